	.target	sm_90a

	.elftype	@"ET_EXEC"


//--------------------- .note.nv.tkinfo           --------------------------
	.section	.note.nv.tkinfo,"",@"SHT_NOTE"
	.sectionflags	@"SHF_NOTE_NV_TKINFO"
	.tkinfo
        /*0018*/ 	.word	0x00000002
        /*0030*/ 	.string	""
        /*0030*/ 	.string	"ptxas"
        /*0030*/ 	.string	"Cuda compilation tools, release 13.0, V13.0.88"
        /*0030*/ 	.string	"Build cuda_13.0.r13.0/compiler.36424714_0"
        /*0030*/ 	.string	"-arch sm_90a -m 64 "



//--------------------- .note.nv.cuinfo           --------------------------
	.section	.note.nv.cuinfo,"",@"SHT_NOTE"
	.sectionflags	@"SHF_NOTE_NV_CUINFO"
        /*0018*/ 	.short	0x0002
        /*001a*/ 	.short	0x005a
        /*001c*/ 	.short	0x0082
	.zero		2


//--------------------- .nv.info                  --------------------------
	.section	.nv.info,"",@"SHT_CUDA_INFO"
	.align	4


	//----- nvinfo : EIATTR_REGCOUNT
	.align		4
        /*0000*/ 	.byte	0x04, 0x2f
        /*0002*/ 	.short	(.L_32 - .L_31)
	.align		4
.L_31:
        /*0004*/ 	.word	index@(_ZN7cutlass13device_kernelIN5flash11enable_sm90INS1_16FlashAttnFwdSm90INS1_25CollectiveMainloopFwdSm90ILi2EN4cute5tupleIJNS5_1CILi1EEES8_S8_EEENS6_IJNS7_ILi128EEENS7_ILi96EEENS7_ILi64EEEEEELi256ENS_6half_tEfNS_4arch4Sm90ELb1ELb0ELb0ELb1ELb1ELb1ELb1ELb1ELb0ELb1ELb1ELb0EEENS1_21CollectiveEpilogueFwdINS6_IJSA_NS7_ILi256EEESB_EEES9_SE_SG_Li256ELb1ELb1ELb1ELb0EEENS1_36VarlenDynamicPersistentTileSchedulerILi128ELi96ELi256ELi128ELb1ELb1ELb1ELb1ELb1ELb1EEEEEEEEEvNT_6ParamsE)
        /*0008*/ 	.word	0x000000a8


	//----- nvinfo : EIATTR_FRAME_SIZE
	.align		4
.L_32:
        /*000c*/ 	.byte	0x04, 0x11
        /*000e*/ 	.short	(.L_34 - .L_33)
	.align		4
.L_33:
        /*0010*/ 	.word	index@(_ZN7cutlass13device_kernelIN5flash11enable_sm90INS1_16FlashAttnFwdSm90INS1_25CollectiveMainloopFwdSm90ILi2EN4cute5tupleIJNS5_1CILi1EEES8_S8_EEENS6_IJNS7_ILi128EEENS7_ILi96EEENS7_ILi64EEEEEELi256ENS_6half_tEfNS_4arch4Sm90ELb1ELb0ELb0ELb1ELb1ELb1ELb1ELb1ELb0ELb1ELb1ELb0EEENS1_21CollectiveEpilogueFwdINS6_IJSA_NS7_ILi256EEESB_EEES9_SE_SG_Li256ELb1ELb1ELb1ELb0EEENS1_36VarlenDynamicPersistentTileSchedulerILi128ELi96ELi256ELi128ELb1ELb1ELb1ELb1ELb1ELb1EEEEEEEEEvNT_6ParamsE)
        /*0014*/ 	.word	0x000001e8


	//----- nvinfo : EIATTR_REGCOUNT
	.align		4
.L_34:
        /*0018*/ 	.byte	0x04, 0x2f
        /*001a*/ 	.short	(.L_36 - .L_35)
	.align		4
.L_35:
        /*001c*/ 	.word	index@(_ZN7cutlass13device_kernelIN5flash11enable_sm90INS1_16FlashAttnFwdSm90INS1_25CollectiveMainloopFwdSm90ILi2EN4cute5tupleIJNS5_1CILi1EEES8_S8_EEENS6_IJNS7_ILi128EEENS7_ILi96EEENS7_ILi64EEEEEELi256ENS_6half_tEfNS_4arch4Sm90ELb1ELb0ELb0ELb1ELb1ELb0ELb1ELb1ELb0ELb1ELb1ELb0EEENS1_21CollectiveEpilogueFwdINS6_IJSA_NS7_ILi256EEESB_EEES9_SE_SG_Li256ELb1ELb1ELb1ELb0EEENS1_36VarlenDynamicPersistentTileSchedulerILi128ELi96ELi256ELi128ELb1ELb1ELb1ELb1ELb1ELb1EEEEEEEEEvNT_6ParamsE)
        /*0020*/ 	.word	0x000000a8


	//----- nvinfo : EIATTR_FRAME_SIZE
	.align		4
.L_36:
        /*0024*/ 	.byte	0x04, 0x11
        /*0026*/ 	.short	(.L_38 - .L_37)
	.align		4
.L_37:
        /*0028*/ 	.word	index@(_ZN7cutlass13device_kernelIN5flash11enable_sm90INS1_16FlashAttnFwdSm90INS1_25CollectiveMainloopFwdSm90ILi2EN4cute5tupleIJNS5_1CILi1EEES8_S8_EEENS6_IJNS7_ILi128EEENS7_ILi96EEENS7_ILi64EEEEEELi256ENS_6half_tEfNS_4arch4Sm90ELb1ELb0ELb0ELb1ELb1ELb0ELb1ELb1ELb0ELb1ELb1ELb0EEENS1_21CollectiveEpilogueFwdINS6_IJSA_NS7_ILi256EEESB_EEES9_SE_SG_Li256ELb1ELb1ELb1ELb0EEENS1_36VarlenDynamicPersistentTileSchedulerILi128ELi96ELi256ELi128ELb1ELb1ELb1ELb1ELb1ELb1EEEEEEEEEvNT_6ParamsE)
        /*002c*/ 	.word	0x00000040


	//----- nvinfo : EIATTR_REGCOUNT
	.align		4
.L_38:
        /*0030*/ 	.byte	0x04, 0x2f
        /*0032*/ 	.short	(.L_40 - .L_39)
	.align		4
.L_39:
        /*0034*/ 	.word	index@(_ZN7cutlass13device_kernelIN5flash11enable_sm90INS1_16FlashAttnFwdSm90INS1_25CollectiveMainloopFwdSm90ILi2EN4cute5tupleIJNS5_1CILi1EEES8_S8_EEENS6_IJNS7_ILi128EEENS7_ILi96EEENS7_ILi64EEEEEELi256ENS_6half_tEfNS_4arch4Sm90ELb1ELb0ELb0ELb1ELb1ELb1ELb0ELb1ELb0ELb1ELb1ELb0EEENS1_21CollectiveEpilogueFwdINS6_IJSA_NS7_ILi256EEESB_EEES9_SE_SG_Li256ELb1ELb1ELb1ELb0EEENS1_36VarlenDynamicPersistentTileSchedulerILi128ELi96ELi256ELi128ELb1ELb1ELb1ELb1ELb1ELb1EEEEEEEEEvNT_6ParamsE)
        /*0038*/ 	.word	0x000000a8


	//----- nvinfo : EIATTR_FRAME_SIZE
	.align		4
.L_40:
        /*003c*/ 	.byte	0x04, 0x11
        /*003e*/ 	.short	(.L_42 - .L_41)
	.align		4
.L_41:
        /*0040*/ 	.word	index@(_ZN7cutlass13device_kernelIN5flash11enable_sm90INS1_16FlashAttnFwdSm90INS1_25CollectiveMainloopFwdSm90ILi2EN4cute5tupleIJNS5_1CILi1EEES8_S8_EEENS6_IJNS7_ILi128EEENS7_ILi96EEENS7_ILi64EEEEEELi256ENS_6half_tEfNS_4arch4Sm90ELb1ELb0ELb0ELb1ELb1ELb1ELb0ELb1ELb0ELb1ELb1ELb0EEENS1_21CollectiveEpilogueFwdINS6_IJSA_NS7_ILi256EEESB_EEES9_SE_SG_Li256ELb1ELb1ELb1ELb0EEENS1_36VarlenDynamicPersistentTileSchedulerILi128ELi96ELi256ELi128ELb1ELb1ELb1ELb1ELb1ELb1EEEEEEEEEvNT_6ParamsE)
        /*0044*/ 	.word	0x00000150


	//----- nvinfo : EIATTR_REGCOUNT
	.align		4
.L_42:
        /*0048*/ 	.byte	0x04, 0x2f
        /*004a*/ 	.short	(.L_44 - .L_43)
	.align		4
.L_43:
        /*004c*/ 	.word	index@(_ZN7cutlass13device_kernelIN5flash11enable_sm90INS1_16FlashAttnFwdSm90INS1_25CollectiveMainloopFwdSm90ILi2EN4cute5tupleIJNS5_1CILi1EEES8_S8_EEENS6_IJNS7_ILi128EEENS7_ILi96EEENS7_ILi64EEEEEELi256ENS_6half_tEfNS_4arch4Sm90ELb1ELb0ELb0ELb1ELb1ELb0ELb0ELb1ELb0ELb1ELb1ELb0EEENS1_21CollectiveEpilogueFwdINS6_IJSA_NS7_ILi256EEESB_EEES9_SE_SG_Li256ELb1ELb1ELb1ELb0EEENS1_36VarlenDynamicPersistentTileSchedulerILi128ELi96ELi256ELi128ELb1ELb1ELb1ELb1ELb1ELb1EEEEEEEEEvNT_6ParamsE)
        /*0050*/ 	.word	0x000000a8


	//----- nvinfo : EIATTR_FRAME_SIZE
	.align		4
.L_44:
        /*0054*/ 	.byte	0x04, 0x11
        /*0056*/ 	.short	(.L_46 - .L_45)
	.align		4
.L_45:
        /*0058*/ 	.word	index@(_ZN7cutlass13device_kernelIN5flash11enable_sm90INS1_16FlashAttnFwdSm90INS1_25CollectiveMainloopFwdSm90ILi2EN4cute5tupleIJNS5_1CILi1EEES8_S8_EEENS6_IJNS7_ILi128EEENS7_ILi96EEENS7_ILi64EEEEEELi256ENS_6half_tEfNS_4arch4Sm90ELb1ELb0ELb0ELb1ELb1ELb0ELb0ELb1ELb0ELb1ELb1ELb0EEENS1_21CollectiveEpilogueFwdINS6_IJSA_NS7_ILi256EEESB_EEES9_SE_SG_Li256ELb1ELb1ELb1ELb0EEENS1_36VarlenDynamicPersistentTileSchedulerILi128ELi96ELi256ELi128ELb1ELb1ELb1ELb1ELb1ELb1EEEEEEEEEvNT_6ParamsE)
        /*005c*/ 	.word	0x00000030


	//----- nvinfo : EIATTR_REGCOUNT
	.align		4
.L_46:
        /*0060*/ 	.byte	0x04, 0x2f
        /*0062*/ 	.short	(.L_48 - .L_47)
	.align		4
.L_47:
        /*0064*/ 	.word	index@(_ZN7cutlass13device_kernelIN5flash11enable_sm90INS1_16FlashAttnFwdSm90INS1_25CollectiveMainloopFwdSm90ILi2EN4cute5tupleIJNS5_1CILi1EEES8_S8_EEENS6_IJNS7_ILi128EEENS7_ILi96EEENS7_ILi64EEEEEELi256ENS_6half_tEfNS_4arch4Sm90ELb1ELb0ELb0ELb0ELb1ELb0ELb1ELb1ELb0ELb1ELb1ELb0EEENS1_21CollectiveEpilogueFwdINS6_IJSA_NS7_ILi256EEESB_EEES9_SE_SG_Li256ELb0ELb1ELb1ELb0EEENS1_19SingleTileSchedulerILb0ELb1ELb1ELi128EEEEEEEEEvNT_6ParamsE)
        /*0068*/ 	.word	0x000000a8


	//----- nvinfo : EIATTR_FRAME_SIZE
	.align		4
.L_48:
        /*006c*/ 	.byte	0x04, 0x11
        /*006e*/ 	.short	(.L_50 - .L_49)
	.align		4
.L_49:
        /*0070*/ 	.word	index@(_ZN7cutlass13device_kernelIN5flash11enable_sm90INS1_16FlashAttnFwdSm90INS1_25CollectiveMainloopFwdSm90ILi2EN4cute5tupleIJNS5_1CILi1EEES8_S8_EEENS6_IJNS7_ILi128EEENS7_ILi96EEENS7_ILi64EEEEEELi256ENS_6half_tEfNS_4arch4Sm90ELb1ELb0ELb0ELb0ELb1ELb0ELb1ELb1ELb0ELb1ELb1ELb0EEENS1_21CollectiveEpilogueFwdINS6_IJSA_NS7_ILi256EEESB_EEES9_SE_SG_Li256ELb0ELb1ELb1ELb0EEENS1_19SingleTileSchedulerILb0ELb1ELb1ELi128EEEEEEEEEvNT_6ParamsE)
        /*0074*/ 	.word	0x00000008


	//----- nvinfo : EIATTR_REGCOUNT
	.align		4
.L_50:
        /*0078*/ 	.byte	0x04, 0x2f
        /*007a*/ 	.short	(.L_52 - .L_51)
	.align		4
.L_51:
        /*007c*/ 	.word	index@(_ZN7cutlass13device_kernelIN5flash11enable_sm90INS1_16FlashAttnFwdSm90INS1_25CollectiveMainloopFwdSm90ILi2EN4cute5tupleIJNS5_1CILi1EEES8_S8_EEENS6_IJNS7_ILi128EEENS7_ILi96EEENS7_ILi64EEEEEELi256ENS_6half_tEfNS_4arch4Sm90ELb1ELb0ELb0ELb0ELb1ELb0ELb0ELb1ELb0ELb1ELb1ELb0EEENS1_21CollectiveEpilogueFwdINS6_IJSA_NS7_ILi256EEESB_EEES9_SE_SG_Li256ELb0ELb1ELb1ELb0EEENS1_19SingleTileSchedulerILb0ELb1ELb1ELi128EEEEEEEEEvNT_6ParamsE)
        /*0080*/ 	.word	0x000000a8


	//----- nvinfo : EIATTR_FRAME_SIZE
	.align		4
.L_52:
        /*0084*/ 	.byte	0x04, 0x11
        /*0086*/ 	.short	(.L_54 - .L_53)
	.align		4
.L_53:
        /*0088*/ 	.word	index@(_ZN7cutlass13device_kernelIN5flash11enable_sm90INS1_16FlashAttnFwdSm90INS1_25CollectiveMainloopFwdSm90ILi2EN4cute5tupleIJNS5_1CILi1EEES8_S8_EEENS6_IJNS7_ILi128EEENS7_ILi96EEENS7_ILi64EEEEEELi256ENS_6half_tEfNS_4arch4Sm90ELb1ELb0ELb0ELb0ELb1ELb0ELb0ELb1ELb0ELb1ELb1ELb0EEENS1_21CollectiveEpilogueFwdINS6_IJSA_NS7_ILi256EEESB_EEES9_SE_SG_Li256ELb0ELb1ELb1ELb0EEENS1_19SingleTileSchedulerILb0ELb1ELb1ELi128EEEEEEEEEvNT_6ParamsE)
        /*008c*/ 	.word	0x00000000


	//----- nvinfo : EIATTR_REGCOUNT
	.align		4
.L_54:
        /*0090*/ 	.byte	0x04, 0x2f
        /*0092*/ 	.short	(.L_56 - .L_55)
	.align		4
.L_55:
        /*0094*/ 	.word	index@(_ZN7cutlass13device_kernelIN5flash11enable_sm90INS1_16FlashAttnFwdSm90INS1_25CollectiveMainloopFwdSm90ILi2EN4cute5tupleIJNS5_1CILi1EEES8_S8_EEENS6_IJNS7_ILi128EEENS7_ILi96EEENS7_ILi64EEEEEELi256ENS_6half_tEfNS_4arch4Sm90ELb0ELb1ELb0ELb1ELb1ELb1ELb1ELb1ELb0ELb1ELb1ELb0EEENS1_21CollectiveEpilogueFwdINS6_IJSA_NS7_ILi256EEESB_EEES9_SE_SG_Li256ELb1ELb1ELb1ELb0EEENS1_36VarlenDynamicPersistentTileSchedulerILi128ELi96ELi256ELi128ELb1ELb1ELb1ELb1ELb0ELb1EEEEEEEEEvNT_6ParamsE)
        /*0098*/ 	.word	0x000000a8


	//----- nvinfo : EIATTR_FRAME_SIZE
	.align		4
.L_56:
        /*009c*/ 	.byte	0x04, 0x11
        /*009e*/ 	.short	(.L_58 - .L_57)
	.align		4
.L_57:
        /*00a0*/ 	.word	index@($_ZN7cutlass13device_kernelIN5flash11enable_sm90INS1_16FlashAttnFwdSm90INS1_25CollectiveMainloopFwdSm90ILi2EN4cute5tupleIJNS5_1CILi1EEES8_S8_EEENS6_IJNS7_ILi128EEENS7_ILi96EEENS7_ILi64EEEEEELi256ENS_6half_tEfNS_4arch4Sm90ELb0ELb1ELb0ELb1ELb1ELb1ELb1ELb1ELb0ELb1ELb1ELb0EEENS1_21CollectiveEpilogueFwdINS6_IJSA_NS7_ILi256EEESB_EEES9_SE_SG_Li256ELb1ELb1ELb1ELb0EEENS1_36VarlenDynamicPersistentTileSchedulerILi128ELi96ELi256ELi128ELb1ELb1ELb1ELb1ELb0ELb1EEEEEEEEEvNT_6ParamsE$_ZZN5flash25CollectiveMainloopFwdSm90ILi2EN4cute5tupleIJNS1_1CILi1EEES4_S4_EEENS2_IJNS3_ILi128EEENS3_ILi96EEENS3_ILi64EEEEEELi256EN7cutlass6half_tEfNSA_4arch4Sm90ELb0ELb1ELb0ELb1ELb1ELb1ELb1ELb1ELb0ELb1ELb1ELb0EE3mmaINS_16FlashAttnFwdSm90ISE_NS_21CollectiveEpilogueFwdINS2_IJS6_NS3_ILi256EEES7_EEES5_SB_SD_Li256ELb1ELb1ELb1ELb0EEENS_36VarlenDynamicPersistentTileSchedulerILi128ELi96ELi256ELi128ELb1ELb1ELb1ELb1ELb0ELb1EEEE13SharedStorageENS1_6TensorINS1_11ArrayEngineIfLm128EEENS1_6LayoutINS2_IJNS2_IJNS3_ILi2EEEST_NS3_ILi32EEEEEES4_S4_EEENS2_IJNS2_IJS4_ST_NS3_ILi4EEEEEENS3_ILi0EEESZ_EEEEEEENS_7SoftmaxILi2ELi0EEEEEbRKNSE_6ParamsENSA_13PipelineAsyncILi2EEES19_RNSA_13PipelineStateILj2EEERT0_RT1_iRiRKNS_16SeqlenInfoQKNewKILb1ELb1EEENS2_IJiiiiEEERT_ENKUliT_T0_T1_E_clIZSF_ISO_S12_S14_EbS17_S19_S19_S1C_S1E_S1G_iS1H_S1L_S1M_S1O_EUlRS1P_iE0_NS3_ILb1EEES1W_EEDaiS1P_S1Q_S1R_)
        /*00a4*/ 	.word	0x00000530


	//----- nvinfo : EIATTR_FRAME_SIZE
	.align		4
.L_58:
        /*00a8*/ 	.byte	0x04, 0x11
        /*00aa*/ 	.short	(.L_60 - .L_59)
	.align		4
.L_59:
        /*00ac*/ 	.word	index@(_ZN7cutlass13device_kernelIN5flash11enable_sm90INS1_16FlashAttnFwdSm90INS1_25CollectiveMainloopFwdSm90ILi2EN4cute5tupleIJNS5_1CILi1EEES8_S8_EEENS6_IJNS7_ILi128EEENS7_ILi96EEENS7_ILi64EEEEEELi256ENS_6half_tEfNS_4arch4Sm90ELb0ELb1ELb0ELb1ELb1ELb1ELb1ELb1ELb0ELb1ELb1ELb0EEENS1_21CollectiveEpilogueFwdINS6_IJSA_NS7_ILi256EEESB_EEES9_SE_SG_Li256ELb1ELb1ELb1ELb0EEENS1_36VarlenDynamicPersistentTileSchedulerILi128ELi96ELi256ELi128ELb1ELb1ELb1ELb1ELb0ELb1EEEEEEEEEvNT_6ParamsE)
        /*00b0*/ 	.word	0x00000530


	//----- nvinfo : EIATTR_REGCOUNT
	.align		4
.L_60:
        /*00b4*/ 	.byte	0x04, 0x2f
        /*00b6*/ 	.short	(.L_62 - .L_61)
	.align		4
.L_61:
        /*00b8*/ 	.word	index@(_ZN7cutlass13device_kernelIN5flash11enable_sm90INS1_16FlashAttnFwdSm90INS1_25CollectiveMainloopFwdSm90ILi2EN4cute5tupleIJNS5_1CILi1EEES8_S8_EEENS6_IJNS7_ILi128EEENS7_ILi96EEENS7_ILi64EEEEEELi256ENS_6half_tEfNS_4arch4Sm90ELb0ELb1ELb0ELb1ELb1ELb0ELb1ELb1ELb0ELb1ELb1ELb0EEENS1_21CollectiveEpilogueFwdINS6_IJSA_NS7_ILi256EEESB_EEES9_SE_SG_Li256ELb1ELb1ELb1ELb0EEENS1_36VarlenDynamicPersistentTileSchedulerILi128ELi96ELi256ELi128ELb1ELb1ELb1ELb1ELb0ELb1EEEEEEEEEvNT_6ParamsE)
        /*00bc*/ 	.word	0x000000a8


	//----- nvinfo : EIATTR_FRAME_SIZE
	.align		4
.L_62:
        /*00c0*/ 	.byte	0x04, 0x11
        /*00c2*/ 	.short	(.L_64 - .L_63)
	.align		4
.L_63:
        /*00c4*/ 	.word	index@($_ZN7cutlass13device_kernelIN5flash11enable_sm90INS1_16FlashAttnFwdSm90INS1_25CollectiveMainloopFwdSm90ILi2EN4cute5tupleIJNS5_1CILi1EEES8_S8_EEENS6_IJNS7_ILi128EEENS7_ILi96EEENS7_ILi64EEEEEELi256ENS_6half_tEfNS_4arch4Sm90ELb0ELb1ELb0ELb1ELb1ELb0ELb1ELb1ELb0ELb1ELb1ELb0EEENS1_21CollectiveEpilogueFwdINS6_IJSA_NS7_ILi256EEESB_EEES9_SE_SG_Li256ELb1ELb1ELb1ELb0EEENS1_36VarlenDynamicPersistentTileSchedulerILi128ELi96ELi256ELi128ELb1ELb1ELb1ELb1ELb0ELb1EEEEEEEEEvNT_6ParamsE$_ZZN5flash25CollectiveMainloopFwdSm90ILi2EN4cute5tupleIJNS1_1CILi1EEES4_S4_EEENS2_IJNS3_ILi128EEENS3_ILi96EEENS3_ILi64EEEEEELi256EN7cutlass6half_tEfNSA_4arch4Sm90ELb0ELb1ELb0ELb1ELb1ELb0ELb1ELb1ELb0ELb1ELb1ELb0EE3mmaINS_16FlashAttnFwdSm90ISE_NS_21CollectiveEpilogueFwdINS2_IJS6_NS3_ILi256EEES7_EEES5_SB_SD_Li256ELb1ELb1ELb1ELb0EEENS_36VarlenDynamicPersistentTileSchedulerILi128ELi96ELi256ELi128ELb1ELb1ELb1ELb1ELb0ELb1EEEE13SharedStorageENS1_6TensorINS1_11ArrayEngineIfLm128EEENS1_6LayoutINS2_IJNS2_IJNS3_ILi2EEEST_NS3_ILi32EEEEEES4_S4_EEENS2_IJNS2_IJS4_ST_NS3_ILi4EEEEEENS3_ILi0EEESZ_EEEEEEENS_7SoftmaxILi2ELi0EEEEEbRKNSE_6ParamsENSA_13PipelineAsyncILi2EEES19_RNSA_13PipelineStateILj2EEERT0_RT1_iRiRKNS_16SeqlenInfoQKNewKILb1ELb0EEENS2_IJiiiiEEERT_ENKUliT_T0_T1_E_clIZSF_ISO_S12_S14_EbS17_S19_S19_S1C_S1E_S1G_iS1H_S1L_S1M_S1O_EUlRS1P_iE1_NS3_ILb0EEENS3_ILb1EEEEEDaiS1P_S1Q_S1R_)
        /*00c8*/ 	.word	0x000004e0


	//----- nvinfo : EIATTR_FRAME_SIZE
	.align		4
.L_64:
        /*00cc*/ 	.byte	0x04, 0x11
        /*00ce*/ 	.short	(.L_66 - .L_65)
	.align		4
.L_65:
        /*00d0*/ 	.word	index@(_ZN7cutlass13device_kernelIN5flash11enable_sm90INS1_16FlashAttnFwdSm90INS1_25CollectiveMainloopFwdSm90ILi2EN4cute5tupleIJNS5_1CILi1EEES8_S8_EEENS6_IJNS7_ILi128EEENS7_ILi96EEENS7_ILi64EEEEEELi256ENS_6half_tEfNS_4arch4Sm90ELb0ELb1ELb0ELb1ELb1ELb0ELb1ELb1ELb0ELb1ELb1ELb0EEENS1_21CollectiveEpilogueFwdINS6_IJSA_NS7_ILi256EEESB_EEES9_SE_SG_Li256ELb1ELb1ELb1ELb0EEENS1_36VarlenDynamicPersistentTileSchedulerILi128ELi96ELi256ELi128ELb1ELb1ELb1ELb1ELb0ELb1EEEEEEEEEvNT_6ParamsE)
        /*00d4*/ 	.word	0x000004e0


	//----- nvinfo : EIATTR_REGCOUNT
	.align		4
.L_66:
        /*00d8*/ 	.byte	0x04, 0x2f
        /*00da*/ 	.short	(.L_68 - .L_67)
	.align		4
.L_67:
        /*00dc*/ 	.word	index@(_ZN7cutlass13device_kernelIN5flash11enable_sm90INS1_16FlashAttnFwdSm90INS1_25CollectiveMainloopFwdSm90ILi2EN4cute5tupleIJNS5_1CILi1EEES8_S8_EEENS6_IJNS7_ILi128EEENS7_ILi96EEENS7_ILi64EEEEEELi256ENS_6half_tEfNS_4arch4Sm90ELb0ELb1ELb0ELb1ELb1ELb1ELb0ELb1ELb0ELb1ELb1ELb0EEENS1_21CollectiveEpilogueFwdINS6_IJSA_NS7_ILi256EEESB_EEES9_SE_SG_Li256ELb1ELb1ELb1ELb0EEENS1_36VarlenDynamicPersistentTileSchedulerILi128ELi96ELi256ELi128ELb1ELb1ELb1ELb1ELb0ELb1EEEEEEEEEvNT_6ParamsE)
        /*00e0*/ 	.word	0x000000a8


	//----- nvinfo : EIATTR_FRAME_SIZE
	.align		4
.L_68:
        /*00e4*/ 	.byte	0x04, 0x11
        /*00e6*/ 	.short	(.L_70 - .L_69)
	.align		4
.L_69:
        /*00e8*/ 	.word	index@($_ZN7cutlass13device_kernelIN5flash11enable_sm90INS1_16FlashAttnFwdSm90INS1_25CollectiveMainloopFwdSm90ILi2EN4cute5tupleIJNS5_1CILi1EEES8_S8_EEENS6_IJNS7_ILi128EEENS7_ILi96EEENS7_ILi64EEEEEELi256ENS_6half_tEfNS_4arch4Sm90ELb0ELb1ELb0ELb1ELb1ELb1ELb0ELb1ELb0ELb1ELb1ELb0EEENS1_21CollectiveEpilogueFwdINS6_IJSA_NS7_ILi256EEESB_EEES9_SE_SG_Li256ELb1ELb1ELb1ELb0EEENS1_36VarlenDynamicPersistentTileSchedulerILi128ELi96ELi256ELi128ELb1ELb1ELb1ELb1ELb0ELb1EEEEEEEEEvNT_6ParamsE$_ZZN5flash25CollectiveMainloopFwdSm90ILi2EN4cute5tupleIJNS1_1CILi1EEES4_S4_EEENS2_IJNS3_ILi128EEENS3_ILi96EEENS3_ILi64EEEEEELi256EN7cutlass6half_tEfNSA_4arch4Sm90ELb0ELb1ELb0ELb1ELb1ELb1ELb0ELb1ELb0ELb1ELb1ELb0EE3mmaINS_16FlashAttnFwdSm90ISE_NS_21CollectiveEpilogueFwdINS2_IJS6_NS3_ILi256EEES7_EEES5_SB_SD_Li256ELb1ELb1ELb1ELb0EEENS_36VarlenDynamicPersistentTileSchedulerILi128ELi96ELi256ELi128ELb1ELb1ELb1ELb1ELb0ELb1EEEE13SharedStorageENS1_6TensorINS1_11ArrayEngineIfLm128EEENS1_6LayoutINS2_IJNS2_IJNS3_ILi2EEEST_NS3_ILi32EEEEEES4_S4_EEENS2_IJNS2_IJS4_ST_NS3_ILi4EEEEEENS3_ILi0EEESZ_EEEEEEENS_7SoftmaxILi2ELi0EEEEEbRKNSE_6ParamsENSA_13PipelineAsyncILi2EEES19_RNSA_13PipelineStateILj2EEERT0_RT1_iRiRKNS_16SeqlenInfoQKNewKILb1ELb1EEENS2_IJiiiiEEERT_ENKUliT_T0_T1_E_clIZSF_ISO_S12_S14_EbS17_S19_S19_S1C_S1E_S1G_iS1H_S1L_S1M_S1O_EUlRS1P_iE0_NS3_ILb1EEES1W_EEDaiS1P_S1Q_S1R_)
        /*00ec*/ 	.word	0x00000440


	//----- nvinfo : EIATTR_FRAME_SIZE
	.align		4
.L_70:
        /*00f0*/ 	.byte	0x04, 0x11
        /*00f2*/ 	.short	(.L_72 - .L_71)
	.align		4
.L_71:
        /*00f4*/ 	.word	index@(_ZN7cutlass13device_kernelIN5flash11enable_sm90INS1_16FlashAttnFwdSm90INS1_25CollectiveMainloopFwdSm90ILi2EN4cute5tupleIJNS5_1CILi1EEES8_S8_EEENS6_IJNS7_ILi128EEENS7_ILi96EEENS7_ILi64EEEEEELi256ENS_6half_tEfNS_4arch4Sm90ELb0ELb1ELb0ELb1ELb1ELb1ELb0ELb1ELb0ELb1ELb1ELb0EEENS1_21CollectiveEpilogueFwdINS6_IJSA_NS7_ILi256EEESB_EEES9_SE_SG_Li256ELb1ELb1ELb1ELb0EEENS1_36VarlenDynamicPersistentTileSchedulerILi128ELi96ELi256ELi128ELb1ELb1ELb1ELb1ELb0ELb1EEEEEEEEEvNT_6ParamsE)
        /*00f8*/ 	.word	0x00000440


	//----- nvinfo : EIATTR_REGCOUNT
	.align		4
.L_72:
        /*00fc*/ 	.byte	0x04, 0x2f
        /*00fe*/ 	.short	(.L_74 - .L_73)
	.align		4
.L_73:
        /*0100*/ 	.word	index@(_ZN7cutlass13device_kernelIN5flash11enable_sm90INS1_16FlashAttnFwdSm90INS1_25CollectiveMainloopFwdSm90ILi2EN4cute5tupleIJNS5_1CILi1EEES8_S8_EEENS6_IJNS7_ILi128EEENS7_ILi96EEENS7_ILi64EEEEEELi256ENS_6half_tEfNS_4arch4Sm90ELb0ELb1ELb0ELb1ELb1ELb0ELb0ELb1ELb0ELb1ELb1ELb0EEENS1_21CollectiveEpilogueFwdINS6_IJSA_NS7_ILi256EEESB_EEES9_SE_SG_Li256ELb1ELb1ELb1ELb0EEENS1_36VarlenDynamicPersistentTileSchedulerILi128ELi96ELi256ELi128ELb1ELb1ELb1ELb1ELb0ELb1EEEEEEEEEvNT_6ParamsE)
        /*0104*/ 	.word	0x000000a8


	//----- nvinfo : EIATTR_FRAME_SIZE
	.align		4
.L_74:
        /*0108*/ 	.byte	0x04, 0x11
        /*010a*/ 	.short	(.L_76 - .L_75)
	.align		4
.L_75:
        /*010c*/ 	.word	index@(_ZN7cutlass13device_kernelIN5flash11enable_sm90INS1_16FlashAttnFwdSm90INS1_25CollectiveMainloopFwdSm90ILi2EN4cute5tupleIJNS5_1CILi1EEES8_S8_EEENS6_IJNS7_ILi128EEENS7_ILi96EEENS7_ILi64EEEEEELi256ENS_6half_tEfNS_4arch4Sm90ELb0ELb1ELb0ELb1ELb1ELb0ELb0ELb1ELb0ELb1ELb1ELb0EEENS1_21CollectiveEpilogueFwdINS6_IJSA_NS7_ILi256EEESB_EEES9_SE_SG_Li256ELb1ELb1ELb1ELb0EEENS1_36VarlenDynamicPersistentTileSchedulerILi128ELi96ELi256ELi128ELb1ELb1ELb1ELb1ELb0ELb1EEEEEEEEEvNT_6ParamsE)
        /*0110*/ 	.word	0x00000020


	//----- nvinfo : EIATTR_REGCOUNT
	.align		4
.L_76:
        /*0114*/ 	.byte	0x04, 0x2f
        /*0116*/ 	.short	(.L_78 - .L_77)
	.align		4
.L_77:
        /*0118*/ 	.word	index@(_ZN7cutlass13device_kernelIN5flash11enable_sm90INS1_16FlashAttnFwdSm90INS1_25CollectiveMainloopFwdSm90ILi2EN4cute5tupleIJNS5_1CILi1EEES8_S8_EEENS6_IJNS7_ILi128EEENS7_ILi96EEENS7_ILi64EEEEEELi256ENS_6half_tEfNS_4arch4Sm90ELb0ELb1ELb0ELb0ELb1ELb0ELb1ELb1ELb0ELb1ELb1ELb0EEENS1_21CollectiveEpilogueFwdINS6_IJSA_NS7_ILi256EEESB_EEES9_SE_SG_Li256ELb0ELb1ELb1ELb0EEENS1_19SingleTileSchedulerILb0ELb1ELb1ELi128EEEEEEEEEvNT_6ParamsE)
        /*011c*/ 	.word	0x000000a8


	//----- nvinfo : EIATTR_FRAME_SIZE
	.align		4
.L_78:
        /*0120*/ 	.byte	0x04, 0x11
        /*0122*/ 	.short	(.L_80 - .L_79)
	.align		4
.L_79:
        /*0124*/ 	.word	index@($_ZN7cutlass13device_kernelIN5flash11enable_sm90INS1_16FlashAttnFwdSm90INS1_25CollectiveMainloopFwdSm90ILi2EN4cute5tupleIJNS5_1CILi1EEES8_S8_EEENS6_IJNS7_ILi128EEENS7_ILi96EEENS7_ILi64EEEEEELi256ENS_6half_tEfNS_4arch4Sm90ELb0ELb1ELb0ELb0ELb1ELb0ELb1ELb1ELb0ELb1ELb1ELb0EEENS1_21CollectiveEpilogueFwdINS6_IJSA_NS7_ILi256EEESB_EEES9_SE_SG_Li256ELb0ELb1ELb1ELb0EEENS1_19SingleTileSchedulerILb0ELb1ELb1ELi128EEEEEEEEEvNT_6ParamsE$_ZZN5flash25CollectiveMainloopFwdSm90ILi2EN4cute5tupleIJNS1_1CILi1EEES4_S4_EEENS2_IJNS3_ILi128EEENS3_ILi96EEENS3_ILi64EEEEEELi256EN7cutlass6half_tEfNSA_4arch4Sm90ELb0ELb1ELb0ELb0ELb1ELb0ELb1ELb1ELb0ELb1ELb1ELb0EE3mmaINS_16FlashAttnFwdSm90ISE_NS_21CollectiveEpilogueFwdINS2_IJS6_NS3_ILi256EEES7_EEES5_SB_SD_Li256ELb0ELb1ELb1ELb0EEENS_19SingleTileSchedulerILb0ELb1ELb1ELi128EEEE13SharedStorageENS1_6TensorINS1_11ArrayEngineIfLm128EEENS1_6LayoutINS2_IJNS2_IJNS3_ILi2EEEST_NS3_ILi32EEEEEES4_S4_EEENS2_IJNS2_IJS4_ST_NS3_ILi4EEEEEENS3_ILi0EEESZ_EEEEEEENS_7SoftmaxILi2ELi0EEEEEbRKNSE_6ParamsENSA_13PipelineAsyncILi2EEES19_RNSA_13PipelineStateILj2EEERT0_RT1_iRiRKNS_16SeqlenInfoQKNewKILb0ELb0EEENS2_IJiiiiEEERT_ENKUliT_T0_T1_E_clIZSF_ISO_S12_S14_EbS17_S19_S19_S1C_S1E_S1G_iS1H_S1L_S1M_S1O_EUlRS1P_iE1_NS3_ILb0EEENS3_ILb1EEEEEDaiS1P_S1Q_S1R_)
        /*0128*/ 	.word	0x000056a0


	//----- nvinfo : EIATTR_FRAME_SIZE
	.align		4
.L_80:
        /*012c*/ 	.byte	0x04, 0x11
        /*012e*/ 	.short	(.L_82 - .L_81)
	.align		4
.L_81:
        /*0130*/ 	.word	index@(_ZN7cutlass13device_kernelIN5flash11enable_sm90INS1_16FlashAttnFwdSm90INS1_25CollectiveMainloopFwdSm90ILi2EN4cute5tupleIJNS5_1CILi1EEES8_S8_EEENS6_IJNS7_ILi128EEENS7_ILi96EEENS7_ILi64EEEEEELi256ENS_6half_tEfNS_4arch4Sm90ELb0ELb1ELb0ELb0ELb1ELb0ELb1ELb1ELb0ELb1ELb1ELb0EEENS1_21CollectiveEpilogueFwdINS6_IJSA_NS7_ILi256EEESB_EEES9_SE_SG_Li256ELb0ELb1ELb1ELb0EEENS1_19SingleTileSchedulerILb0ELb1ELb1ELi128EEEEEEEEEvNT_6ParamsE)
        /*0134*/ 	.word	0x000056a0


	//----- nvinfo : EIATTR_REGCOUNT
	.align		4
.L_82:
        /*0138*/ 	.byte	0x04, 0x2f
        /*013a*/ 	.short	(.L_84 - .L_83)
	.align		4
.L_83:
        /*013c*/ 	.word	index@(_ZN7cutlass13device_kernelIN5flash11enable_sm90INS1_16FlashAttnFwdSm90INS1_25CollectiveMainloopFwdSm90ILi2EN4cute5tupleIJNS5_1CILi1EEES8_S8_EEENS6_IJNS7_ILi128EEENS7_ILi96EEENS7_ILi64EEEEEELi256ENS_6half_tEfNS_4arch4Sm90ELb0ELb1ELb0ELb0ELb1ELb0ELb0ELb1ELb0ELb1ELb1ELb0EEENS1_21CollectiveEpilogueFwdINS6_IJSA_NS7_ILi256EEESB_EEES9_SE_SG_Li256ELb0ELb1ELb1ELb0EEENS1_19SingleTileSchedulerILb0ELb1ELb1ELi128EEEEEEEEEvNT_6ParamsE)
        /*0140*/ 	.word	0x000000a8


	//----- nvinfo : EIATTR_FRAME_SIZE
	.align		4
.L_84:
        /*0144*/ 	.byte	0x04, 0x11
        /*0146*/ 	.short	(.L_86 - .L_85)
	.align		4
.L_85:
        /*0148*/ 	.word	index@(_ZN7cutlass13device_kernelIN5flash11enable_sm90INS1_16FlashAttnFwdSm90INS1_25CollectiveMainloopFwdSm90ILi2EN4cute5tupleIJNS5_1CILi1EEES8_S8_EEENS6_IJNS7_ILi128EEENS7_ILi96EEENS7_ILi64EEEEEELi256ENS_6half_tEfNS_4arch4Sm90ELb0ELb1ELb0ELb0ELb1ELb0ELb0ELb1ELb0ELb1ELb1ELb0EEENS1_21CollectiveEpilogueFwdINS6_IJSA_NS7_ILi256EEESB_EEES9_SE_SG_Li256ELb0ELb1ELb1ELb0EEENS1_19SingleTileSchedulerILb0ELb1ELb1ELi128EEEEEEEEEvNT_6ParamsE)
        /*014c*/ 	.word	0x00000000


	//----- nvinfo : EIATTR_REGCOUNT
	.align		4
.L_86:
        /*0150*/ 	.byte	0x04, 0x2f
        /*0152*/ 	.short	(.L_88 - .L_87)
	.align		4
.L_87:
        /*0154*/ 	.word	index@(_ZN7cutlass13device_kernelIN5flash11enable_sm90INS1_16FlashAttnFwdSm90INS1_25CollectiveMainloopFwdSm90ILi2EN4cute5tupleIJNS5_1CILi1EEES8_S8_EEENS6_IJNS7_ILi128EEENS7_ILi96EEENS7_ILi64EEEEEELi256ENS_6half_tEfNS_4arch4Sm90ELb0ELb0ELb0ELb1ELb1ELb1ELb1ELb1ELb0ELb1ELb1ELb0EEENS1_21CollectiveEpilogueFwdINS6_IJSA_NS7_ILi256EEESB_EEES9_SE_SG_Li256ELb1ELb1ELb1ELb0EEENS1_36VarlenDynamicPersistentTileSchedulerILi128ELi96ELi256ELi128ELb1ELb1ELb1ELb0ELb1ELb1EEEEEEEEEvNT_6ParamsE)
        /*0158*/ 	.word	0x000000a8


	//----- nvinfo : EIATTR_FRAME_SIZE
	.align		4
.L_88:
        /*015c*/ 	.byte	0x04, 0x11
        /*015e*/ 	.short	(.L_90 - .L_89)
	.align		4
.L_89:
        /*0160*/ 	.word	index@(_ZN7cutlass13device_kernelIN5flash11enable_sm90INS1_16FlashAttnFwdSm90INS1_25CollectiveMainloopFwdSm90ILi2EN4cute5tupleIJNS5_1CILi1EEES8_S8_EEENS6_IJNS7_ILi128EEENS7_ILi96EEENS7_ILi64EEEEEELi256ENS_6half_tEfNS_4arch4Sm90ELb0ELb0ELb0ELb1ELb1ELb1ELb1ELb1ELb0ELb1ELb1ELb0EEENS1_21CollectiveEpilogueFwdINS6_IJSA_NS7_ILi256EEESB_EEES9_SE_SG_Li256ELb1ELb1ELb1ELb0EEENS1_36VarlenDynamicPersistentTileSchedulerILi128ELi96ELi256ELi128ELb1ELb1ELb1ELb0ELb1ELb1EEEEEEEEEvNT_6ParamsE)
        /*0164*/ 	.word	0x000001a8


	//----- nvinfo : EIATTR_REGCOUNT
	.align		4
.L_90:
        /*0168*/ 	.byte	0x04, 0x2f
        /*016a*/ 	.short	(.L_92 - .L_91)
	.align		4
.L_91:
        /*016c*/ 	.word	index@(_ZN7cutlass13device_kernelIN5flash11enable_sm90INS1_16FlashAttnFwdSm90INS1_25CollectiveMainloopFwdSm90ILi2EN4cute5tupleIJNS5_1CILi1EEES8_S8_EEENS6_IJNS7_ILi128EEENS7_ILi96EEENS7_ILi64EEEEEELi256ENS_6half_tEfNS_4arch4Sm90ELb0ELb0ELb0ELb1ELb1ELb0ELb1ELb1ELb0ELb1ELb1ELb0EEENS1_21CollectiveEpilogueFwdINS6_IJSA_NS7_ILi256EEESB_EEES9_SE_SG_Li256ELb1ELb1ELb1ELb0EEENS1_36VarlenDynamicPersistentTileSchedulerILi128ELi96ELi256ELi128ELb1ELb1ELb1ELb0ELb1ELb1EEEEEEEEEvNT_6ParamsE)
        /*0170*/ 	.word	0x000000a8


	//----- nvinfo : EIATTR_FRAME_SIZE
	.align		4
.L_92:
        /*0174*/ 	.byte	0x04, 0x11
        /*0176*/ 	.short	(.L_94 - .L_93)
	.align		4
.L_93:
        /*0178*/ 	.word	index@(_ZN7cutlass13device_kernelIN5flash11enable_sm90INS1_16FlashAttnFwdSm90INS1_25CollectiveMainloopFwdSm90ILi2EN4cute5tupleIJNS5_1CILi1EEES8_S8_EEENS6_IJNS7_ILi128EEENS7_ILi96EEENS7_ILi64EEEEEELi256ENS_6half_tEfNS_4arch4Sm90ELb0ELb0ELb0ELb1ELb1ELb0ELb1ELb1ELb0ELb1ELb1ELb0EEENS1_21CollectiveEpilogueFwdINS6_IJSA_NS7_ILi256EEESB_EEES9_SE_SG_Li256ELb1ELb1ELb1ELb0EEENS1_36VarlenDynamicPersistentTileSchedulerILi128ELi96ELi256ELi128ELb1ELb1ELb1ELb0ELb1ELb1EEEEEEEEEvNT_6ParamsE)
        /*017c*/ 	.word	0x00000040


	//----- nvinfo : EIATTR_REGCOUNT
	.align		4
.L_94:
        /*0180*/ 	.byte	0x04, 0x2f
        /*0182*/ 	.short	(.L_96 - .L_95)
	.align		4
.L_95:
        /*0184*/ 	.word	index@(_ZN7cutlass13device_kernelIN5flash11enable_sm90INS1_16FlashAttnFwdSm90INS1_25CollectiveMainloopFwdSm90ILi2EN4cute5tupleIJNS5_1CILi1EEES8_S8_EEENS6_IJNS7_ILi128EEENS7_ILi96EEENS7_ILi64EEEEEELi256ENS_6half_tEfNS_4arch4Sm90ELb0ELb0ELb0ELb1ELb1ELb1ELb0ELb1ELb0ELb1ELb1ELb0EEENS1_21CollectiveEpilogueFwdINS6_IJSA_NS7_ILi256EEESB_EEES9_SE_SG_Li256ELb1ELb1ELb1ELb0EEENS1_36VarlenDynamicPersistentTileSchedulerILi128ELi96ELi256ELi128ELb1ELb1ELb1ELb0ELb1ELb1EEEEEEEEEvNT_6ParamsE)
        /*0188*/ 	.word	0x000000a8


	//----- nvinfo : EIATTR_FRAME_SIZE
	.align		4
.L_96:
        /*018c*/ 	.byte	0x04, 0x11
        /*018e*/ 	.short	(.L_98 - .L_97)
	.align		4
.L_97:
        /*0190*/ 	.word	index@(_ZN7cutlass13device_kernelIN5flash11enable_sm90INS1_16FlashAttnFwdSm90INS1_25CollectiveMainloopFwdSm90ILi2EN4cute5tupleIJNS5_1CILi1EEES8_S8_EEENS6_IJNS7_ILi128EEENS7_ILi96EEENS7_ILi64EEEEEELi256ENS_6half_tEfNS_4arch4Sm90ELb0ELb0ELb0ELb1ELb1ELb1ELb0ELb1ELb0ELb1ELb1ELb0EEENS1_21CollectiveEpilogueFwdINS6_IJSA_NS7_ILi256EEESB_EEES9_SE_SG_Li256ELb1ELb1ELb1ELb0EEENS1_36VarlenDynamicPersistentTileSchedulerILi128ELi96ELi256ELi128ELb1ELb1ELb1ELb0ELb1ELb1EEEEEEEEEvNT_6ParamsE)
        /*0194*/ 	.word	0x00000158


	//----- nvinfo : EIATTR_REGCOUNT
	.align		4
.L_98:
        /*0198*/ 	.byte	0x04, 0x2f
        /*019a*/ 	.short	(.L_100 - .L_99)
	.align		4
.L_99:
        /*019c*/ 	.word	index@(_ZN7cutlass13device_kernelIN5flash11enable_sm90INS1_16FlashAttnFwdSm90INS1_25CollectiveMainloopFwdSm90ILi2EN4cute5tupleIJNS5_1CILi1EEES8_S8_EEENS6_IJNS7_ILi128EEENS7_ILi96EEENS7_ILi64EEEEEELi256ENS_6half_tEfNS_4arch4Sm90ELb0ELb0ELb0ELb1ELb1ELb0ELb0ELb1ELb0ELb1ELb1ELb0EEENS1_21CollectiveEpilogueFwdINS6_IJSA_NS7_ILi256EEESB_EEES9_SE_SG_Li256ELb1ELb1ELb1ELb0EEENS1_36VarlenDynamicPersistentTileSchedulerILi128ELi96ELi256ELi128ELb1ELb1ELb1ELb0ELb1ELb1EEEEEEEEEvNT_6ParamsE)
        /*01a0*/ 	.word	0x000000a8


	//----- nvinfo : EIATTR_FRAME_SIZE
	.align		4
.L_100:
        /*01a4*/ 	.byte	0x04, 0x11
        /*01a6*/ 	.short	(.L_102 - .L_101)
	.align		4
.L_101:
        /*01a8*/ 	.word	index@(_ZN7cutlass13device_kernelIN5flash11enable_sm90INS1_16FlashAttnFwdSm90INS1_25CollectiveMainloopFwdSm90ILi2EN4cute5tupleIJNS5_1CILi1EEES8_S8_EEENS6_IJNS7_ILi128EEENS7_ILi96EEENS7_ILi64EEEEEELi256ENS_6half_tEfNS_4arch4Sm90ELb0ELb0ELb0ELb1ELb1ELb0ELb0ELb1ELb0ELb1ELb1ELb0EEENS1_21CollectiveEpilogueFwdINS6_IJSA_NS7_ILi256EEESB_EEES9_SE_SG_Li256ELb1ELb1ELb1ELb0EEENS1_36VarlenDynamicPersistentTileSchedulerILi128ELi96ELi256ELi128ELb1ELb1ELb1ELb0ELb1ELb1EEEEEEEEEvNT_6ParamsE)
        /*01ac*/ 	.word	0x00000038


	//----- nvinfo : EIATTR_REGCOUNT
	.align		4
.L_102:
        /*01b0*/ 	.byte	0x04, 0x2f
        /*01b2*/ 	.short	(.L_104 - .L_103)
	.align		4
.L_103:
        /*01b4*/ 	.word	index@(_ZN7cutlass13device_kernelIN5flash11enable_sm90INS1_16FlashAttnFwdSm90INS1_25CollectiveMainloopFwdSm90ILi2EN4cute5tupleIJNS5_1CILi1EEES8_S8_EEENS6_IJNS7_ILi128EEENS7_ILi96EEENS7_ILi64EEEEEELi256ENS_6half_tEfNS_4arch4Sm90ELb0ELb0ELb0ELb0ELb1ELb0ELb1ELb1ELb0ELb1ELb1ELb0EEENS1_21CollectiveEpilogueFwdINS6_IJSA_NS7_ILi256EEESB_EEES9_SE_SG_Li256ELb0ELb1ELb1ELb0EEENS1_19SingleTileSchedulerILb0ELb1ELb1ELi128EEEEEEEEEvNT_6ParamsE)
        /*01b8*/ 	.word	0x000000a8


	//----- nvinfo : EIATTR_FRAME_SIZE
	.align		4
.L_104:
        /*01bc*/ 	.byte	0x04, 0x11
        /*01be*/ 	.short	(.L_106 - .L_105)
	.align		4
.L_105:
        /*01c0*/ 	.word	index@(_ZN7cutlass13device_kernelIN5flash11enable_sm90INS1_16FlashAttnFwdSm90INS1_25CollectiveMainloopFwdSm90ILi2EN4cute5tupleIJNS5_1CILi1EEES8_S8_EEENS6_IJNS7_ILi128EEENS7_ILi96EEENS7_ILi64EEEEEELi256ENS_6half_tEfNS_4arch4Sm90ELb0ELb0ELb0ELb0ELb1ELb0ELb1ELb1ELb0ELb1ELb1ELb0EEENS1_21CollectiveEpilogueFwdINS6_IJSA_NS7_ILi256EEESB_EEES9_SE_SG_Li256ELb0ELb1ELb1ELb0EEENS1_19SingleTileSchedulerILb0ELb1ELb1ELi128EEEEEEEEEvNT_6ParamsE)
        /*01c4*/ 	.word	0x00000008


	//----- nvinfo : EIATTR_REGCOUNT
	.align		4
.L_106:
        /*01c8*/ 	.byte	0x04, 0x2f
        /*01ca*/ 	.short	(.L_108 - .L_107)
	.align		4
.L_107:
        /*01cc*/ 	.word	index@(_ZN7cutlass13device_kernelIN5flash11enable_sm90INS1_16FlashAttnFwdSm90INS1_25CollectiveMainloopFwdSm90ILi2EN4cute5tupleIJNS5_1CILi1EEES8_S8_EEENS6_IJNS7_ILi128EEENS7_ILi96EEENS7_ILi64EEEEEELi256ENS_6half_tEfNS_4arch4Sm90ELb0ELb0ELb0ELb0ELb1ELb0ELb0ELb1ELb0ELb1ELb1ELb0EEENS1_21CollectiveEpilogueFwdINS6_IJSA_NS7_ILi256EEESB_EEES9_SE_SG_Li256ELb0ELb1ELb1ELb0EEENS1_19SingleTileSchedulerILb0ELb1ELb1ELi128EEEEEEEEEvNT_6ParamsE)
        /*01d0*/ 	.word	0x000000a8


	//----- nvinfo : EIATTR_FRAME_SIZE
	.align		4
.L_108:
        /*01d4*/ 	.byte	0x04, 0x11
        /*01d6*/ 	.short	(.L_110 - .L_109)
	.align		4
.L_109:
        /*01d8*/ 	.word	index@(_ZN7cutlass13device_kernelIN5flash11enable_sm90INS1_16FlashAttnFwdSm90INS1_25CollectiveMainloopFwdSm90ILi2EN4cute5tupleIJNS5_1CILi1EEES8_S8_EEENS6_IJNS7_ILi128EEENS7_ILi96EEENS7_ILi64EEEEEELi256ENS_6half_tEfNS_4arch4Sm90ELb0ELb0ELb0ELb0ELb1ELb0ELb0ELb1ELb0ELb1ELb1ELb0EEENS1_21CollectiveEpilogueFwdINS6_IJSA_NS7_ILi256EEESB_EEES9_SE_SG_Li256ELb0ELb1ELb1ELb0EEENS1_19SingleTileSchedulerILb0ELb1ELb1ELi128EEEEEEEEEvNT_6ParamsE)
        /*01dc*/ 	.word	0x00000000


	//----- nvinfo : EIATTR_REGCOUNT
	.align		4
.L_110:
        /*01e0*/ 	.byte	0x04, 0x2f
        /*01e2*/ 	.short	(.L_112 - .L_111)
	.align		4
.L_111:
        /*01e4*/ 	.word	index@(_ZN7cutlass13device_kernelIN5flash11enable_sm90INS1_16FlashAttnFwdSm90INS1_25CollectiveMainloopFwdSm90ILi2EN4cute5tupleIJNS5_1CILi1EEES8_S8_EEENS6_IJNS7_ILi64EEESA_SA_EEELi512ENS_6half_tEfNS_4arch4Sm90ELb1ELb0ELb0ELb1ELb1ELb1ELb1ELb0ELb0ELb1ELb1ELb0EEENS1_21CollectiveEpilogueFwdINS6_IJSA_NS7_ILi512EEESA_EEES9_SC_SE_Li256ELb1ELb1ELb1ELb0EEENS1_36VarlenDynamicPersistentTileSchedulerILi64ELi64ELi256ELi128ELb1ELb1ELb1ELb1ELb1ELb1EEEEEEEEEvNT_6ParamsE)
        /*01e8*/ 	.word	0x000000a8


	//----- nvinfo : EIATTR_FRAME_SIZE
	.align		4
.L_112:
        /*01ec*/ 	.byte	0x04, 0x11
        /*01ee*/ 	.short	(.L_114 - .L_113)
	.align		4
.L_113:
        /*01f0*/ 	.word	index@(_ZN7cutlass13device_kernelIN5flash11enable_sm90INS1_16FlashAttnFwdSm90INS1_25CollectiveMainloopFwdSm90ILi2EN4cute5tupleIJNS5_1CILi1EEES8_S8_EEENS6_IJNS7_ILi64EEESA_SA_EEELi512ENS_6half_tEfNS_4arch4Sm90ELb1ELb0ELb0ELb1ELb1ELb1ELb1ELb0ELb0ELb1ELb1ELb0EEENS1_21CollectiveEpilogueFwdINS6_IJSA_NS7_ILi512EEESA_EEES9_SC_SE_Li256ELb1ELb1ELb1ELb0EEENS1_36VarlenDynamicPersistentTileSchedulerILi64ELi64ELi256ELi128ELb1ELb1ELb1ELb1ELb1ELb1EEEEEEEEEvNT_6ParamsE)
        /*01f4*/ 	.word	0x00000088


	//----- nvinfo : EIATTR_REGCOUNT
	.align		4
.L_114:
        /*01f8*/ 	.byte	0x04, 0x2f
        /*01fa*/ 	.short	(.L_116 - .L_115)
	.align		4
.L_115:
        /*01fc*/ 	.word	index@(_ZN7cutlass13device_kernelIN5flash11enable_sm90INS1_16FlashAttnFwdSm90INS1_25CollectiveMainloopFwdSm90ILi2EN4cute5tupleIJNS5_1CILi1EEES8_S8_EEENS6_IJNS7_ILi64EEESA_SA_EEELi512ENS_6half_tEfNS_4arch4Sm90ELb1ELb0ELb0ELb1ELb1ELb0ELb1ELb0ELb0ELb1ELb1ELb0EEENS1_21CollectiveEpilogueFwdINS6_IJSA_NS7_ILi512EEESA_EEES9_SC_SE_Li256ELb1ELb1ELb1ELb0EEENS1_36VarlenDynamicPersistentTileSchedulerILi64ELi64ELi256ELi128ELb1ELb1ELb1ELb1ELb1ELb1EEEEEEEEEvNT_6ParamsE)
        /*0200*/ 	.word	0x000000a8


	//----- nvinfo : EIATTR_FRAME_SIZE
	.align		4
.L_116:
        /*0204*/ 	.byte	0x04, 0x11
        /*0206*/ 	.short	(.L_118 - .L_117)
	.align		4
.L_117:
        /*0208*/ 	.word	index@(_ZN7cutlass13device_kernelIN5flash11enable_sm90INS1_16FlashAttnFwdSm90INS1_25CollectiveMainloopFwdSm90ILi2EN4cute5tupleIJNS5_1CILi1EEES8_S8_EEENS6_IJNS7_ILi64EEESA_SA_EEELi512ENS_6half_tEfNS_4arch4Sm90ELb1ELb0ELb0ELb1ELb1ELb0ELb1ELb0ELb0ELb1ELb1ELb0EEENS1_21CollectiveEpilogueFwdINS6_IJSA_NS7_ILi512EEESA_EEES9_SC_SE_Li256ELb1ELb1ELb1ELb0EEENS1_36VarlenDynamicPersistentTileSchedulerILi64ELi64ELi256ELi128ELb1ELb1ELb1ELb1ELb1ELb1EEEEEEEEEvNT_6ParamsE)
        /*020c*/ 	.word	0x00000030


	//----- nvinfo : EIATTR_REGCOUNT
	.align		4
.L_118:
        /*0210*/ 	.byte	0x04, 0x2f
        /*0212*/ 	.short	(.L_120 - .L_119)
	.align		4
.L_119:
        /*0214*/ 	.word	index@(_ZN7cutlass13device_kernelIN5flash11enable_sm90INS1_16FlashAttnFwdSm90INS1_25CollectiveMainloopFwdSm90ILi2EN4cute5tupleIJNS5_1CILi1EEES8_S8_EEENS6_IJNS7_ILi64EEESA_SA_EEELi512ENS_6half_tEfNS_4arch4Sm90ELb1ELb0ELb0ELb1ELb1ELb1ELb0ELb0ELb0ELb1ELb1ELb0EEENS1_21CollectiveEpilogueFwdINS6_IJSA_NS7_ILi512EEESA_EEES9_SC_SE_Li256ELb1ELb1ELb1ELb0EEENS1_36VarlenDynamicPersistentTileSchedulerILi64ELi64ELi256ELi128ELb1ELb1ELb1ELb1ELb1ELb1EEEEEEEEEvNT_6ParamsE)
        /*0218*/ 	.word	0x000000a8


	//----- nvinfo : EIATTR_FRAME_SIZE
	.align		4
.L_120:
        /*021c*/ 	.byte	0x04, 0x11
        /*021e*/ 	.short	(.L_122 - .L_121)
	.align		4
.L_121:
        /*0220*/ 	.word	index@(_ZN7cutlass13device_kernelIN5flash11enable_sm90INS1_16FlashAttnFwdSm90INS1_25CollectiveMainloopFwdSm90ILi2EN4cute5tupleIJNS5_1CILi1EEES8_S8_EEENS6_IJNS7_ILi64EEESA_SA_EEELi512ENS_6half_tEfNS_4arch4Sm90ELb1ELb0ELb0ELb1ELb1ELb1ELb0ELb0ELb0ELb1ELb1ELb0EEENS1_21CollectiveEpilogueFwdINS6_IJSA_NS7_ILi512EEESA_EEES9_SC_SE_Li256ELb1ELb1ELb1ELb0EEENS1_36VarlenDynamicPersistentTileSchedulerILi64ELi64ELi256ELi128ELb1ELb1ELb1ELb1ELb1ELb1EEEEEEEEEvNT_6ParamsE)
        /*0224*/ 	.word	0x00000070


	//----- nvinfo : EIATTR_REGCOUNT
	.align		4
.L_122:
        /*0228*/ 	.byte	0x04, 0x2f
        /*022a*/ 	.short	(.L_124 - .L_123)
	.align		4
.L_123:
        /*022c*/ 	.word	index@(_ZN7cutlass13device_kernelIN5flash11enable_sm90INS1_16FlashAttnFwdSm90INS1_25CollectiveMainloopFwdSm90ILi2EN4cute5tupleIJNS5_1CILi1EEES8_S8_EEENS6_IJNS7_ILi64EEESA_SA_EEELi512ENS_6half_tEfNS_4arch4Sm90ELb1ELb0ELb0ELb1ELb1ELb0ELb0ELb0ELb0ELb1ELb1ELb0EEENS1_21CollectiveEpilogueFwdINS6_IJSA_NS7_ILi512EEESA_EEES9_SC_SE_Li256ELb1ELb1ELb1ELb0EEENS1_36VarlenDynamicPersistentTileSchedulerILi64ELi64ELi256ELi128ELb1ELb1ELb1ELb1ELb1ELb1EEEEEEEEEvNT_6ParamsE)
        /*0230*/ 	.word	0x000000a8


	//----- nvinfo : EIATTR_FRAME_SIZE
	.align		4
.L_124:
        /*0234*/ 	.byte	0x04, 0x11
        /*0236*/ 	.short	(.L_126 - .L_125)
	.align		4
.L_125:
        /*0238*/ 	.word	index@(_ZN7cutlass13device_kernelIN5flash11enable_sm90INS1_16FlashAttnFwdSm90INS1_25CollectiveMainloopFwdSm90ILi2EN4cute5tupleIJNS5_1CILi1EEES8_S8_EEENS6_IJNS7_ILi64EEESA_SA_EEELi512ENS_6half_tEfNS_4arch4Sm90ELb1ELb0ELb0ELb1ELb1ELb0ELb0ELb0ELb0ELb1ELb1ELb0EEENS1_21CollectiveEpilogueFwdINS6_IJSA_NS7_ILi512EEESA_EEES9_SC_SE_Li256ELb1ELb1ELb1ELb0EEENS1_36VarlenDynamicPersistentTileSchedulerILi64ELi64ELi256ELi128ELb1ELb1ELb1ELb1ELb1ELb1EEEEEEEEEvNT_6ParamsE)
        /*023c*/ 	.word	0x00000038


	//----- nvinfo : EIATTR_REGCOUNT
	.align		4
.L_126:
        /*0240*/ 	.byte	0x04, 0x2f
        /*0242*/ 	.short	(.L_128 - .L_127)
	.align		4
.L_127:
        /*0244*/ 	.word	index@(_ZN7cutlass13device_kernelIN5flash11enable_sm90INS1_16FlashAttnFwdSm90INS1_25CollectiveMainloopFwdSm90ILi2EN4cute5tupleIJNS5_1CILi1EEES8_S8_EEENS6_IJNS7_ILi64EEESA_SA_EEELi512ENS_6half_tEfNS_4arch4Sm90ELb1ELb0ELb0ELb0ELb1ELb0ELb1ELb0ELb0ELb1ELb1ELb0EEENS1_21CollectiveEpilogueFwdINS6_IJSA_NS7_ILi512EEESA_EEES9_SC_SE_Li256ELb0ELb1ELb1ELb0EEENS1_19SingleTileSchedulerILb0ELb1ELb1ELi64EEEEEEEEEvNT_6ParamsE)
        /*0248*/ 	.word	0x000000a8


	//----- nvinfo : EIATTR_FRAME_SIZE
	.align		4
.L_128:
        /*024c*/ 	.byte	0x04, 0x11
        /*024e*/ 	.short	(.L_130 - .L_129)
	.align		4
.L_129:
        /*0250*/ 	.word	index@(_ZN7cutlass13device_kernelIN5flash11enable_sm90INS1_16FlashAttnFwdSm90INS1_25CollectiveMainloopFwdSm90ILi2EN4cute5tupleIJNS5_1CILi1EEES8_S8_EEENS6_IJNS7_ILi64EEESA_SA_EEELi512ENS_6half_tEfNS_4arch4Sm90ELb1ELb0ELb0ELb0ELb1ELb0ELb1ELb0ELb0ELb1ELb1ELb0EEENS1_21CollectiveEpilogueFwdINS6_IJSA_NS7_ILi512EEESA_EEES9_SC_SE_Li256ELb0ELb1ELb1ELb0EEENS1_19SingleTileSchedulerILb0ELb1ELb1ELi64EEEEEEEEEvNT_6ParamsE)
        /*0254*/ 	.word	0x00000008


	//----- nvinfo : EIATTR_REGCOUNT
	.align		4
.L_130:
        /*0258*/ 	.byte	0x04, 0x2f
        /*025a*/ 	.short	(.L_132 - .L_131)
	.align		4
.L_131:
        /*025c*/ 	.word	index@(_ZN7cutlass13device_kernelIN5flash11enable_sm90INS1_16FlashAttnFwdSm90INS1_25CollectiveMainloopFwdSm90ILi2EN4cute5tupleIJNS5_1CILi1EEES8_S8_EEENS6_IJNS7_ILi64EEESA_SA_EEELi512ENS_6half_tEfNS_4arch4Sm90ELb1ELb0ELb0ELb0ELb1ELb0ELb0ELb0ELb0ELb1ELb1ELb0EEENS1_21CollectiveEpilogueFwdINS6_IJSA_NS7_ILi512EEESA_EEES9_SC_SE_Li256ELb0ELb1ELb1ELb0EEENS1_19SingleTileSchedulerILb0ELb1ELb1ELi64EEEEEEEEEvNT_6ParamsE)
        /*0260*/ 	.word	0x000000a8


	//----- nvinfo : EIATTR_FRAME_SIZE
	.align		4
.L_132:
        /*0264*/ 	.byte	0x04, 0x11
        /*0266*/ 	.short	(.L_134 - .L_133)
	.align		4
.L_133:
        /*0268*/ 	.word	index@(_ZN7cutlass13device_kernelIN5flash11enable_sm90INS1_16FlashAttnFwdSm90INS1_25CollectiveMainloopFwdSm90ILi2EN4cute5tupleIJNS5_1CILi1EEES8_S8_EEENS6_IJNS7_ILi64EEESA_SA_EEELi512ENS_6half_tEfNS_4arch4Sm90ELb1ELb0ELb0ELb0ELb1ELb0ELb0ELb0ELb0ELb1ELb1ELb0EEENS1_21CollectiveEpilogueFwdINS6_IJSA_NS7_ILi512EEESA_EEES9_SC_SE_Li256ELb0ELb1ELb1ELb0EEENS1_19SingleTileSchedulerILb0ELb1ELb1ELi64EEEEEEEEEvNT_6ParamsE)
        /*026c*/ 	.word	0x00000000


	//----- nvinfo : EIATTR_REGCOUNT
	.align		4
.L_134:
        /*0270*/ 	.byte	0x04, 0x2f
        /*0272*/ 	.short	(.L_136 - .L_135)
	.align		4
.L_135:
        /*0274*/ 	.word	index@(_ZN7cutlass13device_kernelIN5flash11enable_sm90INS1_16FlashAttnFwdSm90INS1_25CollectiveMainloopFwdSm90ILi2EN4cute5tupleIJNS5_1CILi1EEES8_S8_EEENS6_IJNS7_ILi64EEESA_SA_EEELi512ENS_6half_tEfNS_4arch4Sm90ELb0ELb1ELb0ELb1ELb1ELb1ELb1ELb0ELb0ELb1ELb1ELb0EEENS1_21CollectiveEpilogueFwdINS6_IJSA_NS7_ILi512EEESA_EEES9_SC_SE_Li256ELb1ELb1ELb1ELb0EEENS1_36VarlenDynamicPersistentTileSchedulerILi64ELi64ELi256ELi128ELb1ELb1ELb1ELb1ELb0ELb1EEEEEEEEEvNT_6ParamsE)
        /*0278*/ 	.word	0x000000a8


	//----- nvinfo : EIATTR_FRAME_SIZE
	.align		4
.L_136:
        /*027c*/ 	.byte	0x04, 0x11
        /*027e*/ 	.short	(.L_138 - .L_137)
	.align		4
.L_137:
        /*0280*/ 	.word	index@($_ZN7cutlass13device_kernelIN5flash11enable_sm90INS1_16FlashAttnFwdSm90INS1_25CollectiveMainloopFwdSm90ILi2EN4cute5tupleIJNS5_1CILi1EEES8_S8_EEENS6_IJNS7_ILi64EEESA_SA_EEELi512ENS_6half_tEfNS_4arch4Sm90ELb0ELb1ELb0ELb1ELb1ELb1ELb1ELb0ELb0ELb1ELb1ELb0EEENS1_21CollectiveEpilogueFwdINS6_IJSA_NS7_ILi512EEESA_EEES9_SC_SE_Li256ELb1ELb1ELb1ELb0EEENS1_36VarlenDynamicPersistentTileSchedulerILi64ELi64ELi256ELi128ELb1ELb1ELb1ELb1ELb0ELb1EEEEEEEEEvNT_6ParamsE$_ZZN5flash25CollectiveMainloopFwdSm90ILi2EN4cute5tupleIJNS1_1CILi1EEES4_S4_EEENS2_IJNS3_ILi64EEES6_S6_EEELi512EN7cutlass6half_tEfNS8_4arch4Sm90ELb0ELb1ELb0ELb1ELb1ELb1ELb1ELb0ELb0ELb1ELb1ELb0EE3mmaINS_16FlashAttnFwdSm90ISC_NS_21CollectiveEpilogueFwdINS2_IJS6_NS3_ILi512EEES6_EEES5_S9_SB_Li256ELb1ELb1ELb1ELb0EEENS_36VarlenDynamicPersistentTileSchedulerILi64ELi64ELi256ELi128ELb1ELb1ELb1ELb1ELb0ELb1EEEE13SharedStorageENS1_6TensorINS1_11ArrayEngineIfLm128EEENS1_6LayoutINS2_IJNS2_IJNS3_ILi2EEESR_NS3_ILi32EEEEEES4_S4_EEENS2_IJNS2_IJS4_SR_NS3_ILi4EEEEEENS3_ILi0EEESX_EEEEEEENS_7SoftmaxILi2ELi0EEEEEbRKNSC_6ParamsENS8_13PipelineAsyncILi2EEES17_RNS8_13PipelineStateILj2EEERT0_RT1_iRiRKNS_16SeqlenInfoQKNewKILb1ELb1EEENS2_IJiiiiEEERT_ENKUliT_T0_T1_E_clIZSD_ISM_S10_S12_EbS15_S17_S17_S1A_S1C_S1E_iS1F_S1J_S1K_S1M_EUlRS1N_iE0_NS3_ILb1EEES1U_EEDaiS1N_S1O_S1P_)
        /*0284*/ 	.word	0x00000470


	//----- nvinfo : EIATTR_FRAME_SIZE
	.align		4
.L_138:
        /*0288*/ 	.byte	0x04, 0x11
        /*028a*/ 	.short	(.L_140 - .L_139)
	.align		4
.L_139:
        /*028c*/ 	.word	index@(_ZN7cutlass13device_kernelIN5flash11enable_sm90INS1_16FlashAttnFwdSm90INS1_25CollectiveMainloopFwdSm90ILi2EN4cute5tupleIJNS5_1CILi1EEES8_S8_EEENS6_IJNS7_ILi64EEESA_SA_EEELi512ENS_6half_tEfNS_4arch4Sm90ELb0ELb1ELb0ELb1ELb1ELb1ELb1ELb0ELb0ELb1ELb1ELb0EEENS1_21CollectiveEpilogueFwdINS6_IJSA_NS7_ILi512EEESA_EEES9_SC_SE_Li256ELb1ELb1ELb1ELb0EEENS1_36VarlenDynamicPersistentTileSchedulerILi64ELi64ELi256ELi128ELb1ELb1ELb1ELb1ELb0ELb1EEEEEEEEEvNT_6ParamsE)
        /*0290*/ 	.word	0x00000470


	//----- nvinfo : EIATTR_REGCOUNT
	.align		4
.L_140:
        /*0294*/ 	.byte	0x04, 0x2f
        /*0296*/ 	.short	(.L_142 - .L_141)
	.align		4
.L_141:
        /*0298*/ 	.word	index@(_ZN7cutlass13device_kernelIN5flash11enable_sm90INS1_16FlashAttnFwdSm90INS1_25CollectiveMainloopFwdSm90ILi2EN4cute5tupleIJNS5_1CILi1EEES8_S8_EEENS6_IJNS7_ILi64EEESA_SA_EEELi512ENS_6half_tEfNS_4arch4Sm90ELb0ELb1ELb0ELb1ELb1ELb0ELb1ELb0ELb0ELb1ELb1ELb0EEENS1_21CollectiveEpilogueFwdINS6_IJSA_NS7_ILi512EEESA_EEES9_SC_SE_Li256ELb1ELb1ELb1ELb0EEENS1_36VarlenDynamicPersistentTileSchedulerILi64ELi64ELi256ELi128ELb1ELb1ELb1ELb1ELb0ELb1EEEEEEEEEvNT_6ParamsE)
        /*029c*/ 	.word	0x000000a8


	//----- nvinfo : EIATTR_FRAME_SIZE
	.align		4
.L_142:
        /*02a0*/ 	.byte	0x04, 0x11
        /*02a2*/ 	.short	(.L_144 - .L_143)
	.align		4
.L_143:
        /*02a4*/ 	.word	index@($_ZN7cutlass13device_kernelIN5flash11enable_sm90INS1_16FlashAttnFwdSm90INS1_25CollectiveMainloopFwdSm90ILi2EN4cute5tupleIJNS5_1CILi1EEES8_S8_EEENS6_IJNS7_ILi64EEESA_SA_EEELi512ENS_6half_tEfNS_4arch4Sm90ELb0ELb1ELb0ELb1ELb1ELb0ELb1ELb0ELb0ELb1ELb1ELb0EEENS1_21CollectiveEpilogueFwdINS6_IJSA_NS7_ILi512EEESA_EEES9_SC_SE_Li256ELb1ELb1ELb1ELb0EEENS1_36VarlenDynamicPersistentTileSchedulerILi64ELi64ELi256ELi128ELb1ELb1ELb1ELb1ELb0ELb1EEEEEEEEEvNT_6ParamsE$_ZZN5flash25CollectiveMainloopFwdSm90ILi2EN4cute5tupleIJNS1_1CILi1EEES4_S4_EEENS2_IJNS3_ILi64EEES6_S6_EEELi512EN7cutlass6half_tEfNS8_4arch4Sm90ELb0ELb1ELb0ELb1ELb1ELb0ELb1ELb0ELb0ELb1ELb1ELb0EE3mmaINS_16FlashAttnFwdSm90ISC_NS_21CollectiveEpilogueFwdINS2_IJS6_NS3_ILi512EEES6_EEES5_S9_SB_Li256ELb1ELb1ELb1ELb0EEENS_36VarlenDynamicPersistentTileSchedulerILi64ELi64ELi256ELi128ELb1ELb1ELb1ELb1ELb0ELb1EEEE13SharedStorageENS1_6TensorINS1_11ArrayEngineIfLm128EEENS1_6LayoutINS2_IJNS2_IJNS3_ILi2EEESR_NS3_ILi32EEEEEES4_S4_EEENS2_IJNS2_IJS4_SR_NS3_ILi4EEEEEENS3_ILi0EEESX_EEEEEEENS_7SoftmaxILi2ELi0EEEEEbRKNSC_6ParamsENS8_13PipelineAsyncILi2EEES17_RNS8_13PipelineStateILj2EEERT0_RT1_iRiRKNS_16SeqlenInfoQKNewKILb1ELb0EEENS2_IJiiiiEEERT_ENKUliT_T0_T1_E_clIZSD_ISM_S10_S12_EbS15_S17_S17_S1A_S1C_S1E_iS1F_S1J_S1K_S1M_EUlRS1N_iE1_NS3_ILb0EEENS3_ILb1EEEEEDaiS1N_S1O_S1P_)
        /*02a8*/ 	.word	0x00000460


	//----- nvinfo : EIATTR_FRAME_SIZE
	.align		4
.L_144:
        /*02ac*/ 	.byte	0x04, 0x11
        /*02ae*/ 	.short	(.L_146 - .L_145)
	.align		4
.L_145:
        /*02b0*/ 	.word	index@(_ZN7cutlass13device_kernelIN5flash11enable_sm90INS1_16FlashAttnFwdSm90INS1_25CollectiveMainloopFwdSm90ILi2EN4cute5tupleIJNS5_1CILi1EEES8_S8_EEENS6_IJNS7_ILi64EEESA_SA_EEELi512ENS_6half_tEfNS_4arch4Sm90ELb0ELb1ELb0ELb1ELb1ELb0ELb1ELb0ELb0ELb1ELb1ELb0EEENS1_21CollectiveEpilogueFwdINS6_IJSA_NS7_ILi512EEESA_EEES9_SC_SE_Li256ELb1ELb1ELb1ELb0EEENS1_36VarlenDynamicPersistentTileSchedulerILi64ELi64ELi256ELi128ELb1ELb1ELb1ELb1ELb0ELb1EEEEEEEEEvNT_6ParamsE)
        /*02b4*/ 	.word	0x00000460


	//----- nvinfo : EIATTR_REGCOUNT
	.align		4
.L_146:
        /*02b8*/ 	.byte	0x04, 0x2f
        /*02ba*/ 	.short	(.L_148 - .L_147)
	.align		4
.L_147:
        /*02bc*/ 	.word	index@(_ZN7cutlass13device_kernelIN5flash11enable_sm90INS1_16FlashAttnFwdSm90INS1_25CollectiveMainloopFwdSm90ILi2EN4cute5tupleIJNS5_1CILi1EEES8_S8_EEENS6_IJNS7_ILi64EEESA_SA_EEELi512ENS_6half_tEfNS_4arch4Sm90ELb0ELb1ELb0ELb1ELb1ELb1ELb0ELb0ELb0ELb1ELb1ELb0EEENS1_21CollectiveEpilogueFwdINS6_IJSA_NS7_ILi512EEESA_EEES9_SC_SE_Li256ELb1ELb1ELb1ELb0EEENS1_36VarlenDynamicPersistentTileSchedulerILi64ELi64ELi256ELi128ELb1ELb1ELb1ELb1ELb0ELb1EEEEEEEEEvNT_6ParamsE)
        /*02c0*/ 	.word	0x000000a8


	//----- nvinfo : EIATTR_FRAME_SIZE
	.align		4
.L_148:
        /*02c4*/ 	.byte	0x04, 0x11
        /*02c6*/ 	.short	(.L_150 - .L_149)
	.align		4
.L_149:
        /*02c8*/ 	.word	index@(_ZN7cutlass13device_kernelIN5flash11enable_sm90INS1_16FlashAttnFwdSm90INS1_25CollectiveMainloopFwdSm90ILi2EN4cute5tupleIJNS5_1CILi1EEES8_S8_EEENS6_IJNS7_ILi64EEESA_SA_EEELi512ENS_6half_tEfNS_4arch4Sm90ELb0ELb1ELb0ELb1ELb1ELb1ELb0ELb0ELb0ELb1ELb1ELb0EEENS1_21CollectiveEpilogueFwdINS6_IJSA_NS7_ILi512EEESA_EEES9_SC_SE_Li256ELb1ELb1ELb1ELb0EEENS1_36VarlenDynamicPersistentTileSchedulerILi64ELi64ELi256ELi128ELb1ELb1ELb1ELb1ELb0ELb1EEEEEEEEEvNT_6ParamsE)
        /*02cc*/ 	.word	0x00000070


	//----- nvinfo : EIATTR_REGCOUNT
	.align		4
.L_150:
        /*02d0*/ 	.byte	0x04, 0x2f
        /*02d2*/ 	.short	(.L_152 - .L_151)
	.align		4
.L_151:
        /*02d4*/ 	.word	index@(_ZN7cutlass13device_kernelIN5flash11enable_sm90INS1_16FlashAttnFwdSm90INS1_25CollectiveMainloopFwdSm90ILi2EN4cute5tupleIJNS5_1CILi1EEES8_S8_EEENS6_IJNS7_ILi64EEESA_SA_EEELi512ENS_6half_tEfNS_4arch4Sm90ELb0ELb1ELb0ELb1ELb1ELb0ELb0ELb0ELb0ELb1ELb1ELb0EEENS1_21CollectiveEpilogueFwdINS6_IJSA_NS7_ILi512EEESA_EEES9_SC_SE_Li256ELb1ELb1ELb1ELb0EEENS1_36VarlenDynamicPersistentTileSchedulerILi64ELi64ELi256ELi128ELb1ELb1ELb1ELb1ELb0ELb1EEEEEEEEEvNT_6ParamsE)
        /*02d8*/ 	.word	0x000000a8


	//----- nvinfo : EIATTR_FRAME_SIZE
	.align		4
.L_152:
        /*02dc*/ 	.byte	0x04, 0x11
        /*02de*/ 	.short	(.L_154 - .L_153)
	.align		4
.L_153:
        /*02e0*/ 	.word	index@(_ZN7cutlass13device_kernelIN5flash11enable_sm90INS1_16FlashAttnFwdSm90INS1_25CollectiveMainloopFwdSm90ILi2EN4cute5tupleIJNS5_1CILi1EEES8_S8_EEENS6_IJNS7_ILi64EEESA_SA_EEELi512ENS_6half_tEfNS_4arch4Sm90ELb0ELb1ELb0ELb1ELb1ELb0ELb0ELb0ELb0ELb1ELb1ELb0EEENS1_21CollectiveEpilogueFwdINS6_IJSA_NS7_ILi512EEESA_EEES9_SC_SE_Li256ELb1ELb1ELb1ELb0EEENS1_36VarlenDynamicPersistentTileSchedulerILi64ELi64ELi256ELi128ELb1ELb1ELb1ELb1ELb0ELb1EEEEEEEEEvNT_6ParamsE)
        /*02e4*/ 	.word	0x00000028


	//----- nvinfo : EIATTR_REGCOUNT
	.align		4
.L_154:
        /*02e8*/ 	.byte	0x04, 0x2f
        /*02ea*/ 	.short	(.L_156 - .L_155)
	.align		4
.L_155:
        /*02ec*/ 	.word	index@(_ZN7cutlass13device_kernelIN5flash11enable_sm90INS1_16FlashAttnFwdSm90INS1_25CollectiveMainloopFwdSm90ILi2EN4cute5tupleIJNS5_1CILi1EEES8_S8_EEENS6_IJNS7_ILi64EEESA_SA_EEELi512ENS_6half_tEfNS_4arch4Sm90ELb0ELb1ELb0ELb0ELb1ELb0ELb1ELb0ELb0ELb1ELb1ELb0EEENS1_21CollectiveEpilogueFwdINS6_IJSA_NS7_ILi512EEESA_EEES9_SC_SE_Li256ELb0ELb1ELb1ELb0EEENS1_19SingleTileSchedulerILb0ELb1ELb1ELi64EEEEEEEEEvNT_6ParamsE)
        /*02f0*/ 	.word	0x000000a8


	//----- nvinfo : EIATTR_FRAME_SIZE
	.align		4
.L_156:
        /*02f4*/ 	.byte	0x04, 0x11
        /*02f6*/ 	.short	(.L_158 - .L_157)
	.align		4
.L_157:
        /*02f8*/ 	.word	index@($_ZN7cutlass13device_kernelIN5flash11enable_sm90INS1_16FlashAttnFwdSm90INS1_25CollectiveMainloopFwdSm90ILi2EN4cute5tupleIJNS5_1CILi1EEES8_S8_EEENS6_IJNS7_ILi64EEESA_SA_EEELi512ENS_6half_tEfNS_4arch4Sm90ELb0ELb1ELb0ELb0ELb1ELb0ELb1ELb0ELb0ELb1ELb1ELb0EEENS1_21CollectiveEpilogueFwdINS6_IJSA_NS7_ILi512EEESA_EEES9_SC_SE_Li256ELb0ELb1ELb1ELb0EEENS1_19SingleTileSchedulerILb0ELb1ELb1ELi64EEEEEEEEEvNT_6ParamsE$_ZZN5flash25CollectiveMainloopFwdSm90ILi2EN4cute5tupleIJNS1_1CILi1EEES4_S4_EEENS2_IJNS3_ILi64EEES6_S6_EEELi512EN7cutlass6half_tEfNS8_4arch4Sm90ELb0ELb1ELb0ELb0ELb1ELb0ELb1ELb0ELb0ELb1ELb1ELb0EE3mmaINS_16FlashAttnFwdSm90ISC_NS_21CollectiveEpilogueFwdINS2_IJS6_NS3_ILi512EEES6_EEES5_S9_SB_Li256ELb0ELb1ELb1ELb0EEENS_19SingleTileSchedulerILb0ELb1ELb1ELi64EEEE13SharedStorageENS1_6TensorINS1_11ArrayEngineIfLm128EEENS1_6LayoutINS2_IJNS2_IJNS3_ILi2EEESR_NS3_ILi32EEEEEES4_S4_EEENS2_IJNS2_IJS4_SR_NS3_ILi4EEEEEENS3_ILi0EEESX_EEEEEEENS_7SoftmaxILi2ELi0EEEEEbRKNSC_6ParamsENS8_13PipelineAsyncILi2EEES17_RNS8_13PipelineStateILj2EEERT0_RT1_iRiRKNS_16SeqlenInfoQKNewKILb0ELb0EEENS2_IJiiiiEEERT_ENKUliT_T0_T1_E_clIZSD_ISM_S10_S12_EbS15_S17_S17_S1A_S1C_S1E_iS1F_S1J_S1K_S1M_EUlRS1N_iE1_NS3_ILb0EEENS3_ILb1EEEEEDaiS1N_S1O_S1P_)
        /*02fc*/ 	.word	0x00000410


	//----- nvinfo : EIATTR_FRAME_SIZE
	.align		4
.L_158:
        /*0300*/ 	.byte	0x04, 0x11
        /*0302*/ 	.short	(.L_160 - .L_159)
	.align		4
.L_159:
        /*0304*/ 	.word	index@(_ZN7cutlass13device_kernelIN5flash11enable_sm90INS1_16FlashAttnFwdSm90INS1_25CollectiveMainloopFwdSm90ILi2EN4cute5tupleIJNS5_1CILi1EEES8_S8_EEENS6_IJNS7_ILi64EEESA_SA_EEELi512ENS_6half_tEfNS_4arch4Sm90ELb0ELb1ELb0ELb0ELb1ELb0ELb1ELb0ELb0ELb1ELb1ELb0EEENS1_21CollectiveEpilogueFwdINS6_IJSA_NS7_ILi512EEESA_EEES9_SC_SE_Li256ELb0ELb1ELb1ELb0EEENS1_19SingleTileSchedulerILb0ELb1ELb1ELi64EEEEEEEEEvNT_6ParamsE)
        /*0308*/ 	.word	0x00000410


	//----- nvinfo : EIATTR_REGCOUNT
	.align		4
.L_160:
        /*030c*/ 	.byte	0x04, 0x2f
        /*030e*/ 	.short	(.L_162 - .L_161)
	.align		4
.L_161:
        /*0310*/ 	.word	index@(_ZN7cutlass13device_kernelIN5flash11enable_sm90INS1_16FlashAttnFwdSm90INS1_25CollectiveMainloopFwdSm90ILi2EN4cute5tupleIJNS5_1CILi1EEES8_S8_EEENS6_IJNS7_ILi64EEESA_SA_EEELi512ENS_6half_tEfNS_4arch4Sm90ELb0ELb1ELb0ELb0ELb1ELb0ELb0ELb0ELb0ELb1ELb1ELb0EEENS1_21CollectiveEpilogueFwdINS6_IJSA_NS7_ILi512EEESA_EEES9_SC_SE_Li256ELb0ELb1ELb1ELb0EEENS1_19SingleTileSchedulerILb0ELb1ELb1ELi64EEEEEEEEEvNT_6ParamsE)
        /*0314*/ 	.word	0x000000a8


	//----- nvinfo : EIATTR_FRAME_SIZE
	.align		4
.L_162:
        /*0318*/ 	.byte	0x04, 0x11
        /*031a*/ 	.short	(.L_164 - .L_163)
	.align		4
.L_163:
        /*031c*/ 	.word	index@(_ZN7cutlass13device_kernelIN5flash11enable_sm90INS1_16FlashAttnFwdSm90INS1_25CollectiveMainloopFwdSm90ILi2EN4cute5tupleIJNS5_1CILi1EEES8_S8_EEENS6_IJNS7_ILi64EEESA_SA_EEELi512ENS_6half_tEfNS_4arch4Sm90ELb0ELb1ELb0ELb0ELb1ELb0ELb0ELb0ELb0ELb1ELb1ELb0EEENS1_21CollectiveEpilogueFwdINS6_IJSA_NS7_ILi512EEESA_EEES9_SC_SE_Li256ELb0ELb1ELb1ELb0EEENS1_19SingleTileSchedulerILb0ELb1ELb1ELi64EEEEEEEEEvNT_6ParamsE)
        /*0320*/ 	.word	0x00000000


	//----- nvinfo : EIATTR_REGCOUNT
	.align		4
.L_164:
        /*0324*/ 	.byte	0x04, 0x2f
        /*0326*/ 	.short	(.L_166 - .L_165)
	.align		4
.L_165:
        /*0328*/ 	.word	index@(_ZN7cutlass13device_kernelIN5flash11enable_sm90INS1_16FlashAttnFwdSm90INS1_25CollectiveMainloopFwdSm90ILi2EN4cute5tupleIJNS5_1CILi1EEES8_S8_EEENS6_IJNS7_ILi64EEESA_SA_EEELi512ENS_6half_tEfNS_4arch4Sm90ELb0ELb0ELb0ELb1ELb1ELb1ELb1ELb0ELb0ELb1ELb1ELb0EEENS1_21CollectiveEpilogueFwdINS6_IJSA_NS7_ILi512EEESA_EEES9_SC_SE_Li256ELb1ELb1ELb1ELb0EEENS1_36VarlenDynamicPersistentTileSchedulerILi64ELi64ELi256ELi128ELb1ELb1ELb1ELb0ELb1ELb1EEEEEEEEEvNT_6ParamsE)
        /*032c*/ 	.word	0x000000a8


	//----- nvinfo : EIATTR_FRAME_SIZE
	.align		4
.L_166:
        /*0330*/ 	.byte	0x04, 0x11
        /*0332*/ 	.short	(.L_168 - .L_167)
	.align		4
.L_167:
        /*0334*/ 	.word	index@(_ZN7cutlass13device_kernelIN5flash11enable_sm90INS1_16FlashAttnFwdSm90INS1_25CollectiveMainloopFwdSm90ILi2EN4cute5tupleIJNS5_1CILi1EEES8_S8_EEENS6_IJNS7_ILi64EEESA_SA_EEELi512ENS_6half_tEfNS_4arch4Sm90ELb0ELb0ELb0ELb1ELb1ELb1ELb1ELb0ELb0ELb1ELb1ELb0EEENS1_21CollectiveEpilogueFwdINS6_IJSA_NS7_ILi512EEESA_EEES9_SC_SE_Li256ELb1ELb1ELb1ELb0EEENS1_36VarlenDynamicPersistentTileSchedulerILi64ELi64ELi256ELi128ELb1ELb1ELb1ELb0ELb1ELb1EEEEEEEEEvNT_6ParamsE)
        /*0338*/ 	.word	0x00000070


	//----- nvinfo : EIATTR_REGCOUNT
	.align		4
.L_168:
        /*033c*/ 	.byte	0x04, 0x2f
        /*033e*/ 	.short	(.L_170 - .L_169)
	.align		4
.L_169:
        /*0340*/ 	.word	index@(_ZN7cutlass13device_kernelIN5flash11enable_sm90INS1_16FlashAttnFwdSm90INS1_25CollectiveMainloopFwdSm90ILi2EN4cute5tupleIJNS5_1CILi1EEES8_S8_EEENS6_IJNS7_ILi64EEESA_SA_EEELi512ENS_6half_tEfNS_4arch4Sm90ELb0ELb0ELb0ELb1ELb1ELb0ELb1ELb0ELb0ELb1ELb1ELb0EEENS1_21CollectiveEpilogueFwdINS6_IJSA_NS7_ILi512EEESA_EEES9_SC_SE_Li256ELb1ELb1ELb1ELb0EEENS1_36VarlenDynamicPersistentTileSchedulerILi64ELi64ELi256ELi128ELb1ELb1ELb1ELb0ELb1ELb1EEEEEEEEEvNT_6ParamsE)
        /*0344*/ 	.word	0x000000a8


	//----- nvinfo : EIATTR_FRAME_SIZE
	.align		4
.L_170:
        /*0348*/ 	.byte	0x04, 0x11
        /*034a*/ 	.short	(.L_172 - .L_171)
	.align		4
.L_171:
        /*034c*/ 	.word	index@(_ZN7cutlass13device_kernelIN5flash11enable_sm90INS1_16FlashAttnFwdSm90INS1_25CollectiveMainloopFwdSm90ILi2EN4cute5tupleIJNS5_1CILi1EEES8_S8_EEENS6_IJNS7_ILi64EEESA_SA_EEELi512ENS_6half_tEfNS_4arch4Sm90ELb0ELb0ELb0ELb1ELb1ELb0ELb1ELb0ELb0ELb1ELb1ELb0EEENS1_21CollectiveEpilogueFwdINS6_IJSA_NS7_ILi512EEESA_EEES9_SC_SE_Li256ELb1ELb1ELb1ELb0EEENS1_36VarlenDynamicPersistentTileSchedulerILi64ELi64ELi256ELi128ELb1ELb1ELb1ELb0ELb1ELb1EEEEEEEEEvNT_6ParamsE)
        /*0350*/ 	.word	0x00000038


	//----- nvinfo : EIATTR_REGCOUNT
	.align		4
.L_172:
        /*0354*/ 	.byte	0x04, 0x2f
        /*0356*/ 	.short	(.L_174 - .L_173)
	.align		4
.L_173:
        /*0358*/ 	.word	index@(_ZN7cutlass13device_kernelIN5flash11enable_sm90INS1_16FlashAttnFwdSm90INS1_25CollectiveMainloopFwdSm90ILi2EN4cute5tupleIJNS5_1CILi1EEES8_S8_EEENS6_IJNS7_ILi64EEESA_SA_EEELi512ENS_6half_tEfNS_4arch4Sm90ELb0ELb0ELb0ELb1ELb1ELb1ELb0ELb0ELb0ELb1ELb1ELb0EEENS1_21CollectiveEpilogueFwdINS6_IJSA_NS7_ILi512EEESA_EEES9_SC_SE_Li256ELb1ELb1ELb1ELb0EEENS1_36VarlenDynamicPersistentTileSchedulerILi64ELi64ELi256ELi128ELb1ELb1ELb1ELb0ELb1ELb1EEEEEEEEEvNT_6ParamsE)
        /*035c*/ 	.word	0x000000a8


	//----- nvinfo : EIATTR_FRAME_SIZE
	.align		4
.L_174:
        /*0360*/ 	.byte	0x04, 0x11
        /*0362*/ 	.short	(.L_176 - .L_175)
	.align		4
.L_175:
        /*0364*/ 	.word	index@(_ZN7cutlass13device_kernelIN5flash11enable_sm90INS1_16FlashAttnFwdSm90INS1_25CollectiveMainloopFwdSm90ILi2EN4cute5tupleIJNS5_1CILi1EEES8_S8_EEENS6_IJNS7_ILi64EEESA_SA_EEELi512ENS_6half_tEfNS_4arch4Sm90ELb0ELb0ELb0ELb1ELb1ELb1ELb0ELb0ELb0ELb1ELb1ELb0EEENS1_21CollectiveEpilogueFwdINS6_IJSA_NS7_ILi512EEESA_EEES9_SC_SE_Li256ELb1ELb1ELb1ELb0EEENS1_36VarlenDynamicPersistentTileSchedulerILi64ELi64ELi256ELi128ELb1ELb1ELb1ELb0ELb1ELb1EEEEEEEEEvNT_6ParamsE)
        /*0368*/ 	.word	0x00000060


	//----- nvinfo : EIATTR_REGCOUNT
	.align		4
.L_176:
        /*036c*/ 	.byte	0x04, 0x2f
        /*036e*/ 	.short	(.L_178 - .L_177)
	.align		4
.L_177:
        /*0370*/ 	.word	index@(_ZN7cutlass13device_kernelIN5flash11enable_sm90INS1_16FlashAttnFwdSm90INS1_25CollectiveMainloopFwdSm90ILi2EN4cute5tupleIJNS5_1CILi1EEES8_S8_EEENS6_IJNS7_ILi64EEESA_SA_EEELi512ENS_6half_tEfNS_4arch4Sm90ELb0ELb0ELb0ELb1ELb1ELb0ELb0ELb0ELb0ELb1ELb1ELb0EEENS1_21CollectiveEpilogueFwdINS6_IJSA_NS7_ILi512EEESA_EEES9_SC_SE_Li256ELb1ELb1ELb1ELb0EEENS1_36VarlenDynamicPersistentTileSchedulerILi64ELi64ELi256ELi128ELb1ELb1ELb1ELb0ELb1ELb1EEEEEEEEEvNT_6ParamsE)
        /*0374*/ 	.word	0x000000a8


	//----- nvinfo : EIATTR_FRAME_SIZE
	.align		4
.L_178:
        /*0378*/ 	.byte	0x04, 0x11
        /*037a*/ 	.short	(.L_180 - .L_179)
	.align		4
.L_179:
        /*037c*/ 	.word	index@(_ZN7cutlass13device_kernelIN5flash11enable_sm90INS1_16FlashAttnFwdSm90INS1_25CollectiveMainloopFwdSm90ILi2EN4cute5tupleIJNS5_1CILi1EEES8_S8_EEENS6_IJNS7_ILi64EEESA_SA_EEELi512ENS_6half_tEfNS_4arch4Sm90ELb0ELb0ELb0ELb1ELb1ELb0ELb0ELb0ELb0ELb1ELb1ELb0EEENS1_21CollectiveEpilogueFwdINS6_IJSA_NS7_ILi512EEESA_EEES9_SC_SE_Li256ELb1ELb1ELb1ELb0EEENS1_36VarlenDynamicPersistentTileSchedulerILi64ELi64ELi256ELi128ELb1ELb1ELb1ELb0ELb1ELb1EEEEEEEEEvNT_6ParamsE)
        /*0380*/ 	.word	0x00000040


	//----- nvinfo : EIATTR_REGCOUNT
	.align		4
.L_180:
        /*0384*/ 	.byte	0x04, 0x2f
        /*0386*/ 	.short	(.L_182 - .L_181)
	.align		4
.L_181:
        /*0388*/ 	.word	index@(_ZN7cutlass13device_kernelIN5flash11enable_sm90INS1_16FlashAttnFwdSm90INS1_25CollectiveMainloopFwdSm90ILi2EN4cute5tupleIJNS5_1CILi1EEES8_S8_EEENS6_IJNS7_ILi64EEESA_SA_EEELi512ENS_6half_tEfNS_4arch4Sm90ELb0ELb0ELb0ELb0ELb1ELb0ELb1ELb0ELb0ELb1ELb1ELb0EEENS1_21CollectiveEpilogueFwdINS6_IJSA_NS7_ILi512EEESA_EEES9_SC_SE_Li256ELb0ELb1ELb1ELb0EEENS1_19SingleTileSchedulerILb0ELb1ELb1ELi64EEEEEEEEEvNT_6ParamsE)
        /*038c*/ 	.word	0x000000a8


	//----- nvinfo : EIATTR_FRAME_SIZE
	.align		4
.L_182:
        /*0390*/ 	.byte	0x04, 0x11
        /*0392*/ 	.short	(.L_184 - .L_183)
	.align		4
.L_183:
        /*0394*/ 	.word	index@(_ZN7cutlass13device_kernelIN5flash11enable_sm90INS1_16FlashAttnFwdSm90INS1_25CollectiveMainloopFwdSm90ILi2EN4cute5tupleIJNS5_1CILi1EEES8_S8_EEENS6_IJNS7_ILi64EEESA_SA_EEELi512ENS_6half_tEfNS_4arch4Sm90ELb0ELb0ELb0ELb0ELb1ELb0ELb1ELb0ELb0ELb1ELb1ELb0EEENS1_21CollectiveEpilogueFwdINS6_IJSA_NS7_ILi512EEESA_EEES9_SC_SE_Li256ELb0ELb1ELb1ELb0EEENS1_19SingleTileSchedulerILb0ELb1ELb1ELi64EEEEEEEEEvNT_6ParamsE)
        /*0398*/ 	.word	0x00000008


	//----- nvinfo : EIATTR_REGCOUNT
	.align		4
.L_184:
        /*039c*/ 	.byte	0x04, 0x2f
        /*039e*/ 	.short	(.L_186 - .L_185)
	.align		4
.L_185:
        /*03a0*/ 	.word	index@(_ZN7cutlass13device_kernelIN5flash11enable_sm90INS1_16FlashAttnFwdSm90INS1_25CollectiveMainloopFwdSm90ILi2EN4cute5tupleIJNS5_1CILi1EEES8_S8_EEENS6_IJNS7_ILi64EEESA_SA_EEELi512ENS_6half_tEfNS_4arch4Sm90ELb0ELb0ELb0ELb0ELb1ELb0ELb0ELb0ELb0ELb1ELb1ELb0EEENS1_21CollectiveEpilogueFwdINS6_IJSA_NS7_ILi512EEESA_EEES9_SC_SE_Li256ELb0ELb1ELb1ELb0EEENS1_19SingleTileSchedulerILb0ELb1ELb1ELi64EEEEEEEEEvNT_6ParamsE)
        /*03a4*/ 	.word	0x000000a8


	//----- nvinfo : EIATTR_FRAME_SIZE
	.align		4
.L_186:
        /*03a8*/ 	.byte	0x04, 0x11
        /*03aa*/ 	.short	(.L_188 - .L_187)
	.align		4
.L_187:
        /*03ac*/ 	.word	index@(_ZN7cutlass13device_kernelIN5flash11enable_sm90INS1_16FlashAttnFwdSm90INS1_25CollectiveMainloopFwdSm90ILi2EN4cute5tupleIJNS5_1CILi1EEES8_S8_EEENS6_IJNS7_ILi64EEESA_SA_EEELi512ENS_6half_tEfNS_4arch4Sm90ELb0ELb0ELb0ELb0ELb1ELb0ELb0ELb0ELb0ELb1ELb1ELb0EEENS1_21CollectiveEpilogueFwdINS6_IJSA_NS7_ILi512EEESA_EEES9_SC_SE_Li256ELb0ELb1ELb1ELb0EEENS1_19SingleTileSchedulerILb0ELb1ELb1ELi64EEEEEEEEEvNT_6ParamsE)
        /*03b0*/ 	.word	0x00000000


	//----- nvinfo : EIATTR_REGCOUNT
	.align		4
.L_188:
        /*03b4*/ 	.byte	0x04, 0x2f
        /*03b6*/ 	.short	(.L_190 - .L_189)
	.align		4
.L_189:
        /*03b8*/ 	.word	index@(_ZN7cutlass13device_kernelIN5flash11enable_sm90INS1_16FlashAttnFwdSm90INS1_25CollectiveMainloopFwdSm90ILi2EN4cute5tupleIJNS5_1CILi1EEES8_S8_EEENS6_IJNS7_ILi128EEENS7_ILi96EEENS7_ILi192EEEEEELi128ENS_6half_tEfNS_4arch4Sm90ELb1ELb0ELb0ELb1ELb1ELb1ELb0ELb1ELb1ELb1ELb1ELb0EEENS1_21CollectiveEpilogueFwdINS6_IJSA_SA_SB_EEES9_SE_SG_Li256ELb1ELb1ELb1ELb0EEENS1_36VarlenDynamicPersistentTileSchedulerILi128ELi96ELi256ELi128ELb1ELb1ELb1ELb1ELb1ELb1EEEEEEEEEvNT_6ParamsE)
        /*03bc*/ 	.word	0x000000a8


	//----- nvinfo : EIATTR_FRAME_SIZE
	.align		4
.L_190:
        /*03c0*/ 	.byte	0x04, 0x11
        /*03c2*/ 	.short	(.L_192 - .L_191)
	.align		4
.L_191:
        /*03c4*/ 	.word	index@(_ZN7cutlass13device_kernelIN5flash11enable_sm90INS1_16FlashAttnFwdSm90INS1_25CollectiveMainloopFwdSm90ILi2EN4cute5tupleIJNS5_1CILi1EEES8_S8_EEENS6_IJNS7_ILi128EEENS7_ILi96EEENS7_ILi192EEEEEELi128ENS_6half_tEfNS_4arch4Sm90ELb1ELb0ELb0ELb1ELb1ELb1ELb0ELb1ELb1ELb1ELb1ELb0EEENS1_21CollectiveEpilogueFwdINS6_IJSA_SA_SB_EEES9_SE_SG_Li256ELb1ELb1ELb1ELb0EEENS1_36VarlenDynamicPersistentTileSchedulerILi128ELi96ELi256ELi128ELb1ELb1ELb1ELb1ELb1ELb1EEEEEEEEEvNT_6ParamsE)
        /*03c8*/ 	.word	0x00000080


	//----- nvinfo : EIATTR_REGCOUNT
	.align		4
.L_192:
        /*03cc*/ 	.byte	0x04, 0x2f
        /*03ce*/ 	.short	(.L_194 - .L_193)
	.align		4
.L_193:
        /*03d0*/ 	.word	index@(_ZN7cutlass13device_kernelIN5flash11enable_sm90INS1_16FlashAttnFwdSm90INS1_25CollectiveMainloopFwdSm90ILi2EN4cute5tupleIJNS5_1CILi1EEES8_S8_EEENS6_IJNS7_ILi128EEENS7_ILi96EEENS7_ILi192EEEEEELi128ENS_6half_tEfNS_4arch4Sm90ELb1ELb0ELb0ELb1ELb1ELb0ELb0ELb1ELb1ELb1ELb1ELb0EEENS1_21CollectiveEpilogueFwdINS6_IJSA_SA_SB_EEES9_SE_SG_Li256ELb1ELb1ELb1ELb0EEENS1_36VarlenDynamicPersistentTileSchedulerILi128ELi96ELi256ELi128ELb1ELb1ELb1ELb1ELb1ELb1EEEEEEEEEvNT_6ParamsE)
        /*03d4*/ 	.word	0x000000a8


	//----- nvinfo : EIATTR_FRAME_SIZE
	.align		4
.L_194:
        /*03d8*/ 	.byte	0x04, 0x11
        /*03da*/ 	.short	(.L_196 - .L_195)
	.align		4
.L_195:
        /*03dc*/ 	.word	index@(_ZN7cutlass13device_kernelIN5flash11enable_sm90INS1_16FlashAttnFwdSm90INS1_25CollectiveMainloopFwdSm90ILi2EN4cute5tupleIJNS5_1CILi1EEES8_S8_EEENS6_IJNS7_ILi128EEENS7_ILi96EEENS7_ILi192EEEEEELi128ENS_6half_tEfNS_4arch4Sm90ELb1ELb0ELb0ELb1ELb1ELb0ELb0ELb1ELb1ELb1ELb1ELb0EEENS1_21CollectiveEpilogueFwdINS6_IJSA_SA_SB_EEES9_SE_SG_Li256ELb1ELb1ELb1ELb0EEENS1_36VarlenDynamicPersistentTileSchedulerILi128ELi96ELi256ELi128ELb1ELb1ELb1ELb1ELb1ELb1EEEEEEEEEvNT_6ParamsE)
        /*03e0*/ 	.word	0x00000020


	//----- nvinfo : EIATTR_REGCOUNT
	.align		4
.L_196:
        /*03e4*/ 	.byte	0x04, 0x2f
        /*03e6*/ 	.short	(.L_198 - .L_197)
	.align		4
.L_197:
        /*03e8*/ 	.word	index@(_ZN7cutlass13device_kernelIN5flash11enable_sm90INS1_16FlashAttnFwdSm90INS1_25CollectiveMainloopFwdSm90ILi2EN4cute5tupleIJNS5_1CILi1EEES8_S8_EEENS6_IJNS7_ILi128EEENS7_ILi96EEENS7_ILi192EEEEEELi128ENS_6half_tEfNS_4arch4Sm90ELb1ELb0ELb0ELb0ELb1ELb0ELb0ELb1ELb1ELb1ELb1ELb0EEENS1_21CollectiveEpilogueFwdINS6_IJSA_SA_SB_EEES9_SE_SG_Li256ELb0ELb1ELb1ELb0EEENS1_19SingleTileSchedulerILb0ELb1ELb1ELi128EEEEEEEEEvNT_6ParamsE)
        /*03ec*/ 	.word	0x000000a8


	//----- nvinfo : EIATTR_FRAME_SIZE
	.align		4
.L_198:
        /*03f0*/ 	.byte	0x04, 0x11
        /*03f2*/ 	.short	(.L_200 - .L_199)
	.align		4
.L_199:
        /*03f4*/ 	.word	index@(_ZN7cutlass13device_kernelIN5flash11enable_sm90INS1_16FlashAttnFwdSm90INS1_25CollectiveMainloopFwdSm90ILi2EN4cute5tupleIJNS5_1CILi1EEES8_S8_EEENS6_IJNS7_ILi128EEENS7_ILi96EEENS7_ILi192EEEEEELi128ENS_6half_tEfNS_4arch4Sm90ELb1ELb0ELb0ELb0ELb1ELb0ELb0ELb1ELb1ELb1ELb1ELb0EEENS1_21CollectiveEpilogueFwdINS6_IJSA_SA_SB_EEES9_SE_SG_Li256ELb0ELb1ELb1ELb0EEENS1_19SingleTileSchedulerILb0ELb1ELb1ELi128EEEEEEEEEvNT_6ParamsE)
        /*03f8*/ 	.word	0x00000000


	//----- nvinfo : EIATTR_REGCOUNT
	.align		4
.L_200:
        /*03fc*/ 	.byte	0x04, 0x2f
        /*03fe*/ 	.short	(.L_202 - .L_201)
	.align		4
.L_201:
        /*0400*/ 	.word	index@(_ZN7cutlass13device_kernelIN5flash11enable_sm90INS1_16FlashAttnFwdSm90INS1_25CollectiveMainloopFwdSm90ILi2EN4cute5tupleIJNS5_1CILi1EEES8_S8_EEENS6_IJNS7_ILi128EEENS7_ILi96EEENS7_ILi192EEEEEELi128ENS_6half_tEfNS_4arch4Sm90ELb0ELb1ELb0ELb1ELb1ELb1ELb0ELb1ELb1ELb1ELb1ELb0EEENS1_21CollectiveEpilogueFwdINS6_IJSA_SA_SB_EEES9_SE_SG_Li256ELb1ELb1ELb1ELb0EEENS1_36VarlenDynamicPersistentTileSchedulerILi128ELi96ELi256ELi128ELb1ELb1ELb1ELb1ELb0ELb1EEEEEEEEEvNT_6ParamsE)
        /*0404*/ 	.word	0x000000a8


	//----- nvinfo : EIATTR_FRAME_SIZE
	.align		4
.L_202:
        /*0408*/ 	.byte	0x04, 0x11
        /*040a*/ 	.short	(.L_204 - .L_203)
	.align		4
.L_203:
        /*040c*/ 	.word	index@(_ZN7cutlass13device_kernelIN5flash11enable_sm90INS1_16FlashAttnFwdSm90INS1_25CollectiveMainloopFwdSm90ILi2EN4cute5tupleIJNS5_1CILi1EEES8_S8_EEENS6_IJNS7_ILi128EEENS7_ILi96EEENS7_ILi192EEEEEELi128ENS_6half_tEfNS_4arch4Sm90ELb0ELb1ELb0ELb1ELb1ELb1ELb0ELb1ELb1ELb1ELb1ELb0EEENS1_21CollectiveEpilogueFwdINS6_IJSA_SA_SB_EEES9_SE_SG_Li256ELb1ELb1ELb1ELb0EEENS1_36VarlenDynamicPersistentTileSchedulerILi128ELi96ELi256ELi128ELb1ELb1ELb1ELb1ELb0ELb1EEEEEEEEEvNT_6ParamsE)
        /*0410*/ 	.word	0x00000060


	//----- nvinfo : EIATTR_REGCOUNT
	.align		4
.L_204:
        /*0414*/ 	.byte	0x04, 0x2f
        /*0416*/ 	.short	(.L_206 - .L_205)
	.align		4
.L_205:
        /*0418*/ 	.word	index@(_ZN7cutlass13device_kernelIN5flash11enable_sm90INS1_16FlashAttnFwdSm90INS1_25CollectiveMainloopFwdSm90ILi2EN4cute5tupleIJNS5_1CILi1EEES8_S8_EEENS6_IJNS7_ILi128EEENS7_ILi96EEENS7_ILi192EEEEEELi128ENS_6half_tEfNS_4arch4Sm90ELb0ELb1ELb0ELb1ELb1ELb0ELb0ELb1ELb1ELb1ELb1ELb0EEENS1_21CollectiveEpilogueFwdINS6_IJSA_SA_SB_EEES9_SE_SG_Li256ELb1ELb1ELb1ELb0EEENS1_36VarlenDynamicPersistentTileSchedulerILi128ELi96ELi256ELi128ELb1ELb1ELb1ELb1ELb0ELb1EEEEEEEEEvNT_6ParamsE)
        /*041c*/ 	.word	0x000000a8


	//----- nvinfo : EIATTR_FRAME_SIZE
	.align		4
.L_206:
        /*0420*/ 	.byte	0x04, 0x11
        /*0422*/ 	.short	(.L_208 - .L_207)
	.align		4
.L_207:
        /*0424*/ 	.word	index@(_ZN7cutlass13device_kernelIN5flash11enable_sm90INS1_16FlashAttnFwdSm90INS1_25CollectiveMainloopFwdSm90ILi2EN4cute5tupleIJNS5_1CILi1EEES8_S8_EEENS6_IJNS7_ILi128EEENS7_ILi96EEENS7_ILi192EEEEEELi128ENS_6half_tEfNS_4arch4Sm90ELb0ELb1ELb0ELb1ELb1ELb0ELb0ELb1ELb1ELb1ELb1ELb0EEENS1_21CollectiveEpilogueFwdINS6_IJSA_SA_SB_EEES9_SE_SG_Li256ELb1ELb1ELb1ELb0EEENS1_36VarlenDynamicPersistentTileSchedulerILi128ELi96ELi256ELi128ELb1ELb1ELb1ELb1ELb0ELb1EEEEEEEEEvNT_6ParamsE)
        /*0428*/ 	.word	0x00000018


	//----- nvinfo : EIATTR_REGCOUNT
	.align		4
.L_208:
        /*042c*/ 	.byte	0x04, 0x2f
        /*042e*/ 	.short	(.L_210 - .L_209)
	.align		4
.L_209:
        /*0430*/ 	.word	index@(_ZN7cutlass13device_kernelIN5flash11enable_sm90INS1_16FlashAttnFwdSm90INS1_25CollectiveMainloopFwdSm90ILi2EN4cute5tupleIJNS5_1CILi1EEES8_S8_EEENS6_IJNS7_ILi128EEENS7_ILi96EEENS7_ILi192EEEEEELi128ENS_6half_tEfNS_4arch4Sm90ELb0ELb1ELb0ELb0ELb1ELb0ELb0ELb1ELb1ELb1ELb1ELb0EEENS1_21CollectiveEpilogueFwdINS6_IJSA_SA_SB_EEES9_SE_SG_Li256ELb0ELb1ELb1ELb0EEENS1_19SingleTileSchedulerILb0ELb1ELb1ELi128EEEEEEEEEvNT_6ParamsE)
        /*0434*/ 	.word	0x000000a8


	//----- nvinfo : EIATTR_FRAME_SIZE
	.align		4
.L_210:
        /*0438*/ 	.byte	0x04, 0x11
        /*043a*/ 	.short	(.L_212 - .L_211)
	.align		4
.L_211:
        /*043c*/ 	.word	index@(_ZN7cutlass13device_kernelIN5flash11enable_sm90INS1_16FlashAttnFwdSm90INS1_25CollectiveMainloopFwdSm90ILi2EN4cute5tupleIJNS5_1CILi1EEES8_S8_EEENS6_IJNS7_ILi128EEENS7_ILi96EEENS7_ILi192EEEEEELi128ENS_6half_tEfNS_4arch4Sm90ELb0ELb1ELb0ELb0ELb1ELb0ELb0ELb1ELb1ELb1ELb1ELb0EEENS1_21CollectiveEpilogueFwdINS6_IJSA_SA_SB_EEES9_SE_SG_Li256ELb0ELb1ELb1ELb0EEENS1_19SingleTileSchedulerILb0ELb1ELb1ELi128EEEEEEEEEvNT_6ParamsE)
        /*0440*/ 	.word	0x00000008


	//----- nvinfo : EIATTR_REGCOUNT
	.align		4
.L_212:
        /*0444*/ 	.byte	0x04, 0x2f
        /*0446*/ 	.short	(.L_214 - .L_213)
	.align		4
.L_213:
        /*0448*/ 	.word	index@(_ZN7cutlass13device_kernelIN5flash11enable_sm90INS1_16FlashAttnFwdSm90INS1_25CollectiveMainloopFwdSm90ILi2EN4cute5tupleIJNS5_1CILi1EEES8_S8_EEENS6_IJNS7_ILi128EEENS7_ILi96EEENS7_ILi192EEEEEELi128ENS_6half_tEfNS_4arch4Sm90ELb0ELb0ELb0ELb1ELb1ELb1ELb0ELb1ELb1ELb1ELb1ELb0EEENS1_21CollectiveEpilogueFwdINS6_IJSA_SA_SB_EEES9_SE_SG_Li256ELb1ELb1ELb1ELb0EEENS1_36VarlenDynamicPersistentTileSchedulerILi128ELi96ELi256ELi128ELb1ELb1ELb1ELb0ELb1ELb1EEEEEEEEEvNT_6ParamsE)
        /*044c*/ 	.word	0x000000a8


	//----- nvinfo : EIATTR_FRAME_SIZE
	.align		4
.L_214:
        /*0450*/ 	.byte	0x04, 0x11
        /*0452*/ 	.short	(.L_216 - .L_215)
	.align		4
.L_215:
        /*0454*/ 	.word	index@(_ZN7cutlass13device_kernelIN5flash11enable_sm90INS1_16FlashAttnFwdSm90INS1_25CollectiveMainloopFwdSm90ILi2EN4cute5tupleIJNS5_1CILi1EEES8_S8_EEENS6_IJNS7_ILi128EEENS7_ILi96EEENS7_ILi192EEEEEELi128ENS_6half_tEfNS_4arch4Sm90ELb0ELb0ELb0ELb1ELb1ELb1ELb0ELb1ELb1ELb1ELb1ELb0EEENS1_21CollectiveEpilogueFwdINS6_IJSA_SA_SB_EEES9_SE_SG_Li256ELb1ELb1ELb1ELb0EEENS1_36VarlenDynamicPersistentTileSchedulerILi128ELi96ELi256ELi128ELb1ELb1ELb1ELb0ELb1ELb1EEEEEEEEEvNT_6ParamsE)
        /*0458*/ 	.word	0x00000090


	//----- nvinfo : EIATTR_REGCOUNT
	.align		4
.L_216:
        /*045c*/ 	.byte	0x04, 0x2f
        /*045e*/ 	.short	(.L_218 - .L_217)
	.align		4
.L_217:
        /*0460*/ 	.word	index@(_ZN7cutlass13device_kernelIN5flash11enable_sm90INS1_16FlashAttnFwdSm90INS1_25CollectiveMainloopFwdSm90ILi2EN4cute5tupleIJNS5_1CILi1EEES8_S8_EEENS6_IJNS7_ILi128EEENS7_ILi96EEENS7_ILi192EEEEEELi128ENS_6half_tEfNS_4arch4Sm90ELb0ELb0ELb0ELb1ELb1ELb0ELb0ELb1ELb1ELb1ELb1ELb0EEENS1_21CollectiveEpilogueFwdINS6_IJSA_SA_SB_EEES9_SE_SG_Li256ELb1ELb1ELb1ELb0EEENS1_36VarlenDynamicPersistentTileSchedulerILi128ELi96ELi256ELi128ELb1ELb1ELb1ELb0ELb1ELb1EEEEEEEEEvNT_6ParamsE)
        /*0464*/ 	.word	0x000000a8


	//----- nvinfo : EIATTR_FRAME_SIZE
	.align		4
.L_218:
        /*0468*/ 	.byte	0x04, 0x11
        /*046a*/ 	.short	(.L_220 - .L_219)
	.align		4
.L_219:
        /*046c*/ 	.word	index@(_ZN7cutlass13device_kernelIN5flash11enable_sm90INS1_16FlashAttnFwdSm90INS1_25CollectiveMainloopFwdSm90ILi2EN4cute5tupleIJNS5_1CILi1EEES8_S8_EEENS6_IJNS7_ILi128EEENS7_ILi96EEENS7_ILi192EEEEEELi128ENS_6half_tEfNS_4arch4Sm90ELb0ELb0ELb0ELb1ELb1ELb0ELb0ELb1ELb1ELb1ELb1ELb0EEENS1_21CollectiveEpilogueFwdINS6_IJSA_SA_SB_EEES9_SE_SG_Li256ELb1ELb1ELb1ELb0EEENS1_36VarlenDynamicPersistentTileSchedulerILi128ELi96ELi256ELi128ELb1ELb1ELb1ELb0ELb1ELb1EEEEEEEEEvNT_6ParamsE)
        /*0470*/ 	.word	0x00000020


	//----- nvinfo : EIATTR_REGCOUNT
	.align		4
.L_220:
        /*0474*/ 	.byte	0x04, 0x2f
        /*0476*/ 	.short	(.L_222 - .L_221)
	.align		4
.L_221:
        /*0478*/ 	.word	index@(_ZN7cutlass13device_kernelIN5flash11enable_sm90INS1_16FlashAttnFwdSm90INS1_25CollectiveMainloopFwdSm90ILi2EN4cute5tupleIJNS5_1CILi1EEES8_S8_EEENS6_IJNS7_ILi128EEENS7_ILi96EEENS7_ILi192EEEEEELi128ENS_6half_tEfNS_4arch4Sm90ELb0ELb0ELb0ELb0ELb1ELb0ELb0ELb1ELb1ELb1ELb1ELb0EEENS1_21CollectiveEpilogueFwdINS6_IJSA_SA_SB_EEES9_SE_SG_Li256ELb0ELb1ELb1ELb0EEENS1_19SingleTileSchedulerILb0ELb1ELb1ELi128EEEEEEEEEvNT_6ParamsE)
        /*047c*/ 	.word	0x000000a8


	//----- nvinfo : EIATTR_FRAME_SIZE
	.align		4
.L_222:
        /*0480*/ 	.byte	0x04, 0x11
        /*0482*/ 	.short	(.L_224 - .L_223)
	.align		4
.L_223:
        /*0484*/ 	.word	index@(_ZN7cutlass13device_kernelIN5flash11enable_sm90INS1_16FlashAttnFwdSm90INS1_25CollectiveMainloopFwdSm90ILi2EN4cute5tupleIJNS5_1CILi1EEES8_S8_EEENS6_IJNS7_ILi128EEENS7_ILi96EEENS7_ILi192EEEEEELi128ENS_6half_tEfNS_4arch4Sm90ELb0ELb0ELb0ELb0ELb1ELb0ELb0ELb1ELb1ELb1ELb1ELb0EEENS1_21CollectiveEpilogueFwdINS6_IJSA_SA_SB_EEES9_SE_SG_Li256ELb0ELb1ELb1ELb0EEENS1_19SingleTileSchedulerILb0ELb1ELb1ELi128EEEEEEEEEvNT_6ParamsE)
        /*0488*/ 	.word	0x00000000


	//----- nvinfo : EIATTR_MIN_STACK_SIZE
	.align		4
.L_224:
        /*048c*/ 	.byte	0x04, 0x12
        /*048e*/ 	.short	(.L_226 - .L_225)
	.align		4
.L_225:
        /*0490*/ 	.word	index@(_ZN7cutlass13device_kernelIN5flash11enable_sm90INS1_16FlashAttnFwdSm90INS1_25CollectiveMainloopFwdSm90ILi2EN4cute5tupleIJNS5_1CILi1EEES8_S8_EEENS6_IJNS7_ILi128EEENS7_ILi96EEENS7_ILi192EEEEEELi128ENS_6half_tEfNS_4arch4Sm90ELb0ELb0ELb0ELb0ELb1ELb0ELb0ELb1ELb1ELb1ELb1ELb0EEENS1_21CollectiveEpilogueFwdINS6_IJSA_SA_SB_EEES9_SE_SG_Li256ELb0ELb1ELb1ELb0EEENS1_19SingleTileSchedulerILb0ELb1ELb1ELi128EEEEEEEEEvNT_6ParamsE)
        /*0494*/ 	.word	0x00000000


	//----- nvinfo : EIATTR_MIN_STACK_SIZE
	.align		4
.L_226:
        /*0498*/ 	.byte	0x04, 0x12
        /*049a*/ 	.short	(.L_228 - .L_227)
	.align		4
.L_227:
        /*049c*/ 	.word	index@(_ZN7cutlass13device_kernelIN5flash11enable_sm90INS1_16FlashAttnFwdSm90INS1_25CollectiveMainloopFwdSm90ILi2EN4cute5tupleIJNS5_1CILi1EEES8_S8_EEENS6_IJNS7_ILi128EEENS7_ILi96EEENS7_ILi192EEEEEELi128ENS_6half_tEfNS_4arch4Sm90ELb0ELb0ELb0ELb1ELb1ELb0ELb0ELb1ELb1ELb1ELb1ELb0EEENS1_21CollectiveEpilogueFwdINS6_IJSA_SA_SB_EEES9_SE_SG_Li256ELb1ELb1ELb1ELb0EEENS1_36VarlenDynamicPersistentTileSchedulerILi128ELi96ELi256ELi128ELb1ELb1ELb1ELb0ELb1ELb1EEEEEEEEEvNT_6ParamsE)
        /*04a0*/ 	.word	0x00000020


	//----- nvinfo : EIATTR_MIN_STACK_SIZE
	.align		4
.L_228:
        /*04a4*/ 	.byte	0x04, 0x12
        /*04a6*/ 	.short	(.L_230 - .L_229)
	.align		4
.L_229:
        /*04a8*/ 	.word	index@(_ZN7cutlass13device_kernelIN5flash11enable_sm90INS1_16FlashAttnFwdSm90INS1_25CollectiveMainloopFwdSm90ILi2EN4cute5tupleIJNS5_1CILi1EEES8_S8_EEENS6_IJNS7_ILi128EEENS7_ILi96EEENS7_ILi192EEEEEELi128ENS_6half_tEfNS_4arch4Sm90ELb0ELb0ELb0ELb1ELb1ELb1ELb0ELb1ELb1ELb1ELb1ELb0EEENS1_21CollectiveEpilogueFwdINS6_IJSA_SA_SB_EEES9_SE_SG_Li256ELb1ELb1ELb1ELb0EEENS1_36VarlenDynamicPersistentTileSchedulerILi128ELi96ELi256ELi128ELb1ELb1ELb1ELb0ELb1ELb1EEEEEEEEEvNT_6ParamsE)
        /*04ac*/ 	.word	0x00000090


	//----- nvinfo : EIATTR_MIN_STACK_SIZE
	.align		4
.L_230:
        /*04b0*/ 	.byte	0x04, 0x12
        /*04b2*/ 	.short	(.L_232 - .L_231)
	.align		4
.L_231:
        /*04b4*/ 	.word	index@(_ZN7cutlass13device_kernelIN5flash11enable_sm90INS1_16FlashAttnFwdSm90INS1_25CollectiveMainloopFwdSm90ILi2EN4cute5tupleIJNS5_1CILi1EEES8_S8_EEENS6_IJNS7_ILi128EEENS7_ILi96EEENS7_ILi192EEEEEELi128ENS_6half_tEfNS_4arch4Sm90ELb0ELb1ELb0ELb0ELb1ELb0ELb0ELb1ELb1ELb1ELb1ELb0EEENS1_21CollectiveEpilogueFwdINS6_IJSA_SA_SB_EEES9_SE_SG_Li256ELb0ELb1ELb1ELb0EEENS1_19SingleTileSchedulerILb0ELb1ELb1ELi128EEEEEEEEEvNT_6ParamsE)
        /*04b8*/ 	.word	0x00000008


	//----- nvinfo : EIATTR_MIN_STACK_SIZE
	.align		4
.L_232:
        /*04bc*/ 	.byte	0x04, 0x12
        /*04be*/ 	.short	(.L_234 - .L_233)
	.align		4
.L_233:
        /*04c0*/ 	.word	index@(_ZN7cutlass13device_kernelIN5flash11enable_sm90INS1_16FlashAttnFwdSm90INS1_25CollectiveMainloopFwdSm90ILi2EN4cute5tupleIJNS5_1CILi1EEES8_S8_EEENS6_IJNS7_ILi128EEENS7_ILi96EEENS7_ILi192EEEEEELi128ENS_6half_tEfNS_4arch4Sm90ELb0ELb1ELb0ELb1ELb1ELb0ELb0ELb1ELb1ELb1ELb1ELb0EEENS1_21CollectiveEpilogueFwdINS6_IJSA_SA_SB_EEES9_SE_SG_Li256ELb1ELb1ELb1ELb0EEENS1_36VarlenDynamicPersistentTileSchedulerILi128ELi96ELi256ELi128ELb1ELb1ELb1ELb1ELb0ELb1EEEEEEEEEvNT_6ParamsE)
        /*04c4*/ 	.word	0x00000018


	//----- nvinfo : EIATTR_MIN_STACK_SIZE
	.align		4
.L_234:
        /*04c8*/ 	.byte	0x04, 0x12
        /*04ca*/ 	.short	(.L_236 - .L_235)
	.align		4
.L_235:
        /*04cc*/ 	.word	index@(_ZN7cutlass13device_kernelIN5flash11enable_sm90INS1_16FlashAttnFwdSm90INS1_25CollectiveMainloopFwdSm90ILi2EN4cute5tupleIJNS5_1CILi1EEES8_S8_EEENS6_IJNS7_ILi128EEENS7_ILi96EEENS7_ILi192EEEEEELi128ENS_6half_tEfNS_4arch4Sm90ELb0ELb1ELb0ELb1ELb1ELb1ELb0ELb1ELb1ELb1ELb1ELb0EEENS1_21CollectiveEpilogueFwdINS6_IJSA_SA_SB_EEES9_SE_SG_Li256ELb1ELb1ELb1ELb0EEENS1_36VarlenDynamicPersistentTileSchedulerILi128ELi96ELi256ELi128ELb1ELb1ELb1ELb1ELb0ELb1EEEEEEEEEvNT_6ParamsE)
        /*04d0*/ 	.word	0x00000060


	//----- nvinfo : EIATTR_MIN_STACK_SIZE
	.align		4
.L_236:
        /*04d4*/ 	.byte	0x04, 0x12
        /*04d6*/ 	.short	(.L_238 - .L_237)
	.align		4
.L_237:
        /*04d8*/ 	.word	index@(_ZN7cutlass13device_kernelIN5flash11enable_sm90INS1_16FlashAttnFwdSm90INS1_25CollectiveMainloopFwdSm90ILi2EN4cute5tupleIJNS5_1CILi1EEES8_S8_EEENS6_IJNS7_ILi128EEENS7_ILi96EEENS7_ILi192EEEEEELi128ENS_6half_tEfNS_4arch4Sm90ELb1ELb0ELb0ELb0ELb1ELb0ELb0ELb1ELb1ELb1ELb1ELb0EEENS1_21CollectiveEpilogueFwdINS6_IJSA_SA_SB_EEES9_SE_SG_Li256ELb0ELb1ELb1ELb0EEENS1_19SingleTileSchedulerILb0ELb1ELb1ELi128EEEEEEEEEvNT_6ParamsE)
        /*04dc*/ 	.word	0x00000000


	//----- nvinfo : EIATTR_MIN_STACK_SIZE
	.align		4
.L_238:
        /*04e0*/ 	.byte	0x04, 0x12
        /*04e2*/ 	.short	(.L_240 - .L_239)
	.align		4
.L_239:
        /*04e4*/ 	.word	index@(_ZN7cutlass13device_kernelIN5flash11enable_sm90INS1_16FlashAttnFwdSm90INS1_25CollectiveMainloopFwdSm90ILi2EN4cute5tupleIJNS5_1CILi1EEES8_S8_EEENS6_IJNS7_ILi128EEENS7_ILi96EEENS7_ILi192EEEEEELi128ENS_6half_tEfNS_4arch4Sm90ELb1ELb0ELb0ELb1ELb1ELb0ELb0ELb1ELb1ELb1ELb1ELb0EEENS1_21CollectiveEpilogueFwdINS6_IJSA_SA_SB_EEES9_SE_SG_Li256ELb1ELb1ELb1ELb0EEENS1_36VarlenDynamicPersistentTileSchedulerILi128ELi96ELi256ELi128ELb1ELb1ELb1ELb1ELb1ELb1EEEEEEEEEvNT_6ParamsE)
        /*04e8*/ 	.word	0x00000020


	//----- nvinfo : EIATTR_MIN_STACK_SIZE
	.align		4
.L_240:
        /*04ec*/ 	.byte	0x04, 0x12
        /*04ee*/ 	.short	(.L_242 - .L_241)
	.align		4
.L_241:
        /*04f0*/ 	.word	index@(_ZN7cutlass13device_kernelIN5flash11enable_sm90INS1_16FlashAttnFwdSm90INS1_25CollectiveMainloopFwdSm90ILi2EN4cute5tupleIJNS5_1CILi1EEES8_S8_EEENS6_IJNS7_ILi128EEENS7_ILi96EEENS7_ILi192EEEEEELi128ENS_6half_tEfNS_4arch4Sm90ELb1ELb0ELb0ELb1ELb1ELb1ELb0ELb1ELb1ELb1ELb1ELb0EEENS1_21CollectiveEpilogueFwdINS6_IJSA_SA_SB_EEES9_SE_SG_Li256ELb1ELb1ELb1ELb0EEENS1_36VarlenDynamicPersistentTileSchedulerILi128ELi96ELi256ELi128ELb1ELb1ELb1ELb1ELb1ELb1EEEEEEEEEvNT_6ParamsE)
        /*04f4*/ 	.word	0x00000080


	//----- nvinfo : EIATTR_MIN_STACK_SIZE
	.align		4
.L_242:
        /*04f8*/ 	.byte	0x04, 0x12
        /*04fa*/ 	.short	(.L_244 - .L_243)
	.align		4
.L_243:
        /*04fc*/ 	.word	index@(_ZN7cutlass13device_kernelIN5flash11enable_sm90INS1_16FlashAttnFwdSm90INS1_25CollectiveMainloopFwdSm90ILi2EN4cute5tupleIJNS5_1CILi1EEES8_S8_EEENS6_IJNS7_ILi64EEESA_SA_EEELi512ENS_6half_tEfNS_4arch4Sm90ELb0ELb0ELb0ELb0ELb1ELb0ELb0ELb0ELb0ELb1ELb1ELb0EEENS1_21CollectiveEpilogueFwdINS6_IJSA_NS7_ILi512EEESA_EEES9_SC_SE_Li256ELb0ELb1ELb1ELb0EEENS1_19SingleTileSchedulerILb0ELb1ELb1ELi64EEEEEEEEEvNT_6ParamsE)
        /*0500*/ 	.word	0x00000000


	//----- nvinfo : EIATTR_MIN_STACK_SIZE
	.align		4
.L_244:
        /*0504*/ 	.byte	0x04, 0x12
        /*0506*/ 	.short	(.L_246 - .L_245)
	.align		4
.L_245:
        /*0508*/ 	.word	index@(_ZN7cutlass13device_kernelIN5flash11enable_sm90INS1_16FlashAttnFwdSm90INS1_25CollectiveMainloopFwdSm90ILi2EN4cute5tupleIJNS5_1CILi1EEES8_S8_EEENS6_IJNS7_ILi64EEESA_SA_EEELi512ENS_6half_tEfNS_4arch4Sm90ELb0ELb0ELb0ELb0ELb1ELb0ELb1ELb0ELb0ELb1ELb1ELb0EEENS1_21CollectiveEpilogueFwdINS6_IJSA_NS7_ILi512EEESA_EEES9_SC_SE_Li256ELb0ELb1ELb1ELb0EEENS1_19SingleTileSchedulerILb0ELb1ELb1ELi64EEEEEEEEEvNT_6ParamsE)
        /*050c*/ 	.word	0x00000008


	//----- nvinfo : EIATTR_MIN_STACK_SIZE
	.align		4
.L_246:
        /*0510*/ 	.byte	0x04, 0x12
        /*0512*/ 	.short	(.L_248 - .L_247)
	.align		4
.L_247:
        /*0514*/ 	.word	index@(_ZN7cutlass13device_kernelIN5flash11enable_sm90INS1_16FlashAttnFwdSm90INS1_25CollectiveMainloopFwdSm90ILi2EN4cute5tupleIJNS5_1CILi1EEES8_S8_EEENS6_IJNS7_ILi64EEESA_SA_EEELi512ENS_6half_tEfNS_4arch4Sm90ELb0ELb0ELb0ELb1ELb1ELb0ELb0ELb0ELb0ELb1ELb1ELb0EEENS1_21CollectiveEpilogueFwdINS6_IJSA_NS7_ILi512EEESA_EEES9_SC_SE_Li256ELb1ELb1ELb1ELb0EEENS1_36VarlenDynamicPersistentTileSchedulerILi64ELi64ELi256ELi128ELb1ELb1ELb1ELb0ELb1ELb1EEEEEEEEEvNT_6ParamsE)
        /*0518*/ 	.word	0x00000040


	//----- nvinfo : EIATTR_MIN_STACK_SIZE
	.align		4
.L_248:
        /*051c*/ 	.byte	0x04, 0x12
        /*051e*/ 	.short	(.L_250 - .L_249)
	.align		4
.L_249:
        /*0520*/ 	.word	index@(_ZN7cutlass13device_kernelIN5flash11enable_sm90INS1_16FlashAttnFwdSm90INS1_25CollectiveMainloopFwdSm90ILi2EN4cute5tupleIJNS5_1CILi1EEES8_S8_EEENS6_IJNS7_ILi64EEESA_SA_EEELi512ENS_6half_tEfNS_4arch4Sm90ELb0ELb0ELb0ELb1ELb1ELb1ELb0ELb0ELb0ELb1ELb1ELb0EEENS1_21CollectiveEpilogueFwdINS6_IJSA_NS7_ILi512EEESA_EEES9_SC_SE_Li256ELb1ELb1ELb1ELb0EEENS1_36VarlenDynamicPersistentTileSchedulerILi64ELi64ELi256ELi128ELb1ELb1ELb1ELb0ELb1ELb1EEEEEEEEEvNT_6ParamsE)
        /*0524*/ 	.word	0x00000060


	//----- nvinfo : EIATTR_MIN_STACK_SIZE
	.align		4
.L_250:
        /*0528*/ 	.byte	0x04, 0x12
        /*052a*/ 	.short	(.L_252 - .L_251)
	.align		4
.L_251:
        /*052c*/ 	.word	index@(_ZN7cutlass13device_kernelIN5flash11enable_sm90INS1_16FlashAttnFwdSm90INS1_25CollectiveMainloopFwdSm90ILi2EN4cute5tupleIJNS5_1CILi1EEES8_S8_EEENS6_IJNS7_ILi64EEESA_SA_EEELi512ENS_6half_tEfNS_4arch4Sm90ELb0ELb0ELb0ELb1ELb1ELb0ELb1ELb0ELb0ELb1ELb1ELb0EEENS1_21CollectiveEpilogueFwdINS6_IJSA_NS7_ILi512EEESA_EEES9_SC_SE_Li256ELb1ELb1ELb1ELb0EEENS1_36VarlenDynamicPersistentTileSchedulerILi64ELi64ELi256ELi128ELb1ELb1ELb1ELb0ELb1ELb1EEEEEEEEEvNT_6ParamsE)
        /*0530*/ 	.word	0x00000038


	//----- nvinfo : EIATTR_MIN_STACK_SIZE
	.align		4
.L_252:
        /*0534*/ 	.byte	0x04, 0x12
        /*0536*/ 	.short	(.L_254 - .L_253)
	.align		4
.L_253:
        /*0538*/ 	.word	index@(_ZN7cutlass13device_kernelIN5flash11enable_sm90INS1_16FlashAttnFwdSm90INS1_25CollectiveMainloopFwdSm90ILi2EN4cute5tupleIJNS5_1CILi1EEES8_S8_EEENS6_IJNS7_ILi64EEESA_SA_EEELi512ENS_6half_tEfNS_4arch4Sm90ELb0ELb0ELb0ELb1ELb1ELb1ELb1ELb0ELb0ELb1ELb1ELb0EEENS1_21CollectiveEpilogueFwdINS6_IJSA_NS7_ILi512EEESA_EEES9_SC_SE_Li256ELb1ELb1ELb1ELb0EEENS1_36VarlenDynamicPersistentTileSchedulerILi64ELi64ELi256ELi128ELb1ELb1ELb1ELb0ELb1ELb1EEEEEEEEEvNT_6ParamsE)
        /*053c*/ 	.word	0x00000070


	//----- nvinfo : EIATTR_MIN_STACK_SIZE
	.align		4
.L_254:
        /*0540*/ 	.byte	0x04, 0x12
        /*0542*/ 	.short	(.L_256 - .L_255)
	.align		4
.L_255:
        /*0544*/ 	.word	index@(_ZN7cutlass13device_kernelIN5flash11enable_sm90INS1_16FlashAttnFwdSm90INS1_25CollectiveMainloopFwdSm90ILi2EN4cute5tupleIJNS5_1CILi1EEES8_S8_EEENS6_IJNS7_ILi64EEESA_SA_EEELi512ENS_6half_tEfNS_4arch4Sm90ELb0ELb1ELb0ELb0ELb1ELb0ELb0ELb0ELb0ELb1ELb1ELb0EEENS1_21CollectiveEpilogueFwdINS6_IJSA_NS7_ILi512EEESA_EEES9_SC_SE_Li256ELb0ELb1ELb1ELb0EEENS1_19SingleTileSchedulerILb0ELb1ELb1ELi64EEEEEEEEEvNT_6ParamsE)
        /*0548*/ 	.word	0x00000000


	//----- nvinfo : EIATTR_MIN_STACK_SIZE
	.align		4
.L_256:
        /*054c*/ 	.byte	0x04, 0x12
        /*054e*/ 	.short	(.L_258 - .L_257)
	.align		4
.L_257:
        /*0550*/ 	.word	index@(_ZN7cutlass13device_kernelIN5flash11enable_sm90INS1_16FlashAttnFwdSm90INS1_25CollectiveMainloopFwdSm90ILi2EN4cute5tupleIJNS5_1CILi1EEES8_S8_EEENS6_IJNS7_ILi64EEESA_SA_EEELi512ENS_6half_tEfNS_4arch4Sm90ELb0ELb1ELb0ELb0ELb1ELb0ELb1ELb0ELb0ELb1ELb1ELb0EEENS1_21CollectiveEpilogueFwdINS6_IJSA_NS7_ILi512EEESA_EEES9_SC_SE_Li256ELb0ELb1ELb1ELb0EEENS1_19SingleTileSchedulerILb0ELb1ELb1ELi64EEEEEEEEEvNT_6ParamsE)
        /*0554*/ 	.word	0x00000410


	//----- nvinfo : EIATTR_MIN_STACK_SIZE
	.align		4
.L_258:
        /*0558*/ 	.byte	0x04, 0x12
        /*055a*/ 	.short	(.L_260 - .L_259)
	.align		4
.L_259:
        /*055c*/ 	.word	index@(_ZN7cutlass13device_kernelIN5flash11enable_sm90INS1_16FlashAttnFwdSm90INS1_25CollectiveMainloopFwdSm90ILi2EN4cute5tupleIJNS5_1CILi1EEES8_S8_EEENS6_IJNS7_ILi64EEESA_SA_EEELi512ENS_6half_tEfNS_4arch4Sm90ELb0ELb1ELb0ELb1ELb1ELb0ELb0ELb0ELb0ELb1ELb1ELb0EEENS1_21CollectiveEpilogueFwdINS6_IJSA_NS7_ILi512EEESA_EEES9_SC_SE_Li256ELb1ELb1ELb1ELb0EEENS1_36VarlenDynamicPersistentTileSchedulerILi64ELi64ELi256ELi128ELb1ELb1ELb1ELb1ELb0ELb1EEEEEEEEEvNT_6ParamsE)
        /*0560*/ 	.word	0x00000028


	//----- nvinfo : EIATTR_MIN_STACK_SIZE
	.align		4
.L_260:
        /*0564*/ 	.byte	0x04, 0x12
        /*0566*/ 	.short	(.L_262 - .L_261)
	.align		4
.L_261:
        /*0568*/ 	.word	index@(_ZN7cutlass13device_kernelIN5flash11enable_sm90INS1_16FlashAttnFwdSm90INS1_25CollectiveMainloopFwdSm90ILi2EN4cute5tupleIJNS5_1CILi1EEES8_S8_EEENS6_IJNS7_ILi64EEESA_SA_EEELi512ENS_6half_tEfNS_4arch4Sm90ELb0ELb1ELb0ELb1ELb1ELb1ELb0ELb0ELb0ELb1ELb1ELb0EEENS1_21CollectiveEpilogueFwdINS6_IJSA_NS7_ILi512EEESA_EEES9_SC_SE_Li256ELb1ELb1ELb1ELb0EEENS1_36VarlenDynamicPersistentTileSchedulerILi64ELi64ELi256ELi128ELb1ELb1ELb1ELb1ELb0ELb1EEEEEEEEEvNT_6ParamsE)
        /*056c*/ 	.word	0x00000070


	//----- nvinfo : EIATTR_MIN_STACK_SIZE
	.align		4
.L_262:
        /*0570*/ 	.byte	0x04, 0x12
        /*0572*/ 	.short	(.L_264 - .L_263)
	.align		4
.L_263:
        /*0574*/ 	.word	index@(_ZN7cutlass13device_kernelIN5flash11enable_sm90INS1_16FlashAttnFwdSm90INS1_25CollectiveMainloopFwdSm90ILi2EN4cute5tupleIJNS5_1CILi1EEES8_S8_EEENS6_IJNS7_ILi64EEESA_SA_EEELi512ENS_6half_tEfNS_4arch4Sm90ELb0ELb1ELb0ELb1ELb1ELb0ELb1ELb0ELb0ELb1ELb1ELb0EEENS1_21CollectiveEpilogueFwdINS6_IJSA_NS7_ILi512EEESA_EEES9_SC_SE_Li256ELb1ELb1ELb1ELb0EEENS1_36VarlenDynamicPersistentTileSchedulerILi64ELi64ELi256ELi128ELb1ELb1ELb1ELb1ELb0ELb1EEEEEEEEEvNT_6ParamsE)
        /*0578*/ 	.word	0x00000460


	//----- nvinfo : EIATTR_MIN_STACK_SIZE
	.align		4
.L_264:
        /*057c*/ 	.byte	0x04, 0x12
        /*057e*/ 	.short	(.L_266 - .L_265)
	.align		4
.L_265:
        /*0580*/ 	.word	index@(_ZN7cutlass13device_kernelIN5flash11enable_sm90INS1_16FlashAttnFwdSm90INS1_25CollectiveMainloopFwdSm90ILi2EN4cute5tupleIJNS5_1CILi1EEES8_S8_EEENS6_IJNS7_ILi64EEESA_SA_EEELi512ENS_6half_tEfNS_4arch4Sm90ELb0ELb1ELb0ELb1ELb1ELb1ELb1ELb0ELb0ELb1ELb1ELb0EEENS1_21CollectiveEpilogueFwdINS6_IJSA_NS7_ILi512EEESA_EEES9_SC_SE_Li256ELb1ELb1ELb1ELb0EEENS1_36VarlenDynamicPersistentTileSchedulerILi64ELi64ELi256ELi128ELb1ELb1ELb1ELb1ELb0ELb1EEEEEEEEEvNT_6ParamsE)
        /*0584*/ 	.word	0x00000470


	//----- nvinfo : EIATTR_MIN_STACK_SIZE
	.align		4
.L_266:
        /*0588*/ 	.byte	0x04, 0x12
        /*058a*/ 	.short	(.L_268 - .L_267)
	.align		4
.L_267:
        /*058c*/ 	.word	index@(_ZN7cutlass13device_kernelIN5flash11enable_sm90INS1_16FlashAttnFwdSm90INS1_25CollectiveMainloopFwdSm90ILi2EN4cute5tupleIJNS5_1CILi1EEES8_S8_EEENS6_IJNS7_ILi64EEESA_SA_EEELi512ENS_6half_tEfNS_4arch4Sm90ELb1ELb0ELb0ELb0ELb1ELb0ELb0ELb0ELb0ELb1ELb1ELb0EEENS1_21CollectiveEpilogueFwdINS6_IJSA_NS7_ILi512EEESA_EEES9_SC_SE_Li256ELb0ELb1ELb1ELb0EEENS1_19SingleTileSchedulerILb0ELb1ELb1ELi64EEEEEEEEEvNT_6ParamsE)
        /*0590*/ 	.word	0x00000000


	//----- nvinfo : EIATTR_MIN_STACK_SIZE
	.align		4
.L_268:
        /*0594*/ 	.byte	0x04, 0x12
        /*0596*/ 	.short	(.L_270 - .L_269)
	.align		4
.L_269:
        /*0598*/ 	.word	index@(_ZN7cutlass13device_kernelIN5flash11enable_sm90INS1_16FlashAttnFwdSm90INS1_25CollectiveMainloopFwdSm90ILi2EN4cute5tupleIJNS5_1CILi1EEES8_S8_EEENS6_IJNS7_ILi64EEESA_SA_EEELi512ENS_6half_tEfNS_4arch4Sm90ELb1ELb0ELb0ELb0ELb1ELb0ELb1ELb0ELb0ELb1ELb1ELb0EEENS1_21CollectiveEpilogueFwdINS6_IJSA_NS7_ILi512EEESA_EEES9_SC_SE_Li256ELb0ELb1ELb1ELb0EEENS1_19SingleTileSchedulerILb0ELb1ELb1ELi64EEEEEEEEEvNT_6ParamsE)
        /*059c*/ 	.word	0x00000008


	//----- nvinfo : EIATTR_MIN_STACK_SIZE
	.align		4
.L_270:
        /*05a0*/ 	.byte	0x04, 0x12
        /*05a2*/ 	.short	(.L_272 - .L_271)
	.align		4
.L_271:
        /*05a4*/ 	.word	index@(_ZN7cutlass13device_kernelIN5flash11enable_sm90INS1_16FlashAttnFwdSm90INS1_25CollectiveMainloopFwdSm90ILi2EN4cute5tupleIJNS5_1CILi1EEES8_S8_EEENS6_IJNS7_ILi64EEESA_SA_EEELi512ENS_6half_tEfNS_4arch4Sm90ELb1ELb0ELb0ELb1ELb1ELb0ELb0ELb0ELb0ELb1ELb1ELb0EEENS1_21CollectiveEpilogueFwdINS6_IJSA_NS7_ILi512EEESA_EEES9_SC_SE_Li256ELb1ELb1ELb1ELb0EEENS1_36VarlenDynamicPersistentTileSchedulerILi64ELi64ELi256ELi128ELb1ELb1ELb1ELb1ELb1ELb1EEEEEEEEEvNT_6ParamsE)
        /*05a8*/ 	.word	0x00000038


	//----- nvinfo : EIATTR_MIN_STACK_SIZE
	.align		4
.L_272:
        /*05ac*/ 	.byte	0x04, 0x12
        /*05ae*/ 	.short	(.L_274 - .L_273)
	.align		4
.L_273:
        /*05b0*/ 	.word	index@(_ZN7cutlass13device_kernelIN5flash11enable_sm90INS1_16FlashAttnFwdSm90INS1_25CollectiveMainloopFwdSm90ILi2EN4cute5tupleIJNS5_1CILi1EEES8_S8_EEENS6_IJNS7_ILi64EEESA_SA_EEELi512ENS_6half_tEfNS_4arch4Sm90ELb1ELb0ELb0ELb1ELb1ELb1ELb0ELb0ELb0ELb1ELb1ELb0EEENS1_21CollectiveEpilogueFwdINS6_IJSA_NS7_ILi512EEESA_EEES9_SC_SE_Li256ELb1ELb1ELb1ELb0EEENS1_36VarlenDynamicPersistentTileSchedulerILi64ELi64ELi256ELi128ELb1ELb1ELb1ELb1ELb1ELb1EEEEEEEEEvNT_6ParamsE)
        /*05b4*/ 	.word	0x00000070


	//----- nvinfo : EIATTR_MIN_STACK_SIZE
	.align		4
.L_274:
        /*05b8*/ 	.byte	0x04, 0x12
        /*05ba*/ 	.short	(.L_276 - .L_275)
	.align		4
.L_275:
        /*05bc*/ 	.word	index@(_ZN7cutlass13device_kernelIN5flash11enable_sm90INS1_16FlashAttnFwdSm90INS1_25CollectiveMainloopFwdSm90ILi2EN4cute5tupleIJNS5_1CILi1EEES8_S8_EEENS6_IJNS7_ILi64EEESA_SA_EEELi512ENS_6half_tEfNS_4arch4Sm90ELb1ELb0ELb0ELb1ELb1ELb0ELb1ELb0ELb0ELb1ELb1ELb0EEENS1_21CollectiveEpilogueFwdINS6_IJSA_NS7_ILi512EEESA_EEES9_SC_SE_Li256ELb1ELb1ELb1ELb0EEENS1_36VarlenDynamicPersistentTileSchedulerILi64ELi64ELi256ELi128ELb1ELb1ELb1ELb1ELb1ELb1EEEEEEEEEvNT_6ParamsE)
        /*05c0*/ 	.word	0x00000030


	//----- nvinfo : EIATTR_MIN_STACK_SIZE
	.align		4
.L_276:
        /*05c4*/ 	.byte	0x04, 0x12
        /*05c6*/ 	.short	(.L_278 - .L_277)
	.align		4
.L_277:
        /*05c8*/ 	.word	index@(_ZN7cutlass13device_kernelIN5flash11enable_sm90INS1_16FlashAttnFwdSm90INS1_25CollectiveMainloopFwdSm90ILi2EN4cute5tupleIJNS5_1CILi1EEES8_S8_EEENS6_IJNS7_ILi64EEESA_SA_EEELi512ENS_6half_tEfNS_4arch4Sm90ELb1ELb0ELb0ELb1ELb1ELb1ELb1ELb0ELb0ELb1ELb1ELb0EEENS1_21CollectiveEpilogueFwdINS6_IJSA_NS7_ILi512EEESA_EEES9_SC_SE_Li256ELb1ELb1ELb1ELb0EEENS1_36VarlenDynamicPersistentTileSchedulerILi64ELi64ELi256ELi128ELb1ELb1ELb1ELb1ELb1ELb1EEEEEEEEEvNT_6ParamsE)
        /*05cc*/ 	.word	0x00000088


	//----- nvinfo : EIATTR_MIN_STACK_SIZE
	.align		4
.L_278:
        /*05d0*/ 	.byte	0x04, 0x12
        /*05d2*/ 	.short	(.L_280 - .L_279)
	.align		4
.L_279:
        /*05d4*/ 	.word	index@(_ZN7cutlass13device_kernelIN5flash11enable_sm90INS1_16FlashAttnFwdSm90INS1_25CollectiveMainloopFwdSm90ILi2EN4cute5tupleIJNS5_1CILi1EEES8_S8_EEENS6_IJNS7_ILi128EEENS7_ILi96EEENS7_ILi64EEEEEELi256ENS_6half_tEfNS_4arch4Sm90ELb0ELb0ELb0ELb0ELb1ELb0ELb0ELb1ELb0ELb1ELb1ELb0EEENS1_21CollectiveEpilogueFwdINS6_IJSA_NS7_ILi256EEESB_EEES9_SE_SG_Li256ELb0ELb1ELb1ELb0EEENS1_19SingleTileSchedulerILb0ELb1ELb1ELi128EEEEEEEEEvNT_6ParamsE)
        /*05d8*/ 	.word	0x00000000


	//----- nvinfo : EIATTR_MIN_STACK_SIZE
	.align		4
.L_280:
        /*05dc*/ 	.byte	0x04, 0x12
        /*05de*/ 	.short	(.L_282 - .L_281)
	.align		4
.L_281:
        /*05e0*/ 	.word	index@(_ZN7cutlass13device_kernelIN5flash11enable_sm90INS1_16FlashAttnFwdSm90INS1_25CollectiveMainloopFwdSm90ILi2EN4cute5tupleIJNS5_1CILi1EEES8_S8_EEENS6_IJNS7_ILi128EEENS7_ILi96EEENS7_ILi64EEEEEELi256ENS_6half_tEfNS_4arch4Sm90ELb0ELb0ELb0ELb0ELb1ELb0ELb1ELb1ELb0ELb1ELb1ELb0EEENS1_21CollectiveEpilogueFwdINS6_IJSA_NS7_ILi256EEESB_EEES9_SE_SG_Li256ELb0ELb1ELb1ELb0EEENS1_19SingleTileSchedulerILb0ELb1ELb1ELi128EEEEEEEEEvNT_6ParamsE)
        /*05e4*/ 	.word	0x00000008


	//----- nvinfo : EIATTR_MIN_STACK_SIZE
	.align		4
.L_282:
        /*05e8*/ 	.byte	0x04, 0x12
        /*05ea*/ 	.short	(.L_284 - .L_283)
	.align		4
.L_283:
        /*05ec*/ 	.word	index@(_ZN7cutlass13device_kernelIN5flash11enable_sm90INS1_16FlashAttnFwdSm90INS1_25CollectiveMainloopFwdSm90ILi2EN4cute5tupleIJNS5_1CILi1EEES8_S8_EEENS6_IJNS7_ILi128EEENS7_ILi96EEENS7_ILi64EEEEEELi256ENS_6half_tEfNS_4arch4Sm90ELb0ELb0ELb0ELb1ELb1ELb0ELb0ELb1ELb0ELb1ELb1ELb0EEENS1_21CollectiveEpilogueFwdINS6_IJSA_NS7_ILi256EEESB_EEES9_SE_SG_Li256ELb1ELb1ELb1ELb0EEENS1_36VarlenDynamicPersistentTileSchedulerILi128ELi96ELi256ELi128ELb1ELb1ELb1ELb0ELb1ELb1EEEEEEEEEvNT_6ParamsE)
        /*05f0*/ 	.word	0x00000038


	//----- nvinfo : EIATTR_MIN_STACK_SIZE
	.align		4
.L_284:
        /*05f4*/ 	.byte	0x04, 0x12
        /*05f6*/ 	.short	(.L_286 - .L_285)
	.align		4
.L_285:
        /*05f8*/ 	.word	index@(_ZN7cutlass13device_kernelIN5flash11enable_sm90INS1_16FlashAttnFwdSm90INS1_25CollectiveMainloopFwdSm90ILi2EN4cute5tupleIJNS5_1CILi1EEES8_S8_EEENS6_IJNS7_ILi128EEENS7_ILi96EEENS7_ILi64EEEEEELi256ENS_6half_tEfNS_4arch4Sm90ELb0ELb0ELb0ELb1ELb1ELb1ELb0ELb1ELb0ELb1ELb1ELb0EEENS1_21CollectiveEpilogueFwdINS6_IJSA_NS7_ILi256EEESB_EEES9_SE_SG_Li256ELb1ELb1ELb1ELb0EEENS1_36VarlenDynamicPersistentTileSchedulerILi128ELi96ELi256ELi128ELb1ELb1ELb1ELb0ELb1ELb1EEEEEEEEEvNT_6ParamsE)
        /*05fc*/ 	.word	0x00000158


	//----- nvinfo : EIATTR_MIN_STACK_SIZE
	.align		4
.L_286:
        /*0600*/ 	.byte	0x04, 0x12
        /*0602*/ 	.short	(.L_288 - .L_287)
	.align		4
.L_287:
        /*0604*/ 	.word	index@(_ZN7cutlass13device_kernelIN5flash11enable_sm90INS1_16FlashAttnFwdSm90INS1_25CollectiveMainloopFwdSm90ILi2EN4cute5tupleIJNS5_1CILi1EEES8_S8_EEENS6_IJNS7_ILi128EEENS7_ILi96EEENS7_ILi64EEEEEELi256ENS_6half_tEfNS_4arch4Sm90ELb0ELb0ELb0ELb1ELb1ELb0ELb1ELb1ELb0ELb1ELb1ELb0EEENS1_21CollectiveEpilogueFwdINS6_IJSA_NS7_ILi256EEESB_EEES9_SE_SG_Li256ELb1ELb1ELb1ELb0EEENS1_36VarlenDynamicPersistentTileSchedulerILi128ELi96ELi256ELi128ELb1ELb1ELb1ELb0ELb1ELb1EEEEEEEEEvNT_6ParamsE)
        /*0608*/ 	.word	0x00000040


	//----- nvinfo : EIATTR_MIN_STACK_SIZE
	.align		4
.L_288:
        /*060c*/ 	.byte	0x04, 0x12
        /*060e*/ 	.short	(.L_290 - .L_289)
	.align		4
.L_289:
        /*0610*/ 	.word	index@(_ZN7cutlass13device_kernelIN5flash11enable_sm90INS1_16FlashAttnFwdSm90INS1_25CollectiveMainloopFwdSm90ILi2EN4cute5tupleIJNS5_1CILi1EEES8_S8_EEENS6_IJNS7_ILi128EEENS7_ILi96EEENS7_ILi64EEEEEELi256ENS_6half_tEfNS_4arch4Sm90ELb0ELb0ELb0ELb1ELb1ELb1ELb1ELb1ELb0ELb1ELb1ELb0EEENS1_21CollectiveEpilogueFwdINS6_IJSA_NS7_ILi256EEESB_EEES9_SE_SG_Li256ELb1ELb1ELb1ELb0EEENS1_36VarlenDynamicPersistentTileSchedulerILi128ELi96ELi256ELi128ELb1ELb1ELb1ELb0ELb1ELb1EEEEEEEEEvNT_6ParamsE)
        /*0614*/ 	.word	0x000001a8


	//----- nvinfo : EIATTR_MIN_STACK_SIZE
	.align		4
.L_290:
        /*0618*/ 	.byte	0x04, 0x12
        /*061a*/ 	.short	(.L_292 - .L_291)
	.align		4
.L_291:
        /*061c*/ 	.word	index@(_ZN7cutlass13device_kernelIN5flash11enable_sm90INS1_16FlashAttnFwdSm90INS1_25CollectiveMainloopFwdSm90ILi2EN4cute5tupleIJNS5_1CILi1EEES8_S8_EEENS6_IJNS7_ILi128EEENS7_ILi96EEENS7_ILi64EEEEEELi256ENS_6half_tEfNS_4arch4Sm90ELb0ELb1ELb0ELb0ELb1ELb0ELb0ELb1ELb0ELb1ELb1ELb0EEENS1_21CollectiveEpilogueFwdINS6_IJSA_NS7_ILi256EEESB_EEES9_SE_SG_Li256ELb0ELb1ELb1ELb0EEENS1_19SingleTileSchedulerILb0ELb1ELb1ELi128EEEEEEEEEvNT_6ParamsE)
        /*0620*/ 	.word	0x00000000


	//----- nvinfo : EIATTR_MIN_STACK_SIZE
	.align		4
.L_292:
        /*0624*/ 	.byte	0x04, 0x12
        /*0626*/ 	.short	(.L_294 - .L_293)
	.align		4
.L_293:
        /*0628*/ 	.word	index@(_ZN7cutlass13device_kernelIN5flash11enable_sm90INS1_16FlashAttnFwdSm90INS1_25CollectiveMainloopFwdSm90ILi2EN4cute5tupleIJNS5_1CILi1EEES8_S8_EEENS6_IJNS7_ILi128EEENS7_ILi96EEENS7_ILi64EEEEEELi256ENS_6half_tEfNS_4arch4Sm90ELb0ELb1ELb0ELb0ELb1ELb0ELb1ELb1ELb0ELb1ELb1ELb0EEENS1_21CollectiveEpilogueFwdINS6_IJSA_NS7_ILi256EEESB_EEES9_SE_SG_Li256ELb0ELb1ELb1ELb0EEENS1_19SingleTileSchedulerILb0ELb1ELb1ELi128EEEEEEEEEvNT_6ParamsE)
        /*062c*/ 	.word	0x000056a0


	//----- nvinfo : EIATTR_MIN_STACK_SIZE
	.align		4
.L_294:
        /*0630*/ 	.byte	0x04, 0x12
        /*0632*/ 	.short	(.L_296 - .L_295)
	.align		4
.L_295:
        /*0634*/ 	.word	index@(_ZN7cutlass13device_kernelIN5flash11enable_sm90INS1_16FlashAttnFwdSm90INS1_25CollectiveMainloopFwdSm90ILi2EN4cute5tupleIJNS5_1CILi1EEES8_S8_EEENS6_IJNS7_ILi128EEENS7_ILi96EEENS7_ILi64EEEEEELi256ENS_6half_tEfNS_4arch4Sm90ELb0ELb1ELb0ELb1ELb1ELb0ELb0ELb1ELb0ELb1ELb1ELb0EEENS1_21CollectiveEpilogueFwdINS6_IJSA_NS7_ILi256EEESB_EEES9_SE_SG_Li256ELb1ELb1ELb1ELb0EEENS1_36VarlenDynamicPersistentTileSchedulerILi128ELi96ELi256ELi128ELb1ELb1ELb1ELb1ELb0ELb1EEEEEEEEEvNT_6ParamsE)
        /*0638*/ 	.word	0x00000020


	//----- nvinfo : EIATTR_MIN_STACK_SIZE
	.align		4
.L_296:
        /*063c*/ 	.byte	0x04, 0x12
        /*063e*/ 	.short	(.L_298 - .L_297)
	.align		4
.L_297:
        /*0640*/ 	.word	index@(_ZN7cutlass13device_kernelIN5flash11enable_sm90INS1_16FlashAttnFwdSm90INS1_25CollectiveMainloopFwdSm90ILi2EN4cute5tupleIJNS5_1CILi1EEES8_S8_EEENS6_IJNS7_ILi128EEENS7_ILi96EEENS7_ILi64EEEEEELi256ENS_6half_tEfNS_4arch4Sm90ELb0ELb1ELb0ELb1ELb1ELb1ELb0ELb1ELb0ELb1ELb1ELb0EEENS1_21CollectiveEpilogueFwdINS6_IJSA_NS7_ILi256EEESB_EEES9_SE_SG_Li256ELb1ELb1ELb1ELb0EEENS1_36VarlenDynamicPersistentTileSchedulerILi128ELi96ELi256ELi128ELb1ELb1ELb1ELb1ELb0ELb1EEEEEEEEEvNT_6ParamsE)
        /*0644*/ 	.word	0x00000440


	//----- nvinfo : EIATTR_MIN_STACK_SIZE
	.align		4
.L_298:
        /*0648*/ 	.byte	0x04, 0x12
        /*064a*/ 	.short	(.L_300 - .L_299)
	.align		4
.L_299:
        /*064c*/ 	.word	index@(_ZN7cutlass13device_kernelIN5flash11enable_sm90INS1_16FlashAttnFwdSm90INS1_25CollectiveMainloopFwdSm90ILi2EN4cute5tupleIJNS5_1CILi1EEES8_S8_EEENS6_IJNS7_ILi128EEENS7_ILi96EEENS7_ILi64EEEEEELi256ENS_6half_tEfNS_4arch4Sm90ELb0ELb1ELb0ELb1ELb1ELb0ELb1ELb1ELb0ELb1ELb1ELb0EEENS1_21CollectiveEpilogueFwdINS6_IJSA_NS7_ILi256EEESB_EEES9_SE_SG_Li256ELb1ELb1ELb1ELb0EEENS1_36VarlenDynamicPersistentTileSchedulerILi128ELi96ELi256ELi128ELb1ELb1ELb1ELb1ELb0ELb1EEEEEEEEEvNT_6ParamsE)
        /*0650*/ 	.word	0x000004e0


	//----- nvinfo : EIATTR_MIN_STACK_SIZE
	.align		4
.L_300:
        /*0654*/ 	.byte	0x04, 0x12
        /*0656*/ 	.short	(.L_302 - .L_301)
	.align		4
.L_301:
        /*0658*/ 	.word	index@(_ZN7cutlass13device_kernelIN5flash11enable_sm90INS1_16FlashAttnFwdSm90INS1_25CollectiveMainloopFwdSm90ILi2EN4cute5tupleIJNS5_1CILi1EEES8_S8_EEENS6_IJNS7_ILi128EEENS7_ILi96EEENS7_ILi64EEEEEELi256ENS_6half_tEfNS_4arch4Sm90ELb0ELb1ELb0ELb1ELb1ELb1ELb1ELb1ELb0ELb1ELb1ELb0EEENS1_21CollectiveEpilogueFwdINS6_IJSA_NS7_ILi256EEESB_EEES9_SE_SG_Li256ELb1ELb1ELb1ELb0EEENS1_36VarlenDynamicPersistentTileSchedulerILi128ELi96ELi256ELi128ELb1ELb1ELb1ELb1ELb0ELb1EEEEEEEEEvNT_6ParamsE)
        /*065c*/ 	.word	0x00000530


	//----- nvinfo : EIATTR_MIN_STACK_SIZE
	.align		4
.L_302:
        /*0660*/ 	.byte	0x04, 0x12
        /*0662*/ 	.short	(.L_304 - .L_303)
	.align		4
.L_303:
        /*0664*/ 	.word	index@(_ZN7cutlass13device_kernelIN5flash11enable_sm90INS1_16FlashAttnFwdSm90INS1_25CollectiveMainloopFwdSm90ILi2EN4cute5tupleIJNS5_1CILi1EEES8_S8_EEENS6_IJNS7_ILi128EEENS7_ILi96EEENS7_ILi64EEEEEELi256ENS_6half_tEfNS_4arch4Sm90ELb1ELb0ELb0ELb0ELb1ELb0ELb0ELb1ELb0ELb1ELb1ELb0EEENS1_21CollectiveEpilogueFwdINS6_IJSA_NS7_ILi256EEESB_EEES9_SE_SG_Li256ELb0ELb1ELb1ELb0EEENS1_19SingleTileSchedulerILb0ELb1ELb1ELi128EEEEEEEEEvNT_6ParamsE)
        /*0668*/ 	.word	0x00000000


	//----- nvinfo : EIATTR_MIN_STACK_SIZE
	.align		4
.L_304:
        /*066c*/ 	.byte	0x04, 0x12
        /*066e*/ 	.short	(.L_306 - .L_305)
	.align		4
.L_305:
        /*0670*/ 	.word	index@(_ZN7cutlass13device_kernelIN5flash11enable_sm90INS1_16FlashAttnFwdSm90INS1_25CollectiveMainloopFwdSm90ILi2EN4cute5tupleIJNS5_1CILi1EEES8_S8_EEENS6_IJNS7_ILi128EEENS7_ILi96EEENS7_ILi64EEEEEELi256ENS_6half_tEfNS_4arch4Sm90ELb1ELb0ELb0ELb0ELb1ELb0ELb1ELb1ELb0ELb1ELb1ELb0EEENS1_21CollectiveEpilogueFwdINS6_IJSA_NS7_ILi256EEESB_EEES9_SE_SG_Li256ELb0ELb1ELb1ELb0EEENS1_19SingleTileSchedulerILb0ELb1ELb1ELi128EEEEEEEEEvNT_6ParamsE)
        /*0674*/ 	.word	0x00000008


	//----- nvinfo : EIATTR_MIN_STACK_SIZE
	.align		4
.L_306:
        /*0678*/ 	.byte	0x04, 0x12
        /*067a*/ 	.short	(.L_308 - .L_307)
	.align		4
.L_307:
        /*067c*/ 	.word	index@(_ZN7cutlass13device_kernelIN5flash11enable_sm90INS1_16FlashAttnFwdSm90INS1_25CollectiveMainloopFwdSm90ILi2EN4cute5tupleIJNS5_1CILi1EEES8_S8_EEENS6_IJNS7_ILi128EEENS7_ILi96EEENS7_ILi64EEEEEELi256ENS_6half_tEfNS_4arch4Sm90ELb1ELb0ELb0ELb1ELb1ELb0ELb0ELb1ELb0ELb1ELb1ELb0EEENS1_21CollectiveEpilogueFwdINS6_IJSA_NS7_ILi256EEESB_EEES9_SE_SG_Li256ELb1ELb1ELb1ELb0EEENS1_36VarlenDynamicPersistentTileSchedulerILi128ELi96ELi256ELi128ELb1ELb1ELb1ELb1ELb1ELb1EEEEEEEEEvNT_6ParamsE)
        /*0680*/ 	.word	0x00000030


	//----- nvinfo : EIATTR_MIN_STACK_SIZE
	.align		4
.L_308:
        /*0684*/ 	.byte	0x04, 0x12
        /*0686*/ 	.short	(.L_310 - .L_309)
	.align		4
.L_309:
        /*0688*/ 	.word	index@(_ZN7cutlass13device_kernelIN5flash11enable_sm90INS1_16FlashAttnFwdSm90INS1_25CollectiveMainloopFwdSm90ILi2EN4cute5tupleIJNS5_1CILi1EEES8_S8_EEENS6_IJNS7_ILi128EEENS7_ILi96EEENS7_ILi64EEEEEELi256ENS_6half_tEfNS_4arch4Sm90ELb1ELb0ELb0ELb1ELb1ELb1ELb0ELb1ELb0ELb1ELb1ELb0EEENS1_21CollectiveEpilogueFwdINS6_IJSA_NS7_ILi256EEESB_EEES9_SE_SG_Li256ELb1ELb1ELb1ELb0EEENS1_36VarlenDynamicPersistentTileSchedulerILi128ELi96ELi256ELi128ELb1ELb1ELb1ELb1ELb1ELb1EEEEEEEEEvNT_6ParamsE)
        /*068c*/ 	.word	0x00000150


	//----- nvinfo : EIATTR_MIN_STACK_SIZE
	.align		4
.L_310:
        /*0690*/ 	.byte	0x04, 0x12
        /*0692*/ 	.short	(.L_312 - .L_311)
	.align		4
.L_311:
        /*0694*/ 	.word	index@(_ZN7cutlass13device_kernelIN5flash11enable_sm90INS1_16FlashAttnFwdSm90INS1_25CollectiveMainloopFwdSm90ILi2EN4cute5tupleIJNS5_1CILi1EEES8_S8_EEENS6_IJNS7_ILi128EEENS7_ILi96EEENS7_ILi64EEEEEELi256ENS_6half_tEfNS_4arch4Sm90ELb1ELb0ELb0ELb1ELb1ELb0ELb1ELb1ELb0ELb1ELb1ELb0EEENS1_21CollectiveEpilogueFwdINS6_IJSA_NS7_ILi256EEESB_EEES9_SE_SG_Li256ELb1ELb1ELb1ELb0EEENS1_36VarlenDynamicPersistentTileSchedulerILi128ELi96ELi256ELi128ELb1ELb1ELb1ELb1ELb1ELb1EEEEEEEEEvNT_6ParamsE)
        /*0698*/ 	.word	0x00000040


	//----- nvinfo : EIATTR_MIN_STACK_SIZE
	.align		4
.L_312:
        /*069c*/ 	.byte	0x04, 0x12
        /*069e*/ 	.short	(.L_314 - .L_313)
	.align		4
.L_313:
        /*06a0*/ 	.word	index@(_ZN7cutlass13device_kernelIN5flash11enable_sm90INS1_16FlashAttnFwdSm90INS1_25CollectiveMainloopFwdSm90ILi2EN4cute5tupleIJNS5_1CILi1EEES8_S8_EEENS6_IJNS7_ILi128EEENS7_ILi96EEENS7_ILi64EEEEEELi256ENS_6half_tEfNS_4arch4Sm90ELb1ELb0ELb0ELb1ELb1ELb1ELb1ELb1ELb0ELb1ELb1ELb0EEENS1_21CollectiveEpilogueFwdINS6_IJSA_NS7_ILi256EEESB_EEES9_SE_SG_Li256ELb1ELb1ELb1ELb0EEENS1_36VarlenDynamicPersistentTileSchedulerILi128ELi96ELi256ELi128ELb1ELb1ELb1ELb1ELb1ELb1EEEEEEEEEvNT_6ParamsE)
        /*06a4*/ 	.word	0x000001e8
.L_314:


//--------------------- .nv.compat                --------------------------
	.section	.nv.compat,"",@"SHT_CUDA_COMPAT_INFO"
	.align	4
        /*0000*/ 	.byte	0x02, 0x09, 0x01, 0x00, 0x02, 0x02, 0x04, 0x00, 0x02, 0x05, 0x05, 0x00, 0x03, 0x07, 0x01, 0x01
        /*0010*/ 	.byte	0x02, 0x03, 0x01, 0x00, 0x02, 0x06, 0x01, 0x00, 0x04, 0x0b, 0x08, 0x00, 0x00, 0x00, 0x00, 0x00
        /*0020*/ 	.byte	0x00, 0x00, 0x00, 0x00


//--------------------- .nv.info._ZN7cutlass13device_kernelIN5flash11enable_sm90INS1_16FlashAttnFwdSm90INS1_25CollectiveMainloopFwdSm90ILi2EN4cute5tupleIJNS5_1CILi1EEES8_S8_EEENS6_IJNS7_ILi128EEENS7_ILi96EEENS7_ILi192EEEEEELi128ENS_6half_tEfNS_4arch4Sm90ELb0ELb0ELb0ELb0ELb1ELb0ELb0ELb1ELb1ELb1ELb1ELb0EEENS1_21CollectiveEpilogueFwdINS6_IJSA_SA_SB_EEES9_SE_SG_Li256ELb0ELb1ELb1ELb0EEENS1_19SingleTileSchedulerILb0ELb1ELb1ELi128EEEEEEEEEvNT_6ParamsE --------------------------
	.section	.nv.info._ZN7cutlass13device_kernelIN5flash11enable_sm90INS1_16FlashAttnFwdSm90INS1_25CollectiveMainloopFwdSm90ILi2EN4cute5tupleIJNS5_1CILi1EEES8_S8_EEENS6_IJNS7_ILi128EEENS7_ILi96EEENS7_ILi192EEEEEELi128ENS_6half_tEfNS_4arch4Sm90ELb0ELb0ELb0ELb0ELb1ELb0ELb0ELb1ELb1ELb1ELb1ELb0EEENS1_21CollectiveEpilogueFwdINS6_IJSA_SA_SB_EEES9_SE_SG_Li256ELb0ELb1ELb1ELb0EEENS1_19SingleTileSchedulerILb0ELb1ELb1ELi128EEEEEEEEEvNT_6ParamsE,"",@"SHT_CUDA_INFO"
	.sectionflags	@""
	.align	4


	//----- nvinfo : EIATTR_CUDA_API_VERSION
	.align		4
        /*0000*/ 	.byte	0x04, 0x37
        /*0002*/ 	.short	(.L_316 - .L_315)
.L_315:
        /*0004*/ 	.word	0x00000082


	//----- nvinfo : EIATTR_KPARAM_INFO
	.align		4
.L_316:
        /*0008*/ 	.byte	0x04, 0x17
        /*000a*/ 	.short	(.L_318 - .L_317)
.L_317:
        /*000c*/ 	.word	0x00000000
        /*0010*/ 	.short	0x0000
        /*0012*/ 	.short	0x0070
        /*0014*/ 	.byte	0x00, 0xf0, 0x01, 0x28


	//----- nvinfo : EIATTR_SPARSE_MMA_MASK
	.align		4
.L_318:
        /*0018*/ 	.byte	0x03, 0x50
        /*001a*/ 	.short	0x0000


	//----- nvinfo : EIATTR_MAXREG_COUNT
	.align		4
        /*001c*/ 	.byte	0x03, 0x1b
        /*001e*/ 	.short	0x00a8


	//----- nvinfo : EIATTR_NUM_BARRIERS
	.align		4
        /*0020*/ 	.byte	0x02, 0x4c
        /*0022*/ 	.byte	0x09
	.zero		1


	//----- nvinfo : EIATTR_EXTERNS
	.align		4
        /*0024*/ 	.byte	0x04, 0x0f
        /*0026*/ 	.short	(.L_320 - .L_319)


	//   ....[0]....
	.align		4
.L_319:
        /*0028*/ 	.word	index@(__assertfail)


	//----- nvinfo : EIATTR_MERCURY_ISA_VERSION
	.align		4
.L_320:
        /*002c*/ 	.byte	0x03, 0x5f
        /*002e*/ 	.short	0x0101


	//----- nvinfo : EIATTR_INT_WARP_WIDE_INSTR_OFFSETS
	.align		4
        /*0030*/ 	.byte	0x04, 0x31
        /*0032*/ 	.short	(.L_322 - .L_321)


	//   ....[0]....
.L_321:
        /*0034*/ 	.word	0x000000b0


	//   ....[1]....
        /*0038*/ 	.word	0x000000c0


	//   ....[2]....
        /*003c*/ 	.word	0x00000160


	//----- nvinfo : EIATTR_COOP_GROUP_MASK_REGIDS
	.align		4
.L_322:
        /*0040*/ 	.byte	0x04, 0x29
        /*0042*/ 	.short	(.L_324 - .L_323)


	//   ....[0]....
.L_323:
        /*0044*/ 	.word	0xffffffff


	//   ....[1]....
        /*0048*/ 	.word	0xffffffff


	//   ....[2]....
        /*004c*/ 	.word	0xffffffff


	//   ....[3]....
        /*0050*/ 	.word	0xffffffff


	//   ....[4]....
        /*0054*/ 	.word	0xffffffff


	//   ....[5]....
        /*0058*/ 	.word	0xffffffff


	//   ....[6]....
        /*005c*/ 	.word	0xffffffff


	//   ....[7]....
        /*0060*/ 	.word	0xffffffff


	//   ....[8]....
        /*0064*/ 	.word	0xffffffff


	//   ....[9]....
        /*0068*/ 	.word	0xffffffff


	//   ....[10]....
        /*006c*/ 	.word	0xffffffff


	//   ....[11]....
        /*0070*/ 	.word	0xffffffff


	//   ....[12]....
        /*0074*/ 	.word	0xffffffff


	//   ....[13]....
        /*0078*/ 	.word	0xffffffff


	//   ....[14]....
        /*007c*/ 	.word	0xffffffff


	//   ....[15]....
        /*0080*/ 	.word	0xffffffff


	//   ....[16]....
        /*0084*/ 	.word	0xffffffff


	//   ....[17]....
        /*0088*/ 	.word	0xffffffff


	//   ....[18]....
        /*008c*/ 	.word	0xffffffff


	//   ....[19]....
        /*0090*/ 	.word	0xffffffff


	//   ....[20]....
        /*0094*/ 	.word	0xffffffff


	//   ....[21]....
        /*0098*/ 	.word	0xffffffff


	//   ....[22]....
        /*009c*/ 	.word	0xffffffff


	//   ....[23]....
        /*00a0*/ 	.word	0xffffffff


	//   ....[24]....
        /*00a4*/ 	.word	0xffffffff


	//   ....[25]....
        /*00a8*/ 	.word	0xffffffff


	//   ....[26]....
        /*00ac*/ 	.word	0xffffffff


	//   ....[27]....
        /*00b0*/ 	.word	0xffffffff


	//   ....[28]....
        /*00b4*/ 	.word	0xffffffff


	//   ....[29]....
        /*00b8*/ 	.word	0xffffffff


	//   ....[30]....
        /*00bc*/ 	.word	0xffffffff


	//   ....[31]....
        /*00c0*/ 	.word	0xffffffff


	//   ....[32]....
        /*00c4*/ 	.word	0xffffffff


	//   ....[33]....
        /*00c8*/ 	.word	0xffffffff


	//   ....[34]....
        /*00cc*/ 	.word	0xffffffff


	//   ....[35]....
        /*00d0*/ 	.word	0xffffffff


	//   ....[36]....
        /*00d4*/ 	.word	0xffffffff


	//   ....[37]....
        /*00d8*/ 	.word	0xffffffff


	//   ....[38]....
        /*00dc*/ 	.word	0xffffffff


	//   ....[39]....
        /*00e0*/ 	.word	0xffffffff


	//   ....[40]....
        /*00e4*/ 	.word	0xffffffff


	//   ....[41]....
        /*00e8*/ 	.word	0xffffffff


	//   ....[42]....
        /*00ec*/ 	.word	0xffffffff


	//   ....[43]....
        /*00f0*/ 	.word	0xffffffff


	//   ....[44]....
        /*00f4*/ 	.word	0xffffffff


	//   ....[45]....
        /*00f8*/ 	.word	0xffffffff


	//   ....[46]....
        /*00fc*/ 	.word	0xffffffff


	//   ....[47]....
        /*0100*/ 	.word	0xffffffff


	//   ....[48]....
        /*0104*/ 	.word	0xffffffff


	//   ....[49]....
        /*0108*/ 	.word	0xffffffff


	//   ....[50]....
        /*010c*/ 	.word	0xffffffff


	//   ....[51]....
        /*0110*/ 	.word	0xffffffff


	//   ....[52]....
        /*0114*/ 	.word	0xffffffff


	//   ....[53]....
        /*0118*/ 	.word	0xffffffff


	//   ....[54]....
        /*011c*/ 	.word	0xffffffff


	//   ....[55]....
        /*0120*/ 	.word	0xffffffff


	//   ....[56]....
        /*0124*/ 	.word	0xffffffff


	//   ....[57]....
        /*0128*/ 	.word	0xffffffff


	//   ....[58]....
        /*012c*/ 	.word	0xffffffff


	//   ....[59]....
        /*0130*/ 	.word	0xffffffff


	//   ....[60]....
        /*0134*/ 	.word	0xffffffff


	//   ....[61]....
        /*0138*/ 	.word	0xffffffff


	//   ....[62]....
        /*013c*/ 	.word	0xffffffff


	//   ....[63]....
        /*0140*/ 	.word	0xffffffff


	//   ....[64]....
        /*0144*/ 	.word	0xffffffff


	//   ....[65]....
        /*0148*/ 	.word	0xffffffff


	//   ....[66]....
        /*014c*/ 	.word	0xffffffff


	//   ....[67]....
        /*0150*/ 	.word	0xffffffff


	//   ....[68]....
        /*0154*/ 	.word	0xffffffff


	//   ....[69]....
        /*0158*/ 	.word	0xffffffff


	//   ....[70]....
        /*015c*/ 	.word	0xffffffff


	//   ....[71]....
        /*0160*/ 	.word	0xffffffff


	//   ....[72]....
        /*0164*/ 	.word	0xffffffff


	//   ....[73]....
        /*0168*/ 	.word	0xffffffff


	//   ....[74]....
        /*016c*/ 	.word	0xffffffff


	//   ....[75]....
        /*0170*/ 	.word	0xffffffff


	//   ....[76]....
        /*0174*/ 	.word	0xffffffff


	//   ....[77]....
        /*0178*/ 	.word	0xffffffff


	//   ....[78]....
        /*017c*/ 	.word	0xffffffff


	//   ....[79]....
        /*0180*/ 	.word	0xffffffff


	//   ....[80]....
        /*0184*/ 	.word	0xffffffff


	//   ....[81]....
        /*0188*/ 	.word	0xffffffff


	//   ....[82]....
        /*018c*/ 	.word	0xffffffff


	//   ....[83]....
        /*0190*/ 	.word	0xffffffff


	//   ....[84]....
        /*0194*/ 	.word	0xffffffff


	//   ....[85]....
        /*0198*/ 	.word	0xffffffff


	//   ....[86]....
        /*019c*/ 	.word	0xffffffff


	//   ....[87]....
        /*01a0*/ 	.word	0xffffffff


	//   ....[88]....
        /*01a4*/ 	.word	0xffffffff


	//   ....[89]....
        /*01a8*/ 	.word	0xffffffff


	//   ....[90]....
        /*01ac*/ 	.word	0xffffffff


	//   ....[91]....
        /*01b0*/ 	.word	0xffffffff


	//   ....[92]....
        /*01b4*/ 	.word	0xffffffff


	//   ....[93]....
        /*01b8*/ 	.word	0x0500000f


	//   ....[94]....
        /*01bc*/ 	.word	0x0500000f


	//   ....[95]....
        /*01c0*/ 	.word	0x0500000f


	//   ....[96]....
        /*01c4*/ 	.word	0x0500000f


	//   ....[97]....
        /*01c8*/ 	.word	0x0500000f


	//   ....[98]....
        /*01cc*/ 	.word	0x0500000f


	//   ....[99]....
        /*01d0*/ 	.word	0x0500000f


	//   ....[100]....
        /*01d4*/ 	.word	0x0500000f


	//   ....[101]....
        /*01d8*/ 	.word	0x0500000f


	//   ....[102]....
        /*01dc*/ 	.word	0x0500000f


	//   ....[103]....
        /*01e0*/ 	.word	0x0500000f


	//   ....[104]....
        /*01e4*/ 	.word	0x0500000f


	//   ....[105]....
        /*01e8*/ 	.word	0x0500000f


	//   ....[106]....
        /*01ec*/ 	.word	0x0500000f


	//   ....[107]....
        /*01f0*/ 	.word	0x0500000f


	//   ....[108]....
        /*01f4*/ 	.word	0x0500000f


	//   ....[109]....
        /*01f8*/ 	.word	0x0500000f


	//   ....[110]....
        /*01fc*/ 	.word	0x0500000f


	//   ....[111]....
        /*0200*/ 	.word	0x0500000f


	//   ....[112]....
        /*0204*/ 	.word	0x0500000f


	//   ....[113]....
        /*0208*/ 	.word	0x0500000f


	//   ....[114]....
        /*020c*/ 	.word	0x0500000f


	//   ....[115]....
        /*0210*/ 	.word	0x0500000f


	//   ....[116]....
        /*0214*/ 	.word	0x0500000f


	//   ....[117]....
        /*0218*/ 	.word	0x0500000f


	//   ....[118]....
        /*021c*/ 	.word	0x0500000f


	//   ....[119]....
        /*0220*/ 	.word	0x0500000f


	//   ....[120]....
        /*0224*/ 	.word	0x0500000f


	//   ....[121]....
        /*0228*/ 	.word	0x0500000f


	//   ....[122]....
        /*022c*/ 	.word	0x0500000f


	//   ....[123]....
        /*0230*/ 	.word	0x0500000f


	//   ....[124]....
        /*0234*/ 	.word	0x0500000f


	//   ....[125]....
        /*0238*/ 	.word	0x0500000f


	//   ....[126]....
        /*023c*/ 	.word	0x0500000f


	//   ....[127]....
        /*0240*/ 	.word	0x0500000f


	//   ....[128]....
        /*0244*/ 	.word	0x0500000f


	//   ....[129]....
        /*0248*/ 	.word	0x0500000f


	//   ....[130]....
        /*024c*/ 	.word	0x0500000f


	//   ....[131]....
        /*0250*/ 	.word	0x0500000f


	//   ....[132]....
        /*0254*/ 	.word	0x0500000f


	//   ....[133]....
        /*0258*/ 	.word	0x0500000f


	//   ....[134]....
        /*025c*/ 	.word	0x0500000f


	//   ....[135]....
        /*0260*/ 	.word	0x0500000f


	//   ....[136]....
        /*0264*/ 	.word	0x0500000f


	//   ....[137]....
        /*0268*/ 	.word	0x0500000f


	//   ....[138]....
        /*026c*/ 	.word	0x0500000f


	//   ....[139]....
        /*0270*/ 	.word	0x0500000f


	//   ....[140]....
        /*0274*/ 	.word	0x0500000f


	//   ....[141]....
        /*0278*/ 	.word	0x0500000f


	//   ....[142]....
        /*027c*/ 	.word	0x0500000f


	//   ....[143]....
        /*0280*/ 	.word	0x0500000f


	//   ....[144]....
        /*0284*/ 	.word	0x0500000f


	//   ....[145]....
        /*0288*/ 	.word	0x0500000f


	//   ....[146]....
        /*028c*/ 	.word	0x0500000f


	//   ....[147]....
        /*0290*/ 	.word	0x0500000f


	//   ....[148]....
        /*0294*/ 	.word	0x0500000f


	//   ....[149]....
        /*0298*/ 	.word	0x0500000f


	//   ....[150]....
        /*029c*/ 	.word	0x0500000f


	//   ....[151]....
        /*02a0*/ 	.word	0x0500000f


	//   ....[152]....
        /*02a4*/ 	.word	0x0500000f


	//   ....[153]....
        /*02a8*/ 	.word	0x0500000f


	//   ....[154]....
        /*02ac*/ 	.word	0x0500000f


	//   ....[155]....
        /*02b0*/ 	.word	0x0500000f


	//   ....[156]....
        /*02b4*/ 	.word	0x0500000f


	//   ....[157]....
        /*02b8*/ 	.word	0x0500000f


	//   ....[158]....
        /*02bc*/ 	.word	0x0500000f


	//----- nvinfo : EIATTR_COOP_GROUP_INSTR_OFFSETS
	.align		4
.L_324:
        /*02c0*/ 	.byte	0x04, 0x28
        /*02c2*/ 	.short	(.L_326 - .L_325)


	//   ....[0]....
.L_325:
        /*02c4*/ 	.word	0x00000060


	//   ....[1]....
        /*02c8*/ 	.word	0x000000a0


	//   ....[2]....
        /*02cc*/ 	.word	0x000002c0


	//   ....[3]....
        /*02d0*/ 	.word	0x00000420


	//   ....[4]....
        /*02d4*/ 	.word	0x00000540


	//   ....[5]....
        /*02d8*/ 	.word	0x000006a0


	//   ....[6]....
        /*02dc*/ 	.word	0x00000f60


	//   ....[7]....
        /*02e0*/ 	.word	0x00001f80


	//   ....[8]....
        /*02e4*/ 	.word	0x00002090


	//   ....[9]....
        /*02e8*/ 	.word	0x00002510


	//   ....[10]....
        /*02ec*/ 	.word	0x00002580


	//   ....[11]....
        /*02f0*/ 	.word	0x000041e0


	//   ....[12]....
        /*02f4*/ 	.word	0x000041f0


	//   ....[13]....
        /*02f8*/ 	.word	0x00004220


	//   ....[14]....
        /*02fc*/ 	.word	0x00004240


	//   ....[15]....
        /*0300*/ 	.word	0x00005340


	//   ....[16]....
        /*0304*/ 	.word	0x00005370


	//   ....[17]....
        /*0308*/ 	.word	0x00005410


	//   ....[18]....
        /*030c*/ 	.word	0x00005420


	//   ....[19]....
        /*0310*/ 	.word	0x000062b0


	//   ....[20]....
        /*0314*/ 	.word	0x000062f0


	//   ....[21]....
        /*0318*/ 	.word	0x00006330


	//   ....[22]....
        /*031c*/ 	.word	0x00006360


	//   ....[23]....
        /*0320*/ 	.word	0x00006380


	//   ....[24]....
        /*0324*/ 	.word	0x000063a0


	//   ....[25]....
        /*0328*/ 	.word	0x000069e0


	//   ....[26]....
        /*032c*/ 	.word	0x000069f0


	//   ....[27]....
        /*0330*/ 	.word	0x00007400


	//   ....[28]....
        /*0334*/ 	.word	0x00008620


	//   ....[29]....
        /*0338*/ 	.word	0x00008640


	//   ....[30]....
        /*033c*/ 	.word	0x00008650


	//   ....[31]....
        /*0340*/ 	.word	0x00008660


	//   ....[32]....
        /*0344*/ 	.word	0x00008670


	//   ....[33]....
        /*0348*/ 	.word	0x00008680


	//   ....[34]....
        /*034c*/ 	.word	0x00008690


	//   ....[35]....
        /*0350*/ 	.word	0x000086f0


	//   ....[36]....
        /*0354*/ 	.word	0x00008730


	//   ....[37]....
        /*0358*/ 	.word	0x00008790


	//   ....[38]....
        /*035c*/ 	.word	0x000087a0


	//   ....[39]....
        /*0360*/ 	.word	0x00008860


	//   ....[40]....
        /*0364*/ 	.word	0x00008e90


	//   ....[41]....
        /*0368*/ 	.word	0x00008ed0


	//   ....[42]....
        /*036c*/ 	.word	0x00008f00


	//   ....[43]....
        /*0370*/ 	.word	0x00008f10


	//   ....[44]....
        /*0374*/ 	.word	0x00008f20


	//   ....[45]....
        /*0378*/ 	.word	0x00008fa0


	//   ....[46]....
        /*037c*/ 	.word	0x00008fe0


	//   ....[47]....
        /*0380*/ 	.word	0x00009030


	//   ....[48]....
        /*0384*/ 	.word	0x00009060


	//   ....[49]....
        /*0388*/ 	.word	0x000090c0


	//   ....[50]....
        /*038c*/ 	.word	0x00009100


	//   ....[51]....
        /*0390*/ 	.word	0x00009150


	//   ....[52]....
        /*0394*/ 	.word	0x00009180


	//   ....[53]....
        /*0398*/ 	.word	0x000091d0


	//   ....[54]....
        /*039c*/ 	.word	0x00009210


	//   ....[55]....
        /*03a0*/ 	.word	0x00009260


	//   ....[56]....
        /*03a4*/ 	.word	0x000099b0


	//   ....[57]....
        /*03a8*/ 	.word	0x000099d0


	//   ....[58]....
        /*03ac*/ 	.word	0x000099e0


	//   ....[59]....
        /*03b0*/ 	.word	0x000099f0


	//   ....[60]....
        /*03b4*/ 	.word	0x00009a00


	//   ....[61]....
        /*03b8*/ 	.word	0x00009a20


	//   ....[62]....
        /*03bc*/ 	.word	0x00009a80


	//   ....[63]....
        /*03c0*/ 	.word	0x00009ab0


	//   ....[64]....
        /*03c4*/ 	.word	0x00009b20


	//   ....[65]....
        /*03c8*/ 	.word	0x00009b50


	//   ....[66]....
        /*03cc*/ 	.word	0x00009b60


	//   ....[67]....
        /*03d0*/ 	.word	0x00009b70


	//   ....[68]....
        /*03d4*/ 	.word	0x00009e20


	//   ....[69]....
        /*03d8*/ 	.word	0x00009e40


	//   ....[70]....
        /*03dc*/ 	.word	0x00009e50


	//   ....[71]....
        /*03e0*/ 	.word	0x00009e70


	//   ....[72]....
        /*03e4*/ 	.word	0x00009ef0


	//   ....[73]....
        /*03e8*/ 	.word	0x00009f20


	//   ....[74]....
        /*03ec*/ 	.word	0x00009f70


	//   ....[75]....
        /*03f0*/ 	.word	0x00009fa0


	//   ....[76]....
        /*03f4*/ 	.word	0x00009ff0


	//   ....[77]....
        /*03f8*/ 	.word	0x0000a020


	//   ....[78]....
        /*03fc*/ 	.word	0x0000a070


	//   ....[79]....
        /*0400*/ 	.word	0x0000a0a0


	//   ....[80]....
        /*0404*/ 	.word	0x0000a500


	//   ....[81]....
        /*0408*/ 	.word	0x0000a530


	//   ....[82]....
        /*040c*/ 	.word	0x0000a560


	//   ....[83]....
        /*0410*/ 	.word	0x0000a590


	//   ....[84]....
        /*0414*/ 	.word	0x0000a5c0


	//   ....[85]....
        /*0418*/ 	.word	0x0000a5d0


	//   ....[86]....
        /*041c*/ 	.word	0x0000a5e0


	//   ....[87]....
        /*0420*/ 	.word	0x0000a600


	//   ....[88]....
        /*0424*/ 	.word	0x0000a630


	//   ....[89]....
        /*0428*/ 	.word	0x0000a660


	//   ....[90]....
        /*042c*/ 	.word	0x0000a670


	//   ....[91]....
        /*0430*/ 	.word	0x0000a6a0


	//   ....[92]....
        /*0434*/ 	.word	0x0000aa90


	//   ....[93]....
        /*0438*/ 	.word	0x0000af30


	//   ....[94]....
        /*043c*/ 	.word	0x0000b020


	//   ....[95]....
        /*0440*/ 	.word	0x0000b0c0


	//   ....[96]....
        /*0444*/ 	.word	0x0000b120


	//   ....[97]....
        /*0448*/ 	.word	0x0000b1f0


	//   ....[98]....
        /*044c*/ 	.word	0x0000b260


	//   ....[99]....
        /*0450*/ 	.word	0x0000b330


	//   ....[100]....
        /*0454*/ 	.word	0x0000b3b0


	//   ....[101]....
        /*0458*/ 	.word	0x0000b480


	//   ....[102]....
        /*045c*/ 	.word	0x0000b500


	//   ....[103]....
        /*0460*/ 	.word	0x0000b5e0


	//   ....[104]....
        /*0464*/ 	.word	0x0000b660


	//   ....[105]....
        /*0468*/ 	.word	0x0000b720


	//   ....[106]....
        /*046c*/ 	.word	0x0000b7b0


	//   ....[107]....
        /*0470*/ 	.word	0x0000b810


	//   ....[108]....
        /*0474*/ 	.word	0x0000b8b0


	//   ....[109]....
        /*0478*/ 	.word	0x0000b980


	//   ....[110]....
        /*047c*/ 	.word	0x0000ba00


	//   ....[111]....
        /*0480*/ 	.word	0x0000bad0


	//   ....[112]....
        /*0484*/ 	.word	0x0000bb50


	//   ....[113]....
        /*0488*/ 	.word	0x0000bc20


	//   ....[114]....
        /*048c*/ 	.word	0x0000bca0


	//   ....[115]....
        /*0490*/ 	.word	0x0000bd70


	//   ....[116]....
        /*0494*/ 	.word	0x0000bdf0


	//   ....[117]....
        /*0498*/ 	.word	0x0000bec0


	//   ....[118]....
        /*049c*/ 	.word	0x0000bf40


	//   ....[119]....
        /*04a0*/ 	.word	0x0000c010


	//   ....[120]....
        /*04a4*/ 	.word	0x0000c080


	//   ....[121]....
        /*04a8*/ 	.word	0x0000c140


	//   ....[122]....
        /*04ac*/ 	.word	0x0000c280


	//   ....[123]....
        /*04b0*/ 	.word	0x0000c320


	//   ....[124]....
        /*04b4*/ 	.word	0x0000c380


	//   ....[125]....
        /*04b8*/ 	.word	0x0000c440


	//   ....[126]....
        /*04bc*/ 	.word	0x0000c4a0


	//   ....[127]....
        /*04c0*/ 	.word	0x0000c560


	//   ....[128]....
        /*04c4*/ 	.word	0x0000c5e0


	//   ....[129]....
        /*04c8*/ 	.word	0x0000c690


	//   ....[130]....
        /*04cc*/ 	.word	0x0000c6f0


	//   ....[131]....
        /*04d0*/ 	.word	0x0000c7b0


	//   ....[132]....
        /*04d4*/ 	.word	0x0000c830


	//   ....[133]....
        /*04d8*/ 	.word	0x0000c8e0


	//   ....[134]....
        /*04dc*/ 	.word	0x0000c9c0


	//   ....[135]....
        /*04e0*/ 	.word	0x0000ca60


	//   ....[136]....
        /*04e4*/ 	.word	0x0000cac0


	//   ....[137]....
        /*04e8*/ 	.word	0x0000cb90


	//   ....[138]....
        /*04ec*/ 	.word	0x0000cc30


	//   ....[139]....
        /*04f0*/ 	.word	0x0000ccf0


	//   ....[140]....
        /*04f4*/ 	.word	0x0000cd90


	//   ....[141]....
        /*04f8*/ 	.word	0x0000ce50


	//   ....[142]....
        /*04fc*/ 	.word	0x0000cef0


	//   ....[143]....
        /*0500*/ 	.word	0x0000cfb0


	//   ....[144]....
        /*0504*/ 	.word	0x0000d050


	//   ....[145]....
        /*0508*/ 	.word	0x0000d110


	//   ....[146]....
        /*050c*/ 	.word	0x0000d230


	//   ....[147]....
        /*0510*/ 	.word	0x0000d2f0


	//   ....[148]....
        /*0514*/ 	.word	0x0000d380


	//   ....[149]....
        /*0518*/ 	.word	0x0000d450


	//   ....[150]....
        /*051c*/ 	.word	0x0000d4c0


	//   ....[151]....
        /*0520*/ 	.word	0x0000d590


	//   ....[152]....
        /*0524*/ 	.word	0x0000d610


	//   ....[153]....
        /*0528*/ 	.word	0x0000d6f0


	//   ....[154]....
        /*052c*/ 	.word	0x0000d760


	//   ....[155]....
        /*0530*/ 	.word	0x0000d840


	//   ....[156]....
        /*0534*/ 	.word	0x0000d8b0


	//   ....[157]....
        /*0538*/ 	.word	0x0000d970


	//   ....[158]....
        /*053c*/ 	.word	0x0000da80


	//----- nvinfo : EIATTR_REG_RECONFIG
	.align		4
.L_326:
        /*0540*/ 	.byte	0x01, 0x54
	.zero		2


	//----- nvinfo : EIATTR_SYSCALL_OFFSETS
	.align		4
        /*0544*/ 	.byte	0x04, 0x46
        /*0546*/ 	.short	(.L_328 - .L_327)


	//   ....[0]....
.L_327:
        /*0548*/ 	.word	0x00001120


	//   ....[1]....
        /*054c*/ 	.word	0x00007b40


	//   ....[2]....
        /*0550*/ 	.word	0x00007c80


	//   ....[3]....
        /*0554*/ 	.word	0x00007d70


	//   ....[4]....
        /*0558*/ 	.word	0x00008c00


	//----- nvinfo : EIATTR_MBARRIER_INSTR_OFFSETS
	.align		4
.L_328:
        /*055c*/ 	.byte	0x04, 0x39
        /*055e*/ 	.short	(.L_330 - .L_329)


	//   ....[0]....
.L_329:
        /*0560*/ 	.word	0x00000170
        /*0564*/ 	.word	0x000000ff
        /*0568*/ 	.word	0x0002a800
        /*056c*/ 	.short	0x0100
        /*056e*/ 	.byte	0x08
	.zero		1


	//   ....[1]....
        /*0570*/ 	.word	0x00000180
        /*0574*/ 	.word	0x000000ff
        /*0578*/ 	.word	0x0002a820
        /*057c*/ 	.short	0x0100
        /*057e*/ 	.byte	0x08
	.zero		1


	//   ....[2]....
        /*0580*/ 	.word	0x00000270
        /*0584*/ 	.word	0x000000ff
        /*0588*/ 	.word	0x0002a830
        /*058c*/ 	.short	0x0100
        /*058e*/ 	.byte	0x08
	.zero		1


	//   ....[3]....
        /*0590*/ 	.word	0x00000280
        /*0594*/ 	.word	0x000000ff
        /*0598*/ 	.word	0x0002a840
        /*059c*/ 	.short	0x0100
        /*059e*/ 	.byte	0x08
	.zero		1


	//   ....[4]....
        /*05a0*/ 	.word	0x00000290
        /*05a4*/ 	.word	0x000000ff
        /*05a8*/ 	.word	0x0002a838
        /*05ac*/ 	.short	0x0100
        /*05ae*/ 	.byte	0x08
	.zero		1


	//   ....[5]....
        /*05b0*/ 	.word	0x000002a0
        /*05b4*/ 	.word	0x000000ff
        /*05b8*/ 	.word	0x0002a848
        /*05bc*/ 	.short	0x0100
        /*05be*/ 	.byte	0x08
	.zero		1


	//   ....[6]....
        /*05c0*/ 	.word	0x000003d0
        /*05c4*/ 	.word	0x000000ff
        /*05c8*/ 	.word	0x0002a850
        /*05cc*/ 	.short	0x0100
        /*05ce*/ 	.byte	0x08
	.zero		1


	//   ....[7]....
        /*05d0*/ 	.word	0x000003e0
        /*05d4*/ 	.word	0x000000ff
        /*05d8*/ 	.word	0x0002a860
        /*05dc*/ 	.short	0x0100
        /*05de*/ 	.byte	0x08
	.zero		1


	//   ....[8]....
        /*05e0*/ 	.word	0x000003f0
        /*05e4*/ 	.word	0x000000ff
        /*05e8*/ 	.word	0x0002a858
        /*05ec*/ 	.short	0x0100
        /*05ee*/ 	.byte	0x08
	.zero		1


	//   ....[9]....
        /*05f0*/ 	.word	0x00000400
        /*05f4*/ 	.word	0x000000ff
        /*05f8*/ 	.word	0x0002a868
        /*05fc*/ 	.short	0x0100
        /*05fe*/ 	.byte	0x08
	.zero		1


	//   ....[10]....
        /*0600*/ 	.word	0x000004f0
        /*0604*/ 	.word	0x000000ff
        /*0608*/ 	.word	0x0002a870
        /*060c*/ 	.short	0x0100
        /*060e*/ 	.byte	0x06
	.zero		1


	//   ....[11]....
        /*0610*/ 	.word	0x00000500
        /*0614*/ 	.word	0x000000ff
        /*0618*/ 	.word	0x0002a880
        /*061c*/ 	.short	0x0100
        /*061e*/ 	.byte	0x06
	.zero		1


	//   ....[12]....
        /*0620*/ 	.word	0x00000510
        /*0624*/ 	.word	0x000000ff
        /*0628*/ 	.word	0x0002a878
        /*062c*/ 	.short	0x0100
        /*062e*/ 	.byte	0x06
	.zero		1


	//   ....[13]....
        /*0630*/ 	.word	0x00000520
        /*0634*/ 	.word	0x000000ff
        /*0638*/ 	.word	0x0002a888
        /*063c*/ 	.short	0x0100
        /*063e*/ 	.byte	0x06
	.zero		1


	//   ....[14]....
        /*0640*/ 	.word	0x00000650
        /*0644*/ 	.word	0x000000ff
        /*0648*/ 	.word	0x0002a890
        /*064c*/ 	.short	0x0100
        /*064e*/ 	.byte	0x08
	.zero		1


	//   ....[15]....
        /*0650*/ 	.word	0x00000660
        /*0654*/ 	.word	0x000000ff
        /*0658*/ 	.word	0x0002a8a0
        /*065c*/ 	.short	0x0100
        /*065e*/ 	.byte	0x08
	.zero		1


	//   ....[16]....
        /*0660*/ 	.word	0x00000670
        /*0664*/ 	.word	0x000000ff
        /*0668*/ 	.word	0x0002a898
        /*066c*/ 	.short	0x0100
        /*066e*/ 	.byte	0x08
	.zero		1


	//   ....[17]....
        /*0670*/ 	.word	0x00000680
        /*0674*/ 	.word	0x000000ff
        /*0678*/ 	.word	0x0002a8a8
        /*067c*/ 	.short	0x0100
        /*067e*/ 	.byte	0x08
	.zero		1


	//   ....[18]....
        /*0680*/ 	.word	0x000007c0
        /*0684*/ 	.word	0x000000ff
        /*0688*/ 	.word	0x0002a8b0
        /*068c*/ 	.short	0x0100
        /*068e*/ 	.byte	0x08
	.zero		1


	//   ....[19]....
        /*0690*/ 	.word	0x000007d0
        /*0694*/ 	.word	0x000000ff
        /*0698*/ 	.word	0x0002a8c0
        /*069c*/ 	.short	0x0100
        /*069e*/ 	.byte	0x08
	.zero		1


	//   ....[20]....
        /*06a0*/ 	.word	0x000007e0
        /*06a4*/ 	.word	0x000000ff
        /*06a8*/ 	.word	0x0002a8b8
        /*06ac*/ 	.short	0x0100
        /*06ae*/ 	.byte	0x08
	.zero		1


	//   ....[21]....
        /*06b0*/ 	.word	0x000007f0
        /*06b4*/ 	.word	0x000000ff
        /*06b8*/ 	.word	0x0002a8c8
        /*06bc*/ 	.short	0x0100
        /*06be*/ 	.byte	0x08
	.zero		1


	//   ....[22]....
        /*06c0*/ 	.word	0x00001140
        /*06c4*/ 	.word	0x000000ff
        /*06c8*/ 	.word	0x0002a800
        /*06cc*/ 	.short	0x010a
        /*06ce*/ 	.byte	0x25
	.zero		1


	//   ....[23]....
        /*06d0*/ 	.word	0x000011b0
        /*06d4*/ 	.word	0x000000ff
        /*06d8*/ 	.word	0x0002a830
        /*06dc*/ 	.short	0x010a
        /*06de*/ 	.byte	0x25
	.zero		1


	//   ....[24]....
        /*06e0*/ 	.word	0x00001210
        /*06e4*/ 	.word	0x000000ff
        /*06e8*/ 	.word	0x0002a830
        /*06ec*/ 	.short	0x010a
        /*06ee*/ 	.byte	0x25
	.zero		1


	//   ....[25]....
        /*06f0*/ 	.word	0x00002000
        /*06f4*/ 	.word	0x000000ff
        /*06f8*/ 	.word	0x00000000
        /*06fc*/ 	.short	0x0101
        /*06fe*/ 	.byte	0x04
	.zero		1


	//   ....[26]....
        /*0700*/ 	.word	0x00003320
        /*0704*/ 	.word	0x000000ff
        /*0708*/ 	.word	0x0002a830
        /*070c*/ 	.short	0x010a
        /*070e*/ 	.byte	0x3b
	.zero		1


	//   ....[27]....
        /*0710*/ 	.word	0x00003360
        /*0714*/ 	.word	0x000000ff
        /*0718*/ 	.word	0x0002a830
        /*071c*/ 	.short	0x010a
        /*071e*/ 	.byte	0x3b
	.zero		1


	//   ....[28]....
        /*0720*/ 	.word	0x00003bb0
        /*0724*/ 	.word	0x000000ff
        /*0728*/ 	.word	0x0002a850
        /*072c*/ 	.short	0x010a
        /*072e*/ 	.byte	0x05
	.zero		1


	//   ....[29]....
        /*0730*/ 	.word	0x00003bf0
        /*0734*/ 	.word	0x000000ff
        /*0738*/ 	.word	0x0002a850
        /*073c*/ 	.short	0x010a
        /*073e*/ 	.byte	0x05
	.zero		1


	//   ....[30]....
        /*0740*/ 	.word	0x00003f50
        /*0744*/ 	.word	0x000000ff
        /*0748*/ 	.word	0x00000000
        /*074c*/ 	.short	0x0101
        /*074e*/ 	.byte	0x3b
	.zero		1


	//   ....[31]....
        /*0750*/ 	.word	0x00004cc0
        /*0754*/ 	.word	0x000000ff
        /*0758*/ 	.word	0x00000000
        /*075c*/ 	.short	0x0101
        /*075e*/ 	.byte	0x04
	.zero		1


	//   ....[32]....
        /*0760*/ 	.word	0x00005290
        /*0764*/ 	.word	0x000000ff
        /*0768*/ 	.word	0x0002a850
        /*076c*/ 	.short	0x010a
        /*076e*/ 	.byte	0x05
	.zero		1


	//   ....[33]....
        /*0770*/ 	.word	0x000052d0
        /*0774*/ 	.word	0x000000ff
        /*0778*/ 	.word	0x0002a850
        /*077c*/ 	.short	0x010a
        /*077e*/ 	.byte	0x05
	.zero		1


	//   ....[34]....
        /*0780*/ 	.word	0x000057b0
        /*0784*/ 	.word	0x000000ff
        /*0788*/ 	.word	0x00000000
        /*078c*/ 	.short	0x0101
        /*078e*/ 	.byte	0x04
	.zero		1


	//   ....[35]....
        /*0790*/ 	.word	0x00006390
        /*0794*/ 	.word	0x000000ff
        /*0798*/ 	.word	0x00000000
        /*079c*/ 	.short	0x0101
        /*079e*/ 	.byte	0x04
	.zero		1


	//   ....[36]....
        /*07a0*/ 	.word	0x000083e0
        /*07a4*/ 	.word	0x000000ff
        /*07a8*/ 	.word	0x0002a840
        /*07ac*/ 	.short	0x010a
        /*07ae*/ 	.byte	0x2d
	.zero		1


	//   ....[37]....
        /*07b0*/ 	.word	0x000089c0
        /*07b4*/ 	.word	0x000000ff
        /*07b8*/ 	.word	0x0002a830
        /*07bc*/ 	.short	0x0107
        /*07be*/ 	.byte	0x2d
	.zero		1


	//   ....[38]....
        /*07c0*/ 	.word	0x00008a30
        /*07c4*/ 	.word	0x000000ff
        /*07c8*/ 	.word	0x0002a830
        /*07cc*/ 	.short	0x0101
        /*07ce*/ 	.byte	0x2d
	.zero		1


	//   ....[39]....
        /*07d0*/ 	.word	0x000093b0
        /*07d4*/ 	.word	0x000000ff
        /*07d8*/ 	.word	0x0002a800
        /*07dc*/ 	.short	0x0107
        /*07de*/ 	.byte	0x2d
	.zero		1


	//   ....[40]....
        /*07e0*/ 	.word	0x00009410
        /*07e4*/ 	.word	0x000000ff
        /*07e8*/ 	.word	0x0002a800
        /*07ec*/ 	.short	0x0101
        /*07ee*/ 	.byte	0x2d
	.zero		1


	//   ....[41]....
        /*07f0*/ 	.word	0x00009420
        /*07f4*/ 	.word	0x000000ff
        /*07f8*/ 	.word	0x0002a820
        /*07fc*/ 	.short	0x010a
        /*07fe*/ 	.byte	0x2d
	.zero		1


	//   ....[42]....
        /*0800*/ 	.word	0x00009790
        /*0804*/ 	.word	0x00000008
        /*0808*/ 	.word	0x0002a840
        /*080c*/ 	.short	0x010a
        /*080e*/ 	.byte	0x3f
	.zero		1


	//   ....[43]....
        /*0810*/ 	.word	0x00009ca0
        /*0814*/ 	.word	0x00000008
        /*0818*/ 	.word	0x0002a830
        /*081c*/ 	.short	0x0107
        /*081e*/ 	.byte	0x3f
	.zero		1


	//   ....[44]....
        /*0820*/ 	.word	0x00009d50
        /*0824*/ 	.word	0x00000008
        /*0828*/ 	.word	0x0002a830
        /*082c*/ 	.short	0x0101
        /*082e*/ 	.byte	0x3f
	.zero		1


	//   ....[45]....
        /*0830*/ 	.word	0x00009db0
        /*0834*/ 	.word	0x00000004
        /*0838*/ 	.word	0x0002a860
        /*083c*/ 	.short	0x010a
        /*083e*/ 	.byte	0x3f
	.zero		1


	//   ....[46]....
        /*0840*/ 	.word	0x0000a1b0
        /*0844*/ 	.word	0x00000004
        /*0848*/ 	.word	0x0002a850
        /*084c*/ 	.short	0x0107
        /*084e*/ 	.byte	0x3f
	.zero		1


	//   ....[47]....
        /*0850*/ 	.word	0x0000a310
        /*0854*/ 	.word	0x00000004
        /*0858*/ 	.word	0x0002a850
        /*085c*/ 	.short	0x0101
        /*085e*/ 	.byte	0x3f
	.zero		1


	//   ....[48]....
        /*0860*/ 	.word	0x0000a490
        /*0864*/ 	.word	0x00000000
        /*0868*/ 	.word	0x0002a860
        /*086c*/ 	.short	0x010a
        /*086e*/ 	.byte	0x3f
	.zero		1


	//   ....[49]....
        /*0870*/ 	.word	0x0000a8d0
        /*0874*/ 	.word	0x00000000
        /*0878*/ 	.word	0x0002a850
        /*087c*/ 	.short	0x0107
        /*087e*/ 	.byte	0x3f
	.zero		1


	//   ....[50]....
        /*0880*/ 	.word	0x0000a990
        /*0884*/ 	.word	0x00000000
        /*0888*/ 	.word	0x0002a850
        /*088c*/ 	.short	0x0101
        /*088e*/ 	.byte	0x3f
	.zero		1


	//   ....[51]....
        /*0890*/ 	.word	0x0000aa20
        /*0894*/ 	.word	0x00000007
        /*0898*/ 	.word	0x0002a820
        /*089c*/ 	.short	0x010a
        /*089e*/ 	.byte	0x3f
	.zero		1


	//   ....[52]....
        /*08a0*/ 	.word	0x0000ab80
        /*08a4*/ 	.word	0x00000005
        /*08a8*/ 	.word	0x0002a840
        /*08ac*/ 	.short	0x010a
        /*08ae*/ 	.byte	0x3f
	.zero		1


	//   ....[53]....
        /*08b0*/ 	.word	0x0000ac20
        /*08b4*/ 	.word	0x00000003
        /*08b8*/ 	.word	0x0002a840
        /*08bc*/ 	.short	0x010a
        /*08be*/ 	.byte	0x3f
	.zero		1


	//   ....[54]....
        /*08c0*/ 	.word	0x0000ac60
        /*08c4*/ 	.word	0x00000005
        /*08c8*/ 	.word	0x0002a860
        /*08cc*/ 	.short	0x010a
        /*08ce*/ 	.byte	0x3f
	.zero		1


	//   ....[55]....
        /*08d0*/ 	.word	0x0000aca0
        /*08d4*/ 	.word	0x00000003
        /*08d8*/ 	.word	0x0002a860
        /*08dc*/ 	.short	0x010a
        /*08de*/ 	.byte	0x3f
	.zero		1


	//   ....[56]....
        /*08e0*/ 	.word	0x0000ad10
        /*08e4*/ 	.word	0x00000000
        /*08e8*/ 	.word	0x0002a800
        /*08ec*/ 	.short	0x010a
        /*08ee*/ 	.byte	0x3f
	.zero		1


	//   ....[57]....
        /*08f0*/ 	.word	0x0000ad70
        /*08f4*/ 	.word	0x00000004
        /*08f8*/ 	.word	0x0002a830
        /*08fc*/ 	.short	0x010a
        /*08fe*/ 	.byte	0x3f
	.zero		1


	//   ....[58]....
        /*0900*/ 	.word	0x0000add0
        /*0904*/ 	.word	0x00000004
        /*0908*/ 	.word	0x0002a830
        /*090c*/ 	.short	0x010a
        /*090e*/ 	.byte	0x3f
	.zero		1


	//   ....[59]....
        /*0910*/ 	.word	0x0000ae30
        /*0914*/ 	.word	0x00000004
        /*0918*/ 	.word	0x0002a850
        /*091c*/ 	.short	0x010a
        /*091e*/ 	.byte	0x3f
	.zero		1


	//   ....[60]....
        /*0920*/ 	.word	0x0000ae90
        /*0924*/ 	.word	0x00000006
        /*0928*/ 	.word	0x0002a850
        /*092c*/ 	.short	0x010a
        /*092e*/ 	.byte	0x3f
	.zero		1


	//   ....[61]....
        /*0930*/ 	.word	0x0000af70
        /*0934*/ 	.word	0x00000003
        /*0938*/ 	.word	0x0002a840
        /*093c*/ 	.short	0x010a
        /*093e*/ 	.byte	0x3f
	.zero		1


	//   ....[62]....
        /*0940*/ 	.word	0x0000c180
        /*0944*/ 	.word	0x00000003
        /*0948*/ 	.word	0x0002a820
        /*094c*/ 	.short	0x010a
        /*094e*/ 	.byte	0x3f
	.zero		1


	//   ....[63]....
        /*0950*/ 	.word	0x0000c1d0
        /*0954*/ 	.word	0x00000008
        /*0958*/ 	.word	0x0002a840
        /*095c*/ 	.short	0x010a
        /*095e*/ 	.byte	0x3f
	.zero		1


	//   ....[64]....
        /*0960*/ 	.word	0x0000c910
        /*0964*/ 	.word	0x00000004
        /*0968*/ 	.word	0x0002a860
        /*096c*/ 	.short	0x010a
        /*096e*/ 	.byte	0x3f
	.zero		1


	//   ....[65]....
        /*0970*/ 	.word	0x0000d180
        /*0974*/ 	.word	0x00000000
        /*0978*/ 	.word	0x0002a860
        /*097c*/ 	.short	0x010a
        /*097e*/ 	.byte	0x3f
	.zero		1


	//   ....[66]....
        /*0980*/ 	.word	0x0000d9a0
        /*0984*/ 	.word	0x00000007
        /*0988*/ 	.word	0x0002a820
        /*098c*/ 	.short	0x010a
        /*098e*/ 	.byte	0x3f
	.zero		1


	//   ....[67]....
        /*0990*/ 	.word	0x0000db40
        /*0994*/ 	.word	0x00000005
        /*0998*/ 	.word	0x0002a840
        /*099c*/ 	.short	0x010a
        /*099e*/ 	.byte	0x3f
	.zero		1


	//   ....[68]....
        /*09a0*/ 	.word	0x0000db90
        /*09a4*/ 	.word	0x00000003
        /*09a8*/ 	.word	0x0002a840
        /*09ac*/ 	.short	0x010a
        /*09ae*/ 	.byte	0x3f
	.zero		1


	//   ....[69]....
        /*09b0*/ 	.word	0x0000dbe0
        /*09b4*/ 	.word	0x00000005
        /*09b8*/ 	.word	0x0002a860
        /*09bc*/ 	.short	0x010a
        /*09be*/ 	.byte	0x3f
	.zero		1


	//----- nvinfo : EIATTR_NUM_MBARRIERS
	.align		4
.L_330:
        /*09c0*/ 	.byte	0x03, 0x38
        /*09c2*/ 	.short	0x0016


	//----- nvinfo : EIATTR_EXIT_INSTR_OFFSETS
	.align		4
        /*09c4*/ 	.byte	0x04, 0x1c
        /*09c6*/ 	.short	(.L_332 - .L_331)


	//   ....[0]....
.L_331:
        /*09c8*/ 	.word	0x0000acf0


	//----- nvinfo : EIATTR_MAX_THREADS
	.align		4
.L_332:
        /*09cc*/ 	.byte	0x04, 0x05
        /*09ce*/ 	.short	(.L_334 - .L_333)
.L_333:
        /*09d0*/ 	.word	0x00000180
        /*09d4*/ 	.word	0x00000001
        /*09d8*/ 	.word	0x00000001


	//----- nvinfo : EIATTR_CRS_STACK_SIZE
	.align		4
.L_334:
        /*09dc*/ 	.byte	0x04, 0x1e
        /*09de*/ 	.short	(.L_336 - .L_335)
.L_335:
        /*09e0*/ 	.word	0x00000000


	//----- nvinfo : EIATTR_CBANK_PARAM_SIZE
	.align		4
.L_336:
        /*09e4*/ 	.byte	0x03, 0x19
        /*09e6*/ 	.short	0x0a70


	//----- nvinfo : EIATTR_PARAM_CBANK
	.align		4
        /*09e8*/ 	.byte	0x04, 0x0a
        /*09ea*/ 	.short	(.L_338 - .L_337)
	.align		4
.L_337:
        /*09ec*/ 	.word	index@(.nv.constant0._ZN7cutlass13device_kernelIN5flash11enable_sm90INS1_16FlashAttnFwdSm90INS1_25CollectiveMainloopFwdSm90ILi2EN4cute5tupleIJNS5_1CILi1EEES8_S8_EEENS6_IJNS7_ILi128EEENS7_ILi96EEENS7_ILi192EEEEEELi128ENS_6half_tEfNS_4arch4Sm90ELb0ELb0ELb0ELb0ELb1ELb0ELb0ELb1ELb1ELb1ELb1ELb0EEENS1_21CollectiveEpilogueFwdINS6_IJSA_SA_SB_EEES9_SE_SG_Li256ELb0ELb1ELb1ELb0EEENS1_19SingleTileSchedulerILb0ELb1ELb1ELi128EEEEEEEEEvNT_6ParamsE)
        /*09f0*/ 	.short	0x0210
        /*09f2*/ 	.short	0x0a70


	//----- nvinfo : EIATTR_SW_WAR
	.align		4
.L_338:
        /*09f4*/ 	.byte	0x04, 0x36
        /*09f6*/ 	.short	(.L_340 - .L_339)
.L_339:
        /*09f8*/ 	.word	0x00000008
.L_340:


//--------------------- .nv.info._ZN7cutlass13device_kernelIN5flash11enable_sm90INS1_16FlashAttnFwdSm90INS1_25CollectiveMainloopFwdSm90ILi2EN4cute5tupleIJNS5_1CILi1EEES8_S8_EEENS6_IJNS7_ILi128EEENS7_ILi96EEENS7_ILi192EEEEEELi128ENS_6half_tEfNS_4arch4Sm90ELb0ELb0ELb0ELb1ELb1ELb0ELb0ELb1ELb1ELb1ELb1ELb0EEENS1_21CollectiveEpilogueFwdINS6_IJSA_SA_SB_EEES9_SE_SG_Li256ELb1ELb1ELb1ELb0EEENS1_36VarlenDynamicPersistentTileSchedulerILi128ELi96ELi256ELi128ELb1ELb1ELb1ELb0ELb1ELb1EEEEEEEEEvNT_6ParamsE --------------------------
	.section	.nv.info._ZN7cutlass13device_kernelIN5flash11enable_sm90INS1_16FlashAttnFwdSm90INS1_25CollectiveMainloopFwdSm90ILi2EN4cute5tupleIJNS5_1CILi1EEES8_S8_EEENS6_IJNS7_ILi128EEENS7_ILi96EEENS7_ILi192EEEEEELi128ENS_6half_tEfNS_4arch4Sm90ELb0ELb0ELb0ELb1ELb1ELb0ELb0ELb1ELb1ELb1ELb1ELb0EEENS1_21CollectiveEpilogueFwdINS6_IJSA_SA_SB_EEES9_SE_SG_Li256ELb1ELb1ELb1ELb0EEENS1_36VarlenDynamicPersistentTileSchedulerILi128ELi96ELi256ELi128ELb1ELb1ELb1ELb0ELb1ELb1EEEEEEEEEvNT_6ParamsE,"",@"SHT_CUDA_INFO"
	.sectionflags	@""
	.align	4


	//----- nvinfo : EIATTR_CUDA_API_VERSION
	.align		4
        /*0000*/ 	.byte	0x04, 0x37
        /*0002*/ 	.short	(.L_342 - .L_341)
.L_341:
        /*0004*/ 	.word	0x00000082


	//----- nvinfo : EIATTR_KPARAM_INFO
	.align		4
.L_342:
        /*0008*/ 	.byte	0x04, 0x17
        /*000a*/ 	.short	(.L_344 - .L_343)
.L_343:
        /*000c*/ 	.word	0x00000000
        /*0010*/ 	.short	0x0000
        /*0012*/ 	.short	0x0070
        /*0014*/ 	.byte	0x00, 0xf0, 0x01, 0x2a


	//----- nvinfo : EIATTR_SPARSE_MMA_MASK
	.align		4
.L_344:
        /*0018*/ 	.byte	0x03, 0x50
        /*001a*/ 	.short	0x0000


	//----- nvinfo : EIATTR_MAXREG_COUNT
	.align		4
        /*001c*/ 	.byte	0x03, 0x1b
        /*001e*/ 	.short	0x00a8


	//----- nvinfo : EIATTR_NUM_BARRIERS
	.align		4
        /*0020*/ 	.byte	0x02, 0x4c
        /*0022*/ 	.byte	0x09
	.zero		1


	//----- nvinfo : EIATTR_EXTERNS
	.align		4
        /*0024*/ 	.byte	0x04, 0x0f
        /*0026*/ 	.short	(.L_346 - .L_345)


	//   ....[0]....
	.align		4
.L_345:
        /*0028*/ 	.word	index@(__assertfail)


	//----- nvinfo : EIATTR_ANNOTATIONS
	.align		4
.L_346:
        /*002c*/ 	.byte	0x04, 0x55
        /*002e*/ 	.short	(.L_348 - .L_347)


	//   ....[0]....
.L_347:
        /*0030*/ 	.word	0x00000001
        /*0034*/ 	.byte	0xa0, 0x08, 0x00, 0x00, 0x01, 0x00, 0x00, 0x00, 0xa0, 0x09, 0x00, 0x00, 0x01, 0x00, 0x00, 0x00
        /* <DEDUP_REMOVED lines=10> */
        /*00e4*/ 	.byte	0xa0, 0xee, 0x00, 0x00


	//----- nvinfo : EIATTR_MERCURY_ISA_VERSION
	.align		4
.L_348:
        /*00e8*/ 	.byte	0x03, 0x5f
        /*00ea*/ 	.short	0x0101


	//----- nvinfo : EIATTR_UNUSED_LOAD_BYTE_OFFSET
	.align		4
        /*00ec*/ 	.byte	0x04, 0x44
        /*00ee*/ 	.short	(.L_350 - .L_349)


	//   ....[0]....
.L_349:
        /*00f0*/ 	.word	0x00000950
        /*00f4*/ 	.word	0x0000fff0


	//   ....[1]....
        /*00f8*/ 	.word	0x00006680
        /*00fc*/ 	.word	0x0000fff0


	//----- nvinfo : EIATTR_INT_WARP_WIDE_INSTR_OFFSETS
	.align		4
.L_350:
        /*0100*/ 	.byte	0x04, 0x31
        /*0102*/ 	.short	(.L_352 - .L_351)


	//   ....[0]....
.L_351:
        /*0104*/ 	.word	0x000000c0


	//   ....[1]....
        /*0108*/ 	.word	0x000000d0


	//   ....[2]....
        /*010c*/ 	.word	0x00000170


	//   ....[3]....
        /*0110*/ 	.word	0x0000ab70


	//   ....[4]....
        /*0114*/ 	.word	0x0000ac00


	//   ....[5]....
        /*0118*/ 	.word	0x0000da20


	//   ....[6]....
        /*011c*/ 	.word	0x0000dab0


	//----- nvinfo : EIATTR_COOP_GROUP_MASK_REGIDS
	.align		4
.L_352:
        /*0120*/ 	.byte	0x04, 0x29
        /*0122*/ 	.short	(.L_354 - .L_353)


	//   ....[0]....
.L_353:
        /*0124*/ 	.word	0xffffffff


	//   ....[1]....
        /*0128*/ 	.word	0xffffffff


	//   ....[2]....
        /*012c*/ 	.word	0xffffffff


	//   ....[3]....
        /*0130*/ 	.word	0xffffffff


	//   ....[4]....
        /*0134*/ 	.word	0xffffffff


	//   ....[5]....
        /*0138*/ 	.word	0xffffffff


	//   ....[6]....
        /*013c*/ 	.word	0xffffffff


	//   ....[7]....
        /*0140*/ 	.word	0xffffffff


	//   ....[8]....
        /*0144*/ 	.word	0xffffffff


	//   ....[9]....
        /*0148*/ 	.word	0xffffffff


	//   ....[10]....
        /*014c*/ 	.word	0xffffffff


	//   ....[11]....
        /*0150*/ 	.word	0xffffffff


	//   ....[12]....
        /*0154*/ 	.word	0xffffffff


	//   ....[13]....
        /*0158*/ 	.word	0xffffffff


	//   ....[14]....
        /*015c*/ 	.word	0xffffffff


	//   ....[15]....
        /*0160*/ 	.word	0xffffffff


	//   ....[16]....
        /*0164*/ 	.word	0xffffffff


	//   ....[17]....
        /*0168*/ 	.word	0xffffffff


	//   ....[18]....
        /*016c*/ 	.word	0xffffffff


	//   ....[19]....
        /*0170*/ 	.word	0xffffffff


	//   ....[20]....
        /*0174*/ 	.word	0xffffffff


	//   ....[21]....
        /*0178*/ 	.word	0xffffffff


	//   ....[22]....
        /*017c*/ 	.word	0xffffffff


	//   ....[23]....
        /*0180*/ 	.word	0xffffffff


	//   ....[24]....
        /*0184*/ 	.word	0xffffffff


	//   ....[25]....
        /*0188*/ 	.word	0xffffffff


	//   ....[26]....
        /*018c*/ 	.word	0xffffffff


	//   ....[27]....
        /*0190*/ 	.word	0xffffffff


	//   ....[28]....
        /*0194*/ 	.word	0xffffffff


	//   ....[29]....
        /*0198*/ 	.word	0xffffffff


	//   ....[30]....
        /*019c*/ 	.word	0xffffffff


	//   ....[31]....
        /*01a0*/ 	.word	0xffffffff


	//   ....[32]....
        /*01a4*/ 	.word	0xffffffff


	//   ....[33]....
        /*01a8*/ 	.word	0xffffffff


	//   ....[34]....
        /*01ac*/ 	.word	0xffffffff


	//   ....[35]....
        /*01b0*/ 	.word	0xffffffff


	//   ....[36]....
        /*01b4*/ 	.word	0xffffffff


	//   ....[37]....
        /*01b8*/ 	.word	0xffffffff


	//   ....[38]....
        /*01bc*/ 	.word	0xffffffff


	//   ....[39]....
        /*01c0*/ 	.word	0xffffffff


	//   ....[40]....
        /*01c4*/ 	.word	0xffffffff


	//   ....[41]....
        /*01c8*/ 	.word	0xffffffff


	//   ....[42]....
        /*01cc*/ 	.word	0xffffffff


	//   ....[43]....
        /*01d0*/ 	.word	0xffffffff


	//   ....[44]....
        /*01d4*/ 	.word	0xffffffff


	//   ....[45]....
        /*01d8*/ 	.word	0xffffffff


	//   ....[46]....
        /*01dc*/ 	.word	0xffffffff


	//   ....[47]....
        /*01e0*/ 	.word	0xffffffff


	//   ....[48]....
        /*01e4*/ 	.word	0xffffffff


	//   ....[49]....
        /*01e8*/ 	.word	0xffffffff


	//   ....[50]....
        /*01ec*/ 	.word	0xffffffff


	//   ....[51]....
        /*01f0*/ 	.word	0xffffffff


	//   ....[52]....
        /*01f4*/ 	.word	0xffffffff


	//   ....[53]....
        /*01f8*/ 	.word	0xffffffff


	//   ....[54]....
        /*01fc*/ 	.word	0xffffffff


	//   ....[55]....
        /*0200*/ 	.word	0xffffffff


	//   ....[56]....
        /*0204*/ 	.word	0xffffffff


	//   ....[57]....
        /*0208*/ 	.word	0xffffffff


	//   ....[58]....
        /*020c*/ 	.word	0xffffffff


	//   ....[59]....
        /*0210*/ 	.word	0xffffffff


	//   ....[60]....
        /*0214*/ 	.word	0xffffffff


	//   ....[61]....
        /*0218*/ 	.word	0xffffffff


	//   ....[62]....
        /*021c*/ 	.word	0xffffffff


	//   ....[63]....
        /*0220*/ 	.word	0xffffffff


	//   ....[64]....
        /*0224*/ 	.word	0xffffffff


	//   ....[65]....
        /*0228*/ 	.word	0xffffffff


	//   ....[66]....
        /*022c*/ 	.word	0xffffffff


	//   ....[67]....
        /*0230*/ 	.word	0xffffffff


	//   ....[68]....
        /*0234*/ 	.word	0xffffffff


	//   ....[69]....
        /*0238*/ 	.word	0xffffffff


	//   ....[70]....
        /*023c*/ 	.word	0xffffffff


	//   ....[71]....
        /*0240*/ 	.word	0xffffffff


	//   ....[72]....
        /*0244*/ 	.word	0xffffffff


	//   ....[73]....
        /*0248*/ 	.word	0xffffffff


	//   ....[74]....
        /*024c*/ 	.word	0xffffffff


	//   ....[75]....
        /*0250*/ 	.word	0xffffffff


	//   ....[76]....
        /*0254*/ 	.word	0xffffffff


	//   ....[77]....
        /*0258*/ 	.word	0xffffffff


	//   ....[78]....
        /*025c*/ 	.word	0xffffffff


	//   ....[79]....
        /*0260*/ 	.word	0xffffffff


	//   ....[80]....
        /*0264*/ 	.word	0xffffffff


	//   ....[81]....
        /*0268*/ 	.word	0xffffffff


	//   ....[82]....
        /*026c*/ 	.word	0xffffffff


	//   ....[83]....
        /*0270*/ 	.word	0xffffffff


	//   ....[84]....
        /*0274*/ 	.word	0xffffffff


	//   ....[85]....
        /*0278*/ 	.word	0xffffffff


	//   ....[86]....
        /*027c*/ 	.word	0xffffffff


	//   ....[87]....
        /*0280*/ 	.word	0xffffffff


	//   ....[88]....
        /*0284*/ 	.word	0xffffffff


	//   ....[89]....
        /*0288*/ 	.word	0xffffffff


	//   ....[90]....
        /*028c*/ 	.word	0xffffffff


	//   ....[91]....
        /*0290*/ 	.word	0xffffffff


	//   ....[92]....
        /*0294*/ 	.word	0xffffffff


	//   ....[93]....
        /*0298*/ 	.word	0xffffffff


	//   ....[94]....
        /*029c*/ 	.word	0xffffffff


	//   ....[95]....
        /*02a0*/ 	.word	0xffffffff


	//   ....[96]....
        /*02a4*/ 	.word	0xffffffff


	//   ....[97]....
        /*02a8*/ 	.word	0xffffffff


	//   ....[98]....
        /*02ac*/ 	.word	0xffffffff


	//   ....[99]....
        /*02b0*/ 	.word	0xffffffff


	//   ....[100]....
        /*02b4*/ 	.word	0xffffffff


	//   ....[101]....
        /*02b8*/ 	.word	0xffffffff


	//   ....[102]....
        /*02bc*/ 	.word	0xffffffff


	//   ....[103]....
        /*02c0*/ 	.word	0xffffffff


	//   ....[104]....
        /*02c4*/ 	.word	0xffffffff


	//   ....[105]....
        /*02c8*/ 	.word	0xffffffff


	//   ....[106]....
        /*02cc*/ 	.word	0xffffffff


	//   ....[107]....
        /*02d0*/ 	.word	0xffffffff


	//   ....[108]....
        /*02d4*/ 	.word	0xffffffff


	//   ....[109]....
        /*02d8*/ 	.word	0xffffffff


	//   ....[110]....
        /*02dc*/ 	.word	0xffffffff


	//   ....[111]....
        /*02e0*/ 	.word	0xffffffff


	//   ....[112]....
        /*02e4*/ 	.word	0xffffffff


	//   ....[113]....
        /*02e8*/ 	.word	0xffffffff


	//   ....[114]....
        /*02ec*/ 	.word	0xffffffff


	//   ....[115]....
        /*02f0*/ 	.word	0xffffffff


	//   ....[116]....
        /*02f4*/ 	.word	0xffffffff


	//   ....[117]....
        /*02f8*/ 	.word	0xffffffff


	//   ....[118]....
        /*02fc*/ 	.word	0xffffffff


	//   ....[119]....
        /*0300*/ 	.word	0xffffffff


	//   ....[120]....
        /*0304*/ 	.word	0xffffffff


	//   ....[121]....
        /*0308*/ 	.word	0xffffffff


	//   ....[122]....
        /*030c*/ 	.word	0xffffffff


	//   ....[123]....
        /*0310*/ 	.word	0xffffffff


	//   ....[124]....
        /*0314*/ 	.word	0xffffffff


	//   ....[125]....
        /*0318*/ 	.word	0xffffffff


	//   ....[126]....
        /*031c*/ 	.word	0xffffffff


	//   ....[127]....
        /*0320*/ 	.word	0xffffffff


	//   ....[128]....
        /*0324*/ 	.word	0xffffffff


	//   ....[129]....
        /*0328*/ 	.word	0xffffffff


	//   ....[130]....
        /*032c*/ 	.word	0xffffffff


	//   ....[131]....
        /*0330*/ 	.word	0xffffffff


	//   ....[132]....
        /*0334*/ 	.word	0xffffffff


	//   ....[133]....
        /*0338*/ 	.word	0xffffffff


	//   ....[134]....
        /*033c*/ 	.word	0xffffffff


	//   ....[135]....
        /*0340*/ 	.word	0xffffffff


	//   ....[136]....
        /*0344*/ 	.word	0xffffffff


	//   ....[137]....
        /*0348*/ 	.word	0xffffffff


	//   ....[138]....
        /*034c*/ 	.word	0xffffffff


	//   ....[139]....
        /*0350*/ 	.word	0xffffffff


	//   ....[140]....
        /*0354*/ 	.word	0xffffffff


	//   ....[141]....
        /*0358*/ 	.word	0xffffffff


	//   ....[142]....
        /*035c*/ 	.word	0xffffffff


	//   ....[143]....
        /*0360*/ 	.word	0x0500000f


	//   ....[144]....
        /*0364*/ 	.word	0x0500000f


	//   ....[145]....
        /*0368*/ 	.word	0x0500000f


	//   ....[146]....
        /*036c*/ 	.word	0x0500000f


	//   ....[147]....
        /*0370*/ 	.word	0x0500000f


	//   ....[148]....
        /*0374*/ 	.word	0x0500000f


	//   ....[149]....
        /*0378*/ 	.word	0x0500000f


	//   ....[150]....
        /*037c*/ 	.word	0x0500000f


	//   ....[151]....
        /*0380*/ 	.word	0x0500000f


	//   ....[152]....
        /*0384*/ 	.word	0x0500000f


	//   ....[153]....
        /*0388*/ 	.word	0x0500000f


	//   ....[154]....
        /*038c*/ 	.word	0x0500000f


	//   ....[155]....
        /*0390*/ 	.word	0x0500000f


	//   ....[156]....
        /*0394*/ 	.word	0x0500000f


	//   ....[157]....
        /*0398*/ 	.word	0x0500000f


	//   ....[158]....
        /*039c*/ 	.word	0x0500000f


	//   ....[159]....
        /*03a0*/ 	.word	0x0500000f


	//   ....[160]....
        /*03a4*/ 	.word	0x0500000f


	//   ....[161]....
        /*03a8*/ 	.word	0x0500000f


	//   ....[162]....
        /*03ac*/ 	.word	0x0500000f


	//   ....[163]....
        /*03b0*/ 	.word	0x0500000f


	//   ....[164]....
        /*03b4*/ 	.word	0x0500000f


	//   ....[165]....
        /*03b8*/ 	.word	0x0500000f


	//   ....[166]....
        /*03bc*/ 	.word	0x0500000f


	//   ....[167]....
        /*03c0*/ 	.word	0x0500000f


	//   ....[168]....
        /*03c4*/ 	.word	0x0500000f


	//   ....[169]....
        /*03c8*/ 	.word	0x0500000f


	//   ....[170]....
        /*03cc*/ 	.word	0x0500000f


	//   ....[171]....
        /*03d0*/ 	.word	0x0500000f


	//   ....[172]....
        /*03d4*/ 	.word	0x0500000f


	//   ....[173]....
        /*03d8*/ 	.word	0x0500000f


	//   ....[174]....
        /*03dc*/ 	.word	0x0500000f


	//   ....[175]....
        /*03e0*/ 	.word	0x0500000f


	//   ....[176]....
        /*03e4*/ 	.word	0x0500000f


	//   ....[177]....
        /*03e8*/ 	.word	0x0500000f


	//   ....[178]....
        /*03ec*/ 	.word	0x0500000f


	//   ....[179]....
        /*03f0*/ 	.word	0x0500000f


	//   ....[180]....
        /*03f4*/ 	.word	0x0500000f


	//   ....[181]....
        /*03f8*/ 	.word	0x0500000f


	//   ....[182]....
        /*03fc*/ 	.word	0x0500000f


	//   ....[183]....
        /*0400*/ 	.word	0x0500000f


	//   ....[184]....
        /*0404*/ 	.word	0x0500000f


	//   ....[185]....
        /*0408*/ 	.word	0x0500000f


	//   ....[186]....
        /*040c*/ 	.word	0x0500000f


	//   ....[187]....
        /*0410*/ 	.word	0x0500000f


	//   ....[188]....
        /*0414*/ 	.word	0x0500000f


	//   ....[189]....
        /*0418*/ 	.word	0x0500000f


	//   ....[190]....
        /*041c*/ 	.word	0x0500000f


	//   ....[191]....
        /*0420*/ 	.word	0x0500000f


	//   ....[192]....
        /*0424*/ 	.word	0x0500000f


	//   ....[193]....
        /*0428*/ 	.word	0x0500000f


	//   ....[194]....
        /*042c*/ 	.word	0x0500000f


	//   ....[195]....
        /*0430*/ 	.word	0x0500000f


	//   ....[196]....
        /*0434*/ 	.word	0x0500000f


	//   ....[197]....
        /*0438*/ 	.word	0x0500000f


	//   ....[198]....
        /*043c*/ 	.word	0x0500000f


	//   ....[199]....
        /*0440*/ 	.word	0x0500000f


	//   ....[200]....
        /*0444*/ 	.word	0x0500000f


	//   ....[201]....
        /*0448*/ 	.word	0x0500000f


	//   ....[202]....
        /*044c*/ 	.word	0x0500000f


	//   ....[203]....
        /*0450*/ 	.word	0x0500000f


	//   ....[204]....
        /*0454*/ 	.word	0x0500000f


	//   ....[205]....
        /*0458*/ 	.word	0x0500000f


	//   ....[206]....
        /*045c*/ 	.word	0x0500000f


	//   ....[207]....
        /*0460*/ 	.word	0x0500000f


	//   ....[208]....
        /*0464*/ 	.word	0x0500000f


	//   ....[209]....
        /*0468*/ 	.word	0x0500000f


	//   ....[210]....
        /*046c*/ 	.word	0x0500000f


	//   ....[211]....
        /*0470*/ 	.word	0x0500000f


	//   ....[212]....
        /*0474*/ 	.word	0x0500000f


	//   ....[213]....
        /*0478*/ 	.word	0x0500000f


	//   ....[214]....
        /*047c*/ 	.word	0x0500000f


	//   ....[215]....
        /*0480*/ 	.word	0x0500000f


	//   ....[216]....
        /*0484*/ 	.word	0x0500000f


	//   ....[217]....
        /*0488*/ 	.word	0x0500000f


	//   ....[218]....
        /*048c*/ 	.word	0x0500000f


	//   ....[219]....
        /*0490*/ 	.word	0x0500000f


	//   ....[220]....
        /*0494*/ 	.word	0x0500000f


	//   ....[221]....
        /*0498*/ 	.word	0x0500000f


	//   ....[222]....
        /*049c*/ 	.word	0x0500000f


	//   ....[223]....
        /*04a0*/ 	.word	0x0500000f


	//   ....[224]....
        /*04a4*/ 	.word	0x0500000f


	//   ....[225]....
        /*04a8*/ 	.word	0x0500000f


	//   ....[226]....
        /*04ac*/ 	.word	0x0500000f


	//----- nvinfo : EIATTR_COOP_GROUP_INSTR_OFFSETS
	.align		4
.L_354:
        /*04b0*/ 	.byte	0x04, 0x28
        /*04b2*/ 	.short	(.L_356 - .L_355)


	//   ....[0]....
.L_355:
        /*04b4*/ 	.word	0x00000070


	//   ....[1]....
        /*04b8*/ 	.word	0x000000b0


	//   ....[2]....
        /*04bc*/ 	.word	0x000002d0


	//   ....[3]....
        /*04c0*/ 	.word	0x00000430


	//   ....[4]....
        /*04c4*/ 	.word	0x00000550


	//   ....[5]....
        /*04c8*/ 	.word	0x000006b0


	//   ....[6]....
        /*04cc*/ 	.word	0x00001890


	//   ....[7]....
        /*04d0*/ 	.word	0x00002980


	//   ....[8]....
        /*04d4*/ 	.word	0x00002a20


	//   ....[9]....
        /*04d8*/ 	.word	0x00002ee0


	//   ....[10]....
        /*04dc*/ 	.word	0x00002f50


	//   ....[11]....
        /*04e0*/ 	.word	0x00004c40


	//   ....[12]....
        /*04e4*/ 	.word	0x00004c50


	//   ....[13]....
        /*04e8*/ 	.word	0x00004c80


	//   ....[14]....
        /*04ec*/ 	.word	0x00004ca0


	//   ....[15]....
        /*04f0*/ 	.word	0x00005dc0


	//   ....[16]....
        /*04f4*/ 	.word	0x00005e00


	//   ....[17]....
        /*04f8*/ 	.word	0x00005eb0


	//   ....[18]....
        /*04fc*/ 	.word	0x00005ec0


	//   ....[19]....
        /*0500*/ 	.word	0x00007220


	//   ....[20]....
        /*0504*/ 	.word	0x00007250


	//   ....[21]....
        /*0508*/ 	.word	0x00007270


	//   ....[22]....
        /*050c*/ 	.word	0x00007290


	//   ....[23]....
        /*0510*/ 	.word	0x000079e0


	//   ....[24]....
        /*0514*/ 	.word	0x00007a00


	//   ....[25]....
        /*0518*/ 	.word	0x00007ad0


	//   ....[26]....
        /*051c*/ 	.word	0x00007af0


	//   ....[27]....
        /*0520*/ 	.word	0x00007bb0


	//   ....[28]....
        /*0524*/ 	.word	0x00007bd0


	//   ....[29]....
        /*0528*/ 	.word	0x00007ca0


	//   ....[30]....
        /*052c*/ 	.word	0x00007cc0


	//   ....[31]....
        /*0530*/ 	.word	0x00008090


	//   ....[32]....
        /*0534*/ 	.word	0x000080a0


	//   ....[33]....
        /*0538*/ 	.word	0x000084d0


	//   ....[34]....
        /*053c*/ 	.word	0x000084e0


	//   ....[35]....
        /*0540*/ 	.word	0x000092d0


	//   ....[36]....
        /*0544*/ 	.word	0x000092f0


	//   ....[37]....
        /*0548*/ 	.word	0x000093b0


	//   ....[38]....
        /*054c*/ 	.word	0x000093d0


	//   ....[39]....
        /*0550*/ 	.word	0x00009490


	//   ....[40]....
        /*0554*/ 	.word	0x000094b0


	//   ....[41]....
        /*0558*/ 	.word	0x00009580


	//   ....[42]....
        /*055c*/ 	.word	0x000095a0


	//   ....[43]....
        /*0560*/ 	.word	0x000096e0


	//   ....[44]....
        /*0564*/ 	.word	0x000098f0


	//   ....[45]....
        /*0568*/ 	.word	0x00009920


	//   ....[46]....
        /*056c*/ 	.word	0x00009950


	//   ....[47]....
        /*0570*/ 	.word	0x00009980


	//   ....[48]....
        /*0574*/ 	.word	0x000099b0


	//   ....[49]....
        /*0578*/ 	.word	0x000099e0


	//   ....[50]....
        /*057c*/ 	.word	0x00009b50


	//   ....[51]....
        /*0580*/ 	.word	0x00009b80


	//   ....[52]....
        /*0584*/ 	.word	0x00009bb0


	//   ....[53]....
        /*0588*/ 	.word	0x00009be0


	//   ....[54]....
        /*058c*/ 	.word	0x00009c10


	//   ....[55]....
        /*0590*/ 	.word	0x00009c40


	//   ....[56]....
        /*0594*/ 	.word	0x00009cd0


	//   ....[57]....
        /*0598*/ 	.word	0x00009d00


	//   ....[58]....
        /*059c*/ 	.word	0x00009d10


	//   ....[59]....
        /*05a0*/ 	.word	0x00009da0


	//   ....[60]....
        /*05a4*/ 	.word	0x0000b7e0


	//   ....[61]....
        /*05a8*/ 	.word	0x0000b800


	//   ....[62]....
        /*05ac*/ 	.word	0x0000b8b0


	//   ....[63]....
        /*05b0*/ 	.word	0x0000b8d0


	//   ....[64]....
        /*05b4*/ 	.word	0x0000b970


	//   ....[65]....
        /*05b8*/ 	.word	0x0000b990


	//   ....[66]....
        /*05bc*/ 	.word	0x0000ba30


	//   ....[67]....
        /*05c0*/ 	.word	0x0000ba50


	//   ....[68]....
        /*05c4*/ 	.word	0x0000baf0


	//   ....[69]....
        /*05c8*/ 	.word	0x0000bb10


	//   ....[70]....
        /*05cc*/ 	.word	0x0000bb20


	//   ....[71]....
        /*05d0*/ 	.word	0x0000bbb0


	//   ....[72]....
        /*05d4*/ 	.word	0x0000c310


	//   ....[73]....
        /*05d8*/ 	.word	0x0000c340


	//   ....[74]....
        /*05dc*/ 	.word	0x0000c3a0


	//   ....[75]....
        /*05e0*/ 	.word	0x0000c3f0


	//   ....[76]....
        /*05e4*/ 	.word	0x0000c430


	//   ....[77]....
        /*05e8*/ 	.word	0x0000c4a0


	//   ....[78]....
        /*05ec*/ 	.word	0x0000c4f0


	//   ....[79]....
        /*05f0*/ 	.word	0x0000c550


	//   ....[80]....
        /*05f4*/ 	.word	0x0000c5a0


	//   ....[81]....
        /*05f8*/ 	.word	0x0000c600


	//   ....[82]....
        /*05fc*/ 	.word	0x0000c650


	//   ....[83]....
        /*0600*/ 	.word	0x0000c6b0


	//   ....[84]....
        /*0604*/ 	.word	0x0000c700


	//   ....[85]....
        /*0608*/ 	.word	0x0000c760


	//   ....[86]....
        /*060c*/ 	.word	0x0000c780


	//   ....[87]....
        /*0610*/ 	.word	0x0000c7b0


	//   ....[88]....
        /*0614*/ 	.word	0x0000cf40


	//   ....[89]....
        /*0618*/ 	.word	0x0000cf50


	//   ....[90]....
        /*061c*/ 	.word	0x0000cf70


	//   ....[91]....
        /*0620*/ 	.word	0x0000cff0


	//   ....[92]....
        /*0624*/ 	.word	0x0000d000


	//   ....[93]....
        /*0628*/ 	.word	0x0000d060


	//   ....[94]....
        /*062c*/ 	.word	0x0000d090


	//   ....[95]....
        /*0630*/ 	.word	0x0000d0d0


	//   ....[96]....
        /*0634*/ 	.word	0x0000d100


	//   ....[97]....
        /*0638*/ 	.word	0x0000d140


	//   ....[98]....
        /*063c*/ 	.word	0x0000d170


	//   ....[99]....
        /*0640*/ 	.word	0x0000d1b0


	//   ....[100]....
        /*0644*/ 	.word	0x0000d420


	//   ....[101]....
        /*0648*/ 	.word	0x0000d440


	//   ....[102]....
        /*064c*/ 	.word	0x0000d450


	//   ....[103]....
        /*0650*/ 	.word	0x0000d4d0


	//   ....[104]....
        /*0654*/ 	.word	0x0000d4e0


	//   ....[105]....
        /*0658*/ 	.word	0x0000d550


	//   ....[106]....
        /*065c*/ 	.word	0x0000d560


	//   ....[107]....
        /*0660*/ 	.word	0x0000d5d0


	//   ....[108]....
        /*0664*/ 	.word	0x0000d5e0


	//   ....[109]....
        /*0668*/ 	.word	0x0000d650


	//   ....[110]....
        /*066c*/ 	.word	0x0000d660


	//   ....[111]....
        /*0670*/ 	.word	0x0000d670


	//   ....[112]....
        /*0674*/ 	.word	0x0000dc20


	//   ....[113]....
        /*0678*/ 	.word	0x0000dc40


	//   ....[114]....
        /*067c*/ 	.word	0x0000dc50


	//   ....[115]....
        /*0680*/ 	.word	0x0000dc60


	//   ....[116]....
        /*0684*/ 	.word	0x0000dcd0


	//   ....[117]....
        /*0688*/ 	.word	0x0000dcf0


	//   ....[118]....
        /*068c*/ 	.word	0x0000dd60


	//   ....[119]....
        /*0690*/ 	.word	0x0000dd80


	//   ....[120]....
        /*0694*/ 	.word	0x0000dde0


	//   ....[121]....
        /*0698*/ 	.word	0x0000de00


	//   ....[122]....
        /*069c*/ 	.word	0x0000de50


	//   ....[123]....
        /*06a0*/ 	.word	0x0000de70


	//   ....[124]....
        /*06a4*/ 	.word	0x0000e2c0


	//   ....[125]....
        /*06a8*/ 	.word	0x0000e2d0


	//   ....[126]....
        /*06ac*/ 	.word	0x0000e310


	//   ....[127]....
        /*06b0*/ 	.word	0x0000e350


	//   ....[128]....
        /*06b4*/ 	.word	0x0000e380


	//   ....[129]....
        /*06b8*/ 	.word	0x0000e3b0


	//   ....[130]....
        /*06bc*/ 	.word	0x0000e3e0


	//   ....[131]....
        /*06c0*/ 	.word	0x0000e410


	//   ....[132]....
        /*06c4*/ 	.word	0x0000e5c0


	//   ....[133]....
        /*06c8*/ 	.word	0x0000e5f0


	//   ....[134]....
        /*06cc*/ 	.word	0x0000e620


	//   ....[135]....
        /*06d0*/ 	.word	0x0000e650


	//   ....[136]....
        /*06d4*/ 	.word	0x0000e680


	//   ....[137]....
        /*06d8*/ 	.word	0x0000e6b0


	//   ....[138]....
        /*06dc*/ 	.word	0x0000e770


	//   ....[139]....
        /*06e0*/ 	.word	0x0000e790


	//   ....[140]....
        /*06e4*/ 	.word	0x0000e7a0


	//   ....[141]....
        /*06e8*/ 	.word	0x0000e800


	//   ....[142]....
        /*06ec*/ 	.word	0x0000ee20


	//   ....[143]....
        /*06f0*/ 	.word	0x0000f310


	//   ....[144]....
        /*06f4*/ 	.word	0x0000f400


	//   ....[145]....
        /*06f8*/ 	.word	0x0000f4a0


	//   ....[146]....
        /*06fc*/ 	.word	0x0000f500


	//   ....[147]....
        /*0700*/ 	.word	0x0000f620


	//   ....[148]....
        /*0704*/ 	.word	0x0000f680


	//   ....[149]....
        /*0708*/ 	.word	0x0000f790


	//   ....[150]....
        /*070c*/ 	.word	0x0000f800


	//   ....[151]....
        /*0710*/ 	.word	0x0000f910


	//   ....[152]....
        /*0714*/ 	.word	0x0000f980


	//   ....[153]....
        /*0718*/ 	.word	0x0000fa90


	//   ....[154]....
        /*071c*/ 	.word	0x0000fb00


	//   ....[155]....
        /*0720*/ 	.word	0x0000fbe0


	//   ....[156]....
        /*0724*/ 	.word	0x0000fce0


	//   ....[157]....
        /*0728*/ 	.word	0x0000fd50


	//   ....[158]....
        /*072c*/ 	.word	0x0000fdd0


	//   ....[159]....
        /*0730*/ 	.word	0x0000fe90


	//   ....[160]....
        /*0734*/ 	.word	0x0000ff10


	//   ....[161]....
        /*0738*/ 	.word	0x0000fff0


	//   ....[162]....
        /*073c*/ 	.word	0x00010070


	//   ....[163]....
        /*0740*/ 	.word	0x00010150


	//   ....[164]....
        /*0744*/ 	.word	0x000101d0


	//   ....[165]....
        /*0748*/ 	.word	0x000102b0


	//   ....[166]....
        /*074c*/ 	.word	0x00010330


	//   ....[167]....
        /*0750*/ 	.word	0x00010410


	//   ....[168]....
        /*0754*/ 	.word	0x00010490


	//   ....[169]....
        /*0758*/ 	.word	0x00010570


	//   ....[170]....
        /*075c*/ 	.word	0x000105f0


	//   ....[171]....
        /*0760*/ 	.word	0x000106b0


	//   ....[172]....
        /*0764*/ 	.word	0x000107e0


	//   ....[173]....
        /*0768*/ 	.word	0x00010890


	//   ....[174]....
        /*076c*/ 	.word	0x00010910


	//   ....[175]....
        /*0770*/ 	.word	0x000109f0


	//   ....[176]....
        /*0774*/ 	.word	0x00010a50


	//   ....[177]....
        /*0778*/ 	.word	0x00010b20


	//   ....[178]....
        /*077c*/ 	.word	0x00010b80


	//   ....[179]....
        /*0780*/ 	.word	0x00010c50


	//   ....[180]....
        /*0784*/ 	.word	0x00010cb0


	//   ....[181]....
        /*0788*/ 	.word	0x00010d80


	//   ....[182]....
        /*078c*/ 	.word	0x00010de0


	//   ....[183]....
        /*0790*/ 	.word	0x00010eb0


	//   ....[184]....
        /*0794*/ 	.word	0x00010fa0


	//   ....[185]....
        /*0798*/ 	.word	0x00011040


	//   ....[186]....
        /*079c*/ 	.word	0x000110a0


	//   ....[187]....
        /*07a0*/ 	.word	0x00011190


	//   ....[188]....
        /*07a4*/ 	.word	0x000111f0


	//   ....[189]....
        /*07a8*/ 	.word	0x000112d0


	//   ....[190]....
        /*07ac*/ 	.word	0x00011330


	//   ....[191]....
        /*07b0*/ 	.word	0x00011410


	//   ....[192]....
        /*07b4*/ 	.word	0x00011470


	//   ....[193]....
        /*07b8*/ 	.word	0x00011550


	//   ....[194]....
        /*07bc*/ 	.word	0x000115b0


	//   ....[195]....
        /*07c0*/ 	.word	0x00011680


	//   ....[196]....
        /*07c4*/ 	.word	0x000117a0


	//   ....[197]....
        /*07c8*/ 	.word	0x00011890


	//   ....[198]....
        /*07cc*/ 	.word	0x00011930


	//   ....[199]....
        /*07d0*/ 	.word	0x00011a00


	//   ....[200]....
        /*07d4*/ 	.word	0x00011a60


	//   ....[201]....
        /*07d8*/ 	.word	0x00011b30


	//   ....[202]....
        /*07dc*/ 	.word	0x00011b90


	//   ....[203]....
        /*07e0*/ 	.word	0x00011c70


	//   ....[204]....
        /*07e4*/ 	.word	0x00011cd0


	//   ....[205]....
        /*07e8*/ 	.word	0x00011da0


	//   ....[206]....
        /*07ec*/ 	.word	0x00011e00


	//   ....[207]....
        /*07f0*/ 	.word	0x00011ec0


	//   ....[208]....
        /*07f4*/ 	.word	0x00011f50


	//   ....[209]....
        /*07f8*/ 	.word	0x00011ff0


	//   ....[210]....
        /*07fc*/ 	.word	0x00012150


	//   ....[211]....
        /*0800*/ 	.word	0x000121c0


	//   ....[212]....
        /*0804*/ 	.word	0x00012240


	//   ....[213]....
        /*0808*/ 	.word	0x000122b0


	//   ....[214]....
        /*080c*/ 	.word	0x00012320


	//   ....[215]....
        /*0810*/ 	.word	0x000123a0


	//   ....[216]....
        /*0814*/ 	.word	0x00012420


	//   ....[217]....
        /*0818*/ 	.word	0x000124b0


	//   ....[218]....
        /*081c*/ 	.word	0x00012520


	//   ....[219]....
        /*0820*/ 	.word	0x00012590


	//   ....[220]....
        /*0824*/ 	.word	0x00012600


	//   ....[221]....
        /*0828*/ 	.word	0x00012680


	//   ....[222]....
        /*082c*/ 	.word	0x000126f0


	//   ....[223]....
        /*0830*/ 	.word	0x00012790


	//   ....[224]....
        /*0834*/ 	.word	0x000127e0


	//   ....[225]....
        /*0838*/ 	.word	0x00012870


	//   ....[226]....
        /*083c*/ 	.word	0x000129a0


	//----- nvinfo : EIATTR_REG_RECONFIG
	.align		4
.L_356:
        /*0840*/ 	.byte	0x01, 0x54
	.zero		2


	//----- nvinfo : EIATTR_SYSCALL_OFFSETS
	.align		4
        /*0844*/ 	.byte	0x04, 0x46
        /*0846*/ 	.short	(.L_358 - .L_357)


	//   ....[0]....
.L_357:
        /*0848*/ 	.word	0x00001a70


	//   ....[1]....
        /*084c*/ 	.word	0x0000ad60


	//   ....[2]....
        /*0850*/ 	.word	0x0000aeb0


	//   ....[3]....
        /*0854*/ 	.word	0x0000afa0


	//   ....[4]....
        /*0858*/ 	.word	0x0000bf40


	//----- nvinfo : EIATTR_MBARRIER_INSTR_OFFSETS
	.align		4
.L_358:
        /*085c*/ 	.byte	0x04, 0x39
        /*085e*/ 	.short	(.L_360 - .L_359)


	//   ....[0]....
.L_359:
        /*0860*/ 	.word	0x00000180
        /*0864*/ 	.word	0x000000ff
        /*0868*/ 	.word	0x0002a800
        /*086c*/ 	.short	0x0100
        /*086e*/ 	.byte	0x08
	.zero		1


	//   ....[1]....
        /*0870*/ 	.word	0x00000190
        /*0874*/ 	.word	0x000000ff
        /*0878*/ 	.word	0x0002a820
        /*087c*/ 	.short	0x0100
        /*087e*/ 	.byte	0x08
	.zero		1


	//   ....[2]....
        /*0880*/ 	.word	0x00000280
        /*0884*/ 	.word	0x000000ff
        /*0888*/ 	.word	0x0002a830
        /*088c*/ 	.short	0x0100
        /*088e*/ 	.byte	0x08
	.zero		1


	//   ....[3]....
        /*0890*/ 	.word	0x00000290
        /*0894*/ 	.word	0x000000ff
        /*0898*/ 	.word	0x0002a840
        /*089c*/ 	.short	0x0100
        /*089e*/ 	.byte	0x08
	.zero		1


	//   ....[4]....
        /*08a0*/ 	.word	0x000002a0
        /*08a4*/ 	.word	0x000000ff
        /*08a8*/ 	.word	0x0002a838
        /*08ac*/ 	.short	0x0100
        /*08ae*/ 	.byte	0x08
	.zero		1


	//   ....[5]....
        /*08b0*/ 	.word	0x000002b0
        /*08b4*/ 	.word	0x000000ff
        /*08b8*/ 	.word	0x0002a848
        /*08bc*/ 	.short	0x0100
        /*08be*/ 	.byte	0x08
	.zero		1


	//   ....[6]....
        /*08c0*/ 	.word	0x000003e0
        /*08c4*/ 	.word	0x000000ff
        /*08c8*/ 	.word	0x0002a850
        /*08cc*/ 	.short	0x0100
        /*08ce*/ 	.byte	0x08
	.zero		1


	//   ....[7]....
        /*08d0*/ 	.word	0x000003f0
        /*08d4*/ 	.word	0x000000ff
        /*08d8*/ 	.word	0x0002a860
        /*08dc*/ 	.short	0x0100
        /*08de*/ 	.byte	0x08
	.zero		1


	//   ....[8]....
        /*08e0*/ 	.word	0x00000400
        /*08e4*/ 	.word	0x000000ff
        /*08e8*/ 	.word	0x0002a858
        /*08ec*/ 	.short	0x0100
        /*08ee*/ 	.byte	0x08
	.zero		1


	//   ....[9]....
        /*08f0*/ 	.word	0x00000410
        /*08f4*/ 	.word	0x000000ff
        /*08f8*/ 	.word	0x0002a868
        /*08fc*/ 	.short	0x0100
        /*08fe*/ 	.byte	0x08
	.zero		1


	//   ....[10]....
        /*0900*/ 	.word	0x00000500
        /*0904*/ 	.word	0x000000ff
        /*0908*/ 	.word	0x0002a870
        /*090c*/ 	.short	0x0100
        /*090e*/ 	.byte	0x06
	.zero		1


	//   ....[11]....
        /*0910*/ 	.word	0x00000510
        /*0914*/ 	.word	0x000000ff
        /*0918*/ 	.word	0x0002a880
        /*091c*/ 	.short	0x0100
        /*091e*/ 	.byte	0x06
	.zero		1


	//   ....[12]....
        /*0920*/ 	.word	0x00000520
        /*0924*/ 	.word	0x000000ff
        /*0928*/ 	.word	0x0002a878
        /*092c*/ 	.short	0x0100
        /*092e*/ 	.byte	0x06
	.zero		1


	//   ....[13]....
        /*0930*/ 	.word	0x00000530
        /*0934*/ 	.word	0x000000ff
        /*0938*/ 	.word	0x0002a888
        /*093c*/ 	.short	0x0100
        /*093e*/ 	.byte	0x06
	.zero		1


	//   ....[14]....
        /*0940*/ 	.word	0x00000660
        /*0944*/ 	.word	0x000000ff
        /*0948*/ 	.word	0x0002a890
        /*094c*/ 	.short	0x0100
        /*094e*/ 	.byte	0x08
	.zero		1


	//   ....[15]....
        /*0950*/ 	.word	0x00000670
        /*0954*/ 	.word	0x000000ff
        /*0958*/ 	.word	0x0002a8a0
        /*095c*/ 	.short	0x0100
        /*095e*/ 	.byte	0x08
	.zero		1


	//   ....[16]....
        /*0960*/ 	.word	0x00000680
        /*0964*/ 	.word	0x000000ff
        /*0968*/ 	.word	0x0002a898
        /*096c*/ 	.short	0x0100
        /*096e*/ 	.byte	0x08
	.zero		1


	//   ....[17]....
        /*0970*/ 	.word	0x00000690
        /*0974*/ 	.word	0x000000ff
        /*0978*/ 	.word	0x0002a8a8
        /*097c*/ 	.short	0x0100
        /*097e*/ 	.byte	0x08
	.zero		1


	//   ....[18]....
        /*0980*/ 	.word	0x000007d0
        /*0984*/ 	.word	0x000000ff
        /*0988*/ 	.word	0x0002a8b0
        /*098c*/ 	.short	0x0100
        /*098e*/ 	.byte	0x08
	.zero		1


	//   ....[19]....
        /*0990*/ 	.word	0x000007e0
        /*0994*/ 	.word	0x000000ff
        /*0998*/ 	.word	0x0002a8c0
        /*099c*/ 	.short	0x0100
        /*099e*/ 	.byte	0x08
	.zero		1


	//   ....[20]....
        /*09a0*/ 	.word	0x000007f0
        /*09a4*/ 	.word	0x000000ff
        /*09a8*/ 	.word	0x0002a8b8
        /*09ac*/ 	.short	0x0100
        /*09ae*/ 	.byte	0x08
	.zero		1


	//   ....[21]....
        /*09b0*/ 	.word	0x00000800
        /*09b4*/ 	.word	0x000000ff
        /*09b8*/ 	.word	0x0002a8c8
        /*09bc*/ 	.short	0x0100
        /*09be*/ 	.byte	0x08
	.zero		1


	//   ....[22]....
        /*09c0*/ 	.word	0x00001b10
        /*09c4*/ 	.word	0x000000ff
        /*09c8*/ 	.word	0x0002a800
        /*09cc*/ 	.short	0x010a
        /*09ce*/ 	.byte	0x2b
	.zero		1


	//   ....[23]....
        /*09d0*/ 	.word	0x00001b90
        /*09d4*/ 	.word	0x00000008
        /*09d8*/ 	.word	0x0002a830
        /*09dc*/ 	.short	0x010a
        /*09de*/ 	.byte	0x3f
	.zero		1


	//   ....[24]....
        /*09e0*/ 	.word	0x00001be0
        /*09e4*/ 	.word	0x00000008
        /*09e8*/ 	.word	0x0002a830
        /*09ec*/ 	.short	0x010a
        /*09ee*/ 	.byte	0x3f
	.zero		1


	//   ....[25]....
        /*09f0*/ 	.word	0x00002a30
        /*09f4*/ 	.word	0x000000ff
        /*09f8*/ 	.word	0x00000000
        /*09fc*/ 	.short	0x0101
        /*09fe*/ 	.byte	0x04
	.zero		1


	//   ....[26]....
        /*0a00*/ 	.word	0x00003d20
        /*0a04*/ 	.word	0x000000ff
        /*0a08*/ 	.word	0x0002a830
        /*0a0c*/ 	.short	0x010a
        /*0a0e*/ 	.byte	0x08
	.zero		1


	//   ....[27]....
        /*0a10*/ 	.word	0x00003d60
        /*0a14*/ 	.word	0x000000ff
        /*0a18*/ 	.word	0x0002a830
        /*0a1c*/ 	.short	0x010a
        /*0a1e*/ 	.byte	0x08
	.zero		1


	//   ....[28]....
        /*0a20*/ 	.word	0x00004660
        /*0a24*/ 	.word	0x000000ff
        /*0a28*/ 	.word	0x0002a850
        /*0a2c*/ 	.short	0x010a
        /*0a2e*/ 	.byte	0x09
	.zero		1


	//   ....[29]....
        /*0a30*/ 	.word	0x000046a0
        /*0a34*/ 	.word	0x000000ff
        /*0a38*/ 	.word	0x0002a850
        /*0a3c*/ 	.short	0x010a
        /*0a3e*/ 	.byte	0x09
	.zero		1


	//   ....[30]....
        /*0a40*/ 	.word	0x000049b0
        /*0a44*/ 	.word	0x000000ff
        /*0a48*/ 	.word	0x00000000
        /*0a4c*/ 	.short	0x0101
        /*0a4e*/ 	.byte	0x08
	.zero		1


	//   ....[31]....
        /*0a50*/ 	.word	0x00005760
        /*0a54*/ 	.word	0x000000ff
        /*0a58*/ 	.word	0x00000000
        /*0a5c*/ 	.short	0x0101
        /*0a5e*/ 	.byte	0x09
	.zero		1


	//   ....[32]....
        /*0a60*/ 	.word	0x00005d30
        /*0a64*/ 	.word	0x000000ff
        /*0a68*/ 	.word	0x0002a850
        /*0a6c*/ 	.short	0x010a
        /*0a6e*/ 	.byte	0x05
	.zero		1


	//   ....[33]....
        /*0a70*/ 	.word	0x00005d70
        /*0a74*/ 	.word	0x000000ff
        /*0a78*/ 	.word	0x0002a850
        /*0a7c*/ 	.short	0x010a
        /*0a7e*/ 	.byte	0x05
	.zero		1


	//   ....[34]....
        /*0a80*/ 	.word	0x00006250
        /*0a84*/ 	.word	0x000000ff
        /*0a88*/ 	.word	0x00000000
        /*0a8c*/ 	.short	0x0101
        /*0a8e*/ 	.byte	0x04
	.zero		1


	//   ....[35]....
        /*0a90*/ 	.word	0x000079d0
        /*0a94*/ 	.word	0x00000000
        /*0a98*/ 	.word	0x00000000
        /*0a9c*/ 	.short	0x0101
        /*0a9e*/ 	.byte	0x3f
	.zero		1


	//   ....[36]....
        /*0aa0*/ 	.word	0x00008080
        /*0aa4*/ 	.word	0x00000006
        /*0aa8*/ 	.word	0x00000000
        /*0aac*/ 	.short	0x0101
        /*0aae*/ 	.byte	0x3f
	.zero		1


	//   ....[37]....
        /*0ab0*/ 	.word	0x0000b5c0
        /*0ab4*/ 	.word	0x00000007
        /*0ab8*/ 	.word	0x0002a840
        /*0abc*/ 	.short	0x010a
        /*0abe*/ 	.byte	0x3f
	.zero		1


	//   ....[38]....
        /*0ac0*/ 	.word	0x0000bc70
        /*0ac4*/ 	.word	0x00000007
        /*0ac8*/ 	.word	0x0002a830
        /*0acc*/ 	.short	0x0107
        /*0ace*/ 	.byte	0x3f
	.zero		1


	//   ....[39]....
        /*0ad0*/ 	.word	0x0000bd40
        /*0ad4*/ 	.word	0x00000007
        /*0ad8*/ 	.word	0x0002a830
        /*0adc*/ 	.short	0x0101
        /*0ade*/ 	.byte	0x3f
	.zero		1


	//   ....[40]....
        /*0ae0*/ 	.word	0x0000c8d0
        /*0ae4*/ 	.word	0x00000016
        /*0ae8*/ 	.word	0x0002a800
        /*0aec*/ 	.short	0x0107
        /*0aee*/ 	.byte	0x3f
	.zero		1


	//   ....[41]....
        /*0af0*/ 	.word	0x0000c9f0
        /*0af4*/ 	.word	0x00000016
        /*0af8*/ 	.word	0x0002a800
        /*0afc*/ 	.short	0x0101
        /*0afe*/ 	.byte	0x3f
	.zero		1


	//   ....[42]....
        /*0b00*/ 	.word	0x0000ca10
        /*0b04*/ 	.word	0x00000016
        /*0b08*/ 	.word	0x0002a820
        /*0b0c*/ 	.short	0x010a
        /*0b0e*/ 	.byte	0x3f
	.zero		1


	//   ....[43]....
        /*0b10*/ 	.word	0x0000cd70
        /*0b14*/ 	.word	0x00000006
        /*0b18*/ 	.word	0x0002a840
        /*0b1c*/ 	.short	0x010a
        /*0b1e*/ 	.byte	0x3f
	.zero		1


	//   ....[44]....
        /*0b20*/ 	.word	0x0000d250
        /*0b24*/ 	.word	0x00000006
        /*0b28*/ 	.word	0x0002a830
        /*0b2c*/ 	.short	0x0107
        /*0b2e*/ 	.byte	0x3f
	.zero		1


	//   ....[45]....
        /*0b30*/ 	.word	0x0000d300
        /*0b34*/ 	.word	0x00000006
        /*0b38*/ 	.word	0x0002a830
        /*0b3c*/ 	.short	0x0101
        /*0b3e*/ 	.byte	0x3f
	.zero		1


	//   ....[46]....
        /*0b40*/ 	.word	0x0000d360
        /*0b44*/ 	.word	0x00000004
        /*0b48*/ 	.word	0x0002a860
        /*0b4c*/ 	.short	0x010a
        /*0b4e*/ 	.byte	0x3f
	.zero		1


	//   ....[47]....
        /*0b50*/ 	.word	0x0000d7b0
        /*0b54*/ 	.word	0x00000004
        /*0b58*/ 	.word	0x0002a850
        /*0b5c*/ 	.short	0x0107
        /*0b5e*/ 	.byte	0x3f
	.zero		1


	//   ....[48]....
        /*0b60*/ 	.word	0x0000d900
        /*0b64*/ 	.word	0x00000004
        /*0b68*/ 	.word	0x0002a850
        /*0b6c*/ 	.short	0x0101
        /*0b6e*/ 	.byte	0x3f
	.zero		1


	//   ....[49]....
        /*0b70*/ 	.word	0x0000db50
        /*0b74*/ 	.word	0x00000000
        /*0b78*/ 	.word	0x0002a860
        /*0b7c*/ 	.short	0x010a
        /*0b7e*/ 	.byte	0x3f
	.zero		1


	//   ....[50]....
        /*0b80*/ 	.word	0x0000dfb0
        /*0b84*/ 	.word	0x00000000
        /*0b88*/ 	.word	0x0002a850
        /*0b8c*/ 	.short	0x0107
        /*0b8e*/ 	.byte	0x3f
	.zero		1


	//   ....[51]....
        /*0b90*/ 	.word	0x0000e060
        /*0b94*/ 	.word	0x00000000
        /*0b98*/ 	.word	0x0002a850
        /*0b9c*/ 	.short	0x0101
        /*0b9e*/ 	.byte	0x3f
	.zero		1


	//   ....[52]....
        /*0ba0*/ 	.word	0x0000eda0
        /*0ba4*/ 	.word	0x00000004
        /*0ba8*/ 	.word	0x0002a820
        /*0bac*/ 	.short	0x010a
        /*0bae*/ 	.byte	0x3f
	.zero		1


	//   ....[53]....
        /*0bb0*/ 	.word	0x0000ef40
        /*0bb4*/ 	.word	0x00000005
        /*0bb8*/ 	.word	0x0002a840
        /*0bbc*/ 	.short	0x010a
        /*0bbe*/ 	.byte	0x3f
	.zero		1


	//   ....[54]....
        /*0bc0*/ 	.word	0x0000efe0
        /*0bc4*/ 	.word	0x0000001b
        /*0bc8*/ 	.word	0x0002a840
        /*0bcc*/ 	.short	0x010a
        /*0bce*/ 	.byte	0x3f
	.zero		1


	//   ....[55]....
        /*0bd0*/ 	.word	0x0000f020
        /*0bd4*/ 	.word	0x00000005
        /*0bd8*/ 	.word	0x0002a860
        /*0bdc*/ 	.short	0x010a
        /*0bde*/ 	.byte	0x3f
	.zero		1


	//   ....[56]....
        /*0be0*/ 	.word	0x0000f060
        /*0be4*/ 	.word	0x0000001b
        /*0be8*/ 	.word	0x0002a860
        /*0bec*/ 	.short	0x010a
        /*0bee*/ 	.byte	0x3f
	.zero		1


	//   ....[57]....
        /*0bf0*/ 	.word	0x0000f0d0
        /*0bf4*/ 	.word	0x00000003
        /*0bf8*/ 	.word	0x0002a800
        /*0bfc*/ 	.short	0x010a
        /*0bfe*/ 	.byte	0x3f
	.zero		1


	//   ....[58]....
        /*0c00*/ 	.word	0x0000f120
        /*0c04*/ 	.word	0x00000008
        /*0c08*/ 	.word	0x0002a830
        /*0c0c*/ 	.short	0x010a
        /*0c0e*/ 	.byte	0x3f
	.zero		1


	//   ....[59]....
        /*0c10*/ 	.word	0x0000f180
        /*0c14*/ 	.word	0x00000003
        /*0c18*/ 	.word	0x0002a830
        /*0c1c*/ 	.short	0x010a
        /*0c1e*/ 	.byte	0x3f
	.zero		1


	//   ....[60]....
        /*0c20*/ 	.word	0x0000f1e0
        /*0c24*/ 	.word	0x00000003
        /*0c28*/ 	.word	0x0002a850
        /*0c2c*/ 	.short	0x010a
        /*0c2e*/ 	.byte	0x3f
	.zero		1


	//   ....[61]....
        /*0c30*/ 	.word	0x0000f240
        /*0c34*/ 	.word	0x00000005
        /*0c38*/ 	.word	0x0002a850
        /*0c3c*/ 	.short	0x010a
        /*0c3e*/ 	.byte	0x3f
	.zero		1


	//   ....[62]....
        /*0c40*/ 	.word	0x0000f350
        /*0c44*/ 	.word	0x00000007
        /*0c48*/ 	.word	0x0002a840
        /*0c4c*/ 	.short	0x010a
        /*0c4e*/ 	.byte	0x3f
	.zero		1


	//   ....[63]....
        /*0c50*/ 	.word	0x000106e0
        /*0c54*/ 	.word	0x00000016
        /*0c58*/ 	.word	0x0002a820
        /*0c5c*/ 	.short	0x010a
        /*0c5e*/ 	.byte	0x3f
	.zero		1


	//   ....[64]....
        /*0c60*/ 	.word	0x00010730
        /*0c64*/ 	.word	0x00000006
        /*0c68*/ 	.word	0x0002a840
        /*0c6c*/ 	.short	0x010a
        /*0c6e*/ 	.byte	0x3f
	.zero		1


	//   ....[65]....
        /*0c70*/ 	.word	0x00010ef0
        /*0c74*/ 	.word	0x00000004
        /*0c78*/ 	.word	0x0002a860
        /*0c7c*/ 	.short	0x010a
        /*0c7e*/ 	.byte	0x3f
	.zero		1


	//   ....[66]....
        /*0c80*/ 	.word	0x000116f0
        /*0c84*/ 	.word	0x00000000
        /*0c88*/ 	.word	0x0002a860
        /*0c8c*/ 	.short	0x010a
        /*0c8e*/ 	.byte	0x3f
	.zero		1


	//   ....[67]....
        /*0c90*/ 	.word	0x000128c0
        /*0c94*/ 	.word	0x00000004
        /*0c98*/ 	.word	0x0002a820
        /*0c9c*/ 	.short	0x010a
        /*0c9e*/ 	.byte	0x3f
	.zero		1


	//   ....[68]....
        /*0ca0*/ 	.word	0x00012a60
        /*0ca4*/ 	.word	0x00000005
        /*0ca8*/ 	.word	0x0002a840
        /*0cac*/ 	.short	0x010a
        /*0cae*/ 	.byte	0x3f
	.zero		1


	//   ....[69]....
        /*0cb0*/ 	.word	0x00012ab0
        /*0cb4*/ 	.word	0x0000001b
        /*0cb8*/ 	.word	0x0002a840
        /*0cbc*/ 	.short	0x010a
        /*0cbe*/ 	.byte	0x3f
	.zero		1


	//   ....[70]....
        /*0cc0*/ 	.word	0x00012b00
        /*0cc4*/ 	.word	0x00000005
        /*0cc8*/ 	.word	0x0002a860
        /*0ccc*/ 	.short	0x010a
        /*0cce*/ 	.byte	0x3f
	.zero		1


	//----- nvinfo : EIATTR_NUM_MBARRIERS
	.align		4
.L_360:
        /*0cd0*/ 	.byte	0x03, 0x38
        /*0cd2*/ 	.short	0x0016


	//----- nvinfo : EIATTR_EXIT_INSTR_OFFSETS
	.align		4
        /*0cd4*/ 	.byte	0x04, 0x1c
        /*0cd6*/ 	.short	(.L_362 - .L_361)


	//   ....[0]....
.L_361:
        /*0cd8*/ 	.word	0x00000990


	//   ....[1]....
        /*0cdc*/ 	.word	0x00009690


	//   ....[2]....
        /*0ce0*/ 	.word	0x0000f0b0


	//----- nvinfo : EIATTR_MAX_THREADS
	.align		4
.L_362:
        /*0ce4*/ 	.byte	0x04, 0x05
        /*0ce6*/ 	.short	(.L_364 - .L_363)
.L_363:
        /*0ce8*/ 	.word	0x00000180
        /*0cec*/ 	.word	0x00000001
        /*0cf0*/ 	.word	0x00000001


	//----- nvinfo : EIATTR_CRS_STACK_SIZE
	.align		4
.L_364:
        /*0cf4*/ 	.byte	0x04, 0x1e
        /*0cf6*/ 	.short	(.L_366 - .L_365)
.L_365:
        /*0cf8*/ 	.word	0x00000000


	//----- nvinfo : EIATTR_CBANK_PARAM_SIZE
	.align		4
.L_366:
        /*0cfc*/ 	.byte	0x03, 0x19
        /*0cfe*/ 	.short	0x0af0


	//----- nvinfo : EIATTR_PARAM_CBANK
	.align		4
        /*0d00*/ 	.byte	0x04, 0x0a
        /*0d02*/ 	.short	(.L_368 - .L_367)
	.align		4
.L_367:
        /*0d04*/ 	.word	index@(.nv.constant0._ZN7cutlass13device_kernelIN5flash11enable_sm90INS1_16FlashAttnFwdSm90INS1_25CollectiveMainloopFwdSm90ILi2EN4cute5tupleIJNS5_1CILi1EEES8_S8_EEENS6_IJNS7_ILi128EEENS7_ILi96EEENS7_ILi192EEEEEELi128ENS_6half_tEfNS_4arch4Sm90ELb0ELb0ELb0ELb1ELb1ELb0ELb0ELb1ELb1ELb1ELb1ELb0EEENS1_21CollectiveEpilogueFwdINS6_IJSA_SA_SB_EEES9_SE_SG_Li256ELb1ELb1ELb1ELb0EEENS1_36VarlenDynamicPersistentTileSchedulerILi128ELi96ELi256ELi128ELb1ELb1ELb1ELb0ELb1ELb1EEEEEEEEEvNT_6ParamsE)
        /*0d08*/ 	.short	0x0210
        /*0d0a*/ 	.short	0x0af0


	//----- nvinfo : EIATTR_SW_WAR
	.align		4
.L_368:
        /*0d0c*/ 	.byte	0x04, 0x36
        /*0d0e*/ 	.short	(.L_370 - .L_369)
.L_369:
        /*0d10*/ 	.word	0x00000008
.L_370:


//--------------------- .nv.info._ZN7cutlass13device_kernelIN5flash11enable_sm90INS1_16FlashAttnFwdSm90INS1_25CollectiveMainloopFwdSm90ILi2EN4cute5tupleIJNS5_1CILi1EEES8_S8_EEENS6_IJNS7_ILi128EEENS7_ILi96EEENS7_ILi192EEEEEELi128ENS_6half_tEfNS_4arch4Sm90ELb0ELb0ELb0ELb1ELb1ELb1ELb0ELb1ELb1ELb1ELb1ELb0EEENS1_21CollectiveEpilogueFwdINS6_IJSA_SA_SB_EEES9_SE_SG_Li256ELb1ELb1ELb1ELb0EEENS1_36VarlenDynamicPersistentTileSchedulerILi128ELi96ELi256ELi128ELb1ELb1ELb1ELb0ELb1ELb1EEEEEEEEEvNT_6ParamsE --------------------------
	.section	.nv.info._ZN7cutlass13device_kernelIN5flash11enable_sm90INS1_16FlashAttnFwdSm90INS1_25CollectiveMainloopFwdSm90ILi2EN4cute5tupleIJNS5_1CILi1EEES8_S8_EEENS6_IJNS7_ILi128EEENS7_ILi96EEENS7_ILi192EEEEEELi128ENS_6half_tEfNS_4arch4Sm90ELb0ELb0ELb0ELb1ELb1ELb1ELb0ELb1ELb1ELb1ELb1ELb0EEENS1_21CollectiveEpilogueFwdINS6_IJSA_SA_SB_EEES9_SE_SG_Li256ELb1ELb1ELb1ELb0EEENS1_36VarlenDynamicPersistentTileSchedulerILi128ELi96ELi256ELi128ELb1ELb1ELb1ELb0ELb1ELb1EEEEEEEEEvNT_6ParamsE,"",@"SHT_CUDA_INFO"
	.sectionflags	@""
	.align	4


	//----- nvinfo : EIATTR_CUDA_API_VERSION
	.align		4
        /*0000*/ 	.byte	0x04, 0x37
        /*0002*/ 	.short	(.L_372 - .L_371)
.L_371:
        /*0004*/ 	.word	0x00000082


	//----- nvinfo : EIATTR_KPARAM_INFO
	.align		4
.L_372:
        /*0008*/ 	.byte	0x04, 0x17
        /*000a*/ 	.short	(.L_374 - .L_373)
.L_373:
        /*000c*/ 	.word	0x00000000
        /*0010*/ 	.short	0x0000
        /*0012*/ 	.short	0x0070
        /*0014*/ 	.byte	0x00, 0xf0, 0x01, 0x2a


	//----- nvinfo : EIATTR_SPARSE_MMA_MASK
	.align		4
.L_374:
        /*0018*/ 	.byte	0x03, 0x50
        /*001a*/ 	.short	0x0000


	//----- nvinfo : EIATTR_MAXREG_COUNT
	.align		4
        /*001c*/ 	.byte	0x03, 0x1b
        /*001e*/ 	.short	0x00a8


	//----- nvinfo : EIATTR_NUM_BARRIERS
	.align		4
        /*0020*/ 	.byte	0x02, 0x4c
        /*0022*/ 	.byte	0x10
	.zero		1


	//----- nvinfo : EIATTR_EXTERNS
	.align		4
        /*0024*/ 	.byte	0x04, 0x0f
        /*0026*/ 	.short	(.L_376 - .L_375)


	//   ....[0]....
	.align		4
.L_375:
        /*0028*/ 	.word	index@(__assertfail)


	//----- nvinfo : EIATTR_ANNOTATIONS
	.align		4
.L_376:
        /*002c*/ 	.byte	0x04, 0x55
        /*002e*/ 	.short	(.L_378 - .L_377)


	//   ....[0]....
.L_377:
        /* <DEDUP_REMOVED lines=56> */


	//----- nvinfo : EIATTR_MERCURY_ISA_VERSION
	.align		4
.L_378:
        /*0398*/ 	.byte	0x03, 0x5f
        /*039a*/ 	.short	0x0101


	//----- nvinfo : EIATTR_UNUSED_LOAD_BYTE_OFFSET
	.align		4
        /*039c*/ 	.byte	0x04, 0x44
        /*039e*/ 	.short	(.L_380 - .L_379)


	//   ....[0]....
.L_379:
        /*03a0*/ 	.word	0x00000a30
        /*03a4*/ 	.word	0x0000fff0


	//   ....[1]....
        /*03a8*/ 	.word	0x00016460
        /*03ac*/ 	.word	0x0000fff0


	//----- nvinfo : EIATTR_INT_WARP_WIDE_INSTR_OFFSETS
	.align		4
.L_380:
        /*03b0*/ 	.byte	0x04, 0x31
        /*03b2*/ 	.short	(.L_382 - .L_381)


	//   ....[0]....
.L_381:
        /*03b4*/ 	.word	0x00000130


	//   ....[1]....
        /*03b8*/ 	.word	0x00000170


	//   ....[2]....
        /*03bc*/ 	.word	0x000001e0


	//   ....[3]....
        /*03c0*/ 	.word	0x0001bd70


	//   ....[4]....
        /*03c4*/ 	.word	0x0001be00


	//   ....[5]....
        /*03c8*/ 	.word	0x0001ecd0


	//   ....[6]....
        /*03cc*/ 	.word	0x0001ed60


	//----- nvinfo : EIATTR_COOP_GROUP_MASK_REGIDS
	.align		4
.L_382:
        /*03d0*/ 	.byte	0x04, 0x29
        /*03d2*/ 	.short	(.L_384 - .L_383)


	//   ....[0]....
.L_383:
        /*03d4*/ 	.word	0xffffffff


	//   ....[1]....
        /*03d8*/ 	.word	0xffffffff


	//   ....[2]....
        /*03dc*/ 	.word	0xffffffff


	//   ....[3]....
        /*03e0*/ 	.word	0xffffffff


	//   ....[4]....
        /*03e4*/ 	.word	0xffffffff


	//   ....[5]....
        /*03e8*/ 	.word	0xffffffff


	//   ....[6]....
        /*03ec*/ 	.word	0xffffffff


	//   ....[7]....
        /*03f0*/ 	.word	0xffffffff


	//   ....[8]....
        /*03f4*/ 	.word	0xffffffff


	//   ....[9]....
        /*03f8*/ 	.word	0xffffffff


	//   ....[10]....
        /*03fc*/ 	.word	0xffffffff


	//   ....[11]....
        /*0400*/ 	.word	0xffffffff


	//   ....[12]....
        /*0404*/ 	.word	0xffffffff


	//   ....[13]....
        /*0408*/ 	.word	0xffffffff


	//   ....[14]....
        /*040c*/ 	.word	0xffffffff


	//   ....[15]....
        /*0410*/ 	.word	0xffffffff


	//   ....[16]....
        /*0414*/ 	.word	0xffffffff


	//   ....[17]....
        /*0418*/ 	.word	0xffffffff


	//   ....[18]....
        /*041c*/ 	.word	0xffffffff


	//   ....[19]....
        /*0420*/ 	.word	0xffffffff


	//   ....[20]....
        /*0424*/ 	.word	0xffffffff


	//   ....[21]....
        /*0428*/ 	.word	0xffffffff


	//   ....[22]....
        /*042c*/ 	.word	0xffffffff


	//   ....[23]....
        /*0430*/ 	.word	0xffffffff


	//   ....[24]....
        /*0434*/ 	.word	0xffffffff


	//   ....[25]....
        /*0438*/ 	.word	0xffffffff


	//   ....[26]....
        /*043c*/ 	.word	0xffffffff


	//   ....[27]....
        /*0440*/ 	.word	0xffffffff


	//   ....[28]....
        /*0444*/ 	.word	0xffffffff


	//   ....[29]....
        /*0448*/ 	.word	0xffffffff


	//   ....[30]....
        /*044c*/ 	.word	0xffffffff


	//   ....[31]....
        /*0450*/ 	.word	0xffffffff


	//   ....[32]....
        /*0454*/ 	.word	0xffffffff


	//   ....[33]....
        /*0458*/ 	.word	0xffffffff


	//   ....[34]....
        /*045c*/ 	.word	0xffffffff


	//   ....[35]....
        /*0460*/ 	.word	0xffffffff


	//   ....[36]....
        /*0464*/ 	.word	0xffffffff


	//   ....[37]....
        /*0468*/ 	.word	0xffffffff


	//   ....[38]....
        /*046c*/ 	.word	0xffffffff


	//   ....[39]....
        /*0470*/ 	.word	0xffffffff


	//   ....[40]....
        /*0474*/ 	.word	0xffffffff


	//   ....[41]....
        /*0478*/ 	.word	0xffffffff


	//   ....[42]....
        /*047c*/ 	.word	0xffffffff


	//   ....[43]....
        /*0480*/ 	.word	0xffffffff


	//   ....[44]....
        /*0484*/ 	.word	0xffffffff


	//   ....[45]....
        /*0488*/ 	.word	0xffffffff


	//   ....[46]....
        /*048c*/ 	.word	0xffffffff


	//   ....[47]....
        /*0490*/ 	.word	0xffffffff


	//   ....[48]....
        /*0494*/ 	.word	0xffffffff


	//   ....[49]....
        /*0498*/ 	.word	0xffffffff


	//   ....[50]....
        /*049c*/ 	.word	0xffffffff


	//   ....[51]....
        /*04a0*/ 	.word	0xffffffff


	//   ....[52]....
        /*04a4*/ 	.word	0xffffffff


	//   ....[53]....
        /*04a8*/ 	.word	0xffffffff


	//   ....[54]....
        /*04ac*/ 	.word	0xffffffff


	//   ....[55]....
        /*04b0*/ 	.word	0xffffffff


	//   ....[56]....
        /*04b4*/ 	.word	0xffffffff


	//   ....[57]....
        /*04b8*/ 	.word	0xffffffff


	//   ....[58]....
        /*04bc*/ 	.word	0xffffffff


	//   ....[59]....
        /*04c0*/ 	.word	0xffffffff


	//   ....[60]....
        /*04c4*/ 	.word	0xffffffff


	//   ....[61]....
        /*04c8*/ 	.word	0xffffffff


	//   ....[62]....
        /*04cc*/ 	.word	0xffffffff


	//   ....[63]....
        /*04d0*/ 	.word	0xffffffff


	//   ....[64]....
        /*04d4*/ 	.word	0xffffffff


	//   ....[65]....
        /*04d8*/ 	.word	0xffffffff


	//   ....[66]....
        /*04dc*/ 	.word	0xffffffff


	//   ....[67]....
        /*04e0*/ 	.word	0xffffffff


	//   ....[68]....
        /*04e4*/ 	.word	0xffffffff


	//   ....[69]....
        /*04e8*/ 	.word	0xffffffff


	//   ....[70]....
        /*04ec*/ 	.word	0xffffffff


	//   ....[71]....
        /*04f0*/ 	.word	0xffffffff


	//   ....[72]....
        /*04f4*/ 	.word	0xffffffff


	//   ....[73]....
        /*04f8*/ 	.word	0xffffffff


	//   ....[74]....
        /*04fc*/ 	.word	0xffffffff


	//   ....[75]....
        /*0500*/ 	.word	0xffffffff


	//   ....[76]....
        /*0504*/ 	.word	0xffffffff


	//   ....[77]....
        /*0508*/ 	.word	0xffffffff


	//   ....[78]....
        /*050c*/ 	.word	0xffffffff


	//   ....[79]....
        /*0510*/ 	.word	0xffffffff


	//   ....[80]....
        /*0514*/ 	.word	0xffffffff


	//   ....[81]....
        /*0518*/ 	.word	0xffffffff


	//   ....[82]....
        /*051c*/ 	.word	0xffffffff


	//   ....[83]....
        /*0520*/ 	.word	0xffffffff


	//   ....[84]....
        /*0524*/ 	.word	0xffffffff


	//   ....[85]....
        /*0528*/ 	.word	0xffffffff


	//   ....[86]....
        /*052c*/ 	.word	0xffffffff


	//   ....[87]....
        /*0530*/ 	.word	0xffffffff


	//   ....[88]....
        /*0534*/ 	.word	0xffffffff


	//   ....[89]....
        /*0538*/ 	.word	0xffffffff


	//   ....[90]....
        /*053c*/ 	.word	0xffffffff


	//   ....[91]....
        /*0540*/ 	.word	0xffffffff


	//   ....[92]....
        /*0544*/ 	.word	0xffffffff


	//   ....[93]....
        /*0548*/ 	.word	0xffffffff


	//   ....[94]....
        /*054c*/ 	.word	0xffffffff


	//   ....[95]....
        /*0550*/ 	.word	0xffffffff


	//   ....[96]....
        /*0554*/ 	.word	0xffffffff


	//   ....[97]....
        /*0558*/ 	.word	0xffffffff


	//   ....[98]....
        /*055c*/ 	.word	0xffffffff


	//   ....[99]....
        /*0560*/ 	.word	0xffffffff


	//   ....[100]....
        /*0564*/ 	.word	0xffffffff


	//   ....[101]....
        /*0568*/ 	.word	0xffffffff


	//   ....[102]....
        /*056c*/ 	.word	0xffffffff


	//   ....[103]....
        /*0570*/ 	.word	0xffffffff


	//   ....[104]....
        /*0574*/ 	.word	0xffffffff


	//   ....[105]....
        /*0578*/ 	.word	0xffffffff


	//   ....[106]....
        /*057c*/ 	.word	0xffffffff


	//   ....[107]....
        /*0580*/ 	.word	0xffffffff


	//   ....[108]....
        /*0584*/ 	.word	0xffffffff


	//   ....[109]....
        /*0588*/ 	.word	0xffffffff


	//   ....[110]....
        /*058c*/ 	.word	0xffffffff


	//   ....[111]....
        /*0590*/ 	.word	0xffffffff


	//   ....[112]....
        /*0594*/ 	.word	0xffffffff


	//   ....[113]....
        /*0598*/ 	.word	0xffffffff


	//   ....[114]....
        /*059c*/ 	.word	0xffffffff


	//   ....[115]....
        /*05a0*/ 	.word	0xffffffff


	//   ....[116]....
        /*05a4*/ 	.word	0xffffffff


	//   ....[117]....
        /*05a8*/ 	.word	0xffffffff


	//   ....[118]....
        /*05ac*/ 	.word	0xffffffff


	//   ....[119]....
        /*05b0*/ 	.word	0xffffffff


	//   ....[120]....
        /*05b4*/ 	.word	0xffffffff


	//   ....[121]....
        /*05b8*/ 	.word	0xffffffff


	//   ....[122]....
        /*05bc*/ 	.word	0xffffffff


	//   ....[123]....
        /*05c0*/ 	.word	0xffffffff


	//   ....[124]....
        /*05c4*/ 	.word	0xffffffff


	//   ....[125]....
        /*05c8*/ 	.word	0xffffffff


	//   ....[126]....
        /*05cc*/ 	.word	0xffffffff


	//   ....[127]....
        /*05d0*/ 	.word	0xffffffff


	//   ....[128]....
        /*05d4*/ 	.word	0xffffffff


	//   ....[129]....
        /*05d8*/ 	.word	0xffffffff


	//   ....[130]....
        /*05dc*/ 	.word	0xffffffff


	//   ....[131]....
        /*05e0*/ 	.word	0xffffffff


	//   ....[132]....
        /*05e4*/ 	.word	0xffffffff


	//   ....[133]....
        /*05e8*/ 	.word	0xffffffff


	//   ....[134]....
        /*05ec*/ 	.word	0xffffffff


	//   ....[135]....
        /*05f0*/ 	.word	0xffffffff


	//   ....[136]....
        /*05f4*/ 	.word	0xffffffff


	//   ....[137]....
        /*05f8*/ 	.word	0xffffffff


	//   ....[138]....
        /*05fc*/ 	.word	0xffffffff


	//   ....[139]....
        /*0600*/ 	.word	0xffffffff


	//   ....[140]....
        /*0604*/ 	.word	0xffffffff


	//   ....[141]....
        /*0608*/ 	.word	0xffffffff


	//   ....[142]....
        /*060c*/ 	.word	0xffffffff


	//   ....[143]....
        /*0610*/ 	.word	0xffffffff


	//   ....[144]....
        /*0614*/ 	.word	0xffffffff


	//   ....[145]....
        /*0618*/ 	.word	0xffffffff


	//   ....[146]....
        /*061c*/ 	.word	0xffffffff


	//   ....[147]....
        /*0620*/ 	.word	0xffffffff


	//   ....[148]....
        /*0624*/ 	.word	0xffffffff


	//   ....[149]....
        /*0628*/ 	.word	0xffffffff


	//   ....[150]....
        /*062c*/ 	.word	0xffffffff


	//   ....[151]....
        /*0630*/ 	.word	0xffffffff


	//   ....[152]....
        /*0634*/ 	.word	0xffffffff


	//   ....[153]....
        /*0638*/ 	.word	0xffffffff


	//   ....[154]....
        /*063c*/ 	.word	0xffffffff


	//   ....[155]....
        /*0640*/ 	.word	0xffffffff


	//   ....[156]....
        /*0644*/ 	.word	0xffffffff


	//   ....[157]....
        /*0648*/ 	.word	0xffffffff


	//   ....[158]....
        /*064c*/ 	.word	0xffffffff


	//   ....[159]....
        /*0650*/ 	.word	0xffffffff


	//   ....[160]....
        /*0654*/ 	.word	0xffffffff


	//   ....[161]....
        /*0658*/ 	.word	0xffffffff


	//   ....[162]....
        /*065c*/ 	.word	0xffffffff


	//   ....[163]....
        /*0660*/ 	.word	0xffffffff


	//   ....[164]....
        /*0664*/ 	.word	0xffffffff


	//   ....[165]....
        /*0668*/ 	.word	0xffffffff


	//   ....[166]....
        /*066c*/ 	.word	0xffffffff


	//   ....[167]....
        /*0670*/ 	.word	0xffffffff


	//   ....[168]....
        /*0674*/ 	.word	0xffffffff


	//   ....[169]....
        /*0678*/ 	.word	0x0500000f


	//   ....[170]....
        /*067c*/ 	.word	0x0500000f


	//   ....[171]....
        /*0680*/ 	.word	0x0500000f


	//   ....[172]....
        /*0684*/ 	.word	0x0500000f


	//   ....[173]....
        /*0688*/ 	.word	0x0500000f


	//   ....[174]....
        /*068c*/ 	.word	0x0500000f


	//   ....[175]....
        /*0690*/ 	.word	0x0500000f


	//   ....[176]....
        /*0694*/ 	.word	0x0500000f


	//   ....[177]....
        /*0698*/ 	.word	0x0500000f


	//   ....[178]....
        /*069c*/ 	.word	0x0500000f


	//   ....[179]....
        /*06a0*/ 	.word	0x0500000f


	//   ....[180]....
        /*06a4*/ 	.word	0x0500000f


	//   ....[181]....
        /*06a8*/ 	.word	0x0500000f


	//   ....[182]....
        /*06ac*/ 	.word	0x0500000f


	//   ....[183]....
        /*06b0*/ 	.word	0x0500000f


	//   ....[184]....
        /*06b4*/ 	.word	0x0500000f


	//   ....[185]....
        /*06b8*/ 	.word	0x0500000f


	//   ....[186]....
        /*06bc*/ 	.word	0x0500000f


	//   ....[187]....
        /*06c0*/ 	.word	0x0500000f


	//   ....[188]....
        /*06c4*/ 	.word	0x0500000f


	//   ....[189]....
        /*06c8*/ 	.word	0x0500000f


	//   ....[190]....
        /*06cc*/ 	.word	0x0500000f


	//   ....[191]....
        /*06d0*/ 	.word	0x0500000f


	//   ....[192]....
        /*06d4*/ 	.word	0x0500000f


	//   ....[193]....
        /*06d8*/ 	.word	0x0500000f


	//   ....[194]....
        /*06dc*/ 	.word	0x0500000f


	//   ....[195]....
        /*06e0*/ 	.word	0x0500000f


	//   ....[196]....
        /*06e4*/ 	.word	0x0500000f


	//   ....[197]....
        /*06e8*/ 	.word	0x0500000f


	//   ....[198]....
        /*06ec*/ 	.word	0x0500000f


	//   ....[199]....
        /*06f0*/ 	.word	0x0500000f


	//   ....[200]....
        /*06f4*/ 	.word	0x0500000f


	//   ....[201]....
        /*06f8*/ 	.word	0x0500000f


	//   ....[202]....
        /*06fc*/ 	.word	0x0500000f


	//   ....[203]....
        /*0700*/ 	.word	0x0500000f


	//   ....[204]....
        /*0704*/ 	.word	0x0500000f


	//   ....[205]....
        /*0708*/ 	.word	0x0500000f


	//   ....[206]....
        /*070c*/ 	.word	0x0500000f


	//   ....[207]....
        /*0710*/ 	.word	0x0500000f


	//   ....[208]....
        /*0714*/ 	.word	0x0500000f


	//   ....[209]....
        /*0718*/ 	.word	0x0500000f


	//   ....[210]....
        /*071c*/ 	.word	0x0500000f


	//   ....[211]....
        /*0720*/ 	.word	0x0500000f


	//   ....[212]....
        /*0724*/ 	.word	0x0500000f


	//   ....[213]....
        /*0728*/ 	.word	0x0500000f


	//   ....[214]....
        /*072c*/ 	.word	0x0500000f


	//   ....[215]....
        /*0730*/ 	.word	0x0500000f


	//   ....[216]....
        /*0734*/ 	.word	0x0500000f


	//   ....[217]....
        /*0738*/ 	.word	0x0500000f


	//   ....[218]....
        /*073c*/ 	.word	0x0500000f


	//   ....[219]....
        /*0740*/ 	.word	0x0500000f


	//   ....[220]....
        /*0744*/ 	.word	0x0500000f


	//   ....[221]....
        /*0748*/ 	.word	0x0500000f


	//   ....[222]....
        /*074c*/ 	.word	0x0500000f


	//   ....[223]....
        /*0750*/ 	.word	0x0500000f


	//   ....[224]....
        /*0754*/ 	.word	0x0500000f


	//   ....[225]....
        /*0758*/ 	.word	0x0500000f


	//   ....[226]....
        /*075c*/ 	.word	0x0500000f


	//   ....[227]....
        /*0760*/ 	.word	0x0500000f


	//   ....[228]....
        /*0764*/ 	.word	0x0500000f


	//   ....[229]....
        /*0768*/ 	.word	0x0500000f


	//   ....[230]....
        /*076c*/ 	.word	0x0500000f


	//   ....[231]....
        /*0770*/ 	.word	0x0500000f


	//   ....[232]....
        /*0774*/ 	.word	0x0500000f


	//   ....[233]....
        /*0778*/ 	.word	0x0500000f


	//   ....[234]....
        /*077c*/ 	.word	0x0500000f


	//   ....[235]....
        /*0780*/ 	.word	0x0500000f


	//   ....[236]....
        /*0784*/ 	.word	0x0500000f


	//   ....[237]....
        /*0788*/ 	.word	0x0500000f


	//   ....[238]....
        /*078c*/ 	.word	0x0500000f


	//   ....[239]....
        /*0790*/ 	.word	0x0500000f


	//   ....[240]....
        /*0794*/ 	.word	0x0500000f


	//   ....[241]....
        /*0798*/ 	.word	0x0500000f


	//   ....[242]....
        /*079c*/ 	.word	0x0500000f


	//   ....[243]....
        /*07a0*/ 	.word	0x0500000f


	//   ....[244]....
        /*07a4*/ 	.word	0x0500000f


	//   ....[245]....
        /*07a8*/ 	.word	0x0500000f


	//   ....[246]....
        /*07ac*/ 	.word	0x0500000f


	//   ....[247]....
        /*07b0*/ 	.word	0x0500000f


	//   ....[248]....
        /*07b4*/ 	.word	0x0500000f


	//   ....[249]....
        /*07b8*/ 	.word	0x0500000f


	//   ....[250]....
        /*07bc*/ 	.word	0x0500000f


	//   ....[251]....
        /*07c0*/ 	.word	0x0500000f


	//   ....[252]....
        /*07c4*/ 	.word	0x0500000f


	//   ....[253]....
        /*07c8*/ 	.word	0x0500000f


	//   ....[254]....
        /*07cc*/ 	.word	0x0500000f


	//   ....[255]....
        /*07d0*/ 	.word	0x0500000f


	//   ....[0]....
        /*07d4*/ 	.word	0x0500000f


	//   ....[1]....
        /*07d8*/ 	.word	0x0500000f


	//   ....[2]....
        /*07dc*/ 	.word	0x0500000f


	//   ....[3]....
        /*07e0*/ 	.word	0x0500000f


	//   ....[4]....
        /*07e4*/ 	.word	0x0500000f


	//   ....[5]....
        /*07e8*/ 	.word	0x0500000f


	//   ....[6]....
        /*07ec*/ 	.word	0x0500000f


	//   ....[7]....
        /*07f0*/ 	.word	0x0500000f


	//   ....[8]....
        /*07f4*/ 	.word	0x0500000f


	//   ....[9]....
        /*07f8*/ 	.word	0x0500000f


	//   ....[10]....
        /*07fc*/ 	.word	0x0500000f


	//   ....[11]....
        /*0800*/ 	.word	0x0500000f


	//   ....[12]....
        /*0804*/ 	.word	0x0500000f


	//   ....[13]....
        /*0808*/ 	.word	0x0500000f


	//   ....[14]....
        /*080c*/ 	.word	0x0500000f


	//   ....[15]....
        /*0810*/ 	.word	0x0500000f


	//   ....[16]....
        /*0814*/ 	.word	0x0500000f


	//   ....[17]....
        /*0818*/ 	.word	0x0500000f


	//----- nvinfo : EIATTR_COOP_GROUP_INSTR_OFFSETS
	.align		4
.L_384:
        /*081c*/ 	.byte	0x04, 0x28
        /*081e*/ 	.short	(.L_386 - .L_385)


	//   ....[0]....
.L_385:
        /*0820*/ 	.word	0x00000060


	//   ....[1]....
        /*0824*/ 	.word	0x00000140


	//   ....[2]....
        /*0828*/ 	.word	0x00000190


	//   ....[3]....
        /*082c*/ 	.word	0x000003c0


	//   ....[4]....
        /*0830*/ 	.word	0x00000520


	//   ....[5]....
        /*0834*/ 	.word	0x00000640


	//   ....[6]....
        /*0838*/ 	.word	0x000007a0


	//   ....[7]....
        /*083c*/ 	.word	0x00003c40


	//   ....[8]....
        /*0840*/ 	.word	0x00003c50


	//   ....[9]....
        /*0844*/ 	.word	0x000051a0


	//   ....[10]....
        /*0848*/ 	.word	0x000051b0


	//   ....[11]....
        /*084c*/ 	.word	0x000072e0


	//   ....[12]....
        /*0850*/ 	.word	0x000072f0


	//   ....[13]....
        /*0854*/ 	.word	0x00008ab0


	//   ....[14]....
        /*0858*/ 	.word	0x00008ac0


	//   ....[15]....
        /*085c*/ 	.word	0x0000a3a0


	//   ....[16]....
        /*0860*/ 	.word	0x0000a3b0


	//   ....[17]....
        /*0864*/ 	.word	0x0000a640


	//   ....[18]....
        /*0868*/ 	.word	0x0000a650


	//   ....[19]....
        /*086c*/ 	.word	0x0000ab70


	//   ....[20]....
        /*0870*/ 	.word	0x0000aba0


	//   ....[21]....
        /*0874*/ 	.word	0x0000ad20


	//   ....[22]....
        /*0878*/ 	.word	0x0000ad40


	//   ....[23]....
        /*087c*/ 	.word	0x0000b4f0


	//   ....[24]....
        /*0880*/ 	.word	0x0000ba40


	//   ....[25]....
        /*0884*/ 	.word	0x0000ba50


	//   ....[26]....
        /*0888*/ 	.word	0x0000ba60


	//   ....[27]....
        /*088c*/ 	.word	0x0000ba70


	//   ....[28]....
        /*0890*/ 	.word	0x0000e4f0


	//   ....[29]....
        /*0894*/ 	.word	0x0000e500


	//   ....[30]....
        /*0898*/ 	.word	0x0000e510


	//   ....[31]....
        /*089c*/ 	.word	0x0000e520


	//   ....[32]....
        /*08a0*/ 	.word	0x00012270


	//   ....[33]....
        /*08a4*/ 	.word	0x000122c0


	//   ....[34]....
        /*08a8*/ 	.word	0x00012730


	//   ....[35]....
        /*08ac*/ 	.word	0x00012780


	//   ....[36]....
        /*08b0*/ 	.word	0x00014970


	//   ....[37]....
        /*08b4*/ 	.word	0x00014980


	//   ....[38]....
        /*08b8*/ 	.word	0x000149b0


	//   ....[39]....
        /*08bc*/ 	.word	0x000149c0


	//   ....[40]....
        /*08c0*/ 	.word	0x00015d50


	//   ....[41]....
        /*08c4*/ 	.word	0x00015dd0


	//   ....[42]....
        /*08c8*/ 	.word	0x00015e00


	//   ....[43]....
        /*08cc*/ 	.word	0x00015e10


	//   ....[44]....
        /*08d0*/ 	.word	0x00016f10


	//   ....[45]....
        /*08d4*/ 	.word	0x00016f20


	//   ....[46]....
        /*08d8*/ 	.word	0x00016f30


	//   ....[47]....
        /*08dc*/ 	.word	0x00016f40


	//   ....[48]....
        /*08e0*/ 	.word	0x00017620


	//   ....[49]....
        /*08e4*/ 	.word	0x00017650


	//   ....[50]....
        /*08e8*/ 	.word	0x00017710


	//   ....[51]....
        /*08ec*/ 	.word	0x00017730


	//   ....[52]....
        /*08f0*/ 	.word	0x000177f0


	//   ....[53]....
        /*08f4*/ 	.word	0x00017810


	//   ....[54]....
        /*08f8*/ 	.word	0x000178e0


	//   ....[55]....
        /*08fc*/ 	.word	0x00017900


	//   ....[56]....
        /*0900*/ 	.word	0x00017da0


	//   ....[57]....
        /*0904*/ 	.word	0x00017db0


	//   ....[58]....
        /*0908*/ 	.word	0x000181f0


	//   ....[59]....
        /*090c*/ 	.word	0x00018200


	//   ....[60]....
        /*0910*/ 	.word	0x00018e70


	//   ....[61]....
        /*0914*/ 	.word	0x00018e80


	//   ....[62]....
        /*0918*/ 	.word	0x00018f40


	//   ....[63]....
        /*091c*/ 	.word	0x00018f60


	//   ....[64]....
        /*0920*/ 	.word	0x00019020


	//   ....[65]....
        /*0924*/ 	.word	0x00019040


	//   ....[66]....
        /*0928*/ 	.word	0x00019110


	//   ....[67]....
        /*092c*/ 	.word	0x00019130


	//   ....[68]....
        /*0930*/ 	.word	0x00019280


	//   ....[69]....
        /*0934*/ 	.word	0x00019490


	//   ....[70]....
        /*0938*/ 	.word	0x000194c0


	//   ....[71]....
        /*093c*/ 	.word	0x000194f0


	//   ....[72]....
        /*0940*/ 	.word	0x00019520


	//   ....[73]....
        /*0944*/ 	.word	0x00019550


	//   ....[74]....
        /*0948*/ 	.word	0x00019580


	//   ....[75]....
        /*094c*/ 	.word	0x00019710


	//   ....[76]....
        /*0950*/ 	.word	0x00019740


	//   ....[77]....
        /*0954*/ 	.word	0x00019770


	//   ....[78]....
        /*0958*/ 	.word	0x000197a0


	//   ....[79]....
        /*095c*/ 	.word	0x000197d0


	//   ....[80]....
        /*0960*/ 	.word	0x00019800


	//   ....[81]....
        /*0964*/ 	.word	0x00019890


	//   ....[82]....
        /*0968*/ 	.word	0x000198c0


	//   ....[83]....
        /*096c*/ 	.word	0x000198d0


	//   ....[84]....
        /*0970*/ 	.word	0x00019960


	//   ....[85]....
        /*0974*/ 	.word	0x0001a8d0


	//   ....[86]....
        /*0978*/ 	.word	0x0001ca00


	//   ....[87]....
        /*097c*/ 	.word	0x0001ca20


	//   ....[88]....
        /*0980*/ 	.word	0x0001cad0


	//   ....[89]....
        /*0984*/ 	.word	0x0001caf0


	//   ....[90]....
        /*0988*/ 	.word	0x0001cb90


	//   ....[91]....
        /*098c*/ 	.word	0x0001cbb0


	//   ....[92]....
        /*0990*/ 	.word	0x0001cc50


	//   ....[93]....
        /*0994*/ 	.word	0x0001cc70


	//   ....[94]....
        /*0998*/ 	.word	0x0001cd10


	//   ....[95]....
        /*099c*/ 	.word	0x0001cd30


	//   ....[96]....
        /*09a0*/ 	.word	0x0001cd40


	//   ....[97]....
        /*09a4*/ 	.word	0x0001cdd0


	//   ....[98]....
        /*09a8*/ 	.word	0x0001d580


	//   ....[99]....
        /*09ac*/ 	.word	0x0001d5b0


	//   ....[100]....
        /*09b0*/ 	.word	0x0001d5d0


	//   ....[101]....
        /*09b4*/ 	.word	0x0001d660


	//   ....[102]....
        /*09b8*/ 	.word	0x0001d670


	//   ....[103]....
        /*09bc*/ 	.word	0x0001d710


	//   ....[104]....
        /*09c0*/ 	.word	0x0001d720


	//   ....[105]....
        /*09c4*/ 	.word	0x0001d7c0


	//   ....[106]....
        /*09c8*/ 	.word	0x0001d7d0


	//   ....[107]....
        /*09cc*/ 	.word	0x0001d870


	//   ....[108]....
        /*09d0*/ 	.word	0x0001d880


	//   ....[109]....
        /*09d4*/ 	.word	0x0001d920


	//   ....[110]....
        /*09d8*/ 	.word	0x0001d930


	//   ....[111]....
        /*09dc*/ 	.word	0x0001d9d0


	//   ....[112]....
        /*09e0*/ 	.word	0x0001d9e0


	//   ....[113]....
        /*09e4*/ 	.word	0x0001d9f0


	//   ....[114]....
        /*09e8*/ 	.word	0x0001e1c0


	//   ....[115]....
        /*09ec*/ 	.word	0x0001e1d0


	//   ....[116]....
        /*09f0*/ 	.word	0x0001e1e0


	//   ....[117]....
        /*09f4*/ 	.word	0x0001e270


	//   ....[118]....
        /*09f8*/ 	.word	0x0001e280


	//   ....[119]....
        /*09fc*/ 	.word	0x0001e2e0


	//   ....[120]....
        /*0a00*/ 	.word	0x0001e310


	//   ....[121]....
        /*0a04*/ 	.word	0x0001e350


	//   ....[122]....
        /*0a08*/ 	.word	0x0001e380


	//   ....[123]....
        /*0a0c*/ 	.word	0x0001e3c0


	//   ....[124]....
        /*0a10*/ 	.word	0x0001e3f0


	//   ....[125]....
        /*0a14*/ 	.word	0x0001e430


	//   ....[126]....
        /*0a18*/ 	.word	0x0001e6b0


	//   ....[127]....
        /*0a1c*/ 	.word	0x0001e6d0


	//   ....[128]....
        /*0a20*/ 	.word	0x0001e760


	//   ....[129]....
        /*0a24*/ 	.word	0x0001e770


	//   ....[130]....
        /*0a28*/ 	.word	0x0001e7e0


	//   ....[131]....
        /*0a2c*/ 	.word	0x0001e7f0


	//   ....[132]....
        /*0a30*/ 	.word	0x0001e860


	//   ....[133]....
        /*0a34*/ 	.word	0x0001e870


	//   ....[134]....
        /*0a38*/ 	.word	0x0001e8e0


	//   ....[135]....
        /*0a3c*/ 	.word	0x0001e8f0


	//   ....[136]....
        /*0a40*/ 	.word	0x0001e900


	//   ....[137]....
        /*0a44*/ 	.word	0x0001e970


	//   ....[138]....
        /*0a48*/ 	.word	0x0001eef0


	//   ....[139]....
        /*0a4c*/ 	.word	0x0001ef20


	//   ....[140]....
        /*0a50*/ 	.word	0x0001ef40


	//   ....[141]....
        /*0a54*/ 	.word	0x0001ef50


	//   ....[142]....
        /*0a58*/ 	.word	0x0001ef90


	//   ....[143]....
        /*0a5c*/ 	.word	0x0001efb0


	//   ....[144]....
        /*0a60*/ 	.word	0x0001f020


	//   ....[145]....
        /*0a64*/ 	.word	0x0001f040


	//   ....[146]....
        /*0a68*/ 	.word	0x0001f0a0


	//   ....[147]....
        /*0a6c*/ 	.word	0x0001f0c0


	//   ....[148]....
        /*0a70*/ 	.word	0x0001f110


	//   ....[149]....
        /*0a74*/ 	.word	0x0001f130


	//   ....[150]....
        /*0a78*/ 	.word	0x0001f570


	//   ....[151]....
        /*0a7c*/ 	.word	0x0001f5a0


	//   ....[152]....
        /*0a80*/ 	.word	0x0001f610


	//   ....[153]....
        /*0a84*/ 	.word	0x0001f640


	//   ....[154]....
        /*0a88*/ 	.word	0x0001f670


	//   ....[155]....
        /*0a8c*/ 	.word	0x0001f6a0


	//   ....[156]....
        /*0a90*/ 	.word	0x0001f6d0


	//   ....[157]....
        /*0a94*/ 	.word	0x0001f700


	//   ....[158]....
        /*0a98*/ 	.word	0x0001f8a0


	//   ....[159]....
        /*0a9c*/ 	.word	0x0001f8d0


	//   ....[160]....
        /*0aa0*/ 	.word	0x0001f900


	//   ....[161]....
        /*0aa4*/ 	.word	0x0001f930


	//   ....[162]....
        /*0aa8*/ 	.word	0x0001f960


	//   ....[163]....
        /*0aac*/ 	.word	0x0001f990


	//   ....[164]....
        /*0ab0*/ 	.word	0x0001fa50


	//   ....[165]....
        /*0ab4*/ 	.word	0x0001fa70


	//   ....[166]....
        /*0ab8*/ 	.word	0x0001fa80


	//   ....[167]....
        /*0abc*/ 	.word	0x0001fae0


	//   ....[168]....
        /*0ac0*/ 	.word	0x00020100


	//   ....[169]....
        /*0ac4*/ 	.word	0x00020420


	//   ....[170]....
        /*0ac8*/ 	.word	0x000204b0


	//   ....[171]....
        /*0acc*/ 	.word	0x00020550


	//   ....[172]....
        /*0ad0*/ 	.word	0x000205e0


	//   ....[173]....
        /*0ad4*/ 	.word	0x000206d0


	//   ....[174]....
        /*0ad8*/ 	.word	0x00020760


	//   ....[175]....
        /*0adc*/ 	.word	0x00020800


	//   ....[176]....
        /*0ae0*/ 	.word	0x00020890


	//   ....[177]....
        /*0ae4*/ 	.word	0x00020980


	//   ....[178]....
        /*0ae8*/ 	.word	0x00020a10


	//   ....[179]....
        /*0aec*/ 	.word	0x00020ab0


	//   ....[180]....
        /*0af0*/ 	.word	0x00020b40


	//   ....[181]....
        /*0af4*/ 	.word	0x00020c30


	//   ....[182]....
        /*0af8*/ 	.word	0x00020cc0


	//   ....[183]....
        /*0afc*/ 	.word	0x00020d10


	//   ....[184]....
        /*0b00*/ 	.word	0x00020d60


	//   ....[185]....
        /*0b04*/ 	.word	0x00020e50


	//   ....[186]....
        /*0b08*/ 	.word	0x00020ee0


	//   ....[187]....
        /*0b0c*/ 	.word	0x00020f30


	//   ....[188]....
        /*0b10*/ 	.word	0x00020f80


	//   ....[189]....
        /*0b14*/ 	.word	0x000211e0


	//   ....[190]....
        /*0b18*/ 	.word	0x000214c0


	//   ....[191]....
        /*0b1c*/ 	.word	0x000215b0


	//   ....[192]....
        /*0b20*/ 	.word	0x00021650


	//   ....[193]....
        /*0b24*/ 	.word	0x000216b0


	//   ....[194]....
        /*0b28*/ 	.word	0x000217c0


	//   ....[195]....
        /*0b2c*/ 	.word	0x00021830


	//   ....[196]....
        /*0b30*/ 	.word	0x00021940


	//   ....[197]....
        /*0b34*/ 	.word	0x000219b0


	//   ....[198]....
        /*0b38*/ 	.word	0x00021ac0


	//   ....[199]....
        /*0b3c*/ 	.word	0x00021b30


	//   ....[200]....
        /*0b40*/ 	.word	0x00021c40


	//   ....[201]....
        /*0b44*/ 	.word	0x00021cb0


	//   ....[202]....
        /*0b48*/ 	.word	0x00021d90


	//   ....[203]....
        /*0b4c*/ 	.word	0x00021e90


	//   ....[204]....
        /*0b50*/ 	.word	0x00021ef0


	//   ....[205]....
        /*0b54*/ 	.word	0x00021f50


	//   ....[206]....
        /*0b58*/ 	.word	0x00022050


	//   ....[207]....
        /*0b5c*/ 	.word	0x000220b0


	//   ....[208]....
        /*0b60*/ 	.word	0x000221c0


	//   ....[209]....
        /*0b64*/ 	.word	0x00022220


	//   ....[210]....
        /*0b68*/ 	.word	0x00022330


	//   ....[211]....
        /*0b6c*/ 	.word	0x00022390


	//   ....[212]....
        /*0b70*/ 	.word	0x000224a0


	//   ....[213]....
        /*0b74*/ 	.word	0x00022500


	//   ....[214]....
        /*0b78*/ 	.word	0x00022610


	//   ....[215]....
        /*0b7c*/ 	.word	0x00022670


	//   ....[216]....
        /*0b80*/ 	.word	0x00022780


	//   ....[217]....
        /*0b84*/ 	.word	0x000227e0


	//   ....[218]....
        /*0b88*/ 	.word	0x000228d0


	//   ....[219]....
        /*0b8c*/ 	.word	0x00022a00


	//   ....[220]....
        /*0b90*/ 	.word	0x00022ab0


	//   ....[221]....
        /*0b94*/ 	.word	0x00022b20


	//   ....[222]....
        /*0b98*/ 	.word	0x00022c10


	//   ....[223]....
        /*0b9c*/ 	.word	0x00022c70


	//   ....[224]....
        /*0ba0*/ 	.word	0x00022d40


	//   ....[225]....
        /*0ba4*/ 	.word	0x00022da0


	//   ....[226]....
        /*0ba8*/ 	.word	0x00022e70


	//   ....[227]....
        /*0bac*/ 	.word	0x00022ed0


	//   ....[228]....
        /*0bb0*/ 	.word	0x00022fa0


	//   ....[229]....
        /*0bb4*/ 	.word	0x00023000


	//   ....[230]....
        /*0bb8*/ 	.word	0x000230d0


	//   ....[231]....
        /*0bbc*/ 	.word	0x000231c0


	//   ....[232]....
        /*0bc0*/ 	.word	0x00023260


	//   ....[233]....
        /*0bc4*/ 	.word	0x000232c0


	//   ....[234]....
        /*0bc8*/ 	.word	0x000233b0


	//   ....[235]....
        /*0bcc*/ 	.word	0x00023410


	//   ....[236]....
        /*0bd0*/ 	.word	0x000234f0


	//   ....[237]....
        /*0bd4*/ 	.word	0x00023550


	//   ....[238]....
        /*0bd8*/ 	.word	0x00023630


	//   ....[239]....
        /*0bdc*/ 	.word	0x00023690


	//   ....[240]....
        /*0be0*/ 	.word	0x00023770


	//   ....[241]....
        /*0be4*/ 	.word	0x000237d0


	//   ....[242]....
        /*0be8*/ 	.word	0x000238a0


	//   ....[243]....
        /*0bec*/ 	.word	0x000239d0


	//   ....[244]....
        /*0bf0*/ 	.word	0x00023aa0


	//   ....[245]....
        /*0bf4*/ 	.word	0x00023b60


	//   ....[246]....
        /*0bf8*/ 	.word	0x00023c30


	//   ....[247]....
        /*0bfc*/ 	.word	0x00023c90


	//   ....[248]....
        /*0c00*/ 	.word	0x00023d60


	//   ....[249]....
        /*0c04*/ 	.word	0x00023dc0


	//   ....[250]....
        /*0c08*/ 	.word	0x00023ea0


	//   ....[251]....
        /*0c0c*/ 	.word	0x00023f00


	//   ....[252]....
        /*0c10*/ 	.word	0x00023fd0


	//   ....[253]....
        /*0c14*/ 	.word	0x00024030


	//   ....[254]....
        /*0c18*/ 	.word	0x000240f0


	//   ....[255]....
        /*0c1c*/ 	.word	0x00024180


	//   ....[0]....
        /*0c20*/ 	.word	0x00024220


	//   ....[1]....
        /*0c24*/ 	.word	0x000243a0


	//   ....[2]....
        /*0c28*/ 	.word	0x00024410


	//   ....[3]....
        /*0c2c*/ 	.word	0x00024480


	//   ....[4]....
        /*0c30*/ 	.word	0x000244f0


	//   ....[5]....
        /*0c34*/ 	.word	0x00024560


	//   ....[6]....
        /*0c38*/ 	.word	0x000245e0


	//   ....[7]....
        /*0c3c*/ 	.word	0x00024660


	//   ....[8]....
        /*0c40*/ 	.word	0x000246f0


	//   ....[9]....
        /*0c44*/ 	.word	0x00024760


	//   ....[10]....
        /*0c48*/ 	.word	0x000247d0


	//   ....[11]....
        /*0c4c*/ 	.word	0x00024840


	//   ....[12]....
        /*0c50*/ 	.word	0x000248c0


	//   ....[13]....
        /*0c54*/ 	.word	0x00024930


	//   ....[14]....
        /*0c58*/ 	.word	0x000249d0


	//   ....[15]....
        /*0c5c*/ 	.word	0x00024a20


	//   ....[16]....
        /*0c60*/ 	.word	0x00024ab0


	//   ....[17]....
        /*0c64*/ 	.word	0x00024be0


	//----- nvinfo : EIATTR_REG_RECONFIG
	.align		4
.L_386:
        /*0c68*/ 	.byte	0x01, 0x54
	.zero		2


	//----- nvinfo : EIATTR_SYSCALL_OFFSETS
	.align		4
        /*0c6c*/ 	.byte	0x04, 0x46
        /*0c6e*/ 	.short	(.L_388 - .L_387)


	//   ....[0]....
.L_387:
        /*0c70*/ 	.word	0x00001f80


	//   ....[1]....
        /*0c74*/ 	.word	0x000020d0


	//   ....[2]....
        /*0c78*/ 	.word	0x0000b660


	//   ....[3]....
        /*0c7c*/ 	.word	0x0000b9c0


	//   ....[4]....
        /*0c80*/ 	.word	0x0001bf60


	//   ....[5]....
        /*0c84*/ 	.word	0x0001c0b0


	//   ....[6]....
        /*0c88*/ 	.word	0x0001c1a0


	//   ....[7]....
        /*0c8c*/ 	.word	0x0001d190


	//----- nvinfo : EIATTR_MBARRIER_INSTR_OFFSETS
	.align		4
.L_388:
        /*0c90*/ 	.byte	0x04, 0x39
        /*0c92*/ 	.short	(.L_390 - .L_389)


	//   ....[0]....
.L_389:
        /*0c94*/ 	.word	0x00000270
        /*0c98*/ 	.word	0x000000ff
        /*0c9c*/ 	.word	0x0002a800
        /*0ca0*/ 	.short	0x0100
        /*0ca2*/ 	.byte	0x08
	.zero		1


	//   ....[1]....
        /*0ca4*/ 	.word	0x00000280
        /*0ca8*/ 	.word	0x000000ff
        /*0cac*/ 	.word	0x0002a820
        /*0cb0*/ 	.short	0x0100
        /*0cb2*/ 	.byte	0x08
	.zero		1


	//   ....[2]....
        /*0cb4*/ 	.word	0x00000370
        /*0cb8*/ 	.word	0x000000ff
        /*0cbc*/ 	.word	0x0002a830
        /*0cc0*/ 	.short	0x0100
        /*0cc2*/ 	.byte	0x08
	.zero		1


	//   ....[3]....
        /*0cc4*/ 	.word	0x00000380
        /*0cc8*/ 	.word	0x000000ff
        /*0ccc*/ 	.word	0x0002a840
        /*0cd0*/ 	.short	0x0100
        /*0cd2*/ 	.byte	0x08
	.zero		1


	//   ....[4]....
        /*0cd4*/ 	.word	0x00000390
        /*0cd8*/ 	.word	0x000000ff
        /*0cdc*/ 	.word	0x0002a838
        /*0ce0*/ 	.short	0x0100
        /*0ce2*/ 	.byte	0x08
	.zero		1


	//   ....[5]....
        /*0ce4*/ 	.word	0x000003a0
        /*0ce8*/ 	.word	0x000000ff
        /*0cec*/ 	.word	0x0002a848
        /*0cf0*/ 	.short	0x0100
        /*0cf2*/ 	.byte	0x08
	.zero		1


	//   ....[6]....
        /*0cf4*/ 	.word	0x000004d0
        /*0cf8*/ 	.word	0x000000ff
        /*0cfc*/ 	.word	0x0002a850
        /*0d00*/ 	.short	0x0100
        /*0d02*/ 	.byte	0x08
	.zero		1


	//   ....[7]....
        /*0d04*/ 	.word	0x000004e0
        /*0d08*/ 	.word	0x000000ff
        /*0d0c*/ 	.word	0x0002a860
        /*0d10*/ 	.short	0x0100
        /*0d12*/ 	.byte	0x08
	.zero		1


	//   ....[8]....
        /*0d14*/ 	.word	0x000004f0
        /*0d18*/ 	.word	0x000000ff
        /*0d1c*/ 	.word	0x0002a858
        /*0d20*/ 	.short	0x0100
        /*0d22*/ 	.byte	0x08
	.zero		1


	//   ....[9]....
        /*0d24*/ 	.word	0x00000500
        /*0d28*/ 	.word	0x000000ff
        /*0d2c*/ 	.word	0x0002a868
        /*0d30*/ 	.short	0x0100
        /*0d32*/ 	.byte	0x08
	.zero		1


	//   ....[10]....
        /*0d34*/ 	.word	0x000005f0
        /*0d38*/ 	.word	0x000000ff
        /*0d3c*/ 	.word	0x0002a870
        /*0d40*/ 	.short	0x0100
        /*0d42*/ 	.byte	0x06
	.zero		1


	//   ....[11]....
        /*0d44*/ 	.word	0x00000600
        /*0d48*/ 	.word	0x000000ff
        /*0d4c*/ 	.word	0x0002a880
        /*0d50*/ 	.short	0x0100
        /*0d52*/ 	.byte	0x06
	.zero		1


	//   ....[12]....
        /*0d54*/ 	.word	0x00000610
        /*0d58*/ 	.word	0x000000ff
        /*0d5c*/ 	.word	0x0002a878
        /*0d60*/ 	.short	0x0100
        /*0d62*/ 	.byte	0x06
	.zero		1


	//   ....[13]....
        /*0d64*/ 	.word	0x00000620
        /*0d68*/ 	.word	0x000000ff
        /*0d6c*/ 	.word	0x0002a888
        /*0d70*/ 	.short	0x0100
        /*0d72*/ 	.byte	0x06
	.zero		1


	//   ....[14]....
        /*0d74*/ 	.word	0x00000750
        /*0d78*/ 	.word	0x000000ff
        /*0d7c*/ 	.word	0x0002a890
        /*0d80*/ 	.short	0x0100
        /*0d82*/ 	.byte	0x08
	.zero		1


	//   ....[15]....
        /*0d84*/ 	.word	0x00000760
        /*0d88*/ 	.word	0x000000ff
        /*0d8c*/ 	.word	0x0002a8a0
        /*0d90*/ 	.short	0x0100
        /*0d92*/ 	.byte	0x08
	.zero		1


	//   ....[16]....
        /*0d94*/ 	.word	0x00000770
        /*0d98*/ 	.word	0x000000ff
        /*0d9c*/ 	.word	0x0002a898
        /*0da0*/ 	.short	0x0100
        /*0da2*/ 	.byte	0x08
	.zero		1


	//   ....[17]....
        /*0da4*/ 	.word	0x00000780
        /*0da8*/ 	.word	0x000000ff
        /*0dac*/ 	.word	0x0002a8a8
        /*0db0*/ 	.short	0x0100
        /*0db2*/ 	.byte	0x08
	.zero		1


	//   ....[18]....
        /*0db4*/ 	.word	0x000008b0
        /*0db8*/ 	.word	0x000000ff
        /*0dbc*/ 	.word	0x0002a8b0
        /*0dc0*/ 	.short	0x0100
        /*0dc2*/ 	.byte	0x08
	.zero		1


	//   ....[19]....
        /*0dc4*/ 	.word	0x000008c0
        /*0dc8*/ 	.word	0x000000ff
        /*0dcc*/ 	.word	0x0002a8c0
        /*0dd0*/ 	.short	0x0100
        /*0dd2*/ 	.byte	0x08
	.zero		1


	//   ....[20]....
        /*0dd4*/ 	.word	0x000008d0
        /*0dd8*/ 	.word	0x000000ff
        /*0ddc*/ 	.word	0x0002a8b8
        /*0de0*/ 	.short	0x0100
        /*0de2*/ 	.byte	0x08
	.zero		1


	//   ....[21]....
        /*0de4*/ 	.word	0x000008e0
        /*0de8*/ 	.word	0x000000ff
        /*0dec*/ 	.word	0x0002a8c8
        /*0df0*/ 	.short	0x0100
        /*0df2*/ 	.byte	0x08
	.zero		1


	//   ....[22]....
        /*0df4*/ 	.word	0x00003bf0
        /*0df8*/ 	.word	0x00000055
        /*0dfc*/ 	.word	0x0002a890
        /*0e00*/ 	.short	0x010a
        /*0e02*/ 	.byte	0x3f
	.zero		1


	//   ....[23]....
        /*0e04*/ 	.word	0x00007270
        /*0e08*/ 	.word	0x00000055
        /*0e0c*/ 	.word	0x0002a890
        /*0e10*/ 	.short	0x010a
        /*0e12*/ 	.byte	0x3f
	.zero		1


	//   ....[24]....
        /*0e14*/ 	.word	0x0000a200
        /*0e18*/ 	.word	0x00000055
        /*0e1c*/ 	.word	0x0002a890
        /*0e20*/ 	.short	0x010a
        /*0e22*/ 	.byte	0x3f
	.zero		1


	//   ....[25]....
        /*0e24*/ 	.word	0x0000a9a0
        /*0e28*/ 	.word	0x0000000b
        /*0e2c*/ 	.word	0x00000000
        /*0e30*/ 	.short	0x0101
        /*0e32*/ 	.byte	0x3f
	.zero		1


	//   ....[26]....
        /*0e34*/ 	.word	0x0000a9e0
        /*0e38*/ 	.word	0x00000055
        /*0e3c*/ 	.word	0x0002a8b0
        /*0e40*/ 	.short	0x010a
        /*0e42*/ 	.byte	0x3f
	.zero		1


	//   ....[27]....
        /*0e44*/ 	.word	0x0000af70
        /*0e48*/ 	.word	0x00000055
        /*0e4c*/ 	.word	0x00000000
        /*0e50*/ 	.short	0x0101
        /*0e52*/ 	.byte	0x3f
	.zero		1


	//   ....[28]....
        /*0e54*/ 	.word	0x0000b6e0
        /*0e58*/ 	.word	0x00000002
        /*0e5c*/ 	.word	0x0002a800
        /*0e60*/ 	.short	0x010a
        /*0e62*/ 	.byte	0x3f
	.zero		1


	//   ....[29]....
        /*0e64*/ 	.word	0x0000b730
        /*0e68*/ 	.word	0x00000002
        /*0e6c*/ 	.word	0x0002a800
        /*0e70*/ 	.short	0x010a
        /*0e72*/ 	.byte	0x3f
	.zero		1


	//   ....[30]....
        /*0e74*/ 	.word	0x0000c110
        /*0e78*/ 	.word	0x00000002
        /*0e7c*/ 	.word	0x0002a800
        /*0e80*/ 	.short	0x010a
        /*0e82*/ 	.byte	0x3f
	.zero		1


	//   ....[31]....
        /*0e84*/ 	.word	0x0000ea70
        /*0e88*/ 	.word	0x00000002
        /*0e8c*/ 	.word	0x0002a800
        /*0e90*/ 	.short	0x010a
        /*0e92*/ 	.byte	0x3f
	.zero		1


	//   ....[32]....
        /*0e94*/ 	.word	0x000111d0
        /*0e98*/ 	.word	0x00000009
        /*0e9c*/ 	.word	0x0002a830
        /*0ea0*/ 	.short	0x010a
        /*0ea2*/ 	.byte	0x3f
	.zero		1


	//   ....[33]....
        /*0ea4*/ 	.word	0x00011220
        /*0ea8*/ 	.word	0x00000009
        /*0eac*/ 	.word	0x0002a830
        /*0eb0*/ 	.short	0x010a
        /*0eb2*/ 	.byte	0x3f
	.zero		1


	//   ....[34]....
        /*0eb4*/ 	.word	0x00012cb0
        /*0eb8*/ 	.word	0x00000007
        /*0ebc*/ 	.word	0x00000000
        /*0ec0*/ 	.short	0x0101
        /*0ec2*/ 	.byte	0x3f
	.zero		1


	//   ....[35]....
        /*0ec4*/ 	.word	0x000135c0
        /*0ec8*/ 	.word	0x0000000f
        /*0ecc*/ 	.word	0x0002a830
        /*0ed0*/ 	.short	0x010a
        /*0ed2*/ 	.byte	0x3f
	.zero		1


	//   ....[36]....
        /*0ed4*/ 	.word	0x00013640
        /*0ed8*/ 	.word	0x0000000f
        /*0edc*/ 	.word	0x0002a830
        /*0ee0*/ 	.short	0x010a
        /*0ee2*/ 	.byte	0x3f
	.zero		1


	//   ....[37]....
        /*0ee4*/ 	.word	0x000142f0
        /*0ee8*/ 	.word	0x00000014
        /*0eec*/ 	.word	0x0002a850
        /*0ef0*/ 	.short	0x010a
        /*0ef2*/ 	.byte	0x3f
	.zero		1


	//   ....[38]....
        /*0ef4*/ 	.word	0x00014340
        /*0ef8*/ 	.word	0x00000014
        /*0efc*/ 	.word	0x0002a850
        /*0f00*/ 	.short	0x010a
        /*0f02*/ 	.byte	0x3f
	.zero		1


	//   ....[39]....
        /*0f04*/ 	.word	0x00014dc0
        /*0f08*/ 	.word	0x00000063
        /*0f0c*/ 	.word	0x00000000
        /*0f10*/ 	.short	0x0101
        /*0f12*/ 	.byte	0x3f
	.zero		1


	//   ....[40]....
        /*0f14*/ 	.word	0x00015450
        /*0f18*/ 	.word	0x00000014
        /*0f1c*/ 	.word	0x00000000
        /*0f20*/ 	.short	0x0101
        /*0f22*/ 	.byte	0x3f
	.zero		1


	//   ....[41]....
        /*0f24*/ 	.word	0x00015a50
        /*0f28*/ 	.word	0x00000004
        /*0f2c*/ 	.word	0x0002a850
        /*0f30*/ 	.short	0x010a
        /*0f32*/ 	.byte	0x3f
	.zero		1


	//   ....[42]....
        /*0f34*/ 	.word	0x00015af0
        /*0f38*/ 	.word	0x00000004
        /*0f3c*/ 	.word	0x0002a850
        /*0f40*/ 	.short	0x010a
        /*0f42*/ 	.byte	0x3f
	.zero		1


	//   ....[43]....
        /*0f44*/ 	.word	0x00015ff0
        /*0f48*/ 	.word	0x00000004
        /*0f4c*/ 	.word	0x00000000
        /*0f50*/ 	.short	0x0101
        /*0f52*/ 	.byte	0x3f
	.zero		1


	//   ....[44]....
        /*0f54*/ 	.word	0x00017610
        /*0f58*/ 	.word	0x00000000
        /*0f5c*/ 	.word	0x00000000
        /*0f60*/ 	.short	0x0101
        /*0f62*/ 	.byte	0x3f
	.zero		1


	//   ....[45]....
        /*0f64*/ 	.word	0x00017c90
        /*0f68*/ 	.word	0x00000006
        /*0f6c*/ 	.word	0x00000000
        /*0f70*/ 	.short	0x0101
        /*0f72*/ 	.byte	0x3f
	.zero		1


	//   ....[46]....
        /*0f74*/ 	.word	0x0001a9b0
        /*0f78*/ 	.word	0x00000016
        /*0f7c*/ 	.word	0x0002a820
        /*0f80*/ 	.short	0x010a
        /*0f82*/ 	.byte	0x3f
	.zero		1


	//   ....[47]....
        /*0f84*/ 	.word	0x0001aa40
        /*0f88*/ 	.word	0x0000000b
        /*0f8c*/ 	.word	0x0002a8a0
        /*0f90*/ 	.short	0x010a
        /*0f92*/ 	.byte	0x3f
	.zero		1


	//   ....[48]....
        /*0f94*/ 	.word	0x0001ae80
        /*0f98*/ 	.word	0x0000000b
        /*0f9c*/ 	.word	0x0002a8c0
        /*0fa0*/ 	.short	0x010a
        /*0fa2*/ 	.byte	0x3f
	.zero		1


	//   ....[49]....
        /*0fa4*/ 	.word	0x0001b2b0
        /*0fa8*/ 	.word	0x0000000a
        /*0fac*/ 	.word	0x0002a8a0
        /*0fb0*/ 	.short	0x010a
        /*0fb2*/ 	.byte	0x3f
	.zero		1


	//   ....[50]....
        /*0fb4*/ 	.word	0x0001b6e0
        /*0fb8*/ 	.word	0x0000000a
        /*0fbc*/ 	.word	0x0002a8c0
        /*0fc0*/ 	.short	0x010a
        /*0fc2*/ 	.byte	0x3f
	.zero		1


	//   ....[51]....
        /*0fc4*/ 	.word	0x0001c7d0
        /*0fc8*/ 	.word	0x00000007
        /*0fcc*/ 	.word	0x0002a840
        /*0fd0*/ 	.short	0x010a
        /*0fd2*/ 	.byte	0x3f
	.zero		1


	//   ....[52]....
        /*0fd4*/ 	.word	0x0001ce90
        /*0fd8*/ 	.word	0x00000007
        /*0fdc*/ 	.word	0x0002a830
        /*0fe0*/ 	.short	0x0107
        /*0fe2*/ 	.byte	0x3f
	.zero		1


	//   ....[53]....
        /*0fe4*/ 	.word	0x0001cf60
        /*0fe8*/ 	.word	0x00000007
        /*0fec*/ 	.word	0x0002a830
        /*0ff0*/ 	.short	0x0101
        /*0ff2*/ 	.byte	0x3f
	.zero		1


	//   ....[54]....
        /*0ff4*/ 	.word	0x0001db40
        /*0ff8*/ 	.word	0x00000016
        /*0ffc*/ 	.word	0x0002a800
        /*1000*/ 	.short	0x0107
        /*1002*/ 	.byte	0x3f
	.zero		1


	//   ....[55]....
        /*1004*/ 	.word	0x0001dc50
        /*1008*/ 	.word	0x00000016
        /*100c*/ 	.word	0x0002a800
        /*1010*/ 	.short	0x0101
        /*1012*/ 	.byte	0x3f
	.zero		1


	//   ....[56]....
        /*1014*/ 	.word	0x0001dc70
        /*1018*/ 	.word	0x00000016
        /*101c*/ 	.word	0x0002a820
        /*1020*/ 	.short	0x010a
        /*1022*/ 	.byte	0x3f
	.zero		1


	//   ....[57]....
        /*1024*/ 	.word	0x0001dfe0
        /*1028*/ 	.word	0x00000006
        /*102c*/ 	.word	0x0002a840
        /*1030*/ 	.short	0x010a
        /*1032*/ 	.byte	0x3f
	.zero		1


	//   ....[58]....
        /*1034*/ 	.word	0x0001e4d0
        /*1038*/ 	.word	0x00000006
        /*103c*/ 	.word	0x0002a830
        /*1040*/ 	.short	0x0107
        /*1042*/ 	.byte	0x3f
	.zero		1


	//   ....[59]....
        /*1044*/ 	.word	0x0001e590
        /*1048*/ 	.word	0x00000006
        /*104c*/ 	.word	0x0002a830
        /*1050*/ 	.short	0x0101
        /*1052*/ 	.byte	0x3f
	.zero		1


	//   ....[60]....
        /*1054*/ 	.word	0x0001e5f0
        /*1058*/ 	.word	0x00000005
        /*105c*/ 	.word	0x0002a860
        /*1060*/ 	.short	0x010a
        /*1062*/ 	.byte	0x3f
	.zero		1


	//   ....[61]....
        /*1064*/ 	.word	0x0001ea50
        /*1068*/ 	.word	0x00000005
        /*106c*/ 	.word	0x0002a850
        /*1070*/ 	.short	0x0107
        /*1072*/ 	.byte	0x3f
	.zero		1


	//   ....[62]....
        /*1074*/ 	.word	0x0001ebb0
        /*1078*/ 	.word	0x00000005
        /*107c*/ 	.word	0x0002a850
        /*1080*/ 	.short	0x0101
        /*1082*/ 	.byte	0x3f
	.zero		1


	//   ....[63]....
        /*1084*/ 	.word	0x0001ee10
        /*1088*/ 	.word	0x00000000
        /*108c*/ 	.word	0x0002a860
        /*1090*/ 	.short	0x010a
        /*1092*/ 	.byte	0x3f
	.zero		1


	//   ....[64]....
        /*1094*/ 	.word	0x0001f270
        /*1098*/ 	.word	0x00000000
        /*109c*/ 	.word	0x0002a850
        /*10a0*/ 	.short	0x0107
        /*10a2*/ 	.byte	0x3f
	.zero		1


	//   ....[65]....
        /*10a4*/ 	.word	0x0001f330
        /*10a8*/ 	.word	0x00000000
        /*10ac*/ 	.word	0x0002a850
        /*10b0*/ 	.short	0x0101
        /*10b2*/ 	.byte	0x3f
	.zero		1


	//   ....[66]....
        /*10b4*/ 	.word	0x00020080
        /*10b8*/ 	.word	0x00000004
        /*10bc*/ 	.word	0x0002a820
        /*10c0*/ 	.short	0x010a
        /*10c2*/ 	.byte	0x3f
	.zero		1


	//   ....[67]....
        /*10c4*/ 	.word	0x000201f0
        /*10c8*/ 	.word	0x00000005
        /*10cc*/ 	.word	0x0002a840
        /*10d0*/ 	.short	0x010a
        /*10d2*/ 	.byte	0x3f
	.zero		1


	//   ....[68]....
        /*10d4*/ 	.word	0x00020290
        /*10d8*/ 	.word	0x0000001b
        /*10dc*/ 	.word	0x0002a840
        /*10e0*/ 	.short	0x010a
        /*10e2*/ 	.byte	0x3f
	.zero		1


	//   ....[69]....
        /*10e4*/ 	.word	0x000202d0
        /*10e8*/ 	.word	0x00000005
        /*10ec*/ 	.word	0x0002a860
        /*10f0*/ 	.short	0x010a
        /*10f2*/ 	.byte	0x3f
	.zero		1


	//   ....[70]....
        /*10f4*/ 	.word	0x00020310
        /*10f8*/ 	.word	0x0000001b
        /*10fc*/ 	.word	0x0002a860
        /*1100*/ 	.short	0x010a
        /*1102*/ 	.byte	0x3f
	.zero		1


	//   ....[71]....
        /*1104*/ 	.word	0x00020370
        /*1108*/ 	.word	0x00000055
        /*110c*/ 	.word	0x0002a890
        /*1110*/ 	.short	0x010a
        /*1112*/ 	.byte	0x3f
	.zero		1


	//   ....[72]....
        /*1114*/ 	.word	0x00020620
        /*1118*/ 	.word	0x00000055
        /*111c*/ 	.word	0x0002a890
        /*1120*/ 	.short	0x010a
        /*1122*/ 	.byte	0x3f
	.zero		1


	//   ....[73]....
        /*1124*/ 	.word	0x000208d0
        /*1128*/ 	.word	0x00000055
        /*112c*/ 	.word	0x0002a890
        /*1130*/ 	.short	0x010a
        /*1132*/ 	.byte	0x3f
	.zero		1


	//   ....[74]....
        /*1134*/ 	.word	0x00020b80
        /*1138*/ 	.word	0x00000055
        /*113c*/ 	.word	0x0002a8b0
        /*1140*/ 	.short	0x010a
        /*1142*/ 	.byte	0x3f
	.zero		1


	//   ....[75]....
        /*1144*/ 	.word	0x00020da0
        /*1148*/ 	.word	0x00000002
        /*114c*/ 	.word	0x0002a800
        /*1150*/ 	.short	0x010a
        /*1152*/ 	.byte	0x3f
	.zero		1


	//   ....[76]....
        /*1154*/ 	.word	0x00020fc0
        /*1158*/ 	.word	0x00000002
        /*115c*/ 	.word	0x0002a800
        /*1160*/ 	.short	0x010a
        /*1162*/ 	.byte	0x3f
	.zero		1


	//   ....[77]....
        /*1164*/ 	.word	0x00021010
        /*1168*/ 	.word	0x00000009
        /*116c*/ 	.word	0x0002a830
        /*1170*/ 	.short	0x010a
        /*1172*/ 	.byte	0x3f
	.zero		1


	//   ....[78]....
        /*1174*/ 	.word	0x00021060
        /*1178*/ 	.word	0x0000000f
        /*117c*/ 	.word	0x0002a830
        /*1180*/ 	.short	0x010a
        /*1182*/ 	.byte	0x3f
	.zero		1


	//   ....[79]....
        /*1184*/ 	.word	0x000210b0
        /*1188*/ 	.word	0x00000014
        /*118c*/ 	.word	0x0002a850
        /*1190*/ 	.short	0x010a
        /*1192*/ 	.byte	0x3f
	.zero		1


	//   ....[80]....
        /*1194*/ 	.word	0x00021100
        /*1198*/ 	.word	0x00000004
        /*119c*/ 	.word	0x0002a850
        /*11a0*/ 	.short	0x010a
        /*11a2*/ 	.byte	0x3f
	.zero		1


	//   ....[81]....
        /*11a4*/ 	.word	0x000212a0
        /*11a8*/ 	.word	0x00000016
        /*11ac*/ 	.word	0x0002a820
        /*11b0*/ 	.short	0x010a
        /*11b2*/ 	.byte	0x3f
	.zero		1


	//   ....[82]....
        /*11b4*/ 	.word	0x000212f0
        /*11b8*/ 	.word	0x0000000b
        /*11bc*/ 	.word	0x0002a8a0
        /*11c0*/ 	.short	0x010a
        /*11c2*/ 	.byte	0x3f
	.zero		1


	//   ....[83]....
        /*11c4*/ 	.word	0x00021340
        /*11c8*/ 	.word	0x0000000b
        /*11cc*/ 	.word	0x0002a8c0
        /*11d0*/ 	.short	0x010a
        /*11d2*/ 	.byte	0x3f
	.zero		1


	//   ....[84]....
        /*11d4*/ 	.word	0x00021390
        /*11d8*/ 	.word	0x0000000a
        /*11dc*/ 	.word	0x0002a8a0
        /*11e0*/ 	.short	0x010a
        /*11e2*/ 	.byte	0x3f
	.zero		1


	//   ....[85]....
        /*11e4*/ 	.word	0x000213e0
        /*11e8*/ 	.word	0x0000000a
        /*11ec*/ 	.word	0x0002a8c0
        /*11f0*/ 	.short	0x010a
        /*11f2*/ 	.byte	0x3f
	.zero		1


	//   ....[86]....
        /*11f4*/ 	.word	0x00021500
        /*11f8*/ 	.word	0x00000007
        /*11fc*/ 	.word	0x0002a840
        /*1200*/ 	.short	0x010a
        /*1202*/ 	.byte	0x3f
	.zero		1


	//   ....[87]....
        /*1204*/ 	.word	0x00022900
        /*1208*/ 	.word	0x00000016
        /*120c*/ 	.word	0x0002a820
        /*1210*/ 	.short	0x010a
        /*1212*/ 	.byte	0x3f
	.zero		1


	//   ....[88]....
        /*1214*/ 	.word	0x00022950
        /*1218*/ 	.word	0x00000006
        /*121c*/ 	.word	0x0002a840
        /*1220*/ 	.short	0x010a
        /*1222*/ 	.byte	0x3f
	.zero		1


	//   ....[89]....
        /*1224*/ 	.word	0x00023110
        /*1228*/ 	.word	0x00000005
        /*122c*/ 	.word	0x0002a860
        /*1230*/ 	.short	0x010a
        /*1232*/ 	.byte	0x3f
	.zero		1


	//   ....[90]....
        /*1234*/ 	.word	0x00023920
        /*1238*/ 	.word	0x00000000
        /*123c*/ 	.word	0x0002a860
        /*1240*/ 	.short	0x010a
        /*1242*/ 	.byte	0x3f
	.zero		1


	//   ....[91]....
        /*1244*/ 	.word	0x00024b00
        /*1248*/ 	.word	0x00000004
        /*124c*/ 	.word	0x0002a820
        /*1250*/ 	.short	0x010a
        /*1252*/ 	.byte	0x3f
	.zero		1


	//   ....[92]....
        /*1254*/ 	.word	0x00024ca0
        /*1258*/ 	.word	0x00000005
        /*125c*/ 	.word	0x0002a840
        /*1260*/ 	.short	0x010a
        /*1262*/ 	.byte	0x3f
	.zero		1


	//   ....[93]....
        /*1264*/ 	.word	0x00024cf0
        /*1268*/ 	.word	0x0000001b
        /*126c*/ 	.word	0x0002a840
        /*1270*/ 	.short	0x010a
        /*1272*/ 	.byte	0x3f
	.zero		1


	//   ....[94]....
        /*1274*/ 	.word	0x00024d40
        /*1278*/ 	.word	0x00000005
        /*127c*/ 	.word	0x0002a860
        /*1280*/ 	.short	0x010a
        /*1282*/ 	.byte	0x3f
	.zero		1


	//----- nvinfo : EIATTR_NUM_MBARRIERS
	.align		4
.L_390:
        /*1284*/ 	.byte	0x03, 0x38
        /*1286*/ 	.short	0x0016


	//----- nvinfo : EIATTR_EXIT_INSTR_OFFSETS
	.align		4
        /*1288*/ 	.byte	0x04, 0x1c
        /*128a*/ 	.short	(.L_392 - .L_391)


	//   ....[0]....
.L_391:
        /*128c*/ 	.word	0x00020360


	//----- nvinfo : EIATTR_MAX_THREADS
	.align		4
.L_392:
        /*1290*/ 	.byte	0x04, 0x05
        /*1292*/ 	.short	(.L_394 - .L_393)
.L_393:
        /*1294*/ 	.word	0x00000180
        /*1298*/ 	.word	0x00000001
        /*129c*/ 	.word	0x00000001


	//----- nvinfo : EIATTR_CRS_STACK_SIZE
	.align		4
.L_394:
        /*12a0*/ 	.byte	0x04, 0x1e
        /*12a2*/ 	.short	(.L_396 - .L_395)
.L_395:
        /*12a4*/ 	.word	0x00000000


	//----- nvinfo : EIATTR_CBANK_PARAM_SIZE
	.align		4
.L_396:
        /*12a8*/ 	.byte	0x03, 0x19
        /*12aa*/ 	.short	0x0af0


	//----- nvinfo : EIATTR_PARAM_CBANK
	.align		4
        /*12ac*/ 	.byte	0x04, 0x0a
        /*12ae*/ 	.short	(.L_398 - .L_397)
	.align		4
.L_397:
        /*12b0*/ 	.word	index@(.nv.constant0._ZN7cutlass13device_kernelIN5flash11enable_sm90INS1_16FlashAttnFwdSm90INS1_25CollectiveMainloopFwdSm90ILi2EN4cute5tupleIJNS5_1CILi1EEES8_S8_EEENS6_IJNS7_ILi128EEENS7_ILi96EEENS7_ILi192EEEEEELi128ENS_6half_tEfNS_4arch4Sm90ELb0ELb0ELb0ELb1ELb1ELb1ELb0ELb1ELb1ELb1ELb1ELb0EEENS1_21CollectiveEpilogueFwdINS6_IJSA_SA_SB_EEES9_SE_SG_Li256ELb1ELb1ELb1ELb0EEENS1_36VarlenDynamicPersistentTileSchedulerILi128ELi96ELi256ELi128ELb1ELb1ELb1ELb0ELb1ELb1EEEEEEEEEvNT_6ParamsE)
        /*12b4*/ 	.short	0x0210
        /*12b6*/ 	.short	0x0af0


	//----- nvinfo : EIATTR_SW_WAR
	.align		4
.L_398:
        /*12b8*/ 	.byte	0x04, 0x36
        /*12ba*/ 	.short	(.L_400 - .L_399)
.L_399:
        /*12bc*/ 	.word	0x00000008
.L_400:


//--------------------- .nv.info._ZN7cutlass13device_kernelIN5flash11enable_sm90INS1_16FlashAttnFwdSm90INS1_25CollectiveMainloopFwdSm90ILi2EN4cute5tupleIJNS5_1CILi1EEES8_S8_EEENS6_IJNS7_ILi128EEENS7_ILi96EEENS7_ILi192EEEEEELi128ENS_6half_tEfNS_4arch4Sm90ELb0ELb1ELb0ELb0ELb1ELb0ELb0ELb1ELb1ELb1ELb1ELb0EEENS1_21CollectiveEpilogueFwdINS6_IJSA_SA_SB_EEES9_SE_SG_Li256ELb0ELb1ELb1ELb0EEENS1_19SingleTileSchedulerILb0ELb1ELb1ELi128EEEEEEEEEvNT_6ParamsE --------------------------
	.section	.nv.info._ZN7cutlass13device_kernelIN5flash11enable_sm90INS1_16FlashAttnFwdSm90INS1_25CollectiveMainloopFwdSm90ILi2EN4cute5tupleIJNS5_1CILi1EEES8_S8_EEENS6_IJNS7_ILi128EEENS7_ILi96EEENS7_ILi192EEEEEELi128ENS_6half_tEfNS_4arch4Sm90ELb0ELb1ELb0ELb0ELb1ELb0ELb0ELb1ELb1ELb1ELb1ELb0EEENS1_21CollectiveEpilogueFwdINS6_IJSA_SA_SB_EEES9_SE_SG_Li256ELb0ELb1ELb1ELb0EEENS1_19SingleTileSchedulerILb0ELb1ELb1ELi128EEEEEEEEEvNT_6ParamsE,"",@"SHT_CUDA_INFO"
	.sectionflags	@""
	.align	4


	//----- nvinfo : EIATTR_CUDA_API_VERSION
	.align		4
        /*0000*/ 	.byte	0x04, 0x37
        /*0002*/ 	.short	(.L_402 - .L_401)
.L_401:
        /*0004*/ 	.word	0x00000082


	//----- nvinfo : EIATTR_KPARAM_INFO
	.align		4
.L_402:
        /*0008*/ 	.byte	0x04, 0x17
        /*000a*/ 	.short	(.L_404 - .L_403)
.L_403:
        /*000c*/ 	.word	0x00000000
        /*0010*/ 	.short	0x0000
        /*0012*/ 	.short	0x0070
        /*0014*/ 	.byte	0x00, 0xf0, 0x01, 0x28


	//----- nvinfo : EIATTR_SPARSE_MMA_MASK
	.align		4
.L_404:
        /*0018*/ 	.byte	0x03, 0x50
        /*001a*/ 	.short	0x0000


	//----- nvinfo : EIATTR_MAXREG_COUNT
	.align		4
        /*001c*/ 	.byte	0x03, 0x1b
        /*001e*/ 	.short	0x00a8


	//----- nvinfo : EIATTR_NUM_BARRIERS
	.align		4
        /*0020*/ 	.byte	0x02, 0x4c
        /*0022*/ 	.byte	0x09
	.zero		1


	//----- nvinfo : EIATTR_EXTERNS
	.align		4
        /*0024*/ 	.byte	0x04, 0x0f
        /*0026*/ 	.short	(.L_406 - .L_405)


	//   ....[0]....
	.align		4
.L_405:
        /*0028*/ 	.word	index@(__assertfail)


	//----- nvinfo : EIATTR_ANNOTATIONS
	.align		4
.L_406:
        /*002c*/ 	.byte	0x04, 0x55
        /*002e*/ 	.short	(.L_408 - .L_407)


	//   ....[0]....
.L_407:
        /*0030*/ 	.word	0x00000001
        /*0034*/ 	.byte	0xb0, 0x08, 0x00, 0x00, 0x01, 0x00, 0x00, 0x00, 0x20, 0x16, 0x00, 0x00, 0x01, 0x00, 0x00, 0x00
        /*0044*/ 	.byte	0xc0, 0xf3, 0x00, 0x00, 0x01, 0x00, 0x00, 0x00, 0xc0, 0x1d, 0x01, 0x00


	//----- nvinfo : EIATTR_MERCURY_ISA_VERSION
	.align		4
.L_408:
        /*0050*/ 	.byte	0x03, 0x5f
        /*0052*/ 	.short	0x0101


	//----- nvinfo : EIATTR_INT_WARP_WIDE_INSTR_OFFSETS
	.align		4
        /*0054*/ 	.byte	0x04, 0x31
        /*0056*/ 	.short	(.L_410 - .L_409)


	//   ....[0]....
.L_409:
        /*0058*/ 	.word	0x000000c0


	//   ....[1]....
        /*005c*/ 	.word	0x000000d0


	//   ....[2]....
        /*0060*/ 	.word	0x00000170


	//----- nvinfo : EIATTR_COOP_GROUP_MASK_REGIDS
	.align		4
.L_410:
        /*0064*/ 	.byte	0x04, 0x29
        /*0066*/ 	.short	(.L_412 - .L_411)


	//   ....[0]....
.L_411:
        /*0068*/ 	.word	0xffffffff


	//   ....[1]....
        /*006c*/ 	.word	0xffffffff


	//   ....[2]....
        /*0070*/ 	.word	0xffffffff


	//   ....[3]....
        /*0074*/ 	.word	0xffffffff


	//   ....[4]....
        /*0078*/ 	.word	0xffffffff


	//   ....[5]....
        /*007c*/ 	.word	0xffffffff


	//   ....[6]....
        /*0080*/ 	.word	0xffffffff


	//   ....[7]....
        /*0084*/ 	.word	0xffffffff


	//   ....[8]....
        /*0088*/ 	.word	0xffffffff


	//   ....[9]....
        /*008c*/ 	.word	0xffffffff


	//   ....[10]....
        /*0090*/ 	.word	0xffffffff


	//   ....[11]....
        /*0094*/ 	.word	0xffffffff


	//   ....[12]....
        /*0098*/ 	.word	0xffffffff


	//   ....[13]....
        /*009c*/ 	.word	0xffffffff


	//   ....[14]....
        /*00a0*/ 	.word	0xffffffff


	//   ....[15]....
        /*00a4*/ 	.word	0xffffffff


	//   ....[16]....
        /*00a8*/ 	.word	0xffffffff


	//   ....[17]....
        /*00ac*/ 	.word	0xffffffff


	//   ....[18]....
        /*00b0*/ 	.word	0xffffffff


	//   ....[19]....
        /*00b4*/ 	.word	0xffffffff


	//   ....[20]....
        /*00b8*/ 	.word	0xffffffff


	//   ....[21]....
        /*00bc*/ 	.word	0xffffffff


	//   ....[22]....
        /*00c0*/ 	.word	0xffffffff


	//   ....[23]....
        /*00c4*/ 	.word	0xffffffff


	//   ....[24]....
        /*00c8*/ 	.word	0xffffffff


	//   ....[25]....
        /*00cc*/ 	.word	0xffffffff


	//   ....[26]....
        /*00d0*/ 	.word	0xffffffff


	//   ....[27]....
        /*00d4*/ 	.word	0xffffffff


	//   ....[28]....
        /*00d8*/ 	.word	0xffffffff


	//   ....[29]....
        /*00dc*/ 	.word	0xffffffff


	//   ....[30]....
        /*00e0*/ 	.word	0xffffffff


	//   ....[31]....
        /*00e4*/ 	.word	0xffffffff


	//   ....[32]....
        /*00e8*/ 	.word	0xffffffff


	//   ....[33]....
        /*00ec*/ 	.word	0xffffffff


	//   ....[34]....
        /*00f0*/ 	.word	0xffffffff


	//   ....[35]....
        /*00f4*/ 	.word	0xffffffff


	//   ....[36]....
        /*00f8*/ 	.word	0xffffffff


	//   ....[37]....
        /*00fc*/ 	.word	0xffffffff


	//   ....[38]....
        /*0100*/ 	.word	0xffffffff


	//   ....[39]....
        /*0104*/ 	.word	0xffffffff


	//   ....[40]....
        /*0108*/ 	.word	0xffffffff


	//   ....[41]....
        /*010c*/ 	.word	0xffffffff


	//   ....[42]....
        /*0110*/ 	.word	0xffffffff


	//   ....[43]....
        /*0114*/ 	.word	0xffffffff


	//   ....[44]....
        /*0118*/ 	.word	0xffffffff


	//   ....[45]....
        /*011c*/ 	.word	0xffffffff


	//   ....[46]....
        /*0120*/ 	.word	0xffffffff


	//   ....[47]....
        /*0124*/ 	.word	0xffffffff


	//   ....[48]....
        /*0128*/ 	.word	0xffffffff


	//   ....[49]....
        /*012c*/ 	.word	0xffffffff


	//   ....[50]....
        /*0130*/ 	.word	0xffffffff


	//   ....[51]....
        /*0134*/ 	.word	0xffffffff


	//   ....[52]....
        /*0138*/ 	.word	0xffffffff


	//   ....[53]....
        /*013c*/ 	.word	0xffffffff


	//   ....[54]....
        /*0140*/ 	.word	0xffffffff


	//   ....[55]....
        /*0144*/ 	.word	0xffffffff


	//   ....[56]....
        /*0148*/ 	.word	0xffffffff


	//   ....[57]....
        /*014c*/ 	.word	0xffffffff


	//   ....[58]....
        /*0150*/ 	.word	0xffffffff


	//   ....[59]....
        /*0154*/ 	.word	0xffffffff


	//   ....[60]....
        /*0158*/ 	.word	0xffffffff


	//   ....[61]....
        /*015c*/ 	.word	0xffffffff


	//   ....[62]....
        /*0160*/ 	.word	0xffffffff


	//   ....[63]....
        /*0164*/ 	.word	0xffffffff


	//   ....[64]....
        /*0168*/ 	.word	0xffffffff


	//   ....[65]....
        /*016c*/ 	.word	0xffffffff


	//   ....[66]....
        /*0170*/ 	.word	0xffffffff


	//   ....[67]....
        /*0174*/ 	.word	0xffffffff


	//   ....[68]....
        /*0178*/ 	.word	0xffffffff


	//   ....[69]....
        /*017c*/ 	.word	0xffffffff


	//   ....[70]....
        /*0180*/ 	.word	0xffffffff


	//   ....[71]....
        /*0184*/ 	.word	0xffffffff


	//   ....[72]....
        /*0188*/ 	.word	0xffffffff


	//   ....[73]....
        /*018c*/ 	.word	0xffffffff


	//   ....[74]....
        /*0190*/ 	.word	0xffffffff


	//   ....[75]....
        /*0194*/ 	.word	0xffffffff


	//   ....[76]....
        /*0198*/ 	.word	0xffffffff


	//   ....[77]....
        /*019c*/ 	.word	0xffffffff


	//   ....[78]....
        /*01a0*/ 	.word	0xffffffff


	//   ....[79]....
        /*01a4*/ 	.word	0xffffffff


	//   ....[80]....
        /*01a8*/ 	.word	0xffffffff


	//   ....[81]....
        /*01ac*/ 	.word	0xffffffff


	//   ....[82]....
        /*01b0*/ 	.word	0xffffffff


	//   ....[83]....
        /*01b4*/ 	.word	0xffffffff


	//   ....[84]....
        /*01b8*/ 	.word	0xffffffff


	//   ....[85]....
        /*01bc*/ 	.word	0xffffffff


	//   ....[86]....
        /*01c0*/ 	.word	0xffffffff


	//   ....[87]....
        /*01c4*/ 	.word	0xffffffff


	//   ....[88]....
        /*01c8*/ 	.word	0xffffffff


	//   ....[89]....
        /*01cc*/ 	.word	0xffffffff


	//   ....[90]....
        /*01d0*/ 	.word	0xffffffff


	//   ....[91]....
        /*01d4*/ 	.word	0xffffffff


	//   ....[92]....
        /*01d8*/ 	.word	0xffffffff


	//   ....[93]....
        /*01dc*/ 	.word	0xffffffff


	//   ....[94]....
        /*01e0*/ 	.word	0xffffffff


	//   ....[95]....
        /*01e4*/ 	.word	0xffffffff


	//   ....[96]....
        /*01e8*/ 	.word	0xffffffff


	//   ....[97]....
        /*01ec*/ 	.word	0xffffffff


	//   ....[98]....
        /*01f0*/ 	.word	0xffffffff


	//   ....[99]....
        /*01f4*/ 	.word	0xffffffff


	//   ....[100]....
        /*01f8*/ 	.word	0xffffffff


	//   ....[101]....
        /*01fc*/ 	.word	0xffffffff


	//   ....[102]....
        /*0200*/ 	.word	0xffffffff


	//   ....[103]....
        /*0204*/ 	.word	0xffffffff


	//   ....[104]....
        /*0208*/ 	.word	0xffffffff


	//   ....[105]....
        /*020c*/ 	.word	0xffffffff


	//   ....[106]....
        /*0210*/ 	.word	0xffffffff


	//   ....[107]....
        /*0214*/ 	.word	0x0500000f


	//   ....[108]....
        /*0218*/ 	.word	0x0500000f


	//   ....[109]....
        /*021c*/ 	.word	0x0500000f


	//   ....[110]....
        /*0220*/ 	.word	0x0500000f


	//   ....[111]....
        /*0224*/ 	.word	0x0500000f


	//   ....[112]....
        /*0228*/ 	.word	0x0500000f


	//   ....[113]....
        /*022c*/ 	.word	0x0500000f


	//   ....[114]....
        /*0230*/ 	.word	0x0500000f


	//   ....[115]....
        /*0234*/ 	.word	0x0500000f


	//   ....[116]....
        /*0238*/ 	.word	0x0500000f


	//   ....[117]....
        /*023c*/ 	.word	0x0500000f


	//   ....[118]....
        /*0240*/ 	.word	0x0500000f


	//   ....[119]....
        /*0244*/ 	.word	0x0500000f


	//   ....[120]....
        /*0248*/ 	.word	0x0500000f


	//   ....[121]....
        /*024c*/ 	.word	0x0500000f


	//   ....[122]....
        /*0250*/ 	.word	0x0500000f


	//   ....[123]....
        /*0254*/ 	.word	0x0500000f


	//   ....[124]....
        /*0258*/ 	.word	0x0500000f


	//   ....[125]....
        /*025c*/ 	.word	0x0500000f


	//   ....[126]....
        /*0260*/ 	.word	0x0500000f


	//   ....[127]....
        /*0264*/ 	.word	0x0500000f


	//   ....[128]....
        /*0268*/ 	.word	0x0500000f


	//   ....[129]....
        /*026c*/ 	.word	0x0500000f


	//   ....[130]....
        /*0270*/ 	.word	0x0500000f


	//   ....[131]....
        /*0274*/ 	.word	0x0500000f


	//   ....[132]....
        /*0278*/ 	.word	0x0500000f


	//   ....[133]....
        /*027c*/ 	.word	0x0500000f


	//   ....[134]....
        /*0280*/ 	.word	0x0500000f


	//   ....[135]....
        /*0284*/ 	.word	0x0500000f


	//   ....[136]....
        /*0288*/ 	.word	0x0500000f


	//   ....[137]....
        /*028c*/ 	.word	0x0500000f


	//   ....[138]....
        /*0290*/ 	.word	0x0500000f


	//   ....[139]....
        /*0294*/ 	.word	0x0500000f


	//   ....[140]....
        /*0298*/ 	.word	0x0500000f


	//   ....[141]....
        /*029c*/ 	.word	0x0500000f


	//   ....[142]....
        /*02a0*/ 	.word	0x0500000f


	//   ....[143]....
        /*02a4*/ 	.word	0x0500000f


	//   ....[144]....
        /*02a8*/ 	.word	0x0500000f


	//   ....[145]....
        /*02ac*/ 	.word	0x0500000f


	//   ....[146]....
        /*02b0*/ 	.word	0x0500000f


	//   ....[147]....
        /*02b4*/ 	.word	0x0500000f


	//   ....[148]....
        /*02b8*/ 	.word	0x0500000f


	//   ....[149]....
        /*02bc*/ 	.word	0x0500000f


	//   ....[150]....
        /*02c0*/ 	.word	0x0500000f


	//   ....[151]....
        /*02c4*/ 	.word	0x0500000f


	//   ....[152]....
        /*02c8*/ 	.word	0x0500000f


	//   ....[153]....
        /*02cc*/ 	.word	0x0500000f


	//   ....[154]....
        /*02d0*/ 	.word	0x0500000f


	//   ....[155]....
        /*02d4*/ 	.word	0x0500000f


	//   ....[156]....
        /*02d8*/ 	.word	0x0500000f


	//   ....[157]....
        /*02dc*/ 	.word	0x0500000f


	//   ....[158]....
        /*02e0*/ 	.word	0x0500000f


	//   ....[159]....
        /*02e4*/ 	.word	0x0500000f


	//   ....[160]....
        /*02e8*/ 	.word	0x0500000f


	//   ....[161]....
        /*02ec*/ 	.word	0x0500000f


	//   ....[162]....
        /*02f0*/ 	.word	0x0500000f


	//   ....[163]....
        /*02f4*/ 	.word	0x0500000f


	//   ....[164]....
        /*02f8*/ 	.word	0x0500000f


	//   ....[165]....
        /*02fc*/ 	.word	0x0500000f


	//   ....[166]....
        /*0300*/ 	.word	0x0500000f


	//   ....[167]....
        /*0304*/ 	.word	0x0500000f


	//   ....[168]....
        /*0308*/ 	.word	0x0500000f


	//   ....[169]....
        /*030c*/ 	.word	0x0500000f


	//   ....[170]....
        /*0310*/ 	.word	0x0500000f


	//   ....[171]....
        /*0314*/ 	.word	0x0500000f


	//   ....[172]....
        /*0318*/ 	.word	0x0500000f


	//----- nvinfo : EIATTR_COOP_GROUP_INSTR_OFFSETS
	.align		4
.L_412:
        /*031c*/ 	.byte	0x04, 0x28
        /*031e*/ 	.short	(.L_414 - .L_413)


	//   ....[0]....
.L_413:
        /*0320*/ 	.word	0x00000070


	//   ....[1]....
        /*0324*/ 	.word	0x000000b0


	//   ....[2]....
        /*0328*/ 	.word	0x000002d0


	//   ....[3]....
        /*032c*/ 	.word	0x00000430


	//   ....[4]....
        /*0330*/ 	.word	0x00000550


	//   ....[5]....
        /*0334*/ 	.word	0x000006b0


	//   ....[6]....
        /*0338*/ 	.word	0x00001420


	//   ....[7]....
        /*033c*/ 	.word	0x00001fa0


	//   ....[8]....
        /*0340*/ 	.word	0x00002200


	//   ....[9]....
        /*0344*/ 	.word	0x00002f30


	//   ....[10]....
        /*0348*/ 	.word	0x00003040


	//   ....[11]....
        /*034c*/ 	.word	0x00003570


	//   ....[12]....
        /*0350*/ 	.word	0x00003630


	//   ....[13]....
        /*0354*/ 	.word	0x00005080


	//   ....[14]....
        /*0358*/ 	.word	0x00005290


	//   ....[15]....
        /*035c*/ 	.word	0x00005ff0


	//   ....[16]....
        /*0360*/ 	.word	0x00006240


	//   ....[17]....
        /*0364*/ 	.word	0x000066a0


	//   ....[18]....
        /*0368*/ 	.word	0x00006700


	//   ....[19]....
        /*036c*/ 	.word	0x000082a0


	//   ....[20]....
        /*0370*/ 	.word	0x000082b0


	//   ....[21]....
        /*0374*/ 	.word	0x000082e0


	//   ....[22]....
        /*0378*/ 	.word	0x000082f0


	//   ....[23]....
        /*037c*/ 	.word	0x00009c20


	//   ....[24]....
        /*0380*/ 	.word	0x00009e40


	//   ....[25]....
        /*0384*/ 	.word	0x0000abc0


	//   ....[26]....
        /*0388*/ 	.word	0x0000ae10


	//   ....[27]....
        /*038c*/ 	.word	0x0000b260


	//   ....[28]....
        /*0390*/ 	.word	0x0000b2d0


	//   ....[29]....
        /*0394*/ 	.word	0x0000c170


	//   ....[30]....
        /*0398*/ 	.word	0x0000c1a0


	//   ....[31]....
        /*039c*/ 	.word	0x0000c260


	//   ....[32]....
        /*03a0*/ 	.word	0x0000c270


	//   ....[33]....
        /*03a4*/ 	.word	0x0000d0d0


	//   ....[34]....
        /*03a8*/ 	.word	0x0000d110


	//   ....[35]....
        /*03ac*/ 	.word	0x0000d140


	//   ....[36]....
        /*03b0*/ 	.word	0x0000d170


	//   ....[37]....
        /*03b4*/ 	.word	0x0000d180


	//   ....[38]....
        /*03b8*/ 	.word	0x0000d1b0


	//   ....[39]....
        /*03bc*/ 	.word	0x0000d810


	//   ....[40]....
        /*03c0*/ 	.word	0x0000d820


	//   ....[41]....
        /*03c4*/ 	.word	0x0000e220


	//   ....[42]....
        /*03c8*/ 	.word	0x0000f8c0


	//   ....[43]....
        /*03cc*/ 	.word	0x0000f8e0


	//   ....[44]....
        /*03d0*/ 	.word	0x0000f8f0


	//   ....[45]....
        /*03d4*/ 	.word	0x0000f900


	//   ....[46]....
        /*03d8*/ 	.word	0x0000f910


	//   ....[47]....
        /*03dc*/ 	.word	0x0000f920


	//   ....[48]....
        /*03e0*/ 	.word	0x0000f930


	//   ....[49]....
        /*03e4*/ 	.word	0x0000f990


	//   ....[50]....
        /*03e8*/ 	.word	0x0000f9d0


	//   ....[51]....
        /*03ec*/ 	.word	0x0000fa30


	//   ....[52]....
        /*03f0*/ 	.word	0x0000fa40


	//   ....[53]....
        /*03f4*/ 	.word	0x0000fb00


	//   ....[54]....
        /*03f8*/ 	.word	0x00010150


	//   ....[55]....
        /*03fc*/ 	.word	0x00010180


	//   ....[56]....
        /*0400*/ 	.word	0x000101b0


	//   ....[57]....
        /*0404*/ 	.word	0x000101d0


	//   ....[58]....
        /*0408*/ 	.word	0x000101e0


	//   ....[59]....
        /*040c*/ 	.word	0x00010260


	//   ....[60]....
        /*0410*/ 	.word	0x000102a0


	//   ....[61]....
        /*0414*/ 	.word	0x000102f0


	//   ....[62]....
        /*0418*/ 	.word	0x00010320


	//   ....[63]....
        /*041c*/ 	.word	0x00010380


	//   ....[64]....
        /*0420*/ 	.word	0x000103c0


	//   ....[65]....
        /*0424*/ 	.word	0x00010410


	//   ....[66]....
        /*0428*/ 	.word	0x00010440


	//   ....[67]....
        /*042c*/ 	.word	0x00010490


	//   ....[68]....
        /*0430*/ 	.word	0x000104d0


	//   ....[69]....
        /*0434*/ 	.word	0x00010520


	//   ....[70]....
        /*0438*/ 	.word	0x00010c70


	//   ....[71]....
        /*043c*/ 	.word	0x00010c90


	//   ....[72]....
        /*0440*/ 	.word	0x00010ca0


	//   ....[73]....
        /*0444*/ 	.word	0x00010cb0


	//   ....[74]....
        /*0448*/ 	.word	0x00010cc0


	//   ....[75]....
        /*044c*/ 	.word	0x00010ce0


	//   ....[76]....
        /*0450*/ 	.word	0x00010d40


	//   ....[77]....
        /*0454*/ 	.word	0x00010d70


	//   ....[78]....
        /*0458*/ 	.word	0x00010de0


	//   ....[79]....
        /*045c*/ 	.word	0x00010e10


	//   ....[80]....
        /*0460*/ 	.word	0x00010e20


	//   ....[81]....
        /*0464*/ 	.word	0x00010e30


	//   ....[82]....
        /*0468*/ 	.word	0x000110e0


	//   ....[83]....
        /*046c*/ 	.word	0x00011100


	//   ....[84]....
        /*0470*/ 	.word	0x00011110


	//   ....[85]....
        /*0474*/ 	.word	0x00011130


	//   ....[86]....
        /*0478*/ 	.word	0x000111b0


	//   ....[87]....
        /*047c*/ 	.word	0x000111e0


	//   ....[88]....
        /*0480*/ 	.word	0x00011230


	//   ....[89]....
        /*0484*/ 	.word	0x00011260


	//   ....[90]....
        /*0488*/ 	.word	0x000112b0


	//   ....[91]....
        /*048c*/ 	.word	0x000112e0


	//   ....[92]....
        /*0490*/ 	.word	0x00011330


	//   ....[93]....
        /*0494*/ 	.word	0x00011360


	//   ....[94]....
        /*0498*/ 	.word	0x000117c0


	//   ....[95]....
        /*049c*/ 	.word	0x000117f0


	//   ....[96]....
        /*04a0*/ 	.word	0x00011820


	//   ....[97]....
        /*04a4*/ 	.word	0x00011850


	//   ....[98]....
        /*04a8*/ 	.word	0x00011880


	//   ....[99]....
        /*04ac*/ 	.word	0x00011890


	//   ....[100]....
        /*04b0*/ 	.word	0x000118a0


	//   ....[101]....
        /*04b4*/ 	.word	0x000118b0


	//   ....[102]....
        /*04b8*/ 	.word	0x000118d0


	//   ....[103]....
        /*04bc*/ 	.word	0x000118e0


	//   ....[104]....
        /*04c0*/ 	.word	0x00011930


	//   ....[105]....
        /*04c4*/ 	.word	0x00011960


	//   ....[106]....
        /*04c8*/ 	.word	0x00011d50


	//   ....[107]....
        /*04cc*/ 	.word	0x00012390


	//   ....[108]....
        /*04d0*/ 	.word	0x00012480


	//   ....[109]....
        /*04d4*/ 	.word	0x00012520


	//   ....[110]....
        /*04d8*/ 	.word	0x00012580


	//   ....[111]....
        /*04dc*/ 	.word	0x00012650


	//   ....[112]....
        /*04e0*/ 	.word	0x000126c0


	//   ....[113]....
        /*04e4*/ 	.word	0x00012790


	//   ....[114]....
        /*04e8*/ 	.word	0x00012810


	//   ....[115]....
        /*04ec*/ 	.word	0x000128e0


	//   ....[116]....
        /*04f0*/ 	.word	0x00012960


	//   ....[117]....
        /*04f4*/ 	.word	0x00012a40


	//   ....[118]....
        /*04f8*/ 	.word	0x00012ac0


	//   ....[119]....
        /*04fc*/ 	.word	0x00012b80


	//   ....[120]....
        /*0500*/ 	.word	0x00012c10


	//   ....[121]....
        /*0504*/ 	.word	0x00012c70


	//   ....[122]....
        /*0508*/ 	.word	0x00012d10


	//   ....[123]....
        /*050c*/ 	.word	0x00012de0


	//   ....[124]....
        /*0510*/ 	.word	0x00012e60


	//   ....[125]....
        /*0514*/ 	.word	0x00012f30


	//   ....[126]....
        /*0518*/ 	.word	0x00012fb0


	//   ....[127]....
        /*051c*/ 	.word	0x00013080


	//   ....[128]....
        /*0520*/ 	.word	0x00013100


	//   ....[129]....
        /*0524*/ 	.word	0x000131d0


	//   ....[130]....
        /*0528*/ 	.word	0x00013250


	//   ....[131]....
        /*052c*/ 	.word	0x00013320


	//   ....[132]....
        /*0530*/ 	.word	0x000133a0


	//   ....[133]....
        /*0534*/ 	.word	0x00013470


	//   ....[134]....
        /*0538*/ 	.word	0x000134e0


	//   ....[135]....
        /*053c*/ 	.word	0x000135a0


	//   ....[136]....
        /*0540*/ 	.word	0x000136e0


	//   ....[137]....
        /*0544*/ 	.word	0x00013780


	//   ....[138]....
        /*0548*/ 	.word	0x000137e0


	//   ....[139]....
        /*054c*/ 	.word	0x000138a0


	//   ....[140]....
        /*0550*/ 	.word	0x00013900


	//   ....[141]....
        /*0554*/ 	.word	0x000139c0


	//   ....[142]....
        /*0558*/ 	.word	0x00013a40


	//   ....[143]....
        /*055c*/ 	.word	0x00013af0


	//   ....[144]....
        /*0560*/ 	.word	0x00013b50


	//   ....[145]....
        /*0564*/ 	.word	0x00013c10


	//   ....[146]....
        /*0568*/ 	.word	0x00013c90


	//   ....[147]....
        /*056c*/ 	.word	0x00013d40


	//   ....[148]....
        /*0570*/ 	.word	0x00013e20


	//   ....[149]....
        /*0574*/ 	.word	0x00013ec0


	//   ....[150]....
        /*0578*/ 	.word	0x00013f20


	//   ....[151]....
        /*057c*/ 	.word	0x00013ff0


	//   ....[152]....
        /*0580*/ 	.word	0x00014090


	//   ....[153]....
        /*0584*/ 	.word	0x00014150


	//   ....[154]....
        /*0588*/ 	.word	0x000141f0


	//   ....[155]....
        /*058c*/ 	.word	0x000142b0


	//   ....[156]....
        /*0590*/ 	.word	0x00014350


	//   ....[157]....
        /*0594*/ 	.word	0x00014410


	//   ....[158]....
        /*0598*/ 	.word	0x000144b0


	//   ....[159]....
        /*059c*/ 	.word	0x00014570


	//   ....[160]....
        /*05a0*/ 	.word	0x00014690


	//   ....[161]....
        /*05a4*/ 	.word	0x00014770


	//   ....[162]....
        /*05a8*/ 	.word	0x000147e0


	//   ....[163]....
        /*05ac*/ 	.word	0x000148b0


	//   ....[164]....
        /*05b0*/ 	.word	0x00014920


	//   ....[165]....
        /*05b4*/ 	.word	0x000149f0


	//   ....[166]....
        /*05b8*/ 	.word	0x00014a60


	//   ....[167]....
        /*05bc*/ 	.word	0x00014b40


	//   ....[168]....
        /*05c0*/ 	.word	0x00014bb0


	//   ....[169]....
        /*05c4*/ 	.word	0x00014c90


	//   ....[170]....
        /*05c8*/ 	.word	0x00014d10


	//   ....[171]....
        /*05cc*/ 	.word	0x00014dd0


	//   ....[172]....
        /*05d0*/ 	.word	0x00014ee0


	//----- nvinfo : EIATTR_REG_RECONFIG
	.align		4
.L_414:
        /*05d4*/ 	.byte	0x01, 0x54
	.zero		2


	//----- nvinfo : EIATTR_SYSCALL_OFFSETS
	.align		4
        /*05d8*/ 	.byte	0x04, 0x46
        /*05da*/ 	.short	(.L_416 - .L_415)


	//   ....[0]....
.L_415:
        /*05dc*/ 	.word	0x000015e0


	//   ....[1]....
        /*05e0*/ 	.word	0x0000ede0


	//   ....[2]....
        /*05e4*/ 	.word	0x0000ef20


	//   ....[3]....
        /*05e8*/ 	.word	0x0000f010


	//   ....[4]....
        /*05ec*/ 	.word	0x0000fea0


	//----- nvinfo : EIATTR_MBARRIER_INSTR_OFFSETS
	.align		4
.L_416:
        /*05f0*/ 	.byte	0x04, 0x39
        /*05f2*/ 	.short	(.L_418 - .L_417)


	//   ....[0]....
.L_417:
        /*05f4*/ 	.word	0x00000180
        /*05f8*/ 	.word	0x000000ff
        /*05fc*/ 	.word	0x0002a800
        /*0600*/ 	.short	0x0100
        /*0602*/ 	.byte	0x08
	.zero		1


	//   ....[1]....
        /*0604*/ 	.word	0x00000190
        /*0608*/ 	.word	0x000000ff
        /*060c*/ 	.word	0x0002a820
        /*0610*/ 	.short	0x0100
        /*0612*/ 	.byte	0x08
	.zero		1


	//   ....[2]....
        /*0614*/ 	.word	0x00000280
        /*0618*/ 	.word	0x000000ff
        /*061c*/ 	.word	0x0002a830
        /*0620*/ 	.short	0x0100
        /*0622*/ 	.byte	0x08
	.zero		1


	//   ....[3]....
        /*0624*/ 	.word	0x00000290
        /*0628*/ 	.word	0x000000ff
        /*062c*/ 	.word	0x0002a840
        /*0630*/ 	.short	0x0100
        /*0632*/ 	.byte	0x08
	.zero		1


	//   ....[4]....
        /*0634*/ 	.word	0x000002a0
        /*0638*/ 	.word	0x000000ff
        /*063c*/ 	.word	0x0002a838
        /*0640*/ 	.short	0x0100
        /*0642*/ 	.byte	0x08
	.zero		1


	//   ....[5]....
        /*0644*/ 	.word	0x000002b0
        /*0648*/ 	.word	0x000000ff
        /*064c*/ 	.word	0x0002a848
        /*0650*/ 	.short	0x0100
        /*0652*/ 	.byte	0x08
	.zero		1


	//   ....[6]....
        /*0654*/ 	.word	0x000003e0
        /*0658*/ 	.word	0x000000ff
        /*065c*/ 	.word	0x0002a850
        /*0660*/ 	.short	0x0100
        /*0662*/ 	.byte	0x08
	.zero		1


	//   ....[7]....
        /*0664*/ 	.word	0x000003f0
        /*0668*/ 	.word	0x000000ff
        /*066c*/ 	.word	0x0002a860
        /*0670*/ 	.short	0x0100
        /*0672*/ 	.byte	0x08
	.zero		1


	//   ....[8]....
        /*0674*/ 	.word	0x00000400
        /*0678*/ 	.word	0x000000ff
        /*067c*/ 	.word	0x0002a858
        /*0680*/ 	.short	0x0100
        /*0682*/ 	.byte	0x08
	.zero		1


	//   ....[9]....
        /*0684*/ 	.word	0x00000410
        /*0688*/ 	.word	0x000000ff
        /*068c*/ 	.word	0x0002a868
        /*0690*/ 	.short	0x0100
        /*0692*/ 	.byte	0x08
	.zero		1


	//   ....[10]....
        /*0694*/ 	.word	0x00000500
        /*0698*/ 	.word	0x000000ff
        /*069c*/ 	.word	0x0002a870
        /*06a0*/ 	.short	0x0100
        /*06a2*/ 	.byte	0x06
	.zero		1


	//   ....[11]....
        /*06a4*/ 	.word	0x00000510
        /*06a8*/ 	.word	0x000000ff
        /*06ac*/ 	.word	0x0002a880
        /*06b0*/ 	.short	0x0100
        /*06b2*/ 	.byte	0x06
	.zero		1


	//   ....[12]....
        /*06b4*/ 	.word	0x00000520
        /*06b8*/ 	.word	0x000000ff
        /*06bc*/ 	.word	0x0002a878
        /*06c0*/ 	.short	0x0100
        /*06c2*/ 	.byte	0x06
	.zero		1


	//   ....[13]....
        /*06c4*/ 	.word	0x00000530
        /*06c8*/ 	.word	0x000000ff
        /*06cc*/ 	.word	0x0002a888
        /*06d0*/ 	.short	0x0100
        /*06d2*/ 	.byte	0x06
	.zero		1


	//   ....[14]....
        /*06d4*/ 	.word	0x00000660
        /*06d8*/ 	.word	0x000000ff
        /*06dc*/ 	.word	0x0002a890
        /*06e0*/ 	.short	0x0100
        /*06e2*/ 	.byte	0x08
	.zero		1


	//   ....[15]....
        /*06e4*/ 	.word	0x00000670
        /*06e8*/ 	.word	0x000000ff
        /*06ec*/ 	.word	0x0002a8a0
        /*06f0*/ 	.short	0x0100
        /*06f2*/ 	.byte	0x08
	.zero		1


	//   ....[16]....
        /*06f4*/ 	.word	0x00000680
        /*06f8*/ 	.word	0x000000ff
        /*06fc*/ 	.word	0x0002a898
        /*0700*/ 	.short	0x0100
        /*0702*/ 	.byte	0x08
	.zero		1


	//   ....[17]....
        /*0704*/ 	.word	0x00000690
        /*0708*/ 	.word	0x000000ff
        /*070c*/ 	.word	0x0002a8a8
        /*0710*/ 	.short	0x0100
        /*0712*/ 	.byte	0x08
	.zero		1


	//   ....[18]....
        /*0714*/ 	.word	0x000007d0
        /*0718*/ 	.word	0x000000ff
        /*071c*/ 	.word	0x0002a8b0
        /*0720*/ 	.short	0x0100
        /*0722*/ 	.byte	0x08
	.zero		1


	//   ....[19]....
        /*0724*/ 	.word	0x000007e0
        /*0728*/ 	.word	0x000000ff
        /*072c*/ 	.word	0x0002a8c0
        /*0730*/ 	.short	0x0100
        /*0732*/ 	.byte	0x08
	.zero		1


	//   ....[20]....
        /*0734*/ 	.word	0x000007f0
        /*0738*/ 	.word	0x000000ff
        /*073c*/ 	.word	0x0002a8b8
        /*0740*/ 	.short	0x0100
        /*0742*/ 	.byte	0x08
	.zero		1


	//   ....[21]....
        /*0744*/ 	.word	0x00000800
        /*0748*/ 	.word	0x000000ff
        /*074c*/ 	.word	0x0002a8c8
        /*0750*/ 	.short	0x0100
        /*0752*/ 	.byte	0x08
	.zero		1


	//   ....[22]....
        /*0754*/ 	.word	0x00001600
        /*0758*/ 	.word	0x000000ff
        /*075c*/ 	.word	0x0002a800
        /*0760*/ 	.short	0x010a
        /*0762*/ 	.byte	0x26
	.zero		1


	//   ....[23]....
        /*0764*/ 	.word	0x00001690
        /*0768*/ 	.word	0x000000ff
        /*076c*/ 	.word	0x0002a830
        /*0770*/ 	.short	0x010a
        /*0772*/ 	.byte	0x26
	.zero		1


	//   ....[24]....
        /*0774*/ 	.word	0x000016f0
        /*0778*/ 	.word	0x000000ff
        /*077c*/ 	.word	0x0002a830
        /*0780*/ 	.short	0x010a
        /*0782*/ 	.byte	0x26
	.zero		1


	//   ....[25]....
        /*0784*/ 	.word	0x00001ea0
        /*0788*/ 	.word	0x000000ff
        /*078c*/ 	.word	0x00000000
        /*0790*/ 	.short	0x0101
        /*0792*/ 	.byte	0x04
	.zero		1


	//   ....[26]....
        /*0794*/ 	.word	0x00004450
        /*0798*/ 	.word	0x000000ff
        /*079c*/ 	.word	0x0002a830
        /*07a0*/ 	.short	0x010a
        /*07a2*/ 	.byte	0x3c
	.zero		1


	//   ....[27]....
        /*07a4*/ 	.word	0x00004490
        /*07a8*/ 	.word	0x000000ff
        /*07ac*/ 	.word	0x0002a830
        /*07b0*/ 	.short	0x010a
        /*07b2*/ 	.byte	0x3c
	.zero		1


	//   ....[28]....
        /*07b4*/ 	.word	0x00004ce0
        /*07b8*/ 	.word	0x000000ff
        /*07bc*/ 	.word	0x0002a850
        /*07c0*/ 	.short	0x010a
        /*07c2*/ 	.byte	0x0a
	.zero		1


	//   ....[29]....
        /*07c4*/ 	.word	0x00004d20
        /*07c8*/ 	.word	0x000000ff
        /*07cc*/ 	.word	0x0002a850
        /*07d0*/ 	.short	0x010a
        /*07d2*/ 	.byte	0x0a
	.zero		1


	//   ....[30]....
        /*07d4*/ 	.word	0x00005030
        /*07d8*/ 	.word	0x000000ff
        /*07dc*/ 	.word	0x00000000
        /*07e0*/ 	.short	0x0101
        /*07e2*/ 	.byte	0x3c
	.zero		1


	//   ....[31]....
        /*07e4*/ 	.word	0x00006f70
        /*07e8*/ 	.word	0x000000ff
        /*07ec*/ 	.word	0x00000000
        /*07f0*/ 	.short	0x0101
        /*07f2*/ 	.byte	0x0a
	.zero		1


	//   ....[32]....
        /*07f4*/ 	.word	0x00007400
        /*07f8*/ 	.word	0x000000ff
        /*07fc*/ 	.word	0x0002a830
        /*0800*/ 	.short	0x010a
        /*0802*/ 	.byte	0x05
	.zero		1


	//   ....[33]....
        /*0804*/ 	.word	0x00007440
        /*0808*/ 	.word	0x000000ff
        /*080c*/ 	.word	0x0002a830
        /*0810*/ 	.short	0x010a
        /*0812*/ 	.byte	0x05
	.zero		1


	//   ....[34]....
        /*0814*/ 	.word	0x00007c90
        /*0818*/ 	.word	0x000000ff
        /*081c*/ 	.word	0x0002a850
        /*0820*/ 	.short	0x010a
        /*0822*/ 	.byte	0x07
	.zero		1


	//   ....[35]....
        /*0824*/ 	.word	0x00007cd0
        /*0828*/ 	.word	0x000000ff
        /*082c*/ 	.word	0x0002a850
        /*0830*/ 	.short	0x010a
        /*0832*/ 	.byte	0x07
	.zero		1


	//   ....[36]....
        /*0834*/ 	.word	0x00008040
        /*0838*/ 	.word	0x000000ff
        /*083c*/ 	.word	0x00000000
        /*0840*/ 	.short	0x0101
        /*0842*/ 	.byte	0x05
	.zero		1


	//   ....[37]....
        /*0844*/ 	.word	0x00008d90
        /*0848*/ 	.word	0x000000ff
        /*084c*/ 	.word	0x00000000
        /*0850*/ 	.short	0x0101
        /*0852*/ 	.byte	0x05
	.zero		1


	//   ....[38]....
        /*0854*/ 	.word	0x00008fe0
        /*0858*/ 	.word	0x000000ff
        /*085c*/ 	.word	0x0002a830
        /*0860*/ 	.short	0x010a
        /*0862*/ 	.byte	0x07
	.zero		1


	//   ....[39]....
        /*0864*/ 	.word	0x00009020
        /*0868*/ 	.word	0x000000ff
        /*086c*/ 	.word	0x0002a830
        /*0870*/ 	.short	0x010a
        /*0872*/ 	.byte	0x07
	.zero		1


	//   ....[40]....
        /*0874*/ 	.word	0x00009870
        /*0878*/ 	.word	0x000000ff
        /*087c*/ 	.word	0x0002a850
        /*0880*/ 	.short	0x010a
        /*0882*/ 	.byte	0x05
	.zero		1


	//   ....[41]....
        /*0884*/ 	.word	0x000098b0
        /*0888*/ 	.word	0x000000ff
        /*088c*/ 	.word	0x0002a850
        /*0890*/ 	.short	0x010a
        /*0892*/ 	.byte	0x05
	.zero		1


	//   ....[42]....
        /*0894*/ 	.word	0x00009bd0
        /*0898*/ 	.word	0x000000ff
        /*089c*/ 	.word	0x00000000
        /*08a0*/ 	.short	0x0101
        /*08a2*/ 	.byte	0x07
	.zero		1


	//   ....[43]....
        /*08a4*/ 	.word	0x0000bb10
        /*08a8*/ 	.word	0x000000ff
        /*08ac*/ 	.word	0x00000000
        /*08b0*/ 	.short	0x0101
        /*08b2*/ 	.byte	0x05
	.zero		1


	//   ....[44]....
        /*08b4*/ 	.word	0x0000c0e0
        /*08b8*/ 	.word	0x000000ff
        /*08bc*/ 	.word	0x0002a850
        /*08c0*/ 	.short	0x010a
        /*08c2*/ 	.byte	0x05
	.zero		1


	//   ....[45]....
        /*08c4*/ 	.word	0x0000c120
        /*08c8*/ 	.word	0x000000ff
        /*08cc*/ 	.word	0x0002a850
        /*08d0*/ 	.short	0x010a
        /*08d2*/ 	.byte	0x05
	.zero		1


	//   ....[46]....
        /*08d4*/ 	.word	0x0000c5f0
        /*08d8*/ 	.word	0x000000ff
        /*08dc*/ 	.word	0x00000000
        /*08e0*/ 	.short	0x0101
        /*08e2*/ 	.byte	0x04
	.zero		1


	//   ....[47]....
        /*08e4*/ 	.word	0x0000d190
        /*08e8*/ 	.word	0x000000ff
        /*08ec*/ 	.word	0x00000000
        /*08f0*/ 	.short	0x0101
        /*08f2*/ 	.byte	0x04
	.zero		1


	//   ....[48]....
        /*08f4*/ 	.word	0x0000f680
        /*08f8*/ 	.word	0x000000ff
        /*08fc*/ 	.word	0x0002a840
        /*0900*/ 	.short	0x010a
        /*0902*/ 	.byte	0x30
	.zero		1


	//   ....[49]....
        /*0904*/ 	.word	0x0000fc60
        /*0908*/ 	.word	0x000000ff
        /*090c*/ 	.word	0x0002a830
        /*0910*/ 	.short	0x0107
        /*0912*/ 	.byte	0x30
	.zero		1


	//   ....[50]....
        /*0914*/ 	.word	0x0000fcd0
        /*0918*/ 	.word	0x000000ff
        /*091c*/ 	.word	0x0002a830
        /*0920*/ 	.short	0x0101
        /*0922*/ 	.byte	0x30
	.zero		1


	//   ....[51]....
        /*0924*/ 	.word	0x00010670
        /*0928*/ 	.word	0x000000ff
        /*092c*/ 	.word	0x0002a800
        /*0930*/ 	.short	0x0107
        /*0932*/ 	.byte	0x30
	.zero		1


	//   ....[52]....
        /*0934*/ 	.word	0x000106d0
        /*0938*/ 	.word	0x000000ff
        /*093c*/ 	.word	0x0002a800
        /*0940*/ 	.short	0x0101
        /*0942*/ 	.byte	0x30
	.zero		1


	//   ....[53]....
        /*0944*/ 	.word	0x000106f0
        /*0948*/ 	.word	0x000000ff
        /*094c*/ 	.word	0x0002a820
        /*0950*/ 	.short	0x010a
        /*0952*/ 	.byte	0x30
	.zero		1


	//   ....[54]....
        /*0954*/ 	.word	0x00010a50
        /*0958*/ 	.word	0x00000008
        /*095c*/ 	.word	0x0002a840
        /*0960*/ 	.short	0x010a
        /*0962*/ 	.byte	0x3f
	.zero		1


	//   ....[55]....
        /*0964*/ 	.word	0x00010f60
        /*0968*/ 	.word	0x00000008
        /*096c*/ 	.word	0x0002a830
        /*0970*/ 	.short	0x0107
        /*0972*/ 	.byte	0x3f
	.zero		1


	//   ....[56]....
        /*0974*/ 	.word	0x00011010
        /*0978*/ 	.word	0x00000008
        /*097c*/ 	.word	0x0002a830
        /*0980*/ 	.short	0x0101
        /*0982*/ 	.byte	0x3f
	.zero		1


	//   ....[57]....
        /*0984*/ 	.word	0x00011070
        /*0988*/ 	.word	0x00000004
        /*098c*/ 	.word	0x0002a860
        /*0990*/ 	.short	0x010a
        /*0992*/ 	.byte	0x3f
	.zero		1


	//   ....[58]....
        /*0994*/ 	.word	0x00011470
        /*0998*/ 	.word	0x00000004
        /*099c*/ 	.word	0x0002a850
        /*09a0*/ 	.short	0x0107
        /*09a2*/ 	.byte	0x3f
	.zero		1


	//   ....[59]....
        /*09a4*/ 	.word	0x000115c0
        /*09a8*/ 	.word	0x00000004
        /*09ac*/ 	.word	0x0002a850
        /*09b0*/ 	.short	0x0101
        /*09b2*/ 	.byte	0x3f
	.zero		1


	//   ....[60]....
        /*09b4*/ 	.word	0x00011750
        /*09b8*/ 	.word	0x00000000
        /*09bc*/ 	.word	0x0002a860
        /*09c0*/ 	.short	0x010a
        /*09c2*/ 	.byte	0x3f
	.zero		1


	//   ....[61]....
        /*09c4*/ 	.word	0x00011b90
        /*09c8*/ 	.word	0x00000000
        /*09cc*/ 	.word	0x0002a850
        /*09d0*/ 	.short	0x0107
        /*09d2*/ 	.byte	0x3f
	.zero		1


	//   ....[62]....
        /*09d4*/ 	.word	0x00011c40
        /*09d8*/ 	.word	0x00000000
        /*09dc*/ 	.word	0x0002a850
        /*09e0*/ 	.short	0x0101
        /*09e2*/ 	.byte	0x3f
	.zero		1


	//   ....[63]....
        /*09e4*/ 	.word	0x00011ce0
        /*09e8*/ 	.word	0x00000007
        /*09ec*/ 	.word	0x0002a820
        /*09f0*/ 	.short	0x010a
        /*09f2*/ 	.byte	0x3f
	.zero		1


	//   ....[64]....
        /*09f4*/ 	.word	0x00011e60
        /*09f8*/ 	.word	0x00000005
        /*09fc*/ 	.word	0x0002a840
        /*0a00*/ 	.short	0x010a
        /*0a02*/ 	.byte	0x3f
	.zero		1


	//   ....[65]....
        /*0a04*/ 	.word	0x00011f00
        /*0a08*/ 	.word	0x00000007
        /*0a0c*/ 	.word	0x0002a840
        /*0a10*/ 	.short	0x010a
        /*0a12*/ 	.byte	0x3f
	.zero		1


	//   ....[66]....
        /*0a14*/ 	.word	0x00011f40
        /*0a18*/ 	.word	0x00000005
        /*0a1c*/ 	.word	0x0002a860
        /*0a20*/ 	.short	0x010a
        /*0a22*/ 	.byte	0x3f
	.zero		1


	//   ....[67]....
        /*0a24*/ 	.word	0x00011f80
        /*0a28*/ 	.word	0x00000007
        /*0a2c*/ 	.word	0x0002a860
        /*0a30*/ 	.short	0x010a
        /*0a32*/ 	.byte	0x3f
	.zero		1


	//   ....[68]....
        /*0a34*/ 	.word	0x00011ff0
        /*0a38*/ 	.word	0x00000003
        /*0a3c*/ 	.word	0x0002a800
        /*0a40*/ 	.short	0x010a
        /*0a42*/ 	.byte	0x3f
	.zero		1


	//   ....[69]....
        /*0a44*/ 	.word	0x00012050
        /*0a48*/ 	.word	0x00000003
        /*0a4c*/ 	.word	0x0002a830
        /*0a50*/ 	.short	0x010a
        /*0a52*/ 	.byte	0x3f
	.zero		1


	//   ....[70]....
        /*0a54*/ 	.word	0x000120b0
        /*0a58*/ 	.word	0x0000000c
        /*0a5c*/ 	.word	0x0002a830
        /*0a60*/ 	.short	0x010a
        /*0a62*/ 	.byte	0x3f
	.zero		1


	//   ....[71]....
        /*0a64*/ 	.word	0x00012110
        /*0a68*/ 	.word	0x0000000b
        /*0a6c*/ 	.word	0x0002a850
        /*0a70*/ 	.short	0x010a
        /*0a72*/ 	.byte	0x3f
	.zero		1


	//   ....[72]....
        /*0a74*/ 	.word	0x00012170
        /*0a78*/ 	.word	0x0000000c
        /*0a7c*/ 	.word	0x0002a830
        /*0a80*/ 	.short	0x010a
        /*0a82*/ 	.byte	0x3f
	.zero		1


	//   ....[73]....
        /*0a84*/ 	.word	0x000121d0
        /*0a88*/ 	.word	0x0000000b
        /*0a8c*/ 	.word	0x0002a850
        /*0a90*/ 	.short	0x010a
        /*0a92*/ 	.byte	0x3f
	.zero		1


	//   ....[74]....
        /*0a94*/ 	.word	0x00012230
        /*0a98*/ 	.word	0x0000000c
        /*0a9c*/ 	.word	0x0002a830
        /*0aa0*/ 	.short	0x010a
        /*0aa2*/ 	.byte	0x3f
	.zero		1


	//   ....[75]....
        /*0aa4*/ 	.word	0x00012290
        /*0aa8*/ 	.word	0x0000000b
        /*0aac*/ 	.word	0x0002a850
        /*0ab0*/ 	.short	0x010a
        /*0ab2*/ 	.byte	0x3f
	.zero		1


	//   ....[76]....
        /*0ab4*/ 	.word	0x000122f0
        /*0ab8*/ 	.word	0x00000000
        /*0abc*/ 	.word	0x0002a850
        /*0ac0*/ 	.short	0x010a
        /*0ac2*/ 	.byte	0x3f
	.zero		1


	//   ....[77]....
        /*0ac4*/ 	.word	0x000123d0
        /*0ac8*/ 	.word	0x00000003
        /*0acc*/ 	.word	0x0002a840
        /*0ad0*/ 	.short	0x010a
        /*0ad2*/ 	.byte	0x3f
	.zero		1


	//   ....[78]....
        /*0ad4*/ 	.word	0x000135e0
        /*0ad8*/ 	.word	0x00000003
        /*0adc*/ 	.word	0x0002a820
        /*0ae0*/ 	.short	0x010a
        /*0ae2*/ 	.byte	0x3f
	.zero		1


	//   ....[79]....
        /*0ae4*/ 	.word	0x00013630
        /*0ae8*/ 	.word	0x00000008
        /*0aec*/ 	.word	0x0002a840
        /*0af0*/ 	.short	0x010a
        /*0af2*/ 	.byte	0x3f
	.zero		1


	//   ....[80]....
        /*0af4*/ 	.word	0x00013d70
        /*0af8*/ 	.word	0x00000004
        /*0afc*/ 	.word	0x0002a860
        /*0b00*/ 	.short	0x010a
        /*0b02*/ 	.byte	0x3f
	.zero		1


	//   ....[81]....
        /*0b04*/ 	.word	0x000145e0
        /*0b08*/ 	.word	0x00000000
        /*0b0c*/ 	.word	0x0002a860
        /*0b10*/ 	.short	0x010a
        /*0b12*/ 	.byte	0x3f
	.zero		1


	//   ....[82]....
        /*0b14*/ 	.word	0x00014e00
        /*0b18*/ 	.word	0x00000007
        /*0b1c*/ 	.word	0x0002a820
        /*0b20*/ 	.short	0x010a
        /*0b22*/ 	.byte	0x3f
	.zero		1


	//   ....[83]....
        /*0b24*/ 	.word	0x00014fa0
        /*0b28*/ 	.word	0x00000005
        /*0b2c*/ 	.word	0x0002a840
        /*0b30*/ 	.short	0x010a
        /*0b32*/ 	.byte	0x3f
	.zero		1


	//   ....[84]....
        /*0b34*/ 	.word	0x00014ff0
        /*0b38*/ 	.word	0x00000007
        /*0b3c*/ 	.word	0x0002a840
        /*0b40*/ 	.short	0x010a
        /*0b42*/ 	.byte	0x3f
	.zero		1


	//   ....[85]....
        /*0b44*/ 	.word	0x00015040
        /*0b48*/ 	.word	0x00000005
        /*0b4c*/ 	.word	0x0002a860
        /*0b50*/ 	.short	0x010a
        /*0b52*/ 	.byte	0x3f
	.zero		1


	//----- nvinfo : EIATTR_NUM_MBARRIERS
	.align		4
.L_418:
        /*0b54*/ 	.byte	0x03, 0x38
        /*0b56*/ 	.short	0x0016


	//----- nvinfo : EIATTR_EXIT_INSTR_OFFSETS
	.align		4
        /*0b58*/ 	.byte	0x04, 0x1c
        /*0b5a*/ 	.short	(.L_420 - .L_419)


	//   ....[0]....
.L_419:
        /*0b5c*/ 	.word	0x00011fd0


	//----- nvinfo : EIATTR_MAX_THREADS
	.align		4
.L_420:
        /*0b60*/ 	.byte	0x04, 0x05
        /*0b62*/ 	.short	(.L_422 - .L_421)
.L_421:
        /*0b64*/ 	.word	0x00000180
        /*0b68*/ 	.word	0x00000001
        /*0b6c*/ 	.word	0x00000001


	//----- nvinfo : EIATTR_CRS_STACK_SIZE
	.align		4
.L_422:
        /*0b70*/ 	.byte	0x04, 0x1e
        /*0b72*/ 	.short	(.L_424 - .L_423)
.L_423:
        /*0b74*/ 	.word	0x00000000


	//----- nvinfo : EIATTR_CBANK_PARAM_SIZE
	.align		4
.L_424:
        /*0b78*/ 	.byte	0x03, 0x19
        /*0b7a*/ 	.short	0x0a70


	//----- nvinfo : EIATTR_PARAM_CBANK
	.align		4
        /*0b7c*/ 	.byte	0x04, 0x0a
        /*0b7e*/ 	.short	(.L_426 - .L_425)
	.align		4
.L_425:
        /*0b80*/ 	.word	index@(.nv.constant0._ZN7cutlass13device_kernelIN5flash11enable_sm90INS1_16FlashAttnFwdSm90INS1_25CollectiveMainloopFwdSm90ILi2EN4cute5tupleIJNS5_1CILi1EEES8_S8_EEENS6_IJNS7_ILi128EEENS7_ILi96EEENS7_ILi192EEEEEELi128ENS_6half_tEfNS_4arch4Sm90ELb0ELb1ELb0ELb0ELb1ELb0ELb0ELb1ELb1ELb1ELb1ELb0EEENS1_21CollectiveEpilogueFwdINS6_IJSA_SA_SB_EEES9_SE_SG_Li256ELb0ELb1ELb1ELb0EEENS1_19SingleTileSchedulerILb0ELb1ELb1ELi128EEEEEEEEEvNT_6ParamsE)
        /*0b84*/ 	.short	0x0210
        /*0b86*/ 	.short	0x0a70


	//----- nvinfo : EIATTR_SW_WAR
	.align		4
.L_426:
        /*0b88*/ 	.byte	0x04, 0x36
        /*0b8a*/ 	.short	(.L_428 - .L_427)
.L_427:
        /*0b8c*/ 	.word	0x00000008
.L_428:


//--------------------- .nv.info._ZN7cutlass13device_kernelIN5flash11enable_sm90INS1_16FlashAttnFwdSm90INS1_25CollectiveMainloopFwdSm90ILi2EN4cute5tupleIJNS5_1CILi1EEES8_S8_EEENS6_IJNS7_ILi128EEENS7_ILi96EEENS7_ILi192EEEEEELi128ENS_6half_tEfNS_4arch4Sm90ELb0ELb1ELb0ELb1ELb1ELb0ELb0ELb1ELb1ELb1ELb1ELb0EEENS1_21CollectiveEpilogueFwdINS6_IJSA_SA_SB_EEES9_SE_SG_Li256ELb1ELb1ELb1ELb0EEENS1_36VarlenDynamicPersistentTileSchedulerILi128ELi96ELi256ELi128ELb1ELb1ELb1ELb1ELb0ELb1EEEEEEEEEvNT_6ParamsE --------------------------
	.section	.nv.info._ZN7cutlass13device_kernelIN5flash11enable_sm90INS1_16FlashAttnFwdSm90INS1_25CollectiveMainloopFwdSm90ILi2EN4cute5tupleIJNS5_1CILi1EEES8_S8_EEENS6_IJNS7_ILi128EEENS7_ILi96EEENS7_ILi192EEEEEELi128ENS_6half_tEfNS_4arch4Sm90ELb0ELb1ELb0ELb1ELb1ELb0ELb0ELb1ELb1ELb1ELb1ELb0EEENS1_21CollectiveEpilogueFwdINS6_IJSA_SA_SB_EEES9_SE_SG_Li256ELb1ELb1ELb1ELb0EEENS1_36VarlenDynamicPersistentTileSchedulerILi128ELi96ELi256ELi128ELb1ELb1ELb1ELb1ELb0ELb1EEEEEEEEEvNT_6ParamsE,"",@"SHT_CUDA_INFO"
	.sectionflags	@""
	.align	4


	//----- nvinfo : EIATTR_CUDA_API_VERSION
	.align		4
        /*0000*/ 	.byte	0x04, 0x37
        /*0002*/ 	.short	(.L_430 - .L_429)
.L_429:
        /*0004*/ 	.word	0x00000082


	//----- nvinfo : EIATTR_KPARAM_INFO
	.align		4
.L_430:
        /*0008*/ 	.byte	0x04, 0x17
        /*000a*/ 	.short	(.L_432 - .L_431)
.L_431:
        /*000c*/ 	.word	0x00000000
        /*0010*/ 	.short	0x0000
        /*0012*/ 	.short	0x0070
        /*0014*/ 	.byte	0x00, 0xf0, 0x01, 0x2a


	//----- nvinfo : EIATTR_SPARSE_MMA_MASK
	.align		4
.L_432:
        /*0018*/ 	.byte	0x03, 0x50
        /*001a*/ 	.short	0x0000


	//----- nvinfo : EIATTR_MAXREG_COUNT
	.align		4
        /*001c*/ 	.byte	0x03, 0x1b
        /*001e*/ 	.short	0x00a8


	//----- nvinfo : EIATTR_NUM_BARRIERS
	.align		4
        /*0020*/ 	.byte	0x02, 0x4c
        /*0022*/ 	.byte	0x09
	.zero		1


	//----- nvinfo : EIATTR_EXTERNS
	.align		4
        /*0024*/ 	.byte	0x04, 0x0f
        /*0026*/ 	.short	(.L_434 - .L_433)


	//   ....[0]....
	.align		4
.L_433:
        /*0028*/ 	.word	index@(__assertfail)


	//----- nvinfo : EIATTR_ANNOTATIONS
	.align		4
.L_434:
        /*002c*/ 	.byte	0x04, 0x55
        /*002e*/ 	.short	(.L_436 - .L_435)


	//   ....[0]....
.L_435:
        /* <DEDUP_REMOVED lines=9> */


	//----- nvinfo : EIATTR_MERCURY_ISA_VERSION
	.align		4
.L_436:
        /*00a8*/ 	.byte	0x03, 0x5f
        /*00aa*/ 	.short	0x0101


	//----- nvinfo : EIATTR_UNUSED_LOAD_BYTE_OFFSET
	.align		4
        /*00ac*/ 	.byte	0x04, 0x44
        /*00ae*/ 	.short	(.L_438 - .L_437)


	//   ....[0]....
.L_437:
        /*00b0*/ 	.word	0x00000950
        /*00b4*/ 	.word	0x0000fff0


	//   ....[1]....
        /*00b8*/ 	.word	0x0000d600
        /*00bc*/ 	.word	0x0000fff0


	//----- nvinfo : EIATTR_INT_WARP_WIDE_INSTR_OFFSETS
	.align		4
.L_438:
        /*00c0*/ 	.byte	0x04, 0x31
        /*00c2*/ 	.short	(.L_440 - .L_439)


	//   ....[0]....
.L_439:
        /*00c4*/ 	.word	0x000000c0


	//   ....[1]....
        /*00c8*/ 	.word	0x000000d0


	//   ....[2]....
        /*00cc*/ 	.word	0x00000170


	//   ....[3]....
        /*00d0*/ 	.word	0x000122d0


	//   ....[4]....
        /*00d4*/ 	.word	0x00012360


	//   ....[5]....
        /*00d8*/ 	.word	0x00015190


	//   ....[6]....
        /*00dc*/ 	.word	0x00015220


	//----- nvinfo : EIATTR_COOP_GROUP_MASK_REGIDS
	.align		4
.L_440:
        /*00e0*/ 	.byte	0x04, 0x29
        /*00e2*/ 	.short	(.L_442 - .L_441)


	//   ....[0]....
.L_441:
        /*00e4*/ 	.word	0xffffffff


	//   ....[1]....
        /*00e8*/ 	.word	0xffffffff


	//   ....[2]....
        /*00ec*/ 	.word	0xffffffff


	//   ....[3]....
        /*00f0*/ 	.word	0xffffffff


	//   ....[4]....
        /*00f4*/ 	.word	0xffffffff


	//   ....[5]....
        /*00f8*/ 	.word	0xffffffff


	//   ....[6]....
        /*00fc*/ 	.word	0xffffffff


	//   ....[7]....
        /*0100*/ 	.word	0xffffffff


	//   ....[8]....
        /*0104*/ 	.word	0xffffffff


	//   ....[9]....
        /*0108*/ 	.word	0xffffffff


	//   ....[10]....
        /*010c*/ 	.word	0xffffffff


	//   ....[11]....
        /*0110*/ 	.word	0xffffffff


	//   ....[12]....
        /*0114*/ 	.word	0xffffffff


	//   ....[13]....
        /*0118*/ 	.word	0xffffffff


	//   ....[14]....
        /*011c*/ 	.word	0xffffffff


	//   ....[15]....
        /*0120*/ 	.word	0xffffffff


	//   ....[16]....
        /*0124*/ 	.word	0xffffffff


	//   ....[17]....
        /*0128*/ 	.word	0xffffffff


	//   ....[18]....
        /*012c*/ 	.word	0xffffffff


	//   ....[19]....
        /*0130*/ 	.word	0xffffffff


	//   ....[20]....
        /*0134*/ 	.word	0xffffffff


	//   ....[21]....
        /*0138*/ 	.word	0xffffffff


	//   ....[22]....
        /*013c*/ 	.word	0xffffffff


	//   ....[23]....
        /*0140*/ 	.word	0xffffffff


	//   ....[24]....
        /*0144*/ 	.word	0xffffffff


	//   ....[25]....
        /*0148*/ 	.word	0xffffffff


	//   ....[26]....
        /*014c*/ 	.word	0xffffffff


	//   ....[27]....
        /*0150*/ 	.word	0xffffffff


	//   ....[28]....
        /*0154*/ 	.word	0xffffffff


	//   ....[29]....
        /*0158*/ 	.word	0xffffffff


	//   ....[30]....
        /*015c*/ 	.word	0xffffffff


	//   ....[31]....
        /*0160*/ 	.word	0xffffffff


	//   ....[32]....
        /*0164*/ 	.word	0xffffffff


	//   ....[33]....
        /*0168*/ 	.word	0xffffffff


	//   ....[34]....
        /*016c*/ 	.word	0xffffffff


	//   ....[35]....
        /*0170*/ 	.word	0xffffffff


	//   ....[36]....
        /*0174*/ 	.word	0xffffffff


	//   ....[37]....
        /*0178*/ 	.word	0xffffffff


	//   ....[38]....
        /*017c*/ 	.word	0xffffffff


	//   ....[39]....
        /*0180*/ 	.word	0xffffffff


	//   ....[40]....
        /*0184*/ 	.word	0xffffffff


	//   ....[41]....
        /*0188*/ 	.word	0xffffffff


	//   ....[42]....
        /*018c*/ 	.word	0xffffffff


	//   ....[43]....
        /*0190*/ 	.word	0xffffffff


	//   ....[44]....
        /*0194*/ 	.word	0xffffffff


	//   ....[45]....
        /*0198*/ 	.word	0xffffffff


	//   ....[46]....
        /*019c*/ 	.word	0xffffffff


	//   ....[47]....
        /*01a0*/ 	.word	0xffffffff


	//   ....[48]....
        /*01a4*/ 	.word	0xffffffff


	//   ....[49]....
        /*01a8*/ 	.word	0xffffffff


	//   ....[50]....
        /*01ac*/ 	.word	0xffffffff


	//   ....[51]....
        /*01b0*/ 	.word	0xffffffff


	//   ....[52]....
        /*01b4*/ 	.word	0xffffffff


	//   ....[53]....
        /*01b8*/ 	.word	0xffffffff


	//   ....[54]....
        /*01bc*/ 	.word	0xffffffff


	//   ....[55]....
        /*01c0*/ 	.word	0xffffffff


	//   ....[56]....
        /*01c4*/ 	.word	0xffffffff


	//   ....[57]....
        /*01c8*/ 	.word	0xffffffff


	//   ....[58]....
        /*01cc*/ 	.word	0xffffffff


	//   ....[59]....
        /*01d0*/ 	.word	0xffffffff


	//   ....[60]....
        /*01d4*/ 	.word	0xffffffff


	//   ....[61]....
        /*01d8*/ 	.word	0xffffffff


	//   ....[62]....
        /*01dc*/ 	.word	0xffffffff


	//   ....[63]....
        /*01e0*/ 	.word	0xffffffff


	//   ....[64]....
        /*01e4*/ 	.word	0xffffffff


	//   ....[65]....
        /*01e8*/ 	.word	0xffffffff


	//   ....[66]....
        /*01ec*/ 	.word	0xffffffff


	//   ....[67]....
        /*01f0*/ 	.word	0xffffffff


	//   ....[68]....
        /*01f4*/ 	.word	0xffffffff


	//   ....[69]....
        /*01f8*/ 	.word	0xffffffff


	//   ....[70]....
        /*01fc*/ 	.word	0xffffffff


	//   ....[71]....
        /*0200*/ 	.word	0xffffffff


	//   ....[72]....
        /*0204*/ 	.word	0xffffffff


	//   ....[73]....
        /*0208*/ 	.word	0xffffffff


	//   ....[74]....
        /*020c*/ 	.word	0xffffffff


	//   ....[75]....
        /*0210*/ 	.word	0xffffffff


	//   ....[76]....
        /*0214*/ 	.word	0xffffffff


	//   ....[77]....
        /*0218*/ 	.word	0xffffffff


	//   ....[78]....
        /*021c*/ 	.word	0xffffffff


	//   ....[79]....
        /*0220*/ 	.word	0xffffffff


	//   ....[80]....
        /*0224*/ 	.word	0xffffffff


	//   ....[81]....
        /*0228*/ 	.word	0xffffffff


	//   ....[82]....
        /*022c*/ 	.word	0xffffffff


	//   ....[83]....
        /*0230*/ 	.word	0xffffffff


	//   ....[84]....
        /*0234*/ 	.word	0xffffffff


	//   ....[85]....
        /*0238*/ 	.word	0xffffffff


	//   ....[86]....
        /*023c*/ 	.word	0xffffffff


	//   ....[87]....
        /*0240*/ 	.word	0xffffffff


	//   ....[88]....
        /*0244*/ 	.word	0xffffffff


	//   ....[89]....
        /*0248*/ 	.word	0xffffffff


	//   ....[90]....
        /*024c*/ 	.word	0xffffffff


	//   ....[91]....
        /*0250*/ 	.word	0xffffffff


	//   ....[92]....
        /*0254*/ 	.word	0xffffffff


	//   ....[93]....
        /*0258*/ 	.word	0xffffffff


	//   ....[94]....
        /*025c*/ 	.word	0xffffffff


	//   ....[95]....
        /*0260*/ 	.word	0xffffffff


	//   ....[96]....
        /*0264*/ 	.word	0xffffffff


	//   ....[97]....
        /*0268*/ 	.word	0xffffffff


	//   ....[98]....
        /*026c*/ 	.word	0xffffffff


	//   ....[99]....
        /*0270*/ 	.word	0xffffffff


	//   ....[100]....
        /*0274*/ 	.word	0xffffffff


	//   ....[101]....
        /*0278*/ 	.word	0xffffffff


	//   ....[102]....
        /*027c*/ 	.word	0xffffffff


	//   ....[103]....
        /*0280*/ 	.word	0xffffffff


	//   ....[104]....
        /*0284*/ 	.word	0xffffffff


	//   ....[105]....
        /*0288*/ 	.word	0xffffffff


	//   ....[106]....
        /*028c*/ 	.word	0xffffffff


	//   ....[107]....
        /*0290*/ 	.word	0xffffffff


	//   ....[108]....
        /*0294*/ 	.word	0xffffffff


	//   ....[109]....
        /*0298*/ 	.word	0xffffffff


	//   ....[110]....
        /*029c*/ 	.word	0xffffffff


	//   ....[111]....
        /*02a0*/ 	.word	0xffffffff


	//   ....[112]....
        /*02a4*/ 	.word	0xffffffff


	//   ....[113]....
        /*02a8*/ 	.word	0xffffffff


	//   ....[114]....
        /*02ac*/ 	.word	0xffffffff


	//   ....[115]....
        /*02b0*/ 	.word	0xffffffff


	//   ....[116]....
        /*02b4*/ 	.word	0xffffffff


	//   ....[117]....
        /*02b8*/ 	.word	0xffffffff


	//   ....[118]....
        /*02bc*/ 	.word	0xffffffff


	//   ....[119]....
        /*02c0*/ 	.word	0xffffffff


	//   ....[120]....
        /*02c4*/ 	.word	0xffffffff


	//   ....[121]....
        /*02c8*/ 	.word	0xffffffff


	//   ....[122]....
        /*02cc*/ 	.word	0xffffffff


	//   ....[123]....
        /*02d0*/ 	.word	0xffffffff


	//   ....[124]....
        /*02d4*/ 	.word	0xffffffff


	//   ....[125]....
        /*02d8*/ 	.word	0xffffffff


	//   ....[126]....
        /*02dc*/ 	.word	0xffffffff


	//   ....[127]....
        /*02e0*/ 	.word	0xffffffff


	//   ....[128]....
        /*02e4*/ 	.word	0xffffffff


	//   ....[129]....
        /*02e8*/ 	.word	0xffffffff


	//   ....[130]....
        /*02ec*/ 	.word	0xffffffff


	//   ....[131]....
        /*02f0*/ 	.word	0xffffffff


	//   ....[132]....
        /*02f4*/ 	.word	0xffffffff


	//   ....[133]....
        /*02f8*/ 	.word	0xffffffff


	//   ....[134]....
        /*02fc*/ 	.word	0xffffffff


	//   ....[135]....
        /*0300*/ 	.word	0xffffffff


	//   ....[136]....
        /*0304*/ 	.word	0xffffffff


	//   ....[137]....
        /*0308*/ 	.word	0xffffffff


	//   ....[138]....
        /*030c*/ 	.word	0xffffffff


	//   ....[139]....
        /*0310*/ 	.word	0xffffffff


	//   ....[140]....
        /*0314*/ 	.word	0xffffffff


	//   ....[141]....
        /*0318*/ 	.word	0xffffffff


	//   ....[142]....
        /*031c*/ 	.word	0xffffffff


	//   ....[143]....
        /*0320*/ 	.word	0xffffffff


	//   ....[144]....
        /*0324*/ 	.word	0xffffffff


	//   ....[145]....
        /*0328*/ 	.word	0xffffffff


	//   ....[146]....
        /*032c*/ 	.word	0xffffffff


	//   ....[147]....
        /*0330*/ 	.word	0xffffffff


	//   ....[148]....
        /*0334*/ 	.word	0xffffffff


	//   ....[149]....
        /*0338*/ 	.word	0xffffffff


	//   ....[150]....
        /*033c*/ 	.word	0xffffffff


	//   ....[151]....
        /*0340*/ 	.word	0xffffffff


	//   ....[152]....
        /*0344*/ 	.word	0xffffffff


	//   ....[153]....
        /*0348*/ 	.word	0xffffffff


	//   ....[154]....
        /*034c*/ 	.word	0xffffffff


	//   ....[155]....
        /*0350*/ 	.word	0xffffffff


	//   ....[156]....
        /*0354*/ 	.word	0xffffffff


	//   ....[157]....
        /*0358*/ 	.word	0x0500000f


	//   ....[158]....
        /*035c*/ 	.word	0x0500000f


	//   ....[159]....
        /*0360*/ 	.word	0x0500000f


	//   ....[160]....
        /*0364*/ 	.word	0x0500000f


	//   ....[161]....
        /*0368*/ 	.word	0x0500000f


	//   ....[162]....
        /*036c*/ 	.word	0x0500000f


	//   ....[163]....
        /*0370*/ 	.word	0x0500000f


	//   ....[164]....
        /*0374*/ 	.word	0x0500000f


	//   ....[165]....
        /*0378*/ 	.word	0x0500000f


	//   ....[166]....
        /*037c*/ 	.word	0x0500000f


	//   ....[167]....
        /*0380*/ 	.word	0x0500000f


	//   ....[168]....
        /*0384*/ 	.word	0x0500000f


	//   ....[169]....
        /*0388*/ 	.word	0x0500000f


	//   ....[170]....
        /*038c*/ 	.word	0x0500000f


	//   ....[171]....
        /*0390*/ 	.word	0x0500000f


	//   ....[172]....
        /*0394*/ 	.word	0x0500000f


	//   ....[173]....
        /*0398*/ 	.word	0x0500000f


	//   ....[174]....
        /*039c*/ 	.word	0x0500000f


	//   ....[175]....
        /*03a0*/ 	.word	0x0500000f


	//   ....[176]....
        /*03a4*/ 	.word	0x0500000f


	//   ....[177]....
        /*03a8*/ 	.word	0x0500000f


	//   ....[178]....
        /*03ac*/ 	.word	0x0500000f


	//   ....[179]....
        /*03b0*/ 	.word	0x0500000f


	//   ....[180]....
        /*03b4*/ 	.word	0x0500000f


	//   ....[181]....
        /*03b8*/ 	.word	0x0500000f


	//   ....[182]....
        /*03bc*/ 	.word	0x0500000f


	//   ....[183]....
        /*03c0*/ 	.word	0x0500000f


	//   ....[184]....
        /*03c4*/ 	.word	0x0500000f


	//   ....[185]....
        /*03c8*/ 	.word	0x0500000f


	//   ....[186]....
        /*03cc*/ 	.word	0x0500000f


	//   ....[187]....
        /*03d0*/ 	.word	0x0500000f


	//   ....[188]....
        /*03d4*/ 	.word	0x0500000f


	//   ....[189]....
        /*03d8*/ 	.word	0x0500000f


	//   ....[190]....
        /*03dc*/ 	.word	0x0500000f


	//   ....[191]....
        /*03e0*/ 	.word	0x0500000f


	//   ....[192]....
        /*03e4*/ 	.word	0x0500000f


	//   ....[193]....
        /*03e8*/ 	.word	0x0500000f


	//   ....[194]....
        /*03ec*/ 	.word	0x0500000f


	//   ....[195]....
        /*03f0*/ 	.word	0x0500000f


	//   ....[196]....
        /*03f4*/ 	.word	0x0500000f


	//   ....[197]....
        /*03f8*/ 	.word	0x0500000f


	//   ....[198]....
        /*03fc*/ 	.word	0x0500000f


	//   ....[199]....
        /*0400*/ 	.word	0x0500000f


	//   ....[200]....
        /*0404*/ 	.word	0x0500000f


	//   ....[201]....
        /*0408*/ 	.word	0x0500000f


	//   ....[202]....
        /*040c*/ 	.word	0x0500000f


	//   ....[203]....
        /*0410*/ 	.word	0x0500000f


	//   ....[204]....
        /*0414*/ 	.word	0x0500000f


	//   ....[205]....
        /*0418*/ 	.word	0x0500000f


	//   ....[206]....
        /*041c*/ 	.word	0x0500000f


	//   ....[207]....
        /*0420*/ 	.word	0x0500000f


	//   ....[208]....
        /*0424*/ 	.word	0x0500000f


	//   ....[209]....
        /*0428*/ 	.word	0x0500000f


	//   ....[210]....
        /*042c*/ 	.word	0x0500000f


	//   ....[211]....
        /*0430*/ 	.word	0x0500000f


	//   ....[212]....
        /*0434*/ 	.word	0x0500000f


	//   ....[213]....
        /*0438*/ 	.word	0x0500000f


	//   ....[214]....
        /*043c*/ 	.word	0x0500000f


	//   ....[215]....
        /*0440*/ 	.word	0x0500000f


	//   ....[216]....
        /*0444*/ 	.word	0x0500000f


	//   ....[217]....
        /*0448*/ 	.word	0x0500000f


	//   ....[218]....
        /*044c*/ 	.word	0x0500000f


	//   ....[219]....
        /*0450*/ 	.word	0x0500000f


	//   ....[220]....
        /*0454*/ 	.word	0x0500000f


	//   ....[221]....
        /*0458*/ 	.word	0x0500000f


	//   ....[222]....
        /*045c*/ 	.word	0x0500000f


	//   ....[223]....
        /*0460*/ 	.word	0x0500000f


	//   ....[224]....
        /*0464*/ 	.word	0x0500000f


	//   ....[225]....
        /*0468*/ 	.word	0x0500000f


	//   ....[226]....
        /*046c*/ 	.word	0x0500000f


	//   ....[227]....
        /*0470*/ 	.word	0x0500000f


	//   ....[228]....
        /*0474*/ 	.word	0x0500000f


	//   ....[229]....
        /*0478*/ 	.word	0x0500000f


	//   ....[230]....
        /*047c*/ 	.word	0x0500000f


	//   ....[231]....
        /*0480*/ 	.word	0x0500000f


	//   ....[232]....
        /*0484*/ 	.word	0x0500000f


	//   ....[233]....
        /*0488*/ 	.word	0x0500000f


	//   ....[234]....
        /*048c*/ 	.word	0x0500000f


	//   ....[235]....
        /*0490*/ 	.word	0x0500000f


	//   ....[236]....
        /*0494*/ 	.word	0x0500000f


	//   ....[237]....
        /*0498*/ 	.word	0x0500000f


	//   ....[238]....
        /*049c*/ 	.word	0x0500000f


	//   ....[239]....
        /*04a0*/ 	.word	0x0500000f


	//   ....[240]....
        /*04a4*/ 	.word	0x0500000f


	//----- nvinfo : EIATTR_COOP_GROUP_INSTR_OFFSETS
	.align		4
.L_442:
        /*04a8*/ 	.byte	0x04, 0x28
        /*04aa*/ 	.short	(.L_444 - .L_443)


	//   ....[0]....
.L_443:
        /*04ac*/ 	.word	0x00000070


	//   ....[1]....
        /*04b0*/ 	.word	0x000000b0


	//   ....[2]....
        /*04b4*/ 	.word	0x000002d0


	//   ....[3]....
        /*04b8*/ 	.word	0x00000430


	//   ....[4]....
        /*04bc*/ 	.word	0x00000550


	//   ....[5]....
        /*04c0*/ 	.word	0x000006b0


	//   ....[6]....
        /*04c4*/ 	.word	0x00001dd0


	//   ....[7]....
        /*04c8*/ 	.word	0x000028a0


	//   ....[8]....
        /*04cc*/ 	.word	0x00002c10


	//   ....[9]....
        /*04d0*/ 	.word	0x00003830


	//   ....[10]....
        /*04d4*/ 	.word	0x00003980


	//   ....[11]....
        /*04d8*/ 	.word	0x00003fb0


	//   ....[12]....
        /*04dc*/ 	.word	0x00004010


	//   ....[13]....
        /*04e0*/ 	.word	0x00005a90


	//   ....[14]....
        /*04e4*/ 	.word	0x00005c80


	//   ....[15]....
        /*04e8*/ 	.word	0x000069e0


	//   ....[16]....
        /*04ec*/ 	.word	0x00006b00


	//   ....[17]....
        /*04f0*/ 	.word	0x00007090


	//   ....[18]....
        /*04f4*/ 	.word	0x000070f0


	//   ....[19]....
        /*04f8*/ 	.word	0x00008d80


	//   ....[20]....
        /*04fc*/ 	.word	0x00008d90


	//   ....[21]....
        /*0500*/ 	.word	0x00008dc0


	//   ....[22]....
        /*0504*/ 	.word	0x00008dd0


	//   ....[23]....
        /*0508*/ 	.word	0x0000a800


	//   ....[24]....
        /*050c*/ 	.word	0x0000a9f0


	//   ....[25]....
        /*0510*/ 	.word	0x0000b750


	//   ....[26]....
        /*0514*/ 	.word	0x0000b870


	//   ....[27]....
        /*0518*/ 	.word	0x0000be00


	//   ....[28]....
        /*051c*/ 	.word	0x0000be60


	//   ....[29]....
        /*0520*/ 	.word	0x0000cd30


	//   ....[30]....
        /*0524*/ 	.word	0x0000cd60


	//   ....[31]....
        /*0528*/ 	.word	0x0000ce20


	//   ....[32]....
        /*052c*/ 	.word	0x0000ce30


	//   ....[33]....
        /*0530*/ 	.word	0x0000e1b0


	//   ....[34]....
        /*0534*/ 	.word	0x0000e1e0


	//   ....[35]....
        /*0538*/ 	.word	0x0000e200


	//   ....[36]....
        /*053c*/ 	.word	0x0000e210


	//   ....[37]....
        /*0540*/ 	.word	0x0000e930


	//   ....[38]....
        /*0544*/ 	.word	0x0000e970


	//   ....[39]....
        /*0548*/ 	.word	0x0000ea30


	//   ....[40]....
        /*054c*/ 	.word	0x0000ea50


	//   ....[41]....
        /*0550*/ 	.word	0x0000eb10


	//   ....[42]....
        /*0554*/ 	.word	0x0000eb30


	//   ....[43]....
        /*0558*/ 	.word	0x0000ec00


	//   ....[44]....
        /*055c*/ 	.word	0x0000ec20


	//   ....[45]....
        /*0560*/ 	.word	0x0000eff0


	//   ....[46]....
        /*0564*/ 	.word	0x0000f000


	//   ....[47]....
        /*0568*/ 	.word	0x0000f430


	//   ....[48]....
        /*056c*/ 	.word	0x0000f440


	//   ....[49]....
        /*0570*/ 	.word	0x00010270


	//   ....[50]....
        /*0574*/ 	.word	0x000102a0


	//   ....[51]....
        /*0578*/ 	.word	0x00010370


	//   ....[52]....
        /*057c*/ 	.word	0x00010390


	//   ....[53]....
        /*0580*/ 	.word	0x00010450


	//   ....[54]....
        /*0584*/ 	.word	0x00010470


	//   ....[55]....
        /*0588*/ 	.word	0x00010540


	//   ....[56]....
        /*058c*/ 	.word	0x00010560


	//   ....[57]....
        /*0590*/ 	.word	0x000106c0


	//   ....[58]....
        /*0594*/ 	.word	0x000108b0


	//   ....[59]....
        /*0598*/ 	.word	0x000108e0


	//   ....[60]....
        /*059c*/ 	.word	0x00010910


	//   ....[61]....
        /*05a0*/ 	.word	0x00010940


	//   ....[62]....
        /*05a4*/ 	.word	0x00010970


	//   ....[63]....
        /*05a8*/ 	.word	0x000109a0


	//   ....[64]....
        /*05ac*/ 	.word	0x00010b10


	//   ....[65]....
        /*05b0*/ 	.word	0x00010b40


	//   ....[66]....
        /*05b4*/ 	.word	0x00010b70


	//   ....[67]....
        /*05b8*/ 	.word	0x00010ba0


	//   ....[68]....
        /*05bc*/ 	.word	0x00010bd0


	//   ....[69]....
        /*05c0*/ 	.word	0x00010c00


	//   ....[70]....
        /*05c4*/ 	.word	0x00010c90


	//   ....[71]....
        /*05c8*/ 	.word	0x00010cc0


	//   ....[72]....
        /*05cc*/ 	.word	0x00010cd0


	//   ....[73]....
        /*05d0*/ 	.word	0x00010d10


	//   ....[74]....
        /*05d4*/ 	.word	0x00012f50


	//   ....[75]....
        /*05d8*/ 	.word	0x00012f70


	//   ....[76]....
        /*05dc*/ 	.word	0x00013020


	//   ....[77]....
        /*05e0*/ 	.word	0x00013040


	//   ....[78]....
        /*05e4*/ 	.word	0x000130e0


	//   ....[79]....
        /*05e8*/ 	.word	0x00013100


	//   ....[80]....
        /*05ec*/ 	.word	0x000131a0


	//   ....[81]....
        /*05f0*/ 	.word	0x000131c0


	//   ....[82]....
        /*05f4*/ 	.word	0x00013260


	//   ....[83]....
        /*05f8*/ 	.word	0x00013280


	//   ....[84]....
        /*05fc*/ 	.word	0x00013290


	//   ....[85]....
        /*0600*/ 	.word	0x00013320


	//   ....[86]....
        /*0604*/ 	.word	0x00013a80


	//   ....[87]....
        /*0608*/ 	.word	0x00013ab0


	//   ....[88]....
        /*060c*/ 	.word	0x00013b10


	//   ....[89]....
        /*0610*/ 	.word	0x00013b60


	//   ....[90]....
        /*0614*/ 	.word	0x00013bb0


	//   ....[91]....
        /*0618*/ 	.word	0x00013c10


	//   ....[92]....
        /*061c*/ 	.word	0x00013c60


	//   ....[93]....
        /*0620*/ 	.word	0x00013cc0


	//   ....[94]....
        /*0624*/ 	.word	0x00013d10


	//   ....[95]....
        /*0628*/ 	.word	0x00013d70


	//   ....[96]....
        /*062c*/ 	.word	0x00013dc0


	//   ....[97]....
        /*0630*/ 	.word	0x00013e20


	//   ....[98]....
        /*0634*/ 	.word	0x00013e70


	//   ....[99]....
        /*0638*/ 	.word	0x00013ed0


	//   ....[100]....
        /*063c*/ 	.word	0x00013ef0


	//   ....[101]....
        /*0640*/ 	.word	0x00013f30


	//   ....[102]....
        /*0644*/ 	.word	0x000146b0


	//   ....[103]....
        /*0648*/ 	.word	0x000146c0


	//   ....[104]....
        /*064c*/ 	.word	0x000146d0


	//   ....[105]....
        /*0650*/ 	.word	0x00014760


	//   ....[106]....
        /*0654*/ 	.word	0x00014770


	//   ....[107]....
        /*0658*/ 	.word	0x000147d0


	//   ....[108]....
        /*065c*/ 	.word	0x00014800


	//   ....[109]....
        /*0660*/ 	.word	0x00014840


	//   ....[110]....
        /*0664*/ 	.word	0x00014870


	//   ....[111]....
        /*0668*/ 	.word	0x000148b0


	//   ....[112]....
        /*066c*/ 	.word	0x000148e0


	//   ....[113]....
        /*0670*/ 	.word	0x00014920


	//   ....[114]....
        /*0674*/ 	.word	0x00014b90


	//   ....[115]....
        /*0678*/ 	.word	0x00014bb0


	//   ....[116]....
        /*067c*/ 	.word	0x00014bc0


	//   ....[117]....
        /*0680*/ 	.word	0x00014c40


	//   ....[118]....
        /*0684*/ 	.word	0x00014c50


	//   ....[119]....
        /*0688*/ 	.word	0x00014cc0


	//   ....[120]....
        /*068c*/ 	.word	0x00014cd0


	//   ....[121]....
        /*0690*/ 	.word	0x00014d40


	//   ....[122]....
        /*0694*/ 	.word	0x00014d50


	//   ....[123]....
        /*0698*/ 	.word	0x00014dc0


	//   ....[124]....
        /*069c*/ 	.word	0x00014dd0


	//   ....[125]....
        /*06a0*/ 	.word	0x00014de0


	//   ....[126]....
        /*06a4*/ 	.word	0x000153a0


	//   ....[127]....
        /*06a8*/ 	.word	0x000153d0


	//   ....[128]....
        /*06ac*/ 	.word	0x000153f0


	//   ....[129]....
        /*06b0*/ 	.word	0x00015400


	//   ....[130]....
        /*06b4*/ 	.word	0x00015440


	//   ....[131]....
        /*06b8*/ 	.word	0x00015460


	//   ....[132]....
        /*06bc*/ 	.word	0x000154d0


	//   ....[133]....
        /*06c0*/ 	.word	0x000154f0


	//   ....[134]....
        /*06c4*/ 	.word	0x00015550


	//   ....[135]....
        /*06c8*/ 	.word	0x00015570


	//   ....[136]....
        /*06cc*/ 	.word	0x000155c0


	//   ....[137]....
        /*06d0*/ 	.word	0x000155e0


	//   ....[138]....
        /*06d4*/ 	.word	0x00015a30


	//   ....[139]....
        /*06d8*/ 	.word	0x00015a40


	//   ....[140]....
        /*06dc*/ 	.word	0x00015a80


	//   ....[141]....
        /*06e0*/ 	.word	0x00015ac0


	//   ....[142]....
        /*06e4*/ 	.word	0x00015af0


	//   ....[143]....
        /*06e8*/ 	.word	0x00015b20


	//   ....[144]....
        /*06ec*/ 	.word	0x00015b50


	//   ....[145]....
        /*06f0*/ 	.word	0x00015b80


	//   ....[146]....
        /*06f4*/ 	.word	0x00015d30


	//   ....[147]....
        /*06f8*/ 	.word	0x00015d60


	//   ....[148]....
        /*06fc*/ 	.word	0x00015d90


	//   ....[149]....
        /*0700*/ 	.word	0x00015dc0


	//   ....[150]....
        /*0704*/ 	.word	0x00015df0


	//   ....[151]....
        /*0708*/ 	.word	0x00015e20


	//   ....[152]....
        /*070c*/ 	.word	0x00015ee0


	//   ....[153]....
        /*0710*/ 	.word	0x00015f00


	//   ....[154]....
        /*0714*/ 	.word	0x00015f20


	//   ....[155]....
        /*0718*/ 	.word	0x00015f80


	//   ....[156]....
        /*071c*/ 	.word	0x000169a0


	//   ....[157]....
        /*0720*/ 	.word	0x00017020


	//   ....[158]....
        /*0724*/ 	.word	0x00017110


	//   ....[159]....
        /*0728*/ 	.word	0x000171b0


	//   ....[160]....
        /*072c*/ 	.word	0x00017210


	//   ....[161]....
        /*0730*/ 	.word	0x00017320


	//   ....[162]....
        /*0734*/ 	.word	0x00017390


	//   ....[163]....
        /*0738*/ 	.word	0x000174a0


	//   ....[164]....
        /*073c*/ 	.word	0x00017510


	//   ....[165]....
        /*0740*/ 	.word	0x00017620


	//   ....[166]....
        /*0744*/ 	.word	0x00017690


	//   ....[167]....
        /*0748*/ 	.word	0x000177a0


	//   ....[168]....
        /*074c*/ 	.word	0x00017810


	//   ....[169]....
        /*0750*/ 	.word	0x000178b0


	//   ....[170]....
        /*0754*/ 	.word	0x000179c0


	//   ....[171]....
        /*0758*/ 	.word	0x00017a30


	//   ....[172]....
        /*075c*/ 	.word	0x00017ab0


	//   ....[173]....
        /*0760*/ 	.word	0x00017b70


	//   ....[174]....
        /*0764*/ 	.word	0x00017bf0


	//   ....[175]....
        /*0768*/ 	.word	0x00017cd0


	//   ....[176]....
        /*076c*/ 	.word	0x00017d50


	//   ....[177]....
        /*0770*/ 	.word	0x00017e30


	//   ....[178]....
        /*0774*/ 	.word	0x00017eb0


	//   ....[179]....
        /*0778*/ 	.word	0x00017f90


	//   ....[180]....
        /*077c*/ 	.word	0x00018010


	//   ....[181]....
        /*0780*/ 	.word	0x000180f0


	//   ....[182]....
        /*0784*/ 	.word	0x00018170


	//   ....[183]....
        /*0788*/ 	.word	0x00018250


	//   ....[184]....
        /*078c*/ 	.word	0x000182d0


	//   ....[185]....
        /*0790*/ 	.word	0x00018390


	//   ....[186]....
        /*0794*/ 	.word	0x000184c0


	//   ....[187]....
        /*0798*/ 	.word	0x00018570


	//   ....[188]....
        /*079c*/ 	.word	0x000185f0


	//   ....[189]....
        /*07a0*/ 	.word	0x000186d0


	//   ....[190]....
        /*07a4*/ 	.word	0x00018730


	//   ....[191]....
        /*07a8*/ 	.word	0x00018800


	//   ....[192]....
        /*07ac*/ 	.word	0x00018860


	//   ....[193]....
        /*07b0*/ 	.word	0x00018930


	//   ....[194]....
        /*07b4*/ 	.word	0x00018990


	//   ....[195]....
        /*07b8*/ 	.word	0x00018a60


	//   ....[196]....
        /*07bc*/ 	.word	0x00018ac0


	//   ....[197]....
        /*07c0*/ 	.word	0x00018b90


	//   ....[198]....
        /*07c4*/ 	.word	0x00018c80


	//   ....[199]....
        /*07c8*/ 	.word	0x00018d20


	//   ....[200]....
        /*07cc*/ 	.word	0x00018d80


	//   ....[201]....
        /*07d0*/ 	.word	0x00018e70


	//   ....[202]....
        /*07d4*/ 	.word	0x00018ed0


	//   ....[203]....
        /*07d8*/ 	.word	0x00018fb0


	//   ....[204]....
        /*07dc*/ 	.word	0x00019010


	//   ....[205]....
        /*07e0*/ 	.word	0x000190f0


	//   ....[206]....
        /*07e4*/ 	.word	0x00019150


	//   ....[207]....
        /*07e8*/ 	.word	0x00019230


	//   ....[208]....
        /*07ec*/ 	.word	0x00019290


	//   ....[209]....
        /*07f0*/ 	.word	0x00019360


	//   ....[210]....
        /*07f4*/ 	.word	0x00019480


	//   ....[211]....
        /*07f8*/ 	.word	0x00019570


	//   ....[212]....
        /*07fc*/ 	.word	0x00019610


	//   ....[213]....
        /*0800*/ 	.word	0x000196e0


	//   ....[214]....
        /*0804*/ 	.word	0x00019740


	//   ....[215]....
        /*0808*/ 	.word	0x00019810


	//   ....[216]....
        /*080c*/ 	.word	0x00019870


	//   ....[217]....
        /*0810*/ 	.word	0x00019950


	//   ....[218]....
        /*0814*/ 	.word	0x000199b0


	//   ....[219]....
        /*0818*/ 	.word	0x00019a80


	//   ....[220]....
        /*081c*/ 	.word	0x00019ae0


	//   ....[221]....
        /*0820*/ 	.word	0x00019ba0


	//   ....[222]....
        /*0824*/ 	.word	0x00019c30


	//   ....[223]....
        /*0828*/ 	.word	0x00019cd0


	//   ....[224]....
        /*082c*/ 	.word	0x00019e40


	//   ....[225]....
        /*0830*/ 	.word	0x00019eb0


	//   ....[226]....
        /*0834*/ 	.word	0x00019f30


	//   ....[227]....
        /*0838*/ 	.word	0x00019fa0


	//   ....[228]....
        /*083c*/ 	.word	0x0001a010


	//   ....[229]....
        /*0840*/ 	.word	0x0001a090


	//   ....[230]....
        /*0844*/ 	.word	0x0001a110


	//   ....[231]....
        /*0848*/ 	.word	0x0001a1a0


	//   ....[232]....
        /*084c*/ 	.word	0x0001a210


	//   ....[233]....
        /*0850*/ 	.word	0x0001a280


	//   ....[234]....
        /*0854*/ 	.word	0x0001a2f0


	//   ....[235]....
        /*0858*/ 	.word	0x0001a370


	//   ....[236]....
        /*085c*/ 	.word	0x0001a3e0


	//   ....[237]....
        /*0860*/ 	.word	0x0001a470


	//   ....[238]....
        /*0864*/ 	.word	0x0001a4d0


	//   ....[239]....
        /*0868*/ 	.word	0x0001a560


	//   ....[240]....
        /*086c*/ 	.word	0x0001a690


	//----- nvinfo : EIATTR_REG_RECONFIG
	.align		4
.L_444:
        /*0870*/ 	.byte	0x01, 0x54
	.zero		2


	//----- nvinfo : EIATTR_SYSCALL_OFFSETS
	.align		4
        /*0874*/ 	.byte	0x04, 0x46
        /*0876*/ 	.short	(.L_446 - .L_445)


	//   ....[0]....
.L_445:
        /*0878*/ 	.word	0x00001fb0


	//   ....[1]....
        /*087c*/ 	.word	0x000124c0


	//   ....[2]....
        /*0880*/ 	.word	0x00012610


	//   ....[3]....
        /*0884*/ 	.word	0x00012700


	//   ....[4]....
        /*0888*/ 	.word	0x00013660


	//----- nvinfo : EIATTR_MBARRIER_INSTR_OFFSETS
	.align		4
.L_446:
        /*088c*/ 	.byte	0x04, 0x39
        /*088e*/ 	.short	(.L_448 - .L_447)


	//   ....[0]....
.L_447:
        /*0890*/ 	.word	0x00000180
        /*0894*/ 	.word	0x000000ff
        /*0898*/ 	.word	0x0002a800
        /*089c*/ 	.short	0x0100
        /*089e*/ 	.byte	0x08
	.zero		1


	//   ....[1]....
        /*08a0*/ 	.word	0x00000190
        /*08a4*/ 	.word	0x000000ff
        /*08a8*/ 	.word	0x0002a820
        /*08ac*/ 	.short	0x0100
        /*08ae*/ 	.byte	0x08
	.zero		1


	//   ....[2]....
        /*08b0*/ 	.word	0x00000280
        /*08b4*/ 	.word	0x000000ff
        /*08b8*/ 	.word	0x0002a830
        /*08bc*/ 	.short	0x0100
        /*08be*/ 	.byte	0x08
	.zero		1


	//   ....[3]....
        /*08c0*/ 	.word	0x00000290
        /*08c4*/ 	.word	0x000000ff
        /*08c8*/ 	.word	0x0002a840
        /*08cc*/ 	.short	0x0100
        /*08ce*/ 	.byte	0x08
	.zero		1


	//   ....[4]....
        /*08d0*/ 	.word	0x000002a0
        /*08d4*/ 	.word	0x000000ff
        /*08d8*/ 	.word	0x0002a838
        /*08dc*/ 	.short	0x0100
        /*08de*/ 	.byte	0x08
	.zero		1


	//   ....[5]....
        /*08e0*/ 	.word	0x000002b0
        /*08e4*/ 	.word	0x000000ff
        /*08e8*/ 	.word	0x0002a848
        /*08ec*/ 	.short	0x0100
        /*08ee*/ 	.byte	0x08
	.zero		1


	//   ....[6]....
        /*08f0*/ 	.word	0x000003e0
        /*08f4*/ 	.word	0x000000ff
        /*08f8*/ 	.word	0x0002a850
        /*08fc*/ 	.short	0x0100
        /*08fe*/ 	.byte	0x08
	.zero		1


	//   ....[7]....
        /*0900*/ 	.word	0x000003f0
        /*0904*/ 	.word	0x000000ff
        /*0908*/ 	.word	0x0002a860
        /*090c*/ 	.short	0x0100
        /*090e*/ 	.byte	0x08
	.zero		1


	//   ....[8]....
        /*0910*/ 	.word	0x00000400
        /*0914*/ 	.word	0x000000ff
        /*0918*/ 	.word	0x0002a858
        /*091c*/ 	.short	0x0100
        /*091e*/ 	.byte	0x08
	.zero		1


	//   ....[9]....
        /*0920*/ 	.word	0x00000410
        /*0924*/ 	.word	0x000000ff
        /*0928*/ 	.word	0x0002a868
        /*092c*/ 	.short	0x0100
        /*092e*/ 	.byte	0x08
	.zero		1


	//   ....[10]....
        /*0930*/ 	.word	0x00000500
        /*0934*/ 	.word	0x000000ff
        /*0938*/ 	.word	0x0002a870
        /*093c*/ 	.short	0x0100
        /*093e*/ 	.byte	0x06
	.zero		1


	//   ....[11]....
        /*0940*/ 	.word	0x00000510
        /*0944*/ 	.word	0x000000ff
        /*0948*/ 	.word	0x0002a880
        /*094c*/ 	.short	0x0100
        /*094e*/ 	.byte	0x06
	.zero		1


	//   ....[12]....
        /*0950*/ 	.word	0x00000520
        /*0954*/ 	.word	0x000000ff
        /*0958*/ 	.word	0x0002a878
        /*095c*/ 	.short	0x0100
        /*095e*/ 	.byte	0x06
	.zero		1


	//   ....[13]....
        /*0960*/ 	.word	0x00000530
        /*0964*/ 	.word	0x000000ff
        /*0968*/ 	.word	0x0002a888
        /*096c*/ 	.short	0x0100
        /*096e*/ 	.byte	0x06
	.zero		1


	//   ....[14]....
        /*0970*/ 	.word	0x00000660
        /*0974*/ 	.word	0x000000ff
        /*0978*/ 	.word	0x0002a890
        /*097c*/ 	.short	0x0100
        /*097e*/ 	.byte	0x08
	.zero		1


	//   ....[15]....
        /*0980*/ 	.word	0x00000670
        /*0984*/ 	.word	0x000000ff
        /*0988*/ 	.word	0x0002a8a0
        /*098c*/ 	.short	0x0100
        /*098e*/ 	.byte	0x08
	.zero		1


	//   ....[16]....
        /*0990*/ 	.word	0x00000680
        /*0994*/ 	.word	0x000000ff
        /*0998*/ 	.word	0x0002a898
        /*099c*/ 	.short	0x0100
        /*099e*/ 	.byte	0x08
	.zero		1


	//   ....[17]....
        /*09a0*/ 	.word	0x00000690
        /*09a4*/ 	.word	0x000000ff
        /*09a8*/ 	.word	0x0002a8a8
        /*09ac*/ 	.short	0x0100
        /*09ae*/ 	.byte	0x08
	.zero		1


	//   ....[18]....
        /*09b0*/ 	.word	0x000007d0
        /*09b4*/ 	.word	0x000000ff
        /*09b8*/ 	.word	0x0002a8b0
        /*09bc*/ 	.short	0x0100
        /*09be*/ 	.byte	0x08
	.zero		1


	//   ....[19]....
        /*09c0*/ 	.word	0x000007e0
        /*09c4*/ 	.word	0x000000ff
        /*09c8*/ 	.word	0x0002a8c0
        /*09cc*/ 	.short	0x0100
        /*09ce*/ 	.byte	0x08
	.zero		1


	//   ....[20]....
        /*09d0*/ 	.word	0x000007f0
        /*09d4*/ 	.word	0x000000ff
        /*09d8*/ 	.word	0x0002a8b8
        /*09dc*/ 	.short	0x0100
        /*09de*/ 	.byte	0x08
	.zero		1


	//   ....[21]....
        /*09e0*/ 	.word	0x00000800
        /*09e4*/ 	.word	0x000000ff
        /*09e8*/ 	.word	0x0002a8c8
        /*09ec*/ 	.short	0x0100
        /*09ee*/ 	.byte	0x08
	.zero		1


	//   ....[22]....
        /*09f0*/ 	.word	0x00002050
        /*09f4*/ 	.word	0x000000ff
        /*09f8*/ 	.word	0x0002a800
        /*09fc*/ 	.short	0x010a
        /*09fe*/ 	.byte	0x3c
	.zero		1


	//   ....[23]....
        /*0a00*/ 	.word	0x000020d0
        /*0a04*/ 	.word	0x00000003
        /*0a08*/ 	.word	0x0002a830
        /*0a0c*/ 	.short	0x010a
        /*0a0e*/ 	.byte	0x3f
	.zero		1


	//   ....[24]....
        /*0a10*/ 	.word	0x00002110
        /*0a14*/ 	.word	0x00000003
        /*0a18*/ 	.word	0x0002a830
        /*0a1c*/ 	.short	0x010a
        /*0a1e*/ 	.byte	0x3f
	.zero		1


	//   ....[25]....
        /*0a20*/ 	.word	0x00002880
        /*0a24*/ 	.word	0x000000ff
        /*0a28*/ 	.word	0x00000000
        /*0a2c*/ 	.short	0x0101
        /*0a2e*/ 	.byte	0x04
	.zero		1


	//   ....[26]....
        /*0a30*/ 	.word	0x00004da0
        /*0a34*/ 	.word	0x000000ff
        /*0a38*/ 	.word	0x0002a830
        /*0a3c*/ 	.short	0x010a
        /*0a3e*/ 	.byte	0x05
	.zero		1


	//   ....[27]....
        /*0a40*/ 	.word	0x00004de0
        /*0a44*/ 	.word	0x000000ff
        /*0a48*/ 	.word	0x0002a830
        /*0a4c*/ 	.short	0x010a
        /*0a4e*/ 	.byte	0x05
	.zero		1


	//   ....[28]....
        /*0a50*/ 	.word	0x000056b0
        /*0a54*/ 	.word	0x000000ff
        /*0a58*/ 	.word	0x0002a850
        /*0a5c*/ 	.short	0x010a
        /*0a5e*/ 	.byte	0x0a
	.zero		1


	//   ....[29]....
        /*0a60*/ 	.word	0x000056f0
        /*0a64*/ 	.word	0x000000ff
        /*0a68*/ 	.word	0x0002a850
        /*0a6c*/ 	.short	0x010a
        /*0a6e*/ 	.byte	0x0a
	.zero		1


	//   ....[30]....
        /*0a70*/ 	.word	0x00005ab0
        /*0a74*/ 	.word	0x000000ff
        /*0a78*/ 	.word	0x00000000
        /*0a7c*/ 	.short	0x0101
        /*0a7e*/ 	.byte	0x05
	.zero		1


	//   ....[31]....
        /*0a80*/ 	.word	0x00007a00
        /*0a84*/ 	.word	0x000000ff
        /*0a88*/ 	.word	0x00000000
        /*0a8c*/ 	.short	0x0101
        /*0a8e*/ 	.byte	0x0a
	.zero		1


	//   ....[32]....
        /*0a90*/ 	.word	0x00007e70
        /*0a94*/ 	.word	0x000000ff
        /*0a98*/ 	.word	0x0002a830
        /*0a9c*/ 	.short	0x010a
        /*0a9e*/ 	.byte	0x05
	.zero		1


	//   ....[33]....
        /*0aa0*/ 	.word	0x00007eb0
        /*0aa4*/ 	.word	0x000000ff
        /*0aa8*/ 	.word	0x0002a830
        /*0aac*/ 	.short	0x010a
        /*0aae*/ 	.byte	0x05
	.zero		1


	//   ....[34]....
        /*0ab0*/ 	.word	0x00008780
        /*0ab4*/ 	.word	0x000000ff
        /*0ab8*/ 	.word	0x0002a850
        /*0abc*/ 	.short	0x010a
        /*0abe*/ 	.byte	0x0a
	.zero		1


	//   ....[35]....
        /*0ac0*/ 	.word	0x000087c0
        /*0ac4*/ 	.word	0x000000ff
        /*0ac8*/ 	.word	0x0002a850
        /*0acc*/ 	.short	0x010a
        /*0ace*/ 	.byte	0x0a
	.zero		1


	//   ....[36]....
        /*0ad0*/ 	.word	0x00008bd0
        /*0ad4*/ 	.word	0x000000ff
        /*0ad8*/ 	.word	0x00000000
        /*0adc*/ 	.short	0x0101
        /*0ade*/ 	.byte	0x05
	.zero		1


	//   ....[37]....
        /*0ae0*/ 	.word	0x00009910
        /*0ae4*/ 	.word	0x000000ff
        /*0ae8*/ 	.word	0x00000000
        /*0aec*/ 	.short	0x0101
        /*0aee*/ 	.byte	0x0a
	.zero		1


	//   ....[38]....
        /*0af0*/ 	.word	0x00009b20
        /*0af4*/ 	.word	0x000000ff
        /*0af8*/ 	.word	0x0002a830
        /*0afc*/ 	.short	0x010a
        /*0afe*/ 	.byte	0x05
	.zero		1


	//   ....[39]....
        /*0b00*/ 	.word	0x00009b60
        /*0b04*/ 	.word	0x000000ff
        /*0b08*/ 	.word	0x0002a830
        /*0b0c*/ 	.short	0x010a
        /*0b0e*/ 	.byte	0x05
	.zero		1


	//   ....[40]....
        /*0b10*/ 	.word	0x0000a430
        /*0b14*/ 	.word	0x000000ff
        /*0b18*/ 	.word	0x0002a850
        /*0b1c*/ 	.short	0x010a
        /*0b1e*/ 	.byte	0x0a
	.zero		1


	//   ....[41]....
        /*0b20*/ 	.word	0x0000a470
        /*0b24*/ 	.word	0x000000ff
        /*0b28*/ 	.word	0x0002a850
        /*0b2c*/ 	.short	0x010a
        /*0b2e*/ 	.byte	0x0a
	.zero		1


	//   ....[42]....
        /*0b30*/ 	.word	0x0000a820
        /*0b34*/ 	.word	0x000000ff
        /*0b38*/ 	.word	0x00000000
        /*0b3c*/ 	.short	0x0101
        /*0b3e*/ 	.byte	0x05
	.zero		1


	//   ....[43]....
        /*0b40*/ 	.word	0x0000c780
        /*0b44*/ 	.word	0x000000ff
        /*0b48*/ 	.word	0x00000000
        /*0b4c*/ 	.short	0x0101
        /*0b4e*/ 	.byte	0x0a
	.zero		1


	//   ....[44]....
        /*0b50*/ 	.word	0x0000cca0
        /*0b54*/ 	.word	0x000000ff
        /*0b58*/ 	.word	0x0002a850
        /*0b5c*/ 	.short	0x010a
        /*0b5e*/ 	.byte	0x05
	.zero		1


	//   ....[45]....
        /*0b60*/ 	.word	0x0000cce0
        /*0b64*/ 	.word	0x000000ff
        /*0b68*/ 	.word	0x0002a850
        /*0b6c*/ 	.short	0x010a
        /*0b6e*/ 	.byte	0x05
	.zero		1


	//   ....[46]....
        /*0b70*/ 	.word	0x0000d470
        /*0b74*/ 	.word	0x000000ff
        /*0b78*/ 	.word	0x00000000
        /*0b7c*/ 	.short	0x0101
        /*0b7e*/ 	.byte	0x04
	.zero		1


	//   ....[47]....
        /*0b80*/ 	.word	0x0000e960
        /*0b84*/ 	.word	0x00000013
        /*0b88*/ 	.word	0x00000000
        /*0b8c*/ 	.short	0x0101
        /*0b8e*/ 	.byte	0x3f
	.zero		1


	//   ....[48]....
        /*0b90*/ 	.word	0x0000ee00
        /*0b94*/ 	.word	0x00000013
        /*0b98*/ 	.word	0x00000000
        /*0b9c*/ 	.short	0x0101
        /*0b9e*/ 	.byte	0x3f
	.zero		1


	//   ....[49]....
        /*0ba0*/ 	.word	0x00012d30
        /*0ba4*/ 	.word	0x00000007
        /*0ba8*/ 	.word	0x0002a840
        /*0bac*/ 	.short	0x010a
        /*0bae*/ 	.byte	0x3f
	.zero		1


	//   ....[50]....
        /*0bb0*/ 	.word	0x000133e0
        /*0bb4*/ 	.word	0x00000007
        /*0bb8*/ 	.word	0x0002a830
        /*0bbc*/ 	.short	0x0107
        /*0bbe*/ 	.byte	0x3f
	.zero		1


	//   ....[51]....
        /*0bc0*/ 	.word	0x00013490
        /*0bc4*/ 	.word	0x00000007
        /*0bc8*/ 	.word	0x0002a830
        /*0bcc*/ 	.short	0x0101
        /*0bce*/ 	.byte	0x3f
	.zero		1


	//   ....[52]....
        /*0bd0*/ 	.word	0x00014040
        /*0bd4*/ 	.word	0x00000016
        /*0bd8*/ 	.word	0x0002a800
        /*0bdc*/ 	.short	0x0107
        /*0bde*/ 	.byte	0x3f
	.zero		1


	//   ....[53]....
        /*0be0*/ 	.word	0x00014160
        /*0be4*/ 	.word	0x00000016
        /*0be8*/ 	.word	0x0002a800
        /*0bec*/ 	.short	0x0101
        /*0bee*/ 	.byte	0x3f
	.zero		1


	//   ....[54]....
        /*0bf0*/ 	.word	0x00014180
        /*0bf4*/ 	.word	0x00000016
        /*0bf8*/ 	.word	0x0002a820
        /*0bfc*/ 	.short	0x010a
        /*0bfe*/ 	.byte	0x3f
	.zero		1


	//   ....[55]....
        /*0c00*/ 	.word	0x000144e0
        /*0c04*/ 	.word	0x00000006
        /*0c08*/ 	.word	0x0002a840
        /*0c0c*/ 	.short	0x010a
        /*0c0e*/ 	.byte	0x3f
	.zero		1


	//   ....[56]....
        /*0c10*/ 	.word	0x000149c0
        /*0c14*/ 	.word	0x00000006
        /*0c18*/ 	.word	0x0002a830
        /*0c1c*/ 	.short	0x0107
        /*0c1e*/ 	.byte	0x3f
	.zero		1


	//   ....[57]....
        /*0c20*/ 	.word	0x00014a70
        /*0c24*/ 	.word	0x00000006
        /*0c28*/ 	.word	0x0002a830
        /*0c2c*/ 	.short	0x0101
        /*0c2e*/ 	.byte	0x3f
	.zero		1


	//   ....[58]....
        /*0c30*/ 	.word	0x00014ad0
        /*0c34*/ 	.word	0x00000004
        /*0c38*/ 	.word	0x0002a860
        /*0c3c*/ 	.short	0x010a
        /*0c3e*/ 	.byte	0x3f
	.zero		1


	//   ....[59]....
        /*0c40*/ 	.word	0x00014f20
        /*0c44*/ 	.word	0x00000004
        /*0c48*/ 	.word	0x0002a850
        /*0c4c*/ 	.short	0x0107
        /*0c4e*/ 	.byte	0x3f
	.zero		1


	//   ....[60]....
        /*0c50*/ 	.word	0x00015070
        /*0c54*/ 	.word	0x00000004
        /*0c58*/ 	.word	0x0002a850
        /*0c5c*/ 	.short	0x0101
        /*0c5e*/ 	.byte	0x3f
	.zero		1


	//   ....[61]....
        /*0c60*/ 	.word	0x000152c0
        /*0c64*/ 	.word	0x00000000
        /*0c68*/ 	.word	0x0002a860
        /*0c6c*/ 	.short	0x010a
        /*0c6e*/ 	.byte	0x3f
	.zero		1


	//   ....[62]....
        /*0c70*/ 	.word	0x00015720
        /*0c74*/ 	.word	0x00000000
        /*0c78*/ 	.word	0x0002a850
        /*0c7c*/ 	.short	0x0107
        /*0c7e*/ 	.byte	0x3f
	.zero		1


	//   ....[63]....
        /*0c80*/ 	.word	0x000157d0
        /*0c84*/ 	.word	0x00000000
        /*0c88*/ 	.word	0x0002a850
        /*0c8c*/ 	.short	0x0101
        /*0c8e*/ 	.byte	0x3f
	.zero		1


	//   ....[64]....
        /*0c90*/ 	.word	0x00016920
        /*0c94*/ 	.word	0x00000007
        /*0c98*/ 	.word	0x0002a820
        /*0c9c*/ 	.short	0x010a
        /*0c9e*/ 	.byte	0x3f
	.zero		1


	//   ....[65]....
        /*0ca0*/ 	.word	0x00016ac0
        /*0ca4*/ 	.word	0x00000005
        /*0ca8*/ 	.word	0x0002a840
        /*0cac*/ 	.short	0x010a
        /*0cae*/ 	.byte	0x3f
	.zero		1


	//   ....[66]....
        /*0cb0*/ 	.word	0x00016b60
        /*0cb4*/ 	.word	0x00000003
        /*0cb8*/ 	.word	0x0002a840
        /*0cbc*/ 	.short	0x010a
        /*0cbe*/ 	.byte	0x3f
	.zero		1


	//   ....[67]....
        /*0cc0*/ 	.word	0x00016ba0
        /*0cc4*/ 	.word	0x00000005
        /*0cc8*/ 	.word	0x0002a860
        /*0ccc*/ 	.short	0x010a
        /*0cce*/ 	.byte	0x3f
	.zero		1


	//   ....[68]....
        /*0cd0*/ 	.word	0x00016be0
        /*0cd4*/ 	.word	0x00000003
        /*0cd8*/ 	.word	0x0002a860
        /*0cdc*/ 	.short	0x010a
        /*0cde*/ 	.byte	0x3f
	.zero		1


	//   ....[69]....
        /*0ce0*/ 	.word	0x00016c50
        /*0ce4*/ 	.word	0x00000003
        /*0ce8*/ 	.word	0x0002a800
        /*0cec*/ 	.short	0x010a
        /*0cee*/ 	.byte	0x3f
	.zero		1


	//   ....[70]....
        /*0cf0*/ 	.word	0x00016ca0
        /*0cf4*/ 	.word	0x00000003
        /*0cf8*/ 	.word	0x0002a830
        /*0cfc*/ 	.short	0x010a
        /*0cfe*/ 	.byte	0x3f
	.zero		1


	//   ....[71]....
        /*0d00*/ 	.word	0x00016d00
        /*0d04*/ 	.word	0x00000008
        /*0d08*/ 	.word	0x0002a830
        /*0d0c*/ 	.short	0x010a
        /*0d0e*/ 	.byte	0x3f
	.zero		1


	//   ....[72]....
        /*0d10*/ 	.word	0x00016d60
        /*0d14*/ 	.word	0x00000007
        /*0d18*/ 	.word	0x0002a850
        /*0d1c*/ 	.short	0x010a
        /*0d1e*/ 	.byte	0x3f
	.zero		1


	//   ....[73]....
        /*0d20*/ 	.word	0x00016dc0
        /*0d24*/ 	.word	0x00000008
        /*0d28*/ 	.word	0x0002a830
        /*0d2c*/ 	.short	0x010a
        /*0d2e*/ 	.byte	0x3f
	.zero		1


	//   ....[74]....
        /*0d30*/ 	.word	0x00016e20
        /*0d34*/ 	.word	0x00000007
        /*0d38*/ 	.word	0x0002a850
        /*0d3c*/ 	.short	0x010a
        /*0d3e*/ 	.byte	0x3f
	.zero		1


	//   ....[75]....
        /*0d40*/ 	.word	0x00016e80
        /*0d44*/ 	.word	0x00000008
        /*0d48*/ 	.word	0x0002a830
        /*0d4c*/ 	.short	0x010a
        /*0d4e*/ 	.byte	0x3f
	.zero		1


	//   ....[76]....
        /*0d50*/ 	.word	0x00016ee0
        /*0d54*/ 	.word	0x00000007
        /*0d58*/ 	.word	0x0002a850
        /*0d5c*/ 	.short	0x010a
        /*0d5e*/ 	.byte	0x3f
	.zero		1


	//   ....[77]....
        /*0d60*/ 	.word	0x00016f40
        /*0d64*/ 	.word	0x00000005
        /*0d68*/ 	.word	0x0002a850
        /*0d6c*/ 	.short	0x010a
        /*0d6e*/ 	.byte	0x3f
	.zero		1


	//   ....[78]....
        /*0d70*/ 	.word	0x00017060
        /*0d74*/ 	.word	0x00000007
        /*0d78*/ 	.word	0x0002a840
        /*0d7c*/ 	.short	0x010a
        /*0d7e*/ 	.byte	0x3f
	.zero		1


	//   ....[79]....
        /*0d80*/ 	.word	0x000183c0
        /*0d84*/ 	.word	0x00000016
        /*0d88*/ 	.word	0x0002a820
        /*0d8c*/ 	.short	0x010a
        /*0d8e*/ 	.byte	0x3f
	.zero		1


	//   ....[80]....
        /*0d90*/ 	.word	0x00018410
        /*0d94*/ 	.word	0x00000006
        /*0d98*/ 	.word	0x0002a840
        /*0d9c*/ 	.short	0x010a
        /*0d9e*/ 	.byte	0x3f
	.zero		1


	//   ....[81]....
        /*0da0*/ 	.word	0x00018bd0
        /*0da4*/ 	.word	0x00000004
        /*0da8*/ 	.word	0x0002a860
        /*0dac*/ 	.short	0x010a
        /*0dae*/ 	.byte	0x3f
	.zero		1


	//   ....[82]....
        /*0db0*/ 	.word	0x000193d0
        /*0db4*/ 	.word	0x00000000
        /*0db8*/ 	.word	0x0002a860
        /*0dbc*/ 	.short	0x010a
        /*0dbe*/ 	.byte	0x3f
	.zero		1


	//   ....[83]....
        /*0dc0*/ 	.word	0x0001a5b0
        /*0dc4*/ 	.word	0x00000007
        /*0dc8*/ 	.word	0x0002a820
        /*0dcc*/ 	.short	0x010a
        /*0dce*/ 	.byte	0x3f
	.zero		1


	//   ....[84]....
        /*0dd0*/ 	.word	0x0001a750
        /*0dd4*/ 	.word	0x00000005
        /*0dd8*/ 	.word	0x0002a840
        /*0ddc*/ 	.short	0x010a
        /*0dde*/ 	.byte	0x3f
	.zero		1


	//   ....[85]....
        /*0de0*/ 	.word	0x0001a7a0
        /*0de4*/ 	.word	0x00000003
        /*0de8*/ 	.word	0x0002a840
        /*0dec*/ 	.short	0x010a
        /*0dee*/ 	.byte	0x3f
	.zero		1


	//   ....[86]....
        /*0df0*/ 	.word	0x0001a7f0
        /*0df4*/ 	.word	0x00000005
        /*0df8*/ 	.word	0x0002a860
        /*0dfc*/ 	.short	0x010a
        /*0dfe*/ 	.byte	0x3f
	.zero		1


	//----- nvinfo : EIATTR_NUM_MBARRIERS
	.align		4
.L_448:
        /*0e00*/ 	.byte	0x03, 0x38
        /*0e02*/ 	.short	0x0016


	//----- nvinfo : EIATTR_EXIT_INSTR_OFFSETS
	.align		4
        /*0e04*/ 	.byte	0x04, 0x1c
        /*0e06*/ 	.short	(.L_450 - .L_449)


	//   ....[0]....
.L_449:
        /*0e08*/ 	.word	0x00000990


	//   ....[1]....
        /*0e0c*/ 	.word	0x00010660


	//   ....[2]....
        /*0e10*/ 	.word	0x00016c30


	//----- nvinfo : EIATTR_MAX_THREADS
	.align		4
.L_450:
        /*0e14*/ 	.byte	0x04, 0x05
        /*0e16*/ 	.short	(.L_452 - .L_451)
.L_451:
        /*0e18*/ 	.word	0x00000180
        /*0e1c*/ 	.word	0x00000001
        /*0e20*/ 	.word	0x00000001


	//----- nvinfo : EIATTR_CRS_STACK_SIZE
	.align		4
.L_452:
        /*0e24*/ 	.byte	0x04, 0x1e
        /*0e26*/ 	.short	(.L_454 - .L_453)
.L_453:
        /*0e28*/ 	.word	0x00000000


	//----- nvinfo : EIATTR_CBANK_PARAM_SIZE
	.align		4
.L_454:
        /*0e2c*/ 	.byte	0x03, 0x19
        /*0e2e*/ 	.short	0x0af0


	//----- nvinfo : EIATTR_PARAM_CBANK
	.align		4
        /*0e30*/ 	.byte	0x04, 0x0a
        /*0e32*/ 	.short	(.L_456 - .L_455)
	.align		4
.L_455:
        /*0e34*/ 	.word	index@(.nv.constant0._ZN7cutlass13device_kernelIN5flash11enable_sm90INS1_16FlashAttnFwdSm90INS1_25CollectiveMainloopFwdSm90ILi2EN4cute5tupleIJNS5_1CILi1EEES8_S8_EEENS6_IJNS7_ILi128EEENS7_ILi96EEENS7_ILi192EEEEEELi128ENS_6half_tEfNS_4arch4Sm90ELb0ELb1ELb0ELb1ELb1ELb0ELb0ELb1ELb1ELb1ELb1ELb0EEENS1_21CollectiveEpilogueFwdINS6_IJSA_SA_SB_EEES9_SE_SG_Li256ELb1ELb1ELb1ELb0EEENS1_36VarlenDynamicPersistentTileSchedulerILi128ELi96ELi256ELi128ELb1ELb1ELb1ELb1ELb0ELb1EEEEEEEEEvNT_6ParamsE)
        /*0e38*/ 	.short	0x0210
        /*0e3a*/ 	.short	0x0af0


	//----- nvinfo : EIATTR_SW_WAR
	.align		4
.L_456:
        /*0e3c*/ 	.byte	0x04, 0x36
        /*0e3e*/ 	.short	(.L_458 - .L_457)
.L_457:
        /*0e40*/ 	.word	0x00000008
.L_458:


//--------------------- .nv.info._ZN7cutlass13device_kernelIN5flash11enable_sm90INS1_16FlashAttnFwdSm90INS1_25CollectiveMainloopFwdSm90ILi2EN4cute5tupleIJNS5_1CILi1EEES8_S8_EEENS6_IJNS7_ILi128EEENS7_ILi96EEENS7_ILi192EEEEEELi128ENS_6half_tEfNS_4arch4Sm90ELb0ELb1ELb0ELb1ELb1ELb1ELb0ELb1ELb1ELb1ELb1ELb0EEENS1_21CollectiveEpilogueFwdINS6_IJSA_SA_SB_EEES9_SE_SG_Li256ELb1ELb1ELb1ELb0EEENS1_36VarlenDynamicPersistentTileSchedulerILi128ELi96ELi256ELi128ELb1ELb1ELb1ELb1ELb0ELb1EEEEEEEEEvNT_6ParamsE --------------------------
	.section	.nv.info._ZN7cutlass13device_kernelIN5flash11enable_sm90INS1_16FlashAttnFwdSm90INS1_25CollectiveMainloopFwdSm90ILi2EN4cute5tupleIJNS5_1CILi1EEES8_S8_EEENS6_IJNS7_ILi128EEENS7_ILi96EEENS7_ILi192EEEEEELi128ENS_6half_tEfNS_4arch4Sm90ELb0ELb1ELb0ELb1ELb1ELb1ELb0ELb1ELb1ELb1ELb1ELb0EEENS1_21CollectiveEpilogueFwdINS6_IJSA_SA_SB_EEES9_SE_SG_Li256ELb1ELb1ELb1ELb0EEENS1_36VarlenDynamicPersistentTileSchedulerILi128ELi96ELi256ELi128ELb1ELb1ELb1ELb1ELb0ELb1EEEEEEEEEvNT_6ParamsE,"",@"SHT_CUDA_INFO"
	.sectionflags	@""
	.align	4


	//----- nvinfo : EIATTR_CUDA_API_VERSION
	.align		4
        /*0000*/ 	.byte	0x04, 0x37
        /*0002*/ 	.short	(.L_460 - .L_459)
.L_459:
        /*0004*/ 	.word	0x00000082


	//----- nvinfo : EIATTR_KPARAM_INFO
	.align		4
.L_460:
        /*0008*/ 	.byte	0x04, 0x17
        /*000a*/ 	.short	(.L_462 - .L_461)
.L_461:
        /*000c*/ 	.word	0x00000000
        /*0010*/ 	.short	0x0000
        /*0012*/ 	.short	0x0070
        /*0014*/ 	.byte	0x00, 0xf0, 0x01, 0x2a


	//----- nvinfo : EIATTR_SPARSE_MMA_MASK
	.align		4
.L_462:
        /*0018*/ 	.byte	0x03, 0x50
        /*001a*/ 	.short	0x0000


	//----- nvinfo : EIATTR_MAXREG_COUNT
	.align		4
        /*001c*/ 	.byte	0x03, 0x1b
        /*001e*/ 	.short	0x00a8


	//----- nvinfo : EIATTR_NUM_BARRIERS
	.align		4
        /*0020*/ 	.byte	0x02, 0x4c
        /*0022*/ 	.byte	0x10
	.zero		1


	//----- nvinfo : EIATTR_EXTERNS
	.align		4
        /*0024*/ 	.byte	0x04, 0x0f
        /*0026*/ 	.short	(.L_464 - .L_463)


	//   ....[0]....
	.align		4
.L_463:
        /*0028*/ 	.word	index@(__assertfail)


	//----- nvinfo : EIATTR_ANNOTATIONS
	.align		4
.L_464:
        /*002c*/ 	.byte	0x04, 0x55
        /*002e*/ 	.short	(.L_466 - .L_465)


	//   ....[0]....
.L_465:
        /* <DEDUP_REMOVED lines=37> */
        /*0274*/ 	.byte	0x60, 0x9e, 0x02, 0x00, 0x01, 0x00, 0x00, 0x00, 0xf0, 0x9f, 0x02, 0x00


	//----- nvinfo : EIATTR_MERCURY_ISA_VERSION
	.align		4
.L_466:
        /*0280*/ 	.byte	0x03, 0x5f
        /*0282*/ 	.short	0x0101


	//----- nvinfo : EIATTR_UNUSED_LOAD_BYTE_OFFSET
	.align		4
        /*0284*/ 	.byte	0x04, 0x44
        /*0286*/ 	.short	(.L_468 - .L_467)


	//   ....[0]....
.L_467:
        /*0288*/ 	.word	0x00000a50
        /*028c*/ 	.word	0x0000fff0


	//   ....[1]....
        /*0290*/ 	.word	0x0001f3a0
        /*0294*/ 	.word	0x0000fff0


	//----- nvinfo : EIATTR_INT_WARP_WIDE_INSTR_OFFSETS
	.align		4
.L_468:
        /*0298*/ 	.byte	0x04, 0x31
        /*029a*/ 	.short	(.L_470 - .L_469)


	//   ....[0]....
.L_469:
        /*029c*/ 	.word	0x00000130


	//   ....[1]....
        /*02a0*/ 	.word	0x00000170


	//   ....[2]....
        /*02a4*/ 	.word	0x000001e0


	//   ....[3]....
        /*02a8*/ 	.word	0x00025870


	//   ....[4]....
        /*02ac*/ 	.word	0x00025900


	//   ....[5]....
        /*02b0*/ 	.word	0x00028770


	//   ....[6]....
        /*02b4*/ 	.word	0x00028800


	//----- nvinfo : EIATTR_COOP_GROUP_MASK_REGIDS
	.align		4
.L_470:
        /*02b8*/ 	.byte	0x04, 0x29
        /*02ba*/ 	.short	(.L_472 - .L_471)


	//   ....[0]....
.L_471:
        /*02bc*/ 	.word	0xffffffff


	//   ....[1]....
        /*02c0*/ 	.word	0xffffffff


	//   ....[2]....
        /*02c4*/ 	.word	0xffffffff


	//   ....[3]....
        /*02c8*/ 	.word	0xffffffff


	//   ....[4]....
        /*02cc*/ 	.word	0xffffffff


	//   ....[5]....
        /*02d0*/ 	.word	0xffffffff


	//   ....[6]....
        /*02d4*/ 	.word	0xffffffff


	//   ....[7]....
        /*02d8*/ 	.word	0xffffffff


	//   ....[8]....
        /*02dc*/ 	.word	0xffffffff


	//   ....[9]....
        /*02e0*/ 	.word	0xffffffff


	//   ....[10]....
        /*02e4*/ 	.word	0xffffffff


	//   ....[11]....
        /*02e8*/ 	.word	0xffffffff


	//   ....[12]....
        /*02ec*/ 	.word	0xffffffff


	//   ....[13]....
        /*02f0*/ 	.word	0xffffffff


	//   ....[14]....
        /*02f4*/ 	.word	0xffffffff


	//   ....[15]....
        /*02f8*/ 	.word	0xffffffff


	//   ....[16]....
        /*02fc*/ 	.word	0xffffffff


	//   ....[17]....
        /*0300*/ 	.word	0xffffffff


	//   ....[18]....
        /*0304*/ 	.word	0xffffffff


	//   ....[19]....
        /*0308*/ 	.word	0xffffffff


	//   ....[20]....
        /*030c*/ 	.word	0xffffffff


	//   ....[21]....
        /*0310*/ 	.word	0xffffffff


	//   ....[22]....
        /*0314*/ 	.word	0xffffffff


	//   ....[23]....
        /*0318*/ 	.word	0xffffffff


	//   ....[24]....
        /*031c*/ 	.word	0xffffffff


	//   ....[25]....
        /*0320*/ 	.word	0xffffffff


	//   ....[26]....
        /*0324*/ 	.word	0xffffffff


	//   ....[27]....
        /*0328*/ 	.word	0xffffffff


	//   ....[28]....
        /*032c*/ 	.word	0xffffffff


	//   ....[29]....
        /*0330*/ 	.word	0xffffffff


	//   ....[30]....
        /*0334*/ 	.word	0xffffffff


	//   ....[31]....
        /*0338*/ 	.word	0xffffffff


	//   ....[32]....
        /*033c*/ 	.word	0xffffffff


	//   ....[33]....
        /*0340*/ 	.word	0xffffffff


	//   ....[34]....
        /*0344*/ 	.word	0xffffffff


	//   ....[35]....
        /*0348*/ 	.word	0xffffffff


	//   ....[36]....
        /*034c*/ 	.word	0xffffffff


	//   ....[37]....
        /*0350*/ 	.word	0xffffffff


	//   ....[38]....
        /*0354*/ 	.word	0xffffffff


	//   ....[39]....
        /*0358*/ 	.word	0xffffffff


	//   ....[40]....
        /*035c*/ 	.word	0xffffffff


	//   ....[41]....
        /*0360*/ 	.word	0xffffffff


	//   ....[42]....
        /*0364*/ 	.word	0xffffffff


	//   ....[43]....
        /*0368*/ 	.word	0xffffffff


	//   ....[44]....
        /*036c*/ 	.word	0xffffffff


	//   ....[45]....
        /*0370*/ 	.word	0xffffffff


	//   ....[46]....
        /*0374*/ 	.word	0xffffffff


	//   ....[47]....
        /*0378*/ 	.word	0xffffffff


	//   ....[48]....
        /*037c*/ 	.word	0xffffffff


	//   ....[49]....
        /*0380*/ 	.word	0xffffffff


	//   ....[50]....
        /*0384*/ 	.word	0xffffffff


	//   ....[51]....
        /*0388*/ 	.word	0xffffffff


	//   ....[52]....
        /*038c*/ 	.word	0xffffffff


	//   ....[53]....
        /*0390*/ 	.word	0xffffffff


	//   ....[54]....
        /*0394*/ 	.word	0xffffffff


	//   ....[55]....
        /*0398*/ 	.word	0xffffffff


	//   ....[56]....
        /*039c*/ 	.word	0xffffffff


	//   ....[57]....
        /*03a0*/ 	.word	0xffffffff


	//   ....[58]....
        /*03a4*/ 	.word	0xffffffff


	//   ....[59]....
        /*03a8*/ 	.word	0xffffffff


	//   ....[60]....
        /*03ac*/ 	.word	0xffffffff


	//   ....[61]....
        /*03b0*/ 	.word	0xffffffff


	//   ....[62]....
        /*03b4*/ 	.word	0xffffffff


	//   ....[63]....
        /*03b8*/ 	.word	0xffffffff


	//   ....[64]....
        /*03bc*/ 	.word	0xffffffff


	//   ....[65]....
        /*03c0*/ 	.word	0xffffffff


	//   ....[66]....
        /*03c4*/ 	.word	0xffffffff


	//   ....[67]....
        /*03c8*/ 	.word	0xffffffff


	//   ....[68]....
        /*03cc*/ 	.word	0xffffffff


	//   ....[69]....
        /*03d0*/ 	.word	0xffffffff


	//   ....[70]....
        /*03d4*/ 	.word	0xffffffff


	//   ....[71]....
        /*03d8*/ 	.word	0xffffffff


	//   ....[72]....
        /*03dc*/ 	.word	0xffffffff


	//   ....[73]....
        /*03e0*/ 	.word	0xffffffff


	//   ....[74]....
        /*03e4*/ 	.word	0xffffffff


	//   ....[75]....
        /*03e8*/ 	.word	0xffffffff


	//   ....[76]....
        /*03ec*/ 	.word	0xffffffff


	//   ....[77]....
        /*03f0*/ 	.word	0xffffffff


	//   ....[78]....
        /*03f4*/ 	.word	0xffffffff


	//   ....[79]....
        /*03f8*/ 	.word	0xffffffff


	//   ....[80]....
        /*03fc*/ 	.word	0xffffffff


	//   ....[81]....
        /*0400*/ 	.word	0xffffffff


	//   ....[82]....
        /*0404*/ 	.word	0xffffffff


	//   ....[83]....
        /*0408*/ 	.word	0xffffffff


	//   ....[84]....
        /*040c*/ 	.word	0xffffffff


	//   ....[85]....
        /*0410*/ 	.word	0xffffffff


	//   ....[86]....
        /*0414*/ 	.word	0xffffffff


	//   ....[87]....
        /*0418*/ 	.word	0xffffffff


	//   ....[88]....
        /*041c*/ 	.word	0xffffffff


	//   ....[89]....
        /*0420*/ 	.word	0xffffffff


	//   ....[90]....
        /*0424*/ 	.word	0xffffffff


	//   ....[91]....
        /*0428*/ 	.word	0xffffffff


	//   ....[92]....
        /*042c*/ 	.word	0xffffffff


	//   ....[93]....
        /*0430*/ 	.word	0xffffffff


	//   ....[94]....
        /*0434*/ 	.word	0xffffffff


	//   ....[95]....
        /*0438*/ 	.word	0xffffffff


	//   ....[96]....
        /*043c*/ 	.word	0xffffffff


	//   ....[97]....
        /*0440*/ 	.word	0xffffffff


	//   ....[98]....
        /*0444*/ 	.word	0xffffffff


	//   ....[99]....
        /*0448*/ 	.word	0xffffffff


	//   ....[100]....
        /*044c*/ 	.word	0xffffffff


	//   ....[101]....
        /*0450*/ 	.word	0xffffffff


	//   ....[102]....
        /*0454*/ 	.word	0xffffffff


	//   ....[103]....
        /*0458*/ 	.word	0xffffffff


	//   ....[104]....
        /*045c*/ 	.word	0xffffffff


	//   ....[105]....
        /*0460*/ 	.word	0xffffffff


	//   ....[106]....
        /*0464*/ 	.word	0xffffffff


	//   ....[107]....
        /*0468*/ 	.word	0xffffffff


	//   ....[108]....
        /*046c*/ 	.word	0xffffffff


	//   ....[109]....
        /*0470*/ 	.word	0xffffffff


	//   ....[110]....
        /*0474*/ 	.word	0xffffffff


	//   ....[111]....
        /*0478*/ 	.word	0xffffffff


	//   ....[112]....
        /*047c*/ 	.word	0xffffffff


	//   ....[113]....
        /*0480*/ 	.word	0xffffffff


	//   ....[114]....
        /*0484*/ 	.word	0xffffffff


	//   ....[115]....
        /*0488*/ 	.word	0xffffffff


	//   ....[116]....
        /*048c*/ 	.word	0xffffffff


	//   ....[117]....
        /*0490*/ 	.word	0xffffffff


	//   ....[118]....
        /*0494*/ 	.word	0xffffffff


	//   ....[119]....
        /*0498*/ 	.word	0xffffffff


	//   ....[120]....
        /*049c*/ 	.word	0xffffffff


	//   ....[121]....
        /*04a0*/ 	.word	0xffffffff


	//   ....[122]....
        /*04a4*/ 	.word	0xffffffff


	//   ....[123]....
        /*04a8*/ 	.word	0xffffffff


	//   ....[124]....
        /*04ac*/ 	.word	0xffffffff


	//   ....[125]....
        /*04b0*/ 	.word	0xffffffff


	//   ....[126]....
        /*04b4*/ 	.word	0xffffffff


	//   ....[127]....
        /*04b8*/ 	.word	0xffffffff


	//   ....[128]....
        /*04bc*/ 	.word	0xffffffff


	//   ....[129]....
        /*04c0*/ 	.word	0xffffffff


	//   ....[130]....
        /*04c4*/ 	.word	0xffffffff


	//   ....[131]....
        /*04c8*/ 	.word	0xffffffff


	//   ....[132]....
        /*04cc*/ 	.word	0xffffffff


	//   ....[133]....
        /*04d0*/ 	.word	0xffffffff


	//   ....[134]....
        /*04d4*/ 	.word	0xffffffff


	//   ....[135]....
        /*04d8*/ 	.word	0xffffffff


	//   ....[136]....
        /*04dc*/ 	.word	0xffffffff


	//   ....[137]....
        /*04e0*/ 	.word	0xffffffff


	//   ....[138]....
        /*04e4*/ 	.word	0xffffffff


	//   ....[139]....
        /*04e8*/ 	.word	0xffffffff


	//   ....[140]....
        /*04ec*/ 	.word	0xffffffff


	//   ....[141]....
        /*04f0*/ 	.word	0xffffffff


	//   ....[142]....
        /*04f4*/ 	.word	0xffffffff


	//   ....[143]....
        /*04f8*/ 	.word	0xffffffff


	//   ....[144]....
        /*04fc*/ 	.word	0xffffffff


	//   ....[145]....
        /*0500*/ 	.word	0xffffffff


	//   ....[146]....
        /*0504*/ 	.word	0xffffffff


	//   ....[147]....
        /*0508*/ 	.word	0xffffffff


	//   ....[148]....
        /*050c*/ 	.word	0xffffffff


	//   ....[149]....
        /*0510*/ 	.word	0xffffffff


	//   ....[150]....
        /*0514*/ 	.word	0xffffffff


	//   ....[151]....
        /*0518*/ 	.word	0xffffffff


	//   ....[152]....
        /*051c*/ 	.word	0xffffffff


	//   ....[153]....
        /*0520*/ 	.word	0xffffffff


	//   ....[154]....
        /*0524*/ 	.word	0xffffffff


	//   ....[155]....
        /*0528*/ 	.word	0xffffffff


	//   ....[156]....
        /*052c*/ 	.word	0xffffffff


	//   ....[157]....
        /*0530*/ 	.word	0xffffffff


	//   ....[158]....
        /*0534*/ 	.word	0xffffffff


	//   ....[159]....
        /*0538*/ 	.word	0xffffffff


	//   ....[160]....
        /*053c*/ 	.word	0xffffffff


	//   ....[161]....
        /*0540*/ 	.word	0xffffffff


	//   ....[162]....
        /*0544*/ 	.word	0xffffffff


	//   ....[163]....
        /*0548*/ 	.word	0xffffffff


	//   ....[164]....
        /*054c*/ 	.word	0xffffffff


	//   ....[165]....
        /*0550*/ 	.word	0xffffffff


	//   ....[166]....
        /*0554*/ 	.word	0xffffffff


	//   ....[167]....
        /*0558*/ 	.word	0xffffffff


	//   ....[168]....
        /*055c*/ 	.word	0xffffffff


	//   ....[169]....
        /*0560*/ 	.word	0xffffffff


	//   ....[170]....
        /*0564*/ 	.word	0xffffffff


	//   ....[171]....
        /*0568*/ 	.word	0xffffffff


	//   ....[172]....
        /*056c*/ 	.word	0xffffffff


	//   ....[173]....
        /*0570*/ 	.word	0xffffffff


	//   ....[174]....
        /*0574*/ 	.word	0xffffffff


	//   ....[175]....
        /*0578*/ 	.word	0xffffffff


	//   ....[176]....
        /*057c*/ 	.word	0xffffffff


	//   ....[177]....
        /*0580*/ 	.word	0xffffffff


	//   ....[178]....
        /*0584*/ 	.word	0xffffffff


	//   ....[179]....
        /*0588*/ 	.word	0xffffffff


	//   ....[180]....
        /*058c*/ 	.word	0xffffffff


	//   ....[181]....
        /*0590*/ 	.word	0xffffffff


	//   ....[182]....
        /*0594*/ 	.word	0xffffffff


	//   ....[183]....
        /*0598*/ 	.word	0xffffffff


	//   ....[184]....
        /*059c*/ 	.word	0xffffffff


	//   ....[185]....
        /*05a0*/ 	.word	0xffffffff


	//   ....[186]....
        /*05a4*/ 	.word	0xffffffff


	//   ....[187]....
        /*05a8*/ 	.word	0xffffffff


	//   ....[188]....
        /*05ac*/ 	.word	0xffffffff


	//   ....[189]....
        /*05b0*/ 	.word	0xffffffff


	//   ....[190]....
        /*05b4*/ 	.word	0xffffffff


	//   ....[191]....
        /*05b8*/ 	.word	0x0500000f


	//   ....[192]....
        /*05bc*/ 	.word	0x0500000f


	//   ....[193]....
        /*05c0*/ 	.word	0x0500000f


	//   ....[194]....
        /*05c4*/ 	.word	0x0500000f


	//   ....[195]....
        /*05c8*/ 	.word	0x0500000f


	//   ....[196]....
        /*05cc*/ 	.word	0x0500000f


	//   ....[197]....
        /*05d0*/ 	.word	0x0500000f


	//   ....[198]....
        /*05d4*/ 	.word	0x0500000f


	//   ....[199]....
        /*05d8*/ 	.word	0x0500000f


	//   ....[200]....
        /*05dc*/ 	.word	0x0500000f


	//   ....[201]....
        /*05e0*/ 	.word	0x0500000f


	//   ....[202]....
        /*05e4*/ 	.word	0x0500000f


	//   ....[203]....
        /*05e8*/ 	.word	0x0500000f


	//   ....[204]....
        /*05ec*/ 	.word	0x0500000f


	//   ....[205]....
        /*05f0*/ 	.word	0x0500000f


	//   ....[206]....
        /*05f4*/ 	.word	0x0500000f


	//   ....[207]....
        /*05f8*/ 	.word	0x0500000f


	//   ....[208]....
        /*05fc*/ 	.word	0x0500000f


	//   ....[209]....
        /*0600*/ 	.word	0x0500000f


	//   ....[210]....
        /*0604*/ 	.word	0x0500000f


	//   ....[211]....
        /*0608*/ 	.word	0x0500000f


	//   ....[212]....
        /*060c*/ 	.word	0x0500000f


	//   ....[213]....
        /*0610*/ 	.word	0x0500000f


	//   ....[214]....
        /*0614*/ 	.word	0x0500000f


	//   ....[215]....
        /*0618*/ 	.word	0x0500000f


	//   ....[216]....
        /*061c*/ 	.word	0x0500000f


	//   ....[217]....
        /*0620*/ 	.word	0x0500000f


	//   ....[218]....
        /*0624*/ 	.word	0x0500000f


	//   ....[219]....
        /*0628*/ 	.word	0x0500000f


	//   ....[220]....
        /*062c*/ 	.word	0x0500000f


	//   ....[221]....
        /*0630*/ 	.word	0x0500000f


	//   ....[222]....
        /*0634*/ 	.word	0x0500000f


	//   ....[223]....
        /*0638*/ 	.word	0x0500000f


	//   ....[224]....
        /*063c*/ 	.word	0x0500000f


	//   ....[225]....
        /*0640*/ 	.word	0x0500000f


	//   ....[226]....
        /*0644*/ 	.word	0x0500000f


	//   ....[227]....
        /*0648*/ 	.word	0x0500000f


	//   ....[228]....
        /*064c*/ 	.word	0x0500000f


	//   ....[229]....
        /*0650*/ 	.word	0x0500000f


	//   ....[230]....
        /*0654*/ 	.word	0x0500000f


	//   ....[231]....
        /*0658*/ 	.word	0x0500000f


	//   ....[232]....
        /*065c*/ 	.word	0x0500000f


	//   ....[233]....
        /*0660*/ 	.word	0x0500000f


	//   ....[234]....
        /*0664*/ 	.word	0x0500000f


	//   ....[235]....
        /*0668*/ 	.word	0x0500000f


	//   ....[236]....
        /*066c*/ 	.word	0x0500000f


	//   ....[237]....
        /*0670*/ 	.word	0x0500000f


	//   ....[238]....
        /*0674*/ 	.word	0x0500000f


	//   ....[239]....
        /*0678*/ 	.word	0x0500000f


	//   ....[240]....
        /*067c*/ 	.word	0x0500000f


	//   ....[241]....
        /*0680*/ 	.word	0x0500000f


	//   ....[242]....
        /*0684*/ 	.word	0x0500000f


	//   ....[243]....
        /*0688*/ 	.word	0x0500000f


	//   ....[244]....
        /*068c*/ 	.word	0x0500000f


	//   ....[245]....
        /*0690*/ 	.word	0x0500000f


	//   ....[246]....
        /*0694*/ 	.word	0x0500000f


	//   ....[247]....
        /*0698*/ 	.word	0x0500000f


	//   ....[248]....
        /*069c*/ 	.word	0x0500000f


	//   ....[249]....
        /*06a0*/ 	.word	0x0500000f


	//   ....[250]....
        /*06a4*/ 	.word	0x0500000f


	//   ....[251]....
        /*06a8*/ 	.word	0x0500000f


	//   ....[252]....
        /*06ac*/ 	.word	0x0500000f


	//   ....[253]....
        /*06b0*/ 	.word	0x0500000f


	//   ....[254]....
        /*06b4*/ 	.word	0x0500000f


	//   ....[255]....
        /*06b8*/ 	.word	0x0500000f


	//   ....[0]....
        /*06bc*/ 	.word	0x0500000f


	//   ....[1]....
        /*06c0*/ 	.word	0x0500000f


	//   ....[2]....
        /*06c4*/ 	.word	0x0500000f


	//   ....[3]....
        /*06c8*/ 	.word	0x0500000f


	//   ....[4]....
        /*06cc*/ 	.word	0x0500000f


	//   ....[5]....
        /*06d0*/ 	.word	0x0500000f


	//   ....[6]....
        /*06d4*/ 	.word	0x0500000f


	//   ....[7]....
        /*06d8*/ 	.word	0x0500000f


	//   ....[8]....
        /*06dc*/ 	.word	0x0500000f


	//   ....[9]....
        /*06e0*/ 	.word	0x0500000f


	//   ....[10]....
        /*06e4*/ 	.word	0x0500000f


	//   ....[11]....
        /*06e8*/ 	.word	0x0500000f


	//   ....[12]....
        /*06ec*/ 	.word	0x0500000f


	//   ....[13]....
        /*06f0*/ 	.word	0x0500000f


	//   ....[14]....
        /*06f4*/ 	.word	0x0500000f


	//   ....[15]....
        /*06f8*/ 	.word	0x0500000f


	//   ....[16]....
        /*06fc*/ 	.word	0x0500000f


	//   ....[17]....
        /*0700*/ 	.word	0x0500000f


	//   ....[18]....
        /*0704*/ 	.word	0x0500000f


	//   ....[19]....
        /*0708*/ 	.word	0x0500000f


	//   ....[20]....
        /*070c*/ 	.word	0x0500000f


	//   ....[21]....
        /*0710*/ 	.word	0x0500000f


	//   ....[22]....
        /*0714*/ 	.word	0x0500000f


	//   ....[23]....
        /*0718*/ 	.word	0x0500000f


	//   ....[24]....
        /*071c*/ 	.word	0x0500000f


	//   ....[25]....
        /*0720*/ 	.word	0x0500000f


	//   ....[26]....
        /*0724*/ 	.word	0x0500000f


	//   ....[27]....
        /*0728*/ 	.word	0x0500000f


	//   ....[28]....
        /*072c*/ 	.word	0x0500000f


	//   ....[29]....
        /*0730*/ 	.word	0x0500000f


	//   ....[30]....
        /*0734*/ 	.word	0x0500000f


	//   ....[31]....
        /*0738*/ 	.word	0x0500000f


	//   ....[32]....
        /*073c*/ 	.word	0x0500000f


	//   ....[33]....
        /*0740*/ 	.word	0x0500000f


	//   ....[34]....
        /*0744*/ 	.word	0x0500000f


	//   ....[35]....
        /*0748*/ 	.word	0x0500000f


	//   ....[36]....
        /*074c*/ 	.word	0x0500000f


	//   ....[37]....
        /*0750*/ 	.word	0x0500000f


	//   ....[38]....
        /*0754*/ 	.word	0x0500000f


	//   ....[39]....
        /*0758*/ 	.word	0x0500000f


	//   ....[40]....
        /*075c*/ 	.word	0x0500000f


	//   ....[41]....
        /*0760*/ 	.word	0x0500000f


	//   ....[42]....
        /*0764*/ 	.word	0x0500000f


	//   ....[43]....
        /*0768*/ 	.word	0x0500000f


	//   ....[44]....
        /*076c*/ 	.word	0x0500000f


	//   ....[45]....
        /*0770*/ 	.word	0x0500000f


	//   ....[46]....
        /*0774*/ 	.word	0x0500000f


	//   ....[47]....
        /*0778*/ 	.word	0x0500000f


	//----- nvinfo : EIATTR_COOP_GROUP_INSTR_OFFSETS
	.align		4
.L_472:
        /*077c*/ 	.byte	0x04, 0x28
        /*077e*/ 	.short	(.L_474 - .L_473)


	//   ....[0]....
.L_473:
        /*0780*/ 	.word	0x00000060


	//   ....[1]....
        /*0784*/ 	.word	0x00000140


	//   ....[2]....
        /*0788*/ 	.word	0x00000190


	//   ....[3]....
        /*078c*/ 	.word	0x000003c0


	//   ....[4]....
        /*0790*/ 	.word	0x00000520


	//   ....[5]....
        /*0794*/ 	.word	0x00000640


	//   ....[6]....
        /*0798*/ 	.word	0x000007a0


	//   ....[7]....
        /*079c*/ 	.word	0x00003ed0


	//   ....[8]....
        /*07a0*/ 	.word	0x00003ee0


	//   ....[9]....
        /*07a4*/ 	.word	0x00005490


	//   ....[10]....
        /*07a8*/ 	.word	0x000054a0


	//   ....[11]....
        /*07ac*/ 	.word	0x000074f0


	//   ....[12]....
        /*07b0*/ 	.word	0x00007500


	//   ....[13]....
        /*07b4*/ 	.word	0x00008be0


	//   ....[14]....
        /*07b8*/ 	.word	0x00008bf0


	//   ....[15]....
        /*07bc*/ 	.word	0x0000a4b0


	//   ....[16]....
        /*07c0*/ 	.word	0x0000a4c0


	//   ....[17]....
        /*07c4*/ 	.word	0x0000a750


	//   ....[18]....
        /*07c8*/ 	.word	0x0000a760


	//   ....[19]....
        /*07cc*/ 	.word	0x0000ac90


	//   ....[20]....
        /*07d0*/ 	.word	0x0000acb0


	//   ....[21]....
        /*07d4*/ 	.word	0x0000ae30


	//   ....[22]....
        /*07d8*/ 	.word	0x0000ae50


	//   ....[23]....
        /*07dc*/ 	.word	0x0000ba10


	//   ....[24]....
        /*07e0*/ 	.word	0x0000c160


	//   ....[25]....
        /*07e4*/ 	.word	0x0000c170


	//   ....[26]....
        /*07e8*/ 	.word	0x0000c180


	//   ....[27]....
        /*07ec*/ 	.word	0x0000c190


	//   ....[28]....
        /*07f0*/ 	.word	0x0000c980


	//   ....[29]....
        /*07f4*/ 	.word	0x0000c990


	//   ....[30]....
        /*07f8*/ 	.word	0x0000c9a0


	//   ....[31]....
        /*07fc*/ 	.word	0x0000c9b0


	//   ....[32]....
        /*0800*/ 	.word	0x0000f730


	//   ....[33]....
        /*0804*/ 	.word	0x0000f740


	//   ....[34]....
        /*0808*/ 	.word	0x0000f750


	//   ....[35]....
        /*080c*/ 	.word	0x0000f760


	//   ....[36]....
        /*0810*/ 	.word	0x0000fd90


	//   ....[37]....
        /*0814*/ 	.word	0x0000fda0


	//   ....[38]....
        /*0818*/ 	.word	0x0000fdb0


	//   ....[39]....
        /*081c*/ 	.word	0x0000fdc0


	//   ....[40]....
        /*0820*/ 	.word	0x00013540


	//   ....[41]....
        /*0824*/ 	.word	0x00013760


	//   ....[42]....
        /*0828*/ 	.word	0x00014470


	//   ....[43]....
        /*082c*/ 	.word	0x00014580


	//   ....[44]....
        /*0830*/ 	.word	0x00014b00


	//   ....[45]....
        /*0834*/ 	.word	0x00014b60


	//   ....[46]....
        /*0838*/ 	.word	0x00016bb0


	//   ....[47]....
        /*083c*/ 	.word	0x00016d50


	//   ....[48]....
        /*0840*/ 	.word	0x00017bf0


	//   ....[49]....
        /*0844*/ 	.word	0x00017d10


	//   ....[50]....
        /*0848*/ 	.word	0x00018260


	//   ....[51]....
        /*084c*/ 	.word	0x000182c0


	//   ....[52]....
        /*0850*/ 	.word	0x0001a490


	//   ....[53]....
        /*0854*/ 	.word	0x0001a4a0


	//   ....[54]....
        /*0858*/ 	.word	0x0001a4d0


	//   ....[55]....
        /*085c*/ 	.word	0x0001a4e0


	//   ....[56]....
        /*0860*/ 	.word	0x0001c410


	//   ....[57]....
        /*0864*/ 	.word	0x0001c5e0


	//   ....[58]....
        /*0868*/ 	.word	0x0001d460


	//   ....[59]....
        /*086c*/ 	.word	0x0001d580


	//   ....[60]....
        /*0870*/ 	.word	0x0001db00


	//   ....[61]....
        /*0874*/ 	.word	0x0001db60


	//   ....[62]....
        /*0878*/ 	.word	0x0001ec90


	//   ....[63]....
        /*087c*/ 	.word	0x0001ed10


	//   ....[64]....
        /*0880*/ 	.word	0x0001ed40


	//   ....[65]....
        /*0884*/ 	.word	0x0001ed50


	//   ....[66]....
        /*0888*/ 	.word	0x0001fe50


	//   ....[67]....
        /*088c*/ 	.word	0x0001fe60


	//   ....[68]....
        /*0890*/ 	.word	0x0001fe70


	//   ....[69]....
        /*0894*/ 	.word	0x0001fe80


	//   ....[70]....
        /*0898*/ 	.word	0x00020520


	//   ....[71]....
        /*089c*/ 	.word	0x00020570


	//   ....[72]....
        /*08a0*/ 	.word	0x00020650


	//   ....[73]....
        /*08a4*/ 	.word	0x00020670


	//   ....[74]....
        /*08a8*/ 	.word	0x00020730


	//   ....[75]....
        /*08ac*/ 	.word	0x00020750


	//   ....[76]....
        /*08b0*/ 	.word	0x00020820


	//   ....[77]....
        /*08b4*/ 	.word	0x00020840


	//   ....[78]....
        /*08b8*/ 	.word	0x00020ce0


	//   ....[79]....
        /*08bc*/ 	.word	0x00020cf0


	//   ....[80]....
        /*08c0*/ 	.word	0x00021130


	//   ....[81]....
        /*08c4*/ 	.word	0x00021140


	//   ....[82]....
        /*08c8*/ 	.word	0x00021db0


	//   ....[83]....
        /*08cc*/ 	.word	0x00021dc0


	//   ....[84]....
        /*08d0*/ 	.word	0x00021e80


	//   ....[85]....
        /*08d4*/ 	.word	0x00021ea0


	//   ....[86]....
        /*08d8*/ 	.word	0x00021f60


	//   ....[87]....
        /*08dc*/ 	.word	0x00021f80


	//   ....[88]....
        /*08e0*/ 	.word	0x00022050


	//   ....[89]....
        /*08e4*/ 	.word	0x00022070


	//   ....[90]....
        /*08e8*/ 	.word	0x000221c0


	//   ....[91]....
        /*08ec*/ 	.word	0x000223b0


	//   ....[92]....
        /*08f0*/ 	.word	0x000223e0


	//   ....[93]....
        /*08f4*/ 	.word	0x00022410


	//   ....[94]....
        /*08f8*/ 	.word	0x00022440


	//   ....[95]....
        /*08fc*/ 	.word	0x00022470


	//   ....[96]....
        /*0900*/ 	.word	0x000224a0


	//   ....[97]....
        /*0904*/ 	.word	0x00022630


	//   ....[98]....
        /*0908*/ 	.word	0x00022660


	//   ....[99]....
        /*090c*/ 	.word	0x00022690


	//   ....[100]....
        /*0910*/ 	.word	0x000226c0


	//   ....[101]....
        /*0914*/ 	.word	0x000226f0


	//   ....[102]....
        /*0918*/ 	.word	0x00022720


	//   ....[103]....
        /*091c*/ 	.word	0x000227b0


	//   ....[104]....
        /*0920*/ 	.word	0x000227e0


	//   ....[105]....
        /*0924*/ 	.word	0x000227f0


	//   ....[106]....
        /*0928*/ 	.word	0x00022830


	//   ....[107]....
        /*092c*/ 	.word	0x00023fa0


	//   ....[108]....
        /*0930*/ 	.word	0x000264d0


	//   ....[109]....
        /*0934*/ 	.word	0x000264f0


	//   ....[110]....
        /*0938*/ 	.word	0x000265a0


	//   ....[111]....
        /*093c*/ 	.word	0x000265c0


	//   ....[112]....
        /*0940*/ 	.word	0x00026660


	//   ....[113]....
        /*0944*/ 	.word	0x00026680


	//   ....[114]....
        /*0948*/ 	.word	0x00026720


	//   ....[115]....
        /*094c*/ 	.word	0x00026740


	//   ....[116]....
        /*0950*/ 	.word	0x000267e0


	//   ....[117]....
        /*0954*/ 	.word	0x00026800


	//   ....[118]....
        /*0958*/ 	.word	0x00026810


	//   ....[119]....
        /*095c*/ 	.word	0x000268a0


	//   ....[120]....
        /*0960*/ 	.word	0x00027040


	//   ....[121]....
        /*0964*/ 	.word	0x00027070


	//   ....[122]....
        /*0968*/ 	.word	0x00027090


	//   ....[123]....
        /*096c*/ 	.word	0x00027120


	//   ....[124]....
        /*0970*/ 	.word	0x00027130


	//   ....[125]....
        /*0974*/ 	.word	0x000271d0


	//   ....[126]....
        /*0978*/ 	.word	0x000271e0


	//   ....[127]....
        /*097c*/ 	.word	0x00027280


	//   ....[128]....
        /*0980*/ 	.word	0x00027290


	//   ....[129]....
        /*0984*/ 	.word	0x00027330


	//   ....[130]....
        /*0988*/ 	.word	0x00027340


	//   ....[131]....
        /*098c*/ 	.word	0x000273e0


	//   ....[132]....
        /*0990*/ 	.word	0x000273f0


	//   ....[133]....
        /*0994*/ 	.word	0x00027490


	//   ....[134]....
        /*0998*/ 	.word	0x000274a0


	//   ....[135]....
        /*099c*/ 	.word	0x000274b0


	//   ....[136]....
        /*09a0*/ 	.word	0x00027c70


	//   ....[137]....
        /*09a4*/ 	.word	0x00027c80


	//   ....[138]....
        /*09a8*/ 	.word	0x00027c90


	//   ....[139]....
        /*09ac*/ 	.word	0x00027d20


	//   ....[140]....
        /*09b0*/ 	.word	0x00027d30


	//   ....[141]....
        /*09b4*/ 	.word	0x00027d90


	//   ....[142]....
        /*09b8*/ 	.word	0x00027dc0


	//   ....[143]....
        /*09bc*/ 	.word	0x00027e00


	//   ....[144]....
        /*09c0*/ 	.word	0x00027e30


	//   ....[145]....
        /*09c4*/ 	.word	0x00027e70


	//   ....[146]....
        /*09c8*/ 	.word	0x00027ea0


	//   ....[147]....
        /*09cc*/ 	.word	0x00027ee0


	//   ....[148]....
        /*09d0*/ 	.word	0x00028150


	//   ....[149]....
        /*09d4*/ 	.word	0x00028170


	//   ....[150]....
        /*09d8*/ 	.word	0x00028200


	//   ....[151]....
        /*09dc*/ 	.word	0x00028210


	//   ....[152]....
        /*09e0*/ 	.word	0x00028280


	//   ....[153]....
        /*09e4*/ 	.word	0x00028290


	//   ....[154]....
        /*09e8*/ 	.word	0x00028300


	//   ....[155]....
        /*09ec*/ 	.word	0x00028310


	//   ....[156]....
        /*09f0*/ 	.word	0x00028380


	//   ....[157]....
        /*09f4*/ 	.word	0x00028390


	//   ....[158]....
        /*09f8*/ 	.word	0x000283a0


	//   ....[159]....
        /*09fc*/ 	.word	0x00028410


	//   ....[160]....
        /*0a00*/ 	.word	0x00028970


	//   ....[161]....
        /*0a04*/ 	.word	0x000289a0


	//   ....[162]....
        /*0a08*/ 	.word	0x000289d0


	//   ....[163]....
        /*0a0c*/ 	.word	0x000289e0


	//   ....[164]....
        /*0a10*/ 	.word	0x00028a20


	//   ....[165]....
        /*0a14*/ 	.word	0x00028a40


	//   ....[166]....
        /*0a18*/ 	.word	0x00028ab0


	//   ....[167]....
        /*0a1c*/ 	.word	0x00028ad0


	//   ....[168]....
        /*0a20*/ 	.word	0x00028b30


	//   ....[169]....
        /*0a24*/ 	.word	0x00028b50


	//   ....[170]....
        /*0a28*/ 	.word	0x00028ba0


	//   ....[171]....
        /*0a2c*/ 	.word	0x00028bc0


	//   ....[172]....
        /*0a30*/ 	.word	0x00028ff0


	//   ....[173]....
        /*0a34*/ 	.word	0x00029020


	//   ....[174]....
        /*0a38*/ 	.word	0x00029080


	//   ....[175]....
        /*0a3c*/ 	.word	0x000290b0


	//   ....[176]....
        /*0a40*/ 	.word	0x000290e0


	//   ....[177]....
        /*0a44*/ 	.word	0x00029110


	//   ....[178]....
        /*0a48*/ 	.word	0x00029140


	//   ....[179]....
        /*0a4c*/ 	.word	0x00029170


	//   ....[180]....
        /*0a50*/ 	.word	0x00029310


	//   ....[181]....
        /*0a54*/ 	.word	0x00029340


	//   ....[182]....
        /*0a58*/ 	.word	0x00029370


	//   ....[183]....
        /*0a5c*/ 	.word	0x000293a0


	//   ....[184]....
        /*0a60*/ 	.word	0x000293d0


	//   ....[185]....
        /*0a64*/ 	.word	0x00029400


	//   ....[186]....
        /*0a68*/ 	.word	0x000294c0


	//   ....[187]....
        /*0a6c*/ 	.word	0x000294e0


	//   ....[188]....
        /*0a70*/ 	.word	0x00029500


	//   ....[189]....
        /*0a74*/ 	.word	0x00029560


	//   ....[190]....
        /*0a78*/ 	.word	0x00029f80


	//   ....[191]....
        /*0a7c*/ 	.word	0x0002a2c0


	//   ....[192]....
        /*0a80*/ 	.word	0x0002a350


	//   ....[193]....
        /*0a84*/ 	.word	0x0002a3f0


	//   ....[194]....
        /*0a88*/ 	.word	0x0002a480


	//   ....[195]....
        /*0a8c*/ 	.word	0x0002a570


	//   ....[196]....
        /*0a90*/ 	.word	0x0002a600


	//   ....[197]....
        /*0a94*/ 	.word	0x0002a6a0


	//   ....[198]....
        /*0a98*/ 	.word	0x0002a730


	//   ....[199]....
        /*0a9c*/ 	.word	0x0002a820


	//   ....[200]....
        /*0aa0*/ 	.word	0x0002a8b0


	//   ....[201]....
        /*0aa4*/ 	.word	0x0002a950


	//   ....[202]....
        /*0aa8*/ 	.word	0x0002a9e0


	//   ....[203]....
        /*0aac*/ 	.word	0x0002aad0


	//   ....[204]....
        /*0ab0*/ 	.word	0x0002ab60


	//   ....[205]....
        /*0ab4*/ 	.word	0x0002abb0


	//   ....[206]....
        /*0ab8*/ 	.word	0x0002ac00


	//   ....[207]....
        /*0abc*/ 	.word	0x0002aca0


	//   ....[208]....
        /*0ac0*/ 	.word	0x0002ad30


	//   ....[209]....
        /*0ac4*/ 	.word	0x0002ad80


	//   ....[210]....
        /*0ac8*/ 	.word	0x0002add0


	//   ....[211]....
        /*0acc*/ 	.word	0x0002aec0


	//   ....[212]....
        /*0ad0*/ 	.word	0x0002af50


	//   ....[213]....
        /*0ad4*/ 	.word	0x0002afa0


	//   ....[214]....
        /*0ad8*/ 	.word	0x0002aff0


	//   ....[215]....
        /*0adc*/ 	.word	0x0002b080


	//   ....[216]....
        /*0ae0*/ 	.word	0x0002b110


	//   ....[217]....
        /*0ae4*/ 	.word	0x0002b160


	//   ....[218]....
        /*0ae8*/ 	.word	0x0002b1b0


	//   ....[219]....
        /*0aec*/ 	.word	0x0002b550


	//   ....[220]....
        /*0af0*/ 	.word	0x0002b830


	//   ....[221]....
        /*0af4*/ 	.word	0x0002b920


	//   ....[222]....
        /*0af8*/ 	.word	0x0002b9c0


	//   ....[223]....
        /*0afc*/ 	.word	0x0002ba20


	//   ....[224]....
        /*0b00*/ 	.word	0x0002bb40


	//   ....[225]....
        /*0b04*/ 	.word	0x0002bba0


	//   ....[226]....
        /*0b08*/ 	.word	0x0002bcb0


	//   ....[227]....
        /*0b0c*/ 	.word	0x0002bd20


	//   ....[228]....
        /*0b10*/ 	.word	0x0002be30


	//   ....[229]....
        /*0b14*/ 	.word	0x0002bea0


	//   ....[230]....
        /*0b18*/ 	.word	0x0002bfb0


	//   ....[231]....
        /*0b1c*/ 	.word	0x0002c020


	//   ....[232]....
        /*0b20*/ 	.word	0x0002c0c0


	//   ....[233]....
        /*0b24*/ 	.word	0x0002c1d0


	//   ....[234]....
        /*0b28*/ 	.word	0x0002c230


	//   ....[235]....
        /*0b2c*/ 	.word	0x0002c290


	//   ....[236]....
        /*0b30*/ 	.word	0x0002c390


	//   ....[237]....
        /*0b34*/ 	.word	0x0002c3f0


	//   ....[238]....
        /*0b38*/ 	.word	0x0002c500


	//   ....[239]....
        /*0b3c*/ 	.word	0x0002c560


	//   ....[240]....
        /*0b40*/ 	.word	0x0002c670


	//   ....[241]....
        /*0b44*/ 	.word	0x0002c6d0


	//   ....[242]....
        /*0b48*/ 	.word	0x0002c7e0


	//   ....[243]....
        /*0b4c*/ 	.word	0x0002c840


	//   ....[244]....
        /*0b50*/ 	.word	0x0002c950


	//   ....[245]....
        /*0b54*/ 	.word	0x0002c9b0


	//   ....[246]....
        /*0b58*/ 	.word	0x0002cac0


	//   ....[247]....
        /*0b5c*/ 	.word	0x0002cb20


	//   ....[248]....
        /*0b60*/ 	.word	0x0002cc10


	//   ....[249]....
        /*0b64*/ 	.word	0x0002cd40


	//   ....[250]....
        /*0b68*/ 	.word	0x0002cdf0


	//   ....[251]....
        /*0b6c*/ 	.word	0x0002ce60


	//   ....[252]....
        /*0b70*/ 	.word	0x0002cf50


	//   ....[253]....
        /*0b74*/ 	.word	0x0002cfb0


	//   ....[254]....
        /*0b78*/ 	.word	0x0002d080


	//   ....[255]....
        /*0b7c*/ 	.word	0x0002d0e0


	//   ....[0]....
        /*0b80*/ 	.word	0x0002d1b0


	//   ....[1]....
        /*0b84*/ 	.word	0x0002d210


	//   ....[2]....
        /*0b88*/ 	.word	0x0002d2e0


	//   ....[3]....
        /*0b8c*/ 	.word	0x0002d340


	//   ....[4]....
        /*0b90*/ 	.word	0x0002d410


	//   ....[5]....
        /*0b94*/ 	.word	0x0002d500


	//   ....[6]....
        /*0b98*/ 	.word	0x0002d5a0


	//   ....[7]....
        /*0b9c*/ 	.word	0x0002d600


	//   ....[8]....
        /*0ba0*/ 	.word	0x0002d6f0


	//   ....[9]....
        /*0ba4*/ 	.word	0x0002d750


	//   ....[10]....
        /*0ba8*/ 	.word	0x0002d830


	//   ....[11]....
        /*0bac*/ 	.word	0x0002d890


	//   ....[12]....
        /*0bb0*/ 	.word	0x0002d970


	//   ....[13]....
        /*0bb4*/ 	.word	0x0002d9d0


	//   ....[14]....
        /*0bb8*/ 	.word	0x0002dab0


	//   ....[15]....
        /*0bbc*/ 	.word	0x0002db10


	//   ....[16]....
        /*0bc0*/ 	.word	0x0002dbe0


	//   ....[17]....
        /*0bc4*/ 	.word	0x0002dd10


	//   ....[18]....
        /*0bc8*/ 	.word	0x0002ddf0


	//   ....[19]....
        /*0bcc*/ 	.word	0x0002dea0


	//   ....[20]....
        /*0bd0*/ 	.word	0x0002df70


	//   ....[21]....
        /*0bd4*/ 	.word	0x0002dfd0


	//   ....[22]....
        /*0bd8*/ 	.word	0x0002e0a0


	//   ....[23]....
        /*0bdc*/ 	.word	0x0002e100


	//   ....[24]....
        /*0be0*/ 	.word	0x0002e1e0


	//   ....[25]....
        /*0be4*/ 	.word	0x0002e240


	//   ....[26]....
        /*0be8*/ 	.word	0x0002e310


	//   ....[27]....
        /*0bec*/ 	.word	0x0002e370


	//   ....[28]....
        /*0bf0*/ 	.word	0x0002e430


	//   ....[29]....
        /*0bf4*/ 	.word	0x0002e4c0


	//   ....[30]....
        /*0bf8*/ 	.word	0x0002e560


	//   ....[31]....
        /*0bfc*/ 	.word	0x0002e6e0


	//   ....[32]....
        /*0c00*/ 	.word	0x0002e750


	//   ....[33]....
        /*0c04*/ 	.word	0x0002e7c0


	//   ....[34]....
        /*0c08*/ 	.word	0x0002e830


	//   ....[35]....
        /*0c0c*/ 	.word	0x0002e8a0


	//   ....[36]....
        /*0c10*/ 	.word	0x0002e920


	//   ....[37]....
        /*0c14*/ 	.word	0x0002e9a0


	//   ....[38]....
        /*0c18*/ 	.word	0x0002ea30


	//   ....[39]....
        /*0c1c*/ 	.word	0x0002eaa0


	//   ....[40]....
        /*0c20*/ 	.word	0x0002eb10


	//   ....[41]....
        /*0c24*/ 	.word	0x0002eb80


	//   ....[42]....
        /*0c28*/ 	.word	0x0002ec00


	//   ....[43]....
        /*0c2c*/ 	.word	0x0002ec70


	//   ....[44]....
        /*0c30*/ 	.word	0x0002ed00


	//   ....[45]....
        /*0c34*/ 	.word	0x0002ed60


	//   ....[46]....
        /*0c38*/ 	.word	0x0002edf0


	//   ....[47]....
        /*0c3c*/ 	.word	0x0002ef20


	//----- nvinfo : EIATTR_REG_RECONFIG
	.align		4
.L_474:
        /*0c40*/ 	.byte	0x01, 0x54
	.zero		2


	//----- nvinfo : EIATTR_SYSCALL_OFFSETS
	.align		4
        /*0c44*/ 	.byte	0x04, 0x46
        /*0c46*/ 	.short	(.L_476 - .L_475)


	//   ....[0]....
.L_475:
        /*0c48*/ 	.word	0x000022a0


	//   ....[1]....
        /*0c4c*/ 	.word	0x000023f0


	//   ....[2]....
        /*0c50*/ 	.word	0x0000bbb0


	//   ....[3]....
        /*0c54*/ 	.word	0x0000bed0


	//   ....[4]....
        /*0c58*/ 	.word	0x00025a60


	//   ....[5]....
        /*0c5c*/ 	.word	0x00025bb0


	//   ....[6]....
        /*0c60*/ 	.word	0x00025ca0


	//   ....[7]....
        /*0c64*/ 	.word	0x00026c60


	//----- nvinfo : EIATTR_MBARRIER_INSTR_OFFSETS
	.align		4
.L_476:
        /*0c68*/ 	.byte	0x04, 0x39
        /*0c6a*/ 	.short	(.L_478 - .L_477)


	//   ....[0]....
.L_477:
        /*0c6c*/ 	.word	0x00000270
        /*0c70*/ 	.word	0x000000ff
        /*0c74*/ 	.word	0x0002a800
        /*0c78*/ 	.short	0x0100
        /*0c7a*/ 	.byte	0x08
	.zero		1


	//   ....[1]....
        /*0c7c*/ 	.word	0x00000280
        /*0c80*/ 	.word	0x000000ff
        /*0c84*/ 	.word	0x0002a820
        /*0c88*/ 	.short	0x0100
        /*0c8a*/ 	.byte	0x08
	.zero		1


	//   ....[2]....
        /*0c8c*/ 	.word	0x00000370
        /*0c90*/ 	.word	0x000000ff
        /*0c94*/ 	.word	0x0002a830
        /*0c98*/ 	.short	0x0100
        /*0c9a*/ 	.byte	0x08
	.zero		1


	//   ....[3]....
        /*0c9c*/ 	.word	0x00000380
        /*0ca0*/ 	.word	0x000000ff
        /*0ca4*/ 	.word	0x0002a840
        /*0ca8*/ 	.short	0x0100
        /*0caa*/ 	.byte	0x08
	.zero		1


	//   ....[4]....
        /*0cac*/ 	.word	0x00000390
        /*0cb0*/ 	.word	0x000000ff
        /*0cb4*/ 	.word	0x0002a838
        /*0cb8*/ 	.short	0x0100
        /*0cba*/ 	.byte	0x08
	.zero		1


	//   ....[5]....
        /*0cbc*/ 	.word	0x000003a0
        /*0cc0*/ 	.word	0x000000ff
        /*0cc4*/ 	.word	0x0002a848
        /*0cc8*/ 	.short	0x0100
        /*0cca*/ 	.byte	0x08
	.zero		1


	//   ....[6]....
        /*0ccc*/ 	.word	0x000004d0
        /*0cd0*/ 	.word	0x000000ff
        /*0cd4*/ 	.word	0x0002a850
        /*0cd8*/ 	.short	0x0100
        /*0cda*/ 	.byte	0x08
	.zero		1


	//   ....[7]....
        /*0cdc*/ 	.word	0x000004e0
        /*0ce0*/ 	.word	0x000000ff
        /*0ce4*/ 	.word	0x0002a860
        /*0ce8*/ 	.short	0x0100
        /*0cea*/ 	.byte	0x08
	.zero		1


	//   ....[8]....
        /*0cec*/ 	.word	0x000004f0
        /*0cf0*/ 	.word	0x000000ff
        /*0cf4*/ 	.word	0x0002a858
        /*0cf8*/ 	.short	0x0100
        /*0cfa*/ 	.byte	0x08
	.zero		1


	//   ....[9]....
        /*0cfc*/ 	.word	0x00000500
        /*0d00*/ 	.word	0x000000ff
        /*0d04*/ 	.word	0x0002a868
        /*0d08*/ 	.short	0x0100
        /*0d0a*/ 	.byte	0x08
	.zero		1


	//   ....[10]....
        /*0d0c*/ 	.word	0x000005f0
        /*0d10*/ 	.word	0x000000ff
        /*0d14*/ 	.word	0x0002a870
        /*0d18*/ 	.short	0x0100
        /*0d1a*/ 	.byte	0x06
	.zero		1


	//   ....[11]....
        /*0d1c*/ 	.word	0x00000600
        /*0d20*/ 	.word	0x000000ff
        /*0d24*/ 	.word	0x0002a880
        /*0d28*/ 	.short	0x0100
        /*0d2a*/ 	.byte	0x06
	.zero		1


	//   ....[12]....
        /*0d2c*/ 	.word	0x00000610
        /*0d30*/ 	.word	0x000000ff
        /*0d34*/ 	.word	0x0002a878
        /*0d38*/ 	.short	0x0100
        /*0d3a*/ 	.byte	0x06
	.zero		1


	//   ....[13]....
        /*0d3c*/ 	.word	0x00000620
        /*0d40*/ 	.word	0x000000ff
        /*0d44*/ 	.word	0x0002a888
        /*0d48*/ 	.short	0x0100
        /*0d4a*/ 	.byte	0x06
	.zero		1


	//   ....[14]....
        /*0d4c*/ 	.word	0x00000750
        /*0d50*/ 	.word	0x000000ff
        /*0d54*/ 	.word	0x0002a890
        /*0d58*/ 	.short	0x0100
        /*0d5a*/ 	.byte	0x08
	.zero		1


	//   ....[15]....
        /*0d5c*/ 	.word	0x00000760
        /*0d60*/ 	.word	0x000000ff
        /*0d64*/ 	.word	0x0002a8a0
        /*0d68*/ 	.short	0x0100
        /*0d6a*/ 	.byte	0x08
	.zero		1


	//   ....[16]....
        /*0d6c*/ 	.word	0x00000770
        /*0d70*/ 	.word	0x000000ff
        /*0d74*/ 	.word	0x0002a898
        /*0d78*/ 	.short	0x0100
        /*0d7a*/ 	.byte	0x08
	.zero		1


	//   ....[17]....
        /*0d7c*/ 	.word	0x00000780
        /*0d80*/ 	.word	0x000000ff
        /*0d84*/ 	.word	0x0002a8a8
        /*0d88*/ 	.short	0x0100
        /*0d8a*/ 	.byte	0x08
	.zero		1


	//   ....[18]....
        /*0d8c*/ 	.word	0x000008b0
        /*0d90*/ 	.word	0x000000ff
        /*0d94*/ 	.word	0x0002a8b0
        /*0d98*/ 	.short	0x0100
        /*0d9a*/ 	.byte	0x08
	.zero		1


	//   ....[19]....
        /*0d9c*/ 	.word	0x000008c0
        /*0da0*/ 	.word	0x000000ff
        /*0da4*/ 	.word	0x0002a8c0
        /*0da8*/ 	.short	0x0100
        /*0daa*/ 	.byte	0x08
	.zero		1


	//   ....[20]....
        /*0dac*/ 	.word	0x000008d0
        /*0db0*/ 	.word	0x000000ff
        /*0db4*/ 	.word	0x0002a8b8
        /*0db8*/ 	.short	0x0100
        /*0dba*/ 	.byte	0x08
	.zero		1


	//   ....[21]....
        /*0dbc*/ 	.word	0x000008e0
        /*0dc0*/ 	.word	0x000000ff
        /*0dc4*/ 	.word	0x0002a8c8
        /*0dc8*/ 	.short	0x0100
        /*0dca*/ 	.byte	0x08
	.zero		1


	//   ....[22]....
        /*0dcc*/ 	.word	0x00003e80
        /*0dd0*/ 	.word	0x00000056
        /*0dd4*/ 	.word	0x0002a890
        /*0dd8*/ 	.short	0x010a
        /*0dda*/ 	.byte	0x3f
	.zero		1


	//   ....[23]....
        /*0ddc*/ 	.word	0x00007480
        /*0de0*/ 	.word	0x00000056
        /*0de4*/ 	.word	0x0002a890
        /*0de8*/ 	.short	0x010a
        /*0dea*/ 	.byte	0x3f
	.zero		1


	//   ....[24]....
        /*0dec*/ 	.word	0x0000a310
        /*0df0*/ 	.word	0x00000056
        /*0df4*/ 	.word	0x0002a890
        /*0df8*/ 	.short	0x010a
        /*0dfa*/ 	.byte	0x3f
	.zero		1


	//   ....[25]....
        /*0dfc*/ 	.word	0x0000aab0
        /*0e00*/ 	.word	0x0000000b
        /*0e04*/ 	.word	0x00000000
        /*0e08*/ 	.short	0x0101
        /*0e0a*/ 	.byte	0x3f
	.zero		1


	//   ....[26]....
        /*0e0c*/ 	.word	0x0000aaf0
        /*0e10*/ 	.word	0x00000056
        /*0e14*/ 	.word	0x0002a8b0
        /*0e18*/ 	.short	0x010a
        /*0e1a*/ 	.byte	0x3f
	.zero		1


	//   ....[27]....
        /*0e1c*/ 	.word	0x0000b080
        /*0e20*/ 	.word	0x00000056
        /*0e24*/ 	.word	0x00000000
        /*0e28*/ 	.short	0x0101
        /*0e2a*/ 	.byte	0x3f
	.zero		1


	//   ....[28]....
        /*0e2c*/ 	.word	0x0000bc30
        /*0e30*/ 	.word	0x00000002
        /*0e34*/ 	.word	0x0002a800
        /*0e38*/ 	.short	0x010a
        /*0e3a*/ 	.byte	0x3f
	.zero		1


	//   ....[29]....
        /*0e3c*/ 	.word	0x0000bc80
        /*0e40*/ 	.word	0x00000002
        /*0e44*/ 	.word	0x0002a800
        /*0e48*/ 	.short	0x010a
        /*0e4a*/ 	.byte	0x3f
	.zero		1


	//   ....[30]....
        /*0e4c*/ 	.word	0x0000d060
        /*0e50*/ 	.word	0x00000002
        /*0e54*/ 	.word	0x0002a800
        /*0e58*/ 	.short	0x010a
        /*0e5a*/ 	.byte	0x3f
	.zero		1


	//   ....[31]....
        /*0e5c*/ 	.word	0x00010250
        /*0e60*/ 	.word	0x00000002
        /*0e64*/ 	.word	0x0002a800
        /*0e68*/ 	.short	0x010a
        /*0e6a*/ 	.byte	0x3f
	.zero		1


	//   ....[32]....
        /*0e6c*/ 	.word	0x00012af0
        /*0e70*/ 	.word	0x00000009
        /*0e74*/ 	.word	0x0002a830
        /*0e78*/ 	.short	0x010a
        /*0e7a*/ 	.byte	0x3f
	.zero		1


	//   ....[33]....
        /*0e7c*/ 	.word	0x00012b30
        /*0e80*/ 	.word	0x00000009
        /*0e84*/ 	.word	0x0002a830
        /*0e88*/ 	.short	0x010a
        /*0e8a*/ 	.byte	0x3f
	.zero		1


	//   ....[34]....
        /*0e8c*/ 	.word	0x00013570
        /*0e90*/ 	.word	0x00000005
        /*0e94*/ 	.word	0x00000000
        /*0e98*/ 	.short	0x0101
        /*0e9a*/ 	.byte	0x3f
	.zero		1


	//   ....[35]....
        /*0e9c*/ 	.word	0x000159a0
        /*0ea0*/ 	.word	0x00000009
        /*0ea4*/ 	.word	0x0002a830
        /*0ea8*/ 	.short	0x010a
        /*0eaa*/ 	.byte	0x3f
	.zero		1


	//   ....[36]....
        /*0eac*/ 	.word	0x00015a20
        /*0eb0*/ 	.word	0x00000009
        /*0eb4*/ 	.word	0x0002a830
        /*0eb8*/ 	.short	0x010a
        /*0eba*/ 	.byte	0x3f
	.zero		1


	//   ....[37]....
        /*0ebc*/ 	.word	0x00016710
        /*0ec0*/ 	.word	0x00000015
        /*0ec4*/ 	.word	0x0002a850
        /*0ec8*/ 	.short	0x010a
        /*0eca*/ 	.byte	0x3f
	.zero		1


	//   ....[38]....
        /*0ecc*/ 	.word	0x00016760
        /*0ed0*/ 	.word	0x00000015
        /*0ed4*/ 	.word	0x0002a850
        /*0ed8*/ 	.short	0x010a
        /*0eda*/ 	.byte	0x3f
	.zero		1


	//   ....[39]....
        /*0edc*/ 	.word	0x00016b10
        /*0ee0*/ 	.word	0x00000009
        /*0ee4*/ 	.word	0x00000000
        /*0ee8*/ 	.short	0x0101
        /*0eea*/ 	.byte	0x3f
	.zero		1


	//   ....[40]....
        /*0eec*/ 	.word	0x00018b20
        /*0ef0*/ 	.word	0x00000015
        /*0ef4*/ 	.word	0x00000000
        /*0ef8*/ 	.short	0x0101
        /*0efa*/ 	.byte	0x3f
	.zero		1


	//   ....[41]....
        /*0efc*/ 	.word	0x000190a0
        /*0f00*/ 	.word	0x00000014
        /*0f04*/ 	.word	0x0002a830
        /*0f08*/ 	.short	0x010a
        /*0f0a*/ 	.byte	0x3f
	.zero		1


	//   ....[42]....
        /*0f0c*/ 	.word	0x00019120
        /*0f10*/ 	.word	0x00000014
        /*0f14*/ 	.word	0x0002a830
        /*0f18*/ 	.short	0x010a
        /*0f1a*/ 	.byte	0x3f
	.zero		1


	//   ....[43]....
        /*0f1c*/ 	.word	0x00019e10
        /*0f20*/ 	.word	0x00000015
        /*0f24*/ 	.word	0x0002a850
        /*0f28*/ 	.short	0x010a
        /*0f2a*/ 	.byte	0x3f
	.zero		1


	//   ....[44]....
        /*0f2c*/ 	.word	0x00019e60
        /*0f30*/ 	.word	0x00000015
        /*0f34*/ 	.word	0x0002a850
        /*0f38*/ 	.short	0x010a
        /*0f3a*/ 	.byte	0x3f
	.zero		1


	//   ....[45]....
        /*0f3c*/ 	.word	0x0001a960
        /*0f40*/ 	.word	0x0000006a
        /*0f44*/ 	.word	0x00000000
        /*0f48*/ 	.short	0x0101
        /*0f4a*/ 	.byte	0x3f
	.zero		1


	//   ....[46]....
        /*0f4c*/ 	.word	0x0001af50
        /*0f50*/ 	.word	0x00000015
        /*0f54*/ 	.word	0x00000000
        /*0f58*/ 	.short	0x0101
        /*0f5a*/ 	.byte	0x3f
	.zero		1


	//   ....[47]....
        /*0f5c*/ 	.word	0x0001b240
        /*0f60*/ 	.word	0x00000000
        /*0f64*/ 	.word	0x0002a830
        /*0f68*/ 	.short	0x010a
        /*0f6a*/ 	.byte	0x3f
	.zero		1


	//   ....[48]....
        /*0f6c*/ 	.word	0x0001b2c0
        /*0f70*/ 	.word	0x00000000
        /*0f74*/ 	.word	0x0002a830
        /*0f78*/ 	.short	0x010a
        /*0f7a*/ 	.byte	0x3f
	.zero		1


	//   ....[49]....
        /*0f7c*/ 	.word	0x0001bfb0
        /*0f80*/ 	.word	0x0000000f
        /*0f84*/ 	.word	0x0002a850
        /*0f88*/ 	.short	0x010a
        /*0f8a*/ 	.byte	0x3f
	.zero		1


	//   ....[50]....
        /*0f8c*/ 	.word	0x0001c000
        /*0f90*/ 	.word	0x0000000f
        /*0f94*/ 	.word	0x0002a850
        /*0f98*/ 	.short	0x010a
        /*0f9a*/ 	.byte	0x3f
	.zero		1


	//   ....[51]....
        /*0f9c*/ 	.word	0x0001c440
        /*0fa0*/ 	.word	0x00000005
        /*0fa4*/ 	.word	0x00000000
        /*0fa8*/ 	.short	0x0101
        /*0faa*/ 	.byte	0x3f
	.zero		1


	//   ....[52]....
        /*0fac*/ 	.word	0x0001e3a0
        /*0fb0*/ 	.word	0x0000000f
        /*0fb4*/ 	.word	0x00000000
        /*0fb8*/ 	.short	0x0101
        /*0fba*/ 	.byte	0x3f
	.zero		1


	//   ....[53]....
        /*0fbc*/ 	.word	0x0001e990
        /*0fc0*/ 	.word	0x00000005
        /*0fc4*/ 	.word	0x0002a850
        /*0fc8*/ 	.short	0x010a
        /*0fca*/ 	.byte	0x3f
	.zero		1


	//   ....[54]....
        /*0fcc*/ 	.word	0x0001ea30
        /*0fd0*/ 	.word	0x00000005
        /*0fd4*/ 	.word	0x0002a850
        /*0fd8*/ 	.short	0x010a
        /*0fda*/ 	.byte	0x3f
	.zero		1


	//   ....[55]....
        /*0fdc*/ 	.word	0x0001ef30
        /*0fe0*/ 	.word	0x00000005
        /*0fe4*/ 	.word	0x00000000
        /*0fe8*/ 	.short	0x0101
        /*0fea*/ 	.byte	0x3f
	.zero		1


	//   ....[56]....
        /*0fec*/ 	.word	0x00020530
        /*0ff0*/ 	.word	0x00000000
        /*0ff4*/ 	.word	0x00000000
        /*0ff8*/ 	.short	0x0101
        /*0ffa*/ 	.byte	0x3f
	.zero		1


	//   ....[57]....
        /*0ffc*/ 	.word	0x00020bb0
        /*1000*/ 	.word	0x00000006
        /*1004*/ 	.word	0x00000000
        /*1008*/ 	.short	0x0101
        /*100a*/ 	.byte	0x3f
	.zero		1


	//   ....[58]....
        /*100c*/ 	.word	0x00024080
        /*1010*/ 	.word	0x00000011
        /*1014*/ 	.word	0x0002a820
        /*1018*/ 	.short	0x010a
        /*101a*/ 	.byte	0x3f
	.zero		1


	//   ....[59]....
        /*101c*/ 	.word	0x00024110
        /*1020*/ 	.word	0x0000000c
        /*1024*/ 	.word	0x0002a8a0
        /*1028*/ 	.short	0x010a
        /*102a*/ 	.byte	0x3f
	.zero		1


	//   ....[60]....
        /*102c*/ 	.word	0x00024550
        /*1030*/ 	.word	0x0000000c
        /*1034*/ 	.word	0x0002a8c0
        /*1038*/ 	.short	0x010a
        /*103a*/ 	.byte	0x3f
	.zero		1


	//   ....[61]....
        /*103c*/ 	.word	0x00024980
        /*1040*/ 	.word	0x0000000a
        /*1044*/ 	.word	0x0002a8a0
        /*1048*/ 	.short	0x010a
        /*104a*/ 	.byte	0x3f
	.zero		1


	//   ....[62]....
        /*104c*/ 	.word	0x00024db0
        /*1050*/ 	.word	0x0000000a
        /*1054*/ 	.word	0x0002a8c0
        /*1058*/ 	.short	0x010a
        /*105a*/ 	.byte	0x3f
	.zero		1


	//   ....[63]....
        /*105c*/ 	.word	0x000262b0
        /*1060*/ 	.word	0x00000007
        /*1064*/ 	.word	0x0002a840
        /*1068*/ 	.short	0x010a
        /*106a*/ 	.byte	0x3f
	.zero		1


	//   ....[64]....
        /*106c*/ 	.word	0x00026960
        /*1070*/ 	.word	0x00000007
        /*1074*/ 	.word	0x0002a830
        /*1078*/ 	.short	0x0107
        /*107a*/ 	.byte	0x3f
	.zero		1


	//   ....[65]....
        /*107c*/ 	.word	0x00026a10
        /*1080*/ 	.word	0x00000007
        /*1084*/ 	.word	0x0002a830
        /*1088*/ 	.short	0x0101
        /*108a*/ 	.byte	0x3f
	.zero		1


	//   ....[66]....
        /*108c*/ 	.word	0x00027600
        /*1090*/ 	.word	0x00000011
        /*1094*/ 	.word	0x0002a800
        /*1098*/ 	.short	0x0107
        /*109a*/ 	.byte	0x3f
	.zero		1


	//   ....[67]....
        /*109c*/ 	.word	0x00027710
        /*10a0*/ 	.word	0x00000011
        /*10a4*/ 	.word	0x0002a800
        /*10a8*/ 	.short	0x0101
        /*10aa*/ 	.byte	0x3f
	.zero		1


	//   ....[68]....
        /*10ac*/ 	.word	0x00027730
        /*10b0*/ 	.word	0x00000011
        /*10b4*/ 	.word	0x0002a820
        /*10b8*/ 	.short	0x010a
        /*10ba*/ 	.byte	0x3f
	.zero		1


	//   ....[69]....
        /*10bc*/ 	.word	0x00027aa0
        /*10c0*/ 	.word	0x00000005
        /*10c4*/ 	.word	0x0002a840
        /*10c8*/ 	.short	0x010a
        /*10ca*/ 	.byte	0x3f
	.zero		1


	//   ....[70]....
        /*10cc*/ 	.word	0x00027f80
        /*10d0*/ 	.word	0x00000005
        /*10d4*/ 	.word	0x0002a830
        /*10d8*/ 	.short	0x0107
        /*10da*/ 	.byte	0x3f
	.zero		1


	//   ....[71]....
        /*10dc*/ 	.word	0x00028030
        /*10e0*/ 	.word	0x00000005
        /*10e4*/ 	.word	0x0002a830
        /*10e8*/ 	.short	0x0101
        /*10ea*/ 	.byte	0x3f
	.zero		1


	//   ....[72]....
        /*10ec*/ 	.word	0x00028090
        /*10f0*/ 	.word	0x00000005
        /*10f4*/ 	.word	0x0002a860
        /*10f8*/ 	.short	0x010a
        /*10fa*/ 	.byte	0x3f
	.zero		1


	//   ....[73]....
        /*10fc*/ 	.word	0x000284f0
        /*1100*/ 	.word	0x00000005
        /*1104*/ 	.word	0x0002a850
        /*1108*/ 	.short	0x0107
        /*110a*/ 	.byte	0x3f
	.zero		1


	//   ....[74]....
        /*110c*/ 	.word	0x00028650
        /*1110*/ 	.word	0x00000005
        /*1114*/ 	.word	0x0002a850
        /*1118*/ 	.short	0x0101
        /*111a*/ 	.byte	0x3f
	.zero		1


	//   ....[75]....
        /*111c*/ 	.word	0x000288a0
        /*1120*/ 	.word	0x00000000
        /*1124*/ 	.word	0x0002a860
        /*1128*/ 	.short	0x010a
        /*112a*/ 	.byte	0x3f
	.zero		1


	//   ....[76]....
        /*112c*/ 	.word	0x00028d00
        /*1130*/ 	.word	0x00000000
        /*1134*/ 	.word	0x0002a850
        /*1138*/ 	.short	0x0107
        /*113a*/ 	.byte	0x3f
	.zero		1


	//   ....[77]....
        /*113c*/ 	.word	0x00028db0
        /*1140*/ 	.word	0x00000000
        /*1144*/ 	.word	0x0002a850
        /*1148*/ 	.short	0x0101
        /*114a*/ 	.byte	0x3f
	.zero		1


	//   ....[78]....
        /*114c*/ 	.word	0x00029f00
        /*1150*/ 	.word	0x00000007
        /*1154*/ 	.word	0x0002a820
        /*1158*/ 	.short	0x010a
        /*115a*/ 	.byte	0x3f
	.zero		1


	//   ....[79]....
        /*115c*/ 	.word	0x0002a090
        /*1160*/ 	.word	0x00000005
        /*1164*/ 	.word	0x0002a840
        /*1168*/ 	.short	0x010a
        /*116a*/ 	.byte	0x3f
	.zero		1


	//   ....[80]....
        /*116c*/ 	.word	0x0002a130
        /*1170*/ 	.word	0x00000003
        /*1174*/ 	.word	0x0002a840
        /*1178*/ 	.short	0x010a
        /*117a*/ 	.byte	0x3f
	.zero		1


	//   ....[81]....
        /*117c*/ 	.word	0x0002a170
        /*1180*/ 	.word	0x00000005
        /*1184*/ 	.word	0x0002a860
        /*1188*/ 	.short	0x010a
        /*118a*/ 	.byte	0x3f
	.zero		1


	//   ....[82]....
        /*118c*/ 	.word	0x0002a1b0
        /*1190*/ 	.word	0x00000003
        /*1194*/ 	.word	0x0002a860
        /*1198*/ 	.short	0x010a
        /*119a*/ 	.byte	0x3f
	.zero		1


	//   ....[83]....
        /*119c*/ 	.word	0x0002a210
        /*11a0*/ 	.word	0x00000056
        /*11a4*/ 	.word	0x0002a890
        /*11a8*/ 	.short	0x010a
        /*11aa*/ 	.byte	0x3f
	.zero		1


	//   ....[84]....
        /*11ac*/ 	.word	0x0002a4c0
        /*11b0*/ 	.word	0x00000056
        /*11b4*/ 	.word	0x0002a890
        /*11b8*/ 	.short	0x010a
        /*11ba*/ 	.byte	0x3f
	.zero		1


	//   ....[85]....
        /*11bc*/ 	.word	0x0002a770
        /*11c0*/ 	.word	0x00000056
        /*11c4*/ 	.word	0x0002a890
        /*11c8*/ 	.short	0x010a
        /*11ca*/ 	.byte	0x3f
	.zero		1


	//   ....[86]....
        /*11cc*/ 	.word	0x0002aa20
        /*11d0*/ 	.word	0x00000056
        /*11d4*/ 	.word	0x0002a8b0
        /*11d8*/ 	.short	0x010a
        /*11da*/ 	.byte	0x3f
	.zero		1


	//   ....[87]....
        /*11dc*/ 	.word	0x0002ae10
        /*11e0*/ 	.word	0x00000002
        /*11e4*/ 	.word	0x0002a800
        /*11e8*/ 	.short	0x010a
        /*11ea*/ 	.byte	0x3f
	.zero		1


	//   ....[88]....
        /*11ec*/ 	.word	0x0002b1f0
        /*11f0*/ 	.word	0x00000002
        /*11f4*/ 	.word	0x0002a800
        /*11f8*/ 	.short	0x010a
        /*11fa*/ 	.byte	0x3f
	.zero		1


	//   ....[89]....
        /*11fc*/ 	.word	0x0002b240
        /*1200*/ 	.word	0x00000009
        /*1204*/ 	.word	0x0002a830
        /*1208*/ 	.short	0x010a
        /*120a*/ 	.byte	0x3f
	.zero		1


	//   ....[90]....
        /*120c*/ 	.word	0x0002b290
        /*1210*/ 	.word	0x00000009
        /*1214*/ 	.word	0x0002a830
        /*1218*/ 	.short	0x010a
        /*121a*/ 	.byte	0x3f
	.zero		1


	//   ....[91]....
        /*121c*/ 	.word	0x0002b2e0
        /*1220*/ 	.word	0x00000015
        /*1224*/ 	.word	0x0002a850
        /*1228*/ 	.short	0x010a
        /*122a*/ 	.byte	0x3f
	.zero		1


	//   ....[92]....
        /*122c*/ 	.word	0x0002b330
        /*1230*/ 	.word	0x00000014
        /*1234*/ 	.word	0x0002a830
        /*1238*/ 	.short	0x010a
        /*123a*/ 	.byte	0x3f
	.zero		1


	//   ....[93]....
        /*123c*/ 	.word	0x0002b380
        /*1240*/ 	.word	0x00000015
        /*1244*/ 	.word	0x0002a850
        /*1248*/ 	.short	0x010a
        /*124a*/ 	.byte	0x3f
	.zero		1


	//   ....[94]....
        /*124c*/ 	.word	0x0002b3d0
        /*1250*/ 	.word	0x00000000
        /*1254*/ 	.word	0x0002a830
        /*1258*/ 	.short	0x010a
        /*125a*/ 	.byte	0x3f
	.zero		1


	//   ....[95]....
        /*125c*/ 	.word	0x0002b420
        /*1260*/ 	.word	0x0000000f
        /*1264*/ 	.word	0x0002a850
        /*1268*/ 	.short	0x010a
        /*126a*/ 	.byte	0x3f
	.zero		1


	//   ....[96]....
        /*126c*/ 	.word	0x0002b470
        /*1270*/ 	.word	0x00000005
        /*1274*/ 	.word	0x0002a850
        /*1278*/ 	.short	0x010a
        /*127a*/ 	.byte	0x3f
	.zero		1


	//   ....[97]....
        /*127c*/ 	.word	0x0002b610
        /*1280*/ 	.word	0x00000011
        /*1284*/ 	.word	0x0002a820
        /*1288*/ 	.short	0x010a
        /*128a*/ 	.byte	0x3f
	.zero		1


	//   ....[98]....
        /*128c*/ 	.word	0x0002b660
        /*1290*/ 	.word	0x0000000c
        /*1294*/ 	.word	0x0002a8a0
        /*1298*/ 	.short	0x010a
        /*129a*/ 	.byte	0x3f
	.zero		1


	//   ....[99]....
        /*129c*/ 	.word	0x0002b6b0
        /*12a0*/ 	.word	0x0000000c
        /*12a4*/ 	.word	0x0002a8c0
        /*12a8*/ 	.short	0x010a
        /*12aa*/ 	.byte	0x3f
	.zero		1


	//   ....[100]....
        /*12ac*/ 	.word	0x0002b700
        /*12b0*/ 	.word	0x0000000a
        /*12b4*/ 	.word	0x0002a8a0
        /*12b8*/ 	.short	0x010a
        /*12ba*/ 	.byte	0x3f
	.zero		1


	//   ....[101]....
        /*12bc*/ 	.word	0x0002b750
        /*12c0*/ 	.word	0x0000000a
        /*12c4*/ 	.word	0x0002a8c0
        /*12c8*/ 	.short	0x010a
        /*12ca*/ 	.byte	0x3f
	.zero		1


	//   ....[102]....
        /*12cc*/ 	.word	0x0002b870
        /*12d0*/ 	.word	0x00000007
        /*12d4*/ 	.word	0x0002a840
        /*12d8*/ 	.short	0x010a
        /*12da*/ 	.byte	0x3f
	.zero		1


	//   ....[103]....
        /*12dc*/ 	.word	0x0002cc40
        /*12e0*/ 	.word	0x00000011
        /*12e4*/ 	.word	0x0002a820
        /*12e8*/ 	.short	0x010a
        /*12ea*/ 	.byte	0x3f
	.zero		1


	//   ....[104]....
        /*12ec*/ 	.word	0x0002cc90
        /*12f0*/ 	.word	0x00000005
        /*12f4*/ 	.word	0x0002a840
        /*12f8*/ 	.short	0x010a
        /*12fa*/ 	.byte	0x3f
	.zero		1


	//   ....[105]....
        /*12fc*/ 	.word	0x0002d450
        /*1300*/ 	.word	0x00000005
        /*1304*/ 	.word	0x0002a860
        /*1308*/ 	.short	0x010a
        /*130a*/ 	.byte	0x3f
	.zero		1


	//   ....[106]....
        /*130c*/ 	.word	0x0002dc60
        /*1310*/ 	.word	0x00000000
        /*1314*/ 	.word	0x0002a860
        /*1318*/ 	.short	0x010a
        /*131a*/ 	.byte	0x3f
	.zero		1


	//   ....[107]....
        /*131c*/ 	.word	0x0002ee40
        /*1320*/ 	.word	0x00000007
        /*1324*/ 	.word	0x0002a820
        /*1328*/ 	.short	0x010a
        /*132a*/ 	.byte	0x3f
	.zero		1


	//   ....[108]....
        /*132c*/ 	.word	0x0002efe0
        /*1330*/ 	.word	0x00000005
        /*1334*/ 	.word	0x0002a840
        /*1338*/ 	.short	0x010a
        /*133a*/ 	.byte	0x3f
	.zero		1


	//   ....[109]....
        /*133c*/ 	.word	0x0002f030
        /*1340*/ 	.word	0x00000003
        /*1344*/ 	.word	0x0002a840
        /*1348*/ 	.short	0x010a
        /*134a*/ 	.byte	0x3f
	.zero		1


	//   ....[110]....
        /*134c*/ 	.word	0x0002f080
        /*1350*/ 	.word	0x00000005
        /*1354*/ 	.word	0x0002a860
        /*1358*/ 	.short	0x010a
        /*135a*/ 	.byte	0x3f
	.zero		1


	//----- nvinfo : EIATTR_NUM_MBARRIERS
	.align		4
.L_478:
        /*135c*/ 	.byte	0x03, 0x38
        /*135e*/ 	.short	0x0016


	//----- nvinfo : EIATTR_EXIT_INSTR_OFFSETS
	.align		4
        /*1360*/ 	.byte	0x04, 0x1c
        /*1362*/ 	.short	(.L_480 - .L_479)


	//   ....[0]....
.L_479:
        /*1364*/ 	.word	0x0002a200


	//----- nvinfo : EIATTR_MAX_THREADS
	.align		4
.L_480:
        /*1368*/ 	.byte	0x04, 0x05
        /*136a*/ 	.short	(.L_482 - .L_481)
.L_481:
        /*136c*/ 	.word	0x00000180
        /*1370*/ 	.word	0x00000001
        /*1374*/ 	.word	0x00000001


	//----- nvinfo : EIATTR_CRS_STACK_SIZE
	.align		4
.L_482:
        /*1378*/ 	.byte	0x04, 0x1e
        /*137a*/ 	.short	(.L_484 - .L_483)
.L_483:
        /*137c*/ 	.word	0x00000000


	//----- nvinfo : EIATTR_CBANK_PARAM_SIZE
	.align		4
.L_484:
        /*1380*/ 	.byte	0x03, 0x19
        /*1382*/ 	.short	0x0af0


	//----- nvinfo : EIATTR_PARAM_CBANK
	.align		4
        /*1384*/ 	.byte	0x04, 0x0a
        /*1386*/ 	.short	(.L_486 - .L_485)
	.align		4
.L_485:
        /*1388*/ 	.word	index@(.nv.constant0._ZN7cutlass13device_kernelIN5flash11enable_sm90INS1_16FlashAttnFwdSm90INS1_25CollectiveMainloopFwdSm90ILi2EN4cute5tupleIJNS5_1CILi1EEES8_S8_EEENS6_IJNS7_ILi128EEENS7_ILi96EEENS7_ILi192EEEEEELi128ENS_6half_tEfNS_4arch4Sm90ELb0ELb1ELb0ELb1ELb1ELb1ELb0ELb1ELb1ELb1ELb1ELb0EEENS1_21CollectiveEpilogueFwdINS6_IJSA_SA_SB_EEES9_SE_SG_Li256ELb1ELb1ELb1ELb0EEENS1_36VarlenDynamicPersistentTileSchedulerILi128ELi96ELi256ELi128ELb1ELb1ELb1ELb1ELb0ELb1EEEEEEEEEvNT_6ParamsE)
        /*138c*/ 	.short	0x0210
        /*138e*/ 	.short	0x0af0


	//----- nvinfo : EIATTR_SW_WAR
	.align		4
.L_486:
        /*1390*/ 	.byte	0x04, 0x36
        /*1392*/ 	.short	(.L_488 - .L_487)
.L_487:
        /*1394*/ 	.word	0x00000008
.L_488:


//--------------------- .nv.info._ZN7cutlass13device_kernelIN5flash11enable_sm90INS1_16FlashAttnFwdSm90INS1_25CollectiveMainloopFwdSm90ILi2EN4cute5tupleIJNS5_1CILi1EEES8_S8_EEENS6_IJNS7_ILi128EEENS7_ILi96EEENS7_ILi192EEEEEELi128ENS_6half_tEfNS_4arch4Sm90ELb1ELb0ELb0ELb0ELb1ELb0ELb0ELb1ELb1ELb1ELb1ELb0EEENS1_21CollectiveEpilogueFwdINS6_IJSA_SA_SB_EEES9_SE_SG_Li256ELb0ELb1ELb1ELb0EEENS1_19SingleTileSchedulerILb0ELb1ELb1ELi128EEEEEEEEEvNT_6ParamsE --------------------------
	.section	.nv.info._ZN7cutlass13device_kernelIN5flash11enable_sm90INS1_16FlashAttnFwdSm90INS1_25CollectiveMainloopFwdSm90ILi2EN4cute5tupleIJNS5_1CILi1EEES8_S8_EEENS6_IJNS7_ILi128EEENS7_ILi96EEENS7_ILi192EEEEEELi128ENS_6half_tEfNS_4arch4Sm90ELb1ELb0ELb0ELb0ELb1ELb0ELb0ELb1ELb1ELb1ELb1ELb0EEENS1_21CollectiveEpilogueFwdINS6_IJSA_SA_SB_EEES9_SE_SG_Li256ELb0ELb1ELb1ELb0EEENS1_19SingleTileSchedulerILb0ELb1ELb1ELi128EEEEEEEEEvNT_6ParamsE,"",@"SHT_CUDA_INFO"
	.sectionflags	@""
	.align	4


	//----- nvinfo : EIATTR_CUDA_API_VERSION
	.align		4
        /*0000*/ 	.byte	0x04, 0x37
        /*0002*/ 	.short	(.L_490 - .L_489)
.L_489:
        /*0004*/ 	.word	0x00000082


	//----- nvinfo : EIATTR_KPARAM_INFO
	.align		4
.L_490:
        /*0008*/ 	.byte	0x04, 0x17
        /*000a*/ 	.short	(.L_492 - .L_491)
.L_491:
        /*000c*/ 	.word	0x00000000
        /*0010*/ 	.short	0x0000
        /*0012*/ 	.short	0x0070
        /*0014*/ 	.byte	0x00, 0xf0, 0x01, 0x28


	//----- nvinfo : EIATTR_SPARSE_MMA_MASK
	.align		4
.L_492:
        /*0018*/ 	.byte	0x03, 0x50
        /*001a*/ 	.short	0x0000


	//----- nvinfo : EIATTR_MAXREG_COUNT
	.align		4
        /*001c*/ 	.byte	0x03, 0x1b
        /*001e*/ 	.short	0x00a8


	//----- nvinfo : EIATTR_NUM_BARRIERS
	.align		4
        /*0020*/ 	.byte	0x02, 0x4c
        /*0022*/ 	.byte	0x09
	.zero		1


	//----- nvinfo : EIATTR_EXTERNS
	.align		4
        /*0024*/ 	.byte	0x04, 0x0f
        /*0026*/ 	.short	(.L_494 - .L_493)


	//   ....[0]....
	.align		4
.L_493:
        /*0028*/ 	.word	index@(__assertfail)


	//----- nvinfo : EIATTR_MERCURY_ISA_VERSION
	.align		4
.L_494:
        /*002c*/ 	.byte	0x03, 0x5f
        /*002e*/ 	.short	0x0101


	//----- nvinfo : EIATTR_INT_WARP_WIDE_INSTR_OFFSETS
	.align		4
        /*0030*/ 	.byte	0x04, 0x31
        /*0032*/ 	.short	(.L_496 - .L_495)


	//   ....[0]....
.L_495:
        /*0034*/ 	.word	0x000000b0


	//   ....[1]....
        /*0038*/ 	.word	0x000000c0


	//   ....[2]....
        /*003c*/ 	.word	0x00000160


	//----- nvinfo : EIATTR_COOP_GROUP_MASK_REGIDS
	.align		4
.L_496:
        /*0040*/ 	.byte	0x04, 0x29
        /*0042*/ 	.short	(.L_498 - .L_497)


	//   ....[0]....
.L_497:
        /*0044*/ 	.word	0xffffffff


	//   ....[1]....
        /*0048*/ 	.word	0xffffffff


	//   ....[2]....
        /*004c*/ 	.word	0xffffffff


	//   ....[3]....
        /*0050*/ 	.word	0xffffffff


	//   ....[4]....
        /*0054*/ 	.word	0xffffffff


	//   ....[5]....
        /*0058*/ 	.word	0xffffffff


	//   ....[6]....
        /*005c*/ 	.word	0xffffffff


	//   ....[7]....
        /*0060*/ 	.word	0xffffffff


	//   ....[8]....
        /*0064*/ 	.word	0xffffffff


	//   ....[9]....
        /*0068*/ 	.word	0xffffffff


	//   ....[10]....
        /*006c*/ 	.word	0xffffffff


	//   ....[11]....
        /*0070*/ 	.word	0xffffffff


	//   ....[12]....
        /*0074*/ 	.word	0xffffffff


	//   ....[13]....
        /*0078*/ 	.word	0xffffffff


	//   ....[14]....
        /*007c*/ 	.word	0xffffffff


	//   ....[15]....
        /*0080*/ 	.word	0xffffffff


	//   ....[16]....
        /*0084*/ 	.word	0xffffffff


	//   ....[17]....
        /*0088*/ 	.word	0xffffffff


	//   ....[18]....
        /*008c*/ 	.word	0xffffffff


	//   ....[19]....
        /*0090*/ 	.word	0xffffffff


	//   ....[20]....
        /*0094*/ 	.word	0xffffffff


	//   ....[21]....
        /*0098*/ 	.word	0xffffffff


	//   ....[22]....
        /*009c*/ 	.word	0xffffffff


	//   ....[23]....
        /*00a0*/ 	.word	0xffffffff


	//   ....[24]....
        /*00a4*/ 	.word	0xffffffff


	//   ....[25]....
        /*00a8*/ 	.word	0xffffffff


	//   ....[26]....
        /*00ac*/ 	.word	0xffffffff


	//   ....[27]....
        /*00b0*/ 	.word	0xffffffff


	//   ....[28]....
        /*00b4*/ 	.word	0xffffffff


	//   ....[29]....
        /*00b8*/ 	.word	0xffffffff


	//   ....[30]....
        /*00bc*/ 	.word	0xffffffff


	//   ....[31]....
        /*00c0*/ 	.word	0xffffffff


	//   ....[32]....
        /*00c4*/ 	.word	0xffffffff


	//   ....[33]....
        /*00c8*/ 	.word	0xffffffff


	//   ....[34]....
        /*00cc*/ 	.word	0xffffffff


	//   ....[35]....
        /*00d0*/ 	.word	0xffffffff


	//   ....[36]....
        /*00d4*/ 	.word	0xffffffff


	//   ....[37]....
        /*00d8*/ 	.word	0xffffffff


	//   ....[38]....
        /*00dc*/ 	.word	0xffffffff


	//   ....[39]....
        /*00e0*/ 	.word	0xffffffff


	//   ....[40]....
        /*00e4*/ 	.word	0xffffffff


	//   ....[41]....
        /*00e8*/ 	.word	0xffffffff


	//   ....[42]....
        /*00ec*/ 	.word	0xffffffff


	//   ....[43]....
        /*00f0*/ 	.word	0xffffffff


	//   ....[44]....
        /*00f4*/ 	.word	0xffffffff


	//   ....[45]....
        /*00f8*/ 	.word	0xffffffff


	//   ....[46]....
        /*00fc*/ 	.word	0xffffffff


	//   ....[47]....
        /*0100*/ 	.word	0xffffffff


	//   ....[48]....
        /*0104*/ 	.word	0xffffffff


	//   ....[49]....
        /*0108*/ 	.word	0xffffffff


	//   ....[50]....
        /*010c*/ 	.word	0xffffffff


	//   ....[51]....
        /*0110*/ 	.word	0xffffffff


	//   ....[52]....
        /*0114*/ 	.word	0xffffffff


	//   ....[53]....
        /*0118*/ 	.word	0xffffffff


	//   ....[54]....
        /*011c*/ 	.word	0xffffffff


	//   ....[55]....
        /*0120*/ 	.word	0xffffffff


	//   ....[56]....
        /*0124*/ 	.word	0xffffffff


	//   ....[57]....
        /*0128*/ 	.word	0xffffffff


	//   ....[58]....
        /*012c*/ 	.word	0xffffffff


	//   ....[59]....
        /*0130*/ 	.word	0xffffffff


	//   ....[60]....
        /*0134*/ 	.word	0xffffffff


	//   ....[61]....
        /*0138*/ 	.word	0xffffffff


	//   ....[62]....
        /*013c*/ 	.word	0xffffffff


	//   ....[63]....
        /*0140*/ 	.word	0xffffffff


	//   ....[64]....
        /*0144*/ 	.word	0xffffffff


	//   ....[65]....
        /*0148*/ 	.word	0xffffffff


	//   ....[66]....
        /*014c*/ 	.word	0xffffffff


	//   ....[67]....
        /*0150*/ 	.word	0xffffffff


	//   ....[68]....
        /*0154*/ 	.word	0xffffffff


	//   ....[69]....
        /*0158*/ 	.word	0xffffffff


	//   ....[70]....
        /*015c*/ 	.word	0xffffffff


	//   ....[71]....
        /*0160*/ 	.word	0xffffffff


	//   ....[72]....
        /*0164*/ 	.word	0xffffffff


	//   ....[73]....
        /*0168*/ 	.word	0xffffffff


	//   ....[74]....
        /*016c*/ 	.word	0xffffffff


	//   ....[75]....
        /*0170*/ 	.word	0xffffffff


	//   ....[76]....
        /*0174*/ 	.word	0xffffffff


	//   ....[77]....
        /*0178*/ 	.word	0xffffffff


	//   ....[78]....
        /*017c*/ 	.word	0xffffffff


	//   ....[79]....
        /*0180*/ 	.word	0xffffffff


	//   ....[80]....
        /*0184*/ 	.word	0xffffffff


	//   ....[81]....
        /*0188*/ 	.word	0xffffffff


	//   ....[82]....
        /*018c*/ 	.word	0xffffffff


	//   ....[83]....
        /*0190*/ 	.word	0xffffffff


	//   ....[84]....
        /*0194*/ 	.word	0xffffffff


	//   ....[85]....
        /*0198*/ 	.word	0xffffffff


	//   ....[86]....
        /*019c*/ 	.word	0xffffffff


	//   ....[87]....
        /*01a0*/ 	.word	0xffffffff


	//   ....[88]....
        /*01a4*/ 	.word	0xffffffff


	//   ....[89]....
        /*01a8*/ 	.word	0xffffffff


	//   ....[90]....
        /*01ac*/ 	.word	0xffffffff


	//   ....[91]....
        /*01b0*/ 	.word	0xffffffff


	//   ....[92]....
        /*01b4*/ 	.word	0xffffffff


	//   ....[93]....
        /*01b8*/ 	.word	0xffffffff


	//   ....[94]....
        /*01bc*/ 	.word	0xffffffff


	//   ....[95]....
        /*01c0*/ 	.word	0xffffffff


	//   ....[96]....
        /*01c4*/ 	.word	0xffffffff


	//   ....[97]....
        /*01c8*/ 	.word	0xffffffff


	//   ....[98]....
        /*01cc*/ 	.word	0xffffffff


	//   ....[99]....
        /*01d0*/ 	.word	0xffffffff


	//   ....[100]....
        /*01d4*/ 	.word	0xffffffff


	//   ....[101]....
        /*01d8*/ 	.word	0x0500000f


	//   ....[102]....
        /*01dc*/ 	.word	0x0500000f


	//   ....[103]....
        /*01e0*/ 	.word	0x0500000f


	//   ....[104]....
        /*01e4*/ 	.word	0x0500000f


	//   ....[105]....
        /*01e8*/ 	.word	0x0500000f


	//   ....[106]....
        /*01ec*/ 	.word	0x0500000f


	//   ....[107]....
        /*01f0*/ 	.word	0x0500000f


	//   ....[108]....
        /*01f4*/ 	.word	0x0500000f


	//   ....[109]....
        /*01f8*/ 	.word	0x0500000f


	//   ....[110]....
        /*01fc*/ 	.word	0x0500000f


	//   ....[111]....
        /*0200*/ 	.word	0x0500000f


	//   ....[112]....
        /*0204*/ 	.word	0x0500000f


	//   ....[113]....
        /*0208*/ 	.word	0x0500000f


	//   ....[114]....
        /*020c*/ 	.word	0x0500000f


	//   ....[115]....
        /*0210*/ 	.word	0x0500000f


	//   ....[116]....
        /*0214*/ 	.word	0x0500000f


	//   ....[117]....
        /*0218*/ 	.word	0x0500000f


	//   ....[118]....
        /*021c*/ 	.word	0x0500000f


	//   ....[119]....
        /*0220*/ 	.word	0x0500000f


	//   ....[120]....
        /*0224*/ 	.word	0x0500000f


	//   ....[121]....
        /*0228*/ 	.word	0x0500000f


	//   ....[122]....
        /*022c*/ 	.word	0x0500000f


	//   ....[123]....
        /*0230*/ 	.word	0x0500000f


	//   ....[124]....
        /*0234*/ 	.word	0x0500000f


	//   ....[125]....
        /*0238*/ 	.word	0x0500000f


	//   ....[126]....
        /*023c*/ 	.word	0x0500000f


	//   ....[127]....
        /*0240*/ 	.word	0x0500000f


	//   ....[128]....
        /*0244*/ 	.word	0x0500000f


	//   ....[129]....
        /*0248*/ 	.word	0x0500000f


	//   ....[130]....
        /*024c*/ 	.word	0x0500000f


	//   ....[131]....
        /*0250*/ 	.word	0x0500000f


	//   ....[132]....
        /*0254*/ 	.word	0x0500000f


	//   ....[133]....
        /*0258*/ 	.word	0x0500000f


	//   ....[134]....
        /*025c*/ 	.word	0x0500000f


	//   ....[135]....
        /*0260*/ 	.word	0x0500000f


	//   ....[136]....
        /*0264*/ 	.word	0x0500000f


	//   ....[137]....
        /*0268*/ 	.word	0x0500000f


	//   ....[138]....
        /*026c*/ 	.word	0x0500000f


	//   ....[139]....
        /*0270*/ 	.word	0x0500000f


	//   ....[140]....
        /*0274*/ 	.word	0x0500000f


	//   ....[141]....
        /*0278*/ 	.word	0x0500000f


	//   ....[142]....
        /*027c*/ 	.word	0x0500000f


	//   ....[143]....
        /*0280*/ 	.word	0x0500000f


	//   ....[144]....
        /*0284*/ 	.word	0x0500000f


	//   ....[145]....
        /*0288*/ 	.word	0x0500000f


	//   ....[146]....
        /*028c*/ 	.word	0x0500000f


	//   ....[147]....
        /*0290*/ 	.word	0x0500000f


	//   ....[148]....
        /*0294*/ 	.word	0x0500000f


	//   ....[149]....
        /*0298*/ 	.word	0x0500000f


	//   ....[150]....
        /*029c*/ 	.word	0x0500000f


	//   ....[151]....
        /*02a0*/ 	.word	0x0500000f


	//   ....[152]....
        /*02a4*/ 	.word	0x0500000f


	//   ....[153]....
        /*02a8*/ 	.word	0x0500000f


	//   ....[154]....
        /*02ac*/ 	.word	0x0500000f


	//   ....[155]....
        /*02b0*/ 	.word	0x0500000f


	//   ....[156]....
        /*02b4*/ 	.word	0x0500000f


	//   ....[157]....
        /*02b8*/ 	.word	0x0500000f


	//   ....[158]....
        /*02bc*/ 	.word	0x0500000f


	//   ....[159]....
        /*02c0*/ 	.word	0x0500000f


	//   ....[160]....
        /*02c4*/ 	.word	0x0500000f


	//   ....[161]....
        /*02c8*/ 	.word	0x0500000f


	//   ....[162]....
        /*02cc*/ 	.word	0x0500000f


	//   ....[163]....
        /*02d0*/ 	.word	0x0500000f


	//   ....[164]....
        /*02d4*/ 	.word	0x0500000f


	//   ....[165]....
        /*02d8*/ 	.word	0x0500000f


	//   ....[166]....
        /*02dc*/ 	.word	0x0500000f


	//----- nvinfo : EIATTR_COOP_GROUP_INSTR_OFFSETS
	.align		4
.L_498:
        /*02e0*/ 	.byte	0x04, 0x28
        /*02e2*/ 	.short	(.L_500 - .L_499)


	//   ....[0]....
.L_499:
        /*02e4*/ 	.word	0x00000060


	//   ....[1]....
        /*02e8*/ 	.word	0x000000a0


	//   ....[2]....
        /*02ec*/ 	.word	0x000002c0


	//   ....[3]....
        /*02f0*/ 	.word	0x00000420


	//   ....[4]....
        /*02f4*/ 	.word	0x00000540


	//   ....[5]....
        /*02f8*/ 	.word	0x000006a0


	//   ....[6]....
        /*02fc*/ 	.word	0x000010a0


	//   ....[7]....
        /*0300*/ 	.word	0x00001c80


	//   ....[8]....
        /*0304*/ 	.word	0x00001cb0


	//   ....[9]....
        /*0308*/ 	.word	0x00002210


	//   ....[10]....
        /*030c*/ 	.word	0x000022e0


	//   ....[11]....
        /*0310*/ 	.word	0x00002960


	//   ....[12]....
        /*0314*/ 	.word	0x000029c0


	//   ....[13]....
        /*0318*/ 	.word	0x00004150


	//   ....[14]....
        /*031c*/ 	.word	0x00004170


	//   ....[15]....
        /*0320*/ 	.word	0x00004660


	//   ....[16]....
        /*0324*/ 	.word	0x00004700


	//   ....[17]....
        /*0328*/ 	.word	0x00004d60


	//   ....[18]....
        /*032c*/ 	.word	0x00004db0


	//   ....[19]....
        /*0330*/ 	.word	0x000066e0


	//   ....[20]....
        /*0334*/ 	.word	0x000066f0


	//   ....[21]....
        /*0338*/ 	.word	0x00006730


	//   ....[22]....
        /*033c*/ 	.word	0x00006740


	//   ....[23]....
        /*0340*/ 	.word	0x00007810


	//   ....[24]....
        /*0344*/ 	.word	0x00007840


	//   ....[25]....
        /*0348*/ 	.word	0x00007900


	//   ....[26]....
        /*034c*/ 	.word	0x00007910


	//   ....[27]....
        /*0350*/ 	.word	0x00008780


	//   ....[28]....
        /*0354*/ 	.word	0x000087c0


	//   ....[29]....
        /*0358*/ 	.word	0x00008800


	//   ....[30]....
        /*035c*/ 	.word	0x00008830


	//   ....[31]....
        /*0360*/ 	.word	0x00008850


	//   ....[32]....
        /*0364*/ 	.word	0x00008870


	//   ....[33]....
        /*0368*/ 	.word	0x00008eb0


	//   ....[34]....
        /*036c*/ 	.word	0x00008ec0


	//   ....[35]....
        /*0370*/ 	.word	0x000098c0


	//   ....[36]....
        /*0374*/ 	.word	0x0000abe0


	//   ....[37]....
        /*0378*/ 	.word	0x0000ac00


	//   ....[38]....
        /*037c*/ 	.word	0x0000ac10


	//   ....[39]....
        /*0380*/ 	.word	0x0000ac20


	//   ....[40]....
        /*0384*/ 	.word	0x0000ac30


	//   ....[41]....
        /*0388*/ 	.word	0x0000ac40


	//   ....[42]....
        /*038c*/ 	.word	0x0000acd0


	//   ....[43]....
        /*0390*/ 	.word	0x0000acf0


	//   ....[44]....
        /*0394*/ 	.word	0x0000ad60


	//   ....[45]....
        /*0398*/ 	.word	0x0000ad70


	//   ....[46]....
        /*039c*/ 	.word	0x0000ad80


	//   ....[47]....
        /*03a0*/ 	.word	0x0000ae20


	//   ....[48]....
        /*03a4*/ 	.word	0x0000b4a0


	//   ....[49]....
        /*03a8*/ 	.word	0x0000b4d0


	//   ....[50]....
        /*03ac*/ 	.word	0x0000b500


	//   ....[51]....
        /*03b0*/ 	.word	0x0000b530


	//   ....[52]....
        /*03b4*/ 	.word	0x0000b5e0


	//   ....[53]....
        /*03b8*/ 	.word	0x0000b600


	//   ....[54]....
        /*03bc*/ 	.word	0x0000b610


	//   ....[55]....
        /*03c0*/ 	.word	0x0000b670


	//   ....[56]....
        /*03c4*/ 	.word	0x0000b720


	//   ....[57]....
        /*03c8*/ 	.word	0x0000b740


	//   ....[58]....
        /*03cc*/ 	.word	0x0000b750


	//   ....[59]....
        /*03d0*/ 	.word	0x0000b7b0


	//   ....[60]....
        /*03d4*/ 	.word	0x0000b860


	//   ....[61]....
        /*03d8*/ 	.word	0x0000b880


	//   ....[62]....
        /*03dc*/ 	.word	0x0000b890


	//   ....[63]....
        /*03e0*/ 	.word	0x0000b8e0


	//   ....[64]....
        /*03e4*/ 	.word	0x0000c030


	//   ....[65]....
        /*03e8*/ 	.word	0x0000c050


	//   ....[66]....
        /*03ec*/ 	.word	0x0000c060


	//   ....[67]....
        /*03f0*/ 	.word	0x0000c070


	//   ....[68]....
        /*03f4*/ 	.word	0x0000c090


	//   ....[69]....
        /*03f8*/ 	.word	0x0000c0b0


	//   ....[70]....
        /*03fc*/ 	.word	0x0000c110


	//   ....[71]....
        /*0400*/ 	.word	0x0000c160


	//   ....[72]....
        /*0404*/ 	.word	0x0000c180


	//   ....[73]....
        /*0408*/ 	.word	0x0000c1c0


	//   ....[74]....
        /*040c*/ 	.word	0x0000c1e0


	//   ....[75]....
        /*0410*/ 	.word	0x0000c200


	//   ....[76]....
        /*0414*/ 	.word	0x0000c4a0


	//   ....[77]....
        /*0418*/ 	.word	0x0000c4b0


	//   ....[78]....
        /*041c*/ 	.word	0x0000c4c0


	//   ....[79]....
        /*0420*/ 	.word	0x0000c4e0


	//   ....[80]....
        /*0424*/ 	.word	0x0000c570


	//   ....[81]....
        /*0428*/ 	.word	0x0000c5a0


	//   ....[82]....
        /*042c*/ 	.word	0x0000c5f0


	//   ....[83]....
        /*0430*/ 	.word	0x0000c620


	//   ....[84]....
        /*0434*/ 	.word	0x0000c670


	//   ....[85]....
        /*0438*/ 	.word	0x0000c6a0


	//   ....[86]....
        /*043c*/ 	.word	0x0000c6f0


	//   ....[87]....
        /*0440*/ 	.word	0x0000c720


	//   ....[88]....
        /*0444*/ 	.word	0x0000cb80


	//   ....[89]....
        /*0448*/ 	.word	0x0000cbb0


	//   ....[90]....
        /*044c*/ 	.word	0x0000cbe0


	//   ....[91]....
        /*0450*/ 	.word	0x0000cc10


	//   ....[92]....
        /*0454*/ 	.word	0x0000cc40


	//   ....[93]....
        /*0458*/ 	.word	0x0000cc50


	//   ....[94]....
        /*045c*/ 	.word	0x0000cc60


	//   ....[95]....
        /*0460*/ 	.word	0x0000cc70


	//   ....[96]....
        /*0464*/ 	.word	0x0000cc90


	//   ....[97]....
        /*0468*/ 	.word	0x0000ccb0


	//   ....[98]....
        /*046c*/ 	.word	0x0000cd30


	//   ....[99]....
        /*0470*/ 	.word	0x0000ce60


	//   ....[100]....
        /*0474*/ 	.word	0x0000d0c0


	//   ....[101]....
        /*0478*/ 	.word	0x0000d630


	//   ....[102]....
        /*047c*/ 	.word	0x0000d720


	//   ....[103]....
        /*0480*/ 	.word	0x0000d7c0


	//   ....[104]....
        /*0484*/ 	.word	0x0000d820


	//   ....[105]....
        /*0488*/ 	.word	0x0000d8f0


	//   ....[106]....
        /*048c*/ 	.word	0x0000d970


	//   ....[107]....
        /*0490*/ 	.word	0x0000da40


	//   ....[108]....
        /*0494*/ 	.word	0x0000dab0


	//   ....[109]....
        /*0498*/ 	.word	0x0000dba0


	//   ....[110]....
        /*049c*/ 	.word	0x0000dc20


	//   ....[111]....
        /*04a0*/ 	.word	0x0000dcf0


	//   ....[112]....
        /*04a4*/ 	.word	0x0000dd60


	//   ....[113]....
        /*04a8*/ 	.word	0x0000de40


	//   ....[114]....
        /*04ac*/ 	.word	0x0000dee0


	//   ....[115]....
        /*04b0*/ 	.word	0x0000df40


	//   ....[116]....
        /*04b4*/ 	.word	0x0000dfe0


	//   ....[117]....
        /*04b8*/ 	.word	0x0000e0b0


	//   ....[118]....
        /*04bc*/ 	.word	0x0000e130


	//   ....[119]....
        /*04c0*/ 	.word	0x0000e210


	//   ....[120]....
        /*04c4*/ 	.word	0x0000e290


	//   ....[121]....
        /*04c8*/ 	.word	0x0000e360


	//   ....[122]....
        /*04cc*/ 	.word	0x0000e3e0


	//   ....[123]....
        /*04d0*/ 	.word	0x0000e4c0


	//   ....[124]....
        /*04d4*/ 	.word	0x0000e540


	//   ....[125]....
        /*04d8*/ 	.word	0x0000e610


	//   ....[126]....
        /*04dc*/ 	.word	0x0000e690


	//   ....[127]....
        /*04e0*/ 	.word	0x0000e770


	//   ....[128]....
        /*04e4*/ 	.word	0x0000e7e0


	//   ....[129]....
        /*04e8*/ 	.word	0x0000e8a0


	//   ....[130]....
        /*04ec*/ 	.word	0x0000e9e0


	//   ....[131]....
        /*04f0*/ 	.word	0x0000ea80


	//   ....[132]....
        /*04f4*/ 	.word	0x0000eb60


	//   ....[133]....
        /*04f8*/ 	.word	0x0000ebb0


	//   ....[134]....
        /*04fc*/ 	.word	0x0000ec90


	//   ....[135]....
        /*0500*/ 	.word	0x0000ece0


	//   ....[136]....
        /*0504*/ 	.word	0x0000ede0


	//   ....[137]....
        /*0508*/ 	.word	0x0000ee30


	//   ....[138]....
        /*050c*/ 	.word	0x0000ef30


	//   ....[139]....
        /*0510*/ 	.word	0x0000ef80


	//   ....[140]....
        /*0514*/ 	.word	0x0000f060


	//   ....[141]....
        /*0518*/ 	.word	0x0000f0b0


	//   ....[142]....
        /*051c*/ 	.word	0x0000f1a0


	//   ....[143]....
        /*0520*/ 	.word	0x0000f230


	//   ....[144]....
        /*0524*/ 	.word	0x0000f290


	//   ....[145]....
        /*0528*/ 	.word	0x0000f370


	//   ....[146]....
        /*052c*/ 	.word	0x0000f410


	//   ....[147]....
        /*0530*/ 	.word	0x0000f4d0


	//   ....[148]....
        /*0534*/ 	.word	0x0000f570


	//   ....[149]....
        /*0538*/ 	.word	0x0000f630


	//   ....[150]....
        /*053c*/ 	.word	0x0000f6d0


	//   ....[151]....
        /*0540*/ 	.word	0x0000f790


	//   ....[152]....
        /*0544*/ 	.word	0x0000f830


	//   ....[153]....
        /*0548*/ 	.word	0x0000f8f0


	//   ....[154]....
        /*054c*/ 	.word	0x0000fa10


	//   ....[155]....
        /*0550*/ 	.word	0x0000fac0


	//   ....[156]....
        /*0554*/ 	.word	0x0000fb60


	//   ....[157]....
        /*0558*/ 	.word	0x0000fc30


	//   ....[158]....
        /*055c*/ 	.word	0x0000fca0


	//   ....[159]....
        /*0560*/ 	.word	0x0000fd70


	//   ....[160]....
        /*0564*/ 	.word	0x0000fde0


	//   ....[161]....
        /*0568*/ 	.word	0x0000fed0


	//   ....[162]....
        /*056c*/ 	.word	0x0000ff40


	//   ....[163]....
        /*0570*/ 	.word	0x00010020


	//   ....[164]....
        /*0574*/ 	.word	0x00010090


	//   ....[165]....
        /*0578*/ 	.word	0x00010150


	//   ....[166]....
        /*057c*/ 	.word	0x00010230


	//----- nvinfo : EIATTR_REG_RECONFIG
	.align		4
.L_500:
        /*0580*/ 	.byte	0x01, 0x54
	.zero		2


	//----- nvinfo : EIATTR_SYSCALL_OFFSETS
	.align		4
        /*0584*/ 	.byte	0x04, 0x46
        /*0586*/ 	.short	(.L_502 - .L_501)


	//   ....[0]....
.L_501:
        /*0588*/ 	.word	0x00001260


	//   ....[1]....
        /*058c*/ 	.word	0x0000a100


	//   ....[2]....
        /*0590*/ 	.word	0x0000a240


	//   ....[3]....
        /*0594*/ 	.word	0x0000a330


	//   ....[4]....
        /*0598*/ 	.word	0x0000b1e0


	//----- nvinfo : EIATTR_MBARRIER_INSTR_OFFSETS
	.align		4
.L_502:
        /*059c*/ 	.byte	0x04, 0x39
        /*059e*/ 	.short	(.L_504 - .L_503)


	//   ....[0]....
.L_503:
        /*05a0*/ 	.word	0x00000170
        /*05a4*/ 	.word	0x000000ff
        /*05a8*/ 	.word	0x0002a800
        /*05ac*/ 	.short	0x0100
        /*05ae*/ 	.byte	0x08
	.zero		1


	//   ....[1]....
        /*05b0*/ 	.word	0x00000180
        /*05b4*/ 	.word	0x000000ff
        /*05b8*/ 	.word	0x0002a820
        /*05bc*/ 	.short	0x0100
        /*05be*/ 	.byte	0x08
	.zero		1


	//   ....[2]....
        /*05c0*/ 	.word	0x00000270
        /*05c4*/ 	.word	0x000000ff
        /*05c8*/ 	.word	0x0002a830
        /*05cc*/ 	.short	0x0100
        /*05ce*/ 	.byte	0x08
	.zero		1


	//   ....[3]....
        /*05d0*/ 	.word	0x00000280
        /*05d4*/ 	.word	0x000000ff
        /*05d8*/ 	.word	0x0002a840
        /*05dc*/ 	.short	0x0100
        /*05de*/ 	.byte	0x08
	.zero		1


	//   ....[4]....
        /*05e0*/ 	.word	0x00000290
        /*05e4*/ 	.word	0x000000ff
        /*05e8*/ 	.word	0x0002a838
        /*05ec*/ 	.short	0x0100
        /*05ee*/ 	.byte	0x08
	.zero		1


	//   ....[5]....
        /*05f0*/ 	.word	0x000002a0
        /*05f4*/ 	.word	0x000000ff
        /*05f8*/ 	.word	0x0002a848
        /*05fc*/ 	.short	0x0100
        /*05fe*/ 	.byte	0x08
	.zero		1


	//   ....[6]....
        /*0600*/ 	.word	0x000003d0
        /*0604*/ 	.word	0x000000ff
        /*0608*/ 	.word	0x0002a850
        /*060c*/ 	.short	0x0100
        /*060e*/ 	.byte	0x08
	.zero		1


	//   ....[7]....
        /*0610*/ 	.word	0x000003e0
        /*0614*/ 	.word	0x000000ff
        /*0618*/ 	.word	0x0002a860
        /*061c*/ 	.short	0x0100
        /*061e*/ 	.byte	0x08
	.zero		1


	//   ....[8]....
        /*0620*/ 	.word	0x000003f0
        /*0624*/ 	.word	0x000000ff
        /*0628*/ 	.word	0x0002a858
        /*062c*/ 	.short	0x0100
        /*062e*/ 	.byte	0x08
	.zero		1


	//   ....[9]....
        /*0630*/ 	.word	0x00000400
        /*0634*/ 	.word	0x000000ff
        /*0638*/ 	.word	0x0002a868
        /*063c*/ 	.short	0x0100
        /*063e*/ 	.byte	0x08
	.zero		1


	//   ....[10]....
        /*0640*/ 	.word	0x000004f0
        /*0644*/ 	.word	0x000000ff
        /*0648*/ 	.word	0x0002a870
        /*064c*/ 	.short	0x0100
        /*064e*/ 	.byte	0x06
	.zero		1


	//   ....[11]....
        /*0650*/ 	.word	0x00000500
        /*0654*/ 	.word	0x000000ff
        /*0658*/ 	.word	0x0002a880
        /*065c*/ 	.short	0x0100
        /*065e*/ 	.byte	0x06
	.zero		1


	//   ....[12]....
        /*0660*/ 	.word	0x00000510
        /*0664*/ 	.word	0x000000ff
        /*0668*/ 	.word	0x0002a878
        /*066c*/ 	.short	0x0100
        /*066e*/ 	.byte	0x06
	.zero		1


	//   ....[13]....
        /*0670*/ 	.word	0x00000520
        /*0674*/ 	.word	0x000000ff
        /*0678*/ 	.word	0x0002a888
        /*067c*/ 	.short	0x0100
        /*067e*/ 	.byte	0x06
	.zero		1


	//   ....[14]....
        /*0680*/ 	.word	0x00000650
        /*0684*/ 	.word	0x000000ff
        /*0688*/ 	.word	0x0002a890
        /*068c*/ 	.short	0x0100
        /*068e*/ 	.byte	0x08
	.zero		1


	//   ....[15]....
        /*0690*/ 	.word	0x00000660
        /*0694*/ 	.word	0x000000ff
        /*0698*/ 	.word	0x0002a8a0
        /*069c*/ 	.short	0x0100
        /*069e*/ 	.byte	0x08
	.zero		1


	//   ....[16]....
        /*06a0*/ 	.word	0x00000670
        /*06a4*/ 	.word	0x000000ff
        /*06a8*/ 	.word	0x0002a898
        /*06ac*/ 	.short	0x0100
        /*06ae*/ 	.byte	0x08
	.zero		1


	//   ....[17]....
        /*06b0*/ 	.word	0x00000680
        /*06b4*/ 	.word	0x000000ff
        /*06b8*/ 	.word	0x0002a8a8
        /*06bc*/ 	.short	0x0100
        /*06be*/ 	.byte	0x08
	.zero		1


	//   ....[18]....
        /*06c0*/ 	.word	0x000007c0
        /*06c4*/ 	.word	0x000000ff
        /*06c8*/ 	.word	0x0002a8b0
        /*06cc*/ 	.short	0x0100
        /*06ce*/ 	.byte	0x08
	.zero		1


	//   ....[19]....
        /*06d0*/ 	.word	0x000007d0
        /*06d4*/ 	.word	0x000000ff
        /*06d8*/ 	.word	0x0002a8c0
        /*06dc*/ 	.short	0x0100
        /*06de*/ 	.byte	0x08
	.zero		1


	//   ....[20]....
        /*06e0*/ 	.word	0x000007e0
        /*06e4*/ 	.word	0x000000ff
        /*06e8*/ 	.word	0x0002a8b8
        /*06ec*/ 	.short	0x0100
        /*06ee*/ 	.byte	0x08
	.zero		1


	//   ....[21]....
        /*06f0*/ 	.word	0x000007f0
        /*06f4*/ 	.word	0x000000ff
        /*06f8*/ 	.word	0x0002a8c8
        /*06fc*/ 	.short	0x0100
        /*06fe*/ 	.byte	0x08
	.zero		1


	//   ....[22]....
        /*0700*/ 	.word	0x00001280
        /*0704*/ 	.word	0x000000ff
        /*0708*/ 	.word	0x0002a800
        /*070c*/ 	.short	0x010a
        /*070e*/ 	.byte	0x26
	.zero		1


	//   ....[23]....
        /*0710*/ 	.word	0x00001300
        /*0714*/ 	.word	0x000000ff
        /*0718*/ 	.word	0x0002a830
        /*071c*/ 	.short	0x010a
        /*071e*/ 	.byte	0x26
	.zero		1


	//   ....[24]....
        /*0720*/ 	.word	0x00001360
        /*0724*/ 	.word	0x000000ff
        /*0728*/ 	.word	0x0002a830
        /*072c*/ 	.short	0x010a
        /*072e*/ 	.byte	0x26
	.zero		1


	//   ....[25]....
        /*0730*/ 	.word	0x00001df0
        /*0734*/ 	.word	0x000000ff
        /*0738*/ 	.word	0x00000000
        /*073c*/ 	.short	0x0101
        /*073e*/ 	.byte	0x04
	.zero		1


	//   ....[26]....
        /*0740*/ 	.word	0x00003550
        /*0744*/ 	.word	0x000000ff
        /*0748*/ 	.word	0x0002a830
        /*074c*/ 	.short	0x010a
        /*074e*/ 	.byte	0x07
	.zero		1


	//   ....[27]....
        /*0750*/ 	.word	0x00003590
        /*0754*/ 	.word	0x000000ff
        /*0758*/ 	.word	0x0002a830
        /*075c*/ 	.short	0x010a
        /*075e*/ 	.byte	0x07
	.zero		1


	//   ....[28]....
        /*0760*/ 	.word	0x00003de0
        /*0764*/ 	.word	0x000000ff
        /*0768*/ 	.word	0x0002a850
        /*076c*/ 	.short	0x010a
        /*076e*/ 	.byte	0x0a
	.zero		1


	//   ....[29]....
        /*0770*/ 	.word	0x00003e20
        /*0774*/ 	.word	0x000000ff
        /*0778*/ 	.word	0x0002a850
        /*077c*/ 	.short	0x010a
        /*077e*/ 	.byte	0x0a
	.zero		1


	//   ....[30]....
        /*0780*/ 	.word	0x00004100
        /*0784*/ 	.word	0x000000ff
        /*0788*/ 	.word	0x00000000
        /*078c*/ 	.short	0x0101
        /*078e*/ 	.byte	0x07
	.zero		1


	//   ....[31]....
        /*0790*/ 	.word	0x00005610
        /*0794*/ 	.word	0x000000ff
        /*0798*/ 	.word	0x00000000
        /*079c*/ 	.short	0x0101
        /*079e*/ 	.byte	0x0a
	.zero		1


	//   ....[32]....
        /*07a0*/ 	.word	0x00005860
        /*07a4*/ 	.word	0x000000ff
        /*07a8*/ 	.word	0x0002a830
        /*07ac*/ 	.short	0x010a
        /*07ae*/ 	.byte	0x07
	.zero		1


	//   ....[33]....
        /*07b0*/ 	.word	0x000058a0
        /*07b4*/ 	.word	0x000000ff
        /*07b8*/ 	.word	0x0002a830
        /*07bc*/ 	.short	0x010a
        /*07be*/ 	.byte	0x07
	.zero		1


	//   ....[34]....
        /*07c0*/ 	.word	0x000060f0
        /*07c4*/ 	.word	0x000000ff
        /*07c8*/ 	.word	0x0002a850
        /*07cc*/ 	.short	0x010a
        /*07ce*/ 	.byte	0x05
	.zero		1


	//   ....[35]....
        /*07d0*/ 	.word	0x00006130
        /*07d4*/ 	.word	0x000000ff
        /*07d8*/ 	.word	0x0002a850
        /*07dc*/ 	.short	0x010a
        /*07de*/ 	.byte	0x05
	.zero		1


	//   ....[36]....
        /*07e0*/ 	.word	0x00006450
        /*07e4*/ 	.word	0x000000ff
        /*07e8*/ 	.word	0x00000000
        /*07ec*/ 	.short	0x0101
        /*07ee*/ 	.byte	0x07
	.zero		1


	//   ....[37]....
        /*07f0*/ 	.word	0x000071d0
        /*07f4*/ 	.word	0x000000ff
        /*07f8*/ 	.word	0x00000000
        /*07fc*/ 	.short	0x0101
        /*07fe*/ 	.byte	0x05
	.zero		1


	//   ....[38]....
        /*0800*/ 	.word	0x00007780
        /*0804*/ 	.word	0x000000ff
        /*0808*/ 	.word	0x0002a850
        /*080c*/ 	.short	0x010a
        /*080e*/ 	.byte	0x05
	.zero		1


	//   ....[39]....
        /*0810*/ 	.word	0x000077c0
        /*0814*/ 	.word	0x000000ff
        /*0818*/ 	.word	0x0002a850
        /*081c*/ 	.short	0x010a
        /*081e*/ 	.byte	0x05
	.zero		1


	//   ....[40]....
        /*0820*/ 	.word	0x00007c90
        /*0824*/ 	.word	0x000000ff
        /*0828*/ 	.word	0x00000000
        /*082c*/ 	.short	0x0101
        /*082e*/ 	.byte	0x04
	.zero		1


	//   ....[41]....
        /*0830*/ 	.word	0x00008860
        /*0834*/ 	.word	0x000000ff
        /*0838*/ 	.word	0x00000000
        /*083c*/ 	.short	0x0101
        /*083e*/ 	.byte	0x04
	.zero		1


	//   ....[42]....
        /*0840*/ 	.word	0x0000a9a0
        /*0844*/ 	.word	0x000000ff
        /*0848*/ 	.word	0x0002a840
        /*084c*/ 	.short	0x010a
        /*084e*/ 	.byte	0x2e
	.zero		1


	//   ....[43]....
        /*0850*/ 	.word	0x0000afa0
        /*0854*/ 	.word	0x000000ff
        /*0858*/ 	.word	0x0002a830
        /*085c*/ 	.short	0x0107
        /*085e*/ 	.byte	0x2e
	.zero		1


	//   ....[44]....
        /*0860*/ 	.word	0x0000b010
        /*0864*/ 	.word	0x000000ff
        /*0868*/ 	.word	0x0002a830
        /*086c*/ 	.short	0x0101
        /*086e*/ 	.byte	0x2e
	.zero		1


	//   ....[45]....
        /*0870*/ 	.word	0x0000ba30
        /*0874*/ 	.word	0x000000ff
        /*0878*/ 	.word	0x0002a800
        /*087c*/ 	.short	0x0107
        /*087e*/ 	.byte	0x2e
	.zero		1


	//   ....[46]....
        /*0880*/ 	.word	0x0000ba90
        /*0884*/ 	.word	0x000000ff
        /*0888*/ 	.word	0x0002a800
        /*088c*/ 	.short	0x0101
        /*088e*/ 	.byte	0x2e
	.zero		1


	//   ....[47]....
        /*0890*/ 	.word	0x0000baa0
        /*0894*/ 	.word	0x000000ff
        /*0898*/ 	.word	0x0002a820
        /*089c*/ 	.short	0x010a
        /*089e*/ 	.byte	0x2e
	.zero		1


	//   ....[48]....
        /*08a0*/ 	.word	0x0000be10
        /*08a4*/ 	.word	0x0000001a
        /*08a8*/ 	.word	0x0002a840
        /*08ac*/ 	.short	0x010a
        /*08ae*/ 	.byte	0x3f
	.zero		1


	//   ....[49]....
        /*08b0*/ 	.word	0x0000c320
        /*08b4*/ 	.word	0x0000001a
        /*08b8*/ 	.word	0x0002a830
        /*08bc*/ 	.short	0x0107
        /*08be*/ 	.byte	0x3f
	.zero		1


	//   ....[50]....
        /*08c0*/ 	.word	0x0000c3d0
        /*08c4*/ 	.word	0x0000001a
        /*08c8*/ 	.word	0x0002a830
        /*08cc*/ 	.short	0x0101
        /*08ce*/ 	.byte	0x3f
	.zero		1


	//   ....[51]....
        /*08d0*/ 	.word	0x0000c430
        /*08d4*/ 	.word	0x00000000
        /*08d8*/ 	.word	0x0002a860
        /*08dc*/ 	.short	0x010a
        /*08de*/ 	.byte	0x3f
	.zero		1


	//   ....[52]....
        /*08e0*/ 	.word	0x0000c880
        /*08e4*/ 	.word	0x00000000
        /*08e8*/ 	.word	0x0002a850
        /*08ec*/ 	.short	0x0107
        /*08ee*/ 	.byte	0x3f
	.zero		1


	//   ....[53]....
        /*08f0*/ 	.word	0x0000c9a0
        /*08f4*/ 	.word	0x00000000
        /*08f8*/ 	.word	0x0002a850
        /*08fc*/ 	.short	0x0101
        /*08fe*/ 	.byte	0x3f
	.zero		1


	//   ....[54]....
        /*0900*/ 	.word	0x0000cb10
        /*0904*/ 	.word	0x00000000
        /*0908*/ 	.word	0x0002a860
        /*090c*/ 	.short	0x010a
        /*090e*/ 	.byte	0x3f
	.zero		1


	//   ....[55]....
        /*0910*/ 	.word	0x0000cf30
        /*0914*/ 	.word	0x00000000
        /*0918*/ 	.word	0x0002a850
        /*091c*/ 	.short	0x0107
        /*091e*/ 	.byte	0x3f
	.zero		1


	//   ....[56]....
        /*0920*/ 	.word	0x0000cfe0
        /*0924*/ 	.word	0x00000000
        /*0928*/ 	.word	0x0002a850
        /*092c*/ 	.short	0x0101
        /*092e*/ 	.byte	0x3f
	.zero		1


	//   ....[57]....
        /*0930*/ 	.word	0x0000d080
        /*0934*/ 	.word	0x00000005
        /*0938*/ 	.word	0x0002a820
        /*093c*/ 	.short	0x010a
        /*093e*/ 	.byte	0x3f
	.zero		1


	//   ....[58]....
        /*0940*/ 	.word	0x0000d1c0
        /*0944*/ 	.word	0x00000006
        /*0948*/ 	.word	0x0002a840
        /*094c*/ 	.short	0x010a
        /*094e*/ 	.byte	0x3f
	.zero		1


	//   ....[59]....
        /*0950*/ 	.word	0x0000d260
        /*0954*/ 	.word	0x00000005
        /*0958*/ 	.word	0x0002a840
        /*095c*/ 	.short	0x010a
        /*095e*/ 	.byte	0x3f
	.zero		1


	//   ....[60]....
        /*0960*/ 	.word	0x0000d2a0
        /*0964*/ 	.word	0x00000006
        /*0968*/ 	.word	0x0002a860
        /*096c*/ 	.short	0x010a
        /*096e*/ 	.byte	0x3f
	.zero		1


	//   ....[61]....
        /*0970*/ 	.word	0x0000d2e0
        /*0974*/ 	.word	0x00000005
        /*0978*/ 	.word	0x0002a860
        /*097c*/ 	.short	0x010a
        /*097e*/ 	.byte	0x3f
	.zero		1


	//   ....[62]....
        /*0980*/ 	.word	0x0000d350
        /*0984*/ 	.word	0x00000003
        /*0988*/ 	.word	0x0002a800
        /*098c*/ 	.short	0x010a
        /*098e*/ 	.byte	0x3f
	.zero		1


	//   ....[63]....
        /*0990*/ 	.word	0x0000d3b0
        /*0994*/ 	.word	0x00000003
        /*0998*/ 	.word	0x0002a830
        /*099c*/ 	.short	0x010a
        /*099e*/ 	.byte	0x3f
	.zero		1


	//   ....[64]....
        /*09a0*/ 	.word	0x0000d410
        /*09a4*/ 	.word	0x00000008
        /*09a8*/ 	.word	0x0002a830
        /*09ac*/ 	.short	0x010a
        /*09ae*/ 	.byte	0x3f
	.zero		1


	//   ....[65]....
        /*09b0*/ 	.word	0x0000d470
        /*09b4*/ 	.word	0x00000006
        /*09b8*/ 	.word	0x0002a850
        /*09bc*/ 	.short	0x010a
        /*09be*/ 	.byte	0x3f
	.zero		1


	//   ....[66]....
        /*09c0*/ 	.word	0x0000d4d0
        /*09c4*/ 	.word	0x00000008
        /*09c8*/ 	.word	0x0002a830
        /*09cc*/ 	.short	0x010a
        /*09ce*/ 	.byte	0x3f
	.zero		1


	//   ....[67]....
        /*09d0*/ 	.word	0x0000d530
        /*09d4*/ 	.word	0x00000006
        /*09d8*/ 	.word	0x0002a850
        /*09dc*/ 	.short	0x010a
        /*09de*/ 	.byte	0x3f
	.zero		1


	//   ....[68]....
        /*09e0*/ 	.word	0x0000d590
        /*09e4*/ 	.word	0x00000007
        /*09e8*/ 	.word	0x0002a850
        /*09ec*/ 	.short	0x010a
        /*09ee*/ 	.byte	0x3f
	.zero		1


	//   ....[69]....
        /*09f0*/ 	.word	0x0000d670
        /*09f4*/ 	.word	0x00000005
        /*09f8*/ 	.word	0x0002a840
        /*09fc*/ 	.short	0x010a
        /*09fe*/ 	.byte	0x3f
	.zero		1


	//   ....[70]....
        /*0a00*/ 	.word	0x0000e8e0
        /*0a04*/ 	.word	0x00000003
        /*0a08*/ 	.word	0x0002a820
        /*0a0c*/ 	.short	0x010a
        /*0a0e*/ 	.byte	0x3f
	.zero		1


	//   ....[71]....
        /*0a10*/ 	.word	0x0000e930
        /*0a14*/ 	.word	0x0000001a
        /*0a18*/ 	.word	0x0002a840
        /*0a1c*/ 	.short	0x010a
        /*0a1e*/ 	.byte	0x3f
	.zero		1


	//   ....[72]....
        /*0a20*/ 	.word	0x0000f0f0
        /*0a24*/ 	.word	0x00000000
        /*0a28*/ 	.word	0x0002a860
        /*0a2c*/ 	.short	0x010a
        /*0a2e*/ 	.byte	0x3f
	.zero		1


	//   ....[73]....
        /*0a30*/ 	.word	0x0000f960
        /*0a34*/ 	.word	0x00000000
        /*0a38*/ 	.word	0x0002a860
        /*0a3c*/ 	.short	0x010a
        /*0a3e*/ 	.byte	0x3f
	.zero		1


	//   ....[74]....
        /*0a40*/ 	.word	0x00010180
        /*0a44*/ 	.word	0x00000005
        /*0a48*/ 	.word	0x0002a820
        /*0a4c*/ 	.short	0x010a
        /*0a4e*/ 	.byte	0x3f
	.zero		1


	//   ....[75]....
        /*0a50*/ 	.word	0x000102f0
        /*0a54*/ 	.word	0x00000006
        /*0a58*/ 	.word	0x0002a840
        /*0a5c*/ 	.short	0x010a
        /*0a5e*/ 	.byte	0x3f
	.zero		1


	//   ....[76]....
        /*0a60*/ 	.word	0x00010340
        /*0a64*/ 	.word	0x00000005
        /*0a68*/ 	.word	0x0002a840
        /*0a6c*/ 	.short	0x010a
        /*0a6e*/ 	.byte	0x3f
	.zero		1


	//   ....[77]....
        /*0a70*/ 	.word	0x00010390
        /*0a74*/ 	.word	0x00000006
        /*0a78*/ 	.word	0x0002a860
        /*0a7c*/ 	.short	0x010a
        /*0a7e*/ 	.byte	0x3f
	.zero		1


	//----- nvinfo : EIATTR_NUM_MBARRIERS
	.align		4
.L_504:
        /*0a80*/ 	.byte	0x03, 0x38
        /*0a82*/ 	.short	0x0016


	//----- nvinfo : EIATTR_EXIT_INSTR_OFFSETS
	.align		4
        /*0a84*/ 	.byte	0x04, 0x1c
        /*0a86*/ 	.short	(.L_506 - .L_505)


	//   ....[0]....
.L_505:
        /*0a88*/ 	.word	0x0000d330


	//----- nvinfo : EIATTR_MAX_THREADS
	.align		4
.L_506:
        /*0a8c*/ 	.byte	0x04, 0x05
        /*0a8e*/ 	.short	(.L_508 - .L_507)
.L_507:
        /*0a90*/ 	.word	0x00000180
        /*0a94*/ 	.word	0x00000001
        /*0a98*/ 	.word	0x00000001


	//----- nvinfo : EIATTR_CRS_STACK_SIZE
	.align		4
.L_508:
        /*0a9c*/ 	.byte	0x04, 0x1e
        /*0a9e*/ 	.short	(.L_510 - .L_509)
.L_509:
        /*0aa0*/ 	.word	0x00000000


	//----- nvinfo : EIATTR_CBANK_PARAM_SIZE
	.align		4
.L_510:
        /*0aa4*/ 	.byte	0x03, 0x19
        /*0aa6*/ 	.short	0x0a70


	//----- nvinfo : EIATTR_PARAM_CBANK
	.align		4
        /*0aa8*/ 	.byte	0x04, 0x0a
        /*0aaa*/ 	.short	(.L_512 - .L_511)
	.align		4
.L_511:
        /*0aac*/ 	.word	index@(.nv.constant0._ZN7cutlass13device_kernelIN5flash11enable_sm90INS1_16FlashAttnFwdSm90INS1_25CollectiveMainloopFwdSm90ILi2EN4cute5tupleIJNS5_1CILi1EEES8_S8_EEENS6_IJNS7_ILi128EEENS7_ILi96EEENS7_ILi192EEEEEELi128ENS_6half_tEfNS_4arch4Sm90ELb1ELb0ELb0ELb0ELb1ELb0ELb0ELb1ELb1ELb1ELb1ELb0EEENS1_21CollectiveEpilogueFwdINS6_IJSA_SA_SB_EEES9_SE_SG_Li256ELb0ELb1ELb1ELb0EEENS1_19SingleTileSchedulerILb0ELb1ELb1ELi128EEEEEEEEEvNT_6ParamsE)
        /*0ab0*/ 	.short	0x0210
        /*0ab2*/ 	.short	0x0a70


	//----- nvinfo : EIATTR_SW_WAR
	.align		4
.L_512:
        /*0ab4*/ 	.byte	0x04, 0x36
        /*0ab6*/ 	.short	(.L_514 - .L_513)
.L_513:
        /*0ab8*/ 	.word	0x00000008
.L_514:


//--------------------- .nv.info._ZN7cutlass13device_kernelIN5flash11enable_sm90INS1_16FlashAttnFwdSm90INS1_25CollectiveMainloopFwdSm90ILi2EN4cute5tupleIJNS5_1CILi1EEES8_S8_EEENS6_IJNS7_ILi128EEENS7_ILi96EEENS7_ILi192EEEEEELi128ENS_6half_tEfNS_4arch4Sm90ELb1ELb0ELb0ELb1ELb1ELb0ELb0ELb1ELb1ELb1ELb1ELb0EEENS1_21CollectiveEpilogueFwdINS6_IJSA_SA_SB_EEES9_SE_SG_Li256ELb1ELb1ELb1ELb0EEENS1_36VarlenDynamicPersistentTileSchedulerILi128ELi96ELi256ELi128ELb1ELb1ELb1ELb1ELb1ELb1EEEEEEEEEvNT_6ParamsE --------------------------
	.section	.nv.info._ZN7cutlass13device_kernelIN5flash11enable_sm90INS1_16FlashAttnFwdSm90INS1_25CollectiveMainloopFwdSm90ILi2EN4cute5tupleIJNS5_1CILi1EEES8_S8_EEENS6_IJNS7_ILi128EEENS7_ILi96EEENS7_ILi192EEEEEELi128ENS_6half_tEfNS_4arch4Sm90ELb1ELb0ELb0ELb1ELb1ELb0ELb0ELb1ELb1ELb1ELb1ELb0EEENS1_21CollectiveEpilogueFwdINS6_IJSA_SA_SB_EEES9_SE_SG_Li256ELb1ELb1ELb1ELb0EEENS1_36VarlenDynamicPersistentTileSchedulerILi128ELi96ELi256ELi128ELb1ELb1ELb1ELb1ELb1ELb1EEEEEEEEEvNT_6ParamsE,"",@"SHT_CUDA_INFO"
	.sectionflags	@""
	.align	4


	//----- nvinfo : EIATTR_CUDA_API_VERSION
	.align		4
        /*0000*/ 	.byte	0x04, 0x37
        /*0002*/ 	.short	(.L_516 - .L_515)
.L_515:
        /*0004*/ 	.word	0x00000082


	//----- nvinfo : EIATTR_KPARAM_INFO
	.align		4
.L_516:
        /*0008*/ 	.byte	0x04, 0x17
        /*000a*/ 	.short	(.L_518 - .L_517)
.L_517:
        /*000c*/ 	.word	0x00000000
        /*0010*/ 	.short	0x0000
        /*0012*/ 	.short	0x0070
        /*0014*/ 	.byte	0x00, 0xf0, 0x01, 0x2a


	//----- nvinfo : EIATTR_SPARSE_MMA_MASK
	.align		4
.L_518:
        /*0018*/ 	.byte	0x03, 0x50
        /*001a*/ 	.short	0x0000


	//----- nvinfo : EIATTR_MAXREG_COUNT
	.align		4
        /*001c*/ 	.byte	0x03, 0x1b
        /*001e*/ 	.short	0x00a8


	//----- nvinfo : EIATTR_NUM_BARRIERS
	.align		4
        /*0020*/ 	.byte	0x02, 0x4c
        /*0022*/ 	.byte	0x09
	.zero		1


	//----- nvinfo : EIATTR_EXTERNS
	.align		4
        /*0024*/ 	.byte	0x04, 0x0f
        /*0026*/ 	.short	(.L_520 - .L_519)


	//   ....[0]....
	.align		4
.L_519:
        /*0028*/ 	.word	index@(__assertfail)


	//----- nvinfo : EIATTR_ANNOTATIONS
	.align		4
.L_520:
        /*002c*/ 	.byte	0x04, 0x55
        /*002e*/ 	.short	(.L_522 - .L_521)


	//   ....[0]....
.L_521:
        /* <DEDUP_REMOVED lines=13> */


	//----- nvinfo : EIATTR_MERCURY_ISA_VERSION
	.align		4
.L_522:
        /*00f0*/ 	.byte	0x03, 0x5f
        /*00f2*/ 	.short	0x0101


	//----- nvinfo : EIATTR_UNUSED_LOAD_BYTE_OFFSET
	.align		4
        /*00f4*/ 	.byte	0x04, 0x44
        /*00f6*/ 	.short	(.L_524 - .L_523)


	//   ....[0]....
.L_523:
        /*00f8*/ 	.word	0x00000950
        /*00fc*/ 	.word	0x0000fff0


	//   ....[1]....
        /*0100*/ 	.word	0x00008d80
        /*0104*/ 	.word	0x0000fff0


	//----- nvinfo : EIATTR_INT_WARP_WIDE_INSTR_OFFSETS
	.align		4
.L_524:
        /*0108*/ 	.byte	0x04, 0x31
        /*010a*/ 	.short	(.L_526 - .L_525)


	//   ....[0]....
.L_525:
        /*010c*/ 	.word	0x000000c0


	//   ....[1]....
        /*0110*/ 	.word	0x000000d0


	//   ....[2]....
        /*0114*/ 	.word	0x00000170


	//   ....[3]....
        /*0118*/ 	.word	0x0000d6d0


	//   ....[4]....
        /*011c*/ 	.word	0x0000d760


	//   ....[5]....
        /*0120*/ 	.word	0x000105a0


	//   ....[6]....
        /*0124*/ 	.word	0x00010630


	//----- nvinfo : EIATTR_COOP_GROUP_MASK_REGIDS
	.align		4
.L_526:
        /*0128*/ 	.byte	0x04, 0x29
        /*012a*/ 	.short	(.L_528 - .L_527)


	//   ....[0]....
.L_527:
        /*012c*/ 	.word	0xffffffff


	//   ....[1]....
        /*0130*/ 	.word	0xffffffff


	//   ....[2]....
        /*0134*/ 	.word	0xffffffff


	//   ....[3]....
        /*0138*/ 	.word	0xffffffff


	//   ....[4]....
        /*013c*/ 	.word	0xffffffff


	//   ....[5]....
        /*0140*/ 	.word	0xffffffff


	//   ....[6]....
        /*0144*/ 	.word	0xffffffff


	//   ....[7]....
        /*0148*/ 	.word	0xffffffff


	//   ....[8]....
        /*014c*/ 	.word	0xffffffff


	//   ....[9]....
        /*0150*/ 	.word	0xffffffff


	//   ....[10]....
        /*0154*/ 	.word	0xffffffff


	//   ....[11]....
        /*0158*/ 	.word	0xffffffff


	//   ....[12]....
        /*015c*/ 	.word	0xffffffff


	//   ....[13]....
        /*0160*/ 	.word	0xffffffff


	//   ....[14]....
        /*0164*/ 	.word	0xffffffff


	//   ....[15]....
        /*0168*/ 	.word	0xffffffff


	//   ....[16]....
        /*016c*/ 	.word	0xffffffff


	//   ....[17]....
        /*0170*/ 	.word	0xffffffff


	//   ....[18]....
        /*0174*/ 	.word	0xffffffff


	//   ....[19]....
        /*0178*/ 	.word	0xffffffff


	//   ....[20]....
        /*017c*/ 	.word	0xffffffff


	//   ....[21]....
        /*0180*/ 	.word	0xffffffff


	//   ....[22]....
        /*0184*/ 	.word	0xffffffff


	//   ....[23]....
        /*0188*/ 	.word	0xffffffff


	//   ....[24]....
        /*018c*/ 	.word	0xffffffff


	//   ....[25]....
        /*0190*/ 	.word	0xffffffff


	//   ....[26]....
        /*0194*/ 	.word	0xffffffff


	//   ....[27]....
        /*0198*/ 	.word	0xffffffff


	//   ....[28]....
        /*019c*/ 	.word	0xffffffff


	//   ....[29]....
        /*01a0*/ 	.word	0xffffffff


	//   ....[30]....
        /*01a4*/ 	.word	0xffffffff


	//   ....[31]....
        /*01a8*/ 	.word	0xffffffff


	//   ....[32]....
        /*01ac*/ 	.word	0xffffffff


	//   ....[33]....
        /*01b0*/ 	.word	0xffffffff


	//   ....[34]....
        /*01b4*/ 	.word	0xffffffff


	//   ....[35]....
        /*01b8*/ 	.word	0xffffffff


	//   ....[36]....
        /*01bc*/ 	.word	0xffffffff


	//   ....[37]....
        /*01c0*/ 	.word	0xffffffff


	//   ....[38]....
        /*01c4*/ 	.word	0xffffffff


	//   ....[39]....
        /*01c8*/ 	.word	0xffffffff


	//   ....[40]....
        /*01cc*/ 	.word	0xffffffff


	//   ....[41]....
        /*01d0*/ 	.word	0xffffffff


	//   ....[42]....
        /*01d4*/ 	.word	0xffffffff


	//   ....[43]....
        /*01d8*/ 	.word	0xffffffff


	//   ....[44]....
        /*01dc*/ 	.word	0xffffffff


	//   ....[45]....
        /*01e0*/ 	.word	0xffffffff


	//   ....[46]....
        /*01e4*/ 	.word	0xffffffff


	//   ....[47]....
        /*01e8*/ 	.word	0xffffffff


	//   ....[48]....
        /*01ec*/ 	.word	0xffffffff


	//   ....[49]....
        /*01f0*/ 	.word	0xffffffff


	//   ....[50]....
        /*01f4*/ 	.word	0xffffffff


	//   ....[51]....
        /*01f8*/ 	.word	0xffffffff


	//   ....[52]....
        /*01fc*/ 	.word	0xffffffff


	//   ....[53]....
        /*0200*/ 	.word	0xffffffff


	//   ....[54]....
        /*0204*/ 	.word	0xffffffff


	//   ....[55]....
        /*0208*/ 	.word	0xffffffff


	//   ....[56]....
        /*020c*/ 	.word	0xffffffff


	//   ....[57]....
        /*0210*/ 	.word	0xffffffff


	//   ....[58]....
        /*0214*/ 	.word	0xffffffff


	//   ....[59]....
        /*0218*/ 	.word	0xffffffff


	//   ....[60]....
        /*021c*/ 	.word	0xffffffff


	//   ....[61]....
        /*0220*/ 	.word	0xffffffff


	//   ....[62]....
        /*0224*/ 	.word	0xffffffff


	//   ....[63]....
        /*0228*/ 	.word	0xffffffff


	//   ....[64]....
        /*022c*/ 	.word	0xffffffff


	//   ....[65]....
        /*0230*/ 	.word	0xffffffff


	//   ....[66]....
        /*0234*/ 	.word	0xffffffff


	//   ....[67]....
        /*0238*/ 	.word	0xffffffff


	//   ....[68]....
        /*023c*/ 	.word	0xffffffff


	//   ....[69]....
        /*0240*/ 	.word	0xffffffff


	//   ....[70]....
        /*0244*/ 	.word	0xffffffff


	//   ....[71]....
        /*0248*/ 	.word	0xffffffff


	//   ....[72]....
        /*024c*/ 	.word	0xffffffff


	//   ....[73]....
        /*0250*/ 	.word	0xffffffff


	//   ....[74]....
        /*0254*/ 	.word	0xffffffff


	//   ....[75]....
        /*0258*/ 	.word	0xffffffff


	//   ....[76]....
        /*025c*/ 	.word	0xffffffff


	//   ....[77]....
        /*0260*/ 	.word	0xffffffff


	//   ....[78]....
        /*0264*/ 	.word	0xffffffff


	//   ....[79]....
        /*0268*/ 	.word	0xffffffff


	//   ....[80]....
        /*026c*/ 	.word	0xffffffff


	//   ....[81]....
        /*0270*/ 	.word	0xffffffff


	//   ....[82]....
        /*0274*/ 	.word	0xffffffff


	//   ....[83]....
        /*0278*/ 	.word	0xffffffff


	//   ....[84]....
        /*027c*/ 	.word	0xffffffff


	//   ....[85]....
        /*0280*/ 	.word	0xffffffff


	//   ....[86]....
        /*0284*/ 	.word	0xffffffff


	//   ....[87]....
        /*0288*/ 	.word	0xffffffff


	//   ....[88]....
        /*028c*/ 	.word	0xffffffff


	//   ....[89]....
        /*0290*/ 	.word	0xffffffff


	//   ....[90]....
        /*0294*/ 	.word	0xffffffff


	//   ....[91]....
        /*0298*/ 	.word	0xffffffff


	//   ....[92]....
        /*029c*/ 	.word	0xffffffff


	//   ....[93]....
        /*02a0*/ 	.word	0xffffffff


	//   ....[94]....
        /*02a4*/ 	.word	0xffffffff


	//   ....[95]....
        /*02a8*/ 	.word	0xffffffff


	//   ....[96]....
        /*02ac*/ 	.word	0xffffffff


	//   ....[97]....
        /*02b0*/ 	.word	0xffffffff


	//   ....[98]....
        /*02b4*/ 	.word	0xffffffff


	//   ....[99]....
        /*02b8*/ 	.word	0xffffffff


	//   ....[100]....
        /*02bc*/ 	.word	0xffffffff


	//   ....[101]....
        /*02c0*/ 	.word	0xffffffff


	//   ....[102]....
        /*02c4*/ 	.word	0xffffffff


	//   ....[103]....
        /*02c8*/ 	.word	0xffffffff


	//   ....[104]....
        /*02cc*/ 	.word	0xffffffff


	//   ....[105]....
        /*02d0*/ 	.word	0xffffffff


	//   ....[106]....
        /*02d4*/ 	.word	0xffffffff


	//   ....[107]....
        /*02d8*/ 	.word	0xffffffff


	//   ....[108]....
        /*02dc*/ 	.word	0xffffffff


	//   ....[109]....
        /*02e0*/ 	.word	0xffffffff


	//   ....[110]....
        /*02e4*/ 	.word	0xffffffff


	//   ....[111]....
        /*02e8*/ 	.word	0xffffffff


	//   ....[112]....
        /*02ec*/ 	.word	0xffffffff


	//   ....[113]....
        /*02f0*/ 	.word	0xffffffff


	//   ....[114]....
        /*02f4*/ 	.word	0xffffffff


	//   ....[115]....
        /*02f8*/ 	.word	0xffffffff


	//   ....[116]....
        /*02fc*/ 	.word	0xffffffff


	//   ....[117]....
        /*0300*/ 	.word	0xffffffff


	//   ....[118]....
        /*0304*/ 	.word	0xffffffff


	//   ....[119]....
        /*0308*/ 	.word	0xffffffff


	//   ....[120]....
        /*030c*/ 	.word	0xffffffff


	//   ....[121]....
        /*0310*/ 	.word	0xffffffff


	//   ....[122]....
        /*0314*/ 	.word	0xffffffff


	//   ....[123]....
        /*0318*/ 	.word	0xffffffff


	//   ....[124]....
        /*031c*/ 	.word	0xffffffff


	//   ....[125]....
        /*0320*/ 	.word	0xffffffff


	//   ....[126]....
        /*0324*/ 	.word	0xffffffff


	//   ....[127]....
        /*0328*/ 	.word	0xffffffff


	//   ....[128]....
        /*032c*/ 	.word	0xffffffff


	//   ....[129]....
        /*0330*/ 	.word	0xffffffff


	//   ....[130]....
        /*0334*/ 	.word	0xffffffff


	//   ....[131]....
        /*0338*/ 	.word	0xffffffff


	//   ....[132]....
        /*033c*/ 	.word	0xffffffff


	//   ....[133]....
        /*0340*/ 	.word	0xffffffff


	//   ....[134]....
        /*0344*/ 	.word	0xffffffff


	//   ....[135]....
        /*0348*/ 	.word	0xffffffff


	//   ....[136]....
        /*034c*/ 	.word	0xffffffff


	//   ....[137]....
        /*0350*/ 	.word	0xffffffff


	//   ....[138]....
        /*0354*/ 	.word	0xffffffff


	//   ....[139]....
        /*0358*/ 	.word	0xffffffff


	//   ....[140]....
        /*035c*/ 	.word	0xffffffff


	//   ....[141]....
        /*0360*/ 	.word	0xffffffff


	//   ....[142]....
        /*0364*/ 	.word	0xffffffff


	//   ....[143]....
        /*0368*/ 	.word	0xffffffff


	//   ....[144]....
        /*036c*/ 	.word	0xffffffff


	//   ....[145]....
        /*0370*/ 	.word	0xffffffff


	//   ....[146]....
        /*0374*/ 	.word	0xffffffff


	//   ....[147]....
        /*0378*/ 	.word	0xffffffff


	//   ....[148]....
        /*037c*/ 	.word	0xffffffff


	//   ....[149]....
        /*0380*/ 	.word	0xffffffff


	//   ....[150]....
        /*0384*/ 	.word	0xffffffff


	//   ....[151]....
        /*0388*/ 	.word	0x0500000f


	//   ....[152]....
        /*038c*/ 	.word	0x0500000f


	//   ....[153]....
        /*0390*/ 	.word	0x0500000f


	//   ....[154]....
        /*0394*/ 	.word	0x0500000f


	//   ....[155]....
        /*0398*/ 	.word	0x0500000f


	//   ....[156]....
        /*039c*/ 	.word	0x0500000f


	//   ....[157]....
        /*03a0*/ 	.word	0x0500000f


	//   ....[158]....
        /*03a4*/ 	.word	0x0500000f


	//   ....[159]....
        /*03a8*/ 	.word	0x0500000f


	//   ....[160]....
        /*03ac*/ 	.word	0x0500000f


	//   ....[161]....
        /*03b0*/ 	.word	0x0500000f


	//   ....[162]....
        /*03b4*/ 	.word	0x0500000f


	//   ....[163]....
        /*03b8*/ 	.word	0x0500000f


	//   ....[164]....
        /*03bc*/ 	.word	0x0500000f


	//   ....[165]....
        /*03c0*/ 	.word	0x0500000f


	//   ....[166]....
        /*03c4*/ 	.word	0x0500000f


	//   ....[167]....
        /*03c8*/ 	.word	0x0500000f


	//   ....[168]....
        /*03cc*/ 	.word	0x0500000f


	//   ....[169]....
        /*03d0*/ 	.word	0x0500000f


	//   ....[170]....
        /*03d4*/ 	.word	0x0500000f


	//   ....[171]....
        /*03d8*/ 	.word	0x0500000f


	//   ....[172]....
        /*03dc*/ 	.word	0x0500000f


	//   ....[173]....
        /*03e0*/ 	.word	0x0500000f


	//   ....[174]....
        /*03e4*/ 	.word	0x0500000f


	//   ....[175]....
        /*03e8*/ 	.word	0x0500000f


	//   ....[176]....
        /*03ec*/ 	.word	0x0500000f


	//   ....[177]....
        /*03f0*/ 	.word	0x0500000f


	//   ....[178]....
        /*03f4*/ 	.word	0x0500000f


	//   ....[179]....
        /*03f8*/ 	.word	0x0500000f


	//   ....[180]....
        /*03fc*/ 	.word	0x0500000f


	//   ....[181]....
        /*0400*/ 	.word	0x0500000f


	//   ....[182]....
        /*0404*/ 	.word	0x0500000f


	//   ....[183]....
        /*0408*/ 	.word	0x0500000f


	//   ....[184]....
        /*040c*/ 	.word	0x0500000f


	//   ....[185]....
        /*0410*/ 	.word	0x0500000f


	//   ....[186]....
        /*0414*/ 	.word	0x0500000f


	//   ....[187]....
        /*0418*/ 	.word	0x0500000f


	//   ....[188]....
        /*041c*/ 	.word	0x0500000f


	//   ....[189]....
        /*0420*/ 	.word	0x0500000f


	//   ....[190]....
        /*0424*/ 	.word	0x0500000f


	//   ....[191]....
        /*0428*/ 	.word	0x0500000f


	//   ....[192]....
        /*042c*/ 	.word	0x0500000f


	//   ....[193]....
        /*0430*/ 	.word	0x0500000f


	//   ....[194]....
        /*0434*/ 	.word	0x0500000f


	//   ....[195]....
        /*0438*/ 	.word	0x0500000f


	//   ....[196]....
        /*043c*/ 	.word	0x0500000f


	//   ....[197]....
        /*0440*/ 	.word	0x0500000f


	//   ....[198]....
        /*0444*/ 	.word	0x0500000f


	//   ....[199]....
        /*0448*/ 	.word	0x0500000f


	//   ....[200]....
        /*044c*/ 	.word	0x0500000f


	//   ....[201]....
        /*0450*/ 	.word	0x0500000f


	//   ....[202]....
        /*0454*/ 	.word	0x0500000f


	//   ....[203]....
        /*0458*/ 	.word	0x0500000f


	//   ....[204]....
        /*045c*/ 	.word	0x0500000f


	//   ....[205]....
        /*0460*/ 	.word	0x0500000f


	//   ....[206]....
        /*0464*/ 	.word	0x0500000f


	//   ....[207]....
        /*0468*/ 	.word	0x0500000f


	//   ....[208]....
        /*046c*/ 	.word	0x0500000f


	//   ....[209]....
        /*0470*/ 	.word	0x0500000f


	//   ....[210]....
        /*0474*/ 	.word	0x0500000f


	//   ....[211]....
        /*0478*/ 	.word	0x0500000f


	//   ....[212]....
        /*047c*/ 	.word	0x0500000f


	//   ....[213]....
        /*0480*/ 	.word	0x0500000f


	//   ....[214]....
        /*0484*/ 	.word	0x0500000f


	//   ....[215]....
        /*0488*/ 	.word	0x0500000f


	//   ....[216]....
        /*048c*/ 	.word	0x0500000f


	//   ....[217]....
        /*0490*/ 	.word	0x0500000f


	//   ....[218]....
        /*0494*/ 	.word	0x0500000f


	//   ....[219]....
        /*0498*/ 	.word	0x0500000f


	//   ....[220]....
        /*049c*/ 	.word	0x0500000f


	//   ....[221]....
        /*04a0*/ 	.word	0x0500000f


	//   ....[222]....
        /*04a4*/ 	.word	0x0500000f


	//   ....[223]....
        /*04a8*/ 	.word	0x0500000f


	//   ....[224]....
        /*04ac*/ 	.word	0x0500000f


	//   ....[225]....
        /*04b0*/ 	.word	0x0500000f


	//   ....[226]....
        /*04b4*/ 	.word	0x0500000f


	//   ....[227]....
        /*04b8*/ 	.word	0x0500000f


	//   ....[228]....
        /*04bc*/ 	.word	0x0500000f


	//   ....[229]....
        /*04c0*/ 	.word	0x0500000f


	//   ....[230]....
        /*04c4*/ 	.word	0x0500000f


	//   ....[231]....
        /*04c8*/ 	.word	0x0500000f


	//   ....[232]....
        /*04cc*/ 	.word	0x0500000f


	//   ....[233]....
        /*04d0*/ 	.word	0x0500000f


	//   ....[234]....
        /*04d4*/ 	.word	0x0500000f


	//----- nvinfo : EIATTR_COOP_GROUP_INSTR_OFFSETS
	.align		4
.L_528:
        /*04d8*/ 	.byte	0x04, 0x28
        /*04da*/ 	.short	(.L_530 - .L_529)


	//   ....[0]....
.L_529:
        /*04dc*/ 	.word	0x00000070


	//   ....[1]....
        /*04e0*/ 	.word	0x000000b0


	//   ....[2]....
        /*04e4*/ 	.word	0x000002d0


	//   ....[3]....
        /*04e8*/ 	.word	0x00000430


	//   ....[4]....
        /*04ec*/ 	.word	0x00000550


	//   ....[5]....
        /*04f0*/ 	.word	0x000006b0


	//   ....[6]....
        /*04f4*/ 	.word	0x00001b90


	//   ....[7]....
        /*04f8*/ 	.word	0x00002660


	//   ....[8]....
        /*04fc*/ 	.word	0x00002690


	//   ....[9]....
        /*0500*/ 	.word	0x00002c10


	//   ....[10]....
        /*0504*/ 	.word	0x00002c40


	//   ....[11]....
        /*0508*/ 	.word	0x00003400


	//   ....[12]....
        /*050c*/ 	.word	0x00003460


	//   ....[13]....
        /*0510*/ 	.word	0x00004c60


	//   ....[14]....
        /*0514*/ 	.word	0x00005120


	//   ....[15]....
        /*0518*/ 	.word	0x00005140


	//   ....[16]....
        /*051c*/ 	.word	0x000051a0


	//   ....[17]....
        /*0520*/ 	.word	0x00005840


	//   ....[18]....
        /*0524*/ 	.word	0x000058a0


	//   ....[19]....
        /*0528*/ 	.word	0x00007350


	//   ....[20]....
        /*052c*/ 	.word	0x00007360


	//   ....[21]....
        /*0530*/ 	.word	0x00007390


	//   ....[22]....
        /*0534*/ 	.word	0x000073a0


	//   ....[23]....
        /*0538*/ 	.word	0x000084a0


	//   ....[24]....
        /*053c*/ 	.word	0x000084d0


	//   ....[25]....
        /*0540*/ 	.word	0x000085a0


	//   ....[26]....
        /*0544*/ 	.word	0x000085b0


	//   ....[27]....
        /*0548*/ 	.word	0x000098e0


	//   ....[28]....
        /*054c*/ 	.word	0x00009920


	//   ....[29]....
        /*0550*/ 	.word	0x00009950


	//   ....[30]....
        /*0554*/ 	.word	0x00009980


	//   ....[31]....
        /*0558*/ 	.word	0x0000a050


	//   ....[32]....
        /*055c*/ 	.word	0x0000a090


	//   ....[33]....
        /*0560*/ 	.word	0x0000a150


	//   ....[34]....
        /*0564*/ 	.word	0x0000a170


	//   ....[35]....
        /*0568*/ 	.word	0x0000a230


	//   ....[36]....
        /*056c*/ 	.word	0x0000a250


	//   ....[37]....
        /*0570*/ 	.word	0x0000a320


	//   ....[38]....
        /*0574*/ 	.word	0x0000a340


	//   ....[39]....
        /*0578*/ 	.word	0x0000a710


	//   ....[40]....
        /*057c*/ 	.word	0x0000a720


	//   ....[41]....
        /*0580*/ 	.word	0x0000ab50


	//   ....[42]....
        /*0584*/ 	.word	0x0000ab60


	//   ....[43]....
        /*0588*/ 	.word	0x0000b920


	//   ....[44]....
        /*058c*/ 	.word	0x0000b940


	//   ....[45]....
        /*0590*/ 	.word	0x0000ba00


	//   ....[46]....
        /*0594*/ 	.word	0x0000ba20


	//   ....[47]....
        /*0598*/ 	.word	0x0000bae0


	//   ....[48]....
        /*059c*/ 	.word	0x0000bb00


	//   ....[49]....
        /*05a0*/ 	.word	0x0000bbd0


	//   ....[50]....
        /*05a4*/ 	.word	0x0000bbf0


	//   ....[51]....
        /*05a8*/ 	.word	0x0000bd30


	//   ....[52]....
        /*05ac*/ 	.word	0x0000bf40


	//   ....[53]....
        /*05b0*/ 	.word	0x0000bf70


	//   ....[54]....
        /*05b4*/ 	.word	0x0000bfa0


	//   ....[55]....
        /*05b8*/ 	.word	0x0000bfd0


	//   ....[56]....
        /*05bc*/ 	.word	0x0000c000


	//   ....[57]....
        /*05c0*/ 	.word	0x0000c030


	//   ....[58]....
        /*05c4*/ 	.word	0x0000c1a0


	//   ....[59]....
        /*05c8*/ 	.word	0x0000c1d0


	//   ....[60]....
        /*05cc*/ 	.word	0x0000c200


	//   ....[61]....
        /*05d0*/ 	.word	0x0000c230


	//   ....[62]....
        /*05d4*/ 	.word	0x0000c260


	//   ....[63]....
        /*05d8*/ 	.word	0x0000c290


	//   ....[64]....
        /*05dc*/ 	.word	0x0000c320


	//   ....[65]....
        /*05e0*/ 	.word	0x0000c350


	//   ....[66]....
        /*05e4*/ 	.word	0x0000c360


	//   ....[67]....
        /*05e8*/ 	.word	0x0000c3a0


	//   ....[68]....
        /*05ec*/ 	.word	0x0000e340


	//   ....[69]....
        /*05f0*/ 	.word	0x0000e360


	//   ....[70]....
        /*05f4*/ 	.word	0x0000e410


	//   ....[71]....
        /*05f8*/ 	.word	0x0000e430


	//   ....[72]....
        /*05fc*/ 	.word	0x0000e4d0


	//   ....[73]....
        /*0600*/ 	.word	0x0000e4f0


	//   ....[74]....
        /*0604*/ 	.word	0x0000e590


	//   ....[75]....
        /*0608*/ 	.word	0x0000e5b0


	//   ....[76]....
        /*060c*/ 	.word	0x0000e650


	//   ....[77]....
        /*0610*/ 	.word	0x0000e670


	//   ....[78]....
        /*0614*/ 	.word	0x0000e680


	//   ....[79]....
        /*0618*/ 	.word	0x0000e710


	//   ....[80]....
        /*061c*/ 	.word	0x0000ee90


	//   ....[81]....
        /*0620*/ 	.word	0x0000eec0


	//   ....[82]....
        /*0624*/ 	.word	0x0000ef20


	//   ....[83]....
        /*0628*/ 	.word	0x0000ef80


	//   ....[84]....
        /*062c*/ 	.word	0x0000efd0


	//   ....[85]....
        /*0630*/ 	.word	0x0000f030


	//   ....[86]....
        /*0634*/ 	.word	0x0000f080


	//   ....[87]....
        /*0638*/ 	.word	0x0000f0e0


	//   ....[88]....
        /*063c*/ 	.word	0x0000f130


	//   ....[89]....
        /*0640*/ 	.word	0x0000f190


	//   ....[90]....
        /*0644*/ 	.word	0x0000f1d0


	//   ....[91]....
        /*0648*/ 	.word	0x0000f240


	//   ....[92]....
        /*064c*/ 	.word	0x0000f290


	//   ....[93]....
        /*0650*/ 	.word	0x0000f2e0


	//   ....[94]....
        /*0654*/ 	.word	0x0000f300


	//   ....[95]....
        /*0658*/ 	.word	0x0000f340


	//   ....[96]....
        /*065c*/ 	.word	0x0000fac0


	//   ....[97]....
        /*0660*/ 	.word	0x0000fad0


	//   ....[98]....
        /*0664*/ 	.word	0x0000faf0


	//   ....[99]....
        /*0668*/ 	.word	0x0000fb70


	//   ....[100]....
        /*066c*/ 	.word	0x0000fb80


	//   ....[101]....
        /*0670*/ 	.word	0x0000fbe0


	//   ....[102]....
        /*0674*/ 	.word	0x0000fc10


	//   ....[103]....
        /*0678*/ 	.word	0x0000fc50


	//   ....[104]....
        /*067c*/ 	.word	0x0000fc80


	//   ....[105]....
        /*0680*/ 	.word	0x0000fcc0


	//   ....[106]....
        /*0684*/ 	.word	0x0000fcf0


	//   ....[107]....
        /*0688*/ 	.word	0x0000fd30


	//   ....[108]....
        /*068c*/ 	.word	0x0000ffa0


	//   ....[109]....
        /*0690*/ 	.word	0x0000ffc0


	//   ....[110]....
        /*0694*/ 	.word	0x0000ffd0


	//   ....[111]....
        /*0698*/ 	.word	0x00010050


	//   ....[112]....
        /*069c*/ 	.word	0x00010060


	//   ....[113]....
        /*06a0*/ 	.word	0x000100d0


	//   ....[114]....
        /*06a4*/ 	.word	0x000100e0


	//   ....[115]....
        /*06a8*/ 	.word	0x00010150


	//   ....[116]....
        /*06ac*/ 	.word	0x00010160


	//   ....[117]....
        /*06b0*/ 	.word	0x000101d0


	//   ....[118]....
        /*06b4*/ 	.word	0x000101e0


	//   ....[119]....
        /*06b8*/ 	.word	0x000101f0


	//   ....[120]....
        /*06bc*/ 	.word	0x000107a0


	//   ....[121]....
        /*06c0*/ 	.word	0x000107c0


	//   ....[122]....
        /*06c4*/ 	.word	0x000107d0


	//   ....[123]....
        /*06c8*/ 	.word	0x000107e0


	//   ....[124]....
        /*06cc*/ 	.word	0x00010850


	//   ....[125]....
        /*06d0*/ 	.word	0x00010870


	//   ....[126]....
        /*06d4*/ 	.word	0x000108e0


	//   ....[127]....
        /*06d8*/ 	.word	0x00010900


	//   ....[128]....
        /*06dc*/ 	.word	0x00010960


	//   ....[129]....
        /*06e0*/ 	.word	0x00010980


	//   ....[130]....
        /*06e4*/ 	.word	0x000109d0


	//   ....[131]....
        /*06e8*/ 	.word	0x000109f0


	//   ....[132]....
        /*06ec*/ 	.word	0x00010e40


	//   ....[133]....
        /*06f0*/ 	.word	0x00010e50


	//   ....[134]....
        /*06f4*/ 	.word	0x00010e90


	//   ....[135]....
        /*06f8*/ 	.word	0x00010ed0


	//   ....[136]....
        /*06fc*/ 	.word	0x00010f00


	//   ....[137]....
        /*0700*/ 	.word	0x00010f30


	//   ....[138]....
        /*0704*/ 	.word	0x00010f60


	//   ....[139]....
        /*0708*/ 	.word	0x00010f90


	//   ....[140]....
        /*070c*/ 	.word	0x00011140


	//   ....[141]....
        /*0710*/ 	.word	0x00011170


	//   ....[142]....
        /*0714*/ 	.word	0x000111a0


	//   ....[143]....
        /*0718*/ 	.word	0x000111d0


	//   ....[144]....
        /*071c*/ 	.word	0x00011200


	//   ....[145]....
        /*0720*/ 	.word	0x00011230


	//   ....[146]....
        /*0724*/ 	.word	0x000112f0


	//   ....[147]....
        /*0728*/ 	.word	0x00011310


	//   ....[148]....
        /*072c*/ 	.word	0x00011330


	//   ....[149]....
        /*0730*/ 	.word	0x00011390


	//   ....[150]....
        /*0734*/ 	.word	0x00011db0


	//   ....[151]....
        /*0738*/ 	.word	0x00012360


	//   ....[152]....
        /*073c*/ 	.word	0x00012450


	//   ....[153]....
        /*0740*/ 	.word	0x000124f0


	//   ....[154]....
        /*0744*/ 	.word	0x00012550


	//   ....[155]....
        /*0748*/ 	.word	0x00012660


	//   ....[156]....
        /*074c*/ 	.word	0x000126d0


	//   ....[157]....
        /*0750*/ 	.word	0x000127e0


	//   ....[158]....
        /*0754*/ 	.word	0x00012850


	//   ....[159]....
        /*0758*/ 	.word	0x00012960


	//   ....[160]....
        /*075c*/ 	.word	0x000129d0


	//   ....[161]....
        /*0760*/ 	.word	0x00012ae0


	//   ....[162]....
        /*0764*/ 	.word	0x00012b50


	//   ....[163]....
        /*0768*/ 	.word	0x00012bf0


	//   ....[164]....
        /*076c*/ 	.word	0x00012d00


	//   ....[165]....
        /*0770*/ 	.word	0x00012d70


	//   ....[166]....
        /*0774*/ 	.word	0x00012df0


	//   ....[167]....
        /*0778*/ 	.word	0x00012ec0


	//   ....[168]....
        /*077c*/ 	.word	0x00012f40


	//   ....[169]....
        /*0780*/ 	.word	0x00013020


	//   ....[170]....
        /*0784*/ 	.word	0x000130a0


	//   ....[171]....
        /*0788*/ 	.word	0x00013180


	//   ....[172]....
        /*078c*/ 	.word	0x00013200


	//   ....[173]....
        /*0790*/ 	.word	0x000132e0


	//   ....[174]....
        /*0794*/ 	.word	0x00013360


	//   ....[175]....
        /*0798*/ 	.word	0x00013440


	//   ....[176]....
        /*079c*/ 	.word	0x000134c0


	//   ....[177]....
        /*07a0*/ 	.word	0x00013590


	//   ....[178]....
        /*07a4*/ 	.word	0x00013610


	//   ....[179]....
        /*07a8*/ 	.word	0x000136d0


	//   ....[180]....
        /*07ac*/ 	.word	0x00013800


	//   ....[181]....
        /*07b0*/ 	.word	0x000138b0


	//   ....[182]....
        /*07b4*/ 	.word	0x00013930


	//   ....[183]....
        /*07b8*/ 	.word	0x00013a10


	//   ....[184]....
        /*07bc*/ 	.word	0x00013a70


	//   ....[185]....
        /*07c0*/ 	.word	0x00013b40


	//   ....[186]....
        /*07c4*/ 	.word	0x00013ba0


	//   ....[187]....
        /*07c8*/ 	.word	0x00013c70


	//   ....[188]....
        /*07cc*/ 	.word	0x00013cd0


	//   ....[189]....
        /*07d0*/ 	.word	0x00013da0


	//   ....[190]....
        /*07d4*/ 	.word	0x00013e00


	//   ....[191]....
        /*07d8*/ 	.word	0x00013ed0


	//   ....[192]....
        /*07dc*/ 	.word	0x00013fc0


	//   ....[193]....
        /*07e0*/ 	.word	0x00014060


	//   ....[194]....
        /*07e4*/ 	.word	0x000140c0


	//   ....[195]....
        /*07e8*/ 	.word	0x000141b0


	//   ....[196]....
        /*07ec*/ 	.word	0x00014210


	//   ....[197]....
        /*07f0*/ 	.word	0x000142f0


	//   ....[198]....
        /*07f4*/ 	.word	0x00014350


	//   ....[199]....
        /*07f8*/ 	.word	0x00014430


	//   ....[200]....
        /*07fc*/ 	.word	0x00014490


	//   ....[201]....
        /*0800*/ 	.word	0x00014570


	//   ....[202]....
        /*0804*/ 	.word	0x000145d0


	//   ....[203]....
        /*0808*/ 	.word	0x000146a0


	//   ....[204]....
        /*080c*/ 	.word	0x000147c0


	//   ....[205]....
        /*0810*/ 	.word	0x000148b0


	//   ....[206]....
        /*0814*/ 	.word	0x00014950


	//   ....[207]....
        /*0818*/ 	.word	0x00014a20


	//   ....[208]....
        /*081c*/ 	.word	0x00014a80


	//   ....[209]....
        /*0820*/ 	.word	0x00014b50


	//   ....[210]....
        /*0824*/ 	.word	0x00014bb0


	//   ....[211]....
        /*0828*/ 	.word	0x00014c90


	//   ....[212]....
        /*082c*/ 	.word	0x00014cf0


	//   ....[213]....
        /*0830*/ 	.word	0x00014dc0


	//   ....[214]....
        /*0834*/ 	.word	0x00014e20


	//   ....[215]....
        /*0838*/ 	.word	0x00014ee0


	//   ....[216]....
        /*083c*/ 	.word	0x00014f70


	//   ....[217]....
        /*0840*/ 	.word	0x00015010


	//   ....[218]....
        /*0844*/ 	.word	0x00015180


	//   ....[219]....
        /*0848*/ 	.word	0x000151f0


	//   ....[220]....
        /*084c*/ 	.word	0x00015270


	//   ....[221]....
        /*0850*/ 	.word	0x000152e0


	//   ....[222]....
        /*0854*/ 	.word	0x00015350


	//   ....[223]....
        /*0858*/ 	.word	0x000153d0


	//   ....[224]....
        /*085c*/ 	.word	0x00015450


	//   ....[225]....
        /*0860*/ 	.word	0x000154e0


	//   ....[226]....
        /*0864*/ 	.word	0x00015550


	//   ....[227]....
        /*0868*/ 	.word	0x000155c0


	//   ....[228]....
        /*086c*/ 	.word	0x00015630


	//   ....[229]....
        /*0870*/ 	.word	0x000156b0


	//   ....[230]....
        /*0874*/ 	.word	0x00015720


	//   ....[231]....
        /*0878*/ 	.word	0x000157b0


	//   ....[232]....
        /*087c*/ 	.word	0x00015810


	//   ....[233]....
        /*0880*/ 	.word	0x000158a0


	//   ....[234]....
        /*0884*/ 	.word	0x000159d0


	//----- nvinfo : EIATTR_REG_RECONFIG
	.align		4
.L_530:
        /*0888*/ 	.byte	0x01, 0x54
	.zero		2


	//----- nvinfo : EIATTR_SYSCALL_OFFSETS
	.align		4
        /*088c*/ 	.byte	0x04, 0x46
        /*088e*/ 	.short	(.L_532 - .L_531)


	//   ....[0]....
.L_531:
        /*0890*/ 	.word	0x00001d70


	//   ....[1]....
        /*0894*/ 	.word	0x0000d8c0


	//   ....[2]....
        /*0898*/ 	.word	0x0000da10


	//   ....[3]....
        /*089c*/ 	.word	0x0000db00


	//   ....[4]....
        /*08a0*/ 	.word	0x0000eaa0


	//----- nvinfo : EIATTR_MBARRIER_INSTR_OFFSETS
	.align		4
.L_532:
        /*08a4*/ 	.byte	0x04, 0x39
        /*08a6*/ 	.short	(.L_534 - .L_533)


	//   ....[0]....
.L_533:
        /*08a8*/ 	.word	0x00000180
        /*08ac*/ 	.word	0x000000ff
        /*08b0*/ 	.word	0x0002a800
        /*08b4*/ 	.short	0x0100
        /*08b6*/ 	.byte	0x08
	.zero		1


	//   ....[1]....
        /*08b8*/ 	.word	0x00000190
        /*08bc*/ 	.word	0x000000ff
        /*08c0*/ 	.word	0x0002a820
        /*08c4*/ 	.short	0x0100
        /*08c6*/ 	.byte	0x08
	.zero		1


	//   ....[2]....
        /*08c8*/ 	.word	0x00000280
        /*08cc*/ 	.word	0x000000ff
        /*08d0*/ 	.word	0x0002a830
        /*08d4*/ 	.short	0x0100
        /*08d6*/ 	.byte	0x08
	.zero		1


	//   ....[3]....
        /*08d8*/ 	.word	0x00000290
        /*08dc*/ 	.word	0x000000ff
        /*08e0*/ 	.word	0x0002a840
        /*08e4*/ 	.short	0x0100
        /*08e6*/ 	.byte	0x08
	.zero		1


	//   ....[4]....
        /*08e8*/ 	.word	0x000002a0
        /*08ec*/ 	.word	0x000000ff
        /*08f0*/ 	.word	0x0002a838
        /*08f4*/ 	.short	0x0100
        /*08f6*/ 	.byte	0x08
	.zero		1


	//   ....[5]....
        /*08f8*/ 	.word	0x000002b0
        /*08fc*/ 	.word	0x000000ff
        /*0900*/ 	.word	0x0002a848
        /*0904*/ 	.short	0x0100
        /*0906*/ 	.byte	0x08
	.zero		1


	//   ....[6]....
        /*0908*/ 	.word	0x000003e0
        /*090c*/ 	.word	0x000000ff
        /*0910*/ 	.word	0x0002a850
        /*0914*/ 	.short	0x0100
        /*0916*/ 	.byte	0x08
	.zero		1


	//   ....[7]....
        /*0918*/ 	.word	0x000003f0
        /*091c*/ 	.word	0x000000ff
        /*0920*/ 	.word	0x0002a860
        /*0924*/ 	.short	0x0100
        /*0926*/ 	.byte	0x08
	.zero		1


	//   ....[8]....
        /*0928*/ 	.word	0x00000400
        /*092c*/ 	.word	0x000000ff
        /*0930*/ 	.word	0x0002a858
        /*0934*/ 	.short	0x0100
        /*0936*/ 	.byte	0x08
	.zero		1


	//   ....[9]....
        /*0938*/ 	.word	0x00000410
        /*093c*/ 	.word	0x000000ff
        /*0940*/ 	.word	0x0002a868
        /*0944*/ 	.short	0x0100
        /*0946*/ 	.byte	0x08
	.zero		1


	//   ....[10]....
        /*0948*/ 	.word	0x00000500
        /*094c*/ 	.word	0x000000ff
        /*0950*/ 	.word	0x0002a870
        /*0954*/ 	.short	0x0100
        /*0956*/ 	.byte	0x06
	.zero		1


	//   ....[11]....
        /*0958*/ 	.word	0x00000510
        /*095c*/ 	.word	0x000000ff
        /*0960*/ 	.word	0x0002a880
        /*0964*/ 	.short	0x0100
        /*0966*/ 	.byte	0x06
	.zero		1


	//   ....[12]....
        /*0968*/ 	.word	0x00000520
        /*096c*/ 	.word	0x000000ff
        /*0970*/ 	.word	0x0002a878
        /*0974*/ 	.short	0x0100
        /*0976*/ 	.byte	0x06
	.zero		1


	//   ....[13]....
        /*0978*/ 	.word	0x00000530
        /*097c*/ 	.word	0x000000ff
        /*0980*/ 	.word	0x0002a888
        /*0984*/ 	.short	0x0100
        /*0986*/ 	.byte	0x06
	.zero		1


	//   ....[14]....
        /*0988*/ 	.word	0x00000660
        /*098c*/ 	.word	0x000000ff
        /*0990*/ 	.word	0x0002a890
        /*0994*/ 	.short	0x0100
        /*0996*/ 	.byte	0x08
	.zero		1


	//   ....[15]....
        /*0998*/ 	.word	0x00000670
        /*099c*/ 	.word	0x000000ff
        /*09a0*/ 	.word	0x0002a8a0
        /*09a4*/ 	.short	0x0100
        /*09a6*/ 	.byte	0x08
	.zero		1


	//   ....[16]....
        /*09a8*/ 	.word	0x00000680
        /*09ac*/ 	.word	0x000000ff
        /*09b0*/ 	.word	0x0002a898
        /*09b4*/ 	.short	0x0100
        /*09b6*/ 	.byte	0x08
	.zero		1


	//   ....[17]....
        /*09b8*/ 	.word	0x00000690
        /*09bc*/ 	.word	0x000000ff
        /*09c0*/ 	.word	0x0002a8a8
        /*09c4*/ 	.short	0x0100
        /*09c6*/ 	.byte	0x08
	.zero		1


	//   ....[18]....
        /*09c8*/ 	.word	0x000007d0
        /*09cc*/ 	.word	0x000000ff
        /*09d0*/ 	.word	0x0002a8b0
        /*09d4*/ 	.short	0x0100
        /*09d6*/ 	.byte	0x08
	.zero		1


	//   ....[19]....
        /*09d8*/ 	.word	0x000007e0
        /*09dc*/ 	.word	0x000000ff
        /*09e0*/ 	.word	0x0002a8c0
        /*09e4*/ 	.short	0x0100
        /*09e6*/ 	.byte	0x08
	.zero		1


	//   ....[20]....
        /*09e8*/ 	.word	0x000007f0
        /*09ec*/ 	.word	0x000000ff
        /*09f0*/ 	.word	0x0002a8b8
        /*09f4*/ 	.short	0x0100
        /*09f6*/ 	.byte	0x08
	.zero		1


	//   ....[21]....
        /*09f8*/ 	.word	0x00000800
        /*09fc*/ 	.word	0x000000ff
        /*0a00*/ 	.word	0x0002a8c8
        /*0a04*/ 	.short	0x0100
        /*0a06*/ 	.byte	0x08
	.zero		1


	//   ....[22]....
        /*0a08*/ 	.word	0x00001e10
        /*0a0c*/ 	.word	0x000000ff
        /*0a10*/ 	.word	0x0002a800
        /*0a14*/ 	.short	0x010a
        /*0a16*/ 	.byte	0x28
	.zero		1


	//   ....[23]....
        /*0a18*/ 	.word	0x00001e90
        /*0a1c*/ 	.word	0x00000000
        /*0a20*/ 	.word	0x0002a830
        /*0a24*/ 	.short	0x010a
        /*0a26*/ 	.byte	0x3f
	.zero		1


	//   ....[24]....
        /*0a28*/ 	.word	0x00001ed0
        /*0a2c*/ 	.word	0x00000000
        /*0a30*/ 	.word	0x0002a830
        /*0a34*/ 	.short	0x010a
        /*0a36*/ 	.byte	0x3f
	.zero		1


	//   ....[25]....
        /*0a38*/ 	.word	0x00002780
        /*0a3c*/ 	.word	0x000000ff
        /*0a40*/ 	.word	0x00000000
        /*0a44*/ 	.short	0x0101
        /*0a46*/ 	.byte	0x05
	.zero		1


	//   ....[26]....
        /*0a48*/ 	.word	0x00003f30
        /*0a4c*/ 	.word	0x000000ff
        /*0a50*/ 	.word	0x0002a830
        /*0a54*/ 	.short	0x010a
        /*0a56*/ 	.byte	0x07
	.zero		1


	//   ....[27]....
        /*0a58*/ 	.word	0x00003f70
        /*0a5c*/ 	.word	0x000000ff
        /*0a60*/ 	.word	0x0002a830
        /*0a64*/ 	.short	0x010a
        /*0a66*/ 	.byte	0x07
	.zero		1


	//   ....[28]....
        /*0a68*/ 	.word	0x000048b0
        /*0a6c*/ 	.word	0x000000ff
        /*0a70*/ 	.word	0x0002a850
        /*0a74*/ 	.short	0x010a
        /*0a76*/ 	.byte	0x0a
	.zero		1


	//   ....[29]....
        /*0a78*/ 	.word	0x000048f0
        /*0a7c*/ 	.word	0x000000ff
        /*0a80*/ 	.word	0x0002a850
        /*0a84*/ 	.short	0x010a
        /*0a86*/ 	.byte	0x0a
	.zero		1


	//   ....[30]....
        /*0a88*/ 	.word	0x00004c50
        /*0a8c*/ 	.word	0x000000ff
        /*0a90*/ 	.word	0x00000000
        /*0a94*/ 	.short	0x0101
        /*0a96*/ 	.byte	0x07
	.zero		1


	//   ....[31]....
        /*0a98*/ 	.word	0x000061c0
        /*0a9c*/ 	.word	0x000000ff
        /*0aa0*/ 	.word	0x00000000
        /*0aa4*/ 	.short	0x0101
        /*0aa6*/ 	.byte	0x0a
	.zero		1


	//   ....[32]....
        /*0aa8*/ 	.word	0x000063c0
        /*0aac*/ 	.word	0x000000ff
        /*0ab0*/ 	.word	0x0002a830
        /*0ab4*/ 	.short	0x010a
        /*0ab6*/ 	.byte	0x07
	.zero		1


	//   ....[33]....
        /*0ab8*/ 	.word	0x00006400
        /*0abc*/ 	.word	0x000000ff
        /*0ac0*/ 	.word	0x0002a830
        /*0ac4*/ 	.short	0x010a
        /*0ac6*/ 	.byte	0x07
	.zero		1


	//   ....[34]....
        /*0ac8*/ 	.word	0x00006d40
        /*0acc*/ 	.word	0x000000ff
        /*0ad0*/ 	.word	0x0002a850
        /*0ad4*/ 	.short	0x010a
        /*0ad6*/ 	.byte	0x0f
	.zero		1


	//   ....[35]....
        /*0ad8*/ 	.word	0x00006d80
        /*0adc*/ 	.word	0x000000ff
        /*0ae0*/ 	.word	0x0002a850
        /*0ae4*/ 	.short	0x010a
        /*0ae6*/ 	.byte	0x0f
	.zero		1


	//   ....[36]....
        /*0ae8*/ 	.word	0x00007170
        /*0aec*/ 	.word	0x000000ff
        /*0af0*/ 	.word	0x00000000
        /*0af4*/ 	.short	0x0101
        /*0af6*/ 	.byte	0x05
	.zero		1


	//   ....[37]....
        /*0af8*/ 	.word	0x00007ef0
        /*0afc*/ 	.word	0x000000ff
        /*0b00*/ 	.word	0x00000000
        /*0b04*/ 	.short	0x0101
        /*0b06*/ 	.byte	0x0f
	.zero		1


	//   ....[38]....
        /*0b08*/ 	.word	0x00008410
        /*0b0c*/ 	.word	0x000000ff
        /*0b10*/ 	.word	0x0002a850
        /*0b14*/ 	.short	0x010a
        /*0b16*/ 	.byte	0x05
	.zero		1


	//   ....[39]....
        /*0b18*/ 	.word	0x00008450
        /*0b1c*/ 	.word	0x000000ff
        /*0b20*/ 	.word	0x0002a850
        /*0b24*/ 	.short	0x010a
        /*0b26*/ 	.byte	0x05
	.zero		1


	//   ....[40]....
        /*0b28*/ 	.word	0x00008bf0
        /*0b2c*/ 	.word	0x000000ff
        /*0b30*/ 	.word	0x00000000
        /*0b34*/ 	.short	0x0101
        /*0b36*/ 	.byte	0x04
	.zero		1


	//   ....[41]....
        /*0b38*/ 	.word	0x0000a080
        /*0b3c*/ 	.word	0x00000061
        /*0b40*/ 	.word	0x00000000
        /*0b44*/ 	.short	0x0101
        /*0b46*/ 	.byte	0x3f
	.zero		1


	//   ....[42]....
        /*0b48*/ 	.word	0x0000a520
        /*0b4c*/ 	.word	0x00000061
        /*0b50*/ 	.word	0x00000000
        /*0b54*/ 	.short	0x0101
        /*0b56*/ 	.byte	0x3f
	.zero		1


	//   ....[43]....
        /*0b58*/ 	.word	0x0000e120
        /*0b5c*/ 	.word	0x00000007
        /*0b60*/ 	.word	0x0002a840
        /*0b64*/ 	.short	0x010a
        /*0b66*/ 	.byte	0x3f
	.zero		1


	//   ....[44]....
        /*0b68*/ 	.word	0x0000e7d0
        /*0b6c*/ 	.word	0x00000007
        /*0b70*/ 	.word	0x0002a830
        /*0b74*/ 	.short	0x0107
        /*0b76*/ 	.byte	0x3f
	.zero		1


	//   ....[45]....
        /*0b78*/ 	.word	0x0000e8a0
        /*0b7c*/ 	.word	0x00000007
        /*0b80*/ 	.word	0x0002a830
        /*0b84*/ 	.short	0x0101
        /*0b86*/ 	.byte	0x3f
	.zero		1


	//   ....[46]....
        /*0b88*/ 	.word	0x0000f450
        /*0b8c*/ 	.word	0x00000016
        /*0b90*/ 	.word	0x0002a800
        /*0b94*/ 	.short	0x0107
        /*0b96*/ 	.byte	0x3f
	.zero		1


	//   ....[47]....
        /*0b98*/ 	.word	0x0000f570
        /*0b9c*/ 	.word	0x00000016
        /*0ba0*/ 	.word	0x0002a800
        /*0ba4*/ 	.short	0x0101
        /*0ba6*/ 	.byte	0x3f
	.zero		1


	//   ....[48]....
        /*0ba8*/ 	.word	0x0000f590
        /*0bac*/ 	.word	0x00000016
        /*0bb0*/ 	.word	0x0002a820
        /*0bb4*/ 	.short	0x010a
        /*0bb6*/ 	.byte	0x3f
	.zero		1


	//   ....[49]....
        /*0bb8*/ 	.word	0x0000f8f0
        /*0bbc*/ 	.word	0x00000006
        /*0bc0*/ 	.word	0x0002a840
        /*0bc4*/ 	.short	0x010a
        /*0bc6*/ 	.byte	0x3f
	.zero		1


	//   ....[50]....
        /*0bc8*/ 	.word	0x0000fdd0
        /*0bcc*/ 	.word	0x00000006
        /*0bd0*/ 	.word	0x0002a830
        /*0bd4*/ 	.short	0x0107
        /*0bd6*/ 	.byte	0x3f
	.zero		1


	//   ....[51]....
        /*0bd8*/ 	.word	0x0000fe80
        /*0bdc*/ 	.word	0x00000006
        /*0be0*/ 	.word	0x0002a830
        /*0be4*/ 	.short	0x0101
        /*0be6*/ 	.byte	0x3f
	.zero		1


	//   ....[52]....
        /*0be8*/ 	.word	0x0000fee0
        /*0bec*/ 	.word	0x00000004
        /*0bf0*/ 	.word	0x0002a860
        /*0bf4*/ 	.short	0x010a
        /*0bf6*/ 	.byte	0x3f
	.zero		1


	//   ....[53]....
        /*0bf8*/ 	.word	0x00010330
        /*0bfc*/ 	.word	0x00000004
        /*0c00*/ 	.word	0x0002a850
        /*0c04*/ 	.short	0x0107
        /*0c06*/ 	.byte	0x3f
	.zero		1


	//   ....[54]....
        /*0c08*/ 	.word	0x00010480
        /*0c0c*/ 	.word	0x00000004
        /*0c10*/ 	.word	0x0002a850
        /*0c14*/ 	.short	0x0101
        /*0c16*/ 	.byte	0x3f
	.zero		1


	//   ....[55]....
        /*0c18*/ 	.word	0x000106d0
        /*0c1c*/ 	.word	0x00000000
        /*0c20*/ 	.word	0x0002a860
        /*0c24*/ 	.short	0x010a
        /*0c26*/ 	.byte	0x3f
	.zero		1


	//   ....[56]....
        /*0c28*/ 	.word	0x00010b30
        /*0c2c*/ 	.word	0x00000000
        /*0c30*/ 	.word	0x0002a850
        /*0c34*/ 	.short	0x0107
        /*0c36*/ 	.byte	0x3f
	.zero		1


	//   ....[57]....
        /*0c38*/ 	.word	0x00010be0
        /*0c3c*/ 	.word	0x00000000
        /*0c40*/ 	.word	0x0002a850
        /*0c44*/ 	.short	0x0101
        /*0c46*/ 	.byte	0x3f
	.zero		1


	//   ....[58]....
        /*0c48*/ 	.word	0x00011d30
        /*0c4c*/ 	.word	0x00000004
        /*0c50*/ 	.word	0x0002a820
        /*0c54*/ 	.short	0x010a
        /*0c56*/ 	.byte	0x3f
	.zero		1


	//   ....[59]....
        /*0c58*/ 	.word	0x00011ed0
        /*0c5c*/ 	.word	0x00000005
        /*0c60*/ 	.word	0x0002a840
        /*0c64*/ 	.short	0x010a
        /*0c66*/ 	.byte	0x3f
	.zero		1


	//   ....[60]....
        /*0c68*/ 	.word	0x00011f70
        /*0c6c*/ 	.word	0x0000001b
        /*0c70*/ 	.word	0x0002a840
        /*0c74*/ 	.short	0x010a
        /*0c76*/ 	.byte	0x3f
	.zero		1


	//   ....[61]....
        /*0c78*/ 	.word	0x00011fb0
        /*0c7c*/ 	.word	0x00000005
        /*0c80*/ 	.word	0x0002a860
        /*0c84*/ 	.short	0x010a
        /*0c86*/ 	.byte	0x3f
	.zero		1


	//   ....[62]....
        /*0c88*/ 	.word	0x00011ff0
        /*0c8c*/ 	.word	0x0000001b
        /*0c90*/ 	.word	0x0002a860
        /*0c94*/ 	.short	0x010a
        /*0c96*/ 	.byte	0x3f
	.zero		1


	//   ....[63]....
        /*0c98*/ 	.word	0x00012060
        /*0c9c*/ 	.word	0x00000003
        /*0ca0*/ 	.word	0x0002a800
        /*0ca4*/ 	.short	0x010a
        /*0ca6*/ 	.byte	0x3f
	.zero		1


	//   ....[64]....
        /*0ca8*/ 	.word	0x000120b0
        /*0cac*/ 	.word	0x00000000
        /*0cb0*/ 	.word	0x0002a830
        /*0cb4*/ 	.short	0x010a
        /*0cb6*/ 	.byte	0x3f
	.zero		1


	//   ....[65]....
        /*0cb8*/ 	.word	0x00012110
        /*0cbc*/ 	.word	0x00000005
        /*0cc0*/ 	.word	0x0002a830
        /*0cc4*/ 	.short	0x010a
        /*0cc6*/ 	.byte	0x3f
	.zero		1


	//   ....[66]....
        /*0cc8*/ 	.word	0x00012170
        /*0ccc*/ 	.word	0x00000005
        /*0cd0*/ 	.word	0x0002a850
        /*0cd4*/ 	.short	0x010a
        /*0cd6*/ 	.byte	0x3f
	.zero		1


	//   ....[67]....
        /*0cd8*/ 	.word	0x000121d0
        /*0cdc*/ 	.word	0x00000005
        /*0ce0*/ 	.word	0x0002a830
        /*0ce4*/ 	.short	0x010a
        /*0ce6*/ 	.byte	0x3f
	.zero		1


	//   ....[68]....
        /*0ce8*/ 	.word	0x00012230
        /*0cec*/ 	.word	0x00000005
        /*0cf0*/ 	.word	0x0002a850
        /*0cf4*/ 	.short	0x010a
        /*0cf6*/ 	.byte	0x3f
	.zero		1


	//   ....[69]....
        /*0cf8*/ 	.word	0x00012290
        /*0cfc*/ 	.word	0x00000003
        /*0d00*/ 	.word	0x0002a850
        /*0d04*/ 	.short	0x010a
        /*0d06*/ 	.byte	0x3f
	.zero		1


	//   ....[70]....
        /*0d08*/ 	.word	0x000123a0
        /*0d0c*/ 	.word	0x00000007
        /*0d10*/ 	.word	0x0002a840
        /*0d14*/ 	.short	0x010a
        /*0d16*/ 	.byte	0x3f
	.zero		1


	//   ....[71]....
        /*0d18*/ 	.word	0x00013700
        /*0d1c*/ 	.word	0x00000016
        /*0d20*/ 	.word	0x0002a820
        /*0d24*/ 	.short	0x010a
        /*0d26*/ 	.byte	0x3f
	.zero		1


	//   ....[72]....
        /*0d28*/ 	.word	0x00013750
        /*0d2c*/ 	.word	0x00000006
        /*0d30*/ 	.word	0x0002a840
        /*0d34*/ 	.short	0x010a
        /*0d36*/ 	.byte	0x3f
	.zero		1


	//   ....[73]....
        /*0d38*/ 	.word	0x00013f10
        /*0d3c*/ 	.word	0x00000004
        /*0d40*/ 	.word	0x0002a860
        /*0d44*/ 	.short	0x010a
        /*0d46*/ 	.byte	0x3f
	.zero		1


	//   ....[74]....
        /*0d48*/ 	.word	0x00014710
        /*0d4c*/ 	.word	0x00000000
        /*0d50*/ 	.word	0x0002a860
        /*0d54*/ 	.short	0x010a
        /*0d56*/ 	.byte	0x3f
	.zero		1


	//   ....[75]....
        /*0d58*/ 	.word	0x000158f0
        /*0d5c*/ 	.word	0x00000004
        /*0d60*/ 	.word	0x0002a820
        /*0d64*/ 	.short	0x010a
        /*0d66*/ 	.byte	0x3f
	.zero		1


	//   ....[76]....
        /*0d68*/ 	.word	0x00015a90
        /*0d6c*/ 	.word	0x00000005
        /*0d70*/ 	.word	0x0002a840
        /*0d74*/ 	.short	0x010a
        /*0d76*/ 	.byte	0x3f
	.zero		1


	//   ....[77]....
        /*0d78*/ 	.word	0x00015ae0
        /*0d7c*/ 	.word	0x0000001b
        /*0d80*/ 	.word	0x0002a840
        /*0d84*/ 	.short	0x010a
        /*0d86*/ 	.byte	0x3f
	.zero		1


	//   ....[78]....
        /*0d88*/ 	.word	0x00015b30
        /*0d8c*/ 	.word	0x00000005
        /*0d90*/ 	.word	0x0002a860
        /*0d94*/ 	.short	0x010a
        /*0d96*/ 	.byte	0x3f
	.zero		1


	//----- nvinfo : EIATTR_NUM_MBARRIERS
	.align		4
.L_534:
        /*0d98*/ 	.byte	0x03, 0x38
        /*0d9a*/ 	.short	0x0016


	//----- nvinfo : EIATTR_EXIT_INSTR_OFFSETS
	.align		4
        /*0d9c*/ 	.byte	0x04, 0x1c
        /*0d9e*/ 	.short	(.L_536 - .L_535)


	//   ....[0]....
.L_535:
        /*0da0*/ 	.word	0x00000990


	//   ....[1]....
        /*0da4*/ 	.word	0x0000bce0


	//   ....[2]....
        /*0da8*/ 	.word	0x00012040


	//----- nvinfo : EIATTR_MAX_THREADS
	.align		4
.L_536:
        /*0dac*/ 	.byte	0x04, 0x05
        /*0dae*/ 	.short	(.L_538 - .L_537)
.L_537:
        /*0db0*/ 	.word	0x00000180
        /*0db4*/ 	.word	0x00000001
        /*0db8*/ 	.word	0x00000001


	//----- nvinfo : EIATTR_CRS_STACK_SIZE
	.align		4
.L_538:
        /*0dbc*/ 	.byte	0x04, 0x1e
        /*0dbe*/ 	.short	(.L_540 - .L_539)
.L_539:
        /*0dc0*/ 	.word	0x00000000


	//----- nvinfo : EIATTR_CBANK_PARAM_SIZE
	.align		4
.L_540:
        /*0dc4*/ 	.byte	0x03, 0x19
        /*0dc6*/ 	.short	0x0af0


	//----- nvinfo : EIATTR_PARAM_CBANK
	.align		4
        /*0dc8*/ 	.byte	0x04, 0x0a
        /*0dca*/ 	.short	(.L_542 - .L_541)
	.align		4
.L_541:
        /*0dcc*/ 	.word	index@(.nv.constant0._ZN7cutlass13device_kernelIN5flash11enable_sm90INS1_16FlashAttnFwdSm90INS1_25CollectiveMainloopFwdSm90ILi2EN4cute5tupleIJNS5_1CILi1EEES8_S8_EEENS6_IJNS7_ILi128EEENS7_ILi96EEENS7_ILi192EEEEEELi128ENS_6half_tEfNS_4arch4Sm90ELb1ELb0ELb0ELb1ELb1ELb0ELb0ELb1ELb1ELb1ELb1ELb0EEENS1_21CollectiveEpilogueFwdINS6_IJSA_SA_SB_EEES9_SE_SG_Li256ELb1ELb1ELb1ELb0EEENS1_36VarlenDynamicPersistentTileSchedulerILi128ELi96ELi256ELi128ELb1ELb1ELb1ELb1ELb1ELb1EEEEEEEEEvNT_6ParamsE)
        /*0dd0*/ 	.short	0x0210
        /*0dd2*/ 	.short	0x0af0


	//----- nvinfo : EIATTR_SW_WAR
	.align		4
.L_542:
        /*0dd4*/ 	.byte	0x04, 0x36
        /*0dd6*/ 	.short	(.L_544 - .L_543)
.L_543:
        /*0dd8*/ 	.word	0x00000008
.L_544:


//--------------------- .nv.info._ZN7cutlass13device_kernelIN5flash11enable_sm90INS1_16FlashAttnFwdSm90INS1_25CollectiveMainloopFwdSm90ILi2EN4cute5tupleIJNS5_1CILi1EEES8_S8_EEENS6_IJNS7_ILi128EEENS7_ILi96EEENS7_ILi192EEEEEELi128ENS_6half_tEfNS_4arch4Sm90ELb1ELb0ELb0ELb1ELb1ELb1ELb0ELb1ELb1ELb1ELb1ELb0EEENS1_21CollectiveEpilogueFwdINS6_IJSA_SA_SB_EEES9_SE_SG_Li256ELb1ELb1ELb1ELb0EEENS1_36VarlenDynamicPersistentTileSchedulerILi128ELi96ELi256ELi128ELb1ELb1ELb1ELb1ELb1ELb1EEEEEEEEEvNT_6ParamsE --------------------------
	.section	.nv.info._ZN7cutlass13device_kernelIN5flash11enable_sm90INS1_16FlashAttnFwdSm90INS1_25CollectiveMainloopFwdSm90ILi2EN4cute5tupleIJNS5_1CILi1EEES8_S8_EEENS6_IJNS7_ILi128EEENS7_ILi96EEENS7_ILi192EEEEEELi128ENS_6half_tEfNS_4arch4Sm90ELb1ELb0ELb0ELb1ELb1ELb1ELb0ELb1ELb1ELb1ELb1ELb0EEENS1_21CollectiveEpilogueFwdINS6_IJSA_SA_SB_EEES9_SE_SG_Li256ELb1ELb1ELb1ELb0EEENS1_36VarlenDynamicPersistentTileSchedulerILi128ELi96ELi256ELi128ELb1ELb1ELb1ELb1ELb1ELb1EEEEEEEEEvNT_6ParamsE,"",@"SHT_CUDA_INFO"
	.sectionflags	@""
	.align	4


	//----- nvinfo : EIATTR_CUDA_API_VERSION
	.align		4
        /*0000*/ 	.byte	0x04, 0x37
        /*0002*/ 	.short	(.L_546 - .L_545)
.L_545:
        /*0004*/ 	.word	0x00000082


	//----- nvinfo : EIATTR_KPARAM_INFO
	.align		4
.L_546:
        /*0008*/ 	.byte	0x04, 0x17
        /*000a*/ 	.short	(.L_548 - .L_547)
.L_547:
        /*000c*/ 	.word	0x00000000
        /*0010*/ 	.short	0x0000
        /*0012*/ 	.short	0x0070
        /*0014*/ 	.byte	0x00, 0xf0, 0x01, 0x2a


	//----- nvinfo : EIATTR_SPARSE_MMA_MASK
	.align		4
.L_548:
        /*0018*/ 	.byte	0x03, 0x50
        /*001a*/ 	.short	0x0000


	//----- nvinfo : EIATTR_MAXREG_COUNT
	.align		4
        /*001c*/ 	.byte	0x03, 0x1b
        /*001e*/ 	.short	0x00a8


	//----- nvinfo : EIATTR_NUM_BARRIERS
	.align		4
        /*0020*/ 	.byte	0x02, 0x4c
        /*0022*/ 	.byte	0x10
	.zero		1


	//----- nvinfo : EIATTR_EXTERNS
	.align		4
        /*0024*/ 	.byte	0x04, 0x0f
        /*0026*/ 	.short	(.L_550 - .L_549)


	//   ....[0]....
	.align		4
.L_549:
        /*0028*/ 	.word	index@(__assertfail)


	//----- nvinfo : EIATTR_ANNOTATIONS
	.align		4
.L_550:
        /*002c*/ 	.byte	0x04, 0x55
        /*002e*/ 	.short	(.L_552 - .L_551)


	//   ....[0]....
.L_551:
        /* <DEDUP_REMOVED lines=46> */


	//----- nvinfo : EIATTR_MERCURY_ISA_VERSION
	.align		4
.L_552:
        /*02f8*/ 	.byte	0x03, 0x5f
        /*02fa*/ 	.short	0x0101


	//----- nvinfo : EIATTR_UNUSED_LOAD_BYTE_OFFSET
	.align		4
        /*02fc*/ 	.byte	0x04, 0x44
        /*02fe*/ 	.short	(.L_554 - .L_553)


	//   ....[0]....
.L_553:
        /*0300*/ 	.word	0x00000a20
        /*0304*/ 	.word	0x0000fff0


	//   ....[1]....
        /*0308*/ 	.word	0x00019bd0
        /*030c*/ 	.word	0x0000fff0


	//----- nvinfo : EIATTR_INT_WARP_WIDE_INSTR_OFFSETS
	.align		4
.L_554:
        /*0310*/ 	.byte	0x04, 0x31
        /*0312*/ 	.short	(.L_556 - .L_555)


	//   ....[0]....
.L_555:
        /*0314*/ 	.word	0x00000130


	//   ....[1]....
        /*0318*/ 	.word	0x00000170


	//   ....[2]....
        /*031c*/ 	.word	0x000001e0


	//   ....[3]....
        /*0320*/ 	.word	0x0001fbc0


	//   ....[4]....
        /*0324*/ 	.word	0x0001fc60


	//   ....[5]....
        /*0328*/ 	.word	0x00022b90


	//   ....[6]....
        /*032c*/ 	.word	0x00022c30


	//----- nvinfo : EIATTR_COOP_GROUP_MASK_REGIDS
	.align		4
.L_556:
        /*0330*/ 	.byte	0x04, 0x29
        /*0332*/ 	.short	(.L_558 - .L_557)


	//   ....[0]....
.L_557:
        /*0334*/ 	.word	0xffffffff


	//   ....[1]....
        /*0338*/ 	.word	0xffffffff


	//   ....[2]....
        /*033c*/ 	.word	0xffffffff


	//   ....[3]....
        /*0340*/ 	.word	0xffffffff


	//   ....[4]....
        /*0344*/ 	.word	0xffffffff


	//   ....[5]....
        /*0348*/ 	.word	0xffffffff


	//   ....[6]....
        /*034c*/ 	.word	0xffffffff


	//   ....[7]....
        /*0350*/ 	.word	0xffffffff


	//   ....[8]....
        /*0354*/ 	.word	0xffffffff


	//   ....[9]....
        /*0358*/ 	.word	0xffffffff


	//   ....[10]....
        /*035c*/ 	.word	0xffffffff


	//   ....[11]....
        /*0360*/ 	.word	0xffffffff


	//   ....[12]....
        /*0364*/ 	.word	0xffffffff


	//   ....[13]....
        /*0368*/ 	.word	0xffffffff


	//   ....[14]....
        /*036c*/ 	.word	0xffffffff


	//   ....[15]....
        /*0370*/ 	.word	0xffffffff


	//   ....[16]....
        /*0374*/ 	.word	0xffffffff


	//   ....[17]....
        /*0378*/ 	.word	0xffffffff


	//   ....[18]....
        /*037c*/ 	.word	0xffffffff


	//   ....[19]....
        /*0380*/ 	.word	0xffffffff


	//   ....[20]....
        /*0384*/ 	.word	0xffffffff


	//   ....[21]....
        /*0388*/ 	.word	0xffffffff


	//   ....[22]....
        /*038c*/ 	.word	0xffffffff


	//   ....[23]....
        /*0390*/ 	.word	0xffffffff


	//   ....[24]....
        /*0394*/ 	.word	0xffffffff


	//   ....[25]....
        /*0398*/ 	.word	0xffffffff


	//   ....[26]....
        /*039c*/ 	.word	0xffffffff


	//   ....[27]....
        /*03a0*/ 	.word	0xffffffff


	//   ....[28]....
        /*03a4*/ 	.word	0xffffffff


	//   ....[29]....
        /*03a8*/ 	.word	0xffffffff


	//   ....[30]....
        /*03ac*/ 	.word	0xffffffff


	//   ....[31]....
        /*03b0*/ 	.word	0xffffffff


	//   ....[32]....
        /*03b4*/ 	.word	0xffffffff


	//   ....[33]....
        /*03b8*/ 	.word	0xffffffff


	//   ....[34]....
        /*03bc*/ 	.word	0xffffffff


	//   ....[35]....
        /*03c0*/ 	.word	0xffffffff


	//   ....[36]....
        /*03c4*/ 	.word	0xffffffff


	//   ....[37]....
        /*03c8*/ 	.word	0xffffffff


	//   ....[38]....
        /*03cc*/ 	.word	0xffffffff


	//   ....[39]....
        /*03d0*/ 	.word	0xffffffff


	//   ....[40]....
        /*03d4*/ 	.word	0xffffffff


	//   ....[41]....
        /*03d8*/ 	.word	0xffffffff


	//   ....[42]....
        /*03dc*/ 	.word	0xffffffff


	//   ....[43]....
        /*03e0*/ 	.word	0xffffffff


	//   ....[44]....
        /*03e4*/ 	.word	0xffffffff


	//   ....[45]....
        /*03e8*/ 	.word	0xffffffff


	//   ....[46]....
        /*03ec*/ 	.word	0xffffffff


	//   ....[47]....
        /*03f0*/ 	.word	0xffffffff


	//   ....[48]....
        /*03f4*/ 	.word	0xffffffff


	//   ....[49]....
        /*03f8*/ 	.word	0xffffffff


	//   ....[50]....
        /*03fc*/ 	.word	0xffffffff


	//   ....[51]....
        /*0400*/ 	.word	0xffffffff


	//   ....[52]....
        /*0404*/ 	.word	0xffffffff


	//   ....[53]....
        /*0408*/ 	.word	0xffffffff


	//   ....[54]....
        /*040c*/ 	.word	0xffffffff


	//   ....[55]....
        /*0410*/ 	.word	0xffffffff


	//   ....[56]....
        /*0414*/ 	.word	0xffffffff


	//   ....[57]....
        /*0418*/ 	.word	0xffffffff


	//   ....[58]....
        /*041c*/ 	.word	0xffffffff


	//   ....[59]....
        /*0420*/ 	.word	0xffffffff


	//   ....[60]....
        /*0424*/ 	.word	0xffffffff


	//   ....[61]....
        /*0428*/ 	.word	0xffffffff


	//   ....[62]....
        /*042c*/ 	.word	0xffffffff


	//   ....[63]....
        /*0430*/ 	.word	0xffffffff


	//   ....[64]....
        /*0434*/ 	.word	0xffffffff


	//   ....[65]....
        /*0438*/ 	.word	0xffffffff


	//   ....[66]....
        /*043c*/ 	.word	0xffffffff


	//   ....[67]....
        /*0440*/ 	.word	0xffffffff


	//   ....[68]....
        /*0444*/ 	.word	0xffffffff


	//   ....[69]....
        /*0448*/ 	.word	0xffffffff


	//   ....[70]....
        /*044c*/ 	.word	0xffffffff


	//   ....[71]....
        /*0450*/ 	.word	0xffffffff


	//   ....[72]....
        /*0454*/ 	.word	0xffffffff


	//   ....[73]....
        /*0458*/ 	.word	0xffffffff


	//   ....[74]....
        /*045c*/ 	.word	0xffffffff


	//   ....[75]....
        /*0460*/ 	.word	0xffffffff


	//   ....[76]....
        /*0464*/ 	.word	0xffffffff


	//   ....[77]....
        /*0468*/ 	.word	0xffffffff


	//   ....[78]....
        /*046c*/ 	.word	0xffffffff


	//   ....[79]....
        /*0470*/ 	.word	0xffffffff


	//   ....[80]....
        /*0474*/ 	.word	0xffffffff


	//   ....[81]....
        /*0478*/ 	.word	0xffffffff


	//   ....[82]....
        /*047c*/ 	.word	0xffffffff


	//   ....[83]....
        /*0480*/ 	.word	0xffffffff


	//   ....[84]....
        /*0484*/ 	.word	0xffffffff


	//   ....[85]....
        /*0488*/ 	.word	0xffffffff


	//   ....[86]....
        /*048c*/ 	.word	0xffffffff


	//   ....[87]....
        /*0490*/ 	.word	0xffffffff


	//   ....[88]....
        /*0494*/ 	.word	0xffffffff


	//   ....[89]....
        /*0498*/ 	.word	0xffffffff


	//   ....[90]....
        /*049c*/ 	.word	0xffffffff


	//   ....[91]....
        /*04a0*/ 	.word	0xffffffff


	//   ....[92]....
        /*04a4*/ 	.word	0xffffffff


	//   ....[93]....
        /*04a8*/ 	.word	0xffffffff


	//   ....[94]....
        /*04ac*/ 	.word	0xffffffff


	//   ....[95]....
        /*04b0*/ 	.word	0xffffffff


	//   ....[96]....
        /*04b4*/ 	.word	0xffffffff


	//   ....[97]....
        /*04b8*/ 	.word	0xffffffff


	//   ....[98]....
        /*04bc*/ 	.word	0xffffffff


	//   ....[99]....
        /*04c0*/ 	.word	0xffffffff


	//   ....[100]....
        /*04c4*/ 	.word	0xffffffff


	//   ....[101]....
        /*04c8*/ 	.word	0xffffffff


	//   ....[102]....
        /*04cc*/ 	.word	0xffffffff


	//   ....[103]....
        /*04d0*/ 	.word	0xffffffff


	//   ....[104]....
        /*04d4*/ 	.word	0xffffffff


	//   ....[105]....
        /*04d8*/ 	.word	0xffffffff


	//   ....[106]....
        /*04dc*/ 	.word	0xffffffff


	//   ....[107]....
        /*04e0*/ 	.word	0xffffffff


	//   ....[108]....
        /*04e4*/ 	.word	0xffffffff


	//   ....[109]....
        /*04e8*/ 	.word	0xffffffff


	//   ....[110]....
        /*04ec*/ 	.word	0xffffffff


	//   ....[111]....
        /*04f0*/ 	.word	0xffffffff


	//   ....[112]....
        /*04f4*/ 	.word	0xffffffff


	//   ....[113]....
        /*04f8*/ 	.word	0xffffffff


	//   ....[114]....
        /*04fc*/ 	.word	0xffffffff


	//   ....[115]....
        /*0500*/ 	.word	0xffffffff


	//   ....[116]....
        /*0504*/ 	.word	0xffffffff


	//   ....[117]....
        /*0508*/ 	.word	0xffffffff


	//   ....[118]....
        /*050c*/ 	.word	0xffffffff


	//   ....[119]....
        /*0510*/ 	.word	0xffffffff


	//   ....[120]....
        /*0514*/ 	.word	0xffffffff


	//   ....[121]....
        /*0518*/ 	.word	0xffffffff


	//   ....[122]....
        /*051c*/ 	.word	0xffffffff


	//   ....[123]....
        /*0520*/ 	.word	0xffffffff


	//   ....[124]....
        /*0524*/ 	.word	0xffffffff


	//   ....[125]....
        /*0528*/ 	.word	0xffffffff


	//   ....[126]....
        /*052c*/ 	.word	0xffffffff


	//   ....[127]....
        /*0530*/ 	.word	0xffffffff


	//   ....[128]....
        /*0534*/ 	.word	0xffffffff


	//   ....[129]....
        /*0538*/ 	.word	0xffffffff


	//   ....[130]....
        /*053c*/ 	.word	0xffffffff


	//   ....[131]....
        /*0540*/ 	.word	0xffffffff


	//   ....[132]....
        /*0544*/ 	.word	0xffffffff


	//   ....[133]....
        /*0548*/ 	.word	0xffffffff


	//   ....[134]....
        /*054c*/ 	.word	0xffffffff


	//   ....[135]....
        /*0550*/ 	.word	0xffffffff


	//   ....[136]....
        /*0554*/ 	.word	0xffffffff


	//   ....[137]....
        /*0558*/ 	.word	0xffffffff


	//   ....[138]....
        /*055c*/ 	.word	0xffffffff


	//   ....[139]....
        /*0560*/ 	.word	0xffffffff


	//   ....[140]....
        /*0564*/ 	.word	0xffffffff


	//   ....[141]....
        /*0568*/ 	.word	0xffffffff


	//   ....[142]....
        /*056c*/ 	.word	0xffffffff


	//   ....[143]....
        /*0570*/ 	.word	0xffffffff


	//   ....[144]....
        /*0574*/ 	.word	0xffffffff


	//   ....[145]....
        /*0578*/ 	.word	0xffffffff


	//   ....[146]....
        /*057c*/ 	.word	0xffffffff


	//   ....[147]....
        /*0580*/ 	.word	0xffffffff


	//   ....[148]....
        /*0584*/ 	.word	0xffffffff


	//   ....[149]....
        /*0588*/ 	.word	0xffffffff


	//   ....[150]....
        /*058c*/ 	.word	0xffffffff


	//   ....[151]....
        /*0590*/ 	.word	0xffffffff


	//   ....[152]....
        /*0594*/ 	.word	0xffffffff


	//   ....[153]....
        /*0598*/ 	.word	0xffffffff


	//   ....[154]....
        /*059c*/ 	.word	0xffffffff


	//   ....[155]....
        /*05a0*/ 	.word	0xffffffff


	//   ....[156]....
        /*05a4*/ 	.word	0xffffffff


	//   ....[157]....
        /*05a8*/ 	.word	0xffffffff


	//   ....[158]....
        /*05ac*/ 	.word	0xffffffff


	//   ....[159]....
        /*05b0*/ 	.word	0xffffffff


	//   ....[160]....
        /*05b4*/ 	.word	0xffffffff


	//   ....[161]....
        /*05b8*/ 	.word	0xffffffff


	//   ....[162]....
        /*05bc*/ 	.word	0xffffffff


	//   ....[163]....
        /*05c0*/ 	.word	0xffffffff


	//   ....[164]....
        /*05c4*/ 	.word	0xffffffff


	//   ....[165]....
        /*05c8*/ 	.word	0xffffffff


	//   ....[166]....
        /*05cc*/ 	.word	0xffffffff


	//   ....[167]....
        /*05d0*/ 	.word	0xffffffff


	//   ....[168]....
        /*05d4*/ 	.word	0xffffffff


	//   ....[169]....
        /*05d8*/ 	.word	0xffffffff


	//   ....[170]....
        /*05dc*/ 	.word	0xffffffff


	//   ....[171]....
        /*05e0*/ 	.word	0xffffffff


	//   ....[172]....
        /*05e4*/ 	.word	0xffffffff


	//   ....[173]....
        /*05e8*/ 	.word	0xffffffff


	//   ....[174]....
        /*05ec*/ 	.word	0xffffffff


	//   ....[175]....
        /*05f0*/ 	.word	0xffffffff


	//   ....[176]....
        /*05f4*/ 	.word	0xffffffff


	//   ....[177]....
        /*05f8*/ 	.word	0xffffffff


	//   ....[178]....
        /*05fc*/ 	.word	0xffffffff


	//   ....[179]....
        /*0600*/ 	.word	0xffffffff


	//   ....[180]....
        /*0604*/ 	.word	0xffffffff


	//   ....[181]....
        /*0608*/ 	.word	0xffffffff


	//   ....[182]....
        /*060c*/ 	.word	0xffffffff


	//   ....[183]....
        /*0610*/ 	.word	0xffffffff


	//   ....[184]....
        /*0614*/ 	.word	0xffffffff


	//   ....[185]....
        /*0618*/ 	.word	0x0500000f


	//   ....[186]....
        /*061c*/ 	.word	0x0500000f


	//   ....[187]....
        /*0620*/ 	.word	0x0500000f


	//   ....[188]....
        /*0624*/ 	.word	0x0500000f


	//   ....[189]....
        /*0628*/ 	.word	0x0500000f


	//   ....[190]....
        /*062c*/ 	.word	0x0500000f


	//   ....[191]....
        /*0630*/ 	.word	0x0500000f


	//   ....[192]....
        /*0634*/ 	.word	0x0500000f


	//   ....[193]....
        /*0638*/ 	.word	0x0500000f


	//   ....[194]....
        /*063c*/ 	.word	0x0500000f


	//   ....[195]....
        /*0640*/ 	.word	0x0500000f


	//   ....[196]....
        /*0644*/ 	.word	0x0500000f


	//   ....[197]....
        /*0648*/ 	.word	0x0500000f


	//   ....[198]....
        /*064c*/ 	.word	0x0500000f


	//   ....[199]....
        /*0650*/ 	.word	0x0500000f


	//   ....[200]....
        /*0654*/ 	.word	0x0500000f


	//   ....[201]....
        /*0658*/ 	.word	0x0500000f


	//   ....[202]....
        /*065c*/ 	.word	0x0500000f


	//   ....[203]....
        /*0660*/ 	.word	0x0500000f


	//   ....[204]....
        /*0664*/ 	.word	0x0500000f


	//   ....[205]....
        /*0668*/ 	.word	0x0500000f


	//   ....[206]....
        /*066c*/ 	.word	0x0500000f


	//   ....[207]....
        /*0670*/ 	.word	0x0500000f


	//   ....[208]....
        /*0674*/ 	.word	0x0500000f


	//   ....[209]....
        /*0678*/ 	.word	0x0500000f


	//   ....[210]....
        /*067c*/ 	.word	0x0500000f


	//   ....[211]....
        /*0680*/ 	.word	0x0500000f


	//   ....[212]....
        /*0684*/ 	.word	0x0500000f


	//   ....[213]....
        /*0688*/ 	.word	0x0500000f


	//   ....[214]....
        /*068c*/ 	.word	0x0500000f


	//   ....[215]....
        /*0690*/ 	.word	0x0500000f


	//   ....[216]....
        /*0694*/ 	.word	0x0500000f


	//   ....[217]....
        /*0698*/ 	.word	0x0500000f


	//   ....[218]....
        /*069c*/ 	.word	0x0500000f


	//   ....[219]....
        /*06a0*/ 	.word	0x0500000f


	//   ....[220]....
        /*06a4*/ 	.word	0x0500000f


	//   ....[221]....
        /*06a8*/ 	.word	0x0500000f


	//   ....[222]....
        /*06ac*/ 	.word	0x0500000f


	//   ....[223]....
        /*06b0*/ 	.word	0x0500000f


	//   ....[224]....
        /*06b4*/ 	.word	0x0500000f


	//   ....[225]....
        /*06b8*/ 	.word	0x0500000f


	//   ....[226]....
        /*06bc*/ 	.word	0x0500000f


	//   ....[227]....
        /*06c0*/ 	.word	0x0500000f


	//   ....[228]....
        /*06c4*/ 	.word	0x0500000f


	//   ....[229]....
        /*06c8*/ 	.word	0x0500000f


	//   ....[230]....
        /*06cc*/ 	.word	0x0500000f


	//   ....[231]....
        /*06d0*/ 	.word	0x0500000f


	//   ....[232]....
        /*06d4*/ 	.word	0x0500000f


	//   ....[233]....
        /*06d8*/ 	.word	0x0500000f


	//   ....[234]....
        /*06dc*/ 	.word	0x0500000f


	//   ....[235]....
        /*06e0*/ 	.word	0x0500000f


	//   ....[236]....
        /*06e4*/ 	.word	0x0500000f


	//   ....[237]....
        /*06e8*/ 	.word	0x0500000f


	//   ....[238]....
        /*06ec*/ 	.word	0x0500000f


	//   ....[239]....
        /*06f0*/ 	.word	0x0500000f


	//   ....[240]....
        /*06f4*/ 	.word	0x0500000f


	//   ....[241]....
        /*06f8*/ 	.word	0x0500000f


	//   ....[242]....
        /*06fc*/ 	.word	0x0500000f


	//   ....[243]....
        /*0700*/ 	.word	0x0500000f


	//   ....[244]....
        /*0704*/ 	.word	0x0500000f


	//   ....[245]....
        /*0708*/ 	.word	0x0500000f


	//   ....[246]....
        /*070c*/ 	.word	0x0500000f


	//   ....[247]....
        /*0710*/ 	.word	0x0500000f


	//   ....[248]....
        /*0714*/ 	.word	0x0500000f


	//   ....[249]....
        /*0718*/ 	.word	0x0500000f


	//   ....[250]....
        /*071c*/ 	.word	0x0500000f


	//   ....[251]....
        /*0720*/ 	.word	0x0500000f


	//   ....[252]....
        /*0724*/ 	.word	0x0500000f


	//   ....[253]....
        /*0728*/ 	.word	0x0500000f


	//   ....[254]....
        /*072c*/ 	.word	0x0500000f


	//   ....[255]....
        /*0730*/ 	.word	0x0500000f


	//   ....[0]....
        /*0734*/ 	.word	0x0500000f


	//   ....[1]....
        /*0738*/ 	.word	0x0500000f


	//   ....[2]....
        /*073c*/ 	.word	0x0500000f


	//   ....[3]....
        /*0740*/ 	.word	0x0500000f


	//   ....[4]....
        /*0744*/ 	.word	0x0500000f


	//   ....[5]....
        /*0748*/ 	.word	0x0500000f


	//   ....[6]....
        /*074c*/ 	.word	0x0500000f


	//   ....[7]....
        /*0750*/ 	.word	0x0500000f


	//   ....[8]....
        /*0754*/ 	.word	0x0500000f


	//   ....[9]....
        /*0758*/ 	.word	0x0500000f


	//   ....[10]....
        /*075c*/ 	.word	0x0500000f


	//   ....[11]....
        /*0760*/ 	.word	0x0500000f


	//   ....[12]....
        /*0764*/ 	.word	0x0500000f


	//   ....[13]....
        /*0768*/ 	.word	0x0500000f


	//   ....[14]....
        /*076c*/ 	.word	0x0500000f


	//   ....[15]....
        /*0770*/ 	.word	0x0500000f


	//   ....[16]....
        /*0774*/ 	.word	0x0500000f


	//   ....[17]....
        /*0778*/ 	.word	0x0500000f


	//   ....[18]....
        /*077c*/ 	.word	0x0500000f


	//   ....[19]....
        /*0780*/ 	.word	0x0500000f


	//   ....[20]....
        /*0784*/ 	.word	0x0500000f


	//   ....[21]....
        /*0788*/ 	.word	0x0500000f


	//   ....[22]....
        /*078c*/ 	.word	0x0500000f


	//   ....[23]....
        /*0790*/ 	.word	0x0500000f


	//   ....[24]....
        /*0794*/ 	.word	0x0500000f


	//   ....[25]....
        /*0798*/ 	.word	0x0500000f


	//   ....[26]....
        /*079c*/ 	.word	0x0500000f


	//   ....[27]....
        /*07a0*/ 	.word	0x0500000f


	//   ....[28]....
        /*07a4*/ 	.word	0x0500000f


	//   ....[29]....
        /*07a8*/ 	.word	0x0500000f


	//   ....[30]....
        /*07ac*/ 	.word	0x0500000f


	//   ....[31]....
        /*07b0*/ 	.word	0x0500000f


	//   ....[32]....
        /*07b4*/ 	.word	0x0500000f


	//   ....[33]....
        /*07b8*/ 	.word	0x0500000f


	//   ....[34]....
        /*07bc*/ 	.word	0x0500000f


	//   ....[35]....
        /*07c0*/ 	.word	0x0500000f


	//   ....[36]....
        /*07c4*/ 	.word	0x0500000f


	//   ....[37]....
        /*07c8*/ 	.word	0x0500000f


	//   ....[38]....
        /*07cc*/ 	.word	0x0500000f


	//   ....[39]....
        /*07d0*/ 	.word	0x0500000f


	//   ....[40]....
        /*07d4*/ 	.word	0x0500000f


	//   ....[41]....
        /*07d8*/ 	.word	0x0500000f


	//----- nvinfo : EIATTR_COOP_GROUP_INSTR_OFFSETS
	.align		4
.L_558:
        /*07dc*/ 	.byte	0x04, 0x28
        /*07de*/ 	.short	(.L_560 - .L_559)


	//   ....[0]....
.L_559:
        /*07e0*/ 	.word	0x00000060


	//   ....[1]....
        /*07e4*/ 	.word	0x00000140


	//   ....[2]....
        /*07e8*/ 	.word	0x00000190


	//   ....[3]....
        /*07ec*/ 	.word	0x000003c0


	//   ....[4]....
        /*07f0*/ 	.word	0x00000520


	//   ....[5]....
        /*07f4*/ 	.word	0x00000640


	//   ....[6]....
        /*07f8*/ 	.word	0x000007a0


	//   ....[7]....
        /*07fc*/ 	.word	0x00003c10


	//   ....[8]....
        /*0800*/ 	.word	0x00003c20


	//   ....[9]....
        /*0804*/ 	.word	0x000051e0


	//   ....[10]....
        /*0808*/ 	.word	0x000051f0


	//   ....[11]....
        /*080c*/ 	.word	0x00007320


	//   ....[12]....
        /*0810*/ 	.word	0x00007330


	//   ....[13]....
        /*0814*/ 	.word	0x00008b00


	//   ....[14]....
        /*0818*/ 	.word	0x00008b10


	//   ....[15]....
        /*081c*/ 	.word	0x0000a3b0


	//   ....[16]....
        /*0820*/ 	.word	0x0000a3c0


	//   ....[17]....
        /*0824*/ 	.word	0x0000a660


	//   ....[18]....
        /*0828*/ 	.word	0x0000a670


	//   ....[19]....
        /*082c*/ 	.word	0x0000abb0


	//   ....[20]....
        /*0830*/ 	.word	0x0000abd0


	//   ....[21]....
        /*0834*/ 	.word	0x0000ad60


	//   ....[22]....
        /*0838*/ 	.word	0x0000ad80


	//   ....[23]....
        /*083c*/ 	.word	0x0000b5e0


	//   ....[24]....
        /*0840*/ 	.word	0x0000bcd0


	//   ....[25]....
        /*0844*/ 	.word	0x0000bce0


	//   ....[26]....
        /*0848*/ 	.word	0x0000bcf0


	//   ....[27]....
        /*084c*/ 	.word	0x0000bd00


	//   ....[28]....
        /*0850*/ 	.word	0x0000c4f0


	//   ....[29]....
        /*0854*/ 	.word	0x0000c500


	//   ....[30]....
        /*0858*/ 	.word	0x0000c510


	//   ....[31]....
        /*085c*/ 	.word	0x0000c520


	//   ....[32]....
        /*0860*/ 	.word	0x0000f2b0


	//   ....[33]....
        /*0864*/ 	.word	0x0000f2c0


	//   ....[34]....
        /*0868*/ 	.word	0x0000f2d0


	//   ....[35]....
        /*086c*/ 	.word	0x0000f2e0


	//   ....[36]....
        /*0870*/ 	.word	0x0000f900


	//   ....[37]....
        /*0874*/ 	.word	0x0000f910


	//   ....[38]....
        /*0878*/ 	.word	0x0000f920


	//   ....[39]....
        /*087c*/ 	.word	0x0000f930


	//   ....[40]....
        /*0880*/ 	.word	0x00013070


	//   ....[41]....
        /*0884*/ 	.word	0x00013090


	//   ....[42]....
        /*0888*/ 	.word	0x00013570


	//   ....[43]....
        /*088c*/ 	.word	0x00013680


	//   ....[44]....
        /*0890*/ 	.word	0x00013ce0


	//   ....[45]....
        /*0894*/ 	.word	0x00013d70


	//   ....[46]....
        /*0898*/ 	.word	0x00015820


	//   ....[47]....
        /*089c*/ 	.word	0x00015840


	//   ....[48]....
        /*08a0*/ 	.word	0x00016140


	//   ....[49]....
        /*08a4*/ 	.word	0x000161a0


	//   ....[50]....
        /*08a8*/ 	.word	0x000161c0


	//   ....[51]....
        /*08ac*/ 	.word	0x000161e0


	//   ....[52]....
        /*08b0*/ 	.word	0x000180e0


	//   ....[53]....
        /*08b4*/ 	.word	0x000180f0


	//   ....[54]....
        /*08b8*/ 	.word	0x00018120


	//   ....[55]....
        /*08bc*/ 	.word	0x00018130


	//   ....[56]....
        /*08c0*/ 	.word	0x000194c0


	//   ....[57]....
        /*08c4*/ 	.word	0x00019540


	//   ....[58]....
        /*08c8*/ 	.word	0x00019570


	//   ....[59]....
        /*08cc*/ 	.word	0x00019580


	//   ....[60]....
        /*08d0*/ 	.word	0x0001a6a0


	//   ....[61]....
        /*08d4*/ 	.word	0x0001a6b0


	//   ....[62]....
        /*08d8*/ 	.word	0x0001a6c0


	//   ....[63]....
        /*08dc*/ 	.word	0x0001a6d0


	//   ....[64]....
        /*08e0*/ 	.word	0x0001ada0


	//   ....[65]....
        /*08e4*/ 	.word	0x0001adf0


	//   ....[66]....
        /*08e8*/ 	.word	0x0001aec0


	//   ....[67]....
        /*08ec*/ 	.word	0x0001aee0


	//   ....[68]....
        /*08f0*/ 	.word	0x0001afb0


	//   ....[69]....
        /*08f4*/ 	.word	0x0001afd0


	//   ....[70]....
        /*08f8*/ 	.word	0x0001b0b0


	//   ....[71]....
        /*08fc*/ 	.word	0x0001b0d0


	//   ....[72]....
        /*0900*/ 	.word	0x0001b540


	//   ....[73]....
        /*0904*/ 	.word	0x0001b550


	//   ....[74]....
        /*0908*/ 	.word	0x0001b9a0


	//   ....[75]....
        /*090c*/ 	.word	0x0001b9b0


	//   ....[76]....
        /*0910*/ 	.word	0x0001c650


	//   ....[77]....
        /*0914*/ 	.word	0x0001c670


	//   ....[78]....
        /*0918*/ 	.word	0x0001c740


	//   ....[79]....
        /*091c*/ 	.word	0x0001c760


	//   ....[80]....
        /*0920*/ 	.word	0x0001c830


	//   ....[81]....
        /*0924*/ 	.word	0x0001c850


	//   ....[82]....
        /*0928*/ 	.word	0x0001c930


	//   ....[83]....
        /*092c*/ 	.word	0x0001c950


	//   ....[84]....
        /*0930*/ 	.word	0x0001cab0


	//   ....[85]....
        /*0934*/ 	.word	0x0001ccb0


	//   ....[86]....
        /*0938*/ 	.word	0x0001cce0


	//   ....[87]....
        /*093c*/ 	.word	0x0001cd10


	//   ....[88]....
        /*0940*/ 	.word	0x0001cd40


	//   ....[89]....
        /*0944*/ 	.word	0x0001cd70


	//   ....[90]....
        /*0948*/ 	.word	0x0001cda0


	//   ....[91]....
        /*094c*/ 	.word	0x0001cf40


	//   ....[92]....
        /*0950*/ 	.word	0x0001cf70


	//   ....[93]....
        /*0954*/ 	.word	0x0001cfa0


	//   ....[94]....
        /*0958*/ 	.word	0x0001cfd0


	//   ....[95]....
        /*095c*/ 	.word	0x0001d000


	//   ....[96]....
        /*0960*/ 	.word	0x0001d030


	//   ....[97]....
        /*0964*/ 	.word	0x0001d0c0


	//   ....[98]....
        /*0968*/ 	.word	0x0001d0f0


	//   ....[99]....
        /*096c*/ 	.word	0x0001d100


	//   ....[100]....
        /*0970*/ 	.word	0x0001d140


	//   ....[101]....
        /*0974*/ 	.word	0x0001e640


	//   ....[102]....
        /*0978*/ 	.word	0x00020830


	//   ....[103]....
        /*097c*/ 	.word	0x00020860


	//   ....[104]....
        /*0980*/ 	.word	0x00020910


	//   ....[105]....
        /*0984*/ 	.word	0x00020930


	//   ....[106]....
        /*0988*/ 	.word	0x000209d0


	//   ....[107]....
        /*098c*/ 	.word	0x000209f0


	//   ....[108]....
        /*0990*/ 	.word	0x00020a90


	//   ....[109]....
        /*0994*/ 	.word	0x00020ab0


	//   ....[110]....
        /*0998*/ 	.word	0x00020b50


	//   ....[111]....
        /*099c*/ 	.word	0x00020b70


	//   ....[112]....
        /*09a0*/ 	.word	0x00020b80


	//   ....[113]....
        /*09a4*/ 	.word	0x00020c10


	//   ....[114]....
        /*09a8*/ 	.word	0x000213c0


	//   ....[115]....
        /*09ac*/ 	.word	0x00021400


	//   ....[116]....
        /*09b0*/ 	.word	0x00021420


	//   ....[117]....
        /*09b4*/ 	.word	0x000214b0


	//   ....[118]....
        /*09b8*/ 	.word	0x000214c0


	//   ....[119]....
        /*09bc*/ 	.word	0x00021560


	//   ....[120]....
        /*09c0*/ 	.word	0x00021570


	//   ....[121]....
        /*09c4*/ 	.word	0x00021610


	//   ....[122]....
        /*09c8*/ 	.word	0x00021620


	//   ....[123]....
        /*09cc*/ 	.word	0x000216c0


	//   ....[124]....
        /*09d0*/ 	.word	0x000216d0


	//   ....[125]....
        /*09d4*/ 	.word	0x00021770


	//   ....[126]....
        /*09d8*/ 	.word	0x00021780


	//   ....[127]....
        /*09dc*/ 	.word	0x00021820


	//   ....[128]....
        /*09e0*/ 	.word	0x00021830


	//   ....[129]....
        /*09e4*/ 	.word	0x00021840


	//   ....[130]....
        /*09e8*/ 	.word	0x00022040


	//   ....[131]....
        /*09ec*/ 	.word	0x00022050


	//   ....[132]....
        /*09f0*/ 	.word	0x00022060


	//   ....[133]....
        /*09f4*/ 	.word	0x000220f0


	//   ....[134]....
        /*09f8*/ 	.word	0x00022100


	//   ....[135]....
        /*09fc*/ 	.word	0x00022160


	//   ....[136]....
        /*0a00*/ 	.word	0x00022190


	//   ....[137]....
        /*0a04*/ 	.word	0x000221d0


	//   ....[138]....
        /*0a08*/ 	.word	0x00022200


	//   ....[139]....
        /*0a0c*/ 	.word	0x00022240


	//   ....[140]....
        /*0a10*/ 	.word	0x00022270


	//   ....[141]....
        /*0a14*/ 	.word	0x000222b0


	//   ....[142]....
        /*0a18*/ 	.word	0x00022540


	//   ....[143]....
        /*0a1c*/ 	.word	0x00022570


	//   ....[144]....
        /*0a20*/ 	.word	0x00022600


	//   ....[145]....
        /*0a24*/ 	.word	0x00022610


	//   ....[146]....
        /*0a28*/ 	.word	0x00022680


	//   ....[147]....
        /*0a2c*/ 	.word	0x00022690


	//   ....[148]....
        /*0a30*/ 	.word	0x00022700


	//   ....[149]....
        /*0a34*/ 	.word	0x00022710


	//   ....[150]....
        /*0a38*/ 	.word	0x00022780


	//   ....[151]....
        /*0a3c*/ 	.word	0x00022790


	//   ....[152]....
        /*0a40*/ 	.word	0x000227a0


	//   ....[153]....
        /*0a44*/ 	.word	0x00022810


	//   ....[154]....
        /*0a48*/ 	.word	0x00022dc0


	//   ....[155]....
        /*0a4c*/ 	.word	0x00022df0


	//   ....[156]....
        /*0a50*/ 	.word	0x00022e20


	//   ....[157]....
        /*0a54*/ 	.word	0x00022e30


	//   ....[158]....
        /*0a58*/ 	.word	0x00022e70


	//   ....[159]....
        /*0a5c*/ 	.word	0x00022e90


	//   ....[160]....
        /*0a60*/ 	.word	0x00022f00


	//   ....[161]....
        /*0a64*/ 	.word	0x00022f20


	//   ....[162]....
        /*0a68*/ 	.word	0x00022f80


	//   ....[163]....
        /*0a6c*/ 	.word	0x00022fa0


	//   ....[164]....
        /*0a70*/ 	.word	0x00022ff0


	//   ....[165]....
        /*0a74*/ 	.word	0x00023010


	//   ....[166]....
        /*0a78*/ 	.word	0x00023460


	//   ....[167]....
        /*0a7c*/ 	.word	0x00023490


	//   ....[168]....
        /*0a80*/ 	.word	0x00023500


	//   ....[169]....
        /*0a84*/ 	.word	0x00023530


	//   ....[170]....
        /*0a88*/ 	.word	0x00023560


	//   ....[171]....
        /*0a8c*/ 	.word	0x00023590


	//   ....[172]....
        /*0a90*/ 	.word	0x000235c0


	//   ....[173]....
        /*0a94*/ 	.word	0x000235f0


	//   ....[174]....
        /*0a98*/ 	.word	0x000237a0


	//   ....[175]....
        /*0a9c*/ 	.word	0x000237d0


	//   ....[176]....
        /*0aa0*/ 	.word	0x00023800


	//   ....[177]....
        /*0aa4*/ 	.word	0x00023830


	//   ....[178]....
        /*0aa8*/ 	.word	0x00023860


	//   ....[179]....
        /*0aac*/ 	.word	0x00023890


	//   ....[180]....
        /*0ab0*/ 	.word	0x00023950


	//   ....[181]....
        /*0ab4*/ 	.word	0x00023970


	//   ....[182]....
        /*0ab8*/ 	.word	0x00023990


	//   ....[183]....
        /*0abc*/ 	.word	0x000239f0


	//   ....[184]....
        /*0ac0*/ 	.word	0x00024420


	//   ....[185]....
        /*0ac4*/ 	.word	0x00024740


	//   ....[186]....
        /*0ac8*/ 	.word	0x000247d0


	//   ....[187]....
        /*0acc*/ 	.word	0x00024870


	//   ....[188]....
        /*0ad0*/ 	.word	0x00024900


	//   ....[189]....
        /*0ad4*/ 	.word	0x000249f0


	//   ....[190]....
        /*0ad8*/ 	.word	0x00024a80


	//   ....[191]....
        /*0adc*/ 	.word	0x00024b20


	//   ....[192]....
        /*0ae0*/ 	.word	0x00024bb0


	//   ....[193]....
        /*0ae4*/ 	.word	0x00024ca0


	//   ....[194]....
        /*0ae8*/ 	.word	0x00024d30


	//   ....[195]....
        /*0aec*/ 	.word	0x00024dd0


	//   ....[196]....
        /*0af0*/ 	.word	0x00024e60


	//   ....[197]....
        /*0af4*/ 	.word	0x00024f50


	//   ....[198]....
        /*0af8*/ 	.word	0x00024fe0


	//   ....[199]....
        /*0afc*/ 	.word	0x00025030


	//   ....[200]....
        /*0b00*/ 	.word	0x00025080


	//   ....[201]....
        /*0b04*/ 	.word	0x00025120


	//   ....[202]....
        /*0b08*/ 	.word	0x000251b0


	//   ....[203]....
        /*0b0c*/ 	.word	0x00025200


	//   ....[204]....
        /*0b10*/ 	.word	0x00025250


	//   ....[205]....
        /*0b14*/ 	.word	0x00025340


	//   ....[206]....
        /*0b18*/ 	.word	0x000253d0


	//   ....[207]....
        /*0b1c*/ 	.word	0x00025420


	//   ....[208]....
        /*0b20*/ 	.word	0x00025470


	//   ....[209]....
        /*0b24*/ 	.word	0x00025500


	//   ....[210]....
        /*0b28*/ 	.word	0x00025590


	//   ....[211]....
        /*0b2c*/ 	.word	0x000255e0


	//   ....[212]....
        /*0b30*/ 	.word	0x00025630


	//   ....[213]....
        /*0b34*/ 	.word	0x00025930


	//   ....[214]....
        /*0b38*/ 	.word	0x00025c10


	//   ....[215]....
        /*0b3c*/ 	.word	0x00025d00


	//   ....[216]....
        /*0b40*/ 	.word	0x00025da0


	//   ....[217]....
        /*0b44*/ 	.word	0x00025ed0


	//   ....[218]....
        /*0b48*/ 	.word	0x00025f30


	//   ....[219]....
        /*0b4c*/ 	.word	0x00026060


	//   ....[220]....
        /*0b50*/ 	.word	0x000260c0


	//   ....[221]....
        /*0b54*/ 	.word	0x000261f0


	//   ....[222]....
        /*0b58*/ 	.word	0x00026250


	//   ....[223]....
        /*0b5c*/ 	.word	0x00026380


	//   ....[224]....
        /*0b60*/ 	.word	0x000263e0


	//   ....[225]....
        /*0b64*/ 	.word	0x00026500


	//   ....[226]....
        /*0b68*/ 	.word	0x00026550


	//   ....[227]....
        /*0b6c*/ 	.word	0x00026600


	//   ....[228]....
        /*0b70*/ 	.word	0x00026660


	//   ....[229]....
        /*0b74*/ 	.word	0x00026780


	//   ....[230]....
        /*0b78*/ 	.word	0x000267d0


	//   ....[231]....
        /*0b7c*/ 	.word	0x00026900


	//   ....[232]....
        /*0b80*/ 	.word	0x00026950


	//   ....[233]....
        /*0b84*/ 	.word	0x00026a80


	//   ....[234]....
        /*0b88*/ 	.word	0x00026ad0


	//   ....[235]....
        /*0b8c*/ 	.word	0x00026c00


	//   ....[236]....
        /*0b90*/ 	.word	0x00026c50


	//   ....[237]....
        /*0b94*/ 	.word	0x00026d80


	//   ....[238]....
        /*0b98*/ 	.word	0x00026dd0


	//   ....[239]....
        /*0b9c*/ 	.word	0x00026f00


	//   ....[240]....
        /*0ba0*/ 	.word	0x00026f50


	//   ....[241]....
        /*0ba4*/ 	.word	0x00027060


	//   ....[242]....
        /*0ba8*/ 	.word	0x000270b0


	//   ....[243]....
        /*0bac*/ 	.word	0x000271e0


	//   ....[244]....
        /*0bb0*/ 	.word	0x00027290


	//   ....[245]....
        /*0bb4*/ 	.word	0x000273b0


	//   ....[246]....
        /*0bb8*/ 	.word	0x00027400


	//   ....[247]....
        /*0bbc*/ 	.word	0x000274f0


	//   ....[248]....
        /*0bc0*/ 	.word	0x00027540


	//   ....[249]....
        /*0bc4*/ 	.word	0x00027630


	//   ....[250]....
        /*0bc8*/ 	.word	0x00027680


	//   ....[251]....
        /*0bcc*/ 	.word	0x00027770


	//   ....[252]....
        /*0bd0*/ 	.word	0x000277c0


	//   ....[253]....
        /*0bd4*/ 	.word	0x000278b0


	//   ....[254]....
        /*0bd8*/ 	.word	0x00027900


	//   ....[255]....
        /*0bdc*/ 	.word	0x000279f0


	//   ....[0]....
        /*0be0*/ 	.word	0x00027a90


	//   ....[1]....
        /*0be4*/ 	.word	0x00027ba0


	//   ....[2]....
        /*0be8*/ 	.word	0x00027bf0


	//   ....[3]....
        /*0bec*/ 	.word	0x00027cf0


	//   ....[4]....
        /*0bf0*/ 	.word	0x00027d40


	//   ....[5]....
        /*0bf4*/ 	.word	0x00027e40


	//   ....[6]....
        /*0bf8*/ 	.word	0x00027e90


	//   ....[7]....
        /*0bfc*/ 	.word	0x00027f90


	//   ....[8]....
        /*0c00*/ 	.word	0x00027fe0


	//   ....[9]....
        /*0c04*/ 	.word	0x000280e0


	//   ....[10]....
        /*0c08*/ 	.word	0x00028130


	//   ....[11]....
        /*0c0c*/ 	.word	0x00028220


	//   ....[12]....
        /*0c10*/ 	.word	0x000282f0


	//   ....[13]....
        /*0c14*/ 	.word	0x00028440


	//   ....[14]....
        /*0c18*/ 	.word	0x00028490


	//   ....[15]....
        /*0c1c*/ 	.word	0x00028580


	//   ....[16]....
        /*0c20*/ 	.word	0x000285d0


	//   ....[17]....
        /*0c24*/ 	.word	0x000286d0


	//   ....[18]....
        /*0c28*/ 	.word	0x00028720


	//   ....[19]....
        /*0c2c*/ 	.word	0x00028810


	//   ....[20]....
        /*0c30*/ 	.word	0x00028860


	//   ....[21]....
        /*0c34*/ 	.word	0x00028940


	//   ....[22]....
        /*0c38*/ 	.word	0x00028990


	//   ....[23]....
        /*0c3c*/ 	.word	0x00028a20


	//   ....[24]....
        /*0c40*/ 	.word	0x00028ac0


	//   ....[25]....
        /*0c44*/ 	.word	0x00028c50


	//   ....[26]....
        /*0c48*/ 	.word	0x00028cc0


	//   ....[27]....
        /*0c4c*/ 	.word	0x00028d30


	//   ....[28]....
        /*0c50*/ 	.word	0x00028da0


	//   ....[29]....
        /*0c54*/ 	.word	0x00028e10


	//   ....[30]....
        /*0c58*/ 	.word	0x00028e90


	//   ....[31]....
        /*0c5c*/ 	.word	0x00028f10


	//   ....[32]....
        /*0c60*/ 	.word	0x00028fa0


	//   ....[33]....
        /*0c64*/ 	.word	0x00029010


	//   ....[34]....
        /*0c68*/ 	.word	0x00029080


	//   ....[35]....
        /*0c6c*/ 	.word	0x000290f0


	//   ....[36]....
        /*0c70*/ 	.word	0x00029170


	//   ....[37]....
        /*0c74*/ 	.word	0x000291e0


	//   ....[38]....
        /*0c78*/ 	.word	0x00029270


	//   ....[39]....
        /*0c7c*/ 	.word	0x000292d0


	//   ....[40]....
        /*0c80*/ 	.word	0x00029360


	//   ....[41]....
        /*0c84*/ 	.word	0x00029490


	//----- nvinfo : EIATTR_REG_RECONFIG
	.align		4
.L_560:
        /*0c88*/ 	.byte	0x01, 0x54
	.zero		2


	//----- nvinfo : EIATTR_SYSCALL_OFFSETS
	.align		4
        /*0c8c*/ 	.byte	0x04, 0x46
        /*0c8e*/ 	.short	(.L_562 - .L_561)


	//   ....[0]....
.L_561:
        /*0c90*/ 	.word	0x00001fb0


	//   ....[1]....
        /*0c94*/ 	.word	0x00002100


	//   ....[2]....
        /*0c98*/ 	.word	0x0000b750


	//   ....[3]....
        /*0c9c*/ 	.word	0x0000ba50


	//   ....[4]....
        /*0ca0*/ 	.word	0x0001fdc0


	//   ....[5]....
        /*0ca4*/ 	.word	0x0001ff10


	//   ....[6]....
        /*0ca8*/ 	.word	0x00020000


	//   ....[7]....
        /*0cac*/ 	.word	0x00020fe0


	//----- nvinfo : EIATTR_MBARRIER_INSTR_OFFSETS
	.align		4
.L_562:
        /*0cb0*/ 	.byte	0x04, 0x39
        /*0cb2*/ 	.short	(.L_564 - .L_563)


	//   ....[0]....
.L_563:
        /*0cb4*/ 	.word	0x00000270
        /*0cb8*/ 	.word	0x000000ff
        /*0cbc*/ 	.word	0x0002a800
        /*0cc0*/ 	.short	0x0100
        /*0cc2*/ 	.byte	0x08
	.zero		1


	//   ....[1]....
        /*0cc4*/ 	.word	0x00000280
        /*0cc8*/ 	.word	0x000000ff
        /*0ccc*/ 	.word	0x0002a820
        /*0cd0*/ 	.short	0x0100
        /*0cd2*/ 	.byte	0x08
	.zero		1


	//   ....[2]....
        /*0cd4*/ 	.word	0x00000370
        /*0cd8*/ 	.word	0x000000ff
        /*0cdc*/ 	.word	0x0002a830
        /*0ce0*/ 	.short	0x0100
        /*0ce2*/ 	.byte	0x08
	.zero		1


	//   ....[3]....
        /*0ce4*/ 	.word	0x00000380
        /*0ce8*/ 	.word	0x000000ff
        /*0cec*/ 	.word	0x0002a840
        /*0cf0*/ 	.short	0x0100
        /*0cf2*/ 	.byte	0x08
	.zero		1


	//   ....[4]....
        /*0cf4*/ 	.word	0x00000390
        /*0cf8*/ 	.word	0x000000ff
        /*0cfc*/ 	.word	0x0002a838
        /*0d00*/ 	.short	0x0100
        /*0d02*/ 	.byte	0x08
	.zero		1


	//   ....[5]....
        /*0d04*/ 	.word	0x000003a0
        /*0d08*/ 	.word	0x000000ff
        /*0d0c*/ 	.word	0x0002a848
        /*0d10*/ 	.short	0x0100
        /*0d12*/ 	.byte	0x08
	.zero		1


	//   ....[6]....
        /*0d14*/ 	.word	0x000004d0
        /*0d18*/ 	.word	0x000000ff
        /*0d1c*/ 	.word	0x0002a850
        /*0d20*/ 	.short	0x0100
        /*0d22*/ 	.byte	0x08
	.zero		1


	//   ....[7]....
        /*0d24*/ 	.word	0x000004e0
        /*0d28*/ 	.word	0x000000ff
        /*0d2c*/ 	.word	0x0002a860
        /*0d30*/ 	.short	0x0100
        /*0d32*/ 	.byte	0x08
	.zero		1


	//   ....[8]....
        /*0d34*/ 	.word	0x000004f0
        /*0d38*/ 	.word	0x000000ff
        /*0d3c*/ 	.word	0x0002a858
        /*0d40*/ 	.short	0x0100
        /*0d42*/ 	.byte	0x08
	.zero		1


	//   ....[9]....
        /*0d44*/ 	.word	0x00000500
        /*0d48*/ 	.word	0x000000ff
        /*0d4c*/ 	.word	0x0002a868
        /*0d50*/ 	.short	0x0100
        /*0d52*/ 	.byte	0x08
	.zero		1


	//   ....[10]....
        /*0d54*/ 	.word	0x000005f0
        /*0d58*/ 	.word	0x000000ff
        /*0d5c*/ 	.word	0x0002a870
        /*0d60*/ 	.short	0x0100
        /*0d62*/ 	.byte	0x06
	.zero		1


	//   ....[11]....
        /*0d64*/ 	.word	0x00000600
        /*0d68*/ 	.word	0x000000ff
        /*0d6c*/ 	.word	0x0002a880
        /*0d70*/ 	.short	0x0100
        /*0d72*/ 	.byte	0x06
	.zero		1


	//   ....[12]....
        /*0d74*/ 	.word	0x00000610
        /*0d78*/ 	.word	0x000000ff
        /*0d7c*/ 	.word	0x0002a878
        /*0d80*/ 	.short	0x0100
        /*0d82*/ 	.byte	0x06
	.zero		1


	//   ....[13]....
        /*0d84*/ 	.word	0x00000620
        /*0d88*/ 	.word	0x000000ff
        /*0d8c*/ 	.word	0x0002a888
        /*0d90*/ 	.short	0x0100
        /*0d92*/ 	.byte	0x06
	.zero		1


	//   ....[14]....
        /*0d94*/ 	.word	0x00000750
        /*0d98*/ 	.word	0x000000ff
        /*0d9c*/ 	.word	0x0002a890
        /*0da0*/ 	.short	0x0100
        /*0da2*/ 	.byte	0x08
	.zero		1


	//   ....[15]....
        /*0da4*/ 	.word	0x00000760
        /*0da8*/ 	.word	0x000000ff
        /*0dac*/ 	.word	0x0002a8a0
        /*0db0*/ 	.short	0x0100
        /*0db2*/ 	.byte	0x08
	.zero		1


	//   ....[16]....
        /*0db4*/ 	.word	0x00000770
        /*0db8*/ 	.word	0x000000ff
        /*0dbc*/ 	.word	0x0002a898
        /*0dc0*/ 	.short	0x0100
        /*0dc2*/ 	.byte	0x08
	.zero		1


	//   ....[17]....
        /*0dc4*/ 	.word	0x00000780
        /*0dc8*/ 	.word	0x000000ff
        /*0dcc*/ 	.word	0x0002a8a8
        /*0dd0*/ 	.short	0x0100
        /*0dd2*/ 	.byte	0x08
	.zero		1


	//   ....[18]....
        /*0dd4*/ 	.word	0x000008b0
        /*0dd8*/ 	.word	0x000000ff
        /*0ddc*/ 	.word	0x0002a8b0
        /*0de0*/ 	.short	0x0100
        /*0de2*/ 	.byte	0x08
	.zero		1


	//   ....[19]....
        /*0de4*/ 	.word	0x000008c0
        /*0de8*/ 	.word	0x000000ff
        /*0dec*/ 	.word	0x0002a8c0
        /*0df0*/ 	.short	0x0100
        /*0df2*/ 	.byte	0x08
	.zero		1


	//   ....[20]....
        /*0df4*/ 	.word	0x000008d0
        /*0df8*/ 	.word	0x000000ff
        /*0dfc*/ 	.word	0x0002a8b8
        /*0e00*/ 	.short	0x0100
        /*0e02*/ 	.byte	0x08
	.zero		1


	//   ....[21]....
        /*0e04*/ 	.word	0x000008e0
        /*0e08*/ 	.word	0x000000ff
        /*0e0c*/ 	.word	0x0002a8c8
        /*0e10*/ 	.short	0x0100
        /*0e12*/ 	.byte	0x08
	.zero		1


	//   ....[22]....
        /*0e14*/ 	.word	0x00003bc0
        /*0e18*/ 	.word	0x00000054
        /*0e1c*/ 	.word	0x0002a890
        /*0e20*/ 	.short	0x010a
        /*0e22*/ 	.byte	0x3f
	.zero		1


	//   ....[23]....
        /*0e24*/ 	.word	0x000072b0
        /*0e28*/ 	.word	0x00000054
        /*0e2c*/ 	.word	0x0002a890
        /*0e30*/ 	.short	0x010a
        /*0e32*/ 	.byte	0x3f
	.zero		1


	//   ....[24]....
        /*0e34*/ 	.word	0x0000a210
        /*0e38*/ 	.word	0x00000054
        /*0e3c*/ 	.word	0x0002a890
        /*0e40*/ 	.short	0x010a
        /*0e42*/ 	.byte	0x3f
	.zero		1


	//   ....[25]....
        /*0e44*/ 	.word	0x0000a9d0
        /*0e48*/ 	.word	0x0000000b
        /*0e4c*/ 	.word	0x00000000
        /*0e50*/ 	.short	0x0101
        /*0e52*/ 	.byte	0x3f
	.zero		1


	//   ....[26]....
        /*0e54*/ 	.word	0x0000aa10
        /*0e58*/ 	.word	0x00000054
        /*0e5c*/ 	.word	0x0002a8b0
        /*0e60*/ 	.short	0x010a
        /*0e62*/ 	.byte	0x3f
	.zero		1


	//   ....[27]....
        /*0e64*/ 	.word	0x0000afc0
        /*0e68*/ 	.word	0x00000054
        /*0e6c*/ 	.word	0x00000000
        /*0e70*/ 	.short	0x0101
        /*0e72*/ 	.byte	0x3f
	.zero		1


	//   ....[28]....
        /*0e74*/ 	.word	0x0000b7d0
        /*0e78*/ 	.word	0x00000002
        /*0e7c*/ 	.word	0x0002a800
        /*0e80*/ 	.short	0x010a
        /*0e82*/ 	.byte	0x3f
	.zero		1


	//   ....[29]....
        /*0e84*/ 	.word	0x0000b820
        /*0e88*/ 	.word	0x00000002
        /*0e8c*/ 	.word	0x0002a800
        /*0e90*/ 	.short	0x010a
        /*0e92*/ 	.byte	0x3f
	.zero		1


	//   ....[30]....
        /*0e94*/ 	.word	0x0000cc10
        /*0e98*/ 	.word	0x00000002
        /*0e9c*/ 	.word	0x0002a800
        /*0ea0*/ 	.short	0x010a
        /*0ea2*/ 	.byte	0x3f
	.zero		1


	//   ....[31]....
        /*0ea4*/ 	.word	0x0000fe10
        /*0ea8*/ 	.word	0x00000002
        /*0eac*/ 	.word	0x0002a800
        /*0eb0*/ 	.short	0x010a
        /*0eb2*/ 	.byte	0x3f
	.zero		1


	//   ....[32]....
        /*0eb4*/ 	.word	0x00012660
        /*0eb8*/ 	.word	0x00000009
        /*0ebc*/ 	.word	0x0002a830
        /*0ec0*/ 	.short	0x010a
        /*0ec2*/ 	.byte	0x3f
	.zero		1


	//   ....[33]....
        /*0ec4*/ 	.word	0x000126a0
        /*0ec8*/ 	.word	0x00000009
        /*0ecc*/ 	.word	0x0002a830
        /*0ed0*/ 	.short	0x010a
        /*0ed2*/ 	.byte	0x3f
	.zero		1


	//   ....[34]....
        /*0ed4*/ 	.word	0x00012ff0
        /*0ed8*/ 	.word	0x00000009
        /*0edc*/ 	.word	0x00000000
        /*0ee0*/ 	.short	0x0101
        /*0ee2*/ 	.byte	0x3f
	.zero		1


	//   ....[35]....
        /*0ee4*/ 	.word	0x00014900
        /*0ee8*/ 	.word	0x00000009
        /*0eec*/ 	.word	0x0002a830
        /*0ef0*/ 	.short	0x010a
        /*0ef2*/ 	.byte	0x3f
	.zero		1


	//   ....[36]....
        /*0ef4*/ 	.word	0x00014980
        /*0ef8*/ 	.word	0x00000009
        /*0efc*/ 	.word	0x0002a830
        /*0f00*/ 	.short	0x010a
        /*0f02*/ 	.byte	0x3f
	.zero		1


	//   ....[37]....
        /*0f04*/ 	.word	0x00015400
        /*0f08*/ 	.word	0x00000015
        /*0f0c*/ 	.word	0x0002a850
        /*0f10*/ 	.short	0x010a
        /*0f12*/ 	.byte	0x3f
	.zero		1


	//   ....[38]....
        /*0f14*/ 	.word	0x00015450
        /*0f18*/ 	.word	0x00000015
        /*0f1c*/ 	.word	0x0002a850
        /*0f20*/ 	.short	0x010a
        /*0f22*/ 	.byte	0x3f
	.zero		1


	//   ....[39]....
        /*0f24*/ 	.word	0x000157e0
        /*0f28*/ 	.word	0x00000009
        /*0f2c*/ 	.word	0x00000000
        /*0f30*/ 	.short	0x0101
        /*0f32*/ 	.byte	0x3f
	.zero		1


	//   ....[40]....
        /*0f34*/ 	.word	0x00016c90
        /*0f38*/ 	.word	0x00000015
        /*0f3c*/ 	.word	0x00000000
        /*0f40*/ 	.short	0x0101
        /*0f42*/ 	.byte	0x3f
	.zero		1


	//   ....[41]....
        /*0f44*/ 	.word	0x00016f60
        /*0f48*/ 	.word	0x00000003
        /*0f4c*/ 	.word	0x0002a830
        /*0f50*/ 	.short	0x010a
        /*0f52*/ 	.byte	0x3f
	.zero		1


	//   ....[42]....
        /*0f54*/ 	.word	0x00016fe0
        /*0f58*/ 	.word	0x00000003
        /*0f5c*/ 	.word	0x0002a830
        /*0f60*/ 	.short	0x010a
        /*0f62*/ 	.byte	0x3f
	.zero		1


	//   ....[43]....
        /*0f64*/ 	.word	0x00017a40
        /*0f68*/ 	.word	0x00000014
        /*0f6c*/ 	.word	0x0002a850
        /*0f70*/ 	.short	0x010a
        /*0f72*/ 	.byte	0x3f
	.zero		1


	//   ....[44]....
        /*0f74*/ 	.word	0x00017a90
        /*0f78*/ 	.word	0x00000014
        /*0f7c*/ 	.word	0x0002a850
        /*0f80*/ 	.short	0x010a
        /*0f82*/ 	.byte	0x3f
	.zero		1


	//   ....[45]....
        /*0f84*/ 	.word	0x00018350
        /*0f88*/ 	.word	0x00000062
        /*0f8c*/ 	.word	0x00000000
        /*0f90*/ 	.short	0x0101
        /*0f92*/ 	.byte	0x3f
	.zero		1


	//   ....[46]....
        /*0f94*/ 	.word	0x00018bb0
        /*0f98*/ 	.word	0x0000006b
        /*0f9c*/ 	.word	0x00000000
        /*0fa0*/ 	.short	0x0101
        /*0fa2*/ 	.byte	0x3f
	.zero		1


	//   ....[47]....
        /*0fa4*/ 	.word	0x000191c0
        /*0fa8*/ 	.word	0x00000005
        /*0fac*/ 	.word	0x0002a850
        /*0fb0*/ 	.short	0x010a
        /*0fb2*/ 	.byte	0x3f
	.zero		1


	//   ....[48]....
        /*0fb4*/ 	.word	0x00019260
        /*0fb8*/ 	.word	0x00000005
        /*0fbc*/ 	.word	0x0002a850
        /*0fc0*/ 	.short	0x010a
        /*0fc2*/ 	.byte	0x3f
	.zero		1


	//   ....[49]....
        /*0fc4*/ 	.word	0x00019760
        /*0fc8*/ 	.word	0x00000005
        /*0fcc*/ 	.word	0x00000000
        /*0fd0*/ 	.short	0x0101
        /*0fd2*/ 	.byte	0x3f
	.zero		1


	//   ....[50]....
        /*0fd4*/ 	.word	0x0001adb0
        /*0fd8*/ 	.word	0x00000000
        /*0fdc*/ 	.word	0x00000000
        /*0fe0*/ 	.short	0x0101
        /*0fe2*/ 	.byte	0x3f
	.zero		1


	//   ....[51]....
        /*0fe4*/ 	.word	0x0001b4c0
        /*0fe8*/ 	.word	0x0000000a
        /*0fec*/ 	.word	0x00000000
        /*0ff0*/ 	.short	0x0101
        /*0ff2*/ 	.byte	0x3f
	.zero		1


	//   ....[52]....
        /*0ff4*/ 	.word	0x0001e720
        /*0ff8*/ 	.word	0x00000016
        /*0ffc*/ 	.word	0x0002a820
        /*1000*/ 	.short	0x010a
        /*1002*/ 	.byte	0x3f
	.zero		1


	//   ....[53]....
        /*1004*/ 	.word	0x0001e7b0
        /*1008*/ 	.word	0x0000000d
        /*100c*/ 	.word	0x0002a8a0
        /*1010*/ 	.short	0x010a
        /*1012*/ 	.byte	0x3f
	.zero		1


	//   ....[54]....
        /*1014*/ 	.word	0x0001ebf0
        /*1018*/ 	.word	0x0000000d
        /*101c*/ 	.word	0x0002a8c0
        /*1020*/ 	.short	0x010a
        /*1022*/ 	.byte	0x3f
	.zero		1


	//   ....[55]....
        /*1024*/ 	.word	0x0001f020
        /*1028*/ 	.word	0x0000000c
        /*102c*/ 	.word	0x0002a8a0
        /*1030*/ 	.short	0x010a
        /*1032*/ 	.byte	0x3f
	.zero		1


	//   ....[56]....
        /*1034*/ 	.word	0x0001f450
        /*1038*/ 	.word	0x0000000c
        /*103c*/ 	.word	0x0002a8c0
        /*1040*/ 	.short	0x010a
        /*1042*/ 	.byte	0x3f
	.zero		1


	//   ....[57]....
        /*1044*/ 	.word	0x00020610
        /*1048*/ 	.word	0x00000007
        /*104c*/ 	.word	0x0002a840
        /*1050*/ 	.short	0x010a
        /*1052*/ 	.byte	0x3f
	.zero		1


	//   ....[58]....
        /*1054*/ 	.word	0x00020ce0
        /*1058*/ 	.word	0x00000007
        /*105c*/ 	.word	0x0002a830
        /*1060*/ 	.short	0x0107
        /*1062*/ 	.byte	0x3f
	.zero		1


	//   ....[59]....
        /*1064*/ 	.word	0x00020db0
        /*1068*/ 	.word	0x00000007
        /*106c*/ 	.word	0x0002a830
        /*1070*/ 	.short	0x0101
        /*1072*/ 	.byte	0x3f
	.zero		1


	//   ....[60]....
        /*1074*/ 	.word	0x000219a0
        /*1078*/ 	.word	0x00000016
        /*107c*/ 	.word	0x0002a800
        /*1080*/ 	.short	0x0107
        /*1082*/ 	.byte	0x3f
	.zero		1


	//   ....[61]....
        /*1084*/ 	.word	0x00021ab0
        /*1088*/ 	.word	0x00000016
        /*108c*/ 	.word	0x0002a800
        /*1090*/ 	.short	0x0101
        /*1092*/ 	.byte	0x3f
	.zero		1


	//   ....[62]....
        /*1094*/ 	.word	0x00021ad0
        /*1098*/ 	.word	0x00000016
        /*109c*/ 	.word	0x0002a820
        /*10a0*/ 	.short	0x010a
        /*10a2*/ 	.byte	0x3f
	.zero		1


	//   ....[63]....
        /*10a4*/ 	.word	0x00021e60
        /*10a8*/ 	.word	0x00000006
        /*10ac*/ 	.word	0x0002a840
        /*10b0*/ 	.short	0x010a
        /*10b2*/ 	.byte	0x3f
	.zero		1


	//   ....[64]....
        /*10b4*/ 	.word	0x00022360
        /*10b8*/ 	.word	0x00000006
        /*10bc*/ 	.word	0x0002a830
        /*10c0*/ 	.short	0x0107
        /*10c2*/ 	.byte	0x3f
	.zero		1


	//   ....[65]....
        /*10c4*/ 	.word	0x00022420
        /*10c8*/ 	.word	0x00000006
        /*10cc*/ 	.word	0x0002a830
        /*10d0*/ 	.short	0x0101
        /*10d2*/ 	.byte	0x3f
	.zero		1


	//   ....[66]....
        /*10d4*/ 	.word	0x00022480
        /*10d8*/ 	.word	0x00000004
        /*10dc*/ 	.word	0x0002a860
        /*10e0*/ 	.short	0x010a
        /*10e2*/ 	.byte	0x3f
	.zero		1


	//   ....[67]....
        /*10e4*/ 	.word	0x000228f0
        /*10e8*/ 	.word	0x00000004
        /*10ec*/ 	.word	0x0002a850
        /*10f0*/ 	.short	0x0107
        /*10f2*/ 	.byte	0x3f
	.zero		1


	//   ....[68]....
        /*10f4*/ 	.word	0x00022a70
        /*10f8*/ 	.word	0x00000004
        /*10fc*/ 	.word	0x0002a850
        /*1100*/ 	.short	0x0101
        /*1102*/ 	.byte	0x3f
	.zero		1


	//   ....[69]....
        /*1104*/ 	.word	0x00022ce0
        /*1108*/ 	.word	0x00000000
        /*110c*/ 	.word	0x0002a860
        /*1110*/ 	.short	0x010a
        /*1112*/ 	.byte	0x3f
	.zero		1


	//   ....[70]....
        /*1114*/ 	.word	0x00023160
        /*1118*/ 	.word	0x00000000
        /*111c*/ 	.word	0x0002a850
        /*1120*/ 	.short	0x0107
        /*1122*/ 	.byte	0x3f
	.zero		1


	//   ....[71]....
        /*1124*/ 	.word	0x00023230
        /*1128*/ 	.word	0x00000000
        /*112c*/ 	.word	0x0002a850
        /*1130*/ 	.short	0x0101
        /*1132*/ 	.byte	0x3f
	.zero		1


	//   ....[72]....
        /*1134*/ 	.word	0x000243a0
        /*1138*/ 	.word	0x00000005
        /*113c*/ 	.word	0x0002a820
        /*1140*/ 	.short	0x010a
        /*1142*/ 	.byte	0x3f
	.zero		1


	//   ....[73]....
        /*1144*/ 	.word	0x00024510
        /*1148*/ 	.word	0x00000003
        /*114c*/ 	.word	0x0002a840
        /*1150*/ 	.short	0x010a
        /*1152*/ 	.byte	0x3f
	.zero		1


	//   ....[74]....
        /*1154*/ 	.word	0x000245b0
        /*1158*/ 	.word	0x00000005
        /*115c*/ 	.word	0x0002a840
        /*1160*/ 	.short	0x010a
        /*1162*/ 	.byte	0x3f
	.zero		1


	//   ....[75]....
        /*1164*/ 	.word	0x000245f0
        /*1168*/ 	.word	0x00000003
        /*116c*/ 	.word	0x0002a860
        /*1170*/ 	.short	0x010a
        /*1172*/ 	.byte	0x3f
	.zero		1


	//   ....[76]....
        /*1174*/ 	.word	0x00024630
        /*1178*/ 	.word	0x00000005
        /*117c*/ 	.word	0x0002a860
        /*1180*/ 	.short	0x010a
        /*1182*/ 	.byte	0x3f
	.zero		1


	//   ....[77]....
        /*1184*/ 	.word	0x00024690
        /*1188*/ 	.word	0x00000054
        /*118c*/ 	.word	0x0002a890
        /*1190*/ 	.short	0x010a
        /*1192*/ 	.byte	0x3f
	.zero		1


	//   ....[78]....
        /*1194*/ 	.word	0x00024940
        /*1198*/ 	.word	0x00000054
        /*119c*/ 	.word	0x0002a890
        /*11a0*/ 	.short	0x010a
        /*11a2*/ 	.byte	0x3f
	.zero		1


	//   ....[79]....
        /*11a4*/ 	.word	0x00024bf0
        /*11a8*/ 	.word	0x00000054
        /*11ac*/ 	.word	0x0002a890
        /*11b0*/ 	.short	0x010a
        /*11b2*/ 	.byte	0x3f
	.zero		1


	//   ....[80]....
        /*11b4*/ 	.word	0x00024ea0
        /*11b8*/ 	.word	0x00000054
        /*11bc*/ 	.word	0x0002a8b0
        /*11c0*/ 	.short	0x010a
        /*11c2*/ 	.byte	0x3f
	.zero		1


	//   ....[81]....
        /*11c4*/ 	.word	0x00025290
        /*11c8*/ 	.word	0x00000002
        /*11cc*/ 	.word	0x0002a800
        /*11d0*/ 	.short	0x010a
        /*11d2*/ 	.byte	0x3f
	.zero		1


	//   ....[82]....
        /*11d4*/ 	.word	0x00025670
        /*11d8*/ 	.word	0x00000002
        /*11dc*/ 	.word	0x0002a800
        /*11e0*/ 	.short	0x010a
        /*11e2*/ 	.byte	0x3f
	.zero		1


	//   ....[83]....
        /*11e4*/ 	.word	0x000256c0
        /*11e8*/ 	.word	0x00000009
        /*11ec*/ 	.word	0x0002a830
        /*11f0*/ 	.short	0x010a
        /*11f2*/ 	.byte	0x3f
	.zero		1


	//   ....[84]....
        /*11f4*/ 	.word	0x00025710
        /*11f8*/ 	.word	0x00000009
        /*11fc*/ 	.word	0x0002a830
        /*1200*/ 	.short	0x010a
        /*1202*/ 	.byte	0x3f
	.zero		1


	//   ....[85]....
        /*1204*/ 	.word	0x00025760
        /*1208*/ 	.word	0x00000015
        /*120c*/ 	.word	0x0002a850
        /*1210*/ 	.short	0x010a
        /*1212*/ 	.byte	0x3f
	.zero		1


	//   ....[86]....
        /*1214*/ 	.word	0x000257b0
        /*1218*/ 	.word	0x00000003
        /*121c*/ 	.word	0x0002a830
        /*1220*/ 	.short	0x010a
        /*1222*/ 	.byte	0x3f
	.zero		1


	//   ....[87]....
        /*1224*/ 	.word	0x00025800
        /*1228*/ 	.word	0x00000014
        /*122c*/ 	.word	0x0002a850
        /*1230*/ 	.short	0x010a
        /*1232*/ 	.byte	0x3f
	.zero		1


	//   ....[88]....
        /*1234*/ 	.word	0x00025850
        /*1238*/ 	.word	0x00000005
        /*123c*/ 	.word	0x0002a850
        /*1240*/ 	.short	0x010a
        /*1242*/ 	.byte	0x3f
	.zero		1


	//   ....[89]....
        /*1244*/ 	.word	0x000259f0
        /*1248*/ 	.word	0x00000016
        /*124c*/ 	.word	0x0002a820
        /*1250*/ 	.short	0x010a
        /*1252*/ 	.byte	0x3f
	.zero		1


	//   ....[90]....
        /*1254*/ 	.word	0x00025a40
        /*1258*/ 	.word	0x0000000d
        /*125c*/ 	.word	0x0002a8a0
        /*1260*/ 	.short	0x010a
        /*1262*/ 	.byte	0x3f
	.zero		1


	//   ....[91]....
        /*1264*/ 	.word	0x00025a90
        /*1268*/ 	.word	0x0000000d
        /*126c*/ 	.word	0x0002a8c0
        /*1270*/ 	.short	0x010a
        /*1272*/ 	.byte	0x3f
	.zero		1


	//   ....[92]....
        /*1274*/ 	.word	0x00025ae0
        /*1278*/ 	.word	0x0000000c
        /*127c*/ 	.word	0x0002a8a0
        /*1280*/ 	.short	0x010a
        /*1282*/ 	.byte	0x3f
	.zero		1


	//   ....[93]....
        /*1284*/ 	.word	0x00025b30
        /*1288*/ 	.word	0x0000000c
        /*128c*/ 	.word	0x0002a8c0
        /*1290*/ 	.short	0x010a
        /*1292*/ 	.byte	0x3f
	.zero		1


	//   ....[94]....
        /*1294*/ 	.word	0x00025c50
        /*1298*/ 	.word	0x00000007
        /*129c*/ 	.word	0x0002a840
        /*12a0*/ 	.short	0x010a
        /*12a2*/ 	.byte	0x3f
	.zero		1


	//   ....[95]....
        /*12a4*/ 	.word	0x000270e0
        /*12a8*/ 	.word	0x00000016
        /*12ac*/ 	.word	0x0002a820
        /*12b0*/ 	.short	0x010a
        /*12b2*/ 	.byte	0x3f
	.zero		1


	//   ....[96]....
        /*12b4*/ 	.word	0x00027130
        /*12b8*/ 	.word	0x00000006
        /*12bc*/ 	.word	0x0002a840
        /*12c0*/ 	.short	0x010a
        /*12c2*/ 	.byte	0x3f
	.zero		1


	//   ....[97]....
        /*12c4*/ 	.word	0x00027940
        /*12c8*/ 	.word	0x00000004
        /*12cc*/ 	.word	0x0002a860
        /*12d0*/ 	.short	0x010a
        /*12d2*/ 	.byte	0x3f
	.zero		1


	//   ....[98]....
        /*12d4*/ 	.word	0x00028170
        /*12d8*/ 	.word	0x00000000
        /*12dc*/ 	.word	0x0002a860
        /*12e0*/ 	.short	0x010a
        /*12e2*/ 	.byte	0x3f
	.zero		1


	//   ....[99]....
        /*12e4*/ 	.word	0x000293b0
        /*12e8*/ 	.word	0x00000005
        /*12ec*/ 	.word	0x0002a820
        /*12f0*/ 	.short	0x010a
        /*12f2*/ 	.byte	0x3f
	.zero		1


	//   ....[100]....
        /*12f4*/ 	.word	0x00029550
        /*12f8*/ 	.word	0x00000003
        /*12fc*/ 	.word	0x0002a840
        /*1300*/ 	.short	0x010a
        /*1302*/ 	.byte	0x3f
	.zero		1


	//   ....[101]....
        /*1304*/ 	.word	0x000295a0
        /*1308*/ 	.word	0x00000005
        /*130c*/ 	.word	0x0002a840
        /*1310*/ 	.short	0x010a
        /*1312*/ 	.byte	0x3f
	.zero		1


	//   ....[102]....
        /*1314*/ 	.word	0x000295f0
        /*1318*/ 	.word	0x00000003
        /*131c*/ 	.word	0x0002a860
        /*1320*/ 	.short	0x010a
        /*1322*/ 	.byte	0x3f
	.zero		1


	//----- nvinfo : EIATTR_NUM_MBARRIERS
	.align		4
.L_564:
        /*1324*/ 	.byte	0x03, 0x38
        /*1326*/ 	.short	0x0016


	//----- nvinfo : EIATTR_EXIT_INSTR_OFFSETS
	.align		4
        /*1328*/ 	.byte	0x04, 0x1c
        /*132a*/ 	.short	(.L_566 - .L_565)


	//   ....[0]....
.L_565:
        /*132c*/ 	.word	0x00024680


	//----- nvinfo : EIATTR_MAX_THREADS
	.align		4
.L_566:
        /*1330*/ 	.byte	0x04, 0x05
        /*1332*/ 	.short	(.L_568 - .L_567)
.L_567:
        /*1334*/ 	.word	0x00000180
        /*1338*/ 	.word	0x00000001
        /*133c*/ 	.word	0x00000001


	//----- nvinfo : EIATTR_CRS_STACK_SIZE
	.align		4
.L_568:
        /*1340*/ 	.byte	0x04, 0x1e
        /*1342*/ 	.short	(.L_570 - .L_569)
.L_569:
        /*1344*/ 	.word	0x00000000


	//----- nvinfo : EIATTR_CBANK_PARAM_SIZE
	.align		4
.L_570:
        /*1348*/ 	.byte	0x03, 0x19
        /*134a*/ 	.short	0x0af0


	//----- nvinfo : EIATTR_PARAM_CBANK
	.align		4
        /*134c*/ 	.byte	0x04, 0x0a
        /*134e*/ 	.short	(.L_572 - .L_571)
	.align		4
.L_571:
        /*1350*/ 	.word	index@(.nv.constant0._ZN7cutlass13device_kernelIN5flash11enable_sm90INS1_16FlashAttnFwdSm90INS1_25CollectiveMainloopFwdSm90ILi2EN4cute5tupleIJNS5_1CILi1EEES8_S8_EEENS6_IJNS7_ILi128EEENS7_ILi96EEENS7_ILi192EEEEEELi128ENS_6half_tEfNS_4arch4Sm90ELb1ELb0ELb0ELb1ELb1ELb1ELb0ELb1ELb1ELb1ELb1ELb0EEENS1_21CollectiveEpilogueFwdINS6_IJSA_SA_SB_EEES9_SE_SG_Li256ELb1ELb1ELb1ELb0EEENS1_36VarlenDynamicPersistentTileSchedulerILi128ELi96ELi256ELi128ELb1ELb1ELb1ELb1ELb1ELb1EEEEEEEEEvNT_6ParamsE)
        /*1354*/ 	.short	0x0210
        /*1356*/ 	.short	0x0af0


	//----- nvinfo : EIATTR_SW_WAR
	.align		4
.L_572:
        /*1358*/ 	.byte	0x04, 0x36
        /*135a*/ 	.short	(.L_574 - .L_573)
.L_573:
        /*135c*/ 	.word	0x00000008
.L_574:


//--------------------- .nv.info._ZN7cutlass13device_kernelIN5flash11enable_sm90INS1_16FlashAttnFwdSm90INS1_25CollectiveMainloopFwdSm90ILi2EN4cute5tupleIJNS5_1CILi1EEES8_S8_EEENS6_IJNS7_ILi64EEESA_SA_EEELi512ENS_6half_tEfNS_4arch4Sm90ELb0ELb0ELb0ELb0ELb1ELb0ELb0ELb0ELb0ELb1ELb1ELb0EEENS1_21CollectiveEpilogueFwdINS6_IJSA_NS7_ILi512EEESA_EEES9_SC_SE_Li256ELb0ELb1ELb1ELb0EEENS1_19SingleTileSchedulerILb0ELb1ELb1ELi64EEEEEEEEEvNT_6ParamsE --------------------------
	.section	.nv.info._ZN7cutlass13device_kernelIN5flash11enable_sm90INS1_16FlashAttnFwdSm90INS1_25CollectiveMainloopFwdSm90ILi2EN4cute5tupleIJNS5_1CILi1EEES8_S8_EEENS6_IJNS7_ILi64EEESA_SA_EEELi512ENS_6half_tEfNS_4arch4Sm90ELb0ELb0ELb0ELb0ELb1ELb0ELb0ELb0ELb0ELb1ELb1ELb0EEENS1_21CollectiveEpilogueFwdINS6_IJSA_NS7_ILi512EEESA_EEES9_SC_SE_Li256ELb0ELb1ELb1ELb0EEENS1_19SingleTileSchedulerILb0ELb1ELb1ELi64EEEEEEEEEvNT_6ParamsE,"",@"SHT_CUDA_INFO"
	.sectionflags	@""
	.align	4


	//----- nvinfo : EIATTR_CUDA_API_VERSION
	.align		4
        /*0000*/ 	.byte	0x04, 0x37
        /*0002*/ 	.short	(.L_576 - .L_575)
.L_575:
        /*0004*/ 	.word	0x00000082


	//----- nvinfo : EIATTR_KPARAM_INFO
	.align		4
.L_576:
        /*0008*/ 	.byte	0x04, 0x17
        /*000a*/ 	.short	(.L_578 - .L_577)
.L_577:
        /*000c*/ 	.word	0x00000000
        /*0010*/ 	.short	0x0000
        /*0012*/ 	.short	0x0070
        /*0014*/ 	.byte	0x00, 0xf0, 0x01, 0x28


	//----- nvinfo : EIATTR_SPARSE_MMA_MASK
	.align		4
.L_578:
        /*0018*/ 	.byte	0x03, 0x50
        /*001a*/ 	.short	0x0000


	//----- nvinfo : EIATTR_MAXREG_COUNT
	.align		4
        /*001c*/ 	.byte	0x03, 0x1b
        /*001e*/ 	.short	0x00a8


	//----- nvinfo : EIATTR_NUM_BARRIERS
	.align		4
        /*0020*/ 	.byte	0x02, 0x4c
        /*0022*/ 	.byte	0x10
	.zero		1


	//----- nvinfo : EIATTR_EXTERNS
	.align		4
        /*0024*/ 	.byte	0x04, 0x0f
        /*0026*/ 	.short	(.L_580 - .L_579)


	//   ....[0]....
	.align		4
.L_579:
        /*0028*/ 	.word	index@(__assertfail)


	//----- nvinfo : EIATTR_MERCURY_ISA_VERSION
	.align		4
.L_580:
        /*002c*/ 	.byte	0x03, 0x5f
        /*002e*/ 	.short	0x0101


	//----- nvinfo : EIATTR_INT_WARP_WIDE_INSTR_OFFSETS
	.align		4
        /*0030*/ 	.byte	0x04, 0x31
        /*0032*/ 	.short	(.L_582 - .L_581)


	//   ....[0]....
.L_581:
        /*0034*/ 	.word	0x000000b0


	//   ....[1]....
        /*0038*/ 	.word	0x000000c0


	//   ....[2]....
        /*003c*/ 	.word	0x00000160


	//----- nvinfo : EIATTR_COOP_GROUP_MASK_REGIDS
	.align		4
.L_582:
        /*0040*/ 	.byte	0x04, 0x29
        /*0042*/ 	.short	(.L_584 - .L_583)


	//   ....[0]....
.L_583:
        /*0044*/ 	.word	0xffffffff


	//   ....[1]....
        /*0048*/ 	.word	0xffffffff


	//   ....[2]....
        /*004c*/ 	.word	0xffffffff


	//   ....[3]....
        /*0050*/ 	.word	0xffffffff


	//   ....[4]....
        /*0054*/ 	.word	0xffffffff


	//   ....[5]....
        /*0058*/ 	.word	0xffffffff


	//   ....[6]....
        /*005c*/ 	.word	0xffffffff


	//   ....[7]....
        /*0060*/ 	.word	0xffffffff


	//   ....[8]....
        /*0064*/ 	.word	0xffffffff


	//   ....[9]....
        /*0068*/ 	.word	0xffffffff


	//   ....[10]....
        /*006c*/ 	.word	0xffffffff


	//   ....[11]....
        /*0070*/ 	.word	0xffffffff


	//   ....[12]....
        /*0074*/ 	.word	0xffffffff


	//   ....[13]....
        /*0078*/ 	.word	0xffffffff


	//   ....[14]....
        /*007c*/ 	.word	0xffffffff


	//   ....[15]....
        /*0080*/ 	.word	0xffffffff


	//   ....[16]....
        /*0084*/ 	.word	0xffffffff


	//   ....[17]....
        /*0088*/ 	.word	0xffffffff


	//   ....[18]....
        /*008c*/ 	.word	0xffffffff


	//   ....[19]....
        /*0090*/ 	.word	0xffffffff


	//   ....[20]....
        /*0094*/ 	.word	0xffffffff


	//   ....[21]....
        /*0098*/ 	.word	0xffffffff


	//   ....[22]....
        /*009c*/ 	.word	0xffffffff


	//   ....[23]....
        /*00a0*/ 	.word	0xffffffff


	//   ....[24]....
        /*00a4*/ 	.word	0xffffffff


	//   ....[25]....
        /*00a8*/ 	.word	0xffffffff


	//   ....[26]....
        /*00ac*/ 	.word	0xffffffff


	//   ....[27]....
        /*00b0*/ 	.word	0xffffffff


	//   ....[28]....
        /*00b4*/ 	.word	0xffffffff


	//   ....[29]....
        /*00b8*/ 	.word	0xffffffff


	//   ....[30]....
        /*00bc*/ 	.word	0xffffffff


	//   ....[31]....
        /*00c0*/ 	.word	0xffffffff


	//   ....[32]....
        /*00c4*/ 	.word	0xffffffff


	//   ....[33]....
        /*00c8*/ 	.word	0xffffffff


	//   ....[34]....
        /*00cc*/ 	.word	0xffffffff


	//   ....[35]....
        /*00d0*/ 	.word	0xffffffff


	//   ....[36]....
        /*00d4*/ 	.word	0xffffffff


	//   ....[37]....
        /*00d8*/ 	.word	0xffffffff


	//   ....[38]....
        /*00dc*/ 	.word	0xffffffff


	//   ....[39]....
        /*00e0*/ 	.word	0xffffffff


	//   ....[40]....
        /*00e4*/ 	.word	0xffffffff


	//   ....[41]....
        /*00e8*/ 	.word	0xffffffff


	//   ....[42]....
        /*00ec*/ 	.word	0xffffffff


	//   ....[43]....
        /*00f0*/ 	.word	0xffffffff


	//   ....[44]....
        /*00f4*/ 	.word	0xffffffff


	//   ....[45]....
        /*00f8*/ 	.word	0xffffffff


	//   ....[46]....
        /*00fc*/ 	.word	0xffffffff


	//   ....[47]....
        /*0100*/ 	.word	0xffffffff


	//   ....[48]....
        /*0104*/ 	.word	0xffffffff


	//   ....[49]....
        /*0108*/ 	.word	0xffffffff


	//   ....[50]....
        /*010c*/ 	.word	0xffffffff


	//   ....[51]....
        /*0110*/ 	.word	0xffffffff


	//   ....[52]....
        /*0114*/ 	.word	0xffffffff


	//   ....[53]....
        /*0118*/ 	.word	0xffffffff


	//   ....[54]....
        /*011c*/ 	.word	0xffffffff


	//   ....[55]....
        /*0120*/ 	.word	0xffffffff


	//   ....[56]....
        /*0124*/ 	.word	0xffffffff


	//   ....[57]....
        /*0128*/ 	.word	0xffffffff


	//   ....[58]....
        /*012c*/ 	.word	0xffffffff


	//   ....[59]....
        /*0130*/ 	.word	0xffffffff


	//   ....[60]....
        /*0134*/ 	.word	0xffffffff


	//   ....[61]....
        /*0138*/ 	.word	0xffffffff


	//   ....[62]....
        /*013c*/ 	.word	0xffffffff


	//   ....[63]....
        /*0140*/ 	.word	0xffffffff


	//   ....[64]....
        /*0144*/ 	.word	0xffffffff


	//   ....[65]....
        /*0148*/ 	.word	0xffffffff


	//   ....[66]....
        /*014c*/ 	.word	0xffffffff


	//   ....[67]....
        /*0150*/ 	.word	0xffffffff


	//   ....[68]....
        /*0154*/ 	.word	0xffffffff


	//   ....[69]....
        /*0158*/ 	.word	0xffffffff


	//   ....[70]....
        /*015c*/ 	.word	0xffffffff


	//   ....[71]....
        /*0160*/ 	.word	0xffffffff


	//   ....[72]....
        /*0164*/ 	.word	0xffffffff


	//   ....[73]....
        /*0168*/ 	.word	0x0500000f


	//   ....[74]....
        /*016c*/ 	.word	0x0500000f


	//   ....[75]....
        /*0170*/ 	.word	0x0500000f


	//   ....[76]....
        /*0174*/ 	.word	0x0500000f


	//   ....[77]....
        /*0178*/ 	.word	0x0500000f


	//   ....[78]....
        /*017c*/ 	.word	0x0500000f


	//   ....[79]....
        /*0180*/ 	.word	0x0500000f


	//   ....[80]....
        /*0184*/ 	.word	0x0500000f


	//   ....[81]....
        /*0188*/ 	.word	0x0500000f


	//   ....[82]....
        /*018c*/ 	.word	0x0500000f


	//   ....[83]....
        /*0190*/ 	.word	0x0500000f


	//   ....[84]....
        /*0194*/ 	.word	0x0500000f


	//   ....[85]....
        /*0198*/ 	.word	0x0500000f


	//   ....[86]....
        /*019c*/ 	.word	0x0500000f


	//   ....[87]....
        /*01a0*/ 	.word	0x0500000f


	//   ....[88]....
        /*01a4*/ 	.word	0x0500000f


	//   ....[89]....
        /*01a8*/ 	.word	0x0500000f


	//   ....[90]....
        /*01ac*/ 	.word	0x0500000f


	//   ....[91]....
        /*01b0*/ 	.word	0x0500000f


	//   ....[92]....
        /*01b4*/ 	.word	0x0500000f


	//   ....[93]....
        /*01b8*/ 	.word	0x0500000f


	//   ....[94]....
        /*01bc*/ 	.word	0x0500000f


	//   ....[95]....
        /*01c0*/ 	.word	0x0500000f


	//   ....[96]....
        /*01c4*/ 	.word	0x0500000f


	//   ....[97]....
        /*01c8*/ 	.word	0x0500000f


	//   ....[98]....
        /*01cc*/ 	.word	0x0500000f


	//   ....[99]....
        /*01d0*/ 	.word	0x0500000f


	//   ....[100]....
        /*01d4*/ 	.word	0x0500000f


	//   ....[101]....
        /*01d8*/ 	.word	0x0500000f


	//   ....[102]....
        /*01dc*/ 	.word	0x0500000f


	//   ....[103]....
        /*01e0*/ 	.word	0x0500000f


	//   ....[104]....
        /*01e4*/ 	.word	0x0500000f


	//   ....[105]....
        /*01e8*/ 	.word	0x0500000f


	//   ....[106]....
        /*01ec*/ 	.word	0x0500000f


	//   ....[107]....
        /*01f0*/ 	.word	0x0500000f


	//   ....[108]....
        /*01f4*/ 	.word	0x0500000f


	//   ....[109]....
        /*01f8*/ 	.word	0x0500000f


	//   ....[110]....
        /*01fc*/ 	.word	0x0500000f


	//   ....[111]....
        /*0200*/ 	.word	0x0500000f


	//   ....[112]....
        /*0204*/ 	.word	0x0500000f


	//   ....[113]....
        /*0208*/ 	.word	0x0500000f


	//   ....[114]....
        /*020c*/ 	.word	0x0500000f


	//----- nvinfo : EIATTR_COOP_GROUP_INSTR_OFFSETS
	.align		4
.L_584:
        /*0210*/ 	.byte	0x04, 0x28
        /*0212*/ 	.short	(.L_586 - .L_585)


	//   ....[0]....
.L_585:
        /*0214*/ 	.word	0x00000060


	//   ....[1]....
        /*0218*/ 	.word	0x000000a0


	//   ....[2]....
        /*021c*/ 	.word	0x00000280


	//   ....[3]....
        /*0220*/ 	.word	0x000003e0


	//   ....[4]....
        /*0224*/ 	.word	0x00000500


	//   ....[5]....
        /*0228*/ 	.word	0x00000660


	//   ....[6]....
        /*022c*/ 	.word	0x000011d0


	//   ....[7]....
        /*0230*/ 	.word	0x00003200


	//   ....[8]....
        /*0234*/ 	.word	0x00003c90


	//   ....[9]....
        /*0238*/ 	.word	0x00003cf0


	//   ....[10]....
        /*023c*/ 	.word	0x00003f00


	//   ....[11]....
        /*0240*/ 	.word	0x00003f80


	//   ....[12]....
        /*0244*/ 	.word	0x00004a30


	//   ....[13]....
        /*0248*/ 	.word	0x00004ef0


	//   ....[14]....
        /*024c*/ 	.word	0x00004f20


	//   ....[15]....
        /*0250*/ 	.word	0x00005150


	//   ....[16]....
        /*0254*/ 	.word	0x00005320


	//   ....[17]....
        /*0258*/ 	.word	0x00006300


	//   ....[18]....
        /*025c*/ 	.word	0x000063e0


	//   ....[19]....
        /*0260*/ 	.word	0x00006430


	//   ....[20]....
        /*0264*/ 	.word	0x00006450


	//   ....[21]....
        /*0268*/ 	.word	0x00006470


	//   ....[22]....
        /*026c*/ 	.word	0x00006f50


	//   ....[23]....
        /*0270*/ 	.word	0x00007410


	//   ....[24]....
        /*0274*/ 	.word	0x00007440


	//   ....[25]....
        /*0278*/ 	.word	0x00007470


	//   ....[26]....
        /*027c*/ 	.word	0x00007480


	//   ....[27]....
        /*0280*/ 	.word	0x00007930


	//   ....[28]....
        /*0284*/ 	.word	0x00007950


	//   ....[29]....
        /*0288*/ 	.word	0x000085a0


	//   ....[30]....
        /*028c*/ 	.word	0x000085c0


	//   ....[31]....
        /*0290*/ 	.word	0x00009610


	//   ....[32]....
        /*0294*/ 	.word	0x0000a820


	//   ....[33]....
        /*0298*/ 	.word	0x0000a840


	//   ....[34]....
        /*029c*/ 	.word	0x0000a850


	//   ....[35]....
        /*02a0*/ 	.word	0x0000a890


	//   ....[36]....
        /*02a4*/ 	.word	0x0000a8e0


	//   ....[37]....
        /*02a8*/ 	.word	0x0000a900


	//   ....[38]....
        /*02ac*/ 	.word	0x0000a950


	//   ....[39]....
        /*02b0*/ 	.word	0x0000a970


	//   ....[40]....
        /*02b4*/ 	.word	0x0000aed0


	//   ....[41]....
        /*02b8*/ 	.word	0x0000af10


	//   ....[42]....
        /*02bc*/ 	.word	0x0000af40


	//   ....[43]....
        /*02c0*/ 	.word	0x0000af90


	//   ....[44]....
        /*02c4*/ 	.word	0x0000aff0


	//   ....[45]....
        /*02c8*/ 	.word	0x0000b010


	//   ....[46]....
        /*02cc*/ 	.word	0x0000b060


	//   ....[47]....
        /*02d0*/ 	.word	0x0000b080


	//   ....[48]....
        /*02d4*/ 	.word	0x0000b370


	//   ....[49]....
        /*02d8*/ 	.word	0x0000b3a0


	//   ....[50]....
        /*02dc*/ 	.word	0x0000b3d0


	//   ....[51]....
        /*02e0*/ 	.word	0x0000b400


	//   ....[52]....
        /*02e4*/ 	.word	0x0000b430


	//   ....[53]....
        /*02e8*/ 	.word	0x0000b480


	//   ....[54]....
        /*02ec*/ 	.word	0x0000b600


	//   ....[55]....
        /*02f0*/ 	.word	0x0000b630


	//   ....[56]....
        /*02f4*/ 	.word	0x0000bfb0


	//   ....[57]....
        /*02f8*/ 	.word	0x0000bfd0


	//   ....[58]....
        /*02fc*/ 	.word	0x0000bfe0


	//   ....[59]....
        /*0300*/ 	.word	0x0000c000


	//   ....[60]....
        /*0304*/ 	.word	0x0000c020


	//   ....[61]....
        /*0308*/ 	.word	0x0000c050


	//   ....[62]....
        /*030c*/ 	.word	0x0000c070


	//   ....[63]....
        /*0310*/ 	.word	0x0000c0a0


	//   ....[64]....
        /*0314*/ 	.word	0x0000c400


	//   ....[65]....
        /*0318*/ 	.word	0x0000c430


	//   ....[66]....
        /*031c*/ 	.word	0x0000c460


	//   ....[67]....
        /*0320*/ 	.word	0x0000c480


	//   ....[68]....
        /*0324*/ 	.word	0x0000c490


	//   ....[69]....
        /*0328*/ 	.word	0x0000c4b0


	//   ....[70]....
        /*032c*/ 	.word	0x0000c560


	//   ....[71]....
        /*0330*/ 	.word	0x0000c590


	//   ....[72]....
        /*0334*/ 	.word	0x0000ca90


	//   ....[73]....
        /*0338*/ 	.word	0x0000cff0


	//   ....[74]....
        /*033c*/ 	.word	0x0000d0e0


	//   ....[75]....
        /*0340*/ 	.word	0x0000d180


	//   ....[76]....
        /*0344*/ 	.word	0x0000d200


	//   ....[77]....
        /*0348*/ 	.word	0x0000d2b0


	//   ....[78]....
        /*034c*/ 	.word	0x0000d310


	//   ....[79]....
        /*0350*/ 	.word	0x0000d3d0


	//   ....[80]....
        /*0354*/ 	.word	0x0000d430


	//   ....[81]....
        /*0358*/ 	.word	0x0000d4d0


	//   ....[82]....
        /*035c*/ 	.word	0x0000d560


	//   ....[83]....
        /*0360*/ 	.word	0x0000d5c0


	//   ....[84]....
        /*0364*/ 	.word	0x0000d680


	//   ....[85]....
        /*0368*/ 	.word	0x0000d740


	//   ....[86]....
        /*036c*/ 	.word	0x0000d7a0


	//   ....[87]....
        /*0370*/ 	.word	0x0000d860


	//   ....[88]....
        /*0374*/ 	.word	0x0000d8c0


	//   ....[89]....
        /*0378*/ 	.word	0x0000d960


	//   ....[90]....
        /*037c*/ 	.word	0x0000dab0


	//   ....[91]....
        /*0380*/ 	.word	0x0000db70


	//   ....[92]....
        /*0384*/ 	.word	0x0000ddf0


	//   ....[93]....
        /*0388*/ 	.word	0x0000de40


	//   ....[94]....
        /*038c*/ 	.word	0x0000e000


	//   ....[95]....
        /*0390*/ 	.word	0x0000e050


	//   ....[96]....
        /*0394*/ 	.word	0x0000e210


	//   ....[97]....
        /*0398*/ 	.word	0x0000e260


	//   ....[98]....
        /*039c*/ 	.word	0x0000e340


	//   ....[99]....
        /*03a0*/ 	.word	0x0000e3e0


	//   ....[100]....
        /*03a4*/ 	.word	0x0000e440


	//   ....[101]....
        /*03a8*/ 	.word	0x0000e4e0


	//   ....[102]....
        /*03ac*/ 	.word	0x0000e540


	//   ....[103]....
        /*03b0*/ 	.word	0x0000e5e0


	//   ....[104]....
        /*03b4*/ 	.word	0x0000e640


	//   ....[105]....
        /*03b8*/ 	.word	0x0000e6e0


	//   ....[106]....
        /*03bc*/ 	.word	0x0000e7c0


	//   ....[107]....
        /*03c0*/ 	.word	0x0000e870


	//   ....[108]....
        /*03c4*/ 	.word	0x0000e960


	//   ....[109]....
        /*03c8*/ 	.word	0x0000ea60


	//   ....[110]....
        /*03cc*/ 	.word	0x0000eb80


	//   ....[111]....
        /*03d0*/ 	.word	0x0000ec60


	//   ....[112]....
        /*03d4*/ 	.word	0x0000ed70


	//   ....[113]....
        /*03d8*/ 	.word	0x0000ee40


	//   ....[114]....
        /*03dc*/ 	.word	0x0000ef50


	//----- nvinfo : EIATTR_REG_RECONFIG
	.align		4
.L_586:
        /*03e0*/ 	.byte	0x01, 0x54
	.zero		2


	//----- nvinfo : EIATTR_SYSCALL_OFFSETS
	.align		4
        /*03e4*/ 	.byte	0x04, 0x46
        /*03e6*/ 	.short	(.L_588 - .L_587)


	//   ....[0]....
.L_587:
        /*03e8*/ 	.word	0x000033c0


	//   ....[1]....
        /*03ec*/ 	.word	0x00009d30


	//   ....[2]....
        /*03f0*/ 	.word	0x00009e70


	//   ....[3]....
        /*03f4*/ 	.word	0x00009f60


	//   ....[4]....
        /*03f8*/ 	.word	0x0000abe0


	//----- nvinfo : EIATTR_MBARRIER_INSTR_OFFSETS
	.align		4
.L_588:
        /*03fc*/ 	.byte	0x04, 0x39
        /*03fe*/ 	.short	(.L_590 - .L_589)


	//   ....[0]....
.L_589:
        /*0400*/ 	.word	0x00000170
        /*0404*/ 	.word	0x000000ff
        /*0408*/ 	.word	0x00028c00
        /*040c*/ 	.short	0x0100
        /*040e*/ 	.byte	0x08
	.zero		1


	//   ....[1]....
        /*0410*/ 	.word	0x00000180
        /*0414*/ 	.word	0x000000ff
        /*0418*/ 	.word	0x00028c20
        /*041c*/ 	.short	0x0100
        /*041e*/ 	.byte	0x08
	.zero		1


	//   ....[2]....
        /*0420*/ 	.word	0x00000230
        /*0424*/ 	.word	0x000000ff
        /*0428*/ 	.word	0x00028c30
        /*042c*/ 	.short	0x0100
        /*042e*/ 	.byte	0x06
	.zero		1


	//   ....[3]....
        /*0430*/ 	.word	0x00000240
        /*0434*/ 	.word	0x000000ff
        /*0438*/ 	.word	0x00028c40
        /*043c*/ 	.short	0x0100
        /*043e*/ 	.byte	0x06
	.zero		1


	//   ....[4]....
        /*0440*/ 	.word	0x00000250
        /*0444*/ 	.word	0x000000ff
        /*0448*/ 	.word	0x00028c38
        /*044c*/ 	.short	0x0100
        /*044e*/ 	.byte	0x06
	.zero		1


	//   ....[5]....
        /*0450*/ 	.word	0x00000260
        /*0454*/ 	.word	0x000000ff
        /*0458*/ 	.word	0x00028c48
        /*045c*/ 	.short	0x0100
        /*045e*/ 	.byte	0x06
	.zero		1


	//   ....[6]....
        /*0460*/ 	.word	0x00000390
        /*0464*/ 	.word	0x000000ff
        /*0468*/ 	.word	0x00028c50
        /*046c*/ 	.short	0x0100
        /*046e*/ 	.byte	0x08
	.zero		1


	//   ....[7]....
        /*0470*/ 	.word	0x000003a0
        /*0474*/ 	.word	0x000000ff
        /*0478*/ 	.word	0x00028c60
        /*047c*/ 	.short	0x0100
        /*047e*/ 	.byte	0x08
	.zero		1


	//   ....[8]....
        /*0480*/ 	.word	0x000003b0
        /*0484*/ 	.word	0x000000ff
        /*0488*/ 	.word	0x00028c58
        /*048c*/ 	.short	0x0100
        /*048e*/ 	.byte	0x08
	.zero		1


	//   ....[9]....
        /*0490*/ 	.word	0x000003c0
        /*0494*/ 	.word	0x000000ff
        /*0498*/ 	.word	0x00028c68
        /*049c*/ 	.short	0x0100
        /*049e*/ 	.byte	0x08
	.zero		1


	//   ....[10]....
        /*04a0*/ 	.word	0x000004b0
        /*04a4*/ 	.word	0x000000ff
        /*04a8*/ 	.word	0x00028c70
        /*04ac*/ 	.short	0x0100
        /*04ae*/ 	.byte	0x06
	.zero		1


	//   ....[11]....
        /*04b0*/ 	.word	0x000004c0
        /*04b4*/ 	.word	0x000000ff
        /*04b8*/ 	.word	0x00028c80
        /*04bc*/ 	.short	0x0100
        /*04be*/ 	.byte	0x06
	.zero		1


	//   ....[12]....
        /*04c0*/ 	.word	0x000004d0
        /*04c4*/ 	.word	0x000000ff
        /*04c8*/ 	.word	0x00028c78
        /*04cc*/ 	.short	0x0100
        /*04ce*/ 	.byte	0x06
	.zero		1


	//   ....[13]....
        /*04d0*/ 	.word	0x000004e0
        /*04d4*/ 	.word	0x000000ff
        /*04d8*/ 	.word	0x00028c88
        /*04dc*/ 	.short	0x0100
        /*04de*/ 	.byte	0x06
	.zero		1


	//   ....[14]....
        /*04e0*/ 	.word	0x00000610
        /*04e4*/ 	.word	0x000000ff
        /*04e8*/ 	.word	0x00028c90
        /*04ec*/ 	.short	0x0100
        /*04ee*/ 	.byte	0x08
	.zero		1


	//   ....[15]....
        /*04f0*/ 	.word	0x00000620
        /*04f4*/ 	.word	0x000000ff
        /*04f8*/ 	.word	0x00028ca0
        /*04fc*/ 	.short	0x0100
        /*04fe*/ 	.byte	0x08
	.zero		1


	//   ....[16]....
        /*0500*/ 	.word	0x00000630
        /*0504*/ 	.word	0x000000ff
        /*0508*/ 	.word	0x00028c98
        /*050c*/ 	.short	0x0100
        /*050e*/ 	.byte	0x08
	.zero		1


	//   ....[17]....
        /*0510*/ 	.word	0x00000640
        /*0514*/ 	.word	0x000000ff
        /*0518*/ 	.word	0x00028ca8
        /*051c*/ 	.short	0x0100
        /*051e*/ 	.byte	0x08
	.zero		1


	//   ....[18]....
        /*0520*/ 	.word	0x00000780
        /*0524*/ 	.word	0x000000ff
        /*0528*/ 	.word	0x00028cb0
        /*052c*/ 	.short	0x0100
        /*052e*/ 	.byte	0x08
	.zero		1


	//   ....[19]....
        /*0530*/ 	.word	0x00000790
        /*0534*/ 	.word	0x000000ff
        /*0538*/ 	.word	0x00028cc0
        /*053c*/ 	.short	0x0100
        /*053e*/ 	.byte	0x08
	.zero		1


	//   ....[20]....
        /*0540*/ 	.word	0x000007a0
        /*0544*/ 	.word	0x000000ff
        /*0548*/ 	.word	0x00028cb8
        /*054c*/ 	.short	0x0100
        /*054e*/ 	.byte	0x08
	.zero		1


	//   ....[21]....
        /*0550*/ 	.word	0x000007b0
        /*0554*/ 	.word	0x000000ff
        /*0558*/ 	.word	0x00028cc8
        /*055c*/ 	.short	0x0100
        /*055e*/ 	.byte	0x08
	.zero		1


	//   ....[22]....
        /*0560*/ 	.word	0x00001390
        /*0564*/ 	.word	0x000000ff
        /*0568*/ 	.word	0x00028c50
        /*056c*/ 	.short	0x010a
        /*056e*/ 	.byte	0x05
	.zero		1


	//   ....[23]....
        /*0570*/ 	.word	0x00001660
        /*0574*/ 	.word	0x000000ff
        /*0578*/ 	.word	0x00000000
        /*057c*/ 	.short	0x0101
        /*057e*/ 	.byte	0x04
	.zero		1


	//   ....[24]....
        /*0580*/ 	.word	0x00001fc0
        /*0584*/ 	.word	0x000000ff
        /*0588*/ 	.word	0x00028c50
        /*058c*/ 	.short	0x010a
        /*058e*/ 	.byte	0x07
	.zero		1


	//   ....[25]....
        /*0590*/ 	.word	0x00002000
        /*0594*/ 	.word	0x000000ff
        /*0598*/ 	.word	0x00028c50
        /*059c*/ 	.short	0x010a
        /*059e*/ 	.byte	0x07
	.zero		1


	//   ....[26]....
        /*05a0*/ 	.word	0x000021e0
        /*05a4*/ 	.word	0x000000ff
        /*05a8*/ 	.word	0x00000000
        /*05ac*/ 	.short	0x0101
        /*05ae*/ 	.byte	0x07
	.zero		1


	//   ....[27]....
        /*05b0*/ 	.word	0x000033f0
        /*05b4*/ 	.word	0x000000ff
        /*05b8*/ 	.word	0x00028c00
        /*05bc*/ 	.short	0x010a
        /*05be*/ 	.byte	0x29
	.zero		1


	//   ....[28]....
        /*05c0*/ 	.word	0x00003580
        /*05c4*/ 	.word	0x000000ff
        /*05c8*/ 	.word	0x00028c30
        /*05cc*/ 	.short	0x010a
        /*05ce*/ 	.byte	0x29
	.zero		1


	//   ....[29]....
        /*05d0*/ 	.word	0x000035c0
        /*05d4*/ 	.word	0x000000ff
        /*05d8*/ 	.word	0x00028c30
        /*05dc*/ 	.short	0x010a
        /*05de*/ 	.byte	0x29
	.zero		1


	//   ....[30]....
        /*05e0*/ 	.word	0x000038c0
        /*05e4*/ 	.word	0x000000ff
        /*05e8*/ 	.word	0x00000000
        /*05ec*/ 	.short	0x0101
        /*05ee*/ 	.byte	0x04
	.zero		1


	//   ....[31]....
        /*05f0*/ 	.word	0x000047b0
        /*05f4*/ 	.word	0x000000ff
        /*05f8*/ 	.word	0x00028c50
        /*05fc*/ 	.short	0x010a
        /*05fe*/ 	.byte	0x29
	.zero		1


	//   ....[32]....
        /*0600*/ 	.word	0x00004800
        /*0604*/ 	.word	0x000000ff
        /*0608*/ 	.word	0x00028c50
        /*060c*/ 	.short	0x010a
        /*060e*/ 	.byte	0x29
	.zero		1


	//   ....[33]....
        /*0610*/ 	.word	0x00004ac0
        /*0614*/ 	.word	0x000000ff
        /*0618*/ 	.word	0x00000000
        /*061c*/ 	.short	0x0101
        /*061e*/ 	.byte	0x05
	.zero		1


	//   ....[34]....
        /*0620*/ 	.word	0x00004be0
        /*0624*/ 	.word	0x000000ff
        /*0628*/ 	.word	0x00028c30
        /*062c*/ 	.short	0x010a
        /*062e*/ 	.byte	0x1a
	.zero		1


	//   ....[35]....
        /*0630*/ 	.word	0x00004c20
        /*0634*/ 	.word	0x000000ff
        /*0638*/ 	.word	0x00028c30
        /*063c*/ 	.short	0x010a
        /*063e*/ 	.byte	0x1a
	.zero		1


	//   ....[36]....
        /*0640*/ 	.word	0x00004e30
        /*0644*/ 	.word	0x000000ff
        /*0648*/ 	.word	0x00000000
        /*064c*/ 	.short	0x0101
        /*064e*/ 	.byte	0x07
	.zero		1


	//   ....[37]....
        /*0650*/ 	.word	0x000060b0
        /*0654*/ 	.word	0x000000ff
        /*0658*/ 	.word	0x00028c50
        /*065c*/ 	.short	0x010a
        /*065e*/ 	.byte	0x1a
	.zero		1


	//   ....[38]....
        /*0660*/ 	.word	0x000060f0
        /*0664*/ 	.word	0x000000ff
        /*0668*/ 	.word	0x00028c50
        /*066c*/ 	.short	0x010a
        /*066e*/ 	.byte	0x1a
	.zero		1


	//   ....[39]....
        /*0670*/ 	.word	0x00006380
        /*0674*/ 	.word	0x000000ff
        /*0678*/ 	.word	0x00000000
        /*067c*/ 	.short	0x0101
        /*067e*/ 	.byte	0x05
	.zero		1


	//   ....[40]....
        /*0680*/ 	.word	0x00006f20
        /*0684*/ 	.word	0x000000ff
        /*0688*/ 	.word	0x00000000
        /*068c*/ 	.short	0x0101
        /*068e*/ 	.byte	0x04
	.zero		1


	//   ....[41]....
        /*0690*/ 	.word	0x0000a5e0
        /*0694*/ 	.word	0x000000ff
        /*0698*/ 	.word	0x00028c40
        /*069c*/ 	.short	0x010a
        /*069e*/ 	.byte	0x2b
	.zero		1


	//   ....[42]....
        /*06a0*/ 	.word	0x0000aa10
        /*06a4*/ 	.word	0x000000ff
        /*06a8*/ 	.word	0x00028c30
        /*06ac*/ 	.short	0x0107
        /*06ae*/ 	.byte	0x2b
	.zero		1


	//   ....[43]....
        /*06b0*/ 	.word	0x0000aa80
        /*06b4*/ 	.word	0x000000ff
        /*06b8*/ 	.word	0x00028c30
        /*06bc*/ 	.short	0x0101
        /*06be*/ 	.byte	0x2b
	.zero		1


	//   ....[44]....
        /*06c0*/ 	.word	0x0000b150
        /*06c4*/ 	.word	0x000000ff
        /*06c8*/ 	.word	0x00028c00
        /*06cc*/ 	.short	0x0107
        /*06ce*/ 	.byte	0x2b
	.zero		1


	//   ....[45]....
        /*06d0*/ 	.word	0x0000b190
        /*06d4*/ 	.word	0x000000ff
        /*06d8*/ 	.word	0x00028c00
        /*06dc*/ 	.short	0x0101
        /*06de*/ 	.byte	0x2b
	.zero		1


	//   ....[46]....
        /*06e0*/ 	.word	0x0000b1a0
        /*06e4*/ 	.word	0x000000ff
        /*06e8*/ 	.word	0x00028c20
        /*06ec*/ 	.short	0x010a
        /*06ee*/ 	.byte	0x2b
	.zero		1


	//   ....[47]....
        /*06f0*/ 	.word	0x0000b1f0
        /*06f4*/ 	.word	0x000000ff
        /*06f8*/ 	.word	0x00028c60
        /*06fc*/ 	.short	0x010a
        /*06fe*/ 	.byte	0x2b
	.zero		1


	//   ....[48]....
        /*0700*/ 	.word	0x0000ba10
        /*0704*/ 	.word	0x000000ff
        /*0708*/ 	.word	0x00028c50
        /*070c*/ 	.short	0x0107
        /*070e*/ 	.byte	0x2b
	.zero		1


	//   ....[49]....
        /*0710*/ 	.word	0x0000ba90
        /*0714*/ 	.word	0x000000ff
        /*0718*/ 	.word	0x00028c50
        /*071c*/ 	.short	0x0101
        /*071e*/ 	.byte	0x2b
	.zero		1


	//   ....[50]....
        /*0720*/ 	.word	0x0000bdb0
        /*0724*/ 	.word	0x0000000a
        /*0728*/ 	.word	0x00028c40
        /*072c*/ 	.short	0x010a
        /*072e*/ 	.byte	0x3f
	.zero		1


	//   ....[51]....
        /*0730*/ 	.word	0x0000c140
        /*0734*/ 	.word	0x0000000a
        /*0738*/ 	.word	0x00028c30
        /*073c*/ 	.short	0x0107
        /*073e*/ 	.byte	0x3f
	.zero		1


	//   ....[52]....
        /*0740*/ 	.word	0x0000c1f0
        /*0744*/ 	.word	0x0000000a
        /*0748*/ 	.word	0x00028c30
        /*074c*/ 	.short	0x0101
        /*074e*/ 	.byte	0x3f
	.zero		1


	//   ....[53]....
        /*0750*/ 	.word	0x0000c220
        /*0754*/ 	.word	0x0000000a
        /*0758*/ 	.word	0x00028c60
        /*075c*/ 	.short	0x010a
        /*075e*/ 	.byte	0x3f
	.zero		1


	//   ....[54]....
        /*0760*/ 	.word	0x0000c860
        /*0764*/ 	.word	0x0000000a
        /*0768*/ 	.word	0x00028c50
        /*076c*/ 	.short	0x0107
        /*076e*/ 	.byte	0x3f
	.zero		1


	//   ....[55]....
        /*0770*/ 	.word	0x0000c920
        /*0774*/ 	.word	0x0000000a
        /*0778*/ 	.word	0x00028c50
        /*077c*/ 	.short	0x0101
        /*077e*/ 	.byte	0x3f
	.zero		1


	//   ....[56]....
        /*0780*/ 	.word	0x0000ca10
        /*0784*/ 	.word	0x00000005
        /*0788*/ 	.word	0x00028c20
        /*078c*/ 	.short	0x010a
        /*078e*/ 	.byte	0x3f
	.zero		1


	//   ....[57]....
        /*0790*/ 	.word	0x0000cb80
        /*0794*/ 	.word	0x00000004
        /*0798*/ 	.word	0x00028c40
        /*079c*/ 	.short	0x010a
        /*079e*/ 	.byte	0x3f
	.zero		1


	//   ....[58]....
        /*07a0*/ 	.word	0x0000cc20
        /*07a4*/ 	.word	0x00000005
        /*07a8*/ 	.word	0x00028c40
        /*07ac*/ 	.short	0x010a
        /*07ae*/ 	.byte	0x3f
	.zero		1


	//   ....[59]....
        /*07b0*/ 	.word	0x0000cc60
        /*07b4*/ 	.word	0x00000004
        /*07b8*/ 	.word	0x00028c60
        /*07bc*/ 	.short	0x010a
        /*07be*/ 	.byte	0x3f
	.zero		1


	//   ....[60]....
        /*07c0*/ 	.word	0x0000cca0
        /*07c4*/ 	.word	0x00000005
        /*07c8*/ 	.word	0x00028c60
        /*07cc*/ 	.short	0x010a
        /*07ce*/ 	.byte	0x3f
	.zero		1


	//   ....[61]....
        /*07d0*/ 	.word	0x0000cd10
        /*07d4*/ 	.word	0x00000005
        /*07d8*/ 	.word	0x00028c50
        /*07dc*/ 	.short	0x010a
        /*07de*/ 	.byte	0x3f
	.zero		1


	//   ....[62]....
        /*07e0*/ 	.word	0x0000cd70
        /*07e4*/ 	.word	0x00000005
        /*07e8*/ 	.word	0x00028c50
        /*07ec*/ 	.short	0x010a
        /*07ee*/ 	.byte	0x3f
	.zero		1


	//   ....[63]....
        /*07f0*/ 	.word	0x0000cdd0
        /*07f4*/ 	.word	0x00000000
        /*07f8*/ 	.word	0x00028c00
        /*07fc*/ 	.short	0x010a
        /*07fe*/ 	.byte	0x3f
	.zero		1


	//   ....[64]....
        /*0800*/ 	.word	0x0000ce30
        /*0804*/ 	.word	0x00000004
        /*0808*/ 	.word	0x00028c30
        /*080c*/ 	.short	0x010a
        /*080e*/ 	.byte	0x3f
	.zero		1


	//   ....[65]....
        /*0810*/ 	.word	0x0000ce90
        /*0814*/ 	.word	0x0000000c
        /*0818*/ 	.word	0x00028c50
        /*081c*/ 	.short	0x010a
        /*081e*/ 	.byte	0x3f
	.zero		1


	//   ....[66]....
        /*0820*/ 	.word	0x0000cef0
        /*0824*/ 	.word	0x0000000c
        /*0828*/ 	.word	0x00028c30
        /*082c*/ 	.short	0x010a
        /*082e*/ 	.byte	0x3f
	.zero		1


	//   ....[67]....
        /*0830*/ 	.word	0x0000cf50
        /*0834*/ 	.word	0x0000000e
        /*0838*/ 	.word	0x00028c50
        /*083c*/ 	.short	0x010a
        /*083e*/ 	.byte	0x3f
	.zero		1


	//   ....[68]....
        /*0840*/ 	.word	0x0000d030
        /*0844*/ 	.word	0x00000003
        /*0848*/ 	.word	0x00028c40
        /*084c*/ 	.short	0x010a
        /*084e*/ 	.byte	0x3f
	.zero		1


	//   ....[69]....
        /*0850*/ 	.word	0x0000d9a0
        /*0854*/ 	.word	0x00000003
        /*0858*/ 	.word	0x00028c20
        /*085c*/ 	.short	0x010a
        /*085e*/ 	.byte	0x3f
	.zero		1


	//   ....[70]....
        /*0860*/ 	.word	0x0000da00
        /*0864*/ 	.word	0x00000003
        /*0868*/ 	.word	0x00028c60
        /*086c*/ 	.short	0x010a
        /*086e*/ 	.byte	0x3f
	.zero		1


	//   ....[71]....
        /*0870*/ 	.word	0x0000e290
        /*0874*/ 	.word	0x0000000a
        /*0878*/ 	.word	0x00028c40
        /*087c*/ 	.short	0x010a
        /*087e*/ 	.byte	0x3f
	.zero		1


	//   ....[72]....
        /*0880*/ 	.word	0x0000e710
        /*0884*/ 	.word	0x0000000a
        /*0888*/ 	.word	0x00028c60
        /*088c*/ 	.short	0x010a
        /*088e*/ 	.byte	0x3f
	.zero		1


	//   ....[73]....
        /*0890*/ 	.word	0x0000ee70
        /*0894*/ 	.word	0x00000005
        /*0898*/ 	.word	0x00028c20
        /*089c*/ 	.short	0x010a
        /*089e*/ 	.byte	0x3f
	.zero		1


	//   ....[74]....
        /*08a0*/ 	.word	0x0000f010
        /*08a4*/ 	.word	0x00000004
        /*08a8*/ 	.word	0x00028c40
        /*08ac*/ 	.short	0x010a
        /*08ae*/ 	.byte	0x3f
	.zero		1


	//   ....[75]....
        /*08b0*/ 	.word	0x0000f060
        /*08b4*/ 	.word	0x00000005
        /*08b8*/ 	.word	0x00028c40
        /*08bc*/ 	.short	0x010a
        /*08be*/ 	.byte	0x3f
	.zero		1


	//   ....[76]....
        /*08c0*/ 	.word	0x0000f0b0
        /*08c4*/ 	.word	0x00000004
        /*08c8*/ 	.word	0x00028c60
        /*08cc*/ 	.short	0x010a
        /*08ce*/ 	.byte	0x3f
	.zero		1


	//----- nvinfo : EIATTR_NUM_MBARRIERS
	.align		4
.L_590:
        /*08d0*/ 	.byte	0x03, 0x38
        /*08d2*/ 	.short	0x0016


	//----- nvinfo : EIATTR_EXIT_INSTR_OFFSETS
	.align		4
        /*08d4*/ 	.byte	0x04, 0x1c
        /*08d6*/ 	.short	(.L_592 - .L_591)


	//   ....[0]....
.L_591:
        /*08d8*/ 	.word	0x0000ccf0


	//----- nvinfo : EIATTR_MAX_THREADS
	.align		4
.L_592:
        /*08dc*/ 	.byte	0x04, 0x05
        /*08de*/ 	.short	(.L_594 - .L_593)
.L_593:
        /*08e0*/ 	.word	0x00000180
        /*08e4*/ 	.word	0x00000001
        /*08e8*/ 	.word	0x00000001


	//----- nvinfo : EIATTR_CRS_STACK_SIZE
	.align		4
.L_594:
        /*08ec*/ 	.byte	0x04, 0x1e
        /*08ee*/ 	.short	(.L_596 - .L_595)
.L_595:
        /*08f0*/ 	.word	0x00000000


	//----- nvinfo : EIATTR_CBANK_PARAM_SIZE
	.align		4
.L_596:
        /*08f4*/ 	.byte	0x03, 0x19
        /*08f6*/ 	.short	0x0a70


	//----- nvinfo : EIATTR_PARAM_CBANK
	.align		4
        /*08f8*/ 	.byte	0x04, 0x0a
        /*08fa*/ 	.short	(.L_598 - .L_597)
	.align		4
.L_597:
        /*08fc*/ 	.word	index@(.nv.constant0._ZN7cutlass13device_kernelIN5flash11enable_sm90INS1_16FlashAttnFwdSm90INS1_25CollectiveMainloopFwdSm90ILi2EN4cute5tupleIJNS5_1CILi1EEES8_S8_EEENS6_IJNS7_ILi64EEESA_SA_EEELi512ENS_6half_tEfNS_4arch4Sm90ELb0ELb0ELb0ELb0ELb1ELb0ELb0ELb0ELb0ELb1ELb1ELb0EEENS1_21CollectiveEpilogueFwdINS6_IJSA_NS7_ILi512EEESA_EEES9_SC_SE_Li256ELb0ELb1ELb1ELb0EEENS1_19SingleTileSchedulerILb0ELb1ELb1ELi64EEEEEEEEEvNT_6ParamsE)
        /*0900*/ 	.short	0x0210
        /*0902*/ 	.short	0x0a70


	//----- nvinfo : EIATTR_SW_WAR
	.align		4
.L_598:
        /*0904*/ 	.byte	0x04, 0x36
        /*0906*/ 	.short	(.L_600 - .L_599)
.L_599:
        /*0908*/ 	.word	0x00000008
.L_600:


//--------------------- .nv.info._ZN7cutlass13device_kernelIN5flash11enable_sm90INS1_16FlashAttnFwdSm90INS1_25CollectiveMainloopFwdSm90ILi2EN4cute5tupleIJNS5_1CILi1EEES8_S8_EEENS6_IJNS7_ILi64EEESA_SA_EEELi512ENS_6half_tEfNS_4arch4Sm90ELb0ELb0ELb0ELb0ELb1ELb0ELb1ELb0ELb0ELb1ELb1ELb0EEENS1_21CollectiveEpilogueFwdINS6_IJSA_NS7_ILi512EEESA_EEES9_SC_SE_Li256ELb0ELb1ELb1ELb0EEENS1_19SingleTileSchedulerILb0ELb1ELb1ELi64EEEEEEEEEvNT_6ParamsE --------------------------
	.section	.nv.info._ZN7cutlass13device_kernelIN5flash11enable_sm90INS1_16FlashAttnFwdSm90INS1_25CollectiveMainloopFwdSm90ILi2EN4cute5tupleIJNS5_1CILi1EEES8_S8_EEENS6_IJNS7_ILi64EEESA_SA_EEELi512ENS_6half_tEfNS_4arch4Sm90ELb0ELb0ELb0ELb0ELb1ELb0ELb1ELb0ELb0ELb1ELb1ELb0EEENS1_21CollectiveEpilogueFwdINS6_IJSA_NS7_ILi512EEESA_EEES9_SC_SE_Li256ELb0ELb1ELb1ELb0EEENS1_19SingleTileSchedulerILb0ELb1ELb1ELi64EEEEEEEEEvNT_6ParamsE,"",@"SHT_CUDA_INFO"
	.sectionflags	@""
	.align	4


	//----- nvinfo : EIATTR_CUDA_API_VERSION
	.align		4
        /*0000*/ 	.byte	0x04, 0x37
        /*0002*/ 	.short	(.L_602 - .L_601)
.L_601:
        /*0004*/ 	.word	0x00000082


	//----- nvinfo : EIATTR_KPARAM_INFO
	.align		4
.L_602:
        /*0008*/ 	.byte	0x04, 0x17
        /*000a*/ 	.short	(.L_604 - .L_603)
.L_603:
        /*000c*/ 	.word	0x00000000
        /*0010*/ 	.short	0x0000
        /*0012*/ 	.short	0x0070
        /*0014*/ 	.byte	0x00, 0xf0, 0x01, 0x2c


	//----- nvinfo : EIATTR_SPARSE_MMA_MASK
	.align		4
.L_604:
        /*0018*/ 	.byte	0x03, 0x50
        /*001a*/ 	.short	0x0000


	//----- nvinfo : EIATTR_MAXREG_COUNT
	.align		4
        /*001c*/ 	.byte	0x03, 0x1b
        /*001e*/ 	.short	0x00a8


	//----- nvinfo : EIATTR_NUM_BARRIERS
	.align		4
        /*0020*/ 	.byte	0x02, 0x4c
        /*0022*/ 	.byte	0x10
	.zero		1


	//----- nvinfo : EIATTR_EXTERNS
	.align		4
        /*0024*/ 	.byte	0x04, 0x0f
        /*0026*/ 	.short	(.L_606 - .L_605)


	//   ....[0]....
	.align		4
.L_605:
        /*0028*/ 	.word	index@(__assertfail)


	//----- nvinfo : EIATTR_ANNOTATIONS
	.align		4
.L_606:
        /*002c*/ 	.byte	0x04, 0x55
        /*002e*/ 	.short	(.L_608 - .L_607)


	//   ....[0]....
.L_607:
        /*0030*/ 	.word	0x00000001
        /*0034*/ 	.byte	0x90, 0x08, 0x00, 0x00, 0x01, 0x00, 0x00, 0x00, 0xd0, 0x11, 0x00, 0x00, 0x01, 0x00, 0x00, 0x00
        /*0044*/ 	.byte	0xd0, 0x33, 0x00, 0x00, 0x01, 0x00, 0x00, 0x00, 0x40, 0xd1, 0x00, 0x00, 0x01, 0x00, 0x00, 0x00
        /*0054*/ 	.byte	0x80, 0x05, 0x01, 0x00


	//----- nvinfo : EIATTR_MERCURY_ISA_VERSION
	.align		4
.L_608:
        /*0058*/ 	.byte	0x03, 0x5f
        /*005a*/ 	.short	0x0101


	//----- nvinfo : EIATTR_INT_WARP_WIDE_INSTR_OFFSETS
	.align		4
        /*005c*/ 	.byte	0x04, 0x31
        /*005e*/ 	.short	(.L_610 - .L_609)


	//   ....[0]....
.L_609:
        /*0060*/ 	.word	0x000000c0


	//   ....[1]....
        /*0064*/ 	.word	0x000000d0


	//   ....[2]....
        /*0068*/ 	.word	0x000000e0


	//   ....[3]....
        /*006c*/ 	.word	0x00000180


	//----- nvinfo : EIATTR_COOP_GROUP_MASK_REGIDS
	.align		4
.L_610:
        /*0070*/ 	.byte	0x04, 0x29
        /*0072*/ 	.short	(.L_612 - .L_611)


	//   ....[0]....
.L_611:
        /*0074*/ 	.word	0xffffffff


	//   ....[1]....
        /*0078*/ 	.word	0xffffffff


	//   ....[2]....
        /*007c*/ 	.word	0xffffffff


	//   ....[3]....
        /*0080*/ 	.word	0xffffffff


	//   ....[4]....
        /*0084*/ 	.word	0xffffffff


	//   ....[5]....
        /*0088*/ 	.word	0xffffffff


	//   ....[6]....
        /*008c*/ 	.word	0xffffffff


	//   ....[7]....
        /*0090*/ 	.word	0xffffffff


	//   ....[8]....
        /*0094*/ 	.word	0xffffffff


	//   ....[9]....
        /*0098*/ 	.word	0xffffffff


	//   ....[10]....
        /*009c*/ 	.word	0xffffffff


	//   ....[11]....
        /*00a0*/ 	.word	0xffffffff


	//   ....[12]....
        /*00a4*/ 	.word	0xffffffff


	//   ....[13]....
        /*00a8*/ 	.word	0xffffffff


	//   ....[14]....
        /*00ac*/ 	.word	0xffffffff


	//   ....[15]....
        /*00b0*/ 	.word	0xffffffff


	//   ....[16]....
        /*00b4*/ 	.word	0xffffffff


	//   ....[17]....
        /*00b8*/ 	.word	0xffffffff


	//   ....[18]....
        /*00bc*/ 	.word	0xffffffff


	//   ....[19]....
        /*00c0*/ 	.word	0xffffffff


	//   ....[20]....
        /*00c4*/ 	.word	0xffffffff


	//   ....[21]....
        /*00c8*/ 	.word	0xffffffff


	//   ....[22]....
        /*00cc*/ 	.word	0xffffffff


	//   ....[23]....
        /*00d0*/ 	.word	0xffffffff


	//   ....[24]....
        /*00d4*/ 	.word	0xffffffff


	//   ....[25]....
        /*00d8*/ 	.word	0xffffffff


	//   ....[26]....
        /*00dc*/ 	.word	0xffffffff


	//   ....[27]....
        /*00e0*/ 	.word	0xffffffff


	//   ....[28]....
        /*00e4*/ 	.word	0xffffffff


	//   ....[29]....
        /*00e8*/ 	.word	0xffffffff


	//   ....[30]....
        /*00ec*/ 	.word	0xffffffff


	//   ....[31]....
        /*00f0*/ 	.word	0xffffffff


	//   ....[32]....
        /*00f4*/ 	.word	0xffffffff


	//   ....[33]....
        /*00f8*/ 	.word	0xffffffff


	//   ....[34]....
        /*00fc*/ 	.word	0xffffffff


	//   ....[35]....
        /*0100*/ 	.word	0xffffffff


	//   ....[36]....
        /*0104*/ 	.word	0xffffffff


	//   ....[37]....
        /*0108*/ 	.word	0xffffffff


	//   ....[38]....
        /*010c*/ 	.word	0xffffffff


	//   ....[39]....
        /*0110*/ 	.word	0xffffffff


	//   ....[40]....
        /*0114*/ 	.word	0xffffffff


	//   ....[41]....
        /*0118*/ 	.word	0xffffffff


	//   ....[42]....
        /*011c*/ 	.word	0xffffffff


	//   ....[43]....
        /*0120*/ 	.word	0xffffffff


	//   ....[44]....
        /*0124*/ 	.word	0xffffffff


	//   ....[45]....
        /*0128*/ 	.word	0xffffffff


	//   ....[46]....
        /*012c*/ 	.word	0xffffffff


	//   ....[47]....
        /*0130*/ 	.word	0xffffffff


	//   ....[48]....
        /*0134*/ 	.word	0xffffffff


	//   ....[49]....
        /*0138*/ 	.word	0xffffffff


	//   ....[50]....
        /*013c*/ 	.word	0xffffffff


	//   ....[51]....
        /*0140*/ 	.word	0xffffffff


	//   ....[52]....
        /*0144*/ 	.word	0xffffffff


	//   ....[53]....
        /*0148*/ 	.word	0xffffffff


	//   ....[54]....
        /*014c*/ 	.word	0xffffffff


	//   ....[55]....
        /*0150*/ 	.word	0xffffffff


	//   ....[56]....
        /*0154*/ 	.word	0xffffffff


	//   ....[57]....
        /*0158*/ 	.word	0xffffffff


	//   ....[58]....
        /*015c*/ 	.word	0xffffffff


	//   ....[59]....
        /*0160*/ 	.word	0xffffffff


	//   ....[60]....
        /*0164*/ 	.word	0xffffffff


	//   ....[61]....
        /*0168*/ 	.word	0xffffffff


	//   ....[62]....
        /*016c*/ 	.word	0xffffffff


	//   ....[63]....
        /*0170*/ 	.word	0xffffffff


	//   ....[64]....
        /*0174*/ 	.word	0xffffffff


	//   ....[65]....
        /*0178*/ 	.word	0xffffffff


	//   ....[66]....
        /*017c*/ 	.word	0xffffffff


	//   ....[67]....
        /*0180*/ 	.word	0xffffffff


	//   ....[68]....
        /*0184*/ 	.word	0xffffffff


	//   ....[69]....
        /*0188*/ 	.word	0xffffffff


	//   ....[70]....
        /*018c*/ 	.word	0xffffffff


	//   ....[71]....
        /*0190*/ 	.word	0xffffffff


	//   ....[72]....
        /*0194*/ 	.word	0xffffffff


	//   ....[73]....
        /*0198*/ 	.word	0xffffffff


	//   ....[74]....
        /*019c*/ 	.word	0xffffffff


	//   ....[75]....
        /*01a0*/ 	.word	0xffffffff


	//   ....[76]....
        /*01a4*/ 	.word	0xffffffff


	//   ....[77]....
        /*01a8*/ 	.word	0xffffffff


	//   ....[78]....
        /*01ac*/ 	.word	0xffffffff


	//   ....[79]....
        /*01b0*/ 	.word	0xffffffff


	//   ....[80]....
        /*01b4*/ 	.word	0xffffffff


	//   ....[81]....
        /*01b8*/ 	.word	0xffffffff


	//   ....[82]....
        /*01bc*/ 	.word	0xffffffff


	//   ....[83]....
        /*01c0*/ 	.word	0x0500000f


	//   ....[84]....
        /*01c4*/ 	.word	0x0500000f


	//   ....[85]....
        /*01c8*/ 	.word	0x0500000f


	//   ....[86]....
        /*01cc*/ 	.word	0x0500000f


	//   ....[87]....
        /*01d0*/ 	.word	0x0500000f


	//   ....[88]....
        /*01d4*/ 	.word	0x0500000f


	//   ....[89]....
        /*01d8*/ 	.word	0x0500000f


	//   ....[90]....
        /*01dc*/ 	.word	0x0500000f


	//   ....[91]....
        /*01e0*/ 	.word	0x0500000f


	//   ....[92]....
        /*01e4*/ 	.word	0x0500000f


	//   ....[93]....
        /*01e8*/ 	.word	0x0500000f


	//   ....[94]....
        /*01ec*/ 	.word	0x0500000f


	//   ....[95]....
        /*01f0*/ 	.word	0x0500000f


	//   ....[96]....
        /*01f4*/ 	.word	0x0500000f


	//   ....[97]....
        /*01f8*/ 	.word	0x0500000f


	//   ....[98]....
        /*01fc*/ 	.word	0x0500000f


	//   ....[99]....
        /*0200*/ 	.word	0x0500000f


	//   ....[100]....
        /*0204*/ 	.word	0x0500000f


	//   ....[101]....
        /*0208*/ 	.word	0x0500000f


	//   ....[102]....
        /*020c*/ 	.word	0x0500000f


	//   ....[103]....
        /*0210*/ 	.word	0x0500000f


	//   ....[104]....
        /*0214*/ 	.word	0x0500000f


	//   ....[105]....
        /*0218*/ 	.word	0x0500000f


	//   ....[106]....
        /*021c*/ 	.word	0x0500000f


	//   ....[107]....
        /*0220*/ 	.word	0x0500000f


	//   ....[108]....
        /*0224*/ 	.word	0x0500000f


	//   ....[109]....
        /*0228*/ 	.word	0x0500000f


	//   ....[110]....
        /*022c*/ 	.word	0x0500000f


	//   ....[111]....
        /*0230*/ 	.word	0x0500000f


	//   ....[112]....
        /*0234*/ 	.word	0x0500000f


	//   ....[113]....
        /*0238*/ 	.word	0x0500000f


	//   ....[114]....
        /*023c*/ 	.word	0x0500000f


	//   ....[115]....
        /*0240*/ 	.word	0x0500000f


	//   ....[116]....
        /*0244*/ 	.word	0x0500000f


	//   ....[117]....
        /*0248*/ 	.word	0x0500000f


	//   ....[118]....
        /*024c*/ 	.word	0x0500000f


	//   ....[119]....
        /*0250*/ 	.word	0x0500000f


	//   ....[120]....
        /*0254*/ 	.word	0x0500000f


	//   ....[121]....
        /*0258*/ 	.word	0x0500000f


	//   ....[122]....
        /*025c*/ 	.word	0x0500000f


	//   ....[123]....
        /*0260*/ 	.word	0x0500000f


	//   ....[124]....
        /*0264*/ 	.word	0x0500000f


	//   ....[125]....
        /*0268*/ 	.word	0x0500000f


	//   ....[126]....
        /*026c*/ 	.word	0x0500000f


	//   ....[127]....
        /*0270*/ 	.word	0x0500000f


	//   ....[128]....
        /*0274*/ 	.word	0x0500000f


	//   ....[129]....
        /*0278*/ 	.word	0x0500000f


	//   ....[130]....
        /*027c*/ 	.word	0x0500000f


	//   ....[131]....
        /*0280*/ 	.word	0x0500000f


	//   ....[132]....
        /*0284*/ 	.word	0x0500000f


	//----- nvinfo : EIATTR_COOP_GROUP_INSTR_OFFSETS
	.align		4
.L_612:
        /*0288*/ 	.byte	0x04, 0x28
        /*028a*/ 	.short	(.L_614 - .L_613)


	//   ....[0]....
.L_613:
        /*028c*/ 	.word	0x00000080


	//   ....[1]....
        /*0290*/ 	.word	0x00000090


	//   ....[2]....
        /*0294*/ 	.word	0x000002b0


	//   ....[3]....
        /*0298*/ 	.word	0x00000410


	//   ....[4]....
        /*029c*/ 	.word	0x00000530


	//   ....[5]....
        /*02a0*/ 	.word	0x00000690


	//   ....[6]....
        /*02a4*/ 	.word	0x000012d0


	//   ....[7]....
        /*02a8*/ 	.word	0x00003160


	//   ....[8]....
        /*02ac*/ 	.word	0x00004290


	//   ....[9]....
        /*02b0*/ 	.word	0x000054d0


	//   ....[10]....
        /*02b4*/ 	.word	0x00005530


	//   ....[11]....
        /*02b8*/ 	.word	0x00005740


	//   ....[12]....
        /*02bc*/ 	.word	0x000057c0


	//   ....[13]....
        /*02c0*/ 	.word	0x00006140


	//   ....[14]....
        /*02c4*/ 	.word	0x00006bd0


	//   ....[15]....
        /*02c8*/ 	.word	0x00007ba0


	//   ....[16]....
        /*02cc*/ 	.word	0x00007bd0


	//   ....[17]....
        /*02d0*/ 	.word	0x00007e30


	//   ....[18]....
        /*02d4*/ 	.word	0x00007ff0


	//   ....[19]....
        /*02d8*/ 	.word	0x00008f00


	//   ....[20]....
        /*02dc*/ 	.word	0x00008ff0


	//   ....[21]....
        /*02e0*/ 	.word	0x00009040


	//   ....[22]....
        /*02e4*/ 	.word	0x00009070


	//   ....[23]....
        /*02e8*/ 	.word	0x00009090


	//   ....[24]....
        /*02ec*/ 	.word	0x00009b60


	//   ....[25]....
        /*02f0*/ 	.word	0x0000a020


	//   ....[26]....
        /*02f4*/ 	.word	0x0000a050


	//   ....[27]....
        /*02f8*/ 	.word	0x0000a080


	//   ....[28]....
        /*02fc*/ 	.word	0x0000a090


	//   ....[29]....
        /*0300*/ 	.word	0x0000a520


	//   ....[30]....
        /*0304*/ 	.word	0x0000a550


	//   ....[31]....
        /*0308*/ 	.word	0x0000b1b0


	//   ....[32]....
        /*030c*/ 	.word	0x0000b1d0


	//   ....[33]....
        /*0310*/ 	.word	0x0000c210


	//   ....[34]....
        /*0314*/ 	.word	0x0000d4b0


	//   ....[35]....
        /*0318*/ 	.word	0x0000d4d0


	//   ....[36]....
        /*031c*/ 	.word	0x0000d4e0


	//   ....[37]....
        /*0320*/ 	.word	0x0000d520


	//   ....[38]....
        /*0324*/ 	.word	0x0000d570


	//   ....[39]....
        /*0328*/ 	.word	0x0000d590


	//   ....[40]....
        /*032c*/ 	.word	0x0000d5c0


	//   ....[41]....
        /*0330*/ 	.word	0x0000d5e0


	//   ....[42]....
        /*0334*/ 	.word	0x0000dbc0


	//   ....[43]....
        /*0338*/ 	.word	0x0000dc00


	//   ....[44]....
        /*033c*/ 	.word	0x0000dc20


	//   ....[45]....
        /*0340*/ 	.word	0x0000dc30


	//   ....[46]....
        /*0344*/ 	.word	0x0000dc90


	//   ....[47]....
        /*0348*/ 	.word	0x0000dd60


	//   ....[48]....
        /*034c*/ 	.word	0x0000dd80


	//   ....[49]....
        /*0350*/ 	.word	0x0000ddb0


	//   ....[50]....
        /*0354*/ 	.word	0x0000e4b0


	//   ....[51]....
        /*0358*/ 	.word	0x0000e4e0


	//   ....[52]....
        /*035c*/ 	.word	0x0000e570


	//   ....[53]....
        /*0360*/ 	.word	0x0000e620


	//   ....[54]....
        /*0364*/ 	.word	0x0000e710


	//   ....[55]....
        /*0368*/ 	.word	0x0000e7e0


	//   ....[56]....
        /*036c*/ 	.word	0x0000e840


	//   ....[57]....
        /*0370*/ 	.word	0x0000e8e0


	//   ....[58]....
        /*0374*/ 	.word	0x0000ed90


	//   ....[59]....
        /*0378*/ 	.word	0x0000edc0


	//   ....[60]....
        /*037c*/ 	.word	0x0000edf0


	//   ....[61]....
        /*0380*/ 	.word	0x0000ee20


	//   ....[62]....
        /*0384*/ 	.word	0x0000ee50


	//   ....[63]....
        /*0388*/ 	.word	0x0000eea0


	//   ....[64]....
        /*038c*/ 	.word	0x0000f020


	//   ....[65]....
        /*0390*/ 	.word	0x0000f050


	//   ....[66]....
        /*0394*/ 	.word	0x0000fa30


	//   ....[67]....
        /*0398*/ 	.word	0x0000fa50


	//   ....[68]....
        /*039c*/ 	.word	0x0000fa60


	//   ....[69]....
        /*03a0*/ 	.word	0x0000fa80


	//   ....[70]....
        /*03a4*/ 	.word	0x0000faa0


	//   ....[71]....
        /*03a8*/ 	.word	0x0000fad0


	//   ....[72]....
        /*03ac*/ 	.word	0x0000faf0


	//   ....[73]....
        /*03b0*/ 	.word	0x0000fb20


	//   ....[74]....
        /*03b4*/ 	.word	0x0000fe80


	//   ....[75]....
        /*03b8*/ 	.word	0x0000feb0


	//   ....[76]....
        /*03bc*/ 	.word	0x0000fee0


	//   ....[77]....
        /*03c0*/ 	.word	0x0000ff00


	//   ....[78]....
        /*03c4*/ 	.word	0x0000ff10


	//   ....[79]....
        /*03c8*/ 	.word	0x0000ff30


	//   ....[80]....
        /*03cc*/ 	.word	0x0000ffd0


	//   ....[81]....
        /*03d0*/ 	.word	0x00010010


	//   ....[82]....
        /*03d4*/ 	.word	0x00010510


	//   ....[83]....
        /*03d8*/ 	.word	0x000109d0


	//   ....[84]....
        /*03dc*/ 	.word	0x00010ac0


	//   ....[85]....
        /*03e0*/ 	.word	0x00010b60


	//   ....[86]....
        /*03e4*/ 	.word	0x00010be0


	//   ....[87]....
        /*03e8*/ 	.word	0x00010c90


	//   ....[88]....
        /*03ec*/ 	.word	0x00010cf0


	//   ....[89]....
        /*03f0*/ 	.word	0x00010da0


	//   ....[90]....
        /*03f4*/ 	.word	0x00010e00


	//   ....[91]....
        /*03f8*/ 	.word	0x00010eb0


	//   ....[92]....
        /*03fc*/ 	.word	0x00010f50


	//   ....[93]....
        /*0400*/ 	.word	0x00010fb0


	//   ....[94]....
        /*0404*/ 	.word	0x00011060


	//   ....[95]....
        /*0408*/ 	.word	0x00011150


	//   ....[96]....
        /*040c*/ 	.word	0x000111f0


	//   ....[97]....
        /*0410*/ 	.word	0x000112d0


	//   ....[98]....
        /*0414*/ 	.word	0x000113e0


	//   ....[99]....
        /*0418*/ 	.word	0x00011430


	//   ....[100]....
        /*041c*/ 	.word	0x000114c0


	//   ....[101]....
        /*0420*/ 	.word	0x000115a0


	//   ....[102]....
        /*0424*/ 	.word	0x00011800


	//   ....[103]....
        /*0428*/ 	.word	0x00011870


	//   ....[104]....
        /*042c*/ 	.word	0x00011aa0


	//   ....[105]....
        /*0430*/ 	.word	0x00011b10


	//   ....[106]....
        /*0434*/ 	.word	0x00011ce0


	//   ....[107]....
        /*0438*/ 	.word	0x00011d30


	//   ....[108]....
        /*043c*/ 	.word	0x00011e80


	//   ....[109]....
        /*0440*/ 	.word	0x00011f70


	//   ....[110]....
        /*0444*/ 	.word	0x000121c0


	//   ....[111]....
        /*0448*/ 	.word	0x00012210


	//   ....[112]....
        /*044c*/ 	.word	0x000123d0


	//   ....[113]....
        /*0450*/ 	.word	0x00012420


	//   ....[114]....
        /*0454*/ 	.word	0x000125e0


	//   ....[115]....
        /*0458*/ 	.word	0x00012630


	//   ....[116]....
        /*045c*/ 	.word	0x00012710


	//   ....[117]....
        /*0460*/ 	.word	0x000127b0


	//   ....[118]....
        /*0464*/ 	.word	0x00012810


	//   ....[119]....
        /*0468*/ 	.word	0x000128b0


	//   ....[120]....
        /*046c*/ 	.word	0x00012910


	//   ....[121]....
        /*0470*/ 	.word	0x000129b0


	//   ....[122]....
        /*0474*/ 	.word	0x00012a10


	//   ....[123]....
        /*0478*/ 	.word	0x00012ab0


	//   ....[124]....
        /*047c*/ 	.word	0x00012b90


	//   ....[125]....
        /*0480*/ 	.word	0x00012c60


	//   ....[126]....
        /*0484*/ 	.word	0x00012d30


	//   ....[127]....
        /*0488*/ 	.word	0x00012e30


	//   ....[128]....
        /*048c*/ 	.word	0x00012f50


	//   ....[129]....
        /*0490*/ 	.word	0x00013030


	//   ....[130]....
        /*0494*/ 	.word	0x00013140


	//   ....[131]....
        /*0498*/ 	.word	0x00013210


	//   ....[132]....
        /*049c*/ 	.word	0x00013320


	//----- nvinfo : EIATTR_REG_RECONFIG
	.align		4
.L_614:
        /*04a0*/ 	.byte	0x01, 0x54
	.zero		2


	//----- nvinfo : EIATTR_SYSCALL_OFFSETS
	.align		4
        /*04a4*/ 	.byte	0x04, 0x46
        /*04a6*/ 	.short	(.L_616 - .L_615)


	//   ....[0]....
.L_615:
        /*04a8*/ 	.word	0x00003310


	//   ....[1]....
        /*04ac*/ 	.word	0x0000c960


	//   ....[2]....
        /*04b0*/ 	.word	0x0000caa0


	//   ....[3]....
        /*04b4*/ 	.word	0x0000cb90


	//   ....[4]....
        /*04b8*/ 	.word	0x0000d880


	//   ....[5]....
        /*04bc*/ 	.word	0x0000e080


	//----- nvinfo : EIATTR_MBARRIER_INSTR_OFFSETS
	.align		4
.L_616:
        /*04c0*/ 	.byte	0x04, 0x39
        /*04c2*/ 	.short	(.L_618 - .L_617)


	//   ....[0]....
.L_617:
        /*04c4*/ 	.word	0x00000190
        /*04c8*/ 	.word	0x000000ff
        /*04cc*/ 	.word	0x00038800
        /*04d0*/ 	.short	0x0100
        /*04d2*/ 	.byte	0x08
	.zero		1


	//   ....[1]....
        /*04d4*/ 	.word	0x000001a0
        /*04d8*/ 	.word	0x000000ff
        /*04dc*/ 	.word	0x00038810
        /*04e0*/ 	.short	0x0100
        /*04e2*/ 	.byte	0x08
	.zero		1


	//   ....[2]....
        /*04e4*/ 	.word	0x000001b0
        /*04e8*/ 	.word	0x000000ff
        /*04ec*/ 	.word	0x00038820
        /*04f0*/ 	.short	0x0100
        /*04f2*/ 	.byte	0x08
	.zero		1


	//   ....[3]....
        /*04f4*/ 	.word	0x00000260
        /*04f8*/ 	.word	0x000000ff
        /*04fc*/ 	.word	0x00038830
        /*0500*/ 	.short	0x0100
        /*0502*/ 	.byte	0x06
	.zero		1


	//   ....[4]....
        /*0504*/ 	.word	0x00000270
        /*0508*/ 	.word	0x000000ff
        /*050c*/ 	.word	0x00038840
        /*0510*/ 	.short	0x0100
        /*0512*/ 	.byte	0x06
	.zero		1


	//   ....[5]....
        /*0514*/ 	.word	0x00000280
        /*0518*/ 	.word	0x000000ff
        /*051c*/ 	.word	0x00038838
        /*0520*/ 	.short	0x0100
        /*0522*/ 	.byte	0x06
	.zero		1


	//   ....[6]....
        /*0524*/ 	.word	0x00000290
        /*0528*/ 	.word	0x000000ff
        /*052c*/ 	.word	0x00038848
        /*0530*/ 	.short	0x0100
        /*0532*/ 	.byte	0x06
	.zero		1


	//   ....[7]....
        /*0534*/ 	.word	0x000003c0
        /*0538*/ 	.word	0x000000ff
        /*053c*/ 	.word	0x00038850
        /*0540*/ 	.short	0x0100
        /*0542*/ 	.byte	0x08
	.zero		1


	//   ....[8]....
        /*0544*/ 	.word	0x000003d0
        /*0548*/ 	.word	0x000000ff
        /*054c*/ 	.word	0x00038860
        /*0550*/ 	.short	0x0100
        /*0552*/ 	.byte	0x08
	.zero		1


	//   ....[9]....
        /*0554*/ 	.word	0x000003e0
        /*0558*/ 	.word	0x000000ff
        /*055c*/ 	.word	0x00038858
        /*0560*/ 	.short	0x0100
        /*0562*/ 	.byte	0x08
	.zero		1


	//   ....[10]....
        /*0564*/ 	.word	0x000003f0
        /*0568*/ 	.word	0x000000ff
        /*056c*/ 	.word	0x00038868
        /*0570*/ 	.short	0x0100
        /*0572*/ 	.byte	0x08
	.zero		1


	//   ....[11]....
        /*0574*/ 	.word	0x000004e0
        /*0578*/ 	.word	0x000000ff
        /*057c*/ 	.word	0x00038870
        /*0580*/ 	.short	0x0100
        /*0582*/ 	.byte	0x06
	.zero		1


	//   ....[12]....
        /*0584*/ 	.word	0x000004f0
        /*0588*/ 	.word	0x000000ff
        /*058c*/ 	.word	0x00038880
        /*0590*/ 	.short	0x0100
        /*0592*/ 	.byte	0x06
	.zero		1


	//   ....[13]....
        /*0594*/ 	.word	0x00000500
        /*0598*/ 	.word	0x000000ff
        /*059c*/ 	.word	0x00038878
        /*05a0*/ 	.short	0x0100
        /*05a2*/ 	.byte	0x06
	.zero		1


	//   ....[14]....
        /*05a4*/ 	.word	0x00000510
        /*05a8*/ 	.word	0x000000ff
        /*05ac*/ 	.word	0x00038888
        /*05b0*/ 	.short	0x0100
        /*05b2*/ 	.byte	0x06
	.zero		1


	//   ....[15]....
        /*05b4*/ 	.word	0x00000640
        /*05b8*/ 	.word	0x000000ff
        /*05bc*/ 	.word	0x00038890
        /*05c0*/ 	.short	0x0100
        /*05c2*/ 	.byte	0x08
	.zero		1


	//   ....[16]....
        /*05c4*/ 	.word	0x00000650
        /*05c8*/ 	.word	0x000000ff
        /*05cc*/ 	.word	0x000388a0
        /*05d0*/ 	.short	0x0100
        /*05d2*/ 	.byte	0x08
	.zero		1


	//   ....[17]....
        /*05d4*/ 	.word	0x00000660
        /*05d8*/ 	.word	0x000000ff
        /*05dc*/ 	.word	0x00038898
        /*05e0*/ 	.short	0x0100
        /*05e2*/ 	.byte	0x08
	.zero		1


	//   ....[18]....
        /*05e4*/ 	.word	0x00000670
        /*05e8*/ 	.word	0x000000ff
        /*05ec*/ 	.word	0x000388a8
        /*05f0*/ 	.short	0x0100
        /*05f2*/ 	.byte	0x08
	.zero		1


	//   ....[19]....
        /*05f4*/ 	.word	0x000007b0
        /*05f8*/ 	.word	0x000000ff
        /*05fc*/ 	.word	0x000388b0
        /*0600*/ 	.short	0x0100
        /*0602*/ 	.byte	0x08
	.zero		1


	//   ....[20]....
        /*0604*/ 	.word	0x000007c0
        /*0608*/ 	.word	0x000000ff
        /*060c*/ 	.word	0x000388c0
        /*0610*/ 	.short	0x0100
        /*0612*/ 	.byte	0x08
	.zero		1


	//   ....[21]....
        /*0614*/ 	.word	0x000007d0
        /*0618*/ 	.word	0x000000ff
        /*061c*/ 	.word	0x000388b8
        /*0620*/ 	.short	0x0100
        /*0622*/ 	.byte	0x08
	.zero		1


	//   ....[22]....
        /*0624*/ 	.word	0x000007e0
        /*0628*/ 	.word	0x000000ff
        /*062c*/ 	.word	0x000388c8
        /*0630*/ 	.short	0x0100
        /*0632*/ 	.byte	0x08
	.zero		1


	//   ....[23]....
        /*0634*/ 	.word	0x00001680
        /*0638*/ 	.word	0x000000ff
        /*063c*/ 	.word	0x00000000
        /*0640*/ 	.short	0x0101
        /*0642*/ 	.byte	0x07
	.zero		1


	//   ....[24]....
        /*0644*/ 	.word	0x00002130
        /*0648*/ 	.word	0x000000ff
        /*064c*/ 	.word	0x00000000
        /*0650*/ 	.short	0x0101
        /*0652*/ 	.byte	0x07
	.zero		1


	//   ....[25]....
        /*0654*/ 	.word	0x00003340
        /*0658*/ 	.word	0x00000002
        /*065c*/ 	.word	0x00038800
        /*0660*/ 	.short	0x010a
        /*0662*/ 	.byte	0x3f
	.zero		1


	//   ....[26]....
        /*0664*/ 	.word	0x000034f0
        /*0668*/ 	.word	0x00000002
        /*066c*/ 	.word	0x00038830
        /*0670*/ 	.short	0x010a
        /*0672*/ 	.byte	0x3f
	.zero		1


	//   ....[27]....
        /*0674*/ 	.word	0x00003530
        /*0678*/ 	.word	0x00000002
        /*067c*/ 	.word	0x00038830
        /*0680*/ 	.short	0x010a
        /*0682*/ 	.byte	0x3f
	.zero		1


	//   ....[28]....
        /*0684*/ 	.word	0x00003940
        /*0688*/ 	.word	0x00000002
        /*068c*/ 	.word	0x00038810
        /*0690*/ 	.short	0x010a
        /*0692*/ 	.byte	0x3f
	.zero		1


	//   ....[29]....
        /*0694*/ 	.word	0x00003980
        /*0698*/ 	.word	0x00000002
        /*069c*/ 	.word	0x00038850
        /*06a0*/ 	.short	0x010a
        /*06a2*/ 	.byte	0x3f
	.zero		1


	//   ....[30]....
        /*06a4*/ 	.word	0x00003a40
        /*06a8*/ 	.word	0x00000002
        /*06ac*/ 	.word	0x00038850
        /*06b0*/ 	.short	0x010a
        /*06b2*/ 	.byte	0x3f
	.zero		1


	//   ....[31]....
        /*06b4*/ 	.word	0x00005100
        /*06b8*/ 	.word	0x000000ff
        /*06bc*/ 	.word	0x00000000
        /*06c0*/ 	.short	0x0101
        /*06c2*/ 	.byte	0x07
	.zero		1


	//   ....[32]....
        /*06c4*/ 	.word	0x00006200
        /*06c8*/ 	.word	0x000000ff
        /*06cc*/ 	.word	0x00000000
        /*06d0*/ 	.short	0x0101
        /*06d2*/ 	.byte	0x07
	.zero		1


	//   ....[33]....
        /*06d4*/ 	.word	0x00006300
        /*06d8*/ 	.word	0x000000c4
        /*06dc*/ 	.word	0x00038830
        /*06e0*/ 	.short	0x010a
        /*06e2*/ 	.byte	0x3f
	.zero		1


	//   ....[34]....
        /*06e4*/ 	.word	0x00006350
        /*06e8*/ 	.word	0x000000c4
        /*06ec*/ 	.word	0x00038830
        /*06f0*/ 	.short	0x010a
        /*06f2*/ 	.byte	0x3f
	.zero		1


	//   ....[35]....
        /*06f4*/ 	.word	0x00006680
        /*06f8*/ 	.word	0x000000c4
        /*06fc*/ 	.word	0x00038850
        /*0700*/ 	.short	0x010a
        /*0702*/ 	.byte	0x3f
	.zero		1


	//   ....[36]....
        /*0704*/ 	.word	0x000066d0
        /*0708*/ 	.word	0x000000c4
        /*070c*/ 	.word	0x00038850
        /*0710*/ 	.short	0x010a
        /*0712*/ 	.byte	0x3f
	.zero		1


	//   ....[37]....
        /*0714*/ 	.word	0x00007b00
        /*0718*/ 	.word	0x000000ff
        /*071c*/ 	.word	0x00000000
        /*0720*/ 	.short	0x0101
        /*0722*/ 	.byte	0x07
	.zero		1


	//   ....[38]....
        /*0724*/ 	.word	0x00008fa0
        /*0728*/ 	.word	0x000000ff
        /*072c*/ 	.word	0x00000000
        /*0730*/ 	.short	0x0101
        /*0732*/ 	.byte	0x07
	.zero		1


	//   ....[39]....
        /*0734*/ 	.word	0x00009b40
        /*0738*/ 	.word	0x000000ff
        /*073c*/ 	.word	0x00000000
        /*0740*/ 	.short	0x0101
        /*0742*/ 	.byte	0x04
	.zero		1


	//   ....[40]....
        /*0744*/ 	.word	0x0000d260
        /*0748*/ 	.word	0x000000ff
        /*074c*/ 	.word	0x00038840
        /*0750*/ 	.short	0x010a
        /*0752*/ 	.byte	0x2a
	.zero		1


	//   ....[41]....
        /*0754*/ 	.word	0x0000d6a0
        /*0758*/ 	.word	0x000000ff
        /*075c*/ 	.word	0x00038830
        /*0760*/ 	.short	0x0107
        /*0762*/ 	.byte	0x2a
	.zero		1


	//   ....[42]....
        /*0764*/ 	.word	0x0000d710
        /*0768*/ 	.word	0x000000ff
        /*076c*/ 	.word	0x00038830
        /*0770*/ 	.short	0x0101
        /*0772*/ 	.byte	0x2a
	.zero		1


	//   ....[43]....
        /*0774*/ 	.word	0x0000df00
        /*0778*/ 	.word	0x000000ff
        /*077c*/ 	.word	0x00038800
        /*0780*/ 	.short	0x0107
        /*0782*/ 	.byte	0x2a
	.zero		1


	//   ....[44]....
        /*0784*/ 	.word	0x0000df50
        /*0788*/ 	.word	0x000000ff
        /*078c*/ 	.word	0x00038800
        /*0790*/ 	.short	0x0101
        /*0792*/ 	.byte	0x2a
	.zero		1


	//   ....[45]....
        /*0794*/ 	.word	0x0000eb50
        /*0798*/ 	.word	0x000000ff
        /*079c*/ 	.word	0x00038810
        /*07a0*/ 	.short	0x0107
        /*07a2*/ 	.byte	0x2a
	.zero		1


	//   ....[46]....
        /*07a4*/ 	.word	0x0000ebb0
        /*07a8*/ 	.word	0x000000ff
        /*07ac*/ 	.word	0x00038810
        /*07b0*/ 	.short	0x0101
        /*07b2*/ 	.byte	0x2a
	.zero		1


	//   ....[47]....
        /*07b4*/ 	.word	0x0000ebc0
        /*07b8*/ 	.word	0x000000ff
        /*07bc*/ 	.word	0x00038820
        /*07c0*/ 	.short	0x010a
        /*07c2*/ 	.byte	0x2a
	.zero		1


	//   ....[48]....
        /*07c4*/ 	.word	0x0000ec10
        /*07c8*/ 	.word	0x000000ff
        /*07cc*/ 	.word	0x00038860
        /*07d0*/ 	.short	0x010a
        /*07d2*/ 	.byte	0x2a
	.zero		1


	//   ....[49]....
        /*07d4*/ 	.word	0x0000f430
        /*07d8*/ 	.word	0x000000ff
        /*07dc*/ 	.word	0x00038850
        /*07e0*/ 	.short	0x0107
        /*07e2*/ 	.byte	0x2a
	.zero		1


	//   ....[50]....
        /*07e4*/ 	.word	0x0000f4b0
        /*07e8*/ 	.word	0x000000ff
        /*07ec*/ 	.word	0x00038850
        /*07f0*/ 	.short	0x0101
        /*07f2*/ 	.byte	0x2a
	.zero		1


	//   ....[51]....
        /*07f4*/ 	.word	0x0000f830
        /*07f8*/ 	.word	0x0000000a
        /*07fc*/ 	.word	0x00038840
        /*0800*/ 	.short	0x010a
        /*0802*/ 	.byte	0x3f
	.zero		1


	//   ....[52]....
        /*0804*/ 	.word	0x0000fbc0
        /*0808*/ 	.word	0x0000000a
        /*080c*/ 	.word	0x00038830
        /*0810*/ 	.short	0x0107
        /*0812*/ 	.byte	0x3f
	.zero		1


	//   ....[53]....
        /*0814*/ 	.word	0x0000fc70
        /*0818*/ 	.word	0x0000000a
        /*081c*/ 	.word	0x00038830
        /*0820*/ 	.short	0x0101
        /*0822*/ 	.byte	0x3f
	.zero		1


	//   ....[54]....
        /*0824*/ 	.word	0x0000fca0
        /*0828*/ 	.word	0x0000000a
        /*082c*/ 	.word	0x00038860
        /*0830*/ 	.short	0x010a
        /*0832*/ 	.byte	0x3f
	.zero		1


	//   ....[55]....
        /*0834*/ 	.word	0x000102e0
        /*0838*/ 	.word	0x0000000a
        /*083c*/ 	.word	0x00038850
        /*0840*/ 	.short	0x0107
        /*0842*/ 	.byte	0x3f
	.zero		1


	//   ....[56]....
        /*0844*/ 	.word	0x000103a0
        /*0848*/ 	.word	0x0000000a
        /*084c*/ 	.word	0x00038850
        /*0850*/ 	.short	0x0101
        /*0852*/ 	.byte	0x3f
	.zero		1


	//   ....[57]....
        /*0854*/ 	.word	0x00010490
        /*0858*/ 	.word	0x00000005
        /*085c*/ 	.word	0x00038820
        /*0860*/ 	.short	0x010a
        /*0862*/ 	.byte	0x3f
	.zero		1


	//   ....[58]....
        /*0864*/ 	.word	0x00010620
        /*0868*/ 	.word	0x00000003
        /*086c*/ 	.word	0x00038840
        /*0870*/ 	.short	0x010a
        /*0872*/ 	.byte	0x3f
	.zero		1


	//   ....[59]....
        /*0874*/ 	.word	0x000106c0
        /*0878*/ 	.word	0x00000005
        /*087c*/ 	.word	0x00038840
        /*0880*/ 	.short	0x010a
        /*0882*/ 	.byte	0x3f
	.zero		1


	//   ....[60]....
        /*0884*/ 	.word	0x00010700
        /*0888*/ 	.word	0x00000003
        /*088c*/ 	.word	0x00038860
        /*0890*/ 	.short	0x010a
        /*0892*/ 	.byte	0x3f
	.zero		1


	//   ....[61]....
        /*0894*/ 	.word	0x00010740
        /*0898*/ 	.word	0x00000005
        /*089c*/ 	.word	0x00038860
        /*08a0*/ 	.short	0x010a
        /*08a2*/ 	.byte	0x3f
	.zero		1


	//   ....[62]....
        /*08a4*/ 	.word	0x000107a0
        /*08a8*/ 	.word	0x00000002
        /*08ac*/ 	.word	0x00038800
        /*08b0*/ 	.short	0x010a
        /*08b2*/ 	.byte	0x3f
	.zero		1


	//   ....[63]....
        /*08b4*/ 	.word	0x000107f0
        /*08b8*/ 	.word	0x00000002
        /*08bc*/ 	.word	0x00038830
        /*08c0*/ 	.short	0x010a
        /*08c2*/ 	.byte	0x3f
	.zero		1


	//   ....[64]....
        /*08c4*/ 	.word	0x00010840
        /*08c8*/ 	.word	0x00000002
        /*08cc*/ 	.word	0x00038810
        /*08d0*/ 	.short	0x010a
        /*08d2*/ 	.byte	0x3f
	.zero		1


	//   ....[65]....
        /*08d4*/ 	.word	0x00010890
        /*08d8*/ 	.word	0x00000002
        /*08dc*/ 	.word	0x00038850
        /*08e0*/ 	.short	0x010a
        /*08e2*/ 	.byte	0x3f
	.zero		1


	//   ....[66]....
        /*08e4*/ 	.word	0x000108e0
        /*08e8*/ 	.word	0x000000c4
        /*08ec*/ 	.word	0x00038830
        /*08f0*/ 	.short	0x010a
        /*08f2*/ 	.byte	0x3f
	.zero		1


	//   ....[67]....
        /*08f4*/ 	.word	0x00010930
        /*08f8*/ 	.word	0x000000c4
        /*08fc*/ 	.word	0x00038850
        /*0900*/ 	.short	0x010a
        /*0902*/ 	.byte	0x3f
	.zero		1


	//   ....[68]....
        /*0904*/ 	.word	0x00010a10
        /*0908*/ 	.word	0x00000003
        /*090c*/ 	.word	0x00038840
        /*0910*/ 	.short	0x010a
        /*0912*/ 	.byte	0x3f
	.zero		1


	//   ....[69]....
        /*0914*/ 	.word	0x00011d70
        /*0918*/ 	.word	0x00000003
        /*091c*/ 	.word	0x00038820
        /*0920*/ 	.short	0x010a
        /*0922*/ 	.byte	0x3f
	.zero		1


	//   ....[70]....
        /*0924*/ 	.word	0x00011dd0
        /*0928*/ 	.word	0x00000003
        /*092c*/ 	.word	0x00038860
        /*0930*/ 	.short	0x010a
        /*0932*/ 	.byte	0x3f
	.zero		1


	//   ....[71]....
        /*0934*/ 	.word	0x00012660
        /*0938*/ 	.word	0x0000000a
        /*093c*/ 	.word	0x00038840
        /*0940*/ 	.short	0x010a
        /*0942*/ 	.byte	0x3f
	.zero		1


	//   ....[72]....
        /*0944*/ 	.word	0x00012ae0
        /*0948*/ 	.word	0x0000000a
        /*094c*/ 	.word	0x00038860
        /*0950*/ 	.short	0x010a
        /*0952*/ 	.byte	0x3f
	.zero		1


	//   ....[73]....
        /*0954*/ 	.word	0x00013240
        /*0958*/ 	.word	0x00000005
        /*095c*/ 	.word	0x00038820
        /*0960*/ 	.short	0x010a
        /*0962*/ 	.byte	0x3f
	.zero		1


	//   ....[74]....
        /*0964*/ 	.word	0x000133e0
        /*0968*/ 	.word	0x00000003
        /*096c*/ 	.word	0x00038840
        /*0970*/ 	.short	0x010a
        /*0972*/ 	.byte	0x3f
	.zero		1


	//   ....[75]....
        /*0974*/ 	.word	0x00013430
        /*0978*/ 	.word	0x00000005
        /*097c*/ 	.word	0x00038840
        /*0980*/ 	.short	0x010a
        /*0982*/ 	.byte	0x3f
	.zero		1


	//   ....[76]....
        /*0984*/ 	.word	0x00013480
        /*0988*/ 	.word	0x00000003
        /*098c*/ 	.word	0x00038860
        /*0990*/ 	.short	0x010a
        /*0992*/ 	.byte	0x3f
	.zero		1


	//----- nvinfo : EIATTR_NUM_MBARRIERS
	.align		4
.L_618:
        /*0994*/ 	.byte	0x03, 0x38
        /*0996*/ 	.short	0x0017


	//----- nvinfo : EIATTR_EXIT_INSTR_OFFSETS
	.align		4
        /*0998*/ 	.byte	0x04, 0x1c
        /*099a*/ 	.short	(.L_620 - .L_619)


	//   ....[0]....
.L_619:
        /*099c*/ 	.word	0x00010790


	//----- nvinfo : EIATTR_MAX_THREADS
	.align		4
.L_620:
        /*09a0*/ 	.byte	0x04, 0x05
        /*09a2*/ 	.short	(.L_622 - .L_621)
.L_621:
        /*09a4*/ 	.word	0x00000180
        /*09a8*/ 	.word	0x00000001
        /*09ac*/ 	.word	0x00000001


	//----- nvinfo : EIATTR_CRS_STACK_SIZE
	.align		4
.L_622:
        /*09b0*/ 	.byte	0x04, 0x1e
        /*09b2*/ 	.short	(.L_624 - .L_623)
.L_623:
        /*09b4*/ 	.word	0x00000000


	//----- nvinfo : EIATTR_CBANK_PARAM_SIZE
	.align		4
.L_624:
        /*09b8*/ 	.byte	0x03, 0x19
        /*09ba*/ 	.short	0x0b70


	//----- nvinfo : EIATTR_PARAM_CBANK
	.align		4
        /*09bc*/ 	.byte	0x04, 0x0a
        /*09be*/ 	.short	(.L_626 - .L_625)
	.align		4
.L_625:
        /*09c0*/ 	.word	index@(.nv.constant0._ZN7cutlass13device_kernelIN5flash11enable_sm90INS1_16FlashAttnFwdSm90INS1_25CollectiveMainloopFwdSm90ILi2EN4cute5tupleIJNS5_1CILi1EEES8_S8_EEENS6_IJNS7_ILi64EEESA_SA_EEELi512ENS_6half_tEfNS_4arch4Sm90ELb0ELb0ELb0ELb0ELb1ELb0ELb1ELb0ELb0ELb1ELb1ELb0EEENS1_21CollectiveEpilogueFwdINS6_IJSA_NS7_ILi512EEESA_EEES9_SC_SE_Li256ELb0ELb1ELb1ELb0EEENS1_19SingleTileSchedulerILb0ELb1ELb1ELi64EEEEEEEEEvNT_6ParamsE)
        /*09c4*/ 	.short	0x0210
        /*09c6*/ 	.short	0x0b70


	//----- nvinfo : EIATTR_SW_WAR
	.align		4
.L_626:
        /*09c8*/ 	.byte	0x04, 0x36
        /*09ca*/ 	.short	(.L_628 - .L_627)
.L_627:
        /*09cc*/ 	.word	0x00000008
.L_628:


//--------------------- .nv.info._ZN7cutlass13device_kernelIN5flash11enable_sm90INS1_16FlashAttnFwdSm90INS1_25CollectiveMainloopFwdSm90ILi2EN4cute5tupleIJNS5_1CILi1EEES8_S8_EEENS6_IJNS7_ILi64EEESA_SA_EEELi512ENS_6half_tEfNS_4arch4Sm90ELb0ELb0ELb0ELb1ELb1ELb0ELb0ELb0ELb0ELb1ELb1ELb0EEENS1_21CollectiveEpilogueFwdINS6_IJSA_NS7_ILi512EEESA_EEES9_SC_SE_Li256ELb1ELb1ELb1ELb0EEENS1_36VarlenDynamicPersistentTileSchedulerILi64ELi64ELi256ELi128ELb1ELb1ELb1ELb0ELb1ELb1EEEEEEEEEvNT_6ParamsE --------------------------
	.section	.nv.info._ZN7cutlass13device_kernelIN5flash11enable_sm90INS1_16FlashAttnFwdSm90INS1_25CollectiveMainloopFwdSm90ILi2EN4cute5tupleIJNS5_1CILi1EEES8_S8_EEENS6_IJNS7_ILi64EEESA_SA_EEELi512ENS_6half_tEfNS_4arch4Sm90ELb0ELb0ELb0ELb1ELb1ELb0ELb0ELb0ELb0ELb1ELb1ELb0EEENS1_21CollectiveEpilogueFwdINS6_IJSA_NS7_ILi512EEESA_EEES9_SC_SE_Li256ELb1ELb1ELb1ELb0EEENS1_36VarlenDynamicPersistentTileSchedulerILi64ELi64ELi256ELi128ELb1ELb1ELb1ELb0ELb1ELb1EEEEEEEEEvNT_6ParamsE,"",@"SHT_CUDA_INFO"
	.sectionflags	@""
	.align	4


	//----- nvinfo : EIATTR_CUDA_API_VERSION
	.align		4
        /*0000*/ 	.byte	0x04, 0x37
        /*0002*/ 	.short	(.L_630 - .L_629)
.L_629:
        /*0004*/ 	.word	0x00000082


	//----- nvinfo : EIATTR_KPARAM_INFO
	.align		4
.L_630:
        /*0008*/ 	.byte	0x04, 0x17
        /*000a*/ 	.short	(.L_632 - .L_631)
.L_631:
        /*000c*/ 	.word	0x00000000
        /*0010*/ 	.short	0x0000
        /*0012*/ 	.short	0x0070
        /*0014*/ 	.byte	0x00, 0xf0, 0x01, 0x2a


	//----- nvinfo : EIATTR_SPARSE_MMA_MASK
	.align		4
.L_632:
        /*0018*/ 	.byte	0x03, 0x50
        /*001a*/ 	.short	0x0000


	//----- nvinfo : EIATTR_MAXREG_COUNT
	.align		4
        /*001c*/ 	.byte	0x03, 0x1b
        /*001e*/ 	.short	0x00a8


	//----- nvinfo : EIATTR_NUM_BARRIERS
	.align		4
        /*0020*/ 	.byte	0x02, 0x4c
        /*0022*/ 	.byte	0x10
	.zero		1


	//----- nvinfo : EIATTR_EXTERNS
	.align		4
        /*0024*/ 	.byte	0x04, 0x0f
        /*0026*/ 	.short	(.L_634 - .L_633)


	//   ....[0]....
	.align		4
.L_633:
        /*0028*/ 	.word	index@(__assertfail)


	//----- nvinfo : EIATTR_ANNOTATIONS
	.align		4
.L_634:
        /*002c*/ 	.byte	0x04, 0x55
        /*002e*/ 	.short	(.L_636 - .L_635)


	//   ....[0]....
.L_635:
        /* <DEDUP_REMOVED lines=21> */


	//----- nvinfo : EIATTR_MERCURY_ISA_VERSION
	.align		4
.L_636:
        /*0168*/ 	.byte	0x03, 0x5f
        /*016a*/ 	.short	0x0101


	//----- nvinfo : EIATTR_UNUSED_LOAD_BYTE_OFFSET
	.align		4
        /*016c*/ 	.byte	0x04, 0x44
        /*016e*/ 	.short	(.L_638 - .L_637)


	//   ....[0]....
.L_637:
        /*0170*/ 	.word	0x00000940
        /*0174*/ 	.word	0x0000fff0


	//   ....[1]....
        /*0178*/ 	.word	0x000078d0
        /*017c*/ 	.word	0x0000fff0


	//----- nvinfo : EIATTR_INT_WARP_WIDE_INSTR_OFFSETS
	.align		4
.L_638:
        /*0180*/ 	.byte	0x04, 0x31
        /*0182*/ 	.short	(.L_640 - .L_639)


	//   ....[0]....
.L_639:
        /*0184*/ 	.word	0x000000c0


	//   ....[1]....
        /*0188*/ 	.word	0x000000d0


	//   ....[2]....
        /*018c*/ 	.word	0x00000170


	//   ....[3]....
        /*0190*/ 	.word	0x0000d8a0


	//   ....[4]....
        /*0194*/ 	.word	0x0000d930


	//   ....[5]....
        /*0198*/ 	.word	0x00010d20


	//   ....[6]....
        /*019c*/ 	.word	0x00010db0


	//----- nvinfo : EIATTR_COOP_GROUP_MASK_REGIDS
	.align		4
.L_640:
        /*01a0*/ 	.byte	0x04, 0x29
        /*01a2*/ 	.short	(.L_642 - .L_641)


	//   ....[0]....
.L_641:
        /*01a4*/ 	.word	0xffffffff


	//   ....[1]....
        /*01a8*/ 	.word	0xffffffff


	//   ....[2]....
        /*01ac*/ 	.word	0xffffffff


	//   ....[3]....
        /*01b0*/ 	.word	0xffffffff


	//   ....[4]....
        /*01b4*/ 	.word	0xffffffff


	//   ....[5]....
        /*01b8*/ 	.word	0xffffffff


	//   ....[6]....
        /*01bc*/ 	.word	0xffffffff


	//   ....[7]....
        /*01c0*/ 	.word	0xffffffff


	//   ....[8]....
        /*01c4*/ 	.word	0xffffffff


	//   ....[9]....
        /*01c8*/ 	.word	0xffffffff


	//   ....[10]....
        /*01cc*/ 	.word	0xffffffff


	//   ....[11]....
        /*01d0*/ 	.word	0xffffffff


	//   ....[12]....
        /*01d4*/ 	.word	0xffffffff


	//   ....[13]....
        /*01d8*/ 	.word	0xffffffff


	//   ....[14]....
        /*01dc*/ 	.word	0xffffffff


	//   ....[15]....
        /*01e0*/ 	.word	0xffffffff


	//   ....[16]....
        /*01e4*/ 	.word	0xffffffff


	//   ....[17]....
        /*01e8*/ 	.word	0xffffffff


	//   ....[18]....
        /*01ec*/ 	.word	0xffffffff


	//   ....[19]....
        /*01f0*/ 	.word	0xffffffff


	//   ....[20]....
        /*01f4*/ 	.word	0xffffffff


	//   ....[21]....
        /*01f8*/ 	.word	0xffffffff


	//   ....[22]....
        /*01fc*/ 	.word	0xffffffff


	//   ....[23]....
        /*0200*/ 	.word	0xffffffff


	//   ....[24]....
        /*0204*/ 	.word	0xffffffff


	//   ....[25]....
        /*0208*/ 	.word	0xffffffff


	//   ....[26]....
        /*020c*/ 	.word	0xffffffff


	//   ....[27]....
        /*0210*/ 	.word	0xffffffff


	//   ....[28]....
        /*0214*/ 	.word	0xffffffff


	//   ....[29]....
        /*0218*/ 	.word	0xffffffff


	//   ....[30]....
        /*021c*/ 	.word	0xffffffff


	//   ....[31]....
        /*0220*/ 	.word	0xffffffff


	//   ....[32]....
        /*0224*/ 	.word	0xffffffff


	//   ....[33]....
        /*0228*/ 	.word	0xffffffff


	//   ....[34]....
        /*022c*/ 	.word	0xffffffff


	//   ....[35]....
        /*0230*/ 	.word	0xffffffff


	//   ....[36]....
        /*0234*/ 	.word	0xffffffff


	//   ....[37]....
        /*0238*/ 	.word	0xffffffff


	//   ....[38]....
        /*023c*/ 	.word	0xffffffff


	//   ....[39]....
        /*0240*/ 	.word	0xffffffff


	//   ....[40]....
        /*0244*/ 	.word	0xffffffff


	//   ....[41]....
        /*0248*/ 	.word	0xffffffff


	//   ....[42]....
        /*024c*/ 	.word	0xffffffff


	//   ....[43]....
        /*0250*/ 	.word	0xffffffff


	//   ....[44]....
        /*0254*/ 	.word	0xffffffff


	//   ....[45]....
        /*0258*/ 	.word	0xffffffff


	//   ....[46]....
        /*025c*/ 	.word	0xffffffff


	//   ....[47]....
        /*0260*/ 	.word	0xffffffff


	//   ....[48]....
        /*0264*/ 	.word	0xffffffff


	//   ....[49]....
        /*0268*/ 	.word	0xffffffff


	//   ....[50]....
        /*026c*/ 	.word	0xffffffff


	//   ....[51]....
        /*0270*/ 	.word	0xffffffff


	//   ....[52]....
        /*0274*/ 	.word	0xffffffff


	//   ....[53]....
        /*0278*/ 	.word	0xffffffff


	//   ....[54]....
        /*027c*/ 	.word	0xffffffff


	//   ....[55]....
        /*0280*/ 	.word	0xffffffff


	//   ....[56]....
        /*0284*/ 	.word	0xffffffff


	//   ....[57]....
        /*0288*/ 	.word	0xffffffff


	//   ....[58]....
        /*028c*/ 	.word	0xffffffff


	//   ....[59]....
        /*0290*/ 	.word	0xffffffff


	//   ....[60]....
        /*0294*/ 	.word	0xffffffff


	//   ....[61]....
        /*0298*/ 	.word	0xffffffff


	//   ....[62]....
        /*029c*/ 	.word	0xffffffff


	//   ....[63]....
        /*02a0*/ 	.word	0xffffffff


	//   ....[64]....
        /*02a4*/ 	.word	0xffffffff


	//   ....[65]....
        /*02a8*/ 	.word	0xffffffff


	//   ....[66]....
        /*02ac*/ 	.word	0xffffffff


	//   ....[67]....
        /*02b0*/ 	.word	0xffffffff


	//   ....[68]....
        /*02b4*/ 	.word	0xffffffff


	//   ....[69]....
        /*02b8*/ 	.word	0xffffffff


	//   ....[70]....
        /*02bc*/ 	.word	0xffffffff


	//   ....[71]....
        /*02c0*/ 	.word	0xffffffff


	//   ....[72]....
        /*02c4*/ 	.word	0xffffffff


	//   ....[73]....
        /*02c8*/ 	.word	0xffffffff


	//   ....[74]....
        /*02cc*/ 	.word	0xffffffff


	//   ....[75]....
        /*02d0*/ 	.word	0xffffffff


	//   ....[76]....
        /*02d4*/ 	.word	0xffffffff


	//   ....[77]....
        /*02d8*/ 	.word	0xffffffff


	//   ....[78]....
        /*02dc*/ 	.word	0xffffffff


	//   ....[79]....
        /*02e0*/ 	.word	0xffffffff


	//   ....[80]....
        /*02e4*/ 	.word	0xffffffff


	//   ....[81]....
        /*02e8*/ 	.word	0xffffffff


	//   ....[82]....
        /*02ec*/ 	.word	0xffffffff


	//   ....[83]....
        /*02f0*/ 	.word	0xffffffff


	//   ....[84]....
        /*02f4*/ 	.word	0xffffffff


	//   ....[85]....
        /*02f8*/ 	.word	0xffffffff


	//   ....[86]....
        /*02fc*/ 	.word	0xffffffff


	//   ....[87]....
        /*0300*/ 	.word	0xffffffff


	//   ....[88]....
        /*0304*/ 	.word	0xffffffff


	//   ....[89]....
        /*0308*/ 	.word	0xffffffff


	//   ....[90]....
        /*030c*/ 	.word	0xffffffff


	//   ....[91]....
        /*0310*/ 	.word	0xffffffff


	//   ....[92]....
        /*0314*/ 	.word	0xffffffff


	//   ....[93]....
        /*0318*/ 	.word	0xffffffff


	//   ....[94]....
        /*031c*/ 	.word	0xffffffff


	//   ....[95]....
        /*0320*/ 	.word	0xffffffff


	//   ....[96]....
        /*0324*/ 	.word	0xffffffff


	//   ....[97]....
        /*0328*/ 	.word	0xffffffff


	//   ....[98]....
        /*032c*/ 	.word	0xffffffff


	//   ....[99]....
        /*0330*/ 	.word	0xffffffff


	//   ....[100]....
        /*0334*/ 	.word	0xffffffff


	//   ....[101]....
        /*0338*/ 	.word	0xffffffff


	//   ....[102]....
        /*033c*/ 	.word	0xffffffff


	//   ....[103]....
        /*0340*/ 	.word	0xffffffff


	//   ....[104]....
        /*0344*/ 	.word	0xffffffff


	//   ....[105]....
        /*0348*/ 	.word	0xffffffff


	//   ....[106]....
        /*034c*/ 	.word	0xffffffff


	//   ....[107]....
        /*0350*/ 	.word	0xffffffff


	//   ....[108]....
        /*0354*/ 	.word	0xffffffff


	//   ....[109]....
        /*0358*/ 	.word	0xffffffff


	//   ....[110]....
        /*035c*/ 	.word	0xffffffff


	//   ....[111]....
        /*0360*/ 	.word	0xffffffff


	//   ....[112]....
        /*0364*/ 	.word	0xffffffff


	//   ....[113]....
        /*0368*/ 	.word	0xffffffff


	//   ....[114]....
        /*036c*/ 	.word	0xffffffff


	//   ....[115]....
        /*0370*/ 	.word	0x0500000f


	//   ....[116]....
        /*0374*/ 	.word	0x0500000f


	//   ....[117]....
        /*0378*/ 	.word	0x0500000f


	//   ....[118]....
        /*037c*/ 	.word	0x0500000f


	//   ....[119]....
        /*0380*/ 	.word	0x0500000f


	//   ....[120]....
        /*0384*/ 	.word	0x0500000f


	//   ....[121]....
        /*0388*/ 	.word	0x0500000f


	//   ....[122]....
        /*038c*/ 	.word	0x0500000f


	//   ....[123]....
        /*0390*/ 	.word	0x0500000f


	//   ....[124]....
        /*0394*/ 	.word	0x0500000f


	//   ....[125]....
        /*0398*/ 	.word	0x0500000f


	//   ....[126]....
        /*039c*/ 	.word	0x0500000f


	//   ....[127]....
        /*03a0*/ 	.word	0x0500000f


	//   ....[128]....
        /*03a4*/ 	.word	0x0500000f


	//   ....[129]....
        /*03a8*/ 	.word	0x0500000f


	//   ....[130]....
        /*03ac*/ 	.word	0x0500000f


	//   ....[131]....
        /*03b0*/ 	.word	0x0500000f


	//   ....[132]....
        /*03b4*/ 	.word	0x0500000f


	//   ....[133]....
        /*03b8*/ 	.word	0x0500000f


	//   ....[134]....
        /*03bc*/ 	.word	0x0500000f


	//   ....[135]....
        /*03c0*/ 	.word	0x0500000f


	//   ....[136]....
        /*03c4*/ 	.word	0x0500000f


	//   ....[137]....
        /*03c8*/ 	.word	0x0500000f


	//   ....[138]....
        /*03cc*/ 	.word	0x0500000f


	//   ....[139]....
        /*03d0*/ 	.word	0x0500000f


	//   ....[140]....
        /*03d4*/ 	.word	0x0500000f


	//   ....[141]....
        /*03d8*/ 	.word	0x0500000f


	//   ....[142]....
        /*03dc*/ 	.word	0x0500000f


	//   ....[143]....
        /*03e0*/ 	.word	0x0500000f


	//   ....[144]....
        /*03e4*/ 	.word	0x0500000f


	//   ....[145]....
        /*03e8*/ 	.word	0x0500000f


	//   ....[146]....
        /*03ec*/ 	.word	0x0500000f


	//   ....[147]....
        /*03f0*/ 	.word	0x0500000f


	//   ....[148]....
        /*03f4*/ 	.word	0x0500000f


	//   ....[149]....
        /*03f8*/ 	.word	0x0500000f


	//   ....[150]....
        /*03fc*/ 	.word	0x0500000f


	//   ....[151]....
        /*0400*/ 	.word	0x0500000f


	//   ....[152]....
        /*0404*/ 	.word	0x0500000f


	//   ....[153]....
        /*0408*/ 	.word	0x0500000f


	//   ....[154]....
        /*040c*/ 	.word	0x0500000f


	//   ....[155]....
        /*0410*/ 	.word	0x0500000f


	//   ....[156]....
        /*0414*/ 	.word	0x0500000f


	//   ....[157]....
        /*0418*/ 	.word	0x0500000f


	//   ....[158]....
        /*041c*/ 	.word	0x0500000f


	//   ....[159]....
        /*0420*/ 	.word	0x0500000f


	//   ....[160]....
        /*0424*/ 	.word	0x0500000f


	//   ....[161]....
        /*0428*/ 	.word	0x0500000f


	//   ....[162]....
        /*042c*/ 	.word	0x0500000f


	//   ....[163]....
        /*0430*/ 	.word	0x0500000f


	//   ....[164]....
        /*0434*/ 	.word	0x0500000f


	//   ....[165]....
        /*0438*/ 	.word	0x0500000f


	//   ....[166]....
        /*043c*/ 	.word	0x0500000f


	//   ....[167]....
        /*0440*/ 	.word	0x0500000f


	//   ....[168]....
        /*0444*/ 	.word	0x0500000f


	//   ....[169]....
        /*0448*/ 	.word	0x0500000f


	//   ....[170]....
        /*044c*/ 	.word	0x0500000f


	//   ....[171]....
        /*0450*/ 	.word	0x0500000f


	//   ....[172]....
        /*0454*/ 	.word	0x0500000f


	//   ....[173]....
        /*0458*/ 	.word	0x0500000f


	//   ....[174]....
        /*045c*/ 	.word	0x0500000f


	//----- nvinfo : EIATTR_COOP_GROUP_INSTR_OFFSETS
	.align		4
.L_642:
        /*0460*/ 	.byte	0x04, 0x28
        /*0462*/ 	.short	(.L_644 - .L_643)


	//   ....[0]....
.L_643:
        /*0464*/ 	.word	0x00000070


	//   ....[1]....
        /*0468*/ 	.word	0x000000b0


	//   ....[2]....
        /*046c*/ 	.word	0x00000290


	//   ....[3]....
        /*0470*/ 	.word	0x000003f0


	//   ....[4]....
        /*0474*/ 	.word	0x00000510


	//   ....[5]....
        /*0478*/ 	.word	0x00000670


	//   ....[6]....
        /*047c*/ 	.word	0x00001e00


	//   ....[7]....
        /*0480*/ 	.word	0x00003e10


	//   ....[8]....
        /*0484*/ 	.word	0x00004840


	//   ....[9]....
        /*0488*/ 	.word	0x000048a0


	//   ....[10]....
        /*048c*/ 	.word	0x00004ac0


	//   ....[11]....
        /*0490*/ 	.word	0x00004b80


	//   ....[12]....
        /*0494*/ 	.word	0x000053e0


	//   ....[13]....
        /*0498*/ 	.word	0x00005950


	//   ....[14]....
        /*049c*/ 	.word	0x00005970


	//   ....[15]....
        /*04a0*/ 	.word	0x000060a0


	//   ....[16]....
        /*04a4*/ 	.word	0x000061d0


	//   ....[17]....
        /*04a8*/ 	.word	0x00006d20


	//   ....[18]....
        /*04ac*/ 	.word	0x00006de0


	//   ....[19]....
        /*04b0*/ 	.word	0x00006e40


	//   ....[20]....
        /*04b4*/ 	.word	0x00006e80


	//   ....[21]....
        /*04b8*/ 	.word	0x00006f00


	//   ....[22]....
        /*04bc*/ 	.word	0x000086a0


	//   ....[23]....
        /*04c0*/ 	.word	0x00008ab0


	//   ....[24]....
        /*04c4*/ 	.word	0x00008ad0


	//   ....[25]....
        /*04c8*/ 	.word	0x00008b00


	//   ....[26]....
        /*04cc*/ 	.word	0x00008b10


	//   ....[27]....
        /*04d0*/ 	.word	0x000097a0


	//   ....[28]....
        /*04d4*/ 	.word	0x000097c0


	//   ....[29]....
        /*04d8*/ 	.word	0x00009a70


	//   ....[30]....
        /*04dc*/ 	.word	0x00009a90


	//   ....[31]....
        /*04e0*/ 	.word	0x0000a240


	//   ....[32]....
        /*04e4*/ 	.word	0x0000a250


	//   ....[33]....
        /*04e8*/ 	.word	0x0000aaa0


	//   ....[34]....
        /*04ec*/ 	.word	0x0000aac0


	//   ....[35]....
        /*04f0*/ 	.word	0x0000bec0


	//   ....[36]....
        /*04f4*/ 	.word	0x0000bef0


	//   ....[37]....
        /*04f8*/ 	.word	0x0000c120


	//   ....[38]....
        /*04fc*/ 	.word	0x0000c140


	//   ....[39]....
        /*0500*/ 	.word	0x0000c400


	//   ....[40]....
        /*0504*/ 	.word	0x0000c5f0


	//   ....[41]....
        /*0508*/ 	.word	0x0000c620


	//   ....[42]....
        /*050c*/ 	.word	0x0000c650


	//   ....[43]....
        /*0510*/ 	.word	0x0000c680


	//   ....[44]....
        /*0514*/ 	.word	0x0000c6b0


	//   ....[45]....
        /*0518*/ 	.word	0x0000c6e0


	//   ....[46]....
        /*051c*/ 	.word	0x0000c850


	//   ....[47]....
        /*0520*/ 	.word	0x0000c880


	//   ....[48]....
        /*0524*/ 	.word	0x0000c8b0


	//   ....[49]....
        /*0528*/ 	.word	0x0000c8e0


	//   ....[50]....
        /*052c*/ 	.word	0x0000c910


	//   ....[51]....
        /*0530*/ 	.word	0x0000c940


	//   ....[52]....
        /*0534*/ 	.word	0x0000c9d0


	//   ....[53]....
        /*0538*/ 	.word	0x0000ca00


	//   ....[54]....
        /*053c*/ 	.word	0x0000ca10


	//   ....[55]....
        /*0540*/ 	.word	0x0000caa0


	//   ....[56]....
        /*0544*/ 	.word	0x0000e640


	//   ....[57]....
        /*0548*/ 	.word	0x0000e660


	//   ....[58]....
        /*054c*/ 	.word	0x0000e6f0


	//   ....[59]....
        /*0550*/ 	.word	0x0000e710


	//   ....[60]....
        /*0554*/ 	.word	0x0000e790


	//   ....[61]....
        /*0558*/ 	.word	0x0000e7b0


	//   ....[62]....
        /*055c*/ 	.word	0x0000e7c0


	//   ....[63]....
        /*0560*/ 	.word	0x0000e7d0


	//   ....[64]....
        /*0564*/ 	.word	0x0000ef20


	//   ....[65]....
        /*0568*/ 	.word	0x0000ef50


	//   ....[66]....
        /*056c*/ 	.word	0x0000eff0


	//   ....[67]....
        /*0570*/ 	.word	0x0000f010


	//   ....[68]....
        /*0574*/ 	.word	0x0000f090


	//   ....[69]....
        /*0578*/ 	.word	0x0000f0b0


	//   ....[70]....
        /*057c*/ 	.word	0x0000f0c0


	//   ....[71]....
        /*0580*/ 	.word	0x0000f0d0


	//   ....[72]....
        /*0584*/ 	.word	0x0000f550


	//   ....[73]....
        /*0588*/ 	.word	0x0000f610


	//   ....[74]....
        /*058c*/ 	.word	0x0000f760


	//   ....[75]....
        /*0590*/ 	.word	0x0000f7a0


	//   ....[76]....
        /*0594*/ 	.word	0x0000f7b0


	//   ....[77]....
        /*0598*/ 	.word	0x0000f7c0


	//   ....[78]....
        /*059c*/ 	.word	0x0000f910


	//   ....[79]....
        /*05a0*/ 	.word	0x0000fa60


	//   ....[80]....
        /*05a4*/ 	.word	0x00010250


	//   ....[81]....
        /*05a8*/ 	.word	0x00010270


	//   ....[82]....
        /*05ac*/ 	.word	0x000102c0


	//   ....[83]....
        /*05b0*/ 	.word	0x000102d0


	//   ....[84]....
        /*05b4*/ 	.word	0x00010310


	//   ....[85]....
        /*05b8*/ 	.word	0x00010320


	//   ....[86]....
        /*05bc*/ 	.word	0x00010330


	//   ....[87]....
        /*05c0*/ 	.word	0x00010370


	//   ....[88]....
        /*05c4*/ 	.word	0x00010670


	//   ....[89]....
        /*05c8*/ 	.word	0x000106b0


	//   ....[90]....
        /*05cc*/ 	.word	0x000106d0


	//   ....[91]....
        /*05d0*/ 	.word	0x000106f0


	//   ....[92]....
        /*05d4*/ 	.word	0x00010720


	//   ....[93]....
        /*05d8*/ 	.word	0x00010740


	//   ....[94]....
        /*05dc*/ 	.word	0x00010840


	//   ....[95]....
        /*05e0*/ 	.word	0x00010990


	//   ....[96]....
        /*05e4*/ 	.word	0x00010fd0


	//   ....[97]....
        /*05e8*/ 	.word	0x00011000


	//   ....[98]....
        /*05ec*/ 	.word	0x00011060


	//   ....[99]....
        /*05f0*/ 	.word	0x00011090


	//   ....[100]....
        /*05f4*/ 	.word	0x000110c0


	//   ....[101]....
        /*05f8*/ 	.word	0x000110f0


	//   ....[102]....
        /*05fc*/ 	.word	0x00011120


	//   ....[103]....
        /*0600*/ 	.word	0x00011150


	//   ....[104]....
        /*0604*/ 	.word	0x000112f0


	//   ....[105]....
        /*0608*/ 	.word	0x00011320


	//   ....[106]....
        /*060c*/ 	.word	0x00011350


	//   ....[107]....
        /*0610*/ 	.word	0x00011380


	//   ....[108]....
        /*0614*/ 	.word	0x000113b0


	//   ....[109]....
        /*0618*/ 	.word	0x000113e0


	//   ....[110]....
        /*061c*/ 	.word	0x000114a0


	//   ....[111]....
        /*0620*/ 	.word	0x000114c0


	//   ....[112]....
        /*0624*/ 	.word	0x000114d0


	//   ....[113]....
        /*0628*/ 	.word	0x00011530


	//   ....[114]....
        /*062c*/ 	.word	0x00011b50


	//   ....[115]....
        /*0630*/ 	.word	0x000120e0


	//   ....[116]....
        /*0634*/ 	.word	0x000121d0


	//   ....[117]....
        /*0638*/ 	.word	0x00012270


	//   ....[118]....
        /*063c*/ 	.word	0x000122d0


	//   ....[119]....
        /*0640*/ 	.word	0x000123c0


	//   ....[120]....
        /*0644*/ 	.word	0x00012430


	//   ....[121]....
        /*0648*/ 	.word	0x00012520


	//   ....[122]....
        /*064c*/ 	.word	0x00012590


	//   ....[123]....
        /*0650*/ 	.word	0x00012630


	//   ....[124]....
        /*0654*/ 	.word	0x00012720


	//   ....[125]....
        /*0658*/ 	.word	0x00012790


	//   ....[126]....
        /*065c*/ 	.word	0x000127f0


	//   ....[127]....
        /*0660*/ 	.word	0x000128e0


	//   ....[128]....
        /*0664*/ 	.word	0x00012940


	//   ....[129]....
        /*0668*/ 	.word	0x00012a40


	//   ....[130]....
        /*066c*/ 	.word	0x00012aa0


	//   ....[131]....
        /*0670*/ 	.word	0x00012b40


	//   ....[132]....
        /*0674*/ 	.word	0x00012cc0


	//   ....[133]....
        /*0678*/ 	.word	0x00012dc0


	//   ....[134]....
        /*067c*/ 	.word	0x00013040


	//   ....[135]....
        /*0680*/ 	.word	0x00013090


	//   ....[136]....
        /*0684*/ 	.word	0x00013260


	//   ....[137]....
        /*0688*/ 	.word	0x000132b0


	//   ....[138]....
        /*068c*/ 	.word	0x00013480


	//   ....[139]....
        /*0690*/ 	.word	0x000134d0


	//   ....[140]....
        /*0694*/ 	.word	0x000135c0


	//   ....[141]....
        /*0698*/ 	.word	0x00013660


	//   ....[142]....
        /*069c*/ 	.word	0x000136c0


	//   ....[143]....
        /*06a0*/ 	.word	0x00013770


	//   ....[144]....
        /*06a4*/ 	.word	0x000137d0


	//   ....[145]....
        /*06a8*/ 	.word	0x00013880


	//   ....[146]....
        /*06ac*/ 	.word	0x000138e0


	//   ....[147]....
        /*06b0*/ 	.word	0x00013990


	//   ....[148]....
        /*06b4*/ 	.word	0x00013a80


	//   ....[149]....
        /*06b8*/ 	.word	0x00013b60


	//   ....[150]....
        /*06bc*/ 	.word	0x00013c70


	//   ....[151]....
        /*06c0*/ 	.word	0x00013d70


	//   ....[152]....
        /*06c4*/ 	.word	0x00013ea0


	//   ....[153]....
        /*06c8*/ 	.word	0x00013f80


	//   ....[154]....
        /*06cc*/ 	.word	0x00014080


	//   ....[155]....
        /*06d0*/ 	.word	0x00014160


	//   ....[156]....
        /*06d4*/ 	.word	0x000141f0


	//   ....[157]....
        /*06d8*/ 	.word	0x00014290


	//   ....[158]....
        /*06dc*/ 	.word	0x00014410


	//   ....[159]....
        /*06e0*/ 	.word	0x00014480


	//   ....[160]....
        /*06e4*/ 	.word	0x000144f0


	//   ....[161]....
        /*06e8*/ 	.word	0x00014560


	//   ....[162]....
        /*06ec*/ 	.word	0x000145d0


	//   ....[163]....
        /*06f0*/ 	.word	0x00014650


	//   ....[164]....
        /*06f4*/ 	.word	0x000146d0


	//   ....[165]....
        /*06f8*/ 	.word	0x00014760


	//   ....[166]....
        /*06fc*/ 	.word	0x000147d0


	//   ....[167]....
        /*0700*/ 	.word	0x00014840


	//   ....[168]....
        /*0704*/ 	.word	0x000148b0


	//   ....[169]....
        /*0708*/ 	.word	0x00014930


	//   ....[170]....
        /*070c*/ 	.word	0x000149a0


	//   ....[171]....
        /*0710*/ 	.word	0x00014a40


	//   ....[172]....
        /*0714*/ 	.word	0x00014a90


	//   ....[173]....
        /*0718*/ 	.word	0x00014b20


	//   ....[174]....
        /*071c*/ 	.word	0x00014c50


	//----- nvinfo : EIATTR_REG_RECONFIG
	.align		4
.L_644:
        /*0720*/ 	.byte	0x01, 0x54
	.zero		2


	//----- nvinfo : EIATTR_SYSCALL_OFFSETS
	.align		4
        /*0724*/ 	.byte	0x04, 0x46
        /*0726*/ 	.short	(.L_646 - .L_645)


	//   ....[0]....
.L_645:
        /*0728*/ 	.word	0x00003fd0


	//   ....[1]....
        /*072c*/ 	.word	0x0000da90


	//   ....[2]....
        /*0730*/ 	.word	0x0000dbe0


	//   ....[3]....
        /*0734*/ 	.word	0x0000dcd0


	//   ....[4]....
        /*0738*/ 	.word	0x0000ebf0


	//----- nvinfo : EIATTR_MBARRIER_INSTR_OFFSETS
	.align		4
.L_646:
        /*073c*/ 	.byte	0x04, 0x39
        /*073e*/ 	.short	(.L_648 - .L_647)


	//   ....[0]....
.L_647:
        /*0740*/ 	.word	0x00000180
        /*0744*/ 	.word	0x000000ff
        /*0748*/ 	.word	0x00028c00
        /*074c*/ 	.short	0x0100
        /*074e*/ 	.byte	0x08
	.zero		1


	//   ....[1]....
        /*0750*/ 	.word	0x00000190
        /*0754*/ 	.word	0x000000ff
        /*0758*/ 	.word	0x00028c20
        /*075c*/ 	.short	0x0100
        /*075e*/ 	.byte	0x08
	.zero		1


	//   ....[2]....
        /*0760*/ 	.word	0x00000240
        /*0764*/ 	.word	0x000000ff
        /*0768*/ 	.word	0x00028c30
        /*076c*/ 	.short	0x0100
        /*076e*/ 	.byte	0x06
	.zero		1


	//   ....[3]....
        /*0770*/ 	.word	0x00000250
        /*0774*/ 	.word	0x000000ff
        /*0778*/ 	.word	0x00028c40
        /*077c*/ 	.short	0x0100
        /*077e*/ 	.byte	0x06
	.zero		1


	//   ....[4]....
        /*0780*/ 	.word	0x00000260
        /*0784*/ 	.word	0x000000ff
        /*0788*/ 	.word	0x00028c38
        /*078c*/ 	.short	0x0100
        /*078e*/ 	.byte	0x06
	.zero		1


	//   ....[5]....
        /*0790*/ 	.word	0x00000270
        /*0794*/ 	.word	0x000000ff
        /*0798*/ 	.word	0x00028c48
        /*079c*/ 	.short	0x0100
        /*079e*/ 	.byte	0x06
	.zero		1


	//   ....[6]....
        /*07a0*/ 	.word	0x000003a0
        /*07a4*/ 	.word	0x000000ff
        /*07a8*/ 	.word	0x00028c50
        /*07ac*/ 	.short	0x0100
        /*07ae*/ 	.byte	0x08
	.zero		1


	//   ....[7]....
        /*07b0*/ 	.word	0x000003b0
        /*07b4*/ 	.word	0x000000ff
        /*07b8*/ 	.word	0x00028c60
        /*07bc*/ 	.short	0x0100
        /*07be*/ 	.byte	0x08
	.zero		1


	//   ....[8]....
        /*07c0*/ 	.word	0x000003c0
        /*07c4*/ 	.word	0x000000ff
        /*07c8*/ 	.word	0x00028c58
        /*07cc*/ 	.short	0x0100
        /*07ce*/ 	.byte	0x08
	.zero		1


	//   ....[9]....
        /*07d0*/ 	.word	0x000003d0
        /*07d4*/ 	.word	0x000000ff
        /*07d8*/ 	.word	0x00028c68
        /*07dc*/ 	.short	0x0100
        /*07de*/ 	.byte	0x08
	.zero		1


	//   ....[10]....
        /*07e0*/ 	.word	0x000004c0
        /*07e4*/ 	.word	0x000000ff
        /*07e8*/ 	.word	0x00028c70
        /*07ec*/ 	.short	0x0100
        /*07ee*/ 	.byte	0x06
	.zero		1


	//   ....[11]....
        /*07f0*/ 	.word	0x000004d0
        /*07f4*/ 	.word	0x000000ff
        /*07f8*/ 	.word	0x00028c80
        /*07fc*/ 	.short	0x0100
        /*07fe*/ 	.byte	0x06
	.zero		1


	//   ....[12]....
        /*0800*/ 	.word	0x000004e0
        /*0804*/ 	.word	0x000000ff
        /*0808*/ 	.word	0x00028c78
        /*080c*/ 	.short	0x0100
        /*080e*/ 	.byte	0x06
	.zero		1


	//   ....[13]....
        /*0810*/ 	.word	0x000004f0
        /*0814*/ 	.word	0x000000ff
        /*0818*/ 	.word	0x00028c88
        /*081c*/ 	.short	0x0100
        /*081e*/ 	.byte	0x06
	.zero		1


	//   ....[14]....
        /*0820*/ 	.word	0x00000620
        /*0824*/ 	.word	0x000000ff
        /*0828*/ 	.word	0x00028c90
        /*082c*/ 	.short	0x0100
        /*082e*/ 	.byte	0x08
	.zero		1


	//   ....[15]....
        /*0830*/ 	.word	0x00000630
        /*0834*/ 	.word	0x000000ff
        /*0838*/ 	.word	0x00028ca0
        /*083c*/ 	.short	0x0100
        /*083e*/ 	.byte	0x08
	.zero		1


	//   ....[16]....
        /*0840*/ 	.word	0x00000640
        /*0844*/ 	.word	0x000000ff
        /*0848*/ 	.word	0x00028c98
        /*084c*/ 	.short	0x0100
        /*084e*/ 	.byte	0x08
	.zero		1


	//   ....[17]....
        /*0850*/ 	.word	0x00000650
        /*0854*/ 	.word	0x000000ff
        /*0858*/ 	.word	0x00028ca8
        /*085c*/ 	.short	0x0100
        /*085e*/ 	.byte	0x08
	.zero		1


	//   ....[18]....
        /*0860*/ 	.word	0x00000790
        /*0864*/ 	.word	0x000000ff
        /*0868*/ 	.word	0x00028cb0
        /*086c*/ 	.short	0x0100
        /*086e*/ 	.byte	0x08
	.zero		1


	//   ....[19]....
        /*0870*/ 	.word	0x000007a0
        /*0874*/ 	.word	0x000000ff
        /*0878*/ 	.word	0x00028cc0
        /*087c*/ 	.short	0x0100
        /*087e*/ 	.byte	0x08
	.zero		1


	//   ....[20]....
        /*0880*/ 	.word	0x000007b0
        /*0884*/ 	.word	0x000000ff
        /*0888*/ 	.word	0x00028cb8
        /*088c*/ 	.short	0x0100
        /*088e*/ 	.byte	0x08
	.zero		1


	//   ....[21]....
        /*0890*/ 	.word	0x000007c0
        /*0894*/ 	.word	0x000000ff
        /*0898*/ 	.word	0x00028cc8
        /*089c*/ 	.short	0x0100
        /*089e*/ 	.byte	0x08
	.zero		1


	//   ....[22]....
        /*08a0*/ 	.word	0x00001f40
        /*08a4*/ 	.word	0x000000ff
        /*08a8*/ 	.word	0x00028c50
        /*08ac*/ 	.short	0x010a
        /*08ae*/ 	.byte	0x11
	.zero		1


	//   ....[23]....
        /*08b0*/ 	.word	0x00002200
        /*08b4*/ 	.word	0x000000ff
        /*08b8*/ 	.word	0x00000000
        /*08bc*/ 	.short	0x0101
        /*08be*/ 	.byte	0x06
	.zero		1


	//   ....[24]....
        /*08c0*/ 	.word	0x00002b60
        /*08c4*/ 	.word	0x000000ff
        /*08c8*/ 	.word	0x00028c50
        /*08cc*/ 	.short	0x010a
        /*08ce*/ 	.byte	0x06
	.zero		1


	//   ....[25]....
        /*08d0*/ 	.word	0x00002ba0
        /*08d4*/ 	.word	0x000000ff
        /*08d8*/ 	.word	0x00028c50
        /*08dc*/ 	.short	0x010a
        /*08de*/ 	.byte	0x06
	.zero		1


	//   ....[26]....
        /*08e0*/ 	.word	0x00002e10
        /*08e4*/ 	.word	0x000000ff
        /*08e8*/ 	.word	0x00000000
        /*08ec*/ 	.short	0x0101
        /*08ee*/ 	.byte	0x06
	.zero		1


	//   ....[27]....
        /*08f0*/ 	.word	0x00004080
        /*08f4*/ 	.word	0x000000ff
        /*08f8*/ 	.word	0x00028c00
        /*08fc*/ 	.short	0x010a
        /*08fe*/ 	.byte	0x27
	.zero		1


	//   ....[28]....
        /*0900*/ 	.word	0x00004100
        /*0904*/ 	.word	0x00000007
        /*0908*/ 	.word	0x00028c30
        /*090c*/ 	.short	0x010a
        /*090e*/ 	.byte	0x3f
	.zero		1


	//   ....[29]....
        /*0910*/ 	.word	0x00004140
        /*0914*/ 	.word	0x00000007
        /*0918*/ 	.word	0x00028c30
        /*091c*/ 	.short	0x010a
        /*091e*/ 	.byte	0x3f
	.zero		1


	//   ....[30]....
        /*0920*/ 	.word	0x000044e0
        /*0924*/ 	.word	0x000000ff
        /*0928*/ 	.word	0x00000000
        /*092c*/ 	.short	0x0101
        /*092e*/ 	.byte	0x06
	.zero		1


	//   ....[31]....
        /*0930*/ 	.word	0x00005190
        /*0934*/ 	.word	0x00000007
        /*0938*/ 	.word	0x00028c50
        /*093c*/ 	.short	0x010a
        /*093e*/ 	.byte	0x3f
	.zero		1


	//   ....[32]....
        /*0940*/ 	.word	0x000051e0
        /*0944*/ 	.word	0x00000007
        /*0948*/ 	.word	0x00028c50
        /*094c*/ 	.short	0x010a
        /*094e*/ 	.byte	0x3f
	.zero		1


	//   ....[33]....
        /*0950*/ 	.word	0x00005480
        /*0954*/ 	.word	0x000000ff
        /*0958*/ 	.word	0x00000000
        /*095c*/ 	.short	0x0101
        /*095e*/ 	.byte	0x06
	.zero		1


	//   ....[34]....
        /*0960*/ 	.word	0x000055b0
        /*0964*/ 	.word	0x000000ff
        /*0968*/ 	.word	0x00028c30
        /*096c*/ 	.short	0x010a
        /*096e*/ 	.byte	0x16
	.zero		1


	//   ....[35]....
        /*0970*/ 	.word	0x000055f0
        /*0974*/ 	.word	0x000000ff
        /*0978*/ 	.word	0x00028c30
        /*097c*/ 	.short	0x010a
        /*097e*/ 	.byte	0x16
	.zero		1


	//   ....[36]....
        /*0980*/ 	.word	0x00005880
        /*0984*/ 	.word	0x000000ff
        /*0988*/ 	.word	0x00000000
        /*098c*/ 	.short	0x0101
        /*098e*/ 	.byte	0x06
	.zero		1


	//   ....[37]....
        /*0990*/ 	.word	0x00006ae0
        /*0994*/ 	.word	0x000000ff
        /*0998*/ 	.word	0x00028c50
        /*099c*/ 	.short	0x010a
        /*099e*/ 	.byte	0x16
	.zero		1


	//   ....[38]....
        /*09a0*/ 	.word	0x00006b20
        /*09a4*/ 	.word	0x000000ff
        /*09a8*/ 	.word	0x00028c50
        /*09ac*/ 	.short	0x010a
        /*09ae*/ 	.byte	0x16
	.zero		1


	//   ....[39]....
        /*09b0*/ 	.word	0x00006dc0
        /*09b4*/ 	.word	0x000000ff
        /*09b8*/ 	.word	0x00000000
        /*09bc*/ 	.short	0x0101
        /*09be*/ 	.byte	0x16
	.zero		1


	//   ....[40]....
        /*09c0*/ 	.word	0x000097b0
        /*09c4*/ 	.word	0x000000ff
        /*09c8*/ 	.word	0x00000000
        /*09cc*/ 	.short	0x0101
        /*09ce*/ 	.byte	0x04
	.zero		1


	//   ....[41]....
        /*09d0*/ 	.word	0x0000a180
        /*09d4*/ 	.word	0x000000ff
        /*09d8*/ 	.word	0x00000000
        /*09dc*/ 	.short	0x0101
        /*09de*/ 	.byte	0x04
	.zero		1


	//   ....[42]....
        /*09e0*/ 	.word	0x0000e420
        /*09e4*/ 	.word	0x00000013
        /*09e8*/ 	.word	0x00028c40
        /*09ec*/ 	.short	0x010a
        /*09ee*/ 	.byte	0x3f
	.zero		1


	//   ....[43]....
        /*09f0*/ 	.word	0x0000e8d0
        /*09f4*/ 	.word	0x00000013
        /*09f8*/ 	.word	0x00028c30
        /*09fc*/ 	.short	0x0107
        /*09fe*/ 	.byte	0x3f
	.zero		1


	//   ....[44]....
        /*0a00*/ 	.word	0x0000e9b0
        /*0a04*/ 	.word	0x00000013
        /*0a08*/ 	.word	0x00028c30
        /*0a0c*/ 	.short	0x0101
        /*0a0e*/ 	.byte	0x3f
	.zero		1


	//   ....[45]....
        /*0a10*/ 	.word	0x0000f1d0
        /*0a14*/ 	.word	0x00000011
        /*0a18*/ 	.word	0x00028c00
        /*0a1c*/ 	.short	0x0107
        /*0a1e*/ 	.byte	0x3f
	.zero		1


	//   ....[46]....
        /*0a20*/ 	.word	0x0000f2c0
        /*0a24*/ 	.word	0x00000011
        /*0a28*/ 	.word	0x00028c00
        /*0a2c*/ 	.short	0x0101
        /*0a2e*/ 	.byte	0x3f
	.zero		1


	//   ....[47]....
        /*0a30*/ 	.word	0x0000f2e0
        /*0a34*/ 	.word	0x00000011
        /*0a38*/ 	.word	0x00028c20
        /*0a3c*/ 	.short	0x010a
        /*0a3e*/ 	.byte	0x3f
	.zero		1


	//   ....[48]....
        /*0a40*/ 	.word	0x0000f370
        /*0a44*/ 	.word	0x00000013
        /*0a48*/ 	.word	0x00028c60
        /*0a4c*/ 	.short	0x010a
        /*0a4e*/ 	.byte	0x3f
	.zero		1


	//   ....[49]....
        /*0a50*/ 	.word	0x0000fc80
        /*0a54*/ 	.word	0x00000013
        /*0a58*/ 	.word	0x00028c50
        /*0a5c*/ 	.short	0x0107
        /*0a5e*/ 	.byte	0x3f
	.zero		1


	//   ....[50]....
        /*0a60*/ 	.word	0x0000fd50
        /*0a64*/ 	.word	0x00000013
        /*0a68*/ 	.word	0x00028c50
        /*0a6c*/ 	.short	0x0101
        /*0a6e*/ 	.byte	0x3f
	.zero		1


	//   ....[51]....
        /*0a70*/ 	.word	0x000100d0
        /*0a74*/ 	.word	0x00000006
        /*0a78*/ 	.word	0x00028c40
        /*0a7c*/ 	.short	0x010a
        /*0a7e*/ 	.byte	0x3f
	.zero		1


	//   ....[52]....
        /*0a80*/ 	.word	0x000103f0
        /*0a84*/ 	.word	0x00000006
        /*0a88*/ 	.word	0x00028c30
        /*0a8c*/ 	.short	0x0107
        /*0a8e*/ 	.byte	0x3f
	.zero		1


	//   ....[53]....
        /*0a90*/ 	.word	0x000104b0
        /*0a94*/ 	.word	0x00000006
        /*0a98*/ 	.word	0x00028c30
        /*0a9c*/ 	.short	0x0101
        /*0a9e*/ 	.byte	0x3f
	.zero		1


	//   ....[54]....
        /*0aa0*/ 	.word	0x000104e0
        /*0aa4*/ 	.word	0x00000006
        /*0aa8*/ 	.word	0x00028c60
        /*0aac*/ 	.short	0x010a
        /*0aae*/ 	.byte	0x3f
	.zero		1


	//   ....[55]....
        /*0ab0*/ 	.word	0x00010b90
        /*0ab4*/ 	.word	0x00000006
        /*0ab8*/ 	.word	0x00028c50
        /*0abc*/ 	.short	0x0107
        /*0abe*/ 	.byte	0x3f
	.zero		1


	//   ....[56]....
        /*0ac0*/ 	.word	0x00010c50
        /*0ac4*/ 	.word	0x00000006
        /*0ac8*/ 	.word	0x00028c50
        /*0acc*/ 	.short	0x0101
        /*0ace*/ 	.byte	0x3f
	.zero		1


	//   ....[57]....
        /*0ad0*/ 	.word	0x00011ad0
        /*0ad4*/ 	.word	0x00000007
        /*0ad8*/ 	.word	0x00028c20
        /*0adc*/ 	.short	0x010a
        /*0ade*/ 	.byte	0x3f
	.zero		1


	//   ....[58]....
        /*0ae0*/ 	.word	0x00011c50
        /*0ae4*/ 	.word	0x00000005
        /*0ae8*/ 	.word	0x00028c40
        /*0aec*/ 	.short	0x010a
        /*0aee*/ 	.byte	0x3f
	.zero		1


	//   ....[59]....
        /*0af0*/ 	.word	0x00011cf0
        /*0af4*/ 	.word	0x00000003
        /*0af8*/ 	.word	0x00028c40
        /*0afc*/ 	.short	0x010a
        /*0afe*/ 	.byte	0x3f
	.zero		1


	//   ....[60]....
        /*0b00*/ 	.word	0x00011d30
        /*0b04*/ 	.word	0x00000005
        /*0b08*/ 	.word	0x00028c60
        /*0b0c*/ 	.short	0x010a
        /*0b0e*/ 	.byte	0x3f
	.zero		1


	//   ....[61]....
        /*0b10*/ 	.word	0x00011d70
        /*0b14*/ 	.word	0x00000003
        /*0b18*/ 	.word	0x00028c60
        /*0b1c*/ 	.short	0x010a
        /*0b1e*/ 	.byte	0x3f
	.zero		1


	//   ....[62]....
        /*0b20*/ 	.word	0x00011de0
        /*0b24*/ 	.word	0x00000003
        /*0b28*/ 	.word	0x00028c50
        /*0b2c*/ 	.short	0x010a
        /*0b2e*/ 	.byte	0x3f
	.zero		1


	//   ....[63]....
        /*0b30*/ 	.word	0x00011e40
        /*0b34*/ 	.word	0x00000003
        /*0b38*/ 	.word	0x00028c50
        /*0b3c*/ 	.short	0x010a
        /*0b3e*/ 	.byte	0x3f
	.zero		1


	//   ....[64]....
        /*0b40*/ 	.word	0x00011ea0
        /*0b44*/ 	.word	0x00000003
        /*0b48*/ 	.word	0x00028c00
        /*0b4c*/ 	.short	0x010a
        /*0b4e*/ 	.byte	0x3f
	.zero		1


	//   ....[65]....
        /*0b50*/ 	.word	0x00011ef0
        /*0b54*/ 	.word	0x00000007
        /*0b58*/ 	.word	0x00028c30
        /*0b5c*/ 	.short	0x010a
        /*0b5e*/ 	.byte	0x3f
	.zero		1


	//   ....[66]....
        /*0b60*/ 	.word	0x00011f40
        /*0b64*/ 	.word	0x00000007
        /*0b68*/ 	.word	0x00028c50
        /*0b6c*/ 	.short	0x010a
        /*0b6e*/ 	.byte	0x3f
	.zero		1


	//   ....[67]....
        /*0b70*/ 	.word	0x00011fa0
        /*0b74*/ 	.word	0x00000000
        /*0b78*/ 	.word	0x00028c30
        /*0b7c*/ 	.short	0x010a
        /*0b7e*/ 	.byte	0x3f
	.zero		1


	//   ....[68]....
        /*0b80*/ 	.word	0x00012000
        /*0b84*/ 	.word	0x00000008
        /*0b88*/ 	.word	0x00028c50
        /*0b8c*/ 	.short	0x010a
        /*0b8e*/ 	.byte	0x3f
	.zero		1


	//   ....[69]....
        /*0b90*/ 	.word	0x00012120
        /*0b94*/ 	.word	0x00000013
        /*0b98*/ 	.word	0x00028c40
        /*0b9c*/ 	.short	0x010a
        /*0b9e*/ 	.byte	0x3f
	.zero		1


	//   ....[70]....
        /*0ba0*/ 	.word	0x00012bc0
        /*0ba4*/ 	.word	0x00000011
        /*0ba8*/ 	.word	0x00028c20
        /*0bac*/ 	.short	0x010a
        /*0bae*/ 	.byte	0x3f
	.zero		1


	//   ....[71]....
        /*0bb0*/ 	.word	0x00012c10
        /*0bb4*/ 	.word	0x00000013
        /*0bb8*/ 	.word	0x00028c60
        /*0bbc*/ 	.short	0x010a
        /*0bbe*/ 	.byte	0x3f
	.zero		1


	//   ....[72]....
        /*0bc0*/ 	.word	0x00013510
        /*0bc4*/ 	.word	0x00000006
        /*0bc8*/ 	.word	0x00028c40
        /*0bcc*/ 	.short	0x010a
        /*0bce*/ 	.byte	0x3f
	.zero		1


	//   ....[73]....
        /*0bd0*/ 	.word	0x000139d0
        /*0bd4*/ 	.word	0x00000006
        /*0bd8*/ 	.word	0x00028c60
        /*0bdc*/ 	.short	0x010a
        /*0bde*/ 	.byte	0x3f
	.zero		1


	//   ....[74]....
        /*0be0*/ 	.word	0x00014b70
        /*0be4*/ 	.word	0x00000007
        /*0be8*/ 	.word	0x00028c20
        /*0bec*/ 	.short	0x010a
        /*0bee*/ 	.byte	0x3f
	.zero		1


	//   ....[75]....
        /*0bf0*/ 	.word	0x00014d10
        /*0bf4*/ 	.word	0x00000005
        /*0bf8*/ 	.word	0x00028c40
        /*0bfc*/ 	.short	0x010a
        /*0bfe*/ 	.byte	0x3f
	.zero		1


	//   ....[76]....
        /*0c00*/ 	.word	0x00014d60
        /*0c04*/ 	.word	0x00000003
        /*0c08*/ 	.word	0x00028c40
        /*0c0c*/ 	.short	0x010a
        /*0c0e*/ 	.byte	0x3f
	.zero		1


	//   ....[77]....
        /*0c10*/ 	.word	0x00014db0
        /*0c14*/ 	.word	0x00000005
        /*0c18*/ 	.word	0x00028c60
        /*0c1c*/ 	.short	0x010a
        /*0c1e*/ 	.byte	0x3f
	.zero		1


	//----- nvinfo : EIATTR_NUM_MBARRIERS
	.align		4
.L_648:
        /*0c20*/ 	.byte	0x03, 0x38
        /*0c22*/ 	.short	0x0016


	//----- nvinfo : EIATTR_EXIT_INSTR_OFFSETS
	.align		4
        /*0c24*/ 	.byte	0x04, 0x1c
        /*0c26*/ 	.short	(.L_650 - .L_649)


	//   ....[0]....
.L_649:
        /*0c28*/ 	.word	0x00000970


	//   ....[1]....
        /*0c2c*/ 	.word	0x0000c3a0


	//   ....[2]....
        /*0c30*/ 	.word	0x00011dc0


	//----- nvinfo : EIATTR_MAX_THREADS
	.align		4
.L_650:
        /*0c34*/ 	.byte	0x04, 0x05
        /*0c36*/ 	.short	(.L_652 - .L_651)
.L_651:
        /*0c38*/ 	.word	0x00000180
        /*0c3c*/ 	.word	0x00000001
        /*0c40*/ 	.word	0x00000001


	//----- nvinfo : EIATTR_CRS_STACK_SIZE
	.align		4
.L_652:
        /*0c44*/ 	.byte	0x04, 0x1e
        /*0c46*/ 	.short	(.L_654 - .L_653)
.L_653:
        /*0c48*/ 	.word	0x00000000


	//----- nvinfo : EIATTR_CBANK_PARAM_SIZE
	.align		4
.L_654:
        /*0c4c*/ 	.byte	0x03, 0x19
        /*0c4e*/ 	.short	0x0af0


	//----- nvinfo : EIATTR_PARAM_CBANK
	.align		4
        /*0c50*/ 	.byte	0x04, 0x0a
        /*0c52*/ 	.short	(.L_656 - .L_655)
	.align		4
.L_655:
        /*0c54*/ 	.word	index@(.nv.constant0._ZN7cutlass13device_kernelIN5flash11enable_sm90INS1_16FlashAttnFwdSm90INS1_25CollectiveMainloopFwdSm90ILi2EN4cute5tupleIJNS5_1CILi1EEES8_S8_EEENS6_IJNS7_ILi64EEESA_SA_EEELi512ENS_6half_tEfNS_4arch4Sm90ELb0ELb0ELb0ELb1ELb1ELb0ELb0ELb0ELb0ELb1ELb1ELb0EEENS1_21CollectiveEpilogueFwdINS6_IJSA_NS7_ILi512EEESA_EEES9_SC_SE_Li256ELb1ELb1ELb1ELb0EEENS1_36VarlenDynamicPersistentTileSchedulerILi64ELi64ELi256ELi128ELb1ELb1ELb1ELb0ELb1ELb1EEEEEEEEEvNT_6ParamsE)
        /*0c58*/ 	.short	0x0210
        /*0c5a*/ 	.short	0x0af0


	//----- nvinfo : EIATTR_SW_WAR
	.align		4
.L_656:
        /*0c5c*/ 	.byte	0x04, 0x36
        /*0c5e*/ 	.short	(.L_658 - .L_657)
.L_657:
        /*0c60*/ 	.word	0x00000008
.L_658:


//--------------------- .nv.info._ZN7cutlass13device_kernelIN5flash11enable_sm90INS1_16FlashAttnFwdSm90INS1_25CollectiveMainloopFwdSm90ILi2EN4cute5tupleIJNS5_1CILi1EEES8_S8_EEENS6_IJNS7_ILi64EEESA_SA_EEELi512ENS_6half_tEfNS_4arch4Sm90ELb0ELb0ELb0ELb1ELb1ELb1ELb0ELb0ELb0ELb1ELb1ELb0EEENS1_21CollectiveEpilogueFwdINS6_IJSA_NS7_ILi512EEESA_EEES9_SC_SE_Li256ELb1ELb1ELb1ELb0EEENS1_36VarlenDynamicPersistentTileSchedulerILi64ELi64ELi256ELi128ELb1ELb1ELb1ELb0ELb1ELb1EEEEEEEEEvNT_6ParamsE --------------------------
	.section	.nv.info._ZN7cutlass13device_kernelIN5flash11enable_sm90INS1_16FlashAttnFwdSm90INS1_25CollectiveMainloopFwdSm90ILi2EN4cute5tupleIJNS5_1CILi1EEES8_S8_EEENS6_IJNS7_ILi64EEESA_SA_EEELi512ENS_6half_tEfNS_4arch4Sm90ELb0ELb0ELb0ELb1ELb1ELb1ELb0ELb0ELb0ELb1ELb1ELb0EEENS1_21CollectiveEpilogueFwdINS6_IJSA_NS7_ILi512EEESA_EEES9_SC_SE_Li256ELb1ELb1ELb1ELb0EEENS1_36VarlenDynamicPersistentTileSchedulerILi64ELi64ELi256ELi128ELb1ELb1ELb1ELb0ELb1ELb1EEEEEEEEEvNT_6ParamsE,"",@"SHT_CUDA_INFO"
	.sectionflags	@""
	.align	4


	//----- nvinfo : EIATTR_CUDA_API_VERSION
	.align		4
        /*0000*/ 	.byte	0x04, 0x37
        /*0002*/ 	.short	(.L_660 - .L_659)
.L_659:
        /*0004*/ 	.word	0x00000082


	//----- nvinfo : EIATTR_KPARAM_INFO
	.align		4
.L_660:
        /*0008*/ 	.byte	0x04, 0x17
        /*000a*/ 	.short	(.L_662 - .L_661)
.L_661:
        /*000c*/ 	.word	0x00000000
        /*0010*/ 	.short	0x0000
        /*0012*/ 	.short	0x0070
        /*0014*/ 	.byte	0x00, 0xf0, 0x01, 0x2a


	//----- nvinfo : EIATTR_SPARSE_MMA_MASK
	.align		4
.L_662:
        /*0018*/ 	.byte	0x03, 0x50
        /*001a*/ 	.short	0x0000


	//----- nvinfo : EIATTR_MAXREG_COUNT
	.align		4
        /*001c*/ 	.byte	0x03, 0x1b
        /*001e*/ 	.short	0x00a8


	//----- nvinfo : EIATTR_NUM_BARRIERS
	.align		4
        /*0020*/ 	.byte	0x02, 0x4c
        /*0022*/ 	.byte	0x10
	.zero		1


	//----- nvinfo : EIATTR_EXTERNS
	.align		4
        /*0024*/ 	.byte	0x04, 0x0f
        /*0026*/ 	.short	(.L_664 - .L_663)


	//   ....[0]....
	.align		4
.L_663:
        /*0028*/ 	.word	index@(__assertfail)


	//----- nvinfo : EIATTR_ANNOTATIONS
	.align		4
.L_664:
        /*002c*/ 	.byte	0x04, 0x55
        /*002e*/ 	.short	(.L_666 - .L_665)


	//   ....[0]....
.L_665:
        /* <DEDUP_REMOVED lines=52> */


	//----- nvinfo : EIATTR_MERCURY_ISA_VERSION
	.align		4
.L_666:
        /*0358*/ 	.byte	0x03, 0x5f
        /*035a*/ 	.short	0x0101


	//----- nvinfo : EIATTR_UNUSED_LOAD_BYTE_OFFSET
	.align		4
        /*035c*/ 	.byte	0x04, 0x44
        /*035e*/ 	.short	(.L_668 - .L_667)


	//   ....[0]....
.L_667:
        /*0360*/ 	.word	0x00000a20
        /*0364*/ 	.word	0x0000fff0


	//   ....[1]....
        /*0368*/ 	.word	0x0000d9c0
        /*036c*/ 	.word	0x0000fff0


	//----- nvinfo : EIATTR_INT_WARP_WIDE_INSTR_OFFSETS
	.align		4
.L_668:
        /*0370*/ 	.byte	0x04, 0x31
        /*0372*/ 	.short	(.L_670 - .L_669)


	//   ....[0]....
.L_669:
        /*0374*/ 	.word	0x00000130


	//   ....[1]....
        /*0378*/ 	.word	0x00000170


	//   ....[2]....
        /*037c*/ 	.word	0x000001e0


	//   ....[3]....
        /*0380*/ 	.word	0x00015d30


	//   ....[4]....
        /*0384*/ 	.word	0x00015dc0


	//   ....[5]....
        /*0388*/ 	.word	0x000192e0


	//   ....[6]....
        /*038c*/ 	.word	0x00019370


	//----- nvinfo : EIATTR_COOP_GROUP_MASK_REGIDS
	.align		4
.L_670:
        /*0390*/ 	.byte	0x04, 0x29
        /*0392*/ 	.short	(.L_672 - .L_671)


	//   ....[0]....
.L_671:
        /*0394*/ 	.word	0xffffffff


	//   ....[1]....
        /*0398*/ 	.word	0xffffffff


	//   ....[2]....
        /*039c*/ 	.word	0xffffffff


	//   ....[3]....
        /*03a0*/ 	.word	0xffffffff


	//   ....[4]....
        /*03a4*/ 	.word	0xffffffff


	//   ....[5]....
        /*03a8*/ 	.word	0xffffffff


	//   ....[6]....
        /*03ac*/ 	.word	0xffffffff


	//   ....[7]....
        /*03b0*/ 	.word	0xffffffff


	//   ....[8]....
        /*03b4*/ 	.word	0xffffffff


	//   ....[9]....
        /*03b8*/ 	.word	0xffffffff


	//   ....[10]....
        /*03bc*/ 	.word	0xffffffff


	//   ....[11]....
        /*03c0*/ 	.word	0xffffffff


	//   ....[12]....
        /*03c4*/ 	.word	0xffffffff


	//   ....[13]....
        /*03c8*/ 	.word	0xffffffff


	//   ....[14]....
        /*03cc*/ 	.word	0xffffffff


	//   ....[15]....
        /*03d0*/ 	.word	0xffffffff


	//   ....[16]....
        /*03d4*/ 	.word	0xffffffff


	//   ....[17]....
        /*03d8*/ 	.word	0xffffffff


	//   ....[18]....
        /*03dc*/ 	.word	0xffffffff


	//   ....[19]....
        /*03e0*/ 	.word	0xffffffff


	//   ....[20]....
        /*03e4*/ 	.word	0xffffffff


	//   ....[21]....
        /*03e8*/ 	.word	0xffffffff


	//   ....[22]....
        /*03ec*/ 	.word	0xffffffff


	//   ....[23]....
        /*03f0*/ 	.word	0xffffffff


	//   ....[24]....
        /*03f4*/ 	.word	0xffffffff


	//   ....[25]....
        /*03f8*/ 	.word	0xffffffff


	//   ....[26]....
        /*03fc*/ 	.word	0xffffffff


	//   ....[27]....
        /*0400*/ 	.word	0xffffffff


	//   ....[28]....
        /*0404*/ 	.word	0xffffffff


	//   ....[29]....
        /*0408*/ 	.word	0xffffffff


	//   ....[30]....
        /*040c*/ 	.word	0xffffffff


	//   ....[31]....
        /*0410*/ 	.word	0xffffffff


	//   ....[32]....
        /*0414*/ 	.word	0xffffffff


	//   ....[33]....
        /*0418*/ 	.word	0xffffffff


	//   ....[34]....
        /*041c*/ 	.word	0xffffffff


	//   ....[35]....
        /*0420*/ 	.word	0xffffffff


	//   ....[36]....
        /*0424*/ 	.word	0xffffffff


	//   ....[37]....
        /*0428*/ 	.word	0xffffffff


	//   ....[38]....
        /*042c*/ 	.word	0xffffffff


	//   ....[39]....
        /*0430*/ 	.word	0xffffffff


	//   ....[40]....
        /*0434*/ 	.word	0xffffffff


	//   ....[41]....
        /*0438*/ 	.word	0xffffffff


	//   ....[42]....
        /*043c*/ 	.word	0xffffffff


	//   ....[43]....
        /*0440*/ 	.word	0xffffffff


	//   ....[44]....
        /*0444*/ 	.word	0xffffffff


	//   ....[45]....
        /*0448*/ 	.word	0xffffffff


	//   ....[46]....
        /*044c*/ 	.word	0xffffffff


	//   ....[47]....
        /*0450*/ 	.word	0xffffffff


	//   ....[48]....
        /*0454*/ 	.word	0xffffffff


	//   ....[49]....
        /*0458*/ 	.word	0xffffffff


	//   ....[50]....
        /*045c*/ 	.word	0xffffffff


	//   ....[51]....
        /*0460*/ 	.word	0xffffffff


	//   ....[52]....
        /*0464*/ 	.word	0xffffffff


	//   ....[53]....
        /*0468*/ 	.word	0xffffffff


	//   ....[54]....
        /*046c*/ 	.word	0xffffffff


	//   ....[55]....
        /*0470*/ 	.word	0xffffffff


	//   ....[56]....
        /*0474*/ 	.word	0xffffffff


	//   ....[57]....
        /*0478*/ 	.word	0xffffffff


	//   ....[58]....
        /*047c*/ 	.word	0xffffffff


	//   ....[59]....
        /*0480*/ 	.word	0xffffffff


	//   ....[60]....
        /*0484*/ 	.word	0xffffffff


	//   ....[61]....
        /*0488*/ 	.word	0xffffffff


	//   ....[62]....
        /*048c*/ 	.word	0xffffffff


	//   ....[63]....
        /*0490*/ 	.word	0xffffffff


	//   ....[64]....
        /*0494*/ 	.word	0xffffffff


	//   ....[65]....
        /*0498*/ 	.word	0xffffffff


	//   ....[66]....
        /*049c*/ 	.word	0xffffffff


	//   ....[67]....
        /*04a0*/ 	.word	0xffffffff


	//   ....[68]....
        /*04a4*/ 	.word	0xffffffff


	//   ....[69]....
        /*04a8*/ 	.word	0xffffffff


	//   ....[70]....
        /*04ac*/ 	.word	0xffffffff


	//   ....[71]....
        /*04b0*/ 	.word	0xffffffff


	//   ....[72]....
        /*04b4*/ 	.word	0xffffffff


	//   ....[73]....
        /*04b8*/ 	.word	0xffffffff


	//   ....[74]....
        /*04bc*/ 	.word	0xffffffff


	//   ....[75]....
        /*04c0*/ 	.word	0xffffffff


	//   ....[76]....
        /*04c4*/ 	.word	0xffffffff


	//   ....[77]....
        /*04c8*/ 	.word	0xffffffff


	//   ....[78]....
        /*04cc*/ 	.word	0xffffffff


	//   ....[79]....
        /*04d0*/ 	.word	0xffffffff


	//   ....[80]....
        /*04d4*/ 	.word	0xffffffff


	//   ....[81]....
        /*04d8*/ 	.word	0xffffffff


	//   ....[82]....
        /*04dc*/ 	.word	0xffffffff


	//   ....[83]....
        /*04e0*/ 	.word	0xffffffff


	//   ....[84]....
        /*04e4*/ 	.word	0xffffffff


	//   ....[85]....
        /*04e8*/ 	.word	0xffffffff


	//   ....[86]....
        /*04ec*/ 	.word	0xffffffff


	//   ....[87]....
        /*04f0*/ 	.word	0xffffffff


	//   ....[88]....
        /*04f4*/ 	.word	0xffffffff


	//   ....[89]....
        /*04f8*/ 	.word	0xffffffff


	//   ....[90]....
        /*04fc*/ 	.word	0xffffffff


	//   ....[91]....
        /*0500*/ 	.word	0xffffffff


	//   ....[92]....
        /*0504*/ 	.word	0xffffffff


	//   ....[93]....
        /*0508*/ 	.word	0xffffffff


	//   ....[94]....
        /*050c*/ 	.word	0xffffffff


	//   ....[95]....
        /*0510*/ 	.word	0xffffffff


	//   ....[96]....
        /*0514*/ 	.word	0xffffffff


	//   ....[97]....
        /*0518*/ 	.word	0xffffffff


	//   ....[98]....
        /*051c*/ 	.word	0xffffffff


	//   ....[99]....
        /*0520*/ 	.word	0xffffffff


	//   ....[100]....
        /*0524*/ 	.word	0xffffffff


	//   ....[101]....
        /*0528*/ 	.word	0xffffffff


	//   ....[102]....
        /*052c*/ 	.word	0xffffffff


	//   ....[103]....
        /*0530*/ 	.word	0xffffffff


	//   ....[104]....
        /*0534*/ 	.word	0xffffffff


	//   ....[105]....
        /*0538*/ 	.word	0xffffffff


	//   ....[106]....
        /*053c*/ 	.word	0xffffffff


	//   ....[107]....
        /*0540*/ 	.word	0xffffffff


	//   ....[108]....
        /*0544*/ 	.word	0xffffffff


	//   ....[109]....
        /*0548*/ 	.word	0xffffffff


	//   ....[110]....
        /*054c*/ 	.word	0xffffffff


	//   ....[111]....
        /*0550*/ 	.word	0xffffffff


	//   ....[112]....
        /*0554*/ 	.word	0xffffffff


	//   ....[113]....
        /*0558*/ 	.word	0xffffffff


	//   ....[114]....
        /*055c*/ 	.word	0xffffffff


	//   ....[115]....
        /*0560*/ 	.word	0xffffffff


	//   ....[116]....
        /*0564*/ 	.word	0xffffffff


	//   ....[117]....
        /*0568*/ 	.word	0xffffffff


	//   ....[118]....
        /*056c*/ 	.word	0xffffffff


	//   ....[119]....
        /*0570*/ 	.word	0xffffffff


	//   ....[120]....
        /*0574*/ 	.word	0xffffffff


	//   ....[121]....
        /*0578*/ 	.word	0xffffffff


	//   ....[122]....
        /*057c*/ 	.word	0xffffffff


	//   ....[123]....
        /*0580*/ 	.word	0xffffffff


	//   ....[124]....
        /*0584*/ 	.word	0xffffffff


	//   ....[125]....
        /*0588*/ 	.word	0xffffffff


	//   ....[126]....
        /*058c*/ 	.word	0xffffffff


	//   ....[127]....
        /*0590*/ 	.word	0xffffffff


	//   ....[128]....
        /*0594*/ 	.word	0xffffffff


	//   ....[129]....
        /*0598*/ 	.word	0xffffffff


	//   ....[130]....
        /*059c*/ 	.word	0xffffffff


	//   ....[131]....
        /*05a0*/ 	.word	0xffffffff


	//   ....[132]....
        /*05a4*/ 	.word	0xffffffff


	//   ....[133]....
        /*05a8*/ 	.word	0x0500000f


	//   ....[134]....
        /*05ac*/ 	.word	0x0500000f


	//   ....[135]....
        /*05b0*/ 	.word	0x0500000f


	//   ....[136]....
        /*05b4*/ 	.word	0x0500000f


	//   ....[137]....
        /*05b8*/ 	.word	0x0500000f


	//   ....[138]....
        /*05bc*/ 	.word	0x0500000f


	//   ....[139]....
        /*05c0*/ 	.word	0x0500000f


	//   ....[140]....
        /*05c4*/ 	.word	0x0500000f


	//   ....[141]....
        /*05c8*/ 	.word	0x0500000f


	//   ....[142]....
        /*05cc*/ 	.word	0x0500000f


	//   ....[143]....
        /*05d0*/ 	.word	0x0500000f


	//   ....[144]....
        /*05d4*/ 	.word	0x0500000f


	//   ....[145]....
        /*05d8*/ 	.word	0x0500000f


	//   ....[146]....
        /*05dc*/ 	.word	0x0500000f


	//   ....[147]....
        /*05e0*/ 	.word	0x0500000f


	//   ....[148]....
        /*05e4*/ 	.word	0x0500000f


	//   ....[149]....
        /*05e8*/ 	.word	0x0500000f


	//   ....[150]....
        /*05ec*/ 	.word	0x0500000f


	//   ....[151]....
        /*05f0*/ 	.word	0x0500000f


	//   ....[152]....
        /*05f4*/ 	.word	0x0500000f


	//   ....[153]....
        /*05f8*/ 	.word	0x0500000f


	//   ....[154]....
        /*05fc*/ 	.word	0x0500000f


	//   ....[155]....
        /*0600*/ 	.word	0x0500000f


	//   ....[156]....
        /*0604*/ 	.word	0x0500000f


	//   ....[157]....
        /*0608*/ 	.word	0x0500000f


	//   ....[158]....
        /*060c*/ 	.word	0x0500000f


	//   ....[159]....
        /*0610*/ 	.word	0x0500000f


	//   ....[160]....
        /*0614*/ 	.word	0x0500000f


	//   ....[161]....
        /*0618*/ 	.word	0x0500000f


	//   ....[162]....
        /*061c*/ 	.word	0x0500000f


	//   ....[163]....
        /*0620*/ 	.word	0x0500000f


	//   ....[164]....
        /*0624*/ 	.word	0x0500000f


	//   ....[165]....
        /*0628*/ 	.word	0x0500000f


	//   ....[166]....
        /*062c*/ 	.word	0x0500000f


	//   ....[167]....
        /*0630*/ 	.word	0x0500000f


	//   ....[168]....
        /*0634*/ 	.word	0x0500000f


	//   ....[169]....
        /*0638*/ 	.word	0x0500000f


	//   ....[170]....
        /*063c*/ 	.word	0x0500000f


	//   ....[171]....
        /*0640*/ 	.word	0x0500000f


	//   ....[172]....
        /*0644*/ 	.word	0x0500000f


	//   ....[173]....
        /*0648*/ 	.word	0x0500000f


	//   ....[174]....
        /*064c*/ 	.word	0x0500000f


	//   ....[175]....
        /*0650*/ 	.word	0x0500000f


	//   ....[176]....
        /*0654*/ 	.word	0x0500000f


	//   ....[177]....
        /*0658*/ 	.word	0x0500000f


	//   ....[178]....
        /*065c*/ 	.word	0x0500000f


	//   ....[179]....
        /*0660*/ 	.word	0x0500000f


	//   ....[180]....
        /*0664*/ 	.word	0x0500000f


	//   ....[181]....
        /*0668*/ 	.word	0x0500000f


	//   ....[182]....
        /*066c*/ 	.word	0x0500000f


	//   ....[183]....
        /*0670*/ 	.word	0x0500000f


	//   ....[184]....
        /*0674*/ 	.word	0x0500000f


	//   ....[185]....
        /*0678*/ 	.word	0x0500000f


	//   ....[186]....
        /*067c*/ 	.word	0x0500000f


	//   ....[187]....
        /*0680*/ 	.word	0x0500000f


	//   ....[188]....
        /*0684*/ 	.word	0x0500000f


	//   ....[189]....
        /*0688*/ 	.word	0x0500000f


	//   ....[190]....
        /*068c*/ 	.word	0x0500000f


	//   ....[191]....
        /*0690*/ 	.word	0x0500000f


	//   ....[192]....
        /*0694*/ 	.word	0x0500000f


	//   ....[193]....
        /*0698*/ 	.word	0x0500000f


	//   ....[194]....
        /*069c*/ 	.word	0x0500000f


	//   ....[195]....
        /*06a0*/ 	.word	0x0500000f


	//   ....[196]....
        /*06a4*/ 	.word	0x0500000f


	//   ....[197]....
        /*06a8*/ 	.word	0x0500000f


	//   ....[198]....
        /*06ac*/ 	.word	0x0500000f


	//   ....[199]....
        /*06b0*/ 	.word	0x0500000f


	//   ....[200]....
        /*06b4*/ 	.word	0x0500000f


	//   ....[201]....
        /*06b8*/ 	.word	0x0500000f


	//   ....[202]....
        /*06bc*/ 	.word	0x0500000f


	//   ....[203]....
        /*06c0*/ 	.word	0x0500000f


	//   ....[204]....
        /*06c4*/ 	.word	0x0500000f


	//   ....[205]....
        /*06c8*/ 	.word	0x0500000f


	//   ....[206]....
        /*06cc*/ 	.word	0x0500000f


	//   ....[207]....
        /*06d0*/ 	.word	0x0500000f


	//----- nvinfo : EIATTR_COOP_GROUP_INSTR_OFFSETS
	.align		4
.L_672:
        /*06d4*/ 	.byte	0x04, 0x28
        /*06d6*/ 	.short	(.L_674 - .L_673)


	//   ....[0]....
.L_673:
        /*06d8*/ 	.word	0x00000060


	//   ....[1]....
        /*06dc*/ 	.word	0x00000140


	//   ....[2]....
        /*06e0*/ 	.word	0x00000190


	//   ....[3]....
        /*06e4*/ 	.word	0x00000380


	//   ....[4]....
        /*06e8*/ 	.word	0x000004e0


	//   ....[5]....
        /*06ec*/ 	.word	0x00000600


	//   ....[6]....
        /*06f0*/ 	.word	0x00000760


	//   ....[7]....
        /*06f4*/ 	.word	0x000030c0


	//   ....[8]....
        /*06f8*/ 	.word	0x000030d0


	//   ....[9]....
        /*06fc*/ 	.word	0x00003b10


	//   ....[10]....
        /*0700*/ 	.word	0x00003b20


	//   ....[11]....
        /*0704*/ 	.word	0x000044c0


	//   ....[12]....
        /*0708*/ 	.word	0x000044d0


	//   ....[13]....
        /*070c*/ 	.word	0x00004890


	//   ....[14]....
        /*0710*/ 	.word	0x000048a0


	//   ....[15]....
        /*0714*/ 	.word	0x000057d0


	//   ....[16]....
        /*0718*/ 	.word	0x00007900


	//   ....[17]....
        /*071c*/ 	.word	0x00007ec0


	//   ....[18]....
        /*0720*/ 	.word	0x00007ed0


	//   ....[19]....
        /*0724*/ 	.word	0x00007ee0


	//   ....[20]....
        /*0728*/ 	.word	0x00007ef0


	//   ....[21]....
        /*072c*/ 	.word	0x00008ee0


	//   ....[22]....
        /*0730*/ 	.word	0x00008ef0


	//   ....[23]....
        /*0734*/ 	.word	0x00008f00


	//   ....[24]....
        /*0738*/ 	.word	0x00008f10


	//   ....[25]....
        /*073c*/ 	.word	0x0000a6f0


	//   ....[26]....
        /*0740*/ 	.word	0x0000a7d0


	//   ....[27]....
        /*0744*/ 	.word	0x0000a910


	//   ....[28]....
        /*0748*/ 	.word	0x0000a9d0


	//   ....[29]....
        /*074c*/ 	.word	0x0000b370


	//   ....[30]....
        /*0750*/ 	.word	0x0000b970


	//   ....[31]....
        /*0754*/ 	.word	0x0000b990


	//   ....[32]....
        /*0758*/ 	.word	0x0000bf60


	//   ....[33]....
        /*075c*/ 	.word	0x0000c130


	//   ....[34]....
        /*0760*/ 	.word	0x0000ce00


	//   ....[35]....
        /*0764*/ 	.word	0x0000cef0


	//   ....[36]....
        /*0768*/ 	.word	0x0000cf10


	//   ....[37]....
        /*076c*/ 	.word	0x0000d080


	//   ....[38]....
        /*0770*/ 	.word	0x0000d250


	//   ....[39]....
        /*0774*/ 	.word	0x0000e700


	//   ....[40]....
        /*0778*/ 	.word	0x0000eab0


	//   ....[41]....
        /*077c*/ 	.word	0x0000eae0


	//   ....[42]....
        /*0780*/ 	.word	0x0000eaf0


	//   ....[43]....
        /*0784*/ 	.word	0x0000eb00


	//   ....[44]....
        /*0788*/ 	.word	0x0000f820


	//   ....[45]....
        /*078c*/ 	.word	0x0000f840


	//   ....[46]....
        /*0790*/ 	.word	0x0000faf0


	//   ....[47]....
        /*0794*/ 	.word	0x0000fb10


	//   ....[48]....
        /*0798*/ 	.word	0x000103a0


	//   ....[49]....
        /*079c*/ 	.word	0x000103e0


	//   ....[50]....
        /*07a0*/ 	.word	0x00010ec0


	//   ....[51]....
        /*07a4*/ 	.word	0x00010ee0


	//   ....[52]....
        /*07a8*/ 	.word	0x00012560


	//   ....[53]....
        /*07ac*/ 	.word	0x00012590


	//   ....[54]....
        /*07b0*/ 	.word	0x000127d0


	//   ....[55]....
        /*07b4*/ 	.word	0x000127f0


	//   ....[56]....
        /*07b8*/ 	.word	0x00012aa0


	//   ....[57]....
        /*07bc*/ 	.word	0x00012c90


	//   ....[58]....
        /*07c0*/ 	.word	0x00012cc0


	//   ....[59]....
        /*07c4*/ 	.word	0x00012cf0


	//   ....[60]....
        /*07c8*/ 	.word	0x00012d20


	//   ....[61]....
        /*07cc*/ 	.word	0x00012d50


	//   ....[62]....
        /*07d0*/ 	.word	0x00012d80


	//   ....[63]....
        /*07d4*/ 	.word	0x00012f10


	//   ....[64]....
        /*07d8*/ 	.word	0x00012f40


	//   ....[65]....
        /*07dc*/ 	.word	0x00012f70


	//   ....[66]....
        /*07e0*/ 	.word	0x00012fa0


	//   ....[67]....
        /*07e4*/ 	.word	0x00012fd0


	//   ....[68]....
        /*07e8*/ 	.word	0x00013000


	//   ....[69]....
        /*07ec*/ 	.word	0x00013090


	//   ....[70]....
        /*07f0*/ 	.word	0x000130c0


	//   ....[71]....
        /*07f4*/ 	.word	0x000130d0


	//   ....[72]....
        /*07f8*/ 	.word	0x00013160


	//   ....[73]....
        /*07fc*/ 	.word	0x00014130


	//   ....[74]....
        /*0800*/ 	.word	0x00016b40


	//   ....[75]....
        /*0804*/ 	.word	0x00016b60


	//   ....[76]....
        /*0808*/ 	.word	0x00016bf0


	//   ....[77]....
        /*080c*/ 	.word	0x00016c10


	//   ....[78]....
        /*0810*/ 	.word	0x00016c90


	//   ....[79]....
        /*0814*/ 	.word	0x00016cb0


	//   ....[80]....
        /*0818*/ 	.word	0x00016cc0


	//   ....[81]....
        /*081c*/ 	.word	0x00016cd0


	//   ....[82]....
        /*0820*/ 	.word	0x000174d0


	//   ....[83]....
        /*0824*/ 	.word	0x00017500


	//   ....[84]....
        /*0828*/ 	.word	0x000175a0


	//   ....[85]....
        /*082c*/ 	.word	0x000175c0


	//   ....[86]....
        /*0830*/ 	.word	0x00017640


	//   ....[87]....
        /*0834*/ 	.word	0x00017660


	//   ....[88]....
        /*0838*/ 	.word	0x00017670


	//   ....[89]....
        /*083c*/ 	.word	0x000176e0


	//   ....[90]....
        /*0840*/ 	.word	0x00017b00


	//   ....[91]....
        /*0844*/ 	.word	0x00017bc0


	//   ....[92]....
        /*0848*/ 	.word	0x00017d10


	//   ....[93]....
        /*084c*/ 	.word	0x00017d50


	//   ....[94]....
        /*0850*/ 	.word	0x00017d60


	//   ....[95]....
        /*0854*/ 	.word	0x00017d70


	//   ....[96]....
        /*0858*/ 	.word	0x00017ec0


	//   ....[97]....
        /*085c*/ 	.word	0x00018010


	//   ....[98]....
        /*0860*/ 	.word	0x00018810


	//   ....[99]....
        /*0864*/ 	.word	0x00018830


	//   ....[100]....
        /*0868*/ 	.word	0x00018880


	//   ....[101]....
        /*086c*/ 	.word	0x00018890


	//   ....[102]....
        /*0870*/ 	.word	0x000188d0


	//   ....[103]....
        /*0874*/ 	.word	0x000188e0


	//   ....[104]....
        /*0878*/ 	.word	0x000188f0


	//   ....[105]....
        /*087c*/ 	.word	0x00018930


	//   ....[106]....
        /*0880*/ 	.word	0x00018c30


	//   ....[107]....
        /*0884*/ 	.word	0x00018c70


	//   ....[108]....
        /*0888*/ 	.word	0x00018c90


	//   ....[109]....
        /*088c*/ 	.word	0x00018cb0


	//   ....[110]....
        /*0890*/ 	.word	0x00018ce0


	//   ....[111]....
        /*0894*/ 	.word	0x00018d00


	//   ....[112]....
        /*0898*/ 	.word	0x00018e00


	//   ....[113]....
        /*089c*/ 	.word	0x00018f50


	//   ....[114]....
        /*08a0*/ 	.word	0x00019590


	//   ....[115]....
        /*08a4*/ 	.word	0x000195c0


	//   ....[116]....
        /*08a8*/ 	.word	0x00019620


	//   ....[117]....
        /*08ac*/ 	.word	0x00019650


	//   ....[118]....
        /*08b0*/ 	.word	0x00019680


	//   ....[119]....
        /*08b4*/ 	.word	0x000196b0


	//   ....[120]....
        /*08b8*/ 	.word	0x000196e0


	//   ....[121]....
        /*08bc*/ 	.word	0x00019710


	//   ....[122]....
        /*08c0*/ 	.word	0x000198b0


	//   ....[123]....
        /*08c4*/ 	.word	0x000198e0


	//   ....[124]....
        /*08c8*/ 	.word	0x00019910


	//   ....[125]....
        /*08cc*/ 	.word	0x00019940


	//   ....[126]....
        /*08d0*/ 	.word	0x00019970


	//   ....[127]....
        /*08d4*/ 	.word	0x000199a0


	//   ....[128]....
        /*08d8*/ 	.word	0x00019a60


	//   ....[129]....
        /*08dc*/ 	.word	0x00019a80


	//   ....[130]....
        /*08e0*/ 	.word	0x00019a90


	//   ....[131]....
        /*08e4*/ 	.word	0x00019af0


	//   ....[132]....
        /*08e8*/ 	.word	0x0001a110


	//   ....[133]....
        /*08ec*/ 	.word	0x0001a420


	//   ....[134]....
        /*08f0*/ 	.word	0x0001a4b0


	//   ....[135]....
        /*08f4*/ 	.word	0x0001a580


	//   ....[136]....
        /*08f8*/ 	.word	0x0001a610


	//   ....[137]....
        /*08fc*/ 	.word	0x0001a6f0


	//   ....[138]....
        /*0900*/ 	.word	0x0001a780


	//   ....[139]....
        /*0904*/ 	.word	0x0001a900


	//   ....[140]....
        /*0908*/ 	.word	0x0001a990


	//   ....[141]....
        /*090c*/ 	.word	0x0001a9e0


	//   ....[142]....
        /*0910*/ 	.word	0x0001aa30


	//   ....[143]....
        /*0914*/ 	.word	0x0001ab20


	//   ....[144]....
        /*0918*/ 	.word	0x0001abb0


	//   ....[145]....
        /*091c*/ 	.word	0x0001ac00


	//   ....[146]....
        /*0920*/ 	.word	0x0001ac50


	//   ....[147]....
        /*0924*/ 	.word	0x0001aea0


	//   ....[148]....
        /*0928*/ 	.word	0x0001b180


	//   ....[149]....
        /*092c*/ 	.word	0x0001b270


	//   ....[150]....
        /*0930*/ 	.word	0x0001b310


	//   ....[151]....
        /*0934*/ 	.word	0x0001b370


	//   ....[152]....
        /*0938*/ 	.word	0x0001b460


	//   ....[153]....
        /*093c*/ 	.word	0x0001b4d0


	//   ....[154]....
        /*0940*/ 	.word	0x0001b5c0


	//   ....[155]....
        /*0944*/ 	.word	0x0001b630


	//   ....[156]....
        /*0948*/ 	.word	0x0001b6d0


	//   ....[157]....
        /*094c*/ 	.word	0x0001b7c0


	//   ....[158]....
        /*0950*/ 	.word	0x0001b830


	//   ....[159]....
        /*0954*/ 	.word	0x0001b890


	//   ....[160]....
        /*0958*/ 	.word	0x0001b980


	//   ....[161]....
        /*095c*/ 	.word	0x0001b9e0


	//   ....[162]....
        /*0960*/ 	.word	0x0001bae0


	//   ....[163]....
        /*0964*/ 	.word	0x0001bb40


	//   ....[164]....
        /*0968*/ 	.word	0x0001bc20


	//   ....[165]....
        /*096c*/ 	.word	0x0001bd60


	//   ....[166]....
        /*0970*/ 	.word	0x0001be60


	//   ....[167]....
        /*0974*/ 	.word	0x0001c0e0


	//   ....[168]....
        /*0978*/ 	.word	0x0001c130


	//   ....[169]....
        /*097c*/ 	.word	0x0001c300


	//   ....[170]....
        /*0980*/ 	.word	0x0001c350


	//   ....[171]....
        /*0984*/ 	.word	0x0001c520


	//   ....[172]....
        /*0988*/ 	.word	0x0001c570


	//   ....[173]....
        /*098c*/ 	.word	0x0001c660


	//   ....[174]....
        /*0990*/ 	.word	0x0001c700


	//   ....[175]....
        /*0994*/ 	.word	0x0001c760


	//   ....[176]....
        /*0998*/ 	.word	0x0001c810


	//   ....[177]....
        /*099c*/ 	.word	0x0001c870


	//   ....[178]....
        /*09a0*/ 	.word	0x0001c920


	//   ....[179]....
        /*09a4*/ 	.word	0x0001c980


	//   ....[180]....
        /*09a8*/ 	.word	0x0001ca30


	//   ....[181]....
        /*09ac*/ 	.word	0x0001cb20


	//   ....[182]....
        /*09b0*/ 	.word	0x0001cc00


	//   ....[183]....
        /*09b4*/ 	.word	0x0001cd10


	//   ....[184]....
        /*09b8*/ 	.word	0x0001ce10


	//   ....[185]....
        /*09bc*/ 	.word	0x0001cf40


	//   ....[186]....
        /*09c0*/ 	.word	0x0001d020


	//   ....[187]....
        /*09c4*/ 	.word	0x0001d120


	//   ....[188]....
        /*09c8*/ 	.word	0x0001d200


	//   ....[189]....
        /*09cc*/ 	.word	0x0001d290


	//   ....[190]....
        /*09d0*/ 	.word	0x0001d330


	//   ....[191]....
        /*09d4*/ 	.word	0x0001d4b0


	//   ....[192]....
        /*09d8*/ 	.word	0x0001d520


	//   ....[193]....
        /*09dc*/ 	.word	0x0001d590


	//   ....[194]....
        /*09e0*/ 	.word	0x0001d600


	//   ....[195]....
        /*09e4*/ 	.word	0x0001d670


	//   ....[196]....
        /*09e8*/ 	.word	0x0001d6f0


	//   ....[197]....
        /*09ec*/ 	.word	0x0001d770


	//   ....[198]....
        /*09f0*/ 	.word	0x0001d800


	//   ....[199]....
        /*09f4*/ 	.word	0x0001d870


	//   ....[200]....
        /*09f8*/ 	.word	0x0001d8e0


	//   ....[201]....
        /*09fc*/ 	.word	0x0001d950


	//   ....[202]....
        /*0a00*/ 	.word	0x0001d9d0


	//   ....[203]....
        /*0a04*/ 	.word	0x0001da40


	//   ....[204]....
        /*0a08*/ 	.word	0x0001dae0


	//   ....[205]....
        /*0a0c*/ 	.word	0x0001db30


	//   ....[206]....
        /*0a10*/ 	.word	0x0001dbc0


	//   ....[207]....
        /*0a14*/ 	.word	0x0001dcf0


	//----- nvinfo : EIATTR_REG_RECONFIG
	.align		4
.L_674:
        /*0a18*/ 	.byte	0x01, 0x54
	.zero		2


	//----- nvinfo : EIATTR_SYSCALL_OFFSETS
	.align		4
        /*0a1c*/ 	.byte	0x04, 0x46
        /*0a1e*/ 	.short	(.L_676 - .L_675)


	//   ....[0]....
.L_675:
        /*0a20*/ 	.word	0x00002350


	//   ....[1]....
        /*0a24*/ 	.word	0x000024a0


	//   ....[2]....
        /*0a28*/ 	.word	0x00007aa0


	//   ....[3]....
        /*0a2c*/ 	.word	0x00007e30


	//   ....[4]....
        /*0a30*/ 	.word	0x00015f20


	//   ....[5]....
        /*0a34*/ 	.word	0x00016070


	//   ....[6]....
        /*0a38*/ 	.word	0x00016160


	//   ....[7]....
        /*0a3c*/ 	.word	0x00017130


	//----- nvinfo : EIATTR_MBARRIER_INSTR_OFFSETS
	.align		4
.L_676:
        /*0a40*/ 	.byte	0x04, 0x39
        /*0a42*/ 	.short	(.L_678 - .L_677)


	//   ....[0]....
.L_677:
        /*0a44*/ 	.word	0x00000270
        /*0a48*/ 	.word	0x000000ff
        /*0a4c*/ 	.word	0x00028c00
        /*0a50*/ 	.short	0x0100
        /*0a52*/ 	.byte	0x08
	.zero		1


	//   ....[1]....
        /*0a54*/ 	.word	0x00000280
        /*0a58*/ 	.word	0x000000ff
        /*0a5c*/ 	.word	0x00028c20
        /*0a60*/ 	.short	0x0100
        /*0a62*/ 	.byte	0x08
	.zero		1


	//   ....[2]....
        /*0a64*/ 	.word	0x00000330
        /*0a68*/ 	.word	0x000000ff
        /*0a6c*/ 	.word	0x00028c30
        /*0a70*/ 	.short	0x0100
        /*0a72*/ 	.byte	0x06
	.zero		1


	//   ....[3]....
        /*0a74*/ 	.word	0x00000340
        /*0a78*/ 	.word	0x000000ff
        /*0a7c*/ 	.word	0x00028c40
        /*0a80*/ 	.short	0x0100
        /*0a82*/ 	.byte	0x06
	.zero		1


	//   ....[4]....
        /*0a84*/ 	.word	0x00000350
        /*0a88*/ 	.word	0x000000ff
        /*0a8c*/ 	.word	0x00028c38
        /*0a90*/ 	.short	0x0100
        /*0a92*/ 	.byte	0x06
	.zero		1


	//   ....[5]....
        /*0a94*/ 	.word	0x00000360
        /*0a98*/ 	.word	0x000000ff
        /*0a9c*/ 	.word	0x00028c48
        /*0aa0*/ 	.short	0x0100
        /*0aa2*/ 	.byte	0x06
	.zero		1


	//   ....[6]....
        /*0aa4*/ 	.word	0x00000490
        /*0aa8*/ 	.word	0x000000ff
        /*0aac*/ 	.word	0x00028c50
        /*0ab0*/ 	.short	0x0100
        /*0ab2*/ 	.byte	0x08
	.zero		1


	//   ....[7]....
        /*0ab4*/ 	.word	0x000004a0
        /*0ab8*/ 	.word	0x000000ff
        /*0abc*/ 	.word	0x00028c60
        /*0ac0*/ 	.short	0x0100
        /*0ac2*/ 	.byte	0x08
	.zero		1


	//   ....[8]....
        /*0ac4*/ 	.word	0x000004b0
        /*0ac8*/ 	.word	0x000000ff
        /*0acc*/ 	.word	0x00028c58
        /*0ad0*/ 	.short	0x0100
        /*0ad2*/ 	.byte	0x08
	.zero		1


	//   ....[9]....
        /*0ad4*/ 	.word	0x000004c0
        /*0ad8*/ 	.word	0x000000ff
        /*0adc*/ 	.word	0x00028c68
        /*0ae0*/ 	.short	0x0100
        /*0ae2*/ 	.byte	0x08
	.zero		1


	//   ....[10]....
        /*0ae4*/ 	.word	0x000005b0
        /*0ae8*/ 	.word	0x000000ff
        /*0aec*/ 	.word	0x00028c70
        /*0af0*/ 	.short	0x0100
        /*0af2*/ 	.byte	0x06
	.zero		1


	//   ....[11]....
        /*0af4*/ 	.word	0x000005c0
        /*0af8*/ 	.word	0x000000ff
        /*0afc*/ 	.word	0x00028c80
        /*0b00*/ 	.short	0x0100
        /*0b02*/ 	.byte	0x06
	.zero		1


	//   ....[12]....
        /*0b04*/ 	.word	0x000005d0
        /*0b08*/ 	.word	0x000000ff
        /*0b0c*/ 	.word	0x00028c78
        /*0b10*/ 	.short	0x0100
        /*0b12*/ 	.byte	0x06
	.zero		1


	//   ....[13]....
        /*0b14*/ 	.word	0x000005e0
        /*0b18*/ 	.word	0x000000ff
        /*0b1c*/ 	.word	0x00028c88
        /*0b20*/ 	.short	0x0100
        /*0b22*/ 	.byte	0x06
	.zero		1


	//   ....[14]....
        /*0b24*/ 	.word	0x00000710
        /*0b28*/ 	.word	0x000000ff
        /*0b2c*/ 	.word	0x00028c90
        /*0b30*/ 	.short	0x0100
        /*0b32*/ 	.byte	0x08
	.zero		1


	//   ....[15]....
        /*0b34*/ 	.word	0x00000720
        /*0b38*/ 	.word	0x000000ff
        /*0b3c*/ 	.word	0x00028ca0
        /*0b40*/ 	.short	0x0100
        /*0b42*/ 	.byte	0x08
	.zero		1


	//   ....[16]....
        /*0b44*/ 	.word	0x00000730
        /*0b48*/ 	.word	0x000000ff
        /*0b4c*/ 	.word	0x00028c98
        /*0b50*/ 	.short	0x0100
        /*0b52*/ 	.byte	0x08
	.zero		1


	//   ....[17]....
        /*0b54*/ 	.word	0x00000740
        /*0b58*/ 	.word	0x000000ff
        /*0b5c*/ 	.word	0x00028ca8
        /*0b60*/ 	.short	0x0100
        /*0b62*/ 	.byte	0x08
	.zero		1


	//   ....[18]....
        /*0b64*/ 	.word	0x00000870
        /*0b68*/ 	.word	0x000000ff
        /*0b6c*/ 	.word	0x00028cb0
        /*0b70*/ 	.short	0x0100
        /*0b72*/ 	.byte	0x08
	.zero		1


	//   ....[19]....
        /*0b74*/ 	.word	0x00000880
        /*0b78*/ 	.word	0x000000ff
        /*0b7c*/ 	.word	0x00028cc0
        /*0b80*/ 	.short	0x0100
        /*0b82*/ 	.byte	0x08
	.zero		1


	//   ....[20]....
        /*0b84*/ 	.word	0x00000890
        /*0b88*/ 	.word	0x000000ff
        /*0b8c*/ 	.word	0x00028cb8
        /*0b90*/ 	.short	0x0100
        /*0b92*/ 	.byte	0x08
	.zero		1


	//   ....[21]....
        /*0b94*/ 	.word	0x000008a0
        /*0b98*/ 	.word	0x000000ff
        /*0b9c*/ 	.word	0x00028cc8
        /*0ba0*/ 	.short	0x0100
        /*0ba2*/ 	.byte	0x08
	.zero		1


	//   ....[22]....
        /*0ba4*/ 	.word	0x00003070
        /*0ba8*/ 	.word	0x0000003a
        /*0bac*/ 	.word	0x00028c90
        /*0bb0*/ 	.short	0x010a
        /*0bb2*/ 	.byte	0x3f
	.zero		1


	//   ....[23]....
        /*0bb4*/ 	.word	0x00003ac0
        /*0bb8*/ 	.word	0x0000003a
        /*0bbc*/ 	.word	0x00028c90
        /*0bc0*/ 	.short	0x010a
        /*0bc2*/ 	.byte	0x3f
	.zero		1


	//   ....[24]....
        /*0bc4*/ 	.word	0x00004330
        /*0bc8*/ 	.word	0x0000003a
        /*0bcc*/ 	.word	0x00028c90
        /*0bd0*/ 	.short	0x010a
        /*0bd2*/ 	.byte	0x3f
	.zero		1


	//   ....[25]....
        /*0bd4*/ 	.word	0x000046f0
        /*0bd8*/ 	.word	0x00000004
        /*0bdc*/ 	.word	0x00000000
        /*0be0*/ 	.short	0x0101
        /*0be2*/ 	.byte	0x3f
	.zero		1


	//   ....[26]....
        /*0be4*/ 	.word	0x00004730
        /*0be8*/ 	.word	0x0000003a
        /*0bec*/ 	.word	0x00028cb0
        /*0bf0*/ 	.short	0x010a
        /*0bf2*/ 	.byte	0x3f
	.zero		1


	//   ....[27]....
        /*0bf4*/ 	.word	0x00005050
        /*0bf8*/ 	.word	0x0000003a
        /*0bfc*/ 	.word	0x00000000
        /*0c00*/ 	.short	0x0101
        /*0c02*/ 	.byte	0x3f
	.zero		1


	//   ....[28]....
        /*0c04*/ 	.word	0x000058e0
        /*0c08*/ 	.word	0x0000000a
        /*0c0c*/ 	.word	0x00028c50
        /*0c10*/ 	.short	0x010a
        /*0c12*/ 	.byte	0x3f
	.zero		1


	//   ....[29]....
        /*0c14*/ 	.word	0x00005cb0
        /*0c18*/ 	.word	0x0000000a
        /*0c1c*/ 	.word	0x00000000
        /*0c20*/ 	.short	0x0101
        /*0c22*/ 	.byte	0x3f
	.zero		1


	//   ....[30]....
        /*0c24*/ 	.word	0x000065b0
        /*0c28*/ 	.word	0x0000000a
        /*0c2c*/ 	.word	0x00028c50
        /*0c30*/ 	.short	0x010a
        /*0c32*/ 	.byte	0x3f
	.zero		1


	//   ....[31]....
        /*0c34*/ 	.word	0x00006600
        /*0c38*/ 	.word	0x0000000a
        /*0c3c*/ 	.word	0x00028c50
        /*0c40*/ 	.short	0x010a
        /*0c42*/ 	.byte	0x3f
	.zero		1


	//   ....[32]....
        /*0c44*/ 	.word	0x00006940
        /*0c48*/ 	.word	0x0000000a
        /*0c4c*/ 	.word	0x00000000
        /*0c50*/ 	.short	0x0101
        /*0c52*/ 	.byte	0x3f
	.zero		1


	//   ....[33]....
        /*0c54*/ 	.word	0x00007b40
        /*0c58*/ 	.word	0x00000002
        /*0c5c*/ 	.word	0x00028c00
        /*0c60*/ 	.short	0x010a
        /*0c62*/ 	.byte	0x3f
	.zero		1


	//   ....[34]....
        /*0c64*/ 	.word	0x00007b90
        /*0c68*/ 	.word	0x00000002
        /*0c6c*/ 	.word	0x00028c00
        /*0c70*/ 	.short	0x010a
        /*0c72*/ 	.byte	0x3f
	.zero		1


	//   ....[35]....
        /*0c74*/ 	.word	0x000081e0
        /*0c78*/ 	.word	0x00000002
        /*0c7c*/ 	.word	0x00028c00
        /*0c80*/ 	.short	0x010a
        /*0c82*/ 	.byte	0x3f
	.zero		1


	//   ....[36]....
        /*0c84*/ 	.word	0x000090e0
        /*0c88*/ 	.word	0x00000002
        /*0c8c*/ 	.word	0x00028c00
        /*0c90*/ 	.short	0x010a
        /*0c92*/ 	.byte	0x3f
	.zero		1


	//   ....[37]....
        /*0c94*/ 	.word	0x00009f30
        /*0c98*/ 	.word	0x0000000e
        /*0c9c*/ 	.word	0x00028c30
        /*0ca0*/ 	.short	0x010a
        /*0ca2*/ 	.byte	0x3f
	.zero		1


	//   ....[38]....
        /*0ca4*/ 	.word	0x00009fe0
        /*0ca8*/ 	.word	0x0000000e
        /*0cac*/ 	.word	0x00028c30
        /*0cb0*/ 	.short	0x010a
        /*0cb2*/ 	.byte	0x3f
	.zero		1


	//   ....[39]....
        /*0cb4*/ 	.word	0x0000ac20
        /*0cb8*/ 	.word	0x00000027
        /*0cbc*/ 	.word	0x00000000
        /*0cc0*/ 	.short	0x0101
        /*0cc2*/ 	.byte	0x3f
	.zero		1


	//   ....[40]....
        /*0cc4*/ 	.word	0x0000b080
        /*0cc8*/ 	.word	0x0000000e
        /*0ccc*/ 	.word	0x00028c50
        /*0cd0*/ 	.short	0x010a
        /*0cd2*/ 	.byte	0x3f
	.zero		1


	//   ....[41]....
        /*0cd4*/ 	.word	0x0000b110
        /*0cd8*/ 	.word	0x0000000e
        /*0cdc*/ 	.word	0x00028c50
        /*0ce0*/ 	.short	0x010a
        /*0ce2*/ 	.byte	0x3f
	.zero		1


	//   ....[42]....
        /*0ce4*/ 	.word	0x0000b400
        /*0ce8*/ 	.word	0x0000000e
        /*0cec*/ 	.word	0x00000000
        /*0cf0*/ 	.short	0x0101
        /*0cf2*/ 	.byte	0x3f
	.zero		1


	//   ....[43]....
        /*0cf4*/ 	.word	0x0000b520
        /*0cf8*/ 	.word	0x00000015
        /*0cfc*/ 	.word	0x00028c30
        /*0d00*/ 	.short	0x010a
        /*0d02*/ 	.byte	0x3f
	.zero		1


	//   ....[44]....
        /*0d04*/ 	.word	0x0000b5d0
        /*0d08*/ 	.word	0x00000015
        /*0d0c*/ 	.word	0x00028c30
        /*0d10*/ 	.short	0x010a
        /*0d12*/ 	.byte	0x3f
	.zero		1


	//   ....[45]....
        /*0d14*/ 	.word	0x0000bb20
        /*0d18*/ 	.word	0x00000014
        /*0d1c*/ 	.word	0x00000000
        /*0d20*/ 	.short	0x0101
        /*0d22*/ 	.byte	0x3f
	.zero		1


	//   ....[46]....
        /*0d24*/ 	.word	0x0000cb40
        /*0d28*/ 	.word	0x00000015
        /*0d2c*/ 	.word	0x00028c50
        /*0d30*/ 	.short	0x010a
        /*0d32*/ 	.byte	0x3f
	.zero		1


	//   ....[47]....
        /*0d34*/ 	.word	0x0000cb90
        /*0d38*/ 	.word	0x00000015
        /*0d3c*/ 	.word	0x00028c50
        /*0d40*/ 	.short	0x010a
        /*0d42*/ 	.byte	0x3f
	.zero		1


	//   ....[48]....
        /*0d44*/ 	.word	0x0000ce90
        /*0d48*/ 	.word	0x00000015
        /*0d4c*/ 	.word	0x00000000
        /*0d50*/ 	.short	0x0101
        /*0d52*/ 	.byte	0x3f
	.zero		1


	//   ....[49]....
        /*0d54*/ 	.word	0x0000f580
        /*0d58*/ 	.word	0x00000000
        /*0d5c*/ 	.word	0x00000000
        /*0d60*/ 	.short	0x0101
        /*0d62*/ 	.byte	0x3f
	.zero		1


	//   ....[50]....
        /*0d64*/ 	.word	0x00010400
        /*0d68*/ 	.word	0x00000004
        /*0d6c*/ 	.word	0x00000000
        /*0d70*/ 	.short	0x0101
        /*0d72*/ 	.byte	0x3f
	.zero		1


	//   ....[51]....
        /*0d74*/ 	.word	0x00014210
        /*0d78*/ 	.word	0x00000011
        /*0d7c*/ 	.word	0x00028c20
        /*0d80*/ 	.short	0x010a
        /*0d82*/ 	.byte	0x3f
	.zero		1


	//   ....[52]....
        /*0d84*/ 	.word	0x000142a0
        /*0d88*/ 	.word	0x00000003
        /*0d8c*/ 	.word	0x00028ca0
        /*0d90*/ 	.short	0x010a
        /*0d92*/ 	.byte	0x3f
	.zero		1


	//   ....[53]....
        /*0d94*/ 	.word	0x000144f0
        /*0d98*/ 	.word	0x00000003
        /*0d9c*/ 	.word	0x00028cc0
        /*0da0*/ 	.short	0x010a
        /*0da2*/ 	.byte	0x3f
	.zero		1


	//   ....[54]....
        /*0da4*/ 	.word	0x00014ec0
        /*0da8*/ 	.word	0x00000008
        /*0dac*/ 	.word	0x00028ca0
        /*0db0*/ 	.short	0x010a
        /*0db2*/ 	.byte	0x3f
	.zero		1


	//   ....[55]....
        /*0db4*/ 	.word	0x00015100
        /*0db8*/ 	.word	0x00000008
        /*0dbc*/ 	.word	0x00028cc0
        /*0dc0*/ 	.short	0x010a
        /*0dc2*/ 	.byte	0x3f
	.zero		1


	//   ....[56]....
        /*0dc4*/ 	.word	0x00016950
        /*0dc8*/ 	.word	0x0000001e
        /*0dcc*/ 	.word	0x00028c40
        /*0dd0*/ 	.short	0x010a
        /*0dd2*/ 	.byte	0x3f
	.zero		1


	//   ....[57]....
        /*0dd4*/ 	.word	0x00016dd0
        /*0dd8*/ 	.word	0x0000001e
        /*0ddc*/ 	.word	0x00028c30
        /*0de0*/ 	.short	0x0107
        /*0de2*/ 	.byte	0x3f
	.zero		1


	//   ....[58]....
        /*0de4*/ 	.word	0x00016ea0
        /*0de8*/ 	.word	0x0000001e
        /*0dec*/ 	.word	0x00028c30
        /*0df0*/ 	.short	0x0101
        /*0df2*/ 	.byte	0x3f
	.zero		1


	//   ....[59]....
        /*0df4*/ 	.word	0x00017780
        /*0df8*/ 	.word	0x00000011
        /*0dfc*/ 	.word	0x00028c00
        /*0e00*/ 	.short	0x0107
        /*0e02*/ 	.byte	0x3f
	.zero		1


	//   ....[60]....
        /*0e04*/ 	.word	0x00017870
        /*0e08*/ 	.word	0x00000011
        /*0e0c*/ 	.word	0x00028c00
        /*0e10*/ 	.short	0x0101
        /*0e12*/ 	.byte	0x3f
	.zero		1


	//   ....[61]....
        /*0e14*/ 	.word	0x00017890
        /*0e18*/ 	.word	0x00000011
        /*0e1c*/ 	.word	0x00028c20
        /*0e20*/ 	.short	0x010a
        /*0e22*/ 	.byte	0x3f
	.zero		1


	//   ....[62]....
        /*0e24*/ 	.word	0x00017920
        /*0e28*/ 	.word	0x0000001e
        /*0e2c*/ 	.word	0x00028c60
        /*0e30*/ 	.short	0x010a
        /*0e32*/ 	.byte	0x3f
	.zero		1


	//   ....[63]....
        /*0e34*/ 	.word	0x00018230
        /*0e38*/ 	.word	0x0000001e
        /*0e3c*/ 	.word	0x00028c50
        /*0e40*/ 	.short	0x0107
        /*0e42*/ 	.byte	0x3f
	.zero		1


	//   ....[64]....
        /*0e44*/ 	.word	0x00018300
        /*0e48*/ 	.word	0x0000001e
        /*0e4c*/ 	.word	0x00028c50
        /*0e50*/ 	.short	0x0101
        /*0e52*/ 	.byte	0x3f
	.zero		1


	//   ....[65]....
        /*0e54*/ 	.word	0x00018690
        /*0e58*/ 	.word	0x00000006
        /*0e5c*/ 	.word	0x00028c40
        /*0e60*/ 	.short	0x010a
        /*0e62*/ 	.byte	0x3f
	.zero		1


	//   ....[66]....
        /*0e64*/ 	.word	0x000189b0
        /*0e68*/ 	.word	0x00000006
        /*0e6c*/ 	.word	0x00028c30
        /*0e70*/ 	.short	0x0107
        /*0e72*/ 	.byte	0x3f
	.zero		1


	//   ....[67]....
        /*0e74*/ 	.word	0x00018a70
        /*0e78*/ 	.word	0x00000006
        /*0e7c*/ 	.word	0x00028c30
        /*0e80*/ 	.short	0x0101
        /*0e82*/ 	.byte	0x3f
	.zero		1


	//   ....[68]....
        /*0e84*/ 	.word	0x00018aa0
        /*0e88*/ 	.word	0x00000006
        /*0e8c*/ 	.word	0x00028c60
        /*0e90*/ 	.short	0x010a
        /*0e92*/ 	.byte	0x3f
	.zero		1


	//   ....[69]....
        /*0e94*/ 	.word	0x00019150
        /*0e98*/ 	.word	0x00000006
        /*0e9c*/ 	.word	0x00028c50
        /*0ea0*/ 	.short	0x0107
        /*0ea2*/ 	.byte	0x3f
	.zero		1


	//   ....[70]....
        /*0ea4*/ 	.word	0x00019210
        /*0ea8*/ 	.word	0x00000006
        /*0eac*/ 	.word	0x00028c50
        /*0eb0*/ 	.short	0x0101
        /*0eb2*/ 	.byte	0x3f
	.zero		1


	//   ....[71]....
        /*0eb4*/ 	.word	0x0001a090
        /*0eb8*/ 	.word	0x00000007
        /*0ebc*/ 	.word	0x00028c20
        /*0ec0*/ 	.short	0x010a
        /*0ec2*/ 	.byte	0x3f
	.zero		1


	//   ....[72]....
        /*0ec4*/ 	.word	0x0001a200
        /*0ec8*/ 	.word	0x00000005
        /*0ecc*/ 	.word	0x00028c40
        /*0ed0*/ 	.short	0x010a
        /*0ed2*/ 	.byte	0x3f
	.zero		1


	//   ....[73]....
        /*0ed4*/ 	.word	0x0001a2a0
        /*0ed8*/ 	.word	0x00000003
        /*0edc*/ 	.word	0x00028c40
        /*0ee0*/ 	.short	0x010a
        /*0ee2*/ 	.byte	0x3f
	.zero		1


	//   ....[74]....
        /*0ee4*/ 	.word	0x0001a2e0
        /*0ee8*/ 	.word	0x00000005
        /*0eec*/ 	.word	0x00028c60
        /*0ef0*/ 	.short	0x010a
        /*0ef2*/ 	.byte	0x3f
	.zero		1


	//   ....[75]....
        /*0ef4*/ 	.word	0x0001a320
        /*0ef8*/ 	.word	0x00000003
        /*0efc*/ 	.word	0x00028c60
        /*0f00*/ 	.short	0x010a
        /*0f02*/ 	.byte	0x3f
	.zero		1


	//   ....[76]....
        /*0f04*/ 	.word	0x0001a380
        /*0f08*/ 	.word	0x0000003a
        /*0f0c*/ 	.word	0x00028c90
        /*0f10*/ 	.short	0x010a
        /*0f12*/ 	.byte	0x3f
	.zero		1


	//   ....[77]....
        /*0f14*/ 	.word	0x0001a4e0
        /*0f18*/ 	.word	0x0000003a
        /*0f1c*/ 	.word	0x00028c90
        /*0f20*/ 	.short	0x010a
        /*0f22*/ 	.byte	0x3f
	.zero		1


	//   ....[78]....
        /*0f24*/ 	.word	0x0001a650
        /*0f28*/ 	.word	0x0000003a
        /*0f2c*/ 	.word	0x00028c90
        /*0f30*/ 	.short	0x010a
        /*0f32*/ 	.byte	0x3f
	.zero		1


	//   ....[79]....
        /*0f34*/ 	.word	0x0001a7b0
        /*0f38*/ 	.word	0x0000003a
        /*0f3c*/ 	.word	0x00028cb0
        /*0f40*/ 	.short	0x010a
        /*0f42*/ 	.byte	0x3f
	.zero		1


	//   ....[80]....
        /*0f44*/ 	.word	0x0001a800
        /*0f48*/ 	.word	0x0000000a
        /*0f4c*/ 	.word	0x00028c50
        /*0f50*/ 	.short	0x010a
        /*0f52*/ 	.byte	0x3f
	.zero		1


	//   ....[81]....
        /*0f54*/ 	.word	0x0001a850
        /*0f58*/ 	.word	0x0000000a
        /*0f5c*/ 	.word	0x00028c50
        /*0f60*/ 	.short	0x010a
        /*0f62*/ 	.byte	0x3f
	.zero		1


	//   ....[82]....
        /*0f64*/ 	.word	0x0001aa70
        /*0f68*/ 	.word	0x00000002
        /*0f6c*/ 	.word	0x00028c00
        /*0f70*/ 	.short	0x010a
        /*0f72*/ 	.byte	0x3f
	.zero		1


	//   ....[83]....
        /*0f74*/ 	.word	0x0001ac80
        /*0f78*/ 	.word	0x00000002
        /*0f7c*/ 	.word	0x00028c00
        /*0f80*/ 	.short	0x010a
        /*0f82*/ 	.byte	0x3f
	.zero		1


	//   ....[84]....
        /*0f84*/ 	.word	0x0001acd0
        /*0f88*/ 	.word	0x0000000e
        /*0f8c*/ 	.word	0x00028c30
        /*0f90*/ 	.short	0x010a
        /*0f92*/ 	.byte	0x3f
	.zero		1


	//   ....[85]....
        /*0f94*/ 	.word	0x0001ad20
        /*0f98*/ 	.word	0x0000000e
        /*0f9c*/ 	.word	0x00028c50
        /*0fa0*/ 	.short	0x010a
        /*0fa2*/ 	.byte	0x3f
	.zero		1


	//   ....[86]....
        /*0fa4*/ 	.word	0x0001ad70
        /*0fa8*/ 	.word	0x00000015
        /*0fac*/ 	.word	0x00028c30
        /*0fb0*/ 	.short	0x010a
        /*0fb2*/ 	.byte	0x3f
	.zero		1


	//   ....[87]....
        /*0fb4*/ 	.word	0x0001adc0
        /*0fb8*/ 	.word	0x00000015
        /*0fbc*/ 	.word	0x00028c50
        /*0fc0*/ 	.short	0x010a
        /*0fc2*/ 	.byte	0x3f
	.zero		1


	//   ....[88]....
        /*0fc4*/ 	.word	0x0001af60
        /*0fc8*/ 	.word	0x00000011
        /*0fcc*/ 	.word	0x00028c20
        /*0fd0*/ 	.short	0x010a
        /*0fd2*/ 	.byte	0x3f
	.zero		1


	//   ....[89]....
        /*0fd4*/ 	.word	0x0001afb0
        /*0fd8*/ 	.word	0x00000003
        /*0fdc*/ 	.word	0x00028ca0
        /*0fe0*/ 	.short	0x010a
        /*0fe2*/ 	.byte	0x3f
	.zero		1


	//   ....[90]....
        /*0fe4*/ 	.word	0x0001b000
        /*0fe8*/ 	.word	0x00000003
        /*0fec*/ 	.word	0x00028cc0
        /*0ff0*/ 	.short	0x010a
        /*0ff2*/ 	.byte	0x3f
	.zero		1


	//   ....[91]....
        /*0ff4*/ 	.word	0x0001b050
        /*0ff8*/ 	.word	0x00000008
        /*0ffc*/ 	.word	0x00028ca0
        /*1000*/ 	.short	0x010a
        /*1002*/ 	.byte	0x3f
	.zero		1


	//   ....[92]....
        /*1004*/ 	.word	0x0001b0a0
        /*1008*/ 	.word	0x00000008
        /*100c*/ 	.word	0x00028cc0
        /*1010*/ 	.short	0x010a
        /*1012*/ 	.byte	0x3f
	.zero		1


	//   ....[93]....
        /*1014*/ 	.word	0x0001b1c0
        /*1018*/ 	.word	0x0000001e
        /*101c*/ 	.word	0x00028c40
        /*1020*/ 	.short	0x010a
        /*1022*/ 	.byte	0x3f
	.zero		1


	//   ....[94]....
        /*1024*/ 	.word	0x0001bc60
        /*1028*/ 	.word	0x00000011
        /*102c*/ 	.word	0x00028c20
        /*1030*/ 	.short	0x010a
        /*1032*/ 	.byte	0x3f
	.zero		1


	//   ....[95]....
        /*1034*/ 	.word	0x0001bcb0
        /*1038*/ 	.word	0x0000001e
        /*103c*/ 	.word	0x00028c60
        /*1040*/ 	.short	0x010a
        /*1042*/ 	.byte	0x3f
	.zero		1


	//   ....[96]....
        /*1044*/ 	.word	0x0001c5b0
        /*1048*/ 	.word	0x00000006
        /*104c*/ 	.word	0x00028c40
        /*1050*/ 	.short	0x010a
        /*1052*/ 	.byte	0x3f
	.zero		1


	//   ....[97]....
        /*1054*/ 	.word	0x0001ca70
        /*1058*/ 	.word	0x00000006
        /*105c*/ 	.word	0x00028c60
        /*1060*/ 	.short	0x010a
        /*1062*/ 	.byte	0x3f
	.zero		1


	//   ....[98]....
        /*1064*/ 	.word	0x0001dc10
        /*1068*/ 	.word	0x00000007
        /*106c*/ 	.word	0x00028c20
        /*1070*/ 	.short	0x010a
        /*1072*/ 	.byte	0x3f
	.zero		1


	//   ....[99]....
        /*1074*/ 	.word	0x0001ddb0
        /*1078*/ 	.word	0x00000005
        /*107c*/ 	.word	0x00028c40
        /*1080*/ 	.short	0x010a
        /*1082*/ 	.byte	0x3f
	.zero		1


	//   ....[100]....
        /*1084*/ 	.word	0x0001de00
        /*1088*/ 	.word	0x00000003
        /*108c*/ 	.word	0x00028c40
        /*1090*/ 	.short	0x010a
        /*1092*/ 	.byte	0x3f
	.zero		1


	//   ....[101]....
        /*1094*/ 	.word	0x0001de50
        /*1098*/ 	.word	0x00000005
        /*109c*/ 	.word	0x00028c60
        /*10a0*/ 	.short	0x010a
        /*10a2*/ 	.byte	0x3f
	.zero		1


	//----- nvinfo : EIATTR_NUM_MBARRIERS
	.align		4
.L_678:
        /*10a4*/ 	.byte	0x03, 0x38
        /*10a6*/ 	.short	0x0016


	//----- nvinfo : EIATTR_EXIT_INSTR_OFFSETS
	.align		4
        /*10a8*/ 	.byte	0x04, 0x1c
        /*10aa*/ 	.short	(.L_680 - .L_679)


	//   ....[0]....
.L_679:
        /*10ac*/ 	.word	0x0001a370


	//----- nvinfo : EIATTR_MAX_THREADS
	.align		4
.L_680:
        /*10b0*/ 	.byte	0x04, 0x05
        /*10b2*/ 	.short	(.L_682 - .L_681)
.L_681:
        /*10b4*/ 	.word	0x00000180
        /*10b8*/ 	.word	0x00000001
        /*10bc*/ 	.word	0x00000001


	//----- nvinfo : EIATTR_CRS_STACK_SIZE
	.align		4
.L_682:
        /*10c0*/ 	.byte	0x04, 0x1e
        /*10c2*/ 	.short	(.L_684 - .L_683)
.L_683:
        /*10c4*/ 	.word	0x00000000


	//----- nvinfo : EIATTR_CBANK_PARAM_SIZE
	.align		4
.L_684:
        /*10c8*/ 	.byte	0x03, 0x19
        /*10ca*/ 	.short	0x0af0


	//----- nvinfo : EIATTR_PARAM_CBANK
	.align		4
        /*10cc*/ 	.byte	0x04, 0x0a
        /*10ce*/ 	.short	(.L_686 - .L_685)
	.align		4
.L_685:
        /*10d0*/ 	.word	index@(.nv.constant0._ZN7cutlass13device_kernelIN5flash11enable_sm90INS1_16FlashAttnFwdSm90INS1_25CollectiveMainloopFwdSm90ILi2EN4cute5tupleIJNS5_1CILi1EEES8_S8_EEENS6_IJNS7_ILi64EEESA_SA_EEELi512ENS_6half_tEfNS_4arch4Sm90ELb0ELb0ELb0ELb1ELb1ELb1ELb0ELb0ELb0ELb1ELb1ELb0EEENS1_21CollectiveEpilogueFwdINS6_IJSA_NS7_ILi512EEESA_EEES9_SC_SE_Li256ELb1ELb1ELb1ELb0EEENS1_36VarlenDynamicPersistentTileSchedulerILi64ELi64ELi256ELi128ELb1ELb1ELb1ELb0ELb1ELb1EEEEEEEEEvNT_6ParamsE)
        /*10d4*/ 	.short	0x0210
        /*10d6*/ 	.short	0x0af0


	//----- nvinfo : EIATTR_SW_WAR
	.align		4
.L_686:
        /*10d8*/ 	.byte	0x04, 0x36
        /*10da*/ 	.short	(.L_688 - .L_687)
.L_687:
        /*10dc*/ 	.word	0x00000008
.L_688:


//--------------------- .nv.info._ZN7cutlass13device_kernelIN5flash11enable_sm90INS1_16FlashAttnFwdSm90INS1_25CollectiveMainloopFwdSm90ILi2EN4cute5tupleIJNS5_1CILi1EEES8_S8_EEENS6_IJNS7_ILi64EEESA_SA_EEELi512ENS_6half_tEfNS_4arch4Sm90ELb0ELb0ELb0ELb1ELb1ELb0ELb1ELb0ELb0ELb1ELb1ELb0EEENS1_21CollectiveEpilogueFwdINS6_IJSA_NS7_ILi512EEESA_EEES9_SC_SE_Li256ELb1ELb1ELb1ELb0EEENS1_36VarlenDynamicPersistentTileSchedulerILi64ELi64ELi256ELi128ELb1ELb1ELb1ELb0ELb1ELb1EEEEEEEEEvNT_6ParamsE --------------------------
	.section	.nv.info._ZN7cutlass13device_kernelIN5flash11enable_sm90INS1_16FlashAttnFwdSm90INS1_25CollectiveMainloopFwdSm90ILi2EN4cute5tupleIJNS5_1CILi1EEES8_S8_EEENS6_IJNS7_ILi64EEESA_SA_EEELi512ENS_6half_tEfNS_4arch4Sm90ELb0ELb0ELb0ELb1ELb1ELb0ELb1ELb0ELb0ELb1ELb1ELb0EEENS1_21CollectiveEpilogueFwdINS6_IJSA_NS7_ILi512EEESA_EEES9_SC_SE_Li256ELb1ELb1ELb1ELb0EEENS1_36VarlenDynamicPersistentTileSchedulerILi64ELi64ELi256ELi128ELb1ELb1ELb1ELb0ELb1ELb1EEEEEEEEEvNT_6ParamsE,"",@"SHT_CUDA_INFO"
	.sectionflags	@""
	.align	4


	//----- nvinfo : EIATTR_CUDA_API_VERSION
	.align		4
        /*0000*/ 	.byte	0x04, 0x37
        /*0002*/ 	.short	(.L_690 - .L_689)
.L_689:
        /*0004*/ 	.word	0x00000082


	//----- nvinfo : EIATTR_KPARAM_INFO
	.align		4
.L_690:
        /*0008*/ 	.byte	0x04, 0x17
        /*000a*/ 	.short	(.L_692 - .L_691)
.L_691:
        /*000c*/ 	.word	0x00000000
        /*0010*/ 	.short	0x0000
        /*0012*/ 	.short	0x0070
        /*0014*/ 	.byte	0x00, 0xf0, 0x01, 0x2e


	//----- nvinfo : EIATTR_SPARSE_MMA_MASK
	.align		4
.L_692:
        /*0018*/ 	.byte	0x03, 0x50
        /*001a*/ 	.short	0x0000


	//----- nvinfo : EIATTR_MAXREG_COUNT
	.align		4
        /*001c*/ 	.byte	0x03, 0x1b
        /*001e*/ 	.short	0x00a8


	//----- nvinfo : EIATTR_NUM_BARRIERS
	.align		4
        /*0020*/ 	.byte	0x02, 0x4c
        /*0022*/ 	.byte	0x10
	.zero		1


	//----- nvinfo : EIATTR_EXTERNS
	.align		4
        /*0024*/ 	.byte	0x04, 0x0f
        /*0026*/ 	.short	(.L_694 - .L_693)


	//   ....[0]....
	.align		4
.L_693:
        /*0028*/ 	.word	index@(__assertfail)


	//----- nvinfo : EIATTR_ANNOTATIONS
	.align		4
.L_694:
        /*002c*/ 	.byte	0x04, 0x55
        /*002e*/ 	.short	(.L_696 - .L_695)


	//   ....[0]....
.L_695:
        /* <DEDUP_REMOVED lines=24> */


	//----- nvinfo : EIATTR_MERCURY_ISA_VERSION
	.align		4
.L_696:
        /*0198*/ 	.byte	0x03, 0x5f
        /*019a*/ 	.short	0x0101


	//----- nvinfo : EIATTR_UNUSED_LOAD_BYTE_OFFSET
	.align		4
        /*019c*/ 	.byte	0x04, 0x44
        /*019e*/ 	.short	(.L_698 - .L_697)


	//   ....[0]....
.L_697:
        /*01a0*/ 	.word	0x00000960
        /*01a4*/ 	.word	0x0000fff0


	//   ....[1]....
        /*01a8*/ 	.word	0x00009740
        /*01ac*/ 	.word	0x0000fff0


	//----- nvinfo : EIATTR_INT_WARP_WIDE_INSTR_OFFSETS
	.align		4
.L_698:
        /*01b0*/ 	.byte	0x04, 0x31
        /*01b2*/ 	.short	(.L_700 - .L_699)


	//   ....[0]....
.L_699:
        /*01b4*/ 	.word	0x000000c0


	//   ....[1]....
        /*01b8*/ 	.word	0x000000d0


	//   ....[2]....
        /*01bc*/ 	.word	0x000000e0


	//   ....[3]....
        /*01c0*/ 	.word	0x00000180


	//   ....[4]....
        /*01c4*/ 	.word	0x0000f570


	//   ....[5]....
        /*01c8*/ 	.word	0x0000f600


	//   ....[6]....
        /*01cc*/ 	.word	0x000138d0


	//   ....[7]....
        /*01d0*/ 	.word	0x00013960


	//----- nvinfo : EIATTR_COOP_GROUP_MASK_REGIDS
	.align		4
.L_700:
        /*01d4*/ 	.byte	0x04, 0x29
        /*01d6*/ 	.short	(.L_702 - .L_701)


	//   ....[0]....
.L_701:
        /*01d8*/ 	.word	0xffffffff


	//   ....[1]....
        /*01dc*/ 	.word	0xffffffff


	//   ....[2]....
        /*01e0*/ 	.word	0xffffffff


	//   ....[3]....
        /*01e4*/ 	.word	0xffffffff


	//   ....[4]....
        /*01e8*/ 	.word	0xffffffff


	//   ....[5]....
        /*01ec*/ 	.word	0xffffffff


	//   ....[6]....
        /*01f0*/ 	.word	0xffffffff


	//   ....[7]....
        /*01f4*/ 	.word	0xffffffff


	//   ....[8]....
        /*01f8*/ 	.word	0xffffffff


	//   ....[9]....
        /*01fc*/ 	.word	0xffffffff


	//   ....[10]....
        /*0200*/ 	.word	0xffffffff


	//   ....[11]....
        /*0204*/ 	.word	0xffffffff


	//   ....[12]....
        /*0208*/ 	.word	0xffffffff


	//   ....[13]....
        /*020c*/ 	.word	0xffffffff


	//   ....[14]....
        /*0210*/ 	.word	0xffffffff


	//   ....[15]....
        /*0214*/ 	.word	0xffffffff


	//   ....[16]....
        /*0218*/ 	.word	0xffffffff


	//   ....[17]....
        /*021c*/ 	.word	0xffffffff


	//   ....[18]....
        /*0220*/ 	.word	0xffffffff


	//   ....[19]....
        /*0224*/ 	.word	0xffffffff


	//   ....[20]....
        /*0228*/ 	.word	0xffffffff


	//   ....[21]....
        /*022c*/ 	.word	0xffffffff


	//   ....[22]....
        /*0230*/ 	.word	0xffffffff


	//   ....[23]....
        /*0234*/ 	.word	0xffffffff


	//   ....[24]....
        /*0238*/ 	.word	0xffffffff


	//   ....[25]....
        /*023c*/ 	.word	0xffffffff


	//   ....[26]....
        /*0240*/ 	.word	0xffffffff


	//   ....[27]....
        /*0244*/ 	.word	0xffffffff


	//   ....[28]....
        /*0248*/ 	.word	0xffffffff


	//   ....[29]....
        /*024c*/ 	.word	0xffffffff


	//   ....[30]....
        /*0250*/ 	.word	0xffffffff


	//   ....[31]....
        /*0254*/ 	.word	0xffffffff


	//   ....[32]....
        /*0258*/ 	.word	0xffffffff


	//   ....[33]....
        /*025c*/ 	.word	0xffffffff


	//   ....[34]....
        /*0260*/ 	.word	0xffffffff


	//   ....[35]....
        /*0264*/ 	.word	0xffffffff


	//   ....[36]....
        /*0268*/ 	.word	0xffffffff


	//   ....[37]....
        /*026c*/ 	.word	0xffffffff


	//   ....[38]....
        /*0270*/ 	.word	0xffffffff


	//   ....[39]....
        /*0274*/ 	.word	0xffffffff


	//   ....[40]....
        /*0278*/ 	.word	0xffffffff


	//   ....[41]....
        /*027c*/ 	.word	0xffffffff


	//   ....[42]....
        /*0280*/ 	.word	0xffffffff


	//   ....[43]....
        /*0284*/ 	.word	0xffffffff


	//   ....[44]....
        /*0288*/ 	.word	0xffffffff


	//   ....[45]....
        /*028c*/ 	.word	0xffffffff


	//   ....[46]....
        /*0290*/ 	.word	0xffffffff


	//   ....[47]....
        /*0294*/ 	.word	0xffffffff


	//   ....[48]....
        /*0298*/ 	.word	0xffffffff


	//   ....[49]....
        /*029c*/ 	.word	0xffffffff


	//   ....[50]....
        /*02a0*/ 	.word	0xffffffff


	//   ....[51]....
        /*02a4*/ 	.word	0xffffffff


	//   ....[52]....
        /*02a8*/ 	.word	0xffffffff


	//   ....[53]....
        /*02ac*/ 	.word	0xffffffff


	//   ....[54]....
        /*02b0*/ 	.word	0xffffffff


	//   ....[55]....
        /*02b4*/ 	.word	0xffffffff


	//   ....[56]....
        /*02b8*/ 	.word	0xffffffff


	//   ....[57]....
        /*02bc*/ 	.word	0xffffffff


	//   ....[58]....
        /*02c0*/ 	.word	0xffffffff


	//   ....[59]....
        /*02c4*/ 	.word	0xffffffff


	//   ....[60]....
        /*02c8*/ 	.word	0xffffffff


	//   ....[61]....
        /*02cc*/ 	.word	0xffffffff


	//   ....[62]....
        /*02d0*/ 	.word	0xffffffff


	//   ....[63]....
        /*02d4*/ 	.word	0xffffffff


	//   ....[64]....
        /*02d8*/ 	.word	0xffffffff


	//   ....[65]....
        /*02dc*/ 	.word	0xffffffff


	//   ....[66]....
        /*02e0*/ 	.word	0xffffffff


	//   ....[67]....
        /*02e4*/ 	.word	0xffffffff


	//   ....[68]....
        /*02e8*/ 	.word	0xffffffff


	//   ....[69]....
        /*02ec*/ 	.word	0xffffffff


	//   ....[70]....
        /*02f0*/ 	.word	0xffffffff


	//   ....[71]....
        /*02f4*/ 	.word	0xffffffff


	//   ....[72]....
        /*02f8*/ 	.word	0xffffffff


	//   ....[73]....
        /*02fc*/ 	.word	0xffffffff


	//   ....[74]....
        /*0300*/ 	.word	0xffffffff


	//   ....[75]....
        /*0304*/ 	.word	0xffffffff


	//   ....[76]....
        /*0308*/ 	.word	0xffffffff


	//   ....[77]....
        /*030c*/ 	.word	0xffffffff


	//   ....[78]....
        /*0310*/ 	.word	0xffffffff


	//   ....[79]....
        /*0314*/ 	.word	0xffffffff


	//   ....[80]....
        /*0318*/ 	.word	0xffffffff


	//   ....[81]....
        /*031c*/ 	.word	0xffffffff


	//   ....[82]....
        /*0320*/ 	.word	0xffffffff


	//   ....[83]....
        /*0324*/ 	.word	0xffffffff


	//   ....[84]....
        /*0328*/ 	.word	0xffffffff


	//   ....[85]....
        /*032c*/ 	.word	0xffffffff


	//   ....[86]....
        /*0330*/ 	.word	0xffffffff


	//   ....[87]....
        /*0334*/ 	.word	0xffffffff


	//   ....[88]....
        /*0338*/ 	.word	0xffffffff


	//   ....[89]....
        /*033c*/ 	.word	0xffffffff


	//   ....[90]....
        /*0340*/ 	.word	0xffffffff


	//   ....[91]....
        /*0344*/ 	.word	0xffffffff


	//   ....[92]....
        /*0348*/ 	.word	0xffffffff


	//   ....[93]....
        /*034c*/ 	.word	0xffffffff


	//   ....[94]....
        /*0350*/ 	.word	0xffffffff


	//   ....[95]....
        /*0354*/ 	.word	0xffffffff


	//   ....[96]....
        /*0358*/ 	.word	0xffffffff


	//   ....[97]....
        /*035c*/ 	.word	0xffffffff


	//   ....[98]....
        /*0360*/ 	.word	0xffffffff


	//   ....[99]....
        /*0364*/ 	.word	0xffffffff


	//   ....[100]....
        /*0368*/ 	.word	0xffffffff


	//   ....[101]....
        /*036c*/ 	.word	0xffffffff


	//   ....[102]....
        /*0370*/ 	.word	0xffffffff


	//   ....[103]....
        /*0374*/ 	.word	0xffffffff


	//   ....[104]....
        /*0378*/ 	.word	0xffffffff


	//   ....[105]....
        /*037c*/ 	.word	0xffffffff


	//   ....[106]....
        /*0380*/ 	.word	0xffffffff


	//   ....[107]....
        /*0384*/ 	.word	0xffffffff


	//   ....[108]....
        /*0388*/ 	.word	0xffffffff


	//   ....[109]....
        /*038c*/ 	.word	0xffffffff


	//   ....[110]....
        /*0390*/ 	.word	0xffffffff


	//   ....[111]....
        /*0394*/ 	.word	0xffffffff


	//   ....[112]....
        /*0398*/ 	.word	0xffffffff


	//   ....[113]....
        /*039c*/ 	.word	0xffffffff


	//   ....[114]....
        /*03a0*/ 	.word	0xffffffff


	//   ....[115]....
        /*03a4*/ 	.word	0xffffffff


	//   ....[116]....
        /*03a8*/ 	.word	0xffffffff


	//   ....[117]....
        /*03ac*/ 	.word	0xffffffff


	//   ....[118]....
        /*03b0*/ 	.word	0xffffffff


	//   ....[119]....
        /*03b4*/ 	.word	0xffffffff


	//   ....[120]....
        /*03b8*/ 	.word	0xffffffff


	//   ....[121]....
        /*03bc*/ 	.word	0xffffffff


	//   ....[122]....
        /*03c0*/ 	.word	0xffffffff


	//   ....[123]....
        /*03c4*/ 	.word	0xffffffff


	//   ....[124]....
        /*03c8*/ 	.word	0xffffffff


	//   ....[125]....
        /*03cc*/ 	.word	0x0500000f


	//   ....[126]....
        /*03d0*/ 	.word	0x0500000f


	//   ....[127]....
        /*03d4*/ 	.word	0x0500000f


	//   ....[128]....
        /*03d8*/ 	.word	0x0500000f


	//   ....[129]....
        /*03dc*/ 	.word	0x0500000f


	//   ....[130]....
        /*03e0*/ 	.word	0x0500000f


	//   ....[131]....
        /*03e4*/ 	.word	0x0500000f


	//   ....[132]....
        /*03e8*/ 	.word	0x0500000f


	//   ....[133]....
        /*03ec*/ 	.word	0x0500000f


	//   ....[134]....
        /*03f0*/ 	.word	0x0500000f


	//   ....[135]....
        /*03f4*/ 	.word	0x0500000f


	//   ....[136]....
        /*03f8*/ 	.word	0x0500000f


	//   ....[137]....
        /*03fc*/ 	.word	0x0500000f


	//   ....[138]....
        /*0400*/ 	.word	0x0500000f


	//   ....[139]....
        /*0404*/ 	.word	0x0500000f


	//   ....[140]....
        /*0408*/ 	.word	0x0500000f


	//   ....[141]....
        /*040c*/ 	.word	0x0500000f


	//   ....[142]....
        /*0410*/ 	.word	0x0500000f


	//   ....[143]....
        /*0414*/ 	.word	0x0500000f


	//   ....[144]....
        /*0418*/ 	.word	0x0500000f


	//   ....[145]....
        /*041c*/ 	.word	0x0500000f


	//   ....[146]....
        /*0420*/ 	.word	0x0500000f


	//   ....[147]....
        /*0424*/ 	.word	0x0500000f


	//   ....[148]....
        /*0428*/ 	.word	0x0500000f


	//   ....[149]....
        /*042c*/ 	.word	0x0500000f


	//   ....[150]....
        /*0430*/ 	.word	0x0500000f


	//   ....[151]....
        /*0434*/ 	.word	0x0500000f


	//   ....[152]....
        /*0438*/ 	.word	0x0500000f


	//   ....[153]....
        /*043c*/ 	.word	0x0500000f


	//   ....[154]....
        /*0440*/ 	.word	0x0500000f


	//   ....[155]....
        /*0444*/ 	.word	0x0500000f


	//   ....[156]....
        /*0448*/ 	.word	0x0500000f


	//   ....[157]....
        /*044c*/ 	.word	0x0500000f


	//   ....[158]....
        /*0450*/ 	.word	0x0500000f


	//   ....[159]....
        /*0454*/ 	.word	0x0500000f


	//   ....[160]....
        /*0458*/ 	.word	0x0500000f


	//   ....[161]....
        /*045c*/ 	.word	0x0500000f


	//   ....[162]....
        /*0460*/ 	.word	0x0500000f


	//   ....[163]....
        /*0464*/ 	.word	0x0500000f


	//   ....[164]....
        /*0468*/ 	.word	0x0500000f


	//   ....[165]....
        /*046c*/ 	.word	0x0500000f


	//   ....[166]....
        /*0470*/ 	.word	0x0500000f


	//   ....[167]....
        /*0474*/ 	.word	0x0500000f


	//   ....[168]....
        /*0478*/ 	.word	0x0500000f


	//   ....[169]....
        /*047c*/ 	.word	0x0500000f


	//   ....[170]....
        /*0480*/ 	.word	0x0500000f


	//   ....[171]....
        /*0484*/ 	.word	0x0500000f


	//   ....[172]....
        /*0488*/ 	.word	0x0500000f


	//   ....[173]....
        /*048c*/ 	.word	0x0500000f


	//   ....[174]....
        /*0490*/ 	.word	0x0500000f


	//   ....[175]....
        /*0494*/ 	.word	0x0500000f


	//   ....[176]....
        /*0498*/ 	.word	0x0500000f


	//   ....[177]....
        /*049c*/ 	.word	0x0500000f


	//   ....[178]....
        /*04a0*/ 	.word	0x0500000f


	//   ....[179]....
        /*04a4*/ 	.word	0x0500000f


	//   ....[180]....
        /*04a8*/ 	.word	0x0500000f


	//   ....[181]....
        /*04ac*/ 	.word	0x0500000f


	//   ....[182]....
        /*04b0*/ 	.word	0x0500000f


	//   ....[183]....
        /*04b4*/ 	.word	0x0500000f


	//   ....[184]....
        /*04b8*/ 	.word	0x0500000f


	//   ....[185]....
        /*04bc*/ 	.word	0x0500000f


	//   ....[186]....
        /*04c0*/ 	.word	0x0500000f


	//   ....[187]....
        /*04c4*/ 	.word	0x0500000f


	//   ....[188]....
        /*04c8*/ 	.word	0x0500000f


	//   ....[189]....
        /*04cc*/ 	.word	0x0500000f


	//   ....[190]....
        /*04d0*/ 	.word	0x0500000f


	//   ....[191]....
        /*04d4*/ 	.word	0x0500000f


	//   ....[192]....
        /*04d8*/ 	.word	0x0500000f


	//----- nvinfo : EIATTR_COOP_GROUP_INSTR_OFFSETS
	.align		4
.L_702:
        /*04dc*/ 	.byte	0x04, 0x28
        /*04de*/ 	.short	(.L_704 - .L_703)


	//   ....[0]....
.L_703:
        /*04e0*/ 	.word	0x00000080


	//   ....[1]....
        /*04e4*/ 	.word	0x00000090


	//   ....[2]....
        /*04e8*/ 	.word	0x000002b0


	//   ....[3]....
        /*04ec*/ 	.word	0x00000410


	//   ....[4]....
        /*04f0*/ 	.word	0x00000530


	//   ....[5]....
        /*04f4*/ 	.word	0x00000690


	//   ....[6]....
        /*04f8*/ 	.word	0x00001dd0


	//   ....[7]....
        /*04fc*/ 	.word	0x00003b10


	//   ....[8]....
        /*0500*/ 	.word	0x000042c0


	//   ....[9]....
        /*0504*/ 	.word	0x00005730


	//   ....[10]....
        /*0508*/ 	.word	0x000057a0


	//   ....[11]....
        /*050c*/ 	.word	0x00005970


	//   ....[12]....
        /*0510*/ 	.word	0x00005a50


	//   ....[13]....
        /*0514*/ 	.word	0x000061a0


	//   ....[14]....
        /*0518*/ 	.word	0x00006710


	//   ....[15]....
        /*051c*/ 	.word	0x000078a0


	//   ....[16]....
        /*0520*/ 	.word	0x000078c0


	//   ....[17]....
        /*0524*/ 	.word	0x00007d40


	//   ....[18]....
        /*0528*/ 	.word	0x00007f10


	//   ....[19]....
        /*052c*/ 	.word	0x00008ba0


	//   ....[20]....
        /*0530*/ 	.word	0x00008c50


	//   ....[21]....
        /*0534*/ 	.word	0x00008c80


	//   ....[22]....
        /*0538*/ 	.word	0x00008ce0


	//   ....[23]....
        /*053c*/ 	.word	0x00008d10


	//   ....[24]....
        /*0540*/ 	.word	0x0000a4d0


	//   ....[25]....
        /*0544*/ 	.word	0x0000a880


	//   ....[26]....
        /*0548*/ 	.word	0x0000a890


	//   ....[27]....
        /*054c*/ 	.word	0x0000a8a0


	//   ....[28]....
        /*0550*/ 	.word	0x0000a8b0


	//   ....[29]....
        /*0554*/ 	.word	0x0000b510


	//   ....[30]....
        /*0558*/ 	.word	0x0000b540


	//   ....[31]....
        /*055c*/ 	.word	0x0000b7f0


	//   ....[32]....
        /*0560*/ 	.word	0x0000b810


	//   ....[33]....
        /*0564*/ 	.word	0x0000c010


	//   ....[34]....
        /*0568*/ 	.word	0x0000c040


	//   ....[35]....
        /*056c*/ 	.word	0x0000c890


	//   ....[36]....
        /*0570*/ 	.word	0x0000c8b0


	//   ....[37]....
        /*0574*/ 	.word	0x0000db90


	//   ....[38]....
        /*0578*/ 	.word	0x0000dbc0


	//   ....[39]....
        /*057c*/ 	.word	0x0000de00


	//   ....[40]....
        /*0580*/ 	.word	0x0000de20


	//   ....[41]....
        /*0584*/ 	.word	0x0000e0e0


	//   ....[42]....
        /*0588*/ 	.word	0x0000e2d0


	//   ....[43]....
        /*058c*/ 	.word	0x0000e300


	//   ....[44]....
        /*0590*/ 	.word	0x0000e330


	//   ....[45]....
        /*0594*/ 	.word	0x0000e360


	//   ....[46]....
        /*0598*/ 	.word	0x0000e390


	//   ....[47]....
        /*059c*/ 	.word	0x0000e3c0


	//   ....[48]....
        /*05a0*/ 	.word	0x0000e530


	//   ....[49]....
        /*05a4*/ 	.word	0x0000e560


	//   ....[50]....
        /*05a8*/ 	.word	0x0000e590


	//   ....[51]....
        /*05ac*/ 	.word	0x0000e5c0


	//   ....[52]....
        /*05b0*/ 	.word	0x0000e5f0


	//   ....[53]....
        /*05b4*/ 	.word	0x0000e620


	//   ....[54]....
        /*05b8*/ 	.word	0x0000e6b0


	//   ....[55]....
        /*05bc*/ 	.word	0x0000e6e0


	//   ....[56]....
        /*05c0*/ 	.word	0x0000e6f0


	//   ....[57]....
        /*05c4*/ 	.word	0x0000e780


	//   ....[58]....
        /*05c8*/ 	.word	0x00010390


	//   ....[59]....
        /*05cc*/ 	.word	0x000103b0


	//   ....[60]....
        /*05d0*/ 	.word	0x00010440


	//   ....[61]....
        /*05d4*/ 	.word	0x00010460


	//   ....[62]....
        /*05d8*/ 	.word	0x000104e0


	//   ....[63]....
        /*05dc*/ 	.word	0x00010500


	//   ....[64]....
        /*05e0*/ 	.word	0x00010510


	//   ....[65]....
        /*05e4*/ 	.word	0x00010520


	//   ....[66]....
        /*05e8*/ 	.word	0x00010ca0


	//   ....[67]....
        /*05ec*/ 	.word	0x00010ce0


	//   ....[68]....
        /*05f0*/ 	.word	0x00010da0


	//   ....[69]....
        /*05f4*/ 	.word	0x00010dc0


	//   ....[70]....
        /*05f8*/ 	.word	0x00010e60


	//   ....[71]....
        /*05fc*/ 	.word	0x00010e80


	//   ....[72]....
        /*0600*/ 	.word	0x00010e90


	//   ....[73]....
        /*0604*/ 	.word	0x00010f10


	//   ....[74]....
        /*0608*/ 	.word	0x00011770


	//   ....[75]....
        /*060c*/ 	.word	0x00011790


	//   ....[76]....
        /*0610*/ 	.word	0x00011930


	//   ....[77]....
        /*0614*/ 	.word	0x00011960


	//   ....[78]....
        /*0618*/ 	.word	0x00011a70


	//   ....[79]....
        /*061c*/ 	.word	0x00011a80


	//   ....[80]....
        /*0620*/ 	.word	0x00011ab0


	//   ....[81]....
        /*0624*/ 	.word	0x00011ac0


	//   ....[82]....
        /*0628*/ 	.word	0x000120d0


	//   ....[83]....
        /*062c*/ 	.word	0x00012100


	//   ....[84]....
        /*0630*/ 	.word	0x000122f0


	//   ....[85]....
        /*0634*/ 	.word	0x00012330


	//   ....[86]....
        /*0638*/ 	.word	0x00012340


	//   ....[87]....
        /*063c*/ 	.word	0x00012350


	//   ....[88]....
        /*0640*/ 	.word	0x000124a0


	//   ....[89]....
        /*0644*/ 	.word	0x000125f0


	//   ....[90]....
        /*0648*/ 	.word	0x00012e00


	//   ....[91]....
        /*064c*/ 	.word	0x00012e20


	//   ....[92]....
        /*0650*/ 	.word	0x00012e70


	//   ....[93]....
        /*0654*/ 	.word	0x00012e80


	//   ....[94]....
        /*0658*/ 	.word	0x00012ec0


	//   ....[95]....
        /*065c*/ 	.word	0x00012ed0


	//   ....[96]....
        /*0660*/ 	.word	0x00012ee0


	//   ....[97]....
        /*0664*/ 	.word	0x00012f20


	//   ....[98]....
        /*0668*/ 	.word	0x00013220


	//   ....[99]....
        /*066c*/ 	.word	0x00013260


	//   ....[100]....
        /*0670*/ 	.word	0x00013280


	//   ....[101]....
        /*0674*/ 	.word	0x000132a0


	//   ....[102]....
        /*0678*/ 	.word	0x000132d0


	//   ....[103]....
        /*067c*/ 	.word	0x000132f0


	//   ....[104]....
        /*0680*/ 	.word	0x000133f0


	//   ....[105]....
        /*0684*/ 	.word	0x00013540


	//   ....[106]....
        /*0688*/ 	.word	0x00013b80


	//   ....[107]....
        /*068c*/ 	.word	0x00013bb0


	//   ....[108]....
        /*0690*/ 	.word	0x00013c10


	//   ....[109]....
        /*0694*/ 	.word	0x00013c40


	//   ....[110]....
        /*0698*/ 	.word	0x00013c70


	//   ....[111]....
        /*069c*/ 	.word	0x00013ca0


	//   ....[112]....
        /*06a0*/ 	.word	0x00013cd0


	//   ....[113]....
        /*06a4*/ 	.word	0x00013d00


	//   ....[114]....
        /*06a8*/ 	.word	0x00013ea0


	//   ....[115]....
        /*06ac*/ 	.word	0x00013ed0


	//   ....[116]....
        /*06b0*/ 	.word	0x00013f00


	//   ....[117]....
        /*06b4*/ 	.word	0x00013f30


	//   ....[118]....
        /*06b8*/ 	.word	0x00013f60


	//   ....[119]....
        /*06bc*/ 	.word	0x00013f90


	//   ....[120]....
        /*06c0*/ 	.word	0x00014050


	//   ....[121]....
        /*06c4*/ 	.word	0x00014070


	//   ....[122]....
        /*06c8*/ 	.word	0x00014080


	//   ....[123]....
        /*06cc*/ 	.word	0x000140e0


	//   ....[124]....
        /*06d0*/ 	.word	0x00014700


	//   ....[125]....
        /*06d4*/ 	.word	0x00014c30


	//   ....[126]....
        /*06d8*/ 	.word	0x00014d20


	//   ....[127]....
        /*06dc*/ 	.word	0x00014dc0


	//   ....[128]....
        /*06e0*/ 	.word	0x00014e20


	//   ....[129]....
        /*06e4*/ 	.word	0x00014f10


	//   ....[130]....
        /*06e8*/ 	.word	0x00014f80


	//   ....[131]....
        /*06ec*/ 	.word	0x00015070


	//   ....[132]....
        /*06f0*/ 	.word	0x000150e0


	//   ....[133]....
        /*06f4*/ 	.word	0x00015180


	//   ....[134]....
        /*06f8*/ 	.word	0x00015280


	//   ....[135]....
        /*06fc*/ 	.word	0x00015310


	//   ....[136]....
        /*0700*/ 	.word	0x00015370


	//   ....[137]....
        /*0704*/ 	.word	0x00015460


	//   ....[138]....
        /*0708*/ 	.word	0x000154e0


	//   ....[139]....
        /*070c*/ 	.word	0x000155e0


	//   ....[140]....
        /*0710*/ 	.word	0x00015650


	//   ....[141]....
        /*0714*/ 	.word	0x00015730


	//   ....[142]....
        /*0718*/ 	.word	0x00015a40


	//   ....[143]....
        /*071c*/ 	.word	0x00015b00


	//   ....[144]....
        /*0720*/ 	.word	0x00015d70


	//   ....[145]....
        /*0724*/ 	.word	0x00015dc0


	//   ....[146]....
        /*0728*/ 	.word	0x00015fd0


	//   ....[147]....
        /*072c*/ 	.word	0x00016020


	//   ....[148]....
        /*0730*/ 	.word	0x000161d0


	//   ....[149]....
        /*0734*/ 	.word	0x00016220


	//   ....[150]....
        /*0738*/ 	.word	0x00016360


	//   ....[151]....
        /*073c*/ 	.word	0x00016460


	//   ....[152]....
        /*0740*/ 	.word	0x000166d0


	//   ....[153]....
        /*0744*/ 	.word	0x00016720


	//   ....[154]....
        /*0748*/ 	.word	0x000168f0


	//   ....[155]....
        /*074c*/ 	.word	0x00016940


	//   ....[156]....
        /*0750*/ 	.word	0x00016b10


	//   ....[157]....
        /*0754*/ 	.word	0x00016b60


	//   ....[158]....
        /*0758*/ 	.word	0x00016c50


	//   ....[159]....
        /*075c*/ 	.word	0x00016cf0


	//   ....[160]....
        /*0760*/ 	.word	0x00016d50


	//   ....[161]....
        /*0764*/ 	.word	0x00016e00


	//   ....[162]....
        /*0768*/ 	.word	0x00016e60


	//   ....[163]....
        /*076c*/ 	.word	0x00016f10


	//   ....[164]....
        /*0770*/ 	.word	0x00016f70


	//   ....[165]....
        /*0774*/ 	.word	0x00017020


	//   ....[166]....
        /*0778*/ 	.word	0x00017110


	//   ....[167]....
        /*077c*/ 	.word	0x000171f0


	//   ....[168]....
        /*0780*/ 	.word	0x00017300


	//   ....[169]....
        /*0784*/ 	.word	0x00017400


	//   ....[170]....
        /*0788*/ 	.word	0x00017530


	//   ....[171]....
        /*078c*/ 	.word	0x00017610


	//   ....[172]....
        /*0790*/ 	.word	0x00017710


	//   ....[173]....
        /*0794*/ 	.word	0x000177f0


	//   ....[174]....
        /*0798*/ 	.word	0x00017880


	//   ....[175]....
        /*079c*/ 	.word	0x00017920


	//   ....[176]....
        /*07a0*/ 	.word	0x00017aa0


	//   ....[177]....
        /*07a4*/ 	.word	0x00017b10


	//   ....[178]....
        /*07a8*/ 	.word	0x00017b80


	//   ....[179]....
        /*07ac*/ 	.word	0x00017bf0


	//   ....[180]....
        /*07b0*/ 	.word	0x00017c60


	//   ....[181]....
        /*07b4*/ 	.word	0x00017ce0


	//   ....[182]....
        /*07b8*/ 	.word	0x00017d60


	//   ....[183]....
        /*07bc*/ 	.word	0x00017df0


	//   ....[184]....
        /*07c0*/ 	.word	0x00017e60


	//   ....[185]....
        /*07c4*/ 	.word	0x00017ed0


	//   ....[186]....
        /*07c8*/ 	.word	0x00017f40


	//   ....[187]....
        /*07cc*/ 	.word	0x00017fc0


	//   ....[188]....
        /*07d0*/ 	.word	0x00018030


	//   ....[189]....
        /*07d4*/ 	.word	0x000180d0


	//   ....[190]....
        /*07d8*/ 	.word	0x00018120


	//   ....[191]....
        /*07dc*/ 	.word	0x000181b0


	//   ....[192]....
        /*07e0*/ 	.word	0x000182e0


	//----- nvinfo : EIATTR_REG_RECONFIG
	.align		4
.L_704:
        /*07e4*/ 	.byte	0x01, 0x54
	.zero		2


	//----- nvinfo : EIATTR_SYSCALL_OFFSETS
	.align		4
        /*07e8*/ 	.byte	0x04, 0x46
        /*07ea*/ 	.short	(.L_706 - .L_705)


	//   ....[0]....
.L_705:
        /*07ec*/ 	.word	0x00003cd0


	//   ....[1]....
        /*07f0*/ 	.word	0x0000f760


	//   ....[2]....
        /*07f4*/ 	.word	0x0000f8b0


	//   ....[3]....
        /*07f8*/ 	.word	0x0000f9a0


	//   ....[4]....
        /*07fc*/ 	.word	0x000108c0


	//   ....[5]....
        /*0800*/ 	.word	0x00011190


	//----- nvinfo : EIATTR_MBARRIER_INSTR_OFFSETS
	.align		4
.L_706:
        /*0804*/ 	.byte	0x04, 0x39
        /*0806*/ 	.short	(.L_708 - .L_707)


	//   ....[0]....
.L_707:
        /*0808*/ 	.word	0x00000190
        /*080c*/ 	.word	0x000000ff
        /*0810*/ 	.word	0x00038800
        /*0814*/ 	.short	0x0100
        /*0816*/ 	.byte	0x08
	.zero		1


	//   ....[1]....
        /*0818*/ 	.word	0x000001a0
        /*081c*/ 	.word	0x000000ff
        /*0820*/ 	.word	0x00038810
        /*0824*/ 	.short	0x0100
        /*0826*/ 	.byte	0x08
	.zero		1


	//   ....[2]....
        /*0828*/ 	.word	0x000001b0
        /*082c*/ 	.word	0x000000ff
        /*0830*/ 	.word	0x00038820
        /*0834*/ 	.short	0x0100
        /*0836*/ 	.byte	0x08
	.zero		1


	//   ....[3]....
        /*0838*/ 	.word	0x00000260
        /*083c*/ 	.word	0x000000ff
        /*0840*/ 	.word	0x00038830
        /*0844*/ 	.short	0x0100
        /*0846*/ 	.byte	0x06
	.zero		1


	//   ....[4]....
        /*0848*/ 	.word	0x00000270
        /*084c*/ 	.word	0x000000ff
        /*0850*/ 	.word	0x00038840
        /*0854*/ 	.short	0x0100
        /*0856*/ 	.byte	0x06
	.zero		1


	//   ....[5]....
        /*0858*/ 	.word	0x00000280
        /*085c*/ 	.word	0x000000ff
        /*0860*/ 	.word	0x00038838
        /*0864*/ 	.short	0x0100
        /*0866*/ 	.byte	0x06
	.zero		1


	//   ....[6]....
        /*0868*/ 	.word	0x00000290
        /*086c*/ 	.word	0x000000ff
        /*0870*/ 	.word	0x00038848
        /*0874*/ 	.short	0x0100
        /*0876*/ 	.byte	0x06
	.zero		1


	//   ....[7]....
        /*0878*/ 	.word	0x000003c0
        /*087c*/ 	.word	0x000000ff
        /*0880*/ 	.word	0x00038850
        /*0884*/ 	.short	0x0100
        /*0886*/ 	.byte	0x08
	.zero		1


	//   ....[8]....
        /*0888*/ 	.word	0x000003d0
        /*088c*/ 	.word	0x000000ff
        /*0890*/ 	.word	0x00038860
        /*0894*/ 	.short	0x0100
        /*0896*/ 	.byte	0x08
	.zero		1


	//   ....[9]....
        /*0898*/ 	.word	0x000003e0
        /*089c*/ 	.word	0x000000ff
        /*08a0*/ 	.word	0x00038858
        /*08a4*/ 	.short	0x0100
        /*08a6*/ 	.byte	0x08
	.zero		1


	//   ....[10]....
        /*08a8*/ 	.word	0x000003f0
        /*08ac*/ 	.word	0x000000ff
        /*08b0*/ 	.word	0x00038868
        /*08b4*/ 	.short	0x0100
        /*08b6*/ 	.byte	0x08
	.zero		1


	//   ....[11]....
        /*08b8*/ 	.word	0x000004e0
        /*08bc*/ 	.word	0x000000ff
        /*08c0*/ 	.word	0x00038870
        /*08c4*/ 	.short	0x0100
        /*08c6*/ 	.byte	0x06
	.zero		1


	//   ....[12]....
        /*08c8*/ 	.word	0x000004f0
        /*08cc*/ 	.word	0x000000ff
        /*08d0*/ 	.word	0x00038880
        /*08d4*/ 	.short	0x0100
        /*08d6*/ 	.byte	0x06
	.zero		1


	//   ....[13]....
        /*08d8*/ 	.word	0x00000500
        /*08dc*/ 	.word	0x000000ff
        /*08e0*/ 	.word	0x00038878
        /*08e4*/ 	.short	0x0100
        /*08e6*/ 	.byte	0x06
	.zero		1


	//   ....[14]....
        /*08e8*/ 	.word	0x00000510
        /*08ec*/ 	.word	0x000000ff
        /*08f0*/ 	.word	0x00038888
        /*08f4*/ 	.short	0x0100
        /*08f6*/ 	.byte	0x06
	.zero		1


	//   ....[15]....
        /*08f8*/ 	.word	0x00000640
        /*08fc*/ 	.word	0x000000ff
        /*0900*/ 	.word	0x00038890
        /*0904*/ 	.short	0x0100
        /*0906*/ 	.byte	0x08
	.zero		1


	//   ....[16]....
        /*0908*/ 	.word	0x00000650
        /*090c*/ 	.word	0x000000ff
        /*0910*/ 	.word	0x000388a0
        /*0914*/ 	.short	0x0100
        /*0916*/ 	.byte	0x08
	.zero		1


	//   ....[17]....
        /*0918*/ 	.word	0x00000660
        /*091c*/ 	.word	0x000000ff
        /*0920*/ 	.word	0x00038898
        /*0924*/ 	.short	0x0100
        /*0926*/ 	.byte	0x08
	.zero		1


	//   ....[18]....
        /*0928*/ 	.word	0x00000670
        /*092c*/ 	.word	0x000000ff
        /*0930*/ 	.word	0x000388a8
        /*0934*/ 	.short	0x0100
        /*0936*/ 	.byte	0x08
	.zero		1


	//   ....[19]....
        /*0938*/ 	.word	0x000007b0
        /*093c*/ 	.word	0x000000ff
        /*0940*/ 	.word	0x000388b0
        /*0944*/ 	.short	0x0100
        /*0946*/ 	.byte	0x08
	.zero		1


	//   ....[20]....
        /*0948*/ 	.word	0x000007c0
        /*094c*/ 	.word	0x000000ff
        /*0950*/ 	.word	0x000388c0
        /*0954*/ 	.short	0x0100
        /*0956*/ 	.byte	0x08
	.zero		1


	//   ....[21]....
        /*0958*/ 	.word	0x000007d0
        /*095c*/ 	.word	0x000000ff
        /*0960*/ 	.word	0x000388b8
        /*0964*/ 	.short	0x0100
        /*0966*/ 	.byte	0x08
	.zero		1


	//   ....[22]....
        /*0968*/ 	.word	0x000007e0
        /*096c*/ 	.word	0x000000ff
        /*0970*/ 	.word	0x000388c8
        /*0974*/ 	.short	0x0100
        /*0976*/ 	.byte	0x08
	.zero		1


	//   ....[23]....
        /*0978*/ 	.word	0x000020b0
        /*097c*/ 	.word	0x000000ff
        /*0980*/ 	.word	0x00000000
        /*0984*/ 	.short	0x0101
        /*0986*/ 	.byte	0x06
	.zero		1


	//   ....[24]....
        /*0988*/ 	.word	0x00002ba0
        /*098c*/ 	.word	0x000000ff
        /*0990*/ 	.word	0x00000000
        /*0994*/ 	.short	0x0101
        /*0996*/ 	.byte	0x06
	.zero		1


	//   ....[25]....
        /*0998*/ 	.word	0x00003d80
        /*099c*/ 	.word	0x000000ff
        /*09a0*/ 	.word	0x00038800
        /*09a4*/ 	.short	0x010a
        /*09a6*/ 	.byte	0x29
	.zero		1


	//   ....[26]....
        /*09a8*/ 	.word	0x00003df0
        /*09ac*/ 	.word	0x00000007
        /*09b0*/ 	.word	0x00038830
        /*09b4*/ 	.short	0x010a
        /*09b6*/ 	.byte	0x3f
	.zero		1


	//   ....[27]....
        /*09b8*/ 	.word	0x00003e30
        /*09bc*/ 	.word	0x00000007
        /*09c0*/ 	.word	0x00038830
        /*09c4*/ 	.short	0x010a
        /*09c6*/ 	.byte	0x3f
	.zero		1


	//   ....[28]....
        /*09c8*/ 	.word	0x000040b0
        /*09cc*/ 	.word	0x000000ff
        /*09d0*/ 	.word	0x00038810
        /*09d4*/ 	.short	0x010a
        /*09d6*/ 	.byte	0x29
	.zero		1


	//   ....[29]....
        /*09d8*/ 	.word	0x000040f0
        /*09dc*/ 	.word	0x00000007
        /*09e0*/ 	.word	0x00038850
        /*09e4*/ 	.short	0x010a
        /*09e6*/ 	.byte	0x3f
	.zero		1


	//   ....[30]....
        /*09e8*/ 	.word	0x00004130
        /*09ec*/ 	.word	0x00000007
        /*09f0*/ 	.word	0x00038850
        /*09f4*/ 	.short	0x010a
        /*09f6*/ 	.byte	0x3f
	.zero		1


	//   ....[31]....
        /*09f8*/ 	.word	0x00005340
        /*09fc*/ 	.word	0x000000ff
        /*0a00*/ 	.word	0x00000000
        /*0a04*/ 	.short	0x0101
        /*0a06*/ 	.byte	0x05
	.zero		1


	//   ....[32]....
        /*0a08*/ 	.word	0x00006230
        /*0a0c*/ 	.word	0x000000ff
        /*0a10*/ 	.word	0x00000000
        /*0a14*/ 	.short	0x0101
        /*0a16*/ 	.byte	0x05
	.zero		1


	//   ....[33]....
        /*0a18*/ 	.word	0x00006330
        /*0a1c*/ 	.word	0x000000ff
        /*0a20*/ 	.word	0x00038830
        /*0a24*/ 	.short	0x010a
        /*0a26*/ 	.byte	0x05
	.zero		1


	//   ....[34]....
        /*0a28*/ 	.word	0x00006370
        /*0a2c*/ 	.word	0x000000ff
        /*0a30*/ 	.word	0x00038830
        /*0a34*/ 	.short	0x010a
        /*0a36*/ 	.byte	0x05
	.zero		1


	//   ....[35]....
        /*0a38*/ 	.word	0x00006550
        /*0a3c*/ 	.word	0x000000ff
        /*0a40*/ 	.word	0x00038850
        /*0a44*/ 	.short	0x010a
        /*0a46*/ 	.byte	0x05
	.zero		1


	//   ....[36]....
        /*0a48*/ 	.word	0x00006590
        /*0a4c*/ 	.word	0x000000ff
        /*0a50*/ 	.word	0x00038850
        /*0a54*/ 	.short	0x010a
        /*0a56*/ 	.byte	0x05
	.zero		1


	//   ....[37]....
        /*0a58*/ 	.word	0x000077b0
        /*0a5c*/ 	.word	0x000000ff
        /*0a60*/ 	.word	0x00000000
        /*0a64*/ 	.short	0x0101
        /*0a66*/ 	.byte	0x0a
	.zero		1


	//   ....[38]....
        /*0a68*/ 	.word	0x00008c30
        /*0a6c*/ 	.word	0x000000ff
        /*0a70*/ 	.word	0x00000000
        /*0a74*/ 	.short	0x0101
        /*0a76*/ 	.byte	0x05
	.zero		1


	//   ....[39]....
        /*0a78*/ 	.word	0x0000b530
        /*0a7c*/ 	.word	0x000000ff
        /*0a80*/ 	.word	0x00000000
        /*0a84*/ 	.short	0x0101
        /*0a86*/ 	.byte	0x07
	.zero		1


	//   ....[40]....
        /*0a88*/ 	.word	0x0000bf60
        /*0a8c*/ 	.word	0x000000ff
        /*0a90*/ 	.word	0x00000000
        /*0a94*/ 	.short	0x0101
        /*0a96*/ 	.byte	0x07
	.zero		1


	//   ....[41]....
        /*0a98*/ 	.word	0x00010160
        /*0a9c*/ 	.word	0x00000016
        /*0aa0*/ 	.word	0x00038840
        /*0aa4*/ 	.short	0x010a
        /*0aa6*/ 	.byte	0x3f
	.zero		1


	//   ....[42]....
        /*0aa8*/ 	.word	0x00010620
        /*0aac*/ 	.word	0x00000016
        /*0ab0*/ 	.word	0x00038830
        /*0ab4*/ 	.short	0x0107
        /*0ab6*/ 	.byte	0x3f
	.zero		1


	//   ....[43]....
        /*0ab8*/ 	.word	0x00010700
        /*0abc*/ 	.word	0x00000016
        /*0ac0*/ 	.word	0x00038830
        /*0ac4*/ 	.short	0x0101
        /*0ac6*/ 	.byte	0x3f
	.zero		1


	//   ....[44]....
        /*0ac8*/ 	.word	0x00010fd0
        /*0acc*/ 	.word	0x00000011
        /*0ad0*/ 	.word	0x00038800
        /*0ad4*/ 	.short	0x0107
        /*0ad6*/ 	.byte	0x3f
	.zero		1


	//   ....[45]....
        /*0ad8*/ 	.word	0x00011060
        /*0adc*/ 	.word	0x00000011
        /*0ae0*/ 	.word	0x00038800
        /*0ae4*/ 	.short	0x0101
        /*0ae6*/ 	.byte	0x3f
	.zero		1


	//   ....[46]....
        /*0ae8*/ 	.word	0x00011d60
        /*0aec*/ 	.word	0x00000011
        /*0af0*/ 	.word	0x00038810
        /*0af4*/ 	.short	0x0107
        /*0af6*/ 	.byte	0x3f
	.zero		1


	//   ....[47]....
        /*0af8*/ 	.word	0x00011e60
        /*0afc*/ 	.word	0x00000011
        /*0b00*/ 	.word	0x00038810
        /*0b04*/ 	.short	0x0101
        /*0b06*/ 	.byte	0x3f
	.zero		1


	//   ....[48]....
        /*0b08*/ 	.word	0x00011e80
        /*0b0c*/ 	.word	0x00000011
        /*0b10*/ 	.word	0x00038820
        /*0b14*/ 	.short	0x010a
        /*0b16*/ 	.byte	0x3f
	.zero		1


	//   ....[49]....
        /*0b18*/ 	.word	0x00011f10
        /*0b1c*/ 	.word	0x00000016
        /*0b20*/ 	.word	0x00038860
        /*0b24*/ 	.short	0x010a
        /*0b26*/ 	.byte	0x3f
	.zero		1


	//   ....[50]....
        /*0b28*/ 	.word	0x00012810
        /*0b2c*/ 	.word	0x00000016
        /*0b30*/ 	.word	0x00038850
        /*0b34*/ 	.short	0x0107
        /*0b36*/ 	.byte	0x3f
	.zero		1


	//   ....[51]....
        /*0b38*/ 	.word	0x000128e0
        /*0b3c*/ 	.word	0x00000016
        /*0b40*/ 	.word	0x00038850
        /*0b44*/ 	.short	0x0101
        /*0b46*/ 	.byte	0x3f
	.zero		1


	//   ....[52]....
        /*0b48*/ 	.word	0x00012c80
        /*0b4c*/ 	.word	0x00000006
        /*0b50*/ 	.word	0x00038840
        /*0b54*/ 	.short	0x010a
        /*0b56*/ 	.byte	0x3f
	.zero		1


	//   ....[53]....
        /*0b58*/ 	.word	0x00012fa0
        /*0b5c*/ 	.word	0x00000006
        /*0b60*/ 	.word	0x00038830
        /*0b64*/ 	.short	0x0107
        /*0b66*/ 	.byte	0x3f
	.zero		1


	//   ....[54]....
        /*0b68*/ 	.word	0x00013060
        /*0b6c*/ 	.word	0x00000006
        /*0b70*/ 	.word	0x00038830
        /*0b74*/ 	.short	0x0101
        /*0b76*/ 	.byte	0x3f
	.zero		1


	//   ....[55]....
        /*0b78*/ 	.word	0x00013090
        /*0b7c*/ 	.word	0x00000006
        /*0b80*/ 	.word	0x00038860
        /*0b84*/ 	.short	0x010a
        /*0b86*/ 	.byte	0x3f
	.zero		1


	//   ....[56]....
        /*0b88*/ 	.word	0x00013740
        /*0b8c*/ 	.word	0x00000006
        /*0b90*/ 	.word	0x00038850
        /*0b94*/ 	.short	0x0107
        /*0b96*/ 	.byte	0x3f
	.zero		1


	//   ....[57]....
        /*0b98*/ 	.word	0x00013800
        /*0b9c*/ 	.word	0x00000006
        /*0ba0*/ 	.word	0x00038850
        /*0ba4*/ 	.short	0x0101
        /*0ba6*/ 	.byte	0x3f
	.zero		1


	//   ....[58]....
        /*0ba8*/ 	.word	0x00014680
        /*0bac*/ 	.word	0x00000005
        /*0bb0*/ 	.word	0x00038820
        /*0bb4*/ 	.short	0x010a
        /*0bb6*/ 	.byte	0x3f
	.zero		1


	//   ....[59]....
        /*0bb8*/ 	.word	0x00014800
        /*0bbc*/ 	.word	0x00000003
        /*0bc0*/ 	.word	0x00038840
        /*0bc4*/ 	.short	0x010a
        /*0bc6*/ 	.byte	0x3f
	.zero		1


	//   ....[60]....
        /*0bc8*/ 	.word	0x000148a0
        /*0bcc*/ 	.word	0x00000005
        /*0bd0*/ 	.word	0x00038840
        /*0bd4*/ 	.short	0x010a
        /*0bd6*/ 	.byte	0x3f
	.zero		1


	//   ....[61]....
        /*0bd8*/ 	.word	0x000148e0
        /*0bdc*/ 	.word	0x00000003
        /*0be0*/ 	.word	0x00038860
        /*0be4*/ 	.short	0x010a
        /*0be6*/ 	.byte	0x3f
	.zero		1


	//   ....[62]....
        /*0be8*/ 	.word	0x00014920
        /*0bec*/ 	.word	0x00000005
        /*0bf0*/ 	.word	0x00038860
        /*0bf4*/ 	.short	0x010a
        /*0bf6*/ 	.byte	0x3f
	.zero		1


	//   ....[63]....
        /*0bf8*/ 	.word	0x00014990
        /*0bfc*/ 	.word	0x00000000
        /*0c00*/ 	.word	0x00038800
        /*0c04*/ 	.short	0x010a
        /*0c06*/ 	.byte	0x3f
	.zero		1


	//   ....[64]....
        /*0c08*/ 	.word	0x000149e0
        /*0c0c*/ 	.word	0x00000007
        /*0c10*/ 	.word	0x00038830
        /*0c14*/ 	.short	0x010a
        /*0c16*/ 	.byte	0x3f
	.zero		1


	//   ....[65]....
        /*0c18*/ 	.word	0x00014a40
        /*0c1c*/ 	.word	0x00000006
        /*0c20*/ 	.word	0x00038810
        /*0c24*/ 	.short	0x010a
        /*0c26*/ 	.byte	0x3f
	.zero		1


	//   ....[66]....
        /*0c28*/ 	.word	0x00014a90
        /*0c2c*/ 	.word	0x00000007
        /*0c30*/ 	.word	0x00038850
        /*0c34*/ 	.short	0x010a
        /*0c36*/ 	.byte	0x3f
	.zero		1


	//   ....[67]....
        /*0c38*/ 	.word	0x00014af0
        /*0c3c*/ 	.word	0x00000005
        /*0c40*/ 	.word	0x00038830
        /*0c44*/ 	.short	0x010a
        /*0c46*/ 	.byte	0x3f
	.zero		1


	//   ....[68]....
        /*0c48*/ 	.word	0x00014b50
        /*0c4c*/ 	.word	0x00000005
        /*0c50*/ 	.word	0x00038850
        /*0c54*/ 	.short	0x010a
        /*0c56*/ 	.byte	0x3f
	.zero		1


	//   ....[69]....
        /*0c58*/ 	.word	0x00014c70
        /*0c5c*/ 	.word	0x00000016
        /*0c60*/ 	.word	0x00038840
        /*0c64*/ 	.short	0x010a
        /*0c66*/ 	.byte	0x3f
	.zero		1


	//   ....[70]....
        /*0c68*/ 	.word	0x00016260
        /*0c6c*/ 	.word	0x00000011
        /*0c70*/ 	.word	0x00038820
        /*0c74*/ 	.short	0x010a
        /*0c76*/ 	.byte	0x3f
	.zero		1


	//   ....[71]....
        /*0c78*/ 	.word	0x000162b0
        /*0c7c*/ 	.word	0x00000016
        /*0c80*/ 	.word	0x00038860
        /*0c84*/ 	.short	0x010a
        /*0c86*/ 	.byte	0x3f
	.zero		1


	//   ....[72]....
        /*0c88*/ 	.word	0x00016ba0
        /*0c8c*/ 	.word	0x00000006
        /*0c90*/ 	.word	0x00038840
        /*0c94*/ 	.short	0x010a
        /*0c96*/ 	.byte	0x3f
	.zero		1


	//   ....[73]....
        /*0c98*/ 	.word	0x00017060
        /*0c9c*/ 	.word	0x00000006
        /*0ca0*/ 	.word	0x00038860
        /*0ca4*/ 	.short	0x010a
        /*0ca6*/ 	.byte	0x3f
	.zero		1


	//   ....[74]....
        /*0ca8*/ 	.word	0x00018200
        /*0cac*/ 	.word	0x00000005
        /*0cb0*/ 	.word	0x00038820
        /*0cb4*/ 	.short	0x010a
        /*0cb6*/ 	.byte	0x3f
	.zero		1


	//   ....[75]....
        /*0cb8*/ 	.word	0x000183a0
        /*0cbc*/ 	.word	0x00000003
        /*0cc0*/ 	.word	0x00038840
        /*0cc4*/ 	.short	0x010a
        /*0cc6*/ 	.byte	0x3f
	.zero		1


	//   ....[76]....
        /*0cc8*/ 	.word	0x000183f0
        /*0ccc*/ 	.word	0x00000005
        /*0cd0*/ 	.word	0x00038840
        /*0cd4*/ 	.short	0x010a
        /*0cd6*/ 	.byte	0x3f
	.zero		1


	//   ....[77]....
        /*0cd8*/ 	.word	0x00018440
        /*0cdc*/ 	.word	0x00000003
        /*0ce0*/ 	.word	0x00038860
        /*0ce4*/ 	.short	0x010a
        /*0ce6*/ 	.byte	0x3f
	.zero		1


	//----- nvinfo : EIATTR_NUM_MBARRIERS
	.align		4
.L_708:
        /*0ce8*/ 	.byte	0x03, 0x38
        /*0cea*/ 	.short	0x0017


	//----- nvinfo : EIATTR_EXIT_INSTR_OFFSETS
	.align		4
        /*0cec*/ 	.byte	0x04, 0x1c
        /*0cee*/ 	.short	(.L_710 - .L_709)


	//   ....[0]....
.L_709:
        /*0cf0*/ 	.word	0x00000990


	//   ....[1]....
        /*0cf4*/ 	.word	0x0000e080


	//   ....[2]....
        /*0cf8*/ 	.word	0x00014970


	//----- nvinfo : EIATTR_MAX_THREADS
	.align		4
.L_710:
        /*0cfc*/ 	.byte	0x04, 0x05
        /*0cfe*/ 	.short	(.L_712 - .L_711)
.L_711:
        /*0d00*/ 	.word	0x00000180
        /*0d04*/ 	.word	0x00000001
        /*0d08*/ 	.word	0x00000001


	//----- nvinfo : EIATTR_CRS_STACK_SIZE
	.align		4
.L_712:
        /*0d0c*/ 	.byte	0x04, 0x1e
        /*0d0e*/ 	.short	(.L_714 - .L_713)
.L_713:
        /*0d10*/ 	.word	0x00000000


	//----- nvinfo : EIATTR_CBANK_PARAM_SIZE
	.align		4
.L_714:
        /*0d14*/ 	.byte	0x03, 0x19
        /*0d16*/ 	.short	0x0bf0


	//----- nvinfo : EIATTR_PARAM_CBANK
	.align		4
        /*0d18*/ 	.byte	0x04, 0x0a
        /*0d1a*/ 	.short	(.L_716 - .L_715)
	.align		4
.L_715:
        /*0d1c*/ 	.word	index@(.nv.constant0._ZN7cutlass13device_kernelIN5flash11enable_sm90INS1_16FlashAttnFwdSm90INS1_25CollectiveMainloopFwdSm90ILi2EN4cute5tupleIJNS5_1CILi1EEES8_S8_EEENS6_IJNS7_ILi64EEESA_SA_EEELi512ENS_6half_tEfNS_4arch4Sm90ELb0ELb0ELb0ELb1ELb1ELb0ELb1ELb0ELb0ELb1ELb1ELb0EEENS1_21CollectiveEpilogueFwdINS6_IJSA_NS7_ILi512EEESA_EEES9_SC_SE_Li256ELb1ELb1ELb1ELb0EEENS1_36VarlenDynamicPersistentTileSchedulerILi64ELi64ELi256ELi128ELb1ELb1ELb1ELb0ELb1ELb1EEEEEEEEEvNT_6ParamsE)
        /*0d20*/ 	.short	0x0210
        /*0d22*/ 	.short	0x0bf0


	//----- nvinfo : EIATTR_SW_WAR
	.align		4
.L_716:
        /*0d24*/ 	.byte	0x04, 0x36
        /*0d26*/ 	.short	(.L_718 - .L_717)
.L_717:
        /*0d28*/ 	.word	0x00000008
.L_718:


//--------------------- .nv.info._ZN7cutlass13device_kernelIN5flash11enable_sm90INS1_16FlashAttnFwdSm90INS1_25CollectiveMainloopFwdSm90ILi2EN4cute5tupleIJNS5_1CILi1EEES8_S8_EEENS6_IJNS7_ILi64EEESA_SA_EEELi512ENS_6half_tEfNS_4arch4Sm90ELb0ELb0ELb0ELb1ELb1ELb1ELb1ELb0ELb0ELb1ELb1ELb0EEENS1_21CollectiveEpilogueFwdINS6_IJSA_NS7_ILi512EEESA_EEES9_SC_SE_Li256ELb1ELb1ELb1ELb0EEENS1_36VarlenDynamicPersistentTileSchedulerILi64ELi64ELi256ELi128ELb1ELb1ELb1ELb0ELb1ELb1EEEEEEEEEvNT_6ParamsE --------------------------
	.section	.nv.info._ZN7cutlass13device_kernelIN5flash11enable_sm90INS1_16FlashAttnFwdSm90INS1_25CollectiveMainloopFwdSm90ILi2EN4cute5tupleIJNS5_1CILi1EEES8_S8_EEENS6_IJNS7_ILi64EEESA_SA_EEELi512ENS_6half_tEfNS_4arch4Sm90ELb0ELb0ELb0ELb1ELb1ELb1ELb1ELb0ELb0ELb1ELb1ELb0EEENS1_21CollectiveEpilogueFwdINS6_IJSA_NS7_ILi512EEESA_EEES9_SC_SE_Li256ELb1ELb1ELb1ELb0EEENS1_36VarlenDynamicPersistentTileSchedulerILi64ELi64ELi256ELi128ELb1ELb1ELb1ELb0ELb1ELb1EEEEEEEEEvNT_6ParamsE,"",@"SHT_CUDA_INFO"
	.sectionflags	@""
	.align	4


	//----- nvinfo : EIATTR_CUDA_API_VERSION
	.align		4
        /*0000*/ 	.byte	0x04, 0x37
        /*0002*/ 	.short	(.L_720 - .L_719)
.L_719:
        /*0004*/ 	.word	0x00000082


	//----- nvinfo : EIATTR_KPARAM_INFO
	.align		4
.L_720:
        /*0008*/ 	.byte	0x04, 0x17
        /*000a*/ 	.short	(.L_722 - .L_721)
.L_721:
        /*000c*/ 	.word	0x00000000
        /*0010*/ 	.short	0x0000
        /*0012*/ 	.short	0x0070
        /*0014*/ 	.byte	0x00, 0xf0, 0x01, 0x2e


	//----- nvinfo : EIATTR_SPARSE_MMA_MASK
	.align		4
.L_722:
        /*0018*/ 	.byte	0x03, 0x50
        /*001a*/ 	.short	0x0000


	//----- nvinfo : EIATTR_MAXREG_COUNT
	.align		4
        /*001c*/ 	.byte	0x03, 0x1b
        /*001e*/ 	.short	0x00a8


	//----- nvinfo : EIATTR_NUM_BARRIERS
	.align		4
        /*0020*/ 	.byte	0x02, 0x4c
        /*0022*/ 	.byte	0x10
	.zero		1


	//----- nvinfo : EIATTR_EXTERNS
	.align		4
        /*0024*/ 	.byte	0x04, 0x0f
        /*0026*/ 	.short	(.L_724 - .L_723)


	//   ....[0]....
	.align		4
.L_723:
        /*0028*/ 	.word	index@(__assertfail)


	//----- nvinfo : EIATTR_ANNOTATIONS
	.align		4
.L_724:
        /*002c*/ 	.byte	0x04, 0x55
        /*002e*/ 	.short	(.L_726 - .L_725)


	//   ....[0]....
.L_725:
        /* <DEDUP_REMOVED lines=65> */


	//----- nvinfo : EIATTR_MERCURY_ISA_VERSION
	.align		4
.L_726:
        /*0428*/ 	.byte	0x03, 0x5f
        /*042a*/ 	.short	0x0101


	//----- nvinfo : EIATTR_UNUSED_LOAD_BYTE_OFFSET
	.align		4
        /*042c*/ 	.byte	0x04, 0x44
        /*042e*/ 	.short	(.L_728 - .L_727)


	//   ....[0]....
.L_727:
        /*0430*/ 	.word	0x00000a50
        /*0434*/ 	.word	0x0000fff0


	//   ....[1]....
        /*0438*/ 	.word	0x00010ad0
        /*043c*/ 	.word	0x0000fff0


	//----- nvinfo : EIATTR_INT_WARP_WIDE_INSTR_OFFSETS
	.align		4
.L_728:
        /*0440*/ 	.byte	0x04, 0x31
        /*0442*/ 	.short	(.L_730 - .L_729)


	//   ....[0]....
.L_729:
        /*0444*/ 	.word	0x00000130


	//   ....[1]....
        /*0448*/ 	.word	0x00000170


	//   ....[2]....
        /*044c*/ 	.word	0x000001e0


	//   ....[3]....
        /*0450*/ 	.word	0x000001f0


	//   ....[4]....
        /*0454*/ 	.word	0x00018d30


	//   ....[5]....
        /*0458*/ 	.word	0x00018dc0


	//   ....[6]....
        /*045c*/ 	.word	0x0001d230


	//   ....[7]....
        /*0460*/ 	.word	0x0001d2c0


	//----- nvinfo : EIATTR_COOP_GROUP_MASK_REGIDS
	.align		4
.L_730:
        /*0464*/ 	.byte	0x04, 0x29
        /*0466*/ 	.short	(.L_732 - .L_731)


	//   ....[0]....
.L_731:
        /*0468*/ 	.word	0xffffffff


	//   ....[1]....
        /*046c*/ 	.word	0xffffffff


	//   ....[2]....
        /*0470*/ 	.word	0xffffffff


	//   ....[3]....
        /*0474*/ 	.word	0xffffffff


	//   ....[4]....
        /*0478*/ 	.word	0xffffffff


	//   ....[5]....
        /*047c*/ 	.word	0xffffffff


	//   ....[6]....
        /*0480*/ 	.word	0xffffffff


	//   ....[7]....
        /*0484*/ 	.word	0xffffffff


	//   ....[8]....
        /*0488*/ 	.word	0xffffffff


	//   ....[9]....
        /*048c*/ 	.word	0xffffffff


	//   ....[10]....
        /*0490*/ 	.word	0xffffffff


	//   ....[11]....
        /*0494*/ 	.word	0xffffffff


	//   ....[12]....
        /*0498*/ 	.word	0xffffffff


	//   ....[13]....
        /*049c*/ 	.word	0xffffffff


	//   ....[14]....
        /*04a0*/ 	.word	0xffffffff


	//   ....[15]....
        /*04a4*/ 	.word	0xffffffff


	//   ....[16]....
        /*04a8*/ 	.word	0xffffffff


	//   ....[17]....
        /*04ac*/ 	.word	0xffffffff


	//   ....[18]....
        /*04b0*/ 	.word	0xffffffff


	//   ....[19]....
        /*04b4*/ 	.word	0xffffffff


	//   ....[20]....
        /*04b8*/ 	.word	0xffffffff


	//   ....[21]....
        /*04bc*/ 	.word	0xffffffff


	//   ....[22]....
        /*04c0*/ 	.word	0xffffffff


	//   ....[23]....
        /*04c4*/ 	.word	0xffffffff


	//   ....[24]....
        /*04c8*/ 	.word	0xffffffff


	//   ....[25]....
        /*04cc*/ 	.word	0xffffffff


	//   ....[26]....
        /*04d0*/ 	.word	0xffffffff


	//   ....[27]....
        /*04d4*/ 	.word	0xffffffff


	//   ....[28]....
        /*04d8*/ 	.word	0xffffffff


	//   ....[29]....
        /*04dc*/ 	.word	0xffffffff


	//   ....[30]....
        /*04e0*/ 	.word	0xffffffff


	//   ....[31]....
        /*04e4*/ 	.word	0xffffffff


	//   ....[32]....
        /*04e8*/ 	.word	0xffffffff


	//   ....[33]....
        /*04ec*/ 	.word	0xffffffff


	//   ....[34]....
        /*04f0*/ 	.word	0xffffffff


	//   ....[35]....
        /*04f4*/ 	.word	0xffffffff


	//   ....[36]....
        /*04f8*/ 	.word	0xffffffff


	//   ....[37]....
        /*04fc*/ 	.word	0xffffffff


	//   ....[38]....
        /*0500*/ 	.word	0xffffffff


	//   ....[39]....
        /*0504*/ 	.word	0xffffffff


	//   ....[40]....
        /*0508*/ 	.word	0xffffffff


	//   ....[41]....
        /*050c*/ 	.word	0xffffffff


	//   ....[42]....
        /*0510*/ 	.word	0xffffffff


	//   ....[43]....
        /*0514*/ 	.word	0xffffffff


	//   ....[44]....
        /*0518*/ 	.word	0xffffffff


	//   ....[45]....
        /*051c*/ 	.word	0xffffffff


	//   ....[46]....
        /*0520*/ 	.word	0xffffffff


	//   ....[47]....
        /*0524*/ 	.word	0xffffffff


	//   ....[48]....
        /*0528*/ 	.word	0xffffffff


	//   ....[49]....
        /*052c*/ 	.word	0xffffffff


	//   ....[50]....
        /*0530*/ 	.word	0xffffffff


	//   ....[51]....
        /*0534*/ 	.word	0xffffffff


	//   ....[52]....
        /*0538*/ 	.word	0xffffffff


	//   ....[53]....
        /*053c*/ 	.word	0xffffffff


	//   ....[54]....
        /*0540*/ 	.word	0xffffffff


	//   ....[55]....
        /*0544*/ 	.word	0xffffffff


	//   ....[56]....
        /*0548*/ 	.word	0xffffffff


	//   ....[57]....
        /*054c*/ 	.word	0xffffffff


	//   ....[58]....
        /*0550*/ 	.word	0xffffffff


	//   ....[59]....
        /*0554*/ 	.word	0xffffffff


	//   ....[60]....
        /*0558*/ 	.word	0xffffffff


	//   ....[61]....
        /*055c*/ 	.word	0xffffffff


	//   ....[62]....
        /*0560*/ 	.word	0xffffffff


	//   ....[63]....
        /*0564*/ 	.word	0xffffffff


	//   ....[64]....
        /*0568*/ 	.word	0xffffffff


	//   ....[65]....
        /*056c*/ 	.word	0xffffffff


	//   ....[66]....
        /*0570*/ 	.word	0xffffffff


	//   ....[67]....
        /*0574*/ 	.word	0xffffffff


	//   ....[68]....
        /*0578*/ 	.word	0xffffffff


	//   ....[69]....
        /*057c*/ 	.word	0xffffffff


	//   ....[70]....
        /*0580*/ 	.word	0xffffffff


	//   ....[71]....
        /*0584*/ 	.word	0xffffffff


	//   ....[72]....
        /*0588*/ 	.word	0xffffffff


	//   ....[73]....
        /*058c*/ 	.word	0xffffffff


	//   ....[74]....
        /*0590*/ 	.word	0xffffffff


	//   ....[75]....
        /*0594*/ 	.word	0xffffffff


	//   ....[76]....
        /*0598*/ 	.word	0xffffffff


	//   ....[77]....
        /*059c*/ 	.word	0xffffffff


	//   ....[78]....
        /*05a0*/ 	.word	0xffffffff


	//   ....[79]....
        /*05a4*/ 	.word	0xffffffff


	//   ....[80]....
        /*05a8*/ 	.word	0xffffffff


	//   ....[81]....
        /*05ac*/ 	.word	0xffffffff


	//   ....[82]....
        /*05b0*/ 	.word	0xffffffff


	//   ....[83]....
        /*05b4*/ 	.word	0xffffffff


	//   ....[84]....
        /*05b8*/ 	.word	0xffffffff


	//   ....[85]....
        /*05bc*/ 	.word	0xffffffff


	//   ....[86]....
        /*05c0*/ 	.word	0xffffffff


	//   ....[87]....
        /*05c4*/ 	.word	0xffffffff


	//   ....[88]....
        /*05c8*/ 	.word	0xffffffff


	//   ....[89]....
        /*05cc*/ 	.word	0xffffffff


	//   ....[90]....
        /*05d0*/ 	.word	0xffffffff


	//   ....[91]....
        /*05d4*/ 	.word	0xffffffff


	//   ....[92]....
        /*05d8*/ 	.word	0xffffffff


	//   ....[93]....
        /*05dc*/ 	.word	0xffffffff


	//   ....[94]....
        /*05e0*/ 	.word	0xffffffff


	//   ....[95]....
        /*05e4*/ 	.word	0xffffffff


	//   ....[96]....
        /*05e8*/ 	.word	0xffffffff


	//   ....[97]....
        /*05ec*/ 	.word	0xffffffff


	//   ....[98]....
        /*05f0*/ 	.word	0xffffffff


	//   ....[99]....
        /*05f4*/ 	.word	0xffffffff


	//   ....[100]....
        /*05f8*/ 	.word	0xffffffff


	//   ....[101]....
        /*05fc*/ 	.word	0xffffffff


	//   ....[102]....
        /*0600*/ 	.word	0xffffffff


	//   ....[103]....
        /*0604*/ 	.word	0xffffffff


	//   ....[104]....
        /*0608*/ 	.word	0xffffffff


	//   ....[105]....
        /*060c*/ 	.word	0xffffffff


	//   ....[106]....
        /*0610*/ 	.word	0xffffffff


	//   ....[107]....
        /*0614*/ 	.word	0xffffffff


	//   ....[108]....
        /*0618*/ 	.word	0xffffffff


	//   ....[109]....
        /*061c*/ 	.word	0xffffffff


	//   ....[110]....
        /*0620*/ 	.word	0xffffffff


	//   ....[111]....
        /*0624*/ 	.word	0xffffffff


	//   ....[112]....
        /*0628*/ 	.word	0xffffffff


	//   ....[113]....
        /*062c*/ 	.word	0xffffffff


	//   ....[114]....
        /*0630*/ 	.word	0xffffffff


	//   ....[115]....
        /*0634*/ 	.word	0xffffffff


	//   ....[116]....
        /*0638*/ 	.word	0xffffffff


	//   ....[117]....
        /*063c*/ 	.word	0xffffffff


	//   ....[118]....
        /*0640*/ 	.word	0xffffffff


	//   ....[119]....
        /*0644*/ 	.word	0xffffffff


	//   ....[120]....
        /*0648*/ 	.word	0xffffffff


	//   ....[121]....
        /*064c*/ 	.word	0xffffffff


	//   ....[122]....
        /*0650*/ 	.word	0xffffffff


	//   ....[123]....
        /*0654*/ 	.word	0xffffffff


	//   ....[124]....
        /*0658*/ 	.word	0xffffffff


	//   ....[125]....
        /*065c*/ 	.word	0xffffffff


	//   ....[126]....
        /*0660*/ 	.word	0xffffffff


	//   ....[127]....
        /*0664*/ 	.word	0xffffffff


	//   ....[128]....
        /*0668*/ 	.word	0xffffffff


	//   ....[129]....
        /*066c*/ 	.word	0xffffffff


	//   ....[130]....
        /*0670*/ 	.word	0xffffffff


	//   ....[131]....
        /*0674*/ 	.word	0xffffffff


	//   ....[132]....
        /*0678*/ 	.word	0xffffffff


	//   ....[133]....
        /*067c*/ 	.word	0xffffffff


	//   ....[134]....
        /*0680*/ 	.word	0xffffffff


	//   ....[135]....
        /*0684*/ 	.word	0xffffffff


	//   ....[136]....
        /*0688*/ 	.word	0xffffffff


	//   ....[137]....
        /*068c*/ 	.word	0xffffffff


	//   ....[138]....
        /*0690*/ 	.word	0xffffffff


	//   ....[139]....
        /*0694*/ 	.word	0xffffffff


	//   ....[140]....
        /*0698*/ 	.word	0xffffffff


	//   ....[141]....
        /*069c*/ 	.word	0xffffffff


	//   ....[142]....
        /*06a0*/ 	.word	0xffffffff


	//   ....[143]....
        /*06a4*/ 	.word	0x0500000f


	//   ....[144]....
        /*06a8*/ 	.word	0x0500000f


	//   ....[145]....
        /*06ac*/ 	.word	0x0500000f


	//   ....[146]....
        /*06b0*/ 	.word	0x0500000f


	//   ....[147]....
        /*06b4*/ 	.word	0x0500000f


	//   ....[148]....
        /*06b8*/ 	.word	0x0500000f


	//   ....[149]....
        /*06bc*/ 	.word	0x0500000f


	//   ....[150]....
        /*06c0*/ 	.word	0x0500000f


	//   ....[151]....
        /*06c4*/ 	.word	0x0500000f


	//   ....[152]....
        /*06c8*/ 	.word	0x0500000f


	//   ....[153]....
        /*06cc*/ 	.word	0x0500000f


	//   ....[154]....
        /*06d0*/ 	.word	0x0500000f


	//   ....[155]....
        /*06d4*/ 	.word	0x0500000f


	//   ....[156]....
        /*06d8*/ 	.word	0x0500000f


	//   ....[157]....
        /*06dc*/ 	.word	0x0500000f


	//   ....[158]....
        /*06e0*/ 	.word	0x0500000f


	//   ....[159]....
        /*06e4*/ 	.word	0x0500000f


	//   ....[160]....
        /*06e8*/ 	.word	0x0500000f


	//   ....[161]....
        /*06ec*/ 	.word	0x0500000f


	//   ....[162]....
        /*06f0*/ 	.word	0x0500000f


	//   ....[163]....
        /*06f4*/ 	.word	0x0500000f


	//   ....[164]....
        /*06f8*/ 	.word	0x0500000f


	//   ....[165]....
        /*06fc*/ 	.word	0x0500000f


	//   ....[166]....
        /*0700*/ 	.word	0x0500000f


	//   ....[167]....
        /*0704*/ 	.word	0x0500000f


	//   ....[168]....
        /*0708*/ 	.word	0x0500000f


	//   ....[169]....
        /*070c*/ 	.word	0x0500000f


	//   ....[170]....
        /*0710*/ 	.word	0x0500000f


	//   ....[171]....
        /*0714*/ 	.word	0x0500000f


	//   ....[172]....
        /*0718*/ 	.word	0x0500000f


	//   ....[173]....
        /*071c*/ 	.word	0x0500000f


	//   ....[174]....
        /*0720*/ 	.word	0x0500000f


	//   ....[175]....
        /*0724*/ 	.word	0x0500000f


	//   ....[176]....
        /*0728*/ 	.word	0x0500000f


	//   ....[177]....
        /*072c*/ 	.word	0x0500000f


	//   ....[178]....
        /*0730*/ 	.word	0x0500000f


	//   ....[179]....
        /*0734*/ 	.word	0x0500000f


	//   ....[180]....
        /*0738*/ 	.word	0x0500000f


	//   ....[181]....
        /*073c*/ 	.word	0x0500000f


	//   ....[182]....
        /*0740*/ 	.word	0x0500000f


	//   ....[183]....
        /*0744*/ 	.word	0x0500000f


	//   ....[184]....
        /*0748*/ 	.word	0x0500000f


	//   ....[185]....
        /*074c*/ 	.word	0x0500000f


	//   ....[186]....
        /*0750*/ 	.word	0x0500000f


	//   ....[187]....
        /*0754*/ 	.word	0x0500000f


	//   ....[188]....
        /*0758*/ 	.word	0x0500000f


	//   ....[189]....
        /*075c*/ 	.word	0x0500000f


	//   ....[190]....
        /*0760*/ 	.word	0x0500000f


	//   ....[191]....
        /*0764*/ 	.word	0x0500000f


	//   ....[192]....
        /*0768*/ 	.word	0x0500000f


	//   ....[193]....
        /*076c*/ 	.word	0x0500000f


	//   ....[194]....
        /*0770*/ 	.word	0x0500000f


	//   ....[195]....
        /*0774*/ 	.word	0x0500000f


	//   ....[196]....
        /*0778*/ 	.word	0x0500000f


	//   ....[197]....
        /*077c*/ 	.word	0x0500000f


	//   ....[198]....
        /*0780*/ 	.word	0x0500000f


	//   ....[199]....
        /*0784*/ 	.word	0x0500000f


	//   ....[200]....
        /*0788*/ 	.word	0x0500000f


	//   ....[201]....
        /*078c*/ 	.word	0x0500000f


	//   ....[202]....
        /*0790*/ 	.word	0x0500000f


	//   ....[203]....
        /*0794*/ 	.word	0x0500000f


	//   ....[204]....
        /*0798*/ 	.word	0x0500000f


	//   ....[205]....
        /*079c*/ 	.word	0x0500000f


	//   ....[206]....
        /*07a0*/ 	.word	0x0500000f


	//   ....[207]....
        /*07a4*/ 	.word	0x0500000f


	//   ....[208]....
        /*07a8*/ 	.word	0x0500000f


	//   ....[209]....
        /*07ac*/ 	.word	0x0500000f


	//   ....[210]....
        /*07b0*/ 	.word	0x0500000f


	//   ....[211]....
        /*07b4*/ 	.word	0x0500000f


	//   ....[212]....
        /*07b8*/ 	.word	0x0500000f


	//   ....[213]....
        /*07bc*/ 	.word	0x0500000f


	//   ....[214]....
        /*07c0*/ 	.word	0x0500000f


	//   ....[215]....
        /*07c4*/ 	.word	0x0500000f


	//   ....[216]....
        /*07c8*/ 	.word	0x0500000f


	//   ....[217]....
        /*07cc*/ 	.word	0x0500000f


	//   ....[218]....
        /*07d0*/ 	.word	0x0500000f


	//   ....[219]....
        /*07d4*/ 	.word	0x0500000f


	//   ....[220]....
        /*07d8*/ 	.word	0x0500000f


	//   ....[221]....
        /*07dc*/ 	.word	0x0500000f


	//   ....[222]....
        /*07e0*/ 	.word	0x0500000f


	//   ....[223]....
        /*07e4*/ 	.word	0x0500000f


	//   ....[224]....
        /*07e8*/ 	.word	0x0500000f


	//   ....[225]....
        /*07ec*/ 	.word	0x0500000f


	//----- nvinfo : EIATTR_COOP_GROUP_INSTR_OFFSETS
	.align		4
.L_732:
        /*07f0*/ 	.byte	0x04, 0x28
        /*07f2*/ 	.short	(.L_734 - .L_733)


	//   ....[0]....
.L_733:
        /*07f4*/ 	.word	0x00000070


	//   ....[1]....
        /*07f8*/ 	.word	0x00000140


	//   ....[2]....
        /*07fc*/ 	.word	0x00000190


	//   ....[3]....
        /*0800*/ 	.word	0x000003a0


	//   ....[4]....
        /*0804*/ 	.word	0x00000500


	//   ....[5]....
        /*0808*/ 	.word	0x00000620


	//   ....[6]....
        /*080c*/ 	.word	0x00000780


	//   ....[7]....
        /*0810*/ 	.word	0x00003180


	//   ....[8]....
        /*0814*/ 	.word	0x00003190


	//   ....[9]....
        /*0818*/ 	.word	0x00003bf0


	//   ....[10]....
        /*081c*/ 	.word	0x00003c00


	//   ....[11]....
        /*0820*/ 	.word	0x000045f0


	//   ....[12]....
        /*0824*/ 	.word	0x00004600


	//   ....[13]....
        /*0828*/ 	.word	0x000049c0


	//   ....[14]....
        /*082c*/ 	.word	0x000049d0


	//   ....[15]....
        /*0830*/ 	.word	0x00005950


	//   ....[16]....
        /*0834*/ 	.word	0x00007820


	//   ....[17]....
        /*0838*/ 	.word	0x00007de0


	//   ....[18]....
        /*083c*/ 	.word	0x00007df0


	//   ....[19]....
        /*0840*/ 	.word	0x00007e00


	//   ....[20]....
        /*0844*/ 	.word	0x00007e10


	//   ....[21]....
        /*0848*/ 	.word	0x00008e00


	//   ....[22]....
        /*084c*/ 	.word	0x00008e10


	//   ....[23]....
        /*0850*/ 	.word	0x00008e20


	//   ....[24]....
        /*0854*/ 	.word	0x00008e30


	//   ....[25]....
        /*0858*/ 	.word	0x0000a4f0


	//   ....[26]....
        /*085c*/ 	.word	0x0000c000


	//   ....[27]....
        /*0860*/ 	.word	0x0000c0f0


	//   ....[28]....
        /*0864*/ 	.word	0x0000c1c0


	//   ....[29]....
        /*0868*/ 	.word	0x0000c2e0


	//   ....[30]....
        /*086c*/ 	.word	0x0000cbc0


	//   ....[31]....
        /*0870*/ 	.word	0x0000d2d0


	//   ....[32]....
        /*0874*/ 	.word	0x0000eb20


	//   ....[33]....
        /*0878*/ 	.word	0x0000eb40


	//   ....[34]....
        /*087c*/ 	.word	0x0000f210


	//   ....[35]....
        /*0880*/ 	.word	0x0000f310


	//   ....[36]....
        /*0884*/ 	.word	0x0000ff10


	//   ....[37]....
        /*0888*/ 	.word	0x00010000


	//   ....[38]....
        /*088c*/ 	.word	0x00010020


	//   ....[39]....
        /*0890*/ 	.word	0x00010190


	//   ....[40]....
        /*0894*/ 	.word	0x00010360


	//   ....[41]....
        /*0898*/ 	.word	0x00011810


	//   ....[42]....
        /*089c*/ 	.word	0x00011bc0


	//   ....[43]....
        /*08a0*/ 	.word	0x00011bf0


	//   ....[44]....
        /*08a4*/ 	.word	0x00011c00


	//   ....[45]....
        /*08a8*/ 	.word	0x00011c10


	//   ....[46]....
        /*08ac*/ 	.word	0x00012930


	//   ....[47]....
        /*08b0*/ 	.word	0x00012950


	//   ....[48]....
        /*08b4*/ 	.word	0x00012c00


	//   ....[49]....
        /*08b8*/ 	.word	0x00012c20


	//   ....[50]....
        /*08bc*/ 	.word	0x00013590


	//   ....[51]....
        /*08c0*/ 	.word	0x000135d0


	//   ....[52]....
        /*08c4*/ 	.word	0x00013fd0


	//   ....[53]....
        /*08c8*/ 	.word	0x00013ff0


	//   ....[54]....
        /*08cc*/ 	.word	0x000155a0


	//   ....[55]....
        /*08d0*/ 	.word	0x000155c0


	//   ....[56]....
        /*08d4*/ 	.word	0x000157f0


	//   ....[57]....
        /*08d8*/ 	.word	0x00015810


	//   ....[58]....
        /*08dc*/ 	.word	0x00015ac0


	//   ....[59]....
        /*08e0*/ 	.word	0x00015cb0


	//   ....[60]....
        /*08e4*/ 	.word	0x00015ce0


	//   ....[61]....
        /*08e8*/ 	.word	0x00015d10


	//   ....[62]....
        /*08ec*/ 	.word	0x00015d40


	//   ....[63]....
        /*08f0*/ 	.word	0x00015d70


	//   ....[64]....
        /*08f4*/ 	.word	0x00015da0


	//   ....[65]....
        /*08f8*/ 	.word	0x00015f30


	//   ....[66]....
        /*08fc*/ 	.word	0x00015f60


	//   ....[67]....
        /*0900*/ 	.word	0x00015f90


	//   ....[68]....
        /*0904*/ 	.word	0x00015fc0


	//   ....[69]....
        /*0908*/ 	.word	0x00015ff0


	//   ....[70]....
        /*090c*/ 	.word	0x00016020


	//   ....[71]....
        /*0910*/ 	.word	0x000160b0


	//   ....[72]....
        /*0914*/ 	.word	0x000160e0


	//   ....[73]....
        /*0918*/ 	.word	0x000160f0


	//   ....[74]....
        /*091c*/ 	.word	0x00016180


	//   ....[75]....
        /*0920*/ 	.word	0x00017130


	//   ....[76]....
        /*0924*/ 	.word	0x00019b60


	//   ....[77]....
        /*0928*/ 	.word	0x00019b80


	//   ....[78]....
        /*092c*/ 	.word	0x00019c10


	//   ....[79]....
        /*0930*/ 	.word	0x00019c30


	//   ....[80]....
        /*0934*/ 	.word	0x00019cb0


	//   ....[81]....
        /*0938*/ 	.word	0x00019cd0


	//   ....[82]....
        /*093c*/ 	.word	0x00019ce0


	//   ....[83]....
        /*0940*/ 	.word	0x00019cf0


	//   ....[84]....
        /*0944*/ 	.word	0x0001a4a0


	//   ....[85]....
        /*0948*/ 	.word	0x0001a4d0


	//   ....[86]....
        /*094c*/ 	.word	0x0001a580


	//   ....[87]....
        /*0950*/ 	.word	0x0001a590


	//   ....[88]....
        /*0954*/ 	.word	0x0001a5a0


	//   ....[89]....
        /*0958*/ 	.word	0x0001a620


	//   ....[90]....
        /*095c*/ 	.word	0x0001a630


	//   ....[91]....
        /*0960*/ 	.word	0x0001a6a0


	//   ....[92]....
        /*0964*/ 	.word	0x0001af90


	//   ....[93]....
        /*0968*/ 	.word	0x0001b000


	//   ....[94]....
        /*096c*/ 	.word	0x0001b0a0


	//   ....[95]....
        /*0970*/ 	.word	0x0001b1f0


	//   ....[96]....
        /*0974*/ 	.word	0x0001b250


	//   ....[97]....
        /*0978*/ 	.word	0x0001b270


	//   ....[98]....
        /*097c*/ 	.word	0x0001b280


	//   ....[99]....
        /*0980*/ 	.word	0x0001b2a0


	//   ....[100]....
        /*0984*/ 	.word	0x0001ba50


	//   ....[101]....
        /*0988*/ 	.word	0x0001ba80


	//   ....[102]....
        /*098c*/ 	.word	0x0001bc70


	//   ....[103]....
        /*0990*/ 	.word	0x0001bcb0


	//   ....[104]....
        /*0994*/ 	.word	0x0001bcc0


	//   ....[105]....
        /*0998*/ 	.word	0x0001bcd0


	//   ....[106]....
        /*099c*/ 	.word	0x0001be20


	//   ....[107]....
        /*09a0*/ 	.word	0x0001bf70


	//   ....[108]....
        /*09a4*/ 	.word	0x0001c760


	//   ....[109]....
        /*09a8*/ 	.word	0x0001c780


	//   ....[110]....
        /*09ac*/ 	.word	0x0001c7d0


	//   ....[111]....
        /*09b0*/ 	.word	0x0001c7e0


	//   ....[112]....
        /*09b4*/ 	.word	0x0001c820


	//   ....[113]....
        /*09b8*/ 	.word	0x0001c830


	//   ....[114]....
        /*09bc*/ 	.word	0x0001c840


	//   ....[115]....
        /*09c0*/ 	.word	0x0001c880


	//   ....[116]....
        /*09c4*/ 	.word	0x0001cb80


	//   ....[117]....
        /*09c8*/ 	.word	0x0001cbc0


	//   ....[118]....
        /*09cc*/ 	.word	0x0001cbe0


	//   ....[119]....
        /*09d0*/ 	.word	0x0001cc00


	//   ....[120]....
        /*09d4*/ 	.word	0x0001cc30


	//   ....[121]....
        /*09d8*/ 	.word	0x0001cc50


	//   ....[122]....
        /*09dc*/ 	.word	0x0001cd50


	//   ....[123]....
        /*09e0*/ 	.word	0x0001cea0


	//   ....[124]....
        /*09e4*/ 	.word	0x0001d4e0


	//   ....[125]....
        /*09e8*/ 	.word	0x0001d510


	//   ....[126]....
        /*09ec*/ 	.word	0x0001d570


	//   ....[127]....
        /*09f0*/ 	.word	0x0001d5a0


	//   ....[128]....
        /*09f4*/ 	.word	0x0001d5d0


	//   ....[129]....
        /*09f8*/ 	.word	0x0001d600


	//   ....[130]....
        /*09fc*/ 	.word	0x0001d630


	//   ....[131]....
        /*0a00*/ 	.word	0x0001d660


	//   ....[132]....
        /*0a04*/ 	.word	0x0001d800


	//   ....[133]....
        /*0a08*/ 	.word	0x0001d830


	//   ....[134]....
        /*0a0c*/ 	.word	0x0001d860


	//   ....[135]....
        /*0a10*/ 	.word	0x0001d890


	//   ....[136]....
        /*0a14*/ 	.word	0x0001d8c0


	//   ....[137]....
        /*0a18*/ 	.word	0x0001d8f0


	//   ....[138]....
        /*0a1c*/ 	.word	0x0001d9b0


	//   ....[139]....
        /*0a20*/ 	.word	0x0001d9d0


	//   ....[140]....
        /*0a24*/ 	.word	0x0001d9e0


	//   ....[141]....
        /*0a28*/ 	.word	0x0001da40


	//   ....[142]....
        /*0a2c*/ 	.word	0x0001e060


	//   ....[143]....
        /*0a30*/ 	.word	0x0001e370


	//   ....[144]....
        /*0a34*/ 	.word	0x0001e400


	//   ....[145]....
        /*0a38*/ 	.word	0x0001e4d0


	//   ....[146]....
        /*0a3c*/ 	.word	0x0001e560


	//   ....[147]....
        /*0a40*/ 	.word	0x0001e640


	//   ....[148]....
        /*0a44*/ 	.word	0x0001e6d0


	//   ....[149]....
        /*0a48*/ 	.word	0x0001e7b0


	//   ....[150]....
        /*0a4c*/ 	.word	0x0001e840


	//   ....[151]....
        /*0a50*/ 	.word	0x0001e890


	//   ....[152]....
        /*0a54*/ 	.word	0x0001e8e0


	//   ....[153]....
        /*0a58*/ 	.word	0x0001e9d0


	//   ....[154]....
        /*0a5c*/ 	.word	0x0001ea60


	//   ....[155]....
        /*0a60*/ 	.word	0x0001eab0


	//   ....[156]....
        /*0a64*/ 	.word	0x0001eb00


	//   ....[157]....
        /*0a68*/ 	.word	0x0001eda0


	//   ....[158]....
        /*0a6c*/ 	.word	0x0001f080


	//   ....[159]....
        /*0a70*/ 	.word	0x0001f170


	//   ....[160]....
        /*0a74*/ 	.word	0x0001f210


	//   ....[161]....
        /*0a78*/ 	.word	0x0001f270


	//   ....[162]....
        /*0a7c*/ 	.word	0x0001f360


	//   ....[163]....
        /*0a80*/ 	.word	0x0001f3d0


	//   ....[164]....
        /*0a84*/ 	.word	0x0001f4c0


	//   ....[165]....
        /*0a88*/ 	.word	0x0001f530


	//   ....[166]....
        /*0a8c*/ 	.word	0x0001f5d0


	//   ....[167]....
        /*0a90*/ 	.word	0x0001f6c0


	//   ....[168]....
        /*0a94*/ 	.word	0x0001f760


	//   ....[169]....
        /*0a98*/ 	.word	0x0001f7c0


	//   ....[170]....
        /*0a9c*/ 	.word	0x0001f880


	//   ....[171]....
        /*0aa0*/ 	.word	0x0001f8e0


	//   ....[172]....
        /*0aa4*/ 	.word	0x0001f980


	//   ....[173]....
        /*0aa8*/ 	.word	0x0001fa30


	//   ....[174]....
        /*0aac*/ 	.word	0x0001fb10


	//   ....[175]....
        /*0ab0*/ 	.word	0x0001fe00


	//   ....[176]....
        /*0ab4*/ 	.word	0x0001fec0


	//   ....[177]....
        /*0ab8*/ 	.word	0x00020130


	//   ....[178]....
        /*0abc*/ 	.word	0x000201b0


	//   ....[179]....
        /*0ac0*/ 	.word	0x000203c0


	//   ....[180]....
        /*0ac4*/ 	.word	0x00020410


	//   ....[181]....
        /*0ac8*/ 	.word	0x00020580


	//   ....[182]....
        /*0acc*/ 	.word	0x00020610


	//   ....[183]....
        /*0ad0*/ 	.word	0x00020750


	//   ....[184]....
        /*0ad4*/ 	.word	0x00020850


	//   ....[185]....
        /*0ad8*/ 	.word	0x00020ac0


	//   ....[186]....
        /*0adc*/ 	.word	0x00020b10


	//   ....[187]....
        /*0ae0*/ 	.word	0x00020ce0


	//   ....[188]....
        /*0ae4*/ 	.word	0x00020d30


	//   ....[189]....
        /*0ae8*/ 	.word	0x00020f00


	//   ....[190]....
        /*0aec*/ 	.word	0x00020f50


	//   ....[191]....
        /*0af0*/ 	.word	0x00021040


	//   ....[192]....
        /*0af4*/ 	.word	0x000210e0


	//   ....[193]....
        /*0af8*/ 	.word	0x00021140


	//   ....[194]....
        /*0afc*/ 	.word	0x000211f0


	//   ....[195]....
        /*0b00*/ 	.word	0x00021250


	//   ....[196]....
        /*0b04*/ 	.word	0x00021300


	//   ....[197]....
        /*0b08*/ 	.word	0x00021360


	//   ....[198]....
        /*0b0c*/ 	.word	0x00021410


	//   ....[199]....
        /*0b10*/ 	.word	0x00021500


	//   ....[200]....
        /*0b14*/ 	.word	0x000215e0


	//   ....[201]....
        /*0b18*/ 	.word	0x000216f0


	//   ....[202]....
        /*0b1c*/ 	.word	0x000217f0


	//   ....[203]....
        /*0b20*/ 	.word	0x00021920


	//   ....[204]....
        /*0b24*/ 	.word	0x00021a00


	//   ....[205]....
        /*0b28*/ 	.word	0x00021b00


	//   ....[206]....
        /*0b2c*/ 	.word	0x00021be0


	//   ....[207]....
        /*0b30*/ 	.word	0x00021c70


	//   ....[208]....
        /*0b34*/ 	.word	0x00021d10


	//   ....[209]....
        /*0b38*/ 	.word	0x00021e90


	//   ....[210]....
        /*0b3c*/ 	.word	0x00021f00


	//   ....[211]....
        /*0b40*/ 	.word	0x00021f70


	//   ....[212]....
        /*0b44*/ 	.word	0x00021fe0


	//   ....[213]....
        /*0b48*/ 	.word	0x00022050


	//   ....[214]....
        /*0b4c*/ 	.word	0x000220d0


	//   ....[215]....
        /*0b50*/ 	.word	0x00022150


	//   ....[216]....
        /*0b54*/ 	.word	0x000221e0


	//   ....[217]....
        /*0b58*/ 	.word	0x00022250


	//   ....[218]....
        /*0b5c*/ 	.word	0x000222c0


	//   ....[219]....
        /*0b60*/ 	.word	0x00022330


	//   ....[220]....
        /*0b64*/ 	.word	0x000223b0


	//   ....[221]....
        /*0b68*/ 	.word	0x00022420


	//   ....[222]....
        /*0b6c*/ 	.word	0x000224c0


	//   ....[223]....
        /*0b70*/ 	.word	0x00022510


	//   ....[224]....
        /*0b74*/ 	.word	0x000225a0


	//   ....[225]....
        /*0b78*/ 	.word	0x000226d0


	//----- nvinfo : EIATTR_REG_RECONFIG
	.align		4
.L_734:
        /*0b7c*/ 	.byte	0x01, 0x54
	.zero		2


	//----- nvinfo : EIATTR_SYSCALL_OFFSETS
	.align		4
        /*0b80*/ 	.byte	0x04, 0x46
        /*0b82*/ 	.short	(.L_736 - .L_735)


	//   ....[0]....
.L_735:
        /*0b84*/ 	.word	0x000023f0


	//   ....[1]....
        /*0b88*/ 	.word	0x00002540


	//   ....[2]....
        /*0b8c*/ 	.word	0x000079c0


	//   ....[3]....
        /*0b90*/ 	.word	0x00007d50


	//   ....[4]....
        /*0b94*/ 	.word	0x00018f20


	//   ....[5]....
        /*0b98*/ 	.word	0x00019070


	//   ....[6]....
        /*0b9c*/ 	.word	0x00019160


	//   ....[7]....
        /*0ba0*/ 	.word	0x0001a0c0


	//   ....[8]....
        /*0ba4*/ 	.word	0x0001a910


	//----- nvinfo : EIATTR_MBARRIER_INSTR_OFFSETS
	.align		4
.L_736:
        /*0ba8*/ 	.byte	0x04, 0x39
        /*0baa*/ 	.short	(.L_738 - .L_737)


	//   ....[0]....
.L_737:
        /*0bac*/ 	.word	0x00000280
        /*0bb0*/ 	.word	0x000000ff
        /*0bb4*/ 	.word	0x00038800
        /*0bb8*/ 	.short	0x0100
        /*0bba*/ 	.byte	0x08
	.zero		1


	//   ....[1]....
        /*0bbc*/ 	.word	0x00000290
        /*0bc0*/ 	.word	0x000000ff
        /*0bc4*/ 	.word	0x00038810
        /*0bc8*/ 	.short	0x0100
        /*0bca*/ 	.byte	0x08
	.zero		1


	//   ....[2]....
        /*0bcc*/ 	.word	0x000002a0
        /*0bd0*/ 	.word	0x000000ff
        /*0bd4*/ 	.word	0x00038820
        /*0bd8*/ 	.short	0x0100
        /*0bda*/ 	.byte	0x08
	.zero		1


	//   ....[3]....
        /*0bdc*/ 	.word	0x00000350
        /*0be0*/ 	.word	0x000000ff
        /*0be4*/ 	.word	0x00038830
        /*0be8*/ 	.short	0x0100
        /*0bea*/ 	.byte	0x06
	.zero		1


	//   ....[4]....
        /*0bec*/ 	.word	0x00000360
        /*0bf0*/ 	.word	0x000000ff
        /*0bf4*/ 	.word	0x00038840
        /*0bf8*/ 	.short	0x0100
        /*0bfa*/ 	.byte	0x06
	.zero		1


	//   ....[5]....
        /*0bfc*/ 	.word	0x00000370
        /*0c00*/ 	.word	0x000000ff
        /*0c04*/ 	.word	0x00038838
        /*0c08*/ 	.short	0x0100
        /*0c0a*/ 	.byte	0x06
	.zero		1


	//   ....[6]....
        /*0c0c*/ 	.word	0x00000380
        /*0c10*/ 	.word	0x000000ff
        /*0c14*/ 	.word	0x00038848
        /*0c18*/ 	.short	0x0100
        /*0c1a*/ 	.byte	0x06
	.zero		1


	//   ....[7]....
        /*0c1c*/ 	.word	0x000004b0
        /*0c20*/ 	.word	0x000000ff
        /*0c24*/ 	.word	0x00038850
        /*0c28*/ 	.short	0x0100
        /*0c2a*/ 	.byte	0x08
	.zero		1


	//   ....[8]....
        /*0c2c*/ 	.word	0x000004c0
        /*0c30*/ 	.word	0x000000ff
        /*0c34*/ 	.word	0x00038860
        /*0c38*/ 	.short	0x0100
        /*0c3a*/ 	.byte	0x08
	.zero		1


	//   ....[9]....
        /*0c3c*/ 	.word	0x000004d0
        /*0c40*/ 	.word	0x000000ff
        /*0c44*/ 	.word	0x00038858
        /*0c48*/ 	.short	0x0100
        /*0c4a*/ 	.byte	0x08
	.zero		1


	//   ....[10]....
        /*0c4c*/ 	.word	0x000004e0
        /*0c50*/ 	.word	0x000000ff
        /*0c54*/ 	.word	0x00038868
        /*0c58*/ 	.short	0x0100
        /*0c5a*/ 	.byte	0x08
	.zero		1


	//   ....[11]....
        /*0c5c*/ 	.word	0x000005d0
        /*0c60*/ 	.word	0x000000ff
        /*0c64*/ 	.word	0x00038870
        /*0c68*/ 	.short	0x0100
        /*0c6a*/ 	.byte	0x06
	.zero		1


	//   ....[12]....
        /*0c6c*/ 	.word	0x000005e0
        /*0c70*/ 	.word	0x000000ff
        /*0c74*/ 	.word	0x00038880
        /*0c78*/ 	.short	0x0100
        /*0c7a*/ 	.byte	0x06
	.zero		1


	//   ....[13]....
        /*0c7c*/ 	.word	0x000005f0
        /*0c80*/ 	.word	0x000000ff
        /*0c84*/ 	.word	0x00038878
        /*0c88*/ 	.short	0x0100
        /*0c8a*/ 	.byte	0x06
	.zero		1


	//   ....[14]....
        /*0c8c*/ 	.word	0x00000600
        /*0c90*/ 	.word	0x000000ff
        /*0c94*/ 	.word	0x00038888
        /*0c98*/ 	.short	0x0100
        /*0c9a*/ 	.byte	0x06
	.zero		1


	//   ....[15]....
        /*0c9c*/ 	.word	0x00000730
        /*0ca0*/ 	.word	0x000000ff
        /*0ca4*/ 	.word	0x00038890
        /*0ca8*/ 	.short	0x0100
        /*0caa*/ 	.byte	0x08
	.zero		1


	//   ....[16]....
        /*0cac*/ 	.word	0x00000740
        /*0cb0*/ 	.word	0x000000ff
        /*0cb4*/ 	.word	0x000388a0
        /*0cb8*/ 	.short	0x0100
        /*0cba*/ 	.byte	0x08
	.zero		1


	//   ....[17]....
        /*0cbc*/ 	.word	0x00000750
        /*0cc0*/ 	.word	0x000000ff
        /*0cc4*/ 	.word	0x00038898
        /*0cc8*/ 	.short	0x0100
        /*0cca*/ 	.byte	0x08
	.zero		1


	//   ....[18]....
        /*0ccc*/ 	.word	0x00000760
        /*0cd0*/ 	.word	0x000000ff
        /*0cd4*/ 	.word	0x000388a8
        /*0cd8*/ 	.short	0x0100
        /*0cda*/ 	.byte	0x08
	.zero		1


	//   ....[19]....
        /*0cdc*/ 	.word	0x00000890
        /*0ce0*/ 	.word	0x000000ff
        /*0ce4*/ 	.word	0x000388b0
        /*0ce8*/ 	.short	0x0100
        /*0cea*/ 	.byte	0x08
	.zero		1


	//   ....[20]....
        /*0cec*/ 	.word	0x000008a0
        /*0cf0*/ 	.word	0x000000ff
        /*0cf4*/ 	.word	0x000388c0
        /*0cf8*/ 	.short	0x0100
        /*0cfa*/ 	.byte	0x08
	.zero		1


	//   ....[21]....
        /*0cfc*/ 	.word	0x000008b0
        /*0d00*/ 	.word	0x000000ff
        /*0d04*/ 	.word	0x000388b8
        /*0d08*/ 	.short	0x0100
        /*0d0a*/ 	.byte	0x08
	.zero		1


	//   ....[22]....
        /*0d0c*/ 	.word	0x000008c0
        /*0d10*/ 	.word	0x000000ff
        /*0d14*/ 	.word	0x000388c8
        /*0d18*/ 	.short	0x0100
        /*0d1a*/ 	.byte	0x08
	.zero		1


	//   ....[23]....
        /*0d1c*/ 	.word	0x00003130
        /*0d20*/ 	.word	0x0000003a
        /*0d24*/ 	.word	0x00038890
        /*0d28*/ 	.short	0x010a
        /*0d2a*/ 	.byte	0x3f
	.zero		1


	//   ....[24]....
        /*0d2c*/ 	.word	0x00003ba0
        /*0d30*/ 	.word	0x0000003a
        /*0d34*/ 	.word	0x00038890
        /*0d38*/ 	.short	0x010a
        /*0d3a*/ 	.byte	0x3f
	.zero		1


	//   ....[25]....
        /*0d3c*/ 	.word	0x00004460
        /*0d40*/ 	.word	0x0000003a
        /*0d44*/ 	.word	0x00038890
        /*0d48*/ 	.short	0x010a
        /*0d4a*/ 	.byte	0x3f
	.zero		1


	//   ....[26]....
        /*0d4c*/ 	.word	0x00004820
        /*0d50*/ 	.word	0x00000004
        /*0d54*/ 	.word	0x00000000
        /*0d58*/ 	.short	0x0101
        /*0d5a*/ 	.byte	0x3f
	.zero		1


	//   ....[27]....
        /*0d5c*/ 	.word	0x00004860
        /*0d60*/ 	.word	0x0000003a
        /*0d64*/ 	.word	0x000388b0
        /*0d68*/ 	.short	0x010a
        /*0d6a*/ 	.byte	0x3f
	.zero		1


	//   ....[28]....
        /*0d6c*/ 	.word	0x00005110
        /*0d70*/ 	.word	0x0000003a
        /*0d74*/ 	.word	0x00000000
        /*0d78*/ 	.short	0x0101
        /*0d7a*/ 	.byte	0x3f
	.zero		1


	//   ....[29]....
        /*0d7c*/ 	.word	0x00005ce0
        /*0d80*/ 	.word	0x0000000c
        /*0d84*/ 	.word	0x00000000
        /*0d88*/ 	.short	0x0101
        /*0d8a*/ 	.byte	0x3f
	.zero		1


	//   ....[30]....
        /*0d8c*/ 	.word	0x00006880
        /*0d90*/ 	.word	0x0000000c
        /*0d94*/ 	.word	0x00000000
        /*0d98*/ 	.short	0x0101
        /*0d9a*/ 	.byte	0x3f
	.zero		1


	//   ....[31]....
        /*0d9c*/ 	.word	0x00007a60
        /*0da0*/ 	.word	0x00000002
        /*0da4*/ 	.word	0x00038800
        /*0da8*/ 	.short	0x010a
        /*0daa*/ 	.byte	0x3f
	.zero		1


	//   ....[32]....
        /*0dac*/ 	.word	0x00007ab0
        /*0db0*/ 	.word	0x00000002
        /*0db4*/ 	.word	0x00038800
        /*0db8*/ 	.short	0x010a
        /*0dba*/ 	.byte	0x3f
	.zero		1


	//   ....[33]....
        /*0dbc*/ 	.word	0x00008100
        /*0dc0*/ 	.word	0x00000002
        /*0dc4*/ 	.word	0x00038800
        /*0dc8*/ 	.short	0x010a
        /*0dca*/ 	.byte	0x3f
	.zero		1


	//   ....[34]....
        /*0dcc*/ 	.word	0x00009000
        /*0dd0*/ 	.word	0x00000002
        /*0dd4*/ 	.word	0x00038800
        /*0dd8*/ 	.short	0x010a
        /*0dda*/ 	.byte	0x3f
	.zero		1


	//   ....[35]....
        /*0ddc*/ 	.word	0x00009e50
        /*0de0*/ 	.word	0x0000000d
        /*0de4*/ 	.word	0x00038830
        /*0de8*/ 	.short	0x010a
        /*0dea*/ 	.byte	0x3f
	.zero		1


	//   ....[36]....
        /*0dec*/ 	.word	0x00009f00
        /*0df0*/ 	.word	0x0000000d
        /*0df4*/ 	.word	0x00038830
        /*0df8*/ 	.short	0x010a
        /*0dfa*/ 	.byte	0x3f
	.zero		1


	//   ....[37]....
        /*0dfc*/ 	.word	0x0000a210
        /*0e00*/ 	.word	0x00000002
        /*0e04*/ 	.word	0x00038810
        /*0e08*/ 	.short	0x010a
        /*0e0a*/ 	.byte	0x3f
	.zero		1


	//   ....[38]....
        /*0e0c*/ 	.word	0x0000a260
        /*0e10*/ 	.word	0x0000000d
        /*0e14*/ 	.word	0x00038850
        /*0e18*/ 	.short	0x010a
        /*0e1a*/ 	.byte	0x3f
	.zero		1


	//   ....[39]....
        /*0e1c*/ 	.word	0x0000a310
        /*0e20*/ 	.word	0x0000000d
        /*0e24*/ 	.word	0x00038850
        /*0e28*/ 	.short	0x010a
        /*0e2a*/ 	.byte	0x3f
	.zero		1


	//   ....[40]....
        /*0e2c*/ 	.word	0x0000c390
        /*0e30*/ 	.word	0x00000015
        /*0e34*/ 	.word	0x00000000
        /*0e38*/ 	.short	0x0101
        /*0e3a*/ 	.byte	0x3f
	.zero		1


	//   ....[41]....
        /*0e3c*/ 	.word	0x0000cc40
        /*0e40*/ 	.word	0x0000000d
        /*0e44*/ 	.word	0x00000000
        /*0e48*/ 	.short	0x0101
        /*0e4a*/ 	.byte	0x3f
	.zero		1


	//   ....[42]....
        /*0e4c*/ 	.word	0x0000cd70
        /*0e50*/ 	.word	0x0000000e
        /*0e54*/ 	.word	0x00038830
        /*0e58*/ 	.short	0x010a
        /*0e5a*/ 	.byte	0x3f
	.zero		1


	//   ....[43]....
        /*0e5c*/ 	.word	0x0000ce20
        /*0e60*/ 	.word	0x0000000e
        /*0e64*/ 	.word	0x00038830
        /*0e68*/ 	.short	0x010a
        /*0e6a*/ 	.byte	0x3f
	.zero		1


	//   ....[44]....
        /*0e6c*/ 	.word	0x0000d090
        /*0e70*/ 	.word	0x0000000e
        /*0e74*/ 	.word	0x00038850
        /*0e78*/ 	.short	0x010a
        /*0e7a*/ 	.byte	0x3f
	.zero		1


	//   ....[45]....
        /*0e7c*/ 	.word	0x0000d100
        /*0e80*/ 	.word	0x0000000e
        /*0e84*/ 	.word	0x00038850
        /*0e88*/ 	.short	0x010a
        /*0e8a*/ 	.byte	0x3f
	.zero		1


	//   ....[46]....
        /*0e8c*/ 	.word	0x0000ed80
        /*0e90*/ 	.word	0x0000000b
        /*0e94*/ 	.word	0x00000000
        /*0e98*/ 	.short	0x0101
        /*0e9a*/ 	.byte	0x3f
	.zero		1


	//   ....[47]....
        /*0e9c*/ 	.word	0x0000ffa0
        /*0ea0*/ 	.word	0x0000000e
        /*0ea4*/ 	.word	0x00000000
        /*0ea8*/ 	.short	0x0101
        /*0eaa*/ 	.byte	0x3f
	.zero		1


	//   ....[48]....
        /*0eac*/ 	.word	0x00012690
        /*0eb0*/ 	.word	0x00000000
        /*0eb4*/ 	.word	0x00000000
        /*0eb8*/ 	.short	0x0101
        /*0eba*/ 	.byte	0x3f
	.zero		1


	//   ....[49]....
        /*0ebc*/ 	.word	0x000135f0
        /*0ec0*/ 	.word	0x00000008
        /*0ec4*/ 	.word	0x00000000
        /*0ec8*/ 	.short	0x0101
        /*0eca*/ 	.byte	0x3f
	.zero		1


	//   ....[50]....
        /*0ecc*/ 	.word	0x00017210
        /*0ed0*/ 	.word	0x00000012
        /*0ed4*/ 	.word	0x00038820
        /*0ed8*/ 	.short	0x010a
        /*0eda*/ 	.byte	0x3f
	.zero		1


	//   ....[51]....
        /*0edc*/ 	.word	0x000172a0
        /*0ee0*/ 	.word	0x00000003
        /*0ee4*/ 	.word	0x000388a0
        /*0ee8*/ 	.short	0x010a
        /*0eea*/ 	.byte	0x3f
	.zero		1


	//   ....[52]....
        /*0eec*/ 	.word	0x000174f0
        /*0ef0*/ 	.word	0x00000003
        /*0ef4*/ 	.word	0x000388c0
        /*0ef8*/ 	.short	0x010a
        /*0efa*/ 	.byte	0x3f
	.zero		1


	//   ....[53]....
        /*0efc*/ 	.word	0x00017ec0
        /*0f00*/ 	.word	0x00000008
        /*0f04*/ 	.word	0x000388a0
        /*0f08*/ 	.short	0x010a
        /*0f0a*/ 	.byte	0x3f
	.zero		1


	//   ....[54]....
        /*0f0c*/ 	.word	0x00018100
        /*0f10*/ 	.word	0x00000008
        /*0f14*/ 	.word	0x000388c0
        /*0f18*/ 	.short	0x010a
        /*0f1a*/ 	.byte	0x3f
	.zero		1


	//   ....[55]....
        /*0f1c*/ 	.word	0x00019950
        /*0f20*/ 	.word	0x0000001a
        /*0f24*/ 	.word	0x00038840
        /*0f28*/ 	.short	0x010a
        /*0f2a*/ 	.byte	0x3f
	.zero		1


	//   ....[56]....
        /*0f2c*/ 	.word	0x00019df0
        /*0f30*/ 	.word	0x0000001a
        /*0f34*/ 	.word	0x00038830
        /*0f38*/ 	.short	0x0107
        /*0f3a*/ 	.byte	0x3f
	.zero		1


	//   ....[57]....
        /*0f3c*/ 	.word	0x00019ec0
        /*0f40*/ 	.word	0x0000001a
        /*0f44*/ 	.word	0x00038830
        /*0f48*/ 	.short	0x0101
        /*0f4a*/ 	.byte	0x3f
	.zero		1


	//   ....[58]....
        /*0f4c*/ 	.word	0x0001a750
        /*0f50*/ 	.word	0x00000012
        /*0f54*/ 	.word	0x00038800
        /*0f58*/ 	.short	0x0107
        /*0f5a*/ 	.byte	0x3f
	.zero		1


	//   ....[59]....
        /*0f5c*/ 	.word	0x0001a7e0
        /*0f60*/ 	.word	0x00000012
        /*0f64*/ 	.word	0x00038800
        /*0f68*/ 	.short	0x0101
        /*0f6a*/ 	.byte	0x3f
	.zero		1


	//   ....[60]....
        /*0f6c*/ 	.word	0x0001b6d0
        /*0f70*/ 	.word	0x00000012
        /*0f74*/ 	.word	0x00038810
        /*0f78*/ 	.short	0x0107
        /*0f7a*/ 	.byte	0x3f
	.zero		1


	//   ....[61]....
        /*0f7c*/ 	.word	0x0001b7d0
        /*0f80*/ 	.word	0x00000012
        /*0f84*/ 	.word	0x00038810
        /*0f88*/ 	.short	0x0101
        /*0f8a*/ 	.byte	0x3f
	.zero		1


	//   ....[62]....
        /*0f8c*/ 	.word	0x0001b7f0
        /*0f90*/ 	.word	0x00000012
        /*0f94*/ 	.word	0x00038820
        /*0f98*/ 	.short	0x010a
        /*0f9a*/ 	.byte	0x3f
	.zero		1


	//   ....[63]....
        /*0f9c*/ 	.word	0x0001b880
        /*0fa0*/ 	.word	0x0000001a
        /*0fa4*/ 	.word	0x00038860
        /*0fa8*/ 	.short	0x010a
        /*0faa*/ 	.byte	0x3f
	.zero		1


	//   ....[64]....
        /*0fac*/ 	.word	0x0001c190
        /*0fb0*/ 	.word	0x0000001a
        /*0fb4*/ 	.word	0x00038850
        /*0fb8*/ 	.short	0x0107
        /*0fba*/ 	.byte	0x3f
	.zero		1


	//   ....[65]....
        /*0fbc*/ 	.word	0x0001c260
        /*0fc0*/ 	.word	0x0000001a
        /*0fc4*/ 	.word	0x00038850
        /*0fc8*/ 	.short	0x0101
        /*0fca*/ 	.byte	0x3f
	.zero		1


	//   ....[66]....
        /*0fcc*/ 	.word	0x0001c5e0
        /*0fd0*/ 	.word	0x00000006
        /*0fd4*/ 	.word	0x00038840
        /*0fd8*/ 	.short	0x010a
        /*0fda*/ 	.byte	0x3f
	.zero		1


	//   ....[67]....
        /*0fdc*/ 	.word	0x0001c900
        /*0fe0*/ 	.word	0x00000006
        /*0fe4*/ 	.word	0x00038830
        /*0fe8*/ 	.short	0x0107
        /*0fea*/ 	.byte	0x3f
	.zero		1


	//   ....[68]....
        /*0fec*/ 	.word	0x0001c9c0
        /*0ff0*/ 	.word	0x00000006
        /*0ff4*/ 	.word	0x00038830
        /*0ff8*/ 	.short	0x0101
        /*0ffa*/ 	.byte	0x3f
	.zero		1


	//   ....[69]....
        /*0ffc*/ 	.word	0x0001c9f0
        /*1000*/ 	.word	0x00000006
        /*1004*/ 	.word	0x00038860
        /*1008*/ 	.short	0x010a
        /*100a*/ 	.byte	0x3f
	.zero		1


	//   ....[70]....
        /*100c*/ 	.word	0x0001d0a0
        /*1010*/ 	.word	0x00000006
        /*1014*/ 	.word	0x00038850
        /*1018*/ 	.short	0x0107
        /*101a*/ 	.byte	0x3f
	.zero		1


	//   ....[71]....
        /*101c*/ 	.word	0x0001d160
        /*1020*/ 	.word	0x00000006
        /*1024*/ 	.word	0x00038850
        /*1028*/ 	.short	0x0101
        /*102a*/ 	.byte	0x3f
	.zero		1


	//   ....[72]....
        /*102c*/ 	.word	0x0001dfe0
        /*1030*/ 	.word	0x00000007
        /*1034*/ 	.word	0x00038820
        /*1038*/ 	.short	0x010a
        /*103a*/ 	.byte	0x3f
	.zero		1


	//   ....[73]....
        /*103c*/ 	.word	0x0001e150
        /*1040*/ 	.word	0x00000005
        /*1044*/ 	.word	0x00038840
        /*1048*/ 	.short	0x010a
        /*104a*/ 	.byte	0x3f
	.zero		1


	//   ....[74]....
        /*104c*/ 	.word	0x0001e1f0
        /*1050*/ 	.word	0x00000003
        /*1054*/ 	.word	0x00038840
        /*1058*/ 	.short	0x010a
        /*105a*/ 	.byte	0x3f
	.zero		1


	//   ....[75]....
        /*105c*/ 	.word	0x0001e230
        /*1060*/ 	.word	0x00000005
        /*1064*/ 	.word	0x00038860
        /*1068*/ 	.short	0x010a
        /*106a*/ 	.byte	0x3f
	.zero		1


	//   ....[76]....
        /*106c*/ 	.word	0x0001e270
        /*1070*/ 	.word	0x00000003
        /*1074*/ 	.word	0x00038860
        /*1078*/ 	.short	0x010a
        /*107a*/ 	.byte	0x3f
	.zero		1


	//   ....[77]....
        /*107c*/ 	.word	0x0001e2d0
        /*1080*/ 	.word	0x0000003a
        /*1084*/ 	.word	0x00038890
        /*1088*/ 	.short	0x010a
        /*108a*/ 	.byte	0x3f
	.zero		1


	//   ....[78]....
        /*108c*/ 	.word	0x0001e430
        /*1090*/ 	.word	0x0000003a
        /*1094*/ 	.word	0x00038890
        /*1098*/ 	.short	0x010a
        /*109a*/ 	.byte	0x3f
	.zero		1


	//   ....[79]....
        /*109c*/ 	.word	0x0001e5a0
        /*10a0*/ 	.word	0x0000003a
        /*10a4*/ 	.word	0x00038890
        /*10a8*/ 	.short	0x010a
        /*10aa*/ 	.byte	0x3f
	.zero		1


	//   ....[80]....
        /*10ac*/ 	.word	0x0001e700
        /*10b0*/ 	.word	0x0000003a
        /*10b4*/ 	.word	0x000388b0
        /*10b8*/ 	.short	0x010a
        /*10ba*/ 	.byte	0x3f
	.zero		1


	//   ....[81]....
        /*10bc*/ 	.word	0x0001e920
        /*10c0*/ 	.word	0x00000002
        /*10c4*/ 	.word	0x00038800
        /*10c8*/ 	.short	0x010a
        /*10ca*/ 	.byte	0x3f
	.zero		1


	//   ....[82]....
        /*10cc*/ 	.word	0x0001eb30
        /*10d0*/ 	.word	0x00000002
        /*10d4*/ 	.word	0x00038800
        /*10d8*/ 	.short	0x010a
        /*10da*/ 	.byte	0x3f
	.zero		1


	//   ....[83]....
        /*10dc*/ 	.word	0x0001eb80
        /*10e0*/ 	.word	0x0000000d
        /*10e4*/ 	.word	0x00038830
        /*10e8*/ 	.short	0x010a
        /*10ea*/ 	.byte	0x3f
	.zero		1


	//   ....[84]....
        /*10ec*/ 	.word	0x0001ebd0
        /*10f0*/ 	.word	0x00000002
        /*10f4*/ 	.word	0x00038810
        /*10f8*/ 	.short	0x010a
        /*10fa*/ 	.byte	0x3f
	.zero		1


	//   ....[85]....
        /*10fc*/ 	.word	0x0001ec20
        /*1100*/ 	.word	0x0000000d
        /*1104*/ 	.word	0x00038850
        /*1108*/ 	.short	0x010a
        /*110a*/ 	.byte	0x3f
	.zero		1


	//   ....[86]....
        /*110c*/ 	.word	0x0001ec70
        /*1110*/ 	.word	0x0000000e
        /*1114*/ 	.word	0x00038830
        /*1118*/ 	.short	0x010a
        /*111a*/ 	.byte	0x3f
	.zero		1


	//   ....[87]....
        /*111c*/ 	.word	0x0001ecc0
        /*1120*/ 	.word	0x0000000e
        /*1124*/ 	.word	0x00038850
        /*1128*/ 	.short	0x010a
        /*112a*/ 	.byte	0x3f
	.zero		1


	//   ....[88]....
        /*112c*/ 	.word	0x0001ee60
        /*1130*/ 	.word	0x00000012
        /*1134*/ 	.word	0x00038820
        /*1138*/ 	.short	0x010a
        /*113a*/ 	.byte	0x3f
	.zero		1


	//   ....[89]....
        /*113c*/ 	.word	0x0001eeb0
        /*1140*/ 	.word	0x00000003
        /*1144*/ 	.word	0x000388a0
        /*1148*/ 	.short	0x010a
        /*114a*/ 	.byte	0x3f
	.zero		1


	//   ....[90]....
        /*114c*/ 	.word	0x0001ef00
        /*1150*/ 	.word	0x00000003
        /*1154*/ 	.word	0x000388c0
        /*1158*/ 	.short	0x010a
        /*115a*/ 	.byte	0x3f
	.zero		1


	//   ....[91]....
        /*115c*/ 	.word	0x0001ef50
        /*1160*/ 	.word	0x00000008
        /*1164*/ 	.word	0x000388a0
        /*1168*/ 	.short	0x010a
        /*116a*/ 	.byte	0x3f
	.zero		1


	//   ....[92]....
        /*116c*/ 	.word	0x0001efa0
        /*1170*/ 	.word	0x00000008
        /*1174*/ 	.word	0x000388c0
        /*1178*/ 	.short	0x010a
        /*117a*/ 	.byte	0x3f
	.zero		1


	//   ....[93]....
        /*117c*/ 	.word	0x0001f0c0
        /*1180*/ 	.word	0x0000001a
        /*1184*/ 	.word	0x00038840
        /*1188*/ 	.short	0x010a
        /*118a*/ 	.byte	0x3f
	.zero		1


	//   ....[94]....
        /*118c*/ 	.word	0x00020650
        /*1190*/ 	.word	0x00000012
        /*1194*/ 	.word	0x00038820
        /*1198*/ 	.short	0x010a
        /*119a*/ 	.byte	0x3f
	.zero		1


	//   ....[95]....
        /*119c*/ 	.word	0x000206a0
        /*11a0*/ 	.word	0x0000001a
        /*11a4*/ 	.word	0x00038860
        /*11a8*/ 	.short	0x010a
        /*11aa*/ 	.byte	0x3f
	.zero		1


	//   ....[96]....
        /*11ac*/ 	.word	0x00020f90
        /*11b0*/ 	.word	0x00000006
        /*11b4*/ 	.word	0x00038840
        /*11b8*/ 	.short	0x010a
        /*11ba*/ 	.byte	0x3f
	.zero		1


	//   ....[97]....
        /*11bc*/ 	.word	0x00021450
        /*11c0*/ 	.word	0x00000006
        /*11c4*/ 	.word	0x00038860
        /*11c8*/ 	.short	0x010a
        /*11ca*/ 	.byte	0x3f
	.zero		1


	//   ....[98]....
        /*11cc*/ 	.word	0x000225f0
        /*11d0*/ 	.word	0x00000007
        /*11d4*/ 	.word	0x00038820
        /*11d8*/ 	.short	0x010a
        /*11da*/ 	.byte	0x3f
	.zero		1


	//   ....[99]....
        /*11dc*/ 	.word	0x00022790
        /*11e0*/ 	.word	0x00000005
        /*11e4*/ 	.word	0x00038840
        /*11e8*/ 	.short	0x010a
        /*11ea*/ 	.byte	0x3f
	.zero		1


	//   ....[100]....
        /*11ec*/ 	.word	0x000227e0
        /*11f0*/ 	.word	0x00000003
        /*11f4*/ 	.word	0x00038840
        /*11f8*/ 	.short	0x010a
        /*11fa*/ 	.byte	0x3f
	.zero		1


	//   ....[101]....
        /*11fc*/ 	.word	0x00022830
        /*1200*/ 	.word	0x00000005
        /*1204*/ 	.word	0x00038860
        /*1208*/ 	.short	0x010a
        /*120a*/ 	.byte	0x3f
	.zero		1


	//----- nvinfo : EIATTR_NUM_MBARRIERS
	.align		4
.L_738:
        /*120c*/ 	.byte	0x03, 0x38
        /*120e*/ 	.short	0x0017


	//----- nvinfo : EIATTR_EXIT_INSTR_OFFSETS
	.align		4
        /*1210*/ 	.byte	0x04, 0x1c
        /*1212*/ 	.short	(.L_740 - .L_739)


	//   ....[0]....
.L_739:
        /*1214*/ 	.word	0x0001e2c0


	//----- nvinfo : EIATTR_MAX_THREADS
	.align		4
.L_740:
        /*1218*/ 	.byte	0x04, 0x05
        /*121a*/ 	.short	(.L_742 - .L_741)
.L_741:
        /*121c*/ 	.word	0x00000180
        /*1220*/ 	.word	0x00000001
        /*1224*/ 	.word	0x00000001


	//----- nvinfo : EIATTR_CRS_STACK_SIZE
	.align		4
.L_742:
        /*1228*/ 	.byte	0x04, 0x1e
        /*122a*/ 	.short	(.L_744 - .L_743)
.L_743:
        /*122c*/ 	.word	0x00000000


	//----- nvinfo : EIATTR_CBANK_PARAM_SIZE
	.align		4
.L_744:
        /*1230*/ 	.byte	0x03, 0x19
        /*1232*/ 	.short	0x0bf0


	//----- nvinfo : EIATTR_PARAM_CBANK
	.align		4
        /*1234*/ 	.byte	0x04, 0x0a
        /*1236*/ 	.short	(.L_746 - .L_745)
	.align		4
.L_745:
        /*1238*/ 	.word	index@(.nv.constant0._ZN7cutlass13device_kernelIN5flash11enable_sm90INS1_16FlashAttnFwdSm90INS1_25CollectiveMainloopFwdSm90ILi2EN4cute5tupleIJNS5_1CILi1EEES8_S8_EEENS6_IJNS7_ILi64EEESA_SA_EEELi512ENS_6half_tEfNS_4arch4Sm90ELb0ELb0ELb0ELb1ELb1ELb1ELb1ELb0ELb0ELb1ELb1ELb0EEENS1_21CollectiveEpilogueFwdINS6_IJSA_NS7_ILi512EEESA_EEES9_SC_SE_Li256ELb1ELb1ELb1ELb0EEENS1_36VarlenDynamicPersistentTileSchedulerILi64ELi64ELi256ELi128ELb1ELb1ELb1ELb0ELb1ELb1EEEEEEEEEvNT_6ParamsE)
        /*123c*/ 	.short	0x0210
        /*123e*/ 	.short	0x0bf0


	//----- nvinfo : EIATTR_SW_WAR
	.align		4
.L_746:
        /*1240*/ 	.byte	0x04, 0x36
        /*1242*/ 	.short	(.L_748 - .L_747)
.L_747:
        /*1244*/ 	.word	0x00000008
.L_748:


//--------------------- .nv.info._ZN7cutlass13device_kernelIN5flash11enable_sm90INS1_16FlashAttnFwdSm90INS1_25CollectiveMainloopFwdSm90ILi2EN4cute5tupleIJNS5_1CILi1EEES8_S8_EEENS6_IJNS7_ILi64EEESA_SA_EEELi512ENS_6half_tEfNS_4arch4Sm90ELb0ELb1ELb0ELb0ELb1ELb0ELb0ELb0ELb0ELb1ELb1ELb0EEENS1_21CollectiveEpilogueFwdINS6_IJSA_NS7_ILi512EEESA_EEES9_SC_SE_Li256ELb0ELb1ELb1ELb0EEENS1_19SingleTileSchedulerILb0ELb1ELb1ELi64EEEEEEEEEvNT_6ParamsE --------------------------
	.section	.nv.info._ZN7cutlass13device_kernelIN5flash11enable_sm90INS1_16FlashAttnFwdSm90INS1_25CollectiveMainloopFwdSm90ILi2EN4cute5tupleIJNS5_1CILi1EEES8_S8_EEENS6_IJNS7_ILi64EEESA_SA_EEELi512ENS_6half_tEfNS_4arch4Sm90ELb0ELb1ELb0ELb0ELb1ELb0ELb0ELb0ELb0ELb1ELb1ELb0EEENS1_21CollectiveEpilogueFwdINS6_IJSA_NS7_ILi512EEESA_EEES9_SC_SE_Li256ELb0ELb1ELb1ELb0EEENS1_19SingleTileSchedulerILb0ELb1ELb1ELi64EEEEEEEEEvNT_6ParamsE,"",@"SHT_CUDA_INFO"
	.sectionflags	@""
	.align	4


	//----- nvinfo : EIATTR_CUDA_API_VERSION
	.align		4
        /*0000*/ 	.byte	0x04, 0x37
        /*0002*/ 	.short	(.L_750 - .L_749)
.L_749:
        /*0004*/ 	.word	0x00000082


	//----- nvinfo : EIATTR_KPARAM_INFO
	.align		4
.L_750:
        /*0008*/ 	.byte	0x04, 0x17
        /*000a*/ 	.short	(.L_752 - .L_751)
.L_751:
        /*000c*/ 	.word	0x00000000
        /*0010*/ 	.short	0x0000
        /*0012*/ 	.short	0x0070
        /*0014*/ 	.byte	0x00, 0xf0, 0x01, 0x28


	//----- nvinfo : EIATTR_SPARSE_MMA_MASK
	.align		4
.L_752:
        /*0018*/ 	.byte	0x03, 0x50
        /*001a*/ 	.short	0x0000


	//----- nvinfo : EIATTR_MAXREG_COUNT
	.align		4
        /*001c*/ 	.byte	0x03, 0x1b
        /*001e*/ 	.short	0x00a8


	//----- nvinfo : EIATTR_NUM_BARRIERS
	.align		4
        /*0020*/ 	.byte	0x02, 0x4c
        /*0022*/ 	.byte	0x10
	.zero		1


	//----- nvinfo : EIATTR_EXTERNS
	.align		4
        /*0024*/ 	.byte	0x04, 0x0f
        /*0026*/ 	.short	(.L_754 - .L_753)


	//   ....[0]....
	.align		4
.L_753:
        /*0028*/ 	.word	index@(__assertfail)


	//----- nvinfo : EIATTR_MERCURY_ISA_VERSION
	.align		4
.L_754:
        /*002c*/ 	.byte	0x03, 0x5f
        /*002e*/ 	.short	0x0101


	//----- nvinfo : EIATTR_INT_WARP_WIDE_INSTR_OFFSETS
	.align		4
        /*0030*/ 	.byte	0x04, 0x31
        /*0032*/ 	.short	(.L_756 - .L_755)


	//   ....[0]....
.L_755:
        /*0034*/ 	.word	0x000000b0


	//   ....[1]....
        /*0038*/ 	.word	0x000000c0


	//   ....[2]....
        /*003c*/ 	.word	0x00000160


	//----- nvinfo : EIATTR_COOP_GROUP_MASK_REGIDS
	.align		4
.L_756:
        /*0040*/ 	.byte	0x04, 0x29
        /*0042*/ 	.short	(.L_758 - .L_757)


	//   ....[0]....
.L_757:
        /*0044*/ 	.word	0xffffffff


	//   ....[1]....
        /*0048*/ 	.word	0xffffffff


	//   ....[2]....
        /*004c*/ 	.word	0xffffffff


	//   ....[3]....
        /*0050*/ 	.word	0xffffffff


	//   ....[4]....
        /*0054*/ 	.word	0xffffffff


	//   ....[5]....
        /*0058*/ 	.word	0xffffffff


	//   ....[6]....
        /*005c*/ 	.word	0xffffffff


	//   ....[7]....
        /*0060*/ 	.word	0xffffffff


	//   ....[8]....
        /*0064*/ 	.word	0xffffffff


	//   ....[9]....
        /*0068*/ 	.word	0xffffffff


	//   ....[10]....
        /*006c*/ 	.word	0xffffffff


	//   ....[11]....
        /*0070*/ 	.word	0xffffffff


	//   ....[12]....
        /*0074*/ 	.word	0xffffffff


	//   ....[13]....
        /*0078*/ 	.word	0xffffffff


	//   ....[14]....
        /*007c*/ 	.word	0xffffffff


	//   ....[15]....
        /*0080*/ 	.word	0xffffffff


	//   ....[16]....
        /*0084*/ 	.word	0xffffffff


	//   ....[17]....
        /*0088*/ 	.word	0xffffffff


	//   ....[18]....
        /*008c*/ 	.word	0xffffffff


	//   ....[19]....
        /*0090*/ 	.word	0xffffffff


	//   ....[20]....
        /*0094*/ 	.word	0xffffffff


	//   ....[21]....
        /*0098*/ 	.word	0xffffffff


	//   ....[22]....
        /*009c*/ 	.word	0xffffffff


	//   ....[23]....
        /*00a0*/ 	.word	0xffffffff


	//   ....[24]....
        /*00a4*/ 	.word	0xffffffff


	//   ....[25]....
        /*00a8*/ 	.word	0xffffffff


	//   ....[26]....
        /*00ac*/ 	.word	0xffffffff


	//   ....[27]....
        /*00b0*/ 	.word	0xffffffff


	//   ....[28]....
        /*00b4*/ 	.word	0xffffffff


	//   ....[29]....
        /*00b8*/ 	.word	0xffffffff


	//   ....[30]....
        /*00bc*/ 	.word	0xffffffff


	//   ....[31]....
        /*00c0*/ 	.word	0xffffffff


	//   ....[32]....
        /*00c4*/ 	.word	0xffffffff


	//   ....[33]....
        /*00c8*/ 	.word	0xffffffff


	//   ....[34]....
        /*00cc*/ 	.word	0xffffffff


	//   ....[35]....
        /*00d0*/ 	.word	0xffffffff


	//   ....[36]....
        /*00d4*/ 	.word	0xffffffff


	//   ....[37]....
        /*00d8*/ 	.word	0xffffffff


	//   ....[38]....
        /*00dc*/ 	.word	0xffffffff


	//   ....[39]....
        /*00e0*/ 	.word	0xffffffff


	//   ....[40]....
        /*00e4*/ 	.word	0xffffffff


	//   ....[41]....
        /*00e8*/ 	.word	0xffffffff


	//   ....[42]....
        /*00ec*/ 	.word	0xffffffff


	//   ....[43]....
        /*00f0*/ 	.word	0xffffffff


	//   ....[44]....
        /*00f4*/ 	.word	0xffffffff


	//   ....[45]....
        /*00f8*/ 	.word	0xffffffff


	//   ....[46]....
        /*00fc*/ 	.word	0xffffffff


	//   ....[47]....
        /*0100*/ 	.word	0xffffffff


	//   ....[48]....
        /*0104*/ 	.word	0xffffffff


	//   ....[49]....
        /*0108*/ 	.word	0xffffffff


	//   ....[50]....
        /*010c*/ 	.word	0xffffffff


	//   ....[51]....
        /*0110*/ 	.word	0xffffffff


	//   ....[52]....
        /*0114*/ 	.word	0xffffffff


	//   ....[53]....
        /*0118*/ 	.word	0xffffffff


	//   ....[54]....
        /*011c*/ 	.word	0xffffffff


	//   ....[55]....
        /*0120*/ 	.word	0xffffffff


	//   ....[56]....
        /*0124*/ 	.word	0xffffffff


	//   ....[57]....
        /*0128*/ 	.word	0xffffffff


	//   ....[58]....
        /*012c*/ 	.word	0xffffffff


	//   ....[59]....
        /*0130*/ 	.word	0xffffffff


	//   ....[60]....
        /*0134*/ 	.word	0xffffffff


	//   ....[61]....
        /*0138*/ 	.word	0xffffffff


	//   ....[62]....
        /*013c*/ 	.word	0xffffffff


	//   ....[63]....
        /*0140*/ 	.word	0xffffffff


	//   ....[64]....
        /*0144*/ 	.word	0xffffffff


	//   ....[65]....
        /*0148*/ 	.word	0xffffffff


	//   ....[66]....
        /*014c*/ 	.word	0xffffffff


	//   ....[67]....
        /*0150*/ 	.word	0xffffffff


	//   ....[68]....
        /*0154*/ 	.word	0xffffffff


	//   ....[69]....
        /*0158*/ 	.word	0xffffffff


	//   ....[70]....
        /*015c*/ 	.word	0xffffffff


	//   ....[71]....
        /*0160*/ 	.word	0xffffffff


	//   ....[72]....
        /*0164*/ 	.word	0xffffffff


	//   ....[73]....
        /*0168*/ 	.word	0xffffffff


	//   ....[74]....
        /*016c*/ 	.word	0xffffffff


	//   ....[75]....
        /*0170*/ 	.word	0xffffffff


	//   ....[76]....
        /*0174*/ 	.word	0xffffffff


	//   ....[77]....
        /*0178*/ 	.word	0xffffffff


	//   ....[78]....
        /*017c*/ 	.word	0xffffffff


	//   ....[79]....
        /*0180*/ 	.word	0xffffffff


	//   ....[80]....
        /*0184*/ 	.word	0xffffffff


	//   ....[81]....
        /*0188*/ 	.word	0xffffffff


	//   ....[82]....
        /*018c*/ 	.word	0xffffffff


	//   ....[83]....
        /*0190*/ 	.word	0xffffffff


	//   ....[84]....
        /*0194*/ 	.word	0xffffffff


	//   ....[85]....
        /*0198*/ 	.word	0xffffffff


	//   ....[86]....
        /*019c*/ 	.word	0xffffffff


	//   ....[87]....
        /*01a0*/ 	.word	0xffffffff


	//   ....[88]....
        /*01a4*/ 	.word	0xffffffff


	//   ....[89]....
        /*01a8*/ 	.word	0x0500000f


	//   ....[90]....
        /*01ac*/ 	.word	0x0500000f


	//   ....[91]....
        /*01b0*/ 	.word	0x0500000f


	//   ....[92]....
        /*01b4*/ 	.word	0x0500000f


	//   ....[93]....
        /*01b8*/ 	.word	0x0500000f


	//   ....[94]....
        /*01bc*/ 	.word	0x0500000f


	//   ....[95]....
        /*01c0*/ 	.word	0x0500000f


	//   ....[96]....
        /*01c4*/ 	.word	0x0500000f


	//   ....[97]....
        /*01c8*/ 	.word	0x0500000f


	//   ....[98]....
        /*01cc*/ 	.word	0x0500000f


	//   ....[99]....
        /*01d0*/ 	.word	0x0500000f


	//   ....[100]....
        /*01d4*/ 	.word	0x0500000f


	//   ....[101]....
        /*01d8*/ 	.word	0x0500000f


	//   ....[102]....
        /*01dc*/ 	.word	0x0500000f


	//   ....[103]....
        /*01e0*/ 	.word	0x0500000f


	//   ....[104]....
        /*01e4*/ 	.word	0x0500000f


	//   ....[105]....
        /*01e8*/ 	.word	0x0500000f


	//   ....[106]....
        /*01ec*/ 	.word	0x0500000f


	//   ....[107]....
        /*01f0*/ 	.word	0x0500000f


	//   ....[108]....
        /*01f4*/ 	.word	0x0500000f


	//   ....[109]....
        /*01f8*/ 	.word	0x0500000f


	//   ....[110]....
        /*01fc*/ 	.word	0x0500000f


	//   ....[111]....
        /*0200*/ 	.word	0x0500000f


	//   ....[112]....
        /*0204*/ 	.word	0x0500000f


	//   ....[113]....
        /*0208*/ 	.word	0x0500000f


	//   ....[114]....
        /*020c*/ 	.word	0x0500000f


	//   ....[115]....
        /*0210*/ 	.word	0x0500000f


	//   ....[116]....
        /*0214*/ 	.word	0x0500000f


	//   ....[117]....
        /*0218*/ 	.word	0x0500000f


	//   ....[118]....
        /*021c*/ 	.word	0x0500000f


	//   ....[119]....
        /*0220*/ 	.word	0x0500000f


	//   ....[120]....
        /*0224*/ 	.word	0x0500000f


	//   ....[121]....
        /*0228*/ 	.word	0x0500000f


	//   ....[122]....
        /*022c*/ 	.word	0x0500000f


	//   ....[123]....
        /*0230*/ 	.word	0x0500000f


	//   ....[124]....
        /*0234*/ 	.word	0x0500000f


	//   ....[125]....
        /*0238*/ 	.word	0x0500000f


	//   ....[126]....
        /*023c*/ 	.word	0x0500000f


	//   ....[127]....
        /*0240*/ 	.word	0x0500000f


	//   ....[128]....
        /*0244*/ 	.word	0x0500000f


	//   ....[129]....
        /*0248*/ 	.word	0x0500000f


	//   ....[130]....
        /*024c*/ 	.word	0x0500000f


	//----- nvinfo : EIATTR_COOP_GROUP_INSTR_OFFSETS
	.align		4
.L_758:
        /*0250*/ 	.byte	0x04, 0x28
        /*0252*/ 	.short	(.L_760 - .L_759)


	//   ....[0]....
.L_759:
        /*0254*/ 	.word	0x00000060


	//   ....[1]....
        /*0258*/ 	.word	0x000000a0


	//   ....[2]....
        /*025c*/ 	.word	0x00000280


	//   ....[3]....
        /*0260*/ 	.word	0x000003e0


	//   ....[4]....
        /*0264*/ 	.word	0x00000500


	//   ....[5]....
        /*0268*/ 	.word	0x00000660


	//   ....[6]....
        /*026c*/ 	.word	0x000015c0


	//   ....[7]....
        /*0270*/ 	.word	0x000039f0


	//   ....[8]....
        /*0274*/ 	.word	0x00004240


	//   ....[9]....
        /*0278*/ 	.word	0x00004440


	//   ....[10]....
        /*027c*/ 	.word	0x00004f10


	//   ....[11]....
        /*0280*/ 	.word	0x00005010


	//   ....[12]....
        /*0284*/ 	.word	0x00005300


	//   ....[13]....
        /*0288*/ 	.word	0x00005380


	//   ....[14]....
        /*028c*/ 	.word	0x00005dc0


	//   ....[15]....
        /*0290*/ 	.word	0x00006500


	//   ....[16]....
        /*0294*/ 	.word	0x00006710


	//   ....[17]....
        /*0298*/ 	.word	0x00006e00


	//   ....[18]....
        /*029c*/ 	.word	0x00006ec0


	//   ....[19]....
        /*02a0*/ 	.word	0x00007290


	//   ....[20]....
        /*02a4*/ 	.word	0x00007350


	//   ....[21]....
        /*02a8*/ 	.word	0x00008460


	//   ....[22]....
        /*02ac*/ 	.word	0x00008be0


	//   ....[23]....
        /*02b0*/ 	.word	0x00008c10


	//   ....[24]....
        /*02b4*/ 	.word	0x00008e60


	//   ....[25]....
        /*02b8*/ 	.word	0x00009000


	//   ....[26]....
        /*02bc*/ 	.word	0x00009fd0


	//   ....[27]....
        /*02c0*/ 	.word	0x0000a470


	//   ....[28]....
        /*02c4*/ 	.word	0x0000a670


	//   ....[29]....
        /*02c8*/ 	.word	0x0000ad50


	//   ....[30]....
        /*02cc*/ 	.word	0x0000ae10


	//   ....[31]....
        /*02d0*/ 	.word	0x0000b1e0


	//   ....[32]....
        /*02d4*/ 	.word	0x0000b2a0


	//   ....[33]....
        /*02d8*/ 	.word	0x0000c3b0


	//   ....[34]....
        /*02dc*/ 	.word	0x0000c480


	//   ....[35]....
        /*02e0*/ 	.word	0x0000c4c0


	//   ....[36]....
        /*02e4*/ 	.word	0x0000c4e0


	//   ....[37]....
        /*02e8*/ 	.word	0x0000c510


	//   ....[38]....
        /*02ec*/ 	.word	0x0000d000


	//   ....[39]....
        /*02f0*/ 	.word	0x0000d460


	//   ....[40]....
        /*02f4*/ 	.word	0x0000d490


	//   ....[41]....
        /*02f8*/ 	.word	0x0000d4b0


	//   ....[42]....
        /*02fc*/ 	.word	0x0000d4e0


	//   ....[43]....
        /*0300*/ 	.word	0x0000d980


	//   ....[44]....
        /*0304*/ 	.word	0x0000d9a0


	//   ....[45]....
        /*0308*/ 	.word	0x0000e5f0


	//   ....[46]....
        /*030c*/ 	.word	0x0000e610


	//   ....[47]....
        /*0310*/ 	.word	0x0000f630


	//   ....[48]....
        /*0314*/ 	.word	0x00010ce0


	//   ....[49]....
        /*0318*/ 	.word	0x00010d00


	//   ....[50]....
        /*031c*/ 	.word	0x00010d10


	//   ....[51]....
        /*0320*/ 	.word	0x00010d50


	//   ....[52]....
        /*0324*/ 	.word	0x00010da0


	//   ....[53]....
        /*0328*/ 	.word	0x00010dc0


	//   ....[54]....
        /*032c*/ 	.word	0x00010e10


	//   ....[55]....
        /*0330*/ 	.word	0x00010e30


	//   ....[56]....
        /*0334*/ 	.word	0x000113b0


	//   ....[57]....
        /*0338*/ 	.word	0x000113e0


	//   ....[58]....
        /*033c*/ 	.word	0x00011410


	//   ....[59]....
        /*0340*/ 	.word	0x00011470


	//   ....[60]....
        /*0344*/ 	.word	0x000114d0


	//   ....[61]....
        /*0348*/ 	.word	0x000114f0


	//   ....[62]....
        /*034c*/ 	.word	0x00011540


	//   ....[63]....
        /*0350*/ 	.word	0x00011560


	//   ....[64]....
        /*0354*/ 	.word	0x00011850


	//   ....[65]....
        /*0358*/ 	.word	0x00011880


	//   ....[66]....
        /*035c*/ 	.word	0x000118b0


	//   ....[67]....
        /*0360*/ 	.word	0x000118e0


	//   ....[68]....
        /*0364*/ 	.word	0x00011910


	//   ....[69]....
        /*0368*/ 	.word	0x00011960


	//   ....[70]....
        /*036c*/ 	.word	0x00011ae0


	//   ....[71]....
        /*0370*/ 	.word	0x00011b10


	//   ....[72]....
        /*0374*/ 	.word	0x000124a0


	//   ....[73]....
        /*0378*/ 	.word	0x000124c0


	//   ....[74]....
        /*037c*/ 	.word	0x000124d0


	//   ....[75]....
        /*0380*/ 	.word	0x000124f0


	//   ....[76]....
        /*0384*/ 	.word	0x00012510


	//   ....[77]....
        /*0388*/ 	.word	0x00012540


	//   ....[78]....
        /*038c*/ 	.word	0x00012560


	//   ....[79]....
        /*0390*/ 	.word	0x00012590


	//   ....[80]....
        /*0394*/ 	.word	0x000128f0


	//   ....[81]....
        /*0398*/ 	.word	0x00012920


	//   ....[82]....
        /*039c*/ 	.word	0x00012950


	//   ....[83]....
        /*03a0*/ 	.word	0x00012970


	//   ....[84]....
        /*03a4*/ 	.word	0x00012980


	//   ....[85]....
        /*03a8*/ 	.word	0x000129a0


	//   ....[86]....
        /*03ac*/ 	.word	0x00012a40


	//   ....[87]....
        /*03b0*/ 	.word	0x00012a80


	//   ....[88]....
        /*03b4*/ 	.word	0x00012f80


	//   ....[89]....
        /*03b8*/ 	.word	0x00013660


	//   ....[90]....
        /*03bc*/ 	.word	0x00013750


	//   ....[91]....
        /*03c0*/ 	.word	0x000137f0


	//   ....[92]....
        /*03c4*/ 	.word	0x00013870


	//   ....[93]....
        /*03c8*/ 	.word	0x00013920


	//   ....[94]....
        /*03cc*/ 	.word	0x00013980


	//   ....[95]....
        /*03d0*/ 	.word	0x00013a40


	//   ....[96]....
        /*03d4*/ 	.word	0x00013aa0


	//   ....[97]....
        /*03d8*/ 	.word	0x00013b40


	//   ....[98]....
        /*03dc*/ 	.word	0x00013bd0


	//   ....[99]....
        /*03e0*/ 	.word	0x00013c20


	//   ....[100]....
        /*03e4*/ 	.word	0x00013d50


	//   ....[101]....
        /*03e8*/ 	.word	0x00013dc0


	//   ....[102]....
        /*03ec*/ 	.word	0x00013e20


	//   ....[103]....
        /*03f0*/ 	.word	0x00013ee0


	//   ....[104]....
        /*03f4*/ 	.word	0x00013f40


	//   ....[105]....
        /*03f8*/ 	.word	0x00013fe0


	//   ....[106]....
        /*03fc*/ 	.word	0x00014130


	//   ....[107]....
        /*0400*/ 	.word	0x00014200


	//   ....[108]....
        /*0404*/ 	.word	0x00014470


	//   ....[109]....
        /*0408*/ 	.word	0x000144c0


	//   ....[110]....
        /*040c*/ 	.word	0x00014680


	//   ....[111]....
        /*0410*/ 	.word	0x000146d0


	//   ....[112]....
        /*0414*/ 	.word	0x00014890


	//   ....[113]....
        /*0418*/ 	.word	0x000148e0


	//   ....[114]....
        /*041c*/ 	.word	0x000149c0


	//   ....[115]....
        /*0420*/ 	.word	0x00014a60


	//   ....[116]....
        /*0424*/ 	.word	0x00014ac0


	//   ....[117]....
        /*0428*/ 	.word	0x00014b60


	//   ....[118]....
        /*042c*/ 	.word	0x00014bc0


	//   ....[119]....
        /*0430*/ 	.word	0x00014c60


	//   ....[120]....
        /*0434*/ 	.word	0x00014cc0


	//   ....[121]....
        /*0438*/ 	.word	0x00014d60


	//   ....[122]....
        /*043c*/ 	.word	0x00014e40


	//   ....[123]....
        /*0440*/ 	.word	0x00014f00


	//   ....[124]....
        /*0444*/ 	.word	0x00014fe0


	//   ....[125]....
        /*0448*/ 	.word	0x000150e0


	//   ....[126]....
        /*044c*/ 	.word	0x00015200


	//   ....[127]....
        /*0450*/ 	.word	0x000152e0


	//   ....[128]....
        /*0454*/ 	.word	0x000153f0


	//   ....[129]....
        /*0458*/ 	.word	0x000154c0


	//   ....[130]....
        /*045c*/ 	.word	0x000155d0


	//----- nvinfo : EIATTR_REG_RECONFIG
	.align		4
.L_760:
        /*0460*/ 	.byte	0x01, 0x54
	.zero		2


	//----- nvinfo : EIATTR_SYSCALL_OFFSETS
	.align		4
        /*0464*/ 	.byte	0x04, 0x46
        /*0466*/ 	.short	(.L_762 - .L_761)


	//   ....[0]....
.L_761:
        /*0468*/ 	.word	0x00003bc0


	//   ....[1]....
        /*046c*/ 	.word	0x000101f0


	//   ....[2]....
        /*0470*/ 	.word	0x00010330


	//   ....[3]....
        /*0474*/ 	.word	0x00010420


	//   ....[4]....
        /*0478*/ 	.word	0x000110a0


	//----- nvinfo : EIATTR_MBARRIER_INSTR_OFFSETS
	.align		4
.L_762:
        /*047c*/ 	.byte	0x04, 0x39
        /*047e*/ 	.short	(.L_764 - .L_763)


	//   ....[0]....
.L_763:
        /*0480*/ 	.word	0x00000170
        /*0484*/ 	.word	0x000000ff
        /*0488*/ 	.word	0x00028c00
        /*048c*/ 	.short	0x0100
        /*048e*/ 	.byte	0x08
	.zero		1


	//   ....[1]....
        /*0490*/ 	.word	0x00000180
        /*0494*/ 	.word	0x000000ff
        /*0498*/ 	.word	0x00028c20
        /*049c*/ 	.short	0x0100
        /*049e*/ 	.byte	0x08
	.zero		1


	//   ....[2]....
        /*04a0*/ 	.word	0x00000230
        /*04a4*/ 	.word	0x000000ff
        /*04a8*/ 	.word	0x00028c30
        /*04ac*/ 	.short	0x0100
        /*04ae*/ 	.byte	0x06
	.zero		1


	//   ....[3]....
        /*04b0*/ 	.word	0x00000240
        /*04b4*/ 	.word	0x000000ff
        /*04b8*/ 	.word	0x00028c40
        /*04bc*/ 	.short	0x0100
        /*04be*/ 	.byte	0x06
	.zero		1


	//   ....[4]....
        /*04c0*/ 	.word	0x00000250
        /*04c4*/ 	.word	0x000000ff
        /*04c8*/ 	.word	0x00028c38
        /*04cc*/ 	.short	0x0100
        /*04ce*/ 	.byte	0x06
	.zero		1


	//   ....[5]....
        /*04d0*/ 	.word	0x00000260
        /*04d4*/ 	.word	0x000000ff
        /*04d8*/ 	.word	0x00028c48
        /*04dc*/ 	.short	0x0100
        /*04de*/ 	.byte	0x06
	.zero		1


	//   ....[6]....
        /*04e0*/ 	.word	0x00000390
        /*04e4*/ 	.word	0x000000ff
        /*04e8*/ 	.word	0x00028c50
        /*04ec*/ 	.short	0x0100
        /*04ee*/ 	.byte	0x08
	.zero		1


	//   ....[7]....
        /*04f0*/ 	.word	0x000003a0
        /*04f4*/ 	.word	0x000000ff
        /*04f8*/ 	.word	0x00028c60
        /*04fc*/ 	.short	0x0100
        /*04fe*/ 	.byte	0x08
	.zero		1


	//   ....[8]....
        /*0500*/ 	.word	0x000003b0
        /*0504*/ 	.word	0x000000ff
        /*0508*/ 	.word	0x00028c58
        /*050c*/ 	.short	0x0100
        /*050e*/ 	.byte	0x08
	.zero		1


	//   ....[9]....
        /*0510*/ 	.word	0x000003c0
        /*0514*/ 	.word	0x000000ff
        /*0518*/ 	.word	0x00028c68
        /*051c*/ 	.short	0x0100
        /*051e*/ 	.byte	0x08
	.zero		1


	//   ....[10]....
        /*0520*/ 	.word	0x000004b0
        /*0524*/ 	.word	0x000000ff
        /*0528*/ 	.word	0x00028c70
        /*052c*/ 	.short	0x0100
        /*052e*/ 	.byte	0x06
	.zero		1


	//   ....[11]....
        /*0530*/ 	.word	0x000004c0
        /*0534*/ 	.word	0x000000ff
        /*0538*/ 	.word	0x00028c80
        /*053c*/ 	.short	0x0100
        /*053e*/ 	.byte	0x06
	.zero		1


	//   ....[12]....
        /*0540*/ 	.word	0x000004d0
        /*0544*/ 	.word	0x000000ff
        /*0548*/ 	.word	0x00028c78
        /*054c*/ 	.short	0x0100
        /*054e*/ 	.byte	0x06
	.zero		1


	//   ....[13]....
        /*0550*/ 	.word	0x000004e0
        /*0554*/ 	.word	0x000000ff
        /*0558*/ 	.word	0x00028c88
        /*055c*/ 	.short	0x0100
        /*055e*/ 	.byte	0x06
	.zero		1


	//   ....[14]....
        /*0560*/ 	.word	0x00000610
        /*0564*/ 	.word	0x000000ff
        /*0568*/ 	.word	0x00028c90
        /*056c*/ 	.short	0x0100
        /*056e*/ 	.byte	0x08
	.zero		1


	//   ....[15]....
        /*0570*/ 	.word	0x00000620
        /*0574*/ 	.word	0x000000ff
        /*0578*/ 	.word	0x00028ca0
        /*057c*/ 	.short	0x0100
        /*057e*/ 	.byte	0x08
	.zero		1


	//   ....[16]....
        /*0580*/ 	.word	0x00000630
        /*0584*/ 	.word	0x000000ff
        /*0588*/ 	.word	0x00028c98
        /*058c*/ 	.short	0x0100
        /*058e*/ 	.byte	0x08
	.zero		1


	//   ....[17]....
        /*0590*/ 	.word	0x00000640
        /*0594*/ 	.word	0x000000ff
        /*0598*/ 	.word	0x00028ca8
        /*059c*/ 	.short	0x0100
        /*059e*/ 	.byte	0x08
	.zero		1


	//   ....[18]....
        /*05a0*/ 	.word	0x00000780
        /*05a4*/ 	.word	0x000000ff
        /*05a8*/ 	.word	0x00028cb0
        /*05ac*/ 	.short	0x0100
        /*05ae*/ 	.byte	0x08
	.zero		1


	//   ....[19]....
        /*05b0*/ 	.word	0x00000790
        /*05b4*/ 	.word	0x000000ff
        /*05b8*/ 	.word	0x00028cc0
        /*05bc*/ 	.short	0x0100
        /*05be*/ 	.byte	0x08
	.zero		1


	//   ....[20]....
        /*05c0*/ 	.word	0x000007a0
        /*05c4*/ 	.word	0x000000ff
        /*05c8*/ 	.word	0x00028cb8
        /*05cc*/ 	.short	0x0100
        /*05ce*/ 	.byte	0x08
	.zero		1


	//   ....[21]....
        /*05d0*/ 	.word	0x000007b0
        /*05d4*/ 	.word	0x000000ff
        /*05d8*/ 	.word	0x00028cc8
        /*05dc*/ 	.short	0x0100
        /*05de*/ 	.byte	0x08
	.zero		1


	//   ....[22]....
        /*05e0*/ 	.word	0x00001780
        /*05e4*/ 	.word	0x000000ff
        /*05e8*/ 	.word	0x00028c50
        /*05ec*/ 	.short	0x010a
        /*05ee*/ 	.byte	0x05
	.zero		1


	//   ....[23]....
        /*05f0*/ 	.word	0x00001a50
        /*05f4*/ 	.word	0x000000ff
        /*05f8*/ 	.word	0x00000000
        /*05fc*/ 	.short	0x0101
        /*05fe*/ 	.byte	0x04
	.zero		1


	//   ....[24]....
        /*0600*/ 	.word	0x000023b0
        /*0604*/ 	.word	0x000000ff
        /*0608*/ 	.word	0x00028c50
        /*060c*/ 	.short	0x010a
        /*060e*/ 	.byte	0x07
	.zero		1


	//   ....[25]....
        /*0610*/ 	.word	0x000023f0
        /*0614*/ 	.word	0x000000ff
        /*0618*/ 	.word	0x00028c50
        /*061c*/ 	.short	0x010a
        /*061e*/ 	.byte	0x07
	.zero		1


	//   ....[26]....
        /*0620*/ 	.word	0x000025d0
        /*0624*/ 	.word	0x000000ff
        /*0628*/ 	.word	0x00000000
        /*062c*/ 	.short	0x0101
        /*062e*/ 	.byte	0x07
	.zero		1


	//   ....[27]....
        /*0630*/ 	.word	0x00003bf0
        /*0634*/ 	.word	0x000000ff
        /*0638*/ 	.word	0x00028c00
        /*063c*/ 	.short	0x010a
        /*063e*/ 	.byte	0x28
	.zero		1


	//   ....[28]....
        /*0640*/ 	.word	0x00003d80
        /*0644*/ 	.word	0x000000ff
        /*0648*/ 	.word	0x00028c30
        /*064c*/ 	.short	0x010a
        /*064e*/ 	.byte	0x28
	.zero		1


	//   ....[29]....
        /*0650*/ 	.word	0x00003dc0
        /*0654*/ 	.word	0x000000ff
        /*0658*/ 	.word	0x00028c30
        /*065c*/ 	.short	0x010a
        /*065e*/ 	.byte	0x28
	.zero		1


	//   ....[30]....
        /*0660*/ 	.word	0x000041b0
        /*0664*/ 	.word	0x000000ff
        /*0668*/ 	.word	0x00000000
        /*066c*/ 	.short	0x0101
        /*066e*/ 	.byte	0x04
	.zero		1


	//   ....[31]....
        /*0670*/ 	.word	0x00005b60
        /*0674*/ 	.word	0x000000ff
        /*0678*/ 	.word	0x00028c50
        /*067c*/ 	.short	0x010a
        /*067e*/ 	.byte	0x28
	.zero		1


	//   ....[32]....
        /*0680*/ 	.word	0x00005ba0
        /*0684*/ 	.word	0x000000ff
        /*0688*/ 	.word	0x00028c50
        /*068c*/ 	.short	0x010a
        /*068e*/ 	.byte	0x28
	.zero		1


	//   ....[33]....
        /*0690*/ 	.word	0x00005e90
        /*0694*/ 	.word	0x000000ff
        /*0698*/ 	.word	0x00000000
        /*069c*/ 	.short	0x0101
        /*069e*/ 	.byte	0x04
	.zero		1


	//   ....[34]....
        /*06a0*/ 	.word	0x00006240
        /*06a4*/ 	.word	0x000000ff
        /*06a8*/ 	.word	0x00028c30
        /*06ac*/ 	.short	0x010a
        /*06ae*/ 	.byte	0x1f
	.zero		1


	//   ....[35]....
        /*06b0*/ 	.word	0x00006280
        /*06b4*/ 	.word	0x000000ff
        /*06b8*/ 	.word	0x00028c30
        /*06bc*/ 	.short	0x010a
        /*06be*/ 	.byte	0x1f
	.zero		1


	//   ....[36]....
        /*06c0*/ 	.word	0x000064a0
        /*06c4*/ 	.word	0x000000ff
        /*06c8*/ 	.word	0x00000000
        /*06cc*/ 	.short	0x0101
        /*06ce*/ 	.byte	0x0a
	.zero		1


	//   ....[37]....
        /*06d0*/ 	.word	0x00008220
        /*06d4*/ 	.word	0x000000ff
        /*06d8*/ 	.word	0x00028c50
        /*06dc*/ 	.short	0x010a
        /*06de*/ 	.byte	0x1f
	.zero		1


	//   ....[38]....
        /*06e0*/ 	.word	0x00008260
        /*06e4*/ 	.word	0x000000ff
        /*06e8*/ 	.word	0x00028c50
        /*06ec*/ 	.short	0x010a
        /*06ee*/ 	.byte	0x1f
	.zero		1


	//   ....[39]....
        /*06f0*/ 	.word	0x00008510
        /*06f4*/ 	.word	0x000000ff
        /*06f8*/ 	.word	0x00000000
        /*06fc*/ 	.short	0x0101
        /*06fe*/ 	.byte	0x06
	.zero		1


	//   ....[40]....
        /*0700*/ 	.word	0x000088c0
        /*0704*/ 	.word	0x000000ff
        /*0708*/ 	.word	0x00028c30
        /*070c*/ 	.short	0x010a
        /*070e*/ 	.byte	0x1a
	.zero		1


	//   ....[41]....
        /*0710*/ 	.word	0x00008900
        /*0714*/ 	.word	0x000000ff
        /*0718*/ 	.word	0x00028c30
        /*071c*/ 	.short	0x010a
        /*071e*/ 	.byte	0x1a
	.zero		1


	//   ....[42]....
        /*0720*/ 	.word	0x00008b10
        /*0724*/ 	.word	0x000000ff
        /*0728*/ 	.word	0x00000000
        /*072c*/ 	.short	0x0101
        /*072e*/ 	.byte	0x0b
	.zero		1


	//   ....[43]....
        /*0730*/ 	.word	0x00009d90
        /*0734*/ 	.word	0x000000ff
        /*0738*/ 	.word	0x00028c50
        /*073c*/ 	.short	0x010a
        /*073e*/ 	.byte	0x1a
	.zero		1


	//   ....[44]....
        /*0740*/ 	.word	0x00009dd0
        /*0744*/ 	.word	0x000000ff
        /*0748*/ 	.word	0x00028c50
        /*074c*/ 	.short	0x010a
        /*074e*/ 	.byte	0x1a
	.zero		1


	//   ....[45]....
        /*0750*/ 	.word	0x0000a060
        /*0754*/ 	.word	0x000000ff
        /*0758*/ 	.word	0x00000000
        /*075c*/ 	.short	0x0101
        /*075e*/ 	.byte	0x1a
	.zero		1


	//   ....[46]....
        /*0760*/ 	.word	0x0000a1d0
        /*0764*/ 	.word	0x000000ff
        /*0768*/ 	.word	0x00028c30
        /*076c*/ 	.short	0x010a
        /*076e*/ 	.byte	0x19
	.zero		1


	//   ....[47]....
        /*0770*/ 	.word	0x0000a210
        /*0774*/ 	.word	0x000000ff
        /*0778*/ 	.word	0x00028c30
        /*077c*/ 	.short	0x010a
        /*077e*/ 	.byte	0x19
	.zero		1


	//   ....[48]....
        /*0780*/ 	.word	0x0000a420
        /*0784*/ 	.word	0x000000ff
        /*0788*/ 	.word	0x00000000
        /*078c*/ 	.short	0x0101
        /*078e*/ 	.byte	0x0a
	.zero		1


	//   ....[49]....
        /*0790*/ 	.word	0x0000c170
        /*0794*/ 	.word	0x000000ff
        /*0798*/ 	.word	0x00028c50
        /*079c*/ 	.short	0x010a
        /*079e*/ 	.byte	0x19
	.zero		1


	//   ....[50]....
        /*07a0*/ 	.word	0x0000c1b0
        /*07a4*/ 	.word	0x000000ff
        /*07a8*/ 	.word	0x00028c50
        /*07ac*/ 	.short	0x010a
        /*07ae*/ 	.byte	0x19
	.zero		1


	//   ....[51]....
        /*07b0*/ 	.word	0x0000c460
        /*07b4*/ 	.word	0x000000ff
        /*07b8*/ 	.word	0x00000000
        /*07bc*/ 	.short	0x0101
        /*07be*/ 	.byte	0x19
	.zero		1


	//   ....[52]....
        /*07c0*/ 	.word	0x0000cfd0
        /*07c4*/ 	.word	0x000000ff
        /*07c8*/ 	.word	0x00000000
        /*07cc*/ 	.short	0x0101
        /*07ce*/ 	.byte	0x04
	.zero		1


	//   ....[53]....
        /*07d0*/ 	.word	0x00010aa0
        /*07d4*/ 	.word	0x000000ff
        /*07d8*/ 	.word	0x00028c40
        /*07dc*/ 	.short	0x010a
        /*07de*/ 	.byte	0x2e
	.zero		1


	//   ....[54]....
        /*07e0*/ 	.word	0x00010ed0
        /*07e4*/ 	.word	0x000000ff
        /*07e8*/ 	.word	0x00028c30
        /*07ec*/ 	.short	0x0107
        /*07ee*/ 	.byte	0x2e
	.zero		1


	//   ....[55]....
        /*07f0*/ 	.word	0x00010f40
        /*07f4*/ 	.word	0x000000ff
        /*07f8*/ 	.word	0x00028c30
        /*07fc*/ 	.short	0x0101
        /*07fe*/ 	.byte	0x2e
	.zero		1


	//   ....[56]....
        /*0800*/ 	.word	0x00011630
        /*0804*/ 	.word	0x000000ff
        /*0808*/ 	.word	0x00028c00
        /*080c*/ 	.short	0x0107
        /*080e*/ 	.byte	0x2e
	.zero		1


	//   ....[57]....
        /*0810*/ 	.word	0x00011670
        /*0814*/ 	.word	0x000000ff
        /*0818*/ 	.word	0x00028c00
        /*081c*/ 	.short	0x0101
        /*081e*/ 	.byte	0x2e
	.zero		1


	//   ....[58]....
        /*0820*/ 	.word	0x00011680
        /*0824*/ 	.word	0x000000ff
        /*0828*/ 	.word	0x00028c20
        /*082c*/ 	.short	0x010a
        /*082e*/ 	.byte	0x2e
	.zero		1


	//   ....[59]....
        /*0830*/ 	.word	0x000116d0
        /*0834*/ 	.word	0x000000ff
        /*0838*/ 	.word	0x00028c60
        /*083c*/ 	.short	0x010a
        /*083e*/ 	.byte	0x2e
	.zero		1


	//   ....[60]....
        /*0840*/ 	.word	0x00011ef0
        /*0844*/ 	.word	0x000000ff
        /*0848*/ 	.word	0x00028c50
        /*084c*/ 	.short	0x0107
        /*084e*/ 	.byte	0x2e
	.zero		1


	//   ....[61]....
        /*0850*/ 	.word	0x00011f70
        /*0854*/ 	.word	0x000000ff
        /*0858*/ 	.word	0x00028c50
        /*085c*/ 	.short	0x0101
        /*085e*/ 	.byte	0x2e
	.zero		1


	//   ....[62]....
        /*0860*/ 	.word	0x000122a0
        /*0864*/ 	.word	0x0000000a
        /*0868*/ 	.word	0x00028c40
        /*086c*/ 	.short	0x010a
        /*086e*/ 	.byte	0x3f
	.zero		1


	//   ....[63]....
        /*0870*/ 	.word	0x00012630
        /*0874*/ 	.word	0x0000000a
        /*0878*/ 	.word	0x00028c30
        /*087c*/ 	.short	0x0107
        /*087e*/ 	.byte	0x3f
	.zero		1


	//   ....[64]....
        /*0880*/ 	.word	0x000126e0
        /*0884*/ 	.word	0x0000000a
        /*0888*/ 	.word	0x00028c30
        /*088c*/ 	.short	0x0101
        /*088e*/ 	.byte	0x3f
	.zero		1


	//   ....[65]....
        /*0890*/ 	.word	0x00012710
        /*0894*/ 	.word	0x0000000a
        /*0898*/ 	.word	0x00028c60
        /*089c*/ 	.short	0x010a
        /*089e*/ 	.byte	0x3f
	.zero		1


	//   ....[66]....
        /*08a0*/ 	.word	0x00012d50
        /*08a4*/ 	.word	0x0000000a
        /*08a8*/ 	.word	0x00028c50
        /*08ac*/ 	.short	0x0107
        /*08ae*/ 	.byte	0x3f
	.zero		1


	//   ....[67]....
        /*08b0*/ 	.word	0x00012e20
        /*08b4*/ 	.word	0x0000000a
        /*08b8*/ 	.word	0x00028c50
        /*08bc*/ 	.short	0x0101
        /*08be*/ 	.byte	0x3f
	.zero		1


	//   ....[68]....
        /*08c0*/ 	.word	0x00012f00
        /*08c4*/ 	.word	0x00000005
        /*08c8*/ 	.word	0x00028c20
        /*08cc*/ 	.short	0x010a
        /*08ce*/ 	.byte	0x3f
	.zero		1


	//   ....[69]....
        /*08d0*/ 	.word	0x00013070
        /*08d4*/ 	.word	0x00000004
        /*08d8*/ 	.word	0x00028c40
        /*08dc*/ 	.short	0x010a
        /*08de*/ 	.byte	0x3f
	.zero		1


	//   ....[70]....
        /*08e0*/ 	.word	0x00013110
        /*08e4*/ 	.word	0x00000005
        /*08e8*/ 	.word	0x00028c40
        /*08ec*/ 	.short	0x010a
        /*08ee*/ 	.byte	0x3f
	.zero		1


	//   ....[71]....
        /*08f0*/ 	.word	0x00013150
        /*08f4*/ 	.word	0x00000004
        /*08f8*/ 	.word	0x00028c60
        /*08fc*/ 	.short	0x010a
        /*08fe*/ 	.byte	0x3f
	.zero		1


	//   ....[72]....
        /*0900*/ 	.word	0x00013190
        /*0904*/ 	.word	0x00000005
        /*0908*/ 	.word	0x00028c60
        /*090c*/ 	.short	0x010a
        /*090e*/ 	.byte	0x3f
	.zero		1


	//   ....[73]....
        /*0910*/ 	.word	0x00013200
        /*0914*/ 	.word	0x00000005
        /*0918*/ 	.word	0x00028c50
        /*091c*/ 	.short	0x010a
        /*091e*/ 	.byte	0x3f
	.zero		1


	//   ....[74]....
        /*0920*/ 	.word	0x00013260
        /*0924*/ 	.word	0x00000005
        /*0928*/ 	.word	0x00028c50
        /*092c*/ 	.short	0x010a
        /*092e*/ 	.byte	0x3f
	.zero		1


	//   ....[75]....
        /*0930*/ 	.word	0x000132c0
        /*0934*/ 	.word	0x00000000
        /*0938*/ 	.word	0x00028c00
        /*093c*/ 	.short	0x010a
        /*093e*/ 	.byte	0x3f
	.zero		1


	//   ....[76]....
        /*0940*/ 	.word	0x00013320
        /*0944*/ 	.word	0x00000002
        /*0948*/ 	.word	0x00028c30
        /*094c*/ 	.short	0x010a
        /*094e*/ 	.byte	0x3f
	.zero		1


	//   ....[77]....
        /*0950*/ 	.word	0x00013380
        /*0954*/ 	.word	0x0000000e
        /*0958*/ 	.word	0x00028c50
        /*095c*/ 	.short	0x010a
        /*095e*/ 	.byte	0x3f
	.zero		1


	//   ....[78]....
        /*0960*/ 	.word	0x000133e0
        /*0964*/ 	.word	0x0000000c
        /*0968*/ 	.word	0x00028c30
        /*096c*/ 	.short	0x010a
        /*096e*/ 	.byte	0x3f
	.zero		1


	//   ....[79]....
        /*0970*/ 	.word	0x00013440
        /*0974*/ 	.word	0x0000000e
        /*0978*/ 	.word	0x00028c50
        /*097c*/ 	.short	0x010a
        /*097e*/ 	.byte	0x3f
	.zero		1


	//   ....[80]....
        /*0980*/ 	.word	0x000134a0
        /*0984*/ 	.word	0x0000000b
        /*0988*/ 	.word	0x00028c30
        /*098c*/ 	.short	0x010a
        /*098e*/ 	.byte	0x3f
	.zero		1


	//   ....[81]....
        /*0990*/ 	.word	0x00013500
        /*0994*/ 	.word	0x0000000f
        /*0998*/ 	.word	0x00028c50
        /*099c*/ 	.short	0x010a
        /*099e*/ 	.byte	0x3f
	.zero		1


	//   ....[82]....
        /*09a0*/ 	.word	0x00013560
        /*09a4*/ 	.word	0x0000000c
        /*09a8*/ 	.word	0x00028c30
        /*09ac*/ 	.short	0x010a
        /*09ae*/ 	.byte	0x3f
	.zero		1


	//   ....[83]....
        /*09b0*/ 	.word	0x000135c0
        /*09b4*/ 	.word	0x0000000e
        /*09b8*/ 	.word	0x00028c50
        /*09bc*/ 	.short	0x010a
        /*09be*/ 	.byte	0x3f
	.zero		1


	//   ....[84]....
        /*09c0*/ 	.word	0x000136a0
        /*09c4*/ 	.word	0x00000003
        /*09c8*/ 	.word	0x00028c40
        /*09cc*/ 	.short	0x010a
        /*09ce*/ 	.byte	0x3f
	.zero		1


	//   ....[85]....
        /*09d0*/ 	.word	0x00014020
        /*09d4*/ 	.word	0x00000003
        /*09d8*/ 	.word	0x00028c20
        /*09dc*/ 	.short	0x010a
        /*09de*/ 	.byte	0x3f
	.zero		1


	//   ....[86]....
        /*09e0*/ 	.word	0x00014080
        /*09e4*/ 	.word	0x00000003
        /*09e8*/ 	.word	0x00028c60
        /*09ec*/ 	.short	0x010a
        /*09ee*/ 	.byte	0x3f
	.zero		1


	//   ....[87]....
        /*09f0*/ 	.word	0x00014910
        /*09f4*/ 	.word	0x0000000a
        /*09f8*/ 	.word	0x00028c40
        /*09fc*/ 	.short	0x010a
        /*09fe*/ 	.byte	0x3f
	.zero		1


	//   ....[88]....
        /*0a00*/ 	.word	0x00014d90
        /*0a04*/ 	.word	0x0000000a
        /*0a08*/ 	.word	0x00028c60
        /*0a0c*/ 	.short	0x010a
        /*0a0e*/ 	.byte	0x3f
	.zero		1


	//   ....[89]....
        /*0a10*/ 	.word	0x000154f0
        /*0a14*/ 	.word	0x00000005
        /*0a18*/ 	.word	0x00028c20
        /*0a1c*/ 	.short	0x010a
        /*0a1e*/ 	.byte	0x3f
	.zero		1


	//   ....[90]....
        /*0a20*/ 	.word	0x00015690
        /*0a24*/ 	.word	0x00000004
        /*0a28*/ 	.word	0x00028c40
        /*0a2c*/ 	.short	0x010a
        /*0a2e*/ 	.byte	0x3f
	.zero		1


	//   ....[91]....
        /*0a30*/ 	.word	0x000156e0
        /*0a34*/ 	.word	0x00000005
        /*0a38*/ 	.word	0x00028c40
        /*0a3c*/ 	.short	0x010a
        /*0a3e*/ 	.byte	0x3f
	.zero		1


	//   ....[92]....
        /*0a40*/ 	.word	0x00015730
        /*0a44*/ 	.word	0x00000004
        /*0a48*/ 	.word	0x00028c60
        /*0a4c*/ 	.short	0x010a
        /*0a4e*/ 	.byte	0x3f
	.zero		1


	//----- nvinfo : EIATTR_NUM_MBARRIERS
	.align		4
.L_764:
        /*0a50*/ 	.byte	0x03, 0x38
        /*0a52*/ 	.short	0x0016


	//----- nvinfo : EIATTR_EXIT_INSTR_OFFSETS
	.align		4
        /*0a54*/ 	.byte	0x04, 0x1c
        /*0a56*/ 	.short	(.L_766 - .L_765)


	//   ....[0]....
.L_765:
        /*0a58*/ 	.word	0x000131e0


	//----- nvinfo : EIATTR_MAX_THREADS
	.align		4
.L_766:
        /*0a5c*/ 	.byte	0x04, 0x05
        /*0a5e*/ 	.short	(.L_768 - .L_767)
.L_767:
        /*0a60*/ 	.word	0x00000180
        /*0a64*/ 	.word	0x00000001
        /*0a68*/ 	.word	0x00000001


	//----- nvinfo : EIATTR_CRS_STACK_SIZE
	.align		4
.L_768:
        /*0a6c*/ 	.byte	0x04, 0x1e
        /*0a6e*/ 	.short	(.L_770 - .L_769)
.L_769:
        /*0a70*/ 	.word	0x00000000


	//----- nvinfo : EIATTR_CBANK_PARAM_SIZE
	.align		4
.L_770:
        /*0a74*/ 	.byte	0x03, 0x19
        /*0a76*/ 	.short	0x0a70


	//----- nvinfo : EIATTR_PARAM_CBANK
	.align		4
        /*0a78*/ 	.byte	0x04, 0x0a
        /*0a7a*/ 	.short	(.L_772 - .L_771)
	.align		4
.L_771:
        /*0a7c*/ 	.word	index@(.nv.constant0._ZN7cutlass13device_kernelIN5flash11enable_sm90INS1_16FlashAttnFwdSm90INS1_25CollectiveMainloopFwdSm90ILi2EN4cute5tupleIJNS5_1CILi1EEES8_S8_EEENS6_IJNS7_ILi64EEESA_SA_EEELi512ENS_6half_tEfNS_4arch4Sm90ELb0ELb1ELb0ELb0ELb1ELb0ELb0ELb0ELb0ELb1ELb1ELb0EEENS1_21CollectiveEpilogueFwdINS6_IJSA_NS7_ILi512EEESA_EEES9_SC_SE_Li256ELb0ELb1ELb1ELb0EEENS1_19SingleTileSchedulerILb0ELb1ELb1ELi64EEEEEEEEEvNT_6ParamsE)
        /*0a80*/ 	.short	0x0210
        /*0a82*/ 	.short	0x0a70


	//----- nvinfo : EIATTR_SW_WAR
	.align		4
.L_772:
        /*0a84*/ 	.byte	0x04, 0x36
        /*0a86*/ 	.short	(.L_774 - .L_773)
.L_773:
        /*0a88*/ 	.word	0x00000008
.L_774:


//--------------------- .nv.info._ZN7cutlass13device_kernelIN5flash11enable_sm90INS1_16FlashAttnFwdSm90INS1_25CollectiveMainloopFwdSm90ILi2EN4cute5tupleIJNS5_1CILi1EEES8_S8_EEENS6_IJNS7_ILi64EEESA_SA_EEELi512ENS_6half_tEfNS_4arch4Sm90ELb0ELb1ELb0ELb0ELb1ELb0ELb1ELb0ELb0ELb1ELb1ELb0EEENS1_21CollectiveEpilogueFwdINS6_IJSA_NS7_ILi512EEESA_EEES9_SC_SE_Li256ELb0ELb1ELb1ELb0EEENS1_19SingleTileSchedulerILb0ELb1ELb1ELi64EEEEEEEEEvNT_6ParamsE --------------------------
	.section	.nv.info._ZN7cutlass13device_kernelIN5flash11enable_sm90INS1_16FlashAttnFwdSm90INS1_25CollectiveMainloopFwdSm90ILi2EN4cute5tupleIJNS5_1CILi1EEES8_S8_EEENS6_IJNS7_ILi64EEESA_SA_EEELi512ENS_6half_tEfNS_4arch4Sm90ELb0ELb1ELb0ELb0ELb1ELb0ELb1ELb0ELb0ELb1ELb1ELb0EEENS1_21CollectiveEpilogueFwdINS6_IJSA_NS7_ILi512EEESA_EEES9_SC_SE_Li256ELb0ELb1ELb1ELb0EEENS1_19SingleTileSchedulerILb0ELb1ELb1ELi64EEEEEEEEEvNT_6ParamsE,"",@"SHT_CUDA_INFO"
	.sectionflags	@""
	.align	4


	//----- nvinfo : EIATTR_CUDA_API_VERSION
	.align		4
        /*0000*/ 	.byte	0x04, 0x37
        /*0002*/ 	.short	(.L_776 - .L_775)
.L_775:
        /*0004*/ 	.word	0x00000082


	//----- nvinfo : EIATTR_KPARAM_INFO
	.align		4
.L_776:
        /*0008*/ 	.byte	0x04, 0x17
        /*000a*/ 	.short	(.L_778 - .L_777)
.L_777:
        /*000c*/ 	.word	0x00000000
        /*0010*/ 	.short	0x0000
        /*0012*/ 	.short	0x0070
        /*0014*/ 	.byte	0x00, 0xf0, 0x01, 0x2c


	//----- nvinfo : EIATTR_SPARSE_MMA_MASK
	.align		4
.L_778:
        /*0018*/ 	.byte	0x03, 0x50
        /*001a*/ 	.short	0x0000


	//----- nvinfo : EIATTR_MAXREG_COUNT
	.align		4
        /*001c*/ 	.byte	0x03, 0x1b
        /*001e*/ 	.short	0x00a8


	//----- nvinfo : EIATTR_NUM_BARRIERS
	.align		4
        /*0020*/ 	.byte	0x02, 0x4c
        /*0022*/ 	.byte	0x10
	.zero		1


	//----- nvinfo : EIATTR_EXTERNS
	.align		4
        /*0024*/ 	.byte	0x04, 0x0f
        /*0026*/ 	.short	(.L_780 - .L_779)


	//   ....[0]....
	.align		4
.L_779:
        /*0028*/ 	.word	index@(__assertfail)


	//----- nvinfo : EIATTR_MERCURY_ISA_VERSION
	.align		4
.L_780:
        /*002c*/ 	.byte	0x03, 0x5f
        /*002e*/ 	.short	0x0101


	//----- nvinfo : EIATTR_INT_WARP_WIDE_INSTR_OFFSETS
	.align		4
        /*0030*/ 	.byte	0x04, 0x31
        /*0032*/ 	.short	(.L_782 - .L_781)


	//   ....[0]....
.L_781:
        /*0034*/ 	.word	0x000000c0


	//   ....[1]....
        /*0038*/ 	.word	0x000000d0


	//   ....[2]....
        /*003c*/ 	.word	0x000000e0


	//   ....[3]....
        /*0040*/ 	.word	0x00000180


	//----- nvinfo : EIATTR_COOP_GROUP_MASK_REGIDS
	.align		4
.L_782:
        /*0044*/ 	.byte	0x04, 0x29
        /*0046*/ 	.short	(.L_784 - .L_783)


	//   ....[0]....
.L_783:
        /*0048*/ 	.word	0xffffffff


	//   ....[1]....
        /*004c*/ 	.word	0xffffffff


	//   ....[2]....
        /*0050*/ 	.word	0xffffffff


	//   ....[3]....
        /*0054*/ 	.word	0xffffffff


	//   ....[4]....
        /*0058*/ 	.word	0xffffffff


	//   ....[5]....
        /*005c*/ 	.word	0xffffffff


	//   ....[6]....
        /*0060*/ 	.word	0xffffffff


	//   ....[7]....
        /*0064*/ 	.word	0xffffffff


	//   ....[8]....
        /*0068*/ 	.word	0xffffffff


	//   ....[9]....
        /*006c*/ 	.word	0xffffffff


	//   ....[10]....
        /*0070*/ 	.word	0xffffffff


	//   ....[11]....
        /*0074*/ 	.word	0xffffffff


	//   ....[12]....
        /*0078*/ 	.word	0xffffffff


	//   ....[13]....
        /*007c*/ 	.word	0xffffffff


	//   ....[14]....
        /*0080*/ 	.word	0xffffffff


	//   ....[15]....
        /*0084*/ 	.word	0xffffffff


	//   ....[16]....
        /*0088*/ 	.word	0xffffffff


	//   ....[17]....
        /*008c*/ 	.word	0xffffffff


	//   ....[18]....
        /*0090*/ 	.word	0xffffffff


	//   ....[19]....
        /*0094*/ 	.word	0xffffffff


	//   ....[20]....
        /*0098*/ 	.word	0xffffffff


	//   ....[21]....
        /*009c*/ 	.word	0xffffffff


	//   ....[22]....
        /*00a0*/ 	.word	0xffffffff


	//   ....[23]....
        /*00a4*/ 	.word	0xffffffff


	//   ....[24]....
        /*00a8*/ 	.word	0xffffffff


	//   ....[25]....
        /*00ac*/ 	.word	0xffffffff


	//   ....[26]....
        /*00b0*/ 	.word	0xffffffff


	//   ....[27]....
        /*00b4*/ 	.word	0xffffffff


	//   ....[28]....
        /*00b8*/ 	.word	0xffffffff


	//   ....[29]....
        /*00bc*/ 	.word	0xffffffff


	//   ....[30]....
        /*00c0*/ 	.word	0xffffffff


	//   ....[31]....
        /*00c4*/ 	.word	0xffffffff


	//   ....[32]....
        /*00c8*/ 	.word	0xffffffff


	//   ....[33]....
        /*00cc*/ 	.word	0xffffffff


	//   ....[34]....
        /*00d0*/ 	.word	0xffffffff


	//   ....[35]....
        /*00d4*/ 	.word	0xffffffff


	//   ....[36]....
        /*00d8*/ 	.word	0xffffffff


	//   ....[37]....
        /*00dc*/ 	.word	0xffffffff


	//   ....[38]....
        /*00e0*/ 	.word	0xffffffff


	//   ....[39]....
        /*00e4*/ 	.word	0xffffffff


	//   ....[40]....
        /*00e8*/ 	.word	0xffffffff


	//   ....[41]....
        /*00ec*/ 	.word	0xffffffff


	//   ....[42]....
        /*00f0*/ 	.word	0xffffffff


	//   ....[43]....
        /*00f4*/ 	.word	0xffffffff


	//   ....[44]....
        /*00f8*/ 	.word	0xffffffff


	//   ....[45]....
        /*00fc*/ 	.word	0xffffffff


	//   ....[46]....
        /*0100*/ 	.word	0xffffffff


	//   ....[47]....
        /*0104*/ 	.word	0xffffffff


	//   ....[48]....
        /*0108*/ 	.word	0xffffffff


	//   ....[49]....
        /*010c*/ 	.word	0xffffffff


	//   ....[50]....
        /*0110*/ 	.word	0xffffffff


	//   ....[51]....
        /*0114*/ 	.word	0xffffffff


	//   ....[52]....
        /*0118*/ 	.word	0xffffffff


	//   ....[53]....
        /*011c*/ 	.word	0xffffffff


	//   ....[54]....
        /*0120*/ 	.word	0xffffffff


	//   ....[55]....
        /*0124*/ 	.word	0xffffffff


	//   ....[56]....
        /*0128*/ 	.word	0xffffffff


	//   ....[57]....
        /*012c*/ 	.word	0xffffffff


	//   ....[58]....
        /*0130*/ 	.word	0xffffffff


	//   ....[59]....
        /*0134*/ 	.word	0xffffffff


	//   ....[60]....
        /*0138*/ 	.word	0xffffffff


	//   ....[61]....
        /*013c*/ 	.word	0xffffffff


	//   ....[62]....
        /*0140*/ 	.word	0xffffffff


	//   ....[63]....
        /*0144*/ 	.word	0xffffffff


	//   ....[64]....
        /*0148*/ 	.word	0xffffffff


	//   ....[65]....
        /*014c*/ 	.word	0xffffffff


	//   ....[66]....
        /*0150*/ 	.word	0xffffffff


	//   ....[67]....
        /*0154*/ 	.word	0xffffffff


	//   ....[68]....
        /*0158*/ 	.word	0xffffffff


	//   ....[69]....
        /*015c*/ 	.word	0xffffffff


	//   ....[70]....
        /*0160*/ 	.word	0xffffffff


	//   ....[71]....
        /*0164*/ 	.word	0xffffffff


	//   ....[72]....
        /*0168*/ 	.word	0xffffffff


	//   ....[73]....
        /*016c*/ 	.word	0xffffffff


	//   ....[74]....
        /*0170*/ 	.word	0xffffffff


	//   ....[75]....
        /*0174*/ 	.word	0xffffffff


	//   ....[76]....
        /*0178*/ 	.word	0xffffffff


	//   ....[77]....
        /*017c*/ 	.word	0xffffffff


	//   ....[78]....
        /*0180*/ 	.word	0xffffffff


	//   ....[79]....
        /*0184*/ 	.word	0xffffffff


	//   ....[80]....
        /*0188*/ 	.word	0xffffffff


	//   ....[81]....
        /*018c*/ 	.word	0xffffffff


	//   ....[82]....
        /*0190*/ 	.word	0xffffffff


	//   ....[83]....
        /*0194*/ 	.word	0xffffffff


	//   ....[84]....
        /*0198*/ 	.word	0xffffffff


	//   ....[85]....
        /*019c*/ 	.word	0xffffffff


	//   ....[86]....
        /*01a0*/ 	.word	0xffffffff


	//   ....[87]....
        /*01a4*/ 	.word	0xffffffff


	//   ....[88]....
        /*01a8*/ 	.word	0xffffffff


	//   ....[89]....
        /*01ac*/ 	.word	0xffffffff


	//   ....[90]....
        /*01b0*/ 	.word	0xffffffff


	//   ....[91]....
        /*01b4*/ 	.word	0xffffffff


	//   ....[92]....
        /*01b8*/ 	.word	0xffffffff


	//   ....[93]....
        /*01bc*/ 	.word	0x0500000f


	//   ....[94]....
        /*01c0*/ 	.word	0x0500000f


	//   ....[95]....
        /*01c4*/ 	.word	0x0500000f


	//   ....[96]....
        /*01c8*/ 	.word	0x0500000f


	//   ....[97]....
        /*01cc*/ 	.word	0x0500000f


	//   ....[98]....
        /*01d0*/ 	.word	0x0500000f


	//   ....[99]....
        /*01d4*/ 	.word	0x0500000f


	//   ....[100]....
        /*01d8*/ 	.word	0x0500000f


	//   ....[101]....
        /*01dc*/ 	.word	0x0500000f


	//   ....[102]....
        /*01e0*/ 	.word	0x0500000f


	//   ....[103]....
        /*01e4*/ 	.word	0x0500000f


	//   ....[104]....
        /*01e8*/ 	.word	0x0500000f


	//   ....[105]....
        /*01ec*/ 	.word	0x0500000f


	//   ....[106]....
        /*01f0*/ 	.word	0x0500000f


	//   ....[107]....
        /*01f4*/ 	.word	0x0500000f


	//   ....[108]....
        /*01f8*/ 	.word	0x0500000f


	//   ....[109]....
        /*01fc*/ 	.word	0x0500000f


	//   ....[110]....
        /*0200*/ 	.word	0x0500000f


	//   ....[111]....
        /*0204*/ 	.word	0x0500000f


	//   ....[112]....
        /*0208*/ 	.word	0x0500000f


	//   ....[113]....
        /*020c*/ 	.word	0x0500000f


	//   ....[114]....
        /*0210*/ 	.word	0x0500000f


	//   ....[115]....
        /*0214*/ 	.word	0x0500000f


	//   ....[116]....
        /*0218*/ 	.word	0x0500000f


	//   ....[117]....
        /*021c*/ 	.word	0x0500000f


	//   ....[118]....
        /*0220*/ 	.word	0x0500000f


	//   ....[119]....
        /*0224*/ 	.word	0x0500000f


	//   ....[120]....
        /*0228*/ 	.word	0x0500000f


	//   ....[121]....
        /*022c*/ 	.word	0x0500000f


	//   ....[122]....
        /*0230*/ 	.word	0x0500000f


	//   ....[123]....
        /*0234*/ 	.word	0x0500000f


	//   ....[124]....
        /*0238*/ 	.word	0x0500000f


	//   ....[125]....
        /*023c*/ 	.word	0x0500000f


	//   ....[126]....
        /*0240*/ 	.word	0x0500000f


	//   ....[127]....
        /*0244*/ 	.word	0x0500000f


	//   ....[128]....
        /*0248*/ 	.word	0x0500000f


	//   ....[129]....
        /*024c*/ 	.word	0x0500000f


	//   ....[130]....
        /*0250*/ 	.word	0x0500000f


	//   ....[131]....
        /*0254*/ 	.word	0x0500000f


	//   ....[132]....
        /*0258*/ 	.word	0x0500000f


	//   ....[133]....
        /*025c*/ 	.word	0x0500000f


	//   ....[134]....
        /*0260*/ 	.word	0x0500000f


	//   ....[135]....
        /*0264*/ 	.word	0x0500000f


	//   ....[136]....
        /*0268*/ 	.word	0x0500000f


	//   ....[137]....
        /*026c*/ 	.word	0x0500000f


	//   ....[138]....
        /*0270*/ 	.word	0x0500000f


	//   ....[139]....
        /*0274*/ 	.word	0x0500000f


	//   ....[140]....
        /*0278*/ 	.word	0x0500000f


	//   ....[141]....
        /*027c*/ 	.word	0x0500000f


	//   ....[142]....
        /*0280*/ 	.word	0x0500000f


	//   ....[143]....
        /*0284*/ 	.word	0xffffffff


	//   ....[144]....
        /*0288*/ 	.word	0xffffffff


	//   ....[145]....
        /*028c*/ 	.word	0xffffffff


	//   ....[146]....
        /*0290*/ 	.word	0xffffffff


	//   ....[147]....
        /*0294*/ 	.word	0xffffffff


	//   ....[148]....
        /*0298*/ 	.word	0xffffffff


	//   ....[149]....
        /*029c*/ 	.word	0xffffffff


	//   ....[150]....
        /*02a0*/ 	.word	0xffffffff


	//----- nvinfo : EIATTR_COOP_GROUP_INSTR_OFFSETS
	.align		4
.L_784:
        /*02a4*/ 	.byte	0x04, 0x28
        /*02a6*/ 	.short	(.L_786 - .L_785)


	//   ....[0]....
.L_785:
        /*02a8*/ 	.word	0x00000080


	//   ....[1]....
        /*02ac*/ 	.word	0x00000090


	//   ....[2]....
        /*02b0*/ 	.word	0x000002b0


	//   ....[3]....
        /*02b4*/ 	.word	0x00000410


	//   ....[4]....
        /*02b8*/ 	.word	0x00000530


	//   ....[5]....
        /*02bc*/ 	.word	0x00000690


	//   ....[6]....
        /*02c0*/ 	.word	0x00001fc0


	//   ....[7]....
        /*02c4*/ 	.word	0x00009e60


	//   ....[8]....
        /*02c8*/ 	.word	0x0000bd10


	//   ....[9]....
        /*02cc*/ 	.word	0x0000cf10


	//   ....[10]....
        /*02d0*/ 	.word	0x0000d160


	//   ....[11]....
        /*02d4*/ 	.word	0x0000dc00


	//   ....[12]....
        /*02d8*/ 	.word	0x0000dea0


	//   ....[13]....
        /*02dc*/ 	.word	0x0000e390


	//   ....[14]....
        /*02e0*/ 	.word	0x0000e480


	//   ....[15]....
        /*02e4*/ 	.word	0x00011010


	//   ....[16]....
        /*02e8*/ 	.word	0x00012900


	//   ....[17]....
        /*02ec*/ 	.word	0x00013b90


	//   ....[18]....
        /*02f0*/ 	.word	0x00013bd0


	//   ....[19]....
        /*02f4*/ 	.word	0x00013c10


	//   ....[20]....
        /*02f8*/ 	.word	0x00013c30


	//   ....[21]....
        /*02fc*/ 	.word	0x000182b0


	//   ....[22]....
        /*0300*/ 	.word	0x00019660


	//   ....[23]....
        /*0304*/ 	.word	0x0001a8d0


	//   ....[24]....
        /*0308*/ 	.word	0x0001aae0


	//   ....[25]....
        /*030c*/ 	.word	0x0001b6d0


	//   ....[26]....
        /*0310*/ 	.word	0x0001b720


	//   ....[27]....
        /*0314*/ 	.word	0x0001b760


	//   ....[28]....
        /*0318*/ 	.word	0x0001b780


	//   ....[29]....
        /*031c*/ 	.word	0x0001fe80


	//   ....[30]....
        /*0320*/ 	.word	0x00020020


	//   ....[31]....
        /*0324*/ 	.word	0x00020040


	//   ....[32]....
        /*0328*/ 	.word	0x00020080


	//   ....[33]....
        /*032c*/ 	.word	0x000200a0


	//   ....[34]....
        /*0330*/ 	.word	0x000215b0


	//   ....[35]....
        /*0334*/ 	.word	0x00021b20


	//   ....[36]....
        /*0338*/ 	.word	0x00021b40


	//   ....[37]....
        /*033c*/ 	.word	0x00021b50


	//   ....[38]....
        /*0340*/ 	.word	0x00021b60


	//   ....[39]....
        /*0344*/ 	.word	0x00021f00


	//   ....[40]....
        /*0348*/ 	.word	0x00021f40


	//   ....[41]....
        /*034c*/ 	.word	0x00022dd0


	//   ....[42]....
        /*0350*/ 	.word	0x00022df0


	//   ....[43]....
        /*0354*/ 	.word	0x00024000


	//   ....[44]....
        /*0358*/ 	.word	0x000256c0


	//   ....[45]....
        /*035c*/ 	.word	0x000256e0


	//   ....[46]....
        /*0360*/ 	.word	0x000256f0


	//   ....[47]....
        /*0364*/ 	.word	0x00025730


	//   ....[48]....
        /*0368*/ 	.word	0x00025780


	//   ....[49]....
        /*036c*/ 	.word	0x000257a0


	//   ....[50]....
        /*0370*/ 	.word	0x000257d0


	//   ....[51]....
        /*0374*/ 	.word	0x000257f0


	//   ....[52]....
        /*0378*/ 	.word	0x00025dd0


	//   ....[53]....
        /*037c*/ 	.word	0x00025e10


	//   ....[54]....
        /*0380*/ 	.word	0x00025e30


	//   ....[55]....
        /*0384*/ 	.word	0x00025ee0


	//   ....[56]....
        /*0388*/ 	.word	0x00025f00


	//   ....[57]....
        /*038c*/ 	.word	0x00025fb0


	//   ....[58]....
        /*0390*/ 	.word	0x00025fd0


	//   ....[59]....
        /*0394*/ 	.word	0x00025ff0


	//   ....[60]....
        /*0398*/ 	.word	0x00026760


	//   ....[61]....
        /*039c*/ 	.word	0x00026790


	//   ....[62]....
        /*03a0*/ 	.word	0x00026820


	//   ....[63]....
        /*03a4*/ 	.word	0x000268d0


	//   ....[64]....
        /*03a8*/ 	.word	0x000269c0


	//   ....[65]....
        /*03ac*/ 	.word	0x00026a90


	//   ....[66]....
        /*03b0*/ 	.word	0x00026af0


	//   ....[67]....
        /*03b4*/ 	.word	0x00026b90


	//   ....[68]....
        /*03b8*/ 	.word	0x00027040


	//   ....[69]....
        /*03bc*/ 	.word	0x00027070


	//   ....[70]....
        /*03c0*/ 	.word	0x000270a0


	//   ....[71]....
        /*03c4*/ 	.word	0x000270d0


	//   ....[72]....
        /*03c8*/ 	.word	0x00027100


	//   ....[73]....
        /*03cc*/ 	.word	0x00027150


	//   ....[74]....
        /*03d0*/ 	.word	0x000272d0


	//   ....[75]....
        /*03d4*/ 	.word	0x00027300


	//   ....[76]....
        /*03d8*/ 	.word	0x00027d00


	//   ....[77]....
        /*03dc*/ 	.word	0x00027d20


	//   ....[78]....
        /*03e0*/ 	.word	0x00027d30


	//   ....[79]....
        /*03e4*/ 	.word	0x00027d50


	//   ....[80]....
        /*03e8*/ 	.word	0x00027d70


	//   ....[81]....
        /*03ec*/ 	.word	0x00027da0


	//   ....[82]....
        /*03f0*/ 	.word	0x00027dc0


	//   ....[83]....
        /*03f4*/ 	.word	0x00027df0


	//   ....[84]....
        /*03f8*/ 	.word	0x00028150


	//   ....[85]....
        /*03fc*/ 	.word	0x00028180


	//   ....[86]....
        /*0400*/ 	.word	0x000281b0


	//   ....[87]....
        /*0404*/ 	.word	0x000281d0


	//   ....[88]....
        /*0408*/ 	.word	0x000281e0


	//   ....[89]....
        /*040c*/ 	.word	0x00028200


	//   ....[90]....
        /*0410*/ 	.word	0x000282a0


	//   ....[91]....
        /*0414*/ 	.word	0x000282e0


	//   ....[92]....
        /*0418*/ 	.word	0x000287e0


	//   ....[93]....
        /*041c*/ 	.word	0x00028d40


	//   ....[94]....
        /*0420*/ 	.word	0x00028e30


	//   ....[95]....
        /*0424*/ 	.word	0x00028ed0


	//   ....[96]....
        /*0428*/ 	.word	0x00028f50


	//   ....[97]....
        /*042c*/ 	.word	0x00029000


	//   ....[98]....
        /*0430*/ 	.word	0x00029060


	//   ....[99]....
        /*0434*/ 	.word	0x00029110


	//   ....[100]....
        /*0438*/ 	.word	0x00029170


	//   ....[101]....
        /*043c*/ 	.word	0x00029220


	//   ....[102]....
        /*0440*/ 	.word	0x000292b0


	//   ....[103]....
        /*0444*/ 	.word	0x00029300


	//   ....[104]....
        /*0448*/ 	.word	0x000293d0


	//   ....[105]....
        /*044c*/ 	.word	0x000294e0


	//   ....[106]....
        /*0450*/ 	.word	0x00029570


	//   ....[107]....
        /*0454*/ 	.word	0x00029660


	//   ....[108]....
        /*0458*/ 	.word	0x000296e0


	//   ....[109]....
        /*045c*/ 	.word	0x000297c0


	//   ....[110]....
        /*0460*/ 	.word	0x00029850


	//   ....[111]....
        /*0464*/ 	.word	0x00029930


	//   ....[112]....
        /*0468*/ 	.word	0x00029b90


	//   ....[113]....
        /*046c*/ 	.word	0x00029c00


	//   ....[114]....
        /*0470*/ 	.word	0x00029e30


	//   ....[115]....
        /*0474*/ 	.word	0x00029ea0


	//   ....[116]....
        /*0478*/ 	.word	0x0002a070


	//   ....[117]....
        /*047c*/ 	.word	0x0002a0c0


	//   ....[118]....
        /*0480*/ 	.word	0x0002a210


	//   ....[119]....
        /*0484*/ 	.word	0x0002a300


	//   ....[120]....
        /*0488*/ 	.word	0x0002a550


	//   ....[121]....
        /*048c*/ 	.word	0x0002a5a0


	//   ....[122]....
        /*0490*/ 	.word	0x0002a760


	//   ....[123]....
        /*0494*/ 	.word	0x0002a7b0


	//   ....[124]....
        /*0498*/ 	.word	0x0002a970


	//   ....[125]....
        /*049c*/ 	.word	0x0002a9c0


	//   ....[126]....
        /*04a0*/ 	.word	0x0002aaa0


	//   ....[127]....
        /*04a4*/ 	.word	0x0002ab40


	//   ....[128]....
        /*04a8*/ 	.word	0x0002aba0


	//   ....[129]....
        /*04ac*/ 	.word	0x0002ac40


	//   ....[130]....
        /*04b0*/ 	.word	0x0002aca0


	//   ....[131]....
        /*04b4*/ 	.word	0x0002ad40


	//   ....[132]....
        /*04b8*/ 	.word	0x0002ada0


	//   ....[133]....
        /*04bc*/ 	.word	0x0002ae40


	//   ....[134]....
        /*04c0*/ 	.word	0x0002af20


	//   ....[135]....
        /*04c4*/ 	.word	0x0002aff0


	//   ....[136]....
        /*04c8*/ 	.word	0x0002b0c0


	//   ....[137]....
        /*04cc*/ 	.word	0x0002b1c0


	//   ....[138]....
        /*04d0*/ 	.word	0x0002b2e0


	//   ....[139]....
        /*04d4*/ 	.word	0x0002b3c0


	//   ....[140]....
        /*04d8*/ 	.word	0x0002b4d0


	//   ....[141]....
        /*04dc*/ 	.word	0x0002b5a0


	//   ....[142]....
        /*04e0*/ 	.word	0x0002b6b0


	//   ....[143]....
        /*04e4*/ 	.word	0x0002d6b0


	//   ....[144]....
        /*04e8*/ 	.word	0x0002ed90


	//   ....[145]....
        /*04ec*/ 	.word	0x0002f080


	//   ....[146]....
        /*04f0*/ 	.word	0x0002fdc0


	//   ....[147]....
        /*04f4*/ 	.word	0x0002fe00


	//   ....[148]....
        /*04f8*/ 	.word	0x0002fe70


	//   ....[149]....
        /*04fc*/ 	.word	0x0002fe90


	//   ....[150]....
        /*0500*/ 	.word	0x0003d010


	//----- nvinfo : EIATTR_REG_RECONFIG
	.align		4
.L_786:
        /*0504*/ 	.byte	0x01, 0x54
	.zero		2


	//----- nvinfo : EIATTR_SYSCALL_OFFSETS
	.align		4
        /*0508*/ 	.byte	0x04, 0x46
        /*050a*/ 	.short	(.L_788 - .L_787)


	//   ....[0]....
.L_787:
        /*050c*/ 	.word	0x0000a220


	//   ....[1]....
        /*0510*/ 	.word	0x00024bc0


	//   ....[2]....
        /*0514*/ 	.word	0x00024d00


	//   ....[3]....
        /*0518*/ 	.word	0x00024df0


	//   ....[4]....
        /*051c*/ 	.word	0x00025a80


	//   ....[5]....
        /*0520*/ 	.word	0x000262b0


	//----- nvinfo : EIATTR_MBARRIER_INSTR_OFFSETS
	.align		4
.L_788:
        /*0524*/ 	.byte	0x04, 0x39
        /*0526*/ 	.short	(.L_790 - .L_789)


	//   ....[0]....
.L_789:
        /*0528*/ 	.word	0x00000190
        /*052c*/ 	.word	0x000000ff
        /*0530*/ 	.word	0x00038800
        /*0534*/ 	.short	0x0100
        /*0536*/ 	.byte	0x08
	.zero		1


	//   ....[1]....
        /*0538*/ 	.word	0x000001a0
        /*053c*/ 	.word	0x000000ff
        /*0540*/ 	.word	0x00038810
        /*0544*/ 	.short	0x0100
        /*0546*/ 	.byte	0x08
	.zero		1


	//   ....[2]....
        /*0548*/ 	.word	0x000001b0
        /*054c*/ 	.word	0x000000ff
        /*0550*/ 	.word	0x00038820
        /*0554*/ 	.short	0x0100
        /*0556*/ 	.byte	0x08
	.zero		1


	//   ....[3]....
        /*0558*/ 	.word	0x00000260
        /*055c*/ 	.word	0x000000ff
        /*0560*/ 	.word	0x00038830
        /*0564*/ 	.short	0x0100
        /*0566*/ 	.byte	0x06
	.zero		1


	//   ....[4]....
        /*0568*/ 	.word	0x00000270
        /*056c*/ 	.word	0x000000ff
        /*0570*/ 	.word	0x00038840
        /*0574*/ 	.short	0x0100
        /*0576*/ 	.byte	0x06
	.zero		1


	//   ....[5]....
        /*0578*/ 	.word	0x00000280
        /*057c*/ 	.word	0x000000ff
        /*0580*/ 	.word	0x00038838
        /*0584*/ 	.short	0x0100
        /*0586*/ 	.byte	0x06
	.zero		1


	//   ....[6]....
        /*0588*/ 	.word	0x00000290
        /*058c*/ 	.word	0x000000ff
        /*0590*/ 	.word	0x00038848
        /*0594*/ 	.short	0x0100
        /*0596*/ 	.byte	0x06
	.zero		1


	//   ....[7]....
        /*0598*/ 	.word	0x000003c0
        /*059c*/ 	.word	0x000000ff
        /*05a0*/ 	.word	0x00038850
        /*05a4*/ 	.short	0x0100
        /*05a6*/ 	.byte	0x08
	.zero		1


	//   ....[8]....
        /*05a8*/ 	.word	0x000003d0
        /*05ac*/ 	.word	0x000000ff
        /*05b0*/ 	.word	0x00038860
        /*05b4*/ 	.short	0x0100
        /*05b6*/ 	.byte	0x08
	.zero		1


	//   ....[9]....
        /*05b8*/ 	.word	0x000003e0
        /*05bc*/ 	.word	0x000000ff
        /*05c0*/ 	.word	0x00038858
        /*05c4*/ 	.short	0x0100
        /*05c6*/ 	.byte	0x08
	.zero		1


	//   ....[10]....
        /*05c8*/ 	.word	0x000003f0
        /*05cc*/ 	.word	0x000000ff
        /*05d0*/ 	.word	0x00038868
        /*05d4*/ 	.short	0x0100
        /*05d6*/ 	.byte	0x08
	.zero		1


	//   ....[11]....
        /*05d8*/ 	.word	0x000004e0
        /*05dc*/ 	.word	0x000000ff
        /*05e0*/ 	.word	0x00038870
        /*05e4*/ 	.short	0x0100
        /*05e6*/ 	.byte	0x06
	.zero		1


	//   ....[12]....
        /*05e8*/ 	.word	0x000004f0
        /*05ec*/ 	.word	0x000000ff
        /*05f0*/ 	.word	0x00038880
        /*05f4*/ 	.short	0x0100
        /*05f6*/ 	.byte	0x06
	.zero		1


	//   ....[13]....
        /*05f8*/ 	.word	0x00000500
        /*05fc*/ 	.word	0x000000ff
        /*0600*/ 	.word	0x00038878
        /*0604*/ 	.short	0x0100
        /*0606*/ 	.byte	0x06
	.zero		1


	//   ....[14]....
        /*0608*/ 	.word	0x00000510
        /*060c*/ 	.word	0x000000ff
        /*0610*/ 	.word	0x00038888
        /*0614*/ 	.short	0x0100
        /*0616*/ 	.byte	0x06
	.zero		1


	//   ....[15]....
        /*0618*/ 	.word	0x00000640
        /*061c*/ 	.word	0x000000ff
        /*0620*/ 	.word	0x00038890
        /*0624*/ 	.short	0x0100
        /*0626*/ 	.byte	0x08
	.zero		1


	//   ....[16]....
        /*0628*/ 	.word	0x00000650
        /*062c*/ 	.word	0x000000ff
        /*0630*/ 	.word	0x000388a0
        /*0634*/ 	.short	0x0100
        /*0636*/ 	.byte	0x08
	.zero		1


	//   ....[17]....
        /*0638*/ 	.word	0x00000660
        /*063c*/ 	.word	0x000000ff
        /*0640*/ 	.word	0x00038898
        /*0644*/ 	.short	0x0100
        /*0646*/ 	.byte	0x08
	.zero		1


	//   ....[18]....
        /*0648*/ 	.word	0x00000670
        /*064c*/ 	.word	0x000000ff
        /*0650*/ 	.word	0x000388a8
        /*0654*/ 	.short	0x0100
        /*0656*/ 	.byte	0x08
	.zero		1


	//   ....[19]....
        /*0658*/ 	.word	0x000007b0
        /*065c*/ 	.word	0x000000ff
        /*0660*/ 	.word	0x000388b0
        /*0664*/ 	.short	0x0100
        /*0666*/ 	.byte	0x08
	.zero		1


	//   ....[20]....
        /*0668*/ 	.word	0x000007c0
        /*066c*/ 	.word	0x000000ff
        /*0670*/ 	.word	0x000388c0
        /*0674*/ 	.short	0x0100
        /*0676*/ 	.byte	0x08
	.zero		1


	//   ....[21]....
        /*0678*/ 	.word	0x000007d0
        /*067c*/ 	.word	0x000000ff
        /*0680*/ 	.word	0x000388b8
        /*0684*/ 	.short	0x0100
        /*0686*/ 	.byte	0x08
	.zero		1


	//   ....[22]....
        /*0688*/ 	.word	0x000007e0
        /*068c*/ 	.word	0x000000ff
        /*0690*/ 	.word	0x000388c8
        /*0694*/ 	.short	0x0100
        /*0696*/ 	.byte	0x08
	.zero		1


	//   ....[23]....
        /*0698*/ 	.word	0x00004490
        /*069c*/ 	.word	0x00000004
        /*06a0*/ 	.word	0x00000000
        /*06a4*/ 	.short	0x0101
        /*06a6*/ 	.byte	0x3f
	.zero		1


	//   ....[24]....
        /*06a8*/ 	.word	0x00008200
        /*06ac*/ 	.word	0x00000004
        /*06b0*/ 	.word	0x00000000
        /*06b4*/ 	.short	0x0101
        /*06b6*/ 	.byte	0x3f
	.zero		1


	//   ....[25]....
        /*06b8*/ 	.word	0x0000a7a0
        /*06bc*/ 	.word	0x000000ff
        /*06c0*/ 	.word	0x00038800
        /*06c4*/ 	.short	0x010a
        /*06c6*/ 	.byte	0x2b
	.zero		1


	//   ....[26]....
        /*06c8*/ 	.word	0x0000ab80
        /*06cc*/ 	.word	0x00000006
        /*06d0*/ 	.word	0x00000000
        /*06d4*/ 	.short	0x010a
        /*06d6*/ 	.byte	0x3f
	.zero		1


	//   ....[27]....
        /*06d8*/ 	.word	0x0000abe0
        /*06dc*/ 	.word	0x00000006
        /*06e0*/ 	.word	0x00000000
        /*06e4*/ 	.short	0x010a
        /*06e6*/ 	.byte	0x3f
	.zero		1


	//   ....[28]....
        /*06e8*/ 	.word	0x0000af90
        /*06ec*/ 	.word	0x000000ff
        /*06f0*/ 	.word	0x00038810
        /*06f4*/ 	.short	0x010a
        /*06f6*/ 	.byte	0x2b
	.zero		1


	//   ....[29]....
        /*06f8*/ 	.word	0x0000b090
        /*06fc*/ 	.word	0x00000006
        /*0700*/ 	.word	0x00000000
        /*0704*/ 	.short	0x010a
        /*0706*/ 	.byte	0x3f
	.zero		1


	//   ....[30]....
        /*0708*/ 	.word	0x0000b0f0
        /*070c*/ 	.word	0x00000006
        /*0710*/ 	.word	0x00000000
        /*0714*/ 	.short	0x010a
        /*0716*/ 	.byte	0x3f
	.zero		1


	//   ....[31]....
        /*0718*/ 	.word	0x0000cce0
        /*071c*/ 	.word	0x00000003
        /*0720*/ 	.word	0x00000000
        /*0724*/ 	.short	0x0101
        /*0726*/ 	.byte	0x3f
	.zero		1


	//   ....[32]....
        /*0728*/ 	.word	0x00011120
        /*072c*/ 	.word	0x00000000
        /*0730*/ 	.word	0x00000000
        /*0734*/ 	.short	0x0101
        /*0736*/ 	.byte	0x3f
	.zero		1


	//   ....[33]....
        /*0738*/ 	.word	0x00011830
        /*073c*/ 	.word	0x00000004
        /*0740*/ 	.word	0x00000000
        /*0744*/ 	.short	0x010a
        /*0746*/ 	.byte	0x3f
	.zero		1


	//   ....[34]....
        /*0748*/ 	.word	0x000118d0
        /*074c*/ 	.word	0x00000006
        /*0750*/ 	.word	0x00000000
        /*0754*/ 	.short	0x010a
        /*0756*/ 	.byte	0x3f
	.zero		1


	//   ....[35]....
        /*0758*/ 	.word	0x00011cf0
        /*075c*/ 	.word	0x0000000c
        /*0760*/ 	.word	0x00000000
        /*0764*/ 	.short	0x010a
        /*0766*/ 	.byte	0x3f
	.zero		1


	//   ....[36]....
        /*0768*/ 	.word	0x00011d50
        /*076c*/ 	.word	0x0000000c
        /*0770*/ 	.word	0x00000000
        /*0774*/ 	.short	0x010a
        /*0776*/ 	.byte	0x3f
	.zero		1


	//   ....[37]....
        /*0778*/ 	.word	0x00013940
        /*077c*/ 	.word	0x00000005
        /*0780*/ 	.word	0x00000000
        /*0784*/ 	.short	0x0101
        /*0786*/ 	.byte	0x3f
	.zero		1


	//   ....[38]....
        /*0788*/ 	.word	0x000183c0
        /*078c*/ 	.word	0x00000002
        /*0790*/ 	.word	0x00000000
        /*0794*/ 	.short	0x0101
        /*0796*/ 	.byte	0x3f
	.zero		1


	//   ....[39]....
        /*0798*/ 	.word	0x00018590
        /*079c*/ 	.word	0x00000004
        /*07a0*/ 	.word	0x00000000
        /*07a4*/ 	.short	0x010a
        /*07a6*/ 	.byte	0x3f
	.zero		1


	//   ....[40]....
        /*07a8*/ 	.word	0x00018630
        /*07ac*/ 	.word	0x00000006
        /*07b0*/ 	.word	0x00000000
        /*07b4*/ 	.short	0x010a
        /*07b6*/ 	.byte	0x3f
	.zero		1


	//   ....[41]....
        /*07b8*/ 	.word	0x00018a50
        /*07bc*/ 	.word	0x0000000c
        /*07c0*/ 	.word	0x00000000
        /*07c4*/ 	.short	0x010a
        /*07c6*/ 	.byte	0x3f
	.zero		1


	//   ....[42]....
        /*07c8*/ 	.word	0x00018ab0
        /*07cc*/ 	.word	0x0000000c
        /*07d0*/ 	.word	0x00000000
        /*07d4*/ 	.short	0x010a
        /*07d6*/ 	.byte	0x3f
	.zero		1


	//   ....[43]....
        /*07d8*/ 	.word	0x0001a6a0
        /*07dc*/ 	.word	0x00000005
        /*07e0*/ 	.word	0x00000000
        /*07e4*/ 	.short	0x0101
        /*07e6*/ 	.byte	0x3f
	.zero		1


	//   ....[44]....
        /*07e8*/ 	.word	0x0001ff90
        /*07ec*/ 	.word	0x00000002
        /*07f0*/ 	.word	0x00000000
        /*07f4*/ 	.short	0x0101
        /*07f6*/ 	.byte	0x3f
	.zero		1


	//   ....[45]....
        /*07f8*/ 	.word	0x00021580
        /*07fc*/ 	.word	0x000000ff
        /*0800*/ 	.word	0x00000000
        /*0804*/ 	.short	0x0101
        /*0806*/ 	.byte	0x04
	.zero		1


	//   ....[46]....
        /*0808*/ 	.word	0x00025470
        /*080c*/ 	.word	0x000000ff
        /*0810*/ 	.word	0x00038840
        /*0814*/ 	.short	0x010a
        /*0816*/ 	.byte	0x2d
	.zero		1


	//   ....[47]....
        /*0818*/ 	.word	0x000258b0
        /*081c*/ 	.word	0x000000ff
        /*0820*/ 	.word	0x00038830
        /*0824*/ 	.short	0x0107
        /*0826*/ 	.byte	0x2d
	.zero		1


	//   ....[48]....
        /*0828*/ 	.word	0x00025920
        /*082c*/ 	.word	0x000000ff
        /*0830*/ 	.word	0x00038830
        /*0834*/ 	.short	0x0101
        /*0836*/ 	.byte	0x2d
	.zero		1


	//   ....[49]....
        /*0838*/ 	.word	0x00026130
        /*083c*/ 	.word	0x000000ff
        /*0840*/ 	.word	0x00038800
        /*0844*/ 	.short	0x0107
        /*0846*/ 	.byte	0x2d
	.zero		1


	//   ....[50]....
        /*0848*/ 	.word	0x00026180
        /*084c*/ 	.word	0x000000ff
        /*0850*/ 	.word	0x00038800
        /*0854*/ 	.short	0x0101
        /*0856*/ 	.byte	0x2d
	.zero		1


	//   ....[51]....
        /*0858*/ 	.word	0x00026e00
        /*085c*/ 	.word	0x000000ff
        /*0860*/ 	.word	0x00038810
        /*0864*/ 	.short	0x0107
        /*0866*/ 	.byte	0x2d
	.zero		1


	//   ....[52]....
        /*0868*/ 	.word	0x00026e60
        /*086c*/ 	.word	0x000000ff
        /*0870*/ 	.word	0x00038810
        /*0874*/ 	.short	0x0101
        /*0876*/ 	.byte	0x2d
	.zero		1


	//   ....[53]....
        /*0878*/ 	.word	0x00026e70
        /*087c*/ 	.word	0x000000ff
        /*0880*/ 	.word	0x00038820
        /*0884*/ 	.short	0x010a
        /*0886*/ 	.byte	0x2d
	.zero		1


	//   ....[54]....
        /*0888*/ 	.word	0x00026ec0
        /*088c*/ 	.word	0x000000ff
        /*0890*/ 	.word	0x00038860
        /*0894*/ 	.short	0x010a
        /*0896*/ 	.byte	0x2d
	.zero		1


	//   ....[55]....
        /*0898*/ 	.word	0x000276e0
        /*089c*/ 	.word	0x000000ff
        /*08a0*/ 	.word	0x00038850
        /*08a4*/ 	.short	0x0107
        /*08a6*/ 	.byte	0x2d
	.zero		1


	//   ....[56]....
        /*08a8*/ 	.word	0x00027760
        /*08ac*/ 	.word	0x000000ff
        /*08b0*/ 	.word	0x00038850
        /*08b4*/ 	.short	0x0101
        /*08b6*/ 	.byte	0x2d
	.zero		1


	//   ....[57]....
        /*08b8*/ 	.word	0x00027b00
        /*08bc*/ 	.word	0x0000000a
        /*08c0*/ 	.word	0x00038840
        /*08c4*/ 	.short	0x010a
        /*08c6*/ 	.byte	0x3f
	.zero		1


	//   ....[58]....
        /*08c8*/ 	.word	0x00027e90
        /*08cc*/ 	.word	0x0000000a
        /*08d0*/ 	.word	0x00038830
        /*08d4*/ 	.short	0x0107
        /*08d6*/ 	.byte	0x3f
	.zero		1


	//   ....[59]....
        /*08d8*/ 	.word	0x00027f40
        /*08dc*/ 	.word	0x0000000a
        /*08e0*/ 	.word	0x00038830
        /*08e4*/ 	.short	0x0101
        /*08e6*/ 	.byte	0x3f
	.zero		1


	//   ....[60]....
        /*08e8*/ 	.word	0x00027f70
        /*08ec*/ 	.word	0x0000000a
        /*08f0*/ 	.word	0x00038860
        /*08f4*/ 	.short	0x010a
        /*08f6*/ 	.byte	0x3f
	.zero		1


	//   ....[61]....
        /*08f8*/ 	.word	0x000285b0
        /*08fc*/ 	.word	0x0000000a
        /*0900*/ 	.word	0x00038850
        /*0904*/ 	.short	0x0107
        /*0906*/ 	.byte	0x3f
	.zero		1


	//   ....[62]....
        /*0908*/ 	.word	0x00028670
        /*090c*/ 	.word	0x0000000a
        /*0910*/ 	.word	0x00038850
        /*0914*/ 	.short	0x0101
        /*0916*/ 	.byte	0x3f
	.zero		1


	//   ....[63]....
        /*0918*/ 	.word	0x00028760
        /*091c*/ 	.word	0x00000005
        /*0920*/ 	.word	0x00038820
        /*0924*/ 	.short	0x010a
        /*0926*/ 	.byte	0x3f
	.zero		1


	//   ....[64]....
        /*0928*/ 	.word	0x000288d0
        /*092c*/ 	.word	0x00000003
        /*0930*/ 	.word	0x00038840
        /*0934*/ 	.short	0x010a
        /*0936*/ 	.byte	0x3f
	.zero		1


	//   ....[65]....
        /*0938*/ 	.word	0x00028970
        /*093c*/ 	.word	0x00000005
        /*0940*/ 	.word	0x00038840
        /*0944*/ 	.short	0x010a
        /*0946*/ 	.byte	0x3f
	.zero		1


	//   ....[66]....
        /*0948*/ 	.word	0x000289b0
        /*094c*/ 	.word	0x00000003
        /*0950*/ 	.word	0x00038860
        /*0954*/ 	.short	0x010a
        /*0956*/ 	.byte	0x3f
	.zero		1


	//   ....[67]....
        /*0958*/ 	.word	0x000289f0
        /*095c*/ 	.word	0x00000005
        /*0960*/ 	.word	0x00038860
        /*0964*/ 	.short	0x010a
        /*0966*/ 	.byte	0x3f
	.zero		1


	//   ....[68]....
        /*0968*/ 	.word	0x00028a60
        /*096c*/ 	.word	0x00000003
        /*0970*/ 	.word	0x00038800
        /*0974*/ 	.short	0x010a
        /*0976*/ 	.byte	0x3f
	.zero		1


	//   ....[69]....
        /*0978*/ 	.word	0x00028ab0
        /*097c*/ 	.word	0x00000006
        /*0980*/ 	.word	0x00000000
        /*0984*/ 	.short	0x010a
        /*0986*/ 	.byte	0x3f
	.zero		1


	//   ....[70]....
        /*0988*/ 	.word	0x00028b10
        /*098c*/ 	.word	0x00000004
        /*0990*/ 	.word	0x00038810
        /*0994*/ 	.short	0x010a
        /*0996*/ 	.byte	0x3f
	.zero		1


	//   ....[71]....
        /*0998*/ 	.word	0x00028b60
        /*099c*/ 	.word	0x00000006
        /*09a0*/ 	.word	0x00000000
        /*09a4*/ 	.short	0x010a
        /*09a6*/ 	.byte	0x3f
	.zero		1


	//   ....[72]....
        /*09a8*/ 	.word	0x00028bb0
        /*09ac*/ 	.word	0x00000006
        /*09b0*/ 	.word	0x00000000
        /*09b4*/ 	.short	0x010a
        /*09b6*/ 	.byte	0x3f
	.zero		1


	//   ....[73]....
        /*09b8*/ 	.word	0x00028c00
        /*09bc*/ 	.word	0x0000000c
        /*09c0*/ 	.word	0x00000000
        /*09c4*/ 	.short	0x010a
        /*09c6*/ 	.byte	0x3f
	.zero		1


	//   ....[74]....
        /*09c8*/ 	.word	0x00028c50
        /*09cc*/ 	.word	0x00000006
        /*09d0*/ 	.word	0x00000000
        /*09d4*/ 	.short	0x010a
        /*09d6*/ 	.byte	0x3f
	.zero		1


	//   ....[75]....
        /*09d8*/ 	.word	0x00028ca0
        /*09dc*/ 	.word	0x0000000c
        /*09e0*/ 	.word	0x00000000
        /*09e4*/ 	.short	0x010a
        /*09e6*/ 	.byte	0x3f
	.zero		1


	//   ....[76]....
        /*09e8*/ 	.word	0x00028d80
        /*09ec*/ 	.word	0x00000003
        /*09f0*/ 	.word	0x00038840
        /*09f4*/ 	.short	0x010a
        /*09f6*/ 	.byte	0x3f
	.zero		1


	//   ....[77]....
        /*09f8*/ 	.word	0x0002a100
        /*09fc*/ 	.word	0x00000003
        /*0a00*/ 	.word	0x00038820
        /*0a04*/ 	.short	0x010a
        /*0a06*/ 	.byte	0x3f
	.zero		1


	//   ....[78]....
        /*0a08*/ 	.word	0x0002a160
        /*0a0c*/ 	.word	0x00000003
        /*0a10*/ 	.word	0x00038860
        /*0a14*/ 	.short	0x010a
        /*0a16*/ 	.byte	0x3f
	.zero		1


	//   ....[79]....
        /*0a18*/ 	.word	0x0002a9f0
        /*0a1c*/ 	.word	0x0000000a
        /*0a20*/ 	.word	0x00038840
        /*0a24*/ 	.short	0x010a
        /*0a26*/ 	.byte	0x3f
	.zero		1


	//   ....[80]....
        /*0a28*/ 	.word	0x0002ae70
        /*0a2c*/ 	.word	0x0000000a
        /*0a30*/ 	.word	0x00038860
        /*0a34*/ 	.short	0x010a
        /*0a36*/ 	.byte	0x3f
	.zero		1


	//   ....[81]....
        /*0a38*/ 	.word	0x0002b5d0
        /*0a3c*/ 	.word	0x00000005
        /*0a40*/ 	.word	0x00038820
        /*0a44*/ 	.short	0x010a
        /*0a46*/ 	.byte	0x3f
	.zero		1


	//   ....[82]....
        /*0a48*/ 	.word	0x0002b770
        /*0a4c*/ 	.word	0x00000003
        /*0a50*/ 	.word	0x00038840
        /*0a54*/ 	.short	0x010a
        /*0a56*/ 	.byte	0x3f
	.zero		1


	//   ....[83]....
        /*0a58*/ 	.word	0x0002b7c0
        /*0a5c*/ 	.word	0x00000005
        /*0a60*/ 	.word	0x00038840
        /*0a64*/ 	.short	0x010a
        /*0a66*/ 	.byte	0x3f
	.zero		1


	//   ....[84]....
        /*0a68*/ 	.word	0x0002b810
        /*0a6c*/ 	.word	0x00000003
        /*0a70*/ 	.word	0x00038860
        /*0a74*/ 	.short	0x010a
        /*0a76*/ 	.byte	0x3f
	.zero		1


	//   ....[85]....
        /*0a78*/ 	.word	0x0002bbd0
        /*0a7c*/ 	.word	0x00000018
        /*0a80*/ 	.word	0x00000000
        /*0a84*/ 	.short	0x010a
        /*0a86*/ 	.byte	0x3f
	.zero		1


	//   ....[86]....
        /*0a88*/ 	.word	0x0002bd10
        /*0a8c*/ 	.word	0x0000000b
        /*0a90*/ 	.word	0x00000000
        /*0a94*/ 	.short	0x010a
        /*0a96*/ 	.byte	0x3f
	.zero		1


	//   ....[87]....
        /*0a98*/ 	.word	0x0002c370
        /*0a9c*/ 	.word	0x0000003a
        /*0aa0*/ 	.word	0x00000000
        /*0aa4*/ 	.short	0x010a
        /*0aa6*/ 	.byte	0x3f
	.zero		1


	//   ....[88]....
        /*0aa8*/ 	.word	0x0002c4b0
        /*0aac*/ 	.word	0x00000014
        /*0ab0*/ 	.word	0x00000000
        /*0ab4*/ 	.short	0x010a
        /*0ab6*/ 	.byte	0x3f
	.zero		1


	//   ....[89]....
        /*0ab8*/ 	.word	0x0002e9d0
        /*0abc*/ 	.word	0x0000000b
        /*0ac0*/ 	.word	0x00000000
        /*0ac4*/ 	.short	0x0101
        /*0ac6*/ 	.byte	0x3f
	.zero		1


	//   ....[90]....
        /*0ac8*/ 	.word	0x0003d1a0
        /*0acc*/ 	.word	0x00000007
        /*0ad0*/ 	.word	0x00000000
        /*0ad4*/ 	.short	0x0101
        /*0ad6*/ 	.byte	0x3f
	.zero		1


	//   ....[91]....
        /*0ad8*/ 	.word	0x0003d1d0
        /*0adc*/ 	.word	0x0000000b
        /*0ae0*/ 	.word	0x00000000
        /*0ae4*/ 	.short	0x010a
        /*0ae6*/ 	.byte	0x3f
	.zero		1


	//   ....[92]....
        /*0ae8*/ 	.word	0x0003d220
        /*0aec*/ 	.word	0x00000014
        /*0af0*/ 	.word	0x00000000
        /*0af4*/ 	.short	0x010a
        /*0af6*/ 	.byte	0x3f
	.zero		1


	//----- nvinfo : EIATTR_NUM_MBARRIERS
	.align		4
.L_790:
        /*0af8*/ 	.byte	0x03, 0x38
        /*0afa*/ 	.short	0x0017


	//----- nvinfo : EIATTR_EXIT_INSTR_OFFSETS
	.align		4
        /*0afc*/ 	.byte	0x04, 0x1c
        /*0afe*/ 	.short	(.L_792 - .L_791)


	//   ....[0]....
.L_791:
        /*0b00*/ 	.word	0x00028a40


	//----- nvinfo : EIATTR_MAX_THREADS
	.align		4
.L_792:
        /*0b04*/ 	.byte	0x04, 0x05
        /*0b06*/ 	.short	(.L_794 - .L_793)
.L_793:
        /*0b08*/ 	.word	0x00000180
        /*0b0c*/ 	.word	0x00000001
        /*0b10*/ 	.word	0x00000001


	//----- nvinfo : EIATTR_CRS_STACK_SIZE
	.align		4
.L_794:
        /*0b14*/ 	.byte	0x04, 0x1e
        /*0b16*/ 	.short	(.L_796 - .L_795)
.L_795:
        /*0b18*/ 	.word	0x00000000


	//----- nvinfo : EIATTR_CBANK_PARAM_SIZE
	.align		4
.L_796:
        /*0b1c*/ 	.byte	0x03, 0x19
        /*0b1e*/ 	.short	0x0b70


	//----- nvinfo : EIATTR_PARAM_CBANK
	.align		4
        /*0b20*/ 	.byte	0x04, 0x0a
        /*0b22*/ 	.short	(.L_798 - .L_797)
	.align		4
.L_797:
        /*0b24*/ 	.word	index@(.nv.constant0._ZN7cutlass13device_kernelIN5flash11enable_sm90INS1_16FlashAttnFwdSm90INS1_25CollectiveMainloopFwdSm90ILi2EN4cute5tupleIJNS5_1CILi1EEES8_S8_EEENS6_IJNS7_ILi64EEESA_SA_EEELi512ENS_6half_tEfNS_4arch4Sm90ELb0ELb1ELb0ELb0ELb1ELb0ELb1ELb0ELb0ELb1ELb1ELb0EEENS1_21CollectiveEpilogueFwdINS6_IJSA_NS7_ILi512EEESA_EEES9_SC_SE_Li256ELb0ELb1ELb1ELb0EEENS1_19SingleTileSchedulerILb0ELb1ELb1ELi64EEEEEEEEEvNT_6ParamsE)
        /*0b28*/ 	.short	0x0210
        /*0b2a*/ 	.short	0x0b70


	//----- nvinfo : EIATTR_SW_WAR
	.align		4
.L_798:
        /*0b2c*/ 	.byte	0x04, 0x36
        /*0b2e*/ 	.short	(.L_800 - .L_799)
.L_799:
        /*0b30*/ 	.word	0x00000008
.L_800:


//--------------------- .nv.info._ZN7cutlass13device_kernelIN5flash11enable_sm90INS1_16FlashAttnFwdSm90INS1_25CollectiveMainloopFwdSm90ILi2EN4cute5tupleIJNS5_1CILi1EEES8_S8_EEENS6_IJNS7_ILi64EEESA_SA_EEELi512ENS_6half_tEfNS_4arch4Sm90ELb0ELb1ELb0ELb1ELb1ELb0ELb0ELb0ELb0ELb1ELb1ELb0EEENS1_21CollectiveEpilogueFwdINS6_IJSA_NS7_ILi512EEESA_EEES9_SC_SE_Li256ELb1ELb1ELb1ELb0EEENS1_36VarlenDynamicPersistentTileSchedulerILi64ELi64ELi256ELi128ELb1ELb1ELb1ELb1ELb0ELb1EEEEEEEEEvNT_6ParamsE --------------------------
	.section	.nv.info._ZN7cutlass13device_kernelIN5flash11enable_sm90INS1_16FlashAttnFwdSm90INS1_25CollectiveMainloopFwdSm90ILi2EN4cute5tupleIJNS5_1CILi1EEES8_S8_EEENS6_IJNS7_ILi64EEESA_SA_EEELi512ENS_6half_tEfNS_4arch4Sm90ELb0ELb1ELb0ELb1ELb1ELb0ELb0ELb0ELb0ELb1ELb1ELb0EEENS1_21CollectiveEpilogueFwdINS6_IJSA_NS7_ILi512EEESA_EEES9_SC_SE_Li256ELb1ELb1ELb1ELb0EEENS1_36VarlenDynamicPersistentTileSchedulerILi64ELi64ELi256ELi128ELb1ELb1ELb1ELb1ELb0ELb1EEEEEEEEEvNT_6ParamsE,"",@"SHT_CUDA_INFO"
	.sectionflags	@""
	.align	4


	//----- nvinfo : EIATTR_CUDA_API_VERSION
	.align		4
        /*0000*/ 	.byte	0x04, 0x37
        /*0002*/ 	.short	(.L_802 - .L_801)
.L_801:
        /*0004*/ 	.word	0x00000082


	//----- nvinfo : EIATTR_KPARAM_INFO
	.align		4
.L_802:
        /*0008*/ 	.byte	0x04, 0x17
        /*000a*/ 	.short	(.L_804 - .L_803)
.L_803:
        /*000c*/ 	.word	0x00000000
        /*0010*/ 	.short	0x0000
        /*0012*/ 	.short	0x0070
        /*0014*/ 	.byte	0x00, 0xf0, 0x01, 0x2a


	//----- nvinfo : EIATTR_SPARSE_MMA_MASK
	.align		4
.L_804:
        /*0018*/ 	.byte	0x03, 0x50
        /*001a*/ 	.short	0x0000


	//----- nvinfo : EIATTR_MAXREG_COUNT
	.align		4
        /*001c*/ 	.byte	0x03, 0x1b
        /*001e*/ 	.short	0x00a8


	//----- nvinfo : EIATTR_NUM_BARRIERS
	.align		4
        /*0020*/ 	.byte	0x02, 0x4c
        /*0022*/ 	.byte	0x10
	.zero		1


	//----- nvinfo : EIATTR_EXTERNS
	.align		4
        /*0024*/ 	.byte	0x04, 0x0f
        /*0026*/ 	.short	(.L_806 - .L_805)


	//   ....[0]....
	.align		4
.L_805:
        /*0028*/ 	.word	index@(__assertfail)


	//----- nvinfo : EIATTR_ANNOTATIONS
	.align		4
.L_806:
        /*002c*/ 	.byte	0x04, 0x55
        /*002e*/ 	.short	(.L_808 - .L_807)


	//   ....[0]....
.L_807:
        /* <DEDUP_REMOVED lines=12> */


	//----- nvinfo : EIATTR_MERCURY_ISA_VERSION
	.align		4
.L_808:
        /*00d8*/ 	.byte	0x03, 0x5f
        /*00da*/ 	.short	0x0101


	//----- nvinfo : EIATTR_UNUSED_LOAD_BYTE_OFFSET
	.align		4
        /*00dc*/ 	.byte	0x04, 0x44
        /*00de*/ 	.short	(.L_810 - .L_809)


	//   ....[0]....
.L_809:
        /*00e0*/ 	.word	0x00000940
        /*00e4*/ 	.word	0x0000fff0


	//   ....[1]....
        /*00e8*/ 	.word	0x0000deb0
        /*00ec*/ 	.word	0x0000fff0


	//----- nvinfo : EIATTR_INT_WARP_WIDE_INSTR_OFFSETS
	.align		4
.L_810:
        /*00f0*/ 	.byte	0x04, 0x31
        /*00f2*/ 	.short	(.L_812 - .L_811)


	//   ....[0]....
.L_811:
        /*00f4*/ 	.word	0x000000c0


	//   ....[1]....
        /*00f8*/ 	.word	0x000000d0


	//   ....[2]....
        /*00fc*/ 	.word	0x00000170


	//   ....[3]....
        /*0100*/ 	.word	0x00014560


	//   ....[4]....
        /*0104*/ 	.word	0x000145f0


	//   ....[5]....
        /*0108*/ 	.word	0x000178f0


	//   ....[6]....
        /*010c*/ 	.word	0x00017980


	//----- nvinfo : EIATTR_COOP_GROUP_MASK_REGIDS
	.align		4
.L_812:
        /*0110*/ 	.byte	0x04, 0x29
        /*0112*/ 	.short	(.L_814 - .L_813)


	//   ....[0]....
.L_813:
        /*0114*/ 	.word	0xffffffff


	//   ....[1]....
        /*0118*/ 	.word	0xffffffff


	//   ....[2]....
        /*011c*/ 	.word	0xffffffff


	//   ....[3]....
        /*0120*/ 	.word	0xffffffff


	//   ....[4]....
        /*0124*/ 	.word	0xffffffff


	//   ....[5]....
        /*0128*/ 	.word	0xffffffff


	//   ....[6]....
        /*012c*/ 	.word	0xffffffff


	//   ....[7]....
        /*0130*/ 	.word	0xffffffff


	//   ....[8]....
        /*0134*/ 	.word	0xffffffff


	//   ....[9]....
        /*0138*/ 	.word	0xffffffff


	//   ....[10]....
        /*013c*/ 	.word	0xffffffff


	//   ....[11]....
        /*0140*/ 	.word	0xffffffff


	//   ....[12]....
        /*0144*/ 	.word	0xffffffff


	//   ....[13]....
        /*0148*/ 	.word	0xffffffff


	//   ....[14]....
        /*014c*/ 	.word	0xffffffff


	//   ....[15]....
        /*0150*/ 	.word	0xffffffff


	//   ....[16]....
        /*0154*/ 	.word	0xffffffff


	//   ....[17]....
        /*0158*/ 	.word	0xffffffff


	//   ....[18]....
        /*015c*/ 	.word	0xffffffff


	//   ....[19]....
        /*0160*/ 	.word	0xffffffff


	//   ....[20]....
        /*0164*/ 	.word	0xffffffff


	//   ....[21]....
        /*0168*/ 	.word	0xffffffff


	//   ....[22]....
        /*016c*/ 	.word	0xffffffff


	//   ....[23]....
        /*0170*/ 	.word	0xffffffff


	//   ....[24]....
        /*0174*/ 	.word	0xffffffff


	//   ....[25]....
        /*0178*/ 	.word	0xffffffff


	//   ....[26]....
        /*017c*/ 	.word	0xffffffff


	//   ....[27]....
        /*0180*/ 	.word	0xffffffff


	//   ....[28]....
        /*0184*/ 	.word	0xffffffff


	//   ....[29]....
        /*0188*/ 	.word	0xffffffff


	//   ....[30]....
        /*018c*/ 	.word	0xffffffff


	//   ....[31]....
        /*0190*/ 	.word	0xffffffff


	//   ....[32]....
        /*0194*/ 	.word	0xffffffff


	//   ....[33]....
        /*0198*/ 	.word	0xffffffff


	//   ....[34]....
        /*019c*/ 	.word	0xffffffff


	//   ....[35]....
        /*01a0*/ 	.word	0xffffffff


	//   ....[36]....
        /*01a4*/ 	.word	0xffffffff


	//   ....[37]....
        /*01a8*/ 	.word	0xffffffff


	//   ....[38]....
        /*01ac*/ 	.word	0xffffffff


	//   ....[39]....
        /*01b0*/ 	.word	0xffffffff


	//   ....[40]....
        /*01b4*/ 	.word	0xffffffff


	//   ....[41]....
        /*01b8*/ 	.word	0xffffffff


	//   ....[42]....
        /*01bc*/ 	.word	0xffffffff


	//   ....[43]....
        /*01c0*/ 	.word	0xffffffff


	//   ....[44]....
        /*01c4*/ 	.word	0xffffffff


	//   ....[45]....
        /*01c8*/ 	.word	0xffffffff


	//   ....[46]....
        /*01cc*/ 	.word	0xffffffff


	//   ....[47]....
        /*01d0*/ 	.word	0xffffffff


	//   ....[48]....
        /*01d4*/ 	.word	0xffffffff


	//   ....[49]....
        /*01d8*/ 	.word	0xffffffff


	//   ....[50]....
        /*01dc*/ 	.word	0xffffffff


	//   ....[51]....
        /*01e0*/ 	.word	0xffffffff


	//   ....[52]....
        /*01e4*/ 	.word	0xffffffff


	//   ....[53]....
        /*01e8*/ 	.word	0xffffffff


	//   ....[54]....
        /*01ec*/ 	.word	0xffffffff


	//   ....[55]....
        /*01f0*/ 	.word	0xffffffff


	//   ....[56]....
        /*01f4*/ 	.word	0xffffffff


	//   ....[57]....
        /*01f8*/ 	.word	0xffffffff


	//   ....[58]....
        /*01fc*/ 	.word	0xffffffff


	//   ....[59]....
        /*0200*/ 	.word	0xffffffff


	//   ....[60]....
        /*0204*/ 	.word	0xffffffff


	//   ....[61]....
        /*0208*/ 	.word	0xffffffff


	//   ....[62]....
        /*020c*/ 	.word	0xffffffff


	//   ....[63]....
        /*0210*/ 	.word	0xffffffff


	//   ....[64]....
        /*0214*/ 	.word	0xffffffff


	//   ....[65]....
        /*0218*/ 	.word	0xffffffff


	//   ....[66]....
        /*021c*/ 	.word	0xffffffff


	//   ....[67]....
        /*0220*/ 	.word	0xffffffff


	//   ....[68]....
        /*0224*/ 	.word	0xffffffff


	//   ....[69]....
        /*0228*/ 	.word	0xffffffff


	//   ....[70]....
        /*022c*/ 	.word	0xffffffff


	//   ....[71]....
        /*0230*/ 	.word	0xffffffff


	//   ....[72]....
        /*0234*/ 	.word	0xffffffff


	//   ....[73]....
        /*0238*/ 	.word	0xffffffff


	//   ....[74]....
        /*023c*/ 	.word	0xffffffff


	//   ....[75]....
        /*0240*/ 	.word	0xffffffff


	//   ....[76]....
        /*0244*/ 	.word	0xffffffff


	//   ....[77]....
        /*0248*/ 	.word	0xffffffff


	//   ....[78]....
        /*024c*/ 	.word	0xffffffff


	//   ....[79]....
        /*0250*/ 	.word	0xffffffff


	//   ....[80]....
        /*0254*/ 	.word	0xffffffff


	//   ....[81]....
        /*0258*/ 	.word	0xffffffff


	//   ....[82]....
        /*025c*/ 	.word	0xffffffff


	//   ....[83]....
        /*0260*/ 	.word	0xffffffff


	//   ....[84]....
        /*0264*/ 	.word	0xffffffff


	//   ....[85]....
        /*0268*/ 	.word	0xffffffff


	//   ....[86]....
        /*026c*/ 	.word	0xffffffff


	//   ....[87]....
        /*0270*/ 	.word	0xffffffff


	//   ....[88]....
        /*0274*/ 	.word	0xffffffff


	//   ....[89]....
        /*0278*/ 	.word	0xffffffff


	//   ....[90]....
        /*027c*/ 	.word	0xffffffff


	//   ....[91]....
        /*0280*/ 	.word	0xffffffff


	//   ....[92]....
        /*0284*/ 	.word	0xffffffff


	//   ....[93]....
        /*0288*/ 	.word	0xffffffff


	//   ....[94]....
        /*028c*/ 	.word	0xffffffff


	//   ....[95]....
        /*0290*/ 	.word	0xffffffff


	//   ....[96]....
        /*0294*/ 	.word	0xffffffff


	//   ....[97]....
        /*0298*/ 	.word	0xffffffff


	//   ....[98]....
        /*029c*/ 	.word	0xffffffff


	//   ....[99]....
        /*02a0*/ 	.word	0xffffffff


	//   ....[100]....
        /*02a4*/ 	.word	0xffffffff


	//   ....[101]....
        /*02a8*/ 	.word	0xffffffff


	//   ....[102]....
        /*02ac*/ 	.word	0xffffffff


	//   ....[103]....
        /*02b0*/ 	.word	0xffffffff


	//   ....[104]....
        /*02b4*/ 	.word	0xffffffff


	//   ....[105]....
        /*02b8*/ 	.word	0xffffffff


	//   ....[106]....
        /*02bc*/ 	.word	0xffffffff


	//   ....[107]....
        /*02c0*/ 	.word	0xffffffff


	//   ....[108]....
        /*02c4*/ 	.word	0xffffffff


	//   ....[109]....
        /*02c8*/ 	.word	0xffffffff


	//   ....[110]....
        /*02cc*/ 	.word	0xffffffff


	//   ....[111]....
        /*02d0*/ 	.word	0xffffffff


	//   ....[112]....
        /*02d4*/ 	.word	0xffffffff


	//   ....[113]....
        /*02d8*/ 	.word	0xffffffff


	//   ....[114]....
        /*02dc*/ 	.word	0xffffffff


	//   ....[115]....
        /*02e0*/ 	.word	0xffffffff


	//   ....[116]....
        /*02e4*/ 	.word	0xffffffff


	//   ....[117]....
        /*02e8*/ 	.word	0xffffffff


	//   ....[118]....
        /*02ec*/ 	.word	0xffffffff


	//   ....[119]....
        /*02f0*/ 	.word	0xffffffff


	//   ....[120]....
        /*02f4*/ 	.word	0xffffffff


	//   ....[121]....
        /*02f8*/ 	.word	0xffffffff


	//   ....[122]....
        /*02fc*/ 	.word	0xffffffff


	//   ....[123]....
        /*0300*/ 	.word	0xffffffff


	//   ....[124]....
        /*0304*/ 	.word	0xffffffff


	//   ....[125]....
        /*0308*/ 	.word	0xffffffff


	//   ....[126]....
        /*030c*/ 	.word	0xffffffff


	//   ....[127]....
        /*0310*/ 	.word	0xffffffff


	//   ....[128]....
        /*0314*/ 	.word	0xffffffff


	//   ....[129]....
        /*0318*/ 	.word	0xffffffff


	//   ....[130]....
        /*031c*/ 	.word	0xffffffff


	//   ....[131]....
        /*0320*/ 	.word	0x0500000f


	//   ....[132]....
        /*0324*/ 	.word	0x0500000f


	//   ....[133]....
        /*0328*/ 	.word	0x0500000f


	//   ....[134]....
        /*032c*/ 	.word	0x0500000f


	//   ....[135]....
        /*0330*/ 	.word	0x0500000f


	//   ....[136]....
        /*0334*/ 	.word	0x0500000f


	//   ....[137]....
        /*0338*/ 	.word	0x0500000f


	//   ....[138]....
        /*033c*/ 	.word	0x0500000f


	//   ....[139]....
        /*0340*/ 	.word	0x0500000f


	//   ....[140]....
        /*0344*/ 	.word	0x0500000f


	//   ....[141]....
        /*0348*/ 	.word	0x0500000f


	//   ....[142]....
        /*034c*/ 	.word	0x0500000f


	//   ....[143]....
        /*0350*/ 	.word	0x0500000f


	//   ....[144]....
        /*0354*/ 	.word	0x0500000f


	//   ....[145]....
        /*0358*/ 	.word	0x0500000f


	//   ....[146]....
        /*035c*/ 	.word	0x0500000f


	//   ....[147]....
        /*0360*/ 	.word	0x0500000f


	//   ....[148]....
        /*0364*/ 	.word	0x0500000f


	//   ....[149]....
        /*0368*/ 	.word	0x0500000f


	//   ....[150]....
        /*036c*/ 	.word	0x0500000f


	//   ....[151]....
        /*0370*/ 	.word	0x0500000f


	//   ....[152]....
        /*0374*/ 	.word	0x0500000f


	//   ....[153]....
        /*0378*/ 	.word	0x0500000f


	//   ....[154]....
        /*037c*/ 	.word	0x0500000f


	//   ....[155]....
        /*0380*/ 	.word	0x0500000f


	//   ....[156]....
        /*0384*/ 	.word	0x0500000f


	//   ....[157]....
        /*0388*/ 	.word	0x0500000f


	//   ....[158]....
        /*038c*/ 	.word	0x0500000f


	//   ....[159]....
        /*0390*/ 	.word	0x0500000f


	//   ....[160]....
        /*0394*/ 	.word	0x0500000f


	//   ....[161]....
        /*0398*/ 	.word	0x0500000f


	//   ....[162]....
        /*039c*/ 	.word	0x0500000f


	//   ....[163]....
        /*03a0*/ 	.word	0x0500000f


	//   ....[164]....
        /*03a4*/ 	.word	0x0500000f


	//   ....[165]....
        /*03a8*/ 	.word	0x0500000f


	//   ....[166]....
        /*03ac*/ 	.word	0x0500000f


	//   ....[167]....
        /*03b0*/ 	.word	0x0500000f


	//   ....[168]....
        /*03b4*/ 	.word	0x0500000f


	//   ....[169]....
        /*03b8*/ 	.word	0x0500000f


	//   ....[170]....
        /*03bc*/ 	.word	0x0500000f


	//   ....[171]....
        /*03c0*/ 	.word	0x0500000f


	//   ....[172]....
        /*03c4*/ 	.word	0x0500000f


	//   ....[173]....
        /*03c8*/ 	.word	0x0500000f


	//   ....[174]....
        /*03cc*/ 	.word	0x0500000f


	//   ....[175]....
        /*03d0*/ 	.word	0x0500000f


	//   ....[176]....
        /*03d4*/ 	.word	0x0500000f


	//   ....[177]....
        /*03d8*/ 	.word	0x0500000f


	//   ....[178]....
        /*03dc*/ 	.word	0x0500000f


	//   ....[179]....
        /*03e0*/ 	.word	0x0500000f


	//   ....[180]....
        /*03e4*/ 	.word	0x0500000f


	//   ....[181]....
        /*03e8*/ 	.word	0x0500000f


	//   ....[182]....
        /*03ec*/ 	.word	0x0500000f


	//   ....[183]....
        /*03f0*/ 	.word	0x0500000f


	//   ....[184]....
        /*03f4*/ 	.word	0x0500000f


	//   ....[185]....
        /*03f8*/ 	.word	0x0500000f


	//   ....[186]....
        /*03fc*/ 	.word	0x0500000f


	//   ....[187]....
        /*0400*/ 	.word	0x0500000f


	//   ....[188]....
        /*0404*/ 	.word	0x0500000f


	//   ....[189]....
        /*0408*/ 	.word	0x0500000f


	//   ....[190]....
        /*040c*/ 	.word	0x0500000f


	//----- nvinfo : EIATTR_COOP_GROUP_INSTR_OFFSETS
	.align		4
.L_814:
        /*0410*/ 	.byte	0x04, 0x28
        /*0412*/ 	.short	(.L_816 - .L_815)


	//   ....[0]....
.L_815:
        /*0414*/ 	.word	0x00000070


	//   ....[1]....
        /*0418*/ 	.word	0x000000b0


	//   ....[2]....
        /*041c*/ 	.word	0x00000290


	//   ....[3]....
        /*0420*/ 	.word	0x000003f0


	//   ....[4]....
        /*0424*/ 	.word	0x00000510


	//   ....[5]....
        /*0428*/ 	.word	0x00000670


	//   ....[6]....
        /*042c*/ 	.word	0x00002350


	//   ....[7]....
        /*0430*/ 	.word	0x000047d0


	//   ....[8]....
        /*0434*/ 	.word	0x00004f20


	//   ....[9]....
        /*0438*/ 	.word	0x000055d0


	//   ....[10]....
        /*043c*/ 	.word	0x00005a70


	//   ....[11]....
        /*0440*/ 	.word	0x00005b70


	//   ....[12]....
        /*0444*/ 	.word	0x00005ec0


	//   ....[13]....
        /*0448*/ 	.word	0x00005f80


	//   ....[14]....
        /*044c*/ 	.word	0x000067d0


	//   ....[15]....
        /*0450*/ 	.word	0x00006ea0


	//   ....[16]....
        /*0454*/ 	.word	0x000070c0


	//   ....[17]....
        /*0458*/ 	.word	0x00007930


	//   ....[18]....
        /*045c*/ 	.word	0x00007a20


	//   ....[19]....
        /*0460*/ 	.word	0x00007f70


	//   ....[20]....
        /*0464*/ 	.word	0x00007fd0


	//   ....[21]....
        /*0468*/ 	.word	0x00009090


	//   ....[22]....
        /*046c*/ 	.word	0x00009850


	//   ....[23]....
        /*0470*/ 	.word	0x00009870


	//   ....[24]....
        /*0474*/ 	.word	0x00009cd0


	//   ....[25]....
        /*0478*/ 	.word	0x00009ea0


	//   ....[26]....
        /*047c*/ 	.word	0x0000ac20


	//   ....[27]....
        /*0480*/ 	.word	0x0000b0e0


	//   ....[28]....
        /*0484*/ 	.word	0x0000b300


	//   ....[29]....
        /*0488*/ 	.word	0x0000bb70


	//   ....[30]....
        /*048c*/ 	.word	0x0000bc60


	//   ....[31]....
        /*0490*/ 	.word	0x0000c1b0


	//   ....[32]....
        /*0494*/ 	.word	0x0000c210


	//   ....[33]....
        /*0498*/ 	.word	0x0000d2d0


	//   ....[34]....
        /*049c*/ 	.word	0x0000d3b0


	//   ....[35]....
        /*04a0*/ 	.word	0x0000d420


	//   ....[36]....
        /*04a4*/ 	.word	0x0000d450


	//   ....[37]....
        /*04a8*/ 	.word	0x0000d490


	//   ....[38]....
        /*04ac*/ 	.word	0x0000ec90


	//   ....[39]....
        /*04b0*/ 	.word	0x0000f090


	//   ....[40]....
        /*04b4*/ 	.word	0x0000f0a0


	//   ....[41]....
        /*04b8*/ 	.word	0x0000f0b0


	//   ....[42]....
        /*04bc*/ 	.word	0x0000f0e0


	//   ....[43]....
        /*04c0*/ 	.word	0x0000fd20


	//   ....[44]....
        /*04c4*/ 	.word	0x0000fd30


	//   ....[45]....
        /*04c8*/ 	.word	0x0000ffd0


	//   ....[46]....
        /*04cc*/ 	.word	0x0000fff0


	//   ....[47]....
        /*04d0*/ 	.word	0x00010720


	//   ....[48]....
        /*04d4*/ 	.word	0x00010750


	//   ....[49]....
        /*04d8*/ 	.word	0x00010ff0


	//   ....[50]....
        /*04dc*/ 	.word	0x00011010


	//   ....[51]....
        /*04e0*/ 	.word	0x000123a0


	//   ....[52]....
        /*04e4*/ 	.word	0x000123e0


	//   ....[53]....
        /*04e8*/ 	.word	0x00012620


	//   ....[54]....
        /*04ec*/ 	.word	0x00012640


	//   ....[55]....
        /*04f0*/ 	.word	0x00012900


	//   ....[56]....
        /*04f4*/ 	.word	0x00012af0


	//   ....[57]....
        /*04f8*/ 	.word	0x00012b20


	//   ....[58]....
        /*04fc*/ 	.word	0x00012b50


	//   ....[59]....
        /*0500*/ 	.word	0x00012b80


	//   ....[60]....
        /*0504*/ 	.word	0x00012bb0


	//   ....[61]....
        /*0508*/ 	.word	0x00012be0


	//   ....[62]....
        /*050c*/ 	.word	0x00012d50


	//   ....[63]....
        /*0510*/ 	.word	0x00012d80


	//   ....[64]....
        /*0514*/ 	.word	0x00012db0


	//   ....[65]....
        /*0518*/ 	.word	0x00012de0


	//   ....[66]....
        /*051c*/ 	.word	0x00012e10


	//   ....[67]....
        /*0520*/ 	.word	0x00012e40


	//   ....[68]....
        /*0524*/ 	.word	0x00012ed0


	//   ....[69]....
        /*0528*/ 	.word	0x00012f00


	//   ....[70]....
        /*052c*/ 	.word	0x00012f10


	//   ....[71]....
        /*0530*/ 	.word	0x00012f50


	//   ....[72]....
        /*0534*/ 	.word	0x000152d0


	//   ....[73]....
        /*0538*/ 	.word	0x000152f0


	//   ....[74]....
        /*053c*/ 	.word	0x00015380


	//   ....[75]....
        /*0540*/ 	.word	0x000153a0


	//   ....[76]....
        /*0544*/ 	.word	0x00015420


	//   ....[77]....
        /*0548*/ 	.word	0x00015440


	//   ....[78]....
        /*054c*/ 	.word	0x00015450


	//   ....[79]....
        /*0550*/ 	.word	0x00015460


	//   ....[80]....
        /*0554*/ 	.word	0x00015b20


	//   ....[81]....
        /*0558*/ 	.word	0x00015b50


	//   ....[82]....
        /*055c*/ 	.word	0x00015bf0


	//   ....[83]....
        /*0560*/ 	.word	0x00015c10


	//   ....[84]....
        /*0564*/ 	.word	0x00015c90


	//   ....[85]....
        /*0568*/ 	.word	0x00015cb0


	//   ....[86]....
        /*056c*/ 	.word	0x00015cc0


	//   ....[87]....
        /*0570*/ 	.word	0x00015cd0


	//   ....[88]....
        /*0574*/ 	.word	0x00016120


	//   ....[89]....
        /*0578*/ 	.word	0x00016150


	//   ....[90]....
        /*057c*/ 	.word	0x00016340


	//   ....[91]....
        /*0580*/ 	.word	0x00016380


	//   ....[92]....
        /*0584*/ 	.word	0x00016390


	//   ....[93]....
        /*0588*/ 	.word	0x000163a0


	//   ....[94]....
        /*058c*/ 	.word	0x000164f0


	//   ....[95]....
        /*0590*/ 	.word	0x00016640


	//   ....[96]....
        /*0594*/ 	.word	0x00016e20


	//   ....[97]....
        /*0598*/ 	.word	0x00016e40


	//   ....[98]....
        /*059c*/ 	.word	0x00016e90


	//   ....[99]....
        /*05a0*/ 	.word	0x00016ea0


	//   ....[100]....
        /*05a4*/ 	.word	0x00016ee0


	//   ....[101]....
        /*05a8*/ 	.word	0x00016ef0


	//   ....[102]....
        /*05ac*/ 	.word	0x00016f00


	//   ....[103]....
        /*05b0*/ 	.word	0x00016f40


	//   ....[104]....
        /*05b4*/ 	.word	0x00017240


	//   ....[105]....
        /*05b8*/ 	.word	0x00017280


	//   ....[106]....
        /*05bc*/ 	.word	0x000172a0


	//   ....[107]....
        /*05c0*/ 	.word	0x000172c0


	//   ....[108]....
        /*05c4*/ 	.word	0x000172f0


	//   ....[109]....
        /*05c8*/ 	.word	0x00017310


	//   ....[110]....
        /*05cc*/ 	.word	0x00017410


	//   ....[111]....
        /*05d0*/ 	.word	0x00017560


	//   ....[112]....
        /*05d4*/ 	.word	0x00017ba0


	//   ....[113]....
        /*05d8*/ 	.word	0x00017bd0


	//   ....[114]....
        /*05dc*/ 	.word	0x00017c30


	//   ....[115]....
        /*05e0*/ 	.word	0x00017c60


	//   ....[116]....
        /*05e4*/ 	.word	0x00017c90


	//   ....[117]....
        /*05e8*/ 	.word	0x00017cc0


	//   ....[118]....
        /*05ec*/ 	.word	0x00017cf0


	//   ....[119]....
        /*05f0*/ 	.word	0x00017d20


	//   ....[120]....
        /*05f4*/ 	.word	0x00017ec0


	//   ....[121]....
        /*05f8*/ 	.word	0x00017ef0


	//   ....[122]....
        /*05fc*/ 	.word	0x00017f20


	//   ....[123]....
        /*0600*/ 	.word	0x00017f50


	//   ....[124]....
        /*0604*/ 	.word	0x00017f80


	//   ....[125]....
        /*0608*/ 	.word	0x00017fb0


	//   ....[126]....
        /*060c*/ 	.word	0x00018070


	//   ....[127]....
        /*0610*/ 	.word	0x00018090


	//   ....[128]....
        /*0614*/ 	.word	0x000180b0


	//   ....[129]....
        /*0618*/ 	.word	0x00018110


	//   ....[130]....
        /*061c*/ 	.word	0x00018b30


	//   ....[131]....
        /*0620*/ 	.word	0x00019240


	//   ....[132]....
        /*0624*/ 	.word	0x00019330


	//   ....[133]....
        /*0628*/ 	.word	0x000193d0


	//   ....[134]....
        /*062c*/ 	.word	0x00019430


	//   ....[135]....
        /*0630*/ 	.word	0x00019520


	//   ....[136]....
        /*0634*/ 	.word	0x00019590


	//   ....[137]....
        /*0638*/ 	.word	0x00019680


	//   ....[138]....
        /*063c*/ 	.word	0x000196f0


	//   ....[139]....
        /*0640*/ 	.word	0x00019790


	//   ....[140]....
        /*0644*/ 	.word	0x00019880


	//   ....[141]....
        /*0648*/ 	.word	0x000198f0


	//   ....[142]....
        /*064c*/ 	.word	0x00019950


	//   ....[143]....
        /*0650*/ 	.word	0x00019a40


	//   ....[144]....
        /*0654*/ 	.word	0x00019aa0


	//   ....[145]....
        /*0658*/ 	.word	0x00019ba0


	//   ....[146]....
        /*065c*/ 	.word	0x00019c00


	//   ....[147]....
        /*0660*/ 	.word	0x00019ca0


	//   ....[148]....
        /*0664*/ 	.word	0x00019e20


	//   ....[149]....
        /*0668*/ 	.word	0x00019f20


	//   ....[150]....
        /*066c*/ 	.word	0x0001a190


	//   ....[151]....
        /*0670*/ 	.word	0x0001a1e0


	//   ....[152]....
        /*0674*/ 	.word	0x0001a3b0


	//   ....[153]....
        /*0678*/ 	.word	0x0001a400


	//   ....[154]....
        /*067c*/ 	.word	0x0001a5d0


	//   ....[155]....
        /*0680*/ 	.word	0x0001a620


	//   ....[156]....
        /*0684*/ 	.word	0x0001a710


	//   ....[157]....
        /*0688*/ 	.word	0x0001a7b0


	//   ....[158]....
        /*068c*/ 	.word	0x0001a810


	//   ....[159]....
        /*0690*/ 	.word	0x0001a8c0


	//   ....[160]....
        /*0694*/ 	.word	0x0001a920


	//   ....[161]....
        /*0698*/ 	.word	0x0001a9d0


	//   ....[162]....
        /*069c*/ 	.word	0x0001aa30


	//   ....[163]....
        /*06a0*/ 	.word	0x0001aae0


	//   ....[164]....
        /*06a4*/ 	.word	0x0001abd0


	//   ....[165]....
        /*06a8*/ 	.word	0x0001acb0


	//   ....[166]....
        /*06ac*/ 	.word	0x0001adc0


	//   ....[167]....
        /*06b0*/ 	.word	0x0001aec0


	//   ....[168]....
        /*06b4*/ 	.word	0x0001aff0


	//   ....[169]....
        /*06b8*/ 	.word	0x0001b0d0


	//   ....[170]....
        /*06bc*/ 	.word	0x0001b1d0


	//   ....[171]....
        /*06c0*/ 	.word	0x0001b2b0


	//   ....[172]....
        /*06c4*/ 	.word	0x0001b340


	//   ....[173]....
        /*06c8*/ 	.word	0x0001b3e0


	//   ....[174]....
        /*06cc*/ 	.word	0x0001b550


	//   ....[175]....
        /*06d0*/ 	.word	0x0001b5c0


	//   ....[176]....
        /*06d4*/ 	.word	0x0001b630


	//   ....[177]....
        /*06d8*/ 	.word	0x0001b6a0


	//   ....[178]....
        /*06dc*/ 	.word	0x0001b710


	//   ....[179]....
        /*06e0*/ 	.word	0x0001b790


	//   ....[180]....
        /*06e4*/ 	.word	0x0001b810


	//   ....[181]....
        /*06e8*/ 	.word	0x0001b8a0


	//   ....[182]....
        /*06ec*/ 	.word	0x0001b910


	//   ....[183]....
        /*06f0*/ 	.word	0x0001b980


	//   ....[184]....
        /*06f4*/ 	.word	0x0001b9f0


	//   ....[185]....
        /*06f8*/ 	.word	0x0001ba70


	//   ....[186]....
        /*06fc*/ 	.word	0x0001bae0


	//   ....[187]....
        /*0700*/ 	.word	0x0001bb70


	//   ....[188]....
        /*0704*/ 	.word	0x0001bbd0


	//   ....[189]....
        /*0708*/ 	.word	0x0001bc60


	//   ....[190]....
        /*070c*/ 	.word	0x0001bd90


	//----- nvinfo : EIATTR_REG_RECONFIG
	.align		4
.L_816:
        /*0710*/ 	.byte	0x01, 0x54
	.zero		2


	//----- nvinfo : EIATTR_SYSCALL_OFFSETS
	.align		4
        /*0714*/ 	.byte	0x04, 0x46
        /*0716*/ 	.short	(.L_818 - .L_817)


	//   ....[0]....
.L_817:
        /*0718*/ 	.word	0x000049a0


	//   ....[1]....
        /*071c*/ 	.word	0x00014750


	//   ....[2]....
        /*0720*/ 	.word	0x000148a0


	//   ....[3]....
        /*0724*/ 	.word	0x00014990


	//   ....[4]....
        /*0728*/ 	.word	0x00015780


	//----- nvinfo : EIATTR_MBARRIER_INSTR_OFFSETS
	.align		4
.L_818:
        /*072c*/ 	.byte	0x04, 0x39
        /*072e*/ 	.short	(.L_820 - .L_819)


	//   ....[0]....
.L_819:
        /*0730*/ 	.word	0x00000180
        /*0734*/ 	.word	0x000000ff
        /*0738*/ 	.word	0x00028c00
        /*073c*/ 	.short	0x0100
        /*073e*/ 	.byte	0x08
	.zero		1


	//   ....[1]....
        /*0740*/ 	.word	0x00000190
        /*0744*/ 	.word	0x000000ff
        /*0748*/ 	.word	0x00028c20
        /*074c*/ 	.short	0x0100
        /*074e*/ 	.byte	0x08
	.zero		1


	//   ....[2]....
        /*0750*/ 	.word	0x00000240
        /*0754*/ 	.word	0x000000ff
        /*0758*/ 	.word	0x00028c30
        /*075c*/ 	.short	0x0100
        /*075e*/ 	.byte	0x06
	.zero		1


	//   ....[3]....
        /*0760*/ 	.word	0x00000250
        /*0764*/ 	.word	0x000000ff
        /*0768*/ 	.word	0x00028c40
        /*076c*/ 	.short	0x0100
        /*076e*/ 	.byte	0x06
	.zero		1


	//   ....[4]....
        /*0770*/ 	.word	0x00000260
        /*0774*/ 	.word	0x000000ff
        /*0778*/ 	.word	0x00028c38
        /*077c*/ 	.short	0x0100
        /*077e*/ 	.byte	0x06
	.zero		1


	//   ....[5]....
        /*0780*/ 	.word	0x00000270
        /*0784*/ 	.word	0x000000ff
        /*0788*/ 	.word	0x00028c48
        /*078c*/ 	.short	0x0100
        /*078e*/ 	.byte	0x06
	.zero		1


	//   ....[6]....
        /*0790*/ 	.word	0x000003a0
        /*0794*/ 	.word	0x000000ff
        /*0798*/ 	.word	0x00028c50
        /*079c*/ 	.short	0x0100
        /*079e*/ 	.byte	0x08
	.zero		1


	//   ....[7]....
        /*07a0*/ 	.word	0x000003b0
        /*07a4*/ 	.word	0x000000ff
        /*07a8*/ 	.word	0x00028c60
        /*07ac*/ 	.short	0x0100
        /*07ae*/ 	.byte	0x08
	.zero		1


	//   ....[8]....
        /*07b0*/ 	.word	0x000003c0
        /*07b4*/ 	.word	0x000000ff
        /*07b8*/ 	.word	0x00028c58
        /*07bc*/ 	.short	0x0100
        /*07be*/ 	.byte	0x08
	.zero		1


	//   ....[9]....
        /*07c0*/ 	.word	0x000003d0
        /*07c4*/ 	.word	0x000000ff
        /*07c8*/ 	.word	0x00028c68
        /*07cc*/ 	.short	0x0100
        /*07ce*/ 	.byte	0x08
	.zero		1


	//   ....[10]....
        /*07d0*/ 	.word	0x000004c0
        /*07d4*/ 	.word	0x000000ff
        /*07d8*/ 	.word	0x00028c70
        /*07dc*/ 	.short	0x0100
        /*07de*/ 	.byte	0x06
	.zero		1


	//   ....[11]....
        /*07e0*/ 	.word	0x000004d0
        /*07e4*/ 	.word	0x000000ff
        /*07e8*/ 	.word	0x00028c80
        /*07ec*/ 	.short	0x0100
        /*07ee*/ 	.byte	0x06
	.zero		1


	//   ....[12]....
        /*07f0*/ 	.word	0x000004e0
        /*07f4*/ 	.word	0x000000ff
        /*07f8*/ 	.word	0x00028c78
        /*07fc*/ 	.short	0x0100
        /*07fe*/ 	.byte	0x06
	.zero		1


	//   ....[13]....
        /*0800*/ 	.word	0x000004f0
        /*0804*/ 	.word	0x000000ff
        /*0808*/ 	.word	0x00028c88
        /*080c*/ 	.short	0x0100
        /*080e*/ 	.byte	0x06
	.zero		1


	//   ....[14]....
        /*0810*/ 	.word	0x00000620
        /*0814*/ 	.word	0x000000ff
        /*0818*/ 	.word	0x00028c90
        /*081c*/ 	.short	0x0100
        /*081e*/ 	.byte	0x08
	.zero		1


	//   ....[15]....
        /*0820*/ 	.word	0x00000630
        /*0824*/ 	.word	0x000000ff
        /*0828*/ 	.word	0x00028ca0
        /*082c*/ 	.short	0x0100
        /*082e*/ 	.byte	0x08
	.zero		1


	//   ....[16]....
        /*0830*/ 	.word	0x00000640
        /*0834*/ 	.word	0x000000ff
        /*0838*/ 	.word	0x00028c98
        /*083c*/ 	.short	0x0100
        /*083e*/ 	.byte	0x08
	.zero		1


	//   ....[17]....
        /*0840*/ 	.word	0x00000650
        /*0844*/ 	.word	0x000000ff
        /*0848*/ 	.word	0x00028ca8
        /*084c*/ 	.short	0x0100
        /*084e*/ 	.byte	0x08
	.zero		1


	//   ....[18]....
        /*0850*/ 	.word	0x00000790
        /*0854*/ 	.word	0x000000ff
        /*0858*/ 	.word	0x00028cb0
        /*085c*/ 	.short	0x0100
        /*085e*/ 	.byte	0x08
	.zero		1


	//   ....[19]....
        /*0860*/ 	.word	0x000007a0
        /*0864*/ 	.word	0x000000ff
        /*0868*/ 	.word	0x00028cc0
        /*086c*/ 	.short	0x0100
        /*086e*/ 	.byte	0x08
	.zero		1


	//   ....[20]....
        /*0870*/ 	.word	0x000007b0
        /*0874*/ 	.word	0x000000ff
        /*0878*/ 	.word	0x00028cb8
        /*087c*/ 	.short	0x0100
        /*087e*/ 	.byte	0x08
	.zero		1


	//   ....[21]....
        /*0880*/ 	.word	0x000007c0
        /*0884*/ 	.word	0x000000ff
        /*0888*/ 	.word	0x00028cc8
        /*088c*/ 	.short	0x0100
        /*088e*/ 	.byte	0x08
	.zero		1


	//   ....[22]....
        /*0890*/ 	.word	0x00002490
        /*0894*/ 	.word	0x000000ff
        /*0898*/ 	.word	0x00028c50
        /*089c*/ 	.short	0x010a
        /*089e*/ 	.byte	0x17
	.zero		1


	//   ....[23]....
        /*08a0*/ 	.word	0x00002730
        /*08a4*/ 	.word	0x000000ff
        /*08a8*/ 	.word	0x00000000
        /*08ac*/ 	.short	0x0101
        /*08ae*/ 	.byte	0x06
	.zero		1


	//   ....[24]....
        /*08b0*/ 	.word	0x000030c0
        /*08b4*/ 	.word	0x000000ff
        /*08b8*/ 	.word	0x00028c50
        /*08bc*/ 	.short	0x010a
        /*08be*/ 	.byte	0x17
	.zero		1


	//   ....[25]....
        /*08c0*/ 	.word	0x00003100
        /*08c4*/ 	.word	0x000000ff
        /*08c8*/ 	.word	0x00028c50
        /*08cc*/ 	.short	0x010a
        /*08ce*/ 	.byte	0x17
	.zero		1


	//   ....[26]....
        /*08d0*/ 	.word	0x000032f0
        /*08d4*/ 	.word	0x000000ff
        /*08d8*/ 	.word	0x00000000
        /*08dc*/ 	.short	0x0101
        /*08de*/ 	.byte	0x06
	.zero		1


	//   ....[27]....
        /*08e0*/ 	.word	0x00004a50
        /*08e4*/ 	.word	0x000000ff
        /*08e8*/ 	.word	0x00028c00
        /*08ec*/ 	.short	0x010a
        /*08ee*/ 	.byte	0x29
	.zero		1


	//   ....[28]....
        /*08f0*/ 	.word	0x00004ad0
        /*08f4*/ 	.word	0x00000007
        /*08f8*/ 	.word	0x00028c30
        /*08fc*/ 	.short	0x010a
        /*08fe*/ 	.byte	0x3f
	.zero		1


	//   ....[29]....
        /*0900*/ 	.word	0x00004b10
        /*0904*/ 	.word	0x00000007
        /*0908*/ 	.word	0x00028c30
        /*090c*/ 	.short	0x010a
        /*090e*/ 	.byte	0x3f
	.zero		1


	//   ....[30]....
        /*0910*/ 	.word	0x00004f00
        /*0914*/ 	.word	0x000000ff
        /*0918*/ 	.word	0x00000000
        /*091c*/ 	.short	0x0101
        /*091e*/ 	.byte	0x06
	.zero		1


	//   ....[31]....
        /*0920*/ 	.word	0x00006590
        /*0924*/ 	.word	0x00000007
        /*0928*/ 	.word	0x00028c50
        /*092c*/ 	.short	0x010a
        /*092e*/ 	.byte	0x3f
	.zero		1


	//   ....[32]....
        /*0930*/ 	.word	0x000065d0
        /*0934*/ 	.word	0x00000007
        /*0938*/ 	.word	0x00028c50
        /*093c*/ 	.short	0x010a
        /*093e*/ 	.byte	0x3f
	.zero		1


	//   ....[33]....
        /*0940*/ 	.word	0x000068c0
        /*0944*/ 	.word	0x000000ff
        /*0948*/ 	.word	0x00000000
        /*094c*/ 	.short	0x0101
        /*094e*/ 	.byte	0x0e
	.zero		1


	//   ....[34]....
        /*0950*/ 	.word	0x00006be0
        /*0954*/ 	.word	0x000000ff
        /*0958*/ 	.word	0x00028c30
        /*095c*/ 	.short	0x010a
        /*095e*/ 	.byte	0x17
	.zero		1


	//   ....[35]....
        /*0960*/ 	.word	0x00006c20
        /*0964*/ 	.word	0x000000ff
        /*0968*/ 	.word	0x00028c30
        /*096c*/ 	.short	0x010a
        /*096e*/ 	.byte	0x17
	.zero		1


	//   ....[36]....
        /*0970*/ 	.word	0x00006ee0
        /*0974*/ 	.word	0x000000ff
        /*0978*/ 	.word	0x00000000
        /*097c*/ 	.short	0x0101
        /*097e*/ 	.byte	0x06
	.zero		1


	//   ....[37]....
        /*0980*/ 	.word	0x00008e50
        /*0984*/ 	.word	0x000000ff
        /*0988*/ 	.word	0x00028c50
        /*098c*/ 	.short	0x010a
        /*098e*/ 	.byte	0x17
	.zero		1


	//   ....[38]....
        /*0990*/ 	.word	0x00008e90
        /*0994*/ 	.word	0x000000ff
        /*0998*/ 	.word	0x00028c50
        /*099c*/ 	.short	0x010a
        /*099e*/ 	.byte	0x17
	.zero		1


	//   ....[39]....
        /*09a0*/ 	.word	0x00009150
        /*09a4*/ 	.word	0x000000ff
        /*09a8*/ 	.word	0x00000000
        /*09ac*/ 	.short	0x0101
        /*09ae*/ 	.byte	0x17
	.zero		1


	//   ....[40]....
        /*09b0*/ 	.word	0x00009500
        /*09b4*/ 	.word	0x000000ff
        /*09b8*/ 	.word	0x00028c30
        /*09bc*/ 	.short	0x010a
        /*09be*/ 	.byte	0x17
	.zero		1


	//   ....[41]....
        /*09c0*/ 	.word	0x00009540
        /*09c4*/ 	.word	0x000000ff
        /*09c8*/ 	.word	0x00028c30
        /*09cc*/ 	.short	0x010a
        /*09ce*/ 	.byte	0x17
	.zero		1


	//   ....[42]....
        /*09d0*/ 	.word	0x00009780
        /*09d4*/ 	.word	0x000000ff
        /*09d8*/ 	.word	0x00000000
        /*09dc*/ 	.short	0x0101
        /*09de*/ 	.byte	0x06
	.zero		1


	//   ....[43]....
        /*09e0*/ 	.word	0x0000a9e0
        /*09e4*/ 	.word	0x000000ff
        /*09e8*/ 	.word	0x00028c50
        /*09ec*/ 	.short	0x010a
        /*09ee*/ 	.byte	0x17
	.zero		1


	//   ....[44]....
        /*09f0*/ 	.word	0x0000aa20
        /*09f4*/ 	.word	0x000000ff
        /*09f8*/ 	.word	0x00028c50
        /*09fc*/ 	.short	0x010a
        /*09fe*/ 	.byte	0x17
	.zero		1


	//   ....[45]....
        /*0a00*/ 	.word	0x0000acc0
        /*0a04*/ 	.word	0x000000ff
        /*0a08*/ 	.word	0x00000000
        /*0a0c*/ 	.short	0x0101
        /*0a0e*/ 	.byte	0x17
	.zero		1


	//   ....[46]....
        /*0a10*/ 	.word	0x0000ae20
        /*0a14*/ 	.word	0x000000ff
        /*0a18*/ 	.word	0x00028c30
        /*0a1c*/ 	.short	0x010a
        /*0a1e*/ 	.byte	0x14
	.zero		1


	//   ....[47]....
        /*0a20*/ 	.word	0x0000ae60
        /*0a24*/ 	.word	0x000000ff
        /*0a28*/ 	.word	0x00028c30
        /*0a2c*/ 	.short	0x010a
        /*0a2e*/ 	.byte	0x14
	.zero		1


	//   ....[48]....
        /*0a30*/ 	.word	0x0000b120
        /*0a34*/ 	.word	0x000000ff
        /*0a38*/ 	.word	0x00000000
        /*0a3c*/ 	.short	0x0101
        /*0a3e*/ 	.byte	0x06
	.zero		1


	//   ....[49]....
        /*0a40*/ 	.word	0x0000d090
        /*0a44*/ 	.word	0x000000ff
        /*0a48*/ 	.word	0x00028c50
        /*0a4c*/ 	.short	0x010a
        /*0a4e*/ 	.byte	0x14
	.zero		1


	//   ....[50]....
        /*0a50*/ 	.word	0x0000d0d0
        /*0a54*/ 	.word	0x000000ff
        /*0a58*/ 	.word	0x00028c50
        /*0a5c*/ 	.short	0x010a
        /*0a5e*/ 	.byte	0x14
	.zero		1


	//   ....[51]....
        /*0a60*/ 	.word	0x0000d390
        /*0a64*/ 	.word	0x000000ff
        /*0a68*/ 	.word	0x00000000
        /*0a6c*/ 	.short	0x0101
        /*0a6e*/ 	.byte	0x14
	.zero		1


	//   ....[52]....
        /*0a70*/ 	.word	0x0000fd10
        /*0a74*/ 	.word	0x000000ff
        /*0a78*/ 	.word	0x00000000
        /*0a7c*/ 	.short	0x0101
        /*0a7e*/ 	.byte	0x04
	.zero		1


	//   ....[53]....
        /*0a80*/ 	.word	0x00010630
        /*0a84*/ 	.word	0x000000ff
        /*0a88*/ 	.word	0x00000000
        /*0a8c*/ 	.short	0x0101
        /*0a8e*/ 	.byte	0x04
	.zero		1


	//   ....[54]....
        /*0a90*/ 	.word	0x000150b0
        /*0a94*/ 	.word	0x00000019
        /*0a98*/ 	.word	0x00028c40
        /*0a9c*/ 	.short	0x010a
        /*0a9e*/ 	.byte	0x3f
	.zero		1


	//   ....[55]....
        /*0aa0*/ 	.word	0x00015560
        /*0aa4*/ 	.word	0x00000019
        /*0aa8*/ 	.word	0x00028c30
        /*0aac*/ 	.short	0x0107
        /*0aae*/ 	.byte	0x3f
	.zero		1


	//   ....[56]....
        /*0ab0*/ 	.word	0x00015630
        /*0ab4*/ 	.word	0x00000019
        /*0ab8*/ 	.word	0x00028c30
        /*0abc*/ 	.short	0x0101
        /*0abe*/ 	.byte	0x3f
	.zero		1


	//   ....[57]....
        /*0ac0*/ 	.word	0x00015dd0
        /*0ac4*/ 	.word	0x00000011
        /*0ac8*/ 	.word	0x00028c00
        /*0acc*/ 	.short	0x0107
        /*0ace*/ 	.byte	0x3f
	.zero		1


	//   ....[58]....
        /*0ad0*/ 	.word	0x00015ec0
        /*0ad4*/ 	.word	0x00000011
        /*0ad8*/ 	.word	0x00028c00
        /*0adc*/ 	.short	0x0101
        /*0ade*/ 	.byte	0x3f
	.zero		1


	//   ....[59]....
        /*0ae0*/ 	.word	0x00015ee0
        /*0ae4*/ 	.word	0x00000011
        /*0ae8*/ 	.word	0x00028c20
        /*0aec*/ 	.short	0x010a
        /*0aee*/ 	.byte	0x3f
	.zero		1


	//   ....[60]....
        /*0af0*/ 	.word	0x00015f70
        /*0af4*/ 	.word	0x00000019
        /*0af8*/ 	.word	0x00028c60
        /*0afc*/ 	.short	0x010a
        /*0afe*/ 	.byte	0x3f
	.zero		1


	//   ....[61]....
        /*0b00*/ 	.word	0x00016860
        /*0b04*/ 	.word	0x00000019
        /*0b08*/ 	.word	0x00028c50
        /*0b0c*/ 	.short	0x0107
        /*0b0e*/ 	.byte	0x3f
	.zero		1


	//   ....[62]....
        /*0b10*/ 	.word	0x00016930
        /*0b14*/ 	.word	0x00000019
        /*0b18*/ 	.word	0x00028c50
        /*0b1c*/ 	.short	0x0101
        /*0b1e*/ 	.byte	0x3f
	.zero		1


	//   ....[63]....
        /*0b20*/ 	.word	0x00016ca0
        /*0b24*/ 	.word	0x00000006
        /*0b28*/ 	.word	0x00028c40
        /*0b2c*/ 	.short	0x010a
        /*0b2e*/ 	.byte	0x3f
	.zero		1


	//   ....[64]....
        /*0b30*/ 	.word	0x00016fc0
        /*0b34*/ 	.word	0x00000006
        /*0b38*/ 	.word	0x00028c30
        /*0b3c*/ 	.short	0x0107
        /*0b3e*/ 	.byte	0x3f
	.zero		1


	//   ....[65]....
        /*0b40*/ 	.word	0x00017080
        /*0b44*/ 	.word	0x00000006
        /*0b48*/ 	.word	0x00028c30
        /*0b4c*/ 	.short	0x0101
        /*0b4e*/ 	.byte	0x3f
	.zero		1


	//   ....[66]....
        /*0b50*/ 	.word	0x000170b0
        /*0b54*/ 	.word	0x00000006
        /*0b58*/ 	.word	0x00028c60
        /*0b5c*/ 	.short	0x010a
        /*0b5e*/ 	.byte	0x3f
	.zero		1


	//   ....[67]....
        /*0b60*/ 	.word	0x00017760
        /*0b64*/ 	.word	0x00000006
        /*0b68*/ 	.word	0x00028c50
        /*0b6c*/ 	.short	0x0107
        /*0b6e*/ 	.byte	0x3f
	.zero		1


	//   ....[68]....
        /*0b70*/ 	.word	0x00017820
        /*0b74*/ 	.word	0x00000006
        /*0b78*/ 	.word	0x00028c50
        /*0b7c*/ 	.short	0x0101
        /*0b7e*/ 	.byte	0x3f
	.zero		1


	//   ....[69]....
        /*0b80*/ 	.word	0x00018ab0
        /*0b84*/ 	.word	0x00000007
        /*0b88*/ 	.word	0x00028c20
        /*0b8c*/ 	.short	0x010a
        /*0b8e*/ 	.byte	0x3f
	.zero		1


	//   ....[70]....
        /*0b90*/ 	.word	0x00018c30
        /*0b94*/ 	.word	0x00000005
        /*0b98*/ 	.word	0x00028c40
        /*0b9c*/ 	.short	0x010a
        /*0b9e*/ 	.byte	0x3f
	.zero		1


	//   ....[71]....
        /*0ba0*/ 	.word	0x00018cd0
        /*0ba4*/ 	.word	0x00000003
        /*0ba8*/ 	.word	0x00028c40
        /*0bac*/ 	.short	0x010a
        /*0bae*/ 	.byte	0x3f
	.zero		1


	//   ....[72]....
        /*0bb0*/ 	.word	0x00018d10
        /*0bb4*/ 	.word	0x00000005
        /*0bb8*/ 	.word	0x00028c60
        /*0bbc*/ 	.short	0x010a
        /*0bbe*/ 	.byte	0x3f
	.zero		1


	//   ....[73]....
        /*0bc0*/ 	.word	0x00018d50
        /*0bc4*/ 	.word	0x00000003
        /*0bc8*/ 	.word	0x00028c60
        /*0bcc*/ 	.short	0x010a
        /*0bce*/ 	.byte	0x3f
	.zero		1


	//   ....[74]....
        /*0bd0*/ 	.word	0x00018dc0
        /*0bd4*/ 	.word	0x00000003
        /*0bd8*/ 	.word	0x00028c50
        /*0bdc*/ 	.short	0x010a
        /*0bde*/ 	.byte	0x3f
	.zero		1


	//   ....[75]....
        /*0be0*/ 	.word	0x00018e20
        /*0be4*/ 	.word	0x00000003
        /*0be8*/ 	.word	0x00028c50
        /*0bec*/ 	.short	0x010a
        /*0bee*/ 	.byte	0x3f
	.zero		1


	//   ....[76]....
        /*0bf0*/ 	.word	0x00018e80
        /*0bf4*/ 	.word	0x00000003
        /*0bf8*/ 	.word	0x00028c00
        /*0bfc*/ 	.short	0x010a
        /*0bfe*/ 	.byte	0x3f
	.zero		1


	//   ....[77]....
        /*0c00*/ 	.word	0x00018ed0
        /*0c04*/ 	.word	0x00000007
        /*0c08*/ 	.word	0x00028c30
        /*0c0c*/ 	.short	0x010a
        /*0c0e*/ 	.byte	0x3f
	.zero		1


	//   ....[78]....
        /*0c10*/ 	.word	0x00018f20
        /*0c14*/ 	.word	0x00000007
        /*0c18*/ 	.word	0x00028c50
        /*0c1c*/ 	.short	0x010a
        /*0c1e*/ 	.byte	0x3f
	.zero		1


	//   ....[79]....
        /*0c20*/ 	.word	0x00018f80
        /*0c24*/ 	.word	0x00000005
        /*0c28*/ 	.word	0x00028c30
        /*0c2c*/ 	.short	0x010a
        /*0c2e*/ 	.byte	0x3f
	.zero		1


	//   ....[80]....
        /*0c30*/ 	.word	0x00018fe0
        /*0c34*/ 	.word	0x00000007
        /*0c38*/ 	.word	0x00028c50
        /*0c3c*/ 	.short	0x010a
        /*0c3e*/ 	.byte	0x3f
	.zero		1


	//   ....[81]....
        /*0c40*/ 	.word	0x00019040
        /*0c44*/ 	.word	0x00000006
        /*0c48*/ 	.word	0x00028c30
        /*0c4c*/ 	.short	0x010a
        /*0c4e*/ 	.byte	0x3f
	.zero		1


	//   ....[82]....
        /*0c50*/ 	.word	0x000190a0
        /*0c54*/ 	.word	0x00000008
        /*0c58*/ 	.word	0x00028c50
        /*0c5c*/ 	.short	0x010a
        /*0c5e*/ 	.byte	0x3f
	.zero		1


	//   ....[83]....
        /*0c60*/ 	.word	0x00019100
        /*0c64*/ 	.word	0x00000005
        /*0c68*/ 	.word	0x00028c30
        /*0c6c*/ 	.short	0x010a
        /*0c6e*/ 	.byte	0x3f
	.zero		1


	//   ....[84]....
        /*0c70*/ 	.word	0x00019160
        /*0c74*/ 	.word	0x00000007
        /*0c78*/ 	.word	0x00028c50
        /*0c7c*/ 	.short	0x010a
        /*0c7e*/ 	.byte	0x3f
	.zero		1


	//   ....[85]....
        /*0c80*/ 	.word	0x00019280
        /*0c84*/ 	.word	0x00000019
        /*0c88*/ 	.word	0x00028c40
        /*0c8c*/ 	.short	0x010a
        /*0c8e*/ 	.byte	0x3f
	.zero		1


	//   ....[86]....
        /*0c90*/ 	.word	0x00019d20
        /*0c94*/ 	.word	0x00000011
        /*0c98*/ 	.word	0x00028c20
        /*0c9c*/ 	.short	0x010a
        /*0c9e*/ 	.byte	0x3f
	.zero		1


	//   ....[87]....
        /*0ca0*/ 	.word	0x00019d70
        /*0ca4*/ 	.word	0x00000019
        /*0ca8*/ 	.word	0x00028c60
        /*0cac*/ 	.short	0x010a
        /*0cae*/ 	.byte	0x3f
	.zero		1


	//   ....[88]....
        /*0cb0*/ 	.word	0x0001a660
        /*0cb4*/ 	.word	0x00000006
        /*0cb8*/ 	.word	0x00028c40
        /*0cbc*/ 	.short	0x010a
        /*0cbe*/ 	.byte	0x3f
	.zero		1


	//   ....[89]....
        /*0cc0*/ 	.word	0x0001ab20
        /*0cc4*/ 	.word	0x00000006
        /*0cc8*/ 	.word	0x00028c60
        /*0ccc*/ 	.short	0x010a
        /*0cce*/ 	.byte	0x3f
	.zero		1


	//   ....[90]....
        /*0cd0*/ 	.word	0x0001bcb0
        /*0cd4*/ 	.word	0x00000007
        /*0cd8*/ 	.word	0x00028c20
        /*0cdc*/ 	.short	0x010a
        /*0cde*/ 	.byte	0x3f
	.zero		1


	//   ....[91]....
        /*0ce0*/ 	.word	0x0001be50
        /*0ce4*/ 	.word	0x00000005
        /*0ce8*/ 	.word	0x00028c40
        /*0cec*/ 	.short	0x010a
        /*0cee*/ 	.byte	0x3f
	.zero		1


	//   ....[92]....
        /*0cf0*/ 	.word	0x0001bea0
        /*0cf4*/ 	.word	0x00000003
        /*0cf8*/ 	.word	0x00028c40
        /*0cfc*/ 	.short	0x010a
        /*0cfe*/ 	.byte	0x3f
	.zero		1


	//   ....[93]....
        /*0d00*/ 	.word	0x0001bef0
        /*0d04*/ 	.word	0x00000005
        /*0d08*/ 	.word	0x00028c60
        /*0d0c*/ 	.short	0x010a
        /*0d0e*/ 	.byte	0x3f
	.zero		1


	//----- nvinfo : EIATTR_NUM_MBARRIERS
	.align		4
.L_820:
        /*0d10*/ 	.byte	0x03, 0x38
        /*0d12*/ 	.short	0x0016


	//----- nvinfo : EIATTR_EXIT_INSTR_OFFSETS
	.align		4
        /*0d14*/ 	.byte	0x04, 0x1c
        /*0d16*/ 	.short	(.L_822 - .L_821)


	//   ....[0]....
.L_821:
        /*0d18*/ 	.word	0x00000970


	//   ....[1]....
        /*0d1c*/ 	.word	0x000128a0


	//   ....[2]....
        /*0d20*/ 	.word	0x00018da0


	//----- nvinfo : EIATTR_MAX_THREADS
	.align		4
.L_822:
        /*0d24*/ 	.byte	0x04, 0x05
        /*0d26*/ 	.short	(.L_824 - .L_823)
.L_823:
        /*0d28*/ 	.word	0x00000180
        /*0d2c*/ 	.word	0x00000001
        /*0d30*/ 	.word	0x00000001


	//----- nvinfo : EIATTR_CRS_STACK_SIZE
	.align		4
.L_824:
        /*0d34*/ 	.byte	0x04, 0x1e
        /*0d36*/ 	.short	(.L_826 - .L_825)
.L_825:
        /*0d38*/ 	.word	0x00000000


	//----- nvinfo : EIATTR_CBANK_PARAM_SIZE
	.align		4
.L_826:
        /*0d3c*/ 	.byte	0x03, 0x19
        /*0d3e*/ 	.short	0x0af0


	//----- nvinfo : EIATTR_PARAM_CBANK
	.align		4
        /*0d40*/ 	.byte	0x04, 0x0a
        /*0d42*/ 	.short	(.L_828 - .L_827)
	.align		4
.L_827:
        /*0d44*/ 	.word	index@(.nv.constant0._ZN7cutlass13device_kernelIN5flash11enable_sm90INS1_16FlashAttnFwdSm90INS1_25CollectiveMainloopFwdSm90ILi2EN4cute5tupleIJNS5_1CILi1EEES8_S8_EEENS6_IJNS7_ILi64EEESA_SA_EEELi512ENS_6half_tEfNS_4arch4Sm90ELb0ELb1ELb0ELb1ELb1ELb0ELb0ELb0ELb0ELb1ELb1ELb0EEENS1_21CollectiveEpilogueFwdINS6_IJSA_NS7_ILi512EEESA_EEES9_SC_SE_Li256ELb1ELb1ELb1ELb0EEENS1_36VarlenDynamicPersistentTileSchedulerILi64ELi64ELi256ELi128ELb1ELb1ELb1ELb1ELb0ELb1EEEEEEEEEvNT_6ParamsE)
        /*0d48*/ 	.short	0x0210
        /*0d4a*/ 	.short	0x0af0


	//----- nvinfo : EIATTR_SW_WAR
	.align		4
.L_828:
        /*0d4c*/ 	.byte	0x04, 0x36
        /*0d4e*/ 	.short	(.L_830 - .L_829)
.L_829:
        /*0d50*/ 	.word	0x00000008
.L_830:


//--------------------- .nv.info._ZN7cutlass13device_kernelIN5flash11enable_sm90INS1_16FlashAttnFwdSm90INS1_25CollectiveMainloopFwdSm90ILi2EN4cute5tupleIJNS5_1CILi1EEES8_S8_EEENS6_IJNS7_ILi64EEESA_SA_EEELi512ENS_6half_tEfNS_4arch4Sm90ELb0ELb1ELb0ELb1ELb1ELb1ELb0ELb0ELb0ELb1ELb1ELb0EEENS1_21CollectiveEpilogueFwdINS6_IJSA_NS7_ILi512EEESA_EEES9_SC_SE_Li256ELb1ELb1ELb1ELb0EEENS1_36VarlenDynamicPersistentTileSchedulerILi64ELi64ELi256ELi128ELb1ELb1ELb1ELb1ELb0ELb1EEEEEEEEEvNT_6ParamsE --------------------------
	.section	.nv.info._ZN7cutlass13device_kernelIN5flash11enable_sm90INS1_16FlashAttnFwdSm90INS1_25CollectiveMainloopFwdSm90ILi2EN4cute5tupleIJNS5_1CILi1EEES8_S8_EEENS6_IJNS7_ILi64EEESA_SA_EEELi512ENS_6half_tEfNS_4arch4Sm90ELb0ELb1ELb0ELb1ELb1ELb1ELb0ELb0ELb0ELb1ELb1ELb0EEENS1_21CollectiveEpilogueFwdINS6_IJSA_NS7_ILi512EEESA_EEES9_SC_SE_Li256ELb1ELb1ELb1ELb0EEENS1_36VarlenDynamicPersistentTileSchedulerILi64ELi64ELi256ELi128ELb1ELb1ELb1ELb1ELb0ELb1EEEEEEEEEvNT_6ParamsE,"",@"SHT_CUDA_INFO"
	.sectionflags	@""
	.align	4


	//----- nvinfo : EIATTR_CUDA_API_VERSION
	.align		4
        /*0000*/ 	.byte	0x04, 0x37
        /*0002*/ 	.short	(.L_832 - .L_831)
.L_831:
        /*0004*/ 	.word	0x00000082


	//----- nvinfo : EIATTR_KPARAM_INFO
	.align		4
.L_832:
        /*0008*/ 	.byte	0x04, 0x17
        /*000a*/ 	.short	(.L_834 - .L_833)
.L_833:
        /*000c*/ 	.word	0x00000000
        /*0010*/ 	.short	0x0000
        /*0012*/ 	.short	0x0070
        /*0014*/ 	.byte	0x00, 0xf0, 0x01, 0x2a


	//----- nvinfo : EIATTR_SPARSE_MMA_MASK
	.align		4
.L_834:
        /*0018*/ 	.byte	0x03, 0x50
        /*001a*/ 	.short	0x0000


	//----- nvinfo : EIATTR_MAXREG_COUNT
	.align		4
        /*001c*/ 	.byte	0x03, 0x1b
        /*001e*/ 	.short	0x00a8


	//----- nvinfo : EIATTR_NUM_BARRIERS
	.align		4
        /*0020*/ 	.byte	0x02, 0x4c
        /*0022*/ 	.byte	0x10
	.zero		1


	//----- nvinfo : EIATTR_EXTERNS
	.align		4
        /*0024*/ 	.byte	0x04, 0x0f
        /*0026*/ 	.short	(.L_836 - .L_835)


	//   ....[0]....
	.align		4
.L_835:
        /*0028*/ 	.word	index@(__assertfail)


	//----- nvinfo : EIATTR_ANNOTATIONS
	.align		4
.L_836:
        /*002c*/ 	.byte	0x04, 0x55
        /*002e*/ 	.short	(.L_838 - .L_837)


	//   ....[0]....
.L_837:
        /* <DEDUP_REMOVED lines=53> */


	//----- nvinfo : EIATTR_MERCURY_ISA_VERSION
	.align		4
.L_838:
        /*0368*/ 	.byte	0x03, 0x5f
        /*036a*/ 	.short	0x0101


	//----- nvinfo : EIATTR_UNUSED_LOAD_BYTE_OFFSET
	.align		4
        /*036c*/ 	.byte	0x04, 0x44
        /*036e*/ 	.short	(.L_840 - .L_839)


	//   ....[0]....
.L_839:
        /*0370*/ 	.word	0x00000a20
        /*0374*/ 	.word	0x0000fff0


	//   ....[1]....
        /*0378*/ 	.word	0x00014ce0
        /*037c*/ 	.word	0x0000fff0


	//----- nvinfo : EIATTR_INT_WARP_WIDE_INSTR_OFFSETS
	.align		4
.L_840:
        /*0380*/ 	.byte	0x04, 0x31
        /*0382*/ 	.short	(.L_842 - .L_841)


	//   ....[0]....
.L_841:
        /*0384*/ 	.word	0x00000130


	//   ....[1]....
        /*0388*/ 	.word	0x00000170


	//   ....[2]....
        /*038c*/ 	.word	0x000001e0


	//   ....[3]....
        /*0390*/ 	.word	0x0001da10


	//   ....[4]....
        /*0394*/ 	.word	0x0001daa0


	//   ....[5]....
        /*0398*/ 	.word	0x00020fa0


	//   ....[6]....
        /*039c*/ 	.word	0x00021030


	//----- nvinfo : EIATTR_COOP_GROUP_MASK_REGIDS
	.align		4
.L_842:
        /*03a0*/ 	.byte	0x04, 0x29
        /*03a2*/ 	.short	(.L_844 - .L_843)


	//   ....[0]....
.L_843:
        /*03a4*/ 	.word	0xffffffff


	//   ....[1]....
        /*03a8*/ 	.word	0xffffffff


	//   ....[2]....
        /*03ac*/ 	.word	0xffffffff


	//   ....[3]....
        /*03b0*/ 	.word	0xffffffff


	//   ....[4]....
        /*03b4*/ 	.word	0xffffffff


	//   ....[5]....
        /*03b8*/ 	.word	0xffffffff


	//   ....[6]....
        /*03bc*/ 	.word	0xffffffff


	//   ....[7]....
        /*03c0*/ 	.word	0xffffffff


	//   ....[8]....
        /*03c4*/ 	.word	0xffffffff


	//   ....[9]....
        /*03c8*/ 	.word	0xffffffff


	//   ....[10]....
        /*03cc*/ 	.word	0xffffffff


	//   ....[11]....
        /*03d0*/ 	.word	0xffffffff


	//   ....[12]....
        /*03d4*/ 	.word	0xffffffff


	//   ....[13]....
        /*03d8*/ 	.word	0xffffffff


	//   ....[14]....
        /*03dc*/ 	.word	0xffffffff


	//   ....[15]....
        /*03e0*/ 	.word	0xffffffff


	//   ....[16]....
        /*03e4*/ 	.word	0xffffffff


	//   ....[17]....
        /*03e8*/ 	.word	0xffffffff


	//   ....[18]....
        /*03ec*/ 	.word	0xffffffff


	//   ....[19]....
        /*03f0*/ 	.word	0xffffffff


	//   ....[20]....
        /*03f4*/ 	.word	0xffffffff


	//   ....[21]....
        /*03f8*/ 	.word	0xffffffff


	//   ....[22]....
        /*03fc*/ 	.word	0xffffffff


	//   ....[23]....
        /*0400*/ 	.word	0xffffffff


	//   ....[24]....
        /*0404*/ 	.word	0xffffffff


	//   ....[25]....
        /*0408*/ 	.word	0xffffffff


	//   ....[26]....
        /*040c*/ 	.word	0xffffffff


	//   ....[27]....
        /*0410*/ 	.word	0xffffffff


	//   ....[28]....
        /*0414*/ 	.word	0xffffffff


	//   ....[29]....
        /*0418*/ 	.word	0xffffffff


	//   ....[30]....
        /*041c*/ 	.word	0xffffffff


	//   ....[31]....
        /*0420*/ 	.word	0xffffffff


	//   ....[32]....
        /*0424*/ 	.word	0xffffffff


	//   ....[33]....
        /*0428*/ 	.word	0xffffffff


	//   ....[34]....
        /*042c*/ 	.word	0xffffffff


	//   ....[35]....
        /*0430*/ 	.word	0xffffffff


	//   ....[36]....
        /*0434*/ 	.word	0xffffffff


	//   ....[37]....
        /*0438*/ 	.word	0xffffffff


	//   ....[38]....
        /*043c*/ 	.word	0xffffffff


	//   ....[39]....
        /*0440*/ 	.word	0xffffffff


	//   ....[40]....
        /*0444*/ 	.word	0xffffffff


	//   ....[41]....
        /*0448*/ 	.word	0xffffffff


	//   ....[42]....
        /*044c*/ 	.word	0xffffffff


	//   ....[43]....
        /*0450*/ 	.word	0xffffffff


	//   ....[44]....
        /*0454*/ 	.word	0xffffffff


	//   ....[45]....
        /*0458*/ 	.word	0xffffffff


	//   ....[46]....
        /*045c*/ 	.word	0xffffffff


	//   ....[47]....
        /*0460*/ 	.word	0xffffffff


	//   ....[48]....
        /*0464*/ 	.word	0xffffffff


	//   ....[49]....
        /*0468*/ 	.word	0xffffffff


	//   ....[50]....
        /*046c*/ 	.word	0xffffffff


	//   ....[51]....
        /*0470*/ 	.word	0xffffffff


	//   ....[52]....
        /*0474*/ 	.word	0xffffffff


	//   ....[53]....
        /*0478*/ 	.word	0xffffffff


	//   ....[54]....
        /*047c*/ 	.word	0xffffffff


	//   ....[55]....
        /*0480*/ 	.word	0xffffffff


	//   ....[56]....
        /*0484*/ 	.word	0xffffffff


	//   ....[57]....
        /*0488*/ 	.word	0xffffffff


	//   ....[58]....
        /*048c*/ 	.word	0xffffffff


	//   ....[59]....
        /*0490*/ 	.word	0xffffffff


	//   ....[60]....
        /*0494*/ 	.word	0xffffffff


	//   ....[61]....
        /*0498*/ 	.word	0xffffffff


	//   ....[62]....
        /*049c*/ 	.word	0xffffffff


	//   ....[63]....
        /*04a0*/ 	.word	0xffffffff


	//   ....[64]....
        /*04a4*/ 	.word	0xffffffff


	//   ....[65]....
        /*04a8*/ 	.word	0xffffffff


	//   ....[66]....
        /*04ac*/ 	.word	0xffffffff


	//   ....[67]....
        /*04b0*/ 	.word	0xffffffff


	//   ....[68]....
        /*04b4*/ 	.word	0xffffffff


	//   ....[69]....
        /*04b8*/ 	.word	0xffffffff


	//   ....[70]....
        /*04bc*/ 	.word	0xffffffff


	//   ....[71]....
        /*04c0*/ 	.word	0xffffffff


	//   ....[72]....
        /*04c4*/ 	.word	0xffffffff


	//   ....[73]....
        /*04c8*/ 	.word	0xffffffff


	//   ....[74]....
        /*04cc*/ 	.word	0xffffffff


	//   ....[75]....
        /*04d0*/ 	.word	0xffffffff


	//   ....[76]....
        /*04d4*/ 	.word	0xffffffff


	//   ....[77]....
        /*04d8*/ 	.word	0xffffffff


	//   ....[78]....
        /*04dc*/ 	.word	0xffffffff


	//   ....[79]....
        /*04e0*/ 	.word	0xffffffff


	//   ....[80]....
        /*04e4*/ 	.word	0xffffffff


	//   ....[81]....
        /*04e8*/ 	.word	0xffffffff


	//   ....[82]....
        /*04ec*/ 	.word	0xffffffff


	//   ....[83]....
        /*04f0*/ 	.word	0xffffffff


	//   ....[84]....
        /*04f4*/ 	.word	0xffffffff


	//   ....[85]....
        /*04f8*/ 	.word	0xffffffff


	//   ....[86]....
        /*04fc*/ 	.word	0xffffffff


	//   ....[87]....
        /*0500*/ 	.word	0xffffffff


	//   ....[88]....
        /*0504*/ 	.word	0xffffffff


	//   ....[89]....
        /*0508*/ 	.word	0xffffffff


	//   ....[90]....
        /*050c*/ 	.word	0xffffffff


	//   ....[91]....
        /*0510*/ 	.word	0xffffffff


	//   ....[92]....
        /*0514*/ 	.word	0xffffffff


	//   ....[93]....
        /*0518*/ 	.word	0xffffffff


	//   ....[94]....
        /*051c*/ 	.word	0xffffffff


	//   ....[95]....
        /*0520*/ 	.word	0xffffffff


	//   ....[96]....
        /*0524*/ 	.word	0xffffffff


	//   ....[97]....
        /*0528*/ 	.word	0xffffffff


	//   ....[98]....
        /*052c*/ 	.word	0xffffffff


	//   ....[99]....
        /*0530*/ 	.word	0xffffffff


	//   ....[100]....
        /*0534*/ 	.word	0xffffffff


	//   ....[101]....
        /*0538*/ 	.word	0xffffffff


	//   ....[102]....
        /*053c*/ 	.word	0xffffffff


	//   ....[103]....
        /*0540*/ 	.word	0xffffffff


	//   ....[104]....
        /*0544*/ 	.word	0xffffffff


	//   ....[105]....
        /*0548*/ 	.word	0xffffffff


	//   ....[106]....
        /*054c*/ 	.word	0xffffffff


	//   ....[107]....
        /*0550*/ 	.word	0xffffffff


	//   ....[108]....
        /*0554*/ 	.word	0xffffffff


	//   ....[109]....
        /*0558*/ 	.word	0xffffffff


	//   ....[110]....
        /*055c*/ 	.word	0xffffffff


	//   ....[111]....
        /*0560*/ 	.word	0xffffffff


	//   ....[112]....
        /*0564*/ 	.word	0xffffffff


	//   ....[113]....
        /*0568*/ 	.word	0xffffffff


	//   ....[114]....
        /*056c*/ 	.word	0xffffffff


	//   ....[115]....
        /*0570*/ 	.word	0xffffffff


	//   ....[116]....
        /*0574*/ 	.word	0xffffffff


	//   ....[117]....
        /*0578*/ 	.word	0xffffffff


	//   ....[118]....
        /*057c*/ 	.word	0xffffffff


	//   ....[119]....
        /*0580*/ 	.word	0xffffffff


	//   ....[120]....
        /*0584*/ 	.word	0xffffffff


	//   ....[121]....
        /*0588*/ 	.word	0xffffffff


	//   ....[122]....
        /*058c*/ 	.word	0xffffffff


	//   ....[123]....
        /*0590*/ 	.word	0xffffffff


	//   ....[124]....
        /*0594*/ 	.word	0xffffffff


	//   ....[125]....
        /*0598*/ 	.word	0xffffffff


	//   ....[126]....
        /*059c*/ 	.word	0xffffffff


	//   ....[127]....
        /*05a0*/ 	.word	0xffffffff


	//   ....[128]....
        /*05a4*/ 	.word	0xffffffff


	//   ....[129]....
        /*05a8*/ 	.word	0xffffffff


	//   ....[130]....
        /*05ac*/ 	.word	0xffffffff


	//   ....[131]....
        /*05b0*/ 	.word	0xffffffff


	//   ....[132]....
        /*05b4*/ 	.word	0xffffffff


	//   ....[133]....
        /*05b8*/ 	.word	0xffffffff


	//   ....[134]....
        /*05bc*/ 	.word	0xffffffff


	//   ....[135]....
        /*05c0*/ 	.word	0xffffffff


	//   ....[136]....
        /*05c4*/ 	.word	0xffffffff


	//   ....[137]....
        /*05c8*/ 	.word	0xffffffff


	//   ....[138]....
        /*05cc*/ 	.word	0xffffffff


	//   ....[139]....
        /*05d0*/ 	.word	0xffffffff


	//   ....[140]....
        /*05d4*/ 	.word	0xffffffff


	//   ....[141]....
        /*05d8*/ 	.word	0xffffffff


	//   ....[142]....
        /*05dc*/ 	.word	0xffffffff


	//   ....[143]....
        /*05e0*/ 	.word	0xffffffff


	//   ....[144]....
        /*05e4*/ 	.word	0xffffffff


	//   ....[145]....
        /*05e8*/ 	.word	0xffffffff


	//   ....[146]....
        /*05ec*/ 	.word	0xffffffff


	//   ....[147]....
        /*05f0*/ 	.word	0xffffffff


	//   ....[148]....
        /*05f4*/ 	.word	0xffffffff


	//   ....[149]....
        /*05f8*/ 	.word	0xffffffff


	//   ....[150]....
        /*05fc*/ 	.word	0xffffffff


	//   ....[151]....
        /*0600*/ 	.word	0xffffffff


	//   ....[152]....
        /*0604*/ 	.word	0xffffffff


	//   ....[153]....
        /*0608*/ 	.word	0xffffffff


	//   ....[154]....
        /*060c*/ 	.word	0xffffffff


	//   ....[155]....
        /*0610*/ 	.word	0xffffffff


	//   ....[156]....
        /*0614*/ 	.word	0xffffffff


	//   ....[157]....
        /*0618*/ 	.word	0x0500000f


	//   ....[158]....
        /*061c*/ 	.word	0x0500000f


	//   ....[159]....
        /*0620*/ 	.word	0x0500000f


	//   ....[160]....
        /*0624*/ 	.word	0x0500000f


	//   ....[161]....
        /*0628*/ 	.word	0x0500000f


	//   ....[162]....
        /*062c*/ 	.word	0x0500000f


	//   ....[163]....
        /*0630*/ 	.word	0x0500000f


	//   ....[164]....
        /*0634*/ 	.word	0x0500000f


	//   ....[165]....
        /*0638*/ 	.word	0x0500000f


	//   ....[166]....
        /*063c*/ 	.word	0x0500000f


	//   ....[167]....
        /*0640*/ 	.word	0x0500000f


	//   ....[168]....
        /*0644*/ 	.word	0x0500000f


	//   ....[169]....
        /*0648*/ 	.word	0x0500000f


	//   ....[170]....
        /*064c*/ 	.word	0x0500000f


	//   ....[171]....
        /*0650*/ 	.word	0x0500000f


	//   ....[172]....
        /*0654*/ 	.word	0x0500000f


	//   ....[173]....
        /*0658*/ 	.word	0x0500000f


	//   ....[174]....
        /*065c*/ 	.word	0x0500000f


	//   ....[175]....
        /*0660*/ 	.word	0x0500000f


	//   ....[176]....
        /*0664*/ 	.word	0x0500000f


	//   ....[177]....
        /*0668*/ 	.word	0x0500000f


	//   ....[178]....
        /*066c*/ 	.word	0x0500000f


	//   ....[179]....
        /*0670*/ 	.word	0x0500000f


	//   ....[180]....
        /*0674*/ 	.word	0x0500000f


	//   ....[181]....
        /*0678*/ 	.word	0x0500000f


	//   ....[182]....
        /*067c*/ 	.word	0x0500000f


	//   ....[183]....
        /*0680*/ 	.word	0x0500000f


	//   ....[184]....
        /*0684*/ 	.word	0x0500000f


	//   ....[185]....
        /*0688*/ 	.word	0x0500000f


	//   ....[186]....
        /*068c*/ 	.word	0x0500000f


	//   ....[187]....
        /*0690*/ 	.word	0x0500000f


	//   ....[188]....
        /*0694*/ 	.word	0x0500000f


	//   ....[189]....
        /*0698*/ 	.word	0x0500000f


	//   ....[190]....
        /*069c*/ 	.word	0x0500000f


	//   ....[191]....
        /*06a0*/ 	.word	0x0500000f


	//   ....[192]....
        /*06a4*/ 	.word	0x0500000f


	//   ....[193]....
        /*06a8*/ 	.word	0x0500000f


	//   ....[194]....
        /*06ac*/ 	.word	0x0500000f


	//   ....[195]....
        /*06b0*/ 	.word	0x0500000f


	//   ....[196]....
        /*06b4*/ 	.word	0x0500000f


	//   ....[197]....
        /*06b8*/ 	.word	0x0500000f


	//   ....[198]....
        /*06bc*/ 	.word	0x0500000f


	//   ....[199]....
        /*06c0*/ 	.word	0x0500000f


	//   ....[200]....
        /*06c4*/ 	.word	0x0500000f


	//   ....[201]....
        /*06c8*/ 	.word	0x0500000f


	//   ....[202]....
        /*06cc*/ 	.word	0x0500000f


	//   ....[203]....
        /*06d0*/ 	.word	0x0500000f


	//   ....[204]....
        /*06d4*/ 	.word	0x0500000f


	//   ....[205]....
        /*06d8*/ 	.word	0x0500000f


	//   ....[206]....
        /*06dc*/ 	.word	0x0500000f


	//   ....[207]....
        /*06e0*/ 	.word	0x0500000f


	//   ....[208]....
        /*06e4*/ 	.word	0x0500000f


	//   ....[209]....
        /*06e8*/ 	.word	0x0500000f


	//   ....[210]....
        /*06ec*/ 	.word	0x0500000f


	//   ....[211]....
        /*06f0*/ 	.word	0x0500000f


	//   ....[212]....
        /*06f4*/ 	.word	0x0500000f


	//   ....[213]....
        /*06f8*/ 	.word	0x0500000f


	//   ....[214]....
        /*06fc*/ 	.word	0x0500000f


	//   ....[215]....
        /*0700*/ 	.word	0x0500000f


	//   ....[216]....
        /*0704*/ 	.word	0x0500000f


	//   ....[217]....
        /*0708*/ 	.word	0x0500000f


	//   ....[218]....
        /*070c*/ 	.word	0x0500000f


	//   ....[219]....
        /*0710*/ 	.word	0x0500000f


	//   ....[220]....
        /*0714*/ 	.word	0x0500000f


	//   ....[221]....
        /*0718*/ 	.word	0x0500000f


	//   ....[222]....
        /*071c*/ 	.word	0x0500000f


	//   ....[223]....
        /*0720*/ 	.word	0x0500000f


	//   ....[224]....
        /*0724*/ 	.word	0x0500000f


	//   ....[225]....
        /*0728*/ 	.word	0x0500000f


	//   ....[226]....
        /*072c*/ 	.word	0x0500000f


	//   ....[227]....
        /*0730*/ 	.word	0x0500000f


	//   ....[228]....
        /*0734*/ 	.word	0x0500000f


	//   ....[229]....
        /*0738*/ 	.word	0x0500000f


	//   ....[230]....
        /*073c*/ 	.word	0x0500000f


	//   ....[231]....
        /*0740*/ 	.word	0x0500000f


	//   ....[232]....
        /*0744*/ 	.word	0x0500000f


	//   ....[233]....
        /*0748*/ 	.word	0x0500000f


	//   ....[234]....
        /*074c*/ 	.word	0x0500000f


	//   ....[235]....
        /*0750*/ 	.word	0x0500000f


	//   ....[236]....
        /*0754*/ 	.word	0x0500000f


	//   ....[237]....
        /*0758*/ 	.word	0x0500000f


	//   ....[238]....
        /*075c*/ 	.word	0x0500000f


	//   ....[239]....
        /*0760*/ 	.word	0x0500000f


	//----- nvinfo : EIATTR_COOP_GROUP_INSTR_OFFSETS
	.align		4
.L_844:
        /*0764*/ 	.byte	0x04, 0x28
        /*0766*/ 	.short	(.L_846 - .L_845)


	//   ....[0]....
.L_845:
        /*0768*/ 	.word	0x00000060


	//   ....[1]....
        /*076c*/ 	.word	0x00000140


	//   ....[2]....
        /*0770*/ 	.word	0x00000190


	//   ....[3]....
        /*0774*/ 	.word	0x00000380


	//   ....[4]....
        /*0778*/ 	.word	0x000004e0


	//   ....[5]....
        /*077c*/ 	.word	0x00000600


	//   ....[6]....
        /*0780*/ 	.word	0x00000760


	//   ....[7]....
        /*0784*/ 	.word	0x00003500


	//   ....[8]....
        /*0788*/ 	.word	0x00003510


	//   ....[9]....
        /*078c*/ 	.word	0x00003f40


	//   ....[10]....
        /*0790*/ 	.word	0x00003f50


	//   ....[11]....
        /*0794*/ 	.word	0x00004920


	//   ....[12]....
        /*0798*/ 	.word	0x00004930


	//   ....[13]....
        /*079c*/ 	.word	0x00004cf0


	//   ....[14]....
        /*07a0*/ 	.word	0x00004d00


	//   ....[15]....
        /*07a4*/ 	.word	0x00006150


	//   ....[16]....
        /*07a8*/ 	.word	0x000086a0


	//   ....[17]....
        /*07ac*/ 	.word	0x00008e10


	//   ....[18]....
        /*07b0*/ 	.word	0x00008e20


	//   ....[19]....
        /*07b4*/ 	.word	0x00008e30


	//   ....[20]....
        /*07b8*/ 	.word	0x00008e40


	//   ....[21]....
        /*07bc*/ 	.word	0x00009160


	//   ....[22]....
        /*07c0*/ 	.word	0x00009170


	//   ....[23]....
        /*07c4*/ 	.word	0x00009180


	//   ....[24]....
        /*07c8*/ 	.word	0x00009190


	//   ....[25]....
        /*07cc*/ 	.word	0x0000a3f0


	//   ....[26]....
        /*07d0*/ 	.word	0x0000a410


	//   ....[27]....
        /*07d4*/ 	.word	0x0000a420


	//   ....[28]....
        /*07d8*/ 	.word	0x0000a430


	//   ....[29]....
        /*07dc*/ 	.word	0x0000a510


	//   ....[30]....
        /*07e0*/ 	.word	0x0000a530


	//   ....[31]....
        /*07e4*/ 	.word	0x0000a540


	//   ....[32]....
        /*07e8*/ 	.word	0x0000a5c0


	//   ....[33]....
        /*07ec*/ 	.word	0x0000bc30


	//   ....[34]....
        /*07f0*/ 	.word	0x0000be10


	//   ....[35]....
        /*07f4*/ 	.word	0x0000c8e0


	//   ....[36]....
        /*07f8*/ 	.word	0x0000c970


	//   ....[37]....
        /*07fc*/ 	.word	0x0000cb90


	//   ....[38]....
        /*0800*/ 	.word	0x0000cc10


	//   ....[39]....
        /*0804*/ 	.word	0x0000d580


	//   ....[40]....
        /*0808*/ 	.word	0x0000dcb0


	//   ....[41]....
        /*080c*/ 	.word	0x0000dee0


	//   ....[42]....
        /*0810*/ 	.word	0x0000e620


	//   ....[43]....
        /*0814*/ 	.word	0x0000e740


	//   ....[44]....
        /*0818*/ 	.word	0x0000ece0


	//   ....[45]....
        /*081c*/ 	.word	0x0000ed40


	//   ....[46]....
        /*0820*/ 	.word	0x0000fe70


	//   ....[47]....
        /*0824*/ 	.word	0x00010710


	//   ....[48]....
        /*0828*/ 	.word	0x00010730


	//   ....[49]....
        /*082c*/ 	.word	0x00010d00


	//   ....[50]....
        /*0830*/ 	.word	0x00010ed0


	//   ....[51]....
        /*0834*/ 	.word	0x00011bc0


	//   ....[52]....
        /*0838*/ 	.word	0x00012150


	//   ....[53]....
        /*083c*/ 	.word	0x00012340


	//   ....[54]....
        /*0840*/ 	.word	0x00012a20


	//   ....[55]....
        /*0844*/ 	.word	0x00012af0


	//   ....[56]....
        /*0848*/ 	.word	0x00012f50


	//   ....[57]....
        /*084c*/ 	.word	0x00012fd0


	//   ....[58]....
        /*0850*/ 	.word	0x00014100


	//   ....[59]....
        /*0854*/ 	.word	0x00014210


	//   ....[60]....
        /*0858*/ 	.word	0x00014230


	//   ....[61]....
        /*085c*/ 	.word	0x000143a0


	//   ....[62]....
        /*0860*/ 	.word	0x00014570


	//   ....[63]....
        /*0864*/ 	.word	0x000159f0


	//   ....[64]....
        /*0868*/ 	.word	0x00015da0


	//   ....[65]....
        /*086c*/ 	.word	0x00015db0


	//   ....[66]....
        /*0870*/ 	.word	0x00015dc0


	//   ....[67]....
        /*0874*/ 	.word	0x00015dd0


	//   ....[68]....
        /*0878*/ 	.word	0x00016b00


	//   ....[69]....
        /*087c*/ 	.word	0x00016b20


	//   ....[70]....
        /*0880*/ 	.word	0x00016dc0


	//   ....[71]....
        /*0884*/ 	.word	0x00016de0


	//   ....[72]....
        /*0888*/ 	.word	0x000177a0


	//   ....[73]....
        /*088c*/ 	.word	0x000177e0


	//   ....[74]....
        /*0890*/ 	.word	0x00018170


	//   ....[75]....
        /*0894*/ 	.word	0x00018190


	//   ....[76]....
        /*0898*/ 	.word	0x00019650


	//   ....[77]....
        /*089c*/ 	.word	0x00019680


	//   ....[78]....
        /*08a0*/ 	.word	0x000198e0


	//   ....[79]....
        /*08a4*/ 	.word	0x00019900


	//   ....[80]....
        /*08a8*/ 	.word	0x00019bb0


	//   ....[81]....
        /*08ac*/ 	.word	0x00019da0


	//   ....[82]....
        /*08b0*/ 	.word	0x00019dd0


	//   ....[83]....
        /*08b4*/ 	.word	0x00019e00


	//   ....[84]....
        /*08b8*/ 	.word	0x00019e30


	//   ....[85]....
        /*08bc*/ 	.word	0x00019e60


	//   ....[86]....
        /*08c0*/ 	.word	0x00019e90


	//   ....[87]....
        /*08c4*/ 	.word	0x0001a020


	//   ....[88]....
        /*08c8*/ 	.word	0x0001a050


	//   ....[89]....
        /*08cc*/ 	.word	0x0001a080


	//   ....[90]....
        /*08d0*/ 	.word	0x0001a0b0


	//   ....[91]....
        /*08d4*/ 	.word	0x0001a0e0


	//   ....[92]....
        /*08d8*/ 	.word	0x0001a110


	//   ....[93]....
        /*08dc*/ 	.word	0x0001a1a0


	//   ....[94]....
        /*08e0*/ 	.word	0x0001a1d0


	//   ....[95]....
        /*08e4*/ 	.word	0x0001a1e0


	//   ....[96]....
        /*08e8*/ 	.word	0x0001a220


	//   ....[97]....
        /*08ec*/ 	.word	0x0001b9e0


	//   ....[98]....
        /*08f0*/ 	.word	0x0001e810


	//   ....[99]....
        /*08f4*/ 	.word	0x0001e830


	//   ....[100]....
        /*08f8*/ 	.word	0x0001e8c0


	//   ....[101]....
        /*08fc*/ 	.word	0x0001e8e0


	//   ....[102]....
        /*0900*/ 	.word	0x0001e960


	//   ....[103]....
        /*0904*/ 	.word	0x0001e980


	//   ....[104]....
        /*0908*/ 	.word	0x0001e990


	//   ....[105]....
        /*090c*/ 	.word	0x0001e9a0


	//   ....[106]....
        /*0910*/ 	.word	0x0001f190


	//   ....[107]....
        /*0914*/ 	.word	0x0001f1c0


	//   ....[108]....
        /*0918*/ 	.word	0x0001f260


	//   ....[109]....
        /*091c*/ 	.word	0x0001f280


	//   ....[110]....
        /*0920*/ 	.word	0x0001f300


	//   ....[111]....
        /*0924*/ 	.word	0x0001f320


	//   ....[112]....
        /*0928*/ 	.word	0x0001f330


	//   ....[113]....
        /*092c*/ 	.word	0x0001f340


	//   ....[114]....
        /*0930*/ 	.word	0x0001f7c0


	//   ....[115]....
        /*0934*/ 	.word	0x0001f880


	//   ....[116]....
        /*0938*/ 	.word	0x0001f9d0


	//   ....[117]....
        /*093c*/ 	.word	0x0001fa10


	//   ....[118]....
        /*0940*/ 	.word	0x0001fa20


	//   ....[119]....
        /*0944*/ 	.word	0x0001fa30


	//   ....[120]....
        /*0948*/ 	.word	0x0001fb80


	//   ....[121]....
        /*094c*/ 	.word	0x0001fcd0


	//   ....[122]....
        /*0950*/ 	.word	0x000204d0


	//   ....[123]....
        /*0954*/ 	.word	0x000204f0


	//   ....[124]....
        /*0958*/ 	.word	0x00020540


	//   ....[125]....
        /*095c*/ 	.word	0x00020550


	//   ....[126]....
        /*0960*/ 	.word	0x00020590


	//   ....[127]....
        /*0964*/ 	.word	0x000205a0


	//   ....[128]....
        /*0968*/ 	.word	0x000205b0


	//   ....[129]....
        /*096c*/ 	.word	0x000205f0


	//   ....[130]....
        /*0970*/ 	.word	0x000208f0


	//   ....[131]....
        /*0974*/ 	.word	0x00020930


	//   ....[132]....
        /*0978*/ 	.word	0x00020950


	//   ....[133]....
        /*097c*/ 	.word	0x00020970


	//   ....[134]....
        /*0980*/ 	.word	0x000209a0


	//   ....[135]....
        /*0984*/ 	.word	0x000209c0


	//   ....[136]....
        /*0988*/ 	.word	0x00020ac0


	//   ....[137]....
        /*098c*/ 	.word	0x00020c10


	//   ....[138]....
        /*0990*/ 	.word	0x00021250


	//   ....[139]....
        /*0994*/ 	.word	0x00021280


	//   ....[140]....
        /*0998*/ 	.word	0x000212e0


	//   ....[141]....
        /*099c*/ 	.word	0x00021310


	//   ....[142]....
        /*09a0*/ 	.word	0x00021340


	//   ....[143]....
        /*09a4*/ 	.word	0x00021370


	//   ....[144]....
        /*09a8*/ 	.word	0x000213a0


	//   ....[145]....
        /*09ac*/ 	.word	0x000213d0


	//   ....[146]....
        /*09b0*/ 	.word	0x00021570


	//   ....[147]....
        /*09b4*/ 	.word	0x000215a0


	//   ....[148]....
        /*09b8*/ 	.word	0x000215d0


	//   ....[149]....
        /*09bc*/ 	.word	0x00021600


	//   ....[150]....
        /*09c0*/ 	.word	0x00021630


	//   ....[151]....
        /*09c4*/ 	.word	0x00021660


	//   ....[152]....
        /*09c8*/ 	.word	0x00021720


	//   ....[153]....
        /*09cc*/ 	.word	0x00021740


	//   ....[154]....
        /*09d0*/ 	.word	0x00021760


	//   ....[155]....
        /*09d4*/ 	.word	0x000217c0


	//   ....[156]....
        /*09d8*/ 	.word	0x000221e0


	//   ....[157]....
        /*09dc*/ 	.word	0x00022500


	//   ....[158]....
        /*09e0*/ 	.word	0x00022590


	//   ....[159]....
        /*09e4*/ 	.word	0x00022680


	//   ....[160]....
        /*09e8*/ 	.word	0x00022710


	//   ....[161]....
        /*09ec*/ 	.word	0x000227f0


	//   ....[162]....
        /*09f0*/ 	.word	0x00022880


	//   ....[163]....
        /*09f4*/ 	.word	0x00022a00


	//   ....[164]....
        /*09f8*/ 	.word	0x00022a90


	//   ....[165]....
        /*09fc*/ 	.word	0x00022ae0


	//   ....[166]....
        /*0a00*/ 	.word	0x00022b30


	//   ....[167]....
        /*0a04*/ 	.word	0x00022bd0


	//   ....[168]....
        /*0a08*/ 	.word	0x00022c60


	//   ....[169]....
        /*0a0c*/ 	.word	0x00022cb0


	//   ....[170]....
        /*0a10*/ 	.word	0x00022d00


	//   ....[171]....
        /*0a14*/ 	.word	0x00022e00


	//   ....[172]....
        /*0a18*/ 	.word	0x00022eb0


	//   ....[173]....
        /*0a1c*/ 	.word	0x00022f30


	//   ....[174]....
        /*0a20*/ 	.word	0x00022fa0


	//   ....[175]....
        /*0a24*/ 	.word	0x000230f0


	//   ....[176]....
        /*0a28*/ 	.word	0x00023230


	//   ....[177]....
        /*0a2c*/ 	.word	0x000232a0


	//   ....[178]....
        /*0a30*/ 	.word	0x000232f0


	//   ....[179]....
        /*0a34*/ 	.word	0x00023670


	//   ....[180]....
        /*0a38*/ 	.word	0x00023950


	//   ....[181]....
        /*0a3c*/ 	.word	0x00023a40


	//   ....[182]....
        /*0a40*/ 	.word	0x00023ae0


	//   ....[183]....
        /*0a44*/ 	.word	0x00023b40


	//   ....[184]....
        /*0a48*/ 	.word	0x00023c30


	//   ....[185]....
        /*0a4c*/ 	.word	0x00023ca0


	//   ....[186]....
        /*0a50*/ 	.word	0x00023d90


	//   ....[187]....
        /*0a54*/ 	.word	0x00023e00


	//   ....[188]....
        /*0a58*/ 	.word	0x00023ea0


	//   ....[189]....
        /*0a5c*/ 	.word	0x00023f90


	//   ....[190]....
        /*0a60*/ 	.word	0x00024000


	//   ....[191]....
        /*0a64*/ 	.word	0x00024060


	//   ....[192]....
        /*0a68*/ 	.word	0x00024150


	//   ....[193]....
        /*0a6c*/ 	.word	0x000241b0


	//   ....[194]....
        /*0a70*/ 	.word	0x000242b0


	//   ....[195]....
        /*0a74*/ 	.word	0x00024310


	//   ....[196]....
        /*0a78*/ 	.word	0x000243b0


	//   ....[197]....
        /*0a7c*/ 	.word	0x00024530


	//   ....[198]....
        /*0a80*/ 	.word	0x00024630


	//   ....[199]....
        /*0a84*/ 	.word	0x000248b0


	//   ....[200]....
        /*0a88*/ 	.word	0x00024900


	//   ....[201]....
        /*0a8c*/ 	.word	0x00024ad0


	//   ....[202]....
        /*0a90*/ 	.word	0x00024b20


	//   ....[203]....
        /*0a94*/ 	.word	0x00024cf0


	//   ....[204]....
        /*0a98*/ 	.word	0x00024d40


	//   ....[205]....
        /*0a9c*/ 	.word	0x00024e30


	//   ....[206]....
        /*0aa0*/ 	.word	0x00024ed0


	//   ....[207]....
        /*0aa4*/ 	.word	0x00024f30


	//   ....[208]....
        /*0aa8*/ 	.word	0x00024fe0


	//   ....[209]....
        /*0aac*/ 	.word	0x00025040


	//   ....[210]....
        /*0ab0*/ 	.word	0x000250f0


	//   ....[211]....
        /*0ab4*/ 	.word	0x00025150


	//   ....[212]....
        /*0ab8*/ 	.word	0x00025200


	//   ....[213]....
        /*0abc*/ 	.word	0x000252f0


	//   ....[214]....
        /*0ac0*/ 	.word	0x000253c0


	//   ....[215]....
        /*0ac4*/ 	.word	0x000254e0


	//   ....[216]....
        /*0ac8*/ 	.word	0x000255e0


	//   ....[217]....
        /*0acc*/ 	.word	0x00025710


	//   ....[218]....
        /*0ad0*/ 	.word	0x000257f0


	//   ....[219]....
        /*0ad4*/ 	.word	0x000258f0


	//   ....[220]....
        /*0ad8*/ 	.word	0x000259d0


	//   ....[221]....
        /*0adc*/ 	.word	0x00025a60


	//   ....[222]....
        /*0ae0*/ 	.word	0x00025b00


	//   ....[223]....
        /*0ae4*/ 	.word	0x00025c70


	//   ....[224]....
        /*0ae8*/ 	.word	0x00025ce0


	//   ....[225]....
        /*0aec*/ 	.word	0x00025d50


	//   ....[226]....
        /*0af0*/ 	.word	0x00025dc0


	//   ....[227]....
        /*0af4*/ 	.word	0x00025e30


	//   ....[228]....
        /*0af8*/ 	.word	0x00025eb0


	//   ....[229]....
        /*0afc*/ 	.word	0x00025f30


	//   ....[230]....
        /*0b00*/ 	.word	0x00025fc0


	//   ....[231]....
        /*0b04*/ 	.word	0x00026030


	//   ....[232]....
        /*0b08*/ 	.word	0x000260a0


	//   ....[233]....
        /*0b0c*/ 	.word	0x00026110


	//   ....[234]....
        /*0b10*/ 	.word	0x00026190


	//   ....[235]....
        /*0b14*/ 	.word	0x00026200


	//   ....[236]....
        /*0b18*/ 	.word	0x000262b0


	//   ....[237]....
        /*0b1c*/ 	.word	0x00026300


	//   ....[238]....
        /*0b20*/ 	.word	0x00026390


	//   ....[239]....
        /*0b24*/ 	.word	0x000264c0


	//----- nvinfo : EIATTR_REG_RECONFIG
	.align		4
.L_846:
        /*0b28*/ 	.byte	0x01, 0x54
	.zero		2


	//----- nvinfo : EIATTR_SYSCALL_OFFSETS
	.align		4
        /*0b2c*/ 	.byte	0x04, 0x46
        /*0b2e*/ 	.short	(.L_848 - .L_847)


	//   ....[0]....
.L_847:
        /*0b30*/ 	.word	0x000027c0


	//   ....[1]....
        /*0b34*/ 	.word	0x00002910


	//   ....[2]....
        /*0b38*/ 	.word	0x00008850


	//   ....[3]....
        /*0b3c*/ 	.word	0x00008b80


	//   ....[4]....
        /*0b40*/ 	.word	0x0001dc00


	//   ....[5]....
        /*0b44*/ 	.word	0x0001dd50


	//   ....[6]....
        /*0b48*/ 	.word	0x0001de40


	//   ....[7]....
        /*0b4c*/ 	.word	0x0001edf0


	//----- nvinfo : EIATTR_MBARRIER_INSTR_OFFSETS
	.align		4
.L_848:
        /*0b50*/ 	.byte	0x04, 0x39
        /*0b52*/ 	.short	(.L_850 - .L_849)


	//   ....[0]....
.L_849:
        /*0b54*/ 	.word	0x00000270
        /*0b58*/ 	.word	0x000000ff
        /*0b5c*/ 	.word	0x00028c00
        /*0b60*/ 	.short	0x0100
        /*0b62*/ 	.byte	0x08
	.zero		1


	//   ....[1]....
        /*0b64*/ 	.word	0x00000280
        /*0b68*/ 	.word	0x000000ff
        /*0b6c*/ 	.word	0x00028c20
        /*0b70*/ 	.short	0x0100
        /*0b72*/ 	.byte	0x08
	.zero		1


	//   ....[2]....
        /*0b74*/ 	.word	0x00000330
        /*0b78*/ 	.word	0x000000ff
        /*0b7c*/ 	.word	0x00028c30
        /*0b80*/ 	.short	0x0100
        /*0b82*/ 	.byte	0x06
	.zero		1


	//   ....[3]....
        /*0b84*/ 	.word	0x00000340
        /*0b88*/ 	.word	0x000000ff
        /*0b8c*/ 	.word	0x00028c40
        /*0b90*/ 	.short	0x0100
        /*0b92*/ 	.byte	0x06
	.zero		1


	//   ....[4]....
        /*0b94*/ 	.word	0x00000350
        /*0b98*/ 	.word	0x000000ff
        /*0b9c*/ 	.word	0x00028c38
        /*0ba0*/ 	.short	0x0100
        /*0ba2*/ 	.byte	0x06
	.zero		1


	//   ....[5]....
        /*0ba4*/ 	.word	0x00000360
        /*0ba8*/ 	.word	0x000000ff
        /*0bac*/ 	.word	0x00028c48
        /*0bb0*/ 	.short	0x0100
        /*0bb2*/ 	.byte	0x06
	.zero		1


	//   ....[6]....
        /*0bb4*/ 	.word	0x00000490
        /*0bb8*/ 	.word	0x000000ff
        /*0bbc*/ 	.word	0x00028c50
        /*0bc0*/ 	.short	0x0100
        /*0bc2*/ 	.byte	0x08
	.zero		1


	//   ....[7]....
        /*0bc4*/ 	.word	0x000004a0
        /*0bc8*/ 	.word	0x000000ff
        /*0bcc*/ 	.word	0x00028c60
        /*0bd0*/ 	.short	0x0100
        /*0bd2*/ 	.byte	0x08
	.zero		1


	//   ....[8]....
        /*0bd4*/ 	.word	0x000004b0
        /*0bd8*/ 	.word	0x000000ff
        /*0bdc*/ 	.word	0x00028c58
        /*0be0*/ 	.short	0x0100
        /*0be2*/ 	.byte	0x08
	.zero		1


	//   ....[9]....
        /*0be4*/ 	.word	0x000004c0
        /*0be8*/ 	.word	0x000000ff
        /*0bec*/ 	.word	0x00028c68
        /*0bf0*/ 	.short	0x0100
        /*0bf2*/ 	.byte	0x08
	.zero		1


	//   ....[10]....
        /*0bf4*/ 	.word	0x000005b0
        /*0bf8*/ 	.word	0x000000ff
        /*0bfc*/ 	.word	0x00028c70
        /*0c00*/ 	.short	0x0100
        /*0c02*/ 	.byte	0x06
	.zero		1


	//   ....[11]....
        /*0c04*/ 	.word	0x000005c0
        /*0c08*/ 	.word	0x000000ff
        /*0c0c*/ 	.word	0x00028c80
        /*0c10*/ 	.short	0x0100
        /*0c12*/ 	.byte	0x06
	.zero		1


	//   ....[12]....
        /*0c14*/ 	.word	0x000005d0
        /*0c18*/ 	.word	0x000000ff
        /*0c1c*/ 	.word	0x00028c78
        /*0c20*/ 	.short	0x0100
        /*0c22*/ 	.byte	0x06
	.zero		1


	//   ....[13]....
        /*0c24*/ 	.word	0x000005e0
        /*0c28*/ 	.word	0x000000ff
        /*0c2c*/ 	.word	0x00028c88
        /*0c30*/ 	.short	0x0100
        /*0c32*/ 	.byte	0x06
	.zero		1


	//   ....[14]....
        /*0c34*/ 	.word	0x00000710
        /*0c38*/ 	.word	0x000000ff
        /*0c3c*/ 	.word	0x00028c90
        /*0c40*/ 	.short	0x0100
        /*0c42*/ 	.byte	0x08
	.zero		1


	//   ....[15]....
        /*0c44*/ 	.word	0x00000720
        /*0c48*/ 	.word	0x000000ff
        /*0c4c*/ 	.word	0x00028ca0
        /*0c50*/ 	.short	0x0100
        /*0c52*/ 	.byte	0x08
	.zero		1


	//   ....[16]....
        /*0c54*/ 	.word	0x00000730
        /*0c58*/ 	.word	0x000000ff
        /*0c5c*/ 	.word	0x00028c98
        /*0c60*/ 	.short	0x0100
        /*0c62*/ 	.byte	0x08
	.zero		1


	//   ....[17]....
        /*0c64*/ 	.word	0x00000740
        /*0c68*/ 	.word	0x000000ff
        /*0c6c*/ 	.word	0x00028ca8
        /*0c70*/ 	.short	0x0100
        /*0c72*/ 	.byte	0x08
	.zero		1


	//   ....[18]....
        /*0c74*/ 	.word	0x00000870
        /*0c78*/ 	.word	0x000000ff
        /*0c7c*/ 	.word	0x00028cb0
        /*0c80*/ 	.short	0x0100
        /*0c82*/ 	.byte	0x08
	.zero		1


	//   ....[19]....
        /*0c84*/ 	.word	0x00000880
        /*0c88*/ 	.word	0x000000ff
        /*0c8c*/ 	.word	0x00028cc0
        /*0c90*/ 	.short	0x0100
        /*0c92*/ 	.byte	0x08
	.zero		1


	//   ....[20]....
        /*0c94*/ 	.word	0x00000890
        /*0c98*/ 	.word	0x000000ff
        /*0c9c*/ 	.word	0x00028cb8
        /*0ca0*/ 	.short	0x0100
        /*0ca2*/ 	.byte	0x08
	.zero		1


	//   ....[21]....
        /*0ca4*/ 	.word	0x000008a0
        /*0ca8*/ 	.word	0x000000ff
        /*0cac*/ 	.word	0x00028cc8
        /*0cb0*/ 	.short	0x0100
        /*0cb2*/ 	.byte	0x08
	.zero		1


	//   ....[22]....
        /*0cb4*/ 	.word	0x000034b0
        /*0cb8*/ 	.word	0x0000003d
        /*0cbc*/ 	.word	0x00028c90
        /*0cc0*/ 	.short	0x010a
        /*0cc2*/ 	.byte	0x3f
	.zero		1


	//   ....[23]....
        /*0cc4*/ 	.word	0x00003ef0
        /*0cc8*/ 	.word	0x0000003d
        /*0ccc*/ 	.word	0x00028c90
        /*0cd0*/ 	.short	0x010a
        /*0cd2*/ 	.byte	0x3f
	.zero		1


	//   ....[24]....
        /*0cd4*/ 	.word	0x00004790
        /*0cd8*/ 	.word	0x0000003d
        /*0cdc*/ 	.word	0x00028c90
        /*0ce0*/ 	.short	0x010a
        /*0ce2*/ 	.byte	0x3f
	.zero		1


	//   ....[25]....
        /*0ce4*/ 	.word	0x00004b50
        /*0ce8*/ 	.word	0x00000004
        /*0cec*/ 	.word	0x00000000
        /*0cf0*/ 	.short	0x0101
        /*0cf2*/ 	.byte	0x3f
	.zero		1


	//   ....[26]....
        /*0cf4*/ 	.word	0x00004b90
        /*0cf8*/ 	.word	0x0000003d
        /*0cfc*/ 	.word	0x00028cb0
        /*0d00*/ 	.short	0x010a
        /*0d02*/ 	.byte	0x3f
	.zero		1


	//   ....[27]....
        /*0d04*/ 	.word	0x00005570
        /*0d08*/ 	.word	0x0000003d
        /*0d0c*/ 	.word	0x00000000
        /*0d10*/ 	.short	0x0101
        /*0d12*/ 	.byte	0x3f
	.zero		1


	//   ....[28]....
        /*0d14*/ 	.word	0x00006270
        /*0d18*/ 	.word	0x0000000c
        /*0d1c*/ 	.word	0x00028c50
        /*0d20*/ 	.short	0x010a
        /*0d22*/ 	.byte	0x3f
	.zero		1


	//   ....[29]....
        /*0d24*/ 	.word	0x00006630
        /*0d28*/ 	.word	0x0000000c
        /*0d2c*/ 	.word	0x00000000
        /*0d30*/ 	.short	0x0101
        /*0d32*/ 	.byte	0x3f
	.zero		1


	//   ....[30]....
        /*0d34*/ 	.word	0x00006f50
        /*0d38*/ 	.word	0x00000015
        /*0d3c*/ 	.word	0x00028c50
        /*0d40*/ 	.short	0x010a
        /*0d42*/ 	.byte	0x3f
	.zero		1


	//   ....[31]....
        /*0d44*/ 	.word	0x00006fa0
        /*0d48*/ 	.word	0x00000015
        /*0d4c*/ 	.word	0x00028c50
        /*0d50*/ 	.short	0x010a
        /*0d52*/ 	.byte	0x3f
	.zero		1


	//   ....[32]....
        /*0d54*/ 	.word	0x00007290
        /*0d58*/ 	.word	0x00000015
        /*0d5c*/ 	.word	0x00000000
        /*0d60*/ 	.short	0x0101
        /*0d62*/ 	.byte	0x3f
	.zero		1


	//   ....[33]....
        /*0d64*/ 	.word	0x000088f0
        /*0d68*/ 	.word	0x00000002
        /*0d6c*/ 	.word	0x00028c00
        /*0d70*/ 	.short	0x010a
        /*0d72*/ 	.byte	0x3f
	.zero		1


	//   ....[34]....
        /*0d74*/ 	.word	0x00008940
        /*0d78*/ 	.word	0x00000002
        /*0d7c*/ 	.word	0x00028c00
        /*0d80*/ 	.short	0x010a
        /*0d82*/ 	.byte	0x3f
	.zero		1


	//   ....[35]....
        /*0d84*/ 	.word	0x00009400
        /*0d88*/ 	.word	0x00000002
        /*0d8c*/ 	.word	0x00028c00
        /*0d90*/ 	.short	0x010a
        /*0d92*/ 	.byte	0x3f
	.zero		1


	//   ....[36]....
        /*0d94*/ 	.word	0x0000a870
        /*0d98*/ 	.word	0x00000002
        /*0d9c*/ 	.word	0x00028c00
        /*0da0*/ 	.short	0x010a
        /*0da2*/ 	.byte	0x3f
	.zero		1


	//   ....[37]....
        /*0da4*/ 	.word	0x0000b6e0
        /*0da8*/ 	.word	0x0000000f
        /*0dac*/ 	.word	0x00028c30
        /*0db0*/ 	.short	0x010a
        /*0db2*/ 	.byte	0x3f
	.zero		1


	//   ....[38]....
        /*0db4*/ 	.word	0x0000b790
        /*0db8*/ 	.word	0x0000000f
        /*0dbc*/ 	.word	0x00028c30
        /*0dc0*/ 	.short	0x010a
        /*0dc2*/ 	.byte	0x3f
	.zero		1


	//   ....[39]....
        /*0dc4*/ 	.word	0x0000bc60
        /*0dc8*/ 	.word	0x00000003
        /*0dcc*/ 	.word	0x00000000
        /*0dd0*/ 	.short	0x0101
        /*0dd2*/ 	.byte	0x3f
	.zero		1


	//   ....[40]....
        /*0dd4*/ 	.word	0x0000d270
        /*0dd8*/ 	.word	0x0000000f
        /*0ddc*/ 	.word	0x00028c50
        /*0de0*/ 	.short	0x010a
        /*0de2*/ 	.byte	0x3f
	.zero		1


	//   ....[41]....
        /*0de4*/ 	.word	0x0000d320
        /*0de8*/ 	.word	0x0000000f
        /*0dec*/ 	.word	0x00028c50
        /*0df0*/ 	.short	0x010a
        /*0df2*/ 	.byte	0x3f
	.zero		1


	//   ....[42]....
        /*0df4*/ 	.word	0x0000d610
        /*0df8*/ 	.word	0x0000000f
        /*0dfc*/ 	.word	0x00000000
        /*0e00*/ 	.short	0x0101
        /*0e02*/ 	.byte	0x3f
	.zero		1


	//   ....[43]....
        /*0e04*/ 	.word	0x0000d920
        /*0e08*/ 	.word	0x000000d1
        /*0e0c*/ 	.word	0x00028c30
        /*0e10*/ 	.short	0x010a
        /*0e12*/ 	.byte	0x3f
	.zero		1


	//   ....[44]....
        /*0e14*/ 	.word	0x0000d990
        /*0e18*/ 	.word	0x000000d1
        /*0e1c*/ 	.word	0x00028c30
        /*0e20*/ 	.short	0x010a
        /*0e22*/ 	.byte	0x3f
	.zero		1


	//   ....[45]....
        /*0e24*/ 	.word	0x0000dce0
        /*0e28*/ 	.word	0x0000000b
        /*0e2c*/ 	.word	0x00000000
        /*0e30*/ 	.short	0x0101
        /*0e32*/ 	.byte	0x3f
	.zero		1


	//   ....[46]....
        /*0e34*/ 	.word	0x0000fbb0
        /*0e38*/ 	.word	0x000000d1
        /*0e3c*/ 	.word	0x00028c50
        /*0e40*/ 	.short	0x010a
        /*0e42*/ 	.byte	0x3f
	.zero		1


	//   ....[47]....
        /*0e44*/ 	.word	0x0000fc00
        /*0e48*/ 	.word	0x000000d1
        /*0e4c*/ 	.word	0x00028c50
        /*0e50*/ 	.short	0x010a
        /*0e52*/ 	.byte	0x3f
	.zero		1


	//   ....[48]....
        /*0e54*/ 	.word	0x0000ff20
        /*0e58*/ 	.word	0x000000d1
        /*0e5c*/ 	.word	0x00000000
        /*0e60*/ 	.short	0x0101
        /*0e62*/ 	.byte	0x3f
	.zero		1


	//   ....[49]....
        /*0e64*/ 	.word	0x00010310
        /*0e68*/ 	.word	0x0000000f
        /*0e6c*/ 	.word	0x00028c30
        /*0e70*/ 	.short	0x010a
        /*0e72*/ 	.byte	0x3f
	.zero		1


	//   ....[50]....
        /*0e74*/ 	.word	0x00010380
        /*0e78*/ 	.word	0x0000000f
        /*0e7c*/ 	.word	0x00028c30
        /*0e80*/ 	.short	0x010a
        /*0e82*/ 	.byte	0x3f
	.zero		1


	//   ....[51]....
        /*0e84*/ 	.word	0x000108c0
        /*0e88*/ 	.word	0x0000000e
        /*0e8c*/ 	.word	0x00000000
        /*0e90*/ 	.short	0x0101
        /*0e92*/ 	.byte	0x3f
	.zero		1


	//   ....[52]....
        /*0e94*/ 	.word	0x00011900
        /*0e98*/ 	.word	0x0000000f
        /*0e9c*/ 	.word	0x00028c50
        /*0ea0*/ 	.short	0x010a
        /*0ea2*/ 	.byte	0x3f
	.zero		1


	//   ....[53]....
        /*0ea4*/ 	.word	0x00011950
        /*0ea8*/ 	.word	0x0000000f
        /*0eac*/ 	.word	0x00028c50
        /*0eb0*/ 	.short	0x010a
        /*0eb2*/ 	.byte	0x3f
	.zero		1


	//   ....[54]....
        /*0eb4*/ 	.word	0x00011c50
        /*0eb8*/ 	.word	0x0000000f
        /*0ebc*/ 	.word	0x00000000
        /*0ec0*/ 	.short	0x0101
        /*0ec2*/ 	.byte	0x3f
	.zero		1


	//   ....[55]....
        /*0ec4*/ 	.word	0x00011d90
        /*0ec8*/ 	.word	0x00000014
        /*0ecc*/ 	.word	0x00028c30
        /*0ed0*/ 	.short	0x010a
        /*0ed2*/ 	.byte	0x3f
	.zero		1


	//   ....[56]....
        /*0ed4*/ 	.word	0x00011e00
        /*0ed8*/ 	.word	0x00000014
        /*0edc*/ 	.word	0x00028c30
        /*0ee0*/ 	.short	0x010a
        /*0ee2*/ 	.byte	0x3f
	.zero		1


	//   ....[57]....
        /*0ee4*/ 	.word	0x00012170
        /*0ee8*/ 	.word	0x0000000a
        /*0eec*/ 	.word	0x00000000
        /*0ef0*/ 	.short	0x0101
        /*0ef2*/ 	.byte	0x3f
	.zero		1


	//   ....[58]....
        /*0ef4*/ 	.word	0x00013e40
        /*0ef8*/ 	.word	0x00000014
        /*0efc*/ 	.word	0x00028c50
        /*0f00*/ 	.short	0x010a
        /*0f02*/ 	.byte	0x3f
	.zero		1


	//   ....[59]....
        /*0f04*/ 	.word	0x00013e90
        /*0f08*/ 	.word	0x00000014
        /*0f0c*/ 	.word	0x00028c50
        /*0f10*/ 	.short	0x010a
        /*0f12*/ 	.byte	0x3f
	.zero		1


	//   ....[60]....
        /*0f14*/ 	.word	0x000141b0
        /*0f18*/ 	.word	0x00000014
        /*0f1c*/ 	.word	0x00000000
        /*0f20*/ 	.short	0x0101
        /*0f22*/ 	.byte	0x3f
	.zero		1


	//   ....[61]....
        /*0f24*/ 	.word	0x00016a80
        /*0f28*/ 	.word	0x00000003
        /*0f2c*/ 	.word	0x00000000
        /*0f30*/ 	.short	0x0101
        /*0f32*/ 	.byte	0x3f
	.zero		1


	//   ....[62]....
        /*0f34*/ 	.word	0x00017800
        /*0f38*/ 	.word	0x00000008
        /*0f3c*/ 	.word	0x00000000
        /*0f40*/ 	.short	0x0101
        /*0f42*/ 	.byte	0x3f
	.zero		1


	//   ....[63]....
        /*0f44*/ 	.word	0x0001bac0
        /*0f48*/ 	.word	0x00000012
        /*0f4c*/ 	.word	0x00028c20
        /*0f50*/ 	.short	0x010a
        /*0f52*/ 	.byte	0x3f
	.zero		1


	//   ....[64]....
        /*0f54*/ 	.word	0x0001bb50
        /*0f58*/ 	.word	0x0000000b
        /*0f5c*/ 	.word	0x00028ca0
        /*0f60*/ 	.short	0x010a
        /*0f62*/ 	.byte	0x3f
	.zero		1


	//   ....[65]....
        /*0f64*/ 	.word	0x0001bda0
        /*0f68*/ 	.word	0x0000000b
        /*0f6c*/ 	.word	0x00028cc0
        /*0f70*/ 	.short	0x010a
        /*0f72*/ 	.byte	0x3f
	.zero		1


	//   ....[66]....
        /*0f74*/ 	.word	0x0001c770
        /*0f78*/ 	.word	0x0000000b
        /*0f7c*/ 	.word	0x00028ca0
        /*0f80*/ 	.short	0x010a
        /*0f82*/ 	.byte	0x3f
	.zero		1


	//   ....[67]....
        /*0f84*/ 	.word	0x0001c9b0
        /*0f88*/ 	.word	0x0000000b
        /*0f8c*/ 	.word	0x00028cc0
        /*0f90*/ 	.short	0x010a
        /*0f92*/ 	.byte	0x3f
	.zero		1


	//   ....[68]....
        /*0f94*/ 	.word	0x0001e620
        /*0f98*/ 	.word	0x00000019
        /*0f9c*/ 	.word	0x00028c40
        /*0fa0*/ 	.short	0x010a
        /*0fa2*/ 	.byte	0x3f
	.zero		1


	//   ....[69]....
        /*0fa4*/ 	.word	0x0001eaa0
        /*0fa8*/ 	.word	0x00000019
        /*0fac*/ 	.word	0x00028c30
        /*0fb0*/ 	.short	0x0107
        /*0fb2*/ 	.byte	0x3f
	.zero		1


	//   ....[70]....
        /*0fb4*/ 	.word	0x0001eb70
        /*0fb8*/ 	.word	0x00000019
        /*0fbc*/ 	.word	0x00028c30
        /*0fc0*/ 	.short	0x0101
        /*0fc2*/ 	.byte	0x3f
	.zero		1


	//   ....[71]....
        /*0fc4*/ 	.word	0x0001f440
        /*0fc8*/ 	.word	0x00000012
        /*0fcc*/ 	.word	0x00028c00
        /*0fd0*/ 	.short	0x0107
        /*0fd2*/ 	.byte	0x3f
	.zero		1


	//   ....[72]....
        /*0fd4*/ 	.word	0x0001f530
        /*0fd8*/ 	.word	0x00000012
        /*0fdc*/ 	.word	0x00028c00
        /*0fe0*/ 	.short	0x0101
        /*0fe2*/ 	.byte	0x3f
	.zero		1


	//   ....[73]....
        /*0fe4*/ 	.word	0x0001f550
        /*0fe8*/ 	.word	0x00000012
        /*0fec*/ 	.word	0x00028c20
        /*0ff0*/ 	.short	0x010a
        /*0ff2*/ 	.byte	0x3f
	.zero		1


	//   ....[74]....
        /*0ff4*/ 	.word	0x0001f5e0
        /*0ff8*/ 	.word	0x00000019
        /*0ffc*/ 	.word	0x00028c60
        /*1000*/ 	.short	0x010a
        /*1002*/ 	.byte	0x3f
	.zero		1


	//   ....[75]....
        /*1004*/ 	.word	0x0001fef0
        /*1008*/ 	.word	0x00000019
        /*100c*/ 	.word	0x00028c50
        /*1010*/ 	.short	0x0107
        /*1012*/ 	.byte	0x3f
	.zero		1


	//   ....[76]....
        /*1014*/ 	.word	0x0001ffc0
        /*1018*/ 	.word	0x00000019
        /*101c*/ 	.word	0x00028c50
        /*1020*/ 	.short	0x0101
        /*1022*/ 	.byte	0x3f
	.zero		1


	//   ....[77]....
        /*1024*/ 	.word	0x00020350
        /*1028*/ 	.word	0x00000006
        /*102c*/ 	.word	0x00028c40
        /*1030*/ 	.short	0x010a
        /*1032*/ 	.byte	0x3f
	.zero		1


	//   ....[78]....
        /*1034*/ 	.word	0x00020670
        /*1038*/ 	.word	0x00000006
        /*103c*/ 	.word	0x00028c30
        /*1040*/ 	.short	0x0107
        /*1042*/ 	.byte	0x3f
	.zero		1


	//   ....[79]....
        /*1044*/ 	.word	0x00020730
        /*1048*/ 	.word	0x00000006
        /*104c*/ 	.word	0x00028c30
        /*1050*/ 	.short	0x0101
        /*1052*/ 	.byte	0x3f
	.zero		1


	//   ....[80]....
        /*1054*/ 	.word	0x00020760
        /*1058*/ 	.word	0x00000006
        /*105c*/ 	.word	0x00028c60
        /*1060*/ 	.short	0x010a
        /*1062*/ 	.byte	0x3f
	.zero		1


	//   ....[81]....
        /*1064*/ 	.word	0x00020e10
        /*1068*/ 	.word	0x00000006
        /*106c*/ 	.word	0x00028c50
        /*1070*/ 	.short	0x0107
        /*1072*/ 	.byte	0x3f
	.zero		1


	//   ....[82]....
        /*1074*/ 	.word	0x00020ed0
        /*1078*/ 	.word	0x00000006
        /*107c*/ 	.word	0x00028c50
        /*1080*/ 	.short	0x0101
        /*1082*/ 	.byte	0x3f
	.zero		1


	//   ....[83]....
        /*1084*/ 	.word	0x00022160
        /*1088*/ 	.word	0x00000007
        /*108c*/ 	.word	0x00028c20
        /*1090*/ 	.short	0x010a
        /*1092*/ 	.byte	0x3f
	.zero		1


	//   ....[84]....
        /*1094*/ 	.word	0x000222d0
        /*1098*/ 	.word	0x00000005
        /*109c*/ 	.word	0x00028c40
        /*10a0*/ 	.short	0x010a
        /*10a2*/ 	.byte	0x3f
	.zero		1


	//   ....[85]....
        /*10a4*/ 	.word	0x00022370
        /*10a8*/ 	.word	0x00000003
        /*10ac*/ 	.word	0x00028c40
        /*10b0*/ 	.short	0x010a
        /*10b2*/ 	.byte	0x3f
	.zero		1


	//   ....[86]....
        /*10b4*/ 	.word	0x000223b0
        /*10b8*/ 	.word	0x00000005
        /*10bc*/ 	.word	0x00028c60
        /*10c0*/ 	.short	0x010a
        /*10c2*/ 	.byte	0x3f
	.zero		1


	//   ....[87]....
        /*10c4*/ 	.word	0x000223f0
        /*10c8*/ 	.word	0x00000003
        /*10cc*/ 	.word	0x00028c60
        /*10d0*/ 	.short	0x010a
        /*10d2*/ 	.byte	0x3f
	.zero		1


	//   ....[88]....
        /*10d4*/ 	.word	0x00022450
        /*10d8*/ 	.word	0x0000003d
        /*10dc*/ 	.word	0x00028c90
        /*10e0*/ 	.short	0x010a
        /*10e2*/ 	.byte	0x3f
	.zero		1


	//   ....[89]....
        /*10e4*/ 	.word	0x000225d0
        /*10e8*/ 	.word	0x0000003d
        /*10ec*/ 	.word	0x00028c90
        /*10f0*/ 	.short	0x010a
        /*10f2*/ 	.byte	0x3f
	.zero		1


	//   ....[90]....
        /*10f4*/ 	.word	0x00022750
        /*10f8*/ 	.word	0x0000003d
        /*10fc*/ 	.word	0x00028c90
        /*1100*/ 	.short	0x010a
        /*1102*/ 	.byte	0x3f
	.zero		1


	//   ....[91]....
        /*1104*/ 	.word	0x000228b0
        /*1108*/ 	.word	0x0000003d
        /*110c*/ 	.word	0x00028cb0
        /*1110*/ 	.short	0x010a
        /*1112*/ 	.byte	0x3f
	.zero		1


	//   ....[92]....
        /*1114*/ 	.word	0x00022900
        /*1118*/ 	.word	0x0000000c
        /*111c*/ 	.word	0x00028c50
        /*1120*/ 	.short	0x010a
        /*1122*/ 	.byte	0x3f
	.zero		1


	//   ....[93]....
        /*1124*/ 	.word	0x00022950
        /*1128*/ 	.word	0x00000015
        /*112c*/ 	.word	0x00028c50
        /*1130*/ 	.short	0x010a
        /*1132*/ 	.byte	0x3f
	.zero		1


	//   ....[94]....
        /*1134*/ 	.word	0x00022d40
        /*1138*/ 	.word	0x00000002
        /*113c*/ 	.word	0x00028c00
        /*1140*/ 	.short	0x010a
        /*1142*/ 	.byte	0x3f
	.zero		1


	//   ....[95]....
        /*1144*/ 	.word	0x00023320
        /*1148*/ 	.word	0x00000002
        /*114c*/ 	.word	0x00028c00
        /*1150*/ 	.short	0x010a
        /*1152*/ 	.byte	0x3f
	.zero		1


	//   ....[96]....
        /*1154*/ 	.word	0x00023370
        /*1158*/ 	.word	0x0000000f
        /*115c*/ 	.word	0x00028c30
        /*1160*/ 	.short	0x010a
        /*1162*/ 	.byte	0x3f
	.zero		1


	//   ....[97]....
        /*1164*/ 	.word	0x000233c0
        /*1168*/ 	.word	0x0000000f
        /*116c*/ 	.word	0x00028c50
        /*1170*/ 	.short	0x010a
        /*1172*/ 	.byte	0x3f
	.zero		1


	//   ....[98]....
        /*1174*/ 	.word	0x00023410
        /*1178*/ 	.word	0x000000d1
        /*117c*/ 	.word	0x00028c30
        /*1180*/ 	.short	0x010a
        /*1182*/ 	.byte	0x3f
	.zero		1


	//   ....[99]....
        /*1184*/ 	.word	0x00023460
        /*1188*/ 	.word	0x000000d1
        /*118c*/ 	.word	0x00028c50
        /*1190*/ 	.short	0x010a
        /*1192*/ 	.byte	0x3f
	.zero		1


	//   ....[100]....
        /*1194*/ 	.word	0x000234b0
        /*1198*/ 	.word	0x0000000f
        /*119c*/ 	.word	0x00028c30
        /*11a0*/ 	.short	0x010a
        /*11a2*/ 	.byte	0x3f
	.zero		1


	//   ....[101]....
        /*11a4*/ 	.word	0x00023500
        /*11a8*/ 	.word	0x0000000f
        /*11ac*/ 	.word	0x00028c50
        /*11b0*/ 	.short	0x010a
        /*11b2*/ 	.byte	0x3f
	.zero		1


	//   ....[102]....
        /*11b4*/ 	.word	0x00023550
        /*11b8*/ 	.word	0x00000014
        /*11bc*/ 	.word	0x00028c30
        /*11c0*/ 	.short	0x010a
        /*11c2*/ 	.byte	0x3f
	.zero		1


	//   ....[103]....
        /*11c4*/ 	.word	0x000235a0
        /*11c8*/ 	.word	0x00000014
        /*11cc*/ 	.word	0x00028c50
        /*11d0*/ 	.short	0x010a
        /*11d2*/ 	.byte	0x3f
	.zero		1


	//   ....[104]....
        /*11d4*/ 	.word	0x00023730
        /*11d8*/ 	.word	0x00000012
        /*11dc*/ 	.word	0x00028c20
        /*11e0*/ 	.short	0x010a
        /*11e2*/ 	.byte	0x3f
	.zero		1


	//   ....[105]....
        /*11e4*/ 	.word	0x00023780
        /*11e8*/ 	.word	0x0000000b
        /*11ec*/ 	.word	0x00028ca0
        /*11f0*/ 	.short	0x010a
        /*11f2*/ 	.byte	0x3f
	.zero		1


	//   ....[106]....
        /*11f4*/ 	.word	0x000237d0
        /*11f8*/ 	.word	0x0000000b
        /*11fc*/ 	.word	0x00028cc0
        /*1200*/ 	.short	0x010a
        /*1202*/ 	.byte	0x3f
	.zero		1


	//   ....[107]....
        /*1204*/ 	.word	0x00023820
        /*1208*/ 	.word	0x0000000b
        /*120c*/ 	.word	0x00028ca0
        /*1210*/ 	.short	0x010a
        /*1212*/ 	.byte	0x3f
	.zero		1


	//   ....[108]....
        /*1214*/ 	.word	0x00023870
        /*1218*/ 	.word	0x0000000b
        /*121c*/ 	.word	0x00028cc0
        /*1220*/ 	.short	0x010a
        /*1222*/ 	.byte	0x3f
	.zero		1


	//   ....[109]....
        /*1224*/ 	.word	0x00023990
        /*1228*/ 	.word	0x00000019
        /*122c*/ 	.word	0x00028c40
        /*1230*/ 	.short	0x010a
        /*1232*/ 	.byte	0x3f
	.zero		1


	//   ....[110]....
        /*1234*/ 	.word	0x00024430
        /*1238*/ 	.word	0x00000012
        /*123c*/ 	.word	0x00028c20
        /*1240*/ 	.short	0x010a
        /*1242*/ 	.byte	0x3f
	.zero		1


	//   ....[111]....
        /*1244*/ 	.word	0x00024480
        /*1248*/ 	.word	0x00000019
        /*124c*/ 	.word	0x00028c60
        /*1250*/ 	.short	0x010a
        /*1252*/ 	.byte	0x3f
	.zero		1


	//   ....[112]....
        /*1254*/ 	.word	0x00024d80
        /*1258*/ 	.word	0x00000006
        /*125c*/ 	.word	0x00028c40
        /*1260*/ 	.short	0x010a
        /*1262*/ 	.byte	0x3f
	.zero		1


	//   ....[113]....
        /*1264*/ 	.word	0x00025240
        /*1268*/ 	.word	0x00000006
        /*126c*/ 	.word	0x00028c60
        /*1270*/ 	.short	0x010a
        /*1272*/ 	.byte	0x3f
	.zero		1


	//   ....[114]....
        /*1274*/ 	.word	0x000263e0
        /*1278*/ 	.word	0x00000007
        /*127c*/ 	.word	0x00028c20
        /*1280*/ 	.short	0x010a
        /*1282*/ 	.byte	0x3f
	.zero		1


	//   ....[115]....
        /*1284*/ 	.word	0x00026580
        /*1288*/ 	.word	0x00000005
        /*128c*/ 	.word	0x00028c40
        /*1290*/ 	.short	0x010a
        /*1292*/ 	.byte	0x3f
	.zero		1


	//   ....[116]....
        /*1294*/ 	.word	0x000265d0
        /*1298*/ 	.word	0x00000003
        /*129c*/ 	.word	0x00028c40
        /*12a0*/ 	.short	0x010a
        /*12a2*/ 	.byte	0x3f
	.zero		1


	//   ....[117]....
        /*12a4*/ 	.word	0x00026620
        /*12a8*/ 	.word	0x00000005
        /*12ac*/ 	.word	0x00028c60
        /*12b0*/ 	.short	0x010a
        /*12b2*/ 	.byte	0x3f
	.zero		1


	//----- nvinfo : EIATTR_NUM_MBARRIERS
	.align		4
.L_850:
        /*12b4*/ 	.byte	0x03, 0x38
        /*12b6*/ 	.short	0x0016


	//----- nvinfo : EIATTR_EXIT_INSTR_OFFSETS
	.align		4
        /*12b8*/ 	.byte	0x04, 0x1c
        /*12ba*/ 	.short	(.L_852 - .L_851)


	//   ....[0]....
.L_851:
        /*12bc*/ 	.word	0x00022440


	//----- nvinfo : EIATTR_MAX_THREADS
	.align		4
.L_852:
        /*12c0*/ 	.byte	0x04, 0x05
        /*12c2*/ 	.short	(.L_854 - .L_853)
.L_853:
        /*12c4*/ 	.word	0x00000180
        /*12c8*/ 	.word	0x00000001
        /*12cc*/ 	.word	0x00000001


	//----- nvinfo : EIATTR_CRS_STACK_SIZE
	.align		4
.L_854:
        /*12d0*/ 	.byte	0x04, 0x1e
        /*12d2*/ 	.short	(.L_856 - .L_855)
.L_855:
        /*12d4*/ 	.word	0x00000000


	//----- nvinfo : EIATTR_CBANK_PARAM_SIZE
	.align		4
.L_856:
        /*12d8*/ 	.byte	0x03, 0x19
        /*12da*/ 	.short	0x0af0


	//----- nvinfo : EIATTR_PARAM_CBANK
	.align		4
        /*12dc*/ 	.byte	0x04, 0x0a
        /*12de*/ 	.short	(.L_858 - .L_857)
	.align		4
.L_857:
        /*12e0*/ 	.word	index@(.nv.constant0._ZN7cutlass13device_kernelIN5flash11enable_sm90INS1_16FlashAttnFwdSm90INS1_25CollectiveMainloopFwdSm90ILi2EN4cute5tupleIJNS5_1CILi1EEES8_S8_EEENS6_IJNS7_ILi64EEESA_SA_EEELi512ENS_6half_tEfNS_4arch4Sm90ELb0ELb1ELb0ELb1ELb1ELb1ELb0ELb0ELb0ELb1ELb1ELb0EEENS1_21CollectiveEpilogueFwdINS6_IJSA_NS7_ILi512EEESA_EEES9_SC_SE_Li256ELb1ELb1ELb1ELb0EEENS1_36VarlenDynamicPersistentTileSchedulerILi64ELi64ELi256ELi128ELb1ELb1ELb1ELb1ELb0ELb1EEEEEEEEEvNT_6ParamsE)
        /*12e4*/ 	.short	0x0210
        /*12e6*/ 	.short	0x0af0


	//----- nvinfo : EIATTR_SW_WAR
	.align		4
.L_858:
        /*12e8*/ 	.byte	0x04, 0x36
        /*12ea*/ 	.short	(.L_860 - .L_859)
.L_859:
        /*12ec*/ 	.word	0x00000008
.L_860:


//--------------------- .nv.info._ZN7cutlass13device_kernelIN5flash11enable_sm90INS1_16FlashAttnFwdSm90INS1_25CollectiveMainloopFwdSm90ILi2EN4cute5tupleIJNS5_1CILi1EEES8_S8_EEENS6_IJNS7_ILi64EEESA_SA_EEELi512ENS_6half_tEfNS_4arch4Sm90ELb0ELb1ELb0ELb1ELb1ELb0ELb1ELb0ELb0ELb1ELb1ELb0EEENS1_21CollectiveEpilogueFwdINS6_IJSA_NS7_ILi512EEESA_EEES9_SC_SE_Li256ELb1ELb1ELb1ELb0EEENS1_36VarlenDynamicPersistentTileSchedulerILi64ELi64ELi256ELi128ELb1ELb1ELb1ELb1ELb0ELb1EEEEEEEEEvNT_6ParamsE --------------------------
	.section	.nv.info._ZN7cutlass13device_kernelIN5flash11enable_sm90INS1_16FlashAttnFwdSm90INS1_25CollectiveMainloopFwdSm90ILi2EN4cute5tupleIJNS5_1CILi1EEES8_S8_EEENS6_IJNS7_ILi64EEESA_SA_EEELi512ENS_6half_tEfNS_4arch4Sm90ELb0ELb1ELb0ELb1ELb1ELb0ELb1ELb0ELb0ELb1ELb1ELb0EEENS1_21CollectiveEpilogueFwdINS6_IJSA_NS7_ILi512EEESA_EEES9_SC_SE_Li256ELb1ELb1ELb1ELb0EEENS1_36VarlenDynamicPersistentTileSchedulerILi64ELi64ELi256ELi128ELb1ELb1ELb1ELb1ELb0ELb1EEEEEEEEEvNT_6ParamsE,"",@"SHT_CUDA_INFO"
	.sectionflags	@""
	.align	4


	//----- nvinfo : EIATTR_CUDA_API_VERSION
	.align		4
        /*0000*/ 	.byte	0x04, 0x37
        /*0002*/ 	.short	(.L_862 - .L_861)
.L_861:
        /*0004*/ 	.word	0x00000082


	//----- nvinfo : EIATTR_KPARAM_INFO
	.align		4
.L_862:
        /*0008*/ 	.byte	0x04, 0x17
        /*000a*/ 	.short	(.L_864 - .L_863)
.L_863:
        /*000c*/ 	.word	0x00000000
        /*0010*/ 	.short	0x0000
        /*0012*/ 	.short	0x0070
        /*0014*/ 	.byte	0x00, 0xf0, 0x01, 0x2e


	//----- nvinfo : EIATTR_SPARSE_MMA_MASK
	.align		4
.L_864:
        /*0018*/ 	.byte	0x03, 0x50
        /*001a*/ 	.short	0x0000


	//----- nvinfo : EIATTR_MAXREG_COUNT
	.align		4
        /*001c*/ 	.byte	0x03, 0x1b
        /*001e*/ 	.short	0x00a8


	//----- nvinfo : EIATTR_NUM_BARRIERS
	.align		4
        /*0020*/ 	.byte	0x02, 0x4c
        /*0022*/ 	.byte	0x10
	.zero		1


	//----- nvinfo : EIATTR_EXTERNS
	.align		4
        /*0024*/ 	.byte	0x04, 0x0f
        /*0026*/ 	.short	(.L_866 - .L_865)


	//   ....[0]....
	.align		4
.L_865:
        /*0028*/ 	.word	index@(__assertfail)


	//----- nvinfo : EIATTR_ANNOTATIONS
	.align		4
.L_866:
        /*002c*/ 	.byte	0x04, 0x55
        /*002e*/ 	.short	(.L_868 - .L_867)


	//   ....[0]....
.L_867:
        /* <DEDUP_REMOVED lines=24> */


	//----- nvinfo : EIATTR_MERCURY_ISA_VERSION
	.align		4
.L_868:
        /*01a0*/ 	.byte	0x03, 0x5f
        /*01a2*/ 	.short	0x0101


	//----- nvinfo : EIATTR_UNUSED_LOAD_BYTE_OFFSET
	.align		4
        /*01a4*/ 	.byte	0x04, 0x44
        /*01a6*/ 	.short	(.L_870 - .L_869)


	//   ....[0]....
.L_869:
        /*01a8*/ 	.word	0x00000a00
        /*01ac*/ 	.word	0x0000fff0


	//   ....[1]....
        /*01b0*/ 	.word	0x000220f0
        /*01b4*/ 	.word	0x0000fff0


	//----- nvinfo : EIATTR_INT_WARP_WIDE_INSTR_OFFSETS
	.align		4
.L_870:
        /*01b8*/ 	.byte	0x04, 0x31
        /*01ba*/ 	.short	(.L_872 - .L_871)


	//   ....[0]....
.L_871:
        /*01bc*/ 	.word	0x000000c0


	//   ....[1]....
        /*01c0*/ 	.word	0x000000d0


	//   ....[2]....
        /*01c4*/ 	.word	0x000000e0


	//   ....[3]....
        /*01c8*/ 	.word	0x00000180


	//   ....[4]....
        /*01cc*/ 	.word	0x00028ce0


	//   ....[5]....
        /*01d0*/ 	.word	0x00028d70


	//   ....[6]....
        /*01d4*/ 	.word	0x0002cf70


	//   ....[7]....
        /*01d8*/ 	.word	0x0002d000


	//----- nvinfo : EIATTR_COOP_GROUP_MASK_REGIDS
	.align		4
.L_872:
        /*01dc*/ 	.byte	0x04, 0x29
        /*01de*/ 	.short	(.L_874 - .L_873)


	//   ....[0]....
.L_873:
        /*01e0*/ 	.word	0xffffffff


	//   ....[1]....
        /*01e4*/ 	.word	0xffffffff


	//   ....[2]....
        /*01e8*/ 	.word	0xffffffff


	//   ....[3]....
        /*01ec*/ 	.word	0xffffffff


	//   ....[4]....
        /*01f0*/ 	.word	0xffffffff


	//   ....[5]....
        /*01f4*/ 	.word	0xffffffff


	//   ....[6]....
        /*01f8*/ 	.word	0xffffffff


	//   ....[7]....
        /*01fc*/ 	.word	0xffffffff


	//   ....[8]....
        /*0200*/ 	.word	0xffffffff


	//   ....[9]....
        /*0204*/ 	.word	0xffffffff


	//   ....[10]....
        /*0208*/ 	.word	0xffffffff


	//   ....[11]....
        /*020c*/ 	.word	0xffffffff


	//   ....[12]....
        /*0210*/ 	.word	0xffffffff


	//   ....[13]....
        /*0214*/ 	.word	0xffffffff


	//   ....[14]....
        /*0218*/ 	.word	0xffffffff


	//   ....[15]....
        /*021c*/ 	.word	0xffffffff


	//   ....[16]....
        /*0220*/ 	.word	0xffffffff


	//   ....[17]....
        /*0224*/ 	.word	0xffffffff


	//   ....[18]....
        /*0228*/ 	.word	0xffffffff


	//   ....[19]....
        /*022c*/ 	.word	0xffffffff


	//   ....[20]....
        /*0230*/ 	.word	0xffffffff


	//   ....[21]....
        /*0234*/ 	.word	0xffffffff


	//   ....[22]....
        /*0238*/ 	.word	0xffffffff


	//   ....[23]....
        /*023c*/ 	.word	0xffffffff


	//   ....[24]....
        /*0240*/ 	.word	0xffffffff


	//   ....[25]....
        /*0244*/ 	.word	0xffffffff


	//   ....[26]....
        /*0248*/ 	.word	0xffffffff


	//   ....[27]....
        /*024c*/ 	.word	0xffffffff


	//   ....[28]....
        /*0250*/ 	.word	0xffffffff


	//   ....[29]....
        /*0254*/ 	.word	0xffffffff


	//   ....[30]....
        /*0258*/ 	.word	0xffffffff


	//   ....[31]....
        /*025c*/ 	.word	0xffffffff


	//   ....[32]....
        /*0260*/ 	.word	0xffffffff


	//   ....[33]....
        /*0264*/ 	.word	0xffffffff


	//   ....[34]....
        /*0268*/ 	.word	0xffffffff


	//   ....[35]....
        /*026c*/ 	.word	0xffffffff


	//   ....[36]....
        /*0270*/ 	.word	0xffffffff


	//   ....[37]....
        /*0274*/ 	.word	0xffffffff


	//   ....[38]....
        /*0278*/ 	.word	0xffffffff


	//   ....[39]....
        /*027c*/ 	.word	0xffffffff


	//   ....[40]....
        /*0280*/ 	.word	0xffffffff


	//   ....[41]....
        /*0284*/ 	.word	0xffffffff


	//   ....[42]....
        /*0288*/ 	.word	0xffffffff


	//   ....[43]....
        /*028c*/ 	.word	0xffffffff


	//   ....[44]....
        /*0290*/ 	.word	0xffffffff


	//   ....[45]....
        /*0294*/ 	.word	0xffffffff


	//   ....[46]....
        /*0298*/ 	.word	0xffffffff


	//   ....[47]....
        /*029c*/ 	.word	0xffffffff


	//   ....[48]....
        /*02a0*/ 	.word	0xffffffff


	//   ....[49]....
        /*02a4*/ 	.word	0xffffffff


	//   ....[50]....
        /*02a8*/ 	.word	0xffffffff


	//   ....[51]....
        /*02ac*/ 	.word	0xffffffff


	//   ....[52]....
        /*02b0*/ 	.word	0xffffffff


	//   ....[53]....
        /*02b4*/ 	.word	0xffffffff


	//   ....[54]....
        /*02b8*/ 	.word	0xffffffff


	//   ....[55]....
        /*02bc*/ 	.word	0xffffffff


	//   ....[56]....
        /*02c0*/ 	.word	0xffffffff


	//   ....[57]....
        /*02c4*/ 	.word	0xffffffff


	//   ....[58]....
        /*02c8*/ 	.word	0xffffffff


	//   ....[59]....
        /*02cc*/ 	.word	0xffffffff


	//   ....[60]....
        /*02d0*/ 	.word	0xffffffff


	//   ....[61]....
        /*02d4*/ 	.word	0xffffffff


	//   ....[62]....
        /*02d8*/ 	.word	0xffffffff


	//   ....[63]....
        /*02dc*/ 	.word	0xffffffff


	//   ....[64]....
        /*02e0*/ 	.word	0xffffffff


	//   ....[65]....
        /*02e4*/ 	.word	0xffffffff


	//   ....[66]....
        /*02e8*/ 	.word	0xffffffff


	//   ....[67]....
        /*02ec*/ 	.word	0xffffffff


	//   ....[68]....
        /*02f0*/ 	.word	0xffffffff


	//   ....[69]....
        /*02f4*/ 	.word	0xffffffff


	//   ....[70]....
        /*02f8*/ 	.word	0xffffffff


	//   ....[71]....
        /*02fc*/ 	.word	0xffffffff


	//   ....[72]....
        /*0300*/ 	.word	0xffffffff


	//   ....[73]....
        /*0304*/ 	.word	0xffffffff


	//   ....[74]....
        /*0308*/ 	.word	0xffffffff


	//   ....[75]....
        /*030c*/ 	.word	0xffffffff


	//   ....[76]....
        /*0310*/ 	.word	0xffffffff


	//   ....[77]....
        /*0314*/ 	.word	0xffffffff


	//   ....[78]....
        /*0318*/ 	.word	0xffffffff


	//   ....[79]....
        /*031c*/ 	.word	0xffffffff


	//   ....[80]....
        /*0320*/ 	.word	0xffffffff


	//   ....[81]....
        /*0324*/ 	.word	0xffffffff


	//   ....[82]....
        /*0328*/ 	.word	0xffffffff


	//   ....[83]....
        /*032c*/ 	.word	0xffffffff


	//   ....[84]....
        /*0330*/ 	.word	0xffffffff


	//   ....[85]....
        /*0334*/ 	.word	0xffffffff


	//   ....[86]....
        /*0338*/ 	.word	0xffffffff


	//   ....[87]....
        /*033c*/ 	.word	0xffffffff


	//   ....[88]....
        /*0340*/ 	.word	0xffffffff


	//   ....[89]....
        /*0344*/ 	.word	0xffffffff


	//   ....[90]....
        /*0348*/ 	.word	0xffffffff


	//   ....[91]....
        /*034c*/ 	.word	0xffffffff


	//   ....[92]....
        /*0350*/ 	.word	0xffffffff


	//   ....[93]....
        /*0354*/ 	.word	0xffffffff


	//   ....[94]....
        /*0358*/ 	.word	0xffffffff


	//   ....[95]....
        /*035c*/ 	.word	0xffffffff


	//   ....[96]....
        /*0360*/ 	.word	0xffffffff


	//   ....[97]....
        /*0364*/ 	.word	0xffffffff


	//   ....[98]....
        /*0368*/ 	.word	0xffffffff


	//   ....[99]....
        /*036c*/ 	.word	0xffffffff


	//   ....[100]....
        /*0370*/ 	.word	0xffffffff


	//   ....[101]....
        /*0374*/ 	.word	0xffffffff


	//   ....[102]....
        /*0378*/ 	.word	0xffffffff


	//   ....[103]....
        /*037c*/ 	.word	0xffffffff


	//   ....[104]....
        /*0380*/ 	.word	0xffffffff


	//   ....[105]....
        /*0384*/ 	.word	0xffffffff


	//   ....[106]....
        /*0388*/ 	.word	0xffffffff


	//   ....[107]....
        /*038c*/ 	.word	0xffffffff


	//   ....[108]....
        /*0390*/ 	.word	0xffffffff


	//   ....[109]....
        /*0394*/ 	.word	0xffffffff


	//   ....[110]....
        /*0398*/ 	.word	0xffffffff


	//   ....[111]....
        /*039c*/ 	.word	0xffffffff


	//   ....[112]....
        /*03a0*/ 	.word	0xffffffff


	//   ....[113]....
        /*03a4*/ 	.word	0xffffffff


	//   ....[114]....
        /*03a8*/ 	.word	0xffffffff


	//   ....[115]....
        /*03ac*/ 	.word	0xffffffff


	//   ....[116]....
        /*03b0*/ 	.word	0xffffffff


	//   ....[117]....
        /*03b4*/ 	.word	0xffffffff


	//   ....[118]....
        /*03b8*/ 	.word	0xffffffff


	//   ....[119]....
        /*03bc*/ 	.word	0xffffffff


	//   ....[120]....
        /*03c0*/ 	.word	0xffffffff


	//   ....[121]....
        /*03c4*/ 	.word	0xffffffff


	//   ....[122]....
        /*03c8*/ 	.word	0xffffffff


	//   ....[123]....
        /*03cc*/ 	.word	0xffffffff


	//   ....[124]....
        /*03d0*/ 	.word	0xffffffff


	//   ....[125]....
        /*03d4*/ 	.word	0xffffffff


	//   ....[126]....
        /*03d8*/ 	.word	0xffffffff


	//   ....[127]....
        /*03dc*/ 	.word	0xffffffff


	//   ....[128]....
        /*03e0*/ 	.word	0xffffffff


	//   ....[129]....
        /*03e4*/ 	.word	0xffffffff


	//   ....[130]....
        /*03e8*/ 	.word	0xffffffff


	//   ....[131]....
        /*03ec*/ 	.word	0xffffffff


	//   ....[132]....
        /*03f0*/ 	.word	0xffffffff


	//   ....[133]....
        /*03f4*/ 	.word	0xffffffff


	//   ....[134]....
        /*03f8*/ 	.word	0xffffffff


	//   ....[135]....
        /*03fc*/ 	.word	0x0500000f


	//   ....[136]....
        /*0400*/ 	.word	0x0500000f


	//   ....[137]....
        /*0404*/ 	.word	0x0500000f


	//   ....[138]....
        /*0408*/ 	.word	0x0500000f


	//   ....[139]....
        /*040c*/ 	.word	0x0500000f


	//   ....[140]....
        /*0410*/ 	.word	0x0500000f


	//   ....[141]....
        /*0414*/ 	.word	0x0500000f


	//   ....[142]....
        /*0418*/ 	.word	0x0500000f


	//   ....[143]....
        /*041c*/ 	.word	0x0500000f


	//   ....[144]....
        /*0420*/ 	.word	0x0500000f


	//   ....[145]....
        /*0424*/ 	.word	0x0500000f


	//   ....[146]....
        /*0428*/ 	.word	0x0500000f


	//   ....[147]....
        /*042c*/ 	.word	0x0500000f


	//   ....[148]....
        /*0430*/ 	.word	0x0500000f


	//   ....[149]....
        /*0434*/ 	.word	0x0500000f


	//   ....[150]....
        /*0438*/ 	.word	0x0500000f


	//   ....[151]....
        /*043c*/ 	.word	0x0500000f


	//   ....[152]....
        /*0440*/ 	.word	0x0500000f


	//   ....[153]....
        /*0444*/ 	.word	0x0500000f


	//   ....[154]....
        /*0448*/ 	.word	0x0500000f


	//   ....[155]....
        /*044c*/ 	.word	0x0500000f


	//   ....[156]....
        /*0450*/ 	.word	0x0500000f


	//   ....[157]....
        /*0454*/ 	.word	0x0500000f


	//   ....[158]....
        /*0458*/ 	.word	0x0500000f


	//   ....[159]....
        /*045c*/ 	.word	0x0500000f


	//   ....[160]....
        /*0460*/ 	.word	0x0500000f


	//   ....[161]....
        /*0464*/ 	.word	0x0500000f


	//   ....[162]....
        /*0468*/ 	.word	0x0500000f


	//   ....[163]....
        /*046c*/ 	.word	0x0500000f


	//   ....[164]....
        /*0470*/ 	.word	0x0500000f


	//   ....[165]....
        /*0474*/ 	.word	0x0500000f


	//   ....[166]....
        /*0478*/ 	.word	0x0500000f


	//   ....[167]....
        /*047c*/ 	.word	0x0500000f


	//   ....[168]....
        /*0480*/ 	.word	0x0500000f


	//   ....[169]....
        /*0484*/ 	.word	0x0500000f


	//   ....[170]....
        /*0488*/ 	.word	0x0500000f


	//   ....[171]....
        /*048c*/ 	.word	0x0500000f


	//   ....[172]....
        /*0490*/ 	.word	0x0500000f


	//   ....[173]....
        /*0494*/ 	.word	0x0500000f


	//   ....[174]....
        /*0498*/ 	.word	0x0500000f


	//   ....[175]....
        /*049c*/ 	.word	0x0500000f


	//   ....[176]....
        /*04a0*/ 	.word	0x0500000f


	//   ....[177]....
        /*04a4*/ 	.word	0x0500000f


	//   ....[178]....
        /*04a8*/ 	.word	0x0500000f


	//   ....[179]....
        /*04ac*/ 	.word	0x0500000f


	//   ....[180]....
        /*04b0*/ 	.word	0x0500000f


	//   ....[181]....
        /*04b4*/ 	.word	0x0500000f


	//   ....[182]....
        /*04b8*/ 	.word	0x0500000f


	//   ....[183]....
        /*04bc*/ 	.word	0x0500000f


	//   ....[184]....
        /*04c0*/ 	.word	0x0500000f


	//   ....[185]....
        /*04c4*/ 	.word	0x0500000f


	//   ....[186]....
        /*04c8*/ 	.word	0x0500000f


	//   ....[187]....
        /*04cc*/ 	.word	0x0500000f


	//   ....[188]....
        /*04d0*/ 	.word	0x0500000f


	//   ....[189]....
        /*04d4*/ 	.word	0x0500000f


	//   ....[190]....
        /*04d8*/ 	.word	0x0500000f


	//   ....[191]....
        /*04dc*/ 	.word	0x0500000f


	//   ....[192]....
        /*04e0*/ 	.word	0x0500000f


	//   ....[193]....
        /*04e4*/ 	.word	0x0500000f


	//   ....[194]....
        /*04e8*/ 	.word	0x0500000f


	//   ....[195]....
        /*04ec*/ 	.word	0x0500000f


	//   ....[196]....
        /*04f0*/ 	.word	0x0500000f


	//   ....[197]....
        /*04f4*/ 	.word	0x0500000f


	//   ....[198]....
        /*04f8*/ 	.word	0x0500000f


	//   ....[199]....
        /*04fc*/ 	.word	0x0500000f


	//   ....[200]....
        /*0500*/ 	.word	0x0500000f


	//   ....[201]....
        /*0504*/ 	.word	0x0500000f


	//   ....[202]....
        /*0508*/ 	.word	0x0500000f


	//   ....[203]....
        /*050c*/ 	.word	0xffffffff


	//   ....[204]....
        /*0510*/ 	.word	0xffffffff


	//   ....[205]....
        /*0514*/ 	.word	0xffffffff


	//   ....[206]....
        /*0518*/ 	.word	0xffffffff


	//   ....[207]....
        /*051c*/ 	.word	0xffffffff


	//   ....[208]....
        /*0520*/ 	.word	0xffffffff


	//   ....[209]....
        /*0524*/ 	.word	0xffffffff


	//   ....[210]....
        /*0528*/ 	.word	0xffffffff


	//----- nvinfo : EIATTR_COOP_GROUP_INSTR_OFFSETS
	.align		4
.L_874:
        /*052c*/ 	.byte	0x04, 0x28
        /*052e*/ 	.short	(.L_876 - .L_875)


	//   ....[0]....
.L_875:
        /*0530*/ 	.word	0x00000080


	//   ....[1]....
        /*0534*/ 	.word	0x00000090


	//   ....[2]....
        /*0538*/ 	.word	0x000002b0


	//   ....[3]....
        /*053c*/ 	.word	0x00000410


	//   ....[4]....
        /*0540*/ 	.word	0x00000530


	//   ....[5]....
        /*0544*/ 	.word	0x00000690


	//   ....[6]....
        /*0548*/ 	.word	0x00002910


	//   ....[7]....
        /*054c*/ 	.word	0x0000a880


	//   ....[8]....
        /*0550*/ 	.word	0x0000c980


	//   ....[9]....
        /*0554*/ 	.word	0x0000db80


	//   ....[10]....
        /*0558*/ 	.word	0x0000ddc0


	//   ....[11]....
        /*055c*/ 	.word	0x0000e860


	//   ....[12]....
        /*0560*/ 	.word	0x0000ebc0


	//   ....[13]....
        /*0564*/ 	.word	0x0000ef40


	//   ....[14]....
        /*0568*/ 	.word	0x0000efa0


	//   ....[15]....
        /*056c*/ 	.word	0x00011c70


	//   ....[16]....
        /*0570*/ 	.word	0x00013610


	//   ....[17]....
        /*0574*/ 	.word	0x000147d0


	//   ....[18]....
        /*0578*/ 	.word	0x00014820


	//   ....[19]....
        /*057c*/ 	.word	0x00014870


	//   ....[20]....
        /*0580*/ 	.word	0x00014890


	//   ....[21]....
        /*0584*/ 	.word	0x00018f20


	//   ....[22]....
        /*0588*/ 	.word	0x0001a320


	//   ....[23]....
        /*058c*/ 	.word	0x0001b4e0


	//   ....[24]....
        /*0590*/ 	.word	0x0001b6f0


	//   ....[25]....
        /*0594*/ 	.word	0x0001c2d0


	//   ....[26]....
        /*0598*/ 	.word	0x0001c320


	//   ....[27]....
        /*059c*/ 	.word	0x0001c370


	//   ....[28]....
        /*05a0*/ 	.word	0x0001c390


	//   ....[29]....
        /*05a4*/ 	.word	0x00020aa0


	//   ....[30]....
        /*05a8*/ 	.word	0x00020c30


	//   ....[31]....
        /*05ac*/ 	.word	0x00020c50


	//   ....[32]....
        /*05b0*/ 	.word	0x00020c90


	//   ....[33]....
        /*05b4*/ 	.word	0x00020cb0


	//   ....[34]....
        /*05b8*/ 	.word	0x00023030


	//   ....[35]....
        /*05bc*/ 	.word	0x000234b0


	//   ....[36]....
        /*05c0*/ 	.word	0x000234c0


	//   ....[37]....
        /*05c4*/ 	.word	0x000234d0


	//   ....[38]....
        /*05c8*/ 	.word	0x000234e0


	//   ....[39]....
        /*05cc*/ 	.word	0x00024170


	//   ....[40]....
        /*05d0*/ 	.word	0x000241a0


	//   ....[41]....
        /*05d4*/ 	.word	0x000243e0


	//   ....[42]....
        /*05d8*/ 	.word	0x00024400


	//   ....[43]....
        /*05dc*/ 	.word	0x00024aa0


	//   ....[44]....
        /*05e0*/ 	.word	0x00024ab0


	//   ....[45]....
        /*05e4*/ 	.word	0x00025500


	//   ....[46]....
        /*05e8*/ 	.word	0x00025520


	//   ....[47]....
        /*05ec*/ 	.word	0x00026ac0


	//   ....[48]....
        /*05f0*/ 	.word	0x00026b00


	//   ....[49]....
        /*05f4*/ 	.word	0x00026d40


	//   ....[50]....
        /*05f8*/ 	.word	0x00026d60


	//   ....[51]....
        /*05fc*/ 	.word	0x00027010


	//   ....[52]....
        /*0600*/ 	.word	0x00027220


	//   ....[53]....
        /*0604*/ 	.word	0x00027250


	//   ....[54]....
        /*0608*/ 	.word	0x00027280


	//   ....[55]....
        /*060c*/ 	.word	0x000272b0


	//   ....[56]....
        /*0610*/ 	.word	0x000272e0


	//   ....[57]....
        /*0614*/ 	.word	0x00027310


	//   ....[58]....
        /*0618*/ 	.word	0x00027480


	//   ....[59]....
        /*061c*/ 	.word	0x000274b0


	//   ....[60]....
        /*0620*/ 	.word	0x000274e0


	//   ....[61]....
        /*0624*/ 	.word	0x00027510


	//   ....[62]....
        /*0628*/ 	.word	0x00027540


	//   ....[63]....
        /*062c*/ 	.word	0x00027570


	//   ....[64]....
        /*0630*/ 	.word	0x00027600


	//   ....[65]....
        /*0634*/ 	.word	0x00027630


	//   ....[66]....
        /*0638*/ 	.word	0x00027640


	//   ....[67]....
        /*063c*/ 	.word	0x00027680


	//   ....[68]....
        /*0640*/ 	.word	0x00029ab0


	//   ....[69]....
        /*0644*/ 	.word	0x00029ad0


	//   ....[70]....
        /*0648*/ 	.word	0x00029b60


	//   ....[71]....
        /*064c*/ 	.word	0x00029b80


	//   ....[72]....
        /*0650*/ 	.word	0x00029c00


	//   ....[73]....
        /*0654*/ 	.word	0x00029c20


	//   ....[74]....
        /*0658*/ 	.word	0x00029c30


	//   ....[75]....
        /*065c*/ 	.word	0x00029c40


	//   ....[76]....
        /*0660*/ 	.word	0x0002a3b0


	//   ....[77]....
        /*0664*/ 	.word	0x0002a3e0


	//   ....[78]....
        /*0668*/ 	.word	0x0002a4a0


	//   ....[79]....
        /*066c*/ 	.word	0x0002a4c0


	//   ....[80]....
        /*0670*/ 	.word	0x0002a560


	//   ....[81]....
        /*0674*/ 	.word	0x0002a580


	//   ....[82]....
        /*0678*/ 	.word	0x0002a590


	//   ....[83]....
        /*067c*/ 	.word	0x0002a610


	//   ....[84]....
        /*0680*/ 	.word	0x0002ae60


	//   ....[85]....
        /*0684*/ 	.word	0x0002ae80


	//   ....[86]....
        /*0688*/ 	.word	0x0002b020


	//   ....[87]....
        /*068c*/ 	.word	0x0002b050


	//   ....[88]....
        /*0690*/ 	.word	0x0002b160


	//   ....[89]....
        /*0694*/ 	.word	0x0002b170


	//   ....[90]....
        /*0698*/ 	.word	0x0002b1a0


	//   ....[91]....
        /*069c*/ 	.word	0x0002b1b0


	//   ....[92]....
        /*06a0*/ 	.word	0x0002b7b0


	//   ....[93]....
        /*06a4*/ 	.word	0x0002b810


	//   ....[94]....
        /*06a8*/ 	.word	0x0002b9d0


	//   ....[95]....
        /*06ac*/ 	.word	0x0002ba10


	//   ....[96]....
        /*06b0*/ 	.word	0x0002ba20


	//   ....[97]....
        /*06b4*/ 	.word	0x0002ba30


	//   ....[98]....
        /*06b8*/ 	.word	0x0002bb80


	//   ....[99]....
        /*06bc*/ 	.word	0x0002bcd0


	//   ....[100]....
        /*06c0*/ 	.word	0x0002c4c0


	//   ....[101]....
        /*06c4*/ 	.word	0x0002c4e0


	//   ....[102]....
        /*06c8*/ 	.word	0x0002c530


	//   ....[103]....
        /*06cc*/ 	.word	0x0002c540


	//   ....[104]....
        /*06d0*/ 	.word	0x0002c580


	//   ....[105]....
        /*06d4*/ 	.word	0x0002c590


	//   ....[106]....
        /*06d8*/ 	.word	0x0002c5a0


	//   ....[107]....
        /*06dc*/ 	.word	0x0002c5e0


	//   ....[108]....
        /*06e0*/ 	.word	0x0002c8d0


	//   ....[109]....
        /*06e4*/ 	.word	0x0002c910


	//   ....[110]....
        /*06e8*/ 	.word	0x0002c930


	//   ....[111]....
        /*06ec*/ 	.word	0x0002c950


	//   ....[112]....
        /*06f0*/ 	.word	0x0002c980


	//   ....[113]....
        /*06f4*/ 	.word	0x0002c9a0


	//   ....[114]....
        /*06f8*/ 	.word	0x0002caa0


	//   ....[115]....
        /*06fc*/ 	.word	0x0002cbf0


	//   ....[116]....
        /*0700*/ 	.word	0x0002d220


	//   ....[117]....
        /*0704*/ 	.word	0x0002d250


	//   ....[118]....
        /*0708*/ 	.word	0x0002d2b0


	//   ....[119]....
        /*070c*/ 	.word	0x0002d2e0


	//   ....[120]....
        /*0710*/ 	.word	0x0002d310


	//   ....[121]....
        /*0714*/ 	.word	0x0002d340


	//   ....[122]....
        /*0718*/ 	.word	0x0002d370


	//   ....[123]....
        /*071c*/ 	.word	0x0002d3a0


	//   ....[124]....
        /*0720*/ 	.word	0x0002d540


	//   ....[125]....
        /*0724*/ 	.word	0x0002d570


	//   ....[126]....
        /*0728*/ 	.word	0x0002d5a0


	//   ....[127]....
        /*072c*/ 	.word	0x0002d5d0


	//   ....[128]....
        /*0730*/ 	.word	0x0002d600


	//   ....[129]....
        /*0734*/ 	.word	0x0002d630


	//   ....[130]....
        /*0738*/ 	.word	0x0002d6f0


	//   ....[131]....
        /*073c*/ 	.word	0x0002d710


	//   ....[132]....
        /*0740*/ 	.word	0x0002d730


	//   ....[133]....
        /*0744*/ 	.word	0x0002d790


	//   ....[134]....
        /*0748*/ 	.word	0x0002e1b0


	//   ....[135]....
        /*074c*/ 	.word	0x0002e780


	//   ....[136]....
        /*0750*/ 	.word	0x0002e870


	//   ....[137]....
        /*0754*/ 	.word	0x0002e910


	//   ....[138]....
        /*0758*/ 	.word	0x0002e970


	//   ....[139]....
        /*075c*/ 	.word	0x0002ea60


	//   ....[140]....
        /*0760*/ 	.word	0x0002ead0


	//   ....[141]....
        /*0764*/ 	.word	0x0002ebc0


	//   ....[142]....
        /*0768*/ 	.word	0x0002ec30


	//   ....[143]....
        /*076c*/ 	.word	0x0002ecd0


	//   ....[144]....
        /*0770*/ 	.word	0x0002edd0


	//   ....[145]....
        /*0774*/ 	.word	0x0002ee60


	//   ....[146]....
        /*0778*/ 	.word	0x0002eec0


	//   ....[147]....
        /*077c*/ 	.word	0x0002efb0


	//   ....[148]....
        /*0780*/ 	.word	0x0002f030


	//   ....[149]....
        /*0784*/ 	.word	0x0002f130


	//   ....[150]....
        /*0788*/ 	.word	0x0002f1a0


	//   ....[151]....
        /*078c*/ 	.word	0x0002f280


	//   ....[152]....
        /*0790*/ 	.word	0x0002f590


	//   ....[153]....
        /*0794*/ 	.word	0x0002f650


	//   ....[154]....
        /*0798*/ 	.word	0x0002f8c0


	//   ....[155]....
        /*079c*/ 	.word	0x0002f910


	//   ....[156]....
        /*07a0*/ 	.word	0x0002fb20


	//   ....[157]....
        /*07a4*/ 	.word	0x0002fb70


	//   ....[158]....
        /*07a8*/ 	.word	0x0002fd20


	//   ....[159]....
        /*07ac*/ 	.word	0x0002fd70


	//   ....[160]....
        /*07b0*/ 	.word	0x0002feb0


	//   ....[161]....
        /*07b4*/ 	.word	0x0002ffb0


	//   ....[162]....
        /*07b8*/ 	.word	0x00030220


	//   ....[163]....
        /*07bc*/ 	.word	0x00030270


	//   ....[164]....
        /*07c0*/ 	.word	0x00030440


	//   ....[165]....
        /*07c4*/ 	.word	0x00030490


	//   ....[166]....
        /*07c8*/ 	.word	0x00030660


	//   ....[167]....
        /*07cc*/ 	.word	0x000306b0


	//   ....[168]....
        /*07d0*/ 	.word	0x000307a0


	//   ....[169]....
        /*07d4*/ 	.word	0x00030840


	//   ....[170]....
        /*07d8*/ 	.word	0x000308a0


	//   ....[171]....
        /*07dc*/ 	.word	0x00030950


	//   ....[172]....
        /*07e0*/ 	.word	0x000309b0


	//   ....[173]....
        /*07e4*/ 	.word	0x00030a60


	//   ....[174]....
        /*07e8*/ 	.word	0x00030ac0


	//   ....[175]....
        /*07ec*/ 	.word	0x00030b70


	//   ....[176]....
        /*07f0*/ 	.word	0x00030c60


	//   ....[177]....
        /*07f4*/ 	.word	0x00030d40


	//   ....[178]....
        /*07f8*/ 	.word	0x00030e50


	//   ....[179]....
        /*07fc*/ 	.word	0x00030f50


	//   ....[180]....
        /*0800*/ 	.word	0x00031080


	//   ....[181]....
        /*0804*/ 	.word	0x00031160


	//   ....[182]....
        /*0808*/ 	.word	0x00031260


	//   ....[183]....
        /*080c*/ 	.word	0x00031340


	//   ....[184]....
        /*0810*/ 	.word	0x000313d0


	//   ....[185]....
        /*0814*/ 	.word	0x00031470


	//   ....[186]....
        /*0818*/ 	.word	0x000315e0


	//   ....[187]....
        /*081c*/ 	.word	0x00031650


	//   ....[188]....
        /*0820*/ 	.word	0x000316c0


	//   ....[189]....
        /*0824*/ 	.word	0x00031730


	//   ....[190]....
        /*0828*/ 	.word	0x000317a0


	//   ....[191]....
        /*082c*/ 	.word	0x00031820


	//   ....[192]....
        /*0830*/ 	.word	0x000318a0


	//   ....[193]....
        /*0834*/ 	.word	0x00031930


	//   ....[194]....
        /*0838*/ 	.word	0x000319a0


	//   ....[195]....
        /*083c*/ 	.word	0x00031a10


	//   ....[196]....
        /*0840*/ 	.word	0x00031a80


	//   ....[197]....
        /*0844*/ 	.word	0x00031b00


	//   ....[198]....
        /*0848*/ 	.word	0x00031b70


	//   ....[199]....
        /*084c*/ 	.word	0x00031c00


	//   ....[200]....
        /*0850*/ 	.word	0x00031c60


	//   ....[201]....
        /*0854*/ 	.word	0x00031cf0


	//   ....[202]....
        /*0858*/ 	.word	0x00031e20


	//   ....[203]....
        /*085c*/ 	.word	0x00033e20


	//   ....[204]....
        /*0860*/ 	.word	0x000354d0


	//   ....[205]....
        /*0864*/ 	.word	0x00035780


	//   ....[206]....
        /*0868*/ 	.word	0x000364c0


	//   ....[207]....
        /*086c*/ 	.word	0x00036500


	//   ....[208]....
        /*0870*/ 	.word	0x00036570


	//   ....[209]....
        /*0874*/ 	.word	0x00036590


	//   ....[210]....
        /*0878*/ 	.word	0x000436b0


	//----- nvinfo : EIATTR_REG_RECONFIG
	.align		4
.L_876:
        /*087c*/ 	.byte	0x01, 0x54
	.zero		2


	//----- nvinfo : EIATTR_SYSCALL_OFFSETS
	.align		4
        /*0880*/ 	.byte	0x04, 0x46
        /*0882*/ 	.short	(.L_878 - .L_877)


	//   ....[0]....
.L_877:
        /*0884*/ 	.word	0x0000ae70


	//   ....[1]....
        /*0888*/ 	.word	0x00028ed0


	//   ....[2]....
        /*088c*/ 	.word	0x00029020


	//   ....[3]....
        /*0890*/ 	.word	0x00029110


	//   ....[4]....
        /*0894*/ 	.word	0x00029fd0


	//   ....[5]....
        /*0898*/ 	.word	0x0002a890


	//----- nvinfo : EIATTR_MBARRIER_INSTR_OFFSETS
	.align		4
.L_878:
        /*089c*/ 	.byte	0x04, 0x39
        /*089e*/ 	.short	(.L_880 - .L_879)


	//   ....[0]....
.L_879:
        /*08a0*/ 	.word	0x00000190
        /*08a4*/ 	.word	0x000000ff
        /*08a8*/ 	.word	0x00038800
        /*08ac*/ 	.short	0x0100
        /*08ae*/ 	.byte	0x08
	.zero		1


	//   ....[1]....
        /*08b0*/ 	.word	0x000001a0
        /*08b4*/ 	.word	0x000000ff
        /*08b8*/ 	.word	0x00038810
        /*08bc*/ 	.short	0x0100
        /*08be*/ 	.byte	0x08
	.zero		1


	//   ....[2]....
        /*08c0*/ 	.word	0x000001b0
        /*08c4*/ 	.word	0x000000ff
        /*08c8*/ 	.word	0x00038820
        /*08cc*/ 	.short	0x0100
        /*08ce*/ 	.byte	0x08
	.zero		1


	//   ....[3]....
        /*08d0*/ 	.word	0x00000260
        /*08d4*/ 	.word	0x000000ff
        /*08d8*/ 	.word	0x00038830
        /*08dc*/ 	.short	0x0100
        /*08de*/ 	.byte	0x06
	.zero		1


	//   ....[4]....
        /*08e0*/ 	.word	0x00000270
        /*08e4*/ 	.word	0x000000ff
        /*08e8*/ 	.word	0x00038840
        /*08ec*/ 	.short	0x0100
        /*08ee*/ 	.byte	0x06
	.zero		1


	//   ....[5]....
        /*08f0*/ 	.word	0x00000280
        /*08f4*/ 	.word	0x000000ff
        /*08f8*/ 	.word	0x00038838
        /*08fc*/ 	.short	0x0100
        /*08fe*/ 	.byte	0x06
	.zero		1


	//   ....[6]....
        /*0900*/ 	.word	0x00000290
        /*0904*/ 	.word	0x000000ff
        /*0908*/ 	.word	0x00038848
        /*090c*/ 	.short	0x0100
        /*090e*/ 	.byte	0x06
	.zero		1


	//   ....[7]....
        /*0910*/ 	.word	0x000003c0
        /*0914*/ 	.word	0x000000ff
        /*0918*/ 	.word	0x00038850
        /*091c*/ 	.short	0x0100
        /*091e*/ 	.byte	0x08
	.zero		1


	//   ....[8]....
        /*0920*/ 	.word	0x000003d0
        /*0924*/ 	.word	0x000000ff
        /*0928*/ 	.word	0x00038860
        /*092c*/ 	.short	0x0100
        /*092e*/ 	.byte	0x08
	.zero		1


	//   ....[9]....
        /*0930*/ 	.word	0x000003e0
        /*0934*/ 	.word	0x000000ff
        /*0938*/ 	.word	0x00038858
        /*093c*/ 	.short	0x0100
        /*093e*/ 	.byte	0x08
	.zero		1


	//   ....[10]....
        /*0940*/ 	.word	0x000003f0
        /*0944*/ 	.word	0x000000ff
        /*0948*/ 	.word	0x00038868
        /*094c*/ 	.short	0x0100
        /*094e*/ 	.byte	0x08
	.zero		1


	//   ....[11]....
        /*0950*/ 	.word	0x000004e0
        /*0954*/ 	.word	0x000000ff
        /*0958*/ 	.word	0x00038870
        /*095c*/ 	.short	0x0100
        /*095e*/ 	.byte	0x06
	.zero		1


	//   ....[12]....
        /*0960*/ 	.word	0x000004f0
        /*0964*/ 	.word	0x000000ff
        /*0968*/ 	.word	0x00038880
        /*096c*/ 	.short	0x0100
        /*096e*/ 	.byte	0x06
	.zero		1


	//   ....[13]....
        /*0970*/ 	.word	0x00000500
        /*0974*/ 	.word	0x000000ff
        /*0978*/ 	.word	0x00038878
        /*097c*/ 	.short	0x0100
        /*097e*/ 	.byte	0x06
	.zero		1


	//   ....[14]....
        /*0980*/ 	.word	0x00000510
        /*0984*/ 	.word	0x000000ff
        /*0988*/ 	.word	0x00038888
        /*098c*/ 	.short	0x0100
        /*098e*/ 	.byte	0x06
	.zero		1


	//   ....[15]....
        /*0990*/ 	.word	0x00000640
        /*0994*/ 	.word	0x000000ff
        /*0998*/ 	.word	0x00038890
        /*099c*/ 	.short	0x0100
        /*099e*/ 	.byte	0x08
	.zero		1


	//   ....[16]....
        /*09a0*/ 	.word	0x00000650
        /*09a4*/ 	.word	0x000000ff
        /*09a8*/ 	.word	0x000388a0
        /*09ac*/ 	.short	0x0100
        /*09ae*/ 	.byte	0x08
	.zero		1


	//   ....[17]....
        /*09b0*/ 	.word	0x00000660
        /*09b4*/ 	.word	0x000000ff
        /*09b8*/ 	.word	0x00038898
        /*09bc*/ 	.short	0x0100
        /*09be*/ 	.byte	0x08
	.zero		1


	//   ....[18]....
        /*09c0*/ 	.word	0x00000670
        /*09c4*/ 	.word	0x000000ff
        /*09c8*/ 	.word	0x000388a8
        /*09cc*/ 	.short	0x0100
        /*09ce*/ 	.byte	0x08
	.zero		1


	//   ....[19]....
        /*09d0*/ 	.word	0x000007b0
        /*09d4*/ 	.word	0x000000ff
        /*09d8*/ 	.word	0x000388b0
        /*09dc*/ 	.short	0x0100
        /*09de*/ 	.byte	0x08
	.zero		1


	//   ....[20]....
        /*09e0*/ 	.word	0x000007c0
        /*09e4*/ 	.word	0x000000ff
        /*09e8*/ 	.word	0x000388c0
        /*09ec*/ 	.short	0x0100
        /*09ee*/ 	.byte	0x08
	.zero		1


	//   ....[21]....
        /*09f0*/ 	.word	0x000007d0
        /*09f4*/ 	.word	0x000000ff
        /*09f8*/ 	.word	0x000388b8
        /*09fc*/ 	.short	0x0100
        /*09fe*/ 	.byte	0x08
	.zero		1


	//   ....[22]....
        /*0a00*/ 	.word	0x000007e0
        /*0a04*/ 	.word	0x000000ff
        /*0a08*/ 	.word	0x000388c8
        /*0a0c*/ 	.short	0x0100
        /*0a0e*/ 	.byte	0x08
	.zero		1


	//   ....[23]....
        /*0a10*/ 	.word	0x00004e60
        /*0a14*/ 	.word	0x00000003
        /*0a18*/ 	.word	0x00000000
        /*0a1c*/ 	.short	0x0101
        /*0a1e*/ 	.byte	0x3f
	.zero		1


	//   ....[24]....
        /*0a20*/ 	.word	0x00008c20
        /*0a24*/ 	.word	0x00000004
        /*0a28*/ 	.word	0x00000000
        /*0a2c*/ 	.short	0x0101
        /*0a2e*/ 	.byte	0x3f
	.zero		1


	//   ....[25]....
        /*0a30*/ 	.word	0x0000b380
        /*0a34*/ 	.word	0x000000ff
        /*0a38*/ 	.word	0x00038800
        /*0a3c*/ 	.short	0x010a
        /*0a3e*/ 	.byte	0x2c
	.zero		1


	//   ....[26]....
        /*0a40*/ 	.word	0x0000b840
        /*0a44*/ 	.word	0x0000000a
        /*0a48*/ 	.word	0x00000000
        /*0a4c*/ 	.short	0x010a
        /*0a4e*/ 	.byte	0x3f
	.zero		1


	//   ....[27]....
        /*0a50*/ 	.word	0x0000b8a0
        /*0a54*/ 	.word	0x0000000a
        /*0a58*/ 	.word	0x00000000
        /*0a5c*/ 	.short	0x010a
        /*0a5e*/ 	.byte	0x3f
	.zero		1


	//   ....[28]....
        /*0a60*/ 	.word	0x0000bc50
        /*0a64*/ 	.word	0x000000ff
        /*0a68*/ 	.word	0x00038810
        /*0a6c*/ 	.short	0x010a
        /*0a6e*/ 	.byte	0x2c
	.zero		1


	//   ....[29]....
        /*0a70*/ 	.word	0x0000bd50
        /*0a74*/ 	.word	0x0000000a
        /*0a78*/ 	.word	0x00000000
        /*0a7c*/ 	.short	0x010a
        /*0a7e*/ 	.byte	0x3f
	.zero		1


	//   ....[30]....
        /*0a80*/ 	.word	0x0000bdb0
        /*0a84*/ 	.word	0x0000000a
        /*0a88*/ 	.word	0x00000000
        /*0a8c*/ 	.short	0x010a
        /*0a8e*/ 	.byte	0x3f
	.zero		1


	//   ....[31]....
        /*0a90*/ 	.word	0x0000d940
        /*0a94*/ 	.word	0x00000003
        /*0a98*/ 	.word	0x00000000
        /*0a9c*/ 	.short	0x0101
        /*0a9e*/ 	.byte	0x3f
	.zero		1


	//   ....[32]....
        /*0aa0*/ 	.word	0x00011d80
        /*0aa4*/ 	.word	0x00000000
        /*0aa8*/ 	.word	0x00000000
        /*0aac*/ 	.short	0x0101
        /*0aae*/ 	.byte	0x3f
	.zero		1


	//   ....[33]....
        /*0ab0*/ 	.word	0x000124f0
        /*0ab4*/ 	.word	0x00000006
        /*0ab8*/ 	.word	0x00000000
        /*0abc*/ 	.short	0x010a
        /*0abe*/ 	.byte	0x3f
	.zero		1


	//   ....[34]....
        /*0ac0*/ 	.word	0x00012590
        /*0ac4*/ 	.word	0x00000008
        /*0ac8*/ 	.word	0x00000000
        /*0acc*/ 	.short	0x010a
        /*0ace*/ 	.byte	0x3f
	.zero		1


	//   ....[35]....
        /*0ad0*/ 	.word	0x000129b0
        /*0ad4*/ 	.word	0x00000004
        /*0ad8*/ 	.word	0x00000000
        /*0adc*/ 	.short	0x010a
        /*0ade*/ 	.byte	0x3f
	.zero		1


	//   ....[36]....
        /*0ae0*/ 	.word	0x00012a10
        /*0ae4*/ 	.word	0x00000004
        /*0ae8*/ 	.word	0x00000000
        /*0aec*/ 	.short	0x010a
        /*0aee*/ 	.byte	0x3f
	.zero		1


	//   ....[37]....
        /*0af0*/ 	.word	0x000145a0
        /*0af4*/ 	.word	0x0000000a
        /*0af8*/ 	.word	0x00000000
        /*0afc*/ 	.short	0x0101
        /*0afe*/ 	.byte	0x3f
	.zero		1


	//   ....[38]....
        /*0b00*/ 	.word	0x00019030
        /*0b04*/ 	.word	0x00000003
        /*0b08*/ 	.word	0x00000000
        /*0b0c*/ 	.short	0x0101
        /*0b0e*/ 	.byte	0x3f
	.zero		1


	//   ....[39]....
        /*0b10*/ 	.word	0x00019200
        /*0b14*/ 	.word	0x00000006
        /*0b18*/ 	.word	0x00000000
        /*0b1c*/ 	.short	0x010a
        /*0b1e*/ 	.byte	0x3f
	.zero		1


	//   ....[40]....
        /*0b20*/ 	.word	0x000192a0
        /*0b24*/ 	.word	0x00000008
        /*0b28*/ 	.word	0x00000000
        /*0b2c*/ 	.short	0x010a
        /*0b2e*/ 	.byte	0x3f
	.zero		1


	//   ....[41]....
        /*0b30*/ 	.word	0x000196c0
        /*0b34*/ 	.word	0x00000004
        /*0b38*/ 	.word	0x00000000
        /*0b3c*/ 	.short	0x010a
        /*0b3e*/ 	.byte	0x3f
	.zero		1


	//   ....[42]....
        /*0b40*/ 	.word	0x00019720
        /*0b44*/ 	.word	0x00000004
        /*0b48*/ 	.word	0x00000000
        /*0b4c*/ 	.short	0x010a
        /*0b4e*/ 	.byte	0x3f
	.zero		1


	//   ....[43]....
        /*0b50*/ 	.word	0x0001b2b0
        /*0b54*/ 	.word	0x0000000a
        /*0b58*/ 	.word	0x00000000
        /*0b5c*/ 	.short	0x0101
        /*0b5e*/ 	.byte	0x3f
	.zero		1


	//   ....[44]....
        /*0b60*/ 	.word	0x00020bb0
        /*0b64*/ 	.word	0x00000003
        /*0b68*/ 	.word	0x00000000
        /*0b6c*/ 	.short	0x0101
        /*0b6e*/ 	.byte	0x3f
	.zero		1


	//   ....[45]....
        /*0b70*/ 	.word	0x00024190
        /*0b74*/ 	.word	0x000000ff
        /*0b78*/ 	.word	0x00000000
        /*0b7c*/ 	.short	0x0101
        /*0b7e*/ 	.byte	0x04
	.zero		1


	//   ....[46]....
        /*0b80*/ 	.word	0x000248e0
        /*0b84*/ 	.word	0x000000ff
        /*0b88*/ 	.word	0x00000000
        /*0b8c*/ 	.short	0x0101
        /*0b8e*/ 	.byte	0x04
	.zero		1


	//   ....[47]....
        /*0b90*/ 	.word	0x00029880
        /*0b94*/ 	.word	0x00000016
        /*0b98*/ 	.word	0x00038840
        /*0b9c*/ 	.short	0x010a
        /*0b9e*/ 	.byte	0x3f
	.zero		1


	//   ....[48]....
        /*0ba0*/ 	.word	0x00029d40
        /*0ba4*/ 	.word	0x00000016
        /*0ba8*/ 	.word	0x00038830
        /*0bac*/ 	.short	0x0107
        /*0bae*/ 	.byte	0x3f
	.zero		1


	//   ....[49]....
        /*0bb0*/ 	.word	0x00029e10
        /*0bb4*/ 	.word	0x00000016
        /*0bb8*/ 	.word	0x00038830
        /*0bbc*/ 	.short	0x0101
        /*0bbe*/ 	.byte	0x3f
	.zero		1


	//   ....[50]....
        /*0bc0*/ 	.word	0x0002a6d0
        /*0bc4*/ 	.word	0x00000011
        /*0bc8*/ 	.word	0x00038800
        /*0bcc*/ 	.short	0x0107
        /*0bce*/ 	.byte	0x3f
	.zero		1


	//   ....[51]....
        /*0bd0*/ 	.word	0x0002a760
        /*0bd4*/ 	.word	0x00000011
        /*0bd8*/ 	.word	0x00038800
        /*0bdc*/ 	.short	0x0101
        /*0bde*/ 	.byte	0x3f
	.zero		1


	//   ....[52]....
        /*0be0*/ 	.word	0x0002b450
        /*0be4*/ 	.word	0x00000011
        /*0be8*/ 	.word	0x00038810
        /*0bec*/ 	.short	0x0107
        /*0bee*/ 	.byte	0x3f
	.zero		1


	//   ....[53]....
        /*0bf0*/ 	.word	0x0002b550
        /*0bf4*/ 	.word	0x00000011
        /*0bf8*/ 	.word	0x00038810
        /*0bfc*/ 	.short	0x0101
        /*0bfe*/ 	.byte	0x3f
	.zero		1


	//   ....[54]....
        /*0c00*/ 	.word	0x0002b570
        /*0c04*/ 	.word	0x00000011
        /*0c08*/ 	.word	0x00038820
        /*0c0c*/ 	.short	0x010a
        /*0c0e*/ 	.byte	0x3f
	.zero		1


	//   ....[55]....
        /*0c10*/ 	.word	0x0002b5f0
        /*0c14*/ 	.word	0x00000016
        /*0c18*/ 	.word	0x00038860
        /*0c1c*/ 	.short	0x010a
        /*0c1e*/ 	.byte	0x3f
	.zero		1


	//   ....[56]....
        /*0c20*/ 	.word	0x0002bef0
        /*0c24*/ 	.word	0x00000016
        /*0c28*/ 	.word	0x00038850
        /*0c2c*/ 	.short	0x0107
        /*0c2e*/ 	.byte	0x3f
	.zero		1


	//   ....[57]....
        /*0c30*/ 	.word	0x0002bfb0
        /*0c34*/ 	.word	0x00000016
        /*0c38*/ 	.word	0x00038850
        /*0c3c*/ 	.short	0x0101
        /*0c3e*/ 	.byte	0x3f
	.zero		1


	//   ....[58]....
        /*0c40*/ 	.word	0x0002c340
        /*0c44*/ 	.word	0x00000006
        /*0c48*/ 	.word	0x00038840
        /*0c4c*/ 	.short	0x010a
        /*0c4e*/ 	.byte	0x3f
	.zero		1


	//   ....[59]....
        /*0c50*/ 	.word	0x0002c660
        /*0c54*/ 	.word	0x00000006
        /*0c58*/ 	.word	0x00038830
        /*0c5c*/ 	.short	0x0107
        /*0c5e*/ 	.byte	0x3f
	.zero		1


	//   ....[60]....
        /*0c60*/ 	.word	0x0002c710
        /*0c64*/ 	.word	0x00000006
        /*0c68*/ 	.word	0x00038830
        /*0c6c*/ 	.short	0x0101
        /*0c6e*/ 	.byte	0x3f
	.zero		1


	//   ....[61]....
        /*0c70*/ 	.word	0x0002c740
        /*0c74*/ 	.word	0x00000006
        /*0c78*/ 	.word	0x00038860
        /*0c7c*/ 	.short	0x010a
        /*0c7e*/ 	.byte	0x3f
	.zero		1


	//   ....[62]....
        /*0c80*/ 	.word	0x0002cdf0
        /*0c84*/ 	.word	0x00000006
        /*0c88*/ 	.word	0x00038850
        /*0c8c*/ 	.short	0x0107
        /*0c8e*/ 	.byte	0x3f
	.zero		1


	//   ....[63]....
        /*0c90*/ 	.word	0x0002cea0
        /*0c94*/ 	.word	0x00000006
        /*0c98*/ 	.word	0x00038850
        /*0c9c*/ 	.short	0x0101
        /*0c9e*/ 	.byte	0x3f
	.zero		1


	//   ....[64]....
        /*0ca0*/ 	.word	0x0002e130
        /*0ca4*/ 	.word	0x00000005
        /*0ca8*/ 	.word	0x00038820
        /*0cac*/ 	.short	0x010a
        /*0cae*/ 	.byte	0x3f
	.zero		1


	//   ....[65]....
        /*0cb0*/ 	.word	0x0002e2d0
        /*0cb4*/ 	.word	0x00000003
        /*0cb8*/ 	.word	0x00038840
        /*0cbc*/ 	.short	0x010a
        /*0cbe*/ 	.byte	0x3f
	.zero		1


	//   ....[66]....
        /*0cc0*/ 	.word	0x0002e370
        /*0cc4*/ 	.word	0x00000005
        /*0cc8*/ 	.word	0x00038840
        /*0ccc*/ 	.short	0x010a
        /*0cce*/ 	.byte	0x3f
	.zero		1


	//   ....[67]....
        /*0cd0*/ 	.word	0x0002e3b0
        /*0cd4*/ 	.word	0x00000003
        /*0cd8*/ 	.word	0x00038860
        /*0cdc*/ 	.short	0x010a
        /*0cde*/ 	.byte	0x3f
	.zero		1


	//   ....[68]....
        /*0ce0*/ 	.word	0x0002e3f0
        /*0ce4*/ 	.word	0x00000005
        /*0ce8*/ 	.word	0x00038860
        /*0cec*/ 	.short	0x010a
        /*0cee*/ 	.byte	0x3f
	.zero		1


	//   ....[69]....
        /*0cf0*/ 	.word	0x0002e460
        /*0cf4*/ 	.word	0x00000003
        /*0cf8*/ 	.word	0x00038800
        /*0cfc*/ 	.short	0x010a
        /*0cfe*/ 	.byte	0x3f
	.zero		1


	//   ....[70]....
        /*0d00*/ 	.word	0x0002e4b0
        /*0d04*/ 	.word	0x0000000a
        /*0d08*/ 	.word	0x00000000
        /*0d0c*/ 	.short	0x010a
        /*0d0e*/ 	.byte	0x3f
	.zero		1


	//   ....[71]....
        /*0d10*/ 	.word	0x0002e510
        /*0d14*/ 	.word	0x00000008
        /*0d18*/ 	.word	0x00038810
        /*0d1c*/ 	.short	0x010a
        /*0d1e*/ 	.byte	0x3f
	.zero		1


	//   ....[72]....
        /*0d20*/ 	.word	0x0002e560
        /*0d24*/ 	.word	0x0000000a
        /*0d28*/ 	.word	0x00000000
        /*0d2c*/ 	.short	0x010a
        /*0d2e*/ 	.byte	0x3f
	.zero		1


	//   ....[73]....
        /*0d30*/ 	.word	0x0002e5b0
        /*0d34*/ 	.word	0x00000008
        /*0d38*/ 	.word	0x00000000
        /*0d3c*/ 	.short	0x010a
        /*0d3e*/ 	.byte	0x3f
	.zero		1


	//   ....[74]....
        /*0d40*/ 	.word	0x0002e600
        /*0d44*/ 	.word	0x00000004
        /*0d48*/ 	.word	0x00000000
        /*0d4c*/ 	.short	0x010a
        /*0d4e*/ 	.byte	0x3f
	.zero		1


	//   ....[75]....
        /*0d50*/ 	.word	0x0002e650
        /*0d54*/ 	.word	0x00000008
        /*0d58*/ 	.word	0x00000000
        /*0d5c*/ 	.short	0x010a
        /*0d5e*/ 	.byte	0x3f
	.zero		1


	//   ....[76]....
        /*0d60*/ 	.word	0x0002e6a0
        /*0d64*/ 	.word	0x00000004
        /*0d68*/ 	.word	0x00000000
        /*0d6c*/ 	.short	0x010a
        /*0d6e*/ 	.byte	0x3f
	.zero		1


	//   ....[77]....
        /*0d70*/ 	.word	0x0002e7c0
        /*0d74*/ 	.word	0x00000016
        /*0d78*/ 	.word	0x00038840
        /*0d7c*/ 	.short	0x010a
        /*0d7e*/ 	.byte	0x3f
	.zero		1


	//   ....[78]....
        /*0d80*/ 	.word	0x0002fdb0
        /*0d84*/ 	.word	0x00000011
        /*0d88*/ 	.word	0x00038820
        /*0d8c*/ 	.short	0x010a
        /*0d8e*/ 	.byte	0x3f
	.zero		1


	//   ....[79]....
        /*0d90*/ 	.word	0x0002fe00
        /*0d94*/ 	.word	0x00000016
        /*0d98*/ 	.word	0x00038860
        /*0d9c*/ 	.short	0x010a
        /*0d9e*/ 	.byte	0x3f
	.zero		1


	//   ....[80]....
        /*0da0*/ 	.word	0x000306f0
        /*0da4*/ 	.word	0x00000006
        /*0da8*/ 	.word	0x00038840
        /*0dac*/ 	.short	0x010a
        /*0dae*/ 	.byte	0x3f
	.zero		1


	//   ....[81]....
        /*0db0*/ 	.word	0x00030bb0
        /*0db4*/ 	.word	0x00000006
        /*0db8*/ 	.word	0x00038860
        /*0dbc*/ 	.short	0x010a
        /*0dbe*/ 	.byte	0x3f
	.zero		1


	//   ....[82]....
        /*0dc0*/ 	.word	0x00031d40
        /*0dc4*/ 	.word	0x00000005
        /*0dc8*/ 	.word	0x00038820
        /*0dcc*/ 	.short	0x010a
        /*0dce*/ 	.byte	0x3f
	.zero		1


	//   ....[83]....
        /*0dd0*/ 	.word	0x00031ee0
        /*0dd4*/ 	.word	0x00000003
        /*0dd8*/ 	.word	0x00038840
        /*0ddc*/ 	.short	0x010a
        /*0dde*/ 	.byte	0x3f
	.zero		1


	//   ....[84]....
        /*0de0*/ 	.word	0x00031f30
        /*0de4*/ 	.word	0x00000005
        /*0de8*/ 	.word	0x00038840
        /*0dec*/ 	.short	0x010a
        /*0dee*/ 	.byte	0x3f
	.zero		1


	//   ....[85]....
        /*0df0*/ 	.word	0x00031f80
        /*0df4*/ 	.word	0x00000003
        /*0df8*/ 	.word	0x00038860
        /*0dfc*/ 	.short	0x010a
        /*0dfe*/ 	.byte	0x3f
	.zero		1


	//   ....[86]....
        /*0e00*/ 	.word	0x00032340
        /*0e04*/ 	.word	0x0000001a
        /*0e08*/ 	.word	0x00000000
        /*0e0c*/ 	.short	0x010a
        /*0e0e*/ 	.byte	0x3f
	.zero		1


	//   ....[87]....
        /*0e10*/ 	.word	0x00032480
        /*0e14*/ 	.word	0x00000009
        /*0e18*/ 	.word	0x00000000
        /*0e1c*/ 	.short	0x010a
        /*0e1e*/ 	.byte	0x3f
	.zero		1


	//   ....[88]....
        /*0e20*/ 	.word	0x00032ae0
        /*0e24*/ 	.word	0x0000003a
        /*0e28*/ 	.word	0x00000000
        /*0e2c*/ 	.short	0x010a
        /*0e2e*/ 	.byte	0x3f
	.zero		1


	//   ....[89]....
        /*0e30*/ 	.word	0x00032c20
        /*0e34*/ 	.word	0x00000038
        /*0e38*/ 	.word	0x00000000
        /*0e3c*/ 	.short	0x010a
        /*0e3e*/ 	.byte	0x3f
	.zero		1


	//   ....[90]....
        /*0e40*/ 	.word	0x000350f0
        /*0e44*/ 	.word	0x00000009
        /*0e48*/ 	.word	0x00000000
        /*0e4c*/ 	.short	0x0101
        /*0e4e*/ 	.byte	0x3f
	.zero		1


	//   ....[91]....
        /*0e50*/ 	.word	0x00043850
        /*0e54*/ 	.word	0x00000005
        /*0e58*/ 	.word	0x00000000
        /*0e5c*/ 	.short	0x0101
        /*0e5e*/ 	.byte	0x3f
	.zero		1


	//   ....[92]....
        /*0e60*/ 	.word	0x00043880
        /*0e64*/ 	.word	0x00000009
        /*0e68*/ 	.word	0x00000000
        /*0e6c*/ 	.short	0x010a
        /*0e6e*/ 	.byte	0x3f
	.zero		1


	//   ....[93]....
        /*0e70*/ 	.word	0x000438d0
        /*0e74*/ 	.word	0x00000038
        /*0e78*/ 	.word	0x00000000
        /*0e7c*/ 	.short	0x010a
        /*0e7e*/ 	.byte	0x3f
	.zero		1


	//----- nvinfo : EIATTR_NUM_MBARRIERS
	.align		4
.L_880:
        /*0e80*/ 	.byte	0x03, 0x38
        /*0e82*/ 	.short	0x0017


	//----- nvinfo : EIATTR_EXIT_INSTR_OFFSETS
	.align		4
        /*0e84*/ 	.byte	0x04, 0x1c
        /*0e86*/ 	.short	(.L_882 - .L_881)


	//   ....[0]....
.L_881:
        /*0e88*/ 	.word	0x00000a30


	//   ....[1]....
        /*0e8c*/ 	.word	0x00026fc0


	//   ....[2]....
        /*0e90*/ 	.word	0x0002e440


	//----- nvinfo : EIATTR_MAX_THREADS
	.align		4
.L_882:
        /*0e94*/ 	.byte	0x04, 0x05
        /*0e96*/ 	.short	(.L_884 - .L_883)
.L_883:
        /*0e98*/ 	.word	0x00000180
        /*0e9c*/ 	.word	0x00000001
        /*0ea0*/ 	.word	0x00000001


	//----- nvinfo : EIATTR_CRS_STACK_SIZE
	.align		4
.L_884:
        /*0ea4*/ 	.byte	0x04, 0x1e
        /*0ea6*/ 	.short	(.L_886 - .L_885)
.L_885:
        /*0ea8*/ 	.word	0x00000000


	//----- nvinfo : EIATTR_CBANK_PARAM_SIZE
	.align		4
.L_886:
        /*0eac*/ 	.byte	0x03, 0x19
        /*0eae*/ 	.short	0x0bf0


	//----- nvinfo : EIATTR_PARAM_CBANK
	.align		4
        /*0eb0*/ 	.byte	0x04, 0x0a
        /*0eb2*/ 	.short	(.L_888 - .L_887)
	.align		4
.L_887:
        /*0eb4*/ 	.word	index@(.nv.constant0._ZN7cutlass13device_kernelIN5flash11enable_sm90INS1_16FlashAttnFwdSm90INS1_25CollectiveMainloopFwdSm90ILi2EN4cute5tupleIJNS5_1CILi1EEES8_S8_EEENS6_IJNS7_ILi64EEESA_SA_EEELi512ENS_6half_tEfNS_4arch4Sm90ELb0ELb1ELb0ELb1ELb1ELb0ELb1ELb0ELb0ELb1ELb1ELb0EEENS1_21CollectiveEpilogueFwdINS6_IJSA_NS7_ILi512EEESA_EEES9_SC_SE_Li256ELb1ELb1ELb1ELb0EEENS1_36VarlenDynamicPersistentTileSchedulerILi64ELi64ELi256ELi128ELb1ELb1ELb1ELb1ELb0ELb1EEEEEEEEEvNT_6ParamsE)
        /*0eb8*/ 	.short	0x0210
        /*0eba*/ 	.short	0x0bf0


	//----- nvinfo : EIATTR_SW_WAR
	.align		4
.L_888:
        /*0ebc*/ 	.byte	0x04, 0x36
        /*0ebe*/ 	.short	(.L_890 - .L_889)
.L_889:
        /*0ec0*/ 	.word	0x00000008
.L_890:


//--------------------- .nv.info._ZN7cutlass13device_kernelIN5flash11enable_sm90INS1_16FlashAttnFwdSm90INS1_25CollectiveMainloopFwdSm90ILi2EN4cute5tupleIJNS5_1CILi1EEES8_S8_EEENS6_IJNS7_ILi64EEESA_SA_EEELi512ENS_6half_tEfNS_4arch4Sm90ELb0ELb1ELb0ELb1ELb1ELb1ELb1ELb0ELb0ELb1ELb1ELb0EEENS1_21CollectiveEpilogueFwdINS6_IJSA_NS7_ILi512EEESA_EEES9_SC_SE_Li256ELb1ELb1ELb1ELb0EEENS1_36VarlenDynamicPersistentTileSchedulerILi64ELi64ELi256ELi128ELb1ELb1ELb1ELb1ELb0ELb1EEEEEEEEEvNT_6ParamsE --------------------------
	.section	.nv.info._ZN7cutlass13device_kernelIN5flash11enable_sm90INS1_16FlashAttnFwdSm90INS1_25CollectiveMainloopFwdSm90ILi2EN4cute5tupleIJNS5_1CILi1EEES8_S8_EEENS6_IJNS7_ILi64EEESA_SA_EEELi512ENS_6half_tEfNS_4arch4Sm90ELb0ELb1ELb0ELb1ELb1ELb1ELb1ELb0ELb0ELb1ELb1ELb0EEENS1_21CollectiveEpilogueFwdINS6_IJSA_NS7_ILi512EEESA_EEES9_SC_SE_Li256ELb1ELb1ELb1ELb0EEENS1_36VarlenDynamicPersistentTileSchedulerILi64ELi64ELi256ELi128ELb1ELb1ELb1ELb1ELb0ELb1EEEEEEEEEvNT_6ParamsE,"",@"SHT_CUDA_INFO"
	.sectionflags	@""
	.align	4


	//----- nvinfo : EIATTR_CUDA_API_VERSION
	.align		4
        /*0000*/ 	.byte	0x04, 0x37
        /*0002*/ 	.short	(.L_892 - .L_891)
.L_891:
        /*0004*/ 	.word	0x00000082


	//----- nvinfo : EIATTR_KPARAM_INFO
	.align		4
.L_892:
        /*0008*/ 	.byte	0x04, 0x17
        /*000a*/ 	.short	(.L_894 - .L_893)
.L_893:
        /*000c*/ 	.word	0x00000000
        /*0010*/ 	.short	0x0000
        /*0012*/ 	.short	0x0070
        /*0014*/ 	.byte	0x00, 0xf0, 0x01, 0x2e


	//----- nvinfo : EIATTR_SPARSE_MMA_MASK
	.align		4
.L_894:
        /*0018*/ 	.byte	0x03, 0x50
        /*001a*/ 	.short	0x0000


	//----- nvinfo : EIATTR_MAXREG_COUNT
	.align		4
        /*001c*/ 	.byte	0x03, 0x1b
        /*001e*/ 	.short	0x00a8


	//----- nvinfo : EIATTR_NUM_BARRIERS
	.align		4
        /*0020*/ 	.byte	0x02, 0x4c
        /*0022*/ 	.byte	0x10
	.zero		1


	//----- nvinfo : EIATTR_EXTERNS
	.align		4
        /*0024*/ 	.byte	0x04, 0x0f
        /*0026*/ 	.short	(.L_896 - .L_895)


	//   ....[0]....
	.align		4
.L_895:
        /*0028*/ 	.word	index@(__assertfail)


	//----- nvinfo : EIATTR_ANNOTATIONS
	.align		4
.L_896:
        /*002c*/ 	.byte	0x04, 0x55
        /*002e*/ 	.short	(.L_898 - .L_897)


	//   ....[0]....
.L_897:
        /* <DEDUP_REMOVED lines=36> */


	//----- nvinfo : EIATTR_MERCURY_ISA_VERSION
	.align		4
.L_898:
        /*0260*/ 	.byte	0x03, 0x5f
        /*0262*/ 	.short	0x0101


	//----- nvinfo : EIATTR_UNUSED_LOAD_BYTE_OFFSET
	.align		4
        /*0264*/ 	.byte	0x04, 0x44
        /*0266*/ 	.short	(.L_900 - .L_899)


	//   ....[0]....
.L_899:
        /*0268*/ 	.word	0x00000b00
        /*026c*/ 	.word	0x0000fff0


	//   ....[1]....
        /*0270*/ 	.word	0x00029cd0
        /*0274*/ 	.word	0x0000fff0


	//----- nvinfo : EIATTR_INT_WARP_WIDE_INSTR_OFFSETS
	.align		4
.L_900:
        /*0278*/ 	.byte	0x04, 0x31
        /*027a*/ 	.short	(.L_902 - .L_901)


	//   ....[0]....
.L_901:
        /*027c*/ 	.word	0x00000180


	//   ....[1]....
        /*0280*/ 	.word	0x000001c0


	//   ....[2]....
        /*0284*/ 	.word	0x00000230


	//   ....[3]....
        /*0288*/ 	.word	0x000002a0


	//   ....[4]....
        /*028c*/ 	.word	0x00032c50


	//   ....[5]....
        /*0290*/ 	.word	0x00032ce0


	//   ....[6]....
        /*0294*/ 	.word	0x000370b0


	//   ....[7]....
        /*0298*/ 	.word	0x00037140


	//----- nvinfo : EIATTR_COOP_GROUP_MASK_REGIDS
	.align		4
.L_902:
        /*029c*/ 	.byte	0x04, 0x29
        /*029e*/ 	.short	(.L_904 - .L_903)


	//   ....[0]....
.L_903:
        /*02a0*/ 	.word	0xffffffff


	//   ....[1]....
        /*02a4*/ 	.word	0xffffffff


	//   ....[2]....
        /*02a8*/ 	.word	0xffffffff


	//   ....[3]....
        /*02ac*/ 	.word	0xffffffff


	//   ....[4]....
        /*02b0*/ 	.word	0xffffffff


	//   ....[5]....
        /*02b4*/ 	.word	0xffffffff


	//   ....[6]....
        /*02b8*/ 	.word	0xffffffff


	//   ....[7]....
        /*02bc*/ 	.word	0xffffffff


	//   ....[8]....
        /*02c0*/ 	.word	0xffffffff


	//   ....[9]....
        /*02c4*/ 	.word	0xffffffff


	//   ....[10]....
        /*02c8*/ 	.word	0xffffffff


	//   ....[11]....
        /*02cc*/ 	.word	0xffffffff


	//   ....[12]....
        /*02d0*/ 	.word	0xffffffff


	//   ....[13]....
        /*02d4*/ 	.word	0xffffffff


	//   ....[14]....
        /*02d8*/ 	.word	0xffffffff


	//   ....[15]....
        /*02dc*/ 	.word	0xffffffff


	//   ....[16]....
        /*02e0*/ 	.word	0xffffffff


	//   ....[17]....
        /*02e4*/ 	.word	0xffffffff


	//   ....[18]....
        /*02e8*/ 	.word	0xffffffff


	//   ....[19]....
        /*02ec*/ 	.word	0xffffffff


	//   ....[20]....
        /*02f0*/ 	.word	0xffffffff


	//   ....[21]....
        /*02f4*/ 	.word	0xffffffff


	//   ....[22]....
        /*02f8*/ 	.word	0xffffffff


	//   ....[23]....
        /*02fc*/ 	.word	0xffffffff


	//   ....[24]....
        /*0300*/ 	.word	0xffffffff


	//   ....[25]....
        /*0304*/ 	.word	0xffffffff


	//   ....[26]....
        /*0308*/ 	.word	0xffffffff


	//   ....[27]....
        /*030c*/ 	.word	0xffffffff


	//   ....[28]....
        /*0310*/ 	.word	0xffffffff


	//   ....[29]....
        /*0314*/ 	.word	0xffffffff


	//   ....[30]....
        /*0318*/ 	.word	0xffffffff


	//   ....[31]....
        /*031c*/ 	.word	0xffffffff


	//   ....[32]....
        /*0320*/ 	.word	0xffffffff


	//   ....[33]....
        /*0324*/ 	.word	0xffffffff


	//   ....[34]....
        /*0328*/ 	.word	0xffffffff


	//   ....[35]....
        /*032c*/ 	.word	0xffffffff


	//   ....[36]....
        /*0330*/ 	.word	0xffffffff


	//   ....[37]....
        /*0334*/ 	.word	0xffffffff


	//   ....[38]....
        /*0338*/ 	.word	0xffffffff


	//   ....[39]....
        /*033c*/ 	.word	0xffffffff


	//   ....[40]....
        /*0340*/ 	.word	0xffffffff


	//   ....[41]....
        /*0344*/ 	.word	0xffffffff


	//   ....[42]....
        /*0348*/ 	.word	0xffffffff


	//   ....[43]....
        /*034c*/ 	.word	0xffffffff


	//   ....[44]....
        /*0350*/ 	.word	0xffffffff


	//   ....[45]....
        /*0354*/ 	.word	0xffffffff


	//   ....[46]....
        /*0358*/ 	.word	0xffffffff


	//   ....[47]....
        /*035c*/ 	.word	0xffffffff


	//   ....[48]....
        /*0360*/ 	.word	0xffffffff


	//   ....[49]....
        /*0364*/ 	.word	0xffffffff


	//   ....[50]....
        /*0368*/ 	.word	0xffffffff


	//   ....[51]....
        /*036c*/ 	.word	0xffffffff


	//   ....[52]....
        /*0370*/ 	.word	0xffffffff


	//   ....[53]....
        /*0374*/ 	.word	0xffffffff


	//   ....[54]....
        /*0378*/ 	.word	0xffffffff


	//   ....[55]....
        /*037c*/ 	.word	0xffffffff


	//   ....[56]....
        /*0380*/ 	.word	0xffffffff


	//   ....[57]....
        /*0384*/ 	.word	0xffffffff


	//   ....[58]....
        /*0388*/ 	.word	0xffffffff


	//   ....[59]....
        /*038c*/ 	.word	0xffffffff


	//   ....[60]....
        /*0390*/ 	.word	0xffffffff


	//   ....[61]....
        /*0394*/ 	.word	0xffffffff


	//   ....[62]....
        /*0398*/ 	.word	0xffffffff


	//   ....[63]....
        /*039c*/ 	.word	0xffffffff


	//   ....[64]....
        /*03a0*/ 	.word	0xffffffff


	//   ....[65]....
        /*03a4*/ 	.word	0xffffffff


	//   ....[66]....
        /*03a8*/ 	.word	0xffffffff


	//   ....[67]....
        /*03ac*/ 	.word	0xffffffff


	//   ....[68]....
        /*03b0*/ 	.word	0xffffffff


	//   ....[69]....
        /*03b4*/ 	.word	0xffffffff


	//   ....[70]....
        /*03b8*/ 	.word	0xffffffff


	//   ....[71]....
        /*03bc*/ 	.word	0xffffffff


	//   ....[72]....
        /*03c0*/ 	.word	0xffffffff


	//   ....[73]....
        /*03c4*/ 	.word	0xffffffff


	//   ....[74]....
        /*03c8*/ 	.word	0xffffffff


	//   ....[75]....
        /*03cc*/ 	.word	0xffffffff


	//   ....[76]....
        /*03d0*/ 	.word	0xffffffff


	//   ....[77]....
        /*03d4*/ 	.word	0xffffffff


	//   ....[78]....
        /*03d8*/ 	.word	0xffffffff


	//   ....[79]....
        /*03dc*/ 	.word	0xffffffff


	//   ....[80]....
        /*03e0*/ 	.word	0xffffffff


	//   ....[81]....
        /*03e4*/ 	.word	0xffffffff


	//   ....[82]....
        /*03e8*/ 	.word	0xffffffff


	//   ....[83]....
        /*03ec*/ 	.word	0xffffffff


	//   ....[84]....
        /*03f0*/ 	.word	0xffffffff


	//   ....[85]....
        /*03f4*/ 	.word	0xffffffff


	//   ....[86]....
        /*03f8*/ 	.word	0xffffffff


	//   ....[87]....
        /*03fc*/ 	.word	0xffffffff


	//   ....[88]....
        /*0400*/ 	.word	0xffffffff


	//   ....[89]....
        /*0404*/ 	.word	0xffffffff


	//   ....[90]....
        /*0408*/ 	.word	0xffffffff


	//   ....[91]....
        /*040c*/ 	.word	0xffffffff


	//   ....[92]....
        /*0410*/ 	.word	0xffffffff


	//   ....[93]....
        /*0414*/ 	.word	0xffffffff


	//   ....[94]....
        /*0418*/ 	.word	0xffffffff


	//   ....[95]....
        /*041c*/ 	.word	0xffffffff


	//   ....[96]....
        /*0420*/ 	.word	0xffffffff


	//   ....[97]....
        /*0424*/ 	.word	0xffffffff


	//   ....[98]....
        /*0428*/ 	.word	0xffffffff


	//   ....[99]....
        /*042c*/ 	.word	0xffffffff


	//   ....[100]....
        /*0430*/ 	.word	0xffffffff


	//   ....[101]....
        /*0434*/ 	.word	0xffffffff


	//   ....[102]....
        /*0438*/ 	.word	0xffffffff


	//   ....[103]....
        /*043c*/ 	.word	0xffffffff


	//   ....[104]....
        /*0440*/ 	.word	0xffffffff


	//   ....[105]....
        /*0444*/ 	.word	0xffffffff


	//   ....[106]....
        /*0448*/ 	.word	0xffffffff


	//   ....[107]....
        /*044c*/ 	.word	0xffffffff


	//   ....[108]....
        /*0450*/ 	.word	0xffffffff


	//   ....[109]....
        /*0454*/ 	.word	0xffffffff


	//   ....[110]....
        /*0458*/ 	.word	0xffffffff


	//   ....[111]....
        /*045c*/ 	.word	0xffffffff


	//   ....[112]....
        /*0460*/ 	.word	0xffffffff


	//   ....[113]....
        /*0464*/ 	.word	0xffffffff


	//   ....[114]....
        /*0468*/ 	.word	0xffffffff


	//   ....[115]....
        /*046c*/ 	.word	0xffffffff


	//   ....[116]....
        /*0470*/ 	.word	0xffffffff


	//   ....[117]....
        /*0474*/ 	.word	0xffffffff


	//   ....[118]....
        /*0478*/ 	.word	0xffffffff


	//   ....[119]....
        /*047c*/ 	.word	0xffffffff


	//   ....[120]....
        /*0480*/ 	.word	0xffffffff


	//   ....[121]....
        /*0484*/ 	.word	0xffffffff


	//   ....[122]....
        /*0488*/ 	.word	0xffffffff


	//   ....[123]....
        /*048c*/ 	.word	0xffffffff


	//   ....[124]....
        /*0490*/ 	.word	0xffffffff


	//   ....[125]....
        /*0494*/ 	.word	0xffffffff


	//   ....[126]....
        /*0498*/ 	.word	0xffffffff


	//   ....[127]....
        /*049c*/ 	.word	0xffffffff


	//   ....[128]....
        /*04a0*/ 	.word	0xffffffff


	//   ....[129]....
        /*04a4*/ 	.word	0xffffffff


	//   ....[130]....
        /*04a8*/ 	.word	0xffffffff


	//   ....[131]....
        /*04ac*/ 	.word	0xffffffff


	//   ....[132]....
        /*04b0*/ 	.word	0xffffffff


	//   ....[133]....
        /*04b4*/ 	.word	0xffffffff


	//   ....[134]....
        /*04b8*/ 	.word	0xffffffff


	//   ....[135]....
        /*04bc*/ 	.word	0xffffffff


	//   ....[136]....
        /*04c0*/ 	.word	0xffffffff


	//   ....[137]....
        /*04c4*/ 	.word	0xffffffff


	//   ....[138]....
        /*04c8*/ 	.word	0xffffffff


	//   ....[139]....
        /*04cc*/ 	.word	0xffffffff


	//   ....[140]....
        /*04d0*/ 	.word	0xffffffff


	//   ....[141]....
        /*04d4*/ 	.word	0xffffffff


	//   ....[142]....
        /*04d8*/ 	.word	0xffffffff


	//   ....[143]....
        /*04dc*/ 	.word	0xffffffff


	//   ....[144]....
        /*04e0*/ 	.word	0xffffffff


	//   ....[145]....
        /*04e4*/ 	.word	0xffffffff


	//   ....[146]....
        /*04e8*/ 	.word	0xffffffff


	//   ....[147]....
        /*04ec*/ 	.word	0xffffffff


	//   ....[148]....
        /*04f0*/ 	.word	0xffffffff


	//   ....[149]....
        /*04f4*/ 	.word	0xffffffff


	//   ....[150]....
        /*04f8*/ 	.word	0xffffffff


	//   ....[151]....
        /*04fc*/ 	.word	0xffffffff


	//   ....[152]....
        /*0500*/ 	.word	0xffffffff


	//   ....[153]....
        /*0504*/ 	.word	0xffffffff


	//   ....[154]....
        /*0508*/ 	.word	0xffffffff


	//   ....[155]....
        /*050c*/ 	.word	0xffffffff


	//   ....[156]....
        /*0510*/ 	.word	0xffffffff


	//   ....[157]....
        /*0514*/ 	.word	0xffffffff


	//   ....[158]....
        /*0518*/ 	.word	0xffffffff


	//   ....[159]....
        /*051c*/ 	.word	0xffffffff


	//   ....[160]....
        /*0520*/ 	.word	0xffffffff


	//   ....[161]....
        /*0524*/ 	.word	0x0500000f


	//   ....[162]....
        /*0528*/ 	.word	0x0500000f


	//   ....[163]....
        /*052c*/ 	.word	0x0500000f


	//   ....[164]....
        /*0530*/ 	.word	0x0500000f


	//   ....[165]....
        /*0534*/ 	.word	0x0500000f


	//   ....[166]....
        /*0538*/ 	.word	0x0500000f


	//   ....[167]....
        /*053c*/ 	.word	0x0500000f


	//   ....[168]....
        /*0540*/ 	.word	0x0500000f


	//   ....[169]....
        /*0544*/ 	.word	0x0500000f


	//   ....[170]....
        /*0548*/ 	.word	0x0500000f


	//   ....[171]....
        /*054c*/ 	.word	0x0500000f


	//   ....[172]....
        /*0550*/ 	.word	0x0500000f


	//   ....[173]....
        /*0554*/ 	.word	0x0500000f


	//   ....[174]....
        /*0558*/ 	.word	0x0500000f


	//   ....[175]....
        /*055c*/ 	.word	0x0500000f


	//   ....[176]....
        /*0560*/ 	.word	0x0500000f


	//   ....[177]....
        /*0564*/ 	.word	0x0500000f


	//   ....[178]....
        /*0568*/ 	.word	0x0500000f


	//   ....[179]....
        /*056c*/ 	.word	0x0500000f


	//   ....[180]....
        /*0570*/ 	.word	0x0500000f


	//   ....[181]....
        /*0574*/ 	.word	0x0500000f


	//   ....[182]....
        /*0578*/ 	.word	0x0500000f


	//   ....[183]....
        /*057c*/ 	.word	0x0500000f


	//   ....[184]....
        /*0580*/ 	.word	0x0500000f


	//   ....[185]....
        /*0584*/ 	.word	0x0500000f


	//   ....[186]....
        /*0588*/ 	.word	0x0500000f


	//   ....[187]....
        /*058c*/ 	.word	0x0500000f


	//   ....[188]....
        /*0590*/ 	.word	0x0500000f


	//   ....[189]....
        /*0594*/ 	.word	0x0500000f


	//   ....[190]....
        /*0598*/ 	.word	0x0500000f


	//   ....[191]....
        /*059c*/ 	.word	0x0500000f


	//   ....[192]....
        /*05a0*/ 	.word	0x0500000f


	//   ....[193]....
        /*05a4*/ 	.word	0x0500000f


	//   ....[194]....
        /*05a8*/ 	.word	0x0500000f


	//   ....[195]....
        /*05ac*/ 	.word	0x0500000f


	//   ....[196]....
        /*05b0*/ 	.word	0x0500000f


	//   ....[197]....
        /*05b4*/ 	.word	0x0500000f


	//   ....[198]....
        /*05b8*/ 	.word	0x0500000f


	//   ....[199]....
        /*05bc*/ 	.word	0x0500000f


	//   ....[200]....
        /*05c0*/ 	.word	0x0500000f


	//   ....[201]....
        /*05c4*/ 	.word	0x0500000f


	//   ....[202]....
        /*05c8*/ 	.word	0x0500000f


	//   ....[203]....
        /*05cc*/ 	.word	0x0500000f


	//   ....[204]....
        /*05d0*/ 	.word	0x0500000f


	//   ....[205]....
        /*05d4*/ 	.word	0x0500000f


	//   ....[206]....
        /*05d8*/ 	.word	0x0500000f


	//   ....[207]....
        /*05dc*/ 	.word	0x0500000f


	//   ....[208]....
        /*05e0*/ 	.word	0x0500000f


	//   ....[209]....
        /*05e4*/ 	.word	0x0500000f


	//   ....[210]....
        /*05e8*/ 	.word	0x0500000f


	//   ....[211]....
        /*05ec*/ 	.word	0x0500000f


	//   ....[212]....
        /*05f0*/ 	.word	0x0500000f


	//   ....[213]....
        /*05f4*/ 	.word	0x0500000f


	//   ....[214]....
        /*05f8*/ 	.word	0x0500000f


	//   ....[215]....
        /*05fc*/ 	.word	0x0500000f


	//   ....[216]....
        /*0600*/ 	.word	0x0500000f


	//   ....[217]....
        /*0604*/ 	.word	0x0500000f


	//   ....[218]....
        /*0608*/ 	.word	0x0500000f


	//   ....[219]....
        /*060c*/ 	.word	0x0500000f


	//   ....[220]....
        /*0610*/ 	.word	0x0500000f


	//   ....[221]....
        /*0614*/ 	.word	0x0500000f


	//   ....[222]....
        /*0618*/ 	.word	0x0500000f


	//   ....[223]....
        /*061c*/ 	.word	0x0500000f


	//   ....[224]....
        /*0620*/ 	.word	0x0500000f


	//   ....[225]....
        /*0624*/ 	.word	0x0500000f


	//   ....[226]....
        /*0628*/ 	.word	0x0500000f


	//   ....[227]....
        /*062c*/ 	.word	0x0500000f


	//   ....[228]....
        /*0630*/ 	.word	0x0500000f


	//   ....[229]....
        /*0634*/ 	.word	0x0500000f


	//   ....[230]....
        /*0638*/ 	.word	0x0500000f


	//   ....[231]....
        /*063c*/ 	.word	0x0500000f


	//   ....[232]....
        /*0640*/ 	.word	0x0500000f


	//   ....[233]....
        /*0644*/ 	.word	0x0500000f


	//   ....[234]....
        /*0648*/ 	.word	0x0500000f


	//   ....[235]....
        /*064c*/ 	.word	0x0500000f


	//   ....[236]....
        /*0650*/ 	.word	0x0500000f


	//   ....[237]....
        /*0654*/ 	.word	0x0500000f


	//   ....[238]....
        /*0658*/ 	.word	0x0500000f


	//   ....[239]....
        /*065c*/ 	.word	0x0500000f


	//   ....[240]....
        /*0660*/ 	.word	0x0500000f


	//   ....[241]....
        /*0664*/ 	.word	0x0500000f


	//   ....[242]....
        /*0668*/ 	.word	0x0500000f


	//   ....[243]....
        /*066c*/ 	.word	0x0500000f


	//   ....[244]....
        /*0670*/ 	.word	0x0500000f


	//   ....[245]....
        /*0674*/ 	.word	0x0500000f


	//   ....[246]....
        /*0678*/ 	.word	0x0500000f


	//   ....[247]....
        /*067c*/ 	.word	0x0500000f


	//   ....[248]....
        /*0680*/ 	.word	0x0500000f


	//   ....[249]....
        /*0684*/ 	.word	0x0500000f


	//   ....[250]....
        /*0688*/ 	.word	0x0500000f


	//   ....[251]....
        /*068c*/ 	.word	0x0500000f


	//   ....[252]....
        /*0690*/ 	.word	0xffffffff


	//   ....[253]....
        /*0694*/ 	.word	0xffffffff


	//   ....[254]....
        /*0698*/ 	.word	0xffffffff


	//   ....[255]....
        /*069c*/ 	.word	0xffffffff


	//   ....[0]....
        /*06a0*/ 	.word	0xffffffff


	//   ....[1]....
        /*06a4*/ 	.word	0xffffffff


	//   ....[2]....
        /*06a8*/ 	.word	0xffffffff


	//   ....[3]....
        /*06ac*/ 	.word	0xffffffff


	//----- nvinfo : EIATTR_COOP_GROUP_INSTR_OFFSETS
	.align		4
.L_904:
        /*06b0*/ 	.byte	0x04, 0x28
        /*06b2*/ 	.short	(.L_906 - .L_905)


	//   ....[0]....
.L_905:
        /*06b4*/ 	.word	0x000000c0


	//   ....[1]....
        /*06b8*/ 	.word	0x00000190


	//   ....[2]....
        /*06bc*/ 	.word	0x000001e0


	//   ....[3]....
        /*06c0*/ 	.word	0x00000400


	//   ....[4]....
        /*06c4*/ 	.word	0x00000560


	//   ....[5]....
        /*06c8*/ 	.word	0x00000680


	//   ....[6]....
        /*06cc*/ 	.word	0x000007e0


	//   ....[7]....
        /*06d0*/ 	.word	0x00003100


	//   ....[8]....
        /*06d4*/ 	.word	0x00003110


	//   ....[9]....
        /*06d8*/ 	.word	0x00003c90


	//   ....[10]....
        /*06dc*/ 	.word	0x00003ca0


	//   ....[11]....
        /*06e0*/ 	.word	0x000045d0


	//   ....[12]....
        /*06e4*/ 	.word	0x000045e0


	//   ....[13]....
        /*06e8*/ 	.word	0x000049c0


	//   ....[14]....
        /*06ec*/ 	.word	0x000049d0


	//   ....[15]....
        /*06f0*/ 	.word	0x00006360


	//   ....[16]....
        /*06f4*/ 	.word	0x0000e320


	//   ....[17]....
        /*06f8*/ 	.word	0x0000f210


	//   ....[18]....
        /*06fc*/ 	.word	0x0000f220


	//   ....[19]....
        /*0700*/ 	.word	0x0000f230


	//   ....[20]....
        /*0704*/ 	.word	0x0000f240


	//   ....[21]....
        /*0708*/ 	.word	0x0000f560


	//   ....[22]....
        /*070c*/ 	.word	0x0000f570


	//   ....[23]....
        /*0710*/ 	.word	0x0000f580


	//   ....[24]....
        /*0714*/ 	.word	0x0000f590


	//   ....[25]....
        /*0718*/ 	.word	0x000107c0


	//   ....[26]....
        /*071c*/ 	.word	0x000107e0


	//   ....[27]....
        /*0720*/ 	.word	0x000107f0


	//   ....[28]....
        /*0724*/ 	.word	0x00010800


	//   ....[29]....
        /*0728*/ 	.word	0x00010900


	//   ....[30]....
        /*072c*/ 	.word	0x00010920


	//   ....[31]....
        /*0730*/ 	.word	0x00010930


	//   ....[32]....
        /*0734*/ 	.word	0x00010940


	//   ....[33]....
        /*0738*/ 	.word	0x00013400


	//   ....[34]....
        /*073c*/ 	.word	0x000145c0


	//   ....[35]....
        /*0740*/ 	.word	0x000147d0


	//   ....[36]....
        /*0744*/ 	.word	0x000153a0


	//   ....[37]....
        /*0748*/ 	.word	0x00015400


	//   ....[38]....
        /*074c*/ 	.word	0x00015450


	//   ....[39]....
        /*0750*/ 	.word	0x00015470


	//   ....[40]....
        /*0754*/ 	.word	0x00019b80


	//   ....[41]....
        /*0758*/ 	.word	0x0001b1e0


	//   ....[42]....
        /*075c*/ 	.word	0x0001c3a0


	//   ....[43]....
        /*0760*/ 	.word	0x0001c3f0


	//   ....[44]....
        /*0764*/ 	.word	0x0001c440


	//   ....[45]....
        /*0768*/ 	.word	0x0001c460


	//   ....[46]....
        /*076c*/ 	.word	0x00020af0


	//   ....[47]....
        /*0770*/ 	.word	0x00021ef0


	//   ....[48]....
        /*0774*/ 	.word	0x000230b0


	//   ....[49]....
        /*0778*/ 	.word	0x000232c0


	//   ....[50]....
        /*077c*/ 	.word	0x00023e90


	//   ....[51]....
        /*0780*/ 	.word	0x00023ef0


	//   ....[52]....
        /*0784*/ 	.word	0x00023f40


	//   ....[53]....
        /*0788*/ 	.word	0x00023f60


	//   ....[54]....
        /*078c*/ 	.word	0x00028670


	//   ....[55]....
        /*0790*/ 	.word	0x000287f0


	//   ....[56]....
        /*0794*/ 	.word	0x00028810


	//   ....[57]....
        /*0798*/ 	.word	0x00028850


	//   ....[58]....
        /*079c*/ 	.word	0x00028870


	//   ....[59]....
        /*07a0*/ 	.word	0x0002ac10


	//   ....[60]....
        /*07a4*/ 	.word	0x0002b000


	//   ....[61]....
        /*07a8*/ 	.word	0x0002b010


	//   ....[62]....
        /*07ac*/ 	.word	0x0002b030


	//   ....[63]....
        /*07b0*/ 	.word	0x0002b040


	//   ....[64]....
        /*07b4*/ 	.word	0x0002bc70


	//   ....[65]....
        /*07b8*/ 	.word	0x0002bc90


	//   ....[66]....
        /*07bc*/ 	.word	0x0002bf40


	//   ....[67]....
        /*07c0*/ 	.word	0x0002bf60


	//   ....[68]....
        /*07c4*/ 	.word	0x0002c8e0


	//   ....[69]....
        /*07c8*/ 	.word	0x0002c910


	//   ....[70]....
        /*07cc*/ 	.word	0x0002d370


	//   ....[71]....
        /*07d0*/ 	.word	0x0002d390


	//   ....[72]....
        /*07d4*/ 	.word	0x0002e890


	//   ....[73]....
        /*07d8*/ 	.word	0x0002e8c0


	//   ....[74]....
        /*07dc*/ 	.word	0x0002eb00


	//   ....[75]....
        /*07e0*/ 	.word	0x0002eb20


	//   ....[76]....
        /*07e4*/ 	.word	0x0002edc0


	//   ....[77]....
        /*07e8*/ 	.word	0x0002efd0


	//   ....[78]....
        /*07ec*/ 	.word	0x0002f000


	//   ....[79]....
        /*07f0*/ 	.word	0x0002f030


	//   ....[80]....
        /*07f4*/ 	.word	0x0002f060


	//   ....[81]....
        /*07f8*/ 	.word	0x0002f090


	//   ....[82]....
        /*07fc*/ 	.word	0x0002f0c0


	//   ....[83]....
        /*0800*/ 	.word	0x0002f250


	//   ....[84]....
        /*0804*/ 	.word	0x0002f280


	//   ....[85]....
        /*0808*/ 	.word	0x0002f2b0


	//   ....[86]....
        /*080c*/ 	.word	0x0002f2e0


	//   ....[87]....
        /*0810*/ 	.word	0x0002f310


	//   ....[88]....
        /*0814*/ 	.word	0x0002f340


	//   ....[89]....
        /*0818*/ 	.word	0x0002f3d0


	//   ....[90]....
        /*081c*/ 	.word	0x0002f400


	//   ....[91]....
        /*0820*/ 	.word	0x0002f410


	//   ....[92]....
        /*0824*/ 	.word	0x0002f450


	//   ....[93]....
        /*0828*/ 	.word	0x00030c20


	//   ....[94]....
        /*082c*/ 	.word	0x00033a50


	//   ....[95]....
        /*0830*/ 	.word	0x00033a70


	//   ....[96]....
        /*0834*/ 	.word	0x00033b00


	//   ....[97]....
        /*0838*/ 	.word	0x00033b20


	//   ....[98]....
        /*083c*/ 	.word	0x00033ba0


	//   ....[99]....
        /*0840*/ 	.word	0x00033bc0


	//   ....[100]....
        /*0844*/ 	.word	0x00033bd0


	//   ....[101]....
        /*0848*/ 	.word	0x00033be0


	//   ....[102]....
        /*084c*/ 	.word	0x00034390


	//   ....[103]....
        /*0850*/ 	.word	0x000343c0


	//   ....[104]....
        /*0854*/ 	.word	0x00034470


	//   ....[105]....
        /*0858*/ 	.word	0x00034480


	//   ....[106]....
        /*085c*/ 	.word	0x00034490


	//   ....[107]....
        /*0860*/ 	.word	0x00034510


	//   ....[108]....
        /*0864*/ 	.word	0x00034520


	//   ....[109]....
        /*0868*/ 	.word	0x00034590


	//   ....[110]....
        /*086c*/ 	.word	0x00034e60


	//   ....[111]....
        /*0870*/ 	.word	0x00034ef0


	//   ....[112]....
        /*0874*/ 	.word	0x00034f70


	//   ....[113]....
        /*0878*/ 	.word	0x000350c0


	//   ....[114]....
        /*087c*/ 	.word	0x00035120


	//   ....[115]....
        /*0880*/ 	.word	0x00035140


	//   ....[116]....
        /*0884*/ 	.word	0x00035150


	//   ....[117]....
        /*0888*/ 	.word	0x000353e0


	//   ....[118]....
        /*088c*/ 	.word	0x00035910


	//   ....[119]....
        /*0890*/ 	.word	0x00035970


	//   ....[120]....
        /*0894*/ 	.word	0x00035b30


	//   ....[121]....
        /*0898*/ 	.word	0x00035b70


	//   ....[122]....
        /*089c*/ 	.word	0x00035b80


	//   ....[123]....
        /*08a0*/ 	.word	0x00035b90


	//   ....[124]....
        /*08a4*/ 	.word	0x00035ce0


	//   ....[125]....
        /*08a8*/ 	.word	0x00035e30


	//   ....[126]....
        /*08ac*/ 	.word	0x00036600


	//   ....[127]....
        /*08b0*/ 	.word	0x00036620


	//   ....[128]....
        /*08b4*/ 	.word	0x00036670


	//   ....[129]....
        /*08b8*/ 	.word	0x00036680


	//   ....[130]....
        /*08bc*/ 	.word	0x000366c0


	//   ....[131]....
        /*08c0*/ 	.word	0x000366d0


	//   ....[132]....
        /*08c4*/ 	.word	0x000366e0


	//   ....[133]....
        /*08c8*/ 	.word	0x00036720


	//   ....[134]....
        /*08cc*/ 	.word	0x00036a10


	//   ....[135]....
        /*08d0*/ 	.word	0x00036a50


	//   ....[136]....
        /*08d4*/ 	.word	0x00036a70


	//   ....[137]....
        /*08d8*/ 	.word	0x00036a90


	//   ....[138]....
        /*08dc*/ 	.word	0x00036ac0


	//   ....[139]....
        /*08e0*/ 	.word	0x00036ae0


	//   ....[140]....
        /*08e4*/ 	.word	0x00036be0


	//   ....[141]....
        /*08e8*/ 	.word	0x00036d30


	//   ....[142]....
        /*08ec*/ 	.word	0x00037360


	//   ....[143]....
        /*08f0*/ 	.word	0x00037390


	//   ....[144]....
        /*08f4*/ 	.word	0x000373f0


	//   ....[145]....
        /*08f8*/ 	.word	0x00037420


	//   ....[146]....
        /*08fc*/ 	.word	0x00037450


	//   ....[147]....
        /*0900*/ 	.word	0x00037480


	//   ....[148]....
        /*0904*/ 	.word	0x000374b0


	//   ....[149]....
        /*0908*/ 	.word	0x000374e0


	//   ....[150]....
        /*090c*/ 	.word	0x00037680


	//   ....[151]....
        /*0910*/ 	.word	0x000376b0


	//   ....[152]....
        /*0914*/ 	.word	0x000376e0


	//   ....[153]....
        /*0918*/ 	.word	0x00037710


	//   ....[154]....
        /*091c*/ 	.word	0x00037740


	//   ....[155]....
        /*0920*/ 	.word	0x00037770


	//   ....[156]....
        /*0924*/ 	.word	0x00037830


	//   ....[157]....
        /*0928*/ 	.word	0x00037850


	//   ....[158]....
        /*092c*/ 	.word	0x00037870


	//   ....[159]....
        /*0930*/ 	.word	0x000378d0


	//   ....[160]....
        /*0934*/ 	.word	0x000382f0


	//   ....[161]....
        /*0938*/ 	.word	0x00038610


	//   ....[162]....
        /*093c*/ 	.word	0x000386a0


	//   ....[163]....
        /*0940*/ 	.word	0x00038780


	//   ....[164]....
        /*0944*/ 	.word	0x00038810


	//   ....[165]....
        /*0948*/ 	.word	0x000388f0


	//   ....[166]....
        /*094c*/ 	.word	0x00038980


	//   ....[167]....
        /*0950*/ 	.word	0x00038a60


	//   ....[168]....
        /*0954*/ 	.word	0x00038af0


	//   ....[169]....
        /*0958*/ 	.word	0x00038b40


	//   ....[170]....
        /*095c*/ 	.word	0x00038b90


	//   ....[171]....
        /*0960*/ 	.word	0x00038c30


	//   ....[172]....
        /*0964*/ 	.word	0x00038cc0


	//   ....[173]....
        /*0968*/ 	.word	0x00038d10


	//   ....[174]....
        /*096c*/ 	.word	0x00038d60


	//   ....[175]....
        /*0970*/ 	.word	0x00038e50


	//   ....[176]....
        /*0974*/ 	.word	0x00038f00


	//   ....[177]....
        /*0978*/ 	.word	0x00038f80


	//   ....[178]....
        /*097c*/ 	.word	0x00039010


	//   ....[179]....
        /*0980*/ 	.word	0x00039100


	//   ....[180]....
        /*0984*/ 	.word	0x00039150


	//   ....[181]....
        /*0988*/ 	.word	0x000391a0


	//   ....[182]....
        /*098c*/ 	.word	0x00039290


	//   ....[183]....
        /*0990*/ 	.word	0x00039660


	//   ....[184]....
        /*0994*/ 	.word	0x00039930


	//   ....[185]....
        /*0998*/ 	.word	0x00039a20


	//   ....[186]....
        /*099c*/ 	.word	0x00039ac0


	//   ....[187]....
        /*09a0*/ 	.word	0x00039b20


	//   ....[188]....
        /*09a4*/ 	.word	0x00039c10


	//   ....[189]....
        /*09a8*/ 	.word	0x00039c80


	//   ....[190]....
        /*09ac*/ 	.word	0x00039d70


	//   ....[191]....
        /*09b0*/ 	.word	0x00039de0


	//   ....[192]....
        /*09b4*/ 	.word	0x00039e80


	//   ....[193]....
        /*09b8*/ 	.word	0x00039f70


	//   ....[194]....
        /*09bc*/ 	.word	0x0003a010


	//   ....[195]....
        /*09c0*/ 	.word	0x0003a070


	//   ....[196]....
        /*09c4*/ 	.word	0x0003a130


	//   ....[197]....
        /*09c8*/ 	.word	0x0003a190


	//   ....[198]....
        /*09cc*/ 	.word	0x0003a230


	//   ....[199]....
        /*09d0*/ 	.word	0x0003a2e0


	//   ....[200]....
        /*09d4*/ 	.word	0x0003a3c0


	//   ....[201]....
        /*09d8*/ 	.word	0x0003a6b0


	//   ....[202]....
        /*09dc*/ 	.word	0x0003a770


	//   ....[203]....
        /*09e0*/ 	.word	0x0003a9e0


	//   ....[204]....
        /*09e4*/ 	.word	0x0003aa60


	//   ....[205]....
        /*09e8*/ 	.word	0x0003ac70


	//   ....[206]....
        /*09ec*/ 	.word	0x0003acc0


	//   ....[207]....
        /*09f0*/ 	.word	0x0003ae30


	//   ....[208]....
        /*09f4*/ 	.word	0x0003aec0


	//   ....[209]....
        /*09f8*/ 	.word	0x0003b000


	//   ....[210]....
        /*09fc*/ 	.word	0x0003b100


	//   ....[211]....
        /*0a00*/ 	.word	0x0003b370


	//   ....[212]....
        /*0a04*/ 	.word	0x0003b3c0


	//   ....[213]....
        /*0a08*/ 	.word	0x0003b590


	//   ....[214]....
        /*0a0c*/ 	.word	0x0003b5e0


	//   ....[215]....
        /*0a10*/ 	.word	0x0003b7b0


	//   ....[216]....
        /*0a14*/ 	.word	0x0003b800


	//   ....[217]....
        /*0a18*/ 	.word	0x0003b8f0


	//   ....[218]....
        /*0a1c*/ 	.word	0x0003b990


	//   ....[219]....
        /*0a20*/ 	.word	0x0003b9f0


	//   ....[220]....
        /*0a24*/ 	.word	0x0003baa0


	//   ....[221]....
        /*0a28*/ 	.word	0x0003bb00


	//   ....[222]....
        /*0a2c*/ 	.word	0x0003bbb0


	//   ....[223]....
        /*0a30*/ 	.word	0x0003bc10


	//   ....[224]....
        /*0a34*/ 	.word	0x0003bcc0


	//   ....[225]....
        /*0a38*/ 	.word	0x0003bdb0


	//   ....[226]....
        /*0a3c*/ 	.word	0x0003be90


	//   ....[227]....
        /*0a40*/ 	.word	0x0003bfa0


	//   ....[228]....
        /*0a44*/ 	.word	0x0003c0a0


	//   ....[229]....
        /*0a48*/ 	.word	0x0003c1d0


	//   ....[230]....
        /*0a4c*/ 	.word	0x0003c2b0


	//   ....[231]....
        /*0a50*/ 	.word	0x0003c3b0


	//   ....[232]....
        /*0a54*/ 	.word	0x0003c490


	//   ....[233]....
        /*0a58*/ 	.word	0x0003c520


	//   ....[234]....
        /*0a5c*/ 	.word	0x0003c5c0


	//   ....[235]....
        /*0a60*/ 	.word	0x0003c730


	//   ....[236]....
        /*0a64*/ 	.word	0x0003c7a0


	//   ....[237]....
        /*0a68*/ 	.word	0x0003c810


	//   ....[238]....
        /*0a6c*/ 	.word	0x0003c880


	//   ....[239]....
        /*0a70*/ 	.word	0x0003c8f0


	//   ....[240]....
        /*0a74*/ 	.word	0x0003c970


	//   ....[241]....
        /*0a78*/ 	.word	0x0003c9f0


	//   ....[242]....
        /*0a7c*/ 	.word	0x0003ca80


	//   ....[243]....
        /*0a80*/ 	.word	0x0003caf0


	//   ....[244]....
        /*0a84*/ 	.word	0x0003cb60


	//   ....[245]....
        /*0a88*/ 	.word	0x0003cbd0


	//   ....[246]....
        /*0a8c*/ 	.word	0x0003cc50


	//   ....[247]....
        /*0a90*/ 	.word	0x0003ccc0


	//   ....[248]....
        /*0a94*/ 	.word	0x0003cd70


	//   ....[249]....
        /*0a98*/ 	.word	0x0003cdc0


	//   ....[250]....
        /*0a9c*/ 	.word	0x0003ce50


	//   ....[251]....
        /*0aa0*/ 	.word	0x0003cf80


	//   ....[252]....
        /*0aa4*/ 	.word	0x0003eea0


	//   ....[253]....
        /*0aa8*/ 	.word	0x00040510


	//   ....[254]....
        /*0aac*/ 	.word	0x00040800


	//   ....[255]....
        /*0ab0*/ 	.word	0x00041530


	//   ....[0]....
        /*0ab4*/ 	.word	0x00041580


	//   ....[1]....
        /*0ab8*/ 	.word	0x000415a0


	//   ....[2]....
        /*0abc*/ 	.word	0x000415b0


	//   ....[3]....
        /*0ac0*/ 	.word	0x0004c280


	//----- nvinfo : EIATTR_REG_RECONFIG
	.align		4
.L_906:
        /*0ac4*/ 	.byte	0x01, 0x54
	.zero		2


	//----- nvinfo : EIATTR_SYSCALL_OFFSETS
	.align		4
        /*0ac8*/ 	.byte	0x04, 0x46
        /*0aca*/ 	.short	(.L_908 - .L_907)


	//   ....[0]....
.L_907:
        /*0acc*/ 	.word	0x00002560


	//   ....[1]....
        /*0ad0*/ 	.word	0x000026b0


	//   ....[2]....
        /*0ad4*/ 	.word	0x0000e6d0


	//   ....[3]....
        /*0ad8*/ 	.word	0x0000efc0


	//   ....[4]....
        /*0adc*/ 	.word	0x00032e40


	//   ....[5]....
        /*0ae0*/ 	.word	0x00032f90


	//   ....[6]....
        /*0ae4*/ 	.word	0x00033080


	//   ....[7]....
        /*0ae8*/ 	.word	0x00033fa0


	//   ....[8]....
        /*0aec*/ 	.word	0x00034800


	//----- nvinfo : EIATTR_MBARRIER_INSTR_OFFSETS
	.align		4
.L_908:
        /*0af0*/ 	.byte	0x04, 0x39
        /*0af2*/ 	.short	(.L_910 - .L_909)


	//   ....[0]....
.L_909:
        /*0af4*/ 	.word	0x000002d0
        /*0af8*/ 	.word	0x000000ff
        /*0afc*/ 	.word	0x00038800
        /*0b00*/ 	.short	0x0100
        /*0b02*/ 	.byte	0x08
	.zero		1


	//   ....[1]....
        /*0b04*/ 	.word	0x000002f0
        /*0b08*/ 	.word	0x000000ff
        /*0b0c*/ 	.word	0x00038810
        /*0b10*/ 	.short	0x0100
        /*0b12*/ 	.byte	0x08
	.zero		1


	//   ....[2]....
        /*0b14*/ 	.word	0x00000300
        /*0b18*/ 	.word	0x000000ff
        /*0b1c*/ 	.word	0x00038820
        /*0b20*/ 	.short	0x0100
        /*0b22*/ 	.byte	0x08
	.zero		1


	//   ....[3]....
        /*0b24*/ 	.word	0x000003b0
        /*0b28*/ 	.word	0x000000ff
        /*0b2c*/ 	.word	0x00038830
        /*0b30*/ 	.short	0x0100
        /*0b32*/ 	.byte	0x06
	.zero		1


	//   ....[4]....
        /*0b34*/ 	.word	0x000003c0
        /*0b38*/ 	.word	0x000000ff
        /*0b3c*/ 	.word	0x00038840
        /*0b40*/ 	.short	0x0100
        /*0b42*/ 	.byte	0x06
	.zero		1


	//   ....[5]....
        /*0b44*/ 	.word	0x000003d0
        /*0b48*/ 	.word	0x000000ff
        /*0b4c*/ 	.word	0x00038838
        /*0b50*/ 	.short	0x0100
        /*0b52*/ 	.byte	0x06
	.zero		1


	//   ....[6]....
        /*0b54*/ 	.word	0x000003e0
        /*0b58*/ 	.word	0x000000ff
        /*0b5c*/ 	.word	0x00038848
        /*0b60*/ 	.short	0x0100
        /*0b62*/ 	.byte	0x06
	.zero		1


	//   ....[7]....
        /*0b64*/ 	.word	0x00000510
        /*0b68*/ 	.word	0x000000ff
        /*0b6c*/ 	.word	0x00038850
        /*0b70*/ 	.short	0x0100
        /*0b72*/ 	.byte	0x08
	.zero		1


	//   ....[8]....
        /*0b74*/ 	.word	0x00000520
        /*0b78*/ 	.word	0x000000ff
        /*0b7c*/ 	.word	0x00038860
        /*0b80*/ 	.short	0x0100
        /*0b82*/ 	.byte	0x08
	.zero		1


	//   ....[9]....
        /*0b84*/ 	.word	0x00000530
        /*0b88*/ 	.word	0x000000ff
        /*0b8c*/ 	.word	0x00038858
        /*0b90*/ 	.short	0x0100
        /*0b92*/ 	.byte	0x08
	.zero		1


	//   ....[10]....
        /*0b94*/ 	.word	0x00000540
        /*0b98*/ 	.word	0x000000ff
        /*0b9c*/ 	.word	0x00038868
        /*0ba0*/ 	.short	0x0100
        /*0ba2*/ 	.byte	0x08
	.zero		1


	//   ....[11]....
        /*0ba4*/ 	.word	0x00000630
        /*0ba8*/ 	.word	0x000000ff
        /*0bac*/ 	.word	0x00038870
        /*0bb0*/ 	.short	0x0100
        /*0bb2*/ 	.byte	0x06
	.zero		1


	//   ....[12]....
        /*0bb4*/ 	.word	0x00000640
        /*0bb8*/ 	.word	0x000000ff
        /*0bbc*/ 	.word	0x00038880
        /*0bc0*/ 	.short	0x0100
        /*0bc2*/ 	.byte	0x06
	.zero		1


	//   ....[13]....
        /*0bc4*/ 	.word	0x00000650
        /*0bc8*/ 	.word	0x000000ff
        /*0bcc*/ 	.word	0x00038878
        /*0bd0*/ 	.short	0x0100
        /*0bd2*/ 	.byte	0x06
	.zero		1


	//   ....[14]....
        /*0bd4*/ 	.word	0x00000660
        /*0bd8*/ 	.word	0x000000ff
        /*0bdc*/ 	.word	0x00038888
        /*0be0*/ 	.short	0x0100
        /*0be2*/ 	.byte	0x06
	.zero		1


	//   ....[15]....
        /*0be4*/ 	.word	0x00000790
        /*0be8*/ 	.word	0x000000ff
        /*0bec*/ 	.word	0x00038890
        /*0bf0*/ 	.short	0x0100
        /*0bf2*/ 	.byte	0x08
	.zero		1


	//   ....[16]....
        /*0bf4*/ 	.word	0x000007a0
        /*0bf8*/ 	.word	0x000000ff
        /*0bfc*/ 	.word	0x000388a0
        /*0c00*/ 	.short	0x0100
        /*0c02*/ 	.byte	0x08
	.zero		1


	//   ....[17]....
        /*0c04*/ 	.word	0x000007b0
        /*0c08*/ 	.word	0x000000ff
        /*0c0c*/ 	.word	0x00038898
        /*0c10*/ 	.short	0x0100
        /*0c12*/ 	.byte	0x08
	.zero		1


	//   ....[18]....
        /*0c14*/ 	.word	0x000007c0
        /*0c18*/ 	.word	0x000000ff
        /*0c1c*/ 	.word	0x000388a8
        /*0c20*/ 	.short	0x0100
        /*0c22*/ 	.byte	0x08
	.zero		1


	//   ....[19]....
        /*0c24*/ 	.word	0x000008f0
        /*0c28*/ 	.word	0x000000ff
        /*0c2c*/ 	.word	0x000388b0
        /*0c30*/ 	.short	0x0100
        /*0c32*/ 	.byte	0x08
	.zero		1


	//   ....[20]....
        /*0c34*/ 	.word	0x00000900
        /*0c38*/ 	.word	0x000000ff
        /*0c3c*/ 	.word	0x000388c0
        /*0c40*/ 	.short	0x0100
        /*0c42*/ 	.byte	0x08
	.zero		1


	//   ....[21]....
        /*0c44*/ 	.word	0x00000910
        /*0c48*/ 	.word	0x000000ff
        /*0c4c*/ 	.word	0x000388b8
        /*0c50*/ 	.short	0x0100
        /*0c52*/ 	.byte	0x08
	.zero		1


	//   ....[22]....
        /*0c54*/ 	.word	0x00000920
        /*0c58*/ 	.word	0x000000ff
        /*0c5c*/ 	.word	0x000388c8
        /*0c60*/ 	.short	0x0100
        /*0c62*/ 	.byte	0x08
	.zero		1


	//   ....[23]....
        /*0c64*/ 	.word	0x000030b0
        /*0c68*/ 	.word	0x00000028
        /*0c6c*/ 	.word	0x00038890
        /*0c70*/ 	.short	0x010a
        /*0c72*/ 	.byte	0x3f
	.zero		1


	//   ....[24]....
        /*0c74*/ 	.word	0x00003c40
        /*0c78*/ 	.word	0x00000028
        /*0c7c*/ 	.word	0x00038890
        /*0c80*/ 	.short	0x010a
        /*0c82*/ 	.byte	0x3f
	.zero		1


	//   ....[25]....
        /*0c84*/ 	.word	0x00004440
        /*0c88*/ 	.word	0x00000028
        /*0c8c*/ 	.word	0x00038890
        /*0c90*/ 	.short	0x010a
        /*0c92*/ 	.byte	0x3f
	.zero		1


	//   ....[26]....
        /*0c94*/ 	.word	0x00004810
        /*0c98*/ 	.word	0x00000004
        /*0c9c*/ 	.word	0x00000000
        /*0ca0*/ 	.short	0x0101
        /*0ca2*/ 	.byte	0x3f
	.zero		1


	//   ....[27]....
        /*0ca4*/ 	.word	0x00004850
        /*0ca8*/ 	.word	0x00000028
        /*0cac*/ 	.word	0x000388b0
        /*0cb0*/ 	.short	0x010a
        /*0cb2*/ 	.byte	0x3f
	.zero		1


	//   ....[28]....
        /*0cb4*/ 	.word	0x00005120
        /*0cb8*/ 	.word	0x00000028
        /*0cbc*/ 	.word	0x00000000
        /*0cc0*/ 	.short	0x0101
        /*0cc2*/ 	.byte	0x3f
	.zero		1


	//   ....[29]....
        /*0cc4*/ 	.word	0x000087d0
        /*0cc8*/ 	.word	0x0000000e
        /*0ccc*/ 	.word	0x00000000
        /*0cd0*/ 	.short	0x0101
        /*0cd2*/ 	.byte	0x3f
	.zero		1


	//   ....[30]....
        /*0cd4*/ 	.word	0x0000c5e0
        /*0cd8*/ 	.word	0x0000000e
        /*0cdc*/ 	.word	0x00000000
        /*0ce0*/ 	.short	0x0101
        /*0ce2*/ 	.byte	0x3f
	.zero		1


	//   ....[31]....
        /*0ce4*/ 	.word	0x0000ed40
        /*0ce8*/ 	.word	0x00000002
        /*0cec*/ 	.word	0x00038800
        /*0cf0*/ 	.short	0x010a
        /*0cf2*/ 	.byte	0x3f
	.zero		1


	//   ....[32]....
        /*0cf4*/ 	.word	0x0000ed90
        /*0cf8*/ 	.word	0x00000002
        /*0cfc*/ 	.word	0x00038800
        /*0d00*/ 	.short	0x010a
        /*0d02*/ 	.byte	0x3f
	.zero		1


	//   ....[33]....
        /*0d04*/ 	.word	0x0000f7f0
        /*0d08*/ 	.word	0x00000002
        /*0d0c*/ 	.word	0x00038800
        /*0d10*/ 	.short	0x010a
        /*0d12*/ 	.byte	0x3f
	.zero		1


	//   ....[34]....
        /*0d14*/ 	.word	0x00010c70
        /*0d18*/ 	.word	0x00000002
        /*0d1c*/ 	.word	0x00038800
        /*0d20*/ 	.short	0x010a
        /*0d22*/ 	.byte	0x3f
	.zero		1


	//   ....[35]....
        /*0d24*/ 	.word	0x000122e0
        /*0d28*/ 	.word	0x00000004
        /*0d2c*/ 	.word	0x00000000
        /*0d30*/ 	.short	0x010a
        /*0d32*/ 	.byte	0x3f
	.zero		1


	//   ....[36]....
        /*0d34*/ 	.word	0x00012380
        /*0d38*/ 	.word	0x00000002
        /*0d3c*/ 	.word	0x00000000
        /*0d40*/ 	.short	0x010a
        /*0d42*/ 	.byte	0x3f
	.zero		1


	//   ....[37]....
        /*0d44*/ 	.word	0x000127a0
        /*0d48*/ 	.word	0x00000002
        /*0d4c*/ 	.word	0x00000000
        /*0d50*/ 	.short	0x010a
        /*0d52*/ 	.byte	0x3f
	.zero		1


	//   ....[38]....
        /*0d54*/ 	.word	0x00012800
        /*0d58*/ 	.word	0x00000002
        /*0d5c*/ 	.word	0x00000000
        /*0d60*/ 	.short	0x010a
        /*0d62*/ 	.byte	0x3f
	.zero		1


	//   ....[39]....
        /*0d64*/ 	.word	0x00014390
        /*0d68*/ 	.word	0x0000000a
        /*0d6c*/ 	.word	0x00000000
        /*0d70*/ 	.short	0x0101
        /*0d72*/ 	.byte	0x3f
	.zero		1


	//   ....[40]....
        /*0d74*/ 	.word	0x00019c90
        /*0d78*/ 	.word	0x00000004
        /*0d7c*/ 	.word	0x00000000
        /*0d80*/ 	.short	0x0101
        /*0d82*/ 	.byte	0x3f
	.zero		1


	//   ....[41]....
        /*0d84*/ 	.word	0x0001a0c0
        /*0d88*/ 	.word	0x00000004
        /*0d8c*/ 	.word	0x00000000
        /*0d90*/ 	.short	0x010a
        /*0d92*/ 	.byte	0x3f
	.zero		1


	//   ....[42]....
        /*0d94*/ 	.word	0x0001a160
        /*0d98*/ 	.word	0x00000002
        /*0d9c*/ 	.word	0x00000000
        /*0da0*/ 	.short	0x010a
        /*0da2*/ 	.byte	0x3f
	.zero		1


	//   ....[43]....
        /*0da4*/ 	.word	0x0001a580
        /*0da8*/ 	.word	0x00000002
        /*0dac*/ 	.word	0x00000000
        /*0db0*/ 	.short	0x010a
        /*0db2*/ 	.byte	0x3f
	.zero		1


	//   ....[44]....
        /*0db4*/ 	.word	0x0001a5e0
        /*0db8*/ 	.word	0x00000002
        /*0dbc*/ 	.word	0x00000000
        /*0dc0*/ 	.short	0x010a
        /*0dc2*/ 	.byte	0x3f
	.zero		1


	//   ....[45]....
        /*0dc4*/ 	.word	0x0001c170
        /*0dc8*/ 	.word	0x00000008
        /*0dcc*/ 	.word	0x00000000
        /*0dd0*/ 	.short	0x0101
        /*0dd2*/ 	.byte	0x3f
	.zero		1


	//   ....[46]....
        /*0dd4*/ 	.word	0x00020c00
        /*0dd8*/ 	.word	0x00000004
        /*0ddc*/ 	.word	0x00000000
        /*0de0*/ 	.short	0x0101
        /*0de2*/ 	.byte	0x3f
	.zero		1


	//   ....[47]....
        /*0de4*/ 	.word	0x00020dd0
        /*0de8*/ 	.word	0x00000004
        /*0dec*/ 	.word	0x00000000
        /*0df0*/ 	.short	0x010a
        /*0df2*/ 	.byte	0x3f
	.zero		1


	//   ....[48]....
        /*0df4*/ 	.word	0x00020e70
        /*0df8*/ 	.word	0x00000002
        /*0dfc*/ 	.word	0x00000000
        /*0e00*/ 	.short	0x010a
        /*0e02*/ 	.byte	0x3f
	.zero		1


	//   ....[49]....
        /*0e04*/ 	.word	0x00021290
        /*0e08*/ 	.word	0x00000002
        /*0e0c*/ 	.word	0x00000000
        /*0e10*/ 	.short	0x010a
        /*0e12*/ 	.byte	0x3f
	.zero		1


	//   ....[50]....
        /*0e14*/ 	.word	0x000212f0
        /*0e18*/ 	.word	0x00000002
        /*0e1c*/ 	.word	0x00000000
        /*0e20*/ 	.short	0x010a
        /*0e22*/ 	.byte	0x3f
	.zero		1


	//   ....[51]....
        /*0e24*/ 	.word	0x00022e80
        /*0e28*/ 	.word	0x00000008
        /*0e2c*/ 	.word	0x00000000
        /*0e30*/ 	.short	0x0101
        /*0e32*/ 	.byte	0x3f
	.zero		1


	//   ....[52]....
        /*0e34*/ 	.word	0x00028780
        /*0e38*/ 	.word	0x00000004
        /*0e3c*/ 	.word	0x00000000
        /*0e40*/ 	.short	0x0101
        /*0e42*/ 	.byte	0x3f
	.zero		1


	//   ....[53]....
        /*0e44*/ 	.word	0x0002bc60
        /*0e48*/ 	.word	0x00000003
        /*0e4c*/ 	.word	0x00000000
        /*0e50*/ 	.short	0x0101
        /*0e52*/ 	.byte	0x3f
	.zero		1


	//   ....[54]....
        /*0e54*/ 	.word	0x0002c840
        /*0e58*/ 	.word	0x00000006
        /*0e5c*/ 	.word	0x00000000
        /*0e60*/ 	.short	0x0101
        /*0e62*/ 	.byte	0x3f
	.zero		1


	//   ....[55]....
        /*0e64*/ 	.word	0x00030d00
        /*0e68*/ 	.word	0x00000012
        /*0e6c*/ 	.word	0x00038820
        /*0e70*/ 	.short	0x010a
        /*0e72*/ 	.byte	0x3f
	.zero		1


	//   ....[56]....
        /*0e74*/ 	.word	0x00030db0
        /*0e78*/ 	.word	0x00000003
        /*0e7c*/ 	.word	0x000388a0
        /*0e80*/ 	.short	0x010a
        /*0e82*/ 	.byte	0x3f
	.zero		1


	//   ....[57]....
        /*0e84*/ 	.word	0x00030fe0
        /*0e88*/ 	.word	0x00000003
        /*0e8c*/ 	.word	0x000388c0
        /*0e90*/ 	.short	0x010a
        /*0e92*/ 	.byte	0x3f
	.zero		1


	//   ....[58]....
        /*0e94*/ 	.word	0x000319d0
        /*0e98*/ 	.word	0x0000000a
        /*0e9c*/ 	.word	0x000388a0
        /*0ea0*/ 	.short	0x010a
        /*0ea2*/ 	.byte	0x3f
	.zero		1


	//   ....[59]....
        /*0ea4*/ 	.word	0x00031bf0
        /*0ea8*/ 	.word	0x0000000a
        /*0eac*/ 	.word	0x000388c0
        /*0eb0*/ 	.short	0x010a
        /*0eb2*/ 	.byte	0x3f
	.zero		1


	//   ....[60]....
        /*0eb4*/ 	.word	0x00033840
        /*0eb8*/ 	.word	0x00000019
        /*0ebc*/ 	.word	0x00038840
        /*0ec0*/ 	.short	0x010a
        /*0ec2*/ 	.byte	0x3f
	.zero		1


	//   ....[61]....
        /*0ec4*/ 	.word	0x00033ce0
        /*0ec8*/ 	.word	0x00000019
        /*0ecc*/ 	.word	0x00038830
        /*0ed0*/ 	.short	0x0107
        /*0ed2*/ 	.byte	0x3f
	.zero		1


	//   ....[62]....
        /*0ed4*/ 	.word	0x00033da0
        /*0ed8*/ 	.word	0x00000019
        /*0edc*/ 	.word	0x00038830
        /*0ee0*/ 	.short	0x0101
        /*0ee2*/ 	.byte	0x3f
	.zero		1


	//   ....[63]....
        /*0ee4*/ 	.word	0x00034640
        /*0ee8*/ 	.word	0x00000012
        /*0eec*/ 	.word	0x00038800
        /*0ef0*/ 	.short	0x0107
        /*0ef2*/ 	.byte	0x3f
	.zero		1


	//   ....[64]....
        /*0ef4*/ 	.word	0x000346d0
        /*0ef8*/ 	.word	0x00000012
        /*0efc*/ 	.word	0x00038800
        /*0f00*/ 	.short	0x0101
        /*0f02*/ 	.byte	0x3f
	.zero		1


	//   ....[65]....
        /*0f04*/ 	.word	0x000355a0
        /*0f08*/ 	.word	0x00000012
        /*0f0c*/ 	.word	0x00038810
        /*0f10*/ 	.short	0x0107
        /*0f12*/ 	.byte	0x3f
	.zero		1


	//   ....[66]....
        /*0f14*/ 	.word	0x000356a0
        /*0f18*/ 	.word	0x00000012
        /*0f1c*/ 	.word	0x00038810
        /*0f20*/ 	.short	0x0101
        /*0f22*/ 	.byte	0x3f
	.zero		1


	//   ....[67]....
        /*0f24*/ 	.word	0x000356c0
        /*0f28*/ 	.word	0x00000012
        /*0f2c*/ 	.word	0x00038820
        /*0f30*/ 	.short	0x010a
        /*0f32*/ 	.byte	0x3f
	.zero		1


	//   ....[68]....
        /*0f34*/ 	.word	0x00035740
        /*0f38*/ 	.word	0x00000019
        /*0f3c*/ 	.word	0x00038860
        /*0f40*/ 	.short	0x010a
        /*0f42*/ 	.byte	0x3f
	.zero		1


	//   ....[69]....
        /*0f44*/ 	.word	0x00036050
        /*0f48*/ 	.word	0x00000019
        /*0f4c*/ 	.word	0x00038850
        /*0f50*/ 	.short	0x0107
        /*0f52*/ 	.byte	0x3f
	.zero		1


	//   ....[70]....
        /*0f54*/ 	.word	0x00036110
        /*0f58*/ 	.word	0x00000019
        /*0f5c*/ 	.word	0x00038850
        /*0f60*/ 	.short	0x0101
        /*0f62*/ 	.byte	0x3f
	.zero		1


	//   ....[71]....
        /*0f64*/ 	.word	0x00036480
        /*0f68*/ 	.word	0x00000006
        /*0f6c*/ 	.word	0x00038840
        /*0f70*/ 	.short	0x010a
        /*0f72*/ 	.byte	0x3f
	.zero		1


	//   ....[72]....
        /*0f74*/ 	.word	0x000367a0
        /*0f78*/ 	.word	0x00000006
        /*0f7c*/ 	.word	0x00038830
        /*0f80*/ 	.short	0x0107
        /*0f82*/ 	.byte	0x3f
	.zero		1


	//   ....[73]....
        /*0f84*/ 	.word	0x00036850
        /*0f88*/ 	.word	0x00000006
        /*0f8c*/ 	.word	0x00038830
        /*0f90*/ 	.short	0x0101
        /*0f92*/ 	.byte	0x3f
	.zero		1


	//   ....[74]....
        /*0f94*/ 	.word	0x00036880
        /*0f98*/ 	.word	0x00000006
        /*0f9c*/ 	.word	0x00038860
        /*0fa0*/ 	.short	0x010a
        /*0fa2*/ 	.byte	0x3f
	.zero		1


	//   ....[75]....
        /*0fa4*/ 	.word	0x00036f30
        /*0fa8*/ 	.word	0x00000006
        /*0fac*/ 	.word	0x00038850
        /*0fb0*/ 	.short	0x0107
        /*0fb2*/ 	.byte	0x3f
	.zero		1


	//   ....[76]....
        /*0fb4*/ 	.word	0x00036fe0
        /*0fb8*/ 	.word	0x00000006
        /*0fbc*/ 	.word	0x00038850
        /*0fc0*/ 	.short	0x0101
        /*0fc2*/ 	.byte	0x3f
	.zero		1


	//   ....[77]....
        /*0fc4*/ 	.word	0x00038270
        /*0fc8*/ 	.word	0x00000007
        /*0fcc*/ 	.word	0x00038820
        /*0fd0*/ 	.short	0x010a
        /*0fd2*/ 	.byte	0x3f
	.zero		1


	//   ....[78]....
        /*0fd4*/ 	.word	0x000383e0
        /*0fd8*/ 	.word	0x00000005
        /*0fdc*/ 	.word	0x00038840
        /*0fe0*/ 	.short	0x010a
        /*0fe2*/ 	.byte	0x3f
	.zero		1


	//   ....[79]....
        /*0fe4*/ 	.word	0x00038480
        /*0fe8*/ 	.word	0x00000003
        /*0fec*/ 	.word	0x00038840
        /*0ff0*/ 	.short	0x010a
        /*0ff2*/ 	.byte	0x3f
	.zero		1


	//   ....[80]....
        /*0ff4*/ 	.word	0x000384c0
        /*0ff8*/ 	.word	0x00000005
        /*0ffc*/ 	.word	0x00038860
        /*1000*/ 	.short	0x010a
        /*1002*/ 	.byte	0x3f
	.zero		1


	//   ....[81]....
        /*1004*/ 	.word	0x00038500
        /*1008*/ 	.word	0x00000003
        /*100c*/ 	.word	0x00038860
        /*1010*/ 	.short	0x010a
        /*1012*/ 	.byte	0x3f
	.zero		1


	//   ....[82]....
        /*1014*/ 	.word	0x00038560
        /*1018*/ 	.word	0x00000028
        /*101c*/ 	.word	0x00038890
        /*1020*/ 	.short	0x010a
        /*1022*/ 	.byte	0x3f
	.zero		1


	//   ....[83]....
        /*1024*/ 	.word	0x000386d0
        /*1028*/ 	.word	0x00000028
        /*102c*/ 	.word	0x00038890
        /*1030*/ 	.short	0x010a
        /*1032*/ 	.byte	0x3f
	.zero		1


	//   ....[84]....
        /*1034*/ 	.word	0x00038850
        /*1038*/ 	.word	0x00000028
        /*103c*/ 	.word	0x00038890
        /*1040*/ 	.short	0x010a
        /*1042*/ 	.byte	0x3f
	.zero		1


	//   ....[85]....
        /*1044*/ 	.word	0x000389b0
        /*1048*/ 	.word	0x00000028
        /*104c*/ 	.word	0x000388b0
        /*1050*/ 	.short	0x010a
        /*1052*/ 	.byte	0x3f
	.zero		1


	//   ....[86]....
        /*1054*/ 	.word	0x00038d90
        /*1058*/ 	.word	0x00000002
        /*105c*/ 	.word	0x00038800
        /*1060*/ 	.short	0x010a
        /*1062*/ 	.byte	0x3f
	.zero		1


	//   ....[87]....
        /*1064*/ 	.word	0x000393a0
        /*1068*/ 	.word	0x00000002
        /*106c*/ 	.word	0x00038800
        /*1070*/ 	.short	0x010a
        /*1072*/ 	.byte	0x3f
	.zero		1


	//   ....[88]....
        /*1074*/ 	.word	0x000393f0
        /*1078*/ 	.word	0x00000002
        /*107c*/ 	.word	0x00000000
        /*1080*/ 	.short	0x010a
        /*1082*/ 	.byte	0x3f
	.zero		1


	//   ....[89]....
        /*1084*/ 	.word	0x00039440
        /*1088*/ 	.word	0x00000002
        /*108c*/ 	.word	0x00000000
        /*1090*/ 	.short	0x010a
        /*1092*/ 	.byte	0x3f
	.zero		1


	//   ....[90]....
        /*1094*/ 	.word	0x00039490
        /*1098*/ 	.word	0x00000002
        /*109c*/ 	.word	0x00000000
        /*10a0*/ 	.short	0x010a
        /*10a2*/ 	.byte	0x3f
	.zero		1


	//   ....[91]....
        /*10a4*/ 	.word	0x000394e0
        /*10a8*/ 	.word	0x00000002
        /*10ac*/ 	.word	0x00000000
        /*10b0*/ 	.short	0x010a
        /*10b2*/ 	.byte	0x3f
	.zero		1


	//   ....[92]....
        /*10b4*/ 	.word	0x00039530
        /*10b8*/ 	.word	0x00000002
        /*10bc*/ 	.word	0x00000000
        /*10c0*/ 	.short	0x010a
        /*10c2*/ 	.byte	0x3f
	.zero		1


	//   ....[93]....
        /*10c4*/ 	.word	0x00039580
        /*10c8*/ 	.word	0x00000002
        /*10cc*/ 	.word	0x00000000
        /*10d0*/ 	.short	0x010a
        /*10d2*/ 	.byte	0x3f
	.zero		1


	//   ....[94]....
        /*10d4*/ 	.word	0x00039720
        /*10d8*/ 	.word	0x00000012
        /*10dc*/ 	.word	0x00038820
        /*10e0*/ 	.short	0x010a
        /*10e2*/ 	.byte	0x3f
	.zero		1


	//   ....[95]....
        /*10e4*/ 	.word	0x00039770
        /*10e8*/ 	.word	0x00000003
        /*10ec*/ 	.word	0x000388a0
        /*10f0*/ 	.short	0x010a
        /*10f2*/ 	.byte	0x3f
	.zero		1


	//   ....[96]....
        /*10f4*/ 	.word	0x000397c0
        /*10f8*/ 	.word	0x00000003
        /*10fc*/ 	.word	0x000388c0
        /*1100*/ 	.short	0x010a
        /*1102*/ 	.byte	0x3f
	.zero		1


	//   ....[97]....
        /*1104*/ 	.word	0x00039810
        /*1108*/ 	.word	0x0000000a
        /*110c*/ 	.word	0x000388a0
        /*1110*/ 	.short	0x010a
        /*1112*/ 	.byte	0x3f
	.zero		1


	//   ....[98]....
        /*1114*/ 	.word	0x00039860
        /*1118*/ 	.word	0x0000000a
        /*111c*/ 	.word	0x000388c0
        /*1120*/ 	.short	0x010a
        /*1122*/ 	.byte	0x3f
	.zero		1


	//   ....[99]....
        /*1124*/ 	.word	0x00039970
        /*1128*/ 	.word	0x00000019
        /*112c*/ 	.word	0x00038840
        /*1130*/ 	.short	0x010a
        /*1132*/ 	.byte	0x3f
	.zero		1


	//   ....[100]....
        /*1134*/ 	.word	0x0003af00
        /*1138*/ 	.word	0x00000012
        /*113c*/ 	.word	0x00038820
        /*1140*/ 	.short	0x010a
        /*1142*/ 	.byte	0x3f
	.zero		1


	//   ....[101]....
        /*1144*/ 	.word	0x0003af50
        /*1148*/ 	.word	0x00000019
        /*114c*/ 	.word	0x00038860
        /*1150*/ 	.short	0x010a
        /*1152*/ 	.byte	0x3f
	.zero		1


	//   ....[102]....
        /*1154*/ 	.word	0x0003b840
        /*1158*/ 	.word	0x00000006
        /*115c*/ 	.word	0x00038840
        /*1160*/ 	.short	0x010a
        /*1162*/ 	.byte	0x3f
	.zero		1


	//   ....[103]....
        /*1164*/ 	.word	0x0003bd00
        /*1168*/ 	.word	0x00000006
        /*116c*/ 	.word	0x00038860
        /*1170*/ 	.short	0x010a
        /*1172*/ 	.byte	0x3f
	.zero		1


	//   ....[104]....
        /*1174*/ 	.word	0x0003cea0
        /*1178*/ 	.word	0x00000007
        /*117c*/ 	.word	0x00038820
        /*1180*/ 	.short	0x010a
        /*1182*/ 	.byte	0x3f
	.zero		1


	//   ....[105]....
        /*1184*/ 	.word	0x0003d040
        /*1188*/ 	.word	0x00000005
        /*118c*/ 	.word	0x00038840
        /*1190*/ 	.short	0x010a
        /*1192*/ 	.byte	0x3f
	.zero		1


	//   ....[106]....
        /*1194*/ 	.word	0x0003d090
        /*1198*/ 	.word	0x00000003
        /*119c*/ 	.word	0x00038840
        /*11a0*/ 	.short	0x010a
        /*11a2*/ 	.byte	0x3f
	.zero		1


	//   ....[107]....
        /*11a4*/ 	.word	0x0003d0e0
        /*11a8*/ 	.word	0x00000005
        /*11ac*/ 	.word	0x00038860
        /*11b0*/ 	.short	0x010a
        /*11b2*/ 	.byte	0x3f
	.zero		1


	//   ....[108]....
        /*11b4*/ 	.word	0x0003d300
        /*11b8*/ 	.word	0x00000005
        /*11bc*/ 	.word	0x00000000
        /*11c0*/ 	.short	0x010a
        /*11c2*/ 	.byte	0x3f
	.zero		1


	//   ....[109]....
        /*11c4*/ 	.word	0x0003d440
        /*11c8*/ 	.word	0x0000000c
        /*11cc*/ 	.word	0x00000000
        /*11d0*/ 	.short	0x010a
        /*11d2*/ 	.byte	0x3f
	.zero		1


	//   ....[110]....
        /*11d4*/ 	.word	0x0003d9e0
        /*11d8*/ 	.word	0x0000000c
        /*11dc*/ 	.word	0x00038810
        /*11e0*/ 	.short	0x010a
        /*11e2*/ 	.byte	0x3f
	.zero		1


	//   ....[111]....
        /*11e4*/ 	.word	0x0003db60
        /*11e8*/ 	.word	0x0000000e
        /*11ec*/ 	.word	0x00000000
        /*11f0*/ 	.short	0x010a
        /*11f2*/ 	.byte	0x3f
	.zero		1


	//   ....[112]....
        /*11f4*/ 	.word	0x0003dca0
        /*11f8*/ 	.word	0x0000000c
        /*11fc*/ 	.word	0x00000000
        /*1200*/ 	.short	0x010a
        /*1202*/ 	.byte	0x3f
	.zero		1


	//   ....[113]....
        /*1204*/ 	.word	0x00040170
        /*1208*/ 	.word	0x00000005
        /*120c*/ 	.word	0x00000000
        /*1210*/ 	.short	0x0101
        /*1212*/ 	.byte	0x3f
	.zero		1


	//   ....[114]....
        /*1214*/ 	.word	0x0004c440
        /*1218*/ 	.word	0x00000000
        /*121c*/ 	.word	0x00000000
        /*1220*/ 	.short	0x0101
        /*1222*/ 	.byte	0x3f
	.zero		1


	//   ....[115]....
        /*1224*/ 	.word	0x0004c460
        /*1228*/ 	.word	0x0000000c
        /*122c*/ 	.word	0x00000000
        /*1230*/ 	.short	0x010a
        /*1232*/ 	.byte	0x3f
	.zero		1


	//   ....[116]....
        /*1234*/ 	.word	0x0004c4b0
        /*1238*/ 	.word	0x0000000c
        /*123c*/ 	.word	0x00038810
        /*1240*/ 	.short	0x010a
        /*1242*/ 	.byte	0x3f
	.zero		1


	//   ....[117]....
        /*1244*/ 	.word	0x0004c500
        /*1248*/ 	.word	0x0000000c
        /*124c*/ 	.word	0x00000000
        /*1250*/ 	.short	0x010a
        /*1252*/ 	.byte	0x3f
	.zero		1


	//----- nvinfo : EIATTR_NUM_MBARRIERS
	.align		4
.L_910:
        /*1254*/ 	.byte	0x03, 0x38
        /*1256*/ 	.short	0x0017


	//----- nvinfo : EIATTR_EXIT_INSTR_OFFSETS
	.align		4
        /*1258*/ 	.byte	0x04, 0x1c
        /*125a*/ 	.short	(.L_912 - .L_911)


	//   ....[0]....
.L_911:
        /*125c*/ 	.word	0x00038550


	//----- nvinfo : EIATTR_MAX_THREADS
	.align		4
.L_912:
        /*1260*/ 	.byte	0x04, 0x05
        /*1262*/ 	.short	(.L_914 - .L_913)
.L_913:
        /*1264*/ 	.word	0x00000180
        /*1268*/ 	.word	0x00000001
        /*126c*/ 	.word	0x00000001


	//----- nvinfo : EIATTR_CRS_STACK_SIZE
	.align		4
.L_914:
        /*1270*/ 	.byte	0x04, 0x1e
        /*1272*/ 	.short	(.L_916 - .L_915)
.L_915:
        /*1274*/ 	.word	0x00000000


	//----- nvinfo : EIATTR_CBANK_PARAM_SIZE
	.align		4
.L_916:
        /*1278*/ 	.byte	0x03, 0x19
        /*127a*/ 	.short	0x0bf0


	//----- nvinfo : EIATTR_PARAM_CBANK
	.align		4
        /*127c*/ 	.byte	0x04, 0x0a
        /*127e*/ 	.short	(.L_918 - .L_917)
	.align		4
.L_917:
        /*1280*/ 	.word	index@(.nv.constant0._ZN7cutlass13device_kernelIN5flash11enable_sm90INS1_16FlashAttnFwdSm90INS1_25CollectiveMainloopFwdSm90ILi2EN4cute5tupleIJNS5_1CILi1EEES8_S8_EEENS6_IJNS7_ILi64EEESA_SA_EEELi512ENS_6half_tEfNS_4arch4Sm90ELb0ELb1ELb0ELb1ELb1ELb1ELb1ELb0ELb0ELb1ELb1ELb0EEENS1_21CollectiveEpilogueFwdINS6_IJSA_NS7_ILi512EEESA_EEES9_SC_SE_Li256ELb1ELb1ELb1ELb0EEENS1_36VarlenDynamicPersistentTileSchedulerILi64ELi64ELi256ELi128ELb1ELb1ELb1ELb1ELb0ELb1EEEEEEEEEvNT_6ParamsE)
        /*1284*/ 	.short	0x0210
        /*1286*/ 	.short	0x0bf0


	//----- nvinfo : EIATTR_SW_WAR
	.align		4
.L_918:
        /*1288*/ 	.byte	0x04, 0x36
        /*128a*/ 	.short	(.L_920 - .L_919)
.L_919:
        /*128c*/ 	.word	0x00000008
.L_920:


//--------------------- .nv.info._ZN7cutlass13device_kernelIN5flash11enable_sm90INS1_16FlashAttnFwdSm90INS1_25CollectiveMainloopFwdSm90ILi2EN4cute5tupleIJNS5_1CILi1EEES8_S8_EEENS6_IJNS7_ILi64EEESA_SA_EEELi512ENS_6half_tEfNS_4arch4Sm90ELb1ELb0ELb0ELb0ELb1ELb0ELb0ELb0ELb0ELb1ELb1ELb0EEENS1_21CollectiveEpilogueFwdINS6_IJSA_NS7_ILi512EEESA_EEES9_SC_SE_Li256ELb0ELb1ELb1ELb0EEENS1_19SingleTileSchedulerILb0ELb1ELb1ELi64EEEEEEEEEvNT_6ParamsE --------------------------
	.section	.nv.info._ZN7cutlass13device_kernelIN5flash11enable_sm90INS1_16FlashAttnFwdSm90INS1_25CollectiveMainloopFwdSm90ILi2EN4cute5tupleIJNS5_1CILi1EEES8_S8_EEENS6_IJNS7_ILi64EEESA_SA_EEELi512ENS_6half_tEfNS_4arch4Sm90ELb1ELb0ELb0ELb0ELb1ELb0ELb0ELb0ELb0ELb1ELb1ELb0EEENS1_21CollectiveEpilogueFwdINS6_IJSA_NS7_ILi512EEESA_EEES9_SC_SE_Li256ELb0ELb1ELb1ELb0EEENS1_19SingleTileSchedulerILb0ELb1ELb1ELi64EEEEEEEEEvNT_6ParamsE,"",@"SHT_CUDA_INFO"
	.sectionflags	@""
	.align	4


	//----- nvinfo : EIATTR_CUDA_API_VERSION
	.align		4
        /*0000*/ 	.byte	0x04, 0x37
        /*0002*/ 	.short	(.L_922 - .L_921)
.L_921:
        /*0004*/ 	.word	0x00000082


	//----- nvinfo : EIATTR_KPARAM_INFO
	.align		4
.L_922:
        /*0008*/ 	.byte	0x04, 0x17
        /*000a*/ 	.short	(.L_924 - .L_923)
.L_923:
        /*000c*/ 	.word	0x00000000
        /*0010*/ 	.short	0x0000
        /*0012*/ 	.short	0x0070
        /*0014*/ 	.byte	0x00, 0xf0, 0x01, 0x28


	//----- nvinfo : EIATTR_SPARSE_MMA_MASK
	.align		4
.L_924:
        /*0018*/ 	.byte	0x03, 0x50
        /*001a*/ 	.short	0x0000


	//----- nvinfo : EIATTR_MAXREG_COUNT
	.align		4
        /*001c*/ 	.byte	0x03, 0x1b
        /*001e*/ 	.short	0x00a8


	//----- nvinfo : EIATTR_NUM_BARRIERS
	.align		4
        /*0020*/ 	.byte	0x02, 0x4c
        /*0022*/ 	.byte	0x10
	.zero		1


	//----- nvinfo : EIATTR_EXTERNS
	.align		4
        /*0024*/ 	.byte	0x04, 0x0f
        /*0026*/ 	.short	(.L_926 - .L_925)


	//   ....[0]....
	.align		4
.L_925:
        /*0028*/ 	.word	index@(__assertfail)


	//----- nvinfo : EIATTR_MERCURY_ISA_VERSION
	.align		4
.L_926:
        /*002c*/ 	.byte	0x03, 0x5f
        /*002e*/ 	.short	0x0101


	//----- nvinfo : EIATTR_INT_WARP_WIDE_INSTR_OFFSETS
	.align		4
        /*0030*/ 	.byte	0x04, 0x31
        /*0032*/ 	.short	(.L_928 - .L_927)


	//   ....[0]....
.L_927:
        /*0034*/ 	.word	0x000000b0


	//   ....[1]....
        /*0038*/ 	.word	0x000000c0


	//   ....[2]....
        /*003c*/ 	.word	0x00000160


	//----- nvinfo : EIATTR_COOP_GROUP_MASK_REGIDS
	.align		4
.L_928:
        /*0040*/ 	.byte	0x04, 0x29
        /*0042*/ 	.short	(.L_930 - .L_929)


	//   ....[0]....
.L_929:
        /*0044*/ 	.word	0xffffffff


	//   ....[1]....
        /*0048*/ 	.word	0xffffffff


	//   ....[2]....
        /*004c*/ 	.word	0xffffffff


	//   ....[3]....
        /*0050*/ 	.word	0xffffffff


	//   ....[4]....
        /*0054*/ 	.word	0xffffffff


	//   ....[5]....
        /*0058*/ 	.word	0xffffffff


	//   ....[6]....
        /*005c*/ 	.word	0xffffffff


	//   ....[7]....
        /*0060*/ 	.word	0xffffffff


	//   ....[8]....
        /*0064*/ 	.word	0xffffffff


	//   ....[9]....
        /*0068*/ 	.word	0xffffffff


	//   ....[10]....
        /*006c*/ 	.word	0xffffffff


	//   ....[11]....
        /*0070*/ 	.word	0xffffffff


	//   ....[12]....
        /*0074*/ 	.word	0xffffffff


	//   ....[13]....
        /*0078*/ 	.word	0xffffffff


	//   ....[14]....
        /*007c*/ 	.word	0xffffffff


	//   ....[15]....
        /*0080*/ 	.word	0xffffffff


	//   ....[16]....
        /*0084*/ 	.word	0xffffffff


	//   ....[17]....
        /*0088*/ 	.word	0xffffffff


	//   ....[18]....
        /*008c*/ 	.word	0xffffffff


	//   ....[19]....
        /*0090*/ 	.word	0xffffffff


	//   ....[20]....
        /*0094*/ 	.word	0xffffffff


	//   ....[21]....
        /*0098*/ 	.word	0xffffffff


	//   ....[22]....
        /*009c*/ 	.word	0xffffffff


	//   ....[23]....
        /*00a0*/ 	.word	0xffffffff


	//   ....[24]....
        /*00a4*/ 	.word	0xffffffff


	//   ....[25]....
        /*00a8*/ 	.word	0xffffffff


	//   ....[26]....
        /*00ac*/ 	.word	0xffffffff


	//   ....[27]....
        /*00b0*/ 	.word	0xffffffff


	//   ....[28]....
        /*00b4*/ 	.word	0xffffffff


	//   ....[29]....
        /*00b8*/ 	.word	0xffffffff


	//   ....[30]....
        /*00bc*/ 	.word	0xffffffff


	//   ....[31]....
        /*00c0*/ 	.word	0xffffffff


	//   ....[32]....
        /*00c4*/ 	.word	0xffffffff


	//   ....[33]....
        /*00c8*/ 	.word	0xffffffff


	//   ....[34]....
        /*00cc*/ 	.word	0xffffffff


	//   ....[35]....
        /*00d0*/ 	.word	0xffffffff


	//   ....[36]....
        /*00d4*/ 	.word	0xffffffff


	//   ....[37]....
        /*00d8*/ 	.word	0xffffffff


	//   ....[38]....
        /*00dc*/ 	.word	0xffffffff


	//   ....[39]....
        /*00e0*/ 	.word	0xffffffff


	//   ....[40]....
        /*00e4*/ 	.word	0xffffffff


	//   ....[41]....
        /*00e8*/ 	.word	0xffffffff


	//   ....[42]....
        /*00ec*/ 	.word	0xffffffff


	//   ....[43]....
        /*00f0*/ 	.word	0xffffffff


	//   ....[44]....
        /*00f4*/ 	.word	0xffffffff


	//   ....[45]....
        /*00f8*/ 	.word	0xffffffff


	//   ....[46]....
        /*00fc*/ 	.word	0xffffffff


	//   ....[47]....
        /*0100*/ 	.word	0xffffffff


	//   ....[48]....
        /*0104*/ 	.word	0xffffffff


	//   ....[49]....
        /*0108*/ 	.word	0xffffffff


	//   ....[50]....
        /*010c*/ 	.word	0xffffffff


	//   ....[51]....
        /*0110*/ 	.word	0xffffffff


	//   ....[52]....
        /*0114*/ 	.word	0xffffffff


	//   ....[53]....
        /*0118*/ 	.word	0xffffffff


	//   ....[54]....
        /*011c*/ 	.word	0xffffffff


	//   ....[55]....
        /*0120*/ 	.word	0xffffffff


	//   ....[56]....
        /*0124*/ 	.word	0xffffffff


	//   ....[57]....
        /*0128*/ 	.word	0xffffffff


	//   ....[58]....
        /*012c*/ 	.word	0xffffffff


	//   ....[59]....
        /*0130*/ 	.word	0xffffffff


	//   ....[60]....
        /*0134*/ 	.word	0xffffffff


	//   ....[61]....
        /*0138*/ 	.word	0xffffffff


	//   ....[62]....
        /*013c*/ 	.word	0xffffffff


	//   ....[63]....
        /*0140*/ 	.word	0xffffffff


	//   ....[64]....
        /*0144*/ 	.word	0xffffffff


	//   ....[65]....
        /*0148*/ 	.word	0xffffffff


	//   ....[66]....
        /*014c*/ 	.word	0xffffffff


	//   ....[67]....
        /*0150*/ 	.word	0xffffffff


	//   ....[68]....
        /*0154*/ 	.word	0xffffffff


	//   ....[69]....
        /*0158*/ 	.word	0xffffffff


	//   ....[70]....
        /*015c*/ 	.word	0xffffffff


	//   ....[71]....
        /*0160*/ 	.word	0xffffffff


	//   ....[72]....
        /*0164*/ 	.word	0xffffffff


	//   ....[73]....
        /*0168*/ 	.word	0xffffffff


	//   ....[74]....
        /*016c*/ 	.word	0xffffffff


	//   ....[75]....
        /*0170*/ 	.word	0xffffffff


	//   ....[76]....
        /*0174*/ 	.word	0xffffffff


	//   ....[77]....
        /*0178*/ 	.word	0xffffffff


	//   ....[78]....
        /*017c*/ 	.word	0xffffffff


	//   ....[79]....
        /*0180*/ 	.word	0xffffffff


	//   ....[80]....
        /*0184*/ 	.word	0xffffffff


	//   ....[81]....
        /*0188*/ 	.word	0xffffffff


	//   ....[82]....
        /*018c*/ 	.word	0x0500000f


	//   ....[83]....
        /*0190*/ 	.word	0x0500000f


	//   ....[84]....
        /*0194*/ 	.word	0x0500000f


	//   ....[85]....
        /*0198*/ 	.word	0x0500000f


	//   ....[86]....
        /*019c*/ 	.word	0x0500000f


	//   ....[87]....
        /*01a0*/ 	.word	0x0500000f


	//   ....[88]....
        /*01a4*/ 	.word	0x0500000f


	//   ....[89]....
        /*01a8*/ 	.word	0x0500000f


	//   ....[90]....
        /*01ac*/ 	.word	0x0500000f


	//   ....[91]....
        /*01b0*/ 	.word	0x0500000f


	//   ....[92]....
        /*01b4*/ 	.word	0x0500000f


	//   ....[93]....
        /*01b8*/ 	.word	0x0500000f


	//   ....[94]....
        /*01bc*/ 	.word	0x0500000f


	//   ....[95]....
        /*01c0*/ 	.word	0x0500000f


	//   ....[96]....
        /*01c4*/ 	.word	0x0500000f


	//   ....[97]....
        /*01c8*/ 	.word	0x0500000f


	//   ....[98]....
        /*01cc*/ 	.word	0x0500000f


	//   ....[99]....
        /*01d0*/ 	.word	0x0500000f


	//   ....[100]....
        /*01d4*/ 	.word	0x0500000f


	//   ....[101]....
        /*01d8*/ 	.word	0x0500000f


	//   ....[102]....
        /*01dc*/ 	.word	0x0500000f


	//   ....[103]....
        /*01e0*/ 	.word	0x0500000f


	//   ....[104]....
        /*01e4*/ 	.word	0x0500000f


	//   ....[105]....
        /*01e8*/ 	.word	0x0500000f


	//   ....[106]....
        /*01ec*/ 	.word	0x0500000f


	//   ....[107]....
        /*01f0*/ 	.word	0x0500000f


	//   ....[108]....
        /*01f4*/ 	.word	0x0500000f


	//   ....[109]....
        /*01f8*/ 	.word	0x0500000f


	//   ....[110]....
        /*01fc*/ 	.word	0x0500000f


	//   ....[111]....
        /*0200*/ 	.word	0x0500000f


	//   ....[112]....
        /*0204*/ 	.word	0x0500000f


	//   ....[113]....
        /*0208*/ 	.word	0x0500000f


	//   ....[114]....
        /*020c*/ 	.word	0x0500000f


	//   ....[115]....
        /*0210*/ 	.word	0x0500000f


	//   ....[116]....
        /*0214*/ 	.word	0x0500000f


	//   ....[117]....
        /*0218*/ 	.word	0x0500000f


	//   ....[118]....
        /*021c*/ 	.word	0x0500000f


	//   ....[119]....
        /*0220*/ 	.word	0x0500000f


	//   ....[120]....
        /*0224*/ 	.word	0x0500000f


	//   ....[121]....
        /*0228*/ 	.word	0x0500000f


	//   ....[122]....
        /*022c*/ 	.word	0x0500000f


	//   ....[123]....
        /*0230*/ 	.word	0x0500000f


	//----- nvinfo : EIATTR_COOP_GROUP_INSTR_OFFSETS
	.align		4
.L_930:
        /*0234*/ 	.byte	0x04, 0x28
        /*0236*/ 	.short	(.L_932 - .L_931)


	//   ....[0]....
.L_931:
        /*0238*/ 	.word	0x00000060


	//   ....[1]....
        /*023c*/ 	.word	0x000000a0


	//   ....[2]....
        /*0240*/ 	.word	0x00000280


	//   ....[3]....
        /*0244*/ 	.word	0x000003e0


	//   ....[4]....
        /*0248*/ 	.word	0x00000500


	//   ....[5]....
        /*024c*/ 	.word	0x00000660


	//   ....[6]....
        /*0250*/ 	.word	0x000012d0


	//   ....[7]....
        /*0254*/ 	.word	0x00003450


	//   ....[8]....
        /*0258*/ 	.word	0x00003c20


	//   ....[9]....
        /*025c*/ 	.word	0x00003c50


	//   ....[10]....
        /*0260*/ 	.word	0x00004050


	//   ....[11]....
        /*0264*/ 	.word	0x000041c0


	//   ....[12]....
        /*0268*/ 	.word	0x00004330


	//   ....[13]....
        /*026c*/ 	.word	0x00004480


	//   ....[14]....
        /*0270*/ 	.word	0x00004f30


	//   ....[15]....
        /*0274*/ 	.word	0x00005480


	//   ....[16]....
        /*0278*/ 	.word	0x000054a0


	//   ....[17]....
        /*027c*/ 	.word	0x00005810


	//   ....[18]....
        /*0280*/ 	.word	0x00005a00


	//   ....[19]....
        /*0284*/ 	.word	0x00005b70


	//   ....[20]....
        /*0288*/ 	.word	0x00005cc0


	//   ....[21]....
        /*028c*/ 	.word	0x00006e80


	//   ....[22]....
        /*0290*/ 	.word	0x00007390


	//   ....[23]....
        /*0294*/ 	.word	0x000073c0


	//   ....[24]....
        /*0298*/ 	.word	0x00007600


	//   ....[25]....
        /*029c*/ 	.word	0x00007790


	//   ....[26]....
        /*02a0*/ 	.word	0x00008780


	//   ....[27]....
        /*02a4*/ 	.word	0x00008860


	//   ....[28]....
        /*02a8*/ 	.word	0x000088b0


	//   ....[29]....
        /*02ac*/ 	.word	0x000088e0


	//   ....[30]....
        /*02b0*/ 	.word	0x00008940


	//   ....[31]....
        /*02b4*/ 	.word	0x000093f0


	//   ....[32]....
        /*02b8*/ 	.word	0x000098b0


	//   ....[33]....
        /*02bc*/ 	.word	0x000098e0


	//   ....[34]....
        /*02c0*/ 	.word	0x00009900


	//   ....[35]....
        /*02c4*/ 	.word	0x00009930


	//   ....[36]....
        /*02c8*/ 	.word	0x00009dc0


	//   ....[37]....
        /*02cc*/ 	.word	0x00009de0


	//   ....[38]....
        /*02d0*/ 	.word	0x0000aa30


	//   ....[39]....
        /*02d4*/ 	.word	0x0000aa50


	//   ....[40]....
        /*02d8*/ 	.word	0x0000baa0


	//   ....[41]....
        /*02dc*/ 	.word	0x0000cdb0


	//   ....[42]....
        /*02e0*/ 	.word	0x0000cdd0


	//   ....[43]....
        /*02e4*/ 	.word	0x0000cde0


	//   ....[44]....
        /*02e8*/ 	.word	0x0000ce20


	//   ....[45]....
        /*02ec*/ 	.word	0x0000ce70


	//   ....[46]....
        /*02f0*/ 	.word	0x0000ce90


	//   ....[47]....
        /*02f4*/ 	.word	0x0000cee0


	//   ....[48]....
        /*02f8*/ 	.word	0x0000cf00


	//   ....[49]....
        /*02fc*/ 	.word	0x0000d490


	//   ....[50]....
        /*0300*/ 	.word	0x0000d4c0


	//   ....[51]....
        /*0304*/ 	.word	0x0000d4f0


	//   ....[52]....
        /*0308*/ 	.word	0x0000d560


	//   ....[53]....
        /*030c*/ 	.word	0x0000d5c0


	//   ....[54]....
        /*0310*/ 	.word	0x0000d5e0


	//   ....[55]....
        /*0314*/ 	.word	0x0000d630


	//   ....[56]....
        /*0318*/ 	.word	0x0000d650


	//   ....[57]....
        /*031c*/ 	.word	0x0000d940


	//   ....[58]....
        /*0320*/ 	.word	0x0000d970


	//   ....[59]....
        /*0324*/ 	.word	0x0000d9a0


	//   ....[60]....
        /*0328*/ 	.word	0x0000d9d0


	//   ....[61]....
        /*032c*/ 	.word	0x0000da00


	//   ....[62]....
        /*0330*/ 	.word	0x0000da50


	//   ....[63]....
        /*0334*/ 	.word	0x0000dbd0


	//   ....[64]....
        /*0338*/ 	.word	0x0000dc00


	//   ....[65]....
        /*033c*/ 	.word	0x0000e580


	//   ....[66]....
        /*0340*/ 	.word	0x0000e5a0


	//   ....[67]....
        /*0344*/ 	.word	0x0000e5b0


	//   ....[68]....
        /*0348*/ 	.word	0x0000e5d0


	//   ....[69]....
        /*034c*/ 	.word	0x0000e5f0


	//   ....[70]....
        /*0350*/ 	.word	0x0000e620


	//   ....[71]....
        /*0354*/ 	.word	0x0000e640


	//   ....[72]....
        /*0358*/ 	.word	0x0000e670


	//   ....[73]....
        /*035c*/ 	.word	0x0000e9d0


	//   ....[74]....
        /*0360*/ 	.word	0x0000ea00


	//   ....[75]....
        /*0364*/ 	.word	0x0000ea30


	//   ....[76]....
        /*0368*/ 	.word	0x0000ea50


	//   ....[77]....
        /*036c*/ 	.word	0x0000ea60


	//   ....[78]....
        /*0370*/ 	.word	0x0000ea80


	//   ....[79]....
        /*0374*/ 	.word	0x0000eb20


	//   ....[80]....
        /*0378*/ 	.word	0x0000eb60


	//   ....[81]....
        /*037c*/ 	.word	0x0000f060


	//   ....[82]....
        /*0380*/ 	.word	0x0000f680


	//   ....[83]....
        /*0384*/ 	.word	0x0000f770


	//   ....[84]....
        /*0388*/ 	.word	0x0000f810


	//   ....[85]....
        /*038c*/ 	.word	0x0000f890


	//   ....[86]....
        /*0390*/ 	.word	0x0000f940


	//   ....[87]....
        /*0394*/ 	.word	0x0000f9a0


	//   ....[88]....
        /*0398*/ 	.word	0x0000fa60


	//   ....[89]....
        /*039c*/ 	.word	0x0000fac0


	//   ....[90]....
        /*03a0*/ 	.word	0x0000fb60


	//   ....[91]....
        /*03a4*/ 	.word	0x0000fbf0


	//   ....[92]....
        /*03a8*/ 	.word	0x0000fc50


	//   ....[93]....
        /*03ac*/ 	.word	0x0000fd80


	//   ....[94]....
        /*03b0*/ 	.word	0x0000fdf0


	//   ....[95]....
        /*03b4*/ 	.word	0x0000fe50


	//   ....[96]....
        /*03b8*/ 	.word	0x0000ff10


	//   ....[97]....
        /*03bc*/ 	.word	0x0000ff70


	//   ....[98]....
        /*03c0*/ 	.word	0x00010010


	//   ....[99]....
        /*03c4*/ 	.word	0x00010160


	//   ....[100]....
        /*03c8*/ 	.word	0x00010220


	//   ....[101]....
        /*03cc*/ 	.word	0x000104a0


	//   ....[102]....
        /*03d0*/ 	.word	0x000104f0


	//   ....[103]....
        /*03d4*/ 	.word	0x000106b0


	//   ....[104]....
        /*03d8*/ 	.word	0x00010700


	//   ....[105]....
        /*03dc*/ 	.word	0x000108c0


	//   ....[106]....
        /*03e0*/ 	.word	0x00010910


	//   ....[107]....
        /*03e4*/ 	.word	0x000109f0


	//   ....[108]....
        /*03e8*/ 	.word	0x00010a90


	//   ....[109]....
        /*03ec*/ 	.word	0x00010af0


	//   ....[110]....
        /*03f0*/ 	.word	0x00010b90


	//   ....[111]....
        /*03f4*/ 	.word	0x00010bf0


	//   ....[112]....
        /*03f8*/ 	.word	0x00010c90


	//   ....[113]....
        /*03fc*/ 	.word	0x00010cf0


	//   ....[114]....
        /*0400*/ 	.word	0x00010d90


	//   ....[115]....
        /*0404*/ 	.word	0x00010e70


	//   ....[116]....
        /*0408*/ 	.word	0x00010f20


	//   ....[117]....
        /*040c*/ 	.word	0x00011010


	//   ....[118]....
        /*0410*/ 	.word	0x00011110


	//   ....[119]....
        /*0414*/ 	.word	0x00011230


	//   ....[120]....
        /*0418*/ 	.word	0x00011310


	//   ....[121]....
        /*041c*/ 	.word	0x00011420


	//   ....[122]....
        /*0420*/ 	.word	0x000114f0


	//   ....[123]....
        /*0424*/ 	.word	0x00011600


	//----- nvinfo : EIATTR_REG_RECONFIG
	.align		4
.L_932:
        /*0428*/ 	.byte	0x01, 0x54
	.zero		2


	//----- nvinfo : EIATTR_SYSCALL_OFFSETS
	.align		4
        /*042c*/ 	.byte	0x04, 0x46
        /*042e*/ 	.short	(.L_934 - .L_933)


	//   ....[0]....
.L_933:
        /*0430*/ 	.word	0x00003620


	//   ....[1]....
        /*0434*/ 	.word	0x0000c2c0


	//   ....[2]....
        /*0438*/ 	.word	0x0000c400


	//   ....[3]....
        /*043c*/ 	.word	0x0000c4f0


	//   ....[4]....
        /*0440*/ 	.word	0x0000d170


	//----- nvinfo : EIATTR_MBARRIER_INSTR_OFFSETS
	.align		4
.L_934:
        /*0444*/ 	.byte	0x04, 0x39
        /*0446*/ 	.short	(.L_936 - .L_935)


	//   ....[0]....
.L_935:
        /*0448*/ 	.word	0x00000170
        /*044c*/ 	.word	0x000000ff
        /*0450*/ 	.word	0x00028c00
        /*0454*/ 	.short	0x0100
        /*0456*/ 	.byte	0x08
	.zero		1


	//   ....[1]....
        /*0458*/ 	.word	0x00000180
        /*045c*/ 	.word	0x000000ff
        /*0460*/ 	.word	0x00028c20
        /*0464*/ 	.short	0x0100
        /*0466*/ 	.byte	0x08
	.zero		1


	//   ....[2]....
        /*0468*/ 	.word	0x00000230
        /*046c*/ 	.word	0x000000ff
        /*0470*/ 	.word	0x00028c30
        /*0474*/ 	.short	0x0100
        /*0476*/ 	.byte	0x06
	.zero		1


	//   ....[3]....
        /*0478*/ 	.word	0x00000240
        /*047c*/ 	.word	0x000000ff
        /*0480*/ 	.word	0x00028c40
        /*0484*/ 	.short	0x0100
        /*0486*/ 	.byte	0x06
	.zero		1


	//   ....[4]....
        /*0488*/ 	.word	0x00000250
        /*048c*/ 	.word	0x000000ff
        /*0490*/ 	.word	0x00028c38
        /*0494*/ 	.short	0x0100
        /*0496*/ 	.byte	0x06
	.zero		1


	//   ....[5]....
        /*0498*/ 	.word	0x00000260
        /*049c*/ 	.word	0x000000ff
        /*04a0*/ 	.word	0x00028c48
        /*04a4*/ 	.short	0x0100
        /*04a6*/ 	.byte	0x06
	.zero		1


	//   ....[6]....
        /*04a8*/ 	.word	0x00000390
        /*04ac*/ 	.word	0x000000ff
        /*04b0*/ 	.word	0x00028c50
        /*04b4*/ 	.short	0x0100
        /*04b6*/ 	.byte	0x08
	.zero		1


	//   ....[7]....
        /*04b8*/ 	.word	0x000003a0
        /*04bc*/ 	.word	0x000000ff
        /*04c0*/ 	.word	0x00028c60
        /*04c4*/ 	.short	0x0100
        /*04c6*/ 	.byte	0x08
	.zero		1


	//   ....[8]....
        /*04c8*/ 	.word	0x000003b0
        /*04cc*/ 	.word	0x000000ff
        /*04d0*/ 	.word	0x00028c58
        /*04d4*/ 	.short	0x0100
        /*04d6*/ 	.byte	0x08
	.zero		1


	//   ....[9]....
        /*04d8*/ 	.word	0x000003c0
        /*04dc*/ 	.word	0x000000ff
        /*04e0*/ 	.word	0x00028c68
        /*04e4*/ 	.short	0x0100
        /*04e6*/ 	.byte	0x08
	.zero		1


	//   ....[10]....
        /*04e8*/ 	.word	0x000004b0
        /*04ec*/ 	.word	0x000000ff
        /*04f0*/ 	.word	0x00028c70
        /*04f4*/ 	.short	0x0100
        /*04f6*/ 	.byte	0x06
	.zero		1


	//   ....[11]....
        /*04f8*/ 	.word	0x000004c0
        /*04fc*/ 	.word	0x000000ff
        /*0500*/ 	.word	0x00028c80
        /*0504*/ 	.short	0x0100
        /*0506*/ 	.byte	0x06
	.zero		1


	//   ....[12]....
        /*0508*/ 	.word	0x000004d0
        /*050c*/ 	.word	0x000000ff
        /*0510*/ 	.word	0x00028c78
        /*0514*/ 	.short	0x0100
        /*0516*/ 	.byte	0x06
	.zero		1


	//   ....[13]....
        /*0518*/ 	.word	0x000004e0
        /*051c*/ 	.word	0x000000ff
        /*0520*/ 	.word	0x00028c88
        /*0524*/ 	.short	0x0100
        /*0526*/ 	.byte	0x06
	.zero		1


	//   ....[14]....
        /*0528*/ 	.word	0x00000610
        /*052c*/ 	.word	0x000000ff
        /*0530*/ 	.word	0x00028c90
        /*0534*/ 	.short	0x0100
        /*0536*/ 	.byte	0x08
	.zero		1


	//   ....[15]....
        /*0538*/ 	.word	0x00000620
        /*053c*/ 	.word	0x000000ff
        /*0540*/ 	.word	0x00028ca0
        /*0544*/ 	.short	0x0100
        /*0546*/ 	.byte	0x08
	.zero		1


	//   ....[16]....
        /*0548*/ 	.word	0x00000630
        /*054c*/ 	.word	0x000000ff
        /*0550*/ 	.word	0x00028c98
        /*0554*/ 	.short	0x0100
        /*0556*/ 	.byte	0x08
	.zero		1


	//   ....[17]....
        /*0558*/ 	.word	0x00000640
        /*055c*/ 	.word	0x000000ff
        /*0560*/ 	.word	0x00028ca8
        /*0564*/ 	.short	0x0100
        /*0566*/ 	.byte	0x08
	.zero		1


	//   ....[18]....
        /*0568*/ 	.word	0x00000780
        /*056c*/ 	.word	0x000000ff
        /*0570*/ 	.word	0x00028cb0
        /*0574*/ 	.short	0x0100
        /*0576*/ 	.byte	0x08
	.zero		1


	//   ....[19]....
        /*0578*/ 	.word	0x00000790
        /*057c*/ 	.word	0x000000ff
        /*0580*/ 	.word	0x00028cc0
        /*0584*/ 	.short	0x0100
        /*0586*/ 	.byte	0x08
	.zero		1


	//   ....[20]....
        /*0588*/ 	.word	0x000007a0
        /*058c*/ 	.word	0x000000ff
        /*0590*/ 	.word	0x00028cb8
        /*0594*/ 	.short	0x0100
        /*0596*/ 	.byte	0x08
	.zero		1


	//   ....[21]....
        /*0598*/ 	.word	0x000007b0
        /*059c*/ 	.word	0x000000ff
        /*05a0*/ 	.word	0x00028cc8
        /*05a4*/ 	.short	0x0100
        /*05a6*/ 	.byte	0x08
	.zero		1


	//   ....[22]....
        /*05a8*/ 	.word	0x00001490
        /*05ac*/ 	.word	0x000000ff
        /*05b0*/ 	.word	0x00028c50
        /*05b4*/ 	.short	0x010a
        /*05b6*/ 	.byte	0x05
	.zero		1


	//   ....[23]....
        /*05b8*/ 	.word	0x00001760
        /*05bc*/ 	.word	0x000000ff
        /*05c0*/ 	.word	0x00000000
        /*05c4*/ 	.short	0x0101
        /*05c6*/ 	.byte	0x04
	.zero		1


	//   ....[24]....
        /*05c8*/ 	.word	0x000020c0
        /*05cc*/ 	.word	0x000000ff
        /*05d0*/ 	.word	0x00028c50
        /*05d4*/ 	.short	0x010a
        /*05d6*/ 	.byte	0x07
	.zero		1


	//   ....[25]....
        /*05d8*/ 	.word	0x00002100
        /*05dc*/ 	.word	0x000000ff
        /*05e0*/ 	.word	0x00028c50
        /*05e4*/ 	.short	0x010a
        /*05e6*/ 	.byte	0x07
	.zero		1


	//   ....[26]....
        /*05e8*/ 	.word	0x000022e0
        /*05ec*/ 	.word	0x000000ff
        /*05f0*/ 	.word	0x00000000
        /*05f4*/ 	.short	0x0101
        /*05f6*/ 	.byte	0x07
	.zero		1


	//   ....[27]....
        /*05f8*/ 	.word	0x00003650
        /*05fc*/ 	.word	0x000000ff
        /*0600*/ 	.word	0x00028c00
        /*0604*/ 	.short	0x010a
        /*0606*/ 	.byte	0x27
	.zero		1


	//   ....[28]....
        /*0608*/ 	.word	0x000037e0
        /*060c*/ 	.word	0x000000ff
        /*0610*/ 	.word	0x00028c30
        /*0614*/ 	.short	0x010a
        /*0616*/ 	.byte	0x27
	.zero		1


	//   ....[29]....
        /*0618*/ 	.word	0x00003820
        /*061c*/ 	.word	0x000000ff
        /*0620*/ 	.word	0x00028c30
        /*0624*/ 	.short	0x010a
        /*0626*/ 	.byte	0x27
	.zero		1


	//   ....[30]....
        /*0628*/ 	.word	0x00003cc0
        /*062c*/ 	.word	0x000000ff
        /*0630*/ 	.word	0x00000000
        /*0634*/ 	.short	0x0101
        /*0636*/ 	.byte	0x04
	.zero		1


	//   ....[31]....
        /*0638*/ 	.word	0x00004cd0
        /*063c*/ 	.word	0x000000ff
        /*0640*/ 	.word	0x00028c50
        /*0644*/ 	.short	0x010a
        /*0646*/ 	.byte	0x27
	.zero		1


	//   ....[32]....
        /*0648*/ 	.word	0x00004d10
        /*064c*/ 	.word	0x000000ff
        /*0650*/ 	.word	0x00028c50
        /*0654*/ 	.short	0x010a
        /*0656*/ 	.byte	0x27
	.zero		1


	//   ....[33]....
        /*0658*/ 	.word	0x00005060
        /*065c*/ 	.word	0x000000ff
        /*0660*/ 	.word	0x00000000
        /*0664*/ 	.short	0x0101
        /*0666*/ 	.byte	0x05
	.zero		1


	//   ....[34]....
        /*0668*/ 	.word	0x00005200
        /*066c*/ 	.word	0x000000ff
        /*0670*/ 	.word	0x00028c30
        /*0674*/ 	.short	0x010a
        /*0676*/ 	.byte	0x1b
	.zero		1


	//   ....[35]....
        /*0678*/ 	.word	0x00005240
        /*067c*/ 	.word	0x000000ff
        /*0680*/ 	.word	0x00028c30
        /*0684*/ 	.short	0x010a
        /*0686*/ 	.byte	0x1b
	.zero		1


	//   ....[36]....
        /*0688*/ 	.word	0x000054e0
        /*068c*/ 	.word	0x000000ff
        /*0690*/ 	.word	0x00000000
        /*0694*/ 	.short	0x0101
        /*0696*/ 	.byte	0x0a
	.zero		1


	//   ....[37]....
        /*0698*/ 	.word	0x00006c40
        /*069c*/ 	.word	0x000000ff
        /*06a0*/ 	.word	0x00028c50
        /*06a4*/ 	.short	0x010a
        /*06a6*/ 	.byte	0x1b
	.zero		1


	//   ....[38]....
        /*06a8*/ 	.word	0x00006c80
        /*06ac*/ 	.word	0x000000ff
        /*06b0*/ 	.word	0x00028c50
        /*06b4*/ 	.short	0x010a
        /*06b6*/ 	.byte	0x1b
	.zero		1


	//   ....[39]....
        /*06b8*/ 	.word	0x00006f40
        /*06bc*/ 	.word	0x000000ff
        /*06c0*/ 	.word	0x00000000
        /*06c4*/ 	.short	0x0101
        /*06c6*/ 	.byte	0x1b
	.zero		1


	//   ....[40]....
        /*06c8*/ 	.word	0x00007070
        /*06cc*/ 	.word	0x000000ff
        /*06d0*/ 	.word	0x00028c30
        /*06d4*/ 	.short	0x010a
        /*06d6*/ 	.byte	0x1a
	.zero		1


	//   ....[41]....
        /*06d8*/ 	.word	0x000070b0
        /*06dc*/ 	.word	0x000000ff
        /*06e0*/ 	.word	0x00028c30
        /*06e4*/ 	.short	0x010a
        /*06e6*/ 	.byte	0x1a
	.zero		1


	//   ....[42]....
        /*06e8*/ 	.word	0x000072c0
        /*06ec*/ 	.word	0x000000ff
        /*06f0*/ 	.word	0x00000000
        /*06f4*/ 	.short	0x0101
        /*06f6*/ 	.byte	0x0a
	.zero		1


	//   ....[43]....
        /*06f8*/ 	.word	0x00008540
        /*06fc*/ 	.word	0x000000ff
        /*0700*/ 	.word	0x00028c50
        /*0704*/ 	.short	0x010a
        /*0706*/ 	.byte	0x1a
	.zero		1


	//   ....[44]....
        /*0708*/ 	.word	0x00008580
        /*070c*/ 	.word	0x000000ff
        /*0710*/ 	.word	0x00028c50
        /*0714*/ 	.short	0x010a
        /*0716*/ 	.byte	0x1a
	.zero		1


	//   ....[45]....
        /*0718*/ 	.word	0x00008830
        /*071c*/ 	.word	0x000000ff
        /*0720*/ 	.word	0x00000000
        /*0724*/ 	.short	0x0101
        /*0726*/ 	.byte	0x07
	.zero		1


	//   ....[46]....
        /*0728*/ 	.word	0x000093b0
        /*072c*/ 	.word	0x000000ff
        /*0730*/ 	.word	0x00000000
        /*0734*/ 	.short	0x0101
        /*0736*/ 	.byte	0x04
	.zero		1


	//   ....[47]....
        /*0738*/ 	.word	0x0000cb70
        /*073c*/ 	.word	0x000000ff
        /*0740*/ 	.word	0x00028c40
        /*0744*/ 	.short	0x010a
        /*0746*/ 	.byte	0x2d
	.zero		1


	//   ....[48]....
        /*0748*/ 	.word	0x0000cfa0
        /*074c*/ 	.word	0x000000ff
        /*0750*/ 	.word	0x00028c30
        /*0754*/ 	.short	0x0107
        /*0756*/ 	.byte	0x2d
	.zero		1


	//   ....[49]....
        /*0758*/ 	.word	0x0000d010
        /*075c*/ 	.word	0x000000ff
        /*0760*/ 	.word	0x00028c30
        /*0764*/ 	.short	0x0101
        /*0766*/ 	.byte	0x2d
	.zero		1


	//   ....[50]....
        /*0768*/ 	.word	0x0000d720
        /*076c*/ 	.word	0x000000ff
        /*0770*/ 	.word	0x00028c00
        /*0774*/ 	.short	0x0107
        /*0776*/ 	.byte	0x2d
	.zero		1


	//   ....[51]....
        /*0778*/ 	.word	0x0000d760
        /*077c*/ 	.word	0x000000ff
        /*0780*/ 	.word	0x00028c00
        /*0784*/ 	.short	0x0101
        /*0786*/ 	.byte	0x2d
	.zero		1


	//   ....[52]....
        /*0788*/ 	.word	0x0000d770
        /*078c*/ 	.word	0x000000ff
        /*0790*/ 	.word	0x00028c20
        /*0794*/ 	.short	0x010a
        /*0796*/ 	.byte	0x2d
	.zero		1


	//   ....[53]....
        /*0798*/ 	.word	0x0000d7c0
        /*079c*/ 	.word	0x000000ff
        /*07a0*/ 	.word	0x00028c60
        /*07a4*/ 	.short	0x010a
        /*07a6*/ 	.byte	0x2d
	.zero		1


	//   ....[54]....
        /*07a8*/ 	.word	0x0000dfe0
        /*07ac*/ 	.word	0x000000ff
        /*07b0*/ 	.word	0x00028c50
        /*07b4*/ 	.short	0x0107
        /*07b6*/ 	.byte	0x2d
	.zero		1


	//   ....[55]....
        /*07b8*/ 	.word	0x0000e060
        /*07bc*/ 	.word	0x000000ff
        /*07c0*/ 	.word	0x00028c50
        /*07c4*/ 	.short	0x0101
        /*07c6*/ 	.byte	0x2d
	.zero		1


	//   ....[56]....
        /*07c8*/ 	.word	0x0000e380
        /*07cc*/ 	.word	0x0000000a
        /*07d0*/ 	.word	0x00028c40
        /*07d4*/ 	.short	0x010a
        /*07d6*/ 	.byte	0x3f
	.zero		1


	//   ....[57]....
        /*07d8*/ 	.word	0x0000e710
        /*07dc*/ 	.word	0x0000000a
        /*07e0*/ 	.word	0x00028c30
        /*07e4*/ 	.short	0x0107
        /*07e6*/ 	.byte	0x3f
	.zero		1


	//   ....[58]....
        /*07e8*/ 	.word	0x0000e7c0
        /*07ec*/ 	.word	0x0000000a
        /*07f0*/ 	.word	0x00028c30
        /*07f4*/ 	.short	0x0101
        /*07f6*/ 	.byte	0x3f
	.zero		1


	//   ....[59]....
        /*07f8*/ 	.word	0x0000e7f0
        /*07fc*/ 	.word	0x0000000a
        /*0800*/ 	.word	0x00028c60
        /*0804*/ 	.short	0x010a
        /*0806*/ 	.byte	0x3f
	.zero		1


	//   ....[60]....
        /*0808*/ 	.word	0x0000ee30
        /*080c*/ 	.word	0x0000000a
        /*0810*/ 	.word	0x00028c50
        /*0814*/ 	.short	0x0107
        /*0816*/ 	.byte	0x3f
	.zero		1


	//   ....[61]....
        /*0818*/ 	.word	0x0000ef00
        /*081c*/ 	.word	0x0000000a
        /*0820*/ 	.word	0x00028c50
        /*0824*/ 	.short	0x0101
        /*0826*/ 	.byte	0x3f
	.zero		1


	//   ....[62]....
        /*0828*/ 	.word	0x0000efe0
        /*082c*/ 	.word	0x00000005
        /*0830*/ 	.word	0x00028c20
        /*0834*/ 	.short	0x010a
        /*0836*/ 	.byte	0x3f
	.zero		1


	//   ....[63]....
        /*0838*/ 	.word	0x0000f150
        /*083c*/ 	.word	0x00000004
        /*0840*/ 	.word	0x00028c40
        /*0844*/ 	.short	0x010a
        /*0846*/ 	.byte	0x3f
	.zero		1


	//   ....[64]....
        /*0848*/ 	.word	0x0000f1f0
        /*084c*/ 	.word	0x00000005
        /*0850*/ 	.word	0x00028c40
        /*0854*/ 	.short	0x010a
        /*0856*/ 	.byte	0x3f
	.zero		1


	//   ....[65]....
        /*0858*/ 	.word	0x0000f230
        /*085c*/ 	.word	0x00000004
        /*0860*/ 	.word	0x00028c60
        /*0864*/ 	.short	0x010a
        /*0866*/ 	.byte	0x3f
	.zero		1


	//   ....[66]....
        /*0868*/ 	.word	0x0000f270
        /*086c*/ 	.word	0x00000005
        /*0870*/ 	.word	0x00028c60
        /*0874*/ 	.short	0x010a
        /*0876*/ 	.byte	0x3f
	.zero		1


	//   ....[67]....
        /*0878*/ 	.word	0x0000f2e0
        /*087c*/ 	.word	0x00000005
        /*0880*/ 	.word	0x00028c50
        /*0884*/ 	.short	0x010a
        /*0886*/ 	.byte	0x3f
	.zero		1


	//   ....[68]....
        /*0888*/ 	.word	0x0000f340
        /*088c*/ 	.word	0x00000005
        /*0890*/ 	.word	0x00028c50
        /*0894*/ 	.short	0x010a
        /*0896*/ 	.byte	0x3f
	.zero		1


	//   ....[69]....
        /*0898*/ 	.word	0x0000f3a0
        /*089c*/ 	.word	0x00000000
        /*08a0*/ 	.word	0x00028c00
        /*08a4*/ 	.short	0x010a
        /*08a6*/ 	.byte	0x3f
	.zero		1


	//   ....[70]....
        /*08a8*/ 	.word	0x0000f400
        /*08ac*/ 	.word	0x00000004
        /*08b0*/ 	.word	0x00028c30
        /*08b4*/ 	.short	0x010a
        /*08b6*/ 	.byte	0x3f
	.zero		1


	//   ....[71]....
        /*08b8*/ 	.word	0x0000f460
        /*08bc*/ 	.word	0x0000000e
        /*08c0*/ 	.word	0x00028c50
        /*08c4*/ 	.short	0x010a
        /*08c6*/ 	.byte	0x3f
	.zero		1


	//   ....[72]....
        /*08c8*/ 	.word	0x0000f4c0
        /*08cc*/ 	.word	0x00000004
        /*08d0*/ 	.word	0x00028c30
        /*08d4*/ 	.short	0x010a
        /*08d6*/ 	.byte	0x3f
	.zero		1


	//   ....[73]....
        /*08d8*/ 	.word	0x0000f520
        /*08dc*/ 	.word	0x0000000e
        /*08e0*/ 	.word	0x00028c50
        /*08e4*/ 	.short	0x010a
        /*08e6*/ 	.byte	0x3f
	.zero		1


	//   ....[74]....
        /*08e8*/ 	.word	0x0000f580
        /*08ec*/ 	.word	0x00000004
        /*08f0*/ 	.word	0x00028c30
        /*08f4*/ 	.short	0x010a
        /*08f6*/ 	.byte	0x3f
	.zero		1


	//   ....[75]....
        /*08f8*/ 	.word	0x0000f5e0
        /*08fc*/ 	.word	0x0000000c
        /*0900*/ 	.word	0x00028c50
        /*0904*/ 	.short	0x010a
        /*0906*/ 	.byte	0x3f
	.zero		1


	//   ....[76]....
        /*0908*/ 	.word	0x0000f6c0
        /*090c*/ 	.word	0x00000003
        /*0910*/ 	.word	0x00028c40
        /*0914*/ 	.short	0x010a
        /*0916*/ 	.byte	0x3f
	.zero		1


	//   ....[77]....
        /*0918*/ 	.word	0x00010050
        /*091c*/ 	.word	0x00000003
        /*0920*/ 	.word	0x00028c20
        /*0924*/ 	.short	0x010a
        /*0926*/ 	.byte	0x3f
	.zero		1


	//   ....[78]....
        /*0928*/ 	.word	0x000100b0
        /*092c*/ 	.word	0x00000003
        /*0930*/ 	.word	0x00028c60
        /*0934*/ 	.short	0x010a
        /*0936*/ 	.byte	0x3f
	.zero		1


	//   ....[79]....
        /*0938*/ 	.word	0x00010940
        /*093c*/ 	.word	0x0000000a
        /*0940*/ 	.word	0x00028c40
        /*0944*/ 	.short	0x010a
        /*0946*/ 	.byte	0x3f
	.zero		1


	//   ....[80]....
        /*0948*/ 	.word	0x00010dc0
        /*094c*/ 	.word	0x0000000a
        /*0950*/ 	.word	0x00028c60
        /*0954*/ 	.short	0x010a
        /*0956*/ 	.byte	0x3f
	.zero		1


	//   ....[81]....
        /*0958*/ 	.word	0x00011520
        /*095c*/ 	.word	0x00000005
        /*0960*/ 	.word	0x00028c20
        /*0964*/ 	.short	0x010a
        /*0966*/ 	.byte	0x3f
	.zero		1


	//   ....[82]....
        /*0968*/ 	.word	0x000116c0
        /*096c*/ 	.word	0x00000004
        /*0970*/ 	.word	0x00028c40
        /*0974*/ 	.short	0x010a
        /*0976*/ 	.byte	0x3f
	.zero		1


	//   ....[83]....
        /*0978*/ 	.word	0x00011710
        /*097c*/ 	.word	0x00000005
        /*0980*/ 	.word	0x00028c40
        /*0984*/ 	.short	0x010a
        /*0986*/ 	.byte	0x3f
	.zero		1


	//   ....[84]....
        /*0988*/ 	.word	0x00011760
        /*098c*/ 	.word	0x00000004
        /*0990*/ 	.word	0x00028c60
        /*0994*/ 	.short	0x010a
        /*0996*/ 	.byte	0x3f
	.zero		1


	//----- nvinfo : EIATTR_NUM_MBARRIERS
	.align		4
.L_936:
        /*0998*/ 	.byte	0x03, 0x38
        /*099a*/ 	.short	0x0016


	//----- nvinfo : EIATTR_EXIT_INSTR_OFFSETS
	.align		4
        /*099c*/ 	.byte	0x04, 0x1c
        /*099e*/ 	.short	(.L_938 - .L_937)


	//   ....[0]....
.L_937:
        /*09a0*/ 	.word	0x0000f2c0


	//----- nvinfo : EIATTR_MAX_THREADS
	.align		4
.L_938:
        /*09a4*/ 	.byte	0x04, 0x05
        /*09a6*/ 	.short	(.L_940 - .L_939)
.L_939:
        /*09a8*/ 	.word	0x00000180
        /*09ac*/ 	.word	0x00000001
        /*09b0*/ 	.word	0x00000001


	//----- nvinfo : EIATTR_CRS_STACK_SIZE
	.align		4
.L_940:
        /*09b4*/ 	.byte	0x04, 0x1e
        /*09b6*/ 	.short	(.L_942 - .L_941)
.L_941:
        /*09b8*/ 	.word	0x00000000


	//----- nvinfo : EIATTR_CBANK_PARAM_SIZE
	.align		4
.L_942:
        /*09bc*/ 	.byte	0x03, 0x19
        /*09be*/ 	.short	0x0a70


	//----- nvinfo : EIATTR_PARAM_CBANK
	.align		4
        /*09c0*/ 	.byte	0x04, 0x0a
        /*09c2*/ 	.short	(.L_944 - .L_943)
	.align		4
.L_943:
        /*09c4*/ 	.word	index@(.nv.constant0._ZN7cutlass13device_kernelIN5flash11enable_sm90INS1_16FlashAttnFwdSm90INS1_25CollectiveMainloopFwdSm90ILi2EN4cute5tupleIJNS5_1CILi1EEES8_S8_EEENS6_IJNS7_ILi64EEESA_SA_EEELi512ENS_6half_tEfNS_4arch4Sm90ELb1ELb0ELb0ELb0ELb1ELb0ELb0ELb0ELb0ELb1ELb1ELb0EEENS1_21CollectiveEpilogueFwdINS6_IJSA_NS7_ILi512EEESA_EEES9_SC_SE_Li256ELb0ELb1ELb1ELb0EEENS1_19SingleTileSchedulerILb0ELb1ELb1ELi64EEEEEEEEEvNT_6ParamsE)
        /*09c8*/ 	.short	0x0210
        /*09ca*/ 	.short	0x0a70


	//----- nvinfo : EIATTR_SW_WAR
	.align		4
.L_944:
        /*09cc*/ 	.byte	0x04, 0x36
        /*09ce*/ 	.short	(.L_946 - .L_945)
.L_945:
        /*09d0*/ 	.word	0x00000008
.L_946:


//--------------------- .nv.info._ZN7cutlass13device_kernelIN5flash11enable_sm90INS1_16FlashAttnFwdSm90INS1_25CollectiveMainloopFwdSm90ILi2EN4cute5tupleIJNS5_1CILi1EEES8_S8_EEENS6_IJNS7_ILi64EEESA_SA_EEELi512ENS_6half_tEfNS_4arch4Sm90ELb1ELb0ELb0ELb0ELb1ELb0ELb1ELb0ELb0ELb1ELb1ELb0EEENS1_21CollectiveEpilogueFwdINS6_IJSA_NS7_ILi512EEESA_EEES9_SC_SE_Li256ELb0ELb1ELb1ELb0EEENS1_19SingleTileSchedulerILb0ELb1ELb1ELi64EEEEEEEEEvNT_6ParamsE --------------------------
	.section	.nv.info._ZN7cutlass13device_kernelIN5flash11enable_sm90INS1_16FlashAttnFwdSm90INS1_25CollectiveMainloopFwdSm90ILi2EN4cute5tupleIJNS5_1CILi1EEES8_S8_EEENS6_IJNS7_ILi64EEESA_SA_EEELi512ENS_6half_tEfNS_4arch4Sm90ELb1ELb0ELb0ELb0ELb1ELb0ELb1ELb0ELb0ELb1ELb1ELb0EEENS1_21CollectiveEpilogueFwdINS6_IJSA_NS7_ILi512EEESA_EEES9_SC_SE_Li256ELb0ELb1ELb1ELb0EEENS1_19SingleTileSchedulerILb0ELb1ELb1ELi64EEEEEEEEEvNT_6ParamsE,"",@"SHT_CUDA_INFO"
	.sectionflags	@""
	.align	4


	//----- nvinfo : EIATTR_CUDA_API_VERSION
	.align		4
        /*0000*/ 	.byte	0x04, 0x37
        /*0002*/ 	.short	(.L_948 - .L_947)
.L_947:
        /*0004*/ 	.word	0x00000082


	//----- nvinfo : EIATTR_KPARAM_INFO
	.align		4
.L_948:
        /*0008*/ 	.byte	0x04, 0x17
        /*000a*/ 	.short	(.L_950 - .L_949)
.L_949:
        /*000c*/ 	.word	0x00000000
        /*0010*/ 	.short	0x0000
        /*0012*/ 	.short	0x0070
        /*0014*/ 	.byte	0x00, 0xf0, 0x01, 0x2c


	//----- nvinfo : EIATTR_SPARSE_MMA_MASK
	.align		4
.L_950:
        /*0018*/ 	.byte	0x03, 0x50
        /*001a*/ 	.short	0x0000


	//----- nvinfo : EIATTR_MAXREG_COUNT
	.align		4
        /*001c*/ 	.byte	0x03, 0x1b
        /*001e*/ 	.short	0x00a8


	//----- nvinfo : EIATTR_NUM_BARRIERS
	.align		4
        /*0020*/ 	.byte	0x02, 0x4c
        /*0022*/ 	.byte	0x10
	.zero		1


	//----- nvinfo : EIATTR_EXTERNS
	.align		4
        /*0024*/ 	.byte	0x04, 0x0f
        /*0026*/ 	.short	(.L_952 - .L_951)


	//   ....[0]....
	.align		4
.L_951:
        /*0028*/ 	.word	index@(__assertfail)


	//----- nvinfo : EIATTR_ANNOTATIONS
	.align		4
.L_952:
        /*002c*/ 	.byte	0x04, 0x55
        /*002e*/ 	.short	(.L_954 - .L_953)


	//   ....[0]....
.L_953:
        /*0030*/ 	.word	0x00000001
        /*0034*/ 	.byte	0x90, 0x08, 0x00, 0x00, 0x01, 0x00, 0x00, 0x00, 0x10, 0x0a, 0x00, 0x00, 0x01, 0x00, 0x00, 0x00
        /*0044*/ 	.byte	0x20, 0x13, 0x00, 0x00, 0x01, 0x00, 0x00, 0x00, 0x80, 0x36, 0x00, 0x00, 0x01, 0x00, 0x00, 0x00
        /*0054*/ 	.byte	0x10, 0xd1, 0x00, 0x00, 0x01, 0x00, 0x00, 0x00, 0xf0, 0xf5, 0x00, 0x00, 0x01, 0x00, 0x00, 0x00
        /*0064*/ 	.byte	0x90, 0x09, 0x01, 0x00, 0x01, 0x00, 0x00, 0x00, 0xf0, 0x3d, 0x01, 0x00


	//----- nvinfo : EIATTR_MERCURY_ISA_VERSION
	.align		4
.L_954:
        /*0070*/ 	.byte	0x03, 0x5f
        /*0072*/ 	.short	0x0101


	//----- nvinfo : EIATTR_INT_WARP_WIDE_INSTR_OFFSETS
	.align		4
        /*0074*/ 	.byte	0x04, 0x31
        /*0076*/ 	.short	(.L_956 - .L_955)


	//   ....[0]....
.L_955:
        /*0078*/ 	.word	0x000000c0


	//   ....[1]....
        /*007c*/ 	.word	0x000000d0


	//   ....[2]....
        /*0080*/ 	.word	0x000000e0


	//   ....[3]....
        /*0084*/ 	.word	0x00000180


	//----- nvinfo : EIATTR_COOP_GROUP_MASK_REGIDS
	.align		4
.L_956:
        /*0088*/ 	.byte	0x04, 0x29
        /*008a*/ 	.short	(.L_958 - .L_957)


	//   ....[0]....
.L_957:
        /*008c*/ 	.word	0xffffffff


	//   ....[1]....
        /*0090*/ 	.word	0xffffffff


	//   ....[2]....
        /*0094*/ 	.word	0xffffffff


	//   ....[3]....
        /*0098*/ 	.word	0xffffffff


	//   ....[4]....
        /*009c*/ 	.word	0xffffffff


	//   ....[5]....
        /*00a0*/ 	.word	0xffffffff


	//   ....[6]....
        /*00a4*/ 	.word	0xffffffff


	//   ....[7]....
        /*00a8*/ 	.word	0xffffffff


	//   ....[8]....
        /*00ac*/ 	.word	0xffffffff


	//   ....[9]....
        /*00b0*/ 	.word	0xffffffff


	//   ....[10]....
        /*00b4*/ 	.word	0xffffffff


	//   ....[11]....
        /*00b8*/ 	.word	0xffffffff


	//   ....[12]....
        /*00bc*/ 	.word	0xffffffff


	//   ....[13]....
        /*00c0*/ 	.word	0xffffffff


	//   ....[14]....
        /*00c4*/ 	.word	0xffffffff


	//   ....[15]....
        /*00c8*/ 	.word	0xffffffff


	//   ....[16]....
        /*00cc*/ 	.word	0xffffffff


	//   ....[17]....
        /*00d0*/ 	.word	0xffffffff


	//   ....[18]....
        /*00d4*/ 	.word	0xffffffff


	//   ....[19]....
        /*00d8*/ 	.word	0xffffffff


	//   ....[20]....
        /*00dc*/ 	.word	0xffffffff


	//   ....[21]....
        /*00e0*/ 	.word	0xffffffff


	//   ....[22]....
        /*00e4*/ 	.word	0xffffffff


	//   ....[23]....
        /*00e8*/ 	.word	0xffffffff


	//   ....[24]....
        /*00ec*/ 	.word	0xffffffff


	//   ....[25]....
        /*00f0*/ 	.word	0xffffffff


	//   ....[26]....
        /*00f4*/ 	.word	0xffffffff


	//   ....[27]....
        /*00f8*/ 	.word	0xffffffff


	//   ....[28]....
        /*00fc*/ 	.word	0xffffffff


	//   ....[29]....
        /*0100*/ 	.word	0xffffffff


	//   ....[30]....
        /*0104*/ 	.word	0xffffffff


	//   ....[31]....
        /*0108*/ 	.word	0xffffffff


	//   ....[32]....
        /*010c*/ 	.word	0xffffffff


	//   ....[33]....
        /*0110*/ 	.word	0xffffffff


	//   ....[34]....
        /*0114*/ 	.word	0xffffffff


	//   ....[35]....
        /*0118*/ 	.word	0xffffffff


	//   ....[36]....
        /*011c*/ 	.word	0xffffffff


	//   ....[37]....
        /*0120*/ 	.word	0xffffffff


	//   ....[38]....
        /*0124*/ 	.word	0xffffffff


	//   ....[39]....
        /*0128*/ 	.word	0xffffffff


	//   ....[40]....
        /*012c*/ 	.word	0xffffffff


	//   ....[41]....
        /*0130*/ 	.word	0xffffffff


	//   ....[42]....
        /*0134*/ 	.word	0xffffffff


	//   ....[43]....
        /*0138*/ 	.word	0xffffffff


	//   ....[44]....
        /*013c*/ 	.word	0xffffffff


	//   ....[45]....
        /*0140*/ 	.word	0xffffffff


	//   ....[46]....
        /*0144*/ 	.word	0xffffffff


	//   ....[47]....
        /*0148*/ 	.word	0xffffffff


	//   ....[48]....
        /*014c*/ 	.word	0xffffffff


	//   ....[49]....
        /*0150*/ 	.word	0xffffffff


	//   ....[50]....
        /*0154*/ 	.word	0xffffffff


	//   ....[51]....
        /*0158*/ 	.word	0xffffffff


	//   ....[52]....
        /*015c*/ 	.word	0xffffffff


	//   ....[53]....
        /*0160*/ 	.word	0xffffffff


	//   ....[54]....
        /*0164*/ 	.word	0xffffffff


	//   ....[55]....
        /*0168*/ 	.word	0xffffffff


	//   ....[56]....
        /*016c*/ 	.word	0xffffffff


	//   ....[57]....
        /*0170*/ 	.word	0xffffffff


	//   ....[58]....
        /*0174*/ 	.word	0xffffffff


	//   ....[59]....
        /*0178*/ 	.word	0xffffffff


	//   ....[60]....
        /*017c*/ 	.word	0xffffffff


	//   ....[61]....
        /*0180*/ 	.word	0xffffffff


	//   ....[62]....
        /*0184*/ 	.word	0xffffffff


	//   ....[63]....
        /*0188*/ 	.word	0xffffffff


	//   ....[64]....
        /*018c*/ 	.word	0xffffffff


	//   ....[65]....
        /*0190*/ 	.word	0xffffffff


	//   ....[66]....
        /*0194*/ 	.word	0xffffffff


	//   ....[67]....
        /*0198*/ 	.word	0xffffffff


	//   ....[68]....
        /*019c*/ 	.word	0xffffffff


	//   ....[69]....
        /*01a0*/ 	.word	0xffffffff


	//   ....[70]....
        /*01a4*/ 	.word	0xffffffff


	//   ....[71]....
        /*01a8*/ 	.word	0xffffffff


	//   ....[72]....
        /*01ac*/ 	.word	0xffffffff


	//   ....[73]....
        /*01b0*/ 	.word	0xffffffff


	//   ....[74]....
        /*01b4*/ 	.word	0xffffffff


	//   ....[75]....
        /*01b8*/ 	.word	0xffffffff


	//   ....[76]....
        /*01bc*/ 	.word	0xffffffff


	//   ....[77]....
        /*01c0*/ 	.word	0xffffffff


	//   ....[78]....
        /*01c4*/ 	.word	0xffffffff


	//   ....[79]....
        /*01c8*/ 	.word	0xffffffff


	//   ....[80]....
        /*01cc*/ 	.word	0xffffffff


	//   ....[81]....
        /*01d0*/ 	.word	0xffffffff


	//   ....[82]....
        /*01d4*/ 	.word	0xffffffff


	//   ....[83]....
        /*01d8*/ 	.word	0xffffffff


	//   ....[84]....
        /*01dc*/ 	.word	0xffffffff


	//   ....[85]....
        /*01e0*/ 	.word	0xffffffff


	//   ....[86]....
        /*01e4*/ 	.word	0xffffffff


	//   ....[87]....
        /*01e8*/ 	.word	0xffffffff


	//   ....[88]....
        /*01ec*/ 	.word	0xffffffff


	//   ....[89]....
        /*01f0*/ 	.word	0xffffffff


	//   ....[90]....
        /*01f4*/ 	.word	0xffffffff


	//   ....[91]....
        /*01f8*/ 	.word	0xffffffff


	//   ....[92]....
        /*01fc*/ 	.word	0xffffffff


	//   ....[93]....
        /*0200*/ 	.word	0x0500000f


	//   ....[94]....
        /*0204*/ 	.word	0x0500000f


	//   ....[95]....
        /*0208*/ 	.word	0x0500000f


	//   ....[96]....
        /*020c*/ 	.word	0x0500000f


	//   ....[97]....
        /*0210*/ 	.word	0x0500000f


	//   ....[98]....
        /*0214*/ 	.word	0x0500000f


	//   ....[99]....
        /*0218*/ 	.word	0x0500000f


	//   ....[100]....
        /*021c*/ 	.word	0x0500000f


	//   ....[101]....
        /*0220*/ 	.word	0x0500000f


	//   ....[102]....
        /*0224*/ 	.word	0x0500000f


	//   ....[103]....
        /*0228*/ 	.word	0x0500000f


	//   ....[104]....
        /*022c*/ 	.word	0x0500000f


	//   ....[105]....
        /*0230*/ 	.word	0x0500000f


	//   ....[106]....
        /*0234*/ 	.word	0x0500000f


	//   ....[107]....
        /*0238*/ 	.word	0x0500000f


	//   ....[108]....
        /*023c*/ 	.word	0x0500000f


	//   ....[109]....
        /*0240*/ 	.word	0x0500000f


	//   ....[110]....
        /*0244*/ 	.word	0x0500000f


	//   ....[111]....
        /*0248*/ 	.word	0x0500000f


	//   ....[112]....
        /*024c*/ 	.word	0x0500000f


	//   ....[113]....
        /*0250*/ 	.word	0x0500000f


	//   ....[114]....
        /*0254*/ 	.word	0x0500000f


	//   ....[115]....
        /*0258*/ 	.word	0x0500000f


	//   ....[116]....
        /*025c*/ 	.word	0x0500000f


	//   ....[117]....
        /*0260*/ 	.word	0x0500000f


	//   ....[118]....
        /*0264*/ 	.word	0x0500000f


	//   ....[119]....
        /*0268*/ 	.word	0x0500000f


	//   ....[120]....
        /*026c*/ 	.word	0x0500000f


	//   ....[121]....
        /*0270*/ 	.word	0x0500000f


	//   ....[122]....
        /*0274*/ 	.word	0x0500000f


	//   ....[123]....
        /*0278*/ 	.word	0x0500000f


	//   ....[124]....
        /*027c*/ 	.word	0x0500000f


	//   ....[125]....
        /*0280*/ 	.word	0x0500000f


	//   ....[126]....
        /*0284*/ 	.word	0x0500000f


	//   ....[127]....
        /*0288*/ 	.word	0x0500000f


	//   ....[128]....
        /*028c*/ 	.word	0x0500000f


	//   ....[129]....
        /*0290*/ 	.word	0x0500000f


	//   ....[130]....
        /*0294*/ 	.word	0x0500000f


	//   ....[131]....
        /*0298*/ 	.word	0x0500000f


	//   ....[132]....
        /*029c*/ 	.word	0x0500000f


	//   ....[133]....
        /*02a0*/ 	.word	0x0500000f


	//   ....[134]....
        /*02a4*/ 	.word	0x0500000f


	//   ....[135]....
        /*02a8*/ 	.word	0x0500000f


	//   ....[136]....
        /*02ac*/ 	.word	0x0500000f


	//   ....[137]....
        /*02b0*/ 	.word	0x0500000f


	//   ....[138]....
        /*02b4*/ 	.word	0x0500000f


	//   ....[139]....
        /*02b8*/ 	.word	0x0500000f


	//   ....[140]....
        /*02bc*/ 	.word	0x0500000f


	//   ....[141]....
        /*02c0*/ 	.word	0x0500000f


	//   ....[142]....
        /*02c4*/ 	.word	0x0500000f


	//----- nvinfo : EIATTR_COOP_GROUP_INSTR_OFFSETS
	.align		4
.L_958:
        /*02c8*/ 	.byte	0x04, 0x28
        /*02ca*/ 	.short	(.L_960 - .L_959)


	//   ....[0]....
.L_959:
        /*02cc*/ 	.word	0x00000080


	//   ....[1]....
        /*02d0*/ 	.word	0x00000090


	//   ....[2]....
        /*02d4*/ 	.word	0x000002b0


	//   ....[3]....
        /*02d8*/ 	.word	0x00000410


	//   ....[4]....
        /*02dc*/ 	.word	0x00000530


	//   ....[5]....
        /*02e0*/ 	.word	0x00000690


	//   ....[6]....
        /*02e4*/ 	.word	0x00001440


	//   ....[7]....
        /*02e8*/ 	.word	0x00003410


	//   ....[8]....
        /*02ec*/ 	.word	0x00004560


	//   ....[9]....
        /*02f0*/ 	.word	0x00005490


	//   ....[10]....
        /*02f4*/ 	.word	0x000054b0


	//   ....[11]....
        /*02f8*/ 	.word	0x000057f0


	//   ....[12]....
        /*02fc*/ 	.word	0x000058f0


	//   ....[13]....
        /*0300*/ 	.word	0x00005c30


	//   ....[14]....
        /*0304*/ 	.word	0x00005cb0


	//   ....[15]....
        /*0308*/ 	.word	0x00006690


	//   ....[16]....
        /*030c*/ 	.word	0x000071f0


	//   ....[17]....
        /*0310*/ 	.word	0x000080e0


	//   ....[18]....
        /*0314*/ 	.word	0x00008100


	//   ....[19]....
        /*0318*/ 	.word	0x00008470


	//   ....[20]....
        /*031c*/ 	.word	0x00008570


	//   ....[21]....
        /*0320*/ 	.word	0x00008830


	//   ....[22]....
        /*0324*/ 	.word	0x00008910


	//   ....[23]....
        /*0328*/ 	.word	0x00009a70


	//   ....[24]....
        /*032c*/ 	.word	0x0000a370


	//   ....[25]....
        /*0330*/ 	.word	0x0000b270


	//   ....[26]....
        /*0334*/ 	.word	0x0000b2a0


	//   ....[27]....
        /*0338*/ 	.word	0x0000b590


	//   ....[28]....
        /*033c*/ 	.word	0x0000b760


	//   ....[29]....
        /*0340*/ 	.word	0x0000c600


	//   ....[30]....
        /*0344*/ 	.word	0x0000c6d0


	//   ....[31]....
        /*0348*/ 	.word	0x0000c730


	//   ....[32]....
        /*034c*/ 	.word	0x0000c760


	//   ....[33]....
        /*0350*/ 	.word	0x0000c780


	//   ....[34]....
        /*0354*/ 	.word	0x0000d220


	//   ....[35]....
        /*0358*/ 	.word	0x0000d740


	//   ....[36]....
        /*035c*/ 	.word	0x0000d770


	//   ....[37]....
        /*0360*/ 	.word	0x0000d790


	//   ....[38]....
        /*0364*/ 	.word	0x0000d7a0


	//   ....[39]....
        /*0368*/ 	.word	0x0000dc40


	//   ....[40]....
        /*036c*/ 	.word	0x0000dc70


	//   ....[41]....
        /*0370*/ 	.word	0x0000e8d0


	//   ....[42]....
        /*0374*/ 	.word	0x0000e8f0


	//   ....[43]....
        /*0378*/ 	.word	0x0000f950


	//   ....[44]....
        /*037c*/ 	.word	0x00010d00


	//   ....[45]....
        /*0380*/ 	.word	0x00010d20


	//   ....[46]....
        /*0384*/ 	.word	0x00010d30


	//   ....[47]....
        /*0388*/ 	.word	0x00010d70


	//   ....[48]....
        /*038c*/ 	.word	0x00010dc0


	//   ....[49]....
        /*0390*/ 	.word	0x00010de0


	//   ....[50]....
        /*0394*/ 	.word	0x00010e30


	//   ....[51]....
        /*0398*/ 	.word	0x00010e50


	//   ....[52]....
        /*039c*/ 	.word	0x00011400


	//   ....[53]....
        /*03a0*/ 	.word	0x00011440


	//   ....[54]....
        /*03a4*/ 	.word	0x00011470


	//   ....[55]....
        /*03a8*/ 	.word	0x000114a0


	//   ....[56]....
        /*03ac*/ 	.word	0x000114e0


	//   ....[57]....
        /*03b0*/ 	.word	0x000115b0


	//   ....[58]....
        /*03b4*/ 	.word	0x000115d0


	//   ....[59]....
        /*03b8*/ 	.word	0x00011600


	//   ....[60]....
        /*03bc*/ 	.word	0x00011d10


	//   ....[61]....
        /*03c0*/ 	.word	0x00011d40


	//   ....[62]....
        /*03c4*/ 	.word	0x00011dd0


	//   ....[63]....
        /*03c8*/ 	.word	0x00011e80


	//   ....[64]....
        /*03cc*/ 	.word	0x00011f70


	//   ....[65]....
        /*03d0*/ 	.word	0x00012040


	//   ....[66]....
        /*03d4*/ 	.word	0x000120a0


	//   ....[67]....
        /*03d8*/ 	.word	0x00012140


	//   ....[68]....
        /*03dc*/ 	.word	0x000125f0


	//   ....[69]....
        /*03e0*/ 	.word	0x00012620


	//   ....[70]....
        /*03e4*/ 	.word	0x00012650


	//   ....[71]....
        /*03e8*/ 	.word	0x00012680


	//   ....[72]....
        /*03ec*/ 	.word	0x000126b0


	//   ....[73]....
        /*03f0*/ 	.word	0x00012700


	//   ....[74]....
        /*03f4*/ 	.word	0x00012880


	//   ....[75]....
        /*03f8*/ 	.word	0x000128b0


	//   ....[76]....
        /*03fc*/ 	.word	0x000132a0


	//   ....[77]....
        /*0400*/ 	.word	0x000132c0


	//   ....[78]....
        /*0404*/ 	.word	0x000132d0


	//   ....[79]....
        /*0408*/ 	.word	0x000132f0


	//   ....[80]....
        /*040c*/ 	.word	0x00013310


	//   ....[81]....
        /*0410*/ 	.word	0x00013340


	//   ....[82]....
        /*0414*/ 	.word	0x00013360


	//   ....[83]....
        /*0418*/ 	.word	0x00013390


	//   ....[84]....
        /*041c*/ 	.word	0x000136f0


	//   ....[85]....
        /*0420*/ 	.word	0x00013720


	//   ....[86]....
        /*0424*/ 	.word	0x00013750


	//   ....[87]....
        /*0428*/ 	.word	0x00013770


	//   ....[88]....
        /*042c*/ 	.word	0x00013780


	//   ....[89]....
        /*0430*/ 	.word	0x000137a0


	//   ....[90]....
        /*0434*/ 	.word	0x00013840


	//   ....[91]....
        /*0438*/ 	.word	0x00013880


	//   ....[92]....
        /*043c*/ 	.word	0x00013d80


	//   ....[93]....
        /*0440*/ 	.word	0x000142e0


	//   ....[94]....
        /*0444*/ 	.word	0x000143d0


	//   ....[95]....
        /*0448*/ 	.word	0x00014470


	//   ....[96]....
        /*044c*/ 	.word	0x000144f0


	//   ....[97]....
        /*0450*/ 	.word	0x000145a0


	//   ....[98]....
        /*0454*/ 	.word	0x00014600


	//   ....[99]....
        /*0458*/ 	.word	0x000146c0


	//   ....[100]....
        /*045c*/ 	.word	0x00014720


	//   ....[101]....
        /*0460*/ 	.word	0x000147c0


	//   ....[102]....
        /*0464*/ 	.word	0x00014860


	//   ....[103]....
        /*0468*/ 	.word	0x000148d0


	//   ....[104]....
        /*046c*/ 	.word	0x00014980


	//   ....[105]....
        /*0470*/ 	.word	0x00014a70


	//   ....[106]....
        /*0474*/ 	.word	0x00014b10


	//   ....[107]....
        /*0478*/ 	.word	0x00014bf0


	//   ....[108]....
        /*047c*/ 	.word	0x00014d00


	//   ....[109]....
        /*0480*/ 	.word	0x00014d50


	//   ....[110]....
        /*0484*/ 	.word	0x00014de0


	//   ....[111]....
        /*0488*/ 	.word	0x00014ec0


	//   ....[112]....
        /*048c*/ 	.word	0x00015120


	//   ....[113]....
        /*0490*/ 	.word	0x00015190


	//   ....[114]....
        /*0494*/ 	.word	0x000153c0


	//   ....[115]....
        /*0498*/ 	.word	0x00015430


	//   ....[116]....
        /*049c*/ 	.word	0x00015600


	//   ....[117]....
        /*04a0*/ 	.word	0x00015650


	//   ....[118]....
        /*04a4*/ 	.word	0x000157a0


	//   ....[119]....
        /*04a8*/ 	.word	0x00015890


	//   ....[120]....
        /*04ac*/ 	.word	0x00015ae0


	//   ....[121]....
        /*04b0*/ 	.word	0x00015b30


	//   ....[122]....
        /*04b4*/ 	.word	0x00015cf0


	//   ....[123]....
        /*04b8*/ 	.word	0x00015d40


	//   ....[124]....
        /*04bc*/ 	.word	0x00015f00


	//   ....[125]....
        /*04c0*/ 	.word	0x00015f50


	//   ....[126]....
        /*04c4*/ 	.word	0x00016030


	//   ....[127]....
        /*04c8*/ 	.word	0x000160d0


	//   ....[128]....
        /*04cc*/ 	.word	0x00016130


	//   ....[129]....
        /*04d0*/ 	.word	0x000161d0


	//   ....[130]....
        /*04d4*/ 	.word	0x00016230


	//   ....[131]....
        /*04d8*/ 	.word	0x000162d0


	//   ....[132]....
        /*04dc*/ 	.word	0x00016330


	//   ....[133]....
        /*04e0*/ 	.word	0x000163d0


	//   ....[134]....
        /*04e4*/ 	.word	0x000164b0


	//   ....[135]....
        /*04e8*/ 	.word	0x00016580


	//   ....[136]....
        /*04ec*/ 	.word	0x00016650


	//   ....[137]....
        /*04f0*/ 	.word	0x00016750


	//   ....[138]....
        /*04f4*/ 	.word	0x00016870


	//   ....[139]....
        /*04f8*/ 	.word	0x00016950


	//   ....[140]....
        /*04fc*/ 	.word	0x00016a60


	//   ....[141]....
        /*0500*/ 	.word	0x00016b30


	//   ....[142]....
        /*0504*/ 	.word	0x00016c40


	//----- nvinfo : EIATTR_REG_RECONFIG
	.align		4
.L_960:
        /*0508*/ 	.byte	0x01, 0x54
	.zero		2


	//----- nvinfo : EIATTR_SYSCALL_OFFSETS
	.align		4
        /*050c*/ 	.byte	0x04, 0x46
        /*050e*/ 	.short	(.L_962 - .L_961)


	//   ....[0]....
.L_961:
        /*0510*/ 	.word	0x000035c0


	//   ....[1]....
        /*0514*/ 	.word	0x000101b0


	//   ....[2]....
        /*0518*/ 	.word	0x000102f0


	//   ....[3]....
        /*051c*/ 	.word	0x000103e0


	//   ....[4]....
        /*0520*/ 	.word	0x000110d0


	//   ....[5]....
        /*0524*/ 	.word	0x000118d0


	//----- nvinfo : EIATTR_MBARRIER_INSTR_OFFSETS
	.align		4
.L_962:
        /*0528*/ 	.byte	0x04, 0x39
        /*052a*/ 	.short	(.L_964 - .L_963)


	//   ....[0]....
.L_963:
        /*052c*/ 	.word	0x00000190
        /*0530*/ 	.word	0x000000ff
        /*0534*/ 	.word	0x00038800
        /*0538*/ 	.short	0x0100
        /*053a*/ 	.byte	0x08
	.zero		1


	//   ....[1]....
        /*053c*/ 	.word	0x000001a0
        /*0540*/ 	.word	0x000000ff
        /*0544*/ 	.word	0x00038810
        /*0548*/ 	.short	0x0100
        /*054a*/ 	.byte	0x08
	.zero		1


	//   ....[2]....
        /*054c*/ 	.word	0x000001b0
        /*0550*/ 	.word	0x000000ff
        /*0554*/ 	.word	0x00038820
        /*0558*/ 	.short	0x0100
        /*055a*/ 	.byte	0x08
	.zero		1


	//   ....[3]....
        /*055c*/ 	.word	0x00000260
        /*0560*/ 	.word	0x000000ff
        /*0564*/ 	.word	0x00038830
        /*0568*/ 	.short	0x0100
        /*056a*/ 	.byte	0x06
	.zero		1


	//   ....[4]....
        /*056c*/ 	.word	0x00000270
        /*0570*/ 	.word	0x000000ff
        /*0574*/ 	.word	0x00038840
        /*0578*/ 	.short	0x0100
        /*057a*/ 	.byte	0x06
	.zero		1


	//   ....[5]....
        /*057c*/ 	.word	0x00000280
        /*0580*/ 	.word	0x000000ff
        /*0584*/ 	.word	0x00038838
        /*0588*/ 	.short	0x0100
        /*058a*/ 	.byte	0x06
	.zero		1


	//   ....[6]....
        /*058c*/ 	.word	0x00000290
        /*0590*/ 	.word	0x000000ff
        /*0594*/ 	.word	0x00038848
        /*0598*/ 	.short	0x0100
        /*059a*/ 	.byte	0x06
	.zero		1


	//   ....[7]....
        /*059c*/ 	.word	0x000003c0
        /*05a0*/ 	.word	0x000000ff
        /*05a4*/ 	.word	0x00038850
        /*05a8*/ 	.short	0x0100
        /*05aa*/ 	.byte	0x08
	.zero		1


	//   ....[8]....
        /*05ac*/ 	.word	0x000003d0
        /*05b0*/ 	.word	0x000000ff
        /*05b4*/ 	.word	0x00038860
        /*05b8*/ 	.short	0x0100
        /*05ba*/ 	.byte	0x08
	.zero		1


	//   ....[9]....
        /*05bc*/ 	.word	0x000003e0
        /*05c0*/ 	.word	0x000000ff
        /*05c4*/ 	.word	0x00038858
        /*05c8*/ 	.short	0x0100
        /*05ca*/ 	.byte	0x08
	.zero		1


	//   ....[10]....
        /*05cc*/ 	.word	0x000003f0
        /*05d0*/ 	.word	0x000000ff
        /*05d4*/ 	.word	0x00038868
        /*05d8*/ 	.short	0x0100
        /*05da*/ 	.byte	0x08
	.zero		1


	//   ....[11]....
        /*05dc*/ 	.word	0x000004e0
        /*05e0*/ 	.word	0x000000ff
        /*05e4*/ 	.word	0x00038870
        /*05e8*/ 	.short	0x0100
        /*05ea*/ 	.byte	0x06
	.zero		1


	//   ....[12]....
        /*05ec*/ 	.word	0x000004f0
        /*05f0*/ 	.word	0x000000ff
        /*05f4*/ 	.word	0x00038880
        /*05f8*/ 	.short	0x0100
        /*05fa*/ 	.byte	0x06
	.zero		1


	//   ....[13]....
        /*05fc*/ 	.word	0x00000500
        /*0600*/ 	.word	0x000000ff
        /*0604*/ 	.word	0x00038878
        /*0608*/ 	.short	0x0100
        /*060a*/ 	.byte	0x06
	.zero		1


	//   ....[14]....
        /*060c*/ 	.word	0x00000510
        /*0610*/ 	.word	0x000000ff
        /*0614*/ 	.word	0x00038888
        /*0618*/ 	.short	0x0100
        /*061a*/ 	.byte	0x06
	.zero		1


	//   ....[15]....
        /*061c*/ 	.word	0x00000640
        /*0620*/ 	.word	0x000000ff
        /*0624*/ 	.word	0x00038890
        /*0628*/ 	.short	0x0100
        /*062a*/ 	.byte	0x08
	.zero		1


	//   ....[16]....
        /*062c*/ 	.word	0x00000650
        /*0630*/ 	.word	0x000000ff
        /*0634*/ 	.word	0x000388a0
        /*0638*/ 	.short	0x0100
        /*063a*/ 	.byte	0x08
	.zero		1


	//   ....[17]....
        /*063c*/ 	.word	0x00000660
        /*0640*/ 	.word	0x000000ff
        /*0644*/ 	.word	0x00038898
        /*0648*/ 	.short	0x0100
        /*064a*/ 	.byte	0x08
	.zero		1


	//   ....[18]....
        /*064c*/ 	.word	0x00000670
        /*0650*/ 	.word	0x000000ff
        /*0654*/ 	.word	0x000388a8
        /*0658*/ 	.short	0x0100
        /*065a*/ 	.byte	0x08
	.zero		1


	//   ....[19]....
        /*065c*/ 	.word	0x000007b0
        /*0660*/ 	.word	0x000000ff
        /*0664*/ 	.word	0x000388b0
        /*0668*/ 	.short	0x0100
        /*066a*/ 	.byte	0x08
	.zero		1


	//   ....[20]....
        /*066c*/ 	.word	0x000007c0
        /*0670*/ 	.word	0x000000ff
        /*0674*/ 	.word	0x000388c0
        /*0678*/ 	.short	0x0100
        /*067a*/ 	.byte	0x08
	.zero		1


	//   ....[21]....
        /*067c*/ 	.word	0x000007d0
        /*0680*/ 	.word	0x000000ff
        /*0684*/ 	.word	0x000388b8
        /*0688*/ 	.short	0x0100
        /*068a*/ 	.byte	0x08
	.zero		1


	//   ....[22]....
        /*068c*/ 	.word	0x000007e0
        /*0690*/ 	.word	0x000000ff
        /*0694*/ 	.word	0x000388c8
        /*0698*/ 	.short	0x0100
        /*069a*/ 	.byte	0x08
	.zero		1


	//   ....[23]....
        /*069c*/ 	.word	0x00001820
        /*06a0*/ 	.word	0x00000004
        /*06a4*/ 	.word	0x00000000
        /*06a8*/ 	.short	0x0101
        /*06aa*/ 	.byte	0x3f
	.zero		1


	//   ....[24]....
        /*06ac*/ 	.word	0x00002300
        /*06b0*/ 	.word	0x00000004
        /*06b4*/ 	.word	0x00000000
        /*06b8*/ 	.short	0x0101
        /*06ba*/ 	.byte	0x3f
	.zero		1


	//   ....[25]....
        /*06bc*/ 	.word	0x000035f0
        /*06c0*/ 	.word	0x000000c6
        /*06c4*/ 	.word	0x00038800
        /*06c8*/ 	.short	0x010a
        /*06ca*/ 	.byte	0x3f
	.zero		1


	//   ....[26]....
        /*06cc*/ 	.word	0x000037a0
        /*06d0*/ 	.word	0x000000c6
        /*06d4*/ 	.word	0x00038830
        /*06d8*/ 	.short	0x010a
        /*06da*/ 	.byte	0x3f
	.zero		1


	//   ....[27]....
        /*06dc*/ 	.word	0x000037e0
        /*06e0*/ 	.word	0x000000c6
        /*06e4*/ 	.word	0x00038830
        /*06e8*/ 	.short	0x010a
        /*06ea*/ 	.byte	0x3f
	.zero		1


	//   ....[28]....
        /*06ec*/ 	.word	0x00003bf0
        /*06f0*/ 	.word	0x000000c6
        /*06f4*/ 	.word	0x00038810
        /*06f8*/ 	.short	0x010a
        /*06fa*/ 	.byte	0x3f
	.zero		1


	//   ....[29]....
        /*06fc*/ 	.word	0x00003c30
        /*0700*/ 	.word	0x000000c6
        /*0704*/ 	.word	0x00038850
        /*0708*/ 	.short	0x010a
        /*070a*/ 	.byte	0x3f
	.zero		1


	//   ....[30]....
        /*070c*/ 	.word	0x00003cf0
        /*0710*/ 	.word	0x000000c6
        /*0714*/ 	.word	0x00038850
        /*0718*/ 	.short	0x010a
        /*071a*/ 	.byte	0x3f
	.zero		1


	//   ....[31]....
        /*071c*/ 	.word	0x000060b0
        /*0720*/ 	.word	0x00000018
        /*0724*/ 	.word	0x00000000
        /*0728*/ 	.short	0x0101
        /*072a*/ 	.byte	0x3f
	.zero		1


	//   ....[32]....
        /*072c*/ 	.word	0x00006770
        /*0730*/ 	.word	0x00000098
        /*0734*/ 	.word	0x00000000
        /*0738*/ 	.short	0x0101
        /*073a*/ 	.byte	0x3f
	.zero		1


	//   ....[33]....
        /*073c*/ 	.word	0x00006910
        /*0740*/ 	.word	0x000000c9
        /*0744*/ 	.word	0x00038830
        /*0748*/ 	.short	0x010a
        /*074a*/ 	.byte	0x3f
	.zero		1


	//   ....[34]....
        /*074c*/ 	.word	0x00006960
        /*0750*/ 	.word	0x000000c9
        /*0754*/ 	.word	0x00038830
        /*0758*/ 	.short	0x010a
        /*075a*/ 	.byte	0x3f
	.zero		1


	//   ....[35]....
        /*075c*/ 	.word	0x00006c90
        /*0760*/ 	.word	0x000000c9
        /*0764*/ 	.word	0x00038850
        /*0768*/ 	.short	0x010a
        /*076a*/ 	.byte	0x3f
	.zero		1


	//   ....[36]....
        /*076c*/ 	.word	0x00006ce0
        /*0770*/ 	.word	0x000000c9
        /*0774*/ 	.word	0x00038850
        /*0778*/ 	.short	0x010a
        /*077a*/ 	.byte	0x3f
	.zero		1


	//   ....[37]....
        /*077c*/ 	.word	0x00008b60
        /*0780*/ 	.word	0x00000098
        /*0784*/ 	.word	0x00000000
        /*0788*/ 	.short	0x0101
        /*078a*/ 	.byte	0x3f
	.zero		1


	//   ....[38]....
        /*078c*/ 	.word	0x00009b20
        /*0790*/ 	.word	0x00000098
        /*0794*/ 	.word	0x00000000
        /*0798*/ 	.short	0x0101
        /*079a*/ 	.byte	0x3f
	.zero		1


	//   ....[39]....
        /*079c*/ 	.word	0x00009c50
        /*07a0*/ 	.word	0x000000c3
        /*07a4*/ 	.word	0x00038830
        /*07a8*/ 	.short	0x010a
        /*07aa*/ 	.byte	0x3f
	.zero		1


	//   ....[40]....
        /*07ac*/ 	.word	0x00009ca0
        /*07b0*/ 	.word	0x000000c3
        /*07b4*/ 	.word	0x00038830
        /*07b8*/ 	.short	0x010a
        /*07ba*/ 	.byte	0x3f
	.zero		1


	//   ....[41]....
        /*07bc*/ 	.word	0x00009ed0
        /*07c0*/ 	.word	0x000000c3
        /*07c4*/ 	.word	0x00038850
        /*07c8*/ 	.short	0x010a
        /*07ca*/ 	.byte	0x3f
	.zero		1


	//   ....[42]....
        /*07cc*/ 	.word	0x00009f20
        /*07d0*/ 	.word	0x000000c3
        /*07d4*/ 	.word	0x00038850
        /*07d8*/ 	.short	0x010a
        /*07da*/ 	.byte	0x3f
	.zero		1


	//   ....[43]....
        /*07dc*/ 	.word	0x0000bad0
        /*07e0*/ 	.word	0x0000009a
        /*07e4*/ 	.word	0x00000000
        /*07e8*/ 	.short	0x0101
        /*07ea*/ 	.byte	0x3f
	.zero		1


	//   ....[44]....
        /*07ec*/ 	.word	0x0000c6b0
        /*07f0*/ 	.word	0x00000098
        /*07f4*/ 	.word	0x00000000
        /*07f8*/ 	.short	0x0101
        /*07fa*/ 	.byte	0x3f
	.zero		1


	//   ....[45]....
        /*07fc*/ 	.word	0x0000d240
        /*0800*/ 	.word	0x000000ff
        /*0804*/ 	.word	0x00000000
        /*0808*/ 	.short	0x0101
        /*080a*/ 	.byte	0x04
	.zero		1


	//   ....[46]....
        /*080c*/ 	.word	0x00010ab0
        /*0810*/ 	.word	0x000000ff
        /*0814*/ 	.word	0x00038840
        /*0818*/ 	.short	0x010a
        /*081a*/ 	.byte	0x2c
	.zero		1


	//   ....[47]....
        /*081c*/ 	.word	0x00010ef0
        /*0820*/ 	.word	0x000000ff
        /*0824*/ 	.word	0x00038830
        /*0828*/ 	.short	0x0107
        /*082a*/ 	.byte	0x2c
	.zero		1


	//   ....[48]....
        /*082c*/ 	.word	0x00010f60
        /*0830*/ 	.word	0x000000ff
        /*0834*/ 	.word	0x00038830
        /*0838*/ 	.short	0x0101
        /*083a*/ 	.byte	0x2c
	.zero		1


	//   ....[49]....
        /*083c*/ 	.word	0x00011750
        /*0840*/ 	.word	0x000000ff
        /*0844*/ 	.word	0x00038800
        /*0848*/ 	.short	0x0107
        /*084a*/ 	.byte	0x2c
	.zero		1


	//   ....[50]....
        /*084c*/ 	.word	0x000117a0
        /*0850*/ 	.word	0x000000ff
        /*0854*/ 	.word	0x00038800
        /*0858*/ 	.short	0x0101
        /*085a*/ 	.byte	0x2c
	.zero		1


	//   ....[51]....
        /*085c*/ 	.word	0x000123b0
        /*0860*/ 	.word	0x000000ff
        /*0864*/ 	.word	0x00038810
        /*0868*/ 	.short	0x0107
        /*086a*/ 	.byte	0x2c
	.zero		1


	//   ....[52]....
        /*086c*/ 	.word	0x00012410
        /*0870*/ 	.word	0x000000ff
        /*0874*/ 	.word	0x00038810
        /*0878*/ 	.short	0x0101
        /*087a*/ 	.byte	0x2c
	.zero		1


	//   ....[53]....
        /*087c*/ 	.word	0x00012420
        /*0880*/ 	.word	0x000000ff
        /*0884*/ 	.word	0x00038820
        /*0888*/ 	.short	0x010a
        /*088a*/ 	.byte	0x2c
	.zero		1


	//   ....[54]....
        /*088c*/ 	.word	0x00012470
        /*0890*/ 	.word	0x000000ff
        /*0894*/ 	.word	0x00038860
        /*0898*/ 	.short	0x010a
        /*089a*/ 	.byte	0x2c
	.zero		1


	//   ....[55]....
        /*089c*/ 	.word	0x00012c90
        /*08a0*/ 	.word	0x000000ff
        /*08a4*/ 	.word	0x00038850
        /*08a8*/ 	.short	0x0107
        /*08aa*/ 	.byte	0x2c
	.zero		1


	//   ....[56]....
        /*08ac*/ 	.word	0x00012d10
        /*08b0*/ 	.word	0x000000ff
        /*08b4*/ 	.word	0x00038850
        /*08b8*/ 	.short	0x0101
        /*08ba*/ 	.byte	0x2c
	.zero		1


	//   ....[57]....
        /*08bc*/ 	.word	0x000130a0
        /*08c0*/ 	.word	0x0000000a
        /*08c4*/ 	.word	0x00038840
        /*08c8*/ 	.short	0x010a
        /*08ca*/ 	.byte	0x3f
	.zero		1


	//   ....[58]....
        /*08cc*/ 	.word	0x00013430
        /*08d0*/ 	.word	0x0000000a
        /*08d4*/ 	.word	0x00038830
        /*08d8*/ 	.short	0x0107
        /*08da*/ 	.byte	0x3f
	.zero		1


	//   ....[59]....
        /*08dc*/ 	.word	0x000134e0
        /*08e0*/ 	.word	0x0000000a
        /*08e4*/ 	.word	0x00038830
        /*08e8*/ 	.short	0x0101
        /*08ea*/ 	.byte	0x3f
	.zero		1


	//   ....[60]....
        /*08ec*/ 	.word	0x00013510
        /*08f0*/ 	.word	0x0000000a
        /*08f4*/ 	.word	0x00038860
        /*08f8*/ 	.short	0x010a
        /*08fa*/ 	.byte	0x3f
	.zero		1


	//   ....[61]....
        /*08fc*/ 	.word	0x00013b50
        /*0900*/ 	.word	0x0000000a
        /*0904*/ 	.word	0x00038850
        /*0908*/ 	.short	0x0107
        /*090a*/ 	.byte	0x3f
	.zero		1


	//   ....[62]....
        /*090c*/ 	.word	0x00013c10
        /*0910*/ 	.word	0x0000000a
        /*0914*/ 	.word	0x00038850
        /*0918*/ 	.short	0x0101
        /*091a*/ 	.byte	0x3f
	.zero		1


	//   ....[63]....
        /*091c*/ 	.word	0x00013d00
        /*0920*/ 	.word	0x00000005
        /*0924*/ 	.word	0x00038820
        /*0928*/ 	.short	0x010a
        /*092a*/ 	.byte	0x3f
	.zero		1


	//   ....[64]....
        /*092c*/ 	.word	0x00013e90
        /*0930*/ 	.word	0x00000003
        /*0934*/ 	.word	0x00038840
        /*0938*/ 	.short	0x010a
        /*093a*/ 	.byte	0x3f
	.zero		1


	//   ....[65]....
        /*093c*/ 	.word	0x00013f30
        /*0940*/ 	.word	0x00000005
        /*0944*/ 	.word	0x00038840
        /*0948*/ 	.short	0x010a
        /*094a*/ 	.byte	0x3f
	.zero		1


	//   ....[66]....
        /*094c*/ 	.word	0x00013f70
        /*0950*/ 	.word	0x00000003
        /*0954*/ 	.word	0x00038860
        /*0958*/ 	.short	0x010a
        /*095a*/ 	.byte	0x3f
	.zero		1


	//   ....[67]....
        /*095c*/ 	.word	0x00013fb0
        /*0960*/ 	.word	0x00000005
        /*0964*/ 	.word	0x00038860
        /*0968*/ 	.short	0x010a
        /*096a*/ 	.byte	0x3f
	.zero		1


	//   ....[68]....
        /*096c*/ 	.word	0x00014010
        /*0970*/ 	.word	0x000000c6
        /*0974*/ 	.word	0x00038800
        /*0978*/ 	.short	0x010a
        /*097a*/ 	.byte	0x3f
	.zero		1


	//   ....[69]....
        /*097c*/ 	.word	0x00014060
        /*0980*/ 	.word	0x000000c6
        /*0984*/ 	.word	0x00038830
        /*0988*/ 	.short	0x010a
        /*098a*/ 	.byte	0x3f
	.zero		1


	//   ....[70]....
        /*098c*/ 	.word	0x000140b0
        /*0990*/ 	.word	0x000000c6
        /*0994*/ 	.word	0x00038810
        /*0998*/ 	.short	0x010a
        /*099a*/ 	.byte	0x3f
	.zero		1


	//   ....[71]....
        /*099c*/ 	.word	0x00014100
        /*09a0*/ 	.word	0x000000c6
        /*09a4*/ 	.word	0x00038850
        /*09a8*/ 	.short	0x010a
        /*09aa*/ 	.byte	0x3f
	.zero		1


	//   ....[72]....
        /*09ac*/ 	.word	0x00014150
        /*09b0*/ 	.word	0x000000c9
        /*09b4*/ 	.word	0x00038830
        /*09b8*/ 	.short	0x010a
        /*09ba*/ 	.byte	0x3f
	.zero		1


	//   ....[73]....
        /*09bc*/ 	.word	0x000141a0
        /*09c0*/ 	.word	0x000000c9
        /*09c4*/ 	.word	0x00038850
        /*09c8*/ 	.short	0x010a
        /*09ca*/ 	.byte	0x3f
	.zero		1


	//   ....[74]....
        /*09cc*/ 	.word	0x000141f0
        /*09d0*/ 	.word	0x000000c3
        /*09d4*/ 	.word	0x00038830
        /*09d8*/ 	.short	0x010a
        /*09da*/ 	.byte	0x3f
	.zero		1


	//   ....[75]....
        /*09dc*/ 	.word	0x00014240
        /*09e0*/ 	.word	0x000000c3
        /*09e4*/ 	.word	0x00038850
        /*09e8*/ 	.short	0x010a
        /*09ea*/ 	.byte	0x3f
	.zero		1


	//   ....[76]....
        /*09ec*/ 	.word	0x00014320
        /*09f0*/ 	.word	0x00000003
        /*09f4*/ 	.word	0x00038840
        /*09f8*/ 	.short	0x010a
        /*09fa*/ 	.byte	0x3f
	.zero		1


	//   ....[77]....
        /*09fc*/ 	.word	0x00015690
        /*0a00*/ 	.word	0x00000003
        /*0a04*/ 	.word	0x00038820
        /*0a08*/ 	.short	0x010a
        /*0a0a*/ 	.byte	0x3f
	.zero		1


	//   ....[78]....
        /*0a0c*/ 	.word	0x000156f0
        /*0a10*/ 	.word	0x00000003
        /*0a14*/ 	.word	0x00038860
        /*0a18*/ 	.short	0x010a
        /*0a1a*/ 	.byte	0x3f
	.zero		1


	//   ....[79]....
        /*0a1c*/ 	.word	0x00015f80
        /*0a20*/ 	.word	0x0000000a
        /*0a24*/ 	.word	0x00038840
        /*0a28*/ 	.short	0x010a
        /*0a2a*/ 	.byte	0x3f
	.zero		1


	//   ....[80]....
        /*0a2c*/ 	.word	0x00016400
        /*0a30*/ 	.word	0x0000000a
        /*0a34*/ 	.word	0x00038860
        /*0a38*/ 	.short	0x010a
        /*0a3a*/ 	.byte	0x3f
	.zero		1


	//   ....[81]....
        /*0a3c*/ 	.word	0x00016b60
        /*0a40*/ 	.word	0x00000005
        /*0a44*/ 	.word	0x00038820
        /*0a48*/ 	.short	0x010a
        /*0a4a*/ 	.byte	0x3f
	.zero		1


	//   ....[82]....
        /*0a4c*/ 	.word	0x00016d00
        /*0a50*/ 	.word	0x00000003
        /*0a54*/ 	.word	0x00038840
        /*0a58*/ 	.short	0x010a
        /*0a5a*/ 	.byte	0x3f
	.zero		1


	//   ....[83]....
        /*0a5c*/ 	.word	0x00016d50
        /*0a60*/ 	.word	0x00000005
        /*0a64*/ 	.word	0x00038840
        /*0a68*/ 	.short	0x010a
        /*0a6a*/ 	.byte	0x3f
	.zero		1


	//   ....[84]....
        /*0a6c*/ 	.word	0x00016da0
        /*0a70*/ 	.word	0x00000003
        /*0a74*/ 	.word	0x00038860
        /*0a78*/ 	.short	0x010a
        /*0a7a*/ 	.byte	0x3f
	.zero		1


	//----- nvinfo : EIATTR_NUM_MBARRIERS
	.align		4
.L_964:
        /*0a7c*/ 	.byte	0x03, 0x38
        /*0a7e*/ 	.short	0x0017


	//----- nvinfo : EIATTR_EXIT_INSTR_OFFSETS
	.align		4
        /*0a80*/ 	.byte	0x04, 0x1c
        /*0a82*/ 	.short	(.L_966 - .L_965)


	//   ....[0]....
.L_965:
        /*0a84*/ 	.word	0x00014000


	//----- nvinfo : EIATTR_MAX_THREADS
	.align		4
.L_966:
        /*0a88*/ 	.byte	0x04, 0x05
        /*0a8a*/ 	.short	(.L_968 - .L_967)
.L_967:
        /*0a8c*/ 	.word	0x00000180
        /*0a90*/ 	.word	0x00000001
        /*0a94*/ 	.word	0x00000001


	//----- nvinfo : EIATTR_CRS_STACK_SIZE
	.align		4
.L_968:
        /*0a98*/ 	.byte	0x04, 0x1e
        /*0a9a*/ 	.short	(.L_970 - .L_969)
.L_969:
        /*0a9c*/ 	.word	0x00000000


	//----- nvinfo : EIATTR_CBANK_PARAM_SIZE
	.align		4
.L_970:
        /*0aa0*/ 	.byte	0x03, 0x19
        /*0aa2*/ 	.short	0x0b70


	//----- nvinfo : EIATTR_PARAM_CBANK
	.align		4
        /*0aa4*/ 	.byte	0x04, 0x0a
        /*0aa6*/ 	.short	(.L_972 - .L_971)
	.align		4
.L_971:
        /*0aa8*/ 	.word	index@(.nv.constant0._ZN7cutlass13device_kernelIN5flash11enable_sm90INS1_16FlashAttnFwdSm90INS1_25CollectiveMainloopFwdSm90ILi2EN4cute5tupleIJNS5_1CILi1EEES8_S8_EEENS6_IJNS7_ILi64EEESA_SA_EEELi512ENS_6half_tEfNS_4arch4Sm90ELb1ELb0ELb0ELb0ELb1ELb0ELb1ELb0ELb0ELb1ELb1ELb0EEENS1_21CollectiveEpilogueFwdINS6_IJSA_NS7_ILi512EEESA_EEES9_SC_SE_Li256ELb0ELb1ELb1ELb0EEENS1_19SingleTileSchedulerILb0ELb1ELb1ELi64EEEEEEEEEvNT_6ParamsE)
        /*0aac*/ 	.short	0x0210
        /*0aae*/ 	.short	0x0b70


	//----- nvinfo : EIATTR_SW_WAR
	.align		4
.L_972:
        /*0ab0*/ 	.byte	0x04, 0x36
        /*0ab2*/ 	.short	(.L_974 - .L_973)
.L_973:
        /*0ab4*/ 	.word	0x00000008
.L_974:


//--------------------- .nv.info._ZN7cutlass13device_kernelIN5flash11enable_sm90INS1_16FlashAttnFwdSm90INS1_25CollectiveMainloopFwdSm90ILi2EN4cute5tupleIJNS5_1CILi1EEES8_S8_EEENS6_IJNS7_ILi64EEESA_SA_EEELi512ENS_6half_tEfNS_4arch4Sm90ELb1ELb0ELb0ELb1ELb1ELb0ELb0ELb0ELb0ELb1ELb1ELb0EEENS1_21CollectiveEpilogueFwdINS6_IJSA_NS7_ILi512EEESA_EEES9_SC_SE_Li256ELb1ELb1ELb1ELb0EEENS1_36VarlenDynamicPersistentTileSchedulerILi64ELi64ELi256ELi128ELb1ELb1ELb1ELb1ELb1ELb1EEEEEEEEEvNT_6ParamsE --------------------------
	.section	.nv.info._ZN7cutlass13device_kernelIN5flash11enable_sm90INS1_16FlashAttnFwdSm90INS1_25CollectiveMainloopFwdSm90ILi2EN4cute5tupleIJNS5_1CILi1EEES8_S8_EEENS6_IJNS7_ILi64EEESA_SA_EEELi512ENS_6half_tEfNS_4arch4Sm90ELb1ELb0ELb0ELb1ELb1ELb0ELb0ELb0ELb0ELb1ELb1ELb0EEENS1_21CollectiveEpilogueFwdINS6_IJSA_NS7_ILi512EEESA_EEES9_SC_SE_Li256ELb1ELb1ELb1ELb0EEENS1_36VarlenDynamicPersistentTileSchedulerILi64ELi64ELi256ELi128ELb1ELb1ELb1ELb1ELb1ELb1EEEEEEEEEvNT_6ParamsE,"",@"SHT_CUDA_INFO"
	.sectionflags	@""
	.align	4


	//----- nvinfo : EIATTR_CUDA_API_VERSION
	.align		4
        /*0000*/ 	.byte	0x04, 0x37
        /*0002*/ 	.short	(.L_976 - .L_975)
.L_975:
        /*0004*/ 	.word	0x00000082


	//----- nvinfo : EIATTR_KPARAM_INFO
	.align		4
.L_976:
        /*0008*/ 	.byte	0x04, 0x17
        /*000a*/ 	.short	(.L_978 - .L_977)
.L_977:
        /*000c*/ 	.word	0x00000000
        /*0010*/ 	.short	0x0000
        /*0012*/ 	.short	0x0070
        /*0014*/ 	.byte	0x00, 0xf0, 0x01, 0x2a


	//----- nvinfo : EIATTR_SPARSE_MMA_MASK
	.align		4
.L_978:
        /*0018*/ 	.byte	0x03, 0x50
        /*001a*/ 	.short	0x0000


	//----- nvinfo : EIATTR_MAXREG_COUNT
	.align		4
        /*001c*/ 	.byte	0x03, 0x1b
        /*001e*/ 	.short	0x00a8


	//----- nvinfo : EIATTR_NUM_BARRIERS
	.align		4
        /*0020*/ 	.byte	0x02, 0x4c
        /*0022*/ 	.byte	0x10
	.zero		1


	//----- nvinfo : EIATTR_EXTERNS
	.align		4
        /*0024*/ 	.byte	0x04, 0x0f
        /*0026*/ 	.short	(.L_980 - .L_979)


	//   ....[0]....
	.align		4
.L_979:
        /*0028*/ 	.word	index@(__assertfail)


	//----- nvinfo : EIATTR_ANNOTATIONS
	.align		4
.L_980:
        /*002c*/ 	.byte	0x04, 0x55
        /*002e*/ 	.short	(.L_982 - .L_981)


	//   ....[0]....
.L_981:
        /* <DEDUP_REMOVED lines=20> */


	//----- nvinfo : EIATTR_MERCURY_ISA_VERSION
	.align		4
.L_982:
        /*0158*/ 	.byte	0x03, 0x5f
        /*015a*/ 	.short	0x0101


	//----- nvinfo : EIATTR_UNUSED_LOAD_BYTE_OFFSET
	.align		4
        /*015c*/ 	.byte	0x04, 0x44
        /*015e*/ 	.short	(.L_984 - .L_983)


	//   ....[0]....
.L_983:
        /*0160*/ 	.word	0x00000940
        /*0164*/ 	.word	0x0000fff0


	//   ....[1]....
        /*0168*/ 	.word	0x00009d40
        /*016c*/ 	.word	0x0000fff0


	//----- nvinfo : EIATTR_INT_WARP_WIDE_INSTR_OFFSETS
	.align		4
.L_984:
        /*0170*/ 	.byte	0x04, 0x31
        /*0172*/ 	.short	(.L_986 - .L_985)


	//   ....[0]....
.L_985:
        /*0174*/ 	.word	0x000000c0


	//   ....[1]....
        /*0178*/ 	.word	0x000000d0


	//   ....[2]....
        /*017c*/ 	.word	0x00000170


	//   ....[3]....
        /*0180*/ 	.word	0x000101a0


	//   ....[4]....
        /*0184*/ 	.word	0x00010230


	//   ....[5]....
        /*0188*/ 	.word	0x00013600


	//   ....[6]....
        /*018c*/ 	.word	0x00013690


	//----- nvinfo : EIATTR_COOP_GROUP_MASK_REGIDS
	.align		4
.L_986:
        /*0190*/ 	.byte	0x04, 0x29
        /*0192*/ 	.short	(.L_988 - .L_987)


	//   ....[0]....
.L_987:
        /*0194*/ 	.word	0xffffffff


	//   ....[1]....
        /*0198*/ 	.word	0xffffffff


	//   ....[2]....
        /*019c*/ 	.word	0xffffffff


	//   ....[3]....
        /*01a0*/ 	.word	0xffffffff


	//   ....[4]....
        /*01a4*/ 	.word	0xffffffff


	//   ....[5]....
        /*01a8*/ 	.word	0xffffffff


	//   ....[6]....
        /*01ac*/ 	.word	0xffffffff


	//   ....[7]....
        /*01b0*/ 	.word	0xffffffff


	//   ....[8]....
        /*01b4*/ 	.word	0xffffffff


	//   ....[9]....
        /*01b8*/ 	.word	0xffffffff


	//   ....[10]....
        /*01bc*/ 	.word	0xffffffff


	//   ....[11]....
        /*01c0*/ 	.word	0xffffffff


	//   ....[12]....
        /*01c4*/ 	.word	0xffffffff


	//   ....[13]....
        /*01c8*/ 	.word	0xffffffff


	//   ....[14]....
        /*01cc*/ 	.word	0xffffffff


	//   ....[15]....
        /*01d0*/ 	.word	0xffffffff


	//   ....[16]....
        /*01d4*/ 	.word	0xffffffff


	//   ....[17]....
        /*01d8*/ 	.word	0xffffffff


	//   ....[18]....
        /*01dc*/ 	.word	0xffffffff


	//   ....[19]....
        /*01e0*/ 	.word	0xffffffff


	//   ....[20]....
        /*01e4*/ 	.word	0xffffffff


	//   ....[21]....
        /*01e8*/ 	.word	0xffffffff


	//   ....[22]....
        /*01ec*/ 	.word	0xffffffff


	//   ....[23]....
        /*01f0*/ 	.word	0xffffffff


	//   ....[24]....
        /*01f4*/ 	.word	0xffffffff


	//   ....[25]....
        /*01f8*/ 	.word	0xffffffff


	//   ....[26]....
        /*01fc*/ 	.word	0xffffffff


	//   ....[27]....
        /*0200*/ 	.word	0xffffffff


	//   ....[28]....
        /*0204*/ 	.word	0xffffffff


	//   ....[29]....
        /*0208*/ 	.word	0xffffffff


	//   ....[30]....
        /*020c*/ 	.word	0xffffffff


	//   ....[31]....
        /*0210*/ 	.word	0xffffffff


	//   ....[32]....
        /*0214*/ 	.word	0xffffffff


	//   ....[33]....
        /*0218*/ 	.word	0xffffffff


	//   ....[34]....
        /*021c*/ 	.word	0xffffffff


	//   ....[35]....
        /*0220*/ 	.word	0xffffffff


	//   ....[36]....
        /*0224*/ 	.word	0xffffffff


	//   ....[37]....
        /*0228*/ 	.word	0xffffffff


	//   ....[38]....
        /*022c*/ 	.word	0xffffffff


	//   ....[39]....
        /*0230*/ 	.word	0xffffffff


	//   ....[40]....
        /*0234*/ 	.word	0xffffffff


	//   ....[41]....
        /*0238*/ 	.word	0xffffffff


	//   ....[42]....
        /*023c*/ 	.word	0xffffffff


	//   ....[43]....
        /*0240*/ 	.word	0xffffffff


	//   ....[44]....
        /*0244*/ 	.word	0xffffffff


	//   ....[45]....
        /*0248*/ 	.word	0xffffffff


	//   ....[46]....
        /*024c*/ 	.word	0xffffffff


	//   ....[47]....
        /*0250*/ 	.word	0xffffffff


	//   ....[48]....
        /*0254*/ 	.word	0xffffffff


	//   ....[49]....
        /*0258*/ 	.word	0xffffffff


	//   ....[50]....
        /*025c*/ 	.word	0xffffffff


	//   ....[51]....
        /*0260*/ 	.word	0xffffffff


	//   ....[52]....
        /*0264*/ 	.word	0xffffffff


	//   ....[53]....
        /*0268*/ 	.word	0xffffffff


	//   ....[54]....
        /*026c*/ 	.word	0xffffffff


	//   ....[55]....
        /*0270*/ 	.word	0xffffffff


	//   ....[56]....
        /*0274*/ 	.word	0xffffffff


	//   ....[57]....
        /*0278*/ 	.word	0xffffffff


	//   ....[58]....
        /*027c*/ 	.word	0xffffffff


	//   ....[59]....
        /*0280*/ 	.word	0xffffffff


	//   ....[60]....
        /*0284*/ 	.word	0xffffffff


	//   ....[61]....
        /*0288*/ 	.word	0xffffffff


	//   ....[62]....
        /*028c*/ 	.word	0xffffffff


	//   ....[63]....
        /*0290*/ 	.word	0xffffffff


	//   ....[64]....
        /*0294*/ 	.word	0xffffffff


	//   ....[65]....
        /*0298*/ 	.word	0xffffffff


	//   ....[66]....
        /*029c*/ 	.word	0xffffffff


	//   ....[67]....
        /*02a0*/ 	.word	0xffffffff


	//   ....[68]....
        /*02a4*/ 	.word	0xffffffff


	//   ....[69]....
        /*02a8*/ 	.word	0xffffffff


	//   ....[70]....
        /*02ac*/ 	.word	0xffffffff


	//   ....[71]....
        /*02b0*/ 	.word	0xffffffff


	//   ....[72]....
        /*02b4*/ 	.word	0xffffffff


	//   ....[73]....
        /*02b8*/ 	.word	0xffffffff


	//   ....[74]....
        /*02bc*/ 	.word	0xffffffff


	//   ....[75]....
        /*02c0*/ 	.word	0xffffffff


	//   ....[76]....
        /*02c4*/ 	.word	0xffffffff


	//   ....[77]....
        /*02c8*/ 	.word	0xffffffff


	//   ....[78]....
        /*02cc*/ 	.word	0xffffffff


	//   ....[79]....
        /*02d0*/ 	.word	0xffffffff


	//   ....[80]....
        /*02d4*/ 	.word	0xffffffff


	//   ....[81]....
        /*02d8*/ 	.word	0xffffffff


	//   ....[82]....
        /*02dc*/ 	.word	0xffffffff


	//   ....[83]....
        /*02e0*/ 	.word	0xffffffff


	//   ....[84]....
        /*02e4*/ 	.word	0xffffffff


	//   ....[85]....
        /*02e8*/ 	.word	0xffffffff


	//   ....[86]....
        /*02ec*/ 	.word	0xffffffff


	//   ....[87]....
        /*02f0*/ 	.word	0xffffffff


	//   ....[88]....
        /*02f4*/ 	.word	0xffffffff


	//   ....[89]....
        /*02f8*/ 	.word	0xffffffff


	//   ....[90]....
        /*02fc*/ 	.word	0xffffffff


	//   ....[91]....
        /*0300*/ 	.word	0xffffffff


	//   ....[92]....
        /*0304*/ 	.word	0xffffffff


	//   ....[93]....
        /*0308*/ 	.word	0xffffffff


	//   ....[94]....
        /*030c*/ 	.word	0xffffffff


	//   ....[95]....
        /*0310*/ 	.word	0xffffffff


	//   ....[96]....
        /*0314*/ 	.word	0xffffffff


	//   ....[97]....
        /*0318*/ 	.word	0xffffffff


	//   ....[98]....
        /*031c*/ 	.word	0xffffffff


	//   ....[99]....
        /*0320*/ 	.word	0xffffffff


	//   ....[100]....
        /*0324*/ 	.word	0xffffffff


	//   ....[101]....
        /*0328*/ 	.word	0xffffffff


	//   ....[102]....
        /*032c*/ 	.word	0xffffffff


	//   ....[103]....
        /*0330*/ 	.word	0xffffffff


	//   ....[104]....
        /*0334*/ 	.word	0xffffffff


	//   ....[105]....
        /*0338*/ 	.word	0xffffffff


	//   ....[106]....
        /*033c*/ 	.word	0xffffffff


	//   ....[107]....
        /*0340*/ 	.word	0xffffffff


	//   ....[108]....
        /*0344*/ 	.word	0xffffffff


	//   ....[109]....
        /*0348*/ 	.word	0xffffffff


	//   ....[110]....
        /*034c*/ 	.word	0xffffffff


	//   ....[111]....
        /*0350*/ 	.word	0xffffffff


	//   ....[112]....
        /*0354*/ 	.word	0xffffffff


	//   ....[113]....
        /*0358*/ 	.word	0xffffffff


	//   ....[114]....
        /*035c*/ 	.word	0xffffffff


	//   ....[115]....
        /*0360*/ 	.word	0xffffffff


	//   ....[116]....
        /*0364*/ 	.word	0xffffffff


	//   ....[117]....
        /*0368*/ 	.word	0xffffffff


	//   ....[118]....
        /*036c*/ 	.word	0xffffffff


	//   ....[119]....
        /*0370*/ 	.word	0xffffffff


	//   ....[120]....
        /*0374*/ 	.word	0xffffffff


	//   ....[121]....
        /*0378*/ 	.word	0xffffffff


	//   ....[122]....
        /*037c*/ 	.word	0xffffffff


	//   ....[123]....
        /*0380*/ 	.word	0xffffffff


	//   ....[124]....
        /*0384*/ 	.word	0x0500000f


	//   ....[125]....
        /*0388*/ 	.word	0x0500000f


	//   ....[126]....
        /*038c*/ 	.word	0x0500000f


	//   ....[127]....
        /*0390*/ 	.word	0x0500000f


	//   ....[128]....
        /*0394*/ 	.word	0x0500000f


	//   ....[129]....
        /*0398*/ 	.word	0x0500000f


	//   ....[130]....
        /*039c*/ 	.word	0x0500000f


	//   ....[131]....
        /*03a0*/ 	.word	0x0500000f


	//   ....[132]....
        /*03a4*/ 	.word	0x0500000f


	//   ....[133]....
        /*03a8*/ 	.word	0x0500000f


	//   ....[134]....
        /*03ac*/ 	.word	0x0500000f


	//   ....[135]....
        /*03b0*/ 	.word	0x0500000f


	//   ....[136]....
        /*03b4*/ 	.word	0x0500000f


	//   ....[137]....
        /*03b8*/ 	.word	0x0500000f


	//   ....[138]....
        /*03bc*/ 	.word	0x0500000f


	//   ....[139]....
        /*03c0*/ 	.word	0x0500000f


	//   ....[140]....
        /*03c4*/ 	.word	0x0500000f


	//   ....[141]....
        /*03c8*/ 	.word	0x0500000f


	//   ....[142]....
        /*03cc*/ 	.word	0x0500000f


	//   ....[143]....
        /*03d0*/ 	.word	0x0500000f


	//   ....[144]....
        /*03d4*/ 	.word	0x0500000f


	//   ....[145]....
        /*03d8*/ 	.word	0x0500000f


	//   ....[146]....
        /*03dc*/ 	.word	0x0500000f


	//   ....[147]....
        /*03e0*/ 	.word	0x0500000f


	//   ....[148]....
        /*03e4*/ 	.word	0x0500000f


	//   ....[149]....
        /*03e8*/ 	.word	0x0500000f


	//   ....[150]....
        /*03ec*/ 	.word	0x0500000f


	//   ....[151]....
        /*03f0*/ 	.word	0x0500000f


	//   ....[152]....
        /*03f4*/ 	.word	0x0500000f


	//   ....[153]....
        /*03f8*/ 	.word	0x0500000f


	//   ....[154]....
        /*03fc*/ 	.word	0x0500000f


	//   ....[155]....
        /*0400*/ 	.word	0x0500000f


	//   ....[156]....
        /*0404*/ 	.word	0x0500000f


	//   ....[157]....
        /*0408*/ 	.word	0x0500000f


	//   ....[158]....
        /*040c*/ 	.word	0x0500000f


	//   ....[159]....
        /*0410*/ 	.word	0x0500000f


	//   ....[160]....
        /*0414*/ 	.word	0x0500000f


	//   ....[161]....
        /*0418*/ 	.word	0x0500000f


	//   ....[162]....
        /*041c*/ 	.word	0x0500000f


	//   ....[163]....
        /*0420*/ 	.word	0x0500000f


	//   ....[164]....
        /*0424*/ 	.word	0x0500000f


	//   ....[165]....
        /*0428*/ 	.word	0x0500000f


	//   ....[166]....
        /*042c*/ 	.word	0x0500000f


	//   ....[167]....
        /*0430*/ 	.word	0x0500000f


	//   ....[168]....
        /*0434*/ 	.word	0x0500000f


	//   ....[169]....
        /*0438*/ 	.word	0x0500000f


	//   ....[170]....
        /*043c*/ 	.word	0x0500000f


	//   ....[171]....
        /*0440*/ 	.word	0x0500000f


	//   ....[172]....
        /*0444*/ 	.word	0x0500000f


	//   ....[173]....
        /*0448*/ 	.word	0x0500000f


	//   ....[174]....
        /*044c*/ 	.word	0x0500000f


	//   ....[175]....
        /*0450*/ 	.word	0x0500000f


	//   ....[176]....
        /*0454*/ 	.word	0x0500000f


	//   ....[177]....
        /*0458*/ 	.word	0x0500000f


	//   ....[178]....
        /*045c*/ 	.word	0x0500000f


	//   ....[179]....
        /*0460*/ 	.word	0x0500000f


	//   ....[180]....
        /*0464*/ 	.word	0x0500000f


	//   ....[181]....
        /*0468*/ 	.word	0x0500000f


	//   ....[182]....
        /*046c*/ 	.word	0x0500000f


	//   ....[183]....
        /*0470*/ 	.word	0x0500000f


	//----- nvinfo : EIATTR_COOP_GROUP_INSTR_OFFSETS
	.align		4
.L_988:
        /*0474*/ 	.byte	0x04, 0x28
        /*0476*/ 	.short	(.L_990 - .L_989)


	//   ....[0]....
.L_989:
        /*0478*/ 	.word	0x00000070


	//   ....[1]....
        /*047c*/ 	.word	0x000000b0


	//   ....[2]....
        /*0480*/ 	.word	0x00000290


	//   ....[3]....
        /*0484*/ 	.word	0x000003f0


	//   ....[4]....
        /*0488*/ 	.word	0x00000510


	//   ....[5]....
        /*048c*/ 	.word	0x00000670


	//   ....[6]....
        /*0490*/ 	.word	0x00002050


	//   ....[7]....
        /*0494*/ 	.word	0x00004120


	//   ....[8]....
        /*0498*/ 	.word	0x000047b0


	//   ....[9]....
        /*049c*/ 	.word	0x000047e0


	//   ....[10]....
        /*04a0*/ 	.word	0x00004ba0


	//   ....[11]....
        /*04a4*/ 	.word	0x00004ca0


	//   ....[12]....
        /*04a8*/ 	.word	0x00004ed0


	//   ....[13]....
        /*04ac*/ 	.word	0x00005020


	//   ....[14]....
        /*04b0*/ 	.word	0x000058d0


	//   ....[15]....
        /*04b4*/ 	.word	0x00005df0


	//   ....[16]....
        /*04b8*/ 	.word	0x00005e00


	//   ....[17]....
        /*04bc*/ 	.word	0x000063a0


	//   ....[18]....
        /*04c0*/ 	.word	0x000063d0


	//   ....[19]....
        /*04c4*/ 	.word	0x000068c0


	//   ....[20]....
        /*04c8*/ 	.word	0x00006a90


	//   ....[21]....
        /*04cc*/ 	.word	0x00007850


	//   ....[22]....
        /*04d0*/ 	.word	0x00007d90


	//   ....[23]....
        /*04d4*/ 	.word	0x00007db0


	//   ....[24]....
        /*04d8*/ 	.word	0x000084e0


	//   ....[25]....
        /*04dc*/ 	.word	0x00008590


	//   ....[26]....
        /*04e0*/ 	.word	0x00009160


	//   ....[27]....
        /*04e4*/ 	.word	0x00009240


	//   ....[28]....
        /*04e8*/ 	.word	0x000092b0


	//   ....[29]....
        /*04ec*/ 	.word	0x000092d0


	//   ....[30]....
        /*04f0*/ 	.word	0x00009300


	//   ....[31]....
        /*04f4*/ 	.word	0x0000ab20


	//   ....[32]....
        /*04f8*/ 	.word	0x0000af10


	//   ....[33]....
        /*04fc*/ 	.word	0x0000af20


	//   ....[34]....
        /*0500*/ 	.word	0x0000af30


	//   ....[35]....
        /*0504*/ 	.word	0x0000af60


	//   ....[36]....
        /*0508*/ 	.word	0x0000bbd0


	//   ....[37]....
        /*050c*/ 	.word	0x0000bbf0


	//   ....[38]....
        /*0510*/ 	.word	0x0000bea0


	//   ....[39]....
        /*0514*/ 	.word	0x0000bec0


	//   ....[40]....
        /*0518*/ 	.word	0x0000c5d0


	//   ....[41]....
        /*051c*/ 	.word	0x0000c600


	//   ....[42]....
        /*0520*/ 	.word	0x0000ceb0


	//   ....[43]....
        /*0524*/ 	.word	0x0000ced0


	//   ....[44]....
        /*0528*/ 	.word	0x0000e290


	//   ....[45]....
        /*052c*/ 	.word	0x0000e2d0


	//   ....[46]....
        /*0530*/ 	.word	0x0000e510


	//   ....[47]....
        /*0534*/ 	.word	0x0000e530


	//   ....[48]....
        /*0538*/ 	.word	0x0000e7f0


	//   ....[49]....
        /*053c*/ 	.word	0x0000e9e0


	//   ....[50]....
        /*0540*/ 	.word	0x0000ea10


	//   ....[51]....
        /*0544*/ 	.word	0x0000ea40


	//   ....[52]....
        /*0548*/ 	.word	0x0000ea70


	//   ....[53]....
        /*054c*/ 	.word	0x0000eaa0


	//   ....[54]....
        /*0550*/ 	.word	0x0000ead0


	//   ....[55]....
        /*0554*/ 	.word	0x0000ec40


	//   ....[56]....
        /*0558*/ 	.word	0x0000ec70


	//   ....[57]....
        /*055c*/ 	.word	0x0000eca0


	//   ....[58]....
        /*0560*/ 	.word	0x0000ecd0


	//   ....[59]....
        /*0564*/ 	.word	0x0000ed00


	//   ....[60]....
        /*0568*/ 	.word	0x0000ed30


	//   ....[61]....
        /*056c*/ 	.word	0x0000edc0


	//   ....[62]....
        /*0570*/ 	.word	0x0000edf0


	//   ....[63]....
        /*0574*/ 	.word	0x0000ee00


	//   ....[64]....
        /*0578*/ 	.word	0x0000ee40


	//   ....[65]....
        /*057c*/ 	.word	0x00010f10


	//   ....[66]....
        /*0580*/ 	.word	0x00010f30


	//   ....[67]....
        /*0584*/ 	.word	0x00010fc0


	//   ....[68]....
        /*0588*/ 	.word	0x00010fe0


	//   ....[69]....
        /*058c*/ 	.word	0x00011060


	//   ....[70]....
        /*0590*/ 	.word	0x00011080


	//   ....[71]....
        /*0594*/ 	.word	0x00011090


	//   ....[72]....
        /*0598*/ 	.word	0x000110a0


	//   ....[73]....
        /*059c*/ 	.word	0x00011800


	//   ....[74]....
        /*05a0*/ 	.word	0x00011830


	//   ....[75]....
        /*05a4*/ 	.word	0x000118d0


	//   ....[76]....
        /*05a8*/ 	.word	0x000118f0


	//   ....[77]....
        /*05ac*/ 	.word	0x00011970


	//   ....[78]....
        /*05b0*/ 	.word	0x00011990


	//   ....[79]....
        /*05b4*/ 	.word	0x000119a0


	//   ....[80]....
        /*05b8*/ 	.word	0x000119b0


	//   ....[81]....
        /*05bc*/ 	.word	0x00011e30


	//   ....[82]....
        /*05c0*/ 	.word	0x00011ef0


	//   ....[83]....
        /*05c4*/ 	.word	0x00012040


	//   ....[84]....
        /*05c8*/ 	.word	0x00012080


	//   ....[85]....
        /*05cc*/ 	.word	0x00012090


	//   ....[86]....
        /*05d0*/ 	.word	0x000120a0


	//   ....[87]....
        /*05d4*/ 	.word	0x000121f0


	//   ....[88]....
        /*05d8*/ 	.word	0x00012340


	//   ....[89]....
        /*05dc*/ 	.word	0x00012b30


	//   ....[90]....
        /*05e0*/ 	.word	0x00012b50


	//   ....[91]....
        /*05e4*/ 	.word	0x00012ba0


	//   ....[92]....
        /*05e8*/ 	.word	0x00012bb0


	//   ....[93]....
        /*05ec*/ 	.word	0x00012bf0


	//   ....[94]....
        /*05f0*/ 	.word	0x00012c00


	//   ....[95]....
        /*05f4*/ 	.word	0x00012c10


	//   ....[96]....
        /*05f8*/ 	.word	0x00012c50


	//   ....[97]....
        /*05fc*/ 	.word	0x00012f50


	//   ....[98]....
        /*0600*/ 	.word	0x00012f90


	//   ....[99]....
        /*0604*/ 	.word	0x00012fb0


	//   ....[100]....
        /*0608*/ 	.word	0x00012fd0


	//   ....[101]....
        /*060c*/ 	.word	0x00013000


	//   ....[102]....
        /*0610*/ 	.word	0x00013020


	//   ....[103]....
        /*0614*/ 	.word	0x00013120


	//   ....[104]....
        /*0618*/ 	.word	0x00013270


	//   ....[105]....
        /*061c*/ 	.word	0x000138b0


	//   ....[106]....
        /*0620*/ 	.word	0x000138e0


	//   ....[107]....
        /*0624*/ 	.word	0x00013940


	//   ....[108]....
        /*0628*/ 	.word	0x00013970


	//   ....[109]....
        /*062c*/ 	.word	0x000139a0


	//   ....[110]....
        /*0630*/ 	.word	0x000139d0


	//   ....[111]....
        /*0634*/ 	.word	0x00013a00


	//   ....[112]....
        /*0638*/ 	.word	0x00013a30


	//   ....[113]....
        /*063c*/ 	.word	0x00013bd0


	//   ....[114]....
        /*0640*/ 	.word	0x00013c00


	//   ....[115]....
        /*0644*/ 	.word	0x00013c30


	//   ....[116]....
        /*0648*/ 	.word	0x00013c60


	//   ....[117]....
        /*064c*/ 	.word	0x00013c90


	//   ....[118]....
        /*0650*/ 	.word	0x00013cc0


	//   ....[119]....
        /*0654*/ 	.word	0x00013d80


	//   ....[120]....
        /*0658*/ 	.word	0x00013da0


	//   ....[121]....
        /*065c*/ 	.word	0x00013dc0


	//   ....[122]....
        /*0660*/ 	.word	0x00013e20


	//   ....[123]....
        /*0664*/ 	.word	0x00014840


	//   ....[124]....
        /*0668*/ 	.word	0x00014e90


	//   ....[125]....
        /*066c*/ 	.word	0x00014f80


	//   ....[126]....
        /*0670*/ 	.word	0x00015020


	//   ....[127]....
        /*0674*/ 	.word	0x00015080


	//   ....[128]....
        /*0678*/ 	.word	0x00015170


	//   ....[129]....
        /*067c*/ 	.word	0x000151e0


	//   ....[130]....
        /*0680*/ 	.word	0x000152d0


	//   ....[131]....
        /*0684*/ 	.word	0x00015340


	//   ....[132]....
        /*0688*/ 	.word	0x000153e0


	//   ....[133]....
        /*068c*/ 	.word	0x000154d0


	//   ....[134]....
        /*0690*/ 	.word	0x00015540


	//   ....[135]....
        /*0694*/ 	.word	0x000155a0


	//   ....[136]....
        /*0698*/ 	.word	0x00015690


	//   ....[137]....
        /*069c*/ 	.word	0x000156f0


	//   ....[138]....
        /*06a0*/ 	.word	0x000157f0


	//   ....[139]....
        /*06a4*/ 	.word	0x00015850


	//   ....[140]....
        /*06a8*/ 	.word	0x000158f0


	//   ....[141]....
        /*06ac*/ 	.word	0x00015a70


	//   ....[142]....
        /*06b0*/ 	.word	0x00015b70


	//   ....[143]....
        /*06b4*/ 	.word	0x00015df0


	//   ....[144]....
        /*06b8*/ 	.word	0x00015e40


	//   ....[145]....
        /*06bc*/ 	.word	0x00016010


	//   ....[146]....
        /*06c0*/ 	.word	0x00016060


	//   ....[147]....
        /*06c4*/ 	.word	0x00016230


	//   ....[148]....
        /*06c8*/ 	.word	0x00016280


	//   ....[149]....
        /*06cc*/ 	.word	0x00016370


	//   ....[150]....
        /*06d0*/ 	.word	0x00016410


	//   ....[151]....
        /*06d4*/ 	.word	0x00016470


	//   ....[152]....
        /*06d8*/ 	.word	0x00016520


	//   ....[153]....
        /*06dc*/ 	.word	0x00016580


	//   ....[154]....
        /*06e0*/ 	.word	0x00016630


	//   ....[155]....
        /*06e4*/ 	.word	0x00016690


	//   ....[156]....
        /*06e8*/ 	.word	0x00016740


	//   ....[157]....
        /*06ec*/ 	.word	0x00016830


	//   ....[158]....
        /*06f0*/ 	.word	0x00016910


	//   ....[159]....
        /*06f4*/ 	.word	0x00016a20


	//   ....[160]....
        /*06f8*/ 	.word	0x00016b20


	//   ....[161]....
        /*06fc*/ 	.word	0x00016c50


	//   ....[162]....
        /*0700*/ 	.word	0x00016d30


	//   ....[163]....
        /*0704*/ 	.word	0x00016e30


	//   ....[164]....
        /*0708*/ 	.word	0x00016f10


	//   ....[165]....
        /*070c*/ 	.word	0x00016fa0


	//   ....[166]....
        /*0710*/ 	.word	0x00017040


	//   ....[167]....
        /*0714*/ 	.word	0x000171b0


	//   ....[168]....
        /*0718*/ 	.word	0x00017220


	//   ....[169]....
        /*071c*/ 	.word	0x00017290


	//   ....[170]....
        /*0720*/ 	.word	0x00017300


	//   ....[171]....
        /*0724*/ 	.word	0x00017370


	//   ....[172]....
        /*0728*/ 	.word	0x000173f0


	//   ....[173]....
        /*072c*/ 	.word	0x00017470


	//   ....[174]....
        /*0730*/ 	.word	0x00017500


	//   ....[175]....
        /*0734*/ 	.word	0x00017570


	//   ....[176]....
        /*0738*/ 	.word	0x000175e0


	//   ....[177]....
        /*073c*/ 	.word	0x00017650


	//   ....[178]....
        /*0740*/ 	.word	0x000176d0


	//   ....[179]....
        /*0744*/ 	.word	0x00017740


	//   ....[180]....
        /*0748*/ 	.word	0x000177d0


	//   ....[181]....
        /*074c*/ 	.word	0x00017830


	//   ....[182]....
        /*0750*/ 	.word	0x000178c0


	//   ....[183]....
        /*0754*/ 	.word	0x000179f0


	//----- nvinfo : EIATTR_REG_RECONFIG
	.align		4
.L_990:
        /*0758*/ 	.byte	0x01, 0x54
	.zero		2


	//----- nvinfo : EIATTR_SYSCALL_OFFSETS
	.align		4
        /*075c*/ 	.byte	0x04, 0x46
        /*075e*/ 	.short	(.L_992 - .L_991)


	//   ....[0]....
.L_991:
        /*0760*/ 	.word	0x000042f0


	//   ....[1]....
        /*0764*/ 	.word	0x00010390


	//   ....[2]....
        /*0768*/ 	.word	0x000104e0


	//   ....[3]....
        /*076c*/ 	.word	0x000105d0


	//   ....[4]....
        /*0770*/ 	.word	0x000114c0


	//----- nvinfo : EIATTR_MBARRIER_INSTR_OFFSETS
	.align		4
.L_992:
        /*0774*/ 	.byte	0x04, 0x39
        /*0776*/ 	.short	(.L_994 - .L_993)


	//   ....[0]....
.L_993:
        /*0778*/ 	.word	0x00000180
        /*077c*/ 	.word	0x000000ff
        /*0780*/ 	.word	0x00028c00
        /*0784*/ 	.short	0x0100
        /*0786*/ 	.byte	0x08
	.zero		1


	//   ....[1]....
        /*0788*/ 	.word	0x00000190
        /*078c*/ 	.word	0x000000ff
        /*0790*/ 	.word	0x00028c20
        /*0794*/ 	.short	0x0100
        /*0796*/ 	.byte	0x08
	.zero		1


	//   ....[2]....
        /*0798*/ 	.word	0x00000240
        /*079c*/ 	.word	0x000000ff
        /*07a0*/ 	.word	0x00028c30
        /*07a4*/ 	.short	0x0100
        /*07a6*/ 	.byte	0x06
	.zero		1


	//   ....[3]....
        /*07a8*/ 	.word	0x00000250
        /*07ac*/ 	.word	0x000000ff
        /*07b0*/ 	.word	0x00028c40
        /*07b4*/ 	.short	0x0100
        /*07b6*/ 	.byte	0x06
	.zero		1


	//   ....[4]....
        /*07b8*/ 	.word	0x00000260
        /*07bc*/ 	.word	0x000000ff
        /*07c0*/ 	.word	0x00028c38
        /*07c4*/ 	.short	0x0100
        /*07c6*/ 	.byte	0x06
	.zero		1


	//   ....[5]....
        /*07c8*/ 	.word	0x00000270
        /*07cc*/ 	.word	0x000000ff
        /*07d0*/ 	.word	0x00028c48
        /*07d4*/ 	.short	0x0100
        /*07d6*/ 	.byte	0x06
	.zero		1


	//   ....[6]....
        /*07d8*/ 	.word	0x000003a0
        /*07dc*/ 	.word	0x000000ff
        /*07e0*/ 	.word	0x00028c50
        /*07e4*/ 	.short	0x0100
        /*07e6*/ 	.byte	0x08
	.zero		1


	//   ....[7]....
        /*07e8*/ 	.word	0x000003b0
        /*07ec*/ 	.word	0x000000ff
        /*07f0*/ 	.word	0x00028c60
        /*07f4*/ 	.short	0x0100
        /*07f6*/ 	.byte	0x08
	.zero		1


	//   ....[8]....
        /*07f8*/ 	.word	0x000003c0
        /*07fc*/ 	.word	0x000000ff
        /*0800*/ 	.word	0x00028c58
        /*0804*/ 	.short	0x0100
        /*0806*/ 	.byte	0x08
	.zero		1


	//   ....[9]....
        /*0808*/ 	.word	0x000003d0
        /*080c*/ 	.word	0x000000ff
        /*0810*/ 	.word	0x00028c68
        /*0814*/ 	.short	0x0100
        /*0816*/ 	.byte	0x08
	.zero		1


	//   ....[10]....
        /*0818*/ 	.word	0x000004c0
        /*081c*/ 	.word	0x000000ff
        /*0820*/ 	.word	0x00028c70
        /*0824*/ 	.short	0x0100
        /*0826*/ 	.byte	0x06
	.zero		1


	//   ....[11]....
        /*0828*/ 	.word	0x000004d0
        /*082c*/ 	.word	0x000000ff
        /*0830*/ 	.word	0x00028c80
        /*0834*/ 	.short	0x0100
        /*0836*/ 	.byte	0x06
	.zero		1


	//   ....[12]....
        /*0838*/ 	.word	0x000004e0
        /*083c*/ 	.word	0x000000ff
        /*0840*/ 	.word	0x00028c78
        /*0844*/ 	.short	0x0100
        /*0846*/ 	.byte	0x06
	.zero		1


	//   ....[13]....
        /*0848*/ 	.word	0x000004f0
        /*084c*/ 	.word	0x000000ff
        /*0850*/ 	.word	0x00028c88
        /*0854*/ 	.short	0x0100
        /*0856*/ 	.byte	0x06
	.zero		1


	//   ....[14]....
        /*0858*/ 	.word	0x00000620
        /*085c*/ 	.word	0x000000ff
        /*0860*/ 	.word	0x00028c90
        /*0864*/ 	.short	0x0100
        /*0866*/ 	.byte	0x08
	.zero		1


	//   ....[15]....
        /*0868*/ 	.word	0x00000630
        /*086c*/ 	.word	0x000000ff
        /*0870*/ 	.word	0x00028ca0
        /*0874*/ 	.short	0x0100
        /*0876*/ 	.byte	0x08
	.zero		1


	//   ....[16]....
        /*0878*/ 	.word	0x00000640
        /*087c*/ 	.word	0x000000ff
        /*0880*/ 	.word	0x00028c98
        /*0884*/ 	.short	0x0100
        /*0886*/ 	.byte	0x08
	.zero		1


	//   ....[17]....
        /*0888*/ 	.word	0x00000650
        /*088c*/ 	.word	0x000000ff
        /*0890*/ 	.word	0x00028ca8
        /*0894*/ 	.short	0x0100
        /*0896*/ 	.byte	0x08
	.zero		1


	//   ....[18]....
        /*0898*/ 	.word	0x00000790
        /*089c*/ 	.word	0x000000ff
        /*08a0*/ 	.word	0x00028cb0
        /*08a4*/ 	.short	0x0100
        /*08a6*/ 	.byte	0x08
	.zero		1


	//   ....[19]....
        /*08a8*/ 	.word	0x000007a0
        /*08ac*/ 	.word	0x000000ff
        /*08b0*/ 	.word	0x00028cc0
        /*08b4*/ 	.short	0x0100
        /*08b6*/ 	.byte	0x08
	.zero		1


	//   ....[20]....
        /*08b8*/ 	.word	0x000007b0
        /*08bc*/ 	.word	0x000000ff
        /*08c0*/ 	.word	0x00028cb8
        /*08c4*/ 	.short	0x0100
        /*08c6*/ 	.byte	0x08
	.zero		1


	//   ....[21]....
        /*08c8*/ 	.word	0x000007c0
        /*08cc*/ 	.word	0x000000ff
        /*08d0*/ 	.word	0x00028cc8
        /*08d4*/ 	.short	0x0100
        /*08d6*/ 	.byte	0x08
	.zero		1


	//   ....[22]....
        /*08d8*/ 	.word	0x00002190
        /*08dc*/ 	.word	0x000000ff
        /*08e0*/ 	.word	0x00028c50
        /*08e4*/ 	.short	0x010a
        /*08e6*/ 	.byte	0x17
	.zero		1


	//   ....[23]....
        /*08e8*/ 	.word	0x00002430
        /*08ec*/ 	.word	0x000000ff
        /*08f0*/ 	.word	0x00000000
        /*08f4*/ 	.short	0x0101
        /*08f6*/ 	.byte	0x06
	.zero		1


	//   ....[24]....
        /*08f8*/ 	.word	0x00002dc0
        /*08fc*/ 	.word	0x000000ff
        /*0900*/ 	.word	0x00028c50
        /*0904*/ 	.short	0x010a
        /*0906*/ 	.byte	0x17
	.zero		1


	//   ....[25]....
        /*0908*/ 	.word	0x00002e00
        /*090c*/ 	.word	0x000000ff
        /*0910*/ 	.word	0x00028c50
        /*0914*/ 	.short	0x010a
        /*0916*/ 	.byte	0x17
	.zero		1


	//   ....[26]....
        /*0918*/ 	.word	0x00002ff0
        /*091c*/ 	.word	0x000000ff
        /*0920*/ 	.word	0x00000000
        /*0924*/ 	.short	0x0101
        /*0926*/ 	.byte	0x06
	.zero		1


	//   ....[27]....
        /*0928*/ 	.word	0x000043a0
        /*092c*/ 	.word	0x000000ff
        /*0930*/ 	.word	0x00028c00
        /*0934*/ 	.short	0x010a
        /*0936*/ 	.byte	0x28
	.zero		1


	//   ....[28]....
        /*0938*/ 	.word	0x00004420
        /*093c*/ 	.word	0x00000007
        /*0940*/ 	.word	0x00028c30
        /*0944*/ 	.short	0x010a
        /*0946*/ 	.byte	0x3f
	.zero		1


	//   ....[29]....
        /*0948*/ 	.word	0x00004460
        /*094c*/ 	.word	0x00000007
        /*0950*/ 	.word	0x00028c30
        /*0954*/ 	.short	0x010a
        /*0956*/ 	.byte	0x3f
	.zero		1


	//   ....[30]....
        /*0958*/ 	.word	0x00004890
        /*095c*/ 	.word	0x000000ff
        /*0960*/ 	.word	0x00000000
        /*0964*/ 	.short	0x0101
        /*0966*/ 	.byte	0x06
	.zero		1


	//   ....[31]....
        /*0968*/ 	.word	0x00005690
        /*096c*/ 	.word	0x00000007
        /*0970*/ 	.word	0x00028c50
        /*0974*/ 	.short	0x010a
        /*0976*/ 	.byte	0x3f
	.zero		1


	//   ....[32]....
        /*0978*/ 	.word	0x000056d0
        /*097c*/ 	.word	0x00000007
        /*0980*/ 	.word	0x00028c50
        /*0984*/ 	.short	0x010a
        /*0986*/ 	.byte	0x3f
	.zero		1


	//   ....[33]....
        /*0988*/ 	.word	0x000059d0
        /*098c*/ 	.word	0x000000ff
        /*0990*/ 	.word	0x00000000
        /*0994*/ 	.short	0x0101
        /*0996*/ 	.byte	0x06
	.zero		1


	//   ....[34]....
        /*0998*/ 	.word	0x00005b30
        /*099c*/ 	.word	0x000000ff
        /*09a0*/ 	.word	0x00028c30
        /*09a4*/ 	.short	0x010a
        /*09a6*/ 	.byte	0x17
	.zero		1


	//   ....[35]....
        /*09a8*/ 	.word	0x00005b70
        /*09ac*/ 	.word	0x000000ff
        /*09b0*/ 	.word	0x00028c30
        /*09b4*/ 	.short	0x010a
        /*09b6*/ 	.byte	0x17
	.zero		1


	//   ....[36]....
        /*09b8*/ 	.word	0x00005e50
        /*09bc*/ 	.word	0x000000ff
        /*09c0*/ 	.word	0x00000000
        /*09c4*/ 	.short	0x0101
        /*09c6*/ 	.byte	0x06
	.zero		1


	//   ....[37]....
        /*09c8*/ 	.word	0x00007610
        /*09cc*/ 	.word	0x000000ff
        /*09d0*/ 	.word	0x00028c50
        /*09d4*/ 	.short	0x010a
        /*09d6*/ 	.byte	0x17
	.zero		1


	//   ....[38]....
        /*09d8*/ 	.word	0x00007650
        /*09dc*/ 	.word	0x000000ff
        /*09e0*/ 	.word	0x00028c50
        /*09e4*/ 	.short	0x010a
        /*09e6*/ 	.byte	0x17
	.zero		1


	//   ....[39]....
        /*09e8*/ 	.word	0x00007910
        /*09ec*/ 	.word	0x000000ff
        /*09f0*/ 	.word	0x00000000
        /*09f4*/ 	.short	0x0101
        /*09f6*/ 	.byte	0x17
	.zero		1


	//   ....[40]....
        /*09f8*/ 	.word	0x00007a40
        /*09fc*/ 	.word	0x000000ff
        /*0a00*/ 	.word	0x00028c30
        /*0a04*/ 	.short	0x010a
        /*0a06*/ 	.byte	0x16
	.zero		1


	//   ....[41]....
        /*0a08*/ 	.word	0x00007a80
        /*0a0c*/ 	.word	0x000000ff
        /*0a10*/ 	.word	0x00028c30
        /*0a14*/ 	.short	0x010a
        /*0a16*/ 	.byte	0x16
	.zero		1


	//   ....[42]....
        /*0a18*/ 	.word	0x00007cc0
        /*0a1c*/ 	.word	0x000000ff
        /*0a20*/ 	.word	0x00000000
        /*0a24*/ 	.short	0x0101
        /*0a26*/ 	.byte	0x06
	.zero		1


	//   ....[43]....
        /*0a28*/ 	.word	0x00008f20
        /*0a2c*/ 	.word	0x000000ff
        /*0a30*/ 	.word	0x00028c50
        /*0a34*/ 	.short	0x010a
        /*0a36*/ 	.byte	0x16
	.zero		1


	//   ....[44]....
        /*0a38*/ 	.word	0x00008f60
        /*0a3c*/ 	.word	0x000000ff
        /*0a40*/ 	.word	0x00028c50
        /*0a44*/ 	.short	0x010a
        /*0a46*/ 	.byte	0x16
	.zero		1


	//   ....[45]....
        /*0a48*/ 	.word	0x00009220
        /*0a4c*/ 	.word	0x000000ff
        /*0a50*/ 	.word	0x00000000
        /*0a54*/ 	.short	0x0101
        /*0a56*/ 	.byte	0x16
	.zero		1


	//   ....[46]....
        /*0a58*/ 	.word	0x0000bbe0
        /*0a5c*/ 	.word	0x000000ff
        /*0a60*/ 	.word	0x00000000
        /*0a64*/ 	.short	0x0101
        /*0a66*/ 	.byte	0x04
	.zero		1


	//   ....[47]....
        /*0a68*/ 	.word	0x0000c4e0
        /*0a6c*/ 	.word	0x000000ff
        /*0a70*/ 	.word	0x00000000
        /*0a74*/ 	.short	0x0101
        /*0a76*/ 	.byte	0x04
	.zero		1


	//   ....[48]....
        /*0a78*/ 	.word	0x00010cf0
        /*0a7c*/ 	.word	0x00000013
        /*0a80*/ 	.word	0x00028c40
        /*0a84*/ 	.short	0x010a
        /*0a86*/ 	.byte	0x3f
	.zero		1


	//   ....[49]....
        /*0a88*/ 	.word	0x000111a0
        /*0a8c*/ 	.word	0x00000013
        /*0a90*/ 	.word	0x00028c30
        /*0a94*/ 	.short	0x0107
        /*0a96*/ 	.byte	0x3f
	.zero		1


	//   ....[50]....
        /*0a98*/ 	.word	0x00011280
        /*0a9c*/ 	.word	0x00000013
        /*0aa0*/ 	.word	0x00028c30
        /*0aa4*/ 	.short	0x0101
        /*0aa6*/ 	.byte	0x3f
	.zero		1


	//   ....[51]....
        /*0aa8*/ 	.word	0x00011ab0
        /*0aac*/ 	.word	0x00000011
        /*0ab0*/ 	.word	0x00028c00
        /*0ab4*/ 	.short	0x0107
        /*0ab6*/ 	.byte	0x3f
	.zero		1


	//   ....[52]....
        /*0ab8*/ 	.word	0x00011ba0
        /*0abc*/ 	.word	0x00000011
        /*0ac0*/ 	.word	0x00028c00
        /*0ac4*/ 	.short	0x0101
        /*0ac6*/ 	.byte	0x3f
	.zero		1


	//   ....[53]....
        /*0ac8*/ 	.word	0x00011bc0
        /*0acc*/ 	.word	0x00000011
        /*0ad0*/ 	.word	0x00028c20
        /*0ad4*/ 	.short	0x010a
        /*0ad6*/ 	.byte	0x3f
	.zero		1


	//   ....[54]....
        /*0ad8*/ 	.word	0x00011c50
        /*0adc*/ 	.word	0x00000013
        /*0ae0*/ 	.word	0x00028c60
        /*0ae4*/ 	.short	0x010a
        /*0ae6*/ 	.byte	0x3f
	.zero		1


	//   ....[55]....
        /*0ae8*/ 	.word	0x00012560
        /*0aec*/ 	.word	0x00000013
        /*0af0*/ 	.word	0x00028c50
        /*0af4*/ 	.short	0x0107
        /*0af6*/ 	.byte	0x3f
	.zero		1


	//   ....[56]....
        /*0af8*/ 	.word	0x00012630
        /*0afc*/ 	.word	0x00000013
        /*0b00*/ 	.word	0x00028c50
        /*0b04*/ 	.short	0x0101
        /*0b06*/ 	.byte	0x3f
	.zero		1


	//   ....[57]....
        /*0b08*/ 	.word	0x000129b0
        /*0b0c*/ 	.word	0x00000006
        /*0b10*/ 	.word	0x00028c40
        /*0b14*/ 	.short	0x010a
        /*0b16*/ 	.byte	0x3f
	.zero		1


	//   ....[58]....
        /*0b18*/ 	.word	0x00012cd0
        /*0b1c*/ 	.word	0x00000006
        /*0b20*/ 	.word	0x00028c30
        /*0b24*/ 	.short	0x0107
        /*0b26*/ 	.byte	0x3f
	.zero		1


	//   ....[59]....
        /*0b28*/ 	.word	0x00012d90
        /*0b2c*/ 	.word	0x00000006
        /*0b30*/ 	.word	0x00028c30
        /*0b34*/ 	.short	0x0101
        /*0b36*/ 	.byte	0x3f
	.zero		1


	//   ....[60]....
        /*0b38*/ 	.word	0x00012dc0
        /*0b3c*/ 	.word	0x00000006
        /*0b40*/ 	.word	0x00028c60
        /*0b44*/ 	.short	0x010a
        /*0b46*/ 	.byte	0x3f
	.zero		1


	//   ....[61]....
        /*0b48*/ 	.word	0x00013470
        /*0b4c*/ 	.word	0x00000006
        /*0b50*/ 	.word	0x00028c50
        /*0b54*/ 	.short	0x0107
        /*0b56*/ 	.byte	0x3f
	.zero		1


	//   ....[62]....
        /*0b58*/ 	.word	0x00013530
        /*0b5c*/ 	.word	0x00000006
        /*0b60*/ 	.word	0x00028c50
        /*0b64*/ 	.short	0x0101
        /*0b66*/ 	.byte	0x3f
	.zero		1


	//   ....[63]....
        /*0b68*/ 	.word	0x000147c0
        /*0b6c*/ 	.word	0x00000007
        /*0b70*/ 	.word	0x00028c20
        /*0b74*/ 	.short	0x010a
        /*0b76*/ 	.byte	0x3f
	.zero		1


	//   ....[64]....
        /*0b78*/ 	.word	0x00014940
        /*0b7c*/ 	.word	0x00000005
        /*0b80*/ 	.word	0x00028c40
        /*0b84*/ 	.short	0x010a
        /*0b86*/ 	.byte	0x3f
	.zero		1


	//   ....[65]....
        /*0b88*/ 	.word	0x000149e0
        /*0b8c*/ 	.word	0x00000003
        /*0b90*/ 	.word	0x00028c40
        /*0b94*/ 	.short	0x010a
        /*0b96*/ 	.byte	0x3f
	.zero		1


	//   ....[66]....
        /*0b98*/ 	.word	0x00014a20
        /*0b9c*/ 	.word	0x00000005
        /*0ba0*/ 	.word	0x00028c60
        /*0ba4*/ 	.short	0x010a
        /*0ba6*/ 	.byte	0x3f
	.zero		1


	//   ....[67]....
        /*0ba8*/ 	.word	0x00014a60
        /*0bac*/ 	.word	0x00000003
        /*0bb0*/ 	.word	0x00028c60
        /*0bb4*/ 	.short	0x010a
        /*0bb6*/ 	.byte	0x3f
	.zero		1


	//   ....[68]....
        /*0bb8*/ 	.word	0x00014ad0
        /*0bbc*/ 	.word	0x00000003
        /*0bc0*/ 	.word	0x00028c50
        /*0bc4*/ 	.short	0x010a
        /*0bc6*/ 	.byte	0x3f
	.zero		1


	//   ....[69]....
        /*0bc8*/ 	.word	0x00014b30
        /*0bcc*/ 	.word	0x00000003
        /*0bd0*/ 	.word	0x00028c50
        /*0bd4*/ 	.short	0x010a
        /*0bd6*/ 	.byte	0x3f
	.zero		1


	//   ....[70]....
        /*0bd8*/ 	.word	0x00014b90
        /*0bdc*/ 	.word	0x00000003
        /*0be0*/ 	.word	0x00028c00
        /*0be4*/ 	.short	0x010a
        /*0be6*/ 	.byte	0x3f
	.zero		1


	//   ....[71]....
        /*0be8*/ 	.word	0x00014be0
        /*0bec*/ 	.word	0x00000007
        /*0bf0*/ 	.word	0x00028c30
        /*0bf4*/ 	.short	0x010a
        /*0bf6*/ 	.byte	0x3f
	.zero		1


	//   ....[72]....
        /*0bf8*/ 	.word	0x00014c30
        /*0bfc*/ 	.word	0x00000007
        /*0c00*/ 	.word	0x00028c50
        /*0c04*/ 	.short	0x010a
        /*0c06*/ 	.byte	0x3f
	.zero		1


	//   ....[73]....
        /*0c08*/ 	.word	0x00014c90
        /*0c0c*/ 	.word	0x00000006
        /*0c10*/ 	.word	0x00028c30
        /*0c14*/ 	.short	0x010a
        /*0c16*/ 	.byte	0x3f
	.zero		1


	//   ....[74]....
        /*0c18*/ 	.word	0x00014cf0
        /*0c1c*/ 	.word	0x00000008
        /*0c20*/ 	.word	0x00028c50
        /*0c24*/ 	.short	0x010a
        /*0c26*/ 	.byte	0x3f
	.zero		1


	//   ....[75]....
        /*0c28*/ 	.word	0x00014d50
        /*0c2c*/ 	.word	0x00000006
        /*0c30*/ 	.word	0x00028c30
        /*0c34*/ 	.short	0x010a
        /*0c36*/ 	.byte	0x3f
	.zero		1


	//   ....[76]....
        /*0c38*/ 	.word	0x00014db0
        /*0c3c*/ 	.word	0x00000008
        /*0c40*/ 	.word	0x00028c50
        /*0c44*/ 	.short	0x010a
        /*0c46*/ 	.byte	0x3f
	.zero		1


	//   ....[77]....
        /*0c48*/ 	.word	0x00014ed0
        /*0c4c*/ 	.word	0x00000013
        /*0c50*/ 	.word	0x00028c40
        /*0c54*/ 	.short	0x010a
        /*0c56*/ 	.byte	0x3f
	.zero		1


	//   ....[78]....
        /*0c58*/ 	.word	0x00015970
        /*0c5c*/ 	.word	0x00000011
        /*0c60*/ 	.word	0x00028c20
        /*0c64*/ 	.short	0x010a
        /*0c66*/ 	.byte	0x3f
	.zero		1


	//   ....[79]....
        /*0c68*/ 	.word	0x000159c0
        /*0c6c*/ 	.word	0x00000013
        /*0c70*/ 	.word	0x00028c60
        /*0c74*/ 	.short	0x010a
        /*0c76*/ 	.byte	0x3f
	.zero		1


	//   ....[80]....
        /*0c78*/ 	.word	0x000162c0
        /*0c7c*/ 	.word	0x00000006
        /*0c80*/ 	.word	0x00028c40
        /*0c84*/ 	.short	0x010a
        /*0c86*/ 	.byte	0x3f
	.zero		1


	//   ....[81]....
        /*0c88*/ 	.word	0x00016780
        /*0c8c*/ 	.word	0x00000006
        /*0c90*/ 	.word	0x00028c60
        /*0c94*/ 	.short	0x010a
        /*0c96*/ 	.byte	0x3f
	.zero		1


	//   ....[82]....
        /*0c98*/ 	.word	0x00017910
        /*0c9c*/ 	.word	0x00000007
        /*0ca0*/ 	.word	0x00028c20
        /*0ca4*/ 	.short	0x010a
        /*0ca6*/ 	.byte	0x3f
	.zero		1


	//   ....[83]....
        /*0ca8*/ 	.word	0x00017ab0
        /*0cac*/ 	.word	0x00000005
        /*0cb0*/ 	.word	0x00028c40
        /*0cb4*/ 	.short	0x010a
        /*0cb6*/ 	.byte	0x3f
	.zero		1


	//   ....[84]....
        /*0cb8*/ 	.word	0x00017b00
        /*0cbc*/ 	.word	0x00000003
        /*0cc0*/ 	.word	0x00028c40
        /*0cc4*/ 	.short	0x010a
        /*0cc6*/ 	.byte	0x3f
	.zero		1


	//   ....[85]....
        /*0cc8*/ 	.word	0x00017b50
        /*0ccc*/ 	.word	0x00000005
        /*0cd0*/ 	.word	0x00028c60
        /*0cd4*/ 	.short	0x010a
        /*0cd6*/ 	.byte	0x3f
	.zero		1


	//----- nvinfo : EIATTR_NUM_MBARRIERS
	.align		4
.L_994:
        /*0cd8*/ 	.byte	0x03, 0x38
        /*0cda*/ 	.short	0x0016


	//----- nvinfo : EIATTR_EXIT_INSTR_OFFSETS
	.align		4
        /*0cdc*/ 	.byte	0x04, 0x1c
        /*0cde*/ 	.short	(.L_996 - .L_995)


	//   ....[0]....
.L_995:
        /*0ce0*/ 	.word	0x00000970


	//   ....[1]....
        /*0ce4*/ 	.word	0x0000e790


	//   ....[2]....
        /*0ce8*/ 	.word	0x00014ab0


	//----- nvinfo : EIATTR_MAX_THREADS
	.align		4
.L_996:
        /*0cec*/ 	.byte	0x04, 0x05
        /*0cee*/ 	.short	(.L_998 - .L_997)
.L_997:
        /*0cf0*/ 	.word	0x00000180
        /*0cf4*/ 	.word	0x00000001
        /*0cf8*/ 	.word	0x00000001


	//----- nvinfo : EIATTR_CRS_STACK_SIZE
	.align		4
.L_998:
        /*0cfc*/ 	.byte	0x04, 0x1e
        /*0cfe*/ 	.short	(.L_1000 - .L_999)
.L_999:
        /*0d00*/ 	.word	0x00000000


	//----- nvinfo : EIATTR_CBANK_PARAM_SIZE
	.align		4
.L_1000:
        /*0d04*/ 	.byte	0x03, 0x19
        /*0d06*/ 	.short	0x0af0


	//----- nvinfo : EIATTR_PARAM_CBANK
	.align		4
        /*0d08*/ 	.byte	0x04, 0x0a
        /*0d0a*/ 	.short	(.L_1002 - .L_1001)
	.align		4
.L_1001:
        /*0d0c*/ 	.word	index@(.nv.constant0._ZN7cutlass13device_kernelIN5flash11enable_sm90INS1_16FlashAttnFwdSm90INS1_25CollectiveMainloopFwdSm90ILi2EN4cute5tupleIJNS5_1CILi1EEES8_S8_EEENS6_IJNS7_ILi64EEESA_SA_EEELi512ENS_6half_tEfNS_4arch4Sm90ELb1ELb0ELb0ELb1ELb1ELb0ELb0ELb0ELb0ELb1ELb1ELb0EEENS1_21CollectiveEpilogueFwdINS6_IJSA_NS7_ILi512EEESA_EEES9_SC_SE_Li256ELb1ELb1ELb1ELb0EEENS1_36VarlenDynamicPersistentTileSchedulerILi64ELi64ELi256ELi128ELb1ELb1ELb1ELb1ELb1ELb1EEEEEEEEEvNT_6ParamsE)
        /*0d10*/ 	.short	0x0210
        /*0d12*/ 	.short	0x0af0


	//----- nvinfo : EIATTR_SW_WAR
	.align		4
.L_1002:
        /*0d14*/ 	.byte	0x04, 0x36
        /*0d16*/ 	.short	(.L_1004 - .L_1003)
.L_1003:
        /*0d18*/ 	.word	0x00000008
.L_1004:


//--------------------- .nv.info._ZN7cutlass13device_kernelIN5flash11enable_sm90INS1_16FlashAttnFwdSm90INS1_25CollectiveMainloopFwdSm90ILi2EN4cute5tupleIJNS5_1CILi1EEES8_S8_EEENS6_IJNS7_ILi64EEESA_SA_EEELi512ENS_6half_tEfNS_4arch4Sm90ELb1ELb0ELb0ELb1ELb1ELb1ELb0ELb0ELb0ELb1ELb1ELb0EEENS1_21CollectiveEpilogueFwdINS6_IJSA_NS7_ILi512EEESA_EEES9_SC_SE_Li256ELb1ELb1ELb1ELb0EEENS1_36VarlenDynamicPersistentTileSchedulerILi64ELi64ELi256ELi128ELb1ELb1ELb1ELb1ELb1ELb1EEEEEEEEEvNT_6ParamsE --------------------------
	.section	.nv.info._ZN7cutlass13device_kernelIN5flash11enable_sm90INS1_16FlashAttnFwdSm90INS1_25CollectiveMainloopFwdSm90ILi2EN4cute5tupleIJNS5_1CILi1EEES8_S8_EEENS6_IJNS7_ILi64EEESA_SA_EEELi512ENS_6half_tEfNS_4arch4Sm90ELb1ELb0ELb0ELb1ELb1ELb1ELb0ELb0ELb0ELb1ELb1ELb0EEENS1_21CollectiveEpilogueFwdINS6_IJSA_NS7_ILi512EEESA_EEES9_SC_SE_Li256ELb1ELb1ELb1ELb0EEENS1_36VarlenDynamicPersistentTileSchedulerILi64ELi64ELi256ELi128ELb1ELb1ELb1ELb1ELb1ELb1EEEEEEEEEvNT_6ParamsE,"",@"SHT_CUDA_INFO"
	.sectionflags	@""
	.align	4


	//----- nvinfo : EIATTR_CUDA_API_VERSION
	.align		4
        /*0000*/ 	.byte	0x04, 0x37
        /*0002*/ 	.short	(.L_1006 - .L_1005)
.L_1005:
        /*0004*/ 	.word	0x00000082


	//----- nvinfo : EIATTR_KPARAM_INFO
	.align		4
.L_1006:
        /*0008*/ 	.byte	0x04, 0x17
        /*000a*/ 	.short	(.L_1008 - .L_1007)
.L_1007:
        /*000c*/ 	.word	0x00000000
        /*0010*/ 	.short	0x0000
        /*0012*/ 	.short	0x0070
        /*0014*/ 	.byte	0x00, 0xf0, 0x01, 0x2a


	//----- nvinfo : EIATTR_SPARSE_MMA_MASK
	.align		4
.L_1008:
        /*0018*/ 	.byte	0x03, 0x50
        /*001a*/ 	.short	0x0000


	//----- nvinfo : EIATTR_MAXREG_COUNT
	.align		4
        /*001c*/ 	.byte	0x03, 0x1b
        /*001e*/ 	.short	0x00a8


	//----- nvinfo : EIATTR_NUM_BARRIERS
	.align		4
        /*0020*/ 	.byte	0x02, 0x4c
        /*0022*/ 	.byte	0x10
	.zero		1


	//----- nvinfo : EIATTR_EXTERNS
	.align		4
        /*0024*/ 	.byte	0x04, 0x0f
        /*0026*/ 	.short	(.L_1010 - .L_1009)


	//   ....[0]....
	.align		4
.L_1009:
        /*0028*/ 	.word	index@(__assertfail)


	//----- nvinfo : EIATTR_ANNOTATIONS
	.align		4
.L_1010:
        /*002c*/ 	.byte	0x04, 0x55
        /*002e*/ 	.short	(.L_1012 - .L_1011)


	//   ....[0]....
.L_1011:
        /* <DEDUP_REMOVED lines=63> */


	//----- nvinfo : EIATTR_MERCURY_ISA_VERSION
	.align		4
.L_1012:
        /*0408*/ 	.byte	0x03, 0x5f
        /*040a*/ 	.short	0x0101


	//----- nvinfo : EIATTR_UNUSED_LOAD_BYTE_OFFSET
	.align		4
        /*040c*/ 	.byte	0x04, 0x44
        /*040e*/ 	.short	(.L_1014 - .L_1013)


	//   ....[0]....
.L_1013:
        /*0410*/ 	.word	0x00000a20
        /*0414*/ 	.word	0x0000fff0


	//   ....[1]....
        /*0418*/ 	.word	0x00010980
        /*041c*/ 	.word	0x0000fff0


	//----- nvinfo : EIATTR_INT_WARP_WIDE_INSTR_OFFSETS
	.align		4
.L_1014:
        /*0420*/ 	.byte	0x04, 0x31
        /*0422*/ 	.short	(.L_1016 - .L_1015)


	//   ....[0]....
.L_1015:
        /*0424*/ 	.word	0x00000130


	//   ....[1]....
        /*0428*/ 	.word	0x00000160


	//   ....[2]....
        /*042c*/ 	.word	0x00000230


	//   ....[3]....
        /*0430*/ 	.word	0x00019180


	//   ....[4]....
        /*0434*/ 	.word	0x00019210


	//   ....[5]....
        /*0438*/ 	.word	0x0001c730


	//   ....[6]....
        /*043c*/ 	.word	0x0001c7c0


	//----- nvinfo : EIATTR_COOP_GROUP_MASK_REGIDS
	.align		4
.L_1016:
        /*0440*/ 	.byte	0x04, 0x29
        /*0442*/ 	.short	(.L_1018 - .L_1017)


	//   ....[0]....
.L_1017:
        /*0444*/ 	.word	0xffffffff


	//   ....[1]....
        /*0448*/ 	.word	0xffffffff


	//   ....[2]....
        /*044c*/ 	.word	0xffffffff


	//   ....[3]....
        /*0450*/ 	.word	0xffffffff


	//   ....[4]....
        /*0454*/ 	.word	0xffffffff


	//   ....[5]....
        /*0458*/ 	.word	0xffffffff


	//   ....[6]....
        /*045c*/ 	.word	0xffffffff


	//   ....[7]....
        /*0460*/ 	.word	0xffffffff


	//   ....[8]....
        /*0464*/ 	.word	0xffffffff


	//   ....[9]....
        /*0468*/ 	.word	0xffffffff


	//   ....[10]....
        /*046c*/ 	.word	0xffffffff


	//   ....[11]....
        /*0470*/ 	.word	0xffffffff


	//   ....[12]....
        /*0474*/ 	.word	0xffffffff


	//   ....[13]....
        /*0478*/ 	.word	0xffffffff


	//   ....[14]....
        /*047c*/ 	.word	0xffffffff


	//   ....[15]....
        /*0480*/ 	.word	0xffffffff


	//   ....[16]....
        /*0484*/ 	.word	0xffffffff


	//   ....[17]....
        /*0488*/ 	.word	0xffffffff


	//   ....[18]....
        /*048c*/ 	.word	0xffffffff


	//   ....[19]....
        /*0490*/ 	.word	0xffffffff


	//   ....[20]....
        /*0494*/ 	.word	0xffffffff


	//   ....[21]....
        /*0498*/ 	.word	0xffffffff


	//   ....[22]....
        /*049c*/ 	.word	0xffffffff


	//   ....[23]....
        /*04a0*/ 	.word	0xffffffff


	//   ....[24]....
        /*04a4*/ 	.word	0xffffffff


	//   ....[25]....
        /*04a8*/ 	.word	0xffffffff


	//   ....[26]....
        /*04ac*/ 	.word	0xffffffff


	//   ....[27]....
        /*04b0*/ 	.word	0xffffffff


	//   ....[28]....
        /*04b4*/ 	.word	0xffffffff


	//   ....[29]....
        /*04b8*/ 	.word	0xffffffff


	//   ....[30]....
        /*04bc*/ 	.word	0xffffffff


	//   ....[31]....
        /*04c0*/ 	.word	0xffffffff


	//   ....[32]....
        /*04c4*/ 	.word	0xffffffff


	//   ....[33]....
        /*04c8*/ 	.word	0xffffffff


	//   ....[34]....
        /*04cc*/ 	.word	0xffffffff


	//   ....[35]....
        /*04d0*/ 	.word	0xffffffff


	//   ....[36]....
        /*04d4*/ 	.word	0xffffffff


	//   ....[37]....
        /*04d8*/ 	.word	0xffffffff


	//   ....[38]....
        /*04dc*/ 	.word	0xffffffff


	//   ....[39]....
        /*04e0*/ 	.word	0xffffffff


	//   ....[40]....
        /*04e4*/ 	.word	0xffffffff


	//   ....[41]....
        /*04e8*/ 	.word	0xffffffff


	//   ....[42]....
        /*04ec*/ 	.word	0xffffffff


	//   ....[43]....
        /*04f0*/ 	.word	0xffffffff


	//   ....[44]....
        /*04f4*/ 	.word	0xffffffff


	//   ....[45]....
        /*04f8*/ 	.word	0xffffffff


	//   ....[46]....
        /*04fc*/ 	.word	0xffffffff


	//   ....[47]....
        /*0500*/ 	.word	0xffffffff


	//   ....[48]....
        /*0504*/ 	.word	0xffffffff


	//   ....[49]....
        /*0508*/ 	.word	0xffffffff


	//   ....[50]....
        /*050c*/ 	.word	0xffffffff


	//   ....[51]....
        /*0510*/ 	.word	0xffffffff


	//   ....[52]....
        /*0514*/ 	.word	0xffffffff


	//   ....[53]....
        /*0518*/ 	.word	0xffffffff


	//   ....[54]....
        /*051c*/ 	.word	0xffffffff


	//   ....[55]....
        /*0520*/ 	.word	0xffffffff


	//   ....[56]....
        /*0524*/ 	.word	0xffffffff


	//   ....[57]....
        /*0528*/ 	.word	0xffffffff


	//   ....[58]....
        /*052c*/ 	.word	0xffffffff


	//   ....[59]....
        /*0530*/ 	.word	0xffffffff


	//   ....[60]....
        /*0534*/ 	.word	0xffffffff


	//   ....[61]....
        /*0538*/ 	.word	0xffffffff


	//   ....[62]....
        /*053c*/ 	.word	0xffffffff


	//   ....[63]....
        /*0540*/ 	.word	0xffffffff


	//   ....[64]....
        /*0544*/ 	.word	0xffffffff


	//   ....[65]....
        /*0548*/ 	.word	0xffffffff


	//   ....[66]....
        /*054c*/ 	.word	0xffffffff


	//   ....[67]....
        /*0550*/ 	.word	0xffffffff


	//   ....[68]....
        /*0554*/ 	.word	0xffffffff


	//   ....[69]....
        /*0558*/ 	.word	0xffffffff


	//   ....[70]....
        /*055c*/ 	.word	0xffffffff


	//   ....[71]....
        /*0560*/ 	.word	0xffffffff


	//   ....[72]....
        /*0564*/ 	.word	0xffffffff


	//   ....[73]....
        /*0568*/ 	.word	0xffffffff


	//   ....[74]....
        /*056c*/ 	.word	0xffffffff


	//   ....[75]....
        /*0570*/ 	.word	0xffffffff


	//   ....[76]....
        /*0574*/ 	.word	0xffffffff


	//   ....[77]....
        /*0578*/ 	.word	0xffffffff


	//   ....[78]....
        /*057c*/ 	.word	0xffffffff


	//   ....[79]....
        /*0580*/ 	.word	0xffffffff


	//   ....[80]....
        /*0584*/ 	.word	0xffffffff


	//   ....[81]....
        /*0588*/ 	.word	0xffffffff


	//   ....[82]....
        /*058c*/ 	.word	0xffffffff


	//   ....[83]....
        /*0590*/ 	.word	0xffffffff


	//   ....[84]....
        /*0594*/ 	.word	0xffffffff


	//   ....[85]....
        /*0598*/ 	.word	0xffffffff


	//   ....[86]....
        /*059c*/ 	.word	0xffffffff


	//   ....[87]....
        /*05a0*/ 	.word	0xffffffff


	//   ....[88]....
        /*05a4*/ 	.word	0xffffffff


	//   ....[89]....
        /*05a8*/ 	.word	0xffffffff


	//   ....[90]....
        /*05ac*/ 	.word	0xffffffff


	//   ....[91]....
        /*05b0*/ 	.word	0xffffffff


	//   ....[92]....
        /*05b4*/ 	.word	0xffffffff


	//   ....[93]....
        /*05b8*/ 	.word	0xffffffff


	//   ....[94]....
        /*05bc*/ 	.word	0xffffffff


	//   ....[95]....
        /*05c0*/ 	.word	0xffffffff


	//   ....[96]....
        /*05c4*/ 	.word	0xffffffff


	//   ....[97]....
        /*05c8*/ 	.word	0xffffffff


	//   ....[98]....
        /*05cc*/ 	.word	0xffffffff


	//   ....[99]....
        /*05d0*/ 	.word	0xffffffff


	//   ....[100]....
        /*05d4*/ 	.word	0xffffffff


	//   ....[101]....
        /*05d8*/ 	.word	0xffffffff


	//   ....[102]....
        /*05dc*/ 	.word	0xffffffff


	//   ....[103]....
        /*05e0*/ 	.word	0xffffffff


	//   ....[104]....
        /*05e4*/ 	.word	0xffffffff


	//   ....[105]....
        /*05e8*/ 	.word	0xffffffff


	//   ....[106]....
        /*05ec*/ 	.word	0xffffffff


	//   ....[107]....
        /*05f0*/ 	.word	0xffffffff


	//   ....[108]....
        /*05f4*/ 	.word	0xffffffff


	//   ....[109]....
        /*05f8*/ 	.word	0xffffffff


	//   ....[110]....
        /*05fc*/ 	.word	0xffffffff


	//   ....[111]....
        /*0600*/ 	.word	0xffffffff


	//   ....[112]....
        /*0604*/ 	.word	0xffffffff


	//   ....[113]....
        /*0608*/ 	.word	0xffffffff


	//   ....[114]....
        /*060c*/ 	.word	0xffffffff


	//   ....[115]....
        /*0610*/ 	.word	0xffffffff


	//   ....[116]....
        /*0614*/ 	.word	0xffffffff


	//   ....[117]....
        /*0618*/ 	.word	0xffffffff


	//   ....[118]....
        /*061c*/ 	.word	0xffffffff


	//   ....[119]....
        /*0620*/ 	.word	0xffffffff


	//   ....[120]....
        /*0624*/ 	.word	0xffffffff


	//   ....[121]....
        /*0628*/ 	.word	0xffffffff


	//   ....[122]....
        /*062c*/ 	.word	0xffffffff


	//   ....[123]....
        /*0630*/ 	.word	0xffffffff


	//   ....[124]....
        /*0634*/ 	.word	0xffffffff


	//   ....[125]....
        /*0638*/ 	.word	0xffffffff


	//   ....[126]....
        /*063c*/ 	.word	0xffffffff


	//   ....[127]....
        /*0640*/ 	.word	0xffffffff


	//   ....[128]....
        /*0644*/ 	.word	0xffffffff


	//   ....[129]....
        /*0648*/ 	.word	0xffffffff


	//   ....[130]....
        /*064c*/ 	.word	0xffffffff


	//   ....[131]....
        /*0650*/ 	.word	0xffffffff


	//   ....[132]....
        /*0654*/ 	.word	0xffffffff


	//   ....[133]....
        /*0658*/ 	.word	0xffffffff


	//   ....[134]....
        /*065c*/ 	.word	0xffffffff


	//   ....[135]....
        /*0660*/ 	.word	0xffffffff


	//   ....[136]....
        /*0664*/ 	.word	0xffffffff


	//   ....[137]....
        /*0668*/ 	.word	0xffffffff


	//   ....[138]....
        /*066c*/ 	.word	0xffffffff


	//   ....[139]....
        /*0670*/ 	.word	0xffffffff


	//   ....[140]....
        /*0674*/ 	.word	0xffffffff


	//   ....[141]....
        /*0678*/ 	.word	0xffffffff


	//   ....[142]....
        /*067c*/ 	.word	0xffffffff


	//   ....[143]....
        /*0680*/ 	.word	0xffffffff


	//   ....[144]....
        /*0684*/ 	.word	0xffffffff


	//   ....[145]....
        /*0688*/ 	.word	0xffffffff


	//   ....[146]....
        /*068c*/ 	.word	0xffffffff


	//   ....[147]....
        /*0690*/ 	.word	0xffffffff


	//   ....[148]....
        /*0694*/ 	.word	0xffffffff


	//   ....[149]....
        /*0698*/ 	.word	0xffffffff


	//   ....[150]....
        /*069c*/ 	.word	0x0500000f


	//   ....[151]....
        /*06a0*/ 	.word	0x0500000f


	//   ....[152]....
        /*06a4*/ 	.word	0x0500000f


	//   ....[153]....
        /*06a8*/ 	.word	0x0500000f


	//   ....[154]....
        /*06ac*/ 	.word	0x0500000f


	//   ....[155]....
        /*06b0*/ 	.word	0x0500000f


	//   ....[156]....
        /*06b4*/ 	.word	0x0500000f


	//   ....[157]....
        /*06b8*/ 	.word	0x0500000f


	//   ....[158]....
        /*06bc*/ 	.word	0x0500000f


	//   ....[159]....
        /*06c0*/ 	.word	0x0500000f


	//   ....[160]....
        /*06c4*/ 	.word	0x0500000f


	//   ....[161]....
        /*06c8*/ 	.word	0x0500000f


	//   ....[162]....
        /*06cc*/ 	.word	0x0500000f


	//   ....[163]....
        /*06d0*/ 	.word	0x0500000f


	//   ....[164]....
        /*06d4*/ 	.word	0x0500000f


	//   ....[165]....
        /*06d8*/ 	.word	0x0500000f


	//   ....[166]....
        /*06dc*/ 	.word	0x0500000f


	//   ....[167]....
        /*06e0*/ 	.word	0x0500000f


	//   ....[168]....
        /*06e4*/ 	.word	0x0500000f


	//   ....[169]....
        /*06e8*/ 	.word	0x0500000f


	//   ....[170]....
        /*06ec*/ 	.word	0x0500000f


	//   ....[171]....
        /*06f0*/ 	.word	0x0500000f


	//   ....[172]....
        /*06f4*/ 	.word	0x0500000f


	//   ....[173]....
        /*06f8*/ 	.word	0x0500000f


	//   ....[174]....
        /*06fc*/ 	.word	0x0500000f


	//   ....[175]....
        /*0700*/ 	.word	0x0500000f


	//   ....[176]....
        /*0704*/ 	.word	0x0500000f


	//   ....[177]....
        /*0708*/ 	.word	0x0500000f


	//   ....[178]....
        /*070c*/ 	.word	0x0500000f


	//   ....[179]....
        /*0710*/ 	.word	0x0500000f


	//   ....[180]....
        /*0714*/ 	.word	0x0500000f


	//   ....[181]....
        /*0718*/ 	.word	0x0500000f


	//   ....[182]....
        /*071c*/ 	.word	0x0500000f


	//   ....[183]....
        /*0720*/ 	.word	0x0500000f


	//   ....[184]....
        /*0724*/ 	.word	0x0500000f


	//   ....[185]....
        /*0728*/ 	.word	0x0500000f


	//   ....[186]....
        /*072c*/ 	.word	0x0500000f


	//   ....[187]....
        /*0730*/ 	.word	0x0500000f


	//   ....[188]....
        /*0734*/ 	.word	0x0500000f


	//   ....[189]....
        /*0738*/ 	.word	0x0500000f


	//   ....[190]....
        /*073c*/ 	.word	0x0500000f


	//   ....[191]....
        /*0740*/ 	.word	0x0500000f


	//   ....[192]....
        /*0744*/ 	.word	0x0500000f


	//   ....[193]....
        /*0748*/ 	.word	0x0500000f


	//   ....[194]....
        /*074c*/ 	.word	0x0500000f


	//   ....[195]....
        /*0750*/ 	.word	0x0500000f


	//   ....[196]....
        /*0754*/ 	.word	0x0500000f


	//   ....[197]....
        /*0758*/ 	.word	0x0500000f


	//   ....[198]....
        /*075c*/ 	.word	0x0500000f


	//   ....[199]....
        /*0760*/ 	.word	0x0500000f


	//   ....[200]....
        /*0764*/ 	.word	0x0500000f


	//   ....[201]....
        /*0768*/ 	.word	0x0500000f


	//   ....[202]....
        /*076c*/ 	.word	0x0500000f


	//   ....[203]....
        /*0770*/ 	.word	0x0500000f


	//   ....[204]....
        /*0774*/ 	.word	0x0500000f


	//   ....[205]....
        /*0778*/ 	.word	0x0500000f


	//   ....[206]....
        /*077c*/ 	.word	0x0500000f


	//   ....[207]....
        /*0780*/ 	.word	0x0500000f


	//   ....[208]....
        /*0784*/ 	.word	0x0500000f


	//   ....[209]....
        /*0788*/ 	.word	0x0500000f


	//   ....[210]....
        /*078c*/ 	.word	0x0500000f


	//   ....[211]....
        /*0790*/ 	.word	0x0500000f


	//   ....[212]....
        /*0794*/ 	.word	0x0500000f


	//   ....[213]....
        /*0798*/ 	.word	0x0500000f


	//   ....[214]....
        /*079c*/ 	.word	0x0500000f


	//   ....[215]....
        /*07a0*/ 	.word	0x0500000f


	//   ....[216]....
        /*07a4*/ 	.word	0x0500000f


	//   ....[217]....
        /*07a8*/ 	.word	0x0500000f


	//   ....[218]....
        /*07ac*/ 	.word	0x0500000f


	//   ....[219]....
        /*07b0*/ 	.word	0x0500000f


	//   ....[220]....
        /*07b4*/ 	.word	0x0500000f


	//   ....[221]....
        /*07b8*/ 	.word	0x0500000f


	//   ....[222]....
        /*07bc*/ 	.word	0x0500000f


	//   ....[223]....
        /*07c0*/ 	.word	0x0500000f


	//   ....[224]....
        /*07c4*/ 	.word	0x0500000f


	//   ....[225]....
        /*07c8*/ 	.word	0x0500000f


	//   ....[226]....
        /*07cc*/ 	.word	0x0500000f


	//   ....[227]....
        /*07d0*/ 	.word	0x0500000f


	//   ....[228]....
        /*07d4*/ 	.word	0x0500000f


	//   ....[229]....
        /*07d8*/ 	.word	0x0500000f


	//   ....[230]....
        /*07dc*/ 	.word	0x0500000f


	//   ....[231]....
        /*07e0*/ 	.word	0x0500000f


	//   ....[232]....
        /*07e4*/ 	.word	0x0500000f


	//----- nvinfo : EIATTR_COOP_GROUP_INSTR_OFFSETS
	.align		4
.L_1018:
        /*07e8*/ 	.byte	0x04, 0x28
        /*07ea*/ 	.short	(.L_1020 - .L_1019)


	//   ....[0]....
.L_1019:
        /*07ec*/ 	.word	0x00000060


	//   ....[1]....
        /*07f0*/ 	.word	0x00000120


	//   ....[2]....
        /*07f4*/ 	.word	0x000001f0


	//   ....[3]....
        /*07f8*/ 	.word	0x00000370


	//   ....[4]....
        /*07fc*/ 	.word	0x000004d0


	//   ....[5]....
        /*0800*/ 	.word	0x000005f0


	//   ....[6]....
        /*0804*/ 	.word	0x00000750


	//   ....[7]....
        /*0808*/ 	.word	0x000031e0


	//   ....[8]....
        /*080c*/ 	.word	0x000031f0


	//   ....[9]....
        /*0810*/ 	.word	0x00003c00


	//   ....[10]....
        /*0814*/ 	.word	0x00003c10


	//   ....[11]....
        /*0818*/ 	.word	0x000045e0


	//   ....[12]....
        /*081c*/ 	.word	0x000045f0


	//   ....[13]....
        /*0820*/ 	.word	0x000049b0


	//   ....[14]....
        /*0824*/ 	.word	0x000049c0


	//   ....[15]....
        /*0828*/ 	.word	0x00005a50


	//   ....[16]....
        /*082c*/ 	.word	0x00007c00


	//   ....[17]....
        /*0830*/ 	.word	0x00008360


	//   ....[18]....
        /*0834*/ 	.word	0x00008370


	//   ....[19]....
        /*0838*/ 	.word	0x00008380


	//   ....[20]....
        /*083c*/ 	.word	0x00008390


	//   ....[21]....
        /*0840*/ 	.word	0x000086b0


	//   ....[22]....
        /*0844*/ 	.word	0x000086c0


	//   ....[23]....
        /*0848*/ 	.word	0x000086d0


	//   ....[24]....
        /*084c*/ 	.word	0x000086e0


	//   ....[25]....
        /*0850*/ 	.word	0x00009940


	//   ....[26]....
        /*0854*/ 	.word	0x00009960


	//   ....[27]....
        /*0858*/ 	.word	0x00009970


	//   ....[28]....
        /*085c*/ 	.word	0x00009980


	//   ....[29]....
        /*0860*/ 	.word	0x00009a60


	//   ....[30]....
        /*0864*/ 	.word	0x00009a80


	//   ....[31]....
        /*0868*/ 	.word	0x00009a90


	//   ....[32]....
        /*086c*/ 	.word	0x00009b20


	//   ....[33]....
        /*0870*/ 	.word	0x0000b090


	//   ....[34]....
        /*0874*/ 	.word	0x0000b3e0


	//   ....[35]....
        /*0878*/ 	.word	0x0000b3f0


	//   ....[36]....
        /*087c*/ 	.word	0x0000b450


	//   ....[37]....
        /*0880*/ 	.word	0x0000b790


	//   ....[38]....
        /*0884*/ 	.word	0x0000b8b0


	//   ....[39]....
        /*0888*/ 	.word	0x0000c260


	//   ....[40]....
        /*088c*/ 	.word	0x0000c830


	//   ....[41]....
        /*0890*/ 	.word	0x0000c850


	//   ....[42]....
        /*0894*/ 	.word	0x0000cd40


	//   ....[43]....
        /*0898*/ 	.word	0x0000cdf0


	//   ....[44]....
        /*089c*/ 	.word	0x0000d2f0


	//   ....[45]....
        /*08a0*/ 	.word	0x0000d4c0


	//   ....[46]....
        /*08a4*/ 	.word	0x0000e320


	//   ....[47]....
        /*08a8*/ 	.word	0x0000e8f0


	//   ....[48]....
        /*08ac*/ 	.word	0x0000e920


	//   ....[49]....
        /*08b0*/ 	.word	0x0000eee0


	//   ....[50]....
        /*08b4*/ 	.word	0x0000f0b0


	//   ....[51]....
        /*08b8*/ 	.word	0x0000fda0


	//   ....[52]....
        /*08bc*/ 	.word	0x0000feb0


	//   ....[53]....
        /*08c0*/ 	.word	0x0000fed0


	//   ....[54]....
        /*08c4*/ 	.word	0x00010040


	//   ....[55]....
        /*08c8*/ 	.word	0x00010210


	//   ....[56]....
        /*08cc*/ 	.word	0x000116c0


	//   ....[57]....
        /*08d0*/ 	.word	0x00011a60


	//   ....[58]....
        /*08d4*/ 	.word	0x00011a70


	//   ....[59]....
        /*08d8*/ 	.word	0x00011a80


	//   ....[60]....
        /*08dc*/ 	.word	0x00011a90


	//   ....[61]....
        /*08e0*/ 	.word	0x000127c0


	//   ....[62]....
        /*08e4*/ 	.word	0x000127e0


	//   ....[63]....
        /*08e8*/ 	.word	0x00012a80


	//   ....[64]....
        /*08ec*/ 	.word	0x00012aa0


	//   ....[65]....
        /*08f0*/ 	.word	0x000133c0


	//   ....[66]....
        /*08f4*/ 	.word	0x00013400


	//   ....[67]....
        /*08f8*/ 	.word	0x00013e30


	//   ....[68]....
        /*08fc*/ 	.word	0x00013e50


	//   ....[69]....
        /*0900*/ 	.word	0x000153e0


	//   ....[70]....
        /*0904*/ 	.word	0x00015410


	//   ....[71]....
        /*0908*/ 	.word	0x00015660


	//   ....[72]....
        /*090c*/ 	.word	0x00015680


	//   ....[73]....
        /*0910*/ 	.word	0x00015930


	//   ....[74]....
        /*0914*/ 	.word	0x00015b20


	//   ....[75]....
        /*0918*/ 	.word	0x00015b50


	//   ....[76]....
        /*091c*/ 	.word	0x00015b80


	//   ....[77]....
        /*0920*/ 	.word	0x00015bb0


	//   ....[78]....
        /*0924*/ 	.word	0x00015be0


	//   ....[79]....
        /*0928*/ 	.word	0x00015c10


	//   ....[80]....
        /*092c*/ 	.word	0x00015da0


	//   ....[81]....
        /*0930*/ 	.word	0x00015dd0


	//   ....[82]....
        /*0934*/ 	.word	0x00015e00


	//   ....[83]....
        /*0938*/ 	.word	0x00015e30


	//   ....[84]....
        /*093c*/ 	.word	0x00015e60


	//   ....[85]....
        /*0940*/ 	.word	0x00015e90


	//   ....[86]....
        /*0944*/ 	.word	0x00015f20


	//   ....[87]....
        /*0948*/ 	.word	0x00015f50


	//   ....[88]....
        /*094c*/ 	.word	0x00015f60


	//   ....[89]....
        /*0950*/ 	.word	0x00015fa0


	//   ....[90]....
        /*0954*/ 	.word	0x000174b0


	//   ....[91]....
        /*0958*/ 	.word	0x00019f90


	//   ....[92]....
        /*095c*/ 	.word	0x00019fb0


	//   ....[93]....
        /*0960*/ 	.word	0x0001a040


	//   ....[94]....
        /*0964*/ 	.word	0x0001a060


	//   ....[95]....
        /*0968*/ 	.word	0x0001a0e0


	//   ....[96]....
        /*096c*/ 	.word	0x0001a100


	//   ....[97]....
        /*0970*/ 	.word	0x0001a110


	//   ....[98]....
        /*0974*/ 	.word	0x0001a120


	//   ....[99]....
        /*0978*/ 	.word	0x0001a920


	//   ....[100]....
        /*097c*/ 	.word	0x0001a950


	//   ....[101]....
        /*0980*/ 	.word	0x0001a9f0


	//   ....[102]....
        /*0984*/ 	.word	0x0001aa10


	//   ....[103]....
        /*0988*/ 	.word	0x0001aa90


	//   ....[104]....
        /*098c*/ 	.word	0x0001aab0


	//   ....[105]....
        /*0990*/ 	.word	0x0001aac0


	//   ....[106]....
        /*0994*/ 	.word	0x0001ab30


	//   ....[107]....
        /*0998*/ 	.word	0x0001af50


	//   ....[108]....
        /*099c*/ 	.word	0x0001b010


	//   ....[109]....
        /*09a0*/ 	.word	0x0001b160


	//   ....[110]....
        /*09a4*/ 	.word	0x0001b1a0


	//   ....[111]....
        /*09a8*/ 	.word	0x0001b1b0


	//   ....[112]....
        /*09ac*/ 	.word	0x0001b1c0


	//   ....[113]....
        /*09b0*/ 	.word	0x0001b310


	//   ....[114]....
        /*09b4*/ 	.word	0x0001b460


	//   ....[115]....
        /*09b8*/ 	.word	0x0001bc60


	//   ....[116]....
        /*09bc*/ 	.word	0x0001bc80


	//   ....[117]....
        /*09c0*/ 	.word	0x0001bcd0


	//   ....[118]....
        /*09c4*/ 	.word	0x0001bce0


	//   ....[119]....
        /*09c8*/ 	.word	0x0001bd20


	//   ....[120]....
        /*09cc*/ 	.word	0x0001bd30


	//   ....[121]....
        /*09d0*/ 	.word	0x0001bd40


	//   ....[122]....
        /*09d4*/ 	.word	0x0001bd80


	//   ....[123]....
        /*09d8*/ 	.word	0x0001c080


	//   ....[124]....
        /*09dc*/ 	.word	0x0001c0c0


	//   ....[125]....
        /*09e0*/ 	.word	0x0001c0e0


	//   ....[126]....
        /*09e4*/ 	.word	0x0001c100


	//   ....[127]....
        /*09e8*/ 	.word	0x0001c130


	//   ....[128]....
        /*09ec*/ 	.word	0x0001c150


	//   ....[129]....
        /*09f0*/ 	.word	0x0001c250


	//   ....[130]....
        /*09f4*/ 	.word	0x0001c3a0


	//   ....[131]....
        /*09f8*/ 	.word	0x0001c9e0


	//   ....[132]....
        /*09fc*/ 	.word	0x0001ca10


	//   ....[133]....
        /*0a00*/ 	.word	0x0001ca70


	//   ....[134]....
        /*0a04*/ 	.word	0x0001caa0


	//   ....[135]....
        /*0a08*/ 	.word	0x0001cad0


	//   ....[136]....
        /*0a0c*/ 	.word	0x0001cb00


	//   ....[137]....
        /*0a10*/ 	.word	0x0001cb30


	//   ....[138]....
        /*0a14*/ 	.word	0x0001cb60


	//   ....[139]....
        /*0a18*/ 	.word	0x0001cd00


	//   ....[140]....
        /*0a1c*/ 	.word	0x0001cd30


	//   ....[141]....
        /*0a20*/ 	.word	0x0001cd60


	//   ....[142]....
        /*0a24*/ 	.word	0x0001cd90


	//   ....[143]....
        /*0a28*/ 	.word	0x0001cdc0


	//   ....[144]....
        /*0a2c*/ 	.word	0x0001cdf0


	//   ....[145]....
        /*0a30*/ 	.word	0x0001ceb0


	//   ....[146]....
        /*0a34*/ 	.word	0x0001ced0


	//   ....[147]....
        /*0a38*/ 	.word	0x0001cef0


	//   ....[148]....
        /*0a3c*/ 	.word	0x0001cf50


	//   ....[149]....
        /*0a40*/ 	.word	0x0001d980


	//   ....[150]....
        /*0a44*/ 	.word	0x0001dca0


	//   ....[151]....
        /*0a48*/ 	.word	0x0001dd30


	//   ....[152]....
        /*0a4c*/ 	.word	0x0001de20


	//   ....[153]....
        /*0a50*/ 	.word	0x0001deb0


	//   ....[154]....
        /*0a54*/ 	.word	0x0001df90


	//   ....[155]....
        /*0a58*/ 	.word	0x0001e020


	//   ....[156]....
        /*0a5c*/ 	.word	0x0001e1a0


	//   ....[157]....
        /*0a60*/ 	.word	0x0001e230


	//   ....[158]....
        /*0a64*/ 	.word	0x0001e280


	//   ....[159]....
        /*0a68*/ 	.word	0x0001e2d0


	//   ....[160]....
        /*0a6c*/ 	.word	0x0001e370


	//   ....[161]....
        /*0a70*/ 	.word	0x0001e400


	//   ....[162]....
        /*0a74*/ 	.word	0x0001e450


	//   ....[163]....
        /*0a78*/ 	.word	0x0001e4a0


	//   ....[164]....
        /*0a7c*/ 	.word	0x0001e5a0


	//   ....[165]....
        /*0a80*/ 	.word	0x0001e650


	//   ....[166]....
        /*0a84*/ 	.word	0x0001e6d0


	//   ....[167]....
        /*0a88*/ 	.word	0x0001e740


	//   ....[168]....
        /*0a8c*/ 	.word	0x0001e890


	//   ....[169]....
        /*0a90*/ 	.word	0x0001e9d0


	//   ....[170]....
        /*0a94*/ 	.word	0x0001ea30


	//   ....[171]....
        /*0a98*/ 	.word	0x0001ea80


	//   ....[172]....
        /*0a9c*/ 	.word	0x0001ed70


	//   ....[173]....
        /*0aa0*/ 	.word	0x0001f050


	//   ....[174]....
        /*0aa4*/ 	.word	0x0001f140


	//   ....[175]....
        /*0aa8*/ 	.word	0x0001f1e0


	//   ....[176]....
        /*0aac*/ 	.word	0x0001f240


	//   ....[177]....
        /*0ab0*/ 	.word	0x0001f330


	//   ....[178]....
        /*0ab4*/ 	.word	0x0001f3a0


	//   ....[179]....
        /*0ab8*/ 	.word	0x0001f490


	//   ....[180]....
        /*0abc*/ 	.word	0x0001f500


	//   ....[181]....
        /*0ac0*/ 	.word	0x0001f5a0


	//   ....[182]....
        /*0ac4*/ 	.word	0x0001f690


	//   ....[183]....
        /*0ac8*/ 	.word	0x0001f700


	//   ....[184]....
        /*0acc*/ 	.word	0x0001f760


	//   ....[185]....
        /*0ad0*/ 	.word	0x0001f850


	//   ....[186]....
        /*0ad4*/ 	.word	0x0001f8b0


	//   ....[187]....
        /*0ad8*/ 	.word	0x0001f9b0


	//   ....[188]....
        /*0adc*/ 	.word	0x0001fa10


	//   ....[189]....
        /*0ae0*/ 	.word	0x0001faf0


	//   ....[190]....
        /*0ae4*/ 	.word	0x0001fc30


	//   ....[191]....
        /*0ae8*/ 	.word	0x0001fd30


	//   ....[192]....
        /*0aec*/ 	.word	0x0001ffb0


	//   ....[193]....
        /*0af0*/ 	.word	0x00020000


	//   ....[194]....
        /*0af4*/ 	.word	0x000201d0


	//   ....[195]....
        /*0af8*/ 	.word	0x00020220


	//   ....[196]....
        /*0afc*/ 	.word	0x000203f0


	//   ....[197]....
        /*0b00*/ 	.word	0x00020440


	//   ....[198]....
        /*0b04*/ 	.word	0x00020530


	//   ....[199]....
        /*0b08*/ 	.word	0x000205d0


	//   ....[200]....
        /*0b0c*/ 	.word	0x00020630


	//   ....[201]....
        /*0b10*/ 	.word	0x000206e0


	//   ....[202]....
        /*0b14*/ 	.word	0x00020740


	//   ....[203]....
        /*0b18*/ 	.word	0x000207f0


	//   ....[204]....
        /*0b1c*/ 	.word	0x00020850


	//   ....[205]....
        /*0b20*/ 	.word	0x00020900


	//   ....[206]....
        /*0b24*/ 	.word	0x000209f0


	//   ....[207]....
        /*0b28*/ 	.word	0x00020ac0


	//   ....[208]....
        /*0b2c*/ 	.word	0x00020be0


	//   ....[209]....
        /*0b30*/ 	.word	0x00020ce0


	//   ....[210]....
        /*0b34*/ 	.word	0x00020e10


	//   ....[211]....
        /*0b38*/ 	.word	0x00020ef0


	//   ....[212]....
        /*0b3c*/ 	.word	0x00020ff0


	//   ....[213]....
        /*0b40*/ 	.word	0x000210d0


	//   ....[214]....
        /*0b44*/ 	.word	0x00021160


	//   ....[215]....
        /*0b48*/ 	.word	0x00021200


	//   ....[216]....
        /*0b4c*/ 	.word	0x00021370


	//   ....[217]....
        /*0b50*/ 	.word	0x000213e0


	//   ....[218]....
        /*0b54*/ 	.word	0x00021450


	//   ....[219]....
        /*0b58*/ 	.word	0x000214c0


	//   ....[220]....
        /*0b5c*/ 	.word	0x00021530


	//   ....[221]....
        /*0b60*/ 	.word	0x000215b0


	//   ....[222]....
        /*0b64*/ 	.word	0x00021630


	//   ....[223]....
        /*0b68*/ 	.word	0x000216c0


	//   ....[224]....
        /*0b6c*/ 	.word	0x00021730


	//   ....[225]....
        /*0b70*/ 	.word	0x000217a0


	//   ....[226]....
        /*0b74*/ 	.word	0x00021810


	//   ....[227]....
        /*0b78*/ 	.word	0x00021890


	//   ....[228]....
        /*0b7c*/ 	.word	0x00021900


	//   ....[229]....
        /*0b80*/ 	.word	0x000219b0


	//   ....[230]....
        /*0b84*/ 	.word	0x00021a00


	//   ....[231]....
        /*0b88*/ 	.word	0x00021a90


	//   ....[232]....
        /*0b8c*/ 	.word	0x00021bc0


	//----- nvinfo : EIATTR_REG_RECONFIG
	.align		4
.L_1020:
        /*0b90*/ 	.byte	0x01, 0x54
	.zero		2


	//----- nvinfo : EIATTR_SYSCALL_OFFSETS
	.align		4
        /*0b94*/ 	.byte	0x04, 0x46
        /*0b96*/ 	.short	(.L_1022 - .L_1021)


	//   ....[0]....
.L_1021:
        /*0b98*/ 	.word	0x000024b0


	//   ....[1]....
        /*0b9c*/ 	.word	0x00002600


	//   ....[2]....
        /*0ba0*/ 	.word	0x00007da0


	//   ....[3]....
        /*0ba4*/ 	.word	0x000080d0


	//   ....[4]....
        /*0ba8*/ 	.word	0x00019370


	//   ....[5]....
        /*0bac*/ 	.word	0x000194c0


	//   ....[6]....
        /*0bb0*/ 	.word	0x000195b0


	//   ....[7]....
        /*0bb4*/ 	.word	0x0001a580


	//----- nvinfo : EIATTR_MBARRIER_INSTR_OFFSETS
	.align		4
.L_1022:
        /*0bb8*/ 	.byte	0x04, 0x39
        /*0bba*/ 	.short	(.L_1024 - .L_1023)


	//   ....[0]....
.L_1023:
        /*0bbc*/ 	.word	0x00000250
        /*0bc0*/ 	.word	0x000000ff
        /*0bc4*/ 	.word	0x00028c00
        /*0bc8*/ 	.short	0x0100
        /*0bca*/ 	.byte	0x08
	.zero		1


	//   ....[1]....
        /*0bcc*/ 	.word	0x00000270
        /*0bd0*/ 	.word	0x000000ff
        /*0bd4*/ 	.word	0x00028c20
        /*0bd8*/ 	.short	0x0100
        /*0bda*/ 	.byte	0x08
	.zero		1


	//   ....[2]....
        /*0bdc*/ 	.word	0x00000320
        /*0be0*/ 	.word	0x000000ff
        /*0be4*/ 	.word	0x00028c30
        /*0be8*/ 	.short	0x0100
        /*0bea*/ 	.byte	0x06
	.zero		1


	//   ....[3]....
        /*0bec*/ 	.word	0x00000330
        /*0bf0*/ 	.word	0x000000ff
        /*0bf4*/ 	.word	0x00028c40
        /*0bf8*/ 	.short	0x0100
        /*0bfa*/ 	.byte	0x06
	.zero		1


	//   ....[4]....
        /*0bfc*/ 	.word	0x00000340
        /*0c00*/ 	.word	0x000000ff
        /*0c04*/ 	.word	0x00028c38
        /*0c08*/ 	.short	0x0100
        /*0c0a*/ 	.byte	0x06
	.zero		1


	//   ....[5]....
        /*0c0c*/ 	.word	0x00000350
        /*0c10*/ 	.word	0x000000ff
        /*0c14*/ 	.word	0x00028c48
        /*0c18*/ 	.short	0x0100
        /*0c1a*/ 	.byte	0x06
	.zero		1


	//   ....[6]....
        /*0c1c*/ 	.word	0x00000480
        /*0c20*/ 	.word	0x000000ff
        /*0c24*/ 	.word	0x00028c50
        /*0c28*/ 	.short	0x0100
        /*0c2a*/ 	.byte	0x08
	.zero		1


	//   ....[7]....
        /*0c2c*/ 	.word	0x00000490
        /*0c30*/ 	.word	0x000000ff
        /*0c34*/ 	.word	0x00028c60
        /*0c38*/ 	.short	0x0100
        /*0c3a*/ 	.byte	0x08
	.zero		1


	//   ....[8]....
        /*0c3c*/ 	.word	0x000004a0
        /*0c40*/ 	.word	0x000000ff
        /*0c44*/ 	.word	0x00028c58
        /*0c48*/ 	.short	0x0100
        /*0c4a*/ 	.byte	0x08
	.zero		1


	//   ....[9]....
        /*0c4c*/ 	.word	0x000004b0
        /*0c50*/ 	.word	0x000000ff
        /*0c54*/ 	.word	0x00028c68
        /*0c58*/ 	.short	0x0100
        /*0c5a*/ 	.byte	0x08
	.zero		1


	//   ....[10]....
        /*0c5c*/ 	.word	0x000005a0
        /*0c60*/ 	.word	0x000000ff
        /*0c64*/ 	.word	0x00028c70
        /*0c68*/ 	.short	0x0100
        /*0c6a*/ 	.byte	0x06
	.zero		1


	//   ....[11]....
        /*0c6c*/ 	.word	0x000005b0
        /*0c70*/ 	.word	0x000000ff
        /*0c74*/ 	.word	0x00028c80
        /*0c78*/ 	.short	0x0100
        /*0c7a*/ 	.byte	0x06
	.zero		1


	//   ....[12]....
        /*0c7c*/ 	.word	0x000005c0
        /*0c80*/ 	.word	0x000000ff
        /*0c84*/ 	.word	0x00028c78
        /*0c88*/ 	.short	0x0100
        /*0c8a*/ 	.byte	0x06
	.zero		1


	//   ....[13]....
        /*0c8c*/ 	.word	0x000005d0
        /*0c90*/ 	.word	0x000000ff
        /*0c94*/ 	.word	0x00028c88
        /*0c98*/ 	.short	0x0100
        /*0c9a*/ 	.byte	0x06
	.zero		1


	//   ....[14]....
        /*0c9c*/ 	.word	0x00000700
        /*0ca0*/ 	.word	0x000000ff
        /*0ca4*/ 	.word	0x00028c90
        /*0ca8*/ 	.short	0x0100
        /*0caa*/ 	.byte	0x08
	.zero		1


	//   ....[15]....
        /*0cac*/ 	.word	0x00000710
        /*0cb0*/ 	.word	0x000000ff
        /*0cb4*/ 	.word	0x00028ca0
        /*0cb8*/ 	.short	0x0100
        /*0cba*/ 	.byte	0x08
	.zero		1


	//   ....[16]....
        /*0cbc*/ 	.word	0x00000720
        /*0cc0*/ 	.word	0x000000ff
        /*0cc4*/ 	.word	0x00028c98
        /*0cc8*/ 	.short	0x0100
        /*0cca*/ 	.byte	0x08
	.zero		1


	//   ....[17]....
        /*0ccc*/ 	.word	0x00000730
        /*0cd0*/ 	.word	0x000000ff
        /*0cd4*/ 	.word	0x00028ca8
        /*0cd8*/ 	.short	0x0100
        /*0cda*/ 	.byte	0x08
	.zero		1


	//   ....[18]....
        /*0cdc*/ 	.word	0x00000860
        /*0ce0*/ 	.word	0x000000ff
        /*0ce4*/ 	.word	0x00028cb0
        /*0ce8*/ 	.short	0x0100
        /*0cea*/ 	.byte	0x08
	.zero		1


	//   ....[19]....
        /*0cec*/ 	.word	0x00000870
        /*0cf0*/ 	.word	0x000000ff
        /*0cf4*/ 	.word	0x00028cc0
        /*0cf8*/ 	.short	0x0100
        /*0cfa*/ 	.byte	0x08
	.zero		1


	//   ....[20]....
        /*0cfc*/ 	.word	0x00000880
        /*0d00*/ 	.word	0x000000ff
        /*0d04*/ 	.word	0x00028cb8
        /*0d08*/ 	.short	0x0100
        /*0d0a*/ 	.byte	0x08
	.zero		1


	//   ....[21]....
        /*0d0c*/ 	.word	0x00000890
        /*0d10*/ 	.word	0x000000ff
        /*0d14*/ 	.word	0x00028cc8
        /*0d18*/ 	.short	0x0100
        /*0d1a*/ 	.byte	0x08
	.zero		1


	//   ....[22]....
        /*0d1c*/ 	.word	0x00003190
        /*0d20*/ 	.word	0x0000003d
        /*0d24*/ 	.word	0x00028c90
        /*0d28*/ 	.short	0x010a
        /*0d2a*/ 	.byte	0x3f
	.zero		1


	//   ....[23]....
        /*0d2c*/ 	.word	0x00003bb0
        /*0d30*/ 	.word	0x0000003d
        /*0d34*/ 	.word	0x00028c90
        /*0d38*/ 	.short	0x010a
        /*0d3a*/ 	.byte	0x3f
	.zero		1


	//   ....[24]....
        /*0d3c*/ 	.word	0x00004450
        /*0d40*/ 	.word	0x0000003d
        /*0d44*/ 	.word	0x00028c90
        /*0d48*/ 	.short	0x010a
        /*0d4a*/ 	.byte	0x3f
	.zero		1


	//   ....[25]....
        /*0d4c*/ 	.word	0x00004810
        /*0d50*/ 	.word	0x00000004
        /*0d54*/ 	.word	0x00000000
        /*0d58*/ 	.short	0x0101
        /*0d5a*/ 	.byte	0x3f
	.zero		1


	//   ....[26]....
        /*0d5c*/ 	.word	0x00004850
        /*0d60*/ 	.word	0x0000003d
        /*0d64*/ 	.word	0x00028cb0
        /*0d68*/ 	.short	0x010a
        /*0d6a*/ 	.byte	0x3f
	.zero		1


	//   ....[27]....
        /*0d6c*/ 	.word	0x000051e0
        /*0d70*/ 	.word	0x0000003d
        /*0d74*/ 	.word	0x00000000
        /*0d78*/ 	.short	0x0101
        /*0d7a*/ 	.byte	0x3f
	.zero		1


	//   ....[28]....
        /*0d7c*/ 	.word	0x00005b50
        /*0d80*/ 	.word	0x0000000c
        /*0d84*/ 	.word	0x00028c50
        /*0d88*/ 	.short	0x010a
        /*0d8a*/ 	.byte	0x3f
	.zero		1


	//   ....[29]....
        /*0d8c*/ 	.word	0x00005f10
        /*0d90*/ 	.word	0x0000000c
        /*0d94*/ 	.word	0x00000000
        /*0d98*/ 	.short	0x0101
        /*0d9a*/ 	.byte	0x3f
	.zero		1


	//   ....[30]....
        /*0d9c*/ 	.word	0x00006830
        /*0da0*/ 	.word	0x00000015
        /*0da4*/ 	.word	0x00028c50
        /*0da8*/ 	.short	0x010a
        /*0daa*/ 	.byte	0x3f
	.zero		1


	//   ....[31]....
        /*0dac*/ 	.word	0x00006880
        /*0db0*/ 	.word	0x00000015
        /*0db4*/ 	.word	0x00028c50
        /*0db8*/ 	.short	0x010a
        /*0dba*/ 	.byte	0x3f
	.zero		1


	//   ....[32]....
        /*0dbc*/ 	.word	0x00006b70
        /*0dc0*/ 	.word	0x00000015
        /*0dc4*/ 	.word	0x00000000
        /*0dc8*/ 	.short	0x0101
        /*0dca*/ 	.byte	0x3f
	.zero		1


	//   ....[33]....
        /*0dcc*/ 	.word	0x00007e40
        /*0dd0*/ 	.word	0x00000002
        /*0dd4*/ 	.word	0x00028c00
        /*0dd8*/ 	.short	0x010a
        /*0dda*/ 	.byte	0x3f
	.zero		1


	//   ....[34]....
        /*0ddc*/ 	.word	0x00007e90
        /*0de0*/ 	.word	0x00000002
        /*0de4*/ 	.word	0x00028c00
        /*0de8*/ 	.short	0x010a
        /*0dea*/ 	.byte	0x3f
	.zero		1


	//   ....[35]....
        /*0dec*/ 	.word	0x00008950
        /*0df0*/ 	.word	0x00000002
        /*0df4*/ 	.word	0x00028c00
        /*0df8*/ 	.short	0x010a
        /*0dfa*/ 	.byte	0x3f
	.zero		1


	//   ....[36]....
        /*0dfc*/ 	.word	0x00009db0
        /*0e00*/ 	.word	0x00000002
        /*0e04*/ 	.word	0x00028c00
        /*0e08*/ 	.short	0x010a
        /*0e0a*/ 	.byte	0x3f
	.zero		1


	//   ....[37]....
        /*0e0c*/ 	.word	0x0000ac20
        /*0e10*/ 	.word	0x00000015
        /*0e14*/ 	.word	0x00028c30
        /*0e18*/ 	.short	0x010a
        /*0e1a*/ 	.byte	0x3f
	.zero		1


	//   ....[38]....
        /*0e1c*/ 	.word	0x0000acd0
        /*0e20*/ 	.word	0x00000015
        /*0e24*/ 	.word	0x00028c30
        /*0e28*/ 	.short	0x010a
        /*0e2a*/ 	.byte	0x3f
	.zero		1


	//   ....[39]....
        /*0e2c*/ 	.word	0x0000baf0
        /*0e30*/ 	.word	0x00000028
        /*0e34*/ 	.word	0x00000000
        /*0e38*/ 	.short	0x0101
        /*0e3a*/ 	.byte	0x3f
	.zero		1


	//   ....[40]....
        /*0e3c*/ 	.word	0x0000bf60
        /*0e40*/ 	.word	0x00000015
        /*0e44*/ 	.word	0x00028c50
        /*0e48*/ 	.short	0x010a
        /*0e4a*/ 	.byte	0x3f
	.zero		1


	//   ....[41]....
        /*0e4c*/ 	.word	0x0000c000
        /*0e50*/ 	.word	0x00000015
        /*0e54*/ 	.word	0x00028c50
        /*0e58*/ 	.short	0x010a
        /*0e5a*/ 	.byte	0x3f
	.zero		1


	//   ....[42]....
        /*0e5c*/ 	.word	0x0000c300
        /*0e60*/ 	.word	0x00000015
        /*0e64*/ 	.word	0x00000000
        /*0e68*/ 	.short	0x0101
        /*0e6a*/ 	.byte	0x3f
	.zero		1


	//   ....[43]....
        /*0e6c*/ 	.word	0x0000c4a0
        /*0e70*/ 	.word	0x000000d1
        /*0e74*/ 	.word	0x00028c30
        /*0e78*/ 	.short	0x010a
        /*0e7a*/ 	.byte	0x3f
	.zero		1


	//   ....[44]....
        /*0e7c*/ 	.word	0x0000c510
        /*0e80*/ 	.word	0x000000d1
        /*0e84*/ 	.word	0x00028c30
        /*0e88*/ 	.short	0x010a
        /*0e8a*/ 	.byte	0x3f
	.zero		1


	//   ....[45]....
        /*0e8c*/ 	.word	0x0000cf00
        /*0e90*/ 	.word	0x0000000f
        /*0e94*/ 	.word	0x00000000
        /*0e98*/ 	.short	0x0101
        /*0e9a*/ 	.byte	0x3f
	.zero		1


	//   ....[46]....
        /*0e9c*/ 	.word	0x0000e060
        /*0ea0*/ 	.word	0x000000d1
        /*0ea4*/ 	.word	0x00028c50
        /*0ea8*/ 	.short	0x010a
        /*0eaa*/ 	.byte	0x3f
	.zero		1


	//   ....[47]....
        /*0eac*/ 	.word	0x0000e0b0
        /*0eb0*/ 	.word	0x000000d1
        /*0eb4*/ 	.word	0x00028c50
        /*0eb8*/ 	.short	0x010a
        /*0eba*/ 	.byte	0x3f
	.zero		1


	//   ....[48]....
        /*0ebc*/ 	.word	0x0000e3d0
        /*0ec0*/ 	.word	0x000000d1
        /*0ec4*/ 	.word	0x00000000
        /*0ec8*/ 	.short	0x0101
        /*0eca*/ 	.byte	0x3f
	.zero		1


	//   ....[49]....
        /*0ecc*/ 	.word	0x0000e500
        /*0ed0*/ 	.word	0x00000015
        /*0ed4*/ 	.word	0x00028c30
        /*0ed8*/ 	.short	0x010a
        /*0eda*/ 	.byte	0x3f
	.zero		1


	//   ....[50]....
        /*0edc*/ 	.word	0x0000e570
        /*0ee0*/ 	.word	0x00000015
        /*0ee4*/ 	.word	0x00028c30
        /*0ee8*/ 	.short	0x010a
        /*0eea*/ 	.byte	0x3f
	.zero		1


	//   ....[51]....
        /*0eec*/ 	.word	0x0000eaa0
        /*0ef0*/ 	.word	0x0000000e
        /*0ef4*/ 	.word	0x00000000
        /*0ef8*/ 	.short	0x0101
        /*0efa*/ 	.byte	0x3f
	.zero		1


	//   ....[52]....
        /*0efc*/ 	.word	0x0000fae0
        /*0f00*/ 	.word	0x00000015
        /*0f04*/ 	.word	0x00028c50
        /*0f08*/ 	.short	0x010a
        /*0f0a*/ 	.byte	0x3f
	.zero		1


	//   ....[53]....
        /*0f0c*/ 	.word	0x0000fb30
        /*0f10*/ 	.word	0x00000015
        /*0f14*/ 	.word	0x00028c50
        /*0f18*/ 	.short	0x010a
        /*0f1a*/ 	.byte	0x3f
	.zero		1


	//   ....[54]....
        /*0f1c*/ 	.word	0x0000fe50
        /*0f20*/ 	.word	0x00000015
        /*0f24*/ 	.word	0x00000000
        /*0f28*/ 	.short	0x0101
        /*0f2a*/ 	.byte	0x3f
	.zero		1


	//   ....[55]....
        /*0f2c*/ 	.word	0x00012740
        /*0f30*/ 	.word	0x00000000
        /*0f34*/ 	.word	0x00000000
        /*0f38*/ 	.short	0x0101
        /*0f3a*/ 	.byte	0x3f
	.zero		1


	//   ....[56]....
        /*0f3c*/ 	.word	0x00013420
        /*0f40*/ 	.word	0x00000008
        /*0f44*/ 	.word	0x00000000
        /*0f48*/ 	.short	0x0101
        /*0f4a*/ 	.byte	0x3f
	.zero		1


	//   ....[57]....
        /*0f4c*/ 	.word	0x00017590
        /*0f50*/ 	.word	0x00000012
        /*0f54*/ 	.word	0x00028c20
        /*0f58*/ 	.short	0x010a
        /*0f5a*/ 	.byte	0x3f
	.zero		1


	//   ....[58]....
        /*0f5c*/ 	.word	0x00017620
        /*0f60*/ 	.word	0x00000003
        /*0f64*/ 	.word	0x00028ca0
        /*0f68*/ 	.short	0x010a
        /*0f6a*/ 	.byte	0x3f
	.zero		1


	//   ....[59]....
        /*0f6c*/ 	.word	0x00017870
        /*0f70*/ 	.word	0x00000003
        /*0f74*/ 	.word	0x00028cc0
        /*0f78*/ 	.short	0x010a
        /*0f7a*/ 	.byte	0x3f
	.zero		1


	//   ....[60]....
        /*0f7c*/ 	.word	0x00018240
        /*0f80*/ 	.word	0x00000009
        /*0f84*/ 	.word	0x00028ca0
        /*0f88*/ 	.short	0x010a
        /*0f8a*/ 	.byte	0x3f
	.zero		1


	//   ....[61]....
        /*0f8c*/ 	.word	0x00018480
        /*0f90*/ 	.word	0x00000009
        /*0f94*/ 	.word	0x00028cc0
        /*0f98*/ 	.short	0x010a
        /*0f9a*/ 	.byte	0x3f
	.zero		1


	//   ....[62]....
        /*0f9c*/ 	.word	0x00019da0
        /*0fa0*/ 	.word	0x0000001e
        /*0fa4*/ 	.word	0x00028c40
        /*0fa8*/ 	.short	0x010a
        /*0faa*/ 	.byte	0x3f
	.zero		1


	//   ....[63]....
        /*0fac*/ 	.word	0x0001a220
        /*0fb0*/ 	.word	0x0000001e
        /*0fb4*/ 	.word	0x00028c30
        /*0fb8*/ 	.short	0x0107
        /*0fba*/ 	.byte	0x3f
	.zero		1


	//   ....[64]....
        /*0fbc*/ 	.word	0x0001a2f0
        /*0fc0*/ 	.word	0x0000001e
        /*0fc4*/ 	.word	0x00028c30
        /*0fc8*/ 	.short	0x0101
        /*0fca*/ 	.byte	0x3f
	.zero		1


	//   ....[65]....
        /*0fcc*/ 	.word	0x0001abd0
        /*0fd0*/ 	.word	0x00000012
        /*0fd4*/ 	.word	0x00028c00
        /*0fd8*/ 	.short	0x0107
        /*0fda*/ 	.byte	0x3f
	.zero		1


	//   ....[66]....
        /*0fdc*/ 	.word	0x0001acc0
        /*0fe0*/ 	.word	0x00000012
        /*0fe4*/ 	.word	0x00028c00
        /*0fe8*/ 	.short	0x0101
        /*0fea*/ 	.byte	0x3f
	.zero		1


	//   ....[67]....
        /*0fec*/ 	.word	0x0001ace0
        /*0ff0*/ 	.word	0x00000012
        /*0ff4*/ 	.word	0x00028c20
        /*0ff8*/ 	.short	0x010a
        /*0ffa*/ 	.byte	0x3f
	.zero		1


	//   ....[68]....
        /*0ffc*/ 	.word	0x0001ad70
        /*1000*/ 	.word	0x0000001e
        /*1004*/ 	.word	0x00028c60
        /*1008*/ 	.short	0x010a
        /*100a*/ 	.byte	0x3f
	.zero		1


	//   ....[69]....
        /*100c*/ 	.word	0x0001b680
        /*1010*/ 	.word	0x0000001e
        /*1014*/ 	.word	0x00028c50
        /*1018*/ 	.short	0x0107
        /*101a*/ 	.byte	0x3f
	.zero		1


	//   ....[70]....
        /*101c*/ 	.word	0x0001b750
        /*1020*/ 	.word	0x0000001e
        /*1024*/ 	.word	0x00028c50
        /*1028*/ 	.short	0x0101
        /*102a*/ 	.byte	0x3f
	.zero		1


	//   ....[71]....
        /*102c*/ 	.word	0x0001bae0
        /*1030*/ 	.word	0x00000006
        /*1034*/ 	.word	0x00028c40
        /*1038*/ 	.short	0x010a
        /*103a*/ 	.byte	0x3f
	.zero		1


	//   ....[72]....
        /*103c*/ 	.word	0x0001be00
        /*1040*/ 	.word	0x00000006
        /*1044*/ 	.word	0x00028c30
        /*1048*/ 	.short	0x0107
        /*104a*/ 	.byte	0x3f
	.zero		1


	//   ....[73]....
        /*104c*/ 	.word	0x0001bec0
        /*1050*/ 	.word	0x00000006
        /*1054*/ 	.word	0x00028c30
        /*1058*/ 	.short	0x0101
        /*105a*/ 	.byte	0x3f
	.zero		1


	//   ....[74]....
        /*105c*/ 	.word	0x0001bef0
        /*1060*/ 	.word	0x00000006
        /*1064*/ 	.word	0x00028c60
        /*1068*/ 	.short	0x010a
        /*106a*/ 	.byte	0x3f
	.zero		1


	//   ....[75]....
        /*106c*/ 	.word	0x0001c5a0
        /*1070*/ 	.word	0x00000006
        /*1074*/ 	.word	0x00028c50
        /*1078*/ 	.short	0x0107
        /*107a*/ 	.byte	0x3f
	.zero		1


	//   ....[76]....
        /*107c*/ 	.word	0x0001c660
        /*1080*/ 	.word	0x00000006
        /*1084*/ 	.word	0x00028c50
        /*1088*/ 	.short	0x0101
        /*108a*/ 	.byte	0x3f
	.zero		1


	//   ....[77]....
        /*108c*/ 	.word	0x0001d900
        /*1090*/ 	.word	0x00000007
        /*1094*/ 	.word	0x00028c20
        /*1098*/ 	.short	0x010a
        /*109a*/ 	.byte	0x3f
	.zero		1


	//   ....[78]....
        /*109c*/ 	.word	0x0001da70
        /*10a0*/ 	.word	0x00000005
        /*10a4*/ 	.word	0x00028c40
        /*10a8*/ 	.short	0x010a
        /*10aa*/ 	.byte	0x3f
	.zero		1


	//   ....[79]....
        /*10ac*/ 	.word	0x0001db10
        /*10b0*/ 	.word	0x00000003
        /*10b4*/ 	.word	0x00028c40
        /*10b8*/ 	.short	0x010a
        /*10ba*/ 	.byte	0x3f
	.zero		1


	//   ....[80]....
        /*10bc*/ 	.word	0x0001db50
        /*10c0*/ 	.word	0x00000005
        /*10c4*/ 	.word	0x00028c60
        /*10c8*/ 	.short	0x010a
        /*10ca*/ 	.byte	0x3f
	.zero		1


	//   ....[81]....
        /*10cc*/ 	.word	0x0001db90
        /*10d0*/ 	.word	0x00000003
        /*10d4*/ 	.word	0x00028c60
        /*10d8*/ 	.short	0x010a
        /*10da*/ 	.byte	0x3f
	.zero		1


	//   ....[82]....
        /*10dc*/ 	.word	0x0001dbf0
        /*10e0*/ 	.word	0x0000003d
        /*10e4*/ 	.word	0x00028c90
        /*10e8*/ 	.short	0x010a
        /*10ea*/ 	.byte	0x3f
	.zero		1


	//   ....[83]....
        /*10ec*/ 	.word	0x0001dd70
        /*10f0*/ 	.word	0x0000003d
        /*10f4*/ 	.word	0x00028c90
        /*10f8*/ 	.short	0x010a
        /*10fa*/ 	.byte	0x3f
	.zero		1


	//   ....[84]....
        /*10fc*/ 	.word	0x0001def0
        /*1100*/ 	.word	0x0000003d
        /*1104*/ 	.word	0x00028c90
        /*1108*/ 	.short	0x010a
        /*110a*/ 	.byte	0x3f
	.zero		1


	//   ....[85]....
        /*110c*/ 	.word	0x0001e050
        /*1110*/ 	.word	0x0000003d
        /*1114*/ 	.word	0x00028cb0
        /*1118*/ 	.short	0x010a
        /*111a*/ 	.byte	0x3f
	.zero		1


	//   ....[86]....
        /*111c*/ 	.word	0x0001e0a0
        /*1120*/ 	.word	0x0000000c
        /*1124*/ 	.word	0x00028c50
        /*1128*/ 	.short	0x010a
        /*112a*/ 	.byte	0x3f
	.zero		1


	//   ....[87]....
        /*112c*/ 	.word	0x0001e0f0
        /*1130*/ 	.word	0x00000015
        /*1134*/ 	.word	0x00028c50
        /*1138*/ 	.short	0x010a
        /*113a*/ 	.byte	0x3f
	.zero		1


	//   ....[88]....
        /*113c*/ 	.word	0x0001e4e0
        /*1140*/ 	.word	0x00000002
        /*1144*/ 	.word	0x00028c00
        /*1148*/ 	.short	0x010a
        /*114a*/ 	.byte	0x3f
	.zero		1


	//   ....[89]....
        /*114c*/ 	.word	0x0001eab0
        /*1150*/ 	.word	0x00000002
        /*1154*/ 	.word	0x00028c00
        /*1158*/ 	.short	0x010a
        /*115a*/ 	.byte	0x3f
	.zero		1


	//   ....[90]....
        /*115c*/ 	.word	0x0001eb00
        /*1160*/ 	.word	0x00000015
        /*1164*/ 	.word	0x00028c30
        /*1168*/ 	.short	0x010a
        /*116a*/ 	.byte	0x3f
	.zero		1


	//   ....[91]....
        /*116c*/ 	.word	0x0001eb50
        /*1170*/ 	.word	0x00000015
        /*1174*/ 	.word	0x00028c50
        /*1178*/ 	.short	0x010a
        /*117a*/ 	.byte	0x3f
	.zero		1


	//   ....[92]....
        /*117c*/ 	.word	0x0001eba0
        /*1180*/ 	.word	0x000000d1
        /*1184*/ 	.word	0x00028c30
        /*1188*/ 	.short	0x010a
        /*118a*/ 	.byte	0x3f
	.zero		1


	//   ....[93]....
        /*118c*/ 	.word	0x0001ebf0
        /*1190*/ 	.word	0x000000d1
        /*1194*/ 	.word	0x00028c50
        /*1198*/ 	.short	0x010a
        /*119a*/ 	.byte	0x3f
	.zero		1


	//   ....[94]....
        /*119c*/ 	.word	0x0001ec40
        /*11a0*/ 	.word	0x00000015
        /*11a4*/ 	.word	0x00028c30
        /*11a8*/ 	.short	0x010a
        /*11aa*/ 	.byte	0x3f
	.zero		1


	//   ....[95]....
        /*11ac*/ 	.word	0x0001ec90
        /*11b0*/ 	.word	0x00000015
        /*11b4*/ 	.word	0x00028c50
        /*11b8*/ 	.short	0x010a
        /*11ba*/ 	.byte	0x3f
	.zero		1


	//   ....[96]....
        /*11bc*/ 	.word	0x0001ee30
        /*11c0*/ 	.word	0x00000012
        /*11c4*/ 	.word	0x00028c20
        /*11c8*/ 	.short	0x010a
        /*11ca*/ 	.byte	0x3f
	.zero		1


	//   ....[97]....
        /*11cc*/ 	.word	0x0001ee80
        /*11d0*/ 	.word	0x00000003
        /*11d4*/ 	.word	0x00028ca0
        /*11d8*/ 	.short	0x010a
        /*11da*/ 	.byte	0x3f
	.zero		1


	//   ....[98]....
        /*11dc*/ 	.word	0x0001eed0
        /*11e0*/ 	.word	0x00000003
        /*11e4*/ 	.word	0x00028cc0
        /*11e8*/ 	.short	0x010a
        /*11ea*/ 	.byte	0x3f
	.zero		1


	//   ....[99]....
        /*11ec*/ 	.word	0x0001ef20
        /*11f0*/ 	.word	0x00000009
        /*11f4*/ 	.word	0x00028ca0
        /*11f8*/ 	.short	0x010a
        /*11fa*/ 	.byte	0x3f
	.zero		1


	//   ....[100]....
        /*11fc*/ 	.word	0x0001ef70
        /*1200*/ 	.word	0x00000009
        /*1204*/ 	.word	0x00028cc0
        /*1208*/ 	.short	0x010a
        /*120a*/ 	.byte	0x3f
	.zero		1


	//   ....[101]....
        /*120c*/ 	.word	0x0001f090
        /*1210*/ 	.word	0x0000001e
        /*1214*/ 	.word	0x00028c40
        /*1218*/ 	.short	0x010a
        /*121a*/ 	.byte	0x3f
	.zero		1


	//   ....[102]....
        /*121c*/ 	.word	0x0001fb30
        /*1220*/ 	.word	0x00000012
        /*1224*/ 	.word	0x00028c20
        /*1228*/ 	.short	0x010a
        /*122a*/ 	.byte	0x3f
	.zero		1


	//   ....[103]....
        /*122c*/ 	.word	0x0001fb80
        /*1230*/ 	.word	0x0000001e
        /*1234*/ 	.word	0x00028c60
        /*1238*/ 	.short	0x010a
        /*123a*/ 	.byte	0x3f
	.zero		1


	//   ....[104]....
        /*123c*/ 	.word	0x00020480
        /*1240*/ 	.word	0x00000006
        /*1244*/ 	.word	0x00028c40
        /*1248*/ 	.short	0x010a
        /*124a*/ 	.byte	0x3f
	.zero		1


	//   ....[105]....
        /*124c*/ 	.word	0x00020940
        /*1250*/ 	.word	0x00000006
        /*1254*/ 	.word	0x00028c60
        /*1258*/ 	.short	0x010a
        /*125a*/ 	.byte	0x3f
	.zero		1


	//   ....[106]....
        /*125c*/ 	.word	0x00021ae0
        /*1260*/ 	.word	0x00000007
        /*1264*/ 	.word	0x00028c20
        /*1268*/ 	.short	0x010a
        /*126a*/ 	.byte	0x3f
	.zero		1


	//   ....[107]....
        /*126c*/ 	.word	0x00021c80
        /*1270*/ 	.word	0x00000005
        /*1274*/ 	.word	0x00028c40
        /*1278*/ 	.short	0x010a
        /*127a*/ 	.byte	0x3f
	.zero		1


	//   ....[108]....
        /*127c*/ 	.word	0x00021cd0
        /*1280*/ 	.word	0x00000003
        /*1284*/ 	.word	0x00028c40
        /*1288*/ 	.short	0x010a
        /*128a*/ 	.byte	0x3f
	.zero		1


	//   ....[109]....
        /*128c*/ 	.word	0x00021d20
        /*1290*/ 	.word	0x00000005
        /*1294*/ 	.word	0x00028c60
        /*1298*/ 	.short	0x010a
        /*129a*/ 	.byte	0x3f
	.zero		1


	//----- nvinfo : EIATTR_NUM_MBARRIERS
	.align		4
.L_1024:
        /*129c*/ 	.byte	0x03, 0x38
        /*129e*/ 	.short	0x0016


	//----- nvinfo : EIATTR_EXIT_INSTR_OFFSETS
	.align		4
        /*12a0*/ 	.byte	0x04, 0x1c
        /*12a2*/ 	.short	(.L_1026 - .L_1025)


	//   ....[0]....
.L_1025:
        /*12a4*/ 	.word	0x0001dbe0


	//----- nvinfo : EIATTR_MAX_THREADS
	.align		4
.L_1026:
        /*12a8*/ 	.byte	0x04, 0x05
        /*12aa*/ 	.short	(.L_1028 - .L_1027)
.L_1027:
        /*12ac*/ 	.word	0x00000180
        /*12b0*/ 	.word	0x00000001
        /*12b4*/ 	.word	0x00000001


	//----- nvinfo : EIATTR_CRS_STACK_SIZE
	.align		4
.L_1028:
        /*12b8*/ 	.byte	0x04, 0x1e
        /*12ba*/ 	.short	(.L_1030 - .L_1029)
.L_1029:
        /*12bc*/ 	.word	0x00000000


	//----- nvinfo : EIATTR_CBANK_PARAM_SIZE
	.align		4
.L_1030:
        /*12c0*/ 	.byte	0x03, 0x19
        /*12c2*/ 	.short	0x0af0


	//----- nvinfo : EIATTR_PARAM_CBANK
	.align		4
        /*12c4*/ 	.byte	0x04, 0x0a
        /*12c6*/ 	.short	(.L_1032 - .L_1031)
	.align		4
.L_1031:
        /*12c8*/ 	.word	index@(.nv.constant0._ZN7cutlass13device_kernelIN5flash11enable_sm90INS1_16FlashAttnFwdSm90INS1_25CollectiveMainloopFwdSm90ILi2EN4cute5tupleIJNS5_1CILi1EEES8_S8_EEENS6_IJNS7_ILi64EEESA_SA_EEELi512ENS_6half_tEfNS_4arch4Sm90ELb1ELb0ELb0ELb1ELb1ELb1ELb0ELb0ELb0ELb1ELb1ELb0EEENS1_21CollectiveEpilogueFwdINS6_IJSA_NS7_ILi512EEESA_EEES9_SC_SE_Li256ELb1ELb1ELb1ELb0EEENS1_36VarlenDynamicPersistentTileSchedulerILi64ELi64ELi256ELi128ELb1ELb1ELb1ELb1ELb1ELb1EEEEEEEEEvNT_6ParamsE)
        /*12cc*/ 	.short	0x0210
        /*12ce*/ 	.short	0x0af0


	//----- nvinfo : EIATTR_SW_WAR
	.align		4
.L_1032:
        /*12d0*/ 	.byte	0x04, 0x36
        /*12d2*/ 	.short	(.L_1034 - .L_1033)
.L_1033:
        /*12d4*/ 	.word	0x00000008
.L_1034:


//--------------------- .nv.info._ZN7cutlass13device_kernelIN5flash11enable_sm90INS1_16FlashAttnFwdSm90INS1_25CollectiveMainloopFwdSm90ILi2EN4cute5tupleIJNS5_1CILi1EEES8_S8_EEENS6_IJNS7_ILi64EEESA_SA_EEELi512ENS_6half_tEfNS_4arch4Sm90ELb1ELb0ELb0ELb1ELb1ELb0ELb1ELb0ELb0ELb1ELb1ELb0EEENS1_21CollectiveEpilogueFwdINS6_IJSA_NS7_ILi512EEESA_EEES9_SC_SE_Li256ELb1ELb1ELb1ELb0EEENS1_36VarlenDynamicPersistentTileSchedulerILi64ELi64ELi256ELi128ELb1ELb1ELb1ELb1ELb1ELb1EEEEEEEEEvNT_6ParamsE --------------------------
	.section	.nv.info._ZN7cutlass13device_kernelIN5flash11enable_sm90INS1_16FlashAttnFwdSm90INS1_25CollectiveMainloopFwdSm90ILi2EN4cute5tupleIJNS5_1CILi1EEES8_S8_EEENS6_IJNS7_ILi64EEESA_SA_EEELi512ENS_6half_tEfNS_4arch4Sm90ELb1ELb0ELb0ELb1ELb1ELb0ELb1ELb0ELb0ELb1ELb1ELb0EEENS1_21CollectiveEpilogueFwdINS6_IJSA_NS7_ILi512EEESA_EEES9_SC_SE_Li256ELb1ELb1ELb1ELb0EEENS1_36VarlenDynamicPersistentTileSchedulerILi64ELi64ELi256ELi128ELb1ELb1ELb1ELb1ELb1ELb1EEEEEEEEEvNT_6ParamsE,"",@"SHT_CUDA_INFO"
	.sectionflags	@""
	.align	4


	//----- nvinfo : EIATTR_CUDA_API_VERSION
	.align		4
        /*0000*/ 	.byte	0x04, 0x37
        /*0002*/ 	.short	(.L_1036 - .L_1035)
.L_1035:
        /*0004*/ 	.word	0x00000082


	//----- nvinfo : EIATTR_KPARAM_INFO
	.align		4
.L_1036:
        /*0008*/ 	.byte	0x04, 0x17
        /*000a*/ 	.short	(.L_1038 - .L_1037)
.L_1037:
        /*000c*/ 	.word	0x00000000
        /*0010*/ 	.short	0x0000
        /*0012*/ 	.short	0x0070
        /*0014*/ 	.byte	0x00, 0xf0, 0x01, 0x2e


	//----- nvinfo : EIATTR_SPARSE_MMA_MASK
	.align		4
.L_1038:
        /*0018*/ 	.byte	0x03, 0x50
        /*001a*/ 	.short	0x0000


	//----- nvinfo : EIATTR_MAXREG_COUNT
	.align		4
        /*001c*/ 	.byte	0x03, 0x1b
        /*001e*/ 	.short	0x00a8


	//----- nvinfo : EIATTR_NUM_BARRIERS
	.align		4
        /*0020*/ 	.byte	0x02, 0x4c
        /*0022*/ 	.byte	0x10
	.zero		1


	//----- nvinfo : EIATTR_EXTERNS
	.align		4
        /*0024*/ 	.byte	0x04, 0x0f
        /*0026*/ 	.short	(.L_1040 - .L_1039)


	//   ....[0]....
	.align		4
.L_1039:
        /*0028*/ 	.word	index@(__assertfail)


	//----- nvinfo : EIATTR_ANNOTATIONS
	.align		4
.L_1040:
        /*002c*/ 	.byte	0x04, 0x55
        /*002e*/ 	.short	(.L_1042 - .L_1041)


	//   ....[0]....
.L_1041:
        /* <DEDUP_REMOVED lines=21> */


	//----- nvinfo : EIATTR_MERCURY_ISA_VERSION
	.align		4
.L_1042:
        /*0170*/ 	.byte	0x03, 0x5f
        /*0172*/ 	.short	0x0101


	//----- nvinfo : EIATTR_UNUSED_LOAD_BYTE_OFFSET
	.align		4
        /*0174*/ 	.byte	0x04, 0x44
        /*0176*/ 	.short	(.L_1044 - .L_1043)


	//   ....[0]....
.L_1043:
        /*0178*/ 	.word	0x00000960
        /*017c*/ 	.word	0x0000fff0


	//   ....[1]....
        /*0180*/ 	.word	0x0000da30
        /*0184*/ 	.word	0x0000fff0


	//----- nvinfo : EIATTR_INT_WARP_WIDE_INSTR_OFFSETS
	.align		4
.L_1044:
        /*0188*/ 	.byte	0x04, 0x31
        /*018a*/ 	.short	(.L_1046 - .L_1045)


	//   ....[0]....
.L_1045:
        /*018c*/ 	.word	0x000000c0


	//   ....[1]....
        /*0190*/ 	.word	0x000000d0


	//   ....[2]....
        /*0194*/ 	.word	0x000000e0


	//   ....[3]....
        /*0198*/ 	.word	0x00000180


	//   ....[4]....
        /*019c*/ 	.word	0x00013cd0


	//   ....[5]....
        /*01a0*/ 	.word	0x00013d60


	//   ....[6]....
        /*01a4*/ 	.word	0x00017ff0


	//   ....[7]....
        /*01a8*/ 	.word	0x00018080


	//----- nvinfo : EIATTR_COOP_GROUP_MASK_REGIDS
	.align		4
.L_1046:
        /*01ac*/ 	.byte	0x04, 0x29
        /*01ae*/ 	.short	(.L_1048 - .L_1047)


	//   ....[0]....
.L_1047:
        /*01b0*/ 	.word	0xffffffff


	//   ....[1]....
        /*01b4*/ 	.word	0xffffffff


	//   ....[2]....
        /*01b8*/ 	.word	0xffffffff


	//   ....[3]....
        /*01bc*/ 	.word	0xffffffff


	//   ....[4]....
        /*01c0*/ 	.word	0xffffffff


	//   ....[5]....
        /*01c4*/ 	.word	0xffffffff


	//   ....[6]....
        /*01c8*/ 	.word	0xffffffff


	//   ....[7]....
        /*01cc*/ 	.word	0xffffffff


	//   ....[8]....
        /*01d0*/ 	.word	0xffffffff


	//   ....[9]....
        /*01d4*/ 	.word	0xffffffff


	//   ....[10]....
        /*01d8*/ 	.word	0xffffffff


	//   ....[11]....
        /*01dc*/ 	.word	0xffffffff


	//   ....[12]....
        /*01e0*/ 	.word	0xffffffff


	//   ....[13]....
        /*01e4*/ 	.word	0xffffffff


	//   ....[14]....
        /*01e8*/ 	.word	0xffffffff


	//   ....[15]....
        /*01ec*/ 	.word	0xffffffff


	//   ....[16]....
        /*01f0*/ 	.word	0xffffffff


	//   ....[17]....
        /*01f4*/ 	.word	0xffffffff


	//   ....[18]....
        /*01f8*/ 	.word	0xffffffff


	//   ....[19]....
        /*01fc*/ 	.word	0xffffffff


	//   ....[20]....
        /*0200*/ 	.word	0xffffffff


	//   ....[21]....
        /*0204*/ 	.word	0xffffffff


	//   ....[22]....
        /*0208*/ 	.word	0xffffffff


	//   ....[23]....
        /*020c*/ 	.word	0xffffffff


	//   ....[24]....
        /*0210*/ 	.word	0xffffffff


	//   ....[25]....
        /*0214*/ 	.word	0xffffffff


	//   ....[26]....
        /*0218*/ 	.word	0xffffffff


	//   ....[27]....
        /*021c*/ 	.word	0xffffffff


	//   ....[28]....
        /*0220*/ 	.word	0xffffffff


	//   ....[29]....
        /*0224*/ 	.word	0xffffffff


	//   ....[30]....
        /*0228*/ 	.word	0xffffffff


	//   ....[31]....
        /*022c*/ 	.word	0xffffffff


	//   ....[32]....
        /*0230*/ 	.word	0xffffffff


	//   ....[33]....
        /*0234*/ 	.word	0xffffffff


	//   ....[34]....
        /*0238*/ 	.word	0xffffffff


	//   ....[35]....
        /*023c*/ 	.word	0xffffffff


	//   ....[36]....
        /*0240*/ 	.word	0xffffffff


	//   ....[37]....
        /*0244*/ 	.word	0xffffffff


	//   ....[38]....
        /*0248*/ 	.word	0xffffffff


	//   ....[39]....
        /*024c*/ 	.word	0xffffffff


	//   ....[40]....
        /*0250*/ 	.word	0xffffffff


	//   ....[41]....
        /*0254*/ 	.word	0xffffffff


	//   ....[42]....
        /*0258*/ 	.word	0xffffffff


	//   ....[43]....
        /*025c*/ 	.word	0xffffffff


	//   ....[44]....
        /*0260*/ 	.word	0xffffffff


	//   ....[45]....
        /*0264*/ 	.word	0xffffffff


	//   ....[46]....
        /*0268*/ 	.word	0xffffffff


	//   ....[47]....
        /*026c*/ 	.word	0xffffffff


	//   ....[48]....
        /*0270*/ 	.word	0xffffffff


	//   ....[49]....
        /*0274*/ 	.word	0xffffffff


	//   ....[50]....
        /*0278*/ 	.word	0xffffffff


	//   ....[51]....
        /*027c*/ 	.word	0xffffffff


	//   ....[52]....
        /*0280*/ 	.word	0xffffffff


	//   ....[53]....
        /*0284*/ 	.word	0xffffffff


	//   ....[54]....
        /*0288*/ 	.word	0xffffffff


	//   ....[55]....
        /*028c*/ 	.word	0xffffffff


	//   ....[56]....
        /*0290*/ 	.word	0xffffffff


	//   ....[57]....
        /*0294*/ 	.word	0xffffffff


	//   ....[58]....
        /*0298*/ 	.word	0xffffffff


	//   ....[59]....
        /*029c*/ 	.word	0xffffffff


	//   ....[60]....
        /*02a0*/ 	.word	0xffffffff


	//   ....[61]....
        /*02a4*/ 	.word	0xffffffff


	//   ....[62]....
        /*02a8*/ 	.word	0xffffffff


	//   ....[63]....
        /*02ac*/ 	.word	0xffffffff


	//   ....[64]....
        /*02b0*/ 	.word	0xffffffff


	//   ....[65]....
        /*02b4*/ 	.word	0xffffffff


	//   ....[66]....
        /*02b8*/ 	.word	0xffffffff


	//   ....[67]....
        /*02bc*/ 	.word	0xffffffff


	//   ....[68]....
        /*02c0*/ 	.word	0xffffffff


	//   ....[69]....
        /*02c4*/ 	.word	0xffffffff


	//   ....[70]....
        /*02c8*/ 	.word	0xffffffff


	//   ....[71]....
        /*02cc*/ 	.word	0xffffffff


	//   ....[72]....
        /*02d0*/ 	.word	0xffffffff


	//   ....[73]....
        /*02d4*/ 	.word	0xffffffff


	//   ....[74]....
        /*02d8*/ 	.word	0xffffffff


	//   ....[75]....
        /*02dc*/ 	.word	0xffffffff


	//   ....[76]....
        /*02e0*/ 	.word	0xffffffff


	//   ....[77]....
        /*02e4*/ 	.word	0xffffffff


	//   ....[78]....
        /*02e8*/ 	.word	0xffffffff


	//   ....[79]....
        /*02ec*/ 	.word	0xffffffff


	//   ....[80]....
        /*02f0*/ 	.word	0xffffffff


	//   ....[81]....
        /*02f4*/ 	.word	0xffffffff


	//   ....[82]....
        /*02f8*/ 	.word	0xffffffff


	//   ....[83]....
        /*02fc*/ 	.word	0xffffffff


	//   ....[84]....
        /*0300*/ 	.word	0xffffffff


	//   ....[85]....
        /*0304*/ 	.word	0xffffffff


	//   ....[86]....
        /*0308*/ 	.word	0xffffffff


	//   ....[87]....
        /*030c*/ 	.word	0xffffffff


	//   ....[88]....
        /*0310*/ 	.word	0xffffffff


	//   ....[89]....
        /*0314*/ 	.word	0xffffffff


	//   ....[90]....
        /*0318*/ 	.word	0xffffffff


	//   ....[91]....
        /*031c*/ 	.word	0xffffffff


	//   ....[92]....
        /*0320*/ 	.word	0xffffffff


	//   ....[93]....
        /*0324*/ 	.word	0xffffffff


	//   ....[94]....
        /*0328*/ 	.word	0xffffffff


	//   ....[95]....
        /*032c*/ 	.word	0xffffffff


	//   ....[96]....
        /*0330*/ 	.word	0xffffffff


	//   ....[97]....
        /*0334*/ 	.word	0xffffffff


	//   ....[98]....
        /*0338*/ 	.word	0xffffffff


	//   ....[99]....
        /*033c*/ 	.word	0xffffffff


	//   ....[100]....
        /*0340*/ 	.word	0xffffffff


	//   ....[101]....
        /*0344*/ 	.word	0xffffffff


	//   ....[102]....
        /*0348*/ 	.word	0xffffffff


	//   ....[103]....
        /*034c*/ 	.word	0xffffffff


	//   ....[104]....
        /*0350*/ 	.word	0xffffffff


	//   ....[105]....
        /*0354*/ 	.word	0xffffffff


	//   ....[106]....
        /*0358*/ 	.word	0xffffffff


	//   ....[107]....
        /*035c*/ 	.word	0xffffffff


	//   ....[108]....
        /*0360*/ 	.word	0xffffffff


	//   ....[109]....
        /*0364*/ 	.word	0xffffffff


	//   ....[110]....
        /*0368*/ 	.word	0xffffffff


	//   ....[111]....
        /*036c*/ 	.word	0xffffffff


	//   ....[112]....
        /*0370*/ 	.word	0xffffffff


	//   ....[113]....
        /*0374*/ 	.word	0xffffffff


	//   ....[114]....
        /*0378*/ 	.word	0xffffffff


	//   ....[115]....
        /*037c*/ 	.word	0xffffffff


	//   ....[116]....
        /*0380*/ 	.word	0xffffffff


	//   ....[117]....
        /*0384*/ 	.word	0xffffffff


	//   ....[118]....
        /*0388*/ 	.word	0xffffffff


	//   ....[119]....
        /*038c*/ 	.word	0xffffffff


	//   ....[120]....
        /*0390*/ 	.word	0xffffffff


	//   ....[121]....
        /*0394*/ 	.word	0xffffffff


	//   ....[122]....
        /*0398*/ 	.word	0xffffffff


	//   ....[123]....
        /*039c*/ 	.word	0xffffffff


	//   ....[124]....
        /*03a0*/ 	.word	0xffffffff


	//   ....[125]....
        /*03a4*/ 	.word	0xffffffff


	//   ....[126]....
        /*03a8*/ 	.word	0xffffffff


	//   ....[127]....
        /*03ac*/ 	.word	0xffffffff


	//   ....[128]....
        /*03b0*/ 	.word	0xffffffff


	//   ....[129]....
        /*03b4*/ 	.word	0xffffffff


	//   ....[130]....
        /*03b8*/ 	.word	0xffffffff


	//   ....[131]....
        /*03bc*/ 	.word	0xffffffff


	//   ....[132]....
        /*03c0*/ 	.word	0xffffffff


	//   ....[133]....
        /*03c4*/ 	.word	0xffffffff


	//   ....[134]....
        /*03c8*/ 	.word	0xffffffff


	//   ....[135]....
        /*03cc*/ 	.word	0x0500000f


	//   ....[136]....
        /*03d0*/ 	.word	0x0500000f


	//   ....[137]....
        /*03d4*/ 	.word	0x0500000f


	//   ....[138]....
        /*03d8*/ 	.word	0x0500000f


	//   ....[139]....
        /*03dc*/ 	.word	0x0500000f


	//   ....[140]....
        /*03e0*/ 	.word	0x0500000f


	//   ....[141]....
        /*03e4*/ 	.word	0x0500000f


	//   ....[142]....
        /*03e8*/ 	.word	0x0500000f


	//   ....[143]....
        /*03ec*/ 	.word	0x0500000f


	//   ....[144]....
        /*03f0*/ 	.word	0x0500000f


	//   ....[145]....
        /*03f4*/ 	.word	0x0500000f


	//   ....[146]....
        /*03f8*/ 	.word	0x0500000f


	//   ....[147]....
        /*03fc*/ 	.word	0x0500000f


	//   ....[148]....
        /*0400*/ 	.word	0x0500000f


	//   ....[149]....
        /*0404*/ 	.word	0x0500000f


	//   ....[150]....
        /*0408*/ 	.word	0x0500000f


	//   ....[151]....
        /*040c*/ 	.word	0x0500000f


	//   ....[152]....
        /*0410*/ 	.word	0x0500000f


	//   ....[153]....
        /*0414*/ 	.word	0x0500000f


	//   ....[154]....
        /*0418*/ 	.word	0x0500000f


	//   ....[155]....
        /*041c*/ 	.word	0x0500000f


	//   ....[156]....
        /*0420*/ 	.word	0x0500000f


	//   ....[157]....
        /*0424*/ 	.word	0x0500000f


	//   ....[158]....
        /*0428*/ 	.word	0x0500000f


	//   ....[159]....
        /*042c*/ 	.word	0x0500000f


	//   ....[160]....
        /*0430*/ 	.word	0x0500000f


	//   ....[161]....
        /*0434*/ 	.word	0x0500000f


	//   ....[162]....
        /*0438*/ 	.word	0x0500000f


	//   ....[163]....
        /*043c*/ 	.word	0x0500000f


	//   ....[164]....
        /*0440*/ 	.word	0x0500000f


	//   ....[165]....
        /*0444*/ 	.word	0x0500000f


	//   ....[166]....
        /*0448*/ 	.word	0x0500000f


	//   ....[167]....
        /*044c*/ 	.word	0x0500000f


	//   ....[168]....
        /*0450*/ 	.word	0x0500000f


	//   ....[169]....
        /*0454*/ 	.word	0x0500000f


	//   ....[170]....
        /*0458*/ 	.word	0x0500000f


	//   ....[171]....
        /*045c*/ 	.word	0x0500000f


	//   ....[172]....
        /*0460*/ 	.word	0x0500000f


	//   ....[173]....
        /*0464*/ 	.word	0x0500000f


	//   ....[174]....
        /*0468*/ 	.word	0x0500000f


	//   ....[175]....
        /*046c*/ 	.word	0x0500000f


	//   ....[176]....
        /*0470*/ 	.word	0x0500000f


	//   ....[177]....
        /*0474*/ 	.word	0x0500000f


	//   ....[178]....
        /*0478*/ 	.word	0x0500000f


	//   ....[179]....
        /*047c*/ 	.word	0x0500000f


	//   ....[180]....
        /*0480*/ 	.word	0x0500000f


	//   ....[181]....
        /*0484*/ 	.word	0x0500000f


	//   ....[182]....
        /*0488*/ 	.word	0x0500000f


	//   ....[183]....
        /*048c*/ 	.word	0x0500000f


	//   ....[184]....
        /*0490*/ 	.word	0x0500000f


	//   ....[185]....
        /*0494*/ 	.word	0x0500000f


	//   ....[186]....
        /*0498*/ 	.word	0x0500000f


	//   ....[187]....
        /*049c*/ 	.word	0x0500000f


	//   ....[188]....
        /*04a0*/ 	.word	0x0500000f


	//   ....[189]....
        /*04a4*/ 	.word	0x0500000f


	//   ....[190]....
        /*04a8*/ 	.word	0x0500000f


	//   ....[191]....
        /*04ac*/ 	.word	0x0500000f


	//   ....[192]....
        /*04b0*/ 	.word	0x0500000f


	//   ....[193]....
        /*04b4*/ 	.word	0x0500000f


	//   ....[194]....
        /*04b8*/ 	.word	0x0500000f


	//   ....[195]....
        /*04bc*/ 	.word	0x0500000f


	//   ....[196]....
        /*04c0*/ 	.word	0x0500000f


	//   ....[197]....
        /*04c4*/ 	.word	0x0500000f


	//   ....[198]....
        /*04c8*/ 	.word	0x0500000f


	//   ....[199]....
        /*04cc*/ 	.word	0x0500000f


	//   ....[200]....
        /*04d0*/ 	.word	0x0500000f


	//   ....[201]....
        /*04d4*/ 	.word	0x0500000f


	//   ....[202]....
        /*04d8*/ 	.word	0x0500000f


	//----- nvinfo : EIATTR_COOP_GROUP_INSTR_OFFSETS
	.align		4
.L_1048:
        /*04dc*/ 	.byte	0x04, 0x28
        /*04de*/ 	.short	(.L_1050 - .L_1049)


	//   ....[0]....
.L_1049:
        /*04e0*/ 	.word	0x00000080


	//   ....[1]....
        /*04e4*/ 	.word	0x00000090


	//   ....[2]....
        /*04e8*/ 	.word	0x000002b0


	//   ....[3]....
        /*04ec*/ 	.word	0x00000410


	//   ....[4]....
        /*04f0*/ 	.word	0x00000530


	//   ....[5]....
        /*04f4*/ 	.word	0x00000690


	//   ....[6]....
        /*04f8*/ 	.word	0x00001fc0


	//   ....[7]....
        /*04fc*/ 	.word	0x00003fa0


	//   ....[8]....
        /*0500*/ 	.word	0x00004f60


	//   ....[9]....
        /*0504*/ 	.word	0x00005be0


	//   ....[10]....
        /*0508*/ 	.word	0x00005c10


	//   ....[11]....
        /*050c*/ 	.word	0x00005f60


	//   ....[12]....
        /*0510*/ 	.word	0x00006060


	//   ....[13]....
        /*0514*/ 	.word	0x00006290


	//   ....[14]....
        /*0518*/ 	.word	0x000063e0


	//   ....[15]....
        /*051c*/ 	.word	0x00006c50


	//   ....[16]....
        /*0520*/ 	.word	0x000079e0


	//   ....[17]....
        /*0524*/ 	.word	0x00008660


	//   ....[18]....
        /*0528*/ 	.word	0x00008680


	//   ....[19]....
        /*052c*/ 	.word	0x00008bc0


	//   ....[20]....
        /*0530*/ 	.word	0x00008c40


	//   ....[21]....
        /*0534*/ 	.word	0x000090e0


	//   ....[22]....
        /*0538*/ 	.word	0x000092b0


	//   ....[23]....
        /*053c*/ 	.word	0x0000a040


	//   ....[24]....
        /*0540*/ 	.word	0x0000ad70


	//   ....[25]....
        /*0544*/ 	.word	0x0000baa0


	//   ....[26]....
        /*0548*/ 	.word	0x0000bac0


	//   ....[27]....
        /*054c*/ 	.word	0x0000c040


	//   ....[28]....
        /*0550*/ 	.word	0x0000c210


	//   ....[29]....
        /*0554*/ 	.word	0x0000ce50


	//   ....[30]....
        /*0558*/ 	.word	0x0000cf30


	//   ....[31]....
        /*055c*/ 	.word	0x0000cf90


	//   ....[32]....
        /*0560*/ 	.word	0x0000cfb0


	//   ....[33]....
        /*0564*/ 	.word	0x0000cfe0


	//   ....[34]....
        /*0568*/ 	.word	0x0000e790


	//   ....[35]....
        /*056c*/ 	.word	0x0000eae0


	//   ....[36]....
        /*0570*/ 	.word	0x0000eaf0


	//   ....[37]....
        /*0574*/ 	.word	0x0000eb20


	//   ....[38]....
        /*0578*/ 	.word	0x0000eb30


	//   ....[39]....
        /*057c*/ 	.word	0x0000f760


	//   ....[40]....
        /*0580*/ 	.word	0x0000f7a0


	//   ....[41]....
        /*0584*/ 	.word	0x0000fa50


	//   ....[42]....
        /*0588*/ 	.word	0x0000fa70


	//   ....[43]....
        /*058c*/ 	.word	0x000101b0


	//   ....[44]....
        /*0590*/ 	.word	0x00010210


	//   ....[45]....
        /*0594*/ 	.word	0x00010b00


	//   ....[46]....
        /*0598*/ 	.word	0x00010b20


	//   ....[47]....
        /*059c*/ 	.word	0x00011dd0


	//   ....[48]....
        /*05a0*/ 	.word	0x00011e10


	//   ....[49]....
        /*05a4*/ 	.word	0x00012050


	//   ....[50]....
        /*05a8*/ 	.word	0x00012070


	//   ....[51]....
        /*05ac*/ 	.word	0x00012330


	//   ....[52]....
        /*05b0*/ 	.word	0x00012520


	//   ....[53]....
        /*05b4*/ 	.word	0x00012550


	//   ....[54]....
        /*05b8*/ 	.word	0x00012580


	//   ....[55]....
        /*05bc*/ 	.word	0x000125b0


	//   ....[56]....
        /*05c0*/ 	.word	0x000125e0


	//   ....[57]....
        /*05c4*/ 	.word	0x00012610


	//   ....[58]....
        /*05c8*/ 	.word	0x00012780


	//   ....[59]....
        /*05cc*/ 	.word	0x000127b0


	//   ....[60]....
        /*05d0*/ 	.word	0x000127e0


	//   ....[61]....
        /*05d4*/ 	.word	0x00012810


	//   ....[62]....
        /*05d8*/ 	.word	0x00012840


	//   ....[63]....
        /*05dc*/ 	.word	0x00012870


	//   ....[64]....
        /*05e0*/ 	.word	0x00012900


	//   ....[65]....
        /*05e4*/ 	.word	0x00012930


	//   ....[66]....
        /*05e8*/ 	.word	0x00012940


	//   ....[67]....
        /*05ec*/ 	.word	0x00012980


	//   ....[68]....
        /*05f0*/ 	.word	0x00014ac0


	//   ....[69]....
        /*05f4*/ 	.word	0x00014ae0


	//   ....[70]....
        /*05f8*/ 	.word	0x00014b70


	//   ....[71]....
        /*05fc*/ 	.word	0x00014b90


	//   ....[72]....
        /*0600*/ 	.word	0x00014c10


	//   ....[73]....
        /*0604*/ 	.word	0x00014c30


	//   ....[74]....
        /*0608*/ 	.word	0x00014c40


	//   ....[75]....
        /*060c*/ 	.word	0x00014c50


	//   ....[76]....
        /*0610*/ 	.word	0x000153d0


	//   ....[77]....
        /*0614*/ 	.word	0x00015400


	//   ....[78]....
        /*0618*/ 	.word	0x000154c0


	//   ....[79]....
        /*061c*/ 	.word	0x000154e0


	//   ....[80]....
        /*0620*/ 	.word	0x00015580


	//   ....[81]....
        /*0624*/ 	.word	0x000155a0


	//   ....[82]....
        /*0628*/ 	.word	0x000155b0


	//   ....[83]....
        /*062c*/ 	.word	0x00015630


	//   ....[84]....
        /*0630*/ 	.word	0x00015e90


	//   ....[85]....
        /*0634*/ 	.word	0x00015eb0


	//   ....[86]....
        /*0638*/ 	.word	0x00016050


	//   ....[87]....
        /*063c*/ 	.word	0x00016080


	//   ....[88]....
        /*0640*/ 	.word	0x00016190


	//   ....[89]....
        /*0644*/ 	.word	0x000161a0


	//   ....[90]....
        /*0648*/ 	.word	0x000161d0


	//   ....[91]....
        /*064c*/ 	.word	0x000161e0


	//   ....[92]....
        /*0650*/ 	.word	0x000167f0


	//   ....[93]....
        /*0654*/ 	.word	0x00016820


	//   ....[94]....
        /*0658*/ 	.word	0x00016a10


	//   ....[95]....
        /*065c*/ 	.word	0x00016a50


	//   ....[96]....
        /*0660*/ 	.word	0x00016a60


	//   ....[97]....
        /*0664*/ 	.word	0x00016a70


	//   ....[98]....
        /*0668*/ 	.word	0x00016bc0


	//   ....[99]....
        /*066c*/ 	.word	0x00016d10


	//   ....[100]....
        /*0670*/ 	.word	0x00017520


	//   ....[101]....
        /*0674*/ 	.word	0x00017540


	//   ....[102]....
        /*0678*/ 	.word	0x00017590


	//   ....[103]....
        /*067c*/ 	.word	0x000175a0


	//   ....[104]....
        /*0680*/ 	.word	0x000175e0


	//   ....[105]....
        /*0684*/ 	.word	0x000175f0


	//   ....[106]....
        /*0688*/ 	.word	0x00017600


	//   ....[107]....
        /*068c*/ 	.word	0x00017640


	//   ....[108]....
        /*0690*/ 	.word	0x00017940


	//   ....[109]....
        /*0694*/ 	.word	0x00017980


	//   ....[110]....
        /*0698*/ 	.word	0x000179a0


	//   ....[111]....
        /*069c*/ 	.word	0x000179c0


	//   ....[112]....
        /*06a0*/ 	.word	0x000179f0


	//   ....[113]....
        /*06a4*/ 	.word	0x00017a10


	//   ....[114]....
        /*06a8*/ 	.word	0x00017b10


	//   ....[115]....
        /*06ac*/ 	.word	0x00017c60


	//   ....[116]....
        /*06b0*/ 	.word	0x000182a0


	//   ....[117]....
        /*06b4*/ 	.word	0x000182d0


	//   ....[118]....
        /*06b8*/ 	.word	0x00018330


	//   ....[119]....
        /*06bc*/ 	.word	0x00018360


	//   ....[120]....
        /*06c0*/ 	.word	0x00018390


	//   ....[121]....
        /*06c4*/ 	.word	0x000183c0


	//   ....[122]....
        /*06c8*/ 	.word	0x000183f0


	//   ....[123]....
        /*06cc*/ 	.word	0x00018420


	//   ....[124]....
        /*06d0*/ 	.word	0x000185c0


	//   ....[125]....
        /*06d4*/ 	.word	0x000185f0


	//   ....[126]....
        /*06d8*/ 	.word	0x00018620


	//   ....[127]....
        /*06dc*/ 	.word	0x00018650


	//   ....[128]....
        /*06e0*/ 	.word	0x00018680


	//   ....[129]....
        /*06e4*/ 	.word	0x000186b0


	//   ....[130]....
        /*06e8*/ 	.word	0x00018770


	//   ....[131]....
        /*06ec*/ 	.word	0x00018790


	//   ....[132]....
        /*06f0*/ 	.word	0x000187b0


	//   ....[133]....
        /*06f4*/ 	.word	0x00018810


	//   ....[134]....
        /*06f8*/ 	.word	0x00019230


	//   ....[135]....
        /*06fc*/ 	.word	0x000197c0


	//   ....[136]....
        /*0700*/ 	.word	0x000198b0


	//   ....[137]....
        /*0704*/ 	.word	0x00019950


	//   ....[138]....
        /*0708*/ 	.word	0x000199b0


	//   ....[139]....
        /*070c*/ 	.word	0x00019aa0


	//   ....[140]....
        /*0710*/ 	.word	0x00019b10


	//   ....[141]....
        /*0714*/ 	.word	0x00019c00


	//   ....[142]....
        /*0718*/ 	.word	0x00019c70


	//   ....[143]....
        /*071c*/ 	.word	0x00019d10


	//   ....[144]....
        /*0720*/ 	.word	0x00019e10


	//   ....[145]....
        /*0724*/ 	.word	0x00019ea0


	//   ....[146]....
        /*0728*/ 	.word	0x00019f00


	//   ....[147]....
        /*072c*/ 	.word	0x00019ff0


	//   ....[148]....
        /*0730*/ 	.word	0x0001a070


	//   ....[149]....
        /*0734*/ 	.word	0x0001a170


	//   ....[150]....
        /*0738*/ 	.word	0x0001a1e0


	//   ....[151]....
        /*073c*/ 	.word	0x0001a2c0


	//   ....[152]....
        /*0740*/ 	.word	0x0001a5d0


	//   ....[153]....
        /*0744*/ 	.word	0x0001a690


	//   ....[154]....
        /*0748*/ 	.word	0x0001a900


	//   ....[155]....
        /*074c*/ 	.word	0x0001a950


	//   ....[156]....
        /*0750*/ 	.word	0x0001ab60


	//   ....[157]....
        /*0754*/ 	.word	0x0001abb0


	//   ....[158]....
        /*0758*/ 	.word	0x0001ad60


	//   ....[159]....
        /*075c*/ 	.word	0x0001adb0


	//   ....[160]....
        /*0760*/ 	.word	0x0001aef0


	//   ....[161]....
        /*0764*/ 	.word	0x0001aff0


	//   ....[162]....
        /*0768*/ 	.word	0x0001b260


	//   ....[163]....
        /*076c*/ 	.word	0x0001b2b0


	//   ....[164]....
        /*0770*/ 	.word	0x0001b480


	//   ....[165]....
        /*0774*/ 	.word	0x0001b4d0


	//   ....[166]....
        /*0778*/ 	.word	0x0001b6a0


	//   ....[167]....
        /*077c*/ 	.word	0x0001b6f0


	//   ....[168]....
        /*0780*/ 	.word	0x0001b7e0


	//   ....[169]....
        /*0784*/ 	.word	0x0001b880


	//   ....[170]....
        /*0788*/ 	.word	0x0001b8e0


	//   ....[171]....
        /*078c*/ 	.word	0x0001b990


	//   ....[172]....
        /*0790*/ 	.word	0x0001b9f0


	//   ....[173]....
        /*0794*/ 	.word	0x0001baa0


	//   ....[174]....
        /*0798*/ 	.word	0x0001bb00


	//   ....[175]....
        /*079c*/ 	.word	0x0001bbb0


	//   ....[176]....
        /*07a0*/ 	.word	0x0001bca0


	//   ....[177]....
        /*07a4*/ 	.word	0x0001bd80


	//   ....[178]....
        /*07a8*/ 	.word	0x0001be90


	//   ....[179]....
        /*07ac*/ 	.word	0x0001bf90


	//   ....[180]....
        /*07b0*/ 	.word	0x0001c0c0


	//   ....[181]....
        /*07b4*/ 	.word	0x0001c1a0


	//   ....[182]....
        /*07b8*/ 	.word	0x0001c2a0


	//   ....[183]....
        /*07bc*/ 	.word	0x0001c380


	//   ....[184]....
        /*07c0*/ 	.word	0x0001c410


	//   ....[185]....
        /*07c4*/ 	.word	0x0001c4b0


	//   ....[186]....
        /*07c8*/ 	.word	0x0001c620


	//   ....[187]....
        /*07cc*/ 	.word	0x0001c690


	//   ....[188]....
        /*07d0*/ 	.word	0x0001c700


	//   ....[189]....
        /*07d4*/ 	.word	0x0001c770


	//   ....[190]....
        /*07d8*/ 	.word	0x0001c7e0


	//   ....[191]....
        /*07dc*/ 	.word	0x0001c860


	//   ....[192]....
        /*07e0*/ 	.word	0x0001c8e0


	//   ....[193]....
        /*07e4*/ 	.word	0x0001c970


	//   ....[194]....
        /*07e8*/ 	.word	0x0001c9e0


	//   ....[195]....
        /*07ec*/ 	.word	0x0001ca50


	//   ....[196]....
        /*07f0*/ 	.word	0x0001cac0


	//   ....[197]....
        /*07f4*/ 	.word	0x0001cb40


	//   ....[198]....
        /*07f8*/ 	.word	0x0001cbb0


	//   ....[199]....
        /*07fc*/ 	.word	0x0001cc40


	//   ....[200]....
        /*0800*/ 	.word	0x0001cca0


	//   ....[201]....
        /*0804*/ 	.word	0x0001cd30


	//   ....[202]....
        /*0808*/ 	.word	0x0001ce60


	//----- nvinfo : EIATTR_REG_RECONFIG
	.align		4
.L_1050:
        /*080c*/ 	.byte	0x01, 0x54
	.zero		2


	//----- nvinfo : EIATTR_SYSCALL_OFFSETS
	.align		4
        /*0810*/ 	.byte	0x04, 0x46
        /*0812*/ 	.short	(.L_1052 - .L_1051)


	//   ....[0]....
.L_1051:
        /*0814*/ 	.word	0x00004150


	//   ....[1]....
        /*0818*/ 	.word	0x00013ec0


	//   ....[2]....
        /*081c*/ 	.word	0x00014010


	//   ....[3]....
        /*0820*/ 	.word	0x00014100


	//   ....[4]....
        /*0824*/ 	.word	0x00014ff0


	//   ....[5]....
        /*0828*/ 	.word	0x000158b0


	//----- nvinfo : EIATTR_MBARRIER_INSTR_OFFSETS
	.align		4
.L_1052:
        /*082c*/ 	.byte	0x04, 0x39
        /*082e*/ 	.short	(.L_1054 - .L_1053)


	//   ....[0]....
.L_1053:
        /*0830*/ 	.word	0x00000190
        /*0834*/ 	.word	0x000000ff
        /*0838*/ 	.word	0x00038800
        /*083c*/ 	.short	0x0100
        /*083e*/ 	.byte	0x08
	.zero		1


	//   ....[1]....
        /*0840*/ 	.word	0x000001a0
        /*0844*/ 	.word	0x000000ff
        /*0848*/ 	.word	0x00038810
        /*084c*/ 	.short	0x0100
        /*084e*/ 	.byte	0x08
	.zero		1


	//   ....[2]....
        /*0850*/ 	.word	0x000001b0
        /*0854*/ 	.word	0x000000ff
        /*0858*/ 	.word	0x00038820
        /*085c*/ 	.short	0x0100
        /*085e*/ 	.byte	0x08
	.zero		1


	//   ....[3]....
        /*0860*/ 	.word	0x00000260
        /*0864*/ 	.word	0x000000ff
        /*0868*/ 	.word	0x00038830
        /*086c*/ 	.short	0x0100
        /*086e*/ 	.byte	0x06
	.zero		1


	//   ....[4]....
        /*0870*/ 	.word	0x00000270
        /*0874*/ 	.word	0x000000ff
        /*0878*/ 	.word	0x00038840
        /*087c*/ 	.short	0x0100
        /*087e*/ 	.byte	0x06
	.zero		1


	//   ....[5]....
        /*0880*/ 	.word	0x00000280
        /*0884*/ 	.word	0x000000ff
        /*0888*/ 	.word	0x00038838
        /*088c*/ 	.short	0x0100
        /*088e*/ 	.byte	0x06
	.zero		1


	//   ....[6]....
        /*0890*/ 	.word	0x00000290
        /*0894*/ 	.word	0x000000ff
        /*0898*/ 	.word	0x00038848
        /*089c*/ 	.short	0x0100
        /*089e*/ 	.byte	0x06
	.zero		1


	//   ....[7]....
        /*08a0*/ 	.word	0x000003c0
        /*08a4*/ 	.word	0x000000ff
        /*08a8*/ 	.word	0x00038850
        /*08ac*/ 	.short	0x0100
        /*08ae*/ 	.byte	0x08
	.zero		1


	//   ....[8]....
        /*08b0*/ 	.word	0x000003d0
        /*08b4*/ 	.word	0x000000ff
        /*08b8*/ 	.word	0x00038860
        /*08bc*/ 	.short	0x0100
        /*08be*/ 	.byte	0x08
	.zero		1


	//   ....[9]....
        /*08c0*/ 	.word	0x000003e0
        /*08c4*/ 	.word	0x000000ff
        /*08c8*/ 	.word	0x00038858
        /*08cc*/ 	.short	0x0100
        /*08ce*/ 	.byte	0x08
	.zero		1


	//   ....[10]....
        /*08d0*/ 	.word	0x000003f0
        /*08d4*/ 	.word	0x000000ff
        /*08d8*/ 	.word	0x00038868
        /*08dc*/ 	.short	0x0100
        /*08de*/ 	.byte	0x08
	.zero		1


	//   ....[11]....
        /*08e0*/ 	.word	0x000004e0
        /*08e4*/ 	.word	0x000000ff
        /*08e8*/ 	.word	0x00038870
        /*08ec*/ 	.short	0x0100
        /*08ee*/ 	.byte	0x06
	.zero		1


	//   ....[12]....
        /*08f0*/ 	.word	0x000004f0
        /*08f4*/ 	.word	0x000000ff
        /*08f8*/ 	.word	0x00038880
        /*08fc*/ 	.short	0x0100
        /*08fe*/ 	.byte	0x06
	.zero		1


	//   ....[13]....
        /*0900*/ 	.word	0x00000500
        /*0904*/ 	.word	0x000000ff
        /*0908*/ 	.word	0x00038878
        /*090c*/ 	.short	0x0100
        /*090e*/ 	.byte	0x06
	.zero		1


	//   ....[14]....
        /*0910*/ 	.word	0x00000510
        /*0914*/ 	.word	0x000000ff
        /*0918*/ 	.word	0x00038888
        /*091c*/ 	.short	0x0100
        /*091e*/ 	.byte	0x06
	.zero		1


	//   ....[15]....
        /*0920*/ 	.word	0x00000640
        /*0924*/ 	.word	0x000000ff
        /*0928*/ 	.word	0x00038890
        /*092c*/ 	.short	0x0100
        /*092e*/ 	.byte	0x08
	.zero		1


	//   ....[16]....
        /*0930*/ 	.word	0x00000650
        /*0934*/ 	.word	0x000000ff
        /*0938*/ 	.word	0x000388a0
        /*093c*/ 	.short	0x0100
        /*093e*/ 	.byte	0x08
	.zero		1


	//   ....[17]....
        /*0940*/ 	.word	0x00000660
        /*0944*/ 	.word	0x000000ff
        /*0948*/ 	.word	0x00038898
        /*094c*/ 	.short	0x0100
        /*094e*/ 	.byte	0x08
	.zero		1


	//   ....[18]....
        /*0950*/ 	.word	0x00000670
        /*0954*/ 	.word	0x000000ff
        /*0958*/ 	.word	0x000388a8
        /*095c*/ 	.short	0x0100
        /*095e*/ 	.byte	0x08
	.zero		1


	//   ....[19]....
        /*0960*/ 	.word	0x000007b0
        /*0964*/ 	.word	0x000000ff
        /*0968*/ 	.word	0x000388b0
        /*096c*/ 	.short	0x0100
        /*096e*/ 	.byte	0x08
	.zero		1


	//   ....[20]....
        /*0970*/ 	.word	0x000007c0
        /*0974*/ 	.word	0x000000ff
        /*0978*/ 	.word	0x000388c0
        /*097c*/ 	.short	0x0100
        /*097e*/ 	.byte	0x08
	.zero		1


	//   ....[21]....
        /*0980*/ 	.word	0x000007d0
        /*0984*/ 	.word	0x000000ff
        /*0988*/ 	.word	0x000388b8
        /*098c*/ 	.short	0x0100
        /*098e*/ 	.byte	0x08
	.zero		1


	//   ....[22]....
        /*0990*/ 	.word	0x000007e0
        /*0994*/ 	.word	0x000000ff
        /*0998*/ 	.word	0x000388c8
        /*099c*/ 	.short	0x0100
        /*099e*/ 	.byte	0x08
	.zero		1


	//   ....[23]....
        /*09a0*/ 	.word	0x00002320
        /*09a4*/ 	.word	0x00000004
        /*09a8*/ 	.word	0x00000000
        /*09ac*/ 	.short	0x0101
        /*09ae*/ 	.byte	0x3f
	.zero		1


	//   ....[24]....
        /*09b0*/ 	.word	0x00002e50
        /*09b4*/ 	.word	0x00000004
        /*09b8*/ 	.word	0x00000000
        /*09bc*/ 	.short	0x0101
        /*09be*/ 	.byte	0x3f
	.zero		1


	//   ....[25]....
        /*09c0*/ 	.word	0x00004200
        /*09c4*/ 	.word	0x00000011
        /*09c8*/ 	.word	0x00038800
        /*09cc*/ 	.short	0x010a
        /*09ce*/ 	.byte	0x3f
	.zero		1


	//   ....[26]....
        /*09d0*/ 	.word	0x00004270
        /*09d4*/ 	.word	0x00000009
        /*09d8*/ 	.word	0x00038830
        /*09dc*/ 	.short	0x010a
        /*09de*/ 	.byte	0x3f
	.zero		1


	//   ....[27]....
        /*09e0*/ 	.word	0x000042e0
        /*09e4*/ 	.word	0x00000009
        /*09e8*/ 	.word	0x00038830
        /*09ec*/ 	.short	0x010a
        /*09ee*/ 	.byte	0x3f
	.zero		1


	//   ....[28]....
        /*09f0*/ 	.word	0x00004560
        /*09f4*/ 	.word	0x00000011
        /*09f8*/ 	.word	0x00038810
        /*09fc*/ 	.short	0x010a
        /*09fe*/ 	.byte	0x3f
	.zero		1


	//   ....[29]....
        /*0a00*/ 	.word	0x000045a0
        /*0a04*/ 	.word	0x00000009
        /*0a08*/ 	.word	0x00038850
        /*0a0c*/ 	.short	0x010a
        /*0a0e*/ 	.byte	0x3f
	.zero		1


	//   ....[30]....
        /*0a10*/ 	.word	0x00004670
        /*0a14*/ 	.word	0x00000009
        /*0a18*/ 	.word	0x00038850
        /*0a1c*/ 	.short	0x010a
        /*0a1e*/ 	.byte	0x3f
	.zero		1


	//   ....[31]....
        /*0a20*/ 	.word	0x00006690
        /*0a24*/ 	.word	0x00000005
        /*0a28*/ 	.word	0x00000000
        /*0a2c*/ 	.short	0x0101
        /*0a2e*/ 	.byte	0x3f
	.zero		1


	//   ....[32]....
        /*0a30*/ 	.word	0x00006ce0
        /*0a34*/ 	.word	0x00000009
        /*0a38*/ 	.word	0x00000000
        /*0a3c*/ 	.short	0x0101
        /*0a3e*/ 	.byte	0x3f
	.zero		1


	//   ....[33]....
        /*0a40*/ 	.word	0x00006ee0
        /*0a44*/ 	.word	0x00000009
        /*0a48*/ 	.word	0x00038830
        /*0a4c*/ 	.short	0x010a
        /*0a4e*/ 	.byte	0x3f
	.zero		1


	//   ....[34]....
        /*0a50*/ 	.word	0x00006f30
        /*0a54*/ 	.word	0x00000009
        /*0a58*/ 	.word	0x00038830
        /*0a5c*/ 	.short	0x010a
        /*0a5e*/ 	.byte	0x3f
	.zero		1


	//   ....[35]....
        /*0a60*/ 	.word	0x000070b0
        /*0a64*/ 	.word	0x00000009
        /*0a68*/ 	.word	0x00038850
        /*0a6c*/ 	.short	0x010a
        /*0a6e*/ 	.byte	0x3f
	.zero		1


	//   ....[36]....
        /*0a70*/ 	.word	0x000070f0
        /*0a74*/ 	.word	0x00000009
        /*0a78*/ 	.word	0x00038850
        /*0a7c*/ 	.short	0x010a
        /*0a7e*/ 	.byte	0x3f
	.zero		1


	//   ....[37]....
        /*0a80*/ 	.word	0x00008d40
        /*0a84*/ 	.word	0x00000007
        /*0a88*/ 	.word	0x00000000
        /*0a8c*/ 	.short	0x0101
        /*0a8e*/ 	.byte	0x3f
	.zero		1


	//   ....[38]....
        /*0a90*/ 	.word	0x0000a100
        /*0a94*/ 	.word	0x00000009
        /*0a98*/ 	.word	0x00000000
        /*0a9c*/ 	.short	0x0101
        /*0a9e*/ 	.byte	0x3f
	.zero		1


	//   ....[39]....
        /*0aa0*/ 	.word	0x0000a250
        /*0aa4*/ 	.word	0x00000009
        /*0aa8*/ 	.word	0x00038830
        /*0aac*/ 	.short	0x010a
        /*0aae*/ 	.byte	0x3f
	.zero		1


	//   ....[40]....
        /*0ab0*/ 	.word	0x0000a2a0
        /*0ab4*/ 	.word	0x00000009
        /*0ab8*/ 	.word	0x00038830
        /*0abc*/ 	.short	0x010a
        /*0abe*/ 	.byte	0x3f
	.zero		1


	//   ....[41]....
        /*0ac0*/ 	.word	0x0000a440
        /*0ac4*/ 	.word	0x00000009
        /*0ac8*/ 	.word	0x00038850
        /*0acc*/ 	.short	0x010a
        /*0ace*/ 	.byte	0x3f
	.zero		1


	//   ....[42]....
        /*0ad0*/ 	.word	0x0000a480
        /*0ad4*/ 	.word	0x00000009
        /*0ad8*/ 	.word	0x00038850
        /*0adc*/ 	.short	0x010a
        /*0ade*/ 	.byte	0x3f
	.zero		1


	//   ....[43]....
        /*0ae0*/ 	.word	0x0000bc40
        /*0ae4*/ 	.word	0x00000008
        /*0ae8*/ 	.word	0x00000000
        /*0aec*/ 	.short	0x0101
        /*0aee*/ 	.byte	0x3f
	.zero		1


	//   ....[44]....
        /*0af0*/ 	.word	0x0000cf10
        /*0af4*/ 	.word	0x00000009
        /*0af8*/ 	.word	0x00000000
        /*0afc*/ 	.short	0x0101
        /*0afe*/ 	.byte	0x3f
	.zero		1


	//   ....[45]....
        /*0b00*/ 	.word	0x0000f780
        /*0b04*/ 	.word	0x00000000
        /*0b08*/ 	.word	0x00000000
        /*0b0c*/ 	.short	0x0101
        /*0b0e*/ 	.byte	0x3f
	.zero		1


	//   ....[46]....
        /*0b10*/ 	.word	0x00010260
        /*0b14*/ 	.word	0x00000004
        /*0b18*/ 	.word	0x00000000
        /*0b1c*/ 	.short	0x0101
        /*0b1e*/ 	.byte	0x3f
	.zero		1


	//   ....[47]....
        /*0b20*/ 	.word	0x00014890
        /*0b24*/ 	.word	0x00000016
        /*0b28*/ 	.word	0x00038840
        /*0b2c*/ 	.short	0x010a
        /*0b2e*/ 	.byte	0x3f
	.zero		1


	//   ....[48]....
        /*0b30*/ 	.word	0x00014d50
        /*0b34*/ 	.word	0x00000016
        /*0b38*/ 	.word	0x00038830
        /*0b3c*/ 	.short	0x0107
        /*0b3e*/ 	.byte	0x3f
	.zero		1


	//   ....[49]....
        /*0b40*/ 	.word	0x00014e30
        /*0b44*/ 	.word	0x00000016
        /*0b48*/ 	.word	0x00038830
        /*0b4c*/ 	.short	0x0101
        /*0b4e*/ 	.byte	0x3f
	.zero		1


	//   ....[50]....
        /*0b50*/ 	.word	0x000156f0
        /*0b54*/ 	.word	0x00000011
        /*0b58*/ 	.word	0x00038800
        /*0b5c*/ 	.short	0x0107
        /*0b5e*/ 	.byte	0x3f
	.zero		1


	//   ....[51]....
        /*0b60*/ 	.word	0x00015780
        /*0b64*/ 	.word	0x00000011
        /*0b68*/ 	.word	0x00038800
        /*0b6c*/ 	.short	0x0101
        /*0b6e*/ 	.byte	0x3f
	.zero		1


	//   ....[52]....
        /*0b70*/ 	.word	0x00016480
        /*0b74*/ 	.word	0x00000011
        /*0b78*/ 	.word	0x00038810
        /*0b7c*/ 	.short	0x0107
        /*0b7e*/ 	.byte	0x3f
	.zero		1


	//   ....[53]....
        /*0b80*/ 	.word	0x00016580
        /*0b84*/ 	.word	0x00000011
        /*0b88*/ 	.word	0x00038810
        /*0b8c*/ 	.short	0x0101
        /*0b8e*/ 	.byte	0x3f
	.zero		1


	//   ....[54]....
        /*0b90*/ 	.word	0x000165a0
        /*0b94*/ 	.word	0x00000011
        /*0b98*/ 	.word	0x00038820
        /*0b9c*/ 	.short	0x010a
        /*0b9e*/ 	.byte	0x3f
	.zero		1


	//   ....[55]....
        /*0ba0*/ 	.word	0x00016630
        /*0ba4*/ 	.word	0x00000016
        /*0ba8*/ 	.word	0x00038860
        /*0bac*/ 	.short	0x010a
        /*0bae*/ 	.byte	0x3f
	.zero		1


	//   ....[56]....
        /*0bb0*/ 	.word	0x00016f30
        /*0bb4*/ 	.word	0x00000016
        /*0bb8*/ 	.word	0x00038850
        /*0bbc*/ 	.short	0x0107
        /*0bbe*/ 	.byte	0x3f
	.zero		1


	//   ....[57]....
        /*0bc0*/ 	.word	0x00017000
        /*0bc4*/ 	.word	0x00000016
        /*0bc8*/ 	.word	0x00038850
        /*0bcc*/ 	.short	0x0101
        /*0bce*/ 	.byte	0x3f
	.zero		1


	//   ....[58]....
        /*0bd0*/ 	.word	0x000173a0
        /*0bd4*/ 	.word	0x00000006
        /*0bd8*/ 	.word	0x00038840
        /*0bdc*/ 	.short	0x010a
        /*0bde*/ 	.byte	0x3f
	.zero		1


	//   ....[59]....
        /*0be0*/ 	.word	0x000176c0
        /*0be4*/ 	.word	0x00000006
        /*0be8*/ 	.word	0x00038830
        /*0bec*/ 	.short	0x0107
        /*0bee*/ 	.byte	0x3f
	.zero		1


	//   ....[60]....
        /*0bf0*/ 	.word	0x00017780
        /*0bf4*/ 	.word	0x00000006
        /*0bf8*/ 	.word	0x00038830
        /*0bfc*/ 	.short	0x0101
        /*0bfe*/ 	.byte	0x3f
	.zero		1


	//   ....[61]....
        /*0c00*/ 	.word	0x000177b0
        /*0c04*/ 	.word	0x00000006
        /*0c08*/ 	.word	0x00038860
        /*0c0c*/ 	.short	0x010a
        /*0c0e*/ 	.byte	0x3f
	.zero		1


	//   ....[62]....
        /*0c10*/ 	.word	0x00017e60
        /*0c14*/ 	.word	0x00000006
        /*0c18*/ 	.word	0x00038850
        /*0c1c*/ 	.short	0x0107
        /*0c1e*/ 	.byte	0x3f
	.zero		1


	//   ....[63]....
        /*0c20*/ 	.word	0x00017f20
        /*0c24*/ 	.word	0x00000006
        /*0c28*/ 	.word	0x00038850
        /*0c2c*/ 	.short	0x0101
        /*0c2e*/ 	.byte	0x3f
	.zero		1


	//   ....[64]....
        /*0c30*/ 	.word	0x000191b0
        /*0c34*/ 	.word	0x00000005
        /*0c38*/ 	.word	0x00038820
        /*0c3c*/ 	.short	0x010a
        /*0c3e*/ 	.byte	0x3f
	.zero		1


	//   ....[65]....
        /*0c40*/ 	.word	0x00019330
        /*0c44*/ 	.word	0x00000003
        /*0c48*/ 	.word	0x00038840
        /*0c4c*/ 	.short	0x010a
        /*0c4e*/ 	.byte	0x3f
	.zero		1


	//   ....[66]....
        /*0c50*/ 	.word	0x000193d0
        /*0c54*/ 	.word	0x00000005
        /*0c58*/ 	.word	0x00038840
        /*0c5c*/ 	.short	0x010a
        /*0c5e*/ 	.byte	0x3f
	.zero		1


	//   ....[67]....
        /*0c60*/ 	.word	0x00019410
        /*0c64*/ 	.word	0x00000003
        /*0c68*/ 	.word	0x00038860
        /*0c6c*/ 	.short	0x010a
        /*0c6e*/ 	.byte	0x3f
	.zero		1


	//   ....[68]....
        /*0c70*/ 	.word	0x00019450
        /*0c74*/ 	.word	0x00000005
        /*0c78*/ 	.word	0x00038860
        /*0c7c*/ 	.short	0x010a
        /*0c7e*/ 	.byte	0x3f
	.zero		1


	//   ....[69]....
        /*0c80*/ 	.word	0x000194b0
        /*0c84*/ 	.word	0x00000011
        /*0c88*/ 	.word	0x00038800
        /*0c8c*/ 	.short	0x010a
        /*0c8e*/ 	.byte	0x3f
	.zero		1


	//   ....[70]....
        /*0c90*/ 	.word	0x00019500
        /*0c94*/ 	.word	0x00000009
        /*0c98*/ 	.word	0x00038830
        /*0c9c*/ 	.short	0x010a
        /*0c9e*/ 	.byte	0x3f
	.zero		1


	//   ....[71]....
        /*0ca0*/ 	.word	0x00019550
        /*0ca4*/ 	.word	0x00000011
        /*0ca8*/ 	.word	0x00038810
        /*0cac*/ 	.short	0x010a
        /*0cae*/ 	.byte	0x3f
	.zero		1


	//   ....[72]....
        /*0cb0*/ 	.word	0x000195a0
        /*0cb4*/ 	.word	0x00000009
        /*0cb8*/ 	.word	0x00038850
        /*0cbc*/ 	.short	0x010a
        /*0cbe*/ 	.byte	0x3f
	.zero		1


	//   ....[73]....
        /*0cc0*/ 	.word	0x000195f0
        /*0cc4*/ 	.word	0x00000009
        /*0cc8*/ 	.word	0x00038830
        /*0ccc*/ 	.short	0x010a
        /*0cce*/ 	.byte	0x3f
	.zero		1


	//   ....[74]....
        /*0cd0*/ 	.word	0x00019640
        /*0cd4*/ 	.word	0x00000009
        /*0cd8*/ 	.word	0x00038850
        /*0cdc*/ 	.short	0x010a
        /*0cde*/ 	.byte	0x3f
	.zero		1


	//   ....[75]....
        /*0ce0*/ 	.word	0x00019690
        /*0ce4*/ 	.word	0x00000009
        /*0ce8*/ 	.word	0x00038830
        /*0cec*/ 	.short	0x010a
        /*0cee*/ 	.byte	0x3f
	.zero		1


	//   ....[76]....
        /*0cf0*/ 	.word	0x000196e0
        /*0cf4*/ 	.word	0x00000009
        /*0cf8*/ 	.word	0x00038850
        /*0cfc*/ 	.short	0x010a
        /*0cfe*/ 	.byte	0x3f
	.zero		1


	//   ....[77]....
        /*0d00*/ 	.word	0x00019800
        /*0d04*/ 	.word	0x00000016
        /*0d08*/ 	.word	0x00038840
        /*0d0c*/ 	.short	0x010a
        /*0d0e*/ 	.byte	0x3f
	.zero		1


	//   ....[78]....
        /*0d10*/ 	.word	0x0001adf0
        /*0d14*/ 	.word	0x00000011
        /*0d18*/ 	.word	0x00038820
        /*0d1c*/ 	.short	0x010a
        /*0d1e*/ 	.byte	0x3f
	.zero		1


	//   ....[79]....
        /*0d20*/ 	.word	0x0001ae40
        /*0d24*/ 	.word	0x00000016
        /*0d28*/ 	.word	0x00038860
        /*0d2c*/ 	.short	0x010a
        /*0d2e*/ 	.byte	0x3f
	.zero		1


	//   ....[80]....
        /*0d30*/ 	.word	0x0001b730
        /*0d34*/ 	.word	0x00000006
        /*0d38*/ 	.word	0x00038840
        /*0d3c*/ 	.short	0x010a
        /*0d3e*/ 	.byte	0x3f
	.zero		1


	//   ....[81]....
        /*0d40*/ 	.word	0x0001bbf0
        /*0d44*/ 	.word	0x00000006
        /*0d48*/ 	.word	0x00038860
        /*0d4c*/ 	.short	0x010a
        /*0d4e*/ 	.byte	0x3f
	.zero		1


	//   ....[82]....
        /*0d50*/ 	.word	0x0001cd80
        /*0d54*/ 	.word	0x00000005
        /*0d58*/ 	.word	0x00038820
        /*0d5c*/ 	.short	0x010a
        /*0d5e*/ 	.byte	0x3f
	.zero		1


	//   ....[83]....
        /*0d60*/ 	.word	0x0001cf20
        /*0d64*/ 	.word	0x00000003
        /*0d68*/ 	.word	0x00038840
        /*0d6c*/ 	.short	0x010a
        /*0d6e*/ 	.byte	0x3f
	.zero		1


	//   ....[84]....
        /*0d70*/ 	.word	0x0001cf70
        /*0d74*/ 	.word	0x00000005
        /*0d78*/ 	.word	0x00038840
        /*0d7c*/ 	.short	0x010a
        /*0d7e*/ 	.byte	0x3f
	.zero		1


	//   ....[85]....
        /*0d80*/ 	.word	0x0001cfc0
        /*0d84*/ 	.word	0x00000003
        /*0d88*/ 	.word	0x00038860
        /*0d8c*/ 	.short	0x010a
        /*0d8e*/ 	.byte	0x3f
	.zero		1


	//----- nvinfo : EIATTR_NUM_MBARRIERS
	.align		4
.L_1054:
        /*0d90*/ 	.byte	0x03, 0x38
        /*0d92*/ 	.short	0x0017


	//----- nvinfo : EIATTR_EXIT_INSTR_OFFSETS
	.align		4
        /*0d94*/ 	.byte	0x04, 0x1c
        /*0d96*/ 	.short	(.L_1056 - .L_1055)


	//   ....[0]....
.L_1055:
        /*0d98*/ 	.word	0x00000990


	//   ....[1]....
        /*0d9c*/ 	.word	0x000122d0


	//   ....[2]....
        /*0da0*/ 	.word	0x000194a0


	//----- nvinfo : EIATTR_MAX_THREADS
	.align		4
.L_1056:
        /*0da4*/ 	.byte	0x04, 0x05
        /*0da6*/ 	.short	(.L_1058 - .L_1057)
.L_1057:
        /*0da8*/ 	.word	0x00000180
        /*0dac*/ 	.word	0x00000001
        /*0db0*/ 	.word	0x00000001


	//----- nvinfo : EIATTR_CRS_STACK_SIZE
	.align		4
.L_1058:
        /*0db4*/ 	.byte	0x04, 0x1e
        /*0db6*/ 	.short	(.L_1060 - .L_1059)
.L_1059:
        /*0db8*/ 	.word	0x00000000


	//----- nvinfo : EIATTR_CBANK_PARAM_SIZE
	.align		4
.L_1060:
        /*0dbc*/ 	.byte	0x03, 0x19
        /*0dbe*/ 	.short	0x0bf0


	//----- nvinfo : EIATTR_PARAM_CBANK
	.align		4
        /*0dc0*/ 	.byte	0x04, 0x0a
        /*0dc2*/ 	.short	(.L_1062 - .L_1061)
	.align		4
.L_1061:
        /*0dc4*/ 	.word	index@(.nv.constant0._ZN7cutlass13device_kernelIN5flash11enable_sm90INS1_16FlashAttnFwdSm90INS1_25CollectiveMainloopFwdSm90ILi2EN4cute5tupleIJNS5_1CILi1EEES8_S8_EEENS6_IJNS7_ILi64EEESA_SA_EEELi512ENS_6half_tEfNS_4arch4Sm90ELb1ELb0ELb0ELb1ELb1ELb0ELb1ELb0ELb0ELb1ELb1ELb0EEENS1_21CollectiveEpilogueFwdINS6_IJSA_NS7_ILi512EEESA_EEES9_SC_SE_Li256ELb1ELb1ELb1ELb0EEENS1_36VarlenDynamicPersistentTileSchedulerILi64ELi64ELi256ELi128ELb1ELb1ELb1ELb1ELb1ELb1EEEEEEEEEvNT_6ParamsE)
        /*0dc8*/ 	.short	0x0210
        /*0dca*/ 	.short	0x0bf0


	//----- nvinfo : EIATTR_SW_WAR
	.align		4
.L_1062:
        /*0dcc*/ 	.byte	0x04, 0x36
        /*0dce*/ 	.short	(.L_1064 - .L_1063)
.L_1063:
        /*0dd0*/ 	.word	0x00000008
.L_1064:


//--------------------- .nv.info._ZN7cutlass13device_kernelIN5flash11enable_sm90INS1_16FlashAttnFwdSm90INS1_25CollectiveMainloopFwdSm90ILi2EN4cute5tupleIJNS5_1CILi1EEES8_S8_EEENS6_IJNS7_ILi64EEESA_SA_EEELi512ENS_6half_tEfNS_4arch4Sm90ELb1ELb0ELb0ELb1ELb1ELb1ELb1ELb0ELb0ELb1ELb1ELb0EEENS1_21CollectiveEpilogueFwdINS6_IJSA_NS7_ILi512EEESA_EEES9_SC_SE_Li256ELb1ELb1ELb1ELb0EEENS1_36VarlenDynamicPersistentTileSchedulerILi64ELi64ELi256ELi128ELb1ELb1ELb1ELb1ELb1ELb1EEEEEEEEEvNT_6ParamsE --------------------------
	.section	.nv.info._ZN7cutlass13device_kernelIN5flash11enable_sm90INS1_16FlashAttnFwdSm90INS1_25CollectiveMainloopFwdSm90ILi2EN4cute5tupleIJNS5_1CILi1EEES8_S8_EEENS6_IJNS7_ILi64EEESA_SA_EEELi512ENS_6half_tEfNS_4arch4Sm90ELb1ELb0ELb0ELb1ELb1ELb1ELb1ELb0ELb0ELb1ELb1ELb0EEENS1_21CollectiveEpilogueFwdINS6_IJSA_NS7_ILi512EEESA_EEES9_SC_SE_Li256ELb1ELb1ELb1ELb0EEENS1_36VarlenDynamicPersistentTileSchedulerILi64ELi64ELi256ELi128ELb1ELb1ELb1ELb1ELb1ELb1EEEEEEEEEvNT_6ParamsE,"",@"SHT_CUDA_INFO"
	.sectionflags	@""
	.align	4


	//----- nvinfo : EIATTR_CUDA_API_VERSION
	.align		4
        /*0000*/ 	.byte	0x04, 0x37
        /*0002*/ 	.short	(.L_1066 - .L_1065)
.L_1065:
        /*0004*/ 	.word	0x00000082


	//----- nvinfo : EIATTR_KPARAM_INFO
	.align		4
.L_1066:
        /*0008*/ 	.byte	0x04, 0x17
        /*000a*/ 	.short	(.L_1068 - .L_1067)
.L_1067:
        /*000c*/ 	.word	0x00000000
        /*0010*/ 	.short	0x0000
        /*0012*/ 	.short	0x0070
        /*0014*/ 	.byte	0x00, 0xf0, 0x01, 0x2e


	//----- nvinfo : EIATTR_SPARSE_MMA_MASK
	.align		4
.L_1068:
        /*0018*/ 	.byte	0x03, 0x50
        /*001a*/ 	.short	0x0000


	//----- nvinfo : EIATTR_MAXREG_COUNT
	.align		4
        /*001c*/ 	.byte	0x03, 0x1b
        /*001e*/ 	.short	0x00a8


	//----- nvinfo : EIATTR_NUM_BARRIERS
	.align		4
        /*0020*/ 	.byte	0x02, 0x4c
        /*0022*/ 	.byte	0x10
	.zero		1


	//----- nvinfo : EIATTR_EXTERNS
	.align		4
        /*0024*/ 	.byte	0x04, 0x0f
        /*0026*/ 	.short	(.L_1070 - .L_1069)


	//   ....[0]....
	.align		4
.L_1069:
        /*0028*/ 	.word	index@(__assertfail)


	//----- nvinfo : EIATTR_ANNOTATIONS
	.align		4
.L_1070:
        /*002c*/ 	.byte	0x04, 0x55
        /*002e*/ 	.short	(.L_1072 - .L_1071)


	//   ....[0]....
.L_1071:
        /* <DEDUP_REMOVED lines=82> */


	//----- nvinfo : EIATTR_MERCURY_ISA_VERSION
	.align		4
.L_1072:
        /*0540*/ 	.byte	0x03, 0x5f
        /*0542*/ 	.short	0x0101


	//----- nvinfo : EIATTR_UNUSED_LOAD_BYTE_OFFSET
	.align		4
        /*0544*/ 	.byte	0x04, 0x44
        /*0546*/ 	.short	(.L_1074 - .L_1073)


	//   ....[0]....
.L_1073:
        /*0548*/ 	.word	0x00000a50
        /*054c*/ 	.word	0x0000fff0


	//   ....[1]....
        /*0550*/ 	.word	0x00015300
        /*0554*/ 	.word	0x0000fff0


	//----- nvinfo : EIATTR_INT_WARP_WIDE_INSTR_OFFSETS
	.align		4
.L_1074:
        /*0558*/ 	.byte	0x04, 0x31
        /*055a*/ 	.short	(.L_1076 - .L_1075)


	//   ....[0]....
.L_1075:
        /*055c*/ 	.word	0x00000130


	//   ....[1]....
        /*0560*/ 	.word	0x00000170


	//   ....[2]....
        /*0564*/ 	.word	0x000001e0


	//   ....[3]....
        /*0568*/ 	.word	0x00000250


	//   ....[4]....
        /*056c*/ 	.word	0x0001da70


	//   ....[5]....
        /*0570*/ 	.word	0x0001db00


	//   ....[6]....
        /*0574*/ 	.word	0x00021f70


	//   ....[7]....
        /*0578*/ 	.word	0x00022000


	//----- nvinfo : EIATTR_COOP_GROUP_MASK_REGIDS
	.align		4
.L_1076:
        /*057c*/ 	.byte	0x04, 0x29
        /*057e*/ 	.short	(.L_1078 - .L_1077)


	//   ....[0]....
.L_1077:
        /*0580*/ 	.word	0xffffffff


	//   ....[1]....
        /*0584*/ 	.word	0xffffffff


	//   ....[2]....
        /*0588*/ 	.word	0xffffffff


	//   ....[3]....
        /*058c*/ 	.word	0xffffffff


	//   ....[4]....
        /*0590*/ 	.word	0xffffffff


	//   ....[5]....
        /*0594*/ 	.word	0xffffffff


	//   ....[6]....
        /*0598*/ 	.word	0xffffffff


	//   ....[7]....
        /*059c*/ 	.word	0xffffffff


	//   ....[8]....
        /*05a0*/ 	.word	0xffffffff


	//   ....[9]....
        /*05a4*/ 	.word	0xffffffff


	//   ....[10]....
        /*05a8*/ 	.word	0xffffffff


	//   ....[11]....
        /*05ac*/ 	.word	0xffffffff


	//   ....[12]....
        /*05b0*/ 	.word	0xffffffff


	//   ....[13]....
        /*05b4*/ 	.word	0xffffffff


	//   ....[14]....
        /*05b8*/ 	.word	0xffffffff


	//   ....[15]....
        /*05bc*/ 	.word	0xffffffff


	//   ....[16]....
        /*05c0*/ 	.word	0xffffffff


	//   ....[17]....
        /*05c4*/ 	.word	0xffffffff


	//   ....[18]....
        /*05c8*/ 	.word	0xffffffff


	//   ....[19]....
        /*05cc*/ 	.word	0xffffffff


	//   ....[20]....
        /*05d0*/ 	.word	0xffffffff


	//   ....[21]....
        /*05d4*/ 	.word	0xffffffff


	//   ....[22]....
        /*05d8*/ 	.word	0xffffffff


	//   ....[23]....
        /*05dc*/ 	.word	0xffffffff


	//   ....[24]....
        /*05e0*/ 	.word	0xffffffff


	//   ....[25]....
        /*05e4*/ 	.word	0xffffffff


	//   ....[26]....
        /*05e8*/ 	.word	0xffffffff


	//   ....[27]....
        /*05ec*/ 	.word	0xffffffff


	//   ....[28]....
        /*05f0*/ 	.word	0xffffffff


	//   ....[29]....
        /*05f4*/ 	.word	0xffffffff


	//   ....[30]....
        /*05f8*/ 	.word	0xffffffff


	//   ....[31]....
        /*05fc*/ 	.word	0xffffffff


	//   ....[32]....
        /*0600*/ 	.word	0xffffffff


	//   ....[33]....
        /*0604*/ 	.word	0xffffffff


	//   ....[34]....
        /*0608*/ 	.word	0xffffffff


	//   ....[35]....
        /*060c*/ 	.word	0xffffffff


	//   ....[36]....
        /*0610*/ 	.word	0xffffffff


	//   ....[37]....
        /*0614*/ 	.word	0xffffffff


	//   ....[38]....
        /*0618*/ 	.word	0xffffffff


	//   ....[39]....
        /*061c*/ 	.word	0xffffffff


	//   ....[40]....
        /*0620*/ 	.word	0xffffffff


	//   ....[41]....
        /*0624*/ 	.word	0xffffffff


	//   ....[42]....
        /*0628*/ 	.word	0xffffffff


	//   ....[43]....
        /*062c*/ 	.word	0xffffffff


	//   ....[44]....
        /*0630*/ 	.word	0xffffffff


	//   ....[45]....
        /*0634*/ 	.word	0xffffffff


	//   ....[46]....
        /*0638*/ 	.word	0xffffffff


	//   ....[47]....
        /*063c*/ 	.word	0xffffffff


	//   ....[48]....
        /*0640*/ 	.word	0xffffffff


	//   ....[49]....
        /*0644*/ 	.word	0xffffffff


	//   ....[50]....
        /*0648*/ 	.word	0xffffffff


	//   ....[51]....
        /*064c*/ 	.word	0xffffffff


	//   ....[52]....
        /*0650*/ 	.word	0xffffffff


	//   ....[53]....
        /*0654*/ 	.word	0xffffffff


	//   ....[54]....
        /*0658*/ 	.word	0xffffffff


	//   ....[55]....
        /*065c*/ 	.word	0xffffffff


	//   ....[56]....
        /*0660*/ 	.word	0xffffffff


	//   ....[57]....
        /*0664*/ 	.word	0xffffffff


	//   ....[58]....
        /*0668*/ 	.word	0xffffffff


	//   ....[59]....
        /*066c*/ 	.word	0xffffffff


	//   ....[60]....
        /*0670*/ 	.word	0xffffffff


	//   ....[61]....
        /*0674*/ 	.word	0xffffffff


	//   ....[62]....
        /*0678*/ 	.word	0xffffffff


	//   ....[63]....
        /*067c*/ 	.word	0xffffffff


	//   ....[64]....
        /*0680*/ 	.word	0xffffffff


	//   ....[65]....
        /*0684*/ 	.word	0xffffffff


	//   ....[66]....
        /*0688*/ 	.word	0xffffffff


	//   ....[67]....
        /*068c*/ 	.word	0xffffffff


	//   ....[68]....
        /*0690*/ 	.word	0xffffffff


	//   ....[69]....
        /*0694*/ 	.word	0xffffffff


	//   ....[70]....
        /*0698*/ 	.word	0xffffffff


	//   ....[71]....
        /*069c*/ 	.word	0xffffffff


	//   ....[72]....
        /*06a0*/ 	.word	0xffffffff


	//   ....[73]....
        /*06a4*/ 	.word	0xffffffff


	//   ....[74]....
        /*06a8*/ 	.word	0xffffffff


	//   ....[75]....
        /*06ac*/ 	.word	0xffffffff


	//   ....[76]....
        /*06b0*/ 	.word	0xffffffff


	//   ....[77]....
        /*06b4*/ 	.word	0xffffffff


	//   ....[78]....
        /*06b8*/ 	.word	0xffffffff


	//   ....[79]....
        /*06bc*/ 	.word	0xffffffff


	//   ....[80]....
        /*06c0*/ 	.word	0xffffffff


	//   ....[81]....
        /*06c4*/ 	.word	0xffffffff


	//   ....[82]....
        /*06c8*/ 	.word	0xffffffff


	//   ....[83]....
        /*06cc*/ 	.word	0xffffffff


	//   ....[84]....
        /*06d0*/ 	.word	0xffffffff


	//   ....[85]....
        /*06d4*/ 	.word	0xffffffff


	//   ....[86]....
        /*06d8*/ 	.word	0xffffffff


	//   ....[87]....
        /*06dc*/ 	.word	0xffffffff


	//   ....[88]....
        /*06e0*/ 	.word	0xffffffff


	//   ....[89]....
        /*06e4*/ 	.word	0xffffffff


	//   ....[90]....
        /*06e8*/ 	.word	0xffffffff


	//   ....[91]....
        /*06ec*/ 	.word	0xffffffff


	//   ....[92]....
        /*06f0*/ 	.word	0xffffffff


	//   ....[93]....
        /*06f4*/ 	.word	0xffffffff


	//   ....[94]....
        /*06f8*/ 	.word	0xffffffff


	//   ....[95]....
        /*06fc*/ 	.word	0xffffffff


	//   ....[96]....
        /*0700*/ 	.word	0xffffffff


	//   ....[97]....
        /*0704*/ 	.word	0xffffffff


	//   ....[98]....
        /*0708*/ 	.word	0xffffffff


	//   ....[99]....
        /*070c*/ 	.word	0xffffffff


	//   ....[100]....
        /*0710*/ 	.word	0xffffffff


	//   ....[101]....
        /*0714*/ 	.word	0xffffffff


	//   ....[102]....
        /*0718*/ 	.word	0xffffffff


	//   ....[103]....
        /*071c*/ 	.word	0xffffffff


	//   ....[104]....
        /*0720*/ 	.word	0xffffffff


	//   ....[105]....
        /*0724*/ 	.word	0xffffffff


	//   ....[106]....
        /*0728*/ 	.word	0xffffffff


	//   ....[107]....
        /*072c*/ 	.word	0xffffffff


	//   ....[108]....
        /*0730*/ 	.word	0xffffffff


	//   ....[109]....
        /*0734*/ 	.word	0xffffffff


	//   ....[110]....
        /*0738*/ 	.word	0xffffffff


	//   ....[111]....
        /*073c*/ 	.word	0xffffffff


	//   ....[112]....
        /*0740*/ 	.word	0xffffffff


	//   ....[113]....
        /*0744*/ 	.word	0xffffffff


	//   ....[114]....
        /*0748*/ 	.word	0xffffffff


	//   ....[115]....
        /*074c*/ 	.word	0xffffffff


	//   ....[116]....
        /*0750*/ 	.word	0xffffffff


	//   ....[117]....
        /*0754*/ 	.word	0xffffffff


	//   ....[118]....
        /*0758*/ 	.word	0xffffffff


	//   ....[119]....
        /*075c*/ 	.word	0xffffffff


	//   ....[120]....
        /*0760*/ 	.word	0xffffffff


	//   ....[121]....
        /*0764*/ 	.word	0xffffffff


	//   ....[122]....
        /*0768*/ 	.word	0xffffffff


	//   ....[123]....
        /*076c*/ 	.word	0xffffffff


	//   ....[124]....
        /*0770*/ 	.word	0xffffffff


	//   ....[125]....
        /*0774*/ 	.word	0xffffffff


	//   ....[126]....
        /*0778*/ 	.word	0xffffffff


	//   ....[127]....
        /*077c*/ 	.word	0xffffffff


	//   ....[128]....
        /*0780*/ 	.word	0xffffffff


	//   ....[129]....
        /*0784*/ 	.word	0xffffffff


	//   ....[130]....
        /*0788*/ 	.word	0xffffffff


	//   ....[131]....
        /*078c*/ 	.word	0xffffffff


	//   ....[132]....
        /*0790*/ 	.word	0xffffffff


	//   ....[133]....
        /*0794*/ 	.word	0xffffffff


	//   ....[134]....
        /*0798*/ 	.word	0xffffffff


	//   ....[135]....
        /*079c*/ 	.word	0xffffffff


	//   ....[136]....
        /*07a0*/ 	.word	0xffffffff


	//   ....[137]....
        /*07a4*/ 	.word	0xffffffff


	//   ....[138]....
        /*07a8*/ 	.word	0xffffffff


	//   ....[139]....
        /*07ac*/ 	.word	0xffffffff


	//   ....[140]....
        /*07b0*/ 	.word	0xffffffff


	//   ....[141]....
        /*07b4*/ 	.word	0xffffffff


	//   ....[142]....
        /*07b8*/ 	.word	0xffffffff


	//   ....[143]....
        /*07bc*/ 	.word	0xffffffff


	//   ....[144]....
        /*07c0*/ 	.word	0xffffffff


	//   ....[145]....
        /*07c4*/ 	.word	0xffffffff


	//   ....[146]....
        /*07c8*/ 	.word	0xffffffff


	//   ....[147]....
        /*07cc*/ 	.word	0xffffffff


	//   ....[148]....
        /*07d0*/ 	.word	0xffffffff


	//   ....[149]....
        /*07d4*/ 	.word	0xffffffff


	//   ....[150]....
        /*07d8*/ 	.word	0xffffffff


	//   ....[151]....
        /*07dc*/ 	.word	0xffffffff


	//   ....[152]....
        /*07e0*/ 	.word	0xffffffff


	//   ....[153]....
        /*07e4*/ 	.word	0xffffffff


	//   ....[154]....
        /*07e8*/ 	.word	0xffffffff


	//   ....[155]....
        /*07ec*/ 	.word	0xffffffff


	//   ....[156]....
        /*07f0*/ 	.word	0xffffffff


	//   ....[157]....
        /*07f4*/ 	.word	0xffffffff


	//   ....[158]....
        /*07f8*/ 	.word	0xffffffff


	//   ....[159]....
        /*07fc*/ 	.word	0xffffffff


	//   ....[160]....
        /*0800*/ 	.word	0xffffffff


	//   ....[161]....
        /*0804*/ 	.word	0x0500000f


	//   ....[162]....
        /*0808*/ 	.word	0x0500000f


	//   ....[163]....
        /*080c*/ 	.word	0x0500000f


	//   ....[164]....
        /*0810*/ 	.word	0x0500000f


	//   ....[165]....
        /*0814*/ 	.word	0x0500000f


	//   ....[166]....
        /*0818*/ 	.word	0x0500000f


	//   ....[167]....
        /*081c*/ 	.word	0x0500000f


	//   ....[168]....
        /*0820*/ 	.word	0x0500000f


	//   ....[169]....
        /*0824*/ 	.word	0x0500000f


	//   ....[170]....
        /*0828*/ 	.word	0x0500000f


	//   ....[171]....
        /*082c*/ 	.word	0x0500000f


	//   ....[172]....
        /*0830*/ 	.word	0x0500000f


	//   ....[173]....
        /*0834*/ 	.word	0x0500000f


	//   ....[174]....
        /*0838*/ 	.word	0x0500000f


	//   ....[175]....
        /*083c*/ 	.word	0x0500000f


	//   ....[176]....
        /*0840*/ 	.word	0x0500000f


	//   ....[177]....
        /*0844*/ 	.word	0x0500000f


	//   ....[178]....
        /*0848*/ 	.word	0x0500000f


	//   ....[179]....
        /*084c*/ 	.word	0x0500000f


	//   ....[180]....
        /*0850*/ 	.word	0x0500000f


	//   ....[181]....
        /*0854*/ 	.word	0x0500000f


	//   ....[182]....
        /*0858*/ 	.word	0x0500000f


	//   ....[183]....
        /*085c*/ 	.word	0x0500000f


	//   ....[184]....
        /*0860*/ 	.word	0x0500000f


	//   ....[185]....
        /*0864*/ 	.word	0x0500000f


	//   ....[186]....
        /*0868*/ 	.word	0x0500000f


	//   ....[187]....
        /*086c*/ 	.word	0x0500000f


	//   ....[188]....
        /*0870*/ 	.word	0x0500000f


	//   ....[189]....
        /*0874*/ 	.word	0x0500000f


	//   ....[190]....
        /*0878*/ 	.word	0x0500000f


	//   ....[191]....
        /*087c*/ 	.word	0x0500000f


	//   ....[192]....
        /*0880*/ 	.word	0x0500000f


	//   ....[193]....
        /*0884*/ 	.word	0x0500000f


	//   ....[194]....
        /*0888*/ 	.word	0x0500000f


	//   ....[195]....
        /*088c*/ 	.word	0x0500000f


	//   ....[196]....
        /*0890*/ 	.word	0x0500000f


	//   ....[197]....
        /*0894*/ 	.word	0x0500000f


	//   ....[198]....
        /*0898*/ 	.word	0x0500000f


	//   ....[199]....
        /*089c*/ 	.word	0x0500000f


	//   ....[200]....
        /*08a0*/ 	.word	0x0500000f


	//   ....[201]....
        /*08a4*/ 	.word	0x0500000f


	//   ....[202]....
        /*08a8*/ 	.word	0x0500000f


	//   ....[203]....
        /*08ac*/ 	.word	0x0500000f


	//   ....[204]....
        /*08b0*/ 	.word	0x0500000f


	//   ....[205]....
        /*08b4*/ 	.word	0x0500000f


	//   ....[206]....
        /*08b8*/ 	.word	0x0500000f


	//   ....[207]....
        /*08bc*/ 	.word	0x0500000f


	//   ....[208]....
        /*08c0*/ 	.word	0x0500000f


	//   ....[209]....
        /*08c4*/ 	.word	0x0500000f


	//   ....[210]....
        /*08c8*/ 	.word	0x0500000f


	//   ....[211]....
        /*08cc*/ 	.word	0x0500000f


	//   ....[212]....
        /*08d0*/ 	.word	0x0500000f


	//   ....[213]....
        /*08d4*/ 	.word	0x0500000f


	//   ....[214]....
        /*08d8*/ 	.word	0x0500000f


	//   ....[215]....
        /*08dc*/ 	.word	0x0500000f


	//   ....[216]....
        /*08e0*/ 	.word	0x0500000f


	//   ....[217]....
        /*08e4*/ 	.word	0x0500000f


	//   ....[218]....
        /*08e8*/ 	.word	0x0500000f


	//   ....[219]....
        /*08ec*/ 	.word	0x0500000f


	//   ....[220]....
        /*08f0*/ 	.word	0x0500000f


	//   ....[221]....
        /*08f4*/ 	.word	0x0500000f


	//   ....[222]....
        /*08f8*/ 	.word	0x0500000f


	//   ....[223]....
        /*08fc*/ 	.word	0x0500000f


	//   ....[224]....
        /*0900*/ 	.word	0x0500000f


	//   ....[225]....
        /*0904*/ 	.word	0x0500000f


	//   ....[226]....
        /*0908*/ 	.word	0x0500000f


	//   ....[227]....
        /*090c*/ 	.word	0x0500000f


	//   ....[228]....
        /*0910*/ 	.word	0x0500000f


	//   ....[229]....
        /*0914*/ 	.word	0x0500000f


	//   ....[230]....
        /*0918*/ 	.word	0x0500000f


	//   ....[231]....
        /*091c*/ 	.word	0x0500000f


	//   ....[232]....
        /*0920*/ 	.word	0x0500000f


	//   ....[233]....
        /*0924*/ 	.word	0x0500000f


	//   ....[234]....
        /*0928*/ 	.word	0x0500000f


	//   ....[235]....
        /*092c*/ 	.word	0x0500000f


	//   ....[236]....
        /*0930*/ 	.word	0x0500000f


	//   ....[237]....
        /*0934*/ 	.word	0x0500000f


	//   ....[238]....
        /*0938*/ 	.word	0x0500000f


	//   ....[239]....
        /*093c*/ 	.word	0x0500000f


	//   ....[240]....
        /*0940*/ 	.word	0x0500000f


	//   ....[241]....
        /*0944*/ 	.word	0x0500000f


	//   ....[242]....
        /*0948*/ 	.word	0x0500000f


	//   ....[243]....
        /*094c*/ 	.word	0x0500000f


	//   ....[244]....
        /*0950*/ 	.word	0x0500000f


	//   ....[245]....
        /*0954*/ 	.word	0x0500000f


	//   ....[246]....
        /*0958*/ 	.word	0x0500000f


	//   ....[247]....
        /*095c*/ 	.word	0x0500000f


	//   ....[248]....
        /*0960*/ 	.word	0x0500000f


	//   ....[249]....
        /*0964*/ 	.word	0x0500000f


	//   ....[250]....
        /*0968*/ 	.word	0x0500000f


	//   ....[251]....
        /*096c*/ 	.word	0x0500000f


	//----- nvinfo : EIATTR_COOP_GROUP_INSTR_OFFSETS
	.align		4
.L_1078:
        /*0970*/ 	.byte	0x04, 0x28
        /*0972*/ 	.short	(.L_1080 - .L_1079)


	//   ....[0]....
.L_1079:
        /*0974*/ 	.word	0x00000060


	//   ....[1]....
        /*0978*/ 	.word	0x00000140


	//   ....[2]....
        /*097c*/ 	.word	0x00000180


	//   ....[3]....
        /*0980*/ 	.word	0x00000390


	//   ....[4]....
        /*0984*/ 	.word	0x000004f0


	//   ....[5]....
        /*0988*/ 	.word	0x00000610


	//   ....[6]....
        /*098c*/ 	.word	0x00000770


	//   ....[7]....
        /*0990*/ 	.word	0x00003290


	//   ....[8]....
        /*0994*/ 	.word	0x000032a0


	//   ....[9]....
        /*0998*/ 	.word	0x00003cc0


	//   ....[10]....
        /*099c*/ 	.word	0x00003cd0


	//   ....[11]....
        /*09a0*/ 	.word	0x000046a0


	//   ....[12]....
        /*09a4*/ 	.word	0x000046b0


	//   ....[13]....
        /*09a8*/ 	.word	0x00004a70


	//   ....[14]....
        /*09ac*/ 	.word	0x00004a80


	//   ....[15]....
        /*09b0*/ 	.word	0x00005b10


	//   ....[16]....
        /*09b4*/ 	.word	0x00007af0


	//   ....[17]....
        /*09b8*/ 	.word	0x00008250


	//   ....[18]....
        /*09bc*/ 	.word	0x00008260


	//   ....[19]....
        /*09c0*/ 	.word	0x00008270


	//   ....[20]....
        /*09c4*/ 	.word	0x00008280


	//   ....[21]....
        /*09c8*/ 	.word	0x000085a0


	//   ....[22]....
        /*09cc*/ 	.word	0x000085b0


	//   ....[23]....
        /*09d0*/ 	.word	0x000085c0


	//   ....[24]....
        /*09d4*/ 	.word	0x000085d0


	//   ....[25]....
        /*09d8*/ 	.word	0x00009840


	//   ....[26]....
        /*09dc*/ 	.word	0x00009860


	//   ....[27]....
        /*09e0*/ 	.word	0x00009870


	//   ....[28]....
        /*09e4*/ 	.word	0x00009880


	//   ....[29]....
        /*09e8*/ 	.word	0x00009960


	//   ....[30]....
        /*09ec*/ 	.word	0x00009980


	//   ....[31]....
        /*09f0*/ 	.word	0x00009990


	//   ....[32]....
        /*09f4*/ 	.word	0x000099a0


	//   ....[33]....
        /*09f8*/ 	.word	0x0000b1f0


	//   ....[34]....
        /*09fc*/ 	.word	0x0000c9d0


	//   ....[35]....
        /*0a00*/ 	.word	0x0000cd00


	//   ....[36]....
        /*0a04*/ 	.word	0x0000cd20


	//   ....[37]....
        /*0a08*/ 	.word	0x0000ce30


	//   ....[38]....
        /*0a0c*/ 	.word	0x0000d0c0


	//   ....[39]....
        /*0a10*/ 	.word	0x0000d0e0


	//   ....[40]....
        /*0a14*/ 	.word	0x0000dad0


	//   ....[41]....
        /*0a18*/ 	.word	0x0000eb80


	//   ....[42]....
        /*0a1c*/ 	.word	0x0000f9d0


	//   ....[43]....
        /*0a20*/ 	.word	0x0000f9f0


	//   ....[44]....
        /*0a24*/ 	.word	0x0000fe30


	//   ....[45]....
        /*0a28*/ 	.word	0x0000fe50


	//   ....[46]....
        /*0a2c*/ 	.word	0x00010280


	//   ....[47]....
        /*0a30*/ 	.word	0x000102d0


	//   ....[48]....
        /*0a34*/ 	.word	0x00011410


	//   ....[49]....
        /*0a38*/ 	.word	0x00012460


	//   ....[50]....
        /*0a3c*/ 	.word	0x00013300


	//   ....[51]....
        /*0a40*/ 	.word	0x00013320


	//   ....[52]....
        /*0a44*/ 	.word	0x00013a70


	//   ....[53]....
        /*0a48*/ 	.word	0x00013af0


	//   ....[54]....
        /*0a4c*/ 	.word	0x00014710


	//   ....[55]....
        /*0a50*/ 	.word	0x00014830


	//   ....[56]....
        /*0a54*/ 	.word	0x00014850


	//   ....[57]....
        /*0a58*/ 	.word	0x000149c0


	//   ....[58]....
        /*0a5c*/ 	.word	0x00014b90


	//   ....[59]....
        /*0a60*/ 	.word	0x00016030


	//   ....[60]....
        /*0a64*/ 	.word	0x000163e0


	//   ....[61]....
        /*0a68*/ 	.word	0x00016410


	//   ....[62]....
        /*0a6c*/ 	.word	0x00016420


	//   ....[63]....
        /*0a70*/ 	.word	0x00016430


	//   ....[64]....
        /*0a74*/ 	.word	0x00017160


	//   ....[65]....
        /*0a78*/ 	.word	0x00017180


	//   ....[66]....
        /*0a7c*/ 	.word	0x00017420


	//   ....[67]....
        /*0a80*/ 	.word	0x00017440


	//   ....[68]....
        /*0a84*/ 	.word	0x00017e20


	//   ....[69]....
        /*0a88*/ 	.word	0x00017e60


	//   ....[70]....
        /*0a8c*/ 	.word	0x000187e0


	//   ....[71]....
        /*0a90*/ 	.word	0x00018800


	//   ....[72]....
        /*0a94*/ 	.word	0x00019cf0


	//   ....[73]....
        /*0a98*/ 	.word	0x00019d20


	//   ....[74]....
        /*0a9c*/ 	.word	0x00019f70


	//   ....[75]....
        /*0aa0*/ 	.word	0x00019f90


	//   ....[76]....
        /*0aa4*/ 	.word	0x0001a240


	//   ....[77]....
        /*0aa8*/ 	.word	0x0001a430


	//   ....[78]....
        /*0aac*/ 	.word	0x0001a460


	//   ....[79]....
        /*0ab0*/ 	.word	0x0001a490


	//   ....[80]....
        /*0ab4*/ 	.word	0x0001a4c0


	//   ....[81]....
        /*0ab8*/ 	.word	0x0001a4f0


	//   ....[82]....
        /*0abc*/ 	.word	0x0001a520


	//   ....[83]....
        /*0ac0*/ 	.word	0x0001a6b0


	//   ....[84]....
        /*0ac4*/ 	.word	0x0001a6e0


	//   ....[85]....
        /*0ac8*/ 	.word	0x0001a710


	//   ....[86]....
        /*0acc*/ 	.word	0x0001a740


	//   ....[87]....
        /*0ad0*/ 	.word	0x0001a770


	//   ....[88]....
        /*0ad4*/ 	.word	0x0001a7a0


	//   ....[89]....
        /*0ad8*/ 	.word	0x0001a830


	//   ....[90]....
        /*0adc*/ 	.word	0x0001a860


	//   ....[91]....
        /*0ae0*/ 	.word	0x0001a870


	//   ....[92]....
        /*0ae4*/ 	.word	0x0001a8b0


	//   ....[93]....
        /*0ae8*/ 	.word	0x0001bda0


	//   ....[94]....
        /*0aec*/ 	.word	0x0001e8a0


	//   ....[95]....
        /*0af0*/ 	.word	0x0001e8c0


	//   ....[96]....
        /*0af4*/ 	.word	0x0001e950


	//   ....[97]....
        /*0af8*/ 	.word	0x0001e970


	//   ....[98]....
        /*0afc*/ 	.word	0x0001e9f0


	//   ....[99]....
        /*0b00*/ 	.word	0x0001ea10


	//   ....[100]....
        /*0b04*/ 	.word	0x0001ea20


	//   ....[101]....
        /*0b08*/ 	.word	0x0001ea30


	//   ....[102]....
        /*0b0c*/ 	.word	0x0001f1e0


	//   ....[103]....
        /*0b10*/ 	.word	0x0001f210


	//   ....[104]....
        /*0b14*/ 	.word	0x0001f2c0


	//   ....[105]....
        /*0b18*/ 	.word	0x0001f2d0


	//   ....[106]....
        /*0b1c*/ 	.word	0x0001f2e0


	//   ....[107]....
        /*0b20*/ 	.word	0x0001f2f0


	//   ....[108]....
        /*0b24*/ 	.word	0x0001f370


	//   ....[109]....
        /*0b28*/ 	.word	0x0001f380


	//   ....[110]....
        /*0b2c*/ 	.word	0x0001fcd0


	//   ....[111]....
        /*0b30*/ 	.word	0x0001fd60


	//   ....[112]....
        /*0b34*/ 	.word	0x0001fde0


	//   ....[113]....
        /*0b38*/ 	.word	0x0001ff30


	//   ....[114]....
        /*0b3c*/ 	.word	0x0001ff90


	//   ....[115]....
        /*0b40*/ 	.word	0x0001ffb0


	//   ....[116]....
        /*0b44*/ 	.word	0x0001ffc0


	//   ....[117]....
        /*0b48*/ 	.word	0x00020250


	//   ....[118]....
        /*0b4c*/ 	.word	0x00020790


	//   ....[119]....
        /*0b50*/ 	.word	0x000207c0


	//   ....[120]....
        /*0b54*/ 	.word	0x000209b0


	//   ....[121]....
        /*0b58*/ 	.word	0x000209f0


	//   ....[122]....
        /*0b5c*/ 	.word	0x00020a00


	//   ....[123]....
        /*0b60*/ 	.word	0x00020a10


	//   ....[124]....
        /*0b64*/ 	.word	0x00020b60


	//   ....[125]....
        /*0b68*/ 	.word	0x00020cb0


	//   ....[126]....
        /*0b6c*/ 	.word	0x000214a0


	//   ....[127]....
        /*0b70*/ 	.word	0x000214c0


	//   ....[128]....
        /*0b74*/ 	.word	0x00021510


	//   ....[129]....
        /*0b78*/ 	.word	0x00021520


	//   ....[130]....
        /*0b7c*/ 	.word	0x00021560


	//   ....[131]....
        /*0b80*/ 	.word	0x00021570


	//   ....[132]....
        /*0b84*/ 	.word	0x00021580


	//   ....[133]....
        /*0b88*/ 	.word	0x000215c0


	//   ....[134]....
        /*0b8c*/ 	.word	0x000218c0


	//   ....[135]....
        /*0b90*/ 	.word	0x00021900


	//   ....[136]....
        /*0b94*/ 	.word	0x00021920


	//   ....[137]....
        /*0b98*/ 	.word	0x00021940


	//   ....[138]....
        /*0b9c*/ 	.word	0x00021970


	//   ....[139]....
        /*0ba0*/ 	.word	0x00021990


	//   ....[140]....
        /*0ba4*/ 	.word	0x00021a90


	//   ....[141]....
        /*0ba8*/ 	.word	0x00021be0


	//   ....[142]....
        /*0bac*/ 	.word	0x00022220


	//   ....[143]....
        /*0bb0*/ 	.word	0x00022250


	//   ....[144]....
        /*0bb4*/ 	.word	0x000222b0


	//   ....[145]....
        /*0bb8*/ 	.word	0x000222e0


	//   ....[146]....
        /*0bbc*/ 	.word	0x00022310


	//   ....[147]....
        /*0bc0*/ 	.word	0x00022340


	//   ....[148]....
        /*0bc4*/ 	.word	0x00022370


	//   ....[149]....
        /*0bc8*/ 	.word	0x000223a0


	//   ....[150]....
        /*0bcc*/ 	.word	0x00022540


	//   ....[151]....
        /*0bd0*/ 	.word	0x00022570


	//   ....[152]....
        /*0bd4*/ 	.word	0x000225a0


	//   ....[153]....
        /*0bd8*/ 	.word	0x000225d0


	//   ....[154]....
        /*0bdc*/ 	.word	0x00022600


	//   ....[155]....
        /*0be0*/ 	.word	0x00022630


	//   ....[156]....
        /*0be4*/ 	.word	0x000226f0


	//   ....[157]....
        /*0be8*/ 	.word	0x00022710


	//   ....[158]....
        /*0bec*/ 	.word	0x00022730


	//   ....[159]....
        /*0bf0*/ 	.word	0x00022790


	//   ....[160]....
        /*0bf4*/ 	.word	0x000231c0


	//   ....[161]....
        /*0bf8*/ 	.word	0x000234e0


	//   ....[162]....
        /*0bfc*/ 	.word	0x00023570


	//   ....[163]....
        /*0c00*/ 	.word	0x00023660


	//   ....[164]....
        /*0c04*/ 	.word	0x000236f0


	//   ....[165]....
        /*0c08*/ 	.word	0x000237d0


	//   ....[166]....
        /*0c0c*/ 	.word	0x00023860


	//   ....[167]....
        /*0c10*/ 	.word	0x00023940


	//   ....[168]....
        /*0c14*/ 	.word	0x000239d0


	//   ....[169]....
        /*0c18*/ 	.word	0x00023a20


	//   ....[170]....
        /*0c1c*/ 	.word	0x00023a70


	//   ....[171]....
        /*0c20*/ 	.word	0x00023b10


	//   ....[172]....
        /*0c24*/ 	.word	0x00023ba0


	//   ....[173]....
        /*0c28*/ 	.word	0x00023bf0


	//   ....[174]....
        /*0c2c*/ 	.word	0x00023c40


	//   ....[175]....
        /*0c30*/ 	.word	0x00023d30


	//   ....[176]....
        /*0c34*/ 	.word	0x00023de0


	//   ....[177]....
        /*0c38*/ 	.word	0x00023e60


	//   ....[178]....
        /*0c3c*/ 	.word	0x00023ed0


	//   ....[179]....
        /*0c40*/ 	.word	0x00024020


	//   ....[180]....
        /*0c44*/ 	.word	0x00024170


	//   ....[181]....
        /*0c48*/ 	.word	0x000241d0


	//   ....[182]....
        /*0c4c*/ 	.word	0x00024220


	//   ....[183]....
        /*0c50*/ 	.word	0x00024560


	//   ....[184]....
        /*0c54*/ 	.word	0x00024840


	//   ....[185]....
        /*0c58*/ 	.word	0x00024930


	//   ....[186]....
        /*0c5c*/ 	.word	0x000249d0


	//   ....[187]....
        /*0c60*/ 	.word	0x00024a30


	//   ....[188]....
        /*0c64*/ 	.word	0x00024b20


	//   ....[189]....
        /*0c68*/ 	.word	0x00024b90


	//   ....[190]....
        /*0c6c*/ 	.word	0x00024c80


	//   ....[191]....
        /*0c70*/ 	.word	0x00024cf0


	//   ....[192]....
        /*0c74*/ 	.word	0x00024d90


	//   ....[193]....
        /*0c78*/ 	.word	0x00024e80


	//   ....[194]....
        /*0c7c*/ 	.word	0x00024f20


	//   ....[195]....
        /*0c80*/ 	.word	0x00024f80


	//   ....[196]....
        /*0c84*/ 	.word	0x00025040


	//   ....[197]....
        /*0c88*/ 	.word	0x000250a0


	//   ....[198]....
        /*0c8c*/ 	.word	0x00025140


	//   ....[199]....
        /*0c90*/ 	.word	0x000251f0


	//   ....[200]....
        /*0c94*/ 	.word	0x00025290


	//   ....[201]....
        /*0c98*/ 	.word	0x000255c0


	//   ....[202]....
        /*0c9c*/ 	.word	0x00025680


	//   ....[203]....
        /*0ca0*/ 	.word	0x000258f0


	//   ....[204]....
        /*0ca4*/ 	.word	0x00025970


	//   ....[205]....
        /*0ca8*/ 	.word	0x00025b80


	//   ....[206]....
        /*0cac*/ 	.word	0x00025bd0


	//   ....[207]....
        /*0cb0*/ 	.word	0x00025d40


	//   ....[208]....
        /*0cb4*/ 	.word	0x00025dd0


	//   ....[209]....
        /*0cb8*/ 	.word	0x00025f10


	//   ....[210]....
        /*0cbc*/ 	.word	0x00026010


	//   ....[211]....
        /*0cc0*/ 	.word	0x00026280


	//   ....[212]....
        /*0cc4*/ 	.word	0x000262d0


	//   ....[213]....
        /*0cc8*/ 	.word	0x000264a0


	//   ....[214]....
        /*0ccc*/ 	.word	0x000264f0


	//   ....[215]....
        /*0cd0*/ 	.word	0x000266c0


	//   ....[216]....
        /*0cd4*/ 	.word	0x00026710


	//   ....[217]....
        /*0cd8*/ 	.word	0x00026800


	//   ....[218]....
        /*0cdc*/ 	.word	0x000268a0


	//   ....[219]....
        /*0ce0*/ 	.word	0x00026900


	//   ....[220]....
        /*0ce4*/ 	.word	0x000269b0


	//   ....[221]....
        /*0ce8*/ 	.word	0x00026a10


	//   ....[222]....
        /*0cec*/ 	.word	0x00026ac0


	//   ....[223]....
        /*0cf0*/ 	.word	0x00026b20


	//   ....[224]....
        /*0cf4*/ 	.word	0x00026bd0


	//   ....[225]....
        /*0cf8*/ 	.word	0x00026cc0


	//   ....[226]....
        /*0cfc*/ 	.word	0x00026da0


	//   ....[227]....
        /*0d00*/ 	.word	0x00026eb0


	//   ....[228]....
        /*0d04*/ 	.word	0x00026fb0


	//   ....[229]....
        /*0d08*/ 	.word	0x000270e0


	//   ....[230]....
        /*0d0c*/ 	.word	0x000271c0


	//   ....[231]....
        /*0d10*/ 	.word	0x000272c0


	//   ....[232]....
        /*0d14*/ 	.word	0x000273a0


	//   ....[233]....
        /*0d18*/ 	.word	0x00027430


	//   ....[234]....
        /*0d1c*/ 	.word	0x000274d0


	//   ....[235]....
        /*0d20*/ 	.word	0x00027640


	//   ....[236]....
        /*0d24*/ 	.word	0x000276b0


	//   ....[237]....
        /*0d28*/ 	.word	0x00027720


	//   ....[238]....
        /*0d2c*/ 	.word	0x00027790


	//   ....[239]....
        /*0d30*/ 	.word	0x00027800


	//   ....[240]....
        /*0d34*/ 	.word	0x00027880


	//   ....[241]....
        /*0d38*/ 	.word	0x00027900


	//   ....[242]....
        /*0d3c*/ 	.word	0x00027990


	//   ....[243]....
        /*0d40*/ 	.word	0x00027a00


	//   ....[244]....
        /*0d44*/ 	.word	0x00027a70


	//   ....[245]....
        /*0d48*/ 	.word	0x00027ae0


	//   ....[246]....
        /*0d4c*/ 	.word	0x00027b60


	//   ....[247]....
        /*0d50*/ 	.word	0x00027bd0


	//   ....[248]....
        /*0d54*/ 	.word	0x00027c80


	//   ....[249]....
        /*0d58*/ 	.word	0x00027cd0


	//   ....[250]....
        /*0d5c*/ 	.word	0x00027d60


	//   ....[251]....
        /*0d60*/ 	.word	0x00027e90


	//----- nvinfo : EIATTR_REG_RECONFIG
	.align		4
.L_1080:
        /*0d64*/ 	.byte	0x01, 0x54
	.zero		2


	//----- nvinfo : EIATTR_SYSCALL_OFFSETS
	.align		4
        /*0d68*/ 	.byte	0x04, 0x46
        /*0d6a*/ 	.short	(.L_1082 - .L_1081)


	//   ....[0]....
.L_1081:
        /*0d6c*/ 	.word	0x00002540


	//   ....[1]....
        /*0d70*/ 	.word	0x00002690


	//   ....[2]....
        /*0d74*/ 	.word	0x00007c90


	//   ....[3]....
        /*0d78*/ 	.word	0x00007fc0


	//   ....[4]....
        /*0d7c*/ 	.word	0x0001dc60


	//   ....[5]....
        /*0d80*/ 	.word	0x0001ddb0


	//   ....[6]....
        /*0d84*/ 	.word	0x0001dea0


	//   ....[7]....
        /*0d88*/ 	.word	0x0001ee00


	//   ....[8]....
        /*0d8c*/ 	.word	0x0001f650


	//----- nvinfo : EIATTR_MBARRIER_INSTR_OFFSETS
	.align		4
.L_1082:
        /*0d90*/ 	.byte	0x04, 0x39
        /*0d92*/ 	.short	(.L_1084 - .L_1083)


	//   ....[0]....
.L_1083:
        /*0d94*/ 	.word	0x00000270
        /*0d98*/ 	.word	0x000000ff
        /*0d9c*/ 	.word	0x00038800
        /*0da0*/ 	.short	0x0100
        /*0da2*/ 	.byte	0x08
	.zero		1


	//   ....[1]....
        /*0da4*/ 	.word	0x00000280
        /*0da8*/ 	.word	0x000000ff
        /*0dac*/ 	.word	0x00038810
        /*0db0*/ 	.short	0x0100
        /*0db2*/ 	.byte	0x08
	.zero		1


	//   ....[2]....
        /*0db4*/ 	.word	0x00000290
        /*0db8*/ 	.word	0x000000ff
        /*0dbc*/ 	.word	0x00038820
        /*0dc0*/ 	.short	0x0100
        /*0dc2*/ 	.byte	0x08
	.zero		1


	//   ....[3]....
        /*0dc4*/ 	.word	0x00000340
        /*0dc8*/ 	.word	0x000000ff
        /*0dcc*/ 	.word	0x00038830
        /*0dd0*/ 	.short	0x0100
        /*0dd2*/ 	.byte	0x06
	.zero		1


	//   ....[4]....
        /*0dd4*/ 	.word	0x00000350
        /*0dd8*/ 	.word	0x000000ff
        /*0ddc*/ 	.word	0x00038840
        /*0de0*/ 	.short	0x0100
        /*0de2*/ 	.byte	0x06
	.zero		1


	//   ....[5]....
        /*0de4*/ 	.word	0x00000360
        /*0de8*/ 	.word	0x000000ff
        /*0dec*/ 	.word	0x00038838
        /*0df0*/ 	.short	0x0100
        /*0df2*/ 	.byte	0x06
	.zero		1


	//   ....[6]....
        /*0df4*/ 	.word	0x00000370
        /*0df8*/ 	.word	0x000000ff
        /*0dfc*/ 	.word	0x00038848
        /*0e00*/ 	.short	0x0100
        /*0e02*/ 	.byte	0x06
	.zero		1


	//   ....[7]....
        /*0e04*/ 	.word	0x000004a0
        /*0e08*/ 	.word	0x000000ff
        /*0e0c*/ 	.word	0x00038850
        /*0e10*/ 	.short	0x0100
        /*0e12*/ 	.byte	0x08
	.zero		1


	//   ....[8]....
        /*0e14*/ 	.word	0x000004b0
        /*0e18*/ 	.word	0x000000ff
        /*0e1c*/ 	.word	0x00038860
        /*0e20*/ 	.short	0x0100
        /*0e22*/ 	.byte	0x08
	.zero		1


	//   ....[9]....
        /*0e24*/ 	.word	0x000004c0
        /*0e28*/ 	.word	0x000000ff
        /*0e2c*/ 	.word	0x00038858
        /*0e30*/ 	.short	0x0100
        /*0e32*/ 	.byte	0x08
	.zero		1


	//   ....[10]....
        /*0e34*/ 	.word	0x000004d0
        /*0e38*/ 	.word	0x000000ff
        /*0e3c*/ 	.word	0x00038868
        /*0e40*/ 	.short	0x0100
        /*0e42*/ 	.byte	0x08
	.zero		1


	//   ....[11]....
        /*0e44*/ 	.word	0x000005c0
        /*0e48*/ 	.word	0x000000ff
        /*0e4c*/ 	.word	0x00038870
        /*0e50*/ 	.short	0x0100
        /*0e52*/ 	.byte	0x06
	.zero		1


	//   ....[12]....
        /*0e54*/ 	.word	0x000005d0
        /*0e58*/ 	.word	0x000000ff
        /*0e5c*/ 	.word	0x00038880
        /*0e60*/ 	.short	0x0100
        /*0e62*/ 	.byte	0x06
	.zero		1


	//   ....[13]....
        /*0e64*/ 	.word	0x000005e0
        /*0e68*/ 	.word	0x000000ff
        /*0e6c*/ 	.word	0x00038878
        /*0e70*/ 	.short	0x0100
        /*0e72*/ 	.byte	0x06
	.zero		1


	//   ....[14]....
        /*0e74*/ 	.word	0x000005f0
        /*0e78*/ 	.word	0x000000ff
        /*0e7c*/ 	.word	0x00038888
        /*0e80*/ 	.short	0x0100
        /*0e82*/ 	.byte	0x06
	.zero		1


	//   ....[15]....
        /*0e84*/ 	.word	0x00000720
        /*0e88*/ 	.word	0x000000ff
        /*0e8c*/ 	.word	0x00038890
        /*0e90*/ 	.short	0x0100
        /*0e92*/ 	.byte	0x08
	.zero		1


	//   ....[16]....
        /*0e94*/ 	.word	0x00000730
        /*0e98*/ 	.word	0x000000ff
        /*0e9c*/ 	.word	0x000388a0
        /*0ea0*/ 	.short	0x0100
        /*0ea2*/ 	.byte	0x08
	.zero		1


	//   ....[17]....
        /*0ea4*/ 	.word	0x00000740
        /*0ea8*/ 	.word	0x000000ff
        /*0eac*/ 	.word	0x00038898
        /*0eb0*/ 	.short	0x0100
        /*0eb2*/ 	.byte	0x08
	.zero		1


	//   ....[18]....
        /*0eb4*/ 	.word	0x00000750
        /*0eb8*/ 	.word	0x000000ff
        /*0ebc*/ 	.word	0x000388a8
        /*0ec0*/ 	.short	0x0100
        /*0ec2*/ 	.byte	0x08
	.zero		1


	//   ....[19]....
        /*0ec4*/ 	.word	0x00000880
        /*0ec8*/ 	.word	0x000000ff
        /*0ecc*/ 	.word	0x000388b0
        /*0ed0*/ 	.short	0x0100
        /*0ed2*/ 	.byte	0x08
	.zero		1


	//   ....[20]....
        /*0ed4*/ 	.word	0x00000890
        /*0ed8*/ 	.word	0x000000ff
        /*0edc*/ 	.word	0x000388c0
        /*0ee0*/ 	.short	0x0100
        /*0ee2*/ 	.byte	0x08
	.zero		1


	//   ....[21]....
        /*0ee4*/ 	.word	0x000008a0
        /*0ee8*/ 	.word	0x000000ff
        /*0eec*/ 	.word	0x000388b8
        /*0ef0*/ 	.short	0x0100
        /*0ef2*/ 	.byte	0x08
	.zero		1


	//   ....[22]....
        /*0ef4*/ 	.word	0x000008b0
        /*0ef8*/ 	.word	0x000000ff
        /*0efc*/ 	.word	0x000388c8
        /*0f00*/ 	.short	0x0100
        /*0f02*/ 	.byte	0x08
	.zero		1


	//   ....[23]....
        /*0f04*/ 	.word	0x00003240
        /*0f08*/ 	.word	0x0000003d
        /*0f0c*/ 	.word	0x00038890
        /*0f10*/ 	.short	0x010a
        /*0f12*/ 	.byte	0x3f
	.zero		1


	//   ....[24]....
        /*0f14*/ 	.word	0x00003c70
        /*0f18*/ 	.word	0x0000003d
        /*0f1c*/ 	.word	0x00038890
        /*0f20*/ 	.short	0x010a
        /*0f22*/ 	.byte	0x3f
	.zero		1


	//   ....[25]....
        /*0f24*/ 	.word	0x00004510
        /*0f28*/ 	.word	0x0000003d
        /*0f2c*/ 	.word	0x00038890
        /*0f30*/ 	.short	0x010a
        /*0f32*/ 	.byte	0x3f
	.zero		1


	//   ....[26]....
        /*0f34*/ 	.word	0x000048d0
        /*0f38*/ 	.word	0x00000004
        /*0f3c*/ 	.word	0x00000000
        /*0f40*/ 	.short	0x0101
        /*0f42*/ 	.byte	0x3f
	.zero		1


	//   ....[27]....
        /*0f44*/ 	.word	0x00004910
        /*0f48*/ 	.word	0x0000003d
        /*0f4c*/ 	.word	0x000388b0
        /*0f50*/ 	.short	0x010a
        /*0f52*/ 	.byte	0x3f
	.zero		1


	//   ....[28]....
        /*0f54*/ 	.word	0x000051d0
        /*0f58*/ 	.word	0x0000003d
        /*0f5c*/ 	.word	0x00000000
        /*0f60*/ 	.short	0x0101
        /*0f62*/ 	.byte	0x3f
	.zero		1


	//   ....[29]....
        /*0f64*/ 	.word	0x00005e90
        /*0f68*/ 	.word	0x0000000b
        /*0f6c*/ 	.word	0x00000000
        /*0f70*/ 	.short	0x0101
        /*0f72*/ 	.byte	0x3f
	.zero		1


	//   ....[30]....
        /*0f74*/ 	.word	0x00006a50
        /*0f78*/ 	.word	0x0000000a
        /*0f7c*/ 	.word	0x00000000
        /*0f80*/ 	.short	0x0101
        /*0f82*/ 	.byte	0x3f
	.zero		1


	//   ....[31]....
        /*0f84*/ 	.word	0x00007d30
        /*0f88*/ 	.word	0x00000011
        /*0f8c*/ 	.word	0x00038800
        /*0f90*/ 	.short	0x010a
        /*0f92*/ 	.byte	0x3f
	.zero		1


	//   ....[32]....
        /*0f94*/ 	.word	0x00007d80
        /*0f98*/ 	.word	0x00000011
        /*0f9c*/ 	.word	0x00038800
        /*0fa0*/ 	.short	0x010a
        /*0fa2*/ 	.byte	0x3f
	.zero		1


	//   ....[33]....
        /*0fa4*/ 	.word	0x00008850
        /*0fa8*/ 	.word	0x00000011
        /*0fac*/ 	.word	0x00038800
        /*0fb0*/ 	.short	0x010a
        /*0fb2*/ 	.byte	0x3f
	.zero		1


	//   ....[34]....
        /*0fb4*/ 	.word	0x00009cc0
        /*0fb8*/ 	.word	0x00000011
        /*0fbc*/ 	.word	0x00038800
        /*0fc0*/ 	.short	0x010a
        /*0fc2*/ 	.byte	0x3f
	.zero		1


	//   ....[35]....
        /*0fc4*/ 	.word	0x0000ab60
        /*0fc8*/ 	.word	0x00000015
        /*0fcc*/ 	.word	0x00038830
        /*0fd0*/ 	.short	0x010a
        /*0fd2*/ 	.byte	0x3f
	.zero		1


	//   ....[36]....
        /*0fd4*/ 	.word	0x0000ac10
        /*0fd8*/ 	.word	0x00000015
        /*0fdc*/ 	.word	0x00038830
        /*0fe0*/ 	.short	0x010a
        /*0fe2*/ 	.byte	0x3f
	.zero		1


	//   ....[37]....
        /*0fe4*/ 	.word	0x0000af20
        /*0fe8*/ 	.word	0x00000011
        /*0fec*/ 	.word	0x00038810
        /*0ff0*/ 	.short	0x010a
        /*0ff2*/ 	.byte	0x3f
	.zero		1


	//   ....[38]....
        /*0ff4*/ 	.word	0x0000af70
        /*0ff8*/ 	.word	0x00000015
        /*0ffc*/ 	.word	0x00038850
        /*1000*/ 	.short	0x010a
        /*1002*/ 	.byte	0x3f
	.zero		1


	//   ....[39]....
        /*1004*/ 	.word	0x0000afe0
        /*1008*/ 	.word	0x00000015
        /*100c*/ 	.word	0x00038850
        /*1010*/ 	.short	0x010a
        /*1012*/ 	.byte	0x3f
	.zero		1


	//   ....[40]....
        /*1014*/ 	.word	0x0000d390
        /*1018*/ 	.word	0x00000018
        /*101c*/ 	.word	0x00000000
        /*1020*/ 	.short	0x0101
        /*1022*/ 	.byte	0x3f
	.zero		1


	//   ....[41]....
        /*1024*/ 	.word	0x0000db90
        /*1028*/ 	.word	0x00000015
        /*102c*/ 	.word	0x00000000
        /*1030*/ 	.short	0x0101
        /*1032*/ 	.byte	0x3f
	.zero		1


	//   ....[42]....
        /*1034*/ 	.word	0x0000dd20
        /*1038*/ 	.word	0x000000c4
        /*103c*/ 	.word	0x00038830
        /*1040*/ 	.short	0x010a
        /*1042*/ 	.byte	0x3f
	.zero		1


	//   ....[43]....
        /*1044*/ 	.word	0x0000dd90
        /*1048*/ 	.word	0x000000c4
        /*104c*/ 	.word	0x00038830
        /*1050*/ 	.short	0x010a
        /*1052*/ 	.byte	0x3f
	.zero		1


	//   ....[44]....
        /*1054*/ 	.word	0x0000e000
        /*1058*/ 	.word	0x000000c4
        /*105c*/ 	.word	0x00038850
        /*1060*/ 	.short	0x010a
        /*1062*/ 	.byte	0x3f
	.zero		1


	//   ....[45]....
        /*1064*/ 	.word	0x0000e050
        /*1068*/ 	.word	0x000000c4
        /*106c*/ 	.word	0x00038850
        /*1070*/ 	.short	0x010a
        /*1072*/ 	.byte	0x3f
	.zero		1


	//   ....[46]....
        /*1074*/ 	.word	0x0000ffb0
        /*1078*/ 	.word	0x0000000d
        /*107c*/ 	.word	0x00000000
        /*1080*/ 	.short	0x0101
        /*1082*/ 	.byte	0x3f
	.zero		1


	//   ....[47]....
        /*1084*/ 	.word	0x000114c0
        /*1088*/ 	.word	0x000000c4
        /*108c*/ 	.word	0x00000000
        /*1090*/ 	.short	0x0101
        /*1092*/ 	.byte	0x3f
	.zero		1


	//   ....[48]....
        /*1094*/ 	.word	0x00011600
        /*1098*/ 	.word	0x000000c4
        /*109c*/ 	.word	0x00038830
        /*10a0*/ 	.short	0x010a
        /*10a2*/ 	.byte	0x3f
	.zero		1


	//   ....[49]....
        /*10a4*/ 	.word	0x00011670
        /*10a8*/ 	.word	0x000000c4
        /*10ac*/ 	.word	0x00038830
        /*10b0*/ 	.short	0x010a
        /*10b2*/ 	.byte	0x3f
	.zero		1


	//   ....[50]....
        /*10b4*/ 	.word	0x000118e0
        /*10b8*/ 	.word	0x000000c4
        /*10bc*/ 	.word	0x00038850
        /*10c0*/ 	.short	0x010a
        /*10c2*/ 	.byte	0x3f
	.zero		1


	//   ....[51]....
        /*10c4*/ 	.word	0x00011930
        /*10c8*/ 	.word	0x000000c4
        /*10cc*/ 	.word	0x00038850
        /*10d0*/ 	.short	0x010a
        /*10d2*/ 	.byte	0x3f
	.zero		1


	//   ....[52]....
        /*10d4*/ 	.word	0x000135e0
        /*10d8*/ 	.word	0x00000000
        /*10dc*/ 	.word	0x00000000
        /*10e0*/ 	.short	0x0101
        /*10e2*/ 	.byte	0x3f
	.zero		1


	//   ....[53]....
        /*10e4*/ 	.word	0x000147b0
        /*10e8*/ 	.word	0x000000c4
        /*10ec*/ 	.word	0x00000000
        /*10f0*/ 	.short	0x0101
        /*10f2*/ 	.byte	0x3f
	.zero		1


	//   ....[54]....
        /*10f4*/ 	.word	0x00016eb0
        /*10f8*/ 	.word	0x00000000
        /*10fc*/ 	.word	0x00000000
        /*1100*/ 	.short	0x0101
        /*1102*/ 	.byte	0x3f
	.zero		1


	//   ....[55]....
        /*1104*/ 	.word	0x00017e50
        /*1108*/ 	.word	0x00000002
        /*110c*/ 	.word	0x00000000
        /*1110*/ 	.short	0x0101
        /*1112*/ 	.byte	0x3f
	.zero		1


	//   ....[56]....
        /*1114*/ 	.word	0x0001be80
        /*1118*/ 	.word	0x00000012
        /*111c*/ 	.word	0x00038820
        /*1120*/ 	.short	0x010a
        /*1122*/ 	.byte	0x3f
	.zero		1


	//   ....[57]....
        /*1124*/ 	.word	0x0001bf10
        /*1128*/ 	.word	0x00000003
        /*112c*/ 	.word	0x000388a0
        /*1130*/ 	.short	0x010a
        /*1132*/ 	.byte	0x3f
	.zero		1


	//   ....[58]....
        /*1134*/ 	.word	0x0001c160
        /*1138*/ 	.word	0x00000003
        /*113c*/ 	.word	0x000388c0
        /*1140*/ 	.short	0x010a
        /*1142*/ 	.byte	0x3f
	.zero		1


	//   ....[59]....
        /*1144*/ 	.word	0x0001cb30
        /*1148*/ 	.word	0x00000009
        /*114c*/ 	.word	0x000388a0
        /*1150*/ 	.short	0x010a
        /*1152*/ 	.byte	0x3f
	.zero		1


	//   ....[60]....
        /*1154*/ 	.word	0x0001cd70
        /*1158*/ 	.word	0x00000009
        /*115c*/ 	.word	0x000388c0
        /*1160*/ 	.short	0x010a
        /*1162*/ 	.byte	0x3f
	.zero		1


	//   ....[61]....
        /*1164*/ 	.word	0x0001e690
        /*1168*/ 	.word	0x0000001a
        /*116c*/ 	.word	0x00038840
        /*1170*/ 	.short	0x010a
        /*1172*/ 	.byte	0x3f
	.zero		1


	//   ....[62]....
        /*1174*/ 	.word	0x0001eb30
        /*1178*/ 	.word	0x0000001a
        /*117c*/ 	.word	0x00038830
        /*1180*/ 	.short	0x0107
        /*1182*/ 	.byte	0x3f
	.zero		1


	//   ....[63]....
        /*1184*/ 	.word	0x0001ec00
        /*1188*/ 	.word	0x0000001a
        /*118c*/ 	.word	0x00038830
        /*1190*/ 	.short	0x0101
        /*1192*/ 	.byte	0x3f
	.zero		1


	//   ....[64]....
        /*1194*/ 	.word	0x0001f490
        /*1198*/ 	.word	0x00000012
        /*119c*/ 	.word	0x00038800
        /*11a0*/ 	.short	0x0107
        /*11a2*/ 	.byte	0x3f
	.zero		1


	//   ....[65]....
        /*11a4*/ 	.word	0x0001f520
        /*11a8*/ 	.word	0x00000012
        /*11ac*/ 	.word	0x00038800
        /*11b0*/ 	.short	0x0101
        /*11b2*/ 	.byte	0x3f
	.zero		1


	//   ....[66]....
        /*11b4*/ 	.word	0x00020410
        /*11b8*/ 	.word	0x00000012
        /*11bc*/ 	.word	0x00038810
        /*11c0*/ 	.short	0x0107
        /*11c2*/ 	.byte	0x3f
	.zero		1


	//   ....[67]....
        /*11c4*/ 	.word	0x00020510
        /*11c8*/ 	.word	0x00000012
        /*11cc*/ 	.word	0x00038810
        /*11d0*/ 	.short	0x0101
        /*11d2*/ 	.byte	0x3f
	.zero		1


	//   ....[68]....
        /*11d4*/ 	.word	0x00020530
        /*11d8*/ 	.word	0x00000012
        /*11dc*/ 	.word	0x00038820
        /*11e0*/ 	.short	0x010a
        /*11e2*/ 	.byte	0x3f
	.zero		1


	//   ....[69]....
        /*11e4*/ 	.word	0x000205c0
        /*11e8*/ 	.word	0x0000001a
        /*11ec*/ 	.word	0x00038860
        /*11f0*/ 	.short	0x010a
        /*11f2*/ 	.byte	0x3f
	.zero		1


	//   ....[70]....
        /*11f4*/ 	.word	0x00020ed0
        /*11f8*/ 	.word	0x0000001a
        /*11fc*/ 	.word	0x00038850
        /*1200*/ 	.short	0x0107
        /*1202*/ 	.byte	0x3f
	.zero		1


	//   ....[71]....
        /*1204*/ 	.word	0x00020fa0
        /*1208*/ 	.word	0x0000001a
        /*120c*/ 	.word	0x00038850
        /*1210*/ 	.short	0x0101
        /*1212*/ 	.byte	0x3f
	.zero		1


	//   ....[72]....
        /*1214*/ 	.word	0x00021320
        /*1218*/ 	.word	0x00000006
        /*121c*/ 	.word	0x00038840
        /*1220*/ 	.short	0x010a
        /*1222*/ 	.byte	0x3f
	.zero		1


	//   ....[73]....
        /*1224*/ 	.word	0x00021640
        /*1228*/ 	.word	0x00000006
        /*122c*/ 	.word	0x00038830
        /*1230*/ 	.short	0x0107
        /*1232*/ 	.byte	0x3f
	.zero		1


	//   ....[74]....
        /*1234*/ 	.word	0x00021700
        /*1238*/ 	.word	0x00000006
        /*123c*/ 	.word	0x00038830
        /*1240*/ 	.short	0x0101
        /*1242*/ 	.byte	0x3f
	.zero		1


	//   ....[75]....
        /*1244*/ 	.word	0x00021730
        /*1248*/ 	.word	0x00000006
        /*124c*/ 	.word	0x00038860
        /*1250*/ 	.short	0x010a
        /*1252*/ 	.byte	0x3f
	.zero		1


	//   ....[76]....
        /*1254*/ 	.word	0x00021de0
        /*1258*/ 	.word	0x00000006
        /*125c*/ 	.word	0x00038850
        /*1260*/ 	.short	0x0107
        /*1262*/ 	.byte	0x3f
	.zero		1


	//   ....[77]....
        /*1264*/ 	.word	0x00021ea0
        /*1268*/ 	.word	0x00000006
        /*126c*/ 	.word	0x00038850
        /*1270*/ 	.short	0x0101
        /*1272*/ 	.byte	0x3f
	.zero		1


	//   ....[78]....
        /*1274*/ 	.word	0x00023140
        /*1278*/ 	.word	0x00000007
        /*127c*/ 	.word	0x00038820
        /*1280*/ 	.short	0x010a
        /*1282*/ 	.byte	0x3f
	.zero		1


	//   ....[79]....
        /*1284*/ 	.word	0x000232b0
        /*1288*/ 	.word	0x00000005
        /*128c*/ 	.word	0x00038840
        /*1290*/ 	.short	0x010a
        /*1292*/ 	.byte	0x3f
	.zero		1


	//   ....[80]....
        /*1294*/ 	.word	0x00023350
        /*1298*/ 	.word	0x00000003
        /*129c*/ 	.word	0x00038840
        /*12a0*/ 	.short	0x010a
        /*12a2*/ 	.byte	0x3f
	.zero		1


	//   ....[81]....
        /*12a4*/ 	.word	0x00023390
        /*12a8*/ 	.word	0x00000005
        /*12ac*/ 	.word	0x00038860
        /*12b0*/ 	.short	0x010a
        /*12b2*/ 	.byte	0x3f
	.zero		1


	//   ....[82]....
        /*12b4*/ 	.word	0x000233d0
        /*12b8*/ 	.word	0x00000003
        /*12bc*/ 	.word	0x00038860
        /*12c0*/ 	.short	0x010a
        /*12c2*/ 	.byte	0x3f
	.zero		1


	//   ....[83]....
        /*12c4*/ 	.word	0x00023430
        /*12c8*/ 	.word	0x0000003d
        /*12cc*/ 	.word	0x00038890
        /*12d0*/ 	.short	0x010a
        /*12d2*/ 	.byte	0x3f
	.zero		1


	//   ....[84]....
        /*12d4*/ 	.word	0x000235b0
        /*12d8*/ 	.word	0x0000003d
        /*12dc*/ 	.word	0x00038890
        /*12e0*/ 	.short	0x010a
        /*12e2*/ 	.byte	0x3f
	.zero		1


	//   ....[85]....
        /*12e4*/ 	.word	0x00023730
        /*12e8*/ 	.word	0x0000003d
        /*12ec*/ 	.word	0x00038890
        /*12f0*/ 	.short	0x010a
        /*12f2*/ 	.byte	0x3f
	.zero		1


	//   ....[86]....
        /*12f4*/ 	.word	0x00023890
        /*12f8*/ 	.word	0x0000003d
        /*12fc*/ 	.word	0x000388b0
        /*1300*/ 	.short	0x010a
        /*1302*/ 	.byte	0x3f
	.zero		1


	//   ....[87]....
        /*1304*/ 	.word	0x00023c70
        /*1308*/ 	.word	0x00000011
        /*130c*/ 	.word	0x00038800
        /*1310*/ 	.short	0x010a
        /*1312*/ 	.byte	0x3f
	.zero		1


	//   ....[88]....
        /*1314*/ 	.word	0x00024250
        /*1318*/ 	.word	0x00000011
        /*131c*/ 	.word	0x00038800
        /*1320*/ 	.short	0x010a
        /*1322*/ 	.byte	0x3f
	.zero		1


	//   ....[89]....
        /*1324*/ 	.word	0x000242a0
        /*1328*/ 	.word	0x00000015
        /*132c*/ 	.word	0x00038830
        /*1330*/ 	.short	0x010a
        /*1332*/ 	.byte	0x3f
	.zero		1


	//   ....[90]....
        /*1334*/ 	.word	0x000242f0
        /*1338*/ 	.word	0x00000011
        /*133c*/ 	.word	0x00038810
        /*1340*/ 	.short	0x010a
        /*1342*/ 	.byte	0x3f
	.zero		1


	//   ....[91]....
        /*1344*/ 	.word	0x00024340
        /*1348*/ 	.word	0x00000015
        /*134c*/ 	.word	0x00038850
        /*1350*/ 	.short	0x010a
        /*1352*/ 	.byte	0x3f
	.zero		1


	//   ....[92]....
        /*1354*/ 	.word	0x00024390
        /*1358*/ 	.word	0x000000c4
        /*135c*/ 	.word	0x00038830
        /*1360*/ 	.short	0x010a
        /*1362*/ 	.byte	0x3f
	.zero		1


	//   ....[93]....
        /*1364*/ 	.word	0x000243e0
        /*1368*/ 	.word	0x000000c4
        /*136c*/ 	.word	0x00038850
        /*1370*/ 	.short	0x010a
        /*1372*/ 	.byte	0x3f
	.zero		1


	//   ....[94]....
        /*1374*/ 	.word	0x00024430
        /*1378*/ 	.word	0x000000c4
        /*137c*/ 	.word	0x00038830
        /*1380*/ 	.short	0x010a
        /*1382*/ 	.byte	0x3f
	.zero		1


	//   ....[95]....
        /*1384*/ 	.word	0x00024480
        /*1388*/ 	.word	0x000000c4
        /*138c*/ 	.word	0x00038850
        /*1390*/ 	.short	0x010a
        /*1392*/ 	.byte	0x3f
	.zero		1


	//   ....[96]....
        /*1394*/ 	.word	0x00024620
        /*1398*/ 	.word	0x00000012
        /*139c*/ 	.word	0x00038820
        /*13a0*/ 	.short	0x010a
        /*13a2*/ 	.byte	0x3f
	.zero		1


	//   ....[97]....
        /*13a4*/ 	.word	0x00024670
        /*13a8*/ 	.word	0x00000003
        /*13ac*/ 	.word	0x000388a0
        /*13b0*/ 	.short	0x010a
        /*13b2*/ 	.byte	0x3f
	.zero		1


	//   ....[98]....
        /*13b4*/ 	.word	0x000246c0
        /*13b8*/ 	.word	0x00000003
        /*13bc*/ 	.word	0x000388c0
        /*13c0*/ 	.short	0x010a
        /*13c2*/ 	.byte	0x3f
	.zero		1


	//   ....[99]....
        /*13c4*/ 	.word	0x00024710
        /*13c8*/ 	.word	0x00000009
        /*13cc*/ 	.word	0x000388a0
        /*13d0*/ 	.short	0x010a
        /*13d2*/ 	.byte	0x3f
	.zero		1


	//   ....[100]....
        /*13d4*/ 	.word	0x00024760
        /*13d8*/ 	.word	0x00000009
        /*13dc*/ 	.word	0x000388c0
        /*13e0*/ 	.short	0x010a
        /*13e2*/ 	.byte	0x3f
	.zero		1


	//   ....[101]....
        /*13e4*/ 	.word	0x00024880
        /*13e8*/ 	.word	0x0000001a
        /*13ec*/ 	.word	0x00038840
        /*13f0*/ 	.short	0x010a
        /*13f2*/ 	.byte	0x3f
	.zero		1


	//   ....[102]....
        /*13f4*/ 	.word	0x00025e10
        /*13f8*/ 	.word	0x00000012
        /*13fc*/ 	.word	0x00038820
        /*1400*/ 	.short	0x010a
        /*1402*/ 	.byte	0x3f
	.zero		1


	//   ....[103]....
        /*1404*/ 	.word	0x00025e60
        /*1408*/ 	.word	0x0000001a
        /*140c*/ 	.word	0x00038860
        /*1410*/ 	.short	0x010a
        /*1412*/ 	.byte	0x3f
	.zero		1


	//   ....[104]....
        /*1414*/ 	.word	0x00026750
        /*1418*/ 	.word	0x00000006
        /*141c*/ 	.word	0x00038840
        /*1420*/ 	.short	0x010a
        /*1422*/ 	.byte	0x3f
	.zero		1


	//   ....[105]....
        /*1424*/ 	.word	0x00026c10
        /*1428*/ 	.word	0x00000006
        /*142c*/ 	.word	0x00038860
        /*1430*/ 	.short	0x010a
        /*1432*/ 	.byte	0x3f
	.zero		1


	//   ....[106]....
        /*1434*/ 	.word	0x00027db0
        /*1438*/ 	.word	0x00000007
        /*143c*/ 	.word	0x00038820
        /*1440*/ 	.short	0x010a
        /*1442*/ 	.byte	0x3f
	.zero		1


	//   ....[107]....
        /*1444*/ 	.word	0x00027f50
        /*1448*/ 	.word	0x00000005
        /*144c*/ 	.word	0x00038840
        /*1450*/ 	.short	0x010a
        /*1452*/ 	.byte	0x3f
	.zero		1


	//   ....[108]....
        /*1454*/ 	.word	0x00027fa0
        /*1458*/ 	.word	0x00000003
        /*145c*/ 	.word	0x00038840
        /*1460*/ 	.short	0x010a
        /*1462*/ 	.byte	0x3f
	.zero		1


	//   ....[109]....
        /*1464*/ 	.word	0x00027ff0
        /*1468*/ 	.word	0x00000005
        /*146c*/ 	.word	0x00038860
        /*1470*/ 	.short	0x010a
        /*1472*/ 	.byte	0x3f
	.zero		1


	//----- nvinfo : EIATTR_NUM_MBARRIERS
	.align		4
.L_1084:
        /*1474*/ 	.byte	0x03, 0x38
        /*1476*/ 	.short	0x0017


	//----- nvinfo : EIATTR_EXIT_INSTR_OFFSETS
	.align		4
        /*1478*/ 	.byte	0x04, 0x1c
        /*147a*/ 	.short	(.L_1086 - .L_1085)


	//   ....[0]....
.L_1085:
        /*147c*/ 	.word	0x00023420


	//----- nvinfo : EIATTR_MAX_THREADS
	.align		4
.L_1086:
        /*1480*/ 	.byte	0x04, 0x05
        /*1482*/ 	.short	(.L_1088 - .L_1087)
.L_1087:
        /*1484*/ 	.word	0x00000180
        /*1488*/ 	.word	0x00000001
        /*148c*/ 	.word	0x00000001


	//----- nvinfo : EIATTR_CRS_STACK_SIZE
	.align		4
.L_1088:
        /*1490*/ 	.byte	0x04, 0x1e
        /*1492*/ 	.short	(.L_1090 - .L_1089)
.L_1089:
        /*1494*/ 	.word	0x00000000


	//----- nvinfo : EIATTR_CBANK_PARAM_SIZE
	.align		4
.L_1090:
        /*1498*/ 	.byte	0x03, 0x19
        /*149a*/ 	.short	0x0bf0


	//----- nvinfo : EIATTR_PARAM_CBANK
	.align		4
        /*149c*/ 	.byte	0x04, 0x0a
        /*149e*/ 	.short	(.L_1092 - .L_1091)
	.align		4
.L_1091:
        /*14a0*/ 	.word	index@(.nv.constant0._ZN7cutlass13device_kernelIN5flash11enable_sm90INS1_16FlashAttnFwdSm90INS1_25CollectiveMainloopFwdSm90ILi2EN4cute5tupleIJNS5_1CILi1EEES8_S8_EEENS6_IJNS7_ILi64EEESA_SA_EEELi512ENS_6half_tEfNS_4arch4Sm90ELb1ELb0ELb0ELb1ELb1ELb1ELb1ELb0ELb0ELb1ELb1ELb0EEENS1_21CollectiveEpilogueFwdINS6_IJSA_NS7_ILi512EEESA_EEES9_SC_SE_Li256ELb1ELb1ELb1ELb0EEENS1_36VarlenDynamicPersistentTileSchedulerILi64ELi64ELi256ELi128ELb1ELb1ELb1ELb1ELb1ELb1EEEEEEEEEvNT_6ParamsE)
        /*14a4*/ 	.short	0x0210
        /*14a6*/ 	.short	0x0bf0


	//----- nvinfo : EIATTR_SW_WAR
	.align		4
.L_1092:
        /*14a8*/ 	.byte	0x04, 0x36
        /*14aa*/ 	.short	(.L_1094 - .L_1093)
.L_1093:
        /*14ac*/ 	.word	0x00000008
.L_1094:


//--------------------- .nv.info._ZN7cutlass13device_kernelIN5flash11enable_sm90INS1_16FlashAttnFwdSm90INS1_25CollectiveMainloopFwdSm90ILi2EN4cute5tupleIJNS5_1CILi1EEES8_S8_EEENS6_IJNS7_ILi128EEENS7_ILi96EEENS7_ILi64EEEEEELi256ENS_6half_tEfNS_4arch4Sm90ELb0ELb0ELb0ELb0ELb1ELb0ELb0ELb1ELb0ELb1ELb1ELb0EEENS1_21CollectiveEpilogueFwdINS6_IJSA_NS7_ILi256EEESB_EEES9_SE_SG_Li256ELb0ELb1ELb1ELb0EEENS1_19SingleTileSchedulerILb0ELb1ELb1ELi128EEEEEEEEEvNT_6ParamsE --------------------------
	.section	.nv.info._ZN7cutlass13device_kernelIN5flash11enable_sm90INS1_16FlashAttnFwdSm90INS1_25CollectiveMainloopFwdSm90ILi2EN4cute5tupleIJNS5_1CILi1EEES8_S8_EEENS6_IJNS7_ILi128EEENS7_ILi96EEENS7_ILi64EEEEEELi256ENS_6half_tEfNS_4arch4Sm90ELb0ELb0ELb0ELb0ELb1ELb0ELb0ELb1ELb0ELb1ELb1ELb0EEENS1_21CollectiveEpilogueFwdINS6_IJSA_NS7_ILi256EEESB_EEES9_SE_SG_Li256ELb0ELb1ELb1ELb0EEENS1_19SingleTileSchedulerILb0ELb1ELb1ELi128EEEEEEEEEvNT_6ParamsE,"",@"SHT_CUDA_INFO"
	.sectionflags	@""
	.align	4


	//----- nvinfo : EIATTR_CUDA_API_VERSION
	.align		4
        /*0000*/ 	.byte	0x04, 0x37
        /*0002*/ 	.short	(.L_1096 - .L_1095)
.L_1095:
        /*0004*/ 	.word	0x00000082


	//----- nvinfo : EIATTR_KPARAM_INFO
	.align		4
.L_1096:
        /*0008*/ 	.byte	0x04, 0x17
        /*000a*/ 	.short	(.L_1098 - .L_1097)
.L_1097:
        /*000c*/ 	.word	0x00000000
        /*0010*/ 	.short	0x0000
        /*0012*/ 	.short	0x0070
        /*0014*/ 	.byte	0x00, 0xf0, 0x01, 0x28


	//----- nvinfo : EIATTR_SPARSE_MMA_MASK
	.align		4
.L_1098:
        /*0018*/ 	.byte	0x03, 0x50
        /*001a*/ 	.short	0x0000


	//----- nvinfo : EIATTR_MAXREG_COUNT
	.align		4
        /*001c*/ 	.byte	0x03, 0x1b
        /*001e*/ 	.short	0x00a8


	//----- nvinfo : EIATTR_NUM_BARRIERS
	.align		4
        /*0020*/ 	.byte	0x02, 0x4c
        /*0022*/ 	.byte	0x10
	.zero		1


	//----- nvinfo : EIATTR_EXTERNS
	.align		4
        /*0024*/ 	.byte	0x04, 0x0f
        /*0026*/ 	.short	(.L_1100 - .L_1099)


	//   ....[0]....
	.align		4
.L_1099:
        /*0028*/ 	.word	index@(__assertfail)


	//----- nvinfo : EIATTR_MERCURY_ISA_VERSION
	.align		4
.L_1100:
        /*002c*/ 	.byte	0x03, 0x5f
        /*002e*/ 	.short	0x0101


	//----- nvinfo : EIATTR_INT_WARP_WIDE_INSTR_OFFSETS
	.align		4
        /*0030*/ 	.byte	0x04, 0x31
        /*0032*/ 	.short	(.L_1102 - .L_1101)


	//   ....[0]....
.L_1101:
        /*0034*/ 	.word	0x000000b0


	//   ....[1]....
        /*0038*/ 	.word	0x000000c0


	//   ....[2]....
        /*003c*/ 	.word	0x00000160


	//----- nvinfo : EIATTR_COOP_GROUP_MASK_REGIDS
	.align		4
.L_1102:
        /*0040*/ 	.byte	0x04, 0x29
        /*0042*/ 	.short	(.L_1104 - .L_1103)


	//   ....[0]....
.L_1103:
        /*0044*/ 	.word	0xffffffff


	//   ....[1]....
        /*0048*/ 	.word	0xffffffff


	//   ....[2]....
        /*004c*/ 	.word	0xffffffff


	//   ....[3]....
        /*0050*/ 	.word	0xffffffff


	//   ....[4]....
        /*0054*/ 	.word	0xffffffff


	//   ....[5]....
        /*0058*/ 	.word	0xffffffff


	//   ....[6]....
        /*005c*/ 	.word	0xffffffff


	//   ....[7]....
        /*0060*/ 	.word	0xffffffff


	//   ....[8]....
        /*0064*/ 	.word	0xffffffff


	//   ....[9]....
        /*0068*/ 	.word	0xffffffff


	//   ....[10]....
        /*006c*/ 	.word	0xffffffff


	//   ....[11]....
        /*0070*/ 	.word	0xffffffff


	//   ....[12]....
        /*0074*/ 	.word	0xffffffff


	//   ....[13]....
        /*0078*/ 	.word	0xffffffff


	//   ....[14]....
        /*007c*/ 	.word	0xffffffff


	//   ....[15]....
        /*0080*/ 	.word	0xffffffff


	//   ....[16]....
        /*0084*/ 	.word	0xffffffff


	//   ....[17]....
        /*0088*/ 	.word	0xffffffff


	//   ....[18]....
        /*008c*/ 	.word	0xffffffff


	//   ....[19]....
        /*0090*/ 	.word	0xffffffff


	//   ....[20]....
        /*0094*/ 	.word	0xffffffff


	//   ....[21]....
        /*0098*/ 	.word	0xffffffff


	//   ....[22]....
        /*009c*/ 	.word	0xffffffff


	//   ....[23]....
        /*00a0*/ 	.word	0xffffffff


	//   ....[24]....
        /*00a4*/ 	.word	0xffffffff


	//   ....[25]....
        /*00a8*/ 	.word	0xffffffff


	//   ....[26]....
        /*00ac*/ 	.word	0xffffffff


	//   ....[27]....
        /*00b0*/ 	.word	0xffffffff


	//   ....[28]....
        /*00b4*/ 	.word	0xffffffff


	//   ....[29]....
        /*00b8*/ 	.word	0xffffffff


	//   ....[30]....
        /*00bc*/ 	.word	0xffffffff


	//   ....[31]....
        /*00c0*/ 	.word	0xffffffff


	//   ....[32]....
        /*00c4*/ 	.word	0xffffffff


	//   ....[33]....
        /*00c8*/ 	.word	0xffffffff


	//   ....[34]....
        /*00cc*/ 	.word	0xffffffff


	//   ....[35]....
        /*00d0*/ 	.word	0xffffffff


	//   ....[36]....
        /*00d4*/ 	.word	0xffffffff


	//   ....[37]....
        /*00d8*/ 	.word	0xffffffff


	//   ....[38]....
        /*00dc*/ 	.word	0xffffffff


	//   ....[39]....
        /*00e0*/ 	.word	0xffffffff


	//   ....[40]....
        /*00e4*/ 	.word	0xffffffff


	//   ....[41]....
        /*00e8*/ 	.word	0xffffffff


	//   ....[42]....
        /*00ec*/ 	.word	0xffffffff


	//   ....[43]....
        /*00f0*/ 	.word	0xffffffff


	//   ....[44]....
        /*00f4*/ 	.word	0xffffffff


	//   ....[45]....
        /*00f8*/ 	.word	0xffffffff


	//   ....[46]....
        /*00fc*/ 	.word	0xffffffff


	//   ....[47]....
        /*0100*/ 	.word	0xffffffff


	//   ....[48]....
        /*0104*/ 	.word	0xffffffff


	//   ....[49]....
        /*0108*/ 	.word	0xffffffff


	//   ....[50]....
        /*010c*/ 	.word	0xffffffff


	//   ....[51]....
        /*0110*/ 	.word	0xffffffff


	//   ....[52]....
        /*0114*/ 	.word	0xffffffff


	//   ....[53]....
        /*0118*/ 	.word	0xffffffff


	//   ....[54]....
        /*011c*/ 	.word	0xffffffff


	//   ....[55]....
        /*0120*/ 	.word	0xffffffff


	//   ....[56]....
        /*0124*/ 	.word	0xffffffff


	//   ....[57]....
        /*0128*/ 	.word	0xffffffff


	//   ....[58]....
        /*012c*/ 	.word	0xffffffff


	//   ....[59]....
        /*0130*/ 	.word	0xffffffff


	//   ....[60]....
        /*0134*/ 	.word	0xffffffff


	//   ....[61]....
        /*0138*/ 	.word	0xffffffff


	//   ....[62]....
        /*013c*/ 	.word	0xffffffff


	//   ....[63]....
        /*0140*/ 	.word	0xffffffff


	//   ....[64]....
        /*0144*/ 	.word	0xffffffff


	//   ....[65]....
        /*0148*/ 	.word	0xffffffff


	//   ....[66]....
        /*014c*/ 	.word	0xffffffff


	//   ....[67]....
        /*0150*/ 	.word	0xffffffff


	//   ....[68]....
        /*0154*/ 	.word	0xffffffff


	//   ....[69]....
        /*0158*/ 	.word	0xffffffff


	//   ....[70]....
        /*015c*/ 	.word	0xffffffff


	//   ....[71]....
        /*0160*/ 	.word	0xffffffff


	//   ....[72]....
        /*0164*/ 	.word	0xffffffff


	//   ....[73]....
        /*0168*/ 	.word	0xffffffff


	//   ....[74]....
        /*016c*/ 	.word	0xffffffff


	//   ....[75]....
        /*0170*/ 	.word	0xffffffff


	//   ....[76]....
        /*0174*/ 	.word	0xffffffff


	//   ....[77]....
        /*0178*/ 	.word	0xffffffff


	//   ....[78]....
        /*017c*/ 	.word	0xffffffff


	//   ....[79]....
        /*0180*/ 	.word	0xffffffff


	//   ....[80]....
        /*0184*/ 	.word	0xffffffff


	//   ....[81]....
        /*0188*/ 	.word	0xffffffff


	//   ....[82]....
        /*018c*/ 	.word	0xffffffff


	//   ....[83]....
        /*0190*/ 	.word	0xffffffff


	//   ....[84]....
        /*0194*/ 	.word	0xffffffff


	//   ....[85]....
        /*0198*/ 	.word	0xffffffff


	//   ....[86]....
        /*019c*/ 	.word	0xffffffff


	//   ....[87]....
        /*01a0*/ 	.word	0xffffffff


	//   ....[88]....
        /*01a4*/ 	.word	0xffffffff


	//   ....[89]....
        /*01a8*/ 	.word	0xffffffff


	//   ....[90]....
        /*01ac*/ 	.word	0xffffffff


	//   ....[91]....
        /*01b0*/ 	.word	0xffffffff


	//   ....[92]....
        /*01b4*/ 	.word	0xffffffff


	//   ....[93]....
        /*01b8*/ 	.word	0x0500000f


	//   ....[94]....
        /*01bc*/ 	.word	0x0500000f


	//   ....[95]....
        /*01c0*/ 	.word	0x0500000f


	//   ....[96]....
        /*01c4*/ 	.word	0x0500000f


	//   ....[97]....
        /*01c8*/ 	.word	0x0500000f


	//   ....[98]....
        /*01cc*/ 	.word	0x0500000f


	//   ....[99]....
        /*01d0*/ 	.word	0x0500000f


	//   ....[100]....
        /*01d4*/ 	.word	0x0500000f


	//   ....[101]....
        /*01d8*/ 	.word	0x0500000f


	//   ....[102]....
        /*01dc*/ 	.word	0x0500000f


	//   ....[103]....
        /*01e0*/ 	.word	0x0500000f


	//   ....[104]....
        /*01e4*/ 	.word	0x0500000f


	//   ....[105]....
        /*01e8*/ 	.word	0x0500000f


	//   ....[106]....
        /*01ec*/ 	.word	0x0500000f


	//   ....[107]....
        /*01f0*/ 	.word	0x0500000f


	//   ....[108]....
        /*01f4*/ 	.word	0x0500000f


	//   ....[109]....
        /*01f8*/ 	.word	0x0500000f


	//   ....[110]....
        /*01fc*/ 	.word	0x0500000f


	//   ....[111]....
        /*0200*/ 	.word	0x0500000f


	//   ....[112]....
        /*0204*/ 	.word	0x0500000f


	//   ....[113]....
        /*0208*/ 	.word	0x0500000f


	//   ....[114]....
        /*020c*/ 	.word	0x0500000f


	//   ....[115]....
        /*0210*/ 	.word	0x0500000f


	//   ....[116]....
        /*0214*/ 	.word	0x0500000f


	//   ....[117]....
        /*0218*/ 	.word	0x0500000f


	//   ....[118]....
        /*021c*/ 	.word	0x0500000f


	//   ....[119]....
        /*0220*/ 	.word	0x0500000f


	//   ....[120]....
        /*0224*/ 	.word	0x0500000f


	//   ....[121]....
        /*0228*/ 	.word	0x0500000f


	//   ....[122]....
        /*022c*/ 	.word	0x0500000f


	//   ....[123]....
        /*0230*/ 	.word	0x0500000f


	//   ....[124]....
        /*0234*/ 	.word	0x0500000f


	//   ....[125]....
        /*0238*/ 	.word	0x0500000f


	//   ....[126]....
        /*023c*/ 	.word	0x0500000f


	//   ....[127]....
        /*0240*/ 	.word	0x0500000f


	//   ....[128]....
        /*0244*/ 	.word	0x0500000f


	//   ....[129]....
        /*0248*/ 	.word	0x0500000f


	//   ....[130]....
        /*024c*/ 	.word	0x0500000f


	//   ....[131]....
        /*0250*/ 	.word	0x0500000f


	//   ....[132]....
        /*0254*/ 	.word	0x0500000f


	//   ....[133]....
        /*0258*/ 	.word	0x0500000f


	//   ....[134]....
        /*025c*/ 	.word	0x0500000f


	//   ....[135]....
        /*0260*/ 	.word	0x0500000f


	//   ....[136]....
        /*0264*/ 	.word	0x0500000f


	//   ....[137]....
        /*0268*/ 	.word	0x0500000f


	//   ....[138]....
        /*026c*/ 	.word	0x0500000f


	//   ....[139]....
        /*0270*/ 	.word	0x0500000f


	//   ....[140]....
        /*0274*/ 	.word	0x0500000f


	//   ....[141]....
        /*0278*/ 	.word	0x0500000f


	//   ....[142]....
        /*027c*/ 	.word	0x0500000f


	//   ....[143]....
        /*0280*/ 	.word	0x0500000f


	//   ....[144]....
        /*0284*/ 	.word	0x0500000f


	//   ....[145]....
        /*0288*/ 	.word	0x0500000f


	//   ....[146]....
        /*028c*/ 	.word	0x0500000f


	//   ....[147]....
        /*0290*/ 	.word	0x0500000f


	//   ....[148]....
        /*0294*/ 	.word	0x0500000f


	//   ....[149]....
        /*0298*/ 	.word	0x0500000f


	//   ....[150]....
        /*029c*/ 	.word	0x0500000f


	//   ....[151]....
        /*02a0*/ 	.word	0x0500000f


	//   ....[152]....
        /*02a4*/ 	.word	0x0500000f


	//   ....[153]....
        /*02a8*/ 	.word	0x0500000f


	//   ....[154]....
        /*02ac*/ 	.word	0x0500000f


	//   ....[155]....
        /*02b0*/ 	.word	0x0500000f


	//   ....[156]....
        /*02b4*/ 	.word	0x0500000f


	//   ....[157]....
        /*02b8*/ 	.word	0x0500000f


	//   ....[158]....
        /*02bc*/ 	.word	0x0500000f


	//----- nvinfo : EIATTR_COOP_GROUP_INSTR_OFFSETS
	.align		4
.L_1104:
        /*02c0*/ 	.byte	0x04, 0x28
        /*02c2*/ 	.short	(.L_1106 - .L_1105)


	//   ....[0]....
.L_1105:
        /*02c4*/ 	.word	0x00000060


	//   ....[1]....
        /*02c8*/ 	.word	0x000000a0


	//   ....[2]....
        /*02cc*/ 	.word	0x000002c0


	//   ....[3]....
        /*02d0*/ 	.word	0x00000420


	//   ....[4]....
        /*02d4*/ 	.word	0x00000540


	//   ....[5]....
        /*02d8*/ 	.word	0x000006a0


	//   ....[6]....
        /*02dc*/ 	.word	0x00001230


	//   ....[7]....
        /*02e0*/ 	.word	0x00001e20


	//   ....[8]....
        /*02e4*/ 	.word	0x00001e70


	//   ....[9]....
        /*02e8*/ 	.word	0x000022b0


	//   ....[10]....
        /*02ec*/ 	.word	0x00002320


	//   ....[11]....
        /*02f0*/ 	.word	0x000033c0


	//   ....[12]....
        /*02f4*/ 	.word	0x000033f0


	//   ....[13]....
        /*02f8*/ 	.word	0x00003850


	//   ....[14]....
        /*02fc*/ 	.word	0x00003a20


	//   ....[15]....
        /*0300*/ 	.word	0x00004bf0


	//   ....[16]....
        /*0304*/ 	.word	0x00004c30


	//   ....[17]....
        /*0308*/ 	.word	0x00004c60


	//   ....[18]....
        /*030c*/ 	.word	0x00004c90


	//   ....[19]....
        /*0310*/ 	.word	0x00005d40


	//   ....[20]....
        /*0314*/ 	.word	0x00005da0


	//   ....[21]....
        /*0318*/ 	.word	0x00005de0


	//   ....[22]....
        /*031c*/ 	.word	0x00005e10


	//   ....[23]....
        /*0320*/ 	.word	0x00005e50


	//   ....[24]....
        /*0324*/ 	.word	0x00005e70


	//   ....[25]....
        /*0328*/ 	.word	0x00006ad0


	//   ....[26]....
        /*032c*/ 	.word	0x00006ae0


	//   ....[27]....
        /*0330*/ 	.word	0x00007b10


	//   ....[28]....
        /*0334*/ 	.word	0x00008bf0


	//   ....[29]....
        /*0338*/ 	.word	0x00008c10


	//   ....[30]....
        /*033c*/ 	.word	0x00008c20


	//   ....[31]....
        /*0340*/ 	.word	0x00008c60


	//   ....[32]....
        /*0344*/ 	.word	0x00008cb0


	//   ....[33]....
        /*0348*/ 	.word	0x00008cd0


	//   ....[34]....
        /*034c*/ 	.word	0x00008d20


	//   ....[35]....
        /*0350*/ 	.word	0x00008d40


	//   ....[36]....
        /*0354*/ 	.word	0x00008d90


	//   ....[37]....
        /*0358*/ 	.word	0x00008db0


	//   ....[38]....
        /*035c*/ 	.word	0x00008e00


	//   ....[39]....
        /*0360*/ 	.word	0x00008e20


	//   ....[40]....
        /*0364*/ 	.word	0x00009370


	//   ....[41]....
        /*0368*/ 	.word	0x000093a0


	//   ....[42]....
        /*036c*/ 	.word	0x000093d0


	//   ....[43]....
        /*0370*/ 	.word	0x00009430


	//   ....[44]....
        /*0374*/ 	.word	0x00009490


	//   ....[45]....
        /*0378*/ 	.word	0x000094b0


	//   ....[46]....
        /*037c*/ 	.word	0x00009510


	//   ....[47]....
        /*0380*/ 	.word	0x00009530


	//   ....[48]....
        /*0384*/ 	.word	0x00009590


	//   ....[49]....
        /*0388*/ 	.word	0x000095b0


	//   ....[50]....
        /*038c*/ 	.word	0x00009610


	//   ....[51]....
        /*0390*/ 	.word	0x00009630


	//   ....[52]....
        /*0394*/ 	.word	0x00009690


	//   ....[53]....
        /*0398*/ 	.word	0x000096b0


	//   ....[54]....
        /*039c*/ 	.word	0x00009700


	//   ....[55]....
        /*03a0*/ 	.word	0x00009720


	//   ....[56]....
        /*03a4*/ 	.word	0x00009aa0


	//   ....[57]....
        /*03a8*/ 	.word	0x00009ad0


	//   ....[58]....
        /*03ac*/ 	.word	0x00009b10


	//   ....[59]....
        /*03b0*/ 	.word	0x00009b30


	//   ....[60]....
        /*03b4*/ 	.word	0x00009b50


	//   ....[61]....
        /*03b8*/ 	.word	0x00009b70


	//   ....[62]....
        /*03bc*/ 	.word	0x00009b90


	//   ....[63]....
        /*03c0*/ 	.word	0x00009bc0


	//   ....[64]....
        /*03c4*/ 	.word	0x00009c60


	//   ....[65]....
        /*03c8*/ 	.word	0x00009c90


	//   ....[66]....
        /*03cc*/ 	.word	0x00009ca0


	//   ....[67]....
        /*03d0*/ 	.word	0x00009d30


	//   ....[68]....
        /*03d4*/ 	.word	0x0000a520


	//   ....[69]....
        /*03d8*/ 	.word	0x0000a540


	//   ....[70]....
        /*03dc*/ 	.word	0x0000a550


	//   ....[71]....
        /*03e0*/ 	.word	0x0000a560


	//   ....[72]....
        /*03e4*/ 	.word	0x0000a570


	//   ....[73]....
        /*03e8*/ 	.word	0x0000a580


	//   ....[74]....
        /*03ec*/ 	.word	0x0000a5a0


	//   ....[75]....
        /*03f0*/ 	.word	0x0000a5c0


	//   ....[76]....
        /*03f4*/ 	.word	0x0000a5f0


	//   ....[77]....
        /*03f8*/ 	.word	0x0000a630


	//   ....[78]....
        /*03fc*/ 	.word	0x0000a670


	//   ....[79]....
        /*0400*/ 	.word	0x0000a6c0


	//   ....[80]....
        /*0404*/ 	.word	0x0000aa10


	//   ....[81]....
        /*0408*/ 	.word	0x0000aa30


	//   ....[82]....
        /*040c*/ 	.word	0x0000aa40


	//   ....[83]....
        /*0410*/ 	.word	0x0000aa50


	//   ....[84]....
        /*0414*/ 	.word	0x0000aa60


	//   ....[85]....
        /*0418*/ 	.word	0x0000aa90


	//   ....[86]....
        /*041c*/ 	.word	0x0000aaf0


	//   ....[87]....
        /*0420*/ 	.word	0x0000ab10


	//   ....[88]....
        /*0424*/ 	.word	0x0000ab70


	//   ....[89]....
        /*0428*/ 	.word	0x0000ab80


	//   ....[90]....
        /*042c*/ 	.word	0x0000abf0


	//   ....[91]....
        /*0430*/ 	.word	0x0000ac10


	//   ....[92]....
        /*0434*/ 	.word	0x0000af70


	//   ....[93]....
        /*0438*/ 	.word	0x0000b410


	//   ....[94]....
        /*043c*/ 	.word	0x0000b500


	//   ....[95]....
        /*0440*/ 	.word	0x0000b5a0


	//   ....[96]....
        /*0444*/ 	.word	0x0000b620


	//   ....[97]....
        /*0448*/ 	.word	0x0000b6d0


	//   ....[98]....
        /*044c*/ 	.word	0x0000b730


	//   ....[99]....
        /*0450*/ 	.word	0x0000b7f0


	//   ....[100]....
        /*0454*/ 	.word	0x0000b850


	//   ....[101]....
        /*0458*/ 	.word	0x0000b910


	//   ....[102]....
        /*045c*/ 	.word	0x0000b970


	//   ....[103]....
        /*0460*/ 	.word	0x0000ba30


	//   ....[104]....
        /*0464*/ 	.word	0x0000ba90


	//   ....[105]....
        /*0468*/ 	.word	0x0000bb30


	//   ....[106]....
        /*046c*/ 	.word	0x0000bbc0


	//   ....[107]....
        /*0470*/ 	.word	0x0000bc20


	//   ....[108]....
        /*0474*/ 	.word	0x0000bce0


	//   ....[109]....
        /*0478*/ 	.word	0x0000bda0


	//   ....[110]....
        /*047c*/ 	.word	0x0000be00


	//   ....[111]....
        /*0480*/ 	.word	0x0000bed0


	//   ....[112]....
        /*0484*/ 	.word	0x0000bf30


	//   ....[113]....
        /*0488*/ 	.word	0x0000c000


	//   ....[114]....
        /*048c*/ 	.word	0x0000c060


	//   ....[115]....
        /*0490*/ 	.word	0x0000c130


	//   ....[116]....
        /*0494*/ 	.word	0x0000c190


	//   ....[117]....
        /*0498*/ 	.word	0x0000c250


	//   ....[118]....
        /*049c*/ 	.word	0x0000c2b0


	//   ....[119]....
        /*04a0*/ 	.word	0x0000c360


	//   ....[120]....
        /*04a4*/ 	.word	0x0000c3e0


	//   ....[121]....
        /*04a8*/ 	.word	0x0000c480


	//   ....[122]....
        /*04ac*/ 	.word	0x0000c5d0


	//   ....[123]....
        /*04b0*/ 	.word	0x0000c6a0


	//   ....[124]....
        /*04b4*/ 	.word	0x0000c720


	//   ....[125]....
        /*04b8*/ 	.word	0x0000c7e0


	//   ....[126]....
        /*04bc*/ 	.word	0x0000c8c0


	//   ....[127]....
        /*04c0*/ 	.word	0x0000c980


	//   ....[128]....
        /*04c4*/ 	.word	0x0000ca60


	//   ....[129]....
        /*04c8*/ 	.word	0x0000cb20


	//   ....[130]....
        /*04cc*/ 	.word	0x0000cc00


	//   ....[131]....
        /*04d0*/ 	.word	0x0000ccc0


	//   ....[132]....
        /*04d4*/ 	.word	0x0000cda0


	//   ....[133]....
        /*04d8*/ 	.word	0x0000ce70


	//   ....[134]....
        /*04dc*/ 	.word	0x0000cfd0


	//   ....[135]....
        /*04e0*/ 	.word	0x0000d070


	//   ....[136]....
        /*04e4*/ 	.word	0x0000d0d0


	//   ....[137]....
        /*04e8*/ 	.word	0x0000d170


	//   ....[138]....
        /*04ec*/ 	.word	0x0000d1d0


	//   ....[139]....
        /*04f0*/ 	.word	0x0000d270


	//   ....[140]....
        /*04f4*/ 	.word	0x0000d2d0


	//   ....[141]....
        /*04f8*/ 	.word	0x0000d370


	//   ....[142]....
        /*04fc*/ 	.word	0x0000d3d0


	//   ....[143]....
        /*0500*/ 	.word	0x0000d470


	//   ....[144]....
        /*0504*/ 	.word	0x0000d4d0


	//   ....[145]....
        /*0508*/ 	.word	0x0000d570


	//   ....[146]....
        /*050c*/ 	.word	0x0000d660


	//   ....[147]....
        /*0510*/ 	.word	0x0000d700


	//   ....[148]....
        /*0514*/ 	.word	0x0000d770


	//   ....[149]....
        /*0518*/ 	.word	0x0000d840


	//   ....[150]....
        /*051c*/ 	.word	0x0000d8a0


	//   ....[151]....
        /*0520*/ 	.word	0x0000d980


	//   ....[152]....
        /*0524*/ 	.word	0x0000d9e0


	//   ....[153]....
        /*0528*/ 	.word	0x0000dac0


	//   ....[154]....
        /*052c*/ 	.word	0x0000db20


	//   ....[155]....
        /*0530*/ 	.word	0x0000dc00


	//   ....[156]....
        /*0534*/ 	.word	0x0000dc60


	//   ....[157]....
        /*0538*/ 	.word	0x0000dd40


	//   ....[158]....
        /*053c*/ 	.word	0x0000de30


	//----- nvinfo : EIATTR_REG_RECONFIG
	.align		4
.L_1106:
        /*0540*/ 	.byte	0x01, 0x54
	.zero		2


	//----- nvinfo : EIATTR_SYSCALL_OFFSETS
	.align		4
        /*0544*/ 	.byte	0x04, 0x46
        /*0546*/ 	.short	(.L_1108 - .L_1107)


	//   ....[0]....
.L_1107:
        /*0548*/ 	.word	0x000013f0


	//   ....[1]....
        /*054c*/ 	.word	0x00008250


	//   ....[2]....
        /*0550*/ 	.word	0x00008390


	//   ....[3]....
        /*0554*/ 	.word	0x00008480


	//   ....[4]....
        /*0558*/ 	.word	0x00009090


	//----- nvinfo : EIATTR_MBARRIER_INSTR_OFFSETS
	.align		4
.L_1108:
        /*055c*/ 	.byte	0x04, 0x39
        /*055e*/ 	.short	(.L_1110 - .L_1109)


	//   ....[0]....
.L_1109:
        /*0560*/ 	.word	0x00000170
        /*0564*/ 	.word	0x000000ff
        /*0568*/ 	.word	0x00022800
        /*056c*/ 	.short	0x0100
        /*056e*/ 	.byte	0x08
	.zero		1


	//   ....[1]....
        /*0570*/ 	.word	0x00000180
        /*0574*/ 	.word	0x000000ff
        /*0578*/ 	.word	0x00022820
        /*057c*/ 	.short	0x0100
        /*057e*/ 	.byte	0x08
	.zero		1


	//   ....[2]....
        /*0580*/ 	.word	0x00000270
        /*0584*/ 	.word	0x000000ff
        /*0588*/ 	.word	0x00022830
        /*058c*/ 	.short	0x0100
        /*058e*/ 	.byte	0x08
	.zero		1


	//   ....[3]....
        /*0590*/ 	.word	0x00000280
        /*0594*/ 	.word	0x000000ff
        /*0598*/ 	.word	0x00022840
        /*059c*/ 	.short	0x0100
        /*059e*/ 	.byte	0x08
	.zero		1


	//   ....[4]....
        /*05a0*/ 	.word	0x00000290
        /*05a4*/ 	.word	0x000000ff
        /*05a8*/ 	.word	0x00022838
        /*05ac*/ 	.short	0x0100
        /*05ae*/ 	.byte	0x08
	.zero		1


	//   ....[5]....
        /*05b0*/ 	.word	0x000002a0
        /*05b4*/ 	.word	0x000000ff
        /*05b8*/ 	.word	0x00022848
        /*05bc*/ 	.short	0x0100
        /*05be*/ 	.byte	0x08
	.zero		1


	//   ....[6]....
        /*05c0*/ 	.word	0x000003d0
        /*05c4*/ 	.word	0x000000ff
        /*05c8*/ 	.word	0x00022850
        /*05cc*/ 	.short	0x0100
        /*05ce*/ 	.byte	0x08
	.zero		1


	//   ....[7]....
        /*05d0*/ 	.word	0x000003e0
        /*05d4*/ 	.word	0x000000ff
        /*05d8*/ 	.word	0x00022860
        /*05dc*/ 	.short	0x0100
        /*05de*/ 	.byte	0x08
	.zero		1


	//   ....[8]....
        /*05e0*/ 	.word	0x000003f0
        /*05e4*/ 	.word	0x000000ff
        /*05e8*/ 	.word	0x00022858
        /*05ec*/ 	.short	0x0100
        /*05ee*/ 	.byte	0x08
	.zero		1


	//   ....[9]....
        /*05f0*/ 	.word	0x00000400
        /*05f4*/ 	.word	0x000000ff
        /*05f8*/ 	.word	0x00022868
        /*05fc*/ 	.short	0x0100
        /*05fe*/ 	.byte	0x08
	.zero		1


	//   ....[10]....
        /*0600*/ 	.word	0x000004f0
        /*0604*/ 	.word	0x000000ff
        /*0608*/ 	.word	0x00022870
        /*060c*/ 	.short	0x0100
        /*060e*/ 	.byte	0x06
	.zero		1


	//   ....[11]....
        /*0610*/ 	.word	0x00000500
        /*0614*/ 	.word	0x000000ff
        /*0618*/ 	.word	0x00022880
        /*061c*/ 	.short	0x0100
        /*061e*/ 	.byte	0x06
	.zero		1


	//   ....[12]....
        /*0620*/ 	.word	0x00000510
        /*0624*/ 	.word	0x000000ff
        /*0628*/ 	.word	0x00022878
        /*062c*/ 	.short	0x0100
        /*062e*/ 	.byte	0x06
	.zero		1


	//   ....[13]....
        /*0630*/ 	.word	0x00000520
        /*0634*/ 	.word	0x000000ff
        /*0638*/ 	.word	0x00022888
        /*063c*/ 	.short	0x0100
        /*063e*/ 	.byte	0x06
	.zero		1


	//   ....[14]....
        /*0640*/ 	.word	0x00000650
        /*0644*/ 	.word	0x000000ff
        /*0648*/ 	.word	0x00022890
        /*064c*/ 	.short	0x0100
        /*064e*/ 	.byte	0x08
	.zero		1


	//   ....[15]....
        /*0650*/ 	.word	0x00000660
        /*0654*/ 	.word	0x000000ff
        /*0658*/ 	.word	0x000228a0
        /*065c*/ 	.short	0x0100
        /*065e*/ 	.byte	0x08
	.zero		1


	//   ....[16]....
        /*0660*/ 	.word	0x00000670
        /*0664*/ 	.word	0x000000ff
        /*0668*/ 	.word	0x00022898
        /*066c*/ 	.short	0x0100
        /*066e*/ 	.byte	0x08
	.zero		1


	//   ....[17]....
        /*0670*/ 	.word	0x00000680
        /*0674*/ 	.word	0x000000ff
        /*0678*/ 	.word	0x000228a8
        /*067c*/ 	.short	0x0100
        /*067e*/ 	.byte	0x08
	.zero		1


	//   ....[18]....
        /*0680*/ 	.word	0x000007c0
        /*0684*/ 	.word	0x000000ff
        /*0688*/ 	.word	0x000228b0
        /*068c*/ 	.short	0x0100
        /*068e*/ 	.byte	0x08
	.zero		1


	//   ....[19]....
        /*0690*/ 	.word	0x000007d0
        /*0694*/ 	.word	0x000000ff
        /*0698*/ 	.word	0x000228c0
        /*069c*/ 	.short	0x0100
        /*069e*/ 	.byte	0x08
	.zero		1


	//   ....[20]....
        /*06a0*/ 	.word	0x000007e0
        /*06a4*/ 	.word	0x000000ff
        /*06a8*/ 	.word	0x000228b8
        /*06ac*/ 	.short	0x0100
        /*06ae*/ 	.byte	0x08
	.zero		1


	//   ....[21]....
        /*06b0*/ 	.word	0x000007f0
        /*06b4*/ 	.word	0x000000ff
        /*06b8*/ 	.word	0x000228c8
        /*06bc*/ 	.short	0x0100
        /*06be*/ 	.byte	0x08
	.zero		1


	//   ....[22]....
        /*06c0*/ 	.word	0x00001420
        /*06c4*/ 	.word	0x000000ff
        /*06c8*/ 	.word	0x00022800
        /*06cc*/ 	.short	0x010a
        /*06ce*/ 	.byte	0x29
	.zero		1


	//   ....[23]....
        /*06d0*/ 	.word	0x000014b0
        /*06d4*/ 	.word	0x000000ff
        /*06d8*/ 	.word	0x00022830
        /*06dc*/ 	.short	0x010a
        /*06de*/ 	.byte	0x29
	.zero		1


	//   ....[24]....
        /*06e0*/ 	.word	0x000014f0
        /*06e4*/ 	.word	0x000000ff
        /*06e8*/ 	.word	0x00022830
        /*06ec*/ 	.short	0x010a
        /*06ee*/ 	.byte	0x29
	.zero		1


	//   ....[25]....
        /*06f0*/ 	.word	0x00001820
        /*06f4*/ 	.word	0x000000ff
        /*06f8*/ 	.word	0x00000000
        /*06fc*/ 	.short	0x0101
        /*06fe*/ 	.byte	0x04
	.zero		1


	//   ....[26]....
        /*0700*/ 	.word	0x00002b30
        /*0704*/ 	.word	0x000000ff
        /*0708*/ 	.word	0x00022850
        /*070c*/ 	.short	0x010a
        /*070e*/ 	.byte	0x29
	.zero		1


	//   ....[27]....
        /*0710*/ 	.word	0x00002b70
        /*0714*/ 	.word	0x000000ff
        /*0718*/ 	.word	0x00022850
        /*071c*/ 	.short	0x010a
        /*071e*/ 	.byte	0x29
	.zero		1


	//   ....[28]....
        /*0720*/ 	.word	0x00002ed0
        /*0724*/ 	.word	0x000000ff
        /*0728*/ 	.word	0x00000000
        /*072c*/ 	.short	0x0101
        /*072e*/ 	.byte	0x04
	.zero		1


	//   ....[29]....
        /*0730*/ 	.word	0x00003010
        /*0734*/ 	.word	0x000000ff
        /*0738*/ 	.word	0x00022830
        /*073c*/ 	.short	0x010a
        /*073e*/ 	.byte	0x1a
	.zero		1


	//   ....[30]....
        /*0740*/ 	.word	0x00003050
        /*0744*/ 	.word	0x000000ff
        /*0748*/ 	.word	0x00022830
        /*074c*/ 	.short	0x010a
        /*074e*/ 	.byte	0x1a
	.zero		1


	//   ....[31]....
        /*0750*/ 	.word	0x00003280
        /*0754*/ 	.word	0x000000ff
        /*0758*/ 	.word	0x00000000
        /*075c*/ 	.short	0x0101
        /*075e*/ 	.byte	0x0b
	.zero		1


	//   ....[32]....
        /*0760*/ 	.word	0x000048d0
        /*0764*/ 	.word	0x000000ff
        /*0768*/ 	.word	0x00022850
        /*076c*/ 	.short	0x010a
        /*076e*/ 	.byte	0x1a
	.zero		1


	//   ....[33]....
        /*0770*/ 	.word	0x00004910
        /*0774*/ 	.word	0x000000ff
        /*0778*/ 	.word	0x00022850
        /*077c*/ 	.short	0x010a
        /*077e*/ 	.byte	0x1a
	.zero		1


	//   ....[34]....
        /*0780*/ 	.word	0x00004bd0
        /*0784*/ 	.word	0x000000ff
        /*0788*/ 	.word	0x00000000
        /*078c*/ 	.short	0x0101
        /*078e*/ 	.byte	0x0b
	.zero		1


	//   ....[35]....
        /*0790*/ 	.word	0x00005e80
        /*0794*/ 	.word	0x000000ff
        /*0798*/ 	.word	0x00000000
        /*079c*/ 	.short	0x0101
        /*079e*/ 	.byte	0x04
	.zero		1


	//   ....[36]....
        /*07a0*/ 	.word	0x00008990
        /*07a4*/ 	.word	0x000000ff
        /*07a8*/ 	.word	0x00022840
        /*07ac*/ 	.short	0x010a
        /*07ae*/ 	.byte	0x2b
	.zero		1


	//   ....[37]....
        /*07b0*/ 	.word	0x00008ec0
        /*07b4*/ 	.word	0x000000ff
        /*07b8*/ 	.word	0x00022830
        /*07bc*/ 	.short	0x0107
        /*07be*/ 	.byte	0x2b
	.zero		1


	//   ....[38]....
        /*07c0*/ 	.word	0x00008f30
        /*07c4*/ 	.word	0x000000ff
        /*07c8*/ 	.word	0x00022830
        /*07cc*/ 	.short	0x0101
        /*07ce*/ 	.byte	0x2b
	.zero		1


	//   ....[39]....
        /*07d0*/ 	.word	0x000097f0
        /*07d4*/ 	.word	0x000000ff
        /*07d8*/ 	.word	0x00022800
        /*07dc*/ 	.short	0x0107
        /*07de*/ 	.byte	0x2b
	.zero		1


	//   ....[40]....
        /*07e0*/ 	.word	0x00009830
        /*07e4*/ 	.word	0x000000ff
        /*07e8*/ 	.word	0x00022800
        /*07ec*/ 	.short	0x0101
        /*07ee*/ 	.byte	0x2b
	.zero		1


	//   ....[41]....
        /*07f0*/ 	.word	0x00009840
        /*07f4*/ 	.word	0x000000ff
        /*07f8*/ 	.word	0x00022820
        /*07fc*/ 	.short	0x010a
        /*07fe*/ 	.byte	0x2b
	.zero		1


	//   ....[42]....
        /*0800*/ 	.word	0x00009890
        /*0804*/ 	.word	0x000000ff
        /*0808*/ 	.word	0x00022860
        /*080c*/ 	.short	0x010a
        /*080e*/ 	.byte	0x2b
	.zero		1


	//   ....[43]....
        /*0810*/ 	.word	0x00009fc0
        /*0814*/ 	.word	0x000000ff
        /*0818*/ 	.word	0x00022850
        /*081c*/ 	.short	0x0107
        /*081e*/ 	.byte	0x2b
	.zero		1


	//   ....[44]....
        /*0820*/ 	.word	0x0000a040
        /*0824*/ 	.word	0x000000ff
        /*0828*/ 	.word	0x00022850
        /*082c*/ 	.short	0x0101
        /*082e*/ 	.byte	0x2b
	.zero		1


	//   ....[45]....
        /*0830*/ 	.word	0x0000a320
        /*0834*/ 	.word	0x00000020
        /*0838*/ 	.word	0x00022840
        /*083c*/ 	.short	0x010a
        /*083e*/ 	.byte	0x3f
	.zero		1


	//   ....[46]....
        /*0840*/ 	.word	0x0000a750
        /*0844*/ 	.word	0x00000020
        /*0848*/ 	.word	0x00022830
        /*084c*/ 	.short	0x0107
        /*084e*/ 	.byte	0x3f
	.zero		1


	//   ....[47]....
        /*0850*/ 	.word	0x0000a800
        /*0854*/ 	.word	0x00000020
        /*0858*/ 	.word	0x00022830
        /*085c*/ 	.short	0x0101
        /*085e*/ 	.byte	0x3f
	.zero		1


	//   ....[48]....
        /*0860*/ 	.word	0x0000a830
        /*0864*/ 	.word	0x00000020
        /*0868*/ 	.word	0x00022860
        /*086c*/ 	.short	0x010a
        /*086e*/ 	.byte	0x3f
	.zero		1


	//   ....[49]....
        /*0870*/ 	.word	0x0000ad70
        /*0874*/ 	.word	0x00000020
        /*0878*/ 	.word	0x00022850
        /*087c*/ 	.short	0x0107
        /*087e*/ 	.byte	0x3f
	.zero		1


	//   ....[50]....
        /*0880*/ 	.word	0x0000ae40
        /*0884*/ 	.word	0x00000020
        /*0888*/ 	.word	0x00022850
        /*088c*/ 	.short	0x0101
        /*088e*/ 	.byte	0x3f
	.zero		1


	//   ....[51]....
        /*0890*/ 	.word	0x0000af20
        /*0894*/ 	.word	0x00000004
        /*0898*/ 	.word	0x00022820
        /*089c*/ 	.short	0x010a
        /*089e*/ 	.byte	0x3f
	.zero		1


	//   ....[52]....
        /*08a0*/ 	.word	0x0000b060
        /*08a4*/ 	.word	0x00000005
        /*08a8*/ 	.word	0x00022840
        /*08ac*/ 	.short	0x010a
        /*08ae*/ 	.byte	0x3f
	.zero		1


	//   ....[53]....
        /*08b0*/ 	.word	0x0000b100
        /*08b4*/ 	.word	0x00000015
        /*08b8*/ 	.word	0x00022840
        /*08bc*/ 	.short	0x010a
        /*08be*/ 	.byte	0x3f
	.zero		1


	//   ....[54]....
        /*08c0*/ 	.word	0x0000b140
        /*08c4*/ 	.word	0x00000005
        /*08c8*/ 	.word	0x00022860
        /*08cc*/ 	.short	0x010a
        /*08ce*/ 	.byte	0x3f
	.zero		1


	//   ....[55]....
        /*08d0*/ 	.word	0x0000b180
        /*08d4*/ 	.word	0x00000015
        /*08d8*/ 	.word	0x00022860
        /*08dc*/ 	.short	0x010a
        /*08de*/ 	.byte	0x3f
	.zero		1


	//   ....[56]....
        /*08e0*/ 	.word	0x0000b1f0
        /*08e4*/ 	.word	0x00000005
        /*08e8*/ 	.word	0x00022800
        /*08ec*/ 	.short	0x010a
        /*08ee*/ 	.byte	0x3f
	.zero		1


	//   ....[57]....
        /*08f0*/ 	.word	0x0000b250
        /*08f4*/ 	.word	0x00000005
        /*08f8*/ 	.word	0x00022830
        /*08fc*/ 	.short	0x010a
        /*08fe*/ 	.byte	0x3f
	.zero		1


	//   ....[58]....
        /*0900*/ 	.word	0x0000b2b0
        /*0904*/ 	.word	0x00000009
        /*0908*/ 	.word	0x00022850
        /*090c*/ 	.short	0x010a
        /*090e*/ 	.byte	0x3f
	.zero		1


	//   ....[59]....
        /*0910*/ 	.word	0x0000b310
        /*0914*/ 	.word	0x00000000
        /*0918*/ 	.word	0x00022830
        /*091c*/ 	.short	0x010a
        /*091e*/ 	.byte	0x3f
	.zero		1


	//   ....[60]....
        /*0920*/ 	.word	0x0000b370
        /*0924*/ 	.word	0x00000008
        /*0928*/ 	.word	0x00022850
        /*092c*/ 	.short	0x010a
        /*092e*/ 	.byte	0x3f
	.zero		1


	//   ....[61]....
        /*0930*/ 	.word	0x0000b450
        /*0934*/ 	.word	0x00000003
        /*0938*/ 	.word	0x00022840
        /*093c*/ 	.short	0x010a
        /*093e*/ 	.byte	0x3f
	.zero		1


	//   ....[62]....
        /*0940*/ 	.word	0x0000c4c0
        /*0944*/ 	.word	0x00000003
        /*0948*/ 	.word	0x00022820
        /*094c*/ 	.short	0x010a
        /*094e*/ 	.byte	0x3f
	.zero		1


	//   ....[63]....
        /*0950*/ 	.word	0x0000c520
        /*0954*/ 	.word	0x00000003
        /*0958*/ 	.word	0x00022860
        /*095c*/ 	.short	0x010a
        /*095e*/ 	.byte	0x3f
	.zero		1


	//   ....[64]....
        /*0960*/ 	.word	0x0000cf20
        /*0964*/ 	.word	0x00000020
        /*0968*/ 	.word	0x00022840
        /*096c*/ 	.short	0x010a
        /*096e*/ 	.byte	0x3f
	.zero		1


	//   ....[65]....
        /*0970*/ 	.word	0x0000d5b0
        /*0974*/ 	.word	0x00000020
        /*0978*/ 	.word	0x00022860
        /*097c*/ 	.short	0x010a
        /*097e*/ 	.byte	0x3f
	.zero		1


	//   ....[66]....
        /*0980*/ 	.word	0x0000dd80
        /*0984*/ 	.word	0x00000004
        /*0988*/ 	.word	0x00022820
        /*098c*/ 	.short	0x010a
        /*098e*/ 	.byte	0x3f
	.zero		1


	//   ....[67]....
        /*0990*/ 	.word	0x0000def0
        /*0994*/ 	.word	0x00000005
        /*0998*/ 	.word	0x00022840
        /*099c*/ 	.short	0x010a
        /*099e*/ 	.byte	0x3f
	.zero		1


	//   ....[68]....
        /*09a0*/ 	.word	0x0000df40
        /*09a4*/ 	.word	0x00000015
        /*09a8*/ 	.word	0x00022840
        /*09ac*/ 	.short	0x010a
        /*09ae*/ 	.byte	0x3f
	.zero		1


	//   ....[69]....
        /*09b0*/ 	.word	0x0000df90
        /*09b4*/ 	.word	0x00000005
        /*09b8*/ 	.word	0x00022860
        /*09bc*/ 	.short	0x010a
        /*09be*/ 	.byte	0x3f
	.zero		1


	//----- nvinfo : EIATTR_NUM_MBARRIERS
	.align		4
.L_1110:
        /*09c0*/ 	.byte	0x03, 0x38
        /*09c2*/ 	.short	0x0016


	//----- nvinfo : EIATTR_EXIT_INSTR_OFFSETS
	.align		4
        /*09c4*/ 	.byte	0x04, 0x1c
        /*09c6*/ 	.short	(.L_1112 - .L_1111)


	//   ....[0]....
.L_1111:
        /*09c8*/ 	.word	0x0000b1d0


	//----- nvinfo : EIATTR_MAX_THREADS
	.align		4
.L_1112:
        /*09cc*/ 	.byte	0x04, 0x05
        /*09ce*/ 	.short	(.L_1114 - .L_1113)
.L_1113:
        /*09d0*/ 	.word	0x00000180
        /*09d4*/ 	.word	0x00000001
        /*09d8*/ 	.word	0x00000001


	//----- nvinfo : EIATTR_CRS_STACK_SIZE
	.align		4
.L_1114:
        /*09dc*/ 	.byte	0x04, 0x1e
        /*09de*/ 	.short	(.L_1116 - .L_1115)
.L_1115:
        /*09e0*/ 	.word	0x00000000


	//----- nvinfo : EIATTR_CBANK_PARAM_SIZE
	.align		4
.L_1116:
        /*09e4*/ 	.byte	0x03, 0x19
        /*09e6*/ 	.short	0x0a70


	//----- nvinfo : EIATTR_PARAM_CBANK
	.align		4
        /*09e8*/ 	.byte	0x04, 0x0a
        /*09ea*/ 	.short	(.L_1118 - .L_1117)
	.align		4
.L_1117:
        /*09ec*/ 	.word	index@(.nv.constant0._ZN7cutlass13device_kernelIN5flash11enable_sm90INS1_16FlashAttnFwdSm90INS1_25CollectiveMainloopFwdSm90ILi2EN4cute5tupleIJNS5_1CILi1EEES8_S8_EEENS6_IJNS7_ILi128EEENS7_ILi96EEENS7_ILi64EEEEEELi256ENS_6half_tEfNS_4arch4Sm90ELb0ELb0ELb0ELb0ELb1ELb0ELb0ELb1ELb0ELb1ELb1ELb0EEENS1_21CollectiveEpilogueFwdINS6_IJSA_NS7_ILi256EEESB_EEES9_SE_SG_Li256ELb0ELb1ELb1ELb0EEENS1_19SingleTileSchedulerILb0ELb1ELb1ELi128EEEEEEEEEvNT_6ParamsE)
        /*09f0*/ 	.short	0x0210
        /*09f2*/ 	.short	0x0a70


	//----- nvinfo : EIATTR_SW_WAR
	.align		4
.L_1118:
        /*09f4*/ 	.byte	0x04, 0x36
        /*09f6*/ 	.short	(.L_1120 - .L_1119)
.L_1119:
        /*09f8*/ 	.word	0x00000008
.L_1120:


//--------------------- .nv.info._ZN7cutlass13device_kernelIN5flash11enable_sm90INS1_16FlashAttnFwdSm90INS1_25CollectiveMainloopFwdSm90ILi2EN4cute5tupleIJNS5_1CILi1EEES8_S8_EEENS6_IJNS7_ILi128EEENS7_ILi96EEENS7_ILi64EEEEEELi256ENS_6half_tEfNS_4arch4Sm90ELb0ELb0ELb0ELb0ELb1ELb0ELb1ELb1ELb0ELb1ELb1ELb0EEENS1_21CollectiveEpilogueFwdINS6_IJSA_NS7_ILi256EEESB_EEES9_SE_SG_Li256ELb0ELb1ELb1ELb0EEENS1_19SingleTileSchedulerILb0ELb1ELb1ELi128EEEEEEEEEvNT_6ParamsE --------------------------
	.section	.nv.info._ZN7cutlass13device_kernelIN5flash11enable_sm90INS1_16FlashAttnFwdSm90INS1_25CollectiveMainloopFwdSm90ILi2EN4cute5tupleIJNS5_1CILi1EEES8_S8_EEENS6_IJNS7_ILi128EEENS7_ILi96EEENS7_ILi64EEEEEELi256ENS_6half_tEfNS_4arch4Sm90ELb0ELb0ELb0ELb0ELb1ELb0ELb1ELb1ELb0ELb1ELb1ELb0EEENS1_21CollectiveEpilogueFwdINS6_IJSA_NS7_ILi256EEESB_EEES9_SE_SG_Li256ELb0ELb1ELb1ELb0EEENS1_19SingleTileSchedulerILb0ELb1ELb1ELi128EEEEEEEEEvNT_6ParamsE,"",@"SHT_CUDA_INFO"
	.sectionflags	@""
	.align	4


	//----- nvinfo : EIATTR_CUDA_API_VERSION
	.align		4
        /*0000*/ 	.byte	0x04, 0x37
        /*0002*/ 	.short	(.L_1122 - .L_1121)
.L_1121:
        /*0004*/ 	.word	0x00000082


	//----- nvinfo : EIATTR_KPARAM_INFO
	.align		4
.L_1122:
        /*0008*/ 	.byte	0x04, 0x17
        /*000a*/ 	.short	(.L_1124 - .L_1123)
.L_1123:
        /*000c*/ 	.word	0x00000000
        /*0010*/ 	.short	0x0000
        /*0012*/ 	.short	0x0070
        /*0014*/ 	.byte	0x00, 0xf0, 0x01, 0x2c


	//----- nvinfo : EIATTR_SPARSE_MMA_MASK
	.align		4
.L_1124:
        /*0018*/ 	.byte	0x03, 0x50
        /*001a*/ 	.short	0x0000


	//----- nvinfo : EIATTR_MAXREG_COUNT
	.align		4
        /*001c*/ 	.byte	0x03, 0x1b
        /*001e*/ 	.short	0x00a8


	//----- nvinfo : EIATTR_NUM_BARRIERS
	.align		4
        /*0020*/ 	.byte	0x02, 0x4c
        /*0022*/ 	.byte	0x10
	.zero		1


	//----- nvinfo : EIATTR_EXTERNS
	.align		4
        /*0024*/ 	.byte	0x04, 0x0f
        /*0026*/ 	.short	(.L_1126 - .L_1125)


	//   ....[0]....
	.align		4
.L_1125:
        /*0028*/ 	.word	index@(__assertfail)


	//----- nvinfo : EIATTR_ANNOTATIONS
	.align		4
.L_1126:
        /*002c*/ 	.byte	0x04, 0x55
        /*002e*/ 	.short	(.L_1128 - .L_1127)


	//   ....[0]....
.L_1127:
        /*0030*/ 	.word	0x00000001
        /*0034*/ 	.byte	0xd0, 0x08, 0x00, 0x00, 0x01, 0x00, 0x00, 0x00, 0x40, 0x0a, 0x00, 0x00, 0x01, 0x00, 0x00, 0x00
        /*0044*/ 	.byte	0xd0, 0x14, 0x00, 0x00, 0x01, 0x00, 0x00, 0x00, 0xa0, 0x68, 0x00, 0x00, 0x01, 0x00, 0x00, 0x00
        /*0054*/ 	.byte	0xb0, 0x8a, 0x00, 0x00, 0x01, 0x00, 0x00, 0x00, 0xd0, 0x9b, 0x00, 0x00, 0x01, 0x00, 0x00, 0x00
        /*0064*/ 	.byte	0x90, 0xd0, 0x00, 0x00


	//----- nvinfo : EIATTR_MERCURY_ISA_VERSION
	.align		4
.L_1128:
        /*0068*/ 	.byte	0x03, 0x5f
        /*006a*/ 	.short	0x0101


	//----- nvinfo : EIATTR_INT_WARP_WIDE_INSTR_OFFSETS
	.align		4
        /*006c*/ 	.byte	0x04, 0x31
        /*006e*/ 	.short	(.L_1130 - .L_1129)


	//   ....[0]....
.L_1129:
        /*0070*/ 	.word	0x000000c0


	//   ....[1]....
        /*0074*/ 	.word	0x000000d0


	//   ....[2]....
        /*0078*/ 	.word	0x000000e0


	//   ....[3]....
        /*007c*/ 	.word	0x00000180


	//----- nvinfo : EIATTR_COOP_GROUP_MASK_REGIDS
	.align		4
.L_1130:
        /*0080*/ 	.byte	0x04, 0x29
        /*0082*/ 	.short	(.L_1132 - .L_1131)


	//   ....[0]....
.L_1131:
        /*0084*/ 	.word	0xffffffff


	//   ....[1]....
        /*0088*/ 	.word	0xffffffff


	//   ....[2]....
        /*008c*/ 	.word	0xffffffff


	//   ....[3]....
        /*0090*/ 	.word	0xffffffff


	//   ....[4]....
        /*0094*/ 	.word	0xffffffff


	//   ....[5]....
        /*0098*/ 	.word	0xffffffff


	//   ....[6]....
        /*009c*/ 	.word	0xffffffff


	//   ....[7]....
        /*00a0*/ 	.word	0xffffffff


	//   ....[8]....
        /*00a4*/ 	.word	0xffffffff


	//   ....[9]....
        /*00a8*/ 	.word	0xffffffff


	//   ....[10]....
        /*00ac*/ 	.word	0xffffffff


	//   ....[11]....
        /*00b0*/ 	.word	0xffffffff


	//   ....[12]....
        /*00b4*/ 	.word	0xffffffff


	//   ....[13]....
        /*00b8*/ 	.word	0xffffffff


	//   ....[14]....
        /*00bc*/ 	.word	0xffffffff


	//   ....[15]....
        /*00c0*/ 	.word	0xffffffff


	//   ....[16]....
        /*00c4*/ 	.word	0xffffffff


	//   ....[17]....
        /*00c8*/ 	.word	0xffffffff


	//   ....[18]....
        /*00cc*/ 	.word	0xffffffff


	//   ....[19]....
        /*00d0*/ 	.word	0xffffffff


	//   ....[20]....
        /*00d4*/ 	.word	0xffffffff


	//   ....[21]....
        /*00d8*/ 	.word	0xffffffff


	//   ....[22]....
        /*00dc*/ 	.word	0xffffffff


	//   ....[23]....
        /*00e0*/ 	.word	0xffffffff


	//   ....[24]....
        /*00e4*/ 	.word	0xffffffff


	//   ....[25]....
        /*00e8*/ 	.word	0xffffffff


	//   ....[26]....
        /*00ec*/ 	.word	0xffffffff


	//   ....[27]....
        /*00f0*/ 	.word	0xffffffff


	//   ....[28]....
        /*00f4*/ 	.word	0xffffffff


	//   ....[29]....
        /*00f8*/ 	.word	0xffffffff


	//   ....[30]....
        /*00fc*/ 	.word	0xffffffff


	//   ....[31]....
        /*0100*/ 	.word	0xffffffff


	//   ....[32]....
        /*0104*/ 	.word	0xffffffff


	//   ....[33]....
        /*0108*/ 	.word	0xffffffff


	//   ....[34]....
        /*010c*/ 	.word	0xffffffff


	//   ....[35]....
        /*0110*/ 	.word	0xffffffff


	//   ....[36]....
        /*0114*/ 	.word	0xffffffff


	//   ....[37]....
        /*0118*/ 	.word	0xffffffff


	//   ....[38]....
        /*011c*/ 	.word	0xffffffff


	//   ....[39]....
        /*0120*/ 	.word	0xffffffff


	//   ....[40]....
        /*0124*/ 	.word	0xffffffff


	//   ....[41]....
        /*0128*/ 	.word	0xffffffff


	//   ....[42]....
        /*012c*/ 	.word	0xffffffff


	//   ....[43]....
        /*0130*/ 	.word	0xffffffff


	//   ....[44]....
        /*0134*/ 	.word	0xffffffff


	//   ....[45]....
        /*0138*/ 	.word	0xffffffff


	//   ....[46]....
        /*013c*/ 	.word	0xffffffff


	//   ....[47]....
        /*0140*/ 	.word	0xffffffff


	//   ....[48]....
        /*0144*/ 	.word	0xffffffff


	//   ....[49]....
        /*0148*/ 	.word	0xffffffff


	//   ....[50]....
        /*014c*/ 	.word	0xffffffff


	//   ....[51]....
        /*0150*/ 	.word	0xffffffff


	//   ....[52]....
        /*0154*/ 	.word	0xffffffff


	//   ....[53]....
        /*0158*/ 	.word	0xffffffff


	//   ....[54]....
        /*015c*/ 	.word	0xffffffff


	//   ....[55]....
        /*0160*/ 	.word	0xffffffff


	//   ....[56]....
        /*0164*/ 	.word	0xffffffff


	//   ....[57]....
        /*0168*/ 	.word	0xffffffff


	//   ....[58]....
        /*016c*/ 	.word	0xffffffff


	//   ....[59]....
        /*0170*/ 	.word	0xffffffff


	//   ....[60]....
        /*0174*/ 	.word	0xffffffff


	//   ....[61]....
        /*0178*/ 	.word	0xffffffff


	//   ....[62]....
        /*017c*/ 	.word	0xffffffff


	//   ....[63]....
        /*0180*/ 	.word	0xffffffff


	//   ....[64]....
        /*0184*/ 	.word	0xffffffff


	//   ....[65]....
        /*0188*/ 	.word	0xffffffff


	//   ....[66]....
        /*018c*/ 	.word	0xffffffff


	//   ....[67]....
        /*0190*/ 	.word	0xffffffff


	//   ....[68]....
        /*0194*/ 	.word	0xffffffff


	//   ....[69]....
        /*0198*/ 	.word	0xffffffff


	//   ....[70]....
        /*019c*/ 	.word	0xffffffff


	//   ....[71]....
        /*01a0*/ 	.word	0xffffffff


	//   ....[72]....
        /*01a4*/ 	.word	0xffffffff


	//   ....[73]....
        /*01a8*/ 	.word	0xffffffff


	//   ....[74]....
        /*01ac*/ 	.word	0xffffffff


	//   ....[75]....
        /*01b0*/ 	.word	0xffffffff


	//   ....[76]....
        /*01b4*/ 	.word	0xffffffff


	//   ....[77]....
        /*01b8*/ 	.word	0xffffffff


	//   ....[78]....
        /*01bc*/ 	.word	0xffffffff


	//   ....[79]....
        /*01c0*/ 	.word	0xffffffff


	//   ....[80]....
        /*01c4*/ 	.word	0xffffffff


	//   ....[81]....
        /*01c8*/ 	.word	0xffffffff


	//   ....[82]....
        /*01cc*/ 	.word	0xffffffff


	//   ....[83]....
        /*01d0*/ 	.word	0xffffffff


	//   ....[84]....
        /*01d4*/ 	.word	0xffffffff


	//   ....[85]....
        /*01d8*/ 	.word	0xffffffff


	//   ....[86]....
        /*01dc*/ 	.word	0xffffffff


	//   ....[87]....
        /*01e0*/ 	.word	0xffffffff


	//   ....[88]....
        /*01e4*/ 	.word	0xffffffff


	//   ....[89]....
        /*01e8*/ 	.word	0xffffffff


	//   ....[90]....
        /*01ec*/ 	.word	0xffffffff


	//   ....[91]....
        /*01f0*/ 	.word	0xffffffff


	//   ....[92]....
        /*01f4*/ 	.word	0xffffffff


	//   ....[93]....
        /*01f8*/ 	.word	0xffffffff


	//   ....[94]....
        /*01fc*/ 	.word	0xffffffff


	//   ....[95]....
        /*0200*/ 	.word	0xffffffff


	//   ....[96]....
        /*0204*/ 	.word	0xffffffff


	//   ....[97]....
        /*0208*/ 	.word	0xffffffff


	//   ....[98]....
        /*020c*/ 	.word	0xffffffff


	//   ....[99]....
        /*0210*/ 	.word	0xffffffff


	//   ....[100]....
        /*0214*/ 	.word	0xffffffff


	//   ....[101]....
        /*0218*/ 	.word	0xffffffff


	//   ....[102]....
        /*021c*/ 	.word	0xffffffff


	//   ....[103]....
        /*0220*/ 	.word	0xffffffff


	//   ....[104]....
        /*0224*/ 	.word	0xffffffff


	//   ....[105]....
        /*0228*/ 	.word	0xffffffff


	//   ....[106]....
        /*022c*/ 	.word	0xffffffff


	//   ....[107]....
        /*0230*/ 	.word	0xffffffff


	//   ....[108]....
        /*0234*/ 	.word	0xffffffff


	//   ....[109]....
        /*0238*/ 	.word	0x0500000f


	//   ....[110]....
        /*023c*/ 	.word	0x0500000f


	//   ....[111]....
        /*0240*/ 	.word	0x0500000f


	//   ....[112]....
        /*0244*/ 	.word	0x0500000f


	//   ....[113]....
        /*0248*/ 	.word	0x0500000f


	//   ....[114]....
        /*024c*/ 	.word	0x0500000f


	//   ....[115]....
        /*0250*/ 	.word	0x0500000f


	//   ....[116]....
        /*0254*/ 	.word	0x0500000f


	//   ....[117]....
        /*0258*/ 	.word	0x0500000f


	//   ....[118]....
        /*025c*/ 	.word	0x0500000f


	//   ....[119]....
        /*0260*/ 	.word	0x0500000f


	//   ....[120]....
        /*0264*/ 	.word	0x0500000f


	//   ....[121]....
        /*0268*/ 	.word	0x0500000f


	//   ....[122]....
        /*026c*/ 	.word	0x0500000f


	//   ....[123]....
        /*0270*/ 	.word	0x0500000f


	//   ....[124]....
        /*0274*/ 	.word	0x0500000f


	//   ....[125]....
        /*0278*/ 	.word	0x0500000f


	//   ....[126]....
        /*027c*/ 	.word	0x0500000f


	//   ....[127]....
        /*0280*/ 	.word	0x0500000f


	//   ....[128]....
        /*0284*/ 	.word	0x0500000f


	//   ....[129]....
        /*0288*/ 	.word	0x0500000f


	//   ....[130]....
        /*028c*/ 	.word	0x0500000f


	//   ....[131]....
        /*0290*/ 	.word	0x0500000f


	//   ....[132]....
        /*0294*/ 	.word	0x0500000f


	//   ....[133]....
        /*0298*/ 	.word	0x0500000f


	//   ....[134]....
        /*029c*/ 	.word	0x0500000f


	//   ....[135]....
        /*02a0*/ 	.word	0x0500000f


	//   ....[136]....
        /*02a4*/ 	.word	0x0500000f


	//   ....[137]....
        /*02a8*/ 	.word	0x0500000f


	//   ....[138]....
        /*02ac*/ 	.word	0x0500000f


	//   ....[139]....
        /*02b0*/ 	.word	0x0500000f


	//   ....[140]....
        /*02b4*/ 	.word	0x0500000f


	//   ....[141]....
        /*02b8*/ 	.word	0x0500000f


	//   ....[142]....
        /*02bc*/ 	.word	0x0500000f


	//   ....[143]....
        /*02c0*/ 	.word	0x0500000f


	//   ....[144]....
        /*02c4*/ 	.word	0x0500000f


	//   ....[145]....
        /*02c8*/ 	.word	0x0500000f


	//   ....[146]....
        /*02cc*/ 	.word	0x0500000f


	//   ....[147]....
        /*02d0*/ 	.word	0x0500000f


	//   ....[148]....
        /*02d4*/ 	.word	0x0500000f


	//   ....[149]....
        /*02d8*/ 	.word	0x0500000f


	//   ....[150]....
        /*02dc*/ 	.word	0x0500000f


	//   ....[151]....
        /*02e0*/ 	.word	0x0500000f


	//   ....[152]....
        /*02e4*/ 	.word	0x0500000f


	//   ....[153]....
        /*02e8*/ 	.word	0x0500000f


	//   ....[154]....
        /*02ec*/ 	.word	0x0500000f


	//   ....[155]....
        /*02f0*/ 	.word	0x0500000f


	//   ....[156]....
        /*02f4*/ 	.word	0x0500000f


	//   ....[157]....
        /*02f8*/ 	.word	0x0500000f


	//   ....[158]....
        /*02fc*/ 	.word	0x0500000f


	//   ....[159]....
        /*0300*/ 	.word	0x0500000f


	//   ....[160]....
        /*0304*/ 	.word	0x0500000f


	//   ....[161]....
        /*0308*/ 	.word	0x0500000f


	//   ....[162]....
        /*030c*/ 	.word	0x0500000f


	//   ....[163]....
        /*0310*/ 	.word	0x0500000f


	//   ....[164]....
        /*0314*/ 	.word	0x0500000f


	//   ....[165]....
        /*0318*/ 	.word	0x0500000f


	//   ....[166]....
        /*031c*/ 	.word	0x0500000f


	//   ....[167]....
        /*0320*/ 	.word	0x0500000f


	//   ....[168]....
        /*0324*/ 	.word	0x0500000f


	//   ....[169]....
        /*0328*/ 	.word	0x0500000f


	//   ....[170]....
        /*032c*/ 	.word	0x0500000f


	//   ....[171]....
        /*0330*/ 	.word	0x0500000f


	//   ....[172]....
        /*0334*/ 	.word	0x0500000f


	//   ....[173]....
        /*0338*/ 	.word	0x0500000f


	//   ....[174]....
        /*033c*/ 	.word	0x0500000f


	//   ....[175]....
        /*0340*/ 	.word	0x0500000f


	//   ....[176]....
        /*0344*/ 	.word	0x0500000f


	//   ....[177]....
        /*0348*/ 	.word	0x0500000f


	//   ....[178]....
        /*034c*/ 	.word	0x0500000f


	//   ....[179]....
        /*0350*/ 	.word	0x0500000f


	//   ....[180]....
        /*0354*/ 	.word	0x0500000f


	//   ....[181]....
        /*0358*/ 	.word	0x0500000f


	//   ....[182]....
        /*035c*/ 	.word	0x0500000f


	//   ....[183]....
        /*0360*/ 	.word	0x0500000f


	//   ....[184]....
        /*0364*/ 	.word	0x0500000f


	//   ....[185]....
        /*0368*/ 	.word	0x0500000f


	//   ....[186]....
        /*036c*/ 	.word	0x0500000f


	//   ....[187]....
        /*0370*/ 	.word	0x0500000f


	//   ....[188]....
        /*0374*/ 	.word	0x0500000f


	//   ....[189]....
        /*0378*/ 	.word	0x0500000f


	//   ....[190]....
        /*037c*/ 	.word	0x0500000f


	//----- nvinfo : EIATTR_COOP_GROUP_INSTR_OFFSETS
	.align		4
.L_1132:
        /*0380*/ 	.byte	0x04, 0x28
        /*0382*/ 	.short	(.L_1134 - .L_1133)


	//   ....[0]....
.L_1133:
        /*0384*/ 	.word	0x00000080


	//   ....[1]....
        /*0388*/ 	.word	0x00000090


	//   ....[2]....
        /*038c*/ 	.word	0x000002f0


	//   ....[3]....
        /*0390*/ 	.word	0x00000450


	//   ....[4]....
        /*0394*/ 	.word	0x00000570


	//   ....[5]....
        /*0398*/ 	.word	0x000006d0


	//   ....[6]....
        /*039c*/ 	.word	0x000012c0


	//   ....[7]....
        /*03a0*/ 	.word	0x00002b80


	//   ....[8]....
        /*03a4*/ 	.word	0x00002ba0


	//   ....[9]....
        /*03a8*/ 	.word	0x00002bc0


	//   ....[10]....
        /*03ac*/ 	.word	0x00002be0


	//   ....[11]....
        /*03b0*/ 	.word	0x00004890


	//   ....[12]....
        /*03b4*/ 	.word	0x000048f0


	//   ....[13]....
        /*03b8*/ 	.word	0x00004910


	//   ....[14]....
        /*03bc*/ 	.word	0x00004930


	//   ....[15]....
        /*03c0*/ 	.word	0x00005ec0


	//   ....[16]....
        /*03c4*/ 	.word	0x00005f10


	//   ....[17]....
        /*03c8*/ 	.word	0x00005f30


	//   ....[18]....
        /*03cc*/ 	.word	0x00005f50


	//   ....[19]....
        /*03d0*/ 	.word	0x00007030


	//   ....[20]....
        /*03d4*/ 	.word	0x000070a0


	//   ....[21]....
        /*03d8*/ 	.word	0x000070e0


	//   ....[22]....
        /*03dc*/ 	.word	0x00007120


	//   ....[23]....
        /*03e0*/ 	.word	0x00007140


	//   ....[24]....
        /*03e4*/ 	.word	0x00007170


	//   ....[25]....
        /*03e8*/ 	.word	0x00007dc0


	//   ....[26]....
        /*03ec*/ 	.word	0x00007dd0


	//   ....[27]....
        /*03f0*/ 	.word	0x00008e10


	//   ....[28]....
        /*03f4*/ 	.word	0x00009f80


	//   ....[29]....
        /*03f8*/ 	.word	0x00009fa0


	//   ....[30]....
        /*03fc*/ 	.word	0x00009fc0


	//   ....[31]....
        /*0400*/ 	.word	0x00009fe0


	//   ....[32]....
        /*0404*/ 	.word	0x0000a030


	//   ....[33]....
        /*0408*/ 	.word	0x0000a050


	//   ....[34]....
        /*040c*/ 	.word	0x0000a0a0


	//   ....[35]....
        /*0410*/ 	.word	0x0000a0c0


	//   ....[36]....
        /*0414*/ 	.word	0x0000a110


	//   ....[37]....
        /*0418*/ 	.word	0x0000a130


	//   ....[38]....
        /*041c*/ 	.word	0x0000a180


	//   ....[39]....
        /*0420*/ 	.word	0x0000a1a0


	//   ....[40]....
        /*0424*/ 	.word	0x0000a720


	//   ....[41]....
        /*0428*/ 	.word	0x0000a760


	//   ....[42]....
        /*042c*/ 	.word	0x0000a780


	//   ....[43]....
        /*0430*/ 	.word	0x0000a7a0


	//   ....[44]....
        /*0434*/ 	.word	0x0000a7b0


	//   ....[45]....
        /*0438*/ 	.word	0x0000a840


	//   ....[46]....
        /*043c*/ 	.word	0x0000a880


	//   ....[47]....
        /*0440*/ 	.word	0x0000a900


	//   ....[48]....
        /*0444*/ 	.word	0x0000a930


	//   ....[49]....
        /*0448*/ 	.word	0x0000a970


	//   ....[50]....
        /*044c*/ 	.word	0x0000a9a0


	//   ....[51]....
        /*0450*/ 	.word	0x0000aa10


	//   ....[52]....
        /*0454*/ 	.word	0x0000aa40


	//   ....[53]....
        /*0458*/ 	.word	0x0000aa70


	//   ....[54]....
        /*045c*/ 	.word	0x0000aaf0


	//   ....[55]....
        /*0460*/ 	.word	0x0000abb0


	//   ....[56]....
        /*0464*/ 	.word	0x0000b180


	//   ....[57]....
        /*0468*/ 	.word	0x0000b1b0


	//   ....[58]....
        /*046c*/ 	.word	0x0000b230


	//   ....[59]....
        /*0470*/ 	.word	0x0000b290


	//   ....[60]....
        /*0474*/ 	.word	0x0000b2c0


	//   ....[61]....
        /*0478*/ 	.word	0x0000b300


	//   ....[62]....
        /*047c*/ 	.word	0x0000b3b0


	//   ....[63]....
        /*0480*/ 	.word	0x0000b3d0


	//   ....[64]....
        /*0484*/ 	.word	0x0000b4a0


	//   ....[65]....
        /*0488*/ 	.word	0x0000b4b0


	//   ....[66]....
        /*048c*/ 	.word	0x0000b550


	//   ....[67]....
        /*0490*/ 	.word	0x0000b580


	//   ....[68]....
        /*0494*/ 	.word	0x0000b620


	//   ....[69]....
        /*0498*/ 	.word	0x0000b640


	//   ....[70]....
        /*049c*/ 	.word	0x0000b6d0


	//   ....[71]....
        /*04a0*/ 	.word	0x0000b720


	//   ....[72]....
        /*04a4*/ 	.word	0x0000bae0


	//   ....[73]....
        /*04a8*/ 	.word	0x0000bb10


	//   ....[74]....
        /*04ac*/ 	.word	0x0000bb40


	//   ....[75]....
        /*04b0*/ 	.word	0x0000bb60


	//   ....[76]....
        /*04b4*/ 	.word	0x0000bb80


	//   ....[77]....
        /*04b8*/ 	.word	0x0000bbb0


	//   ....[78]....
        /*04bc*/ 	.word	0x0000bbd0


	//   ....[79]....
        /*04c0*/ 	.word	0x0000bbf0


	//   ....[80]....
        /*04c4*/ 	.word	0x0000bc80


	//   ....[81]....
        /*04c8*/ 	.word	0x0000bca0


	//   ....[82]....
        /*04cc*/ 	.word	0x0000bcd0


	//   ....[83]....
        /*04d0*/ 	.word	0x0000bd80


	//   ....[84]....
        /*04d4*/ 	.word	0x0000c5a0


	//   ....[85]....
        /*04d8*/ 	.word	0x0000c5c0


	//   ....[86]....
        /*04dc*/ 	.word	0x0000c5d0


	//   ....[87]....
        /*04e0*/ 	.word	0x0000c5e0


	//   ....[88]....
        /*04e4*/ 	.word	0x0000c600


	//   ....[89]....
        /*04e8*/ 	.word	0x0000c620


	//   ....[90]....
        /*04ec*/ 	.word	0x0000c650


	//   ....[91]....
        /*04f0*/ 	.word	0x0000c690


	//   ....[92]....
        /*04f4*/ 	.word	0x0000c6b0


	//   ....[93]....
        /*04f8*/ 	.word	0x0000c6e0


	//   ....[94]....
        /*04fc*/ 	.word	0x0000c700


	//   ....[95]....
        /*0500*/ 	.word	0x0000c730


	//   ....[96]....
        /*0504*/ 	.word	0x0000ca90


	//   ....[97]....
        /*0508*/ 	.word	0x0000cab0


	//   ....[98]....
        /*050c*/ 	.word	0x0000cac0


	//   ....[99]....
        /*0510*/ 	.word	0x0000cad0


	//   ....[100]....
        /*0514*/ 	.word	0x0000cae0


	//   ....[101]....
        /*0518*/ 	.word	0x0000cb00


	//   ....[102]....
        /*051c*/ 	.word	0x0000cb70


	//   ....[103]....
        /*0520*/ 	.word	0x0000cb90


	//   ....[104]....
        /*0524*/ 	.word	0x0000cbf0


	//   ....[105]....
        /*0528*/ 	.word	0x0000cc00


	//   ....[106]....
        /*052c*/ 	.word	0x0000cc70


	//   ....[107]....
        /*0530*/ 	.word	0x0000ccf0


	//   ....[108]....
        /*0534*/ 	.word	0x0000d020


	//   ....[109]....
        /*0538*/ 	.word	0x0000d580


	//   ....[110]....
        /*053c*/ 	.word	0x0000d670


	//   ....[111]....
        /*0540*/ 	.word	0x0000d710


	//   ....[112]....
        /*0544*/ 	.word	0x0000d770


	//   ....[113]....
        /*0548*/ 	.word	0x0000d830


	//   ....[114]....
        /*054c*/ 	.word	0x0000d890


	//   ....[115]....
        /*0550*/ 	.word	0x0000d950


	//   ....[116]....
        /*0554*/ 	.word	0x0000d9b0


	//   ....[117]....
        /*0558*/ 	.word	0x0000da70


	//   ....[118]....
        /*055c*/ 	.word	0x0000dad0


	//   ....[119]....
        /*0560*/ 	.word	0x0000db90


	//   ....[120]....
        /*0564*/ 	.word	0x0000dbf0


	//   ....[121]....
        /*0568*/ 	.word	0x0000dc90


	//   ....[122]....
        /*056c*/ 	.word	0x0000dd20


	//   ....[123]....
        /*0570*/ 	.word	0x0000dd70


	//   ....[124]....
        /*0574*/ 	.word	0x0000de30


	//   ....[125]....
        /*0578*/ 	.word	0x0000df30


	//   ....[126]....
        /*057c*/ 	.word	0x0000e040


	//   ....[127]....
        /*0580*/ 	.word	0x0000e0c0


	//   ....[128]....
        /*0584*/ 	.word	0x0000e160


	//   ....[129]....
        /*0588*/ 	.word	0x0000e230


	//   ....[130]....
        /*058c*/ 	.word	0x0000e350


	//   ....[131]....
        /*0590*/ 	.word	0x0000e3b0


	//   ....[132]....
        /*0594*/ 	.word	0x0000e410


	//   ....[133]....
        /*0598*/ 	.word	0x0000e510


	//   ....[134]....
        /*059c*/ 	.word	0x0000e5a0


	//   ....[135]....
        /*05a0*/ 	.word	0x0000e680


	//   ....[136]....
        /*05a4*/ 	.word	0x0000e790


	//   ....[137]....
        /*05a8*/ 	.word	0x0000e7e0


	//   ....[138]....
        /*05ac*/ 	.word	0x0000e870


	//   ....[139]....
        /*05b0*/ 	.word	0x0000e910


	//   ....[140]....
        /*05b4*/ 	.word	0x0000e9a0


	//   ....[141]....
        /*05b8*/ 	.word	0x0000ea70


	//   ....[142]....
        /*05bc*/ 	.word	0x0000eba0


	//   ....[143]....
        /*05c0*/ 	.word	0x0000ebf0


	//   ....[144]....
        /*05c4*/ 	.word	0x0000ec60


	//   ....[145]....
        /*05c8*/ 	.word	0x0000ed50


	//   ....[146]....
        /*05cc*/ 	.word	0x0000ee80


	//   ....[147]....
        /*05d0*/ 	.word	0x0000eed0


	//   ....[148]....
        /*05d4*/ 	.word	0x0000ef40


	//   ....[149]....
        /*05d8*/ 	.word	0x0000f030


	//   ....[150]....
        /*05dc*/ 	.word	0x0000f160


	//   ....[151]....
        /*05e0*/ 	.word	0x0000f1b0


	//   ....[152]....
        /*05e4*/ 	.word	0x0000f230


	//   ....[153]....
        /*05e8*/ 	.word	0x0000f300


	//   ....[154]....
        /*05ec*/ 	.word	0x0000f450


	//   ....[155]....
        /*05f0*/ 	.word	0x0000f530


	//   ....[156]....
        /*05f4*/ 	.word	0x0000f5b0


	//   ....[157]....
        /*05f8*/ 	.word	0x0000f670


	//   ....[158]....
        /*05fc*/ 	.word	0x0000f750


	//   ....[159]....
        /*0600*/ 	.word	0x0000f810


	//   ....[160]....
        /*0604*/ 	.word	0x0000f8f0


	//   ....[161]....
        /*0608*/ 	.word	0x0000f9b0


	//   ....[162]....
        /*060c*/ 	.word	0x0000fa90


	//   ....[163]....
        /*0610*/ 	.word	0x0000fb50


	//   ....[164]....
        /*0614*/ 	.word	0x0000fc30


	//   ....[165]....
        /*0618*/ 	.word	0x0000fcf0


	//   ....[166]....
        /*061c*/ 	.word	0x0000fe50


	//   ....[167]....
        /*0620*/ 	.word	0x0000fef0


	//   ....[168]....
        /*0624*/ 	.word	0x0000ff50


	//   ....[169]....
        /*0628*/ 	.word	0x0000fff0


	//   ....[170]....
        /*062c*/ 	.word	0x00010050


	//   ....[171]....
        /*0630*/ 	.word	0x000100f0


	//   ....[172]....
        /*0634*/ 	.word	0x00010150


	//   ....[173]....
        /*0638*/ 	.word	0x000101f0


	//   ....[174]....
        /*063c*/ 	.word	0x00010250


	//   ....[175]....
        /*0640*/ 	.word	0x000102f0


	//   ....[176]....
        /*0644*/ 	.word	0x00010350


	//   ....[177]....
        /*0648*/ 	.word	0x000103f0


	//   ....[178]....
        /*064c*/ 	.word	0x000104d0


	//   ....[179]....
        /*0650*/ 	.word	0x00010570


	//   ....[180]....
        /*0654*/ 	.word	0x000105e0


	//   ....[181]....
        /*0658*/ 	.word	0x000106b0


	//   ....[182]....
        /*065c*/ 	.word	0x00010710


	//   ....[183]....
        /*0660*/ 	.word	0x000107e0


	//   ....[184]....
        /*0664*/ 	.word	0x00010840


	//   ....[185]....
        /*0668*/ 	.word	0x00010910


	//   ....[186]....
        /*066c*/ 	.word	0x00010970


	//   ....[187]....
        /*0670*/ 	.word	0x00010a40


	//   ....[188]....
        /*0674*/ 	.word	0x00010aa0


	//   ....[189]....
        /*0678*/ 	.word	0x00010b70


	//   ....[190]....
        /*067c*/ 	.word	0x00010c80


	//----- nvinfo : EIATTR_REG_RECONFIG
	.align		4
.L_1134:
        /*0680*/ 	.byte	0x01, 0x54
	.zero		2


	//----- nvinfo : EIATTR_SYSCALL_OFFSETS
	.align		4
        /*0684*/ 	.byte	0x04, 0x46
        /*0686*/ 	.short	(.L_1136 - .L_1135)


	//   ....[0]....
.L_1135:
        /*0688*/ 	.word	0x00001460


	//   ....[1]....
        /*068c*/ 	.word	0x00009590


	//   ....[2]....
        /*0690*/ 	.word	0x000096d0


	//   ....[3]....
        /*0694*/ 	.word	0x000097c0


	//   ....[4]....
        /*0698*/ 	.word	0x0000a420


	//   ....[5]....
        /*069c*/ 	.word	0x0000aeb0


	//----- nvinfo : EIATTR_MBARRIER_INSTR_OFFSETS
	.align		4
.L_1136:
        /*06a0*/ 	.byte	0x04, 0x39
        /*06a2*/ 	.short	(.L_1138 - .L_1137)


	//   ....[0]....
.L_1137:
        /*06a4*/ 	.word	0x00000190
        /*06a8*/ 	.word	0x000000ff
        /*06ac*/ 	.word	0x00032400
        /*06b0*/ 	.short	0x0100
        /*06b2*/ 	.byte	0x08
	.zero		1


	//   ....[1]....
        /*06b4*/ 	.word	0x000001a0
        /*06b8*/ 	.word	0x000000ff
        /*06bc*/ 	.word	0x00032410
        /*06c0*/ 	.short	0x0100
        /*06c2*/ 	.byte	0x08
	.zero		1


	//   ....[2]....
        /*06c4*/ 	.word	0x000001b0
        /*06c8*/ 	.word	0x000000ff
        /*06cc*/ 	.word	0x00032420
        /*06d0*/ 	.short	0x0100
        /*06d2*/ 	.byte	0x08
	.zero		1


	//   ....[3]....
        /*06d4*/ 	.word	0x000002a0
        /*06d8*/ 	.word	0x000000ff
        /*06dc*/ 	.word	0x00032430
        /*06e0*/ 	.short	0x0100
        /*06e2*/ 	.byte	0x08
	.zero		1


	//   ....[4]....
        /*06e4*/ 	.word	0x000002b0
        /*06e8*/ 	.word	0x000000ff
        /*06ec*/ 	.word	0x00032440
        /*06f0*/ 	.short	0x0100
        /*06f2*/ 	.byte	0x08
	.zero		1


	//   ....[5]....
        /*06f4*/ 	.word	0x000002c0
        /*06f8*/ 	.word	0x000000ff
        /*06fc*/ 	.word	0x00032438
        /*0700*/ 	.short	0x0100
        /*0702*/ 	.byte	0x08
	.zero		1


	//   ....[6]....
        /*0704*/ 	.word	0x000002d0
        /*0708*/ 	.word	0x000000ff
        /*070c*/ 	.word	0x00032448
        /*0710*/ 	.short	0x0100
        /*0712*/ 	.byte	0x08
	.zero		1


	//   ....[7]....
        /*0714*/ 	.word	0x00000400
        /*0718*/ 	.word	0x000000ff
        /*071c*/ 	.word	0x00032450
        /*0720*/ 	.short	0x0100
        /*0722*/ 	.byte	0x08
	.zero		1


	//   ....[8]....
        /*0724*/ 	.word	0x00000410
        /*0728*/ 	.word	0x000000ff
        /*072c*/ 	.word	0x00032460
        /*0730*/ 	.short	0x0100
        /*0732*/ 	.byte	0x08
	.zero		1


	//   ....[9]....
        /*0734*/ 	.word	0x00000420
        /*0738*/ 	.word	0x000000ff
        /*073c*/ 	.word	0x00032458
        /*0740*/ 	.short	0x0100
        /*0742*/ 	.byte	0x08
	.zero		1


	//   ....[10]....
        /*0744*/ 	.word	0x00000430
        /*0748*/ 	.word	0x000000ff
        /*074c*/ 	.word	0x00032468
        /*0750*/ 	.short	0x0100
        /*0752*/ 	.byte	0x08
	.zero		1


	//   ....[11]....
        /*0754*/ 	.word	0x00000520
        /*0758*/ 	.word	0x000000ff
        /*075c*/ 	.word	0x00032470
        /*0760*/ 	.short	0x0100
        /*0762*/ 	.byte	0x06
	.zero		1


	//   ....[12]....
        /*0764*/ 	.word	0x00000530
        /*0768*/ 	.word	0x000000ff
        /*076c*/ 	.word	0x00032480
        /*0770*/ 	.short	0x0100
        /*0772*/ 	.byte	0x06
	.zero		1


	//   ....[13]....
        /*0774*/ 	.word	0x00000540
        /*0778*/ 	.word	0x000000ff
        /*077c*/ 	.word	0x00032478
        /*0780*/ 	.short	0x0100
        /*0782*/ 	.byte	0x06
	.zero		1


	//   ....[14]....
        /*0784*/ 	.word	0x00000550
        /*0788*/ 	.word	0x000000ff
        /*078c*/ 	.word	0x00032488
        /*0790*/ 	.short	0x0100
        /*0792*/ 	.byte	0x06
	.zero		1


	//   ....[15]....
        /*0794*/ 	.word	0x00000680
        /*0798*/ 	.word	0x000000ff
        /*079c*/ 	.word	0x00032490
        /*07a0*/ 	.short	0x0100
        /*07a2*/ 	.byte	0x08
	.zero		1


	//   ....[16]....
        /*07a4*/ 	.word	0x00000690
        /*07a8*/ 	.word	0x000000ff
        /*07ac*/ 	.word	0x000324a0
        /*07b0*/ 	.short	0x0100
        /*07b2*/ 	.byte	0x08
	.zero		1


	//   ....[17]....
        /*07b4*/ 	.word	0x000006a0
        /*07b8*/ 	.word	0x000000ff
        /*07bc*/ 	.word	0x00032498
        /*07c0*/ 	.short	0x0100
        /*07c2*/ 	.byte	0x08
	.zero		1


	//   ....[18]....
        /*07c4*/ 	.word	0x000006b0
        /*07c8*/ 	.word	0x000000ff
        /*07cc*/ 	.word	0x000324a8
        /*07d0*/ 	.short	0x0100
        /*07d2*/ 	.byte	0x08
	.zero		1


	//   ....[19]....
        /*07d4*/ 	.word	0x000007f0
        /*07d8*/ 	.word	0x000000ff
        /*07dc*/ 	.word	0x000324b0
        /*07e0*/ 	.short	0x0100
        /*07e2*/ 	.byte	0x08
	.zero		1


	//   ....[20]....
        /*07e4*/ 	.word	0x00000800
        /*07e8*/ 	.word	0x000000ff
        /*07ec*/ 	.word	0x000324c0
        /*07f0*/ 	.short	0x0100
        /*07f2*/ 	.byte	0x08
	.zero		1


	//   ....[21]....
        /*07f4*/ 	.word	0x00000810
        /*07f8*/ 	.word	0x000000ff
        /*07fc*/ 	.word	0x000324b8
        /*0800*/ 	.short	0x0100
        /*0802*/ 	.byte	0x08
	.zero		1


	//   ....[22]....
        /*0804*/ 	.word	0x00000820
        /*0808*/ 	.word	0x000000ff
        /*080c*/ 	.word	0x000324c8
        /*0810*/ 	.short	0x0100
        /*0812*/ 	.byte	0x08
	.zero		1


	//   ....[23]....
        /*0814*/ 	.word	0x000014a0
        /*0818*/ 	.word	0x000000ff
        /*081c*/ 	.word	0x00032400
        /*0820*/ 	.short	0x010a
        /*0822*/ 	.byte	0x04
	.zero		1


	//   ....[24]....
        /*0824*/ 	.word	0x00001560
        /*0828*/ 	.word	0x000000ff
        /*082c*/ 	.word	0x00032430
        /*0830*/ 	.short	0x010a
        /*0832*/ 	.byte	0x04
	.zero		1


	//   ....[25]....
        /*0834*/ 	.word	0x000015b0
        /*0838*/ 	.word	0x000000ff
        /*083c*/ 	.word	0x00032430
        /*0840*/ 	.short	0x010a
        /*0842*/ 	.byte	0x04
	.zero		1


	//   ....[26]....
        /*0844*/ 	.word	0x00001930
        /*0848*/ 	.word	0x000000ff
        /*084c*/ 	.word	0x00032410
        /*0850*/ 	.short	0x010a
        /*0852*/ 	.byte	0x09
	.zero		1


	//   ....[27]....
        /*0854*/ 	.word	0x00001980
        /*0858*/ 	.word	0x000000ff
        /*085c*/ 	.word	0x00032450
        /*0860*/ 	.short	0x010a
        /*0862*/ 	.byte	0x04
	.zero		1


	//   ....[28]....
        /*0864*/ 	.word	0x000019d0
        /*0868*/ 	.word	0x000000ff
        /*086c*/ 	.word	0x00032450
        /*0870*/ 	.short	0x010a
        /*0872*/ 	.byte	0x04
	.zero		1


	//   ....[29]....
        /*0874*/ 	.word	0x00002430
        /*0878*/ 	.word	0x000000ff
        /*087c*/ 	.word	0x00000000
        /*0880*/ 	.short	0x0101
        /*0882*/ 	.byte	0x0a
	.zero		1


	//   ....[30]....
        /*0884*/ 	.word	0x00003920
        /*0888*/ 	.word	0x000000ff
        /*088c*/ 	.word	0x00000000
        /*0890*/ 	.short	0x0101
        /*0892*/ 	.byte	0x07
	.zero		1


	//   ....[31]....
        /*0894*/ 	.word	0x00003aa0
        /*0898*/ 	.word	0x000000ff
        /*089c*/ 	.word	0x00032430
        /*08a0*/ 	.short	0x010a
        /*08a2*/ 	.byte	0x3c
	.zero		1


	//   ....[32]....
        /*08a4*/ 	.word	0x00003ae0
        /*08a8*/ 	.word	0x000000ff
        /*08ac*/ 	.word	0x00032430
        /*08b0*/ 	.short	0x010a
        /*08b2*/ 	.byte	0x3c
	.zero		1


	//   ....[33]....
        /*08b4*/ 	.word	0x00003e30
        /*08b8*/ 	.word	0x000000ff
        /*08bc*/ 	.word	0x00032450
        /*08c0*/ 	.short	0x010a
        /*08c2*/ 	.byte	0x3c
	.zero		1


	//   ....[34]....
        /*08c4*/ 	.word	0x00003e70
        /*08c8*/ 	.word	0x000000ff
        /*08cc*/ 	.word	0x00032450
        /*08d0*/ 	.short	0x010a
        /*08d2*/ 	.byte	0x3c
	.zero		1


	//   ....[35]....
        /*08d4*/ 	.word	0x00004690
        /*08d8*/ 	.word	0x000000ff
        /*08dc*/ 	.word	0x00000000
        /*08e0*/ 	.short	0x0101
        /*08e2*/ 	.byte	0x0a
	.zero		1


	//   ....[36]....
        /*08e4*/ 	.word	0x00005ea0
        /*08e8*/ 	.word	0x000000ff
        /*08ec*/ 	.word	0x00000000
        /*08f0*/ 	.short	0x0101
        /*08f2*/ 	.byte	0x3c
	.zero		1


	//   ....[37]....
        /*08f4*/ 	.word	0x00007160
        /*08f8*/ 	.word	0x000000ff
        /*08fc*/ 	.word	0x00000000
        /*0900*/ 	.short	0x0101
        /*0902*/ 	.byte	0x04
	.zero		1


	//   ....[38]....
        /*0904*/ 	.word	0x00009d20
        /*0908*/ 	.word	0x000000ff
        /*090c*/ 	.word	0x00032440
        /*0910*/ 	.short	0x010a
        /*0912*/ 	.byte	0x2a
	.zero		1


	//   ....[39]....
        /*0914*/ 	.word	0x0000a240
        /*0918*/ 	.word	0x000000ff
        /*091c*/ 	.word	0x00032430
        /*0920*/ 	.short	0x0107
        /*0922*/ 	.byte	0x2a
	.zero		1


	//   ....[40]....
        /*0924*/ 	.word	0x0000a2b0
        /*0928*/ 	.word	0x000000ff
        /*092c*/ 	.word	0x00032430
        /*0930*/ 	.short	0x0101
        /*0932*/ 	.byte	0x2a
	.zero		1


	//   ....[41]....
        /*0934*/ 	.word	0x0000ad30
        /*0938*/ 	.word	0x000000ff
        /*093c*/ 	.word	0x00032400
        /*0940*/ 	.short	0x0107
        /*0942*/ 	.byte	0x2a
	.zero		1


	//   ....[42]....
        /*0944*/ 	.word	0x0000ad80
        /*0948*/ 	.word	0x000000ff
        /*094c*/ 	.word	0x00032400
        /*0950*/ 	.short	0x0101
        /*0952*/ 	.byte	0x2a
	.zero		1


	//   ....[43]....
        /*0954*/ 	.word	0x0000b810
        /*0958*/ 	.word	0x000000ff
        /*095c*/ 	.word	0x00032410
        /*0960*/ 	.short	0x0107
        /*0962*/ 	.byte	0x2a
	.zero		1


	//   ....[44]....
        /*0964*/ 	.word	0x0000b870
        /*0968*/ 	.word	0x000000ff
        /*096c*/ 	.word	0x00032410
        /*0970*/ 	.short	0x0101
        /*0972*/ 	.byte	0x2a
	.zero		1


	//   ....[45]....
        /*0974*/ 	.word	0x0000b880
        /*0978*/ 	.word	0x000000ff
        /*097c*/ 	.word	0x00032420
        /*0980*/ 	.short	0x010a
        /*0982*/ 	.byte	0x2a
	.zero		1


	//   ....[46]....
        /*0984*/ 	.word	0x0000b8d0
        /*0988*/ 	.word	0x000000ff
        /*098c*/ 	.word	0x00032460
        /*0990*/ 	.short	0x010a
        /*0992*/ 	.byte	0x2a
	.zero		1


	//   ....[47]....
        /*0994*/ 	.word	0x0000c000
        /*0998*/ 	.word	0x000000ff
        /*099c*/ 	.word	0x00032450
        /*09a0*/ 	.short	0x0107
        /*09a2*/ 	.byte	0x2a
	.zero		1


	//   ....[48]....
        /*09a4*/ 	.word	0x0000c080
        /*09a8*/ 	.word	0x000000ff
        /*09ac*/ 	.word	0x00032450
        /*09b0*/ 	.short	0x0101
        /*09b2*/ 	.byte	0x2a
	.zero		1


	//   ....[49]....
        /*09b4*/ 	.word	0x0000c3a0
        /*09b8*/ 	.word	0x00000013
        /*09bc*/ 	.word	0x00032440
        /*09c0*/ 	.short	0x010a
        /*09c2*/ 	.byte	0x3f
	.zero		1


	//   ....[50]....
        /*09c4*/ 	.word	0x0000c7d0
        /*09c8*/ 	.word	0x00000013
        /*09cc*/ 	.word	0x00032430
        /*09d0*/ 	.short	0x0107
        /*09d2*/ 	.byte	0x3f
	.zero		1


	//   ....[51]....
        /*09d4*/ 	.word	0x0000c880
        /*09d8*/ 	.word	0x00000013
        /*09dc*/ 	.word	0x00032430
        /*09e0*/ 	.short	0x0101
        /*09e2*/ 	.byte	0x3f
	.zero		1


	//   ....[52]....
        /*09e4*/ 	.word	0x0000c8b0
        /*09e8*/ 	.word	0x00000013
        /*09ec*/ 	.word	0x00032460
        /*09f0*/ 	.short	0x010a
        /*09f2*/ 	.byte	0x3f
	.zero		1


	//   ....[53]....
        /*09f4*/ 	.word	0x0000cdf0
        /*09f8*/ 	.word	0x00000013
        /*09fc*/ 	.word	0x00032450
        /*0a00*/ 	.short	0x0107
        /*0a02*/ 	.byte	0x3f
	.zero		1


	//   ....[54]....
        /*0a04*/ 	.word	0x0000ceb0
        /*0a08*/ 	.word	0x00000013
        /*0a0c*/ 	.word	0x00032450
        /*0a10*/ 	.short	0x0101
        /*0a12*/ 	.byte	0x3f
	.zero		1


	//   ....[55]....
        /*0a14*/ 	.word	0x0000cfa0
        /*0a18*/ 	.word	0x00000004
        /*0a1c*/ 	.word	0x00032420
        /*0a20*/ 	.short	0x010a
        /*0a22*/ 	.byte	0x3f
	.zero		1


	//   ....[56]....
        /*0a24*/ 	.word	0x0000d130
        /*0a28*/ 	.word	0x00000005
        /*0a2c*/ 	.word	0x00032440
        /*0a30*/ 	.short	0x010a
        /*0a32*/ 	.byte	0x3f
	.zero		1


	//   ....[57]....
        /*0a34*/ 	.word	0x0000d1d0
        /*0a38*/ 	.word	0x00000011
        /*0a3c*/ 	.word	0x00032440
        /*0a40*/ 	.short	0x010a
        /*0a42*/ 	.byte	0x3f
	.zero		1


	//   ....[58]....
        /*0a44*/ 	.word	0x0000d210
        /*0a48*/ 	.word	0x00000005
        /*0a4c*/ 	.word	0x00032460
        /*0a50*/ 	.short	0x010a
        /*0a52*/ 	.byte	0x3f
	.zero		1


	//   ....[59]....
        /*0a54*/ 	.word	0x0000d250
        /*0a58*/ 	.word	0x00000011
        /*0a5c*/ 	.word	0x00032460
        /*0a60*/ 	.short	0x010a
        /*0a62*/ 	.byte	0x3f
	.zero		1


	//   ....[60]....
        /*0a64*/ 	.word	0x0000d2d0
        /*0a68*/ 	.word	0x00000003
        /*0a6c*/ 	.word	0x00032400
        /*0a70*/ 	.short	0x010a
        /*0a72*/ 	.byte	0x3f
	.zero		1


	//   ....[61]....
        /*0a74*/ 	.word	0x0000d340
        /*0a78*/ 	.word	0x00000003
        /*0a7c*/ 	.word	0x00032430
        /*0a80*/ 	.short	0x010a
        /*0a82*/ 	.byte	0x3f
	.zero		1


	//   ....[62]....
        /*0a84*/ 	.word	0x0000d3b0
        /*0a88*/ 	.word	0x00000003
        /*0a8c*/ 	.word	0x00032410
        /*0a90*/ 	.short	0x010a
        /*0a92*/ 	.byte	0x3f
	.zero		1


	//   ....[63]....
        /*0a94*/ 	.word	0x0000d420
        /*0a98*/ 	.word	0x00000003
        /*0a9c*/ 	.word	0x00032450
        /*0aa0*/ 	.short	0x010a
        /*0aa2*/ 	.byte	0x3f
	.zero		1


	//   ....[64]....
        /*0aa4*/ 	.word	0x0000d480
        /*0aa8*/ 	.word	0x00000099
        /*0aac*/ 	.word	0x00032430
        /*0ab0*/ 	.short	0x010a
        /*0ab2*/ 	.byte	0x3f
	.zero		1


	//   ....[65]....
        /*0ab4*/ 	.word	0x0000d4e0
        /*0ab8*/ 	.word	0x000000cb
        /*0abc*/ 	.word	0x00032450
        /*0ac0*/ 	.short	0x010a
        /*0ac2*/ 	.byte	0x3f
	.zero		1


	//   ....[66]....
        /*0ac4*/ 	.word	0x0000d5c0
        /*0ac8*/ 	.word	0x00000003
        /*0acc*/ 	.word	0x00032440
        /*0ad0*/ 	.short	0x010a
        /*0ad2*/ 	.byte	0x3f
	.zero		1


	//   ....[67]....
        /*0ad4*/ 	.word	0x0000f340
        /*0ad8*/ 	.word	0x00000003
        /*0adc*/ 	.word	0x00032420
        /*0ae0*/ 	.short	0x010a
        /*0ae2*/ 	.byte	0x3f
	.zero		1


	//   ....[68]....
        /*0ae4*/ 	.word	0x0000f3a0
        /*0ae8*/ 	.word	0x00000003
        /*0aec*/ 	.word	0x00032460
        /*0af0*/ 	.short	0x010a
        /*0af2*/ 	.byte	0x3f
	.zero		1


	//   ....[69]....
        /*0af4*/ 	.word	0x0000fda0
        /*0af8*/ 	.word	0x00000013
        /*0afc*/ 	.word	0x00032440
        /*0b00*/ 	.short	0x010a
        /*0b02*/ 	.byte	0x3f
	.zero		1


	//   ....[70]....
        /*0b04*/ 	.word	0x00010420
        /*0b08*/ 	.word	0x00000013
        /*0b0c*/ 	.word	0x00032460
        /*0b10*/ 	.short	0x010a
        /*0b12*/ 	.byte	0x3f
	.zero		1


	//   ....[71]....
        /*0b14*/ 	.word	0x00010ba0
        /*0b18*/ 	.word	0x00000004
        /*0b1c*/ 	.word	0x00032420
        /*0b20*/ 	.short	0x010a
        /*0b22*/ 	.byte	0x3f
	.zero		1


	//   ....[72]....
        /*0b24*/ 	.word	0x00010d40
        /*0b28*/ 	.word	0x00000005
        /*0b2c*/ 	.word	0x00032440
        /*0b30*/ 	.short	0x010a
        /*0b32*/ 	.byte	0x3f
	.zero		1


	//   ....[73]....
        /*0b34*/ 	.word	0x00010d90
        /*0b38*/ 	.word	0x00000011
        /*0b3c*/ 	.word	0x00032440
        /*0b40*/ 	.short	0x010a
        /*0b42*/ 	.byte	0x3f
	.zero		1


	//   ....[74]....
        /*0b44*/ 	.word	0x00010de0
        /*0b48*/ 	.word	0x00000005
        /*0b4c*/ 	.word	0x00032460
        /*0b50*/ 	.short	0x010a
        /*0b52*/ 	.byte	0x3f
	.zero		1


	//----- nvinfo : EIATTR_NUM_MBARRIERS
	.align		4
.L_1138:
        /*0b54*/ 	.byte	0x03, 0x38
        /*0b56*/ 	.short	0x0017


	//----- nvinfo : EIATTR_EXIT_INSTR_OFFSETS
	.align		4
        /*0b58*/ 	.byte	0x04, 0x1c
        /*0b5a*/ 	.short	(.L_1140 - .L_1139)


	//   ....[0]....
.L_1139:
        /*0b5c*/ 	.word	0x0000d2a0


	//----- nvinfo : EIATTR_MAX_THREADS
	.align		4
.L_1140:
        /*0b60*/ 	.byte	0x04, 0x05
        /*0b62*/ 	.short	(.L_1142 - .L_1141)
.L_1141:
        /*0b64*/ 	.word	0x00000180
        /*0b68*/ 	.word	0x00000001
        /*0b6c*/ 	.word	0x00000001


	//----- nvinfo : EIATTR_CRS_STACK_SIZE
	.align		4
.L_1142:
        /*0b70*/ 	.byte	0x04, 0x1e
        /*0b72*/ 	.short	(.L_1144 - .L_1143)
.L_1143:
        /*0b74*/ 	.word	0x00000000


	//----- nvinfo : EIATTR_CBANK_PARAM_SIZE
	.align		4
.L_1144:
        /*0b78*/ 	.byte	0x03, 0x19
        /*0b7a*/ 	.short	0x0b70


	//----- nvinfo : EIATTR_PARAM_CBANK
	.align		4
        /*0b7c*/ 	.byte	0x04, 0x0a
        /*0b7e*/ 	.short	(.L_1146 - .L_1145)
	.align		4
.L_1145:
        /*0b80*/ 	.word	index@(.nv.constant0._ZN7cutlass13device_kernelIN5flash11enable_sm90INS1_16FlashAttnFwdSm90INS1_25CollectiveMainloopFwdSm90ILi2EN4cute5tupleIJNS5_1CILi1EEES8_S8_EEENS6_IJNS7_ILi128EEENS7_ILi96EEENS7_ILi64EEEEEELi256ENS_6half_tEfNS_4arch4Sm90ELb0ELb0ELb0ELb0ELb1ELb0ELb1ELb1ELb0ELb1ELb1ELb0EEENS1_21CollectiveEpilogueFwdINS6_IJSA_NS7_ILi256EEESB_EEES9_SE_SG_Li256ELb0ELb1ELb1ELb0EEENS1_19SingleTileSchedulerILb0ELb1ELb1ELi128EEEEEEEEEvNT_6ParamsE)
        /*0b84*/ 	.short	0x0210
        /*0b86*/ 	.short	0x0b70


	//----- nvinfo : EIATTR_SW_WAR
	.align		4
.L_1146:
        /*0b88*/ 	.byte	0x04, 0x36
        /*0b8a*/ 	.short	(.L_1148 - .L_1147)
.L_1147:
        /*0b8c*/ 	.word	0x00000008
.L_1148:


//--------------------- .nv.info._ZN7cutlass13device_kernelIN5flash11enable_sm90INS1_16FlashAttnFwdSm90INS1_25CollectiveMainloopFwdSm90ILi2EN4cute5tupleIJNS5_1CILi1EEES8_S8_EEENS6_IJNS7_ILi128EEENS7_ILi96EEENS7_ILi64EEEEEELi256ENS_6half_tEfNS_4arch4Sm90ELb0ELb0ELb0ELb1ELb1ELb0ELb0ELb1ELb0ELb1ELb1ELb0EEENS1_21CollectiveEpilogueFwdINS6_IJSA_NS7_ILi256EEESB_EEES9_SE_SG_Li256ELb1ELb1ELb1ELb0EEENS1_36VarlenDynamicPersistentTileSchedulerILi128ELi96ELi256ELi128ELb1ELb1ELb1ELb0ELb1ELb1EEEEEEEEEvNT_6ParamsE --------------------------
	.section	.nv.info._ZN7cutlass13device_kernelIN5flash11enable_sm90INS1_16FlashAttnFwdSm90INS1_25CollectiveMainloopFwdSm90ILi2EN4cute5tupleIJNS5_1CILi1EEES8_S8_EEENS6_IJNS7_ILi128EEENS7_ILi96EEENS7_ILi64EEEEEELi256ENS_6half_tEfNS_4arch4Sm90ELb0ELb0ELb0ELb1ELb1ELb0ELb0ELb1ELb0ELb1ELb1ELb0EEENS1_21CollectiveEpilogueFwdINS6_IJSA_NS7_ILi256EEESB_EEES9_SE_SG_Li256ELb1ELb1ELb1ELb0EEENS1_36VarlenDynamicPersistentTileSchedulerILi128ELi96ELi256ELi128ELb1ELb1ELb1ELb0ELb1ELb1EEEEEEEEEvNT_6ParamsE,"",@"SHT_CUDA_INFO"
	.sectionflags	@""
	.align	4


	//----- nvinfo : EIATTR_CUDA_API_VERSION
	.align		4
        /*0000*/ 	.byte	0x04, 0x37
        /*0002*/ 	.short	(.L_1150 - .L_1149)
.L_1149:
        /*0004*/ 	.word	0x00000082


	//----- nvinfo : EIATTR_KPARAM_INFO
	.align		4
.L_1150:
        /*0008*/ 	.byte	0x04, 0x17
        /*000a*/ 	.short	(.L_1152 - .L_1151)
.L_1151:
        /*000c*/ 	.word	0x00000000
        /*0010*/ 	.short	0x0000
        /*0012*/ 	.short	0x0070
        /*0014*/ 	.byte	0x00, 0xf0, 0x01, 0x2a


	//----- nvinfo : EIATTR_SPARSE_MMA_MASK
	.align		4
.L_1152:
        /*0018*/ 	.byte	0x03, 0x50
        /*001a*/ 	.short	0x0000


	//----- nvinfo : EIATTR_MAXREG_COUNT
	.align		4
        /*001c*/ 	.byte	0x03, 0x1b
        /*001e*/ 	.short	0x00a8


	//----- nvinfo : EIATTR_NUM_BARRIERS
	.align		4
        /*0020*/ 	.byte	0x02, 0x4c
        /*0022*/ 	.byte	0x10
	.zero		1


	//----- nvinfo : EIATTR_EXTERNS
	.align		4
        /*0024*/ 	.byte	0x04, 0x0f
        /*0026*/ 	.short	(.L_1154 - .L_1153)


	//   ....[0]....
	.align		4
.L_1153:
        /*0028*/ 	.word	index@(__assertfail)


	//----- nvinfo : EIATTR_ANNOTATIONS
	.align		4
.L_1154:
        /*002c*/ 	.byte	0x04, 0x55
        /*002e*/ 	.short	(.L_1156 - .L_1155)


	//   ....[0]....
.L_1155:
        /* <DEDUP_REMOVED lines=16> */


	//----- nvinfo : EIATTR_MERCURY_ISA_VERSION
	.align		4
.L_1156:
        /*0118*/ 	.byte	0x03, 0x5f
        /*011a*/ 	.short	0x0101


	//----- nvinfo : EIATTR_UNUSED_LOAD_BYTE_OFFSET
	.align		4
        /*011c*/ 	.byte	0x04, 0x44
        /*011e*/ 	.short	(.L_1158 - .L_1157)


	//   ....[0]....
.L_1157:
        /*0120*/ 	.word	0x00000960
        /*0124*/ 	.word	0x0000fff0


	//   ....[1]....
        /*0128*/ 	.word	0x000060d0
        /*012c*/ 	.word	0x0000fff0


	//----- nvinfo : EIATTR_INT_WARP_WIDE_INSTR_OFFSETS
	.align		4
.L_1158:
        /*0130*/ 	.byte	0x04, 0x31
        /*0132*/ 	.short	(.L_1160 - .L_1159)


	//   ....[0]....
.L_1159:
        /*0134*/ 	.word	0x000000c0


	//   ....[1]....
        /*0138*/ 	.word	0x000000d0


	//   ....[2]....
        /*013c*/ 	.word	0x00000170


	//   ....[3]....
        /*0140*/ 	.word	0x0000bd90


	//   ....[4]....
        /*0144*/ 	.word	0x0000be20


	//   ....[5]....
        /*0148*/ 	.word	0x0000f0c0


	//   ....[6]....
        /*014c*/ 	.word	0x0000f150


	//----- nvinfo : EIATTR_COOP_GROUP_MASK_REGIDS
	.align		4
.L_1160:
        /*0150*/ 	.byte	0x04, 0x29
        /*0152*/ 	.short	(.L_1162 - .L_1161)


	//   ....[0]....
.L_1161:
        /*0154*/ 	.word	0xffffffff


	//   ....[1]....
        /*0158*/ 	.word	0xffffffff


	//   ....[2]....
        /*015c*/ 	.word	0xffffffff


	//   ....[3]....
        /*0160*/ 	.word	0xffffffff


	//   ....[4]....
        /*0164*/ 	.word	0xffffffff


	//   ....[5]....
        /*0168*/ 	.word	0xffffffff


	//   ....[6]....
        /*016c*/ 	.word	0xffffffff


	//   ....[7]....
        /*0170*/ 	.word	0xffffffff


	//   ....[8]....
        /*0174*/ 	.word	0xffffffff


	//   ....[9]....
        /*0178*/ 	.word	0xffffffff


	//   ....[10]....
        /*017c*/ 	.word	0xffffffff


	//   ....[11]....
        /*0180*/ 	.word	0xffffffff


	//   ....[12]....
        /*0184*/ 	.word	0xffffffff


	//   ....[13]....
        /*0188*/ 	.word	0xffffffff


	//   ....[14]....
        /*018c*/ 	.word	0xffffffff


	//   ....[15]....
        /*0190*/ 	.word	0xffffffff


	//   ....[16]....
        /*0194*/ 	.word	0xffffffff


	//   ....[17]....
        /*0198*/ 	.word	0xffffffff


	//   ....[18]....
        /*019c*/ 	.word	0xffffffff


	//   ....[19]....
        /*01a0*/ 	.word	0xffffffff


	//   ....[20]....
        /*01a4*/ 	.word	0xffffffff


	//   ....[21]....
        /*01a8*/ 	.word	0xffffffff


	//   ....[22]....
        /*01ac*/ 	.word	0xffffffff


	//   ....[23]....
        /*01b0*/ 	.word	0xffffffff


	//   ....[24]....
        /*01b4*/ 	.word	0xffffffff


	//   ....[25]....
        /*01b8*/ 	.word	0xffffffff


	//   ....[26]....
        /*01bc*/ 	.word	0xffffffff


	//   ....[27]....
        /*01c0*/ 	.word	0xffffffff


	//   ....[28]....
        /*01c4*/ 	.word	0xffffffff


	//   ....[29]....
        /*01c8*/ 	.word	0xffffffff


	//   ....[30]....
        /*01cc*/ 	.word	0xffffffff


	//   ....[31]....
        /*01d0*/ 	.word	0xffffffff


	//   ....[32]....
        /*01d4*/ 	.word	0xffffffff


	//   ....[33]....
        /*01d8*/ 	.word	0xffffffff


	//   ....[34]....
        /*01dc*/ 	.word	0xffffffff


	//   ....[35]....
        /*01e0*/ 	.word	0xffffffff


	//   ....[36]....
        /*01e4*/ 	.word	0xffffffff


	//   ....[37]....
        /*01e8*/ 	.word	0xffffffff


	//   ....[38]....
        /*01ec*/ 	.word	0xffffffff


	//   ....[39]....
        /*01f0*/ 	.word	0xffffffff


	//   ....[40]....
        /*01f4*/ 	.word	0xffffffff


	//   ....[41]....
        /*01f8*/ 	.word	0xffffffff


	//   ....[42]....
        /*01fc*/ 	.word	0xffffffff


	//   ....[43]....
        /*0200*/ 	.word	0xffffffff


	//   ....[44]....
        /*0204*/ 	.word	0xffffffff


	//   ....[45]....
        /*0208*/ 	.word	0xffffffff


	//   ....[46]....
        /*020c*/ 	.word	0xffffffff


	//   ....[47]....
        /*0210*/ 	.word	0xffffffff


	//   ....[48]....
        /*0214*/ 	.word	0xffffffff


	//   ....[49]....
        /*0218*/ 	.word	0xffffffff


	//   ....[50]....
        /*021c*/ 	.word	0xffffffff


	//   ....[51]....
        /*0220*/ 	.word	0xffffffff


	//   ....[52]....
        /*0224*/ 	.word	0xffffffff


	//   ....[53]....
        /*0228*/ 	.word	0xffffffff


	//   ....[54]....
        /*022c*/ 	.word	0xffffffff


	//   ....[55]....
        /*0230*/ 	.word	0xffffffff


	//   ....[56]....
        /*0234*/ 	.word	0xffffffff


	//   ....[57]....
        /*0238*/ 	.word	0xffffffff


	//   ....[58]....
        /*023c*/ 	.word	0xffffffff


	//   ....[59]....
        /*0240*/ 	.word	0xffffffff


	//   ....[60]....
        /*0244*/ 	.word	0xffffffff


	//   ....[61]....
        /*0248*/ 	.word	0xffffffff


	//   ....[62]....
        /*024c*/ 	.word	0xffffffff


	//   ....[63]....
        /*0250*/ 	.word	0xffffffff


	//   ....[64]....
        /*0254*/ 	.word	0xffffffff


	//   ....[65]....
        /*0258*/ 	.word	0xffffffff


	//   ....[66]....
        /*025c*/ 	.word	0xffffffff


	//   ....[67]....
        /*0260*/ 	.word	0xffffffff


	//   ....[68]....
        /*0264*/ 	.word	0xffffffff


	//   ....[69]....
        /*0268*/ 	.word	0xffffffff


	//   ....[70]....
        /*026c*/ 	.word	0xffffffff


	//   ....[71]....
        /*0270*/ 	.word	0xffffffff


	//   ....[72]....
        /*0274*/ 	.word	0xffffffff


	//   ....[73]....
        /*0278*/ 	.word	0xffffffff


	//   ....[74]....
        /*027c*/ 	.word	0xffffffff


	//   ....[75]....
        /*0280*/ 	.word	0xffffffff


	//   ....[76]....
        /*0284*/ 	.word	0xffffffff


	//   ....[77]....
        /*0288*/ 	.word	0xffffffff


	//   ....[78]....
        /*028c*/ 	.word	0xffffffff


	//   ....[79]....
        /*0290*/ 	.word	0xffffffff


	//   ....[80]....
        /*0294*/ 	.word	0xffffffff


	//   ....[81]....
        /*0298*/ 	.word	0xffffffff


	//   ....[82]....
        /*029c*/ 	.word	0xffffffff


	//   ....[83]....
        /*02a0*/ 	.word	0xffffffff


	//   ....[84]....
        /*02a4*/ 	.word	0xffffffff


	//   ....[85]....
        /*02a8*/ 	.word	0xffffffff


	//   ....[86]....
        /*02ac*/ 	.word	0xffffffff


	//   ....[87]....
        /*02b0*/ 	.word	0xffffffff


	//   ....[88]....
        /*02b4*/ 	.word	0xffffffff


	//   ....[89]....
        /*02b8*/ 	.word	0xffffffff


	//   ....[90]....
        /*02bc*/ 	.word	0xffffffff


	//   ....[91]....
        /*02c0*/ 	.word	0xffffffff


	//   ....[92]....
        /*02c4*/ 	.word	0xffffffff


	//   ....[93]....
        /*02c8*/ 	.word	0xffffffff


	//   ....[94]....
        /*02cc*/ 	.word	0xffffffff


	//   ....[95]....
        /*02d0*/ 	.word	0xffffffff


	//   ....[96]....
        /*02d4*/ 	.word	0xffffffff


	//   ....[97]....
        /*02d8*/ 	.word	0xffffffff


	//   ....[98]....
        /*02dc*/ 	.word	0xffffffff


	//   ....[99]....
        /*02e0*/ 	.word	0xffffffff


	//   ....[100]....
        /*02e4*/ 	.word	0xffffffff


	//   ....[101]....
        /*02e8*/ 	.word	0xffffffff


	//   ....[102]....
        /*02ec*/ 	.word	0xffffffff


	//   ....[103]....
        /*02f0*/ 	.word	0xffffffff


	//   ....[104]....
        /*02f4*/ 	.word	0xffffffff


	//   ....[105]....
        /*02f8*/ 	.word	0xffffffff


	//   ....[106]....
        /*02fc*/ 	.word	0xffffffff


	//   ....[107]....
        /*0300*/ 	.word	0xffffffff


	//   ....[108]....
        /*0304*/ 	.word	0xffffffff


	//   ....[109]....
        /*0308*/ 	.word	0xffffffff


	//   ....[110]....
        /*030c*/ 	.word	0xffffffff


	//   ....[111]....
        /*0310*/ 	.word	0xffffffff


	//   ....[112]....
        /*0314*/ 	.word	0xffffffff


	//   ....[113]....
        /*0318*/ 	.word	0xffffffff


	//   ....[114]....
        /*031c*/ 	.word	0xffffffff


	//   ....[115]....
        /*0320*/ 	.word	0xffffffff


	//   ....[116]....
        /*0324*/ 	.word	0xffffffff


	//   ....[117]....
        /*0328*/ 	.word	0xffffffff


	//   ....[118]....
        /*032c*/ 	.word	0xffffffff


	//   ....[119]....
        /*0330*/ 	.word	0xffffffff


	//   ....[120]....
        /*0334*/ 	.word	0xffffffff


	//   ....[121]....
        /*0338*/ 	.word	0xffffffff


	//   ....[122]....
        /*033c*/ 	.word	0xffffffff


	//   ....[123]....
        /*0340*/ 	.word	0xffffffff


	//   ....[124]....
        /*0344*/ 	.word	0xffffffff


	//   ....[125]....
        /*0348*/ 	.word	0xffffffff


	//   ....[126]....
        /*034c*/ 	.word	0xffffffff


	//   ....[127]....
        /*0350*/ 	.word	0xffffffff


	//   ....[128]....
        /*0354*/ 	.word	0xffffffff


	//   ....[129]....
        /*0358*/ 	.word	0xffffffff


	//   ....[130]....
        /*035c*/ 	.word	0xffffffff


	//   ....[131]....
        /*0360*/ 	.word	0xffffffff


	//   ....[132]....
        /*0364*/ 	.word	0xffffffff


	//   ....[133]....
        /*0368*/ 	.word	0xffffffff


	//   ....[134]....
        /*036c*/ 	.word	0xffffffff


	//   ....[135]....
        /*0370*/ 	.word	0xffffffff


	//   ....[136]....
        /*0374*/ 	.word	0xffffffff


	//   ....[137]....
        /*0378*/ 	.word	0xffffffff


	//   ....[138]....
        /*037c*/ 	.word	0xffffffff


	//   ....[139]....
        /*0380*/ 	.word	0xffffffff


	//   ....[140]....
        /*0384*/ 	.word	0xffffffff


	//   ....[141]....
        /*0388*/ 	.word	0xffffffff


	//   ....[142]....
        /*038c*/ 	.word	0xffffffff


	//   ....[143]....
        /*0390*/ 	.word	0x0500000f


	//   ....[144]....
        /*0394*/ 	.word	0x0500000f


	//   ....[145]....
        /*0398*/ 	.word	0x0500000f


	//   ....[146]....
        /*039c*/ 	.word	0x0500000f


	//   ....[147]....
        /*03a0*/ 	.word	0x0500000f


	//   ....[148]....
        /*03a4*/ 	.word	0x0500000f


	//   ....[149]....
        /*03a8*/ 	.word	0x0500000f


	//   ....[150]....
        /*03ac*/ 	.word	0x0500000f


	//   ....[151]....
        /*03b0*/ 	.word	0x0500000f


	//   ....[152]....
        /*03b4*/ 	.word	0x0500000f


	//   ....[153]....
        /*03b8*/ 	.word	0x0500000f


	//   ....[154]....
        /*03bc*/ 	.word	0x0500000f


	//   ....[155]....
        /*03c0*/ 	.word	0x0500000f


	//   ....[156]....
        /*03c4*/ 	.word	0x0500000f


	//   ....[157]....
        /*03c8*/ 	.word	0x0500000f


	//   ....[158]....
        /*03cc*/ 	.word	0x0500000f


	//   ....[159]....
        /*03d0*/ 	.word	0x0500000f


	//   ....[160]....
        /*03d4*/ 	.word	0x0500000f


	//   ....[161]....
        /*03d8*/ 	.word	0x0500000f


	//   ....[162]....
        /*03dc*/ 	.word	0x0500000f


	//   ....[163]....
        /*03e0*/ 	.word	0x0500000f


	//   ....[164]....
        /*03e4*/ 	.word	0x0500000f


	//   ....[165]....
        /*03e8*/ 	.word	0x0500000f


	//   ....[166]....
        /*03ec*/ 	.word	0x0500000f


	//   ....[167]....
        /*03f0*/ 	.word	0x0500000f


	//   ....[168]....
        /*03f4*/ 	.word	0x0500000f


	//   ....[169]....
        /*03f8*/ 	.word	0x0500000f


	//   ....[170]....
        /*03fc*/ 	.word	0x0500000f


	//   ....[171]....
        /*0400*/ 	.word	0x0500000f


	//   ....[172]....
        /*0404*/ 	.word	0x0500000f


	//   ....[173]....
        /*0408*/ 	.word	0x0500000f


	//   ....[174]....
        /*040c*/ 	.word	0x0500000f


	//   ....[175]....
        /*0410*/ 	.word	0x0500000f


	//   ....[176]....
        /*0414*/ 	.word	0x0500000f


	//   ....[177]....
        /*0418*/ 	.word	0x0500000f


	//   ....[178]....
        /*041c*/ 	.word	0x0500000f


	//   ....[179]....
        /*0420*/ 	.word	0x0500000f


	//   ....[180]....
        /*0424*/ 	.word	0x0500000f


	//   ....[181]....
        /*0428*/ 	.word	0x0500000f


	//   ....[182]....
        /*042c*/ 	.word	0x0500000f


	//   ....[183]....
        /*0430*/ 	.word	0x0500000f


	//   ....[184]....
        /*0434*/ 	.word	0x0500000f


	//   ....[185]....
        /*0438*/ 	.word	0x0500000f


	//   ....[186]....
        /*043c*/ 	.word	0x0500000f


	//   ....[187]....
        /*0440*/ 	.word	0x0500000f


	//   ....[188]....
        /*0444*/ 	.word	0x0500000f


	//   ....[189]....
        /*0448*/ 	.word	0x0500000f


	//   ....[190]....
        /*044c*/ 	.word	0x0500000f


	//   ....[191]....
        /*0450*/ 	.word	0x0500000f


	//   ....[192]....
        /*0454*/ 	.word	0x0500000f


	//   ....[193]....
        /*0458*/ 	.word	0x0500000f


	//   ....[194]....
        /*045c*/ 	.word	0x0500000f


	//   ....[195]....
        /*0460*/ 	.word	0x0500000f


	//   ....[196]....
        /*0464*/ 	.word	0x0500000f


	//   ....[197]....
        /*0468*/ 	.word	0x0500000f


	//   ....[198]....
        /*046c*/ 	.word	0x0500000f


	//   ....[199]....
        /*0470*/ 	.word	0x0500000f


	//   ....[200]....
        /*0474*/ 	.word	0x0500000f


	//   ....[201]....
        /*0478*/ 	.word	0x0500000f


	//   ....[202]....
        /*047c*/ 	.word	0x0500000f


	//   ....[203]....
        /*0480*/ 	.word	0x0500000f


	//   ....[204]....
        /*0484*/ 	.word	0x0500000f


	//   ....[205]....
        /*0488*/ 	.word	0x0500000f


	//   ....[206]....
        /*048c*/ 	.word	0x0500000f


	//   ....[207]....
        /*0490*/ 	.word	0x0500000f


	//   ....[208]....
        /*0494*/ 	.word	0x0500000f


	//   ....[209]....
        /*0498*/ 	.word	0x0500000f


	//   ....[210]....
        /*049c*/ 	.word	0x0500000f


	//   ....[211]....
        /*04a0*/ 	.word	0x0500000f


	//   ....[212]....
        /*04a4*/ 	.word	0x0500000f


	//   ....[213]....
        /*04a8*/ 	.word	0x0500000f


	//   ....[214]....
        /*04ac*/ 	.word	0x0500000f


	//   ....[215]....
        /*04b0*/ 	.word	0x0500000f


	//   ....[216]....
        /*04b4*/ 	.word	0x0500000f


	//   ....[217]....
        /*04b8*/ 	.word	0x0500000f


	//   ....[218]....
        /*04bc*/ 	.word	0x0500000f


	//   ....[219]....
        /*04c0*/ 	.word	0x0500000f


	//   ....[220]....
        /*04c4*/ 	.word	0x0500000f


	//   ....[221]....
        /*04c8*/ 	.word	0x0500000f


	//   ....[222]....
        /*04cc*/ 	.word	0x0500000f


	//   ....[223]....
        /*04d0*/ 	.word	0x0500000f


	//   ....[224]....
        /*04d4*/ 	.word	0x0500000f


	//   ....[225]....
        /*04d8*/ 	.word	0x0500000f


	//   ....[226]....
        /*04dc*/ 	.word	0x0500000f


	//----- nvinfo : EIATTR_COOP_GROUP_INSTR_OFFSETS
	.align		4
.L_1162:
        /*04e0*/ 	.byte	0x04, 0x28
        /*04e2*/ 	.short	(.L_1164 - .L_1163)


	//   ....[0]....
.L_1163:
        /*04e4*/ 	.word	0x00000080


	//   ....[1]....
        /*04e8*/ 	.word	0x00000090


	//   ....[2]....
        /*04ec*/ 	.word	0x000002d0


	//   ....[3]....
        /*04f0*/ 	.word	0x00000430


	//   ....[4]....
        /*04f4*/ 	.word	0x00000550


	//   ....[5]....
        /*04f8*/ 	.word	0x000006b0


	//   ....[6]....
        /*04fc*/ 	.word	0x00001c00


	//   ....[7]....
        /*0500*/ 	.word	0x00002820


	//   ....[8]....
        /*0504*/ 	.word	0x00002880


	//   ....[9]....
        /*0508*/ 	.word	0x00002ce0


	//   ....[10]....
        /*050c*/ 	.word	0x00002d50


	//   ....[11]....
        /*0510*/ 	.word	0x00003dc0


	//   ....[12]....
        /*0514*/ 	.word	0x00003de0


	//   ....[13]....
        /*0518*/ 	.word	0x000046f0


	//   ....[14]....
        /*051c*/ 	.word	0x00004740


	//   ....[15]....
        /*0520*/ 	.word	0x00005650


	//   ....[16]....
        /*0524*/ 	.word	0x000056c0


	//   ....[17]....
        /*0528*/ 	.word	0x00005730


	//   ....[18]....
        /*052c*/ 	.word	0x00005750


	//   ....[19]....
        /*0530*/ 	.word	0x00007220


	//   ....[20]....
        /*0534*/ 	.word	0x00007240


	//   ....[21]....
        /*0538*/ 	.word	0x00007250


	//   ....[22]....
        /*053c*/ 	.word	0x00007260


	//   ....[23]....
        /*0540*/ 	.word	0x00007d30


	//   ....[24]....
        /*0544*/ 	.word	0x00007d50


	//   ....[25]....
        /*0548*/ 	.word	0x00007f00


	//   ....[26]....
        /*054c*/ 	.word	0x00007f20


	//   ....[27]....
        /*0550*/ 	.word	0x00008060


	//   ....[28]....
        /*0554*/ 	.word	0x00008080


	//   ....[29]....
        /*0558*/ 	.word	0x000081d0


	//   ....[30]....
        /*055c*/ 	.word	0x000081f0


	//   ....[31]....
        /*0560*/ 	.word	0x00008780


	//   ....[32]....
        /*0564*/ 	.word	0x00008790


	//   ....[33]....
        /*0568*/ 	.word	0x00009050


	//   ....[34]....
        /*056c*/ 	.word	0x00009060


	//   ....[35]....
        /*0570*/ 	.word	0x0000a2e0


	//   ....[36]....
        /*0574*/ 	.word	0x0000a310


	//   ....[37]....
        /*0578*/ 	.word	0x0000a480


	//   ....[38]....
        /*057c*/ 	.word	0x0000a4a0


	//   ....[39]....
        /*0580*/ 	.word	0x0000a5e0


	//   ....[40]....
        /*0584*/ 	.word	0x0000a600


	//   ....[41]....
        /*0588*/ 	.word	0x0000a750


	//   ....[42]....
        /*058c*/ 	.word	0x0000a770


	//   ....[43]....
        /*0590*/ 	.word	0x0000a950


	//   ....[44]....
        /*0594*/ 	.word	0x0000ab40


	//   ....[45]....
        /*0598*/ 	.word	0x0000ab70


	//   ....[46]....
        /*059c*/ 	.word	0x0000aba0


	//   ....[47]....
        /*05a0*/ 	.word	0x0000abd0


	//   ....[48]....
        /*05a4*/ 	.word	0x0000ac00


	//   ....[49]....
        /*05a8*/ 	.word	0x0000ac30


	//   ....[50]....
        /*05ac*/ 	.word	0x0000ada0


	//   ....[51]....
        /*05b0*/ 	.word	0x0000add0


	//   ....[52]....
        /*05b4*/ 	.word	0x0000ae00


	//   ....[53]....
        /*05b8*/ 	.word	0x0000ae30


	//   ....[54]....
        /*05bc*/ 	.word	0x0000ae60


	//   ....[55]....
        /*05c0*/ 	.word	0x0000ae90


	//   ....[56]....
        /*05c4*/ 	.word	0x0000af20


	//   ....[57]....
        /*05c8*/ 	.word	0x0000af50


	//   ....[58]....
        /*05cc*/ 	.word	0x0000af60


	//   ....[59]....
        /*05d0*/ 	.word	0x0000aff0


	//   ....[60]....
        /*05d4*/ 	.word	0x0000c910


	//   ....[61]....
        /*05d8*/ 	.word	0x0000c930


	//   ....[62]....
        /*05dc*/ 	.word	0x0000c9c0


	//   ....[63]....
        /*05e0*/ 	.word	0x0000c9e0


	//   ....[64]....
        /*05e4*/ 	.word	0x0000ca60


	//   ....[65]....
        /*05e8*/ 	.word	0x0000ca80


	//   ....[66]....
        /*05ec*/ 	.word	0x0000cb00


	//   ....[67]....
        /*05f0*/ 	.word	0x0000cb20


	//   ....[68]....
        /*05f4*/ 	.word	0x0000cba0


	//   ....[69]....
        /*05f8*/ 	.word	0x0000cbc0


	//   ....[70]....
        /*05fc*/ 	.word	0x0000cbd0


	//   ....[71]....
        /*0600*/ 	.word	0x0000cbe0


	//   ....[72]....
        /*0604*/ 	.word	0x0000d3e0


	//   ....[73]....
        /*0608*/ 	.word	0x0000d410


	//   ....[74]....
        /*060c*/ 	.word	0x0000d440


	//   ....[75]....
        /*0610*/ 	.word	0x0000d4d0


	//   ....[76]....
        /*0614*/ 	.word	0x0000d4e0


	//   ....[77]....
        /*0618*/ 	.word	0x0000d570


	//   ....[78]....
        /*061c*/ 	.word	0x0000d580


	//   ....[79]....
        /*0620*/ 	.word	0x0000d610


	//   ....[80]....
        /*0624*/ 	.word	0x0000d620


	//   ....[81]....
        /*0628*/ 	.word	0x0000d6b0


	//   ....[82]....
        /*062c*/ 	.word	0x0000d6c0


	//   ....[83]....
        /*0630*/ 	.word	0x0000d750


	//   ....[84]....
        /*0634*/ 	.word	0x0000d760


	//   ....[85]....
        /*0638*/ 	.word	0x0000d7e0


	//   ....[86]....
        /*063c*/ 	.word	0x0000d7f0


	//   ....[87]....
        /*0640*/ 	.word	0x0000d800


	//   ....[88]....
        /*0644*/ 	.word	0x0000dc60


	//   ....[89]....
        /*0648*/ 	.word	0x0000dc90


	//   ....[90]....
        /*064c*/ 	.word	0x0000dce0


	//   ....[91]....
        /*0650*/ 	.word	0x0000dd90


	//   ....[92]....
        /*0654*/ 	.word	0x0000ddb0


	//   ....[93]....
        /*0658*/ 	.word	0x0000de60


	//   ....[94]....
        /*065c*/ 	.word	0x0000de70


	//   ....[95]....
        /*0660*/ 	.word	0x0000dea0


	//   ....[96]....
        /*0664*/ 	.word	0x0000df30


	//   ....[97]....
        /*0668*/ 	.word	0x0000dfd0


	//   ....[98]....
        /*066c*/ 	.word	0x0000dff0


	//   ....[99]....
        /*0670*/ 	.word	0x0000e000


	//   ....[100]....
        /*0674*/ 	.word	0x0000e720


	//   ....[101]....
        /*0678*/ 	.word	0x0000e740


	//   ....[102]....
        /*067c*/ 	.word	0x0000e750


	//   ....[103]....
        /*0680*/ 	.word	0x0000e790


	//   ....[104]....
        /*0684*/ 	.word	0x0000e7a0


	//   ....[105]....
        /*0688*/ 	.word	0x0000e7e0


	//   ....[106]....
        /*068c*/ 	.word	0x0000e7f0


	//   ....[107]....
        /*0690*/ 	.word	0x0000e830


	//   ....[108]....
        /*0694*/ 	.word	0x0000e840


	//   ....[109]....
        /*0698*/ 	.word	0x0000e880


	//   ....[110]....
        /*069c*/ 	.word	0x0000e890


	//   ....[111]....
        /*06a0*/ 	.word	0x0000e8a0


	//   ....[112]....
        /*06a4*/ 	.word	0x0000ebf0


	//   ....[113]....
        /*06a8*/ 	.word	0x0000ec10


	//   ....[114]....
        /*06ac*/ 	.word	0x0000ec20


	//   ....[115]....
        /*06b0*/ 	.word	0x0000ec30


	//   ....[116]....
        /*06b4*/ 	.word	0x0000ec40


	//   ....[117]....
        /*06b8*/ 	.word	0x0000ec60


	//   ....[118]....
        /*06bc*/ 	.word	0x0000ecd0


	//   ....[119]....
        /*06c0*/ 	.word	0x0000ed00


	//   ....[120]....
        /*06c4*/ 	.word	0x0000ed10


	//   ....[121]....
        /*06c8*/ 	.word	0x0000ed80


	//   ....[122]....
        /*06cc*/ 	.word	0x0000ed90


	//   ....[123]....
        /*06d0*/ 	.word	0x0000ee90


	//   ....[124]....
        /*06d4*/ 	.word	0x0000f380


	//   ....[125]....
        /*06d8*/ 	.word	0x0000f3b0


	//   ....[126]....
        /*06dc*/ 	.word	0x0000f410


	//   ....[127]....
        /*06e0*/ 	.word	0x0000f440


	//   ....[128]....
        /*06e4*/ 	.word	0x0000f470


	//   ....[129]....
        /*06e8*/ 	.word	0x0000f4a0


	//   ....[130]....
        /*06ec*/ 	.word	0x0000f4d0


	//   ....[131]....
        /*06f0*/ 	.word	0x0000f500


	//   ....[132]....
        /*06f4*/ 	.word	0x0000f6a0


	//   ....[133]....
        /*06f8*/ 	.word	0x0000f6d0


	//   ....[134]....
        /*06fc*/ 	.word	0x0000f700


	//   ....[135]....
        /*0700*/ 	.word	0x0000f730


	//   ....[136]....
        /*0704*/ 	.word	0x0000f760


	//   ....[137]....
        /*0708*/ 	.word	0x0000f790


	//   ....[138]....
        /*070c*/ 	.word	0x0000f850


	//   ....[139]....
        /*0710*/ 	.word	0x0000f870


	//   ....[140]....
        /*0714*/ 	.word	0x0000f880


	//   ....[141]....
        /*0718*/ 	.word	0x0000f8e0


	//   ....[142]....
        /*071c*/ 	.word	0x0000ff00


	//   ....[143]....
        /*0720*/ 	.word	0x000103e0


	//   ....[144]....
        /*0724*/ 	.word	0x000104d0


	//   ....[145]....
        /*0728*/ 	.word	0x00010570


	//   ....[146]....
        /*072c*/ 	.word	0x000105d0


	//   ....[147]....
        /*0730*/ 	.word	0x000106c0


	//   ....[148]....
        /*0734*/ 	.word	0x00010730


	//   ....[149]....
        /*0738*/ 	.word	0x00010820


	//   ....[150]....
        /*073c*/ 	.word	0x00010890


	//   ....[151]....
        /*0740*/ 	.word	0x00010980


	//   ....[152]....
        /*0744*/ 	.word	0x000109f0


	//   ....[153]....
        /*0748*/ 	.word	0x00010ae0


	//   ....[154]....
        /*074c*/ 	.word	0x00010b50


	//   ....[155]....
        /*0750*/ 	.word	0x00010bf0


	//   ....[156]....
        /*0754*/ 	.word	0x00010ce0


	//   ....[157]....
        /*0758*/ 	.word	0x00010d50


	//   ....[158]....
        /*075c*/ 	.word	0x00010db0


	//   ....[159]....
        /*0760*/ 	.word	0x00010ea0


	//   ....[160]....
        /*0764*/ 	.word	0x00010f00


	//   ....[161]....
        /*0768*/ 	.word	0x00011000


	//   ....[162]....
        /*076c*/ 	.word	0x00011060


	//   ....[163]....
        /*0770*/ 	.word	0x00011160


	//   ....[164]....
        /*0774*/ 	.word	0x000111c0


	//   ....[165]....
        /*0778*/ 	.word	0x000112c0


	//   ....[166]....
        /*077c*/ 	.word	0x00011320


	//   ....[167]....
        /*0780*/ 	.word	0x00011420


	//   ....[168]....
        /*0784*/ 	.word	0x00011480


	//   ....[169]....
        /*0788*/ 	.word	0x00011580


	//   ....[170]....
        /*078c*/ 	.word	0x000115e0


	//   ....[171]....
        /*0790*/ 	.word	0x000116c0


	//   ....[172]....
        /*0794*/ 	.word	0x000117f0


	//   ....[173]....
        /*0798*/ 	.word	0x000118d0


	//   ....[174]....
        /*079c*/ 	.word	0x00011980


	//   ....[175]....
        /*07a0*/ 	.word	0x00011a90


	//   ....[176]....
        /*07a4*/ 	.word	0x00011af0


	//   ....[177]....
        /*07a8*/ 	.word	0x00011c00


	//   ....[178]....
        /*07ac*/ 	.word	0x00011c60


	//   ....[179]....
        /*07b0*/ 	.word	0x00011d70


	//   ....[180]....
        /*07b4*/ 	.word	0x00011dd0


	//   ....[181]....
        /*07b8*/ 	.word	0x00011ee0


	//   ....[182]....
        /*07bc*/ 	.word	0x00011f40


	//   ....[183]....
        /*07c0*/ 	.word	0x00012000


	//   ....[184]....
        /*07c4*/ 	.word	0x00012160


	//   ....[185]....
        /*07c8*/ 	.word	0x00012200


	//   ....[186]....
        /*07cc*/ 	.word	0x00012260


	//   ....[187]....
        /*07d0*/ 	.word	0x00012310


	//   ....[188]....
        /*07d4*/ 	.word	0x00012370


	//   ....[189]....
        /*07d8*/ 	.word	0x00012420


	//   ....[190]....
        /*07dc*/ 	.word	0x00012480


	//   ....[191]....
        /*07e0*/ 	.word	0x00012530


	//   ....[192]....
        /*07e4*/ 	.word	0x00012590


	//   ....[193]....
        /*07e8*/ 	.word	0x00012640


	//   ....[194]....
        /*07ec*/ 	.word	0x000126a0


	//   ....[195]....
        /*07f0*/ 	.word	0x00012750


	//   ....[196]....
        /*07f4*/ 	.word	0x00012830


	//   ....[197]....
        /*07f8*/ 	.word	0x000128d0


	//   ....[198]....
        /*07fc*/ 	.word	0x00012930


	//   ....[199]....
        /*0800*/ 	.word	0x00012a00


	//   ....[200]....
        /*0804*/ 	.word	0x00012a60


	//   ....[201]....
        /*0808*/ 	.word	0x00012b30


	//   ....[202]....
        /*080c*/ 	.word	0x00012b90


	//   ....[203]....
        /*0810*/ 	.word	0x00012c70


	//   ....[204]....
        /*0814*/ 	.word	0x00012cd0


	//   ....[205]....
        /*0818*/ 	.word	0x00012da0


	//   ....[206]....
        /*081c*/ 	.word	0x00012e00


	//   ....[207]....
        /*0820*/ 	.word	0x00012ed0


	//   ....[208]....
        /*0824*/ 	.word	0x00012f60


	//   ....[209]....
        /*0828*/ 	.word	0x00013000


	//   ....[210]....
        /*082c*/ 	.word	0x00013180


	//   ....[211]....
        /*0830*/ 	.word	0x000131f0


	//   ....[212]....
        /*0834*/ 	.word	0x00013260


	//   ....[213]....
        /*0838*/ 	.word	0x000132d0


	//   ....[214]....
        /*083c*/ 	.word	0x00013340


	//   ....[215]....
        /*0840*/ 	.word	0x000133c0


	//   ....[216]....
        /*0844*/ 	.word	0x00013440


	//   ....[217]....
        /*0848*/ 	.word	0x000134d0


	//   ....[218]....
        /*084c*/ 	.word	0x00013540


	//   ....[219]....
        /*0850*/ 	.word	0x000135b0


	//   ....[220]....
        /*0854*/ 	.word	0x00013620


	//   ....[221]....
        /*0858*/ 	.word	0x000136a0


	//   ....[222]....
        /*085c*/ 	.word	0x00013710


	//   ....[223]....
        /*0860*/ 	.word	0x000137b0


	//   ....[224]....
        /*0864*/ 	.word	0x00013800


	//   ....[225]....
        /*0868*/ 	.word	0x00013890


	//   ....[226]....
        /*086c*/ 	.word	0x000139c0


	//----- nvinfo : EIATTR_REG_RECONFIG
	.align		4
.L_1164:
        /*0870*/ 	.byte	0x01, 0x54
	.zero		2


	//----- nvinfo : EIATTR_SYSCALL_OFFSETS
	.align		4
        /*0874*/ 	.byte	0x04, 0x46
        /*0876*/ 	.short	(.L_1166 - .L_1165)


	//   ....[0]....
.L_1165:
        /*0878*/ 	.word	0x00001d80


	//   ....[1]....
        /*087c*/ 	.word	0x0000bf80


	//   ....[2]....
        /*0880*/ 	.word	0x0000c0d0


	//   ....[3]....
        /*0884*/ 	.word	0x0000c1c0


	//   ....[4]....
        /*0888*/ 	.word	0x0000d050


	//----- nvinfo : EIATTR_MBARRIER_INSTR_OFFSETS
	.align		4
.L_1166:
        /*088c*/ 	.byte	0x04, 0x39
        /*088e*/ 	.short	(.L_1168 - .L_1167)


	//   ....[0]....
.L_1167:
        /*0890*/ 	.word	0x00000180
        /*0894*/ 	.word	0x000000ff
        /*0898*/ 	.word	0x00022800
        /*089c*/ 	.short	0x0100
        /*089e*/ 	.byte	0x08
	.zero		1


	//   ....[1]....
        /*08a0*/ 	.word	0x00000190
        /*08a4*/ 	.word	0x000000ff
        /*08a8*/ 	.word	0x00022820
        /*08ac*/ 	.short	0x0100
        /*08ae*/ 	.byte	0x08
	.zero		1


	//   ....[2]....
        /*08b0*/ 	.word	0x00000280
        /*08b4*/ 	.word	0x000000ff
        /*08b8*/ 	.word	0x00022830
        /*08bc*/ 	.short	0x0100
        /*08be*/ 	.byte	0x08
	.zero		1


	//   ....[3]....
        /*08c0*/ 	.word	0x00000290
        /*08c4*/ 	.word	0x000000ff
        /*08c8*/ 	.word	0x00022840
        /*08cc*/ 	.short	0x0100
        /*08ce*/ 	.byte	0x08
	.zero		1


	//   ....[4]....
        /*08d0*/ 	.word	0x000002a0
        /*08d4*/ 	.word	0x000000ff
        /*08d8*/ 	.word	0x00022838
        /*08dc*/ 	.short	0x0100
        /*08de*/ 	.byte	0x08
	.zero		1


	//   ....[5]....
        /*08e0*/ 	.word	0x000002b0
        /*08e4*/ 	.word	0x000000ff
        /*08e8*/ 	.word	0x00022848
        /*08ec*/ 	.short	0x0100
        /*08ee*/ 	.byte	0x08
	.zero		1


	//   ....[6]....
        /*08f0*/ 	.word	0x000003e0
        /*08f4*/ 	.word	0x000000ff
        /*08f8*/ 	.word	0x00022850
        /*08fc*/ 	.short	0x0100
        /*08fe*/ 	.byte	0x08
	.zero		1


	//   ....[7]....
        /*0900*/ 	.word	0x000003f0
        /*0904*/ 	.word	0x000000ff
        /*0908*/ 	.word	0x00022860
        /*090c*/ 	.short	0x0100
        /*090e*/ 	.byte	0x08
	.zero		1


	//   ....[8]....
        /*0910*/ 	.word	0x00000400
        /*0914*/ 	.word	0x000000ff
        /*0918*/ 	.word	0x00022858
        /*091c*/ 	.short	0x0100
        /*091e*/ 	.byte	0x08
	.zero		1


	//   ....[9]....
        /*0920*/ 	.word	0x00000410
        /*0924*/ 	.word	0x000000ff
        /*0928*/ 	.word	0x00022868
        /*092c*/ 	.short	0x0100
        /*092e*/ 	.byte	0x08
	.zero		1


	//   ....[10]....
        /*0930*/ 	.word	0x00000500
        /*0934*/ 	.word	0x000000ff
        /*0938*/ 	.word	0x00022870
        /*093c*/ 	.short	0x0100
        /*093e*/ 	.byte	0x06
	.zero		1


	//   ....[11]....
        /*0940*/ 	.word	0x00000510
        /*0944*/ 	.word	0x000000ff
        /*0948*/ 	.word	0x00022880
        /*094c*/ 	.short	0x0100
        /*094e*/ 	.byte	0x06
	.zero		1


	//   ....[12]....
        /*0950*/ 	.word	0x00000520
        /*0954*/ 	.word	0x000000ff
        /*0958*/ 	.word	0x00022878
        /*095c*/ 	.short	0x0100
        /*095e*/ 	.byte	0x06
	.zero		1


	//   ....[13]....
        /*0960*/ 	.word	0x00000530
        /*0964*/ 	.word	0x000000ff
        /*0968*/ 	.word	0x00022888
        /*096c*/ 	.short	0x0100
        /*096e*/ 	.byte	0x06
	.zero		1


	//   ....[14]....
        /*0970*/ 	.word	0x00000660
        /*0974*/ 	.word	0x000000ff
        /*0978*/ 	.word	0x00022890
        /*097c*/ 	.short	0x0100
        /*097e*/ 	.byte	0x08
	.zero		1


	//   ....[15]....
        /*0980*/ 	.word	0x00000670
        /*0984*/ 	.word	0x000000ff
        /*0988*/ 	.word	0x000228a0
        /*098c*/ 	.short	0x0100
        /*098e*/ 	.byte	0x08
	.zero		1


	//   ....[16]....
        /*0990*/ 	.word	0x00000680
        /*0994*/ 	.word	0x000000ff
        /*0998*/ 	.word	0x00022898
        /*099c*/ 	.short	0x0100
        /*099e*/ 	.byte	0x08
	.zero		1


	//   ....[17]....
        /*09a0*/ 	.word	0x00000690
        /*09a4*/ 	.word	0x000000ff
        /*09a8*/ 	.word	0x000228a8
        /*09ac*/ 	.short	0x0100
        /*09ae*/ 	.byte	0x08
	.zero		1


	//   ....[18]....
        /*09b0*/ 	.word	0x000007d0
        /*09b4*/ 	.word	0x000000ff
        /*09b8*/ 	.word	0x000228b0
        /*09bc*/ 	.short	0x0100
        /*09be*/ 	.byte	0x08
	.zero		1


	//   ....[19]....
        /*09c0*/ 	.word	0x000007e0
        /*09c4*/ 	.word	0x000000ff
        /*09c8*/ 	.word	0x000228c0
        /*09cc*/ 	.short	0x0100
        /*09ce*/ 	.byte	0x08
	.zero		1


	//   ....[20]....
        /*09d0*/ 	.word	0x000007f0
        /*09d4*/ 	.word	0x000000ff
        /*09d8*/ 	.word	0x000228b8
        /*09dc*/ 	.short	0x0100
        /*09de*/ 	.byte	0x08
	.zero		1


	//   ....[21]....
        /*09e0*/ 	.word	0x00000800
        /*09e4*/ 	.word	0x000000ff
        /*09e8*/ 	.word	0x000228c8
        /*09ec*/ 	.short	0x0100
        /*09ee*/ 	.byte	0x08
	.zero		1


	//   ....[22]....
        /*09f0*/ 	.word	0x00001e30
        /*09f4*/ 	.word	0x00000007
        /*09f8*/ 	.word	0x00022800
        /*09fc*/ 	.short	0x010a
        /*09fe*/ 	.byte	0x3f
	.zero		1


	//   ....[23]....
        /*0a00*/ 	.word	0x00001f00
        /*0a04*/ 	.word	0x000000ff
        /*0a08*/ 	.word	0x00022830
        /*0a0c*/ 	.short	0x010a
        /*0a0e*/ 	.byte	0x16
	.zero		1


	//   ....[24]....
        /*0a10*/ 	.word	0x00001f40
        /*0a14*/ 	.word	0x000000ff
        /*0a18*/ 	.word	0x00022830
        /*0a1c*/ 	.short	0x010a
        /*0a1e*/ 	.byte	0x16
	.zero		1


	//   ....[25]....
        /*0a20*/ 	.word	0x00002310
        /*0a24*/ 	.word	0x000000ff
        /*0a28*/ 	.word	0x00000000
        /*0a2c*/ 	.short	0x0101
        /*0a2e*/ 	.byte	0x06
	.zero		1


	//   ....[26]....
        /*0a30*/ 	.word	0x00003530
        /*0a34*/ 	.word	0x000000ff
        /*0a38*/ 	.word	0x00022850
        /*0a3c*/ 	.short	0x010a
        /*0a3e*/ 	.byte	0x16
	.zero		1


	//   ....[27]....
        /*0a40*/ 	.word	0x00003570
        /*0a44*/ 	.word	0x000000ff
        /*0a48*/ 	.word	0x00022850
        /*0a4c*/ 	.short	0x010a
        /*0a4e*/ 	.byte	0x16
	.zero		1


	//   ....[28]....
        /*0a50*/ 	.word	0x00003880
        /*0a54*/ 	.word	0x000000ff
        /*0a58*/ 	.word	0x00000000
        /*0a5c*/ 	.short	0x0101
        /*0a5e*/ 	.byte	0x16
	.zero		1


	//   ....[29]....
        /*0a60*/ 	.word	0x00003a00
        /*0a64*/ 	.word	0x000000ff
        /*0a68*/ 	.word	0x00022830
        /*0a6c*/ 	.short	0x010a
        /*0a6e*/ 	.byte	0x19
	.zero		1


	//   ....[30]....
        /*0a70*/ 	.word	0x00003a40
        /*0a74*/ 	.word	0x000000ff
        /*0a78*/ 	.word	0x00022830
        /*0a7c*/ 	.short	0x010a
        /*0a7e*/ 	.byte	0x19
	.zero		1


	//   ....[31]....
        /*0a80*/ 	.word	0x00003c70
        /*0a84*/ 	.word	0x000000ff
        /*0a88*/ 	.word	0x00000000
        /*0a8c*/ 	.short	0x0101
        /*0a8e*/ 	.byte	0x06
	.zero		1


	//   ....[32]....
        /*0a90*/ 	.word	0x000052e0
        /*0a94*/ 	.word	0x000000ff
        /*0a98*/ 	.word	0x00022850
        /*0a9c*/ 	.short	0x010a
        /*0a9e*/ 	.byte	0x19
	.zero		1


	//   ....[33]....
        /*0aa0*/ 	.word	0x00005320
        /*0aa4*/ 	.word	0x000000ff
        /*0aa8*/ 	.word	0x00022850
        /*0aac*/ 	.short	0x010a
        /*0aae*/ 	.byte	0x19
	.zero		1


	//   ....[34]....
        /*0ab0*/ 	.word	0x00005630
        /*0ab4*/ 	.word	0x000000ff
        /*0ab8*/ 	.word	0x00000000
        /*0abc*/ 	.short	0x0101
        /*0abe*/ 	.byte	0x19
	.zero		1


	//   ....[35]....
        /*0ac0*/ 	.word	0x00007d60
        /*0ac4*/ 	.word	0x000000ff
        /*0ac8*/ 	.word	0x00000000
        /*0acc*/ 	.short	0x0101
        /*0ace*/ 	.byte	0x08
	.zero		1


	//   ....[36]....
        /*0ad0*/ 	.word	0x00008570
        /*0ad4*/ 	.word	0x000000ff
        /*0ad8*/ 	.word	0x00000000
        /*0adc*/ 	.short	0x0101
        /*0ade*/ 	.byte	0x08
	.zero		1


	//   ....[37]....
        /*0ae0*/ 	.word	0x0000c6b0
        /*0ae4*/ 	.word	0x00000021
        /*0ae8*/ 	.word	0x00022840
        /*0aec*/ 	.short	0x010a
        /*0aee*/ 	.byte	0x3f
	.zero		1


	//   ....[38]....
        /*0af0*/ 	.word	0x0000cce0
        /*0af4*/ 	.word	0x00000021
        /*0af8*/ 	.word	0x00022830
        /*0afc*/ 	.short	0x0107
        /*0afe*/ 	.byte	0x3f
	.zero		1


	//   ....[39]....
        /*0b00*/ 	.word	0x0000cdc0
        /*0b04*/ 	.word	0x00000021
        /*0b08*/ 	.word	0x00022830
        /*0b0c*/ 	.short	0x0101
        /*0b0e*/ 	.byte	0x3f
	.zero		1


	//   ....[40]....
        /*0b10*/ 	.word	0x0000d900
        /*0b14*/ 	.word	0x00000016
        /*0b18*/ 	.word	0x00022800
        /*0b1c*/ 	.short	0x0107
        /*0b1e*/ 	.byte	0x3f
	.zero		1


	//   ....[41]....
        /*0b20*/ 	.word	0x0000d9f0
        /*0b24*/ 	.word	0x00000016
        /*0b28*/ 	.word	0x00022800
        /*0b2c*/ 	.short	0x0101
        /*0b2e*/ 	.byte	0x3f
	.zero		1


	//   ....[42]....
        /*0b30*/ 	.word	0x0000da10
        /*0b34*/ 	.word	0x00000016
        /*0b38*/ 	.word	0x00022820
        /*0b3c*/ 	.short	0x010a
        /*0b3e*/ 	.byte	0x3f
	.zero		1


	//   ....[43]....
        /*0b40*/ 	.word	0x0000daa0
        /*0b44*/ 	.word	0x00000021
        /*0b48*/ 	.word	0x00022860
        /*0b4c*/ 	.short	0x010a
        /*0b4e*/ 	.byte	0x3f
	.zero		1


	//   ....[44]....
        /*0b50*/ 	.word	0x0000e180
        /*0b54*/ 	.word	0x00000021
        /*0b58*/ 	.word	0x00022850
        /*0b5c*/ 	.short	0x0107
        /*0b5e*/ 	.byte	0x3f
	.zero		1


	//   ....[45]....
        /*0b60*/ 	.word	0x0000e250
        /*0b64*/ 	.word	0x00000021
        /*0b68*/ 	.word	0x00022850
        /*0b6c*/ 	.short	0x0101
        /*0b6e*/ 	.byte	0x3f
	.zero		1


	//   ....[46]....
        /*0b70*/ 	.word	0x0000e5a0
        /*0b74*/ 	.word	0x0000000a
        /*0b78*/ 	.word	0x00022840
        /*0b7c*/ 	.short	0x010a
        /*0b7e*/ 	.byte	0x3f
	.zero		1


	//   ....[47]....
        /*0b80*/ 	.word	0x0000e950
        /*0b84*/ 	.word	0x0000000a
        /*0b88*/ 	.word	0x00022830
        /*0b8c*/ 	.short	0x0107
        /*0b8e*/ 	.byte	0x3f
	.zero		1


	//   ....[48]....
        /*0b90*/ 	.word	0x0000ea10
        /*0b94*/ 	.word	0x0000000a
        /*0b98*/ 	.word	0x00022830
        /*0b9c*/ 	.short	0x0101
        /*0b9e*/ 	.byte	0x3f
	.zero		1


	//   ....[49]....
        /*0ba0*/ 	.word	0x0000ea40
        /*0ba4*/ 	.word	0x0000000a
        /*0ba8*/ 	.word	0x00022860
        /*0bac*/ 	.short	0x010a
        /*0bae*/ 	.byte	0x3f
	.zero		1


	//   ....[50]....
        /*0bb0*/ 	.word	0x0000ef40
        /*0bb4*/ 	.word	0x0000000a
        /*0bb8*/ 	.word	0x00022850
        /*0bbc*/ 	.short	0x0107
        /*0bbe*/ 	.byte	0x3f
	.zero		1


	//   ....[51]....
        /*0bc0*/ 	.word	0x0000f000
        /*0bc4*/ 	.word	0x0000000a
        /*0bc8*/ 	.word	0x00022850
        /*0bcc*/ 	.short	0x0101
        /*0bce*/ 	.byte	0x3f
	.zero		1


	//   ....[52]....
        /*0bd0*/ 	.word	0x0000fe80
        /*0bd4*/ 	.word	0x00000007
        /*0bd8*/ 	.word	0x00022820
        /*0bdc*/ 	.short	0x010a
        /*0bde*/ 	.byte	0x3f
	.zero		1


	//   ....[53]....
        /*0be0*/ 	.word	0x00010000
        /*0be4*/ 	.word	0x00000005
        /*0be8*/ 	.word	0x00022840
        /*0bec*/ 	.short	0x010a
        /*0bee*/ 	.byte	0x3f
	.zero		1


	//   ....[54]....
        /*0bf0*/ 	.word	0x000100a0
        /*0bf4*/ 	.word	0x00000003
        /*0bf8*/ 	.word	0x00022840
        /*0bfc*/ 	.short	0x010a
        /*0bfe*/ 	.byte	0x3f
	.zero		1


	//   ....[55]....
        /*0c00*/ 	.word	0x000100e0
        /*0c04*/ 	.word	0x00000005
        /*0c08*/ 	.word	0x00022860
        /*0c0c*/ 	.short	0x010a
        /*0c0e*/ 	.byte	0x3f
	.zero		1


	//   ....[56]....
        /*0c10*/ 	.word	0x00010120
        /*0c14*/ 	.word	0x00000003
        /*0c18*/ 	.word	0x00022860
        /*0c1c*/ 	.short	0x010a
        /*0c1e*/ 	.byte	0x3f
	.zero		1


	//   ....[57]....
        /*0c20*/ 	.word	0x00010180
        /*0c24*/ 	.word	0x00000007
        /*0c28*/ 	.word	0x00022800
        /*0c2c*/ 	.short	0x010a
        /*0c2e*/ 	.byte	0x3f
	.zero		1


	//   ....[58]....
        /*0c30*/ 	.word	0x000101e0
        /*0c34*/ 	.word	0x00000000
        /*0c38*/ 	.word	0x00022830
        /*0c3c*/ 	.short	0x010a
        /*0c3e*/ 	.byte	0x3f
	.zero		1


	//   ....[59]....
        /*0c40*/ 	.word	0x00010240
        /*0c44*/ 	.word	0x0000000a
        /*0c48*/ 	.word	0x00022850
        /*0c4c*/ 	.short	0x010a
        /*0c4e*/ 	.byte	0x3f
	.zero		1


	//   ....[60]....
        /*0c50*/ 	.word	0x000102a0
        /*0c54*/ 	.word	0x00000000
        /*0c58*/ 	.word	0x00022830
        /*0c5c*/ 	.short	0x010a
        /*0c5e*/ 	.byte	0x3f
	.zero		1


	//   ....[61]....
        /*0c60*/ 	.word	0x00010300
        /*0c64*/ 	.word	0x00000008
        /*0c68*/ 	.word	0x00022850
        /*0c6c*/ 	.short	0x010a
        /*0c6e*/ 	.byte	0x3f
	.zero		1


	//   ....[62]....
        /*0c70*/ 	.word	0x00010420
        /*0c74*/ 	.word	0x00000021
        /*0c78*/ 	.word	0x00022840
        /*0c7c*/ 	.short	0x010a
        /*0c7e*/ 	.byte	0x3f
	.zero		1


	//   ....[63]....
        /*0c80*/ 	.word	0x000116f0
        /*0c84*/ 	.word	0x00000016
        /*0c88*/ 	.word	0x00022820
        /*0c8c*/ 	.short	0x010a
        /*0c8e*/ 	.byte	0x3f
	.zero		1


	//   ....[64]....
        /*0c90*/ 	.word	0x00011740
        /*0c94*/ 	.word	0x00000021
        /*0c98*/ 	.word	0x00022860
        /*0c9c*/ 	.short	0x010a
        /*0c9e*/ 	.byte	0x3f
	.zero		1


	//   ....[65]....
        /*0ca0*/ 	.word	0x000120b0
        /*0ca4*/ 	.word	0x0000000a
        /*0ca8*/ 	.word	0x00022840
        /*0cac*/ 	.short	0x010a
        /*0cae*/ 	.byte	0x3f
	.zero		1


	//   ....[66]....
        /*0cb0*/ 	.word	0x00012780
        /*0cb4*/ 	.word	0x0000000a
        /*0cb8*/ 	.word	0x00022860
        /*0cbc*/ 	.short	0x010a
        /*0cbe*/ 	.byte	0x3f
	.zero		1


	//   ....[67]....
        /*0cc0*/ 	.word	0x000138e0
        /*0cc4*/ 	.word	0x00000007
        /*0cc8*/ 	.word	0x00022820
        /*0ccc*/ 	.short	0x010a
        /*0cce*/ 	.byte	0x3f
	.zero		1


	//   ....[68]....
        /*0cd0*/ 	.word	0x00013a80
        /*0cd4*/ 	.word	0x00000005
        /*0cd8*/ 	.word	0x00022840
        /*0cdc*/ 	.short	0x010a
        /*0cde*/ 	.byte	0x3f
	.zero		1


	//   ....[69]....
        /*0ce0*/ 	.word	0x00013ad0
        /*0ce4*/ 	.word	0x00000003
        /*0ce8*/ 	.word	0x00022840
        /*0cec*/ 	.short	0x010a
        /*0cee*/ 	.byte	0x3f
	.zero		1


	//   ....[70]....
        /*0cf0*/ 	.word	0x00013b20
        /*0cf4*/ 	.word	0x00000005
        /*0cf8*/ 	.word	0x00022860
        /*0cfc*/ 	.short	0x010a
        /*0cfe*/ 	.byte	0x3f
	.zero		1


	//----- nvinfo : EIATTR_NUM_MBARRIERS
	.align		4
.L_1168:
        /*0d00*/ 	.byte	0x03, 0x38
        /*0d02*/ 	.short	0x0016


	//----- nvinfo : EIATTR_EXIT_INSTR_OFFSETS
	.align		4
        /*0d04*/ 	.byte	0x04, 0x1c
        /*0d06*/ 	.short	(.L_1170 - .L_1169)


	//   ....[0]....
.L_1169:
        /*0d08*/ 	.word	0x000009a0


	//   ....[1]....
        /*0d0c*/ 	.word	0x0000a8f0


	//   ....[2]....
        /*0d10*/ 	.word	0x00010170


	//----- nvinfo : EIATTR_MAX_THREADS
	.align		4
.L_1170:
        /*0d14*/ 	.byte	0x04, 0x05
        /*0d16*/ 	.short	(.L_1172 - .L_1171)
.L_1171:
        /*0d18*/ 	.word	0x00000180
        /*0d1c*/ 	.word	0x00000001
        /*0d20*/ 	.word	0x00000001


	//----- nvinfo : EIATTR_CRS_STACK_SIZE
	.align		4
.L_1172:
        /*0d24*/ 	.byte	0x04, 0x1e
        /*0d26*/ 	.short	(.L_1174 - .L_1173)
.L_1173:
        /*0d28*/ 	.word	0x00000000


	//----- nvinfo : EIATTR_CBANK_PARAM_SIZE
	.align		4
.L_1174:
        /*0d2c*/ 	.byte	0x03, 0x19
        /*0d2e*/ 	.short	0x0af0


	//----- nvinfo : EIATTR_PARAM_CBANK
	.align		4
        /*0d30*/ 	.byte	0x04, 0x0a
        /*0d32*/ 	.short	(.L_1176 - .L_1175)
	.align		4
.L_1175:
        /*0d34*/ 	.word	index@(.nv.constant0._ZN7cutlass13device_kernelIN5flash11enable_sm90INS1_16FlashAttnFwdSm90INS1_25CollectiveMainloopFwdSm90ILi2EN4cute5tupleIJNS5_1CILi1EEES8_S8_EEENS6_IJNS7_ILi128EEENS7_ILi96EEENS7_ILi64EEEEEELi256ENS_6half_tEfNS_4arch4Sm90ELb0ELb0ELb0ELb1ELb1ELb0ELb0ELb1ELb0ELb1ELb1ELb0EEENS1_21CollectiveEpilogueFwdINS6_IJSA_NS7_ILi256EEESB_EEES9_SE_SG_Li256ELb1ELb1ELb1ELb0EEENS1_36VarlenDynamicPersistentTileSchedulerILi128ELi96ELi256ELi128ELb1ELb1ELb1ELb0ELb1ELb1EEEEEEEEEvNT_6ParamsE)
        /*0d38*/ 	.short	0x0210
        /*0d3a*/ 	.short	0x0af0


	//----- nvinfo : EIATTR_SW_WAR
	.align		4
.L_1176:
        /*0d3c*/ 	.byte	0x04, 0x36
        /*0d3e*/ 	.short	(.L_1178 - .L_1177)
.L_1177:
        /*0d40*/ 	.word	0x00000008
.L_1178:


//--------------------- .nv.info._ZN7cutlass13device_kernelIN5flash11enable_sm90INS1_16FlashAttnFwdSm90INS1_25CollectiveMainloopFwdSm90ILi2EN4cute5tupleIJNS5_1CILi1EEES8_S8_EEENS6_IJNS7_ILi128EEENS7_ILi96EEENS7_ILi64EEEEEELi256ENS_6half_tEfNS_4arch4Sm90ELb0ELb0ELb0ELb1ELb1ELb1ELb0ELb1ELb0ELb1ELb1ELb0EEENS1_21CollectiveEpilogueFwdINS6_IJSA_NS7_ILi256EEESB_EEES9_SE_SG_Li256ELb1ELb1ELb1ELb0EEENS1_36VarlenDynamicPersistentTileSchedulerILi128ELi96ELi256ELi128ELb1ELb1ELb1ELb0ELb1ELb1EEEEEEEEEvNT_6ParamsE --------------------------
	.section	.nv.info._ZN7cutlass13device_kernelIN5flash11enable_sm90INS1_16FlashAttnFwdSm90INS1_25CollectiveMainloopFwdSm90ILi2EN4cute5tupleIJNS5_1CILi1EEES8_S8_EEENS6_IJNS7_ILi128EEENS7_ILi96EEENS7_ILi64EEEEEELi256ENS_6half_tEfNS_4arch4Sm90ELb0ELb0ELb0ELb1ELb1ELb1ELb0ELb1ELb0ELb1ELb1ELb0EEENS1_21CollectiveEpilogueFwdINS6_IJSA_NS7_ILi256EEESB_EEES9_SE_SG_Li256ELb1ELb1ELb1ELb0EEENS1_36VarlenDynamicPersistentTileSchedulerILi128ELi96ELi256ELi128ELb1ELb1ELb1ELb0ELb1ELb1EEEEEEEEEvNT_6ParamsE,"",@"SHT_CUDA_INFO"
	.sectionflags	@""
	.align	4


	//----- nvinfo : EIATTR_CUDA_API_VERSION
	.align		4
        /*0000*/ 	.byte	0x04, 0x37
        /*0002*/ 	.short	(.L_1180 - .L_1179)
.L_1179:
        /*0004*/ 	.word	0x00000082


	//----- nvinfo : EIATTR_KPARAM_INFO
	.align		4
.L_1180:
        /*0008*/ 	.byte	0x04, 0x17
        /*000a*/ 	.short	(.L_1182 - .L_1181)
.L_1181:
        /*000c*/ 	.word	0x00000000
        /*0010*/ 	.short	0x0000
        /*0012*/ 	.short	0x0070
        /*0014*/ 	.byte	0x00, 0xf0, 0x01, 0x2a


	//----- nvinfo : EIATTR_SPARSE_MMA_MASK
	.align		4
.L_1182:
        /*0018*/ 	.byte	0x03, 0x50
        /*001a*/ 	.short	0x0000


	//----- nvinfo : EIATTR_MAXREG_COUNT
	.align		4
        /*001c*/ 	.byte	0x03, 0x1b
        /*001e*/ 	.short	0x00a8


	//----- nvinfo : EIATTR_NUM_BARRIERS
	.align		4
        /*0020*/ 	.byte	0x02, 0x4c
        /*0022*/ 	.byte	0x10
	.zero		1


	//----- nvinfo : EIATTR_EXTERNS
	.align		4
        /*0024*/ 	.byte	0x04, 0x0f
        /*0026*/ 	.short	(.L_1184 - .L_1183)


	//   ....[0]....
	.align		4
.L_1183:
        /*0028*/ 	.word	index@(__assertfail)


	//----- nvinfo : EIATTR_ANNOTATIONS
	.align		4
.L_1184:
        /*002c*/ 	.byte	0x04, 0x55
        /*002e*/ 	.short	(.L_1186 - .L_1185)


	//   ....[0]....
.L_1185:
        /* <DEDUP_REMOVED lines=151> */


	//----- nvinfo : EIATTR_MERCURY_ISA_VERSION
	.align		4
.L_1186:
        /*0990*/ 	.byte	0x03, 0x5f
        /*0992*/ 	.short	0x0101


	//----- nvinfo : EIATTR_UNUSED_LOAD_BYTE_OFFSET
	.align		4
        /*0994*/ 	.byte	0x04, 0x44
        /*0996*/ 	.short	(.L_1188 - .L_1187)


	//   ....[0]....
.L_1187:
        /*0998*/ 	.word	0x00000a40
        /*099c*/ 	.word	0x0000fff0


	//   ....[1]....
        /*09a0*/ 	.word	0x0000dc00
        /*09a4*/ 	.word	0x0000fff0


	//----- nvinfo : EIATTR_INT_WARP_WIDE_INSTR_OFFSETS
	.align		4
.L_1188:
        /*09a8*/ 	.byte	0x04, 0x31
        /*09aa*/ 	.short	(.L_1190 - .L_1189)


	//   ....[0]....
.L_1189:
        /*09ac*/ 	.word	0x00000120


	//   ....[1]....
        /*09b0*/ 	.word	0x000001c0


	//   ....[2]....
        /*09b4*/ 	.word	0x00000230


	//   ....[3]....
        /*09b8*/ 	.word	0x00015980


	//   ....[4]....
        /*09bc*/ 	.word	0x00015a10


	//   ....[5]....
        /*09c0*/ 	.word	0x00018dd0


	//   ....[6]....
        /*09c4*/ 	.word	0x00018e60


	//----- nvinfo : EIATTR_COOP_GROUP_MASK_REGIDS
	.align		4
.L_1190:
        /*09c8*/ 	.byte	0x04, 0x29
        /*09ca*/ 	.short	(.L_1192 - .L_1191)


	//   ....[0]....
.L_1191:
        /*09cc*/ 	.word	0xffffffff


	//   ....[1]....
        /*09d0*/ 	.word	0xffffffff


	//   ....[2]....
        /*09d4*/ 	.word	0xffffffff


	//   ....[3]....
        /*09d8*/ 	.word	0xffffffff


	//   ....[4]....
        /*09dc*/ 	.word	0xffffffff


	//   ....[5]....
        /*09e0*/ 	.word	0xffffffff


	//   ....[6]....
        /*09e4*/ 	.word	0xffffffff


	//   ....[7]....
        /*09e8*/ 	.word	0xffffffff


	//   ....[8]....
        /*09ec*/ 	.word	0xffffffff


	//   ....[9]....
        /*09f0*/ 	.word	0xffffffff


	//   ....[10]....
        /*09f4*/ 	.word	0xffffffff


	//   ....[11]....
        /*09f8*/ 	.word	0xffffffff


	//   ....[12]....
        /*09fc*/ 	.word	0xffffffff


	//   ....[13]....
        /*0a00*/ 	.word	0xffffffff


	//   ....[14]....
        /*0a04*/ 	.word	0xffffffff


	//   ....[15]....
        /*0a08*/ 	.word	0xffffffff


	//   ....[16]....
        /*0a0c*/ 	.word	0xffffffff


	//   ....[17]....
        /*0a10*/ 	.word	0xffffffff


	//   ....[18]....
        /*0a14*/ 	.word	0xffffffff


	//   ....[19]....
        /*0a18*/ 	.word	0xffffffff


	//   ....[20]....
        /*0a1c*/ 	.word	0xffffffff


	//   ....[21]....
        /*0a20*/ 	.word	0xffffffff


	//   ....[22]....
        /*0a24*/ 	.word	0xffffffff


	//   ....[23]....
        /*0a28*/ 	.word	0xffffffff


	//   ....[24]....
        /*0a2c*/ 	.word	0xffffffff


	//   ....[25]....
        /*0a30*/ 	.word	0xffffffff


	//   ....[26]....
        /*0a34*/ 	.word	0xffffffff


	//   ....[27]....
        /*0a38*/ 	.word	0xffffffff


	//   ....[28]....
        /*0a3c*/ 	.word	0xffffffff


	//   ....[29]....
        /*0a40*/ 	.word	0xffffffff


	//   ....[30]....
        /*0a44*/ 	.word	0xffffffff


	//   ....[31]....
        /*0a48*/ 	.word	0xffffffff


	//   ....[32]....
        /*0a4c*/ 	.word	0xffffffff


	//   ....[33]....
        /*0a50*/ 	.word	0xffffffff


	//   ....[34]....
        /*0a54*/ 	.word	0xffffffff


	//   ....[35]....
        /*0a58*/ 	.word	0xffffffff


	//   ....[36]....
        /*0a5c*/ 	.word	0xffffffff


	//   ....[37]....
        /*0a60*/ 	.word	0xffffffff


	//   ....[38]....
        /*0a64*/ 	.word	0xffffffff


	//   ....[39]....
        /*0a68*/ 	.word	0xffffffff


	//   ....[40]....
        /*0a6c*/ 	.word	0xffffffff


	//   ....[41]....
        /*0a70*/ 	.word	0xffffffff


	//   ....[42]....
        /*0a74*/ 	.word	0xffffffff


	//   ....[43]....
        /*0a78*/ 	.word	0xffffffff


	//   ....[44]....
        /*0a7c*/ 	.word	0xffffffff


	//   ....[45]....
        /*0a80*/ 	.word	0xffffffff


	//   ....[46]....
        /*0a84*/ 	.word	0xffffffff


	//   ....[47]....
        /*0a88*/ 	.word	0xffffffff


	//   ....[48]....
        /*0a8c*/ 	.word	0xffffffff


	//   ....[49]....
        /*0a90*/ 	.word	0xffffffff


	//   ....[50]....
        /*0a94*/ 	.word	0xffffffff


	//   ....[51]....
        /*0a98*/ 	.word	0xffffffff


	//   ....[52]....
        /*0a9c*/ 	.word	0xffffffff


	//   ....[53]....
        /*0aa0*/ 	.word	0xffffffff


	//   ....[54]....
        /*0aa4*/ 	.word	0xffffffff


	//   ....[55]....
        /*0aa8*/ 	.word	0xffffffff


	//   ....[56]....
        /*0aac*/ 	.word	0xffffffff


	//   ....[57]....
        /*0ab0*/ 	.word	0xffffffff


	//   ....[58]....
        /*0ab4*/ 	.word	0xffffffff


	//   ....[59]....
        /*0ab8*/ 	.word	0xffffffff


	//   ....[60]....
        /*0abc*/ 	.word	0xffffffff


	//   ....[61]....
        /*0ac0*/ 	.word	0xffffffff


	//   ....[62]....
        /*0ac4*/ 	.word	0xffffffff


	//   ....[63]....
        /*0ac8*/ 	.word	0xffffffff


	//   ....[64]....
        /*0acc*/ 	.word	0xffffffff


	//   ....[65]....
        /*0ad0*/ 	.word	0xffffffff


	//   ....[66]....
        /*0ad4*/ 	.word	0xffffffff


	//   ....[67]....
        /*0ad8*/ 	.word	0xffffffff


	//   ....[68]....
        /*0adc*/ 	.word	0xffffffff


	//   ....[69]....
        /*0ae0*/ 	.word	0xffffffff


	//   ....[70]....
        /*0ae4*/ 	.word	0xffffffff


	//   ....[71]....
        /*0ae8*/ 	.word	0xffffffff


	//   ....[72]....
        /*0aec*/ 	.word	0xffffffff


	//   ....[73]....
        /*0af0*/ 	.word	0xffffffff


	//   ....[74]....
        /*0af4*/ 	.word	0xffffffff


	//   ....[75]....
        /*0af8*/ 	.word	0xffffffff


	//   ....[76]....
        /*0afc*/ 	.word	0xffffffff


	//   ....[77]....
        /*0b00*/ 	.word	0xffffffff


	//   ....[78]....
        /*0b04*/ 	.word	0xffffffff


	//   ....[79]....
        /*0b08*/ 	.word	0xffffffff


	//   ....[80]....
        /*0b0c*/ 	.word	0xffffffff


	//   ....[81]....
        /*0b10*/ 	.word	0xffffffff


	//   ....[82]....
        /*0b14*/ 	.word	0xffffffff


	//   ....[83]....
        /*0b18*/ 	.word	0xffffffff


	//   ....[84]....
        /*0b1c*/ 	.word	0xffffffff


	//   ....[85]....
        /*0b20*/ 	.word	0xffffffff


	//   ....[86]....
        /*0b24*/ 	.word	0xffffffff


	//   ....[87]....
        /*0b28*/ 	.word	0xffffffff


	//   ....[88]....
        /*0b2c*/ 	.word	0xffffffff


	//   ....[89]....
        /*0b30*/ 	.word	0xffffffff


	//   ....[90]....
        /*0b34*/ 	.word	0xffffffff


	//   ....[91]....
        /*0b38*/ 	.word	0xffffffff


	//   ....[92]....
        /*0b3c*/ 	.word	0xffffffff


	//   ....[93]....
        /*0b40*/ 	.word	0xffffffff


	//   ....[94]....
        /*0b44*/ 	.word	0xffffffff


	//   ....[95]....
        /*0b48*/ 	.word	0xffffffff


	//   ....[96]....
        /*0b4c*/ 	.word	0xffffffff


	//   ....[97]....
        /*0b50*/ 	.word	0xffffffff


	//   ....[98]....
        /*0b54*/ 	.word	0xffffffff


	//   ....[99]....
        /*0b58*/ 	.word	0xffffffff


	//   ....[100]....
        /*0b5c*/ 	.word	0xffffffff


	//   ....[101]....
        /*0b60*/ 	.word	0xffffffff


	//   ....[102]....
        /*0b64*/ 	.word	0xffffffff


	//   ....[103]....
        /*0b68*/ 	.word	0xffffffff


	//   ....[104]....
        /*0b6c*/ 	.word	0xffffffff


	//   ....[105]....
        /*0b70*/ 	.word	0xffffffff


	//   ....[106]....
        /*0b74*/ 	.word	0xffffffff


	//   ....[107]....
        /*0b78*/ 	.word	0xffffffff


	//   ....[108]....
        /*0b7c*/ 	.word	0xffffffff


	//   ....[109]....
        /*0b80*/ 	.word	0xffffffff


	//   ....[110]....
        /*0b84*/ 	.word	0xffffffff


	//   ....[111]....
        /*0b88*/ 	.word	0xffffffff


	//   ....[112]....
        /*0b8c*/ 	.word	0xffffffff


	//   ....[113]....
        /*0b90*/ 	.word	0xffffffff


	//   ....[114]....
        /*0b94*/ 	.word	0xffffffff


	//   ....[115]....
        /*0b98*/ 	.word	0xffffffff


	//   ....[116]....
        /*0b9c*/ 	.word	0xffffffff


	//   ....[117]....
        /*0ba0*/ 	.word	0xffffffff


	//   ....[118]....
        /*0ba4*/ 	.word	0xffffffff


	//   ....[119]....
        /*0ba8*/ 	.word	0xffffffff


	//   ....[120]....
        /*0bac*/ 	.word	0xffffffff


	//   ....[121]....
        /*0bb0*/ 	.word	0xffffffff


	//   ....[122]....
        /*0bb4*/ 	.word	0xffffffff


	//   ....[123]....
        /*0bb8*/ 	.word	0xffffffff


	//   ....[124]....
        /*0bbc*/ 	.word	0xffffffff


	//   ....[125]....
        /*0bc0*/ 	.word	0xffffffff


	//   ....[126]....
        /*0bc4*/ 	.word	0xffffffff


	//   ....[127]....
        /*0bc8*/ 	.word	0xffffffff


	//   ....[128]....
        /*0bcc*/ 	.word	0xffffffff


	//   ....[129]....
        /*0bd0*/ 	.word	0xffffffff


	//   ....[130]....
        /*0bd4*/ 	.word	0xffffffff


	//   ....[131]....
        /*0bd8*/ 	.word	0xffffffff


	//   ....[132]....
        /*0bdc*/ 	.word	0xffffffff


	//   ....[133]....
        /*0be0*/ 	.word	0xffffffff


	//   ....[134]....
        /*0be4*/ 	.word	0xffffffff


	//   ....[135]....
        /*0be8*/ 	.word	0xffffffff


	//   ....[136]....
        /*0bec*/ 	.word	0xffffffff


	//   ....[137]....
        /*0bf0*/ 	.word	0xffffffff


	//   ....[138]....
        /*0bf4*/ 	.word	0xffffffff


	//   ....[139]....
        /*0bf8*/ 	.word	0xffffffff


	//   ....[140]....
        /*0bfc*/ 	.word	0xffffffff


	//   ....[141]....
        /*0c00*/ 	.word	0xffffffff


	//   ....[142]....
        /*0c04*/ 	.word	0xffffffff


	//   ....[143]....
        /*0c08*/ 	.word	0xffffffff


	//   ....[144]....
        /*0c0c*/ 	.word	0xffffffff


	//   ....[145]....
        /*0c10*/ 	.word	0xffffffff


	//   ....[146]....
        /*0c14*/ 	.word	0xffffffff


	//   ....[147]....
        /*0c18*/ 	.word	0xffffffff


	//   ....[148]....
        /*0c1c*/ 	.word	0xffffffff


	//   ....[149]....
        /*0c20*/ 	.word	0xffffffff


	//   ....[150]....
        /*0c24*/ 	.word	0xffffffff


	//   ....[151]....
        /*0c28*/ 	.word	0xffffffff


	//   ....[152]....
        /*0c2c*/ 	.word	0xffffffff


	//   ....[153]....
        /*0c30*/ 	.word	0xffffffff


	//   ....[154]....
        /*0c34*/ 	.word	0xffffffff


	//   ....[155]....
        /*0c38*/ 	.word	0xffffffff


	//   ....[156]....
        /*0c3c*/ 	.word	0xffffffff


	//   ....[157]....
        /*0c40*/ 	.word	0xffffffff


	//   ....[158]....
        /*0c44*/ 	.word	0xffffffff


	//   ....[159]....
        /*0c48*/ 	.word	0xffffffff


	//   ....[160]....
        /*0c4c*/ 	.word	0xffffffff


	//   ....[161]....
        /*0c50*/ 	.word	0xffffffff


	//   ....[162]....
        /*0c54*/ 	.word	0xffffffff


	//   ....[163]....
        /*0c58*/ 	.word	0xffffffff


	//   ....[164]....
        /*0c5c*/ 	.word	0xffffffff


	//   ....[165]....
        /*0c60*/ 	.word	0xffffffff


	//   ....[166]....
        /*0c64*/ 	.word	0xffffffff


	//   ....[167]....
        /*0c68*/ 	.word	0xffffffff


	//   ....[168]....
        /*0c6c*/ 	.word	0xffffffff


	//   ....[169]....
        /*0c70*/ 	.word	0x0500000f


	//   ....[170]....
        /*0c74*/ 	.word	0x0500000f


	//   ....[171]....
        /*0c78*/ 	.word	0x0500000f


	//   ....[172]....
        /*0c7c*/ 	.word	0x0500000f


	//   ....[173]....
        /*0c80*/ 	.word	0x0500000f


	//   ....[174]....
        /*0c84*/ 	.word	0x0500000f


	//   ....[175]....
        /*0c88*/ 	.word	0x0500000f


	//   ....[176]....
        /*0c8c*/ 	.word	0x0500000f


	//   ....[177]....
        /*0c90*/ 	.word	0x0500000f


	//   ....[178]....
        /*0c94*/ 	.word	0x0500000f


	//   ....[179]....
        /*0c98*/ 	.word	0x0500000f


	//   ....[180]....
        /*0c9c*/ 	.word	0x0500000f


	//   ....[181]....
        /*0ca0*/ 	.word	0x0500000f


	//   ....[182]....
        /*0ca4*/ 	.word	0x0500000f


	//   ....[183]....
        /*0ca8*/ 	.word	0x0500000f


	//   ....[184]....
        /*0cac*/ 	.word	0x0500000f


	//   ....[185]....
        /*0cb0*/ 	.word	0x0500000f


	//   ....[186]....
        /*0cb4*/ 	.word	0x0500000f


	//   ....[187]....
        /*0cb8*/ 	.word	0x0500000f


	//   ....[188]....
        /*0cbc*/ 	.word	0x0500000f


	//   ....[189]....
        /*0cc0*/ 	.word	0x0500000f


	//   ....[190]....
        /*0cc4*/ 	.word	0x0500000f


	//   ....[191]....
        /*0cc8*/ 	.word	0x0500000f


	//   ....[192]....
        /*0ccc*/ 	.word	0x0500000f


	//   ....[193]....
        /*0cd0*/ 	.word	0x0500000f


	//   ....[194]....
        /*0cd4*/ 	.word	0x0500000f


	//   ....[195]....
        /*0cd8*/ 	.word	0x0500000f


	//   ....[196]....
        /*0cdc*/ 	.word	0x0500000f


	//   ....[197]....
        /*0ce0*/ 	.word	0x0500000f


	//   ....[198]....
        /*0ce4*/ 	.word	0x0500000f


	//   ....[199]....
        /*0ce8*/ 	.word	0x0500000f


	//   ....[200]....
        /*0cec*/ 	.word	0x0500000f


	//   ....[201]....
        /*0cf0*/ 	.word	0x0500000f


	//   ....[202]....
        /*0cf4*/ 	.word	0x0500000f


	//   ....[203]....
        /*0cf8*/ 	.word	0x0500000f


	//   ....[204]....
        /*0cfc*/ 	.word	0x0500000f


	//   ....[205]....
        /*0d00*/ 	.word	0x0500000f


	//   ....[206]....
        /*0d04*/ 	.word	0x0500000f


	//   ....[207]....
        /*0d08*/ 	.word	0x0500000f


	//   ....[208]....
        /*0d0c*/ 	.word	0x0500000f


	//   ....[209]....
        /*0d10*/ 	.word	0x0500000f


	//   ....[210]....
        /*0d14*/ 	.word	0x0500000f


	//   ....[211]....
        /*0d18*/ 	.word	0x0500000f


	//   ....[212]....
        /*0d1c*/ 	.word	0x0500000f


	//   ....[213]....
        /*0d20*/ 	.word	0x0500000f


	//   ....[214]....
        /*0d24*/ 	.word	0x0500000f


	//   ....[215]....
        /*0d28*/ 	.word	0x0500000f


	//   ....[216]....
        /*0d2c*/ 	.word	0x0500000f


	//   ....[217]....
        /*0d30*/ 	.word	0x0500000f


	//   ....[218]....
        /*0d34*/ 	.word	0x0500000f


	//   ....[219]....
        /*0d38*/ 	.word	0x0500000f


	//   ....[220]....
        /*0d3c*/ 	.word	0x0500000f


	//   ....[221]....
        /*0d40*/ 	.word	0x0500000f


	//   ....[222]....
        /*0d44*/ 	.word	0x0500000f


	//   ....[223]....
        /*0d48*/ 	.word	0x0500000f


	//   ....[224]....
        /*0d4c*/ 	.word	0x0500000f


	//   ....[225]....
        /*0d50*/ 	.word	0x0500000f


	//   ....[226]....
        /*0d54*/ 	.word	0x0500000f


	//   ....[227]....
        /*0d58*/ 	.word	0x0500000f


	//   ....[228]....
        /*0d5c*/ 	.word	0x0500000f


	//   ....[229]....
        /*0d60*/ 	.word	0x0500000f


	//   ....[230]....
        /*0d64*/ 	.word	0x0500000f


	//   ....[231]....
        /*0d68*/ 	.word	0x0500000f


	//   ....[232]....
        /*0d6c*/ 	.word	0x0500000f


	//   ....[233]....
        /*0d70*/ 	.word	0x0500000f


	//   ....[234]....
        /*0d74*/ 	.word	0x0500000f


	//   ....[235]....
        /*0d78*/ 	.word	0x0500000f


	//   ....[236]....
        /*0d7c*/ 	.word	0x0500000f


	//   ....[237]....
        /*0d80*/ 	.word	0x0500000f


	//   ....[238]....
        /*0d84*/ 	.word	0x0500000f


	//   ....[239]....
        /*0d88*/ 	.word	0x0500000f


	//   ....[240]....
        /*0d8c*/ 	.word	0x0500000f


	//   ....[241]....
        /*0d90*/ 	.word	0x0500000f


	//   ....[242]....
        /*0d94*/ 	.word	0x0500000f


	//   ....[243]....
        /*0d98*/ 	.word	0x0500000f


	//   ....[244]....
        /*0d9c*/ 	.word	0x0500000f


	//   ....[245]....
        /*0da0*/ 	.word	0x0500000f


	//   ....[246]....
        /*0da4*/ 	.word	0x0500000f


	//   ....[247]....
        /*0da8*/ 	.word	0x0500000f


	//   ....[248]....
        /*0dac*/ 	.word	0x0500000f


	//   ....[249]....
        /*0db0*/ 	.word	0x0500000f


	//   ....[250]....
        /*0db4*/ 	.word	0x0500000f


	//   ....[251]....
        /*0db8*/ 	.word	0x0500000f


	//   ....[252]....
        /*0dbc*/ 	.word	0x0500000f


	//   ....[253]....
        /*0dc0*/ 	.word	0x0500000f


	//   ....[254]....
        /*0dc4*/ 	.word	0x0500000f


	//   ....[255]....
        /*0dc8*/ 	.word	0x0500000f


	//   ....[0]....
        /*0dcc*/ 	.word	0x0500000f


	//   ....[1]....
        /*0dd0*/ 	.word	0x0500000f


	//   ....[2]....
        /*0dd4*/ 	.word	0x0500000f


	//   ....[3]....
        /*0dd8*/ 	.word	0x0500000f


	//   ....[4]....
        /*0ddc*/ 	.word	0x0500000f


	//   ....[5]....
        /*0de0*/ 	.word	0x0500000f


	//   ....[6]....
        /*0de4*/ 	.word	0x0500000f


	//   ....[7]....
        /*0de8*/ 	.word	0x0500000f


	//   ....[8]....
        /*0dec*/ 	.word	0x0500000f


	//   ....[9]....
        /*0df0*/ 	.word	0x0500000f


	//   ....[10]....
        /*0df4*/ 	.word	0x0500000f


	//   ....[11]....
        /*0df8*/ 	.word	0x0500000f


	//   ....[12]....
        /*0dfc*/ 	.word	0x0500000f


	//   ....[13]....
        /*0e00*/ 	.word	0x0500000f


	//   ....[14]....
        /*0e04*/ 	.word	0x0500000f


	//   ....[15]....
        /*0e08*/ 	.word	0x0500000f


	//   ....[16]....
        /*0e0c*/ 	.word	0x0500000f


	//   ....[17]....
        /*0e10*/ 	.word	0x0500000f


	//   ....[18]....
        /*0e14*/ 	.word	0x0500000f


	//   ....[19]....
        /*0e18*/ 	.word	0x0500000f


	//   ....[20]....
        /*0e1c*/ 	.word	0x0500000f


	//   ....[21]....
        /*0e20*/ 	.word	0x0500000f


	//   ....[22]....
        /*0e24*/ 	.word	0x0500000f


	//   ....[23]....
        /*0e28*/ 	.word	0x0500000f


	//   ....[24]....
        /*0e2c*/ 	.word	0x0500000f


	//   ....[25]....
        /*0e30*/ 	.word	0x0500000f


	//   ....[26]....
        /*0e34*/ 	.word	0x0500000f


	//   ....[27]....
        /*0e38*/ 	.word	0x0500000f


	//   ....[28]....
        /*0e3c*/ 	.word	0x0500000f


	//   ....[29]....
        /*0e40*/ 	.word	0x0500000f


	//   ....[30]....
        /*0e44*/ 	.word	0x0500000f


	//   ....[31]....
        /*0e48*/ 	.word	0x0500000f


	//   ....[32]....
        /*0e4c*/ 	.word	0x0500000f


	//   ....[33]....
        /*0e50*/ 	.word	0x0500000f


	//   ....[34]....
        /*0e54*/ 	.word	0x0500000f


	//   ....[35]....
        /*0e58*/ 	.word	0x0500000f


	//   ....[36]....
        /*0e5c*/ 	.word	0x0500000f


	//   ....[37]....
        /*0e60*/ 	.word	0x0500000f


	//   ....[38]....
        /*0e64*/ 	.word	0x0500000f


	//----- nvinfo : EIATTR_COOP_GROUP_INSTR_OFFSETS
	.align		4
.L_1192:
        /*0e68*/ 	.byte	0x04, 0x28
        /*0e6a*/ 	.short	(.L_1194 - .L_1193)


	//   ....[0]....
.L_1193:
        /*0e6c*/ 	.word	0x00000060


	//   ....[1]....
        /*0e70*/ 	.word	0x00000130


	//   ....[2]....
        /*0e74*/ 	.word	0x000001e0


	//   ....[3]....
        /*0e78*/ 	.word	0x000003a0


	//   ....[4]....
        /*0e7c*/ 	.word	0x00000500


	//   ....[5]....
        /*0e80*/ 	.word	0x00000620


	//   ....[6]....
        /*0e84*/ 	.word	0x00000780


	//   ....[7]....
        /*0e88*/ 	.word	0x00003780


	//   ....[8]....
        /*0e8c*/ 	.word	0x00003790


	//   ....[9]....
        /*0e90*/ 	.word	0x00003e90


	//   ....[10]....
        /*0e94*/ 	.word	0x00003ea0


	//   ....[11]....
        /*0e98*/ 	.word	0x00004a40


	//   ....[12]....
        /*0e9c*/ 	.word	0x00004a50


	//   ....[13]....
        /*0ea0*/ 	.word	0x000051d0


	//   ....[14]....
        /*0ea4*/ 	.word	0x000051e0


	//   ....[15]....
        /*0ea8*/ 	.word	0x00005b90


	//   ....[16]....
        /*0eac*/ 	.word	0x00005ba0


	//   ....[17]....
        /*0eb0*/ 	.word	0x00005cb0


	//   ....[18]....
        /*0eb4*/ 	.word	0x00005cc0


	//   ....[19]....
        /*0eb8*/ 	.word	0x00006060


	//   ....[20]....
        /*0ebc*/ 	.word	0x00006090


	//   ....[21]....
        /*0ec0*/ 	.word	0x00006360


	//   ....[22]....
        /*0ec4*/ 	.word	0x00006380


	//   ....[23]....
        /*0ec8*/ 	.word	0x00006f40


	//   ....[24]....
        /*0ecc*/ 	.word	0x000074f0


	//   ....[25]....
        /*0ed0*/ 	.word	0x00007500


	//   ....[26]....
        /*0ed4*/ 	.word	0x00007510


	//   ....[27]....
        /*0ed8*/ 	.word	0x00007520


	//   ....[28]....
        /*0edc*/ 	.word	0x00008570


	//   ....[29]....
        /*0ee0*/ 	.word	0x00008580


	//   ....[30]....
        /*0ee4*/ 	.word	0x00008590


	//   ....[31]....
        /*0ee8*/ 	.word	0x000085a0


	//   ....[32]....
        /*0eec*/ 	.word	0x0000a080


	//   ....[33]....
        /*0ef0*/ 	.word	0x0000a120


	//   ....[34]....
        /*0ef4*/ 	.word	0x0000a3c0


	//   ....[35]....
        /*0ef8*/ 	.word	0x0000a490


	//   ....[36]....
        /*0efc*/ 	.word	0x0000b7a0


	//   ....[37]....
        /*0f00*/ 	.word	0x0000b7c0


	//   ....[38]....
        /*0f04*/ 	.word	0x0000c090


	//   ....[39]....
        /*0f08*/ 	.word	0x0000c120


	//   ....[40]....
        /*0f0c*/ 	.word	0x0000d180


	//   ....[41]....
        /*0f10*/ 	.word	0x0000d210


	//   ....[42]....
        /*0f14*/ 	.word	0x0000d360


	//   ....[43]....
        /*0f18*/ 	.word	0x0000d530


	//   ....[44]....
        /*0f1c*/ 	.word	0x0000ecb0


	//   ....[45]....
        /*0f20*/ 	.word	0x0000ecd0


	//   ....[46]....
        /*0f24*/ 	.word	0x0000ece0


	//   ....[47]....
        /*0f28*/ 	.word	0x0000ecf0


	//   ....[48]....
        /*0f2c*/ 	.word	0x0000f710


	//   ....[49]....
        /*0f30*/ 	.word	0x0000f720


	//   ....[50]....
        /*0f34*/ 	.word	0x0000f950


	//   ....[51]....
        /*0f38*/ 	.word	0x0000f960


	//   ....[52]....
        /*0f3c*/ 	.word	0x0000fb90


	//   ....[53]....
        /*0f40*/ 	.word	0x0000fba0


	//   ....[54]....
        /*0f44*/ 	.word	0x0000fdd0


	//   ....[55]....
        /*0f48*/ 	.word	0x0000fde0


	//   ....[56]....
        /*0f4c*/ 	.word	0x000102b0


	//   ....[57]....
        /*0f50*/ 	.word	0x000102c0


	//   ....[58]....
        /*0f54*/ 	.word	0x00010f40


	//   ....[59]....
        /*0f58*/ 	.word	0x00010f50


	//   ....[60]....
        /*0f5c*/ 	.word	0x00012510


	//   ....[61]....
        /*0f60*/ 	.word	0x00012520


	//   ....[62]....
        /*0f64*/ 	.word	0x00012760


	//   ....[63]....
        /*0f68*/ 	.word	0x00012770


	//   ....[64]....
        /*0f6c*/ 	.word	0x000129a0


	//   ....[65]....
        /*0f70*/ 	.word	0x000129b0


	//   ....[66]....
        /*0f74*/ 	.word	0x00012be0


	//   ....[67]....
        /*0f78*/ 	.word	0x00012bf0


	//   ....[68]....
        /*0f7c*/ 	.word	0x00012e80


	//   ....[69]....
        /*0f80*/ 	.word	0x00013090


	//   ....[70]....
        /*0f84*/ 	.word	0x000130c0


	//   ....[71]....
        /*0f88*/ 	.word	0x000130f0


	//   ....[72]....
        /*0f8c*/ 	.word	0x00013120


	//   ....[73]....
        /*0f90*/ 	.word	0x00013150


	//   ....[74]....
        /*0f94*/ 	.word	0x00013180


	//   ....[75]....
        /*0f98*/ 	.word	0x00013310


	//   ....[76]....
        /*0f9c*/ 	.word	0x00013340


	//   ....[77]....
        /*0fa0*/ 	.word	0x00013370


	//   ....[78]....
        /*0fa4*/ 	.word	0x000133a0


	//   ....[79]....
        /*0fa8*/ 	.word	0x000133d0


	//   ....[80]....
        /*0fac*/ 	.word	0x00013400


	//   ....[81]....
        /*0fb0*/ 	.word	0x00013490


	//   ....[82]....
        /*0fb4*/ 	.word	0x000134c0


	//   ....[83]....
        /*0fb8*/ 	.word	0x000134d0


	//   ....[84]....
        /*0fbc*/ 	.word	0x00013560


	//   ....[85]....
        /*0fc0*/ 	.word	0x00014500


	//   ....[86]....
        /*0fc4*/ 	.word	0x00016570


	//   ....[87]....
        /*0fc8*/ 	.word	0x00016590


	//   ....[88]....
        /*0fcc*/ 	.word	0x00016620


	//   ....[89]....
        /*0fd0*/ 	.word	0x00016640


	//   ....[90]....
        /*0fd4*/ 	.word	0x000166c0


	//   ....[91]....
        /*0fd8*/ 	.word	0x000166e0


	//   ....[92]....
        /*0fdc*/ 	.word	0x00016760


	//   ....[93]....
        /*0fe0*/ 	.word	0x00016780


	//   ....[94]....
        /*0fe4*/ 	.word	0x00016800


	//   ....[95]....
        /*0fe8*/ 	.word	0x00016820


	//   ....[96]....
        /*0fec*/ 	.word	0x00016830


	//   ....[97]....
        /*0ff0*/ 	.word	0x00016840


	//   ....[98]....
        /*0ff4*/ 	.word	0x000170b0


	//   ....[99]....
        /*0ff8*/ 	.word	0x000170e0


	//   ....[100]....
        /*0ffc*/ 	.word	0x000171a0


	//   ....[101]....
        /*1000*/ 	.word	0x000171b0


	//   ....[102]....
        /*1004*/ 	.word	0x00017240


	//   ....[103]....
        /*1008*/ 	.word	0x00017250


	//   ....[104]....
        /*100c*/ 	.word	0x000172e0


	//   ....[105]....
        /*1010*/ 	.word	0x000172f0


	//   ....[106]....
        /*1014*/ 	.word	0x00017380


	//   ....[107]....
        /*1018*/ 	.word	0x00017390


	//   ....[108]....
        /*101c*/ 	.word	0x00017420


	//   ....[109]....
        /*1020*/ 	.word	0x00017430


	//   ....[110]....
        /*1024*/ 	.word	0x000174b0


	//   ....[111]....
        /*1028*/ 	.word	0x000174c0


	//   ....[112]....
        /*102c*/ 	.word	0x000174d0


	//   ....[113]....
        /*1030*/ 	.word	0x000174e0


	//   ....[114]....
        /*1034*/ 	.word	0x00017940


	//   ....[115]....
        /*1038*/ 	.word	0x00017970


	//   ....[116]....
        /*103c*/ 	.word	0x000179d0


	//   ....[117]....
        /*1040*/ 	.word	0x00017a80


	//   ....[118]....
        /*1044*/ 	.word	0x00017a90


	//   ....[119]....
        /*1048*/ 	.word	0x00017ac0


	//   ....[120]....
        /*104c*/ 	.word	0x00017b50


	//   ....[121]....
        /*1050*/ 	.word	0x00017c00


	//   ....[122]....
        /*1054*/ 	.word	0x00017c10


	//   ....[123]....
        /*1058*/ 	.word	0x00017c40


	//   ....[124]....
        /*105c*/ 	.word	0x00017c50


	//   ....[125]....
        /*1060*/ 	.word	0x00017ce0


	//   ....[126]....
        /*1064*/ 	.word	0x00018400


	//   ....[127]....
        /*1068*/ 	.word	0x00018420


	//   ....[128]....
        /*106c*/ 	.word	0x00018470


	//   ....[129]....
        /*1070*/ 	.word	0x00018480


	//   ....[130]....
        /*1074*/ 	.word	0x000184c0


	//   ....[131]....
        /*1078*/ 	.word	0x000184d0


	//   ....[132]....
        /*107c*/ 	.word	0x00018510


	//   ....[133]....
        /*1080*/ 	.word	0x00018520


	//   ....[134]....
        /*1084*/ 	.word	0x00018560


	//   ....[135]....
        /*1088*/ 	.word	0x00018570


	//   ....[136]....
        /*108c*/ 	.word	0x00018580


	//   ....[137]....
        /*1090*/ 	.word	0x000185c0


	//   ....[138]....
        /*1094*/ 	.word	0x000188f0


	//   ....[139]....
        /*1098*/ 	.word	0x00018910


	//   ....[140]....
        /*109c*/ 	.word	0x00018920


	//   ....[141]....
        /*10a0*/ 	.word	0x00018940


	//   ....[142]....
        /*10a4*/ 	.word	0x000189b0


	//   ....[143]....
        /*10a8*/ 	.word	0x000189d0


	//   ....[144]....
        /*10ac*/ 	.word	0x00018a30


	//   ....[145]....
        /*10b0*/ 	.word	0x00018a50


	//   ....[146]....
        /*10b4*/ 	.word	0x00018ab0


	//   ....[147]....
        /*10b8*/ 	.word	0x00018ad0


	//   ....[148]....
        /*10bc*/ 	.word	0x00018b30


	//   ....[149]....
        /*10c0*/ 	.word	0x00018b50


	//   ....[150]....
        /*10c4*/ 	.word	0x00019090


	//   ....[151]....
        /*10c8*/ 	.word	0x000190c0


	//   ....[152]....
        /*10cc*/ 	.word	0x00019120


	//   ....[153]....
        /*10d0*/ 	.word	0x00019150


	//   ....[154]....
        /*10d4*/ 	.word	0x00019180


	//   ....[155]....
        /*10d8*/ 	.word	0x000191b0


	//   ....[156]....
        /*10dc*/ 	.word	0x000191e0


	//   ....[157]....
        /*10e0*/ 	.word	0x00019210


	//   ....[158]....
        /*10e4*/ 	.word	0x000193b0


	//   ....[159]....
        /*10e8*/ 	.word	0x000193e0


	//   ....[160]....
        /*10ec*/ 	.word	0x00019410


	//   ....[161]....
        /*10f0*/ 	.word	0x00019440


	//   ....[162]....
        /*10f4*/ 	.word	0x00019470


	//   ....[163]....
        /*10f8*/ 	.word	0x000194a0


	//   ....[164]....
        /*10fc*/ 	.word	0x00019560


	//   ....[165]....
        /*1100*/ 	.word	0x00019580


	//   ....[166]....
        /*1104*/ 	.word	0x00019590


	//   ....[167]....
        /*1108*/ 	.word	0x000195f0


	//   ....[168]....
        /*110c*/ 	.word	0x00019c10


	//   ....[169]....
        /*1110*/ 	.word	0x00019f20


	//   ....[170]....
        /*1114*/ 	.word	0x00019fb0


	//   ....[171]....
        /*1118*/ 	.word	0x0001a040


	//   ....[172]....
        /*111c*/ 	.word	0x0001a0d0


	//   ....[173]....
        /*1120*/ 	.word	0x0001a1b0


	//   ....[174]....
        /*1124*/ 	.word	0x0001a240


	//   ....[175]....
        /*1128*/ 	.word	0x0001a2e0


	//   ....[176]....
        /*112c*/ 	.word	0x0001a370


	//   ....[177]....
        /*1130*/ 	.word	0x0001a460


	//   ....[178]....
        /*1134*/ 	.word	0x0001a4f0


	//   ....[179]....
        /*1138*/ 	.word	0x0001a590


	//   ....[180]....
        /*113c*/ 	.word	0x0001a620


	//   ....[181]....
        /*1140*/ 	.word	0x0001a700


	//   ....[182]....
        /*1144*/ 	.word	0x0001a7a0


	//   ....[183]....
        /*1148*/ 	.word	0x0001a830


	//   ....[184]....
        /*114c*/ 	.word	0x0001a880


	//   ....[185]....
        /*1150*/ 	.word	0x0001a8d0


	//   ....[186]....
        /*1154*/ 	.word	0x0001a9c0


	//   ....[187]....
        /*1158*/ 	.word	0x0001aa50


	//   ....[188]....
        /*115c*/ 	.word	0x0001aaa0


	//   ....[189]....
        /*1160*/ 	.word	0x0001aaf0


	//   ....[190]....
        /*1164*/ 	.word	0x0001ad00


	//   ....[191]....
        /*1168*/ 	.word	0x0001ad50


	//   ....[192]....
        /*116c*/ 	.word	0x0001ade0


	//   ....[193]....
        /*1170*/ 	.word	0x0001ae70


	//   ....[194]....
        /*1174*/ 	.word	0x0001af00


	//   ....[195]....
        /*1178*/ 	.word	0x0001af90


	//   ....[196]....
        /*117c*/ 	.word	0x0001b020


	//   ....[197]....
        /*1180*/ 	.word	0x0001b0b0


	//   ....[198]....
        /*1184*/ 	.word	0x0001b130


	//   ....[199]....
        /*1188*/ 	.word	0x0001b180


	//   ....[200]....
        /*118c*/ 	.word	0x0001b220


	//   ....[201]....
        /*1190*/ 	.word	0x0001b2b0


	//   ....[202]....
        /*1194*/ 	.word	0x0001b340


	//   ....[203]....
        /*1198*/ 	.word	0x0001b390


	//   ....[204]....
        /*119c*/ 	.word	0x0001b420


	//   ....[205]....
        /*11a0*/ 	.word	0x0001b4b0


	//   ....[206]....
        /*11a4*/ 	.word	0x0001b540


	//   ....[207]....
        /*11a8*/ 	.word	0x0001b5d0


	//   ....[208]....
        /*11ac*/ 	.word	0x0001b660


	//   ....[209]....
        /*11b0*/ 	.word	0x0001b6f0


	//   ....[210]....
        /*11b4*/ 	.word	0x0001b7b0


	//   ....[211]....
        /*11b8*/ 	.word	0x0001ba90


	//   ....[212]....
        /*11bc*/ 	.word	0x0001bb80


	//   ....[213]....
        /*11c0*/ 	.word	0x0001bc20


	//   ....[214]....
        /*11c4*/ 	.word	0x0001bc80


	//   ....[215]....
        /*11c8*/ 	.word	0x0001bd70


	//   ....[216]....
        /*11cc*/ 	.word	0x0001bde0


	//   ....[217]....
        /*11d0*/ 	.word	0x0001bed0


	//   ....[218]....
        /*11d4*/ 	.word	0x0001bf40


	//   ....[219]....
        /*11d8*/ 	.word	0x0001c030


	//   ....[220]....
        /*11dc*/ 	.word	0x0001c0a0


	//   ....[221]....
        /*11e0*/ 	.word	0x0001c190


	//   ....[222]....
        /*11e4*/ 	.word	0x0001c200


	//   ....[223]....
        /*11e8*/ 	.word	0x0001c2a0


	//   ....[224]....
        /*11ec*/ 	.word	0x0001c390


	//   ....[225]....
        /*11f0*/ 	.word	0x0001c400


	//   ....[226]....
        /*11f4*/ 	.word	0x0001c460


	//   ....[227]....
        /*11f8*/ 	.word	0x0001c550


	//   ....[228]....
        /*11fc*/ 	.word	0x0001c5b0


	//   ....[229]....
        /*1200*/ 	.word	0x0001c6b0


	//   ....[230]....
        /*1204*/ 	.word	0x0001c710


	//   ....[231]....
        /*1208*/ 	.word	0x0001c810


	//   ....[232]....
        /*120c*/ 	.word	0x0001c870


	//   ....[233]....
        /*1210*/ 	.word	0x0001c970


	//   ....[234]....
        /*1214*/ 	.word	0x0001c9d0


	//   ....[235]....
        /*1218*/ 	.word	0x0001cad0


	//   ....[236]....
        /*121c*/ 	.word	0x0001cb30


	//   ....[237]....
        /*1220*/ 	.word	0x0001cc30


	//   ....[238]....
        /*1224*/ 	.word	0x0001cc90


	//   ....[239]....
        /*1228*/ 	.word	0x0001cd30


	//   ....[240]....
        /*122c*/ 	.word	0x0001ceb0


	//   ....[241]....
        /*1230*/ 	.word	0x0001cf90


	//   ....[242]....
        /*1234*/ 	.word	0x0001d040


	//   ....[243]....
        /*1238*/ 	.word	0x0001d150


	//   ....[244]....
        /*123c*/ 	.word	0x0001d1b0


	//   ....[245]....
        /*1240*/ 	.word	0x0001d2c0


	//   ....[246]....
        /*1244*/ 	.word	0x0001d320


	//   ....[247]....
        /*1248*/ 	.word	0x0001d430


	//   ....[248]....
        /*124c*/ 	.word	0x0001d490


	//   ....[249]....
        /*1250*/ 	.word	0x0001d5a0


	//   ....[250]....
        /*1254*/ 	.word	0x0001d600


	//   ....[251]....
        /*1258*/ 	.word	0x0001d6c0


	//   ....[252]....
        /*125c*/ 	.word	0x0001d820


	//   ....[253]....
        /*1260*/ 	.word	0x0001d8c0


	//   ....[254]....
        /*1264*/ 	.word	0x0001d920


	//   ....[255]....
        /*1268*/ 	.word	0x0001d9d0


	//   ....[0]....
        /*126c*/ 	.word	0x0001da30


	//   ....[1]....
        /*1270*/ 	.word	0x0001dae0


	//   ....[2]....
        /*1274*/ 	.word	0x0001db40


	//   ....[3]....
        /*1278*/ 	.word	0x0001dbf0


	//   ....[4]....
        /*127c*/ 	.word	0x0001dc50


	//   ....[5]....
        /*1280*/ 	.word	0x0001dd00


	//   ....[6]....
        /*1284*/ 	.word	0x0001dd60


	//   ....[7]....
        /*1288*/ 	.word	0x0001de10


	//   ....[8]....
        /*128c*/ 	.word	0x0001df00


	//   ....[9]....
        /*1290*/ 	.word	0x0001dfa0


	//   ....[10]....
        /*1294*/ 	.word	0x0001e000


	//   ....[11]....
        /*1298*/ 	.word	0x0001e0d0


	//   ....[12]....
        /*129c*/ 	.word	0x0001e130


	//   ....[13]....
        /*12a0*/ 	.word	0x0001e200


	//   ....[14]....
        /*12a4*/ 	.word	0x0001e260


	//   ....[15]....
        /*12a8*/ 	.word	0x0001e330


	//   ....[16]....
        /*12ac*/ 	.word	0x0001e390


	//   ....[17]....
        /*12b0*/ 	.word	0x0001e460


	//   ....[18]....
        /*12b4*/ 	.word	0x0001e4c0


	//   ....[19]....
        /*12b8*/ 	.word	0x0001e590


	//   ....[20]....
        /*12bc*/ 	.word	0x0001e620


	//   ....[21]....
        /*12c0*/ 	.word	0x0001e6c0


	//   ....[22]....
        /*12c4*/ 	.word	0x0001e840


	//   ....[23]....
        /*12c8*/ 	.word	0x0001e8b0


	//   ....[24]....
        /*12cc*/ 	.word	0x0001e920


	//   ....[25]....
        /*12d0*/ 	.word	0x0001e990


	//   ....[26]....
        /*12d4*/ 	.word	0x0001ea00


	//   ....[27]....
        /*12d8*/ 	.word	0x0001ea80


	//   ....[28]....
        /*12dc*/ 	.word	0x0001eb00


	//   ....[29]....
        /*12e0*/ 	.word	0x0001eb90


	//   ....[30]....
        /*12e4*/ 	.word	0x0001ec00


	//   ....[31]....
        /*12e8*/ 	.word	0x0001ec70


	//   ....[32]....
        /*12ec*/ 	.word	0x0001ece0


	//   ....[33]....
        /*12f0*/ 	.word	0x0001ed60


	//   ....[34]....
        /*12f4*/ 	.word	0x0001edd0


	//   ....[35]....
        /*12f8*/ 	.word	0x0001ee70


	//   ....[36]....
        /*12fc*/ 	.word	0x0001eec0


	//   ....[37]....
        /*1300*/ 	.word	0x0001ef50


	//   ....[38]....
        /*1304*/ 	.word	0x0001f080


	//----- nvinfo : EIATTR_REG_RECONFIG
	.align		4
.L_1194:
        /*1308*/ 	.byte	0x01, 0x54
	.zero		2


	//----- nvinfo : EIATTR_SYSCALL_OFFSETS
	.align		4
        /*130c*/ 	.byte	0x04, 0x46
        /*130e*/ 	.short	(.L_1196 - .L_1195)


	//   ....[0]....
.L_1195:
        /*1310*/ 	.word	0x00002320


	//   ....[1]....
        /*1314*/ 	.word	0x00002470


	//   ....[2]....
        /*1318*/ 	.word	0x000070e0


	//   ....[3]....
        /*131c*/ 	.word	0x00007460


	//   ....[4]....
        /*1320*/ 	.word	0x00015b70


	//   ....[5]....
        /*1324*/ 	.word	0x00015cc0


	//   ....[6]....
        /*1328*/ 	.word	0x00015db0


	//   ....[7]....
        /*132c*/ 	.word	0x00016d00


	//----- nvinfo : EIATTR_MBARRIER_INSTR_OFFSETS
	.align		4
.L_1196:
        /*1330*/ 	.byte	0x04, 0x39
        /*1332*/ 	.short	(.L_1198 - .L_1197)


	//   ....[0]....
.L_1197:
        /*1334*/ 	.word	0x00000250
        /*1338*/ 	.word	0x000000ff
        /*133c*/ 	.word	0x00022800
        /*1340*/ 	.short	0x0100
        /*1342*/ 	.byte	0x08
	.zero		1


	//   ....[1]....
        /*1344*/ 	.word	0x00000260
        /*1348*/ 	.word	0x000000ff
        /*134c*/ 	.word	0x00022820
        /*1350*/ 	.short	0x0100
        /*1352*/ 	.byte	0x08
	.zero		1


	//   ....[2]....
        /*1354*/ 	.word	0x00000350
        /*1358*/ 	.word	0x000000ff
        /*135c*/ 	.word	0x00022830
        /*1360*/ 	.short	0x0100
        /*1362*/ 	.byte	0x08
	.zero		1


	//   ....[3]....
        /*1364*/ 	.word	0x00000360
        /*1368*/ 	.word	0x000000ff
        /*136c*/ 	.word	0x00022840
        /*1370*/ 	.short	0x0100
        /*1372*/ 	.byte	0x08
	.zero		1


	//   ....[4]....
        /*1374*/ 	.word	0x00000370
        /*1378*/ 	.word	0x000000ff
        /*137c*/ 	.word	0x00022838
        /*1380*/ 	.short	0x0100
        /*1382*/ 	.byte	0x08
	.zero		1


	//   ....[5]....
        /*1384*/ 	.word	0x00000380
        /*1388*/ 	.word	0x000000ff
        /*138c*/ 	.word	0x00022848
        /*1390*/ 	.short	0x0100
        /*1392*/ 	.byte	0x08
	.zero		1


	//   ....[6]....
        /*1394*/ 	.word	0x000004b0
        /*1398*/ 	.word	0x000000ff
        /*139c*/ 	.word	0x00022850
        /*13a0*/ 	.short	0x0100
        /*13a2*/ 	.byte	0x08
	.zero		1


	//   ....[7]....
        /*13a4*/ 	.word	0x000004c0
        /*13a8*/ 	.word	0x000000ff
        /*13ac*/ 	.word	0x00022860
        /*13b0*/ 	.short	0x0100
        /*13b2*/ 	.byte	0x08
	.zero		1


	//   ....[8]....
        /*13b4*/ 	.word	0x000004d0
        /*13b8*/ 	.word	0x000000ff
        /*13bc*/ 	.word	0x00022858
        /*13c0*/ 	.short	0x0100
        /*13c2*/ 	.byte	0x08
	.zero		1


	//   ....[9]....
        /*13c4*/ 	.word	0x000004e0
        /*13c8*/ 	.word	0x000000ff
        /*13cc*/ 	.word	0x00022868
        /*13d0*/ 	.short	0x0100
        /*13d2*/ 	.byte	0x08
	.zero		1


	//   ....[10]....
        /*13d4*/ 	.word	0x000005d0
        /*13d8*/ 	.word	0x000000ff
        /*13dc*/ 	.word	0x00022870
        /*13e0*/ 	.short	0x0100
        /*13e2*/ 	.byte	0x06
	.zero		1


	//   ....[11]....
        /*13e4*/ 	.word	0x000005e0
        /*13e8*/ 	.word	0x000000ff
        /*13ec*/ 	.word	0x00022880
        /*13f0*/ 	.short	0x0100
        /*13f2*/ 	.byte	0x06
	.zero		1


	//   ....[12]....
        /*13f4*/ 	.word	0x000005f0
        /*13f8*/ 	.word	0x000000ff
        /*13fc*/ 	.word	0x00022878
        /*1400*/ 	.short	0x0100
        /*1402*/ 	.byte	0x06
	.zero		1


	//   ....[13]....
        /*1404*/ 	.word	0x00000600
        /*1408*/ 	.word	0x000000ff
        /*140c*/ 	.word	0x00022888
        /*1410*/ 	.short	0x0100
        /*1412*/ 	.byte	0x06
	.zero		1


	//   ....[14]....
        /*1414*/ 	.word	0x00000730
        /*1418*/ 	.word	0x000000ff
        /*141c*/ 	.word	0x00022890
        /*1420*/ 	.short	0x0100
        /*1422*/ 	.byte	0x08
	.zero		1


	//   ....[15]....
        /*1424*/ 	.word	0x00000740
        /*1428*/ 	.word	0x000000ff
        /*142c*/ 	.word	0x000228a0
        /*1430*/ 	.short	0x0100
        /*1432*/ 	.byte	0x08
	.zero		1


	//   ....[16]....
        /*1434*/ 	.word	0x00000750
        /*1438*/ 	.word	0x000000ff
        /*143c*/ 	.word	0x00022898
        /*1440*/ 	.short	0x0100
        /*1442*/ 	.byte	0x08
	.zero		1


	//   ....[17]....
        /*1444*/ 	.word	0x00000760
        /*1448*/ 	.word	0x000000ff
        /*144c*/ 	.word	0x000228a8
        /*1450*/ 	.short	0x0100
        /*1452*/ 	.byte	0x08
	.zero		1


	//   ....[18]....
        /*1454*/ 	.word	0x00000890
        /*1458*/ 	.word	0x000000ff
        /*145c*/ 	.word	0x000228b0
        /*1460*/ 	.short	0x0100
        /*1462*/ 	.byte	0x08
	.zero		1


	//   ....[19]....
        /*1464*/ 	.word	0x000008a0
        /*1468*/ 	.word	0x000000ff
        /*146c*/ 	.word	0x000228c0
        /*1470*/ 	.short	0x0100
        /*1472*/ 	.byte	0x08
	.zero		1


	//   ....[20]....
        /*1474*/ 	.word	0x000008b0
        /*1478*/ 	.word	0x000000ff
        /*147c*/ 	.word	0x000228b8
        /*1480*/ 	.short	0x0100
        /*1482*/ 	.byte	0x08
	.zero		1


	//   ....[21]....
        /*1484*/ 	.word	0x000008c0
        /*1488*/ 	.word	0x000000ff
        /*148c*/ 	.word	0x000228c8
        /*1490*/ 	.short	0x0100
        /*1492*/ 	.byte	0x08
	.zero		1


	//   ....[22]....
        /*1494*/ 	.word	0x00003730
        /*1498*/ 	.word	0x00000057
        /*149c*/ 	.word	0x00022890
        /*14a0*/ 	.short	0x010a
        /*14a2*/ 	.byte	0x3f
	.zero		1


	//   ....[23]....
        /*14a4*/ 	.word	0x000049e0
        /*14a8*/ 	.word	0x00000057
        /*14ac*/ 	.word	0x00022890
        /*14b0*/ 	.short	0x010a
        /*14b2*/ 	.byte	0x3f
	.zero		1


	//   ....[24]....
        /*14b4*/ 	.word	0x000059f0
        /*14b8*/ 	.word	0x00000057
        /*14bc*/ 	.word	0x00022890
        /*14c0*/ 	.short	0x010a
        /*14c2*/ 	.byte	0x3f
	.zero		1


	//   ....[25]....
        /*14c4*/ 	.word	0x00005e90
        /*14c8*/ 	.word	0x00000004
        /*14cc*/ 	.word	0x00000000
        /*14d0*/ 	.short	0x0101
        /*14d2*/ 	.byte	0x3f
	.zero		1


	//   ....[26]....
        /*14d4*/ 	.word	0x00005ed0
        /*14d8*/ 	.word	0x00000057
        /*14dc*/ 	.word	0x000228b0
        /*14e0*/ 	.short	0x010a
        /*14e2*/ 	.byte	0x3f
	.zero		1


	//   ....[27]....
        /*14e4*/ 	.word	0x000066f0
        /*14e8*/ 	.word	0x00000057
        /*14ec*/ 	.word	0x00000000
        /*14f0*/ 	.short	0x0101
        /*14f2*/ 	.byte	0x3f
	.zero		1


	//   ....[28]....
        /*14f4*/ 	.word	0x00007180
        /*14f8*/ 	.word	0x00000013
        /*14fc*/ 	.word	0x00022800
        /*1500*/ 	.short	0x010a
        /*1502*/ 	.byte	0x3f
	.zero		1


	//   ....[29]....
        /*1504*/ 	.word	0x000071d0
        /*1508*/ 	.word	0x00000013
        /*150c*/ 	.word	0x00022800
        /*1510*/ 	.short	0x010a
        /*1512*/ 	.byte	0x3f
	.zero		1


	//   ....[30]....
        /*1514*/ 	.word	0x000077f0
        /*1518*/ 	.word	0x00000013
        /*151c*/ 	.word	0x00022800
        /*1520*/ 	.short	0x010a
        /*1522*/ 	.byte	0x3f
	.zero		1


	//   ....[31]....
        /*1524*/ 	.word	0x00008770
        /*1528*/ 	.word	0x00000013
        /*152c*/ 	.word	0x00022800
        /*1530*/ 	.short	0x010a
        /*1532*/ 	.byte	0x3f
	.zero		1


	//   ....[32]....
        /*1534*/ 	.word	0x00009660
        /*1538*/ 	.word	0x00000004
        /*153c*/ 	.word	0x00022830
        /*1540*/ 	.short	0x010a
        /*1542*/ 	.byte	0x3f
	.zero		1


	//   ....[33]....
        /*1544*/ 	.word	0x00009710
        /*1548*/ 	.word	0x00000004
        /*154c*/ 	.word	0x00022830
        /*1550*/ 	.short	0x010a
        /*1552*/ 	.byte	0x3f
	.zero		1


	//   ....[34]....
        /*1554*/ 	.word	0x0000a8b0
        /*1558*/ 	.word	0x0000000a
        /*155c*/ 	.word	0x00000000
        /*1560*/ 	.short	0x0101
        /*1562*/ 	.byte	0x3f
	.zero		1


	//   ....[35]....
        /*1564*/ 	.word	0x0000ada0
        /*1568*/ 	.word	0x00000004
        /*156c*/ 	.word	0x00022850
        /*1570*/ 	.short	0x010a
        /*1572*/ 	.byte	0x3f
	.zero		1


	//   ....[36]....
        /*1574*/ 	.word	0x0000adf0
        /*1578*/ 	.word	0x00000004
        /*157c*/ 	.word	0x00022850
        /*1580*/ 	.short	0x010a
        /*1582*/ 	.byte	0x3f
	.zero		1


	//   ....[37]....
        /*1584*/ 	.word	0x0000b1c0
        /*1588*/ 	.word	0x00000004
        /*158c*/ 	.word	0x00000000
        /*1590*/ 	.short	0x0101
        /*1592*/ 	.byte	0x3f
	.zero		1


	//   ....[38]....
        /*1594*/ 	.word	0x0000b300
        /*1598*/ 	.word	0x00000005
        /*159c*/ 	.word	0x00022830
        /*15a0*/ 	.short	0x010a
        /*15a2*/ 	.byte	0x3f
	.zero		1


	//   ....[39]....
        /*15a4*/ 	.word	0x0000b370
        /*15a8*/ 	.word	0x00000005
        /*15ac*/ 	.word	0x00022830
        /*15b0*/ 	.short	0x010a
        /*15b2*/ 	.byte	0x3f
	.zero		1


	//   ....[40]....
        /*15b4*/ 	.word	0x0000c480
        /*15b8*/ 	.word	0x000000a2
        /*15bc*/ 	.word	0x00000000
        /*15c0*/ 	.short	0x0101
        /*15c2*/ 	.byte	0x3f
	.zero		1


	//   ....[41]....
        /*15c4*/ 	.word	0x0000cd10
        /*15c8*/ 	.word	0x00000005
        /*15cc*/ 	.word	0x00022850
        /*15d0*/ 	.short	0x010a
        /*15d2*/ 	.byte	0x3f
	.zero		1


	//   ....[42]....
        /*15d4*/ 	.word	0x0000cd60
        /*15d8*/ 	.word	0x00000005
        /*15dc*/ 	.word	0x00022850
        /*15e0*/ 	.short	0x010a
        /*15e2*/ 	.byte	0x3f
	.zero		1


	//   ....[43]....
        /*15e4*/ 	.word	0x0000d140
        /*15e8*/ 	.word	0x00000005
        /*15ec*/ 	.word	0x00000000
        /*15f0*/ 	.short	0x0101
        /*15f2*/ 	.byte	0x3f
	.zero		1


	//   ....[44]....
        /*15f4*/ 	.word	0x0000f6b0
        /*15f8*/ 	.word	0x00000003
        /*15fc*/ 	.word	0x00000000
        /*1600*/ 	.short	0x0101
        /*1602*/ 	.byte	0x3f
	.zero		1


	//   ....[45]....
        /*1604*/ 	.word	0x00010210
        /*1608*/ 	.word	0x00000006
        /*160c*/ 	.word	0x00000000
        /*1610*/ 	.short	0x0101
        /*1612*/ 	.byte	0x3f
	.zero		1


	//   ....[46]....
        /*1614*/ 	.word	0x000145e0
        /*1618*/ 	.word	0x00000016
        /*161c*/ 	.word	0x00022820
        /*1620*/ 	.short	0x010a
        /*1622*/ 	.byte	0x3f
	.zero		1


	//   ....[47]....
        /*1624*/ 	.word	0x00014670
        /*1628*/ 	.word	0x00000003
        /*162c*/ 	.word	0x000228a0
        /*1630*/ 	.short	0x010a
        /*1632*/ 	.byte	0x3f
	.zero		1


	//   ....[48]....
        /*1634*/ 	.word	0x000148c0
        /*1638*/ 	.word	0x00000003
        /*163c*/ 	.word	0x000228c0
        /*1640*/ 	.short	0x010a
        /*1642*/ 	.byte	0x3f
	.zero		1


	//   ....[49]....
        /*1644*/ 	.word	0x00014ed0
        /*1648*/ 	.word	0x00000008
        /*164c*/ 	.word	0x000228a0
        /*1650*/ 	.short	0x010a
        /*1652*/ 	.byte	0x3f
	.zero		1


	//   ....[50]....
        /*1654*/ 	.word	0x00015110
        /*1658*/ 	.word	0x00000008
        /*165c*/ 	.word	0x000228c0
        /*1660*/ 	.short	0x010a
        /*1662*/ 	.byte	0x3f
	.zero		1


	//   ....[51]....
        /*1664*/ 	.word	0x00016330
        /*1668*/ 	.word	0x0000001f
        /*166c*/ 	.word	0x00022840
        /*1670*/ 	.short	0x010a
        /*1672*/ 	.byte	0x3f
	.zero		1


	//   ....[52]....
        /*1674*/ 	.word	0x00016940
        /*1678*/ 	.word	0x0000001f
        /*167c*/ 	.word	0x00022830
        /*1680*/ 	.short	0x0107
        /*1682*/ 	.byte	0x3f
	.zero		1


	//   ....[53]....
        /*1684*/ 	.word	0x00016a10
        /*1688*/ 	.word	0x0000001f
        /*168c*/ 	.word	0x00022830
        /*1690*/ 	.short	0x0101
        /*1692*/ 	.byte	0x3f
	.zero		1


	//   ....[54]....
        /*1694*/ 	.word	0x000175e0
        /*1698*/ 	.word	0x00000016
        /*169c*/ 	.word	0x00022800
        /*16a0*/ 	.short	0x0107
        /*16a2*/ 	.byte	0x3f
	.zero		1


	//   ....[55]....
        /*16a4*/ 	.word	0x000176d0
        /*16a8*/ 	.word	0x00000016
        /*16ac*/ 	.word	0x00022800
        /*16b0*/ 	.short	0x0101
        /*16b2*/ 	.byte	0x3f
	.zero		1


	//   ....[56]....
        /*16b4*/ 	.word	0x000176f0
        /*16b8*/ 	.word	0x00000016
        /*16bc*/ 	.word	0x00022820
        /*16c0*/ 	.short	0x010a
        /*16c2*/ 	.byte	0x3f
	.zero		1


	//   ....[57]....
        /*16c4*/ 	.word	0x00017780
        /*16c8*/ 	.word	0x0000001f
        /*16cc*/ 	.word	0x00022860
        /*16d0*/ 	.short	0x010a
        /*16d2*/ 	.byte	0x3f
	.zero		1


	//   ....[58]....
        /*16d4*/ 	.word	0x00017e60
        /*16d8*/ 	.word	0x0000001f
        /*16dc*/ 	.word	0x00022850
        /*16e0*/ 	.short	0x0107
        /*16e2*/ 	.byte	0x3f
	.zero		1


	//   ....[59]....
        /*16e4*/ 	.word	0x00017f30
        /*16e8*/ 	.word	0x0000001f
        /*16ec*/ 	.word	0x00022850
        /*16f0*/ 	.short	0x0101
        /*16f2*/ 	.byte	0x3f
	.zero		1


	//   ....[60]....
        /*16f4*/ 	.word	0x00018270
        /*16f8*/ 	.word	0x00000004
        /*16fc*/ 	.word	0x00022840
        /*1700*/ 	.short	0x010a
        /*1702*/ 	.byte	0x3f
	.zero		1


	//   ....[61]....
        /*1704*/ 	.word	0x00018640
        /*1708*/ 	.word	0x00000004
        /*170c*/ 	.word	0x00022830
        /*1710*/ 	.short	0x0107
        /*1712*/ 	.byte	0x3f
	.zero		1


	//   ....[62]....
        /*1714*/ 	.word	0x00018700
        /*1718*/ 	.word	0x00000004
        /*171c*/ 	.word	0x00022830
        /*1720*/ 	.short	0x0101
        /*1722*/ 	.byte	0x3f
	.zero		1


	//   ....[63]....
        /*1724*/ 	.word	0x00018730
        /*1728*/ 	.word	0x00000004
        /*172c*/ 	.word	0x00022860
        /*1730*/ 	.short	0x010a
        /*1732*/ 	.byte	0x3f
	.zero		1


	//   ....[64]....
        /*1734*/ 	.word	0x00018c40
        /*1738*/ 	.word	0x00000004
        /*173c*/ 	.word	0x00022850
        /*1740*/ 	.short	0x0107
        /*1742*/ 	.byte	0x3f
	.zero		1


	//   ....[65]....
        /*1744*/ 	.word	0x00018d00
        /*1748*/ 	.word	0x00000004
        /*174c*/ 	.word	0x00022850
        /*1750*/ 	.short	0x0101
        /*1752*/ 	.byte	0x3f
	.zero		1


	//   ....[66]....
        /*1754*/ 	.word	0x00019b90
        /*1758*/ 	.word	0x00000005
        /*175c*/ 	.word	0x00022820
        /*1760*/ 	.short	0x010a
        /*1762*/ 	.byte	0x3f
	.zero		1


	//   ....[67]....
        /*1764*/ 	.word	0x00019cf0
        /*1768*/ 	.word	0x00000003
        /*176c*/ 	.word	0x00022840
        /*1770*/ 	.short	0x010a
        /*1772*/ 	.byte	0x3f
	.zero		1


	//   ....[68]....
        /*1774*/ 	.word	0x00019d90
        /*1778*/ 	.word	0x00000005
        /*177c*/ 	.word	0x00022840
        /*1780*/ 	.short	0x010a
        /*1782*/ 	.byte	0x3f
	.zero		1


	//   ....[69]....
        /*1784*/ 	.word	0x00019dd0
        /*1788*/ 	.word	0x00000003
        /*178c*/ 	.word	0x00022860
        /*1790*/ 	.short	0x010a
        /*1792*/ 	.byte	0x3f
	.zero		1


	//   ....[70]....
        /*1794*/ 	.word	0x00019e10
        /*1798*/ 	.word	0x00000005
        /*179c*/ 	.word	0x00022860
        /*17a0*/ 	.short	0x010a
        /*17a2*/ 	.byte	0x3f
	.zero		1


	//   ....[71]....
        /*17a4*/ 	.word	0x00019e70
        /*17a8*/ 	.word	0x00000057
        /*17ac*/ 	.word	0x00022890
        /*17b0*/ 	.short	0x010a
        /*17b2*/ 	.byte	0x3f
	.zero		1


	//   ....[72]....
        /*17b4*/ 	.word	0x0001a100
        /*17b8*/ 	.word	0x00000057
        /*17bc*/ 	.word	0x00022890
        /*17c0*/ 	.short	0x010a
        /*17c2*/ 	.byte	0x3f
	.zero		1


	//   ....[73]....
        /*17c4*/ 	.word	0x0001a3b0
        /*17c8*/ 	.word	0x00000057
        /*17cc*/ 	.word	0x00022890
        /*17d0*/ 	.short	0x010a
        /*17d2*/ 	.byte	0x3f
	.zero		1


	//   ....[74]....
        /*17d4*/ 	.word	0x0001a660
        /*17d8*/ 	.word	0x00000057
        /*17dc*/ 	.word	0x000228b0
        /*17e0*/ 	.short	0x010a
        /*17e2*/ 	.byte	0x3f
	.zero		1


	//   ....[75]....
        /*17e4*/ 	.word	0x0001a910
        /*17e8*/ 	.word	0x00000013
        /*17ec*/ 	.word	0x00022800
        /*17f0*/ 	.short	0x010a
        /*17f2*/ 	.byte	0x3f
	.zero		1


	//   ....[76]....
        /*17f4*/ 	.word	0x0001ab20
        /*17f8*/ 	.word	0x00000013
        /*17fc*/ 	.word	0x00022800
        /*1800*/ 	.short	0x010a
        /*1802*/ 	.byte	0x3f
	.zero		1


	//   ....[77]....
        /*1804*/ 	.word	0x0001ab70
        /*1808*/ 	.word	0x00000004
        /*180c*/ 	.word	0x00022830
        /*1810*/ 	.short	0x010a
        /*1812*/ 	.byte	0x3f
	.zero		1


	//   ....[78]....
        /*1814*/ 	.word	0x0001abc0
        /*1818*/ 	.word	0x00000004
        /*181c*/ 	.word	0x00022850
        /*1820*/ 	.short	0x010a
        /*1822*/ 	.byte	0x3f
	.zero		1


	//   ....[79]....
        /*1824*/ 	.word	0x0001ac10
        /*1828*/ 	.word	0x00000005
        /*182c*/ 	.word	0x00022830
        /*1830*/ 	.short	0x010a
        /*1832*/ 	.byte	0x3f
	.zero		1


	//   ....[80]....
        /*1834*/ 	.word	0x0001ac60
        /*1838*/ 	.word	0x00000005
        /*183c*/ 	.word	0x00022850
        /*1840*/ 	.short	0x010a
        /*1842*/ 	.byte	0x3f
	.zero		1


	//   ....[81]....
        /*1844*/ 	.word	0x0001b870
        /*1848*/ 	.word	0x00000016
        /*184c*/ 	.word	0x00022820
        /*1850*/ 	.short	0x010a
        /*1852*/ 	.byte	0x3f
	.zero		1


	//   ....[82]....
        /*1854*/ 	.word	0x0001b8c0
        /*1858*/ 	.word	0x00000003
        /*185c*/ 	.word	0x000228a0
        /*1860*/ 	.short	0x010a
        /*1862*/ 	.byte	0x3f
	.zero		1


	//   ....[83]....
        /*1864*/ 	.word	0x0001b910
        /*1868*/ 	.word	0x00000003
        /*186c*/ 	.word	0x000228c0
        /*1870*/ 	.short	0x010a
        /*1872*/ 	.byte	0x3f
	.zero		1


	//   ....[84]....
        /*1874*/ 	.word	0x0001b960
        /*1878*/ 	.word	0x00000008
        /*187c*/ 	.word	0x000228a0
        /*1880*/ 	.short	0x010a
        /*1882*/ 	.byte	0x3f
	.zero		1


	//   ....[85]....
        /*1884*/ 	.word	0x0001b9b0
        /*1888*/ 	.word	0x00000008
        /*188c*/ 	.word	0x000228c0
        /*1890*/ 	.short	0x010a
        /*1892*/ 	.byte	0x3f
	.zero		1


	//   ....[86]....
        /*1894*/ 	.word	0x0001bad0
        /*1898*/ 	.word	0x0000001f
        /*189c*/ 	.word	0x00022840
        /*18a0*/ 	.short	0x010a
        /*18a2*/ 	.byte	0x3f
	.zero		1


	//   ....[87]....
        /*18a4*/ 	.word	0x0001cdb0
        /*18a8*/ 	.word	0x00000016
        /*18ac*/ 	.word	0x00022820
        /*18b0*/ 	.short	0x010a
        /*18b2*/ 	.byte	0x3f
	.zero		1


	//   ....[88]....
        /*18b4*/ 	.word	0x0001ce00
        /*18b8*/ 	.word	0x0000001f
        /*18bc*/ 	.word	0x00022860
        /*18c0*/ 	.short	0x010a
        /*18c2*/ 	.byte	0x3f
	.zero		1


	//   ....[89]....
        /*18c4*/ 	.word	0x0001d770
        /*18c8*/ 	.word	0x00000004
        /*18cc*/ 	.word	0x00022840
        /*18d0*/ 	.short	0x010a
        /*18d2*/ 	.byte	0x3f
	.zero		1


	//   ....[90]....
        /*18d4*/ 	.word	0x0001de50
        /*18d8*/ 	.word	0x00000004
        /*18dc*/ 	.word	0x00022860
        /*18e0*/ 	.short	0x010a
        /*18e2*/ 	.byte	0x3f
	.zero		1


	//   ....[91]....
        /*18e4*/ 	.word	0x0001efa0
        /*18e8*/ 	.word	0x00000005
        /*18ec*/ 	.word	0x00022820
        /*18f0*/ 	.short	0x010a
        /*18f2*/ 	.byte	0x3f
	.zero		1


	//   ....[92]....
        /*18f4*/ 	.word	0x0001f140
        /*18f8*/ 	.word	0x00000003
        /*18fc*/ 	.word	0x00022840
        /*1900*/ 	.short	0x010a
        /*1902*/ 	.byte	0x3f
	.zero		1


	//   ....[93]....
        /*1904*/ 	.word	0x0001f190
        /*1908*/ 	.word	0x00000005
        /*190c*/ 	.word	0x00022840
        /*1910*/ 	.short	0x010a
        /*1912*/ 	.byte	0x3f
	.zero		1


	//   ....[94]....
        /*1914*/ 	.word	0x0001f1e0
        /*1918*/ 	.word	0x00000003
        /*191c*/ 	.word	0x00022860
        /*1920*/ 	.short	0x010a
        /*1922*/ 	.byte	0x3f
	.zero		1


	//----- nvinfo : EIATTR_NUM_MBARRIERS
	.align		4
.L_1198:
        /*1924*/ 	.byte	0x03, 0x38
        /*1926*/ 	.short	0x0016


	//----- nvinfo : EIATTR_EXIT_INSTR_OFFSETS
	.align		4
        /*1928*/ 	.byte	0x04, 0x1c
        /*192a*/ 	.short	(.L_1200 - .L_1199)


	//   ....[0]....
.L_1199:
        /*192c*/ 	.word	0x00019e60


	//----- nvinfo : EIATTR_MAX_THREADS
	.align		4
.L_1200:
        /*1930*/ 	.byte	0x04, 0x05
        /*1932*/ 	.short	(.L_1202 - .L_1201)
.L_1201:
        /*1934*/ 	.word	0x00000180
        /*1938*/ 	.word	0x00000001
        /*193c*/ 	.word	0x00000001


	//----- nvinfo : EIATTR_CRS_STACK_SIZE
	.align		4
.L_1202:
        /*1940*/ 	.byte	0x04, 0x1e
        /*1942*/ 	.short	(.L_1204 - .L_1203)
.L_1203:
        /*1944*/ 	.word	0x00000000


	//----- nvinfo : EIATTR_CBANK_PARAM_SIZE
	.align		4
.L_1204:
        /*1948*/ 	.byte	0x03, 0x19
        /*194a*/ 	.short	0x0af0


	//----- nvinfo : EIATTR_PARAM_CBANK
	.align		4
        /*194c*/ 	.byte	0x04, 0x0a
        /*194e*/ 	.short	(.L_1206 - .L_1205)
	.align		4
.L_1205:
        /*1950*/ 	.word	index@(.nv.constant0._ZN7cutlass13device_kernelIN5flash11enable_sm90INS1_16FlashAttnFwdSm90INS1_25CollectiveMainloopFwdSm90ILi2EN4cute5tupleIJNS5_1CILi1EEES8_S8_EEENS6_IJNS7_ILi128EEENS7_ILi96EEENS7_ILi64EEEEEELi256ENS_6half_tEfNS_4arch4Sm90ELb0ELb0ELb0ELb1ELb1ELb1ELb0ELb1ELb0ELb1ELb1ELb0EEENS1_21CollectiveEpilogueFwdINS6_IJSA_NS7_ILi256EEESB_EEES9_SE_SG_Li256ELb1ELb1ELb1ELb0EEENS1_36VarlenDynamicPersistentTileSchedulerILi128ELi96ELi256ELi128ELb1ELb1ELb1ELb0ELb1ELb1EEEEEEEEEvNT_6ParamsE)
        /*1954*/ 	.short	0x0210
        /*1956*/ 	.short	0x0af0


	//----- nvinfo : EIATTR_SW_WAR
	.align		4
.L_1206:
        /*1958*/ 	.byte	0x04, 0x36
        /*195a*/ 	.short	(.L_1208 - .L_1207)
.L_1207:
        /*195c*/ 	.word	0x00000008
.L_1208:


//--------------------- .nv.info._ZN7cutlass13device_kernelIN5flash11enable_sm90INS1_16FlashAttnFwdSm90INS1_25CollectiveMainloopFwdSm90ILi2EN4cute5tupleIJNS5_1CILi1EEES8_S8_EEENS6_IJNS7_ILi128EEENS7_ILi96EEENS7_ILi64EEEEEELi256ENS_6half_tEfNS_4arch4Sm90ELb0ELb0ELb0ELb1ELb1ELb0ELb1ELb1ELb0ELb1ELb1ELb0EEENS1_21CollectiveEpilogueFwdINS6_IJSA_NS7_ILi256EEESB_EEES9_SE_SG_Li256ELb1ELb1ELb1ELb0EEENS1_36VarlenDynamicPersistentTileSchedulerILi128ELi96ELi256ELi128ELb1ELb1ELb1ELb0ELb1ELb1EEEEEEEEEvNT_6ParamsE --------------------------
	.section	.nv.info._ZN7cutlass13device_kernelIN5flash11enable_sm90INS1_16FlashAttnFwdSm90INS1_25CollectiveMainloopFwdSm90ILi2EN4cute5tupleIJNS5_1CILi1EEES8_S8_EEENS6_IJNS7_ILi128EEENS7_ILi96EEENS7_ILi64EEEEEELi256ENS_6half_tEfNS_4arch4Sm90ELb0ELb0ELb0ELb1ELb1ELb0ELb1ELb1ELb0ELb1ELb1ELb0EEENS1_21CollectiveEpilogueFwdINS6_IJSA_NS7_ILi256EEESB_EEES9_SE_SG_Li256ELb1ELb1ELb1ELb0EEENS1_36VarlenDynamicPersistentTileSchedulerILi128ELi96ELi256ELi128ELb1ELb1ELb1ELb0ELb1ELb1EEEEEEEEEvNT_6ParamsE,"",@"SHT_CUDA_INFO"
	.sectionflags	@""
	.align	4


	//----- nvinfo : EIATTR_CUDA_API_VERSION
	.align		4
        /*0000*/ 	.byte	0x04, 0x37
        /*0002*/ 	.short	(.L_1210 - .L_1209)
.L_1209:
        /*0004*/ 	.word	0x00000082


	//----- nvinfo : EIATTR_KPARAM_INFO
	.align		4
.L_1210:
        /*0008*/ 	.byte	0x04, 0x17
        /*000a*/ 	.short	(.L_1212 - .L_1211)
.L_1211:
        /*000c*/ 	.word	0x00000000
        /*0010*/ 	.short	0x0000
        /*0012*/ 	.short	0x0070
        /*0014*/ 	.byte	0x00, 0xf0, 0x01, 0x2e


	//----- nvinfo : EIATTR_SPARSE_MMA_MASK
	.align		4
.L_1212:
        /*0018*/ 	.byte	0x03, 0x50
        /*001a*/ 	.short	0x0000


	//----- nvinfo : EIATTR_MAXREG_COUNT
	.align		4
        /*001c*/ 	.byte	0x03, 0x1b
        /*001e*/ 	.short	0x00a8


	//----- nvinfo : EIATTR_NUM_BARRIERS
	.align		4
        /*0020*/ 	.byte	0x02, 0x4c
        /*0022*/ 	.byte	0x10
	.zero		1


	//----- nvinfo : EIATTR_EXTERNS
	.align		4
        /*0024*/ 	.byte	0x04, 0x0f
        /*0026*/ 	.short	(.L_1214 - .L_1213)


	//   ....[0]....
	.align		4
.L_1213:
        /*0028*/ 	.word	index@(__assertfail)


	//----- nvinfo : EIATTR_ANNOTATIONS
	.align		4
.L_1214:
        /*002c*/ 	.byte	0x04, 0x55
        /*002e*/ 	.short	(.L_1216 - .L_1215)


	//   ....[0]....
.L_1215:
        /* <DEDUP_REMOVED lines=27> */


	//----- nvinfo : EIATTR_MERCURY_ISA_VERSION
	.align		4
.L_1216:
        /*01d0*/ 	.byte	0x03, 0x5f
        /*01d2*/ 	.short	0x0101


	//----- nvinfo : EIATTR_UNUSED_LOAD_BYTE_OFFSET
	.align		4
        /*01d4*/ 	.byte	0x04, 0x44
        /*01d6*/ 	.short	(.L_1218 - .L_1217)


	//   ....[0]....
.L_1217:
        /*01d8*/ 	.word	0x000009a0
        /*01dc*/ 	.word	0x0000fff0


	//   ....[1]....
        /*01e0*/ 	.word	0x00007000
        /*01e4*/ 	.word	0x0000fff0


	//----- nvinfo : EIATTR_INT_WARP_WIDE_INSTR_OFFSETS
	.align		4
.L_1218:
        /*01e8*/ 	.byte	0x04, 0x31
        /*01ea*/ 	.short	(.L_1220 - .L_1219)


	//   ....[0]....
.L_1219:
        /*01ec*/ 	.word	0x000000c0


	//   ....[1]....
        /*01f0*/ 	.word	0x000000d0


	//   ....[2]....
        /*01f4*/ 	.word	0x000000e0


	//   ....[3]....
        /*01f8*/ 	.word	0x00000180


	//   ....[4]....
        /*01fc*/ 	.word	0x0000cd30


	//   ....[5]....
        /*0200*/ 	.word	0x0000cdc0


	//   ....[6]....
        /*0204*/ 	.word	0x00010c50


	//   ....[7]....
        /*0208*/ 	.word	0x00010ce0


	//----- nvinfo : EIATTR_COOP_GROUP_MASK_REGIDS
	.align		4
.L_1220:
        /*020c*/ 	.byte	0x04, 0x29
        /*020e*/ 	.short	(.L_1222 - .L_1221)


	//   ....[0]....
.L_1221:
        /*0210*/ 	.word	0xffffffff


	//   ....[1]....
        /*0214*/ 	.word	0xffffffff


	//   ....[2]....
        /*0218*/ 	.word	0xffffffff


	//   ....[3]....
        /*021c*/ 	.word	0xffffffff


	//   ....[4]....
        /*0220*/ 	.word	0xffffffff


	//   ....[5]....
        /*0224*/ 	.word	0xffffffff


	//   ....[6]....
        /*0228*/ 	.word	0xffffffff


	//   ....[7]....
        /*022c*/ 	.word	0xffffffff


	//   ....[8]....
        /*0230*/ 	.word	0xffffffff


	//   ....[9]....
        /*0234*/ 	.word	0xffffffff


	//   ....[10]....
        /*0238*/ 	.word	0xffffffff


	//   ....[11]....
        /*023c*/ 	.word	0xffffffff


	//   ....[12]....
        /*0240*/ 	.word	0xffffffff


	//   ....[13]....
        /*0244*/ 	.word	0xffffffff


	//   ....[14]....
        /*0248*/ 	.word	0xffffffff


	//   ....[15]....
        /*024c*/ 	.word	0xffffffff


	//   ....[16]....
        /*0250*/ 	.word	0xffffffff


	//   ....[17]....
        /*0254*/ 	.word	0xffffffff


	//   ....[18]....
        /*0258*/ 	.word	0xffffffff


	//   ....[19]....
        /*025c*/ 	.word	0xffffffff


	//   ....[20]....
        /*0260*/ 	.word	0xffffffff


	//   ....[21]....
        /*0264*/ 	.word	0xffffffff


	//   ....[22]....
        /*0268*/ 	.word	0xffffffff


	//   ....[23]....
        /*026c*/ 	.word	0xffffffff


	//   ....[24]....
        /*0270*/ 	.word	0xffffffff


	//   ....[25]....
        /*0274*/ 	.word	0xffffffff


	//   ....[26]....
        /*0278*/ 	.word	0xffffffff


	//   ....[27]....
        /*027c*/ 	.word	0xffffffff


	//   ....[28]....
        /*0280*/ 	.word	0xffffffff


	//   ....[29]....
        /*0284*/ 	.word	0xffffffff


	//   ....[30]....
        /*0288*/ 	.word	0xffffffff


	//   ....[31]....
        /*028c*/ 	.word	0xffffffff


	//   ....[32]....
        /*0290*/ 	.word	0xffffffff


	//   ....[33]....
        /*0294*/ 	.word	0xffffffff


	//   ....[34]....
        /*0298*/ 	.word	0xffffffff


	//   ....[35]....
        /*029c*/ 	.word	0xffffffff


	//   ....[36]....
        /*02a0*/ 	.word	0xffffffff


	//   ....[37]....
        /*02a4*/ 	.word	0xffffffff


	//   ....[38]....
        /*02a8*/ 	.word	0xffffffff


	//   ....[39]....
        /*02ac*/ 	.word	0xffffffff


	//   ....[40]....
        /*02b0*/ 	.word	0xffffffff


	//   ....[41]....
        /*02b4*/ 	.word	0xffffffff


	//   ....[42]....
        /*02b8*/ 	.word	0xffffffff


	//   ....[43]....
        /*02bc*/ 	.word	0xffffffff


	//   ....[44]....
        /*02c0*/ 	.word	0xffffffff


	//   ....[45]....
        /*02c4*/ 	.word	0xffffffff


	//   ....[46]....
        /*02c8*/ 	.word	0xffffffff


	//   ....[47]....
        /*02cc*/ 	.word	0xffffffff


	//   ....[48]....
        /*02d0*/ 	.word	0xffffffff


	//   ....[49]....
        /*02d4*/ 	.word	0xffffffff


	//   ....[50]....
        /*02d8*/ 	.word	0xffffffff


	//   ....[51]....
        /*02dc*/ 	.word	0xffffffff


	//   ....[52]....
        /*02e0*/ 	.word	0xffffffff


	//   ....[53]....
        /*02e4*/ 	.word	0xffffffff


	//   ....[54]....
        /*02e8*/ 	.word	0xffffffff


	//   ....[55]....
        /*02ec*/ 	.word	0xffffffff


	//   ....[56]....
        /*02f0*/ 	.word	0xffffffff


	//   ....[57]....
        /*02f4*/ 	.word	0xffffffff


	//   ....[58]....
        /*02f8*/ 	.word	0xffffffff


	//   ....[59]....
        /*02fc*/ 	.word	0xffffffff


	//   ....[60]....
        /*0300*/ 	.word	0xffffffff


	//   ....[61]....
        /*0304*/ 	.word	0xffffffff


	//   ....[62]....
        /*0308*/ 	.word	0xffffffff


	//   ....[63]....
        /*030c*/ 	.word	0xffffffff


	//   ....[64]....
        /*0310*/ 	.word	0xffffffff


	//   ....[65]....
        /*0314*/ 	.word	0xffffffff


	//   ....[66]....
        /*0318*/ 	.word	0xffffffff


	//   ....[67]....
        /*031c*/ 	.word	0xffffffff


	//   ....[68]....
        /*0320*/ 	.word	0xffffffff


	//   ....[69]....
        /*0324*/ 	.word	0xffffffff


	//   ....[70]....
        /*0328*/ 	.word	0xffffffff


	//   ....[71]....
        /*032c*/ 	.word	0xffffffff


	//   ....[72]....
        /*0330*/ 	.word	0xffffffff


	//   ....[73]....
        /*0334*/ 	.word	0xffffffff


	//   ....[74]....
        /*0338*/ 	.word	0xffffffff


	//   ....[75]....
        /*033c*/ 	.word	0xffffffff


	//   ....[76]....
        /*0340*/ 	.word	0xffffffff


	//   ....[77]....
        /*0344*/ 	.word	0xffffffff


	//   ....[78]....
        /*0348*/ 	.word	0xffffffff


	//   ....[79]....
        /*034c*/ 	.word	0xffffffff


	//   ....[80]....
        /*0350*/ 	.word	0xffffffff


	//   ....[81]....
        /*0354*/ 	.word	0xffffffff


	//   ....[82]....
        /*0358*/ 	.word	0xffffffff


	//   ....[83]....
        /*035c*/ 	.word	0xffffffff


	//   ....[84]....
        /*0360*/ 	.word	0xffffffff


	//   ....[85]....
        /*0364*/ 	.word	0xffffffff


	//   ....[86]....
        /*0368*/ 	.word	0xffffffff


	//   ....[87]....
        /*036c*/ 	.word	0xffffffff


	//   ....[88]....
        /*0370*/ 	.word	0xffffffff


	//   ....[89]....
        /*0374*/ 	.word	0xffffffff


	//   ....[90]....
        /*0378*/ 	.word	0xffffffff


	//   ....[91]....
        /*037c*/ 	.word	0xffffffff


	//   ....[92]....
        /*0380*/ 	.word	0xffffffff


	//   ....[93]....
        /*0384*/ 	.word	0xffffffff


	//   ....[94]....
        /*0388*/ 	.word	0xffffffff


	//   ....[95]....
        /*038c*/ 	.word	0xffffffff


	//   ....[96]....
        /*0390*/ 	.word	0xffffffff


	//   ....[97]....
        /*0394*/ 	.word	0xffffffff


	//   ....[98]....
        /*0398*/ 	.word	0xffffffff


	//   ....[99]....
        /*039c*/ 	.word	0xffffffff


	//   ....[100]....
        /*03a0*/ 	.word	0xffffffff


	//   ....[101]....
        /*03a4*/ 	.word	0xffffffff


	//   ....[102]....
        /*03a8*/ 	.word	0xffffffff


	//   ....[103]....
        /*03ac*/ 	.word	0xffffffff


	//   ....[104]....
        /*03b0*/ 	.word	0xffffffff


	//   ....[105]....
        /*03b4*/ 	.word	0xffffffff


	//   ....[106]....
        /*03b8*/ 	.word	0xffffffff


	//   ....[107]....
        /*03bc*/ 	.word	0xffffffff


	//   ....[108]....
        /*03c0*/ 	.word	0xffffffff


	//   ....[109]....
        /*03c4*/ 	.word	0xffffffff


	//   ....[110]....
        /*03c8*/ 	.word	0xffffffff


	//   ....[111]....
        /*03cc*/ 	.word	0xffffffff


	//   ....[112]....
        /*03d0*/ 	.word	0xffffffff


	//   ....[113]....
        /*03d4*/ 	.word	0xffffffff


	//   ....[114]....
        /*03d8*/ 	.word	0xffffffff


	//   ....[115]....
        /*03dc*/ 	.word	0xffffffff


	//   ....[116]....
        /*03e0*/ 	.word	0xffffffff


	//   ....[117]....
        /*03e4*/ 	.word	0xffffffff


	//   ....[118]....
        /*03e8*/ 	.word	0xffffffff


	//   ....[119]....
        /*03ec*/ 	.word	0xffffffff


	//   ....[120]....
        /*03f0*/ 	.word	0xffffffff


	//   ....[121]....
        /*03f4*/ 	.word	0xffffffff


	//   ....[122]....
        /*03f8*/ 	.word	0xffffffff


	//   ....[123]....
        /*03fc*/ 	.word	0xffffffff


	//   ....[124]....
        /*0400*/ 	.word	0xffffffff


	//   ....[125]....
        /*0404*/ 	.word	0xffffffff


	//   ....[126]....
        /*0408*/ 	.word	0xffffffff


	//   ....[127]....
        /*040c*/ 	.word	0xffffffff


	//   ....[128]....
        /*0410*/ 	.word	0xffffffff


	//   ....[129]....
        /*0414*/ 	.word	0xffffffff


	//   ....[130]....
        /*0418*/ 	.word	0xffffffff


	//   ....[131]....
        /*041c*/ 	.word	0xffffffff


	//   ....[132]....
        /*0420*/ 	.word	0xffffffff


	//   ....[133]....
        /*0424*/ 	.word	0xffffffff


	//   ....[134]....
        /*0428*/ 	.word	0xffffffff


	//   ....[135]....
        /*042c*/ 	.word	0xffffffff


	//   ....[136]....
        /*0430*/ 	.word	0xffffffff


	//   ....[137]....
        /*0434*/ 	.word	0xffffffff


	//   ....[138]....
        /*0438*/ 	.word	0xffffffff


	//   ....[139]....
        /*043c*/ 	.word	0xffffffff


	//   ....[140]....
        /*0440*/ 	.word	0xffffffff


	//   ....[141]....
        /*0444*/ 	.word	0xffffffff


	//   ....[142]....
        /*0448*/ 	.word	0xffffffff


	//   ....[143]....
        /*044c*/ 	.word	0xffffffff


	//   ....[144]....
        /*0450*/ 	.word	0xffffffff


	//   ....[145]....
        /*0454*/ 	.word	0xffffffff


	//   ....[146]....
        /*0458*/ 	.word	0xffffffff


	//   ....[147]....
        /*045c*/ 	.word	0xffffffff


	//   ....[148]....
        /*0460*/ 	.word	0xffffffff


	//   ....[149]....
        /*0464*/ 	.word	0xffffffff


	//   ....[150]....
        /*0468*/ 	.word	0xffffffff


	//   ....[151]....
        /*046c*/ 	.word	0xffffffff


	//   ....[152]....
        /*0470*/ 	.word	0xffffffff


	//   ....[153]....
        /*0474*/ 	.word	0xffffffff


	//   ....[154]....
        /*0478*/ 	.word	0xffffffff


	//   ....[155]....
        /*047c*/ 	.word	0xffffffff


	//   ....[156]....
        /*0480*/ 	.word	0xffffffff


	//   ....[157]....
        /*0484*/ 	.word	0xffffffff


	//   ....[158]....
        /*0488*/ 	.word	0xffffffff


	//   ....[159]....
        /*048c*/ 	.word	0x0500000f


	//   ....[160]....
        /*0490*/ 	.word	0x0500000f


	//   ....[161]....
        /*0494*/ 	.word	0x0500000f


	//   ....[162]....
        /*0498*/ 	.word	0x0500000f


	//   ....[163]....
        /*049c*/ 	.word	0x0500000f


	//   ....[164]....
        /*04a0*/ 	.word	0x0500000f


	//   ....[165]....
        /*04a4*/ 	.word	0x0500000f


	//   ....[166]....
        /*04a8*/ 	.word	0x0500000f


	//   ....[167]....
        /*04ac*/ 	.word	0x0500000f


	//   ....[168]....
        /*04b0*/ 	.word	0x0500000f


	//   ....[169]....
        /*04b4*/ 	.word	0x0500000f


	//   ....[170]....
        /*04b8*/ 	.word	0x0500000f


	//   ....[171]....
        /*04bc*/ 	.word	0x0500000f


	//   ....[172]....
        /*04c0*/ 	.word	0x0500000f


	//   ....[173]....
        /*04c4*/ 	.word	0x0500000f


	//   ....[174]....
        /*04c8*/ 	.word	0x0500000f


	//   ....[175]....
        /*04cc*/ 	.word	0x0500000f


	//   ....[176]....
        /*04d0*/ 	.word	0x0500000f


	//   ....[177]....
        /*04d4*/ 	.word	0x0500000f


	//   ....[178]....
        /*04d8*/ 	.word	0x0500000f


	//   ....[179]....
        /*04dc*/ 	.word	0x0500000f


	//   ....[180]....
        /*04e0*/ 	.word	0x0500000f


	//   ....[181]....
        /*04e4*/ 	.word	0x0500000f


	//   ....[182]....
        /*04e8*/ 	.word	0x0500000f


	//   ....[183]....
        /*04ec*/ 	.word	0x0500000f


	//   ....[184]....
        /*04f0*/ 	.word	0x0500000f


	//   ....[185]....
        /*04f4*/ 	.word	0x0500000f


	//   ....[186]....
        /*04f8*/ 	.word	0x0500000f


	//   ....[187]....
        /*04fc*/ 	.word	0x0500000f


	//   ....[188]....
        /*0500*/ 	.word	0x0500000f


	//   ....[189]....
        /*0504*/ 	.word	0x0500000f


	//   ....[190]....
        /*0508*/ 	.word	0x0500000f


	//   ....[191]....
        /*050c*/ 	.word	0x0500000f


	//   ....[192]....
        /*0510*/ 	.word	0x0500000f


	//   ....[193]....
        /*0514*/ 	.word	0x0500000f


	//   ....[194]....
        /*0518*/ 	.word	0x0500000f


	//   ....[195]....
        /*051c*/ 	.word	0x0500000f


	//   ....[196]....
        /*0520*/ 	.word	0x0500000f


	//   ....[197]....
        /*0524*/ 	.word	0x0500000f


	//   ....[198]....
        /*0528*/ 	.word	0x0500000f


	//   ....[199]....
        /*052c*/ 	.word	0x0500000f


	//   ....[200]....
        /*0530*/ 	.word	0x0500000f


	//   ....[201]....
        /*0534*/ 	.word	0x0500000f


	//   ....[202]....
        /*0538*/ 	.word	0x0500000f


	//   ....[203]....
        /*053c*/ 	.word	0x0500000f


	//   ....[204]....
        /*0540*/ 	.word	0x0500000f


	//   ....[205]....
        /*0544*/ 	.word	0x0500000f


	//   ....[206]....
        /*0548*/ 	.word	0x0500000f


	//   ....[207]....
        /*054c*/ 	.word	0x0500000f


	//   ....[208]....
        /*0550*/ 	.word	0x0500000f


	//   ....[209]....
        /*0554*/ 	.word	0x0500000f


	//   ....[210]....
        /*0558*/ 	.word	0x0500000f


	//   ....[211]....
        /*055c*/ 	.word	0x0500000f


	//   ....[212]....
        /*0560*/ 	.word	0x0500000f


	//   ....[213]....
        /*0564*/ 	.word	0x0500000f


	//   ....[214]....
        /*0568*/ 	.word	0x0500000f


	//   ....[215]....
        /*056c*/ 	.word	0x0500000f


	//   ....[216]....
        /*0570*/ 	.word	0x0500000f


	//   ....[217]....
        /*0574*/ 	.word	0x0500000f


	//   ....[218]....
        /*0578*/ 	.word	0x0500000f


	//   ....[219]....
        /*057c*/ 	.word	0x0500000f


	//   ....[220]....
        /*0580*/ 	.word	0x0500000f


	//   ....[221]....
        /*0584*/ 	.word	0x0500000f


	//   ....[222]....
        /*0588*/ 	.word	0x0500000f


	//   ....[223]....
        /*058c*/ 	.word	0x0500000f


	//   ....[224]....
        /*0590*/ 	.word	0x0500000f


	//   ....[225]....
        /*0594*/ 	.word	0x0500000f


	//   ....[226]....
        /*0598*/ 	.word	0x0500000f


	//   ....[227]....
        /*059c*/ 	.word	0x0500000f


	//   ....[228]....
        /*05a0*/ 	.word	0x0500000f


	//   ....[229]....
        /*05a4*/ 	.word	0x0500000f


	//   ....[230]....
        /*05a8*/ 	.word	0x0500000f


	//   ....[231]....
        /*05ac*/ 	.word	0x0500000f


	//   ....[232]....
        /*05b0*/ 	.word	0x0500000f


	//   ....[233]....
        /*05b4*/ 	.word	0x0500000f


	//   ....[234]....
        /*05b8*/ 	.word	0x0500000f


	//   ....[235]....
        /*05bc*/ 	.word	0x0500000f


	//   ....[236]....
        /*05c0*/ 	.word	0x0500000f


	//   ....[237]....
        /*05c4*/ 	.word	0x0500000f


	//   ....[238]....
        /*05c8*/ 	.word	0x0500000f


	//   ....[239]....
        /*05cc*/ 	.word	0x0500000f


	//   ....[240]....
        /*05d0*/ 	.word	0x0500000f


	//   ....[241]....
        /*05d4*/ 	.word	0x0500000f


	//   ....[242]....
        /*05d8*/ 	.word	0x0500000f


	//   ....[243]....
        /*05dc*/ 	.word	0x0500000f


	//   ....[244]....
        /*05e0*/ 	.word	0x0500000f


	//   ....[245]....
        /*05e4*/ 	.word	0x0500000f


	//   ....[246]....
        /*05e8*/ 	.word	0x0500000f


	//   ....[247]....
        /*05ec*/ 	.word	0x0500000f


	//   ....[248]....
        /*05f0*/ 	.word	0x0500000f


	//   ....[249]....
        /*05f4*/ 	.word	0x0500000f


	//   ....[250]....
        /*05f8*/ 	.word	0x0500000f


	//   ....[251]....
        /*05fc*/ 	.word	0x0500000f


	//   ....[252]....
        /*0600*/ 	.word	0x0500000f


	//   ....[253]....
        /*0604*/ 	.word	0x0500000f


	//   ....[254]....
        /*0608*/ 	.word	0x0500000f


	//   ....[255]....
        /*060c*/ 	.word	0x0500000f


	//   ....[0]....
        /*0610*/ 	.word	0x0500000f


	//   ....[1]....
        /*0614*/ 	.word	0x0500000f


	//   ....[2]....
        /*0618*/ 	.word	0x0500000f


	//----- nvinfo : EIATTR_COOP_GROUP_INSTR_OFFSETS
	.align		4
.L_1222:
        /*061c*/ 	.byte	0x04, 0x28
        /*061e*/ 	.short	(.L_1224 - .L_1223)


	//   ....[0]....
.L_1223:
        /*0620*/ 	.word	0x00000080


	//   ....[1]....
        /*0624*/ 	.word	0x00000090


	//   ....[2]....
        /*0628*/ 	.word	0x000002f0


	//   ....[3]....
        /*062c*/ 	.word	0x00000450


	//   ....[4]....
        /*0630*/ 	.word	0x00000570


	//   ....[5]....
        /*0634*/ 	.word	0x000006d0


	//   ....[6]....
        /*0638*/ 	.word	0x00001b40


	//   ....[7]....
        /*063c*/ 	.word	0x000032e0


	//   ....[8]....
        /*0640*/ 	.word	0x000033c0


	//   ....[9]....
        /*0644*/ 	.word	0x00003440


	//   ....[10]....
        /*0648*/ 	.word	0x00003580


	//   ....[11]....
        /*064c*/ 	.word	0x00004db0


	//   ....[12]....
        /*0650*/ 	.word	0x00004dd0


	//   ....[13]....
        /*0654*/ 	.word	0x00005610


	//   ....[14]....
        /*0658*/ 	.word	0x00005670


	//   ....[15]....
        /*065c*/ 	.word	0x000065b0


	//   ....[16]....
        /*0660*/ 	.word	0x000065c0


	//   ....[17]....
        /*0664*/ 	.word	0x000065f0


	//   ....[18]....
        /*0668*/ 	.word	0x00006610


	//   ....[19]....
        /*066c*/ 	.word	0x00008110


	//   ....[20]....
        /*0670*/ 	.word	0x00008120


	//   ....[21]....
        /*0674*/ 	.word	0x00008130


	//   ....[22]....
        /*0678*/ 	.word	0x00008150


	//   ....[23]....
        /*067c*/ 	.word	0x00008c20


	//   ....[24]....
        /*0680*/ 	.word	0x00008c40


	//   ....[25]....
        /*0684*/ 	.word	0x00008de0


	//   ....[26]....
        /*0688*/ 	.word	0x00008e00


	//   ....[27]....
        /*068c*/ 	.word	0x00008f40


	//   ....[28]....
        /*0690*/ 	.word	0x00008f60


	//   ....[29]....
        /*0694*/ 	.word	0x000090b0


	//   ....[30]....
        /*0698*/ 	.word	0x000090d0


	//   ....[31]....
        /*069c*/ 	.word	0x00009630


	//   ....[32]....
        /*06a0*/ 	.word	0x00009670


	//   ....[33]....
        /*06a4*/ 	.word	0x0000a040


	//   ....[34]....
        /*06a8*/ 	.word	0x0000a050


	//   ....[35]....
        /*06ac*/ 	.word	0x0000b240


	//   ....[36]....
        /*06b0*/ 	.word	0x0000b270


	//   ....[37]....
        /*06b4*/ 	.word	0x0000b3e0


	//   ....[38]....
        /*06b8*/ 	.word	0x0000b400


	//   ....[39]....
        /*06bc*/ 	.word	0x0000b540


	//   ....[40]....
        /*06c0*/ 	.word	0x0000b560


	//   ....[41]....
        /*06c4*/ 	.word	0x0000b6b0


	//   ....[42]....
        /*06c8*/ 	.word	0x0000b6d0


	//   ....[43]....
        /*06cc*/ 	.word	0x0000b8b0


	//   ....[44]....
        /*06d0*/ 	.word	0x0000baa0


	//   ....[45]....
        /*06d4*/ 	.word	0x0000bad0


	//   ....[46]....
        /*06d8*/ 	.word	0x0000bb00


	//   ....[47]....
        /*06dc*/ 	.word	0x0000bb30


	//   ....[48]....
        /*06e0*/ 	.word	0x0000bb60


	//   ....[49]....
        /*06e4*/ 	.word	0x0000bb90


	//   ....[50]....
        /*06e8*/ 	.word	0x0000bd00


	//   ....[51]....
        /*06ec*/ 	.word	0x0000bd30


	//   ....[52]....
        /*06f0*/ 	.word	0x0000bd60


	//   ....[53]....
        /*06f4*/ 	.word	0x0000bd90


	//   ....[54]....
        /*06f8*/ 	.word	0x0000bdc0


	//   ....[55]....
        /*06fc*/ 	.word	0x0000bdf0


	//   ....[56]....
        /*0700*/ 	.word	0x0000be80


	//   ....[57]....
        /*0704*/ 	.word	0x0000beb0


	//   ....[58]....
        /*0708*/ 	.word	0x0000bec0


	//   ....[59]....
        /*070c*/ 	.word	0x0000bf50


	//   ....[60]....
        /*0710*/ 	.word	0x0000d8d0


	//   ....[61]....
        /*0714*/ 	.word	0x0000d8f0


	//   ....[62]....
        /*0718*/ 	.word	0x0000d980


	//   ....[63]....
        /*071c*/ 	.word	0x0000d9a0


	//   ....[64]....
        /*0720*/ 	.word	0x0000da20


	//   ....[65]....
        /*0724*/ 	.word	0x0000da40


	//   ....[66]....
        /*0728*/ 	.word	0x0000dac0


	//   ....[67]....
        /*072c*/ 	.word	0x0000dae0


	//   ....[68]....
        /*0730*/ 	.word	0x0000db60


	//   ....[69]....
        /*0734*/ 	.word	0x0000db80


	//   ....[70]....
        /*0738*/ 	.word	0x0000db90


	//   ....[71]....
        /*073c*/ 	.word	0x0000dba0


	//   ....[72]....
        /*0740*/ 	.word	0x0000e310


	//   ....[73]....
        /*0744*/ 	.word	0x0000e330


	//   ....[74]....
        /*0748*/ 	.word	0x0000e350


	//   ....[75]....
        /*074c*/ 	.word	0x0000e360


	//   ....[76]....
        /*0750*/ 	.word	0x0000e390


	//   ....[77]....
        /*0754*/ 	.word	0x0000e3b0


	//   ....[78]....
        /*0758*/ 	.word	0x0000e420


	//   ....[79]....
        /*075c*/ 	.word	0x0000e4a0


	//   ....[80]....
        /*0760*/ 	.word	0x0000e4c0


	//   ....[81]....
        /*0764*/ 	.word	0x0000e4e0


	//   ....[82]....
        /*0768*/ 	.word	0x0000e5a0


	//   ....[83]....
        /*076c*/ 	.word	0x0000e5f0


	//   ....[84]....
        /*0770*/ 	.word	0x0000e610


	//   ....[85]....
        /*0774*/ 	.word	0x0000e680


	//   ....[86]....
        /*0778*/ 	.word	0x0000e760


	//   ....[87]....
        /*077c*/ 	.word	0x0000e790


	//   ....[88]....
        /*0780*/ 	.word	0x0000ee10


	//   ....[89]....
        /*0784*/ 	.word	0x0000ee40


	//   ....[90]....
        /*0788*/ 	.word	0x0000ee60


	//   ....[91]....
        /*078c*/ 	.word	0x0000ee90


	//   ....[92]....
        /*0790*/ 	.word	0x0000ef00


	//   ....[93]....
        /*0794*/ 	.word	0x0000ef30


	//   ....[94]....
        /*0798*/ 	.word	0x0000f040


	//   ....[95]....
        /*079c*/ 	.word	0x0000f060


	//   ....[96]....
        /*07a0*/ 	.word	0x0000f0f0


	//   ....[97]....
        /*07a4*/ 	.word	0x0000f110


	//   ....[98]....
        /*07a8*/ 	.word	0x0000f180


	//   ....[99]....
        /*07ac*/ 	.word	0x0000f1a0


	//   ....[100]....
        /*07b0*/ 	.word	0x0000f200


	//   ....[101]....
        /*07b4*/ 	.word	0x0000f230


	//   ....[102]....
        /*07b8*/ 	.word	0x0000f2b0


	//   ....[103]....
        /*07bc*/ 	.word	0x0000f310


	//   ....[104]....
        /*07c0*/ 	.word	0x0000f840


	//   ....[105]....
        /*07c4*/ 	.word	0x0000f860


	//   ....[106]....
        /*07c8*/ 	.word	0x0000f8b0


	//   ....[107]....
        /*07cc*/ 	.word	0x0000f970


	//   ....[108]....
        /*07d0*/ 	.word	0x0000f980


	//   ....[109]....
        /*07d4*/ 	.word	0x0000f9b0


	//   ....[110]....
        /*07d8*/ 	.word	0x0000fa40


	//   ....[111]....
        /*07dc*/ 	.word	0x0000faf0


	//   ....[112]....
        /*07e0*/ 	.word	0x0000fb00


	//   ....[113]....
        /*07e4*/ 	.word	0x0000fb30


	//   ....[114]....
        /*07e8*/ 	.word	0x0000fb40


	//   ....[115]....
        /*07ec*/ 	.word	0x0000fbd0


	//   ....[116]....
        /*07f0*/ 	.word	0x000102d0


	//   ....[117]....
        /*07f4*/ 	.word	0x000102f0


	//   ....[118]....
        /*07f8*/ 	.word	0x00010300


	//   ....[119]....
        /*07fc*/ 	.word	0x00010340


	//   ....[120]....
        /*0800*/ 	.word	0x00010350


	//   ....[121]....
        /*0804*/ 	.word	0x00010390


	//   ....[122]....
        /*0808*/ 	.word	0x000103a0


	//   ....[123]....
        /*080c*/ 	.word	0x000103e0


	//   ....[124]....
        /*0810*/ 	.word	0x000103f0


	//   ....[125]....
        /*0814*/ 	.word	0x00010430


	//   ....[126]....
        /*0818*/ 	.word	0x00010440


	//   ....[127]....
        /*081c*/ 	.word	0x00010450


	//   ....[128]....
        /*0820*/ 	.word	0x00010790


	//   ....[129]....
        /*0824*/ 	.word	0x000107b0


	//   ....[130]....
        /*0828*/ 	.word	0x000107c0


	//   ....[131]....
        /*082c*/ 	.word	0x000107d0


	//   ....[132]....
        /*0830*/ 	.word	0x000107e0


	//   ....[133]....
        /*0834*/ 	.word	0x00010800


	//   ....[134]....
        /*0838*/ 	.word	0x00010870


	//   ....[135]....
        /*083c*/ 	.word	0x000108a0


	//   ....[136]....
        /*0840*/ 	.word	0x000108b0


	//   ....[137]....
        /*0844*/ 	.word	0x00010920


	//   ....[138]....
        /*0848*/ 	.word	0x00010930


	//   ....[139]....
        /*084c*/ 	.word	0x00010a30


	//   ....[140]....
        /*0850*/ 	.word	0x00010f10


	//   ....[141]....
        /*0854*/ 	.word	0x00010f40


	//   ....[142]....
        /*0858*/ 	.word	0x00010fa0


	//   ....[143]....
        /*085c*/ 	.word	0x00010fd0


	//   ....[144]....
        /*0860*/ 	.word	0x00011000


	//   ....[145]....
        /*0864*/ 	.word	0x00011030


	//   ....[146]....
        /*0868*/ 	.word	0x00011060


	//   ....[147]....
        /*086c*/ 	.word	0x00011090


	//   ....[148]....
        /*0870*/ 	.word	0x00011230


	//   ....[149]....
        /*0874*/ 	.word	0x00011260


	//   ....[150]....
        /*0878*/ 	.word	0x00011290


	//   ....[151]....
        /*087c*/ 	.word	0x000112c0


	//   ....[152]....
        /*0880*/ 	.word	0x000112f0


	//   ....[153]....
        /*0884*/ 	.word	0x00011320


	//   ....[154]....
        /*0888*/ 	.word	0x000113e0


	//   ....[155]....
        /*088c*/ 	.word	0x00011400


	//   ....[156]....
        /*0890*/ 	.word	0x00011410


	//   ....[157]....
        /*0894*/ 	.word	0x00011470


	//   ....[158]....
        /*0898*/ 	.word	0x00011a90


	//   ....[159]....
        /*089c*/ 	.word	0x00011fe0


	//   ....[160]....
        /*08a0*/ 	.word	0x000120d0


	//   ....[161]....
        /*08a4*/ 	.word	0x00012170


	//   ....[162]....
        /*08a8*/ 	.word	0x000121d0


	//   ....[163]....
        /*08ac*/ 	.word	0x000122c0


	//   ....[164]....
        /*08b0*/ 	.word	0x00012330


	//   ....[165]....
        /*08b4*/ 	.word	0x00012420


	//   ....[166]....
        /*08b8*/ 	.word	0x00012490


	//   ....[167]....
        /*08bc*/ 	.word	0x00012580


	//   ....[168]....
        /*08c0*/ 	.word	0x000125f0


	//   ....[169]....
        /*08c4*/ 	.word	0x000126e0


	//   ....[170]....
        /*08c8*/ 	.word	0x00012750


	//   ....[171]....
        /*08cc*/ 	.word	0x000127f0


	//   ....[172]....
        /*08d0*/ 	.word	0x000128f0


	//   ....[173]....
        /*08d4*/ 	.word	0x00012940


	//   ....[174]....
        /*08d8*/ 	.word	0x000129a0


	//   ....[175]....
        /*08dc*/ 	.word	0x00012ac0


	//   ....[176]....
        /*08e0*/ 	.word	0x00012b40


	//   ....[177]....
        /*08e4*/ 	.word	0x00012c30


	//   ....[178]....
        /*08e8*/ 	.word	0x00012d00


	//   ....[179]....
        /*08ec*/ 	.word	0x00012db0


	//   ....[180]....
        /*08f0*/ 	.word	0x00012eb0


	//   ....[181]....
        /*08f4*/ 	.word	0x00012f20


	//   ....[182]....
        /*08f8*/ 	.word	0x00013030


	//   ....[183]....
        /*08fc*/ 	.word	0x000130a0


	//   ....[184]....
        /*0900*/ 	.word	0x00013120


	//   ....[185]....
        /*0904*/ 	.word	0x000131f0


	//   ....[186]....
        /*0908*/ 	.word	0x00013280


	//   ....[187]....
        /*090c*/ 	.word	0x00013350


	//   ....[188]....
        /*0910*/ 	.word	0x000133f0


	//   ....[189]....
        /*0914*/ 	.word	0x00013490


	//   ....[190]....
        /*0918*/ 	.word	0x000134f0


	//   ....[191]....
        /*091c*/ 	.word	0x000135e0


	//   ....[192]....
        /*0920*/ 	.word	0x000136f0


	//   ....[193]....
        /*0924*/ 	.word	0x00013740


	//   ....[194]....
        /*0928*/ 	.word	0x000137a0


	//   ....[195]....
        /*092c*/ 	.word	0x000138a0


	//   ....[196]....
        /*0930*/ 	.word	0x000139b0


	//   ....[197]....
        /*0934*/ 	.word	0x00013a00


	//   ....[198]....
        /*0938*/ 	.word	0x00013a60


	//   ....[199]....
        /*093c*/ 	.word	0x00013b60


	//   ....[200]....
        /*0940*/ 	.word	0x00013c70


	//   ....[201]....
        /*0944*/ 	.word	0x00013cc0


	//   ....[202]....
        /*0948*/ 	.word	0x00013d20


	//   ....[203]....
        /*094c*/ 	.word	0x00013e10


	//   ....[204]....
        /*0950*/ 	.word	0x00013f40


	//   ....[205]....
        /*0954*/ 	.word	0x00014020


	//   ....[206]....
        /*0958*/ 	.word	0x000140b0


	//   ....[207]....
        /*095c*/ 	.word	0x000141c0


	//   ....[208]....
        /*0960*/ 	.word	0x00014220


	//   ....[209]....
        /*0964*/ 	.word	0x00014330


	//   ....[210]....
        /*0968*/ 	.word	0x00014390


	//   ....[211]....
        /*096c*/ 	.word	0x000144a0


	//   ....[212]....
        /*0970*/ 	.word	0x00014500


	//   ....[213]....
        /*0974*/ 	.word	0x00014610


	//   ....[214]....
        /*0978*/ 	.word	0x00014670


	//   ....[215]....
        /*097c*/ 	.word	0x00014730


	//   ....[216]....
        /*0980*/ 	.word	0x00014890


	//   ....[217]....
        /*0984*/ 	.word	0x00014930


	//   ....[218]....
        /*0988*/ 	.word	0x00014990


	//   ....[219]....
        /*098c*/ 	.word	0x00014a40


	//   ....[220]....
        /*0990*/ 	.word	0x00014aa0


	//   ....[221]....
        /*0994*/ 	.word	0x00014b50


	//   ....[222]....
        /*0998*/ 	.word	0x00014bb0


	//   ....[223]....
        /*099c*/ 	.word	0x00014c60


	//   ....[224]....
        /*09a0*/ 	.word	0x00014cc0


	//   ....[225]....
        /*09a4*/ 	.word	0x00014d70


	//   ....[226]....
        /*09a8*/ 	.word	0x00014dd0


	//   ....[227]....
        /*09ac*/ 	.word	0x00014e80


	//   ....[228]....
        /*09b0*/ 	.word	0x00014f60


	//   ....[229]....
        /*09b4*/ 	.word	0x00015000


	//   ....[230]....
        /*09b8*/ 	.word	0x00015060


	//   ....[231]....
        /*09bc*/ 	.word	0x00015130


	//   ....[232]....
        /*09c0*/ 	.word	0x00015190


	//   ....[233]....
        /*09c4*/ 	.word	0x00015260


	//   ....[234]....
        /*09c8*/ 	.word	0x000152c0


	//   ....[235]....
        /*09cc*/ 	.word	0x000153a0


	//   ....[236]....
        /*09d0*/ 	.word	0x00015400


	//   ....[237]....
        /*09d4*/ 	.word	0x000154d0


	//   ....[238]....
        /*09d8*/ 	.word	0x00015530


	//   ....[239]....
        /*09dc*/ 	.word	0x00015600


	//   ....[240]....
        /*09e0*/ 	.word	0x00015690


	//   ....[241]....
        /*09e4*/ 	.word	0x00015730


	//   ....[242]....
        /*09e8*/ 	.word	0x000158b0


	//   ....[243]....
        /*09ec*/ 	.word	0x00015920


	//   ....[244]....
        /*09f0*/ 	.word	0x00015990


	//   ....[245]....
        /*09f4*/ 	.word	0x00015a00


	//   ....[246]....
        /*09f8*/ 	.word	0x00015a70


	//   ....[247]....
        /*09fc*/ 	.word	0x00015af0


	//   ....[248]....
        /*0a00*/ 	.word	0x00015b70


	//   ....[249]....
        /*0a04*/ 	.word	0x00015c00


	//   ....[250]....
        /*0a08*/ 	.word	0x00015c70


	//   ....[251]....
        /*0a0c*/ 	.word	0x00015ce0


	//   ....[252]....
        /*0a10*/ 	.word	0x00015d50


	//   ....[253]....
        /*0a14*/ 	.word	0x00015dd0


	//   ....[254]....
        /*0a18*/ 	.word	0x00015e40


	//   ....[255]....
        /*0a1c*/ 	.word	0x00015ee0


	//   ....[0]....
        /*0a20*/ 	.word	0x00015f30


	//   ....[1]....
        /*0a24*/ 	.word	0x00015fc0


	//   ....[2]....
        /*0a28*/ 	.word	0x000160f0


	//----- nvinfo : EIATTR_REG_RECONFIG
	.align		4
.L_1224:
        /*0a2c*/ 	.byte	0x01, 0x54
	.zero		2


	//----- nvinfo : EIATTR_SYSCALL_OFFSETS
	.align		4
        /*0a30*/ 	.byte	0x04, 0x46
        /*0a32*/ 	.short	(.L_1226 - .L_1225)


	//   ....[0]....
.L_1225:
        /*0a34*/ 	.word	0x00001cc0


	//   ....[1]....
        /*0a38*/ 	.word	0x0000cf20


	//   ....[2]....
        /*0a3c*/ 	.word	0x0000d070


	//   ....[3]....
        /*0a40*/ 	.word	0x0000d160


	//   ....[4]....
        /*0a44*/ 	.word	0x0000df20


	//   ....[5]....
        /*0a48*/ 	.word	0x0000ea70


	//----- nvinfo : EIATTR_MBARRIER_INSTR_OFFSETS
	.align		4
.L_1226:
        /*0a4c*/ 	.byte	0x04, 0x39
        /*0a4e*/ 	.short	(.L_1228 - .L_1227)


	//   ....[0]....
.L_1227:
        /*0a50*/ 	.word	0x00000190
        /*0a54*/ 	.word	0x000000ff
        /*0a58*/ 	.word	0x00032400
        /*0a5c*/ 	.short	0x0100
        /*0a5e*/ 	.byte	0x08
	.zero		1


	//   ....[1]....
        /*0a60*/ 	.word	0x000001a0
        /*0a64*/ 	.word	0x000000ff
        /*0a68*/ 	.word	0x00032410
        /*0a6c*/ 	.short	0x0100
        /*0a6e*/ 	.byte	0x08
	.zero		1


	//   ....[2]....
        /*0a70*/ 	.word	0x000001b0
        /*0a74*/ 	.word	0x000000ff
        /*0a78*/ 	.word	0x00032420
        /*0a7c*/ 	.short	0x0100
        /*0a7e*/ 	.byte	0x08
	.zero		1


	//   ....[3]....
        /*0a80*/ 	.word	0x000002a0
        /*0a84*/ 	.word	0x000000ff
        /*0a88*/ 	.word	0x00032430
        /*0a8c*/ 	.short	0x0100
        /*0a8e*/ 	.byte	0x08
	.zero		1


	//   ....[4]....
        /*0a90*/ 	.word	0x000002b0
        /*0a94*/ 	.word	0x000000ff
        /*0a98*/ 	.word	0x00032440
        /*0a9c*/ 	.short	0x0100
        /*0a9e*/ 	.byte	0x08
	.zero		1


	//   ....[5]....
        /*0aa0*/ 	.word	0x000002c0
        /*0aa4*/ 	.word	0x000000ff
        /*0aa8*/ 	.word	0x00032438
        /*0aac*/ 	.short	0x0100
        /*0aae*/ 	.byte	0x08
	.zero		1


	//   ....[6]....
        /*0ab0*/ 	.word	0x000002d0
        /*0ab4*/ 	.word	0x000000ff
        /*0ab8*/ 	.word	0x00032448
        /*0abc*/ 	.short	0x0100
        /*0abe*/ 	.byte	0x08
	.zero		1


	//   ....[7]....
        /*0ac0*/ 	.word	0x00000400
        /*0ac4*/ 	.word	0x000000ff
        /*0ac8*/ 	.word	0x00032450
        /*0acc*/ 	.short	0x0100
        /*0ace*/ 	.byte	0x08
	.zero		1


	//   ....[8]....
        /*0ad0*/ 	.word	0x00000410
        /*0ad4*/ 	.word	0x000000ff
        /*0ad8*/ 	.word	0x00032460
        /*0adc*/ 	.short	0x0100
        /*0ade*/ 	.byte	0x08
	.zero		1


	//   ....[9]....
        /*0ae0*/ 	.word	0x00000420
        /*0ae4*/ 	.word	0x000000ff
        /*0ae8*/ 	.word	0x00032458
        /*0aec*/ 	.short	0x0100
        /*0aee*/ 	.byte	0x08
	.zero		1


	//   ....[10]....
        /*0af0*/ 	.word	0x00000430
        /*0af4*/ 	.word	0x000000ff
        /*0af8*/ 	.word	0x00032468
        /*0afc*/ 	.short	0x0100
        /*0afe*/ 	.byte	0x08
	.zero		1


	//   ....[11]....
        /*0b00*/ 	.word	0x00000520
        /*0b04*/ 	.word	0x000000ff
        /*0b08*/ 	.word	0x00032470
        /*0b0c*/ 	.short	0x0100
        /*0b0e*/ 	.byte	0x06
	.zero		1


	//   ....[12]....
        /*0b10*/ 	.word	0x00000530
        /*0b14*/ 	.word	0x000000ff
        /*0b18*/ 	.word	0x00032480
        /*0b1c*/ 	.short	0x0100
        /*0b1e*/ 	.byte	0x06
	.zero		1


	//   ....[13]....
        /*0b20*/ 	.word	0x00000540
        /*0b24*/ 	.word	0x000000ff
        /*0b28*/ 	.word	0x00032478
        /*0b2c*/ 	.short	0x0100
        /*0b2e*/ 	.byte	0x06
	.zero		1


	//   ....[14]....
        /*0b30*/ 	.word	0x00000550
        /*0b34*/ 	.word	0x000000ff
        /*0b38*/ 	.word	0x00032488
        /*0b3c*/ 	.short	0x0100
        /*0b3e*/ 	.byte	0x06
	.zero		1


	//   ....[15]....
        /*0b40*/ 	.word	0x00000680
        /*0b44*/ 	.word	0x000000ff
        /*0b48*/ 	.word	0x00032490
        /*0b4c*/ 	.short	0x0100
        /*0b4e*/ 	.byte	0x08
	.zero		1


	//   ....[16]....
        /*0b50*/ 	.word	0x00000690
        /*0b54*/ 	.word	0x000000ff
        /*0b58*/ 	.word	0x000324a0
        /*0b5c*/ 	.short	0x0100
        /*0b5e*/ 	.byte	0x08
	.zero		1


	//   ....[17]....
        /*0b60*/ 	.word	0x000006a0
        /*0b64*/ 	.word	0x000000ff
        /*0b68*/ 	.word	0x00032498
        /*0b6c*/ 	.short	0x0100
        /*0b6e*/ 	.byte	0x08
	.zero		1


	//   ....[18]....
        /*0b70*/ 	.word	0x000006b0
        /*0b74*/ 	.word	0x000000ff
        /*0b78*/ 	.word	0x000324a8
        /*0b7c*/ 	.short	0x0100
        /*0b7e*/ 	.byte	0x08
	.zero		1


	//   ....[19]....
        /*0b80*/ 	.word	0x000007f0
        /*0b84*/ 	.word	0x000000ff
        /*0b88*/ 	.word	0x000324b0
        /*0b8c*/ 	.short	0x0100
        /*0b8e*/ 	.byte	0x08
	.zero		1


	//   ....[20]....
        /*0b90*/ 	.word	0x00000800
        /*0b94*/ 	.word	0x000000ff
        /*0b98*/ 	.word	0x000324c0
        /*0b9c*/ 	.short	0x0100
        /*0b9e*/ 	.byte	0x08
	.zero		1


	//   ....[21]....
        /*0ba0*/ 	.word	0x00000810
        /*0ba4*/ 	.word	0x000000ff
        /*0ba8*/ 	.word	0x000324b8
        /*0bac*/ 	.short	0x0100
        /*0bae*/ 	.byte	0x08
	.zero		1


	//   ....[22]....
        /*0bb0*/ 	.word	0x00000820
        /*0bb4*/ 	.word	0x000000ff
        /*0bb8*/ 	.word	0x000324c8
        /*0bbc*/ 	.short	0x0100
        /*0bbe*/ 	.byte	0x08
	.zero		1


	//   ....[23]....
        /*0bc0*/ 	.word	0x00001da0
        /*0bc4*/ 	.word	0x00000003
        /*0bc8*/ 	.word	0x00032400
        /*0bcc*/ 	.short	0x010a
        /*0bce*/ 	.byte	0x3f
	.zero		1


	//   ....[24]....
        /*0bd0*/ 	.word	0x00001e80
        /*0bd4*/ 	.word	0x000000ff
        /*0bd8*/ 	.word	0x00032430
        /*0bdc*/ 	.short	0x010a
        /*0bde*/ 	.byte	0x06
	.zero		1


	//   ....[25]....
        /*0be0*/ 	.word	0x00001ec0
        /*0be4*/ 	.word	0x000000ff
        /*0be8*/ 	.word	0x00032430
        /*0bec*/ 	.short	0x010a
        /*0bee*/ 	.byte	0x06
	.zero		1


	//   ....[26]....
        /*0bf0*/ 	.word	0x000021f0
        /*0bf4*/ 	.word	0x00000003
        /*0bf8*/ 	.word	0x00032410
        /*0bfc*/ 	.short	0x010a
        /*0bfe*/ 	.byte	0x3f
	.zero		1


	//   ....[27]....
        /*0c00*/ 	.word	0x00002230
        /*0c04*/ 	.word	0x000000ff
        /*0c08*/ 	.word	0x00032450
        /*0c0c*/ 	.short	0x010a
        /*0c0e*/ 	.byte	0x06
	.zero		1


	//   ....[28]....
        /*0c10*/ 	.word	0x00002270
        /*0c14*/ 	.word	0x000000ff
        /*0c18*/ 	.word	0x00032450
        /*0c1c*/ 	.short	0x010a
        /*0c1e*/ 	.byte	0x06
	.zero		1


	//   ....[29]....
        /*0c20*/ 	.word	0x00002d50
        /*0c24*/ 	.word	0x000000ff
        /*0c28*/ 	.word	0x00000000
        /*0c2c*/ 	.short	0x0101
        /*0c2e*/ 	.byte	0x04
	.zero		1


	//   ....[30]....
        /*0c30*/ 	.word	0x00004170
        /*0c34*/ 	.word	0x000000ff
        /*0c38*/ 	.word	0x00000000
        /*0c3c*/ 	.short	0x0101
        /*0c3e*/ 	.byte	0x06
	.zero		1


	//   ....[31]....
        /*0c40*/ 	.word	0x000042c0
        /*0c44*/ 	.word	0x000000ff
        /*0c48*/ 	.word	0x00032430
        /*0c4c*/ 	.short	0x010a
        /*0c4e*/ 	.byte	0x05
	.zero		1


	//   ....[32]....
        /*0c50*/ 	.word	0x00004300
        /*0c54*/ 	.word	0x000000ff
        /*0c58*/ 	.word	0x00032430
        /*0c5c*/ 	.short	0x010a
        /*0c5e*/ 	.byte	0x05
	.zero		1


	//   ....[33]....
        /*0c60*/ 	.word	0x00004510
        /*0c64*/ 	.word	0x000000ff
        /*0c68*/ 	.word	0x00032450
        /*0c6c*/ 	.short	0x010a
        /*0c6e*/ 	.byte	0x05
	.zero		1


	//   ....[34]....
        /*0c70*/ 	.word	0x00004550
        /*0c74*/ 	.word	0x000000ff
        /*0c78*/ 	.word	0x00032450
        /*0c7c*/ 	.short	0x010a
        /*0c7e*/ 	.byte	0x05
	.zero		1


	//   ....[35]....
        /*0c80*/ 	.word	0x00004c50
        /*0c84*/ 	.word	0x000000ff
        /*0c88*/ 	.word	0x00000000
        /*0c8c*/ 	.short	0x0101
        /*0c8e*/ 	.byte	0x0b
	.zero		1


	//   ....[36]....
        /*0c90*/ 	.word	0x00006520
        /*0c94*/ 	.word	0x000000ff
        /*0c98*/ 	.word	0x00000000
        /*0c9c*/ 	.short	0x0101
        /*0c9e*/ 	.byte	0x05
	.zero		1


	//   ....[37]....
        /*0ca0*/ 	.word	0x00008c10
        /*0ca4*/ 	.word	0x000000ff
        /*0ca8*/ 	.word	0x00000000
        /*0cac*/ 	.short	0x0101
        /*0cae*/ 	.byte	0x06
	.zero		1


	//   ....[38]....
        /*0cb0*/ 	.word	0x00009360
        /*0cb4*/ 	.word	0x000000ff
        /*0cb8*/ 	.word	0x00000000
        /*0cbc*/ 	.short	0x0101
        /*0cbe*/ 	.byte	0x09
	.zero		1


	//   ....[39]....
        /*0cc0*/ 	.word	0x0000d670
        /*0cc4*/ 	.word	0x00000019
        /*0cc8*/ 	.word	0x00032440
        /*0ccc*/ 	.short	0x010a
        /*0cce*/ 	.byte	0x3f
	.zero		1


	//   ....[40]....
        /*0cd0*/ 	.word	0x0000dca0
        /*0cd4*/ 	.word	0x00000019
        /*0cd8*/ 	.word	0x00032430
        /*0cdc*/ 	.short	0x0107
        /*0cde*/ 	.byte	0x3f
	.zero		1


	//   ....[41]....
        /*0ce0*/ 	.word	0x0000dd70
        /*0ce4*/ 	.word	0x00000019
        /*0ce8*/ 	.word	0x00032430
        /*0cec*/ 	.short	0x0101
        /*0cee*/ 	.byte	0x3f
	.zero		1


	//   ....[42]....
        /*0cf0*/ 	.word	0x0000e8b0
        /*0cf4*/ 	.word	0x00000016
        /*0cf8*/ 	.word	0x00032400
        /*0cfc*/ 	.short	0x0107
        /*0cfe*/ 	.byte	0x3f
	.zero		1


	//   ....[43]....
        /*0d00*/ 	.word	0x0000e940
        /*0d04*/ 	.word	0x00000016
        /*0d08*/ 	.word	0x00032400
        /*0d0c*/ 	.short	0x0101
        /*0d0e*/ 	.byte	0x3f
	.zero		1


	//   ....[44]....
        /*0d10*/ 	.word	0x0000f450
        /*0d14*/ 	.word	0x00000016
        /*0d18*/ 	.word	0x00032410
        /*0d1c*/ 	.short	0x0107
        /*0d1e*/ 	.byte	0x3f
	.zero		1


	//   ....[45]....
        /*0d20*/ 	.word	0x0000f550
        /*0d24*/ 	.word	0x00000016
        /*0d28*/ 	.word	0x00032410
        /*0d2c*/ 	.short	0x0101
        /*0d2e*/ 	.byte	0x3f
	.zero		1


	//   ....[46]....
        /*0d30*/ 	.word	0x0000f570
        /*0d34*/ 	.word	0x00000016
        /*0d38*/ 	.word	0x00032420
        /*0d3c*/ 	.short	0x010a
        /*0d3e*/ 	.byte	0x3f
	.zero		1


	//   ....[47]....
        /*0d40*/ 	.word	0x0000f5f0
        /*0d44*/ 	.word	0x00000019
        /*0d48*/ 	.word	0x00032460
        /*0d4c*/ 	.short	0x010a
        /*0d4e*/ 	.byte	0x3f
	.zero		1


	//   ....[48]....
        /*0d50*/ 	.word	0x0000fd50
        /*0d54*/ 	.word	0x00000019
        /*0d58*/ 	.word	0x00032450
        /*0d5c*/ 	.short	0x0107
        /*0d5e*/ 	.byte	0x3f
	.zero		1


	//   ....[49]....
        /*0d60*/ 	.word	0x0000fe10
        /*0d64*/ 	.word	0x00000019
        /*0d68*/ 	.word	0x00032450
        /*0d6c*/ 	.short	0x0101
        /*0d6e*/ 	.byte	0x3f
	.zero		1


	//   ....[50]....
        /*0d70*/ 	.word	0x00010150
        /*0d74*/ 	.word	0x0000000a
        /*0d78*/ 	.word	0x00032440
        /*0d7c*/ 	.short	0x010a
        /*0d7e*/ 	.byte	0x3f
	.zero		1


	//   ....[51]....
        /*0d80*/ 	.word	0x00010500
        /*0d84*/ 	.word	0x0000000a
        /*0d88*/ 	.word	0x00032430
        /*0d8c*/ 	.short	0x0107
        /*0d8e*/ 	.byte	0x3f
	.zero		1


	//   ....[52]....
        /*0d90*/ 	.word	0x000105b0
        /*0d94*/ 	.word	0x0000000a
        /*0d98*/ 	.word	0x00032430
        /*0d9c*/ 	.short	0x0101
        /*0d9e*/ 	.byte	0x3f
	.zero		1


	//   ....[53]....
        /*0da0*/ 	.word	0x000105e0
        /*0da4*/ 	.word	0x0000000a
        /*0da8*/ 	.word	0x00032460
        /*0dac*/ 	.short	0x010a
        /*0dae*/ 	.byte	0x3f
	.zero		1


	//   ....[54]....
        /*0db0*/ 	.word	0x00010ae0
        /*0db4*/ 	.word	0x0000000a
        /*0db8*/ 	.word	0x00032450
        /*0dbc*/ 	.short	0x0107
        /*0dbe*/ 	.byte	0x3f
	.zero		1


	//   ....[55]....
        /*0dc0*/ 	.word	0x00010b90
        /*0dc4*/ 	.word	0x0000000a
        /*0dc8*/ 	.word	0x00032450
        /*0dcc*/ 	.short	0x0101
        /*0dce*/ 	.byte	0x3f
	.zero		1


	//   ....[56]....
        /*0dd0*/ 	.word	0x00011a10
        /*0dd4*/ 	.word	0x00000005
        /*0dd8*/ 	.word	0x00032420
        /*0ddc*/ 	.short	0x010a
        /*0dde*/ 	.byte	0x3f
	.zero		1


	//   ....[57]....
        /*0de0*/ 	.word	0x00011bb0
        /*0de4*/ 	.word	0x00000003
        /*0de8*/ 	.word	0x00032440
        /*0dec*/ 	.short	0x010a
        /*0dee*/ 	.byte	0x3f
	.zero		1


	//   ....[58]....
        /*0df0*/ 	.word	0x00011c50
        /*0df4*/ 	.word	0x00000005
        /*0df8*/ 	.word	0x00032440
        /*0dfc*/ 	.short	0x010a
        /*0dfe*/ 	.byte	0x3f
	.zero		1


	//   ....[59]....
        /*0e00*/ 	.word	0x00011c90
        /*0e04*/ 	.word	0x00000003
        /*0e08*/ 	.word	0x00032460
        /*0e0c*/ 	.short	0x010a
        /*0e0e*/ 	.byte	0x3f
	.zero		1


	//   ....[60]....
        /*0e10*/ 	.word	0x00011cd0
        /*0e14*/ 	.word	0x00000005
        /*0e18*/ 	.word	0x00032460
        /*0e1c*/ 	.short	0x010a
        /*0e1e*/ 	.byte	0x3f
	.zero		1


	//   ....[61]....
        /*0e20*/ 	.word	0x00011d30
        /*0e24*/ 	.word	0x00000003
        /*0e28*/ 	.word	0x00032400
        /*0e2c*/ 	.short	0x010a
        /*0e2e*/ 	.byte	0x3f
	.zero		1


	//   ....[62]....
        /*0e30*/ 	.word	0x00011d90
        /*0e34*/ 	.word	0x00000005
        /*0e38*/ 	.word	0x00032430
        /*0e3c*/ 	.short	0x010a
        /*0e3e*/ 	.byte	0x3f
	.zero		1


	//   ....[63]....
        /*0e40*/ 	.word	0x00011de0
        /*0e44*/ 	.word	0x00000003
        /*0e48*/ 	.word	0x00032410
        /*0e4c*/ 	.short	0x010a
        /*0e4e*/ 	.byte	0x3f
	.zero		1


	//   ....[64]....
        /*0e50*/ 	.word	0x00011e40
        /*0e54*/ 	.word	0x00000005
        /*0e58*/ 	.word	0x00032450
        /*0e5c*/ 	.short	0x010a
        /*0e5e*/ 	.byte	0x3f
	.zero		1


	//   ....[65]....
        /*0e60*/ 	.word	0x00011ea0
        /*0e64*/ 	.word	0x00000099
        /*0e68*/ 	.word	0x00032430
        /*0e6c*/ 	.short	0x010a
        /*0e6e*/ 	.byte	0x3f
	.zero		1


	//   ....[66]....
        /*0e70*/ 	.word	0x00011f00
        /*0e74*/ 	.word	0x00000014
        /*0e78*/ 	.word	0x00032450
        /*0e7c*/ 	.short	0x010a
        /*0e7e*/ 	.byte	0x3f
	.zero		1


	//   ....[67]....
        /*0e80*/ 	.word	0x00012020
        /*0e84*/ 	.word	0x00000019
        /*0e88*/ 	.word	0x00032440
        /*0e8c*/ 	.short	0x010a
        /*0e8e*/ 	.byte	0x3f
	.zero		1


	//   ....[68]....
        /*0e90*/ 	.word	0x00013e40
        /*0e94*/ 	.word	0x00000016
        /*0e98*/ 	.word	0x00032420
        /*0e9c*/ 	.short	0x010a
        /*0e9e*/ 	.byte	0x3f
	.zero		1


	//   ....[69]....
        /*0ea0*/ 	.word	0x00013e90
        /*0ea4*/ 	.word	0x00000019
        /*0ea8*/ 	.word	0x00032460
        /*0eac*/ 	.short	0x010a
        /*0eae*/ 	.byte	0x3f
	.zero		1


	//   ....[70]....
        /*0eb0*/ 	.word	0x000147e0
        /*0eb4*/ 	.word	0x0000000a
        /*0eb8*/ 	.word	0x00032440
        /*0ebc*/ 	.short	0x010a
        /*0ebe*/ 	.byte	0x3f
	.zero		1


	//   ....[71]....
        /*0ec0*/ 	.word	0x00014eb0
        /*0ec4*/ 	.word	0x0000000a
        /*0ec8*/ 	.word	0x00032460
        /*0ecc*/ 	.short	0x010a
        /*0ece*/ 	.byte	0x3f
	.zero		1


	//   ....[72]....
        /*0ed0*/ 	.word	0x00016010
        /*0ed4*/ 	.word	0x00000005
        /*0ed8*/ 	.word	0x00032420
        /*0edc*/ 	.short	0x010a
        /*0ede*/ 	.byte	0x3f
	.zero		1


	//   ....[73]....
        /*0ee0*/ 	.word	0x000161b0
        /*0ee4*/ 	.word	0x00000003
        /*0ee8*/ 	.word	0x00032440
        /*0eec*/ 	.short	0x010a
        /*0eee*/ 	.byte	0x3f
	.zero		1


	//   ....[74]....
        /*0ef0*/ 	.word	0x00016200
        /*0ef4*/ 	.word	0x00000005
        /*0ef8*/ 	.word	0x00032440
        /*0efc*/ 	.short	0x010a
        /*0efe*/ 	.byte	0x3f
	.zero		1


	//   ....[75]....
        /*0f00*/ 	.word	0x00016250
        /*0f04*/ 	.word	0x00000003
        /*0f08*/ 	.word	0x00032460
        /*0f0c*/ 	.short	0x010a
        /*0f0e*/ 	.byte	0x3f
	.zero		1


	//----- nvinfo : EIATTR_NUM_MBARRIERS
	.align		4
.L_1228:
        /*0f10*/ 	.byte	0x03, 0x38
        /*0f12*/ 	.short	0x0017


	//----- nvinfo : EIATTR_EXIT_INSTR_OFFSETS
	.align		4
        /*0f14*/ 	.byte	0x04, 0x1c
        /*0f16*/ 	.short	(.L_1230 - .L_1229)


	//   ....[0]....
.L_1229:
        /*0f18*/ 	.word	0x000009e0


	//   ....[1]....
        /*0f1c*/ 	.word	0x0000b850


	//   ....[2]....
        /*0f20*/ 	.word	0x00011d20


	//----- nvinfo : EIATTR_MAX_THREADS
	.align		4
.L_1230:
        /*0f24*/ 	.byte	0x04, 0x05
        /*0f26*/ 	.short	(.L_1232 - .L_1231)
.L_1231:
        /*0f28*/ 	.word	0x00000180
        /*0f2c*/ 	.word	0x00000001
        /*0f30*/ 	.word	0x00000001


	//----- nvinfo : EIATTR_CRS_STACK_SIZE
	.align		4
.L_1232:
        /*0f34*/ 	.byte	0x04, 0x1e
        /*0f36*/ 	.short	(.L_1234 - .L_1233)
.L_1233:
        /*0f38*/ 	.word	0x00000000


	//----- nvinfo : EIATTR_CBANK_PARAM_SIZE
	.align		4
.L_1234:
        /*0f3c*/ 	.byte	0x03, 0x19
        /*0f3e*/ 	.short	0x0bf0


	//----- nvinfo : EIATTR_PARAM_CBANK
	.align		4
        /*0f40*/ 	.byte	0x04, 0x0a
        /*0f42*/ 	.short	(.L_1236 - .L_1235)
	.align		4
.L_1235:
        /*0f44*/ 	.word	index@(.nv.constant0._ZN7cutlass13device_kernelIN5flash11enable_sm90INS1_16FlashAttnFwdSm90INS1_25CollectiveMainloopFwdSm90ILi2EN4cute5tupleIJNS5_1CILi1EEES8_S8_EEENS6_IJNS7_ILi128EEENS7_ILi96EEENS7_ILi64EEEEEELi256ENS_6half_tEfNS_4arch4Sm90ELb0ELb0ELb0ELb1ELb1ELb0ELb1ELb1ELb0ELb1ELb1ELb0EEENS1_21CollectiveEpilogueFwdINS6_IJSA_NS7_ILi256EEESB_EEES9_SE_SG_Li256ELb1ELb1ELb1ELb0EEENS1_36VarlenDynamicPersistentTileSchedulerILi128ELi96ELi256ELi128ELb1ELb1ELb1ELb0ELb1ELb1EEEEEEEEEvNT_6ParamsE)
        /*0f48*/ 	.short	0x0210
        /*0f4a*/ 	.short	0x0bf0


	//----- nvinfo : EIATTR_SW_WAR
	.align		4
.L_1236:
        /*0f4c*/ 	.byte	0x04, 0x36
        /*0f4e*/ 	.short	(.L_1238 - .L_1237)
.L_1237:
        /*0f50*/ 	.word	0x00000008
.L_1238:


//--------------------- .nv.info._ZN7cutlass13device_kernelIN5flash11enable_sm90INS1_16FlashAttnFwdSm90INS1_25CollectiveMainloopFwdSm90ILi2EN4cute5tupleIJNS5_1CILi1EEES8_S8_EEENS6_IJNS7_ILi128EEENS7_ILi96EEENS7_ILi64EEEEEELi256ENS_6half_tEfNS_4arch4Sm90ELb0ELb0ELb0ELb1ELb1ELb1ELb1ELb1ELb0ELb1ELb1ELb0EEENS1_21CollectiveEpilogueFwdINS6_IJSA_NS7_ILi256EEESB_EEES9_SE_SG_Li256ELb1ELb1ELb1ELb0EEENS1_36VarlenDynamicPersistentTileSchedulerILi128ELi96ELi256ELi128ELb1ELb1ELb1ELb0ELb1ELb1EEEEEEEEEvNT_6ParamsE --------------------------
	.section	.nv.info._ZN7cutlass13device_kernelIN5flash11enable_sm90INS1_16FlashAttnFwdSm90INS1_25CollectiveMainloopFwdSm90ILi2EN4cute5tupleIJNS5_1CILi1EEES8_S8_EEENS6_IJNS7_ILi128EEENS7_ILi96EEENS7_ILi64EEEEEELi256ENS_6half_tEfNS_4arch4Sm90ELb0ELb0ELb0ELb1ELb1ELb1ELb1ELb1ELb0ELb1ELb1ELb0EEENS1_21CollectiveEpilogueFwdINS6_IJSA_NS7_ILi256EEESB_EEES9_SE_SG_Li256ELb1ELb1ELb1ELb0EEENS1_36VarlenDynamicPersistentTileSchedulerILi128ELi96ELi256ELi128ELb1ELb1ELb1ELb0ELb1ELb1EEEEEEEEEvNT_6ParamsE,"",@"SHT_CUDA_INFO"
	.sectionflags	@""
	.align	4


	//----- nvinfo : EIATTR_CUDA_API_VERSION
	.align		4
        /*0000*/ 	.byte	0x04, 0x37
        /*0002*/ 	.short	(.L_1240 - .L_1239)
.L_1239:
        /*0004*/ 	.word	0x00000082


	//----- nvinfo : EIATTR_KPARAM_INFO
	.align		4
.L_1240:
        /*0008*/ 	.byte	0x04, 0x17
        /*000a*/ 	.short	(.L_1242 - .L_1241)
.L_1241:
        /*000c*/ 	.word	0x00000000
        /*0010*/ 	.short	0x0000
        /*0012*/ 	.short	0x0070
        /*0014*/ 	.byte	0x00, 0xf0, 0x01, 0x2e


	//----- nvinfo : EIATTR_SPARSE_MMA_MASK
	.align		4
.L_1242:
        /*0018*/ 	.byte	0x03, 0x50
        /*001a*/ 	.short	0x0000


	//----- nvinfo : EIATTR_MAXREG_COUNT
	.align		4
        /*001c*/ 	.byte	0x03, 0x1b
        /*001e*/ 	.short	0x00a8


	//----- nvinfo : EIATTR_NUM_BARRIERS
	.align		4
        /*0020*/ 	.byte	0x02, 0x4c
        /*0022*/ 	.byte	0x10
	.zero		1


	//----- nvinfo : EIATTR_EXTERNS
	.align		4
        /*0024*/ 	.byte	0x04, 0x0f
        /*0026*/ 	.short	(.L_1244 - .L_1243)


	//   ....[0]....
	.align		4
.L_1243:
        /*0028*/ 	.word	index@(__assertfail)


	//----- nvinfo : EIATTR_ANNOTATIONS
	.align		4
.L_1244:
        /*002c*/ 	.byte	0x04, 0x55
        /*002e*/ 	.short	(.L_1246 - .L_1245)


	//   ....[0]....
.L_1245:
        /* <DEDUP_REMOVED lines=188> */


	//----- nvinfo : EIATTR_MERCURY_ISA_VERSION
	.align		4
.L_1246:
        /*0bd8*/ 	.byte	0x03, 0x5f
        /*0bda*/ 	.short	0x0101


	//----- nvinfo : EIATTR_UNUSED_LOAD_BYTE_OFFSET
	.align		4
        /*0bdc*/ 	.byte	0x04, 0x44
        /*0bde*/ 	.short	(.L_1248 - .L_1247)


	//   ....[0]....
.L_1247:
        /*0be0*/ 	.word	0x00000a70
        /*0be4*/ 	.word	0x0000fff0


	//   ....[1]....
        /*0be8*/ 	.word	0x0000f160
        /*0bec*/ 	.word	0x0000fff0


	//----- nvinfo : EIATTR_INT_WARP_WIDE_INSTR_OFFSETS
	.align		4
.L_1248:
        /*0bf0*/ 	.byte	0x04, 0x31
        /*0bf2*/ 	.short	(.L_1250 - .L_1249)


	//   ....[0]....
.L_1249:
        /*0bf4*/ 	.word	0x00000120


	//   ....[1]....
        /*0bf8*/ 	.word	0x00000160


	//   ....[2]....
        /*0bfc*/ 	.word	0x000001d0


	//   ....[3]....
        /*0c00*/ 	.word	0x00000240


	//   ....[4]....
        /*0c04*/ 	.word	0x00016f60


	//   ....[5]....
        /*0c08*/ 	.word	0x00016ff0


	//   ....[6]....
        /*0c0c*/ 	.word	0x0001af60


	//   ....[7]....
        /*0c10*/ 	.word	0x0001aff0


	//----- nvinfo : EIATTR_COOP_GROUP_MASK_REGIDS
	.align		4
.L_1250:
        /*0c14*/ 	.byte	0x04, 0x29
        /*0c16*/ 	.short	(.L_1252 - .L_1251)


	//   ....[0]....
.L_1251:
        /*0c18*/ 	.word	0xffffffff


	//   ....[1]....
        /*0c1c*/ 	.word	0xffffffff


	//   ....[2]....
        /*0c20*/ 	.word	0xffffffff


	//   ....[3]....
        /*0c24*/ 	.word	0xffffffff


	//   ....[4]....
        /*0c28*/ 	.word	0xffffffff


	//   ....[5]....
        /*0c2c*/ 	.word	0xffffffff


	//   ....[6]....
        /*0c30*/ 	.word	0xffffffff


	//   ....[7]....
        /*0c34*/ 	.word	0xffffffff


	//   ....[8]....
        /*0c38*/ 	.word	0xffffffff


	//   ....[9]....
        /*0c3c*/ 	.word	0xffffffff


	//   ....[10]....
        /*0c40*/ 	.word	0xffffffff


	//   ....[11]....
        /*0c44*/ 	.word	0xffffffff


	//   ....[12]....
        /*0c48*/ 	.word	0xffffffff


	//   ....[13]....
        /*0c4c*/ 	.word	0xffffffff


	//   ....[14]....
        /*0c50*/ 	.word	0xffffffff


	//   ....[15]....
        /*0c54*/ 	.word	0xffffffff


	//   ....[16]....
        /*0c58*/ 	.word	0xffffffff


	//   ....[17]....
        /*0c5c*/ 	.word	0xffffffff


	//   ....[18]....
        /*0c60*/ 	.word	0xffffffff


	//   ....[19]....
        /*0c64*/ 	.word	0xffffffff


	//   ....[20]....
        /*0c68*/ 	.word	0xffffffff


	//   ....[21]....
        /*0c6c*/ 	.word	0xffffffff


	//   ....[22]....
        /*0c70*/ 	.word	0xffffffff


	//   ....[23]....
        /*0c74*/ 	.word	0xffffffff


	//   ....[24]....
        /*0c78*/ 	.word	0xffffffff


	//   ....[25]....
        /*0c7c*/ 	.word	0xffffffff


	//   ....[26]....
        /*0c80*/ 	.word	0xffffffff


	//   ....[27]....
        /*0c84*/ 	.word	0xffffffff


	//   ....[28]....
        /*0c88*/ 	.word	0xffffffff


	//   ....[29]....
        /*0c8c*/ 	.word	0xffffffff


	//   ....[30]....
        /*0c90*/ 	.word	0xffffffff


	//   ....[31]....
        /*0c94*/ 	.word	0xffffffff


	//   ....[32]....
        /*0c98*/ 	.word	0xffffffff


	//   ....[33]....
        /*0c9c*/ 	.word	0xffffffff


	//   ....[34]....
        /*0ca0*/ 	.word	0xffffffff


	//   ....[35]....
        /*0ca4*/ 	.word	0xffffffff


	//   ....[36]....
        /*0ca8*/ 	.word	0xffffffff


	//   ....[37]....
        /*0cac*/ 	.word	0xffffffff


	//   ....[38]....
        /*0cb0*/ 	.word	0xffffffff


	//   ....[39]....
        /*0cb4*/ 	.word	0xffffffff


	//   ....[40]....
        /*0cb8*/ 	.word	0xffffffff


	//   ....[41]....
        /*0cbc*/ 	.word	0xffffffff


	//   ....[42]....
        /*0cc0*/ 	.word	0xffffffff


	//   ....[43]....
        /*0cc4*/ 	.word	0xffffffff


	//   ....[44]....
        /*0cc8*/ 	.word	0xffffffff


	//   ....[45]....
        /*0ccc*/ 	.word	0xffffffff


	//   ....[46]....
        /*0cd0*/ 	.word	0xffffffff


	//   ....[47]....
        /*0cd4*/ 	.word	0xffffffff


	//   ....[48]....
        /*0cd8*/ 	.word	0xffffffff


	//   ....[49]....
        /*0cdc*/ 	.word	0xffffffff


	//   ....[50]....
        /*0ce0*/ 	.word	0xffffffff


	//   ....[51]....
        /*0ce4*/ 	.word	0xffffffff


	//   ....[52]....
        /*0ce8*/ 	.word	0xffffffff


	//   ....[53]....
        /*0cec*/ 	.word	0xffffffff


	//   ....[54]....
        /*0cf0*/ 	.word	0xffffffff


	//   ....[55]....
        /*0cf4*/ 	.word	0xffffffff


	//   ....[56]....
        /*0cf8*/ 	.word	0xffffffff


	//   ....[57]....
        /*0cfc*/ 	.word	0xffffffff


	//   ....[58]....
        /*0d00*/ 	.word	0xffffffff


	//   ....[59]....
        /*0d04*/ 	.word	0xffffffff


	//   ....[60]....
        /*0d08*/ 	.word	0xffffffff


	//   ....[61]....
        /*0d0c*/ 	.word	0xffffffff


	//   ....[62]....
        /*0d10*/ 	.word	0xffffffff


	//   ....[63]....
        /*0d14*/ 	.word	0xffffffff


	//   ....[64]....
        /*0d18*/ 	.word	0xffffffff


	//   ....[65]....
        /*0d1c*/ 	.word	0xffffffff


	//   ....[66]....
        /*0d20*/ 	.word	0xffffffff


	//   ....[67]....
        /*0d24*/ 	.word	0xffffffff


	//   ....[68]....
        /*0d28*/ 	.word	0xffffffff


	//   ....[69]....
        /*0d2c*/ 	.word	0xffffffff


	//   ....[70]....
        /*0d30*/ 	.word	0xffffffff


	//   ....[71]....
        /*0d34*/ 	.word	0xffffffff


	//   ....[72]....
        /*0d38*/ 	.word	0xffffffff


	//   ....[73]....
        /*0d3c*/ 	.word	0xffffffff


	//   ....[74]....
        /*0d40*/ 	.word	0xffffffff


	//   ....[75]....
        /*0d44*/ 	.word	0xffffffff


	//   ....[76]....
        /*0d48*/ 	.word	0xffffffff


	//   ....[77]....
        /*0d4c*/ 	.word	0xffffffff


	//   ....[78]....
        /*0d50*/ 	.word	0xffffffff


	//   ....[79]....
        /*0d54*/ 	.word	0xffffffff


	//   ....[80]....
        /*0d58*/ 	.word	0xffffffff


	//   ....[81]....
        /*0d5c*/ 	.word	0xffffffff


	//   ....[82]....
        /*0d60*/ 	.word	0xffffffff


	//   ....[83]....
        /*0d64*/ 	.word	0xffffffff


	//   ....[84]....
        /*0d68*/ 	.word	0xffffffff


	//   ....[85]....
        /*0d6c*/ 	.word	0xffffffff


	//   ....[86]....
        /*0d70*/ 	.word	0xffffffff


	//   ....[87]....
        /*0d74*/ 	.word	0xffffffff


	//   ....[88]....
        /*0d78*/ 	.word	0xffffffff


	//   ....[89]....
        /*0d7c*/ 	.word	0xffffffff


	//   ....[90]....
        /*0d80*/ 	.word	0xffffffff


	//   ....[91]....
        /*0d84*/ 	.word	0xffffffff


	//   ....[92]....
        /*0d88*/ 	.word	0xffffffff


	//   ....[93]....
        /*0d8c*/ 	.word	0xffffffff


	//   ....[94]....
        /*0d90*/ 	.word	0xffffffff


	//   ....[95]....
        /*0d94*/ 	.word	0xffffffff


	//   ....[96]....
        /*0d98*/ 	.word	0xffffffff


	//   ....[97]....
        /*0d9c*/ 	.word	0xffffffff


	//   ....[98]....
        /*0da0*/ 	.word	0xffffffff


	//   ....[99]....
        /*0da4*/ 	.word	0xffffffff


	//   ....[100]....
        /*0da8*/ 	.word	0xffffffff


	//   ....[101]....
        /*0dac*/ 	.word	0xffffffff


	//   ....[102]....
        /*0db0*/ 	.word	0xffffffff


	//   ....[103]....
        /*0db4*/ 	.word	0xffffffff


	//   ....[104]....
        /*0db8*/ 	.word	0xffffffff


	//   ....[105]....
        /*0dbc*/ 	.word	0xffffffff


	//   ....[106]....
        /*0dc0*/ 	.word	0xffffffff


	//   ....[107]....
        /*0dc4*/ 	.word	0xffffffff


	//   ....[108]....
        /*0dc8*/ 	.word	0xffffffff


	//   ....[109]....
        /*0dcc*/ 	.word	0xffffffff


	//   ....[110]....
        /*0dd0*/ 	.word	0xffffffff


	//   ....[111]....
        /*0dd4*/ 	.word	0xffffffff


	//   ....[112]....
        /*0dd8*/ 	.word	0xffffffff


	//   ....[113]....
        /*0ddc*/ 	.word	0xffffffff


	//   ....[114]....
        /*0de0*/ 	.word	0xffffffff


	//   ....[115]....
        /*0de4*/ 	.word	0xffffffff


	//   ....[116]....
        /*0de8*/ 	.word	0xffffffff


	//   ....[117]....
        /*0dec*/ 	.word	0xffffffff


	//   ....[118]....
        /*0df0*/ 	.word	0xffffffff


	//   ....[119]....
        /*0df4*/ 	.word	0xffffffff


	//   ....[120]....
        /*0df8*/ 	.word	0xffffffff


	//   ....[121]....
        /*0dfc*/ 	.word	0xffffffff


	//   ....[122]....
        /*0e00*/ 	.word	0xffffffff


	//   ....[123]....
        /*0e04*/ 	.word	0xffffffff


	//   ....[124]....
        /*0e08*/ 	.word	0xffffffff


	//   ....[125]....
        /*0e0c*/ 	.word	0xffffffff


	//   ....[126]....
        /*0e10*/ 	.word	0xffffffff


	//   ....[127]....
        /*0e14*/ 	.word	0xffffffff


	//   ....[128]....
        /*0e18*/ 	.word	0xffffffff


	//   ....[129]....
        /*0e1c*/ 	.word	0xffffffff


	//   ....[130]....
        /*0e20*/ 	.word	0xffffffff


	//   ....[131]....
        /*0e24*/ 	.word	0xffffffff


	//   ....[132]....
        /*0e28*/ 	.word	0xffffffff


	//   ....[133]....
        /*0e2c*/ 	.word	0xffffffff


	//   ....[134]....
        /*0e30*/ 	.word	0xffffffff


	//   ....[135]....
        /*0e34*/ 	.word	0xffffffff


	//   ....[136]....
        /*0e38*/ 	.word	0xffffffff


	//   ....[137]....
        /*0e3c*/ 	.word	0xffffffff


	//   ....[138]....
        /*0e40*/ 	.word	0xffffffff


	//   ....[139]....
        /*0e44*/ 	.word	0xffffffff


	//   ....[140]....
        /*0e48*/ 	.word	0xffffffff


	//   ....[141]....
        /*0e4c*/ 	.word	0xffffffff


	//   ....[142]....
        /*0e50*/ 	.word	0xffffffff


	//   ....[143]....
        /*0e54*/ 	.word	0xffffffff


	//   ....[144]....
        /*0e58*/ 	.word	0xffffffff


	//   ....[145]....
        /*0e5c*/ 	.word	0xffffffff


	//   ....[146]....
        /*0e60*/ 	.word	0xffffffff


	//   ....[147]....
        /*0e64*/ 	.word	0xffffffff


	//   ....[148]....
        /*0e68*/ 	.word	0xffffffff


	//   ....[149]....
        /*0e6c*/ 	.word	0xffffffff


	//   ....[150]....
        /*0e70*/ 	.word	0xffffffff


	//   ....[151]....
        /*0e74*/ 	.word	0xffffffff


	//   ....[152]....
        /*0e78*/ 	.word	0xffffffff


	//   ....[153]....
        /*0e7c*/ 	.word	0xffffffff


	//   ....[154]....
        /*0e80*/ 	.word	0xffffffff


	//   ....[155]....
        /*0e84*/ 	.word	0xffffffff


	//   ....[156]....
        /*0e88*/ 	.word	0xffffffff


	//   ....[157]....
        /*0e8c*/ 	.word	0xffffffff


	//   ....[158]....
        /*0e90*/ 	.word	0xffffffff


	//   ....[159]....
        /*0e94*/ 	.word	0xffffffff


	//   ....[160]....
        /*0e98*/ 	.word	0xffffffff


	//   ....[161]....
        /*0e9c*/ 	.word	0xffffffff


	//   ....[162]....
        /*0ea0*/ 	.word	0xffffffff


	//   ....[163]....
        /*0ea4*/ 	.word	0xffffffff


	//   ....[164]....
        /*0ea8*/ 	.word	0xffffffff


	//   ....[165]....
        /*0eac*/ 	.word	0xffffffff


	//   ....[166]....
        /*0eb0*/ 	.word	0xffffffff


	//   ....[167]....
        /*0eb4*/ 	.word	0xffffffff


	//   ....[168]....
        /*0eb8*/ 	.word	0xffffffff


	//   ....[169]....
        /*0ebc*/ 	.word	0xffffffff


	//   ....[170]....
        /*0ec0*/ 	.word	0xffffffff


	//   ....[171]....
        /*0ec4*/ 	.word	0xffffffff


	//   ....[172]....
        /*0ec8*/ 	.word	0xffffffff


	//   ....[173]....
        /*0ecc*/ 	.word	0xffffffff


	//   ....[174]....
        /*0ed0*/ 	.word	0xffffffff


	//   ....[175]....
        /*0ed4*/ 	.word	0xffffffff


	//   ....[176]....
        /*0ed8*/ 	.word	0xffffffff


	//   ....[177]....
        /*0edc*/ 	.word	0xffffffff


	//   ....[178]....
        /*0ee0*/ 	.word	0xffffffff


	//   ....[179]....
        /*0ee4*/ 	.word	0xffffffff


	//   ....[180]....
        /*0ee8*/ 	.word	0xffffffff


	//   ....[181]....
        /*0eec*/ 	.word	0xffffffff


	//   ....[182]....
        /*0ef0*/ 	.word	0xffffffff


	//   ....[183]....
        /*0ef4*/ 	.word	0xffffffff


	//   ....[184]....
        /*0ef8*/ 	.word	0xffffffff


	//   ....[185]....
        /*0efc*/ 	.word	0x0500000f


	//   ....[186]....
        /*0f00*/ 	.word	0x0500000f


	//   ....[187]....
        /*0f04*/ 	.word	0x0500000f


	//   ....[188]....
        /*0f08*/ 	.word	0x0500000f


	//   ....[189]....
        /*0f0c*/ 	.word	0x0500000f


	//   ....[190]....
        /*0f10*/ 	.word	0x0500000f


	//   ....[191]....
        /*0f14*/ 	.word	0x0500000f


	//   ....[192]....
        /*0f18*/ 	.word	0x0500000f


	//   ....[193]....
        /*0f1c*/ 	.word	0x0500000f


	//   ....[194]....
        /*0f20*/ 	.word	0x0500000f


	//   ....[195]....
        /*0f24*/ 	.word	0x0500000f


	//   ....[196]....
        /*0f28*/ 	.word	0x0500000f


	//   ....[197]....
        /*0f2c*/ 	.word	0x0500000f


	//   ....[198]....
        /*0f30*/ 	.word	0x0500000f


	//   ....[199]....
        /*0f34*/ 	.word	0x0500000f


	//   ....[200]....
        /*0f38*/ 	.word	0x0500000f


	//   ....[201]....
        /*0f3c*/ 	.word	0x0500000f


	//   ....[202]....
        /*0f40*/ 	.word	0x0500000f


	//   ....[203]....
        /*0f44*/ 	.word	0x0500000f


	//   ....[204]....
        /*0f48*/ 	.word	0x0500000f


	//   ....[205]....
        /*0f4c*/ 	.word	0x0500000f


	//   ....[206]....
        /*0f50*/ 	.word	0x0500000f


	//   ....[207]....
        /*0f54*/ 	.word	0x0500000f


	//   ....[208]....
        /*0f58*/ 	.word	0x0500000f


	//   ....[209]....
        /*0f5c*/ 	.word	0x0500000f


	//   ....[210]....
        /*0f60*/ 	.word	0x0500000f


	//   ....[211]....
        /*0f64*/ 	.word	0x0500000f


	//   ....[212]....
        /*0f68*/ 	.word	0x0500000f


	//   ....[213]....
        /*0f6c*/ 	.word	0x0500000f


	//   ....[214]....
        /*0f70*/ 	.word	0x0500000f


	//   ....[215]....
        /*0f74*/ 	.word	0x0500000f


	//   ....[216]....
        /*0f78*/ 	.word	0x0500000f


	//   ....[217]....
        /*0f7c*/ 	.word	0x0500000f


	//   ....[218]....
        /*0f80*/ 	.word	0x0500000f


	//   ....[219]....
        /*0f84*/ 	.word	0x0500000f


	//   ....[220]....
        /*0f88*/ 	.word	0x0500000f


	//   ....[221]....
        /*0f8c*/ 	.word	0x0500000f


	//   ....[222]....
        /*0f90*/ 	.word	0x0500000f


	//   ....[223]....
        /*0f94*/ 	.word	0x0500000f


	//   ....[224]....
        /*0f98*/ 	.word	0x0500000f


	//   ....[225]....
        /*0f9c*/ 	.word	0x0500000f


	//   ....[226]....
        /*0fa0*/ 	.word	0x0500000f


	//   ....[227]....
        /*0fa4*/ 	.word	0x0500000f


	//   ....[228]....
        /*0fa8*/ 	.word	0x0500000f


	//   ....[229]....
        /*0fac*/ 	.word	0x0500000f


	//   ....[230]....
        /*0fb0*/ 	.word	0x0500000f


	//   ....[231]....
        /*0fb4*/ 	.word	0x0500000f


	//   ....[232]....
        /*0fb8*/ 	.word	0x0500000f


	//   ....[233]....
        /*0fbc*/ 	.word	0x0500000f


	//   ....[234]....
        /*0fc0*/ 	.word	0x0500000f


	//   ....[235]....
        /*0fc4*/ 	.word	0x0500000f


	//   ....[236]....
        /*0fc8*/ 	.word	0x0500000f


	//   ....[237]....
        /*0fcc*/ 	.word	0x0500000f


	//   ....[238]....
        /*0fd0*/ 	.word	0x0500000f


	//   ....[239]....
        /*0fd4*/ 	.word	0x0500000f


	//   ....[240]....
        /*0fd8*/ 	.word	0x0500000f


	//   ....[241]....
        /*0fdc*/ 	.word	0x0500000f


	//   ....[242]....
        /*0fe0*/ 	.word	0x0500000f


	//   ....[243]....
        /*0fe4*/ 	.word	0x0500000f


	//   ....[244]....
        /*0fe8*/ 	.word	0x0500000f


	//   ....[245]....
        /*0fec*/ 	.word	0x0500000f


	//   ....[246]....
        /*0ff0*/ 	.word	0x0500000f


	//   ....[247]....
        /*0ff4*/ 	.word	0x0500000f


	//   ....[248]....
        /*0ff8*/ 	.word	0x0500000f


	//   ....[249]....
        /*0ffc*/ 	.word	0x0500000f


	//   ....[250]....
        /*1000*/ 	.word	0x0500000f


	//   ....[251]....
        /*1004*/ 	.word	0x0500000f


	//   ....[252]....
        /*1008*/ 	.word	0x0500000f


	//   ....[253]....
        /*100c*/ 	.word	0x0500000f


	//   ....[254]....
        /*1010*/ 	.word	0x0500000f


	//   ....[255]....
        /*1014*/ 	.word	0x0500000f


	//   ....[0]....
        /*1018*/ 	.word	0x0500000f


	//   ....[1]....
        /*101c*/ 	.word	0x0500000f


	//   ....[2]....
        /*1020*/ 	.word	0x0500000f


	//   ....[3]....
        /*1024*/ 	.word	0x0500000f


	//   ....[4]....
        /*1028*/ 	.word	0x0500000f


	//   ....[5]....
        /*102c*/ 	.word	0x0500000f


	//   ....[6]....
        /*1030*/ 	.word	0x0500000f


	//   ....[7]....
        /*1034*/ 	.word	0x0500000f


	//   ....[8]....
        /*1038*/ 	.word	0x0500000f


	//   ....[9]....
        /*103c*/ 	.word	0x0500000f


	//   ....[10]....
        /*1040*/ 	.word	0x0500000f


	//   ....[11]....
        /*1044*/ 	.word	0x0500000f


	//   ....[12]....
        /*1048*/ 	.word	0x0500000f


	//   ....[13]....
        /*104c*/ 	.word	0x0500000f


	//   ....[14]....
        /*1050*/ 	.word	0x0500000f


	//   ....[15]....
        /*1054*/ 	.word	0x0500000f


	//   ....[16]....
        /*1058*/ 	.word	0x0500000f


	//   ....[17]....
        /*105c*/ 	.word	0x0500000f


	//   ....[18]....
        /*1060*/ 	.word	0x0500000f


	//   ....[19]....
        /*1064*/ 	.word	0x0500000f


	//   ....[20]....
        /*1068*/ 	.word	0x0500000f


	//   ....[21]....
        /*106c*/ 	.word	0x0500000f


	//   ....[22]....
        /*1070*/ 	.word	0x0500000f


	//   ....[23]....
        /*1074*/ 	.word	0x0500000f


	//   ....[24]....
        /*1078*/ 	.word	0x0500000f


	//   ....[25]....
        /*107c*/ 	.word	0x0500000f


	//   ....[26]....
        /*1080*/ 	.word	0x0500000f


	//   ....[27]....
        /*1084*/ 	.word	0x0500000f


	//   ....[28]....
        /*1088*/ 	.word	0x0500000f


	//   ....[29]....
        /*108c*/ 	.word	0x0500000f


	//   ....[30]....
        /*1090*/ 	.word	0x0500000f


	//   ....[31]....
        /*1094*/ 	.word	0x0500000f


	//   ....[32]....
        /*1098*/ 	.word	0x0500000f


	//   ....[33]....
        /*109c*/ 	.word	0x0500000f


	//   ....[34]....
        /*10a0*/ 	.word	0x0500000f


	//   ....[35]....
        /*10a4*/ 	.word	0x0500000f


	//   ....[36]....
        /*10a8*/ 	.word	0x0500000f


	//   ....[37]....
        /*10ac*/ 	.word	0x0500000f


	//   ....[38]....
        /*10b0*/ 	.word	0x0500000f


	//   ....[39]....
        /*10b4*/ 	.word	0x0500000f


	//   ....[40]....
        /*10b8*/ 	.word	0x0500000f


	//   ....[41]....
        /*10bc*/ 	.word	0x0500000f


	//   ....[42]....
        /*10c0*/ 	.word	0x0500000f


	//   ....[43]....
        /*10c4*/ 	.word	0x0500000f


	//   ....[44]....
        /*10c8*/ 	.word	0x0500000f


	//   ....[45]....
        /*10cc*/ 	.word	0x0500000f


	//   ....[46]....
        /*10d0*/ 	.word	0x0500000f


	//   ....[47]....
        /*10d4*/ 	.word	0x0500000f


	//   ....[48]....
        /*10d8*/ 	.word	0x0500000f


	//   ....[49]....
        /*10dc*/ 	.word	0x0500000f


	//   ....[50]....
        /*10e0*/ 	.word	0x0500000f


	//   ....[51]....
        /*10e4*/ 	.word	0x0500000f


	//   ....[52]....
        /*10e8*/ 	.word	0x0500000f


	//   ....[53]....
        /*10ec*/ 	.word	0x0500000f


	//   ....[54]....
        /*10f0*/ 	.word	0x0500000f


	//   ....[55]....
        /*10f4*/ 	.word	0x0500000f


	//   ....[56]....
        /*10f8*/ 	.word	0x0500000f


	//   ....[57]....
        /*10fc*/ 	.word	0x0500000f


	//   ....[58]....
        /*1100*/ 	.word	0x0500000f


	//   ....[59]....
        /*1104*/ 	.word	0x0500000f


	//   ....[60]....
        /*1108*/ 	.word	0x0500000f


	//   ....[61]....
        /*110c*/ 	.word	0x0500000f


	//   ....[62]....
        /*1110*/ 	.word	0x0500000f


	//   ....[63]....
        /*1114*/ 	.word	0x0500000f


	//   ....[64]....
        /*1118*/ 	.word	0x0500000f


	//   ....[65]....
        /*111c*/ 	.word	0x0500000f


	//   ....[66]....
        /*1120*/ 	.word	0x0500000f


	//   ....[67]....
        /*1124*/ 	.word	0x0500000f


	//   ....[68]....
        /*1128*/ 	.word	0x0500000f


	//   ....[69]....
        /*112c*/ 	.word	0x0500000f


	//   ....[70]....
        /*1130*/ 	.word	0x0500000f


	//----- nvinfo : EIATTR_COOP_GROUP_INSTR_OFFSETS
	.align		4
.L_1252:
        /*1134*/ 	.byte	0x04, 0x28
        /*1136*/ 	.short	(.L_1254 - .L_1253)


	//   ....[0]....
.L_1253:
        /*1138*/ 	.word	0x00000060


	//   ....[1]....
        /*113c*/ 	.word	0x00000130


	//   ....[2]....
        /*1140*/ 	.word	0x000001f0


	//   ....[3]....
        /*1144*/ 	.word	0x000003c0


	//   ....[4]....
        /*1148*/ 	.word	0x00000520


	//   ....[5]....
        /*114c*/ 	.word	0x00000640


	//   ....[6]....
        /*1150*/ 	.word	0x000007a0


	//   ....[7]....
        /*1154*/ 	.word	0x000037f0


	//   ....[8]....
        /*1158*/ 	.word	0x00003800


	//   ....[9]....
        /*115c*/ 	.word	0x00003f10


	//   ....[10]....
        /*1160*/ 	.word	0x00003f20


	//   ....[11]....
        /*1164*/ 	.word	0x00004af0


	//   ....[12]....
        /*1168*/ 	.word	0x00004b00


	//   ....[13]....
        /*116c*/ 	.word	0x000052b0


	//   ....[14]....
        /*1170*/ 	.word	0x000052c0


	//   ....[15]....
        /*1174*/ 	.word	0x00005c90


	//   ....[16]....
        /*1178*/ 	.word	0x00005ca0


	//   ....[17]....
        /*117c*/ 	.word	0x00005db0


	//   ....[18]....
        /*1180*/ 	.word	0x00005dc0


	//   ....[19]....
        /*1184*/ 	.word	0x00006190


	//   ....[20]....
        /*1188*/ 	.word	0x000061c0


	//   ....[21]....
        /*118c*/ 	.word	0x00006490


	//   ....[22]....
        /*1190*/ 	.word	0x000064b0


	//   ....[23]....
        /*1194*/ 	.word	0x00007060


	//   ....[24]....
        /*1198*/ 	.word	0x00007660


	//   ....[25]....
        /*119c*/ 	.word	0x00007670


	//   ....[26]....
        /*11a0*/ 	.word	0x00007680


	//   ....[27]....
        /*11a4*/ 	.word	0x00007690


	//   ....[28]....
        /*11a8*/ 	.word	0x00008690


	//   ....[29]....
        /*11ac*/ 	.word	0x000086a0


	//   ....[30]....
        /*11b0*/ 	.word	0x000086b0


	//   ....[31]....
        /*11b4*/ 	.word	0x000086c0


	//   ....[32]....
        /*11b8*/ 	.word	0x0000af70


	//   ....[33]....
        /*11bc*/ 	.word	0x0000b010


	//   ....[34]....
        /*11c0*/ 	.word	0x0000b050


	//   ....[35]....
        /*11c4*/ 	.word	0x0000b100


	//   ....[36]....
        /*11c8*/ 	.word	0x0000ce10


	//   ....[37]....
        /*11cc*/ 	.word	0x0000ce30


	//   ....[38]....
        /*11d0*/ 	.word	0x0000d6d0


	//   ....[39]....
        /*11d4*/ 	.word	0x0000d730


	//   ....[40]....
        /*11d8*/ 	.word	0x0000e6e0


	//   ....[41]....
        /*11dc*/ 	.word	0x0000e770


	//   ....[42]....
        /*11e0*/ 	.word	0x0000e8c0


	//   ....[43]....
        /*11e4*/ 	.word	0x0000ea90


	//   ....[44]....
        /*11e8*/ 	.word	0x00010210


	//   ....[45]....
        /*11ec*/ 	.word	0x00010230


	//   ....[46]....
        /*11f0*/ 	.word	0x00010240


	//   ....[47]....
        /*11f4*/ 	.word	0x00010250


	//   ....[48]....
        /*11f8*/ 	.word	0x00010c70


	//   ....[49]....
        /*11fc*/ 	.word	0x00010c80


	//   ....[50]....
        /*1200*/ 	.word	0x00010eb0


	//   ....[51]....
        /*1204*/ 	.word	0x00010ec0


	//   ....[52]....
        /*1208*/ 	.word	0x000110f0


	//   ....[53]....
        /*120c*/ 	.word	0x00011100


	//   ....[54]....
        /*1210*/ 	.word	0x00011330


	//   ....[55]....
        /*1214*/ 	.word	0x00011340


	//   ....[56]....
        /*1218*/ 	.word	0x00011810


	//   ....[57]....
        /*121c*/ 	.word	0x00011820


	//   ....[58]....
        /*1220*/ 	.word	0x000124a0


	//   ....[59]....
        /*1224*/ 	.word	0x000124b0


	//   ....[60]....
        /*1228*/ 	.word	0x00013af0


	//   ....[61]....
        /*122c*/ 	.word	0x00013b00


	//   ....[62]....
        /*1230*/ 	.word	0x00013d40


	//   ....[63]....
        /*1234*/ 	.word	0x00013d50


	//   ....[64]....
        /*1238*/ 	.word	0x00013f80


	//   ....[65]....
        /*123c*/ 	.word	0x00013f90


	//   ....[66]....
        /*1240*/ 	.word	0x000141c0


	//   ....[67]....
        /*1244*/ 	.word	0x000141d0


	//   ....[68]....
        /*1248*/ 	.word	0x00014460


	//   ....[69]....
        /*124c*/ 	.word	0x00014670


	//   ....[70]....
        /*1250*/ 	.word	0x000146a0


	//   ....[71]....
        /*1254*/ 	.word	0x000146d0


	//   ....[72]....
        /*1258*/ 	.word	0x00014700


	//   ....[73]....
        /*125c*/ 	.word	0x00014730


	//   ....[74]....
        /*1260*/ 	.word	0x00014760


	//   ....[75]....
        /*1264*/ 	.word	0x000148f0


	//   ....[76]....
        /*1268*/ 	.word	0x00014920


	//   ....[77]....
        /*126c*/ 	.word	0x00014950


	//   ....[78]....
        /*1270*/ 	.word	0x00014980


	//   ....[79]....
        /*1274*/ 	.word	0x000149b0


	//   ....[80]....
        /*1278*/ 	.word	0x000149e0


	//   ....[81]....
        /*127c*/ 	.word	0x00014a70


	//   ....[82]....
        /*1280*/ 	.word	0x00014aa0


	//   ....[83]....
        /*1284*/ 	.word	0x00014ab0


	//   ....[84]....
        /*1288*/ 	.word	0x00014b40


	//   ....[85]....
        /*128c*/ 	.word	0x00015ae0


	//   ....[86]....
        /*1290*/ 	.word	0x00017b90


	//   ....[87]....
        /*1294*/ 	.word	0x00017bb0


	//   ....[88]....
        /*1298*/ 	.word	0x00017c40


	//   ....[89]....
        /*129c*/ 	.word	0x00017c60


	//   ....[90]....
        /*12a0*/ 	.word	0x00017ce0


	//   ....[91]....
        /*12a4*/ 	.word	0x00017d00


	//   ....[92]....
        /*12a8*/ 	.word	0x00017d80


	//   ....[93]....
        /*12ac*/ 	.word	0x00017da0


	//   ....[94]....
        /*12b0*/ 	.word	0x00017e20


	//   ....[95]....
        /*12b4*/ 	.word	0x00017e40


	//   ....[96]....
        /*12b8*/ 	.word	0x00017e50


	//   ....[97]....
        /*12bc*/ 	.word	0x00017e60


	//   ....[98]....
        /*12c0*/ 	.word	0x00018600


	//   ....[99]....
        /*12c4*/ 	.word	0x00018630


	//   ....[100]....
        /*12c8*/ 	.word	0x00018730


	//   ....[101]....
        /*12cc*/ 	.word	0x00018740


	//   ....[102]....
        /*12d0*/ 	.word	0x000187c0


	//   ....[103]....
        /*12d4*/ 	.word	0x000187d0


	//   ....[104]....
        /*12d8*/ 	.word	0x000187e0


	//   ....[105]....
        /*12dc*/ 	.word	0x00018880


	//   ....[106]....
        /*12e0*/ 	.word	0x000188b0


	//   ....[107]....
        /*12e4*/ 	.word	0x00018930


	//   ....[108]....
        /*12e8*/ 	.word	0x00018960


	//   ....[109]....
        /*12ec*/ 	.word	0x000189e0


	//   ....[110]....
        /*12f0*/ 	.word	0x00018a10


	//   ....[111]....
        /*12f4*/ 	.word	0x00018a30


	//   ....[112]....
        /*12f8*/ 	.word	0x00018a80


	//   ....[113]....
        /*12fc*/ 	.word	0x00018a90


	//   ....[114]....
        /*1300*/ 	.word	0x00019150


	//   ....[115]....
        /*1304*/ 	.word	0x00019180


	//   ....[116]....
        /*1308*/ 	.word	0x000191a0


	//   ....[117]....
        /*130c*/ 	.word	0x00019270


	//   ....[118]....
        /*1310*/ 	.word	0x000192a0


	//   ....[119]....
        /*1314*/ 	.word	0x00019310


	//   ....[120]....
        /*1318*/ 	.word	0x00019380


	//   ....[121]....
        /*131c*/ 	.word	0x00019390


	//   ....[122]....
        /*1320*/ 	.word	0x00019410


	//   ....[123]....
        /*1324*/ 	.word	0x00019420


	//   ....[124]....
        /*1328*/ 	.word	0x000194a0


	//   ....[125]....
        /*132c*/ 	.word	0x000194b0


	//   ....[126]....
        /*1330*/ 	.word	0x00019530


	//   ....[127]....
        /*1334*/ 	.word	0x00019540


	//   ....[128]....
        /*1338*/ 	.word	0x000195c0


	//   ....[129]....
        /*133c*/ 	.word	0x000195d0


	//   ....[130]....
        /*1340*/ 	.word	0x00019ae0


	//   ....[131]....
        /*1344*/ 	.word	0x00019b00


	//   ....[132]....
        /*1348*/ 	.word	0x00019b60


	//   ....[133]....
        /*134c*/ 	.word	0x00019c10


	//   ....[134]....
        /*1350*/ 	.word	0x00019c20


	//   ....[135]....
        /*1354*/ 	.word	0x00019c50


	//   ....[136]....
        /*1358*/ 	.word	0x00019ce0


	//   ....[137]....
        /*135c*/ 	.word	0x00019d90


	//   ....[138]....
        /*1360*/ 	.word	0x00019da0


	//   ....[139]....
        /*1364*/ 	.word	0x00019dd0


	//   ....[140]....
        /*1368*/ 	.word	0x00019de0


	//   ....[141]....
        /*136c*/ 	.word	0x00019e70


	//   ....[142]....
        /*1370*/ 	.word	0x0001a590


	//   ....[143]....
        /*1374*/ 	.word	0x0001a5b0


	//   ....[144]....
        /*1378*/ 	.word	0x0001a600


	//   ....[145]....
        /*137c*/ 	.word	0x0001a610


	//   ....[146]....
        /*1380*/ 	.word	0x0001a650


	//   ....[147]....
        /*1384*/ 	.word	0x0001a660


	//   ....[148]....
        /*1388*/ 	.word	0x0001a6a0


	//   ....[149]....
        /*138c*/ 	.word	0x0001a6b0


	//   ....[150]....
        /*1390*/ 	.word	0x0001a6f0


	//   ....[151]....
        /*1394*/ 	.word	0x0001a700


	//   ....[152]....
        /*1398*/ 	.word	0x0001a710


	//   ....[153]....
        /*139c*/ 	.word	0x0001a750


	//   ....[154]....
        /*13a0*/ 	.word	0x0001aa80


	//   ....[155]....
        /*13a4*/ 	.word	0x0001aaa0


	//   ....[156]....
        /*13a8*/ 	.word	0x0001aab0


	//   ....[157]....
        /*13ac*/ 	.word	0x0001aad0


	//   ....[158]....
        /*13b0*/ 	.word	0x0001ab40


	//   ....[159]....
        /*13b4*/ 	.word	0x0001ab60


	//   ....[160]....
        /*13b8*/ 	.word	0x0001abc0


	//   ....[161]....
        /*13bc*/ 	.word	0x0001abe0


	//   ....[162]....
        /*13c0*/ 	.word	0x0001ac40


	//   ....[163]....
        /*13c4*/ 	.word	0x0001ac60


	//   ....[164]....
        /*13c8*/ 	.word	0x0001acc0


	//   ....[165]....
        /*13cc*/ 	.word	0x0001ace0


	//   ....[166]....
        /*13d0*/ 	.word	0x0001b220


	//   ....[167]....
        /*13d4*/ 	.word	0x0001b250


	//   ....[168]....
        /*13d8*/ 	.word	0x0001b2b0


	//   ....[169]....
        /*13dc*/ 	.word	0x0001b2e0


	//   ....[170]....
        /*13e0*/ 	.word	0x0001b310


	//   ....[171]....
        /*13e4*/ 	.word	0x0001b340


	//   ....[172]....
        /*13e8*/ 	.word	0x0001b370


	//   ....[173]....
        /*13ec*/ 	.word	0x0001b3a0


	//   ....[174]....
        /*13f0*/ 	.word	0x0001b540


	//   ....[175]....
        /*13f4*/ 	.word	0x0001b570


	//   ....[176]....
        /*13f8*/ 	.word	0x0001b5a0


	//   ....[177]....
        /*13fc*/ 	.word	0x0001b5d0


	//   ....[178]....
        /*1400*/ 	.word	0x0001b600


	//   ....[179]....
        /*1404*/ 	.word	0x0001b630


	//   ....[180]....
        /*1408*/ 	.word	0x0001b6f0


	//   ....[181]....
        /*140c*/ 	.word	0x0001b710


	//   ....[182]....
        /*1410*/ 	.word	0x0001b720


	//   ....[183]....
        /*1414*/ 	.word	0x0001b780


	//   ....[184]....
        /*1418*/ 	.word	0x0001bda0


	//   ....[185]....
        /*141c*/ 	.word	0x0001c0c0


	//   ....[186]....
        /*1420*/ 	.word	0x0001c150


	//   ....[187]....
        /*1424*/ 	.word	0x0001c1f0


	//   ....[188]....
        /*1428*/ 	.word	0x0001c280


	//   ....[189]....
        /*142c*/ 	.word	0x0001c370


	//   ....[190]....
        /*1430*/ 	.word	0x0001c400


	//   ....[191]....
        /*1434*/ 	.word	0x0001c4a0


	//   ....[192]....
        /*1438*/ 	.word	0x0001c530


	//   ....[193]....
        /*143c*/ 	.word	0x0001c620


	//   ....[194]....
        /*1440*/ 	.word	0x0001c6b0


	//   ....[195]....
        /*1444*/ 	.word	0x0001c740


	//   ....[196]....
        /*1448*/ 	.word	0x0001c7d0


	//   ....[197]....
        /*144c*/ 	.word	0x0001c8a0


	//   ....[198]....
        /*1450*/ 	.word	0x0001c940


	//   ....[199]....
        /*1454*/ 	.word	0x0001c9d0


	//   ....[200]....
        /*1458*/ 	.word	0x0001ca20


	//   ....[201]....
        /*145c*/ 	.word	0x0001ca70


	//   ....[202]....
        /*1460*/ 	.word	0x0001cb60


	//   ....[203]....
        /*1464*/ 	.word	0x0001cbf0


	//   ....[204]....
        /*1468*/ 	.word	0x0001cc40


	//   ....[205]....
        /*146c*/ 	.word	0x0001cc90


	//   ....[206]....
        /*1470*/ 	.word	0x0001cef0


	//   ....[207]....
        /*1474*/ 	.word	0x0001cf40


	//   ....[208]....
        /*1478*/ 	.word	0x0001cfd0


	//   ....[209]....
        /*147c*/ 	.word	0x0001d060


	//   ....[210]....
        /*1480*/ 	.word	0x0001d0f0


	//   ....[211]....
        /*1484*/ 	.word	0x0001d180


	//   ....[212]....
        /*1488*/ 	.word	0x0001d210


	//   ....[213]....
        /*148c*/ 	.word	0x0001d2a0


	//   ....[214]....
        /*1490*/ 	.word	0x0001d320


	//   ....[215]....
        /*1494*/ 	.word	0x0001d370


	//   ....[216]....
        /*1498*/ 	.word	0x0001d410


	//   ....[217]....
        /*149c*/ 	.word	0x0001d4a0


	//   ....[218]....
        /*14a0*/ 	.word	0x0001d530


	//   ....[219]....
        /*14a4*/ 	.word	0x0001d580


	//   ....[220]....
        /*14a8*/ 	.word	0x0001d610


	//   ....[221]....
        /*14ac*/ 	.word	0x0001d6a0


	//   ....[222]....
        /*14b0*/ 	.word	0x0001d730


	//   ....[223]....
        /*14b4*/ 	.word	0x0001d7c0


	//   ....[224]....
        /*14b8*/ 	.word	0x0001d850


	//   ....[225]....
        /*14bc*/ 	.word	0x0001d8e0


	//   ....[226]....
        /*14c0*/ 	.word	0x0001d9a0


	//   ....[227]....
        /*14c4*/ 	.word	0x0001dc80


	//   ....[228]....
        /*14c8*/ 	.word	0x0001dd70


	//   ....[229]....
        /*14cc*/ 	.word	0x0001de10


	//   ....[230]....
        /*14d0*/ 	.word	0x0001de70


	//   ....[231]....
        /*14d4*/ 	.word	0x0001df60


	//   ....[232]....
        /*14d8*/ 	.word	0x0001dfd0


	//   ....[233]....
        /*14dc*/ 	.word	0x0001e0c0


	//   ....[234]....
        /*14e0*/ 	.word	0x0001e130


	//   ....[235]....
        /*14e4*/ 	.word	0x0001e220


	//   ....[236]....
        /*14e8*/ 	.word	0x0001e290


	//   ....[237]....
        /*14ec*/ 	.word	0x0001e380


	//   ....[238]....
        /*14f0*/ 	.word	0x0001e3f0


	//   ....[239]....
        /*14f4*/ 	.word	0x0001e4d0


	//   ....[240]....
        /*14f8*/ 	.word	0x0001e580


	//   ....[241]....
        /*14fc*/ 	.word	0x0001e640


	//   ....[242]....
        /*1500*/ 	.word	0x0001e6a0


	//   ....[243]....
        /*1504*/ 	.word	0x0001e790


	//   ....[244]....
        /*1508*/ 	.word	0x0001e7f0


	//   ....[245]....
        /*150c*/ 	.word	0x0001e8e0


	//   ....[246]....
        /*1510*/ 	.word	0x0001e940


	//   ....[247]....
        /*1514*/ 	.word	0x0001e9e0


	//   ....[248]....
        /*1518*/ 	.word	0x0001eab0


	//   ....[249]....
        /*151c*/ 	.word	0x0001ebb0


	//   ....[250]....
        /*1520*/ 	.word	0x0001ec20


	//   ....[251]....
        /*1524*/ 	.word	0x0001ecc0


	//   ....[252]....
        /*1528*/ 	.word	0x0001ed90


	//   ....[253]....
        /*152c*/ 	.word	0x0001ee80


	//   ....[254]....
        /*1530*/ 	.word	0x0001eee0


	//   ....[255]....
        /*1534*/ 	.word	0x0001ef80


	//   ....[0]....
        /*1538*/ 	.word	0x0001f210


	//   ....[1]....
        /*153c*/ 	.word	0x0001f2d0


	//   ....[2]....
        /*1540*/ 	.word	0x0001f3a0


	//   ....[3]....
        /*1544*/ 	.word	0x0001f490


	//   ....[4]....
        /*1548*/ 	.word	0x0001f550


	//   ....[5]....
        /*154c*/ 	.word	0x0001f610


	//   ....[6]....
        /*1550*/ 	.word	0x0001f6d0


	//   ....[7]....
        /*1554*/ 	.word	0x0001f790


	//   ....[8]....
        /*1558*/ 	.word	0x0001f850


	//   ....[9]....
        /*155c*/ 	.word	0x0001f910


	//   ....[10]....
        /*1560*/ 	.word	0x0001f9d0


	//   ....[11]....
        /*1564*/ 	.word	0x0001fa90


	//   ....[12]....
        /*1568*/ 	.word	0x0001fb50


	//   ....[13]....
        /*156c*/ 	.word	0x0001fc00


	//   ....[14]....
        /*1570*/ 	.word	0x0001fc60


	//   ....[15]....
        /*1574*/ 	.word	0x0001fd40


	//   ....[16]....
        /*1578*/ 	.word	0x0001fe80


	//   ....[17]....
        /*157c*/ 	.word	0x0001ff60


	//   ....[18]....
        /*1580*/ 	.word	0x0001fff0


	//   ....[19]....
        /*1584*/ 	.word	0x00020100


	//   ....[20]....
        /*1588*/ 	.word	0x00020160


	//   ....[21]....
        /*158c*/ 	.word	0x00020270


	//   ....[22]....
        /*1590*/ 	.word	0x000202d0


	//   ....[23]....
        /*1594*/ 	.word	0x000203e0


	//   ....[24]....
        /*1598*/ 	.word	0x00020440


	//   ....[25]....
        /*159c*/ 	.word	0x00020550


	//   ....[26]....
        /*15a0*/ 	.word	0x000205b0


	//   ....[27]....
        /*15a4*/ 	.word	0x00020670


	//   ....[28]....
        /*15a8*/ 	.word	0x000207d0


	//   ....[29]....
        /*15ac*/ 	.word	0x00020870


	//   ....[30]....
        /*15b0*/ 	.word	0x000208d0


	//   ....[31]....
        /*15b4*/ 	.word	0x00020980


	//   ....[32]....
        /*15b8*/ 	.word	0x000209e0


	//   ....[33]....
        /*15bc*/ 	.word	0x00020a90


	//   ....[34]....
        /*15c0*/ 	.word	0x00020af0


	//   ....[35]....
        /*15c4*/ 	.word	0x00020ba0


	//   ....[36]....
        /*15c8*/ 	.word	0x00020c00


	//   ....[37]....
        /*15cc*/ 	.word	0x00020cb0


	//   ....[38]....
        /*15d0*/ 	.word	0x00020d10


	//   ....[39]....
        /*15d4*/ 	.word	0x00020dc0


	//   ....[40]....
        /*15d8*/ 	.word	0x00020eb0


	//   ....[41]....
        /*15dc*/ 	.word	0x00020f50


	//   ....[42]....
        /*15e0*/ 	.word	0x00020fb0


	//   ....[43]....
        /*15e4*/ 	.word	0x00021080


	//   ....[44]....
        /*15e8*/ 	.word	0x000210e0


	//   ....[45]....
        /*15ec*/ 	.word	0x000211b0


	//   ....[46]....
        /*15f0*/ 	.word	0x00021210


	//   ....[47]....
        /*15f4*/ 	.word	0x000212e0


	//   ....[48]....
        /*15f8*/ 	.word	0x00021340


	//   ....[49]....
        /*15fc*/ 	.word	0x00021410


	//   ....[50]....
        /*1600*/ 	.word	0x00021470


	//   ....[51]....
        /*1604*/ 	.word	0x00021540


	//   ....[52]....
        /*1608*/ 	.word	0x000215d0


	//   ....[53]....
        /*160c*/ 	.word	0x00021670


	//   ....[54]....
        /*1610*/ 	.word	0x000217f0


	//   ....[55]....
        /*1614*/ 	.word	0x00021860


	//   ....[56]....
        /*1618*/ 	.word	0x000218d0


	//   ....[57]....
        /*161c*/ 	.word	0x00021940


	//   ....[58]....
        /*1620*/ 	.word	0x000219b0


	//   ....[59]....
        /*1624*/ 	.word	0x00021a30


	//   ....[60]....
        /*1628*/ 	.word	0x00021ab0


	//   ....[61]....
        /*162c*/ 	.word	0x00021b40


	//   ....[62]....
        /*1630*/ 	.word	0x00021bb0


	//   ....[63]....
        /*1634*/ 	.word	0x00021c20


	//   ....[64]....
        /*1638*/ 	.word	0x00021c90


	//   ....[65]....
        /*163c*/ 	.word	0x00021d10


	//   ....[66]....
        /*1640*/ 	.word	0x00021d80


	//   ....[67]....
        /*1644*/ 	.word	0x00021e20


	//   ....[68]....
        /*1648*/ 	.word	0x00021e70


	//   ....[69]....
        /*164c*/ 	.word	0x00021f00


	//   ....[70]....
        /*1650*/ 	.word	0x00022030


	//----- nvinfo : EIATTR_REG_RECONFIG
	.align		4
.L_1254:
        /*1654*/ 	.byte	0x01, 0x54
	.zero		2


	//----- nvinfo : EIATTR_SYSCALL_OFFSETS
	.align		4
        /*1658*/ 	.byte	0x04, 0x46
        /*165a*/ 	.short	(.L_1256 - .L_1255)


	//   ....[0]....
.L_1255:
        /*165c*/ 	.word	0x00002390


	//   ....[1]....
        /*1660*/ 	.word	0x000024e0


	//   ....[2]....
        /*1664*/ 	.word	0x00007200


	//   ....[3]....
        /*1668*/ 	.word	0x00007580


	//   ....[4]....
        /*166c*/ 	.word	0x00017150


	//   ....[5]....
        /*1670*/ 	.word	0x000172a0


	//   ....[6]....
        /*1674*/ 	.word	0x00017390


	//   ....[7]....
        /*1678*/ 	.word	0x00018220


	//   ....[8]....
        /*167c*/ 	.word	0x00018d60


	//----- nvinfo : EIATTR_MBARRIER_INSTR_OFFSETS
	.align		4
.L_1256:
        /*1680*/ 	.byte	0x04, 0x39
        /*1682*/ 	.short	(.L_1258 - .L_1257)


	//   ....[0]....
.L_1257:
        /*1684*/ 	.word	0x00000260
        /*1688*/ 	.word	0x000000ff
        /*168c*/ 	.word	0x00032400
        /*1690*/ 	.short	0x0100
        /*1692*/ 	.byte	0x08
	.zero		1


	//   ....[1]....
        /*1694*/ 	.word	0x00000270
        /*1698*/ 	.word	0x000000ff
        /*169c*/ 	.word	0x00032410
        /*16a0*/ 	.short	0x0100
        /*16a2*/ 	.byte	0x08
	.zero		1


	//   ....[2]....
        /*16a4*/ 	.word	0x00000280
        /*16a8*/ 	.word	0x000000ff
        /*16ac*/ 	.word	0x00032420
        /*16b0*/ 	.short	0x0100
        /*16b2*/ 	.byte	0x08
	.zero		1


	//   ....[3]....
        /*16b4*/ 	.word	0x00000370
        /*16b8*/ 	.word	0x000000ff
        /*16bc*/ 	.word	0x00032430
        /*16c0*/ 	.short	0x0100
        /*16c2*/ 	.byte	0x08
	.zero		1


	//   ....[4]....
        /*16c4*/ 	.word	0x00000380
        /*16c8*/ 	.word	0x000000ff
        /*16cc*/ 	.word	0x00032440
        /*16d0*/ 	.short	0x0100
        /*16d2*/ 	.byte	0x08
	.zero		1


	//   ....[5]....
        /*16d4*/ 	.word	0x00000390
        /*16d8*/ 	.word	0x000000ff
        /*16dc*/ 	.word	0x00032438
        /*16e0*/ 	.short	0x0100
        /*16e2*/ 	.byte	0x08
	.zero		1


	//   ....[6]....
        /*16e4*/ 	.word	0x000003a0
        /*16e8*/ 	.word	0x000000ff
        /*16ec*/ 	.word	0x00032448
        /*16f0*/ 	.short	0x0100
        /*16f2*/ 	.byte	0x08
	.zero		1


	//   ....[7]....
        /*16f4*/ 	.word	0x000004d0
        /*16f8*/ 	.word	0x000000ff
        /*16fc*/ 	.word	0x00032450
        /*1700*/ 	.short	0x0100
        /*1702*/ 	.byte	0x08
	.zero		1


	//   ....[8]....
        /*1704*/ 	.word	0x000004e0
        /*1708*/ 	.word	0x000000ff
        /*170c*/ 	.word	0x00032460
        /*1710*/ 	.short	0x0100
        /*1712*/ 	.byte	0x08
	.zero		1


	//   ....[9]....
        /*1714*/ 	.word	0x000004f0
        /*1718*/ 	.word	0x000000ff
        /*171c*/ 	.word	0x00032458
        /*1720*/ 	.short	0x0100
        /*1722*/ 	.byte	0x08
	.zero		1


	//   ....[10]....
        /*1724*/ 	.word	0x00000500
        /*1728*/ 	.word	0x000000ff
        /*172c*/ 	.word	0x00032468
        /*1730*/ 	.short	0x0100
        /*1732*/ 	.byte	0x08
	.zero		1


	//   ....[11]....
        /*1734*/ 	.word	0x000005f0
        /*1738*/ 	.word	0x000000ff
        /*173c*/ 	.word	0x00032470
        /*1740*/ 	.short	0x0100
        /*1742*/ 	.byte	0x06
	.zero		1


	//   ....[12]....
        /*1744*/ 	.word	0x00000600
        /*1748*/ 	.word	0x000000ff
        /*174c*/ 	.word	0x00032480
        /*1750*/ 	.short	0x0100
        /*1752*/ 	.byte	0x06
	.zero		1


	//   ....[13]....
        /*1754*/ 	.word	0x00000610
        /*1758*/ 	.word	0x000000ff
        /*175c*/ 	.word	0x00032478
        /*1760*/ 	.short	0x0100
        /*1762*/ 	.byte	0x06
	.zero		1


	//   ....[14]....
        /*1764*/ 	.word	0x00000620
        /*1768*/ 	.word	0x000000ff
        /*176c*/ 	.word	0x00032488
        /*1770*/ 	.short	0x0100
        /*1772*/ 	.byte	0x06
	.zero		1


	//   ....[15]....
        /*1774*/ 	.word	0x00000750
        /*1778*/ 	.word	0x000000ff
        /*177c*/ 	.word	0x00032490
        /*1780*/ 	.short	0x0100
        /*1782*/ 	.byte	0x08
	.zero		1


	//   ....[16]....
        /*1784*/ 	.word	0x00000760
        /*1788*/ 	.word	0x000000ff
        /*178c*/ 	.word	0x000324a0
        /*1790*/ 	.short	0x0100
        /*1792*/ 	.byte	0x08
	.zero		1


	//   ....[17]....
        /*1794*/ 	.word	0x00000770
        /*1798*/ 	.word	0x000000ff
        /*179c*/ 	.word	0x00032498
        /*17a0*/ 	.short	0x0100
        /*17a2*/ 	.byte	0x08
	.zero		1


	//   ....[18]....
        /*17a4*/ 	.word	0x00000780
        /*17a8*/ 	.word	0x000000ff
        /*17ac*/ 	.word	0x000324a8
        /*17b0*/ 	.short	0x0100
        /*17b2*/ 	.byte	0x08
	.zero		1


	//   ....[19]....
        /*17b4*/ 	.word	0x000008b0
        /*17b8*/ 	.word	0x000000ff
        /*17bc*/ 	.word	0x000324b0
        /*17c0*/ 	.short	0x0100
        /*17c2*/ 	.byte	0x08
	.zero		1


	//   ....[20]....
        /*17c4*/ 	.word	0x000008c0
        /*17c8*/ 	.word	0x000000ff
        /*17cc*/ 	.word	0x000324c0
        /*17d0*/ 	.short	0x0100
        /*17d2*/ 	.byte	0x08
	.zero		1


	//   ....[21]....
        /*17d4*/ 	.word	0x000008d0
        /*17d8*/ 	.word	0x000000ff
        /*17dc*/ 	.word	0x000324b8
        /*17e0*/ 	.short	0x0100
        /*17e2*/ 	.byte	0x08
	.zero		1


	//   ....[22]....
        /*17e4*/ 	.word	0x000008e0
        /*17e8*/ 	.word	0x000000ff
        /*17ec*/ 	.word	0x000324c8
        /*17f0*/ 	.short	0x0100
        /*17f2*/ 	.byte	0x08
	.zero		1


	//   ....[23]....
        /*17f4*/ 	.word	0x000037a0
        /*17f8*/ 	.word	0x00000000
        /*17fc*/ 	.word	0x00032490
        /*1800*/ 	.short	0x010a
        /*1802*/ 	.byte	0x3f
	.zero		1


	//   ....[24]....
        /*1804*/ 	.word	0x00004a90
        /*1808*/ 	.word	0x00000000
        /*180c*/ 	.word	0x00032490
        /*1810*/ 	.short	0x010a
        /*1812*/ 	.byte	0x3f
	.zero		1


	//   ....[25]....
        /*1814*/ 	.word	0x00005af0
        /*1818*/ 	.word	0x00000000
        /*181c*/ 	.word	0x00032490
        /*1820*/ 	.short	0x010a
        /*1822*/ 	.byte	0x3f
	.zero		1


	//   ....[26]....
        /*1824*/ 	.word	0x00005f90
        /*1828*/ 	.word	0x0000000b
        /*182c*/ 	.word	0x00000000
        /*1830*/ 	.short	0x0101
        /*1832*/ 	.byte	0x3f
	.zero		1


	//   ....[27]....
        /*1834*/ 	.word	0x00005fd0
        /*1838*/ 	.word	0x00000000
        /*183c*/ 	.word	0x000324b0
        /*1840*/ 	.short	0x010a
        /*1842*/ 	.byte	0x3f
	.zero		1


	//   ....[28]....
        /*1844*/ 	.word	0x00006820
        /*1848*/ 	.word	0x00000000
        /*184c*/ 	.word	0x00000000
        /*1850*/ 	.short	0x0101
        /*1852*/ 	.byte	0x3f
	.zero		1


	//   ....[29]....
        /*1854*/ 	.word	0x000072a0
        /*1858*/ 	.word	0x00000013
        /*185c*/ 	.word	0x00032400
        /*1860*/ 	.short	0x010a
        /*1862*/ 	.byte	0x3f
	.zero		1


	//   ....[30]....
        /*1864*/ 	.word	0x000072f0
        /*1868*/ 	.word	0x00000013
        /*186c*/ 	.word	0x00032400
        /*1870*/ 	.short	0x010a
        /*1872*/ 	.byte	0x3f
	.zero		1


	//   ....[31]....
        /*1874*/ 	.word	0x00007970
        /*1878*/ 	.word	0x00000013
        /*187c*/ 	.word	0x00032400
        /*1880*/ 	.short	0x010a
        /*1882*/ 	.byte	0x3f
	.zero		1


	//   ....[32]....
        /*1884*/ 	.word	0x00008890
        /*1888*/ 	.word	0x00000013
        /*188c*/ 	.word	0x00032400
        /*1890*/ 	.short	0x010a
        /*1892*/ 	.byte	0x3f
	.zero		1


	//   ....[33]....
        /*1894*/ 	.word	0x00009730
        /*1898*/ 	.word	0x00000004
        /*189c*/ 	.word	0x00032430
        /*18a0*/ 	.short	0x010a
        /*18a2*/ 	.byte	0x3f
	.zero		1


	//   ....[34]....
        /*18a4*/ 	.word	0x000097e0
        /*18a8*/ 	.word	0x00000004
        /*18ac*/ 	.word	0x00032430
        /*18b0*/ 	.short	0x010a
        /*18b2*/ 	.byte	0x3f
	.zero		1


	//   ....[35]....
        /*18b4*/ 	.word	0x00009ae0
        /*18b8*/ 	.word	0x00000013
        /*18bc*/ 	.word	0x00032410
        /*18c0*/ 	.short	0x010a
        /*18c2*/ 	.byte	0x3f
	.zero		1


	//   ....[36]....
        /*18c4*/ 	.word	0x00009b30
        /*18c8*/ 	.word	0x00000004
        /*18cc*/ 	.word	0x00032450
        /*18d0*/ 	.short	0x010a
        /*18d2*/ 	.byte	0x3f
	.zero		1


	//   ....[37]....
        /*18d4*/ 	.word	0x00009b70
        /*18d8*/ 	.word	0x00000004
        /*18dc*/ 	.word	0x00032450
        /*18e0*/ 	.short	0x010a
        /*18e2*/ 	.byte	0x3f
	.zero		1


	//   ....[38]....
        /*18e4*/ 	.word	0x0000b4f0
        /*18e8*/ 	.word	0x0000000b
        /*18ec*/ 	.word	0x00000000
        /*18f0*/ 	.short	0x0101
        /*18f2*/ 	.byte	0x3f
	.zero		1


	//   ....[39]....
        /*18f4*/ 	.word	0x0000beb0
        /*18f8*/ 	.word	0x00000004
        /*18fc*/ 	.word	0x00000000
        /*1900*/ 	.short	0x0101
        /*1902*/ 	.byte	0x3f
	.zero		1


	//   ....[40]....
        /*1904*/ 	.word	0x0000bfe0
        /*1908*/ 	.word	0x00000004
        /*190c*/ 	.word	0x00032430
        /*1910*/ 	.short	0x010a
        /*1912*/ 	.byte	0x3f
	.zero		1


	//   ....[41]....
        /*1914*/ 	.word	0x0000c050
        /*1918*/ 	.word	0x00000004
        /*191c*/ 	.word	0x00032430
        /*1920*/ 	.short	0x010a
        /*1922*/ 	.byte	0x3f
	.zero		1


	//   ....[42]....
        /*1924*/ 	.word	0x0000c2c0
        /*1928*/ 	.word	0x00000004
        /*192c*/ 	.word	0x00032450
        /*1930*/ 	.short	0x010a
        /*1932*/ 	.byte	0x3f
	.zero		1


	//   ....[43]....
        /*1934*/ 	.word	0x0000c300
        /*1938*/ 	.word	0x00000004
        /*193c*/ 	.word	0x00032450
        /*1940*/ 	.short	0x010a
        /*1942*/ 	.byte	0x3f
	.zero		1


	//   ....[44]....
        /*1944*/ 	.word	0x0000db00
        /*1948*/ 	.word	0x00000007
        /*194c*/ 	.word	0x00000000
        /*1950*/ 	.short	0x0101
        /*1952*/ 	.byte	0x3f
	.zero		1


	//   ....[45]....
        /*1954*/ 	.word	0x0000e6a0
        /*1958*/ 	.word	0x00000004
        /*195c*/ 	.word	0x00000000
        /*1960*/ 	.short	0x0101
        /*1962*/ 	.byte	0x3f
	.zero		1


	//   ....[46]....
        /*1964*/ 	.word	0x00010c10
        /*1968*/ 	.word	0x00000003
        /*196c*/ 	.word	0x00000000
        /*1970*/ 	.short	0x0101
        /*1972*/ 	.byte	0x3f
	.zero		1


	//   ....[47]....
        /*1974*/ 	.word	0x00011670
        /*1978*/ 	.word	0x00000009
        /*197c*/ 	.word	0x00000000
        /*1980*/ 	.short	0x0101
        /*1982*/ 	.byte	0x3f
	.zero		1


	//   ....[48]....
        /*1984*/ 	.word	0x00015bc0
        /*1988*/ 	.word	0x00000016
        /*198c*/ 	.word	0x00032420
        /*1990*/ 	.short	0x010a
        /*1992*/ 	.byte	0x3f
	.zero		1


	//   ....[49]....
        /*1994*/ 	.word	0x00015c50
        /*1998*/ 	.word	0x00000007
        /*199c*/ 	.word	0x000324a0
        /*19a0*/ 	.short	0x010a
        /*19a2*/ 	.byte	0x3f
	.zero		1


	//   ....[50]....
        /*19a4*/ 	.word	0x00015ea0
        /*19a8*/ 	.word	0x00000007
        /*19ac*/ 	.word	0x000324c0
        /*19b0*/ 	.short	0x010a
        /*19b2*/ 	.byte	0x3f
	.zero		1


	//   ....[51]....
        /*19b4*/ 	.word	0x000164b0
        /*19b8*/ 	.word	0x00000006
        /*19bc*/ 	.word	0x000324a0
        /*19c0*/ 	.short	0x010a
        /*19c2*/ 	.byte	0x3f
	.zero		1


	//   ....[52]....
        /*19c4*/ 	.word	0x000166f0
        /*19c8*/ 	.word	0x00000006
        /*19cc*/ 	.word	0x000324c0
        /*19d0*/ 	.short	0x010a
        /*19d2*/ 	.byte	0x3f
	.zero		1


	//   ....[53]....
        /*19d4*/ 	.word	0x00017940
        /*19d8*/ 	.word	0x0000001d
        /*19dc*/ 	.word	0x00032440
        /*19e0*/ 	.short	0x010a
        /*19e2*/ 	.byte	0x3f
	.zero		1


	//   ....[54]....
        /*19e4*/ 	.word	0x00017f60
        /*19e8*/ 	.word	0x0000001d
        /*19ec*/ 	.word	0x00032430
        /*19f0*/ 	.short	0x0107
        /*19f2*/ 	.byte	0x3f
	.zero		1


	//   ....[55]....
        /*19f4*/ 	.word	0x00018030
        /*19f8*/ 	.word	0x0000001d
        /*19fc*/ 	.word	0x00032430
        /*1a00*/ 	.short	0x0101
        /*1a02*/ 	.byte	0x3f
	.zero		1


	//   ....[56]....
        /*1a04*/ 	.word	0x00018ba0
        /*1a08*/ 	.word	0x00000016
        /*1a0c*/ 	.word	0x00032400
        /*1a10*/ 	.short	0x0107
        /*1a12*/ 	.byte	0x3f
	.zero		1


	//   ....[57]....
        /*1a14*/ 	.word	0x00018c30
        /*1a18*/ 	.word	0x00000016
        /*1a1c*/ 	.word	0x00032400
        /*1a20*/ 	.short	0x0101
        /*1a22*/ 	.byte	0x3f
	.zero		1


	//   ....[58]....
        /*1a24*/ 	.word	0x000196c0
        /*1a28*/ 	.word	0x00000016
        /*1a2c*/ 	.word	0x00032410
        /*1a30*/ 	.short	0x0107
        /*1a32*/ 	.byte	0x3f
	.zero		1


	//   ....[59]....
        /*1a34*/ 	.word	0x000197c0
        /*1a38*/ 	.word	0x00000016
        /*1a3c*/ 	.word	0x00032410
        /*1a40*/ 	.short	0x0101
        /*1a42*/ 	.byte	0x3f
	.zero		1


	//   ....[60]....
        /*1a44*/ 	.word	0x000197e0
        /*1a48*/ 	.word	0x00000016
        /*1a4c*/ 	.word	0x00032420
        /*1a50*/ 	.short	0x010a
        /*1a52*/ 	.byte	0x3f
	.zero		1


	//   ....[61]....
        /*1a54*/ 	.word	0x00019870
        /*1a58*/ 	.word	0x0000001d
        /*1a5c*/ 	.word	0x00032460
        /*1a60*/ 	.short	0x010a
        /*1a62*/ 	.byte	0x3f
	.zero		1


	//   ....[62]....
        /*1a64*/ 	.word	0x00019ff0
        /*1a68*/ 	.word	0x0000001d
        /*1a6c*/ 	.word	0x00032450
        /*1a70*/ 	.short	0x0107
        /*1a72*/ 	.byte	0x3f
	.zero		1


	//   ....[63]....
        /*1a74*/ 	.word	0x0001a0c0
        /*1a78*/ 	.word	0x0000001d
        /*1a7c*/ 	.word	0x00032450
        /*1a80*/ 	.short	0x0101
        /*1a82*/ 	.byte	0x3f
	.zero		1


	//   ....[64]....
        /*1a84*/ 	.word	0x0001a400
        /*1a88*/ 	.word	0x00000004
        /*1a8c*/ 	.word	0x00032440
        /*1a90*/ 	.short	0x010a
        /*1a92*/ 	.byte	0x3f
	.zero		1


	//   ....[65]....
        /*1a94*/ 	.word	0x0001a7d0
        /*1a98*/ 	.word	0x00000004
        /*1a9c*/ 	.word	0x00032430
        /*1aa0*/ 	.short	0x0107
        /*1aa2*/ 	.byte	0x3f
	.zero		1


	//   ....[66]....
        /*1aa4*/ 	.word	0x0001a890
        /*1aa8*/ 	.word	0x00000004
        /*1aac*/ 	.word	0x00032430
        /*1ab0*/ 	.short	0x0101
        /*1ab2*/ 	.byte	0x3f
	.zero		1


	//   ....[67]....
        /*1ab4*/ 	.word	0x0001a8c0
        /*1ab8*/ 	.word	0x00000004
        /*1abc*/ 	.word	0x00032460
        /*1ac0*/ 	.short	0x010a
        /*1ac2*/ 	.byte	0x3f
	.zero		1


	//   ....[68]....
        /*1ac4*/ 	.word	0x0001add0
        /*1ac8*/ 	.word	0x00000004
        /*1acc*/ 	.word	0x00032450
        /*1ad0*/ 	.short	0x0107
        /*1ad2*/ 	.byte	0x3f
	.zero		1


	//   ....[69]....
        /*1ad4*/ 	.word	0x0001ae90
        /*1ad8*/ 	.word	0x00000004
        /*1adc*/ 	.word	0x00032450
        /*1ae0*/ 	.short	0x0101
        /*1ae2*/ 	.byte	0x3f
	.zero		1


	//   ....[70]....
        /*1ae4*/ 	.word	0x0001bd20
        /*1ae8*/ 	.word	0x00000007
        /*1aec*/ 	.word	0x00032420
        /*1af0*/ 	.short	0x010a
        /*1af2*/ 	.byte	0x3f
	.zero		1


	//   ....[71]....
        /*1af4*/ 	.word	0x0001be90
        /*1af8*/ 	.word	0x00000005
        /*1afc*/ 	.word	0x00032440
        /*1b00*/ 	.short	0x010a
        /*1b02*/ 	.byte	0x3f
	.zero		1


	//   ....[72]....
        /*1b04*/ 	.word	0x0001bf30
        /*1b08*/ 	.word	0x00000003
        /*1b0c*/ 	.word	0x00032440
        /*1b10*/ 	.short	0x010a
        /*1b12*/ 	.byte	0x3f
	.zero		1


	//   ....[73]....
        /*1b14*/ 	.word	0x0001bf70
        /*1b18*/ 	.word	0x00000005
        /*1b1c*/ 	.word	0x00032460
        /*1b20*/ 	.short	0x010a
        /*1b22*/ 	.byte	0x3f
	.zero		1


	//   ....[74]....
        /*1b24*/ 	.word	0x0001bfb0
        /*1b28*/ 	.word	0x00000003
        /*1b2c*/ 	.word	0x00032460
        /*1b30*/ 	.short	0x010a
        /*1b32*/ 	.byte	0x3f
	.zero		1


	//   ....[75]....
        /*1b34*/ 	.word	0x0001c010
        /*1b38*/ 	.word	0x00000000
        /*1b3c*/ 	.word	0x00032490
        /*1b40*/ 	.short	0x010a
        /*1b42*/ 	.byte	0x3f
	.zero		1


	//   ....[76]....
        /*1b44*/ 	.word	0x0001c2c0
        /*1b48*/ 	.word	0x00000000
        /*1b4c*/ 	.word	0x00032490
        /*1b50*/ 	.short	0x010a
        /*1b52*/ 	.byte	0x3f
	.zero		1


	//   ....[77]....
        /*1b54*/ 	.word	0x0001c570
        /*1b58*/ 	.word	0x00000000
        /*1b5c*/ 	.word	0x00032490
        /*1b60*/ 	.short	0x010a
        /*1b62*/ 	.byte	0x3f
	.zero		1


	//   ....[78]....
        /*1b64*/ 	.word	0x0001c800
        /*1b68*/ 	.word	0x00000000
        /*1b6c*/ 	.word	0x000324b0
        /*1b70*/ 	.short	0x010a
        /*1b72*/ 	.byte	0x3f
	.zero		1


	//   ....[79]....
        /*1b74*/ 	.word	0x0001cab0
        /*1b78*/ 	.word	0x00000013
        /*1b7c*/ 	.word	0x00032400
        /*1b80*/ 	.short	0x010a
        /*1b82*/ 	.byte	0x3f
	.zero		1


	//   ....[80]....
        /*1b84*/ 	.word	0x0001ccc0
        /*1b88*/ 	.word	0x00000013
        /*1b8c*/ 	.word	0x00032400
        /*1b90*/ 	.short	0x010a
        /*1b92*/ 	.byte	0x3f
	.zero		1


	//   ....[81]....
        /*1b94*/ 	.word	0x0001cd10
        /*1b98*/ 	.word	0x00000004
        /*1b9c*/ 	.word	0x00032430
        /*1ba0*/ 	.short	0x010a
        /*1ba2*/ 	.byte	0x3f
	.zero		1


	//   ....[82]....
        /*1ba4*/ 	.word	0x0001cd60
        /*1ba8*/ 	.word	0x00000013
        /*1bac*/ 	.word	0x00032410
        /*1bb0*/ 	.short	0x010a
        /*1bb2*/ 	.byte	0x3f
	.zero		1


	//   ....[83]....
        /*1bb4*/ 	.word	0x0001cdb0
        /*1bb8*/ 	.word	0x00000004
        /*1bbc*/ 	.word	0x00032450
        /*1bc0*/ 	.short	0x010a
        /*1bc2*/ 	.byte	0x3f
	.zero		1


	//   ....[84]....
        /*1bc4*/ 	.word	0x0001ce00
        /*1bc8*/ 	.word	0x00000004
        /*1bcc*/ 	.word	0x00032430
        /*1bd0*/ 	.short	0x010a
        /*1bd2*/ 	.byte	0x3f
	.zero		1


	//   ....[85]....
        /*1bd4*/ 	.word	0x0001ce50
        /*1bd8*/ 	.word	0x00000004
        /*1bdc*/ 	.word	0x00032450
        /*1be0*/ 	.short	0x010a
        /*1be2*/ 	.byte	0x3f
	.zero		1


	//   ....[86]....
        /*1be4*/ 	.word	0x0001da60
        /*1be8*/ 	.word	0x00000016
        /*1bec*/ 	.word	0x00032420
        /*1bf0*/ 	.short	0x010a
        /*1bf2*/ 	.byte	0x3f
	.zero		1


	//   ....[87]....
        /*1bf4*/ 	.word	0x0001dab0
        /*1bf8*/ 	.word	0x00000007
        /*1bfc*/ 	.word	0x000324a0
        /*1c00*/ 	.short	0x010a
        /*1c02*/ 	.byte	0x3f
	.zero		1


	//   ....[88]....
        /*1c04*/ 	.word	0x0001db00
        /*1c08*/ 	.word	0x00000007
        /*1c0c*/ 	.word	0x000324c0
        /*1c10*/ 	.short	0x010a
        /*1c12*/ 	.byte	0x3f
	.zero		1


	//   ....[89]....
        /*1c14*/ 	.word	0x0001db50
        /*1c18*/ 	.word	0x00000006
        /*1c1c*/ 	.word	0x000324a0
        /*1c20*/ 	.short	0x010a
        /*1c22*/ 	.byte	0x3f
	.zero		1


	//   ....[90]....
        /*1c24*/ 	.word	0x0001dba0
        /*1c28*/ 	.word	0x00000006
        /*1c2c*/ 	.word	0x000324c0
        /*1c30*/ 	.short	0x010a
        /*1c32*/ 	.byte	0x3f
	.zero		1


	//   ....[91]....
        /*1c34*/ 	.word	0x0001dcc0
        /*1c38*/ 	.word	0x0000001d
        /*1c3c*/ 	.word	0x00032440
        /*1c40*/ 	.short	0x010a
        /*1c42*/ 	.byte	0x3f
	.zero		1


	//   ....[92]....
        /*1c44*/ 	.word	0x0001fd80
        /*1c48*/ 	.word	0x00000016
        /*1c4c*/ 	.word	0x00032420
        /*1c50*/ 	.short	0x010a
        /*1c52*/ 	.byte	0x3f
	.zero		1


	//   ....[93]....
        /*1c54*/ 	.word	0x0001fdd0
        /*1c58*/ 	.word	0x0000001d
        /*1c5c*/ 	.word	0x00032460
        /*1c60*/ 	.short	0x010a
        /*1c62*/ 	.byte	0x3f
	.zero		1


	//   ....[94]....
        /*1c64*/ 	.word	0x00020720
        /*1c68*/ 	.word	0x00000004
        /*1c6c*/ 	.word	0x00032440
        /*1c70*/ 	.short	0x010a
        /*1c72*/ 	.byte	0x3f
	.zero		1


	//   ....[95]....
        /*1c74*/ 	.word	0x00020e00
        /*1c78*/ 	.word	0x00000004
        /*1c7c*/ 	.word	0x00032460
        /*1c80*/ 	.short	0x010a
        /*1c82*/ 	.byte	0x3f
	.zero		1


	//   ....[96]....
        /*1c84*/ 	.word	0x00021f50
        /*1c88*/ 	.word	0x00000007
        /*1c8c*/ 	.word	0x00032420
        /*1c90*/ 	.short	0x010a
        /*1c92*/ 	.byte	0x3f
	.zero		1


	//   ....[97]....
        /*1c94*/ 	.word	0x000220f0
        /*1c98*/ 	.word	0x00000005
        /*1c9c*/ 	.word	0x00032440
        /*1ca0*/ 	.short	0x010a
        /*1ca2*/ 	.byte	0x3f
	.zero		1


	//   ....[98]....
        /*1ca4*/ 	.word	0x00022140
        /*1ca8*/ 	.word	0x00000003
        /*1cac*/ 	.word	0x00032440
        /*1cb0*/ 	.short	0x010a
        /*1cb2*/ 	.byte	0x3f
	.zero		1


	//   ....[99]....
        /*1cb4*/ 	.word	0x00022190
        /*1cb8*/ 	.word	0x00000005
        /*1cbc*/ 	.word	0x00032460
        /*1cc0*/ 	.short	0x010a
        /*1cc2*/ 	.byte	0x3f
	.zero		1


	//----- nvinfo : EIATTR_NUM_MBARRIERS
	.align		4
.L_1258:
        /*1cc4*/ 	.byte	0x03, 0x38
        /*1cc6*/ 	.short	0x0017


	//----- nvinfo : EIATTR_EXIT_INSTR_OFFSETS
	.align		4
        /*1cc8*/ 	.byte	0x04, 0x1c
        /*1cca*/ 	.short	(.L_1260 - .L_1259)


	//   ....[0]....
.L_1259:
        /*1ccc*/ 	.word	0x0001c000


	//----- nvinfo : EIATTR_MAX_THREADS
	.align		4
.L_1260:
        /*1cd0*/ 	.byte	0x04, 0x05
        /*1cd2*/ 	.short	(.L_1262 - .L_1261)
.L_1261:
        /*1cd4*/ 	.word	0x00000180
        /*1cd8*/ 	.word	0x00000001
        /*1cdc*/ 	.word	0x00000001


	//----- nvinfo : EIATTR_CRS_STACK_SIZE
	.align		4
.L_1262:
        /*1ce0*/ 	.byte	0x04, 0x1e
        /*1ce2*/ 	.short	(.L_1264 - .L_1263)
.L_1263:
        /*1ce4*/ 	.word	0x00000000


	//----- nvinfo : EIATTR_CBANK_PARAM_SIZE
	.align		4
.L_1264:
        /*1ce8*/ 	.byte	0x03, 0x19
        /*1cea*/ 	.short	0x0bf0


	//----- nvinfo : EIATTR_PARAM_CBANK
	.align		4
        /*1cec*/ 	.byte	0x04, 0x0a
        /*1cee*/ 	.short	(.L_1266 - .L_1265)
	.align		4
.L_1265:
        /*1cf0*/ 	.word	index@(.nv.constant0._ZN7cutlass13device_kernelIN5flash11enable_sm90INS1_16FlashAttnFwdSm90INS1_25CollectiveMainloopFwdSm90ILi2EN4cute5tupleIJNS5_1CILi1EEES8_S8_EEENS6_IJNS7_ILi128EEENS7_ILi96EEENS7_ILi64EEEEEELi256ENS_6half_tEfNS_4arch4Sm90ELb0ELb0ELb0ELb1ELb1ELb1ELb1ELb1ELb0ELb1ELb1ELb0EEENS1_21CollectiveEpilogueFwdINS6_IJSA_NS7_ILi256EEESB_EEES9_SE_SG_Li256ELb1ELb1ELb1ELb0EEENS1_36VarlenDynamicPersistentTileSchedulerILi128ELi96ELi256ELi128ELb1ELb1ELb1ELb0ELb1ELb1EEEEEEEEEvNT_6ParamsE)
        /*1cf4*/ 	.short	0x0210
        /*1cf6*/ 	.short	0x0bf0


	//----- nvinfo : EIATTR_SW_WAR
	.align		4
.L_1266:
        /*1cf8*/ 	.byte	0x04, 0x36
        /*1cfa*/ 	.short	(.L_1268 - .L_1267)
.L_1267:
        /*1cfc*/ 	.word	0x00000008
.L_1268:


//--------------------- .nv.info._ZN7cutlass13device_kernelIN5flash11enable_sm90INS1_16FlashAttnFwdSm90INS1_25CollectiveMainloopFwdSm90ILi2EN4cute5tupleIJNS5_1CILi1EEES8_S8_EEENS6_IJNS7_ILi128EEENS7_ILi96EEENS7_ILi64EEEEEELi256ENS_6half_tEfNS_4arch4Sm90ELb0ELb1ELb0ELb0ELb1ELb0ELb0ELb1ELb0ELb1ELb1ELb0EEENS1_21CollectiveEpilogueFwdINS6_IJSA_NS7_ILi256EEESB_EEES9_SE_SG_Li256ELb0ELb1ELb1ELb0EEENS1_19SingleTileSchedulerILb0ELb1ELb1ELi128EEEEEEEEEvNT_6ParamsE --------------------------
	.section	.nv.info._ZN7cutlass13device_kernelIN5flash11enable_sm90INS1_16FlashAttnFwdSm90INS1_25CollectiveMainloopFwdSm90ILi2EN4cute5tupleIJNS5_1CILi1EEES8_S8_EEENS6_IJNS7_ILi128EEENS7_ILi96EEENS7_ILi64EEEEEELi256ENS_6half_tEfNS_4arch4Sm90ELb0ELb1ELb0ELb0ELb1ELb0ELb0ELb1ELb0ELb1ELb1ELb0EEENS1_21CollectiveEpilogueFwdINS6_IJSA_NS7_ILi256EEESB_EEES9_SE_SG_Li256ELb0ELb1ELb1ELb0EEENS1_19SingleTileSchedulerILb0ELb1ELb1ELi128EEEEEEEEEvNT_6ParamsE,"",@"SHT_CUDA_INFO"
	.sectionflags	@""
	.align	4


	//----- nvinfo : EIATTR_CUDA_API_VERSION
	.align		4
        /*0000*/ 	.byte	0x04, 0x37
        /*0002*/ 	.short	(.L_1270 - .L_1269)
.L_1269:
        /*0004*/ 	.word	0x00000082


	//----- nvinfo : EIATTR_KPARAM_INFO
	.align		4
.L_1270:
        /*0008*/ 	.byte	0x04, 0x17
        /*000a*/ 	.short	(.L_1272 - .L_1271)
.L_1271:
        /*000c*/ 	.word	0x00000000
        /*0010*/ 	.short	0x0000
        /*0012*/ 	.short	0x0070
        /*0014*/ 	.byte	0x00, 0xf0, 0x01, 0x28


	//----- nvinfo : EIATTR_SPARSE_MMA_MASK
	.align		4
.L_1272:
        /*0018*/ 	.byte	0x03, 0x50
        /*001a*/ 	.short	0x0000


	//----- nvinfo : EIATTR_MAXREG_COUNT
	.align		4
        /*001c*/ 	.byte	0x03, 0x1b
        /*001e*/ 	.short	0x00a8


	//----- nvinfo : EIATTR_NUM_BARRIERS
	.align		4
        /*0020*/ 	.byte	0x02, 0x4c
        /*0022*/ 	.byte	0x10
	.zero		1


	//----- nvinfo : EIATTR_EXTERNS
	.align		4
        /*0024*/ 	.byte	0x04, 0x0f
        /*0026*/ 	.short	(.L_1274 - .L_1273)


	//   ....[0]....
	.align		4
.L_1273:
        /*0028*/ 	.word	index@(__assertfail)


	//----- nvinfo : EIATTR_MERCURY_ISA_VERSION
	.align		4
.L_1274:
        /*002c*/ 	.byte	0x03, 0x5f
        /*002e*/ 	.short	0x0101


	//----- nvinfo : EIATTR_INT_WARP_WIDE_INSTR_OFFSETS
	.align		4
        /*0030*/ 	.byte	0x04, 0x31
        /*0032*/ 	.short	(.L_1276 - .L_1275)


	//   ....[0]....
.L_1275:
        /*0034*/ 	.word	0x000000b0


	//   ....[1]....
        /*0038*/ 	.word	0x000000c0


	//   ....[2]....
        /*003c*/ 	.word	0x00000160


	//----- nvinfo : EIATTR_COOP_GROUP_MASK_REGIDS
	.align		4
.L_1276:
        /*0040*/ 	.byte	0x04, 0x29
        /*0042*/ 	.short	(.L_1278 - .L_1277)


	//   ....[0]....
.L_1277:
        /*0044*/ 	.word	0xffffffff


	//   ....[1]....
        /*0048*/ 	.word	0xffffffff


	//   ....[2]....
        /*004c*/ 	.word	0xffffffff


	//   ....[3]....
        /*0050*/ 	.word	0xffffffff


	//   ....[4]....
        /*0054*/ 	.word	0xffffffff


	//   ....[5]....
        /*0058*/ 	.word	0xffffffff


	//   ....[6]....
        /*005c*/ 	.word	0xffffffff


	//   ....[7]....
        /*0060*/ 	.word	0xffffffff


	//   ....[8]....
        /*0064*/ 	.word	0xffffffff


	//   ....[9]....
        /*0068*/ 	.word	0xffffffff


	//   ....[10]....
        /*006c*/ 	.word	0xffffffff


	//   ....[11]....
        /*0070*/ 	.word	0xffffffff


	//   ....[12]....
        /*0074*/ 	.word	0xffffffff


	//   ....[13]....
        /*0078*/ 	.word	0xffffffff


	//   ....[14]....
        /*007c*/ 	.word	0xffffffff


	//   ....[15]....
        /*0080*/ 	.word	0xffffffff


	//   ....[16]....
        /*0084*/ 	.word	0xffffffff


	//   ....[17]....
        /*0088*/ 	.word	0xffffffff


	//   ....[18]....
        /*008c*/ 	.word	0xffffffff


	//   ....[19]....
        /*0090*/ 	.word	0xffffffff


	//   ....[20]....
        /*0094*/ 	.word	0xffffffff


	//   ....[21]....
        /*0098*/ 	.word	0xffffffff


	//   ....[22]....
        /*009c*/ 	.word	0xffffffff


	//   ....[23]....
        /*00a0*/ 	.word	0xffffffff


	//   ....[24]....
        /*00a4*/ 	.word	0xffffffff


	//   ....[25]....
        /*00a8*/ 	.word	0xffffffff


	//   ....[26]....
        /*00ac*/ 	.word	0xffffffff


	//   ....[27]....
        /*00b0*/ 	.word	0xffffffff


	//   ....[28]....
        /*00b4*/ 	.word	0xffffffff


	//   ....[29]....
        /*00b8*/ 	.word	0xffffffff


	//   ....[30]....
        /*00bc*/ 	.word	0xffffffff


	//   ....[31]....
        /*00c0*/ 	.word	0xffffffff


	//   ....[32]....
        /*00c4*/ 	.word	0xffffffff


	//   ....[33]....
        /*00c8*/ 	.word	0xffffffff


	//   ....[34]....
        /*00cc*/ 	.word	0xffffffff


	//   ....[35]....
        /*00d0*/ 	.word	0xffffffff


	//   ....[36]....
        /*00d4*/ 	.word	0xffffffff


	//   ....[37]....
        /*00d8*/ 	.word	0xffffffff


	//   ....[38]....
        /*00dc*/ 	.word	0xffffffff


	//   ....[39]....
        /*00e0*/ 	.word	0xffffffff


	//   ....[40]....
        /*00e4*/ 	.word	0xffffffff


	//   ....[41]....
        /*00e8*/ 	.word	0xffffffff


	//   ....[42]....
        /*00ec*/ 	.word	0xffffffff


	//   ....[43]....
        /*00f0*/ 	.word	0xffffffff


	//   ....[44]....
        /*00f4*/ 	.word	0xffffffff


	//   ....[45]....
        /*00f8*/ 	.word	0xffffffff


	//   ....[46]....
        /*00fc*/ 	.word	0xffffffff


	//   ....[47]....
        /*0100*/ 	.word	0xffffffff


	//   ....[48]....
        /*0104*/ 	.word	0xffffffff


	//   ....[49]....
        /*0108*/ 	.word	0xffffffff


	//   ....[50]....
        /*010c*/ 	.word	0xffffffff


	//   ....[51]....
        /*0110*/ 	.word	0xffffffff


	//   ....[52]....
        /*0114*/ 	.word	0xffffffff


	//   ....[53]....
        /*0118*/ 	.word	0xffffffff


	//   ....[54]....
        /*011c*/ 	.word	0xffffffff


	//   ....[55]....
        /*0120*/ 	.word	0xffffffff


	//   ....[56]....
        /*0124*/ 	.word	0xffffffff


	//   ....[57]....
        /*0128*/ 	.word	0xffffffff


	//   ....[58]....
        /*012c*/ 	.word	0xffffffff


	//   ....[59]....
        /*0130*/ 	.word	0xffffffff


	//   ....[60]....
        /*0134*/ 	.word	0xffffffff


	//   ....[61]....
        /*0138*/ 	.word	0xffffffff


	//   ....[62]....
        /*013c*/ 	.word	0xffffffff


	//   ....[63]....
        /*0140*/ 	.word	0xffffffff


	//   ....[64]....
        /*0144*/ 	.word	0xffffffff


	//   ....[65]....
        /*0148*/ 	.word	0xffffffff


	//   ....[66]....
        /*014c*/ 	.word	0xffffffff


	//   ....[67]....
        /*0150*/ 	.word	0xffffffff


	//   ....[68]....
        /*0154*/ 	.word	0xffffffff


	//   ....[69]....
        /*0158*/ 	.word	0xffffffff


	//   ....[70]....
        /*015c*/ 	.word	0xffffffff


	//   ....[71]....
        /*0160*/ 	.word	0xffffffff


	//   ....[72]....
        /*0164*/ 	.word	0xffffffff


	//   ....[73]....
        /*0168*/ 	.word	0xffffffff


	//   ....[74]....
        /*016c*/ 	.word	0xffffffff


	//   ....[75]....
        /*0170*/ 	.word	0xffffffff


	//   ....[76]....
        /*0174*/ 	.word	0xffffffff


	//   ....[77]....
        /*0178*/ 	.word	0xffffffff


	//   ....[78]....
        /*017c*/ 	.word	0xffffffff


	//   ....[79]....
        /*0180*/ 	.word	0xffffffff


	//   ....[80]....
        /*0184*/ 	.word	0xffffffff


	//   ....[81]....
        /*0188*/ 	.word	0xffffffff


	//   ....[82]....
        /*018c*/ 	.word	0xffffffff


	//   ....[83]....
        /*0190*/ 	.word	0xffffffff


	//   ....[84]....
        /*0194*/ 	.word	0xffffffff


	//   ....[85]....
        /*0198*/ 	.word	0xffffffff


	//   ....[86]....
        /*019c*/ 	.word	0xffffffff


	//   ....[87]....
        /*01a0*/ 	.word	0xffffffff


	//   ....[88]....
        /*01a4*/ 	.word	0xffffffff


	//   ....[89]....
        /*01a8*/ 	.word	0xffffffff


	//   ....[90]....
        /*01ac*/ 	.word	0xffffffff


	//   ....[91]....
        /*01b0*/ 	.word	0xffffffff


	//   ....[92]....
        /*01b4*/ 	.word	0xffffffff


	//   ....[93]....
        /*01b8*/ 	.word	0xffffffff


	//   ....[94]....
        /*01bc*/ 	.word	0xffffffff


	//   ....[95]....
        /*01c0*/ 	.word	0xffffffff


	//   ....[96]....
        /*01c4*/ 	.word	0xffffffff


	//   ....[97]....
        /*01c8*/ 	.word	0xffffffff


	//   ....[98]....
        /*01cc*/ 	.word	0xffffffff


	//   ....[99]....
        /*01d0*/ 	.word	0xffffffff


	//   ....[100]....
        /*01d4*/ 	.word	0xffffffff


	//   ....[101]....
        /*01d8*/ 	.word	0xffffffff


	//   ....[102]....
        /*01dc*/ 	.word	0xffffffff


	//   ....[103]....
        /*01e0*/ 	.word	0xffffffff


	//   ....[104]....
        /*01e4*/ 	.word	0xffffffff


	//   ....[105]....
        /*01e8*/ 	.word	0xffffffff


	//   ....[106]....
        /*01ec*/ 	.word	0xffffffff


	//   ....[107]....
        /*01f0*/ 	.word	0x0500000f


	//   ....[108]....
        /*01f4*/ 	.word	0x0500000f


	//   ....[109]....
        /*01f8*/ 	.word	0x0500000f


	//   ....[110]....
        /*01fc*/ 	.word	0x0500000f


	//   ....[111]....
        /*0200*/ 	.word	0x0500000f


	//   ....[112]....
        /*0204*/ 	.word	0x0500000f


	//   ....[113]....
        /*0208*/ 	.word	0x0500000f


	//   ....[114]....
        /*020c*/ 	.word	0x0500000f


	//   ....[115]....
        /*0210*/ 	.word	0x0500000f


	//   ....[116]....
        /*0214*/ 	.word	0x0500000f


	//   ....[117]....
        /*0218*/ 	.word	0x0500000f


	//   ....[118]....
        /*021c*/ 	.word	0x0500000f


	//   ....[119]....
        /*0220*/ 	.word	0x0500000f


	//   ....[120]....
        /*0224*/ 	.word	0x0500000f


	//   ....[121]....
        /*0228*/ 	.word	0x0500000f


	//   ....[122]....
        /*022c*/ 	.word	0x0500000f


	//   ....[123]....
        /*0230*/ 	.word	0x0500000f


	//   ....[124]....
        /*0234*/ 	.word	0x0500000f


	//   ....[125]....
        /*0238*/ 	.word	0x0500000f


	//   ....[126]....
        /*023c*/ 	.word	0x0500000f


	//   ....[127]....
        /*0240*/ 	.word	0x0500000f


	//   ....[128]....
        /*0244*/ 	.word	0x0500000f


	//   ....[129]....
        /*0248*/ 	.word	0x0500000f


	//   ....[130]....
        /*024c*/ 	.word	0x0500000f


	//   ....[131]....
        /*0250*/ 	.word	0x0500000f


	//   ....[132]....
        /*0254*/ 	.word	0x0500000f


	//   ....[133]....
        /*0258*/ 	.word	0x0500000f


	//   ....[134]....
        /*025c*/ 	.word	0x0500000f


	//   ....[135]....
        /*0260*/ 	.word	0x0500000f


	//   ....[136]....
        /*0264*/ 	.word	0x0500000f


	//   ....[137]....
        /*0268*/ 	.word	0x0500000f


	//   ....[138]....
        /*026c*/ 	.word	0x0500000f


	//   ....[139]....
        /*0270*/ 	.word	0x0500000f


	//   ....[140]....
        /*0274*/ 	.word	0x0500000f


	//   ....[141]....
        /*0278*/ 	.word	0x0500000f


	//   ....[142]....
        /*027c*/ 	.word	0x0500000f


	//   ....[143]....
        /*0280*/ 	.word	0x0500000f


	//   ....[144]....
        /*0284*/ 	.word	0x0500000f


	//   ....[145]....
        /*0288*/ 	.word	0x0500000f


	//   ....[146]....
        /*028c*/ 	.word	0x0500000f


	//   ....[147]....
        /*0290*/ 	.word	0x0500000f


	//   ....[148]....
        /*0294*/ 	.word	0x0500000f


	//   ....[149]....
        /*0298*/ 	.word	0x0500000f


	//   ....[150]....
        /*029c*/ 	.word	0x0500000f


	//   ....[151]....
        /*02a0*/ 	.word	0x0500000f


	//   ....[152]....
        /*02a4*/ 	.word	0x0500000f


	//   ....[153]....
        /*02a8*/ 	.word	0x0500000f


	//   ....[154]....
        /*02ac*/ 	.word	0x0500000f


	//   ....[155]....
        /*02b0*/ 	.word	0x0500000f


	//   ....[156]....
        /*02b4*/ 	.word	0x0500000f


	//   ....[157]....
        /*02b8*/ 	.word	0x0500000f


	//   ....[158]....
        /*02bc*/ 	.word	0x0500000f


	//   ....[159]....
        /*02c0*/ 	.word	0x0500000f


	//   ....[160]....
        /*02c4*/ 	.word	0x0500000f


	//   ....[161]....
        /*02c8*/ 	.word	0x0500000f


	//   ....[162]....
        /*02cc*/ 	.word	0x0500000f


	//   ....[163]....
        /*02d0*/ 	.word	0x0500000f


	//   ....[164]....
        /*02d4*/ 	.word	0x0500000f


	//   ....[165]....
        /*02d8*/ 	.word	0x0500000f


	//   ....[166]....
        /*02dc*/ 	.word	0x0500000f


	//   ....[167]....
        /*02e0*/ 	.word	0x0500000f


	//   ....[168]....
        /*02e4*/ 	.word	0x0500000f


	//   ....[169]....
        /*02e8*/ 	.word	0x0500000f


	//   ....[170]....
        /*02ec*/ 	.word	0x0500000f


	//   ....[171]....
        /*02f0*/ 	.word	0x0500000f


	//   ....[172]....
        /*02f4*/ 	.word	0x0500000f


	//----- nvinfo : EIATTR_COOP_GROUP_INSTR_OFFSETS
	.align		4
.L_1278:
        /*02f8*/ 	.byte	0x04, 0x28
        /*02fa*/ 	.short	(.L_1280 - .L_1279)


	//   ....[0]....
.L_1279:
        /*02fc*/ 	.word	0x00000070


	//   ....[1]....
        /*0300*/ 	.word	0x00000080


	//   ....[2]....
        /*0304*/ 	.word	0x000002c0


	//   ....[3]....
        /*0308*/ 	.word	0x00000420


	//   ....[4]....
        /*030c*/ 	.word	0x00000540


	//   ....[5]....
        /*0310*/ 	.word	0x000006a0


	//   ....[6]....
        /*0314*/ 	.word	0x000016f0


	//   ....[7]....
        /*0318*/ 	.word	0x00001f20


	//   ....[8]....
        /*031c*/ 	.word	0x00002160


	//   ....[9]....
        /*0320*/ 	.word	0x00002df0


	//   ....[10]....
        /*0324*/ 	.word	0x00002f00


	//   ....[11]....
        /*0328*/ 	.word	0x00003590


	//   ....[12]....
        /*032c*/ 	.word	0x00003610


	//   ....[13]....
        /*0330*/ 	.word	0x00004880


	//   ....[14]....
        /*0334*/ 	.word	0x000052c0


	//   ....[15]....
        /*0338*/ 	.word	0x00005890


	//   ....[16]....
        /*033c*/ 	.word	0x000059a0


	//   ....[17]....
        /*0340*/ 	.word	0x000061c0


	//   ....[18]....
        /*0344*/ 	.word	0x00006390


	//   ....[19]....
        /*0348*/ 	.word	0x00007c70


	//   ....[20]....
        /*034c*/ 	.word	0x00007ca0


	//   ....[21]....
        /*0350*/ 	.word	0x00008100


	//   ....[22]....
        /*0354*/ 	.word	0x000082d0


	//   ....[23]....
        /*0358*/ 	.word	0x000098e0


	//   ....[24]....
        /*035c*/ 	.word	0x0000a300


	//   ....[25]....
        /*0360*/ 	.word	0x0000a8f0


	//   ....[26]....
        /*0364*/ 	.word	0x0000aa00


	//   ....[27]....
        /*0368*/ 	.word	0x0000b220


	//   ....[28]....
        /*036c*/ 	.word	0x0000b3f0


	//   ....[29]....
        /*0370*/ 	.word	0x0000c520


	//   ....[30]....
        /*0374*/ 	.word	0x0000c570


	//   ....[31]....
        /*0378*/ 	.word	0x0000c5a0


	//   ....[32]....
        /*037c*/ 	.word	0x0000c5c0


	//   ....[33]....
        /*0380*/ 	.word	0x0000d680


	//   ....[34]....
        /*0384*/ 	.word	0x0000d6e0


	//   ....[35]....
        /*0388*/ 	.word	0x0000d720


	//   ....[36]....
        /*038c*/ 	.word	0x0000d750


	//   ....[37]....
        /*0390*/ 	.word	0x0000d780


	//   ....[38]....
        /*0394*/ 	.word	0x0000d7a0


	//   ....[39]....
        /*0398*/ 	.word	0x0000e410


	//   ....[40]....
        /*039c*/ 	.word	0x0000e420


	//   ....[41]....
        /*03a0*/ 	.word	0x0000f450


	//   ....[42]....
        /*03a4*/ 	.word	0x000109a0


	//   ....[43]....
        /*03a8*/ 	.word	0x000109c0


	//   ....[44]....
        /*03ac*/ 	.word	0x000109d0


	//   ....[45]....
        /*03b0*/ 	.word	0x00010a10


	//   ....[46]....
        /*03b4*/ 	.word	0x00010a60


	//   ....[47]....
        /*03b8*/ 	.word	0x00010a80


	//   ....[48]....
        /*03bc*/ 	.word	0x00010ad0


	//   ....[49]....
        /*03c0*/ 	.word	0x00010af0


	//   ....[50]....
        /*03c4*/ 	.word	0x00010b40


	//   ....[51]....
        /*03c8*/ 	.word	0x00010b60


	//   ....[52]....
        /*03cc*/ 	.word	0x00010bb0


	//   ....[53]....
        /*03d0*/ 	.word	0x00010bd0


	//   ....[54]....
        /*03d4*/ 	.word	0x00011140


	//   ....[55]....
        /*03d8*/ 	.word	0x00011170


	//   ....[56]....
        /*03dc*/ 	.word	0x000111a0


	//   ....[57]....
        /*03e0*/ 	.word	0x00011200


	//   ....[58]....
        /*03e4*/ 	.word	0x00011260


	//   ....[59]....
        /*03e8*/ 	.word	0x00011280


	//   ....[60]....
        /*03ec*/ 	.word	0x000112e0


	//   ....[61]....
        /*03f0*/ 	.word	0x00011300


	//   ....[62]....
        /*03f4*/ 	.word	0x00011360


	//   ....[63]....
        /*03f8*/ 	.word	0x00011380


	//   ....[64]....
        /*03fc*/ 	.word	0x000113e0


	//   ....[65]....
        /*0400*/ 	.word	0x00011400


	//   ....[66]....
        /*0404*/ 	.word	0x00011460


	//   ....[67]....
        /*0408*/ 	.word	0x00011480


	//   ....[68]....
        /*040c*/ 	.word	0x000114d0


	//   ....[69]....
        /*0410*/ 	.word	0x000114f0


	//   ....[70]....
        /*0414*/ 	.word	0x00011870


	//   ....[71]....
        /*0418*/ 	.word	0x000118a0


	//   ....[72]....
        /*041c*/ 	.word	0x000118e0


	//   ....[73]....
        /*0420*/ 	.word	0x00011900


	//   ....[74]....
        /*0424*/ 	.word	0x00011920


	//   ....[75]....
        /*0428*/ 	.word	0x00011950


	//   ....[76]....
        /*042c*/ 	.word	0x000119f0


	//   ....[77]....
        /*0430*/ 	.word	0x00011a20


	//   ....[78]....
        /*0434*/ 	.word	0x00011ab0


	//   ....[79]....
        /*0438*/ 	.word	0x00011ae0


	//   ....[80]....
        /*043c*/ 	.word	0x00011af0


	//   ....[81]....
        /*0440*/ 	.word	0x00011b80


	//   ....[82]....
        /*0444*/ 	.word	0x00012300


	//   ....[83]....
        /*0448*/ 	.word	0x00012320


	//   ....[84]....
        /*044c*/ 	.word	0x00012330


	//   ....[85]....
        /*0450*/ 	.word	0x00012340


	//   ....[86]....
        /*0454*/ 	.word	0x00012350


	//   ....[87]....
        /*0458*/ 	.word	0x00012360


	//   ....[88]....
        /*045c*/ 	.word	0x00012380


	//   ....[89]....
        /*0460*/ 	.word	0x000123a0


	//   ....[90]....
        /*0464*/ 	.word	0x000123d0


	//   ....[91]....
        /*0468*/ 	.word	0x00012410


	//   ....[92]....
        /*046c*/ 	.word	0x00012450


	//   ....[93]....
        /*0470*/ 	.word	0x000124a0


	//   ....[94]....
        /*0474*/ 	.word	0x000127f0


	//   ....[95]....
        /*0478*/ 	.word	0x00012810


	//   ....[96]....
        /*047c*/ 	.word	0x00012820


	//   ....[97]....
        /*0480*/ 	.word	0x00012830


	//   ....[98]....
        /*0484*/ 	.word	0x00012840


	//   ....[99]....
        /*0488*/ 	.word	0x00012860


	//   ....[100]....
        /*048c*/ 	.word	0x000128d0


	//   ....[101]....
        /*0490*/ 	.word	0x000128f0


	//   ....[102]....
        /*0494*/ 	.word	0x00012950


	//   ....[103]....
        /*0498*/ 	.word	0x00012960


	//   ....[104]....
        /*049c*/ 	.word	0x000129d0


	//   ....[105]....
        /*04a0*/ 	.word	0x00012a50


	//   ....[106]....
        /*04a4*/ 	.word	0x00012d50


	//   ....[107]....
        /*04a8*/ 	.word	0x00013370


	//   ....[108]....
        /*04ac*/ 	.word	0x00013460


	//   ....[109]....
        /*04b0*/ 	.word	0x00013500


	//   ....[110]....
        /*04b4*/ 	.word	0x00013580


	//   ....[111]....
        /*04b8*/ 	.word	0x00013630


	//   ....[112]....
        /*04bc*/ 	.word	0x00013690


	//   ....[113]....
        /*04c0*/ 	.word	0x00013750


	//   ....[114]....
        /*04c4*/ 	.word	0x000137b0


	//   ....[115]....
        /*04c8*/ 	.word	0x00013870


	//   ....[116]....
        /*04cc*/ 	.word	0x000138d0


	//   ....[117]....
        /*04d0*/ 	.word	0x00013990


	//   ....[118]....
        /*04d4*/ 	.word	0x000139f0


	//   ....[119]....
        /*04d8*/ 	.word	0x00013a90


	//   ....[120]....
        /*04dc*/ 	.word	0x00013b20


	//   ....[121]....
        /*04e0*/ 	.word	0x00013b80


	//   ....[122]....
        /*04e4*/ 	.word	0x00013c40


	//   ....[123]....
        /*04e8*/ 	.word	0x00013cf0


	//   ....[124]....
        /*04ec*/ 	.word	0x00013d50


	//   ....[125]....
        /*04f0*/ 	.word	0x00013e20


	//   ....[126]....
        /*04f4*/ 	.word	0x00013e80


	//   ....[127]....
        /*04f8*/ 	.word	0x00013f50


	//   ....[128]....
        /*04fc*/ 	.word	0x00013fb0


	//   ....[129]....
        /*0500*/ 	.word	0x00014080


	//   ....[130]....
        /*0504*/ 	.word	0x000140e0


	//   ....[131]....
        /*0508*/ 	.word	0x000141b0


	//   ....[132]....
        /*050c*/ 	.word	0x00014210


	//   ....[133]....
        /*0510*/ 	.word	0x000142d0


	//   ....[134]....
        /*0514*/ 	.word	0x00014340


	//   ....[135]....
        /*0518*/ 	.word	0x000143e0


	//   ....[136]....
        /*051c*/ 	.word	0x00014530


	//   ....[137]....
        /*0520*/ 	.word	0x00014610


	//   ....[138]....
        /*0524*/ 	.word	0x00014670


	//   ....[139]....
        /*0528*/ 	.word	0x00014730


	//   ....[140]....
        /*052c*/ 	.word	0x00014820


	//   ....[141]....
        /*0530*/ 	.word	0x000148e0


	//   ....[142]....
        /*0534*/ 	.word	0x000149c0


	//   ....[143]....
        /*0538*/ 	.word	0x00014a80


	//   ....[144]....
        /*053c*/ 	.word	0x00014b60


	//   ....[145]....
        /*0540*/ 	.word	0x00014c20


	//   ....[146]....
        /*0544*/ 	.word	0x00014d00


	//   ....[147]....
        /*0548*/ 	.word	0x00014dd0


	//   ....[148]....
        /*054c*/ 	.word	0x00014f30


	//   ....[149]....
        /*0550*/ 	.word	0x00014fd0


	//   ....[150]....
        /*0554*/ 	.word	0x00015030


	//   ....[151]....
        /*0558*/ 	.word	0x000150d0


	//   ....[152]....
        /*055c*/ 	.word	0x00015130


	//   ....[153]....
        /*0560*/ 	.word	0x000151d0


	//   ....[154]....
        /*0564*/ 	.word	0x00015230


	//   ....[155]....
        /*0568*/ 	.word	0x000152d0


	//   ....[156]....
        /*056c*/ 	.word	0x00015330


	//   ....[157]....
        /*0570*/ 	.word	0x000153d0


	//   ....[158]....
        /*0574*/ 	.word	0x00015430


	//   ....[159]....
        /*0578*/ 	.word	0x000154d0


	//   ....[160]....
        /*057c*/ 	.word	0x000155c0


	//   ....[161]....
        /*0580*/ 	.word	0x00015660


	//   ....[162]....
        /*0584*/ 	.word	0x000156d0


	//   ....[163]....
        /*0588*/ 	.word	0x000157a0


	//   ....[164]....
        /*058c*/ 	.word	0x00015800


	//   ....[165]....
        /*0590*/ 	.word	0x000158d0


	//   ....[166]....
        /*0594*/ 	.word	0x00015930


	//   ....[167]....
        /*0598*/ 	.word	0x00015a00


	//   ....[168]....
        /*059c*/ 	.word	0x00015a60


	//   ....[169]....
        /*05a0*/ 	.word	0x00015b30


	//   ....[170]....
        /*05a4*/ 	.word	0x00015b90


	//   ....[171]....
        /*05a8*/ 	.word	0x00015c60


	//   ....[172]....
        /*05ac*/ 	.word	0x00015d40


	//----- nvinfo : EIATTR_REG_RECONFIG
	.align		4
.L_1280:
        /*05b0*/ 	.byte	0x01, 0x54
	.zero		2


	//----- nvinfo : EIATTR_SYSCALL_OFFSETS
	.align		4
        /*05b4*/ 	.byte	0x04, 0x46
        /*05b6*/ 	.short	(.L_1282 - .L_1281)


	//   ....[0]....
.L_1281:
        /*05b8*/ 	.word	0x000018b0


	//   ....[1]....
        /*05bc*/ 	.word	0x00010010


	//   ....[2]....
        /*05c0*/ 	.word	0x00010150


	//   ....[3]....
        /*05c4*/ 	.word	0x00010240


	//   ....[4]....
        /*05c8*/ 	.word	0x00010e40


	//----- nvinfo : EIATTR_MBARRIER_INSTR_OFFSETS
	.align		4
.L_1282:
        /*05cc*/ 	.byte	0x04, 0x39
        /*05ce*/ 	.short	(.L_1284 - .L_1283)


	//   ....[0]....
.L_1283:
        /*05d0*/ 	.word	0x00000170
        /*05d4*/ 	.word	0x000000ff
        /*05d8*/ 	.word	0x00022800
        /*05dc*/ 	.short	0x0100
        /*05de*/ 	.byte	0x08
	.zero		1


	//   ....[1]....
        /*05e0*/ 	.word	0x00000180
        /*05e4*/ 	.word	0x000000ff
        /*05e8*/ 	.word	0x00022820
        /*05ec*/ 	.short	0x0100
        /*05ee*/ 	.byte	0x08
	.zero		1


	//   ....[2]....
        /*05f0*/ 	.word	0x00000270
        /*05f4*/ 	.word	0x000000ff
        /*05f8*/ 	.word	0x00022830
        /*05fc*/ 	.short	0x0100
        /*05fe*/ 	.byte	0x08
	.zero		1


	//   ....[3]....
        /*0600*/ 	.word	0x00000280
        /*0604*/ 	.word	0x000000ff
        /*0608*/ 	.word	0x00022840
        /*060c*/ 	.short	0x0100
        /*060e*/ 	.byte	0x08
	.zero		1


	//   ....[4]....
        /*0610*/ 	.word	0x00000290
        /*0614*/ 	.word	0x000000ff
        /*0618*/ 	.word	0x00022838
        /*061c*/ 	.short	0x0100
        /*061e*/ 	.byte	0x08
	.zero		1


	//   ....[5]....
        /*0620*/ 	.word	0x000002a0
        /*0624*/ 	.word	0x000000ff
        /*0628*/ 	.word	0x00022848
        /*062c*/ 	.short	0x0100
        /*062e*/ 	.byte	0x08
	.zero		1


	//   ....[6]....
        /*0630*/ 	.word	0x000003d0
        /*0634*/ 	.word	0x000000ff
        /*0638*/ 	.word	0x00022850
        /*063c*/ 	.short	0x0100
        /*063e*/ 	.byte	0x08
	.zero		1


	//   ....[7]....
        /*0640*/ 	.word	0x000003e0
        /*0644*/ 	.word	0x000000ff
        /*0648*/ 	.word	0x00022860
        /*064c*/ 	.short	0x0100
        /*064e*/ 	.byte	0x08
	.zero		1


	//   ....[8]....
        /*0650*/ 	.word	0x000003f0
        /*0654*/ 	.word	0x000000ff
        /*0658*/ 	.word	0x00022858
        /*065c*/ 	.short	0x0100
        /*065e*/ 	.byte	0x08
	.zero		1


	//   ....[9]....
        /*0660*/ 	.word	0x00000400
        /*0664*/ 	.word	0x000000ff
        /*0668*/ 	.word	0x00022868
        /*066c*/ 	.short	0x0100
        /*066e*/ 	.byte	0x08
	.zero		1


	//   ....[10]....
        /*0670*/ 	.word	0x000004f0
        /*0674*/ 	.word	0x000000ff
        /*0678*/ 	.word	0x00022870
        /*067c*/ 	.short	0x0100
        /*067e*/ 	.byte	0x06
	.zero		1


	//   ....[11]....
        /*0680*/ 	.word	0x00000500
        /*0684*/ 	.word	0x000000ff
        /*0688*/ 	.word	0x00022880
        /*068c*/ 	.short	0x0100
        /*068e*/ 	.byte	0x06
	.zero		1


	//   ....[12]....
        /*0690*/ 	.word	0x00000510
        /*0694*/ 	.word	0x000000ff
        /*0698*/ 	.word	0x00022878
        /*069c*/ 	.short	0x0100
        /*069e*/ 	.byte	0x06
	.zero		1


	//   ....[13]....
        /*06a0*/ 	.word	0x00000520
        /*06a4*/ 	.word	0x000000ff
        /*06a8*/ 	.word	0x00022888
        /*06ac*/ 	.short	0x0100
        /*06ae*/ 	.byte	0x06
	.zero		1


	//   ....[14]....
        /*06b0*/ 	.word	0x00000650
        /*06b4*/ 	.word	0x000000ff
        /*06b8*/ 	.word	0x00022890
        /*06bc*/ 	.short	0x0100
        /*06be*/ 	.byte	0x08
	.zero		1


	//   ....[15]....
        /*06c0*/ 	.word	0x00000660
        /*06c4*/ 	.word	0x000000ff
        /*06c8*/ 	.word	0x000228a0
        /*06cc*/ 	.short	0x0100
        /*06ce*/ 	.byte	0x08
	.zero		1


	//   ....[16]....
        /*06d0*/ 	.word	0x00000670
        /*06d4*/ 	.word	0x000000ff
        /*06d8*/ 	.word	0x00022898
        /*06dc*/ 	.short	0x0100
        /*06de*/ 	.byte	0x08
	.zero		1


	//   ....[17]....
        /*06e0*/ 	.word	0x00000680
        /*06e4*/ 	.word	0x000000ff
        /*06e8*/ 	.word	0x000228a8
        /*06ec*/ 	.short	0x0100
        /*06ee*/ 	.byte	0x08
	.zero		1


	//   ....[18]....
        /*06f0*/ 	.word	0x000007c0
        /*06f4*/ 	.word	0x000000ff
        /*06f8*/ 	.word	0x000228b0
        /*06fc*/ 	.short	0x0100
        /*06fe*/ 	.byte	0x08
	.zero		1


	//   ....[19]....
        /*0700*/ 	.word	0x000007d0
        /*0704*/ 	.word	0x000000ff
        /*0708*/ 	.word	0x000228c0
        /*070c*/ 	.short	0x0100
        /*070e*/ 	.byte	0x08
	.zero		1


	//   ....[20]....
        /*0710*/ 	.word	0x000007e0
        /*0714*/ 	.word	0x000000ff
        /*0718*/ 	.word	0x000228b8
        /*071c*/ 	.short	0x0100
        /*071e*/ 	.byte	0x08
	.zero		1


	//   ....[21]....
        /*0720*/ 	.word	0x000007f0
        /*0724*/ 	.word	0x000000ff
        /*0728*/ 	.word	0x000228c8
        /*072c*/ 	.short	0x0100
        /*072e*/ 	.byte	0x08
	.zero		1


	//   ....[22]....
        /*0730*/ 	.word	0x000018e0
        /*0734*/ 	.word	0x000000ff
        /*0738*/ 	.word	0x00022800
        /*073c*/ 	.short	0x010a
        /*073e*/ 	.byte	0x26
	.zero		1


	//   ....[23]....
        /*0740*/ 	.word	0x00001980
        /*0744*/ 	.word	0x000000ff
        /*0748*/ 	.word	0x00022830
        /*074c*/ 	.short	0x010a
        /*074e*/ 	.byte	0x26
	.zero		1


	//   ....[24]....
        /*0750*/ 	.word	0x000019c0
        /*0754*/ 	.word	0x000000ff
        /*0758*/ 	.word	0x00022830
        /*075c*/ 	.short	0x010a
        /*075e*/ 	.byte	0x26
	.zero		1


	//   ....[25]....
        /*0760*/ 	.word	0x00001f50
        /*0764*/ 	.word	0x000000ff
        /*0768*/ 	.word	0x00000000
        /*076c*/ 	.short	0x0101
        /*076e*/ 	.byte	0x06
	.zero		1


	//   ....[26]....
        /*0770*/ 	.word	0x00003e50
        /*0774*/ 	.word	0x000000ff
        /*0778*/ 	.word	0x00022850
        /*077c*/ 	.short	0x010a
        /*077e*/ 	.byte	0x26
	.zero		1


	//   ....[27]....
        /*0780*/ 	.word	0x00003e90
        /*0784*/ 	.word	0x000000ff
        /*0788*/ 	.word	0x00022850
        /*078c*/ 	.short	0x010a
        /*078e*/ 	.byte	0x26
	.zero		1


	//   ....[28]....
        /*0790*/ 	.word	0x00004250
        /*0794*/ 	.word	0x000000ff
        /*0798*/ 	.word	0x00000000
        /*079c*/ 	.short	0x0101
        /*079e*/ 	.byte	0x07
	.zero		1


	//   ....[29]....
        /*07a0*/ 	.word	0x00004590
        /*07a4*/ 	.word	0x000000ff
        /*07a8*/ 	.word	0x00022830
        /*07ac*/ 	.short	0x010a
        /*07ae*/ 	.byte	0x1e
	.zero		1


	//   ....[30]....
        /*07b0*/ 	.word	0x000045d0
        /*07b4*/ 	.word	0x000000ff
        /*07b8*/ 	.word	0x00022830
        /*07bc*/ 	.short	0x010a
        /*07be*/ 	.byte	0x1e
	.zero		1


	//   ....[31]....
        /*07c0*/ 	.word	0x000048b0
        /*07c4*/ 	.word	0x000000ff
        /*07c8*/ 	.word	0x00000000
        /*07cc*/ 	.short	0x0101
        /*07ce*/ 	.byte	0x0a
	.zero		1


	//   ....[32]....
        /*07d0*/ 	.word	0x00007160
        /*07d4*/ 	.word	0x000000ff
        /*07d8*/ 	.word	0x00022850
        /*07dc*/ 	.short	0x010a
        /*07de*/ 	.byte	0x1e
	.zero		1


	//   ....[33]....
        /*07e0*/ 	.word	0x000071a0
        /*07e4*/ 	.word	0x000000ff
        /*07e8*/ 	.word	0x00022850
        /*07ec*/ 	.short	0x010a
        /*07ee*/ 	.byte	0x1e
	.zero		1


	//   ....[34]....
        /*07f0*/ 	.word	0x000074a0
        /*07f4*/ 	.word	0x000000ff
        /*07f8*/ 	.word	0x00000000
        /*07fc*/ 	.short	0x0101
        /*07fe*/ 	.byte	0x1e
	.zero		1


	//   ....[35]....
        /*0800*/ 	.word	0x000078a0
        /*0804*/ 	.word	0x000000ff
        /*0808*/ 	.word	0x00022830
        /*080c*/ 	.short	0x010a
        /*080e*/ 	.byte	0x1c
	.zero		1


	//   ....[36]....
        /*0810*/ 	.word	0x000078e0
        /*0814*/ 	.word	0x000000ff
        /*0818*/ 	.word	0x00022830
        /*081c*/ 	.short	0x010a
        /*081e*/ 	.byte	0x1c
	.zero		1


	//   ....[37]....
        /*0820*/ 	.word	0x00007b30
        /*0824*/ 	.word	0x000000ff
        /*0828*/ 	.word	0x00000000
        /*082c*/ 	.short	0x0101
        /*082e*/ 	.byte	0x0a
	.zero		1


	//   ....[38]....
        /*0830*/ 	.word	0x00009190
        /*0834*/ 	.word	0x000000ff
        /*0838*/ 	.word	0x00022850
        /*083c*/ 	.short	0x010a
        /*083e*/ 	.byte	0x1c
	.zero		1


	//   ....[39]....
        /*0840*/ 	.word	0x000091d0
        /*0844*/ 	.word	0x000000ff
        /*0848*/ 	.word	0x00022850
        /*084c*/ 	.short	0x010a
        /*084e*/ 	.byte	0x1c
	.zero		1


	//   ....[40]....
        /*0850*/ 	.word	0x000094b0
        /*0854*/ 	.word	0x000000ff
        /*0858*/ 	.word	0x00000000
        /*085c*/ 	.short	0x0101
        /*085e*/ 	.byte	0x1c
	.zero		1


	//   ....[41]....
        /*0860*/ 	.word	0x00009630
        /*0864*/ 	.word	0x000000ff
        /*0868*/ 	.word	0x00022830
        /*086c*/ 	.short	0x010a
        /*086e*/ 	.byte	0x1a
	.zero		1


	//   ....[42]....
        /*0870*/ 	.word	0x00009670
        /*0874*/ 	.word	0x000000ff
        /*0878*/ 	.word	0x00022830
        /*087c*/ 	.short	0x010a
        /*087e*/ 	.byte	0x1a
	.zero		1


	//   ....[43]....
        /*0880*/ 	.word	0x00009910
        /*0884*/ 	.word	0x000000ff
        /*0888*/ 	.word	0x00000000
        /*088c*/ 	.short	0x0101
        /*088e*/ 	.byte	0x0a
	.zero		1


	//   ....[44]....
        /*0890*/ 	.word	0x0000c1c0
        /*0894*/ 	.word	0x000000ff
        /*0898*/ 	.word	0x00022850
        /*089c*/ 	.short	0x010a
        /*089e*/ 	.byte	0x1a
	.zero		1


	//   ....[45]....
        /*08a0*/ 	.word	0x0000c200
        /*08a4*/ 	.word	0x000000ff
        /*08a8*/ 	.word	0x00022850
        /*08ac*/ 	.short	0x010a
        /*08ae*/ 	.byte	0x1a
	.zero		1


	//   ....[46]....
        /*08b0*/ 	.word	0x0000c500
        /*08b4*/ 	.word	0x000000ff
        /*08b8*/ 	.word	0x00000000
        /*08bc*/ 	.short	0x0101
        /*08be*/ 	.byte	0x1a
	.zero		1


	//   ....[47]....
        /*08c0*/ 	.word	0x0000d7b0
        /*08c4*/ 	.word	0x000000ff
        /*08c8*/ 	.word	0x00000000
        /*08cc*/ 	.short	0x0101
        /*08ce*/ 	.byte	0x04
	.zero		1


	//   ....[48]....
        /*08d0*/ 	.word	0x00010740
        /*08d4*/ 	.word	0x000000ff
        /*08d8*/ 	.word	0x00022840
        /*08dc*/ 	.short	0x010a
        /*08de*/ 	.byte	0x2f
	.zero		1


	//   ....[49]....
        /*08e0*/ 	.word	0x00010c70
        /*08e4*/ 	.word	0x000000ff
        /*08e8*/ 	.word	0x00022830
        /*08ec*/ 	.short	0x0107
        /*08ee*/ 	.byte	0x2f
	.zero		1


	//   ....[50]....
        /*08f0*/ 	.word	0x00010ce0
        /*08f4*/ 	.word	0x000000ff
        /*08f8*/ 	.word	0x00022830
        /*08fc*/ 	.short	0x0101
        /*08fe*/ 	.byte	0x2f
	.zero		1


	//   ....[51]....
        /*0900*/ 	.word	0x000115c0
        /*0904*/ 	.word	0x000000ff
        /*0908*/ 	.word	0x00022800
        /*090c*/ 	.short	0x0107
        /*090e*/ 	.byte	0x2f
	.zero		1


	//   ....[52]....
        /*0910*/ 	.word	0x00011600
        /*0914*/ 	.word	0x000000ff
        /*0918*/ 	.word	0x00022800
        /*091c*/ 	.short	0x0101
        /*091e*/ 	.byte	0x2f
	.zero		1


	//   ....[53]....
        /*0920*/ 	.word	0x00011610
        /*0924*/ 	.word	0x000000ff
        /*0928*/ 	.word	0x00022820
        /*092c*/ 	.short	0x010a
        /*092e*/ 	.byte	0x2f
	.zero		1


	//   ....[54]....
        /*0930*/ 	.word	0x00011660
        /*0934*/ 	.word	0x000000ff
        /*0938*/ 	.word	0x00022860
        /*093c*/ 	.short	0x010a
        /*093e*/ 	.byte	0x2f
	.zero		1


	//   ....[55]....
        /*0940*/ 	.word	0x00011d90
        /*0944*/ 	.word	0x000000ff
        /*0948*/ 	.word	0x00022850
        /*094c*/ 	.short	0x0107
        /*094e*/ 	.byte	0x2f
	.zero		1


	//   ....[56]....
        /*0950*/ 	.word	0x00011e10
        /*0954*/ 	.word	0x000000ff
        /*0958*/ 	.word	0x00022850
        /*095c*/ 	.short	0x0101
        /*095e*/ 	.byte	0x2f
	.zero		1


	//   ....[57]....
        /*0960*/ 	.word	0x00012100
        /*0964*/ 	.word	0x00000020
        /*0968*/ 	.word	0x00022840
        /*096c*/ 	.short	0x010a
        /*096e*/ 	.byte	0x3f
	.zero		1


	//   ....[58]....
        /*0970*/ 	.word	0x00012530
        /*0974*/ 	.word	0x00000020
        /*0978*/ 	.word	0x00022830
        /*097c*/ 	.short	0x0107
        /*097e*/ 	.byte	0x3f
	.zero		1


	//   ....[59]....
        /*0980*/ 	.word	0x000125e0
        /*0984*/ 	.word	0x00000020
        /*0988*/ 	.word	0x00022830
        /*098c*/ 	.short	0x0101
        /*098e*/ 	.byte	0x3f
	.zero		1


	//   ....[60]....
        /*0990*/ 	.word	0x00012610
        /*0994*/ 	.word	0x00000020
        /*0998*/ 	.word	0x00022860
        /*099c*/ 	.short	0x010a
        /*099e*/ 	.byte	0x3f
	.zero		1


	//   ....[61]....
        /*09a0*/ 	.word	0x00012b50
        /*09a4*/ 	.word	0x00000020
        /*09a8*/ 	.word	0x00022850
        /*09ac*/ 	.short	0x0107
        /*09ae*/ 	.byte	0x3f
	.zero		1


	//   ....[62]....
        /*09b0*/ 	.word	0x00012c10
        /*09b4*/ 	.word	0x00000020
        /*09b8*/ 	.word	0x00022850
        /*09bc*/ 	.short	0x0101
        /*09be*/ 	.byte	0x3f
	.zero		1


	//   ....[63]....
        /*09c0*/ 	.word	0x00012d00
        /*09c4*/ 	.word	0x00000004
        /*09c8*/ 	.word	0x00022820
        /*09cc*/ 	.short	0x010a
        /*09ce*/ 	.byte	0x3f
	.zero		1


	//   ....[64]....
        /*09d0*/ 	.word	0x00012e40
        /*09d4*/ 	.word	0x00000005
        /*09d8*/ 	.word	0x00022840
        /*09dc*/ 	.short	0x010a
        /*09de*/ 	.byte	0x3f
	.zero		1


	//   ....[65]....
        /*09e0*/ 	.word	0x00012ee0
        /*09e4*/ 	.word	0x00000015
        /*09e8*/ 	.word	0x00022840
        /*09ec*/ 	.short	0x010a
        /*09ee*/ 	.byte	0x3f
	.zero		1


	//   ....[66]....
        /*09f0*/ 	.word	0x00012f20
        /*09f4*/ 	.word	0x00000005
        /*09f8*/ 	.word	0x00022860
        /*09fc*/ 	.short	0x010a
        /*09fe*/ 	.byte	0x3f
	.zero		1


	//   ....[67]....
        /*0a00*/ 	.word	0x00012f60
        /*0a04*/ 	.word	0x00000015
        /*0a08*/ 	.word	0x00022860
        /*0a0c*/ 	.short	0x010a
        /*0a0e*/ 	.byte	0x3f
	.zero		1


	//   ....[68]....
        /*0a10*/ 	.word	0x00012fd0
        /*0a14*/ 	.word	0x00000003
        /*0a18*/ 	.word	0x00022800
        /*0a1c*/ 	.short	0x010a
        /*0a1e*/ 	.byte	0x3f
	.zero		1


	//   ....[69]....
        /*0a20*/ 	.word	0x00013030
        /*0a24*/ 	.word	0x00000003
        /*0a28*/ 	.word	0x00022830
        /*0a2c*/ 	.short	0x010a
        /*0a2e*/ 	.byte	0x3f
	.zero		1


	//   ....[70]....
        /*0a30*/ 	.word	0x00013090
        /*0a34*/ 	.word	0x0000000b
        /*0a38*/ 	.word	0x00022850
        /*0a3c*/ 	.short	0x010a
        /*0a3e*/ 	.byte	0x3f
	.zero		1


	//   ....[71]....
        /*0a40*/ 	.word	0x000130f0
        /*0a44*/ 	.word	0x00000009
        /*0a48*/ 	.word	0x00022830
        /*0a4c*/ 	.short	0x010a
        /*0a4e*/ 	.byte	0x3f
	.zero		1


	//   ....[72]....
        /*0a50*/ 	.word	0x00013150
        /*0a54*/ 	.word	0x0000000d
        /*0a58*/ 	.word	0x00022850
        /*0a5c*/ 	.short	0x010a
        /*0a5e*/ 	.byte	0x3f
	.zero		1


	//   ....[73]....
        /*0a60*/ 	.word	0x000131b0
        /*0a64*/ 	.word	0x00000004
        /*0a68*/ 	.word	0x00022830
        /*0a6c*/ 	.short	0x010a
        /*0a6e*/ 	.byte	0x3f
	.zero		1


	//   ....[74]....
        /*0a70*/ 	.word	0x00013210
        /*0a74*/ 	.word	0x0000000a
        /*0a78*/ 	.word	0x00022850
        /*0a7c*/ 	.short	0x010a
        /*0a7e*/ 	.byte	0x3f
	.zero		1


	//   ....[75]....
        /*0a80*/ 	.word	0x00013270
        /*0a84*/ 	.word	0x00000009
        /*0a88*/ 	.word	0x00022830
        /*0a8c*/ 	.short	0x010a
        /*0a8e*/ 	.byte	0x3f
	.zero		1


	//   ....[76]....
        /*0a90*/ 	.word	0x000132d0
        /*0a94*/ 	.word	0x0000000d
        /*0a98*/ 	.word	0x00022850
        /*0a9c*/ 	.short	0x010a
        /*0a9e*/ 	.byte	0x3f
	.zero		1


	//   ....[77]....
        /*0aa0*/ 	.word	0x000133b0
        /*0aa4*/ 	.word	0x00000003
        /*0aa8*/ 	.word	0x00022840
        /*0aac*/ 	.short	0x010a
        /*0aae*/ 	.byte	0x3f
	.zero		1


	//   ....[78]....
        /*0ab0*/ 	.word	0x00014420
        /*0ab4*/ 	.word	0x00000003
        /*0ab8*/ 	.word	0x00022820
        /*0abc*/ 	.short	0x010a
        /*0abe*/ 	.byte	0x3f
	.zero		1


	//   ....[79]....
        /*0ac0*/ 	.word	0x00014480
        /*0ac4*/ 	.word	0x00000003
        /*0ac8*/ 	.word	0x00022860
        /*0acc*/ 	.short	0x010a
        /*0ace*/ 	.byte	0x3f
	.zero		1


	//   ....[80]....
        /*0ad0*/ 	.word	0x00014e80
        /*0ad4*/ 	.word	0x00000020
        /*0ad8*/ 	.word	0x00022840
        /*0adc*/ 	.short	0x010a
        /*0ade*/ 	.byte	0x3f
	.zero		1


	//   ....[81]....
        /*0ae0*/ 	.word	0x00015510
        /*0ae4*/ 	.word	0x00000020
        /*0ae8*/ 	.word	0x00022860
        /*0aec*/ 	.short	0x010a
        /*0aee*/ 	.byte	0x3f
	.zero		1


	//   ....[82]....
        /*0af0*/ 	.word	0x00015c90
        /*0af4*/ 	.word	0x00000004
        /*0af8*/ 	.word	0x00022820
        /*0afc*/ 	.short	0x010a
        /*0afe*/ 	.byte	0x3f
	.zero		1


	//   ....[83]....
        /*0b00*/ 	.word	0x00015e00
        /*0b04*/ 	.word	0x00000005
        /*0b08*/ 	.word	0x00022840
        /*0b0c*/ 	.short	0x010a
        /*0b0e*/ 	.byte	0x3f
	.zero		1


	//   ....[84]....
        /*0b10*/ 	.word	0x00015e50
        /*0b14*/ 	.word	0x00000015
        /*0b18*/ 	.word	0x00022840
        /*0b1c*/ 	.short	0x010a
        /*0b1e*/ 	.byte	0x3f
	.zero		1


	//   ....[85]....
        /*0b20*/ 	.word	0x00015ea0
        /*0b24*/ 	.word	0x00000005
        /*0b28*/ 	.word	0x00022860
        /*0b2c*/ 	.short	0x010a
        /*0b2e*/ 	.byte	0x3f
	.zero		1


	//----- nvinfo : EIATTR_NUM_MBARRIERS
	.align		4
.L_1284:
        /*0b30*/ 	.byte	0x03, 0x38
        /*0b32*/ 	.short	0x0016


	//----- nvinfo : EIATTR_EXIT_INSTR_OFFSETS
	.align		4
        /*0b34*/ 	.byte	0x04, 0x1c
        /*0b36*/ 	.short	(.L_1286 - .L_1285)


	//   ....[0]....
.L_1285:
        /*0b38*/ 	.word	0x00012fb0


	//----- nvinfo : EIATTR_MAX_THREADS
	.align		4
.L_1286:
        /*0b3c*/ 	.byte	0x04, 0x05
        /*0b3e*/ 	.short	(.L_1288 - .L_1287)
.L_1287:
        /*0b40*/ 	.word	0x00000180
        /*0b44*/ 	.word	0x00000001
        /*0b48*/ 	.word	0x00000001


	//----- nvinfo : EIATTR_CRS_STACK_SIZE
	.align		4
.L_1288:
        /*0b4c*/ 	.byte	0x04, 0x1e
        /*0b4e*/ 	.short	(.L_1290 - .L_1289)
.L_1289:
        /*0b50*/ 	.word	0x00000000


	//----- nvinfo : EIATTR_CBANK_PARAM_SIZE
	.align		4
.L_1290:
        /*0b54*/ 	.byte	0x03, 0x19
        /*0b56*/ 	.short	0x0a70


	//----- nvinfo : EIATTR_PARAM_CBANK
	.align		4
        /*0b58*/ 	.byte	0x04, 0x0a
        /*0b5a*/ 	.short	(.L_1292 - .L_1291)
	.align		4
.L_1291:
        /*0b5c*/ 	.word	index@(.nv.constant0._ZN7cutlass13device_kernelIN5flash11enable_sm90INS1_16FlashAttnFwdSm90INS1_25CollectiveMainloopFwdSm90ILi2EN4cute5tupleIJNS5_1CILi1EEES8_S8_EEENS6_IJNS7_ILi128EEENS7_ILi96EEENS7_ILi64EEEEEELi256ENS_6half_tEfNS_4arch4Sm90ELb0ELb1ELb0ELb0ELb1ELb0ELb0ELb1ELb0ELb1ELb1ELb0EEENS1_21CollectiveEpilogueFwdINS6_IJSA_NS7_ILi256EEESB_EEES9_SE_SG_Li256ELb0ELb1ELb1ELb0EEENS1_19SingleTileSchedulerILb0ELb1ELb1ELi128EEEEEEEEEvNT_6ParamsE)
        /*0b60*/ 	.short	0x0210
        /*0b62*/ 	.short	0x0a70


	//----- nvinfo : EIATTR_SW_WAR
	.align		4
.L_1292:
        /*0b64*/ 	.byte	0x04, 0x36
        /*0b66*/ 	.short	(.L_1294 - .L_1293)
.L_1293:
        /*0b68*/ 	.word	0x00000008
.L_1294:


//--------------------- .nv.info._ZN7cutlass13device_kernelIN5flash11enable_sm90INS1_16FlashAttnFwdSm90INS1_25CollectiveMainloopFwdSm90ILi2EN4cute5tupleIJNS5_1CILi1EEES8_S8_EEENS6_IJNS7_ILi128EEENS7_ILi96EEENS7_ILi64EEEEEELi256ENS_6half_tEfNS_4arch4Sm90ELb0ELb1ELb0ELb0ELb1ELb0ELb1ELb1ELb0ELb1ELb1ELb0EEENS1_21CollectiveEpilogueFwdINS6_IJSA_NS7_ILi256EEESB_EEES9_SE_SG_Li256ELb0ELb1ELb1ELb0EEENS1_19SingleTileSchedulerILb0ELb1ELb1ELi128EEEEEEEEEvNT_6ParamsE --------------------------
	.section	.nv.info._ZN7cutlass13device_kernelIN5flash11enable_sm90INS1_16FlashAttnFwdSm90INS1_25CollectiveMainloopFwdSm90ILi2EN4cute5tupleIJNS5_1CILi1EEES8_S8_EEENS6_IJNS7_ILi128EEENS7_ILi96EEENS7_ILi64EEEEEELi256ENS_6half_tEfNS_4arch4Sm90ELb0ELb1ELb0ELb0ELb1ELb0ELb1ELb1ELb0ELb1ELb1ELb0EEENS1_21CollectiveEpilogueFwdINS6_IJSA_NS7_ILi256EEESB_EEES9_SE_SG_Li256ELb0ELb1ELb1ELb0EEENS1_19SingleTileSchedulerILb0ELb1ELb1ELi128EEEEEEEEEvNT_6ParamsE,"",@"SHT_CUDA_INFO"
	.sectionflags	@""
	.align	4


	//----- nvinfo : EIATTR_CUDA_API_VERSION
	.align		4
        /*0000*/ 	.byte	0x04, 0x37
        /*0002*/ 	.short	(.L_1296 - .L_1295)
.L_1295:
        /*0004*/ 	.word	0x00000082


	//----- nvinfo : EIATTR_KPARAM_INFO
	.align		4
.L_1296:
        /*0008*/ 	.byte	0x04, 0x17
        /*000a*/ 	.short	(.L_1298 - .L_1297)
.L_1297:
        /*000c*/ 	.word	0x00000000
        /*0010*/ 	.short	0x0000
        /*0012*/ 	.short	0x0070
        /*0014*/ 	.byte	0x00, 0xf0, 0x01, 0x2c


	//----- nvinfo : EIATTR_SPARSE_MMA_MASK
	.align		4
.L_1298:
        /*0018*/ 	.byte	0x03, 0x50
        /*001a*/ 	.short	0x0000


	//----- nvinfo : EIATTR_MAXREG_COUNT
	.align		4
        /*001c*/ 	.byte	0x03, 0x1b
        /*001e*/ 	.short	0x00a8


	//----- nvinfo : EIATTR_NUM_BARRIERS
	.align		4
        /*0020*/ 	.byte	0x02, 0x4c
        /*0022*/ 	.byte	0x10
	.zero		1


	//----- nvinfo : EIATTR_EXTERNS
	.align		4
        /*0024*/ 	.byte	0x04, 0x0f
        /*0026*/ 	.short	(.L_1300 - .L_1299)


	//   ....[0]....
	.align		4
.L_1299:
        /*0028*/ 	.word	index@(__assertfail)


	//----- nvinfo : EIATTR_ANNOTATIONS
	.align		4
.L_1300:
        /*002c*/ 	.byte	0x04, 0x55
        /*002e*/ 	.short	(.L_1302 - .L_1301)


	//   ....[0]....
.L_1301:
        /* <DEDUP_REMOVED lines=1827> */


	//----- nvinfo : EIATTR_MERCURY_ISA_VERSION
	.align		4
.L_1302:
        /*7250*/ 	.byte	0x03, 0x5f
        /*7252*/ 	.short	0x0101


	//----- nvinfo : EIATTR_INT_WARP_WIDE_INSTR_OFFSETS
	.align		4
        /*7254*/ 	.byte	0x04, 0x31
        /*7256*/ 	.short	(.L_1304 - .L_1303)


	//   ....[0]....
.L_1303:
        /*7258*/ 	.word	0x000000c0


	//   ....[1]....
        /*725c*/ 	.word	0x000000d0


	//   ....[2]....
        /*7260*/ 	.word	0x000000e0


	//   ....[3]....
        /*7264*/ 	.word	0x00000180


	//----- nvinfo : EIATTR_COOP_GROUP_MASK_REGIDS
	.align		4
.L_1304:
        /*7268*/ 	.byte	0x04, 0x29
        /*726a*/ 	.short	(.L_1306 - .L_1305)


	//   ....[0]....
.L_1305:
        /*726c*/ 	.word	0xffffffff


	//   ....[1]....
        /*7270*/ 	.word	0xffffffff


	//   ....[2]....
        /*7274*/ 	.word	0xffffffff


	//   ....[3]....
        /*7278*/ 	.word	0xffffffff


	//   ....[4]....
        /*727c*/ 	.word	0xffffffff


	//   ....[5]....
        /*7280*/ 	.word	0xffffffff


	//   ....[6]....
        /*7284*/ 	.word	0xffffffff


	//   ....[7]....
        /*7288*/ 	.word	0xffffffff


	//   ....[8]....
        /*728c*/ 	.word	0xffffffff


	//   ....[9]....
        /*7290*/ 	.word	0xffffffff


	//   ....[10]....
        /*7294*/ 	.word	0xffffffff


	//   ....[11]....
        /*7298*/ 	.word	0xffffffff


	//   ....[12]....
        /*729c*/ 	.word	0xffffffff


	//   ....[13]....
        /*72a0*/ 	.word	0xffffffff


	//   ....[14]....
        /*72a4*/ 	.word	0xffffffff


	//   ....[15]....
        /*72a8*/ 	.word	0xffffffff


	//   ....[16]....
        /*72ac*/ 	.word	0xffffffff


	//   ....[17]....
        /*72b0*/ 	.word	0xffffffff


	//   ....[18]....
        /*72b4*/ 	.word	0xffffffff


	//   ....[19]....
        /*72b8*/ 	.word	0xffffffff


	//   ....[20]....
        /*72bc*/ 	.word	0xffffffff


	//   ....[21]....
        /*72c0*/ 	.word	0xffffffff


	//   ....[22]....
        /*72c4*/ 	.word	0xffffffff


	//   ....[23]....
        /*72c8*/ 	.word	0xffffffff


	//   ....[24]....
        /*72cc*/ 	.word	0xffffffff


	//   ....[25]....
        /*72d0*/ 	.word	0xffffffff


	//   ....[26]....
        /*72d4*/ 	.word	0xffffffff


	//   ....[27]....
        /*72d8*/ 	.word	0xffffffff


	//   ....[28]....
        /*72dc*/ 	.word	0xffffffff


	//   ....[29]....
        /*72e0*/ 	.word	0xffffffff


	//   ....[30]....
        /*72e4*/ 	.word	0xffffffff


	//   ....[31]....
        /*72e8*/ 	.word	0xffffffff


	//   ....[32]....
        /*72ec*/ 	.word	0xffffffff


	//   ....[33]....
        /*72f0*/ 	.word	0xffffffff


	//   ....[34]....
        /*72f4*/ 	.word	0xffffffff


	//   ....[35]....
        /*72f8*/ 	.word	0xffffffff


	//   ....[36]....
        /*72fc*/ 	.word	0xffffffff


	//   ....[37]....
        /*7300*/ 	.word	0xffffffff


	//   ....[38]....
        /*7304*/ 	.word	0xffffffff


	//   ....[39]....
        /*7308*/ 	.word	0xffffffff


	//   ....[40]....
        /*730c*/ 	.word	0xffffffff


	//   ....[41]....
        /*7310*/ 	.word	0xffffffff


	//   ....[42]....
        /*7314*/ 	.word	0xffffffff


	//   ....[43]....
        /*7318*/ 	.word	0xffffffff


	//   ....[44]....
        /*731c*/ 	.word	0xffffffff


	//   ....[45]....
        /*7320*/ 	.word	0xffffffff


	//   ....[46]....
        /*7324*/ 	.word	0xffffffff


	//   ....[47]....
        /*7328*/ 	.word	0xffffffff


	//   ....[48]....
        /*732c*/ 	.word	0xffffffff


	//   ....[49]....
        /*7330*/ 	.word	0xffffffff


	//   ....[50]....
        /*7334*/ 	.word	0xffffffff


	//   ....[51]....
        /*7338*/ 	.word	0xffffffff


	//   ....[52]....
        /*733c*/ 	.word	0xffffffff


	//   ....[53]....
        /*7340*/ 	.word	0xffffffff


	//   ....[54]....
        /*7344*/ 	.word	0xffffffff


	//   ....[55]....
        /*7348*/ 	.word	0xffffffff


	//   ....[56]....
        /*734c*/ 	.word	0xffffffff


	//   ....[57]....
        /*7350*/ 	.word	0xffffffff


	//   ....[58]....
        /*7354*/ 	.word	0xffffffff


	//   ....[59]....
        /*7358*/ 	.word	0xffffffff


	//   ....[60]....
        /*735c*/ 	.word	0xffffffff


	//   ....[61]....
        /*7360*/ 	.word	0xffffffff


	//   ....[62]....
        /*7364*/ 	.word	0xffffffff


	//   ....[63]....
        /*7368*/ 	.word	0xffffffff


	//   ....[64]....
        /*736c*/ 	.word	0xffffffff


	//   ....[65]....
        /*7370*/ 	.word	0xffffffff


	//   ....[66]....
        /*7374*/ 	.word	0xffffffff


	//   ....[67]....
        /*7378*/ 	.word	0xffffffff


	//   ....[68]....
        /*737c*/ 	.word	0xffffffff


	//   ....[69]....
        /*7380*/ 	.word	0xffffffff


	//   ....[70]....
        /*7384*/ 	.word	0xffffffff


	//   ....[71]....
        /*7388*/ 	.word	0xffffffff


	//   ....[72]....
        /*738c*/ 	.word	0xffffffff


	//   ....[73]....
        /*7390*/ 	.word	0xffffffff


	//   ....[74]....
        /*7394*/ 	.word	0xffffffff


	//   ....[75]....
        /*7398*/ 	.word	0xffffffff


	//   ....[76]....
        /*739c*/ 	.word	0xffffffff


	//   ....[77]....
        /*73a0*/ 	.word	0xffffffff


	//   ....[78]....
        /*73a4*/ 	.word	0xffffffff


	//   ....[79]....
        /*73a8*/ 	.word	0xffffffff


	//   ....[80]....
        /*73ac*/ 	.word	0xffffffff


	//   ....[81]....
        /*73b0*/ 	.word	0xffffffff


	//   ....[82]....
        /*73b4*/ 	.word	0xffffffff


	//   ....[83]....
        /*73b8*/ 	.word	0xffffffff


	//   ....[84]....
        /*73bc*/ 	.word	0xffffffff


	//   ....[85]....
        /*73c0*/ 	.word	0xffffffff


	//   ....[86]....
        /*73c4*/ 	.word	0xffffffff


	//   ....[87]....
        /*73c8*/ 	.word	0xffffffff


	//   ....[88]....
        /*73cc*/ 	.word	0xffffffff


	//   ....[89]....
        /*73d0*/ 	.word	0xffffffff


	//   ....[90]....
        /*73d4*/ 	.word	0xffffffff


	//   ....[91]....
        /*73d8*/ 	.word	0xffffffff


	//   ....[92]....
        /*73dc*/ 	.word	0xffffffff


	//   ....[93]....
        /*73e0*/ 	.word	0xffffffff


	//   ....[94]....
        /*73e4*/ 	.word	0xffffffff


	//   ....[95]....
        /*73e8*/ 	.word	0xffffffff


	//   ....[96]....
        /*73ec*/ 	.word	0xffffffff


	//   ....[97]....
        /*73f0*/ 	.word	0xffffffff


	//   ....[98]....
        /*73f4*/ 	.word	0xffffffff


	//   ....[99]....
        /*73f8*/ 	.word	0xffffffff


	//   ....[100]....
        /*73fc*/ 	.word	0xffffffff


	//   ....[101]....
        /*7400*/ 	.word	0xffffffff


	//   ....[102]....
        /*7404*/ 	.word	0xffffffff


	//   ....[103]....
        /*7408*/ 	.word	0xffffffff


	//   ....[104]....
        /*740c*/ 	.word	0xffffffff


	//   ....[105]....
        /*7410*/ 	.word	0xffffffff


	//   ....[106]....
        /*7414*/ 	.word	0xffffffff


	//   ....[107]....
        /*7418*/ 	.word	0xffffffff


	//   ....[108]....
        /*741c*/ 	.word	0xffffffff


	//   ....[109]....
        /*7420*/ 	.word	0xffffffff


	//   ....[110]....
        /*7424*/ 	.word	0xffffffff


	//   ....[111]....
        /*7428*/ 	.word	0xffffffff


	//   ....[112]....
        /*742c*/ 	.word	0xffffffff


	//   ....[113]....
        /*7430*/ 	.word	0xffffffff


	//   ....[114]....
        /*7434*/ 	.word	0xffffffff


	//   ....[115]....
        /*7438*/ 	.word	0xffffffff


	//   ....[116]....
        /*743c*/ 	.word	0xffffffff


	//   ....[117]....
        /*7440*/ 	.word	0x0500000f


	//   ....[118]....
        /*7444*/ 	.word	0x0500000f


	//   ....[119]....
        /*7448*/ 	.word	0x0500000f


	//   ....[120]....
        /*744c*/ 	.word	0x0500000f


	//   ....[121]....
        /*7450*/ 	.word	0x0500000f


	//   ....[122]....
        /*7454*/ 	.word	0x0500000f


	//   ....[123]....
        /*7458*/ 	.word	0x0500000f


	//   ....[124]....
        /*745c*/ 	.word	0x0500000f


	//   ....[125]....
        /*7460*/ 	.word	0x0500000f


	//   ....[126]....
        /*7464*/ 	.word	0x0500000f


	//   ....[127]....
        /*7468*/ 	.word	0x0500000f


	//   ....[128]....
        /*746c*/ 	.word	0x0500000f


	//   ....[129]....
        /*7470*/ 	.word	0x0500000f


	//   ....[130]....
        /*7474*/ 	.word	0x0500000f


	//   ....[131]....
        /*7478*/ 	.word	0x0500000f


	//   ....[132]....
        /*747c*/ 	.word	0x0500000f


	//   ....[133]....
        /*7480*/ 	.word	0x0500000f


	//   ....[134]....
        /*7484*/ 	.word	0x0500000f


	//   ....[135]....
        /*7488*/ 	.word	0x0500000f


	//   ....[136]....
        /*748c*/ 	.word	0x0500000f


	//   ....[137]....
        /*7490*/ 	.word	0x0500000f


	//   ....[138]....
        /*7494*/ 	.word	0x0500000f


	//   ....[139]....
        /*7498*/ 	.word	0x0500000f


	//   ....[140]....
        /*749c*/ 	.word	0x0500000f


	//   ....[141]....
        /*74a0*/ 	.word	0x0500000f


	//   ....[142]....
        /*74a4*/ 	.word	0x0500000f


	//   ....[143]....
        /*74a8*/ 	.word	0x0500000f


	//   ....[144]....
        /*74ac*/ 	.word	0x0500000f


	//   ....[145]....
        /*74b0*/ 	.word	0x0500000f


	//   ....[146]....
        /*74b4*/ 	.word	0x0500000f


	//   ....[147]....
        /*74b8*/ 	.word	0x0500000f


	//   ....[148]....
        /*74bc*/ 	.word	0x0500000f


	//   ....[149]....
        /*74c0*/ 	.word	0x0500000f


	//   ....[150]....
        /*74c4*/ 	.word	0x0500000f


	//   ....[151]....
        /*74c8*/ 	.word	0x0500000f


	//   ....[152]....
        /*74cc*/ 	.word	0x0500000f


	//   ....[153]....
        /*74d0*/ 	.word	0x0500000f


	//   ....[154]....
        /*74d4*/ 	.word	0x0500000f


	//   ....[155]....
        /*74d8*/ 	.word	0x0500000f


	//   ....[156]....
        /*74dc*/ 	.word	0x0500000f


	//   ....[157]....
        /*74e0*/ 	.word	0x0500000f


	//   ....[158]....
        /*74e4*/ 	.word	0x0500000f


	//   ....[159]....
        /*74e8*/ 	.word	0x0500000f


	//   ....[160]....
        /*74ec*/ 	.word	0x0500000f


	//   ....[161]....
        /*74f0*/ 	.word	0x0500000f


	//   ....[162]....
        /*74f4*/ 	.word	0x0500000f


	//   ....[163]....
        /*74f8*/ 	.word	0x0500000f


	//   ....[164]....
        /*74fc*/ 	.word	0x0500000f


	//   ....[165]....
        /*7500*/ 	.word	0x0500000f


	//   ....[166]....
        /*7504*/ 	.word	0x0500000f


	//   ....[167]....
        /*7508*/ 	.word	0x0500000f


	//   ....[168]....
        /*750c*/ 	.word	0x0500000f


	//   ....[169]....
        /*7510*/ 	.word	0x0500000f


	//   ....[170]....
        /*7514*/ 	.word	0x0500000f


	//   ....[171]....
        /*7518*/ 	.word	0x0500000f


	//   ....[172]....
        /*751c*/ 	.word	0x0500000f


	//   ....[173]....
        /*7520*/ 	.word	0x0500000f


	//   ....[174]....
        /*7524*/ 	.word	0x0500000f


	//   ....[175]....
        /*7528*/ 	.word	0x0500000f


	//   ....[176]....
        /*752c*/ 	.word	0x0500000f


	//   ....[177]....
        /*7530*/ 	.word	0x0500000f


	//   ....[178]....
        /*7534*/ 	.word	0x0500000f


	//   ....[179]....
        /*7538*/ 	.word	0x0500000f


	//   ....[180]....
        /*753c*/ 	.word	0x0500000f


	//   ....[181]....
        /*7540*/ 	.word	0x0500000f


	//   ....[182]....
        /*7544*/ 	.word	0x0500000f


	//   ....[183]....
        /*7548*/ 	.word	0x0500000f


	//   ....[184]....
        /*754c*/ 	.word	0x0500000f


	//   ....[185]....
        /*7550*/ 	.word	0x0500000f


	//   ....[186]....
        /*7554*/ 	.word	0x0500000f


	//   ....[187]....
        /*7558*/ 	.word	0x0500000f


	//   ....[188]....
        /*755c*/ 	.word	0x0500000f


	//   ....[189]....
        /*7560*/ 	.word	0x0500000f


	//   ....[190]....
        /*7564*/ 	.word	0x0500000f


	//   ....[191]....
        /*7568*/ 	.word	0x0500000f


	//   ....[192]....
        /*756c*/ 	.word	0x0500000f


	//   ....[193]....
        /*7570*/ 	.word	0x0500000f


	//   ....[194]....
        /*7574*/ 	.word	0x0500000f


	//   ....[195]....
        /*7578*/ 	.word	0x0500000f


	//   ....[196]....
        /*757c*/ 	.word	0x0500000f


	//   ....[197]....
        /*7580*/ 	.word	0x0500000f


	//   ....[198]....
        /*7584*/ 	.word	0x0500000f


	//   ....[199]....
        /*7588*/ 	.word	0xffffffff


	//   ....[200]....
        /*758c*/ 	.word	0xffffffff


	//   ....[201]....
        /*7590*/ 	.word	0xffffffff


	//   ....[202]....
        /*7594*/ 	.word	0xffffffff


	//   ....[203]....
        /*7598*/ 	.word	0xffffffff


	//   ....[204]....
        /*759c*/ 	.word	0xffffffff


	//----- nvinfo : EIATTR_COOP_GROUP_INSTR_OFFSETS
	.align		4
.L_1306:
        /*75a0*/ 	.byte	0x04, 0x28
        /*75a2*/ 	.short	(.L_1308 - .L_1307)


	//   ....[0]....
.L_1307:
        /*75a4*/ 	.word	0x00000080


	//   ....[1]....
        /*75a8*/ 	.word	0x00000090


	//   ....[2]....
        /*75ac*/ 	.word	0x000002f0


	//   ....[3]....
        /*75b0*/ 	.word	0x00000450


	//   ....[4]....
        /*75b4*/ 	.word	0x00000570


	//   ....[5]....
        /*75b8*/ 	.word	0x000006d0


	//   ....[6]....
        /*75bc*/ 	.word	0x00001ba0


	//   ....[7]....
        /*75c0*/ 	.word	0x00003b60


	//   ....[8]....
        /*75c4*/ 	.word	0x00003db0


	//   ....[9]....
        /*75c8*/ 	.word	0x00005370


	//   ....[10]....
        /*75cc*/ 	.word	0x00005400


	//   ....[11]....
        /*75d0*/ 	.word	0x00005780


	//   ....[12]....
        /*75d4*/ 	.word	0x000057a0


	//   ....[13]....
        /*75d8*/ 	.word	0x0000adb0


	//   ....[14]....
        /*75dc*/ 	.word	0x0000ae20


	//   ....[15]....
        /*75e0*/ 	.word	0x0000ae70


	//   ....[16]....
        /*75e4*/ 	.word	0x0000ae90


	//   ....[17]....
        /*75e8*/ 	.word	0x00025480


	//   ....[18]....
        /*75ec*/ 	.word	0x00025690


	//   ....[19]....
        /*75f0*/ 	.word	0x00026650


	//   ....[20]....
        /*75f4*/ 	.word	0x00026780


	//   ....[21]....
        /*75f8*/ 	.word	0x00026890


	//   ....[22]....
        /*75fc*/ 	.word	0x00026900


	//   ....[23]....
        /*7600*/ 	.word	0x0002edb0


	//   ....[24]....
        /*7604*/ 	.word	0x0002edd0


	//   ....[25]....
        /*7608*/ 	.word	0x0002ee30


	//   ....[26]....
        /*760c*/ 	.word	0x0002ee70


	//   ....[27]....
        /*7610*/ 	.word	0x00030240


	//   ....[28]....
        /*7614*/ 	.word	0x00030280


	//   ....[29]....
        /*7618*/ 	.word	0x00030500


	//   ....[30]....
        /*761c*/ 	.word	0x00030540


	//   ....[31]....
        /*7620*/ 	.word	0x00030560


	//   ....[32]....
        /*7624*/ 	.word	0x00030570


	//   ....[33]....
        /*7628*/ 	.word	0x000313a0


	//   ....[34]....
        /*762c*/ 	.word	0x000313b0


	//   ....[35]....
        /*7630*/ 	.word	0x00032590


	//   ....[36]....
        /*7634*/ 	.word	0x00033af0


	//   ....[37]....
        /*7638*/ 	.word	0x00033b10


	//   ....[38]....
        /*763c*/ 	.word	0x00033b30


	//   ....[39]....
        /*7640*/ 	.word	0x00033b50


	//   ....[40]....
        /*7644*/ 	.word	0x00033ba0


	//   ....[41]....
        /*7648*/ 	.word	0x00033bc0


	//   ....[42]....
        /*764c*/ 	.word	0x00033c10


	//   ....[43]....
        /*7650*/ 	.word	0x00033c30


	//   ....[44]....
        /*7654*/ 	.word	0x00033c80


	//   ....[45]....
        /*7658*/ 	.word	0x00033ca0


	//   ....[46]....
        /*765c*/ 	.word	0x00033cf0


	//   ....[47]....
        /*7660*/ 	.word	0x00033d10


	//   ....[48]....
        /*7664*/ 	.word	0x000342d0


	//   ....[49]....
        /*7668*/ 	.word	0x00034320


	//   ....[50]....
        /*766c*/ 	.word	0x00034360


	//   ....[51]....
        /*7670*/ 	.word	0x00034390


	//   ....[52]....
        /*7674*/ 	.word	0x000343d0


	//   ....[53]....
        /*7678*/ 	.word	0x00034470


	//   ....[54]....
        /*767c*/ 	.word	0x000344a0


	//   ....[55]....
        /*7680*/ 	.word	0x00034540


	//   ....[56]....
        /*7684*/ 	.word	0x00034570


	//   ....[57]....
        /*7688*/ 	.word	0x000345d0


	//   ....[58]....
        /*768c*/ 	.word	0x00034600


	//   ....[59]....
        /*7690*/ 	.word	0x00034650


	//   ....[60]....
        /*7694*/ 	.word	0x000346a0


	//   ....[61]....
        /*7698*/ 	.word	0x00034710


	//   ....[62]....
        /*769c*/ 	.word	0x00034750


	//   ....[63]....
        /*76a0*/ 	.word	0x00034780


	//   ....[64]....
        /*76a4*/ 	.word	0x00034da0


	//   ....[65]....
        /*76a8*/ 	.word	0x00034dd0


	//   ....[66]....
        /*76ac*/ 	.word	0x00034e50


	//   ....[67]....
        /*76b0*/ 	.word	0x00034eb0


	//   ....[68]....
        /*76b4*/ 	.word	0x00034ef0


	//   ....[69]....
        /*76b8*/ 	.word	0x00034f20


	//   ....[70]....
        /*76bc*/ 	.word	0x00034fd0


	//   ....[71]....
        /*76c0*/ 	.word	0x00034ff0


	//   ....[72]....
        /*76c4*/ 	.word	0x000350a0


	//   ....[73]....
        /*76c8*/ 	.word	0x000350d0


	//   ....[74]....
        /*76cc*/ 	.word	0x00035170


	//   ....[75]....
        /*76d0*/ 	.word	0x00035190


	//   ....[76]....
        /*76d4*/ 	.word	0x00035230


	//   ....[77]....
        /*76d8*/ 	.word	0x00035260


	//   ....[78]....
        /*76dc*/ 	.word	0x000352f0


	//   ....[79]....
        /*76e0*/ 	.word	0x00035340


	//   ....[80]....
        /*76e4*/ 	.word	0x00035700


	//   ....[81]....
        /*76e8*/ 	.word	0x00035730


	//   ....[82]....
        /*76ec*/ 	.word	0x00035760


	//   ....[83]....
        /*76f0*/ 	.word	0x00035790


	//   ....[84]....
        /*76f4*/ 	.word	0x000357c0


	//   ....[85]....
        /*76f8*/ 	.word	0x00035850


	//   ....[86]....
        /*76fc*/ 	.word	0x00035890


	//   ....[87]....
        /*7700*/ 	.word	0x000358c0


	//   ....[88]....
        /*7704*/ 	.word	0x00035950


	//   ....[89]....
        /*7708*/ 	.word	0x00035980


	//   ....[90]....
        /*770c*/ 	.word	0x00035990


	//   ....[91]....
        /*7710*/ 	.word	0x00035a20


	//   ....[92]....
        /*7714*/ 	.word	0x00036200


	//   ....[93]....
        /*7718*/ 	.word	0x00036220


	//   ....[94]....
        /*771c*/ 	.word	0x00036230


	//   ....[95]....
        /*7720*/ 	.word	0x00036240


	//   ....[96]....
        /*7724*/ 	.word	0x00036260


	//   ....[97]....
        /*7728*/ 	.word	0x00036280


	//   ....[98]....
        /*772c*/ 	.word	0x000362b0


	//   ....[99]....
        /*7730*/ 	.word	0x000362f0


	//   ....[100]....
        /*7734*/ 	.word	0x00036310


	//   ....[101]....
        /*7738*/ 	.word	0x00036340


	//   ....[102]....
        /*773c*/ 	.word	0x00036360


	//   ....[103]....
        /*7740*/ 	.word	0x00036390


	//   ....[104]....
        /*7744*/ 	.word	0x000366f0


	//   ....[105]....
        /*7748*/ 	.word	0x00036710


	//   ....[106]....
        /*774c*/ 	.word	0x00036720


	//   ....[107]....
        /*7750*/ 	.word	0x00036730


	//   ....[108]....
        /*7754*/ 	.word	0x00036740


	//   ....[109]....
        /*7758*/ 	.word	0x00036760


	//   ....[110]....
        /*775c*/ 	.word	0x000367d0


	//   ....[111]....
        /*7760*/ 	.word	0x000367f0


	//   ....[112]....
        /*7764*/ 	.word	0x00036850


	//   ....[113]....
        /*7768*/ 	.word	0x00036860


	//   ....[114]....
        /*776c*/ 	.word	0x000368e0


	//   ....[115]....
        /*7770*/ 	.word	0x00036950


	//   ....[116]....
        /*7774*/ 	.word	0x00036c80


	//   ....[117]....
        /*7778*/ 	.word	0x000371c0


	//   ....[118]....
        /*777c*/ 	.word	0x000372b0


	//   ....[119]....
        /*7780*/ 	.word	0x00037350


	//   ....[120]....
        /*7784*/ 	.word	0x000373b0


	//   ....[121]....
        /*7788*/ 	.word	0x00037470


	//   ....[122]....
        /*778c*/ 	.word	0x000374d0


	//   ....[123]....
        /*7790*/ 	.word	0x00037590


	//   ....[124]....
        /*7794*/ 	.word	0x000375f0


	//   ....[125]....
        /*7798*/ 	.word	0x000376b0


	//   ....[126]....
        /*779c*/ 	.word	0x00037710


	//   ....[127]....
        /*77a0*/ 	.word	0x000377d0


	//   ....[128]....
        /*77a4*/ 	.word	0x00037830


	//   ....[129]....
        /*77a8*/ 	.word	0x000378d0


	//   ....[130]....
        /*77ac*/ 	.word	0x00037970


	//   ....[131]....
        /*77b0*/ 	.word	0x000379d0


	//   ....[132]....
        /*77b4*/ 	.word	0x00037a80


	//   ....[133]....
        /*77b8*/ 	.word	0x00037b60


	//   ....[134]....
        /*77bc*/ 	.word	0x00037c80


	//   ....[135]....
        /*77c0*/ 	.word	0x00037ce0


	//   ....[136]....
        /*77c4*/ 	.word	0x00037df0


	//   ....[137]....
        /*77c8*/ 	.word	0x00037e50


	//   ....[138]....
        /*77cc*/ 	.word	0x00037f70


	//   ....[139]....
        /*77d0*/ 	.word	0x00037fd0


	//   ....[140]....
        /*77d4*/ 	.word	0x000380f0


	//   ....[141]....
        /*77d8*/ 	.word	0x00038150


	//   ....[142]....
        /*77dc*/ 	.word	0x00038240


	//   ....[143]....
        /*77e0*/ 	.word	0x000382b0


	//   ....[144]....
        /*77e4*/ 	.word	0x00038310


	//   ....[145]....
        /*77e8*/ 	.word	0x000383d0


	//   ....[146]....
        /*77ec*/ 	.word	0x00038460


	//   ....[147]....
        /*77f0*/ 	.word	0x00038500


	//   ....[148]....
        /*77f4*/ 	.word	0x00038590


	//   ....[149]....
        /*77f8*/ 	.word	0x00038660


	//   ....[150]....
        /*77fc*/ 	.word	0x00038790


	//   ....[151]....
        /*7800*/ 	.word	0x000387e0


	//   ....[152]....
        /*7804*/ 	.word	0x00038850


	//   ....[153]....
        /*7808*/ 	.word	0x00038940


	//   ....[154]....
        /*780c*/ 	.word	0x00038a70


	//   ....[155]....
        /*7810*/ 	.word	0x00038ac0


	//   ....[156]....
        /*7814*/ 	.word	0x00038b30


	//   ....[157]....
        /*7818*/ 	.word	0x00038c20


	//   ....[158]....
        /*781c*/ 	.word	0x00038d50


	//   ....[159]....
        /*7820*/ 	.word	0x00038da0


	//   ....[160]....
        /*7824*/ 	.word	0x00038e10


	//   ....[161]....
        /*7828*/ 	.word	0x00038ef0


	//   ....[162]....
        /*782c*/ 	.word	0x00039040


	//   ....[163]....
        /*7830*/ 	.word	0x00039120


	//   ....[164]....
        /*7834*/ 	.word	0x00039190


	//   ....[165]....
        /*7838*/ 	.word	0x00039250


	//   ....[166]....
        /*783c*/ 	.word	0x00039330


	//   ....[167]....
        /*7840*/ 	.word	0x000393f0


	//   ....[168]....
        /*7844*/ 	.word	0x000394d0


	//   ....[169]....
        /*7848*/ 	.word	0x00039590


	//   ....[170]....
        /*784c*/ 	.word	0x00039670


	//   ....[171]....
        /*7850*/ 	.word	0x00039730


	//   ....[172]....
        /*7854*/ 	.word	0x00039810


	//   ....[173]....
        /*7858*/ 	.word	0x000398e0


	//   ....[174]....
        /*785c*/ 	.word	0x00039a40


	//   ....[175]....
        /*7860*/ 	.word	0x00039ae0


	//   ....[176]....
        /*7864*/ 	.word	0x00039b40


	//   ....[177]....
        /*7868*/ 	.word	0x00039be0


	//   ....[178]....
        /*786c*/ 	.word	0x00039c40


	//   ....[179]....
        /*7870*/ 	.word	0x00039ce0


	//   ....[180]....
        /*7874*/ 	.word	0x00039d40


	//   ....[181]....
        /*7878*/ 	.word	0x00039de0


	//   ....[182]....
        /*787c*/ 	.word	0x00039e40


	//   ....[183]....
        /*7880*/ 	.word	0x00039ee0


	//   ....[184]....
        /*7884*/ 	.word	0x00039f40


	//   ....[185]....
        /*7888*/ 	.word	0x00039fe0


	//   ....[186]....
        /*788c*/ 	.word	0x0003a0c0


	//   ....[187]....
        /*7890*/ 	.word	0x0003a160


	//   ....[188]....
        /*7894*/ 	.word	0x0003a1d0


	//   ....[189]....
        /*7898*/ 	.word	0x0003a2a0


	//   ....[190]....
        /*789c*/ 	.word	0x0003a300


	//   ....[191]....
        /*78a0*/ 	.word	0x0003a3d0


	//   ....[192]....
        /*78a4*/ 	.word	0x0003a430


	//   ....[193]....
        /*78a8*/ 	.word	0x0003a500


	//   ....[194]....
        /*78ac*/ 	.word	0x0003a560


	//   ....[195]....
        /*78b0*/ 	.word	0x0003a630


	//   ....[196]....
        /*78b4*/ 	.word	0x0003a690


	//   ....[197]....
        /*78b8*/ 	.word	0x0003a760


	//   ....[198]....
        /*78bc*/ 	.word	0x0003a870


	//   ....[199]....
        /*78c0*/ 	.word	0x0003cc80


	//   ....[200]....
        /*78c4*/ 	.word	0x0003cf70


	//   ....[201]....
        /*78c8*/ 	.word	0x0003e210


	//   ....[202]....
        /*78cc*/ 	.word	0x0003e270


	//   ....[203]....
        /*78d0*/ 	.word	0x0003e2d0


	//   ....[204]....
        /*78d4*/ 	.word	0x0003e2f0


	//----- nvinfo : EIATTR_REG_RECONFIG
	.align		4
.L_1308:
        /*78d8*/ 	.byte	0x01, 0x54
	.zero		2


	//----- nvinfo : EIATTR_SYSCALL_OFFSETS
	.align		4
        /*78dc*/ 	.byte	0x04, 0x46
        /*78de*/ 	.short	(.L_1310 - .L_1309)


	//   ....[0]....
.L_1309:
        /*78e0*/ 	.word	0x00001ef0


	//   ....[1]....
        /*78e4*/ 	.word	0x00033150


	//   ....[2]....
        /*78e8*/ 	.word	0x00033290


	//   ....[3]....
        /*78ec*/ 	.word	0x00033380


	//   ....[4]....
        /*78f0*/ 	.word	0x00033f80


	//   ....[5]....
        /*78f4*/ 	.word	0x00034a60


	//----- nvinfo : EIATTR_MBARRIER_INSTR_OFFSETS
	.align		4
.L_1310:
        /*78f8*/ 	.byte	0x04, 0x39
        /*78fa*/ 	.short	(.L_1312 - .L_1311)


	//   ....[0]....
.L_1311:
        /*78fc*/ 	.word	0x00000190
        /*7900*/ 	.word	0x000000ff
        /*7904*/ 	.word	0x00032400
        /*7908*/ 	.short	0x0100
        /*790a*/ 	.byte	0x08
	.zero		1


	//   ....[1]....
        /*790c*/ 	.word	0x000001a0
        /*7910*/ 	.word	0x000000ff
        /*7914*/ 	.word	0x00032410
        /*7918*/ 	.short	0x0100
        /*791a*/ 	.byte	0x08
	.zero		1


	//   ....[2]....
        /*791c*/ 	.word	0x000001b0
        /*7920*/ 	.word	0x000000ff
        /*7924*/ 	.word	0x00032420
        /*7928*/ 	.short	0x0100
        /*792a*/ 	.byte	0x08
	.zero		1


	//   ....[3]....
        /*792c*/ 	.word	0x000002a0
        /*7930*/ 	.word	0x000000ff
        /*7934*/ 	.word	0x00032430
        /*7938*/ 	.short	0x0100
        /*793a*/ 	.byte	0x08
	.zero		1


	//   ....[4]....
        /*793c*/ 	.word	0x000002b0
        /*7940*/ 	.word	0x000000ff
        /*7944*/ 	.word	0x00032440
        /*7948*/ 	.short	0x0100
        /*794a*/ 	.byte	0x08
	.zero		1


	//   ....[5]....
        /*794c*/ 	.word	0x000002c0
        /*7950*/ 	.word	0x000000ff
        /*7954*/ 	.word	0x00032438
        /*7958*/ 	.short	0x0100
        /*795a*/ 	.byte	0x08
	.zero		1


	//   ....[6]....
        /*795c*/ 	.word	0x000002d0
        /*7960*/ 	.word	0x000000ff
        /*7964*/ 	.word	0x00032448
        /*7968*/ 	.short	0x0100
        /*796a*/ 	.byte	0x08
	.zero		1


	//   ....[7]....
        /*796c*/ 	.word	0x00000400
        /*7970*/ 	.word	0x000000ff
        /*7974*/ 	.word	0x00032450
        /*7978*/ 	.short	0x0100
        /*797a*/ 	.byte	0x08
	.zero		1


	//   ....[8]....
        /*797c*/ 	.word	0x00000410
        /*7980*/ 	.word	0x000000ff
        /*7984*/ 	.word	0x00032460
        /*7988*/ 	.short	0x0100
        /*798a*/ 	.byte	0x08
	.zero		1


	//   ....[9]....
        /*798c*/ 	.word	0x00000420
        /*7990*/ 	.word	0x000000ff
        /*7994*/ 	.word	0x00032458
        /*7998*/ 	.short	0x0100
        /*799a*/ 	.byte	0x08
	.zero		1


	//   ....[10]....
        /*799c*/ 	.word	0x00000430
        /*79a0*/ 	.word	0x000000ff
        /*79a4*/ 	.word	0x00032468
        /*79a8*/ 	.short	0x0100
        /*79aa*/ 	.byte	0x08
	.zero		1


	//   ....[11]....
        /*79ac*/ 	.word	0x00000520
        /*79b0*/ 	.word	0x000000ff
        /*79b4*/ 	.word	0x00032470
        /*79b8*/ 	.short	0x0100
        /*79ba*/ 	.byte	0x06
	.zero		1


	//   ....[12]....
        /*79bc*/ 	.word	0x00000530
        /*79c0*/ 	.word	0x000000ff
        /*79c4*/ 	.word	0x00032480
        /*79c8*/ 	.short	0x0100
        /*79ca*/ 	.byte	0x06
	.zero		1


	//   ....[13]....
        /*79cc*/ 	.word	0x00000540
        /*79d0*/ 	.word	0x000000ff
        /*79d4*/ 	.word	0x00032478
        /*79d8*/ 	.short	0x0100
        /*79da*/ 	.byte	0x06
	.zero		1


	//   ....[14]....
        /*79dc*/ 	.word	0x00000550
        /*79e0*/ 	.word	0x000000ff
        /*79e4*/ 	.word	0x00032488
        /*79e8*/ 	.short	0x0100
        /*79ea*/ 	.byte	0x06
	.zero		1


	//   ....[15]....
        /*79ec*/ 	.word	0x00000680
        /*79f0*/ 	.word	0x000000ff
        /*79f4*/ 	.word	0x00032490
        /*79f8*/ 	.short	0x0100
        /*79fa*/ 	.byte	0x08
	.zero		1


	//   ....[16]....
        /*79fc*/ 	.word	0x00000690
        /*7a00*/ 	.word	0x000000ff
        /*7a04*/ 	.word	0x000324a0
        /*7a08*/ 	.short	0x0100
        /*7a0a*/ 	.byte	0x08
	.zero		1


	//   ....[17]....
        /*7a0c*/ 	.word	0x000006a0
        /*7a10*/ 	.word	0x000000ff
        /*7a14*/ 	.word	0x00032498
        /*7a18*/ 	.short	0x0100
        /*7a1a*/ 	.byte	0x08
	.zero		1


	//   ....[18]....
        /*7a1c*/ 	.word	0x000006b0
        /*7a20*/ 	.word	0x000000ff
        /*7a24*/ 	.word	0x000324a8
        /*7a28*/ 	.short	0x0100
        /*7a2a*/ 	.byte	0x08
	.zero		1


	//   ....[19]....
        /*7a2c*/ 	.word	0x000007f0
        /*7a30*/ 	.word	0x000000ff
        /*7a34*/ 	.word	0x000324b0
        /*7a38*/ 	.short	0x0100
        /*7a3a*/ 	.byte	0x08
	.zero		1


	//   ....[20]....
        /*7a3c*/ 	.word	0x00000800
        /*7a40*/ 	.word	0x000000ff
        /*7a44*/ 	.word	0x000324c0
        /*7a48*/ 	.short	0x0100
        /*7a4a*/ 	.byte	0x08
	.zero		1


	//   ....[21]....
        /*7a4c*/ 	.word	0x00000810
        /*7a50*/ 	.word	0x000000ff
        /*7a54*/ 	.word	0x000324b8
        /*7a58*/ 	.short	0x0100
        /*7a5a*/ 	.byte	0x08
	.zero		1


	//   ....[22]....
        /*7a5c*/ 	.word	0x00000820
        /*7a60*/ 	.word	0x000000ff
        /*7a64*/ 	.word	0x000324c8
        /*7a68*/ 	.short	0x0100
        /*7a6a*/ 	.byte	0x08
	.zero		1


	//   ....[23]....
        /*7a6c*/ 	.word	0x00002200
        /*7a70*/ 	.word	0x00000048
        /*7a74*/ 	.word	0x00032400
        /*7a78*/ 	.short	0x010a
        /*7a7a*/ 	.byte	0x3f
	.zero		1


	//   ....[24]....
        /*7a7c*/ 	.word	0x00002600
        /*7a80*/ 	.word	0x00000006
        /*7a84*/ 	.word	0x00000000
        /*7a88*/ 	.short	0x010a
        /*7a8a*/ 	.byte	0x3f
	.zero		1


	//   ....[25]....
        /*7a8c*/ 	.word	0x00002660
        /*7a90*/ 	.word	0x00000006
        /*7a94*/ 	.word	0x00000000
        /*7a98*/ 	.short	0x010a
        /*7a9a*/ 	.byte	0x3f
	.zero		1


	//   ....[26]....
        /*7a9c*/ 	.word	0x00002a10
        /*7aa0*/ 	.word	0x00000048
        /*7aa4*/ 	.word	0x00032410
        /*7aa8*/ 	.short	0x010a
        /*7aaa*/ 	.byte	0x3f
	.zero		1


	//   ....[27]....
        /*7aac*/ 	.word	0x00002b10
        /*7ab0*/ 	.word	0x00000006
        /*7ab4*/ 	.word	0x00000000
        /*7ab8*/ 	.short	0x010a
        /*7aba*/ 	.byte	0x3f
	.zero		1


	//   ....[28]....
        /*7abc*/ 	.word	0x00002b70
        /*7ac0*/ 	.word	0x00000006
        /*7ac4*/ 	.word	0x00000000
        /*7ac8*/ 	.short	0x010a
        /*7aca*/ 	.byte	0x3f
	.zero		1


	//   ....[29]....
        /*7acc*/ 	.word	0x000038c0
        /*7ad0*/ 	.word	0x00000000
        /*7ad4*/ 	.word	0x00000000
        /*7ad8*/ 	.short	0x0101
        /*7ada*/ 	.byte	0x3f
	.zero		1


	//   ....[30]....
        /*7adc*/ 	.word	0x00008a80
        /*7ae0*/ 	.word	0x00000000
        /*7ae4*/ 	.word	0x00000000
        /*7ae8*/ 	.short	0x0101
        /*7aea*/ 	.byte	0x3f
	.zero		1


	//   ....[31]....
        /*7aec*/ 	.word	0x00009220
        /*7af0*/ 	.word	0x00000002
        /*7af4*/ 	.word	0x00000000
        /*7af8*/ 	.short	0x010a
        /*7afa*/ 	.byte	0x3f
	.zero		1


	//   ....[32]....
        /*7afc*/ 	.word	0x000092c0
        /*7b00*/ 	.word	0x00000006
        /*7b04*/ 	.word	0x00000000
        /*7b08*/ 	.short	0x010a
        /*7b0a*/ 	.byte	0x3f
	.zero		1


	//   ....[33]....
        /*7b0c*/ 	.word	0x000096d0
        /*7b10*/ 	.word	0x00000000
        /*7b14*/ 	.word	0x00000000
        /*7b18*/ 	.short	0x010a
        /*7b1a*/ 	.byte	0x3f
	.zero		1


	//   ....[34]....
        /*7b1c*/ 	.word	0x000097a0
        /*7b20*/ 	.word	0x0000000c
        /*7b24*/ 	.word	0x00000000
        /*7b28*/ 	.short	0x010a
        /*7b2a*/ 	.byte	0x3f
	.zero		1


	//   ....[35]....
        /*7b2c*/ 	.word	0x0000a540
        /*7b30*/ 	.word	0x00000000
        /*7b34*/ 	.word	0x00000000
        /*7b38*/ 	.short	0x0101
        /*7b3a*/ 	.byte	0x3f
	.zero		1


	//   ....[36]....
        /*7b3c*/ 	.word	0x00023c70
        /*7b40*/ 	.word	0x00000003
        /*7b44*/ 	.word	0x00000000
        /*7b48*/ 	.short	0x0101
        /*7b4a*/ 	.byte	0x3f
	.zero		1


	//   ....[37]....
        /*7b4c*/ 	.word	0x00023e60
        /*7b50*/ 	.word	0x00000000
        /*7b54*/ 	.word	0x00000000
        /*7b58*/ 	.short	0x010a
        /*7b5a*/ 	.byte	0x3f
	.zero		1


	//   ....[38]....
        /*7b5c*/ 	.word	0x00023f60
        /*7b60*/ 	.word	0x00000004
        /*7b64*/ 	.word	0x00000000
        /*7b68*/ 	.short	0x010a
        /*7b6a*/ 	.byte	0x3f
	.zero		1


	//   ....[39]....
        /*7b6c*/ 	.word	0x000243a0
        /*7b70*/ 	.word	0x00000005
        /*7b74*/ 	.word	0x00000000
        /*7b78*/ 	.short	0x010a
        /*7b7a*/ 	.byte	0x3f
	.zero		1


	//   ....[40]....
        /*7b7c*/ 	.word	0x000244a0
        /*7b80*/ 	.word	0x00000002
        /*7b84*/ 	.word	0x00000000
        /*7b88*/ 	.short	0x010a
        /*7b8a*/ 	.byte	0x3f
	.zero		1


	//   ....[41]....
        /*7b8c*/ 	.word	0x00025200
        /*7b90*/ 	.word	0x00000002
        /*7b94*/ 	.word	0x00000000
        /*7b98*/ 	.short	0x0101
        /*7b9a*/ 	.byte	0x3f
	.zero		1


	//   ....[42]....
        /*7b9c*/ 	.word	0x0002e970
        /*7ba0*/ 	.word	0x00000003
        /*7ba4*/ 	.word	0x00000000
        /*7ba8*/ 	.short	0x0101
        /*7baa*/ 	.byte	0x3f
	.zero		1


	//   ....[43]....
        /*7bac*/ 	.word	0x0002fdf0
        /*7bb0*/ 	.word	0x000000ff
        /*7bb4*/ 	.word	0x00000000
        /*7bb8*/ 	.short	0x0101
        /*7bba*/ 	.byte	0x04
	.zero		1


	//   ....[44]....
        /*7bbc*/ 	.word	0x00033880
        /*7bc0*/ 	.word	0x000000ff
        /*7bc4*/ 	.word	0x00032440
        /*7bc8*/ 	.short	0x010a
        /*7bca*/ 	.byte	0x2e
	.zero		1


	//   ....[45]....
        /*7bcc*/ 	.word	0x00033db0
        /*7bd0*/ 	.word	0x000000ff
        /*7bd4*/ 	.word	0x00032430
        /*7bd8*/ 	.short	0x0107
        /*7bda*/ 	.byte	0x2e
	.zero		1


	//   ....[46]....
        /*7bdc*/ 	.word	0x00033e20
        /*7be0*/ 	.word	0x000000ff
        /*7be4*/ 	.word	0x00032430
        /*7be8*/ 	.short	0x0101
        /*7bea*/ 	.byte	0x2e
	.zero		1


	//   ....[47]....
        /*7bec*/ 	.word	0x000348e0
        /*7bf0*/ 	.word	0x000000ff
        /*7bf4*/ 	.word	0x00032400
        /*7bf8*/ 	.short	0x0107
        /*7bfa*/ 	.byte	0x2e
	.zero		1


	//   ....[48]....
        /*7bfc*/ 	.word	0x00034930
        /*7c00*/ 	.word	0x000000ff
        /*7c04*/ 	.word	0x00032400
        /*7c08*/ 	.short	0x0101
        /*7c0a*/ 	.byte	0x2e
	.zero		1


	//   ....[49]....
        /*7c0c*/ 	.word	0x00035430
        /*7c10*/ 	.word	0x000000ff
        /*7c14*/ 	.word	0x00032410
        /*7c18*/ 	.short	0x0107
        /*7c1a*/ 	.byte	0x2e
	.zero		1


	//   ....[50]....
        /*7c1c*/ 	.word	0x00035490
        /*7c20*/ 	.word	0x000000ff
        /*7c24*/ 	.word	0x00032410
        /*7c28*/ 	.short	0x0101
        /*7c2a*/ 	.byte	0x2e
	.zero		1


	//   ....[51]....
        /*7c2c*/ 	.word	0x000354a0
        /*7c30*/ 	.word	0x000000ff
        /*7c34*/ 	.word	0x00032420
        /*7c38*/ 	.short	0x010a
        /*7c3a*/ 	.byte	0x2e
	.zero		1


	//   ....[52]....
        /*7c3c*/ 	.word	0x000354f0
        /*7c40*/ 	.word	0x000000ff
        /*7c44*/ 	.word	0x00032460
        /*7c48*/ 	.short	0x010a
        /*7c4a*/ 	.byte	0x2e
	.zero		1


	//   ....[53]....
        /*7c4c*/ 	.word	0x00035c20
        /*7c50*/ 	.word	0x000000ff
        /*7c54*/ 	.word	0x00032450
        /*7c58*/ 	.short	0x0107
        /*7c5a*/ 	.byte	0x2e
	.zero		1


	//   ....[54]....
        /*7c5c*/ 	.word	0x00035ca0
        /*7c60*/ 	.word	0x000000ff
        /*7c64*/ 	.word	0x00032450
        /*7c68*/ 	.short	0x0101
        /*7c6a*/ 	.byte	0x2e
	.zero		1


	//   ....[55]....
        /*7c6c*/ 	.word	0x00036000
        /*7c70*/ 	.word	0x00000013
        /*7c74*/ 	.word	0x00032440
        /*7c78*/ 	.short	0x010a
        /*7c7a*/ 	.byte	0x3f
	.zero		1


	//   ....[56]....
        /*7c7c*/ 	.word	0x00036430
        /*7c80*/ 	.word	0x00000013
        /*7c84*/ 	.word	0x00032430
        /*7c88*/ 	.short	0x0107
        /*7c8a*/ 	.byte	0x3f
	.zero		1


	//   ....[57]....
        /*7c8c*/ 	.word	0x000364e0
        /*7c90*/ 	.word	0x00000013
        /*7c94*/ 	.word	0x00032430
        /*7c98*/ 	.short	0x0101
        /*7c9a*/ 	.byte	0x3f
	.zero		1


	//   ....[58]....
        /*7c9c*/ 	.word	0x00036510
        /*7ca0*/ 	.word	0x00000013
        /*7ca4*/ 	.word	0x00032460
        /*7ca8*/ 	.short	0x010a
        /*7caa*/ 	.byte	0x3f
	.zero		1


	//   ....[59]....
        /*7cac*/ 	.word	0x00036a50
        /*7cb0*/ 	.word	0x00000013
        /*7cb4*/ 	.word	0x00032450
        /*7cb8*/ 	.short	0x0107
        /*7cba*/ 	.byte	0x3f
	.zero		1


	//   ....[60]....
        /*7cbc*/ 	.word	0x00036b10
        /*7cc0*/ 	.word	0x00000013
        /*7cc4*/ 	.word	0x00032450
        /*7cc8*/ 	.short	0x0101
        /*7cca*/ 	.byte	0x3f
	.zero		1


	//   ....[61]....
        /*7ccc*/ 	.word	0x00036c00
        /*7cd0*/ 	.word	0x00000004
        /*7cd4*/ 	.word	0x00032420
        /*7cd8*/ 	.short	0x010a
        /*7cda*/ 	.byte	0x3f
	.zero		1


	//   ....[62]....
        /*7cdc*/ 	.word	0x00036d70
        /*7ce0*/ 	.word	0x00000005
        /*7ce4*/ 	.word	0x00032440
        /*7ce8*/ 	.short	0x010a
        /*7cea*/ 	.byte	0x3f
	.zero		1


	//   ....[63]....
        /*7cec*/ 	.word	0x00036e10
        /*7cf0*/ 	.word	0x00000011
        /*7cf4*/ 	.word	0x00032440
        /*7cf8*/ 	.short	0x010a
        /*7cfa*/ 	.byte	0x3f
	.zero		1


	//   ....[64]....
        /*7cfc*/ 	.word	0x00036e50
        /*7d00*/ 	.word	0x00000005
        /*7d04*/ 	.word	0x00032460
        /*7d08*/ 	.short	0x010a
        /*7d0a*/ 	.byte	0x3f
	.zero		1


	//   ....[65]....
        /*7d0c*/ 	.word	0x00036e90
        /*7d10*/ 	.word	0x00000011
        /*7d14*/ 	.word	0x00032460
        /*7d18*/ 	.short	0x010a
        /*7d1a*/ 	.byte	0x3f
	.zero		1


	//   ....[66]....
        /*7d1c*/ 	.word	0x00036ef0
        /*7d20*/ 	.word	0x00000048
        /*7d24*/ 	.word	0x00032400
        /*7d28*/ 	.short	0x010a
        /*7d2a*/ 	.byte	0x3f
	.zero		1


	//   ....[67]....
        /*7d2c*/ 	.word	0x00036f40
        /*7d30*/ 	.word	0x00000006
        /*7d34*/ 	.word	0x00000000
        /*7d38*/ 	.short	0x010a
        /*7d3a*/ 	.byte	0x3f
	.zero		1


	//   ....[68]....
        /*7d3c*/ 	.word	0x00036f90
        /*7d40*/ 	.word	0x00000048
        /*7d44*/ 	.word	0x00032410
        /*7d48*/ 	.short	0x010a
        /*7d4a*/ 	.byte	0x3f
	.zero		1


	//   ....[69]....
        /*7d4c*/ 	.word	0x00036fe0
        /*7d50*/ 	.word	0x00000006
        /*7d54*/ 	.word	0x00000000
        /*7d58*/ 	.short	0x010a
        /*7d5a*/ 	.byte	0x3f
	.zero		1


	//   ....[70]....
        /*7d5c*/ 	.word	0x00037030
        /*7d60*/ 	.word	0x00000006
        /*7d64*/ 	.word	0x00000000
        /*7d68*/ 	.short	0x010a
        /*7d6a*/ 	.byte	0x3f
	.zero		1


	//   ....[71]....
        /*7d6c*/ 	.word	0x00037080
        /*7d70*/ 	.word	0x0000000c
        /*7d74*/ 	.word	0x00000000
        /*7d78*/ 	.short	0x010a
        /*7d7a*/ 	.byte	0x3f
	.zero		1


	//   ....[72]....
        /*7d7c*/ 	.word	0x000370d0
        /*7d80*/ 	.word	0x00000004
        /*7d84*/ 	.word	0x00000000
        /*7d88*/ 	.short	0x010a
        /*7d8a*/ 	.byte	0x3f
	.zero		1


	//   ....[73]....
        /*7d8c*/ 	.word	0x00037120
        /*7d90*/ 	.word	0x00000002
        /*7d94*/ 	.word	0x00000000
        /*7d98*/ 	.short	0x010a
        /*7d9a*/ 	.byte	0x3f
	.zero		1


	//   ....[74]....
        /*7d9c*/ 	.word	0x00037200
        /*7da0*/ 	.word	0x00000003
        /*7da4*/ 	.word	0x00032440
        /*7da8*/ 	.short	0x010a
        /*7daa*/ 	.byte	0x3f
	.zero		1


	//   ....[75]....
        /*7dac*/ 	.word	0x00038f30
        /*7db0*/ 	.word	0x00000003
        /*7db4*/ 	.word	0x00032420
        /*7db8*/ 	.short	0x010a
        /*7dba*/ 	.byte	0x3f
	.zero		1


	//   ....[76]....
        /*7dbc*/ 	.word	0x00038f90
        /*7dc0*/ 	.word	0x00000003
        /*7dc4*/ 	.word	0x00032460
        /*7dc8*/ 	.short	0x010a
        /*7dca*/ 	.byte	0x3f
	.zero		1


	//   ....[77]....
        /*7dcc*/ 	.word	0x00039990
        /*7dd0*/ 	.word	0x00000013
        /*7dd4*/ 	.word	0x00032440
        /*7dd8*/ 	.short	0x010a
        /*7dda*/ 	.byte	0x3f
	.zero		1


	//   ....[78]....
        /*7ddc*/ 	.word	0x0003a010
        /*7de0*/ 	.word	0x00000013
        /*7de4*/ 	.word	0x00032460
        /*7de8*/ 	.short	0x010a
        /*7dea*/ 	.byte	0x3f
	.zero		1


	//   ....[79]....
        /*7dec*/ 	.word	0x0003a790
        /*7df0*/ 	.word	0x00000004
        /*7df4*/ 	.word	0x00032420
        /*7df8*/ 	.short	0x010a
        /*7dfa*/ 	.byte	0x3f
	.zero		1


	//   ....[80]....
        /*7dfc*/ 	.word	0x0003a930
        /*7e00*/ 	.word	0x00000005
        /*7e04*/ 	.word	0x00032440
        /*7e08*/ 	.short	0x010a
        /*7e0a*/ 	.byte	0x3f
	.zero		1


	//   ....[81]....
        /*7e0c*/ 	.word	0x0003a980
        /*7e10*/ 	.word	0x00000011
        /*7e14*/ 	.word	0x00032440
        /*7e18*/ 	.short	0x010a
        /*7e1a*/ 	.byte	0x3f
	.zero		1


	//   ....[82]....
        /*7e1c*/ 	.word	0x0003a9d0
        /*7e20*/ 	.word	0x00000005
        /*7e24*/ 	.word	0x00032460
        /*7e28*/ 	.short	0x010a
        /*7e2a*/ 	.byte	0x3f
	.zero		1


	//   ....[83]....
        /*7e2c*/ 	.word	0x0003ad90
        /*7e30*/ 	.word	0x00000000
        /*7e34*/ 	.word	0x00000000
        /*7e38*/ 	.short	0x010a
        /*7e3a*/ 	.byte	0x3f
	.zero		1


	//   ....[84]....
        /*7e3c*/ 	.word	0x0003aed0
        /*7e40*/ 	.word	0x0000000b
        /*7e44*/ 	.word	0x00000000
        /*7e48*/ 	.short	0x010a
        /*7e4a*/ 	.byte	0x3f
	.zero		1


	//   ....[85]....
        /*7e4c*/ 	.word	0x0003b530
        /*7e50*/ 	.word	0x00000000
        /*7e54*/ 	.word	0x00000000
        /*7e58*/ 	.short	0x010a
        /*7e5a*/ 	.byte	0x3f
	.zero		1


	//   ....[86]....
        /*7e5c*/ 	.word	0x0003b670
        /*7e60*/ 	.word	0x0000000b
        /*7e64*/ 	.word	0x00000000
        /*7e68*/ 	.short	0x010a
        /*7e6a*/ 	.byte	0x3f
	.zero		1


	//   ....[87]....
        /*7e6c*/ 	.word	0x0003c870
        /*7e70*/ 	.word	0x00000000
        /*7e74*/ 	.word	0x00000000
        /*7e78*/ 	.short	0x0101
        /*7e7a*/ 	.byte	0x3f
	.zero		1


	//   ....[88]....
        /*7e7c*/ 	.word	0x00055fe0
        /*7e80*/ 	.word	0x00000000
        /*7e84*/ 	.word	0x00000000
        /*7e88*/ 	.short	0x0101
        /*7e8a*/ 	.byte	0x3f
	.zero		1


	//   ....[89]....
        /*7e8c*/ 	.word	0x00056000
        /*7e90*/ 	.word	0x0000000b
        /*7e94*/ 	.word	0x00000000
        /*7e98*/ 	.short	0x010a
        /*7e9a*/ 	.byte	0x3f
	.zero		1


	//   ....[90]....
        /*7e9c*/ 	.word	0x00056050
        /*7ea0*/ 	.word	0x0000000b
        /*7ea4*/ 	.word	0x00000000
        /*7ea8*/ 	.short	0x010a
        /*7eaa*/ 	.byte	0x3f
	.zero		1


	//----- nvinfo : EIATTR_NUM_MBARRIERS
	.align		4
.L_1312:
        /*7eac*/ 	.byte	0x03, 0x38
        /*7eae*/ 	.short	0x0017


	//----- nvinfo : EIATTR_EXIT_INSTR_OFFSETS
	.align		4
        /*7eb0*/ 	.byte	0x04, 0x1c
        /*7eb2*/ 	.short	(.L_1314 - .L_1313)


	//   ....[0]....
.L_1313:
        /*7eb4*/ 	.word	0x00036ee0


	//----- nvinfo : EIATTR_MAX_THREADS
	.align		4
.L_1314:
        /*7eb8*/ 	.byte	0x04, 0x05
        /*7eba*/ 	.short	(.L_1316 - .L_1315)
.L_1315:
        /*7ebc*/ 	.word	0x00000180
        /*7ec0*/ 	.word	0x00000001
        /*7ec4*/ 	.word	0x00000001


	//----- nvinfo : EIATTR_CRS_STACK_SIZE
	.align		4
.L_1316:
        /*7ec8*/ 	.byte	0x04, 0x1e
        /*7eca*/ 	.short	(.L_1318 - .L_1317)
.L_1317:
        /*7ecc*/ 	.word	0x00000000


	//----- nvinfo : EIATTR_CBANK_PARAM_SIZE
	.align		4
.L_1318:
        /*7ed0*/ 	.byte	0x03, 0x19
        /*7ed2*/ 	.short	0x0b70


	//----- nvinfo : EIATTR_PARAM_CBANK
	.align		4
        /*7ed4*/ 	.byte	0x04, 0x0a
        /*7ed6*/ 	.short	(.L_1320 - .L_1319)
	.align		4
.L_1319:
        /*7ed8*/ 	.word	index@(.nv.constant0._ZN7cutlass13device_kernelIN5flash11enable_sm90INS1_16FlashAttnFwdSm90INS1_25CollectiveMainloopFwdSm90ILi2EN4cute5tupleIJNS5_1CILi1EEES8_S8_EEENS6_IJNS7_ILi128EEENS7_ILi96EEENS7_ILi64EEEEEELi256ENS_6half_tEfNS_4arch4Sm90ELb0ELb1ELb0ELb0ELb1ELb0ELb1ELb1ELb0ELb1ELb1ELb0EEENS1_21CollectiveEpilogueFwdINS6_IJSA_NS7_ILi256EEESB_EEES9_SE_SG_Li256ELb0ELb1ELb1ELb0EEENS1_19SingleTileSchedulerILb0ELb1ELb1ELi128EEEEEEEEEvNT_6ParamsE)
        /*7edc*/ 	.short	0x0210
        /*7ede*/ 	.short	0x0b70


	//----- nvinfo : EIATTR_SW_WAR
	.align		4
.L_1320:
        /*7ee0*/ 	.byte	0x04, 0x36
        /*7ee2*/ 	.short	(.L_1322 - .L_1321)
.L_1321:
        /*7ee4*/ 	.word	0x00000008
.L_1322:


//--------------------- .nv.info._ZN7cutlass13device_kernelIN5flash11enable_sm90INS1_16FlashAttnFwdSm90INS1_25CollectiveMainloopFwdSm90ILi2EN4cute5tupleIJNS5_1CILi1EEES8_S8_EEENS6_IJNS7_ILi128EEENS7_ILi96EEENS7_ILi64EEEEEELi256ENS_6half_tEfNS_4arch4Sm90ELb0ELb1ELb0ELb1ELb1ELb0ELb0ELb1ELb0ELb1ELb1ELb0EEENS1_21CollectiveEpilogueFwdINS6_IJSA_NS7_ILi256EEESB_EEES9_SE_SG_Li256ELb1ELb1ELb1ELb0EEENS1_36VarlenDynamicPersistentTileSchedulerILi128ELi96ELi256ELi128ELb1ELb1ELb1ELb1ELb0ELb1EEEEEEEEEvNT_6ParamsE --------------------------
	.section	.nv.info._ZN7cutlass13device_kernelIN5flash11enable_sm90INS1_16FlashAttnFwdSm90INS1_25CollectiveMainloopFwdSm90ILi2EN4cute5tupleIJNS5_1CILi1EEES8_S8_EEENS6_IJNS7_ILi128EEENS7_ILi96EEENS7_ILi64EEEEEELi256ENS_6half_tEfNS_4arch4Sm90ELb0ELb1ELb0ELb1ELb1ELb0ELb0ELb1ELb0ELb1ELb1ELb0EEENS1_21CollectiveEpilogueFwdINS6_IJSA_NS7_ILi256EEESB_EEES9_SE_SG_Li256ELb1ELb1ELb1ELb0EEENS1_36VarlenDynamicPersistentTileSchedulerILi128ELi96ELi256ELi128ELb1ELb1ELb1ELb1ELb0ELb1EEEEEEEEEvNT_6ParamsE,"",@"SHT_CUDA_INFO"
	.sectionflags	@""
	.align	4


	//----- nvinfo : EIATTR_CUDA_API_VERSION
	.align		4
        /*0000*/ 	.byte	0x04, 0x37
        /*0002*/ 	.short	(.L_1324 - .L_1323)
.L_1323:
        /*0004*/ 	.word	0x00000082


	//----- nvinfo : EIATTR_KPARAM_INFO
	.align		4
.L_1324:
        /*0008*/ 	.byte	0x04, 0x17
        /*000a*/ 	.short	(.L_1326 - .L_1325)
.L_1325:
        /*000c*/ 	.word	0x00000000
        /*0010*/ 	.short	0x0000
        /*0012*/ 	.short	0x0070
        /*0014*/ 	.byte	0x00, 0xf0, 0x01, 0x2a


	//----- nvinfo : EIATTR_SPARSE_MMA_MASK
	.align		4
.L_1326:
        /*0018*/ 	.byte	0x03, 0x50
        /*001a*/ 	.short	0x0000


	//----- nvinfo : EIATTR_MAXREG_COUNT
	.align		4
        /*001c*/ 	.byte	0x03, 0x1b
        /*001e*/ 	.short	0x00a8


	//----- nvinfo : EIATTR_NUM_BARRIERS
	.align		4
        /*0020*/ 	.byte	0x02, 0x4c
        /*0022*/ 	.byte	0x10
	.zero		1


	//----- nvinfo : EIATTR_EXTERNS
	.align		4
        /*0024*/ 	.byte	0x04, 0x0f
        /*0026*/ 	.short	(.L_1328 - .L_1327)


	//   ....[0]....
	.align		4
.L_1327:
        /*0028*/ 	.word	index@(__assertfail)


	//----- nvinfo : EIATTR_ANNOTATIONS
	.align		4
.L_1328:
        /*002c*/ 	.byte	0x04, 0x55
        /*002e*/ 	.short	(.L_1330 - .L_1329)


	//   ....[0]....
.L_1329:
        /* <DEDUP_REMOVED lines=11> */


	//----- nvinfo : EIATTR_MERCURY_ISA_VERSION
	.align		4
.L_1330:
        /*00c8*/ 	.byte	0x03, 0x5f
        /*00ca*/ 	.short	0x0101


	//----- nvinfo : EIATTR_UNUSED_LOAD_BYTE_OFFSET
	.align		4
        /*00cc*/ 	.byte	0x04, 0x44
        /*00ce*/ 	.short	(.L_1332 - .L_1331)


	//   ....[0]....
.L_1331:
        /*00d0*/ 	.word	0x00000960
        /*00d4*/ 	.word	0x0000fff0


	//   ....[1]....
        /*00d8*/ 	.word	0x0000d8e0
        /*00dc*/ 	.word	0x0000fff0


	//----- nvinfo : EIATTR_INT_WARP_WIDE_INSTR_OFFSETS
	.align		4
.L_1332:
        /*00e0*/ 	.byte	0x04, 0x31
        /*00e2*/ 	.short	(.L_1334 - .L_1333)


	//   ....[0]....
.L_1333:
        /*00e4*/ 	.word	0x000000c0


	//   ....[1]....
        /*00e8*/ 	.word	0x000000d0


	//   ....[2]....
        /*00ec*/ 	.word	0x00000170


	//   ....[3]....
        /*00f0*/ 	.word	0x00013d90


	//   ....[4]....
        /*00f4*/ 	.word	0x00013e20


	//   ....[5]....
        /*00f8*/ 	.word	0x00017090


	//   ....[6]....
        /*00fc*/ 	.word	0x00017120


	//----- nvinfo : EIATTR_COOP_GROUP_MASK_REGIDS
	.align		4
.L_1334:
        /*0100*/ 	.byte	0x04, 0x29
        /*0102*/ 	.short	(.L_1336 - .L_1335)


	//   ....[0]....
.L_1335:
        /*0104*/ 	.word	0xffffffff


	//   ....[1]....
        /*0108*/ 	.word	0xffffffff


	//   ....[2]....
        /*010c*/ 	.word	0xffffffff


	//   ....[3]....
        /*0110*/ 	.word	0xffffffff


	//   ....[4]....
        /*0114*/ 	.word	0xffffffff


	//   ....[5]....
        /*0118*/ 	.word	0xffffffff


	//   ....[6]....
        /*011c*/ 	.word	0xffffffff


	//   ....[7]....
        /*0120*/ 	.word	0xffffffff


	//   ....[8]....
        /*0124*/ 	.word	0xffffffff


	//   ....[9]....
        /*0128*/ 	.word	0xffffffff


	//   ....[10]....
        /*012c*/ 	.word	0xffffffff


	//   ....[11]....
        /*0130*/ 	.word	0xffffffff


	//   ....[12]....
        /*0134*/ 	.word	0xffffffff


	//   ....[13]....
        /*0138*/ 	.word	0xffffffff


	//   ....[14]....
        /*013c*/ 	.word	0xffffffff


	//   ....[15]....
        /*0140*/ 	.word	0xffffffff


	//   ....[16]....
        /*0144*/ 	.word	0xffffffff


	//   ....[17]....
        /*0148*/ 	.word	0xffffffff


	//   ....[18]....
        /*014c*/ 	.word	0xffffffff


	//   ....[19]....
        /*0150*/ 	.word	0xffffffff


	//   ....[20]....
        /*0154*/ 	.word	0xffffffff


	//   ....[21]....
        /*0158*/ 	.word	0xffffffff


	//   ....[22]....
        /*015c*/ 	.word	0xffffffff


	//   ....[23]....
        /*0160*/ 	.word	0xffffffff


	//   ....[24]....
        /*0164*/ 	.word	0xffffffff


	//   ....[25]....
        /*0168*/ 	.word	0xffffffff


	//   ....[26]....
        /*016c*/ 	.word	0xffffffff


	//   ....[27]....
        /*0170*/ 	.word	0xffffffff


	//   ....[28]....
        /*0174*/ 	.word	0xffffffff


	//   ....[29]....
        /*0178*/ 	.word	0xffffffff


	//   ....[30]....
        /*017c*/ 	.word	0xffffffff


	//   ....[31]....
        /*0180*/ 	.word	0xffffffff


	//   ....[32]....
        /*0184*/ 	.word	0xffffffff


	//   ....[33]....
        /*0188*/ 	.word	0xffffffff


	//   ....[34]....
        /*018c*/ 	.word	0xffffffff


	//   ....[35]....
        /*0190*/ 	.word	0xffffffff


	//   ....[36]....
        /*0194*/ 	.word	0xffffffff


	//   ....[37]....
        /*0198*/ 	.word	0xffffffff


	//   ....[38]....
        /*019c*/ 	.word	0xffffffff


	//   ....[39]....
        /*01a0*/ 	.word	0xffffffff


	//   ....[40]....
        /*01a4*/ 	.word	0xffffffff


	//   ....[41]....
        /*01a8*/ 	.word	0xffffffff


	//   ....[42]....
        /*01ac*/ 	.word	0xffffffff


	//   ....[43]....
        /*01b0*/ 	.word	0xffffffff


	//   ....[44]....
        /*01b4*/ 	.word	0xffffffff


	//   ....[45]....
        /*01b8*/ 	.word	0xffffffff


	//   ....[46]....
        /*01bc*/ 	.word	0xffffffff


	//   ....[47]....
        /*01c0*/ 	.word	0xffffffff


	//   ....[48]....
        /*01c4*/ 	.word	0xffffffff


	//   ....[49]....
        /*01c8*/ 	.word	0xffffffff


	//   ....[50]....
        /*01cc*/ 	.word	0xffffffff


	//   ....[51]....
        /*01d0*/ 	.word	0xffffffff


	//   ....[52]....
        /*01d4*/ 	.word	0xffffffff


	//   ....[53]....
        /*01d8*/ 	.word	0xffffffff


	//   ....[54]....
        /*01dc*/ 	.word	0xffffffff


	//   ....[55]....
        /*01e0*/ 	.word	0xffffffff


	//   ....[56]....
        /*01e4*/ 	.word	0xffffffff


	//   ....[57]....
        /*01e8*/ 	.word	0xffffffff


	//   ....[58]....
        /*01ec*/ 	.word	0xffffffff


	//   ....[59]....
        /*01f0*/ 	.word	0xffffffff


	//   ....[60]....
        /*01f4*/ 	.word	0xffffffff


	//   ....[61]....
        /*01f8*/ 	.word	0xffffffff


	//   ....[62]....
        /*01fc*/ 	.word	0xffffffff


	//   ....[63]....
        /*0200*/ 	.word	0xffffffff


	//   ....[64]....
        /*0204*/ 	.word	0xffffffff


	//   ....[65]....
        /*0208*/ 	.word	0xffffffff


	//   ....[66]....
        /*020c*/ 	.word	0xffffffff


	//   ....[67]....
        /*0210*/ 	.word	0xffffffff


	//   ....[68]....
        /*0214*/ 	.word	0xffffffff


	//   ....[69]....
        /*0218*/ 	.word	0xffffffff


	//   ....[70]....
        /*021c*/ 	.word	0xffffffff


	//   ....[71]....
        /*0220*/ 	.word	0xffffffff


	//   ....[72]....
        /*0224*/ 	.word	0xffffffff


	//   ....[73]....
        /*0228*/ 	.word	0xffffffff


	//   ....[74]....
        /*022c*/ 	.word	0xffffffff


	//   ....[75]....
        /*0230*/ 	.word	0xffffffff


	//   ....[76]....
        /*0234*/ 	.word	0xffffffff


	//   ....[77]....
        /*0238*/ 	.word	0xffffffff


	//   ....[78]....
        /*023c*/ 	.word	0xffffffff


	//   ....[79]....
        /*0240*/ 	.word	0xffffffff


	//   ....[80]....
        /*0244*/ 	.word	0xffffffff


	//   ....[81]....
        /*0248*/ 	.word	0xffffffff


	//   ....[82]....
        /*024c*/ 	.word	0xffffffff


	//   ....[83]....
        /*0250*/ 	.word	0xffffffff


	//   ....[84]....
        /*0254*/ 	.word	0xffffffff


	//   ....[85]....
        /*0258*/ 	.word	0xffffffff


	//   ....[86]....
        /*025c*/ 	.word	0xffffffff


	//   ....[87]....
        /*0260*/ 	.word	0xffffffff


	//   ....[88]....
        /*0264*/ 	.word	0xffffffff


	//   ....[89]....
        /*0268*/ 	.word	0xffffffff


	//   ....[90]....
        /*026c*/ 	.word	0xffffffff


	//   ....[91]....
        /*0270*/ 	.word	0xffffffff


	//   ....[92]....
        /*0274*/ 	.word	0xffffffff


	//   ....[93]....
        /*0278*/ 	.word	0xffffffff


	//   ....[94]....
        /*027c*/ 	.word	0xffffffff


	//   ....[95]....
        /*0280*/ 	.word	0xffffffff


	//   ....[96]....
        /*0284*/ 	.word	0xffffffff


	//   ....[97]....
        /*0288*/ 	.word	0xffffffff


	//   ....[98]....
        /*028c*/ 	.word	0xffffffff


	//   ....[99]....
        /*0290*/ 	.word	0xffffffff


	//   ....[100]....
        /*0294*/ 	.word	0xffffffff


	//   ....[101]....
        /*0298*/ 	.word	0xffffffff


	//   ....[102]....
        /*029c*/ 	.word	0xffffffff


	//   ....[103]....
        /*02a0*/ 	.word	0xffffffff


	//   ....[104]....
        /*02a4*/ 	.word	0xffffffff


	//   ....[105]....
        /*02a8*/ 	.word	0xffffffff


	//   ....[106]....
        /*02ac*/ 	.word	0xffffffff


	//   ....[107]....
        /*02b0*/ 	.word	0xffffffff


	//   ....[108]....
        /*02b4*/ 	.word	0xffffffff


	//   ....[109]....
        /*02b8*/ 	.word	0xffffffff


	//   ....[110]....
        /*02bc*/ 	.word	0xffffffff


	//   ....[111]....
        /*02c0*/ 	.word	0xffffffff


	//   ....[112]....
        /*02c4*/ 	.word	0xffffffff


	//   ....[113]....
        /*02c8*/ 	.word	0xffffffff


	//   ....[114]....
        /*02cc*/ 	.word	0xffffffff


	//   ....[115]....
        /*02d0*/ 	.word	0xffffffff


	//   ....[116]....
        /*02d4*/ 	.word	0xffffffff


	//   ....[117]....
        /*02d8*/ 	.word	0xffffffff


	//   ....[118]....
        /*02dc*/ 	.word	0xffffffff


	//   ....[119]....
        /*02e0*/ 	.word	0xffffffff


	//   ....[120]....
        /*02e4*/ 	.word	0xffffffff


	//   ....[121]....
        /*02e8*/ 	.word	0xffffffff


	//   ....[122]....
        /*02ec*/ 	.word	0xffffffff


	//   ....[123]....
        /*02f0*/ 	.word	0xffffffff


	//   ....[124]....
        /*02f4*/ 	.word	0xffffffff


	//   ....[125]....
        /*02f8*/ 	.word	0xffffffff


	//   ....[126]....
        /*02fc*/ 	.word	0xffffffff


	//   ....[127]....
        /*0300*/ 	.word	0xffffffff


	//   ....[128]....
        /*0304*/ 	.word	0xffffffff


	//   ....[129]....
        /*0308*/ 	.word	0xffffffff


	//   ....[130]....
        /*030c*/ 	.word	0xffffffff


	//   ....[131]....
        /*0310*/ 	.word	0xffffffff


	//   ....[132]....
        /*0314*/ 	.word	0xffffffff


	//   ....[133]....
        /*0318*/ 	.word	0xffffffff


	//   ....[134]....
        /*031c*/ 	.word	0xffffffff


	//   ....[135]....
        /*0320*/ 	.word	0xffffffff


	//   ....[136]....
        /*0324*/ 	.word	0xffffffff


	//   ....[137]....
        /*0328*/ 	.word	0xffffffff


	//   ....[138]....
        /*032c*/ 	.word	0xffffffff


	//   ....[139]....
        /*0330*/ 	.word	0xffffffff


	//   ....[140]....
        /*0334*/ 	.word	0xffffffff


	//   ....[141]....
        /*0338*/ 	.word	0xffffffff


	//   ....[142]....
        /*033c*/ 	.word	0xffffffff


	//   ....[143]....
        /*0340*/ 	.word	0xffffffff


	//   ....[144]....
        /*0344*/ 	.word	0xffffffff


	//   ....[145]....
        /*0348*/ 	.word	0xffffffff


	//   ....[146]....
        /*034c*/ 	.word	0xffffffff


	//   ....[147]....
        /*0350*/ 	.word	0xffffffff


	//   ....[148]....
        /*0354*/ 	.word	0xffffffff


	//   ....[149]....
        /*0358*/ 	.word	0xffffffff


	//   ....[150]....
        /*035c*/ 	.word	0xffffffff


	//   ....[151]....
        /*0360*/ 	.word	0xffffffff


	//   ....[152]....
        /*0364*/ 	.word	0xffffffff


	//   ....[153]....
        /*0368*/ 	.word	0xffffffff


	//   ....[154]....
        /*036c*/ 	.word	0xffffffff


	//   ....[155]....
        /*0370*/ 	.word	0xffffffff


	//   ....[156]....
        /*0374*/ 	.word	0xffffffff


	//   ....[157]....
        /*0378*/ 	.word	0x0500000f


	//   ....[158]....
        /*037c*/ 	.word	0x0500000f


	//   ....[159]....
        /*0380*/ 	.word	0x0500000f


	//   ....[160]....
        /*0384*/ 	.word	0x0500000f


	//   ....[161]....
        /*0388*/ 	.word	0x0500000f


	//   ....[162]....
        /*038c*/ 	.word	0x0500000f


	//   ....[163]....
        /*0390*/ 	.word	0x0500000f


	//   ....[164]....
        /*0394*/ 	.word	0x0500000f


	//   ....[165]....
        /*0398*/ 	.word	0x0500000f


	//   ....[166]....
        /*039c*/ 	.word	0x0500000f


	//   ....[167]....
        /*03a0*/ 	.word	0x0500000f


	//   ....[168]....
        /*03a4*/ 	.word	0x0500000f


	//   ....[169]....
        /*03a8*/ 	.word	0x0500000f


	//   ....[170]....
        /*03ac*/ 	.word	0x0500000f


	//   ....[171]....
        /*03b0*/ 	.word	0x0500000f


	//   ....[172]....
        /*03b4*/ 	.word	0x0500000f


	//   ....[173]....
        /*03b8*/ 	.word	0x0500000f


	//   ....[174]....
        /*03bc*/ 	.word	0x0500000f


	//   ....[175]....
        /*03c0*/ 	.word	0x0500000f


	//   ....[176]....
        /*03c4*/ 	.word	0x0500000f


	//   ....[177]....
        /*03c8*/ 	.word	0x0500000f


	//   ....[178]....
        /*03cc*/ 	.word	0x0500000f


	//   ....[179]....
        /*03d0*/ 	.word	0x0500000f


	//   ....[180]....
        /*03d4*/ 	.word	0x0500000f


	//   ....[181]....
        /*03d8*/ 	.word	0x0500000f


	//   ....[182]....
        /*03dc*/ 	.word	0x0500000f


	//   ....[183]....
        /*03e0*/ 	.word	0x0500000f


	//   ....[184]....
        /*03e4*/ 	.word	0x0500000f


	//   ....[185]....
        /*03e8*/ 	.word	0x0500000f


	//   ....[186]....
        /*03ec*/ 	.word	0x0500000f


	//   ....[187]....
        /*03f0*/ 	.word	0x0500000f


	//   ....[188]....
        /*03f4*/ 	.word	0x0500000f


	//   ....[189]....
        /*03f8*/ 	.word	0x0500000f


	//   ....[190]....
        /*03fc*/ 	.word	0x0500000f


	//   ....[191]....
        /*0400*/ 	.word	0x0500000f


	//   ....[192]....
        /*0404*/ 	.word	0x0500000f


	//   ....[193]....
        /*0408*/ 	.word	0x0500000f


	//   ....[194]....
        /*040c*/ 	.word	0x0500000f


	//   ....[195]....
        /*0410*/ 	.word	0x0500000f


	//   ....[196]....
        /*0414*/ 	.word	0x0500000f


	//   ....[197]....
        /*0418*/ 	.word	0x0500000f


	//   ....[198]....
        /*041c*/ 	.word	0x0500000f


	//   ....[199]....
        /*0420*/ 	.word	0x0500000f


	//   ....[200]....
        /*0424*/ 	.word	0x0500000f


	//   ....[201]....
        /*0428*/ 	.word	0x0500000f


	//   ....[202]....
        /*042c*/ 	.word	0x0500000f


	//   ....[203]....
        /*0430*/ 	.word	0x0500000f


	//   ....[204]....
        /*0434*/ 	.word	0x0500000f


	//   ....[205]....
        /*0438*/ 	.word	0x0500000f


	//   ....[206]....
        /*043c*/ 	.word	0x0500000f


	//   ....[207]....
        /*0440*/ 	.word	0x0500000f


	//   ....[208]....
        /*0444*/ 	.word	0x0500000f


	//   ....[209]....
        /*0448*/ 	.word	0x0500000f


	//   ....[210]....
        /*044c*/ 	.word	0x0500000f


	//   ....[211]....
        /*0450*/ 	.word	0x0500000f


	//   ....[212]....
        /*0454*/ 	.word	0x0500000f


	//   ....[213]....
        /*0458*/ 	.word	0x0500000f


	//   ....[214]....
        /*045c*/ 	.word	0x0500000f


	//   ....[215]....
        /*0460*/ 	.word	0x0500000f


	//   ....[216]....
        /*0464*/ 	.word	0x0500000f


	//   ....[217]....
        /*0468*/ 	.word	0x0500000f


	//   ....[218]....
        /*046c*/ 	.word	0x0500000f


	//   ....[219]....
        /*0470*/ 	.word	0x0500000f


	//   ....[220]....
        /*0474*/ 	.word	0x0500000f


	//   ....[221]....
        /*0478*/ 	.word	0x0500000f


	//   ....[222]....
        /*047c*/ 	.word	0x0500000f


	//   ....[223]....
        /*0480*/ 	.word	0x0500000f


	//   ....[224]....
        /*0484*/ 	.word	0x0500000f


	//   ....[225]....
        /*0488*/ 	.word	0x0500000f


	//   ....[226]....
        /*048c*/ 	.word	0x0500000f


	//   ....[227]....
        /*0490*/ 	.word	0x0500000f


	//   ....[228]....
        /*0494*/ 	.word	0x0500000f


	//   ....[229]....
        /*0498*/ 	.word	0x0500000f


	//   ....[230]....
        /*049c*/ 	.word	0x0500000f


	//   ....[231]....
        /*04a0*/ 	.word	0x0500000f


	//   ....[232]....
        /*04a4*/ 	.word	0x0500000f


	//   ....[233]....
        /*04a8*/ 	.word	0x0500000f


	//   ....[234]....
        /*04ac*/ 	.word	0x0500000f


	//   ....[235]....
        /*04b0*/ 	.word	0x0500000f


	//   ....[236]....
        /*04b4*/ 	.word	0x0500000f


	//   ....[237]....
        /*04b8*/ 	.word	0x0500000f


	//   ....[238]....
        /*04bc*/ 	.word	0x0500000f


	//   ....[239]....
        /*04c0*/ 	.word	0x0500000f


	//   ....[240]....
        /*04c4*/ 	.word	0x0500000f


	//----- nvinfo : EIATTR_COOP_GROUP_INSTR_OFFSETS
	.align		4
.L_1336:
        /*04c8*/ 	.byte	0x04, 0x28
        /*04ca*/ 	.short	(.L_1338 - .L_1337)


	//   ....[0]....
.L_1337:
        /*04cc*/ 	.word	0x00000080


	//   ....[1]....
        /*04d0*/ 	.word	0x00000090


	//   ....[2]....
        /*04d4*/ 	.word	0x000002d0


	//   ....[3]....
        /*04d8*/ 	.word	0x00000430


	//   ....[4]....
        /*04dc*/ 	.word	0x00000550


	//   ....[5]....
        /*04e0*/ 	.word	0x000006b0


	//   ....[6]....
        /*04e4*/ 	.word	0x00002150


	//   ....[7]....
        /*04e8*/ 	.word	0x00002860


	//   ....[8]....
        /*04ec*/ 	.word	0x00002a80


	//   ....[9]....
        /*04f0*/ 	.word	0x000037c0


	//   ....[10]....
        /*04f4*/ 	.word	0x000038d0


	//   ....[11]....
        /*04f8*/ 	.word	0x00003ed0


	//   ....[12]....
        /*04fc*/ 	.word	0x00003f30


	//   ....[13]....
        /*0500*/ 	.word	0x000051c0


	//   ....[14]....
        /*0504*/ 	.word	0x00005bb0


	//   ....[15]....
        /*0508*/ 	.word	0x00006150


	//   ....[16]....
        /*050c*/ 	.word	0x00006270


	//   ....[17]....
        /*0510*/ 	.word	0x00006c10


	//   ....[18]....
        /*0514*/ 	.word	0x00006de0


	//   ....[19]....
        /*0518*/ 	.word	0x00008560


	//   ....[20]....
        /*051c*/ 	.word	0x00008580


	//   ....[21]....
        /*0520*/ 	.word	0x00008c80


	//   ....[22]....
        /*0524*/ 	.word	0x00008e50


	//   ....[23]....
        /*0528*/ 	.word	0x0000a260


	//   ....[24]....
        /*052c*/ 	.word	0x0000ac50


	//   ....[25]....
        /*0530*/ 	.word	0x0000b1f0


	//   ....[26]....
        /*0534*/ 	.word	0x0000b310


	//   ....[27]....
        /*0538*/ 	.word	0x0000bcb0


	//   ....[28]....
        /*053c*/ 	.word	0x0000be80


	//   ....[29]....
        /*0540*/ 	.word	0x0000ce60


	//   ....[30]....
        /*0544*/ 	.word	0x0000ced0


	//   ....[31]....
        /*0548*/ 	.word	0x0000cf30


	//   ....[32]....
        /*054c*/ 	.word	0x0000cf60


	//   ....[33]....
        /*0550*/ 	.word	0x0000e9d0


	//   ....[34]....
        /*0554*/ 	.word	0x0000e9e0


	//   ....[35]....
        /*0558*/ 	.word	0x0000e9f0


	//   ....[36]....
        /*055c*/ 	.word	0x0000ea00


	//   ....[37]....
        /*0560*/ 	.word	0x0000f4e0


	//   ....[38]....
        /*0564*/ 	.word	0x0000f500


	//   ....[39]....
        /*0568*/ 	.word	0x0000f6a0


	//   ....[40]....
        /*056c*/ 	.word	0x0000f6c0


	//   ....[41]....
        /*0570*/ 	.word	0x0000f800


	//   ....[42]....
        /*0574*/ 	.word	0x0000f820


	//   ....[43]....
        /*0578*/ 	.word	0x0000f970


	//   ....[44]....
        /*057c*/ 	.word	0x0000f990


	//   ....[45]....
        /*0580*/ 	.word	0x0000ff20


	//   ....[46]....
        /*0584*/ 	.word	0x0000ff50


	//   ....[47]....
        /*0588*/ 	.word	0x00010830


	//   ....[48]....
        /*058c*/ 	.word	0x00010840


	//   ....[49]....
        /*0590*/ 	.word	0x00011b20


	//   ....[50]....
        /*0594*/ 	.word	0x00011b50


	//   ....[51]....
        /*0598*/ 	.word	0x00011cc0


	//   ....[52]....
        /*059c*/ 	.word	0x00011ce0


	//   ....[53]....
        /*05a0*/ 	.word	0x00011e20


	//   ....[54]....
        /*05a4*/ 	.word	0x00011e40


	//   ....[55]....
        /*05a8*/ 	.word	0x00011f90


	//   ....[56]....
        /*05ac*/ 	.word	0x00011fb0


	//   ....[57]....
        /*05b0*/ 	.word	0x00012190


	//   ....[58]....
        /*05b4*/ 	.word	0x00012380


	//   ....[59]....
        /*05b8*/ 	.word	0x000123b0


	//   ....[60]....
        /*05bc*/ 	.word	0x000123e0


	//   ....[61]....
        /*05c0*/ 	.word	0x00012410


	//   ....[62]....
        /*05c4*/ 	.word	0x00012440


	//   ....[63]....
        /*05c8*/ 	.word	0x00012470


	//   ....[64]....
        /*05cc*/ 	.word	0x000125e0


	//   ....[65]....
        /*05d0*/ 	.word	0x00012610


	//   ....[66]....
        /*05d4*/ 	.word	0x00012640


	//   ....[67]....
        /*05d8*/ 	.word	0x00012670


	//   ....[68]....
        /*05dc*/ 	.word	0x000126a0


	//   ....[69]....
        /*05e0*/ 	.word	0x000126d0


	//   ....[70]....
        /*05e4*/ 	.word	0x00012760


	//   ....[71]....
        /*05e8*/ 	.word	0x00012790


	//   ....[72]....
        /*05ec*/ 	.word	0x000127a0


	//   ....[73]....
        /*05f0*/ 	.word	0x000127e0


	//   ....[74]....
        /*05f4*/ 	.word	0x00014960


	//   ....[75]....
        /*05f8*/ 	.word	0x00014980


	//   ....[76]....
        /*05fc*/ 	.word	0x00014a10


	//   ....[77]....
        /*0600*/ 	.word	0x00014a30


	//   ....[78]....
        /*0604*/ 	.word	0x00014ab0


	//   ....[79]....
        /*0608*/ 	.word	0x00014ad0


	//   ....[80]....
        /*060c*/ 	.word	0x00014b50


	//   ....[81]....
        /*0610*/ 	.word	0x00014b70


	//   ....[82]....
        /*0614*/ 	.word	0x00014bf0


	//   ....[83]....
        /*0618*/ 	.word	0x00014c10


	//   ....[84]....
        /*061c*/ 	.word	0x00014c20


	//   ....[85]....
        /*0620*/ 	.word	0x00014c30


	//   ....[86]....
        /*0624*/ 	.word	0x00015330


	//   ....[87]....
        /*0628*/ 	.word	0x00015360


	//   ....[88]....
        /*062c*/ 	.word	0x00015390


	//   ....[89]....
        /*0630*/ 	.word	0x00015420


	//   ....[90]....
        /*0634*/ 	.word	0x00015430


	//   ....[91]....
        /*0638*/ 	.word	0x000154c0


	//   ....[92]....
        /*063c*/ 	.word	0x000154d0


	//   ....[93]....
        /*0640*/ 	.word	0x00015560


	//   ....[94]....
        /*0644*/ 	.word	0x00015570


	//   ....[95]....
        /*0648*/ 	.word	0x00015600


	//   ....[96]....
        /*064c*/ 	.word	0x00015610


	//   ....[97]....
        /*0650*/ 	.word	0x000156a0


	//   ....[98]....
        /*0654*/ 	.word	0x000156b0


	//   ....[99]....
        /*0658*/ 	.word	0x00015730


	//   ....[100]....
        /*065c*/ 	.word	0x00015740


	//   ....[101]....
        /*0660*/ 	.word	0x00015750


	//   ....[102]....
        /*0664*/ 	.word	0x00015c40


	//   ....[103]....
        /*0668*/ 	.word	0x00015c60


	//   ....[104]....
        /*066c*/ 	.word	0x00015cb0


	//   ....[105]....
        /*0670*/ 	.word	0x00015d60


	//   ....[106]....
        /*0674*/ 	.word	0x00015d80


	//   ....[107]....
        /*0678*/ 	.word	0x00015e30


	//   ....[108]....
        /*067c*/ 	.word	0x00015e40


	//   ....[109]....
        /*0680*/ 	.word	0x00015e70


	//   ....[110]....
        /*0684*/ 	.word	0x00015f00


	//   ....[111]....
        /*0688*/ 	.word	0x00015fa0


	//   ....[112]....
        /*068c*/ 	.word	0x00015fc0


	//   ....[113]....
        /*0690*/ 	.word	0x00015fd0


	//   ....[114]....
        /*0694*/ 	.word	0x000166f0


	//   ....[115]....
        /*0698*/ 	.word	0x00016710


	//   ....[116]....
        /*069c*/ 	.word	0x00016720


	//   ....[117]....
        /*06a0*/ 	.word	0x00016760


	//   ....[118]....
        /*06a4*/ 	.word	0x00016770


	//   ....[119]....
        /*06a8*/ 	.word	0x000167b0


	//   ....[120]....
        /*06ac*/ 	.word	0x000167c0


	//   ....[121]....
        /*06b0*/ 	.word	0x00016800


	//   ....[122]....
        /*06b4*/ 	.word	0x00016810


	//   ....[123]....
        /*06b8*/ 	.word	0x00016850


	//   ....[124]....
        /*06bc*/ 	.word	0x00016860


	//   ....[125]....
        /*06c0*/ 	.word	0x00016870


	//   ....[126]....
        /*06c4*/ 	.word	0x00016bc0


	//   ....[127]....
        /*06c8*/ 	.word	0x00016be0


	//   ....[128]....
        /*06cc*/ 	.word	0x00016bf0


	//   ....[129]....
        /*06d0*/ 	.word	0x00016c00


	//   ....[130]....
        /*06d4*/ 	.word	0x00016c10


	//   ....[131]....
        /*06d8*/ 	.word	0x00016c30


	//   ....[132]....
        /*06dc*/ 	.word	0x00016ca0


	//   ....[133]....
        /*06e0*/ 	.word	0x00016cd0


	//   ....[134]....
        /*06e4*/ 	.word	0x00016ce0


	//   ....[135]....
        /*06e8*/ 	.word	0x00016d50


	//   ....[136]....
        /*06ec*/ 	.word	0x00016d60


	//   ....[137]....
        /*06f0*/ 	.word	0x00016e60


	//   ....[138]....
        /*06f4*/ 	.word	0x00017350


	//   ....[139]....
        /*06f8*/ 	.word	0x00017380


	//   ....[140]....
        /*06fc*/ 	.word	0x000173e0


	//   ....[141]....
        /*0700*/ 	.word	0x00017410


	//   ....[142]....
        /*0704*/ 	.word	0x00017440


	//   ....[143]....
        /*0708*/ 	.word	0x00017470


	//   ....[144]....
        /*070c*/ 	.word	0x000174a0


	//   ....[145]....
        /*0710*/ 	.word	0x000174d0


	//   ....[146]....
        /*0714*/ 	.word	0x00017670


	//   ....[147]....
        /*0718*/ 	.word	0x000176a0


	//   ....[148]....
        /*071c*/ 	.word	0x000176d0


	//   ....[149]....
        /*0720*/ 	.word	0x00017700


	//   ....[150]....
        /*0724*/ 	.word	0x00017730


	//   ....[151]....
        /*0728*/ 	.word	0x00017760


	//   ....[152]....
        /*072c*/ 	.word	0x00017820


	//   ....[153]....
        /*0730*/ 	.word	0x00017840


	//   ....[154]....
        /*0734*/ 	.word	0x00017860


	//   ....[155]....
        /*0738*/ 	.word	0x000178c0


	//   ....[156]....
        /*073c*/ 	.word	0x000182e0


	//   ....[157]....
        /*0740*/ 	.word	0x00018940


	//   ....[158]....
        /*0744*/ 	.word	0x00018a30


	//   ....[159]....
        /*0748*/ 	.word	0x00018ad0


	//   ....[160]....
        /*074c*/ 	.word	0x00018b30


	//   ....[161]....
        /*0750*/ 	.word	0x00018c20


	//   ....[162]....
        /*0754*/ 	.word	0x00018c90


	//   ....[163]....
        /*0758*/ 	.word	0x00018d80


	//   ....[164]....
        /*075c*/ 	.word	0x00018df0


	//   ....[165]....
        /*0760*/ 	.word	0x00018ee0


	//   ....[166]....
        /*0764*/ 	.word	0x00018f50


	//   ....[167]....
        /*0768*/ 	.word	0x00019040


	//   ....[168]....
        /*076c*/ 	.word	0x000190b0


	//   ....[169]....
        /*0770*/ 	.word	0x00019150


	//   ....[170]....
        /*0774*/ 	.word	0x00019240


	//   ....[171]....
        /*0778*/ 	.word	0x000192b0


	//   ....[172]....
        /*077c*/ 	.word	0x00019310


	//   ....[173]....
        /*0780*/ 	.word	0x00019400


	//   ....[174]....
        /*0784*/ 	.word	0x00019460


	//   ....[175]....
        /*0788*/ 	.word	0x00019560


	//   ....[176]....
        /*078c*/ 	.word	0x000195c0


	//   ....[177]....
        /*0790*/ 	.word	0x000196c0


	//   ....[178]....
        /*0794*/ 	.word	0x00019720


	//   ....[179]....
        /*0798*/ 	.word	0x00019820


	//   ....[180]....
        /*079c*/ 	.word	0x00019880


	//   ....[181]....
        /*07a0*/ 	.word	0x00019980


	//   ....[182]....
        /*07a4*/ 	.word	0x000199e0


	//   ....[183]....
        /*07a8*/ 	.word	0x00019ae0


	//   ....[184]....
        /*07ac*/ 	.word	0x00019b40


	//   ....[185]....
        /*07b0*/ 	.word	0x00019c20


	//   ....[186]....
        /*07b4*/ 	.word	0x00019d50


	//   ....[187]....
        /*07b8*/ 	.word	0x00019e30


	//   ....[188]....
        /*07bc*/ 	.word	0x00019ec0


	//   ....[189]....
        /*07c0*/ 	.word	0x00019fd0


	//   ....[190]....
        /*07c4*/ 	.word	0x0001a030


	//   ....[191]....
        /*07c8*/ 	.word	0x0001a140


	//   ....[192]....
        /*07cc*/ 	.word	0x0001a1a0


	//   ....[193]....
        /*07d0*/ 	.word	0x0001a2b0


	//   ....[194]....
        /*07d4*/ 	.word	0x0001a310


	//   ....[195]....
        /*07d8*/ 	.word	0x0001a420


	//   ....[196]....
        /*07dc*/ 	.word	0x0001a480


	//   ....[197]....
        /*07e0*/ 	.word	0x0001a540


	//   ....[198]....
        /*07e4*/ 	.word	0x0001a6a0


	//   ....[199]....
        /*07e8*/ 	.word	0x0001a740


	//   ....[200]....
        /*07ec*/ 	.word	0x0001a7a0


	//   ....[201]....
        /*07f0*/ 	.word	0x0001a850


	//   ....[202]....
        /*07f4*/ 	.word	0x0001a8b0


	//   ....[203]....
        /*07f8*/ 	.word	0x0001a960


	//   ....[204]....
        /*07fc*/ 	.word	0x0001a9c0


	//   ....[205]....
        /*0800*/ 	.word	0x0001aa70


	//   ....[206]....
        /*0804*/ 	.word	0x0001aad0


	//   ....[207]....
        /*0808*/ 	.word	0x0001ab80


	//   ....[208]....
        /*080c*/ 	.word	0x0001abe0


	//   ....[209]....
        /*0810*/ 	.word	0x0001ac90


	//   ....[210]....
        /*0814*/ 	.word	0x0001ad70


	//   ....[211]....
        /*0818*/ 	.word	0x0001ae10


	//   ....[212]....
        /*081c*/ 	.word	0x0001ae70


	//   ....[213]....
        /*0820*/ 	.word	0x0001af40


	//   ....[214]....
        /*0824*/ 	.word	0x0001afa0


	//   ....[215]....
        /*0828*/ 	.word	0x0001b070


	//   ....[216]....
        /*082c*/ 	.word	0x0001b0d0


	//   ....[217]....
        /*0830*/ 	.word	0x0001b1b0


	//   ....[218]....
        /*0834*/ 	.word	0x0001b210


	//   ....[219]....
        /*0838*/ 	.word	0x0001b2e0


	//   ....[220]....
        /*083c*/ 	.word	0x0001b340


	//   ....[221]....
        /*0840*/ 	.word	0x0001b410


	//   ....[222]....
        /*0844*/ 	.word	0x0001b4a0


	//   ....[223]....
        /*0848*/ 	.word	0x0001b540


	//   ....[224]....
        /*084c*/ 	.word	0x0001b6c0


	//   ....[225]....
        /*0850*/ 	.word	0x0001b730


	//   ....[226]....
        /*0854*/ 	.word	0x0001b7a0


	//   ....[227]....
        /*0858*/ 	.word	0x0001b810


	//   ....[228]....
        /*085c*/ 	.word	0x0001b880


	//   ....[229]....
        /*0860*/ 	.word	0x0001b900


	//   ....[230]....
        /*0864*/ 	.word	0x0001b980


	//   ....[231]....
        /*0868*/ 	.word	0x0001ba10


	//   ....[232]....
        /*086c*/ 	.word	0x0001ba80


	//   ....[233]....
        /*0870*/ 	.word	0x0001baf0


	//   ....[234]....
        /*0874*/ 	.word	0x0001bb60


	//   ....[235]....
        /*0878*/ 	.word	0x0001bbe0


	//   ....[236]....
        /*087c*/ 	.word	0x0001bc50


	//   ....[237]....
        /*0880*/ 	.word	0x0001bce0


	//   ....[238]....
        /*0884*/ 	.word	0x0001bd40


	//   ....[239]....
        /*0888*/ 	.word	0x0001bdd0


	//   ....[240]....
        /*088c*/ 	.word	0x0001bf00


	//----- nvinfo : EIATTR_REG_RECONFIG
	.align		4
.L_1338:
        /*0890*/ 	.byte	0x01, 0x54
	.zero		2


	//----- nvinfo : EIATTR_SYSCALL_OFFSETS
	.align		4
        /*0894*/ 	.byte	0x04, 0x46
        /*0896*/ 	.short	(.L_1340 - .L_1339)


	//   ....[0]....
.L_1339:
        /*0898*/ 	.word	0x000022d0


	//   ....[1]....
        /*089c*/ 	.word	0x00013f80


	//   ....[2]....
        /*08a0*/ 	.word	0x000140d0


	//   ....[3]....
        /*08a4*/ 	.word	0x000141c0


	//   ....[4]....
        /*08a8*/ 	.word	0x00014f50


	//----- nvinfo : EIATTR_MBARRIER_INSTR_OFFSETS
	.align		4
.L_1340:
        /*08ac*/ 	.byte	0x04, 0x39
        /*08ae*/ 	.short	(.L_1342 - .L_1341)


	//   ....[0]....
.L_1341:
        /*08b0*/ 	.word	0x00000180
        /*08b4*/ 	.word	0x000000ff
        /*08b8*/ 	.word	0x00022800
        /*08bc*/ 	.short	0x0100
        /*08be*/ 	.byte	0x08
	.zero		1


	//   ....[1]....
        /*08c0*/ 	.word	0x00000190
        /*08c4*/ 	.word	0x000000ff
        /*08c8*/ 	.word	0x00022820
        /*08cc*/ 	.short	0x0100
        /*08ce*/ 	.byte	0x08
	.zero		1


	//   ....[2]....
        /*08d0*/ 	.word	0x00000280
        /*08d4*/ 	.word	0x000000ff
        /*08d8*/ 	.word	0x00022830
        /*08dc*/ 	.short	0x0100
        /*08de*/ 	.byte	0x08
	.zero		1


	//   ....[3]....
        /*08e0*/ 	.word	0x00000290
        /*08e4*/ 	.word	0x000000ff
        /*08e8*/ 	.word	0x00022840
        /*08ec*/ 	.short	0x0100
        /*08ee*/ 	.byte	0x08
	.zero		1


	//   ....[4]....
        /*08f0*/ 	.word	0x000002a0
        /*08f4*/ 	.word	0x000000ff
        /*08f8*/ 	.word	0x00022838
        /*08fc*/ 	.short	0x0100
        /*08fe*/ 	.byte	0x08
	.zero		1


	//   ....[5]....
        /*0900*/ 	.word	0x000002b0
        /*0904*/ 	.word	0x000000ff
        /*0908*/ 	.word	0x00022848
        /*090c*/ 	.short	0x0100
        /*090e*/ 	.byte	0x08
	.zero		1


	//   ....[6]....
        /*0910*/ 	.word	0x000003e0
        /*0914*/ 	.word	0x000000ff
        /*0918*/ 	.word	0x00022850
        /*091c*/ 	.short	0x0100
        /*091e*/ 	.byte	0x08
	.zero		1


	//   ....[7]....
        /*0920*/ 	.word	0x000003f0
        /*0924*/ 	.word	0x000000ff
        /*0928*/ 	.word	0x00022860
        /*092c*/ 	.short	0x0100
        /*092e*/ 	.byte	0x08
	.zero		1


	//   ....[8]....
        /*0930*/ 	.word	0x00000400
        /*0934*/ 	.word	0x000000ff
        /*0938*/ 	.word	0x00022858
        /*093c*/ 	.short	0x0100
        /*093e*/ 	.byte	0x08
	.zero		1


	//   ....[9]....
        /*0940*/ 	.word	0x00000410
        /*0944*/ 	.word	0x000000ff
        /*0948*/ 	.word	0x00022868
        /*094c*/ 	.short	0x0100
        /*094e*/ 	.byte	0x08
	.zero		1


	//   ....[10]....
        /*0950*/ 	.word	0x00000500
        /*0954*/ 	.word	0x000000ff
        /*0958*/ 	.word	0x00022870
        /*095c*/ 	.short	0x0100
        /*095e*/ 	.byte	0x06
	.zero		1


	//   ....[11]....
        /*0960*/ 	.word	0x00000510
        /*0964*/ 	.word	0x000000ff
        /*0968*/ 	.word	0x00022880
        /*096c*/ 	.short	0x0100
        /*096e*/ 	.byte	0x06
	.zero		1


	//   ....[12]....
        /*0970*/ 	.word	0x00000520
        /*0974*/ 	.word	0x000000ff
        /*0978*/ 	.word	0x00022878
        /*097c*/ 	.short	0x0100
        /*097e*/ 	.byte	0x06
	.zero		1


	//   ....[13]....
        /*0980*/ 	.word	0x00000530
        /*0984*/ 	.word	0x000000ff
        /*0988*/ 	.word	0x00022888
        /*098c*/ 	.short	0x0100
        /*098e*/ 	.byte	0x06
	.zero		1


	//   ....[14]....
        /*0990*/ 	.word	0x00000660
        /*0994*/ 	.word	0x000000ff
        /*0998*/ 	.word	0x00022890
        /*099c*/ 	.short	0x0100
        /*099e*/ 	.byte	0x08
	.zero		1


	//   ....[15]....
        /*09a0*/ 	.word	0x00000670
        /*09a4*/ 	.word	0x000000ff
        /*09a8*/ 	.word	0x000228a0
        /*09ac*/ 	.short	0x0100
        /*09ae*/ 	.byte	0x08
	.zero		1


	//   ....[16]....
        /*09b0*/ 	.word	0x00000680
        /*09b4*/ 	.word	0x000000ff
        /*09b8*/ 	.word	0x00022898
        /*09bc*/ 	.short	0x0100
        /*09be*/ 	.byte	0x08
	.zero		1


	//   ....[17]....
        /*09c0*/ 	.word	0x00000690
        /*09c4*/ 	.word	0x000000ff
        /*09c8*/ 	.word	0x000228a8
        /*09cc*/ 	.short	0x0100
        /*09ce*/ 	.byte	0x08
	.zero		1


	//   ....[18]....
        /*09d0*/ 	.word	0x000007d0
        /*09d4*/ 	.word	0x000000ff
        /*09d8*/ 	.word	0x000228b0
        /*09dc*/ 	.short	0x0100
        /*09de*/ 	.byte	0x08
	.zero		1


	//   ....[19]....
        /*09e0*/ 	.word	0x000007e0
        /*09e4*/ 	.word	0x000000ff
        /*09e8*/ 	.word	0x000228c0
        /*09ec*/ 	.short	0x0100
        /*09ee*/ 	.byte	0x08
	.zero		1


	//   ....[20]....
        /*09f0*/ 	.word	0x000007f0
        /*09f4*/ 	.word	0x000000ff
        /*09f8*/ 	.word	0x000228b8
        /*09fc*/ 	.short	0x0100
        /*09fe*/ 	.byte	0x08
	.zero		1


	//   ....[21]....
        /*0a00*/ 	.word	0x00000800
        /*0a04*/ 	.word	0x000000ff
        /*0a08*/ 	.word	0x000228c8
        /*0a0c*/ 	.short	0x0100
        /*0a0e*/ 	.byte	0x08
	.zero		1


	//   ....[22]....
        /*0a10*/ 	.word	0x00002380
        /*0a14*/ 	.word	0x00000006
        /*0a18*/ 	.word	0x00022800
        /*0a1c*/ 	.short	0x010a
        /*0a1e*/ 	.byte	0x3f
	.zero		1


	//   ....[23]....
        /*0a20*/ 	.word	0x00002450
        /*0a24*/ 	.word	0x000000ff
        /*0a28*/ 	.word	0x00022830
        /*0a2c*/ 	.short	0x010a
        /*0a2e*/ 	.byte	0x16
	.zero		1


	//   ....[24]....
        /*0a30*/ 	.word	0x00002490
        /*0a34*/ 	.word	0x000000ff
        /*0a38*/ 	.word	0x00022830
        /*0a3c*/ 	.short	0x010a
        /*0a3e*/ 	.byte	0x16
	.zero		1


	//   ....[25]....
        /*0a40*/ 	.word	0x000027e0
        /*0a44*/ 	.word	0x000000ff
        /*0a48*/ 	.word	0x00000000
        /*0a4c*/ 	.short	0x0101
        /*0a4e*/ 	.byte	0x06
	.zero		1


	//   ....[26]....
        /*0a50*/ 	.word	0x00004770
        /*0a54*/ 	.word	0x000000ff
        /*0a58*/ 	.word	0x00022850
        /*0a5c*/ 	.short	0x010a
        /*0a5e*/ 	.byte	0x16
	.zero		1


	//   ....[27]....
        /*0a60*/ 	.word	0x000047b0
        /*0a64*/ 	.word	0x000000ff
        /*0a68*/ 	.word	0x00022850
        /*0a6c*/ 	.short	0x010a
        /*0a6e*/ 	.byte	0x16
	.zero		1


	//   ....[28]....
        /*0a70*/ 	.word	0x00004b10
        /*0a74*/ 	.word	0x000000ff
        /*0a78*/ 	.word	0x00000000
        /*0a7c*/ 	.short	0x0101
        /*0a7e*/ 	.byte	0x16
	.zero		1


	//   ....[29]....
        /*0a80*/ 	.word	0x00004ea0
        /*0a84*/ 	.word	0x000000ff
        /*0a88*/ 	.word	0x00022830
        /*0a8c*/ 	.short	0x010a
        /*0a8e*/ 	.byte	0x1a
	.zero		1


	//   ....[30]....
        /*0a90*/ 	.word	0x00004ee0
        /*0a94*/ 	.word	0x000000ff
        /*0a98*/ 	.word	0x00022830
        /*0a9c*/ 	.short	0x010a
        /*0a9e*/ 	.byte	0x1a
	.zero		1


	//   ....[31]....
        /*0aa0*/ 	.word	0x00005120
        /*0aa4*/ 	.word	0x000000ff
        /*0aa8*/ 	.word	0x00000000
        /*0aac*/ 	.short	0x0101
        /*0aae*/ 	.byte	0x06
	.zero		1


	//   ....[32]....
        /*0ab0*/ 	.word	0x00007a40
        /*0ab4*/ 	.word	0x000000ff
        /*0ab8*/ 	.word	0x00022850
        /*0abc*/ 	.short	0x010a
        /*0abe*/ 	.byte	0x1a
	.zero		1


	//   ....[33]....
        /*0ac0*/ 	.word	0x00007a80
        /*0ac4*/ 	.word	0x000000ff
        /*0ac8*/ 	.word	0x00022850
        /*0acc*/ 	.short	0x010a
        /*0ace*/ 	.byte	0x1a
	.zero		1


	//   ....[34]....
        /*0ad0*/ 	.word	0x00007da0
        /*0ad4*/ 	.word	0x000000ff
        /*0ad8*/ 	.word	0x00000000
        /*0adc*/ 	.short	0x0101
        /*0ade*/ 	.byte	0x1a
	.zero		1


	//   ....[35]....
        /*0ae0*/ 	.word	0x000081a0
        /*0ae4*/ 	.word	0x000000ff
        /*0ae8*/ 	.word	0x00022830
        /*0aec*/ 	.short	0x010a
        /*0aee*/ 	.byte	0x18
	.zero		1


	//   ....[36]....
        /*0af0*/ 	.word	0x000081e0
        /*0af4*/ 	.word	0x000000ff
        /*0af8*/ 	.word	0x00022830
        /*0afc*/ 	.short	0x010a
        /*0afe*/ 	.byte	0x18
	.zero		1


	//   ....[37]....
        /*0b00*/ 	.word	0x00008410
        /*0b04*/ 	.word	0x000000ff
        /*0b08*/ 	.word	0x00000000
        /*0b0c*/ 	.short	0x0101
        /*0b0e*/ 	.byte	0x06
	.zero		1


	//   ....[38]....
        /*0b10*/ 	.word	0x00009a80
        /*0b14*/ 	.word	0x000000ff
        /*0b18*/ 	.word	0x00022850
        /*0b1c*/ 	.short	0x010a
        /*0b1e*/ 	.byte	0x18
	.zero		1


	//   ....[39]....
        /*0b20*/ 	.word	0x00009ac0
        /*0b24*/ 	.word	0x000000ff
        /*0b28*/ 	.word	0x00022850
        /*0b2c*/ 	.short	0x010a
        /*0b2e*/ 	.byte	0x18
	.zero		1


	//   ....[40]....
        /*0b30*/ 	.word	0x00009dc0
        /*0b34*/ 	.word	0x000000ff
        /*0b38*/ 	.word	0x00000000
        /*0b3c*/ 	.short	0x0101
        /*0b3e*/ 	.byte	0x18
	.zero		1


	//   ....[41]....
        /*0b40*/ 	.word	0x00009f40
        /*0b44*/ 	.word	0x000000ff
        /*0b48*/ 	.word	0x00022830
        /*0b4c*/ 	.short	0x010a
        /*0b4e*/ 	.byte	0x17
	.zero		1


	//   ....[42]....
        /*0b50*/ 	.word	0x00009f80
        /*0b54*/ 	.word	0x000000ff
        /*0b58*/ 	.word	0x00022830
        /*0b5c*/ 	.short	0x010a
        /*0b5e*/ 	.byte	0x17
	.zero		1


	//   ....[43]....
        /*0b60*/ 	.word	0x0000a1c0
        /*0b64*/ 	.word	0x000000ff
        /*0b68*/ 	.word	0x00000000
        /*0b6c*/ 	.short	0x0101
        /*0b6e*/ 	.byte	0x06
	.zero		1


	//   ....[44]....
        /*0b70*/ 	.word	0x0000cae0
        /*0b74*/ 	.word	0x000000ff
        /*0b78*/ 	.word	0x00022850
        /*0b7c*/ 	.short	0x010a
        /*0b7e*/ 	.byte	0x17
	.zero		1


	//   ....[45]....
        /*0b80*/ 	.word	0x0000cb20
        /*0b84*/ 	.word	0x000000ff
        /*0b88*/ 	.word	0x00022850
        /*0b8c*/ 	.short	0x010a
        /*0b8e*/ 	.byte	0x17
	.zero		1


	//   ....[46]....
        /*0b90*/ 	.word	0x0000ce40
        /*0b94*/ 	.word	0x000000ff
        /*0b98*/ 	.word	0x00000000
        /*0b9c*/ 	.short	0x0101
        /*0b9e*/ 	.byte	0x17
	.zero		1


	//   ....[47]....
        /*0ba0*/ 	.word	0x0000f4d0
        /*0ba4*/ 	.word	0x000000ff
        /*0ba8*/ 	.word	0x00000000
        /*0bac*/ 	.short	0x0101
        /*0bae*/ 	.byte	0x08
	.zero		1


	//   ....[48]....
        /*0bb0*/ 	.word	0x0000fd70
        /*0bb4*/ 	.word	0x000000ff
        /*0bb8*/ 	.word	0x00000000
        /*0bbc*/ 	.short	0x0101
        /*0bbe*/ 	.byte	0x08
	.zero		1


	//   ....[49]....
        /*0bc0*/ 	.word	0x00014700
        /*0bc4*/ 	.word	0x00000013
        /*0bc8*/ 	.word	0x00022840
        /*0bcc*/ 	.short	0x010a
        /*0bce*/ 	.byte	0x3f
	.zero		1


	//   ....[50]....
        /*0bd0*/ 	.word	0x00014d30
        /*0bd4*/ 	.word	0x00000013
        /*0bd8*/ 	.word	0x00022830
        /*0bdc*/ 	.short	0x0107
        /*0bde*/ 	.byte	0x3f
	.zero		1


	//   ....[51]....
        /*0be0*/ 	.word	0x00014e00
        /*0be4*/ 	.word	0x00000013
        /*0be8*/ 	.word	0x00022830
        /*0bec*/ 	.short	0x0101
        /*0bee*/ 	.byte	0x3f
	.zero		1


	//   ....[52]....
        /*0bf0*/ 	.word	0x00015850
        /*0bf4*/ 	.word	0x00000011
        /*0bf8*/ 	.word	0x00022800
        /*0bfc*/ 	.short	0x0107
        /*0bfe*/ 	.byte	0x3f
	.zero		1


	//   ....[53]....
        /*0c00*/ 	.word	0x00015940
        /*0c04*/ 	.word	0x00000011
        /*0c08*/ 	.word	0x00022800
        /*0c0c*/ 	.short	0x0101
        /*0c0e*/ 	.byte	0x3f
	.zero		1


	//   ....[54]....
        /*0c10*/ 	.word	0x00015960
        /*0c14*/ 	.word	0x00000011
        /*0c18*/ 	.word	0x00022820
        /*0c1c*/ 	.short	0x010a
        /*0c1e*/ 	.byte	0x3f
	.zero		1


	//   ....[55]....
        /*0c20*/ 	.word	0x000159f0
        /*0c24*/ 	.word	0x00000013
        /*0c28*/ 	.word	0x00022860
        /*0c2c*/ 	.short	0x010a
        /*0c2e*/ 	.byte	0x3f
	.zero		1


	//   ....[56]....
        /*0c30*/ 	.word	0x00016150
        /*0c34*/ 	.word	0x00000013
        /*0c38*/ 	.word	0x00022850
        /*0c3c*/ 	.short	0x0107
        /*0c3e*/ 	.byte	0x3f
	.zero		1


	//   ....[57]....
        /*0c40*/ 	.word	0x00016220
        /*0c44*/ 	.word	0x00000013
        /*0c48*/ 	.word	0x00022850
        /*0c4c*/ 	.short	0x0101
        /*0c4e*/ 	.byte	0x3f
	.zero		1


	//   ....[58]....
        /*0c50*/ 	.word	0x00016570
        /*0c54*/ 	.word	0x0000000a
        /*0c58*/ 	.word	0x00022840
        /*0c5c*/ 	.short	0x010a
        /*0c5e*/ 	.byte	0x3f
	.zero		1


	//   ....[59]....
        /*0c60*/ 	.word	0x00016920
        /*0c64*/ 	.word	0x0000000a
        /*0c68*/ 	.word	0x00022830
        /*0c6c*/ 	.short	0x0107
        /*0c6e*/ 	.byte	0x3f
	.zero		1


	//   ....[60]....
        /*0c70*/ 	.word	0x000169e0
        /*0c74*/ 	.word	0x0000000a
        /*0c78*/ 	.word	0x00022830
        /*0c7c*/ 	.short	0x0101
        /*0c7e*/ 	.byte	0x3f
	.zero		1


	//   ....[61]....
        /*0c80*/ 	.word	0x00016a10
        /*0c84*/ 	.word	0x0000000a
        /*0c88*/ 	.word	0x00022860
        /*0c8c*/ 	.short	0x010a
        /*0c8e*/ 	.byte	0x3f
	.zero		1


	//   ....[62]....
        /*0c90*/ 	.word	0x00016f10
        /*0c94*/ 	.word	0x0000000a
        /*0c98*/ 	.word	0x00022850
        /*0c9c*/ 	.short	0x0107
        /*0c9e*/ 	.byte	0x3f
	.zero		1


	//   ....[63]....
        /*0ca0*/ 	.word	0x00016fd0
        /*0ca4*/ 	.word	0x0000000a
        /*0ca8*/ 	.word	0x00022850
        /*0cac*/ 	.short	0x0101
        /*0cae*/ 	.byte	0x3f
	.zero		1


	//   ....[64]....
        /*0cb0*/ 	.word	0x00018260
        /*0cb4*/ 	.word	0x00000005
        /*0cb8*/ 	.word	0x00022820
        /*0cbc*/ 	.short	0x010a
        /*0cbe*/ 	.byte	0x3f
	.zero		1


	//   ....[65]....
        /*0cc0*/ 	.word	0x000183e0
        /*0cc4*/ 	.word	0x00000003
        /*0cc8*/ 	.word	0x00022840
        /*0ccc*/ 	.short	0x010a
        /*0cce*/ 	.byte	0x3f
	.zero		1


	//   ....[66]....
        /*0cd0*/ 	.word	0x00018480
        /*0cd4*/ 	.word	0x00000005
        /*0cd8*/ 	.word	0x00022840
        /*0cdc*/ 	.short	0x010a
        /*0cde*/ 	.byte	0x3f
	.zero		1


	//   ....[67]....
        /*0ce0*/ 	.word	0x000184c0
        /*0ce4*/ 	.word	0x00000003
        /*0ce8*/ 	.word	0x00022860
        /*0cec*/ 	.short	0x010a
        /*0cee*/ 	.byte	0x3f
	.zero		1


	//   ....[68]....
        /*0cf0*/ 	.word	0x00018500
        /*0cf4*/ 	.word	0x00000005
        /*0cf8*/ 	.word	0x00022860
        /*0cfc*/ 	.short	0x010a
        /*0cfe*/ 	.byte	0x3f
	.zero		1


	//   ....[69]....
        /*0d00*/ 	.word	0x00018560
        /*0d04*/ 	.word	0x00000006
        /*0d08*/ 	.word	0x00022800
        /*0d0c*/ 	.short	0x010a
        /*0d0e*/ 	.byte	0x3f
	.zero		1


	//   ....[70]....
        /*0d10*/ 	.word	0x000185c0
        /*0d14*/ 	.word	0x00000003
        /*0d18*/ 	.word	0x00022830
        /*0d1c*/ 	.short	0x010a
        /*0d1e*/ 	.byte	0x3f
	.zero		1


	//   ....[71]....
        /*0d20*/ 	.word	0x00018620
        /*0d24*/ 	.word	0x00000009
        /*0d28*/ 	.word	0x00022850
        /*0d2c*/ 	.short	0x010a
        /*0d2e*/ 	.byte	0x3f
	.zero		1


	//   ....[72]....
        /*0d30*/ 	.word	0x00018680
        /*0d34*/ 	.word	0x00000004
        /*0d38*/ 	.word	0x00022830
        /*0d3c*/ 	.short	0x010a
        /*0d3e*/ 	.byte	0x3f
	.zero		1


	//   ....[73]....
        /*0d40*/ 	.word	0x000186e0
        /*0d44*/ 	.word	0x00000008
        /*0d48*/ 	.word	0x00022850
        /*0d4c*/ 	.short	0x010a
        /*0d4e*/ 	.byte	0x3f
	.zero		1


	//   ....[74]....
        /*0d50*/ 	.word	0x00018740
        /*0d54*/ 	.word	0x00000003
        /*0d58*/ 	.word	0x00022830
        /*0d5c*/ 	.short	0x010a
        /*0d5e*/ 	.byte	0x3f
	.zero		1


	//   ....[75]....
        /*0d60*/ 	.word	0x000187a0
        /*0d64*/ 	.word	0x00000009
        /*0d68*/ 	.word	0x00022850
        /*0d6c*/ 	.short	0x010a
        /*0d6e*/ 	.byte	0x3f
	.zero		1


	//   ....[76]....
        /*0d70*/ 	.word	0x00018800
        /*0d74*/ 	.word	0x00000004
        /*0d78*/ 	.word	0x00022830
        /*0d7c*/ 	.short	0x010a
        /*0d7e*/ 	.byte	0x3f
	.zero		1


	//   ....[77]....
        /*0d80*/ 	.word	0x00018860
        /*0d84*/ 	.word	0x00000008
        /*0d88*/ 	.word	0x00022850
        /*0d8c*/ 	.short	0x010a
        /*0d8e*/ 	.byte	0x3f
	.zero		1


	//   ....[78]....
        /*0d90*/ 	.word	0x00018980
        /*0d94*/ 	.word	0x00000013
        /*0d98*/ 	.word	0x00022840
        /*0d9c*/ 	.short	0x010a
        /*0d9e*/ 	.byte	0x3f
	.zero		1


	//   ....[79]....
        /*0da0*/ 	.word	0x00019c50
        /*0da4*/ 	.word	0x00000011
        /*0da8*/ 	.word	0x00022820
        /*0dac*/ 	.short	0x010a
        /*0dae*/ 	.byte	0x3f
	.zero		1


	//   ....[80]....
        /*0db0*/ 	.word	0x00019ca0
        /*0db4*/ 	.word	0x00000013
        /*0db8*/ 	.word	0x00022860
        /*0dbc*/ 	.short	0x010a
        /*0dbe*/ 	.byte	0x3f
	.zero		1


	//   ....[81]....
        /*0dc0*/ 	.word	0x0001a5f0
        /*0dc4*/ 	.word	0x0000000a
        /*0dc8*/ 	.word	0x00022840
        /*0dcc*/ 	.short	0x010a
        /*0dce*/ 	.byte	0x3f
	.zero		1


	//   ....[82]....
        /*0dd0*/ 	.word	0x0001acc0
        /*0dd4*/ 	.word	0x0000000a
        /*0dd8*/ 	.word	0x00022860
        /*0ddc*/ 	.short	0x010a
        /*0dde*/ 	.byte	0x3f
	.zero		1


	//   ....[83]....
        /*0de0*/ 	.word	0x0001be20
        /*0de4*/ 	.word	0x00000005
        /*0de8*/ 	.word	0x00022820
        /*0dec*/ 	.short	0x010a
        /*0dee*/ 	.byte	0x3f
	.zero		1


	//   ....[84]....
        /*0df0*/ 	.word	0x0001bfc0
        /*0df4*/ 	.word	0x00000003
        /*0df8*/ 	.word	0x00022840
        /*0dfc*/ 	.short	0x010a
        /*0dfe*/ 	.byte	0x3f
	.zero		1


	//   ....[85]....
        /*0e00*/ 	.word	0x0001c010
        /*0e04*/ 	.word	0x00000005
        /*0e08*/ 	.word	0x00022840
        /*0e0c*/ 	.short	0x010a
        /*0e0e*/ 	.byte	0x3f
	.zero		1


	//   ....[86]....
        /*0e10*/ 	.word	0x0001c060
        /*0e14*/ 	.word	0x00000003
        /*0e18*/ 	.word	0x00022860
        /*0e1c*/ 	.short	0x010a
        /*0e1e*/ 	.byte	0x3f
	.zero		1


	//----- nvinfo : EIATTR_NUM_MBARRIERS
	.align		4
.L_1342:
        /*0e20*/ 	.byte	0x03, 0x38
        /*0e22*/ 	.short	0x0016


	//----- nvinfo : EIATTR_EXIT_INSTR_OFFSETS
	.align		4
        /*0e24*/ 	.byte	0x04, 0x1c
        /*0e26*/ 	.short	(.L_1344 - .L_1343)


	//   ....[0]....
.L_1343:
        /*0e28*/ 	.word	0x000009a0


	//   ....[1]....
        /*0e2c*/ 	.word	0x00012130


	//   ....[2]....
        /*0e30*/ 	.word	0x00018550


	//----- nvinfo : EIATTR_MAX_THREADS
	.align		4
.L_1344:
        /*0e34*/ 	.byte	0x04, 0x05
        /*0e36*/ 	.short	(.L_1346 - .L_1345)
.L_1345:
        /*0e38*/ 	.word	0x00000180
        /*0e3c*/ 	.word	0x00000001
        /*0e40*/ 	.word	0x00000001


	//----- nvinfo : EIATTR_CRS_STACK_SIZE
	.align		4
.L_1346:
        /*0e44*/ 	.byte	0x04, 0x1e
        /*0e46*/ 	.short	(.L_1348 - .L_1347)
.L_1347:
        /*0e48*/ 	.word	0x00000000


	//----- nvinfo : EIATTR_CBANK_PARAM_SIZE
	.align		4
.L_1348:
        /*0e4c*/ 	.byte	0x03, 0x19
        /*0e4e*/ 	.short	0x0af0


	//----- nvinfo : EIATTR_PARAM_CBANK
	.align		4
        /*0e50*/ 	.byte	0x04, 0x0a
        /*0e52*/ 	.short	(.L_1350 - .L_1349)
	.align		4
.L_1349:
        /*0e54*/ 	.word	index@(.nv.constant0._ZN7cutlass13device_kernelIN5flash11enable_sm90INS1_16FlashAttnFwdSm90INS1_25CollectiveMainloopFwdSm90ILi2EN4cute5tupleIJNS5_1CILi1EEES8_S8_EEENS6_IJNS7_ILi128EEENS7_ILi96EEENS7_ILi64EEEEEELi256ENS_6half_tEfNS_4arch4Sm90ELb0ELb1ELb0ELb1ELb1ELb0ELb0ELb1ELb0ELb1ELb1ELb0EEENS1_21CollectiveEpilogueFwdINS6_IJSA_NS7_ILi256EEESB_EEES9_SE_SG_Li256ELb1ELb1ELb1ELb0EEENS1_36VarlenDynamicPersistentTileSchedulerILi128ELi96ELi256ELi128ELb1ELb1ELb1ELb1ELb0ELb1EEEEEEEEEvNT_6ParamsE)
        /*0e58*/ 	.short	0x0210
        /*0e5a*/ 	.short	0x0af0


	//----- nvinfo : EIATTR_SW_WAR
	.align		4
.L_1350:
        /*0e5c*/ 	.byte	0x04, 0x36
        /*0e5e*/ 	.short	(.L_1352 - .L_1351)
.L_1351:
        /*0e60*/ 	.word	0x00000008
.L_1352:


//--------------------- .nv.info._ZN7cutlass13device_kernelIN5flash11enable_sm90INS1_16FlashAttnFwdSm90INS1_25CollectiveMainloopFwdSm90ILi2EN4cute5tupleIJNS5_1CILi1EEES8_S8_EEENS6_IJNS7_ILi128EEENS7_ILi96EEENS7_ILi64EEEEEELi256ENS_6half_tEfNS_4arch4Sm90ELb0ELb1ELb0ELb1ELb1ELb1ELb0ELb1ELb0ELb1ELb1ELb0EEENS1_21CollectiveEpilogueFwdINS6_IJSA_NS7_ILi256EEESB_EEES9_SE_SG_Li256ELb1ELb1ELb1ELb0EEENS1_36VarlenDynamicPersistentTileSchedulerILi128ELi96ELi256ELi128ELb1ELb1ELb1ELb1ELb0ELb1EEEEEEEEEvNT_6ParamsE --------------------------
	.section	.nv.info._ZN7cutlass13device_kernelIN5flash11enable_sm90INS1_16FlashAttnFwdSm90INS1_25CollectiveMainloopFwdSm90ILi2EN4cute5tupleIJNS5_1CILi1EEES8_S8_EEENS6_IJNS7_ILi128EEENS7_ILi96EEENS7_ILi64EEEEEELi256ENS_6half_tEfNS_4arch4Sm90ELb0ELb1ELb0ELb1ELb1ELb1ELb0ELb1ELb0ELb1ELb1ELb0EEENS1_21CollectiveEpilogueFwdINS6_IJSA_NS7_ILi256EEESB_EEES9_SE_SG_Li256ELb1ELb1ELb1ELb0EEENS1_36VarlenDynamicPersistentTileSchedulerILi128ELi96ELi256ELi128ELb1ELb1ELb1ELb1ELb0ELb1EEEEEEEEEvNT_6ParamsE,"",@"SHT_CUDA_INFO"
	.sectionflags	@""
	.align	4


	//----- nvinfo : EIATTR_CUDA_API_VERSION
	.align		4
        /*0000*/ 	.byte	0x04, 0x37
        /*0002*/ 	.short	(.L_1354 - .L_1353)
.L_1353:
        /*0004*/ 	.word	0x00000082


	//----- nvinfo : EIATTR_KPARAM_INFO
	.align		4
.L_1354:
        /*0008*/ 	.byte	0x04, 0x17
        /*000a*/ 	.short	(.L_1356 - .L_1355)
.L_1355:
        /*000c*/ 	.word	0x00000000
        /*0010*/ 	.short	0x0000
        /*0012*/ 	.short	0x0070
        /*0014*/ 	.byte	0x00, 0xf0, 0x01, 0x2a


	//----- nvinfo : EIATTR_SPARSE_MMA_MASK
	.align		4
.L_1356:
        /*0018*/ 	.byte	0x03, 0x50
        /*001a*/ 	.short	0x0000


	//----- nvinfo : EIATTR_MAXREG_COUNT
	.align		4
        /*001c*/ 	.byte	0x03, 0x1b
        /*001e*/ 	.short	0x00a8


	//----- nvinfo : EIATTR_NUM_BARRIERS
	.align		4
        /*0020*/ 	.byte	0x02, 0x4c
        /*0022*/ 	.byte	0x10
	.zero		1


	//----- nvinfo : EIATTR_EXTERNS
	.align		4
        /*0024*/ 	.byte	0x04, 0x0f
        /*0026*/ 	.short	(.L_1358 - .L_1357)


	//   ....[0]....
	.align		4
.L_1357:
        /*0028*/ 	.word	index@(__assertfail)


	//----- nvinfo : EIATTR_ANNOTATIONS
	.align		4
.L_1358:
        /*002c*/ 	.byte	0x04, 0x55
        /*002e*/ 	.short	(.L_1360 - .L_1359)


	//   ....[0]....
.L_1359:
        /* <DEDUP_REMOVED lines=24> */


	//----- nvinfo : EIATTR_MERCURY_ISA_VERSION
	.align		4
.L_1360:
        /*01a0*/ 	.byte	0x03, 0x5f
        /*01a2*/ 	.short	0x0101


	//----- nvinfo : EIATTR_UNUSED_LOAD_BYTE_OFFSET
	.align		4
        /*01a4*/ 	.byte	0x04, 0x44
        /*01a6*/ 	.short	(.L_1362 - .L_1361)


	//   ....[0]....
.L_1361:
        /*01a8*/ 	.word	0x00000ae0
        /*01ac*/ 	.word	0x0000fff0


	//   ....[1]....
        /*01b0*/ 	.word	0x0001fc10
        /*01b4*/ 	.word	0x0000fff0


	//----- nvinfo : EIATTR_INT_WARP_WIDE_INSTR_OFFSETS
	.align		4
.L_1362:
        /*01b8*/ 	.byte	0x04, 0x31
        /*01ba*/ 	.short	(.L_1364 - .L_1363)


	//   ....[0]....
.L_1363:
        /*01bc*/ 	.word	0x00000180


	//   ....[1]....
        /*01c0*/ 	.word	0x000001c0


	//   ....[2]....
        /*01c4*/ 	.word	0x00000230


	//   ....[3]....
        /*01c8*/ 	.word	0x00028410


	//   ....[4]....
        /*01cc*/ 	.word	0x000284a0


	//   ....[5]....
        /*01d0*/ 	.word	0x0002b7a0


	//   ....[6]....
        /*01d4*/ 	.word	0x0002b830


	//----- nvinfo : EIATTR_COOP_GROUP_MASK_REGIDS
	.align		4
.L_1364:
        /*01d8*/ 	.byte	0x04, 0x29
        /*01da*/ 	.short	(.L_1366 - .L_1365)


	//   ....[0]....
.L_1365:
        /*01dc*/ 	.word	0xffffffff


	//   ....[1]....
        /*01e0*/ 	.word	0xffffffff


	//   ....[2]....
        /*01e4*/ 	.word	0xffffffff


	//   ....[3]....
        /*01e8*/ 	.word	0xffffffff


	//   ....[4]....
        /*01ec*/ 	.word	0xffffffff


	//   ....[5]....
        /*01f0*/ 	.word	0xffffffff


	//   ....[6]....
        /*01f4*/ 	.word	0xffffffff


	//   ....[7]....
        /*01f8*/ 	.word	0xffffffff


	//   ....[8]....
        /*01fc*/ 	.word	0xffffffff


	//   ....[9]....
        /*0200*/ 	.word	0xffffffff


	//   ....[10]....
        /*0204*/ 	.word	0xffffffff


	//   ....[11]....
        /*0208*/ 	.word	0xffffffff


	//   ....[12]....
        /*020c*/ 	.word	0xffffffff


	//   ....[13]....
        /*0210*/ 	.word	0xffffffff


	//   ....[14]....
        /*0214*/ 	.word	0xffffffff


	//   ....[15]....
        /*0218*/ 	.word	0xffffffff


	//   ....[16]....
        /*021c*/ 	.word	0xffffffff


	//   ....[17]....
        /*0220*/ 	.word	0xffffffff


	//   ....[18]....
        /*0224*/ 	.word	0xffffffff


	//   ....[19]....
        /*0228*/ 	.word	0xffffffff


	//   ....[20]....
        /*022c*/ 	.word	0xffffffff


	//   ....[21]....
        /*0230*/ 	.word	0xffffffff


	//   ....[22]....
        /*0234*/ 	.word	0xffffffff


	//   ....[23]....
        /*0238*/ 	.word	0xffffffff


	//   ....[24]....
        /*023c*/ 	.word	0xffffffff


	//   ....[25]....
        /*0240*/ 	.word	0xffffffff


	//   ....[26]....
        /*0244*/ 	.word	0xffffffff


	//   ....[27]....
        /*0248*/ 	.word	0xffffffff


	//   ....[28]....
        /*024c*/ 	.word	0xffffffff


	//   ....[29]....
        /*0250*/ 	.word	0xffffffff


	//   ....[30]....
        /*0254*/ 	.word	0xffffffff


	//   ....[31]....
        /*0258*/ 	.word	0xffffffff


	//   ....[32]....
        /*025c*/ 	.word	0xffffffff


	//   ....[33]....
        /*0260*/ 	.word	0xffffffff


	//   ....[34]....
        /*0264*/ 	.word	0xffffffff


	//   ....[35]....
        /*0268*/ 	.word	0xffffffff


	//   ....[36]....
        /*026c*/ 	.word	0xffffffff


	//   ....[37]....
        /*0270*/ 	.word	0xffffffff


	//   ....[38]....
        /*0274*/ 	.word	0xffffffff


	//   ....[39]....
        /*0278*/ 	.word	0xffffffff


	//   ....[40]....
        /*027c*/ 	.word	0xffffffff


	//   ....[41]....
        /*0280*/ 	.word	0xffffffff


	//   ....[42]....
        /*0284*/ 	.word	0xffffffff


	//   ....[43]....
        /*0288*/ 	.word	0xffffffff


	//   ....[44]....
        /*028c*/ 	.word	0xffffffff


	//   ....[45]....
        /*0290*/ 	.word	0xffffffff


	//   ....[46]....
        /*0294*/ 	.word	0xffffffff


	//   ....[47]....
        /*0298*/ 	.word	0xffffffff


	//   ....[48]....
        /*029c*/ 	.word	0xffffffff


	//   ....[49]....
        /*02a0*/ 	.word	0xffffffff


	//   ....[50]....
        /*02a4*/ 	.word	0xffffffff


	//   ....[51]....
        /*02a8*/ 	.word	0xffffffff


	//   ....[52]....
        /*02ac*/ 	.word	0xffffffff


	//   ....[53]....
        /*02b0*/ 	.word	0xffffffff


	//   ....[54]....
        /*02b4*/ 	.word	0xffffffff


	//   ....[55]....
        /*02b8*/ 	.word	0xffffffff


	//   ....[56]....
        /*02bc*/ 	.word	0xffffffff


	//   ....[57]....
        /*02c0*/ 	.word	0xffffffff


	//   ....[58]....
        /*02c4*/ 	.word	0xffffffff


	//   ....[59]....
        /*02c8*/ 	.word	0xffffffff


	//   ....[60]....
        /*02cc*/ 	.word	0xffffffff


	//   ....[61]....
        /*02d0*/ 	.word	0xffffffff


	//   ....[62]....
        /*02d4*/ 	.word	0xffffffff


	//   ....[63]....
        /*02d8*/ 	.word	0xffffffff


	//   ....[64]....
        /*02dc*/ 	.word	0xffffffff


	//   ....[65]....
        /*02e0*/ 	.word	0xffffffff


	//   ....[66]....
        /*02e4*/ 	.word	0xffffffff


	//   ....[67]....
        /*02e8*/ 	.word	0xffffffff


	//   ....[68]....
        /*02ec*/ 	.word	0xffffffff


	//   ....[69]....
        /*02f0*/ 	.word	0xffffffff


	//   ....[70]....
        /*02f4*/ 	.word	0xffffffff


	//   ....[71]....
        /*02f8*/ 	.word	0xffffffff


	//   ....[72]....
        /*02fc*/ 	.word	0xffffffff


	//   ....[73]....
        /*0300*/ 	.word	0xffffffff


	//   ....[74]....
        /*0304*/ 	.word	0xffffffff


	//   ....[75]....
        /*0308*/ 	.word	0xffffffff


	//   ....[76]....
        /*030c*/ 	.word	0xffffffff


	//   ....[77]....
        /*0310*/ 	.word	0xffffffff


	//   ....[78]....
        /*0314*/ 	.word	0xffffffff


	//   ....[79]....
        /*0318*/ 	.word	0xffffffff


	//   ....[80]....
        /*031c*/ 	.word	0xffffffff


	//   ....[81]....
        /*0320*/ 	.word	0xffffffff


	//   ....[82]....
        /*0324*/ 	.word	0xffffffff


	//   ....[83]....
        /*0328*/ 	.word	0xffffffff


	//   ....[84]....
        /*032c*/ 	.word	0xffffffff


	//   ....[85]....
        /*0330*/ 	.word	0xffffffff


	//   ....[86]....
        /*0334*/ 	.word	0xffffffff


	//   ....[87]....
        /*0338*/ 	.word	0xffffffff


	//   ....[88]....
        /*033c*/ 	.word	0xffffffff


	//   ....[89]....
        /*0340*/ 	.word	0xffffffff


	//   ....[90]....
        /*0344*/ 	.word	0xffffffff


	//   ....[91]....
        /*0348*/ 	.word	0xffffffff


	//   ....[92]....
        /*034c*/ 	.word	0xffffffff


	//   ....[93]....
        /*0350*/ 	.word	0xffffffff


	//   ....[94]....
        /*0354*/ 	.word	0xffffffff


	//   ....[95]....
        /*0358*/ 	.word	0xffffffff


	//   ....[96]....
        /*035c*/ 	.word	0xffffffff


	//   ....[97]....
        /*0360*/ 	.word	0xffffffff


	//   ....[98]....
        /*0364*/ 	.word	0xffffffff


	//   ....[99]....
        /*0368*/ 	.word	0xffffffff


	//   ....[100]....
        /*036c*/ 	.word	0xffffffff


	//   ....[101]....
        /*0370*/ 	.word	0xffffffff


	//   ....[102]....
        /*0374*/ 	.word	0xffffffff


	//   ....[103]....
        /*0378*/ 	.word	0xffffffff


	//   ....[104]....
        /*037c*/ 	.word	0xffffffff


	//   ....[105]....
        /*0380*/ 	.word	0xffffffff


	//   ....[106]....
        /*0384*/ 	.word	0xffffffff


	//   ....[107]....
        /*0388*/ 	.word	0xffffffff


	//   ....[108]....
        /*038c*/ 	.word	0xffffffff


	//   ....[109]....
        /*0390*/ 	.word	0xffffffff


	//   ....[110]....
        /*0394*/ 	.word	0xffffffff


	//   ....[111]....
        /*0398*/ 	.word	0xffffffff


	//   ....[112]....
        /*039c*/ 	.word	0xffffffff


	//   ....[113]....
        /*03a0*/ 	.word	0xffffffff


	//   ....[114]....
        /*03a4*/ 	.word	0xffffffff


	//   ....[115]....
        /*03a8*/ 	.word	0xffffffff


	//   ....[116]....
        /*03ac*/ 	.word	0xffffffff


	//   ....[117]....
        /*03b0*/ 	.word	0xffffffff


	//   ....[118]....
        /*03b4*/ 	.word	0xffffffff


	//   ....[119]....
        /*03b8*/ 	.word	0xffffffff


	//   ....[120]....
        /*03bc*/ 	.word	0xffffffff


	//   ....[121]....
        /*03c0*/ 	.word	0xffffffff


	//   ....[122]....
        /*03c4*/ 	.word	0xffffffff


	//   ....[123]....
        /*03c8*/ 	.word	0xffffffff


	//   ....[124]....
        /*03cc*/ 	.word	0xffffffff


	//   ....[125]....
        /*03d0*/ 	.word	0xffffffff


	//   ....[126]....
        /*03d4*/ 	.word	0xffffffff


	//   ....[127]....
        /*03d8*/ 	.word	0xffffffff


	//   ....[128]....
        /*03dc*/ 	.word	0xffffffff


	//   ....[129]....
        /*03e0*/ 	.word	0xffffffff


	//   ....[130]....
        /*03e4*/ 	.word	0xffffffff


	//   ....[131]....
        /*03e8*/ 	.word	0xffffffff


	//   ....[132]....
        /*03ec*/ 	.word	0xffffffff


	//   ....[133]....
        /*03f0*/ 	.word	0xffffffff


	//   ....[134]....
        /*03f4*/ 	.word	0xffffffff


	//   ....[135]....
        /*03f8*/ 	.word	0xffffffff


	//   ....[136]....
        /*03fc*/ 	.word	0xffffffff


	//   ....[137]....
        /*0400*/ 	.word	0xffffffff


	//   ....[138]....
        /*0404*/ 	.word	0xffffffff


	//   ....[139]....
        /*0408*/ 	.word	0xffffffff


	//   ....[140]....
        /*040c*/ 	.word	0xffffffff


	//   ....[141]....
        /*0410*/ 	.word	0xffffffff


	//   ....[142]....
        /*0414*/ 	.word	0xffffffff


	//   ....[143]....
        /*0418*/ 	.word	0xffffffff


	//   ....[144]....
        /*041c*/ 	.word	0xffffffff


	//   ....[145]....
        /*0420*/ 	.word	0xffffffff


	//   ....[146]....
        /*0424*/ 	.word	0xffffffff


	//   ....[147]....
        /*0428*/ 	.word	0xffffffff


	//   ....[148]....
        /*042c*/ 	.word	0xffffffff


	//   ....[149]....
        /*0430*/ 	.word	0xffffffff


	//   ....[150]....
        /*0434*/ 	.word	0xffffffff


	//   ....[151]....
        /*0438*/ 	.word	0xffffffff


	//   ....[152]....
        /*043c*/ 	.word	0xffffffff


	//   ....[153]....
        /*0440*/ 	.word	0xffffffff


	//   ....[154]....
        /*0444*/ 	.word	0xffffffff


	//   ....[155]....
        /*0448*/ 	.word	0xffffffff


	//   ....[156]....
        /*044c*/ 	.word	0xffffffff


	//   ....[157]....
        /*0450*/ 	.word	0xffffffff


	//   ....[158]....
        /*0454*/ 	.word	0xffffffff


	//   ....[159]....
        /*0458*/ 	.word	0xffffffff


	//   ....[160]....
        /*045c*/ 	.word	0xffffffff


	//   ....[161]....
        /*0460*/ 	.word	0xffffffff


	//   ....[162]....
        /*0464*/ 	.word	0xffffffff


	//   ....[163]....
        /*0468*/ 	.word	0xffffffff


	//   ....[164]....
        /*046c*/ 	.word	0xffffffff


	//   ....[165]....
        /*0470*/ 	.word	0xffffffff


	//   ....[166]....
        /*0474*/ 	.word	0xffffffff


	//   ....[167]....
        /*0478*/ 	.word	0xffffffff


	//   ....[168]....
        /*047c*/ 	.word	0xffffffff


	//   ....[169]....
        /*0480*/ 	.word	0xffffffff


	//   ....[170]....
        /*0484*/ 	.word	0xffffffff


	//   ....[171]....
        /*0488*/ 	.word	0xffffffff


	//   ....[172]....
        /*048c*/ 	.word	0xffffffff


	//   ....[173]....
        /*0490*/ 	.word	0xffffffff


	//   ....[174]....
        /*0494*/ 	.word	0xffffffff


	//   ....[175]....
        /*0498*/ 	.word	0xffffffff


	//   ....[176]....
        /*049c*/ 	.word	0xffffffff


	//   ....[177]....
        /*04a0*/ 	.word	0xffffffff


	//   ....[178]....
        /*04a4*/ 	.word	0xffffffff


	//   ....[179]....
        /*04a8*/ 	.word	0xffffffff


	//   ....[180]....
        /*04ac*/ 	.word	0xffffffff


	//   ....[181]....
        /*04b0*/ 	.word	0xffffffff


	//   ....[182]....
        /*04b4*/ 	.word	0xffffffff


	//   ....[183]....
        /*04b8*/ 	.word	0xffffffff


	//   ....[184]....
        /*04bc*/ 	.word	0xffffffff


	//   ....[185]....
        /*04c0*/ 	.word	0x0500000f


	//   ....[186]....
        /*04c4*/ 	.word	0x0500000f


	//   ....[187]....
        /*04c8*/ 	.word	0x0500000f


	//   ....[188]....
        /*04cc*/ 	.word	0x0500000f


	//   ....[189]....
        /*04d0*/ 	.word	0x0500000f


	//   ....[190]....
        /*04d4*/ 	.word	0x0500000f


	//   ....[191]....
        /*04d8*/ 	.word	0x0500000f


	//   ....[192]....
        /*04dc*/ 	.word	0x0500000f


	//   ....[193]....
        /*04e0*/ 	.word	0x0500000f


	//   ....[194]....
        /*04e4*/ 	.word	0x0500000f


	//   ....[195]....
        /*04e8*/ 	.word	0x0500000f


	//   ....[196]....
        /*04ec*/ 	.word	0x0500000f


	//   ....[197]....
        /*04f0*/ 	.word	0x0500000f


	//   ....[198]....
        /*04f4*/ 	.word	0x0500000f


	//   ....[199]....
        /*04f8*/ 	.word	0x0500000f


	//   ....[200]....
        /*04fc*/ 	.word	0x0500000f


	//   ....[201]....
        /*0500*/ 	.word	0x0500000f


	//   ....[202]....
        /*0504*/ 	.word	0x0500000f


	//   ....[203]....
        /*0508*/ 	.word	0x0500000f


	//   ....[204]....
        /*050c*/ 	.word	0x0500000f


	//   ....[205]....
        /*0510*/ 	.word	0x0500000f


	//   ....[206]....
        /*0514*/ 	.word	0x0500000f


	//   ....[207]....
        /*0518*/ 	.word	0x0500000f


	//   ....[208]....
        /*051c*/ 	.word	0x0500000f


	//   ....[209]....
        /*0520*/ 	.word	0x0500000f


	//   ....[210]....
        /*0524*/ 	.word	0x0500000f


	//   ....[211]....
        /*0528*/ 	.word	0x0500000f


	//   ....[212]....
        /*052c*/ 	.word	0x0500000f


	//   ....[213]....
        /*0530*/ 	.word	0x0500000f


	//   ....[214]....
        /*0534*/ 	.word	0x0500000f


	//   ....[215]....
        /*0538*/ 	.word	0x0500000f


	//   ....[216]....
        /*053c*/ 	.word	0x0500000f


	//   ....[217]....
        /*0540*/ 	.word	0x0500000f


	//   ....[218]....
        /*0544*/ 	.word	0x0500000f


	//   ....[219]....
        /*0548*/ 	.word	0x0500000f


	//   ....[220]....
        /*054c*/ 	.word	0x0500000f


	//   ....[221]....
        /*0550*/ 	.word	0x0500000f


	//   ....[222]....
        /*0554*/ 	.word	0x0500000f


	//   ....[223]....
        /*0558*/ 	.word	0x0500000f


	//   ....[224]....
        /*055c*/ 	.word	0x0500000f


	//   ....[225]....
        /*0560*/ 	.word	0x0500000f


	//   ....[226]....
        /*0564*/ 	.word	0x0500000f


	//   ....[227]....
        /*0568*/ 	.word	0x0500000f


	//   ....[228]....
        /*056c*/ 	.word	0x0500000f


	//   ....[229]....
        /*0570*/ 	.word	0x0500000f


	//   ....[230]....
        /*0574*/ 	.word	0x0500000f


	//   ....[231]....
        /*0578*/ 	.word	0x0500000f


	//   ....[232]....
        /*057c*/ 	.word	0x0500000f


	//   ....[233]....
        /*0580*/ 	.word	0x0500000f


	//   ....[234]....
        /*0584*/ 	.word	0x0500000f


	//   ....[235]....
        /*0588*/ 	.word	0x0500000f


	//   ....[236]....
        /*058c*/ 	.word	0x0500000f


	//   ....[237]....
        /*0590*/ 	.word	0x0500000f


	//   ....[238]....
        /*0594*/ 	.word	0x0500000f


	//   ....[239]....
        /*0598*/ 	.word	0x0500000f


	//   ....[240]....
        /*059c*/ 	.word	0x0500000f


	//   ....[241]....
        /*05a0*/ 	.word	0x0500000f


	//   ....[242]....
        /*05a4*/ 	.word	0x0500000f


	//   ....[243]....
        /*05a8*/ 	.word	0x0500000f


	//   ....[244]....
        /*05ac*/ 	.word	0x0500000f


	//   ....[245]....
        /*05b0*/ 	.word	0x0500000f


	//   ....[246]....
        /*05b4*/ 	.word	0x0500000f


	//   ....[247]....
        /*05b8*/ 	.word	0x0500000f


	//   ....[248]....
        /*05bc*/ 	.word	0x0500000f


	//   ....[249]....
        /*05c0*/ 	.word	0x0500000f


	//   ....[250]....
        /*05c4*/ 	.word	0x0500000f


	//   ....[251]....
        /*05c8*/ 	.word	0x0500000f


	//   ....[252]....
        /*05cc*/ 	.word	0x0500000f


	//   ....[253]....
        /*05d0*/ 	.word	0x0500000f


	//   ....[254]....
        /*05d4*/ 	.word	0x0500000f


	//   ....[255]....
        /*05d8*/ 	.word	0x0500000f


	//   ....[0]....
        /*05dc*/ 	.word	0x0500000f


	//   ....[1]....
        /*05e0*/ 	.word	0x0500000f


	//   ....[2]....
        /*05e4*/ 	.word	0x0500000f


	//   ....[3]....
        /*05e8*/ 	.word	0x0500000f


	//   ....[4]....
        /*05ec*/ 	.word	0x0500000f


	//   ....[5]....
        /*05f0*/ 	.word	0x0500000f


	//   ....[6]....
        /*05f4*/ 	.word	0x0500000f


	//   ....[7]....
        /*05f8*/ 	.word	0x0500000f


	//   ....[8]....
        /*05fc*/ 	.word	0x0500000f


	//   ....[9]....
        /*0600*/ 	.word	0x0500000f


	//   ....[10]....
        /*0604*/ 	.word	0x0500000f


	//   ....[11]....
        /*0608*/ 	.word	0x0500000f


	//   ....[12]....
        /*060c*/ 	.word	0x0500000f


	//   ....[13]....
        /*0610*/ 	.word	0x0500000f


	//   ....[14]....
        /*0614*/ 	.word	0x0500000f


	//   ....[15]....
        /*0618*/ 	.word	0x0500000f


	//   ....[16]....
        /*061c*/ 	.word	0x0500000f


	//   ....[17]....
        /*0620*/ 	.word	0x0500000f


	//   ....[18]....
        /*0624*/ 	.word	0x0500000f


	//   ....[19]....
        /*0628*/ 	.word	0x0500000f


	//   ....[20]....
        /*062c*/ 	.word	0x0500000f


	//   ....[21]....
        /*0630*/ 	.word	0x0500000f


	//   ....[22]....
        /*0634*/ 	.word	0x0500000f


	//   ....[23]....
        /*0638*/ 	.word	0x0500000f


	//   ....[24]....
        /*063c*/ 	.word	0x0500000f


	//   ....[25]....
        /*0640*/ 	.word	0x0500000f


	//   ....[26]....
        /*0644*/ 	.word	0x0500000f


	//   ....[27]....
        /*0648*/ 	.word	0x0500000f


	//   ....[28]....
        /*064c*/ 	.word	0x0500000f


	//   ....[29]....
        /*0650*/ 	.word	0x0500000f


	//   ....[30]....
        /*0654*/ 	.word	0x0500000f


	//   ....[31]....
        /*0658*/ 	.word	0x0500000f


	//   ....[32]....
        /*065c*/ 	.word	0x0500000f


	//   ....[33]....
        /*0660*/ 	.word	0x0500000f


	//   ....[34]....
        /*0664*/ 	.word	0x0500000f


	//   ....[35]....
        /*0668*/ 	.word	0x0500000f


	//   ....[36]....
        /*066c*/ 	.word	0x0500000f


	//   ....[37]....
        /*0670*/ 	.word	0x0500000f


	//   ....[38]....
        /*0674*/ 	.word	0x0500000f


	//   ....[39]....
        /*0678*/ 	.word	0x0500000f


	//   ....[40]....
        /*067c*/ 	.word	0x0500000f


	//   ....[41]....
        /*0680*/ 	.word	0x0500000f


	//   ....[42]....
        /*0684*/ 	.word	0x0500000f


	//   ....[43]....
        /*0688*/ 	.word	0x0500000f


	//   ....[44]....
        /*068c*/ 	.word	0x0500000f


	//   ....[45]....
        /*0690*/ 	.word	0x0500000f


	//   ....[46]....
        /*0694*/ 	.word	0x0500000f


	//   ....[47]....
        /*0698*/ 	.word	0x0500000f


	//   ....[48]....
        /*069c*/ 	.word	0x0500000f


	//   ....[49]....
        /*06a0*/ 	.word	0x0500000f


	//   ....[50]....
        /*06a4*/ 	.word	0x0500000f


	//   ....[51]....
        /*06a8*/ 	.word	0x0500000f


	//   ....[52]....
        /*06ac*/ 	.word	0x0500000f


	//   ....[53]....
        /*06b0*/ 	.word	0x0500000f


	//   ....[54]....
        /*06b4*/ 	.word	0x0500000f


	//   ....[55]....
        /*06b8*/ 	.word	0x0500000f


	//   ....[56]....
        /*06bc*/ 	.word	0x0500000f


	//   ....[57]....
        /*06c0*/ 	.word	0x0500000f


	//   ....[58]....
        /*06c4*/ 	.word	0x0500000f


	//   ....[59]....
        /*06c8*/ 	.word	0x0500000f


	//   ....[60]....
        /*06cc*/ 	.word	0x0500000f


	//   ....[61]....
        /*06d0*/ 	.word	0x0500000f


	//   ....[62]....
        /*06d4*/ 	.word	0x0500000f


	//   ....[63]....
        /*06d8*/ 	.word	0xffffffff


	//   ....[64]....
        /*06dc*/ 	.word	0xffffffff


	//   ....[65]....
        /*06e0*/ 	.word	0xffffffff


	//   ....[66]....
        /*06e4*/ 	.word	0xffffffff


	//   ....[67]....
        /*06e8*/ 	.word	0xffffffff


	//   ....[68]....
        /*06ec*/ 	.word	0xffffffff


	//----- nvinfo : EIATTR_COOP_GROUP_INSTR_OFFSETS
	.align		4
.L_1366:
        /*06f0*/ 	.byte	0x04, 0x28
        /*06f2*/ 	.short	(.L_1368 - .L_1367)


	//   ....[0]....
.L_1367:
        /*06f4*/ 	.word	0x000000c0


	//   ....[1]....
        /*06f8*/ 	.word	0x00000190


	//   ....[2]....
        /*06fc*/ 	.word	0x000001e0


	//   ....[3]....
        /*0700*/ 	.word	0x00000410


	//   ....[4]....
        /*0704*/ 	.word	0x00000570


	//   ....[5]....
        /*0708*/ 	.word	0x00000690


	//   ....[6]....
        /*070c*/ 	.word	0x000007f0


	//   ....[7]....
        /*0710*/ 	.word	0x000033e0


	//   ....[8]....
        /*0714*/ 	.word	0x000033f0


	//   ....[9]....
        /*0718*/ 	.word	0x00003ae0


	//   ....[10]....
        /*071c*/ 	.word	0x00003af0


	//   ....[11]....
        /*0720*/ 	.word	0x00004810


	//   ....[12]....
        /*0724*/ 	.word	0x00004820


	//   ....[13]....
        /*0728*/ 	.word	0x00004f50


	//   ....[14]....
        /*072c*/ 	.word	0x00004f60


	//   ....[15]....
        /*0730*/ 	.word	0x00005900


	//   ....[16]....
        /*0734*/ 	.word	0x00005910


	//   ....[17]....
        /*0738*/ 	.word	0x00005a20


	//   ....[18]....
        /*073c*/ 	.word	0x00005a30


	//   ....[19]....
        /*0740*/ 	.word	0x00005e10


	//   ....[20]....
        /*0744*/ 	.word	0x00005e20


	//   ....[21]....
        /*0748*/ 	.word	0x00006270


	//   ....[22]....
        /*074c*/ 	.word	0x00006290


	//   ....[23]....
        /*0750*/ 	.word	0x00007540


	//   ....[24]....
        /*0754*/ 	.word	0x00008090


	//   ....[25]....
        /*0758*/ 	.word	0x000080a0


	//   ....[26]....
        /*075c*/ 	.word	0x000080b0


	//   ....[27]....
        /*0760*/ 	.word	0x000080c0


	//   ....[28]....
        /*0764*/ 	.word	0x00008400


	//   ....[29]....
        /*0768*/ 	.word	0x00008410


	//   ....[30]....
        /*076c*/ 	.word	0x00008420


	//   ....[31]....
        /*0770*/ 	.word	0x00008430


	//   ....[32]....
        /*0774*/ 	.word	0x00009670


	//   ....[33]....
        /*0778*/ 	.word	0x00009690


	//   ....[34]....
        /*077c*/ 	.word	0x000096a0


	//   ....[35]....
        /*0780*/ 	.word	0x000096b0


	//   ....[36]....
        /*0784*/ 	.word	0x00009790


	//   ....[37]....
        /*0788*/ 	.word	0x000097b0


	//   ....[38]....
        /*078c*/ 	.word	0x000097c0


	//   ....[39]....
        /*0790*/ 	.word	0x00009850


	//   ....[40]....
        /*0794*/ 	.word	0x0000b8d0


	//   ....[41]....
        /*0798*/ 	.word	0x0000bae0


	//   ....[42]....
        /*079c*/ 	.word	0x0000cb40


	//   ....[43]....
        /*07a0*/ 	.word	0x0000ccb0


	//   ....[44]....
        /*07a4*/ 	.word	0x0000cd80


	//   ....[45]....
        /*07a8*/ 	.word	0x0000ce00


	//   ....[46]....
        /*07ac*/ 	.word	0x00012a20


	//   ....[47]....
        /*07b0*/ 	.word	0x00012ab0


	//   ....[48]....
        /*07b4*/ 	.word	0x00012b70


	//   ....[49]....
        /*07b8*/ 	.word	0x00012bb0


	//   ....[50]....
        /*07bc*/ 	.word	0x00018450


	//   ....[51]....
        /*07c0*/ 	.word	0x00018d60


	//   ....[52]....
        /*07c4*/ 	.word	0x000197a0


	//   ....[53]....
        /*07c8*/ 	.word	0x000198a0


	//   ....[54]....
        /*07cc*/ 	.word	0x00019900


	//   ....[55]....
        /*07d0*/ 	.word	0x00019930


	//   ....[56]....
        /*07d4*/ 	.word	0x0001ebd0


	//   ....[57]....
        /*07d8*/ 	.word	0x0001ebf0


	//   ....[58]....
        /*07dc*/ 	.word	0x0001ec30


	//   ....[59]....
        /*07e0*/ 	.word	0x0001ec60


	//   ....[60]....
        /*07e4*/ 	.word	0x00020ea0


	//   ....[61]....
        /*07e8*/ 	.word	0x00020ed0


	//   ....[62]....
        /*07ec*/ 	.word	0x00020f00


	//   ....[63]....
        /*07f0*/ 	.word	0x00020f10


	//   ....[64]....
        /*07f4*/ 	.word	0x000218c0


	//   ....[65]....
        /*07f8*/ 	.word	0x000218d0


	//   ....[66]....
        /*07fc*/ 	.word	0x00021aa0


	//   ....[67]....
        /*0800*/ 	.word	0x00021ab0


	//   ....[68]....
        /*0804*/ 	.word	0x00021c80


	//   ....[69]....
        /*0808*/ 	.word	0x00021c90


	//   ....[70]....
        /*080c*/ 	.word	0x00021e60


	//   ....[71]....
        /*0810*/ 	.word	0x00021e70


	//   ....[72]....
        /*0814*/ 	.word	0x000223c0


	//   ....[73]....
        /*0818*/ 	.word	0x000223d0


	//   ....[74]....
        /*081c*/ 	.word	0x00023080


	//   ....[75]....
        /*0820*/ 	.word	0x00023090


	//   ....[76]....
        /*0824*/ 	.word	0x00024550


	//   ....[77]....
        /*0828*/ 	.word	0x00024560


	//   ....[78]....
        /*082c*/ 	.word	0x00024740


	//   ....[79]....
        /*0830*/ 	.word	0x00024750


	//   ....[80]....
        /*0834*/ 	.word	0x00024920


	//   ....[81]....
        /*0838*/ 	.word	0x00024930


	//   ....[82]....
        /*083c*/ 	.word	0x00024b00


	//   ....[83]....
        /*0840*/ 	.word	0x00024b10


	//   ....[84]....
        /*0844*/ 	.word	0x00024d30


	//   ....[85]....
        /*0848*/ 	.word	0x00024f40


	//   ....[86]....
        /*084c*/ 	.word	0x00024f70


	//   ....[87]....
        /*0850*/ 	.word	0x00024fa0


	//   ....[88]....
        /*0854*/ 	.word	0x00024fd0


	//   ....[89]....
        /*0858*/ 	.word	0x00025000


	//   ....[90]....
        /*085c*/ 	.word	0x00025030


	//   ....[91]....
        /*0860*/ 	.word	0x000251c0


	//   ....[92]....
        /*0864*/ 	.word	0x000251f0


	//   ....[93]....
        /*0868*/ 	.word	0x00025220


	//   ....[94]....
        /*086c*/ 	.word	0x00025250


	//   ....[95]....
        /*0870*/ 	.word	0x00025280


	//   ....[96]....
        /*0874*/ 	.word	0x000252b0


	//   ....[97]....
        /*0878*/ 	.word	0x00025340


	//   ....[98]....
        /*087c*/ 	.word	0x00025370


	//   ....[99]....
        /*0880*/ 	.word	0x00025380


	//   ....[100]....
        /*0884*/ 	.word	0x000253c0


	//   ....[101]....
        /*0888*/ 	.word	0x00026b60


	//   ....[102]....
        /*088c*/ 	.word	0x00028fa0


	//   ....[103]....
        /*0890*/ 	.word	0x00028fc0


	//   ....[104]....
        /*0894*/ 	.word	0x00029050


	//   ....[105]....
        /*0898*/ 	.word	0x00029070


	//   ....[106]....
        /*089c*/ 	.word	0x000290f0


	//   ....[107]....
        /*08a0*/ 	.word	0x00029110


	//   ....[108]....
        /*08a4*/ 	.word	0x00029190


	//   ....[109]....
        /*08a8*/ 	.word	0x000291b0


	//   ....[110]....
        /*08ac*/ 	.word	0x00029230


	//   ....[111]....
        /*08b0*/ 	.word	0x00029250


	//   ....[112]....
        /*08b4*/ 	.word	0x00029260


	//   ....[113]....
        /*08b8*/ 	.word	0x00029270


	//   ....[114]....
        /*08bc*/ 	.word	0x00029ab0


	//   ....[115]....
        /*08c0*/ 	.word	0x00029ae0


	//   ....[116]....
        /*08c4*/ 	.word	0x00029ba0


	//   ....[117]....
        /*08c8*/ 	.word	0x00029bb0


	//   ....[118]....
        /*08cc*/ 	.word	0x00029c40


	//   ....[119]....
        /*08d0*/ 	.word	0x00029c50


	//   ....[120]....
        /*08d4*/ 	.word	0x00029ce0


	//   ....[121]....
        /*08d8*/ 	.word	0x00029cf0


	//   ....[122]....
        /*08dc*/ 	.word	0x00029d80


	//   ....[123]....
        /*08e0*/ 	.word	0x00029d90


	//   ....[124]....
        /*08e4*/ 	.word	0x00029e20


	//   ....[125]....
        /*08e8*/ 	.word	0x00029e30


	//   ....[126]....
        /*08ec*/ 	.word	0x00029eb0


	//   ....[127]....
        /*08f0*/ 	.word	0x00029ec0


	//   ....[128]....
        /*08f4*/ 	.word	0x00029ed0


	//   ....[129]....
        /*08f8*/ 	.word	0x00029ee0


	//   ....[130]....
        /*08fc*/ 	.word	0x0002a340


	//   ....[131]....
        /*0900*/ 	.word	0x0002a370


	//   ....[132]....
        /*0904*/ 	.word	0x0002a3c0


	//   ....[133]....
        /*0908*/ 	.word	0x0002a480


	//   ....[134]....
        /*090c*/ 	.word	0x0002a490


	//   ....[135]....
        /*0910*/ 	.word	0x0002a4c0


	//   ....[136]....
        /*0914*/ 	.word	0x0002a550


	//   ....[137]....
        /*0918*/ 	.word	0x0002a600


	//   ....[138]....
        /*091c*/ 	.word	0x0002a610


	//   ....[139]....
        /*0920*/ 	.word	0x0002a640


	//   ....[140]....
        /*0924*/ 	.word	0x0002a650


	//   ....[141]....
        /*0928*/ 	.word	0x0002a6e0


	//   ....[142]....
        /*092c*/ 	.word	0x0002adf0


	//   ....[143]....
        /*0930*/ 	.word	0x0002ae10


	//   ....[144]....
        /*0934*/ 	.word	0x0002ae60


	//   ....[145]....
        /*0938*/ 	.word	0x0002ae70


	//   ....[146]....
        /*093c*/ 	.word	0x0002aeb0


	//   ....[147]....
        /*0940*/ 	.word	0x0002aec0


	//   ....[148]....
        /*0944*/ 	.word	0x0002af00


	//   ....[149]....
        /*0948*/ 	.word	0x0002af10


	//   ....[150]....
        /*094c*/ 	.word	0x0002af50


	//   ....[151]....
        /*0950*/ 	.word	0x0002af60


	//   ....[152]....
        /*0954*/ 	.word	0x0002af70


	//   ....[153]....
        /*0958*/ 	.word	0x0002afb0


	//   ....[154]....
        /*095c*/ 	.word	0x0002b2d0


	//   ....[155]....
        /*0960*/ 	.word	0x0002b2f0


	//   ....[156]....
        /*0964*/ 	.word	0x0002b300


	//   ....[157]....
        /*0968*/ 	.word	0x0002b310


	//   ....[158]....
        /*096c*/ 	.word	0x0002b330


	//   ....[159]....
        /*0970*/ 	.word	0x0002b3a0


	//   ....[160]....
        /*0974*/ 	.word	0x0002b410


	//   ....[161]....
        /*0978*/ 	.word	0x0002b430


	//   ....[162]....
        /*097c*/ 	.word	0x0002b440


	//   ....[163]....
        /*0980*/ 	.word	0x0002b4a0


	//   ....[164]....
        /*0984*/ 	.word	0x0002b4c0


	//   ....[165]....
        /*0988*/ 	.word	0x0002b520


	//   ....[166]....
        /*098c*/ 	.word	0x0002ba60


	//   ....[167]....
        /*0990*/ 	.word	0x0002ba90


	//   ....[168]....
        /*0994*/ 	.word	0x0002baf0


	//   ....[169]....
        /*0998*/ 	.word	0x0002bb20


	//   ....[170]....
        /*099c*/ 	.word	0x0002bb50


	//   ....[171]....
        /*09a0*/ 	.word	0x0002bb80


	//   ....[172]....
        /*09a4*/ 	.word	0x0002bbb0


	//   ....[173]....
        /*09a8*/ 	.word	0x0002bbe0


	//   ....[174]....
        /*09ac*/ 	.word	0x0002bd80


	//   ....[175]....
        /*09b0*/ 	.word	0x0002bdb0


	//   ....[176]....
        /*09b4*/ 	.word	0x0002bde0


	//   ....[177]....
        /*09b8*/ 	.word	0x0002be10


	//   ....[178]....
        /*09bc*/ 	.word	0x0002be40


	//   ....[179]....
        /*09c0*/ 	.word	0x0002be70


	//   ....[180]....
        /*09c4*/ 	.word	0x0002bf30


	//   ....[181]....
        /*09c8*/ 	.word	0x0002bf50


	//   ....[182]....
        /*09cc*/ 	.word	0x0002bf70


	//   ....[183]....
        /*09d0*/ 	.word	0x0002bfd0


	//   ....[184]....
        /*09d4*/ 	.word	0x0002c9f0


	//   ....[185]....
        /*09d8*/ 	.word	0x0002cd10


	//   ....[186]....
        /*09dc*/ 	.word	0x0002cda0


	//   ....[187]....
        /*09e0*/ 	.word	0x0002ce30


	//   ....[188]....
        /*09e4*/ 	.word	0x0002cec0


	//   ....[189]....
        /*09e8*/ 	.word	0x0002cfa0


	//   ....[190]....
        /*09ec*/ 	.word	0x0002d030


	//   ....[191]....
        /*09f0*/ 	.word	0x0002d0d0


	//   ....[192]....
        /*09f4*/ 	.word	0x0002d160


	//   ....[193]....
        /*09f8*/ 	.word	0x0002d240


	//   ....[194]....
        /*09fc*/ 	.word	0x0002d2d0


	//   ....[195]....
        /*0a00*/ 	.word	0x0002d360


	//   ....[196]....
        /*0a04*/ 	.word	0x0002d3f0


	//   ....[197]....
        /*0a08*/ 	.word	0x0002d530


	//   ....[198]....
        /*0a0c*/ 	.word	0x0002d5d0


	//   ....[199]....
        /*0a10*/ 	.word	0x0002d660


	//   ....[200]....
        /*0a14*/ 	.word	0x0002d6b0


	//   ....[201]....
        /*0a18*/ 	.word	0x0002d700


	//   ....[202]....
        /*0a1c*/ 	.word	0x0002d7a0


	//   ....[203]....
        /*0a20*/ 	.word	0x0002d830


	//   ....[204]....
        /*0a24*/ 	.word	0x0002d880


	//   ....[205]....
        /*0a28*/ 	.word	0x0002d8d0


	//   ....[206]....
        /*0a2c*/ 	.word	0x0002d9d0


	//   ....[207]....
        /*0a30*/ 	.word	0x0002da80


	//   ....[208]....
        /*0a34*/ 	.word	0x0002db00


	//   ....[209]....
        /*0a38*/ 	.word	0x0002db70


	//   ....[210]....
        /*0a3c*/ 	.word	0x0002dc80


	//   ....[211]....
        /*0a40*/ 	.word	0x0002dd80


	//   ....[212]....
        /*0a44*/ 	.word	0x0002de50


	//   ....[213]....
        /*0a48*/ 	.word	0x0002dea0


	//   ....[214]....
        /*0a4c*/ 	.word	0x0002e150


	//   ....[215]....
        /*0a50*/ 	.word	0x0002e1a0


	//   ....[216]....
        /*0a54*/ 	.word	0x0002e230


	//   ....[217]....
        /*0a58*/ 	.word	0x0002e2c0


	//   ....[218]....
        /*0a5c*/ 	.word	0x0002e350


	//   ....[219]....
        /*0a60*/ 	.word	0x0002e3e0


	//   ....[220]....
        /*0a64*/ 	.word	0x0002e470


	//   ....[221]....
        /*0a68*/ 	.word	0x0002e500


	//   ....[222]....
        /*0a6c*/ 	.word	0x0002e580


	//   ....[223]....
        /*0a70*/ 	.word	0x0002e5d0


	//   ....[224]....
        /*0a74*/ 	.word	0x0002e670


	//   ....[225]....
        /*0a78*/ 	.word	0x0002e700


	//   ....[226]....
        /*0a7c*/ 	.word	0x0002e780


	//   ....[227]....
        /*0a80*/ 	.word	0x0002e7d0


	//   ....[228]....
        /*0a84*/ 	.word	0x0002e860


	//   ....[229]....
        /*0a88*/ 	.word	0x0002e8f0


	//   ....[230]....
        /*0a8c*/ 	.word	0x0002e980


	//   ....[231]....
        /*0a90*/ 	.word	0x0002ea10


	//   ....[232]....
        /*0a94*/ 	.word	0x0002eaa0


	//   ....[233]....
        /*0a98*/ 	.word	0x0002eb30


	//   ....[234]....
        /*0a9c*/ 	.word	0x0002ebf0


	//   ....[235]....
        /*0aa0*/ 	.word	0x0002eec0


	//   ....[236]....
        /*0aa4*/ 	.word	0x0002efb0


	//   ....[237]....
        /*0aa8*/ 	.word	0x0002f050


	//   ....[238]....
        /*0aac*/ 	.word	0x0002f0b0


	//   ....[239]....
        /*0ab0*/ 	.word	0x0002f1a0


	//   ....[240]....
        /*0ab4*/ 	.word	0x0002f210


	//   ....[241]....
        /*0ab8*/ 	.word	0x0002f300


	//   ....[242]....
        /*0abc*/ 	.word	0x0002f370


	//   ....[243]....
        /*0ac0*/ 	.word	0x0002f460


	//   ....[244]....
        /*0ac4*/ 	.word	0x0002f4d0


	//   ....[245]....
        /*0ac8*/ 	.word	0x0002f5c0


	//   ....[246]....
        /*0acc*/ 	.word	0x0002f630


	//   ....[247]....
        /*0ad0*/ 	.word	0x0002f6d0


	//   ....[248]....
        /*0ad4*/ 	.word	0x0002f7c0


	//   ....[249]....
        /*0ad8*/ 	.word	0x0002f830


	//   ....[250]....
        /*0adc*/ 	.word	0x0002f890


	//   ....[251]....
        /*0ae0*/ 	.word	0x0002f980


	//   ....[252]....
        /*0ae4*/ 	.word	0x0002f9e0


	//   ....[253]....
        /*0ae8*/ 	.word	0x0002fae0


	//   ....[254]....
        /*0aec*/ 	.word	0x0002fb40


	//   ....[255]....
        /*0af0*/ 	.word	0x0002fc40


	//   ....[0]....
        /*0af4*/ 	.word	0x0002fca0


	//   ....[1]....
        /*0af8*/ 	.word	0x0002fda0


	//   ....[2]....
        /*0afc*/ 	.word	0x0002fe00


	//   ....[3]....
        /*0b00*/ 	.word	0x0002ff00


	//   ....[4]....
        /*0b04*/ 	.word	0x0002ff60


	//   ....[5]....
        /*0b08*/ 	.word	0x00030060


	//   ....[6]....
        /*0b0c*/ 	.word	0x000300c0


	//   ....[7]....
        /*0b10*/ 	.word	0x00030160


	//   ....[8]....
        /*0b14*/ 	.word	0x000302e0


	//   ....[9]....
        /*0b18*/ 	.word	0x000303c0


	//   ....[10]....
        /*0b1c*/ 	.word	0x00030470


	//   ....[11]....
        /*0b20*/ 	.word	0x00030580


	//   ....[12]....
        /*0b24*/ 	.word	0x000305e0


	//   ....[13]....
        /*0b28*/ 	.word	0x000306f0


	//   ....[14]....
        /*0b2c*/ 	.word	0x00030750


	//   ....[15]....
        /*0b30*/ 	.word	0x00030860


	//   ....[16]....
        /*0b34*/ 	.word	0x000308c0


	//   ....[17]....
        /*0b38*/ 	.word	0x000309d0


	//   ....[18]....
        /*0b3c*/ 	.word	0x00030a30


	//   ....[19]....
        /*0b40*/ 	.word	0x00030af0


	//   ....[20]....
        /*0b44*/ 	.word	0x00030c50


	//   ....[21]....
        /*0b48*/ 	.word	0x00030cf0


	//   ....[22]....
        /*0b4c*/ 	.word	0x00030d50


	//   ....[23]....
        /*0b50*/ 	.word	0x00030e00


	//   ....[24]....
        /*0b54*/ 	.word	0x00030e60


	//   ....[25]....
        /*0b58*/ 	.word	0x00030f10


	//   ....[26]....
        /*0b5c*/ 	.word	0x00030f70


	//   ....[27]....
        /*0b60*/ 	.word	0x00031020


	//   ....[28]....
        /*0b64*/ 	.word	0x00031080


	//   ....[29]....
        /*0b68*/ 	.word	0x00031130


	//   ....[30]....
        /*0b6c*/ 	.word	0x00031190


	//   ....[31]....
        /*0b70*/ 	.word	0x00031240


	//   ....[32]....
        /*0b74*/ 	.word	0x00031330


	//   ....[33]....
        /*0b78*/ 	.word	0x000313d0


	//   ....[34]....
        /*0b7c*/ 	.word	0x00031430


	//   ....[35]....
        /*0b80*/ 	.word	0x00031500


	//   ....[36]....
        /*0b84*/ 	.word	0x00031560


	//   ....[37]....
        /*0b88*/ 	.word	0x00031630


	//   ....[38]....
        /*0b8c*/ 	.word	0x00031690


	//   ....[39]....
        /*0b90*/ 	.word	0x00031760


	//   ....[40]....
        /*0b94*/ 	.word	0x000317c0


	//   ....[41]....
        /*0b98*/ 	.word	0x00031890


	//   ....[42]....
        /*0b9c*/ 	.word	0x000318f0


	//   ....[43]....
        /*0ba0*/ 	.word	0x000319c0


	//   ....[44]....
        /*0ba4*/ 	.word	0x00031a50


	//   ....[45]....
        /*0ba8*/ 	.word	0x00031af0


	//   ....[46]....
        /*0bac*/ 	.word	0x00031c70


	//   ....[47]....
        /*0bb0*/ 	.word	0x00031ce0


	//   ....[48]....
        /*0bb4*/ 	.word	0x00031d50


	//   ....[49]....
        /*0bb8*/ 	.word	0x00031dc0


	//   ....[50]....
        /*0bbc*/ 	.word	0x00031e30


	//   ....[51]....
        /*0bc0*/ 	.word	0x00031eb0


	//   ....[52]....
        /*0bc4*/ 	.word	0x00031f30


	//   ....[53]....
        /*0bc8*/ 	.word	0x00031fc0


	//   ....[54]....
        /*0bcc*/ 	.word	0x00032030


	//   ....[55]....
        /*0bd0*/ 	.word	0x000320a0


	//   ....[56]....
        /*0bd4*/ 	.word	0x00032110


	//   ....[57]....
        /*0bd8*/ 	.word	0x00032190


	//   ....[58]....
        /*0bdc*/ 	.word	0x00032200


	//   ....[59]....
        /*0be0*/ 	.word	0x00032290


	//   ....[60]....
        /*0be4*/ 	.word	0x000322f0


	//   ....[61]....
        /*0be8*/ 	.word	0x00032380


	//   ....[62]....
        /*0bec*/ 	.word	0x000324b0


	//   ....[63]....
        /*0bf0*/ 	.word	0x000330a0


	//   ....[64]....
        /*0bf4*/ 	.word	0x000332f0


	//   ....[65]....
        /*0bf8*/ 	.word	0x000344b0


	//   ....[66]....
        /*0bfc*/ 	.word	0x000344e0


	//   ....[67]....
        /*0c00*/ 	.word	0x00034500


	//   ....[68]....
        /*0c04*/ 	.word	0x00034510


	//----- nvinfo : EIATTR_REG_RECONFIG
	.align		4
.L_1368:
        /*0c08*/ 	.byte	0x01, 0x54
	.zero		2


	//----- nvinfo : EIATTR_SYSCALL_OFFSETS
	.align		4
        /*0c0c*/ 	.byte	0x04, 0x46
        /*0c0e*/ 	.short	(.L_1370 - .L_1369)


	//   ....[0]....
.L_1369:
        /*0c10*/ 	.word	0x00002260


	//   ....[1]....
        /*0c14*/ 	.word	0x000023b0


	//   ....[2]....
        /*0c18*/ 	.word	0x000078c0


	//   ....[3]....
        /*0c1c*/ 	.word	0x00007e40


	//   ....[4]....
        /*0c20*/ 	.word	0x00028600


	//   ....[5]....
        /*0c24*/ 	.word	0x00028750


	//   ....[6]....
        /*0c28*/ 	.word	0x00028840


	//   ....[7]....
        /*0c2c*/ 	.word	0x00029720


	//----- nvinfo : EIATTR_MBARRIER_INSTR_OFFSETS
	.align		4
.L_1370:
        /*0c30*/ 	.byte	0x04, 0x39
        /*0c32*/ 	.short	(.L_1372 - .L_1371)


	//   ....[0]....
.L_1371:
        /*0c34*/ 	.word	0x000002c0
        /*0c38*/ 	.word	0x000000ff
        /*0c3c*/ 	.word	0x00022800
        /*0c40*/ 	.short	0x0100
        /*0c42*/ 	.byte	0x08
	.zero		1


	//   ....[1]....
        /*0c44*/ 	.word	0x000002d0
        /*0c48*/ 	.word	0x000000ff
        /*0c4c*/ 	.word	0x00022820
        /*0c50*/ 	.short	0x0100
        /*0c52*/ 	.byte	0x08
	.zero		1


	//   ....[2]....
        /*0c54*/ 	.word	0x000003c0
        /*0c58*/ 	.word	0x000000ff
        /*0c5c*/ 	.word	0x00022830
        /*0c60*/ 	.short	0x0100
        /*0c62*/ 	.byte	0x08
	.zero		1


	//   ....[3]....
        /*0c64*/ 	.word	0x000003d0
        /*0c68*/ 	.word	0x000000ff
        /*0c6c*/ 	.word	0x00022840
        /*0c70*/ 	.short	0x0100
        /*0c72*/ 	.byte	0x08
	.zero		1


	//   ....[4]....
        /*0c74*/ 	.word	0x000003e0
        /*0c78*/ 	.word	0x000000ff
        /*0c7c*/ 	.word	0x00022838
        /*0c80*/ 	.short	0x0100
        /*0c82*/ 	.byte	0x08
	.zero		1


	//   ....[5]....
        /*0c84*/ 	.word	0x000003f0
        /*0c88*/ 	.word	0x000000ff
        /*0c8c*/ 	.word	0x00022848
        /*0c90*/ 	.short	0x0100
        /*0c92*/ 	.byte	0x08
	.zero		1


	//   ....[6]....
        /*0c94*/ 	.word	0x00000520
        /*0c98*/ 	.word	0x000000ff
        /*0c9c*/ 	.word	0x00022850
        /*0ca0*/ 	.short	0x0100
        /*0ca2*/ 	.byte	0x08
	.zero		1


	//   ....[7]....
        /*0ca4*/ 	.word	0x00000530
        /*0ca8*/ 	.word	0x000000ff
        /*0cac*/ 	.word	0x00022860
        /*0cb0*/ 	.short	0x0100
        /*0cb2*/ 	.byte	0x08
	.zero		1


	//   ....[8]....
        /*0cb4*/ 	.word	0x00000540
        /*0cb8*/ 	.word	0x000000ff
        /*0cbc*/ 	.word	0x00022858
        /*0cc0*/ 	.short	0x0100
        /*0cc2*/ 	.byte	0x08
	.zero		1


	//   ....[9]....
        /*0cc4*/ 	.word	0x00000550
        /*0cc8*/ 	.word	0x000000ff
        /*0ccc*/ 	.word	0x00022868
        /*0cd0*/ 	.short	0x0100
        /*0cd2*/ 	.byte	0x08
	.zero		1


	//   ....[10]....
        /*0cd4*/ 	.word	0x00000640
        /*0cd8*/ 	.word	0x000000ff
        /*0cdc*/ 	.word	0x00022870
        /*0ce0*/ 	.short	0x0100
        /*0ce2*/ 	.byte	0x06
	.zero		1


	//   ....[11]....
        /*0ce4*/ 	.word	0x00000650
        /*0ce8*/ 	.word	0x000000ff
        /*0cec*/ 	.word	0x00022880
        /*0cf0*/ 	.short	0x0100
        /*0cf2*/ 	.byte	0x06
	.zero		1


	//   ....[12]....
        /*0cf4*/ 	.word	0x00000660
        /*0cf8*/ 	.word	0x000000ff
        /*0cfc*/ 	.word	0x00022878
        /*0d00*/ 	.short	0x0100
        /*0d02*/ 	.byte	0x06
	.zero		1


	//   ....[13]....
        /*0d04*/ 	.word	0x00000670
        /*0d08*/ 	.word	0x000000ff
        /*0d0c*/ 	.word	0x00022888
        /*0d10*/ 	.short	0x0100
        /*0d12*/ 	.byte	0x06
	.zero		1


	//   ....[14]....
        /*0d14*/ 	.word	0x000007a0
        /*0d18*/ 	.word	0x000000ff
        /*0d1c*/ 	.word	0x00022890
        /*0d20*/ 	.short	0x0100
        /*0d22*/ 	.byte	0x08
	.zero		1


	//   ....[15]....
        /*0d24*/ 	.word	0x000007b0
        /*0d28*/ 	.word	0x000000ff
        /*0d2c*/ 	.word	0x000228a0
        /*0d30*/ 	.short	0x0100
        /*0d32*/ 	.byte	0x08
	.zero		1


	//   ....[16]....
        /*0d34*/ 	.word	0x000007c0
        /*0d38*/ 	.word	0x000000ff
        /*0d3c*/ 	.word	0x00022898
        /*0d40*/ 	.short	0x0100
        /*0d42*/ 	.byte	0x08
	.zero		1


	//   ....[17]....
        /*0d44*/ 	.word	0x000007d0
        /*0d48*/ 	.word	0x000000ff
        /*0d4c*/ 	.word	0x000228a8
        /*0d50*/ 	.short	0x0100
        /*0d52*/ 	.byte	0x08
	.zero		1


	//   ....[18]....
        /*0d54*/ 	.word	0x00000900
        /*0d58*/ 	.word	0x000000ff
        /*0d5c*/ 	.word	0x000228b0
        /*0d60*/ 	.short	0x0100
        /*0d62*/ 	.byte	0x08
	.zero		1


	//   ....[19]....
        /*0d64*/ 	.word	0x00000910
        /*0d68*/ 	.word	0x000000ff
        /*0d6c*/ 	.word	0x000228c0
        /*0d70*/ 	.short	0x0100
        /*0d72*/ 	.byte	0x08
	.zero		1


	//   ....[20]....
        /*0d74*/ 	.word	0x00000920
        /*0d78*/ 	.word	0x000000ff
        /*0d7c*/ 	.word	0x000228b8
        /*0d80*/ 	.short	0x0100
        /*0d82*/ 	.byte	0x08
	.zero		1


	//   ....[21]....
        /*0d84*/ 	.word	0x00000930
        /*0d88*/ 	.word	0x000000ff
        /*0d8c*/ 	.word	0x000228c8
        /*0d90*/ 	.short	0x0100
        /*0d92*/ 	.byte	0x08
	.zero		1


	//   ....[22]....
        /*0d94*/ 	.word	0x00003390
        /*0d98*/ 	.word	0x00000043
        /*0d9c*/ 	.word	0x00022890
        /*0da0*/ 	.short	0x010a
        /*0da2*/ 	.byte	0x3f
	.zero		1


	//   ....[23]....
        /*0da4*/ 	.word	0x000047b0
        /*0da8*/ 	.word	0x00000043
        /*0dac*/ 	.word	0x00022890
        /*0db0*/ 	.short	0x010a
        /*0db2*/ 	.byte	0x3f
	.zero		1


	//   ....[24]....
        /*0db4*/ 	.word	0x00005760
        /*0db8*/ 	.word	0x00000043
        /*0dbc*/ 	.word	0x00022890
        /*0dc0*/ 	.short	0x010a
        /*0dc2*/ 	.byte	0x3f
	.zero		1


	//   ....[25]....
        /*0dc4*/ 	.word	0x00005c10
        /*0dc8*/ 	.word	0x00000004
        /*0dcc*/ 	.word	0x00000000
        /*0dd0*/ 	.short	0x0101
        /*0dd2*/ 	.byte	0x3f
	.zero		1


	//   ....[26]....
        /*0dd4*/ 	.word	0x00005c50
        /*0dd8*/ 	.word	0x00000043
        /*0ddc*/ 	.word	0x000228b0
        /*0de0*/ 	.short	0x010a
        /*0de2*/ 	.byte	0x3f
	.zero		1


	//   ....[27]....
        /*0de4*/ 	.word	0x00006770
        /*0de8*/ 	.word	0x00000043
        /*0dec*/ 	.word	0x00000000
        /*0df0*/ 	.short	0x0101
        /*0df2*/ 	.byte	0x3f
	.zero		1


	//   ....[28]....
        /*0df4*/ 	.word	0x00007bc0
        /*0df8*/ 	.word	0x00000002
        /*0dfc*/ 	.word	0x00022800
        /*0e00*/ 	.short	0x010a
        /*0e02*/ 	.byte	0x3f
	.zero		1


	//   ....[29]....
        /*0e04*/ 	.word	0x00007c10
        /*0e08*/ 	.word	0x00000002
        /*0e0c*/ 	.word	0x00022800
        /*0e10*/ 	.short	0x010a
        /*0e12*/ 	.byte	0x3f
	.zero		1


	//   ....[30]....
        /*0e14*/ 	.word	0x000086a0
        /*0e18*/ 	.word	0x00000002
        /*0e1c*/ 	.word	0x00022800
        /*0e20*/ 	.short	0x010a
        /*0e22*/ 	.byte	0x3f
	.zero		1


	//   ....[31]....
        /*0e24*/ 	.word	0x00009ae0
        /*0e28*/ 	.word	0x00000002
        /*0e2c*/ 	.word	0x00022800
        /*0e30*/ 	.short	0x010a
        /*0e32*/ 	.byte	0x3f
	.zero		1


	//   ....[32]....
        /*0e34*/ 	.word	0x0000b080
        /*0e38*/ 	.word	0x00000004
        /*0e3c*/ 	.word	0x00000000
        /*0e40*/ 	.short	0x010a
        /*0e42*/ 	.byte	0x3f
	.zero		1


	//   ....[33]....
        /*0e44*/ 	.word	0x0000b190
        /*0e48*/ 	.word	0x00000002
        /*0e4c*/ 	.word	0x00000000
        /*0e50*/ 	.short	0x010a
        /*0e52*/ 	.byte	0x3f
	.zero		1


	//   ....[34]....
        /*0e54*/ 	.word	0x0000b650
        /*0e58*/ 	.word	0x00000009
        /*0e5c*/ 	.word	0x00000000
        /*0e60*/ 	.short	0x0101
        /*0e62*/ 	.byte	0x3f
	.zero		1


	//   ....[35]....
        /*0e64*/ 	.word	0x0000e950
        /*0e68*/ 	.word	0x00000014
        /*0e6c*/ 	.word	0x00000000
        /*0e70*/ 	.short	0x010a
        /*0e72*/ 	.byte	0x3f
	.zero		1


	//   ....[36]....
        /*0e74*/ 	.word	0x0000e9b0
        /*0e78*/ 	.word	0x00000014
        /*0e7c*/ 	.word	0x00000000
        /*0e80*/ 	.short	0x010a
        /*0e82*/ 	.byte	0x3f
	.zero		1


	//   ....[37]....
        /*0e84*/ 	.word	0x00011c70
        /*0e88*/ 	.word	0x00000002
        /*0e8c*/ 	.word	0x00000000
        /*0e90*/ 	.short	0x0101
        /*0e92*/ 	.byte	0x3f
	.zero		1


	//   ....[38]....
        /*0e94*/ 	.word	0x000120f0
        /*0e98*/ 	.word	0x00000004
        /*0e9c*/ 	.word	0x00000000
        /*0ea0*/ 	.short	0x010a
        /*0ea2*/ 	.byte	0x3f
	.zero		1


	//   ....[39]....
        /*0ea4*/ 	.word	0x00012200
        /*0ea8*/ 	.word	0x00000002
        /*0eac*/ 	.word	0x00000000
        /*0eb0*/ 	.short	0x010a
        /*0eb2*/ 	.byte	0x3f
	.zero		1


	//   ....[40]....
        /*0eb4*/ 	.word	0x000126c0
        /*0eb8*/ 	.word	0x00000009
        /*0ebc*/ 	.word	0x00000000
        /*0ec0*/ 	.short	0x0101
        /*0ec2*/ 	.byte	0x3f
	.zero		1


	//   ....[41]....
        /*0ec4*/ 	.word	0x000146b0
        /*0ec8*/ 	.word	0x00000004
        /*0ecc*/ 	.word	0x00000000
        /*0ed0*/ 	.short	0x010a
        /*0ed2*/ 	.byte	0x3f
	.zero		1


	//   ....[42]....
        /*0ed4*/ 	.word	0x00014710
        /*0ed8*/ 	.word	0x00000004
        /*0edc*/ 	.word	0x00000000
        /*0ee0*/ 	.short	0x010a
        /*0ee2*/ 	.byte	0x3f
	.zero		1


	//   ....[43]....
        /*0ee4*/ 	.word	0x000179d0
        /*0ee8*/ 	.word	0x00000002
        /*0eec*/ 	.word	0x00000000
        /*0ef0*/ 	.short	0x0101
        /*0ef2*/ 	.byte	0x3f
	.zero		1


	//   ....[44]....
        /*0ef4*/ 	.word	0x00017c00
        /*0ef8*/ 	.word	0x00000004
        /*0efc*/ 	.word	0x00000000
        /*0f00*/ 	.short	0x010a
        /*0f02*/ 	.byte	0x3f
	.zero		1


	//   ....[45]....
        /*0f04*/ 	.word	0x00017d10
        /*0f08*/ 	.word	0x00000004
        /*0f0c*/ 	.word	0x00000000
        /*0f10*/ 	.short	0x010a
        /*0f12*/ 	.byte	0x3f
	.zero		1


	//   ....[46]....
        /*0f14*/ 	.word	0x000181d0
        /*0f18*/ 	.word	0x00000003
        /*0f1c*/ 	.word	0x00000000
        /*0f20*/ 	.short	0x0101
        /*0f22*/ 	.byte	0x3f
	.zero		1


	//   ....[47]....
        /*0f24*/ 	.word	0x0001b4d0
        /*0f28*/ 	.word	0x0000001a
        /*0f2c*/ 	.word	0x00000000
        /*0f30*/ 	.short	0x010a
        /*0f32*/ 	.byte	0x3f
	.zero		1


	//   ....[48]....
        /*0f34*/ 	.word	0x0001b530
        /*0f38*/ 	.word	0x0000001a
        /*0f3c*/ 	.word	0x00000000
        /*0f40*/ 	.short	0x010a
        /*0f42*/ 	.byte	0x3f
	.zero		1


	//   ....[49]....
        /*0f44*/ 	.word	0x0001e7f0
        /*0f48*/ 	.word	0x00000002
        /*0f4c*/ 	.word	0x00000000
        /*0f50*/ 	.short	0x0101
        /*0f52*/ 	.byte	0x3f
	.zero		1


	//   ....[50]....
        /*0f54*/ 	.word	0x000217c0
        /*0f58*/ 	.word	0x0000000a
        /*0f5c*/ 	.word	0x00000000
        /*0f60*/ 	.short	0x0101
        /*0f62*/ 	.byte	0x3f
	.zero		1


	//   ....[51]....
        /*0f64*/ 	.word	0x00022310
        /*0f68*/ 	.word	0x00000008
        /*0f6c*/ 	.word	0x00000000
        /*0f70*/ 	.short	0x0101
        /*0f72*/ 	.byte	0x3f
	.zero		1


	//   ....[52]....
        /*0f74*/ 	.word	0x00026c40
        /*0f78*/ 	.word	0x00000016
        /*0f7c*/ 	.word	0x00022820
        /*0f80*/ 	.short	0x010a
        /*0f82*/ 	.byte	0x3f
	.zero		1


	//   ....[53]....
        /*0f84*/ 	.word	0x00026cd0
        /*0f88*/ 	.word	0x0000000c
        /*0f8c*/ 	.word	0x000228a0
        /*0f90*/ 	.short	0x010a
        /*0f92*/ 	.byte	0x3f
	.zero		1


	//   ....[54]....
        /*0f94*/ 	.word	0x00026f20
        /*0f98*/ 	.word	0x0000000c
        /*0f9c*/ 	.word	0x000228c0
        /*0fa0*/ 	.short	0x010a
        /*0fa2*/ 	.byte	0x3f
	.zero		1


	//   ....[55]....
        /*0fa4*/ 	.word	0x00027550
        /*0fa8*/ 	.word	0x0000000a
        /*0fac*/ 	.word	0x000228a0
        /*0fb0*/ 	.short	0x010a
        /*0fb2*/ 	.byte	0x3f
	.zero		1


	//   ....[56]....
        /*0fb4*/ 	.word	0x00027770
        /*0fb8*/ 	.word	0x0000000a
        /*0fbc*/ 	.word	0x000228c0
        /*0fc0*/ 	.short	0x010a
        /*0fc2*/ 	.byte	0x3f
	.zero		1


	//   ....[57]....
        /*0fc4*/ 	.word	0x00028d70
        /*0fc8*/ 	.word	0x00000021
        /*0fcc*/ 	.word	0x00022840
        /*0fd0*/ 	.short	0x010a
        /*0fd2*/ 	.byte	0x3f
	.zero		1


	//   ....[58]....
        /*0fd4*/ 	.word	0x00029370
        /*0fd8*/ 	.word	0x00000021
        /*0fdc*/ 	.word	0x00022830
        /*0fe0*/ 	.short	0x0107
        /*0fe2*/ 	.byte	0x3f
	.zero		1


	//   ....[59]....
        /*0fe4*/ 	.word	0x00029450
        /*0fe8*/ 	.word	0x00000021
        /*0fec*/ 	.word	0x00022830
        /*0ff0*/ 	.short	0x0101
        /*0ff2*/ 	.byte	0x3f
	.zero		1


	//   ....[60]....
        /*0ff4*/ 	.word	0x00029fe0
        /*0ff8*/ 	.word	0x00000016
        /*0ffc*/ 	.word	0x00022800
        /*1000*/ 	.short	0x0107
        /*1002*/ 	.byte	0x3f
	.zero		1


	//   ....[61]....
        /*1004*/ 	.word	0x0002a0d0
        /*1008*/ 	.word	0x00000016
        /*100c*/ 	.word	0x00022800
        /*1010*/ 	.short	0x0101
        /*1012*/ 	.byte	0x3f
	.zero		1


	//   ....[62]....
        /*1014*/ 	.word	0x0002a0f0
        /*1018*/ 	.word	0x00000016
        /*101c*/ 	.word	0x00022820
        /*1020*/ 	.short	0x010a
        /*1022*/ 	.byte	0x3f
	.zero		1


	//   ....[63]....
        /*1024*/ 	.word	0x0002a180
        /*1028*/ 	.word	0x00000021
        /*102c*/ 	.word	0x00022860
        /*1030*/ 	.short	0x010a
        /*1032*/ 	.byte	0x3f
	.zero		1


	//   ....[64]....
        /*1034*/ 	.word	0x0002a860
        /*1038*/ 	.word	0x00000021
        /*103c*/ 	.word	0x00022850
        /*1040*/ 	.short	0x0107
        /*1042*/ 	.byte	0x3f
	.zero		1


	//   ....[65]....
        /*1044*/ 	.word	0x0002a930
        /*1048*/ 	.word	0x00000021
        /*104c*/ 	.word	0x00022850
        /*1050*/ 	.short	0x0101
        /*1052*/ 	.byte	0x3f
	.zero		1


	//   ....[66]....
        /*1054*/ 	.word	0x0002ac70
        /*1058*/ 	.word	0x00000006
        /*105c*/ 	.word	0x00022840
        /*1060*/ 	.short	0x010a
        /*1062*/ 	.byte	0x3f
	.zero		1


	//   ....[67]....
        /*1064*/ 	.word	0x0002b030
        /*1068*/ 	.word	0x00000006
        /*106c*/ 	.word	0x00022830
        /*1070*/ 	.short	0x0107
        /*1072*/ 	.byte	0x3f
	.zero		1


	//   ....[68]....
        /*1074*/ 	.word	0x0002b0f0
        /*1078*/ 	.word	0x00000006
        /*107c*/ 	.word	0x00022830
        /*1080*/ 	.short	0x0101
        /*1082*/ 	.byte	0x3f
	.zero		1


	//   ....[69]....
        /*1084*/ 	.word	0x0002b120
        /*1088*/ 	.word	0x00000006
        /*108c*/ 	.word	0x00022860
        /*1090*/ 	.short	0x010a
        /*1092*/ 	.byte	0x3f
	.zero		1


	//   ....[70]....
        /*1094*/ 	.word	0x0002b620
        /*1098*/ 	.word	0x00000006
        /*109c*/ 	.word	0x00022850
        /*10a0*/ 	.short	0x0107
        /*10a2*/ 	.byte	0x3f
	.zero		1


	//   ....[71]....
        /*10a4*/ 	.word	0x0002b6e0
        /*10a8*/ 	.word	0x00000006
        /*10ac*/ 	.word	0x00022850
        /*10b0*/ 	.short	0x0101
        /*10b2*/ 	.byte	0x3f
	.zero		1


	//   ....[72]....
        /*10b4*/ 	.word	0x0002c970
        /*10b8*/ 	.word	0x00000004
        /*10bc*/ 	.word	0x00022820
        /*10c0*/ 	.short	0x010a
        /*10c2*/ 	.byte	0x3f
	.zero		1


	//   ....[73]....
        /*10c4*/ 	.word	0x0002cae0
        /*10c8*/ 	.word	0x00000005
        /*10cc*/ 	.word	0x00022840
        /*10d0*/ 	.short	0x010a
        /*10d2*/ 	.byte	0x3f
	.zero		1


	//   ....[74]....
        /*10d4*/ 	.word	0x0002cb80
        /*10d8*/ 	.word	0x00000019
        /*10dc*/ 	.word	0x00022840
        /*10e0*/ 	.short	0x010a
        /*10e2*/ 	.byte	0x3f
	.zero		1


	//   ....[75]....
        /*10e4*/ 	.word	0x0002cbc0
        /*10e8*/ 	.word	0x00000005
        /*10ec*/ 	.word	0x00022860
        /*10f0*/ 	.short	0x010a
        /*10f2*/ 	.byte	0x3f
	.zero		1


	//   ....[76]....
        /*10f4*/ 	.word	0x0002cc00
        /*10f8*/ 	.word	0x00000019
        /*10fc*/ 	.word	0x00022860
        /*1100*/ 	.short	0x010a
        /*1102*/ 	.byte	0x3f
	.zero		1


	//   ....[77]....
        /*1104*/ 	.word	0x0002cc60
        /*1108*/ 	.word	0x00000043
        /*110c*/ 	.word	0x00022890
        /*1110*/ 	.short	0x010a
        /*1112*/ 	.byte	0x3f
	.zero		1


	//   ....[78]....
        /*1114*/ 	.word	0x0002cef0
        /*1118*/ 	.word	0x00000043
        /*111c*/ 	.word	0x00022890
        /*1120*/ 	.short	0x010a
        /*1122*/ 	.byte	0x3f
	.zero		1


	//   ....[79]....
        /*1124*/ 	.word	0x0002d190
        /*1128*/ 	.word	0x00000043
        /*112c*/ 	.word	0x00022890
        /*1130*/ 	.short	0x010a
        /*1132*/ 	.byte	0x3f
	.zero		1


	//   ....[80]....
        /*1134*/ 	.word	0x0002d420
        /*1138*/ 	.word	0x00000043
        /*113c*/ 	.word	0x000228b0
        /*1140*/ 	.short	0x010a
        /*1142*/ 	.byte	0x3f
	.zero		1


	//   ....[81]....
        /*1144*/ 	.word	0x0002d910
        /*1148*/ 	.word	0x00000002
        /*114c*/ 	.word	0x00022800
        /*1150*/ 	.short	0x010a
        /*1152*/ 	.byte	0x3f
	.zero		1


	//   ....[82]....
        /*1154*/ 	.word	0x0002ded0
        /*1158*/ 	.word	0x00000002
        /*115c*/ 	.word	0x00022800
        /*1160*/ 	.short	0x010a
        /*1162*/ 	.byte	0x3f
	.zero		1


	//   ....[83]....
        /*1164*/ 	.word	0x0002df20
        /*1168*/ 	.word	0x00000002
        /*116c*/ 	.word	0x00000000
        /*1170*/ 	.short	0x010a
        /*1172*/ 	.byte	0x3f
	.zero		1


	//   ....[84]....
        /*1174*/ 	.word	0x0002df70
        /*1178*/ 	.word	0x00000014
        /*117c*/ 	.word	0x00000000
        /*1180*/ 	.short	0x010a
        /*1182*/ 	.byte	0x3f
	.zero		1


	//   ....[85]....
        /*1184*/ 	.word	0x0002dfc0
        /*1188*/ 	.word	0x00000002
        /*118c*/ 	.word	0x00000000
        /*1190*/ 	.short	0x010a
        /*1192*/ 	.byte	0x3f
	.zero		1


	//   ....[86]....
        /*1194*/ 	.word	0x0002e010
        /*1198*/ 	.word	0x00000004
        /*119c*/ 	.word	0x00000000
        /*11a0*/ 	.short	0x010a
        /*11a2*/ 	.byte	0x3f
	.zero		1


	//   ....[87]....
        /*11a4*/ 	.word	0x0002e060
        /*11a8*/ 	.word	0x00000004
        /*11ac*/ 	.word	0x00000000
        /*11b0*/ 	.short	0x010a
        /*11b2*/ 	.byte	0x3f
	.zero		1


	//   ....[88]....
        /*11b4*/ 	.word	0x0002e0b0
        /*11b8*/ 	.word	0x0000001a
        /*11bc*/ 	.word	0x00000000
        /*11c0*/ 	.short	0x010a
        /*11c2*/ 	.byte	0x3f
	.zero		1


	//   ....[89]....
        /*11c4*/ 	.word	0x0002ecb0
        /*11c8*/ 	.word	0x00000016
        /*11cc*/ 	.word	0x00022820
        /*11d0*/ 	.short	0x010a
        /*11d2*/ 	.byte	0x3f
	.zero		1


	//   ....[90]....
        /*11d4*/ 	.word	0x0002ed00
        /*11d8*/ 	.word	0x0000000c
        /*11dc*/ 	.word	0x000228a0
        /*11e0*/ 	.short	0x010a
        /*11e2*/ 	.byte	0x3f
	.zero		1


	//   ....[91]....
        /*11e4*/ 	.word	0x0002ed50
        /*11e8*/ 	.word	0x0000000c
        /*11ec*/ 	.word	0x000228c0
        /*11f0*/ 	.short	0x010a
        /*11f2*/ 	.byte	0x3f
	.zero		1


	//   ....[92]....
        /*11f4*/ 	.word	0x0002eda0
        /*11f8*/ 	.word	0x0000000a
        /*11fc*/ 	.word	0x000228a0
        /*1200*/ 	.short	0x010a
        /*1202*/ 	.byte	0x3f
	.zero		1


	//   ....[93]....
        /*1204*/ 	.word	0x0002edf0
        /*1208*/ 	.word	0x0000000a
        /*120c*/ 	.word	0x000228c0
        /*1210*/ 	.short	0x010a
        /*1212*/ 	.byte	0x3f
	.zero		1


	//   ....[94]....
        /*1214*/ 	.word	0x0002ef00
        /*1218*/ 	.word	0x00000021
        /*121c*/ 	.word	0x00022840
        /*1220*/ 	.short	0x010a
        /*1222*/ 	.byte	0x3f
	.zero		1


	//   ....[95]....
        /*1224*/ 	.word	0x000301e0
        /*1228*/ 	.word	0x00000016
        /*122c*/ 	.word	0x00022820
        /*1230*/ 	.short	0x010a
        /*1232*/ 	.byte	0x3f
	.zero		1


	//   ....[96]....
        /*1234*/ 	.word	0x00030230
        /*1238*/ 	.word	0x00000021
        /*123c*/ 	.word	0x00022860
        /*1240*/ 	.short	0x010a
        /*1242*/ 	.byte	0x3f
	.zero		1


	//   ....[97]....
        /*1244*/ 	.word	0x00030ba0
        /*1248*/ 	.word	0x00000006
        /*124c*/ 	.word	0x00022840
        /*1250*/ 	.short	0x010a
        /*1252*/ 	.byte	0x3f
	.zero		1


	//   ....[98]....
        /*1254*/ 	.word	0x00031280
        /*1258*/ 	.word	0x00000006
        /*125c*/ 	.word	0x00022860
        /*1260*/ 	.short	0x010a
        /*1262*/ 	.byte	0x3f
	.zero		1


	//   ....[99]....
        /*1264*/ 	.word	0x000323d0
        /*1268*/ 	.word	0x00000004
        /*126c*/ 	.word	0x00022820
        /*1270*/ 	.short	0x010a
        /*1272*/ 	.byte	0x3f
	.zero		1


	//   ....[100]....
        /*1274*/ 	.word	0x00032570
        /*1278*/ 	.word	0x00000005
        /*127c*/ 	.word	0x00022840
        /*1280*/ 	.short	0x010a
        /*1282*/ 	.byte	0x3f
	.zero		1


	//   ....[101]....
        /*1284*/ 	.word	0x000325c0
        /*1288*/ 	.word	0x00000019
        /*128c*/ 	.word	0x00022840
        /*1290*/ 	.short	0x010a
        /*1292*/ 	.byte	0x3f
	.zero		1


	//   ....[102]....
        /*1294*/ 	.word	0x00032610
        /*1298*/ 	.word	0x00000005
        /*129c*/ 	.word	0x00022860
        /*12a0*/ 	.short	0x010a
        /*12a2*/ 	.byte	0x3f
	.zero		1


	//   ....[103]....
        /*12a4*/ 	.word	0x000327b0
        /*12a8*/ 	.word	0x0000000a
        /*12ac*/ 	.word	0x00000000
        /*12b0*/ 	.short	0x010a
        /*12b2*/ 	.byte	0x3f
	.zero		1


	//   ....[104]....
        /*12b4*/ 	.word	0x000328b0
        /*12b8*/ 	.word	0x00000008
        /*12bc*/ 	.word	0x00000000
        /*12c0*/ 	.short	0x010a
        /*12c2*/ 	.byte	0x3f
	.zero		1


	//   ....[105]....
        /*12c4*/ 	.word	0x00032d70
        /*12c8*/ 	.word	0x00000009
        /*12cc*/ 	.word	0x00000000
        /*12d0*/ 	.short	0x0101
        /*12d2*/ 	.byte	0x3f
	.zero		1


	//   ....[106]....
        /*12d4*/ 	.word	0x00035170
        /*12d8*/ 	.word	0x00000000
        /*12dc*/ 	.word	0x00000000
        /*12e0*/ 	.short	0x010a
        /*12e2*/ 	.byte	0x3f
	.zero		1


	//   ....[107]....
        /*12e4*/ 	.word	0x00035270
        /*12e8*/ 	.word	0x00000006
        /*12ec*/ 	.word	0x00000000
        /*12f0*/ 	.short	0x010a
        /*12f2*/ 	.byte	0x3f
	.zero		1


	//   ....[108]....
        /*12f4*/ 	.word	0x0003cf50
        /*12f8*/ 	.word	0x00000000
        /*12fc*/ 	.word	0x00000000
        /*1300*/ 	.short	0x0101
        /*1302*/ 	.byte	0x3f
	.zero		1


	//   ....[109]....
        /*1304*/ 	.word	0x0003cf70
        /*1308*/ 	.word	0x00000008
        /*130c*/ 	.word	0x00000000
        /*1310*/ 	.short	0x010a
        /*1312*/ 	.byte	0x3f
	.zero		1


	//   ....[110]....
        /*1314*/ 	.word	0x0003cfc0
        /*1318*/ 	.word	0x00000006
        /*131c*/ 	.word	0x00000000
        /*1320*/ 	.short	0x010a
        /*1322*/ 	.byte	0x3f
	.zero		1


	//----- nvinfo : EIATTR_NUM_MBARRIERS
	.align		4
.L_1372:
        /*1324*/ 	.byte	0x03, 0x38
        /*1326*/ 	.short	0x0016


	//----- nvinfo : EIATTR_EXIT_INSTR_OFFSETS
	.align		4
        /*1328*/ 	.byte	0x04, 0x1c
        /*132a*/ 	.short	(.L_1374 - .L_1373)


	//   ....[0]....
.L_1373:
        /*132c*/ 	.word	0x0002cc50


	//----- nvinfo : EIATTR_MAX_THREADS
	.align		4
.L_1374:
        /*1330*/ 	.byte	0x04, 0x05
        /*1332*/ 	.short	(.L_1376 - .L_1375)
.L_1375:
        /*1334*/ 	.word	0x00000180
        /*1338*/ 	.word	0x00000001
        /*133c*/ 	.word	0x00000001


	//----- nvinfo : EIATTR_CRS_STACK_SIZE
	.align		4
.L_1376:
        /*1340*/ 	.byte	0x04, 0x1e
        /*1342*/ 	.short	(.L_1378 - .L_1377)
.L_1377:
        /*1344*/ 	.word	0x00000000


	//----- nvinfo : EIATTR_CBANK_PARAM_SIZE
	.align		4
.L_1378:
        /*1348*/ 	.byte	0x03, 0x19
        /*134a*/ 	.short	0x0af0


	//----- nvinfo : EIATTR_PARAM_CBANK
	.align		4
        /*134c*/ 	.byte	0x04, 0x0a
        /*134e*/ 	.short	(.L_1380 - .L_1379)
	.align		4
.L_1379:
        /*1350*/ 	.word	index@(.nv.constant0._ZN7cutlass13device_kernelIN5flash11enable_sm90INS1_16FlashAttnFwdSm90INS1_25CollectiveMainloopFwdSm90ILi2EN4cute5tupleIJNS5_1CILi1EEES8_S8_EEENS6_IJNS7_ILi128EEENS7_ILi96EEENS7_ILi64EEEEEELi256ENS_6half_tEfNS_4arch4Sm90ELb0ELb1ELb0ELb1ELb1ELb1ELb0ELb1ELb0ELb1ELb1ELb0EEENS1_21CollectiveEpilogueFwdINS6_IJSA_NS7_ILi256EEESB_EEES9_SE_SG_Li256ELb1ELb1ELb1ELb0EEENS1_36VarlenDynamicPersistentTileSchedulerILi128ELi96ELi256ELi128ELb1ELb1ELb1ELb1ELb0ELb1EEEEEEEEEvNT_6ParamsE)
        /*1354*/ 	.short	0x0210
        /*1356*/ 	.short	0x0af0


	//----- nvinfo : EIATTR_SW_WAR
	.align		4
.L_1380:
        /*1358*/ 	.byte	0x04, 0x36
        /*135a*/ 	.short	(.L_1382 - .L_1381)
.L_1381:
        /*135c*/ 	.word	0x00000008
.L_1382:


//--------------------- .nv.info._ZN7cutlass13device_kernelIN5flash11enable_sm90INS1_16FlashAttnFwdSm90INS1_25CollectiveMainloopFwdSm90ILi2EN4cute5tupleIJNS5_1CILi1EEES8_S8_EEENS6_IJNS7_ILi128EEENS7_ILi96EEENS7_ILi64EEEEEELi256ENS_6half_tEfNS_4arch4Sm90ELb0ELb1ELb0ELb1ELb1ELb0ELb1ELb1ELb0ELb1ELb1ELb0EEENS1_21CollectiveEpilogueFwdINS6_IJSA_NS7_ILi256EEESB_EEES9_SE_SG_Li256ELb1ELb1ELb1ELb0EEENS1_36VarlenDynamicPersistentTileSchedulerILi128ELi96ELi256ELi128ELb1ELb1ELb1ELb1ELb0ELb1EEEEEEEEEvNT_6ParamsE --------------------------
	.section	.nv.info._ZN7cutlass13device_kernelIN5flash11enable_sm90INS1_16FlashAttnFwdSm90INS1_25CollectiveMainloopFwdSm90ILi2EN4cute5tupleIJNS5_1CILi1EEES8_S8_EEENS6_IJNS7_ILi128EEENS7_ILi96EEENS7_ILi64EEEEEELi256ENS_6half_tEfNS_4arch4Sm90ELb0ELb1ELb0ELb1ELb1ELb0ELb1ELb1ELb0ELb1ELb1ELb0EEENS1_21CollectiveEpilogueFwdINS6_IJSA_NS7_ILi256EEESB_EEES9_SE_SG_Li256ELb1ELb1ELb1ELb0EEENS1_36VarlenDynamicPersistentTileSchedulerILi128ELi96ELi256ELi128ELb1ELb1ELb1ELb1ELb0ELb1EEEEEEEEEvNT_6ParamsE,"",@"SHT_CUDA_INFO"
	.sectionflags	@""
	.align	4


	//----- nvinfo : EIATTR_CUDA_API_VERSION
	.align		4
        /*0000*/ 	.byte	0x04, 0x37
        /*0002*/ 	.short	(.L_1384 - .L_1383)
.L_1383:
        /*0004*/ 	.word	0x00000082


	//----- nvinfo : EIATTR_KPARAM_INFO
	.align		4
.L_1384:
        /*0008*/ 	.byte	0x04, 0x17
        /*000a*/ 	.short	(.L_1386 - .L_1385)
.L_1385:
        /*000c*/ 	.word	0x00000000
        /*0010*/ 	.short	0x0000
        /*0012*/ 	.short	0x0070
        /*0014*/ 	.byte	0x00, 0xf0, 0x01, 0x2e


	//----- nvinfo : EIATTR_SPARSE_MMA_MASK
	.align		4
.L_1386:
        /*0018*/ 	.byte	0x03, 0x50
        /*001a*/ 	.short	0x0000


	//----- nvinfo : EIATTR_MAXREG_COUNT
	.align		4
        /*001c*/ 	.byte	0x03, 0x1b
        /*001e*/ 	.short	0x00a8


	//----- nvinfo : EIATTR_NUM_BARRIERS
	.align		4
        /*0020*/ 	.byte	0x02, 0x4c
        /*0022*/ 	.byte	0x10
	.zero		1


	//----- nvinfo : EIATTR_EXTERNS
	.align		4
        /*0024*/ 	.byte	0x04, 0x0f
        /*0026*/ 	.short	(.L_1388 - .L_1387)


	//   ....[0]....
	.align		4
.L_1387:
        /*0028*/ 	.word	index@(__assertfail)


	//----- nvinfo : EIATTR_ANNOTATIONS
	.align		4
.L_1388:
        /*002c*/ 	.byte	0x04, 0x55
        /*002e*/ 	.short	(.L_1390 - .L_1389)


	//   ....[0]....
.L_1389:
        /* <DEDUP_REMOVED lines=50> */


	//----- nvinfo : EIATTR_MERCURY_ISA_VERSION
	.align		4
.L_1390:
        /*0340*/ 	.byte	0x03, 0x5f
        /*0342*/ 	.short	0x0101


	//----- nvinfo : EIATTR_UNUSED_LOAD_BYTE_OFFSET
	.align		4
        /*0344*/ 	.byte	0x04, 0x44
        /*0346*/ 	.short	(.L_1392 - .L_1391)


	//   ....[0]....
.L_1391:
        /*0348*/ 	.word	0x00000a90
        /*034c*/ 	.word	0x0000fff0


	//   ....[1]....
        /*0350*/ 	.word	0x0001f4e0
        /*0354*/ 	.word	0x0000fff0


	//----- nvinfo : EIATTR_INT_WARP_WIDE_INSTR_OFFSETS
	.align		4
.L_1392:
        /*0358*/ 	.byte	0x04, 0x31
        /*035a*/ 	.short	(.L_1394 - .L_1393)


	//   ....[0]....
.L_1393:
        /*035c*/ 	.word	0x000000c0


	//   ....[1]....
        /*0360*/ 	.word	0x000000d0


	//   ....[2]....
        /*0364*/ 	.word	0x000000e0


	//   ....[3]....
        /*0368*/ 	.word	0x00000180


	//   ....[4]....
        /*036c*/ 	.word	0x00025cf0


	//   ....[5]....
        /*0370*/ 	.word	0x00025d80


	//   ....[6]....
        /*0374*/ 	.word	0x00029c40


	//   ....[7]....
        /*0378*/ 	.word	0x00029cd0


	//----- nvinfo : EIATTR_COOP_GROUP_MASK_REGIDS
	.align		4
.L_1394:
        /*037c*/ 	.byte	0x04, 0x29
        /*037e*/ 	.short	(.L_1396 - .L_1395)


	//   ....[0]....
.L_1395:
        /*0380*/ 	.word	0xffffffff


	//   ....[1]....
        /*0384*/ 	.word	0xffffffff


	//   ....[2]....
        /*0388*/ 	.word	0xffffffff


	//   ....[3]....
        /*038c*/ 	.word	0xffffffff


	//   ....[4]....
        /*0390*/ 	.word	0xffffffff


	//   ....[5]....
        /*0394*/ 	.word	0xffffffff


	//   ....[6]....
        /*0398*/ 	.word	0xffffffff


	//   ....[7]....
        /*039c*/ 	.word	0xffffffff


	//   ....[8]....
        /*03a0*/ 	.word	0xffffffff


	//   ....[9]....
        /*03a4*/ 	.word	0xffffffff


	//   ....[10]....
        /*03a8*/ 	.word	0xffffffff


	//   ....[11]....
        /*03ac*/ 	.word	0xffffffff


	//   ....[12]....
        /*03b0*/ 	.word	0xffffffff


	//   ....[13]....
        /*03b4*/ 	.word	0xffffffff


	//   ....[14]....
        /*03b8*/ 	.word	0xffffffff


	//   ....[15]....
        /*03bc*/ 	.word	0xffffffff


	//   ....[16]....
        /*03c0*/ 	.word	0xffffffff


	//   ....[17]....
        /*03c4*/ 	.word	0xffffffff


	//   ....[18]....
        /*03c8*/ 	.word	0xffffffff


	//   ....[19]....
        /*03cc*/ 	.word	0xffffffff


	//   ....[20]....
        /*03d0*/ 	.word	0xffffffff


	//   ....[21]....
        /*03d4*/ 	.word	0xffffffff


	//   ....[22]....
        /*03d8*/ 	.word	0xffffffff


	//   ....[23]....
        /*03dc*/ 	.word	0xffffffff


	//   ....[24]....
        /*03e0*/ 	.word	0xffffffff


	//   ....[25]....
        /*03e4*/ 	.word	0xffffffff


	//   ....[26]....
        /*03e8*/ 	.word	0xffffffff


	//   ....[27]....
        /*03ec*/ 	.word	0xffffffff


	//   ....[28]....
        /*03f0*/ 	.word	0xffffffff


	//   ....[29]....
        /*03f4*/ 	.word	0xffffffff


	//   ....[30]....
        /*03f8*/ 	.word	0xffffffff


	//   ....[31]....
        /*03fc*/ 	.word	0xffffffff


	//   ....[32]....
        /*0400*/ 	.word	0xffffffff


	//   ....[33]....
        /*0404*/ 	.word	0xffffffff


	//   ....[34]....
        /*0408*/ 	.word	0xffffffff


	//   ....[35]....
        /*040c*/ 	.word	0xffffffff


	//   ....[36]....
        /*0410*/ 	.word	0xffffffff


	//   ....[37]....
        /*0414*/ 	.word	0xffffffff


	//   ....[38]....
        /*0418*/ 	.word	0xffffffff


	//   ....[39]....
        /*041c*/ 	.word	0xffffffff


	//   ....[40]....
        /*0420*/ 	.word	0xffffffff


	//   ....[41]....
        /*0424*/ 	.word	0xffffffff


	//   ....[42]....
        /*0428*/ 	.word	0xffffffff


	//   ....[43]....
        /*042c*/ 	.word	0xffffffff


	//   ....[44]....
        /*0430*/ 	.word	0xffffffff


	//   ....[45]....
        /*0434*/ 	.word	0xffffffff


	//   ....[46]....
        /*0438*/ 	.word	0xffffffff


	//   ....[47]....
        /*043c*/ 	.word	0xffffffff


	//   ....[48]....
        /*0440*/ 	.word	0xffffffff


	//   ....[49]....
        /*0444*/ 	.word	0xffffffff


	//   ....[50]....
        /*0448*/ 	.word	0xffffffff


	//   ....[51]....
        /*044c*/ 	.word	0xffffffff


	//   ....[52]....
        /*0450*/ 	.word	0xffffffff


	//   ....[53]....
        /*0454*/ 	.word	0xffffffff


	//   ....[54]....
        /*0458*/ 	.word	0xffffffff


	//   ....[55]....
        /*045c*/ 	.word	0xffffffff


	//   ....[56]....
        /*0460*/ 	.word	0xffffffff


	//   ....[57]....
        /*0464*/ 	.word	0xffffffff


	//   ....[58]....
        /*0468*/ 	.word	0xffffffff


	//   ....[59]....
        /*046c*/ 	.word	0xffffffff


	//   ....[60]....
        /*0470*/ 	.word	0xffffffff


	//   ....[61]....
        /*0474*/ 	.word	0xffffffff


	//   ....[62]....
        /*0478*/ 	.word	0xffffffff


	//   ....[63]....
        /*047c*/ 	.word	0xffffffff


	//   ....[64]....
        /*0480*/ 	.word	0xffffffff


	//   ....[65]....
        /*0484*/ 	.word	0xffffffff


	//   ....[66]....
        /*0488*/ 	.word	0xffffffff


	//   ....[67]....
        /*048c*/ 	.word	0xffffffff


	//   ....[68]....
        /*0490*/ 	.word	0xffffffff


	//   ....[69]....
        /*0494*/ 	.word	0xffffffff


	//   ....[70]....
        /*0498*/ 	.word	0xffffffff


	//   ....[71]....
        /*049c*/ 	.word	0xffffffff


	//   ....[72]....
        /*04a0*/ 	.word	0xffffffff


	//   ....[73]....
        /*04a4*/ 	.word	0xffffffff


	//   ....[74]....
        /*04a8*/ 	.word	0xffffffff


	//   ....[75]....
        /*04ac*/ 	.word	0xffffffff


	//   ....[76]....
        /*04b0*/ 	.word	0xffffffff


	//   ....[77]....
        /*04b4*/ 	.word	0xffffffff


	//   ....[78]....
        /*04b8*/ 	.word	0xffffffff


	//   ....[79]....
        /*04bc*/ 	.word	0xffffffff


	//   ....[80]....
        /*04c0*/ 	.word	0xffffffff


	//   ....[81]....
        /*04c4*/ 	.word	0xffffffff


	//   ....[82]....
        /*04c8*/ 	.word	0xffffffff


	//   ....[83]....
        /*04cc*/ 	.word	0xffffffff


	//   ....[84]....
        /*04d0*/ 	.word	0xffffffff


	//   ....[85]....
        /*04d4*/ 	.word	0xffffffff


	//   ....[86]....
        /*04d8*/ 	.word	0xffffffff


	//   ....[87]....
        /*04dc*/ 	.word	0xffffffff


	//   ....[88]....
        /*04e0*/ 	.word	0xffffffff


	//   ....[89]....
        /*04e4*/ 	.word	0xffffffff


	//   ....[90]....
        /*04e8*/ 	.word	0xffffffff


	//   ....[91]....
        /*04ec*/ 	.word	0xffffffff


	//   ....[92]....
        /*04f0*/ 	.word	0xffffffff


	//   ....[93]....
        /*04f4*/ 	.word	0xffffffff


	//   ....[94]....
        /*04f8*/ 	.word	0xffffffff


	//   ....[95]....
        /*04fc*/ 	.word	0xffffffff


	//   ....[96]....
        /*0500*/ 	.word	0xffffffff


	//   ....[97]....
        /*0504*/ 	.word	0xffffffff


	//   ....[98]....
        /*0508*/ 	.word	0xffffffff


	//   ....[99]....
        /*050c*/ 	.word	0xffffffff


	//   ....[100]....
        /*0510*/ 	.word	0xffffffff


	//   ....[101]....
        /*0514*/ 	.word	0xffffffff


	//   ....[102]....
        /*0518*/ 	.word	0xffffffff


	//   ....[103]....
        /*051c*/ 	.word	0xffffffff


	//   ....[104]....
        /*0520*/ 	.word	0xffffffff


	//   ....[105]....
        /*0524*/ 	.word	0xffffffff


	//   ....[106]....
        /*0528*/ 	.word	0xffffffff


	//   ....[107]....
        /*052c*/ 	.word	0xffffffff


	//   ....[108]....
        /*0530*/ 	.word	0xffffffff


	//   ....[109]....
        /*0534*/ 	.word	0xffffffff


	//   ....[110]....
        /*0538*/ 	.word	0xffffffff


	//   ....[111]....
        /*053c*/ 	.word	0xffffffff


	//   ....[112]....
        /*0540*/ 	.word	0xffffffff


	//   ....[113]....
        /*0544*/ 	.word	0xffffffff


	//   ....[114]....
        /*0548*/ 	.word	0xffffffff


	//   ....[115]....
        /*054c*/ 	.word	0xffffffff


	//   ....[116]....
        /*0550*/ 	.word	0xffffffff


	//   ....[117]....
        /*0554*/ 	.word	0xffffffff


	//   ....[118]....
        /*0558*/ 	.word	0xffffffff


	//   ....[119]....
        /*055c*/ 	.word	0xffffffff


	//   ....[120]....
        /*0560*/ 	.word	0xffffffff


	//   ....[121]....
        /*0564*/ 	.word	0xffffffff


	//   ....[122]....
        /*0568*/ 	.word	0xffffffff


	//   ....[123]....
        /*056c*/ 	.word	0xffffffff


	//   ....[124]....
        /*0570*/ 	.word	0xffffffff


	//   ....[125]....
        /*0574*/ 	.word	0xffffffff


	//   ....[126]....
        /*0578*/ 	.word	0xffffffff


	//   ....[127]....
        /*057c*/ 	.word	0xffffffff


	//   ....[128]....
        /*0580*/ 	.word	0xffffffff


	//   ....[129]....
        /*0584*/ 	.word	0xffffffff


	//   ....[130]....
        /*0588*/ 	.word	0xffffffff


	//   ....[131]....
        /*058c*/ 	.word	0xffffffff


	//   ....[132]....
        /*0590*/ 	.word	0xffffffff


	//   ....[133]....
        /*0594*/ 	.word	0xffffffff


	//   ....[134]....
        /*0598*/ 	.word	0xffffffff


	//   ....[135]....
        /*059c*/ 	.word	0xffffffff


	//   ....[136]....
        /*05a0*/ 	.word	0xffffffff


	//   ....[137]....
        /*05a4*/ 	.word	0xffffffff


	//   ....[138]....
        /*05a8*/ 	.word	0xffffffff


	//   ....[139]....
        /*05ac*/ 	.word	0xffffffff


	//   ....[140]....
        /*05b0*/ 	.word	0xffffffff


	//   ....[141]....
        /*05b4*/ 	.word	0xffffffff


	//   ....[142]....
        /*05b8*/ 	.word	0xffffffff


	//   ....[143]....
        /*05bc*/ 	.word	0xffffffff


	//   ....[144]....
        /*05c0*/ 	.word	0xffffffff


	//   ....[145]....
        /*05c4*/ 	.word	0xffffffff


	//   ....[146]....
        /*05c8*/ 	.word	0xffffffff


	//   ....[147]....
        /*05cc*/ 	.word	0xffffffff


	//   ....[148]....
        /*05d0*/ 	.word	0xffffffff


	//   ....[149]....
        /*05d4*/ 	.word	0xffffffff


	//   ....[150]....
        /*05d8*/ 	.word	0xffffffff


	//   ....[151]....
        /*05dc*/ 	.word	0xffffffff


	//   ....[152]....
        /*05e0*/ 	.word	0xffffffff


	//   ....[153]....
        /*05e4*/ 	.word	0xffffffff


	//   ....[154]....
        /*05e8*/ 	.word	0xffffffff


	//   ....[155]....
        /*05ec*/ 	.word	0xffffffff


	//   ....[156]....
        /*05f0*/ 	.word	0xffffffff


	//   ....[157]....
        /*05f4*/ 	.word	0xffffffff


	//   ....[158]....
        /*05f8*/ 	.word	0xffffffff


	//   ....[159]....
        /*05fc*/ 	.word	0xffffffff


	//   ....[160]....
        /*0600*/ 	.word	0xffffffff


	//   ....[161]....
        /*0604*/ 	.word	0xffffffff


	//   ....[162]....
        /*0608*/ 	.word	0xffffffff


	//   ....[163]....
        /*060c*/ 	.word	0xffffffff


	//   ....[164]....
        /*0610*/ 	.word	0xffffffff


	//   ....[165]....
        /*0614*/ 	.word	0xffffffff


	//   ....[166]....
        /*0618*/ 	.word	0xffffffff


	//   ....[167]....
        /*061c*/ 	.word	0x0500000f


	//   ....[168]....
        /*0620*/ 	.word	0x0500000f


	//   ....[169]....
        /*0624*/ 	.word	0x0500000f


	//   ....[170]....
        /*0628*/ 	.word	0x0500000f


	//   ....[171]....
        /*062c*/ 	.word	0x0500000f


	//   ....[172]....
        /*0630*/ 	.word	0x0500000f


	//   ....[173]....
        /*0634*/ 	.word	0x0500000f


	//   ....[174]....
        /*0638*/ 	.word	0x0500000f


	//   ....[175]....
        /*063c*/ 	.word	0x0500000f


	//   ....[176]....
        /*0640*/ 	.word	0x0500000f


	//   ....[177]....
        /*0644*/ 	.word	0x0500000f


	//   ....[178]....
        /*0648*/ 	.word	0x0500000f


	//   ....[179]....
        /*064c*/ 	.word	0x0500000f


	//   ....[180]....
        /*0650*/ 	.word	0x0500000f


	//   ....[181]....
        /*0654*/ 	.word	0x0500000f


	//   ....[182]....
        /*0658*/ 	.word	0x0500000f


	//   ....[183]....
        /*065c*/ 	.word	0x0500000f


	//   ....[184]....
        /*0660*/ 	.word	0x0500000f


	//   ....[185]....
        /*0664*/ 	.word	0x0500000f


	//   ....[186]....
        /*0668*/ 	.word	0x0500000f


	//   ....[187]....
        /*066c*/ 	.word	0x0500000f


	//   ....[188]....
        /*0670*/ 	.word	0x0500000f


	//   ....[189]....
        /*0674*/ 	.word	0x0500000f


	//   ....[190]....
        /*0678*/ 	.word	0x0500000f


	//   ....[191]....
        /*067c*/ 	.word	0x0500000f


	//   ....[192]....
        /*0680*/ 	.word	0x0500000f


	//   ....[193]....
        /*0684*/ 	.word	0x0500000f


	//   ....[194]....
        /*0688*/ 	.word	0x0500000f


	//   ....[195]....
        /*068c*/ 	.word	0x0500000f


	//   ....[196]....
        /*0690*/ 	.word	0x0500000f


	//   ....[197]....
        /*0694*/ 	.word	0x0500000f


	//   ....[198]....
        /*0698*/ 	.word	0x0500000f


	//   ....[199]....
        /*069c*/ 	.word	0x0500000f


	//   ....[200]....
        /*06a0*/ 	.word	0x0500000f


	//   ....[201]....
        /*06a4*/ 	.word	0x0500000f


	//   ....[202]....
        /*06a8*/ 	.word	0x0500000f


	//   ....[203]....
        /*06ac*/ 	.word	0x0500000f


	//   ....[204]....
        /*06b0*/ 	.word	0x0500000f


	//   ....[205]....
        /*06b4*/ 	.word	0x0500000f


	//   ....[206]....
        /*06b8*/ 	.word	0x0500000f


	//   ....[207]....
        /*06bc*/ 	.word	0x0500000f


	//   ....[208]....
        /*06c0*/ 	.word	0x0500000f


	//   ....[209]....
        /*06c4*/ 	.word	0x0500000f


	//   ....[210]....
        /*06c8*/ 	.word	0x0500000f


	//   ....[211]....
        /*06cc*/ 	.word	0x0500000f


	//   ....[212]....
        /*06d0*/ 	.word	0x0500000f


	//   ....[213]....
        /*06d4*/ 	.word	0x0500000f


	//   ....[214]....
        /*06d8*/ 	.word	0x0500000f


	//   ....[215]....
        /*06dc*/ 	.word	0x0500000f


	//   ....[216]....
        /*06e0*/ 	.word	0x0500000f


	//   ....[217]....
        /*06e4*/ 	.word	0x0500000f


	//   ....[218]....
        /*06e8*/ 	.word	0x0500000f


	//   ....[219]....
        /*06ec*/ 	.word	0x0500000f


	//   ....[220]....
        /*06f0*/ 	.word	0x0500000f


	//   ....[221]....
        /*06f4*/ 	.word	0x0500000f


	//   ....[222]....
        /*06f8*/ 	.word	0x0500000f


	//   ....[223]....
        /*06fc*/ 	.word	0x0500000f


	//   ....[224]....
        /*0700*/ 	.word	0x0500000f


	//   ....[225]....
        /*0704*/ 	.word	0x0500000f


	//   ....[226]....
        /*0708*/ 	.word	0x0500000f


	//   ....[227]....
        /*070c*/ 	.word	0x0500000f


	//   ....[228]....
        /*0710*/ 	.word	0x0500000f


	//   ....[229]....
        /*0714*/ 	.word	0x0500000f


	//   ....[230]....
        /*0718*/ 	.word	0x0500000f


	//   ....[231]....
        /*071c*/ 	.word	0x0500000f


	//   ....[232]....
        /*0720*/ 	.word	0x0500000f


	//   ....[233]....
        /*0724*/ 	.word	0x0500000f


	//   ....[234]....
        /*0728*/ 	.word	0x0500000f


	//   ....[235]....
        /*072c*/ 	.word	0x0500000f


	//   ....[236]....
        /*0730*/ 	.word	0x0500000f


	//   ....[237]....
        /*0734*/ 	.word	0x0500000f


	//   ....[238]....
        /*0738*/ 	.word	0x0500000f


	//   ....[239]....
        /*073c*/ 	.word	0x0500000f


	//   ....[240]....
        /*0740*/ 	.word	0x0500000f


	//   ....[241]....
        /*0744*/ 	.word	0x0500000f


	//   ....[242]....
        /*0748*/ 	.word	0x0500000f


	//   ....[243]....
        /*074c*/ 	.word	0x0500000f


	//   ....[244]....
        /*0750*/ 	.word	0x0500000f


	//   ....[245]....
        /*0754*/ 	.word	0x0500000f


	//   ....[246]....
        /*0758*/ 	.word	0x0500000f


	//   ....[247]....
        /*075c*/ 	.word	0x0500000f


	//   ....[248]....
        /*0760*/ 	.word	0x0500000f


	//   ....[249]....
        /*0764*/ 	.word	0x0500000f


	//   ....[250]....
        /*0768*/ 	.word	0x0500000f


	//   ....[251]....
        /*076c*/ 	.word	0x0500000f


	//   ....[252]....
        /*0770*/ 	.word	0x0500000f


	//   ....[253]....
        /*0774*/ 	.word	0x0500000f


	//   ....[254]....
        /*0778*/ 	.word	0x0500000f


	//   ....[255]....
        /*077c*/ 	.word	0x0500000f


	//   ....[0]....
        /*0780*/ 	.word	0x0500000f


	//   ....[1]....
        /*0784*/ 	.word	0x0500000f


	//   ....[2]....
        /*0788*/ 	.word	0x0500000f


	//   ....[3]....
        /*078c*/ 	.word	0x0500000f


	//   ....[4]....
        /*0790*/ 	.word	0x0500000f


	//   ....[5]....
        /*0794*/ 	.word	0x0500000f


	//   ....[6]....
        /*0798*/ 	.word	0x0500000f


	//   ....[7]....
        /*079c*/ 	.word	0x0500000f


	//   ....[8]....
        /*07a0*/ 	.word	0x0500000f


	//   ....[9]....
        /*07a4*/ 	.word	0x0500000f


	//   ....[10]....
        /*07a8*/ 	.word	0x0500000f


	//   ....[11]....
        /*07ac*/ 	.word	0xffffffff


	//   ....[12]....
        /*07b0*/ 	.word	0xffffffff


	//   ....[13]....
        /*07b4*/ 	.word	0xffffffff


	//   ....[14]....
        /*07b8*/ 	.word	0xffffffff


	//   ....[15]....
        /*07bc*/ 	.word	0xffffffff


	//   ....[16]....
        /*07c0*/ 	.word	0xffffffff


	//----- nvinfo : EIATTR_COOP_GROUP_INSTR_OFFSETS
	.align		4
.L_1396:
        /*07c4*/ 	.byte	0x04, 0x28
        /*07c6*/ 	.short	(.L_1398 - .L_1397)


	//   ....[0]....
.L_1397:
        /*07c8*/ 	.word	0x00000080


	//   ....[1]....
        /*07cc*/ 	.word	0x00000090


	//   ....[2]....
        /*07d0*/ 	.word	0x000002f0


	//   ....[3]....
        /*07d4*/ 	.word	0x00000450


	//   ....[4]....
        /*07d8*/ 	.word	0x00000570


	//   ....[5]....
        /*07dc*/ 	.word	0x000006d0


	//   ....[6]....
        /*07e0*/ 	.word	0x000028e0


	//   ....[7]....
        /*07e4*/ 	.word	0x000047a0


	//   ....[8]....
        /*07e8*/ 	.word	0x000049f0


	//   ....[9]....
        /*07ec*/ 	.word	0x00005e00


	//   ....[10]....
        /*07f0*/ 	.word	0x00005ff0


	//   ....[11]....
        /*07f4*/ 	.word	0x000062e0


	//   ....[12]....
        /*07f8*/ 	.word	0x00006300


	//   ....[13]....
        /*07fc*/ 	.word	0x0000b380


	//   ....[14]....
        /*0800*/ 	.word	0x0000b420


	//   ....[15]....
        /*0804*/ 	.word	0x0000b500


	//   ....[16]....
        /*0808*/ 	.word	0x0000b520


	//   ....[17]....
        /*080c*/ 	.word	0x00014c50


	//   ....[18]....
        /*0810*/ 	.word	0x00014e60


	//   ....[19]....
        /*0814*/ 	.word	0x00015f10


	//   ....[20]....
        /*0818*/ 	.word	0x00015fa0


	//   ....[21]....
        /*081c*/ 	.word	0x00016050


	//   ....[22]....
        /*0820*/ 	.word	0x000160c0


	//   ....[23]....
        /*0824*/ 	.word	0x0001e580


	//   ....[24]....
        /*0828*/ 	.word	0x0001e5a0


	//   ....[25]....
        /*082c*/ 	.word	0x0001e5e0


	//   ....[26]....
        /*0830*/ 	.word	0x0001e620


	//   ....[27]....
        /*0834*/ 	.word	0x00020850


	//   ....[28]....
        /*0838*/ 	.word	0x00020870


	//   ....[29]....
        /*083c*/ 	.word	0x000208c0


	//   ....[30]....
        /*0840*/ 	.word	0x000208d0


	//   ....[31]....
        /*0844*/ 	.word	0x00021280


	//   ....[32]....
        /*0848*/ 	.word	0x000212b0


	//   ....[33]....
        /*084c*/ 	.word	0x000213f0


	//   ....[34]....
        /*0850*/ 	.word	0x00021410


	//   ....[35]....
        /*0854*/ 	.word	0x00021550


	//   ....[36]....
        /*0858*/ 	.word	0x00021570


	//   ....[37]....
        /*085c*/ 	.word	0x000216c0


	//   ....[38]....
        /*0860*/ 	.word	0x000216e0


	//   ....[39]....
        /*0864*/ 	.word	0x00021ca0


	//   ....[40]....
        /*0868*/ 	.word	0x00021cd0


	//   ....[41]....
        /*086c*/ 	.word	0x00022700


	//   ....[42]....
        /*0870*/ 	.word	0x00022710


	//   ....[43]....
        /*0874*/ 	.word	0x00023a80


	//   ....[44]....
        /*0878*/ 	.word	0x00023aa0


	//   ....[45]....
        /*087c*/ 	.word	0x00023be0


	//   ....[46]....
        /*0880*/ 	.word	0x00023c00


	//   ....[47]....
        /*0884*/ 	.word	0x00023d40


	//   ....[48]....
        /*0888*/ 	.word	0x00023d60


	//   ....[49]....
        /*088c*/ 	.word	0x00023eb0


	//   ....[50]....
        /*0890*/ 	.word	0x00023ed0


	//   ....[51]....
        /*0894*/ 	.word	0x000240a0


	//   ....[52]....
        /*0898*/ 	.word	0x000242b0


	//   ....[53]....
        /*089c*/ 	.word	0x000242e0


	//   ....[54]....
        /*08a0*/ 	.word	0x00024310


	//   ....[55]....
        /*08a4*/ 	.word	0x00024340


	//   ....[56]....
        /*08a8*/ 	.word	0x00024370


	//   ....[57]....
        /*08ac*/ 	.word	0x000243a0


	//   ....[58]....
        /*08b0*/ 	.word	0x00024510


	//   ....[59]....
        /*08b4*/ 	.word	0x00024540


	//   ....[60]....
        /*08b8*/ 	.word	0x00024570


	//   ....[61]....
        /*08bc*/ 	.word	0x000245a0


	//   ....[62]....
        /*08c0*/ 	.word	0x000245d0


	//   ....[63]....
        /*08c4*/ 	.word	0x00024600


	//   ....[64]....
        /*08c8*/ 	.word	0x00024690


	//   ....[65]....
        /*08cc*/ 	.word	0x000246c0


	//   ....[66]....
        /*08d0*/ 	.word	0x000246d0


	//   ....[67]....
        /*08d4*/ 	.word	0x00024710


	//   ....[68]....
        /*08d8*/ 	.word	0x000268d0


	//   ....[69]....
        /*08dc*/ 	.word	0x000268f0


	//   ....[70]....
        /*08e0*/ 	.word	0x00026980


	//   ....[71]....
        /*08e4*/ 	.word	0x000269a0


	//   ....[72]....
        /*08e8*/ 	.word	0x00026a20


	//   ....[73]....
        /*08ec*/ 	.word	0x00026a40


	//   ....[74]....
        /*08f0*/ 	.word	0x00026ac0


	//   ....[75]....
        /*08f4*/ 	.word	0x00026ae0


	//   ....[76]....
        /*08f8*/ 	.word	0x00026b60


	//   ....[77]....
        /*08fc*/ 	.word	0x00026b80


	//   ....[78]....
        /*0900*/ 	.word	0x00026b90


	//   ....[79]....
        /*0904*/ 	.word	0x00026ba0


	//   ....[80]....
        /*0908*/ 	.word	0x000272f0


	//   ....[81]....
        /*090c*/ 	.word	0x00027330


	//   ....[82]....
        /*0910*/ 	.word	0x00027350


	//   ....[83]....
        /*0914*/ 	.word	0x00027360


	//   ....[84]....
        /*0918*/ 	.word	0x00027370


	//   ....[85]....
        /*091c*/ 	.word	0x00027380


	//   ....[86]....
        /*0920*/ 	.word	0x000273b0


	//   ....[87]....
        /*0924*/ 	.word	0x00027490


	//   ....[88]....
        /*0928*/ 	.word	0x000274e0


	//   ....[89]....
        /*092c*/ 	.word	0x00027540


	//   ....[90]....
        /*0930*/ 	.word	0x000275b0


	//   ....[91]....
        /*0934*/ 	.word	0x000275f0


	//   ....[92]....
        /*0938*/ 	.word	0x00027630


	//   ....[93]....
        /*093c*/ 	.word	0x00027650


	//   ....[94]....
        /*0940*/ 	.word	0x000276d0


	//   ....[95]....
        /*0944*/ 	.word	0x00027710


	//   ....[96]....
        /*0948*/ 	.word	0x00027e00


	//   ....[97]....
        /*094c*/ 	.word	0x00027e30


	//   ....[98]....
        /*0950*/ 	.word	0x00027e50


	//   ....[99]....
        /*0954*/ 	.word	0x00027e80


	//   ....[100]....
        /*0958*/ 	.word	0x00027ef0


	//   ....[101]....
        /*095c*/ 	.word	0x00027f20


	//   ....[102]....
        /*0960*/ 	.word	0x00028030


	//   ....[103]....
        /*0964*/ 	.word	0x00028050


	//   ....[104]....
        /*0968*/ 	.word	0x000280e0


	//   ....[105]....
        /*096c*/ 	.word	0x00028100


	//   ....[106]....
        /*0970*/ 	.word	0x00028170


	//   ....[107]....
        /*0974*/ 	.word	0x00028190


	//   ....[108]....
        /*0978*/ 	.word	0x000281f0


	//   ....[109]....
        /*097c*/ 	.word	0x00028220


	//   ....[110]....
        /*0980*/ 	.word	0x000282a0


	//   ....[111]....
        /*0984*/ 	.word	0x00028300


	//   ....[112]....
        /*0988*/ 	.word	0x00028840


	//   ....[113]....
        /*098c*/ 	.word	0x00028860


	//   ....[114]....
        /*0990*/ 	.word	0x000288b0


	//   ....[115]....
        /*0994*/ 	.word	0x00028970


	//   ....[116]....
        /*0998*/ 	.word	0x00028980


	//   ....[117]....
        /*099c*/ 	.word	0x000289b0


	//   ....[118]....
        /*09a0*/ 	.word	0x00028a40


	//   ....[119]....
        /*09a4*/ 	.word	0x00028af0


	//   ....[120]....
        /*09a8*/ 	.word	0x00028b00


	//   ....[121]....
        /*09ac*/ 	.word	0x00028b30


	//   ....[122]....
        /*09b0*/ 	.word	0x00028b40


	//   ....[123]....
        /*09b4*/ 	.word	0x00028bd0


	//   ....[124]....
        /*09b8*/ 	.word	0x000292c0


	//   ....[125]....
        /*09bc*/ 	.word	0x000292e0


	//   ....[126]....
        /*09c0*/ 	.word	0x000292f0


	//   ....[127]....
        /*09c4*/ 	.word	0x00029330


	//   ....[128]....
        /*09c8*/ 	.word	0x00029340


	//   ....[129]....
        /*09cc*/ 	.word	0x00029380


	//   ....[130]....
        /*09d0*/ 	.word	0x00029390


	//   ....[131]....
        /*09d4*/ 	.word	0x000293d0


	//   ....[132]....
        /*09d8*/ 	.word	0x000293e0


	//   ....[133]....
        /*09dc*/ 	.word	0x00029420


	//   ....[134]....
        /*09e0*/ 	.word	0x00029430


	//   ....[135]....
        /*09e4*/ 	.word	0x00029440


	//   ....[136]....
        /*09e8*/ 	.word	0x00029780


	//   ....[137]....
        /*09ec*/ 	.word	0x000297a0


	//   ....[138]....
        /*09f0*/ 	.word	0x000297b0


	//   ....[139]....
        /*09f4*/ 	.word	0x000297c0


	//   ....[140]....
        /*09f8*/ 	.word	0x000297d0


	//   ....[141]....
        /*09fc*/ 	.word	0x000297f0


	//   ....[142]....
        /*0a00*/ 	.word	0x00029860


	//   ....[143]....
        /*0a04*/ 	.word	0x00029890


	//   ....[144]....
        /*0a08*/ 	.word	0x000298a0


	//   ....[145]....
        /*0a0c*/ 	.word	0x00029910


	//   ....[146]....
        /*0a10*/ 	.word	0x00029920


	//   ....[147]....
        /*0a14*/ 	.word	0x00029a20


	//   ....[148]....
        /*0a18*/ 	.word	0x00029f00


	//   ....[149]....
        /*0a1c*/ 	.word	0x00029f30


	//   ....[150]....
        /*0a20*/ 	.word	0x00029f90


	//   ....[151]....
        /*0a24*/ 	.word	0x00029fc0


	//   ....[152]....
        /*0a28*/ 	.word	0x00029ff0


	//   ....[153]....
        /*0a2c*/ 	.word	0x0002a020


	//   ....[154]....
        /*0a30*/ 	.word	0x0002a050


	//   ....[155]....
        /*0a34*/ 	.word	0x0002a080


	//   ....[156]....
        /*0a38*/ 	.word	0x0002a220


	//   ....[157]....
        /*0a3c*/ 	.word	0x0002a250


	//   ....[158]....
        /*0a40*/ 	.word	0x0002a280


	//   ....[159]....
        /*0a44*/ 	.word	0x0002a2b0


	//   ....[160]....
        /*0a48*/ 	.word	0x0002a2e0


	//   ....[161]....
        /*0a4c*/ 	.word	0x0002a310


	//   ....[162]....
        /*0a50*/ 	.word	0x0002a3d0


	//   ....[163]....
        /*0a54*/ 	.word	0x0002a3f0


	//   ....[164]....
        /*0a58*/ 	.word	0x0002a410


	//   ....[165]....
        /*0a5c*/ 	.word	0x0002a470


	//   ....[166]....
        /*0a60*/ 	.word	0x0002ae90


	//   ....[167]....
        /*0a64*/ 	.word	0x0002b430


	//   ....[168]....
        /*0a68*/ 	.word	0x0002b520


	//   ....[169]....
        /*0a6c*/ 	.word	0x0002b5c0


	//   ....[170]....
        /*0a70*/ 	.word	0x0002b620


	//   ....[171]....
        /*0a74*/ 	.word	0x0002b710


	//   ....[172]....
        /*0a78*/ 	.word	0x0002b780


	//   ....[173]....
        /*0a7c*/ 	.word	0x0002b870


	//   ....[174]....
        /*0a80*/ 	.word	0x0002b8e0


	//   ....[175]....
        /*0a84*/ 	.word	0x0002b9d0


	//   ....[176]....
        /*0a88*/ 	.word	0x0002ba40


	//   ....[177]....
        /*0a8c*/ 	.word	0x0002bb30


	//   ....[178]....
        /*0a90*/ 	.word	0x0002bba0


	//   ....[179]....
        /*0a94*/ 	.word	0x0002bc40


	//   ....[180]....
        /*0a98*/ 	.word	0x0002bd40


	//   ....[181]....
        /*0a9c*/ 	.word	0x0002bdc0


	//   ....[182]....
        /*0aa0*/ 	.word	0x0002be20


	//   ....[183]....
        /*0aa4*/ 	.word	0x0002bef0


	//   ....[184]....
        /*0aa8*/ 	.word	0x0002bfd0


	//   ....[185]....
        /*0aac*/ 	.word	0x0002c090


	//   ....[186]....
        /*0ab0*/ 	.word	0x0002c110


	//   ....[187]....
        /*0ab4*/ 	.word	0x0002c200


	//   ....[188]....
        /*0ab8*/ 	.word	0x0002c2c0


	//   ....[189]....
        /*0abc*/ 	.word	0x0002c370


	//   ....[190]....
        /*0ac0*/ 	.word	0x0002c430


	//   ....[191]....
        /*0ac4*/ 	.word	0x0002c4e0


	//   ....[192]....
        /*0ac8*/ 	.word	0x0002c560


	//   ....[193]....
        /*0acc*/ 	.word	0x0002c650


	//   ....[194]....
        /*0ad0*/ 	.word	0x0002c6c0


	//   ....[195]....
        /*0ad4*/ 	.word	0x0002c790


	//   ....[196]....
        /*0ad8*/ 	.word	0x0002c830


	//   ....[197]....
        /*0adc*/ 	.word	0x0002c8d0


	//   ....[198]....
        /*0ae0*/ 	.word	0x0002c930


	//   ....[199]....
        /*0ae4*/ 	.word	0x0002ca20


	//   ....[200]....
        /*0ae8*/ 	.word	0x0002cb30


	//   ....[201]....
        /*0aec*/ 	.word	0x0002cb80


	//   ....[202]....
        /*0af0*/ 	.word	0x0002cbe0


	//   ....[203]....
        /*0af4*/ 	.word	0x0002cce0


	//   ....[204]....
        /*0af8*/ 	.word	0x0002cdf0


	//   ....[205]....
        /*0afc*/ 	.word	0x0002ce40


	//   ....[206]....
        /*0b00*/ 	.word	0x0002cea0


	//   ....[207]....
        /*0b04*/ 	.word	0x0002cfa0


	//   ....[208]....
        /*0b08*/ 	.word	0x0002d0b0


	//   ....[209]....
        /*0b0c*/ 	.word	0x0002d100


	//   ....[210]....
        /*0b10*/ 	.word	0x0002d160


	//   ....[211]....
        /*0b14*/ 	.word	0x0002d250


	//   ....[212]....
        /*0b18*/ 	.word	0x0002d380


	//   ....[213]....
        /*0b1c*/ 	.word	0x0002d460


	//   ....[214]....
        /*0b20*/ 	.word	0x0002d4f0


	//   ....[215]....
        /*0b24*/ 	.word	0x0002d600


	//   ....[216]....
        /*0b28*/ 	.word	0x0002d660


	//   ....[217]....
        /*0b2c*/ 	.word	0x0002d770


	//   ....[218]....
        /*0b30*/ 	.word	0x0002d7d0


	//   ....[219]....
        /*0b34*/ 	.word	0x0002d8e0


	//   ....[220]....
        /*0b38*/ 	.word	0x0002d940


	//   ....[221]....
        /*0b3c*/ 	.word	0x0002da50


	//   ....[222]....
        /*0b40*/ 	.word	0x0002dab0


	//   ....[223]....
        /*0b44*/ 	.word	0x0002db70


	//   ....[224]....
        /*0b48*/ 	.word	0x0002dcd0


	//   ....[225]....
        /*0b4c*/ 	.word	0x0002dd70


	//   ....[226]....
        /*0b50*/ 	.word	0x0002ddd0


	//   ....[227]....
        /*0b54*/ 	.word	0x0002de80


	//   ....[228]....
        /*0b58*/ 	.word	0x0002dee0


	//   ....[229]....
        /*0b5c*/ 	.word	0x0002df90


	//   ....[230]....
        /*0b60*/ 	.word	0x0002dff0


	//   ....[231]....
        /*0b64*/ 	.word	0x0002e0a0


	//   ....[232]....
        /*0b68*/ 	.word	0x0002e100


	//   ....[233]....
        /*0b6c*/ 	.word	0x0002e1b0


	//   ....[234]....
        /*0b70*/ 	.word	0x0002e210


	//   ....[235]....
        /*0b74*/ 	.word	0x0002e2c0


	//   ....[236]....
        /*0b78*/ 	.word	0x0002e3a0


	//   ....[237]....
        /*0b7c*/ 	.word	0x0002e440


	//   ....[238]....
        /*0b80*/ 	.word	0x0002e4a0


	//   ....[239]....
        /*0b84*/ 	.word	0x0002e570


	//   ....[240]....
        /*0b88*/ 	.word	0x0002e5d0


	//   ....[241]....
        /*0b8c*/ 	.word	0x0002e6a0


	//   ....[242]....
        /*0b90*/ 	.word	0x0002e700


	//   ....[243]....
        /*0b94*/ 	.word	0x0002e7e0


	//   ....[244]....
        /*0b98*/ 	.word	0x0002e840


	//   ....[245]....
        /*0b9c*/ 	.word	0x0002e910


	//   ....[246]....
        /*0ba0*/ 	.word	0x0002e970


	//   ....[247]....
        /*0ba4*/ 	.word	0x0002ea40


	//   ....[248]....
        /*0ba8*/ 	.word	0x0002ead0


	//   ....[249]....
        /*0bac*/ 	.word	0x0002eb70


	//   ....[250]....
        /*0bb0*/ 	.word	0x0002ecf0


	//   ....[251]....
        /*0bb4*/ 	.word	0x0002ed60


	//   ....[252]....
        /*0bb8*/ 	.word	0x0002edd0


	//   ....[253]....
        /*0bbc*/ 	.word	0x0002ee40


	//   ....[254]....
        /*0bc0*/ 	.word	0x0002eeb0


	//   ....[255]....
        /*0bc4*/ 	.word	0x0002ef30


	//   ....[0]....
        /*0bc8*/ 	.word	0x0002efb0


	//   ....[1]....
        /*0bcc*/ 	.word	0x0002f040


	//   ....[2]....
        /*0bd0*/ 	.word	0x0002f0b0


	//   ....[3]....
        /*0bd4*/ 	.word	0x0002f120


	//   ....[4]....
        /*0bd8*/ 	.word	0x0002f190


	//   ....[5]....
        /*0bdc*/ 	.word	0x0002f210


	//   ....[6]....
        /*0be0*/ 	.word	0x0002f280


	//   ....[7]....
        /*0be4*/ 	.word	0x0002f310


	//   ....[8]....
        /*0be8*/ 	.word	0x0002f370


	//   ....[9]....
        /*0bec*/ 	.word	0x0002f400


	//   ....[10]....
        /*0bf0*/ 	.word	0x0002f530


	//   ....[11]....
        /*0bf4*/ 	.word	0x00031a20


	//   ....[12]....
        /*0bf8*/ 	.word	0x00031cc0


	//   ....[13]....
        /*0bfc*/ 	.word	0x00032f60


	//   ....[14]....
        /*0c00*/ 	.word	0x00032fb0


	//   ....[15]....
        /*0c04*/ 	.word	0x00033020


	//   ....[16]....
        /*0c08*/ 	.word	0x00033040


	//----- nvinfo : EIATTR_REG_RECONFIG
	.align		4
.L_1398:
        /*0c0c*/ 	.byte	0x01, 0x54
	.zero		2


	//----- nvinfo : EIATTR_SYSCALL_OFFSETS
	.align		4
        /*0c10*/ 	.byte	0x04, 0x46
        /*0c12*/ 	.short	(.L_1400 - .L_1399)


	//   ....[0]....
.L_1399:
        /*0c14*/ 	.word	0x00002b60


	//   ....[1]....
        /*0c18*/ 	.word	0x00025ee0


	//   ....[2]....
        /*0c1c*/ 	.word	0x00026030


	//   ....[3]....
        /*0c20*/ 	.word	0x00026120


	//   ....[4]....
        /*0c24*/ 	.word	0x00026f30


	//   ....[5]....
        /*0c28*/ 	.word	0x00027a60


	//----- nvinfo : EIATTR_MBARRIER_INSTR_OFFSETS
	.align		4
.L_1400:
        /*0c2c*/ 	.byte	0x04, 0x39
        /*0c2e*/ 	.short	(.L_1402 - .L_1401)


	//   ....[0]....
.L_1401:
        /*0c30*/ 	.word	0x00000190
        /*0c34*/ 	.word	0x000000ff
        /*0c38*/ 	.word	0x00032400
        /*0c3c*/ 	.short	0x0100
        /*0c3e*/ 	.byte	0x08
	.zero		1


	//   ....[1]....
        /*0c40*/ 	.word	0x000001a0
        /*0c44*/ 	.word	0x000000ff
        /*0c48*/ 	.word	0x00032410
        /*0c4c*/ 	.short	0x0100
        /*0c4e*/ 	.byte	0x08
	.zero		1


	//   ....[2]....
        /*0c50*/ 	.word	0x000001b0
        /*0c54*/ 	.word	0x000000ff
        /*0c58*/ 	.word	0x00032420
        /*0c5c*/ 	.short	0x0100
        /*0c5e*/ 	.byte	0x08
	.zero		1


	//   ....[3]....
        /*0c60*/ 	.word	0x000002a0
        /*0c64*/ 	.word	0x000000ff
        /*0c68*/ 	.word	0x00032430
        /*0c6c*/ 	.short	0x0100
        /*0c6e*/ 	.byte	0x08
	.zero		1


	//   ....[4]....
        /*0c70*/ 	.word	0x000002b0
        /*0c74*/ 	.word	0x000000ff
        /*0c78*/ 	.word	0x00032440
        /*0c7c*/ 	.short	0x0100
        /*0c7e*/ 	.byte	0x08
	.zero		1


	//   ....[5]....
        /*0c80*/ 	.word	0x000002c0
        /*0c84*/ 	.word	0x000000ff
        /*0c88*/ 	.word	0x00032438
        /*0c8c*/ 	.short	0x0100
        /*0c8e*/ 	.byte	0x08
	.zero		1


	//   ....[6]....
        /*0c90*/ 	.word	0x000002d0
        /*0c94*/ 	.word	0x000000ff
        /*0c98*/ 	.word	0x00032448
        /*0c9c*/ 	.short	0x0100
        /*0c9e*/ 	.byte	0x08
	.zero		1


	//   ....[7]....
        /*0ca0*/ 	.word	0x00000400
        /*0ca4*/ 	.word	0x000000ff
        /*0ca8*/ 	.word	0x00032450
        /*0cac*/ 	.short	0x0100
        /*0cae*/ 	.byte	0x08
	.zero		1


	//   ....[8]....
        /*0cb0*/ 	.word	0x00000410
        /*0cb4*/ 	.word	0x000000ff
        /*0cb8*/ 	.word	0x00032460
        /*0cbc*/ 	.short	0x0100
        /*0cbe*/ 	.byte	0x08
	.zero		1


	//   ....[9]....
        /*0cc0*/ 	.word	0x00000420
        /*0cc4*/ 	.word	0x000000ff
        /*0cc8*/ 	.word	0x00032458
        /*0ccc*/ 	.short	0x0100
        /*0cce*/ 	.byte	0x08
	.zero		1


	//   ....[10]....
        /*0cd0*/ 	.word	0x00000430
        /*0cd4*/ 	.word	0x000000ff
        /*0cd8*/ 	.word	0x00032468
        /*0cdc*/ 	.short	0x0100
        /*0cde*/ 	.byte	0x08
	.zero		1


	//   ....[11]....
        /*0ce0*/ 	.word	0x00000520
        /*0ce4*/ 	.word	0x000000ff
        /*0ce8*/ 	.word	0x00032470
        /*0cec*/ 	.short	0x0100
        /*0cee*/ 	.byte	0x06
	.zero		1


	//   ....[12]....
        /*0cf0*/ 	.word	0x00000530
        /*0cf4*/ 	.word	0x000000ff
        /*0cf8*/ 	.word	0x00032480
        /*0cfc*/ 	.short	0x0100
        /*0cfe*/ 	.byte	0x06
	.zero		1


	//   ....[13]....
        /*0d00*/ 	.word	0x00000540
        /*0d04*/ 	.word	0x000000ff
        /*0d08*/ 	.word	0x00032478
        /*0d0c*/ 	.short	0x0100
        /*0d0e*/ 	.byte	0x06
	.zero		1


	//   ....[14]....
        /*0d10*/ 	.word	0x00000550
        /*0d14*/ 	.word	0x000000ff
        /*0d18*/ 	.word	0x00032488
        /*0d1c*/ 	.short	0x0100
        /*0d1e*/ 	.byte	0x06
	.zero		1


	//   ....[15]....
        /*0d20*/ 	.word	0x00000680
        /*0d24*/ 	.word	0x000000ff
        /*0d28*/ 	.word	0x00032490
        /*0d2c*/ 	.short	0x0100
        /*0d2e*/ 	.byte	0x08
	.zero		1


	//   ....[16]....
        /*0d30*/ 	.word	0x00000690
        /*0d34*/ 	.word	0x000000ff
        /*0d38*/ 	.word	0x000324a0
        /*0d3c*/ 	.short	0x0100
        /*0d3e*/ 	.byte	0x08
	.zero		1


	//   ....[17]....
        /*0d40*/ 	.word	0x000006a0
        /*0d44*/ 	.word	0x000000ff
        /*0d48*/ 	.word	0x00032498
        /*0d4c*/ 	.short	0x0100
        /*0d4e*/ 	.byte	0x08
	.zero		1


	//   ....[18]....
        /*0d50*/ 	.word	0x000006b0
        /*0d54*/ 	.word	0x000000ff
        /*0d58*/ 	.word	0x000324a8
        /*0d5c*/ 	.short	0x0100
        /*0d5e*/ 	.byte	0x08
	.zero		1


	//   ....[19]....
        /*0d60*/ 	.word	0x000007f0
        /*0d64*/ 	.word	0x000000ff
        /*0d68*/ 	.word	0x000324b0
        /*0d6c*/ 	.short	0x0100
        /*0d6e*/ 	.byte	0x08
	.zero		1


	//   ....[20]....
        /*0d70*/ 	.word	0x00000800
        /*0d74*/ 	.word	0x000000ff
        /*0d78*/ 	.word	0x000324c0
        /*0d7c*/ 	.short	0x0100
        /*0d7e*/ 	.byte	0x08
	.zero		1


	//   ....[21]....
        /*0d80*/ 	.word	0x00000810
        /*0d84*/ 	.word	0x000000ff
        /*0d88*/ 	.word	0x000324b8
        /*0d8c*/ 	.short	0x0100
        /*0d8e*/ 	.byte	0x08
	.zero		1


	//   ....[22]....
        /*0d90*/ 	.word	0x00000820
        /*0d94*/ 	.word	0x000000ff
        /*0d98*/ 	.word	0x000324c8
        /*0d9c*/ 	.short	0x0100
        /*0d9e*/ 	.byte	0x08
	.zero		1


	//   ....[23]....
        /*0da0*/ 	.word	0x00002d70
        /*0da4*/ 	.word	0x00000048
        /*0da8*/ 	.word	0x00032400
        /*0dac*/ 	.short	0x010a
        /*0dae*/ 	.byte	0x3f
	.zero		1


	//   ....[24]....
        /*0db0*/ 	.word	0x00003220
        /*0db4*/ 	.word	0x0000000c
        /*0db8*/ 	.word	0x00000000
        /*0dbc*/ 	.short	0x010a
        /*0dbe*/ 	.byte	0x3f
	.zero		1


	//   ....[25]....
        /*0dc0*/ 	.word	0x00003280
        /*0dc4*/ 	.word	0x0000000c
        /*0dc8*/ 	.word	0x00000000
        /*0dcc*/ 	.short	0x010a
        /*0dce*/ 	.byte	0x3f
	.zero		1


	//   ....[26]....
        /*0dd0*/ 	.word	0x00003630
        /*0dd4*/ 	.word	0x00000048
        /*0dd8*/ 	.word	0x00032410
        /*0ddc*/ 	.short	0x010a
        /*0dde*/ 	.byte	0x3f
	.zero		1


	//   ....[27]....
        /*0de0*/ 	.word	0x00003730
        /*0de4*/ 	.word	0x00000008
        /*0de8*/ 	.word	0x00000000
        /*0dec*/ 	.short	0x010a
        /*0dee*/ 	.byte	0x3f
	.zero		1


	//   ....[28]....
        /*0df0*/ 	.word	0x00003790
        /*0df4*/ 	.word	0x00000008
        /*0df8*/ 	.word	0x00000000
        /*0dfc*/ 	.short	0x010a
        /*0dfe*/ 	.byte	0x3f
	.zero		1


	//   ....[29]....
        /*0e00*/ 	.word	0x00004500
        /*0e04*/ 	.word	0x00000048
        /*0e08*/ 	.word	0x00000000
        /*0e0c*/ 	.short	0x0101
        /*0e0e*/ 	.byte	0x3f
	.zero		1


	//   ....[30]....
        /*0e10*/ 	.word	0x000096d0
        /*0e14*/ 	.word	0x00000000
        /*0e18*/ 	.word	0x00000000
        /*0e1c*/ 	.short	0x0101
        /*0e1e*/ 	.byte	0x3f
	.zero		1


	//   ....[31]....
        /*0e20*/ 	.word	0x00009e40
        /*0e24*/ 	.word	0x00000004
        /*0e28*/ 	.word	0x00000000
        /*0e2c*/ 	.short	0x010a
        /*0e2e*/ 	.byte	0x3f
	.zero		1


	//   ....[32]....
        /*0e30*/ 	.word	0x00009ee0
        /*0e34*/ 	.word	0x00000006
        /*0e38*/ 	.word	0x00000000
        /*0e3c*/ 	.short	0x010a
        /*0e3e*/ 	.byte	0x3f
	.zero		1


	//   ....[33]....
        /*0e40*/ 	.word	0x0000a2f0
        /*0e44*/ 	.word	0x00000003
        /*0e48*/ 	.word	0x00000000
        /*0e4c*/ 	.short	0x010a
        /*0e4e*/ 	.byte	0x3f
	.zero		1


	//   ....[34]....
        /*0e50*/ 	.word	0x0000a3c0
        /*0e54*/ 	.word	0x00000006
        /*0e58*/ 	.word	0x00000000
        /*0e5c*/ 	.short	0x010a
        /*0e5e*/ 	.byte	0x3f
	.zero		1


	//   ....[35]....
        /*0e60*/ 	.word	0x0000b130
        /*0e64*/ 	.word	0x00000003
        /*0e68*/ 	.word	0x00000000
        /*0e6c*/ 	.short	0x0101
        /*0e6e*/ 	.byte	0x3f
	.zero		1


	//   ....[36]....
        /*0e70*/ 	.word	0x000134f0
        /*0e74*/ 	.word	0x00000000
        /*0e78*/ 	.word	0x00000000
        /*0e7c*/ 	.short	0x0101
        /*0e7e*/ 	.byte	0x3f
	.zero		1


	//   ....[37]....
        /*0e80*/ 	.word	0x000136e0
        /*0e84*/ 	.word	0x00000002
        /*0e88*/ 	.word	0x00000000
        /*0e8c*/ 	.short	0x010a
        /*0e8e*/ 	.byte	0x3f
	.zero		1


	//   ....[38]....
        /*0e90*/ 	.word	0x00013780
        /*0e94*/ 	.word	0x00000006
        /*0e98*/ 	.word	0x00000000
        /*0e9c*/ 	.short	0x010a
        /*0e9e*/ 	.byte	0x3f
	.zero		1


	//   ....[39]....
        /*0ea0*/ 	.word	0x00013b90
        /*0ea4*/ 	.word	0x00000002
        /*0ea8*/ 	.word	0x00000000
        /*0eac*/ 	.short	0x010a
        /*0eae*/ 	.byte	0x3f
	.zero		1


	//   ....[40]....
        /*0eb0*/ 	.word	0x00013c60
        /*0eb4*/ 	.word	0x00000004
        /*0eb8*/ 	.word	0x00000000
        /*0ebc*/ 	.short	0x010a
        /*0ebe*/ 	.byte	0x3f
	.zero		1


	//   ....[41]....
        /*0ec0*/ 	.word	0x000149d0
        /*0ec4*/ 	.word	0x0000000b
        /*0ec8*/ 	.word	0x00000000
        /*0ecc*/ 	.short	0x0101
        /*0ece*/ 	.byte	0x3f
	.zero		1


	//   ....[42]....
        /*0ed0*/ 	.word	0x0001e0f0
        /*0ed4*/ 	.word	0x00000003
        /*0ed8*/ 	.word	0x00000000
        /*0edc*/ 	.short	0x0101
        /*0ede*/ 	.byte	0x3f
	.zero		1


	//   ....[43]....
        /*0ee0*/ 	.word	0x00021270
        /*0ee4*/ 	.word	0x00000000
        /*0ee8*/ 	.word	0x00000000
        /*0eec*/ 	.short	0x0101
        /*0eee*/ 	.byte	0x3f
	.zero		1


	//   ....[44]....
        /*0ef0*/ 	.word	0x00021cc0
        /*0ef4*/ 	.word	0x00000004
        /*0ef8*/ 	.word	0x00000000
        /*0efc*/ 	.short	0x0101
        /*0efe*/ 	.byte	0x3f
	.zero		1


	//   ....[45]....
        /*0f00*/ 	.word	0x00026660
        /*0f04*/ 	.word	0x00000011
        /*0f08*/ 	.word	0x00032440
        /*0f0c*/ 	.short	0x010a
        /*0f0e*/ 	.byte	0x3f
	.zero		1


	//   ....[46]....
        /*0f10*/ 	.word	0x00026ca0
        /*0f14*/ 	.word	0x00000011
        /*0f18*/ 	.word	0x00032430
        /*0f1c*/ 	.short	0x0107
        /*0f1e*/ 	.byte	0x3f
	.zero		1


	//   ....[47]....
        /*0f20*/ 	.word	0x00026d70
        /*0f24*/ 	.word	0x00000011
        /*0f28*/ 	.word	0x00032430
        /*0f2c*/ 	.short	0x0101
        /*0f2e*/ 	.byte	0x3f
	.zero		1


	//   ....[48]....
        /*0f30*/ 	.word	0x000278a0
        /*0f34*/ 	.word	0x00000016
        /*0f38*/ 	.word	0x00032400
        /*0f3c*/ 	.short	0x0107
        /*0f3e*/ 	.byte	0x3f
	.zero		1


	//   ....[49]....
        /*0f40*/ 	.word	0x00027930
        /*0f44*/ 	.word	0x00000016
        /*0f48*/ 	.word	0x00032400
        /*0f4c*/ 	.short	0x0101
        /*0f4e*/ 	.byte	0x3f
	.zero		1


	//   ....[50]....
        /*0f50*/ 	.word	0x00028440
        /*0f54*/ 	.word	0x00000016
        /*0f58*/ 	.word	0x00032410
        /*0f5c*/ 	.short	0x0107
        /*0f5e*/ 	.byte	0x3f
	.zero		1


	//   ....[51]....
        /*0f60*/ 	.word	0x00028540
        /*0f64*/ 	.word	0x00000016
        /*0f68*/ 	.word	0x00032410
        /*0f6c*/ 	.short	0x0101
        /*0f6e*/ 	.byte	0x3f
	.zero		1


	//   ....[52]....
        /*0f70*/ 	.word	0x00028560
        /*0f74*/ 	.word	0x00000016
        /*0f78*/ 	.word	0x00032420
        /*0f7c*/ 	.short	0x010a
        /*0f7e*/ 	.byte	0x3f
	.zero		1


	//   ....[53]....
        /*0f80*/ 	.word	0x000285e0
        /*0f84*/ 	.word	0x00000011
        /*0f88*/ 	.word	0x00032460
        /*0f8c*/ 	.short	0x010a
        /*0f8e*/ 	.byte	0x3f
	.zero		1


	//   ....[54]....
        /*0f90*/ 	.word	0x00028d50
        /*0f94*/ 	.word	0x00000011
        /*0f98*/ 	.word	0x00032450
        /*0f9c*/ 	.short	0x0107
        /*0f9e*/ 	.byte	0x3f
	.zero		1


	//   ....[55]....
        /*0fa0*/ 	.word	0x00028e10
        /*0fa4*/ 	.word	0x00000011
        /*0fa8*/ 	.word	0x00032450
        /*0fac*/ 	.short	0x0101
        /*0fae*/ 	.byte	0x3f
	.zero		1


	//   ....[56]....
        /*0fb0*/ 	.word	0x00029140
        /*0fb4*/ 	.word	0x0000000a
        /*0fb8*/ 	.word	0x00032440
        /*0fbc*/ 	.short	0x010a
        /*0fbe*/ 	.byte	0x3f
	.zero		1


	//   ....[57]....
        /*0fc0*/ 	.word	0x000294f0
        /*0fc4*/ 	.word	0x0000000a
        /*0fc8*/ 	.word	0x00032430
        /*0fcc*/ 	.short	0x0107
        /*0fce*/ 	.byte	0x3f
	.zero		1


	//   ....[58]....
        /*0fd0*/ 	.word	0x000295a0
        /*0fd4*/ 	.word	0x0000000a
        /*0fd8*/ 	.word	0x00032430
        /*0fdc*/ 	.short	0x0101
        /*0fde*/ 	.byte	0x3f
	.zero		1


	//   ....[59]....
        /*0fe0*/ 	.word	0x000295d0
        /*0fe4*/ 	.word	0x0000000a
        /*0fe8*/ 	.word	0x00032460
        /*0fec*/ 	.short	0x010a
        /*0fee*/ 	.byte	0x3f
	.zero		1


	//   ....[60]....
        /*0ff0*/ 	.word	0x00029ad0
        /*0ff4*/ 	.word	0x0000000a
        /*0ff8*/ 	.word	0x00032450
        /*0ffc*/ 	.short	0x0107
        /*0ffe*/ 	.byte	0x3f
	.zero		1


	//   ....[61]....
        /*1000*/ 	.word	0x00029b80
        /*1004*/ 	.word	0x0000000a
        /*1008*/ 	.word	0x00032450
        /*100c*/ 	.short	0x0101
        /*100e*/ 	.byte	0x3f
	.zero		1


	//   ....[62]....
        /*1010*/ 	.word	0x0002ae10
        /*1014*/ 	.word	0x00000005
        /*1018*/ 	.word	0x00032420
        /*101c*/ 	.short	0x010a
        /*101e*/ 	.byte	0x3f
	.zero		1


	//   ....[63]....
        /*1020*/ 	.word	0x0002afb0
        /*1024*/ 	.word	0x00000003
        /*1028*/ 	.word	0x00032440
        /*102c*/ 	.short	0x010a
        /*102e*/ 	.byte	0x3f
	.zero		1


	//   ....[64]....
        /*1030*/ 	.word	0x0002b050
        /*1034*/ 	.word	0x00000005
        /*1038*/ 	.word	0x00032440
        /*103c*/ 	.short	0x010a
        /*103e*/ 	.byte	0x3f
	.zero		1


	//   ....[65]....
        /*1040*/ 	.word	0x0002b090
        /*1044*/ 	.word	0x00000003
        /*1048*/ 	.word	0x00032460
        /*104c*/ 	.short	0x010a
        /*104e*/ 	.byte	0x3f
	.zero		1


	//   ....[66]....
        /*1050*/ 	.word	0x0002b0d0
        /*1054*/ 	.word	0x00000005
        /*1058*/ 	.word	0x00032460
        /*105c*/ 	.short	0x010a
        /*105e*/ 	.byte	0x3f
	.zero		1


	//   ....[67]....
        /*1060*/ 	.word	0x0002b130
        /*1064*/ 	.word	0x00000048
        /*1068*/ 	.word	0x00032400
        /*106c*/ 	.short	0x010a
        /*106e*/ 	.byte	0x3f
	.zero		1


	//   ....[68]....
        /*1070*/ 	.word	0x0002b180
        /*1074*/ 	.word	0x0000000c
        /*1078*/ 	.word	0x00000000
        /*107c*/ 	.short	0x010a
        /*107e*/ 	.byte	0x3f
	.zero		1


	//   ....[69]....
        /*1080*/ 	.word	0x0002b1d0
        /*1084*/ 	.word	0x00000048
        /*1088*/ 	.word	0x00032410
        /*108c*/ 	.short	0x010a
        /*108e*/ 	.byte	0x3f
	.zero		1


	//   ....[70]....
        /*1090*/ 	.word	0x0002b220
        /*1094*/ 	.word	0x00000008
        /*1098*/ 	.word	0x00000000
        /*109c*/ 	.short	0x010a
        /*109e*/ 	.byte	0x3f
	.zero		1


	//   ....[71]....
        /*10a0*/ 	.word	0x0002b270
        /*10a4*/ 	.word	0x00000006
        /*10a8*/ 	.word	0x00000000
        /*10ac*/ 	.short	0x010a
        /*10ae*/ 	.byte	0x3f
	.zero		1


	//   ....[72]....
        /*10b0*/ 	.word	0x0002b2c0
        /*10b4*/ 	.word	0x00000006
        /*10b8*/ 	.word	0x00000000
        /*10bc*/ 	.short	0x010a
        /*10be*/ 	.byte	0x3f
	.zero		1


	//   ....[73]....
        /*10c0*/ 	.word	0x0002b310
        /*10c4*/ 	.word	0x00000006
        /*10c8*/ 	.word	0x00000000
        /*10cc*/ 	.short	0x010a
        /*10ce*/ 	.byte	0x3f
	.zero		1


	//   ....[74]....
        /*10d0*/ 	.word	0x0002b360
        /*10d4*/ 	.word	0x00000004
        /*10d8*/ 	.word	0x00000000
        /*10dc*/ 	.short	0x010a
        /*10de*/ 	.byte	0x3f
	.zero		1


	//   ....[75]....
        /*10e0*/ 	.word	0x0002b470
        /*10e4*/ 	.word	0x00000011
        /*10e8*/ 	.word	0x00032440
        /*10ec*/ 	.short	0x010a
        /*10ee*/ 	.byte	0x3f
	.zero		1


	//   ....[76]....
        /*10f0*/ 	.word	0x0002d280
        /*10f4*/ 	.word	0x00000016
        /*10f8*/ 	.word	0x00032420
        /*10fc*/ 	.short	0x010a
        /*10fe*/ 	.byte	0x3f
	.zero		1


	//   ....[77]....
        /*1100*/ 	.word	0x0002d2d0
        /*1104*/ 	.word	0x00000011
        /*1108*/ 	.word	0x00032460
        /*110c*/ 	.short	0x010a
        /*110e*/ 	.byte	0x3f
	.zero		1


	//   ....[78]....
        /*1110*/ 	.word	0x0002dc20
        /*1114*/ 	.word	0x0000000a
        /*1118*/ 	.word	0x00032440
        /*111c*/ 	.short	0x010a
        /*111e*/ 	.byte	0x3f
	.zero		1


	//   ....[79]....
        /*1120*/ 	.word	0x0002e2f0
        /*1124*/ 	.word	0x0000000a
        /*1128*/ 	.word	0x00032460
        /*112c*/ 	.short	0x010a
        /*112e*/ 	.byte	0x3f
	.zero		1


	//   ....[80]....
        /*1130*/ 	.word	0x0002f450
        /*1134*/ 	.word	0x00000005
        /*1138*/ 	.word	0x00032420
        /*113c*/ 	.short	0x010a
        /*113e*/ 	.byte	0x3f
	.zero		1


	//   ....[81]....
        /*1140*/ 	.word	0x0002f5f0
        /*1144*/ 	.word	0x00000003
        /*1148*/ 	.word	0x00032440
        /*114c*/ 	.short	0x010a
        /*114e*/ 	.byte	0x3f
	.zero		1


	//   ....[82]....
        /*1150*/ 	.word	0x0002f640
        /*1154*/ 	.word	0x00000005
        /*1158*/ 	.word	0x00032440
        /*115c*/ 	.short	0x010a
        /*115e*/ 	.byte	0x3f
	.zero		1


	//   ....[83]....
        /*1160*/ 	.word	0x0002f690
        /*1164*/ 	.word	0x00000003
        /*1168*/ 	.word	0x00032460
        /*116c*/ 	.short	0x010a
        /*116e*/ 	.byte	0x3f
	.zero		1


	//   ....[84]....
        /*1170*/ 	.word	0x0002fa50
        /*1174*/ 	.word	0x00000014
        /*1178*/ 	.word	0x00000000
        /*117c*/ 	.short	0x010a
        /*117e*/ 	.byte	0x3f
	.zero		1


	//   ....[85]....
        /*1180*/ 	.word	0x0002fb90
        /*1184*/ 	.word	0x00000006
        /*1188*/ 	.word	0x00000000
        /*118c*/ 	.short	0x010a
        /*118e*/ 	.byte	0x3f
	.zero		1


	//   ....[86]....
        /*1190*/ 	.word	0x000301f0
        /*1194*/ 	.word	0x0000000d
        /*1198*/ 	.word	0x00000000
        /*119c*/ 	.short	0x010a
        /*119e*/ 	.byte	0x3f
	.zero		1


	//   ....[87]....
        /*11a0*/ 	.word	0x00030330
        /*11a4*/ 	.word	0x00000014
        /*11a8*/ 	.word	0x00000000
        /*11ac*/ 	.short	0x010a
        /*11ae*/ 	.byte	0x3f
	.zero		1


	//   ....[88]....
        /*11b0*/ 	.word	0x000315e0
        /*11b4*/ 	.word	0x00000007
        /*11b8*/ 	.word	0x00000000
        /*11bc*/ 	.short	0x0101
        /*11be*/ 	.byte	0x3f
	.zero		1


	//   ....[89]....
        /*11c0*/ 	.word	0x0004ad30
        /*11c4*/ 	.word	0x00000000
        /*11c8*/ 	.word	0x00000000
        /*11cc*/ 	.short	0x0101
        /*11ce*/ 	.byte	0x3f
	.zero		1


	//   ....[90]....
        /*11d0*/ 	.word	0x0004ad50
        /*11d4*/ 	.word	0x00000006
        /*11d8*/ 	.word	0x00000000
        /*11dc*/ 	.short	0x010a
        /*11de*/ 	.byte	0x3f
	.zero		1


	//   ....[91]....
        /*11e0*/ 	.word	0x0004ada0
        /*11e4*/ 	.word	0x00000014
        /*11e8*/ 	.word	0x00000000
        /*11ec*/ 	.short	0x010a
        /*11ee*/ 	.byte	0x3f
	.zero		1


	//----- nvinfo : EIATTR_NUM_MBARRIERS
	.align		4
.L_1402:
        /*11f0*/ 	.byte	0x03, 0x38
        /*11f2*/ 	.short	0x0017


	//----- nvinfo : EIATTR_EXIT_INSTR_OFFSETS
	.align		4
        /*11f4*/ 	.byte	0x04, 0x1c
        /*11f6*/ 	.short	(.L_1404 - .L_1403)


	//   ....[0]....
.L_1403:
        /*11f8*/ 	.word	0x00000b00


	//   ....[1]....
        /*11fc*/ 	.word	0x00024050


	//   ....[2]....
        /*1200*/ 	.word	0x0002b120


	//----- nvinfo : EIATTR_MAX_THREADS
	.align		4
.L_1404:
        /*1204*/ 	.byte	0x04, 0x05
        /*1206*/ 	.short	(.L_1406 - .L_1405)
.L_1405:
        /*1208*/ 	.word	0x00000180
        /*120c*/ 	.word	0x00000001
        /*1210*/ 	.word	0x00000001


	//----- nvinfo : EIATTR_CRS_STACK_SIZE
	.align		4
.L_1406:
        /*1214*/ 	.byte	0x04, 0x1e
        /*1216*/ 	.short	(.L_1408 - .L_1407)
.L_1407:
        /*1218*/ 	.word	0x00000000


	//----- nvinfo : EIATTR_CBANK_PARAM_SIZE
	.align		4
.L_1408:
        /*121c*/ 	.byte	0x03, 0x19
        /*121e*/ 	.short	0x0bf0


	//----- nvinfo : EIATTR_PARAM_CBANK
	.align		4
        /*1220*/ 	.byte	0x04, 0x0a
        /*1222*/ 	.short	(.L_1410 - .L_1409)
	.align		4
.L_1409:
        /*1224*/ 	.word	index@(.nv.constant0._ZN7cutlass13device_kernelIN5flash11enable_sm90INS1_16FlashAttnFwdSm90INS1_25CollectiveMainloopFwdSm90ILi2EN4cute5tupleIJNS5_1CILi1EEES8_S8_EEENS6_IJNS7_ILi128EEENS7_ILi96EEENS7_ILi64EEEEEELi256ENS_6half_tEfNS_4arch4Sm90ELb0ELb1ELb0ELb1ELb1ELb0ELb1ELb1ELb0ELb1ELb1ELb0EEENS1_21CollectiveEpilogueFwdINS6_IJSA_NS7_ILi256EEESB_EEES9_SE_SG_Li256ELb1ELb1ELb1ELb0EEENS1_36VarlenDynamicPersistentTileSchedulerILi128ELi96ELi256ELi128ELb1ELb1ELb1ELb1ELb0ELb1EEEEEEEEEvNT_6ParamsE)
        /*1228*/ 	.short	0x0210
        /*122a*/ 	.short	0x0bf0


	//----- nvinfo : EIATTR_SW_WAR
	.align		4
.L_1410:
        /*122c*/ 	.byte	0x04, 0x36
        /*122e*/ 	.short	(.L_1412 - .L_1411)
.L_1411:
        /*1230*/ 	.word	0x00000008
.L_1412:


//--------------------- .nv.info._ZN7cutlass13device_kernelIN5flash11enable_sm90INS1_16FlashAttnFwdSm90INS1_25CollectiveMainloopFwdSm90ILi2EN4cute5tupleIJNS5_1CILi1EEES8_S8_EEENS6_IJNS7_ILi128EEENS7_ILi96EEENS7_ILi64EEEEEELi256ENS_6half_tEfNS_4arch4Sm90ELb0ELb1ELb0ELb1ELb1ELb1ELb1ELb1ELb0ELb1ELb1ELb0EEENS1_21CollectiveEpilogueFwdINS6_IJSA_NS7_ILi256EEESB_EEES9_SE_SG_Li256ELb1ELb1ELb1ELb0EEENS1_36VarlenDynamicPersistentTileSchedulerILi128ELi96ELi256ELi128ELb1ELb1ELb1ELb1ELb0ELb1EEEEEEEEEvNT_6ParamsE --------------------------
	.section	.nv.info._ZN7cutlass13device_kernelIN5flash11enable_sm90INS1_16FlashAttnFwdSm90INS1_25CollectiveMainloopFwdSm90ILi2EN4cute5tupleIJNS5_1CILi1EEES8_S8_EEENS6_IJNS7_ILi128EEENS7_ILi96EEENS7_ILi64EEEEEELi256ENS_6half_tEfNS_4arch4Sm90ELb0ELb1ELb0ELb1ELb1ELb1ELb1ELb1ELb0ELb1ELb1ELb0EEENS1_21CollectiveEpilogueFwdINS6_IJSA_NS7_ILi256EEESB_EEES9_SE_SG_Li256ELb1ELb1ELb1ELb0EEENS1_36VarlenDynamicPersistentTileSchedulerILi128ELi96ELi256ELi128ELb1ELb1ELb1ELb1ELb0ELb1EEEEEEEEEvNT_6ParamsE,"",@"SHT_CUDA_INFO"
	.sectionflags	@""
	.align	4


	//----- nvinfo : EIATTR_CUDA_API_VERSION
	.align		4
        /*0000*/ 	.byte	0x04, 0x37
        /*0002*/ 	.short	(.L_1414 - .L_1413)
.L_1413:
        /*0004*/ 	.word	0x00000082


	//----- nvinfo : EIATTR_KPARAM_INFO
	.align		4
.L_1414:
        /*0008*/ 	.byte	0x04, 0x17
        /*000a*/ 	.short	(.L_1416 - .L_1415)
.L_1415:
        /*000c*/ 	.word	0x00000000
        /*0010*/ 	.short	0x0000
        /*0012*/ 	.short	0x0070
        /*0014*/ 	.byte	0x00, 0xf0, 0x01, 0x2e


	//----- nvinfo : EIATTR_SPARSE_MMA_MASK
	.align		4
.L_1416:
        /*0018*/ 	.byte	0x03, 0x50
        /*001a*/ 	.short	0x0000


	//----- nvinfo : EIATTR_MAXREG_COUNT
	.align		4
        /*001c*/ 	.byte	0x03, 0x1b
        /*001e*/ 	.short	0x00a8


	//----- nvinfo : EIATTR_NUM_BARRIERS
	.align		4
        /*0020*/ 	.byte	0x02, 0x4c
        /*0022*/ 	.byte	0x10
	.zero		1


	//----- nvinfo : EIATTR_EXTERNS
	.align		4
        /*0024*/ 	.byte	0x04, 0x0f
        /*0026*/ 	.short	(.L_1418 - .L_1417)


	//   ....[0]....
	.align		4
.L_1417:
        /*0028*/ 	.word	index@(__assertfail)


	//----- nvinfo : EIATTR_ANNOTATIONS
	.align		4
.L_1418:
        /*002c*/ 	.byte	0x04, 0x55
        /*002e*/ 	.short	(.L_1420 - .L_1419)


	//   ....[0]....
.L_1419:
        /* <DEDUP_REMOVED lines=114> */


	//----- nvinfo : EIATTR_MERCURY_ISA_VERSION
	.align		4
.L_1420:
        /*0740*/ 	.byte	0x03, 0x5f
        /*0742*/ 	.short	0x0101


	//----- nvinfo : EIATTR_UNUSED_LOAD_BYTE_OFFSET
	.align		4
        /*0744*/ 	.byte	0x04, 0x44
        /*0746*/ 	.short	(.L_1422 - .L_1421)


	//   ....[0]....
.L_1421:
        /*0748*/ 	.word	0x00000b70
        /*074c*/ 	.word	0x0000fff0


	//   ....[1]....
        /*0750*/ 	.word	0x0002bab0
        /*0754*/ 	.word	0x0000fff0


	//----- nvinfo : EIATTR_INT_WARP_WIDE_INSTR_OFFSETS
	.align		4
.L_1422:
        /*0758*/ 	.byte	0x04, 0x31
        /*075a*/ 	.short	(.L_1424 - .L_1423)


	//   ....[0]....
.L_1423:
        /*075c*/ 	.word	0x00000180


	//   ....[1]....
        /*0760*/ 	.word	0x000001c0


	//   ....[2]....
        /*0764*/ 	.word	0x00000230


	//   ....[3]....
        /*0768*/ 	.word	0x00000240


	//   ....[4]....
        /*076c*/ 	.word	0x000342c0


	//   ....[5]....
        /*0770*/ 	.word	0x00034350


	//   ....[6]....
        /*0774*/ 	.word	0x00038220


	//   ....[7]....
        /*0778*/ 	.word	0x000382b0


	//----- nvinfo : EIATTR_COOP_GROUP_MASK_REGIDS
	.align		4
.L_1424:
        /*077c*/ 	.byte	0x04, 0x29
        /*077e*/ 	.short	(.L_1426 - .L_1425)


	//   ....[0]....
.L_1425:
        /*0780*/ 	.word	0xffffffff


	//   ....[1]....
        /*0784*/ 	.word	0xffffffff


	//   ....[2]....
        /*0788*/ 	.word	0xffffffff


	//   ....[3]....
        /*078c*/ 	.word	0xffffffff


	//   ....[4]....
        /*0790*/ 	.word	0xffffffff


	//   ....[5]....
        /*0794*/ 	.word	0xffffffff


	//   ....[6]....
        /*0798*/ 	.word	0xffffffff


	//   ....[7]....
        /*079c*/ 	.word	0xffffffff


	//   ....[8]....
        /*07a0*/ 	.word	0xffffffff


	//   ....[9]....
        /*07a4*/ 	.word	0xffffffff


	//   ....[10]....
        /*07a8*/ 	.word	0xffffffff


	//   ....[11]....
        /*07ac*/ 	.word	0xffffffff


	//   ....[12]....
        /*07b0*/ 	.word	0xffffffff


	//   ....[13]....
        /*07b4*/ 	.word	0xffffffff


	//   ....[14]....
        /*07b8*/ 	.word	0xffffffff


	//   ....[15]....
        /*07bc*/ 	.word	0xffffffff


	//   ....[16]....
        /*07c0*/ 	.word	0xffffffff


	//   ....[17]....
        /*07c4*/ 	.word	0xffffffff


	//   ....[18]....
        /*07c8*/ 	.word	0xffffffff


	//   ....[19]....
        /*07cc*/ 	.word	0xffffffff


	//   ....[20]....
        /*07d0*/ 	.word	0xffffffff


	//   ....[21]....
        /*07d4*/ 	.word	0xffffffff


	//   ....[22]....
        /*07d8*/ 	.word	0xffffffff


	//   ....[23]....
        /*07dc*/ 	.word	0xffffffff


	//   ....[24]....
        /*07e0*/ 	.word	0xffffffff


	//   ....[25]....
        /*07e4*/ 	.word	0xffffffff


	//   ....[26]....
        /*07e8*/ 	.word	0xffffffff


	//   ....[27]....
        /*07ec*/ 	.word	0xffffffff


	//   ....[28]....
        /*07f0*/ 	.word	0xffffffff


	//   ....[29]....
        /*07f4*/ 	.word	0xffffffff


	//   ....[30]....
        /*07f8*/ 	.word	0xffffffff


	//   ....[31]....
        /*07fc*/ 	.word	0xffffffff


	//   ....[32]....
        /*0800*/ 	.word	0xffffffff


	//   ....[33]....
        /*0804*/ 	.word	0xffffffff


	//   ....[34]....
        /*0808*/ 	.word	0xffffffff


	//   ....[35]....
        /*080c*/ 	.word	0xffffffff


	//   ....[36]....
        /*0810*/ 	.word	0xffffffff


	//   ....[37]....
        /*0814*/ 	.word	0xffffffff


	//   ....[38]....
        /*0818*/ 	.word	0xffffffff


	//   ....[39]....
        /*081c*/ 	.word	0xffffffff


	//   ....[40]....
        /*0820*/ 	.word	0xffffffff


	//   ....[41]....
        /*0824*/ 	.word	0xffffffff


	//   ....[42]....
        /*0828*/ 	.word	0xffffffff


	//   ....[43]....
        /*082c*/ 	.word	0xffffffff


	//   ....[44]....
        /*0830*/ 	.word	0xffffffff


	//   ....[45]....
        /*0834*/ 	.word	0xffffffff


	//   ....[46]....
        /*0838*/ 	.word	0xffffffff


	//   ....[47]....
        /*083c*/ 	.word	0xffffffff


	//   ....[48]....
        /*0840*/ 	.word	0xffffffff


	//   ....[49]....
        /*0844*/ 	.word	0xffffffff


	//   ....[50]....
        /*0848*/ 	.word	0xffffffff


	//   ....[51]....
        /*084c*/ 	.word	0xffffffff


	//   ....[52]....
        /*0850*/ 	.word	0xffffffff


	//   ....[53]....
        /*0854*/ 	.word	0xffffffff


	//   ....[54]....
        /*0858*/ 	.word	0xffffffff


	//   ....[55]....
        /*085c*/ 	.word	0xffffffff


	//   ....[56]....
        /*0860*/ 	.word	0xffffffff


	//   ....[57]....
        /*0864*/ 	.word	0xffffffff


	//   ....[58]....
        /*0868*/ 	.word	0xffffffff


	//   ....[59]....
        /*086c*/ 	.word	0xffffffff


	//   ....[60]....
        /*0870*/ 	.word	0xffffffff


	//   ....[61]....
        /*0874*/ 	.word	0xffffffff


	//   ....[62]....
        /*0878*/ 	.word	0xffffffff


	//   ....[63]....
        /*087c*/ 	.word	0xffffffff


	//   ....[64]....
        /*0880*/ 	.word	0xffffffff


	//   ....[65]....
        /*0884*/ 	.word	0xffffffff


	//   ....[66]....
        /*0888*/ 	.word	0xffffffff


	//   ....[67]....
        /*088c*/ 	.word	0xffffffff


	//   ....[68]....
        /*0890*/ 	.word	0xffffffff


	//   ....[69]....
        /*0894*/ 	.word	0xffffffff


	//   ....[70]....
        /*0898*/ 	.word	0xffffffff


	//   ....[71]....
        /*089c*/ 	.word	0xffffffff


	//   ....[72]....
        /*08a0*/ 	.word	0xffffffff


	//   ....[73]....
        /*08a4*/ 	.word	0xffffffff


	//   ....[74]....
        /*08a8*/ 	.word	0xffffffff


	//   ....[75]....
        /*08ac*/ 	.word	0xffffffff


	//   ....[76]....
        /*08b0*/ 	.word	0xffffffff


	//   ....[77]....
        /*08b4*/ 	.word	0xffffffff


	//   ....[78]....
        /*08b8*/ 	.word	0xffffffff


	//   ....[79]....
        /*08bc*/ 	.word	0xffffffff


	//   ....[80]....
        /*08c0*/ 	.word	0xffffffff


	//   ....[81]....
        /*08c4*/ 	.word	0xffffffff


	//   ....[82]....
        /*08c8*/ 	.word	0xffffffff


	//   ....[83]....
        /*08cc*/ 	.word	0xffffffff


	//   ....[84]....
        /*08d0*/ 	.word	0xffffffff


	//   ....[85]....
        /*08d4*/ 	.word	0xffffffff


	//   ....[86]....
        /*08d8*/ 	.word	0xffffffff


	//   ....[87]....
        /*08dc*/ 	.word	0xffffffff


	//   ....[88]....
        /*08e0*/ 	.word	0xffffffff


	//   ....[89]....
        /*08e4*/ 	.word	0xffffffff


	//   ....[90]....
        /*08e8*/ 	.word	0xffffffff


	//   ....[91]....
        /*08ec*/ 	.word	0xffffffff


	//   ....[92]....
        /*08f0*/ 	.word	0xffffffff


	//   ....[93]....
        /*08f4*/ 	.word	0xffffffff


	//   ....[94]....
        /*08f8*/ 	.word	0xffffffff


	//   ....[95]....
        /*08fc*/ 	.word	0xffffffff


	//   ....[96]....
        /*0900*/ 	.word	0xffffffff


	//   ....[97]....
        /*0904*/ 	.word	0xffffffff


	//   ....[98]....
        /*0908*/ 	.word	0xffffffff


	//   ....[99]....
        /*090c*/ 	.word	0xffffffff


	//   ....[100]....
        /*0910*/ 	.word	0xffffffff


	//   ....[101]....
        /*0914*/ 	.word	0xffffffff


	//   ....[102]....
        /*0918*/ 	.word	0xffffffff


	//   ....[103]....
        /*091c*/ 	.word	0xffffffff


	//   ....[104]....
        /*0920*/ 	.word	0xffffffff


	//   ....[105]....
        /*0924*/ 	.word	0xffffffff


	//   ....[106]....
        /*0928*/ 	.word	0xffffffff


	//   ....[107]....
        /*092c*/ 	.word	0xffffffff


	//   ....[108]....
        /*0930*/ 	.word	0xffffffff


	//   ....[109]....
        /*0934*/ 	.word	0xffffffff


	//   ....[110]....
        /*0938*/ 	.word	0xffffffff


	//   ....[111]....
        /*093c*/ 	.word	0xffffffff


	//   ....[112]....
        /*0940*/ 	.word	0xffffffff


	//   ....[113]....
        /*0944*/ 	.word	0xffffffff


	//   ....[114]....
        /*0948*/ 	.word	0xffffffff


	//   ....[115]....
        /*094c*/ 	.word	0xffffffff


	//   ....[116]....
        /*0950*/ 	.word	0xffffffff


	//   ....[117]....
        /*0954*/ 	.word	0xffffffff


	//   ....[118]....
        /*0958*/ 	.word	0xffffffff


	//   ....[119]....
        /*095c*/ 	.word	0xffffffff


	//   ....[120]....
        /*0960*/ 	.word	0xffffffff


	//   ....[121]....
        /*0964*/ 	.word	0xffffffff


	//   ....[122]....
        /*0968*/ 	.word	0xffffffff


	//   ....[123]....
        /*096c*/ 	.word	0xffffffff


	//   ....[124]....
        /*0970*/ 	.word	0xffffffff


	//   ....[125]....
        /*0974*/ 	.word	0xffffffff


	//   ....[126]....
        /*0978*/ 	.word	0xffffffff


	//   ....[127]....
        /*097c*/ 	.word	0xffffffff


	//   ....[128]....
        /*0980*/ 	.word	0xffffffff


	//   ....[129]....
        /*0984*/ 	.word	0xffffffff


	//   ....[130]....
        /*0988*/ 	.word	0xffffffff


	//   ....[131]....
        /*098c*/ 	.word	0xffffffff


	//   ....[132]....
        /*0990*/ 	.word	0xffffffff


	//   ....[133]....
        /*0994*/ 	.word	0xffffffff


	//   ....[134]....
        /*0998*/ 	.word	0xffffffff


	//   ....[135]....
        /*099c*/ 	.word	0xffffffff


	//   ....[136]....
        /*09a0*/ 	.word	0xffffffff


	//   ....[137]....
        /*09a4*/ 	.word	0xffffffff


	//   ....[138]....
        /*09a8*/ 	.word	0xffffffff


	//   ....[139]....
        /*09ac*/ 	.word	0xffffffff


	//   ....[140]....
        /*09b0*/ 	.word	0xffffffff


	//   ....[141]....
        /*09b4*/ 	.word	0xffffffff


	//   ....[142]....
        /*09b8*/ 	.word	0xffffffff


	//   ....[143]....
        /*09bc*/ 	.word	0xffffffff


	//   ....[144]....
        /*09c0*/ 	.word	0xffffffff


	//   ....[145]....
        /*09c4*/ 	.word	0xffffffff


	//   ....[146]....
        /*09c8*/ 	.word	0xffffffff


	//   ....[147]....
        /*09cc*/ 	.word	0xffffffff


	//   ....[148]....
        /*09d0*/ 	.word	0xffffffff


	//   ....[149]....
        /*09d4*/ 	.word	0xffffffff


	//   ....[150]....
        /*09d8*/ 	.word	0xffffffff


	//   ....[151]....
        /*09dc*/ 	.word	0xffffffff


	//   ....[152]....
        /*09e0*/ 	.word	0xffffffff


	//   ....[153]....
        /*09e4*/ 	.word	0xffffffff


	//   ....[154]....
        /*09e8*/ 	.word	0xffffffff


	//   ....[155]....
        /*09ec*/ 	.word	0xffffffff


	//   ....[156]....
        /*09f0*/ 	.word	0xffffffff


	//   ....[157]....
        /*09f4*/ 	.word	0xffffffff


	//   ....[158]....
        /*09f8*/ 	.word	0xffffffff


	//   ....[159]....
        /*09fc*/ 	.word	0xffffffff


	//   ....[160]....
        /*0a00*/ 	.word	0xffffffff


	//   ....[161]....
        /*0a04*/ 	.word	0xffffffff


	//   ....[162]....
        /*0a08*/ 	.word	0xffffffff


	//   ....[163]....
        /*0a0c*/ 	.word	0xffffffff


	//   ....[164]....
        /*0a10*/ 	.word	0xffffffff


	//   ....[165]....
        /*0a14*/ 	.word	0xffffffff


	//   ....[166]....
        /*0a18*/ 	.word	0xffffffff


	//   ....[167]....
        /*0a1c*/ 	.word	0xffffffff


	//   ....[168]....
        /*0a20*/ 	.word	0xffffffff


	//   ....[169]....
        /*0a24*/ 	.word	0xffffffff


	//   ....[170]....
        /*0a28*/ 	.word	0xffffffff


	//   ....[171]....
        /*0a2c*/ 	.word	0xffffffff


	//   ....[172]....
        /*0a30*/ 	.word	0xffffffff


	//   ....[173]....
        /*0a34*/ 	.word	0xffffffff


	//   ....[174]....
        /*0a38*/ 	.word	0xffffffff


	//   ....[175]....
        /*0a3c*/ 	.word	0xffffffff


	//   ....[176]....
        /*0a40*/ 	.word	0xffffffff


	//   ....[177]....
        /*0a44*/ 	.word	0xffffffff


	//   ....[178]....
        /*0a48*/ 	.word	0xffffffff


	//   ....[179]....
        /*0a4c*/ 	.word	0xffffffff


	//   ....[180]....
        /*0a50*/ 	.word	0xffffffff


	//   ....[181]....
        /*0a54*/ 	.word	0xffffffff


	//   ....[182]....
        /*0a58*/ 	.word	0xffffffff


	//   ....[183]....
        /*0a5c*/ 	.word	0xffffffff


	//   ....[184]....
        /*0a60*/ 	.word	0xffffffff


	//   ....[185]....
        /*0a64*/ 	.word	0xffffffff


	//   ....[186]....
        /*0a68*/ 	.word	0xffffffff


	//   ....[187]....
        /*0a6c*/ 	.word	0xffffffff


	//   ....[188]....
        /*0a70*/ 	.word	0xffffffff


	//   ....[189]....
        /*0a74*/ 	.word	0xffffffff


	//   ....[190]....
        /*0a78*/ 	.word	0xffffffff


	//   ....[191]....
        /*0a7c*/ 	.word	0xffffffff


	//   ....[192]....
        /*0a80*/ 	.word	0xffffffff


	//   ....[193]....
        /*0a84*/ 	.word	0xffffffff


	//   ....[194]....
        /*0a88*/ 	.word	0xffffffff


	//   ....[195]....
        /*0a8c*/ 	.word	0xffffffff


	//   ....[196]....
        /*0a90*/ 	.word	0xffffffff


	//   ....[197]....
        /*0a94*/ 	.word	0xffffffff


	//   ....[198]....
        /*0a98*/ 	.word	0xffffffff


	//   ....[199]....
        /*0a9c*/ 	.word	0xffffffff


	//   ....[200]....
        /*0aa0*/ 	.word	0xffffffff


	//   ....[201]....
        /*0aa4*/ 	.word	0x0500000f


	//   ....[202]....
        /*0aa8*/ 	.word	0x0500000f


	//   ....[203]....
        /*0aac*/ 	.word	0x0500000f


	//   ....[204]....
        /*0ab0*/ 	.word	0x0500000f


	//   ....[205]....
        /*0ab4*/ 	.word	0x0500000f


	//   ....[206]....
        /*0ab8*/ 	.word	0x0500000f


	//   ....[207]....
        /*0abc*/ 	.word	0x0500000f


	//   ....[208]....
        /*0ac0*/ 	.word	0x0500000f


	//   ....[209]....
        /*0ac4*/ 	.word	0x0500000f


	//   ....[210]....
        /*0ac8*/ 	.word	0x0500000f


	//   ....[211]....
        /*0acc*/ 	.word	0x0500000f


	//   ....[212]....
        /*0ad0*/ 	.word	0x0500000f


	//   ....[213]....
        /*0ad4*/ 	.word	0x0500000f


	//   ....[214]....
        /*0ad8*/ 	.word	0x0500000f


	//   ....[215]....
        /*0adc*/ 	.word	0x0500000f


	//   ....[216]....
        /*0ae0*/ 	.word	0x0500000f


	//   ....[217]....
        /*0ae4*/ 	.word	0x0500000f


	//   ....[218]....
        /*0ae8*/ 	.word	0x0500000f


	//   ....[219]....
        /*0aec*/ 	.word	0x0500000f


	//   ....[220]....
        /*0af0*/ 	.word	0x0500000f


	//   ....[221]....
        /*0af4*/ 	.word	0x0500000f


	//   ....[222]....
        /*0af8*/ 	.word	0x0500000f


	//   ....[223]....
        /*0afc*/ 	.word	0x0500000f


	//   ....[224]....
        /*0b00*/ 	.word	0x0500000f


	//   ....[225]....
        /*0b04*/ 	.word	0x0500000f


	//   ....[226]....
        /*0b08*/ 	.word	0x0500000f


	//   ....[227]....
        /*0b0c*/ 	.word	0x0500000f


	//   ....[228]....
        /*0b10*/ 	.word	0x0500000f


	//   ....[229]....
        /*0b14*/ 	.word	0x0500000f


	//   ....[230]....
        /*0b18*/ 	.word	0x0500000f


	//   ....[231]....
        /*0b1c*/ 	.word	0x0500000f


	//   ....[232]....
        /*0b20*/ 	.word	0x0500000f


	//   ....[233]....
        /*0b24*/ 	.word	0x0500000f


	//   ....[234]....
        /*0b28*/ 	.word	0x0500000f


	//   ....[235]....
        /*0b2c*/ 	.word	0x0500000f


	//   ....[236]....
        /*0b30*/ 	.word	0x0500000f


	//   ....[237]....
        /*0b34*/ 	.word	0x0500000f


	//   ....[238]....
        /*0b38*/ 	.word	0x0500000f


	//   ....[239]....
        /*0b3c*/ 	.word	0x0500000f


	//   ....[240]....
        /*0b40*/ 	.word	0x0500000f


	//   ....[241]....
        /*0b44*/ 	.word	0x0500000f


	//   ....[242]....
        /*0b48*/ 	.word	0x0500000f


	//   ....[243]....
        /*0b4c*/ 	.word	0x0500000f


	//   ....[244]....
        /*0b50*/ 	.word	0x0500000f


	//   ....[245]....
        /*0b54*/ 	.word	0x0500000f


	//   ....[246]....
        /*0b58*/ 	.word	0x0500000f


	//   ....[247]....
        /*0b5c*/ 	.word	0x0500000f


	//   ....[248]....
        /*0b60*/ 	.word	0x0500000f


	//   ....[249]....
        /*0b64*/ 	.word	0x0500000f


	//   ....[250]....
        /*0b68*/ 	.word	0x0500000f


	//   ....[251]....
        /*0b6c*/ 	.word	0x0500000f


	//   ....[252]....
        /*0b70*/ 	.word	0x0500000f


	//   ....[253]....
        /*0b74*/ 	.word	0x0500000f


	//   ....[254]....
        /*0b78*/ 	.word	0x0500000f


	//   ....[255]....
        /*0b7c*/ 	.word	0x0500000f


	//   ....[0]....
        /*0b80*/ 	.word	0x0500000f


	//   ....[1]....
        /*0b84*/ 	.word	0x0500000f


	//   ....[2]....
        /*0b88*/ 	.word	0x0500000f


	//   ....[3]....
        /*0b8c*/ 	.word	0x0500000f


	//   ....[4]....
        /*0b90*/ 	.word	0x0500000f


	//   ....[5]....
        /*0b94*/ 	.word	0x0500000f


	//   ....[6]....
        /*0b98*/ 	.word	0x0500000f


	//   ....[7]....
        /*0b9c*/ 	.word	0x0500000f


	//   ....[8]....
        /*0ba0*/ 	.word	0x0500000f


	//   ....[9]....
        /*0ba4*/ 	.word	0x0500000f


	//   ....[10]....
        /*0ba8*/ 	.word	0x0500000f


	//   ....[11]....
        /*0bac*/ 	.word	0x0500000f


	//   ....[12]....
        /*0bb0*/ 	.word	0x0500000f


	//   ....[13]....
        /*0bb4*/ 	.word	0x0500000f


	//   ....[14]....
        /*0bb8*/ 	.word	0x0500000f


	//   ....[15]....
        /*0bbc*/ 	.word	0x0500000f


	//   ....[16]....
        /*0bc0*/ 	.word	0x0500000f


	//   ....[17]....
        /*0bc4*/ 	.word	0x0500000f


	//   ....[18]....
        /*0bc8*/ 	.word	0x0500000f


	//   ....[19]....
        /*0bcc*/ 	.word	0x0500000f


	//   ....[20]....
        /*0bd0*/ 	.word	0x0500000f


	//   ....[21]....
        /*0bd4*/ 	.word	0x0500000f


	//   ....[22]....
        /*0bd8*/ 	.word	0x0500000f


	//   ....[23]....
        /*0bdc*/ 	.word	0x0500000f


	//   ....[24]....
        /*0be0*/ 	.word	0x0500000f


	//   ....[25]....
        /*0be4*/ 	.word	0x0500000f


	//   ....[26]....
        /*0be8*/ 	.word	0x0500000f


	//   ....[27]....
        /*0bec*/ 	.word	0x0500000f


	//   ....[28]....
        /*0bf0*/ 	.word	0x0500000f


	//   ....[29]....
        /*0bf4*/ 	.word	0x0500000f


	//   ....[30]....
        /*0bf8*/ 	.word	0x0500000f


	//   ....[31]....
        /*0bfc*/ 	.word	0x0500000f


	//   ....[32]....
        /*0c00*/ 	.word	0x0500000f


	//   ....[33]....
        /*0c04*/ 	.word	0x0500000f


	//   ....[34]....
        /*0c08*/ 	.word	0x0500000f


	//   ....[35]....
        /*0c0c*/ 	.word	0x0500000f


	//   ....[36]....
        /*0c10*/ 	.word	0x0500000f


	//   ....[37]....
        /*0c14*/ 	.word	0x0500000f


	//   ....[38]....
        /*0c18*/ 	.word	0x0500000f


	//   ....[39]....
        /*0c1c*/ 	.word	0x0500000f


	//   ....[40]....
        /*0c20*/ 	.word	0x0500000f


	//   ....[41]....
        /*0c24*/ 	.word	0x0500000f


	//   ....[42]....
        /*0c28*/ 	.word	0x0500000f


	//   ....[43]....
        /*0c2c*/ 	.word	0x0500000f


	//   ....[44]....
        /*0c30*/ 	.word	0x0500000f


	//   ....[45]....
        /*0c34*/ 	.word	0x0500000f


	//   ....[46]....
        /*0c38*/ 	.word	0x0500000f


	//   ....[47]....
        /*0c3c*/ 	.word	0x0500000f


	//   ....[48]....
        /*0c40*/ 	.word	0x0500000f


	//   ....[49]....
        /*0c44*/ 	.word	0x0500000f


	//   ....[50]....
        /*0c48*/ 	.word	0x0500000f


	//   ....[51]....
        /*0c4c*/ 	.word	0x0500000f


	//   ....[52]....
        /*0c50*/ 	.word	0x0500000f


	//   ....[53]....
        /*0c54*/ 	.word	0x0500000f


	//   ....[54]....
        /*0c58*/ 	.word	0x0500000f


	//   ....[55]....
        /*0c5c*/ 	.word	0x0500000f


	//   ....[56]....
        /*0c60*/ 	.word	0x0500000f


	//   ....[57]....
        /*0c64*/ 	.word	0x0500000f


	//   ....[58]....
        /*0c68*/ 	.word	0x0500000f


	//   ....[59]....
        /*0c6c*/ 	.word	0x0500000f


	//   ....[60]....
        /*0c70*/ 	.word	0x0500000f


	//   ....[61]....
        /*0c74*/ 	.word	0x0500000f


	//   ....[62]....
        /*0c78*/ 	.word	0x0500000f


	//   ....[63]....
        /*0c7c*/ 	.word	0x0500000f


	//   ....[64]....
        /*0c80*/ 	.word	0x0500000f


	//   ....[65]....
        /*0c84*/ 	.word	0x0500000f


	//   ....[66]....
        /*0c88*/ 	.word	0x0500000f


	//   ....[67]....
        /*0c8c*/ 	.word	0x0500000f


	//   ....[68]....
        /*0c90*/ 	.word	0x0500000f


	//   ....[69]....
        /*0c94*/ 	.word	0x0500000f


	//   ....[70]....
        /*0c98*/ 	.word	0x0500000f


	//   ....[71]....
        /*0c9c*/ 	.word	0x0500000f


	//   ....[72]....
        /*0ca0*/ 	.word	0x0500000f


	//   ....[73]....
        /*0ca4*/ 	.word	0x0500000f


	//   ....[74]....
        /*0ca8*/ 	.word	0x0500000f


	//   ....[75]....
        /*0cac*/ 	.word	0x0500000f


	//   ....[76]....
        /*0cb0*/ 	.word	0x0500000f


	//   ....[77]....
        /*0cb4*/ 	.word	0x0500000f


	//   ....[78]....
        /*0cb8*/ 	.word	0x0500000f


	//   ....[79]....
        /*0cbc*/ 	.word	0x0500000f


	//   ....[80]....
        /*0cc0*/ 	.word	0x0500000f


	//   ....[81]....
        /*0cc4*/ 	.word	0x0500000f


	//   ....[82]....
        /*0cc8*/ 	.word	0x0500000f


	//   ....[83]....
        /*0ccc*/ 	.word	0x0500000f


	//   ....[84]....
        /*0cd0*/ 	.word	0x0500000f


	//   ....[85]....
        /*0cd4*/ 	.word	0x0500000f


	//   ....[86]....
        /*0cd8*/ 	.word	0x0500000f


	//   ....[87]....
        /*0cdc*/ 	.word	0x0500000f


	//   ....[88]....
        /*0ce0*/ 	.word	0x0500000f


	//   ....[89]....
        /*0ce4*/ 	.word	0x0500000f


	//   ....[90]....
        /*0ce8*/ 	.word	0x0500000f


	//   ....[91]....
        /*0cec*/ 	.word	0x0500000f


	//   ....[92]....
        /*0cf0*/ 	.word	0x0500000f


	//   ....[93]....
        /*0cf4*/ 	.word	0x0500000f


	//   ....[94]....
        /*0cf8*/ 	.word	0x0500000f


	//   ....[95]....
        /*0cfc*/ 	.word	0xffffffff


	//   ....[96]....
        /*0d00*/ 	.word	0xffffffff


	//   ....[97]....
        /*0d04*/ 	.word	0xffffffff


	//   ....[98]....
        /*0d08*/ 	.word	0xffffffff


	//   ....[99]....
        /*0d0c*/ 	.word	0xffffffff


	//   ....[100]....
        /*0d10*/ 	.word	0xffffffff


	//----- nvinfo : EIATTR_COOP_GROUP_INSTR_OFFSETS
	.align		4
.L_1426:
        /*0d14*/ 	.byte	0x04, 0x28
        /*0d16*/ 	.short	(.L_1428 - .L_1427)


	//   ....[0]....
.L_1427:
        /*0d18*/ 	.word	0x000000c0


	//   ....[1]....
        /*0d1c*/ 	.word	0x00000190


	//   ....[2]....
        /*0d20*/ 	.word	0x000001e0


	//   ....[3]....
        /*0d24*/ 	.word	0x00000430


	//   ....[4]....
        /*0d28*/ 	.word	0x00000590


	//   ....[5]....
        /*0d2c*/ 	.word	0x000006b0


	//   ....[6]....
        /*0d30*/ 	.word	0x00000810


	//   ....[7]....
        /*0d34*/ 	.word	0x000038e0


	//   ....[8]....
        /*0d38*/ 	.word	0x000038f0


	//   ....[9]....
        /*0d3c*/ 	.word	0x00003fe0


	//   ....[10]....
        /*0d40*/ 	.word	0x00003ff0


	//   ....[11]....
        /*0d44*/ 	.word	0x00004cd0


	//   ....[12]....
        /*0d48*/ 	.word	0x00004ce0


	//   ....[13]....
        /*0d4c*/ 	.word	0x00005420


	//   ....[14]....
        /*0d50*/ 	.word	0x00005430


	//   ....[15]....
        /*0d54*/ 	.word	0x00005da0


	//   ....[16]....
        /*0d58*/ 	.word	0x00005db0


	//   ....[17]....
        /*0d5c*/ 	.word	0x00005ec0


	//   ....[18]....
        /*0d60*/ 	.word	0x00005ed0


	//   ....[19]....
        /*0d64*/ 	.word	0x00006270


	//   ....[20]....
        /*0d68*/ 	.word	0x00006290


	//   ....[21]....
        /*0d6c*/ 	.word	0x00006570


	//   ....[22]....
        /*0d70*/ 	.word	0x00006590


	//   ....[23]....
        /*0d74*/ 	.word	0x00007600


	//   ....[24]....
        /*0d78*/ 	.word	0x000082f0


	//   ....[25]....
        /*0d7c*/ 	.word	0x00008300


	//   ....[26]....
        /*0d80*/ 	.word	0x00008310


	//   ....[27]....
        /*0d84*/ 	.word	0x00008320


	//   ....[28]....
        /*0d88*/ 	.word	0x00008650


	//   ....[29]....
        /*0d8c*/ 	.word	0x00008660


	//   ....[30]....
        /*0d90*/ 	.word	0x00008670


	//   ....[31]....
        /*0d94*/ 	.word	0x00008680


	//   ....[32]....
        /*0d98*/ 	.word	0x000098b0


	//   ....[33]....
        /*0d9c*/ 	.word	0x000098d0


	//   ....[34]....
        /*0da0*/ 	.word	0x000098e0


	//   ....[35]....
        /*0da4*/ 	.word	0x000098f0


	//   ....[36]....
        /*0da8*/ 	.word	0x000099d0


	//   ....[37]....
        /*0dac*/ 	.word	0x000099f0


	//   ....[38]....
        /*0db0*/ 	.word	0x00009a00


	//   ....[39]....
        /*0db4*/ 	.word	0x00009a10


	//   ....[40]....
        /*0db8*/ 	.word	0x0000c900


	//   ....[41]....
        /*0dbc*/ 	.word	0x0000cb10


	//   ....[42]....
        /*0dc0*/ 	.word	0x0000db20


	//   ....[43]....
        /*0dc4*/ 	.word	0x0000dcb0


	//   ....[44]....
        /*0dc8*/ 	.word	0x0000dcf0


	//   ....[45]....
        /*0dcc*/ 	.word	0x0000dd10


	//   ....[46]....
        /*0dd0*/ 	.word	0x00017820


	//   ....[47]....
        /*0dd4*/ 	.word	0x000178b0


	//   ....[48]....
        /*0dd8*/ 	.word	0x00017990


	//   ....[49]....
        /*0ddc*/ 	.word	0x000179d0


	//   ....[50]....
        /*0de0*/ 	.word	0x000211f0


	//   ....[51]....
        /*0de4*/ 	.word	0x00021400


	//   ....[52]....
        /*0de8*/ 	.word	0x00022370


	//   ....[53]....
        /*0dec*/ 	.word	0x00022450


	//   ....[54]....
        /*0df0*/ 	.word	0x000225e0


	//   ....[55]....
        /*0df4*/ 	.word	0x00022600


	//   ....[56]....
        /*0df8*/ 	.word	0x0002aa50


	//   ....[57]....
        /*0dfc*/ 	.word	0x0002aa80


	//   ....[58]....
        /*0e00*/ 	.word	0x0002aac0


	//   ....[59]....
        /*0e04*/ 	.word	0x0002aaf0


	//   ....[60]....
        /*0e08*/ 	.word	0x0002cd40


	//   ....[61]....
        /*0e0c*/ 	.word	0x0002cd70


	//   ....[62]....
        /*0e10*/ 	.word	0x0002cda0


	//   ....[63]....
        /*0e14*/ 	.word	0x0002cdb0


	//   ....[64]....
        /*0e18*/ 	.word	0x0002d720


	//   ....[65]....
        /*0e1c*/ 	.word	0x0002d730


	//   ....[66]....
        /*0e20*/ 	.word	0x0002d8c0


	//   ....[67]....
        /*0e24*/ 	.word	0x0002d8d0


	//   ....[68]....
        /*0e28*/ 	.word	0x0002da60


	//   ....[69]....
        /*0e2c*/ 	.word	0x0002da70


	//   ....[70]....
        /*0e30*/ 	.word	0x0002dc00


	//   ....[71]....
        /*0e34*/ 	.word	0x0002dc10


	//   ....[72]....
        /*0e38*/ 	.word	0x0002e0f0


	//   ....[73]....
        /*0e3c*/ 	.word	0x0002e100


	//   ....[74]....
        /*0e40*/ 	.word	0x0002ee60


	//   ....[75]....
        /*0e44*/ 	.word	0x0002ee70


	//   ....[76]....
        /*0e48*/ 	.word	0x00030520


	//   ....[77]....
        /*0e4c*/ 	.word	0x00030530


	//   ....[78]....
        /*0e50*/ 	.word	0x000306d0


	//   ....[79]....
        /*0e54*/ 	.word	0x000306e0


	//   ....[80]....
        /*0e58*/ 	.word	0x00030870


	//   ....[81]....
        /*0e5c*/ 	.word	0x00030880


	//   ....[82]....
        /*0e60*/ 	.word	0x00030a10


	//   ....[83]....
        /*0e64*/ 	.word	0x00030a20


	//   ....[84]....
        /*0e68*/ 	.word	0x00030c00


	//   ....[85]....
        /*0e6c*/ 	.word	0x00030e10


	//   ....[86]....
        /*0e70*/ 	.word	0x00030e40


	//   ....[87]....
        /*0e74*/ 	.word	0x00030e70


	//   ....[88]....
        /*0e78*/ 	.word	0x00030ea0


	//   ....[89]....
        /*0e7c*/ 	.word	0x00030ed0


	//   ....[90]....
        /*0e80*/ 	.word	0x00030f00


	//   ....[91]....
        /*0e84*/ 	.word	0x00031090


	//   ....[92]....
        /*0e88*/ 	.word	0x000310c0


	//   ....[93]....
        /*0e8c*/ 	.word	0x000310f0


	//   ....[94]....
        /*0e90*/ 	.word	0x00031120


	//   ....[95]....
        /*0e94*/ 	.word	0x00031150


	//   ....[96]....
        /*0e98*/ 	.word	0x00031180


	//   ....[97]....
        /*0e9c*/ 	.word	0x00031210


	//   ....[98]....
        /*0ea0*/ 	.word	0x00031240


	//   ....[99]....
        /*0ea4*/ 	.word	0x00031250


	//   ....[100]....
        /*0ea8*/ 	.word	0x00031290


	//   ....[101]....
        /*0eac*/ 	.word	0x00032a10


	//   ....[102]....
        /*0eb0*/ 	.word	0x00034ea0


	//   ....[103]....
        /*0eb4*/ 	.word	0x00034ec0


	//   ....[104]....
        /*0eb8*/ 	.word	0x00034f50


	//   ....[105]....
        /*0ebc*/ 	.word	0x00034f70


	//   ....[106]....
        /*0ec0*/ 	.word	0x00034ff0


	//   ....[107]....
        /*0ec4*/ 	.word	0x00035010


	//   ....[108]....
        /*0ec8*/ 	.word	0x00035090


	//   ....[109]....
        /*0ecc*/ 	.word	0x000350b0


	//   ....[110]....
        /*0ed0*/ 	.word	0x00035130


	//   ....[111]....
        /*0ed4*/ 	.word	0x00035150


	//   ....[112]....
        /*0ed8*/ 	.word	0x00035160


	//   ....[113]....
        /*0edc*/ 	.word	0x00035170


	//   ....[114]....
        /*0ee0*/ 	.word	0x000358f0


	//   ....[115]....
        /*0ee4*/ 	.word	0x00035920


	//   ....[116]....
        /*0ee8*/ 	.word	0x00035a20


	//   ....[117]....
        /*0eec*/ 	.word	0x00035a30


	//   ....[118]....
        /*0ef0*/ 	.word	0x00035ad0


	//   ....[119]....
        /*0ef4*/ 	.word	0x00035ae0


	//   ....[120]....
        /*0ef8*/ 	.word	0x00035b60


	//   ....[121]....
        /*0efc*/ 	.word	0x00035b70


	//   ....[122]....
        /*0f00*/ 	.word	0x00035b80


	//   ....[123]....
        /*0f04*/ 	.word	0x00035c20


	//   ....[124]....
        /*0f08*/ 	.word	0x00035c50


	//   ....[125]....
        /*0f0c*/ 	.word	0x00035cd0


	//   ....[126]....
        /*0f10*/ 	.word	0x00035d00


	//   ....[127]....
        /*0f14*/ 	.word	0x00035d20


	//   ....[128]....
        /*0f18*/ 	.word	0x00035d70


	//   ....[129]....
        /*0f1c*/ 	.word	0x00035d80


	//   ....[130]....
        /*0f20*/ 	.word	0x00036430


	//   ....[131]....
        /*0f24*/ 	.word	0x00036460


	//   ....[132]....
        /*0f28*/ 	.word	0x00036550


	//   ....[133]....
        /*0f2c*/ 	.word	0x00036560


	//   ....[134]....
        /*0f30*/ 	.word	0x000365f0


	//   ....[135]....
        /*0f34*/ 	.word	0x00036600


	//   ....[136]....
        /*0f38*/ 	.word	0x00036670


	//   ....[137]....
        /*0f3c*/ 	.word	0x00036680


	//   ....[138]....
        /*0f40*/ 	.word	0x00036700


	//   ....[139]....
        /*0f44*/ 	.word	0x00036710


	//   ....[140]....
        /*0f48*/ 	.word	0x00036790


	//   ....[141]....
        /*0f4c*/ 	.word	0x000367a0


	//   ....[142]....
        /*0f50*/ 	.word	0x00036820


	//   ....[143]....
        /*0f54*/ 	.word	0x00036830


	//   ....[144]....
        /*0f58*/ 	.word	0x000368b0


	//   ....[145]....
        /*0f5c*/ 	.word	0x000368c0


	//   ....[146]....
        /*0f60*/ 	.word	0x00036dd0


	//   ....[147]....
        /*0f64*/ 	.word	0x00036df0


	//   ....[148]....
        /*0f68*/ 	.word	0x00036e40


	//   ....[149]....
        /*0f6c*/ 	.word	0x00036f00


	//   ....[150]....
        /*0f70*/ 	.word	0x00036f10


	//   ....[151]....
        /*0f74*/ 	.word	0x00036f40


	//   ....[152]....
        /*0f78*/ 	.word	0x00036fd0


	//   ....[153]....
        /*0f7c*/ 	.word	0x00037080


	//   ....[154]....
        /*0f80*/ 	.word	0x00037090


	//   ....[155]....
        /*0f84*/ 	.word	0x000370c0


	//   ....[156]....
        /*0f88*/ 	.word	0x000370d0


	//   ....[157]....
        /*0f8c*/ 	.word	0x00037160


	//   ....[158]....
        /*0f90*/ 	.word	0x00037870


	//   ....[159]....
        /*0f94*/ 	.word	0x00037890


	//   ....[160]....
        /*0f98*/ 	.word	0x000378e0


	//   ....[161]....
        /*0f9c*/ 	.word	0x000378f0


	//   ....[162]....
        /*0fa0*/ 	.word	0x00037930


	//   ....[163]....
        /*0fa4*/ 	.word	0x00037940


	//   ....[164]....
        /*0fa8*/ 	.word	0x00037980


	//   ....[165]....
        /*0fac*/ 	.word	0x00037990


	//   ....[166]....
        /*0fb0*/ 	.word	0x000379d0


	//   ....[167]....
        /*0fb4*/ 	.word	0x000379e0


	//   ....[168]....
        /*0fb8*/ 	.word	0x000379f0


	//   ....[169]....
        /*0fbc*/ 	.word	0x00037a30


	//   ....[170]....
        /*0fc0*/ 	.word	0x00037d50


	//   ....[171]....
        /*0fc4*/ 	.word	0x00037d70


	//   ....[172]....
        /*0fc8*/ 	.word	0x00037d80


	//   ....[173]....
        /*0fcc*/ 	.word	0x00037d90


	//   ....[174]....
        /*0fd0*/ 	.word	0x00037db0


	//   ....[175]....
        /*0fd4*/ 	.word	0x00037e20


	//   ....[176]....
        /*0fd8*/ 	.word	0x00037e90


	//   ....[177]....
        /*0fdc*/ 	.word	0x00037eb0


	//   ....[178]....
        /*0fe0*/ 	.word	0x00037ec0


	//   ....[179]....
        /*0fe4*/ 	.word	0x00037f20


	//   ....[180]....
        /*0fe8*/ 	.word	0x00037f40


	//   ....[181]....
        /*0fec*/ 	.word	0x00037fa0


	//   ....[182]....
        /*0ff0*/ 	.word	0x000384e0


	//   ....[183]....
        /*0ff4*/ 	.word	0x00038510


	//   ....[184]....
        /*0ff8*/ 	.word	0x00038570


	//   ....[185]....
        /*0ffc*/ 	.word	0x000385a0


	//   ....[186]....
        /*1000*/ 	.word	0x000385d0


	//   ....[187]....
        /*1004*/ 	.word	0x00038600


	//   ....[188]....
        /*1008*/ 	.word	0x00038630


	//   ....[189]....
        /*100c*/ 	.word	0x00038660


	//   ....[190]....
        /*1010*/ 	.word	0x00038800


	//   ....[191]....
        /*1014*/ 	.word	0x00038830


	//   ....[192]....
        /*1018*/ 	.word	0x00038860


	//   ....[193]....
        /*101c*/ 	.word	0x00038890


	//   ....[194]....
        /*1020*/ 	.word	0x000388c0


	//   ....[195]....
        /*1024*/ 	.word	0x000388f0


	//   ....[196]....
        /*1028*/ 	.word	0x000389b0


	//   ....[197]....
        /*102c*/ 	.word	0x000389d0


	//   ....[198]....
        /*1030*/ 	.word	0x000389f0


	//   ....[199]....
        /*1034*/ 	.word	0x00038a50


	//   ....[200]....
        /*1038*/ 	.word	0x00039470


	//   ....[201]....
        /*103c*/ 	.word	0x00039790


	//   ....[202]....
        /*1040*/ 	.word	0x00039820


	//   ....[203]....
        /*1044*/ 	.word	0x000398b0


	//   ....[204]....
        /*1048*/ 	.word	0x00039940


	//   ....[205]....
        /*104c*/ 	.word	0x00039a20


	//   ....[206]....
        /*1050*/ 	.word	0x00039ab0


	//   ....[207]....
        /*1054*/ 	.word	0x00039b50


	//   ....[208]....
        /*1058*/ 	.word	0x00039be0


	//   ....[209]....
        /*105c*/ 	.word	0x00039cc0


	//   ....[210]....
        /*1060*/ 	.word	0x00039d50


	//   ....[211]....
        /*1064*/ 	.word	0x00039de0


	//   ....[212]....
        /*1068*/ 	.word	0x00039e70


	//   ....[213]....
        /*106c*/ 	.word	0x00039f50


	//   ....[214]....
        /*1070*/ 	.word	0x00039ff0


	//   ....[215]....
        /*1074*/ 	.word	0x0003a080


	//   ....[216]....
        /*1078*/ 	.word	0x0003a0d0


	//   ....[217]....
        /*107c*/ 	.word	0x0003a120


	//   ....[218]....
        /*1080*/ 	.word	0x0003a1c0


	//   ....[219]....
        /*1084*/ 	.word	0x0003a250


	//   ....[220]....
        /*1088*/ 	.word	0x0003a2a0


	//   ....[221]....
        /*108c*/ 	.word	0x0003a2f0


	//   ....[222]....
        /*1090*/ 	.word	0x0003a3e0


	//   ....[223]....
        /*1094*/ 	.word	0x0003a490


	//   ....[224]....
        /*1098*/ 	.word	0x0003a510


	//   ....[225]....
        /*109c*/ 	.word	0x0003a580


	//   ....[226]....
        /*10a0*/ 	.word	0x0003a6f0


	//   ....[227]....
        /*10a4*/ 	.word	0x0003a800


	//   ....[228]....
        /*10a8*/ 	.word	0x0003a860


	//   ....[229]....
        /*10ac*/ 	.word	0x0003a8b0


	//   ....[230]....
        /*10b0*/ 	.word	0x0003ab60


	//   ....[231]....
        /*10b4*/ 	.word	0x0003abb0


	//   ....[232]....
        /*10b8*/ 	.word	0x0003ac40


	//   ....[233]....
        /*10bc*/ 	.word	0x0003acd0


	//   ....[234]....
        /*10c0*/ 	.word	0x0003ad60


	//   ....[235]....
        /*10c4*/ 	.word	0x0003adf0


	//   ....[236]....
        /*10c8*/ 	.word	0x0003ae80


	//   ....[237]....
        /*10cc*/ 	.word	0x0003af10


	//   ....[238]....
        /*10d0*/ 	.word	0x0003af90


	//   ....[239]....
        /*10d4*/ 	.word	0x0003afe0


	//   ....[240]....
        /*10d8*/ 	.word	0x0003b080


	//   ....[241]....
        /*10dc*/ 	.word	0x0003b110


	//   ....[242]....
        /*10e0*/ 	.word	0x0003b190


	//   ....[243]....
        /*10e4*/ 	.word	0x0003b1e0


	//   ....[244]....
        /*10e8*/ 	.word	0x0003b270


	//   ....[245]....
        /*10ec*/ 	.word	0x0003b300


	//   ....[246]....
        /*10f0*/ 	.word	0x0003b390


	//   ....[247]....
        /*10f4*/ 	.word	0x0003b420


	//   ....[248]....
        /*10f8*/ 	.word	0x0003b4b0


	//   ....[249]....
        /*10fc*/ 	.word	0x0003b540


	//   ....[250]....
        /*1100*/ 	.word	0x0003b600


	//   ....[251]....
        /*1104*/ 	.word	0x0003b8d0


	//   ....[252]....
        /*1108*/ 	.word	0x0003b9c0


	//   ....[253]....
        /*110c*/ 	.word	0x0003ba60


	//   ....[254]....
        /*1110*/ 	.word	0x0003bac0


	//   ....[255]....
        /*1114*/ 	.word	0x0003bbb0


	//   ....[0]....
        /*1118*/ 	.word	0x0003bc20


	//   ....[1]....
        /*111c*/ 	.word	0x0003bd10


	//   ....[2]....
        /*1120*/ 	.word	0x0003bd80


	//   ....[3]....
        /*1124*/ 	.word	0x0003be70


	//   ....[4]....
        /*1128*/ 	.word	0x0003bee0


	//   ....[5]....
        /*112c*/ 	.word	0x0003bfd0


	//   ....[6]....
        /*1130*/ 	.word	0x0003c040


	//   ....[7]....
        /*1134*/ 	.word	0x0003c0e0


	//   ....[8]....
        /*1138*/ 	.word	0x0003c1d0


	//   ....[9]....
        /*113c*/ 	.word	0x0003c290


	//   ....[10]....
        /*1140*/ 	.word	0x0003c2f0


	//   ....[11]....
        /*1144*/ 	.word	0x0003c3e0


	//   ....[12]....
        /*1148*/ 	.word	0x0003c440


	//   ....[13]....
        /*114c*/ 	.word	0x0003c550


	//   ....[14]....
        /*1150*/ 	.word	0x0003c5b0


	//   ....[15]....
        /*1154*/ 	.word	0x0003c6a0


	//   ....[16]....
        /*1158*/ 	.word	0x0003c700


	//   ....[17]....
        /*115c*/ 	.word	0x0003c7a0


	//   ....[18]....
        /*1160*/ 	.word	0x0003c870


	//   ....[19]....
        /*1164*/ 	.word	0x0003c910


	//   ....[20]....
        /*1168*/ 	.word	0x0003c9e0


	//   ....[21]....
        /*116c*/ 	.word	0x0003ca80


	//   ....[22]....
        /*1170*/ 	.word	0x0003cb30


	//   ....[23]....
        /*1174*/ 	.word	0x0003cbd0


	//   ....[24]....
        /*1178*/ 	.word	0x0003ce40


	//   ....[25]....
        /*117c*/ 	.word	0x0003cf00


	//   ....[26]....
        /*1180*/ 	.word	0x0003cfc0


	//   ....[27]....
        /*1184*/ 	.word	0x0003d0b0


	//   ....[28]....
        /*1188*/ 	.word	0x0003d170


	//   ....[29]....
        /*118c*/ 	.word	0x0003d230


	//   ....[30]....
        /*1190*/ 	.word	0x0003d2f0


	//   ....[31]....
        /*1194*/ 	.word	0x0003d3b0


	//   ....[32]....
        /*1198*/ 	.word	0x0003d470


	//   ....[33]....
        /*119c*/ 	.word	0x0003d530


	//   ....[34]....
        /*11a0*/ 	.word	0x0003d5f0


	//   ....[35]....
        /*11a4*/ 	.word	0x0003d6b0


	//   ....[36]....
        /*11a8*/ 	.word	0x0003d770


	//   ....[37]....
        /*11ac*/ 	.word	0x0003d820


	//   ....[38]....
        /*11b0*/ 	.word	0x0003d880


	//   ....[39]....
        /*11b4*/ 	.word	0x0003d960


	//   ....[40]....
        /*11b8*/ 	.word	0x0003daa0


	//   ....[41]....
        /*11bc*/ 	.word	0x0003db80


	//   ....[42]....
        /*11c0*/ 	.word	0x0003dc10


	//   ....[43]....
        /*11c4*/ 	.word	0x0003dd20


	//   ....[44]....
        /*11c8*/ 	.word	0x0003dd80


	//   ....[45]....
        /*11cc*/ 	.word	0x0003de90


	//   ....[46]....
        /*11d0*/ 	.word	0x0003def0


	//   ....[47]....
        /*11d4*/ 	.word	0x0003e000


	//   ....[48]....
        /*11d8*/ 	.word	0x0003e060


	//   ....[49]....
        /*11dc*/ 	.word	0x0003e170


	//   ....[50]....
        /*11e0*/ 	.word	0x0003e1d0


	//   ....[51]....
        /*11e4*/ 	.word	0x0003e290


	//   ....[52]....
        /*11e8*/ 	.word	0x0003e3f0


	//   ....[53]....
        /*11ec*/ 	.word	0x0003e490


	//   ....[54]....
        /*11f0*/ 	.word	0x0003e4f0


	//   ....[55]....
        /*11f4*/ 	.word	0x0003e5a0


	//   ....[56]....
        /*11f8*/ 	.word	0x0003e600


	//   ....[57]....
        /*11fc*/ 	.word	0x0003e6b0


	//   ....[58]....
        /*1200*/ 	.word	0x0003e710


	//   ....[59]....
        /*1204*/ 	.word	0x0003e7c0


	//   ....[60]....
        /*1208*/ 	.word	0x0003e820


	//   ....[61]....
        /*120c*/ 	.word	0x0003e8d0


	//   ....[62]....
        /*1210*/ 	.word	0x0003e930


	//   ....[63]....
        /*1214*/ 	.word	0x0003e9e0


	//   ....[64]....
        /*1218*/ 	.word	0x0003ead0


	//   ....[65]....
        /*121c*/ 	.word	0x0003eb70


	//   ....[66]....
        /*1220*/ 	.word	0x0003ebd0


	//   ....[67]....
        /*1224*/ 	.word	0x0003eca0


	//   ....[68]....
        /*1228*/ 	.word	0x0003ed00


	//   ....[69]....
        /*122c*/ 	.word	0x0003edd0


	//   ....[70]....
        /*1230*/ 	.word	0x0003ee30


	//   ....[71]....
        /*1234*/ 	.word	0x0003ef00


	//   ....[72]....
        /*1238*/ 	.word	0x0003ef60


	//   ....[73]....
        /*123c*/ 	.word	0x0003f030


	//   ....[74]....
        /*1240*/ 	.word	0x0003f090


	//   ....[75]....
        /*1244*/ 	.word	0x0003f160


	//   ....[76]....
        /*1248*/ 	.word	0x0003f1f0


	//   ....[77]....
        /*124c*/ 	.word	0x0003f290


	//   ....[78]....
        /*1250*/ 	.word	0x0003f410


	//   ....[79]....
        /*1254*/ 	.word	0x0003f480


	//   ....[80]....
        /*1258*/ 	.word	0x0003f4f0


	//   ....[81]....
        /*125c*/ 	.word	0x0003f560


	//   ....[82]....
        /*1260*/ 	.word	0x0003f5d0


	//   ....[83]....
        /*1264*/ 	.word	0x0003f650


	//   ....[84]....
        /*1268*/ 	.word	0x0003f6d0


	//   ....[85]....
        /*126c*/ 	.word	0x0003f760


	//   ....[86]....
        /*1270*/ 	.word	0x0003f7d0


	//   ....[87]....
        /*1274*/ 	.word	0x0003f840


	//   ....[88]....
        /*1278*/ 	.word	0x0003f8b0


	//   ....[89]....
        /*127c*/ 	.word	0x0003f930


	//   ....[90]....
        /*1280*/ 	.word	0x0003f9a0


	//   ....[91]....
        /*1284*/ 	.word	0x0003fa30


	//   ....[92]....
        /*1288*/ 	.word	0x0003fa90


	//   ....[93]....
        /*128c*/ 	.word	0x0003fb20


	//   ....[94]....
        /*1290*/ 	.word	0x0003fc50


	//   ....[95]....
        /*1294*/ 	.word	0x000417d0


	//   ....[96]....
        /*1298*/ 	.word	0x000419d0


	//   ....[97]....
        /*129c*/ 	.word	0x00042b90


	//   ....[98]....
        /*12a0*/ 	.word	0x00042bc0


	//   ....[99]....
        /*12a4*/ 	.word	0x00042be0


	//   ....[100]....
        /*12a8*/ 	.word	0x00042bf0


	//----- nvinfo : EIATTR_REG_RECONFIG
	.align		4
.L_1428:
        /*12ac*/ 	.byte	0x01, 0x54
	.zero		2


	//----- nvinfo : EIATTR_SYSCALL_OFFSETS
	.align		4
        /*12b0*/ 	.byte	0x04, 0x46
        /*12b2*/ 	.short	(.L_1430 - .L_1429)


	//   ....[0]....
.L_1429:
        /*12b4*/ 	.word	0x00002620


	//   ....[1]....
        /*12b8*/ 	.word	0x00002770


	//   ....[2]....
        /*12bc*/ 	.word	0x00007b10


	//   ....[3]....
        /*12c0*/ 	.word	0x000080a0


	//   ....[4]....
        /*12c4*/ 	.word	0x000344b0


	//   ....[5]....
        /*12c8*/ 	.word	0x00034600


	//   ....[6]....
        /*12cc*/ 	.word	0x000346f0


	//   ....[7]....
        /*12d0*/ 	.word	0x00035530


	//   ....[8]....
        /*12d4*/ 	.word	0x00036050


	//----- nvinfo : EIATTR_MBARRIER_INSTR_OFFSETS
	.align		4
.L_1430:
        /*12d8*/ 	.byte	0x04, 0x39
        /*12da*/ 	.short	(.L_1432 - .L_1431)


	//   ....[0]....
.L_1431:
        /*12dc*/ 	.word	0x000002d0
        /*12e0*/ 	.word	0x000000ff
        /*12e4*/ 	.word	0x00032400
        /*12e8*/ 	.short	0x0100
        /*12ea*/ 	.byte	0x08
	.zero		1


	//   ....[1]....
        /*12ec*/ 	.word	0x000002e0
        /*12f0*/ 	.word	0x000000ff
        /*12f4*/ 	.word	0x00032410
        /*12f8*/ 	.short	0x0100
        /*12fa*/ 	.byte	0x08
	.zero		1


	//   ....[2]....
        /*12fc*/ 	.word	0x000002f0
        /*1300*/ 	.word	0x000000ff
        /*1304*/ 	.word	0x00032420
        /*1308*/ 	.short	0x0100
        /*130a*/ 	.byte	0x08
	.zero		1


	//   ....[3]....
        /*130c*/ 	.word	0x000003e0
        /*1310*/ 	.word	0x000000ff
        /*1314*/ 	.word	0x00032430
        /*1318*/ 	.short	0x0100
        /*131a*/ 	.byte	0x08
	.zero		1


	//   ....[4]....
        /*131c*/ 	.word	0x000003f0
        /*1320*/ 	.word	0x000000ff
        /*1324*/ 	.word	0x00032440
        /*1328*/ 	.short	0x0100
        /*132a*/ 	.byte	0x08
	.zero		1


	//   ....[5]....
        /*132c*/ 	.word	0x00000400
        /*1330*/ 	.word	0x000000ff
        /*1334*/ 	.word	0x00032438
        /*1338*/ 	.short	0x0100
        /*133a*/ 	.byte	0x08
	.zero		1


	//   ....[6]....
        /*133c*/ 	.word	0x00000410
        /*1340*/ 	.word	0x000000ff
        /*1344*/ 	.word	0x00032448
        /*1348*/ 	.short	0x0100
        /*134a*/ 	.byte	0x08
	.zero		1


	//   ....[7]....
        /*134c*/ 	.word	0x00000540
        /*1350*/ 	.word	0x000000ff
        /*1354*/ 	.word	0x00032450
        /*1358*/ 	.short	0x0100
        /*135a*/ 	.byte	0x08
	.zero		1


	//   ....[8]....
        /*135c*/ 	.word	0x00000550
        /*1360*/ 	.word	0x000000ff
        /*1364*/ 	.word	0x00032460
        /*1368*/ 	.short	0x0100
        /*136a*/ 	.byte	0x08
	.zero		1


	//   ....[9]....
        /*136c*/ 	.word	0x00000560
        /*1370*/ 	.word	0x000000ff
        /*1374*/ 	.word	0x00032458
        /*1378*/ 	.short	0x0100
        /*137a*/ 	.byte	0x08
	.zero		1


	//   ....[10]....
        /*137c*/ 	.word	0x00000570
        /*1380*/ 	.word	0x000000ff
        /*1384*/ 	.word	0x00032468
        /*1388*/ 	.short	0x0100
        /*138a*/ 	.byte	0x08
	.zero		1


	//   ....[11]....
        /*138c*/ 	.word	0x00000660
        /*1390*/ 	.word	0x000000ff
        /*1394*/ 	.word	0x00032470
        /*1398*/ 	.short	0x0100
        /*139a*/ 	.byte	0x06
	.zero		1


	//   ....[12]....
        /*139c*/ 	.word	0x00000670
        /*13a0*/ 	.word	0x000000ff
        /*13a4*/ 	.word	0x00032480
        /*13a8*/ 	.short	0x0100
        /*13aa*/ 	.byte	0x06
	.zero		1


	//   ....[13]....
        /*13ac*/ 	.word	0x00000680
        /*13b0*/ 	.word	0x000000ff
        /*13b4*/ 	.word	0x00032478
        /*13b8*/ 	.short	0x0100
        /*13ba*/ 	.byte	0x06
	.zero		1


	//   ....[14]....
        /*13bc*/ 	.word	0x00000690
        /*13c0*/ 	.word	0x000000ff
        /*13c4*/ 	.word	0x00032488
        /*13c8*/ 	.short	0x0100
        /*13ca*/ 	.byte	0x06
	.zero		1


	//   ....[15]....
        /*13cc*/ 	.word	0x000007c0
        /*13d0*/ 	.word	0x000000ff
        /*13d4*/ 	.word	0x00032490
        /*13d8*/ 	.short	0x0100
        /*13da*/ 	.byte	0x08
	.zero		1


	//   ....[16]....
        /*13dc*/ 	.word	0x000007d0
        /*13e0*/ 	.word	0x000000ff
        /*13e4*/ 	.word	0x000324a0
        /*13e8*/ 	.short	0x0100
        /*13ea*/ 	.byte	0x08
	.zero		1


	//   ....[17]....
        /*13ec*/ 	.word	0x000007e0
        /*13f0*/ 	.word	0x000000ff
        /*13f4*/ 	.word	0x00032498
        /*13f8*/ 	.short	0x0100
        /*13fa*/ 	.byte	0x08
	.zero		1


	//   ....[18]....
        /*13fc*/ 	.word	0x000007f0
        /*1400*/ 	.word	0x000000ff
        /*1404*/ 	.word	0x000324a8
        /*1408*/ 	.short	0x0100
        /*140a*/ 	.byte	0x08
	.zero		1


	//   ....[19]....
        /*140c*/ 	.word	0x00000920
        /*1410*/ 	.word	0x000000ff
        /*1414*/ 	.word	0x000324b0
        /*1418*/ 	.short	0x0100
        /*141a*/ 	.byte	0x08
	.zero		1


	//   ....[20]....
        /*141c*/ 	.word	0x00000930
        /*1420*/ 	.word	0x000000ff
        /*1424*/ 	.word	0x000324c0
        /*1428*/ 	.short	0x0100
        /*142a*/ 	.byte	0x08
	.zero		1


	//   ....[21]....
        /*142c*/ 	.word	0x00000940
        /*1430*/ 	.word	0x000000ff
        /*1434*/ 	.word	0x000324b8
        /*1438*/ 	.short	0x0100
        /*143a*/ 	.byte	0x08
	.zero		1


	//   ....[22]....
        /*143c*/ 	.word	0x00000950
        /*1440*/ 	.word	0x000000ff
        /*1444*/ 	.word	0x000324c8
        /*1448*/ 	.short	0x0100
        /*144a*/ 	.byte	0x08
	.zero		1


	//   ....[23]....
        /*144c*/ 	.word	0x00003890
        /*1450*/ 	.word	0x00000045
        /*1454*/ 	.word	0x00032490
        /*1458*/ 	.short	0x010a
        /*145a*/ 	.byte	0x3f
	.zero		1


	//   ....[24]....
        /*145c*/ 	.word	0x00004c70
        /*1460*/ 	.word	0x00000045
        /*1464*/ 	.word	0x00032490
        /*1468*/ 	.short	0x010a
        /*146a*/ 	.byte	0x3f
	.zero		1


	//   ....[25]....
        /*146c*/ 	.word	0x00005c00
        /*1470*/ 	.word	0x00000045
        /*1474*/ 	.word	0x00032490
        /*1478*/ 	.short	0x010a
        /*147a*/ 	.byte	0x3f
	.zero		1


	//   ....[26]....
        /*147c*/ 	.word	0x00006090
        /*1480*/ 	.word	0x00000004
        /*1484*/ 	.word	0x00000000
        /*1488*/ 	.short	0x0101
        /*148a*/ 	.byte	0x3f
	.zero		1


	//   ....[27]....
        /*148c*/ 	.word	0x000060d0
        /*1490*/ 	.word	0x00000045
        /*1494*/ 	.word	0x000324b0
        /*1498*/ 	.short	0x010a
        /*149a*/ 	.byte	0x3f
	.zero		1


	//   ....[28]....
        /*149c*/ 	.word	0x00006900
        /*14a0*/ 	.word	0x00000045
        /*14a4*/ 	.word	0x00000000
        /*14a8*/ 	.short	0x0101
        /*14aa*/ 	.byte	0x3f
	.zero		1


	//   ....[29]....
        /*14ac*/ 	.word	0x00007e20
        /*14b0*/ 	.word	0x00000002
        /*14b4*/ 	.word	0x00032400
        /*14b8*/ 	.short	0x010a
        /*14ba*/ 	.byte	0x3f
	.zero		1


	//   ....[30]....
        /*14bc*/ 	.word	0x00007e70
        /*14c0*/ 	.word	0x00000002
        /*14c4*/ 	.word	0x00032400
        /*14c8*/ 	.short	0x010a
        /*14ca*/ 	.byte	0x3f
	.zero		1


	//   ....[31]....
        /*14cc*/ 	.word	0x000088e0
        /*14d0*/ 	.word	0x00000002
        /*14d4*/ 	.word	0x00032400
        /*14d8*/ 	.short	0x010a
        /*14da*/ 	.byte	0x3f
	.zero		1


	//   ....[32]....
        /*14dc*/ 	.word	0x00009d10
        /*14e0*/ 	.word	0x00000002
        /*14e4*/ 	.word	0x00032400
        /*14e8*/ 	.short	0x010a
        /*14ea*/ 	.byte	0x3f
	.zero		1


	//   ....[33]....
        /*14ec*/ 	.word	0x0000b340
        /*14f0*/ 	.word	0x00000004
        /*14f4*/ 	.word	0x00000000
        /*14f8*/ 	.short	0x010a
        /*14fa*/ 	.byte	0x3f
	.zero		1


	//   ....[34]....
        /*14fc*/ 	.word	0x0000b430
        /*1500*/ 	.word	0x00000002
        /*1504*/ 	.word	0x00000000
        /*1508*/ 	.short	0x010a
        /*150a*/ 	.byte	0x3f
	.zero		1


	//   ....[35]....
        /*150c*/ 	.word	0x0000b840
        /*1510*/ 	.word	0x00000004
        /*1514*/ 	.word	0x00000000
        /*1518*/ 	.short	0x010a
        /*151a*/ 	.byte	0x3f
	.zero		1


	//   ....[36]....
        /*151c*/ 	.word	0x0000b910
        /*1520*/ 	.word	0x00000006
        /*1524*/ 	.word	0x00000000
        /*1528*/ 	.short	0x010a
        /*152a*/ 	.byte	0x3f
	.zero		1


	//   ....[37]....
        /*152c*/ 	.word	0x0000c680
        /*1530*/ 	.word	0x00000006
        /*1534*/ 	.word	0x00000000
        /*1538*/ 	.short	0x0101
        /*153a*/ 	.byte	0x3f
	.zero		1


	//   ....[38]....
        /*153c*/ 	.word	0x00015da0
        /*1540*/ 	.word	0x00000002
        /*1544*/ 	.word	0x00000000
        /*1548*/ 	.short	0x0101
        /*154a*/ 	.byte	0x3f
	.zero		1


	//   ....[39]....
        /*154c*/ 	.word	0x00016220
        /*1550*/ 	.word	0x00000005
        /*1554*/ 	.word	0x00000000
        /*1558*/ 	.short	0x010a
        /*155a*/ 	.byte	0x3f
	.zero		1


	//   ....[40]....
        /*155c*/ 	.word	0x00016320
        /*1560*/ 	.word	0x0000000a
        /*1564*/ 	.word	0x00000000
        /*1568*/ 	.short	0x010a
        /*156a*/ 	.byte	0x3f
	.zero		1


	//   ....[41]....
        /*156c*/ 	.word	0x00016750
        /*1570*/ 	.word	0x00000048
        /*1574*/ 	.word	0x00000000
        /*1578*/ 	.short	0x010a
        /*157a*/ 	.byte	0x3f
	.zero		1


	//   ....[42]....
        /*157c*/ 	.word	0x00016850
        /*1580*/ 	.word	0x00000008
        /*1584*/ 	.word	0x00000000
        /*1588*/ 	.short	0x010a
        /*158a*/ 	.byte	0x3f
	.zero		1


	//   ....[43]....
        /*158c*/ 	.word	0x000175c0
        /*1590*/ 	.word	0x00000008
        /*1594*/ 	.word	0x00000000
        /*1598*/ 	.short	0x0101
        /*159a*/ 	.byte	0x3f
	.zero		1


	//   ....[44]....
        /*159c*/ 	.word	0x0001f9e0
        /*15a0*/ 	.word	0x00000005
        /*15a4*/ 	.word	0x00000000
        /*15a8*/ 	.short	0x0101
        /*15aa*/ 	.byte	0x3f
	.zero		1


	//   ....[45]....
        /*15ac*/ 	.word	0x0001fbd0
        /*15b0*/ 	.word	0x00000005
        /*15b4*/ 	.word	0x00000000
        /*15b8*/ 	.short	0x010a
        /*15ba*/ 	.byte	0x3f
	.zero		1


	//   ....[46]....
        /*15bc*/ 	.word	0x0001fcd0
        /*15c0*/ 	.word	0x00000008
        /*15c4*/ 	.word	0x00000000
        /*15c8*/ 	.short	0x010a
        /*15ca*/ 	.byte	0x3f
	.zero		1


	//   ....[47]....
        /*15cc*/ 	.word	0x00020100
        /*15d0*/ 	.word	0x00000005
        /*15d4*/ 	.word	0x00000000
        /*15d8*/ 	.short	0x010a
        /*15da*/ 	.byte	0x3f
	.zero		1


	//   ....[48]....
        /*15dc*/ 	.word	0x00020200
        /*15e0*/ 	.word	0x00000008
        /*15e4*/ 	.word	0x00000000
        /*15e8*/ 	.short	0x010a
        /*15ea*/ 	.byte	0x3f
	.zero		1


	//   ....[49]....
        /*15ec*/ 	.word	0x00020f70
        /*15f0*/ 	.word	0x00000005
        /*15f4*/ 	.word	0x00000000
        /*15f8*/ 	.short	0x0101
        /*15fa*/ 	.byte	0x3f
	.zero		1


	//   ....[50]....
        /*15fc*/ 	.word	0x0002a6a0
        /*1600*/ 	.word	0x00000004
        /*1604*/ 	.word	0x00000000
        /*1608*/ 	.short	0x0101
        /*160a*/ 	.byte	0x3f
	.zero		1


	//   ....[51]....
        /*160c*/ 	.word	0x0002d640
        /*1610*/ 	.word	0x0000000a
        /*1614*/ 	.word	0x00000000
        /*1618*/ 	.short	0x0101
        /*161a*/ 	.byte	0x3f
	.zero		1


	//   ....[52]....
        /*161c*/ 	.word	0x0002e0b0
        /*1620*/ 	.word	0x00000008
        /*1624*/ 	.word	0x00000000
        /*1628*/ 	.short	0x0101
        /*162a*/ 	.byte	0x3f
	.zero		1


	//   ....[53]....
        /*162c*/ 	.word	0x00032af0
        /*1630*/ 	.word	0x00000017
        /*1634*/ 	.word	0x00032420
        /*1638*/ 	.short	0x010a
        /*163a*/ 	.byte	0x3f
	.zero		1


	//   ....[54]....
        /*163c*/ 	.word	0x00032ba0
        /*1640*/ 	.word	0x00000003
        /*1644*/ 	.word	0x000324a0
        /*1648*/ 	.short	0x010a
        /*164a*/ 	.byte	0x3f
	.zero		1


	//   ....[55]....
        /*164c*/ 	.word	0x00032dd0
        /*1650*/ 	.word	0x00000003
        /*1654*/ 	.word	0x000324c0
        /*1658*/ 	.short	0x010a
        /*165a*/ 	.byte	0x3f
	.zero		1


	//   ....[56]....
        /*165c*/ 	.word	0x00033400
        /*1660*/ 	.word	0x00000009
        /*1664*/ 	.word	0x000324a0
        /*1668*/ 	.short	0x010a
        /*166a*/ 	.byte	0x3f
	.zero		1


	//   ....[57]....
        /*166c*/ 	.word	0x00033620
        /*1670*/ 	.word	0x00000009
        /*1674*/ 	.word	0x000324c0
        /*1678*/ 	.short	0x010a
        /*167a*/ 	.byte	0x3f
	.zero		1


	//   ....[58]....
        /*167c*/ 	.word	0x00034c50
        /*1680*/ 	.word	0x00000011
        /*1684*/ 	.word	0x00032440
        /*1688*/ 	.short	0x010a
        /*168a*/ 	.byte	0x3f
	.zero		1


	//   ....[59]....
        /*168c*/ 	.word	0x00035270
        /*1690*/ 	.word	0x00000011
        /*1694*/ 	.word	0x00032430
        /*1698*/ 	.short	0x0107
        /*169a*/ 	.byte	0x3f
	.zero		1


	//   ....[60]....
        /*169c*/ 	.word	0x00035330
        /*16a0*/ 	.word	0x00000011
        /*16a4*/ 	.word	0x00032430
        /*16a8*/ 	.short	0x0101
        /*16aa*/ 	.byte	0x3f
	.zero		1


	//   ....[61]....
        /*16ac*/ 	.word	0x00035e90
        /*16b0*/ 	.word	0x00000017
        /*16b4*/ 	.word	0x00032400
        /*16b8*/ 	.short	0x0107
        /*16ba*/ 	.byte	0x3f
	.zero		1


	//   ....[62]....
        /*16bc*/ 	.word	0x00035f20
        /*16c0*/ 	.word	0x00000017
        /*16c4*/ 	.word	0x00032400
        /*16c8*/ 	.short	0x0101
        /*16ca*/ 	.byte	0x3f
	.zero		1


	//   ....[63]....
        /*16cc*/ 	.word	0x000369b0
        /*16d0*/ 	.word	0x00000017
        /*16d4*/ 	.word	0x00032410
        /*16d8*/ 	.short	0x0107
        /*16da*/ 	.byte	0x3f
	.zero		1


	//   ....[64]....
        /*16dc*/ 	.word	0x00036ab0
        /*16e0*/ 	.word	0x00000017
        /*16e4*/ 	.word	0x00032410
        /*16e8*/ 	.short	0x0101
        /*16ea*/ 	.byte	0x3f
	.zero		1


	//   ....[65]....
        /*16ec*/ 	.word	0x00036ad0
        /*16f0*/ 	.word	0x00000017
        /*16f4*/ 	.word	0x00032420
        /*16f8*/ 	.short	0x010a
        /*16fa*/ 	.byte	0x3f
	.zero		1


	//   ....[66]....
        /*16fc*/ 	.word	0x00036b60
        /*1700*/ 	.word	0x00000011
        /*1704*/ 	.word	0x00032460
        /*1708*/ 	.short	0x010a
        /*170a*/ 	.byte	0x3f
	.zero		1


	//   ....[67]....
        /*170c*/ 	.word	0x000372e0
        /*1710*/ 	.word	0x00000011
        /*1714*/ 	.word	0x00032450
        /*1718*/ 	.short	0x0107
        /*171a*/ 	.byte	0x3f
	.zero		1


	//   ....[68]....
        /*171c*/ 	.word	0x000373b0
        /*1720*/ 	.word	0x00000011
        /*1724*/ 	.word	0x00032450
        /*1728*/ 	.short	0x0101
        /*172a*/ 	.byte	0x3f
	.zero		1


	//   ....[69]....
        /*172c*/ 	.word	0x000376f0
        /*1730*/ 	.word	0x00000006
        /*1734*/ 	.word	0x00032440
        /*1738*/ 	.short	0x010a
        /*173a*/ 	.byte	0x3f
	.zero		1


	//   ....[70]....
        /*173c*/ 	.word	0x00037ab0
        /*1740*/ 	.word	0x00000006
        /*1744*/ 	.word	0x00032430
        /*1748*/ 	.short	0x0107
        /*174a*/ 	.byte	0x3f
	.zero		1


	//   ....[71]....
        /*174c*/ 	.word	0x00037b70
        /*1750*/ 	.word	0x00000006
        /*1754*/ 	.word	0x00032430
        /*1758*/ 	.short	0x0101
        /*175a*/ 	.byte	0x3f
	.zero		1


	//   ....[72]....
        /*175c*/ 	.word	0x00037ba0
        /*1760*/ 	.word	0x00000006
        /*1764*/ 	.word	0x00032460
        /*1768*/ 	.short	0x010a
        /*176a*/ 	.byte	0x3f
	.zero		1


	//   ....[73]....
        /*176c*/ 	.word	0x000380a0
        /*1770*/ 	.word	0x00000006
        /*1774*/ 	.word	0x00032450
        /*1778*/ 	.short	0x0107
        /*177a*/ 	.byte	0x3f
	.zero		1


	//   ....[74]....
        /*177c*/ 	.word	0x00038160
        /*1780*/ 	.word	0x00000006
        /*1784*/ 	.word	0x00032450
        /*1788*/ 	.short	0x0101
        /*178a*/ 	.byte	0x3f
	.zero		1


	//   ....[75]....
        /*178c*/ 	.word	0x000393f0
        /*1790*/ 	.word	0x00000005
        /*1794*/ 	.word	0x00032420
        /*1798*/ 	.short	0x010a
        /*179a*/ 	.byte	0x3f
	.zero		1


	//   ....[76]....
        /*179c*/ 	.word	0x00039560
        /*17a0*/ 	.word	0x00000003
        /*17a4*/ 	.word	0x00032440
        /*17a8*/ 	.short	0x010a
        /*17aa*/ 	.byte	0x3f
	.zero		1


	//   ....[77]....
        /*17ac*/ 	.word	0x00039600
        /*17b0*/ 	.word	0x00000019
        /*17b4*/ 	.word	0x00032440
        /*17b8*/ 	.short	0x010a
        /*17ba*/ 	.byte	0x3f
	.zero		1


	//   ....[78]....
        /*17bc*/ 	.word	0x00039640
        /*17c0*/ 	.word	0x00000003
        /*17c4*/ 	.word	0x00032460
        /*17c8*/ 	.short	0x010a
        /*17ca*/ 	.byte	0x3f
	.zero		1


	//   ....[79]....
        /*17cc*/ 	.word	0x00039680
        /*17d0*/ 	.word	0x00000019
        /*17d4*/ 	.word	0x00032460
        /*17d8*/ 	.short	0x010a
        /*17da*/ 	.byte	0x3f
	.zero		1


	//   ....[80]....
        /*17dc*/ 	.word	0x000396e0
        /*17e0*/ 	.word	0x00000045
        /*17e4*/ 	.word	0x00032490
        /*17e8*/ 	.short	0x010a
        /*17ea*/ 	.byte	0x3f
	.zero		1


	//   ....[81]....
        /*17ec*/ 	.word	0x00039970
        /*17f0*/ 	.word	0x00000045
        /*17f4*/ 	.word	0x00032490
        /*17f8*/ 	.short	0x010a
        /*17fa*/ 	.byte	0x3f
	.zero		1


	//   ....[82]....
        /*17fc*/ 	.word	0x00039c10
        /*1800*/ 	.word	0x00000045
        /*1804*/ 	.word	0x00032490
        /*1808*/ 	.short	0x010a
        /*180a*/ 	.byte	0x3f
	.zero		1


	//   ....[83]....
        /*180c*/ 	.word	0x00039ea0
        /*1810*/ 	.word	0x00000045
        /*1814*/ 	.word	0x000324b0
        /*1818*/ 	.short	0x010a
        /*181a*/ 	.byte	0x3f
	.zero		1


	//   ....[84]....
        /*181c*/ 	.word	0x0003a320
        /*1820*/ 	.word	0x00000002
        /*1824*/ 	.word	0x00032400
        /*1828*/ 	.short	0x010a
        /*182a*/ 	.byte	0x3f
	.zero		1


	//   ....[85]....
        /*182c*/ 	.word	0x0003a8e0
        /*1830*/ 	.word	0x00000002
        /*1834*/ 	.word	0x00032400
        /*1838*/ 	.short	0x010a
        /*183a*/ 	.byte	0x3f
	.zero		1


	//   ....[86]....
        /*183c*/ 	.word	0x0003a930
        /*1840*/ 	.word	0x00000002
        /*1844*/ 	.word	0x00000000
        /*1848*/ 	.short	0x010a
        /*184a*/ 	.byte	0x3f
	.zero		1


	//   ....[87]....
        /*184c*/ 	.word	0x0003a980
        /*1850*/ 	.word	0x00000006
        /*1854*/ 	.word	0x00000000
        /*1858*/ 	.short	0x010a
        /*185a*/ 	.byte	0x3f
	.zero		1


	//   ....[88]....
        /*185c*/ 	.word	0x0003a9d0
        /*1860*/ 	.word	0x0000000a
        /*1864*/ 	.word	0x00000000
        /*1868*/ 	.short	0x010a
        /*186a*/ 	.byte	0x3f
	.zero		1


	//   ....[89]....
        /*186c*/ 	.word	0x0003aa20
        /*1870*/ 	.word	0x00000008
        /*1874*/ 	.word	0x00000000
        /*1878*/ 	.short	0x010a
        /*187a*/ 	.byte	0x3f
	.zero		1


	//   ....[90]....
        /*187c*/ 	.word	0x0003aa70
        /*1880*/ 	.word	0x00000008
        /*1884*/ 	.word	0x00000000
        /*1888*/ 	.short	0x010a
        /*188a*/ 	.byte	0x3f
	.zero		1


	//   ....[91]....
        /*188c*/ 	.word	0x0003aac0
        /*1890*/ 	.word	0x00000008
        /*1894*/ 	.word	0x00000000
        /*1898*/ 	.short	0x010a
        /*189a*/ 	.byte	0x3f
	.zero		1


	//   ....[92]....
        /*189c*/ 	.word	0x0003b6c0
        /*18a0*/ 	.word	0x00000017
        /*18a4*/ 	.word	0x00032420
        /*18a8*/ 	.short	0x010a
        /*18aa*/ 	.byte	0x3f
	.zero		1


	//   ....[93]....
        /*18ac*/ 	.word	0x0003b710
        /*18b0*/ 	.word	0x00000003
        /*18b4*/ 	.word	0x000324a0
        /*18b8*/ 	.short	0x010a
        /*18ba*/ 	.byte	0x3f
	.zero		1


	//   ....[94]....
        /*18bc*/ 	.word	0x0003b760
        /*18c0*/ 	.word	0x00000003
        /*18c4*/ 	.word	0x000324c0
        /*18c8*/ 	.short	0x010a
        /*18ca*/ 	.byte	0x3f
	.zero		1


	//   ....[95]....
        /*18cc*/ 	.word	0x0003b7b0
        /*18d0*/ 	.word	0x00000009
        /*18d4*/ 	.word	0x000324a0
        /*18d8*/ 	.short	0x010a
        /*18da*/ 	.byte	0x3f
	.zero		1


	//   ....[96]....
        /*18dc*/ 	.word	0x0003b800
        /*18e0*/ 	.word	0x00000009
        /*18e4*/ 	.word	0x000324c0
        /*18e8*/ 	.short	0x010a
        /*18ea*/ 	.byte	0x3f
	.zero		1


	//   ....[97]....
        /*18ec*/ 	.word	0x0003b910
        /*18f0*/ 	.word	0x00000011
        /*18f4*/ 	.word	0x00032440
        /*18f8*/ 	.short	0x010a
        /*18fa*/ 	.byte	0x3f
	.zero		1


	//   ....[98]....
        /*18fc*/ 	.word	0x0003d9a0
        /*1900*/ 	.word	0x00000017
        /*1904*/ 	.word	0x00032420
        /*1908*/ 	.short	0x010a
        /*190a*/ 	.byte	0x3f
	.zero		1


	//   ....[99]....
        /*190c*/ 	.word	0x0003d9f0
        /*1910*/ 	.word	0x00000011
        /*1914*/ 	.word	0x00032460
        /*1918*/ 	.short	0x010a
        /*191a*/ 	.byte	0x3f
	.zero		1


	//   ....[100]....
        /*191c*/ 	.word	0x0003e340
        /*1920*/ 	.word	0x00000006
        /*1924*/ 	.word	0x00032440
        /*1928*/ 	.short	0x010a
        /*192a*/ 	.byte	0x3f
	.zero		1


	//   ....[101]....
        /*192c*/ 	.word	0x0003ea20
        /*1930*/ 	.word	0x00000006
        /*1934*/ 	.word	0x00032460
        /*1938*/ 	.short	0x010a
        /*193a*/ 	.byte	0x3f
	.zero		1


	//   ....[102]....
        /*193c*/ 	.word	0x0003fb70
        /*1940*/ 	.word	0x00000005
        /*1944*/ 	.word	0x00032420
        /*1948*/ 	.short	0x010a
        /*194a*/ 	.byte	0x3f
	.zero		1


	//   ....[103]....
        /*194c*/ 	.word	0x0003fd10
        /*1950*/ 	.word	0x00000003
        /*1954*/ 	.word	0x00032440
        /*1958*/ 	.short	0x010a
        /*195a*/ 	.byte	0x3f
	.zero		1


	//   ....[104]....
        /*195c*/ 	.word	0x0003fd60
        /*1960*/ 	.word	0x00000019
        /*1964*/ 	.word	0x00032440
        /*1968*/ 	.short	0x010a
        /*196a*/ 	.byte	0x3f
	.zero		1


	//   ....[105]....
        /*196c*/ 	.word	0x0003fdb0
        /*1970*/ 	.word	0x00000003
        /*1974*/ 	.word	0x00032460
        /*1978*/ 	.short	0x010a
        /*197a*/ 	.byte	0x3f
	.zero		1


	//   ....[106]....
        /*197c*/ 	.word	0x0003ff40
        /*1980*/ 	.word	0x0000000a
        /*1984*/ 	.word	0x00000000
        /*1988*/ 	.short	0x010a
        /*198a*/ 	.byte	0x3f
	.zero		1


	//   ....[107]....
        /*198c*/ 	.word	0x00040040
        /*1990*/ 	.word	0x00000008
        /*1994*/ 	.word	0x00000000
        /*1998*/ 	.short	0x010a
        /*199a*/ 	.byte	0x3f
	.zero		1


	//   ....[108]....
        /*199c*/ 	.word	0x00040460
        /*19a0*/ 	.word	0x00000008
        /*19a4*/ 	.word	0x00032410
        /*19a8*/ 	.short	0x010a
        /*19aa*/ 	.byte	0x3f
	.zero		1


	//   ....[109]....
        /*19ac*/ 	.word	0x00040580
        /*19b0*/ 	.word	0x0000000a
        /*19b4*/ 	.word	0x00000000
        /*19b8*/ 	.short	0x010a
        /*19ba*/ 	.byte	0x3f
	.zero		1


	//   ....[110]....
        /*19bc*/ 	.word	0x00040680
        /*19c0*/ 	.word	0x00000008
        /*19c4*/ 	.word	0x00000000
        /*19c8*/ 	.short	0x010a
        /*19ca*/ 	.byte	0x3f
	.zero		1


	//   ....[111]....
        /*19cc*/ 	.word	0x00041450
        /*19d0*/ 	.word	0x00000008
        /*19d4*/ 	.word	0x00000000
        /*19d8*/ 	.short	0x0101
        /*19da*/ 	.byte	0x3f
	.zero		1


	//   ....[112]....
        /*19dc*/ 	.word	0x0004b3d0
        /*19e0*/ 	.word	0x00000000
        /*19e4*/ 	.word	0x00000000
        /*19e8*/ 	.short	0x0101
        /*19ea*/ 	.byte	0x3f
	.zero		1


	//   ....[113]....
        /*19ec*/ 	.word	0x0004b3f0
        /*19f0*/ 	.word	0x00000008
        /*19f4*/ 	.word	0x00000000
        /*19f8*/ 	.short	0x010a
        /*19fa*/ 	.byte	0x3f
	.zero		1


	//   ....[114]....
        /*19fc*/ 	.word	0x0004b440
        /*1a00*/ 	.word	0x00000008
        /*1a04*/ 	.word	0x00032410
        /*1a08*/ 	.short	0x010a
        /*1a0a*/ 	.byte	0x3f
	.zero		1


	//   ....[115]....
        /*1a0c*/ 	.word	0x0004b490
        /*1a10*/ 	.word	0x00000008
        /*1a14*/ 	.word	0x00000000
        /*1a18*/ 	.short	0x010a
        /*1a1a*/ 	.byte	0x3f
	.zero		1


	//----- nvinfo : EIATTR_NUM_MBARRIERS
	.align		4
.L_1432:
        /*1a1c*/ 	.byte	0x03, 0x38
        /*1a1e*/ 	.short	0x0017


	//----- nvinfo : EIATTR_EXIT_INSTR_OFFSETS
	.align		4
        /*1a20*/ 	.byte	0x04, 0x1c
        /*1a22*/ 	.short	(.L_1434 - .L_1433)


	//   ....[0]....
.L_1433:
        /*1a24*/ 	.word	0x000396d0


	//----- nvinfo : EIATTR_MAX_THREADS
	.align		4
.L_1434:
        /*1a28*/ 	.byte	0x04, 0x05
        /*1a2a*/ 	.short	(.L_1436 - .L_1435)
.L_1435:
        /*1a2c*/ 	.word	0x00000180
        /*1a30*/ 	.word	0x00000001
        /*1a34*/ 	.word	0x00000001


	//----- nvinfo : EIATTR_CRS_STACK_SIZE
	.align		4
.L_1436:
        /*1a38*/ 	.byte	0x04, 0x1e
        /*1a3a*/ 	.short	(.L_1438 - .L_1437)
.L_1437:
        /*1a3c*/ 	.word	0x00000000


	//----- nvinfo : EIATTR_CBANK_PARAM_SIZE
	.align		4
.L_1438:
        /*1a40*/ 	.byte	0x03, 0x19
        /*1a42*/ 	.short	0x0bf0


	//----- nvinfo : EIATTR_PARAM_CBANK
	.align		4
        /*1a44*/ 	.byte	0x04, 0x0a
        /*1a46*/ 	.short	(.L_1440 - .L_1439)
	.align		4
.L_1439:
        /*1a48*/ 	.word	index@(.nv.constant0._ZN7cutlass13device_kernelIN5flash11enable_sm90INS1_16FlashAttnFwdSm90INS1_25CollectiveMainloopFwdSm90ILi2EN4cute5tupleIJNS5_1CILi1EEES8_S8_EEENS6_IJNS7_ILi128EEENS7_ILi96EEENS7_ILi64EEEEEELi256ENS_6half_tEfNS_4arch4Sm90ELb0ELb1ELb0ELb1ELb1ELb1ELb1ELb1ELb0ELb1ELb1ELb0EEENS1_21CollectiveEpilogueFwdINS6_IJSA_NS7_ILi256EEESB_EEES9_SE_SG_Li256ELb1ELb1ELb1ELb0EEENS1_36VarlenDynamicPersistentTileSchedulerILi128ELi96ELi256ELi128ELb1ELb1ELb1ELb1ELb0ELb1EEEEEEEEEvNT_6ParamsE)
        /*1a4c*/ 	.short	0x0210
        /*1a4e*/ 	.short	0x0bf0


	//----- nvinfo : EIATTR_SW_WAR
	.align		4
.L_1440:
        /*1a50*/ 	.byte	0x04, 0x36
        /*1a52*/ 	.short	(.L_1442 - .L_1441)
.L_1441:
        /*1a54*/ 	.word	0x00000008
.L_1442:


//--------------------- .nv.info._ZN7cutlass13device_kernelIN5flash11enable_sm90INS1_16FlashAttnFwdSm90INS1_25CollectiveMainloopFwdSm90ILi2EN4cute5tupleIJNS5_1CILi1EEES8_S8_EEENS6_IJNS7_ILi128EEENS7_ILi96EEENS7_ILi64EEEEEELi256ENS_6half_tEfNS_4arch4Sm90ELb1ELb0ELb0ELb0ELb1ELb0ELb0ELb1ELb0ELb1ELb1ELb0EEENS1_21CollectiveEpilogueFwdINS6_IJSA_NS7_ILi256EEESB_EEES9_SE_SG_Li256ELb0ELb1ELb1ELb0EEENS1_19SingleTileSchedulerILb0ELb1ELb1ELi128EEEEEEEEEvNT_6ParamsE --------------------------
	.section	.nv.info._ZN7cutlass13device_kernelIN5flash11enable_sm90INS1_16FlashAttnFwdSm90INS1_25CollectiveMainloopFwdSm90ILi2EN4cute5tupleIJNS5_1CILi1EEES8_S8_EEENS6_IJNS7_ILi128EEENS7_ILi96EEENS7_ILi64EEEEEELi256ENS_6half_tEfNS_4arch4Sm90ELb1ELb0ELb0ELb0ELb1ELb0ELb0ELb1ELb0ELb1ELb1ELb0EEENS1_21CollectiveEpilogueFwdINS6_IJSA_NS7_ILi256EEESB_EEES9_SE_SG_Li256ELb0ELb1ELb1ELb0EEENS1_19SingleTileSchedulerILb0ELb1ELb1ELi128EEEEEEEEEvNT_6ParamsE,"",@"SHT_CUDA_INFO"
	.sectionflags	@""
	.align	4


	//----- nvinfo : EIATTR_CUDA_API_VERSION
	.align		4
        /*0000*/ 	.byte	0x04, 0x37
        /*0002*/ 	.short	(.L_1444 - .L_1443)
.L_1443:
        /*0004*/ 	.word	0x00000082


	//----- nvinfo : EIATTR_KPARAM_INFO
	.align		4
.L_1444:
        /*0008*/ 	.byte	0x04, 0x17
        /*000a*/ 	.short	(.L_1446 - .L_1445)
.L_1445:
        /*000c*/ 	.word	0x00000000
        /*0010*/ 	.short	0x0000
        /*0012*/ 	.short	0x0070
        /*0014*/ 	.byte	0x00, 0xf0, 0x01, 0x28


	//----- nvinfo : EIATTR_SPARSE_MMA_MASK
	.align		4
.L_1446:
        /*0018*/ 	.byte	0x03, 0x50
        /*001a*/ 	.short	0x0000


	//----- nvinfo : EIATTR_MAXREG_COUNT
	.align		4
        /*001c*/ 	.byte	0x03, 0x1b
        /*001e*/ 	.short	0x00a8


	//----- nvinfo : EIATTR_NUM_BARRIERS
	.align		4
        /*0020*/ 	.byte	0x02, 0x4c
        /*0022*/ 	.byte	0x10
	.zero		1


	//----- nvinfo : EIATTR_EXTERNS
	.align		4
        /*0024*/ 	.byte	0x04, 0x0f
        /*0026*/ 	.short	(.L_1448 - .L_1447)


	//   ....[0]....
	.align		4
.L_1447:
        /*0028*/ 	.word	index@(__assertfail)


	//----- nvinfo : EIATTR_MERCURY_ISA_VERSION
	.align		4
.L_1448:
        /*002c*/ 	.byte	0x03, 0x5f
        /*002e*/ 	.short	0x0101


	//----- nvinfo : EIATTR_INT_WARP_WIDE_INSTR_OFFSETS
	.align		4
        /*0030*/ 	.byte	0x04, 0x31
        /*0032*/ 	.short	(.L_1450 - .L_1449)


	//   ....[0]....
.L_1449:
        /*0034*/ 	.word	0x000000b0


	//   ....[1]....
        /*0038*/ 	.word	0x000000c0


	//   ....[2]....
        /*003c*/ 	.word	0x00000160


	//----- nvinfo : EIATTR_COOP_GROUP_MASK_REGIDS
	.align		4
.L_1450:
        /*0040*/ 	.byte	0x04, 0x29
        /*0042*/ 	.short	(.L_1452 - .L_1451)


	//   ....[0]....
.L_1451:
        /*0044*/ 	.word	0xffffffff


	//   ....[1]....
        /*0048*/ 	.word	0xffffffff


	//   ....[2]....
        /*004c*/ 	.word	0xffffffff


	//   ....[3]....
        /*0050*/ 	.word	0xffffffff


	//   ....[4]....
        /*0054*/ 	.word	0xffffffff


	//   ....[5]....
        /*0058*/ 	.word	0xffffffff


	//   ....[6]....
        /*005c*/ 	.word	0xffffffff


	//   ....[7]....
        /*0060*/ 	.word	0xffffffff


	//   ....[8]....
        /*0064*/ 	.word	0xffffffff


	//   ....[9]....
        /*0068*/ 	.word	0xffffffff


	//   ....[10]....
        /*006c*/ 	.word	0xffffffff


	//   ....[11]....
        /*0070*/ 	.word	0xffffffff


	//   ....[12]....
        /*0074*/ 	.word	0xffffffff


	//   ....[13]....
        /*0078*/ 	.word	0xffffffff


	//   ....[14]....
        /*007c*/ 	.word	0xffffffff


	//   ....[15]....
        /*0080*/ 	.word	0xffffffff


	//   ....[16]....
        /*0084*/ 	.word	0xffffffff


	//   ....[17]....
        /*0088*/ 	.word	0xffffffff


	//   ....[18]....
        /*008c*/ 	.word	0xffffffff


	//   ....[19]....
        /*0090*/ 	.word	0xffffffff


	//   ....[20]....
        /*0094*/ 	.word	0xffffffff


	//   ....[21]....
        /*0098*/ 	.word	0xffffffff


	//   ....[22]....
        /*009c*/ 	.word	0xffffffff


	//   ....[23]....
        /*00a0*/ 	.word	0xffffffff


	//   ....[24]....
        /*00a4*/ 	.word	0xffffffff


	//   ....[25]....
        /*00a8*/ 	.word	0xffffffff


	//   ....[26]....
        /*00ac*/ 	.word	0xffffffff


	//   ....[27]....
        /*00b0*/ 	.word	0xffffffff


	//   ....[28]....
        /*00b4*/ 	.word	0xffffffff


	//   ....[29]....
        /*00b8*/ 	.word	0xffffffff


	//   ....[30]....
        /*00bc*/ 	.word	0xffffffff


	//   ....[31]....
        /*00c0*/ 	.word	0xffffffff


	//   ....[32]....
        /*00c4*/ 	.word	0xffffffff


	//   ....[33]....
        /*00c8*/ 	.word	0xffffffff


	//   ....[34]....
        /*00cc*/ 	.word	0xffffffff


	//   ....[35]....
        /*00d0*/ 	.word	0xffffffff


	//   ....[36]....
        /*00d4*/ 	.word	0xffffffff


	//   ....[37]....
        /*00d8*/ 	.word	0xffffffff


	//   ....[38]....
        /*00dc*/ 	.word	0xffffffff


	//   ....[39]....
        /*00e0*/ 	.word	0xffffffff


	//   ....[40]....
        /*00e4*/ 	.word	0xffffffff


	//   ....[41]....
        /*00e8*/ 	.word	0xffffffff


	//   ....[42]....
        /*00ec*/ 	.word	0xffffffff


	//   ....[43]....
        /*00f0*/ 	.word	0xffffffff


	//   ....[44]....
        /*00f4*/ 	.word	0xffffffff


	//   ....[45]....
        /*00f8*/ 	.word	0xffffffff


	//   ....[46]....
        /*00fc*/ 	.word	0xffffffff


	//   ....[47]....
        /*0100*/ 	.word	0xffffffff


	//   ....[48]....
        /*0104*/ 	.word	0xffffffff


	//   ....[49]....
        /*0108*/ 	.word	0xffffffff


	//   ....[50]....
        /*010c*/ 	.word	0xffffffff


	//   ....[51]....
        /*0110*/ 	.word	0xffffffff


	//   ....[52]....
        /*0114*/ 	.word	0xffffffff


	//   ....[53]....
        /*0118*/ 	.word	0xffffffff


	//   ....[54]....
        /*011c*/ 	.word	0xffffffff


	//   ....[55]....
        /*0120*/ 	.word	0xffffffff


	//   ....[56]....
        /*0124*/ 	.word	0xffffffff


	//   ....[57]....
        /*0128*/ 	.word	0xffffffff


	//   ....[58]....
        /*012c*/ 	.word	0xffffffff


	//   ....[59]....
        /*0130*/ 	.word	0xffffffff


	//   ....[60]....
        /*0134*/ 	.word	0xffffffff


	//   ....[61]....
        /*0138*/ 	.word	0xffffffff


	//   ....[62]....
        /*013c*/ 	.word	0xffffffff


	//   ....[63]....
        /*0140*/ 	.word	0xffffffff


	//   ....[64]....
        /*0144*/ 	.word	0xffffffff


	//   ....[65]....
        /*0148*/ 	.word	0xffffffff


	//   ....[66]....
        /*014c*/ 	.word	0xffffffff


	//   ....[67]....
        /*0150*/ 	.word	0xffffffff


	//   ....[68]....
        /*0154*/ 	.word	0xffffffff


	//   ....[69]....
        /*0158*/ 	.word	0xffffffff


	//   ....[70]....
        /*015c*/ 	.word	0xffffffff


	//   ....[71]....
        /*0160*/ 	.word	0xffffffff


	//   ....[72]....
        /*0164*/ 	.word	0xffffffff


	//   ....[73]....
        /*0168*/ 	.word	0xffffffff


	//   ....[74]....
        /*016c*/ 	.word	0xffffffff


	//   ....[75]....
        /*0170*/ 	.word	0xffffffff


	//   ....[76]....
        /*0174*/ 	.word	0xffffffff


	//   ....[77]....
        /*0178*/ 	.word	0xffffffff


	//   ....[78]....
        /*017c*/ 	.word	0xffffffff


	//   ....[79]....
        /*0180*/ 	.word	0xffffffff


	//   ....[80]....
        /*0184*/ 	.word	0xffffffff


	//   ....[81]....
        /*0188*/ 	.word	0xffffffff


	//   ....[82]....
        /*018c*/ 	.word	0xffffffff


	//   ....[83]....
        /*0190*/ 	.word	0xffffffff


	//   ....[84]....
        /*0194*/ 	.word	0xffffffff


	//   ....[85]....
        /*0198*/ 	.word	0xffffffff


	//   ....[86]....
        /*019c*/ 	.word	0xffffffff


	//   ....[87]....
        /*01a0*/ 	.word	0xffffffff


	//   ....[88]....
        /*01a4*/ 	.word	0xffffffff


	//   ....[89]....
        /*01a8*/ 	.word	0xffffffff


	//   ....[90]....
        /*01ac*/ 	.word	0xffffffff


	//   ....[91]....
        /*01b0*/ 	.word	0xffffffff


	//   ....[92]....
        /*01b4*/ 	.word	0xffffffff


	//   ....[93]....
        /*01b8*/ 	.word	0xffffffff


	//   ....[94]....
        /*01bc*/ 	.word	0xffffffff


	//   ....[95]....
        /*01c0*/ 	.word	0xffffffff


	//   ....[96]....
        /*01c4*/ 	.word	0xffffffff


	//   ....[97]....
        /*01c8*/ 	.word	0xffffffff


	//   ....[98]....
        /*01cc*/ 	.word	0xffffffff


	//   ....[99]....
        /*01d0*/ 	.word	0xffffffff


	//   ....[100]....
        /*01d4*/ 	.word	0xffffffff


	//   ....[101]....
        /*01d8*/ 	.word	0x0500000f


	//   ....[102]....
        /*01dc*/ 	.word	0x0500000f


	//   ....[103]....
        /*01e0*/ 	.word	0x0500000f


	//   ....[104]....
        /*01e4*/ 	.word	0x0500000f


	//   ....[105]....
        /*01e8*/ 	.word	0x0500000f


	//   ....[106]....
        /*01ec*/ 	.word	0x0500000f


	//   ....[107]....
        /*01f0*/ 	.word	0x0500000f


	//   ....[108]....
        /*01f4*/ 	.word	0x0500000f


	//   ....[109]....
        /*01f8*/ 	.word	0x0500000f


	//   ....[110]....
        /*01fc*/ 	.word	0x0500000f


	//   ....[111]....
        /*0200*/ 	.word	0x0500000f


	//   ....[112]....
        /*0204*/ 	.word	0x0500000f


	//   ....[113]....
        /*0208*/ 	.word	0x0500000f


	//   ....[114]....
        /*020c*/ 	.word	0x0500000f


	//   ....[115]....
        /*0210*/ 	.word	0x0500000f


	//   ....[116]....
        /*0214*/ 	.word	0x0500000f


	//   ....[117]....
        /*0218*/ 	.word	0x0500000f


	//   ....[118]....
        /*021c*/ 	.word	0x0500000f


	//   ....[119]....
        /*0220*/ 	.word	0x0500000f


	//   ....[120]....
        /*0224*/ 	.word	0x0500000f


	//   ....[121]....
        /*0228*/ 	.word	0x0500000f


	//   ....[122]....
        /*022c*/ 	.word	0x0500000f


	//   ....[123]....
        /*0230*/ 	.word	0x0500000f


	//   ....[124]....
        /*0234*/ 	.word	0x0500000f


	//   ....[125]....
        /*0238*/ 	.word	0x0500000f


	//   ....[126]....
        /*023c*/ 	.word	0x0500000f


	//   ....[127]....
        /*0240*/ 	.word	0x0500000f


	//   ....[128]....
        /*0244*/ 	.word	0x0500000f


	//   ....[129]....
        /*0248*/ 	.word	0x0500000f


	//   ....[130]....
        /*024c*/ 	.word	0x0500000f


	//   ....[131]....
        /*0250*/ 	.word	0x0500000f


	//   ....[132]....
        /*0254*/ 	.word	0x0500000f


	//   ....[133]....
        /*0258*/ 	.word	0x0500000f


	//   ....[134]....
        /*025c*/ 	.word	0x0500000f


	//   ....[135]....
        /*0260*/ 	.word	0x0500000f


	//   ....[136]....
        /*0264*/ 	.word	0x0500000f


	//   ....[137]....
        /*0268*/ 	.word	0x0500000f


	//   ....[138]....
        /*026c*/ 	.word	0x0500000f


	//   ....[139]....
        /*0270*/ 	.word	0x0500000f


	//   ....[140]....
        /*0274*/ 	.word	0x0500000f


	//   ....[141]....
        /*0278*/ 	.word	0x0500000f


	//   ....[142]....
        /*027c*/ 	.word	0x0500000f


	//   ....[143]....
        /*0280*/ 	.word	0x0500000f


	//   ....[144]....
        /*0284*/ 	.word	0x0500000f


	//   ....[145]....
        /*0288*/ 	.word	0x0500000f


	//   ....[146]....
        /*028c*/ 	.word	0x0500000f


	//   ....[147]....
        /*0290*/ 	.word	0x0500000f


	//   ....[148]....
        /*0294*/ 	.word	0x0500000f


	//   ....[149]....
        /*0298*/ 	.word	0x0500000f


	//   ....[150]....
        /*029c*/ 	.word	0x0500000f


	//   ....[151]....
        /*02a0*/ 	.word	0x0500000f


	//   ....[152]....
        /*02a4*/ 	.word	0x0500000f


	//   ....[153]....
        /*02a8*/ 	.word	0x0500000f


	//   ....[154]....
        /*02ac*/ 	.word	0x0500000f


	//   ....[155]....
        /*02b0*/ 	.word	0x0500000f


	//   ....[156]....
        /*02b4*/ 	.word	0x0500000f


	//   ....[157]....
        /*02b8*/ 	.word	0x0500000f


	//   ....[158]....
        /*02bc*/ 	.word	0x0500000f


	//   ....[159]....
        /*02c0*/ 	.word	0x0500000f


	//   ....[160]....
        /*02c4*/ 	.word	0x0500000f


	//   ....[161]....
        /*02c8*/ 	.word	0x0500000f


	//   ....[162]....
        /*02cc*/ 	.word	0x0500000f


	//   ....[163]....
        /*02d0*/ 	.word	0x0500000f


	//   ....[164]....
        /*02d4*/ 	.word	0x0500000f


	//   ....[165]....
        /*02d8*/ 	.word	0x0500000f


	//   ....[166]....
        /*02dc*/ 	.word	0x0500000f


	//----- nvinfo : EIATTR_COOP_GROUP_INSTR_OFFSETS
	.align		4
.L_1452:
        /*02e0*/ 	.byte	0x04, 0x28
        /*02e2*/ 	.short	(.L_1454 - .L_1453)


	//   ....[0]....
.L_1453:
        /*02e4*/ 	.word	0x00000060


	//   ....[1]....
        /*02e8*/ 	.word	0x000000a0


	//   ....[2]....
        /*02ec*/ 	.word	0x000002c0


	//   ....[3]....
        /*02f0*/ 	.word	0x00000420


	//   ....[4]....
        /*02f4*/ 	.word	0x00000540


	//   ....[5]....
        /*02f8*/ 	.word	0x000006a0


	//   ....[6]....
        /*02fc*/ 	.word	0x00001350


	//   ....[7]....
        /*0300*/ 	.word	0x00001ac0


	//   ....[8]....
        /*0304*/ 	.word	0x00001fe0


	//   ....[9]....
        /*0308*/ 	.word	0x00001ff0


	//   ....[10]....
        /*030c*/ 	.word	0x00002040


	//   ....[11]....
        /*0310*/ 	.word	0x00002770


	//   ....[12]....
        /*0314*/ 	.word	0x00002800


	//   ....[13]....
        /*0318*/ 	.word	0x00003830


	//   ....[14]....
        /*031c*/ 	.word	0x00003d20


	//   ....[15]....
        /*0320*/ 	.word	0x00003d30


	//   ....[16]....
        /*0324*/ 	.word	0x00003d80


	//   ....[17]....
        /*0328*/ 	.word	0x00004460


	//   ....[18]....
        /*032c*/ 	.word	0x000044c0


	//   ....[19]....
        /*0330*/ 	.word	0x00005db0


	//   ....[20]....
        /*0334*/ 	.word	0x00005de0


	//   ....[21]....
        /*0338*/ 	.word	0x00006240


	//   ....[22]....
        /*033c*/ 	.word	0x00006410


	//   ....[23]....
        /*0340*/ 	.word	0x00007620


	//   ....[24]....
        /*0344*/ 	.word	0x00007640


	//   ....[25]....
        /*0348*/ 	.word	0x00007680


	//   ....[26]....
        /*034c*/ 	.word	0x000076a0


	//   ....[27]....
        /*0350*/ 	.word	0x00008770


	//   ....[28]....
        /*0354*/ 	.word	0x000087e0


	//   ....[29]....
        /*0358*/ 	.word	0x00008820


	//   ....[30]....
        /*035c*/ 	.word	0x00008850


	//   ....[31]....
        /*0360*/ 	.word	0x00008880


	//   ....[32]....
        /*0364*/ 	.word	0x000088a0


	//   ....[33]....
        /*0368*/ 	.word	0x00009510


	//   ....[34]....
        /*036c*/ 	.word	0x00009520


	//   ....[35]....
        /*0370*/ 	.word	0x0000a550


	//   ....[36]....
        /*0374*/ 	.word	0x0000b700


	//   ....[37]....
        /*0378*/ 	.word	0x0000b720


	//   ....[38]....
        /*037c*/ 	.word	0x0000b730


	//   ....[39]....
        /*0380*/ 	.word	0x0000b770


	//   ....[40]....
        /*0384*/ 	.word	0x0000b7c0


	//   ....[41]....
        /*0388*/ 	.word	0x0000b7e0


	//   ....[42]....
        /*038c*/ 	.word	0x0000b830


	//   ....[43]....
        /*0390*/ 	.word	0x0000b850


	//   ....[44]....
        /*0394*/ 	.word	0x0000b8a0


	//   ....[45]....
        /*0398*/ 	.word	0x0000b8c0


	//   ....[46]....
        /*039c*/ 	.word	0x0000b910


	//   ....[47]....
        /*03a0*/ 	.word	0x0000b930


	//   ....[48]....
        /*03a4*/ 	.word	0x0000beb0


	//   ....[49]....
        /*03a8*/ 	.word	0x0000bee0


	//   ....[50]....
        /*03ac*/ 	.word	0x0000bf10


	//   ....[51]....
        /*03b0*/ 	.word	0x0000bf80


	//   ....[52]....
        /*03b4*/ 	.word	0x0000bfe0


	//   ....[53]....
        /*03b8*/ 	.word	0x0000c000


	//   ....[54]....
        /*03bc*/ 	.word	0x0000c060


	//   ....[55]....
        /*03c0*/ 	.word	0x0000c080


	//   ....[56]....
        /*03c4*/ 	.word	0x0000c0e0


	//   ....[57]....
        /*03c8*/ 	.word	0x0000c100


	//   ....[58]....
        /*03cc*/ 	.word	0x0000c160


	//   ....[59]....
        /*03d0*/ 	.word	0x0000c180


	//   ....[60]....
        /*03d4*/ 	.word	0x0000c1e0


	//   ....[61]....
        /*03d8*/ 	.word	0x0000c200


	//   ....[62]....
        /*03dc*/ 	.word	0x0000c250


	//   ....[63]....
        /*03e0*/ 	.word	0x0000c270


	//   ....[64]....
        /*03e4*/ 	.word	0x0000c5f0


	//   ....[65]....
        /*03e8*/ 	.word	0x0000c620


	//   ....[66]....
        /*03ec*/ 	.word	0x0000c660


	//   ....[67]....
        /*03f0*/ 	.word	0x0000c680


	//   ....[68]....
        /*03f4*/ 	.word	0x0000c6a0


	//   ....[69]....
        /*03f8*/ 	.word	0x0000c6d0


	//   ....[70]....
        /*03fc*/ 	.word	0x0000c770


	//   ....[71]....
        /*0400*/ 	.word	0x0000c7a0


	//   ....[72]....
        /*0404*/ 	.word	0x0000c830


	//   ....[73]....
        /*0408*/ 	.word	0x0000c860


	//   ....[74]....
        /*040c*/ 	.word	0x0000c870


	//   ....[75]....
        /*0410*/ 	.word	0x0000c900


	//   ....[76]....
        /*0414*/ 	.word	0x0000d070


	//   ....[77]....
        /*0418*/ 	.word	0x0000d090


	//   ....[78]....
        /*041c*/ 	.word	0x0000d0a0


	//   ....[79]....
        /*0420*/ 	.word	0x0000d0b0


	//   ....[80]....
        /*0424*/ 	.word	0x0000d0c0


	//   ....[81]....
        /*0428*/ 	.word	0x0000d0d0


	//   ....[82]....
        /*042c*/ 	.word	0x0000d0f0


	//   ....[83]....
        /*0430*/ 	.word	0x0000d110


	//   ....[84]....
        /*0434*/ 	.word	0x0000d140


	//   ....[85]....
        /*0438*/ 	.word	0x0000d180


	//   ....[86]....
        /*043c*/ 	.word	0x0000d1c0


	//   ....[87]....
        /*0440*/ 	.word	0x0000d210


	//   ....[88]....
        /*0444*/ 	.word	0x0000d560


	//   ....[89]....
        /*0448*/ 	.word	0x0000d580


	//   ....[90]....
        /*044c*/ 	.word	0x0000d590


	//   ....[91]....
        /*0450*/ 	.word	0x0000d5a0


	//   ....[92]....
        /*0454*/ 	.word	0x0000d5b0


	//   ....[93]....
        /*0458*/ 	.word	0x0000d5e0


	//   ....[94]....
        /*045c*/ 	.word	0x0000d640


	//   ....[95]....
        /*0460*/ 	.word	0x0000d660


	//   ....[96]....
        /*0464*/ 	.word	0x0000d6c0


	//   ....[97]....
        /*0468*/ 	.word	0x0000d6d0


	//   ....[98]....
        /*046c*/ 	.word	0x0000d740


	//   ....[99]....
        /*0470*/ 	.word	0x0000d760


	//   ....[100]....
        /*0474*/ 	.word	0x0000dac0


	//   ....[101]....
        /*0478*/ 	.word	0x0000e020


	//   ....[102]....
        /*047c*/ 	.word	0x0000e110


	//   ....[103]....
        /*0480*/ 	.word	0x0000e1b0


	//   ....[104]....
        /*0484*/ 	.word	0x0000e230


	//   ....[105]....
        /*0488*/ 	.word	0x0000e2e0


	//   ....[106]....
        /*048c*/ 	.word	0x0000e340


	//   ....[107]....
        /*0490*/ 	.word	0x0000e400


	//   ....[108]....
        /*0494*/ 	.word	0x0000e460


	//   ....[109]....
        /*0498*/ 	.word	0x0000e520


	//   ....[110]....
        /*049c*/ 	.word	0x0000e580


	//   ....[111]....
        /*04a0*/ 	.word	0x0000e640


	//   ....[112]....
        /*04a4*/ 	.word	0x0000e6a0


	//   ....[113]....
        /*04a8*/ 	.word	0x0000e740


	//   ....[114]....
        /*04ac*/ 	.word	0x0000e7e0


	//   ....[115]....
        /*04b0*/ 	.word	0x0000e840


	//   ....[116]....
        /*04b4*/ 	.word	0x0000e900


	//   ....[117]....
        /*04b8*/ 	.word	0x0000e9b0


	//   ....[118]....
        /*04bc*/ 	.word	0x0000ea10


	//   ....[119]....
        /*04c0*/ 	.word	0x0000eae0


	//   ....[120]....
        /*04c4*/ 	.word	0x0000eb40


	//   ....[121]....
        /*04c8*/ 	.word	0x0000ec10


	//   ....[122]....
        /*04cc*/ 	.word	0x0000ec70


	//   ....[123]....
        /*04d0*/ 	.word	0x0000ed40


	//   ....[124]....
        /*04d4*/ 	.word	0x0000eda0


	//   ....[125]....
        /*04d8*/ 	.word	0x0000ee70


	//   ....[126]....
        /*04dc*/ 	.word	0x0000eed0


	//   ....[127]....
        /*04e0*/ 	.word	0x0000ef80


	//   ....[128]....
        /*04e4*/ 	.word	0x0000f000


	//   ....[129]....
        /*04e8*/ 	.word	0x0000f0a0


	//   ....[130]....
        /*04ec*/ 	.word	0x0000f1f0


	//   ....[131]....
        /*04f0*/ 	.word	0x0000f2c0


	//   ....[132]....
        /*04f4*/ 	.word	0x0000f330


	//   ....[133]....
        /*04f8*/ 	.word	0x0000f3f0


	//   ....[134]....
        /*04fc*/ 	.word	0x0000f4e0


	//   ....[135]....
        /*0500*/ 	.word	0x0000f5a0


	//   ....[136]....
        /*0504*/ 	.word	0x0000f680


	//   ....[137]....
        /*0508*/ 	.word	0x0000f740


	//   ....[138]....
        /*050c*/ 	.word	0x0000f820


	//   ....[139]....
        /*0510*/ 	.word	0x0000f8e0


	//   ....[140]....
        /*0514*/ 	.word	0x0000f9c0


	//   ....[141]....
        /*0518*/ 	.word	0x0000fa90


	//   ....[142]....
        /*051c*/ 	.word	0x0000fbf0


	//   ....[143]....
        /*0520*/ 	.word	0x0000fc90


	//   ....[144]....
        /*0524*/ 	.word	0x0000fcf0


	//   ....[145]....
        /*0528*/ 	.word	0x0000fd90


	//   ....[146]....
        /*052c*/ 	.word	0x0000fdf0


	//   ....[147]....
        /*0530*/ 	.word	0x0000fe90


	//   ....[148]....
        /*0534*/ 	.word	0x0000fef0


	//   ....[149]....
        /*0538*/ 	.word	0x0000ff90


	//   ....[150]....
        /*053c*/ 	.word	0x0000fff0


	//   ....[151]....
        /*0540*/ 	.word	0x00010090


	//   ....[152]....
        /*0544*/ 	.word	0x000100f0


	//   ....[153]....
        /*0548*/ 	.word	0x00010190


	//   ....[154]....
        /*054c*/ 	.word	0x00010280


	//   ....[155]....
        /*0550*/ 	.word	0x00010320


	//   ....[156]....
        /*0554*/ 	.word	0x00010390


	//   ....[157]....
        /*0558*/ 	.word	0x00010460


	//   ....[158]....
        /*055c*/ 	.word	0x000104c0


	//   ....[159]....
        /*0560*/ 	.word	0x000105a0


	//   ....[160]....
        /*0564*/ 	.word	0x00010600


	//   ....[161]....
        /*0568*/ 	.word	0x000106e0


	//   ....[162]....
        /*056c*/ 	.word	0x00010740


	//   ....[163]....
        /*0570*/ 	.word	0x00010820


	//   ....[164]....
        /*0574*/ 	.word	0x00010880


	//   ....[165]....
        /*0578*/ 	.word	0x00010960


	//   ....[166]....
        /*057c*/ 	.word	0x00010a50


	//----- nvinfo : EIATTR_REG_RECONFIG
	.align		4
.L_1454:
        /*0580*/ 	.byte	0x01, 0x54
	.zero		2


	//----- nvinfo : EIATTR_SYSCALL_OFFSETS
	.align		4
        /*0584*/ 	.byte	0x04, 0x46
        /*0586*/ 	.short	(.L_1456 - .L_1455)


	//   ....[0]....
.L_1455:
        /*0588*/ 	.word	0x00001510


	//   ....[1]....
        /*058c*/ 	.word	0x0000ad70


	//   ....[2]....
        /*0590*/ 	.word	0x0000aeb0


	//   ....[3]....
        /*0594*/ 	.word	0x0000afa0


	//   ....[4]....
        /*0598*/ 	.word	0x0000bba0


	//----- nvinfo : EIATTR_MBARRIER_INSTR_OFFSETS
	.align		4
.L_1456:
        /*059c*/ 	.byte	0x04, 0x39
        /*059e*/ 	.short	(.L_1458 - .L_1457)


	//   ....[0]....
.L_1457:
        /*05a0*/ 	.word	0x00000170
        /*05a4*/ 	.word	0x000000ff
        /*05a8*/ 	.word	0x00022800
        /*05ac*/ 	.short	0x0100
        /*05ae*/ 	.byte	0x08
	.zero		1


	//   ....[1]....
        /*05b0*/ 	.word	0x00000180
        /*05b4*/ 	.word	0x000000ff
        /*05b8*/ 	.word	0x00022820
        /*05bc*/ 	.short	0x0100
        /*05be*/ 	.byte	0x08
	.zero		1


	//   ....[2]....
        /*05c0*/ 	.word	0x00000270
        /*05c4*/ 	.word	0x000000ff
        /*05c8*/ 	.word	0x00022830
        /*05cc*/ 	.short	0x0100
        /*05ce*/ 	.byte	0x08
	.zero		1


	//   ....[3]....
        /*05d0*/ 	.word	0x00000280
        /*05d4*/ 	.word	0x000000ff
        /*05d8*/ 	.word	0x00022840
        /*05dc*/ 	.short	0x0100
        /*05de*/ 	.byte	0x08
	.zero		1


	//   ....[4]....
        /*05e0*/ 	.word	0x00000290
        /*05e4*/ 	.word	0x000000ff
        /*05e8*/ 	.word	0x00022838
        /*05ec*/ 	.short	0x0100
        /*05ee*/ 	.byte	0x08
	.zero		1


	//   ....[5]....
        /*05f0*/ 	.word	0x000002a0
        /*05f4*/ 	.word	0x000000ff
        /*05f8*/ 	.word	0x00022848
        /*05fc*/ 	.short	0x0100
        /*05fe*/ 	.byte	0x08
	.zero		1


	//   ....[6]....
        /*0600*/ 	.word	0x000003d0
        /*0604*/ 	.word	0x000000ff
        /*0608*/ 	.word	0x00022850
        /*060c*/ 	.short	0x0100
        /*060e*/ 	.byte	0x08
	.zero		1


	//   ....[7]....
        /*0610*/ 	.word	0x000003e0
        /*0614*/ 	.word	0x000000ff
        /*0618*/ 	.word	0x00022860
        /*061c*/ 	.short	0x0100
        /*061e*/ 	.byte	0x08
	.zero		1


	//   ....[8]....
        /*0620*/ 	.word	0x000003f0
        /*0624*/ 	.word	0x000000ff
        /*0628*/ 	.word	0x00022858
        /*062c*/ 	.short	0x0100
        /*062e*/ 	.byte	0x08
	.zero		1


	//   ....[9]....
        /*0630*/ 	.word	0x00000400
        /*0634*/ 	.word	0x000000ff
        /*0638*/ 	.word	0x00022868
        /*063c*/ 	.short	0x0100
        /*063e*/ 	.byte	0x08
	.zero		1


	//   ....[10]....
        /*0640*/ 	.word	0x000004f0
        /*0644*/ 	.word	0x000000ff
        /*0648*/ 	.word	0x00022870
        /*064c*/ 	.short	0x0100
        /*064e*/ 	.byte	0x06
	.zero		1


	//   ....[11]....
        /*0650*/ 	.word	0x00000500
        /*0654*/ 	.word	0x000000ff
        /*0658*/ 	.word	0x00022880
        /*065c*/ 	.short	0x0100
        /*065e*/ 	.byte	0x06
	.zero		1


	//   ....[12]....
        /*0660*/ 	.word	0x00000510
        /*0664*/ 	.word	0x000000ff
        /*0668*/ 	.word	0x00022878
        /*066c*/ 	.short	0x0100
        /*066e*/ 	.byte	0x06
	.zero		1


	//   ....[13]....
        /*0670*/ 	.word	0x00000520
        /*0674*/ 	.word	0x000000ff
        /*0678*/ 	.word	0x00022888
        /*067c*/ 	.short	0x0100
        /*067e*/ 	.byte	0x06
	.zero		1


	//   ....[14]....
        /*0680*/ 	.word	0x00000650
        /*0684*/ 	.word	0x000000ff
        /*0688*/ 	.word	0x00022890
        /*068c*/ 	.short	0x0100
        /*068e*/ 	.byte	0x08
	.zero		1


	//   ....[15]....
        /*0690*/ 	.word	0x00000660
        /*0694*/ 	.word	0x000000ff
        /*0698*/ 	.word	0x000228a0
        /*069c*/ 	.short	0x0100
        /*069e*/ 	.byte	0x08
	.zero		1


	//   ....[16]....
        /*06a0*/ 	.word	0x00000670
        /*06a4*/ 	.word	0x000000ff
        /*06a8*/ 	.word	0x00022898
        /*06ac*/ 	.short	0x0100
        /*06ae*/ 	.byte	0x08
	.zero		1


	//   ....[17]....
        /*06b0*/ 	.word	0x00000680
        /*06b4*/ 	.word	0x000000ff
        /*06b8*/ 	.word	0x000228a8
        /*06bc*/ 	.short	0x0100
        /*06be*/ 	.byte	0x08
	.zero		1


	//   ....[18]....
        /*06c0*/ 	.word	0x000007c0
        /*06c4*/ 	.word	0x000000ff
        /*06c8*/ 	.word	0x000228b0
        /*06cc*/ 	.short	0x0100
        /*06ce*/ 	.byte	0x08
	.zero		1


	//   ....[19]....
        /*06d0*/ 	.word	0x000007d0
        /*06d4*/ 	.word	0x000000ff
        /*06d8*/ 	.word	0x000228c0
        /*06dc*/ 	.short	0x0100
        /*06de*/ 	.byte	0x08
	.zero		1


	//   ....[20]....
        /*06e0*/ 	.word	0x000007e0
        /*06e4*/ 	.word	0x000000ff
        /*06e8*/ 	.word	0x000228b8
        /*06ec*/ 	.short	0x0100
        /*06ee*/ 	.byte	0x08
	.zero		1


	//   ....[21]....
        /*06f0*/ 	.word	0x000007f0
        /*06f4*/ 	.word	0x000000ff
        /*06f8*/ 	.word	0x000228c8
        /*06fc*/ 	.short	0x0100
        /*06fe*/ 	.byte	0x08
	.zero		1


	//   ....[22]....
        /*0700*/ 	.word	0x00001540
        /*0704*/ 	.word	0x000000ff
        /*0708*/ 	.word	0x00022800
        /*070c*/ 	.short	0x010a
        /*070e*/ 	.byte	0x2a
	.zero		1


	//   ....[23]....
        /*0710*/ 	.word	0x000015d0
        /*0714*/ 	.word	0x000000ff
        /*0718*/ 	.word	0x00022830
        /*071c*/ 	.short	0x010a
        /*071e*/ 	.byte	0x2a
	.zero		1


	//   ....[24]....
        /*0720*/ 	.word	0x00001610
        /*0724*/ 	.word	0x000000ff
        /*0728*/ 	.word	0x00022830
        /*072c*/ 	.short	0x010a
        /*072e*/ 	.byte	0x2a
	.zero		1


	//   ....[25]....
        /*0730*/ 	.word	0x00001b50
        /*0734*/ 	.word	0x000000ff
        /*0738*/ 	.word	0x00000000
        /*073c*/ 	.short	0x0101
        /*073e*/ 	.byte	0x04
	.zero		1


	//   ....[26]....
        /*0740*/ 	.word	0x00002fd0
        /*0744*/ 	.word	0x000000ff
        /*0748*/ 	.word	0x00022850
        /*074c*/ 	.short	0x010a
        /*074e*/ 	.byte	0x2a
	.zero		1


	//   ....[27]....
        /*0750*/ 	.word	0x00003010
        /*0754*/ 	.word	0x000000ff
        /*0758*/ 	.word	0x00022850
        /*075c*/ 	.short	0x010a
        /*075e*/ 	.byte	0x2a
	.zero		1


	//   ....[28]....
        /*0760*/ 	.word	0x00003400
        /*0764*/ 	.word	0x000000ff
        /*0768*/ 	.word	0x00000000
        /*076c*/ 	.short	0x0101
        /*076e*/ 	.byte	0x0a
	.zero		1


	//   ....[29]....
        /*0770*/ 	.word	0x00003590
        /*0774*/ 	.word	0x000000ff
        /*0778*/ 	.word	0x00022830
        /*077c*/ 	.short	0x010a
        /*077e*/ 	.byte	0x1c
	.zero		1


	//   ....[30]....
        /*0780*/ 	.word	0x000035d0
        /*0784*/ 	.word	0x000000ff
        /*0788*/ 	.word	0x00022830
        /*078c*/ 	.short	0x010a
        /*078e*/ 	.byte	0x1c
	.zero		1


	//   ....[31]....
        /*0790*/ 	.word	0x00003880
        /*0794*/ 	.word	0x000000ff
        /*0798*/ 	.word	0x00000000
        /*079c*/ 	.short	0x0101
        /*079e*/ 	.byte	0x0a
	.zero		1


	//   ....[32]....
        /*07a0*/ 	.word	0x000055c0
        /*07a4*/ 	.word	0x000000ff
        /*07a8*/ 	.word	0x00022850
        /*07ac*/ 	.short	0x010a
        /*07ae*/ 	.byte	0x1c
	.zero		1


	//   ....[33]....
        /*07b0*/ 	.word	0x00005600
        /*07b4*/ 	.word	0x000000ff
        /*07b8*/ 	.word	0x00022850
        /*07bc*/ 	.short	0x010a
        /*07be*/ 	.byte	0x1c
	.zero		1


	//   ....[34]....
        /*07c0*/ 	.word	0x00005900
        /*07c4*/ 	.word	0x000000ff
        /*07c8*/ 	.word	0x00000000
        /*07cc*/ 	.short	0x0101
        /*07ce*/ 	.byte	0x1c
	.zero		1


	//   ....[35]....
        /*07d0*/ 	.word	0x00005a20
        /*07d4*/ 	.word	0x000000ff
        /*07d8*/ 	.word	0x00022830
        /*07dc*/ 	.short	0x010a
        /*07de*/ 	.byte	0x1a
	.zero		1


	//   ....[36]....
        /*07e0*/ 	.word	0x00005a60
        /*07e4*/ 	.word	0x000000ff
        /*07e8*/ 	.word	0x00022830
        /*07ec*/ 	.short	0x010a
        /*07ee*/ 	.byte	0x1a
	.zero		1


	//   ....[37]....
        /*07f0*/ 	.word	0x00005c60
        /*07f4*/ 	.word	0x000000ff
        /*07f8*/ 	.word	0x00000000
        /*07fc*/ 	.short	0x0101
        /*07fe*/ 	.byte	0x0a
	.zero		1


	//   ....[38]....
        /*0800*/ 	.word	0x000072c0
        /*0804*/ 	.word	0x000000ff
        /*0808*/ 	.word	0x00022850
        /*080c*/ 	.short	0x010a
        /*080e*/ 	.byte	0x1a
	.zero		1


	//   ....[39]....
        /*0810*/ 	.word	0x00007300
        /*0814*/ 	.word	0x000000ff
        /*0818*/ 	.word	0x00022850
        /*081c*/ 	.short	0x010a
        /*081e*/ 	.byte	0x1a
	.zero		1


	//   ....[40]....
        /*0820*/ 	.word	0x00007600
        /*0824*/ 	.word	0x000000ff
        /*0828*/ 	.word	0x00000000
        /*082c*/ 	.short	0x0101
        /*082e*/ 	.byte	0x1a
	.zero		1


	//   ....[41]....
        /*0830*/ 	.word	0x000088b0
        /*0834*/ 	.word	0x000000ff
        /*0838*/ 	.word	0x00000000
        /*083c*/ 	.short	0x0101
        /*083e*/ 	.byte	0x04
	.zero		1


	//   ....[42]....
        /*0840*/ 	.word	0x0000b4a0
        /*0844*/ 	.word	0x000000ff
        /*0848*/ 	.word	0x00022840
        /*084c*/ 	.short	0x010a
        /*084e*/ 	.byte	0x2d
	.zero		1


	//   ....[43]....
        /*0850*/ 	.word	0x0000b9d0
        /*0854*/ 	.word	0x000000ff
        /*0858*/ 	.word	0x00022830
        /*085c*/ 	.short	0x0107
        /*085e*/ 	.byte	0x2d
	.zero		1


	//   ....[44]....
        /*0860*/ 	.word	0x0000ba40
        /*0864*/ 	.word	0x000000ff
        /*0868*/ 	.word	0x00022830
        /*086c*/ 	.short	0x0101
        /*086e*/ 	.byte	0x2d
	.zero		1


	//   ....[45]....
        /*0870*/ 	.word	0x0000c340
        /*0874*/ 	.word	0x000000ff
        /*0878*/ 	.word	0x00022800
        /*087c*/ 	.short	0x0107
        /*087e*/ 	.byte	0x2d
	.zero		1


	//   ....[46]....
        /*0880*/ 	.word	0x0000c380
        /*0884*/ 	.word	0x000000ff
        /*0888*/ 	.word	0x00022800
        /*088c*/ 	.short	0x0101
        /*088e*/ 	.byte	0x2d
	.zero		1


	//   ....[47]....
        /*0890*/ 	.word	0x0000c390
        /*0894*/ 	.word	0x000000ff
        /*0898*/ 	.word	0x00022820
        /*089c*/ 	.short	0x010a
        /*089e*/ 	.byte	0x2d
	.zero		1


	//   ....[48]....
        /*08a0*/ 	.word	0x0000c3e0
        /*08a4*/ 	.word	0x000000ff
        /*08a8*/ 	.word	0x00022860
        /*08ac*/ 	.short	0x010a
        /*08ae*/ 	.byte	0x2d
	.zero		1


	//   ....[49]....
        /*08b0*/ 	.word	0x0000cb10
        /*08b4*/ 	.word	0x000000ff
        /*08b8*/ 	.word	0x00022850
        /*08bc*/ 	.short	0x0107
        /*08be*/ 	.byte	0x2d
	.zero		1


	//   ....[50]....
        /*08c0*/ 	.word	0x0000cb90
        /*08c4*/ 	.word	0x000000ff
        /*08c8*/ 	.word	0x00022850
        /*08cc*/ 	.short	0x0101
        /*08ce*/ 	.byte	0x2d
	.zero		1


	//   ....[51]....
        /*08d0*/ 	.word	0x0000ce70
        /*08d4*/ 	.word	0x00000020
        /*08d8*/ 	.word	0x00022840
        /*08dc*/ 	.short	0x010a
        /*08de*/ 	.byte	0x3f
	.zero		1


	//   ....[52]....
        /*08e0*/ 	.word	0x0000d2a0
        /*08e4*/ 	.word	0x00000020
        /*08e8*/ 	.word	0x00022830
        /*08ec*/ 	.short	0x0107
        /*08ee*/ 	.byte	0x3f
	.zero		1


	//   ....[53]....
        /*08f0*/ 	.word	0x0000d350
        /*08f4*/ 	.word	0x00000020
        /*08f8*/ 	.word	0x00022830
        /*08fc*/ 	.short	0x0101
        /*08fe*/ 	.byte	0x3f
	.zero		1


	//   ....[54]....
        /*0900*/ 	.word	0x0000d380
        /*0904*/ 	.word	0x00000020
        /*0908*/ 	.word	0x00022860
        /*090c*/ 	.short	0x010a
        /*090e*/ 	.byte	0x3f
	.zero		1


	//   ....[55]....
        /*0910*/ 	.word	0x0000d8c0
        /*0914*/ 	.word	0x00000020
        /*0918*/ 	.word	0x00022850
        /*091c*/ 	.short	0x0107
        /*091e*/ 	.byte	0x3f
	.zero		1


	//   ....[56]....
        /*0920*/ 	.word	0x0000d990
        /*0924*/ 	.word	0x00000020
        /*0928*/ 	.word	0x00022850
        /*092c*/ 	.short	0x0101
        /*092e*/ 	.byte	0x3f
	.zero		1


	//   ....[57]....
        /*0930*/ 	.word	0x0000da70
        /*0934*/ 	.word	0x00000004
        /*0938*/ 	.word	0x00022820
        /*093c*/ 	.short	0x010a
        /*093e*/ 	.byte	0x3f
	.zero		1


	//   ....[58]....
        /*0940*/ 	.word	0x0000dbb0
        /*0944*/ 	.word	0x00000005
        /*0948*/ 	.word	0x00022840
        /*094c*/ 	.short	0x010a
        /*094e*/ 	.byte	0x3f
	.zero		1


	//   ....[59]....
        /*0950*/ 	.word	0x0000dc50
        /*0954*/ 	.word	0x00000015
        /*0958*/ 	.word	0x00022840
        /*095c*/ 	.short	0x010a
        /*095e*/ 	.byte	0x3f
	.zero		1


	//   ....[60]....
        /*0960*/ 	.word	0x0000dc90
        /*0964*/ 	.word	0x00000005
        /*0968*/ 	.word	0x00022860
        /*096c*/ 	.short	0x010a
        /*096e*/ 	.byte	0x3f
	.zero		1


	//   ....[61]....
        /*0970*/ 	.word	0x0000dcd0
        /*0974*/ 	.word	0x00000015
        /*0978*/ 	.word	0x00022860
        /*097c*/ 	.short	0x010a
        /*097e*/ 	.byte	0x3f
	.zero		1


	//   ....[62]....
        /*0980*/ 	.word	0x0000dd40
        /*0984*/ 	.word	0x00000005
        /*0988*/ 	.word	0x00022800
        /*098c*/ 	.short	0x010a
        /*098e*/ 	.byte	0x3f
	.zero		1


	//   ....[63]....
        /*0990*/ 	.word	0x0000dda0
        /*0994*/ 	.word	0x00000005
        /*0998*/ 	.word	0x00022830
        /*099c*/ 	.short	0x010a
        /*099e*/ 	.byte	0x3f
	.zero		1


	//   ....[64]....
        /*09a0*/ 	.word	0x0000de00
        /*09a4*/ 	.word	0x0000000b
        /*09a8*/ 	.word	0x00022850
        /*09ac*/ 	.short	0x010a
        /*09ae*/ 	.byte	0x3f
	.zero		1


	//   ....[65]....
        /*09b0*/ 	.word	0x0000de60
        /*09b4*/ 	.word	0x00000009
        /*09b8*/ 	.word	0x00022830
        /*09bc*/ 	.short	0x010a
        /*09be*/ 	.byte	0x3f
	.zero		1


	//   ....[66]....
        /*09c0*/ 	.word	0x0000dec0
        /*09c4*/ 	.word	0x0000000b
        /*09c8*/ 	.word	0x00022850
        /*09cc*/ 	.short	0x010a
        /*09ce*/ 	.byte	0x3f
	.zero		1


	//   ....[67]....
        /*09d0*/ 	.word	0x0000df20
        /*09d4*/ 	.word	0x00000009
        /*09d8*/ 	.word	0x00022830
        /*09dc*/ 	.short	0x010a
        /*09de*/ 	.byte	0x3f
	.zero		1


	//   ....[68]....
        /*09e0*/ 	.word	0x0000df80
        /*09e4*/ 	.word	0x00000007
        /*09e8*/ 	.word	0x00022850
        /*09ec*/ 	.short	0x010a
        /*09ee*/ 	.byte	0x3f
	.zero		1


	//   ....[69]....
        /*09f0*/ 	.word	0x0000e060
        /*09f4*/ 	.word	0x00000003
        /*09f8*/ 	.word	0x00022840
        /*09fc*/ 	.short	0x010a
        /*09fe*/ 	.byte	0x3f
	.zero		1


	//   ....[70]....
        /*0a00*/ 	.word	0x0000f0e0
        /*0a04*/ 	.word	0x00000003
        /*0a08*/ 	.word	0x00022820
        /*0a0c*/ 	.short	0x010a
        /*0a0e*/ 	.byte	0x3f
	.zero		1


	//   ....[71]....
        /*0a10*/ 	.word	0x0000f140
        /*0a14*/ 	.word	0x00000003
        /*0a18*/ 	.word	0x00022860
        /*0a1c*/ 	.short	0x010a
        /*0a1e*/ 	.byte	0x3f
	.zero		1


	//   ....[72]....
        /*0a20*/ 	.word	0x0000fb40
        /*0a24*/ 	.word	0x00000020
        /*0a28*/ 	.word	0x00022840
        /*0a2c*/ 	.short	0x010a
        /*0a2e*/ 	.byte	0x3f
	.zero		1


	//   ....[73]....
        /*0a30*/ 	.word	0x000101d0
        /*0a34*/ 	.word	0x00000020
        /*0a38*/ 	.word	0x00022860
        /*0a3c*/ 	.short	0x010a
        /*0a3e*/ 	.byte	0x3f
	.zero		1


	//   ....[74]....
        /*0a40*/ 	.word	0x000109a0
        /*0a44*/ 	.word	0x00000004
        /*0a48*/ 	.word	0x00022820
        /*0a4c*/ 	.short	0x010a
        /*0a4e*/ 	.byte	0x3f
	.zero		1


	//   ....[75]....
        /*0a50*/ 	.word	0x00010b10
        /*0a54*/ 	.word	0x00000005
        /*0a58*/ 	.word	0x00022840
        /*0a5c*/ 	.short	0x010a
        /*0a5e*/ 	.byte	0x3f
	.zero		1


	//   ....[76]....
        /*0a60*/ 	.word	0x00010b60
        /*0a64*/ 	.word	0x00000015
        /*0a68*/ 	.word	0x00022840
        /*0a6c*/ 	.short	0x010a
        /*0a6e*/ 	.byte	0x3f
	.zero		1


	//   ....[77]....
        /*0a70*/ 	.word	0x00010bb0
        /*0a74*/ 	.word	0x00000005
        /*0a78*/ 	.word	0x00022860
        /*0a7c*/ 	.short	0x010a
        /*0a7e*/ 	.byte	0x3f
	.zero		1


	//----- nvinfo : EIATTR_NUM_MBARRIERS
	.align		4
.L_1458:
        /*0a80*/ 	.byte	0x03, 0x38
        /*0a82*/ 	.short	0x0016


	//----- nvinfo : EIATTR_EXIT_INSTR_OFFSETS
	.align		4
        /*0a84*/ 	.byte	0x04, 0x1c
        /*0a86*/ 	.short	(.L_1460 - .L_1459)


	//   ....[0]....
.L_1459:
        /*0a88*/ 	.word	0x0000dd20


	//----- nvinfo : EIATTR_MAX_THREADS
	.align		4
.L_1460:
        /*0a8c*/ 	.byte	0x04, 0x05
        /*0a8e*/ 	.short	(.L_1462 - .L_1461)
.L_1461:
        /*0a90*/ 	.word	0x00000180
        /*0a94*/ 	.word	0x00000001
        /*0a98*/ 	.word	0x00000001


	//----- nvinfo : EIATTR_CRS_STACK_SIZE
	.align		4
.L_1462:
        /*0a9c*/ 	.byte	0x04, 0x1e
        /*0a9e*/ 	.short	(.L_1464 - .L_1463)
.L_1463:
        /*0aa0*/ 	.word	0x00000000


	//----- nvinfo : EIATTR_CBANK_PARAM_SIZE
	.align		4
.L_1464:
        /*0aa4*/ 	.byte	0x03, 0x19
        /*0aa6*/ 	.short	0x0a70


	//----- nvinfo : EIATTR_PARAM_CBANK
	.align		4
        /*0aa8*/ 	.byte	0x04, 0x0a
        /*0aaa*/ 	.short	(.L_1466 - .L_1465)
	.align		4
.L_1465:
        /*0aac*/ 	.word	index@(.nv.constant0._ZN7cutlass13device_kernelIN5flash11enable_sm90INS1_16FlashAttnFwdSm90INS1_25CollectiveMainloopFwdSm90ILi2EN4cute5tupleIJNS5_1CILi1EEES8_S8_EEENS6_IJNS7_ILi128EEENS7_ILi96EEENS7_ILi64EEEEEELi256ENS_6half_tEfNS_4arch4Sm90ELb1ELb0ELb0ELb0ELb1ELb0ELb0ELb1ELb0ELb1ELb1ELb0EEENS1_21CollectiveEpilogueFwdINS6_IJSA_NS7_ILi256EEESB_EEES9_SE_SG_Li256ELb0ELb1ELb1ELb0EEENS1_19SingleTileSchedulerILb0ELb1ELb1ELi128EEEEEEEEEvNT_6ParamsE)
        /*0ab0*/ 	.short	0x0210
        /*0ab2*/ 	.short	0x0a70


	//----- nvinfo : EIATTR_SW_WAR
	.align		4
.L_1466:
        /*0ab4*/ 	.byte	0x04, 0x36
        /*0ab6*/ 	.short	(.L_1468 - .L_1467)
.L_1467:
        /*0ab8*/ 	.word	0x00000008
.L_1468:


//--------------------- .nv.info._ZN7cutlass13device_kernelIN5flash11enable_sm90INS1_16FlashAttnFwdSm90INS1_25CollectiveMainloopFwdSm90ILi2EN4cute5tupleIJNS5_1CILi1EEES8_S8_EEENS6_IJNS7_ILi128EEENS7_ILi96EEENS7_ILi64EEEEEELi256ENS_6half_tEfNS_4arch4Sm90ELb1ELb0ELb0ELb0ELb1ELb0ELb1ELb1ELb0ELb1ELb1ELb0EEENS1_21CollectiveEpilogueFwdINS6_IJSA_NS7_ILi256EEESB_EEES9_SE_SG_Li256ELb0ELb1ELb1ELb0EEENS1_19SingleTileSchedulerILb0ELb1ELb1ELi128EEEEEEEEEvNT_6ParamsE --------------------------
	.section	.nv.info._ZN7cutlass13device_kernelIN5flash11enable_sm90INS1_16FlashAttnFwdSm90INS1_25CollectiveMainloopFwdSm90ILi2EN4cute5tupleIJNS5_1CILi1EEES8_S8_EEENS6_IJNS7_ILi128EEENS7_ILi96EEENS7_ILi64EEEEEELi256ENS_6half_tEfNS_4arch4Sm90ELb1ELb0ELb0ELb0ELb1ELb0ELb1ELb1ELb0ELb1ELb1ELb0EEENS1_21CollectiveEpilogueFwdINS6_IJSA_NS7_ILi256EEESB_EEES9_SE_SG_Li256ELb0ELb1ELb1ELb0EEENS1_19SingleTileSchedulerILb0ELb1ELb1ELi128EEEEEEEEEvNT_6ParamsE,"",@"SHT_CUDA_INFO"
	.sectionflags	@""
	.align	4


	//----- nvinfo : EIATTR_CUDA_API_VERSION
	.align		4
        /*0000*/ 	.byte	0x04, 0x37
        /*0002*/ 	.short	(.L_1470 - .L_1469)
.L_1469:
        /*0004*/ 	.word	0x00000082


	//----- nvinfo : EIATTR_KPARAM_INFO
	.align		4
.L_1470:
        /*0008*/ 	.byte	0x04, 0x17
        /*000a*/ 	.short	(.L_1472 - .L_1471)
.L_1471:
        /*000c*/ 	.word	0x00000000
        /*0010*/ 	.short	0x0000
        /*0012*/ 	.short	0x0070
        /*0014*/ 	.byte	0x00, 0xf0, 0x01, 0x2c


	//----- nvinfo : EIATTR_SPARSE_MMA_MASK
	.align		4
.L_1472:
        /*0018*/ 	.byte	0x03, 0x50
        /*001a*/ 	.short	0x0000


	//----- nvinfo : EIATTR_MAXREG_COUNT
	.align		4
        /*001c*/ 	.byte	0x03, 0x1b
        /*001e*/ 	.short	0x00a8


	//----- nvinfo : EIATTR_NUM_BARRIERS
	.align		4
        /*0020*/ 	.byte	0x02, 0x4c
        /*0022*/ 	.byte	0x10
	.zero		1


	//----- nvinfo : EIATTR_EXTERNS
	.align		4
        /*0024*/ 	.byte	0x04, 0x0f
        /*0026*/ 	.short	(.L_1474 - .L_1473)


	//   ....[0]....
	.align		4
.L_1473:
        /*0028*/ 	.word	index@(__assertfail)


	//----- nvinfo : EIATTR_ANNOTATIONS
	.align		4
.L_1474:
        /*002c*/ 	.byte	0x04, 0x55
        /*002e*/ 	.short	(.L_1476 - .L_1475)


	//   ....[0]....
.L_1475:
        /*0030*/ 	.word	0x00000001
        /*0034*/ 	.byte	0xd0, 0x08, 0x00, 0x00, 0x01, 0x00, 0x00, 0x00, 0x40, 0x0a, 0x00, 0x00, 0x01, 0x00, 0x00, 0x00
        /*0044*/ 	.byte	0x80, 0x16, 0x00, 0x00, 0x01, 0x00, 0x00, 0x00, 0xb0, 0x9a, 0x00, 0x00, 0x01, 0x00, 0x00, 0x00
        /*0054*/ 	.byte	0xc0, 0xbc, 0x00, 0x00, 0x01, 0x00, 0x00, 0x00, 0xb0, 0xce, 0x00, 0x00, 0x01, 0x00, 0x00, 0x00
        /*0064*/ 	.byte	0xa0, 0x03, 0x01, 0x00


	//----- nvinfo : EIATTR_MERCURY_ISA_VERSION
	.align		4
.L_1476:
        /*0068*/ 	.byte	0x03, 0x5f
        /*006a*/ 	.short	0x0101


	//----- nvinfo : EIATTR_INT_WARP_WIDE_INSTR_OFFSETS
	.align		4
        /*006c*/ 	.byte	0x04, 0x31
        /*006e*/ 	.short	(.L_1478 - .L_1477)


	//   ....[0]....
.L_1477:
        /*0070*/ 	.word	0x000000c0


	//   ....[1]....
        /*0074*/ 	.word	0x000000d0


	//   ....[2]....
        /*0078*/ 	.word	0x000000e0


	//   ....[3]....
        /*007c*/ 	.word	0x00000180


	//----- nvinfo : EIATTR_COOP_GROUP_MASK_REGIDS
	.align		4
.L_1478:
        /*0080*/ 	.byte	0x04, 0x29
        /*0082*/ 	.short	(.L_1480 - .L_1479)


	//   ....[0]....
.L_1479:
        /*0084*/ 	.word	0xffffffff


	//   ....[1]....
        /*0088*/ 	.word	0xffffffff


	//   ....[2]....
        /*008c*/ 	.word	0xffffffff


	//   ....[3]....
        /*0090*/ 	.word	0xffffffff


	//   ....[4]....
        /*0094*/ 	.word	0xffffffff


	//   ....[5]....
        /*0098*/ 	.word	0xffffffff


	//   ....[6]....
        /*009c*/ 	.word	0xffffffff


	//   ....[7]....
        /*00a0*/ 	.word	0xffffffff


	//   ....[8]....
        /*00a4*/ 	.word	0xffffffff


	//   ....[9]....
        /*00a8*/ 	.word	0xffffffff


	//   ....[10]....
        /*00ac*/ 	.word	0xffffffff


	//   ....[11]....
        /*00b0*/ 	.word	0xffffffff


	//   ....[12]....
        /*00b4*/ 	.word	0xffffffff


	//   ....[13]....
        /*00b8*/ 	.word	0xffffffff


	//   ....[14]....
        /*00bc*/ 	.word	0xffffffff


	//   ....[15]....
        /*00c0*/ 	.word	0xffffffff


	//   ....[16]....
        /*00c4*/ 	.word	0xffffffff


	//   ....[17]....
        /*00c8*/ 	.word	0xffffffff


	//   ....[18]....
        /*00cc*/ 	.word	0xffffffff


	//   ....[19]....
        /*00d0*/ 	.word	0xffffffff


	//   ....[20]....
        /*00d4*/ 	.word	0xffffffff


	//   ....[21]....
        /*00d8*/ 	.word	0xffffffff


	//   ....[22]....
        /*00dc*/ 	.word	0xffffffff


	//   ....[23]....
        /*00e0*/ 	.word	0xffffffff


	//   ....[24]....
        /*00e4*/ 	.word	0xffffffff


	//   ....[25]....
        /*00e8*/ 	.word	0xffffffff


	//   ....[26]....
        /*00ec*/ 	.word	0xffffffff


	//   ....[27]....
        /*00f0*/ 	.word	0xffffffff


	//   ....[28]....
        /*00f4*/ 	.word	0xffffffff


	//   ....[29]....
        /*00f8*/ 	.word	0xffffffff


	//   ....[30]....
        /*00fc*/ 	.word	0xffffffff


	//   ....[31]....
        /*0100*/ 	.word	0xffffffff


	//   ....[32]....
        /*0104*/ 	.word	0xffffffff


	//   ....[33]....
        /*0108*/ 	.word	0xffffffff


	//   ....[34]....
        /*010c*/ 	.word	0xffffffff


	//   ....[35]....
        /*0110*/ 	.word	0xffffffff


	//   ....[36]....
        /*0114*/ 	.word	0xffffffff


	//   ....[37]....
        /*0118*/ 	.word	0xffffffff


	//   ....[38]....
        /*011c*/ 	.word	0xffffffff


	//   ....[39]....
        /*0120*/ 	.word	0xffffffff


	//   ....[40]....
        /*0124*/ 	.word	0xffffffff


	//   ....[41]....
        /*0128*/ 	.word	0xffffffff


	//   ....[42]....
        /*012c*/ 	.word	0xffffffff


	//   ....[43]....
        /*0130*/ 	.word	0xffffffff


	//   ....[44]....
        /*0134*/ 	.word	0xffffffff


	//   ....[45]....
        /*0138*/ 	.word	0xffffffff


	//   ....[46]....
        /*013c*/ 	.word	0xffffffff


	//   ....[47]....
        /*0140*/ 	.word	0xffffffff


	//   ....[48]....
        /*0144*/ 	.word	0xffffffff


	//   ....[49]....
        /*0148*/ 	.word	0xffffffff


	//   ....[50]....
        /*014c*/ 	.word	0xffffffff


	//   ....[51]....
        /*0150*/ 	.word	0xffffffff


	//   ....[52]....
        /*0154*/ 	.word	0xffffffff


	//   ....[53]....
        /*0158*/ 	.word	0xffffffff


	//   ....[54]....
        /*015c*/ 	.word	0xffffffff


	//   ....[55]....
        /*0160*/ 	.word	0xffffffff


	//   ....[56]....
        /*0164*/ 	.word	0xffffffff


	//   ....[57]....
        /*0168*/ 	.word	0xffffffff


	//   ....[58]....
        /*016c*/ 	.word	0xffffffff


	//   ....[59]....
        /*0170*/ 	.word	0xffffffff


	//   ....[60]....
        /*0174*/ 	.word	0xffffffff


	//   ....[61]....
        /*0178*/ 	.word	0xffffffff


	//   ....[62]....
        /*017c*/ 	.word	0xffffffff


	//   ....[63]....
        /*0180*/ 	.word	0xffffffff


	//   ....[64]....
        /*0184*/ 	.word	0xffffffff


	//   ....[65]....
        /*0188*/ 	.word	0xffffffff


	//   ....[66]....
        /*018c*/ 	.word	0xffffffff


	//   ....[67]....
        /*0190*/ 	.word	0xffffffff


	//   ....[68]....
        /*0194*/ 	.word	0xffffffff


	//   ....[69]....
        /*0198*/ 	.word	0xffffffff


	//   ....[70]....
        /*019c*/ 	.word	0xffffffff


	//   ....[71]....
        /*01a0*/ 	.word	0xffffffff


	//   ....[72]....
        /*01a4*/ 	.word	0xffffffff


	//   ....[73]....
        /*01a8*/ 	.word	0xffffffff


	//   ....[74]....
        /*01ac*/ 	.word	0xffffffff


	//   ....[75]....
        /*01b0*/ 	.word	0xffffffff


	//   ....[76]....
        /*01b4*/ 	.word	0xffffffff


	//   ....[77]....
        /*01b8*/ 	.word	0xffffffff


	//   ....[78]....
        /*01bc*/ 	.word	0xffffffff


	//   ....[79]....
        /*01c0*/ 	.word	0xffffffff


	//   ....[80]....
        /*01c4*/ 	.word	0xffffffff


	//   ....[81]....
        /*01c8*/ 	.word	0xffffffff


	//   ....[82]....
        /*01cc*/ 	.word	0xffffffff


	//   ....[83]....
        /*01d0*/ 	.word	0xffffffff


	//   ....[84]....
        /*01d4*/ 	.word	0xffffffff


	//   ....[85]....
        /*01d8*/ 	.word	0xffffffff


	//   ....[86]....
        /*01dc*/ 	.word	0xffffffff


	//   ....[87]....
        /*01e0*/ 	.word	0xffffffff


	//   ....[88]....
        /*01e4*/ 	.word	0xffffffff


	//   ....[89]....
        /*01e8*/ 	.word	0xffffffff


	//   ....[90]....
        /*01ec*/ 	.word	0xffffffff


	//   ....[91]....
        /*01f0*/ 	.word	0xffffffff


	//   ....[92]....
        /*01f4*/ 	.word	0xffffffff


	//   ....[93]....
        /*01f8*/ 	.word	0xffffffff


	//   ....[94]....
        /*01fc*/ 	.word	0xffffffff


	//   ....[95]....
        /*0200*/ 	.word	0xffffffff


	//   ....[96]....
        /*0204*/ 	.word	0xffffffff


	//   ....[97]....
        /*0208*/ 	.word	0xffffffff


	//   ....[98]....
        /*020c*/ 	.word	0xffffffff


	//   ....[99]....
        /*0210*/ 	.word	0xffffffff


	//   ....[100]....
        /*0214*/ 	.word	0xffffffff


	//   ....[101]....
        /*0218*/ 	.word	0xffffffff


	//   ....[102]....
        /*021c*/ 	.word	0xffffffff


	//   ....[103]....
        /*0220*/ 	.word	0xffffffff


	//   ....[104]....
        /*0224*/ 	.word	0xffffffff


	//   ....[105]....
        /*0228*/ 	.word	0xffffffff


	//   ....[106]....
        /*022c*/ 	.word	0xffffffff


	//   ....[107]....
        /*0230*/ 	.word	0xffffffff


	//   ....[108]....
        /*0234*/ 	.word	0xffffffff


	//   ....[109]....
        /*0238*/ 	.word	0xffffffff


	//   ....[110]....
        /*023c*/ 	.word	0xffffffff


	//   ....[111]....
        /*0240*/ 	.word	0xffffffff


	//   ....[112]....
        /*0244*/ 	.word	0xffffffff


	//   ....[113]....
        /*0248*/ 	.word	0xffffffff


	//   ....[114]....
        /*024c*/ 	.word	0xffffffff


	//   ....[115]....
        /*0250*/ 	.word	0xffffffff


	//   ....[116]....
        /*0254*/ 	.word	0xffffffff


	//   ....[117]....
        /*0258*/ 	.word	0x0500000f


	//   ....[118]....
        /*025c*/ 	.word	0x0500000f


	//   ....[119]....
        /*0260*/ 	.word	0x0500000f


	//   ....[120]....
        /*0264*/ 	.word	0x0500000f


	//   ....[121]....
        /*0268*/ 	.word	0x0500000f


	//   ....[122]....
        /*026c*/ 	.word	0x0500000f


	//   ....[123]....
        /*0270*/ 	.word	0x0500000f


	//   ....[124]....
        /*0274*/ 	.word	0x0500000f


	//   ....[125]....
        /*0278*/ 	.word	0x0500000f


	//   ....[126]....
        /*027c*/ 	.word	0x0500000f


	//   ....[127]....
        /*0280*/ 	.word	0x0500000f


	//   ....[128]....
        /*0284*/ 	.word	0x0500000f


	//   ....[129]....
        /*0288*/ 	.word	0x0500000f


	//   ....[130]....
        /*028c*/ 	.word	0x0500000f


	//   ....[131]....
        /*0290*/ 	.word	0x0500000f


	//   ....[132]....
        /*0294*/ 	.word	0x0500000f


	//   ....[133]....
        /*0298*/ 	.word	0x0500000f


	//   ....[134]....
        /*029c*/ 	.word	0x0500000f


	//   ....[135]....
        /*02a0*/ 	.word	0x0500000f


	//   ....[136]....
        /*02a4*/ 	.word	0x0500000f


	//   ....[137]....
        /*02a8*/ 	.word	0x0500000f


	//   ....[138]....
        /*02ac*/ 	.word	0x0500000f


	//   ....[139]....
        /*02b0*/ 	.word	0x0500000f


	//   ....[140]....
        /*02b4*/ 	.word	0x0500000f


	//   ....[141]....
        /*02b8*/ 	.word	0x0500000f


	//   ....[142]....
        /*02bc*/ 	.word	0x0500000f


	//   ....[143]....
        /*02c0*/ 	.word	0x0500000f


	//   ....[144]....
        /*02c4*/ 	.word	0x0500000f


	//   ....[145]....
        /*02c8*/ 	.word	0x0500000f


	//   ....[146]....
        /*02cc*/ 	.word	0x0500000f


	//   ....[147]....
        /*02d0*/ 	.word	0x0500000f


	//   ....[148]....
        /*02d4*/ 	.word	0x0500000f


	//   ....[149]....
        /*02d8*/ 	.word	0x0500000f


	//   ....[150]....
        /*02dc*/ 	.word	0x0500000f


	//   ....[151]....
        /*02e0*/ 	.word	0x0500000f


	//   ....[152]....
        /*02e4*/ 	.word	0x0500000f


	//   ....[153]....
        /*02e8*/ 	.word	0x0500000f


	//   ....[154]....
        /*02ec*/ 	.word	0x0500000f


	//   ....[155]....
        /*02f0*/ 	.word	0x0500000f


	//   ....[156]....
        /*02f4*/ 	.word	0x0500000f


	//   ....[157]....
        /*02f8*/ 	.word	0x0500000f


	//   ....[158]....
        /*02fc*/ 	.word	0x0500000f


	//   ....[159]....
        /*0300*/ 	.word	0x0500000f


	//   ....[160]....
        /*0304*/ 	.word	0x0500000f


	//   ....[161]....
        /*0308*/ 	.word	0x0500000f


	//   ....[162]....
        /*030c*/ 	.word	0x0500000f


	//   ....[163]....
        /*0310*/ 	.word	0x0500000f


	//   ....[164]....
        /*0314*/ 	.word	0x0500000f


	//   ....[165]....
        /*0318*/ 	.word	0x0500000f


	//   ....[166]....
        /*031c*/ 	.word	0x0500000f


	//   ....[167]....
        /*0320*/ 	.word	0x0500000f


	//   ....[168]....
        /*0324*/ 	.word	0x0500000f


	//   ....[169]....
        /*0328*/ 	.word	0x0500000f


	//   ....[170]....
        /*032c*/ 	.word	0x0500000f


	//   ....[171]....
        /*0330*/ 	.word	0x0500000f


	//   ....[172]....
        /*0334*/ 	.word	0x0500000f


	//   ....[173]....
        /*0338*/ 	.word	0x0500000f


	//   ....[174]....
        /*033c*/ 	.word	0x0500000f


	//   ....[175]....
        /*0340*/ 	.word	0x0500000f


	//   ....[176]....
        /*0344*/ 	.word	0x0500000f


	//   ....[177]....
        /*0348*/ 	.word	0x0500000f


	//   ....[178]....
        /*034c*/ 	.word	0x0500000f


	//   ....[179]....
        /*0350*/ 	.word	0x0500000f


	//   ....[180]....
        /*0354*/ 	.word	0x0500000f


	//   ....[181]....
        /*0358*/ 	.word	0x0500000f


	//   ....[182]....
        /*035c*/ 	.word	0x0500000f


	//   ....[183]....
        /*0360*/ 	.word	0x0500000f


	//   ....[184]....
        /*0364*/ 	.word	0x0500000f


	//   ....[185]....
        /*0368*/ 	.word	0x0500000f


	//   ....[186]....
        /*036c*/ 	.word	0x0500000f


	//   ....[187]....
        /*0370*/ 	.word	0x0500000f


	//   ....[188]....
        /*0374*/ 	.word	0x0500000f


	//   ....[189]....
        /*0378*/ 	.word	0x0500000f


	//   ....[190]....
        /*037c*/ 	.word	0x0500000f


	//   ....[191]....
        /*0380*/ 	.word	0x0500000f


	//   ....[192]....
        /*0384*/ 	.word	0x0500000f


	//   ....[193]....
        /*0388*/ 	.word	0x0500000f


	//   ....[194]....
        /*038c*/ 	.word	0x0500000f


	//   ....[195]....
        /*0390*/ 	.word	0x0500000f


	//   ....[196]....
        /*0394*/ 	.word	0x0500000f


	//   ....[197]....
        /*0398*/ 	.word	0x0500000f


	//   ....[198]....
        /*039c*/ 	.word	0x0500000f


	//----- nvinfo : EIATTR_COOP_GROUP_INSTR_OFFSETS
	.align		4
.L_1480:
        /*03a0*/ 	.byte	0x04, 0x28
        /*03a2*/ 	.short	(.L_1482 - .L_1481)


	//   ....[0]....
.L_1481:
        /*03a4*/ 	.word	0x00000080


	//   ....[1]....
        /*03a8*/ 	.word	0x00000090


	//   ....[2]....
        /*03ac*/ 	.word	0x000002f0


	//   ....[3]....
        /*03b0*/ 	.word	0x00000450


	//   ....[4]....
        /*03b4*/ 	.word	0x00000570


	//   ....[5]....
        /*03b8*/ 	.word	0x000006d0


	//   ....[6]....
        /*03bc*/ 	.word	0x000013e0


	//   ....[7]....
        /*03c0*/ 	.word	0x000027f0


	//   ....[8]....
        /*03c4*/ 	.word	0x00002810


	//   ....[9]....
        /*03c8*/ 	.word	0x00003180


	//   ....[10]....
        /*03cc*/ 	.word	0x000031a0


	//   ....[11]....
        /*03d0*/ 	.word	0x000031c0


	//   ....[12]....
        /*03d4*/ 	.word	0x000031e0


	//   ....[13]....
        /*03d8*/ 	.word	0x00004d40


	//   ....[14]....
        /*03dc*/ 	.word	0x00004d60


	//   ....[15]....
        /*03e0*/ 	.word	0x00005700


	//   ....[16]....
        /*03e4*/ 	.word	0x00005710


	//   ....[17]....
        /*03e8*/ 	.word	0x00005740


	//   ....[18]....
        /*03ec*/ 	.word	0x00005750


	//   ....[19]....
        /*03f0*/ 	.word	0x00007a30


	//   ....[20]....
        /*03f4*/ 	.word	0x00007a90


	//   ....[21]....
        /*03f8*/ 	.word	0x00007ab0


	//   ....[22]....
        /*03fc*/ 	.word	0x00007ad0


	//   ....[23]....
        /*0400*/ 	.word	0x000090a0


	//   ....[24]....
        /*0404*/ 	.word	0x000090c0


	//   ....[25]....
        /*0408*/ 	.word	0x00009110


	//   ....[26]....
        /*040c*/ 	.word	0x00009120


	//   ....[27]....
        /*0410*/ 	.word	0x0000a240


	//   ....[28]....
        /*0414*/ 	.word	0x0000a2a0


	//   ....[29]....
        /*0418*/ 	.word	0x0000a2e0


	//   ....[30]....
        /*041c*/ 	.word	0x0000a310


	//   ....[31]....
        /*0420*/ 	.word	0x0000a340


	//   ....[32]....
        /*0424*/ 	.word	0x0000a360


	//   ....[33]....
        /*0428*/ 	.word	0x0000afd0


	//   ....[34]....
        /*042c*/ 	.word	0x0000afe0


	//   ....[35]....
        /*0430*/ 	.word	0x0000c020


	//   ....[36]....
        /*0434*/ 	.word	0x0000d260


	//   ....[37]....
        /*0438*/ 	.word	0x0000d280


	//   ....[38]....
        /*043c*/ 	.word	0x0000d2a0


	//   ....[39]....
        /*0440*/ 	.word	0x0000d2c0


	//   ....[40]....
        /*0444*/ 	.word	0x0000d310


	//   ....[41]....
        /*0448*/ 	.word	0x0000d330


	//   ....[42]....
        /*044c*/ 	.word	0x0000d380


	//   ....[43]....
        /*0450*/ 	.word	0x0000d3a0


	//   ....[44]....
        /*0454*/ 	.word	0x0000d3f0


	//   ....[45]....
        /*0458*/ 	.word	0x0000d410


	//   ....[46]....
        /*045c*/ 	.word	0x0000d460


	//   ....[47]....
        /*0460*/ 	.word	0x0000d480


	//   ....[48]....
        /*0464*/ 	.word	0x0000da00


	//   ....[49]....
        /*0468*/ 	.word	0x0000da50


	//   ....[50]....
        /*046c*/ 	.word	0x0000da70


	//   ....[51]....
        /*0470*/ 	.word	0x0000dae0


	//   ....[52]....
        /*0474*/ 	.word	0x0000db10


	//   ....[53]....
        /*0478*/ 	.word	0x0000db30


	//   ....[54]....
        /*047c*/ 	.word	0x0000db60


	//   ....[55]....
        /*0480*/ 	.word	0x0000dbf0


	//   ....[56]....
        /*0484*/ 	.word	0x0000dc40


	//   ....[57]....
        /*0488*/ 	.word	0x0000dc70


	//   ....[58]....
        /*048c*/ 	.word	0x0000dcf0


	//   ....[59]....
        /*0490*/ 	.word	0x0000dd60


	//   ....[60]....
        /*0494*/ 	.word	0x0000dd90


	//   ....[61]....
        /*0498*/ 	.word	0x0000de20


	//   ....[62]....
        /*049c*/ 	.word	0x0000de60


	//   ....[63]....
        /*04a0*/ 	.word	0x0000df60


	//   ....[64]....
        /*04a4*/ 	.word	0x0000e490


	//   ....[65]....
        /*04a8*/ 	.word	0x0000e4c0


	//   ....[66]....
        /*04ac*/ 	.word	0x0000e540


	//   ....[67]....
        /*04b0*/ 	.word	0x0000e5a0


	//   ....[68]....
        /*04b4*/ 	.word	0x0000e5d0


	//   ....[69]....
        /*04b8*/ 	.word	0x0000e610


	//   ....[70]....
        /*04bc*/ 	.word	0x0000e6c0


	//   ....[71]....
        /*04c0*/ 	.word	0x0000e6e0


	//   ....[72]....
        /*04c4*/ 	.word	0x0000e790


	//   ....[73]....
        /*04c8*/ 	.word	0x0000e7c0


	//   ....[74]....
        /*04cc*/ 	.word	0x0000e860


	//   ....[75]....
        /*04d0*/ 	.word	0x0000e880


	//   ....[76]....
        /*04d4*/ 	.word	0x0000e920


	//   ....[77]....
        /*04d8*/ 	.word	0x0000e950


	//   ....[78]....
        /*04dc*/ 	.word	0x0000e9e0


	//   ....[79]....
        /*04e0*/ 	.word	0x0000ea30


	//   ....[80]....
        /*04e4*/ 	.word	0x0000edf0


	//   ....[81]....
        /*04e8*/ 	.word	0x0000ee20


	//   ....[82]....
        /*04ec*/ 	.word	0x0000ee40


	//   ....[83]....
        /*04f0*/ 	.word	0x0000ee50


	//   ....[84]....
        /*04f4*/ 	.word	0x0000ee70


	//   ....[85]....
        /*04f8*/ 	.word	0x0000eec0


	//   ....[86]....
        /*04fc*/ 	.word	0x0000ef50


	//   ....[87]....
        /*0500*/ 	.word	0x0000ef90


	//   ....[88]....
        /*0504*/ 	.word	0x0000f040


	//   ....[89]....
        /*0508*/ 	.word	0x0000f070


	//   ....[90]....
        /*050c*/ 	.word	0x0000f080


	//   ....[91]....
        /*0510*/ 	.word	0x0000f110


	//   ....[92]....
        /*0514*/ 	.word	0x0000f8b0


	//   ....[93]....
        /*0518*/ 	.word	0x0000f8d0


	//   ....[94]....
        /*051c*/ 	.word	0x0000f8e0


	//   ....[95]....
        /*0520*/ 	.word	0x0000f8f0


	//   ....[96]....
        /*0524*/ 	.word	0x0000f910


	//   ....[97]....
        /*0528*/ 	.word	0x0000f930


	//   ....[98]....
        /*052c*/ 	.word	0x0000f960


	//   ....[99]....
        /*0530*/ 	.word	0x0000f9a0


	//   ....[100]....
        /*0534*/ 	.word	0x0000f9c0


	//   ....[101]....
        /*0538*/ 	.word	0x0000f9f0


	//   ....[102]....
        /*053c*/ 	.word	0x0000fa10


	//   ....[103]....
        /*0540*/ 	.word	0x0000fa40


	//   ....[104]....
        /*0544*/ 	.word	0x0000fda0


	//   ....[105]....
        /*0548*/ 	.word	0x0000fdc0


	//   ....[106]....
        /*054c*/ 	.word	0x0000fdd0


	//   ....[107]....
        /*0550*/ 	.word	0x0000fde0


	//   ....[108]....
        /*0554*/ 	.word	0x0000fdf0


	//   ....[109]....
        /*0558*/ 	.word	0x0000fe10


	//   ....[110]....
        /*055c*/ 	.word	0x0000fe80


	//   ....[111]....
        /*0560*/ 	.word	0x0000fea0


	//   ....[112]....
        /*0564*/ 	.word	0x0000ff00


	//   ....[113]....
        /*0568*/ 	.word	0x0000ff10


	//   ....[114]....
        /*056c*/ 	.word	0x0000ff80


	//   ....[115]....
        /*0570*/ 	.word	0x00010000


	//   ....[116]....
        /*0574*/ 	.word	0x00010330


	//   ....[117]....
        /*0578*/ 	.word	0x00010910


	//   ....[118]....
        /*057c*/ 	.word	0x00010a00


	//   ....[119]....
        /*0580*/ 	.word	0x00010aa0


	//   ....[120]....
        /*0584*/ 	.word	0x00010b00


	//   ....[121]....
        /*0588*/ 	.word	0x00010bc0


	//   ....[122]....
        /*058c*/ 	.word	0x00010c20


	//   ....[123]....
        /*0590*/ 	.word	0x00010ce0


	//   ....[124]....
        /*0594*/ 	.word	0x00010d40


	//   ....[125]....
        /*0598*/ 	.word	0x00010e00


	//   ....[126]....
        /*059c*/ 	.word	0x00010e60


	//   ....[127]....
        /*05a0*/ 	.word	0x00010f20


	//   ....[128]....
        /*05a4*/ 	.word	0x00010f80


	//   ....[129]....
        /*05a8*/ 	.word	0x00011020


	//   ....[130]....
        /*05ac*/ 	.word	0x000110c0


	//   ....[131]....
        /*05b0*/ 	.word	0x00011130


	//   ....[132]....
        /*05b4*/ 	.word	0x000111e0


	//   ....[133]....
        /*05b8*/ 	.word	0x000112c0


	//   ....[134]....
        /*05bc*/ 	.word	0x00011410


	//   ....[135]....
        /*05c0*/ 	.word	0x00011470


	//   ....[136]....
        /*05c4*/ 	.word	0x00011580


	//   ....[137]....
        /*05c8*/ 	.word	0x000115e0


	//   ....[138]....
        /*05cc*/ 	.word	0x00011730


	//   ....[139]....
        /*05d0*/ 	.word	0x00011790


	//   ....[140]....
        /*05d4*/ 	.word	0x000117f0


	//   ....[141]....
        /*05d8*/ 	.word	0x000118e0


	//   ....[142]....
        /*05dc*/ 	.word	0x00011a10


	//   ....[143]....
        /*05e0*/ 	.word	0x00011a80


	//   ....[144]....
        /*05e4*/ 	.word	0x00011b10


	//   ....[145]....
        /*05e8*/ 	.word	0x00011ba0


	//   ....[146]....
        /*05ec*/ 	.word	0x00011c30


	//   ....[147]....
        /*05f0*/ 	.word	0x00011cd0


	//   ....[148]....
        /*05f4*/ 	.word	0x00011d60


	//   ....[149]....
        /*05f8*/ 	.word	0x00011e30


	//   ....[150]....
        /*05fc*/ 	.word	0x00011f60


	//   ....[151]....
        /*0600*/ 	.word	0x00011fb0


	//   ....[152]....
        /*0604*/ 	.word	0x00012020


	//   ....[153]....
        /*0608*/ 	.word	0x00012110


	//   ....[154]....
        /*060c*/ 	.word	0x00012240


	//   ....[155]....
        /*0610*/ 	.word	0x00012290


	//   ....[156]....
        /*0614*/ 	.word	0x00012300


	//   ....[157]....
        /*0618*/ 	.word	0x000123f0


	//   ....[158]....
        /*061c*/ 	.word	0x00012520


	//   ....[159]....
        /*0620*/ 	.word	0x00012570


	//   ....[160]....
        /*0624*/ 	.word	0x000125f0


	//   ....[161]....
        /*0628*/ 	.word	0x000126c0


	//   ....[162]....
        /*062c*/ 	.word	0x00012810


	//   ....[163]....
        /*0630*/ 	.word	0x000128f0


	//   ....[164]....
        /*0634*/ 	.word	0x00012950


	//   ....[165]....
        /*0638*/ 	.word	0x00012a30


	//   ....[166]....
        /*063c*/ 	.word	0x00012b10


	//   ....[167]....
        /*0640*/ 	.word	0x00012bd0


	//   ....[168]....
        /*0644*/ 	.word	0x00012cb0


	//   ....[169]....
        /*0648*/ 	.word	0x00012d70


	//   ....[170]....
        /*064c*/ 	.word	0x00012e50


	//   ....[171]....
        /*0650*/ 	.word	0x00012f10


	//   ....[172]....
        /*0654*/ 	.word	0x00012ff0


	//   ....[173]....
        /*0658*/ 	.word	0x000130b0


	//   ....[174]....
        /*065c*/ 	.word	0x00013210


	//   ....[175]....
        /*0660*/ 	.word	0x000132b0


	//   ....[176]....
        /*0664*/ 	.word	0x00013310


	//   ....[177]....
        /*0668*/ 	.word	0x000133b0


	//   ....[178]....
        /*066c*/ 	.word	0x00013410


	//   ....[179]....
        /*0670*/ 	.word	0x000134b0


	//   ....[180]....
        /*0674*/ 	.word	0x00013510


	//   ....[181]....
        /*0678*/ 	.word	0x000135b0


	//   ....[182]....
        /*067c*/ 	.word	0x00013610


	//   ....[183]....
        /*0680*/ 	.word	0x000136b0


	//   ....[184]....
        /*0684*/ 	.word	0x00013710


	//   ....[185]....
        /*0688*/ 	.word	0x000137b0


	//   ....[186]....
        /*068c*/ 	.word	0x00013890


	//   ....[187]....
        /*0690*/ 	.word	0x00013930


	//   ....[188]....
        /*0694*/ 	.word	0x000139a0


	//   ....[189]....
        /*0698*/ 	.word	0x00013a70


	//   ....[190]....
        /*069c*/ 	.word	0x00013ad0


	//   ....[191]....
        /*06a0*/ 	.word	0x00013ba0


	//   ....[192]....
        /*06a4*/ 	.word	0x00013c00


	//   ....[193]....
        /*06a8*/ 	.word	0x00013cd0


	//   ....[194]....
        /*06ac*/ 	.word	0x00013d30


	//   ....[195]....
        /*06b0*/ 	.word	0x00013e00


	//   ....[196]....
        /*06b4*/ 	.word	0x00013e60


	//   ....[197]....
        /*06b8*/ 	.word	0x00013f30


	//   ....[198]....
        /*06bc*/ 	.word	0x00014040


	//----- nvinfo : EIATTR_REG_RECONFIG
	.align		4
.L_1482:
        /*06c0*/ 	.byte	0x01, 0x54
	.zero		2


	//----- nvinfo : EIATTR_SYSCALL_OFFSETS
	.align		4
        /*06c4*/ 	.byte	0x04, 0x46
        /*06c6*/ 	.short	(.L_1484 - .L_1483)


	//   ....[0]....
.L_1483:
        /*06c8*/ 	.word	0x00001620


	//   ....[1]....
        /*06cc*/ 	.word	0x0000c880


	//   ....[2]....
        /*06d0*/ 	.word	0x0000c9c0


	//   ....[3]....
        /*06d4*/ 	.word	0x0000cab0


	//   ....[4]....
        /*06d8*/ 	.word	0x0000d700


	//   ....[5]....
        /*06dc*/ 	.word	0x0000e1b0


	//----- nvinfo : EIATTR_MBARRIER_INSTR_OFFSETS
	.align		4
.L_1484:
        /*06e0*/ 	.byte	0x04, 0x39
        /*06e2*/ 	.short	(.L_1486 - .L_1485)


	//   ....[0]....
.L_1485:
        /*06e4*/ 	.word	0x00000190
        /*06e8*/ 	.word	0x000000ff
        /*06ec*/ 	.word	0x00032400
        /*06f0*/ 	.short	0x0100
        /*06f2*/ 	.byte	0x08
	.zero		1


	//   ....[1]....
        /*06f4*/ 	.word	0x000001a0
        /*06f8*/ 	.word	0x000000ff
        /*06fc*/ 	.word	0x00032410
        /*0700*/ 	.short	0x0100
        /*0702*/ 	.byte	0x08
	.zero		1


	//   ....[2]....
        /*0704*/ 	.word	0x000001b0
        /*0708*/ 	.word	0x000000ff
        /*070c*/ 	.word	0x00032420
        /*0710*/ 	.short	0x0100
        /*0712*/ 	.byte	0x08
	.zero		1


	//   ....[3]....
        /*0714*/ 	.word	0x000002a0
        /*0718*/ 	.word	0x000000ff
        /*071c*/ 	.word	0x00032430
        /*0720*/ 	.short	0x0100
        /*0722*/ 	.byte	0x08
	.zero		1


	//   ....[4]....
        /*0724*/ 	.word	0x000002b0
        /*0728*/ 	.word	0x000000ff
        /*072c*/ 	.word	0x00032440
        /*0730*/ 	.short	0x0100
        /*0732*/ 	.byte	0x08
	.zero		1


	//   ....[5]....
        /*0734*/ 	.word	0x000002c0
        /*0738*/ 	.word	0x000000ff
        /*073c*/ 	.word	0x00032438
        /*0740*/ 	.short	0x0100
        /*0742*/ 	.byte	0x08
	.zero		1


	//   ....[6]....
        /*0744*/ 	.word	0x000002d0
        /*0748*/ 	.word	0x000000ff
        /*074c*/ 	.word	0x00032448
        /*0750*/ 	.short	0x0100
        /*0752*/ 	.byte	0x08
	.zero		1


	//   ....[7]....
        /*0754*/ 	.word	0x00000400
        /*0758*/ 	.word	0x000000ff
        /*075c*/ 	.word	0x00032450
        /*0760*/ 	.short	0x0100
        /*0762*/ 	.byte	0x08
	.zero		1


	//   ....[8]....
        /*0764*/ 	.word	0x00000410
        /*0768*/ 	.word	0x000000ff
        /*076c*/ 	.word	0x00032460
        /*0770*/ 	.short	0x0100
        /*0772*/ 	.byte	0x08
	.zero		1


	//   ....[9]....
        /*0774*/ 	.word	0x00000420
        /*0778*/ 	.word	0x000000ff
        /*077c*/ 	.word	0x00032458
        /*0780*/ 	.short	0x0100
        /*0782*/ 	.byte	0x08
	.zero		1


	//   ....[10]....
        /*0784*/ 	.word	0x00000430
        /*0788*/ 	.word	0x000000ff
        /*078c*/ 	.word	0x00032468
        /*0790*/ 	.short	0x0100
        /*0792*/ 	.byte	0x08
	.zero		1


	//   ....[11]....
        /*0794*/ 	.word	0x00000520
        /*0798*/ 	.word	0x000000ff
        /*079c*/ 	.word	0x00032470
        /*07a0*/ 	.short	0x0100
        /*07a2*/ 	.byte	0x06
	.zero		1


	//   ....[12]....
        /*07a4*/ 	.word	0x00000530
        /*07a8*/ 	.word	0x000000ff
        /*07ac*/ 	.word	0x00032480
        /*07b0*/ 	.short	0x0100
        /*07b2*/ 	.byte	0x06
	.zero		1


	//   ....[13]....
        /*07b4*/ 	.word	0x00000540
        /*07b8*/ 	.word	0x000000ff
        /*07bc*/ 	.word	0x00032478
        /*07c0*/ 	.short	0x0100
        /*07c2*/ 	.byte	0x06
	.zero		1


	//   ....[14]....
        /*07c4*/ 	.word	0x00000550
        /*07c8*/ 	.word	0x000000ff
        /*07cc*/ 	.word	0x00032488
        /*07d0*/ 	.short	0x0100
        /*07d2*/ 	.byte	0x06
	.zero		1


	//   ....[15]....
        /*07d4*/ 	.word	0x00000680
        /*07d8*/ 	.word	0x000000ff
        /*07dc*/ 	.word	0x00032490
        /*07e0*/ 	.short	0x0100
        /*07e2*/ 	.byte	0x08
	.zero		1


	//   ....[16]....
        /*07e4*/ 	.word	0x00000690
        /*07e8*/ 	.word	0x000000ff
        /*07ec*/ 	.word	0x000324a0
        /*07f0*/ 	.short	0x0100
        /*07f2*/ 	.byte	0x08
	.zero		1


	//   ....[17]....
        /*07f4*/ 	.word	0x000006a0
        /*07f8*/ 	.word	0x000000ff
        /*07fc*/ 	.word	0x00032498
        /*0800*/ 	.short	0x0100
        /*0802*/ 	.byte	0x08
	.zero		1


	//   ....[18]....
        /*0804*/ 	.word	0x000006b0
        /*0808*/ 	.word	0x000000ff
        /*080c*/ 	.word	0x000324a8
        /*0810*/ 	.short	0x0100
        /*0812*/ 	.byte	0x08
	.zero		1


	//   ....[19]....
        /*0814*/ 	.word	0x000007f0
        /*0818*/ 	.word	0x000000ff
        /*081c*/ 	.word	0x000324b0
        /*0820*/ 	.short	0x0100
        /*0822*/ 	.byte	0x08
	.zero		1


	//   ....[20]....
        /*0824*/ 	.word	0x00000800
        /*0828*/ 	.word	0x000000ff
        /*082c*/ 	.word	0x000324c0
        /*0830*/ 	.short	0x0100
        /*0832*/ 	.byte	0x08
	.zero		1


	//   ....[21]....
        /*0834*/ 	.word	0x00000810
        /*0838*/ 	.word	0x000000ff
        /*083c*/ 	.word	0x000324b8
        /*0840*/ 	.short	0x0100
        /*0842*/ 	.byte	0x08
	.zero		1


	//   ....[22]....
        /*0844*/ 	.word	0x00000820
        /*0848*/ 	.word	0x000000ff
        /*084c*/ 	.word	0x000324c8
        /*0850*/ 	.short	0x0100
        /*0852*/ 	.byte	0x08
	.zero		1


	//   ....[23]....
        /*0854*/ 	.word	0x00001650
        /*0858*/ 	.word	0x000000ff
        /*085c*/ 	.word	0x00032400
        /*0860*/ 	.short	0x010a
        /*0862*/ 	.byte	0x3d
	.zero		1


	//   ....[24]....
        /*0864*/ 	.word	0x00001700
        /*0868*/ 	.word	0x000000ff
        /*086c*/ 	.word	0x00032430
        /*0870*/ 	.short	0x010a
        /*0872*/ 	.byte	0x3d
	.zero		1


	//   ....[25]....
        /*0874*/ 	.word	0x00001740
        /*0878*/ 	.word	0x000000ff
        /*087c*/ 	.word	0x00032430
        /*0880*/ 	.short	0x010a
        /*0882*/ 	.byte	0x3d
	.zero		1


	//   ....[26]....
        /*0884*/ 	.word	0x00001a40
        /*0888*/ 	.word	0x000000ff
        /*088c*/ 	.word	0x00032410
        /*0890*/ 	.short	0x010a
        /*0892*/ 	.byte	0x3d
	.zero		1


	//   ....[27]....
        /*0894*/ 	.word	0x00001a80
        /*0898*/ 	.word	0x000000ff
        /*089c*/ 	.word	0x00032450
        /*08a0*/ 	.short	0x010a
        /*08a2*/ 	.byte	0x3d
	.zero		1


	//   ....[28]....
        /*08a4*/ 	.word	0x00001ac0
        /*08a8*/ 	.word	0x000000ff
        /*08ac*/ 	.word	0x00032450
        /*08b0*/ 	.short	0x010a
        /*08b2*/ 	.byte	0x3d
	.zero		1


	//   ....[29]....
        /*08b4*/ 	.word	0x00002870
        /*08b8*/ 	.word	0x000000ff
        /*08bc*/ 	.word	0x00000000
        /*08c0*/ 	.short	0x0101
        /*08c2*/ 	.byte	0x04
	.zero		1


	//   ....[30]....
        /*08c4*/ 	.word	0x00003f90
        /*08c8*/ 	.word	0x000000ff
        /*08cc*/ 	.word	0x00000000
        /*08d0*/ 	.short	0x0101
        /*08d2*/ 	.byte	0x06
	.zero		1


	//   ....[31]....
        /*08d4*/ 	.word	0x000040f0
        /*08d8*/ 	.word	0x000000ff
        /*08dc*/ 	.word	0x00032430
        /*08e0*/ 	.short	0x010a
        /*08e2*/ 	.byte	0x05
	.zero		1


	//   ....[32]....
        /*08e4*/ 	.word	0x00004130
        /*08e8*/ 	.word	0x000000ff
        /*08ec*/ 	.word	0x00032430
        /*08f0*/ 	.short	0x010a
        /*08f2*/ 	.byte	0x05
	.zero		1


	//   ....[33]....
        /*08f4*/ 	.word	0x00004480
        /*08f8*/ 	.word	0x000000ff
        /*08fc*/ 	.word	0x00032450
        /*0900*/ 	.short	0x010a
        /*0902*/ 	.byte	0x05
	.zero		1


	//   ....[34]....
        /*0904*/ 	.word	0x000044c0
        /*0908*/ 	.word	0x000000ff
        /*090c*/ 	.word	0x00032450
        /*0910*/ 	.short	0x010a
        /*0912*/ 	.byte	0x05
	.zero		1


	//   ....[35]....
        /*0914*/ 	.word	0x00004da0
        /*0918*/ 	.word	0x000000ff
        /*091c*/ 	.word	0x00000000
        /*0920*/ 	.short	0x0101
        /*0922*/ 	.byte	0x0b
	.zero		1


	//   ....[36]....
        /*0924*/ 	.word	0x00006d40
        /*0928*/ 	.word	0x000000ff
        /*092c*/ 	.word	0x00000000
        /*0930*/ 	.short	0x0101
        /*0932*/ 	.byte	0x05
	.zero		1


	//   ....[37]....
        /*0934*/ 	.word	0x00006e60
        /*0938*/ 	.word	0x000000ff
        /*093c*/ 	.word	0x00032430
        /*0940*/ 	.short	0x010a
        /*0942*/ 	.byte	0x06
	.zero		1


	//   ....[38]....
        /*0944*/ 	.word	0x00006ea0
        /*0948*/ 	.word	0x000000ff
        /*094c*/ 	.word	0x00032430
        /*0950*/ 	.short	0x010a
        /*0952*/ 	.byte	0x06
	.zero		1


	//   ....[39]....
        /*0954*/ 	.word	0x000070c0
        /*0958*/ 	.word	0x000000ff
        /*095c*/ 	.word	0x00032450
        /*0960*/ 	.short	0x010a
        /*0962*/ 	.byte	0x06
	.zero		1


	//   ....[40]....
        /*0964*/ 	.word	0x00007100
        /*0968*/ 	.word	0x000000ff
        /*096c*/ 	.word	0x00032450
        /*0970*/ 	.short	0x010a
        /*0972*/ 	.byte	0x06
	.zero		1


	//   ....[41]....
        /*0974*/ 	.word	0x00007830
        /*0978*/ 	.word	0x000000ff
        /*097c*/ 	.word	0x00000000
        /*0980*/ 	.short	0x0101
        /*0982*/ 	.byte	0x0b
	.zero		1


	//   ....[42]....
        /*0984*/ 	.word	0x00009080
        /*0988*/ 	.word	0x000000ff
        /*098c*/ 	.word	0x00000000
        /*0990*/ 	.short	0x0101
        /*0992*/ 	.byte	0x06
	.zero		1


	//   ....[43]....
        /*0994*/ 	.word	0x0000a370
        /*0998*/ 	.word	0x000000ff
        /*099c*/ 	.word	0x00000000
        /*09a0*/ 	.short	0x0101
        /*09a2*/ 	.byte	0x04
	.zero		1


	//   ....[44]....
        /*09a4*/ 	.word	0x0000d000
        /*09a8*/ 	.word	0x000000ff
        /*09ac*/ 	.word	0x00032440
        /*09b0*/ 	.short	0x010a
        /*09b2*/ 	.byte	0x2c
	.zero		1


	//   ....[45]....
        /*09b4*/ 	.word	0x0000d520
        /*09b8*/ 	.word	0x000000ff
        /*09bc*/ 	.word	0x00032430
        /*09c0*/ 	.short	0x0107
        /*09c2*/ 	.byte	0x2c
	.zero		1


	//   ....[46]....
        /*09c4*/ 	.word	0x0000d590
        /*09c8*/ 	.word	0x000000ff
        /*09cc*/ 	.word	0x00032430
        /*09d0*/ 	.short	0x0101
        /*09d2*/ 	.byte	0x2c
	.zero		1


	//   ....[47]....
        /*09d4*/ 	.word	0x0000e030
        /*09d8*/ 	.word	0x000000ff
        /*09dc*/ 	.word	0x00032400
        /*09e0*/ 	.short	0x0107
        /*09e2*/ 	.byte	0x2c
	.zero		1


	//   ....[48]....
        /*09e4*/ 	.word	0x0000e080
        /*09e8*/ 	.word	0x000000ff
        /*09ec*/ 	.word	0x00032400
        /*09f0*/ 	.short	0x0101
        /*09f2*/ 	.byte	0x2c
	.zero		1


	//   ....[49]....
        /*09f4*/ 	.word	0x0000eb20
        /*09f8*/ 	.word	0x000000ff
        /*09fc*/ 	.word	0x00032410
        /*0a00*/ 	.short	0x0107
        /*0a02*/ 	.byte	0x2c
	.zero		1


	//   ....[50]....
        /*0a04*/ 	.word	0x0000eb80
        /*0a08*/ 	.word	0x000000ff
        /*0a0c*/ 	.word	0x00032410
        /*0a10*/ 	.short	0x0101
        /*0a12*/ 	.byte	0x2c
	.zero		1


	//   ....[51]....
        /*0a14*/ 	.word	0x0000eb90
        /*0a18*/ 	.word	0x000000ff
        /*0a1c*/ 	.word	0x00032420
        /*0a20*/ 	.short	0x010a
        /*0a22*/ 	.byte	0x2c
	.zero		1


	//   ....[52]....
        /*0a24*/ 	.word	0x0000ebe0
        /*0a28*/ 	.word	0x000000ff
        /*0a2c*/ 	.word	0x00032460
        /*0a30*/ 	.short	0x010a
        /*0a32*/ 	.byte	0x2c
	.zero		1


	//   ....[53]....
        /*0a34*/ 	.word	0x0000f310
        /*0a38*/ 	.word	0x000000ff
        /*0a3c*/ 	.word	0x00032450
        /*0a40*/ 	.short	0x0107
        /*0a42*/ 	.byte	0x2c
	.zero		1


	//   ....[54]....
        /*0a44*/ 	.word	0x0000f390
        /*0a48*/ 	.word	0x000000ff
        /*0a4c*/ 	.word	0x00032450
        /*0a50*/ 	.short	0x0101
        /*0a52*/ 	.byte	0x2c
	.zero		1


	//   ....[55]....
        /*0a54*/ 	.word	0x0000f6b0
        /*0a58*/ 	.word	0x00000013
        /*0a5c*/ 	.word	0x00032440
        /*0a60*/ 	.short	0x010a
        /*0a62*/ 	.byte	0x3f
	.zero		1


	//   ....[56]....
        /*0a64*/ 	.word	0x0000fae0
        /*0a68*/ 	.word	0x00000013
        /*0a6c*/ 	.word	0x00032430
        /*0a70*/ 	.short	0x0107
        /*0a72*/ 	.byte	0x3f
	.zero		1


	//   ....[57]....
        /*0a74*/ 	.word	0x0000fb90
        /*0a78*/ 	.word	0x00000013
        /*0a7c*/ 	.word	0x00032430
        /*0a80*/ 	.short	0x0101
        /*0a82*/ 	.byte	0x3f
	.zero		1


	//   ....[58]....
        /*0a84*/ 	.word	0x0000fbc0
        /*0a88*/ 	.word	0x00000013
        /*0a8c*/ 	.word	0x00032460
        /*0a90*/ 	.short	0x010a
        /*0a92*/ 	.byte	0x3f
	.zero		1


	//   ....[59]....
        /*0a94*/ 	.word	0x00010100
        /*0a98*/ 	.word	0x00000013
        /*0a9c*/ 	.word	0x00032450
        /*0aa0*/ 	.short	0x0107
        /*0aa2*/ 	.byte	0x3f
	.zero		1


	//   ....[60]....
        /*0aa4*/ 	.word	0x000101d0
        /*0aa8*/ 	.word	0x00000013
        /*0aac*/ 	.word	0x00032450
        /*0ab0*/ 	.short	0x0101
        /*0ab2*/ 	.byte	0x3f
	.zero		1


	//   ....[61]....
        /*0ab4*/ 	.word	0x000102b0
        /*0ab8*/ 	.word	0x00000007
        /*0abc*/ 	.word	0x00032420
        /*0ac0*/ 	.short	0x010a
        /*0ac2*/ 	.byte	0x3f
	.zero		1


	//   ....[62]....
        /*0ac4*/ 	.word	0x00010440
        /*0ac8*/ 	.word	0x00000005
        /*0acc*/ 	.word	0x00032440
        /*0ad0*/ 	.short	0x010a
        /*0ad2*/ 	.byte	0x3f
	.zero		1


	//   ....[63]....
        /*0ad4*/ 	.word	0x000104e0
        /*0ad8*/ 	.word	0x00000007
        /*0adc*/ 	.word	0x00032440
        /*0ae0*/ 	.short	0x010a
        /*0ae2*/ 	.byte	0x3f
	.zero		1


	//   ....[64]....
        /*0ae4*/ 	.word	0x00010520
        /*0ae8*/ 	.word	0x00000005
        /*0aec*/ 	.word	0x00032460
        /*0af0*/ 	.short	0x010a
        /*0af2*/ 	.byte	0x3f
	.zero		1


	//   ....[65]....
        /*0af4*/ 	.word	0x00010560
        /*0af8*/ 	.word	0x00000007
        /*0afc*/ 	.word	0x00032460
        /*0b00*/ 	.short	0x010a
        /*0b02*/ 	.byte	0x3f
	.zero		1


	//   ....[66]....
        /*0b04*/ 	.word	0x000105d0
        /*0b08*/ 	.word	0x00000003
        /*0b0c*/ 	.word	0x00032400
        /*0b10*/ 	.short	0x010a
        /*0b12*/ 	.byte	0x3f
	.zero		1


	//   ....[67]....
        /*0b14*/ 	.word	0x00010630
        /*0b18*/ 	.word	0x00000003
        /*0b1c*/ 	.word	0x00032430
        /*0b20*/ 	.short	0x010a
        /*0b22*/ 	.byte	0x3f
	.zero		1


	//   ....[68]....
        /*0b24*/ 	.word	0x00010690
        /*0b28*/ 	.word	0x00000003
        /*0b2c*/ 	.word	0x00032410
        /*0b30*/ 	.short	0x010a
        /*0b32*/ 	.byte	0x3f
	.zero		1


	//   ....[69]....
        /*0b34*/ 	.word	0x000106f0
        /*0b38*/ 	.word	0x00000003
        /*0b3c*/ 	.word	0x00032450
        /*0b40*/ 	.short	0x010a
        /*0b42*/ 	.byte	0x3f
	.zero		1


	//   ....[70]....
        /*0b44*/ 	.word	0x00010750
        /*0b48*/ 	.word	0x00000099
        /*0b4c*/ 	.word	0x00032430
        /*0b50*/ 	.short	0x010a
        /*0b52*/ 	.byte	0x3f
	.zero		1


	//   ....[71]....
        /*0b54*/ 	.word	0x000107b0
        /*0b58*/ 	.word	0x000000cb
        /*0b5c*/ 	.word	0x00032450
        /*0b60*/ 	.short	0x010a
        /*0b62*/ 	.byte	0x3f
	.zero		1


	//   ....[72]....
        /*0b64*/ 	.word	0x00010810
        /*0b68*/ 	.word	0x00000099
        /*0b6c*/ 	.word	0x00032430
        /*0b70*/ 	.short	0x010a
        /*0b72*/ 	.byte	0x3f
	.zero		1


	//   ....[73]....
        /*0b74*/ 	.word	0x00010870
        /*0b78*/ 	.word	0x000000c9
        /*0b7c*/ 	.word	0x00032450
        /*0b80*/ 	.short	0x010a
        /*0b82*/ 	.byte	0x3f
	.zero		1


	//   ....[74]....
        /*0b84*/ 	.word	0x00010950
        /*0b88*/ 	.word	0x00000003
        /*0b8c*/ 	.word	0x00032440
        /*0b90*/ 	.short	0x010a
        /*0b92*/ 	.byte	0x3f
	.zero		1


	//   ....[75]....
        /*0b94*/ 	.word	0x00012700
        /*0b98*/ 	.word	0x00000003
        /*0b9c*/ 	.word	0x00032420
        /*0ba0*/ 	.short	0x010a
        /*0ba2*/ 	.byte	0x3f
	.zero		1


	//   ....[76]....
        /*0ba4*/ 	.word	0x00012760
        /*0ba8*/ 	.word	0x00000003
        /*0bac*/ 	.word	0x00032460
        /*0bb0*/ 	.short	0x010a
        /*0bb2*/ 	.byte	0x3f
	.zero		1


	//   ....[77]....
        /*0bb4*/ 	.word	0x00013160
        /*0bb8*/ 	.word	0x00000013
        /*0bbc*/ 	.word	0x00032440
        /*0bc0*/ 	.short	0x010a
        /*0bc2*/ 	.byte	0x3f
	.zero		1


	//   ....[78]....
        /*0bc4*/ 	.word	0x000137e0
        /*0bc8*/ 	.word	0x00000013
        /*0bcc*/ 	.word	0x00032460
        /*0bd0*/ 	.short	0x010a
        /*0bd2*/ 	.byte	0x3f
	.zero		1


	//   ....[79]....
        /*0bd4*/ 	.word	0x00013f60
        /*0bd8*/ 	.word	0x00000007
        /*0bdc*/ 	.word	0x00032420
        /*0be0*/ 	.short	0x010a
        /*0be2*/ 	.byte	0x3f
	.zero		1


	//   ....[80]....
        /*0be4*/ 	.word	0x00014100
        /*0be8*/ 	.word	0x00000005
        /*0bec*/ 	.word	0x00032440
        /*0bf0*/ 	.short	0x010a
        /*0bf2*/ 	.byte	0x3f
	.zero		1


	//   ....[81]....
        /*0bf4*/ 	.word	0x00014150
        /*0bf8*/ 	.word	0x00000007
        /*0bfc*/ 	.word	0x00032440
        /*0c00*/ 	.short	0x010a
        /*0c02*/ 	.byte	0x3f
	.zero		1


	//   ....[82]....
        /*0c04*/ 	.word	0x000141a0
        /*0c08*/ 	.word	0x00000005
        /*0c0c*/ 	.word	0x00032460
        /*0c10*/ 	.short	0x010a
        /*0c12*/ 	.byte	0x3f
	.zero		1


	//----- nvinfo : EIATTR_NUM_MBARRIERS
	.align		4
.L_1486:
        /*0c14*/ 	.byte	0x03, 0x38
        /*0c16*/ 	.short	0x0017


	//----- nvinfo : EIATTR_EXIT_INSTR_OFFSETS
	.align		4
        /*0c18*/ 	.byte	0x04, 0x1c
        /*0c1a*/ 	.short	(.L_1488 - .L_1487)


	//   ....[0]....
.L_1487:
        /*0c1c*/ 	.word	0x000105b0


	//----- nvinfo : EIATTR_MAX_THREADS
	.align		4
.L_1488:
        /*0c20*/ 	.byte	0x04, 0x05
        /*0c22*/ 	.short	(.L_1490 - .L_1489)
.L_1489:
        /*0c24*/ 	.word	0x00000180
        /*0c28*/ 	.word	0x00000001
        /*0c2c*/ 	.word	0x00000001


	//----- nvinfo : EIATTR_CRS_STACK_SIZE
	.align		4
.L_1490:
        /*0c30*/ 	.byte	0x04, 0x1e
        /*0c32*/ 	.short	(.L_1492 - .L_1491)
.L_1491:
        /*0c34*/ 	.word	0x00000000


	//----- nvinfo : EIATTR_CBANK_PARAM_SIZE
	.align		4
.L_1492:
        /*0c38*/ 	.byte	0x03, 0x19
        /*0c3a*/ 	.short	0x0b70


	//----- nvinfo : EIATTR_PARAM_CBANK
	.align		4
        /*0c3c*/ 	.byte	0x04, 0x0a
        /*0c3e*/ 	.short	(.L_1494 - .L_1493)
	.align		4
.L_1493:
        /*0c40*/ 	.word	index@(.nv.constant0._ZN7cutlass13device_kernelIN5flash11enable_sm90INS1_16FlashAttnFwdSm90INS1_25CollectiveMainloopFwdSm90ILi2EN4cute5tupleIJNS5_1CILi1EEES8_S8_EEENS6_IJNS7_ILi128EEENS7_ILi96EEENS7_ILi64EEEEEELi256ENS_6half_tEfNS_4arch4Sm90ELb1ELb0ELb0ELb0ELb1ELb0ELb1ELb1ELb0ELb1ELb1ELb0EEENS1_21CollectiveEpilogueFwdINS6_IJSA_NS7_ILi256EEESB_EEES9_SE_SG_Li256ELb0ELb1ELb1ELb0EEENS1_19SingleTileSchedulerILb0ELb1ELb1ELi128EEEEEEEEEvNT_6ParamsE)
        /*0c44*/ 	.short	0x0210
        /*0c46*/ 	.short	0x0b70


	//----- nvinfo : EIATTR_SW_WAR
	.align		4
.L_1494:
        /*0c48*/ 	.byte	0x04, 0x36
        /*0c4a*/ 	.short	(.L_1496 - .L_1495)
.L_1495:
        /*0c4c*/ 	.word	0x00000008
.L_1496:


//--------------------- .nv.info._ZN7cutlass13device_kernelIN5flash11enable_sm90INS1_16FlashAttnFwdSm90INS1_25CollectiveMainloopFwdSm90ILi2EN4cute5tupleIJNS5_1CILi1EEES8_S8_EEENS6_IJNS7_ILi128EEENS7_ILi96EEENS7_ILi64EEEEEELi256ENS_6half_tEfNS_4arch4Sm90ELb1ELb0ELb0ELb1ELb1ELb0ELb0ELb1ELb0ELb1ELb1ELb0EEENS1_21CollectiveEpilogueFwdINS6_IJSA_NS7_ILi256EEESB_EEES9_SE_SG_Li256ELb1ELb1ELb1ELb0EEENS1_36VarlenDynamicPersistentTileSchedulerILi128ELi96ELi256ELi128ELb1ELb1ELb1ELb1ELb1ELb1EEEEEEEEEvNT_6ParamsE --------------------------
	.section	.nv.info._ZN7cutlass13device_kernelIN5flash11enable_sm90INS1_16FlashAttnFwdSm90INS1_25CollectiveMainloopFwdSm90ILi2EN4cute5tupleIJNS5_1CILi1EEES8_S8_EEENS6_IJNS7_ILi128EEENS7_ILi96EEENS7_ILi64EEEEEELi256ENS_6half_tEfNS_4arch4Sm90ELb1ELb0ELb0ELb1ELb1ELb0ELb0ELb1ELb0ELb1ELb1ELb0EEENS1_21CollectiveEpilogueFwdINS6_IJSA_NS7_ILi256EEESB_EEES9_SE_SG_Li256ELb1ELb1ELb1ELb0EEENS1_36VarlenDynamicPersistentTileSchedulerILi128ELi96ELi256ELi128ELb1ELb1ELb1ELb1ELb1ELb1EEEEEEEEEvNT_6ParamsE,"",@"SHT_CUDA_INFO"
	.sectionflags	@""
	.align	4


	//----- nvinfo : EIATTR_CUDA_API_VERSION
	.align		4
        /*0000*/ 	.byte	0x04, 0x37
        /*0002*/ 	.short	(.L_1498 - .L_1497)
.L_1497:
        /*0004*/ 	.word	0x00000082


	//----- nvinfo : EIATTR_KPARAM_INFO
	.align		4
.L_1498:
        /*0008*/ 	.byte	0x04, 0x17
        /*000a*/ 	.short	(.L_1500 - .L_1499)
.L_1499:
        /*000c*/ 	.word	0x00000000
        /*0010*/ 	.short	0x0000
        /*0012*/ 	.short	0x0070
        /*0014*/ 	.byte	0x00, 0xf0, 0x01, 0x2a


	//----- nvinfo : EIATTR_SPARSE_MMA_MASK
	.align		4
.L_1500:
        /*0018*/ 	.byte	0x03, 0x50
        /*001a*/ 	.short	0x0000


	//----- nvinfo : EIATTR_MAXREG_COUNT
	.align		4
        /*001c*/ 	.byte	0x03, 0x1b
        /*001e*/ 	.short	0x00a8


	//----- nvinfo : EIATTR_NUM_BARRIERS
	.align		4
        /*0020*/ 	.byte	0x02, 0x4c
        /*0022*/ 	.byte	0x10
	.zero		1


	//----- nvinfo : EIATTR_EXTERNS
	.align		4
        /*0024*/ 	.byte	0x04, 0x0f
        /*0026*/ 	.short	(.L_1502 - .L_1501)


	//   ....[0]....
	.align		4
.L_1501:
        /*0028*/ 	.word	index@(__assertfail)


	//----- nvinfo : EIATTR_ANNOTATIONS
	.align		4
.L_1502:
        /*002c*/ 	.byte	0x04, 0x55
        /*002e*/ 	.short	(.L_1504 - .L_1503)


	//   ....[0]....
.L_1503:
        /* <DEDUP_REMOVED lines=15> */


	//----- nvinfo : EIATTR_MERCURY_ISA_VERSION
	.align		4
.L_1504:
        /*0110*/ 	.byte	0x03, 0x5f
        /*0112*/ 	.short	0x0101


	//----- nvinfo : EIATTR_UNUSED_LOAD_BYTE_OFFSET
	.align		4
        /*0114*/ 	.byte	0x04, 0x44
        /*0116*/ 	.short	(.L_1506 - .L_1505)


	//   ....[0]....
.L_1505:
        /*0118*/ 	.word	0x00000960
        /*011c*/ 	.word	0x0000fff0


	//   ....[1]....
        /*0120*/ 	.word	0x00008bd0
        /*0124*/ 	.word	0x0000fff0


	//----- nvinfo : EIATTR_INT_WARP_WIDE_INSTR_OFFSETS
	.align		4
.L_1506:
        /*0128*/ 	.byte	0x04, 0x31
        /*012a*/ 	.short	(.L_1508 - .L_1507)


	//   ....[0]....
.L_1507:
        /*012c*/ 	.word	0x000000c0


	//   ....[1]....
        /*0130*/ 	.word	0x000000d0


	//   ....[2]....
        /*0134*/ 	.word	0x00000170


	//   ....[3]....
        /*0138*/ 	.word	0x0000ed90


	//   ....[4]....
        /*013c*/ 	.word	0x0000ee20


	//   ....[5]....
        /*0140*/ 	.word	0x000120f0


	//   ....[6]....
        /*0144*/ 	.word	0x00012180


	//----- nvinfo : EIATTR_COOP_GROUP_MASK_REGIDS
	.align		4
.L_1508:
        /*0148*/ 	.byte	0x04, 0x29
        /*014a*/ 	.short	(.L_1510 - .L_1509)


	//   ....[0]....
.L_1509:
        /*014c*/ 	.word	0xffffffff


	//   ....[1]....
        /*0150*/ 	.word	0xffffffff


	//   ....[2]....
        /*0154*/ 	.word	0xffffffff


	//   ....[3]....
        /*0158*/ 	.word	0xffffffff


	//   ....[4]....
        /*015c*/ 	.word	0xffffffff


	//   ....[5]....
        /*0160*/ 	.word	0xffffffff


	//   ....[6]....
        /*0164*/ 	.word	0xffffffff


	//   ....[7]....
        /*0168*/ 	.word	0xffffffff


	//   ....[8]....
        /*016c*/ 	.word	0xffffffff


	//   ....[9]....
        /*0170*/ 	.word	0xffffffff


	//   ....[10]....
        /*0174*/ 	.word	0xffffffff


	//   ....[11]....
        /*0178*/ 	.word	0xffffffff


	//   ....[12]....
        /*017c*/ 	.word	0xffffffff


	//   ....[13]....
        /*0180*/ 	.word	0xffffffff


	//   ....[14]....
        /*0184*/ 	.word	0xffffffff


	//   ....[15]....
        /*0188*/ 	.word	0xffffffff


	//   ....[16]....
        /*018c*/ 	.word	0xffffffff


	//   ....[17]....
        /*0190*/ 	.word	0xffffffff


	//   ....[18]....
        /*0194*/ 	.word	0xffffffff


	//   ....[19]....
        /*0198*/ 	.word	0xffffffff


	//   ....[20]....
        /*019c*/ 	.word	0xffffffff


	//   ....[21]....
        /*01a0*/ 	.word	0xffffffff


	//   ....[22]....
        /*01a4*/ 	.word	0xffffffff


	//   ....[23]....
        /*01a8*/ 	.word	0xffffffff


	//   ....[24]....
        /*01ac*/ 	.word	0xffffffff


	//   ....[25]....
        /*01b0*/ 	.word	0xffffffff


	//   ....[26]....
        /*01b4*/ 	.word	0xffffffff


	//   ....[27]....
        /*01b8*/ 	.word	0xffffffff


	//   ....[28]....
        /*01bc*/ 	.word	0xffffffff


	//   ....[29]....
        /*01c0*/ 	.word	0xffffffff


	//   ....[30]....
        /*01c4*/ 	.word	0xffffffff


	//   ....[31]....
        /*01c8*/ 	.word	0xffffffff


	//   ....[32]....
        /*01cc*/ 	.word	0xffffffff


	//   ....[33]....
        /*01d0*/ 	.word	0xffffffff


	//   ....[34]....
        /*01d4*/ 	.word	0xffffffff


	//   ....[35]....
        /*01d8*/ 	.word	0xffffffff


	//   ....[36]....
        /*01dc*/ 	.word	0xffffffff


	//   ....[37]....
        /*01e0*/ 	.word	0xffffffff


	//   ....[38]....
        /*01e4*/ 	.word	0xffffffff


	//   ....[39]....
        /*01e8*/ 	.word	0xffffffff


	//   ....[40]....
        /*01ec*/ 	.word	0xffffffff


	//   ....[41]....
        /*01f0*/ 	.word	0xffffffff


	//   ....[42]....
        /*01f4*/ 	.word	0xffffffff


	//   ....[43]....
        /*01f8*/ 	.word	0xffffffff


	//   ....[44]....
        /*01fc*/ 	.word	0xffffffff


	//   ....[45]....
        /*0200*/ 	.word	0xffffffff


	//   ....[46]....
        /*0204*/ 	.word	0xffffffff


	//   ....[47]....
        /*0208*/ 	.word	0xffffffff


	//   ....[48]....
        /*020c*/ 	.word	0xffffffff


	//   ....[49]....
        /*0210*/ 	.word	0xffffffff


	//   ....[50]....
        /*0214*/ 	.word	0xffffffff


	//   ....[51]....
        /*0218*/ 	.word	0xffffffff


	//   ....[52]....
        /*021c*/ 	.word	0xffffffff


	//   ....[53]....
        /*0220*/ 	.word	0xffffffff


	//   ....[54]....
        /*0224*/ 	.word	0xffffffff


	//   ....[55]....
        /*0228*/ 	.word	0xffffffff


	//   ....[56]....
        /*022c*/ 	.word	0xffffffff


	//   ....[57]....
        /*0230*/ 	.word	0xffffffff


	//   ....[58]....
        /*0234*/ 	.word	0xffffffff


	//   ....[59]....
        /*0238*/ 	.word	0xffffffff


	//   ....[60]....
        /*023c*/ 	.word	0xffffffff


	//   ....[61]....
        /*0240*/ 	.word	0xffffffff


	//   ....[62]....
        /*0244*/ 	.word	0xffffffff


	//   ....[63]....
        /*0248*/ 	.word	0xffffffff


	//   ....[64]....
        /*024c*/ 	.word	0xffffffff


	//   ....[65]....
        /*0250*/ 	.word	0xffffffff


	//   ....[66]....
        /*0254*/ 	.word	0xffffffff


	//   ....[67]....
        /*0258*/ 	.word	0xffffffff


	//   ....[68]....
        /*025c*/ 	.word	0xffffffff


	//   ....[69]....
        /*0260*/ 	.word	0xffffffff


	//   ....[70]....
        /*0264*/ 	.word	0xffffffff


	//   ....[71]....
        /*0268*/ 	.word	0xffffffff


	//   ....[72]....
        /*026c*/ 	.word	0xffffffff


	//   ....[73]....
        /*0270*/ 	.word	0xffffffff


	//   ....[74]....
        /*0274*/ 	.word	0xffffffff


	//   ....[75]....
        /*0278*/ 	.word	0xffffffff


	//   ....[76]....
        /*027c*/ 	.word	0xffffffff


	//   ....[77]....
        /*0280*/ 	.word	0xffffffff


	//   ....[78]....
        /*0284*/ 	.word	0xffffffff


	//   ....[79]....
        /*0288*/ 	.word	0xffffffff


	//   ....[80]....
        /*028c*/ 	.word	0xffffffff


	//   ....[81]....
        /*0290*/ 	.word	0xffffffff


	//   ....[82]....
        /*0294*/ 	.word	0xffffffff


	//   ....[83]....
        /*0298*/ 	.word	0xffffffff


	//   ....[84]....
        /*029c*/ 	.word	0xffffffff


	//   ....[85]....
        /*02a0*/ 	.word	0xffffffff


	//   ....[86]....
        /*02a4*/ 	.word	0xffffffff


	//   ....[87]....
        /*02a8*/ 	.word	0xffffffff


	//   ....[88]....
        /*02ac*/ 	.word	0xffffffff


	//   ....[89]....
        /*02b0*/ 	.word	0xffffffff


	//   ....[90]....
        /*02b4*/ 	.word	0xffffffff


	//   ....[91]....
        /*02b8*/ 	.word	0xffffffff


	//   ....[92]....
        /*02bc*/ 	.word	0xffffffff


	//   ....[93]....
        /*02c0*/ 	.word	0xffffffff


	//   ....[94]....
        /*02c4*/ 	.word	0xffffffff


	//   ....[95]....
        /*02c8*/ 	.word	0xffffffff


	//   ....[96]....
        /*02cc*/ 	.word	0xffffffff


	//   ....[97]....
        /*02d0*/ 	.word	0xffffffff


	//   ....[98]....
        /*02d4*/ 	.word	0xffffffff


	//   ....[99]....
        /*02d8*/ 	.word	0xffffffff


	//   ....[100]....
        /*02dc*/ 	.word	0xffffffff


	//   ....[101]....
        /*02e0*/ 	.word	0xffffffff


	//   ....[102]....
        /*02e4*/ 	.word	0xffffffff


	//   ....[103]....
        /*02e8*/ 	.word	0xffffffff


	//   ....[104]....
        /*02ec*/ 	.word	0xffffffff


	//   ....[105]....
        /*02f0*/ 	.word	0xffffffff


	//   ....[106]....
        /*02f4*/ 	.word	0xffffffff


	//   ....[107]....
        /*02f8*/ 	.word	0xffffffff


	//   ....[108]....
        /*02fc*/ 	.word	0xffffffff


	//   ....[109]....
        /*0300*/ 	.word	0xffffffff


	//   ....[110]....
        /*0304*/ 	.word	0xffffffff


	//   ....[111]....
        /*0308*/ 	.word	0xffffffff


	//   ....[112]....
        /*030c*/ 	.word	0xffffffff


	//   ....[113]....
        /*0310*/ 	.word	0xffffffff


	//   ....[114]....
        /*0314*/ 	.word	0xffffffff


	//   ....[115]....
        /*0318*/ 	.word	0xffffffff


	//   ....[116]....
        /*031c*/ 	.word	0xffffffff


	//   ....[117]....
        /*0320*/ 	.word	0xffffffff


	//   ....[118]....
        /*0324*/ 	.word	0xffffffff


	//   ....[119]....
        /*0328*/ 	.word	0xffffffff


	//   ....[120]....
        /*032c*/ 	.word	0xffffffff


	//   ....[121]....
        /*0330*/ 	.word	0xffffffff


	//   ....[122]....
        /*0334*/ 	.word	0xffffffff


	//   ....[123]....
        /*0338*/ 	.word	0xffffffff


	//   ....[124]....
        /*033c*/ 	.word	0xffffffff


	//   ....[125]....
        /*0340*/ 	.word	0xffffffff


	//   ....[126]....
        /*0344*/ 	.word	0xffffffff


	//   ....[127]....
        /*0348*/ 	.word	0xffffffff


	//   ....[128]....
        /*034c*/ 	.word	0xffffffff


	//   ....[129]....
        /*0350*/ 	.word	0xffffffff


	//   ....[130]....
        /*0354*/ 	.word	0xffffffff


	//   ....[131]....
        /*0358*/ 	.word	0xffffffff


	//   ....[132]....
        /*035c*/ 	.word	0xffffffff


	//   ....[133]....
        /*0360*/ 	.word	0xffffffff


	//   ....[134]....
        /*0364*/ 	.word	0xffffffff


	//   ....[135]....
        /*0368*/ 	.word	0xffffffff


	//   ....[136]....
        /*036c*/ 	.word	0xffffffff


	//   ....[137]....
        /*0370*/ 	.word	0xffffffff


	//   ....[138]....
        /*0374*/ 	.word	0xffffffff


	//   ....[139]....
        /*0378*/ 	.word	0xffffffff


	//   ....[140]....
        /*037c*/ 	.word	0xffffffff


	//   ....[141]....
        /*0380*/ 	.word	0xffffffff


	//   ....[142]....
        /*0384*/ 	.word	0xffffffff


	//   ....[143]....
        /*0388*/ 	.word	0xffffffff


	//   ....[144]....
        /*038c*/ 	.word	0xffffffff


	//   ....[145]....
        /*0390*/ 	.word	0xffffffff


	//   ....[146]....
        /*0394*/ 	.word	0xffffffff


	//   ....[147]....
        /*0398*/ 	.word	0xffffffff


	//   ....[148]....
        /*039c*/ 	.word	0xffffffff


	//   ....[149]....
        /*03a0*/ 	.word	0xffffffff


	//   ....[150]....
        /*03a4*/ 	.word	0xffffffff


	//   ....[151]....
        /*03a8*/ 	.word	0x0500000f


	//   ....[152]....
        /*03ac*/ 	.word	0x0500000f


	//   ....[153]....
        /*03b0*/ 	.word	0x0500000f


	//   ....[154]....
        /*03b4*/ 	.word	0x0500000f


	//   ....[155]....
        /*03b8*/ 	.word	0x0500000f


	//   ....[156]....
        /*03bc*/ 	.word	0x0500000f


	//   ....[157]....
        /*03c0*/ 	.word	0x0500000f


	//   ....[158]....
        /*03c4*/ 	.word	0x0500000f


	//   ....[159]....
        /*03c8*/ 	.word	0x0500000f


	//   ....[160]....
        /*03cc*/ 	.word	0x0500000f


	//   ....[161]....
        /*03d0*/ 	.word	0x0500000f


	//   ....[162]....
        /*03d4*/ 	.word	0x0500000f


	//   ....[163]....
        /*03d8*/ 	.word	0x0500000f


	//   ....[164]....
        /*03dc*/ 	.word	0x0500000f


	//   ....[165]....
        /*03e0*/ 	.word	0x0500000f


	//   ....[166]....
        /*03e4*/ 	.word	0x0500000f


	//   ....[167]....
        /*03e8*/ 	.word	0x0500000f


	//   ....[168]....
        /*03ec*/ 	.word	0x0500000f


	//   ....[169]....
        /*03f0*/ 	.word	0x0500000f


	//   ....[170]....
        /*03f4*/ 	.word	0x0500000f


	//   ....[171]....
        /*03f8*/ 	.word	0x0500000f


	//   ....[172]....
        /*03fc*/ 	.word	0x0500000f


	//   ....[173]....
        /*0400*/ 	.word	0x0500000f


	//   ....[174]....
        /*0404*/ 	.word	0x0500000f


	//   ....[175]....
        /*0408*/ 	.word	0x0500000f


	//   ....[176]....
        /*040c*/ 	.word	0x0500000f


	//   ....[177]....
        /*0410*/ 	.word	0x0500000f


	//   ....[178]....
        /*0414*/ 	.word	0x0500000f


	//   ....[179]....
        /*0418*/ 	.word	0x0500000f


	//   ....[180]....
        /*041c*/ 	.word	0x0500000f


	//   ....[181]....
        /*0420*/ 	.word	0x0500000f


	//   ....[182]....
        /*0424*/ 	.word	0x0500000f


	//   ....[183]....
        /*0428*/ 	.word	0x0500000f


	//   ....[184]....
        /*042c*/ 	.word	0x0500000f


	//   ....[185]....
        /*0430*/ 	.word	0x0500000f


	//   ....[186]....
        /*0434*/ 	.word	0x0500000f


	//   ....[187]....
        /*0438*/ 	.word	0x0500000f


	//   ....[188]....
        /*043c*/ 	.word	0x0500000f


	//   ....[189]....
        /*0440*/ 	.word	0x0500000f


	//   ....[190]....
        /*0444*/ 	.word	0x0500000f


	//   ....[191]....
        /*0448*/ 	.word	0x0500000f


	//   ....[192]....
        /*044c*/ 	.word	0x0500000f


	//   ....[193]....
        /*0450*/ 	.word	0x0500000f


	//   ....[194]....
        /*0454*/ 	.word	0x0500000f


	//   ....[195]....
        /*0458*/ 	.word	0x0500000f


	//   ....[196]....
        /*045c*/ 	.word	0x0500000f


	//   ....[197]....
        /*0460*/ 	.word	0x0500000f


	//   ....[198]....
        /*0464*/ 	.word	0x0500000f


	//   ....[199]....
        /*0468*/ 	.word	0x0500000f


	//   ....[200]....
        /*046c*/ 	.word	0x0500000f


	//   ....[201]....
        /*0470*/ 	.word	0x0500000f


	//   ....[202]....
        /*0474*/ 	.word	0x0500000f


	//   ....[203]....
        /*0478*/ 	.word	0x0500000f


	//   ....[204]....
        /*047c*/ 	.word	0x0500000f


	//   ....[205]....
        /*0480*/ 	.word	0x0500000f


	//   ....[206]....
        /*0484*/ 	.word	0x0500000f


	//   ....[207]....
        /*0488*/ 	.word	0x0500000f


	//   ....[208]....
        /*048c*/ 	.word	0x0500000f


	//   ....[209]....
        /*0490*/ 	.word	0x0500000f


	//   ....[210]....
        /*0494*/ 	.word	0x0500000f


	//   ....[211]....
        /*0498*/ 	.word	0x0500000f


	//   ....[212]....
        /*049c*/ 	.word	0x0500000f


	//   ....[213]....
        /*04a0*/ 	.word	0x0500000f


	//   ....[214]....
        /*04a4*/ 	.word	0x0500000f


	//   ....[215]....
        /*04a8*/ 	.word	0x0500000f


	//   ....[216]....
        /*04ac*/ 	.word	0x0500000f


	//   ....[217]....
        /*04b0*/ 	.word	0x0500000f


	//   ....[218]....
        /*04b4*/ 	.word	0x0500000f


	//   ....[219]....
        /*04b8*/ 	.word	0x0500000f


	//   ....[220]....
        /*04bc*/ 	.word	0x0500000f


	//   ....[221]....
        /*04c0*/ 	.word	0x0500000f


	//   ....[222]....
        /*04c4*/ 	.word	0x0500000f


	//   ....[223]....
        /*04c8*/ 	.word	0x0500000f


	//   ....[224]....
        /*04cc*/ 	.word	0x0500000f


	//   ....[225]....
        /*04d0*/ 	.word	0x0500000f


	//   ....[226]....
        /*04d4*/ 	.word	0x0500000f


	//   ....[227]....
        /*04d8*/ 	.word	0x0500000f


	//   ....[228]....
        /*04dc*/ 	.word	0x0500000f


	//   ....[229]....
        /*04e0*/ 	.word	0x0500000f


	//   ....[230]....
        /*04e4*/ 	.word	0x0500000f


	//   ....[231]....
        /*04e8*/ 	.word	0x0500000f


	//   ....[232]....
        /*04ec*/ 	.word	0x0500000f


	//   ....[233]....
        /*04f0*/ 	.word	0x0500000f


	//   ....[234]....
        /*04f4*/ 	.word	0x0500000f


	//----- nvinfo : EIATTR_COOP_GROUP_INSTR_OFFSETS
	.align		4
.L_1510:
        /*04f8*/ 	.byte	0x04, 0x28
        /*04fa*/ 	.short	(.L_1512 - .L_1511)


	//   ....[0]....
.L_1511:
        /*04fc*/ 	.word	0x00000080


	//   ....[1]....
        /*0500*/ 	.word	0x00000090


	//   ....[2]....
        /*0504*/ 	.word	0x000002d0


	//   ....[3]....
        /*0508*/ 	.word	0x00000430


	//   ....[4]....
        /*050c*/ 	.word	0x00000550


	//   ....[5]....
        /*0510*/ 	.word	0x000006b0


	//   ....[6]....
        /*0514*/ 	.word	0x00001e70


	//   ....[7]....
        /*0518*/ 	.word	0x000024f0


	//   ....[8]....
        /*051c*/ 	.word	0x00002520


	//   ....[9]....
        /*0520*/ 	.word	0x00002a30


	//   ....[10]....
        /*0524*/ 	.word	0x00002ae0


	//   ....[11]....
        /*0528*/ 	.word	0x00003170


	//   ....[12]....
        /*052c*/ 	.word	0x000031f0


	//   ....[13]....
        /*0530*/ 	.word	0x00004280


	//   ....[14]....
        /*0534*/ 	.word	0x00004290


	//   ....[15]....
        /*0538*/ 	.word	0x00004a90


	//   ....[16]....
        /*053c*/ 	.word	0x00004b70


	//   ....[17]....
        /*0540*/ 	.word	0x00004eb0


	//   ....[18]....
        /*0544*/ 	.word	0x00005080


	//   ....[19]....
        /*0548*/ 	.word	0x000068a0


	//   ....[20]....
        /*054c*/ 	.word	0x000068c0


	//   ....[21]....
        /*0550*/ 	.word	0x00006fd0


	//   ....[22]....
        /*0554*/ 	.word	0x000071a0


	//   ....[23]....
        /*0558*/ 	.word	0x00008150


	//   ....[24]....
        /*055c*/ 	.word	0x000081c0


	//   ....[25]....
        /*0560*/ 	.word	0x00008230


	//   ....[26]....
        /*0564*/ 	.word	0x00008250


	//   ....[27]....
        /*0568*/ 	.word	0x00009d30


	//   ....[28]....
        /*056c*/ 	.word	0x00009d50


	//   ....[29]....
        /*0570*/ 	.word	0x00009d60


	//   ....[30]....
        /*0574*/ 	.word	0x00009d70


	//   ....[31]....
        /*0578*/ 	.word	0x0000a820


	//   ....[32]....
        /*057c*/ 	.word	0x0000a840


	//   ....[33]....
        /*0580*/ 	.word	0x0000a9f0


	//   ....[34]....
        /*0584*/ 	.word	0x0000aa10


	//   ....[35]....
        /*0588*/ 	.word	0x0000ab50


	//   ....[36]....
        /*058c*/ 	.word	0x0000ab70


	//   ....[37]....
        /*0590*/ 	.word	0x0000acc0


	//   ....[38]....
        /*0594*/ 	.word	0x0000ace0


	//   ....[39]....
        /*0598*/ 	.word	0x0000b270


	//   ....[40]....
        /*059c*/ 	.word	0x0000b2a0


	//   ....[41]....
        /*05a0*/ 	.word	0x0000bb60


	//   ....[42]....
        /*05a4*/ 	.word	0x0000bb70


	//   ....[43]....
        /*05a8*/ 	.word	0x0000cdc0


	//   ....[44]....
        /*05ac*/ 	.word	0x0000cdf0


	//   ....[45]....
        /*05b0*/ 	.word	0x0000cf60


	//   ....[46]....
        /*05b4*/ 	.word	0x0000cf80


	//   ....[47]....
        /*05b8*/ 	.word	0x0000d0c0


	//   ....[48]....
        /*05bc*/ 	.word	0x0000d0e0


	//   ....[49]....
        /*05c0*/ 	.word	0x0000d230


	//   ....[50]....
        /*05c4*/ 	.word	0x0000d250


	//   ....[51]....
        /*05c8*/ 	.word	0x0000d430


	//   ....[52]....
        /*05cc*/ 	.word	0x0000d620


	//   ....[53]....
        /*05d0*/ 	.word	0x0000d650


	//   ....[54]....
        /*05d4*/ 	.word	0x0000d680


	//   ....[55]....
        /*05d8*/ 	.word	0x0000d6b0


	//   ....[56]....
        /*05dc*/ 	.word	0x0000d6e0


	//   ....[57]....
        /*05e0*/ 	.word	0x0000d710


	//   ....[58]....
        /*05e4*/ 	.word	0x0000d880


	//   ....[59]....
        /*05e8*/ 	.word	0x0000d8b0


	//   ....[60]....
        /*05ec*/ 	.word	0x0000d8e0


	//   ....[61]....
        /*05f0*/ 	.word	0x0000d910


	//   ....[62]....
        /*05f4*/ 	.word	0x0000d940


	//   ....[63]....
        /*05f8*/ 	.word	0x0000d970


	//   ....[64]....
        /*05fc*/ 	.word	0x0000da00


	//   ....[65]....
        /*0600*/ 	.word	0x0000da30


	//   ....[66]....
        /*0604*/ 	.word	0x0000da40


	//   ....[67]....
        /*0608*/ 	.word	0x0000da80


	//   ....[68]....
        /*060c*/ 	.word	0x0000f940


	//   ....[69]....
        /*0610*/ 	.word	0x0000f960


	//   ....[70]....
        /*0614*/ 	.word	0x0000f9f0


	//   ....[71]....
        /*0618*/ 	.word	0x0000fa10


	//   ....[72]....
        /*061c*/ 	.word	0x0000fa90


	//   ....[73]....
        /*0620*/ 	.word	0x0000fab0


	//   ....[74]....
        /*0624*/ 	.word	0x0000fb30


	//   ....[75]....
        /*0628*/ 	.word	0x0000fb50


	//   ....[76]....
        /*062c*/ 	.word	0x0000fbd0


	//   ....[77]....
        /*0630*/ 	.word	0x0000fbf0


	//   ....[78]....
        /*0634*/ 	.word	0x0000fc00


	//   ....[79]....
        /*0638*/ 	.word	0x0000fc10


	//   ....[80]....
        /*063c*/ 	.word	0x00010410


	//   ....[81]....
        /*0640*/ 	.word	0x00010440


	//   ....[82]....
        /*0644*/ 	.word	0x00010470


	//   ....[83]....
        /*0648*/ 	.word	0x00010500


	//   ....[84]....
        /*064c*/ 	.word	0x00010510


	//   ....[85]....
        /*0650*/ 	.word	0x000105a0


	//   ....[86]....
        /*0654*/ 	.word	0x000105b0


	//   ....[87]....
        /*0658*/ 	.word	0x00010640


	//   ....[88]....
        /*065c*/ 	.word	0x00010650


	//   ....[89]....
        /*0660*/ 	.word	0x000106e0


	//   ....[90]....
        /*0664*/ 	.word	0x000106f0


	//   ....[91]....
        /*0668*/ 	.word	0x00010780


	//   ....[92]....
        /*066c*/ 	.word	0x00010790


	//   ....[93]....
        /*0670*/ 	.word	0x00010810


	//   ....[94]....
        /*0674*/ 	.word	0x00010820


	//   ....[95]....
        /*0678*/ 	.word	0x00010830


	//   ....[96]....
        /*067c*/ 	.word	0x00010c90


	//   ....[97]....
        /*0680*/ 	.word	0x00010cc0


	//   ....[98]....
        /*0684*/ 	.word	0x00010d10


	//   ....[99]....
        /*0688*/ 	.word	0x00010dc0


	//   ....[100]....
        /*068c*/ 	.word	0x00010de0


	//   ....[101]....
        /*0690*/ 	.word	0x00010e90


	//   ....[102]....
        /*0694*/ 	.word	0x00010ea0


	//   ....[103]....
        /*0698*/ 	.word	0x00010ed0


	//   ....[104]....
        /*069c*/ 	.word	0x00010f60


	//   ....[105]....
        /*06a0*/ 	.word	0x00011000


	//   ....[106]....
        /*06a4*/ 	.word	0x00011020


	//   ....[107]....
        /*06a8*/ 	.word	0x00011030


	//   ....[108]....
        /*06ac*/ 	.word	0x00011750


	//   ....[109]....
        /*06b0*/ 	.word	0x00011770


	//   ....[110]....
        /*06b4*/ 	.word	0x00011780


	//   ....[111]....
        /*06b8*/ 	.word	0x000117c0


	//   ....[112]....
        /*06bc*/ 	.word	0x000117d0


	//   ....[113]....
        /*06c0*/ 	.word	0x00011810


	//   ....[114]....
        /*06c4*/ 	.word	0x00011820


	//   ....[115]....
        /*06c8*/ 	.word	0x00011860


	//   ....[116]....
        /*06cc*/ 	.word	0x00011870


	//   ....[117]....
        /*06d0*/ 	.word	0x000118b0


	//   ....[118]....
        /*06d4*/ 	.word	0x000118c0


	//   ....[119]....
        /*06d8*/ 	.word	0x000118d0


	//   ....[120]....
        /*06dc*/ 	.word	0x00011c20


	//   ....[121]....
        /*06e0*/ 	.word	0x00011c40


	//   ....[122]....
        /*06e4*/ 	.word	0x00011c50


	//   ....[123]....
        /*06e8*/ 	.word	0x00011c60


	//   ....[124]....
        /*06ec*/ 	.word	0x00011c70


	//   ....[125]....
        /*06f0*/ 	.word	0x00011c90


	//   ....[126]....
        /*06f4*/ 	.word	0x00011d00


	//   ....[127]....
        /*06f8*/ 	.word	0x00011d30


	//   ....[128]....
        /*06fc*/ 	.word	0x00011d40


	//   ....[129]....
        /*0700*/ 	.word	0x00011db0


	//   ....[130]....
        /*0704*/ 	.word	0x00011dc0


	//   ....[131]....
        /*0708*/ 	.word	0x00011ec0


	//   ....[132]....
        /*070c*/ 	.word	0x000123b0


	//   ....[133]....
        /*0710*/ 	.word	0x000123e0


	//   ....[134]....
        /*0714*/ 	.word	0x00012440


	//   ....[135]....
        /*0718*/ 	.word	0x00012470


	//   ....[136]....
        /*071c*/ 	.word	0x000124a0


	//   ....[137]....
        /*0720*/ 	.word	0x000124d0


	//   ....[138]....
        /*0724*/ 	.word	0x00012500


	//   ....[139]....
        /*0728*/ 	.word	0x00012530


	//   ....[140]....
        /*072c*/ 	.word	0x000126d0


	//   ....[141]....
        /*0730*/ 	.word	0x00012700


	//   ....[142]....
        /*0734*/ 	.word	0x00012730


	//   ....[143]....
        /*0738*/ 	.word	0x00012760


	//   ....[144]....
        /*073c*/ 	.word	0x00012790


	//   ....[145]....
        /*0740*/ 	.word	0x000127c0


	//   ....[146]....
        /*0744*/ 	.word	0x00012880


	//   ....[147]....
        /*0748*/ 	.word	0x000128a0


	//   ....[148]....
        /*074c*/ 	.word	0x000128c0


	//   ....[149]....
        /*0750*/ 	.word	0x00012920


	//   ....[150]....
        /*0754*/ 	.word	0x00013340


	//   ....[151]....
        /*0758*/ 	.word	0x000138e0


	//   ....[152]....
        /*075c*/ 	.word	0x000139d0


	//   ....[153]....
        /*0760*/ 	.word	0x00013a70


	//   ....[154]....
        /*0764*/ 	.word	0x00013ad0


	//   ....[155]....
        /*0768*/ 	.word	0x00013bc0


	//   ....[156]....
        /*076c*/ 	.word	0x00013c30


	//   ....[157]....
        /*0770*/ 	.word	0x00013d20


	//   ....[158]....
        /*0774*/ 	.word	0x00013d90


	//   ....[159]....
        /*0778*/ 	.word	0x00013e80


	//   ....[160]....
        /*077c*/ 	.word	0x00013ef0


	//   ....[161]....
        /*0780*/ 	.word	0x00013fe0


	//   ....[162]....
        /*0784*/ 	.word	0x00014050


	//   ....[163]....
        /*0788*/ 	.word	0x000140f0


	//   ....[164]....
        /*078c*/ 	.word	0x000141e0


	//   ....[165]....
        /*0790*/ 	.word	0x00014250


	//   ....[166]....
        /*0794*/ 	.word	0x000142b0


	//   ....[167]....
        /*0798*/ 	.word	0x000143a0


	//   ....[168]....
        /*079c*/ 	.word	0x00014400


	//   ....[169]....
        /*07a0*/ 	.word	0x00014500


	//   ....[170]....
        /*07a4*/ 	.word	0x00014560


	//   ....[171]....
        /*07a8*/ 	.word	0x00014660


	//   ....[172]....
        /*07ac*/ 	.word	0x000146c0


	//   ....[173]....
        /*07b0*/ 	.word	0x000147c0


	//   ....[174]....
        /*07b4*/ 	.word	0x00014820


	//   ....[175]....
        /*07b8*/ 	.word	0x00014920


	//   ....[176]....
        /*07bc*/ 	.word	0x00014980


	//   ....[177]....
        /*07c0*/ 	.word	0x00014a80


	//   ....[178]....
        /*07c4*/ 	.word	0x00014ae0


	//   ....[179]....
        /*07c8*/ 	.word	0x00014bc0


	//   ....[180]....
        /*07cc*/ 	.word	0x00014cf0


	//   ....[181]....
        /*07d0*/ 	.word	0x00014dd0


	//   ....[182]....
        /*07d4*/ 	.word	0x00014e80


	//   ....[183]....
        /*07d8*/ 	.word	0x00014f90


	//   ....[184]....
        /*07dc*/ 	.word	0x00014ff0


	//   ....[185]....
        /*07e0*/ 	.word	0x00015100


	//   ....[186]....
        /*07e4*/ 	.word	0x00015160


	//   ....[187]....
        /*07e8*/ 	.word	0x00015270


	//   ....[188]....
        /*07ec*/ 	.word	0x000152d0


	//   ....[189]....
        /*07f0*/ 	.word	0x000153e0


	//   ....[190]....
        /*07f4*/ 	.word	0x00015440


	//   ....[191]....
        /*07f8*/ 	.word	0x00015500


	//   ....[192]....
        /*07fc*/ 	.word	0x00015660


	//   ....[193]....
        /*0800*/ 	.word	0x00015700


	//   ....[194]....
        /*0804*/ 	.word	0x00015760


	//   ....[195]....
        /*0808*/ 	.word	0x00015810


	//   ....[196]....
        /*080c*/ 	.word	0x00015870


	//   ....[197]....
        /*0810*/ 	.word	0x00015920


	//   ....[198]....
        /*0814*/ 	.word	0x00015980


	//   ....[199]....
        /*0818*/ 	.word	0x00015a30


	//   ....[200]....
        /*081c*/ 	.word	0x00015a90


	//   ....[201]....
        /*0820*/ 	.word	0x00015b40


	//   ....[202]....
        /*0824*/ 	.word	0x00015ba0


	//   ....[203]....
        /*0828*/ 	.word	0x00015c50


	//   ....[204]....
        /*082c*/ 	.word	0x00015d30


	//   ....[205]....
        /*0830*/ 	.word	0x00015dd0


	//   ....[206]....
        /*0834*/ 	.word	0x00015e30


	//   ....[207]....
        /*0838*/ 	.word	0x00015f00


	//   ....[208]....
        /*083c*/ 	.word	0x00015f60


	//   ....[209]....
        /*0840*/ 	.word	0x00016030


	//   ....[210]....
        /*0844*/ 	.word	0x00016090


	//   ....[211]....
        /*0848*/ 	.word	0x00016170


	//   ....[212]....
        /*084c*/ 	.word	0x000161d0


	//   ....[213]....
        /*0850*/ 	.word	0x000162a0


	//   ....[214]....
        /*0854*/ 	.word	0x00016300


	//   ....[215]....
        /*0858*/ 	.word	0x000163d0


	//   ....[216]....
        /*085c*/ 	.word	0x00016460


	//   ....[217]....
        /*0860*/ 	.word	0x00016500


	//   ....[218]....
        /*0864*/ 	.word	0x00016680


	//   ....[219]....
        /*0868*/ 	.word	0x000166f0


	//   ....[220]....
        /*086c*/ 	.word	0x00016760


	//   ....[221]....
        /*0870*/ 	.word	0x000167d0


	//   ....[222]....
        /*0874*/ 	.word	0x00016840


	//   ....[223]....
        /*0878*/ 	.word	0x000168c0


	//   ....[224]....
        /*087c*/ 	.word	0x00016940


	//   ....[225]....
        /*0880*/ 	.word	0x000169d0


	//   ....[226]....
        /*0884*/ 	.word	0x00016a40


	//   ....[227]....
        /*0888*/ 	.word	0x00016ab0


	//   ....[228]....
        /*088c*/ 	.word	0x00016b20


	//   ....[229]....
        /*0890*/ 	.word	0x00016ba0


	//   ....[230]....
        /*0894*/ 	.word	0x00016c10


	//   ....[231]....
        /*0898*/ 	.word	0x00016ca0


	//   ....[232]....
        /*089c*/ 	.word	0x00016d00


	//   ....[233]....
        /*08a0*/ 	.word	0x00016d90


	//   ....[234]....
        /*08a4*/ 	.word	0x00016ec0


	//----- nvinfo : EIATTR_REG_RECONFIG
	.align		4
.L_1512:
        /*08a8*/ 	.byte	0x01, 0x54
	.zero		2


	//----- nvinfo : EIATTR_SYSCALL_OFFSETS
	.align		4
        /*08ac*/ 	.byte	0x04, 0x46
        /*08ae*/ 	.short	(.L_1514 - .L_1513)


	//   ....[0]....
.L_1513:
        /*08b0*/ 	.word	0x00001ff0


	//   ....[1]....
        /*08b4*/ 	.word	0x0000ef80


	//   ....[2]....
        /*08b8*/ 	.word	0x0000f0d0


	//   ....[3]....
        /*08bc*/ 	.word	0x0000f1c0


	//   ....[4]....
        /*08c0*/ 	.word	0x00010080


	//----- nvinfo : EIATTR_MBARRIER_INSTR_OFFSETS
	.align		4
.L_1514:
        /*08c4*/ 	.byte	0x04, 0x39
        /*08c6*/ 	.short	(.L_1516 - .L_1515)


	//   ....[0]....
.L_1515:
        /*08c8*/ 	.word	0x00000180
        /*08cc*/ 	.word	0x000000ff
        /*08d0*/ 	.word	0x00022800
        /*08d4*/ 	.short	0x0100
        /*08d6*/ 	.byte	0x08
	.zero		1


	//   ....[1]....
        /*08d8*/ 	.word	0x00000190
        /*08dc*/ 	.word	0x000000ff
        /*08e0*/ 	.word	0x00022820
        /*08e4*/ 	.short	0x0100
        /*08e6*/ 	.byte	0x08
	.zero		1


	//   ....[2]....
        /*08e8*/ 	.word	0x00000280
        /*08ec*/ 	.word	0x000000ff
        /*08f0*/ 	.word	0x00022830
        /*08f4*/ 	.short	0x0100
        /*08f6*/ 	.byte	0x08
	.zero		1


	//   ....[3]....
        /*08f8*/ 	.word	0x00000290
        /*08fc*/ 	.word	0x000000ff
        /*0900*/ 	.word	0x00022840
        /*0904*/ 	.short	0x0100
        /*0906*/ 	.byte	0x08
	.zero		1


	//   ....[4]....
        /*0908*/ 	.word	0x000002a0
        /*090c*/ 	.word	0x000000ff
        /*0910*/ 	.word	0x00022838
        /*0914*/ 	.short	0x0100
        /*0916*/ 	.byte	0x08
	.zero		1


	//   ....[5]....
        /*0918*/ 	.word	0x000002b0
        /*091c*/ 	.word	0x000000ff
        /*0920*/ 	.word	0x00022848
        /*0924*/ 	.short	0x0100
        /*0926*/ 	.byte	0x08
	.zero		1


	//   ....[6]....
        /*0928*/ 	.word	0x000003e0
        /*092c*/ 	.word	0x000000ff
        /*0930*/ 	.word	0x00022850
        /*0934*/ 	.short	0x0100
        /*0936*/ 	.byte	0x08
	.zero		1


	//   ....[7]....
        /*0938*/ 	.word	0x000003f0
        /*093c*/ 	.word	0x000000ff
        /*0940*/ 	.word	0x00022860
        /*0944*/ 	.short	0x0100
        /*0946*/ 	.byte	0x08
	.zero		1


	//   ....[8]....
        /*0948*/ 	.word	0x00000400
        /*094c*/ 	.word	0x000000ff
        /*0950*/ 	.word	0x00022858
        /*0954*/ 	.short	0x0100
        /*0956*/ 	.byte	0x08
	.zero		1


	//   ....[9]....
        /*0958*/ 	.word	0x00000410
        /*095c*/ 	.word	0x000000ff
        /*0960*/ 	.word	0x00022868
        /*0964*/ 	.short	0x0100
        /*0966*/ 	.byte	0x08
	.zero		1


	//   ....[10]....
        /*0968*/ 	.word	0x00000500
        /*096c*/ 	.word	0x000000ff
        /*0970*/ 	.word	0x00022870
        /*0974*/ 	.short	0x0100
        /*0976*/ 	.byte	0x06
	.zero		1


	//   ....[11]....
        /*0978*/ 	.word	0x00000510
        /*097c*/ 	.word	0x000000ff
        /*0980*/ 	.word	0x00022880
        /*0984*/ 	.short	0x0100
        /*0986*/ 	.byte	0x06
	.zero		1


	//   ....[12]....
        /*0988*/ 	.word	0x00000520
        /*098c*/ 	.word	0x000000ff
        /*0990*/ 	.word	0x00022878
        /*0994*/ 	.short	0x0100
        /*0996*/ 	.byte	0x06
	.zero		1


	//   ....[13]....
        /*0998*/ 	.word	0x00000530
        /*099c*/ 	.word	0x000000ff
        /*09a0*/ 	.word	0x00022888
        /*09a4*/ 	.short	0x0100
        /*09a6*/ 	.byte	0x06
	.zero		1


	//   ....[14]....
        /*09a8*/ 	.word	0x00000660
        /*09ac*/ 	.word	0x000000ff
        /*09b0*/ 	.word	0x00022890
        /*09b4*/ 	.short	0x0100
        /*09b6*/ 	.byte	0x08
	.zero		1


	//   ....[15]....
        /*09b8*/ 	.word	0x00000670
        /*09bc*/ 	.word	0x000000ff
        /*09c0*/ 	.word	0x000228a0
        /*09c4*/ 	.short	0x0100
        /*09c6*/ 	.byte	0x08
	.zero		1


	//   ....[16]....
        /*09c8*/ 	.word	0x00000680
        /*09cc*/ 	.word	0x000000ff
        /*09d0*/ 	.word	0x00022898
        /*09d4*/ 	.short	0x0100
        /*09d6*/ 	.byte	0x08
	.zero		1


	//   ....[17]....
        /*09d8*/ 	.word	0x00000690
        /*09dc*/ 	.word	0x000000ff
        /*09e0*/ 	.word	0x000228a8
        /*09e4*/ 	.short	0x0100
        /*09e6*/ 	.byte	0x08
	.zero		1


	//   ....[18]....
        /*09e8*/ 	.word	0x000007d0
        /*09ec*/ 	.word	0x000000ff
        /*09f0*/ 	.word	0x000228b0
        /*09f4*/ 	.short	0x0100
        /*09f6*/ 	.byte	0x08
	.zero		1


	//   ....[19]....
        /*09f8*/ 	.word	0x000007e0
        /*09fc*/ 	.word	0x000000ff
        /*0a00*/ 	.word	0x000228c0
        /*0a04*/ 	.short	0x0100
        /*0a06*/ 	.byte	0x08
	.zero		1


	//   ....[20]....
        /*0a08*/ 	.word	0x000007f0
        /*0a0c*/ 	.word	0x000000ff
        /*0a10*/ 	.word	0x000228b8
        /*0a14*/ 	.short	0x0100
        /*0a16*/ 	.byte	0x08
	.zero		1


	//   ....[21]....
        /*0a18*/ 	.word	0x00000800
        /*0a1c*/ 	.word	0x000000ff
        /*0a20*/ 	.word	0x000228c8
        /*0a24*/ 	.short	0x0100
        /*0a26*/ 	.byte	0x08
	.zero		1


	//   ....[22]....
        /*0a28*/ 	.word	0x000020a0
        /*0a2c*/ 	.word	0x00000007
        /*0a30*/ 	.word	0x00022800
        /*0a34*/ 	.short	0x010a
        /*0a36*/ 	.byte	0x3f
	.zero		1


	//   ....[23]....
        /*0a38*/ 	.word	0x00002170
        /*0a3c*/ 	.word	0x000000ff
        /*0a40*/ 	.word	0x00022830
        /*0a44*/ 	.short	0x010a
        /*0a46*/ 	.byte	0x16
	.zero		1


	//   ....[24]....
        /*0a48*/ 	.word	0x000021b0
        /*0a4c*/ 	.word	0x000000ff
        /*0a50*/ 	.word	0x00022830
        /*0a54*/ 	.short	0x010a
        /*0a56*/ 	.byte	0x16
	.zero		1


	//   ....[25]....
        /*0a58*/ 	.word	0x00002570
        /*0a5c*/ 	.word	0x000000ff
        /*0a60*/ 	.word	0x00000000
        /*0a64*/ 	.short	0x0101
        /*0a66*/ 	.byte	0x06
	.zero		1


	//   ....[26]....
        /*0a68*/ 	.word	0x000039e0
        /*0a6c*/ 	.word	0x000000ff
        /*0a70*/ 	.word	0x00022850
        /*0a74*/ 	.short	0x010a
        /*0a76*/ 	.byte	0x16
	.zero		1


	//   ....[27]....
        /*0a78*/ 	.word	0x00003a20
        /*0a7c*/ 	.word	0x000000ff
        /*0a80*/ 	.word	0x00022850
        /*0a84*/ 	.short	0x010a
        /*0a86*/ 	.byte	0x16
	.zero		1


	//   ....[28]....
        /*0a88*/ 	.word	0x00003de0
        /*0a8c*/ 	.word	0x000000ff
        /*0a90*/ 	.word	0x00000000
        /*0a94*/ 	.short	0x0101
        /*0a96*/ 	.byte	0x16
	.zero		1


	//   ....[29]....
        /*0a98*/ 	.word	0x00003f40
        /*0a9c*/ 	.word	0x000000ff
        /*0aa0*/ 	.word	0x00022830
        /*0aa4*/ 	.short	0x010a
        /*0aa6*/ 	.byte	0x17
	.zero		1


	//   ....[30]....
        /*0aa8*/ 	.word	0x00003f80
        /*0aac*/ 	.word	0x000000ff
        /*0ab0*/ 	.word	0x00022830
        /*0ab4*/ 	.short	0x010a
        /*0ab6*/ 	.byte	0x17
	.zero		1


	//   ....[31]....
        /*0ab8*/ 	.word	0x00004260
        /*0abc*/ 	.word	0x000000ff
        /*0ac0*/ 	.word	0x00000000
        /*0ac4*/ 	.short	0x0101
        /*0ac6*/ 	.byte	0x06
	.zero		1


	//   ....[32]....
        /*0ac8*/ 	.word	0x00006020
        /*0acc*/ 	.word	0x000000ff
        /*0ad0*/ 	.word	0x00022850
        /*0ad4*/ 	.short	0x010a
        /*0ad6*/ 	.byte	0x17
	.zero		1


	//   ....[33]....
        /*0ad8*/ 	.word	0x00006060
        /*0adc*/ 	.word	0x000000ff
        /*0ae0*/ 	.word	0x00022850
        /*0ae4*/ 	.short	0x010a
        /*0ae6*/ 	.byte	0x17
	.zero		1


	//   ....[34]....
        /*0ae8*/ 	.word	0x00006390
        /*0aec*/ 	.word	0x000000ff
        /*0af0*/ 	.word	0x00000000
        /*0af4*/ 	.short	0x0101
        /*0af6*/ 	.byte	0x17
	.zero		1


	//   ....[35]....
        /*0af8*/ 	.word	0x000064e0
        /*0afc*/ 	.word	0x000000ff
        /*0b00*/ 	.word	0x00022830
        /*0b04*/ 	.short	0x010a
        /*0b06*/ 	.byte	0x17
	.zero		1


	//   ....[36]....
        /*0b08*/ 	.word	0x00006520
        /*0b0c*/ 	.word	0x000000ff
        /*0b10*/ 	.word	0x00022830
        /*0b14*/ 	.short	0x010a
        /*0b16*/ 	.byte	0x17
	.zero		1


	//   ....[37]....
        /*0b18*/ 	.word	0x00006750
        /*0b1c*/ 	.word	0x000000ff
        /*0b20*/ 	.word	0x00000000
        /*0b24*/ 	.short	0x0101
        /*0b26*/ 	.byte	0x06
	.zero		1


	//   ....[38]....
        /*0b28*/ 	.word	0x00007dc0
        /*0b2c*/ 	.word	0x000000ff
        /*0b30*/ 	.word	0x00022850
        /*0b34*/ 	.short	0x010a
        /*0b36*/ 	.byte	0x17
	.zero		1


	//   ....[39]....
        /*0b38*/ 	.word	0x00007e00
        /*0b3c*/ 	.word	0x000000ff
        /*0b40*/ 	.word	0x00022850
        /*0b44*/ 	.short	0x010a
        /*0b46*/ 	.byte	0x17
	.zero		1


	//   ....[40]....
        /*0b48*/ 	.word	0x00008130
        /*0b4c*/ 	.word	0x000000ff
        /*0b50*/ 	.word	0x00000000
        /*0b54*/ 	.short	0x0101
        /*0b56*/ 	.byte	0x17
	.zero		1


	//   ....[41]....
        /*0b58*/ 	.word	0x0000a850
        /*0b5c*/ 	.word	0x000000ff
        /*0b60*/ 	.word	0x00000000
        /*0b64*/ 	.short	0x0101
        /*0b66*/ 	.byte	0x08
	.zero		1


	//   ....[42]....
        /*0b68*/ 	.word	0x0000b060
        /*0b6c*/ 	.word	0x000000ff
        /*0b70*/ 	.word	0x00000000
        /*0b74*/ 	.short	0x0101
        /*0b76*/ 	.byte	0x08
	.zero		1


	//   ....[43]....
        /*0b78*/ 	.word	0x0000f6e0
        /*0b7c*/ 	.word	0x00000021
        /*0b80*/ 	.word	0x00022840
        /*0b84*/ 	.short	0x010a
        /*0b86*/ 	.byte	0x3f
	.zero		1


	//   ....[44]....
        /*0b88*/ 	.word	0x0000fd10
        /*0b8c*/ 	.word	0x00000021
        /*0b90*/ 	.word	0x00022830
        /*0b94*/ 	.short	0x0107
        /*0b96*/ 	.byte	0x3f
	.zero		1


	//   ....[45]....
        /*0b98*/ 	.word	0x0000fdf0
        /*0b9c*/ 	.word	0x00000021
        /*0ba0*/ 	.word	0x00022830
        /*0ba4*/ 	.short	0x0101
        /*0ba6*/ 	.byte	0x3f
	.zero		1


	//   ....[46]....
        /*0ba8*/ 	.word	0x00010930
        /*0bac*/ 	.word	0x00000017
        /*0bb0*/ 	.word	0x00022800
        /*0bb4*/ 	.short	0x0107
        /*0bb6*/ 	.byte	0x3f
	.zero		1


	//   ....[47]....
        /*0bb8*/ 	.word	0x00010a20
        /*0bbc*/ 	.word	0x00000017
        /*0bc0*/ 	.word	0x00022800
        /*0bc4*/ 	.short	0x0101
        /*0bc6*/ 	.byte	0x3f
	.zero		1


	//   ....[48]....
        /*0bc8*/ 	.word	0x00010a40
        /*0bcc*/ 	.word	0x00000017
        /*0bd0*/ 	.word	0x00022820
        /*0bd4*/ 	.short	0x010a
        /*0bd6*/ 	.byte	0x3f
	.zero		1


	//   ....[49]....
        /*0bd8*/ 	.word	0x00010ad0
        /*0bdc*/ 	.word	0x00000021
        /*0be0*/ 	.word	0x00022860
        /*0be4*/ 	.short	0x010a
        /*0be6*/ 	.byte	0x3f
	.zero		1


	//   ....[50]....
        /*0be8*/ 	.word	0x000111b0
        /*0bec*/ 	.word	0x00000021
        /*0bf0*/ 	.word	0x00022850
        /*0bf4*/ 	.short	0x0107
        /*0bf6*/ 	.byte	0x3f
	.zero		1


	//   ....[51]....
        /*0bf8*/ 	.word	0x00011280
        /*0bfc*/ 	.word	0x00000021
        /*0c00*/ 	.word	0x00022850
        /*0c04*/ 	.short	0x0101
        /*0c06*/ 	.byte	0x3f
	.zero		1


	//   ....[52]....
        /*0c08*/ 	.word	0x000115d0
        /*0c0c*/ 	.word	0x0000000a
        /*0c10*/ 	.word	0x00022840
        /*0c14*/ 	.short	0x010a
        /*0c16*/ 	.byte	0x3f
	.zero		1


	//   ....[53]....
        /*0c18*/ 	.word	0x00011980
        /*0c1c*/ 	.word	0x0000000a
        /*0c20*/ 	.word	0x00022830
        /*0c24*/ 	.short	0x0107
        /*0c26*/ 	.byte	0x3f
	.zero		1


	//   ....[54]....
        /*0c28*/ 	.word	0x00011a40
        /*0c2c*/ 	.word	0x0000000a
        /*0c30*/ 	.word	0x00022830
        /*0c34*/ 	.short	0x0101
        /*0c36*/ 	.byte	0x3f
	.zero		1


	//   ....[55]....
        /*0c38*/ 	.word	0x00011a70
        /*0c3c*/ 	.word	0x0000000a
        /*0c40*/ 	.word	0x00022860
        /*0c44*/ 	.short	0x010a
        /*0c46*/ 	.byte	0x3f
	.zero		1


	//   ....[56]....
        /*0c48*/ 	.word	0x00011f70
        /*0c4c*/ 	.word	0x0000000a
        /*0c50*/ 	.word	0x00022850
        /*0c54*/ 	.short	0x0107
        /*0c56*/ 	.byte	0x3f
	.zero		1


	//   ....[57]....
        /*0c58*/ 	.word	0x00012030
        /*0c5c*/ 	.word	0x0000000a
        /*0c60*/ 	.word	0x00022850
        /*0c64*/ 	.short	0x0101
        /*0c66*/ 	.byte	0x3f
	.zero		1


	//   ....[58]....
        /*0c68*/ 	.word	0x000132c0
        /*0c6c*/ 	.word	0x00000007
        /*0c70*/ 	.word	0x00022820
        /*0c74*/ 	.short	0x010a
        /*0c76*/ 	.byte	0x3f
	.zero		1


	//   ....[59]....
        /*0c78*/ 	.word	0x00013440
        /*0c7c*/ 	.word	0x00000005
        /*0c80*/ 	.word	0x00022840
        /*0c84*/ 	.short	0x010a
        /*0c86*/ 	.byte	0x3f
	.zero		1


	//   ....[60]....
        /*0c88*/ 	.word	0x000134e0
        /*0c8c*/ 	.word	0x00000003
        /*0c90*/ 	.word	0x00022840
        /*0c94*/ 	.short	0x010a
        /*0c96*/ 	.byte	0x3f
	.zero		1


	//   ....[61]....
        /*0c98*/ 	.word	0x00013520
        /*0c9c*/ 	.word	0x00000005
        /*0ca0*/ 	.word	0x00022860
        /*0ca4*/ 	.short	0x010a
        /*0ca6*/ 	.byte	0x3f
	.zero		1


	//   ....[62]....
        /*0ca8*/ 	.word	0x00013560
        /*0cac*/ 	.word	0x00000003
        /*0cb0*/ 	.word	0x00022860
        /*0cb4*/ 	.short	0x010a
        /*0cb6*/ 	.byte	0x3f
	.zero		1


	//   ....[63]....
        /*0cb8*/ 	.word	0x000135c0
        /*0cbc*/ 	.word	0x00000007
        /*0cc0*/ 	.word	0x00022800
        /*0cc4*/ 	.short	0x010a
        /*0cc6*/ 	.byte	0x3f
	.zero		1


	//   ....[64]....
        /*0cc8*/ 	.word	0x00013620
        /*0ccc*/ 	.word	0x00000000
        /*0cd0*/ 	.word	0x00022830
        /*0cd4*/ 	.short	0x010a
        /*0cd6*/ 	.byte	0x3f
	.zero		1


	//   ....[65]....
        /*0cd8*/ 	.word	0x00013680
        /*0cdc*/ 	.word	0x0000000a
        /*0ce0*/ 	.word	0x00022850
        /*0ce4*/ 	.short	0x010a
        /*0ce6*/ 	.byte	0x3f
	.zero		1


	//   ....[66]....
        /*0ce8*/ 	.word	0x000136e0
        /*0cec*/ 	.word	0x00000000
        /*0cf0*/ 	.word	0x00022830
        /*0cf4*/ 	.short	0x010a
        /*0cf6*/ 	.byte	0x3f
	.zero		1


	//   ....[67]....
        /*0cf8*/ 	.word	0x00013740
        /*0cfc*/ 	.word	0x00000008
        /*0d00*/ 	.word	0x00022850
        /*0d04*/ 	.short	0x010a
        /*0d06*/ 	.byte	0x3f
	.zero		1


	//   ....[68]....
        /*0d08*/ 	.word	0x000137a0
        /*0d0c*/ 	.word	0x00000000
        /*0d10*/ 	.word	0x00022830
        /*0d14*/ 	.short	0x010a
        /*0d16*/ 	.byte	0x3f
	.zero		1


	//   ....[69]....
        /*0d18*/ 	.word	0x00013800
        /*0d1c*/ 	.word	0x00000008
        /*0d20*/ 	.word	0x00022850
        /*0d24*/ 	.short	0x010a
        /*0d26*/ 	.byte	0x3f
	.zero		1


	//   ....[70]....
        /*0d28*/ 	.word	0x00013920
        /*0d2c*/ 	.word	0x00000021
        /*0d30*/ 	.word	0x00022840
        /*0d34*/ 	.short	0x010a
        /*0d36*/ 	.byte	0x3f
	.zero		1


	//   ....[71]....
        /*0d38*/ 	.word	0x00014bf0
        /*0d3c*/ 	.word	0x00000017
        /*0d40*/ 	.word	0x00022820
        /*0d44*/ 	.short	0x010a
        /*0d46*/ 	.byte	0x3f
	.zero		1


	//   ....[72]....
        /*0d48*/ 	.word	0x00014c40
        /*0d4c*/ 	.word	0x00000021
        /*0d50*/ 	.word	0x00022860
        /*0d54*/ 	.short	0x010a
        /*0d56*/ 	.byte	0x3f
	.zero		1


	//   ....[73]....
        /*0d58*/ 	.word	0x000155b0
        /*0d5c*/ 	.word	0x0000000a
        /*0d60*/ 	.word	0x00022840
        /*0d64*/ 	.short	0x010a
        /*0d66*/ 	.byte	0x3f
	.zero		1


	//   ....[74]....
        /*0d68*/ 	.word	0x00015c80
        /*0d6c*/ 	.word	0x0000000a
        /*0d70*/ 	.word	0x00022860
        /*0d74*/ 	.short	0x010a
        /*0d76*/ 	.byte	0x3f
	.zero		1


	//   ....[75]....
        /*0d78*/ 	.word	0x00016de0
        /*0d7c*/ 	.word	0x00000007
        /*0d80*/ 	.word	0x00022820
        /*0d84*/ 	.short	0x010a
        /*0d86*/ 	.byte	0x3f
	.zero		1


	//   ....[76]....
        /*0d88*/ 	.word	0x00016f80
        /*0d8c*/ 	.word	0x00000005
        /*0d90*/ 	.word	0x00022840
        /*0d94*/ 	.short	0x010a
        /*0d96*/ 	.byte	0x3f
	.zero		1


	//   ....[77]....
        /*0d98*/ 	.word	0x00016fd0
        /*0d9c*/ 	.word	0x00000003
        /*0da0*/ 	.word	0x00022840
        /*0da4*/ 	.short	0x010a
        /*0da6*/ 	.byte	0x3f
	.zero		1


	//   ....[78]....
        /*0da8*/ 	.word	0x00017020
        /*0dac*/ 	.word	0x00000005
        /*0db0*/ 	.word	0x00022860
        /*0db4*/ 	.short	0x010a
        /*0db6*/ 	.byte	0x3f
	.zero		1


	//----- nvinfo : EIATTR_NUM_MBARRIERS
	.align		4
.L_1516:
        /*0db8*/ 	.byte	0x03, 0x38
        /*0dba*/ 	.short	0x0016


	//----- nvinfo : EIATTR_EXIT_INSTR_OFFSETS
	.align		4
        /*0dbc*/ 	.byte	0x04, 0x1c
        /*0dbe*/ 	.short	(.L_1518 - .L_1517)


	//   ....[0]....
.L_1517:
        /*0dc0*/ 	.word	0x000009a0


	//   ....[1]....
        /*0dc4*/ 	.word	0x0000d3d0


	//   ....[2]....
        /*0dc8*/ 	.word	0x000135b0


	//----- nvinfo : EIATTR_MAX_THREADS
	.align		4
.L_1518:
        /*0dcc*/ 	.byte	0x04, 0x05
        /*0dce*/ 	.short	(.L_1520 - .L_1519)
.L_1519:
        /*0dd0*/ 	.word	0x00000180
        /*0dd4*/ 	.word	0x00000001
        /*0dd8*/ 	.word	0x00000001


	//----- nvinfo : EIATTR_CRS_STACK_SIZE
	.align		4
.L_1520:
        /*0ddc*/ 	.byte	0x04, 0x1e
        /*0dde*/ 	.short	(.L_1522 - .L_1521)
.L_1521:
        /*0de0*/ 	.word	0x00000000


	//----- nvinfo : EIATTR_CBANK_PARAM_SIZE
	.align		4
.L_1522:
        /*0de4*/ 	.byte	0x03, 0x19
        /*0de6*/ 	.short	0x0af0


	//----- nvinfo : EIATTR_PARAM_CBANK
	.align		4
        /*0de8*/ 	.byte	0x04, 0x0a
        /*0dea*/ 	.short	(.L_1524 - .L_1523)
	.align		4
.L_1523:
        /*0dec*/ 	.word	index@(.nv.constant0._ZN7cutlass13device_kernelIN5flash11enable_sm90INS1_16FlashAttnFwdSm90INS1_25CollectiveMainloopFwdSm90ILi2EN4cute5tupleIJNS5_1CILi1EEES8_S8_EEENS6_IJNS7_ILi128EEENS7_ILi96EEENS7_ILi64EEEEEELi256ENS_6half_tEfNS_4arch4Sm90ELb1ELb0ELb0ELb1ELb1ELb0ELb0ELb1ELb0ELb1ELb1ELb0EEENS1_21CollectiveEpilogueFwdINS6_IJSA_NS7_ILi256EEESB_EEES9_SE_SG_Li256ELb1ELb1ELb1ELb0EEENS1_36VarlenDynamicPersistentTileSchedulerILi128ELi96ELi256ELi128ELb1ELb1ELb1ELb1ELb1ELb1EEEEEEEEEvNT_6ParamsE)
        /*0df0*/ 	.short	0x0210
        /*0df2*/ 	.short	0x0af0


	//----- nvinfo : EIATTR_SW_WAR
	.align		4
.L_1524:
        /*0df4*/ 	.byte	0x04, 0x36
        /*0df6*/ 	.short	(.L_1526 - .L_1525)
.L_1525:
        /*0df8*/ 	.word	0x00000008
.L_1526:


//--------------------- .nv.info._ZN7cutlass13device_kernelIN5flash11enable_sm90INS1_16FlashAttnFwdSm90INS1_25CollectiveMainloopFwdSm90ILi2EN4cute5tupleIJNS5_1CILi1EEES8_S8_EEENS6_IJNS7_ILi128EEENS7_ILi96EEENS7_ILi64EEEEEELi256ENS_6half_tEfNS_4arch4Sm90ELb1ELb0ELb0ELb1ELb1ELb1ELb0ELb1ELb0ELb1ELb1ELb0EEENS1_21CollectiveEpilogueFwdINS6_IJSA_NS7_ILi256EEESB_EEES9_SE_SG_Li256ELb1ELb1ELb1ELb0EEENS1_36VarlenDynamicPersistentTileSchedulerILi128ELi96ELi256ELi128ELb1ELb1ELb1ELb1ELb1ELb1EEEEEEEEEvNT_6ParamsE --------------------------
	.section	.nv.info._ZN7cutlass13device_kernelIN5flash11enable_sm90INS1_16FlashAttnFwdSm90INS1_25CollectiveMainloopFwdSm90ILi2EN4cute5tupleIJNS5_1CILi1EEES8_S8_EEENS6_IJNS7_ILi128EEENS7_ILi96EEENS7_ILi64EEEEEELi256ENS_6half_tEfNS_4arch4Sm90ELb1ELb0ELb0ELb1ELb1ELb1ELb0ELb1ELb0ELb1ELb1ELb0EEENS1_21CollectiveEpilogueFwdINS6_IJSA_NS7_ILi256EEESB_EEES9_SE_SG_Li256ELb1ELb1ELb1ELb0EEENS1_36VarlenDynamicPersistentTileSchedulerILi128ELi96ELi256ELi128ELb1ELb1ELb1ELb1ELb1ELb1EEEEEEEEEvNT_6ParamsE,"",@"SHT_CUDA_INFO"
	.sectionflags	@""
	.align	4


	//----- nvinfo : EIATTR_CUDA_API_VERSION
	.align		4
        /*0000*/ 	.byte	0x04, 0x37
        /*0002*/ 	.short	(.L_1528 - .L_1527)
.L_1527:
        /*0004*/ 	.word	0x00000082


	//----- nvinfo : EIATTR_KPARAM_INFO
	.align		4
.L_1528:
        /*0008*/ 	.byte	0x04, 0x17
        /*000a*/ 	.short	(.L_1530 - .L_1529)
.L_1529:
        /*000c*/ 	.word	0x00000000
        /*0010*/ 	.short	0x0000
        /*0012*/ 	.short	0x0070
        /*0014*/ 	.byte	0x00, 0xf0, 0x01, 0x2a


	//----- nvinfo : EIATTR_SPARSE_MMA_MASK
	.align		4
.L_1530:
        /*0018*/ 	.byte	0x03, 0x50
        /*001a*/ 	.short	0x0000


	//----- nvinfo : EIATTR_MAXREG_COUNT
	.align		4
        /*001c*/ 	.byte	0x03, 0x1b
        /*001e*/ 	.short	0x00a8


	//----- nvinfo : EIATTR_NUM_BARRIERS
	.align		4
        /*0020*/ 	.byte	0x02, 0x4c
        /*0022*/ 	.byte	0x10
	.zero		1


	//----- nvinfo : EIATTR_EXTERNS
	.align		4
        /*0024*/ 	.byte	0x04, 0x0f
        /*0026*/ 	.short	(.L_1532 - .L_1531)


	//   ....[0]....
	.align		4
.L_1531:
        /*0028*/ 	.word	index@(__assertfail)


	//----- nvinfo : EIATTR_ANNOTATIONS
	.align		4
.L_1532:
        /*002c*/ 	.byte	0x04, 0x55
        /*002e*/ 	.short	(.L_1534 - .L_1533)


	//   ....[0]....
.L_1533:
        /* <DEDUP_REMOVED lines=142> */


	//----- nvinfo : EIATTR_MERCURY_ISA_VERSION
	.align		4
.L_1534:
        /*08f8*/ 	.byte	0x03, 0x5f
        /*08fa*/ 	.short	0x0101


	//----- nvinfo : EIATTR_UNUSED_LOAD_BYTE_OFFSET
	.align		4
        /*08fc*/ 	.byte	0x04, 0x44
        /*08fe*/ 	.short	(.L_1536 - .L_1535)


	//   ....[0]....
.L_1535:
        /*0900*/ 	.word	0x00000a80
        /*0904*/ 	.word	0x0000fff0


	//   ....[1]....
        /*0908*/ 	.word	0x00011140
        /*090c*/ 	.word	0x0000fff0


	//----- nvinfo : EIATTR_INT_WARP_WIDE_INSTR_OFFSETS
	.align		4
.L_1536:
        /*0910*/ 	.byte	0x04, 0x31
        /*0912*/ 	.short	(.L_1538 - .L_1537)


	//   ....[0]....
.L_1537:
        /*0914*/ 	.word	0x00000130


	//   ....[1]....
        /*0918*/ 	.word	0x00000170


	//   ....[2]....
        /*091c*/ 	.word	0x000001e0


	//   ....[3]....
        /*0920*/ 	.word	0x00019410


	//   ....[4]....
        /*0924*/ 	.word	0x000194a0


	//   ....[5]....
        /*0928*/ 	.word	0x0001c7d0


	//   ....[6]....
        /*092c*/ 	.word	0x0001c860


	//----- nvinfo : EIATTR_COOP_GROUP_MASK_REGIDS
	.align		4
.L_1538:
        /*0930*/ 	.byte	0x04, 0x29
        /*0932*/ 	.short	(.L_1540 - .L_1539)


	//   ....[0]....
.L_1539:
        /*0934*/ 	.word	0xffffffff


	//   ....[1]....
        /*0938*/ 	.word	0xffffffff


	//   ....[2]....
        /*093c*/ 	.word	0xffffffff


	//   ....[3]....
        /*0940*/ 	.word	0xffffffff


	//   ....[4]....
        /*0944*/ 	.word	0xffffffff


	//   ....[5]....
        /*0948*/ 	.word	0xffffffff


	//   ....[6]....
        /*094c*/ 	.word	0xffffffff


	//   ....[7]....
        /*0950*/ 	.word	0xffffffff


	//   ....[8]....
        /*0954*/ 	.word	0xffffffff


	//   ....[9]....
        /*0958*/ 	.word	0xffffffff


	//   ....[10]....
        /*095c*/ 	.word	0xffffffff


	//   ....[11]....
        /*0960*/ 	.word	0xffffffff


	//   ....[12]....
        /*0964*/ 	.word	0xffffffff


	//   ....[13]....
        /*0968*/ 	.word	0xffffffff


	//   ....[14]....
        /*096c*/ 	.word	0xffffffff


	//   ....[15]....
        /*0970*/ 	.word	0xffffffff


	//   ....[16]....
        /*0974*/ 	.word	0xffffffff


	//   ....[17]....
        /*0978*/ 	.word	0xffffffff


	//   ....[18]....
        /*097c*/ 	.word	0xffffffff


	//   ....[19]....
        /*0980*/ 	.word	0xffffffff


	//   ....[20]....
        /*0984*/ 	.word	0xffffffff


	//   ....[21]....
        /*0988*/ 	.word	0xffffffff


	//   ....[22]....
        /*098c*/ 	.word	0xffffffff


	//   ....[23]....
        /*0990*/ 	.word	0xffffffff


	//   ....[24]....
        /*0994*/ 	.word	0xffffffff


	//   ....[25]....
        /*0998*/ 	.word	0xffffffff


	//   ....[26]....
        /*099c*/ 	.word	0xffffffff


	//   ....[27]....
        /*09a0*/ 	.word	0xffffffff


	//   ....[28]....
        /*09a4*/ 	.word	0xffffffff


	//   ....[29]....
        /*09a8*/ 	.word	0xffffffff


	//   ....[30]....
        /*09ac*/ 	.word	0xffffffff


	//   ....[31]....
        /*09b0*/ 	.word	0xffffffff


	//   ....[32]....
        /*09b4*/ 	.word	0xffffffff


	//   ....[33]....
        /*09b8*/ 	.word	0xffffffff


	//   ....[34]....
        /*09bc*/ 	.word	0xffffffff


	//   ....[35]....
        /*09c0*/ 	.word	0xffffffff


	//   ....[36]....
        /*09c4*/ 	.word	0xffffffff


	//   ....[37]....
        /*09c8*/ 	.word	0xffffffff


	//   ....[38]....
        /*09cc*/ 	.word	0xffffffff


	//   ....[39]....
        /*09d0*/ 	.word	0xffffffff


	//   ....[40]....
        /*09d4*/ 	.word	0xffffffff


	//   ....[41]....
        /*09d8*/ 	.word	0xffffffff


	//   ....[42]....
        /*09dc*/ 	.word	0xffffffff


	//   ....[43]....
        /*09e0*/ 	.word	0xffffffff


	//   ....[44]....
        /*09e4*/ 	.word	0xffffffff


	//   ....[45]....
        /*09e8*/ 	.word	0xffffffff


	//   ....[46]....
        /*09ec*/ 	.word	0xffffffff


	//   ....[47]....
        /*09f0*/ 	.word	0xffffffff


	//   ....[48]....
        /*09f4*/ 	.word	0xffffffff


	//   ....[49]....
        /*09f8*/ 	.word	0xffffffff


	//   ....[50]....
        /*09fc*/ 	.word	0xffffffff


	//   ....[51]....
        /*0a00*/ 	.word	0xffffffff


	//   ....[52]....
        /*0a04*/ 	.word	0xffffffff


	//   ....[53]....
        /*0a08*/ 	.word	0xffffffff


	//   ....[54]....
        /*0a0c*/ 	.word	0xffffffff


	//   ....[55]....
        /*0a10*/ 	.word	0xffffffff


	//   ....[56]....
        /*0a14*/ 	.word	0xffffffff


	//   ....[57]....
        /*0a18*/ 	.word	0xffffffff


	//   ....[58]....
        /*0a1c*/ 	.word	0xffffffff


	//   ....[59]....
        /*0a20*/ 	.word	0xffffffff


	//   ....[60]....
        /*0a24*/ 	.word	0xffffffff


	//   ....[61]....
        /*0a28*/ 	.word	0xffffffff


	//   ....[62]....
        /*0a2c*/ 	.word	0xffffffff


	//   ....[63]....
        /*0a30*/ 	.word	0xffffffff


	//   ....[64]....
        /*0a34*/ 	.word	0xffffffff


	//   ....[65]....
        /*0a38*/ 	.word	0xffffffff


	//   ....[66]....
        /*0a3c*/ 	.word	0xffffffff


	//   ....[67]....
        /*0a40*/ 	.word	0xffffffff


	//   ....[68]....
        /*0a44*/ 	.word	0xffffffff


	//   ....[69]....
        /*0a48*/ 	.word	0xffffffff


	//   ....[70]....
        /*0a4c*/ 	.word	0xffffffff


	//   ....[71]....
        /*0a50*/ 	.word	0xffffffff


	//   ....[72]....
        /*0a54*/ 	.word	0xffffffff


	//   ....[73]....
        /*0a58*/ 	.word	0xffffffff


	//   ....[74]....
        /*0a5c*/ 	.word	0xffffffff


	//   ....[75]....
        /*0a60*/ 	.word	0xffffffff


	//   ....[76]....
        /*0a64*/ 	.word	0xffffffff


	//   ....[77]....
        /*0a68*/ 	.word	0xffffffff


	//   ....[78]....
        /*0a6c*/ 	.word	0xffffffff


	//   ....[79]....
        /*0a70*/ 	.word	0xffffffff


	//   ....[80]....
        /*0a74*/ 	.word	0xffffffff


	//   ....[81]....
        /*0a78*/ 	.word	0xffffffff


	//   ....[82]....
        /*0a7c*/ 	.word	0xffffffff


	//   ....[83]....
        /*0a80*/ 	.word	0xffffffff


	//   ....[84]....
        /*0a84*/ 	.word	0xffffffff


	//   ....[85]....
        /*0a88*/ 	.word	0xffffffff


	//   ....[86]....
        /*0a8c*/ 	.word	0xffffffff


	//   ....[87]....
        /*0a90*/ 	.word	0xffffffff


	//   ....[88]....
        /*0a94*/ 	.word	0xffffffff


	//   ....[89]....
        /*0a98*/ 	.word	0xffffffff


	//   ....[90]....
        /*0a9c*/ 	.word	0xffffffff


	//   ....[91]....
        /*0aa0*/ 	.word	0xffffffff


	//   ....[92]....
        /*0aa4*/ 	.word	0xffffffff


	//   ....[93]....
        /*0aa8*/ 	.word	0xffffffff


	//   ....[94]....
        /*0aac*/ 	.word	0xffffffff


	//   ....[95]....
        /*0ab0*/ 	.word	0xffffffff


	//   ....[96]....
        /*0ab4*/ 	.word	0xffffffff


	//   ....[97]....
        /*0ab8*/ 	.word	0xffffffff


	//   ....[98]....
        /*0abc*/ 	.word	0xffffffff


	//   ....[99]....
        /*0ac0*/ 	.word	0xffffffff


	//   ....[100]....
        /*0ac4*/ 	.word	0xffffffff


	//   ....[101]....
        /*0ac8*/ 	.word	0xffffffff


	//   ....[102]....
        /*0acc*/ 	.word	0xffffffff


	//   ....[103]....
        /*0ad0*/ 	.word	0xffffffff


	//   ....[104]....
        /*0ad4*/ 	.word	0xffffffff


	//   ....[105]....
        /*0ad8*/ 	.word	0xffffffff


	//   ....[106]....
        /*0adc*/ 	.word	0xffffffff


	//   ....[107]....
        /*0ae0*/ 	.word	0xffffffff


	//   ....[108]....
        /*0ae4*/ 	.word	0xffffffff


	//   ....[109]....
        /*0ae8*/ 	.word	0xffffffff


	//   ....[110]....
        /*0aec*/ 	.word	0xffffffff


	//   ....[111]....
        /*0af0*/ 	.word	0xffffffff


	//   ....[112]....
        /*0af4*/ 	.word	0xffffffff


	//   ....[113]....
        /*0af8*/ 	.word	0xffffffff


	//   ....[114]....
        /*0afc*/ 	.word	0xffffffff


	//   ....[115]....
        /*0b00*/ 	.word	0xffffffff


	//   ....[116]....
        /*0b04*/ 	.word	0xffffffff


	//   ....[117]....
        /*0b08*/ 	.word	0xffffffff


	//   ....[118]....
        /*0b0c*/ 	.word	0xffffffff


	//   ....[119]....
        /*0b10*/ 	.word	0xffffffff


	//   ....[120]....
        /*0b14*/ 	.word	0xffffffff


	//   ....[121]....
        /*0b18*/ 	.word	0xffffffff


	//   ....[122]....
        /*0b1c*/ 	.word	0xffffffff


	//   ....[123]....
        /*0b20*/ 	.word	0xffffffff


	//   ....[124]....
        /*0b24*/ 	.word	0xffffffff


	//   ....[125]....
        /*0b28*/ 	.word	0xffffffff


	//   ....[126]....
        /*0b2c*/ 	.word	0xffffffff


	//   ....[127]....
        /*0b30*/ 	.word	0xffffffff


	//   ....[128]....
        /*0b34*/ 	.word	0xffffffff


	//   ....[129]....
        /*0b38*/ 	.word	0xffffffff


	//   ....[130]....
        /*0b3c*/ 	.word	0xffffffff


	//   ....[131]....
        /*0b40*/ 	.word	0xffffffff


	//   ....[132]....
        /*0b44*/ 	.word	0xffffffff


	//   ....[133]....
        /*0b48*/ 	.word	0xffffffff


	//   ....[134]....
        /*0b4c*/ 	.word	0xffffffff


	//   ....[135]....
        /*0b50*/ 	.word	0xffffffff


	//   ....[136]....
        /*0b54*/ 	.word	0xffffffff


	//   ....[137]....
        /*0b58*/ 	.word	0xffffffff


	//   ....[138]....
        /*0b5c*/ 	.word	0xffffffff


	//   ....[139]....
        /*0b60*/ 	.word	0xffffffff


	//   ....[140]....
        /*0b64*/ 	.word	0xffffffff


	//   ....[141]....
        /*0b68*/ 	.word	0xffffffff


	//   ....[142]....
        /*0b6c*/ 	.word	0xffffffff


	//   ....[143]....
        /*0b70*/ 	.word	0xffffffff


	//   ....[144]....
        /*0b74*/ 	.word	0xffffffff


	//   ....[145]....
        /*0b78*/ 	.word	0xffffffff


	//   ....[146]....
        /*0b7c*/ 	.word	0xffffffff


	//   ....[147]....
        /*0b80*/ 	.word	0xffffffff


	//   ....[148]....
        /*0b84*/ 	.word	0xffffffff


	//   ....[149]....
        /*0b88*/ 	.word	0xffffffff


	//   ....[150]....
        /*0b8c*/ 	.word	0xffffffff


	//   ....[151]....
        /*0b90*/ 	.word	0xffffffff


	//   ....[152]....
        /*0b94*/ 	.word	0xffffffff


	//   ....[153]....
        /*0b98*/ 	.word	0xffffffff


	//   ....[154]....
        /*0b9c*/ 	.word	0xffffffff


	//   ....[155]....
        /*0ba0*/ 	.word	0xffffffff


	//   ....[156]....
        /*0ba4*/ 	.word	0xffffffff


	//   ....[157]....
        /*0ba8*/ 	.word	0xffffffff


	//   ....[158]....
        /*0bac*/ 	.word	0xffffffff


	//   ....[159]....
        /*0bb0*/ 	.word	0xffffffff


	//   ....[160]....
        /*0bb4*/ 	.word	0xffffffff


	//   ....[161]....
        /*0bb8*/ 	.word	0xffffffff


	//   ....[162]....
        /*0bbc*/ 	.word	0xffffffff


	//   ....[163]....
        /*0bc0*/ 	.word	0xffffffff


	//   ....[164]....
        /*0bc4*/ 	.word	0xffffffff


	//   ....[165]....
        /*0bc8*/ 	.word	0xffffffff


	//   ....[166]....
        /*0bcc*/ 	.word	0xffffffff


	//   ....[167]....
        /*0bd0*/ 	.word	0xffffffff


	//   ....[168]....
        /*0bd4*/ 	.word	0xffffffff


	//   ....[169]....
        /*0bd8*/ 	.word	0xffffffff


	//   ....[170]....
        /*0bdc*/ 	.word	0xffffffff


	//   ....[171]....
        /*0be0*/ 	.word	0xffffffff


	//   ....[172]....
        /*0be4*/ 	.word	0xffffffff


	//   ....[173]....
        /*0be8*/ 	.word	0xffffffff


	//   ....[174]....
        /*0bec*/ 	.word	0xffffffff


	//   ....[175]....
        /*0bf0*/ 	.word	0xffffffff


	//   ....[176]....
        /*0bf4*/ 	.word	0xffffffff


	//   ....[177]....
        /*0bf8*/ 	.word	0xffffffff


	//   ....[178]....
        /*0bfc*/ 	.word	0xffffffff


	//   ....[179]....
        /*0c00*/ 	.word	0xffffffff


	//   ....[180]....
        /*0c04*/ 	.word	0xffffffff


	//   ....[181]....
        /*0c08*/ 	.word	0xffffffff


	//   ....[182]....
        /*0c0c*/ 	.word	0xffffffff


	//   ....[183]....
        /*0c10*/ 	.word	0xffffffff


	//   ....[184]....
        /*0c14*/ 	.word	0xffffffff


	//   ....[185]....
        /*0c18*/ 	.word	0x0500000f


	//   ....[186]....
        /*0c1c*/ 	.word	0x0500000f


	//   ....[187]....
        /*0c20*/ 	.word	0x0500000f


	//   ....[188]....
        /*0c24*/ 	.word	0x0500000f


	//   ....[189]....
        /*0c28*/ 	.word	0x0500000f


	//   ....[190]....
        /*0c2c*/ 	.word	0x0500000f


	//   ....[191]....
        /*0c30*/ 	.word	0x0500000f


	//   ....[192]....
        /*0c34*/ 	.word	0x0500000f


	//   ....[193]....
        /*0c38*/ 	.word	0x0500000f


	//   ....[194]....
        /*0c3c*/ 	.word	0x0500000f


	//   ....[195]....
        /*0c40*/ 	.word	0x0500000f


	//   ....[196]....
        /*0c44*/ 	.word	0x0500000f


	//   ....[197]....
        /*0c48*/ 	.word	0x0500000f


	//   ....[198]....
        /*0c4c*/ 	.word	0x0500000f


	//   ....[199]....
        /*0c50*/ 	.word	0x0500000f


	//   ....[200]....
        /*0c54*/ 	.word	0x0500000f


	//   ....[201]....
        /*0c58*/ 	.word	0x0500000f


	//   ....[202]....
        /*0c5c*/ 	.word	0x0500000f


	//   ....[203]....
        /*0c60*/ 	.word	0x0500000f


	//   ....[204]....
        /*0c64*/ 	.word	0x0500000f


	//   ....[205]....
        /*0c68*/ 	.word	0x0500000f


	//   ....[206]....
        /*0c6c*/ 	.word	0x0500000f


	//   ....[207]....
        /*0c70*/ 	.word	0x0500000f


	//   ....[208]....
        /*0c74*/ 	.word	0x0500000f


	//   ....[209]....
        /*0c78*/ 	.word	0x0500000f


	//   ....[210]....
        /*0c7c*/ 	.word	0x0500000f


	//   ....[211]....
        /*0c80*/ 	.word	0x0500000f


	//   ....[212]....
        /*0c84*/ 	.word	0x0500000f


	//   ....[213]....
        /*0c88*/ 	.word	0x0500000f


	//   ....[214]....
        /*0c8c*/ 	.word	0x0500000f


	//   ....[215]....
        /*0c90*/ 	.word	0x0500000f


	//   ....[216]....
        /*0c94*/ 	.word	0x0500000f


	//   ....[217]....
        /*0c98*/ 	.word	0x0500000f


	//   ....[218]....
        /*0c9c*/ 	.word	0x0500000f


	//   ....[219]....
        /*0ca0*/ 	.word	0x0500000f


	//   ....[220]....
        /*0ca4*/ 	.word	0x0500000f


	//   ....[221]....
        /*0ca8*/ 	.word	0x0500000f


	//   ....[222]....
        /*0cac*/ 	.word	0x0500000f


	//   ....[223]....
        /*0cb0*/ 	.word	0x0500000f


	//   ....[224]....
        /*0cb4*/ 	.word	0x0500000f


	//   ....[225]....
        /*0cb8*/ 	.word	0x0500000f


	//   ....[226]....
        /*0cbc*/ 	.word	0x0500000f


	//   ....[227]....
        /*0cc0*/ 	.word	0x0500000f


	//   ....[228]....
        /*0cc4*/ 	.word	0x0500000f


	//   ....[229]....
        /*0cc8*/ 	.word	0x0500000f


	//   ....[230]....
        /*0ccc*/ 	.word	0x0500000f


	//   ....[231]....
        /*0cd0*/ 	.word	0x0500000f


	//   ....[232]....
        /*0cd4*/ 	.word	0x0500000f


	//   ....[233]....
        /*0cd8*/ 	.word	0x0500000f


	//   ....[234]....
        /*0cdc*/ 	.word	0x0500000f


	//   ....[235]....
        /*0ce0*/ 	.word	0x0500000f


	//   ....[236]....
        /*0ce4*/ 	.word	0x0500000f


	//   ....[237]....
        /*0ce8*/ 	.word	0x0500000f


	//   ....[238]....
        /*0cec*/ 	.word	0x0500000f


	//   ....[239]....
        /*0cf0*/ 	.word	0x0500000f


	//   ....[240]....
        /*0cf4*/ 	.word	0x0500000f


	//   ....[241]....
        /*0cf8*/ 	.word	0x0500000f


	//   ....[242]....
        /*0cfc*/ 	.word	0x0500000f


	//   ....[243]....
        /*0d00*/ 	.word	0x0500000f


	//   ....[244]....
        /*0d04*/ 	.word	0x0500000f


	//   ....[245]....
        /*0d08*/ 	.word	0x0500000f


	//   ....[246]....
        /*0d0c*/ 	.word	0x0500000f


	//   ....[247]....
        /*0d10*/ 	.word	0x0500000f


	//   ....[248]....
        /*0d14*/ 	.word	0x0500000f


	//   ....[249]....
        /*0d18*/ 	.word	0x0500000f


	//   ....[250]....
        /*0d1c*/ 	.word	0x0500000f


	//   ....[251]....
        /*0d20*/ 	.word	0x0500000f


	//   ....[252]....
        /*0d24*/ 	.word	0x0500000f


	//   ....[253]....
        /*0d28*/ 	.word	0x0500000f


	//   ....[254]....
        /*0d2c*/ 	.word	0x0500000f


	//   ....[255]....
        /*0d30*/ 	.word	0x0500000f


	//   ....[0]....
        /*0d34*/ 	.word	0x0500000f


	//   ....[1]....
        /*0d38*/ 	.word	0x0500000f


	//   ....[2]....
        /*0d3c*/ 	.word	0x0500000f


	//   ....[3]....
        /*0d40*/ 	.word	0x0500000f


	//   ....[4]....
        /*0d44*/ 	.word	0x0500000f


	//   ....[5]....
        /*0d48*/ 	.word	0x0500000f


	//   ....[6]....
        /*0d4c*/ 	.word	0x0500000f


	//   ....[7]....
        /*0d50*/ 	.word	0x0500000f


	//   ....[8]....
        /*0d54*/ 	.word	0x0500000f


	//   ....[9]....
        /*0d58*/ 	.word	0x0500000f


	//   ....[10]....
        /*0d5c*/ 	.word	0x0500000f


	//   ....[11]....
        /*0d60*/ 	.word	0x0500000f


	//   ....[12]....
        /*0d64*/ 	.word	0x0500000f


	//   ....[13]....
        /*0d68*/ 	.word	0x0500000f


	//   ....[14]....
        /*0d6c*/ 	.word	0x0500000f


	//   ....[15]....
        /*0d70*/ 	.word	0x0500000f


	//   ....[16]....
        /*0d74*/ 	.word	0x0500000f


	//   ....[17]....
        /*0d78*/ 	.word	0x0500000f


	//   ....[18]....
        /*0d7c*/ 	.word	0x0500000f


	//   ....[19]....
        /*0d80*/ 	.word	0x0500000f


	//   ....[20]....
        /*0d84*/ 	.word	0x0500000f


	//   ....[21]....
        /*0d88*/ 	.word	0x0500000f


	//   ....[22]....
        /*0d8c*/ 	.word	0x0500000f


	//   ....[23]....
        /*0d90*/ 	.word	0x0500000f


	//   ....[24]....
        /*0d94*/ 	.word	0x0500000f


	//   ....[25]....
        /*0d98*/ 	.word	0x0500000f


	//   ....[26]....
        /*0d9c*/ 	.word	0x0500000f


	//   ....[27]....
        /*0da0*/ 	.word	0x0500000f


	//   ....[28]....
        /*0da4*/ 	.word	0x0500000f


	//   ....[29]....
        /*0da8*/ 	.word	0x0500000f


	//   ....[30]....
        /*0dac*/ 	.word	0x0500000f


	//   ....[31]....
        /*0db0*/ 	.word	0x0500000f


	//   ....[32]....
        /*0db4*/ 	.word	0x0500000f


	//   ....[33]....
        /*0db8*/ 	.word	0x0500000f


	//   ....[34]....
        /*0dbc*/ 	.word	0x0500000f


	//   ....[35]....
        /*0dc0*/ 	.word	0x0500000f


	//   ....[36]....
        /*0dc4*/ 	.word	0x0500000f


	//   ....[37]....
        /*0dc8*/ 	.word	0x0500000f


	//   ....[38]....
        /*0dcc*/ 	.word	0x0500000f


	//   ....[39]....
        /*0dd0*/ 	.word	0x0500000f


	//   ....[40]....
        /*0dd4*/ 	.word	0x0500000f


	//   ....[41]....
        /*0dd8*/ 	.word	0x0500000f


	//   ....[42]....
        /*0ddc*/ 	.word	0x0500000f


	//   ....[43]....
        /*0de0*/ 	.word	0x0500000f


	//   ....[44]....
        /*0de4*/ 	.word	0x0500000f


	//   ....[45]....
        /*0de8*/ 	.word	0x0500000f


	//   ....[46]....
        /*0dec*/ 	.word	0x0500000f


	//   ....[47]....
        /*0df0*/ 	.word	0x0500000f


	//   ....[48]....
        /*0df4*/ 	.word	0x0500000f


	//   ....[49]....
        /*0df8*/ 	.word	0x0500000f


	//   ....[50]....
        /*0dfc*/ 	.word	0x0500000f


	//   ....[51]....
        /*0e00*/ 	.word	0x0500000f


	//   ....[52]....
        /*0e04*/ 	.word	0x0500000f


	//   ....[53]....
        /*0e08*/ 	.word	0x0500000f


	//   ....[54]....
        /*0e0c*/ 	.word	0x0500000f


	//   ....[55]....
        /*0e10*/ 	.word	0x0500000f


	//   ....[56]....
        /*0e14*/ 	.word	0x0500000f


	//   ....[57]....
        /*0e18*/ 	.word	0x0500000f


	//   ....[58]....
        /*0e1c*/ 	.word	0x0500000f


	//   ....[59]....
        /*0e20*/ 	.word	0x0500000f


	//   ....[60]....
        /*0e24*/ 	.word	0x0500000f


	//   ....[61]....
        /*0e28*/ 	.word	0x0500000f


	//   ....[62]....
        /*0e2c*/ 	.word	0x0500000f


	//----- nvinfo : EIATTR_COOP_GROUP_INSTR_OFFSETS
	.align		4
.L_1540:
        /*0e30*/ 	.byte	0x04, 0x28
        /*0e32*/ 	.short	(.L_1542 - .L_1541)


	//   ....[0]....
.L_1541:
        /*0e34*/ 	.word	0x00000070


	//   ....[1]....
        /*0e38*/ 	.word	0x00000140


	//   ....[2]....
        /*0e3c*/ 	.word	0x00000190


	//   ....[3]....
        /*0e40*/ 	.word	0x000003c0


	//   ....[4]....
        /*0e44*/ 	.word	0x00000520


	//   ....[5]....
        /*0e48*/ 	.word	0x00000640


	//   ....[6]....
        /*0e4c*/ 	.word	0x000007a0


	//   ....[7]....
        /*0e50*/ 	.word	0x00003810


	//   ....[8]....
        /*0e54*/ 	.word	0x00003820


	//   ....[9]....
        /*0e58*/ 	.word	0x00003f20


	//   ....[10]....
        /*0e5c*/ 	.word	0x00003f30


	//   ....[11]....
        /*0e60*/ 	.word	0x00004af0


	//   ....[12]....
        /*0e64*/ 	.word	0x00004b00


	//   ....[13]....
        /*0e68*/ 	.word	0x00005280


	//   ....[14]....
        /*0e6c*/ 	.word	0x00005290


	//   ....[15]....
        /*0e70*/ 	.word	0x00005c50


	//   ....[16]....
        /*0e74*/ 	.word	0x00005c60


	//   ....[17]....
        /*0e78*/ 	.word	0x00005d70


	//   ....[18]....
        /*0e7c*/ 	.word	0x00005d80


	//   ....[19]....
        /*0e80*/ 	.word	0x00006120


	//   ....[20]....
        /*0e84*/ 	.word	0x00006150


	//   ....[21]....
        /*0e88*/ 	.word	0x00006420


	//   ....[22]....
        /*0e8c*/ 	.word	0x00006440


	//   ....[23]....
        /*0e90*/ 	.word	0x00007090


	//   ....[24]....
        /*0e94*/ 	.word	0x00007800


	//   ....[25]....
        /*0e98*/ 	.word	0x00007810


	//   ....[26]....
        /*0e9c*/ 	.word	0x00007820


	//   ....[27]....
        /*0ea0*/ 	.word	0x00007830


	//   ....[28]....
        /*0ea4*/ 	.word	0x00007b40


	//   ....[29]....
        /*0ea8*/ 	.word	0x00007b50


	//   ....[30]....
        /*0eac*/ 	.word	0x00007b60


	//   ....[31]....
        /*0eb0*/ 	.word	0x00007b70


	//   ....[32]....
        /*0eb4*/ 	.word	0x00008d70


	//   ....[33]....
        /*0eb8*/ 	.word	0x00008d90


	//   ....[34]....
        /*0ebc*/ 	.word	0x00008da0


	//   ....[35]....
        /*0ec0*/ 	.word	0x00008db0


	//   ....[36]....
        /*0ec4*/ 	.word	0x00008ea0


	//   ....[37]....
        /*0ec8*/ 	.word	0x00008ec0


	//   ....[38]....
        /*0ecc*/ 	.word	0x00008f50


	//   ....[39]....
        /*0ed0*/ 	.word	0x00008f90


	//   ....[40]....
        /*0ed4*/ 	.word	0x0000a5a0


	//   ....[41]....
        /*0ed8*/ 	.word	0x0000a5d0


	//   ....[42]....
        /*0edc*/ 	.word	0x0000aa90


	//   ....[43]....
        /*0ee0*/ 	.word	0x0000ab90


	//   ....[44]....
        /*0ee4*/ 	.word	0x0000b140


	//   ....[45]....
        /*0ee8*/ 	.word	0x0000b1b0


	//   ....[46]....
        /*0eec*/ 	.word	0x0000c480


	//   ....[47]....
        /*0ef0*/ 	.word	0x0000c4a0


	//   ....[48]....
        /*0ef4*/ 	.word	0x0000cb70


	//   ....[49]....
        /*0ef8*/ 	.word	0x0000cb90


	//   ....[50]....
        /*0efc*/ 	.word	0x0000d050


	//   ....[51]....
        /*0f00*/ 	.word	0x0000d0a0


	//   ....[52]....
        /*0f04*/ 	.word	0x0000ec90


	//   ....[53]....
        /*0f08*/ 	.word	0x0000ecb0


	//   ....[54]....
        /*0f0c*/ 	.word	0x0000f590


	//   ....[55]....
        /*0f10*/ 	.word	0x0000f5e0


	//   ....[56]....
        /*0f14*/ 	.word	0x00010690


	//   ....[57]....
        /*0f18*/ 	.word	0x00010720


	//   ....[58]....
        /*0f1c*/ 	.word	0x000107d0


	//   ....[59]....
        /*0f20*/ 	.word	0x000109a0


	//   ....[60]....
        /*0f24*/ 	.word	0x000121e0


	//   ....[61]....
        /*0f28*/ 	.word	0x00012200


	//   ....[62]....
        /*0f2c*/ 	.word	0x00012210


	//   ....[63]....
        /*0f30*/ 	.word	0x00012220


	//   ....[64]....
        /*0f34*/ 	.word	0x00012c40


	//   ....[65]....
        /*0f38*/ 	.word	0x00012c50


	//   ....[66]....
        /*0f3c*/ 	.word	0x00012e80


	//   ....[67]....
        /*0f40*/ 	.word	0x00012e90


	//   ....[68]....
        /*0f44*/ 	.word	0x000130c0


	//   ....[69]....
        /*0f48*/ 	.word	0x000130d0


	//   ....[70]....
        /*0f4c*/ 	.word	0x00013300


	//   ....[71]....
        /*0f50*/ 	.word	0x00013310


	//   ....[72]....
        /*0f54*/ 	.word	0x000137e0


	//   ....[73]....
        /*0f58*/ 	.word	0x000137f0


	//   ....[74]....
        /*0f5c*/ 	.word	0x00014470


	//   ....[75]....
        /*0f60*/ 	.word	0x00014480


	//   ....[76]....
        /*0f64*/ 	.word	0x00015a20


	//   ....[77]....
        /*0f68*/ 	.word	0x00015a30


	//   ....[78]....
        /*0f6c*/ 	.word	0x00015c70


	//   ....[79]....
        /*0f70*/ 	.word	0x00015c80


	//   ....[80]....
        /*0f74*/ 	.word	0x00015eb0


	//   ....[81]....
        /*0f78*/ 	.word	0x00015ec0


	//   ....[82]....
        /*0f7c*/ 	.word	0x000160f0


	//   ....[83]....
        /*0f80*/ 	.word	0x00016100


	//   ....[84]....
        /*0f84*/ 	.word	0x00016390


	//   ....[85]....
        /*0f88*/ 	.word	0x00016580


	//   ....[86]....
        /*0f8c*/ 	.word	0x000165b0


	//   ....[87]....
        /*0f90*/ 	.word	0x000165e0


	//   ....[88]....
        /*0f94*/ 	.word	0x00016610


	//   ....[89]....
        /*0f98*/ 	.word	0x00016640


	//   ....[90]....
        /*0f9c*/ 	.word	0x00016670


	//   ....[91]....
        /*0fa0*/ 	.word	0x00016800


	//   ....[92]....
        /*0fa4*/ 	.word	0x00016830


	//   ....[93]....
        /*0fa8*/ 	.word	0x00016860


	//   ....[94]....
        /*0fac*/ 	.word	0x00016890


	//   ....[95]....
        /*0fb0*/ 	.word	0x000168c0


	//   ....[96]....
        /*0fb4*/ 	.word	0x000168f0


	//   ....[97]....
        /*0fb8*/ 	.word	0x00016980


	//   ....[98]....
        /*0fbc*/ 	.word	0x000169b0


	//   ....[99]....
        /*0fc0*/ 	.word	0x000169c0


	//   ....[100]....
        /*0fc4*/ 	.word	0x00016a00


	//   ....[101]....
        /*0fc8*/ 	.word	0x00017ec0


	//   ....[102]....
        /*0fcc*/ 	.word	0x00019fc0


	//   ....[103]....
        /*0fd0*/ 	.word	0x00019fe0


	//   ....[104]....
        /*0fd4*/ 	.word	0x0001a070


	//   ....[105]....
        /*0fd8*/ 	.word	0x0001a090


	//   ....[106]....
        /*0fdc*/ 	.word	0x0001a110


	//   ....[107]....
        /*0fe0*/ 	.word	0x0001a130


	//   ....[108]....
        /*0fe4*/ 	.word	0x0001a1b0


	//   ....[109]....
        /*0fe8*/ 	.word	0x0001a1d0


	//   ....[110]....
        /*0fec*/ 	.word	0x0001a250


	//   ....[111]....
        /*0ff0*/ 	.word	0x0001a270


	//   ....[112]....
        /*0ff4*/ 	.word	0x0001a280


	//   ....[113]....
        /*0ff8*/ 	.word	0x0001a290


	//   ....[114]....
        /*0ffc*/ 	.word	0x0001aae0


	//   ....[115]....
        /*1000*/ 	.word	0x0001ab10


	//   ....[116]....
        /*1004*/ 	.word	0x0001abd0


	//   ....[117]....
        /*1008*/ 	.word	0x0001abe0


	//   ....[118]....
        /*100c*/ 	.word	0x0001ac70


	//   ....[119]....
        /*1010*/ 	.word	0x0001ac80


	//   ....[120]....
        /*1014*/ 	.word	0x0001ad10


	//   ....[121]....
        /*1018*/ 	.word	0x0001ad20


	//   ....[122]....
        /*101c*/ 	.word	0x0001adb0


	//   ....[123]....
        /*1020*/ 	.word	0x0001adc0


	//   ....[124]....
        /*1024*/ 	.word	0x0001ae50


	//   ....[125]....
        /*1028*/ 	.word	0x0001ae60


	//   ....[126]....
        /*102c*/ 	.word	0x0001aee0


	//   ....[127]....
        /*1030*/ 	.word	0x0001aef0


	//   ....[128]....
        /*1034*/ 	.word	0x0001af00


	//   ....[129]....
        /*1038*/ 	.word	0x0001af10


	//   ....[130]....
        /*103c*/ 	.word	0x0001b370


	//   ....[131]....
        /*1040*/ 	.word	0x0001b3a0


	//   ....[132]....
        /*1044*/ 	.word	0x0001b3f0


	//   ....[133]....
        /*1048*/ 	.word	0x0001b4b0


	//   ....[134]....
        /*104c*/ 	.word	0x0001b4c0


	//   ....[135]....
        /*1050*/ 	.word	0x0001b4f0


	//   ....[136]....
        /*1054*/ 	.word	0x0001b580


	//   ....[137]....
        /*1058*/ 	.word	0x0001b630


	//   ....[138]....
        /*105c*/ 	.word	0x0001b640


	//   ....[139]....
        /*1060*/ 	.word	0x0001b670


	//   ....[140]....
        /*1064*/ 	.word	0x0001b680


	//   ....[141]....
        /*1068*/ 	.word	0x0001b710


	//   ....[142]....
        /*106c*/ 	.word	0x0001be20


	//   ....[143]....
        /*1070*/ 	.word	0x0001be40


	//   ....[144]....
        /*1074*/ 	.word	0x0001be90


	//   ....[145]....
        /*1078*/ 	.word	0x0001bea0


	//   ....[146]....
        /*107c*/ 	.word	0x0001bee0


	//   ....[147]....
        /*1080*/ 	.word	0x0001bef0


	//   ....[148]....
        /*1084*/ 	.word	0x0001bf30


	//   ....[149]....
        /*1088*/ 	.word	0x0001bf40


	//   ....[150]....
        /*108c*/ 	.word	0x0001bf80


	//   ....[151]....
        /*1090*/ 	.word	0x0001bf90


	//   ....[152]....
        /*1094*/ 	.word	0x0001bfa0


	//   ....[153]....
        /*1098*/ 	.word	0x0001bfe0


	//   ....[154]....
        /*109c*/ 	.word	0x0001c300


	//   ....[155]....
        /*10a0*/ 	.word	0x0001c320


	//   ....[156]....
        /*10a4*/ 	.word	0x0001c330


	//   ....[157]....
        /*10a8*/ 	.word	0x0001c340


	//   ....[158]....
        /*10ac*/ 	.word	0x0001c360


	//   ....[159]....
        /*10b0*/ 	.word	0x0001c3d0


	//   ....[160]....
        /*10b4*/ 	.word	0x0001c440


	//   ....[161]....
        /*10b8*/ 	.word	0x0001c460


	//   ....[162]....
        /*10bc*/ 	.word	0x0001c470


	//   ....[163]....
        /*10c0*/ 	.word	0x0001c4d0


	//   ....[164]....
        /*10c4*/ 	.word	0x0001c4f0


	//   ....[165]....
        /*10c8*/ 	.word	0x0001c550


	//   ....[166]....
        /*10cc*/ 	.word	0x0001ca90


	//   ....[167]....
        /*10d0*/ 	.word	0x0001cac0


	//   ....[168]....
        /*10d4*/ 	.word	0x0001cb20


	//   ....[169]....
        /*10d8*/ 	.word	0x0001cb50


	//   ....[170]....
        /*10dc*/ 	.word	0x0001cb80


	//   ....[171]....
        /*10e0*/ 	.word	0x0001cbb0


	//   ....[172]....
        /*10e4*/ 	.word	0x0001cbe0


	//   ....[173]....
        /*10e8*/ 	.word	0x0001cc10


	//   ....[174]....
        /*10ec*/ 	.word	0x0001cdb0


	//   ....[175]....
        /*10f0*/ 	.word	0x0001cde0


	//   ....[176]....
        /*10f4*/ 	.word	0x0001ce10


	//   ....[177]....
        /*10f8*/ 	.word	0x0001ce40


	//   ....[178]....
        /*10fc*/ 	.word	0x0001ce70


	//   ....[179]....
        /*1100*/ 	.word	0x0001cea0


	//   ....[180]....
        /*1104*/ 	.word	0x0001cf60


	//   ....[181]....
        /*1108*/ 	.word	0x0001cf80


	//   ....[182]....
        /*110c*/ 	.word	0x0001cfa0


	//   ....[183]....
        /*1110*/ 	.word	0x0001d000


	//   ....[184]....
        /*1114*/ 	.word	0x0001da20


	//   ....[185]....
        /*1118*/ 	.word	0x0001dd40


	//   ....[186]....
        /*111c*/ 	.word	0x0001ddd0


	//   ....[187]....
        /*1120*/ 	.word	0x0001de60


	//   ....[188]....
        /*1124*/ 	.word	0x0001def0


	//   ....[189]....
        /*1128*/ 	.word	0x0001dfd0


	//   ....[190]....
        /*112c*/ 	.word	0x0001e060


	//   ....[191]....
        /*1130*/ 	.word	0x0001e100


	//   ....[192]....
        /*1134*/ 	.word	0x0001e190


	//   ....[193]....
        /*1138*/ 	.word	0x0001e280


	//   ....[194]....
        /*113c*/ 	.word	0x0001e310


	//   ....[195]....
        /*1140*/ 	.word	0x0001e3b0


	//   ....[196]....
        /*1144*/ 	.word	0x0001e440


	//   ....[197]....
        /*1148*/ 	.word	0x0001e520


	//   ....[198]....
        /*114c*/ 	.word	0x0001e5c0


	//   ....[199]....
        /*1150*/ 	.word	0x0001e650


	//   ....[200]....
        /*1154*/ 	.word	0x0001e6a0


	//   ....[201]....
        /*1158*/ 	.word	0x0001e6f0


	//   ....[202]....
        /*115c*/ 	.word	0x0001e790


	//   ....[203]....
        /*1160*/ 	.word	0x0001e820


	//   ....[204]....
        /*1164*/ 	.word	0x0001e870


	//   ....[205]....
        /*1168*/ 	.word	0x0001e8c0


	//   ....[206]....
        /*116c*/ 	.word	0x0001e9c0


	//   ....[207]....
        /*1170*/ 	.word	0x0001ea70


	//   ....[208]....
        /*1174*/ 	.word	0x0001eaf0


	//   ....[209]....
        /*1178*/ 	.word	0x0001eb60


	//   ....[210]....
        /*117c*/ 	.word	0x0001ec80


	//   ....[211]....
        /*1180*/ 	.word	0x0001edb0


	//   ....[212]....
        /*1184*/ 	.word	0x0001ee80


	//   ....[213]....
        /*1188*/ 	.word	0x0001eed0


	//   ....[214]....
        /*118c*/ 	.word	0x0001f180


	//   ....[215]....
        /*1190*/ 	.word	0x0001f1d0


	//   ....[216]....
        /*1194*/ 	.word	0x0001f260


	//   ....[217]....
        /*1198*/ 	.word	0x0001f2f0


	//   ....[218]....
        /*119c*/ 	.word	0x0001f380


	//   ....[219]....
        /*11a0*/ 	.word	0x0001f410


	//   ....[220]....
        /*11a4*/ 	.word	0x0001f4a0


	//   ....[221]....
        /*11a8*/ 	.word	0x0001f530


	//   ....[222]....
        /*11ac*/ 	.word	0x0001f5b0


	//   ....[223]....
        /*11b0*/ 	.word	0x0001f600


	//   ....[224]....
        /*11b4*/ 	.word	0x0001f6a0


	//   ....[225]....
        /*11b8*/ 	.word	0x0001f730


	//   ....[226]....
        /*11bc*/ 	.word	0x0001f7c0


	//   ....[227]....
        /*11c0*/ 	.word	0x0001f810


	//   ....[228]....
        /*11c4*/ 	.word	0x0001f8b0


	//   ....[229]....
        /*11c8*/ 	.word	0x0001f940


	//   ....[230]....
        /*11cc*/ 	.word	0x0001f9e0


	//   ....[231]....
        /*11d0*/ 	.word	0x0001fa70


	//   ....[232]....
        /*11d4*/ 	.word	0x0001fb10


	//   ....[233]....
        /*11d8*/ 	.word	0x0001fba0


	//   ....[234]....
        /*11dc*/ 	.word	0x0001fc70


	//   ....[235]....
        /*11e0*/ 	.word	0x0001ff50


	//   ....[236]....
        /*11e4*/ 	.word	0x00020040


	//   ....[237]....
        /*11e8*/ 	.word	0x000200e0


	//   ....[238]....
        /*11ec*/ 	.word	0x00020140


	//   ....[239]....
        /*11f0*/ 	.word	0x00020230


	//   ....[240]....
        /*11f4*/ 	.word	0x000202a0


	//   ....[241]....
        /*11f8*/ 	.word	0x00020390


	//   ....[242]....
        /*11fc*/ 	.word	0x00020400


	//   ....[243]....
        /*1200*/ 	.word	0x000204f0


	//   ....[244]....
        /*1204*/ 	.word	0x00020560


	//   ....[245]....
        /*1208*/ 	.word	0x00020650


	//   ....[246]....
        /*120c*/ 	.word	0x000206c0


	//   ....[247]....
        /*1210*/ 	.word	0x00020760


	//   ....[248]....
        /*1214*/ 	.word	0x00020850


	//   ....[249]....
        /*1218*/ 	.word	0x000208c0


	//   ....[250]....
        /*121c*/ 	.word	0x00020920


	//   ....[251]....
        /*1220*/ 	.word	0x00020a10


	//   ....[252]....
        /*1224*/ 	.word	0x00020a70


	//   ....[253]....
        /*1228*/ 	.word	0x00020b70


	//   ....[254]....
        /*122c*/ 	.word	0x00020bd0


	//   ....[255]....
        /*1230*/ 	.word	0x00020cd0


	//   ....[0]....
        /*1234*/ 	.word	0x00020d30


	//   ....[1]....
        /*1238*/ 	.word	0x00020e30


	//   ....[2]....
        /*123c*/ 	.word	0x00020e90


	//   ....[3]....
        /*1240*/ 	.word	0x00020f90


	//   ....[4]....
        /*1244*/ 	.word	0x00020ff0


	//   ....[5]....
        /*1248*/ 	.word	0x000210f0


	//   ....[6]....
        /*124c*/ 	.word	0x00021150


	//   ....[7]....
        /*1250*/ 	.word	0x000211f0


	//   ....[8]....
        /*1254*/ 	.word	0x00021370


	//   ....[9]....
        /*1258*/ 	.word	0x00021450


	//   ....[10]....
        /*125c*/ 	.word	0x00021500


	//   ....[11]....
        /*1260*/ 	.word	0x00021610


	//   ....[12]....
        /*1264*/ 	.word	0x00021670


	//   ....[13]....
        /*1268*/ 	.word	0x00021780


	//   ....[14]....
        /*126c*/ 	.word	0x000217e0


	//   ....[15]....
        /*1270*/ 	.word	0x000218f0


	//   ....[16]....
        /*1274*/ 	.word	0x00021950


	//   ....[17]....
        /*1278*/ 	.word	0x00021a60


	//   ....[18]....
        /*127c*/ 	.word	0x00021ac0


	//   ....[19]....
        /*1280*/ 	.word	0x00021b80


	//   ....[20]....
        /*1284*/ 	.word	0x00021ce0


	//   ....[21]....
        /*1288*/ 	.word	0x00021d80


	//   ....[22]....
        /*128c*/ 	.word	0x00021de0


	//   ....[23]....
        /*1290*/ 	.word	0x00021e90


	//   ....[24]....
        /*1294*/ 	.word	0x00021ef0


	//   ....[25]....
        /*1298*/ 	.word	0x00021fa0


	//   ....[26]....
        /*129c*/ 	.word	0x00022000


	//   ....[27]....
        /*12a0*/ 	.word	0x000220b0


	//   ....[28]....
        /*12a4*/ 	.word	0x00022110


	//   ....[29]....
        /*12a8*/ 	.word	0x000221c0


	//   ....[30]....
        /*12ac*/ 	.word	0x00022220


	//   ....[31]....
        /*12b0*/ 	.word	0x000222d0


	//   ....[32]....
        /*12b4*/ 	.word	0x000223c0


	//   ....[33]....
        /*12b8*/ 	.word	0x00022460


	//   ....[34]....
        /*12bc*/ 	.word	0x000224c0


	//   ....[35]....
        /*12c0*/ 	.word	0x00022590


	//   ....[36]....
        /*12c4*/ 	.word	0x000225f0


	//   ....[37]....
        /*12c8*/ 	.word	0x000226c0


	//   ....[38]....
        /*12cc*/ 	.word	0x00022720


	//   ....[39]....
        /*12d0*/ 	.word	0x000227f0


	//   ....[40]....
        /*12d4*/ 	.word	0x00022850


	//   ....[41]....
        /*12d8*/ 	.word	0x00022920


	//   ....[42]....
        /*12dc*/ 	.word	0x00022980


	//   ....[43]....
        /*12e0*/ 	.word	0x00022a50


	//   ....[44]....
        /*12e4*/ 	.word	0x00022ae0


	//   ....[45]....
        /*12e8*/ 	.word	0x00022b80


	//   ....[46]....
        /*12ec*/ 	.word	0x00022d00


	//   ....[47]....
        /*12f0*/ 	.word	0x00022d70


	//   ....[48]....
        /*12f4*/ 	.word	0x00022de0


	//   ....[49]....
        /*12f8*/ 	.word	0x00022e50


	//   ....[50]....
        /*12fc*/ 	.word	0x00022ec0


	//   ....[51]....
        /*1300*/ 	.word	0x00022f40


	//   ....[52]....
        /*1304*/ 	.word	0x00022fc0


	//   ....[53]....
        /*1308*/ 	.word	0x00023050


	//   ....[54]....
        /*130c*/ 	.word	0x000230c0


	//   ....[55]....
        /*1310*/ 	.word	0x00023130


	//   ....[56]....
        /*1314*/ 	.word	0x000231a0


	//   ....[57]....
        /*1318*/ 	.word	0x00023220


	//   ....[58]....
        /*131c*/ 	.word	0x00023290


	//   ....[59]....
        /*1320*/ 	.word	0x00023320


	//   ....[60]....
        /*1324*/ 	.word	0x00023380


	//   ....[61]....
        /*1328*/ 	.word	0x00023410


	//   ....[62]....
        /*132c*/ 	.word	0x00023540


	//----- nvinfo : EIATTR_REG_RECONFIG
	.align		4
.L_1542:
        /*1330*/ 	.byte	0x01, 0x54
	.zero		2


	//----- nvinfo : EIATTR_SYSCALL_OFFSETS
	.align		4
        /*1334*/ 	.byte	0x04, 0x46
        /*1336*/ 	.short	(.L_1544 - .L_1543)


	//   ....[0]....
.L_1543:
        /*1338*/ 	.word	0x00002400


	//   ....[1]....
        /*133c*/ 	.word	0x00002550


	//   ....[2]....
        /*1340*/ 	.word	0x00007230


	//   ....[3]....
        /*1344*/ 	.word	0x00007550


	//   ....[4]....
        /*1348*/ 	.word	0x00019600


	//   ....[5]....
        /*134c*/ 	.word	0x00019750


	//   ....[6]....
        /*1350*/ 	.word	0x00019840


	//   ....[7]....
        /*1354*/ 	.word	0x0001a740


	//----- nvinfo : EIATTR_MBARRIER_INSTR_OFFSETS
	.align		4
.L_1544:
        /*1358*/ 	.byte	0x04, 0x39
        /*135a*/ 	.short	(.L_1546 - .L_1545)


	//   ....[0]....
.L_1545:
        /*135c*/ 	.word	0x00000270
        /*1360*/ 	.word	0x000000ff
        /*1364*/ 	.word	0x00022800
        /*1368*/ 	.short	0x0100
        /*136a*/ 	.byte	0x08
	.zero		1


	//   ....[1]....
        /*136c*/ 	.word	0x00000280
        /*1370*/ 	.word	0x000000ff
        /*1374*/ 	.word	0x00022820
        /*1378*/ 	.short	0x0100
        /*137a*/ 	.byte	0x08
	.zero		1


	//   ....[2]....
        /*137c*/ 	.word	0x00000370
        /*1380*/ 	.word	0x000000ff
        /*1384*/ 	.word	0x00022830
        /*1388*/ 	.short	0x0100
        /*138a*/ 	.byte	0x08
	.zero		1


	//   ....[3]....
        /*138c*/ 	.word	0x00000380
        /*1390*/ 	.word	0x000000ff
        /*1394*/ 	.word	0x00022840
        /*1398*/ 	.short	0x0100
        /*139a*/ 	.byte	0x08
	.zero		1


	//   ....[4]....
        /*139c*/ 	.word	0x00000390
        /*13a0*/ 	.word	0x000000ff
        /*13a4*/ 	.word	0x00022838
        /*13a8*/ 	.short	0x0100
        /*13aa*/ 	.byte	0x08
	.zero		1


	//   ....[5]....
        /*13ac*/ 	.word	0x000003a0
        /*13b0*/ 	.word	0x000000ff
        /*13b4*/ 	.word	0x00022848
        /*13b8*/ 	.short	0x0100
        /*13ba*/ 	.byte	0x08
	.zero		1


	//   ....[6]....
        /*13bc*/ 	.word	0x000004d0
        /*13c0*/ 	.word	0x000000ff
        /*13c4*/ 	.word	0x00022850
        /*13c8*/ 	.short	0x0100
        /*13ca*/ 	.byte	0x08
	.zero		1


	//   ....[7]....
        /*13cc*/ 	.word	0x000004e0
        /*13d0*/ 	.word	0x000000ff
        /*13d4*/ 	.word	0x00022860
        /*13d8*/ 	.short	0x0100
        /*13da*/ 	.byte	0x08
	.zero		1


	//   ....[8]....
        /*13dc*/ 	.word	0x000004f0
        /*13e0*/ 	.word	0x000000ff
        /*13e4*/ 	.word	0x00022858
        /*13e8*/ 	.short	0x0100
        /*13ea*/ 	.byte	0x08
	.zero		1


	//   ....[9]....
        /*13ec*/ 	.word	0x00000500
        /*13f0*/ 	.word	0x000000ff
        /*13f4*/ 	.word	0x00022868
        /*13f8*/ 	.short	0x0100
        /*13fa*/ 	.byte	0x08
	.zero		1


	//   ....[10]....
        /*13fc*/ 	.word	0x000005f0
        /*1400*/ 	.word	0x000000ff
        /*1404*/ 	.word	0x00022870
        /*1408*/ 	.short	0x0100
        /*140a*/ 	.byte	0x06
	.zero		1


	//   ....[11]....
        /*140c*/ 	.word	0x00000600
        /*1410*/ 	.word	0x000000ff
        /*1414*/ 	.word	0x00022880
        /*1418*/ 	.short	0x0100
        /*141a*/ 	.byte	0x06
	.zero		1


	//   ....[12]....
        /*141c*/ 	.word	0x00000610
        /*1420*/ 	.word	0x000000ff
        /*1424*/ 	.word	0x00022878
        /*1428*/ 	.short	0x0100
        /*142a*/ 	.byte	0x06
	.zero		1


	//   ....[13]....
        /*142c*/ 	.word	0x00000620
        /*1430*/ 	.word	0x000000ff
        /*1434*/ 	.word	0x00022888
        /*1438*/ 	.short	0x0100
        /*143a*/ 	.byte	0x06
	.zero		1


	//   ....[14]....
        /*143c*/ 	.word	0x00000750
        /*1440*/ 	.word	0x000000ff
        /*1444*/ 	.word	0x00022890
        /*1448*/ 	.short	0x0100
        /*144a*/ 	.byte	0x08
	.zero		1


	//   ....[15]....
        /*144c*/ 	.word	0x00000760
        /*1450*/ 	.word	0x000000ff
        /*1454*/ 	.word	0x000228a0
        /*1458*/ 	.short	0x0100
        /*145a*/ 	.byte	0x08
	.zero		1


	//   ....[16]....
        /*145c*/ 	.word	0x00000770
        /*1460*/ 	.word	0x000000ff
        /*1464*/ 	.word	0x00022898
        /*1468*/ 	.short	0x0100
        /*146a*/ 	.byte	0x08
	.zero		1


	//   ....[17]....
        /*146c*/ 	.word	0x00000780
        /*1470*/ 	.word	0x000000ff
        /*1474*/ 	.word	0x000228a8
        /*1478*/ 	.short	0x0100
        /*147a*/ 	.byte	0x08
	.zero		1


	//   ....[18]....
        /*147c*/ 	.word	0x000008b0
        /*1480*/ 	.word	0x000000ff
        /*1484*/ 	.word	0x000228b0
        /*1488*/ 	.short	0x0100
        /*148a*/ 	.byte	0x08
	.zero		1


	//   ....[19]....
        /*148c*/ 	.word	0x000008c0
        /*1490*/ 	.word	0x000000ff
        /*1494*/ 	.word	0x000228c0
        /*1498*/ 	.short	0x0100
        /*149a*/ 	.byte	0x08
	.zero		1


	//   ....[20]....
        /*149c*/ 	.word	0x000008d0
        /*14a0*/ 	.word	0x000000ff
        /*14a4*/ 	.word	0x000228b8
        /*14a8*/ 	.short	0x0100
        /*14aa*/ 	.byte	0x08
	.zero		1


	//   ....[21]....
        /*14ac*/ 	.word	0x000008e0
        /*14b0*/ 	.word	0x000000ff
        /*14b4*/ 	.word	0x000228c8
        /*14b8*/ 	.short	0x0100
        /*14ba*/ 	.byte	0x08
	.zero		1


	//   ....[22]....
        /*14bc*/ 	.word	0x000037c0
        /*14c0*/ 	.word	0x00000057
        /*14c4*/ 	.word	0x00022890
        /*14c8*/ 	.short	0x010a
        /*14ca*/ 	.byte	0x3f
	.zero		1


	//   ....[23]....
        /*14cc*/ 	.word	0x00004a90
        /*14d0*/ 	.word	0x00000057
        /*14d4*/ 	.word	0x00022890
        /*14d8*/ 	.short	0x010a
        /*14da*/ 	.byte	0x3f
	.zero		1


	//   ....[24]....
        /*14dc*/ 	.word	0x00005ab0
        /*14e0*/ 	.word	0x00000057
        /*14e4*/ 	.word	0x00022890
        /*14e8*/ 	.short	0x010a
        /*14ea*/ 	.byte	0x3f
	.zero		1


	//   ....[25]....
        /*14ec*/ 	.word	0x00005f50
        /*14f0*/ 	.word	0x00000004
        /*14f4*/ 	.word	0x00000000
        /*14f8*/ 	.short	0x0101
        /*14fa*/ 	.byte	0x3f
	.zero		1


	//   ....[26]....
        /*14fc*/ 	.word	0x00005f90
        /*1500*/ 	.word	0x00000057
        /*1504*/ 	.word	0x000228b0
        /*1508*/ 	.short	0x010a
        /*150a*/ 	.byte	0x3f
	.zero		1


	//   ....[27]....
        /*150c*/ 	.word	0x000067b0
        /*1510*/ 	.word	0x00000057
        /*1514*/ 	.word	0x00000000
        /*1518*/ 	.short	0x0101
        /*151a*/ 	.byte	0x3f
	.zero		1


	//   ....[28]....
        /*151c*/ 	.word	0x000072d0
        /*1520*/ 	.word	0x00000016
        /*1524*/ 	.word	0x00022800
        /*1528*/ 	.short	0x010a
        /*152a*/ 	.byte	0x3f
	.zero		1


	//   ....[29]....
        /*152c*/ 	.word	0x00007320
        /*1530*/ 	.word	0x00000016
        /*1534*/ 	.word	0x00022800
        /*1538*/ 	.short	0x010a
        /*153a*/ 	.byte	0x3f
	.zero		1


	//   ....[30]....
        /*153c*/ 	.word	0x00007dd0
        /*1540*/ 	.word	0x00000016
        /*1544*/ 	.word	0x00022800
        /*1548*/ 	.short	0x010a
        /*154a*/ 	.byte	0x3f
	.zero		1


	//   ....[31]....
        /*154c*/ 	.word	0x00009210
        /*1550*/ 	.word	0x00000016
        /*1554*/ 	.word	0x00022800
        /*1558*/ 	.short	0x010a
        /*155a*/ 	.byte	0x3f
	.zero		1


	//   ....[32]....
        /*155c*/ 	.word	0x0000a0e0
        /*1560*/ 	.word	0x0000000c
        /*1564*/ 	.word	0x00022830
        /*1568*/ 	.short	0x010a
        /*156a*/ 	.byte	0x3f
	.zero		1


	//   ....[33]....
        /*156c*/ 	.word	0x0000a180
        /*1570*/ 	.word	0x0000000c
        /*1574*/ 	.word	0x00022830
        /*1578*/ 	.short	0x010a
        /*157a*/ 	.byte	0x3f
	.zero		1


	//   ....[34]....
        /*157c*/ 	.word	0x0000b3a0
        /*1580*/ 	.word	0x00000018
        /*1584*/ 	.word	0x00000000
        /*1588*/ 	.short	0x0101
        /*158a*/ 	.byte	0x3f
	.zero		1


	//   ....[35]....
        /*158c*/ 	.word	0x0000ba80
        /*1590*/ 	.word	0x0000000c
        /*1594*/ 	.word	0x00022850
        /*1598*/ 	.short	0x010a
        /*159a*/ 	.byte	0x3f
	.zero		1


	//   ....[36]....
        /*159c*/ 	.word	0x0000bad0
        /*15a0*/ 	.word	0x0000000c
        /*15a4*/ 	.word	0x00022850
        /*15a8*/ 	.short	0x010a
        /*15aa*/ 	.byte	0x3f
	.zero		1


	//   ....[37]....
        /*15ac*/ 	.word	0x0000bf10
        /*15b0*/ 	.word	0x0000000c
        /*15b4*/ 	.word	0x00000000
        /*15b8*/ 	.short	0x0101
        /*15ba*/ 	.byte	0x3f
	.zero		1


	//   ....[38]....
        /*15bc*/ 	.word	0x0000c0b0
        /*15c0*/ 	.word	0x0000000d
        /*15c4*/ 	.word	0x00022830
        /*15c8*/ 	.short	0x010a
        /*15ca*/ 	.byte	0x3f
	.zero		1


	//   ....[39]....
        /*15cc*/ 	.word	0x0000c110
        /*15d0*/ 	.word	0x0000000d
        /*15d4*/ 	.word	0x00022830
        /*15d8*/ 	.short	0x010a
        /*15da*/ 	.byte	0x3f
	.zero		1


	//   ....[40]....
        /*15dc*/ 	.word	0x0000d5c0
        /*15e0*/ 	.word	0x0000009d
        /*15e4*/ 	.word	0x00000000
        /*15e8*/ 	.short	0x0101
        /*15ea*/ 	.byte	0x3f
	.zero		1


	//   ....[41]....
        /*15ec*/ 	.word	0x0000e280
        /*15f0*/ 	.word	0x0000000d
        /*15f4*/ 	.word	0x00022850
        /*15f8*/ 	.short	0x010a
        /*15fa*/ 	.byte	0x3f
	.zero		1


	//   ....[42]....
        /*15fc*/ 	.word	0x0000e2d0
        /*1600*/ 	.word	0x0000000d
        /*1604*/ 	.word	0x00022850
        /*1608*/ 	.short	0x010a
        /*160a*/ 	.byte	0x3f
	.zero		1


	//   ....[43]....
        /*160c*/ 	.word	0x0000e6c0
        /*1610*/ 	.word	0x0000000d
        /*1614*/ 	.word	0x00000000
        /*1618*/ 	.short	0x0101
        /*161a*/ 	.byte	0x3f
	.zero		1


	//   ....[44]....
        /*161c*/ 	.word	0x0000e7f0
        /*1620*/ 	.word	0x0000000d
        /*1624*/ 	.word	0x00022830
        /*1628*/ 	.short	0x010a
        /*162a*/ 	.byte	0x3f
	.zero		1


	//   ....[45]....
        /*162c*/ 	.word	0x0000e850
        /*1630*/ 	.word	0x0000000d
        /*1634*/ 	.word	0x00022830
        /*1638*/ 	.short	0x010a
        /*163a*/ 	.byte	0x3f
	.zero		1


	//   ....[46]....
        /*163c*/ 	.word	0x0000fa50
        /*1640*/ 	.word	0x000000a2
        /*1644*/ 	.word	0x00000000
        /*1648*/ 	.short	0x0101
        /*164a*/ 	.byte	0x3f
	.zero		1


	//   ....[47]....
        /*164c*/ 	.word	0x000101f0
        /*1650*/ 	.word	0x0000000d
        /*1654*/ 	.word	0x00022850
        /*1658*/ 	.short	0x010a
        /*165a*/ 	.byte	0x3f
	.zero		1


	//   ....[48]....
        /*165c*/ 	.word	0x00010240
        /*1660*/ 	.word	0x0000000d
        /*1664*/ 	.word	0x00022850
        /*1668*/ 	.short	0x010a
        /*166a*/ 	.byte	0x3f
	.zero		1


	//   ....[49]....
        /*166c*/ 	.word	0x00010630
        /*1670*/ 	.word	0x0000000d
        /*1674*/ 	.word	0x00000000
        /*1678*/ 	.short	0x0101
        /*167a*/ 	.byte	0x3f
	.zero		1


	//   ....[50]....
        /*167c*/ 	.word	0x00012bb0
        /*1680*/ 	.word	0x00000003
        /*1684*/ 	.word	0x00000000
        /*1688*/ 	.short	0x0101
        /*168a*/ 	.byte	0x3f
	.zero		1


	//   ....[51]....
        /*168c*/ 	.word	0x00013750
        /*1690*/ 	.word	0x0000000a
        /*1694*/ 	.word	0x00000000
        /*1698*/ 	.short	0x0101
        /*169a*/ 	.byte	0x3f
	.zero		1


	//   ....[52]....
        /*169c*/ 	.word	0x00017fa0
        /*16a0*/ 	.word	0x00000010
        /*16a4*/ 	.word	0x00022820
        /*16a8*/ 	.short	0x010a
        /*16aa*/ 	.byte	0x3f
	.zero		1


	//   ....[53]....
        /*16ac*/ 	.word	0x00018030
        /*16b0*/ 	.word	0x00000003
        /*16b4*/ 	.word	0x000228a0
        /*16b8*/ 	.short	0x010a
        /*16ba*/ 	.byte	0x3f
	.zero		1


	//   ....[54]....
        /*16bc*/ 	.word	0x00018280
        /*16c0*/ 	.word	0x00000003
        /*16c4*/ 	.word	0x000228c0
        /*16c8*/ 	.short	0x010a
        /*16ca*/ 	.byte	0x3f
	.zero		1


	//   ....[55]....
        /*16cc*/ 	.word	0x00018890
        /*16d0*/ 	.word	0x00000009
        /*16d4*/ 	.word	0x000228a0
        /*16d8*/ 	.short	0x010a
        /*16da*/ 	.byte	0x3f
	.zero		1


	//   ....[56]....
        /*16dc*/ 	.word	0x00018ad0
        /*16e0*/ 	.word	0x00000009
        /*16e4*/ 	.word	0x000228c0
        /*16e8*/ 	.short	0x010a
        /*16ea*/ 	.byte	0x3f
	.zero		1


	//   ....[57]....
        /*16ec*/ 	.word	0x00019d90
        /*16f0*/ 	.word	0x00000016
        /*16f4*/ 	.word	0x00022840
        /*16f8*/ 	.short	0x010a
        /*16fa*/ 	.byte	0x3f
	.zero		1


	//   ....[58]....
        /*16fc*/ 	.word	0x0001a390
        /*1700*/ 	.word	0x00000016
        /*1704*/ 	.word	0x00022830
        /*1708*/ 	.short	0x0107
        /*170a*/ 	.byte	0x3f
	.zero		1


	//   ....[59]....
        /*170c*/ 	.word	0x0001a470
        /*1710*/ 	.word	0x00000016
        /*1714*/ 	.word	0x00022830
        /*1718*/ 	.short	0x0101
        /*171a*/ 	.byte	0x3f
	.zero		1


	//   ....[60]....
        /*171c*/ 	.word	0x0001b010
        /*1720*/ 	.word	0x00000010
        /*1724*/ 	.word	0x00022800
        /*1728*/ 	.short	0x0107
        /*172a*/ 	.byte	0x3f
	.zero		1


	//   ....[61]....
        /*172c*/ 	.word	0x0001b100
        /*1730*/ 	.word	0x00000010
        /*1734*/ 	.word	0x00022800
        /*1738*/ 	.short	0x0101
        /*173a*/ 	.byte	0x3f
	.zero		1


	//   ....[62]....
        /*173c*/ 	.word	0x0001b120
        /*1740*/ 	.word	0x00000010
        /*1744*/ 	.word	0x00022820
        /*1748*/ 	.short	0x010a
        /*174a*/ 	.byte	0x3f
	.zero		1


	//   ....[63]....
        /*174c*/ 	.word	0x0001b1b0
        /*1750*/ 	.word	0x00000016
        /*1754*/ 	.word	0x00022860
        /*1758*/ 	.short	0x010a
        /*175a*/ 	.byte	0x3f
	.zero		1


	//   ....[64]....
        /*175c*/ 	.word	0x0001b890
        /*1760*/ 	.word	0x00000016
        /*1764*/ 	.word	0x00022850
        /*1768*/ 	.short	0x0107
        /*176a*/ 	.byte	0x3f
	.zero		1


	//   ....[65]....
        /*176c*/ 	.word	0x0001b960
        /*1770*/ 	.word	0x00000016
        /*1774*/ 	.word	0x00022850
        /*1778*/ 	.short	0x0101
        /*177a*/ 	.byte	0x3f
	.zero		1


	//   ....[66]....
        /*177c*/ 	.word	0x0001bca0
        /*1780*/ 	.word	0x00000006
        /*1784*/ 	.word	0x00022840
        /*1788*/ 	.short	0x010a
        /*178a*/ 	.byte	0x3f
	.zero		1


	//   ....[67]....
        /*178c*/ 	.word	0x0001c060
        /*1790*/ 	.word	0x00000006
        /*1794*/ 	.word	0x00022830
        /*1798*/ 	.short	0x0107
        /*179a*/ 	.byte	0x3f
	.zero		1


	//   ....[68]....
        /*179c*/ 	.word	0x0001c120
        /*17a0*/ 	.word	0x00000006
        /*17a4*/ 	.word	0x00022830
        /*17a8*/ 	.short	0x0101
        /*17aa*/ 	.byte	0x3f
	.zero		1


	//   ....[69]....
        /*17ac*/ 	.word	0x0001c150
        /*17b0*/ 	.word	0x00000006
        /*17b4*/ 	.word	0x00022860
        /*17b8*/ 	.short	0x010a
        /*17ba*/ 	.byte	0x3f
	.zero		1


	//   ....[70]....
        /*17bc*/ 	.word	0x0001c650
        /*17c0*/ 	.word	0x00000006
        /*17c4*/ 	.word	0x00022850
        /*17c8*/ 	.short	0x0107
        /*17ca*/ 	.byte	0x3f
	.zero		1


	//   ....[71]....
        /*17cc*/ 	.word	0x0001c710
        /*17d0*/ 	.word	0x00000006
        /*17d4*/ 	.word	0x00022850
        /*17d8*/ 	.short	0x0101
        /*17da*/ 	.byte	0x3f
	.zero		1


	//   ....[72]....
        /*17dc*/ 	.word	0x0001d9a0
        /*17e0*/ 	.word	0x00000005
        /*17e4*/ 	.word	0x00022820
        /*17e8*/ 	.short	0x010a
        /*17ea*/ 	.byte	0x3f
	.zero		1


	//   ....[73]....
        /*17ec*/ 	.word	0x0001db10
        /*17f0*/ 	.word	0x00000003
        /*17f4*/ 	.word	0x00022840
        /*17f8*/ 	.short	0x010a
        /*17fa*/ 	.byte	0x3f
	.zero		1


	//   ....[74]....
        /*17fc*/ 	.word	0x0001dbb0
        /*1800*/ 	.word	0x00000013
        /*1804*/ 	.word	0x00022840
        /*1808*/ 	.short	0x010a
        /*180a*/ 	.byte	0x3f
	.zero		1


	//   ....[75]....
        /*180c*/ 	.word	0x0001dbf0
        /*1810*/ 	.word	0x00000003
        /*1814*/ 	.word	0x00022860
        /*1818*/ 	.short	0x010a
        /*181a*/ 	.byte	0x3f
	.zero		1


	//   ....[76]....
        /*181c*/ 	.word	0x0001dc30
        /*1820*/ 	.word	0x00000013
        /*1824*/ 	.word	0x00022860
        /*1828*/ 	.short	0x010a
        /*182a*/ 	.byte	0x3f
	.zero		1


	//   ....[77]....
        /*182c*/ 	.word	0x0001dc90
        /*1830*/ 	.word	0x00000057
        /*1834*/ 	.word	0x00022890
        /*1838*/ 	.short	0x010a
        /*183a*/ 	.byte	0x3f
	.zero		1


	//   ....[78]....
        /*183c*/ 	.word	0x0001df20
        /*1840*/ 	.word	0x00000057
        /*1844*/ 	.word	0x00022890
        /*1848*/ 	.short	0x010a
        /*184a*/ 	.byte	0x3f
	.zero		1


	//   ....[79]....
        /*184c*/ 	.word	0x0001e1d0
        /*1850*/ 	.word	0x00000057
        /*1854*/ 	.word	0x00022890
        /*1858*/ 	.short	0x010a
        /*185a*/ 	.byte	0x3f
	.zero		1


	//   ....[80]....
        /*185c*/ 	.word	0x0001e480
        /*1860*/ 	.word	0x00000057
        /*1864*/ 	.word	0x000228b0
        /*1868*/ 	.short	0x010a
        /*186a*/ 	.byte	0x3f
	.zero		1


	//   ....[81]....
        /*186c*/ 	.word	0x0001e900
        /*1870*/ 	.word	0x00000016
        /*1874*/ 	.word	0x00022800
        /*1878*/ 	.short	0x010a
        /*187a*/ 	.byte	0x3f
	.zero		1


	//   ....[82]....
        /*187c*/ 	.word	0x0001ef00
        /*1880*/ 	.word	0x00000016
        /*1884*/ 	.word	0x00022800
        /*1888*/ 	.short	0x010a
        /*188a*/ 	.byte	0x3f
	.zero		1


	//   ....[83]....
        /*188c*/ 	.word	0x0001ef50
        /*1890*/ 	.word	0x0000000c
        /*1894*/ 	.word	0x00022830
        /*1898*/ 	.short	0x010a
        /*189a*/ 	.byte	0x3f
	.zero		1


	//   ....[84]....
        /*189c*/ 	.word	0x0001efa0
        /*18a0*/ 	.word	0x0000000c
        /*18a4*/ 	.word	0x00022850
        /*18a8*/ 	.short	0x010a
        /*18aa*/ 	.byte	0x3f
	.zero		1


	//   ....[85]....
        /*18ac*/ 	.word	0x0001eff0
        /*18b0*/ 	.word	0x0000000d
        /*18b4*/ 	.word	0x00022830
        /*18b8*/ 	.short	0x010a
        /*18ba*/ 	.byte	0x3f
	.zero		1


	//   ....[86]....
        /*18bc*/ 	.word	0x0001f040
        /*18c0*/ 	.word	0x0000000d
        /*18c4*/ 	.word	0x00022850
        /*18c8*/ 	.short	0x010a
        /*18ca*/ 	.byte	0x3f
	.zero		1


	//   ....[87]....
        /*18cc*/ 	.word	0x0001f090
        /*18d0*/ 	.word	0x0000000d
        /*18d4*/ 	.word	0x00022830
        /*18d8*/ 	.short	0x010a
        /*18da*/ 	.byte	0x3f
	.zero		1


	//   ....[88]....
        /*18dc*/ 	.word	0x0001f0e0
        /*18e0*/ 	.word	0x0000000d
        /*18e4*/ 	.word	0x00022850
        /*18e8*/ 	.short	0x010a
        /*18ea*/ 	.byte	0x3f
	.zero		1


	//   ....[89]....
        /*18ec*/ 	.word	0x0001fd30
        /*18f0*/ 	.word	0x00000010
        /*18f4*/ 	.word	0x00022820
        /*18f8*/ 	.short	0x010a
        /*18fa*/ 	.byte	0x3f
	.zero		1


	//   ....[90]....
        /*18fc*/ 	.word	0x0001fd80
        /*1900*/ 	.word	0x00000003
        /*1904*/ 	.word	0x000228a0
        /*1908*/ 	.short	0x010a
        /*190a*/ 	.byte	0x3f
	.zero		1


	//   ....[91]....
        /*190c*/ 	.word	0x0001fdd0
        /*1910*/ 	.word	0x00000003
        /*1914*/ 	.word	0x000228c0
        /*1918*/ 	.short	0x010a
        /*191a*/ 	.byte	0x3f
	.zero		1


	//   ....[92]....
        /*191c*/ 	.word	0x0001fe20
        /*1920*/ 	.word	0x00000009
        /*1924*/ 	.word	0x000228a0
        /*1928*/ 	.short	0x010a
        /*192a*/ 	.byte	0x3f
	.zero		1


	//   ....[93]....
        /*192c*/ 	.word	0x0001fe70
        /*1930*/ 	.word	0x00000009
        /*1934*/ 	.word	0x000228c0
        /*1938*/ 	.short	0x010a
        /*193a*/ 	.byte	0x3f
	.zero		1


	//   ....[94]....
        /*193c*/ 	.word	0x0001ff90
        /*1940*/ 	.word	0x00000016
        /*1944*/ 	.word	0x00022840
        /*1948*/ 	.short	0x010a
        /*194a*/ 	.byte	0x3f
	.zero		1


	//   ....[95]....
        /*194c*/ 	.word	0x00021270
        /*1950*/ 	.word	0x00000010
        /*1954*/ 	.word	0x00022820
        /*1958*/ 	.short	0x010a
        /*195a*/ 	.byte	0x3f
	.zero		1


	//   ....[96]....
        /*195c*/ 	.word	0x000212c0
        /*1960*/ 	.word	0x00000016
        /*1964*/ 	.word	0x00022860
        /*1968*/ 	.short	0x010a
        /*196a*/ 	.byte	0x3f
	.zero		1


	//   ....[97]....
        /*196c*/ 	.word	0x00021c30
        /*1970*/ 	.word	0x00000006
        /*1974*/ 	.word	0x00022840
        /*1978*/ 	.short	0x010a
        /*197a*/ 	.byte	0x3f
	.zero		1


	//   ....[98]....
        /*197c*/ 	.word	0x00022310
        /*1980*/ 	.word	0x00000006
        /*1984*/ 	.word	0x00022860
        /*1988*/ 	.short	0x010a
        /*198a*/ 	.byte	0x3f
	.zero		1


	//   ....[99]....
        /*198c*/ 	.word	0x00023460
        /*1990*/ 	.word	0x00000005
        /*1994*/ 	.word	0x00022820
        /*1998*/ 	.short	0x010a
        /*199a*/ 	.byte	0x3f
	.zero		1


	//   ....[100]....
        /*199c*/ 	.word	0x00023600
        /*19a0*/ 	.word	0x00000003
        /*19a4*/ 	.word	0x00022840
        /*19a8*/ 	.short	0x010a
        /*19aa*/ 	.byte	0x3f
	.zero		1


	//   ....[101]....
        /*19ac*/ 	.word	0x00023650
        /*19b0*/ 	.word	0x00000013
        /*19b4*/ 	.word	0x00022840
        /*19b8*/ 	.short	0x010a
        /*19ba*/ 	.byte	0x3f
	.zero		1


	//   ....[102]....
        /*19bc*/ 	.word	0x000236a0
        /*19c0*/ 	.word	0x00000003
        /*19c4*/ 	.word	0x00022860
        /*19c8*/ 	.short	0x010a
        /*19ca*/ 	.byte	0x3f
	.zero		1


	//----- nvinfo : EIATTR_NUM_MBARRIERS
	.align		4
.L_1546:
        /*19cc*/ 	.byte	0x03, 0x38
        /*19ce*/ 	.short	0x0016


	//----- nvinfo : EIATTR_EXIT_INSTR_OFFSETS
	.align		4
        /*19d0*/ 	.byte	0x04, 0x1c
        /*19d2*/ 	.short	(.L_1548 - .L_1547)


	//   ....[0]....
.L_1547:
        /*19d4*/ 	.word	0x0001dc80


	//----- nvinfo : EIATTR_MAX_THREADS
	.align		4
.L_1548:
        /*19d8*/ 	.byte	0x04, 0x05
        /*19da*/ 	.short	(.L_1550 - .L_1549)
.L_1549:
        /*19dc*/ 	.word	0x00000180
        /*19e0*/ 	.word	0x00000001
        /*19e4*/ 	.word	0x00000001


	//----- nvinfo : EIATTR_CRS_STACK_SIZE
	.align		4
.L_1550:
        /*19e8*/ 	.byte	0x04, 0x1e
        /*19ea*/ 	.short	(.L_1552 - .L_1551)
.L_1551:
        /*19ec*/ 	.word	0x00000000


	//----- nvinfo : EIATTR_CBANK_PARAM_SIZE
	.align		4
.L_1552:
        /*19f0*/ 	.byte	0x03, 0x19
        /*19f2*/ 	.short	0x0af0


	//----- nvinfo : EIATTR_PARAM_CBANK
	.align		4
        /*19f4*/ 	.byte	0x04, 0x0a
        /*19f6*/ 	.short	(.L_1554 - .L_1553)
	.align		4
.L_1553:
        /*19f8*/ 	.word	index@(.nv.constant0._ZN7cutlass13device_kernelIN5flash11enable_sm90INS1_16FlashAttnFwdSm90INS1_25CollectiveMainloopFwdSm90ILi2EN4cute5tupleIJNS5_1CILi1EEES8_S8_EEENS6_IJNS7_ILi128EEENS7_ILi96EEENS7_ILi64EEEEEELi256ENS_6half_tEfNS_4arch4Sm90ELb1ELb0ELb0ELb1ELb1ELb1ELb0ELb1ELb0ELb1ELb1ELb0EEENS1_21CollectiveEpilogueFwdINS6_IJSA_NS7_ILi256EEESB_EEES9_SE_SG_Li256ELb1ELb1ELb1ELb0EEENS1_36VarlenDynamicPersistentTileSchedulerILi128ELi96ELi256ELi128ELb1ELb1ELb1ELb1ELb1ELb1EEEEEEEEEvNT_6ParamsE)
        /*19fc*/ 	.short	0x0210
        /*19fe*/ 	.short	0x0af0


	//----- nvinfo : EIATTR_SW_WAR
	.align		4
.L_1554:
        /*1a00*/ 	.byte	0x04, 0x36
        /*1a02*/ 	.short	(.L_1556 - .L_1555)
.L_1555:
        /*1a04*/ 	.word	0x00000008
.L_1556:


//--------------------- .nv.info._ZN7cutlass13device_kernelIN5flash11enable_sm90INS1_16FlashAttnFwdSm90INS1_25CollectiveMainloopFwdSm90ILi2EN4cute5tupleIJNS5_1CILi1EEES8_S8_EEENS6_IJNS7_ILi128EEENS7_ILi96EEENS7_ILi64EEEEEELi256ENS_6half_tEfNS_4arch4Sm90ELb1ELb0ELb0ELb1ELb1ELb0ELb1ELb1ELb0ELb1ELb1ELb0EEENS1_21CollectiveEpilogueFwdINS6_IJSA_NS7_ILi256EEESB_EEES9_SE_SG_Li256ELb1ELb1ELb1ELb0EEENS1_36VarlenDynamicPersistentTileSchedulerILi128ELi96ELi256ELi128ELb1ELb1ELb1ELb1ELb1ELb1EEEEEEEEEvNT_6ParamsE --------------------------
	.section	.nv.info._ZN7cutlass13device_kernelIN5flash11enable_sm90INS1_16FlashAttnFwdSm90INS1_25CollectiveMainloopFwdSm90ILi2EN4cute5tupleIJNS5_1CILi1EEES8_S8_EEENS6_IJNS7_ILi128EEENS7_ILi96EEENS7_ILi64EEEEEELi256ENS_6half_tEfNS_4arch4Sm90ELb1ELb0ELb0ELb1ELb1ELb0ELb1ELb1ELb0ELb1ELb1ELb0EEENS1_21CollectiveEpilogueFwdINS6_IJSA_NS7_ILi256EEESB_EEES9_SE_SG_Li256ELb1ELb1ELb1ELb0EEENS1_36VarlenDynamicPersistentTileSchedulerILi128ELi96ELi256ELi128ELb1ELb1ELb1ELb1ELb1ELb1EEEEEEEEEvNT_6ParamsE,"",@"SHT_CUDA_INFO"
	.sectionflags	@""
	.align	4


	//----- nvinfo : EIATTR_CUDA_API_VERSION
	.align		4
        /*0000*/ 	.byte	0x04, 0x37
        /*0002*/ 	.short	(.L_1558 - .L_1557)
.L_1557:
        /*0004*/ 	.word	0x00000082


	//----- nvinfo : EIATTR_KPARAM_INFO
	.align		4
.L_1558:
        /*0008*/ 	.byte	0x04, 0x17
        /*000a*/ 	.short	(.L_1560 - .L_1559)
.L_1559:
        /*000c*/ 	.word	0x00000000
        /*0010*/ 	.short	0x0000
        /*0012*/ 	.short	0x0070
        /*0014*/ 	.byte	0x00, 0xf0, 0x01, 0x2e


	//----- nvinfo : EIATTR_SPARSE_MMA_MASK
	.align		4
.L_1560:
        /*0018*/ 	.byte	0x03, 0x50
        /*001a*/ 	.short	0x0000


	//----- nvinfo : EIATTR_MAXREG_COUNT
	.align		4
        /*001c*/ 	.byte	0x03, 0x1b
        /*001e*/ 	.short	0x00a8


	//----- nvinfo : EIATTR_NUM_BARRIERS
	.align		4
        /*0020*/ 	.byte	0x02, 0x4c
        /*0022*/ 	.byte	0x10
	.zero		1


	//----- nvinfo : EIATTR_EXTERNS
	.align		4
        /*0024*/ 	.byte	0x04, 0x0f
        /*0026*/ 	.short	(.L_1562 - .L_1561)


	//   ....[0]....
	.align		4
.L_1561:
        /*0028*/ 	.word	index@(__assertfail)


	//----- nvinfo : EIATTR_ANNOTATIONS
	.align		4
.L_1562:
        /*002c*/ 	.byte	0x04, 0x55
        /*002e*/ 	.short	(.L_1564 - .L_1563)


	//   ....[0]....
.L_1563:
        /* <DEDUP_REMOVED lines=26> */


	//----- nvinfo : EIATTR_MERCURY_ISA_VERSION
	.align		4
.L_1564:
        /*01b8*/ 	.byte	0x03, 0x5f
        /*01ba*/ 	.short	0x0101


	//----- nvinfo : EIATTR_UNUSED_LOAD_BYTE_OFFSET
	.align		4
        /*01bc*/ 	.byte	0x04, 0x44
        /*01be*/ 	.short	(.L_1566 - .L_1565)


	//   ....[0]....
.L_1565:
        /*01c0*/ 	.word	0x000009a0
        /*01c4*/ 	.word	0x0000fff0


	//   ....[1]....
        /*01c8*/ 	.word	0x0000a140
        /*01cc*/ 	.word	0x0000fff0


	//----- nvinfo : EIATTR_INT_WARP_WIDE_INSTR_OFFSETS
	.align		4
.L_1566:
        /*01d0*/ 	.byte	0x04, 0x31
        /*01d2*/ 	.short	(.L_1568 - .L_1567)


	//   ....[0]....
.L_1567:
        /*01d4*/ 	.word	0x000000c0


	//   ....[1]....
        /*01d8*/ 	.word	0x000000d0


	//   ....[2]....
        /*01dc*/ 	.word	0x000000e0


	//   ....[3]....
        /*01e0*/ 	.word	0x00000180


	//   ....[4]....
        /*01e4*/ 	.word	0x00010360


	//   ....[5]....
        /*01e8*/ 	.word	0x000103f0


	//   ....[6]....
        /*01ec*/ 	.word	0x000142b0


	//   ....[7]....
        /*01f0*/ 	.word	0x00014340


	//----- nvinfo : EIATTR_COOP_GROUP_MASK_REGIDS
	.align		4
.L_1568:
        /*01f4*/ 	.byte	0x04, 0x29
        /*01f6*/ 	.short	(.L_1570 - .L_1569)


	//   ....[0]....
.L_1569:
        /*01f8*/ 	.word	0xffffffff


	//   ....[1]....
        /*01fc*/ 	.word	0xffffffff


	//   ....[2]....
        /*0200*/ 	.word	0xffffffff


	//   ....[3]....
        /*0204*/ 	.word	0xffffffff


	//   ....[4]....
        /*0208*/ 	.word	0xffffffff


	//   ....[5]....
        /*020c*/ 	.word	0xffffffff


	//   ....[6]....
        /*0210*/ 	.word	0xffffffff


	//   ....[7]....
        /*0214*/ 	.word	0xffffffff


	//   ....[8]....
        /*0218*/ 	.word	0xffffffff


	//   ....[9]....
        /*021c*/ 	.word	0xffffffff


	//   ....[10]....
        /*0220*/ 	.word	0xffffffff


	//   ....[11]....
        /*0224*/ 	.word	0xffffffff


	//   ....[12]....
        /*0228*/ 	.word	0xffffffff


	//   ....[13]....
        /*022c*/ 	.word	0xffffffff


	//   ....[14]....
        /*0230*/ 	.word	0xffffffff


	//   ....[15]....
        /*0234*/ 	.word	0xffffffff


	//   ....[16]....
        /*0238*/ 	.word	0xffffffff


	//   ....[17]....
        /*023c*/ 	.word	0xffffffff


	//   ....[18]....
        /*0240*/ 	.word	0xffffffff


	//   ....[19]....
        /*0244*/ 	.word	0xffffffff


	//   ....[20]....
        /*0248*/ 	.word	0xffffffff


	//   ....[21]....
        /*024c*/ 	.word	0xffffffff


	//   ....[22]....
        /*0250*/ 	.word	0xffffffff


	//   ....[23]....
        /*0254*/ 	.word	0xffffffff


	//   ....[24]....
        /*0258*/ 	.word	0xffffffff


	//   ....[25]....
        /*025c*/ 	.word	0xffffffff


	//   ....[26]....
        /*0260*/ 	.word	0xffffffff


	//   ....[27]....
        /*0264*/ 	.word	0xffffffff


	//   ....[28]....
        /*0268*/ 	.word	0xffffffff


	//   ....[29]....
        /*026c*/ 	.word	0xffffffff


	//   ....[30]....
        /*0270*/ 	.word	0xffffffff


	//   ....[31]....
        /*0274*/ 	.word	0xffffffff


	//   ....[32]....
        /*0278*/ 	.word	0xffffffff


	//   ....[33]....
        /*027c*/ 	.word	0xffffffff


	//   ....[34]....
        /*0280*/ 	.word	0xffffffff


	//   ....[35]....
        /*0284*/ 	.word	0xffffffff


	//   ....[36]....
        /*0288*/ 	.word	0xffffffff


	//   ....[37]....
        /*028c*/ 	.word	0xffffffff


	//   ....[38]....
        /*0290*/ 	.word	0xffffffff


	//   ....[39]....
        /*0294*/ 	.word	0xffffffff


	//   ....[40]....
        /*0298*/ 	.word	0xffffffff


	//   ....[41]....
        /*029c*/ 	.word	0xffffffff


	//   ....[42]....
        /*02a0*/ 	.word	0xffffffff


	//   ....[43]....
        /*02a4*/ 	.word	0xffffffff


	//   ....[44]....
        /*02a8*/ 	.word	0xffffffff


	//   ....[45]....
        /*02ac*/ 	.word	0xffffffff


	//   ....[46]....
        /*02b0*/ 	.word	0xffffffff


	//   ....[47]....
        /*02b4*/ 	.word	0xffffffff


	//   ....[48]....
        /*02b8*/ 	.word	0xffffffff


	//   ....[49]....
        /*02bc*/ 	.word	0xffffffff


	//   ....[50]....
        /*02c0*/ 	.word	0xffffffff


	//   ....[51]....
        /*02c4*/ 	.word	0xffffffff


	//   ....[52]....
        /*02c8*/ 	.word	0xffffffff


	//   ....[53]....
        /*02cc*/ 	.word	0xffffffff


	//   ....[54]....
        /*02d0*/ 	.word	0xffffffff


	//   ....[55]....
        /*02d4*/ 	.word	0xffffffff


	//   ....[56]....
        /*02d8*/ 	.word	0xffffffff


	//   ....[57]....
        /*02dc*/ 	.word	0xffffffff


	//   ....[58]....
        /*02e0*/ 	.word	0xffffffff


	//   ....[59]....
        /*02e4*/ 	.word	0xffffffff


	//   ....[60]....
        /*02e8*/ 	.word	0xffffffff


	//   ....[61]....
        /*02ec*/ 	.word	0xffffffff


	//   ....[62]....
        /*02f0*/ 	.word	0xffffffff


	//   ....[63]....
        /*02f4*/ 	.word	0xffffffff


	//   ....[64]....
        /*02f8*/ 	.word	0xffffffff


	//   ....[65]....
        /*02fc*/ 	.word	0xffffffff


	//   ....[66]....
        /*0300*/ 	.word	0xffffffff


	//   ....[67]....
        /*0304*/ 	.word	0xffffffff


	//   ....[68]....
        /*0308*/ 	.word	0xffffffff


	//   ....[69]....
        /*030c*/ 	.word	0xffffffff


	//   ....[70]....
        /*0310*/ 	.word	0xffffffff


	//   ....[71]....
        /*0314*/ 	.word	0xffffffff


	//   ....[72]....
        /*0318*/ 	.word	0xffffffff


	//   ....[73]....
        /*031c*/ 	.word	0xffffffff


	//   ....[74]....
        /*0320*/ 	.word	0xffffffff


	//   ....[75]....
        /*0324*/ 	.word	0xffffffff


	//   ....[76]....
        /*0328*/ 	.word	0xffffffff


	//   ....[77]....
        /*032c*/ 	.word	0xffffffff


	//   ....[78]....
        /*0330*/ 	.word	0xffffffff


	//   ....[79]....
        /*0334*/ 	.word	0xffffffff


	//   ....[80]....
        /*0338*/ 	.word	0xffffffff


	//   ....[81]....
        /*033c*/ 	.word	0xffffffff


	//   ....[82]....
        /*0340*/ 	.word	0xffffffff


	//   ....[83]....
        /*0344*/ 	.word	0xffffffff


	//   ....[84]....
        /*0348*/ 	.word	0xffffffff


	//   ....[85]....
        /*034c*/ 	.word	0xffffffff


	//   ....[86]....
        /*0350*/ 	.word	0xffffffff


	//   ....[87]....
        /*0354*/ 	.word	0xffffffff


	//   ....[88]....
        /*0358*/ 	.word	0xffffffff


	//   ....[89]....
        /*035c*/ 	.word	0xffffffff


	//   ....[90]....
        /*0360*/ 	.word	0xffffffff


	//   ....[91]....
        /*0364*/ 	.word	0xffffffff


	//   ....[92]....
        /*0368*/ 	.word	0xffffffff


	//   ....[93]....
        /*036c*/ 	.word	0xffffffff


	//   ....[94]....
        /*0370*/ 	.word	0xffffffff


	//   ....[95]....
        /*0374*/ 	.word	0xffffffff


	//   ....[96]....
        /*0378*/ 	.word	0xffffffff


	//   ....[97]....
        /*037c*/ 	.word	0xffffffff


	//   ....[98]....
        /*0380*/ 	.word	0xffffffff


	//   ....[99]....
        /*0384*/ 	.word	0xffffffff


	//   ....[100]....
        /*0388*/ 	.word	0xffffffff


	//   ....[101]....
        /*038c*/ 	.word	0xffffffff


	//   ....[102]....
        /*0390*/ 	.word	0xffffffff


	//   ....[103]....
        /*0394*/ 	.word	0xffffffff


	//   ....[104]....
        /*0398*/ 	.word	0xffffffff


	//   ....[105]....
        /*039c*/ 	.word	0xffffffff


	//   ....[106]....
        /*03a0*/ 	.word	0xffffffff


	//   ....[107]....
        /*03a4*/ 	.word	0xffffffff


	//   ....[108]....
        /*03a8*/ 	.word	0xffffffff


	//   ....[109]....
        /*03ac*/ 	.word	0xffffffff


	//   ....[110]....
        /*03b0*/ 	.word	0xffffffff


	//   ....[111]....
        /*03b4*/ 	.word	0xffffffff


	//   ....[112]....
        /*03b8*/ 	.word	0xffffffff


	//   ....[113]....
        /*03bc*/ 	.word	0xffffffff


	//   ....[114]....
        /*03c0*/ 	.word	0xffffffff


	//   ....[115]....
        /*03c4*/ 	.word	0xffffffff


	//   ....[116]....
        /*03c8*/ 	.word	0xffffffff


	//   ....[117]....
        /*03cc*/ 	.word	0xffffffff


	//   ....[118]....
        /*03d0*/ 	.word	0xffffffff


	//   ....[119]....
        /*03d4*/ 	.word	0xffffffff


	//   ....[120]....
        /*03d8*/ 	.word	0xffffffff


	//   ....[121]....
        /*03dc*/ 	.word	0xffffffff


	//   ....[122]....
        /*03e0*/ 	.word	0xffffffff


	//   ....[123]....
        /*03e4*/ 	.word	0xffffffff


	//   ....[124]....
        /*03e8*/ 	.word	0xffffffff


	//   ....[125]....
        /*03ec*/ 	.word	0xffffffff


	//   ....[126]....
        /*03f0*/ 	.word	0xffffffff


	//   ....[127]....
        /*03f4*/ 	.word	0xffffffff


	//   ....[128]....
        /*03f8*/ 	.word	0xffffffff


	//   ....[129]....
        /*03fc*/ 	.word	0xffffffff


	//   ....[130]....
        /*0400*/ 	.word	0xffffffff


	//   ....[131]....
        /*0404*/ 	.word	0xffffffff


	//   ....[132]....
        /*0408*/ 	.word	0xffffffff


	//   ....[133]....
        /*040c*/ 	.word	0xffffffff


	//   ....[134]....
        /*0410*/ 	.word	0xffffffff


	//   ....[135]....
        /*0414*/ 	.word	0xffffffff


	//   ....[136]....
        /*0418*/ 	.word	0xffffffff


	//   ....[137]....
        /*041c*/ 	.word	0xffffffff


	//   ....[138]....
        /*0420*/ 	.word	0xffffffff


	//   ....[139]....
        /*0424*/ 	.word	0xffffffff


	//   ....[140]....
        /*0428*/ 	.word	0xffffffff


	//   ....[141]....
        /*042c*/ 	.word	0xffffffff


	//   ....[142]....
        /*0430*/ 	.word	0xffffffff


	//   ....[143]....
        /*0434*/ 	.word	0xffffffff


	//   ....[144]....
        /*0438*/ 	.word	0xffffffff


	//   ....[145]....
        /*043c*/ 	.word	0xffffffff


	//   ....[146]....
        /*0440*/ 	.word	0xffffffff


	//   ....[147]....
        /*0444*/ 	.word	0xffffffff


	//   ....[148]....
        /*0448*/ 	.word	0xffffffff


	//   ....[149]....
        /*044c*/ 	.word	0xffffffff


	//   ....[150]....
        /*0450*/ 	.word	0xffffffff


	//   ....[151]....
        /*0454*/ 	.word	0xffffffff


	//   ....[152]....
        /*0458*/ 	.word	0xffffffff


	//   ....[153]....
        /*045c*/ 	.word	0xffffffff


	//   ....[154]....
        /*0460*/ 	.word	0xffffffff


	//   ....[155]....
        /*0464*/ 	.word	0xffffffff


	//   ....[156]....
        /*0468*/ 	.word	0xffffffff


	//   ....[157]....
        /*046c*/ 	.word	0xffffffff


	//   ....[158]....
        /*0470*/ 	.word	0xffffffff


	//   ....[159]....
        /*0474*/ 	.word	0xffffffff


	//   ....[160]....
        /*0478*/ 	.word	0xffffffff


	//   ....[161]....
        /*047c*/ 	.word	0xffffffff


	//   ....[162]....
        /*0480*/ 	.word	0xffffffff


	//   ....[163]....
        /*0484*/ 	.word	0xffffffff


	//   ....[164]....
        /*0488*/ 	.word	0xffffffff


	//   ....[165]....
        /*048c*/ 	.word	0xffffffff


	//   ....[166]....
        /*0490*/ 	.word	0xffffffff


	//   ....[167]....
        /*0494*/ 	.word	0x0500000f


	//   ....[168]....
        /*0498*/ 	.word	0x0500000f


	//   ....[169]....
        /*049c*/ 	.word	0x0500000f


	//   ....[170]....
        /*04a0*/ 	.word	0x0500000f


	//   ....[171]....
        /*04a4*/ 	.word	0x0500000f


	//   ....[172]....
        /*04a8*/ 	.word	0x0500000f


	//   ....[173]....
        /*04ac*/ 	.word	0x0500000f


	//   ....[174]....
        /*04b0*/ 	.word	0x0500000f


	//   ....[175]....
        /*04b4*/ 	.word	0x0500000f


	//   ....[176]....
        /*04b8*/ 	.word	0x0500000f


	//   ....[177]....
        /*04bc*/ 	.word	0x0500000f


	//   ....[178]....
        /*04c0*/ 	.word	0x0500000f


	//   ....[179]....
        /*04c4*/ 	.word	0x0500000f


	//   ....[180]....
        /*04c8*/ 	.word	0x0500000f


	//   ....[181]....
        /*04cc*/ 	.word	0x0500000f


	//   ....[182]....
        /*04d0*/ 	.word	0x0500000f


	//   ....[183]....
        /*04d4*/ 	.word	0x0500000f


	//   ....[184]....
        /*04d8*/ 	.word	0x0500000f


	//   ....[185]....
        /*04dc*/ 	.word	0x0500000f


	//   ....[186]....
        /*04e0*/ 	.word	0x0500000f


	//   ....[187]....
        /*04e4*/ 	.word	0x0500000f


	//   ....[188]....
        /*04e8*/ 	.word	0x0500000f


	//   ....[189]....
        /*04ec*/ 	.word	0x0500000f


	//   ....[190]....
        /*04f0*/ 	.word	0x0500000f


	//   ....[191]....
        /*04f4*/ 	.word	0x0500000f


	//   ....[192]....
        /*04f8*/ 	.word	0x0500000f


	//   ....[193]....
        /*04fc*/ 	.word	0x0500000f


	//   ....[194]....
        /*0500*/ 	.word	0x0500000f


	//   ....[195]....
        /*0504*/ 	.word	0x0500000f


	//   ....[196]....
        /*0508*/ 	.word	0x0500000f


	//   ....[197]....
        /*050c*/ 	.word	0x0500000f


	//   ....[198]....
        /*0510*/ 	.word	0x0500000f


	//   ....[199]....
        /*0514*/ 	.word	0x0500000f


	//   ....[200]....
        /*0518*/ 	.word	0x0500000f


	//   ....[201]....
        /*051c*/ 	.word	0x0500000f


	//   ....[202]....
        /*0520*/ 	.word	0x0500000f


	//   ....[203]....
        /*0524*/ 	.word	0x0500000f


	//   ....[204]....
        /*0528*/ 	.word	0x0500000f


	//   ....[205]....
        /*052c*/ 	.word	0x0500000f


	//   ....[206]....
        /*0530*/ 	.word	0x0500000f


	//   ....[207]....
        /*0534*/ 	.word	0x0500000f


	//   ....[208]....
        /*0538*/ 	.word	0x0500000f


	//   ....[209]....
        /*053c*/ 	.word	0x0500000f


	//   ....[210]....
        /*0540*/ 	.word	0x0500000f


	//   ....[211]....
        /*0544*/ 	.word	0x0500000f


	//   ....[212]....
        /*0548*/ 	.word	0x0500000f


	//   ....[213]....
        /*054c*/ 	.word	0x0500000f


	//   ....[214]....
        /*0550*/ 	.word	0x0500000f


	//   ....[215]....
        /*0554*/ 	.word	0x0500000f


	//   ....[216]....
        /*0558*/ 	.word	0x0500000f


	//   ....[217]....
        /*055c*/ 	.word	0x0500000f


	//   ....[218]....
        /*0560*/ 	.word	0x0500000f


	//   ....[219]....
        /*0564*/ 	.word	0x0500000f


	//   ....[220]....
        /*0568*/ 	.word	0x0500000f


	//   ....[221]....
        /*056c*/ 	.word	0x0500000f


	//   ....[222]....
        /*0570*/ 	.word	0x0500000f


	//   ....[223]....
        /*0574*/ 	.word	0x0500000f


	//   ....[224]....
        /*0578*/ 	.word	0x0500000f


	//   ....[225]....
        /*057c*/ 	.word	0x0500000f


	//   ....[226]....
        /*0580*/ 	.word	0x0500000f


	//   ....[227]....
        /*0584*/ 	.word	0x0500000f


	//   ....[228]....
        /*0588*/ 	.word	0x0500000f


	//   ....[229]....
        /*058c*/ 	.word	0x0500000f


	//   ....[230]....
        /*0590*/ 	.word	0x0500000f


	//   ....[231]....
        /*0594*/ 	.word	0x0500000f


	//   ....[232]....
        /*0598*/ 	.word	0x0500000f


	//   ....[233]....
        /*059c*/ 	.word	0x0500000f


	//   ....[234]....
        /*05a0*/ 	.word	0x0500000f


	//   ....[235]....
        /*05a4*/ 	.word	0x0500000f


	//   ....[236]....
        /*05a8*/ 	.word	0x0500000f


	//   ....[237]....
        /*05ac*/ 	.word	0x0500000f


	//   ....[238]....
        /*05b0*/ 	.word	0x0500000f


	//   ....[239]....
        /*05b4*/ 	.word	0x0500000f


	//   ....[240]....
        /*05b8*/ 	.word	0x0500000f


	//   ....[241]....
        /*05bc*/ 	.word	0x0500000f


	//   ....[242]....
        /*05c0*/ 	.word	0x0500000f


	//   ....[243]....
        /*05c4*/ 	.word	0x0500000f


	//   ....[244]....
        /*05c8*/ 	.word	0x0500000f


	//   ....[245]....
        /*05cc*/ 	.word	0x0500000f


	//   ....[246]....
        /*05d0*/ 	.word	0x0500000f


	//   ....[247]....
        /*05d4*/ 	.word	0x0500000f


	//   ....[248]....
        /*05d8*/ 	.word	0x0500000f


	//   ....[249]....
        /*05dc*/ 	.word	0x0500000f


	//   ....[250]....
        /*05e0*/ 	.word	0x0500000f


	//   ....[251]....
        /*05e4*/ 	.word	0x0500000f


	//   ....[252]....
        /*05e8*/ 	.word	0x0500000f


	//   ....[253]....
        /*05ec*/ 	.word	0x0500000f


	//   ....[254]....
        /*05f0*/ 	.word	0x0500000f


	//   ....[255]....
        /*05f4*/ 	.word	0x0500000f


	//   ....[0]....
        /*05f8*/ 	.word	0x0500000f


	//   ....[1]....
        /*05fc*/ 	.word	0x0500000f


	//   ....[2]....
        /*0600*/ 	.word	0x0500000f


	//   ....[3]....
        /*0604*/ 	.word	0x0500000f


	//   ....[4]....
        /*0608*/ 	.word	0x0500000f


	//   ....[5]....
        /*060c*/ 	.word	0x0500000f


	//   ....[6]....
        /*0610*/ 	.word	0x0500000f


	//   ....[7]....
        /*0614*/ 	.word	0x0500000f


	//   ....[8]....
        /*0618*/ 	.word	0x0500000f


	//   ....[9]....
        /*061c*/ 	.word	0x0500000f


	//   ....[10]....
        /*0620*/ 	.word	0x0500000f


	//----- nvinfo : EIATTR_COOP_GROUP_INSTR_OFFSETS
	.align		4
.L_1570:
        /*0624*/ 	.byte	0x04, 0x28
        /*0626*/ 	.short	(.L_1572 - .L_1571)


	//   ....[0]....
.L_1571:
        /*0628*/ 	.word	0x00000080


	//   ....[1]....
        /*062c*/ 	.word	0x00000090


	//   ....[2]....
        /*0630*/ 	.word	0x000002f0


	//   ....[3]....
        /*0634*/ 	.word	0x00000450


	//   ....[4]....
        /*0638*/ 	.word	0x00000570


	//   ....[5]....
        /*063c*/ 	.word	0x000006d0


	//   ....[6]....
        /*0640*/ 	.word	0x00001df0


	//   ....[7]....
        /*0644*/ 	.word	0x00002fb0


	//   ....[8]....
        /*0648*/ 	.word	0x00002fe0


	//   ....[9]....
        /*064c*/ 	.word	0x00003690


	//   ....[10]....
        /*0650*/ 	.word	0x00003800


	//   ....[11]....
        /*0654*/ 	.word	0x00003970


	//   ....[12]....
        /*0658*/ 	.word	0x00003ae0


	//   ....[13]....
        /*065c*/ 	.word	0x000052c0


	//   ....[14]....
        /*0660*/ 	.word	0x000052e0


	//   ....[15]....
        /*0664*/ 	.word	0x00005800


	//   ....[16]....
        /*0668*/ 	.word	0x00005900


	//   ....[17]....
        /*066c*/ 	.word	0x00006350


	//   ....[18]....
        /*0670*/ 	.word	0x000063b0


	//   ....[19]....
        /*0674*/ 	.word	0x00007f00


	//   ....[20]....
        /*0678*/ 	.word	0x00007f20


	//   ....[21]....
        /*067c*/ 	.word	0x00008790


	//   ....[22]....
        /*0680*/ 	.word	0x000087e0


	//   ....[23]....
        /*0684*/ 	.word	0x000096f0


	//   ....[24]....
        /*0688*/ 	.word	0x00009700


	//   ....[25]....
        /*068c*/ 	.word	0x00009740


	//   ....[26]....
        /*0690*/ 	.word	0x00009750


	//   ....[27]....
        /*0694*/ 	.word	0x0000b200


	//   ....[28]....
        /*0698*/ 	.word	0x0000b210


	//   ....[29]....
        /*069c*/ 	.word	0x0000b220


	//   ....[30]....
        /*06a0*/ 	.word	0x0000b230


	//   ....[31]....
        /*06a4*/ 	.word	0x0000bce0


	//   ....[32]....
        /*06a8*/ 	.word	0x0000bd00


	//   ....[33]....
        /*06ac*/ 	.word	0x0000bea0


	//   ....[34]....
        /*06b0*/ 	.word	0x0000bec0


	//   ....[35]....
        /*06b4*/ 	.word	0x0000c000


	//   ....[36]....
        /*06b8*/ 	.word	0x0000c020


	//   ....[37]....
        /*06bc*/ 	.word	0x0000c170


	//   ....[38]....
        /*06c0*/ 	.word	0x0000c190


	//   ....[39]....
        /*06c4*/ 	.word	0x0000c6a0


	//   ....[40]....
        /*06c8*/ 	.word	0x0000c6e0


	//   ....[41]....
        /*06cc*/ 	.word	0x0000d1c0


	//   ....[42]....
        /*06d0*/ 	.word	0x0000d1d0


	//   ....[43]....
        /*06d4*/ 	.word	0x0000e370


	//   ....[44]....
        /*06d8*/ 	.word	0x0000e3a0


	//   ....[45]....
        /*06dc*/ 	.word	0x0000e510


	//   ....[46]....
        /*06e0*/ 	.word	0x0000e530


	//   ....[47]....
        /*06e4*/ 	.word	0x0000e670


	//   ....[48]....
        /*06e8*/ 	.word	0x0000e690


	//   ....[49]....
        /*06ec*/ 	.word	0x0000e7e0


	//   ....[50]....
        /*06f0*/ 	.word	0x0000e800


	//   ....[51]....
        /*06f4*/ 	.word	0x0000e9e0


	//   ....[52]....
        /*06f8*/ 	.word	0x0000ebd0


	//   ....[53]....
        /*06fc*/ 	.word	0x0000ec00


	//   ....[54]....
        /*0700*/ 	.word	0x0000ec30


	//   ....[55]....
        /*0704*/ 	.word	0x0000ec60


	//   ....[56]....
        /*0708*/ 	.word	0x0000ec90


	//   ....[57]....
        /*070c*/ 	.word	0x0000ecc0


	//   ....[58]....
        /*0710*/ 	.word	0x0000ee30


	//   ....[59]....
        /*0714*/ 	.word	0x0000ee60


	//   ....[60]....
        /*0718*/ 	.word	0x0000ee90


	//   ....[61]....
        /*071c*/ 	.word	0x0000eec0


	//   ....[62]....
        /*0720*/ 	.word	0x0000eef0


	//   ....[63]....
        /*0724*/ 	.word	0x0000ef20


	//   ....[64]....
        /*0728*/ 	.word	0x0000efb0


	//   ....[65]....
        /*072c*/ 	.word	0x0000efe0


	//   ....[66]....
        /*0730*/ 	.word	0x0000eff0


	//   ....[67]....
        /*0734*/ 	.word	0x0000f030


	//   ....[68]....
        /*0738*/ 	.word	0x00010f30


	//   ....[69]....
        /*073c*/ 	.word	0x00010f50


	//   ....[70]....
        /*0740*/ 	.word	0x00010fe0


	//   ....[71]....
        /*0744*/ 	.word	0x00011000


	//   ....[72]....
        /*0748*/ 	.word	0x00011080


	//   ....[73]....
        /*074c*/ 	.word	0x000110a0


	//   ....[74]....
        /*0750*/ 	.word	0x00011120


	//   ....[75]....
        /*0754*/ 	.word	0x00011140


	//   ....[76]....
        /*0758*/ 	.word	0x000111c0


	//   ....[77]....
        /*075c*/ 	.word	0x000111e0


	//   ....[78]....
        /*0760*/ 	.word	0x000111f0


	//   ....[79]....
        /*0764*/ 	.word	0x00011200


	//   ....[80]....
        /*0768*/ 	.word	0x00011980


	//   ....[81]....
        /*076c*/ 	.word	0x000119a0


	//   ....[82]....
        /*0770*/ 	.word	0x000119b0


	//   ....[83]....
        /*0774*/ 	.word	0x000119c0


	//   ....[84]....
        /*0778*/ 	.word	0x000119d0


	//   ....[85]....
        /*077c*/ 	.word	0x000119f0


	//   ....[86]....
        /*0780*/ 	.word	0x00011ab0


	//   ....[87]....
        /*0784*/ 	.word	0x00011b50


	//   ....[88]....
        /*0788*/ 	.word	0x00011b70


	//   ....[89]....
        /*078c*/ 	.word	0x00011bd0


	//   ....[90]....
        /*0790*/ 	.word	0x00011c40


	//   ....[91]....
        /*0794*/ 	.word	0x00011c60


	//   ....[92]....
        /*0798*/ 	.word	0x00011c70


	//   ....[93]....
        /*079c*/ 	.word	0x00011ca0


	//   ....[94]....
        /*07a0*/ 	.word	0x00011d30


	//   ....[95]....
        /*07a4*/ 	.word	0x00011d70


	//   ....[96]....
        /*07a8*/ 	.word	0x00012470


	//   ....[97]....
        /*07ac*/ 	.word	0x000124a0


	//   ....[98]....
        /*07b0*/ 	.word	0x000124c0


	//   ....[99]....
        /*07b4*/ 	.word	0x000124f0


	//   ....[100]....
        /*07b8*/ 	.word	0x00012560


	//   ....[101]....
        /*07bc*/ 	.word	0x00012590


	//   ....[102]....
        /*07c0*/ 	.word	0x000126a0


	//   ....[103]....
        /*07c4*/ 	.word	0x000126c0


	//   ....[104]....
        /*07c8*/ 	.word	0x00012750


	//   ....[105]....
        /*07cc*/ 	.word	0x00012770


	//   ....[106]....
        /*07d0*/ 	.word	0x000127e0


	//   ....[107]....
        /*07d4*/ 	.word	0x00012800


	//   ....[108]....
        /*07d8*/ 	.word	0x00012860


	//   ....[109]....
        /*07dc*/ 	.word	0x00012890


	//   ....[110]....
        /*07e0*/ 	.word	0x00012910


	//   ....[111]....
        /*07e4*/ 	.word	0x00012970


	//   ....[112]....
        /*07e8*/ 	.word	0x00012ea0


	//   ....[113]....
        /*07ec*/ 	.word	0x00012ec0


	//   ....[114]....
        /*07f0*/ 	.word	0x00012f10


	//   ....[115]....
        /*07f4*/ 	.word	0x00012fd0


	//   ....[116]....
        /*07f8*/ 	.word	0x00012fe0


	//   ....[117]....
        /*07fc*/ 	.word	0x00013010


	//   ....[118]....
        /*0800*/ 	.word	0x000130a0


	//   ....[119]....
        /*0804*/ 	.word	0x00013150


	//   ....[120]....
        /*0808*/ 	.word	0x00013160


	//   ....[121]....
        /*080c*/ 	.word	0x00013190


	//   ....[122]....
        /*0810*/ 	.word	0x000131a0


	//   ....[123]....
        /*0814*/ 	.word	0x00013230


	//   ....[124]....
        /*0818*/ 	.word	0x00013930


	//   ....[125]....
        /*081c*/ 	.word	0x00013950


	//   ....[126]....
        /*0820*/ 	.word	0x00013960


	//   ....[127]....
        /*0824*/ 	.word	0x000139a0


	//   ....[128]....
        /*0828*/ 	.word	0x000139b0


	//   ....[129]....
        /*082c*/ 	.word	0x000139f0


	//   ....[130]....
        /*0830*/ 	.word	0x00013a00


	//   ....[131]....
        /*0834*/ 	.word	0x00013a40


	//   ....[132]....
        /*0838*/ 	.word	0x00013a50


	//   ....[133]....
        /*083c*/ 	.word	0x00013a90


	//   ....[134]....
        /*0840*/ 	.word	0x00013aa0


	//   ....[135]....
        /*0844*/ 	.word	0x00013ab0


	//   ....[136]....
        /*0848*/ 	.word	0x00013df0


	//   ....[137]....
        /*084c*/ 	.word	0x00013e10


	//   ....[138]....
        /*0850*/ 	.word	0x00013e20


	//   ....[139]....
        /*0854*/ 	.word	0x00013e30


	//   ....[140]....
        /*0858*/ 	.word	0x00013e40


	//   ....[141]....
        /*085c*/ 	.word	0x00013e60


	//   ....[142]....
        /*0860*/ 	.word	0x00013ed0


	//   ....[143]....
        /*0864*/ 	.word	0x00013f00


	//   ....[144]....
        /*0868*/ 	.word	0x00013f10


	//   ....[145]....
        /*086c*/ 	.word	0x00013f80


	//   ....[146]....
        /*0870*/ 	.word	0x00013f90


	//   ....[147]....
        /*0874*/ 	.word	0x00014090


	//   ....[148]....
        /*0878*/ 	.word	0x00014570


	//   ....[149]....
        /*087c*/ 	.word	0x000145a0


	//   ....[150]....
        /*0880*/ 	.word	0x00014600


	//   ....[151]....
        /*0884*/ 	.word	0x00014630


	//   ....[152]....
        /*0888*/ 	.word	0x00014660


	//   ....[153]....
        /*088c*/ 	.word	0x00014690


	//   ....[154]....
        /*0890*/ 	.word	0x000146c0


	//   ....[155]....
        /*0894*/ 	.word	0x000146f0


	//   ....[156]....
        /*0898*/ 	.word	0x00014890


	//   ....[157]....
        /*089c*/ 	.word	0x000148c0


	//   ....[158]....
        /*08a0*/ 	.word	0x000148f0


	//   ....[159]....
        /*08a4*/ 	.word	0x00014920


	//   ....[160]....
        /*08a8*/ 	.word	0x00014950


	//   ....[161]....
        /*08ac*/ 	.word	0x00014980


	//   ....[162]....
        /*08b0*/ 	.word	0x00014a40


	//   ....[163]....
        /*08b4*/ 	.word	0x00014a60


	//   ....[164]....
        /*08b8*/ 	.word	0x00014a80


	//   ....[165]....
        /*08bc*/ 	.word	0x00014ae0


	//   ....[166]....
        /*08c0*/ 	.word	0x00015500


	//   ....[167]....
        /*08c4*/ 	.word	0x00015b10


	//   ....[168]....
        /*08c8*/ 	.word	0x00015c00


	//   ....[169]....
        /*08cc*/ 	.word	0x00015ca0


	//   ....[170]....
        /*08d0*/ 	.word	0x00015d00


	//   ....[171]....
        /*08d4*/ 	.word	0x00015df0


	//   ....[172]....
        /*08d8*/ 	.word	0x00015e60


	//   ....[173]....
        /*08dc*/ 	.word	0x00015f50


	//   ....[174]....
        /*08e0*/ 	.word	0x00015fc0


	//   ....[175]....
        /*08e4*/ 	.word	0x000160b0


	//   ....[176]....
        /*08e8*/ 	.word	0x00016120


	//   ....[177]....
        /*08ec*/ 	.word	0x00016210


	//   ....[178]....
        /*08f0*/ 	.word	0x00016280


	//   ....[179]....
        /*08f4*/ 	.word	0x00016320


	//   ....[180]....
        /*08f8*/ 	.word	0x00016420


	//   ....[181]....
        /*08fc*/ 	.word	0x00016470


	//   ....[182]....
        /*0900*/ 	.word	0x000164d0


	//   ....[183]....
        /*0904*/ 	.word	0x000165f0


	//   ....[184]....
        /*0908*/ 	.word	0x00016670


	//   ....[185]....
        /*090c*/ 	.word	0x00016760


	//   ....[186]....
        /*0910*/ 	.word	0x000167e0


	//   ....[187]....
        /*0914*/ 	.word	0x000168d0


	//   ....[188]....
        /*0918*/ 	.word	0x000169e0


	//   ....[189]....
        /*091c*/ 	.word	0x00016a50


	//   ....[190]....
        /*0920*/ 	.word	0x00016b60


	//   ....[191]....
        /*0924*/ 	.word	0x00016bd0


	//   ....[192]....
        /*0928*/ 	.word	0x00016c50


	//   ....[193]....
        /*092c*/ 	.word	0x00016d40


	//   ....[194]....
        /*0930*/ 	.word	0x00016db0


	//   ....[195]....
        /*0934*/ 	.word	0x00016e80


	//   ....[196]....
        /*0938*/ 	.word	0x00016f20


	//   ....[197]....
        /*093c*/ 	.word	0x00016fc0


	//   ....[198]....
        /*0940*/ 	.word	0x00017020


	//   ....[199]....
        /*0944*/ 	.word	0x00017110


	//   ....[200]....
        /*0948*/ 	.word	0x00017220


	//   ....[201]....
        /*094c*/ 	.word	0x00017270


	//   ....[202]....
        /*0950*/ 	.word	0x000172d0


	//   ....[203]....
        /*0954*/ 	.word	0x000173d0


	//   ....[204]....
        /*0958*/ 	.word	0x000174e0


	//   ....[205]....
        /*095c*/ 	.word	0x00017530


	//   ....[206]....
        /*0960*/ 	.word	0x00017590


	//   ....[207]....
        /*0964*/ 	.word	0x00017690


	//   ....[208]....
        /*0968*/ 	.word	0x000177a0


	//   ....[209]....
        /*096c*/ 	.word	0x000177f0


	//   ....[210]....
        /*0970*/ 	.word	0x00017850


	//   ....[211]....
        /*0974*/ 	.word	0x00017940


	//   ....[212]....
        /*0978*/ 	.word	0x00017a70


	//   ....[213]....
        /*097c*/ 	.word	0x00017b50


	//   ....[214]....
        /*0980*/ 	.word	0x00017be0


	//   ....[215]....
        /*0984*/ 	.word	0x00017cf0


	//   ....[216]....
        /*0988*/ 	.word	0x00017d50


	//   ....[217]....
        /*098c*/ 	.word	0x00017e60


	//   ....[218]....
        /*0990*/ 	.word	0x00017ec0


	//   ....[219]....
        /*0994*/ 	.word	0x00017fd0


	//   ....[220]....
        /*0998*/ 	.word	0x00018030


	//   ....[221]....
        /*099c*/ 	.word	0x00018140


	//   ....[222]....
        /*09a0*/ 	.word	0x000181a0


	//   ....[223]....
        /*09a4*/ 	.word	0x00018260


	//   ....[224]....
        /*09a8*/ 	.word	0x000183c0


	//   ....[225]....
        /*09ac*/ 	.word	0x00018460


	//   ....[226]....
        /*09b0*/ 	.word	0x000184c0


	//   ....[227]....
        /*09b4*/ 	.word	0x00018570


	//   ....[228]....
        /*09b8*/ 	.word	0x000185d0


	//   ....[229]....
        /*09bc*/ 	.word	0x00018680


	//   ....[230]....
        /*09c0*/ 	.word	0x000186e0


	//   ....[231]....
        /*09c4*/ 	.word	0x00018790


	//   ....[232]....
        /*09c8*/ 	.word	0x000187f0


	//   ....[233]....
        /*09cc*/ 	.word	0x000188a0


	//   ....[234]....
        /*09d0*/ 	.word	0x00018900


	//   ....[235]....
        /*09d4*/ 	.word	0x000189b0


	//   ....[236]....
        /*09d8*/ 	.word	0x00018a90


	//   ....[237]....
        /*09dc*/ 	.word	0x00018b30


	//   ....[238]....
        /*09e0*/ 	.word	0x00018b90


	//   ....[239]....
        /*09e4*/ 	.word	0x00018c60


	//   ....[240]....
        /*09e8*/ 	.word	0x00018cc0


	//   ....[241]....
        /*09ec*/ 	.word	0x00018d90


	//   ....[242]....
        /*09f0*/ 	.word	0x00018df0


	//   ....[243]....
        /*09f4*/ 	.word	0x00018ed0


	//   ....[244]....
        /*09f8*/ 	.word	0x00018f30


	//   ....[245]....
        /*09fc*/ 	.word	0x00019000


	//   ....[246]....
        /*0a00*/ 	.word	0x00019060


	//   ....[247]....
        /*0a04*/ 	.word	0x00019130


	//   ....[248]....
        /*0a08*/ 	.word	0x000191c0


	//   ....[249]....
        /*0a0c*/ 	.word	0x00019260


	//   ....[250]....
        /*0a10*/ 	.word	0x000193e0


	//   ....[251]....
        /*0a14*/ 	.word	0x00019450


	//   ....[252]....
        /*0a18*/ 	.word	0x000194c0


	//   ....[253]....
        /*0a1c*/ 	.word	0x00019530


	//   ....[254]....
        /*0a20*/ 	.word	0x000195a0


	//   ....[255]....
        /*0a24*/ 	.word	0x00019620


	//   ....[0]....
        /*0a28*/ 	.word	0x000196a0


	//   ....[1]....
        /*0a2c*/ 	.word	0x00019730


	//   ....[2]....
        /*0a30*/ 	.word	0x000197a0


	//   ....[3]....
        /*0a34*/ 	.word	0x00019810


	//   ....[4]....
        /*0a38*/ 	.word	0x00019880


	//   ....[5]....
        /*0a3c*/ 	.word	0x00019900


	//   ....[6]....
        /*0a40*/ 	.word	0x00019970


	//   ....[7]....
        /*0a44*/ 	.word	0x00019a00


	//   ....[8]....
        /*0a48*/ 	.word	0x00019a60


	//   ....[9]....
        /*0a4c*/ 	.word	0x00019af0


	//   ....[10]....
        /*0a50*/ 	.word	0x00019c20


	//----- nvinfo : EIATTR_REG_RECONFIG
	.align		4
.L_1572:
        /*0a54*/ 	.byte	0x01, 0x54
	.zero		2


	//----- nvinfo : EIATTR_SYSCALL_OFFSETS
	.align		4
        /*0a58*/ 	.byte	0x04, 0x46
        /*0a5a*/ 	.short	(.L_1574 - .L_1573)


	//   ....[0]....
.L_1573:
        /*0a5c*/ 	.word	0x00001ff0


	//   ....[1]....
        /*0a60*/ 	.word	0x00010550


	//   ....[2]....
        /*0a64*/ 	.word	0x000106a0


	//   ....[3]....
        /*0a68*/ 	.word	0x00010790


	//   ....[4]....
        /*0a6c*/ 	.word	0x00011590


	//   ....[5]....
        /*0a70*/ 	.word	0x000120c0


	//----- nvinfo : EIATTR_MBARRIER_INSTR_OFFSETS
	.align		4
.L_1574:
        /*0a74*/ 	.byte	0x04, 0x39
        /*0a76*/ 	.short	(.L_1576 - .L_1575)


	//   ....[0]....
.L_1575:
        /*0a78*/ 	.word	0x00000190
        /*0a7c*/ 	.word	0x000000ff
        /*0a80*/ 	.word	0x00032400
        /*0a84*/ 	.short	0x0100
        /*0a86*/ 	.byte	0x08
	.zero		1


	//   ....[1]....
        /*0a88*/ 	.word	0x000001a0
        /*0a8c*/ 	.word	0x000000ff
        /*0a90*/ 	.word	0x00032410
        /*0a94*/ 	.short	0x0100
        /*0a96*/ 	.byte	0x08
	.zero		1


	//   ....[2]....
        /*0a98*/ 	.word	0x000001b0
        /*0a9c*/ 	.word	0x000000ff
        /*0aa0*/ 	.word	0x00032420
        /*0aa4*/ 	.short	0x0100
        /*0aa6*/ 	.byte	0x08
	.zero		1


	//   ....[3]....
        /*0aa8*/ 	.word	0x000002a0
        /*0aac*/ 	.word	0x000000ff
        /*0ab0*/ 	.word	0x00032430
        /*0ab4*/ 	.short	0x0100
        /*0ab6*/ 	.byte	0x08
	.zero		1


	//   ....[4]....
        /*0ab8*/ 	.word	0x000002b0
        /*0abc*/ 	.word	0x000000ff
        /*0ac0*/ 	.word	0x00032440
        /*0ac4*/ 	.short	0x0100
        /*0ac6*/ 	.byte	0x08
	.zero		1


	//   ....[5]....
        /*0ac8*/ 	.word	0x000002c0
        /*0acc*/ 	.word	0x000000ff
        /*0ad0*/ 	.word	0x00032438
        /*0ad4*/ 	.short	0x0100
        /*0ad6*/ 	.byte	0x08
	.zero		1


	//   ....[6]....
        /*0ad8*/ 	.word	0x000002d0
        /*0adc*/ 	.word	0x000000ff
        /*0ae0*/ 	.word	0x00032448
        /*0ae4*/ 	.short	0x0100
        /*0ae6*/ 	.byte	0x08
	.zero		1


	//   ....[7]....
        /*0ae8*/ 	.word	0x00000400
        /*0aec*/ 	.word	0x000000ff
        /*0af0*/ 	.word	0x00032450
        /*0af4*/ 	.short	0x0100
        /*0af6*/ 	.byte	0x08
	.zero		1


	//   ....[8]....
        /*0af8*/ 	.word	0x00000410
        /*0afc*/ 	.word	0x000000ff
        /*0b00*/ 	.word	0x00032460
        /*0b04*/ 	.short	0x0100
        /*0b06*/ 	.byte	0x08
	.zero		1


	//   ....[9]....
        /*0b08*/ 	.word	0x00000420
        /*0b0c*/ 	.word	0x000000ff
        /*0b10*/ 	.word	0x00032458
        /*0b14*/ 	.short	0x0100
        /*0b16*/ 	.byte	0x08
	.zero		1


	//   ....[10]....
        /*0b18*/ 	.word	0x00000430
        /*0b1c*/ 	.word	0x000000ff
        /*0b20*/ 	.word	0x00032468
        /*0b24*/ 	.short	0x0100
        /*0b26*/ 	.byte	0x08
	.zero		1


	//   ....[11]....
        /*0b28*/ 	.word	0x00000520
        /*0b2c*/ 	.word	0x000000ff
        /*0b30*/ 	.word	0x00032470
        /*0b34*/ 	.short	0x0100
        /*0b36*/ 	.byte	0x06
	.zero		1


	//   ....[12]....
        /*0b38*/ 	.word	0x00000530
        /*0b3c*/ 	.word	0x000000ff
        /*0b40*/ 	.word	0x00032480
        /*0b44*/ 	.short	0x0100
        /*0b46*/ 	.byte	0x06
	.zero		1


	//   ....[13]....
        /*0b48*/ 	.word	0x00000540
        /*0b4c*/ 	.word	0x000000ff
        /*0b50*/ 	.word	0x00032478
        /*0b54*/ 	.short	0x0100
        /*0b56*/ 	.byte	0x06
	.zero		1


	//   ....[14]....
        /*0b58*/ 	.word	0x00000550
        /*0b5c*/ 	.word	0x000000ff
        /*0b60*/ 	.word	0x00032488
        /*0b64*/ 	.short	0x0100
        /*0b66*/ 	.byte	0x06
	.zero		1


	//   ....[15]....
        /*0b68*/ 	.word	0x00000680
        /*0b6c*/ 	.word	0x000000ff
        /*0b70*/ 	.word	0x00032490
        /*0b74*/ 	.short	0x0100
        /*0b76*/ 	.byte	0x08
	.zero		1


	//   ....[16]....
        /*0b78*/ 	.word	0x00000690
        /*0b7c*/ 	.word	0x000000ff
        /*0b80*/ 	.word	0x000324a0
        /*0b84*/ 	.short	0x0100
        /*0b86*/ 	.byte	0x08
	.zero		1


	//   ....[17]....
        /*0b88*/ 	.word	0x000006a0
        /*0b8c*/ 	.word	0x000000ff
        /*0b90*/ 	.word	0x00032498
        /*0b94*/ 	.short	0x0100
        /*0b96*/ 	.byte	0x08
	.zero		1


	//   ....[18]....
        /*0b98*/ 	.word	0x000006b0
        /*0b9c*/ 	.word	0x000000ff
        /*0ba0*/ 	.word	0x000324a8
        /*0ba4*/ 	.short	0x0100
        /*0ba6*/ 	.byte	0x08
	.zero		1


	//   ....[19]....
        /*0ba8*/ 	.word	0x000007f0
        /*0bac*/ 	.word	0x000000ff
        /*0bb0*/ 	.word	0x000324b0
        /*0bb4*/ 	.short	0x0100
        /*0bb6*/ 	.byte	0x08
	.zero		1


	//   ....[20]....
        /*0bb8*/ 	.word	0x00000800
        /*0bbc*/ 	.word	0x000000ff
        /*0bc0*/ 	.word	0x000324c0
        /*0bc4*/ 	.short	0x0100
        /*0bc6*/ 	.byte	0x08
	.zero		1


	//   ....[21]....
        /*0bc8*/ 	.word	0x00000810
        /*0bcc*/ 	.word	0x000000ff
        /*0bd0*/ 	.word	0x000324b8
        /*0bd4*/ 	.short	0x0100
        /*0bd6*/ 	.byte	0x08
	.zero		1


	//   ....[22]....
        /*0bd8*/ 	.word	0x00000820
        /*0bdc*/ 	.word	0x000000ff
        /*0be0*/ 	.word	0x000324c8
        /*0be4*/ 	.short	0x0100
        /*0be6*/ 	.byte	0x08
	.zero		1


	//   ....[23]....
        /*0be8*/ 	.word	0x000020d0
        /*0bec*/ 	.word	0x00000003
        /*0bf0*/ 	.word	0x00032400
        /*0bf4*/ 	.short	0x010a
        /*0bf6*/ 	.byte	0x3f
	.zero		1


	//   ....[24]....
        /*0bf8*/ 	.word	0x000021b0
        /*0bfc*/ 	.word	0x000000ff
        /*0c00*/ 	.word	0x00032430
        /*0c04*/ 	.short	0x010a
        /*0c06*/ 	.byte	0x06
	.zero		1


	//   ....[25]....
        /*0c08*/ 	.word	0x000021f0
        /*0c0c*/ 	.word	0x000000ff
        /*0c10*/ 	.word	0x00032430
        /*0c14*/ 	.short	0x010a
        /*0c16*/ 	.byte	0x06
	.zero		1


	//   ....[26]....
        /*0c18*/ 	.word	0x000024f0
        /*0c1c*/ 	.word	0x00000003
        /*0c20*/ 	.word	0x00032410
        /*0c24*/ 	.short	0x010a
        /*0c26*/ 	.byte	0x3f
	.zero		1


	//   ....[27]....
        /*0c28*/ 	.word	0x00002530
        /*0c2c*/ 	.word	0x000000ff
        /*0c30*/ 	.word	0x00032450
        /*0c34*/ 	.short	0x010a
        /*0c36*/ 	.byte	0x06
	.zero		1


	//   ....[28]....
        /*0c38*/ 	.word	0x00002570
        /*0c3c*/ 	.word	0x000000ff
        /*0c40*/ 	.word	0x00032450
        /*0c44*/ 	.short	0x010a
        /*0c46*/ 	.byte	0x06
	.zero		1


	//   ....[29]....
        /*0c48*/ 	.word	0x00002f40
        /*0c4c*/ 	.word	0x000000ff
        /*0c50*/ 	.word	0x00000000
        /*0c54*/ 	.short	0x0101
        /*0c56*/ 	.byte	0x04
	.zero		1


	//   ....[30]....
        /*0c58*/ 	.word	0x00004740
        /*0c5c*/ 	.word	0x000000ff
        /*0c60*/ 	.word	0x00000000
        /*0c64*/ 	.short	0x0101
        /*0c66*/ 	.byte	0x06
	.zero		1


	//   ....[31]....
        /*0c68*/ 	.word	0x00004890
        /*0c6c*/ 	.word	0x000000ff
        /*0c70*/ 	.word	0x00032430
        /*0c74*/ 	.short	0x010a
        /*0c76*/ 	.byte	0x04
	.zero		1


	//   ....[32]....
        /*0c78*/ 	.word	0x000048d0
        /*0c7c*/ 	.word	0x000000ff
        /*0c80*/ 	.word	0x00032430
        /*0c84*/ 	.short	0x010a
        /*0c86*/ 	.byte	0x04
	.zero		1


	//   ....[33]....
        /*0c88*/ 	.word	0x00004ae0
        /*0c8c*/ 	.word	0x000000ff
        /*0c90*/ 	.word	0x00032450
        /*0c94*/ 	.short	0x010a
        /*0c96*/ 	.byte	0x04
	.zero		1


	//   ....[34]....
        /*0c98*/ 	.word	0x00004b20
        /*0c9c*/ 	.word	0x000000ff
        /*0ca0*/ 	.word	0x00032450
        /*0ca4*/ 	.short	0x010a
        /*0ca6*/ 	.byte	0x04
	.zero		1


	//   ....[35]....
        /*0ca8*/ 	.word	0x00005240
        /*0cac*/ 	.word	0x000000ff
        /*0cb0*/ 	.word	0x00000000
        /*0cb4*/ 	.short	0x0101
        /*0cb6*/ 	.byte	0x0a
	.zero		1


	//   ....[36]....
        /*0cb8*/ 	.word	0x000072c0
        /*0cbc*/ 	.word	0x000000ff
        /*0cc0*/ 	.word	0x00000000
        /*0cc4*/ 	.short	0x0101
        /*0cc6*/ 	.byte	0x04
	.zero		1


	//   ....[37]....
        /*0cc8*/ 	.word	0x00007400
        /*0ccc*/ 	.word	0x000000ff
        /*0cd0*/ 	.word	0x00032430
        /*0cd4*/ 	.short	0x010a
        /*0cd6*/ 	.byte	0x04
	.zero		1


	//   ....[38]....
        /*0cd8*/ 	.word	0x00007440
        /*0cdc*/ 	.word	0x000000ff
        /*0ce0*/ 	.word	0x00032430
        /*0ce4*/ 	.short	0x010a
        /*0ce6*/ 	.byte	0x04
	.zero		1


	//   ....[39]....
        /*0ce8*/ 	.word	0x00007650
        /*0cec*/ 	.word	0x000000ff
        /*0cf0*/ 	.word	0x00032450
        /*0cf4*/ 	.short	0x010a
        /*0cf6*/ 	.byte	0x04
	.zero		1


	//   ....[40]....
        /*0cf8*/ 	.word	0x00007690
        /*0cfc*/ 	.word	0x000000ff
        /*0d00*/ 	.word	0x00032450
        /*0d04*/ 	.short	0x010a
        /*0d06*/ 	.byte	0x04
	.zero		1


	//   ....[41]....
        /*0d08*/ 	.word	0x00007da0
        /*0d0c*/ 	.word	0x000000ff
        /*0d10*/ 	.word	0x00000000
        /*0d14*/ 	.short	0x0101
        /*0d16*/ 	.byte	0x0b
	.zero		1


	//   ....[42]....
        /*0d18*/ 	.word	0x00009650
        /*0d1c*/ 	.word	0x000000ff
        /*0d20*/ 	.word	0x00000000
        /*0d24*/ 	.short	0x0101
        /*0d26*/ 	.byte	0x04
	.zero		1


	//   ....[43]....
        /*0d28*/ 	.word	0x0000bcd0
        /*0d2c*/ 	.word	0x000000ff
        /*0d30*/ 	.word	0x00000000
        /*0d34*/ 	.short	0x0101
        /*0d36*/ 	.byte	0x06
	.zero		1


	//   ....[44]....
        /*0d38*/ 	.word	0x0000c420
        /*0d3c*/ 	.word	0x000000ff
        /*0d40*/ 	.word	0x00000000
        /*0d44*/ 	.short	0x0101
        /*0d46*/ 	.byte	0x09
	.zero		1


	//   ....[45]....
        /*0d48*/ 	.word	0x00010cd0
        /*0d4c*/ 	.word	0x00000013
        /*0d50*/ 	.word	0x00032440
        /*0d54*/ 	.short	0x010a
        /*0d56*/ 	.byte	0x3f
	.zero		1


	//   ....[46]....
        /*0d58*/ 	.word	0x00011300
        /*0d5c*/ 	.word	0x00000013
        /*0d60*/ 	.word	0x00032430
        /*0d64*/ 	.short	0x0107
        /*0d66*/ 	.byte	0x3f
	.zero		1


	//   ....[47]....
        /*0d68*/ 	.word	0x000113d0
        /*0d6c*/ 	.word	0x00000013
        /*0d70*/ 	.word	0x00032430
        /*0d74*/ 	.short	0x0101
        /*0d76*/ 	.byte	0x3f
	.zero		1


	//   ....[48]....
        /*0d78*/ 	.word	0x00011f00
        /*0d7c*/ 	.word	0x00000011
        /*0d80*/ 	.word	0x00032400
        /*0d84*/ 	.short	0x0107
        /*0d86*/ 	.byte	0x3f
	.zero		1


	//   ....[49]....
        /*0d88*/ 	.word	0x00011f90
        /*0d8c*/ 	.word	0x00000011
        /*0d90*/ 	.word	0x00032400
        /*0d94*/ 	.short	0x0101
        /*0d96*/ 	.byte	0x3f
	.zero		1


	//   ....[50]....
        /*0d98*/ 	.word	0x00012ab0
        /*0d9c*/ 	.word	0x00000011
        /*0da0*/ 	.word	0x00032410
        /*0da4*/ 	.short	0x0107
        /*0da6*/ 	.byte	0x3f
	.zero		1


	//   ....[51]....
        /*0da8*/ 	.word	0x00012bb0
        /*0dac*/ 	.word	0x00000011
        /*0db0*/ 	.word	0x00032410
        /*0db4*/ 	.short	0x0101
        /*0db6*/ 	.byte	0x3f
	.zero		1


	//   ....[52]....
        /*0db8*/ 	.word	0x00012bd0
        /*0dbc*/ 	.word	0x00000011
        /*0dc0*/ 	.word	0x00032420
        /*0dc4*/ 	.short	0x010a
        /*0dc6*/ 	.byte	0x3f
	.zero		1


	//   ....[53]....
        /*0dc8*/ 	.word	0x00012c50
        /*0dcc*/ 	.word	0x00000013
        /*0dd0*/ 	.word	0x00032460
        /*0dd4*/ 	.short	0x010a
        /*0dd6*/ 	.byte	0x3f
	.zero		1


	//   ....[54]....
        /*0dd8*/ 	.word	0x000133b0
        /*0ddc*/ 	.word	0x00000013
        /*0de0*/ 	.word	0x00032450
        /*0de4*/ 	.short	0x0107
        /*0de6*/ 	.byte	0x3f
	.zero		1


	//   ....[55]....
        /*0de8*/ 	.word	0x00013470
        /*0dec*/ 	.word	0x00000013
        /*0df0*/ 	.word	0x00032450
        /*0df4*/ 	.short	0x0101
        /*0df6*/ 	.byte	0x3f
	.zero		1


	//   ....[56]....
        /*0df8*/ 	.word	0x000137b0
        /*0dfc*/ 	.word	0x0000000a
        /*0e00*/ 	.word	0x00032440
        /*0e04*/ 	.short	0x010a
        /*0e06*/ 	.byte	0x3f
	.zero		1


	//   ....[57]....
        /*0e08*/ 	.word	0x00013b60
        /*0e0c*/ 	.word	0x0000000a
        /*0e10*/ 	.word	0x00032430
        /*0e14*/ 	.short	0x0107
        /*0e16*/ 	.byte	0x3f
	.zero		1


	//   ....[58]....
        /*0e18*/ 	.word	0x00013c10
        /*0e1c*/ 	.word	0x0000000a
        /*0e20*/ 	.word	0x00032430
        /*0e24*/ 	.short	0x0101
        /*0e26*/ 	.byte	0x3f
	.zero		1


	//   ....[59]....
        /*0e28*/ 	.word	0x00013c40
        /*0e2c*/ 	.word	0x0000000a
        /*0e30*/ 	.word	0x00032460
        /*0e34*/ 	.short	0x010a
        /*0e36*/ 	.byte	0x3f
	.zero		1


	//   ....[60]....
        /*0e38*/ 	.word	0x00014140
        /*0e3c*/ 	.word	0x0000000a
        /*0e40*/ 	.word	0x00032450
        /*0e44*/ 	.short	0x0107
        /*0e46*/ 	.byte	0x3f
	.zero		1


	//   ....[61]....
        /*0e48*/ 	.word	0x000141f0
        /*0e4c*/ 	.word	0x0000000a
        /*0e50*/ 	.word	0x00032450
        /*0e54*/ 	.short	0x0101
        /*0e56*/ 	.byte	0x3f
	.zero		1


	//   ....[62]....
        /*0e58*/ 	.word	0x00015480
        /*0e5c*/ 	.word	0x00000007
        /*0e60*/ 	.word	0x00032420
        /*0e64*/ 	.short	0x010a
        /*0e66*/ 	.byte	0x3f
	.zero		1


	//   ....[63]....
        /*0e68*/ 	.word	0x00015620
        /*0e6c*/ 	.word	0x00000005
        /*0e70*/ 	.word	0x00032440
        /*0e74*/ 	.short	0x010a
        /*0e76*/ 	.byte	0x3f
	.zero		1


	//   ....[64]....
        /*0e78*/ 	.word	0x000156c0
        /*0e7c*/ 	.word	0x00000003
        /*0e80*/ 	.word	0x00032440
        /*0e84*/ 	.short	0x010a
        /*0e86*/ 	.byte	0x3f
	.zero		1


	//   ....[65]....
        /*0e88*/ 	.word	0x00015700
        /*0e8c*/ 	.word	0x00000005
        /*0e90*/ 	.word	0x00032460
        /*0e94*/ 	.short	0x010a
        /*0e96*/ 	.byte	0x3f
	.zero		1


	//   ....[66]....
        /*0e98*/ 	.word	0x00015740
        /*0e9c*/ 	.word	0x00000003
        /*0ea0*/ 	.word	0x00032460
        /*0ea4*/ 	.short	0x010a
        /*0ea6*/ 	.byte	0x3f
	.zero		1


	//   ....[67]....
        /*0ea8*/ 	.word	0x000157a0
        /*0eac*/ 	.word	0x00000003
        /*0eb0*/ 	.word	0x00032400
        /*0eb4*/ 	.short	0x010a
        /*0eb6*/ 	.byte	0x3f
	.zero		1


	//   ....[68]....
        /*0eb8*/ 	.word	0x00015800
        /*0ebc*/ 	.word	0x00000005
        /*0ec0*/ 	.word	0x00032430
        /*0ec4*/ 	.short	0x010a
        /*0ec6*/ 	.byte	0x3f
	.zero		1


	//   ....[69]....
        /*0ec8*/ 	.word	0x00015850
        /*0ecc*/ 	.word	0x00000003
        /*0ed0*/ 	.word	0x00032410
        /*0ed4*/ 	.short	0x010a
        /*0ed6*/ 	.byte	0x3f
	.zero		1


	//   ....[70]....
        /*0ed8*/ 	.word	0x000158b0
        /*0edc*/ 	.word	0x00000005
        /*0ee0*/ 	.word	0x00032450
        /*0ee4*/ 	.short	0x010a
        /*0ee6*/ 	.byte	0x3f
	.zero		1


	//   ....[71]....
        /*0ee8*/ 	.word	0x00015910
        /*0eec*/ 	.word	0x00000099
        /*0ef0*/ 	.word	0x00032430
        /*0ef4*/ 	.short	0x010a
        /*0ef6*/ 	.byte	0x3f
	.zero		1


	//   ....[72]....
        /*0ef8*/ 	.word	0x00015970
        /*0efc*/ 	.word	0x000000ca
        /*0f00*/ 	.word	0x00032450
        /*0f04*/ 	.short	0x010a
        /*0f06*/ 	.byte	0x3f
	.zero		1


	//   ....[73]....
        /*0f08*/ 	.word	0x000159d0
        /*0f0c*/ 	.word	0x00000099
        /*0f10*/ 	.word	0x00032430
        /*0f14*/ 	.short	0x010a
        /*0f16*/ 	.byte	0x3f
	.zero		1


	//   ....[74]....
        /*0f18*/ 	.word	0x00015a30
        /*0f1c*/ 	.word	0x000000c8
        /*0f20*/ 	.word	0x00032450
        /*0f24*/ 	.short	0x010a
        /*0f26*/ 	.byte	0x3f
	.zero		1


	//   ....[75]....
        /*0f28*/ 	.word	0x00015b50
        /*0f2c*/ 	.word	0x00000013
        /*0f30*/ 	.word	0x00032440
        /*0f34*/ 	.short	0x010a
        /*0f36*/ 	.byte	0x3f
	.zero		1


	//   ....[76]....
        /*0f38*/ 	.word	0x00017970
        /*0f3c*/ 	.word	0x00000011
        /*0f40*/ 	.word	0x00032420
        /*0f44*/ 	.short	0x010a
        /*0f46*/ 	.byte	0x3f
	.zero		1


	//   ....[77]....
        /*0f48*/ 	.word	0x000179c0
        /*0f4c*/ 	.word	0x00000013
        /*0f50*/ 	.word	0x00032460
        /*0f54*/ 	.short	0x010a
        /*0f56*/ 	.byte	0x3f
	.zero		1


	//   ....[78]....
        /*0f58*/ 	.word	0x00018310
        /*0f5c*/ 	.word	0x0000000a
        /*0f60*/ 	.word	0x00032440
        /*0f64*/ 	.short	0x010a
        /*0f66*/ 	.byte	0x3f
	.zero		1


	//   ....[79]....
        /*0f68*/ 	.word	0x000189e0
        /*0f6c*/ 	.word	0x0000000a
        /*0f70*/ 	.word	0x00032460
        /*0f74*/ 	.short	0x010a
        /*0f76*/ 	.byte	0x3f
	.zero		1


	//   ....[80]....
        /*0f78*/ 	.word	0x00019b40
        /*0f7c*/ 	.word	0x00000007
        /*0f80*/ 	.word	0x00032420
        /*0f84*/ 	.short	0x010a
        /*0f86*/ 	.byte	0x3f
	.zero		1


	//   ....[81]....
        /*0f88*/ 	.word	0x00019ce0
        /*0f8c*/ 	.word	0x00000005
        /*0f90*/ 	.word	0x00032440
        /*0f94*/ 	.short	0x010a
        /*0f96*/ 	.byte	0x3f
	.zero		1


	//   ....[82]....
        /*0f98*/ 	.word	0x00019d30
        /*0f9c*/ 	.word	0x00000003
        /*0fa0*/ 	.word	0x00032440
        /*0fa4*/ 	.short	0x010a
        /*0fa6*/ 	.byte	0x3f
	.zero		1


	//   ....[83]....
        /*0fa8*/ 	.word	0x00019d80
        /*0fac*/ 	.word	0x00000005
        /*0fb0*/ 	.word	0x00032460
        /*0fb4*/ 	.short	0x010a
        /*0fb6*/ 	.byte	0x3f
	.zero		1


	//----- nvinfo : EIATTR_NUM_MBARRIERS
	.align		4
.L_1576:
        /*0fb8*/ 	.byte	0x03, 0x38
        /*0fba*/ 	.short	0x0017


	//----- nvinfo : EIATTR_EXIT_INSTR_OFFSETS
	.align		4
        /*0fbc*/ 	.byte	0x04, 0x1c
        /*0fbe*/ 	.short	(.L_1578 - .L_1577)


	//   ....[0]....
.L_1577:
        /*0fc0*/ 	.word	0x000009e0


	//   ....[1]....
        /*0fc4*/ 	.word	0x0000e980


	//   ....[2]....
        /*0fc8*/ 	.word	0x00015790


	//----- nvinfo : EIATTR_MAX_THREADS
	.align		4
.L_1578:
        /*0fcc*/ 	.byte	0x04, 0x05
        /*0fce*/ 	.short	(.L_1580 - .L_1579)
.L_1579:
        /*0fd0*/ 	.word	0x00000180
        /*0fd4*/ 	.word	0x00000001
        /*0fd8*/ 	.word	0x00000001


	//----- nvinfo : EIATTR_CRS_STACK_SIZE
	.align		4
.L_1580:
        /*0fdc*/ 	.byte	0x04, 0x1e
        /*0fde*/ 	.short	(.L_1582 - .L_1581)
.L_1581:
        /*0fe0*/ 	.word	0x00000000


	//----- nvinfo : EIATTR_CBANK_PARAM_SIZE
	.align		4
.L_1582:
        /*0fe4*/ 	.byte	0x03, 0x19
        /*0fe6*/ 	.short	0x0bf0


	//----- nvinfo : EIATTR_PARAM_CBANK
	.align		4
        /*0fe8*/ 	.byte	0x04, 0x0a
        /*0fea*/ 	.short	(.L_1584 - .L_1583)
	.align		4
.L_1583:
        /*0fec*/ 	.word	index@(.nv.constant0._ZN7cutlass13device_kernelIN5flash11enable_sm90INS1_16FlashAttnFwdSm90INS1_25CollectiveMainloopFwdSm90ILi2EN4cute5tupleIJNS5_1CILi1EEES8_S8_EEENS6_IJNS7_ILi128EEENS7_ILi96EEENS7_ILi64EEEEEELi256ENS_6half_tEfNS_4arch4Sm90ELb1ELb0ELb0ELb1ELb1ELb0ELb1ELb1ELb0ELb1ELb1ELb0EEENS1_21CollectiveEpilogueFwdINS6_IJSA_NS7_ILi256EEESB_EEES9_SE_SG_Li256ELb1ELb1ELb1ELb0EEENS1_36VarlenDynamicPersistentTileSchedulerILi128ELi96ELi256ELi128ELb1ELb1ELb1ELb1ELb1ELb1EEEEEEEEEvNT_6ParamsE)
        /*0ff0*/ 	.short	0x0210
        /*0ff2*/ 	.short	0x0bf0


	//----- nvinfo : EIATTR_SW_WAR
	.align		4
.L_1584:
        /*0ff4*/ 	.byte	0x04, 0x36
        /*0ff6*/ 	.short	(.L_1586 - .L_1585)
.L_1585:
        /*0ff8*/ 	.word	0x00000008
.L_1586:


//--------------------- .nv.info._ZN7cutlass13device_kernelIN5flash11enable_sm90INS1_16FlashAttnFwdSm90INS1_25CollectiveMainloopFwdSm90ILi2EN4cute5tupleIJNS5_1CILi1EEES8_S8_EEENS6_IJNS7_ILi128EEENS7_ILi96EEENS7_ILi64EEEEEELi256ENS_6half_tEfNS_4arch4Sm90ELb1ELb0ELb0ELb1ELb1ELb1ELb1ELb1ELb0ELb1ELb1ELb0EEENS1_21CollectiveEpilogueFwdINS6_IJSA_NS7_ILi256EEESB_EEES9_SE_SG_Li256ELb1ELb1ELb1ELb0EEENS1_36VarlenDynamicPersistentTileSchedulerILi128ELi96ELi256ELi128ELb1ELb1ELb1ELb1ELb1ELb1EEEEEEEEEvNT_6ParamsE --------------------------
	.section	.nv.info._ZN7cutlass13device_kernelIN5flash11enable_sm90INS1_16FlashAttnFwdSm90INS1_25CollectiveMainloopFwdSm90ILi2EN4cute5tupleIJNS5_1CILi1EEES8_S8_EEENS6_IJNS7_ILi128EEENS7_ILi96EEENS7_ILi64EEEEEELi256ENS_6half_tEfNS_4arch4Sm90ELb1ELb0ELb0ELb1ELb1ELb1ELb1ELb1ELb0ELb1ELb1ELb0EEENS1_21CollectiveEpilogueFwdINS6_IJSA_NS7_ILi256EEESB_EEES9_SE_SG_Li256ELb1ELb1ELb1ELb0EEENS1_36VarlenDynamicPersistentTileSchedulerILi128ELi96ELi256ELi128ELb1ELb1ELb1ELb1ELb1ELb1EEEEEEEEEvNT_6ParamsE,"",@"SHT_CUDA_INFO"
	.sectionflags	@""
	.align	4


	//----- nvinfo : EIATTR_CUDA_API_VERSION
	.align		4
        /*0000*/ 	.byte	0x04, 0x37
        /*0002*/ 	.short	(.L_1588 - .L_1587)
.L_1587:
        /*0004*/ 	.word	0x00000082


	//----- nvinfo : EIATTR_KPARAM_INFO
	.align		4
.L_1588:
        /*0008*/ 	.byte	0x04, 0x17
        /*000a*/ 	.short	(.L_1590 - .L_1589)
.L_1589:
        /*000c*/ 	.word	0x00000000
        /*0010*/ 	.short	0x0000
        /*0012*/ 	.short	0x0070
        /*0014*/ 	.byte	0x00, 0xf0, 0x01, 0x2e


	//----- nvinfo : EIATTR_SPARSE_MMA_MASK
	.align		4
.L_1590:
        /*0018*/ 	.byte	0x03, 0x50
        /*001a*/ 	.short	0x0000


	//----- nvinfo : EIATTR_MAXREG_COUNT
	.align		4
        /*001c*/ 	.byte	0x03, 0x1b
        /*001e*/ 	.short	0x00a8


	//----- nvinfo : EIATTR_NUM_BARRIERS
	.align		4
        /*0020*/ 	.byte	0x02, 0x4c
        /*0022*/ 	.byte	0x10
	.zero		1


	//----- nvinfo : EIATTR_EXTERNS
	.align		4
        /*0024*/ 	.byte	0x04, 0x0f
        /*0026*/ 	.short	(.L_1592 - .L_1591)


	//   ....[0]....
	.align		4
.L_1591:
        /*0028*/ 	.word	index@(__assertfail)


	//----- nvinfo : EIATTR_ANNOTATIONS
	.align		4
.L_1592:
        /*002c*/ 	.byte	0x04, 0x55
        /*002e*/ 	.short	(.L_1594 - .L_1593)


	//   ....[0]....
.L_1593:
        /* <DEDUP_REMOVED lines=195> */


	//----- nvinfo : EIATTR_MERCURY_ISA_VERSION
	.align		4
.L_1594:
        /*0c50*/ 	.byte	0x03, 0x5f
        /*0c52*/ 	.short	0x0101


	//----- nvinfo : EIATTR_UNUSED_LOAD_BYTE_OFFSET
	.align		4
        /*0c54*/ 	.byte	0x04, 0x44
        /*0c56*/ 	.short	(.L_1596 - .L_1595)


	//   ....[0]....
.L_1595:
        /*0c58*/ 	.word	0x00000aa0
        /*0c5c*/ 	.word	0x0000fff0


	//   ....[1]....
        /*0c60*/ 	.word	0x000132c0
        /*0c64*/ 	.word	0x0000fff0


	//----- nvinfo : EIATTR_INT_WARP_WIDE_INSTR_OFFSETS
	.align		4
.L_1596:
        /*0c68*/ 	.byte	0x04, 0x31
        /*0c6a*/ 	.short	(.L_1598 - .L_1597)


	//   ....[0]....
.L_1597:
        /*0c6c*/ 	.word	0x00000130


	//   ....[1]....
        /*0c70*/ 	.word	0x00000170


	//   ....[2]....
        /*0c74*/ 	.word	0x000001e0


	//   ....[3]....
        /*0c78*/ 	.word	0x000001f0


	//   ....[4]....
        /*0c7c*/ 	.word	0x0001b620


	//   ....[5]....
        /*0c80*/ 	.word	0x0001b6b0


	//   ....[6]....
        /*0c84*/ 	.word	0x0001f5c0


	//   ....[7]....
        /*0c88*/ 	.word	0x0001f650


	//----- nvinfo : EIATTR_COOP_GROUP_MASK_REGIDS
	.align		4
.L_1598:
        /*0c8c*/ 	.byte	0x04, 0x29
        /*0c8e*/ 	.short	(.L_1600 - .L_1599)


	//   ....[0]....
.L_1599:
        /*0c90*/ 	.word	0xffffffff


	//   ....[1]....
        /*0c94*/ 	.word	0xffffffff


	//   ....[2]....
        /*0c98*/ 	.word	0xffffffff


	//   ....[3]....
        /*0c9c*/ 	.word	0xffffffff


	//   ....[4]....
        /*0ca0*/ 	.word	0xffffffff


	//   ....[5]....
        /*0ca4*/ 	.word	0xffffffff


	//   ....[6]....
        /*0ca8*/ 	.word	0xffffffff


	//   ....[7]....
        /*0cac*/ 	.word	0xffffffff


	//   ....[8]....
        /*0cb0*/ 	.word	0xffffffff


	//   ....[9]....
        /*0cb4*/ 	.word	0xffffffff


	//   ....[10]....
        /*0cb8*/ 	.word	0xffffffff


	//   ....[11]....
        /*0cbc*/ 	.word	0xffffffff


	//   ....[12]....
        /*0cc0*/ 	.word	0xffffffff


	//   ....[13]....
        /*0cc4*/ 	.word	0xffffffff


	//   ....[14]....
        /*0cc8*/ 	.word	0xffffffff


	//   ....[15]....
        /*0ccc*/ 	.word	0xffffffff


	//   ....[16]....
        /*0cd0*/ 	.word	0xffffffff


	//   ....[17]....
        /*0cd4*/ 	.word	0xffffffff


	//   ....[18]....
        /*0cd8*/ 	.word	0xffffffff


	//   ....[19]....
        /*0cdc*/ 	.word	0xffffffff


	//   ....[20]....
        /*0ce0*/ 	.word	0xffffffff


	//   ....[21]....
        /*0ce4*/ 	.word	0xffffffff


	//   ....[22]....
        /*0ce8*/ 	.word	0xffffffff


	//   ....[23]....
        /*0cec*/ 	.word	0xffffffff


	//   ....[24]....
        /*0cf0*/ 	.word	0xffffffff


	//   ....[25]....
        /*0cf4*/ 	.word	0xffffffff


	//   ....[26]....
        /*0cf8*/ 	.word	0xffffffff


	//   ....[27]....
        /*0cfc*/ 	.word	0xffffffff


	//   ....[28]....
        /*0d00*/ 	.word	0xffffffff


	//   ....[29]....
        /*0d04*/ 	.word	0xffffffff


	//   ....[30]....
        /*0d08*/ 	.word	0xffffffff


	//   ....[31]....
        /*0d0c*/ 	.word	0xffffffff


	//   ....[32]....
        /*0d10*/ 	.word	0xffffffff


	//   ....[33]....
        /*0d14*/ 	.word	0xffffffff


	//   ....[34]....
        /*0d18*/ 	.word	0xffffffff


	//   ....[35]....
        /*0d1c*/ 	.word	0xffffffff


	//   ....[36]....
        /*0d20*/ 	.word	0xffffffff


	//   ....[37]....
        /*0d24*/ 	.word	0xffffffff


	//   ....[38]....
        /*0d28*/ 	.word	0xffffffff


	//   ....[39]....
        /*0d2c*/ 	.word	0xffffffff


	//   ....[40]....
        /*0d30*/ 	.word	0xffffffff


	//   ....[41]....
        /*0d34*/ 	.word	0xffffffff


	//   ....[42]....
        /*0d38*/ 	.word	0xffffffff


	//   ....[43]....
        /*0d3c*/ 	.word	0xffffffff


	//   ....[44]....
        /*0d40*/ 	.word	0xffffffff


	//   ....[45]....
        /*0d44*/ 	.word	0xffffffff


	//   ....[46]....
        /*0d48*/ 	.word	0xffffffff


	//   ....[47]....
        /*0d4c*/ 	.word	0xffffffff


	//   ....[48]....
        /*0d50*/ 	.word	0xffffffff


	//   ....[49]....
        /*0d54*/ 	.word	0xffffffff


	//   ....[50]....
        /*0d58*/ 	.word	0xffffffff


	//   ....[51]....
        /*0d5c*/ 	.word	0xffffffff


	//   ....[52]....
        /*0d60*/ 	.word	0xffffffff


	//   ....[53]....
        /*0d64*/ 	.word	0xffffffff


	//   ....[54]....
        /*0d68*/ 	.word	0xffffffff


	//   ....[55]....
        /*0d6c*/ 	.word	0xffffffff


	//   ....[56]....
        /*0d70*/ 	.word	0xffffffff


	//   ....[57]....
        /*0d74*/ 	.word	0xffffffff


	//   ....[58]....
        /*0d78*/ 	.word	0xffffffff


	//   ....[59]....
        /*0d7c*/ 	.word	0xffffffff


	//   ....[60]....
        /*0d80*/ 	.word	0xffffffff


	//   ....[61]....
        /*0d84*/ 	.word	0xffffffff


	//   ....[62]....
        /*0d88*/ 	.word	0xffffffff


	//   ....[63]....
        /*0d8c*/ 	.word	0xffffffff


	//   ....[64]....
        /*0d90*/ 	.word	0xffffffff


	//   ....[65]....
        /*0d94*/ 	.word	0xffffffff


	//   ....[66]....
        /*0d98*/ 	.word	0xffffffff


	//   ....[67]....
        /*0d9c*/ 	.word	0xffffffff


	//   ....[68]....
        /*0da0*/ 	.word	0xffffffff


	//   ....[69]....
        /*0da4*/ 	.word	0xffffffff


	//   ....[70]....
        /*0da8*/ 	.word	0xffffffff


	//   ....[71]....
        /*0dac*/ 	.word	0xffffffff


	//   ....[72]....
        /*0db0*/ 	.word	0xffffffff


	//   ....[73]....
        /*0db4*/ 	.word	0xffffffff


	//   ....[74]....
        /*0db8*/ 	.word	0xffffffff


	//   ....[75]....
        /*0dbc*/ 	.word	0xffffffff


	//   ....[76]....
        /*0dc0*/ 	.word	0xffffffff


	//   ....[77]....
        /*0dc4*/ 	.word	0xffffffff


	//   ....[78]....
        /*0dc8*/ 	.word	0xffffffff


	//   ....[79]....
        /*0dcc*/ 	.word	0xffffffff


	//   ....[80]....
        /*0dd0*/ 	.word	0xffffffff


	//   ....[81]....
        /*0dd4*/ 	.word	0xffffffff


	//   ....[82]....
        /*0dd8*/ 	.word	0xffffffff


	//   ....[83]....
        /*0ddc*/ 	.word	0xffffffff


	//   ....[84]....
        /*0de0*/ 	.word	0xffffffff


	//   ....[85]....
        /*0de4*/ 	.word	0xffffffff


	//   ....[86]....
        /*0de8*/ 	.word	0xffffffff


	//   ....[87]....
        /*0dec*/ 	.word	0xffffffff


	//   ....[88]....
        /*0df0*/ 	.word	0xffffffff


	//   ....[89]....
        /*0df4*/ 	.word	0xffffffff


	//   ....[90]....
        /*0df8*/ 	.word	0xffffffff


	//   ....[91]....
        /*0dfc*/ 	.word	0xffffffff


	//   ....[92]....
        /*0e00*/ 	.word	0xffffffff


	//   ....[93]....
        /*0e04*/ 	.word	0xffffffff


	//   ....[94]....
        /*0e08*/ 	.word	0xffffffff


	//   ....[95]....
        /*0e0c*/ 	.word	0xffffffff


	//   ....[96]....
        /*0e10*/ 	.word	0xffffffff


	//   ....[97]....
        /*0e14*/ 	.word	0xffffffff


	//   ....[98]....
        /*0e18*/ 	.word	0xffffffff


	//   ....[99]....
        /*0e1c*/ 	.word	0xffffffff


	//   ....[100]....
        /*0e20*/ 	.word	0xffffffff


	//   ....[101]....
        /*0e24*/ 	.word	0xffffffff


	//   ....[102]....
        /*0e28*/ 	.word	0xffffffff


	//   ....[103]....
        /*0e2c*/ 	.word	0xffffffff


	//   ....[104]....
        /*0e30*/ 	.word	0xffffffff


	//   ....[105]....
        /*0e34*/ 	.word	0xffffffff


	//   ....[106]....
        /*0e38*/ 	.word	0xffffffff


	//   ....[107]....
        /*0e3c*/ 	.word	0xffffffff


	//   ....[108]....
        /*0e40*/ 	.word	0xffffffff


	//   ....[109]....
        /*0e44*/ 	.word	0xffffffff


	//   ....[110]....
        /*0e48*/ 	.word	0xffffffff


	//   ....[111]....
        /*0e4c*/ 	.word	0xffffffff


	//   ....[112]....
        /*0e50*/ 	.word	0xffffffff


	//   ....[113]....
        /*0e54*/ 	.word	0xffffffff


	//   ....[114]....
        /*0e58*/ 	.word	0xffffffff


	//   ....[115]....
        /*0e5c*/ 	.word	0xffffffff


	//   ....[116]....
        /*0e60*/ 	.word	0xffffffff


	//   ....[117]....
        /*0e64*/ 	.word	0xffffffff


	//   ....[118]....
        /*0e68*/ 	.word	0xffffffff


	//   ....[119]....
        /*0e6c*/ 	.word	0xffffffff


	//   ....[120]....
        /*0e70*/ 	.word	0xffffffff


	//   ....[121]....
        /*0e74*/ 	.word	0xffffffff


	//   ....[122]....
        /*0e78*/ 	.word	0xffffffff


	//   ....[123]....
        /*0e7c*/ 	.word	0xffffffff


	//   ....[124]....
        /*0e80*/ 	.word	0xffffffff


	//   ....[125]....
        /*0e84*/ 	.word	0xffffffff


	//   ....[126]....
        /*0e88*/ 	.word	0xffffffff


	//   ....[127]....
        /*0e8c*/ 	.word	0xffffffff


	//   ....[128]....
        /*0e90*/ 	.word	0xffffffff


	//   ....[129]....
        /*0e94*/ 	.word	0xffffffff


	//   ....[130]....
        /*0e98*/ 	.word	0xffffffff


	//   ....[131]....
        /*0e9c*/ 	.word	0xffffffff


	//   ....[132]....
        /*0ea0*/ 	.word	0xffffffff


	//   ....[133]....
        /*0ea4*/ 	.word	0xffffffff


	//   ....[134]....
        /*0ea8*/ 	.word	0xffffffff


	//   ....[135]....
        /*0eac*/ 	.word	0xffffffff


	//   ....[136]....
        /*0eb0*/ 	.word	0xffffffff


	//   ....[137]....
        /*0eb4*/ 	.word	0xffffffff


	//   ....[138]....
        /*0eb8*/ 	.word	0xffffffff


	//   ....[139]....
        /*0ebc*/ 	.word	0xffffffff


	//   ....[140]....
        /*0ec0*/ 	.word	0xffffffff


	//   ....[141]....
        /*0ec4*/ 	.word	0xffffffff


	//   ....[142]....
        /*0ec8*/ 	.word	0xffffffff


	//   ....[143]....
        /*0ecc*/ 	.word	0xffffffff


	//   ....[144]....
        /*0ed0*/ 	.word	0xffffffff


	//   ....[145]....
        /*0ed4*/ 	.word	0xffffffff


	//   ....[146]....
        /*0ed8*/ 	.word	0xffffffff


	//   ....[147]....
        /*0edc*/ 	.word	0xffffffff


	//   ....[148]....
        /*0ee0*/ 	.word	0xffffffff


	//   ....[149]....
        /*0ee4*/ 	.word	0xffffffff


	//   ....[150]....
        /*0ee8*/ 	.word	0xffffffff


	//   ....[151]....
        /*0eec*/ 	.word	0xffffffff


	//   ....[152]....
        /*0ef0*/ 	.word	0xffffffff


	//   ....[153]....
        /*0ef4*/ 	.word	0xffffffff


	//   ....[154]....
        /*0ef8*/ 	.word	0xffffffff


	//   ....[155]....
        /*0efc*/ 	.word	0xffffffff


	//   ....[156]....
        /*0f00*/ 	.word	0xffffffff


	//   ....[157]....
        /*0f04*/ 	.word	0xffffffff


	//   ....[158]....
        /*0f08*/ 	.word	0xffffffff


	//   ....[159]....
        /*0f0c*/ 	.word	0xffffffff


	//   ....[160]....
        /*0f10*/ 	.word	0xffffffff


	//   ....[161]....
        /*0f14*/ 	.word	0xffffffff


	//   ....[162]....
        /*0f18*/ 	.word	0xffffffff


	//   ....[163]....
        /*0f1c*/ 	.word	0xffffffff


	//   ....[164]....
        /*0f20*/ 	.word	0xffffffff


	//   ....[165]....
        /*0f24*/ 	.word	0xffffffff


	//   ....[166]....
        /*0f28*/ 	.word	0xffffffff


	//   ....[167]....
        /*0f2c*/ 	.word	0xffffffff


	//   ....[168]....
        /*0f30*/ 	.word	0xffffffff


	//   ....[169]....
        /*0f34*/ 	.word	0xffffffff


	//   ....[170]....
        /*0f38*/ 	.word	0xffffffff


	//   ....[171]....
        /*0f3c*/ 	.word	0xffffffff


	//   ....[172]....
        /*0f40*/ 	.word	0xffffffff


	//   ....[173]....
        /*0f44*/ 	.word	0xffffffff


	//   ....[174]....
        /*0f48*/ 	.word	0xffffffff


	//   ....[175]....
        /*0f4c*/ 	.word	0xffffffff


	//   ....[176]....
        /*0f50*/ 	.word	0xffffffff


	//   ....[177]....
        /*0f54*/ 	.word	0xffffffff


	//   ....[178]....
        /*0f58*/ 	.word	0xffffffff


	//   ....[179]....
        /*0f5c*/ 	.word	0xffffffff


	//   ....[180]....
        /*0f60*/ 	.word	0xffffffff


	//   ....[181]....
        /*0f64*/ 	.word	0xffffffff


	//   ....[182]....
        /*0f68*/ 	.word	0xffffffff


	//   ....[183]....
        /*0f6c*/ 	.word	0xffffffff


	//   ....[184]....
        /*0f70*/ 	.word	0xffffffff


	//   ....[185]....
        /*0f74*/ 	.word	0xffffffff


	//   ....[186]....
        /*0f78*/ 	.word	0xffffffff


	//   ....[187]....
        /*0f7c*/ 	.word	0xffffffff


	//   ....[188]....
        /*0f80*/ 	.word	0xffffffff


	//   ....[189]....
        /*0f84*/ 	.word	0xffffffff


	//   ....[190]....
        /*0f88*/ 	.word	0xffffffff


	//   ....[191]....
        /*0f8c*/ 	.word	0xffffffff


	//   ....[192]....
        /*0f90*/ 	.word	0xffffffff


	//   ....[193]....
        /*0f94*/ 	.word	0xffffffff


	//   ....[194]....
        /*0f98*/ 	.word	0xffffffff


	//   ....[195]....
        /*0f9c*/ 	.word	0xffffffff


	//   ....[196]....
        /*0fa0*/ 	.word	0xffffffff


	//   ....[197]....
        /*0fa4*/ 	.word	0xffffffff


	//   ....[198]....
        /*0fa8*/ 	.word	0xffffffff


	//   ....[199]....
        /*0fac*/ 	.word	0xffffffff


	//   ....[200]....
        /*0fb0*/ 	.word	0xffffffff


	//   ....[201]....
        /*0fb4*/ 	.word	0x0500000f


	//   ....[202]....
        /*0fb8*/ 	.word	0x0500000f


	//   ....[203]....
        /*0fbc*/ 	.word	0x0500000f


	//   ....[204]....
        /*0fc0*/ 	.word	0x0500000f


	//   ....[205]....
        /*0fc4*/ 	.word	0x0500000f


	//   ....[206]....
        /*0fc8*/ 	.word	0x0500000f


	//   ....[207]....
        /*0fcc*/ 	.word	0x0500000f


	//   ....[208]....
        /*0fd0*/ 	.word	0x0500000f


	//   ....[209]....
        /*0fd4*/ 	.word	0x0500000f


	//   ....[210]....
        /*0fd8*/ 	.word	0x0500000f


	//   ....[211]....
        /*0fdc*/ 	.word	0x0500000f


	//   ....[212]....
        /*0fe0*/ 	.word	0x0500000f


	//   ....[213]....
        /*0fe4*/ 	.word	0x0500000f


	//   ....[214]....
        /*0fe8*/ 	.word	0x0500000f


	//   ....[215]....
        /*0fec*/ 	.word	0x0500000f


	//   ....[216]....
        /*0ff0*/ 	.word	0x0500000f


	//   ....[217]....
        /*0ff4*/ 	.word	0x0500000f


	//   ....[218]....
        /*0ff8*/ 	.word	0x0500000f


	//   ....[219]....
        /*0ffc*/ 	.word	0x0500000f


	//   ....[220]....
        /*1000*/ 	.word	0x0500000f


	//   ....[221]....
        /*1004*/ 	.word	0x0500000f


	//   ....[222]....
        /*1008*/ 	.word	0x0500000f


	//   ....[223]....
        /*100c*/ 	.word	0x0500000f


	//   ....[224]....
        /*1010*/ 	.word	0x0500000f


	//   ....[225]....
        /*1014*/ 	.word	0x0500000f


	//   ....[226]....
        /*1018*/ 	.word	0x0500000f


	//   ....[227]....
        /*101c*/ 	.word	0x0500000f


	//   ....[228]....
        /*1020*/ 	.word	0x0500000f


	//   ....[229]....
        /*1024*/ 	.word	0x0500000f


	//   ....[230]....
        /*1028*/ 	.word	0x0500000f


	//   ....[231]....
        /*102c*/ 	.word	0x0500000f


	//   ....[232]....
        /*1030*/ 	.word	0x0500000f


	//   ....[233]....
        /*1034*/ 	.word	0x0500000f


	//   ....[234]....
        /*1038*/ 	.word	0x0500000f


	//   ....[235]....
        /*103c*/ 	.word	0x0500000f


	//   ....[236]....
        /*1040*/ 	.word	0x0500000f


	//   ....[237]....
        /*1044*/ 	.word	0x0500000f


	//   ....[238]....
        /*1048*/ 	.word	0x0500000f


	//   ....[239]....
        /*104c*/ 	.word	0x0500000f


	//   ....[240]....
        /*1050*/ 	.word	0x0500000f


	//   ....[241]....
        /*1054*/ 	.word	0x0500000f


	//   ....[242]....
        /*1058*/ 	.word	0x0500000f


	//   ....[243]....
        /*105c*/ 	.word	0x0500000f


	//   ....[244]....
        /*1060*/ 	.word	0x0500000f


	//   ....[245]....
        /*1064*/ 	.word	0x0500000f


	//   ....[246]....
        /*1068*/ 	.word	0x0500000f


	//   ....[247]....
        /*106c*/ 	.word	0x0500000f


	//   ....[248]....
        /*1070*/ 	.word	0x0500000f


	//   ....[249]....
        /*1074*/ 	.word	0x0500000f


	//   ....[250]....
        /*1078*/ 	.word	0x0500000f


	//   ....[251]....
        /*107c*/ 	.word	0x0500000f


	//   ....[252]....
        /*1080*/ 	.word	0x0500000f


	//   ....[253]....
        /*1084*/ 	.word	0x0500000f


	//   ....[254]....
        /*1088*/ 	.word	0x0500000f


	//   ....[255]....
        /*108c*/ 	.word	0x0500000f


	//   ....[0]....
        /*1090*/ 	.word	0x0500000f


	//   ....[1]....
        /*1094*/ 	.word	0x0500000f


	//   ....[2]....
        /*1098*/ 	.word	0x0500000f


	//   ....[3]....
        /*109c*/ 	.word	0x0500000f


	//   ....[4]....
        /*10a0*/ 	.word	0x0500000f


	//   ....[5]....
        /*10a4*/ 	.word	0x0500000f


	//   ....[6]....
        /*10a8*/ 	.word	0x0500000f


	//   ....[7]....
        /*10ac*/ 	.word	0x0500000f


	//   ....[8]....
        /*10b0*/ 	.word	0x0500000f


	//   ....[9]....
        /*10b4*/ 	.word	0x0500000f


	//   ....[10]....
        /*10b8*/ 	.word	0x0500000f


	//   ....[11]....
        /*10bc*/ 	.word	0x0500000f


	//   ....[12]....
        /*10c0*/ 	.word	0x0500000f


	//   ....[13]....
        /*10c4*/ 	.word	0x0500000f


	//   ....[14]....
        /*10c8*/ 	.word	0x0500000f


	//   ....[15]....
        /*10cc*/ 	.word	0x0500000f


	//   ....[16]....
        /*10d0*/ 	.word	0x0500000f


	//   ....[17]....
        /*10d4*/ 	.word	0x0500000f


	//   ....[18]....
        /*10d8*/ 	.word	0x0500000f


	//   ....[19]....
        /*10dc*/ 	.word	0x0500000f


	//   ....[20]....
        /*10e0*/ 	.word	0x0500000f


	//   ....[21]....
        /*10e4*/ 	.word	0x0500000f


	//   ....[22]....
        /*10e8*/ 	.word	0x0500000f


	//   ....[23]....
        /*10ec*/ 	.word	0x0500000f


	//   ....[24]....
        /*10f0*/ 	.word	0x0500000f


	//   ....[25]....
        /*10f4*/ 	.word	0x0500000f


	//   ....[26]....
        /*10f8*/ 	.word	0x0500000f


	//   ....[27]....
        /*10fc*/ 	.word	0x0500000f


	//   ....[28]....
        /*1100*/ 	.word	0x0500000f


	//   ....[29]....
        /*1104*/ 	.word	0x0500000f


	//   ....[30]....
        /*1108*/ 	.word	0x0500000f


	//   ....[31]....
        /*110c*/ 	.word	0x0500000f


	//   ....[32]....
        /*1110*/ 	.word	0x0500000f


	//   ....[33]....
        /*1114*/ 	.word	0x0500000f


	//   ....[34]....
        /*1118*/ 	.word	0x0500000f


	//   ....[35]....
        /*111c*/ 	.word	0x0500000f


	//   ....[36]....
        /*1120*/ 	.word	0x0500000f


	//   ....[37]....
        /*1124*/ 	.word	0x0500000f


	//   ....[38]....
        /*1128*/ 	.word	0x0500000f


	//   ....[39]....
        /*112c*/ 	.word	0x0500000f


	//   ....[40]....
        /*1130*/ 	.word	0x0500000f


	//   ....[41]....
        /*1134*/ 	.word	0x0500000f


	//   ....[42]....
        /*1138*/ 	.word	0x0500000f


	//   ....[43]....
        /*113c*/ 	.word	0x0500000f


	//   ....[44]....
        /*1140*/ 	.word	0x0500000f


	//   ....[45]....
        /*1144*/ 	.word	0x0500000f


	//   ....[46]....
        /*1148*/ 	.word	0x0500000f


	//   ....[47]....
        /*114c*/ 	.word	0x0500000f


	//   ....[48]....
        /*1150*/ 	.word	0x0500000f


	//   ....[49]....
        /*1154*/ 	.word	0x0500000f


	//   ....[50]....
        /*1158*/ 	.word	0x0500000f


	//   ....[51]....
        /*115c*/ 	.word	0x0500000f


	//   ....[52]....
        /*1160*/ 	.word	0x0500000f


	//   ....[53]....
        /*1164*/ 	.word	0x0500000f


	//   ....[54]....
        /*1168*/ 	.word	0x0500000f


	//   ....[55]....
        /*116c*/ 	.word	0x0500000f


	//   ....[56]....
        /*1170*/ 	.word	0x0500000f


	//   ....[57]....
        /*1174*/ 	.word	0x0500000f


	//   ....[58]....
        /*1178*/ 	.word	0x0500000f


	//   ....[59]....
        /*117c*/ 	.word	0x0500000f


	//   ....[60]....
        /*1180*/ 	.word	0x0500000f


	//   ....[61]....
        /*1184*/ 	.word	0x0500000f


	//   ....[62]....
        /*1188*/ 	.word	0x0500000f


	//   ....[63]....
        /*118c*/ 	.word	0x0500000f


	//   ....[64]....
        /*1190*/ 	.word	0x0500000f


	//   ....[65]....
        /*1194*/ 	.word	0x0500000f


	//   ....[66]....
        /*1198*/ 	.word	0x0500000f


	//   ....[67]....
        /*119c*/ 	.word	0x0500000f


	//   ....[68]....
        /*11a0*/ 	.word	0x0500000f


	//   ....[69]....
        /*11a4*/ 	.word	0x0500000f


	//   ....[70]....
        /*11a8*/ 	.word	0x0500000f


	//   ....[71]....
        /*11ac*/ 	.word	0x0500000f


	//   ....[72]....
        /*11b0*/ 	.word	0x0500000f


	//   ....[73]....
        /*11b4*/ 	.word	0x0500000f


	//   ....[74]....
        /*11b8*/ 	.word	0x0500000f


	//   ....[75]....
        /*11bc*/ 	.word	0x0500000f


	//   ....[76]....
        /*11c0*/ 	.word	0x0500000f


	//   ....[77]....
        /*11c4*/ 	.word	0x0500000f


	//   ....[78]....
        /*11c8*/ 	.word	0x0500000f


	//   ....[79]....
        /*11cc*/ 	.word	0x0500000f


	//   ....[80]....
        /*11d0*/ 	.word	0x0500000f


	//   ....[81]....
        /*11d4*/ 	.word	0x0500000f


	//   ....[82]....
        /*11d8*/ 	.word	0x0500000f


	//   ....[83]....
        /*11dc*/ 	.word	0x0500000f


	//   ....[84]....
        /*11e0*/ 	.word	0x0500000f


	//   ....[85]....
        /*11e4*/ 	.word	0x0500000f


	//   ....[86]....
        /*11e8*/ 	.word	0x0500000f


	//   ....[87]....
        /*11ec*/ 	.word	0x0500000f


	//   ....[88]....
        /*11f0*/ 	.word	0x0500000f


	//   ....[89]....
        /*11f4*/ 	.word	0x0500000f


	//   ....[90]....
        /*11f8*/ 	.word	0x0500000f


	//   ....[91]....
        /*11fc*/ 	.word	0x0500000f


	//   ....[92]....
        /*1200*/ 	.word	0x0500000f


	//   ....[93]....
        /*1204*/ 	.word	0x0500000f


	//   ....[94]....
        /*1208*/ 	.word	0x0500000f


	//----- nvinfo : EIATTR_COOP_GROUP_INSTR_OFFSETS
	.align		4
.L_1600:
        /*120c*/ 	.byte	0x04, 0x28
        /*120e*/ 	.short	(.L_1602 - .L_1601)


	//   ....[0]....
.L_1601:
        /*1210*/ 	.word	0x00000070


	//   ....[1]....
        /*1214*/ 	.word	0x00000140


	//   ....[2]....
        /*1218*/ 	.word	0x00000190


	//   ....[3]....
        /*121c*/ 	.word	0x000003e0


	//   ....[4]....
        /*1220*/ 	.word	0x00000540


	//   ....[5]....
        /*1224*/ 	.word	0x00000660


	//   ....[6]....
        /*1228*/ 	.word	0x000007c0


	//   ....[7]....
        /*122c*/ 	.word	0x000038c0


	//   ....[8]....
        /*1230*/ 	.word	0x000038d0


	//   ....[9]....
        /*1234*/ 	.word	0x00003fd0


	//   ....[10]....
        /*1238*/ 	.word	0x00003fe0


	//   ....[11]....
        /*123c*/ 	.word	0x00004ba0


	//   ....[12]....
        /*1240*/ 	.word	0x00004bb0


	//   ....[13]....
        /*1244*/ 	.word	0x00005320


	//   ....[14]....
        /*1248*/ 	.word	0x00005330


	//   ....[15]....
        /*124c*/ 	.word	0x00005cf0


	//   ....[16]....
        /*1250*/ 	.word	0x00005d00


	//   ....[17]....
        /*1254*/ 	.word	0x00005e10


	//   ....[18]....
        /*1258*/ 	.word	0x00005e20


	//   ....[19]....
        /*125c*/ 	.word	0x00006220


	//   ....[20]....
        /*1260*/ 	.word	0x00006250


	//   ....[21]....
        /*1264*/ 	.word	0x00006520


	//   ....[22]....
        /*1268*/ 	.word	0x00006540


	//   ....[23]....
        /*126c*/ 	.word	0x000071a0


	//   ....[24]....
        /*1270*/ 	.word	0x00007970


	//   ....[25]....
        /*1274*/ 	.word	0x00007980


	//   ....[26]....
        /*1278*/ 	.word	0x00007990


	//   ....[27]....
        /*127c*/ 	.word	0x000079a0


	//   ....[28]....
        /*1280*/ 	.word	0x00007cb0


	//   ....[29]....
        /*1284*/ 	.word	0x00007cc0


	//   ....[30]....
        /*1288*/ 	.word	0x00007cd0


	//   ....[31]....
        /*128c*/ 	.word	0x00007ce0


	//   ....[32]....
        /*1290*/ 	.word	0x00008ee0


	//   ....[33]....
        /*1294*/ 	.word	0x00008f00


	//   ....[34]....
        /*1298*/ 	.word	0x00008f10


	//   ....[35]....
        /*129c*/ 	.word	0x00008f20


	//   ....[36]....
        /*12a0*/ 	.word	0x00009010


	//   ....[37]....
        /*12a4*/ 	.word	0x00009030


	//   ....[38]....
        /*12a8*/ 	.word	0x00009040


	//   ....[39]....
        /*12ac*/ 	.word	0x000090c0


	//   ....[40]....
        /*12b0*/ 	.word	0x0000b430


	//   ....[41]....
        /*12b4*/ 	.word	0x0000b8a0


	//   ....[42]....
        /*12b8*/ 	.word	0x0000b910


	//   ....[43]....
        /*12bc*/ 	.word	0x0000b9f0


	//   ....[44]....
        /*12c0*/ 	.word	0x0000bdd0


	//   ....[45]....
        /*12c4*/ 	.word	0x0000bdf0


	//   ....[46]....
        /*12c8*/ 	.word	0x0000dd50


	//   ....[47]....
        /*12cc*/ 	.word	0x0000dd70


	//   ....[48]....
        /*12d0*/ 	.word	0x0000e380


	//   ....[49]....
        /*12d4*/ 	.word	0x0000e480


	//   ....[50]....
        /*12d8*/ 	.word	0x0000eb10


	//   ....[51]....
        /*12dc*/ 	.word	0x0000ece0


	//   ....[52]....
        /*12e0*/ 	.word	0x00010f00


	//   ....[53]....
        /*12e4*/ 	.word	0x00010f20


	//   ....[54]....
        /*12e8*/ 	.word	0x00011600


	//   ....[55]....
        /*12ec*/ 	.word	0x00011760


	//   ....[56]....
        /*12f0*/ 	.word	0x00012810


	//   ....[57]....
        /*12f4*/ 	.word	0x000128a0


	//   ....[58]....
        /*12f8*/ 	.word	0x00012950


	//   ....[59]....
        /*12fc*/ 	.word	0x00012b20


	//   ....[60]....
        /*1300*/ 	.word	0x00014370


	//   ....[61]....
        /*1304*/ 	.word	0x00014390


	//   ....[62]....
        /*1308*/ 	.word	0x000143a0


	//   ....[63]....
        /*130c*/ 	.word	0x000143b0


	//   ....[64]....
        /*1310*/ 	.word	0x00014dd0


	//   ....[65]....
        /*1314*/ 	.word	0x00014de0


	//   ....[66]....
        /*1318*/ 	.word	0x00015010


	//   ....[67]....
        /*131c*/ 	.word	0x00015020


	//   ....[68]....
        /*1320*/ 	.word	0x00015250


	//   ....[69]....
        /*1324*/ 	.word	0x00015260


	//   ....[70]....
        /*1328*/ 	.word	0x00015490


	//   ....[71]....
        /*132c*/ 	.word	0x000154a0


	//   ....[72]....
        /*1330*/ 	.word	0x00015970


	//   ....[73]....
        /*1334*/ 	.word	0x00015980


	//   ....[74]....
        /*1338*/ 	.word	0x00016600


	//   ....[75]....
        /*133c*/ 	.word	0x00016610


	//   ....[76]....
        /*1340*/ 	.word	0x00017c50


	//   ....[77]....
        /*1344*/ 	.word	0x00017c60


	//   ....[78]....
        /*1348*/ 	.word	0x00017ea0


	//   ....[79]....
        /*134c*/ 	.word	0x00017eb0


	//   ....[80]....
        /*1350*/ 	.word	0x000180e0


	//   ....[81]....
        /*1354*/ 	.word	0x000180f0


	//   ....[82]....
        /*1358*/ 	.word	0x00018320


	//   ....[83]....
        /*135c*/ 	.word	0x00018330


	//   ....[84]....
        /*1360*/ 	.word	0x000185c0


	//   ....[85]....
        /*1364*/ 	.word	0x000187b0


	//   ....[86]....
        /*1368*/ 	.word	0x000187e0


	//   ....[87]....
        /*136c*/ 	.word	0x00018810


	//   ....[88]....
        /*1370*/ 	.word	0x00018840


	//   ....[89]....
        /*1374*/ 	.word	0x00018870


	//   ....[90]....
        /*1378*/ 	.word	0x000188a0


	//   ....[91]....
        /*137c*/ 	.word	0x00018a30


	//   ....[92]....
        /*1380*/ 	.word	0x00018a60


	//   ....[93]....
        /*1384*/ 	.word	0x00018a90


	//   ....[94]....
        /*1388*/ 	.word	0x00018ac0


	//   ....[95]....
        /*138c*/ 	.word	0x00018af0


	//   ....[96]....
        /*1390*/ 	.word	0x00018b20


	//   ....[97]....
        /*1394*/ 	.word	0x00018bb0


	//   ....[98]....
        /*1398*/ 	.word	0x00018be0


	//   ....[99]....
        /*139c*/ 	.word	0x00018bf0


	//   ....[100]....
        /*13a0*/ 	.word	0x00018c30


	//   ....[101]....
        /*13a4*/ 	.word	0x0001a0d0


	//   ....[102]....
        /*13a8*/ 	.word	0x0001c220


	//   ....[103]....
        /*13ac*/ 	.word	0x0001c240


	//   ....[104]....
        /*13b0*/ 	.word	0x0001c2d0


	//   ....[105]....
        /*13b4*/ 	.word	0x0001c2f0


	//   ....[106]....
        /*13b8*/ 	.word	0x0001c370


	//   ....[107]....
        /*13bc*/ 	.word	0x0001c390


	//   ....[108]....
        /*13c0*/ 	.word	0x0001c410


	//   ....[109]....
        /*13c4*/ 	.word	0x0001c430


	//   ....[110]....
        /*13c8*/ 	.word	0x0001c4b0


	//   ....[111]....
        /*13cc*/ 	.word	0x0001c4d0


	//   ....[112]....
        /*13d0*/ 	.word	0x0001c4e0


	//   ....[113]....
        /*13d4*/ 	.word	0x0001c4f0


	//   ....[114]....
        /*13d8*/ 	.word	0x0001cc90


	//   ....[115]....
        /*13dc*/ 	.word	0x0001ccc0


	//   ....[116]....
        /*13e0*/ 	.word	0x0001cdb0


	//   ....[117]....
        /*13e4*/ 	.word	0x0001cdc0


	//   ....[118]....
        /*13e8*/ 	.word	0x0001ce70


	//   ....[119]....
        /*13ec*/ 	.word	0x0001ce80


	//   ....[120]....
        /*13f0*/ 	.word	0x0001cf00


	//   ....[121]....
        /*13f4*/ 	.word	0x0001cf10


	//   ....[122]....
        /*13f8*/ 	.word	0x0001cf20


	//   ....[123]....
        /*13fc*/ 	.word	0x0001cfc0


	//   ....[124]....
        /*1400*/ 	.word	0x0001cff0


	//   ....[125]....
        /*1404*/ 	.word	0x0001d070


	//   ....[126]....
        /*1408*/ 	.word	0x0001d0a0


	//   ....[127]....
        /*140c*/ 	.word	0x0001d0c0


	//   ....[128]....
        /*1410*/ 	.word	0x0001d110


	//   ....[129]....
        /*1414*/ 	.word	0x0001d120


	//   ....[130]....
        /*1418*/ 	.word	0x0001d7e0


	//   ....[131]....
        /*141c*/ 	.word	0x0001d810


	//   ....[132]....
        /*1420*/ 	.word	0x0001d830


	//   ....[133]....
        /*1424*/ 	.word	0x0001d900


	//   ....[134]....
        /*1428*/ 	.word	0x0001d930


	//   ....[135]....
        /*142c*/ 	.word	0x0001d9a0


	//   ....[136]....
        /*1430*/ 	.word	0x0001da10


	//   ....[137]....
        /*1434*/ 	.word	0x0001da20


	//   ....[138]....
        /*1438*/ 	.word	0x0001daa0


	//   ....[139]....
        /*143c*/ 	.word	0x0001dab0


	//   ....[140]....
        /*1440*/ 	.word	0x0001db30


	//   ....[141]....
        /*1444*/ 	.word	0x0001db40


	//   ....[142]....
        /*1448*/ 	.word	0x0001dbc0


	//   ....[143]....
        /*144c*/ 	.word	0x0001dbd0


	//   ....[144]....
        /*1450*/ 	.word	0x0001dc50


	//   ....[145]....
        /*1454*/ 	.word	0x0001dc60


	//   ....[146]....
        /*1458*/ 	.word	0x0001e170


	//   ....[147]....
        /*145c*/ 	.word	0x0001e190


	//   ....[148]....
        /*1460*/ 	.word	0x0001e1e0


	//   ....[149]....
        /*1464*/ 	.word	0x0001e2a0


	//   ....[150]....
        /*1468*/ 	.word	0x0001e2b0


	//   ....[151]....
        /*146c*/ 	.word	0x0001e2e0


	//   ....[152]....
        /*1470*/ 	.word	0x0001e370


	//   ....[153]....
        /*1474*/ 	.word	0x0001e420


	//   ....[154]....
        /*1478*/ 	.word	0x0001e430


	//   ....[155]....
        /*147c*/ 	.word	0x0001e460


	//   ....[156]....
        /*1480*/ 	.word	0x0001e470


	//   ....[157]....
        /*1484*/ 	.word	0x0001e500


	//   ....[158]....
        /*1488*/ 	.word	0x0001ec10


	//   ....[159]....
        /*148c*/ 	.word	0x0001ec30


	//   ....[160]....
        /*1490*/ 	.word	0x0001ec80


	//   ....[161]....
        /*1494*/ 	.word	0x0001ec90


	//   ....[162]....
        /*1498*/ 	.word	0x0001ecd0


	//   ....[163]....
        /*149c*/ 	.word	0x0001ece0


	//   ....[164]....
        /*14a0*/ 	.word	0x0001ed20


	//   ....[165]....
        /*14a4*/ 	.word	0x0001ed30


	//   ....[166]....
        /*14a8*/ 	.word	0x0001ed70


	//   ....[167]....
        /*14ac*/ 	.word	0x0001ed80


	//   ....[168]....
        /*14b0*/ 	.word	0x0001ed90


	//   ....[169]....
        /*14b4*/ 	.word	0x0001edd0


	//   ....[170]....
        /*14b8*/ 	.word	0x0001f0f0


	//   ....[171]....
        /*14bc*/ 	.word	0x0001f110


	//   ....[172]....
        /*14c0*/ 	.word	0x0001f120


	//   ....[173]....
        /*14c4*/ 	.word	0x0001f130


	//   ....[174]....
        /*14c8*/ 	.word	0x0001f150


	//   ....[175]....
        /*14cc*/ 	.word	0x0001f1c0


	//   ....[176]....
        /*14d0*/ 	.word	0x0001f230


	//   ....[177]....
        /*14d4*/ 	.word	0x0001f250


	//   ....[178]....
        /*14d8*/ 	.word	0x0001f260


	//   ....[179]....
        /*14dc*/ 	.word	0x0001f2c0


	//   ....[180]....
        /*14e0*/ 	.word	0x0001f2e0


	//   ....[181]....
        /*14e4*/ 	.word	0x0001f340


	//   ....[182]....
        /*14e8*/ 	.word	0x0001f880


	//   ....[183]....
        /*14ec*/ 	.word	0x0001f8b0


	//   ....[184]....
        /*14f0*/ 	.word	0x0001f910


	//   ....[185]....
        /*14f4*/ 	.word	0x0001f940


	//   ....[186]....
        /*14f8*/ 	.word	0x0001f970


	//   ....[187]....
        /*14fc*/ 	.word	0x0001f9a0


	//   ....[188]....
        /*1500*/ 	.word	0x0001f9d0


	//   ....[189]....
        /*1504*/ 	.word	0x0001fa00


	//   ....[190]....
        /*1508*/ 	.word	0x0001fba0


	//   ....[191]....
        /*150c*/ 	.word	0x0001fbd0


	//   ....[192]....
        /*1510*/ 	.word	0x0001fc00


	//   ....[193]....
        /*1514*/ 	.word	0x0001fc30


	//   ....[194]....
        /*1518*/ 	.word	0x0001fc60


	//   ....[195]....
        /*151c*/ 	.word	0x0001fc90


	//   ....[196]....
        /*1520*/ 	.word	0x0001fd50


	//   ....[197]....
        /*1524*/ 	.word	0x0001fd70


	//   ....[198]....
        /*1528*/ 	.word	0x0001fd90


	//   ....[199]....
        /*152c*/ 	.word	0x0001fdf0


	//   ....[200]....
        /*1530*/ 	.word	0x00020810


	//   ....[201]....
        /*1534*/ 	.word	0x00020b30


	//   ....[202]....
        /*1538*/ 	.word	0x00020bc0


	//   ....[203]....
        /*153c*/ 	.word	0x00020c50


	//   ....[204]....
        /*1540*/ 	.word	0x00020ce0


	//   ....[205]....
        /*1544*/ 	.word	0x00020dc0


	//   ....[206]....
        /*1548*/ 	.word	0x00020e50


	//   ....[207]....
        /*154c*/ 	.word	0x00020ef0


	//   ....[208]....
        /*1550*/ 	.word	0x00020f80


	//   ....[209]....
        /*1554*/ 	.word	0x00021070


	//   ....[210]....
        /*1558*/ 	.word	0x00021100


	//   ....[211]....
        /*155c*/ 	.word	0x000211a0


	//   ....[212]....
        /*1560*/ 	.word	0x00021230


	//   ....[213]....
        /*1564*/ 	.word	0x00021310


	//   ....[214]....
        /*1568*/ 	.word	0x000213b0


	//   ....[215]....
        /*156c*/ 	.word	0x00021440


	//   ....[216]....
        /*1570*/ 	.word	0x00021490


	//   ....[217]....
        /*1574*/ 	.word	0x000214e0


	//   ....[218]....
        /*1578*/ 	.word	0x00021580


	//   ....[219]....
        /*157c*/ 	.word	0x00021610


	//   ....[220]....
        /*1580*/ 	.word	0x00021660


	//   ....[221]....
        /*1584*/ 	.word	0x000216b0


	//   ....[222]....
        /*1588*/ 	.word	0x000217b0


	//   ....[223]....
        /*158c*/ 	.word	0x00021860


	//   ....[224]....
        /*1590*/ 	.word	0x000218e0


	//   ....[225]....
        /*1594*/ 	.word	0x00021950


	//   ....[226]....
        /*1598*/ 	.word	0x00021a80


	//   ....[227]....
        /*159c*/ 	.word	0x00021ba0


	//   ....[228]....
        /*15a0*/ 	.word	0x00021c70


	//   ....[229]....
        /*15a4*/ 	.word	0x00021cc0


	//   ....[230]....
        /*15a8*/ 	.word	0x00021fc0


	//   ....[231]....
        /*15ac*/ 	.word	0x00022010


	//   ....[232]....
        /*15b0*/ 	.word	0x000220a0


	//   ....[233]....
        /*15b4*/ 	.word	0x00022130


	//   ....[234]....
        /*15b8*/ 	.word	0x000221c0


	//   ....[235]....
        /*15bc*/ 	.word	0x00022250


	//   ....[236]....
        /*15c0*/ 	.word	0x000222e0


	//   ....[237]....
        /*15c4*/ 	.word	0x00022370


	//   ....[238]....
        /*15c8*/ 	.word	0x000223f0


	//   ....[239]....
        /*15cc*/ 	.word	0x00022440


	//   ....[240]....
        /*15d0*/ 	.word	0x000224e0


	//   ....[241]....
        /*15d4*/ 	.word	0x00022570


	//   ....[242]....
        /*15d8*/ 	.word	0x00022600


	//   ....[243]....
        /*15dc*/ 	.word	0x00022650


	//   ....[244]....
        /*15e0*/ 	.word	0x000226f0


	//   ....[245]....
        /*15e4*/ 	.word	0x00022780


	//   ....[246]....
        /*15e8*/ 	.word	0x00022820


	//   ....[247]....
        /*15ec*/ 	.word	0x000228b0


	//   ....[248]....
        /*15f0*/ 	.word	0x00022950


	//   ....[249]....
        /*15f4*/ 	.word	0x000229e0


	//   ....[250]....
        /*15f8*/ 	.word	0x00022ab0


	//   ....[251]....
        /*15fc*/ 	.word	0x00022d90


	//   ....[252]....
        /*1600*/ 	.word	0x00022e80


	//   ....[253]....
        /*1604*/ 	.word	0x00022f20


	//   ....[254]....
        /*1608*/ 	.word	0x00022f80


	//   ....[255]....
        /*160c*/ 	.word	0x00023070


	//   ....[0]....
        /*1610*/ 	.word	0x000230e0


	//   ....[1]....
        /*1614*/ 	.word	0x000231d0


	//   ....[2]....
        /*1618*/ 	.word	0x00023240


	//   ....[3]....
        /*161c*/ 	.word	0x00023330


	//   ....[4]....
        /*1620*/ 	.word	0x000233a0


	//   ....[5]....
        /*1624*/ 	.word	0x00023490


	//   ....[6]....
        /*1628*/ 	.word	0x00023500


	//   ....[7]....
        /*162c*/ 	.word	0x000235a0


	//   ....[8]....
        /*1630*/ 	.word	0x000236a0


	//   ....[9]....
        /*1634*/ 	.word	0x00023740


	//   ....[10]....
        /*1638*/ 	.word	0x000237a0


	//   ....[11]....
        /*163c*/ 	.word	0x00023890


	//   ....[12]....
        /*1640*/ 	.word	0x000238f0


	//   ....[13]....
        /*1644*/ 	.word	0x00023a10


	//   ....[14]....
        /*1648*/ 	.word	0x00023a70


	//   ....[15]....
        /*164c*/ 	.word	0x00023b60


	//   ....[16]....
        /*1650*/ 	.word	0x00023bc0


	//   ....[17]....
        /*1654*/ 	.word	0x00023c60


	//   ....[18]....
        /*1658*/ 	.word	0x00023d30


	//   ....[19]....
        /*165c*/ 	.word	0x00023dd0


	//   ....[20]....
        /*1660*/ 	.word	0x00023ea0


	//   ....[21]....
        /*1664*/ 	.word	0x00023f40


	//   ....[22]....
        /*1668*/ 	.word	0x00023ff0


	//   ....[23]....
        /*166c*/ 	.word	0x00024090


	//   ....[24]....
        /*1670*/ 	.word	0x00024300


	//   ....[25]....
        /*1674*/ 	.word	0x000243c0


	//   ....[26]....
        /*1678*/ 	.word	0x00024480


	//   ....[27]....
        /*167c*/ 	.word	0x00024570


	//   ....[28]....
        /*1680*/ 	.word	0x00024630


	//   ....[29]....
        /*1684*/ 	.word	0x000246f0


	//   ....[30]....
        /*1688*/ 	.word	0x000247b0


	//   ....[31]....
        /*168c*/ 	.word	0x00024870


	//   ....[32]....
        /*1690*/ 	.word	0x00024930


	//   ....[33]....
        /*1694*/ 	.word	0x000249f0


	//   ....[34]....
        /*1698*/ 	.word	0x00024ab0


	//   ....[35]....
        /*169c*/ 	.word	0x00024b70


	//   ....[36]....
        /*16a0*/ 	.word	0x00024c30


	//   ....[37]....
        /*16a4*/ 	.word	0x00024ce0


	//   ....[38]....
        /*16a8*/ 	.word	0x00024d40


	//   ....[39]....
        /*16ac*/ 	.word	0x00024e20


	//   ....[40]....
        /*16b0*/ 	.word	0x00024f60


	//   ....[41]....
        /*16b4*/ 	.word	0x00025040


	//   ....[42]....
        /*16b8*/ 	.word	0x000250d0


	//   ....[43]....
        /*16bc*/ 	.word	0x000251e0


	//   ....[44]....
        /*16c0*/ 	.word	0x00025240


	//   ....[45]....
        /*16c4*/ 	.word	0x00025350


	//   ....[46]....
        /*16c8*/ 	.word	0x000253b0


	//   ....[47]....
        /*16cc*/ 	.word	0x000254c0


	//   ....[48]....
        /*16d0*/ 	.word	0x00025520


	//   ....[49]....
        /*16d4*/ 	.word	0x00025630


	//   ....[50]....
        /*16d8*/ 	.word	0x00025690


	//   ....[51]....
        /*16dc*/ 	.word	0x00025750


	//   ....[52]....
        /*16e0*/ 	.word	0x000258b0


	//   ....[53]....
        /*16e4*/ 	.word	0x00025950


	//   ....[54]....
        /*16e8*/ 	.word	0x000259b0


	//   ....[55]....
        /*16ec*/ 	.word	0x00025a60


	//   ....[56]....
        /*16f0*/ 	.word	0x00025ac0


	//   ....[57]....
        /*16f4*/ 	.word	0x00025b70


	//   ....[58]....
        /*16f8*/ 	.word	0x00025bd0


	//   ....[59]....
        /*16fc*/ 	.word	0x00025c80


	//   ....[60]....
        /*1700*/ 	.word	0x00025ce0


	//   ....[61]....
        /*1704*/ 	.word	0x00025d90


	//   ....[62]....
        /*1708*/ 	.word	0x00025df0


	//   ....[63]....
        /*170c*/ 	.word	0x00025ea0


	//   ....[64]....
        /*1710*/ 	.word	0x00025f90


	//   ....[65]....
        /*1714*/ 	.word	0x00026030


	//   ....[66]....
        /*1718*/ 	.word	0x00026090


	//   ....[67]....
        /*171c*/ 	.word	0x00026160


	//   ....[68]....
        /*1720*/ 	.word	0x000261c0


	//   ....[69]....
        /*1724*/ 	.word	0x00026290


	//   ....[70]....
        /*1728*/ 	.word	0x000262f0


	//   ....[71]....
        /*172c*/ 	.word	0x000263c0


	//   ....[72]....
        /*1730*/ 	.word	0x00026420


	//   ....[73]....
        /*1734*/ 	.word	0x000264f0


	//   ....[74]....
        /*1738*/ 	.word	0x00026550


	//   ....[75]....
        /*173c*/ 	.word	0x00026620


	//   ....[76]....
        /*1740*/ 	.word	0x000266b0


	//   ....[77]....
        /*1744*/ 	.word	0x00026750


	//   ....[78]....
        /*1748*/ 	.word	0x000268d0


	//   ....[79]....
        /*174c*/ 	.word	0x00026940


	//   ....[80]....
        /*1750*/ 	.word	0x000269b0


	//   ....[81]....
        /*1754*/ 	.word	0x00026a20


	//   ....[82]....
        /*1758*/ 	.word	0x00026a90


	//   ....[83]....
        /*175c*/ 	.word	0x00026b10


	//   ....[84]....
        /*1760*/ 	.word	0x00026b90


	//   ....[85]....
        /*1764*/ 	.word	0x00026c20


	//   ....[86]....
        /*1768*/ 	.word	0x00026c90


	//   ....[87]....
        /*176c*/ 	.word	0x00026d00


	//   ....[88]....
        /*1770*/ 	.word	0x00026d70


	//   ....[89]....
        /*1774*/ 	.word	0x00026df0


	//   ....[90]....
        /*1778*/ 	.word	0x00026e60


	//   ....[91]....
        /*177c*/ 	.word	0x00026ef0


	//   ....[92]....
        /*1780*/ 	.word	0x00026f50


	//   ....[93]....
        /*1784*/ 	.word	0x00026fe0


	//   ....[94]....
        /*1788*/ 	.word	0x00027110


	//----- nvinfo : EIATTR_REG_RECONFIG
	.align		4
.L_1602:
        /*178c*/ 	.byte	0x01, 0x54
	.zero		2


	//----- nvinfo : EIATTR_SYSCALL_OFFSETS
	.align		4
        /*1790*/ 	.byte	0x04, 0x46
        /*1792*/ 	.short	(.L_1604 - .L_1603)


	//   ....[0]....
.L_1603:
        /*1794*/ 	.word	0x00002490


	//   ....[1]....
        /*1798*/ 	.word	0x000025e0


	//   ....[2]....
        /*179c*/ 	.word	0x00007390


	//   ....[3]....
        /*17a0*/ 	.word	0x000076b0


	//   ....[4]....
        /*17a4*/ 	.word	0x0001b810


	//   ....[5]....
        /*17a8*/ 	.word	0x0001b960


	//   ....[6]....
        /*17ac*/ 	.word	0x0001ba50


	//   ....[7]....
        /*17b0*/ 	.word	0x0001c8b0


	//   ....[8]....
        /*17b4*/ 	.word	0x0001d3f0


	//----- nvinfo : EIATTR_MBARRIER_INSTR_OFFSETS
	.align		4
.L_1604:
        /*17b8*/ 	.byte	0x04, 0x39
        /*17ba*/ 	.short	(.L_1606 - .L_1605)


	//   ....[0]....
.L_1605:
        /*17bc*/ 	.word	0x00000280
        /*17c0*/ 	.word	0x000000ff
        /*17c4*/ 	.word	0x00032400
        /*17c8*/ 	.short	0x0100
        /*17ca*/ 	.byte	0x08
	.zero		1


	//   ....[1]....
        /*17cc*/ 	.word	0x00000290
        /*17d0*/ 	.word	0x000000ff
        /*17d4*/ 	.word	0x00032410
        /*17d8*/ 	.short	0x0100
        /*17da*/ 	.byte	0x08
	.zero		1


	//   ....[2]....
        /*17dc*/ 	.word	0x000002a0
        /*17e0*/ 	.word	0x000000ff
        /*17e4*/ 	.word	0x00032420
        /*17e8*/ 	.short	0x0100
        /*17ea*/ 	.byte	0x08
	.zero		1


	//   ....[3]....
        /*17ec*/ 	.word	0x00000390
        /*17f0*/ 	.word	0x000000ff
        /*17f4*/ 	.word	0x00032430
        /*17f8*/ 	.short	0x0100
        /*17fa*/ 	.byte	0x08
	.zero		1


	//   ....[4]....
        /*17fc*/ 	.word	0x000003a0
        /*1800*/ 	.word	0x000000ff
        /*1804*/ 	.word	0x00032440
        /*1808*/ 	.short	0x0100
        /*180a*/ 	.byte	0x08
	.zero		1


	//   ....[5]....
        /*180c*/ 	.word	0x000003b0
        /*1810*/ 	.word	0x000000ff
        /*1814*/ 	.word	0x00032438
        /*1818*/ 	.short	0x0100
        /*181a*/ 	.byte	0x08
	.zero		1


	//   ....[6]....
        /*181c*/ 	.word	0x000003c0
        /*1820*/ 	.word	0x000000ff
        /*1824*/ 	.word	0x00032448
        /*1828*/ 	.short	0x0100
        /*182a*/ 	.byte	0x08
	.zero		1


	//   ....[7]....
        /*182c*/ 	.word	0x000004f0
        /*1830*/ 	.word	0x000000ff
        /*1834*/ 	.word	0x00032450
        /*1838*/ 	.short	0x0100
        /*183a*/ 	.byte	0x08
	.zero		1


	//   ....[8]....
        /*183c*/ 	.word	0x00000500
        /*1840*/ 	.word	0x000000ff
        /*1844*/ 	.word	0x00032460
        /*1848*/ 	.short	0x0100
        /*184a*/ 	.byte	0x08
	.zero		1


	//   ....[9]....
        /*184c*/ 	.word	0x00000510
        /*1850*/ 	.word	0x000000ff
        /*1854*/ 	.word	0x00032458
        /*1858*/ 	.short	0x0100
        /*185a*/ 	.byte	0x08
	.zero		1


	//   ....[10]....
        /*185c*/ 	.word	0x00000520
        /*1860*/ 	.word	0x000000ff
        /*1864*/ 	.word	0x00032468
        /*1868*/ 	.short	0x0100
        /*186a*/ 	.byte	0x08
	.zero		1


	//   ....[11]....
        /*186c*/ 	.word	0x00000610
        /*1870*/ 	.word	0x000000ff
        /*1874*/ 	.word	0x00032470
        /*1878*/ 	.short	0x0100
        /*187a*/ 	.byte	0x06
	.zero		1


	//   ....[12]....
        /*187c*/ 	.word	0x00000620
        /*1880*/ 	.word	0x000000ff
        /*1884*/ 	.word	0x00032480
        /*1888*/ 	.short	0x0100
        /*188a*/ 	.byte	0x06
	.zero		1


	//   ....[13]....
        /*188c*/ 	.word	0x00000630
        /*1890*/ 	.word	0x000000ff
        /*1894*/ 	.word	0x00032478
        /*1898*/ 	.short	0x0100
        /*189a*/ 	.byte	0x06
	.zero		1


	//   ....[14]....
        /*189c*/ 	.word	0x00000640
        /*18a0*/ 	.word	0x000000ff
        /*18a4*/ 	.word	0x00032488
        /*18a8*/ 	.short	0x0100
        /*18aa*/ 	.byte	0x06
	.zero		1


	//   ....[15]....
        /*18ac*/ 	.word	0x00000770
        /*18b0*/ 	.word	0x000000ff
        /*18b4*/ 	.word	0x00032490
        /*18b8*/ 	.short	0x0100
        /*18ba*/ 	.byte	0x08
	.zero		1


	//   ....[16]....
        /*18bc*/ 	.word	0x00000780
        /*18c0*/ 	.word	0x000000ff
        /*18c4*/ 	.word	0x000324a0
        /*18c8*/ 	.short	0x0100
        /*18ca*/ 	.byte	0x08
	.zero		1


	//   ....[17]....
        /*18cc*/ 	.word	0x00000790
        /*18d0*/ 	.word	0x000000ff
        /*18d4*/ 	.word	0x00032498
        /*18d8*/ 	.short	0x0100
        /*18da*/ 	.byte	0x08
	.zero		1


	//   ....[18]....
        /*18dc*/ 	.word	0x000007a0
        /*18e0*/ 	.word	0x000000ff
        /*18e4*/ 	.word	0x000324a8
        /*18e8*/ 	.short	0x0100
        /*18ea*/ 	.byte	0x08
	.zero		1


	//   ....[19]....
        /*18ec*/ 	.word	0x000008d0
        /*18f0*/ 	.word	0x000000ff
        /*18f4*/ 	.word	0x000324b0
        /*18f8*/ 	.short	0x0100
        /*18fa*/ 	.byte	0x08
	.zero		1


	//   ....[20]....
        /*18fc*/ 	.word	0x000008e0
        /*1900*/ 	.word	0x000000ff
        /*1904*/ 	.word	0x000324c0
        /*1908*/ 	.short	0x0100
        /*190a*/ 	.byte	0x08
	.zero		1


	//   ....[21]....
        /*190c*/ 	.word	0x000008f0
        /*1910*/ 	.word	0x000000ff
        /*1914*/ 	.word	0x000324b8
        /*1918*/ 	.short	0x0100
        /*191a*/ 	.byte	0x08
	.zero		1


	//   ....[22]....
        /*191c*/ 	.word	0x00000900
        /*1920*/ 	.word	0x000000ff
        /*1924*/ 	.word	0x000324c8
        /*1928*/ 	.short	0x0100
        /*192a*/ 	.byte	0x08
	.zero		1


	//   ....[23]....
        /*192c*/ 	.word	0x00003870
        /*1930*/ 	.word	0x00000057
        /*1934*/ 	.word	0x00032490
        /*1938*/ 	.short	0x010a
        /*193a*/ 	.byte	0x3f
	.zero		1


	//   ....[24]....
        /*193c*/ 	.word	0x00004b40
        /*1940*/ 	.word	0x00000057
        /*1944*/ 	.word	0x00032490
        /*1948*/ 	.short	0x010a
        /*194a*/ 	.byte	0x3f
	.zero		1


	//   ....[25]....
        /*194c*/ 	.word	0x00005b50
        /*1950*/ 	.word	0x00000057
        /*1954*/ 	.word	0x00032490
        /*1958*/ 	.short	0x010a
        /*195a*/ 	.byte	0x3f
	.zero		1


	//   ....[26]....
        /*195c*/ 	.word	0x00005ff0
        /*1960*/ 	.word	0x00000004
        /*1964*/ 	.word	0x00000000
        /*1968*/ 	.short	0x0101
        /*196a*/ 	.byte	0x3f
	.zero		1


	//   ....[27]....
        /*196c*/ 	.word	0x00006030
        /*1970*/ 	.word	0x00000057
        /*1974*/ 	.word	0x000324b0
        /*1978*/ 	.short	0x010a
        /*197a*/ 	.byte	0x3f
	.zero		1


	//   ....[28]....
        /*197c*/ 	.word	0x000068b0
        /*1980*/ 	.word	0x00000057
        /*1984*/ 	.word	0x00000000
        /*1988*/ 	.short	0x0101
        /*198a*/ 	.byte	0x3f
	.zero		1


	//   ....[29]....
        /*198c*/ 	.word	0x00007430
        /*1990*/ 	.word	0x00000017
        /*1994*/ 	.word	0x00032400
        /*1998*/ 	.short	0x010a
        /*199a*/ 	.byte	0x3f
	.zero		1


	//   ....[30]....
        /*199c*/ 	.word	0x00007480
        /*19a0*/ 	.word	0x00000017
        /*19a4*/ 	.word	0x00032400
        /*19a8*/ 	.short	0x010a
        /*19aa*/ 	.byte	0x3f
	.zero		1


	//   ....[31]....
        /*19ac*/ 	.word	0x00007f40
        /*19b0*/ 	.word	0x00000017
        /*19b4*/ 	.word	0x00032400
        /*19b8*/ 	.short	0x010a
        /*19ba*/ 	.byte	0x3f
	.zero		1


	//   ....[32]....
        /*19bc*/ 	.word	0x00009390
        /*19c0*/ 	.word	0x00000017
        /*19c4*/ 	.word	0x00032400
        /*19c8*/ 	.short	0x010a
        /*19ca*/ 	.byte	0x3f
	.zero		1


	//   ....[33]....
        /*19cc*/ 	.word	0x0000a280
        /*19d0*/ 	.word	0x00000009
        /*19d4*/ 	.word	0x00032430
        /*19d8*/ 	.short	0x010a
        /*19da*/ 	.byte	0x3f
	.zero		1


	//   ....[34]....
        /*19dc*/ 	.word	0x0000a310
        /*19e0*/ 	.word	0x00000009
        /*19e4*/ 	.word	0x00032430
        /*19e8*/ 	.short	0x010a
        /*19ea*/ 	.byte	0x3f
	.zero		1


	//   ....[35]....
        /*19ec*/ 	.word	0x0000a640
        /*19f0*/ 	.word	0x00000017
        /*19f4*/ 	.word	0x00032410
        /*19f8*/ 	.short	0x010a
        /*19fa*/ 	.byte	0x3f
	.zero		1


	//   ....[36]....
        /*19fc*/ 	.word	0x0000a690
        /*1a00*/ 	.word	0x00000009
        /*1a04*/ 	.word	0x00032450
        /*1a08*/ 	.short	0x010a
        /*1a0a*/ 	.byte	0x3f
	.zero		1


	//   ....[37]....
        /*1a0c*/ 	.word	0x0000a6d0
        /*1a10*/ 	.word	0x00000009
        /*1a14*/ 	.word	0x00032450
        /*1a18*/ 	.short	0x010a
        /*1a1a*/ 	.byte	0x3f
	.zero		1


	//   ....[38]....
        /*1a1c*/ 	.word	0x0000bf80
        /*1a20*/ 	.word	0x0000000d
        /*1a24*/ 	.word	0x00000000
        /*1a28*/ 	.short	0x0101
        /*1a2a*/ 	.byte	0x3f
	.zero		1


	//   ....[39]....
        /*1a2c*/ 	.word	0x0000ccd0
        /*1a30*/ 	.word	0x00000009
        /*1a34*/ 	.word	0x00000000
        /*1a38*/ 	.short	0x0101
        /*1a3a*/ 	.byte	0x3f
	.zero		1


	//   ....[40]....
        /*1a3c*/ 	.word	0x0000ce50
        /*1a40*/ 	.word	0x0000000a
        /*1a44*/ 	.word	0x00032430
        /*1a48*/ 	.short	0x010a
        /*1a4a*/ 	.byte	0x3f
	.zero		1


	//   ....[41]....
        /*1a4c*/ 	.word	0x0000cec0
        /*1a50*/ 	.word	0x0000000a
        /*1a54*/ 	.word	0x00032430
        /*1a58*/ 	.short	0x010a
        /*1a5a*/ 	.byte	0x3f
	.zero		1


	//   ....[42]....
        /*1a5c*/ 	.word	0x0000d160
        /*1a60*/ 	.word	0x0000000a
        /*1a64*/ 	.word	0x00032450
        /*1a68*/ 	.short	0x010a
        /*1a6a*/ 	.byte	0x3f
	.zero		1


	//   ....[43]....
        /*1a6c*/ 	.word	0x0000d1a0
        /*1a70*/ 	.word	0x0000000a
        /*1a74*/ 	.word	0x00032450
        /*1a78*/ 	.short	0x010a
        /*1a7a*/ 	.byte	0x3f
	.zero		1


	//   ....[44]....
        /*1a7c*/ 	.word	0x0000ef90
        /*1a80*/ 	.word	0x0000000c
        /*1a84*/ 	.word	0x00000000
        /*1a88*/ 	.short	0x0101
        /*1a8a*/ 	.byte	0x3f
	.zero		1


	//   ....[45]....
        /*1a8c*/ 	.word	0x0000fe60
        /*1a90*/ 	.word	0x0000000a
        /*1a94*/ 	.word	0x00000000
        /*1a98*/ 	.short	0x0101
        /*1a9a*/ 	.byte	0x3f
	.zero		1


	//   ....[46]....
        /*1a9c*/ 	.word	0x0000ff70
        /*1aa0*/ 	.word	0x0000000a
        /*1aa4*/ 	.word	0x00032430
        /*1aa8*/ 	.short	0x010a
        /*1aaa*/ 	.byte	0x3f
	.zero		1


	//   ....[47]....
        /*1aac*/ 	.word	0x0000ffe0
        /*1ab0*/ 	.word	0x0000000a
        /*1ab4*/ 	.word	0x00032430
        /*1ab8*/ 	.short	0x010a
        /*1aba*/ 	.byte	0x3f
	.zero		1


	//   ....[48]....
        /*1abc*/ 	.word	0x00010280
        /*1ac0*/ 	.word	0x0000000a
        /*1ac4*/ 	.word	0x00032450
        /*1ac8*/ 	.short	0x010a
        /*1aca*/ 	.byte	0x3f
	.zero		1


	//   ....[49]....
        /*1acc*/ 	.word	0x000102c0
        /*1ad0*/ 	.word	0x0000000a
        /*1ad4*/ 	.word	0x00032450
        /*1ad8*/ 	.short	0x010a
        /*1ada*/ 	.byte	0x3f
	.zero		1


	//   ....[50]....
        /*1adc*/ 	.word	0x00011e30
        /*1ae0*/ 	.word	0x0000000c
        /*1ae4*/ 	.word	0x00000000
        /*1ae8*/ 	.short	0x0101
        /*1aea*/ 	.byte	0x3f
	.zero		1


	//   ....[51]....
        /*1aec*/ 	.word	0x000127a0
        /*1af0*/ 	.word	0x0000000a
        /*1af4*/ 	.word	0x00000000
        /*1af8*/ 	.short	0x0101
        /*1afa*/ 	.byte	0x3f
	.zero		1


	//   ....[52]....
        /*1afc*/ 	.word	0x00014d40
        /*1b00*/ 	.word	0x00000003
        /*1b04*/ 	.word	0x00000000
        /*1b08*/ 	.short	0x0101
        /*1b0a*/ 	.byte	0x3f
	.zero		1


	//   ....[53]....
        /*1b0c*/ 	.word	0x000158e0
        /*1b10*/ 	.word	0x0000000a
        /*1b14*/ 	.word	0x00000000
        /*1b18*/ 	.short	0x0101
        /*1b1a*/ 	.byte	0x3f
	.zero		1


	//   ....[54]....
        /*1b1c*/ 	.word	0x0001a1b0
        /*1b20*/ 	.word	0x00000010
        /*1b24*/ 	.word	0x00032420
        /*1b28*/ 	.short	0x010a
        /*1b2a*/ 	.byte	0x3f
	.zero		1


	//   ....[55]....
        /*1b2c*/ 	.word	0x0001a240
        /*1b30*/ 	.word	0x00000008
        /*1b34*/ 	.word	0x000324a0
        /*1b38*/ 	.short	0x010a
        /*1b3a*/ 	.byte	0x3f
	.zero		1


	//   ....[56]....
        /*1b3c*/ 	.word	0x0001a490
        /*1b40*/ 	.word	0x00000008
        /*1b44*/ 	.word	0x000324c0
        /*1b48*/ 	.short	0x010a
        /*1b4a*/ 	.byte	0x3f
	.zero		1


	//   ....[57]....
        /*1b4c*/ 	.word	0x0001aaa0
        /*1b50*/ 	.word	0x00000006
        /*1b54*/ 	.word	0x000324a0
        /*1b58*/ 	.short	0x010a
        /*1b5a*/ 	.byte	0x3f
	.zero		1


	//   ....[58]....
        /*1b5c*/ 	.word	0x0001ace0
        /*1b60*/ 	.word	0x00000006
        /*1b64*/ 	.word	0x000324c0
        /*1b68*/ 	.short	0x010a
        /*1b6a*/ 	.byte	0x3f
	.zero		1


	//   ....[59]....
        /*1b6c*/ 	.word	0x0001bfd0
        /*1b70*/ 	.word	0x00000017
        /*1b74*/ 	.word	0x00032440
        /*1b78*/ 	.short	0x010a
        /*1b7a*/ 	.byte	0x3f
	.zero		1


	//   ....[60]....
        /*1b7c*/ 	.word	0x0001c5f0
        /*1b80*/ 	.word	0x00000017
        /*1b84*/ 	.word	0x00032430
        /*1b88*/ 	.short	0x0107
        /*1b8a*/ 	.byte	0x3f
	.zero		1


	//   ....[61]....
        /*1b8c*/ 	.word	0x0001c6c0
        /*1b90*/ 	.word	0x00000017
        /*1b94*/ 	.word	0x00032430
        /*1b98*/ 	.short	0x0101
        /*1b9a*/ 	.byte	0x3f
	.zero		1


	//   ....[62]....
        /*1b9c*/ 	.word	0x0001d230
        /*1ba0*/ 	.word	0x00000010
        /*1ba4*/ 	.word	0x00032400
        /*1ba8*/ 	.short	0x0107
        /*1baa*/ 	.byte	0x3f
	.zero		1


	//   ....[63]....
        /*1bac*/ 	.word	0x0001d2c0
        /*1bb0*/ 	.word	0x00000010
        /*1bb4*/ 	.word	0x00032400
        /*1bb8*/ 	.short	0x0101
        /*1bba*/ 	.byte	0x3f
	.zero		1


	//   ....[64]....
        /*1bbc*/ 	.word	0x0001dd50
        /*1bc0*/ 	.word	0x00000010
        /*1bc4*/ 	.word	0x00032410
        /*1bc8*/ 	.short	0x0107
        /*1bca*/ 	.byte	0x3f
	.zero		1


	//   ....[65]....
        /*1bcc*/ 	.word	0x0001de50
        /*1bd0*/ 	.word	0x00000010
        /*1bd4*/ 	.word	0x00032410
        /*1bd8*/ 	.short	0x0101
        /*1bda*/ 	.byte	0x3f
	.zero		1


	//   ....[66]....
        /*1bdc*/ 	.word	0x0001de70
        /*1be0*/ 	.word	0x00000010
        /*1be4*/ 	.word	0x00032420
        /*1be8*/ 	.short	0x010a
        /*1bea*/ 	.byte	0x3f
	.zero		1


	//   ....[67]....
        /*1bec*/ 	.word	0x0001df00
        /*1bf0*/ 	.word	0x00000017
        /*1bf4*/ 	.word	0x00032460
        /*1bf8*/ 	.short	0x010a
        /*1bfa*/ 	.byte	0x3f
	.zero		1


	//   ....[68]....
        /*1bfc*/ 	.word	0x0001e680
        /*1c00*/ 	.word	0x00000017
        /*1c04*/ 	.word	0x00032450
        /*1c08*/ 	.short	0x0107
        /*1c0a*/ 	.byte	0x3f
	.zero		1


	//   ....[69]....
        /*1c0c*/ 	.word	0x0001e750
        /*1c10*/ 	.word	0x00000017
        /*1c14*/ 	.word	0x00032450
        /*1c18*/ 	.short	0x0101
        /*1c1a*/ 	.byte	0x3f
	.zero		1


	//   ....[70]....
        /*1c1c*/ 	.word	0x0001ea90
        /*1c20*/ 	.word	0x00000006
        /*1c24*/ 	.word	0x00032440
        /*1c28*/ 	.short	0x010a
        /*1c2a*/ 	.byte	0x3f
	.zero		1


	//   ....[71]....
        /*1c2c*/ 	.word	0x0001ee50
        /*1c30*/ 	.word	0x00000006
        /*1c34*/ 	.word	0x00032430
        /*1c38*/ 	.short	0x0107
        /*1c3a*/ 	.byte	0x3f
	.zero		1


	//   ....[72]....
        /*1c3c*/ 	.word	0x0001ef10
        /*1c40*/ 	.word	0x00000006
        /*1c44*/ 	.word	0x00032430
        /*1c48*/ 	.short	0x0101
        /*1c4a*/ 	.byte	0x3f
	.zero		1


	//   ....[73]....
        /*1c4c*/ 	.word	0x0001ef40
        /*1c50*/ 	.word	0x00000006
        /*1c54*/ 	.word	0x00032460
        /*1c58*/ 	.short	0x010a
        /*1c5a*/ 	.byte	0x3f
	.zero		1


	//   ....[74]....
        /*1c5c*/ 	.word	0x0001f440
        /*1c60*/ 	.word	0x00000006
        /*1c64*/ 	.word	0x00032450
        /*1c68*/ 	.short	0x0107
        /*1c6a*/ 	.byte	0x3f
	.zero		1


	//   ....[75]....
        /*1c6c*/ 	.word	0x0001f500
        /*1c70*/ 	.word	0x00000006
        /*1c74*/ 	.word	0x00032450
        /*1c78*/ 	.short	0x0101
        /*1c7a*/ 	.byte	0x3f
	.zero		1


	//   ....[76]....
        /*1c7c*/ 	.word	0x00020790
        /*1c80*/ 	.word	0x00000004
        /*1c84*/ 	.word	0x00032420
        /*1c88*/ 	.short	0x010a
        /*1c8a*/ 	.byte	0x3f
	.zero		1


	//   ....[77]....
        /*1c8c*/ 	.word	0x00020900
        /*1c90*/ 	.word	0x00000005
        /*1c94*/ 	.word	0x00032440
        /*1c98*/ 	.short	0x010a
        /*1c9a*/ 	.byte	0x3f
	.zero		1


	//   ....[78]....
        /*1c9c*/ 	.word	0x000209a0
        /*1ca0*/ 	.word	0x00000013
        /*1ca4*/ 	.word	0x00032440
        /*1ca8*/ 	.short	0x010a
        /*1caa*/ 	.byte	0x3f
	.zero		1


	//   ....[79]....
        /*1cac*/ 	.word	0x000209e0
        /*1cb0*/ 	.word	0x00000005
        /*1cb4*/ 	.word	0x00032460
        /*1cb8*/ 	.short	0x010a
        /*1cba*/ 	.byte	0x3f
	.zero		1


	//   ....[80]....
        /*1cbc*/ 	.word	0x00020a20
        /*1cc0*/ 	.word	0x00000013
        /*1cc4*/ 	.word	0x00032460
        /*1cc8*/ 	.short	0x010a
        /*1cca*/ 	.byte	0x3f
	.zero		1


	//   ....[81]....
        /*1ccc*/ 	.word	0x00020a80
        /*1cd0*/ 	.word	0x00000057
        /*1cd4*/ 	.word	0x00032490
        /*1cd8*/ 	.short	0x010a
        /*1cda*/ 	.byte	0x3f
	.zero		1


	//   ....[82]....
        /*1cdc*/ 	.word	0x00020d10
        /*1ce0*/ 	.word	0x00000057
        /*1ce4*/ 	.word	0x00032490
        /*1ce8*/ 	.short	0x010a
        /*1cea*/ 	.byte	0x3f
	.zero		1


	//   ....[83]....
        /*1cec*/ 	.word	0x00020fc0
        /*1cf0*/ 	.word	0x00000057
        /*1cf4*/ 	.word	0x00032490
        /*1cf8*/ 	.short	0x010a
        /*1cfa*/ 	.byte	0x3f
	.zero		1


	//   ....[84]....
        /*1cfc*/ 	.word	0x00021270
        /*1d00*/ 	.word	0x00000057
        /*1d04*/ 	.word	0x000324b0
        /*1d08*/ 	.short	0x010a
        /*1d0a*/ 	.byte	0x3f
	.zero		1


	//   ....[85]....
        /*1d0c*/ 	.word	0x000216f0
        /*1d10*/ 	.word	0x00000017
        /*1d14*/ 	.word	0x00032400
        /*1d18*/ 	.short	0x010a
        /*1d1a*/ 	.byte	0x3f
	.zero		1


	//   ....[86]....
        /*1d1c*/ 	.word	0x00021cf0
        /*1d20*/ 	.word	0x00000017
        /*1d24*/ 	.word	0x00032400
        /*1d28*/ 	.short	0x010a
        /*1d2a*/ 	.byte	0x3f
	.zero		1


	//   ....[87]....
        /*1d2c*/ 	.word	0x00021d40
        /*1d30*/ 	.word	0x00000009
        /*1d34*/ 	.word	0x00032430
        /*1d38*/ 	.short	0x010a
        /*1d3a*/ 	.byte	0x3f
	.zero		1


	//   ....[88]....
        /*1d3c*/ 	.word	0x00021d90
        /*1d40*/ 	.word	0x00000017
        /*1d44*/ 	.word	0x00032410
        /*1d48*/ 	.short	0x010a
        /*1d4a*/ 	.byte	0x3f
	.zero		1


	//   ....[89]....
        /*1d4c*/ 	.word	0x00021de0
        /*1d50*/ 	.word	0x00000009
        /*1d54*/ 	.word	0x00032450
        /*1d58*/ 	.short	0x010a
        /*1d5a*/ 	.byte	0x3f
	.zero		1


	//   ....[90]....
        /*1d5c*/ 	.word	0x00021e30
        /*1d60*/ 	.word	0x0000000a
        /*1d64*/ 	.word	0x00032430
        /*1d68*/ 	.short	0x010a
        /*1d6a*/ 	.byte	0x3f
	.zero		1


	//   ....[91]....
        /*1d6c*/ 	.word	0x00021e80
        /*1d70*/ 	.word	0x0000000a
        /*1d74*/ 	.word	0x00032450
        /*1d78*/ 	.short	0x010a
        /*1d7a*/ 	.byte	0x3f
	.zero		1


	//   ....[92]....
        /*1d7c*/ 	.word	0x00021ed0
        /*1d80*/ 	.word	0x0000000a
        /*1d84*/ 	.word	0x00032430
        /*1d88*/ 	.short	0x010a
        /*1d8a*/ 	.byte	0x3f
	.zero		1


	//   ....[93]....
        /*1d8c*/ 	.word	0x00021f20
        /*1d90*/ 	.word	0x0000000a
        /*1d94*/ 	.word	0x00032450
        /*1d98*/ 	.short	0x010a
        /*1d9a*/ 	.byte	0x3f
	.zero		1


	//   ....[94]....
        /*1d9c*/ 	.word	0x00022b70
        /*1da0*/ 	.word	0x00000010
        /*1da4*/ 	.word	0x00032420
        /*1da8*/ 	.short	0x010a
        /*1daa*/ 	.byte	0x3f
	.zero		1


	//   ....[95]....
        /*1dac*/ 	.word	0x00022bc0
        /*1db0*/ 	.word	0x00000008
        /*1db4*/ 	.word	0x000324a0
        /*1db8*/ 	.short	0x010a
        /*1dba*/ 	.byte	0x3f
	.zero		1


	//   ....[96]....
        /*1dbc*/ 	.word	0x00022c10
        /*1dc0*/ 	.word	0x00000008
        /*1dc4*/ 	.word	0x000324c0
        /*1dc8*/ 	.short	0x010a
        /*1dca*/ 	.byte	0x3f
	.zero		1


	//   ....[97]....
        /*1dcc*/ 	.word	0x00022c60
        /*1dd0*/ 	.word	0x00000006
        /*1dd4*/ 	.word	0x000324a0
        /*1dd8*/ 	.short	0x010a
        /*1dda*/ 	.byte	0x3f
	.zero		1


	//   ....[98]....
        /*1ddc*/ 	.word	0x00022cb0
        /*1de0*/ 	.word	0x00000006
        /*1de4*/ 	.word	0x000324c0
        /*1de8*/ 	.short	0x010a
        /*1dea*/ 	.byte	0x3f
	.zero		1


	//   ....[99]....
        /*1dec*/ 	.word	0x00022dd0
        /*1df0*/ 	.word	0x00000017
        /*1df4*/ 	.word	0x00032440
        /*1df8*/ 	.short	0x010a
        /*1dfa*/ 	.byte	0x3f
	.zero		1


	//   ....[100]....
        /*1dfc*/ 	.word	0x00024e60
        /*1e00*/ 	.word	0x00000010
        /*1e04*/ 	.word	0x00032420
        /*1e08*/ 	.short	0x010a
        /*1e0a*/ 	.byte	0x3f
	.zero		1


	//   ....[101]....
        /*1e0c*/ 	.word	0x00024eb0
        /*1e10*/ 	.word	0x00000017
        /*1e14*/ 	.word	0x00032460
        /*1e18*/ 	.short	0x010a
        /*1e1a*/ 	.byte	0x3f
	.zero		1


	//   ....[102]....
        /*1e1c*/ 	.word	0x00025800
        /*1e20*/ 	.word	0x00000006
        /*1e24*/ 	.word	0x00032440
        /*1e28*/ 	.short	0x010a
        /*1e2a*/ 	.byte	0x3f
	.zero		1


	//   ....[103]....
        /*1e2c*/ 	.word	0x00025ee0
        /*1e30*/ 	.word	0x00000006
        /*1e34*/ 	.word	0x00032460
        /*1e38*/ 	.short	0x010a
        /*1e3a*/ 	.byte	0x3f
	.zero		1


	//   ....[104]....
        /*1e3c*/ 	.word	0x00027030
        /*1e40*/ 	.word	0x00000004
        /*1e44*/ 	.word	0x00032420
        /*1e48*/ 	.short	0x010a
        /*1e4a*/ 	.byte	0x3f
	.zero		1


	//   ....[105]....
        /*1e4c*/ 	.word	0x000271d0
        /*1e50*/ 	.word	0x00000005
        /*1e54*/ 	.word	0x00032440
        /*1e58*/ 	.short	0x010a
        /*1e5a*/ 	.byte	0x3f
	.zero		1


	//   ....[106]....
        /*1e5c*/ 	.word	0x00027220
        /*1e60*/ 	.word	0x00000013
        /*1e64*/ 	.word	0x00032440
        /*1e68*/ 	.short	0x010a
        /*1e6a*/ 	.byte	0x3f
	.zero		1


	//   ....[107]....
        /*1e6c*/ 	.word	0x00027270
        /*1e70*/ 	.word	0x00000005
        /*1e74*/ 	.word	0x00032460
        /*1e78*/ 	.short	0x010a
        /*1e7a*/ 	.byte	0x3f
	.zero		1


	//----- nvinfo : EIATTR_NUM_MBARRIERS
	.align		4
.L_1606:
        /*1e7c*/ 	.byte	0x03, 0x38
        /*1e7e*/ 	.short	0x0017


	//----- nvinfo : EIATTR_EXIT_INSTR_OFFSETS
	.align		4
        /*1e80*/ 	.byte	0x04, 0x1c
        /*1e82*/ 	.short	(.L_1608 - .L_1607)


	//   ....[0]....
.L_1607:
        /*1e84*/ 	.word	0x00020a70


	//----- nvinfo : EIATTR_MAX_THREADS
	.align		4
.L_1608:
        /*1e88*/ 	.byte	0x04, 0x05
        /*1e8a*/ 	.short	(.L_1610 - .L_1609)
.L_1609:
        /*1e8c*/ 	.word	0x00000180
        /*1e90*/ 	.word	0x00000001
        /*1e94*/ 	.word	0x00000001


	//----- nvinfo : EIATTR_CRS_STACK_SIZE
	.align		4
.L_1610:
        /*1e98*/ 	.byte	0x04, 0x1e
        /*1e9a*/ 	.short	(.L_1612 - .L_1611)
.L_1611:
        /*1e9c*/ 	.word	0x00000000


	//----- nvinfo : EIATTR_CBANK_PARAM_SIZE
	.align		4
.L_1612:
        /*1ea0*/ 	.byte	0x03, 0x19
        /*1ea2*/ 	.short	0x0bf0


	//----- nvinfo : EIATTR_PARAM_CBANK
	.align		4
        /*1ea4*/ 	.byte	0x04, 0x0a
        /*1ea6*/ 	.short	(.L_1614 - .L_1613)
	.align		4
.L_1613:
        /*1ea8*/ 	.word	index@(.nv.constant0._ZN7cutlass13device_kernelIN5flash11enable_sm90INS1_16FlashAttnFwdSm90INS1_25CollectiveMainloopFwdSm90ILi2EN4cute5tupleIJNS5_1CILi1EEES8_S8_EEENS6_IJNS7_ILi128EEENS7_ILi96EEENS7_ILi64EEEEEELi256ENS_6half_tEfNS_4arch4Sm90ELb1ELb0ELb0ELb1ELb1ELb1ELb1ELb1ELb0ELb1ELb1ELb0EEENS1_21CollectiveEpilogueFwdINS6_IJSA_NS7_ILi256EEESB_EEES9_SE_SG_Li256ELb1ELb1ELb1ELb0EEENS1_36VarlenDynamicPersistentTileSchedulerILi128ELi96ELi256ELi128ELb1ELb1ELb1ELb1ELb1ELb1EEEEEEEEEvNT_6ParamsE)
        /*1eac*/ 	.short	0x0210
        /*1eae*/ 	.short	0x0bf0


	//----- nvinfo : EIATTR_SW_WAR
	.align		4
.L_1614:
        /*1eb0*/ 	.byte	0x04, 0x36
        /*1eb2*/ 	.short	(.L_1616 - .L_1615)
.L_1615:
        /*1eb4*/ 	.word	0x00000008
.L_1616:


//--------------------- .nv.callgraph             --------------------------
	.section	.nv.callgraph,"",@"SHT_CUDA_CALLGRAPH"
	.align	4
	.sectionentsize	8
	.align		4
        /*0000*/ 	.word	0x00000000
	.align		4
        /*0004*/ 	.word	0xffffffff
	.align		4
        /*0008*/ 	.word	index@(_ZN7cutlass13device_kernelIN5flash11enable_sm90INS1_16FlashAttnFwdSm90INS1_25CollectiveMainloopFwdSm90ILi2EN4cute5tupleIJNS5_1CILi1EEES8_S8_EEENS6_IJNS7_ILi128EEENS7_ILi96EEENS7_ILi192EEEEEELi128ENS_6half_tEfNS_4arch4Sm90ELb0ELb0ELb0ELb0ELb1ELb0ELb0ELb1ELb1ELb1ELb1ELb0EEENS1_21CollectiveEpilogueFwdINS6_IJSA_SA_SB_EEES9_SE_SG_Li256ELb0ELb1ELb1ELb0EEENS1_19SingleTileSchedulerILb0ELb1ELb1ELi128EEEEEEEEEvNT_6ParamsE)
	.align		4
        /*000c*/ 	.word	index@(__assertfail)
	.align		4
        /*0010*/ 	.word	index@(_ZN7cutlass13device_kernelIN5flash11enable_sm90INS1_16FlashAttnFwdSm90INS1_25CollectiveMainloopFwdSm90ILi2EN4cute5tupleIJNS5_1CILi1EEES8_S8_EEENS6_IJNS7_ILi128EEENS7_ILi96EEENS7_ILi192EEEEEELi128ENS_6half_tEfNS_4arch4Sm90ELb0ELb0ELb0ELb1ELb1ELb0ELb0ELb1ELb1ELb1ELb1ELb0EEENS1_21CollectiveEpilogueFwdINS6_IJSA_SA_SB_EEES9_SE_SG_Li256ELb1ELb1ELb1ELb0EEENS1_36VarlenDynamicPersistentTileSchedulerILi128ELi96ELi256ELi128ELb1ELb1ELb1ELb0ELb1ELb1EEEEEEEEEvNT_6ParamsE)
	.align		4
        /*0014*/ 	.word	index@(__assertfail)
	.align		4
        /*0018*/ 	.word	index@(_ZN7cutlass13device_kernelIN5flash11enable_sm90INS1_16FlashAttnFwdSm90INS1_25CollectiveMainloopFwdSm90ILi2EN4cute5tupleIJNS5_1CILi1EEES8_S8_EEENS6_IJNS7_ILi128EEENS7_ILi96EEENS7_ILi192EEEEEELi128ENS_6half_tEfNS_4arch4Sm90ELb0ELb0ELb0ELb1ELb1ELb1ELb0ELb1ELb1ELb1ELb1ELb0EEENS1_21CollectiveEpilogueFwdINS6_IJSA_SA_SB_EEES9_SE_SG_Li256ELb1ELb1ELb1ELb0EEENS1_36VarlenDynamicPersistentTileSchedulerILi128ELi96ELi256ELi128ELb1ELb1ELb1ELb0ELb1ELb1EEEEEEEEEvNT_6ParamsE)
	.align		4
        /*001c*/ 	.word	index@(__assertfail)
	.align		4
        /*0020*/ 	.word	index@(_ZN7cutlass13device_kernelIN5flash11enable_sm90INS1_16FlashAttnFwdSm90INS1_25CollectiveMainloopFwdSm90ILi2EN4cute5tupleIJNS5_1CILi1EEES8_S8_EEENS6_IJNS7_ILi128EEENS7_ILi96EEENS7_ILi192EEEEEELi128ENS_6half_tEfNS_4arch4Sm90ELb0ELb1ELb0ELb0ELb1ELb0ELb0ELb1ELb1ELb1ELb1ELb0EEENS1_21CollectiveEpilogueFwdINS6_IJSA_SA_SB_EEES9_SE_SG_Li256ELb0ELb1ELb1ELb0EEENS1_19SingleTileSchedulerILb0ELb1ELb1ELi128EEEEEEEEEvNT_6ParamsE)
	.align		4
        /*0024*/ 	.word	index@(__assertfail)
	.align		4
        /*0028*/ 	.word	index@(_ZN7cutlass13device_kernelIN5flash11enable_sm90INS1_16FlashAttnFwdSm90INS1_25CollectiveMainloopFwdSm90ILi2EN4cute5tupleIJNS5_1CILi1EEES8_S8_EEENS6_IJNS7_ILi128EEENS7_ILi96EEENS7_ILi192EEEEEELi128ENS_6half_tEfNS_4arch4Sm90ELb0ELb1ELb0ELb1ELb1ELb0ELb0ELb1ELb1ELb1ELb1ELb0EEENS1_21CollectiveEpilogueFwdINS6_IJSA_SA_SB_EEES9_SE_SG_Li256ELb1ELb1ELb1ELb0EEENS1_36VarlenDynamicPersistentTileSchedulerILi128ELi96ELi256ELi128ELb1ELb1ELb1ELb1ELb0ELb1EEEEEEEEEvNT_6ParamsE)
	.align		4
        /*002c*/ 	.word	index@(__assertfail)
	.align		4
        /*0030*/ 	.word	index@(_ZN7cutlass13device_kernelIN5flash11enable_sm90INS1_16FlashAttnFwdSm90INS1_25CollectiveMainloopFwdSm90ILi2EN4cute5tupleIJNS5_1CILi1EEES8_S8_EEENS6_IJNS7_ILi128EEENS7_ILi96EEENS7_ILi192EEEEEELi128ENS_6half_tEfNS_4arch4Sm90ELb0ELb1ELb0ELb1ELb1ELb1ELb0ELb1ELb1ELb1ELb1ELb0EEENS1_21CollectiveEpilogueFwdINS6_IJSA_SA_SB_EEES9_SE_SG_Li256ELb1ELb1ELb1ELb0EEENS1_36VarlenDynamicPersistentTileSchedulerILi128ELi96ELi256ELi128ELb1ELb1ELb1ELb1ELb0ELb1EEEEEEEEEvNT_6ParamsE)
	.align		4
        /*0034*/ 	.word	index@(__assertfail)
	.align		4
        /*0038*/ 	.word	index@(_ZN7cutlass13device_kernelIN5flash11enable_sm90INS1_16FlashAttnFwdSm90INS1_25CollectiveMainloopFwdSm90ILi2EN4cute5tupleIJNS5_1CILi1EEES8_S8_EEENS6_IJNS7_ILi128EEENS7_ILi96EEENS7_ILi192EEEEEELi128ENS_6half_tEfNS_4arch4Sm90ELb1ELb0ELb0ELb0ELb1ELb0ELb0ELb1ELb1ELb1ELb1ELb0EEENS1_21CollectiveEpilogueFwdINS6_IJSA_SA_SB_EEES9_SE_SG_Li256ELb0ELb1ELb1ELb0EEENS1_19SingleTileSchedulerILb0ELb1ELb1ELi128EEEEEEEEEvNT_6ParamsE)
	.align		4
        /*003c*/ 	.word	index@(__assertfail)
	.align		4
        /*0040*/ 	.word	index@(_ZN7cutlass13device_kernelIN5flash11enable_sm90INS1_16FlashAttnFwdSm90INS1_25CollectiveMainloopFwdSm90ILi2EN4cute5tupleIJNS5_1CILi1EEES8_S8_EEENS6_IJNS7_ILi128EEENS7_ILi96EEENS7_ILi192EEEEEELi128ENS_6half_tEfNS_4arch4Sm90ELb1ELb0ELb0ELb1ELb1ELb0ELb0ELb1ELb1ELb1ELb1ELb0EEENS1_21CollectiveEpilogueFwdINS6_IJSA_SA_SB_EEES9_SE_SG_Li256ELb1ELb1ELb1ELb0EEENS1_36VarlenDynamicPersistentTileSchedulerILi128ELi96ELi256ELi128ELb1ELb1ELb1ELb1ELb1ELb1EEEEEEEEEvNT_6ParamsE)
	.align		4
        /*0044*/ 	.word	index@(__assertfail)
	.align		4
        /*0048*/ 	.word	index@(_ZN7cutlass13device_kernelIN5flash11enable_sm90INS1_16FlashAttnFwdSm90INS1_25CollectiveMainloopFwdSm90ILi2EN4cute5tupleIJNS5_1CILi1EEES8_S8_EEENS6_IJNS7_ILi128EEENS7_ILi96EEENS7_ILi192EEEEEELi128ENS_6half_tEfNS_4arch4Sm90ELb1ELb0ELb0ELb1ELb1ELb1ELb0ELb1ELb1ELb1ELb1ELb0EEENS1_21CollectiveEpilogueFwdINS6_IJSA_SA_SB_EEES9_SE_SG_Li256ELb1ELb1ELb1ELb0EEENS1_36VarlenDynamicPersistentTileSchedulerILi128ELi96ELi256ELi128ELb1ELb1ELb1ELb1ELb1ELb1EEEEEEEEEvNT_6ParamsE)
	.align		4
        /*004c*/ 	.word	index@(__assertfail)
	.align		4
        /*0050*/ 	.word	index@(_ZN7cutlass13device_kernelIN5flash11enable_sm90INS1_16FlashAttnFwdSm90INS1_25CollectiveMainloopFwdSm90ILi2EN4cute5tupleIJNS5_1CILi1EEES8_S8_EEENS6_IJNS7_ILi64EEESA_SA_EEELi512ENS_6half_tEfNS_4arch4Sm90ELb0ELb0ELb0ELb0ELb1ELb0ELb0ELb0ELb0ELb1ELb1ELb0EEENS1_21CollectiveEpilogueFwdINS6_IJSA_NS7_ILi512EEESA_EEES9_SC_SE_Li256ELb0ELb1ELb1ELb0EEENS1_19SingleTileSchedulerILb0ELb1ELb1ELi64EEEEEEEEEvNT_6ParamsE)
	.align		4
        /*0054*/ 	.word	index@(__assertfail)
	.align		4
        /*0058*/ 	.word	index@(_ZN7cutlass13device_kernelIN5flash11enable_sm90INS1_16FlashAttnFwdSm90INS1_25CollectiveMainloopFwdSm90ILi2EN4cute5tupleIJNS5_1CILi1EEES8_S8_EEENS6_IJNS7_ILi64EEESA_SA_EEELi512ENS_6half_tEfNS_4arch4Sm90ELb0ELb0ELb0ELb0ELb1ELb0ELb1ELb0ELb0ELb1ELb1ELb0EEENS1_21CollectiveEpilogueFwdINS6_IJSA_NS7_ILi512EEESA_EEES9_SC_SE_Li256ELb0ELb1ELb1ELb0EEENS1_19SingleTileSchedulerILb0ELb1ELb1ELi64EEEEEEEEEvNT_6ParamsE)
	.align		4
        /*005c*/ 	.word	index@(__assertfail)
	.align		4
        /*0060*/ 	.word	index@(_ZN7cutlass13device_kernelIN5flash11enable_sm90INS1_16FlashAttnFwdSm90INS1_25CollectiveMainloopFwdSm90ILi2EN4cute5tupleIJNS5_1CILi1EEES8_S8_EEENS6_IJNS7_ILi64EEESA_SA_EEELi512ENS_6half_tEfNS_4arch4Sm90ELb0ELb0ELb0ELb1ELb1ELb0ELb0ELb0ELb0ELb1ELb1ELb0EEENS1_21CollectiveEpilogueFwdINS6_IJSA_NS7_ILi512EEESA_EEES9_SC_SE_Li256ELb1ELb1ELb1ELb0EEENS1_36VarlenDynamicPersistentTileSchedulerILi64ELi64ELi256ELi128ELb1ELb1ELb1ELb0ELb1ELb1EEEEEEEEEvNT_6ParamsE)
	.align		4
        /*0064*/ 	.word	index@(__assertfail)
	.align		4
        /*0068*/ 	.word	index@(_ZN7cutlass13device_kernelIN5flash11enable_sm90INS1_16FlashAttnFwdSm90INS1_25CollectiveMainloopFwdSm90ILi2EN4cute5tupleIJNS5_1CILi1EEES8_S8_EEENS6_IJNS7_ILi64EEESA_SA_EEELi512ENS_6half_tEfNS_4arch4Sm90ELb0ELb0ELb0ELb1ELb1ELb1ELb0ELb0ELb0ELb1ELb1ELb0EEENS1_21CollectiveEpilogueFwdINS6_IJSA_NS7_ILi512EEESA_EEES9_SC_SE_Li256ELb1ELb1ELb1ELb0EEENS1_36VarlenDynamicPersistentTileSchedulerILi64ELi64ELi256ELi128ELb1ELb1ELb1ELb0ELb1ELb1EEEEEEEEEvNT_6ParamsE)
	.align		4
        /*006c*/ 	.word	index@(__assertfail)
	.align		4
        /*0070*/ 	.word	index@(_ZN7cutlass13device_kernelIN5flash11enable_sm90INS1_16FlashAttnFwdSm90INS1_25CollectiveMainloopFwdSm90ILi2EN4cute5tupleIJNS5_1CILi1EEES8_S8_EEENS6_IJNS7_ILi64EEESA_SA_EEELi512ENS_6half_tEfNS_4arch4Sm90ELb0ELb0ELb0ELb1ELb1ELb0ELb1ELb0ELb0ELb1ELb1ELb0EEENS1_21CollectiveEpilogueFwdINS6_IJSA_NS7_ILi512EEESA_EEES9_SC_SE_Li256ELb1ELb1ELb1ELb0EEENS1_36VarlenDynamicPersistentTileSchedulerILi64ELi64ELi256ELi128ELb1ELb1ELb1ELb0ELb1ELb1EEEEEEEEEvNT_6ParamsE)
	.align		4
        /*0074*/ 	.word	index@(__assertfail)
	.align		4
        /*0078*/ 	.word	index@(_ZN7cutlass13device_kernelIN5flash11enable_sm90INS1_16FlashAttnFwdSm90INS1_25CollectiveMainloopFwdSm90ILi2EN4cute5tupleIJNS5_1CILi1EEES8_S8_EEENS6_IJNS7_ILi64EEESA_SA_EEELi512ENS_6half_tEfNS_4arch4Sm90ELb0ELb0ELb0ELb1ELb1ELb1ELb1ELb0ELb0ELb1ELb1ELb0EEENS1_21CollectiveEpilogueFwdINS6_IJSA_NS7_ILi512EEESA_EEES9_SC_SE_Li256ELb1ELb1ELb1ELb0EEENS1_36VarlenDynamicPersistentTileSchedulerILi64ELi64ELi256ELi128ELb1ELb1ELb1ELb0ELb1ELb1EEEEEEEEEvNT_6ParamsE)
	.align		4
        /*007c*/ 	.word	index@(__assertfail)
	.align		4
        /*0080*/ 	.word	index@(_ZN7cutlass13device_kernelIN5flash11enable_sm90INS1_16FlashAttnFwdSm90INS1_25CollectiveMainloopFwdSm90ILi2EN4cute5tupleIJNS5_1CILi1EEES8_S8_EEENS6_IJNS7_ILi64EEESA_SA_EEELi512ENS_6half_tEfNS_4arch4Sm90ELb0ELb1ELb0ELb0ELb1ELb0ELb0ELb0ELb0ELb1ELb1ELb0EEENS1_21CollectiveEpilogueFwdINS6_IJSA_NS7_ILi512EEESA_EEES9_SC_SE_Li256ELb0ELb1ELb1ELb0EEENS1_19SingleTileSchedulerILb0ELb1ELb1ELi64EEEEEEEEEvNT_6ParamsE)
	.align		4
        /*0084*/ 	.word	index@(__assertfail)
	.align		4
        /*0088*/ 	.word	index@(_ZN7cutlass13device_kernelIN5flash11enable_sm90INS1_16FlashAttnFwdSm90INS1_25CollectiveMainloopFwdSm90ILi2EN4cute5tupleIJNS5_1CILi1EEES8_S8_EEENS6_IJNS7_ILi64EEESA_SA_EEELi512ENS_6half_tEfNS_4arch4Sm90ELb0ELb1ELb0ELb0ELb1ELb0ELb1ELb0ELb0ELb1ELb1ELb0EEENS1_21CollectiveEpilogueFwdINS6_IJSA_NS7_ILi512EEESA_EEES9_SC_SE_Li256ELb0ELb1ELb1ELb0EEENS1_19SingleTileSchedulerILb0ELb1ELb1ELi64EEEEEEEEEvNT_6ParamsE)
	.align		4
        /*008c*/ 	.word	index@(__assertfail)
	.align		4
        /*0090*/ 	.word	index@(_ZN7cutlass13device_kernelIN5flash11enable_sm90INS1_16FlashAttnFwdSm90INS1_25CollectiveMainloopFwdSm90ILi2EN4cute5tupleIJNS5_1CILi1EEES8_S8_EEENS6_IJNS7_ILi64EEESA_SA_EEELi512ENS_6half_tEfNS_4arch4Sm90ELb0ELb1ELb0ELb1ELb1ELb0ELb0ELb0ELb0ELb1ELb1ELb0EEENS1_21CollectiveEpilogueFwdINS6_IJSA_NS7_ILi512EEESA_EEES9_SC_SE_Li256ELb1ELb1ELb1ELb0EEENS1_36VarlenDynamicPersistentTileSchedulerILi64ELi64ELi256ELi128ELb1ELb1ELb1ELb1ELb0ELb1EEEEEEEEEvNT_6ParamsE)
	.align		4
        /*0094*/ 	.word	index@(__assertfail)
	.align		4
        /*0098*/ 	.word	index@(_ZN7cutlass13device_kernelIN5flash11enable_sm90INS1_16FlashAttnFwdSm90INS1_25CollectiveMainloopFwdSm90ILi2EN4cute5tupleIJNS5_1CILi1EEES8_S8_EEENS6_IJNS7_ILi64EEESA_SA_EEELi512ENS_6half_tEfNS_4arch4Sm90ELb0ELb1ELb0ELb1ELb1ELb1ELb0ELb0ELb0ELb1ELb1ELb0EEENS1_21CollectiveEpilogueFwdINS6_IJSA_NS7_ILi512EEESA_EEES9_SC_SE_Li256ELb1ELb1ELb1ELb0EEENS1_36VarlenDynamicPersistentTileSchedulerILi64ELi64ELi256ELi128ELb1ELb1ELb1ELb1ELb0ELb1EEEEEEEEEvNT_6ParamsE)
	.align		4
        /*009c*/ 	.word	index@(__assertfail)
	.align		4
        /*00a0*/ 	.word	index@(_ZN7cutlass13device_kernelIN5flash11enable_sm90INS1_16FlashAttnFwdSm90INS1_25CollectiveMainloopFwdSm90ILi2EN4cute5tupleIJNS5_1CILi1EEES8_S8_EEENS6_IJNS7_ILi64EEESA_SA_EEELi512ENS_6half_tEfNS_4arch4Sm90ELb0ELb1ELb0ELb1ELb1ELb0ELb1ELb0ELb0ELb1ELb1ELb0EEENS1_21CollectiveEpilogueFwdINS6_IJSA_NS7_ILi512EEESA_EEES9_SC_SE_Li256ELb1ELb1ELb1ELb0EEENS1_36VarlenDynamicPersistentTileSchedulerILi64ELi64ELi256ELi128ELb1ELb1ELb1ELb1ELb0ELb1EEEEEEEEEvNT_6ParamsE)
	.align		4
        /*00a4*/ 	.word	index@(__assertfail)
	.align		4
        /*00a8*/ 	.word	index@(_ZN7cutlass13device_kernelIN5flash11enable_sm90INS1_16FlashAttnFwdSm90INS1_25CollectiveMainloopFwdSm90ILi2EN4cute5tupleIJNS5_1CILi1EEES8_S8_EEENS6_IJNS7_ILi64EEESA_SA_EEELi512ENS_6half_tEfNS_4arch4Sm90ELb0ELb1ELb0ELb1ELb1ELb1ELb1ELb0ELb0ELb1ELb1ELb0EEENS1_21CollectiveEpilogueFwdINS6_IJSA_NS7_ILi512EEESA_EEES9_SC_SE_Li256ELb1ELb1ELb1ELb0EEENS1_36VarlenDynamicPersistentTileSchedulerILi64ELi64ELi256ELi128ELb1ELb1ELb1ELb1ELb0ELb1EEEEEEEEEvNT_6ParamsE)
	.align		4
        /*00ac*/ 	.word	index@(__assertfail)
	.align		4
        /*00b0*/ 	.word	index@(_ZN7cutlass13device_kernelIN5flash11enable_sm90INS1_16FlashAttnFwdSm90INS1_25CollectiveMainloopFwdSm90ILi2EN4cute5tupleIJNS5_1CILi1EEES8_S8_EEENS6_IJNS7_ILi64EEESA_SA_EEELi512ENS_6half_tEfNS_4arch4Sm90ELb1ELb0ELb0ELb0ELb1ELb0ELb0ELb0ELb0ELb1ELb1ELb0EEENS1_21CollectiveEpilogueFwdINS6_IJSA_NS7_ILi512EEESA_EEES9_SC_SE_Li256ELb0ELb1ELb1ELb0EEENS1_19SingleTileSchedulerILb0ELb1ELb1ELi64EEEEEEEEEvNT_6ParamsE)
	.align		4
        /*00b4*/ 	.word	index@(__assertfail)
	.align		4
        /*00b8*/ 	.word	index@(_ZN7cutlass13device_kernelIN5flash11enable_sm90INS1_16FlashAttnFwdSm90INS1_25CollectiveMainloopFwdSm90ILi2EN4cute5tupleIJNS5_1CILi1EEES8_S8_EEENS6_IJNS7_ILi64EEESA_SA_EEELi512ENS_6half_tEfNS_4arch4Sm90ELb1ELb0ELb0ELb0ELb1ELb0ELb1ELb0ELb0ELb1ELb1ELb0EEENS1_21CollectiveEpilogueFwdINS6_IJSA_NS7_ILi512EEESA_EEES9_SC_SE_Li256ELb0ELb1ELb1ELb0EEENS1_19SingleTileSchedulerILb0ELb1ELb1ELi64EEEEEEEEEvNT_6ParamsE)
	.align		4
        /*00bc*/ 	.word	index@(__assertfail)
	.align		4
        /*00c0*/ 	.word	index@(_ZN7cutlass13device_kernelIN5flash11enable_sm90INS1_16FlashAttnFwdSm90INS1_25CollectiveMainloopFwdSm90ILi2EN4cute5tupleIJNS5_1CILi1EEES8_S8_EEENS6_IJNS7_ILi64EEESA_SA_EEELi512ENS_6half_tEfNS_4arch4Sm90ELb1ELb0ELb0ELb1ELb1ELb0ELb0ELb0ELb0ELb1ELb1ELb0EEENS1_21CollectiveEpilogueFwdINS6_IJSA_NS7_ILi512EEESA_EEES9_SC_SE_Li256ELb1ELb1ELb1ELb0EEENS1_36VarlenDynamicPersistentTileSchedulerILi64ELi64ELi256ELi128ELb1ELb1ELb1ELb1ELb1ELb1EEEEEEEEEvNT_6ParamsE)
	.align		4
        /*00c4*/ 	.word	index@(__assertfail)
	.align		4
        /*00c8*/ 	.word	index@(_ZN7cutlass13device_kernelIN5flash11enable_sm90INS1_16FlashAttnFwdSm90INS1_25CollectiveMainloopFwdSm90ILi2EN4cute5tupleIJNS5_1CILi1EEES8_S8_EEENS6_IJNS7_ILi64EEESA_SA_EEELi512ENS_6half_tEfNS_4arch4Sm90ELb1ELb0ELb0ELb1ELb1ELb1ELb0ELb0ELb0ELb1ELb1ELb0EEENS1_21CollectiveEpilogueFwdINS6_IJSA_NS7_ILi512EEESA_EEES9_SC_SE_Li256ELb1ELb1ELb1ELb0EEENS1_36VarlenDynamicPersistentTileSchedulerILi64ELi64ELi256ELi128ELb1ELb1ELb1ELb1ELb1ELb1EEEEEEEEEvNT_6ParamsE)
	.align		4
        /*00cc*/ 	.word	index@(__assertfail)
	.align		4
        /*00d0*/ 	.word	index@(_ZN7cutlass13device_kernelIN5flash11enable_sm90INS1_16FlashAttnFwdSm90INS1_25CollectiveMainloopFwdSm90ILi2EN4cute5tupleIJNS5_1CILi1EEES8_S8_EEENS6_IJNS7_ILi64EEESA_SA_EEELi512ENS_6half_tEfNS_4arch4Sm90ELb1ELb0ELb0ELb1ELb1ELb0ELb1ELb0ELb0ELb1ELb1ELb0EEENS1_21CollectiveEpilogueFwdINS6_IJSA_NS7_ILi512EEESA_EEES9_SC_SE_Li256ELb1ELb1ELb1ELb0EEENS1_36VarlenDynamicPersistentTileSchedulerILi64ELi64ELi256ELi128ELb1ELb1ELb1ELb1ELb1ELb1EEEEEEEEEvNT_6ParamsE)
	.align		4
        /*00d4*/ 	.word	index@(__assertfail)
	.align		4
        /*00d8*/ 	.word	index@(_ZN7cutlass13device_kernelIN5flash11enable_sm90INS1_16FlashAttnFwdSm90INS1_25CollectiveMainloopFwdSm90ILi2EN4cute5tupleIJNS5_1CILi1EEES8_S8_EEENS6_IJNS7_ILi64EEESA_SA_EEELi512ENS_6half_tEfNS_4arch4Sm90ELb1ELb0ELb0ELb1ELb1ELb1ELb1ELb0ELb0ELb1ELb1ELb0EEENS1_21CollectiveEpilogueFwdINS6_IJSA_NS7_ILi512EEESA_EEES9_SC_SE_Li256ELb1ELb1ELb1ELb0EEENS1_36VarlenDynamicPersistentTileSchedulerILi64ELi64ELi256ELi128ELb1ELb1ELb1ELb1ELb1ELb1EEEEEEEEEvNT_6ParamsE)
	.align		4
        /*00dc*/ 	.word	index@(__assertfail)
	.align		4
        /*00e0*/ 	.word	index@(_ZN7cutlass13device_kernelIN5flash11enable_sm90INS1_16FlashAttnFwdSm90INS1_25CollectiveMainloopFwdSm90ILi2EN4cute5tupleIJNS5_1CILi1EEES8_S8_EEENS6_IJNS7_ILi128EEENS7_ILi96EEENS7_ILi64EEEEEELi256ENS_6half_tEfNS_4arch4Sm90ELb0ELb0ELb0ELb0ELb1ELb0ELb0ELb1ELb0ELb1ELb1ELb0EEENS1_21CollectiveEpilogueFwdINS6_IJSA_NS7_ILi256EEESB_EEES9_SE_SG_Li256ELb0ELb1ELb1ELb0EEENS1_19SingleTileSchedulerILb0ELb1ELb1ELi128EEEEEEEEEvNT_6ParamsE)
	.align		4
        /*00e4*/ 	.word	index@(__assertfail)
	.align		4
        /*00e8*/ 	.word	index@(_ZN7cutlass13device_kernelIN5flash11enable_sm90INS1_16FlashAttnFwdSm90INS1_25CollectiveMainloopFwdSm90ILi2EN4cute5tupleIJNS5_1CILi1EEES8_S8_EEENS6_IJNS7_ILi128EEENS7_ILi96EEENS7_ILi64EEEEEELi256ENS_6half_tEfNS_4arch4Sm90ELb0ELb0ELb0ELb0ELb1ELb0ELb1ELb1ELb0ELb1ELb1ELb0EEENS1_21CollectiveEpilogueFwdINS6_IJSA_NS7_ILi256EEESB_EEES9_SE_SG_Li256ELb0ELb1ELb1ELb0EEENS1_19SingleTileSchedulerILb0ELb1ELb1ELi128EEEEEEEEEvNT_6ParamsE)
	.align		4
        /*00ec*/ 	.word	index@(__assertfail)
	.align		4
        /*00f0*/ 	.word	index@(_ZN7cutlass13device_kernelIN5flash11enable_sm90INS1_16FlashAttnFwdSm90INS1_25CollectiveMainloopFwdSm90ILi2EN4cute5tupleIJNS5_1CILi1EEES8_S8_EEENS6_IJNS7_ILi128EEENS7_ILi96EEENS7_ILi64EEEEEELi256ENS_6half_tEfNS_4arch4Sm90ELb0ELb0ELb0ELb1ELb1ELb0ELb0ELb1ELb0ELb1ELb1ELb0EEENS1_21CollectiveEpilogueFwdINS6_IJSA_NS7_ILi256EEESB_EEES9_SE_SG_Li256ELb1ELb1ELb1ELb0EEENS1_36VarlenDynamicPersistentTileSchedulerILi128ELi96ELi256ELi128ELb1ELb1ELb1ELb0ELb1ELb1EEEEEEEEEvNT_6ParamsE)
	.align		4
        /*00f4*/ 	.word	index@(__assertfail)
	.align		4
        /*00f8*/ 	.word	index@(_ZN7cutlass13device_kernelIN5flash11enable_sm90INS1_16FlashAttnFwdSm90INS1_25CollectiveMainloopFwdSm90ILi2EN4cute5tupleIJNS5_1CILi1EEES8_S8_EEENS6_IJNS7_ILi128EEENS7_ILi96EEENS7_ILi64EEEEEELi256ENS_6half_tEfNS_4arch4Sm90ELb0ELb0ELb0ELb1ELb1ELb1ELb0ELb1ELb0ELb1ELb1ELb0EEENS1_21CollectiveEpilogueFwdINS6_IJSA_NS7_ILi256EEESB_EEES9_SE_SG_Li256ELb1ELb1ELb1ELb0EEENS1_36VarlenDynamicPersistentTileSchedulerILi128ELi96ELi256ELi128ELb1ELb1ELb1ELb0ELb1ELb1EEEEEEEEEvNT_6ParamsE)
	.align		4
        /*00fc*/ 	.word	index@(__assertfail)
	.align		4
        /*0100*/ 	.word	index@(_ZN7cutlass13device_kernelIN5flash11enable_sm90INS1_16FlashAttnFwdSm90INS1_25CollectiveMainloopFwdSm90ILi2EN4cute5tupleIJNS5_1CILi1EEES8_S8_EEENS6_IJNS7_ILi128EEENS7_ILi96EEENS7_ILi64EEEEEELi256ENS_6half_tEfNS_4arch4Sm90ELb0ELb0ELb0ELb1ELb1ELb0ELb1ELb1ELb0ELb1ELb1ELb0EEENS1_21CollectiveEpilogueFwdINS6_IJSA_NS7_ILi256EEESB_EEES9_SE_SG_Li256ELb1ELb1ELb1ELb0EEENS1_36VarlenDynamicPersistentTileSchedulerILi128ELi96ELi256ELi128ELb1ELb1ELb1ELb0ELb1ELb1EEEEEEEEEvNT_6ParamsE)
	.align		4
        /*0104*/ 	.word	index@(__assertfail)
	.align		4
        /*0108*/ 	.word	index@(_ZN7cutlass13device_kernelIN5flash11enable_sm90INS1_16FlashAttnFwdSm90INS1_25CollectiveMainloopFwdSm90ILi2EN4cute5tupleIJNS5_1CILi1EEES8_S8_EEENS6_IJNS7_ILi128EEENS7_ILi96EEENS7_ILi64EEEEEELi256ENS_6half_tEfNS_4arch4Sm90ELb0ELb0ELb0ELb1ELb1ELb1ELb1ELb1ELb0ELb1ELb1ELb0EEENS1_21CollectiveEpilogueFwdINS6_IJSA_NS7_ILi256EEESB_EEES9_SE_SG_Li256ELb1ELb1ELb1ELb0EEENS1_36VarlenDynamicPersistentTileSchedulerILi128ELi96ELi256ELi128ELb1ELb1ELb1ELb0ELb1ELb1EEEEEEEEEvNT_6ParamsE)
	.align		4
        /*010c*/ 	.word	index@(__assertfail)
	.align		4
        /*0110*/ 	.word	index@(_ZN7cutlass13device_kernelIN5flash11enable_sm90INS1_16FlashAttnFwdSm90INS1_25CollectiveMainloopFwdSm90ILi2EN4cute5tupleIJNS5_1CILi1EEES8_S8_EEENS6_IJNS7_ILi128EEENS7_ILi96EEENS7_ILi64EEEEEELi256ENS_6half_tEfNS_4arch4Sm90ELb0ELb1ELb0ELb0ELb1ELb0ELb0ELb1ELb0ELb1ELb1ELb0EEENS1_21CollectiveEpilogueFwdINS6_IJSA_NS7_ILi256EEESB_EEES9_SE_SG_Li256ELb0ELb1ELb1ELb0EEENS1_19SingleTileSchedulerILb0ELb1ELb1ELi128EEEEEEEEEvNT_6ParamsE)
	.align		4
        /*0114*/ 	.word	index@(__assertfail)
	.align		4
        /*0118*/ 	.word	index@(_ZN7cutlass13device_kernelIN5flash11enable_sm90INS1_16FlashAttnFwdSm90INS1_25CollectiveMainloopFwdSm90ILi2EN4cute5tupleIJNS5_1CILi1EEES8_S8_EEENS6_IJNS7_ILi128EEENS7_ILi96EEENS7_ILi64EEEEEELi256ENS_6half_tEfNS_4arch4Sm90ELb0ELb1ELb0ELb0ELb1ELb0ELb1ELb1ELb0ELb1ELb1ELb0EEENS1_21CollectiveEpilogueFwdINS6_IJSA_NS7_ILi256EEESB_EEES9_SE_SG_Li256ELb0ELb1ELb1ELb0EEENS1_19SingleTileSchedulerILb0ELb1ELb1ELi128EEEEEEEEEvNT_6ParamsE)
	.align		4
        /*011c*/ 	.word	index@(__assertfail)
	.align		4
        /*0120*/ 	.word	index@(_ZN7cutlass13device_kernelIN5flash11enable_sm90INS1_16FlashAttnFwdSm90INS1_25CollectiveMainloopFwdSm90ILi2EN4cute5tupleIJNS5_1CILi1EEES8_S8_EEENS6_IJNS7_ILi128EEENS7_ILi96EEENS7_ILi64EEEEEELi256ENS_6half_tEfNS_4arch4Sm90ELb0ELb1ELb0ELb1ELb1ELb0ELb0ELb1ELb0ELb1ELb1ELb0EEENS1_21CollectiveEpilogueFwdINS6_IJSA_NS7_ILi256EEESB_EEES9_SE_SG_Li256ELb1ELb1ELb1ELb0EEENS1_36VarlenDynamicPersistentTileSchedulerILi128ELi96ELi256ELi128ELb1ELb1ELb1ELb1ELb0ELb1EEEEEEEEEvNT_6ParamsE)
	.align		4
        /*0124*/ 	.word	index@(__assertfail)
	.align		4
        /*0128*/ 	.word	index@(_ZN7cutlass13device_kernelIN5flash11enable_sm90INS1_16FlashAttnFwdSm90INS1_25CollectiveMainloopFwdSm90ILi2EN4cute5tupleIJNS5_1CILi1EEES8_S8_EEENS6_IJNS7_ILi128EEENS7_ILi96EEENS7_ILi64EEEEEELi256ENS_6half_tEfNS_4arch4Sm90ELb0ELb1ELb0ELb1ELb1ELb1ELb0ELb1ELb0ELb1ELb1ELb0EEENS1_21CollectiveEpilogueFwdINS6_IJSA_NS7_ILi256EEESB_EEES9_SE_SG_Li256ELb1ELb1ELb1ELb0EEENS1_36VarlenDynamicPersistentTileSchedulerILi128ELi96ELi256ELi128ELb1ELb1ELb1ELb1ELb0ELb1EEEEEEEEEvNT_6ParamsE)
	.align		4
        /*012c*/ 	.word	index@(__assertfail)
	.align		4
        /*0130*/ 	.word	index@(_ZN7cutlass13device_kernelIN5flash11enable_sm90INS1_16FlashAttnFwdSm90INS1_25CollectiveMainloopFwdSm90ILi2EN4cute5tupleIJNS5_1CILi1EEES8_S8_EEENS6_IJNS7_ILi128EEENS7_ILi96EEENS7_ILi64EEEEEELi256ENS_6half_tEfNS_4arch4Sm90ELb0ELb1ELb0ELb1ELb1ELb0ELb1ELb1ELb0ELb1ELb1ELb0EEENS1_21CollectiveEpilogueFwdINS6_IJSA_NS7_ILi256EEESB_EEES9_SE_SG_Li256ELb1ELb1ELb1ELb0EEENS1_36VarlenDynamicPersistentTileSchedulerILi128ELi96ELi256ELi128ELb1ELb1ELb1ELb1ELb0ELb1EEEEEEEEEvNT_6ParamsE)
	.align		4
        /*0134*/ 	.word	index@(__assertfail)
	.align		4
        /*0138*/ 	.word	index@(_ZN7cutlass13device_kernelIN5flash11enable_sm90INS1_16FlashAttnFwdSm90INS1_25CollectiveMainloopFwdSm90ILi2EN4cute5tupleIJNS5_1CILi1EEES8_S8_EEENS6_IJNS7_ILi128EEENS7_ILi96EEENS7_ILi64EEEEEELi256ENS_6half_tEfNS_4arch4Sm90ELb0ELb1ELb0ELb1ELb1ELb1ELb1ELb1ELb0ELb1ELb1ELb0EEENS1_21CollectiveEpilogueFwdINS6_IJSA_NS7_ILi256EEESB_EEES9_SE_SG_Li256ELb1ELb1ELb1ELb0EEENS1_36VarlenDynamicPersistentTileSchedulerILi128ELi96ELi256ELi128ELb1ELb1ELb1ELb1ELb0ELb1EEEEEEEEEvNT_6ParamsE)
	.align		4
        /*013c*/ 	.word	index@(__assertfail)
	.align		4
        /*0140*/ 	.word	index@(_ZN7cutlass13device_kernelIN5flash11enable_sm90INS1_16FlashAttnFwdSm90INS1_25CollectiveMainloopFwdSm90ILi2EN4cute5tupleIJNS5_1CILi1EEES8_S8_EEENS6_IJNS7_ILi128EEENS7_ILi96EEENS7_ILi64EEEEEELi256ENS_6half_tEfNS_4arch4Sm90ELb1ELb0ELb0ELb0ELb1ELb0ELb0ELb1ELb0ELb1ELb1ELb0EEENS1_21CollectiveEpilogueFwdINS6_IJSA_NS7_ILi256EEESB_EEES9_SE_SG_Li256ELb0ELb1ELb1ELb0EEENS1_19SingleTileSchedulerILb0ELb1ELb1ELi128EEEEEEEEEvNT_6ParamsE)
	.align		4
        /*0144*/ 	.word	index@(__assertfail)
	.align		4
        /*0148*/ 	.word	index@(_ZN7cutlass13device_kernelIN5flash11enable_sm90INS1_16FlashAttnFwdSm90INS1_25CollectiveMainloopFwdSm90ILi2EN4cute5tupleIJNS5_1CILi1EEES8_S8_EEENS6_IJNS7_ILi128EEENS7_ILi96EEENS7_ILi64EEEEEELi256ENS_6half_tEfNS_4arch4Sm90ELb1ELb0ELb0ELb0ELb1ELb0ELb1ELb1ELb0ELb1ELb1ELb0EEENS1_21CollectiveEpilogueFwdINS6_IJSA_NS7_ILi256EEESB_EEES9_SE_SG_Li256ELb0ELb1ELb1ELb0EEENS1_19SingleTileSchedulerILb0ELb1ELb1ELi128EEEEEEEEEvNT_6ParamsE)
	.align		4
        /*014c*/ 	.word	index@(__assertfail)
	.align		4
        /*0150*/ 	.word	index@(_ZN7cutlass13device_kernelIN5flash11enable_sm90INS1_16FlashAttnFwdSm90INS1_25CollectiveMainloopFwdSm90ILi2EN4cute5tupleIJNS5_1CILi1EEES8_S8_EEENS6_IJNS7_ILi128EEENS7_ILi96EEENS7_ILi64EEEEEELi256ENS_6half_tEfNS_4arch4Sm90ELb1ELb0ELb0ELb1ELb1ELb0ELb0ELb1ELb0ELb1ELb1ELb0EEENS1_21CollectiveEpilogueFwdINS6_IJSA_NS7_ILi256EEESB_EEES9_SE_SG_Li256ELb1ELb1ELb1ELb0EEENS1_36VarlenDynamicPersistentTileSchedulerILi128ELi96ELi256ELi128ELb1ELb1ELb1ELb1ELb1ELb1EEEEEEEEEvNT_6ParamsE)
	.align		4
        /*0154*/ 	.word	index@(__assertfail)
	.align		4
        /*0158*/ 	.word	index@(_ZN7cutlass13device_kernelIN5flash11enable_sm90INS1_16FlashAttnFwdSm90INS1_25CollectiveMainloopFwdSm90ILi2EN4cute5tupleIJNS5_1CILi1EEES8_S8_EEENS6_IJNS7_ILi128EEENS7_ILi96EEENS7_ILi64EEEEEELi256ENS_6half_tEfNS_4arch4Sm90ELb1ELb0ELb0ELb1ELb1ELb1ELb0ELb1ELb0ELb1ELb1ELb0EEENS1_21CollectiveEpilogueFwdINS6_IJSA_NS7_ILi256EEESB_EEES9_SE_SG_Li256ELb1ELb1ELb1ELb0EEENS1_36VarlenDynamicPersistentTileSchedulerILi128ELi96ELi256ELi128ELb1ELb1ELb1ELb1ELb1ELb1EEEEEEEEEvNT_6ParamsE)
	.align		4
        /*015c*/ 	.word	index@(__assertfail)
	.align		4
        /*0160*/ 	.word	index@(_ZN7cutlass13device_kernelIN5flash11enable_sm90INS1_16FlashAttnFwdSm90INS1_25CollectiveMainloopFwdSm90ILi2EN4cute5tupleIJNS5_1CILi1EEES8_S8_EEENS6_IJNS7_ILi128EEENS7_ILi96EEENS7_ILi64EEEEEELi256ENS_6half_tEfNS_4arch4Sm90ELb1ELb0ELb0ELb1ELb1ELb0ELb1ELb1ELb0ELb1ELb1ELb0EEENS1_21CollectiveEpilogueFwdINS6_IJSA_NS7_ILi256EEESB_EEES9_SE_SG_Li256ELb1ELb1ELb1ELb0EEENS1_36VarlenDynamicPersistentTileSchedulerILi128ELi96ELi256ELi128ELb1ELb1ELb1ELb1ELb1ELb1EEEEEEEEEvNT_6ParamsE)
	.align		4
        /*0164*/ 	.word	index@(__assertfail)
	.align		4
        /*0168*/ 	.word	index@(_ZN7cutlass13device_kernelIN5flash11enable_sm90INS1_16FlashAttnFwdSm90INS1_25CollectiveMainloopFwdSm90ILi2EN4cute5tupleIJNS5_1CILi1EEES8_S8_EEENS6_IJNS7_ILi128EEENS7_ILi96EEENS7_ILi64EEEEEELi256ENS_6half_tEfNS_4arch4Sm90ELb1ELb0ELb0ELb1ELb1ELb1ELb1ELb1ELb0ELb1ELb1ELb0EEENS1_21CollectiveEpilogueFwdINS6_IJSA_NS7_ILi256EEESB_EEES9_SE_SG_Li256ELb1ELb1ELb1ELb0EEENS1_36VarlenDynamicPersistentTileSchedulerILi128ELi96ELi256ELi128ELb1ELb1ELb1ELb1ELb1ELb1EEEEEEEEEvNT_6ParamsE)
	.align		4
        /*016c*/ 	.word	index@(__assertfail)
	.align		4
        /*0170*/ 	.word	0x00000000
	.align		4
        /*0174*/ 	.word	0xfffffffe
	.align		4
        /*0178*/ 	.word	0x00000000
	.align		4
        /*017c*/ 	.word	0xfffffffd
	.align		4
        /*0180*/ 	.word	0x00000000
	.align		4
        /*0184*/ 	.word	0xfffffffc


//--------------------- .nv.constant4             --------------------------
	.section	.nv.constant4,"a",@progbits
	.align	8
	.align		8
.nv.constant4:
        /*0000*/ 	.dword	__assertfail
	.align		8
        /*0008*/ 	.dword	__unnamed_1
	.align		8
        /*0010*/ 	.dword	__unnamed_2
	.align		8
        /*0018*/ 	.dword	__unnamed_3
	.align		8
        /*0020*/ 	.dword	__unnamed_4
	.align		8
        /*0028*/ 	.dword	__unnamed_5
	.align		8
        /*0030*/ 	.dword	__unnamed_6
	.align		8
        /*0038*/ 	.dword	__unnamed_7
	.align		8
        /*0040*/ 	.dword	__unnamed_8
	.align		8
        /*0048*/ 	.dword	__unnamed_9
	.align		8
        /*0050*/ 	.dword	__unnamed_10
	.align		8
        /*0058*/ 	.dword	__unnamed_11
	.align		8
        /*0060*/ 	.dword	__unnamed_12
	.align		8
        /*0068*/ 	.dword	__unnamed_13
	.align		8
        /*0070*/ 	.dword	__unnamed_14
	.align		8
        /*0078*/ 	.dword	__unnamed_15
	.align		8
        /*0080*/ 	.dword	__unnamed_16
	.align		8
        /*0088*/ 	.dword	__unnamed_17
	.align		8
        /*0090*/ 	.dword	__unnamed_18
	.align		8
        /*0098*/ 	.dword	_ZN79_INTERNAL_73f4098d_43_flash_fwd_hdimdiff_fp16_paged_split_sm90_cu_c04999b1_36754cuda3std3__45__cpo5beginE
	.align		8
        /*00a0*/ 	.dword	_ZN79_INTERNAL_73f4098d_43_flash_fwd_hdimdiff_fp16_paged_split_sm90_cu_c04999b1_36754cuda3std3__45__cpo3endE
	.align		8
        /*00a8*/ 	.dword	_ZN79_INTERNAL_73f4098d_43_flash_fwd_hdimdiff_fp16_paged_split_sm90_cu_c04999b1_36754cuda3std3__45__cpo6cbeginE
	.align		8
        /*00b0*/ 	.dword	_ZN79_INTERNAL_73f4098d_43_flash_fwd_hdimdiff_fp16_paged_split_sm90_cu_c04999b1_36754cuda3std3__45__cpo4cendE
	.align		8
        /*00b8*/ 	.dword	_ZN79_INTERNAL_73f4098d_43_flash_fwd_hdimdiff_fp16_paged_split_sm90_cu_c04999b1_36754cuda3std3__481_GLOBAL__N__73f4098d_43_flash_fwd_hdimdiff_fp16_paged_split_sm90_cu_c04999b1_36756ignoreE
	.align		8
        /*00c0*/ 	.dword	_ZN79_INTERNAL_73f4098d_43_flash_fwd_hdimdiff_fp16_paged_split_sm90_cu_c04999b1_36754cuda3std3__419piecewise_constructE
	.align		8
        /*00c8*/ 	.dword	_ZN79_INTERNAL_73f4098d_43_flash_fwd_hdimdiff_fp16_paged_split_sm90_cu_c04999b1_36754cuda3std3__48in_placeE
	.align		8
        /*00d0*/ 	.dword	_ZN79_INTERNAL_73f4098d_43_flash_fwd_hdimdiff_fp16_paged_split_sm90_cu_c04999b1_36754cuda3std6ranges3__45__cpo4swapE
	.align		8
        /*00d8*/ 	.dword	_ZN79_INTERNAL_73f4098d_43_flash_fwd_hdimdiff_fp16_paged_split_sm90_cu_c04999b1_36754cuda3std6ranges3__45__cpo9iter_moveE
	.align		8
        /*00e0*/ 	.dword	_ZN79_INTERNAL_73f4098d_43_flash_fwd_hdimdiff_fp16_paged_split_sm90_cu_c04999b1_36754cute7productE
	.align		8
        /*00e8*/ 	.dword	_ZN79_INTERNAL_73f4098d_43_flash_fwd_hdimdiff_fp16_paged_split_sm90_cu_c04999b1_36754cute1_E
	.align		8
        /*00f0*/ 	.dword	$str$23
	.align		8
        /*00f8*/ 	.dword	$str$24


//--------------------- .text._ZN7cutlass13device_kernelIN5flash11enable_sm90INS1_16FlashAttnFwdSm90INS1_25CollectiveMainloopFwdSm90ILi2EN4cute5tupleIJNS5_1CILi1EEES8_S8_EEENS6_IJNS7_ILi128EEENS7_ILi96EEENS7_ILi192EEEEEELi128ENS_6half_tEfNS_4arch4Sm90ELb0ELb0ELb0ELb0ELb1ELb0ELb0ELb1ELb1ELb1ELb1ELb0EEENS1_21CollectiveEpilogueFwdINS6_IJSA_SA_SB_EEES9_SE_SG_Li256ELb0ELb1ELb1ELb0EEENS1_19SingleTileSchedulerILb0ELb1ELb1ELi128EEEEEEEEEvNT_6ParamsE --------------------------
	.section	.text._ZN7cutlass13device_kernelIN5flash11enable_sm90INS1_16FlashAttnFwdSm90INS1_25CollectiveMainloopFwdSm90ILi2EN4cute5tupleIJNS5_1CILi1EEES8_S8_EEENS6_IJNS7_ILi128EEENS7_ILi96EEENS7_ILi192EEEEEELi128ENS_6half_tEfNS_4arch4Sm90ELb0ELb0ELb0ELb0ELb1ELb0ELb0ELb1ELb1ELb1ELb1ELb0EEENS1_21CollectiveEpilogueFwdINS6_IJSA_SA_SB_EEES9_SE_SG_Li256ELb0ELb1ELb1ELb0EEENS1_19SingleTileSchedulerILb0ELb1ELb1ELi128EEEEEEEEEvNT_6ParamsE,"ax",@progbits
	.align	128
.text._ZN7cutlass13device_kernelIN5flash11enable_sm90INS1_16FlashAttnFwdSm90INS1_25CollectiveMainloopFwdSm90ILi2EN4cute5tupleIJNS5_1CILi1EEES8_S8_EEENS6_IJNS7_ILi128EEENS7_ILi96EEENS7_ILi192EEEEEELi128ENS_6half_tEfNS_4arch4Sm90ELb0ELb0ELb0ELb0ELb1ELb0ELb0ELb1ELb1ELb1ELb1ELb0EEENS1_21CollectiveEpilogueFwdINS6_IJSA_SA_SB_EEES9_SE_SG_Li256ELb0ELb1ELb1ELb0EEENS1_19SingleTileSchedulerILb0ELb1ELb1ELi128EEEEEEEEEvNT_6ParamsE:
        .type           _ZN7cutlass13device_kernelIN5flash11enable_sm90INS1_16FlashAttnFwdSm90INS1_25CollectiveMainloopFwdSm90ILi2EN4cute5tupleIJNS5_1CILi1EEES8_S8_EEENS6_IJNS7_ILi128EEENS7_ILi96EEENS7_ILi192EEEEEELi128ENS_6half_tEfNS_4arch4Sm90ELb0ELb0ELb0ELb0ELb1ELb0ELb0ELb1ELb1ELb1ELb1ELb0EEENS1_21CollectiveEpilogueFwdINS6_IJSA_SA_SB_EEES9_SE_SG_Li256ELb0ELb1ELb1ELb0EEENS1_19SingleTileSchedulerILb0ELb1ELb1ELi128EEEEEEEEEvNT_6ParamsE,@function
        .size           _ZN7cutlass13device_kernelIN5flash11enable_sm90INS1_16FlashAttnFwdSm90INS1_25CollectiveMainloopFwdSm90ILi2EN4cute5tupleIJNS5_1CILi1EEES8_S8_EEENS6_IJNS7_ILi128EEENS7_ILi96EEENS7_ILi192EEEEEELi128ENS_6half_tEfNS_4arch4Sm90ELb0ELb0ELb0ELb0ELb1ELb0ELb0ELb1ELb1ELb1ELb1ELb0EEENS1_21CollectiveEpilogueFwdINS6_IJSA_SA_SB_EEES9_SE_SG_Li256ELb0ELb1ELb1ELb0EEENS1_19SingleTileSchedulerILb0ELb1ELb1ELi128EEEEEEEEEvNT_6ParamsE,(.L_x_15630 - _ZN7cutlass13device_kernelIN5flash11enable_sm90INS1_16FlashAttnFwdSm90INS1_25CollectiveMainloopFwdSm90ILi2EN4cute5tupleIJNS5_1CILi1EEES8_S8_EEENS6_IJNS7_ILi128EEENS7_ILi96EEENS7_ILi192EEEEEELi128ENS_6half_tEfNS_4arch4Sm90ELb0ELb0ELb0ELb0ELb1ELb0ELb0ELb1ELb1ELb1ELb1ELb0EEENS1_21CollectiveEpilogueFwdINS6_IJSA_SA_SB_EEES9_SE_SG_Li256ELb0ELb1ELb1ELb0EEENS1_19SingleTileSchedulerILb0ELb1ELb1ELi128EEEEEEEEEvNT_6ParamsE)
        .other          _ZN7cutlass13device_kernelIN5flash11enable_sm90INS1_16FlashAttnFwdSm90INS1_25CollectiveMainloopFwdSm90ILi2EN4cute5tupleIJNS5_1CILi1EEES8_S8_EEENS6_IJNS7_ILi128EEENS7_ILi96EEENS7_ILi192EEEEEELi128ENS_6half_tEfNS_4arch4Sm90ELb0ELb0ELb0ELb0ELb1ELb0ELb0ELb1ELb1ELb1ELb1ELb0EEENS1_21CollectiveEpilogueFwdINS6_IJSA_SA_SB_EEES9_SE_SG_Li256ELb0ELb1ELb1ELb0EEENS1_19SingleTileSchedulerILb0ELb1ELb1ELi128EEEEEEEEEvNT_6ParamsE,@"STO_CUDA_ENTRY STV_DEFAULT"
_ZN7cutlass13device_kernelIN5flash11enable_sm90INS1_16FlashAttnFwdSm90INS1_25CollectiveMainloopFwdSm90ILi2EN4cute5tupleIJNS5_1CILi1EEES8_S8_EEENS6_IJNS7_ILi128EEENS7_ILi96EEENS7_ILi192EEEEEELi128ENS_6half_tEfNS_4arch4Sm90ELb0ELb0ELb0ELb0ELb1ELb0ELb0ELb1ELb1ELb1ELb1ELb0EEENS1_21CollectiveEpilogueFwdINS6_IJSA_SA_SB_EEES9_SE_SG_Li256ELb0ELb1ELb1ELb0EEENS1_19SingleTileSchedulerILb0ELb1ELb1ELi128EEEEEEEEEvNT_6ParamsE:
[----:B------:R-:W0:Y:S01]  /*0000*/  LDC R1, c[0x0][0x28] ;  /* 0x00000a00ff017b82 */ /* 0x000e220000000800 */
[----:B------:R-:W1:Y:S01]  /*0010*/  S2R R25, SR_TID.X ;  /* 0x0000000000197919 */ /* 0x000e620000002100 */
[----:B------:R-:W-:Y:S01]  /*0020*/  ELECT P0, URZ, PT ;  /* 0x00000000003f782f */ /* 0x000fe20003800000 */
[----:B------:R-:W-:Y:S01]  /*0030*/  UMOV UR4, 0x80 ;  /* 0x0000008000047882 */ /* 0x000fe20000000000 */
[----:B------:R-:W-:Y:S01]  /*0040*/  UMOV UR7, 0x100 ;  /* 0x0000010000077882 */ /* 0x000fe20000000000 */
[----:B-1----:R-:W-:-:S05]  /*0050*/  SHF.R.U32.HI R0, RZ, 0x5, R25 ;  /* 0x00000005ff007819 */ /* 0x002fca0000011619 */
[----:B------:R-:W1:Y:S02]  /*0060*/  SHFL.IDX PT, R2, R0, RZ, 0x1f ;  /* 0x00001fff00027589 */ /* 0x000e6400000e0000 */
[C---:B-1----:R-:W-:Y:S02]  /*0070*/  ISETP.NE.OR P0, PT, R2.reuse, RZ, !P0 ;  /* 0x000000ff0200720c */ /* 0x042fe40004705670 */
[----:B------:R-:W-:Y:S02]  /*0080*/  ISETP.NE.AND P1, PT, R2, RZ, PT ;  /* 0x000000ff0200720c */ /* 0x000fe40003f25270 */
[----:B------:R-:W-:-:S06]  /*0090*/  SHF.R.U32.HI R2, RZ, 0x7, R25 ;  /* 0x00000007ff027819 */ /* 0x000fcc0000011619 */
[----:B------:R-:W1:Y:S03]  /*00a0*/  SHFL.IDX PT, R2, R2, RZ, 0x1f ;  /* 0x00001fff02027589 */ /* 0x000e6600000e0000 */
[----:B------:R-:W-:Y:S01]  /*00b0*/  VOTEU.ALL UP0, P0 ;  /* 0x00000000003f7886 */ /* 0x000fe20000000000 */
[----:B------:R-:W-:-:S04]  /*00c0*/  VOTEU.ALL UP1, P0 ;  /* 0x00000000003f7886 */ /* 0x000fc80000020000 */
[----:B------:R-:W2:Y:S01]  /*00d0*/  @!UP0 S2UR UR8, SR_CgaCtaId ;  /* 0x00000000000889c3 */ /* 0x000ea20000008800 */
[----:B------:R-:W-:Y:S01]  /*00e0*/  @!UP0 UMOV UR6, 0x400 ;  /* 0x0000040000068882 */ /* 0x000fe20000000000 */
[----:B------:R-:W-:-:S04]  /*00f0*/  @!UP0 UIADD3 UR4, -UR4, 0x100000, URZ ;  /* 0x0010000004048890 */ /* 0x000fc8000fffe13f */
[----:B------:R-:W-:Y:S02]  /*0100*/  @!UP0 USHF.L.U32 UR5, UR4, 0xb, URZ ;  /* 0x0000000b04058899 */ /* 0x000fe4000800063f */
[----:B------:R-:W-:Y:S02]  /*0110*/  @!UP0 USHF.L.U32 UR4, UR4, 0x1, URZ ;  /* 0x0000000104048899 */ /* 0x000fe4000800063f */
[----:B--2---:R-:W-:Y:S02]  /*0120*/  @!UP0 ULEA UR8, UR8, UR6, 0x18 ;  /* 0x0000000608088291 */ /* 0x004fe4000f8ec03f */
[----:B------:R-:W-:-:S04]  /*0130*/  @!UP0 UIADD3 UR6, -UR7, 0x100000, URZ ;  /* 0x0010000007068890 */ /* 0x000fc8000fffe13f */
[----:B------:R-:W-:Y:S02]  /*0140*/  @!UP0 USHF.L.U32 UR7, UR6, 0xb, URZ ;  /* 0x0000000b06078899 */ /* 0x000fe4000800063f */
[----:B------:R-:W-:Y:S01]  /*0150*/  @!UP0 USHF.L.U32 UR6, UR6, 0x1, URZ ;  /* 0x0000000106068899 */ /* 0x000fe2000800063f */
[----:B------:R-:W-:-:S05]  /*0160*/  VOTEU.ALL UP0, P0 ;  /* 0x00000000003f7886 */ /* 0x000fca0000000000 */
[----:B------:R2:W3:Y:S06]  /*0170*/  @!UP0 SYNCS.EXCH.64 URZ, [UR8+0x2a800], UR4 ;  /* 0x02a80004083f85b2 */ /* 0x0004ec0008000100 */
[----:B------:R2:W4:Y:S02]  /*0180*/  @!UP1 SYNCS.EXCH.64 URZ, [UR8+0x2a820], UR6 ;  /* 0x02a82006083f95b2 */ /* 0x0005240008000100 */
[----:B012---:R-:W-:Y:S05]  /*0190*/  @P1 BRA `(.L_x_0) ;  /* 0x0000000000481947 */ /* 0x007fea0003800000 */
[----:B------:R-:W0:Y:S01]  /*01a0*/  S2UR UR5, SR_CgaCtaId ;  /* 0x00000000000579c3 */ /* 0x000e220000008800 */
[----:B------:R-:W-:Y:S01]  /*01b0*/  UMOV UR4, 0x400 ;  /* 0x0000040000047882 */ /* 0x000fe20000000000 */
[----:B------:R-:W-:Y:S01]  /*01c0*/  UMOV UR6, 0x80 ;  /* 0x0000008000067882 */ /* 0x000fe20000000000 */
[----:B------:R-:W-:Y:S01]  /*01d0*/  UMOV UR7, 0x100 ;  /* 0x0000010000077882 */ /* 0x000fe20000000000 */
[----:B------:R-:W-:Y:S01]  /*01e0*/  ELECT P0, URZ, PT ;  /* 0x00000000003f782f */ /* 0x000fe20003800000 */
[----:B0-----:R-:W-:Y:S02]  /*01f0*/  ULEA UR8, UR5, UR4, 0x18 ;  /* 0x0000000405087291 */ /* 0x001fe4000f8ec03f */
[----:B------:R-:W-:-:S04]  /*0200*/  UIADD3 UR4, -UR6, 0x100000, URZ ;  /* 0x0010000006047890 */ /* 0x000fc8000fffe13f */
[----:B------:R-:W-:Y:S02]  /*0210*/  USHF.L.U32 UR5, UR4, 0xb, URZ ;  /* 0x0000000b04057899 */ /* 0x000fe4000800063f */
[----:B------:R-:W-:Y:S02]  /*0220*/  USHF.L.U32 UR4, UR4, 0x1, URZ ;  /* 0x0000000104047899 */ /* 0x000fe4000800063f */
[----:B------:R-:W-:-:S04]  /*0230*/  UIADD3 UR6, -UR7, 0x100000, URZ ;  /* 0x0010000007067890 */ /* 0x000fc8000fffe13f */
[----:B------:R-:W-:Y:S02]  /*0240*/  USHF.L.U32 UR7, UR6, 0xb, URZ ;  /* 0x0000000b06077899 */ /* 0x000fe4000800063f */
[----:B------:R-:W-:Y:S01]  /*0250*/  USHF.L.U32 UR6, UR6, 0x1, URZ ;  /* 0x0000000106067899 */ /* 0x000fe2000800063f */
[----:B------:R-:W0:Y:S03]  /*0260*/  FENCE.VIEW.ASYNC.S ;  /* 0x00000000000073c6 */ /* 0x000e260000000000 */
[----:B0-----:R0:W1:Y:S08]  /*0270*/  SYNCS.EXCH.64 URZ, [UR8+0x2a830], UR4 ;  /* 0x02a83004083f75b2 */ /* 0x0010700008000100 */
[----:B------:R0:W2:Y:S01]  /*0280*/  SYNCS.EXCH.64 URZ, [UR8+0x2a840], UR6 ;  /* 0x02a84006083f75b2 */ /* 0x0000a20008000100 */
[----:B------:R0:W0:Y:S01]  /*0290*/  SYNCS.EXCH.64 URZ, [UR8+0x2a838], UR4 ;  /* 0x02a83804083f75b2 */ /* 0x0000220008000100 */
[----:B------:R0:W0:Y:S01]  /*02a0*/  SYNCS.EXCH.64 URZ, [UR8+0x2a848], UR6 ;  /* 0x02a84806083f75b2 */ /* 0x0000220008000100 */
[----:B------:R-:W-:Y:S01]  /*02b0*/  NOP ;  /* 0x0000000000007918 */ /* 0x000fe20000000000 */
.L_x_0:
[----:B------:R-:W5:Y:S01]  /*02c0*/  SHFL.IDX PT, R3, R0, RZ, 0x1f ;  /* 0x00001fff00037589 */ /* 0x000f6200000e0000 */
[----:B------:R-:W-:Y:S01]  /*02d0*/  NOP ;  /* 0x0000000000007918 */ /* 0x000fe20000000000 */
[----:B-----5:R-:W-:-:S13]  /*02e0*/  ISETP.NE.AND P0, PT, R3, RZ, PT ;  /* 0x000000ff0300720c */ /* 0x020fda0003f05270 */
[----:B------:R-:W-:Y:S05]  /*02f0*/  @P0 BRA `(.L_x_1) ;  /* 0x0000000000480947 */ /* 0x000fea0003800000 */
[----:B0-----:R-:W0:Y:S01]  /*0300*/  S2UR UR5, SR_CgaCtaId ;  /* 0x00000000000579c3 */ /* 0x001e220000008800 */
        /* <DEDUP_REMOVED lines=12> */
[----:B0-----:R0:W0:Y:S08]  /*03d0*/  SYNCS.EXCH.64 URZ, [UR8+0x2a850], UR4 ;  /* 0x02a85004083f75b2 */ /* 0x0010300008000100 */
[----:B------:R0:W0:Y:S01]  /*03e0*/  SYNCS.EXCH.64 URZ, [UR8+0x2a860], UR6 ;  /* 0x02a86006083f75b2 */ /* 0x0000220008000100 */
[----:B------:R0:W0:Y:S01]  /*03f0*/  SYNCS.EXCH.64 URZ, [UR8+0x2a858], UR4 ;  /* 0x02a85804083f75b2 */ /* 0x0000220008000100 */
[----:B------:R0:W0:Y:S01]  /*0400*/  SYNCS.EXCH.64 URZ, [UR8+0x2a868], UR6 ;  /* 0x02a86806083f75b2 */ /* 0x0000220008000100 */
[----:B------:R-:W-:Y:S01]  /*0410*/  NOP ;  /* 0x0000000000007918 */ /* 0x000fe20000000000 */
.L_x_1:
[----:B------:R-:W5:Y:S01]  /*0420*/  SHFL.IDX PT, R3, R0, RZ, 0x1f ;  /* 0x00001fff00037589 */ /* 0x000f6200000e0000 */
[----:B------:R-:W-:Y:S01]  /*0430*/  NOP ;  /* 0x0000000000007918 */ /* 0x000fe20000000000 */
[----:B-----5:R-:W-:-:S13]  /*0440*/  ISETP.NE.AND P0, PT, R3, RZ, PT ;  /* 0x000000ff0300720c */ /* 0x020fda0003f05270 */
[----:B------:R-:W-:Y:S05]  /*0450*/  @P0 BRA `(.L_x_2) ;  /* 0x0000000000380947 */ /* 0x000fea0003800000 */
[----:B0-----:R-:W0:Y:S01]  /*0460*/  S2UR UR5, SR_CgaCtaId ;  /* 0x00000000000579c3 */ /* 0x001e220000008800 */
[----:B------:R-:W-:Y:S01]  /*0470*/  UMOV UR4, 0x400 ;  /* 0x0000040000047882 */ /* 0x000fe20000000000 */
[----:B------:R-:W-:Y:S01]  /*0480*/  UMOV UR7, 0x80 ;  /* 0x0000008000077882 */ /* 0x000fe20000000000 */
[----:B------:R-:W-:Y:S01]  /*0490*/  ELECT P0, URZ, PT ;  /* 0x00000000003f782f */ /* 0x000fe20003800000 */
[----:B0-----:R-:W-:Y:S02]  /*04a0*/  ULEA UR6, UR5, UR4, 0x18 ;  /* 0x0000000405067291 */ /* 0x001fe4000f8ec03f */
[----:B------:R-:W-:-:S04]  /*04b0*/  UIADD3 UR4, -UR7, 0x100000, URZ ;  /* 0x0010000007047890 */ /* 0x000fc8000fffe13f */
[----:B------:R-:W-:Y:S02]  /*04c0*/  USHF.L.U32 UR5, UR4, 0xb, URZ ;  /* 0x0000000b04057899 */ /* 0x000fe4000800063f */
[----:B------:R-:W-:Y:S01]  /*04d0*/  USHF.L.U32 UR4, UR4, 0x1, URZ ;  /* 0x0000000104047899 */ /* 0x000fe2000800063f */
[----:B------:R-:W0:Y:S11]  /*04e0*/  FENCE.VIEW.ASYNC.S ;  /* 0x00000000000073c6 */ /* 0x000e360000000000 */
[----:B0-----:R0:W0:Y:S01]  /*04f0*/  SYNCS.EXCH.64 URZ, [UR6+0x2a870], UR4 ;  /* 0x02a87004063f75b2 */ /* 0x0010220008000100 */
[----:B------:R0:W0:Y:S01]  /*0500*/  SYNCS.EXCH.64 URZ, [UR6+0x2a880], UR4 ;  /* 0x02a88004063f75b2 */ /* 0x0000220008000100 */
[----:B------:R0:W0:Y:S01]  /*0510*/  SYNCS.EXCH.64 URZ, [UR6+0x2a878], UR4 ;  /* 0x02a87804063f75b2 */ /* 0x0000220008000100 */
[----:B------:R0:W0:Y:S01]  /*0520*/  SYNCS.EXCH.64 URZ, [UR6+0x2a888], UR4 ;  /* 0x02a88804063f75b2 */ /* 0x0000220008000100 */
[----:B------:R-:W-:Y:S01]  /*0530*/  NOP ;  /* 0x0000000000007918 */ /* 0x000fe20000000000 */
.L_x_2:
        /* <DEDUP_REMOVED lines=22> */
.L_x_3:
[----:B------:R-:W5:Y:S01]  /*06a0*/  SHFL.IDX PT, R3, R0, RZ, 0x1f ;  /* 0x00001fff00037589 */ /* 0x000f6200000e0000 */
[----:B------:R-:W-:Y:S01]  /*06b0*/  R2UR UR9, R2 ;  /* 0x00000000020972ca */ /* 0x000fe200000e0000 */
        /* <DEDUP_REMOVED lines=21> */
.L_x_4:
[----:B------:R-:W-:Y:S01]  /*0810*/  UISETP.NE.AND UP0, UPT, UR9, URZ, UPT ;  /* 0x0000003f0900728c */ /* 0x000fe2000bf05270 */
[----:B------:R-:W-:Y:S01]  /*0820*/  NOP ;  /* 0x0000000000007918 */ /* 0x000fe20000000000 */
[----:B------:R-:W-:Y:S01]  /*0830*/  UMOV UR36, 0x1 ;  /* 0x0000000100247882 */ /* 0x000fe20000000000 */
[----:B------:R-:W-:Y:S01]  /*0840*/  ULDC.64 UR38, c[0x0][0x208] ;  /* 0x0000820000267ab9 */ /* 0x000fe20000000a00 */
[----:B------:R-:W-:Y:S01]  /*0850*/  USEL UR36, UR36, 0x2, !UP0 ;  /* 0x0000000224247887 */ /* 0x000fe2000c000000 */
[----:B------:R-:W-:Y:S01]  /*0860*/  BSSY B6, `(.L_x_5) ;  /* 0x0000a48000067945 */ /* 0x000fe20003800000 */
[----:B01234-:R-:W-:Y:S01]  /*0870*/  BAR.SYNC.DEFER_BLOCKING 0x0 ;  /* 0x0000000000007b1d */ /* 0x01ffe20000010000 */
[----:B------:R-:W-:-:S13]  /*0880*/  PLOP3.LUT P0, PT, PT, PT, UP0, 0x80, 0x0 ;  /* 0x000000000000781c */ /* 0x000fda0003f0f008 */
[----:B------:R-:W-:Y:S05]  /*0890*/  @!P0 BRA `(.L_x_6) ;  /* 0x0000006800c48947 */ /* 0x000fea0003800000 */
.L_x_7:
[----:B------:R-:W-:-:S08]  /*08a0*/  NOP ;  /* 0x0000000000007918 */ /* 0x000fd00000000000 */
[----:B------:R-:W0:Y:S02]  /*08b0*/  USETMAXREG.TRY_ALLOC.CTAPOOL UP0, 0xe8 ;  /* 0x000000e8000079c8 */ /* 0x000e240008000600 */
[----:B0-----:R-:W-:-:S13]  /*08c0*/  PLOP3.LUT P0, PT, PT, PT, UP0, 0x80, 0x0 ;  /* 0x000000000000781c */ /* 0x001fda0003f0f008 */
[----:B------:R-:W-:Y:S05]  /*08d0*/  @!P0 BRA `(.L_x_7) ;  /* 0xfffffffc00f08947 */ /* 0x000fea000383ffff */
[----:B------:R-:W0:Y:S08]  /*08e0*/  LDC R3, c[0x0][0xc50] ;  /* 0x00031400ff037b82 */ /* 0x000e300000000800 */
[----:B------:R-:W1:Y:S08]  /*08f0*/  S2UR UR4, SR_CTAID.Y ;  /* 0x00000000000479c3 */ /* 0x000e700000002600 */
[----:B------:R-:W2:Y:S08]  /*0900*/  S2UR UR5, SR_CTAID.Z ;  /* 0x00000000000579c3 */ /* 0x000eb00000002700 */
[----:B------:R-:W-:Y:S06]  /*0910*/  BAR.ARV 0x8, 0x180 ;  /* 0x0206000000007b1d */ /* 0x000fec0000002000 */
[----:B0-----:R-:W-:Y:S01]  /*0920*/  ISETP.NE.AND P0, PT, R3, 0x1, PT ;  /* 0x000000010300780c */ /* 0x001fe20003f05270 */
[----:B-1----:R-:W-:-:S12]  /*0930*/  IMAD.U32 R2, RZ, RZ, UR4 ;  /* 0x00000004ff027e24 */ /* 0x002fd8000f8e00ff */
[----:B------:R-:W0:Y:S08]  /*0940*/  @P0 LDC R0, c[0x0][0xc54] ;  /* 0x00031500ff000b82 */ /* 0x000e300000000800 */
[----:B------:R-:W1:Y:S01]  /*0950*/  @P0 LDC R5, c[0x0][0xc58] ;  /* 0x00031600ff050b82 */ /* 0x000e620000000800 */
[----:B0-----:R-:W-:-:S05]  /*0960*/  @P0 IMAD.HI.U32 R0, R0, UR4, RZ ;  /* 0x0000000400000c27 */ /* 0x001fca000f8e00ff */
[----:B-1----:R-:W-:Y:S02]  /*0970*/  @P0 SHF.R.U32.HI R2, RZ, R5, R0 ;  /* 0x00000005ff020219 */ /* 0x002fe40000011600 */
[----:B--2---:R-:W-:-:S03]  /*0980*/  ISETP.LE.AND P0, PT, RZ, UR5, PT ;  /* 0x00000005ff007c0c */ /* 0x004fc6000bf03270 */
[----:B------:R-:W-:-:S04]  /*0990*/  IMAD.MOV R0, RZ, RZ, -R2 ;  /* 0x000000ffff007224 */ /* 0x000fc800078e0a02 */
[----:B------:R-:W-:-:S06]  /*09a0*/  IMAD R4, R3, R0, UR4 ;  /* 0x0000000403047e24 */ /* 0x000fcc000f8e0200 */
[----:B------:R-:W-:Y:S05]  /*09b0*/  @!P0 BRA `(.L_x_8) ;  /* 0x000000a000c88947 */ /* 0x000fea0003800000 */
[----:B------:R-:W0:Y:S01]  /*09c0*/  LDC.64 R6, c[0x0][0x418] ;  /* 0x00010600ff067b82 */ /* 0x000e220000000a00 */
[----:B------:R-:W-:Y:S02]  /*09d0*/  LOP3.LUT R16, R4, 0xffff, RZ, 0xc0, !PT ;  /* 0x0000ffff04107812 */ /* 0x000fe400078ec0ff */
[----:B------:R-:W-:-:S05]  /*09e0*/  MOV R17, RZ ;  /* 0x000000ff00117202 */ /* 0x000fca0000000f00 */
[----:B------:R-:W1:Y:S08]  /*09f0*/  LDC R0, c[0x0][0x424] ;  /* 0x00010900ff007b82 */ /* 0x000e700000000800 */
[----:B------:R-:W2:Y:S01]  /*0a00*/  LDC R3, c[0x0][0x2f0] ;  /* 0x0000bc00ff037b82 */ /* 0x000ea20000000800 */
[----:B0-----:R-:W-:-:S04]  /*0a10*/  ISETP.NE.U32.AND P0, PT, R6, RZ, PT ;  /* 0x000000ff0600720c */ /* 0x001fc80003f05070 */
[----:B------:R-:W-:-:S04]  /*0a20*/  ISETP.NE.AND.EX P0, PT, R7, RZ, PT, P0 ;  /* 0x000000ff0700720c */ /* 0x000fc80003f05300 */
[----:B-1----:R-:W-:-:S05]  /*0a30*/  SEL R0, R0, 0x1, P0 ;  /* 0x0000000100007807 */ /* 0x002fca0000000000 */
[----:B--2---:R-:W-:-:S04]  /*0a40*/  IMAD R18, R0, R3, RZ ;  /* 0x0000000300127224 */ /* 0x004fc800078e02ff */
[C---:B------:R-:W-:Y:S01]  /*0a50*/  VIADD R0, R18.reuse, 0x5f ;  /* 0x0000005f12007836 */ /* 0x040fe20000000000 */
[----:B------:R-:W-:-:S03]  /*0a60*/  ISETP.GE.AND P0, PT, R18, 0x1, PT ;  /* 0x000000011200780c */ /* 0x000fc60003f06270 */
[----:B------:R-:W-:-:S05]  /*0a70*/  IMAD.HI R0, R0, 0x2aaaaaab, RZ ;  /* 0x2aaaaaab00007827 */ /* 0x000fca00078e02ff */
[----:B------:R-:W-:-:S04]  /*0a80*/  SHF.R.U32.HI R3, RZ, 0x1f, R0 ;  /* 0x0000001fff037819 */ /* 0x000fc80000011600 */
[----:B------:R-:W-:Y:S01]  /*0a90*/  LEA.HI.SX32 R3, R0, R3, 0x1c ;  /* 0x0000000300037211 */ /* 0x000fe200078fe2ff */
[----:B------:R-:W-:Y:S06]  /*0aa0*/  @!P0 BRA `(.L_x_9) ;  /* 0x0000000000788947 */ /* 0x000fec0003800000 */
[----:B------:R-:W-:-:S04]  /*0ab0*/  SHF.R.U32.HI R0, RZ, 0x10, R4 ;  /* 0x00000010ff007819 */ /* 0x000fc80000011604 */
[----:B------:R-:W-:-:S13]  /*0ac0*/  ISETP.NE.AND P0, PT, R0, RZ, PT ;  /* 0x000000ff0000720c */ /* 0x000fda0003f05270 */
[----:B------:R-:W0:Y:S02]  /*0ad0*/  @!P0 LDC R0, c[0x0][0x9f0] ;  /* 0x00027c00ff008b82 */ /* 0x000e240000000800 */
[-C--:B0-----:R-:W-:Y:S02]  /*0ae0*/  IABS R9, R0.reuse ;  /* 0x0000000000097213 */ /* 0x081fe40000000000 */
[----:B------:R-:W-:Y:S02]  /*0af0*/  IADD3 R7, R3, -0x1, R0 ;  /* 0xffffffff03077810 */ /* 0x000fe40007ffe000 */
[----:B------:R-:W0:Y:S01]  /*0b00*/  I2F.RP R6, R9 ;  /* 0x0000000900067306 */ /* 0x000e220000209400 */
[----:B------:R-:W-:-:S05]  /*0b10*/  IABS R10, R0 ;  /* 0x00000000000a7213 */ /* 0x000fca0000000000 */
[----:B------:R-:W-:Y:S02]  /*0b20*/  IMAD.MOV R10, RZ, RZ, -R10 ;  /* 0x000000ffff0a7224 */ /* 0x000fe400078e0a0a */
[----:B0-----:R-:W0:Y:S02]  /*0b30*/  MUFU.RCP R6, R6 ;  /* 0x0000000600067308 */ /* 0x001e240000001000 */
[----:B0-----:R-:W-:Y:S01]  /*0b40*/  VIADD R4, R6, 0xffffffe ;  /* 0x0ffffffe06047836 */ /* 0x001fe20000000000 */
[----:B------:R-:W-:Y:S02]  /*0b50*/  IABS R6, R7 ;  /* 0x0000000700067213 */ /* 0x000fe40000000000 */
[----:B------:R-:W-:-:S03]  /*0b60*/  LOP3.LUT R7, R7, R0, RZ, 0x3c, !PT ;  /* 0x0000000007077212 */ /* 0x000fc600078e3cff */
[----:B------:R0:W1:Y:S01]  /*0b70*/  F2I.FTZ.U32.TRUNC.NTZ R5, R4 ;  /* 0x0000000400057305 */ /* 0x000062000021f000 */
[----:B------:R-:W-:Y:S02]  /*0b80*/  ISETP.GE.AND P2, PT, R7, RZ, PT ;  /* 0x000000ff0700720c */ /* 0x000fe40003f46270 */
[----:B0-----:R-:W-:Y:S01]  /*0b90*/  MOV R4, RZ ;  /* 0x000000ff00047202 */ /* 0x001fe20000000f00 */
[----:B-1----:R-:W-:-:S04]  /*0ba0*/  IMAD.MOV R8, RZ, RZ, -R5 ;  /* 0x000000ffff087224 */ /* 0x002fc800078e0a05 */
[----:B------:R-:W-:-:S04]  /*0bb0*/  IMAD R11, R8, R9, RZ ;  /* 0x00000009080b7224 */ /* 0x000fc800078e02ff */
[----:B------:R-:W-:-:S04]  /*0bc0*/  IMAD.HI.U32 R5, R5, R11, R4 ;  /* 0x0000000b05057227 */ /* 0x000fc800078e0004 */
[----:B------:R-:W-:Y:S02]  /*0bd0*/  IMAD.MOV.U32 R4, RZ, RZ, R10 ;  /* 0x000000ffff047224 */ /* 0x000fe400078e000a */
[----:B------:R-:W-:-:S04]  /*0be0*/  IMAD.HI.U32 R5, R5, R6, RZ ;  /* 0x0000000605057227 */ /* 0x000fc800078e00ff */
[----:B------:R-:W-:-:S05]  /*0bf0*/  IMAD R4, R5, R4, R6 ;  /* 0x0000000405047224 */ /* 0x000fca00078e0206 */
[----:B------:R-:W-:-:S13]  /*0c00*/  ISETP.GT.U32.AND P1, PT, R9, R4, PT ;  /* 0x000000040900720c */ /* 0x000fda0003f24070 */
[----:B------:R-:W-:Y:S02]  /*0c10*/  @!P1 IMAD.IADD R4, R4, 0x1, -R9 ;  /* 0x0000000104049824 */ /* 0x000fe400078e0a09 */
[----:B------:R-:W-:Y:S01]  /*0c20*/  @!P1 VIADD R5, R5, 0x1 ;  /* 0x0000000105059836 */ /* 0x000fe20000000000 */
[----:B------:R-:W-:Y:S02]  /*0c30*/  ISETP.NE.AND P1, PT, R0, RZ, PT ;  /* 0x000000ff0000720c */ /* 0x000fe40003f25270 */
[----:B------:R-:W-:-:S13]  /*0c40*/  ISETP.GE.U32.AND P0, PT, R4, R9, PT ;  /* 0x000000090400720c */ /* 0x000fda0003f06070 */
[----:B------:R-:W-:-:S05]  /*0c50*/  @P0 IADD3 R5, R5, 0x1, RZ ;  /* 0x0000000105050810 */ /* 0x000fca0007ffe0ff */
[----:B------:R-:W-:Y:S01]  /*0c60*/  @!P2 IMAD.MOV R5, RZ, RZ, -R5 ;  /* 0x000000ffff05a224 */ /* 0x000fe200078e0a05 */
[----:B------:R-:W-:-:S05]  /*0c70*/  @!P1 LOP3.LUT R5, RZ, R0, RZ, 0x33, !PT ;  /* 0x00000000ff059212 */ /* 0x000fca00078e33ff */
[----:B------:R-:W-:-:S07]  /*0c80*/  IMAD.MOV.U32 R17, RZ, RZ, R5 ;  /* 0x000000ffff117224 */ /* 0x000fce00078e0005 */
.L_x_9:
[-C--:B------:R-:W-:Y:S01]  /*0c90*/  IMAD R16, R16, R17.reuse, RZ ;  /* 0x0000001110107224 */ /* 0x080fe200078e02ff */
[----:B------:R-:W-:Y:S01]  /*0ca0*/  PLOP3.LUT P0, PT, PT, PT, PT, 0x80, 0x0 ;  /* 0x000000000000781c */ /* 0x000fe20003f0f070 */
[----:B------:R-:W-:Y:S01]  /*0cb0*/  VIADD R19, R25, 0xffffff80 ;  /* 0xffffff8019137836 */ /* 0x000fe20000000000 */
[----:B------:R-:W-:Y:S01]  /*0cc0*/  MOV R0, RZ ;  /* 0x000000ff00007202 */ /* 0x000fe20000000f00 */
[----:B------:R-:W-:Y:S01]  /*0cd0*/  IMAD.MOV.U32 R5, RZ, RZ, RZ ;  /* 0x000000ffff057224 */ /* 0x000fe200078e00ff */
[----:B------:R-:W-:Y:S02]  /*0ce0*/  VIADDMNMX R17, R16, R17, R3, PT ;  /* 0x0000001110117246 */ /* 0x000fe40003800103 */
[----:B------:R-:W-:Y:S02]  /*0cf0*/  CS2R R86, SRZ ;  /* 0x0000000000567805 */ /* 0x000fe4000001ff00 */
[----:B------:R-:W-:Y:S02]  /*0d00*/  CS2R R84, SRZ ;  /* 0x0000000000547805 */ /* 0x000fe4000001ff00 */
[----:B------:R-:W-:-:S02]  /*0d10*/  CS2R R82, SRZ ;  /* 0x0000000000527805 */ /* 0x000fc4000001ff00 */
[----:B------:R-:W-:Y:S02]  /*0d20*/  ISETP.GT.AND P1, PT, R17, R16, PT ;  /* 0x000000101100720c */ /* 0x000fe40003f24270 */
[----:B------:R-:W-:Y:S02]  /*0d30*/  CS2R R80, SRZ ;  /* 0x0000000000507805 */ /* 0x000fe4000001ff00 */
[----:B------:R-:W-:Y:S02]  /*0d40*/  CS2R R78, SRZ ;  /* 0x00000000004e7805 */ /* 0x000fe4000001ff00 */
[----:B------:R-:W-:Y:S02]  /*0d50*/  CS2R R76, SRZ ;  /* 0x00000000004c7805 */ /* 0x000fe4000001ff00 */
[----:B------:R-:W-:Y:S02]  /*0d60*/  CS2R R74, SRZ ;  /* 0x00000000004a7805 */ /* 0x000fe4000001ff00 */
[----:B------:R-:W-:-:S02]  /*0d70*/  CS2R R72, SRZ ;  /* 0x0000000000487805 */ /* 0x000fc4000001ff00 */
[----:B------:R-:W-:Y:S02]  /*0d80*/  CS2R R70, SRZ ;  /* 0x0000000000467805 */ /* 0x000fe4000001ff00 */
        /* <DEDUP_REMOVED lines=22> */
[----:B------:R-:W-:Y:S01]  /*0ef0*/  CS2R R24, SRZ ;  /* 0x0000000000187805 */ /* 0x000fe2000001ff00 */
[----:B------:R-:W-:Y:S06]  /*0f00*/  @!P1 BRA `(.L_x_10) ;  /* 0x0000004c00049947 */ /* 0x000fec0003800000 */
[----:B------:R-:W-:Y:S01]  /*0f10*/  SHF.R.S32.HI R0, RZ, 0x1f, R19 ;  /* 0x0000001fff007819 */ /* 0x000fe20000011413 */
[----:B------:R-:W0:Y:S01]  /*0f20*/  S2UR UR6, SR_CgaCtaId ;  /* 0x00000000000679c3 */ /* 0x000e220000008800 */
[----:B------:R-:W-:Y:S02]  /*0f30*/  UMOV UR37, 0x400 ;  /* 0x0000040000257882 */ /* 0x000fe40000000000 */
[----:B------:R-:W-:-:S04]  /*0f40*/  LEA.HI R22, R0, R19, RZ, 0x7 ;  /* 0x0000001300167211 */ /* 0x000fc800078f38ff */
[----:B------:R-:W-:-:S06]  /*0f50*/  SHF.R.S32.HI R0, RZ, 0x7, R22 ;  /* 0x00000007ff007819 */ /* 0x000fcc0000011416 */
[----:B------:R-:W1:Y:S01]  /*0f60*/  SHFL.IDX PT, R0, R0, RZ, 0x1f ;  /* 0x00001fff00007589 */ /* 0x000e6200000e0000 */
[----:B0-----:R-:W-:-:S04]  /*0f70*/  ULEA UR37, UR6, UR37, 0x18 ;  /* 0x0000002506257291 */ /* 0x001fc8000f8ec03f */
[----:B------:R-:W-:-:S04]  /*0f80*/  UIADD3 UR6, UR37, 0xc400, URZ ;  /* 0x0000c40025067890 */ /* 0x000fc8000fffe03f */
[----:B------:R-:W-:Y:S01]  /*0f90*/  ULOP3.LUT UP0, URZ, UR6, 0x1bf, URZ, 0xc0, !UPT ;  /* 0x000001bf063f7892 */ /* 0x000fe2000f80c03f */
[----:B-1----:R-:W-:-:S05]  /*0fa0*/  R2UR UR4, R0 ;  /* 0x00000000000472ca */ /* 0x002fca00000e0000 */
[----:B------:R-:W-:-:S08]  /*0fb0*/  PLOP3.LUT P0, PT, PT, PT, UP0, 0x80, 0x0 ;  /* 0x000000000000781c */ /* 0x000fd00003f0f008 */
[----:B------:R-:W-:-:S04]  /*0fc0*/  ULEA.HI UR5, UR4, UR4, URZ, 0x1 ;  /* 0x0000000404057291 */ /* 0x000fc8000f8f083f */
[----:B------:R-:W-:-:S04]  /*0fd0*/  ULOP3.LUT UR5, UR5, 0x1e, URZ, 0xc0, !UPT ;  /* 0x0000001e05057892 */ /* 0x000fc8000f8ec03f */
[----:B------:R-:W-:-:S04]  /*0fe0*/  UIADD3 UR5, UR4, -UR5, URZ ;  /* 0x8000000504057290 */ /* 0x000fc8000fffe03f */
[----:B------:R-:W-:-:S04]  /*0ff0*/  ULEA UR5, UR5, UR6, 0xd ;  /* 0x0000000605057291 */ /* 0x000fc8000f8e683f */
[----:B------:R-:W-:-:S04]  /*1000*/  USHF.R.U32.HI UR5, URZ, 0x4, UR5 ;  /* 0x000000043f057899 */ /* 0x000fc80008011605 */
[----:B------:R-:W-:Y:S01]  /*1010*/  ULOP3.LUT UR40, UR5, 0x3fff, URZ, 0xc0, !UPT ;  /* 0x00003fff05287892 */ /* 0x000fe2000f8ec03f */
[----:B------:R-:W-:Y:S11]  /*1020*/  @!P0 BRA `(.L_x_11) ;  /* 0x0000000000408947 */ /* 0x000ff60003800000 */
[----:B------:R-:W-:Y:S01]  /*1030*/  MOV R0, 0x0 ;  /* 0x0000000000007802 */ /* 0x000fe20000000f00 */
[----:B------:R-:W-:Y:S01]  /*1040*/  ULDC.64 UR4, c[0x4][0xf0] ;  /* 0x01003c0000047ab9 */ /* 0x000fe20000000a00 */
[----:B------:R-:W-:Y:S01]  /*1050*/  ULDC.64 UR6, c[0x4][0x38] ;  /* 0x01000e0000067ab9 */ /* 0x000fe20000000a00 */
[----:B------:R-:W-:Y:S01]  /*1060*/  IMAD.U32 R4, RZ, RZ, UR4 ;  /* 0x00000004ff047e24 */ /* 0x000fe2000f8e00ff */
[----:B------:R0:W1:Y:S01]  /*1070*/  LDC.64 R14, c[0x4][R0] ;  /* 0x01000000000e7b82 */ /* 0x0000620000000a00 */
[----:B------:R-:W-:Y:S01]  /*1080*/  IMAD.U32 R5, RZ, RZ, UR5 ;  /* 0x00000005ff057e24 */ /* 0x000fe2000f8e00ff */
[----:B------:R-:W-:Y:S01]  /*1090*/  ULDC.64 UR4, c[0x4][0xf8] ;  /* 0x01003e0000047ab9 */ /* 0x000fe20000000a00 */
[----:B------:R-:W-:Y:S01]  /*10a0*/  IMAD.U32 R10, RZ, RZ, UR6 ;  /* 0x00000006ff0a7e24 */ /* 0x000fe2000f8e00ff */
[----:B------:R-:W-:Y:S01]  /*10b0*/  MOV R6, UR4 ;  /* 0x0000000400067c02 */ /* 0x000fe20008000f00 */
[----:B------:R-:W-:Y:S01]  /*10c0*/  IMAD.U32 R7, RZ, RZ, UR5 ;  /* 0x00000005ff077e24 */ /* 0x000fe2000f8e00ff */
[----:B------:R-:W-:Y:S01]  /*10d0*/  MOV R8, 0x70 ;  /* 0x0000007000087802 */ /* 0x000fe20000000f00 */
[----:B------:R-:W-:-:S02]  /*10e0*/  IMAD.U32 R11, RZ, RZ, UR7 ;  /* 0x00000007ff0b7e24 */ /* 0x000fc4000f8e00ff */
[----:B------:R-:W-:Y:S02]  /*10f0*/  IMAD.MOV.U32 R12, RZ, RZ, 0x1 ;  /* 0x00000001ff0c7424 */ /* 0x000fe400078e00ff */
[----:B0-----:R-:W-:-:S07]  /*1100*/  IMAD.MOV.U32 R13, RZ, RZ, RZ ;  /* 0x000000ffff0d7224 */ /* 0x001fce00078e00ff */
[----:B------:R-:W-:-:S07]  /*1110*/  LEPC R20, `(.L_x_11) ;  /* 0x000000001014794e */ /* 0x000fce0000000000 */
[----:B-1----:R-:W-:Y:S05]  /*1120*/  CALL.ABS.NOINC R14 ;  /* 0x000000000e007343 */ /* 0x002fea0003c00000 */
.L_x_11:
[----:B------:R-:W-:-:S04]  /*1130*/  SHF.L.U32 R3, RZ, 0x1f, RZ ;  /* 0x0000001fff037819 */ /* 0x000fc800000006ff */
[----:B------:R-:W0:Y:S02]  /*1140*/  SYNCS.PHASECHK.TRANS64.TRYWAIT P0, [UR37+0x2a800], R3 ;  /* 0x02a80003ff0075a7 */ /* 0x000e240008000165 */
[----:B0-----:R-:W-:Y:S05]  /*1150*/  @!P0 BRA `(.L_x_12) ;  /* 0x0000009800e88947 */ /* 0x001fea0003800000 */
.L_x_85:
[----:B------:R-:W-:-:S06]  /*1160*/  ULOP3.LUT UR4, UR36, 0x1, URZ, 0xfc, !UPT ;  /* 0x0000000124047892 */ /* 0x000fcc000f8efc3f */
[----:B0-----:R-:W-:-:S05]  /*1170*/  IMAD.U32 R0, RZ, RZ, UR4 ;  /* 0x00000004ff007e24 */ /* 0x001fca000f8e00ff */
[----:B------:R-:W-:-:S13]  /*1180*/  ISETP.NE.AND P0, PT, R0, 0x3, PT ;  /* 0x000000030000780c */ /* 0x000fda0003f05270 */
[----:B------:R-:W-:Y:S05]  /*1190*/  @!P0 BRA `(.L_x_13) ;  /* 0x0000000000048947 */ /* 0x000fea0003800000 */
[----:B------:R-:W-:Y:S01]  /*11a0*/  BPT.TRAP 0x1 ;  /* 0x000000040000795c */ /* 0x000fe20000300000 */
.L_x_13:
[----:B------:R0:W1:Y:S01]  /*11b0*/  SYNCS.PHASECHK.TRANS64.TRYWAIT P1, [UR37+0x2a830], R3 ;  /* 0x02a83003ff0075a7 */ /* 0x0000620008020165 */
[----:B------:R-:W-:Y:S05]  /*11c0*/  @!P0 BRA `(.L_x_14) ;  /* 0x0000000000048947 */ /* 0x000fea0003800000 */
[----:B------:R-:W-:Y:S01]  /*11d0*/  BPT.TRAP 0x1 ;  /* 0x000000040000795c */ /* 0x000fe20000300000 */
.L_x_14:
[----:B------:R-:W-:Y:S01]  /*11e0*/  MOV R6, UR40 ;  /* 0x0000002800067c02 */ /* 0x000fe20008000f00 */
[----:B------:R-:W-:Y:S01]  /*11f0*/  IMAD.MOV.U32 R0, RZ, RZ, RZ ;  /* 0x000000ffff007224 */ /* 0x000fe200078e00ff */
[----:B-1----:R-:W-:Y:S06]  /*1200*/  @P1 BRA `(.L_x_15) ;  /* 0x0000000000081947 */ /* 0x002fec0003800000 */
[----:B------:R-:W1:Y:S02]  /*1210*/  SYNCS.PHASECHK.TRANS64.TRYWAIT P1, [UR37+0x2a830], R3 ;  /* 0x02a83003ff0075a7 */ /* 0x000e640008020165 */
[----:B-1----:R-:W-:Y:S05]  /*1220*/  @!P1 BRA `(.L_x_16) ;  /* 0x0000009800cc9947 */ /* 0x002fea0003800000 */
.L_x_15:
[----:B------:R-:W-:Y:S05]  /*1230*/  WARPSYNC.ALL ;  /* 0x0000000000007948 */ /* 0x000fea0003800000 */
[----:B------:R-:W-:Y:S01]  /*1240*/  IMAD.MOV.U32 R87, RZ, RZ, RZ ;  /* 0x000000ffff577224 */ /* 0x000fe200078e00ff */
[----:B------:R-:W-:Y:S01]  /*1250*/  LOP3.LUT R6, R6, 0x10000, RZ, 0xfc, !PT ;  /* 0x0001000006067812 */ /* 0x000fe200078efcff */
[----:B------:R-:W-:Y:S01]  /*1260*/  IMAD.MOV.U32 R7, RZ, RZ, 0x40000040 ;  /* 0x40000040ff077424 */ /* 0x000fe200078e00ff */
[----:B------:R-:W-:Y:S02]  /*1270*/  UIADD3 UR4, UR37, 0x18400, URZ ;  /* 0x0001840025047890 */ /* 0x000fe4000fffe03f */
[----:B------:R-:W-:Y:S01]  /*1280*/  R2UR UR56, R6 ;  /* 0x00000000063872ca */ /* 0x000fe200000e0000 */
[----:B------:R-:W-:Y:S01]  /*1290*/  WARPGROUP.ARRIVE ;  /* 0x00000000000079c5 */ /* 0x000fe20000000000 */
[----:B------:R-:W-:Y:S01]  /*12a0*/  R2UR UR57, R7 ;  /* 0x00000000073972ca */ /* 0x000fe200000e0000 */
[----:B------:R-:W-:Y:S01]  /*12b0*/  USHF.R.U32.HI UR4, URZ, 0x4, UR4 ;  /* 0x000000043f047899 */ /* 0x000fe20008011604 */
[----:B------:R-:W-:Y:S01]  /*12c0*/  UMOV UR59, 0x40000040 ;  /* 0x40000040003b7882 */ /* 0x000fe20000000000 */
[----:B------:R-:W-:-:S02]  /*12d0*/  UMOV UR9, 0x40000040 ;  /* 0x4000004000097882 */ /* 0x000fc40000000000 */
[----:B------:R-:W-:Y:S01]  /*12e0*/  ULOP3.LUT UR4, UR4, 0x3fff, URZ, 0xc0, !UPT ;  /* 0x00003fff04047892 */ /* 0x000fe2000f8ec03f */
[----:B------:R-:W-:Y:S01]  /*12f0*/  UMOV UR11, 0x40000040 ;  /* 0x40000040000b7882 */ /* 0x000fe20000000000 */
[----:B------:R-:W-:Y:S02]  /*1300*/  UMOV UR13, 0x40000040 ;  /* 0x40000040000d7882 */ /* 0x000fe40000000000 */
[----:B------:R-:W-:Y:S01]  /*1310*/  ULOP3.LUT UR58, UR4, 0x10000, URZ, 0xfc, !UPT ;  /* 0x00010000043a7892 */ /* 0x000fe2000f8efc3f */
[----:B------:R-:W-:Y:S02]  /*1320*/  UMOV UR15, 0x40000040 ;  /* 0x40000040000f7882 */ /* 0x000fe40000000000 */
[----:B------:R-:W-:Y:S01]  /*1330*/  R2UR UR4, R6 ;  /* 0x00000000060472ca */ /* 0x000fe200000e0000 */
[----:B------:R-:W-:Y:S02]  /*1340*/  UIADD3 UR10, UR58, 0x2, URZ ;  /* 0x000000023a0a7890 */ /* 0x000fe4000fffe03f */
[----:B------:R-:W-:-:S02]  /*1350*/  UIADD3 UR14, UR58, 0x4, URZ ;  /* 0x000000043a0e7890 */ /* 0x000fc4000fffe03f */
[----:B------:R-:W-:Y:S02]  /*1360*/  UIADD3 UR18, UR58, 0x6, URZ ;  /* 0x000000063a127890 */ /* 0x000fe4000fffe03f */
[----:B------:R-:W-:Y:S01]  /*1370*/  HGMMA.64x96x16.F32 R24, gdesc[UR56], RZ, !UPT, gsb0 ;  /* 0x01600000381879f0 */ /* 0x000fe2000c0008ff */
[----:B------:R-:W-:Y:S01]  /*1380*/  UMOV UR17, 0x40000040 ;  /* 0x4000004000117882 */ /* 0x000fe20000000000 */
[----:B------:R-:W-:Y:S01]  /*1390*/  UMOV UR19, 0x40000040 ;  /* 0x4000004000137882 */ /* 0x000fe20000000000 */
[----:B------:R-:W-:Y:S01]  /*13a0*/  UIADD3 UR22, UR58, 0x300, URZ ;  /* 0x000003003a167890 */ /* 0x000fe2000fffe03f */
[----:B------:R-:W2:Y:S01]  /*13b0*/  S2UR UR57, SR_CgaCtaId ;  /* 0x00000000003979c3 */ /* 0x000ea20000008800 */
[----:B------:R-:W-:Y:S01]  /*13c0*/  UMOV UR21, 0x40000040 ;  /* 0x4000004000157882 */ /* 0x000fe20000000000 */
[----:B------:R-:W-:Y:S01]  /*13d0*/  UMOV UR23, 0x40000040 ;  /* 0x4000004000177882 */ /* 0x000fe20000000000 */
[----:B------:R-:W-:Y:S02]  /*13e0*/  UIADD3 UR8, UR4, 0x2, URZ ;  /* 0x0000000204087890 */ /* 0x000fe4000fffe03f */
[----:B------:R-:W-:-:S02]  /*13f0*/  UIADD3 UR12, UR4, 0x4, URZ ;  /* 0x00000004040c7890 */ /* 0x000fc4000fffe03f */
[----:B------:R-:W-:Y:S02]  /*1400*/  UIADD3 UR16, UR4, 0x6, URZ ;  /* 0x0000000604107890 */ /* 0x000fe4000fffe03f */
[----:B------:R-:W-:Y:S02]  /*1410*/  UIADD3 UR20, UR4, 0x400, URZ ;  /* 0x0000040004147890 */ /* 0x000fe4000fffe03f */
[----:B------:R-:W-:Y:S02]  /*1420*/  UIADD3 UR24, UR4, 0x402, URZ ;  /* 0x0000040204187890 */ /* 0x000fe4000fffe03f */
[----:B------:R-:W-:Y:S01]  /*1430*/  UIADD3 UR26, UR58, 0x302, URZ ;  /* 0x000003023a1a7890 */ /* 0x000fe2000fffe03f */
[----:B------:R-:W-:Y:S01]  /*1440*/  UMOV UR25, 0x40000040 ;  /* 0x4000004000197882 */ /* 0x000fe20000000000 */
[----:B------:R-:W-:Y:S01]  /*1450*/  UMOV UR27, 0x40000040 ;  /* 0x40000040001b7882 */ /* 0x000fe20000000000 */
[----:B------:R-:W-:Y:S02]  /*1460*/  UIADD3 UR28, UR4, 0x404, URZ ;  /* 0x00000404041c7890 */ /* 0x000fe4000fffe03f */
[----:B------:R-:W-:Y:S01]  /*1470*/  UIADD3 UR30, UR58, 0x304, URZ ;  /* 0x000003043a1e7890 */ /* 0x000fe2000fffe03f */
[----:B------:R-:W-:Y:S01]  /*1480*/  UMOV UR29, 0x40000040 ;  /* 0x40000040001d7882 */ /* 0x000fe20000000000 */
[----:B------:R-:W-:Y:S01]  /*1490*/  UMOV UR31, 0x40000040 ;  /* 0x40000040001f7882 */ /* 0x000fe20000000000 */
[----:B------:R-:W-:-:S02]  /*14a0*/  UIADD3 UR32, UR4, 0x406, URZ ;  /* 0x0000040604207890 */ /* 0x000fc4000fffe03f */
[----:B------:R-:W-:Y:S01]  /*14b0*/  UIADD3 UR34, UR58, 0x306, URZ ;  /* 0x000003063a227890 */ /* 0x000fe2000fffe03f */
[----:B------:R-:W-:Y:S01]  /*14c0*/  UMOV UR33, 0x40000040 ;  /* 0x4000004000217882 */ /* 0x000fe20000000000 */
[----:B------:R-:W-:Y:S01]  /*14d0*/  UMOV UR35, 0x40000040 ;  /* 0x4000004000237882 */ /* 0x000fe20000000000 */
        /* <DEDUP_REMOVED lines=16> */
[----:B------:R-:W-:Y:S02]  /*15e0*/  WARPGROUP.DEPBAR.LE gsb0, 0x0 ;  /* 0x00008000000079c5 */ /* 0x000fe40000010000 */
[----:B------:R-:W-:-:S06]  /*15f0*/  WARPGROUP.ARRIVE ;  /* 0x00000000000079c5 */ /* 0x000fcc0000000000 */
[----:B------:R-:W-:Y:S03]  /*1600*/  HGMMA.64x96x16.F32 R24, gdesc[UR8], R24, gsb0 ;  /* 0x01600000081879f0 */ /* 0x000fe60008000818 */
        /* <DEDUP_REMOVED lines=31> */
[----:B--2---:R-:W-:Y:S05]  /*1800*/  @!P0 BRA `(.L_x_17) ;  /* 0x0000000000048947 */ /* 0x004fea0003800000 */
[----:B------:R-:W-:Y:S01]  /*1810*/  BPT.TRAP 0x1 ;  /* 0x000000040000795c */ /* 0x000fe20000300000 */
.L_x_17:
[----:B------:R-:W-:Y:S01]  /*1820*/  LOP3.LUT R22, R22, 0xffffff80, RZ, 0xc0, !PT ;  /* 0xffffff8016167812 */ /* 0x000fe200078ec0ff */
[----:B-1----:R-:W-:Y:S01]  /*1830*/  IMAD.MOV.U32 R4, RZ, RZ, -0x2 ;  /* 0xfffffffeff047424 */ /* 0x002fe200078e00ff */
[----:B------:R-:W-:Y:S01]  /*1840*/  ULDC UR4, c[0x0][0x988] ;  /* 0x0002620000047ab9 */ /* 0x000fe20000000800 */
[----:B------:R-:W-:Y:S01]  /*1850*/  P2R R15, PR, RZ, 0x1 ;  /* 0x00000001ff0f7803 */ /* 0x000fe20000000000 */
[--C-:B------:R-:W-:Y:S01]  /*1860*/  IMAD.MOV.U32 R85, RZ, RZ, R87.reuse ;  /* 0x000000ffff557224 */ /* 0x100fe200078e0057 */
[----:B------:R-:W-:Y:S01]  /*1870*/  IADD3 R22, R19, -R22, RZ ;  /* 0x8000001613167210 */ /* 0x000fe20007ffe0ff */
[--C-:B------:R-:W-:Y:S01]  /*1880*/  IMAD.MOV.U32 R81, RZ, RZ, R87.reuse ;  /* 0x000000ffff517224 */ /* 0x100fe200078e0057 */
[-C--:B------:R-:W-:Y:S01]  /*1890*/  MOV R83, R87.reuse ;  /* 0x0000005700537202 */ /* 0x080fe20000000f00 */
[--C-:B------:R-:W-:Y:S01]  /*18a0*/  IMAD.MOV.U32 R77, RZ, RZ, R87.reuse ;  /* 0x000000ffff4d7224 */ /* 0x100fe200078e0057 */
[----:B0-----:R-:W-:Y:S01]  /*18b0*/  SHF.R.S32.HI R3, RZ, 0x1f, R22 ;  /* 0x0000001fff037819 */ /* 0x001fe20000011416 */
[----:B------:R-:W-:Y:S01]  /*18c0*/  IMAD.MOV.U32 R73, RZ, RZ, R87 ;  /* 0x000000ffff497224 */ /* 0x000fe200078e0057 */
[----:B------:R-:W-:-:S02]  /*18d0*/  MOV R79, R87 ;  /* 0x00000057004f7202 */ /* 0x000fc40000000f00 */
[----:B------:R-:W-:Y:S02]  /*18e0*/  LEA.HI R3, R3, R22, RZ, 0x2 ;  /* 0x0000001603037211 */ /* 0x000fe400078f10ff */
[----:B------:R-:W-:Y:S02]  /*18f0*/  MOV R75, R87 ;  /* 0x00000057004b7202 */ /* 0x000fe40000000f00 */
[----:B------:R-:W-:-:S05]  /*1900*/  LOP3.LUT R3, R3, 0x7ffffffc, RZ, 0xc0, !PT ;  /* 0x7ffffffc03037812 */ /* 0x000fca00078ec0ff */
[----:B------:R-:W-:-:S04]  /*1910*/  IMAD.IADD R3, R22, 0x1, -R3 ;  /* 0x0000000116037824 */ /* 0x000fc800078e0a03 */
[----:B------:R-:W-:-:S04]  /*1920*/  IMAD R3, R3, R4, 0x60 ;  /* 0x0000006003037424 */ /* 0x000fc800078e0204 */
[----:B------:R-:W-:-:S04]  /*1930*/  IMAD.IADD R18, R18, 0x1, R3 ;  /* 0x0000000112127824 */ /* 0x000fc800078e0203 */
[----:B------:R-:W-:-:S05]  /*1940*/  IMAD R18, R17, -0x60, R18 ;  /* 0xffffffa011127824 */ /* 0x000fca00078e0212 */
[C---:B------:R-:W-:Y:S02]  /*1950*/  ISETP.GT.AND P6, PT, R18.reuse, RZ, PT ;  /* 0x000000ff1200720c */ /* 0x040fe40003fc4270 */
[C---:B------:R-:W-:Y:S02]  /*1960*/  ISETP.GT.AND P5, PT, R18.reuse, 0x1, PT ;  /* 0x000000011200780c */ /* 0x040fe40003fa4270 */
[----:B------:R-:W-:Y:S02]  /*1970*/  ISETP.GT.AND P4, PT, R18, 0x8, PT ;  /* 0x000000081200780c */ /* 0x000fe40003f84270 */
[----:B------:R-:W-:Y:S02]  /*1980*/  FSEL R26, R26, -INF , P6 ;  /* 0xff8000001a1a7808 */ /* 0x000fe40003000000 */
[----:B------:R-:W-:Y:S02]  /*1990*/  FSEL R27, R27, -INF , P5 ;  /* 0xff8000001b1b7808 */ /* 0x000fe40002800000 */
[----:B------:R-:W-:-:S02]  /*19a0*/  ISETP.GT.AND P3, PT, R18, 0x9, PT ;  /* 0x000000091200780c */ /* 0x000fc40003f64270 */
[----:B------:R-:W-:Y:S02]  /*19b0*/  FSEL R30, R30, -INF , P4 ;  /* 0xff8000001e1e7808 */ /* 0x000fe40002000000 */
[----:B------:R-:W-:Y:S02]  /*19c0*/  FMNMX.FTZ R3, R26, R27, !PT ;  /* 0x0000001b1a037209 */ /* 0x000fe40007810000 */
[----:B------:R-:W-:Y:S02]  /*19d0*/  ISETP.GT.AND P2, PT, R18, 0x10, PT ;  /* 0x000000101200780c */ /* 0x000fe40003f44270 */
[----:B------:R-:W-:Y:S02]  /*19e0*/  FSEL R10, R31, -INF , P3 ;  /* 0xff8000001f0a7808 */ /* 0x000fe40001800000 */
[----:B------:R-:W-:Y:S02]  /*19f0*/  FMNMX.FTZ R3, R30, R3, !PT ;  /* 0x000000031e037209 */ /* 0x000fe40007810000 */
[----:B------:R-:W-:-:S02]  /*1a00*/  ISETP.GT.AND P1, PT, R18, 0x11, PT ;  /* 0x000000111200780c */ /* 0x000fc40003f24270 */
[----:B------:R-:W-:Y:S02]  /*1a10*/  FSEL R34, R34, -INF , P2 ;  /* 0xff80000022227808 */ /* 0x000fe40001000000 */
[----:B------:R-:W-:Y:S02]  /*1a20*/  FMNMX.FTZ R3, R10, R3, !PT ;  /* 0x000000030a037209 */ /* 0x000fe40007810000 */
[----:B------:R-:W-:Y:S02]  /*1a30*/  FSEL R24, R24, -INF , P6 ;  /* 0xff80000018187808 */ /* 0x000fe40003000000 */
[----:B------:R-:W-:Y:S02]  /*1a40*/  ISETP.GT.AND P6, PT, R18, 0x18, PT ;  /* 0x000000181200780c */ /* 0x000fe40003fc4270 */
[----:B------:R-:W-:Y:S02]  /*1a50*/  FSEL R14, R35, -INF , P1 ;  /* 0xff800000230e7808 */ /* 0x000fe40000800000 */
[----:B------:R-:W-:-:S02]  /*1a60*/  FMNMX.FTZ R3, R34, R3, !PT ;  /* 0x0000000322037209 */ /* 0x000fc40007810000 */
[----:B------:R-:W-:Y:S02]  /*1a70*/  FSEL R25, R25, -INF , P5 ;  /* 0xff80000019197808 */ /* 0x000fe40002800000 */
[----:B------:R-:W-:Y:S02]  /*1a80*/  ISETP.GT.AND P5, PT, R18, 0x19, PT ;  /* 0x000000191200780c */ /* 0x000fe40003fa4270 */
[----:B------:R-:W-:Y:S02]  /*1a90*/  FSEL R38, R38, -INF , P6 ;  /* 0xff80000026267808 */ /* 0x000fe40003000000 */
[----:B------:R-:W-:Y:S02]  /*1aa0*/  FMNMX.FTZ R3, R14, R3, !PT ;  /* 0x000000030e037209 */ /* 0x000fe40007810000 */
[----:B------:R-:W-:Y:S02]  /*1ab0*/  FSEL R28, R28, -INF , P4 ;  /* 0xff8000001c1c7808 */ /* 0x000fe40002000000 */
        /* <DEDUP_REMOVED lines=19> */
[----:B------:R-:W-:Y:S01]  /*1bf0*/  FSEL R20, R37, -INF , P5 ;  /* 0xff80000025147808 */ /* 0x000fe20002800000 */
[----:B------:R-:W-:Y:S01]  /*1c00*/  IMAD.MOV.U32 R37, RZ, RZ, R87 ;  /* 0x000000ffff257224 */ /* 0x000fe200078e0057 */
[----:B------:R-:W-:Y:S02]  /*1c10*/  ISETP.GT.AND P5, PT, R18, 0x31, PT ;  /* 0x000000311200780c */ /* 0x000fe40003fa4270 */
[----:B------:R-:W-:Y:S02]  /*1c20*/  FSEL R78, R50, -INF , P6 ;  /* 0xff800000324e7808 */ /* 0x000fe40003000000 */
[----:B------:R-:W-:Y:S02]  /*1c30*/  FMNMX.FTZ R3, R76, R3, !PT ;  /* 0x000000034c037209 */ /* 0x000fe40007810000 */
[----:B------:R-:W-:Y:S02]  /*1c40*/  FSEL R40, R40, -INF , P4 ;  /* 0xff80000028287808 */ /* 0x000fe40002000000 */
[----:B------:R-:W-:-:S02]  /*1c50*/  ISETP.GT.AND P4, PT, R18, 0x38, PT ;  /* 0x000000381200780c */ /* 0x000fc40003f84270 */
[----:B------:R-:W-:Y:S02]  /*1c60*/  FSEL R80, R51, -INF , P5 ;  /* 0xff80000033507808 */ /* 0x000fe40002800000 */
[----:B------:R-:W-:Y:S02]  /*1c70*/  FMNMX.FTZ R3, R78, R3, !PT ;  /* 0x000000034e037209 */ /* 0x000fe40007810000 */
[----:B------:R-:W-:Y:S01]  /*1c80*/  FSEL R46, R41, -INF , P3 ;  /* 0xff800000292e7808 */ /* 0x000fe20001800000 */
[----:B------:R-:W-:Y:S01]  /*1c90*/  IMAD.MOV.U32 R41, RZ, RZ, R87 ;  /* 0x000000ffff297224 */ /* 0x000fe200078e0057 */
[----:B------:R-:W-:Y:S02]  /*1ca0*/  ISETP.GT.AND P3, PT, R18, 0x39, PT ;  /* 0x000000391200780c */ /* 0x000fe40003f64270 */
[----:B------:R-:W-:Y:S02]  /*1cb0*/  FSEL R82, R54, -INF , P4 ;  /* 0xff80000036527808 */ /* 0x000fe40002000000 */
[----:B------:R-:W-:-:S02]  /*1cc0*/  FMNMX.FTZ R3, R80, R3, !PT ;  /* 0x0000000350037209 */ /* 0x000fc40007810000 */
[----:B------:R-:W-:Y:S02]  /*1cd0*/  FSEL R44, R44, -INF , P2 ;  /* 0xff8000002c2c7808 */ /* 0x000fe40001000000 */
[----:B------:R-:W-:Y:S02]  /*1ce0*/  ISETP.GT.AND P2, PT, R18, 0x40, PT ;  /* 0x000000401200780c */ /* 0x000fe40003f44270 */
[----:B------:R-:W-:Y:S02]  /*1cf0*/  FSEL R84, R55, -INF , P3 ;  /* 0xff80000037547808 */ /* 0x000fe40001800000 */
[----:B------:R-:W-:Y:S02]  /*1d00*/  FMNMX.FTZ R3, R82, R3, !PT ;  /* 0x0000000352037209 */ /* 0x000fe40007810000 */
[----:B------:R-:W-:Y:S01]  /*1d10*/  FSEL R50, R45, -INF , P1 ;  /* 0xff8000002d327808 */ /* 0x000fe20000800000 */
[----:B------:R-:W-:Y:S01]  /*1d20*/  IMAD.MOV.U32 R45, RZ, RZ, R87 ;  /* 0x000000ffff2d7224 */ /* 0x000fe200078e0057 */
        /* <DEDUP_REMOVED lines=31> */
[----:B------:R-:W-:Y:S02]  /*1f20*/  FMNMX.FTZ R3, R70, R3, !PT ;  /* 0x0000000346037209 */ /* 0x000fe40007810000 */
[----:B------:R-:W-:Y:S02]  /*1f30*/  FSEL R60, R60, -INF , P6 ;  /* 0xff8000003c3c7808 */ /* 0x000fe40003000000 */
[----:B------:R-:W-:-:S02]  /*1f40*/  FMNMX.FTZ R9, R96, R3, !PT ;  /* 0x0000000360097209 */ /* 0x000fc40007810000 */
[----:B------:R-:W-:Y:S01]  /*1f50*/  MOV R3, UR4 ;  /* 0x0000000400037c02 */ /* 0x000fe20008000f00 */
[----:B------:R-:W-:Y:S01]  /*1f60*/  UIADD3 UR4, UR37, 0x2a840, URZ ;  /* 0x0002a84025047890 */ /* 0x000fe2000fffe03f */
[----:B------:R-:W-:Y:S01]  /*1f70*/  FSEL R64, R64, -INF , P4 ;  /* 0xff80000040407808 */ /* 0x000fe20002000000 */
[----:B------:R-:W0:Y:S01]  /*1f80*/  SHFL.BFLY PT, R4, R9, 0x2, 0x1f ;  /* 0x0c401f0009047f89 */ /* 0x000e2200000e0000 */
[----:B------:R-:W-:Y:S01]  /*1f90*/  FSEL R18, R65, -INF , P3 ;  /* 0xff80000041127808 */ /* 0x000fe20001800000 */
[----:B------:R-:W-:Y:S01]  /*1fa0*/  UPRMT UR4, UR57, 0x654, UR4 ;  /* 0x0000065439047896 */ /* 0x000fe20008000004 */
[----:B------:R-:W-:Y:S01]  /*1fb0*/  FSEL R68, R68, -INF , P2 ;  /* 0xff80000044447808 */ /* 0x000fe20001000000 */
[----:B------:R-:W-:Y:S01]  /*1fc0*/  IMAD.MOV.U32 R65, RZ, RZ, R87 ;  /* 0x000000ffff417224 */ /* 0x000fe200078e0057 */
[-C--:B------:R-:W-:Y:S02]  /*1fd0*/  MOV R71, R87.reuse ;  /* 0x0000005700477202 */ /* 0x080fe40000000f00 */
[----:B------:R-:W-:-:S02]  /*1fe0*/  MOV R67, R87 ;  /* 0x0000005700437202 */ /* 0x000fc40000000f00 */
[-C--:B------:R-:W-:Y:S02]  /*1ff0*/  MOV R63, R87.reuse ;  /* 0x00000057003f7202 */ /* 0x080fe40000000f00 */
[----:B------:R-:W-:Y:S01]  /*2000*/  SYNCS.ARRIVE.TRANS64.RED.A1T0 RZ, [UR4], RZ ;  /* 0x000000ffffff79a7 */ /* 0x000fe20008100404 */
[-C--:B------:R-:W-:Y:S02]  /*2010*/  MOV R59, R87.reuse ;  /* 0x00000057003b7202 */ /* 0x080fe40000000f00 */
[-C--:B------:R-:W-:Y:S02]  /*2020*/  MOV R55, R87.reuse ;  /* 0x0000005700377202 */ /* 0x080fe40000000f00 */
[-C--:B------:R-:W-:Y:S02]  /*2030*/  MOV R51, R87.reuse ;  /* 0x0000005700337202 */ /* 0x080fe40000000f00 */
[-C--:B------:R-:W-:Y:S02]  /*2040*/  MOV R47, R87.reuse ;  /* 0x00000057002f7202 */ /* 0x080fe40000000f00 */
[----:B------:R-:W-:-:S02]  /*2050*/  MOV R43, R87 ;  /* 0x00000057002b7202 */ /* 0x000fc40000000f00 */
[-C--:B------:R-:W-:Y:S02]  /*2060*/  MOV R39, R87.reuse ;  /* 0x0000005700277202 */ /* 0x080fe40000000f00 */
[----:B0-----:R-:W-:Y:S02]  /*2070*/  FMNMX.FTZ R11, R9, R4, !PT ;  /* 0x00000004090b7209 */ /* 0x001fe40007810000 */
[----:B------:R-:W-:-:S03]  /*2080*/  MOV R35, R87 ;  /* 0x0000005700237202 */ /* 0x000fc60000000f00 */
[----:B------:R-:W0:Y:S02]  /*2090*/  SHFL.BFLY PT, R4, R11, 0x1, 0x1f ;  /* 0x0c201f000b047f89 */ /* 0x000e2400000e0000 */
[----:B0-----:R-:W-:-:S04]  /*20a0*/  FMNMX.FTZ R4, R11, R4, !PT ;  /* 0x000000040b047209 */ /* 0x001fc80007810000 */
[C---:B------:R-:W-:Y:S01]  /*20b0*/  FSETP.NEU.FTZ.AND P0, PT, R4.reuse, -INF , PT ;  /* 0xff8000000400780b */ /* 0x040fe20003f1d000 */
[----:B------:R-:W-:-:S05]  /*20c0*/  FMUL.FTZ R5, R4, R3 ;  /* 0x0000000304057220 */ /* 0x000fca0000410000 */
[----:B------:R-:W-:Y:S02]  /*20d0*/  FSEL R13, R5, RZ, P0 ;  /* 0x000000ff050d7208 */ /* 0x000fe40000000000 */
[----:B------:R-:W-:Y:S02]  /*20e0*/  FMNMX.FTZ R5, R24, R25, !PT ;  /* 0x0000001918057209 */ /* 0x000fe40007810000 */
[----:B------:R-:W-:Y:S01]  /*20f0*/  ISETP.NE.AND P0, PT, R15, RZ, PT ;  /* 0x000000ff0f00720c */ /* 0x000fe20003f05270 */
[--C-:B------:R-:W-:Y:S01]  /*2100*/  FFMA.FTZ R9, R14, R3, -R13.reuse ;  /* 0x000000030e097223 */ /* 0x100fe2000001080d */
[----:B------:R-:W-:Y:S01]  /*2110*/  FMNMX.FTZ R5, R28, R5, !PT ;  /* 0x000000051c057209 */ /* 0x000fe20007810000 */
[-CC-:B------:R-:W-:Y:S01]  /*2120*/  FFMA.FTZ R22, R22, R3.reuse, -R13.reuse ;  /* 0x0000000316167223 */ /* 0x180fe2000001080d */
[----:B------:R-:W-:Y:S01]  /*2130*/  FSEL R14, R61, -INF , P5 ;  /* 0xff8000003d0e7808 */ /* 0x000fe20002800000 */
[--C-:B------:R-:W-:Y:S01]  /*2140*/  FFMA.FTZ R10, R10, R3, -R13.reuse ;  /* 0x000000030a0a7223 */ /* 0x100fe2000001080d */
[----:B------:R-:W-:Y:S01]  /*2150*/  FMNMX.FTZ R5, R8, R5, !PT ;  /* 0x0000000508057209 */ /* 0x000fe20007810000 */
[----:B------:R0:W-:Y:S01]  /*2160*/  MUFU.EX2 R143, R22 ;  /* 0x00000016008f7308 */ /* 0x0001e20000000800 */
[-CC-:B------:R-:W-:Y:S01]  /*2170*/  FFMA.FTZ R26, R26, R3.reuse, -R13.reuse ;  /* 0x000000031a1a7223 */ /* 0x180fe2000001080d */
[--C-:B------:R-:W-:Y:S01]  /*2180*/  FFMA.FTZ R27, R27, R3, -R13.reuse ;  /* 0x000000031b1b7223 */ /* 0x100fe2000001080d */
[----:B------:R-:W-:Y:S01]  /*2190*/  FMNMX.FTZ R5, R32, R5, !PT ;  /* 0x0000000520057209 */ /* 0x000fe20007810000 */
[-CC-:B------:R-:W-:Y:S01]  /*21a0*/  FFMA.FTZ R30, R30, R3.reuse, -R13.reuse ;  /* 0x000000031e1e7223 */ /* 0x180fe2000001080d */
[-CC-:B------:R-:W-:Y:S01]  /*21b0*/  FFMA.FTZ R34, R34, R3.reuse, -R13.reuse ;  /* 0x0000000322227223 */ /* 0x180fe2000001080d */
[--C-:B------:R-:W-:Y:S01]  /*21c0*/  FFMA.FTZ R38, R38, R3, -R13.reuse ;  /* 0x0000000326267223 */ /* 0x100fe2000001080d */
[----:B------:R-:W-:Y:S01]  /*21d0*/  FMNMX.FTZ R5, R12, R5, !PT ;  /* 0x000000050c057209 */ /* 0x000fe20007810000 */
[----:B------:R-:W-:Y:S01]  /*21e0*/  MUFU.EX2 R139, R10 ;  /* 0x0000000a008b7308 */ /* 0x000fe20000000800 */
[----:B0-----:R-:W-:Y:S01]  /*21f0*/  FSEL R22, R69, -INF , P1 ;  /* 0xff80000045167808 */ /* 0x001fe20000800000 */
[--C-:B------:R-:W-:Y:S01]  /*2200*/  FFMA.FTZ R42, R42, R3, -R13.reuse ;  /* 0x000000032a2a7223 */ /* 0x100fe2000001080d */
[----:B------:R-:W-:Y:S01]  /*2210*/  FMNMX.FTZ R5, R36, R5, !PT ;  /* 0x0000000524057209 */ /* 0x000fe20007810000 */
[-CC-:B------:R-:W-:Y:S01]  /*2220*/  FFMA.FTZ R72, R72, R3.reuse, -R13.reuse ;  /* 0x0000000348487223 */ /* 0x180fe2000001080d */
[-CC-:B------:R-:W-:Y:S01]  /*2230*/  FFMA.FTZ R74, R74, R3.reuse, -R13.reuse ;  /* 0x000000034a4a7223 */ /* 0x180fe2000001080d */
[--C-:B------:R-:W-:Y:S01]  /*2240*/  FFMA.FTZ R76, R76, R3, -R13.reuse ;  /* 0x000000034c4c7223 */ /* 0x100fe2000001080d */
[----:B------:R-:W-:Y:S01]  /*2250*/  FMNMX.FTZ R5, R20, R5, !PT ;  /* 0x0000000514057209 */ /* 0x000fe20007810000 */
[----:B------:R-:W-:Y:S01]  /*2260*/  MUFU.EX2 R141, R9 ;  /* 0x00000009008d7308 */ /* 0x000fe20000000800 */
        /* <DEDUP_REMOVED lines=15> */
[----:B------:R-:W0:Y:S01]  /*2360*/  MUFU.EX2 R137, R27 ;  /* 0x0000001b00897308 */ /* 0x000e220000000800 */
[-CC-:B------:R-:W-:Y:S01]  /*2370*/  FFMA.FTZ R70, R70, R3.reuse, -R13.reuse ;  /* 0x0000000346467223 */ /* 0x180fe2000001080d */
[----:B------:R-:W-:Y:S01]  /*2380*/  FFMA.FTZ R13, R96, R3, -R13 ;  /* 0x00000003600d7223 */ /* 0x000fe2000001080d */
[----:B------:R-:W-:Y:S01]  /*2390*/  FMNMX.FTZ R5, R48, R5, !PT ;  /* 0x0000000530057209 */ /* 0x000fe20007810000 */
[----:B------:R-:W-:-:S02]  /*23a0*/  IMAD.MOV.U32 R69, RZ, RZ, R87 ;  /* 0x000000ffff457224 */ /* 0x000fc400078e0057 */
[----:B------:R-:W-:Y:S01]  /*23b0*/  IMAD.MOV.U32 R61, RZ, RZ, R87 ;  /* 0x000000ffff3d7224 */ /* 0x000fe200078e0057 */
[----:B------:R-:W-:Y:S01]  /*23c0*/  FMNMX.FTZ R5, R54, R5, !PT ;  /* 0x0000000536057209 */ /* 0x000fe20007810000 */
[----:B------:R-:W-:Y:S03]  /*23d0*/  MUFU.EX2 R30, R30 ;  /* 0x0000001e001e7308 */ /* 0x000fe60000000800 */
[----:B------:R-:W-:-:S04]  /*23e0*/  FMNMX.FTZ R5, R52, R5, !PT ;  /* 0x0000000534057209 */ /* 0x000fc80007810000 */
[----:B------:R-:W-:Y:S01]  /*23f0*/  FMNMX.FTZ R5, R58, R5, !PT ;  /* 0x000000053a057209 */ /* 0x000fe20007810000 */
[----:B------:R-:W-:Y:S01]  /*2400*/  MUFU.EX2 R34, R34 ;  /* 0x0000002200227308 */ /* 0x000fe20000000800 */
[----:B0-----:R-:W-:Y:S01]  /*2410*/  FADD.FTZ R21, R26, R137 ;  /* 0x000000891a157221 */ /* 0x001fe20000010000 */
[----:B------:R-:W-:Y:S01]  /*2420*/  F2FP.F16.F32.PACK_AB R137, R137, R26 ;  /* 0x0000001a8989723e */ /* 0x000fe200000000ff */
[----:B------:R-:W-:Y:S01]  /*2430*/  IMAD.MOV.U32 R26, RZ, RZ, R87 ;  /* 0x000000ffff1a7224 */ /* 0x000fe200078e0057 */
[----:B------:R-:W-:-:S04]  /*2440*/  FMNMX.FTZ R5, R56, R5, !PT ;  /* 0x0000000538057209 */ /* 0x000fc80007810000 */
[----:B------:R-:W-:Y:S01]  /*2450*/  FMNMX.FTZ R5, R62, R5, !PT ;  /* 0x000000053e057209 */ /* 0x000fe20007810000 */
[----:B------:R-:W-:Y:S03]  /*2460*/  MUFU.EX2 R38, R38 ;  /* 0x0000002600267308 */ /* 0x000fe60000000800 */
[----:B------:R-:W-:-:S04]  /*2470*/  FMNMX.FTZ R5, R60, R5, !PT ;  /* 0x000000053c057209 */ /* 0x000fc80007810000 */
[----:B------:R-:W-:Y:S01]  /*2480*/  FMNMX.FTZ R5, R14, R5, !PT ;  /* 0x000000050e057209 */ /* 0x000fe20007810000 */
[----:B------:R-:W-:Y:S03]  /*2490*/  MUFU.EX2 R42, R42 ;  /* 0x0000002a002a7308 */ /* 0x000fe60000000800 */
[----:B------:R-:W-:-:S04]  /*24a0*/  FMNMX.FTZ R5, R64, R5, !PT ;  /* 0x0000000540057209 */ /* 0x000fc80007810000 */
[----:B------:R-:W-:Y:S01]  /*24b0*/  FMNMX.FTZ R5, R18, R5, !PT ;  /* 0x0000000512057209 */ /* 0x000fe20007810000 */
[----:B------:R0:W-:Y:S03]  /*24c0*/  MUFU.EX2 R145, R72 ;  /* 0x0000004800917308 */ /* 0x0001e60000000800 */
[----:B------:R-:W-:-:S04]  /*24d0*/  FMNMX.FTZ R5, R68, R5, !PT ;  /* 0x0000000544057209 */ /* 0x000fc80007810000 */
[----:B------:R-:W-:Y:S01]  /*24e0*/  FMNMX.FTZ R5, R22, R5, !PT ;  /* 0x0000000516057209 */ /* 0x000fe20007810000 */
[----:B------:R-:W-:Y:S01]  /*24f0*/  MUFU.EX2 R74, R74 ;  /* 0x0000004a004a7308 */ /* 0x000fe20000000800 */
[----:B0-----:R-:W-:-:S03]  /*2500*/  IMAD.MOV.U32 R72, RZ, RZ, R87 ;  /* 0x000000ffff487224 */ /* 0x001fc600078e0057 */
[----:B------:R-:W0:Y:S04]  /*2510*/  SHFL.BFLY PT, R10, R5, 0x2, 0x1f ;  /* 0x0c401f00050a7f89 */ /* 0x000e2800000e0000 */
[----:B------:R-:W-:Y:S08]  /*2520*/  MUFU.EX2 R159, R13 ;  /* 0x0000000d009f7308 */ /* 0x000ff00000000800 */
[----:B------:R1:W-:Y:S08]  /*2530*/  MUFU.EX2 R147, R76 ;  /* 0x0000004c00937308 */ /* 0x0003f00000000800 */
[----:B------:R-:W-:Y:S01]  /*2540*/  MUFU.EX2 R78, R78 ;  /* 0x0000004e004e7308 */ /* 0x000fe20000000800 */
[----:B-1----:R-:W-:Y:S01]  /*2550*/  IMAD.MOV.U32 R76, RZ, RZ, R87 ;  /* 0x000000ffff4c7224 */ /* 0x002fe200078e0057 */
[----:B0-----:R-:W-:-:S06]  /*2560*/  FMNMX.FTZ R9, R5, R10, !PT ;  /* 0x0000000a05097209 */ /* 0x001fcc0007810000 */
[----:B------:R0:W-:Y:S01]  /*2570*/  MUFU.EX2 R149, R80 ;  /* 0x0000005000957308 */ /* 0x0001e20000000800 */
[----:B------:R-:W1:Y:S07]  /*2580*/  SHFL.BFLY PT, R10, R9, 0x1, 0x1f ;  /* 0x0c201f00090a7f89 */ /* 0x000e6e00000e0000 */
[----:B------:R-:W-:Y:S01]  /*2590*/  MUFU.EX2 R82, R82 ;  /* 0x0000005200527308 */ /* 0x000fe20000000800 */
[----:B0-----:R-:W-:-:S07]  /*25a0*/  IMAD.MOV.U32 R80, RZ, RZ, R87 ;  /* 0x000000ffff507224 */ /* 0x001fce00078e0057 */
[----:B------:R0:W-:Y:S08]  /*25b0*/  MUFU.EX2 R151, R84 ;  /* 0x0000005400977308 */ /* 0x0001f00000000800 */
[----:B------:R-:W-:Y:S01]  /*25c0*/  MUFU.EX2 R86, R86 ;  /* 0x0000005600567308 */ /* 0x000fe20000000800 */
[----:B-1----:R-:W-:Y:S01]  /*25d0*/  FMNMX.FTZ R10, R9, R10, !PT ;  /* 0x0000000a090a7209 */ /* 0x002fe20007810000 */
[----:B0-----:R-:W-:-:S03]  /*25e0*/  IMAD.MOV.U32 R84, RZ, RZ, R87 ;  /* 0x000000ffff547224 */ /* 0x001fc600078e0057 */
[C---:B------:R-:W-:Y:S01]  /*25f0*/  FSETP.NEU.FTZ.AND P1, PT, R10.reuse, -INF , PT ;  /* 0xff8000000a00780b */ /* 0x040fe20003f3d000 */
[----:B------:R-:W-:Y:S02]  /*2600*/  FMUL.FTZ R5, R10, R3 ;  /* 0x000000030a057220 */ /* 0x000fe40000410000 */
[----:B------:R-:W-:Y:S03]  /*2610*/  MUFU.EX2 R153, R88 ;  /* 0x0000005800997308 */ /* 0x000fe60000000800 */
[----:B------:R-:W-:-:S05]  /*2620*/  FSEL R5, R5, RZ, P1 ;  /* 0x000000ff05057208 */ /* 0x000fca0000800000 */
[-CC-:B------:R-:W-:Y:S01]  /*2630*/  FFMA.FTZ R24, R24, R3.reuse, -R5.reuse ;  /* 0x0000000318187223 */ /* 0x180fe20000010805 */
[-CC-:B------:R-:W-:Y:S01]  /*2640*/  FFMA.FTZ R25, R25, R3.reuse, -R5.reuse ;  /* 0x0000000319197223 */ /* 0x180fe20000010805 */
[-CC-:B------:R-:W-:Y:S01]  /*2650*/  FFMA.FTZ R28, R28, R3.reuse, -R5.reuse ;  /* 0x000000031c1c7223 */ /* 0x180fe20000010805 */
[-CC-:B------:R-:W-:Y:S01]  /*2660*/  FFMA.FTZ R8, R8, R3.reuse, -R5.reuse ;  /* 0x0000000308087223 */ /* 0x180fe20000010805 */
[-CC-:B------:R-:W-:Y:S01]  /*2670*/  FFMA.FTZ R32, R32, R3.reuse, -R5.reuse ;  /* 0x0000000320207223 */ /* 0x180fe20000010805 */
[-CC-:B------:R-:W-:Y:S01]  /*2680*/  FFMA.FTZ R12, R12, R3.reuse, -R5.reuse ;  /* 0x000000030c0c7223 */ /* 0x180fe20000010805 */
[----:B------:R-:W-:Y:S01]  /*2690*/  MUFU.EX2 R24, R24 ;  /* 0x0000001800187308 */ /* 0x000fe20000000800 */
[-CC-:B------:R-:W-:Y:S01]  /*26a0*/  FFMA.FTZ R36, R36, R3.reuse, -R5.reuse ;  /* 0x0000000324247223 */ /* 0x180fe20000010805 */
[-CC-:B------:R-:W-:Y:S01]  /*26b0*/  FFMA.FTZ R20, R20, R3.reuse, -R5.reuse ;  /* 0x0000000314147223 */ /* 0x180fe20000010805 */
[-CC-:B------:R-:W-:Y:S01]  /*26c0*/  FFMA.FTZ R40, R40, R3.reuse, -R5.reuse ;  /* 0x0000000328287223 */ /* 0x180fe20000010805 */
[-CC-:B------:R-:W-:Y:S01]  /*26d0*/  FFMA.FTZ R46, R46, R3.reuse, -R5.reuse ;  /* 0x000000032e2e7223 */ /* 0x180fe20000010805 */
[-CC-:B------:R-:W-:Y:S01]  /*26e0*/  FFMA.FTZ R44, R44, R3.reuse, -R5.reuse ;  /* 0x000000032c2c7223 */ /* 0x180fe20000010805 */
[-CC-:B------:R-:W-:Y:S01]  /*26f0*/  FFMA.FTZ R50, R50, R3.reuse, -R5.reuse ;  /* 0x0000000332327223 */ /* 0x180fe20000010805 */
[-CC-:B------:R-:W-:Y:S01]  /*2700*/  FFMA.FTZ R48, R48, R3.reuse, -R5.reuse ;  /* 0x0000000330307223 */ /* 0x180fe20000010805 */
[----:B------:R-:W0:Y:S01]  /*2710*/  MUFU.EX2 R25, R25 ;  /* 0x0000001900197308 */ /* 0x000e220000000800 */
[-CC-:B------:R-:W-:Y:S01]  /*2720*/  FFMA.FTZ R54, R54, R3.reuse, -R5.reuse ;  /* 0x0000000336367223 */ /* 0x180fe20000010805 */
        /* <DEDUP_REMOVED lines=10> */
[----:B------:R-:W-:-:S04]  /*27d0*/  FFMA.FTZ R22, R22, R3, -R5 ;  /* 0x0000000316167223 */ /* 0x000fc80000010805 */
[----:B------:R1:W2:Y:S01]  /*27e0*/  MUFU.EX2 R9, R8 ;  /* 0x0000000800097308 */ /* 0x0002a20000000800 */
[----:B0-----:R-:W-:-:S07]  /*27f0*/  F2FP.F16.F32.PACK_AB R136, R25, R24 ;  /* 0x000000181988723e */ /* 0x001fce00000000ff */
[----:B------:R-:W0:Y:S01]  /*2800*/  MUFU.EX2 R32, R32 ;  /* 0x0000002000207308 */ /* 0x000e220000000800 */
[----:B-1----:R-:W-:-:S04]  /*2810*/  FADD.FTZ R8, R30, R21 ;  /* 0x000000151e087221 */ /* 0x002fc80000010000 */
[C---:B------:R-:W-:Y:S01]  /*2820*/  FADD.FTZ R23, R139.reuse, R8 ;  /* 0x000000088b177221 */ /* 0x040fe20000010000 */
[----:B------:R-:W-:Y:S01]  /*2830*/  F2FP.F16.F32.PACK_AB R139, R139, R30 ;  /* 0x0000001e8b8b723e */ /* 0x000fe200000000ff */
[----:B------:R-:W-:Y:S01]  /*2840*/  IMAD.MOV.U32 R30, RZ, RZ, R87 ;  /* 0x000000ffff1e7224 */ /* 0x000fe200078e0057 */
[----:B------:R1:W3:Y:S01]  /*2850*/  MUFU.EX2 R11, R12 ;  /* 0x0000000c000b7308 */ /* 0x0002e20000000800 */
[----:B------:R-:W-:Y:S01]  /*2860*/  FADD.FTZ R8, R34, R23 ;  /* 0x0000001722087221 */ /* 0x000fe20000010000 */
[----:B------:R-:W-:Y:S01]  /*2870*/  FADD.FTZ R23, R24, R25 ;  /* 0x0000001918177221 */ /* 0x000fe20000010000 */
[----:B--2---:R-:W-:Y:S01]  /*2880*/  F2FP.F16.F32.PACK_AB R138, R9, R28 ;  /* 0x0000001c098a723e */ /* 0x004fe200000000ff */
[----:B------:R-:W-:Y:S02]  /*2890*/  IMAD.MOV.U32 R25, RZ, RZ, R87 ;  /* 0x000000ffff197224 */ /* 0x000fe400078e0057 */
[C---:B------:R-:W-:Y:S01]  /*28a0*/  FADD.FTZ R27, R141.reuse, R8 ;  /* 0x000000088d1b7221 */ /* 0x040fe20000010000 */
[----:B------:R-:W-:Y:S01]  /*28b0*/  FADD.FTZ R8, R28, R23 ;  /* 0x000000171c087221 */ /* 0x000fe20000010000 */
[----:B------:R-:W-:Y:S01]  /*28c0*/  F2FP.F16.F32.PACK_AB R141, R141, R34 ;  /* 0x000000228d8d723e */ /* 0x000fe200000000ff */
[----:B------:R-:W2:Y:S01]  /*28d0*/  MUFU.EX2 R36, R36 ;  /* 0x0000002400247308 */ /* 0x000ea20000000800 */
[----:B-1----:R-:W-:Y:S01]  /*28e0*/  FADD.FTZ R12, R38, R27 ;  /* 0x0000001b260c7221 */ /* 0x002fe20000010000 */
[----:B------:R-:W-:Y:S01]  /*28f0*/  FADD.FTZ R27, R9, R8 ;  /* 0x00000008091b7221 */ /* 0x000fe20000010000 */
[----:B------:R-:W-:-:S02]  /*2900*/  IMAD.MOV.U32 R34, RZ, RZ, R87 ;  /* 0x000000ffff227224 */ /* 0x000fc400078e0057 */
[C---:B------:R-:W-:Y:S01]  /*2910*/  FADD.FTZ R29, R143.reuse, R12 ;  /* 0x0000000c8f1d7221 */ /* 0x040fe20000010000 */
[----:B0-----:R-:W-:Y:S01]  /*2920*/  FADD.FTZ R8, R32, R27 ;  /* 0x0000001b20087221 */ /* 0x001fe20000010000 */
[----:B------:R-:W-:Y:S01]  /*2930*/  F2FP.F16.F32.PACK_AB R143, R143, R38 ;  /* 0x000000268f8f723e */ /* 0x000fe200000000ff */
[----:B------:R-:W0:Y:S01]  /*2940*/  MUFU.EX2 R13, R20 ;  /* 0x00000014000d7308 */ /* 0x000e220000000800 */
[----:B------:R-:W-:Y:S01]  /*2950*/  FADD.FTZ R12, R42, R29 ;  /* 0x0000001d2a0c7221 */ /* 0x000fe20000010000 */
[C---:B---3--:R-:W-:Y:S01]  /*2960*/  FADD.FTZ R27, R11.reuse, R8 ;  /* 0x000000080b1b7221 */ /* 0x048fe20000010000 */
[----:B------:R-:W-:Y:S01]  /*2970*/  F2FP.F16.F32.PACK_AB R140, R11, R32 ;  /* 0x000000200b8c723e */ /* 0x000fe200000000ff */
[----:B------:R-:W-:Y:S02]  /*2980*/  IMAD.MOV.U32 R11, RZ, RZ, 0x3f800000 ;  /* 0x3f800000ff0b7424 */ /* 0x000fe400078e00ff */
[C---:B------:R-:W-:Y:S01]  /*2990*/  FADD.FTZ R29, R145.reuse, R12 ;  /* 0x0000000c911d7221 */ /* 0x040fe20000010000 */
[----:B------:R-:W-:Y:S01]  /*29a0*/  F2FP.F16.F32.PACK_AB R145, R145, R42 ;  /* 0x0000002a9191723e */ /* 0x000fe200000000ff */
[----:B------:R-:W-:Y:S01]  /*29b0*/  IMAD.MOV.U32 R42, RZ, RZ, R87 ;  /* 0x000000ffff2a7224 */ /* 0x000fe200078e0057 */
[----:B------:R-:W1:Y:S01]  /*29c0*/  MUFU.EX2 R40, R40 ;  /* 0x0000002800287308 */ /* 0x000e620000000800 */
[----:B--2---:R-:W-:Y:S01]  /*29d0*/  FADD.FTZ R8, R36, R27 ;  /* 0x0000001b24087221 */ /* 0x004fe20000010000 */
[----:B------:R-:W-:Y:S01]  /*29e0*/  FADD.FTZ R12, R74, R29 ;  /* 0x0000001d4a0c7221 */ /* 0x000fe20000010000 */
[----:B------:R-:W-:-:S02]  /*29f0*/  IMAD.MOV.U32 R38, RZ, RZ, R87 ;  /* 0x000000ffff267224 */ /* 0x000fc400078e0057 */
[----:B------:R-:W-:Y:S02]  /*2a00*/  IMAD.MOV.U32 R32, RZ, RZ, R87 ;  /* 0x000000ffff207224 */ /* 0x000fe400078e0057 */
[C---:B------:R-:W-:Y:S01]  /*2a10*/  FADD.FTZ R31, R147.reuse, R12 ;  /* 0x0000000c931f7221 */ /* 0x040fe20000010000 */
[----:B------:R-:W-:Y:S01]  /*2a20*/  F2FP.F16.F32.PACK_AB R147, R147, R74 ;  /* 0x0000004a9393723e */ /* 0x000fe200000000ff */
[----:B------:R-:W2:Y:S01]  /*2a30*/  MUFU.EX2 R15, R46 ;  /* 0x0000002e000f7308 */ /* 0x000ea20000000800 */
[C---:B0-----:R-:W-:Y:S01]  /*2a40*/  FADD.FTZ R29, R13.reuse, R8 ;  /* 0x000000080d1d7221 */ /* 0x041fe20000010000 */
[----:B------:R-:W-:Y:S01]  /*2a50*/  FADD.FTZ R12, R78, R31 ;  /* 0x0000001f4e0c7221 */ /* 0x000fe20000010000 */
[----:B------:R-:W-:Y:S01]  /*2a60*/  F2FP.F16.F32.PACK_AB R142, R13, R36 ;  /* 0x000000240d8e723e */ /* 0x000fe200000000ff */
[----:B------:R-:W-:Y:S02]  /*2a70*/  VIADD R13, R17, 0xfffffffe ;  /* 0xfffffffe110d7836 */ /* 0x000fe40000000000 */
[C---:B------:R-:W-:Y:S01]  /*2a80*/  FADD.FTZ R31, R149.reuse, R12 ;  /* 0x0000000c951f7221 */ /* 0x040fe20000010000 */
[----:B------:R-:W-:Y:S01]  /*2a90*/  F2FP.F16.F32.PACK_AB R149, R149, R78 ;  /* 0x0000004e9595723e */ /* 0x000fe200000000ff */
[----:B------:R-:W0:Y:S01]  /*2aa0*/  MUFU.EX2 R44, R44 ;  /* 0x0000002c002c7308 */ /* 0x000e220000000800 */
[----:B-1----:R-:W-:Y:S01]  /*2ab0*/  FADD.FTZ R8, R40, R29 ;  /* 0x0000001d28087221 */ /* 0x002fe20000010000 */
[----:B------:R-:W-:Y:S01]  /*2ac0*/  FADD.FTZ R12, R82, R31 ;  /* 0x0000001f520c7221 */ /* 0x000fe20000010000 */
[----:B------:R-:W-:Y:S01]  /*2ad0*/  ISETP.GE.AND P1, PT, R13, R16, PT ;  /* 0x000000100d00720c */ /* 0x000fe20003f26270 */
[----:B------:R-:W-:-:S02]  /*2ae0*/  IMAD.MOV.U32 R78, RZ, RZ, R87 ;  /* 0x000000ffff4e7224 */ /* 0x000fc400078e0057 */
[C---:B------:R-:W-:Y:S01]  /*2af0*/  FADD.FTZ R33, R151.reuse, R12 ;  /* 0x0000000c97217221 */ /* 0x040fe20000010000 */
[----:B------:R-:W-:Y:S01]  /*2b00*/  F2FP.F16.F32.PACK_AB R151, R151, R82 ;  /* 0x000000529797723e */ /* 0x000fe200000000ff */
[----:B------:R1:W3:Y:S01]  /*2b10*/  MUFU.EX2 R19, R50 ;  /* 0x0000003200137308 */ /* 0x0002e20000000800 */
[C---:B--2---:R-:W-:Y:S01]  /*2b20*/  FADD.FTZ R29, R15.reuse, R8 ;  /* 0x000000080f1d7221 */ /* 0x044fe20000010000 */
[----:B------:R-:W-:Y:S01]  /*2b30*/  FADD.FTZ R12, R86, R33 ;  /* 0x00000021560c7221 */ /* 0x000fe20000010000 */
[----:B------:R-:W-:Y:S01]  /*2b40*/  F2FP.F16.F32.PACK_AB R144, R15, R40 ;  /* 0x000000280f90723e */ /* 0x000fe200000000ff */
[--C-:B------:R-:W-:Y:S02]  /*2b50*/  IMAD.MOV.U32 R82, RZ, RZ, R87.reuse ;  /* 0x000000ffff527224 */ /* 0x100fe400078e0057 */
[----:B------:R-:W-:Y:S02]  /*2b60*/  IMAD.MOV.U32 R74, RZ, RZ, R87 ;  /* 0x000000ffff4a7224 */ /* 0x000fe400078e0057 */
[----:B------:R-:W2:Y:S01]  /*2b70*/  MUFU.EX2 R48, R48 ;  /* 0x0000003000307308 */ /* 0x000ea20000000800 */
[----:B0-----:R-:W-:Y:S01]  /*2b80*/  FADD.FTZ R8, R44, R29 ;  /* 0x0000001d2c087221 */ /* 0x001fe20000010000 */
[----:B-1----:R-:W-:-:S02]  /*2b90*/  IMAD.MOV.U32 R50, RZ, RZ, R87 ;  /* 0x000000ffff327224 */ /* 0x002fc400078e0057 */
[--C-:B------:R-:W-:Y:S02]  /*2ba0*/  IMAD.MOV.U32 R46, RZ, RZ, R87.reuse ;  /* 0x000000ffff2e7224 */ /* 0x100fe400078e0057 */
[--C-:B------:R-:W-:Y:S02]  /*2bb0*/  IMAD.MOV.U32 R40, RZ, RZ, R87.reuse ;  /* 0x000000ffff287224 */ /* 0x100fe400078e0057 */
[----:B------:R0:W1:Y:S01]  /*2bc0*/  MUFU.EX2 R21, R54 ;  /* 0x0000003600157308 */ /* 0x0000620000000800 */
[C---:B---3--:R-:W-:Y:S01]  /*2bd0*/  FADD.FTZ R31, R19.reuse, R8 ;  /* 0x00000008131f7221 */ /* 0x048fe20000010000 */
[----:B------:R-:W-:Y:S01]  /*2be0*/  F2FP.F16.F32.PACK_AB R146, R19, R44 ;  /* 0x0000002c1392723e */ /* 0x000fe200000000ff */
[--C-:B------:R-:W-:Y:S02]  /*2bf0*/  IMAD.MOV.U32 R44, RZ, RZ, R87.reuse ;  /* 0x000000ffff2c7224 */ /* 0x100fe400078e0057 */
[--C-:B------:R-:W-:Y:S02]  /*2c00*/  IMAD.MOV.U32 R36, RZ, RZ, R87.reuse ;  /* 0x000000ffff247224 */ /* 0x100fe400078e0057 */
[----:B------:R-:W-:Y:S01]  /*2c10*/  IMAD.MOV.U32 R28, RZ, RZ, R87 ;  /* 0x000000ffff1c7224 */ /* 0x000fe200078e0057 */
[----:B------:R-:W3:Y:S01]  /*2c20*/  MUFU.EX2 R52, R52 ;  /* 0x0000003400347308 */ /* 0x000ee20000000800 */
[----:B--2---:R-:W-:Y:S01]  /*2c30*/  FADD.FTZ R8, R48, R31 ;  /* 0x0000001f30087221 */ /* 0x004fe20000010000 */
[C---:B------:R-:W-:Y:S01]  /*2c40*/  FADD.FTZ R31, R153.reuse, R12 ;  /* 0x0000000c991f7221 */ /* 0x040fe20000010000 */
[----:B------:R-:W-:Y:S01]  /*2c50*/  F2FP.F16.F32.PACK_AB R153, R153, R86 ;  /* 0x000000569999723e */ /* 0x000fe200000000ff */
[----:B------:R-:W-:-:S02]  /*2c60*/  IMAD.MOV.U32 R86, RZ, RZ, R87 ;  /* 0x000000ffff567224 */ /* 0x000fc400078e0057 */
[--C-:B0-----:R-:W-:Y:S02]  /*2c70*/  IMAD.MOV.U32 R54, RZ, RZ, R87.reuse ;  /* 0x000000ffff367224 */ /* 0x101fe400078e0057 */
[----:B------:R-:W0:Y:S01]  /*2c80*/  MUFU.EX2 R90, R90 ;  /* 0x0000005a005a7308 */ /* 0x000e220000000800 */
[C---:B-1----:R-:W-:Y:S01]  /*2c90*/  FADD.FTZ R5, R21.reuse, R8 ;  /* 0x0000000815057221 */ /* 0x042fe20000010000 */
[----:B------:R-:W-:Y:S01]  /*2ca0*/  F2FP.F16.F32.PACK_AB R148, R21, R48 ;  /* 0x000000301594723e */ /* 0x000fe200000000ff */
[--C-:B------:R-:W-:Y:S02]  /*2cb0*/  IMAD.MOV.U32 R48, RZ, RZ, R87.reuse ;  /* 0x000000ffff307224 */ /* 0x100fe400078e0057 */
[----:B------:R-:W-:-:S03]  /*2cc0*/  IMAD.MOV.U32 R24, RZ, RZ, R87 ;  /* 0x000000ffff187224 */ /* 0x000fc600078e0057 */
[----:B------:R1:W2:Y:S01]  /*2cd0*/  MUFU.EX2 R23, R58 ;  /* 0x0000003a00177308 */ /* 0x0002a20000000800 */
[----:B---3--:R-:W-:-:S07]  /*2ce0*/  FADD.FTZ R8, R52, R5 ;  /* 0x0000000534087221 */ /* 0x008fce0000010000 */
[----:B------:R-:W3:Y:S01]  /*2cf0*/  MUFU.EX2 R155, R92 ;  /* 0x0000005c009b7308 */ /* 0x000ee20000000800 */
[----:B0-----:R-:W-:Y:S01]  /*2d00*/  FADD.FTZ R12, R90, R31 ;  /* 0x0000001f5a0c7221 */ /* 0x001fe20000010000 */
[----:B-1----:R-:W-:-:S06]  /*2d10*/  IMAD.MOV.U32 R58, RZ, RZ, R87 ;  /* 0x000000ffff3a7224 */ /* 0x002fcc00078e0057 */
[----:B------:R-:W0:Y:S01]  /*2d20*/  MUFU.EX2 R56, R56 ;  /* 0x0000003800387308 */ /* 0x000e220000000800 */
[C---:B--2---:R-:W-:Y:S01]  /*2d30*/  FADD.FTZ R31, R23.reuse, R8 ;  /* 0x00000008171f7221 */ /* 0x044fe20000010000 */
[----:B------:R-:W-:Y:S01]  /*2d40*/  F2FP.F16.F32.PACK_AB R150, R23, R52 ;  /* 0x000000341796723e */ /* 0x000fe200000000ff */
[----:B------:R-:W-:-:S05]  /*2d50*/  IMAD.MOV.U32 R52, RZ, RZ, R87 ;  /* 0x000000ffff347224 */ /* 0x000fca00078e0057 */
[----:B------:R-:W1:Y:S01]  /*2d60*/  MUFU.EX2 R66, R66 ;  /* 0x0000004200427308 */ /* 0x000e620000000800 */
[C---:B---3--:R-:W-:Y:S01]  /*2d70*/  FADD.FTZ R33, R155.reuse, R12 ;  /* 0x0000000c9b217221 */ /* 0x048fe20000010000 */
[----:B------:R-:W-:-:S06]  /*2d80*/  F2FP.F16.F32.PACK_AB R155, R155, R90 ;  /* 0x0000005a9b9b723e */ /* 0x000fcc00000000ff */
[----:B------:R2:W3:Y:S01]  /*2d90*/  MUFU.EX2 R27, R62 ;  /* 0x0000003e001b7308 */ /* 0x0004e20000000800 */
[----:B0-----:R-:W-:-:S07]  /*2da0*/  FADD.FTZ R8, R56, R31 ;  /* 0x0000001f38087221 */ /* 0x001fce0000010000 */
[----:B------:R-:W0:Y:S01]  /*2db0*/  MUFU.EX2 R157, R94 ;  /* 0x0000005e009d7308 */ /* 0x000e220000000800 */
[----:B-1----:R-:W-:Y:S01]  /*2dc0*/  FADD.FTZ R12, R66, R33 ;  /* 0x00000021420c7221 */ /* 0x002fe20000010000 */
[----:B--2---:R-:W-:-:S06]  /*2dd0*/  IMAD.MOV.U32 R62, RZ, RZ, R87 ;  /* 0x000000ffff3e7224 */ /* 0x004fcc00078e0057 */
[----:B------:R-:W1:Y:S01]  /*2de0*/  MUFU.EX2 R60, R60 ;  /* 0x0000003c003c7308 */ /* 0x000e620000000800 */
[C---:B---3--:R-:W-:Y:S01]  /*2df0*/  FADD.FTZ R31, R27.reuse, R8 ;  /* 0x000000081b1f7221 */ /* 0x048fe20000010000 */
[----:B------:R-:W-:Y:S01]  /*2e00*/  F2FP.F16.F32.PACK_AB R152, R27, R56 ;  /* 0x000000381b98723e */ /* 0x000fe200000000ff */
[----:B------:R-:W-:Y:S01]  /*2e10*/  IMAD.MOV.U32 R56, RZ, RZ, R87 ;  /* 0x000000ffff387224 */ /* 0x000fe200078e0057 */
[----:B------:R-:W-:-:S04]  /*2e20*/  MOV R27, R87 ;  /* 0x00000057001b7202 */ /* 0x000fc80000000f00 */
[----:B------:R-:W2:Y:S01]  /*2e30*/  MUFU.EX2 R70, R70 ;  /* 0x0000004600467308 */ /* 0x000ea20000000800 */
[C---:B0-----:R-:W-:Y:S01]  /*2e40*/  FADD.FTZ R33, R157.reuse, R12 ;  /* 0x0000000c9d217221 */ /* 0x041fe20000010000 */
[----:B------:R-:W-:Y:S01]  /*2e50*/  F2FP.F16.F32.PACK_AB R157, R157, R66 ;  /* 0x000000429d9d723e */ /* 0x000fe200000000ff */
[----:B------:R-:W-:-:S05]  /*2e60*/  IMAD.MOV.U32 R66, RZ, RZ, R87 ;  /* 0x000000ffff427224 */ /* 0x000fca00078e0057 */
[----:B------:R-:W0:Y:S01]  /*2e70*/  MUFU.EX2 R29, R14 ;  /* 0x0000000e001d7308 */ /* 0x000e220000000800 */
[----:B-1----:R-:W-:-:S07]  /*2e80*/  FADD.FTZ R8, R60, R31 ;  /* 0x0000001f3c087221 */ /* 0x002fce0000010000 */
[----:B------:R-:W1:Y:S01]  /*2e90*/  MUFU.EX2 R64, R64 ;  /* 0x0000004000407308 */ /* 0x000e620000000800 */
[----:B--2---:R-:W-:-:S07]  /*2ea0*/  FADD.FTZ R12, R70, R33 ;  /* 0x00000021460c7221 */ /* 0x004fce0000010000 */
[----:B------:R-:W2:Y:S01]  /*2eb0*/  MUFU.EX2 R5, R18 ;  /* 0x0000001200057308 */ /* 0x000ea20000000800 */
[----:B0-----:R-:W-:Y:S01]  /*2ec0*/  FADD.FTZ R33, R29, R8 ;  /* 0x000000081d217221 */ /* 0x001fe20000010000 */
[C---:B------:R-:W-:Y:S01]  /*2ed0*/  FADD.FTZ R8, R159.reuse, R12 ;  /* 0x0000000c9f087221 */ /* 0x040fe20000010000 */
[----:B------:R-:W-:Y:S01]  /*2ee0*/  F2FP.F16.F32.PACK_AB R159, R159, R70 ;  /* 0x000000469f9f723e */ /* 0x000fe200000000ff */
[--C-:B------:R-:W-:Y:S01]  /*2ef0*/  IMAD.MOV.U32 R70, RZ, RZ, R87.reuse ;  /* 0x000000ffff467224 */ /* 0x100fe200078e0057 */
[----:B------:R-:W-:Y:S01]  /*2f00*/  F2FP.F16.F32.PACK_AB R154, R29, R60 ;  /* 0x0000003c1d9a723e */ /* 0x000fe200000000ff */
[----:B------:R-:W-:Y:S02]  /*2f10*/  IMAD.MOV.U32 R60, RZ, RZ, R87 ;  /* 0x000000ffff3c7224 */ /* 0x000fe400078e0057 */
[----:B------:R-:W0:Y:S01]  /*2f20*/  MUFU.EX2 R68, R68 ;  /* 0x0000004400447308 */ /* 0x000e220000000800 */
[----:B-1----:R-:W-:Y:S01]  /*2f30*/  FADD.FTZ R12, R64, R33 ;  /* 0x00000021400c7221 */ /* 0x002fe20000010000 */
[----:B------:R-:W-:-:S02]  /*2f40*/  IMAD.MOV.U32 R33, RZ, RZ, R87 ;  /* 0x000000ffff217224 */ /* 0x000fc400078e0057 */
[----:B------:R-:W-:-:S04]  /*2f50*/  IMAD.MOV.U32 R29, RZ, RZ, R87 ;  /* 0x000000ffff1d7224 */ /* 0x000fc800078e0057 */
[----:B------:R-:W1:Y:S01]  /*2f60*/  MUFU.EX2 R31, R22 ;  /* 0x00000016001f7308 */ /* 0x000e620000000800 */
[C---:B--2---:R-:W-:Y:S01]  /*2f70*/  FADD.FTZ R9, R5.reuse, R12 ;  /* 0x0000000c05097221 */ /* 0x044fe20000010000 */
[----:B------:R-:W-:Y:S01]  /*2f80*/  F2FP.F16.F32.PACK_AB R156, R5, R64 ;  /* 0x00000040059c723e */ /* 0x000fe200000000ff */
[----:B------:R-:W-:Y:S02]  /*2f90*/  IMAD.MOV.U32 R64, RZ, RZ, R87 ;  /* 0x000000ffff407224 */ /* 0x000fe400078e0057 */
[----:B0-----:R-:W-:Y:S01]  /*2fa0*/  FADD.FTZ R12, R68, R9 ;  /* 0x00000009440c7221 */ /* 0x001fe20000010000 */
[----:B------:R-:W-:-:S03]  /*2fb0*/  MOV R9, RZ ;  /* 0x000000ff00097202 */ /* 0x000fc60000000f00 */
[C---:B-1----:R-:W-:Y:S01]  /*2fc0*/  FADD.FTZ R5, R31.reuse, R12 ;  /* 0x0000000c1f057221 */ /* 0x042fe20000010000 */
[----:B------:R-:W-:Y:S01]  /*2fd0*/  F2FP.F16.F32.PACK_AB R158, R31, R68 ;  /* 0x000000441f9e723e */ /* 0x000fe200000000ff */
[----:B------:R-:W-:Y:S01]  /*2fe0*/  IMAD.MOV.U32 R12, RZ, RZ, 0x3f800000 ;  /* 0x3f800000ff0c7424 */ /* 0x000fe200078e00ff */
[----:B------:R-:W-:Y:S01]  /*2ff0*/  MOV R31, R87 ;  /* 0x00000057001f7202 */ /* 0x000fe20000000f00 */
[----:B------:R-:W-:Y:S01]  /*3000*/  IMAD.MOV.U32 R68, RZ, RZ, R87 ;  /* 0x000000ffff447224 */ /* 0x000fe200078e0057 */
[----:B------:R-:W-:Y:S06]  /*3010*/  @!P1 BRA `(.L_x_18) ;  /* 0x0000001c00849947 */ /* 0x000fec0003800000 */
[----:B------:R-:W-:Y:S01]  /*3020*/  MOV R15, R4 ;  /* 0x00000004000f7202 */ /* 0x000fe20000000f00 */
[----:B------:R-:W-:Y:S01]  /*3030*/  IMAD.MOV.U32 R17, RZ, RZ, R10 ;  /* 0x000000ffff117224 */ /* 0x000fe200078e000a */
[----:B------:R-:W-:Y:S01]  /*3040*/  CS2R R86, SRZ ;  /* 0x0000000000567805 */ /* 0x000fe2000001ff00 */
[----:B------:R-:W-:Y:S01]  /*3050*/  IMAD.MOV.U32 R14, RZ, RZ, RZ ;  /* 0x000000ffff0e7224 */ /* 0x000fe200078e00ff */
[----:B------:R-:W-:Y:S01]  /*3060*/  CS2R R82, SRZ ;  /* 0x0000000000527805 */ /* 0x000fe2000001ff00 */
[----:B------:R-:W-:Y:S01]  /*3070*/  IMAD.MOV.U32 R11, RZ, RZ, 0x3f800000 ;  /* 0x3f800000ff0b7424 */ /* 0x000fe200078e00ff */
        /* <DEDUP_REMOVED lines=29> */
[----:B------:R-:W-:Y:S01]  /*3250*/  CS2R R24, SRZ ;  /* 0x0000000000187805 */ /* 0x000fe2000001ff00 */
[----:B------:R-:W-:-:S06]  /*3260*/  UMOV UR56, URZ ;  /* 0x0000003f00387c82 */ /* 0x000fcc0008000000 */
.L_x_29:
[----:B------:R-:W-:-:S04]  /*3270*/  UISETP.NE.AND UP0, UPT, UR56, 0x1, UPT ;  /* 0x000000013800788c */ /* 0x000fc8000bf05270 */
[----:B------:R-:W-:-:S06]  /*3280*/  USEL UR4, URZ, 0x1, UP0 ;  /* 0x000000013f047887 */ /* 0x000fcc0008000000 */
[----:B------:R-:W-:Y:S01]  /*3290*/  LOP3.LUT R9, R14, UR4, RZ, 0x3c, !PT ;  /* 0x000000040e097c12 */ /* 0x000fe2000f8e3cff */
[----:B------:R-:W-:Y:S06]  /*32a0*/  @!P0 BRA `(.L_x_19) ;  /* 0x0000000000048947 */ /* 0x000fec0003800000 */
[----:B------:R-:W-:Y:S01]  /*32b0*/  BPT.TRAP 0x1 ;  /* 0x000000040000795c */ /* 0x000fe20000300000 */
.L_x_19:
[----:B------:R-:W-:Y:S01]  /*32c0*/  UIADD3 UR4, UR56, 0x1, URZ ;  /* 0x0000000138047890 */ /* 0x000fe2000fffe03f */
[----:B------:R-:W-:-:S03]  /*32d0*/  SHF.L.U32 R3, R9, 0x1f, RZ ;  /* 0x0000001f09037819 */ /* 0x000fc600000006ff */
[----:B------:R-:W-:-:S04]  /*32e0*/  UISETP.NE.AND UP0, UPT, UR4, 0x2, UPT ;  /* 0x000000020400788c */ /* 0x000fc8000bf05270 */
[----:B------:R-:W-:-:S04]  /*32f0*/  USEL UR4, UR4, URZ, UP0 ;  /* 0x0000003f04047287 */ /* 0x000fc80008000000 */
[----:B------:R-:W-:Y:S02]  /*3300*/  ULEA UR59, UR4, UR37, 0x3 ;  /* 0x00000025043b7291 */ /* 0x000fe4000f8e183f */
[----:B------:R-:W-:-:S07]  /*3310*/  MOV R0, UR4 ;  /* 0x0000000400007c02 */ /* 0x000fce0008000f00 */
[----:B------:R0:W1:Y:S01]  /*3320*/  SYNCS.PHASECHK.TRANS64.TRYWAIT P1, [UR59+0x2a830], R3 ;  /* 0x02a83003ff0075a7 */ /* 0x000062000802017b */
[----:B------:R-:W-:Y:S05]  /*3330*/  @!P0 BRA `(.L_x_20) ;  /* 0x0000000000048947 */ /* 0x000fea0003800000 */
[----:B------:R-:W-:Y:S01]  /*3340*/  BPT.TRAP 0x1 ;  /* 0x000000040000795c */ /* 0x000fe20000300000 */
.L_x_20:
[----:B-1----:R-:W-:Y:S05]  /*3350*/  @P1 BRA `(.L_x_21) ;  /* 0x0000000000081947 */ /* 0x002fea0003800000 */
[----:B------:R-:W1:Y:S02]  /*3360*/  SYNCS.PHASECHK.TRANS64.TRYWAIT P1, [UR59+0x2a830], R3 ;  /* 0x02a83003ff0075a7 */ /* 0x000e64000802017b */
[----:B-1----:R-:W-:Y:S05]  /*3370*/  @!P1 BRA `(.L_x_22) ;  /* 0x0000007800909947 */ /* 0x002fea0003800000 */
.L_x_21:
[----:B------:R-:W-:Y:S01]  /*3380*/  R2UR UR6, R0 ;  /* 0x00000000000672ca */ /* 0x000fe200000e0000 */
[----:B------:R-:W-:Y:S01]  /*3390*/  WARPGROUP.ARRIVE ;  /* 0x00000000000079c5 */ /* 0x000fe20000000000 */
[----:B------:R-:W-:Y:S01]  /*33a0*/  R2UR UR4, R6 ;  /* 0x00000000060472ca */ /* 0x000fe200000e0000 */
[----:B------:R-:W-:Y:S01]  /*33b0*/  UMOV UR7, 0x40000040 ;  /* 0x4000004000077882 */ /* 0x000fe20000000000 */
[----:B------:R-:W-:Y:S01]  /*33c0*/  R2UR UR5, R7 ;  /* 0x00000000070572ca */ /* 0x000fe200000e0000 */
[----:B------:R-:W-:Y:S01]  /*33d0*/  UMOV UR11, 0x40000040 ;  /* 0x40000040000b7882 */ /* 0x000fe20000000000 */
[----:B------:R-:W-:Y:S01]  /*33e0*/  UMOV UR15, 0x40000040 ;  /* 0x40000040000f7882 */ /* 0x000fe20000000000 */
[----:B------:R-:W-:Y:S01]  /*33f0*/  UMOV UR19, 0x40000040 ;  /* 0x4000004000137882 */ /* 0x000fe20000000000 */
[----:B------:R-:W-:Y:S01]  /*3400*/  UMOV UR23, 0x40000040 ;  /* 0x4000004000177882 */ /* 0x000fe20000000000 */
[----:B------:R-:W-:Y:S01]  /*3410*/  UMOV UR27, 0x40000040 ;  /* 0x40000040001b7882 */ /* 0x000fe20000000000 */
[----:B------:R-:W-:Y:S01]  /*3420*/  UMOV UR31, 0x40000040 ;  /* 0x40000040001f7882 */ /* 0x000fe20000000000 */
[----:B------:R-:W-:Y:S01]  /*3430*/  UMOV UR35, 0x40000040 ;  /* 0x4000004000237882 */ /* 0x000fe20000000000 */
[----:B------:R-:W-:Y:S01]  /*3440*/  UMOV UR43, 0x40000040 ;  /* 0x40000040002b7882 */ /* 0x000fe20000000000 */
[----:B------:R-:W-:Y:S01]  /*3450*/  UIMAD UR6, UR6, 0x900, UR58 ;  /* 0x00000900060678a4 */ /* 0x000fe2000f8e023a */
[-C--:B------:R-:W-:Y:S01]  /*3460*/  FMUL.FTZ R24, R24, R12.reuse ;  /* 0x0000000c18187220 */ /* 0x080fe20000410000 */
[----:B------:R-:W-:Y:S01]  /*3470*/  UMOV UR47, 0x40000040 ;  /* 0x40000040002f7882 */ /* 0x000fe20000000000 */
[----:B------:R-:W-:Y:S01]  /*3480*/  UMOV UR51, 0x40000040 ;  /* 0x4000004000337882 */ /* 0x000fe20000000000 */
[----:B------:R-:W-:Y:S01]  /*3490*/  UIADD3 UR10, UR6, 0x2, URZ ;  /* 0x00000002060a7890 */ /* 0x000fe2000fffe03f */
[-C--:B------:R-:W-:Y:S01]  /*34a0*/  FMUL.FTZ R25, R25, R12.reuse ;  /* 0x0000000c19197220 */ /* 0x080fe20000410000 */
[----:B------:R-:W-:Y:S01]  /*34b0*/  UIADD3 UR14, UR6, 0x4, URZ ;  /* 0x00000004060e7890 */ /* 0x000fe2000fffe03f */
[----:B------:R-:W-:Y:S01]  /*34c0*/  FMUL.FTZ R28, R28, R12 ;  /* 0x0000000c1c1c7220 */ /* 0x000fe20000410000 */
[----:B------:R-:W-:-:S02]  /*34d0*/  UIADD3 UR18, UR6, 0x6, URZ ;  /* 0x0000000606127890 */ /* 0x000fc4000fffe03f */
[----:B------:R-:W-:Y:S01]  /*34e0*/  HGMMA.64x96x16.F32 R88, gdesc[UR4], RZ, !UPT, gsb0 ;  /* 0x01600000045879f0 */ /* 0x000fe2000c0008ff */
[----:B------:R-:W-:Y:S01]  /*34f0*/  UIADD3 UR22, UR6, 0x300, URZ ;  /* 0x0000030006167890 */ /* 0x000fe2000fffe03f */
[-C--:B------:R-:W-:Y:S01]  /*3500*/  FMUL.FTZ R29, R29, R12.reuse ;  /* 0x0000000c1d1d7220 */ /* 0x080fe20000410000 */
        /* <DEDUP_REMOVED lines=14> */
[----:B------:R-:W-:Y:S01]  /*35f0*/  UMOV UR55, 0x40000040 ;  /* 0x4000004000377882 */ /* 0x000fe20000000000 */
[-C--:B------:R-:W-:Y:S01]  /*3600*/  FMUL.FTZ R45, R45, R12.reuse ;  /* 0x0000000c2d2d7220 */ /* 0x080fe20000410000 */
        /* <DEDUP_REMOVED lines=19> */
[----:B------:R-:W-:Y:S01]  /*3740*/  FMUL.FTZ R85, R85, R12 ;  /* 0x0000000c55557220 */ /* 0x000fe20000410000 */
        /* <DEDUP_REMOVED lines=32> */
[----:B------:R-:W-:-:S02]  /*3950*/  WARPGROUP.DEPBAR.LE gsb0, 0x0 ;  /* 0x00008000000079c5 */ /* 0x000fc40000010000 */
        /* <DEDUP_REMOVED lines=33> */
[----:B------:R-:W-:Y:S05]  /*3b70*/  @!P0 BRA `(.L_x_23) ;  /* 0x0000000000048947 */ /* 0x000fea0003800000 */
[----:B------:R-:W-:Y:S01]  /*3b80*/  BPT.TRAP 0x1 ;  /* 0x000000040000795c */ /* 0x000fe20000300000 */
.L_x_23:
[----:B------:R-:W-:Y:S01]  /*3b90*/  ULEA UR5, UR56, UR37, 0x3 ;  /* 0x0000002538057291 */ /* 0x000fe2000f8e183f */
[----:B01----:R-:W-:-:S08]  /*3ba0*/  SHF.L.U32 R3, R14, 0x1f, RZ ;  /* 0x0000001f0e037819 */ /* 0x003fd000000006ff */
[----:B------:R0:W1:Y:S01]  /*3bb0*/  SYNCS.PHASECHK.TRANS64.TRYWAIT P1, [UR5+0x2a850], R3 ;  /* 0x02a85003ff0075a7 */ /* 0x0000620008020145 */
[----:B------:R-:W-:Y:S05]  /*3bc0*/  @!P0 BRA `(.L_x_24) ;  /* 0x0000000000048947 */ /* 0x000fea0003800000 */
[----:B------:R-:W-:Y:S01]  /*3bd0*/  BPT.TRAP 0x1 ;  /* 0x000000040000795c */ /* 0x000fe20000300000 */
.L_x_24:
[----:B-1----:R-:W-:Y:S05]  /*3be0*/  @P1 BRA `(.L_x_25) ;  /* 0x0000000000081947 */ /* 0x002fea0003800000 */
[----:B------:R-:W1:Y:S02]  /*3bf0*/  SYNCS.PHASECHK.TRANS64.TRYWAIT P1, [UR5+0x2a850], R3 ;  /* 0x02a85003ff0075a7 */ /* 0x000e640008020145 */
[----:B-1----:R-:W-:Y:S05]  /*3c00*/  @!P1 BRA `(.L_x_26) ;  /* 0x0000007000849947 */ /* 0x002fea0003800000 */
.L_x_25:
[----:B------:R-:W-:Y:S01]  /*3c10*/  UIADD3 UR4, UR37, 0x400, URZ ;  /* 0x0000040025047890 */ /* 0x000fe2000fffe03f */
[----:B------:R-:W-:Y:S01]  /*3c20*/  WARPGROUP.ARRIVE ;  /* 0x00000000000079c5 */ /* 0x000fe20000000000 */
[----:B------:R-:W-:Y:S02]  /*3c30*/  UMOV UR7, 0x40000040 ;  /* 0x4000004000077882 */ /* 0x000fe40000000000 */
[----:B------:R-:W-:-:S04]  /*3c40*/  USHF.R.U32.HI UR4, URZ, 0x4, UR4 ;  /* 0x000000043f047899 */ /* 0x000fc80008011604 */
[----:B------:R-:W-:-:S04]  /*3c50*/  ULOP3.LUT UR4, UR4, 0x3fff, URZ, 0xc0, !UPT ;  /* 0x00003fff04047892 */ /* 0x000fc8000f8ec03f */
[----:B------:R-:W-:-:S04]  /*3c60*/  ULOP3.LUT UR4, UR4, 0x3000000, URZ, 0xfc, !UPT ;  /* 0x0300000004047892 */ /* 0x000fc8000f8efc3f */
[----:B------:R-:W-:-:S04]  /*3c70*/  UIMAD UR56, UR56, 0x600, UR4 ;  /* 0x00000600383878a4 */ /* 0x000fc8000f8e0204 */
[----:B------:R-:W-:-:S03]  /*3c80*/  UIADD3 UR4, UR56, 0x80, URZ ;  /* 0x0000008038047890 */ /* 0x000fc6000fffe03f */
[----:B------:R-:W-:-:S06]  /*3c90*/  UMOV UR6, UR56 ;  /* 0x0000003800067c82 */ /* 0x000fcc0008000000 */
[----:B------:R-:W-:Y:S01]  /*3ca0*/  HGMMA.64x128x16.F32 R24, R136, gdesc[UR4].tnspB, R24, gsb0 ;  /* 0x41e0000488187df0 */ /* 0x000fe20008000818 */
[----:B------:R-:W-:Y:S01]  /*3cb0*/  UMOV UR7, 0x40000040 ;  /* 0x4000004000077882 */ /* 0x000fe20000000000 */
[----:B------:R-:W-:Y:S01]  /*3cc0*/  UMOV UR6, UR4 ;  /* 0x0000000400067c82 */ /* 0x000fe20008000000 */
[----:B------:R-:W-:Y:S01]  /*3cd0*/  UIADD3 UR4, UR56, 0x100, URZ ;  /* 0x0000010038047890 */ /* 0x000fe2000fffe03f */
[----:B------:R-:W-:Y:S02]  /*3ce0*/  WARPGROUP.DEPBAR.LE gsb0, 0x0 ;  /* 0x00008000000079c5 */ /* 0x000fe40000010000 */
[----:B------:R-:W-:-:S06]  /*3cf0*/  WARPGROUP.ARRIVE ;  /* 0x00000000000079c5 */ /* 0x000fcc0000000000 */
[----:B------:R-:W-:Y:S01]  /*3d00*/  HGMMA.64x128x16.F32 R24, R140, gdesc[UR4].tnspB, R24, gsb0 ;  /* 0x41e000048c187df0 */ /* 0x000fe20008000818 */
[----:B------:R-:W-:Y:S01]  /*3d10*/  UMOV UR6, UR4 ;  /* 0x0000000400067c82 */ /* 0x000fe20008000000 */
[----:B------:R-:W-:Y:S01]  /*3d20*/  UMOV UR7, 0x40000040 ;  /* 0x4000004000077882 */ /* 0x000fe20000000000 */
[----:B------:R-:W-:Y:S01]  /*3d30*/  UIADD3 UR4, UR56, 0x180, URZ ;  /* 0x0000018038047890 */ /* 0x000fe2000fffe03f */
[----:B------:R-:W-:Y:S02]  /*3d40*/  WARPGROUP.DEPBAR.LE gsb0, 0x0 ;  /* 0x00008000000079c5 */ /* 0x000fe40000010000 */
[----:B------:R-:W-:-:S06]  /*3d50*/  WARPGROUP.ARRIVE ;  /* 0x00000000000079c5 */ /* 0x000fcc0000000000 */
[----:B------:R-:W-:Y:S01]  /*3d60*/  HGMMA.64x128x16.F32 R24, R144, gdesc[UR4].tnspB, R24, gsb0 ;  /* 0x41e0000490187df0 */ /* 0x000fe20008000818 */
[----:B------:R-:W-:Y:S01]  /*3d70*/  UMOV UR6, UR4 ;  /* 0x0000000400067c82 */ /* 0x000fe20008000000 */
[----:B------:R-:W-:Y:S01]  /*3d80*/  UMOV UR7, 0x40000040 ;  /* 0x4000004000077882 */ /* 0x000fe20000000000 */
[----:B------:R-:W-:Y:S02]  /*3d90*/  UIADD3 UR4, UR56, 0x200, URZ ;  /* 0x0000020038047890 */ /* 0x000fe4000fffe03f */
[----:B------:R-:W-:Y:S01]  /*3da0*/  UIADD3 UR56, UR56, 0x280, URZ ;  /* 0x0000028038387890 */ /* 0x000fe2000fffe03f */
[----:B------:R-:W-:Y:S02]  /*3db0*/  WARPGROUP.DEPBAR.LE gsb0, 0x0 ;  /* 0x00008000000079c5 */ /* 0x000fe40000010000 */
[----:B------:R-:W-:-:S06]  /*3dc0*/  WARPGROUP.ARRIVE ;  /* 0x00000000000079c5 */ /* 0x000fcc0000000000 */
[----:B------:R-:W-:Y:S01]  /*3dd0*/  HGMMA.64x128x16.F32 R24, R148, gdesc[UR4].tnspB, R24, gsb0 ;  /* 0x41e0000494187df0 */ /* 0x000fe20008000818 */
[----:B------:R-:W-:Y:S01]  /*3de0*/  UMOV UR6, UR4 ;  /* 0x0000000400067c82 */ /* 0x000fe20008000000 */
[----:B------:R-:W-:Y:S01]  /*3df0*/  UMOV UR7, 0x40000040 ;  /* 0x4000004000077882 */ /* 0x000fe20000000000 */
[----:B------:R-:W-:Y:S02]  /*3e00*/  WARPGROUP.DEPBAR.LE gsb0, 0x0 ;  /* 0x00008000000079c5 */ /* 0x000fe40000010000 */
[----:B------:R-:W-:-:S07]  /*3e10*/  WARPGROUP.ARRIVE ;  /* 0x00000000000079c5 */ /* 0x000fce0000000000 */
[----:B------:R-:W-:Y:S01]  /*3e20*/  HGMMA.64x128x16.F32 R24, R152, gdesc[UR4].tnspB, R24, gsb0 ;  /* 0x41e0000498187df0 */ /* 0x000fe20008000818 */
[----:B------:R-:W-:Y:S01]  /*3e30*/  UMOV UR6, UR56 ;  /* 0x0000003800067c82 */ /* 0x000fe20008000000 */
[----:B------:R-:W-:Y:S01]  /*3e40*/  UMOV UR7, 0x40000040 ;  /* 0x4000004000077882 */ /* 0x000fe20000000000 */
[----:B------:R-:W-:Y:S02]  /*3e50*/  WARPGROUP.DEPBAR.LE gsb0, 0x0 ;  /* 0x00008000000079c5 */ /* 0x000fe40000010000 */
[----:B------:R-:W-:-:S07]  /*3e60*/  WARPGROUP.ARRIVE ;  /* 0x00000000000079c5 */ /* 0x000fce0000000000 */
[----:B------:R-:W-:Y:S03]  /*3e70*/  HGMMA.64x128x16.F32 R24, R156, gdesc[UR4].tnspB, R24, gsb0 ;  /* 0x41e000049c187df0 */ /* 0x000fe60008000818 */
[----:B------:R-:W-:Y:S02]  /*3e80*/  WARPGROUP.DEPBAR.LE gsb0, 0x0 ;  /* 0x00008000000079c5 */ /* 0x000fe40000010000 */
[----:B------:R-:W-:Y:S05]  /*3e90*/  @!P0 BRA `(.L_x_27) ;  /* 0x0000000000048947 */ /* 0x000fea0003800000 */
[----:B------:R-:W-:Y:S01]  /*3ea0*/  BPT.TRAP 0x1 ;  /* 0x000000040000795c */ /* 0x000fe20000300000 */
.L_x_27:
[----:B-1----:R-:W-:Y:S01]  /*3eb0*/  FMNMX.FTZ R4, R88, R17, !PT ;  /* 0x0000001158047209 */ /* 0x002fe20007810000 */
[----:B------:R-:W-:Y:S01]  /*3ec0*/  UIADD3 UR59, UR59, 0x2a840, URZ ;  /* 0x0002a8403b3b7890 */ /* 0x000fe2000fffe03f */
[----:B------:R-:W-:Y:S02]  /*3ed0*/  FMNMX.FTZ R10, R90, R15, !PT ;  /* 0x0000000f5a0a7209 */ /* 0x000fe40007810000 */
[----:B0-----:R-:W-:Y:S01]  /*3ee0*/  FMNMX.FTZ R3, R89, R4, !PT ;  /* 0x0000000459037209 */ /* 0x001fe20007810000 */
[----:B------:R-:W-:Y:S01]  /*3ef0*/  UPRMT UR59, UR57, 0x654, UR59 ;  /* 0x00000654393b7896 */ /* 0x000fe2000800003b */
[----:B------:R-:W-:Y:S02]  /*3f00*/  FMNMX.FTZ R11, R91, R10, !PT ;  /* 0x0000000a5b0b7209 */ /* 0x000fe40007810000 */
[----:B------:R-:W-:Y:S02]  /*3f10*/  FMNMX.FTZ R4, R92, R3, !PT ;  /* 0x000000035c047209 */ /* 0x000fe40007810000 */
[----:B------:R-:W-:-:S02]  /*3f20*/  FMNMX.FTZ R10, R94, R11, !PT ;  /* 0x0000000b5e0a7209 */ /* 0x000fc40007810000 */
[----:B------:R-:W-:Y:S02]  /*3f30*/  FMNMX.FTZ R3, R93, R4, !PT ;  /* 0x000000045d037209 */ /* 0x000fe40007810000 */
[----:B------:R-:W-:Y:S01]  /*3f40*/  FMNMX.FTZ R11, R95, R10, !PT ;  /* 0x0000000a5f0b7209 */ /* 0x000fe20007810000 */
[----:B------:R-:W-:Y:S01]  /*3f50*/  SYNCS.ARRIVE.TRANS64.RED.A1T0 RZ, [UR59], RZ ;  /* 0x000000ffffff79a7 */ /* 0x000fe2000810043b */
[----:B------:R-:W-:Y:S02]  /*3f60*/  FMNMX.FTZ R4, R96, R3, !PT ;  /* 0x0000000360047209 */ /* 0x000fe40007810000 */
[----:B------:R-:W-:Y:S02]  /*3f70*/  FMNMX.FTZ R10, R98, R11, !PT ;  /* 0x0000000b620a7209 */ /* 0x000fe40007810000 */
[----:B------:R-:W-:Y:S02]  /*3f80*/  FMNMX.FTZ R3, R97, R4, !PT ;  /* 0x0000000461037209 */ /* 0x000fe40007810000 */
[----:B------:R-:W-:-:S02]  /*3f90*/  FMNMX.FTZ R11, R99, R10, !PT ;  /* 0x0000000a630b7209 */ /* 0x000fc40007810000 */
[----:B------:R-:W-:Y:S02]  /*3fa0*/  FMNMX.FTZ R4, R100, R3, !PT ;  /* 0x0000000364047209 */ /* 0x000fe40007810000 */
[----:B------:R-:W-:Y:S02]  /*3fb0*/  FMNMX.FTZ R10, R102, R11, !PT ;  /* 0x0000000b660a7209 */ /* 0x000fe40007810000 */
        /* <DEDUP_REMOVED lines=33> */
[----:B------:R-:W-:-:S03]  /*41d0*/  FMNMX.FTZ R12, R135, R10, !PT ;  /* 0x0000000a870c7209 */ /* 0x000fc60007810000 */
[----:B------:R-:W0:Y:S04]  /*41e0*/  SHFL.BFLY PT, R4, R11, 0x2, 0x1f ;  /* 0x0c401f000b047f89 */ /* 0x000e2800000e0000 */
[----:B------:R-:W1:Y:S01]  /*41f0*/  SHFL.BFLY PT, R3, R12, 0x2, 0x1f ;  /* 0x0c401f000c037f89 */ /* 0x000e6200000e0000 */
[----:B0-----:R-:W-:Y:S02]  /*4200*/  FMNMX.FTZ R14, R11, R4, !PT ;  /* 0x000000040b0e7209 */ /* 0x001fe40007810000 */
[----:B-1----:R-:W-:-:S03]  /*4210*/  FMNMX.FTZ R18, R12, R3, !PT ;  /* 0x000000030c127209 */ /* 0x002fc60007810000 */
[----:B------:R-:W0:Y:S01]  /*4220*/  SHFL.BFLY PT, R19, R14, 0x1, 0x1f ;  /* 0x0c201f000e137f89 */ /* 0x000e2200000e0000 */
[----:B------:R-:W1:Y:S03]  /*4230*/  LDC R3, c[0x0][0x988] ;  /* 0x00026200ff037b82 */ /* 0x000e660000000800 */
[----:B------:R-:W2:Y:S01]  /*4240*/  SHFL.BFLY PT, R21, R18, 0x1, 0x1f ;  /* 0x0c201f0012157f89 */ /* 0x000ea200000e0000 */
[----:B0-----:R-:W-:Y:S02]  /*4250*/  FMNMX.FTZ R10, R14, R19, !PT ;  /* 0x000000130e0a7209 */ /* 0x001fe40007810000 */
[----:B--2---:R-:W-:-:S03]  /*4260*/  FMNMX.FTZ R4, R18, R21, !PT ;  /* 0x0000001512047209 */ /* 0x004fc60007810000 */
[CC--:B-1----:R-:W-:Y:S01]  /*4270*/  FMUL.FTZ R160, R10.reuse, R3.reuse ;  /* 0x000000030aa07220 */ /* 0x0c2fe20000410000 */
[----:B------:R-:W-:Y:S01]  /*4280*/  FADD.FTZ R20, -R10, R17 ;  /* 0x000000110a147221 */ /* 0x000fe20000010100 */
[CC--:B------:R-:W-:Y:S01]  /*4290*/  FMUL.FTZ R14, R4.reuse, R3.reuse ;  /* 0x00000003040e7220 */ /* 0x0c0fe20000410000 */
[----:B------:R-:W-:Y:S01]  /*42a0*/  FADD.FTZ R22, -R4, R15 ;  /* 0x0000000f04167221 */ /* 0x000fe20000010100 */
[-C--:B------:R-:W-:Y:S01]  /*42b0*/  FFMA.FTZ R15, R88, R3.reuse, -R160 ;  /* 0x00000003580f7223 */ /* 0x080fe200000108a0 */
[-C--:B------:R-:W-:Y:S01]  /*42c0*/  FMUL.FTZ R20, R20, R3.reuse ;  /* 0x0000000314147220 */ /* 0x080fe20000410000 */
[-C--:B------:R-:W-:Y:S01]  /*42d0*/  FFMA.FTZ R90, R90, R3.reuse, -R14 ;  /* 0x000000035a5a7223 */ /* 0x080fe2000001080e */
[-C--:B------:R-:W-:Y:S01]  /*42e0*/  FMUL.FTZ R22, R22, R3.reuse ;  /* 0x0000000316167220 */ /* 0x080fe20000410000 */
[-C--:B------:R-:W-:Y:S01]  /*42f0*/  FFMA.FTZ R136, R89, R3.reuse, -R160 ;  /* 0x0000000359887223 */ /* 0x080fe200000108a0 */
[-C--:B------:R-:W-:Y:S01]  /*4300*/  FFMA.FTZ R91, R91, R3.reuse, -R14 ;  /* 0x000000035b5b7223 */ /* 0x080fe2000001080e */
[----:B------:R-:W-:Y:S01]  /*4310*/  MUFU.EX2 R12, R20 ;  /* 0x00000014000c7308 */ /* 0x000fe20000000800 */
[-C--:B------:R-:W-:Y:S01]  /*4320*/  FFMA.FTZ R138, R92, R3.reuse, -R160 ;  /* 0x000000035c8a7223 */ /* 0x080fe200000108a0 */
[-C--:B------:R-:W-:Y:S01]  /*4330*/  FFMA.FTZ R94, R94, R3.reuse, -R14 ;  /* 0x000000035e5e7223 */ /* 0x080fe2000001080e */
[-C--:B------:R-:W-:Y:S01]  /*4340*/  FFMA.FTZ R17, R93, R3.reuse, -R160 ;  /* 0x000000035d117223 */ /* 0x080fe200000108a0 */
[-C--:B------:R-:W-:Y:S01]  /*4350*/  FFMA.FTZ R95, R95, R3.reuse, -R14 ;  /* 0x000000035f5f7223 */ /* 0x080fe2000001080e */
[-C--:B------:R-:W-:Y:S01]  /*4360*/  FFMA.FTZ R140, R96, R3.reuse, -R160 ;  /* 0x00000003608c7223 */ /* 0x080fe200000108a0 */
        /* <DEDUP_REMOVED lines=10> */
[----:B------:R-:W0:Y:S01]  /*4410*/  MUFU.EX2 R15, R15 ;  /* 0x0000000f000f7308 */ /* 0x000e220000000800 */
[-C--:B------:R-:W-:Y:S01]  /*4420*/  FFMA.FTZ R23, R105, R3.reuse, -R160 ;  /* 0x0000000369177223 */ /* 0x080fe200000108a0 */
[-C--:B------:R-:W-:Y:S01]  /*4430*/  FFMA.FTZ R107, R107, R3.reuse, -R14 ;  /* 0x000000036b6b7223 */ /* 0x080fe2000001080e */
[-C--:B------:R-:W-:Y:S01]  /*4440*/  FFMA.FTZ R146, R108, R3.reuse, -R160 ;  /* 0x000000036c927223 */ /* 0x080fe200000108a0 */
[-C--:B------:R-:W-:Y:S01]  /*4450*/  FFMA.FTZ R110, R110, R3.reuse, -R14 ;  /* 0x000000036e6e7223 */ /* 0x080fe2000001080e */
[-C--:B------:R-:W-:Y:S01]  /*4460*/  FFMA.FTZ R89, R109, R3.reuse, -R160 ;  /* 0x000000036d597223 */ /* 0x080fe200000108a0 */
[-C--:B------:R-:W-:Y:S01]  /*4470*/  FFMA.FTZ R111, R111, R3.reuse, -R14 ;  /* 0x000000036f6f7223 */ /* 0x080fe2000001080e */
[-C--:B------:R-:W-:Y:S01]  /*4480*/  FFMA.FTZ R148, R112, R3.reuse, -R160 ;  /* 0x0000000370947223 */ /* 0x080fe200000108a0 */
[----:B------:R-:W1:Y:S01]  /*4490*/  MUFU.EX2 R90, R90 ;  /* 0x0000005a005a7308 */ /* 0x000e620000000800 */
[-C--:B------:R-:W-:Y:S01]  /*44a0*/  FFMA.FTZ R114, R114, R3.reuse, -R14 ;  /* 0x0000000372727223 */ /* 0x080fe2000001080e */
[-C--:B------:R-:W-:Y:S01]  /*44b0*/  FFMA.FTZ R93, R113, R3.reuse, -R160 ;  /* 0x00000003715d7223 */ /* 0x080fe200000108a0 */
[-C--:B------:R-:W-:Y:S01]  /*44c0*/  FFMA.FTZ R115, R115, R3.reuse, -R14 ;  /* 0x0000000373737223 */ /* 0x080fe2000001080e */
[-C--:B------:R-:W-:Y:S01]  /*44d0*/  FFMA.FTZ R150, R116, R3.reuse, -R160 ;  /* 0x0000000374967223 */ /* 0x080fe200000108a0 */
[-C--:B------:R-:W-:Y:S01]  /*44e0*/  FFMA.FTZ R118, R118, R3.reuse, -R14 ;  /* 0x0000000376767223 */ /* 0x080fe2000001080e */
[-C--:B------:R-:W-:Y:S01]  /*44f0*/  FFMA.FTZ R97, R117, R3.reuse, -R160 ;  /* 0x0000000375617223 */ /* 0x080fe200000108a0 */
[----:B------:R-:W-:Y:S01]  /*4500*/  FFMA.FTZ R119, R119, R3, -R14 ;  /* 0x0000000377777223 */ /* 0x000fe2000001080e */
[----:B------:R-:W2:Y:S01]  /*4510*/  MUFU.EX2 R136, R136 ;  /* 0x0000008800887308 */ /* 0x000ea20000000800 */
[----:B0-----:R-:W-:Y:S01]  /*4520*/  FFMA.FTZ R5, R12, R5, R15 ;  /* 0x000000050c057223 */ /* 0x001fe2000001000f */
[-C--:B------:R-:W-:Y:S01]  /*4530*/  FFMA.FTZ R152, R120, R3.reuse, -R160 ;  /* 0x0000000378987223 */ /* 0x080fe200000108a0 */
[-C--:B------:R-:W-:Y:S01]  /*4540*/  FFMA.FTZ R122, R122, R3.reuse, -R14 ;  /* 0x000000037a7a7223 */ /* 0x080fe2000001080e */
[-C--:B------:R-:W-:Y:S01]  /*4550*/  FFMA.FTZ R101, R121, R3.reuse, -R160 ;  /* 0x0000000379657223 */ /* 0x080fe200000108a0 */
[-C--:B------:R-:W-:Y:S01]  /*4560*/  FFMA.FTZ R123, R123, R3.reuse, -R14 ;  /* 0x000000037b7b7223 */ /* 0x080fe2000001080e */
[-C--:B------:R-:W-:Y:S01]  /*4570*/  FFMA.FTZ R154, R124, R3.reuse, -R160 ;  /* 0x000000037c9a7223 */ /* 0x080fe200000108a0 */
[-C--:B------:R-:W-:Y:S01]  /*4580*/  FFMA.FTZ R126, R126, R3.reuse, -R14 ;  /* 0x000000037e7e7223 */ /* 0x080fe2000001080e */
[----:B------:R-:W0:Y:S01]  /*4590*/  MUFU.EX2 R91, R91 ;  /* 0x0000005b005b7308 */ /* 0x000e220000000800 */
[----:B-1----:R-:W-:Y:S01]  /*45a0*/  FFMA.FTZ R8, R11, R8, R90 ;  /* 0x000000080b087223 */ /* 0x002fe2000001005a */
[-C--:B------:R-:W-:Y:S01]  /*45b0*/  FFMA.FTZ R105, R125, R3.reuse, -R160 ;  /* 0x000000037d697223 */ /* 0x080fe200000108a0 */
[-C--:B------:R-:W-:Y:S01]  /*45c0*/  FFMA.FTZ R127, R127, R3.reuse, -R14 ;  /* 0x000000037f7f7223 */ /* 0x080fe2000001080e */
[-C--:B------:R-:W-:Y:S01]  /*45d0*/  FFMA.FTZ R156, R128, R3.reuse, -R160 ;  /* 0x00000003809c7223 */ /* 0x080fe200000108a0 */
[-C--:B------:R-:W-:Y:S01]  /*45e0*/  FFMA.FTZ R130, R130, R3.reuse, -R14 ;  /* 0x0000000382827223 */ /* 0x080fe2000001080e */
[-C--:B------:R-:W-:Y:S01]  /*45f0*/  FFMA.FTZ R109, R129, R3.reuse, -R160 ;  /* 0x00000003816d7223 */ /* 0x080fe200000108a0 */
[-C--:B------:R-:W-:Y:S01]  /*4600*/  FFMA.FTZ R131, R131, R3.reuse, -R14 ;  /* 0x0000000383837223 */ /* 0x080fe2000001080e */
[----:B------:R-:W1:Y:S01]  /*4610*/  MUFU.EX2 R138, R138 ;  /* 0x0000008a008a7308 */ /* 0x000e620000000800 */
[----:B--2---:R-:W-:Y:S01]  /*4620*/  FADD.FTZ R5, R136, R5 ;  /* 0x0000000588057221 */ /* 0x004fe20000010000 */
[-C--:B------:R-:W-:Y:S01]  /*4630*/  FFMA.FTZ R158, R132, R3.reuse, -R160 ;  /* 0x00000003849e7223 */ /* 0x080fe200000108a0 */
[-C--:B------:R-:W-:Y:S01]  /*4640*/  FFMA.FTZ R134, R134, R3.reuse, -R14 ;  /* 0x0000000386867223 */ /* 0x080fe2000001080e */
[-C--:B------:R-:W-:Y:S01]  /*4650*/  FFMA.FTZ R113, R133, R3.reuse, -R160 ;  /* 0x0000000385717223 */ /* 0x080fe200000108a0 */
[----:B------:R-:W-:-:S03]  /*4660*/  FFMA.FTZ R14, R135, R3, -R14 ;  /* 0x00000003870e7223 */ /* 0x000fc6000001080e */
[----:B------:R-:W2:Y:S01]  /*4670*/  MUFU.EX2 R139, R94 ;  /* 0x0000005e008b7308 */ /* 0x000ea20000000800 */
[----:B0-----:R-:W-:-:S07]  /*4680*/  FADD.FTZ R8, R91, R8 ;  /* 0x000000085b087221 */ /* 0x001fce0000010000 */
[----:B------:R-:W0:Y:S01]  /*4690*/  MUFU.EX2 R17, R17 ;  /* 0x0000001100117308 */ /* 0x000e220000000800 */
[----:B-1----:R-:W-:-:S07]  /*46a0*/  FADD.FTZ R18, R138, R5 ;  /* 0x000000058a127221 */ /* 0x002fce0000010000 */
[----:B------:R-:W1:Y:S01]  /*46b0*/  MUFU.EX2 R95, R95 ;  /* 0x0000005f005f7308 */ /* 0x000e620000000800 */
[----:B--2---:R-:W-:-:S07]  /*46c0*/  FADD.FTZ R8, R139, R8 ;  /* 0x000000088b087221 */ /* 0x004fce0000010000 */
        /* <DEDUP_REMOVED lines=79> */
[----:B0-----:R-:W-:Y:S01]  /*4bc0*/  FADD.FTZ R8, R159, R8 ;  /* 0x000000089f087221 */ /* 0x001fe20000010000 */
[----:B-1----:R-:W-:-:S03]  /*4bd0*/  FADD.FTZ R5, R113, R18 ;  /* 0x0000001271057221 */ /* 0x002fc60000010000 */
[----:B--2---:R-:W-:Y:S01]  /*4be0*/  FADD.FTZ R8, R14, R8 ;  /* 0x000000080e087221 */ /* 0x004fe20000010000 */
[----:B------:R-:W-:Y:S06]  /*4bf0*/  @!P0 BRA `(.L_x_28) ;  /* 0x0000000000048947 */ /* 0x000fec0003800000 */
[----:B------:R-:W-:Y:S01]  /*4c00*/  BPT.TRAP 0x1 ;  /* 0x000000040000795c */ /* 0x000fe20000300000 */
.L_x_28:
[----:B------:R-:W-:Y:S01]  /*4c10*/  UIADD3 UR4, UR5, 0x2a860, URZ ;  /* 0x0002a86005047890 */ /* 0x000fe2000fffe03f */
[C---:B------:R-:W-:Y:S01]  /*4c20*/  ISETP.GT.AND P1, PT, R13.reuse, R16, PT ;  /* 0x000000100d00720c */ /* 0x040fe20003f24270 */
[----:B------:R-:W-:Y:S01]  /*4c30*/  VIADD R13, R13, 0xffffffff ;  /* 0xffffffff0d0d7836 */ /* 0x000fe20000000000 */
[----:B------:R-:W-:Y:S01]  /*4c40*/  R2UR UR56, R0 ;  /* 0x00000000003872ca */ /* 0x000fe200000e0000 */
[----:B------:R-:W-:Y:S01]  /*4c50*/  UPRMT UR4, UR57, 0x654, UR4 ;  /* 0x0000065439047896 */ /* 0x000fe20008000004 */
[----:B------:R-:W-:Y:S01]  /*4c60*/  F2FP.F16.F32.PACK_AB R136, R136, R15 ;  /* 0x0000000f8888723e */ /* 0x000fe200000000ff */
[----:B------:R-:W-:Y:S01]  /*4c70*/  IMAD.MOV.U32 R15, RZ, RZ, R4 ;  /* 0x000000ffff0f7224 */ /* 0x000fe200078e0004 */
[----:B------:R-:W-:Y:S01]  /*4c80*/  F2FP.F16.F32.PACK_AB R138, R17, R138 ;  /* 0x0000008a118a723e */ /* 0x000fe200000000ff */
[----:B------:R-:W-:Y:S01]  /*4c90*/  IMAD.MOV.U32 R17, RZ, RZ, R10 ;  /* 0x000000ffff117224 */ /* 0x000fe200078e000a */
[----:B------:R-:W-:Y:S02]  /*4ca0*/  F2FP.F16.F32.PACK_AB R159, R14, R159 ;  /* 0x0000009f0e9f723e */ /* 0x000fe400000000ff */
[----:B------:R-:W-:-:S02]  /*4cb0*/  F2FP.F16.F32.PACK_AB R137, R91, R90 ;  /* 0x0000005a5b89723e */ /* 0x000fc400000000ff */
[----:B------:R-:W-:Y:S01]  /*4cc0*/  SYNCS.ARRIVE.TRANS64.RED.A1T0 RZ, [UR4], RZ ;  /* 0x000000ffffff79a7 */ /* 0x000fe20008100404 */
[----:B------:R-:W-:Y:S02]  /*4cd0*/  F2FP.F16.F32.PACK_AB R139, R95, R139 ;  /* 0x0000008b5f8b723e */ /* 0x000fe400000000ff */
[----:B------:R-:W-:Y:S02]  /*4ce0*/  F2FP.F16.F32.PACK_AB R140, R19, R140 ;  /* 0x0000008c138c723e */ /* 0x000fe400000000ff */
[----:B------:R-:W-:Y:S02]  /*4cf0*/  F2FP.F16.F32.PACK_AB R141, R99, R141 ;  /* 0x0000008d638d723e */ /* 0x000fe400000000ff */
[----:B------:R-:W-:Y:S02]  /*4d00*/  F2FP.F16.F32.PACK_AB R142, R21, R142 ;  /* 0x0000008e158e723e */ /* 0x000fe400000000ff */
[----:B------:R-:W-:Y:S02]  /*4d10*/  F2FP.F16.F32.PACK_AB R143, R103, R143 ;  /* 0x0000008f678f723e */ /* 0x000fe400000000ff */
[----:B------:R-:W-:-:S02]  /*4d20*/  F2FP.F16.F32.PACK_AB R144, R23, R144 ;  /* 0x000000901790723e */ /* 0x000fc400000000ff */
        /* <DEDUP_REMOVED lines=14> */
[----:B------:R-:W-:Y:S01]  /*4e10*/  MOV R14, R9 ;  /* 0x00000009000e7202 */ /* 0x000fe20000000f00 */
[----:B------:R-:W-:Y:S06]  /*4e20*/  @P1 BRA `(.L_x_29) ;  /* 0xffffffe400101947 */ /* 0x000fec000383ffff */
.L_x_18:
[----:B------:R-:W-:Y:S06]  /*4e30*/  BAR.ARV 0x8, 0x180 ;  /* 0x0206000000007b1d */ /* 0x000fec0000002000 */
        /* <DEDUP_REMOVED lines=64> */
[----:B------:R-:W-:Y:S06]  /*5240*/  @!P0 BRA `(.L_x_30) ;  /* 0x0000000000048947 */ /* 0x000fec0003800000 */
[----:B------:R-:W-:Y:S01]  /*5250*/  BPT.TRAP 0x1 ;  /* 0x000000040000795c */ /* 0x000fe20000300000 */
.L_x_30:
[----:B------:R-:W-:Y:S02]  /*5260*/  R2UR UR5, R0 ;  /* 0x00000000000572ca */ /* 0x000fe400000e0000 */
[----:B------:R-:W-:-:S11]  /*5270*/  SHF.L.U32 R9, R9, 0x1f, RZ ;  /* 0x0000001f09097819 */ /* 0x000fd600000006ff */
[----:B------:R-:W-:-:S09]  /*5280*/  ULEA UR5, UR5, UR37, 0x3 ;  /* 0x0000002505057291 */ /* 0x000fd2000f8e183f */
[----:B------:R0:W1:Y:S01]  /*5290*/  SYNCS.PHASECHK.TRANS64.TRYWAIT P1, [UR5+0x2a850], R9 ;  /* 0x02a85009ff0075a7 */ /* 0x0000620008020145 */
[----:B------:R-:W-:Y:S05]  /*52a0*/  @!P0 BRA `(.L_x_31) ;  /* 0x0000000000048947 */ /* 0x000fea0003800000 */
[----:B------:R-:W-:Y:S01]  /*52b0*/  BPT.TRAP 0x1 ;  /* 0x000000040000795c */ /* 0x000fe20000300000 */
.L_x_31:
[----:B-1----:R-:W-:Y:S05]  /*52c0*/  @P1 BRA `(.L_x_32) ;  /* 0x0000000000081947 */ /* 0x002fea0003800000 */
[----:B------:R-:W1:Y:S02]  /*52d0*/  SYNCS.PHASECHK.TRANS64.TRYWAIT P1, [UR5+0x2a850], R9 ;  /* 0x02a85009ff0075a7 */ /* 0x000e640008020145 */
[----:B-1----:R-:W-:Y:S05]  /*52e0*/  @!P1 BRA `(.L_x_33) ;  /* 0x0000005800e49947 */ /* 0x002fea0003800000 */
.L_x_32:
[----:B------:R-:W-:Y:S01]  /*52f0*/  UIADD3 UR37, UR37, 0x400, URZ ;  /* 0x0000040025257890 */ /* 0x000fe2000fffe03f */
[----:B------:R-:W-:Y:S01]  /*5300*/  R2UR UR6, R0 ;  /* 0x00000000000672ca */ /* 0x000fe200000e0000 */
[----:B------:R-:W-:Y:S01]  /*5310*/  WARPGROUP.ARRIVE ;  /* 0x00000000000079c5 */ /* 0x000fe20000000000 */
[----:B------:R-:W-:Y:S01]  /*5320*/  UMOV UR7, 0x40000040 ;  /* 0x4000004000077882 */ /* 0x000fe20000000000 */
[----:B------:R-:W-:Y:S01]  /*5330*/  USHF.R.U32.HI UR37, URZ, 0x4, UR37 ;  /* 0x000000043f257899 */ /* 0x000fe20008011625 */
[----:B------:R-:W2:Y:S01]  /*5340*/  SHFL.BFLY PT, R0, R5, 0x2, 0x1f ;  /* 0x0c401f0005007f89 */ /* 0x000ea200000e0000 */
[----:B------:R-:W-:Y:S02]  /*5350*/  IMAD.MOV.U32 R11, RZ, RZ, RZ ;  /* 0x000000ffff0b7224 */ /* 0x000fe400078e00ff */
[----:B------:R-:W-:Y:S01]  /*5360*/  ULOP3.LUT UR37, UR37, 0x3fff, URZ, 0xc0, !UPT ;  /* 0x00003fff25257892 */ /* 0x000fe2000f8ec03f */
[----:B------:R-:W1:Y:S03]  /*5370*/  SHFL.BFLY PT, R7, R8, 0x2, 0x1f ;  /* 0x0c401f0008077f89 */ /* 0x000e6600000e0000 */
[----:B------:R-:W-:-:S04]  /*5380*/  ULOP3.LUT UR4, UR37, 0x3000000, URZ, 0xfc, !UPT ;  /* 0x0300000025047892 */ /* 0x000fc8000f8efc3f */
[----:B------:R-:W-:-:S07]  /*5390*/  UIMAD UR4, UR6, 0x600, UR4 ;  /* 0x00000600060478a4 */ /* 0x000fce000f8e0204 */
[----:B------:R-:W-:Y:S02]  /*53a0*/  UMOV UR6, UR4 ;  /* 0x0000000400067c82 */ /* 0x000fe40008000000 */
[----:B------:R-:W-:Y:S01]  /*53b0*/  HGMMA.64x128x16.F32 R24, R136, gdesc[UR4].tnspB, R24, gsb0 ;  /* 0x41e0000488187df0 */ /* 0x000fe20008000818 */
[----:B------:R-:W-:Y:S01]  /*53c0*/  UIADD3 UR6, UR4, 0x80, URZ ;  /* 0x0000008004067890 */ /* 0x000fe2000fffe03f */
[----:B------:R-:W-:Y:S01]  /*53d0*/  UMOV UR7, 0x40000040 ;  /* 0x4000004000077882 */ /* 0x000fe20000000000 */
[----:B--2---:R-:W-:Y:S01]  /*53e0*/  FADD.FTZ R0, R0, R5 ;  /* 0x0000000500007221 */ /* 0x004fe20000010000 */
[----:B------:R-:W-:Y:S02]  /*53f0*/  IMAD.MOV.U32 R5, RZ, RZ, -0x800000 ;  /* 0xff800000ff057424 */ /* 0x000fe400078e00ff */
[----:B-1----:R-:W-:Y:S02]  /*5400*/  FADD.FTZ R6, R7, R8 ;  /* 0x0000000807067221 */ /* 0x002fe40000010000 */
[----:B------:R-:W1:Y:S04]  /*5410*/  SHFL.BFLY PT, R7, R0, 0x1, 0x1f ;  /* 0x0c201f0000077f89 */ /* 0x000e6800000e0000 */
[----:B0-----:R-:W0:Y:S01]  /*5420*/  SHFL.BFLY PT, R9, R6, 0x1, 0x1f ;  /* 0x0c201f0006097f89 */ /* 0x001e2200000e0000 */
[----:B-1----:R-:W-:Y:S01]  /*5430*/  FADD.FTZ R13, R0, R7 ;  /* 0x00000007000d7221 */ /* 0x002fe20000010000 */
[----:B------:R-:W-:Y:S01]  /*5440*/  IMAD.MOV.U32 R7, RZ, RZ, RZ ;  /* 0x000000ffff077224 */ /* 0x000fe200078e00ff */
[----:B------:R-:W-:Y:S01]  /*5450*/  MOV R0, 0xff800000 ;  /* 0xff80000000007802 */ /* 0x000fe20000000f00 */
[----:B0-----:R-:W-:-:S02]  /*5460*/  FADD.FTZ R14, R6, R9 ;  /* 0x00000009060e7221 */ /* 0x001fc40000010000 */
[----:B------:R-:W-:-:S03]  /*5470*/  FSETP.NE.FTZ.AND P1, PT, R13, RZ, PT ;  /* 0x000000ff0d00720b */ /* 0x000fc60003f35000 */
[----:B------:R-:W-:-:S10]  /*5480*/  FSETP.NE.FTZ.AND P2, PT, R14, RZ, PT ;  /* 0x000000ff0e00720b */ /* 0x000fd40003f55000 */
[----:B------:R-:W0:Y:S01]  /*5490*/  @P1 MUFU.LG2 R8, R13 ;  /* 0x0000000d00081308 */ /* 0x000e220000000c00 */
[C---:B------:R-:W-:Y:S02]  /*54a0*/  @P1 FMUL.FTZ R9, R3.reuse, 0.69314718246459960938 ;  /* 0x3f31721803091820 */ /* 0x040fe40000410000 */
[----:B------:R-:W-:-:S05]  /*54b0*/  @P2 FMUL.FTZ R6, R3, 0.69314718246459960938 ;  /* 0x3f31721803062820 */ /* 0x000fca0000410000 */
[----:B------:R-:W1:Y:S08]  /*54c0*/  @P2 MUFU.LG2 R12, R14 ;  /* 0x0000000e000c2308 */ /* 0x000e700000000c00 */
[----:B------:R2:W3:Y:S01]  /*54d0*/  @P1 MUFU.RCP R7, R13 ;  /* 0x0000000d00071308 */ /* 0x0004e20000001000 */
[----:B0-----:R-:W-:-:S04]  /*54e0*/  @P1 FMUL.FTZ R8, R8, 0.69314718246459960938 ;  /* 0x3f31721808081820 */ /* 0x001fc80000410000 */
[----:B------:R-:W-:-:S03]  /*54f0*/  @P1 FFMA.FTZ R5, R9, R10, R8 ;  /* 0x0000000a09051223 */ /* 0x000fc60000010008 */
[----:B------:R2:W0:Y:S01]  /*5500*/  @P2 MUFU.RCP R11, R14 ;  /* 0x0000000e000b2308 */ /* 0x0004220000001000 */
[----:B-1----:R-:W-:-:S04]  /*5510*/  @P2 FMUL.FTZ R3, R12, 0.69314718246459960938 ;  /* 0x3f3172180c032820 */ /* 0x002fc80000410000 */
[----:B------:R-:W-:Y:S01]  /*5520*/  @P2 FFMA.FTZ R0, R6, R4, R3 ;  /* 0x0000000406002223 */ /* 0x000fe20000010003 */
[----:B------:R-:W-:Y:S02]  /*5530*/  WARPGROUP.DEPBAR.LE gsb0, 0x0 ;  /* 0x00008000000079c5 */ /* 0x000fe40000010000 */
[----:B------:R-:W-:-:S06]  /*5540*/  WARPGROUP.ARRIVE ;  /* 0x00000000000079c5 */ /* 0x000fcc0000000000 */
[----:B------:R-:W-:Y:S01]  /*5550*/  HGMMA.64x128x16.F32 R24, R140, gdesc[UR4].tnspB, R24, gsb0 ;  /* 0x41e000048c187df0 */ /* 0x000fe20008000818 */
[----:B------:R-:W-:Y:S01]  /*5560*/  UIADD3 UR6, UR4, 0x100, URZ ;  /* 0x0000010004067890 */ /* 0x000fe2000fffe03f */
[----:B------:R-:W-:Y:S01]  /*5570*/  UMOV UR7, 0x40000040 ;  /* 0x4000004000077882 */ /* 0x000fe20000000000 */
[----:B------:R-:W-:Y:S02]  /*5580*/  WARPGROUP.DEPBAR.LE gsb0, 0x0 ;  /* 0x00008000000079c5 */ /* 0x000fe40000010000 */
[----:B------:R-:W-:-:S07]  /*5590*/  WARPGROUP.ARRIVE ;  /* 0x00000000000079c5 */ /* 0x000fce0000000000 */
        /* <DEDUP_REMOVED lines=16> */
[----:B------:R-:W-:Y:S03]  /*56a0*/  HGMMA.64x128x16.F32 R24, R156, gdesc[UR4].tnspB, R24, gsb0 ;  /* 0x41e000049c187df0 */ /* 0x000fe60008000818 */
[----:B------:R-:W-:Y:S02]  /*56b0*/  WARPGROUP.DEPBAR.LE gsb0, 0x0 ;  /* 0x00008000000079c5 */ /* 0x000fe40000010000 */
[----:B0-23--:R-:W-:Y:S05]  /*56c0*/  @!P0 BRA `(.L_x_34) ;  /* 0x0000000000048947 */ /* 0x00dfea0003800000 */
[----:B------:R-:W-:Y:S01]  /*56d0*/  BPT.TRAP 0x1 ;  /* 0x000000040000795c */ /* 0x000fe20000300000 */
.L_x_34:
[----:B------:R-:W-:Y:S01]  /*56e0*/  UIADD3 UR4, UR5, 0x2a860, URZ ;  /* 0x0002a86005047890 */ /* 0x000fe2000fffe03f */
[-C--:B------:R-:W-:Y:S01]  /*56f0*/  FMUL.FTZ R24, R24, R7.reuse ;  /* 0x0000000718187220 */ /* 0x080fe20000410000 */
[-C--:B------:R-:W-:Y:S01]  /*5700*/  FMUL.FTZ R25, R25, R7.reuse ;  /* 0x0000000719197220 */ /* 0x080fe20000410000 */
[-C--:B------:R-:W-:Y:S01]  /*5710*/  FMUL.FTZ R28, R28, R7.reuse ;  /* 0x000000071c1c7220 */ /* 0x080fe20000410000 */
[----:B------:R-:W-:Y:S01]  /*5720*/  UPRMT UR4, UR57, 0x654, UR4 ;  /* 0x0000065439047896 */ /* 0x000fe20008000004 */
        /* <DEDUP_REMOVED lines=8> */
[----:B------:R-:W-:Y:S01]  /*57b0*/  SYNCS.ARRIVE.TRANS64.RED.A1T0 RZ, [UR4], RZ ;  /* 0x000000ffffff79a7 */ /* 0x000fe20008100404 */
        /* <DEDUP_REMOVED lines=21> */
[----:B------:R-:W-:Y:S01]  /*5910*/  PLOP3.LUT P0, PT, PT, PT, PT, 0x8, 0x0 ;  /* 0x000000000000781c */ /* 0x000fe20003f0e170 */
        /* <DEDUP_REMOVED lines=31> */
[----:B------:R-:W-:-:S07]  /*5b10*/  FMUL.FTZ R87, R87, R11 ;  /* 0x0000000b57577220 */ /* 0x000fce0000410000 */
.L_x_10:
[----:B------:R-:W-:Y:S05]  /*5b20*/  @P0 BRA `(.L_x_35) ;  /* 0x0000001400380947 */ /* 0x000fea0003800000 */
[----:B------:R-:W0:Y:S01]  /*5b30*/  S2R R3, SR_TID.X ;  /* 0x0000000000037919 */ /* 0x000e220000002100 */
[----:B------:R-:W1:Y:S01]  /*5b40*/  LDC R16, c[0x0][0xbe8] ;  /* 0x0002fa00ff107b82 */ /* 0x000e620000000800 */
[--C-:B------:R-:W-:Y:S01]  /*5b50*/  SHF.R.S32.HI R13, RZ, 0x1f, R2.reuse ;  /* 0x0000001fff0d7819 */ /* 0x100fe20000011402 */
[----:B------:R-:W-:Y:S01]  /*5b60*/  ULDC.64 UR4, c[0x0][0xbd0] ;  /* 0x0002f40000047ab9 */ /* 0x000fe20000000a00 */
[----:B------:R-:W2:Y:S01]  /*5b70*/  S2R R10, SR_CTAID.X ;  /* 0x00000000000a7919 */ /* 0x000ea20000002500 */
[----:B------:R-:W-:Y:S01]  /*5b80*/  ULDC.64 UR6, c[0x0][0xb38] ;  /* 0x0002ce0000067ab9 */ /* 0x000fe20000000a00 */
[----:B------:R-:W-:Y:S01]  /*5b90*/  IMAD.MOV R17, RZ, RZ, -R2 ;  /* 0x000000ffff117224 */ /* 0x000fe200078e0a02 */
[----:B------:R-:W-:Y:S02]  /*5ba0*/  BSSY B0, `(.L_x_36) ;  /* 0x00000e2000007945 */ /* 0x000fe40003800000 */
[----:B------:R-:W3:Y:S08]  /*5bb0*/  S2UR UR9, SR_CTAID.Z ;  /* 0x00000000000979c3 */ /* 0x000ef00000002700 */
[----:B------:R-:W4:Y:S08]  /*5bc0*/  LDC.64 R18, c[0x0][0xbd8] ;  /* 0x0002f600ff127b82 */ /* 0x000f300000000a00 */
[----:B------:R-:W-:Y:S01]  /*5bd0*/  BAR.SYNC.DEFER_BLOCKING 0x1, 0x100 ;  /* 0x0044000000007b1d */ /* 0x000fe20000010000 */
[----:B-1----:R-:W-:-:S07]  /*5be0*/  ISETP.NE.AND P0, PT, R16, 0x1, PT ;  /* 0x000000011000780c */ /* 0x002fce0003f05270 */
[----:B------:R-:W1:Y:S01]  /*5bf0*/  S2UR UR8, SR_CTAID.Y ;  /* 0x00000000000879c3 */ /* 0x000e620000002600 */
[----:B0-----:R-:W-:-:S07]  /*5c00*/  VIADD R7, R3, 0xffffff80 ;  /* 0xffffff8003077836 */ /* 0x001fce0000000000 */
[----:B------:R-:W1:Y:S01]  /*5c10*/  LDC R22, c[0x0][0xc50] ;  /* 0x00031400ff167b82 */ /* 0x000e620000000800 */
[----:B------:R-:W-:-:S04]  /*5c20*/  SHF.R.S32.HI R6, RZ, 0x1f, R7 ;  /* 0x0000001fff067819 */ /* 0x000fc80000011407 */
[----:B------:R-:W-:-:S03]  /*5c30*/  LEA.HI R8, R6, R7, RZ, 0x7 ;  /* 0x0000000706087211 */ /* 0x000fc600078f38ff */
[----:B------:R-:W0:Y:S01]  /*5c40*/  @P0 LDC R14, c[0x0][0xbec] ;  /* 0x0002fb00ff0e0b82 */ /* 0x000e220000000800 */
[----:B------:R-:W-:Y:S02]  /*5c50*/  LEA.HI R6, R6, R7, RZ, 0x2 ;  /* 0x0000000706067211 */ /* 0x000fe400078f10ff */
[----:B------:R-:W-:Y:S02]  /*5c60*/  LOP3.LUT R4, R8, 0xffffff80, RZ, 0xc0, !PT ;  /* 0xffffff8008047812 */ /* 0x000fe400078ec0ff */
[----:B------:R-:W-:Y:S02]  /*5c70*/  LOP3.LUT R6, R6, 0xfffffffc, RZ, 0xc0, !PT ;  /* 0xfffffffc06067812 */ /* 0x000fe400078ec0ff */
[----:B------:R-:W-:Y:S01]  /*5c80*/  SHF.R.S32.HI R9, RZ, 0x7, R8 ;  /* 0x00000007ff097819 */ /* 0x000fe20000011408 */
[C---:B------:R-:W-:Y:S01]  /*5c90*/  IMAD.IADD R23, R7.reuse, 0x1, -R4 ;  /* 0x0000000107177824 */ /* 0x040fe200078e0a04 */
[----:B------:R-:W5:Y:S01]  /*5ca0*/  LDC.64 R20, c[0x0][0xb40] ;  /* 0x0002d000ff147b82 */ /* 0x000f620000000a00 */
[----:B------:R-:W-:-:S03]  /*5cb0*/  IMAD.IADD R6, R7, 0x1, -R6 ;  /* 0x0000000107067824 */ /* 0x000fc600078e0a06 */
[----:B------:R-:W-:-:S04]  /*5cc0*/  SHF.R.S32.HI R12, RZ, 0x1f, R23 ;  /* 0x0000001fff0c7819 */ /* 0x000fc80000011417 */
[----:B------:R-:W-:Y:S01]  /*5cd0*/  LEA.HI R88, R12, R23, RZ, 0x2 ;  /* 0x000000170c587211 */ /* 0x000fe200078f10ff */
[----:B------:R-:W5:Y:S03]  /*5ce0*/  @P0 LDC R15, c[0x0][0xbf0] ;  /* 0x0002fc00ff0f0b82 */ /* 0x000f660000000800 */
[--C-:B------:R-:W-:Y:S02]  /*5cf0*/  SHF.R.S32.HI R3, RZ, 0x2, R88.reuse ;  /* 0x00000002ff037819 */ /* 0x100fe40000011458 */
[----:B------:R-:W-:Y:S02]  /*5d00*/  SHF.R.S32.HI R4, RZ, 0x1f, R88 ;  /* 0x0000001fff047819 */ /* 0x000fe40000011458 */
[----:B------:R-:W-:Y:S01]  /*5d10*/  LOP3.LUT R88, R88, 0x7ffffffc, RZ, 0xc0, !PT ;  /* 0x7ffffffc58587812 */ /* 0x000fe200078ec0ff */
[----:B------:R-:W5:Y:S01]  /*5d20*/  @P0 LDC R90, c[0x0][0xbec] ;  /* 0x0002fb00ff5a0b82 */ /* 0x000f620000000800 */
[----:B------:R-:W-:-:S04]  /*5d30*/  LEA.HI R4, R4, R3, RZ, 0x3 ;  /* 0x0000000304047211 */ /* 0x000fc800078f18ff */
[----:B------:R-:W-:-:S03]  /*5d40*/  LOP3.LUT R4, R4, 0xfffffff8, RZ, 0xc0, !PT ;  /* 0xfffffff804047812 */ /* 0x000fc600078ec0ff */
[----:B------:R-:W5:Y:S01]  /*5d50*/  @P0 LDC R89, c[0x0][0xbf0] ;  /* 0x0002fc00ff590b82 */ /* 0x000f620000000800 */
[----:B------:R-:W-:Y:S02]  /*5d60*/  IADD3 R7, R3, -R4, RZ ;  /* 0x8000000403077210 */ /* 0x000fe40007ffe0ff */
[----:B------:R-:W-:Y:S02]  /*5d70*/  LEA.HI R3, R8, R9, RZ, 0x1 ;  /* 0x0000000908037211 */ /* 0x000fe400078f08ff */
[----:B------:R-:W-:Y:S02]  /*5d80*/  LEA.HI R4, R12, R23, RZ, 0x5 ;  /* 0x000000170c047211 */ /* 0x000fe400078f28ff */
[----:B------:R-:W-:Y:S02]  /*5d90*/  LOP3.LUT R3, R3, 0x3fffffe, RZ, 0xc0, !PT ;  /* 0x03fffffe03037812 */ /* 0x000fe400078ec0ff */
[----:B------:R-:W-:Y:S02]  /*5da0*/  SHF.R.S32.HI R4, RZ, 0x5, R4 ;  /* 0x00000005ff047819 */ /* 0x000fe40000011404 */
[----:B------:R-:W-:Y:S01]  /*5db0*/  LEA.HI R8, R6, R6, RZ, 0x1 ;  /* 0x0000000606087211 */ /* 0x000fe200078f08ff */
[----:B------:R-:W-:-:S02]  /*5dc0*/  IMAD.IADD R3, R9, 0x1, -R3 ;  /* 0x0000000109037824 */ /* 0x000fc400078e0a03 */
[----:B------:R-:W-:Y:S01]  /*5dd0*/  IMAD R4, R4, 0x10, R7 ;  /* 0x0000001004047824 */ /* 0x000fe200078e0207 */
[----:B------:R-:W-:-:S04]  /*5de0*/  LOP3.LUT R9, R8, 0x1ffffffe, RZ, 0xc0, !PT ;  /* 0x1ffffffe08097812 */ /* 0x000fc800078ec0ff */
[----:B------:R-:W-:Y:S01]  /*5df0*/  LEA R4, R3, R4, 0x6 ;  /* 0x0000000403047211 */ /* 0x000fe200078e30ff */
[----:B------:R-:W-:Y:S02]  /*5e00*/  IMAD.IADD R11, R6, 0x1, -R9 ;  /* 0x00000001060b7824 */ /* 0x000fe400078e0a09 */
[----:B------:R-:W-:Y:S02]  /*5e10*/  IMAD R3, R13, UR4, RZ ;  /* 0x000000040d037c24 */ /* 0x000fe4000f8e02ff */
[----:B------:R-:W-:Y:S01]  /*5e20*/  IMAD.WIDE.U32 R6, R2, UR4, RZ ;  /* 0x0000000402067c25 */ /* 0x000fe2000f8e00ff */
[----:B---3--:R-:W-:-:S03]  /*5e30*/  USHF.R.S32.HI UR4, URZ, 0x1f, UR9 ;  /* 0x0000001f3f047899 */ /* 0x008fc60008011409 */
[----:B------:R-:W-:Y:S02]  /*5e40*/  IMAD R13, R13, UR6, RZ ;  /* 0x000000060d0d7c24 */ /* 0x000fe4000f8e02ff */
[----:B------:R-:W-:Y:S02]  /*5e50*/  IMAD R11, R11, 0x8, R4 ;  /* 0x000000080b0b7824 */ /* 0x000fe400078e0204 */
[C---:B------:R-:W-:Y:S02]  /*5e60*/  IMAD R3, R2.reuse, UR5, R3 ;  /* 0x0000000502037c24 */ /* 0x040fe4000f8e0203 */
[----:B------:R-:W-:-:S04]  /*5e70*/  IMAD.WIDE.U32 R8, R2, UR6, RZ ;  /* 0x0000000602087c25 */ /* 0x000fc8000f8e00ff */
[----:B------:R-:W-:Y:S01]  /*5e80*/  IMAD R13, R2, UR7, R13 ;  /* 0x00000007020d7c24 */ /* 0x000fe2000f8e020d */
[----:B------:R-:W-:Y:S01]  /*5e90*/  ULDC.64 UR6, c[0x0][0xb48] ;  /* 0x0002d20000067ab9 */ /* 0x000fe20000000a00 */
[----:B----4-:R-:W-:Y:S02]  /*5ea0*/  IMAD R12, R18, UR4, RZ ;  /* 0x00000004120c7c24 */ /* 0x010fe4000f8e02ff */
[----:B--2---:R-:W-:Y:S01]  /*5eb0*/  IMAD R11, R10, 0x80, R11 ;  /* 0x000000800a0b7824 */ /* 0x004fe200078e020b */
[----:B------:R-:W-:Y:S01]  /*5ec0*/  IADD3 R9, R9, R13, RZ ;  /* 0x0000000d09097210 */ /* 0x000fe20007ffe0ff */
[----:B------:R-:W-:Y:S02]  /*5ed0*/  IMAD.IADD R7, R7, 0x1, R3 ;  /* 0x0000000107077824 */ /* 0x000fe400078e0203 */
[----:B------:R-:W-:Y:S02]  /*5ee0*/  IMAD R3, R19, UR9, R12 ;  /* 0x0000000913037c24 */ /* 0x000fe4000f8e020c */
[----:B0-----:R-:W-:-:S04]  /*5ef0*/  @P0 IMAD.HI.U32 R2, R11, R14, RZ ;  /* 0x0000000e0b020227 */ /* 0x001fc800078e00ff */
[----:B------:R-:W-:-:S04]  /*5f00*/  IMAD.WIDE.U32 R6, R18, UR9, R6 ;  /* 0x0000000912067c25 */ /* 0x000fc8000f8e0006 */
[----:B-1----:R-:W-:Y:S02]  /*5f10*/  IMAD R19, R22, R17, UR8 ;  /* 0x0000000816137e24 */ /* 0x002fe4000f8e0211 */
[C---:B-----5:R-:W-:Y:S01]  /*5f20*/  IMAD R12, R20.reuse, UR4, RZ ;  /* 0x00000004140c7c24 */ /* 0x060fe2000f8e02ff */
[----:B------:R-:W-:Y:S01]  /*5f30*/  ULDC.64 UR4, c[0x0][0xbe0] ;  /* 0x0002f80000047ab9 */ /* 0x000fe20000000a00 */
[----:B------:R-:W-:Y:S01]  /*5f40*/  IMAD.MOV.U32 R13, RZ, RZ, R11 ;  /* 0x000000ffff0d7224 */ /* 0x000fe200078e000b */
[----:B------:R-:W-:Y:S01]  /*5f50*/  @P0 SHF.R.U32.HI R13, RZ, R15, R2 ;  /* 0x0000000fff0d0219 */ /* 0x000fe20000011602 */
[----:B------:R-:W-:Y:S01]  /*5f60*/  IMAD.IADD R7, R7, 0x1, R3 ;  /* 0x0000000107077824 */ /* 0x000fe200078e0203 */
[----:B------:R-:W-:Y:S01]  /*5f70*/  SHF.R.S32.HI R14, RZ, 0x1f, R19 ;  /* 0x0000001fff0e7819 */ /* 0x000fe20000011413 */
[----:B------:R-:W-:Y:S01]  /*5f80*/  IMAD R17, R21, UR9, R12 ;  /* 0x0000000915117c24 */ /* 0x000fe2000f8e020c */
[----:B------:R-:W-:Y:S01]  /*5f90*/  MOV R15, R11 ;  /* 0x0000000b000f7202 */ /* 0x000fe20000000f00 */
[----:B------:R-:W-:Y:S01]  /*5fa0*/  IMAD.WIDE.U32 R2, R20, UR9, R8 ;  /* 0x0000000914027c25 */ /* 0x000fe2000f8e0008 */
[----:B------:R-:W-:-:S03]  /*5fb0*/  ULDC.64 UR8, c[0x0][0xb28] ;  /* 0x0002ca0000087ab9 */ /* 0x000fc60000000a00 */
[----:B------:R-:W-:Y:S02]  /*5fc0*/  IMAD.IADD R9, R3, 0x1, R17 ;  /* 0x0000000103097824 */ /* 0x000fe400078e0211 */
[----:B------:R-:W-:Y:S02]  /*5fd0*/  IMAD R3, R14, UR4, RZ ;  /* 0x000000040e037c24 */ /* 0x000fe4000f8e02ff */
[----:B------:R-:W-:-:S04]  /*5fe0*/  @P0 IMAD.HI.U32 R90, R11, R90, RZ ;  /* 0x0000005a0b5a0227 */ /* 0x000fc800078e00ff */
[----:B------:R-:W-:Y:S01]  /*5ff0*/  IMAD.MOV.U32 R8, RZ, RZ, R2 ;  /* 0x000000ffff087224 */ /* 0x000fe200078e0002 */
[----:B------:R-:W-:Y:S01]  /*6000*/  @P0 SHF.R.U32.HI R15, RZ, R89, R90 ;  /* 0x00000059ff0f0219 */ /* 0x000fe2000001165a */
[C---:B------:R-:W-:Y:S02]  /*6010*/  IMAD R12, R19.reuse, UR5, R3 ;  /* 0x00000005130c7c24 */ /* 0x040fe4000f8e0203 */
[----:B------:R-:W-:Y:S01]  /*6020*/  IMAD.WIDE.U32 R2, R19, UR4, R6 ;  /* 0x0000000413027c25 */ /* 0x000fe2000f8e0006 */
[----:B------:R-:W-:-:S03]  /*6030*/  ULDC.64 UR4, c[0x0][0xb30] ;  /* 0x0002cc0000047ab9 */ /* 0x000fc60000000a00 */
[----:B------:R-:W-:Y:S01]  /*6040*/  IMAD R14, R14, UR6, RZ ;  /* 0x000000060e0e7c24 */ /* 0x000fe2000f8e02ff */
[----:B------:R-:W-:Y:S01]  /*6050*/  IADD3 R2, P0, R13, R2, RZ ;  /* 0x000000020d027210 */ /* 0x000fe20007f1e0ff */
[----:B------:R-:W-:Y:S01]  /*6060*/  IMAD.WIDE.U32 R6, R19, UR6, R8 ;  /* 0x0000000613067c25 */ /* 0x000fe2000f8e0008 */
[----:B------:R-:W-:Y:S02]  /*6070*/  SHF.R.S32.HI R9, RZ, 0x1f, R13 ;  /* 0x0000001fff097819 */ /* 0x000fe4000001140d */
[----:B------:R-:W-:Y:S01]  /*6080*/  SHF.R.S32.HI R8, RZ, 0x1f, R15 ;  /* 0x0000001fff087819 */ /* 0x000fe2000001140f */
[----:B------:R-:W-:Y:S01]  /*6090*/  IMAD.MOV R13, RZ, RZ, -R13 ;  /* 0x000000ffff0d7224 */ /* 0x000fe200078e0a0d */
[----:B------:R-:W-:Y:S01]  /*60a0*/  IADD3.X R3, R9, R3, R12, P0, !PT ;  /* 0x0000000309037210 */ /* 0x000fe200007fe40c */
[----:B------:R-:W-:Y:S01]  /*60b0*/  IMAD R17, R19, UR7, R14 ;  /* 0x0000000713117c24 */ /* 0x000fe2000f8e020e */
[----:B------:R-:W-:Y:S01]  /*60c0*/  IADD3 R14, -R15, RZ, RZ ;  /* 0x000000ff0f0e7210 */ /* 0x000fe20007ffe1ff */
[----:B------:R-:W-:Y:S01]  /*60d0*/  IMAD R8, R8, UR4, RZ ;  /* 0x0000000408087c24 */ /* 0x000fe2000f8e02ff */
[----:B------:R-:W-:Y:S01]  /*60e0*/  ULDC.64 UR6, c[0x0][0xbc8] ;  /* 0x0002f20000067ab9 */ /* 0x000fe20000000a00 */
[----:B------:R-:W-:-:S02]  /*60f0*/  IMAD R9, R16, R13, R11 ;  /* 0x0000000d10097224 */ /* 0x000fc400078e020b */
[----:B------:R-:W-:Y:S02]  /*6100*/  IMAD R11, R16, R14, R11 ;  /* 0x0000000e100b7224 */ /* 0x000fe400078e020b */
[----:B------:R-:W-:Y:S01]  /*6110*/  IMAD R13, R15, UR5, R8 ;  /* 0x000000050f0d7c24 */ /* 0x000fe2000f8e0208 */
[----:B------:R-:W-:Y:S01]  /*6120*/  SHF.R.S32.HI R8, RZ, 0x1f, R9 ;  /* 0x0000001fff087819 */ /* 0x000fe20000011409 */
[----:B------:R-:W-:Y:S01]  /*6130*/  IMAD.IADD R7, R7, 0x1, R17 ;  /* 0x0000000107077824 */ /* 0x000fe200078e0211 */
[----:B------:R-:W-:Y:S01]  /*6140*/  SHF.R.S32.HI R12, RZ, 0x1f, R11 ;  /* 0x0000001fff0c7819 */ /* 0x000fe2000001140b */
[----:B------:R-:W0:Y:S01]  /*6150*/  S2UR UR5, SR_CgaCtaId ;  /* 0x00000000000579c3 */ /* 0x000e220000008800 */
[----:B------:R-:W-:-:S04]  /*6160*/  IMAD.WIDE.U32 R2, R9, UR6, R2 ;  /* 0x0000000609027c25 */ /* 0x000fc8000f8e0002 */
[----:B------:R-:W-:Y:S01]  /*6170*/  IMAD.WIDE.U32 R6, R15, UR4, R6 ;  /* 0x000000040f067c25 */ /* 0x000fe2000f8e0006 */
[----:B------:R-:W-:-:S03]  /*6180*/  UMOV UR4, 0x400 ;  /* 0x0000040000047882 */ /* 0x000fc60000000000 */
[----:B------:R-:W-:Y:S02]  /*6190*/  IMAD R8, R8, UR6, RZ ;  /* 0x0000000608087c24 */ /* 0x000fe4000f8e02ff */
[----:B------:R-:W-:Y:S02]  /*61a0*/  IMAD.IADD R7, R7, 0x1, R13 ;  /* 0x0000000107077824 */ /* 0x000fe400078e020d */
[----:B------:R-:W-:Y:S02]  /*61b0*/  IMAD R12, R12, UR8, RZ ;  /* 0x000000080c0c7c24 */ /* 0x000fe4000f8e02ff */
[----:B------:R-:W-:Y:S01]  /*61c0*/  IMAD R13, R9, UR7, R8 ;  /* 0x00000007090d7c24 */ /* 0x000fe2000f8e0208 */
[----:B------:R-:W-:Y:S01]  /*61d0*/  ULDC.64 UR6, c[0x0][0xba8] ;  /* 0x0002ea0000067ab9 */ /* 0x000fe20000000a00 */
[C---:B------:R-:W-:Y:S01]  /*61e0*/  IMAD R15, R11.reuse, UR9, R12 ;  /* 0x000000090b0f7c24 */ /* 0x040fe2000f8e020c */
[----:B------:R-:W-:Y:S01]  /*61f0*/  LEA R8, P0, R2, UR6, 0x2 ;  /* 0x0000000602087c11 */ /* 0x000fe2000f8010ff */
[----:B------:R-:W-:Y:S01]  /*6200*/  IMAD.WIDE.U32 R6, R11, UR8, R6 ;  /* 0x000000080b067c25 */ /* 0x000fe2000f8e0006 */
[----:B------:R-:W-:Y:S01]  /*6210*/  ULDC.64 UR8, c[0x0][0xb00] ;  /* 0x0002c00000087ab9 */ /* 0x000fe20000000a00 */
[----:B------:R-:W-:-:S02]  /*6220*/  ULDC UR6, c[0x0][0xa88] ;  /* 0x0002a20000067ab9 */ /* 0x000fc40000000800 */
[----:B------:R-:W-:Y:S01]  /*6230*/  IMAD.IADD R9, R3, 0x1, R13 ;  /* 0x0000000103097824 */ /* 0x000fe200078e020d */
[----:B------:R-:W-:Y:S01]  /*6240*/  IADD3 R3, R7, R15, RZ ;  /* 0x0000000f07037210 */ /* 0x000fe20007ffe0ff */
[----:B------:R-:W-:Y:S01]  /*6250*/  IMAD R4, R10, 0x80, R4 ;  /* 0x000000800a047824 */ /* 0x000fe200078e0204 */
[----:B------:R-:W-:Y:S01]  /*6260*/  LEA R20, P1, R6, UR8, 0x2 ;  /* 0x0000000806147c11 */ /* 0x000fe2000f8210ff */
[----:B0-----:R-:W-:Y:S01]  /*6270*/  ULEA UR4, UR5, UR4, 0x18 ;  /* 0x0000000405047291 */ /* 0x001fe2000f8ec03f */
[----:B------:R-:W-:Y:S01]  /*6280*/  LEA.HI.X R9, R2, UR7, R9, 0x2, P0 ;  /* 0x0000000702097c11 */ /* 0x000fe200080f1409 */
[----:B------:R-:W-:Y:S01]  /*6290*/  IMAD R17, R16, UR6, RZ ;  /* 0x0000000610117c24 */ /* 0x000fe2000f8e02ff */
[----:B------:R-:W-:Y:S01]  /*62a0*/  LEA.HI.X R22, R6, UR9, R3, 0x2, P1 ;  /* 0x0000000906167c11 */ /* 0x000fe200088f1403 */
[----:B------:R-:W-:Y:S01]  /*62b0*/  SHFL.IDX PT, R2, R8, RZ, 0x1c1f ;  /* 0x001c1fff08027589 */ /* 0x000fe200000e0000 */
[C---:B------:R-:W-:Y:S01]  /*62c0*/  LOP3.LUT P0, RZ, R23.reuse, 0x3, RZ, 0xc0, !PT ;  /* 0x0000000317ff7812 */ /* 0x040fe2000780c0ff */
[C---:B------:R-:W-:Y:S01]  /*62d0*/  VIADD R16, R4.reuse, 0x8 ;  /* 0x0000000804107836 */ /* 0x040fe20000000000 */
[----:B------:R-:W-:Y:S01]  /*62e0*/  UIADD3 UR4, UR4, 0x2a820, URZ ;  /* 0x0002a82004047890 */ /* 0x000fe2000fffe03f */
[----:B------:R-:W0:Y:S01]  /*62f0*/  SHFL.IDX PT, R3, R9, RZ, 0x1c1f ;  /* 0x001c1fff09037589 */ /* 0x000e2200000e0000 */
[-C--:B------:R-:W-:Y:S01]  /*6300*/  ISETP.GE.OR P1, PT, R4, R17.reuse, P0 ;  /* 0x000000110400720c */ /* 0x080fe20000726670 */
[----:B------:R-:W-:Y:S01]  /*6310*/  IMAD.IADD R19, R23, 0x1, -R88 ;  /* 0x0000000117137824 */ /* 0x000fe200078e0a58 */
[-C--:B------:R-:W-:Y:S01]  /*6320*/  ISETP.GE.OR P0, PT, R16, R17.reuse, P0 ;  /* 0x000000111000720c */ /* 0x080fe20000706670 */
[----:B------:R-:W-:Y:S01]  /*6330*/  SHFL.IDX PT, R6, R8, 0x1, 0x1c1f ;  /* 0x003c1f0008067f89 */ /* 0x000fe200000e0000 */
[----:B------:R-:W-:Y:S01]  /*6340*/  UPRMT UR4, URZ, 0x654, UR4 ;  /* 0x000006543f047896 */ /* 0x000fe20008000004 */
[----:B------:R-:W-:-:S02]  /*6350*/  ISETP.GE.AND P2, PT, R4, R17, PT ;  /* 0x000000110400720c */ /* 0x000fc40003f46270 */
[----:B------:R-:W1:Y:S01]  /*6360*/  SHFL.IDX PT, R7, R9, 0x1, 0x1c1f ;  /* 0x003c1f0009077f89 */ /* 0x000e6200000e0000 */
[----:B------:R-:W-:-:S03]  /*6370*/  SHF.L.U32 R19, R19, 0x1, RZ ;  /* 0x0000000113137819 */ /* 0x000fc600000006ff */
[----:B------:R2:W3:Y:S02]  /*6380*/  SHFL.IDX PT, R14, R20, RZ, 0x1c1f ;  /* 0x001c1fff140e7589 */ /* 0x0004e400000e0000 */
[----:B------:R-:W-:Y:S02]  /*6390*/  SYNCS.ARRIVE.TRANS64.RED.A1T0 RZ, [UR4], RZ ;  /* 0x000000ffffff79a7 */ /* 0x000fe40008100404 */
[----:B------:R2:W4:Y:S04]  /*63a0*/  SHFL.IDX PT, R15, R22, RZ, 0x1c1f ;  /* 0x001c1fff160f7589 */ /* 0x00052800000e0000 */
[----:B0-----:R2:W-:Y:S04]  /*63b0*/  @!P1 ST.E desc[UR38][R2.64], R5 ;  /* 0x0000000502009985 */ /* 0x0015e8000c101926 */
[----:B-1----:R2:W-:Y:S01]  /*63c0*/  @!P0 ST.E desc[UR38][R6.64], R0 ;  /* 0x0000000006008985 */ /* 0x0025e2000c101926 */
[----:B------:R-:W-:Y:S05]  /*63d0*/  @P2 BRA `(.L_x_37) ;  /* 0x0000000400782947 */ /* 0x000fea0003800000 */
[C---:B--2---:R-:W-:Y:S01]  /*63e0*/  VIADD R0, R19.reuse, 0x8 ;  /* 0x0000000813007836 */ /* 0x044fe20000000000 */
[----:B------:R-:W-:Y:S01]  /*63f0*/  ULDC UR4, c[0x0][0xac8] ;  /* 0x0002b20000047ab9 */ /* 0x000fe20000000800 */
[C---:B------:R-:W-:Y:S01]  /*6400*/  VIADD R6, R19.reuse, 0x10 ;  /* 0x0000001013067836 */ /* 0x040fe20000000000 */
[C---:B------:R-:W-:Y:S01]  /*6410*/  ISETP.GE.AND P2, PT, R19.reuse, UR4, PT ;  /* 0x0000000413007c0c */ /* 0x040fe2000bf46270 */
[C---:B------:R-:W-:Y:S01]  /*6420*/  VIADD R7, R19.reuse, 0x18 ;  /* 0x0000001813077836 */ /* 0x040fe20000000000 */
[----:B------:R-:W-:Y:S01]  /*6430*/  ISETP.GE.AND P3, PT, R0, UR4, PT ;  /* 0x0000000400007c0c */ /* 0x000fe2000bf66270 */
[C---:B------:R-:W-:Y:S01]  /*6440*/  VIADD R8, R19.reuse, 0x28 ;  /* 0x0000002813087836 */ /* 0x040fe20000000000 */
[----:B------:R-:W-:Y:S01]  /*6450*/  ISETP.GE.AND P0, PT, R6, UR4, PT ;  /* 0x0000000406007c0c */ /* 0x000fe2000bf06270 */
[----:B------:R-:W-:Y:S01]  /*6460*/  VIADD R9, R19, 0x30 ;  /* 0x0000003013097836 */ /* 0x000fe20000000000 */
[----:B------:R-:W-:Y:S01]  /*6470*/  ISETP.GE.AND P1, PT, R7, UR4, PT ;  /* 0x0000000407007c0c */ /* 0x000fe2000bf26270 */
[C---:B------:R-:W-:Y:S01]  /*6480*/  VIADD R10, R19.reuse, 0x38 ;  /* 0x00000038130a7836 */ /* 0x040fe20000000000 */
[C---:B------:R-:W-:Y:S01]  /*6490*/  IADD3 R11, R19.reuse, 0x40, RZ ;  /* 0x00000040130b7810 */ /* 0x040fe20007ffe0ff */
[----:B------:R-:W-:Y:S01]  /*64a0*/  VIADD R12, R19, 0x50 ;  /* 0x00000050130c7836 */ /* 0x000fe20000000000 */
[----:B------:R-:W-:-:S02]  /*64b0*/  ISETP.GE.AND P4, PT, R9, UR4, PT ;  /* 0x0000000409007c0c */ /* 0x000fc4000bf86270 */
[----:B------:R-:W-:Y:S01]  /*64c0*/  ISETP.GE.AND P5, PT, R10, UR4, PT ;  /* 0x000000040a007c0c */ /* 0x000fe2000bfa6270 */
[----:B---34-:R-:W-:Y:S01]  /*64d0*/  @!P2 IMAD.WIDE R2, R19, 0x4, R14 ;  /* 0x000000041302a825 */ /* 0x018fe200078e020e */
[----:B------:R-:W-:Y:S02]  /*64e0*/  ISETP.GE.AND P6, PT, R11, UR4, PT ;  /* 0x000000040b007c0c */ /* 0x000fe4000bfc6270 */
[----:B------:R-:W-:Y:S02]  /*64f0*/  @!P3 LEA.HI R0, R0, R0, RZ, 0x1 ;  /* 0x000000000000b211 */ /* 0x000fe400078f08ff */
[----:B------:R0:W-:Y:S01]  /*6500*/  @!P2 ST.E.64 desc[UR38][R2.64], R24 ;  /* 0x000000180200a985 */ /* 0x0001e2000c101b26 */
[----:B------:R-:W-:Y:S02]  /*6510*/  @!P0 LEA.HI R6, R6, R6, RZ, 0x1 ;  /* 0x0000000606068211 */ /* 0x000fe400078f08ff */
[----:B------:R-:W-:Y:S02]  /*6520*/  @!P3 LOP3.LUT R5, R0, 0xfffffffe, RZ, 0xc0, !PT ;  /* 0xfffffffe0005b812 */ /* 0x000fe400078ec0ff */
[----:B------:R-:W-:-:S02]  /*6530*/  IADD3 R0, R19, 0x20, RZ ;  /* 0x0000002013007810 */ /* 0x000fc40007ffe0ff */
[----:B------:R-:W-:Y:S01]  /*6540*/  @!P1 LEA.HI R7, R7, R7, RZ, 0x1 ;  /* 0x0000000707079211 */ /* 0x000fe200078f08ff */
[----:B------:R-:W-:Y:S01]  /*6550*/  @!P3 IMAD.WIDE R4, R5, 0x4, R14 ;  /* 0x000000040504b825 */ /* 0x000fe200078e020e */
[----:B------:R-:W-:Y:S02]  /*6560*/  ISETP.GE.AND P2, PT, R0, UR4, PT ;  /* 0x0000000400007c0c */ /* 0x000fe4000bf46270 */
[----:B------:R-:W-:Y:S02]  /*6570*/  @!P5 LEA.HI R10, R10, R10, RZ, 0x1 ;  /* 0x0000000a0a0ad211 */ /* 0x000fe400078f08ff */
[----:B------:R1:W-:Y:S01]  /*6580*/  @!P3 ST.E.64 desc[UR38][R4.64], R28 ;  /* 0x0000001c0400b985 */ /* 0x0003e2000c101b26 */
[----:B------:R-:W-:Y:S02]  /*6590*/  ISETP.GE.AND P3, PT, R8, UR4, PT ;  /* 0x0000000408007c0c */ /* 0x000fe4000bf66270 */
[----:B0-----:R-:W-:Y:S02]  /*65a0*/  @!P0 LOP3.LUT R3, R6, 0xfffffffe, RZ, 0xc0, !PT ;  /* 0xfffffffe06038812 */ /* 0x001fe400078ec0ff */
[----:B------:R-:W-:-:S02]  /*65b0*/  @!P4 LEA.HI R6, R9, R9, RZ, 0x1 ;  /* 0x000000090906c211 */ /* 0x000fc400078f08ff */
[----:B------:R-:W-:Y:S01]  /*65c0*/  @!P5 LOP3.LUT R13, R10, 0xfffffffe, RZ, 0xc0, !PT ;  /* 0xfffffffe0a0dd812 */ /* 0x000fe200078ec0ff */
[----:B------:R-:W-:Y:S01]  /*65d0*/  @!P0 IMAD.WIDE R2, R3, 0x4, R14 ;  /* 0x0000000403028825 */ /* 0x000fe200078e020e */
[----:B------:R-:W-:Y:S02]  /*65e0*/  @!P2 LEA.HI R0, R0, R0, RZ, 0x1 ;  /* 0x000000000000a211 */ /* 0x000fe400078f08ff */
[----:B------:R-:W-:Y:S02]  /*65f0*/  IADD3 R18, R19, 0x60, RZ ;  /* 0x0000006013127810 */ /* 0x000fe40007ffe0ff */
[----:B------:R0:W-:Y:S01]  /*6600*/  @!P0 ST.E.64 desc[UR38][R2.64], R32 ;  /* 0x0000002002008985 */ /* 0x0001e2000c101b26 */
[----:B------:R-:W-:Y:S02]  /*6610*/  @!P3 LEA.HI R8, R8, R8, RZ, 0x1 ;  /* 0x000000080808b211 */ /* 0x000fe400078f08ff */
[----:B-1----:R-:W-:Y:S02]  /*6620*/  @!P1 LOP3.LUT R5, R7, 0xfffffffe, RZ, 0xc0, !PT ;  /* 0xfffffffe07059812 */ /* 0x002fe400078ec0ff */
[----:B------:R-:W-:-:S02]  /*6630*/  @!P2 LOP3.LUT R7, R0, 0xfffffffe, RZ, 0xc0, !PT ;  /* 0xfffffffe0007a812 */ /* 0x000fc400078ec0ff */
[----:B------:R-:W-:Y:S01]  /*6640*/  @!P3 LOP3.LUT R9, R8, 0xfffffffe, RZ, 0xc0, !PT ;  /* 0xfffffffe0809b812 */ /* 0x000fe200078ec0ff */
[--C-:B------:R-:W-:Y:S01]  /*6650*/  @!P1 IMAD.WIDE R4, R5, 0x4, R14.reuse ;  /* 0x0000000405049825 */ /* 0x100fe200078e020e */
[----:B------:R-:W-:Y:S02]  /*6660*/  @!P6 LEA.HI R0, R11, R11, RZ, 0x1 ;  /* 0x0000000b0b00e211 */ /* 0x000fe400078f08ff */
[----:B------:R-:W-:Y:S01]  /*6670*/  @!P4 LOP3.LUT R11, R6, 0xfffffffe, RZ, 0xc0, !PT ;  /* 0xfffffffe060bc812 */ /* 0x000fe200078ec0ff */
[--C-:B------:R-:W-:Y:S01]  /*6680*/  @!P2 IMAD.WIDE R6, R7, 0x4, R14.reuse ;  /* 0x000000040706a825 */ /* 0x100fe200078e020e */
[----:B------:R-:W-:Y:S01]  /*6690*/  @!P6 LOP3.LUT R21, R0, 0xfffffffe, RZ, 0xc0, !PT ;  /* 0xfffffffe0015e812 */ /* 0x000fe200078ec0ff */
[----:B------:R1:W-:Y:S01]  /*66a0*/  @!P1 ST.E.64 desc[UR38][R4.64], R36 ;  /* 0x0000002404009985 */ /* 0x0003e2000c101b26 */
[----:B------:R-:W-:Y:S01]  /*66b0*/  ISETP.GE.AND P1, PT, R12, UR4, PT ;  /* 0x000000040c007c0c */ /* 0x000fe2000bf26270 */
[----:B0-----:R-:W-:Y:S02]  /*66c0*/  @!P3 IMAD.WIDE R2, R9, 0x4, R14 ;  /* 0x000000040902b825 */ /* 0x001fe400078e020e */
[----:B------:R0:W-:Y:S02]  /*66d0*/  @!P2 ST.E.64 desc[UR38][R6.64], R40 ;  /* 0x000000280600a985 */ /* 0x0001e4000c101b26 */
[----:B------:R-:W-:-:S02]  /*66e0*/  VIADD R0, R19, 0x48 ;  /* 0x0000004813007836 */ /* 0x000fc40000000000 */
[--C-:B------:R-:W-:Y:S01]  /*66f0*/  @!P5 IMAD.WIDE R8, R13, 0x4, R14.reuse ;  /* 0x000000040d08d825 */ /* 0x100fe200078e020e */
[----:B------:R2:W-:Y:S01]  /*6700*/  @!P3 ST.E.64 desc[UR38][R2.64], R44 ;  /* 0x0000002c0200b985 */ /* 0x0005e2000c101b26 */
[----:B------:R-:W-:Y:S02]  /*6710*/  ISETP.GE.AND P3, PT, R18, UR4, PT ;  /* 0x0000000412007c0c */ /* 0x000fe4000bf66270 */
[----:B------:R-:W-:Y:S01]  /*6720*/  VIADD R13, R19, 0x58 ;  /* 0x00000058130d7836 */ /* 0x000fe20000000000 */
[----:B------:R-:W-:Y:S01]  /*6730*/  ISETP.GE.AND P0, PT, R0, UR4, PT ;  /* 0x0000000400007c0c */ /* 0x000fe2000bf06270 */
[--C-:B-1----:R-:W-:Y:S01]  /*6740*/  @!P4 IMAD.WIDE R4, R11, 0x4, R14.reuse ;  /* 0x000000040b04c825 */ /* 0x102fe200078e020e */
[----:B------:R-:W-:Y:S02]  /*6750*/  @!P1 LEA.HI R12, R12, R12, RZ, 0x1 ;  /* 0x0000000c0c0c9211 */ /* 0x000fe400078f08ff */
[----:B------:R-:W-:Y:S01]  /*6760*/  ISETP.GE.AND P2, PT, R13, UR4, PT ;  /* 0x000000040d007c0c */ /* 0x000fe2000bf46270 */
[----:B------:R-:W-:Y:S01]  /*6770*/  @!P6 IMAD.WIDE R10, R21, 0x4, R14 ;  /* 0x00000004150ae825 */ /* 0x000fe200078e020e */
[----:B------:R1:W-:Y:S03]  /*6780*/  @!P4 ST.E.64 desc[UR38][R4.64], R48 ;  /* 0x000000300400c985 */ /* 0x0003e6000c101b26 */
[C---:B0-----:R-:W-:Y:S01]  /*6790*/  VIADD R6, R19.reuse, 0x68 ;  /* 0x0000006813067836 */ /* 0x041fe20000000000 */
[----:B------:R0:W-:Y:S01]  /*67a0*/  @!P5 ST.E.64 desc[UR38][R8.64], R52 ;  /* 0x000000340800d985 */ /* 0x0001e2000c101b26 */
[C---:B--2---:R-:W-:Y:S01]  /*67b0*/  VIADD R3, R19.reuse, 0x78 ;  /* 0x0000007813037836 */ /* 0x044fe20000000000 */
[----:B------:R-:W-:Y:S01]  /*67c0*/  @!P3 LEA.HI R18, R18, R18, RZ, 0x1 ;  /* 0x000000121212b211 */ /* 0x000fe200078f08ff */
[----:B------:R-:W-:Y:S01]  /*67d0*/  VIADD R7, R19, 0x70 ;  /* 0x0000007013077836 */ /* 0x000fe20000000000 */
[----:B------:R2:W-:Y:S01]  /*67e0*/  @!P6 ST.E.64 desc[UR38][R10.64], R56 ;  /* 0x000000380a00e985 */ /* 0x0005e2000c101b26 */
[----:B------:R-:W-:-:S02]  /*67f0*/  ISETP.GE.AND P4, PT, R6, UR4, PT ;  /* 0x0000000406007c0c */ /* 0x000fc4000bf86270 */
[----:B------:R-:W-:Y:S02]  /*6800*/  ISETP.GE.AND P6, PT, R3, UR4, PT ;  /* 0x0000000403007c0c */ /* 0x000fe4000bfc6270 */
[----:B------:R-:W-:Y:S02]  /*6810*/  ISETP.GE.AND P5, PT, R7, UR4, PT ;  /* 0x0000000407007c0c */ /* 0x000fe4000bfa6270 */
[----:B------:R-:W-:Y:S02]  /*6820*/  @!P0 LEA.HI R0, R0, R0, RZ, 0x1 ;  /* 0x0000000000008211 */ /* 0x000fe400078f08ff */
[----:B------:R-:W-:Y:S02]  /*6830*/  @!P2 LEA.HI R13, R13, R13, RZ, 0x1 ;  /* 0x0000000d0d0da211 */ /* 0x000fe400078f08ff */
[----:B-1----:R-:W-:Y:S02]  /*6840*/  @!P1 LOP3.LUT R5, R12, 0xfffffffe, RZ, 0xc0, !PT ;  /* 0xfffffffe0c059812 */ /* 0x002fe400078ec0ff */
[----:B0-----:R-:W-:-:S02]  /*6850*/  @!P3 LOP3.LUT R9, R18, 0xfffffffe, RZ, 0xc0, !PT ;  /* 0xfffffffe1209b812 */ /* 0x001fc400078ec0ff */
[----:B------:R-:W-:Y:S02]  /*6860*/  @!P4 LEA.HI R6, R6, R6, RZ, 0x1 ;  /* 0x000000060606c211 */ /* 0x000fe400078f08ff */
[----:B------:R-:W-:Y:S01]  /*6870*/  @!P6 LEA.HI R4, R3, R3, RZ, 0x1 ;  /* 0x000000030304e211 */ /* 0x000fe200078f08ff */
[----:B------:R-:W-:Y:S01]  /*6880*/  @!P3 IMAD.WIDE R8, R9, 0x4, R14 ;  /* 0x000000040908b825 */ /* 0x000fe200078e020e */
[----:B------:R-:W-:Y:S02]  /*6890*/  @!P5 LEA.HI R2, R7, R7, RZ, 0x1 ;  /* 0x000000070702d211 */ /* 0x000fe400078f08ff */
[----:B------:R-:W-:Y:S02]  /*68a0*/  @!P0 LOP3.LUT R3, R0, 0xfffffffe, RZ, 0xc0, !PT ;  /* 0xfffffffe00038812 */ /* 0x000fe400078ec0ff */
[----:B------:R-:W-:Y:S02]  /*68b0*/  @!P2 LOP3.LUT R7, R13, 0xfffffffe, RZ, 0xc0, !PT ;  /* 0xfffffffe0d07a812 */ /* 0x000fe400078ec0ff */
[----:B--2---:R-:W-:-:S02]  /*68c0*/  @!P4 LOP3.LUT R11, R6, 0xfffffffe, RZ, 0xc0, !PT ;  /* 0xfffffffe060bc812 */ /* 0x004fc400078ec0ff */
[----:B------:R-:W-:Y:S01]  /*68d0*/  @!P5 LOP3.LUT R13, R2, 0xfffffffe, RZ, 0xc0, !PT ;  /* 0xfffffffe020dd812 */ /* 0x000fe200078ec0ff */
[----:B------:R-:W-:Y:S01]  /*68e0*/  @!P0 IMAD.WIDE R2, R3, 0x4, R14 ;  /* 0x0000000403028825 */ /* 0x000fe200078e020e */
[----:B------:R-:W-:-:S03]  /*68f0*/  @!P6 LOP3.LUT R21, R4, 0xfffffffe, RZ, 0xc0, !PT ;  /* 0xfffffffe0415e812 */ /* 0x000fc600078ec0ff */
[--C-:B------:R-:W-:Y:S01]  /*6900*/  @!P1 IMAD.WIDE R4, R5, 0x4, R14.reuse ;  /* 0x0000000405049825 */ /* 0x100fe200078e020e */
[----:B------:R0:W-:Y:S03]  /*6910*/  @!P0 ST.E.64 desc[UR38][R2.64], R60 ;  /* 0x0000003c02008985 */ /* 0x0001e6000c101b26 */
[--C-:B------:R-:W-:Y:S01]  /*6920*/  @!P2 IMAD.WIDE R6, R7, 0x4, R14.reuse ;  /* 0x000000040706a825 */ /* 0x100fe200078e020e */
[----:B------:R0:W-:Y:S03]  /*6930*/  @!P1 ST.E.64 desc[UR38][R4.64], R64 ;  /* 0x0000004004009985 */ /* 0x0001e6000c101b26 */
[--C-:B------:R-:W-:Y:S01]  /*6940*/  @!P4 IMAD.WIDE R10, R11, 0x4, R14.reuse ;  /* 0x000000040b0ac825 */ /* 0x100fe200078e020e */
[----:B------:R0:W-:Y:S03]  /*6950*/  @!P2 ST.E.64 desc[UR38][R6.64], R68 ;  /* 0x000000440600a985 */ /* 0x0001e6000c101b26 */
[--C-:B------:R-:W-:Y:S01]  /*6960*/  @!P5 IMAD.WIDE R12, R13, 0x4, R14.reuse ;  /* 0x000000040d0cd825 */ /* 0x100fe200078e020e */
[----:B------:R0:W-:Y:S03]  /*6970*/  @!P3 ST.E.64 desc[UR38][R8.64], R72 ;  /* 0x000000480800b985 */ /* 0x0001e6000c101b26 */
[----:B------:R-:W-:Y:S01]  /*6980*/  @!P6 IMAD.WIDE R14, R21, 0x4, R14 ;  /* 0x00000004150ee825 */ /* 0x000fe200078e020e */
[----:B------:R0:W-:Y:S04]  /*6990*/  @!P4 ST.E.64 desc[UR38][R10.64], R76 ;  /* 0x0000004c0a00c985 */ /* 0x0001e8000c101b26 */
[----:B------:R0:W-:Y:S04]  /*69a0*/  @!P5 ST.E.64 desc[UR38][R12.64], R80 ;  /* 0x000000500c00d985 */ /* 0x0001e8000c101b26 */
[----:B------:R0:W-:Y:S02]  /*69b0*/  @!P6 ST.E.64 desc[UR38][R14.64], R84 ;  /* 0x000000540e00e985 */ /* 0x0001e4000c101b26 */
.L_x_37:
[----:B------:R-:W-:Y:S05]  /*69c0*/  BSYNC B0 ;  /* 0x0000000000007941 */ /* 0x000fea0003800000 */
.L_x_36:
[----:B------:R-:W-:Y:S01]  /*69d0*/  ISETP.GE.AND P0, PT, R16, R17, PT ;  /* 0x000000111000720c */ /* 0x000fe20003f06270 */
[----:B0-----:R0:W1:Y:S04]  /*69e0*/  SHFL.IDX PT, R13, R22, 0x1, 0x1c1f ;  /* 0x003c1f00160d7f89 */ /* 0x00106800000e0000 */
[----:B------:R0:W0:Y:S08]  /*69f0*/  SHFL.IDX PT, R12, R20, 0x1, 0x1c1f ;  /* 0x003c1f00140c7f89 */ /* 0x00003000000e0000 */
[----:B------:R-:W-:Y:S05]  /*6a00*/  @P0 BRA `(.L_x_8) ;  /* 0x0000004000b40947 */ /* 0x000fea0003800000 */
[----:B------:R-:W-:Y:S01]  /*6a10*/  ULDC UR4, c[0x0][0xac8] ;  /* 0x0002b20000047ab9 */ /* 0x000fe20000000800 */
[C---:B--2---:R-:W-:Y:S01]  /*6a20*/  IADD3 R0, R19.reuse, 0x8, RZ ;  /* 0x0000000813007810 */ /* 0x044fe20007ffe0ff */
[C---:B------:R-:W-:Y:S01]  /*6a30*/  VIADD R4, R19.reuse, 0x10 ;  /* 0x0000001013047836 */ /* 0x040fe20000000000 */
[C---:B------:R-:W-:Y:S01]  /*6a40*/  ISETP.GE.AND P0, PT, R19.reuse, UR4, PT ;  /* 0x0000000413007c0c */ /* 0x040fe2000bf06270 */
[C---:B------:R-:W-:Y:S01]  /*6a50*/  VIADD R6, R19.reuse, 0x18 ;  /* 0x0000001813067836 */ /* 0x040fe20000000000 */
[----:B------:R-:W-:Y:S01]  /*6a60*/  ISETP.GE.AND P5, PT, R0, UR4, PT ;  /* 0x0000000400007c0c */ /* 0x000fe2000bfa6270 */
[C---:B------:R-:W-:Y:S01]  /*6a70*/  VIADD R8, R19.reuse, 0x20 ;  /* 0x0000002013087836 */ /* 0x040fe20000000000 */
[----:B------:R-:W-:Y:S01]  /*6a80*/  ISETP.GE.AND P6, PT, R4, UR4, PT ;  /* 0x0000000404007c0c */ /* 0x000fe2000bfc6270 */
[C---:B------:R-:W-:Y:S01]  /*6a90*/  VIADD R10, R19.reuse, 0x30 ;  /* 0x00000030130a7836 */ /* 0x040fe20000000000 */
[C---:B------:R-:W-:Y:S01]  /*6aa0*/  IADD3 R9, R19.reuse, 0x28, RZ ;  /* 0x0000002813097810 */ /* 0x040fe20007ffe0ff */
[C---:B------:R-:W-:Y:S01]  /*6ab0*/  VIADD R11, R19.reuse, 0x38 ;  /* 0x00000038130b7836 */ /* 0x040fe20000000000 */
[----:B------:R-:W-:Y:S01]  /*6ac0*/  ISETP.GE.AND P4, PT, R8, UR4, PT ;  /* 0x0000000408007c0c */ /* 0x000fe2000bf86270 */
[----:B------:R-:W-:Y:S01]  /*6ad0*/  VIADD R16, R19, 0x40 ;  /* 0x0000004013107836 */ /* 0x000fe20000000000 */
[----:B------:R-:W-:Y:S01]  /*6ae0*/  ISETP.GE.AND P3, PT, R9, UR4, PT ;  /* 0x0000000409007c0c */ /* 0x000fe2000bf66270 */
[C---:B0-----:R-:W-:Y:S01]  /*6af0*/  VIADD R20, R19.reuse, 0x70 ;  /* 0x0000007013147836 */ /* 0x041fe20000000000 */
[----:B------:R-:W-:Y:S01]  /*6b00*/  ISETP.GE.AND P2, PT, R10, UR4, PT ;  /* 0x000000040a007c0c */ /* 0x000fe2000bf46270 */
[----:B-1----:R-:W-:Y:S01]  /*6b10*/  @!P0 IMAD.WIDE R2, R19, 0x4, R12 ;  /* 0x0000000413028825 */ /* 0x002fe200078e020c */
[----:B------:R-:W-:-:S02]  /*6b20*/  ISETP.GE.AND P1, PT, R11, UR4, PT ;  /* 0x000000040b007c0c */ /* 0x000fc4000bf26270 */
[----:B------:R-:W-:Y:S02]  /*6b30*/  @!P5 LEA.HI R0, R0, R0, RZ, 0x1 ;  /* 0x000000000000d211 */ /* 0x000fe400078f08ff */
[----:B------:R0:W-:Y:S01]  /*6b40*/  @!P0 ST.E.64 desc[UR38][R2.64], R26 ;  /* 0x0000001a02008985 */ /* 0x0001e2000c101b26 */
[----:B------:R-:W-:Y:S02]  /*6b50*/  ISETP.GE.AND P0, PT, R6, UR4, PT ;  /* 0x0000000406007c0c */ /* 0x000fe4000bf06270 */
[----:B------:R-:W-:Y:S02]  /*6b60*/  @!P6 LEA.HI R4, R4, R4, RZ, 0x1 ;  /* 0x000000040404e211 */ /* 0x000fe400078f08ff */
[----:B------:R-:W-:Y:S02]  /*6b70*/  @!P5 LOP3.LUT R5, R0, 0xfffffffe, RZ, 0xc0, !PT ;  /* 0xfffffffe0005d812 */ /* 0x000fe400078ec0ff */
[----:B------:R-:W-:Y:S02]  /*6b80*/  @!P6 LOP3.LUT R7, R4, 0xfffffffe, RZ, 0xc0, !PT ;  /* 0xfffffffe0407e812 */ /* 0x000fe400078ec0ff */
[----:B------:R-:W-:-:S02]  /*6b90*/  @!P4 LEA.HI R8, R8, R8, RZ, 0x1 ;  /* 0x000000080808c211 */ /* 0x000fc400078f08ff */
[----:B------:R-:W-:Y:S02]  /*6ba0*/  @!P3 LEA.HI R0, R9, R9, RZ, 0x1 ;  /* 0x000000090900b211 */ /* 0x000fe400078f08ff */
[----:B------:R-:W-:Y:S01]  /*6bb0*/  @!P2 LEA.HI R10, R10, R10, RZ, 0x1 ;  /* 0x0000000a0a0aa211 */ /* 0x000fe200078f08ff */
[--C-:B0-----:R-:W-:Y:S01]  /*6bc0*/  @!P5 IMAD.WIDE R2, R5, 0x4, R12.reuse ;  /* 0x000000040502d825 */ /* 0x101fe200078e020c */
[----:B------:R-:W-:Y:S02]  /*6bd0*/  @!P0 LEA.HI R6, R6, R6, RZ, 0x1 ;  /* 0x0000000606068211 */ /* 0x000fe400078f08ff */
[----:B---3--:R-:W-:Y:S01]  /*6be0*/  @!P1 LEA.HI R14, R11, R11, RZ, 0x1 ;  /* 0x0000000b0b0e9211 */ /* 0x008fe200078f08ff */
[----:B------:R-:W-:Y:S01]  /*6bf0*/  @!P6 IMAD.WIDE R4, R7, 0x4, R12 ;  /* 0x000000040704e825 */ /* 0x000fe200078e020c */
[----:B------:R-:W-:Y:S01]  /*6c00*/  @!P0 LOP3.LUT R7, R6, 0xfffffffe, RZ, 0xc0, !PT ;  /* 0xfffffffe06078812 */ /* 0x000fe200078ec0ff */
[----:B------:R0:W-:Y:S01]  /*6c10*/  @!P5 ST.E.64 desc[UR38][R2.64], R30 ;  /* 0x0000001e0200d985 */ /* 0x0001e2000c101b26 */
[----:B------:R-:W-:-:S02]  /*6c20*/  @!P4 LOP3.LUT R9, R8, 0xfffffffe, RZ, 0xc0, !PT ;  /* 0xfffffffe0809c812 */ /* 0x000fc400078ec0ff */
[----:B------:R-:W-:Y:S01]  /*6c30*/  @!P3 LOP3.LUT R11, R0, 0xfffffffe, RZ, 0xc0, !PT ;  /* 0xfffffffe000bb812 */ /* 0x000fe200078ec0ff */
[----:B------:R1:W-:Y:S01]  /*6c40*/  @!P6 ST.E.64 desc[UR38][R4.64], R34 ;  /* 0x000000220400e985 */ /* 0x0003e2000c101b26 */
[----:B----4-:R-:W-:Y:S01]  /*6c50*/  @!P2 LOP3.LUT R15, R10, 0xfffffffe, RZ, 0xc0, !PT ;  /* 0xfffffffe0a0fa812 */ /* 0x010fe200078ec0ff */
[C---:B------:R-:W-:Y:S01]  /*6c60*/  VIADD R0, R19.reuse, 0x50 ;  /* 0x0000005013007836 */ /* 0x040fe20000000000 */
[----:B------:R-:W-:Y:S01]  /*6c70*/  @!P1 LOP3.LUT R17, R14, 0xfffffffe, RZ, 0xc0, !PT ;  /* 0xfffffffe0e119812 */ /* 0x000fe200078ec0ff */
[C---:B------:R-:W-:Y:S01]  /*6c80*/  VIADD R14, R19.reuse, 0x58 ;  /* 0x00000058130e7836 */ /* 0x040fe20000000000 */
[----:B------:R-:W-:Y:S02]  /*6c90*/  IADD3 R18, R19, 0x48, RZ ;  /* 0x0000004813127810 */ /* 0x000fe40007ffe0ff */
[----:B------:R-:W-:Y:S02]  /*6ca0*/  ISETP.GE.AND P5, PT, R16, UR4, PT ;  /* 0x0000000410007c0c */ /* 0x000fe4000bfa6270 */
[----:B------:R-:W-:Y:S01]  /*6cb0*/  ISETP.GE.AND P6, PT, R18, UR4, PT ;  /* 0x0000000412007c0c */ /* 0x000fe2000bfc6270 */
[----:B0-----:R-:W-:-:S04]  /*6cc0*/  @!P0 IMAD.WIDE R2, R7, 0x4, R12 ;  /* 0x0000000407028825 */ /* 0x001fc800078e020c */
[--C-:B-1----:R-:W-:Y:S01]  /*6cd0*/  @!P4 IMAD.WIDE R4, R9, 0x4, R12.reuse ;  /* 0x000000040904c825 */ /* 0x102fe200078e020c */
[----:B------:R0:W-:Y:S01]  /*6ce0*/  @!P0 ST.E.64 desc[UR38][R2.64], R38 ;  /* 0x0000002602008985 */ /* 0x0001e2000c101b26 */
[----:B------:R-:W-:Y:S02]  /*6cf0*/  ISETP.GE.AND P0, PT, R0, UR4, PT ;  /* 0x0000000400007c0c */ /* 0x000fe4000bf06270 */
[--C-:B------:R-:W-:Y:S01]  /*6d00*/  @!P3 IMAD.WIDE R6, R11, 0x4, R12.reuse ;  /* 0x000000040b06b825 */ /* 0x100fe200078e020c */
[----:B------:R1:W-:Y:S01]  /*6d10*/  @!P4 ST.E.64 desc[UR38][R4.64], R42 ;  /* 0x0000002a0400c985 */ /* 0x0003e2000c101b26 */
[----:B------:R-:W-:Y:S02]  /*6d20*/  ISETP.GE.AND P4, PT, R20, UR4, PT ;  /* 0x0000000414007c0c */ /* 0x000fe4000bf86270 */
[----:B------:R-:W-:Y:S01]  /*6d30*/  @!P2 IMAD.WIDE R8, R15, 0x4, R12 ;  /* 0x000000040f08a825 */ /* 0x000fe200078e020c */
[----:B------:R2:W-:Y:S01]  /*6d40*/  @!P3 ST.E.64 desc[UR38][R6.64], R46 ;  /* 0x0000002e0600b985 */ /* 0x0005e2000c101b26 */
[----:B------:R-:W-:-:S02]  /*6d50*/  IADD3 R15, R19, 0x60, RZ ;  /* 0x00000060130f7810 */ /* 0x000fc40007ffe0ff */
[----:B------:R-:W-:Y:S01]  /*6d60*/  @!P1 IMAD.WIDE R10, R17, 0x4, R12 ;  /* 0x00000004110a9825 */ /* 0x000fe200078e020c */
[----:B------:R3:W-:Y:S01]  /*6d70*/  @!P2 ST.E.64 desc[UR38][R8.64], R50 ;  /* 0x000000320800a985 */ /* 0x0007e2000c101b26 */
[----:B------:R-:W-:Y:S02]  /*6d80*/  ISETP.GE.AND P2, PT, R15, UR4, PT ;  /* 0x000000040f007c0c */ /* 0x000fe4000bf46270 */
[----:B------:R-:W-:Y:S01]  /*6d90*/  VIADD R17, R19, 0x68 ;  /* 0x0000006813117836 */ /* 0x000fe20000000000 */
[----:B------:R4:W-:Y:S01]  /*6da0*/  @!P1 ST.E.64 desc[UR38][R10.64], R54 ;  /* 0x000000360a009985 */ /* 0x0009e2000c101b26 */
[----:B------:R-:W-:Y:S02]  /*6db0*/  ISETP.GE.AND P1, PT, R14, UR4, PT ;  /* 0x000000040e007c0c */ /* 0x000fe4000bf26270 */
[----:B------:R-:W-:Y:S02]  /*6dc0*/  @!P5 LEA.HI R16, R16, R16, RZ, 0x1 ;  /* 0x000000101010d211 */ /* 0x000fe400078f08ff */
[----:B------:R-:W-:-:S02]  /*6dd0*/  ISETP.GE.AND P3, PT, R17, UR4, PT ;  /* 0x0000000411007c0c */ /* 0x000fc4000bf66270 */
[----:B------:R-:W-:Y:S02]  /*6de0*/  @!P6 LEA.HI R18, R18, R18, RZ, 0x1 ;  /* 0x000000121212e211 */ /* 0x000fe400078f08ff */
[----:B0-----:R-:W-:Y:S02]  /*6df0*/  @!P5 LOP3.LUT R3, R16, 0xfffffffe, RZ, 0xc0, !PT ;  /* 0xfffffffe1003d812 */ /* 0x001fe400078ec0ff */
[----:B-1----:R-:W-:Y:S02]  /*6e00*/  @!P6 LOP3.LUT R5, R18, 0xfffffffe, RZ, 0xc0, !PT ;  /* 0xfffffffe1205e812 */ /* 0x002fe400078ec0ff */
[----:B------:R-:W-:Y:S01]  /*6e10*/  @!P0 LEA.HI R0, R0, R0, RZ, 0x1 ;  /* 0x0000000000008211 */ /* 0x000fe200078f08ff */
[--C-:B------:R-:W-:Y:S01]  /*6e20*/  @!P5 IMAD.WIDE R2, R3, 0x4, R12.reuse ;  /* 0x000000040302d825 */ /* 0x100fe200078e020c */
[----:B------:R-:W-:Y:S02]  /*6e30*/  @!P1 LEA.HI R14, R14, R14, RZ, 0x1 ;  /* 0x0000000e0e0e9211 */ /* 0x000fe400078f08ff */
[----:B------:R-:W-:Y:S01]  /*6e40*/  @!P2 LEA.HI R15, R15, R15, RZ, 0x1 ;  /* 0x0000000f0f0fa211 */ /* 0x000fe200078f08ff */
[----:B------:R-:W-:Y:S01]  /*6e50*/  @!P6 IMAD.WIDE R4, R5, 0x4, R12 ;  /* 0x000000040504e825 */ /* 0x000fe200078e020c */
[----:B------:R-:W-:Y:S01]  /*6e60*/  @!P3 LEA.HI R17, R17, R17, RZ, 0x1 ;  /* 0x000000111111b211 */ /* 0x000fe200078f08ff */
[----:B------:R0:W-:Y:S01]  /*6e70*/  @!P5 ST.E.64 desc[UR38][R2.64], R58 ;  /* 0x0000003a0200d985 */ /* 0x0001e2000c101b26 */
[----:B------:R-:W-:-:S02]  /*6e80*/  @!P4 LEA.HI R20, R20, R20, RZ, 0x1 ;  /* 0x000000141414c211 */ /* 0x000fc400078f08ff */
[----:B--2---:R-:W-:Y:S01]  /*6e90*/  @!P0 LOP3.LUT R7, R0, 0xfffffffe, RZ, 0xc0, !PT ;  /* 0xfffffffe00078812 */ /* 0x004fe200078ec0ff */
[----:B------:R1:W-:Y:S01]  /*6ea0*/  @!P6 ST.E.64 desc[UR38][R4.64], R62 ;  /* 0x0000003e0400e985 */ /* 0x0003e2000c101b26 */
[----:B---3--:R-:W-:Y:S02]  /*6eb0*/  @!P1 LOP3.LUT R9, R14, 0xfffffffe, RZ, 0xc0, !PT ;  /* 0xfffffffe0e099812 */ /* 0x008fe400078ec0ff */
[----:B------:R-:W-:Y:S02]  /*6ec0*/  @!P2 LOP3.LUT R15, R15, 0xfffffffe, RZ, 0xc0, !PT ;  /* 0xfffffffe0f0fa812 */ /* 0x000fe400078ec0ff */
[----:B------:R-:W-:Y:S02]  /*6ed0*/  @!P3 LOP3.LUT R17, R17, 0xfffffffe, RZ, 0xc0, !PT ;  /* 0xfffffffe1111b812 */ /* 0x000fe400078ec0ff */
[----:B----4-:R-:W-:Y:S02]  /*6ee0*/  @!P4 LOP3.LUT R11, R20, 0xfffffffe, RZ, 0xc0, !PT ;  /* 0xfffffffe140bc812 */ /* 0x010fe400078ec0ff */
[----:B------:R-:W-:Y:S01]  /*6ef0*/  IADD3 R19, R19, 0x78, RZ ;  /* 0x0000007813137810 */ /* 0x000fe20007ffe0ff */
[----:B0-----:R-:W-:-:S04]  /*6f00*/  @!P0 IMAD.WIDE R2, R7, 0x4, R12 ;  /* 0x0000000407028825 */ /* 0x001fc800078e020c */
[--C-:B-1----:R-:W-:Y:S01]  /*6f10*/  @!P1 IMAD.WIDE R4, R9, 0x4, R12.reuse ;  /* 0x0000000409049825 */ /* 0x102fe200078e020c */
[----:B------:R0:W-:Y:S01]  /*6f20*/  @!P0 ST.E.64 desc[UR38][R2.64], R66 ;  /* 0x0000004202008985 */ /* 0x0001e2000c101b26 */
[----:B------:R-:W-:Y:S02]  /*6f30*/  ISETP.GE.AND P0, PT, R19, UR4, PT ;  /* 0x0000000413007c0c */ /* 0x000fe4000bf06270 */
[--C-:B------:R-:W-:Y:S01]  /*6f40*/  @!P2 IMAD.WIDE R6, R15, 0x4, R12.reuse ;  /* 0x000000040f06a825 */ /* 0x100fe200078e020c */
[----:B------:R0:W-:Y:S03]  /*6f50*/  @!P1 ST.E.64 desc[UR38][R4.64], R70 ;  /* 0x0000004604009985 */ /* 0x0001e6000c101b26 */
[--C-:B------:R-:W-:Y:S01]  /*6f60*/  @!P3 IMAD.WIDE R8, R17, 0x4, R12.reuse ;  /* 0x000000041108b825 */ /* 0x100fe200078e020c */
[----:B------:R0:W-:Y:S03]  /*6f70*/  @!P2 ST.E.64 desc[UR38][R6.64], R74 ;  /* 0x0000004a0600a985 */ /* 0x0001e6000c101b26 */
[----:B------:R-:W-:Y:S01]  /*6f80*/  @!P4 IMAD.WIDE R10, R11, 0x4, R12 ;  /* 0x000000040b0ac825 */ /* 0x000fe200078e020c */
[----:B------:R0:W-:Y:S04]  /*6f90*/  @!P3 ST.E.64 desc[UR38][R8.64], R78 ;  /* 0x0000004e0800b985 */ /* 0x0001e8000c101b26 */
[----:B------:R0:W-:Y:S01]  /*6fa0*/  @!P4 ST.E.64 desc[UR38][R10.64], R82 ;  /* 0x000000520a00c985 */ /* 0x0001e2000c101b26 */
[----:B------:R-:W-:Y:S05]  /*6fb0*/  @P0 BRA `(.L_x_8) ;  /* 0x0000003c00480947 */ /* 0x000fea0003800000 */
[----:B------:R-:W-:-:S04]  /*6fc0*/  LEA.HI R19, R19, R19, RZ, 0x1 ;  /* 0x0000001313137211 */ /* 0x000fc800078f08ff */
[----:B0-----:R-:W-:-:S05]  /*6fd0*/  LOP3.LUT R3, R19, 0xfffffffe, RZ, 0xc0, !PT ;  /* 0xfffffffe13037812 */ /* 0x001fca00078ec0ff */
[----:B------:R-:W-:-:S05]  /*6fe0*/  IMAD.WIDE R2, R3, 0x4, R12 ;  /* 0x0000000403027825 */ /* 0x000fca00078e020c */
[----:B------:R0:W-:Y:S01]  /*6ff0*/  ST.E.64 desc[UR38][R2.64], R86 ;  /* 0x0000005602007985 */ /* 0x0001e2000c101b26 */
[----:B------:R-:W-:Y:S05]  /*7000*/  BRA `(.L_x_8) ;  /* 0x0000003c00347947 */ /* 0x000fea0003800000 */
.L_x_35:
[----:B------:R-:W0:Y:S02]  /*7010*/  S2R R0, SR_TID.X ;  /* 0x0000000000007919 */ /* 0x000e240000002100 */
[----:B0-----:R-:W-:-:S05]  /*7020*/  VIADD R3, R0, 0xffffff80 ;  /* 0xffffff8000037836 */ /* 0x001fca0000000000 */
[----:B------:R-:W-:-:S13]  /*7030*/  ISETP.GT.AND P0, PT, R3, 0x7f, PT ;  /* 0x0000007f0300780c */ /* 0x000fda0003f04270 */
[----:B------:R-:W-:Y:S05]  /*7040*/  @P0 BRA `(.L_x_8) ;  /* 0x0000003c00240947 */ /* 0x000fea0003800000 */
[----:B------:R-:W0:Y:S01]  /*7050*/  S2R R3, SR_CTAID.X ;  /* 0x0000000000037919 */ /* 0x000e220000002500 */
[----:B------:R-:W1:Y:S01]  /*7060*/  LDC R8, c[0x0][0xbe8] ;  /* 0x0002fa00ff087b82 */ /* 0x000e620000000800 */
[----:B------:R-:W-:Y:S01]  /*7070*/  ULDC UR4, c[0x0][0xa88] ;  /* 0x0002a20000047ab9 */ /* 0x000fe20000000800 */
[----:B0-----:R-:W-:Y:S02]  /*7080*/  IMAD R0, R3, 0x80, R0 ;  /* 0x0000008003007824 */ /* 0x001fe400078e0200 */
[----:B-1----:R-:W-:-:S03]  /*7090*/  IMAD R3, R8, UR4, RZ ;  /* 0x0000000408037c24 */ /* 0x002fc6000f8e02ff */
[----:B------:R-:W-:-:S04]  /*70a0*/  IADD3 R0, R0, -0x80, RZ ;  /* 0xffffff8000007810 */ /* 0x000fc80007ffe0ff */
[----:B------:R-:W-:-:S13]  /*70b0*/  ISETP.GE.AND P0, PT, R0, R3, PT ;  /* 0x000000030000720c */ /* 0x000fda0003f06270 */
[----:B------:R-:W-:Y:S05]  /*70c0*/  @P0 BRA `(.L_x_8) ;  /* 0x0000003c00040947 */ /* 0x000fea0003800000 */
[----:B------:R-:W-:Y:S01]  /*70d0*/  ISETP.NE.AND P0, PT, R8, 0x1, PT ;  /* 0x000000010800780c */ /* 0x000fe20003f05270 */
[----:B------:R-:W0:Y:S01]  /*70e0*/  S2UR UR4, SR_CTAID.Z ;  /* 0x00000000000479c3 */ /* 0x000e220000002700 */
[--C-:B------:R-:W-:Y:S01]  /*70f0*/  SHF.R.S32.HI R3, RZ, 0x1f, R2.reuse ;  /* 0x0000001fff037819 */ /* 0x100fe20000011402 */
[----:B------:R-:W-:Y:S01]  /*7100*/  ULDC.64 UR6, c[0x0][0xbd0] ;  /* 0x0002f40000067ab9 */ /* 0x000fe20000000a00 */
[----:B------:R-:W-:Y:S02]  /*7110*/  IMAD.MOV R7, RZ, RZ, -R2 ;  /* 0x000000ffff077224 */ /* 0x000fe400078e0a02 */
[----:B------:R-:W-:-:S03]  /*7120*/  IMAD.WIDE.U32 R4, R2, UR6, RZ ;  /* 0x0000000602047c25 */ /* 0x000fc6000f8e00ff */
[----:B------:R-:W1:Y:S01]  /*7130*/  LDC.64 R12, c[0x0][0xbd8] ;  /* 0x0002f600ff0c7b82 */ /* 0x000e620000000a00 */
[----:B------:R-:W-:-:S04]  /*7140*/  IMAD R3, R3, UR6, RZ ;  /* 0x0000000603037c24 */ /* 0x000fc8000f8e02ff */
[----:B------:R-:W-:Y:S02]  /*7150*/  IMAD R3, R2, UR7, R3 ;  /* 0x0000000702037c24 */ /* 0x000fe4000f8e0203 */
[----:B------:R-:W-:Y:S01]  /*7160*/  IMAD.MOV.U32 R2, RZ, RZ, R4 ;  /* 0x000000ffff027224 */ /* 0x000fe200078e0004 */
[----:B------:R-:W2:Y:S01]  /*7170*/  @P0 LDC R9, c[0x0][0xbec] ;  /* 0x0002fb00ff090b82 */ /* 0x000ea20000000800 */
[----:B------:R-:W-:Y:S01]  /*7180*/  IMAD.IADD R3, R5, 0x1, R3 ;  /* 0x0000000105037824 */ /* 0x000fe200078e0203 */
[----:B------:R-:W-:-:S06]  /*7190*/  MOV R5, R0 ;  /* 0x0000000000057202 */ /* 0x000fcc0000000f00 */
[----:B------:R-:W3:Y:S01]  /*71a0*/  S2UR UR8, SR_CTAID.Y ;  /* 0x00000000000879c3 */ /* 0x000ee20000002600 */
[----:B0-----:R-:W-:-:S07]  /*71b0*/  USHF.R.S32.HI UR5, URZ, 0x1f, UR4 ;  /* 0x0000001f3f057899 */ /* 0x001fce0008011404 */
[----:B------:R-:W3:Y:S01]  /*71c0*/  LDC R10, c[0x0][0xc50] ;  /* 0x00031400ff0a7b82 */ /* 0x000ee20000000800 */
[C---:B-1----:R-:W-:Y:S02]  /*71d0*/  IMAD R14, R12.reuse, UR5, RZ ;  /* 0x000000050c0e7c24 */ /* 0x042fe4000f8e02ff */
[----:B------:R-:W-:-:S04]  /*71e0*/  IMAD.WIDE.U32 R2, R12, UR4, R2 ;  /* 0x000000040c027c25 */ /* 0x000fc8000f8e0002 */
[----:B------:R-:W-:Y:S01]  /*71f0*/  IMAD R13, R13, UR4, R14 ;  /* 0x000000040d0d7c24 */ /* 0x000fe2000f8e020e */
[----:B------:R-:W0:Y:S01]  /*7200*/  @P0 LDC R11, c[0x0][0xbf0] ;  /* 0x0002fc00ff0b0b82 */ /* 0x000e220000000800 */
[----:B--2---:R-:W-:Y:S01]  /*7210*/  @P0 IMAD.HI.U32 R6, R0, R9, RZ ;  /* 0x0000000900060227 */ /* 0x004fe200078e00ff */
[----:B------:R-:W-:Y:S02]  /*7220*/  ULDC.64 UR4, c[0x0][0xbe0] ;  /* 0x0002f80000047ab9 */ /* 0x000fe40000000a00 */
[----:B------:R-:W-:Y:S01]  /*7230*/  IADD3 R3, R13, R3, RZ ;  /* 0x000000030d037210 */ /* 0x000fe20007ffe0ff */
[----:B---3--:R-:W-:-:S04]  /*7240*/  IMAD R9, R10, R7, UR8 ;  /* 0x000000080a097e24 */ /* 0x008fc8000f8e0207 */
[----:B------:R-:W-:Y:S01]  /*7250*/  IMAD.WIDE.U32 R2, R9, UR4, R2 ;  /* 0x0000000409027c25 */ /* 0x000fe2000f8e0002 */
[----:B------:R-:W-:Y:S02]  /*7260*/  SHF.R.S32.HI R4, RZ, 0x1f, R9 ;  /* 0x0000001fff047819 */ /* 0x000fe40000011409 */
[----:B0-----:R-:W-:-:S03]  /*7270*/  @P0 SHF.R.U32.HI R5, RZ, R11, R6 ;  /* 0x0000000bff050219 */ /* 0x001fc60000011606 */
[----:B------:R-:W-:Y:S01]  /*7280*/  IMAD R4, R4, UR4, RZ ;  /* 0x0000000404047c24 */ /* 0x000fe2000f8e02ff */
[----:B------:R-:W-:Y:S01]  /*7290*/  IADD3 R2, P0, R5, R2, RZ ;  /* 0x0000000205027210 */ /* 0x000fe20007f1e0ff */
[--C-:B------:R-:W-:Y:S02]  /*72a0*/  IMAD.MOV R7, RZ, RZ, -R5.reuse ;  /* 0x000000ffff077224 */ /* 0x100fe400078e0a05 */
[----:B------:R-:W-:Y:S01]  /*72b0*/  IMAD R4, R9, UR5, R4 ;  /* 0x0000000509047c24 */ /* 0x000fe2000f8e0204 */
[----:B------:R-:W-:Y:S01]  /*72c0*/  SHF.R.S32.HI R9, RZ, 0x1f, R5 ;  /* 0x0000001fff097819 */ /* 0x000fe20000011405 */
[----:B------:R-:W-:Y:S01]  /*72d0*/  IMAD R7, R8, R7, R0 ;  /* 0x0000000708077224 */ /* 0x000fe200078e0200 */
[----:B------:R-:W-:Y:S02]  /*72e0*/  ULDC.64 UR4, c[0x0][0xbc8] ;  /* 0x0002f20000047ab9 */ /* 0x000fe40000000a00 */
[----:B------:R-:W-:Y:S02]  /*72f0*/  IADD3.X R3, R9, R3, R4, P0, !PT ;  /* 0x0000000309037210 */ /* 0x000fe400007fe404 */
[----:B------:R-:W-:Y:S01]  /*7300*/  SHF.R.S32.HI R0, RZ, 0x1f, R7 ;  /* 0x0000001fff007819 */ /* 0x000fe20000011407 */
[----:B------:R-:W-:-:S04]  /*7310*/  IMAD.WIDE.U32 R2, R7, UR4, R2 ;  /* 0x0000000407027c25 */ /* 0x000fc8000f8e0002 */
[----:B------:R-:W-:-:S04]  /*7320*/  IMAD R0, R0, UR4, RZ ;  /* 0x0000000400007c24 */ /* 0x000fc8000f8e02ff */
[----:B------:R-:W-:Y:S01]  /*7330*/  IMAD R5, R7, UR5, R0 ;  /* 0x0000000507057c24 */ /* 0x000fe2000f8e0200 */
[----:B------:R-:W-:Y:S02]  /*7340*/  ULDC.64 UR4, c[0x0][0xba8] ;  /* 0x0002ea0000047ab9 */ /* 0x000fe40000000a00 */
[----:B------:R-:W-:Y:S01]  /*7350*/  LEA R4, P0, R2, UR4, 0x2 ;  /* 0x0000000402047c11 */ /* 0x000fe2000f8010ff */
[----:B------:R-:W-:-:S05]  /*7360*/  IMAD.IADD R3, R3, 0x1, R5 ;  /* 0x0000000103037824 */ /* 0x000fca00078e0205 */
[----:B------:R-:W-:Y:S01]  /*7370*/  LEA.HI.X R5, R2, UR5, R3, 0x2, P0 ;  /* 0x0000000502057c11 */ /* 0x000fe200080f1403 */
[----:B------:R-:W-:-:S05]  /*7380*/  IMAD.MOV.U32 R3, RZ, RZ, -0x800000 ;  /* 0xff800000ff037424 */ /* 0x000fca00078e00ff */
[----:B------:R0:W-:Y:S01]  /*7390*/  STG.E desc[UR38][R4.64], R3 ;  /* 0x0000000304007986 */ /* 0x0001e2000c101926 */
[----:B------:R-:W-:Y:S05]  /*73a0*/  BRA `(.L_x_8) ;  /* 0x00000038004c7947 */ /* 0x000fea0003800000 */
.L_x_6:
[----:B------:R-:W-:-:S08]  /*73b0*/  NOP ;  /* 0x0000000000007918 */ /* 0x000fd00000000000 */
[----:B------:R-:W0:-:S00]  /*73c0*/  USETMAXREG.DEALLOC.CTAPOOL 0x28 ;  /* 0x00000028000079c8 */ /* 0x000e0000080e0500 */
[----:B0-----:R-:W-:Y:S01]  /*73d0*/  LOP3.LUT R17, R0, 0x3, RZ, 0xc0, !PT ;  /* 0x0000000300117812 */ /* 0x001fe200078ec0ff */
[----:B------:R-:W0:Y:S05]  /*73e0*/  S2R R27, SR_CTAID.Z ;  /* 0x00000000001b7919 */ /* 0x000e2a0000002700 */
[----:B------:R-:W1:Y:S01]  /*73f0*/  S2UR UR6, SR_CTAID.Y ;  /* 0x00000000000679c3 */ /* 0x000e620000002600 */
[----:B------:R-:W2:Y:S02]  /*7400*/  SHFL.IDX PT, R0, R17, RZ, 0x1f ;  /* 0x00001fff11007589 */ /* 0x000ea400000e0000 */
[----:B--2---:R-:W-:-:S13]  /*7410*/  ISETP.NE.AND P0, PT, R0, RZ, PT ;  /* 0x000000ff0000720c */ /* 0x004fda0003f05270 */
[----:B01----:R-:W-:Y:S05]  /*7420*/  @!P0 BRA `(.L_x_38) ;  /* 0x0000000000288947 */ /* 0x003fea0003800000 */
[----:B------:R-:W-:Y:S01]  /*7430*/  ULDC UR7, c[0x0][0xc50] ;  /* 0x0003140000077ab9 */ /* 0x000fe20000000800 */
[----:B------:R-:W-:Y:S01]  /*7440*/  UMOV UR42, UR6 ;  /* 0x00000006002a7c82 */ /* 0x000fe20008000000 */
[----:B------:R-:W-:-:S06]  /*7450*/  UISETP.NE.AND UP0, UPT, UR7, 0x1, UPT ;  /* 0x000000010700788c */ /* 0x000fcc000bf05270 */
[----:B------:R-:W-:-:S13]  /*7460*/  PLOP3.LUT P0, PT, PT, PT, UP0, 0x80, 0x0 ;  /* 0x000000000000781c */ /* 0x000fda0003f0f008 */
[----:B------:R-:W-:Y:S05]  /*7470*/  @!P0 BRA `(.L_x_39) ;  /* 0x0000000000308947 */ /* 0x000fea0003800000 */
[----:B------:R-:W-:Y:S01]  /*7480*/  ULDC UR4, c[0x0][0xc54] ;  /* 0x0003150000047ab9 */ /* 0x000fe20000000800 */
[----:B------:R-:W-:Y:S01]  /*7490*/  ULDC UR42, c[0x0][0xc58] ;  /* 0x00031600002a7ab9 */ /* 0x000fe20000000800 */
[----:B------:R-:W-:-:S04]  /*74a0*/  UIMAD.WIDE.U32 UR4, UR6, UR4, URZ ;  /* 0x00000004060472a5 */ /* 0x000fc8000f8e003f */
[----:B------:R-:W-:Y:S01]  /*74b0*/  USHF.R.U32.HI UR42, URZ, UR42, UR5 ;  /* 0x0000002a3f2a7299 */ /* 0x000fe20008011605 */
[----:B------:R-:W-:Y:S11]  /*74c0*/  BRA `(.L_x_39) ;  /* 0x00000000001c7947 */ /* 0x000ff60003800000 */
.L_x_38:
[----:B------:R-:W-:Y:S01]  /*74d0*/  ULDC UR7, c[0x0][0xc50] ;  /* 0x0003140000077ab9 */ /* 0x000fe20000000800 */
[----:B------:R-:W-:Y:S01]  /*74e0*/  UMOV UR42, UR6 ;  /* 0x00000006002a7c82 */ /* 0x000fe20008000000 */
[----:B------:R-:W-:-:S11]  /*74f0*/  UISETP.NE.AND UP0, UPT, UR7, 0x1, UPT ;  /* 0x000000010700788c */ /* 0x000fd6000bf05270 */
[----:B------:R-:W-:Y:S01]  /*7500*/  @UP0 ULDC UR4, c[0x0][0xc54] ;  /* 0x0003150000040ab9 */ /* 0x000fe20000000800 */
[----:B------:R-:W-:Y:S01]  /*7510*/  @UP0 ULDC UR8, c[0x0][0xc58] ;  /* 0x0003160000080ab9 */ /* 0x000fe20000000800 */
[----:B------:R-:W-:-:S04]  /*7520*/  UIMAD.WIDE.U32 UR4, UR6, UR4, URZ ;  /* 0x00000004060472a5 */ /* 0x000fc8000f8e003f */
[----:B------:R-:W-:-:S12]  /*7530*/  @UP0 USHF.R.U32.HI UR42, URZ, UR8, UR5 ;  /* 0x000000083f2a0299 */ /* 0x000fd80008011605 */
.L_x_39:
[----:B------:R-:W-:Y:S01]  /*7540*/  ISETP.GE.AND P0, PT, R27, RZ, PT ;  /* 0x000000ff1b00720c */ /* 0x000fe20003f06270 */
[----:B------:R-:W-:Y:S01]  /*7550*/  UIADD3 UR4, -UR42, URZ, URZ ;  /* 0x0000003f2a047290 */ /* 0x000fe2000fffe13f */
[----:B------:R-:W-:Y:S01]  /*7560*/  MOV R0, 0x1 ;  /* 0x0000000100007802 */ /* 0x000fe20000000f00 */
[----:B------:R-:W-:Y:S02]  /*7570*/  IMAD.MOV.U32 R2, RZ, RZ, RZ ;  /* 0x000000ffff027224 */ /* 0x000fe400078e00ff */
[----:B------:R-:W-:Y:S01]  /*7580*/  UIMAD UR6, UR7, UR4, UR6 ;  /* 0x00000004070672a4 */ /* 0x000fe2000f8e0206 */
[----:B------:R-:W-:-:S07]  /*7590*/  IMAD.MOV.U32 R8, RZ, RZ, 0x1 ;  /* 0x00000001ff087424 */ /* 0x000fce00078e00ff */
[----:B------:R-:W-:Y:S05]  /*75a0*/  @!P0 BRA `(.L_x_40) ;  /* 0x00000034000c8947 */ /* 0x000fea0003800000 */
[----:B------:R-:W0:Y:S01]  /*75b0*/  LDC.64 R2, c[0x0][0xa28] ;  /* 0x00028a00ff027b82 */ /* 0x000e220000000a00 */
[----:B------:R-:W-:Y:S01]  /*75c0*/  ULDC.64 UR4, c[0x0][0x418] ;  /* 0x0001060000047ab9 */ /* 0x000fe20000000a00 */
[----:B------:R-:W-:Y:S01]  /*75d0*/  ULDC UR43, c[0x0][0x2f0] ;  /* 0x0000bc00002b7ab9 */ /* 0x000fe20000000800 */
[----:B------:R-:W-:Y:S02]  /*75e0*/  MOV R18, RZ ;  /* 0x000000ff00127202 */ /* 0x000fe40000000f00 */
[----:B0-----:R-:W-:-:S04]  /*75f0*/  ISETP.NE.U32.AND P0, PT, R2, RZ, PT ;  /* 0x000000ff0200720c */ /* 0x001fc80003f05070 */
[----:B------:R-:W-:Y:S01]  /*7600*/  ISETP.NE.AND.EX P0, PT, R3, RZ, PT, P0 ;  /* 0x000000ff0300720c */ /* 0x000fe20003f05300 */
[----:B------:R-:W-:-:S03]  /*7610*/  UISETP.NE.U32.AND UP0, UPT, UR4, URZ, UPT ;  /* 0x0000003f0400728c */ /* 0x000fc6000bf05070 */
[----:B------:R-:W-:-:S09]  /*7620*/  ULDC UR4, c[0x0][0x424] ;  /* 0x0001090000047ab9 */ /* 0x000fd20000000800 */
[----:B------:R-:W0:Y:S01]  /*7630*/  @P0 LDC.64 R2, c[0x0][0xa28] ;  /* 0x00028a00ff020b82 */ /* 0x000e220000000a00 */
[----:B------:R-:W-:-:S04]  /*7640*/  UISETP.NE.AND.EX UP0, UPT, UR5, URZ, UPT, UP0 ;  /* 0x0000003f0500728c */ /* 0x000fc8000bf05300 */
[----:B------:R-:W-:-:S04]  /*7650*/  USEL UR4, UR4, 0x1, UP0 ;  /* 0x0000000104047887 */ /* 0x000fc80008000000 */
[----:B------:R-:W-:Y:S01]  /*7660*/  UIMAD UR43, UR4, UR43, URZ ;  /* 0x0000002b042b72a4 */ /* 0x000fe2000f8e023f */
[----:B------:R-:W1:Y:S03]  /*7670*/  S2R R24, SR_CTAID.X ;  /* 0x0000000000187919 */ /* 0x000e660000002500 */
[----:B------:R-:W-:Y:S02]  /*7680*/  UISETP.GE.AND UP0, UPT, UR43, 0x1, UPT ;  /* 0x000000012b00788c */ /* 0x000fe4000bf06270 */
[----:B------:R-:W-:Y:S01]  /*7690*/  UIADD3 UR4, UR43, 0x5f, URZ ;  /* 0x0000005f2b047890 */ /* 0x000fe2000fffe03f */
[----:B0-----:R-:W-:-:S05]  /*76a0*/  @P0 IMAD.WIDE R2, R27, 0x4, R2 ;  /* 0x000000041b020825 */ /* 0x001fca00078e0202 */
[----:B------:R0:W5:Y:S01]  /*76b0*/  @P0 LDG.E R18, desc[UR38][R2.64] ;  /* 0x0000002602120981 */ /* 0x000162000c1e1900 */
[----:B------:R-:W-:Y:S01]  /*76c0*/  PLOP3.LUT P0, PT, PT, PT, UP0, 0x80, 0x0 ;  /* 0x000000000000781c */ /* 0x000fe20003f0f008 */
[----:B------:R-:W-:Y:S02]  /*76d0*/  UIMAD.WIDE UR4, UR4, 0x2aaaaaab, URZ ;  /* 0x2aaaaaab040478a5 */ /* 0x000fe4000f8e023f */
[----:B------:R-:W-:Y:S02]  /*76e0*/  ULOP3.LUT UR47, UR6, 0xffff, URZ, 0xc0, !UPT ;  /* 0x0000ffff062f7892 */ /* 0x000fe4000f8ec03f */
[----:B------:R-:W-:Y:S01]  /*76f0*/  USHF.R.U32.HI UR44, URZ, 0x1f, UR5 ;  /* 0x0000001f3f2c7899 */ /* 0x000fe20008011605 */
[----:B------:R-:W-:-:S03]  /*7700*/  UMOV UR37, URZ ;  /* 0x0000003f00257c82 */ /* 0x000fc60008000000 */
[----:B------:R-:W-:-:S04]  /*7710*/  ULEA.HI.SX32 UR44, UR5, UR44, 0x1c ;  /* 0x0000002c052c7291 */ /* 0x000fc8000f8fe23f */
[----:B01----:R-:W-:Y:S08]  /*7720*/  @!P0 BRA `(.L_x_41) ;  /* 0x0000000000848947 */ /* 0x003ff00003800000 */
[----:B------:R-:W-:Y:S01]  /*7730*/  USHF.R.U32.HI UR6, URZ, 0x10, UR6 ;  /* 0x000000103f067899 */ /* 0x000fe20008011606 */
[----:B------:R-:W-:-:S03]  /*7740*/  UMOV UR4, URZ ;  /* 0x0000003f00047c82 */ /* 0x000fc60008000000 */
[----:B------:R-:W-:-:S11]  /*7750*/  UISETP.NE.AND UP0, UPT, UR6, URZ, UPT ;  /* 0x0000003f0600728c */ /* 0x000fd6000bf05270 */
[----:B------:R-:W-:Y:S02]  /*7760*/  @!UP0 ULDC UR6, c[0x0][0x9f0] ;  /* 0x00027c0000068ab9 */ /* 0x000fe40000000800 */
[----:B------:R-:W-:Y:S01]  /*7770*/  IABS R2, UR6 ;  /* 0x0000000600027c13 */ /* 0x000fe20008000000 */
[----:B------:R-:W-:Y:S02]  /*7780*/  UIADD3 UR7, UR44, -0x1, UR6 ;  /* 0xffffffff2c077890 */ /* 0x000fe4000fffe006 */
[----:B------:R-:W-:Y:S02]  /*7790*/  IABS R5, UR6 ;  /* 0x0000000600057c13 */ /* 0x000fe40008000000 */
[----:B------:R-:W-:Y:S02]  /*77a0*/  R2UR UR10, R2 ;  /* 0x00000000020a72ca */ /* 0x000fe400000e0000 */
[----:B------:R-:W-:Y:S01]  /*77b0*/  IABS R4, UR7 ;  /* 0x0000000700047c13 */ /* 0x000fe20008000000 */
[----:B------:R-:W-:-:S03]  /*77c0*/  ULOP3.LUT UR7, UR7, UR6, URZ, 0x3c, !UPT ;  /* 0x0000000607077292 */ /* 0x000fc6000f8e3c3f */
[----:B------:R-:W-:-:S07]  /*77d0*/  R2UR UR9, R4 ;  /* 0x00000000040972ca */ /* 0x000fce00000e0000 */
[----:B------:R-:W0:Y:S08]  /*77e0*/  I2F.RP R2, UR10 ;  /* 0x0000000a00027d06 */ /* 0x000e300008209400 */
[----:B0-----:R-:W0:Y:S02]  /*77f0*/  MUFU.RCP R2, R2 ;  /* 0x0000000200027308 */ /* 0x001e240000001000 */
[----:B0-----:R-:W-:-:S02]  /*7800*/  VIADD R3, R2, 0xffffffe ;  /* 0x0ffffffe02037836 */ /* 0x001fc40000000000 */
[----:B------:R-:W-:-:S04]  /*7810*/  IMAD.MOV R2, RZ, RZ, -R5 ;  /* 0x000000ffff027224 */ /* 0x000fc800078e0a05 */
[----:B------:R-:W0:Y:S02]  /*7820*/  F2I.FTZ.U32.TRUNC.NTZ R3, R3 ;  /* 0x0000000300037305 */ /* 0x000e24000021f000 */
[----:B0-----:R-:W-:-:S13]  /*7830*/  R2UR UR5, R3 ;  /* 0x00000000030572ca */ /* 0x001fda00000e0000 */
[----:B------:R-:W-:-:S04]  /*7840*/  UIADD3 UR8, URZ, -UR5, URZ ;  /* 0x800000053f087290 */ /* 0x000fc8000fffe03f */
[----:B------:R-:W-:-:S04]  /*7850*/  UIMAD UR8, UR8, UR10, URZ ;  /* 0x0000000a080872a4 */ /* 0x000fc8000f8e023f */
[----:B------:R-:W-:-:S03]  /*7860*/  UIMAD.WIDE.U32 UR4, UR5, UR8, UR4 ;  /* 0x00000008050472a5 */ /* 0x000fc6000f8e0004 */
[----:B------:R-:W-:Y:S01]  /*7870*/  R2UR UR8, R2 ;  /* 0x00000000020872ca */ /* 0x000fe200000e0000 */
[----:B------:R-:W-:-:S12]  /*7880*/  UIMAD.WIDE.U32 UR4, UR5, UR9, URZ ;  /* 0x00000009050472a5 */ /* 0x000fd8000f8e003f */
[----:B------:R-:W-:-:S04]  /*7890*/  UIMAD UR4, UR5, UR8, UR9 ;  /* 0x00000008050472a4 */ /* 0x000fc8000f8e0209 */
[----:B------:R-:W-:-:S11]  /*78a0*/  UISETP.GT.U32.AND UP0, UPT, UR10, UR4, UPT ;  /* 0x000000040a00728c */ /* 0x000fd6000bf04070 */
[----:B------:R-:W-:Y:S02]  /*78b0*/  @!UP0 UIADD3 UR4, UR4, -UR10, URZ ;  /* 0x8000000a04048290 */ /* 0x000fe4000fffe03f */
[----:B------:R-:W-:Y:S02]  /*78c0*/  @!UP0 UIADD3 UR5, UR5, 0x1, URZ ;  /* 0x0000000105058890 */ /* 0x000fe4000fffe03f */
[----:B------:R-:W-:Y:S02]  /*78d0*/  UISETP.GE.U32.AND UP1, UPT, UR4, UR10, UPT ;  /* 0x0000000a0400728c */ /* 0x000fe4000bf26070 */
[----:B------:R-:W-:-:S09]  /*78e0*/  UISETP.GE.AND UP0, UPT, UR7, URZ, UPT ;  /* 0x0000003f0700728c */ /* 0x000fd2000bf06270 */
[----:B------:R-:W-:Y:S02]  /*78f0*/  @UP1 UIADD3 UR5, UR5, 0x1, URZ ;  /* 0x0000000105051890 */ /* 0x000fe4000fffe03f */
[----:B------:R-:W-:Y:S02]  /*7900*/  UISETP.NE.AND UP1, UPT, UR6, URZ, UPT ;  /* 0x0000003f0600728c */ /* 0x000fe4000bf25270 */
[----:B------:R-:W-:-:S09]  /*7910*/  @!UP0 UIADD3 UR5, -UR5, URZ, URZ ;  /* 0x0000003f05058290 */ /* 0x000fd2000fffe13f */
[----:B------:R-:W-:-:S07]  /*7920*/  @!UP1 ULOP3.LUT UR5, URZ, UR6, URZ, 0x33, !UPT ;  /* 0x000000063f059292 */ /* 0x000fce000f8e333f */
[----:B------:R-:W-:-:S05]  /*7930*/  UMOV UR37, UR5 ;  /* 0x0000000500257c82 */ /* 0x000fca0008000000 */
.L_x_41:
[----:B------:R-:W-:Y:S02]  /*7940*/  UIMAD UR48, UR47, UR37, URZ ;  /* 0x000000252f3072a4 */ /* 0x000fe4000f8e023f */
[----:B------:R-:W-:Y:S02]  /*7950*/  MOV R3, UR37 ;  /* 0x0000002500037c02 */ /* 0x000fe40008000f00 */
[----:B------:R-:W-:Y:S02]  /*7960*/  MOV R8, 0x1 ;  /* 0x0000000100087802 */ /* 0x000fe40000000f00 */
[----:B------:R-:W-:-:S05]  /*7970*/  IMAD.U32 R2, RZ, RZ, UR48 ;  /* 0x00000030ff027e24 */ /* 0x000fca000f8e00ff */
[----:B------:R-:W-:-:S04]  /*7980*/  VIADDMNMX R2, R2, R3, UR44, PT ;  /* 0x0000002c02027e46 */ /* 0x000fc8000b800103 */
[----:B------:R-:W-:Y:S01]  /*7990*/  R2UR UR49, R2 ;  /* 0x00000000023172ca */ /* 0x000fe200000e0000 */
[----:B------:R-:W-:-:S12]  /*79a0*/  IMAD.MOV.U32 R2, RZ, RZ, RZ ;  /* 0x000000ffff027224 */ /* 0x000fd800078e00ff */
[----:B------:R-:W-:-:S06]  /*79b0*/  UISETP.GT.AND UP0, UPT, UR49, UR48, UPT ;  /* 0x000000303100728c */ /* 0x000fcc000bf04270 */
[----:B------:R-:W-:-:S13]  /*79c0*/  PLOP3.LUT P0, PT, PT, PT, UP0, 0x80, 0x0 ;  /* 0x000000000000781c */ /* 0x000fda0003f0f008 */
[----:B------:R-:W-:Y:S05]  /*79d0*/  @!P0 BRA `(.L_x_40) ;  /* 0x0000003000008947 */ /* 0x000fea0003800000 */
[----:B------:R-:W0:Y:S01]  /*79e0*/  S2UR UR4, SR_CgaCtaId ;  /* 0x00000000000479c3 */ /* 0x000e220000008800 */
[----:B------:R-:W-:Y:S02]  /*79f0*/  UMOV UR45, 0x400 ;  /* 0x00000400002d7882 */ /* 0x000fe40000000000 */
[----:B0-----:R-:W-:-:S04]  /*7a00*/  ULEA UR45, UR4, UR45, 0x18 ;  /* 0x0000002d042d7291 */ /* 0x001fc8000f8ec03f */
[----:B------:R-:W-:-:S04]  /*7a10*/  UIADD3 UR4, UR45, 0x18400, URZ ;  /* 0x000184002d047890 */ /* 0x000fc8000fffe03f */
[----:B------:R-:W-:-:S06]  /*7a20*/  ULOP3.LUT UP0, URZ, UR4, 0x3ff, URZ, 0xc0, !UPT ;  /* 0x000003ff043f7892 */ /* 0x000fcc000f80c03f */
[----:B------:R-:W-:-:S13]  /*7a30*/  PLOP3.LUT P0, PT, PT, PT, UP0, 0x80, 0x0 ;  /* 0x000000000000781c */ /* 0x000fda0003f0f008 */
[----:B------:R-:W-:Y:S05]  /*7a40*/  @!P0 BRA `(.L_x_42) ;  /* 0x0000000000408947 */ /* 0x000fea0003800000 */
[----:B------:R-:W-:Y:S01]  /*7a50*/  MOV R2, 0x0 ;  /* 0x0000000000027802 */ /* 0x000fe20000000f00 */
[----:B------:R-:W-:Y:S01]  /*7a60*/  ULDC.64 UR4, c[0x4][0xf0] ;  /* 0x01003c0000047ab9 */ /* 0x000fe20000000a00 */
[----:B------:R-:W-:Y:S01]  /*7a70*/  ULDC.64 UR6, c[0x4][0xf8] ;  /* 0x01003e0000067ab9 */ /* 0x000fe20000000a00 */
[----:B------:R-:W-:Y:S01]  /*7a80*/  IMAD.U32 R4, RZ, RZ, UR4 ;  /* 0x00000004ff047e24 */ /* 0x000fe2000f8e00ff */
[----:B------:R-:W-:Y:S01]  /*7a90*/  MOV R6, UR6 ;  /* 0x0000000600067c02 */ /* 0x000fe20008000f00 */
[----:B------:R-:W-:Y:S01]  /*7aa0*/  IMAD.U32 R5, RZ, RZ, UR5 ;  /* 0x00000005ff057e24 */ /* 0x000fe2000f8e00ff */
[----:B------:R-:W0:Y:S01]  /*7ab0*/  LDC.64 R2, c[0x4][R2] ;  /* 0x0100000002027b82 */ /* 0x000e220000000a00 */
[----:B------:R-:W-:Y:S01]  /*7ac0*/  ULDC.64 UR4, c[0x4][0x70] ;  /* 0x01001c0000047ab9 */ /* 0x000fe20000000a00 */
[----:B------:R-:W-:Y:S01]  /*7ad0*/  IMAD.U32 R7, RZ, RZ, UR7 ;  /* 0x00000007ff077e24 */ /* 0x000fe2000f8e00ff */
[----:B------:R-:W-:Y:S01]  /*7ae0*/  MOV R11, UR5 ;  /* 0x00000005000b7c02 */ /* 0x000fe20008000f00 */
[----:B------:R-:W-:Y:S01]  /*7af0*/  IMAD.U32 R10, RZ, RZ, UR4 ;  /* 0x00000004ff0a7e24 */ /* 0x000fe2000f8e00ff */
[----:B------:R-:W-:Y:S01]  /*7b00*/  MOV R13, RZ ;  /* 0x000000ff000d7202 */ /* 0x000fe20000000f00 */
[----:B------:R-:W-:-:S02]  /*7b10*/  IMAD.MOV.U32 R8, RZ, RZ, 0x70 ;  /* 0x00000070ff087424 */ /* 0x000fc400078e00ff */
[----:B------:R-:W-:-:S07]  /*7b20*/  IMAD.MOV.U32 R12, RZ, RZ, 0x1 ;  /* 0x00000001ff0c7424 */ /* 0x000fce00078e00ff */
[----:B------:R-:W-:-:S07]  /*7b30*/  LEPC R20, `(.L_x_42) ;  /* 0x000000001014794e */ /* 0x000fce0000000000 */
[----:B0----5:R-:W-:Y:S05]  /*7b40*/  CALL.ABS.NOINC R2 ;  /* 0x0000000002007343 */ /* 0x021fea0003c00000 */
.L_x_42:
        /* <DEDUP_REMOVED lines=8> */
[----:B------:R0:W1:Y:S01]  /*7bd0*/  LDC.64 R2, c[0x4][R16] ;  /* 0x0100000010027b82 */ /* 0x0000620000000a00 */
[----:B------:R-:W-:Y:S01]  /*7be0*/  IMAD.U32 R5, RZ, RZ, UR5 ;  /* 0x00000005ff057e24 */ /* 0x000fe2000f8e00ff */
[----:B------:R-:W-:Y:S01]  /*7bf0*/  ULDC.64 UR4, c[0x4][0x78] ;  /* 0x01001e0000047ab9 */ /* 0x000fe20000000a00 */
[----:B------:R-:W-:Y:S01]  /*7c00*/  MOV R6, UR6 ;  /* 0x0000000600067c02 */ /* 0x000fe20008000f00 */
[----:B------:R-:W-:Y:S01]  /*7c10*/  IMAD.U32 R7, RZ, RZ, UR7 ;  /* 0x00000007ff077e24 */ /* 0x000fe2000f8e00ff */
[----:B------:R-:W-:Y:S01]  /*7c20*/  MOV R11, UR5 ;  /* 0x00000005000b7c02 */ /* 0x000fe20008000f00 */
[----:B------:R-:W-:Y:S01]  /*7c30*/  IMAD.U32 R10, RZ, RZ, UR4 ;  /* 0x00000004ff0a7e24 */ /* 0x000fe2000f8e00ff */
[----:B------:R-:W-:Y:S01]  /*7c40*/  MOV R13, RZ ;  /* 0x000000ff000d7202 */ /* 0x000fe20000000f00 */
[----:B------:R-:W-:-:S02]  /*7c50*/  IMAD.MOV.U32 R8, RZ, RZ, 0x70 ;  /* 0x00000070ff087424 */ /* 0x000fc400078e00ff */
[----:B0-----:R-:W-:-:S07]  /*7c60*/  IMAD.MOV.U32 R12, RZ, RZ, 0x1 ;  /* 0x00000001ff0c7424 */ /* 0x001fce00078e00ff */
[----:B------:R-:W-:-:S07]  /*7c70*/  LEPC R20, `(.L_x_44) ;  /* 0x000000001014794e */ /* 0x000fce0000000000 */
[----:B-1---5:R-:W-:Y:S05]  /*7c80*/  CALL.ABS.NOINC R2 ;  /* 0x0000000002007343 */ /* 0x022fea0003c00000 */
.L_x_44:
[----:B------:R0:W1:Y:S01]  /*7c90*/  LDC.64 R2, c[0x4][R16] ;  /* 0x0100000010027b82 */ /* 0x0000620000000a00 */
[----:B------:R-:W-:Y:S01]  /*7ca0*/  ULDC.64 UR4, c[0x4][0xf0] ;  /* 0x01003c0000047ab9 */ /* 0x000fe20000000a00 */
[----:B------:R-:W-:Y:S01]  /*7cb0*/  ULDC.64 UR6, c[0x4][0xf8] ;  /* 0x01003e0000067ab9 */ /* 0x000fe20000000a00 */
[----:B------:R-:W-:Y:S01]  /*7cc0*/  IMAD.U32 R4, RZ, RZ, UR4 ;  /* 0x00000004ff047e24 */ /* 0x000fe2000f8e00ff */
[----:B------:R-:W-:Y:S01]  /*7cd0*/  MOV R6, UR6 ;  /* 0x0000000600067c02 */ /* 0x000fe20008000f00 */
[----:B------:R-:W-:Y:S01]  /*7ce0*/  IMAD.U32 R5, RZ, RZ, UR5 ;  /* 0x00000005ff057e24 */ /* 0x000fe2000f8e00ff */
[----:B------:R-:W-:Y:S01]  /*7cf0*/  ULDC.64 UR4, c[0x4][0x80] ;  /* 0x0100200000047ab9 */ /* 0x000fe20000000a00 */
[----:B------:R-:W-:Y:S01]  /*7d00*/  IMAD.U32 R7, RZ, RZ, UR7 ;  /* 0x00000007ff077e24 */ /* 0x000fe2000f8e00ff */
[----:B------:R-:W-:Y:S01]  /*7d10*/  MOV R11, UR5 ;  /* 0x00000005000b7c02 */ /* 0x000fe20008000f00 */
[----:B------:R-:W-:Y:S01]  /*7d20*/  IMAD.U32 R10, RZ, RZ, UR4 ;  /* 0x00000004ff0a7e24 */ /* 0x000fe2000f8e00ff */
[----:B------:R-:W-:Y:S01]  /*7d30*/  MOV R13, RZ ;  /* 0x000000ff000d7202 */ /* 0x000fe20000000f00 */
[----:B------:R-:W-:-:S02]  /*7d40*/  IMAD.MOV.U32 R8, RZ, RZ, 0x70 ;  /* 0x00000070ff087424 */ /* 0x000fc400078e00ff */
[----:B0-----:R-:W-:-:S07]  /*7d50*/  IMAD.MOV.U32 R12, RZ, RZ, 0x1 ;  /* 0x00000001ff0c7424 */ /* 0x001fce00078e00ff */
[----:B------:R-:W-:-:S07]  /*7d60*/  LEPC R20, `(.L_x_43) ;  /* 0x000000001014794e */ /* 0x000fce0000000000 */
[----:B-1----:R-:W-:Y:S05]  /*7d70*/  CALL.ABS.NOINC R2 ;  /* 0x0000000002007343 */ /* 0x002fea0003c00000 */
.L_x_43:
[----:B------:R-:W0:Y:S01]  /*7d80*/  LDC.64 R2, c[0x0][0x9f8] ;  /* 0x00027e00ff027b82 */ /* 0x000e220000000a00 */
[----:B------:R-:W-:Y:S01]  /*7d90*/  IMAD.SHL.U32 R6, R25, 0x8, RZ ;  /* 0x0000000819067824 */ /* 0x000fe200078e00ff */
[----:B------:R-:W-:Y:S01]  /*7da0*/  ULDC UR4, c[0x0][0x2f4] ;  /* 0x0000bd0000047ab9 */ /* 0x000fe20000000800 */
[----:B------:R-:W-:Y:S01]  /*7db0*/  IMAD.MOV.U32 R32, RZ, RZ, R27 ;  /* 0x000000ffff207224 */ /* 0x000fe200078e001b */
[----:B------:R-:W-:-:S04]  /*7dc0*/  ULDC UR5, c[0x0][0x320] ;  /* 0x0000c80000057ab9 */ /* 0x000fc80000000800 */
[----:B------:R-:W1:Y:S01]  /*7dd0*/  LDC R16, c[0x0][0x430] ;  /* 0x00010c00ff107b82 */ /* 0x000e620000000800 */
[----:B0-----:R-:W-:-:S04]  /*7de0*/  ISETP.NE.U32.AND P0, PT, R2, RZ, PT ;  /* 0x000000ff0200720c */ /* 0x001fc80003f05070 */
[----:B------:R-:W-:-:S13]  /*7df0*/  ISETP.NE.AND.EX P0, PT, R3, RZ, PT, P0 ;  /* 0x000000ff0300720c */ /* 0x000fda0003f05300 */
[----:B------:R-:W0:Y:S01]  /*7e00*/  @P0 LDC.64 R2, c[0x0][0x9f8] ;  /* 0x00027e00ff020b82 */ /* 0x000e220000000a00 */
[----:B------:R-:W-:-:S04]  /*7e10*/  LOP3.LUT R30, R6, 0x38, RZ, 0xc0, !PT ;  /* 0x00000038061e7812 */ /* 0x000fc800078ec0ff */
[----:B------:R-:W-:Y:S02]  /*7e20*/  LOP3.LUT R19, R30, 0x40, RZ, 0xfc, !PT ;  /* 0x000000401e137812 */ /* 0x000fe400078efcff */
[----:B------:R-:W-:Y:S02]  /*7e30*/  LOP3.LUT R22, R22, 0xfffffffb, RZ, 0xc0, !PT ;  /* 0xfffffffb16167812 */ /* 0x000fe400078ec0ff */
[----:B------:R-:W-:Y:S01]  /*7e40*/  ISETP.GE.AND P2, PT, R19, UR4, PT ;  /* 0x0000000413007c0c */ /* 0x000fe2000bf46270 */
[----:B0-----:R-:W-:-:S05]  /*7e50*/  @P0 IMAD.WIDE R2, R27, 0x4, R2 ;  /* 0x000000041b020825 */ /* 0x001fca00078e0202 */
[----:B------:R0:W5:Y:S01]  /*7e60*/  @P0 LDG.E R32, desc[UR38][R2.64] ;  /* 0x0000002602200981 */ /* 0x000162000c1e1900 */
[C---:B------:R-:W-:Y:S01]  /*7e70*/  ISETP.GE.AND P0, PT, R30.reuse, UR4, PT ;  /* 0x000000041e007c0c */ /* 0x040fe2000bf06270 */
[----:B------:R-:W-:Y:S01]  /*7e80*/  UMOV UR6, 0xffffffff ;  /* 0xffffffff00067882 */ /* 0x000fe20000000000 */
[C---:B------:R-:W-:Y:S02]  /*7e90*/  LOP3.LUT R23, R30.reuse, 0x80, RZ, 0xfc, !PT ;  /* 0x000000801e177812 */ /* 0x040fe400078efcff */
[----:B------:R-:W-:Y:S02]  /*7ea0*/  SHF.L.U32 R26, R25, 0x4, RZ ;  /* 0x00000004191a7819 */ /* 0x000fe400000006ff */
[----:B------:R-:W-:Y:S02]  /*7eb0*/  ISETP.GE.AND P1, PT, R23, UR4, PT ;  /* 0x0000000417007c0c */ /* 0x000fe4000bf26270 */
[----:B------:R-:W-:Y:S02]  /*7ec0*/  ISETP.GE.AND P3, PT, R30, UR5, PT ;  /* 0x000000051e007c0c */ /* 0x000fe4000bf66270 */
[----:B------:R-:W-:-:S02]  /*7ed0*/  LOP3.LUT R10, R25, 0x7f, RZ, 0xc0, !PT ;  /* 0x0000007f190a7812 */ /* 0x000fc400078ec0ff */
[----:B------:R-:W-:Y:S02]  /*7ee0*/  LOP3.LUT R26, R26, 0x70, RZ, 0xc0, !PT ;  /* 0x000000701a1a7812 */ /* 0x000fe400078ec0ff */
[----:B------:R-:W-:Y:S02]  /*7ef0*/  @P0 LOP3.LUT R22, R22, 0x4, RZ, 0xfc, !PT ;  /* 0x0000000416160812 */ /* 0x000fe400078efcff */
[----:B------:R-:W-:Y:S02]  /*7f00*/  ISETP.GE.AND P0, PT, R19, UR5, PT ;  /* 0x0000000513007c0c */ /* 0x000fe4000bf06270 */
[----:B------:R-:W-:-:S04]  /*7f10*/  LOP3.LUT R22, R22, 0xfffffffd, RZ, 0xc0, !PT ;  /* 0xfffffffd16167812 */ /* 0x000fc800078ec0ff */
[----:B------:R-:W-:-:S04]  /*7f20*/  @P2 LOP3.LUT R22, R22, 0x2, RZ, 0xfc, !PT ;  /* 0x0000000216162812 */ /* 0x000fc800078efcff */
[----:B------:R-:W-:-:S04]  /*7f30*/  LOP3.LUT R22, R22, 0xfffffffe, RZ, 0xc0, !PT ;  /* 0xfffffffe16167812 */ /* 0x000fc800078ec0ff */
[----:B------:R-:W-:Y:S01]  /*7f40*/  @P1 LOP3.LUT R22, R22, 0x1, RZ, 0xfc, !PT ;  /* 0x0000000116161812 */ /* 0x000fe200078efcff */
[----:B01----:R-:W-:Y:S06]  /*7f50*/  BRA.DIV UR6, `(.L_x_45) ;  /* 0x0000002e06e07947 */ /* 0x003fec000b800000 */
.L_x_87:
[----:B------:R-:W-:Y:S01]  /*7f60*/  UIADD3 UR4, UR49, -0x1, URZ ;  /* 0xffffffff31047890 */ /* 0x000fe2000fffe03f */
[----:B------:R-:W-:Y:S02]  /*7f70*/  SHF.R.U32.HI R37, RZ, 0x3, R10 ;  /* 0x00000003ff257819 */ /* 0x000fe4000001160a */
[----:B------:R-:W-:Y:S02]  /*7f80*/  ISETP.NE.AND P2, PT, R16, 0x1, PT ;  /* 0x000000011000780c */ /* 0x000fe40003f45270 */
[----:B------:R-:W-:Y:S01]  /*7f90*/  LOP3.LUT R33, R26, R37, RZ, 0xfc, !PT ;  /* 0x000000251a217212 */ /* 0x000fe200078efcff */
[----:B------:R-:W-:Y:S01]  /*7fa0*/  IMAD.U32 R0, RZ, RZ, UR4 ;  /* 0x00000004ff007e24 */ /* 0x000fe2000f8e00ff */
[----:B-----5:R-:W-:Y:S02]  /*7fb0*/  SHF.R.S32.HI R34, RZ, 0x1f, R32 ;  /* 0x0000001fff227819 */ /* 0x020fe40000011420 */
[----:B------:R-:W-:Y:S01]  /*7fc0*/  LOP3.LUT R22, R22, 0xffffffdf, RZ, 0xc0, !PT ;  /* 0xffffffdf16167812 */ /* 0x000fe200078ec0ff */
[----:B------:R-:W-:-:S05]  /*7fd0*/  IMAD R7, R0, 0x60, R33 ;  /* 0x0000006000077824 */ /* 0x000fca00078e0221 */
[C---:B------:R-:W-:Y:S01]  /*7fe0*/  ISETP.GE.AND P1, PT, R7.reuse, UR43, PT ;  /* 0x0000002b07007c0c */ /* 0x040fe2000bf26270 */
[----:B------:R-:W0:Y:S01]  /*7ff0*/  @P2 LDC R0, c[0x0][0x434] ;  /* 0x00010d00ff002b82 */ /* 0x000e220000000800 */
[----:B------:R-:W-:Y:S01]  /*8000*/  IMAD.IADD R7, R7, 0x1, R18 ;  /* 0x0000000107077824 */ /* 0x000fe200078e0212 */
[----:B------:R-:W-:Y:S02]  /*8010*/  @P2 LOP3.LUT R22, R22, 0x20, RZ, 0xfc, !PT ;  /* 0x0000002016162812 */ /* 0x000fe400078efcff */
[----:B------:R-:W-:Y:S02]  /*8020*/  ISETP.GT.U32.OR P1, PT, R33, 0x5f, P1 ;  /* 0x0000005f2100780c */ /* 0x000fe40000f24470 */
[----:B------:R-:W-:Y:S02]  /*8030*/  MOV R11, R7 ;  /* 0x00000007000b7202 */ /* 0x000fe40000000f00 */
[----:B------:R-:W1:Y:S09]  /*8040*/  @P2 LDC R3, c[0x0][0x438] ;  /* 0x00010e00ff032b82 */ /* 0x000e720000000800 */
[----:B------:R-:W2:Y:S01]  /*8050*/  @!P1 LDC.64 R8, c[0x0][0x428] ;  /* 0x00010a00ff089b82 */ /* 0x000ea20000000a00 */
[----:B0-----:R-:W-:-:S07]  /*8060*/  @P2 IMAD.HI.U32 R0, R7, R0, RZ ;  /* 0x0000000007002227 */ /* 0x001fce00078e00ff */
[----:B------:R-:W0:Y:S01]  /*8070*/  @!P1 LDC.64 R4, c[0x0][0x418] ;  /* 0x00010600ff049b82 */ /* 0x000e220000000a00 */
[----:B-1----:R-:W-:-:S04]  /*8080*/  @P2 SHF.R.U32.HI R11, RZ, R3, R0 ;  /* 0x00000003ff0b2219 */ /* 0x002fc80000011600 */
[--C-:B------:R-:W-:Y:S01]  /*8090*/  @!P1 SHF.R.S32.HI R3, RZ, 0x1f, R11.reuse ;  /* 0x0000001fff039819 */ /* 0x100fe2000001140b */
[----:B------:R-:W-:Y:S02]  /*80a0*/  @!P1 IMAD.MOV.U32 R2, RZ, RZ, R11 ;  /* 0x000000ffff029224 */ /* 0x000fe400078e000b */
[-C--:B--2---:R-:W-:Y:S02]  /*80b0*/  @!P1 IMAD R0, R34, R8.reuse, RZ ;  /* 0x0000000822009224 */ /* 0x084fe400078e02ff */
[----:B------:R-:W-:-:S04]  /*80c0*/  @!P1 IMAD.WIDE.U32 R2, R32, R8, R2 ;  /* 0x0000000820029225 */ /* 0x000fc800078e0002 */
[----:B------:R-:W-:Y:S01]  /*80d0*/  @!P1 IMAD R9, R32, R9, R0 ;  /* 0x0000000920099224 */ /* 0x000fe200078e0200 */
[----:B0-----:R-:W-:-:S03]  /*80e0*/  @!P1 LEA R4, P2, R2, R4, 0x2 ;  /* 0x0000000402049211 */ /* 0x001fc600078410ff */
[----:B------:R-:W-:-:S05]  /*80f0*/  @!P1 IMAD.IADD R0, R3, 0x1, R9 ;  /* 0x0000000103009824 */ /* 0x000fca00078e0209 */
[----:B------:R-:W-:Y:S02]  /*8100*/  @!P1 LEA.HI.X R5, R2, R5, R0, 0x2, P2 ;  /* 0x0000000502059211 */ /* 0x000fe400010f1400 */
[----:B------:R-:W-:-:S06]  /*8110*/  MOV R0, RZ ;  /* 0x000000ff00007202 */ /* 0x000fcc0000000f00 */
[----:B------:R0:W5:Y:S01]  /*8120*/  @!P1 LDG.E R0, desc[UR38][R4.64] ;  /* 0x0000002604009981 */ /* 0x000162000c1e1900 */
[----:B------:R-:W-:Y:S01]  /*8130*/  ULOP3.LUT UR5, UR36, 0x2, URZ, 0xfc, !UPT ;  /* 0x0000000224057892 */ /* 0x000fe2000f8efc3f */
[----:B------:R-:W-:Y:S01]  /*8140*/  IMAD.MOV R2, RZ, RZ, -R11 ;  /* 0x000000ffff027224 */ /* 0x000fe200078e0a0b */
[----:B------:R-:W-:Y:S01]  /*8150*/  LOP3.LUT R22, R22, 0xffffffef, RZ, 0xc0, !PT ;  /* 0xffffffef16167812 */ /* 0x000fe200078ec0ff */
[----:B------:R-:W-:Y:S01]  /*8160*/  IMAD.U32 R31, RZ, RZ, UR42 ;  /* 0x0000002aff1f7e24 */ /* 0x000fe2000f8e00ff */
[----:B------:R-:W-:Y:S01]  /*8170*/  SEL R29, RZ, 0x1, P3 ;  /* 0x00000001ff1d7807 */ /* 0x000fe20001800000 */
[----:B------:R-:W-:Y:S01]  /*8180*/  IMAD R7, R16, R2, R7 ;  /* 0x0000000210077224 */ /* 0x000fe200078e0207 */
[----:B------:R-:W-:Y:S01]  /*8190*/  SEL R2, RZ, 0xffffffff, P0 ;  /* 0xffffffffff027807 */ /* 0x000fe20000000000 */
[----:B------:R-:W-:Y:S01]  /*81a0*/  IMAD.U32 R36, RZ, RZ, UR5 ;  /* 0x00000005ff247e24 */ /* 0x000fe2000f8e00ff */
[----:B------:R-:W-:Y:S01]  /*81b0*/  ISETP.GT.U32.AND P0, PT, R33, 0x5f, PT ;  /* 0x0000005f2100780c */ /* 0x000fe20003f04070 */
[----:B------:R-:W-:Y:S01]  /*81c0*/  IMAD.U32 R28, RZ, RZ, UR4 ;  /* 0x00000004ff1c7e24 */ /* 0x000fe2000f8e00ff */
[----:B------:R-:W-:-:S02]  /*81d0*/  LOP3.LUT R22, R22, 0xfffffff7, RZ, 0xc0, !PT ;  /* 0xfffffff716167812 */ /* 0x000fc400078ec0ff */
[----:B------:R-:W-:Y:S02]  /*81e0*/  ISETP.NE.AND P4, PT, R36, 0x3, PT ;  /* 0x000000032400780c */ /* 0x000fe40003f85270 */
[----:B------:R-:W-:Y:S02]  /*81f0*/  SHF.L.U32 R2, R2, 0x1, RZ ;  /* 0x0000000102027819 */ /* 0x000fe400000006ff */
[----:B------:R-:W-:Y:S02]  /*8200*/  SHF.R.S32.HI R31, RZ, 0x1f, R31 ;  /* 0x0000001fff1f7819 */ /* 0x000fe4000001141f */
[----:B------:R-:W-:-:S03]  /*8210*/  LOP3.LUT R29, R2, 0x2, R29, 0xe2, !PT ;  /* 0x00000002021d7812 */ /* 0x000fc600078ee21d */
[----:B------:R-:W-:-:S04]  /*8220*/  @P0 LOP3.LUT R22, R22, 0x8, RZ, 0xfc, !PT ;  /* 0x0000000816160812 */ /* 0x000fc800078efcff */
[----:B------:R-:W-:Y:S01]  /*8230*/  @P4 LOP3.LUT R22, R22, 0x10, RZ, 0xfc, !PT ;  /* 0x0000001016164812 */ /* 0x000fe200078efcff */
[----:B0-----:R-:W-:Y:S06]  /*8240*/  @!P4 BRA `(.L_x_46) ;  /* 0x000000000004c947 */ /* 0x001fec0003800000 */
[----:B------:R-:W-:Y:S01]  /*8250*/  BPT.TRAP 0x1 ;  /* 0x000000040000795c */ /* 0x000fe20000300000 */
.L_x_46:
[----:B------:R-:W-:Y:S01]  /*8260*/  SHF.R.S32.HI R5, RZ, 0x1f, R7 ;  /* 0x0000001fff057819 */ /* 0x000fe20000011407 */
[----:B------:R-:W-:Y:S01]  /*8270*/  ULDC.64 UR4, c[0x0][0x328] ;  /* 0x0000ca0000047ab9 */ /* 0x000fe20000000a00 */
[----:B-----5:R-:W-:Y:S02]  /*8280*/  SHF.R.S32.HI R4, RZ, 0x1f, R0 ;  /* 0x0000001fff047819 */ /* 0x020fe40000011400 */
[----:B------:R-:W-:Y:S01]  /*8290*/  R2UR UR6, R31 ;  /* 0x000000001f0672ca */ /* 0x000fe200000e0000 */
[----:B------:R-:W-:-:S04]  /*82a0*/  IMAD R2, R5, UR4, RZ ;  /* 0x0000000405027c24 */ /* 0x000fc8000f8e02ff */
[C---:B------:R-:W-:Y:S02]  /*82b0*/  IMAD R9, R7.reuse, UR5, R2 ;  /* 0x0000000507097c24 */ /* 0x040fe4000f8e0202 */
[----:B------:R-:W-:Y:S01]  /*82c0*/  IMAD.WIDE.U32 R2, R7, UR4, RZ ;  /* 0x0000000407027c25 */ /* 0x000fe2000f8e00ff */
[----:B------:R-:W-:-:S04]  /*82d0*/  ULDC.64 UR4, c[0x0][0x338] ;  /* 0x0000ce0000047ab9 */ /* 0x000fc80000000a00 */
[----:B------:R-:W-:Y:S01]  /*82e0*/  IADD3 R3, R3, R9, RZ ;  /* 0x0000000903037210 */ /* 0x000fe20007ffe0ff */
[----:B------:R-:W-:-:S04]  /*82f0*/  IMAD R9, R4, UR4, RZ ;  /* 0x0000000404097c24 */ /* 0x000fc8000f8e02ff */
[C---:B------:R-:W-:Y:S02]  /*8300*/  IMAD R9, R0.reuse, UR5, R9 ;  /* 0x0000000500097c24 */ /* 0x040fe4000f8e0209 */
[----:B------:R-:W-:Y:S01]  /*8310*/  IMAD.WIDE.U32 R2, R0, UR4, R2 ;  /* 0x0000000400027c25 */ /* 0x000fe2000f8e0002 */
[----:B------:R-:W-:-:S03]  /*8320*/  ULDC.64 UR4, c[0x0][0x330] ;  /* 0x0000cc0000047ab9 */ /* 0x000fc60000000a00 */
[----:B------:R-:W-:Y:S02]  /*8330*/  IMAD.IADD R3, R3, 0x1, R9 ;  /* 0x0000000103037824 */ /* 0x000fe400078e0209 */
[----:B------:R-:W-:Y:S01]  /*8340*/  IMAD.U32 R9, RZ, RZ, UR4 ;  /* 0x00000004ff097e24 */ /* 0x000fe2000f8e00ff */
[----:B------:R-:W-:-:S03]  /*8350*/  UIMAD UR4, UR6, UR4, URZ ;  /* 0x00000004060472a4 */ /* 0x000fc6000f8e023f */
[----:B------:R-:W-:Y:S01]  /*8360*/  IMAD.WIDE.U32 R2, R9, UR42, R2 ;  /* 0x0000002a09027c25 */ /* 0x000fe2000f8e0002 */
[----:B------:R-:W-:Y:S01]  /*8370*/  UIMAD UR4, UR42, UR5, UR4 ;  /* 0x000000052a0472a4 */ /* 0x000fe2000f8e0204 */
[----:B------:R-:W-:Y:S02]  /*8380*/  ULDC.64 UR6, c[0x0][0x318] ;  /* 0x0000c60000067ab9 */ /* 0x000fe40000000a00 */
[----:B------:R-:W-:-:S03]  /*8390*/  LEA R16, P0, R2, UR6, 0x1 ;  /* 0x0000000602107c11 */ /* 0x000fc6000f8008ff */
[----:B------:R-:W-:-:S04]  /*83a0*/  IADD3 R17, R3, UR4, RZ ;  /* 0x0000000403117c10 */ /* 0x000fc8000fffe0ff */
[----:B------:R-:W-:Y:S01]  /*83b0*/  LEA.HI.X R17, R2, UR7, R17, 0x1, P0 ;  /* 0x0000000702117c11 */ /* 0x000fe200080f0c11 */
[----:B------:R-:W-:-:S05]  /*83c0*/  IMAD.MOV.U32 R2, RZ, RZ, 0x1 ;  /* 0x00000001ff027424 */ /* 0x000fca00078e00ff */
[----:B------:R-:W-:-:S04]  /*83d0*/  SHF.L.U32 R2, R2, 0x1f, RZ ;  /* 0x0000001f02027819 */ /* 0x000fc800000006ff */
[----:B------:R-:W0:Y:S02]  /*83e0*/  SYNCS.PHASECHK.TRANS64.TRYWAIT P0, [UR45+0x2a840], R2 ;  /* 0x02a84002ff0075a7 */ /* 0x000e24000800016d */
[----:B0-----:R-:W-:Y:S05]  /*83f0*/  @!P0 BRA `(.L_x_47) ;  /* 0x0000002800d88947 */ /* 0x001fea0003800000 */
.L_x_88:
[----:B------:R-:W-:Y:S01]  /*8400*/  ULDC.64 UR4, c[0x0][0x300] ;  /* 0x0000c00000047ab9 */ /* 0x000fe20000000a00 */
[----:B------:R-:W-:Y:S01]  /*8410*/  R2UR UR6, R31 ;  /* 0x000000001f0672ca */ /* 0x000fe200000e0000 */
[----:B0-----:R-:W-:Y:S01]  /*8420*/  IMAD R2, R5, UR4, RZ ;  /* 0x0000000405027c24 */ /* 0x001fe2000f8e02ff */
[C---:B------:R-:W-:Y:S02]  /*8430*/  LOP3.LUT P3, RZ, R22.reuse, 0x4, RZ, 0xc0, !PT ;  /* 0x0000000416ff7812 */ /* 0x040fe4000786c0ff */
[C---:B------:R-:W-:Y:S01]  /*8440*/  LOP3.LUT P2, RZ, R22.reuse, 0x2, RZ, 0xc0, !PT ;  /* 0x0000000216ff7812 */ /* 0x040fe2000784c0ff */
[C---:B------:R-:W-:Y:S01]  /*8450*/  IMAD R5, R7.reuse, UR5, R2 ;  /* 0x0000000507057c24 */ /* 0x040fe2000f8e0202 */
[----:B------:R-:W-:Y:S01]  /*8460*/  LOP3.LUT P1, RZ, R22, 0x1, RZ, 0xc0, !PT ;  /* 0x0000000116ff7812 */ /* 0x000fe2000782c0ff */
[----:B------:R-:W-:Y:S01]  /*8470*/  IMAD.WIDE.U32 R2, R7, UR4, RZ ;  /* 0x0000000407027c25 */ /* 0x000fe2000f8e00ff */
[----:B------:R-:W-:-:S03]  /*8480*/  ULDC.64 UR4, c[0x0][0x310] ;  /* 0x0000c40000047ab9 */ /* 0x000fc60000000a00 */
[----:B------:R-:W-:Y:S02]  /*8490*/  IMAD.IADD R3, R3, 0x1, R5 ;  /* 0x0000000103037824 */ /* 0x000fe400078e0205 */
[----:B------:R-:W-:Y:S02]  /*84a0*/  IMAD R5, R4, UR4, RZ ;  /* 0x0000000404057c24 */ /* 0x000fe4000f8e02ff */
[----:B------:R-:W-:-:S04]  /*84b0*/  IMAD.WIDE.U32 R2, R0, UR4, R2 ;  /* 0x0000000400027c25 */ /* 0x000fc8000f8e0002 */
[----:B------:R-:W-:Y:S01]  /*84c0*/  IMAD R5, R0, UR5, R5 ;  /* 0x0000000500057c24 */ /* 0x000fe2000f8e0205 */
[----:B------:R-:W-:-:S04]  /*84d0*/  ULDC.64 UR4, c[0x0][0x308] ;  /* 0x0000c20000047ab9 */ /* 0x000fc80000000a00 */
[----:B------:R-:W-:Y:S01]  /*84e0*/  IADD3 R3, R3, R5, RZ ;  /* 0x0000000503037210 */ /* 0x000fe20007ffe0ff */
[----:B------:R-:W-:Y:S01]  /*84f0*/  IMAD.U32 R5, RZ, RZ, UR4 ;  /* 0x00000004ff057e24 */ /* 0x000fe2000f8e00ff */
[----:B------:R-:W-:-:S03]  /*8500*/  UIMAD UR4, UR6, UR4, URZ ;  /* 0x00000004060472a4 */ /* 0x000fc6000f8e023f */
[----:B------:R-:W-:Y:S01]  /*8510*/  IMAD.WIDE.U32 R2, R5, UR42, R2 ;  /* 0x0000002a05027c25 */ /* 0x000fe2000f8e0002 */
[----:B------:R-:W-:Y:S01]  /*8520*/  UIMAD UR4, UR42, UR5, UR4 ;  /* 0x000000052a0472a4 */ /* 0x000fe2000f8e0204 */
[----:B------:R-:W-:Y:S02]  /*8530*/  ULDC.64 UR6, c[0x0][0x2e8] ;  /* 0x0000ba0000067ab9 */ /* 0x000fe40000000a00 */
[----:B------:R-:W-:-:S03]  /*8540*/  LEA R0, P0, R2, UR6, 0x1 ;  /* 0x0000000602007c11 */ /* 0x000fc6000f8008ff */
[----:B------:R-:W-:Y:S01]  /*8550*/  VIADD R7, R3, UR4 ;  /* 0x0000000403077c36 */ /* 0x000fe20008000000 */
[----:B------:R-:W-:Y:S01]  /*8560*/  MOV R3, 0xffffffa0 ;  /* 0xffffffa000037802 */ /* 0x000fe20000000f00 */
[----:B------:R-:W-:-:S03]  /*8570*/  UMOV UR4, 0xffffffff ;  /* 0xffffffff00047882 */ /* 0x000fc60000000000 */
[----:B------:R-:W-:Y:S01]  /*8580*/  LEA.HI.X R7, R2, UR7, R7, 0x1, P0 ;  /* 0x0000000702077c11 */ /* 0x000fe200080f0c07 */
[----:B------:R-:W-:Y:S01]  /*8590*/  IMAD R4, R28, R3, UR43 ;  /* 0x0000002b1c047e24 */ /* 0x000fe2000f8e0203 */
[----:B------:R-:W-:-:S04]  /*85a0*/  LOP3.LUT R3, R6, 0x1c0, RZ, 0xc0, !PT ;  /* 0x000001c006037812 */ /* 0x000fc800078ec0ff */
[----:B------:R-:W-:Y:S01]  /*85b0*/  LOP3.LUT R2, R3, 0x38, R6, 0xf8, !PT ;  /* 0x0000003803027812 */ /* 0x000fe200078ef806 */
[----:B------:R-:W-:-:S03]  /*85c0*/  IMAD.IADD R6, R4, 0x1, -R37 ;  /* 0x0000000104067824 */ /* 0x000fc600078e0a25 */
[----:B------:R-:W-:Y:S01]  /*85d0*/  LOP3.LUT R2, R2, 0x38, R25, 0x78, !PT ;  /* 0x0000003802027812 */ /* 0x000fe200078e7819 */
[----:B------:R-:W-:Y:S01]  /*85e0*/  IMAD.SHL.U32 R25, R10, 0x8, RZ ;  /* 0x000000080a197824 */ /* 0x000fe200078e00ff */
[----:B------:R-:W-:-:S04]  /*85f0*/  ISETP.GE.AND P0, PT, R6, 0x1, PT ;  /* 0x000000010600780c */ /* 0x000fc80003f06270 */
[----:B------:R-:W-:Y:S01]  /*8600*/  LOP3.LUT R25, R2, 0x200, R25, 0xf8, !PT ;  /* 0x0000020002197812 */ /* 0x000fe200078ef819 */
[----:B------:R-:W-:Y:S08]  /*8610*/  BRA.DIV UR4, `(.L_x_48) ;  /* 0x0000002a04687947 */ /* 0x000ff0000b800000 */
[----:B------:R-:W-:Y:S01]  /*8620*/  SHFL.IDX PT, R3, R7, RZ, 0x181f ;  /* 0x00181fff07037589 */ /* 0x000fe200000e0000 */
[----:B------:R-:W-:-:S03]  /*8630*/  @P0 LEA R9, R25, UR45, 0x1 ;  /* 0x0000002d19090c11 */ /* 0x000fc6000f8e08ff */
[----:B------:R-:W0:Y:S04]  /*8640*/  SHFL.IDX PT, R2, R0, RZ, 0x181f ;  /* 0x00181fff00027589 */ /* 0x000e2800000e0000 */
[----:B------:R-:W-:Y:S04]  /*8650*/  SHFL.IDX PT, R5, R7, 0x1, 0x181f ;  /* 0x00381f0007057f89 */ /* 0x000fe800000e0000 */
[----:B------:R-:W-:Y:S04]  /*8660*/  SHFL.IDX PT, R4, R0, 0x1, 0x181f ;  /* 0x00381f0000047f89 */ /* 0x000fe800000e0000 */
[----:B------:R-:W1:Y:S04]  /*8670*/  SHFL.IDX PT, R14, R0, 0x2, 0x181f ;  /* 0x00581f00000e7f89 */ /* 0x000e6800000e0000 */
[----:B------:R-:W2:Y:S04]  /*8680*/  SHFL.IDX PT, R8, R7, 0x2, 0x181f ;  /* 0x00581f0007087f89 */ /* 0x000ea800000e0000 */
[----:B------:R-:W-:Y:S01]  /*8690*/  SHFL.IDX PT, R10, R0, 0x3, 0x181f ;  /* 0x00781f00000a7f89 */ /* 0x000fe200000e0000 */
[----:B0-----:R-:W-:-:S05]  /*86a0*/  @P0 IMAD.WIDE.U32 R2, R30, 0x2, R2 ;  /* 0x000000021e020825 */ /* 0x001fca00078e0002 */
[----:B------:R-:W-:Y:S04]  /*86b0*/  @P0 LDGSTS.E.BYPASS.LTC128B.128 [R9+0x18400], desc[UR38][R2.64], !P3 ;  /* 0x1840000002090fae */ /* 0x000fe8000d901d66 */
[----:B------:R-:W-:Y:S04]  /*86c0*/  @P0 LDGSTS.E.BYPASS.LTC128B.128 [R9+0x1b400], desc[UR38][R2.64+0x80], !P2 ;  /* 0x1b40008002090fae */ /* 0x000fe8000d101d66 */
[----:B------:R0:W-:Y:S01]  /*86d0*/  @P0 LDGSTS.E.BYPASS.LTC128B.128 [R9+0x1e400], desc[UR38][R2.64+0x100], !P1 ;  /* 0x1e40010002090fae */ /* 0x0001e2000c901d66 */
[----:B------:R-:W-:-:S03]  /*86e0*/  ISETP.GE.AND P0, PT, R6, 0x11, PT ;  /* 0x000000110600780c */ /* 0x000fc60003f06270 */
[----:B0-----:R-:W0:Y:S01]  /*86f0*/  SHFL.IDX PT, R9, R7, 0x3, 0x181f ;  /* 0x00781f0007097f89 */ /* 0x001e2200000e0000 */
[----:B-1----:R-:W-:-:S09]  /*8700*/  MOV R2, R14 ;  /* 0x0000000e00027202 */ /* 0x002fd20000000f00 */
[----:B------:R-:W-:Y:S01]  /*8710*/  @P0 IMAD.WIDE.U32 R4, R30, 0x2, R4 ;  /* 0x000000021e040825 */ /* 0x000fe200078e0004 */
[----:B------:R-:W-:Y:S01]  /*8720*/  @P0 LEA R21, R25, UR45, 0x1 ;  /* 0x0000002d19150c11 */ /* 0x000fe2000f8e08ff */
[----:B------:R-:W1:Y:S02]  /*8730*/  SHFL.IDX PT, R14, R0, 0x4, 0x181f ;  /* 0x00981f00000e7f89 */ /* 0x000e6400000e0000 */
[----:B--2---:R-:W-:Y:S02]  /*8740*/  IMAD.MOV.U32 R3, RZ, RZ, R8 ;  /* 0x000000ffff037224 */ /* 0x004fe400078e0008 */
[----:B------:R-:W-:Y:S04]  /*8750*/  @P0 LDGSTS.E.BYPASS.LTC128B.128 [R21+0x18c00], desc[UR38][R4.64], !P3 ;  /* 0x18c0000004150fae */ /* 0x000fe8000d901d66 */
[----:B------:R-:W-:Y:S04]  /*8760*/  @P0 LDGSTS.E.BYPASS.LTC128B.128 [R21+0x1bc00], desc[UR38][R4.64+0x80], !P2 ;  /* 0x1bc0008004150fae */ /* 0x000fe8000d101d66 */
[----:B------:R0:W-:Y:S01]  /*8770*/  @P0 LDGSTS.E.BYPASS.LTC128B.128 [R21+0x1ec00], desc[UR38][R4.64+0x100], !P1 ;  /* 0x1ec0010004150fae */ /* 0x0001e2000c901d66 */
[----:B------:R-:W-:-:S03]  /*8780*/  ISETP.GE.AND P0, PT, R6, 0x21, PT ;  /* 0x000000210600780c */ /* 0x000fc60003f06270 */
[----:B------:R-:W2:Y:S04]  /*8790*/  SHFL.IDX PT, R8, R7, 0x4, 0x181f ;  /* 0x00981f0007087f89 */ /* 0x000ea800000e0000 */
[----:B------:R-:W3:Y:S01]  /*87a0*/  SHFL.IDX PT, R7, R7, 0x5, 0x181f ;  /* 0x00b81f0007077f89 */ /* 0x000ee200000e0000 */
[----:B0-----:R-:W-:Y:S01]  /*87b0*/  MOV R5, R9 ;  /* 0x0000000900057202 */ /* 0x001fe20000000f00 */
[----:B------:R-:W-:-:S04]  /*87c0*/  IMAD.MOV.U32 R4, RZ, RZ, R10 ;  /* 0x000000ffff047224 */ /* 0x000fc800078e000a */
[----:B------:R-:W-:Y:S01]  /*87d0*/  @P0 LEA R35, R25, UR45, 0x1 ;  /* 0x0000002d19230c11 */ /* 0x000fe2000f8e08ff */
[----:B------:R-:W-:-:S05]  /*87e0*/  @P0 IMAD.WIDE.U32 R2, R30, 0x2, R2 ;  /* 0x000000021e020825 */ /* 0x000fca00078e0002 */
[----:B------:R-:W-:Y:S04]  /*87f0*/  @P0 LDGSTS.E.BYPASS.LTC128B.128 [R35+0x19400], desc[UR38][R2.64], !P3 ;  /* 0x1940000002230fae */ /* 0x000fe8000d901d66 */
[----:B------:R-:W-:Y:S04]  /*8800*/  @P0 LDGSTS.E.BYPASS.LTC128B.128 [R35+0x1c400], desc[UR38][R2.64+0x80], !P2 ;  /* 0x1c40008002230fae */ /* 0x000fe8000d101d66 */
[----:B------:R1:W-:Y:S01]  /*8810*/  @P0 LDGSTS.E.BYPASS.LTC128B.128 [R35+0x1f400], desc[UR38][R2.64+0x100], !P1 ;  /* 0x1f40010002230fae */ /* 0x0003e2000c901d66 */
[----:B------:R-:W-:Y:S01]  /*8820*/  ISETP.GE.AND P0, PT, R6, 0x31, PT ;  /* 0x000000310600780c */ /* 0x000fe20003f06270 */
[----:B-1----:R-:W-:-:S12]  /*8830*/  IMAD.MOV.U32 R2, RZ, RZ, R14 ;  /* 0x000000ffff027224 */ /* 0x002fd800078e000e */
[----:B------:R-:W-:Y:S01]  /*8840*/  @P0 IMAD.WIDE.U32 R4, R30, 0x2, R4 ;  /* 0x000000021e040825 */ /* 0x000fe200078e0004 */
[----:B------:R-:W-:Y:S01]  /*8850*/  @P0 LEA R9, R25, UR45, 0x1 ;  /* 0x0000002d19090c11 */ /* 0x000fe2000f8e08ff */
[----:B------:R0:W1:Y:S02]  /*8860*/  SHFL.IDX PT, R14, R0, 0x5, 0x181f ;  /* 0x00b81f00000e7f89 */ /* 0x00006400000e0000 */
[----:B--2---:R-:W-:Y:S02]  /*8870*/  IMAD.MOV.U32 R3, RZ, RZ, R8 ;  /* 0x000000ffff037224 */ /* 0x004fe400078e0008 */
[----:B------:R0:W-:Y:S04]  /*8880*/  @P0 LDGSTS.E.BYPASS.LTC128B.128 [R9+0x19c00], desc[UR38][R4.64], !P3 ;  /* 0x19c0000004090fae */ /* 0x0001e8000d901d66 */
[----:B------:R0:W-:Y:S04]  /*8890*/  @P0 LDGSTS.E.BYPASS.LTC128B.128 [R9+0x1cc00], desc[UR38][R4.64+0x80], !P2 ;  /* 0x1cc0008004090fae */ /* 0x0001e8000d101d66 */
[----:B------:R0:W-:Y:S01]  /*88a0*/  @P0 LDGSTS.E.BYPASS.LTC128B.128 [R9+0x1fc00], desc[UR38][R4.64+0x100], !P1 ;  /* 0x1fc0010004090fae */ /* 0x0001e2000c901d66 */
[----:B------:R-:W-:-:S13]  /*88b0*/  ISETP.GE.AND P0, PT, R6, 0x41, PT ;  /* 0x000000410600780c */ /* 0x000fda0003f06270 */
[----:B------:R-:W-:Y:S01]  /*88c0*/  @P0 IMAD.WIDE.U32 R2, R30, 0x2, R2 ;  /* 0x000000021e020825 */ /* 0x000fe200078e0002 */
[----:B------:R-:W-:-:S05]  /*88d0*/  @P0 LEA R21, R25, UR45, 0x1 ;  /* 0x0000002d19150c11 */ /* 0x000fca000f8e08ff */
[----:B------:R0:W-:Y:S04]  /*88e0*/  @P0 LDGSTS.E.BYPASS.LTC128B.128 [R21+0x1a400], desc[UR38][R2.64], !P3 ;  /* 0x1a40000002150fae */ /* 0x0001e8000d901d66 */
[----:B------:R0:W-:Y:S04]  /*88f0*/  @P0 LDGSTS.E.BYPASS.LTC128B.128 [R21+0x1d400], desc[UR38][R2.64+0x80], !P2 ;  /* 0x1d40008002150fae */ /* 0x0001e8000d101d66 */
[----:B-1-3--:R0:W-:Y:S02]  /*8900*/  @P0 LDGSTS.E.BYPASS.LTC128B.128 [R21+0x20400], desc[UR38][R2.64+0x100], !P1 ;  /* 0x2040010002150fae */ /* 0x00a1e4000c901d66 */
.L_x_102:
[----:B------:R-:W-:Y:S01]  /*8910*/  ISETP.GE.AND P0, PT, R6, 0x51, PT ;  /* 0x000000510600780c */ /* 0x000fe20003f06270 */
[----:B0-----:R-:W-:Y:S01]  /*8920*/  IMAD.MOV.U32 R3, RZ, RZ, R7 ;  /* 0x000000ffff037224 */ /* 0x001fe200078e0007 */
[----:B------:R-:W-:-:S11]  /*8930*/  MOV R2, R14 ;  /* 0x0000000e00027202 */ /* 0x000fd60000000f00 */
[----:B------:R-:W-:Y:S01]  /*8940*/  @P0 IMAD.WIDE.U32 R2, R30, 0x2, R2 ;  /* 0x000000021e020825 */ /* 0x000fe200078e0002 */
[----:B------:R-:W-:-:S05]  /*8950*/  @P0 LEA R5, R25, UR45, 0x1 ;  /* 0x0000002d19050c11 */ /* 0x000fca000f8e08ff */
[----:B------:R-:W-:Y:S01]  /*8960*/  @!PT LDS RZ, [RZ] ;  /* 0x00000000fffff984 */ /* 0x000fe20000000800 */
[----:B------:R-:W-:Y:S01]  /*8970*/  @!PT LDS RZ, [RZ] ;  /* 0x00000000fffff984 */ /* 0x000fe20000000800 */
[----:B------:R-:W-:Y:S01]  /*8980*/  @!PT LDS RZ, [RZ] ;  /* 0x00000000fffff984 */ /* 0x000fe20000000800 */
[----:B------:R0:W-:Y:S04]  /*8990*/  @P0 LDGSTS.E.BYPASS.LTC128B.128 [R5+0x1ac00], desc[UR38][R2.64], !P3 ;  /* 0x1ac0000002050fae */ /* 0x0001e8000d901d66 */
[----:B------:R0:W-:Y:S04]  /*89a0*/  @P0 LDGSTS.E.BYPASS.LTC128B.128 [R5+0x1dc00], desc[UR38][R2.64+0x80], !P2 ;  /* 0x1dc0008002050fae */ /* 0x0001e8000d101d66 */
[----:B------:R0:W-:Y:S01]  /*89b0*/  @P0 LDGSTS.E.BYPASS.LTC128B.128 [R5+0x20c00], desc[UR38][R2.64+0x100], !P1 ;  /* 0x20c0010002050fae */ /* 0x0001e2000c901d66 */
[----:B------:R-:W-:Y:S01]  /*89c0*/  NOP ;  /* 0x0000000000007918 */ /* 0x000fe20000000000 */
[----:B------:R-:W-:Y:S02]  /*89d0*/  SYNCS.ARRIVE.TRANS64.RED.A0T1 RZ, [UR45+0x2a830], RZ ;  /* 0x02a830ffffff79a7 */ /* 0x000fe4000820042d */
[----:B------:R-:W-:Y:S01]  /*89e0*/  ARRIVES.LDGSTSBAR.64.TRANSCNT [UR45+0x2a830] ;  /* 0x02a83000ff0079b0 */ /* 0x000fe20008000aad */
[----:B------:R-:W-:Y:S01]  /*89f0*/  NOP ;  /* 0x0000000000007918 */ /* 0x000fe20000000000 */
[----:B------:R-:W-:-:S13]  /*8a00*/  ISETP.NE.AND P1, PT, R36, 0x3, PT ;  /* 0x000000032400780c */ /* 0x000fda0003f25270 */
[----:B0-----:R-:W-:Y:S05]  /*8a10*/  @!P1 BRA `(.L_x_49) ;  /* 0x0000000000049947 */ /* 0x001fea0003800000 */
[----:B------:R-:W-:Y:S01]  /*8a20*/  BPT.TRAP 0x1 ;  /* 0x000000040000795c */ /* 0x000fe20000300000 */
.L_x_49:
[----:B------:R-:W-:Y:S01]  /*8a30*/  SYNCS.ARRIVE.TRANS64.A1T0 RZ, [UR45+0x2a830], RZ ;  /* 0x02a830ffffff79a7 */ /* 0x000fe2000810002d */
[----:B------:R-:W-:Y:S05]  /*8a40*/  WARPSYNC.ALL ;  /* 0x0000000000007948 */ /* 0x000fea0003800000 */
[----:B------:R-:W-:Y:S01]  /*8a50*/  UIADD3 UR5, UR45, 0xc400, URZ ;  /* 0x0000c4002d057890 */ /* 0x000fe2000fffe03f */
[----:B------:R-:W-:Y:S01]  /*8a60*/  R2UR UR4, R31 ;  /* 0x000000001f0472ca */ /* 0x000fe200000e0000 */
[----:B------:R-:W-:Y:S01]  /*8a70*/  ULDC.64 UR6, c[0x0][0x2d8] ;  /* 0x0000b60000067ab9 */ /* 0x000fe20000000a00 */
[----:B------:R-:W-:Y:S01]  /*8a80*/  SHF.R.S32.HI R35, RZ, 0x1f, R27 ;  /* 0x0000001fff237819 */ /* 0x000fe2000001141b */
[----:B------:R-:W-:Y:S02]  /*8a90*/  ULOP3.LUT UP0, URZ, UR5, 0x3ff, URZ, 0xc0, !UPT ;  /* 0x000003ff053f7892 */ /* 0x000fe4000f80c03f */
[----:B------:R-:W-:Y:S01]  /*8aa0*/  UIMAD.WIDE.U32 UR40, UR42, UR6, URZ ;  /* 0x000000062a2872a5 */ /* 0x000fe2000f8e003f */
[----:B------:R-:W-:Y:S03]  /*8ab0*/  BAR.SYNC.DEFER_BLOCKING 0x8, 0x180 ;  /* 0x0206000000007b1d */ /* 0x000fe60000010000 */
[----:B------:R-:W-:-:S04]  /*8ac0*/  PLOP3.LUT P0, PT, PT, PT, UP0, 0x80, 0x0 ;  /* 0x000000000000781c */ /* 0x000fc80003f0f008 */
[----:B------:R-:W-:-:S04]  /*8ad0*/  UIMAD UR4, UR4, UR6, URZ ;  /* 0x00000006040472a4 */ /* 0x000fc8000f8e023f */
[----:B------:R-:W-:-:S04]  /*8ae0*/  UIMAD UR4, UR42, UR7, UR4 ;  /* 0x000000072a0472a4 */ /* 0x000fc8000f8e0204 */
[----:B------:R-:W-:Y:S01]  /*8af0*/  UIADD3 UR46, UR41, UR4, URZ ;  /* 0x00000004292e7290 */ /* 0x000fe2000fffe03f */
[----:B------:R-:W-:Y:S11]  /*8b00*/  @!P0 BRA `(.L_x_50) ;  /* 0x0000000000408947 */ /* 0x000ff60003800000 */
[----:B------:R-:W-:Y:S01]  /*8b10*/  MOV R2, 0x0 ;  /* 0x0000000000027802 */ /* 0x000fe20000000f00 */
[----:B------:R-:W-:Y:S01]  /*8b20*/  ULDC.64 UR6, c[0x4][0xf0] ;  /* 0x01003c0000067ab9 */ /* 0x000fe20000000a00 */
[----:B------:R-:W-:Y:S01]  /*8b30*/  ULDC.64 UR8, c[0x4][0xf8] ;  /* 0x01003e0000087ab9 */ /* 0x000fe20000000a00 */
[----:B------:R-:W-:Y:S01]  /*8b40*/  ULDC.64 UR4, c[0x4][0x88] ;  /* 0x0100220000047ab9 */ /* 0x000fe20000000a00 */
[----:B------:R-:W-:Y:S01]  /*8b50*/  IMAD.U32 R4, RZ, RZ, UR6 ;  /* 0x00000006ff047e24 */ /* 0x000fe2000f8e00ff */
[----:B------:R-:W-:Y:S01]  /*8b60*/  MOV R5, UR7 ;  /* 0x0000000700057c02 */ /* 0x000fe20008000f00 */
[----:B------:R-:W0:Y:S01]  /*8b70*/  LDC.64 R2, c[0x4][R2] ;  /* 0x0100000002027b82 */ /* 0x000e220000000a00 */
[----:B------:R-:W-:Y:S01]  /*8b80*/  IMAD.U32 R6, RZ, RZ, UR8 ;  /* 0x00000008ff067e24 */ /* 0x000fe2000f8e00ff */
[----:B------:R-:W-:Y:S01]  /*8b90*/  MOV R10, UR4 ;  /* 0x00000004000a7c02 */ /* 0x000fe20008000f00 */
[----:B------:R-:W-:Y:S01]  /*8ba0*/  IMAD.U32 R7, RZ, RZ, UR9 ;  /* 0x00000009ff077e24 */ /* 0x000fe2000f8e00ff */
[----:B------:R-:W-:Y:S01]  /*8bb0*/  MOV R12, 0x1 ;  /* 0x00000001000c7802 */ /* 0x000fe20000000f00 */
[----:B------:R-:W-:-:S02]  /*8bc0*/  IMAD.U32 R11, RZ, RZ, UR5 ;  /* 0x00000005ff0b7e24 */ /* 0x000fc4000f8e00ff */
[----:B------:R-:W-:Y:S02]  /*8bd0*/  IMAD.MOV.U32 R8, RZ, RZ, 0x70 ;  /* 0x00000070ff087424 */ /* 0x000fe400078e00ff */
[----:B------:R-:W-:-:S07]  /*8be0*/  IMAD.MOV.U32 R13, RZ, RZ, RZ ;  /* 0x000000ffff0d7224 */ /* 0x000fce00078e00ff */
[----:B------:R-:W-:-:S07]  /*8bf0*/  LEPC R20, `(.L_x_50) ;  /* 0x000000001014794e */ /* 0x000fce0000000000 */
[----:B0-----:R-:W-:Y:S05]  /*8c00*/  CALL.ABS.NOINC R2 ;  /* 0x0000000002007343 */ /* 0x001fea0003c00000 */
.L_x_50:
[----:B------:R-:W0:Y:S01]  /*8c10*/  LDC R6, c[0x0][0x448] ;  /* 0x00011200ff067b82 */ /* 0x000e220000000800 */
[----:B------:R-:W-:Y:S01]  /*8c20*/  ULDC.64 UR4, c[0x0][0x2e0] ;  /* 0x0000b80000047ab9 */ /* 0x000fe20000000a00 */
[----:B------:R-:W-:Y:S01]  /*8c30*/  IMAD R7, R24, 0x80, R33 ;  /* 0x0000008018077824 */ /* 0x000fe200078e0221 */
[----:B------:R-:W-:Y:S01]  /*8c40*/  MOV R3, UR46 ;  /* 0x0000002e00037c02 */ /* 0x000fe20008000f00 */
[----:B------:R-:W-:Y:S02]  /*8c50*/  IMAD R0, R35, UR4, RZ ;  /* 0x0000000423007c24 */ /* 0x000fe4000f8e02ff */
[----:B------:R-:W-:Y:S02]  /*8c60*/  IMAD.U32 R5, RZ, RZ, UR41 ;  /* 0x00000029ff057e24 */ /* 0x000fe4000f8e00ff */
[----:B------:R-:W-:Y:S02]  /*8c70*/  IMAD R9, R27, UR5, R0 ;  /* 0x000000051b097c24 */ /* 0x000fe4000f8e0200 */
[----:B------:R-:W-:-:S02]  /*8c80*/  IMAD.MOV.U32 R5, RZ, RZ, R7 ;  /* 0x000000ffff057224 */ /* 0x000fc400078e0007 */
[----:B------:R-:W-:-:S05]  /*8c90*/  IMAD.U32 R4, RZ, RZ, UR40 ;  /* 0x00000028ff047e24 */ /* 0x000fca000f8e00ff */
[----:B------:R-:W-:-:S05]  /*8ca0*/  MOV R2, R4 ;  /* 0x0000000400027202 */ /* 0x000fca0000000f00 */
[----:B------:R-:W-:Y:S01]  /*8cb0*/  IMAD.WIDE.U32 R2, R27, UR4, R2 ;  /* 0x000000041b027c25 */ /* 0x000fe2000f8e0002 */
[----:B------:R-:W-:Y:S01]  /*8cc0*/  ULDC.64 UR4, c[0x0][0x2d0] ;  /* 0x0000b40000047ab9 */ /* 0x000fe20000000a00 */
[----:B0-----:R-:W-:Y:S02]  /*8cd0*/  ISETP.NE.AND P0, PT, R6, 0x1, PT ;  /* 0x000000010600780c */ /* 0x001fe40003f05270 */
[----:B------:R-:W-:-:S11]  /*8ce0*/  IMAD.IADD R3, R3, 0x1, R9 ;  /* 0x0000000103037824 */ /* 0x000fd600078e0209 */
[----:B------:R-:W0:Y:S08]  /*8cf0*/  @P0 LDC R8, c[0x0][0x44c] ;  /* 0x00011300ff080b82 */ /* 0x000e300000000800 */
[----:B------:R-:W1:Y:S01]  /*8d00*/  @P0 LDC R11, c[0x0][0x450] ;  /* 0x00011400ff0b0b82 */ /* 0x000e620000000800 */
[----:B0-----:R-:W-:-:S05]  /*8d10*/  @P0 IMAD.HI.U32 R0, R7, R8, RZ ;  /* 0x0000000807000227 */ /* 0x001fca00078e00ff */
[----:B-1----:R-:W-:-:S04]  /*8d20*/  @P0 SHF.R.U32.HI R5, RZ, R11, R0 ;  /* 0x0000000bff050219 */ /* 0x002fc80000011600 */
[C---:B------:R-:W-:Y:S01]  /*8d30*/  IADD3 R0, -R5.reuse, RZ, RZ ;  /* 0x000000ff05007210 */ /* 0x040fe20007ffe1ff */
[----:B------:R-:W-:-:S04]  /*8d40*/  IMAD.WIDE.U32 R2, R5, UR4, R2 ;  /* 0x0000000405027c25 */ /* 0x000fc8000f8e0002 */
[----:B------:R-:W-:Y:S01]  /*8d50*/  IMAD R7, R6, R0, R7 ;  /* 0x0000000006077224 */ /* 0x000fe200078e0207 */
[----:B------:R-:W-:-:S05]  /*8d60*/  SHF.R.S32.HI R0, RZ, 0x1f, R5 ;  /* 0x0000001fff007819 */ /* 0x000fca0000011405 */
[----:B------:R-:W-:-:S04]  /*8d70*/  IMAD R0, R0, UR4, RZ ;  /* 0x0000000400007c24 */ /* 0x000fc8000f8e02ff */
[----:B------:R-:W-:Y:S01]  /*8d80*/  IMAD R5, R5, UR5, R0 ;  /* 0x0000000505057c24 */ /* 0x000fe2000f8e0200 */
[----:B------:R-:W-:Y:S01]  /*8d90*/  SHF.R.S32.HI R0, RZ, 0x1f, R7 ;  /* 0x0000001fff007819 */ /* 0x000fe20000011407 */
[----:B------:R-:W-:Y:S02]  /*8da0*/  ULDC.64 UR4, c[0x0][0x2c8] ;  /* 0x0000b20000047ab9 */ /* 0x000fe40000000a00 */
[----:B------:R-:W-:Y:S02]  /*8db0*/  IMAD.IADD R3, R3, 0x1, R5 ;  /* 0x0000000103037824 */ /* 0x000fe400078e0205 */
[----:B------:R-:W-:Y:S02]  /*8dc0*/  IMAD R0, R0, UR4, RZ ;  /* 0x0000000400007c24 */ /* 0x000fe4000f8e02ff */
[----:B------:R-:W-:-:S04]  /*8dd0*/  IMAD.WIDE.U32 R2, R7, UR4, R2 ;  /* 0x0000000407027c25 */ /* 0x000fc8000f8e0002 */
[----:B------:R-:W-:Y:S01]  /*8de0*/  IMAD R5, R7, UR5, R0 ;  /* 0x0000000507057c24 */ /* 0x000fe2000f8e0200 */
[----:B------:R-:W-:Y:S02]  /*8df0*/  ULDC.64 UR4, c[0x0][0x280] ;  /* 0x0000a00000047ab9 */ /* 0x000fe40000000a00 */
[C---:B------:R-:W-:Y:S01]  /*8e00*/  LEA R0, P0, R2.reuse, UR4, 0x1 ;  /* 0x0000000402007c11 */ /* 0x040fe2000f8008ff */
[----:B------:R-:W-:Y:S01]  /*8e10*/  IMAD.IADD R3, R3, 0x1, R5 ;  /* 0x0000000103037824 */ /* 0x000fe200078e0205 */
[----:B------:R-:W-:Y:S02]  /*8e20*/  ULDC UR4, c[0x0][0x2b8] ;  /* 0x0000ae0000047ab9 */ /* 0x000fe40000000800 */
[----:B------:R-:W-:Y:S02]  /*8e30*/  ISETP.GE.AND P2, PT, R19, UR4, PT ;  /* 0x0000000413007c0c */ /* 0x000fe4000bf46270 */
[----:B------:R-:W-:Y:S01]  /*8e40*/  LEA.HI.X R8, R2, UR5, R3, 0x1, P0 ;  /* 0x0000000502087c11 */ /* 0x000fe200080f0c03 */
[----:B------:R-:W-:Y:S01]  /*8e50*/  UMOV UR5, 0xffffffff ;  /* 0xffffffff00057882 */ /* 0x000fe20000000000 */
[----:B------:R-:W-:-:S02]  /*8e60*/  ISETP.GE.AND P0, PT, R23, UR4, PT ;  /* 0x0000000417007c0c */ /* 0x000fc4000bf06270 */
[----:B------:R-:W-:Y:S01]  /*8e70*/  ISETP.GE.AND P3, PT, R30, UR4, PT ;  /* 0x000000041e007c0c */ /* 0x000fe2000bf66270 */
[----:B------:R-:W-:-:S12]  /*8e80*/  BRA.DIV UR5, `(.L_x_51) ;  /* 0x0000002a05307947 */ /* 0x000fd8000b800000 */
[----:B------:R-:W-:Y:S01]  /*8e90*/  SHFL.IDX PT, R3, R8, RZ, 0x181f ;  /* 0x00181fff08037589 */ /* 0x000fe200000e0000 */
[----:B------:R-:W-:Y:S01]  /*8ea0*/  ULDC UR4, c[0x0][0x288] ;  /* 0x0000a20000047ab9 */ /* 0x000fe20000000800 */
[----:B------:R-:W-:Y:S01]  /*8eb0*/  LEA R7, R24, R37, 0x7 ;  /* 0x0000002518077211 */ /* 0x000fe200078e38ff */
[----:B------:R-:W-:Y:S01]  /*8ec0*/  IMAD R6, R6, UR4, RZ ;  /* 0x0000000406067c24 */ /* 0x000fe2000f8e02ff */
[----:B------:R-:W0:Y:S03]  /*8ed0*/  SHFL.IDX PT, R2, R0, RZ, 0x181f ;  /* 0x00181fff00027589 */ /* 0x000e2600000e0000 */
[C---:B------:R-:W-:Y:S01]  /*8ee0*/  VIADD R11, R7.reuse, 0x10 ;  /* 0x00000010070b7836 */ /* 0x040fe20000000000 */
[----:B------:R-:W-:Y:S01]  /*8ef0*/  ISETP.GE.AND P1, PT, R7, R6, PT ;  /* 0x000000060700720c */ /* 0x000fe20003f26270 */
[----:B------:R-:W-:Y:S04]  /*8f00*/  SHFL.IDX PT, R5, R8, 0x1, 0x181f ;  /* 0x00381f0008057f89 */ /* 0x000fe800000e0000 */
[----:B------:R-:W1:Y:S04]  /*8f10*/  SHFL.IDX PT, R4, R0, 0x1, 0x181f ;  /* 0x00381f0000047f89 */ /* 0x000e6800000e0000 */
[----:B------:R-:W-:Y:S04]  /*8f20*/  SHFL.IDX PT, R14, R0, 0x7, 0x181f ;  /* 0x00f81f00000e7f89 */ /* 0x000fe800000e0000 */
[----:B------:R-:W-:Y:S01]  /*8f30*/  @!P1 LEA R9, R25, UR45, 0x1 ;  /* 0x0000002d19099c11 */ /* 0x000fe2000f8e08ff */
[----:B0-----:R-:W-:-:S05]  /*8f40*/  @!P1 IMAD.WIDE.U32 R2, R30, 0x2, R2 ;  /* 0x000000021e029825 */ /* 0x001fca00078e0002 */
[----:B------:R-:W-:Y:S04]  /*8f50*/  @!P1 LDGSTS.E.BYPASS.LTC128B.128 [R9+0xc400], desc[UR38][R2.64], !P3 ;  /* 0x0c40000002099fae */ /* 0x000fe8000d901d66 */
[----:B------:R-:W-:Y:S04]  /*8f60*/  @!P1 LDGSTS.E.BYPASS.LTC128B.128 [R9+0x10400], desc[UR38][R2.64+0x80], !P2 ;  /* 0x1040008002099fae */ /* 0x000fe8000d101d66 */
[----:B------:R0:W-:Y:S01]  /*8f70*/  @!P1 LDGSTS.E.BYPASS.LTC128B.128 [R9+0x14400], desc[UR38][R2.64+0x100], !P0 ;  /* 0x1440010002099fae */ /* 0x0001e2000c101d66 */
[----:B------:R-:W-:Y:S02]  /*8f80*/  ISETP.GE.AND P1, PT, R11, R6, PT ;  /* 0x000000060b00720c */ /* 0x000fe40003f26270 */
[C---:B------:R-:W-:Y:S01]  /*8f90*/  IADD3 R11, R7.reuse, 0x30, RZ ;  /* 0x00000030070b7810 */ /* 0x040fe20007ffe0ff */
[----:B0-----:R-:W-:Y:S01]  /*8fa0*/  SHFL.IDX PT, R3, R8, 0x2, 0x181f ;  /* 0x00581f0008037f89 */ /* 0x001fe200000e0000 */
[----:B------:R-:W-:-:S09]  /*8fb0*/  VIADD R9, R7, 0x20 ;  /* 0x0000002007097836 */ /* 0x000fd20000000000 */
[----:B------:R-:W-:Y:S01]  /*8fc0*/  @!P1 LEA R19, R25, UR45, 0x1 ;  /* 0x0000002d19139c11 */ /* 0x000fe2000f8e08ff */
[----:B-1----:R-:W-:Y:S01]  /*8fd0*/  @!P1 IMAD.WIDE.U32 R4, R30, 0x2, R4 ;  /* 0x000000021e049825 */ /* 0x002fe200078e0004 */
[----:B------:R-:W0:Y:S04]  /*8fe0*/  SHFL.IDX PT, R2, R0, 0x2, 0x181f ;  /* 0x00581f0000027f89 */ /* 0x000e2800000e0000 */
[----:B------:R-:W-:Y:S04]  /*8ff0*/  @!P1 LDGSTS.E.BYPASS.LTC128B.128 [R19+0xcc00], desc[UR38][R4.64], !P3 ;  /* 0x0cc0000004139fae */ /* 0x000fe8000d901d66 */
[----:B------:R-:W-:Y:S04]  /*9000*/  @!P1 LDGSTS.E.BYPASS.LTC128B.128 [R19+0x10c00], desc[UR38][R4.64+0x80], !P2 ;  /* 0x10c0008004139fae */ /* 0x000fe8000d101d66 */
[----:B------:R1:W-:Y:S01]  /*9010*/  @!P1 LDGSTS.E.BYPASS.LTC128B.128 [R19+0x14c00], desc[UR38][R4.64+0x100], !P0 ;  /* 0x14c0010004139fae */ /* 0x0003e2000c101d66 */
[----:B------:R-:W-:-:S03]  /*9020*/  ISETP.GE.AND P1, PT, R9, R6, PT ;  /* 0x000000060900720c */ /* 0x000fc60003f26270 */
[----:B-1----:R-:W-:Y:S10]  /*9030*/  SHFL.IDX PT, R5, R8, 0x3, 0x181f ;  /* 0x00781f0008057f89 */ /* 0x002ff400000e0000 */
[----:B0-----:R-:W-:Y:S01]  /*9040*/  @!P1 IMAD.WIDE.U32 R2, R30, 0x2, R2 ;  /* 0x000000021e029825 */ /* 0x001fe200078e0002 */
[----:B------:R-:W-:Y:S01]  /*9050*/  @!P1 LEA R9, R25, UR45, 0x1 ;  /* 0x0000002d19099c11 */ /* 0x000fe2000f8e08ff */
[----:B------:R-:W0:Y:S04]  /*9060*/  SHFL.IDX PT, R4, R0, 0x3, 0x181f ;  /* 0x00781f0000047f89 */ /* 0x000e2800000e0000 */
[----:B------:R-:W-:Y:S04]  /*9070*/  @!P1 LDGSTS.E.BYPASS.LTC128B.128 [R9+0xd400], desc[UR38][R2.64], !P3 ;  /* 0x0d40000002099fae */ /* 0x000fe8000d901d66 */
[----:B------:R-:W-:Y:S04]  /*9080*/  @!P1 LDGSTS.E.BYPASS.LTC128B.128 [R9+0x11400], desc[UR38][R2.64+0x80], !P2 ;  /* 0x1140008002099fae */ /* 0x000fe8000d101d66 */
[----:B------:R1:W-:Y:S01]  /*9090*/  @!P1 LDGSTS.E.BYPASS.LTC128B.128 [R9+0x15400], desc[UR38][R2.64+0x100], !P0 ;  /* 0x1540010002099fae */ /* 0x0003e2000c101d66 */
[----:B------:R-:W-:Y:S01]  /*90a0*/  ISETP.GE.AND P1, PT, R11, R6, PT ;  /* 0x000000060b00720c */ /* 0x000fe20003f26270 */
[----:B------:R-:W-:-:S02]  /*90b0*/  VIADD R11, R7, 0x50 ;  /* 0x00000050070b7836 */ /* 0x000fc40000000000 */
[----:B-1----:R-:W-:Y:S01]  /*90c0*/  SHFL.IDX PT, R3, R8, 0x4, 0x181f ;  /* 0x00981f0008037f89 */ /* 0x002fe200000e0000 */
[----:B------:R-:W-:-:S09]  /*90d0*/  VIADD R9, R7, 0x40 ;  /* 0x0000004007097836 */ /* 0x000fd20000000000 */
[----:B------:R-:W-:Y:S01]  /*90e0*/  @!P1 LEA R19, R25, UR45, 0x1 ;  /* 0x0000002d19139c11 */ /* 0x000fe2000f8e08ff */
[----:B0-----:R-:W-:Y:S01]  /*90f0*/  @!P1 IMAD.WIDE.U32 R4, R30, 0x2, R4 ;  /* 0x000000021e049825 */ /* 0x001fe200078e0004 */
        /* <DEDUP_REMOVED lines=12> */
[----:B------:R-:W-:-:S03]  /*91c0*/  ISETP.GE.AND P1, PT, R11, R6, PT ;  /* 0x000000060b00720c */ /* 0x000fc60003f26270 */
[----:B-1----:R-:W-:Y:S01]  /*91d0*/  SHFL.IDX PT, R3, R8, 0x6, 0x181f ;  /* 0x00d81f0008037f89 */ /* 0x002fe200000e0000 */
[----:B------:R-:W-:-:S09]  /*91e0*/  IADD3 R9, R7, 0x60, RZ ;  /* 0x0000006007097810 */ /* 0x000fd20007ffe0ff */
[----:B0-----:R-:W-:Y:S01]  /*91f0*/  @!P1 IMAD.WIDE.U32 R4, R30, 0x2, R4 ;  /* 0x000000021e049825 */ /* 0x001fe200078e0004 */
[----:B------:R-:W-:Y:S01]  /*9200*/  @!P1 LEA R19, R25, UR45, 0x1 ;  /* 0x0000002d19139c11 */ /* 0x000fe2000f8e08ff */
[----:B------:R-:W0:Y:S04]  /*9210*/  SHFL.IDX PT, R2, R0, 0x6, 0x181f ;  /* 0x00d81f0000027f89 */ /* 0x000e2800000e0000 */
[----:B------:R-:W-:Y:S04]  /*9220*/  @!P1 LDGSTS.E.BYPASS.LTC128B.128 [R19+0xec00], desc[UR38][R4.64], !P3 ;  /* 0x0ec0000004139fae */ /* 0x000fe8000d901d66 */
[----:B------:R-:W-:Y:S04]  /*9230*/  @!P1 LDGSTS.E.BYPASS.LTC128B.128 [R19+0x12c00], desc[UR38][R4.64+0x80], !P2 ;  /* 0x12c0008004139fae */ /* 0x000fe8000d101d66 */
[----:B------:R1:W-:Y:S01]  /*9240*/  @!P1 LDGSTS.E.BYPASS.LTC128B.128 [R19+0x16c00], desc[UR38][R4.64+0x100], !P0 ;  /* 0x16c0010004139fae */ /* 0x0003e2000c101d66 */
[----:B------:R-:W-:-:S03]  /*9250*/  ISETP.GE.AND P1, PT, R9, R6, PT ;  /* 0x000000060900720c */ /* 0x000fc60003f26270 */
[----:B-1----:R1:W2:Y:S10]  /*9260*/  SHFL.IDX PT, R4, R8, 0x7, 0x181f ;  /* 0x00f81f0008047f89 */ /* 0x0022b400000e0000 */
[----:B0-----:R-:W-:Y:S01]  /*9270*/  @!P1 IMAD.WIDE.U32 R2, R30, 0x2, R2 ;  /* 0x000000021e029825 */ /* 0x001fe200078e0002 */
[----:B------:R-:W-:-:S05]  /*9280*/  @!P1 LEA R9, R25, UR45, 0x1 ;  /* 0x0000002d19099c11 */ /* 0x000fca000f8e08ff */
[----:B------:R1:W-:Y:S04]  /*9290*/  @!P1 LDGSTS.E.BYPASS.LTC128B.128 [R9+0xf400], desc[UR38][R2.64], !P3 ;  /* 0x0f40000002099fae */ /* 0x0003e8000d901d66 */
[----:B------:R1:W-:Y:S04]  /*92a0*/  @!P1 LDGSTS.E.BYPASS.LTC128B.128 [R9+0x13400], desc[UR38][R2.64+0x80], !P2 ;  /* 0x1340008002099fae */ /* 0x0003e8000d101d66 */
[----:B------:R1:W-:Y:S02]  /*92b0*/  @!P1 LDGSTS.E.BYPASS.LTC128B.128 [R9+0x17400], desc[UR38][R2.64+0x100], !P0 ;  /* 0x1740010002099fae */ /* 0x0003e4000c101d66 */
.L_x_119:
[----:B------:R-:W-:Y:S01]  /*92c0*/  VIADD R7, R7, 0x70 ;  /* 0x0000007007077836 */ /* 0x000fe20000000000 */
[----:B------:R-:W-:Y:S01]  /*92d0*/  BSSY B0, `(.L_x_52) ;  /* 0x000000d000007945 */ /* 0x000fe20003800000 */
[----:B-1----:R-:W-:Y:S01]  /*92e0*/  IMAD.MOV.U32 R2, RZ, RZ, R14 ;  /* 0x000000ffff027224 */ /* 0x002fe200078e000e */
[----:B--2---:R-:W-:Y:S02]  /*92f0*/  MOV R3, R4 ;  /* 0x0000000400037202 */ /* 0x004fe40000000f00 */
[----:B------:R-:W-:-:S13]  /*9300*/  ISETP.GE.AND P1, PT, R7, R6, PT ;  /* 0x000000060700720c */ /* 0x000fda0003f26270 */
[----:B------:R-:W-:Y:S05]  /*9310*/  @P1 BRA `(.L_x_53) ;  /* 0x0000000000201947 */ /* 0x000fea0003800000 */
[----:B------:R-:W-:Y:S01]  /*9320*/  IMAD.WIDE.U32 R2, R30, 0x2, R2 ;  /* 0x000000021e027825 */ /* 0x000fe200078e0002 */
[----:B------:R-:W-:-:S05]  /*9330*/  LEA R5, R25, UR45, 0x1 ;  /* 0x0000002d19057c11 */ /* 0x000fca000f8e08ff */
[----:B------:R-:W-:Y:S01]  /*9340*/  @!PT LDS RZ, [RZ] ;  /* 0x00000000fffff984 */ /* 0x000fe20000000800 */
[----:B------:R-:W-:Y:S01]  /*9350*/  @!PT LDS RZ, [RZ] ;  /* 0x00000000fffff984 */ /* 0x000fe20000000800 */
[----:B------:R-:W-:Y:S01]  /*9360*/  @!PT LDS RZ, [RZ] ;  /* 0x00000000fffff984 */ /* 0x000fe20000000800 */
[----:B------:R0:W-:Y:S04]  /*9370*/  LDGSTS.E.BYPASS.LTC128B.128 [R5+0xfc00], desc[UR38][R2.64], !P3 ;  /* 0x0fc0000002057fae */ /* 0x0001e8000d901d66 */
[----:B------:R0:W-:Y:S04]  /*9380*/  LDGSTS.E.BYPASS.LTC128B.128 [R5+0x13c00], desc[UR38][R2.64+0x80], !P2 ;  /* 0x13c0008002057fae */ /* 0x0001e8000d101d66 */
[----:B------:R0:W-:Y:S02]  /*9390*/  LDGSTS.E.BYPASS.LTC128B.128 [R5+0x17c00], desc[UR38][R2.64+0x100], !P0 ;  /* 0x17c0010002057fae */ /* 0x0001e4000c101d66 */
.L_x_53:
[----:B------:R-:W-:Y:S05]  /*93a0*/  BSYNC B0 ;  /* 0x0000000000007941 */ /* 0x000fea0003800000 */
.L_x_52:
[----:B------:R-:W-:Y:S01]  /*93b0*/  NOP ;  /* 0x0000000000007918 */ /* 0x000fe20000000000 */
[----:B------:R-:W-:Y:S01]  /*93c0*/  SYNCS.ARRIVE.TRANS64.RED.A0T1 RZ, [UR45+0x2a800], RZ ;  /* 0x02a800ffffff79a7 */ /* 0x000fe2000820042d */
[----:B------:R-:W-:Y:S01]  /*93d0*/  IMAD.MOV.U32 R0, RZ, RZ, 0x1 ;  /* 0x00000001ff007424 */ /* 0x000fe200078e00ff */
[----:B------:R-:W-:Y:S04]  /*93e0*/  ARRIVES.LDGSTSBAR.64.TRANSCNT [UR45+0x2a800] ;  /* 0x02a80000ff0079b0 */ /* 0x000fe80008000aad */
[----:B------:R-:W-:Y:S01]  /*93f0*/  SHF.L.U32 R0, R0, 0x1f, RZ ;  /* 0x0000001f00007819 */ /* 0x000fe200000006ff */
[----:B------:R-:W-:Y:S01]  /*9400*/  NOP ;  /* 0x0000000000007918 */ /* 0x000fe20000000000 */
[----:B------:R-:W-:Y:S02]  /*9410*/  SYNCS.ARRIVE.TRANS64.A1T0 RZ, [UR45+0x2a800], RZ ;  /* 0x02a800ffffff79a7 */ /* 0x000fe4000810002d */
[----:B------:R-:W1:Y:S02]  /*9420*/  SYNCS.PHASECHK.TRANS64.TRYWAIT P0, [UR45+0x2a820], R0 ;  /* 0x02a82000ff0075a7 */ /* 0x000e64000800016d */
[----:B-1----:R-:W-:Y:S05]  /*9430*/  @!P0 BRA `(.L_x_54) ;  /* 0x0000002c004c8947 */ /* 0x002fea0003800000 */
.L_x_120:
[----:B------:R-:W-:Y:S01]  /*9440*/  UIADD3 UR4, UR49, -0x2, URZ ;  /* 0xfffffffe31047890 */ /* 0x000fe2000fffe03f */
[----:B------:R-:W-:Y:S01]  /*9450*/  IMAD.MOV.U32 R24, RZ, RZ, 0x1 ;  /* 0x00000001ff187424 */ /* 0x000fe200078e00ff */
[----:B------:R-:W-:Y:S02]  /*9460*/  MOV R21, RZ ;  /* 0x000000ff00157202 */ /* 0x000fe40000000f00 */
[----:B------:R-:W-:-:S06]  /*9470*/  UISETP.GE.AND UP0, UPT, UR4, UR48, UPT ;  /* 0x000000300400728c */ /* 0x000fcc000bf06270 */
[----:B------:R-:W-:-:S13]  /*9480*/  PLOP3.LUT P0, PT, PT, PT, UP0, 0x80, 0x0 ;  /* 0x000000000000781c */ /* 0x000fda0003f0f008 */
[----:B------:R-:W-:Y:S05]  /*9490*/  @!P0 BRA `(.L_x_55) ;  /* 0x0000000c00dc8947 */ /* 0x000fea0003800000 */
[----:B------:R-:W-:Y:S01]  /*94a0*/  UIADD3 UR4, UR47, 0x1, URZ ;  /* 0x000000012f047890 */ /* 0x000fe2000fffe03f */
[----:B0-----:R-:W-:Y:S01]  /*94b0*/  LOP3.LUT R3, RZ, UR44, RZ, 0x33, !PT ;  /* 0x0000002cff037c12 */ /* 0x001fe2000f8e33ff */
[----:B------:R-:W-:Y:S01]  /*94c0*/  BSSY B0, `(.L_x_55) ;  /* 0x00000f4000007945 */ /* 0x000fe20003800000 */
[----:B------:R-:W-:Y:S01]  /*94d0*/  IADD3 R18, R26, R18, R37 ;  /* 0x000000121a127210 */ /* 0x000fe20007ffe025 */
[----:B------:R-:W-:Y:S01]  /*94e0*/  UIMAD UR4, UR4, UR37, URZ ;  /* 0x00000025040472a4 */ /* 0x000fe2000f8e023f */
[----:B------:R-:W-:Y:S01]  /*94f0*/  IADD3 R5, -R37, UR43, RZ ;  /* 0x0000002b25057c10 */ /* 0x000fe2000fffe1ff */
[----:B------:R-:W-:Y:S01]  /*9500*/  IMAD.SHL.U32 R35, R30, 0x2, RZ ;  /* 0x000000021e237824 */ /* 0x000fe200078e00ff */
[----:B------:R-:W-:Y:S01]  /*9510*/  MOV R23, 0x1 ;  /* 0x0000000100177802 */ /* 0x000fe20000000f00 */
[----:B------:R-:W-:Y:S02]  /*9520*/  VIADD R9, R18, 0xfffffee0 ;  /* 0xfffffee012097836 */ /* 0x000fe40000000000 */
[----:B------:R-:W-:Y:S01]  /*9530*/  LOP3.LUT R0, RZ, UR4, RZ, 0x33, !PT ;  /* 0x00000004ff007c12 */ /* 0x000fe2000f8e33ff */
[----:B------:R-:W-:-:S03]  /*9540*/  IMAD.MOV.U32 R10, RZ, RZ, RZ ;  /* 0x000000ffff0a7224 */ /* 0x000fc600078e00ff */
[----:B------:R-:W-:-:S04]  /*9550*/  VIMNMX R0, R0, R3, !PT ;  /* 0x0000000300007248 */ /* 0x000fc80007fe0100 */
[C---:B------:R-:W-:Y:S01]  /*9560*/  IADD3 R28, -R0.reuse, -0x2, RZ ;  /* 0xfffffffe001c7810 */ /* 0x040fe20007ffe1ff */
[C---:B------:R-:W-:Y:S02]  /*9570*/  IMAD R5, R0.reuse, 0x60, R5 ;  /* 0x0000006000057824 */ /* 0x040fe400078e0205 */
[----:B------:R-:W-:Y:S02]  /*9580*/  IMAD R9, R0, -0x60, R9 ;  /* 0xffffffa000097824 */ /* 0x000fe400078e0209 */
[----:B------:R-:W-:-:S07]  /*9590*/  VIADD R0, R5, 0xc0 ;  /* 0x000000c005007836 */ /* 0x000fce0000000000 */
.L_x_68:
[----:B------:R-:W0:Y:S01]  /*95a0*/  LDC R2, c[0x0][0x430] ;  /* 0x00010c00ff027b82 */ /* 0x000e220000000800 */
[----:B------:R-:W-:Y:S02]  /*95b0*/  ISETP.GT.U32.AND P1, PT, R33, 0x5f, PT ;  /* 0x0000005f2100780c */ /* 0x000fe40003f24070 */
[----:B------:R-:W-:-:S11]  /*95c0*/  MOV R11, R9 ;  /* 0x00000009000b7202 */ /* 0x000fd60000000f00 */
[----:B------:R-:W1:Y:S08]  /*95d0*/  @!P1 LDC.64 R6, c[0x0][0x428] ;  /* 0x00010a00ff069b82 */ /* 0x000e700000000a00 */
[----:B------:R-:W2:Y:S01]  /*95e0*/  @!P1 LDC.64 R4, c[0x0][0x418] ;  /* 0x00010600ff049b82 */ /* 0x000ea20000000a00 */
[----:B0-----:R-:W-:-:S13]  /*95f0*/  ISETP.NE.AND P0, PT, R2, 0x1, PT ;  /* 0x000000010200780c */ /* 0x001fda0003f05270 */
[----:B------:R-:W0:Y:S08]  /*9600*/  @P0 LDC R2, c[0x0][0x434] ;  /* 0x00010d00ff020b82 */ /* 0x000e300000000800 */
[----:B------:R-:W3:Y:S01]  /*9610*/  @P0 LDC R3, c[0x0][0x438] ;  /* 0x00010e00ff030b82 */ /* 0x000ee20000000800 */
[----:B0-----:R-:W-:-:S05]  /*9620*/  @P0 IMAD.HI.U32 R2, R9, R2, RZ ;  /* 0x0000000209020227 */ /* 0x001fca00078e00ff */
[----:B---3--:R-:W-:Y:S01]  /*9630*/  @P0 SHF.R.U32.HI R11, RZ, R3, R2 ;  /* 0x00000003ff0b0219 */ /* 0x008fe20000011602 */
[----:B-1----:R-:W-:-:S03]  /*9640*/  @!P1 IMAD R2, R34, R6, RZ ;  /* 0x0000000622029224 */ /* 0x002fc600078e02ff */
[--C-:B------:R-:W-:Y:S01]  /*9650*/  @!P1 SHF.R.S32.HI R3, RZ, 0x1f, R11.reuse ;  /* 0x0000001fff039819 */ /* 0x100fe2000001140b */
[----:B------:R-:W-:Y:S02]  /*9660*/  @!P1 IMAD R7, R32, R7, R2 ;  /* 0x0000000720079224 */ /* 0x000fe400078e0202 */
[----:B------:R-:W-:-:S04]  /*9670*/  @!P1 IMAD.MOV.U32 R2, RZ, RZ, R11 ;  /* 0x000000ffff029224 */ /* 0x000fc800078e000b */
[----:B------:R-:W-:Y:S01]  /*9680*/  @!P1 IMAD.WIDE.U32 R2, R32, R6, R2 ;  /* 0x0000000620029225 */ /* 0x000fe200078e0002 */
[----:B------:R-:W-:-:S03]  /*9690*/  MOV R6, RZ ;  /* 0x000000ff00067202 */ /* 0x000fc60000000f00 */
[----:B------:R-:W-:Y:S01]  /*96a0*/  @!P1 IMAD.IADD R3, R7, 0x1, R3 ;  /* 0x0000000107039824 */ /* 0x000fe200078e0203 */
[----:B--2---:R-:W-:-:S04]  /*96b0*/  @!P1 LEA R4, P0, R2, R4, 0x2 ;  /* 0x0000000402049211 */ /* 0x004fc800078010ff */
[----:B------:R-:W-:Y:S01]  /*96c0*/  @!P1 LEA.HI.X R5, R2, R5, R3, 0x2, P0 ;  /* 0x0000000502059211 */ /* 0x000fe200000f1403 */
[----:B------:R-:W-:-:S04]  /*96d0*/  VIADD R21, R10, 0x1 ;  /* 0x000000010a157836 */ /* 0x000fc80000000000 */
[----:B------:R0:W5:Y:S01]  /*96e0*/  @!P1 LDG.E R6, desc[UR38][R4.64] ;  /* 0x0000002604069981 */ /* 0x000162000c1e1900 */
[----:B------:R-:W-:Y:S02]  /*96f0*/  ISETP.NE.AND P1, PT, R36, 0x3, PT ;  /* 0x000000032400780c */ /* 0x000fe40003f25270 */
[----:B------:R-:W-:-:S04]  /*9700*/  ISETP.NE.AND P0, PT, R21, 0x2, PT ;  /* 0x000000021500780c */ /* 0x000fc80003f05270 */
[----:B------:R-:W-:Y:S02]  /*9710*/  SEL R24, RZ, 0x1, P0 ;  /* 0x00000001ff187807 */ /* 0x000fe40000000000 */
[----:B------:R-:W-:Y:S02]  /*9720*/  SEL R21, R21, RZ, P0 ;  /* 0x000000ff15157207 */ /* 0x000fe40000000000 */
[----:B------:R-:W-:-:S03]  /*9730*/  LOP3.LUT R24, R23, R24, RZ, 0x3c, !PT ;  /* 0x0000001817187212 */ /* 0x000fc600078e3cff */
[----:B0-----:R-:W-:Y:S05]  /*9740*/  @!P1 BRA `(.L_x_56) ;  /* 0x0000000000049947 */ /* 0x001fea0003800000 */
[----:B------:R-:W-:Y:S01]  /*9750*/  BPT.TRAP 0x1 ;  /* 0x000000040000795c */ /* 0x000fe20000300000 */
.L_x_56:
[----:B------:R-:W-:Y:S01]  /*9760*/  LEA R8, R21, UR45, 0x3 ;  /* 0x0000002d15087c11 */ /* 0x000fe2000f8e18ff */
[----:B------:R-:W-:Y:S01]  /*9770*/  BSSY B1, `(.L_x_57) ;  /* 0x0000004000017945 */ /* 0x000fe20003800000 */
[----:B------:R-:W-:-:S04]  /*9780*/  SHF.L.U32 R3, R24, 0x1f, RZ ;  /* 0x0000001f18037819 */ /* 0x000fc800000006ff */
[----:B------:R-:W0:Y:S02]  /*9790*/  SYNCS.PHASECHK.TRANS64.TRYWAIT P0, [R8+URZ+0x2a840], R3 ;  /* 0x02a84003080075a7 */ /* 0x000e24000800017f */
[----:B0-----:R-:W-:Y:S05]  /*97a0*/  @!P0 BRA `(.L_x_58) ;  /* 0x0000002800888947 */ /* 0x001fea0003800000 */
.L_x_121:
[----:B------:R-:W-:Y:S05]  /*97b0*/  BSYNC B1 ;  /* 0x0000000000017941 */ /* 0x000fea0003800000 */
.L_x_57:
[----:B------:R-:W-:Y:S01]  /*97c0*/  ULDC UR4, c[0x0][0x430] ;  /* 0x00010c0000047ab9 */ /* 0x000fe20000000800 */
[----:B-----5:R-:W-:Y:S01]  /*97d0*/  SHF.R.S32.HI R27, RZ, 0x1f, R6 ;  /* 0x0000001fff1b7819 */ /* 0x020fe20000011406 */
[----:B------:R-:W-:Y:S01]  /*97e0*/  UIADD3 UR4, -UR4, URZ, URZ ;  /* 0x0000003f04047290 */ /* 0x000fe2000fffe13f */
[----:B------:R-:W-:Y:S01]  /*97f0*/  R2UR UR6, R31 ;  /* 0x000000001f0672ca */ /* 0x000fe200000e0000 */
[----:B------:R-:W-:Y:S01]  /*9800*/  IMAD R19, R21, 0x4800, R25 ;  /* 0x0000480015137824 */ /* 0x000fe200078e0219 */
[C---:B------:R-:W-:Y:S02]  /*9810*/  LOP3.LUT P3, RZ, R22.reuse, 0x4, RZ, 0xc0, !PT ;  /* 0x0000000416ff7812 */ /* 0x040fe4000786c0ff */
[C---:B------:R-:W-:Y:S01]  /*9820*/  LOP3.LUT P2, RZ, R22.reuse, 0x2, RZ, 0xc0, !PT ;  /* 0x0000000216ff7812 */ /* 0x040fe2000784c0ff */
[----:B------:R-:W-:Y:S01]  /*9830*/  IMAD R7, R11, UR4, R9 ;  /* 0x000000040b077c24 */ /* 0x000fe2000f8e0209 */
[----:B------:R-:W-:Y:S01]  /*9840*/  ULDC.64 UR4, c[0x0][0x300] ;  /* 0x0000c00000047ab9 */ /* 0x000fe20000000a00 */
[----:B------:R-:W-:-:S03]  /*9850*/  LOP3.LUT P1, RZ, R22, 0x1, RZ, 0xc0, !PT ;  /* 0x0000000116ff7812 */ /* 0x000fc6000782c0ff */
[----:B------:R-:W-:-:S05]  /*9860*/  SHF.R.S32.HI R26, RZ, 0x1f, R7 ;  /* 0x0000001fff1a7819 */ /* 0x000fca0000011407 */
[----:B------:R-:W-:-:S04]  /*9870*/  IMAD R2, R26, UR4, RZ ;  /* 0x000000041a027c24 */ /* 0x000fc8000f8e02ff */
[C---:B------:R-:W-:Y:S02]  /*9880*/  IMAD R5, R7.reuse, UR5, R2 ;  /* 0x0000000507057c24 */ /* 0x040fe4000f8e0202 */
[----:B0-----:R-:W-:Y:S01]  /*9890*/  IMAD.WIDE.U32 R2, R7, UR4, RZ ;  /* 0x0000000407027c25 */ /* 0x001fe2000f8e00ff */
        /* <DEDUP_REMOVED lines=14> */
[----:B------:R-:W-:-:S04]  /*9980*/  UMOV UR4, 0xffffffff ;  /* 0xffffffff00047882 */ /* 0x000fc80000000000 */
[----:B------:R-:W-:Y:S01]  /*9990*/  LEA.HI.X R20, R2, UR7, R3, 0x1, P0 ;  /* 0x0000000702147c11 */ /* 0x000fe200080f0c03 */
[----:B------:R-:W-:Y:S06]  /*99a0*/  BRA.DIV UR4, `(.L_x_59) ;  /* 0x0000002a041c7947 */ /* 0x000fec000b800000 */
[----:B------:R-:W0:Y:S01]  /*99b0*/  SHFL.IDX PT, R14, R18, RZ, 0x181f ;  /* 0x00181fff120e7589 */ /* 0x000e2200000e0000 */
[----:B------:R-:W-:-:S03]  /*99c0*/  LEA R19, R19, UR45, 0x1 ;  /* 0x0000002d13137c11 */ /* 0x000fc6000f8e08ff */
[----:B------:R-:W1:Y:S04]  /*99d0*/  SHFL.IDX PT, R3, R20, RZ, 0x181f ;  /* 0x00181fff14037589 */ /* 0x000e6800000e0000 */
[----:B------:R-:W-:Y:S04]  /*99e0*/  SHFL.IDX PT, R4, R20, 0x1, 0x181f ;  /* 0x00381f0014047f89 */ /* 0x000fe800000e0000 */
[----:B------:R-:W-:Y:S04]  /*99f0*/  SHFL.IDX PT, R12, R18, 0x2, 0x181f ;  /* 0x00581f00120c7f89 */ /* 0x000fe800000e0000 */
[----:B------:R-:W-:Y:S01]  /*9a00*/  SHFL.IDX PT, R5, R20, 0x2, 0x181f ;  /* 0x00581f0014057f89 */ /* 0x000fe200000e0000 */
[----:B0-----:R-:W-:-:S03]  /*9a10*/  IADD3 R2, P0, R14, R35, RZ ;  /* 0x000000230e027210 */ /* 0x001fc60007f1e0ff */
[----:B------:R-:W0:Y:S01]  /*9a20*/  SHFL.IDX PT, R14, R18, 0x1, 0x181f ;  /* 0x00381f00120e7f89 */ /* 0x000e2200000e0000 */
[----:B-1----:R-:W-:-:S05]  /*9a30*/  IADD3.X R3, RZ, R3, RZ, P0, !PT ;  /* 0x00000003ff037210 */ /* 0x002fca00007fe4ff */
[----:B------:R-:W-:Y:S04]  /*9a40*/  LDGSTS.E.BYPASS.LTC128B.128 [R19+0x18400], desc[UR38][R2.64], !P3 ;  /* 0x1840000002137fae */ /* 0x000fe8000d901d66 */
[----:B------:R-:W-:Y:S04]  /*9a50*/  LDGSTS.E.BYPASS.LTC128B.128 [R19+0x1b400], desc[UR38][R2.64+0x80], !P2 ;  /* 0x1b40008002137fae */ /* 0x000fe8000d101d66 */
[----:B------:R0:W-:Y:S02]  /*9a60*/  LDGSTS.E.BYPASS.LTC128B.128 [R19+0x1e400], desc[UR38][R2.64+0x100], !P1 ;  /* 0x1e40010002137fae */ /* 0x0001e4000c901d66 */
[----:B0-----:R-:W-:-:S02]  /*9a70*/  IADD3 R2, P0, R14, R35, RZ ;  /* 0x000000230e027210 */ /* 0x001fc40007f1e0ff */
[----:B------:R-:W0:Y:S03]  /*9a80*/  SHFL.IDX PT, R14, R18, 0x3, 0x181f ;  /* 0x00781f00120e7f89 */ /* 0x000e2600000e0000 */
[----:B------:R-:W-:Y:S01]  /*9a90*/  IMAD.X R3, RZ, RZ, R4, P0 ;  /* 0x000000ffff037224 */ /* 0x000fe200000e0604 */
[-C--:B------:R-:W-:Y:S02]  /*9aa0*/  IADD3 R4, P0, R12, R35.reuse, RZ ;  /* 0x000000230c047210 */ /* 0x080fe40007f1e0ff */
[----:B------:R-:W-:Y:S03]  /*9ab0*/  SHFL.IDX PT, R12, R18, 0x4, 0x181f ;  /* 0x00981f00120c7f89 */ /* 0x000fe600000e0000 */
[----:B------:R-:W-:Y:S01]  /*9ac0*/  IMAD.X R5, RZ, RZ, R5, P0 ;  /* 0x000000ffff057224 */ /* 0x000fe200000e0605 */
[----:B------:R-:W-:Y:S04]  /*9ad0*/  LDGSTS.E.BYPASS.LTC128B.128 [R19+0x18c00], desc[UR38][R2.64], !P3 ;  /* 0x18c0000002137fae */ /* 0x000fe8000d901d66 */
[----:B------:R-:W-:Y:S04]  /*9ae0*/  LDGSTS.E.BYPASS.LTC128B.128 [R19+0x1bc00], desc[UR38][R2.64+0x80], !P2 ;  /* 0x1bc0008002137fae */ /* 0x000fe8000d101d66 */
[----:B------:R1:W-:Y:S04]  /*9af0*/  LDGSTS.E.BYPASS.LTC128B.128 [R19+0x1ec00], desc[UR38][R2.64+0x100], !P1 ;  /* 0x1ec0010002137fae */ /* 0x0003e8000c901d66 */
[----:B------:R-:W-:Y:S04]  /*9b00*/  LDGSTS.E.BYPASS.LTC128B.128 [R19+0x19400], desc[UR38][R4.64], !P3 ;  /* 0x1940000004137fae */ /* 0x000fe8000d901d66 */
[----:B------:R-:W-:Y:S04]  /*9b10*/  LDGSTS.E.BYPASS.LTC128B.128 [R19+0x1c400], desc[UR38][R4.64+0x80], !P2 ;  /* 0x1c40008004137fae */ /* 0x000fe8000d101d66 */
[----:B-1----:R-:W1:Y:S01]  /*9b20*/  SHFL.IDX PT, R3, R20, 0x3, 0x181f ;  /* 0x00781f0014037f89 */ /* 0x002e6200000e0000 */
[----:B0-----:R-:W-:-:S03]  /*9b30*/  IADD3 R2, P0, R14, R35, RZ ;  /* 0x000000230e027210 */ /* 0x001fc60007f1e0ff */
[----:B------:R0:W-:Y:S04]  /*9b40*/  LDGSTS.E.BYPASS.LTC128B.128 [R19+0x1f400], desc[UR38][R4.64+0x100], !P1 ;  /* 0x1f40010004137fae */ /* 0x0001e8000c901d66 */
[----:B------:R-:W-:Y:S04]  /*9b50*/  SHFL.IDX PT, R14, R18, 0x5, 0x181f ;  /* 0x00b81f00120e7f89 */ /* 0x000fe800000e0000 */
[----:B0-----:R-:W0:Y:S04]  /*9b60*/  SHFL.IDX PT, R4, R20, 0x4, 0x181f ;  /* 0x00981f0014047f89 */ /* 0x001e2800000e0000 */
[----:B------:R-:W2:Y:S01]  /*9b70*/  SHFL.IDX PT, R20, R20, 0x5, 0x181f ;  /* 0x00b81f0014147f89 */ /* 0x000ea200000e0000 */
[----:B-1----:R-:W-:-:S05]  /*9b80*/  IADD3.X R3, RZ, R3, RZ, P0, !PT ;  /* 0x00000003ff037210 */ /* 0x002fca00007fe4ff */
[----:B------:R-:W-:Y:S04]  /*9b90*/  LDGSTS.E.BYPASS.LTC128B.128 [R19+0x19c00], desc[UR38][R2.64], !P3 ;  /* 0x19c0000002137fae */ /* 0x000fe8000d901d66 */
[----:B------:R-:W-:Y:S04]  /*9ba0*/  LDGSTS.E.BYPASS.LTC128B.128 [R19+0x1cc00], desc[UR38][R2.64+0x80], !P2 ;  /* 0x1cc0008002137fae */ /* 0x000fe8000d101d66 */
[----:B------:R1:W-:Y:S02]  /*9bb0*/  LDGSTS.E.BYPASS.LTC128B.128 [R19+0x1fc00], desc[UR38][R2.64+0x100], !P1 ;  /* 0x1fc0010002137fae */ /* 0x0003e4000c901d66 */
[----:B-1----:R-:W-:-:S05]  /*9bc0*/  IADD3 R2, P0, R12, R35, RZ ;  /* 0x000000230c027210 */ /* 0x002fca0007f1e0ff */
[----:B0-----:R-:W-:-:S05]  /*9bd0*/  IMAD.X R3, RZ, RZ, R4, P0 ;  /* 0x000000ffff037224 */ /* 0x001fca00000e0604 */
[----:B------:R0:W-:Y:S04]  /*9be0*/  LDGSTS.E.BYPASS.LTC128B.128 [R19+0x1a400], desc[UR38][R2.64], !P3 ;  /* 0x1a40000002137fae */ /* 0x0001e8000d901d66 */
[----:B------:R0:W-:Y:S04]  /*9bf0*/  LDGSTS.E.BYPASS.LTC128B.128 [R19+0x1d400], desc[UR38][R2.64+0x80], !P2 ;  /* 0x1d40008002137fae */ /* 0x0001e8000d101d66 */
[----:B--2---:R0:W-:Y:S02]  /*9c00*/  LDGSTS.E.BYPASS.LTC128B.128 [R19+0x20400], desc[UR38][R2.64+0x100], !P1 ;  /* 0x2040010002137fae */ /* 0x0041e4000c901d66 */
.L_x_135:
[----:B0-----:R-:W-:-:S05]  /*9c10*/  IADD3 R2, P0, R14, R35, RZ ;  /* 0x000000230e027210 */ /* 0x001fca0007f1e0ff */
[----:B------:R-:W-:Y:S01]  /*9c20*/  IMAD.X R3, RZ, RZ, R20, P0 ;  /* 0x000000ffff037224 */ /* 0x000fe200000e0614 */
[----:B------:R-:W-:-:S04]  /*9c30*/  PLOP3.LUT P0, PT, PT, PT, PT, 0x80, 0x0 ;  /* 0x000000000000781c */ /* 0x000fc80003f0f070 */
[----:B------:R-:W-:Y:S01]  /*9c40*/  @!PT LDS RZ, [RZ] ;  /* 0x00000000fffff984 */ /* 0x000fe20000000800 */
[----:B------:R-:W-:Y:S01]  /*9c50*/  @!PT LDS RZ, [RZ] ;  /* 0x00000000fffff984 */ /* 0x000fe20000000800 */
[----:B------:R-:W-:Y:S01]  /*9c60*/  @!PT LDS RZ, [RZ] ;  /* 0x00000000fffff984 */ /* 0x000fe20000000800 */
[----:B------:R0:W-:Y:S04]  /*9c70*/  LDGSTS.E.BYPASS.LTC128B.128 [R19+0x1ac00], desc[UR38][R2.64], !P3 ;  /* 0x1ac0000002137fae */ /* 0x0001e8000d901d66 */
[----:B------:R0:W-:Y:S04]  /*9c80*/  LDGSTS.E.BYPASS.LTC128B.128 [R19+0x1dc00], desc[UR38][R2.64+0x80], !P2 ;  /* 0x1dc0008002137fae */ /* 0x0001e8000d101d66 */
[----:B------:R0:W-:Y:S01]  /*9c90*/  LDGSTS.E.BYPASS.LTC128B.128 [R19+0x20c00], desc[UR38][R2.64+0x100], !P1 ;  /* 0x20c0010002137fae */ /* 0x0001e2000c901d66 */
[----:B------:R-:W-:Y:S01]  /*9ca0*/  NOP ;  /* 0x0000000000007918 */ /* 0x000fe20000000000 */
.L_x_60:
[----:B------:R-:W-:Y:S02]  /*9cb0*/  PLOP3.LUT P1, PT, P1, P0, PT, 0xa2, 0x0 ;  /* 0x000000000000781c */ /* 0x000fe40000f21472 */
[----:B------:R-:W-:-:S08]  /*9cc0*/  @P0 R2UR P1, UR4, R8 ;  /* 0x00000000080402ca */ /* 0x000fd00000020000 */
[----:B------:R-:W-:-:S05]  /*9cd0*/  @P0 PLOP3.LUT P0, PT, P1, PT, PT, 0x80, 0x0 ;  /* 0x000000000000081c */ /* 0x000fca0000f0f070 */
[----:B------:R-:W-:Y:S01]  /*9ce0*/  @!P1 SYNCS.ARRIVE.TRANS64.RED.A0T1 RZ, [UR4+0x2a830], RZ ;  /* 0x02a830ffffff99a7 */ /* 0x000fe20008200404 */
[----:B------:R-:W-:Y:S07]  /*9cf0*/  @!P1 ARRIVES.LDGSTSBAR.64.TRANSCNT [UR4+0x2a830] ;  /* 0x02a83000ff0099b0 */ /* 0x000fee0008000a84 */
[----:B------:R-:W-:Y:S05]  /*9d00*/  @P0 BRA.U.ANY `(.L_x_60) ;  /* 0xfffffffd00e80947 */ /* 0x000fea000393ffff */
[----:B------:R-:W-:Y:S01]  /*9d10*/  NOP ;  /* 0x0000000000007918 */ /* 0x000fe20000000000 */
[----:B------:R-:W-:-:S13]  /*9d20*/  ISETP.NE.AND P2, PT, R36, 0x3, PT ;  /* 0x000000032400780c */ /* 0x000fda0003f45270 */
[----:B------:R-:W-:Y:S05]  /*9d30*/  @!P2 BRA `(.L_x_61) ;  /* 0x000000000004a947 */ /* 0x000fea0003800000 */
[----:B------:R-:W-:Y:S01]  /*9d40*/  BPT.TRAP 0x1 ;  /* 0x000000040000795c */ /* 0x000fe20000300000 */
.L_x_61:
[----:B------:R1:W-:Y:S01]  /*9d50*/  SYNCS.ARRIVE.TRANS64.A1T0 RZ, [R8+URZ+0x2a830], RZ ;  /* 0x02a830ff08ff79a7 */ /* 0x0003e2000810003f */
[----:B------:R-:W-:Y:S05]  /*9d60*/  @!P2 BRA `(.L_x_62) ;  /* 0x000000000004a947 */ /* 0x000fea0003800000 */
[----:B------:R-:W-:Y:S01]  /*9d70*/  BPT.TRAP 0x1 ;  /* 0x000000040000795c */ /* 0x000fe20000300000 */
.L_x_62:
[----:B0-----:R-:W-:Y:S01]  /*9d80*/  SHF.L.U32 R3, R23, 0x1f, RZ ;  /* 0x0000001f17037819 */ /* 0x001fe200000006ff */
[----:B------:R-:W-:Y:S01]  /*9d90*/  BSSY B1, `(.L_x_63) ;  /* 0x0000004000017945 */ /* 0x000fe20003800000 */
[----:B------:R-:W-:-:S04]  /*9da0*/  LEA R4, R10, UR45, 0x3 ;  /* 0x0000002d0a047c11 */ /* 0x000fc8000f8e18ff */
[----:B------:R-:W0:Y:S02]  /*9db0*/  SYNCS.PHASECHK.TRANS64.TRYWAIT P0, [R4+URZ+0x2a860], R3 ;  /* 0x02a86003040075a7 */ /* 0x000e24000800017f */
[----:B0-----:R-:W-:Y:S05]  /*9dc0*/  @!P0 BRA `(.L_x_64) ;  /* 0x0000002800d08947 */ /* 0x001fea0003800000 */
.L_x_136:
[----:B------:R-:W-:Y:S05]  /*9dd0*/  BSYNC B1 ;  /* 0x0000000000017941 */ /* 0x000fea0003800000 */
.L_x_63:
[----:B------:R-:W-:Y:S01]  /*9de0*/  UMOV UR4, 0xffffffff ;  /* 0xffffffff00047882 */ /* 0x000fe20000000000 */
[----:B------:R-:W-:Y:S01]  /*9df0*/  LOP3.LUT P0, RZ, R29, 0x2, RZ, 0xc0, !PT ;  /* 0x000000021dff7812 */ /* 0x000fe2000780c0ff */
[----:B------:R-:W-:Y:S01]  /*9e00*/  IMAD R5, R10, 0x3000, R25 ;  /* 0x000030000a057824 */ /* 0x000fe200078e0219 */
[----:B------:R-:W-:Y:S11]  /*9e10*/  BRA.DIV UR4, `(.L_x_65) ;  /* 0x0000002a04d07947 */ /* 0x000ff6000b800000 */
[----:B------:R-:W2:Y:S01]  /*9e20*/  SHFL.IDX PT, R14, R16, RZ, 0x181f ;  /* 0x00181fff100e7589 */ /* 0x000ea200000e0000 */
[----:B------:R-:W-:-:S03]  /*9e30*/  LEA R5, R5, UR45, 0x1 ;  /* 0x0000002d05057c11 */ /* 0x000fc6000f8e08ff */
[----:B0-----:R-:W0:Y:S04]  /*9e40*/  SHFL.IDX PT, R3, R17, RZ, 0x181f ;  /* 0x00181fff11037589 */ /* 0x001e2800000e0000 */
[----:B-1----:R-:W-:Y:S01]  /*9e50*/  SHFL.IDX PT, R8, R17, 0x1, 0x181f ;  /* 0x00381f0011087f89 */ /* 0x002fe200000e0000 */
[----:B--2---:R-:W-:-:S03]  /*9e60*/  IADD3 R2, P1, R14, R35, RZ ;  /* 0x000000230e027210 */ /* 0x004fc60007f3e0ff */
[----:B------:R-:W1:Y:S01]  /*9e70*/  SHFL.IDX PT, R14, R16, 0x1, 0x181f ;  /* 0x00381f00100e7f89 */ /* 0x000e6200000e0000 */
[----:B0-----:R-:W-:Y:S02]  /*9e80*/  IADD3.X R3, RZ, R3, RZ, P1, !PT ;  /* 0x00000003ff037210 */ /* 0x001fe40000ffe4ff */
[----:B------:R-:W-:-:S04]  /*9e90*/  LOP3.LUT P1, RZ, R29, 0x1, RZ, 0xc0, !PT ;  /* 0x000000011dff7812 */ /* 0x000fc8000782c0ff */
[----:B------:R-:W-:-:S13]  /*9ea0*/  ISETP.LT.OR P2, PT, R0, 0x1, !P1 ;  /* 0x000000010000780c */ /* 0x000fda0004f41670 */
[----:B------:R-:W-:Y:S01]  /*9eb0*/  LDGSTS.E.BYPASS.LTC128B.128 [R5+0x400], desc[UR38][R2.64], !P2 ;  /* 0x0040000002057fae */ /* 0x000fe2000d101d66 */
[----:B------:R-:W-:-:S13]  /*9ec0*/  ISETP.LT.OR P2, PT, R0, 0x1, !P0 ;  /* 0x000000010000780c */ /* 0x000fda0004741670 */
[----:B------:R1:W-:Y:S02]  /*9ed0*/  LDGSTS.E.BYPASS.LTC128B.128 [R5+0x3400], desc[UR38][R2.64+0x80], !P2 ;  /* 0x0340008002057fae */ /* 0x0003e4000d101d66 */
[----:B-1----:R-:W-:Y:S02]  /*9ee0*/  IADD3 R2, P2, R14, R35, RZ ;  /* 0x000000230e027210 */ /* 0x002fe40007f5e0ff */
[----:B------:R-:W0:Y:S03]  /*9ef0*/  SHFL.IDX PT, R14, R16, 0x2, 0x181f ;  /* 0x00581f00100e7f89 */ /* 0x000e2600000e0000 */
[----:B------:R-:W-:Y:S01]  /*9f00*/  IMAD.X R3, RZ, RZ, R8, P2 ;  /* 0x000000ffff037224 */ /* 0x000fe200010e0608 */
[----:B------:R-:W-:Y:S01]  /*9f10*/  ISETP.LT.OR P2, PT, R0, 0x11, !P1 ;  /* 0x000000110000780c */ /* 0x000fe20004f41670 */
[----:B------:R-:W1:-:S12]  /*9f20*/  SHFL.IDX PT, R8, R17, 0x2, 0x181f ;  /* 0x00581f0011087f89 */ /* 0x000e5800000e0000 */
[----:B------:R-:W-:Y:S01]  /*9f30*/  LDGSTS.E.BYPASS.LTC128B.128 [R5+0xc00], desc[UR38][R2.64], !P2 ;  /* 0x00c0000002057fae */ /* 0x000fe2000d101d66 */
[----:B------:R-:W-:-:S13]  /*9f40*/  ISETP.LT.OR P2, PT, R0, 0x11, !P0 ;  /* 0x000000110000780c */ /* 0x000fda0004741670 */
[----:B------:R0:W-:Y:S02]  /*9f50*/  LDGSTS.E.BYPASS.LTC128B.128 [R5+0x3c00], desc[UR38][R2.64+0x80], !P2 ;  /* 0x03c0008002057fae */ /* 0x0001e4000d101d66 */
[----:B0-----:R-:W-:Y:S02]  /*9f60*/  IADD3 R2, P2, R14, R35, RZ ;  /* 0x000000230e027210 */ /* 0x001fe40007f5e0ff */
[----:B------:R-:W0:Y:S03]  /*9f70*/  SHFL.IDX PT, R14, R16, 0x3, 0x181f ;  /* 0x00781f00100e7f89 */ /* 0x000e2600000e0000 */
[----:B-1----:R-:W-:Y:S01]  /*9f80*/  IMAD.X R3, RZ, RZ, R8, P2 ;  /* 0x000000ffff037224 */ /* 0x002fe200010e0608 */
[----:B------:R-:W-:Y:S01]  /*9f90*/  ISETP.LT.OR P2, PT, R0, 0x21, !P1 ;  /* 0x000000210000780c */ /* 0x000fe20004f41670 */
[----:B------:R-:W1:-:S12]  /*9fa0*/  SHFL.IDX PT, R8, R17, 0x3, 0x181f ;  /* 0x00781f0011087f89 */ /* 0x000e5800000e0000 */
[----:B------:R-:W-:Y:S01]  /*9fb0*/  LDGSTS.E.BYPASS.LTC128B.128 [R5+0x1400], desc[UR38][R2.64], !P2 ;  /* 0x0140000002057fae */ /* 0x000fe2000d101d66 */
[----:B------:R-:W-:-:S13]  /*9fc0*/  ISETP.LT.OR P2, PT, R0, 0x21, !P0 ;  /* 0x000000210000780c */ /* 0x000fda0004741670 */
[----:B------:R0:W-:Y:S02]  /*9fd0*/  LDGSTS.E.BYPASS.LTC128B.128 [R5+0x4400], desc[UR38][R2.64+0x80], !P2 ;  /* 0x0440008002057fae */ /* 0x0001e4000d101d66 */
[----:B0-----:R-:W-:Y:S02]  /*9fe0*/  IADD3 R2, P2, R14, R35, RZ ;  /* 0x000000230e027210 */ /* 0x001fe40007f5e0ff */
[----:B------:R-:W0:Y:S02]  /*9ff0*/  SHFL.IDX PT, R14, R16, 0x4, 0x181f ;  /* 0x00981f00100e7f89 */ /* 0x000e2400000e0000 */
[----:B-1----:R-:W-:Y:S02]  /*a000*/  IADD3.X R3, RZ, R8, RZ, P2, !PT ;  /* 0x00000008ff037210 */ /* 0x002fe400017fe4ff */
[----:B------:R-:W-:Y:S01]  /*a010*/  ISETP.LT.OR P2, PT, R0, 0x31, !P1 ;  /* 0x000000310000780c */ /* 0x000fe20004f41670 */
[----:B------:R-:W1:-:S12]  /*a020*/  SHFL.IDX PT, R8, R17, 0x4, 0x181f ;  /* 0x00981f0011087f89 */ /* 0x000e5800000e0000 */
[----:B------:R-:W-:Y:S01]  /*a030*/  LDGSTS.E.BYPASS.LTC128B.128 [R5+0x1c00], desc[UR38][R2.64], !P2 ;  /* 0x01c0000002057fae */ /* 0x000fe2000d101d66 */
[----:B------:R-:W-:-:S13]  /*a040*/  ISETP.LT.OR P2, PT, R0, 0x31, !P0 ;  /* 0x000000310000780c */ /* 0x000fda0004741670 */
[----:B------:R0:W-:Y:S02]  /*a050*/  LDGSTS.E.BYPASS.LTC128B.128 [R5+0x4c00], desc[UR38][R2.64+0x80], !P2 ;  /* 0x04c0008002057fae */ /* 0x0001e4000d101d66 */
[----:B0-----:R-:W-:Y:S02]  /*a060*/  IADD3 R2, P2, R14, R35, RZ ;  /* 0x000000230e027210 */ /* 0x001fe40007f5e0ff */
[----:B------:R0:W2:Y:S03]  /*a070*/  SHFL.IDX PT, R14, R16, 0x5, 0x181f ;  /* 0x00b81f00100e7f89 */ /* 0x0000a600000e0000 */
[----:B-1----:R-:W-:Y:S01]  /*a080*/  IMAD.X R3, RZ, RZ, R8, P2 ;  /* 0x000000ffff037224 */ /* 0x002fe200010e0608 */
[----:B------:R-:W-:Y:S01]  /*a090*/  ISETP.LT.OR P2, PT, R0, 0x41, !P1 ;  /* 0x000000410000780c */ /* 0x000fe20004f41670 */
[----:B------:R0:W1:-:S12]  /*a0a0*/  SHFL.IDX PT, R8, R17, 0x5, 0x181f ;  /* 0x00b81f0011087f89 */ /* 0x00005800000e0000 */
[----:B------:R0:W-:Y:S01]  /*a0b0*/  LDGSTS.E.BYPASS.LTC128B.128 [R5+0x2400], desc[UR38][R2.64], !P2 ;  /* 0x0240000002057fae */ /* 0x0001e2000d101d66 */
[----:B------:R-:W-:-:S13]  /*a0c0*/  ISETP.LT.OR P2, PT, R0, 0x41, !P0 ;  /* 0x000000410000780c */ /* 0x000fda0004741670 */
[----:B-12---:R0:W-:Y:S02]  /*a0d0*/  LDGSTS.E.BYPASS.LTC128B.128 [R5+0x5400], desc[UR38][R2.64+0x80], !P2 ;  /* 0x0540008002057fae */ /* 0x0061e4000d101d66 */
.L_x_150:
[C---:B------:R-:W-:Y:S01]  /*a0e0*/  ISETP.LT.OR P1, PT, R0.reuse, 0x51, !P1 ;  /* 0x000000510000780c */ /* 0x040fe20004f21670 */
[----:B------:R-:W-:Y:S01]  /*a0f0*/  ULDC.64 UR4, c[0x0][0x328] ;  /* 0x0000ca0000047ab9 */ /* 0x000fe20000000a00 */
[----:B------:R-:W-:Y:S01]  /*a100*/  ISETP.LT.OR P0, PT, R0, 0x51, !P0 ;  /* 0x000000510000780c */ /* 0x000fe20004701670 */
[----:B------:R-:W-:Y:S01]  /*a110*/  IMAD R26, R26, UR4, RZ ;  /* 0x000000041a1a7c24 */ /* 0x000fe2000f8e02ff */
[----:B01----:R-:W-:-:S03]  /*a120*/  IADD3 R2, P2, R14, R35, RZ ;  /* 0x000000230e027210 */ /* 0x003fc60007f5e0ff */
[----:B------:R-:W-:Y:S02]  /*a130*/  IMAD R11, R7, UR5, R26 ;  /* 0x00000005070b7c24 */ /* 0x000fe4000f8e021a */
[----:B------:R-:W-:-:S05]  /*a140*/  IMAD.X R3, RZ, RZ, R8, P2 ;  /* 0x000000ffff037224 */ /* 0x000fca00010e0608 */
[----:B------:R-:W-:Y:S01]  /*a150*/  @!PT LDS RZ, [RZ] ;  /* 0x00000000fffff984 */ /* 0x000fe20000000800 */
[----:B------:R-:W-:Y:S01]  /*a160*/  @!PT LDS RZ, [RZ] ;  /* 0x00000000fffff984 */ /* 0x000fe20000000800 */
[----:B------:R-:W-:Y:S01]  /*a170*/  @!PT LDS RZ, [RZ] ;  /* 0x00000000fffff984 */ /* 0x000fe20000000800 */
[----:B------:R-:W-:Y:S04]  /*a180*/  LDGSTS.E.BYPASS.LTC128B.128 [R5+0x2c00], desc[UR38][R2.64], !P1 ;  /* 0x02c0000002057fae */ /* 0x000fe8000c901d66 */
[----:B------:R0:W-:Y:S01]  /*a190*/  LDGSTS.E.BYPASS.LTC128B.128 [R5+0x5c00], desc[UR38][R2.64+0x80], !P0 ;  /* 0x05c0008002057fae */ /* 0x0001e2000c101d66 */
[----:B------:R-:W-:Y:S01]  /*a1a0*/  PLOP3.LUT P0, PT, PT, PT, PT, 0x80, 0x0 ;  /* 0x000000000000781c */ /* 0x000fe20003f0f070 */
[----:B------:R-:W-:Y:S01]  /*a1b0*/  NOP ;  /* 0x0000000000007918 */ /* 0x000fe20000000000 */
[----:B0-----:R-:W-:Y:S01]  /*a1c0*/  IMAD.WIDE.U32 R2, R7, UR4, RZ ;  /* 0x0000000407027c25 */ /* 0x001fe2000f8e00ff */
[----:B------:R-:W-:-:S03]  /*a1d0*/  ULDC.64 UR4, c[0x0][0x338] ;  /* 0x0000ce0000047ab9 */ /* 0x000fc60000000a00 */
[----:B------:R-:W-:Y:S01]  /*a1e0*/  IMAD R27, R27, UR4, RZ ;  /* 0x000000041b1b7c24 */ /* 0x000fe2000f8e02ff */
[----:B------:R-:W-:-:S03]  /*a1f0*/  IADD3 R3, R3, R11, RZ ;  /* 0x0000000b03037210 */ /* 0x000fc60007ffe0ff */
[C---:B------:R-:W-:Y:S02]  /*a200*/  IMAD R27, R6.reuse, UR5, R27 ;  /* 0x00000005061b7c24 */ /* 0x040fe4000f8e021b */
[----:B------:R-:W-:-:S04]  /*a210*/  IMAD.WIDE.U32 R2, R6, UR4, R2 ;  /* 0x0000000406027c25 */ /* 0x000fc8000f8e0002 */
[----:B------:R-:W-:-:S07]  /*a220*/  IMAD.IADD R27, R3, 0x1, R27 ;  /* 0x00000001031b7824 */ /* 0x000fce00078e021b */
.L_x_66:
        /* <DEDUP_REMOVED lines=10> */
.L_x_67:
[----:B------:R-:W-:Y:S01]  /*a2d0*/  R2UR UR4, R31 ;  /* 0x000000001f0472ca */ /* 0x000fe200000e0000 */
[----:B------:R-:W-:Y:S01]  /*a2e0*/  ULDC.64 UR6, c[0x0][0x330] ;  /* 0x0000cc0000067ab9 */ /* 0x000fe20000000a00 */
[----:B------:R-:W-:Y:S01]  /*a2f0*/  MOV R3, R27 ;  /* 0x0000001b00037202 */ /* 0x000fe20000000f00 */
[----:B------:R-:W-:Y:S01]  /*a300*/  IMAD.U32 R5, RZ, RZ, UR6 ;  /* 0x00000006ff057e24 */ /* 0x000fe2000f8e00ff */
[----:B------:R0:W-:Y:S01]  /*a310*/  SYNCS.ARRIVE.TRANS64.A1T0 RZ, [R4+URZ+0x2a850], RZ ;  /* 0x02a850ff04ff79a7 */ /* 0x0001e2000810003f */
[----:B------:R-:W-:Y:S01]  /*a320*/  VIADD R28, R28, 0xffffffff ;  /* 0xffffffff1c1c7836 */ /* 0x000fe20000000000 */
[----:B------:R-:W-:Y:S01]  /*a330*/  IADD3 R0, R0, 0x60, RZ ;  /* 0x0000006000007810 */ /* 0x000fe20007ffe0ff */
[----:B------:R-:W-:Y:S01]  /*a340*/  IMAD.WIDE.U32 R2, R5, UR42, R2 ;  /* 0x0000002a05027c25 */ /* 0x000fe2000f8e0002 */
[----:B------:R-:W-:-:S03]  /*a350*/  MOV R10, R21 ;  /* 0x00000015000a7202 */ /* 0x000fc60000000f00 */
[----:B------:R-:W-:Y:S02]  /*a360*/  VIADD R9, R9, 0xffffffa0 ;  /* 0xffffffa009097836 */ /* 0x000fe40000000000 */
[----:B------:R-:W-:Y:S01]  /*a370*/  UIMAD UR4, UR4, UR6, URZ ;  /* 0x00000006040472a4 */ /* 0x000fe2000f8e023f */
[----:B------:R-:W-:-:S03]  /*a380*/  IMAD.MOV.U32 R23, RZ, RZ, R24 ;  /* 0x000000ffff177224 */ /* 0x000fc600078e0018 */
[----:B------:R-:W-:-:S03]  /*a390*/  UIMAD UR4, UR42, UR7, UR4 ;  /* 0x000000072a0472a4 */ /* 0x000fc6000f8e0204 */
[----:B------:R-:W-:Y:S02]  /*a3a0*/  ULDC.64 UR6, c[0x0][0x318] ;  /* 0x0000c60000067ab9 */ /* 0x000fe40000000a00 */
[----:B------:R-:W-:Y:S01]  /*a3b0*/  LEA R16, P0, R2, UR6, 0x1 ;  /* 0x0000000602107c11 */ /* 0x000fe2000f8008ff */
[----:B------:R-:W-:-:S05]  /*a3c0*/  VIADD R17, R3, UR4 ;  /* 0x0000000403117c36 */ /* 0x000fca0008000000 */
[----:B------:R-:W-:Y:S02]  /*a3d0*/  LEA.HI.X R17, R2, UR7, R17, 0x1, P0 ;  /* 0x0000000702117c11 */ /* 0x000fe400080f0c11 */
[----:B------:R-:W-:-:S13]  /*a3e0*/  ISETP.GT.AND P0, PT, R28, UR48, PT ;  /* 0x000000301c007c0c */ /* 0x000fda000bf04270 */
[----:B0-----:R-:W-:Y:S05]  /*a3f0*/  @P0 BRA `(.L_x_68) ;  /* 0xfffffff000680947 */ /* 0x001fea000383ffff */
[----:B------:R-:W-:Y:S05]  /*a400*/  BSYNC B0 ;  /* 0x0000000000007941 */ /* 0x000fea0003800000 */
.L_x_55:
[----:B------:R-:W-:-:S13]  /*a410*/  ISETP.NE.AND P0, PT, R36, 0x3, PT ;  /* 0x000000032400780c */ /* 0x000fda0003f05270 */
[----:B------:R-:W-:Y:S05]  /*a420*/  @!P0 BRA `(.L_x_69) ;  /* 0x0000000000048947 */ /* 0x000fea0003800000 */
[----:B------:R-:W-:Y:S01]  /*a430*/  BPT.TRAP 0x1 ;  /* 0x000000040000795c */ /* 0x000fe20000300000 */
.L_x_69:
[C---:B0-----:R-:W-:Y:S01]  /*a440*/  LEA R0, R21.reuse, UR45, 0x3 ;  /* 0x0000002d15007c11 */ /* 0x041fe2000f8e18ff */
[----:B------:R-:W-:Y:S01]  /*a450*/  IMAD.MOV.U32 R5, RZ, RZ, -0x60 ;  /* 0xffffffa0ff057424 */ /* 0x000fe200078e00ff */
[----:B------:R-:W-:Y:S01]  /*a460*/  SHF.L.U32 R3, R24, 0x1f, RZ ;  /* 0x0000001f18037819 */ /* 0x000fe200000006ff */
[----:B------:R-:W-:Y:S01]  /*a470*/  BSSY B0, `(.L_x_70) ;  /* 0x0000006000007945 */ /* 0x000fe20003800000 */
[----:B------:R-:W-:Y:S02]  /*a480*/  IMAD R25, R21, 0x3000, R25 ;  /* 0x0000300015197824 */ /* 0x000fe400078e0219 */
[----:B------:R-:W0:Y:S01]  /*a490*/  SYNCS.PHASECHK.TRANS64.TRYWAIT P0, [R0+URZ+0x2a860], R3 ;  /* 0x02a86003000075a7 */ /* 0x000e22000800017f */
[----:B------:R-:W-:-:S04]  /*a4a0*/  IMAD R28, R28, R5, UR43 ;  /* 0x0000002b1c1c7e24 */ /* 0x000fc8000f8e0205 */
[----:B------:R-:W-:Y:S01]  /*a4b0*/  IMAD.IADD R5, R28, 0x1, -R37 ;  /* 0x000000011c057824 */ /* 0x000fe200078e0a25 */
[----:B0-----:R-:W-:Y:S06]  /*a4c0*/  @!P0 BRA `(.L_x_71) ;  /* 0x0000002c002c8947 */ /* 0x001fec0003800000 */
.L_x_151:
[----:B------:R-:W-:Y:S05]  /*a4d0*/  BSYNC B0 ;  /* 0x0000000000007941 */ /* 0x000fea0003800000 */
.L_x_70:
[----:B------:R-:W-:-:S03]  /*a4e0*/  UMOV UR4, 0xffffffff ;  /* 0xffffffff00047882 */ /* 0x000fc60000000000 */
[----:B------:R-:W-:Y:S05]  /*a4f0*/  BRA.DIV UR4, `(.L_x_72) ;  /* 0x0000002e04347947 */ /* 0x000fea000b800000 */
[----:B0-----:R-:W-:Y:S01]  /*a500*/  SHFL.IDX PT, R3, R17, RZ, 0x181f ;  /* 0x00181fff11037589 */ /* 0x001fe200000e0000 */
[C---:B------:R-:W-:Y:S02]  /*a510*/  LOP3.LUT R4, R29.reuse, 0x1, RZ, 0xc0, !PT ;  /* 0x000000011d047812 */ /* 0x040fe400078ec0ff */
[----:B------:R-:W-:Y:S01]  /*a520*/  LOP3.LUT P0, RZ, R29, 0x2, RZ, 0xc0, !PT ;  /* 0x000000021dff7812 */ /* 0x000fe2000780c0ff */
[----:B------:R-:W0:Y:S01]  /*a530*/  SHFL.IDX PT, R2, R16, RZ, 0x181f ;  /* 0x00181fff10027589 */ /* 0x000e2200000e0000 */
[----:B------:R-:W-:Y:S02]  /*a540*/  ISETP.NE.U32.AND P1, PT, R4, 0x1, PT ;  /* 0x000000010400780c */ /* 0x000fe40003f25070 */
[C---:B------:R-:W-:Y:S01]  /*a550*/  ISETP.LT.OR P3, PT, R5.reuse, 0x1, !P0 ;  /* 0x000000010500780c */ /* 0x040fe20004761670 */
[----:B------:R-:W1:Y:S01]  /*a560*/  SHFL.IDX PT, R14, R16, 0x1, 0x181f ;  /* 0x00381f00100e7f89 */ /* 0x000e6200000e0000 */
[----:B------:R-:W-:Y:S02]  /*a570*/  ISETP.LT.OR P2, PT, R5, 0x1, P1 ;  /* 0x000000010500780c */ /* 0x000fe40000f41670 */
[----:B------:R-:W-:Y:S01]  /*a580*/  LEA R4, R25, UR45, 0x1 ;  /* 0x0000002d19047c11 */ /* 0x000fe2000f8e08ff */
[----:B------:R-:W2:Y:S01]  /*a590*/  SHFL.IDX PT, R6, R17, 0x1, 0x181f ;  /* 0x00381f0011067f89 */ /* 0x000ea200000e0000 */
[----:B------:R-:W-:-:S02]  /*a5a0*/  ISETP.LT.OR P4, PT, R5, 0x11, P1 ;  /* 0x000000110500780c */ /* 0x000fc40000f81670 */
[----:B------:R-:W-:Y:S01]  /*a5b0*/  ISETP.LT.OR P5, PT, R5, 0x11, !P0 ;  /* 0x000000110500780c */ /* 0x000fe200047a1670 */
[----:B------:R-:W3:Y:S04]  /*a5c0*/  SHFL.IDX PT, R8, R17, 0x2, 0x181f ;  /* 0x00581f0011087f89 */ /* 0x000ee800000e0000 */
[----:B------:R-:W4:Y:S04]  /*a5d0*/  SHFL.IDX PT, R9, R16, 0x2, 0x181f ;  /* 0x00581f0010097f89 */ /* 0x000f2800000e0000 */
[----:B------:R-:W-:Y:S01]  /*a5e0*/  SHFL.IDX PT, R10, R17, 0x3, 0x181f ;  /* 0x00781f00110a7f89 */ /* 0x000fe200000e0000 */
[----:B0-----:R-:W-:-:S03]  /*a5f0*/  IMAD.WIDE.U32 R2, R30, 0x2, R2 ;  /* 0x000000021e027825 */ /* 0x001fc600078e0002 */
[----:B------:R-:W0:Y:S04]  /*a600*/  SHFL.IDX PT, R19, R16, 0x3, 0x181f ;  /* 0x00781f0010137f89 */ /* 0x000e2800000e0000 */
[----:B------:R-:W-:Y:S01]  /*a610*/  LDGSTS.E.BYPASS.LTC128B.128 [R4+0x400], desc[UR38][R2.64], !P2 ;  /* 0x0040000002047fae */ /* 0x000fe2000d101d66 */
[----:B------:R-:W-:-:S03]  /*a620*/  ISETP.LT.OR P2, PT, R5, 0x21, P1 ;  /* 0x000000210500780c */ /* 0x000fc60000f41670 */
[----:B------:R-:W5:Y:S04]  /*a630*/  SHFL.IDX PT, R23, R16, 0x4, 0x181f ;  /* 0x00981f0010177f89 */ /* 0x000f6800000e0000 */
[----:B------:R1:W-:Y:S01]  /*a640*/  LDGSTS.E.BYPASS.LTC128B.128 [R4+0x3400], desc[UR38][R2.64+0x80], !P3 ;  /* 0x0340008002047fae */ /* 0x0003e2000d901d66 */
[----:B------:R-:W-:-:S03]  /*a650*/  ISETP.LT.OR P3, PT, R5, 0x21, !P0 ;  /* 0x000000210500780c */ /* 0x000fc60004761670 */
[----:B------:R-:W5:Y:S04]  /*a660*/  SHFL.IDX PT, R18, R17, 0x4, 0x181f ;  /* 0x00981f0011127f89 */ /* 0x000f6800000e0000 */
[----:B------:R-:W0:Y:S01]  /*a670*/  SHFL.IDX PT, R17, R17, 0x5, 0x181f ;  /* 0x00b81f0011117f89 */ /* 0x000e2200000e0000 */
[----:B-1----:R-:W-:Y:S01]  /*a680*/  MOV R2, R14 ;  /* 0x0000000e00027202 */ /* 0x002fe20000000f00 */
[----:B--2---:R-:W-:Y:S02]  /*a690*/  IMAD.MOV.U32 R3, RZ, RZ, R6 ;  /* 0x000000ffff037224 */ /* 0x004fe400078e0006 */
[----:B------:R1:W2:Y:S02]  /*a6a0*/  SHFL.IDX PT, R14, R16, 0x5, 0x181f ;  /* 0x00b81f00100e7f89 */ /* 0x0002a400000e0000 */
[----:B------:R-:W-:Y:S01]  /*a6b0*/  IMAD.WIDE.U32 R6, R30, 0x2, R2 ;  /* 0x000000021e067825 */ /* 0x000fe200078e0002 */
[----:B---3--:R-:W-:-:S03]  /*a6c0*/  MOV R3, R8 ;  /* 0x0000000800037202 */ /* 0x008fc60000000f00 */
[----:B----4-:R-:W-:Y:S01]  /*a6d0*/  IMAD.MOV.U32 R2, RZ, RZ, R9 ;  /* 0x000000ffff027224 */ /* 0x010fe200078e0009 */
[----:B------:R-:W-:Y:S01]  /*a6e0*/  LDGSTS.E.BYPASS.LTC128B.128 [R4+0xc00], desc[UR38][R6.64], !P4 ;  /* 0x00c0000006047fae */ /* 0x000fe2000e101d66 */
[C---:B------:R-:W-:Y:S01]  /*a6f0*/  ISETP.LT.OR P4, PT, R5.reuse, 0x31, P1 ;  /* 0x000000310500780c */ /* 0x040fe20000f81670 */
[----:B------:R-:W-:Y:S02]  /*a700*/  IMAD.MOV.U32 R8, RZ, RZ, RZ ;  /* 0x000000ffff087224 */ /* 0x000fe400078e00ff */
[----:B------:R-:W-:Y:S01]  /*a710*/  IMAD.WIDE.U32 R2, R30, 0x2, R2 ;  /* 0x000000021e027825 */ /* 0x000fe200078e0002 */
[----:B------:R-:W-:Y:S01]  /*a720*/  LDGSTS.E.BYPASS.LTC128B.128 [R4+0x3c00], desc[UR38][R6.64+0x80], !P5 ;  /* 0x03c0008006047fae */ /* 0x000fe2000e901d66 */
[----:B------:R-:W-:-:S03]  /*a730*/  ISETP.LT.OR P5, PT, R5, 0x31, !P0 ;  /* 0x000000310500780c */ /* 0x000fc600047a1670 */
[----:B------:R-:W-:Y:S01]  /*a740*/  LDGSTS.E.BYPASS.LTC128B.128 [R4+0x1400], desc[UR38][R2.64], !P2 ;  /* 0x0140000002047fae */ /* 0x000fe2000d101d66 */
[----:B------:R-:W-:-:S03]  /*a750*/  ISETP.LT.OR P2, PT, R5, 0x41, P1 ;  /* 0x000000410500780c */ /* 0x000fc60000f41670 */
[----:B------:R0:W-:Y:S01]  /*a760*/  LDGSTS.E.BYPASS.LTC128B.128 [R4+0x4400], desc[UR38][R2.64+0x80], !P3 ;  /* 0x0440008002047fae */ /* 0x0001e2000d901d66 */
[----:B------:R-:W-:Y:S01]  /*a770*/  ISETP.LT.OR P3, PT, R5, 0x41, !P0 ;  /* 0x000000410500780c */ /* 0x000fe20004761670 */
[----:B0-----:R-:W-:Y:S02]  /*a780*/  IMAD.MOV.U32 R2, RZ, RZ, R19 ;  /* 0x000000ffff027224 */ /* 0x001fe400078e0013 */
[----:B------:R-:W-:Y:S02]  /*a790*/  IMAD.MOV.U32 R3, RZ, RZ, R10 ;  /* 0x000000ffff037224 */ /* 0x000fe400078e000a */
[----:B------:R-:W-:Y:S01]  /*a7a0*/  IMAD.WIDE.U32 R6, R30, 0x2, R2 ;  /* 0x000000021e067825 */ /* 0x000fe200078e0002 */
[----:B-----5:R-:W-:-:S03]  /*a7b0*/  MOV R2, R23 ;  /* 0x0000001700027202 */ /* 0x020fc60000000f00 */
[----:B------:R-:W-:Y:S01]  /*a7c0*/  IMAD.MOV.U32 R3, RZ, RZ, R18 ;  /* 0x000000ffff037224 */ /* 0x000fe200078e0012 */
[----:B------:R1:W-:Y:S01]  /*a7d0*/  LDGSTS.E.BYPASS.LTC128B.128 [R4+0x1c00], desc[UR38][R6.64], !P4 ;  /* 0x01c0000006047fae */ /* 0x0003e2000e101d66 */
[----:B------:R-:W-:-:S03]  /*a7e0*/  IMAD.WIDE.U32 R2, R30, 0x2, R2 ;  /* 0x000000021e027825 */ /* 0x000fc600078e0002 */
[----:B------:R1:W-:Y:S04]  /*a7f0*/  LDGSTS.E.BYPASS.LTC128B.128 [R4+0x4c00], desc[UR38][R6.64+0x80], !P5 ;  /* 0x04c0008006047fae */ /* 0x0003e8000e901d66 */
[----:B------:R1:W-:Y:S04]  /*a800*/  LDGSTS.E.BYPASS.LTC128B.128 [R4+0x2400], desc[UR38][R2.64], !P2 ;  /* 0x0240000002047fae */ /* 0x0003e8000d101d66 */
[----:B--2---:R1:W-:Y:S02]  /*a810*/  LDGSTS.E.BYPASS.LTC128B.128 [R4+0x5400], desc[UR38][R2.64+0x80], !P3 ;  /* 0x0540008002047fae */ /* 0x0043e4000d901d66 */
.L_x_165:
[C---:B------:R-:W-:Y:S01]  /*a820*/  ISETP.LT.OR P1, PT, R5.reuse, 0x51, P1 ;  /* 0x000000510500780c */ /* 0x040fe20000f21670 */
[----:B-1----:R-:W-:Y:S01]  /*a830*/  IMAD.MOV.U32 R3, RZ, RZ, R17 ;  /* 0x000000ffff037224 */ /* 0x002fe200078e0011 */
[----:B------:R-:W-:Y:S02]  /*a840*/  ISETP.LT.OR P0, PT, R5, 0x51, !P0 ;  /* 0x000000510500780c */ /* 0x000fe40004701670 */
[----:B------:R-:W-:-:S05]  /*a850*/  MOV R2, R14 ;  /* 0x0000000e00027202 */ /* 0x000fca0000000f00 */
[----:B------:R-:W-:-:S05]  /*a860*/  IMAD.WIDE.U32 R2, R30, 0x2, R2 ;  /* 0x000000021e027825 */ /* 0x000fca00078e0002 */
[----:B------:R-:W-:Y:S01]  /*a870*/  @!PT LDS RZ, [RZ] ;  /* 0x00000000fffff984 */ /* 0x000fe20000000800 */
[----:B------:R-:W-:Y:S01]  /*a880*/  @!PT LDS RZ, [RZ] ;  /* 0x00000000fffff984 */ /* 0x000fe20000000800 */
[----:B------:R-:W-:Y:S01]  /*a890*/  @!PT LDS RZ, [RZ] ;  /* 0x00000000fffff984 */ /* 0x000fe20000000800 */
[----:B------:R0:W-:Y:S04]  /*a8a0*/  LDGSTS.E.BYPASS.LTC128B.128 [R4+0x2c00], desc[UR38][R2.64], !P1 ;  /* 0x02c0000002047fae */ /* 0x0001e8000c901d66 */
[----:B------:R0:W-:Y:S01]  /*a8b0*/  LDGSTS.E.BYPASS.LTC128B.128 [R4+0x5c00], desc[UR38][R2.64+0x80], !P0 ;  /* 0x05c0008002047fae */ /* 0x0001e2000c101d66 */
[----:B------:R-:W-:Y:S01]  /*a8c0*/  PLOP3.LUT P0, PT, PT, PT, PT, 0x80, 0x0 ;  /* 0x000000000000781c */ /* 0x000fe20003f0f070 */
[----:B------:R-:W-:-:S12]  /*a8d0*/  NOP ;  /* 0x0000000000007918 */ /* 0x000fd80000000000 */
.L_x_73:
        /* <DEDUP_REMOVED lines=10> */
.L_x_74:
[----:B0-----:R-:W-:Y:S01]  /*a980*/  VIADD R2, R21, 0x1 ;  /* 0x0000000115027836 */ /* 0x001fe20000000000 */
[----:B------:R0:W-:Y:S04]  /*a990*/  SYNCS.ARRIVE.TRANS64.A1T0 RZ, [R0+URZ+0x2a850], RZ ;  /* 0x02a850ff00ff79a7 */ /* 0x0001e8000810003f */
[----:B------:R-:W-:-:S04]  /*a9a0*/  ISETP.NE.AND P0, PT, R2, 0x2, PT ;  /* 0x000000020200780c */ /* 0x000fc80003f05270 */
[----:B------:R-:W-:Y:S02]  /*a9b0*/  SEL R3, RZ, 0x1, P0 ;  /* 0x00000001ff037807 */ /* 0x000fe40000000000 */
[----:B------:R-:W-:Y:S02]  /*a9c0*/  SEL R2, R2, RZ, P0 ;  /* 0x000000ff02027207 */ /* 0x000fe40000000000 */
[----:B0-----:R-:W-:-:S07]  /*a9d0*/  LOP3.LUT R0, R24, R3, RZ, 0x3c, !PT ;  /* 0x0000000318007212 */ /* 0x001fce00078e3cff */
.L_x_40:
[----:B------:R-:W0:Y:S01]  /*a9e0*/  S2R R4, SR_CgaCtaId ;  /* 0x0000000000047919 */ /* 0x000e220000008800 */
[----:B------:R-:W-:Y:S02]  /*a9f0*/  MOV R3, 0x400 ;  /* 0x0000040000037802 */ /* 0x000fe40000000f00 */
[----:B------:R-:W-:Y:S02]  /*aa00*/  SHF.L.U32 R8, R8, 0x1f, RZ ;  /* 0x0000001f08087819 */ /* 0x000fe400000006ff */
[----:B0-----:R-:W-:-:S04]  /*aa10*/  LEA R7, R4, R3, 0x18 ;  /* 0x0000000304077211 */ /* 0x001fc800078ec0ff */
[----:B------:R-:W0:Y:S02]  /*aa20*/  SYNCS.PHASECHK.TRANS64.TRYWAIT P0, [R7+URZ+0x2a820], R8 ;  /* 0x02a82008070075a7 */ /* 0x000e24000800017f */
[----:B0-----:R-:W-:Y:S05]  /*aa30*/  @!P0 BRA `(.L_x_75) ;  /* 0x0000002c00d88947 */ /* 0x001fea0003800000 */
.L_x_166:
[----:B------:R-:W-:-:S03]  /*aa40*/  UMOV UR4, 0xffffffff ;  /* 0xffffffff00047882 */ /* 0x000fc60000000000 */
[----:B------:R-:W-:Y:S05]  /*aa50*/  BRA.DIV UR4, `(.L_x_76) ;  /* 0x0000002e04e47947 */ /* 0x000fea000b800000 */
[----:B------:R-:W1:Y:S02]  /*aa60*/  S2R R3, SR_TID.X ;  /* 0x0000000000037919 */ /* 0x000e640000002100 */
[----:B-1----:R-:W-:-:S04]  /*aa70*/  SHF.R.U32.HI R3, RZ, 0x5, R3 ;  /* 0x00000005ff037819 */ /* 0x002fc80000011603 */
[----:B------:R-:W-:-:S05]  /*aa80*/  LOP3.LUT R3, R3, 0x3, RZ, 0xc0, !PT ;  /* 0x0000000303037812 */ /* 0x000fca00078ec0ff */
[----:B------:R1:W2:Y:S02]  /*aa90*/  SHFL.IDX PT, R14, R3, RZ, 0x1f ;  /* 0x00001fff030e7589 */ /* 0x0002a400000e0000 */
.L_x_169:
[----:B--2---:R-:W-:-:S13]  /*aaa0*/  ISETP.NE.AND P0, PT, R14, RZ, PT ;  /* 0x000000ff0e00720c */ /* 0x004fda0003f05270 */
[----:B------:R-:W-:Y:S05]  /*aab0*/  @P0 BRA `(.L_x_8) ;  /* 0x0000000000880947 */ /* 0x000fea0003800000 */
[----:B------:R-:W-:-:S03]  /*aac0*/  UMOV UR4, 0xffffffff ;  /* 0xffffffff00047882 */ /* 0x000fc60000000000 */
[----:B------:R-:W-:Y:S05]  /*aad0*/  BRA.DIV UR4, `(.L_x_77) ;  /* 0x0000002e04f87947 */ /* 0x000fea000b800000 */
[----:B------:R-:W-:-:S13]  /*aae0*/  ELECT P6, URZ, PT ;  /* 0x00000000003f782f */ /* 0x000fda00038c0000 */
.L_x_172:
[----:B------:R-:W-:Y:S05]  /*aaf0*/  @!P6 BRA `(.L_x_8) ;  /* 0x000000000078e947 */ /* 0x000fea0003800000 */
[----:B------:R-:W-:-:S06]  /*ab00*/  ULOP3.LUT UR4, UR36, 0x2, URZ, 0xfc, !UPT ;  /* 0x0000000224047892 */ /* 0x000fcc000f8efc3f */
[----:B-1----:R-:W-:-:S04]  /*ab10*/  MOV R3, UR4 ;  /* 0x0000000400037c02 */ /* 0x002fc80008000f00 */
[----:B------:R-:W-:-:S13]  /*ab20*/  ISETP.NE.AND P0, PT, R3, 0x3, PT ;  /* 0x000000030300780c */ /* 0x000fda0003f05270 */
[----:B------:R-:W-:Y:S05]  /*ab30*/  @!P0 BRA `(.L_x_78) ;  /* 0x0000000000048947 */ /* 0x000fea0003800000 */
[----:B------:R-:W-:Y:S01]  /*ab40*/  BPT.TRAP 0x1 ;  /* 0x000000040000795c */ /* 0x000fe20000300000 */
.L_x_78:
[----:B------:R-:W-:Y:S01]  /*ab50*/  IMAD R5, R2, 0x8, R7 ;  /* 0x0000000802057824 */ /* 0x000fe200078e0207 */
[----:B------:R-:W-:Y:S01]  /*ab60*/  SHF.L.U32 R4, R0, 0x1f, RZ ;  /* 0x0000001f00047819 */ /* 0x000fe200000006ff */
[----:B------:R-:W-:-:S03]  /*ab70*/  VIADD R2, R2, 0x1 ;  /* 0x0000000102027836 */ /* 0x000fc60000000000 */
[----:B------:R-:W1:Y:S02]  /*ab80*/  SYNCS.PHASECHK.TRANS64.TRYWAIT P1, [R5+URZ+0x2a840], R4 ;  /* 0x02a84004050075a7 */ /* 0x000e64000802017f */
[----:B------:R-:W-:-:S04]  /*ab90*/  ISETP.NE.AND P2, PT, R2, 0x2, PT ;  /* 0x000000020200780c */ /* 0x000fc80003f45270 */
[----:B------:R-:W-:Y:S01]  /*aba0*/  SEL R3, RZ, 0x1, P2 ;  /* 0x00000001ff037807 */ /* 0x000fe20001000000 */
[----:B-1----:R-:W-:Y:S08]  /*abb0*/  @!P1 BRA `(.L_x_79) ;  /* 0x0000002c00e09947 */ /* 0x002ff00003800000 */
.L_x_173:
[----:B------:R-:W-:Y:S02]  /*abc0*/  SEL R2, R2, RZ, P2 ;  /* 0x000000ff02027207 */ /* 0x000fe40001000000 */
[----:B------:R-:W-:Y:S01]  /*abd0*/  LOP3.LUT R0, R0, R3, RZ, 0x3c, !PT ;  /* 0x0000000300007212 */ /* 0x000fe200078e3cff */
[----:B------:R-:W-:Y:S06]  /*abe0*/  @!P0 BRA `(.L_x_80) ;  /* 0x0000000000048947 */ /* 0x000fec0003800000 */
[----:B------:R-:W-:Y:S01]  /*abf0*/  BPT.TRAP 0x1 ;  /* 0x000000040000795c */ /* 0x000fe20000300000 */
.L_x_80:
[----:B------:R-:W-:Y:S02]  /*ac00*/  LEA R3, R2, R7, 0x3 ;  /* 0x0000000702037211 */ /* 0x000fe400078e18ff */
[----:B------:R-:W-:-:S04]  /*ac10*/  SHF.L.U32 R0, R0, 0x1f, RZ ;  /* 0x0000001f00007819 */ /* 0x000fc800000006ff */
[----:B------:R-:W2:Y:S02]  /*ac20*/  SYNCS.PHASECHK.TRANS64.TRYWAIT P1, [R3+URZ+0x2a840], R0 ;  /* 0x02a84000030075a7 */ /* 0x000ea4000802017f */
[----:B--2---:R-:W-:Y:S05]  /*ac30*/  @!P1 BRA `(.L_x_81) ;  /* 0x0000002c00d49947 */ /* 0x004fea0003800000 */
.L_x_174:
[----:B------:R-:W-:Y:S05]  /*ac40*/  @!P0 BRA `(.L_x_82) ;  /* 0x0000000000048947 */ /* 0x000fea0003800000 */
[----:B------:R-:W-:Y:S01]  /*ac50*/  BPT.TRAP 0x1 ;  /* 0x000000040000795c */ /* 0x000fe20000300000 */
.L_x_82:
[----:B------:R-:W3:Y:S02]  /*ac60*/  SYNCS.PHASECHK.TRANS64.TRYWAIT P1, [R5+URZ+0x2a860], R4 ;  /* 0x02a86004050075a7 */ /* 0x000ee4000802017f */
[----:B---3--:R-:W-:Y:S05]  /*ac70*/  @!P1 BRA `(.L_x_83) ;  /* 0x0000002c00d89947 */ /* 0x008fea0003800000 */
.L_x_175:
[----:B------:R-:W-:Y:S05]  /*ac80*/  @!P0 BRA `(.L_x_84) ;  /* 0x0000000000048947 */ /* 0x000fea0003800000 */
[----:B------:R-:W-:Y:S01]  /*ac90*/  BPT.TRAP 0x1 ;  /* 0x000000040000795c */ /* 0x000fe20000300000 */
.L_x_84:
[----:B----4-:R4:W0:Y:S02]  /*aca0*/  SYNCS.PHASECHK.TRANS64.TRYWAIT P0, [R3+URZ+0x2a860], R0 ;  /* 0x02a86000030075a7 */ /* 0x010824000800017f */
[----:B0-----:R-:W-:Y:S05]  /*acb0*/  @!P0 NANOSLEEP.SYNCS 0x989680 ;  /* 0x009896800000895d */ /* 0x001fea0003900000 */
[----:B------:R-:W0:Y:S02]  /*acc0*/  @!P0 SYNCS.PHASECHK.TRANS64 P0, [R3+URZ+0x2a860], R0 ;  /* 0x02a86000030085a7 */ /* 0x000e24000800007f */
[----:B0-----:R-:W-:Y:S05]  /*acd0*/  @!P0 BRA `(.L_x_84) ;  /* 0xfffffffc00f08947 */ /* 0x001fea000383ffff */
.L_x_8:
[----:B------:R-:W-:Y:S05]  /*ace0*/  BSYNC B6 ;  /* 0x0000000000067941 */ /* 0x000fea0003800000 */
.L_x_5:
[----:B------:R-:W-:Y:S05]  /*acf0*/  EXIT ;  /* 0x000000000000794d */ /* 0x000fea0003800000 */
.L_x_12:
[----:B0-----:R-:W-:-:S04]  /*ad00*/  IMAD.U32 R0, RZ, RZ, UR37 ;  /* 0x00000025ff007e24 */ /* 0x001fc8000f8e00ff */
[----:B------:R0:W1:Y:S03]  /*ad10*/  SYNCS.PHASECHK.TRANS64.TRYWAIT P0, [R0+URZ+0x2a800], R3 ;  /* 0x02a80003000075a7 */ /* 0x000066000800017f */
[----:B-1----:R-:W-:Y:S05]  /*ad20*/  @!P0 NANOSLEEP.SYNCS 0x989680 ;  /* 0x009896800000895d */ /* 0x002fea0003900000 */
[----:B------:R-:W1:Y:S02]  /*ad30*/  @!P0 SYNCS.PHASECHK.TRANS64 P0, [R0+URZ+0x2a800], R3 ;  /* 0x02a80003000085a7 */ /* 0x000e64000800007f */
[----:B-1----:R-:W-:Y:S05]  /*ad40*/  @!P0 BRA `(.L_x_12) ;  /* 0xfffffffc00ec8947 */ /* 0x002fea000383ffff */
[----:B------:R-:W-:Y:S05]  /*ad50*/  BRA `(.L_x_85) ;  /* 0xffffff6400007947 */ /* 0x000fea000383ffff */
.L_x_16:
[----:B-1----:R-:W-:-:S04]  /*ad60*/  IMAD.U32 R4, RZ, RZ, UR37 ;  /* 0x00000025ff047e24 */ /* 0x002fc8000f8e00ff */
[----:B------:R1:W2:Y:S03]  /*ad70*/  SYNCS.PHASECHK.TRANS64.TRYWAIT P1, [R4+URZ+0x2a830], R3 ;  /* 0x02a83003040075a7 */ /* 0x0002a6000802017f */
[----:B--2---:R-:W-:Y:S05]  /*ad80*/  @!P1 NANOSLEEP.SYNCS 0x989680 ;  /* 0x009896800000995d */ /* 0x004fea0003900000 */
[----:B------:R-:W2:Y:S02]  /*ad90*/  @!P1 SYNCS.PHASECHK.TRANS64 P1, [R4+URZ+0x2a830], R3 ;  /* 0x02a83003040095a7 */ /* 0x000ea4000802007f */
[----:B--2---:R-:W-:Y:S05]  /*ada0*/  @!P1 BRA `(.L_x_16) ;  /* 0xfffffffc00ec9947 */ /* 0x004fea000383ffff */
[----:B------:R-:W-:Y:S05]  /*adb0*/  BRA `(.L_x_15) ;  /* 0xffffff64001c7947 */ /* 0x000fea000383ffff */
.L_x_22:
[----:B-1----:R-:W-:-:S04]  /*adc0*/  MOV R4, UR59 ;  /* 0x0000003b00047c02 */ /* 0x002fc80008000f00 */
[----:B------:R1:W2:Y:S03]  /*add0*/  SYNCS.PHASECHK.TRANS64.TRYWAIT P1, [R4+URZ+0x2a830], R3 ;  /* 0x02a83003040075a7 */ /* 0x0002a6000802017f */
[----:B--2---:R-:W-:Y:S05]  /*ade0*/  @!P1 NANOSLEEP.SYNCS 0x989680 ;  /* 0x009896800000995d */ /* 0x004fea0003900000 */
[----:B------:R-:W2:Y:S02]  /*adf0*/  @!P1 SYNCS.PHASECHK.TRANS64 P1, [R4+URZ+0x2a830], R3 ;  /* 0x02a83003040095a7 */ /* 0x000ea4000802007f */
[----:B--2---:R-:W-:Y:S05]  /*ae00*/  @!P1 BRA `(.L_x_22) ;  /* 0xfffffffc00ec9947 */ /* 0x004fea000383ffff */
[----:B------:R-:W-:Y:S05]  /*ae10*/  BRA `(.L_x_21) ;  /* 0xffffff8400587947 */ /* 0x000fea000383ffff */
.L_x_26:
[----:B-1----:R-:W-:-:S04]  /*ae20*/  IMAD.U32 R4, RZ, RZ, UR5 ;  /* 0x00000005ff047e24 */ /* 0x002fc8000f8e00ff */
[----:B------:R1:W2:Y:S03]  /*ae30*/  SYNCS.PHASECHK.TRANS64.TRYWAIT P1, [R4+URZ+0x2a850], R3 ;  /* 0x02a85003040075a7 */ /* 0x0002a6000802017f */
[----:B--2---:R-:W-:Y:S05]  /*ae40*/  @!P1 NANOSLEEP.SYNCS 0x989680 ;  /* 0x009896800000995d */ /* 0x004fea0003900000 */
[----:B------:R-:W2:Y:S02]  /*ae50*/  @!P1 SYNCS.PHASECHK.TRANS64 P1, [R4+URZ+0x2a850], R3 ;  /* 0x02a85003040095a7 */ /* 0x000ea4000802007f */
[----:B--2---:R-:W-:Y:S05]  /*ae60*/  @!P1 BRA `(.L_x_26) ;  /* 0xfffffffc00ec9947 */ /* 0x004fea000383ffff */
[----:B------:R-:W-:Y:S05]  /*ae70*/  BRA `(.L_x_25) ;  /* 0xffffff8c00647947 */ /* 0x000fea000383ffff */
.L_x_33:
[----:B-1----:R-:W-:-:S04]  /*ae80*/  IMAD.U32 R6, RZ, RZ, UR5 ;  /* 0x00000005ff067e24 */ /* 0x002fc8000f8e00ff */
[----:B------:R1:W2:Y:S03]  /*ae90*/  SYNCS.PHASECHK.TRANS64.TRYWAIT P1, [R6+URZ+0x2a850], R9 ;  /* 0x02a85009060075a7 */ /* 0x0002a6000802017f */
[----:B--2---:R-:W-:Y:S05]  /*aea0*/  @!P1 NANOSLEEP.SYNCS 0x989680 ;  /* 0x009896800000995d */ /* 0x004fea0003900000 */
[----:B------:R-:W2:Y:S02]  /*aeb0*/  @!P1 SYNCS.PHASECHK.TRANS64 P1, [R6+URZ+0x2a850], R9 ;  /* 0x02a85009060095a7 */ /* 0x000ea4000802007f */
[----:B--2---:R-:W-:Y:S05]  /*aec0*/  @!P1 BRA `(.L_x_33) ;  /* 0xfffffffc00ec9947 */ /* 0x004fea000383ffff */
[----:B------:R-:W-:Y:S05]  /*aed0*/  BRA `(.L_x_32) ;  /* 0xffffffa400047947 */ /* 0x000fea000383ffff */
.L_x_45:
[----:B------:R-:W-:Y:S01]  /*aee0*/  MOV R13, R17 ;  /* 0x00000011000d7202 */ /* 0x000fe20000000f00 */
[----:B------:R-:W-:Y:S01]  /*aef0*/  IMAD.MOV.U32 R12, RZ, RZ, RZ ;  /* 0x000000ffff0c7224 */ /* 0x000fe200078e00ff */
[----:B------:R-:W-:Y:S01]  /*af00*/  MOV R15, 0xffffffff ;  /* 0xffffffff000f7802 */ /* 0x000fe20000000f00 */
[----:B------:R-:W-:-:S07]  /*af10*/  IMAD.MOV.U32 R11, RZ, RZ, 0x1f ;  /* 0x0000001fff0b7424 */ /* 0x000fce00078e00ff */
[----:B-----5:R-:W-:Y:S05]  /*af20*/  WARPSYNC.COLLECTIVE R15, `(.L_x_86) ;  /* 0x000000000f087348 */ /* 0x020fea0003c00000 */
[----:B------:R0:W1:Y:S02]  /*af30*/  SHFL.IDX P6, R14, R13, R12, R11 ;  /* 0x0000000c0d0e7389 */ /* 0x00006400000c000b */
[----:B01---5:R-:W-:Y:S01]  /*af40*/  ENDCOLLECTIVE ;  /* 0x000000000000791b */ /* 0x023fe20003800000 */
.L_x_86:
[----:B------:R-:W-:Y:S05]  /*af50*/  BRA `(.L_x_87) ;  /* 0xffffffd000007947 */ /* 0x000fea000383ffff */
.L_x_47:
[----:B0-----:R-:W-:-:S04]  /*af60*/  IMAD.U32 R3, RZ, RZ, UR45 ;  /* 0x0000002dff037e24 */ /* 0x001fc8000f8e00ff */
[----:B------:R0:W1:Y:S03]  /*af70*/  SYNCS.PHASECHK.TRANS64.TRYWAIT P0, [R3+URZ+0x2a840], R2 ;  /* 0x02a84002030075a7 */ /* 0x000066000800017f */
[----:B-1----:R-:W-:Y:S05]  /*af80*/  @!P0 NANOSLEEP.SYNCS 0x989680 ;  /* 0x009896800000895d */ /* 0x002fea0003900000 */
[----:B------:R-:W1:Y:S02]  /*af90*/  @!P0 SYNCS.PHASECHK.TRANS64 P0, [R3+URZ+0x2a840], R2 ;  /* 0x02a84002030085a7 */ /* 0x000e64000800007f */
[----:B-1----:R-:W-:Y:S05]  /*afa0*/  @!P0 BRA `(.L_x_47) ;  /* 0xfffffffc00ec8947 */ /* 0x002fea000383ffff */
[----:B------:R-:W-:Y:S05]  /*afb0*/  BRA `(.L_x_88) ;  /* 0xffffffd400107947 */ /* 0x000fea000383ffff */
.L_x_48:
[----:B------:R-:W-:Y:S01]  /*afc0*/  BSSY B0, `(.L_x_89) ;  /* 0x0000008000007945 */ /* 0x000fe20003800000 */
[----:B------:R-:W-:Y:S01]  /*afd0*/  IMAD.MOV.U32 R13, RZ, RZ, R7 ;  /* 0x000000ffff0d7224 */ /* 0x000fe200078e0007 */
[----:B------:R-:W-:Y:S01]  /*afe0*/  MOV R12, RZ ;  /* 0x000000ff000c7202 */ /* 0x000fe20000000f00 */
[----:B------:R-:W-:Y:S02]  /*aff0*/  IMAD.MOV.U32 R11, RZ, RZ, 0x181f ;  /* 0x0000181fff0b7424 */ /* 0x000fe400078e00ff */
[----:B------:R-:W-:-:S07]  /*b000*/  IMAD.MOV.U32 R15, RZ, RZ, -0x1 ;  /* 0xffffffffff0f7424 */ /* 0x000fce00078e00ff */
[----:B------:R-:W-:Y:S05]  /*b010*/  WARPSYNC.COLLECTIVE R15, `(.L_x_90) ;  /* 0x000000000f087348 */ /* 0x000fea0003c00000 */
[----:B------:R0:W1:Y:S02]  /*b020*/  SHFL.IDX P6, R14, R13, R12, R11 ;  /* 0x0000000c0d0e7389 */ /* 0x00006400000c000b */
[----:B01----:R-:W-:Y:S01]  /*b030*/  ENDCOLLECTIVE ;  /* 0x000000000000791b */ /* 0x003fe20003800000 */
.L_x_90:
[----:B------:R-:W-:Y:S05]  /*b040*/  BSYNC B0 ;  /* 0x0000000000007941 */ /* 0x000fea0003800000 */
.L_x_89:
[----:B------:R-:W-:Y:S01]  /*b050*/  IMAD.MOV.U32 R13, RZ, RZ, R0 ;  /* 0x000000ffff0d7224 */ /* 0x000fe200078e0000 */
[----:B------:R-:W-:Y:S01]  /*b060*/  MOV R11, 0x181f ;  /* 0x0000181f000b7802 */ /* 0x000fe20000000f00 */
[----:B------:R-:W-:Y:S01]  /*b070*/  IMAD.MOV.U32 R12, RZ, RZ, RZ ;  /* 0x000000ffff0c7224 */ /* 0x000fe200078e00ff */
[----:B------:R-:W-:Y:S01]  /*b080*/  MOV R3, R14 ;  /* 0x0000000e00037202 */ /* 0x000fe20000000f00 */
[----:B------:R-:W-:Y:S01]  /*b090*/  IMAD.MOV.U32 R15, RZ, RZ, -0x1 ;  /* 0xffffffffff0f7424 */ /* 0x000fe200078e00ff */
[----:B------:R-:W-:-:S07]  /*b0a0*/  @P0 LEA R9, R25, UR45, 0x1 ;  /* 0x0000002d19090c11 */ /* 0x000fce000f8e08ff */
[----:B------:R-:W-:Y:S05]  /*b0b0*/  WARPSYNC.COLLECTIVE R15, `(.L_x_91) ;  /* 0x000000000f087348 */ /* 0x000fea0003c00000 */
[----:B------:R0:W1:Y:S02]  /*b0c0*/  SHFL.IDX P6, R14, R13, R12, R11 ;  /* 0x0000000c0d0e7389 */ /* 0x00006400000c000b */
[----:B01----:R-:W-:Y:S01]  /*b0d0*/  ENDCOLLECTIVE ;  /* 0x000000000000791b */ /* 0x003fe20003800000 */
.L_x_91:
[----:B------:R-:W-:Y:S01]  /*b0e0*/  MOV R13, R7 ;  /* 0x00000007000d7202 */ /* 0x000fe20000000f00 */
[----:B------:R-:W-:Y:S02]  /*b0f0*/  IMAD.MOV.U32 R12, RZ, RZ, 0x1 ;  /* 0x00000001ff0c7424 */ /* 0x000fe400078e00ff */
[----:B------:R-:W-:-:S07]  /*b100*/  IMAD.MOV.U32 R2, RZ, RZ, R14 ;  /* 0x000000ffff027224 */ /* 0x000fce00078e000e */
[----:B------:R-:W-:Y:S05]  /*b110*/  WARPSYNC.COLLECTIVE R15, `(.L_x_92) ;  /* 0x000000000f087348 */ /* 0x000fea0003c00000 */
[----:B------:R0:W1:Y:S02]  /*b120*/  SHFL.IDX P6, R14, R13, R12, R11 ;  /* 0x0000000c0d0e7389 */ /* 0x00006400000c000b */
[----:B01----:R-:W-:Y:S01]  /*b130*/  ENDCOLLECTIVE ;  /* 0x000000000000791b */ /* 0x003fe20003800000 */
.L_x_92:
[----:B------:R-:W-:-:S05]  /*b140*/  @P0 IMAD.WIDE.U32 R2, R30, 0x2, R2 ;  /* 0x000000021e020825 */ /* 0x000fca00078e0002 */
[----:B------:R-:W-:Y:S01]  /*b150*/  @!PT LDS RZ, [RZ] ;  /* 0x00000000fffff984 */ /* 0x000fe20000000800 */
[----:B------:R-:W-:Y:S01]  /*b160*/  @!PT LDS RZ, [RZ] ;  /* 0x00000000fffff984 */ /* 0x000fe20000000800 */
[----:B------:R-:W-:Y:S01]  /*b170*/  @!PT LDS RZ, [RZ] ;  /* 0x00000000fffff984 */ /* 0x000fe20000000800 */
[----:B------:R0:W-:Y:S04]  /*b180*/  @P0 LDGSTS.E.BYPASS.LTC128B.128 [R9+0x18400], desc[UR38][R2.64], !P3 ;  /* 0x1840000002090fae */ /* 0x0001e8000d901d66 */
[----:B------:R0:W-:Y:S01]  /*b190*/  @P0 LDGSTS.E.BYPASS.LTC128B.128 [R9+0x1b400], desc[UR38][R2.64+0x80], !P2 ;  /* 0x1b40008002090fae */ /* 0x0001e2000d101d66 */
[----:B------:R-:W-:-:S03]  /*b1a0*/  MOV R13, R0 ;  /* 0x00000000000d7202 */ /* 0x000fc60000000f00 */
[----:B------:R0:W-:Y:S01]  /*b1b0*/  @P0 LDGSTS.E.BYPASS.LTC128B.128 [R9+0x1e400], desc[UR38][R2.64+0x100], !P1 ;  /* 0x1e40010002090fae */ /* 0x0001e2000c901d66 */
[----:B------:R-:W-:Y:S01]  /*b1c0*/  ISETP.GE.AND P0, PT, R6, 0x11, PT ;  /* 0x000000110600780c */ /* 0x000fe20003f06270 */
[----:B------:R-:W-:-:S12]  /*b1d0*/  IMAD.MOV.U32 R5, RZ, RZ, R14 ;  /* 0x000000ffff057224 */ /* 0x000fd800078e000e */
[----:B0-----:R-:W-:Y:S05]  /*b1e0*/  WARPSYNC.COLLECTIVE R15, `(.L_x_93) ;  /* 0x000000000f087348 */ /* 0x001fea0003c00000 */
[----:B------:R1:W2:Y:S02]  /*b1f0*/  SHFL.IDX P6, R14, R13, R12, R11 ;  /* 0x0000000c0d0e7389 */ /* 0x0002a400000c000b */
[----:B012---:R-:W-:Y:S01]  /*b200*/  ENDCOLLECTIVE ;  /* 0x000000000000791b */ /* 0x007fe20003800000 */
.L_x_93:
[----:B------:R-:W-:Y:S01]  /*b210*/  @P0 LEA R21, R25, UR45, 0x1 ;  /* 0x0000002d19150c11 */ /* 0x000fe2000f8e08ff */
[----:B------:R-:W-:Y:S01]  /*b220*/  IMAD.MOV.U32 R13, RZ, RZ, R7 ;  /* 0x000000ffff0d7224 */ /* 0x000fe200078e0007 */
[----:B------:R-:W-:Y:S01]  /*b230*/  MOV R12, 0x2 ;  /* 0x00000002000c7802 */ /* 0x000fe20000000f00 */
[----:B------:R-:W-:-:S07]  /*b240*/  IMAD.MOV.U32 R4, RZ, RZ, R14 ;  /* 0x000000ffff047224 */ /* 0x000fce00078e000e */
[----:B------:R-:W-:Y:S05]  /*b250*/  WARPSYNC.COLLECTIVE R15, `(.L_x_94) ;  /* 0x000000000f087348 */ /* 0x000fea0003c00000 */
[----:B------:R0:W1:Y:S02]  /*b260*/  SHFL.IDX P6, R14, R13, R12, R11 ;  /* 0x0000000c0d0e7389 */ /* 0x00006400000c000b */
[----:B01----:R-:W-:Y:S01]  /*b270*/  ENDCOLLECTIVE ;  /* 0x000000000000791b */ /* 0x003fe20003800000 */
.L_x_94:
[----:B------:R-:W-:-:S05]  /*b280*/  @P0 IMAD.WIDE.U32 R4, R30, 0x2, R4 ;  /* 0x000000021e040825 */ /* 0x000fca00078e0004 */
[----:B------:R-:W-:Y:S01]  /*b290*/  @!PT LDS RZ, [RZ] ;  /* 0x00000000fffff984 */ /* 0x000fe20000000800 */
[----:B------:R-:W-:Y:S01]  /*b2a0*/  @!PT LDS RZ, [RZ] ;  /* 0x00000000fffff984 */ /* 0x000fe20000000800 */
[----:B------:R-:W-:Y:S01]  /*b2b0*/  @!PT LDS RZ, [RZ] ;  /* 0x00000000fffff984 */ /* 0x000fe20000000800 */
[----:B------:R0:W-:Y:S04]  /*b2c0*/  @P0 LDGSTS.E.BYPASS.LTC128B.128 [R21+0x18c00], desc[UR38][R4.64], !P3 ;  /* 0x18c0000004150fae */ /* 0x0001e8000d901d66 */
[----:B------:R0:W-:Y:S01]  /*b2d0*/  @P0 LDGSTS.E.BYPASS.LTC128B.128 [R21+0x1bc00], desc[UR38][R4.64+0x80], !P2 ;  /* 0x1bc0008004150fae */ /* 0x0001e2000d101d66 */
[----:B------:R-:W-:-:S03]  /*b2e0*/  IMAD.MOV.U32 R13, RZ, RZ, R0 ;  /* 0x000000ffff0d7224 */ /* 0x000fc600078e0000 */
[----:B------:R0:W-:Y:S01]  /*b2f0*/  @P0 LDGSTS.E.BYPASS.LTC128B.128 [R21+0x1ec00], desc[UR38][R4.64+0x100], !P1 ;  /* 0x1ec0010004150fae */ /* 0x0001e2000c901d66 */
[----:B------:R-:W-:Y:S01]  /*b300*/  ISETP.GE.AND P0, PT, R6, 0x21, PT ;  /* 0x000000210600780c */ /* 0x000fe20003f06270 */
[----:B------:R-:W-:-:S12]  /*b310*/  IMAD.MOV.U32 R8, RZ, RZ, R14 ;  /* 0x000000ffff087224 */ /* 0x000fd800078e000e */
[----:B0-----:R-:W-:Y:S05]  /*b320*/  WARPSYNC.COLLECTIVE R15, `(.L_x_95) ;  /* 0x000000000f087348 */ /* 0x001fea0003c00000 */
[----:B------:R1:W2:Y:S02]  /*b330*/  SHFL.IDX P6, R14, R13, R12, R11 ;  /* 0x0000000c0d0e7389 */ /* 0x0002a400000c000b */
[----:B012---:R-:W-:Y:S01]  /*b340*/  ENDCOLLECTIVE ;  /* 0x000000000000791b */ /* 0x007fe20003800000 */
.L_x_95:
[----:B------:R-:W-:Y:S01]  /*b350*/  IMAD.MOV.U32 R3, RZ, RZ, R8 ;  /* 0x000000ffff037224 */ /* 0x000fe200078e0008 */
[----:B------:R-:W-:Y:S01]  /*b360*/  @P0 LEA R35, R25, UR45, 0x1 ;  /* 0x0000002d19230c11 */ /* 0x000fe2000f8e08ff */
[----:B------:R-:W-:Y:S01]  /*b370*/  IMAD.MOV.U32 R13, RZ, RZ, R7 ;  /* 0x000000ffff0d7224 */ /* 0x000fe200078e0007 */
[----:B------:R-:W-:Y:S02]  /*b380*/  MOV R12, 0x3 ;  /* 0x00000003000c7802 */ /* 0x000fe40000000f00 */
[----:B------:R-:W-:-:S07]  /*b390*/  MOV R2, R14 ;  /* 0x0000000e00027202 */ /* 0x000fce0000000f00 */
[----:B------:R-:W-:Y:S05]  /*b3a0*/  WARPSYNC.COLLECTIVE R15, `(.L_x_96) ;  /* 0x000000000f087348 */ /* 0x000fea0003c00000 */
[----:B------:R0:W1:Y:S02]  /*b3b0*/  SHFL.IDX P6, R14, R13, R12, R11 ;  /* 0x0000000c0d0e7389 */ /* 0x00006400000c000b */
[----:B01----:R-:W-:Y:S01]  /*b3c0*/  ENDCOLLECTIVE ;  /* 0x000000000000791b */ /* 0x003fe20003800000 */
.L_x_96:
        /* <DEDUP_REMOVED lines=13> */
.L_x_97:
[----:B------:R-:W-:Y:S01]  /*b4a0*/  IMAD.MOV.U32 R5, RZ, RZ, R9 ;  /* 0x000000ffff057224 */ /* 0x000fe200078e0009 */
[----:B------:R-:W-:Y:S02]  /*b4b0*/  @P0 LEA R9, R25, UR45, 0x1 ;  /* 0x0000002d19090c11 */ /* 0x000fe4000f8e08ff */
[----:B------:R-:W-:Y:S01]  /*b4c0*/  MOV R13, R7 ;  /* 0x00000007000d7202 */ /* 0x000fe20000000f00 */
[----:B------:R-:W-:Y:S01]  /*b4d0*/  IMAD.MOV.U32 R12, RZ, RZ, 0x4 ;  /* 0x00000004ff0c7424 */ /* 0x000fe200078e00ff */
[----:B------:R-:W-:-:S07]  /*b4e0*/  MOV R10, R14 ;  /* 0x0000000e000a7202 */ /* 0x000fce0000000f00 */
[----:B------:R-:W-:Y:S05]  /*b4f0*/  WARPSYNC.COLLECTIVE R15, `(.L_x_98) ;  /* 0x000000000f087348 */ /* 0x000fea0003c00000 */
[----:B------:R0:W1:Y:S02]  /*b500*/  SHFL.IDX P6, R14, R13, R12, R11 ;  /* 0x0000000c0d0e7389 */ /* 0x00006400000c000b */
[----:B01----:R-:W-:Y:S01]  /*b510*/  ENDCOLLECTIVE ;  /* 0x000000000000791b */ /* 0x003fe20003800000 */
.L_x_98:
[----:B------:R-:W-:-:S04]  /*b520*/  IMAD.MOV.U32 R4, RZ, RZ, R10 ;  /* 0x000000ffff047224 */ /* 0x000fc800078e000a */
[----:B------:R-:W-:-:S05]  /*b530*/  @P0 IMAD.WIDE.U32 R4, R30, 0x2, R4 ;  /* 0x000000021e040825 */ /* 0x000fca00078e0004 */
[----:B------:R-:W-:Y:S01]  /*b540*/  @!PT LDS RZ, [RZ] ;  /* 0x00000000fffff984 */ /* 0x000fe20000000800 */
[----:B------:R-:W-:Y:S01]  /*b550*/  @!PT LDS RZ, [RZ] ;  /* 0x00000000fffff984 */ /* 0x000fe20000000800 */
[----:B------:R-:W-:Y:S01]  /*b560*/  @!PT LDS RZ, [RZ] ;  /* 0x00000000fffff984 */ /* 0x000fe20000000800 */
[----:B------:R0:W-:Y:S01]  /*b570*/  @P0 LDGSTS.E.BYPASS.LTC128B.128 [R9+0x19c00], desc[UR38][R4.64], !P3 ;  /* 0x19c0000004090fae */ /* 0x0001e2000d901d66 */
[----:B------:R-:W-:-:S03]  /*b580*/  MOV R13, R0 ;  /* 0x00000000000d7202 */ /* 0x000fc60000000f00 */
[----:B------:R0:W-:Y:S04]  /*b590*/  @P0 LDGSTS.E.BYPASS.LTC128B.128 [R9+0x1cc00], desc[UR38][R4.64+0x80], !P2 ;  /* 0x1cc0008004090fae */ /* 0x0001e8000d101d66 */
[----:B------:R0:W-:Y:S01]  /*b5a0*/  @P0 LDGSTS.E.BYPASS.LTC128B.128 [R9+0x1fc00], desc[UR38][R4.64+0x100], !P1 ;  /* 0x1fc0010004090fae */ /* 0x0001e2000c901d66 */
[----:B------:R-:W-:Y:S01]  /*b5b0*/  ISETP.GE.AND P0, PT, R6, 0x41, PT ;  /* 0x000000410600780c */ /* 0x000fe20003f06270 */
[----:B------:R-:W-:-:S12]  /*b5c0*/  IMAD.MOV.U32 R8, RZ, RZ, R14 ;  /* 0x000000ffff087224 */ /* 0x000fd800078e000e */
[----:B0-----:R-:W-:Y:S05]  /*b5d0*/  WARPSYNC.COLLECTIVE R15, `(.L_x_99) ;  /* 0x000000000f087348 */ /* 0x001fea0003c00000 */
[----:B------:R1:W2:Y:S02]  /*b5e0*/  SHFL.IDX P6, R14, R13, R12, R11 ;  /* 0x0000000c0d0e7389 */ /* 0x0002a400000c000b */
[----:B012---:R-:W-:Y:S01]  /*b5f0*/  ENDCOLLECTIVE ;  /* 0x000000000000791b */ /* 0x007fe20003800000 */
.L_x_99:
[----:B------:R-:W-:Y:S01]  /*b600*/  IMAD.MOV.U32 R3, RZ, RZ, R8 ;  /* 0x000000ffff037224 */ /* 0x000fe200078e0008 */
[----:B------:R-:W-:Y:S02]  /*b610*/  @P0 LEA R21, R25, UR45, 0x1 ;  /* 0x0000002d19150c11 */ /* 0x000fe4000f8e08ff */
[----:B------:R-:W-:Y:S01]  /*b620*/  MOV R13, R7 ;  /* 0x00000007000d7202 */ /* 0x000fe20000000f00 */
[----:B------:R-:W-:Y:S02]  /*b630*/  IMAD.MOV.U32 R12, RZ, RZ, 0x5 ;  /* 0x00000005ff0c7424 */ /* 0x000fe400078e00ff */
[----:B------:R-:W-:-:S07]  /*b640*/  IMAD.MOV.U32 R2, RZ, RZ, R14 ;  /* 0x000000ffff027224 */ /* 0x000fce00078e000e */
[----:B------:R-:W-:Y:S05]  /*b650*/  WARPSYNC.COLLECTIVE R15, `(.L_x_100) ;  /* 0x000000000f087348 */ /* 0x000fea0003c00000 */
[----:B------:R0:W1:Y:S02]  /*b660*/  SHFL.IDX P6, R14, R13, R12, R11 ;  /* 0x0000000c0d0e7389 */ /* 0x00006400000c000b */
[----:B01----:R-:W-:Y:S01]  /*b670*/  ENDCOLLECTIVE ;  /* 0x000000000000791b */ /* 0x003fe20003800000 */
.L_x_100:
        /* <DEDUP_REMOVED lines=8> */
[----:B------:R-:W-:-:S07]  /*b700*/  IMAD.MOV.U32 R7, RZ, RZ, R14 ;  /* 0x000000ffff077224 */ /* 0x000fce00078e000e */
[----:B0-----:R-:W-:Y:S05]  /*b710*/  WARPSYNC.COLLECTIVE R15, `(.L_x_101) ;  /* 0x000000000f087348 */ /* 0x001fea0003c00000 */
[----:B------:R1:W2:Y:S02]  /*b720*/  SHFL.IDX P6, R14, R13, R12, R11 ;  /* 0x0000000c0d0e7389 */ /* 0x0002a400000c000b */
[----:B012---:R-:W-:Y:S01]  /*b730*/  ENDCOLLECTIVE ;  /* 0x000000000000791b */ /* 0x007fe20003800000 */
.L_x_101:
[----:B------:R-:W-:Y:S05]  /*b740*/  BRA `(.L_x_102) ;  /* 0xffffffd000707947 */ /* 0x000fea000383ffff */
.L_x_51:
[----:B------:R-:W-:Y:S01]  /*b750*/  IMAD.MOV.U32 R13, RZ, RZ, R8 ;  /* 0x000000ffff0d7224 */ /* 0x000fe200078e0008 */
[----:B------:R-:W-:Y:S01]  /*b760*/  MOV R11, 0x181f ;  /* 0x0000181f000b7802 */ /* 0x000fe20000000f00 */
[----:B------:R-:W-:Y:S02]  /*b770*/  IMAD.MOV.U32 R12, RZ, RZ, RZ ;  /* 0x000000ffff0c7224 */ /* 0x000fe400078e00ff */
[----:B------:R-:W-:Y:S02]  /*b780*/  IMAD.MOV.U32 R15, RZ, RZ, -0x1 ;  /* 0xffffffffff0f7424 */ /* 0x000fe400078e00ff */
[----:B------:R-:W-:-:S07]  /*b790*/  IMAD R7, R24, 0x80, R37 ;  /* 0x0000008018077824 */ /* 0x000fce00078e0225 */
[----:B------:R-:W-:Y:S05]  /*b7a0*/  WARPSYNC.COLLECTIVE R15, `(.L_x_103) ;  /* 0x000000000f087348 */ /* 0x000fea0003c00000 */
[----:B------:R0:W1:Y:S02]  /*b7b0*/  SHFL.IDX P6, R14, R13, R12, R11 ;  /* 0x0000000c0d0e7389 */ /* 0x00006400000c000b */
[----:B01----:R-:W-:Y:S01]  /*b7c0*/  ENDCOLLECTIVE ;  /* 0x000000000000791b */ /* 0x003fe20003800000 */
.L_x_103:
[----:B------:R-:W-:Y:S02]  /*b7d0*/  IADD3 R5, R7, 0x10, RZ ;  /* 0x0000001007057810 */ /* 0x000fe40007ffe0ff */
[----:B------:R-:W-:Y:S01]  /*b7e0*/  MOV R13, R0 ;  /* 0x00000000000d7202 */ /* 0x000fe20000000f00 */
[----:B------:R-:W-:-:S07]  /*b7f0*/  IMAD.MOV.U32 R3, RZ, RZ, R14 ;  /* 0x000000ffff037224 */ /* 0x000fce00078e000e */
[----:B------:R-:W-:Y:S05]  /*b800*/  WARPSYNC.COLLECTIVE R15, `(.L_x_104) ;  /* 0x000000000f087348 */ /* 0x000fea0003c00000 */
[----:B------:R0:W1:Y:S02]  /*b810*/  SHFL.IDX P6, R14, R13, R12, R11 ;  /* 0x0000000c0d0e7389 */ /* 0x00006400000c000b */
[----:B01----:R-:W-:Y:S01]  /*b820*/  ENDCOLLECTIVE ;  /* 0x000000000000791b */ /* 0x003fe20003800000 */
.L_x_104:
[----:B------:R-:W-:Y:S02]  /*b830*/  ULDC UR4, c[0x0][0x288] ;  /* 0x0000a20000047ab9 */ /* 0x000fe40000000800 */
[----:B------:R-:W-:-:S05]  /*b840*/  IMAD R6, R6, UR4, RZ ;  /* 0x0000000406067c24 */ /* 0x000fca000f8e02ff */
[----:B------:R-:W-:Y:S01]  /*b850*/  ISETP.GE.AND P1, PT, R7, R6, PT ;  /* 0x000000060700720c */ /* 0x000fe20003f26270 */
[----:B------:R-:W-:Y:S02]  /*b860*/  IMAD.MOV.U32 R13, RZ, RZ, R8 ;  /* 0x000000ffff0d7224 */ /* 0x000fe400078e0008 */
[----:B------:R-:W-:-:S10]  /*b870*/  IMAD.MOV.U32 R12, RZ, RZ, 0x1 ;  /* 0x00000001ff0c7424 */ /* 0x000fd400078e00ff */
[----:B------:R-:W-:Y:S01]  /*b880*/  @!P1 LEA R9, R25, UR45, 0x1 ;  /* 0x0000002d19099c11 */ /* 0x000fe2000f8e08ff */
[----:B------:R-:W-:-:S07]  /*b890*/  IMAD.MOV.U32 R2, RZ, RZ, R14 ;  /* 0x000000ffff027224 */ /* 0x000fce00078e000e */
[----:B------:R-:W-:Y:S05]  /*b8a0*/  WARPSYNC.COLLECTIVE R15, `(.L_x_105) ;  /* 0x000000000f087348 */ /* 0x000fea0003c00000 */
[----:B------:R0:W1:Y:S02]  /*b8b0*/  SHFL.IDX P6, R14, R13, R12, R11 ;  /* 0x0000000c0d0e7389 */ /* 0x00006400000c000b */
[----:B01----:R-:W-:Y:S01]  /*b8c0*/  ENDCOLLECTIVE ;  /* 0x000000000000791b */ /* 0x003fe20003800000 */
.L_x_105:
[----:B------:R-:W-:-:S05]  /*b8d0*/  @!P1 IMAD.WIDE.U32 R2, R30, 0x2, R2 ;  /* 0x000000021e029825 */ /* 0x000fca00078e0002 */
[----:B------:R-:W-:Y:S01]  /*b8e0*/  @!PT LDS RZ, [RZ] ;  /* 0x00000000fffff984 */ /* 0x000fe20000000800 */
[----:B------:R-:W-:Y:S01]  /*b8f0*/  @!PT LDS RZ, [RZ] ;  /* 0x00000000fffff984 */ /* 0x000fe20000000800 */
[----:B------:R-:W-:Y:S01]  /*b900*/  @!PT LDS RZ, [RZ] ;  /* 0x00000000fffff984 */ /* 0x000fe20000000800 */
[----:B------:R0:W-:Y:S04]  /*b910*/  @!P1 LDGSTS.E.BYPASS.LTC128B.128 [R9+0xc400], desc[UR38][R2.64], !P3 ;  /* 0x0c40000002099fae */ /* 0x0001e8000d901d66 */
[----:B------:R0:W-:Y:S01]  /*b920*/  @!P1 LDGSTS.E.BYPASS.LTC128B.128 [R9+0x10400], desc[UR38][R2.64+0x80], !P2 ;  /* 0x1040008002099fae */ /* 0x0001e2000d101d66 */
[----:B------:R-:W-:-:S03]  /*b930*/  IMAD.MOV.U32 R13, RZ, RZ, R0 ;  /* 0x000000ffff0d7224 */ /* 0x000fc600078e0000 */
[----:B------:R0:W-:Y:S01]  /*b940*/  @!P1 LDGSTS.E.BYPASS.LTC128B.128 [R9+0x14400], desc[UR38][R2.64+0x100], !P0 ;  /* 0x1440010002099fae */ /* 0x0001e2000c101d66 */
[----:B------:R-:W-:Y:S02]  /*b950*/  ISETP.GE.AND P1, PT, R5, R6, PT ;  /* 0x000000060500720c */ /* 0x000fe40003f26270 */
[----:B------:R-:W-:-:S11]  /*b960*/  MOV R5, R14 ;  /* 0x0000000e00057202 */ /* 0x000fd60000000f00 */
[----:B0-----:R-:W-:Y:S05]  /*b970*/  WARPSYNC.COLLECTIVE R15, `(.L_x_106) ;  /* 0x000000000f087348 */ /* 0x001fea0003c00000 */
[----:B------:R1:W2:Y:S02]  /*b980*/  SHFL.IDX P6, R14, R13, R12, R11 ;  /* 0x0000000c0d0e7389 */ /* 0x0002a400000c000b */
[----:B012---:R-:W-:Y:S01]  /*b990*/  ENDCOLLECTIVE ;  /* 0x000000000000791b */ /* 0x007fe20003800000 */
.L_x_106:
[----:B------:R-:W-:Y:S02]  /*b9a0*/  IADD3 R3, R7, 0x20, RZ ;  /* 0x0000002007037810 */ /* 0x000fe40007ffe0ff */
[----:B------:R-:W-:Y:S01]  /*b9b0*/  @!P1 LEA R19, R25, UR45, 0x1 ;  /* 0x0000002d19139c11 */ /* 0x000fe2000f8e08ff */
[----:B------:R-:W-:Y:S02]  /*b9c0*/  IMAD.MOV.U32 R13, RZ, RZ, R8 ;  /* 0x000000ffff0d7224 */ /* 0x000fe400078e0008 */
[----:B------:R-:W-:Y:S02]  /*b9d0*/  IMAD.MOV.U32 R12, RZ, RZ, 0x2 ;  /* 0x00000002ff0c7424 */ /* 0x000fe400078e00ff */
[----:B------:R-:W-:-:S07]  /*b9e0*/  IMAD.MOV.U32 R4, RZ, RZ, R14 ;  /* 0x000000ffff047224 */ /* 0x000fce00078e000e */
[----:B------:R-:W-:Y:S05]  /*b9f0*/  WARPSYNC.COLLECTIVE R15, `(.L_x_107) ;  /* 0x000000000f087348 */ /* 0x000fea0003c00000 */
[----:B------:R0:W1:Y:S02]  /*ba00*/  SHFL.IDX P6, R14, R13, R12, R11 ;  /* 0x0000000c0d0e7389 */ /* 0x00006400000c000b */
[----:B01----:R-:W-:Y:S01]  /*ba10*/  ENDCOLLECTIVE ;  /* 0x000000000000791b */ /* 0x003fe20003800000 */
.L_x_107:
        /* <DEDUP_REMOVED lines=13> */
.L_x_108:
        /* <DEDUP_REMOVED lines=8> */
.L_x_109:
        /* <DEDUP_REMOVED lines=13> */
.L_x_110:
        /* <DEDUP_REMOVED lines=8> */
.L_x_111:
        /* <DEDUP_REMOVED lines=13> */
.L_x_112:
        /* <DEDUP_REMOVED lines=8> */
.L_x_113:
        /* <DEDUP_REMOVED lines=13> */
.L_x_114:
        /* <DEDUP_REMOVED lines=8> */
.L_x_115:
        /* <DEDUP_REMOVED lines=13> */
.L_x_116:
[----:B------:R-:W-:Y:S02]  /*c030*/  @!P1 LEA R9, R25, UR45, 0x1 ;  /* 0x0000002d19099c11 */ /* 0x000fe4000f8e08ff */
[----:B------:R-:W-:Y:S01]  /*c040*/  MOV R13, R8 ;  /* 0x00000008000d7202 */ /* 0x000fe20000000f00 */
[----:B------:R-:W-:Y:S02]  /*c050*/  IMAD.MOV.U32 R12, RZ, RZ, 0x7 ;  /* 0x00000007ff0c7424 */ /* 0x000fe400078e00ff */
[----:B------:R-:W-:-:S07]  /*c060*/  IMAD.MOV.U32 R2, RZ, RZ, R14 ;  /* 0x000000ffff027224 */ /* 0x000fce00078e000e */
[----:B------:R-:W-:Y:S05]  /*c070*/  WARPSYNC.COLLECTIVE R15, `(.L_x_117) ;  /* 0x000000000f087348 */ /* 0x000fea0003c00000 */
[----:B------:R0:W1:Y:S02]  /*c080*/  SHFL.IDX P6, R14, R13, R12, R11 ;  /* 0x0000000c0d0e7389 */ /* 0x00006400000c000b */
[----:B01----:R-:W-:Y:S01]  /*c090*/  ENDCOLLECTIVE ;  /* 0x000000000000791b */ /* 0x003fe20003800000 */
.L_x_117:
[----:B------:R-:W-:-:S05]  /*c0a0*/  @!P1 IMAD.WIDE.U32 R2, R30, 0x2, R2 ;  /* 0x000000021e029825 */ /* 0x000fca00078e0002 */
[----:B------:R-:W-:Y:S01]  /*c0b0*/  @!PT LDS RZ, [RZ] ;  /* 0x00000000fffff984 */ /* 0x000fe20000000800 */
[----:B------:R-:W-:Y:S01]  /*c0c0*/  @!PT LDS RZ, [RZ] ;  /* 0x00000000fffff984 */ /* 0x000fe20000000800 */
[----:B------:R-:W-:Y:S01]  /*c0d0*/  @!PT LDS RZ, [RZ] ;  /* 0x00000000fffff984 */ /* 0x000fe20000000800 */
[----:B------:R0:W-:Y:S04]  /*c0e0*/  @!P1 LDGSTS.E.BYPASS.LTC128B.128 [R9+0xf400], desc[UR38][R2.64], !P3 ;  /* 0x0f40000002099fae */ /* 0x0001e8000d901d66 */
[----:B------:R0:W-:Y:S01]  /*c0f0*/  @!P1 LDGSTS.E.BYPASS.LTC128B.128 [R9+0x13400], desc[UR38][R2.64+0x80], !P2 ;  /* 0x1340008002099fae */ /* 0x0001e2000d101d66 */
[----:B------:R-:W-:-:S03]  /*c100*/  MOV R13, R0 ;  /* 0x00000000000d7202 */ /* 0x000fc60000000f00 */
[----:B------:R0:W-:Y:S01]  /*c110*/  @!P1 LDGSTS.E.BYPASS.LTC128B.128 [R9+0x17400], desc[UR38][R2.64+0x100], !P0 ;  /* 0x1740010002099fae */ /* 0x0001e2000c101d66 */
[----:B------:R-:W-:-:S07]  /*c120*/  IMAD.MOV.U32 R4, RZ, RZ, R14 ;  /* 0x000000ffff047224 */ /* 0x000fce00078e000e */
[----:B0-----:R-:W-:Y:S05]  /*c130*/  WARPSYNC.COLLECTIVE R15, `(.L_x_118) ;  /* 0x000000000f087348 */ /* 0x001fea0003c00000 */
[----:B------:R1:W2:Y:S02]  /*c140*/  SHFL.IDX P6, R14, R13, R12, R11 ;  /* 0x0000000c0d0e7389 */ /* 0x0002a400000c000b */
[----:B012---:R-:W-:Y:S01]  /*c150*/  ENDCOLLECTIVE ;  /* 0x000000000000791b */ /* 0x007fe20003800000 */
.L_x_118:
[----:B------:R-:W-:Y:S05]  /*c160*/  BRA `(.L_x_119) ;  /* 0xffffffd000547947 */ /* 0x000fea000383ffff */
.L_x_54:
[----:B0-----:R-:W-:-:S04]  /*c170*/  IMAD.U32 R3, RZ, RZ, UR45 ;  /* 0x0000002dff037e24 */ /* 0x001fc8000f8e00ff */
[----:B------:R0:W1:Y:S03]  /*c180*/  SYNCS.PHASECHK.TRANS64.TRYWAIT P0, [R3+URZ+0x2a820], R0 ;  /* 0x02a82000030075a7 */ /* 0x000066000800017f */
[----:B-1----:R-:W-:Y:S05]  /*c190*/  @!P0 NANOSLEEP.SYNCS 0x989680 ;  /* 0x009896800000895d */ /* 0x002fea0003900000 */
[----:B------:R-:W1:Y:S02]  /*c1a0*/  @!P0 SYNCS.PHASECHK.TRANS64 P0, [R3+URZ+0x2a820], R0 ;  /* 0x02a82000030085a7 */ /* 0x000e64000800007f */
[----:B-1----:R-:W-:Y:S05]  /*c1b0*/  @!P0 BRA `(.L_x_54) ;  /* 0xfffffffc00ec8947 */ /* 0x002fea000383ffff */
[----:B------:R-:W-:Y:S05]  /*c1c0*/  BRA `(.L_x_120) ;  /* 0xffffffd0009c7947 */ /* 0x000fea000383ffff */
.L_x_58:
[----:B0-----:R0:W1:Y:S02]  /*c1d0*/  SYNCS.PHASECHK.TRANS64.TRYWAIT P0, [R8+URZ+0x2a840], R3 ;  /* 0x02a84003080075a7 */ /* 0x001064000800017f */
[----:B-1----:R-:W-:Y:S05]  /*c1e0*/  @!P0 NANOSLEEP.SYNCS 0x989680 ;  /* 0x009896800000895d */ /* 0x002fea0003900000 */
[----:B------:R-:W1:Y:S02]  /*c1f0*/  @!P0 SYNCS.PHASECHK.TRANS64 P0, [R8+URZ+0x2a840], R3 ;  /* 0x02a84003080085a7 */ /* 0x000e64000800007f */
[----:B-1----:R-:W-:Y:S05]  /*c200*/  @!P0 BRA `(.L_x_58) ;  /* 0xfffffffc00f08947 */ /* 0x002fea000383ffff */
[----:B------:R-:W-:Y:S05]  /*c210*/  BRA `(.L_x_121) ;  /* 0xffffffd400647947 */ /* 0x000fea000383ffff */
.L_x_59:
        /* <DEDUP_REMOVED lines=8> */
.L_x_123:
[----:B------:R-:W-:Y:S05]  /*c2a0*/  BSYNC B1 ;  /* 0x0000000000017941 */ /* 0x000fea0003800000 */
.L_x_122:
[----:B------:R-:W-:Y:S01]  /*c2b0*/  IMAD.MOV.U32 R13, RZ, RZ, R18 ;  /* 0x000000ffff0d7224 */ /* 0x000fe200078e0012 */
[----:B------:R-:W-:Y:S01]  /*c2c0*/  MOV R11, 0x181f ;  /* 0x0000181f000b7802 */ /* 0x000fe20000000f00 */
[----:B------:R-:W-:Y:S01]  /*c2d0*/  IMAD.MOV.U32 R12, RZ, RZ, RZ ;  /* 0x000000ffff0c7224 */ /* 0x000fe200078e00ff */
[----:B------:R-:W-:Y:S01]  /*c2e0*/  MOV R3, R14 ;  /* 0x0000000e00037202 */ /* 0x000fe20000000f00 */
[----:B------:R-:W-:Y:S01]  /*c2f0*/  IMAD.MOV.U32 R15, RZ, RZ, -0x1 ;  /* 0xffffffffff0f7424 */ /* 0x000fe200078e00ff */
[----:B------:R-:W-:-:S07]  /*c300*/  LEA R19, R19, UR45, 0x1 ;  /* 0x0000002d13137c11 */ /* 0x000fce000f8e08ff */
[----:B------:R-:W-:Y:S05]  /*c310*/  WARPSYNC.COLLECTIVE R15, `(.L_x_124) ;  /* 0x000000000f087348 */ /* 0x000fea0003c00000 */
[----:B------:R0:W1:Y:S02]  /*c320*/  SHFL.IDX P6, R14, R13, R12, R11 ;  /* 0x0000000c0d0e7389 */ /* 0x00006400000c000b */
[----:B01----:R-:W-:Y:S01]  /*c330*/  ENDCOLLECTIVE ;  /* 0x000000000000791b */ /* 0x003fe20003800000 */
.L_x_124:
[----:B------:R-:W-:Y:S01]  /*c340*/  MOV R13, R20 ;  /* 0x00000014000d7202 */ /* 0x000fe20000000f00 */
[----:B------:R-:W-:Y:S01]  /*c350*/  IMAD.MOV.U32 R12, RZ, RZ, 0x1 ;  /* 0x00000001ff0c7424 */ /* 0x000fe200078e00ff */
[----:B------:R-:W-:-:S13]  /*c360*/  IADD3 R2, P0, R14, R35, RZ ;  /* 0x000000230e027210 */ /* 0x000fda0007f1e0ff */
[----:B------:R-:W-:Y:S05]  /*c370*/  WARPSYNC.COLLECTIVE R15, `(.L_x_125) ;  /* 0x000000000f087348 */ /* 0x000fea0003c00000 */
[----:B------:R0:W1:Y:S02]  /*c380*/  SHFL.IDX P6, R14, R13, R12, R11 ;  /* 0x0000000c0d0e7389 */ /* 0x00006400000c000b */
[----:B01----:R-:W-:Y:S01]  /*c390*/  ENDCOLLECTIVE ;  /* 0x000000000000791b */ /* 0x003fe20003800000 */
.L_x_125:
[----:B------:R-:W-:-:S05]  /*c3a0*/  IMAD.X R3, RZ, RZ, R3, P0 ;  /* 0x000000ffff037224 */ /* 0x000fca00000e0603 */
[----:B------:R-:W-:Y:S01]  /*c3b0*/  @!PT LDS RZ, [RZ] ;  /* 0x00000000fffff984 */ /* 0x000fe20000000800 */
[----:B------:R-:W-:Y:S01]  /*c3c0*/  @!PT LDS RZ, [RZ] ;  /* 0x00000000fffff984 */ /* 0x000fe20000000800 */
[----:B------:R-:W-:Y:S01]  /*c3d0*/  @!PT LDS RZ, [RZ] ;  /* 0x00000000fffff984 */ /* 0x000fe20000000800 */
[----:B------:R0:W-:Y:S04]  /*c3e0*/  LDGSTS.E.BYPASS.LTC128B.128 [R19+0x18400], desc[UR38][R2.64], !P3 ;  /* 0x1840000002137fae */ /* 0x0001e8000d901d66 */
[----:B------:R0:W-:Y:S01]  /*c3f0*/  LDGSTS.E.BYPASS.LTC128B.128 [R19+0x1b400], desc[UR38][R2.64+0x80], !P2 ;  /* 0x1b40008002137fae */ /* 0x0001e2000d101d66 */
[----:B------:R-:W-:-:S03]  /*c400*/  MOV R13, R18 ;  /* 0x00000012000d7202 */ /* 0x000fc60000000f00 */
[----:B------:R0:W-:Y:S01]  /*c410*/  LDGSTS.E.BYPASS.LTC128B.128 [R19+0x1e400], desc[UR38][R2.64+0x100], !P1 ;  /* 0x1e40010002137fae */ /* 0x0001e2000c901d66 */
[----:B------:R-:W-:-:S07]  /*c420*/  IMAD.MOV.U32 R4, RZ, RZ, R14 ;  /* 0x000000ffff047224 */ /* 0x000fce00078e000e */
[----:B0-----:R-:W-:Y:S05]  /*c430*/  WARPSYNC.COLLECTIVE R15, `(.L_x_126) ;  /* 0x000000000f087348 */ /* 0x001fea0003c00000 */
[----:B------:R1:W2:Y:S02]  /*c440*/  SHFL.IDX P6, R14, R13, R12, R11 ;  /* 0x0000000c0d0e7389 */ /* 0x0002a400000c000b */
[----:B012---:R-:W-:Y:S01]  /*c450*/  ENDCOLLECTIVE ;  /* 0x000000000000791b */ /* 0x007fe20003800000 */
.L_x_126:
[----:B------:R-:W-:Y:S01]  /*c460*/  IMAD.MOV.U32 R13, RZ, RZ, R20 ;  /* 0x000000ffff0d7224 */ /* 0x000fe200078e0014 */
[----:B------:R-:W-:Y:S02]  /*c470*/  MOV R12, 0x2 ;  /* 0x00000002000c7802 */ /* 0x000fe40000000f00 */
[----:B------:R-:W-:-:S13]  /*c480*/  IADD3 R2, P0, R14, R35, RZ ;  /* 0x000000230e027210 */ /* 0x000fda0007f1e0ff */
[----:B------:R-:W-:Y:S05]  /*c490*/  WARPSYNC.COLLECTIVE R15, `(.L_x_127) ;  /* 0x000000000f087348 */ /* 0x000fea0003c00000 */
[----:B------:R0:W1:Y:S02]  /*c4a0*/  SHFL.IDX P6, R14, R13, R12, R11 ;  /* 0x0000000c0d0e7389 */ /* 0x00006400000c000b */
[----:B01----:R-:W-:Y:S01]  /*c4b0*/  ENDCOLLECTIVE ;  /* 0x000000000000791b */ /* 0x003fe20003800000 */
.L_x_127:
[----:B------:R-:W-:-:S05]  /*c4c0*/  IMAD.X R3, RZ, RZ, R4, P0 ;  /* 0x000000ffff037224 */ /* 0x000fca00000e0604 */
[----:B------:R-:W-:Y:S01]  /*c4d0*/  @!PT LDS RZ, [RZ] ;  /* 0x00000000fffff984 */ /* 0x000fe20000000800 */
[----:B------:R-:W-:Y:S01]  /*c4e0*/  @!PT LDS RZ, [RZ] ;  /* 0x00000000fffff984 */ /* 0x000fe20000000800 */
[----:B------:R-:W-:Y:S01]  /*c4f0*/  @!PT LDS RZ, [RZ] ;  /* 0x00000000fffff984 */ /* 0x000fe20000000800 */
[----:B------:R0:W-:Y:S04]  /*c500*/  LDGSTS.E.BYPASS.LTC128B.128 [R19+0x18c00], desc[UR38][R2.64], !P3 ;  /* 0x18c0000002137fae */ /* 0x0001e8000d901d66 */
[----:B------:R0:W-:Y:S01]  /*c510*/  LDGSTS.E.BYPASS.LTC128B.128 [R19+0x1bc00], desc[UR38][R2.64+0x80], !P2 ;  /* 0x1bc0008002137fae */ /* 0x0001e2000d101d66 */
[----:B------:R-:W-:-:S03]  /*c520*/  IMAD.MOV.U32 R13, RZ, RZ, R18 ;  /* 0x000000ffff0d7224 */ /* 0x000fc600078e0012 */
[----:B------:R0:W-:Y:S01]  /*c530*/  LDGSTS.E.BYPASS.LTC128B.128 [R19+0x1ec00], desc[UR38][R2.64+0x100], !P1 ;  /* 0x1ec0010002137fae */ /* 0x0001e2000c901d66 */
[----:B------:R-:W-:-:S07]  /*c540*/  IMAD.MOV.U32 R5, RZ, RZ, R14 ;  /* 0x000000ffff057224 */ /* 0x000fce00078e000e */
[----:B0-----:R-:W-:Y:S05]  /*c550*/  WARPSYNC.COLLECTIVE R15, `(.L_x_128) ;  /* 0x000000000f087348 */ /* 0x001fea0003c00000 */
[----:B------:R1:W2:Y:S02]  /*c560*/  SHFL.IDX P6, R14, R13, R12, R11 ;  /* 0x0000000c0d0e7389 */ /* 0x0002a400000c000b */
[----:B012---:R-:W-:Y:S01]  /*c570*/  ENDCOLLECTIVE ;  /* 0x000000000000791b */ /* 0x007fe20003800000 */
.L_x_128:
[----:B------:R-:W-:Y:S01]  /*c580*/  IMAD.MOV.U32 R13, RZ, RZ, R20 ;  /* 0x000000ffff0d7224 */ /* 0x000fe200078e0014 */
[----:B------:R-:W-:-:S04]  /*c590*/  MOV R12, R14 ;  /* 0x0000000e000c7202 */ /* 0x000fc80000000f00 */
[----:B------:R-:W-:Y:S02]  /*c5a0*/  IADD3 R2, P0, R12, R35, RZ ;  /* 0x000000230c027210 */ /* 0x000fe40007f1e0ff */
[----:B------:R-:W-:-:S03]  /*c5b0*/  MOV R12, 0x3 ;  /* 0x00000003000c7802 */ /* 0x000fc60000000f00 */
[----:B------:R-:W-:-:S08]  /*c5c0*/  IMAD.X R3, RZ, RZ, R5, P0 ;  /* 0x000000ffff037224 */ /* 0x000fd000000e0605 */
[----:B------:R-:W-:Y:S05]  /*c5d0*/  WARPSYNC.COLLECTIVE R15, `(.L_x_129) ;  /* 0x000000000f087348 */ /* 0x000fea0003c00000 */
[----:B------:R0:W1:Y:S02]  /*c5e0*/  SHFL.IDX P6, R14, R13, R12, R11 ;  /* 0x0000000c0d0e7389 */ /* 0x00006400000c000b */
[----:B01----:R-:W-:Y:S01]  /*c5f0*/  ENDCOLLECTIVE ;  /* 0x000000000000791b */ /* 0x003fe20003800000 */
.L_x_129:
[----:B------:R-:W-:Y:S01]  /*c600*/  @!PT LDS RZ, [RZ] ;  /* 0x00000000fffff984 */ /* 0x000fe20000000800 */
[----:B------:R-:W-:Y:S01]  /*c610*/  @!PT LDS RZ, [RZ] ;  /* 0x00000000fffff984 */ /* 0x000fe20000000800 */
[----:B------:R-:W-:Y:S01]  /*c620*/  @!PT LDS RZ, [RZ] ;  /* 0x00000000fffff984 */ /* 0x000fe20000000800 */
[----:B------:R-:W-:Y:S04]  /*c630*/  LDGSTS.E.BYPASS.LTC128B.128 [R19+0x19400], desc[UR38][R2.64], !P3 ;  /* 0x1940000002137fae */ /* 0x000fe8000d901d66 */
[----:B------:R-:W-:Y:S04]  /*c640*/  LDGSTS.E.BYPASS.LTC128B.128 [R19+0x1c400], desc[UR38][R2.64+0x80], !P2 ;  /* 0x1c40008002137fae */ /* 0x000fe8000d101d66 */
[----:B------:R0:W-:Y:S01]  /*c650*/  LDGSTS.E.BYPASS.LTC128B.128 [R19+0x1f400], desc[UR38][R2.64+0x100], !P1 ;  /* 0x1f40010002137fae */ /* 0x0001e2000c901d66 */
[----:B------:R-:W-:Y:S02]  /*c660*/  IMAD.MOV.U32 R13, RZ, RZ, R18 ;  /* 0x000000ffff0d7224 */ /* 0x000fe400078e0012 */
[----:B0-----:R-:W-:-:S07]  /*c670*/  IMAD.MOV.U32 R3, RZ, RZ, R14 ;  /* 0x000000ffff037224 */ /* 0x001fce00078e000e */
[----:B------:R-:W-:Y:S05]  /*c680*/  WARPSYNC.COLLECTIVE R15, `(.L_x_130) ;  /* 0x000000000f087348 */ /* 0x000fea0003c00000 */
[----:B------:R0:W1:Y:S02]  /*c690*/  SHFL.IDX P6, R14, R13, R12, R11 ;  /* 0x0000000c0d0e7389 */ /* 0x00006400000c000b */
[----:B01----:R-:W-:Y:S01]  /*c6a0*/  ENDCOLLECTIVE ;  /* 0x000000000000791b */ /* 0x003fe20003800000 */
.L_x_130:
[----:B------:R-:W-:Y:S02]  /*c6b0*/  IMAD.MOV.U32 R13, RZ, RZ, R20 ;  /* 0x000000ffff0d7224 */ /* 0x000fe400078e0014 */
[----:B------:R-:W-:Y:S01]  /*c6c0*/  IMAD.MOV.U32 R12, RZ, RZ, 0x4 ;  /* 0x00000004ff0c7424 */ /* 0x000fe200078e00ff */
[----:B------:R-:W-:-:S13]  /*c6d0*/  IADD3 R2, P0, R14, R35, RZ ;  /* 0x000000230e027210 */ /* 0x000fda0007f1e0ff */
[----:B------:R-:W-:Y:S05]  /*c6e0*/  WARPSYNC.COLLECTIVE R15, `(.L_x_131) ;  /* 0x000000000f087348 */ /* 0x000fea0003c00000 */
[----:B------:R0:W1:Y:S02]  /*c6f0*/  SHFL.IDX P6, R14, R13, R12, R11 ;  /* 0x0000000c0d0e7389 */ /* 0x00006400000c000b */
[----:B01----:R-:W-:Y:S01]  /*c700*/  ENDCOLLECTIVE ;  /* 0x000000000000791b */ /* 0x003fe20003800000 */
.L_x_131:
[----:B------:R-:W-:-:S05]  /*c710*/  IADD3.X R3, RZ, R3, RZ, P0, !PT ;  /* 0x00000003ff037210 */ /* 0x000fca00007fe4ff */
[----:B------:R-:W-:Y:S01]  /*c720*/  @!PT LDS RZ, [RZ] ;  /* 0x00000000fffff984 */ /* 0x000fe20000000800 */
[----:B------:R-:W-:Y:S01]  /*c730*/  @!PT LDS RZ, [RZ] ;  /* 0x00000000fffff984 */ /* 0x000fe20000000800 */
[----:B------:R-:W-:Y:S01]  /*c740*/  @!PT LDS RZ, [RZ] ;  /* 0x00000000fffff984 */ /* 0x000fe20000000800 */
[----:B------:R0:W-:Y:S04]  /*c750*/  LDGSTS.E.BYPASS.LTC128B.128 [R19+0x19c00], desc[UR38][R2.64], !P3 ;  /* 0x19c0000002137fae */ /* 0x0001e8000d901d66 */
[----:B------:R0:W-:Y:S01]  /*c760*/  LDGSTS.E.BYPASS.LTC128B.128 [R19+0x1cc00], desc[UR38][R2.64+0x80], !P2 ;  /* 0x1cc0008002137fae */ /* 0x0001e2000d101d66 */
[----:B------:R-:W-:-:S03]  /*c770*/  IMAD.MOV.U32 R13, RZ, RZ, R18 ;  /* 0x000000ffff0d7224 */ /* 0x000fc600078e0012 */
[----:B------:R0:W-:Y:S01]  /*c780*/  LDGSTS.E.BYPASS.LTC128B.128 [R19+0x1fc00], desc[UR38][R2.64+0x100], !P1 ;  /* 0x1fc0010002137fae */ /* 0x0001e2000c901d66 */
[----:B------:R-:W-:-:S07]  /*c790*/  MOV R4, R14 ;  /* 0x0000000e00047202 */ /* 0x000fce0000000f00 */
[----:B0-----:R-:W-:Y:S05]  /*c7a0*/  WARPSYNC.COLLECTIVE R15, `(.L_x_132) ;  /* 0x000000000f087348 */ /* 0x001fea0003c00000 */
[----:B------:R1:W2:Y:S02]  /*c7b0*/  SHFL.IDX P6, R14, R13, R12, R11 ;  /* 0x0000000c0d0e7389 */ /* 0x0002a400000c000b */
[----:B012---:R-:W-:Y:S01]  /*c7c0*/  ENDCOLLECTIVE ;  /* 0x000000000000791b */ /* 0x007fe20003800000 */
.L_x_132:
[----:B------:R-:W-:Y:S02]  /*c7d0*/  IMAD.MOV.U32 R13, RZ, RZ, R20 ;  /* 0x000000ffff0d7224 */ /* 0x000fe400078e0014 */
[----:B------:R-:W-:-:S05]  /*c7e0*/  IMAD.MOV.U32 R12, RZ, RZ, R14 ;  /* 0x000000ffff0c7224 */ /* 0x000fca00078e000e */
[----:B------:R-:W-:Y:S01]  /*c7f0*/  IADD3 R2, P0, R12, R35, RZ ;  /* 0x000000230c027210 */ /* 0x000fe20007f1e0ff */
[----:B------:R-:W-:-:S03]  /*c800*/  IMAD.MOV.U32 R12, RZ, RZ, 0x5 ;  /* 0x00000005ff0c7424 */ /* 0x000fc600078e00ff */
[----:B------:R-:W-:-:S09]  /*c810*/  IADD3.X R3, RZ, R4, RZ, P0, !PT ;  /* 0x00000004ff037210 */ /* 0x000fd200007fe4ff */
[----:B------:R-:W-:Y:S05]  /*c820*/  WARPSYNC.COLLECTIVE R15, `(.L_x_133) ;  /* 0x000000000f087348 */ /* 0x000fea0003c00000 */
[----:B------:R0:W1:Y:S02]  /*c830*/  SHFL.IDX P6, R14, R13, R12, R11 ;  /* 0x0000000c0d0e7389 */ /* 0x00006400000c000b */
[----:B01----:R-:W-:Y:S01]  /*c840*/  ENDCOLLECTIVE ;  /* 0x000000000000791b */ /* 0x003fe20003800000 */
.L_x_133:
[----:B------:R-:W-:Y:S01]  /*c850*/  @!PT LDS RZ, [RZ] ;  /* 0x00000000fffff984 */ /* 0x000fe20000000800 */
[----:B------:R-:W-:Y:S01]  /*c860*/  @!PT LDS RZ, [RZ] ;  /* 0x00000000fffff984 */ /* 0x000fe20000000800 */
[----:B------:R-:W-:Y:S01]  /*c870*/  @!PT LDS RZ, [RZ] ;  /* 0x00000000fffff984 */ /* 0x000fe20000000800 */
[----:B------:R0:W-:Y:S04]  /*c880*/  LDGSTS.E.BYPASS.LTC128B.128 [R19+0x1a400], desc[UR38][R2.64], !P3 ;  /* 0x1a40000002137fae */ /* 0x0001e8000d901d66 */
[----:B------:R0:W-:Y:S04]  /*c890*/  LDGSTS.E.BYPASS.LTC128B.128 [R19+0x1d400], desc[UR38][R2.64+0x80], !P2 ;  /* 0x1d40008002137fae */ /* 0x0001e8000d101d66 */
[----:B------:R0:W-:Y:S01]  /*c8a0*/  LDGSTS.E.BYPASS.LTC128B.128 [R19+0x20400], desc[UR38][R2.64+0x100], !P1 ;  /* 0x2040010002137fae */ /* 0x0001e2000c901d66 */
[----:B------:R-:W-:Y:S01]  /*c8b0*/  IMAD.MOV.U32 R13, RZ, RZ, R18 ;  /* 0x000000ffff0d7224 */ /* 0x000fe200078e0012 */
[----:B------:R-:W-:-:S07]  /*c8c0*/  MOV R20, R14 ;  /* 0x0000000e00147202 */ /* 0x000fce0000000f00 */
[----:B0-----:R-:W-:Y:S05]  /*c8d0*/  WARPSYNC.COLLECTIVE R15, `(.L_x_134) ;  /* 0x000000000f087348 */ /* 0x001fea0003c00000 */
[----:B------:R1:W2:Y:S02]  /*c8e0*/  SHFL.IDX P6, R14, R13, R12, R11 ;  /* 0x0000000c0d0e7389 */ /* 0x0002a400000c000b */
[----:B012---:R-:W-:Y:S01]  /*c8f0*/  ENDCOLLECTIVE ;  /* 0x000000000000791b */ /* 0x007fe20003800000 */
.L_x_134:
[----:B------:R-:W-:Y:S05]  /*c900*/  BRA `(.L_x_135) ;  /* 0xffffffd000c07947 */ /* 0x000fea000383ffff */
.L_x_64:
[----:B0-----:R0:W2:Y:S02]  /*c910*/  SYNCS.PHASECHK.TRANS64.TRYWAIT P0, [R4+URZ+0x2a860], R3 ;  /* 0x02a86003040075a7 */ /* 0x0010a4000800017f */
[----:B--2---:R-:W-:Y:S05]  /*c920*/  @!P0 NANOSLEEP.SYNCS 0x989680 ;  /* 0x009896800000895d */ /* 0x004fea0003900000 */
[----:B------:R-:W2:Y:S02]  /*c930*/  @!P0 SYNCS.PHASECHK.TRANS64 P0, [R4+URZ+0x2a860], R3 ;  /* 0x02a86003040085a7 */ /* 0x000ea4000800007f */
[----:B--2---:R-:W-:Y:S05]  /*c940*/  @!P0 BRA `(.L_x_64) ;  /* 0xfffffffc00f08947 */ /* 0x004fea000383ffff */
[----:B------:R-:W-:Y:S05]  /*c950*/  BRA `(.L_x_136) ;  /* 0xffffffd4001c7947 */ /* 0x000fea000383ffff */
.L_x_65:
[----:B------:R-:W-:Y:S01]  /*c960*/  BSSY B1, `(.L_x_137) ;  /* 0x0000008000017945 */ /* 0x000fe20003800000 */
[----:B------:R-:W-:Y:S01]  /*c970*/  IMAD.MOV.U32 R13, RZ, RZ, R17 ;  /* 0x000000ffff0d7224 */ /* 0x000fe200078e0011 */
[----:B------:R-:W-:Y:S01]  /*c980*/  MOV R12, RZ ;  /* 0x000000ff000c7202 */ /* 0x000fe20000000f00 */
[----:B------:R-:W-:Y:S02]  /*c990*/  IMAD.MOV.U32 R11, RZ, RZ, 0x181f ;  /* 0x0000181fff0b7424 */ /* 0x000fe400078e00ff */
[----:B------:R-:W-:-:S07]  /*c9a0*/  IMAD.MOV.U32 R15, RZ, RZ, -0x1 ;  /* 0xffffffffff0f7424 */ /* 0x000fce00078e00ff */
[----:B01----:R-:W-:Y:S05]  /*c9b0*/  WARPSYNC.COLLECTIVE R15, `(.L_x_138) ;  /* 0x000000000f087348 */ /* 0x003fea0003c00000 */
[----:B------:R2:W3:Y:S02]  /*c9c0*/  SHFL.IDX P6, R14, R13, R12, R11 ;  /* 0x0000000c0d0e7389 */ /* 0x0004e400000c000b */
[----:B0123--:R-:W-:Y:S01]  /*c9d0*/  ENDCOLLECTIVE ;  /* 0x000000000000791b */ /* 0x00ffe20003800000 */
.L_x_138:
[----:B------:R-:W-:Y:S05]  /*c9e0*/  BSYNC B1 ;  /* 0x0000000000017941 */ /* 0x000fea0003800000 */
.L_x_137:
        /* <DEDUP_REMOVED lines=9> */
.L_x_139:
[----:B------:R-:W-:Y:S01]  /*ca80*/  MOV R13, R17 ;  /* 0x00000011000d7202 */ /* 0x000fe20000000f00 */
[----:B------:R-:W-:Y:S01]  /*ca90*/  IMAD.MOV.U32 R12, RZ, RZ, 0x1 ;  /* 0x00000001ff0c7424 */ /* 0x000fe200078e00ff */
[----:B------:R-:W-:-:S13]  /*caa0*/  IADD3 R2, P1, R14, R35, RZ ;  /* 0x000000230e027210 */ /* 0x000fda0007f3e0ff */
[----:B------:R-:W-:Y:S05]  /*cab0*/  WARPSYNC.COLLECTIVE R15, `(.L_x_140) ;  /* 0x000000000f087348 */ /* 0x000fea0003c00000 */
[----:B------:R0:W1:Y:S02]  /*cac0*/  SHFL.IDX P6, R14, R13, R12, R11 ;  /* 0x0000000c0d0e7389 */ /* 0x00006400000c000b */
[----:B01----:R-:W-:Y:S01]  /*cad0*/  ENDCOLLECTIVE ;  /* 0x000000000000791b */ /* 0x003fe20003800000 */
.L_x_140:
[----:B------:R-:W-:Y:S01]  /*cae0*/  IMAD.X R3, RZ, RZ, R3, P1 ;  /* 0x000000ffff037224 */ /* 0x000fe200008e0603 */
[----:B------:R-:W-:-:S04]  /*caf0*/  LOP3.LUT P1, RZ, R29, 0x1, RZ, 0xc0, !PT ;  /* 0x000000011dff7812 */ /* 0x000fc8000782c0ff */
[----:B------:R-:W-:Y:S02]  /*cb00*/  ISETP.LT.OR P2, PT, R0, 0x1, !P1 ;  /* 0x000000010000780c */ /* 0x000fe40004f41670 */
[----:B------:R-:W-:-:S11]  /*cb10*/  MOV R13, R16 ;  /* 0x00000010000d7202 */ /* 0x000fd60000000f00 */
[----:B------:R-:W-:Y:S01]  /*cb20*/  @!PT LDS RZ, [RZ] ;  /* 0x00000000fffff984 */ /* 0x000fe20000000800 */
[----:B------:R-:W-:Y:S01]  /*cb30*/  @!PT LDS RZ, [RZ] ;  /* 0x00000000fffff984 */ /* 0x000fe20000000800 */
[----:B------:R-:W-:Y:S01]  /*cb40*/  @!PT LDS RZ, [RZ] ;  /* 0x00000000fffff984 */ /* 0x000fe20000000800 */
[----:B------:R0:W-:Y:S01]  /*cb50*/  LDGSTS.E.BYPASS.LTC128B.128 [R5+0x400], desc[UR38][R2.64], !P2 ;  /* 0x0040000002057fae */ /* 0x0001e2000d101d66 */
[----:B------:R-:W-:Y:S01]  /*cb60*/  ISETP.LT.OR P2, PT, R0, 0x1, !P0 ;  /* 0x000000010000780c */ /* 0x000fe20004741670 */
[----:B------:R-:W-:-:S12]  /*cb70*/  IMAD.MOV.U32 R8, RZ, RZ, R14 ;  /* 0x000000ffff087224 */ /* 0x000fd800078e000e */
[----:B0-----:R-:W-:Y:S05]  /*cb80*/  WARPSYNC.COLLECTIVE R15, `(.L_x_141) ;  /* 0x000000000f087348 */ /* 0x001fea0003c00000 */
[----:B------:R1:W2:Y:S02]  /*cb90*/  SHFL.IDX P6, R14, R13, R12, R11 ;  /* 0x0000000c0d0e7389 */ /* 0x0002a400000c000b */
[----:B012---:R-:W-:Y:S01]  /*cba0*/  ENDCOLLECTIVE ;  /* 0x000000000000791b */ /* 0x007fe20003800000 */
.L_x_141:
[----:B------:R-:W-:Y:S01]  /*cbb0*/  @!PT LDS RZ, [RZ] ;  /* 0x00000000fffff984 */ /* 0x000fe20000000800 */
[----:B------:R-:W-:Y:S01]  /*cbc0*/  @!PT LDS RZ, [RZ] ;  /* 0x00000000fffff984 */ /* 0x000fe20000000800 */
[----:B------:R-:W-:Y:S01]  /*cbd0*/  @!PT LDS RZ, [RZ] ;  /* 0x00000000fffff984 */ /* 0x000fe20000000800 */
[----:B------:R0:W-:Y:S01]  /*cbe0*/  LDGSTS.E.BYPASS.LTC128B.128 [R5+0x3400], desc[UR38][R2.64+0x80], !P2 ;  /* 0x0340008002057fae */ /* 0x0001e2000d101d66 */
[----:B------:R-:W-:Y:S01]  /*cbf0*/  IMAD.MOV.U32 R13, RZ, RZ, R17 ;  /* 0x000000ffff0d7224 */ /* 0x000fe200078e0011 */
[----:B------:R-:W-:Y:S02]  /*cc00*/  MOV R12, 0x2 ;  /* 0x00000002000c7802 */ /* 0x000fe40000000f00 */
[----:B0-----:R-:W-:-:S13]  /*cc10*/  IADD3 R2, P2, R14, R35, RZ ;  /* 0x000000230e027210 */ /* 0x001fda0007f5e0ff */
[----:B------:R-:W-:Y:S05]  /*cc20*/  WARPSYNC.COLLECTIVE R15, `(.L_x_142) ;  /* 0x000000000f087348 */ /* 0x000fea0003c00000 */
[----:B------:R0:W1:Y:S02]  /*cc30*/  SHFL.IDX P6, R14, R13, R12, R11 ;  /* 0x0000000c0d0e7389 */ /* 0x00006400000c000b */
[----:B01----:R-:W-:Y:S01]  /*cc40*/  ENDCOLLECTIVE ;  /* 0x000000000000791b */ /* 0x003fe20003800000 */
.L_x_142:
[----:B------:R-:W-:Y:S01]  /*cc50*/  IMAD.X R3, RZ, RZ, R8, P2 ;  /* 0x000000ffff037224 */ /* 0x000fe200010e0608 */
[----:B------:R-:W-:Y:S01]  /*cc60*/  ISETP.LT.OR P2, PT, R0, 0x11, !P1 ;  /* 0x000000110000780c */ /* 0x000fe20004f41670 */
[----:B------:R-:W-:-:S12]  /*cc70*/  IMAD.MOV.U32 R13, RZ, RZ, R16 ;  /* 0x000000ffff0d7224 */ /* 0x000fd800078e0010 */
        /* <DEDUP_REMOVED lines=9> */
.L_x_143:
[----:B------:R-:W-:Y:S01]  /*cd10*/  @!PT LDS RZ, [RZ] ;  /* 0x00000000fffff984 */ /* 0x000fe20000000800 */
[----:B------:R-:W-:Y:S01]  /*cd20*/  @!PT LDS RZ, [RZ] ;  /* 0x00000000fffff984 */ /* 0x000fe20000000800 */
[----:B------:R-:W-:Y:S01]  /*cd30*/  @!PT LDS RZ, [RZ] ;  /* 0x00000000fffff984 */ /* 0x000fe20000000800 */
[----:B------:R0:W-:Y:S01]  /*cd40*/  LDGSTS.E.BYPASS.LTC128B.128 [R5+0x3c00], desc[UR38][R2.64+0x80], !P2 ;  /* 0x03c0008002057fae */ /* 0x0001e2000d101d66 */
[----:B------:R-:W-:Y:S02]  /*cd50*/  IMAD.MOV.U32 R13, RZ, RZ, R17 ;  /* 0x000000ffff0d7224 */ /* 0x000fe400078e0011 */
[----:B------:R-:W-:Y:S01]  /*cd60*/  IMAD.MOV.U32 R12, RZ, RZ, 0x3 ;  /* 0x00000003ff0c7424 */ /* 0x000fe200078e00ff */
[----:B0-----:R-:W-:-:S13]  /*cd70*/  IADD3 R2, P2, R14, R35, RZ ;  /* 0x000000230e027210 */ /* 0x001fda0007f5e0ff */
[----:B------:R-:W-:Y:S05]  /*cd80*/  WARPSYNC.COLLECTIVE R15, `(.L_x_144) ;  /* 0x000000000f087348 */ /* 0x000fea0003c00000 */
[----:B------:R0:W1:Y:S02]  /*cd90*/  SHFL.IDX P6, R14, R13, R12, R11 ;  /* 0x0000000c0d0e7389 */ /* 0x00006400000c000b */
[----:B01----:R-:W-:Y:S01]  /*cda0*/  ENDCOLLECTIVE ;  /* 0x000000000000791b */ /* 0x003fe20003800000 */
.L_x_144:
[----:B------:R-:W-:Y:S02]  /*cdb0*/  IADD3.X R3, RZ, R8, RZ, P2, !PT ;  /* 0x00000008ff037210 */ /* 0x000fe400017fe4ff */
[----:B------:R-:W-:Y:S01]  /*cdc0*/  ISETP.LT.OR P2, PT, R0, 0x21, !P1 ;  /* 0x000000210000780c */ /* 0x000fe20004f41670 */
[----:B------:R-:W-:-:S12]  /*cdd0*/  IMAD.MOV.U32 R13, RZ, RZ, R16 ;  /* 0x000000ffff0d7224 */ /* 0x000fd800078e0010 */
[----:B------:R-:W-:Y:S01]  /*cde0*/  @!PT LDS RZ, [RZ] ;  /* 0x00000000fffff984 */ /* 0x000fe20000000800 */
[----:B------:R-:W-:Y:S01]  /*cdf0*/  @!PT LDS RZ, [RZ] ;  /* 0x00000000fffff984 */ /* 0x000fe20000000800 */
[----:B------:R-:W-:Y:S01]  /*ce00*/  @!PT LDS RZ, [RZ] ;  /* 0x00000000fffff984 */ /* 0x000fe20000000800 */
[----:B------:R0:W-:Y:S01]  /*ce10*/  LDGSTS.E.BYPASS.LTC128B.128 [R5+0x1400], desc[UR38][R2.64], !P2 ;  /* 0x0140000002057fae */ /* 0x0001e2000d101d66 */
[----:B------:R-:W-:Y:S02]  /*ce20*/  ISETP.LT.OR P2, PT, R0, 0x21, !P0 ;  /* 0x000000210000780c */ /* 0x000fe40004741670 */
[----:B------:R-:W-:-:S11]  /*ce30*/  MOV R8, R14 ;  /* 0x0000000e00087202 */ /* 0x000fd60000000f00 */
[----:B0-----:R-:W-:Y:S05]  /*ce40*/  WARPSYNC.COLLECTIVE R15, `(.L_x_145) ;  /* 0x000000000f087348 */ /* 0x001fea0003c00000 */
[----:B------:R1:W2:Y:S02]  /*ce50*/  SHFL.IDX P6, R14, R13, R12, R11 ;  /* 0x0000000c0d0e7389 */ /* 0x0002a400000c000b */
[----:B012---:R-:W-:Y:S01]  /*ce60*/  ENDCOLLECTIVE ;  /* 0x000000000000791b */ /* 0x007fe20003800000 */
.L_x_145:
[----:B------:R-:W-:Y:S01]  /*ce70*/  @!PT LDS RZ, [RZ] ;  /* 0x00000000fffff984 */ /* 0x000fe20000000800 */
[----:B------:R-:W-:Y:S01]  /*ce80*/  @!PT LDS RZ, [RZ] ;  /* 0x00000000fffff984 */ /* 0x000fe20000000800 */
[----:B------:R-:W-:Y:S01]  /*ce90*/  @!PT LDS RZ, [RZ] ;  /* 0x00000000fffff984 */ /* 0x000fe20000000800 */
[----:B------:R0:W-:Y:S01]  /*cea0*/  LDGSTS.E.BYPASS.LTC128B.128 [R5+0x4400], desc[UR38][R2.64+0x80], !P2 ;  /* 0x0440008002057fae */ /* 0x0001e2000d101d66 */
[----:B------:R-:W-:Y:S01]  /*ceb0*/  MOV R13, R17 ;  /* 0x00000011000d7202 */ /* 0x000fe20000000f00 */
[----:B------:R-:W-:Y:S01]  /*cec0*/  IMAD.MOV.U32 R12, RZ, RZ, 0x4 ;  /* 0x00000004ff0c7424 */ /* 0x000fe200078e00ff */
[----:B0-----:R-:W-:-:S13]  /*ced0*/  IADD3 R2, P2, R14, R35, RZ ;  /* 0x000000230e027210 */ /* 0x001fda0007f5e0ff */
[----:B------:R-:W-:Y:S05]  /*cee0*/  WARPSYNC.COLLECTIVE R15, `(.L_x_146) ;  /* 0x000000000f087348 */ /* 0x000fea0003c00000 */
[----:B------:R0:W1:Y:S02]  /*cef0*/  SHFL.IDX P6, R14, R13, R12, R11 ;  /* 0x0000000c0d0e7389 */ /* 0x00006400000c000b */
[----:B01----:R-:W-:Y:S01]  /*cf00*/  ENDCOLLECTIVE ;  /* 0x000000000000791b */ /* 0x003fe20003800000 */
.L_x_146:
[----:B------:R-:W-:Y:S01]  /*cf10*/  IMAD.X R3, RZ, RZ, R8, P2 ;  /* 0x000000ffff037224 */ /* 0x000fe200010e0608 */
        /* <DEDUP_REMOVED lines=11> */
.L_x_147:
        /* <DEDUP_REMOVED lines=10> */
.L_x_148:
        /* <DEDUP_REMOVED lines=12> */
.L_x_149:
[----:B------:R-:W-:Y:S01]  /*d130*/  @!PT LDS RZ, [RZ] ;  /* 0x00000000fffff984 */ /* 0x000fe20000000800 */
[----:B------:R-:W-:Y:S01]  /*d140*/  @!PT LDS RZ, [RZ] ;  /* 0x00000000fffff984 */ /* 0x000fe20000000800 */
[----:B------:R-:W-:Y:S01]  /*d150*/  @!PT LDS RZ, [RZ] ;  /* 0x00000000fffff984 */ /* 0x000fe20000000800 */
[----:B------:R1:W-:Y:S01]  /*d160*/  LDGSTS.E.BYPASS.LTC128B.128 [R5+0x5400], desc[UR38][R2.64+0x80], !P2 ;  /* 0x0540008002057fae */ /* 0x0003e2000d101d66 */
[----:B------:R-:W-:Y:S05]  /*d170*/  BRA `(.L_x_150) ;  /* 0xffffffcc00d87947 */ /* 0x000fea000383ffff */
.L_x_71:
[----:B0-----:R0:W1:Y:S02]  /*d180*/  SYNCS.PHASECHK.TRANS64.TRYWAIT P0, [R0+URZ+0x2a860], R3 ;  /* 0x02a86003000075a7 */ /* 0x001064000800017f */
[----:B-1----:R-:W-:Y:S05]  /*d190*/  @!P0 NANOSLEEP.SYNCS 0x989680 ;  /* 0x009896800000895d */ /* 0x002fea0003900000 */
[----:B------:R-:W1:Y:S02]  /*d1a0*/  @!P0 SYNCS.PHASECHK.TRANS64 P0, [R0+URZ+0x2a860], R3 ;  /* 0x02a86003000085a7 */ /* 0x000e64000800007f */
[----:B-1----:R-:W-:Y:S05]  /*d1b0*/  @!P0 BRA `(.L_x_71) ;  /* 0xfffffffc00f08947 */ /* 0x002fea000383ffff */
[----:B------:R-:W-:Y:S05]  /*d1c0*/  BRA `(.L_x_151) ;  /* 0xffffffd000c07947 */ /* 0x000fea000383ffff */
.L_x_72:
[----:B------:R-:W-:Y:S01]  /*d1d0*/  BSSY B0, `(.L_x_152) ;  /* 0x0000008000007945 */ /* 0x000fe20003800000 */
[----:B------:R-:W-:Y:S01]  /*d1e0*/  MOV R13, R17 ;  /* 0x00000011000d7202 */ /* 0x000fe20000000f00 */
[----:B------:R-:W-:Y:S01]  /*d1f0*/  IMAD.MOV.U32 R12, RZ, RZ, RZ ;  /* 0x000000ffff0c7224 */ /* 0x000fe200078e00ff */
[----:B------:R-:W-:Y:S01]  /*d200*/  MOV R15, 0xffffffff ;  /* 0xffffffff000f7802 */ /* 0x000fe20000000f00 */
[----:B------:R-:W-:-:S07]  /*d210*/  IMAD.MOV.U32 R11, RZ, RZ, 0x181f ;  /* 0x0000181fff0b7424 */ /* 0x000fce00078e00ff */
[----:B0-----:R-:W-:Y:S05]  /*d220*/  WARPSYNC.COLLECTIVE R15, `(.L_x_153) ;  /* 0x000000000f087348 */ /* 0x001fea0003c00000 */
[----:B------:R1:W2:Y:S02]  /*d230*/  SHFL.IDX P6, R14, R13, R12, R11 ;  /* 0x0000000c0d0e7389 */ /* 0x0002a400000c000b */
[----:B012---:R-:W-:Y:S01]  /*d240*/  ENDCOLLECTIVE ;  /* 0x000000000000791b */ /* 0x007fe20003800000 */
.L_x_153:
[----:B------:R-:W-:Y:S05]  /*d250*/  BSYNC B0 ;  /* 0x0000000000007941 */ /* 0x000fea0003800000 */
.L_x_152:
[----:B------:R-:W-:Y:S01]  /*d260*/  IMAD.MOV.U32 R13, RZ, RZ, R16 ;  /* 0x000000ffff0d7224 */ /* 0x000fe200078e0010 */
[----:B------:R-:W-:Y:S01]  /*d270*/  MOV R12, RZ ;  /* 0x000000ff000c7202 */ /* 0x000fe20000000f00 */
[----:B------:R-:W-:Y:S01]  /*d280*/  IMAD.MOV.U32 R11, RZ, RZ, 0x181f ;  /* 0x0000181fff0b7424 */ /* 0x000fe200078e00ff */
[C---:B------:R-:W-:Y:S01]  /*d290*/  LOP3.LUT R4, R29.reuse, 0x1, RZ, 0xc0, !PT ;  /* 0x000000011d047812 */ /* 0x040fe200078ec0ff */
[----:B------:R-:W-:Y:S01]  /*d2a0*/  IMAD.MOV.U32 R15, RZ, RZ, -0x1 ;  /* 0xffffffffff0f7424 */ /* 0x000fe200078e00ff */
[----:B------:R-:W-:Y:S01]  /*d2b0*/  LOP3.LUT P0, RZ, R29, 0x2, RZ, 0xc0, !PT ;  /* 0x000000021dff7812 */ /* 0x000fe2000780c0ff */
[----:B------:R-:W-:Y:S01]  /*d2c0*/  IMAD.MOV.U32 R3, RZ, RZ, R14 ;  /* 0x000000ffff037224 */ /* 0x000fe200078e000e */
[----:B------:R-:W-:-:S13]  /*d2d0*/  ISETP.NE.U32.AND P1, PT, R4, 0x1, PT ;  /* 0x000000010400780c */ /* 0x000fda0003f25070 */
[----:B------:R-:W-:Y:S05]  /*d2e0*/  WARPSYNC.COLLECTIVE R15, `(.L_x_154) ;  /* 0x000000000f087348 */ /* 0x000fea0003c00000 */
[----:B------:R0:W1:Y:S02]  /*d2f0*/  SHFL.IDX P6, R14, R13, R12, R11 ;  /* 0x0000000c0d0e7389 */ /* 0x00006400000c000b */
[----:B01----:R-:W-:Y:S01]  /*d300*/  ENDCOLLECTIVE ;  /* 0x000000000000791b */ /* 0x003fe20003800000 */
.L_x_154:
[C---:B------:R-:W-:Y:S02]  /*d310*/  ISETP.LT.OR P3, PT, R5.reuse, 0x1, !P0 ;  /* 0x000000010500780c */ /* 0x040fe40004761670 */
[----:B------:R-:W-:Y:S02]  /*d320*/  ISETP.LT.OR P2, PT, R5, 0x1, P1 ;  /* 0x000000010500780c */ /* 0x000fe40000f41670 */
[----:B------:R-:W-:Y:S01]  /*d330*/  LEA R4, R25, UR45, 0x1 ;  /* 0x0000002d19047c11 */ /* 0x000fe2000f8e08ff */
[----:B------:R-:W-:Y:S02]  /*d340*/  IMAD.MOV.U32 R13, RZ, RZ, R17 ;  /* 0x000000ffff0d7224 */ /* 0x000fe400078e0011 */
[----:B------:R-:W-:Y:S01]  /*d350*/  IMAD.MOV.U32 R12, RZ, RZ, 0x1 ;  /* 0x00000001ff0c7424 */ /* 0x000fe200078e00ff */
[----:B------:R-:W-:-:S07]  /*d360*/  MOV R2, R14 ;  /* 0x0000000e00027202 */ /* 0x000fce0000000f00 */
[----:B------:R-:W-:Y:S05]  /*d370*/  WARPSYNC.COLLECTIVE R15, `(.L_x_155) ;  /* 0x000000000f087348 */ /* 0x000fea0003c00000 */
[----:B------:R0:W1:Y:S02]  /*d380*/  SHFL.IDX P6, R14, R13, R12, R11 ;  /* 0x0000000c0d0e7389 */ /* 0x00006400000c000b */
[----:B01----:R-:W-:Y:S01]  /*d390*/  ENDCOLLECTIVE ;  /* 0x000000000000791b */ /* 0x003fe20003800000 */
.L_x_155:
[----:B------:R-:W-:-:S05]  /*d3a0*/  IMAD.WIDE.U32 R2, R30, 0x2, R2 ;  /* 0x000000021e027825 */ /* 0x000fca00078e0002 */
[----:B------:R-:W-:Y:S01]  /*d3b0*/  @!PT LDS RZ, [RZ] ;  /* 0x00000000fffff984 */ /* 0x000fe20000000800 */
[----:B------:R-:W-:Y:S01]  /*d3c0*/  @!PT LDS RZ, [RZ] ;  /* 0x00000000fffff984 */ /* 0x000fe20000000800 */
[----:B------:R-:W-:Y:S01]  /*d3d0*/  @!PT LDS RZ, [RZ] ;  /* 0x00000000fffff984 */ /* 0x000fe20000000800 */
[----:B------:R0:W-:Y:S01]  /*d3e0*/  LDGSTS.E.BYPASS.LTC128B.128 [R4+0x400], desc[UR38][R2.64], !P2 ;  /* 0x0040000002047fae */ /* 0x0001e2000d101d66 */
[----:B------:R-:W-:-:S03]  /*d3f0*/  ISETP.LT.OR P2, PT, R5, 0x11, P1 ;  /* 0x000000110500780c */ /* 0x000fc60000f41670 */
[----:B------:R0:W-:Y:S01]  /*d400*/  LDGSTS.E.BYPASS.LTC128B.128 [R4+0x3400], desc[UR38][R2.64+0x80], !P3 ;  /* 0x0340008002047fae */ /* 0x0001e2000d901d66 */
[----:B------:R-:W-:Y:S01]  /*d410*/  ISETP.LT.OR P3, PT, R5, 0x11, !P0 ;  /* 0x000000110500780c */ /* 0x000fe20004761670 */
[----:B------:R-:W-:Y:S01]  /*d420*/  IMAD.MOV.U32 R13, RZ, RZ, R16 ;  /* 0x000000ffff0d7224 */ /* 0x000fe200078e0010 */
[----:B------:R-:W-:-:S11]  /*d430*/  MOV R6, R14 ;  /* 0x0000000e00067202 */ /* 0x000fd60000000f00 */
[----:B0-----:R-:W-:Y:S05]  /*d440*/  WARPSYNC.COLLECTIVE R15, `(.L_x_156) ;  /* 0x000000000f087348 */ /* 0x001fea0003c00000 */
[----:B------:R1:W2:Y:S02]  /*d450*/  SHFL.IDX P6, R14, R13, R12, R11 ;  /* 0x0000000c0d0e7389 */ /* 0x0002a400000c000b */
[----:B012---:R-:W-:Y:S01]  /*d460*/  ENDCOLLECTIVE ;  /* 0x000000000000791b */ /* 0x007fe20003800000 */
.L_x_156:
[----:B------:R-:W-:Y:S01]  /*d470*/  MOV R3, R6 ;  /* 0x0000000600037202 */ /* 0x000fe20000000f00 */
[----:B------:R-:W-:Y:S02]  /*d480*/  IMAD.MOV.U32 R13, RZ, RZ, R17 ;  /* 0x000000ffff0d7224 */ /* 0x000fe400078e0011 */
[----:B------:R-:W-:Y:S02]  /*d490*/  IMAD.MOV.U32 R12, RZ, RZ, 0x2 ;  /* 0x00000002ff0c7424 */ /* 0x000fe400078e00ff */
[----:B------:R-:W-:-:S07]  /*d4a0*/  IMAD.MOV.U32 R2, RZ, RZ, R14 ;  /* 0x000000ffff027224 */ /* 0x000fce00078e000e */
[----:B------:R-:W-:Y:S05]  /*d4b0*/  WARPSYNC.COLLECTIVE R15, `(.L_x_157) ;  /* 0x000000000f087348 */ /* 0x000fea0003c00000 */
[----:B------:R0:W1:Y:S02]  /*d4c0*/  SHFL.IDX P6, R14, R13, R12, R11 ;  /* 0x0000000c0d0e7389 */ /* 0x00006400000c000b */
[----:B01----:R-:W-:Y:S01]  /*d4d0*/  ENDCOLLECTIVE ;  /* 0x000000000000791b */ /* 0x003fe20003800000 */
.L_x_157:
        /* <DEDUP_REMOVED lines=13> */
.L_x_158:
[----:B------:R-:W-:Y:S02]  /*d5b0*/  IMAD.MOV.U32 R3, RZ, RZ, R8 ;  /* 0x000000ffff037224 */ /* 0x000fe400078e0008 */
[----:B------:R-:W-:Y:S02]  /*d5c0*/  IMAD.MOV.U32 R8, RZ, RZ, RZ ;  /* 0x000000ffff087224 */ /* 0x000fe400078e00ff */
[----:B------:R-:W-:Y:S01]  /*d5d0*/  IMAD.MOV.U32 R13, RZ, RZ, R17 ;  /* 0x000000ffff0d7224 */ /* 0x000fe200078e0011 */
[----:B------:R-:W-:Y:S01]  /*d5e0*/  MOV R12, 0x3 ;  /* 0x00000003000c7802 */ /* 0x000fe20000000f00 */
[----:B------:R-:W-:-:S07]  /*d5f0*/  IMAD.MOV.U32 R9, RZ, RZ, R14 ;  /* 0x000000ffff097224 */ /* 0x000fce00078e000e */
[----:B------:R-:W-:Y:S05]  /*d600*/  WARPSYNC.COLLECTIVE R15, `(.L_x_159) ;  /* 0x000000000f087348 */ /* 0x000fea0003c00000 */
[----:B------:R0:W1:Y:S02]  /*d610*/  SHFL.IDX P6, R14, R13, R12, R11 ;  /* 0x0000000c0d0e7389 */ /* 0x00006400000c000b */
[----:B01----:R-:W-:Y:S01]  /*d620*/  ENDCOLLECTIVE ;  /* 0x000000000000791b */ /* 0x003fe20003800000 */
.L_x_159:
[----:B------:R-:W-:-:S05]  /*d630*/  MOV R2, R9 ;  /* 0x0000000900027202 */ /* 0x000fca0000000f00 */
[----:B------:R-:W-:-:S05]  /*d640*/  IMAD.WIDE.U32 R2, R30, 0x2, R2 ;  /* 0x000000021e027825 */ /* 0x000fca00078e0002 */
[----:B------:R-:W-:Y:S01]  /*d650*/  @!PT LDS RZ, [RZ] ;  /* 0x00000000fffff984 */ /* 0x000fe20000000800 */
[----:B------:R-:W-:Y:S01]  /*d660*/  @!PT LDS RZ, [RZ] ;  /* 0x00000000fffff984 */ /* 0x000fe20000000800 */
[----:B------:R-:W-:Y:S01]  /*d670*/  @!PT LDS RZ, [RZ] ;  /* 0x00000000fffff984 */ /* 0x000fe20000000800 */
[----:B------:R0:W-:Y:S01]  /*d680*/  LDGSTS.E.BYPASS.LTC128B.128 [R4+0x1400], desc[UR38][R2.64], !P2 ;  /* 0x0140000002047fae */ /* 0x0001e2000d101d66 */
[----:B------:R-:W-:Y:S01]  /*d690*/  IMAD.MOV.U32 R13, RZ, RZ, R16 ;  /* 0x000000ffff0d7224 */ /* 0x000fe200078e0010 */
[C---:B------:R-:W-:Y:S02]  /*d6a0*/  ISETP.LT.OR P2, PT, R5.reuse, 0x31, P1 ;  /* 0x000000310500780c */ /* 0x040fe40000f41670 */
[----:B------:R0:W-:Y:S01]  /*d6b0*/  LDGSTS.E.BYPASS.LTC128B.128 [R4+0x4400], desc[UR38][R2.64+0x80], !P3 ;  /* 0x0440008002047fae */ /* 0x0001e2000d901d66 */
[----:B------:R-:W-:Y:S01]  /*d6c0*/  ISETP.LT.OR P3, PT, R5, 0x31, !P0 ;  /* 0x000000310500780c */ /* 0x000fe20004761670 */
[----:B------:R-:W-:-:S12]  /*d6d0*/  IMAD.MOV.U32 R10, RZ, RZ, R14 ;  /* 0x000000ffff0a7224 */ /* 0x000fd800078e000e */
[----:B0-----:R-:W-:Y:S05]  /*d6e0*/  WARPSYNC.COLLECTIVE R15, `(.L_x_160) ;  /* 0x000000000f087348 */ /* 0x001fea0003c00000 */
[----:B------:R1:W2:Y:S02]  /*d6f0*/  SHFL.IDX P6, R14, R13, R12, R11 ;  /* 0x0000000c0d0e7389 */ /* 0x0002a400000c000b */
[----:B012---:R-:W-:Y:S01]  /*d700*/  ENDCOLLECTIVE ;  /* 0x000000000000791b */ /* 0x007fe20003800000 */
.L_x_160:
[----:B------:R-:W-:Y:S01]  /*d710*/  IMAD.MOV.U32 R3, RZ, RZ, R10 ;  /* 0x000000ffff037224 */ /* 0x000fe200078e000a */
[----:B------:R-:W-:Y:S01]  /*d720*/  MOV R13, R17 ;  /* 0x00000011000d7202 */ /* 0x000fe20000000f00 */
[----:B------:R-:W-:Y:S01]  /*d730*/  IMAD.MOV.U32 R12, RZ, RZ, 0x4 ;  /* 0x00000004ff0c7424 */ /* 0x000fe200078e00ff */
[----:B------:R-:W-:-:S07]  /*d740*/  MOV R19, R14 ;  /* 0x0000000e00137202 */ /* 0x000fce0000000f00 */
[----:B------:R-:W-:Y:S05]  /*d750*/  WARPSYNC.COLLECTIVE R15, `(.L_x_161) ;  /* 0x000000000f087348 */ /* 0x000fea0003c00000 */
[----:B------:R0:W1:Y:S02]  /*d760*/  SHFL.IDX P6, R14, R13, R12, R11 ;  /* 0x0000000c0d0e7389 */ /* 0x00006400000c000b */
[----:B01----:R-:W-:Y:S01]  /*d770*/  ENDCOLLECTIVE ;  /* 0x000000000000791b */ /* 0x003fe20003800000 */
.L_x_161:
[----:B------:R-:W-:-:S04]  /*d780*/  IMAD.MOV.U32 R2, RZ, RZ, R19 ;  /* 0x000000ffff027224 */ /* 0x000fc800078e0013 */
[----:B------:R-:W-:-:S05]  /*d790*/  IMAD.WIDE.U32 R2, R30, 0x2, R2 ;  /* 0x000000021e027825 */ /* 0x000fca00078e0002 */
[----:B------:R-:W-:Y:S01]  /*d7a0*/  @!PT LDS RZ, [RZ] ;  /* 0x00000000fffff984 */ /* 0x000fe20000000800 */
[----:B------:R-:W-:Y:S01]  /*d7b0*/  @!PT LDS RZ, [RZ] ;  /* 0x00000000fffff984 */ /* 0x000fe20000000800 */
[----:B------:R-:W-:Y:S01]  /*d7c0*/  @!PT LDS RZ, [RZ] ;  /* 0x00000000fffff984 */ /* 0x000fe20000000800 */
[----:B------:R0:W-:Y:S01]  /*d7d0*/  LDGSTS.E.BYPASS.LTC128B.128 [R4+0x1c00], desc[UR38][R2.64], !P2 ;  /* 0x01c0000002047fae */ /* 0x0001e2000d101d66 */
[C---:B------:R-:W-:Y:S02]  /*d7e0*/  ISETP.LT.OR P2, PT, R5.reuse, 0x41, P1 ;  /* 0x000000410500780c */ /* 0x040fe40000f41670 */
[----:B------:R-:W-:Y:S01]  /*d7f0*/  MOV R13, R16 ;  /* 0x00000010000d7202 */ /* 0x000fe20000000f00 */
[----:B------:R0:W-:Y:S01]  /*d800*/  LDGSTS.E.BYPASS.LTC128B.128 [R4+0x4c00], desc[UR38][R2.64+0x80], !P3 ;  /* 0x04c0008002047fae */ /* 0x0001e2000d901d66 */
[----:B------:R-:W-:Y:S01]  /*d810*/  ISETP.LT.OR P3, PT, R5, 0x41, !P0 ;  /* 0x000000410500780c */ /* 0x000fe20004761670 */
[----:B------:R-:W-:-:S12]  /*d820*/  IMAD.MOV.U32 R18, RZ, RZ, R14 ;  /* 0x000000ffff127224 */ /* 0x000fd800078e000e */
[----:B0-----:R-:W-:Y:S05]  /*d830*/  WARPSYNC.COLLECTIVE R15, `(.L_x_162) ;  /* 0x000000000f087348 */ /* 0x001fea0003c00000 */
[----:B------:R1:W2:Y:S02]  /*d840*/  SHFL.IDX P6, R14, R13, R12, R11 ;  /* 0x0000000c0d0e7389 */ /* 0x0002a400000c000b */
[----:B012---:R-:W-:Y:S01]  /*d850*/  ENDCOLLECTIVE ;  /* 0x000000000000791b */ /* 0x007fe20003800000 */
.L_x_162:
[----:B------:R-:W-:Y:S01]  /*d860*/  MOV R3, R18 ;  /* 0x0000001200037202 */ /* 0x000fe20000000f00 */
[----:B------:R-:W-:Y:S02]  /*d870*/  IMAD.MOV.U32 R13, RZ, RZ, R17 ;  /* 0x000000ffff0d7224 */ /* 0x000fe400078e0011 */
[----:B------:R-:W-:Y:S02]  /*d880*/  IMAD.MOV.U32 R12, RZ, RZ, 0x5 ;  /* 0x00000005ff0c7424 */ /* 0x000fe400078e00ff */
[----:B------:R-:W-:-:S07]  /*d890*/  IMAD.MOV.U32 R23, RZ, RZ, R14 ;  /* 0x000000ffff177224 */ /* 0x000fce00078e000e */
[----:B------:R-:W-:Y:S05]  /*d8a0*/  WARPSYNC.COLLECTIVE R15, `(.L_x_163) ;  /* 0x000000000f087348 */ /* 0x000fea0003c00000 */
[----:B------:R0:W1:Y:S02]  /*d8b0*/  SHFL.IDX P6, R14, R13, R12, R11 ;  /* 0x0000000c0d0e7389 */ /* 0x00006400000c000b */
[----:B01----:R-:W-:Y:S01]  /*d8c0*/  ENDCOLLECTIVE ;  /* 0x000000000000791b */ /* 0x003fe20003800000 */
.L_x_163:
[----:B------:R-:W-:-:S04]  /*d8d0*/  IMAD.MOV.U32 R2, RZ, RZ, R23 ;  /* 0x000000ffff027224 */ /* 0x000fc800078e0017 */
[----:B------:R-:W-:-:S05]  /*d8e0*/  IMAD.WIDE.U32 R2, R30, 0x2, R2 ;  /* 0x000000021e027825 */ /* 0x000fca00078e0002 */
[----:B------:R-:W-:Y:S01]  /*d8f0*/  @!PT LDS RZ, [RZ] ;  /* 0x00000000fffff984 */ /* 0x000fe20000000800 */
[----:B------:R-:W-:Y:S01]  /*d900*/  @!PT LDS RZ, [RZ] ;  /* 0x00000000fffff984 */ /* 0x000fe20000000800 */
[----:B------:R-:W-:Y:S01]  /*d910*/  @!PT LDS RZ, [RZ] ;  /* 0x00000000fffff984 */ /* 0x000fe20000000800 */
[----:B------:R0:W-:Y:S01]  /*d920*/  LDGSTS.E.BYPASS.LTC128B.128 [R4+0x2400], desc[UR38][R2.64], !P2 ;  /* 0x0240000002047fae */ /* 0x0001e2000d101d66 */
[----:B------:R-:W-:-:S03]  /*d930*/  IMAD.MOV.U32 R13, RZ, RZ, R16 ;  /* 0x000000ffff0d7224 */ /* 0x000fc600078e0010 */
[----:B------:R0:W-:Y:S01]  /*d940*/  LDGSTS.E.BYPASS.LTC128B.128 [R4+0x5400], desc[UR38][R2.64+0x80], !P3 ;  /* 0x0540008002047fae */ /* 0x0001e2000d901d66 */
[----:B------:R-:W-:-:S07]  /*d950*/  MOV R17, R14 ;  /* 0x0000000e00117202 */ /* 0x000fce0000000f00 */
[----:B0-----:R-:W-:Y:S05]  /*d960*/  WARPSYNC.COLLECTIVE R15, `(.L_x_164) ;  /* 0x000000000f087348 */ /* 0x001fea0003c00000 */
[----:B------:R1:W2:Y:S02]  /*d970*/  SHFL.IDX P6, R14, R13, R12, R11 ;  /* 0x0000000c0d0e7389 */ /* 0x0002a400000c000b */
[----:B012---:R-:W-:Y:S01]  /*d980*/  ENDCOLLECTIVE ;  /* 0x000000000000791b */ /* 0x007fe20003800000 */
.L_x_164:
[----:B------:R-:W-:Y:S05]  /*d990*/  BRA `(.L_x_165) ;  /* 0xffffffcc00a07947 */ /* 0x000fea000383ffff */
.L_x_75:
[----:B0-----:R0:W1:Y:S02]  /*d9a0*/  SYNCS.PHASECHK.TRANS64.TRYWAIT P0, [R7+URZ+0x2a820], R8 ;  /* 0x02a82008070075a7 */ /* 0x001064000800017f */
[----:B-1----:R-:W-:Y:S05]  /*d9b0*/  @!P0 NANOSLEEP.SYNCS 0x989680 ;  /* 0x009896800000895d */ /* 0x002fea0003900000 */
[----:B------:R-:W1:Y:S02]  /*d9c0*/  @!P0 SYNCS.PHASECHK.TRANS64 P0, [R7+URZ+0x2a820], R8 ;  /* 0x02a82008070085a7 */ /* 0x000e64000800007f */
[----:B-1----:R-:W-:Y:S05]  /*d9d0*/  @!P0 BRA `(.L_x_75) ;  /* 0xfffffffc00f08947 */ /* 0x002fea000383ffff */
[----:B------:R-:W-:Y:S05]  /*d9e0*/  BRA `(.L_x_166) ;  /* 0xffffffd000147947 */ /* 0x000fea000383ffff */
.L_x_76:
[----:B------:R-:W1:Y:S01]  /*d9f0*/  S2R R3, SR_TID.X ;  /* 0x0000000000037919 */ /* 0x000e620000002100 */
[----:B------:R-:W-:Y:S01]  /*da00*/  BSSY B0, `(.L_x_167) ;  /* 0x000000a000007945 */ /* 0x000fe20003800000 */
[----:B------:R-:W-:Y:S01]  /*da10*/  IMAD.MOV.U32 R12, RZ, RZ, RZ ;  /* 0x000000ffff0c7224 */ /* 0x000fe200078e00ff */
[----:B------:R-:W-:Y:S01]  /*da20*/  MOV R15, 0xffffffff ;  /* 0xffffffff000f7802 */ /* 0x000fe20000000f00 */
[----:B------:R-:W-:Y:S01]  /*da30*/  IMAD.MOV.U32 R11, RZ, RZ, 0x1f ;  /* 0x0000001fff0b7424 */ /* 0x000fe200078e00ff */
[----:B-1----:R-:W-:-:S04]  /*da40*/  SHF.R.U32.HI R3, RZ, 0x5, R3 ;  /* 0x00000005ff037819 */ /* 0x002fc80000011603 */
[----:B------:R-:W-:-:S04]  /*da50*/  LOP3.LUT R3, R3, 0x3, RZ, 0xc0, !PT ;  /* 0x0000000303037812 */ /* 0x000fc800078ec0ff */
[----:B------:R-:W-:-:S07]  /*da60*/  MOV R13, R3 ;  /* 0x00000003000d7202 */ /* 0x000fce0000000f00 */
[----:B0----5:R-:W-:Y:S05]  /*da70*/  WARPSYNC.COLLECTIVE R15, `(.L_x_168) ;  /* 0x000000000f087348 */ /* 0x021fea0003c00000 */
[----:B------:R1:W2:Y:S02]  /*da80*/  SHFL.IDX P6, R14, R13, R12, R11 ;  /* 0x0000000c0d0e7389 */ /* 0x0002a400000c000b */
[----:B012--5:R-:W-:Y:S01]  /*da90*/  ENDCOLLECTIVE ;  /* 0x000000000000791b */ /* 0x027fe20003800000 */
.L_x_168:
[----:B------:R-:W-:Y:S05]  /*daa0*/  BSYNC B0 ;  /* 0x0000000000007941 */ /* 0x000fea0003800000 */
.L_x_167:
[----:B------:R-:W-:Y:S05]  /*dab0*/  BRA `(.L_x_169) ;  /* 0xffffffcc00f87947 */ /* 0x000fea000383ffff */
.L_x_77:
[----:B------:R-:W-:Y:S01]  /*dac0*/  BSSY B0, `(.L_x_170) ;  /* 0x0000006000007945 */ /* 0x000fe20003800000 */
[----:B------:R-:W-:-:S07]  /*dad0*/  IMAD.MOV.U32 R15, RZ, RZ, -0x1 ;  /* 0xffffffffff0f7424 */ /* 0x000fce00078e00ff */
[----:B01---5:R-:W-:Y:S05]  /*dae0*/  WARPSYNC.COLLECTIVE R15, `(.L_x_171) ;  /* 0x000000000f0c7348 */ /* 0x023fea0003c00000 */
[----:B------:R-:W-:Y:S02]  /*daf0*/  ELECT P6, UR62, PT ;  /* 0x00000000003e782f */ /* 0x000fe400038c0000 */
[----:B------:R-:W-:Y:S01]  /*db00*/  MOV R14, UR62 ;  /* 0x0000003e000e7c02 */ /* 0x000fe20008000f00 */
[----:B01---5:R-:W-:Y:S10]  /*db10*/  ENDCOLLECTIVE ;  /* 0x000000000000791b */ /* 0x023ff40003800000 */
.L_x_171:
[----:B------:R-:W-:Y:S05]  /*db20*/  BSYNC B0 ;  /* 0x0000000000007941 */ /* 0x000fea0003800000 */
.L_x_170:
[----:B------:R-:W-:Y:S05]  /*db30*/  BRA `(.L_x_172) ;  /* 0xffffffcc00ec7947 */ /* 0x000fea000383ffff */
.L_x_79:
[----:B-1----:R1:W2:Y:S02]  /*db40*/  SYNCS.PHASECHK.TRANS64.TRYWAIT P1, [R5+URZ+0x2a840], R4 ;  /* 0x02a84004050075a7 */ /* 0x0022a4000802017f */
[----:B--2---:R-:W-:Y:S05]  /*db50*/  @!P1 NANOSLEEP.SYNCS 0x989680 ;  /* 0x009896800000995d */ /* 0x004fea0003900000 */
[----:B------:R-:W2:Y:S02]  /*db60*/  @!P1 SYNCS.PHASECHK.TRANS64 P1, [R5+URZ+0x2a840], R4 ;  /* 0x02a84004050095a7 */ /* 0x000ea4000802007f */
[----:B--2---:R-:W-:Y:S05]  /*db70*/  @!P1 BRA `(.L_x_79) ;  /* 0xfffffffc00f09947 */ /* 0x004fea000383ffff */
[----:B------:R-:W-:Y:S05]  /*db80*/  BRA `(.L_x_173) ;  /* 0xffffffd0000c7947 */ /* 0x000fea000383ffff */
.L_x_81:
[----:B--2---:R2:W3:Y:S02]  /*db90*/  SYNCS.PHASECHK.TRANS64.TRYWAIT P1, [R3+URZ+0x2a840], R0 ;  /* 0x02a84000030075a7 */ /* 0x0044e4000802017f */
[----:B---3--:R-:W-:Y:S05]  /*dba0*/  @!P1 NANOSLEEP.SYNCS 0x989680 ;  /* 0x009896800000995d */ /* 0x008fea0003900000 */
[----:B------:R-:W3:Y:S02]  /*dbb0*/  @!P1 SYNCS.PHASECHK.TRANS64 P1, [R3+URZ+0x2a840], R0 ;  /* 0x02a84000030095a7 */ /* 0x000ee4000802007f */
[----:B---3--:R-:W-:Y:S05]  /*dbc0*/  @!P1 BRA `(.L_x_81) ;  /* 0xfffffffc00f09947 */ /* 0x008fea000383ffff */
[----:B------:R-:W-:Y:S05]  /*dbd0*/  BRA `(.L_x_174) ;  /* 0xffffffd000187947 */ /* 0x000fea000383ffff */
.L_x_83:
[----:B---3--:R3:W4:Y:S02]  /*dbe0*/  SYNCS.PHASECHK.TRANS64.TRYWAIT P1, [R5+URZ+0x2a860], R4 ;  /* 0x02a86004050075a7 */ /* 0x008724000802017f */
[----:B----4-:R-:W-:Y:S05]  /*dbf0*/  @!P1 NANOSLEEP.SYNCS 0x989680 ;  /* 0x009896800000995d */ /* 0x010fea0003900000 */
[----:B------:R-:W4:Y:S02]  /*dc00*/  @!P1 SYNCS.PHASECHK.TRANS64 P1, [R5+URZ+0x2a860], R4 ;  /* 0x02a86004050095a7 */ /* 0x000f24000802007f */
[----:B----4-:R-:W-:Y:S05]  /*dc10*/  @!P1 BRA `(.L_x_83) ;  /* 0xfffffffc00f09947 */ /* 0x010fea000383ffff */
[----:B------:R-:W-:Y:S05]  /*dc20*/  BRA `(.L_x_175) ;  /* 0xffffffd000147947 */ /* 0x000fea000383ffff */
.L_x_176:
[----:B------:R-:W-:-:S00]  /*dc30*/  BRA `(.L_x_176) ;  /* 0xfffffffc00fc7947 */ /* 0x000fc0000383ffff */
[----:B------:R-:W-:-:S00]  /*dc40*/  NOP ;  /* 0x0000000000007918 */ /* 0x000fc00000000000 */
        /* <DEDUP_REMOVED lines=11> */
.L_x_15630:


//--------------------- .text._ZN7cutlass13device_kernelIN5flash11enable_sm90INS1_16FlashAttnFwdSm90INS1_25CollectiveMainloopFwdSm90ILi2EN4cute5tupleIJNS5_1CILi1EEES8_S8_EEENS6_IJNS7_ILi128EEENS7_ILi96EEENS7_ILi192EEEEEELi128ENS_6half_tEfNS_4arch4Sm90ELb0ELb0ELb0ELb1ELb1ELb0ELb0ELb1ELb1ELb1ELb1ELb0EEENS1_21CollectiveEpilogueFwdINS6_IJSA_SA_SB_EEES9_SE_SG_Li256ELb1ELb1ELb1ELb0EEENS1_36VarlenDynamicPersistentTileSchedulerILi128ELi96ELi256ELi128ELb1ELb1ELb1ELb0ELb1ELb1EEEEEEEEEvNT_6ParamsE --------------------------
	.section	.text._ZN7cutlass13device_kernelIN5flash11enable_sm90INS1_16FlashAttnFwdSm90INS1_25CollectiveMainloopFwdSm90ILi2EN4cute5tupleIJNS5_1CILi1EEES8_S8_EEENS6_IJNS7_ILi128EEENS7_ILi96EEENS7_ILi192EEEEEELi128ENS_6half_tEfNS_4arch4Sm90ELb0ELb0ELb0ELb1ELb1ELb0ELb0ELb1ELb1ELb1ELb1ELb0EEENS1_21CollectiveEpilogueFwdINS6_IJSA_SA_SB_EEES9_SE_SG_Li256ELb1ELb1ELb1ELb0EEENS1_36VarlenDynamicPersistentTileSchedulerILi128ELi96ELi256ELi128ELb1ELb1ELb1ELb0ELb1ELb1EEEEEEEEEvNT_6ParamsE,"ax",@progbits
	.align	128
.text._ZN7cutlass13device_kernelIN5flash11enable_sm90INS1_16FlashAttnFwdSm90INS1_25CollectiveMainloopFwdSm90ILi2EN4cute5tupleIJNS5_1CILi1EEES8_S8_EEENS6_IJNS7_ILi128EEENS7_ILi96EEENS7_ILi192EEEEEELi128ENS_6half_tEfNS_4arch4Sm90ELb0ELb0ELb0ELb1ELb1ELb0ELb0ELb1ELb1ELb1ELb1ELb0EEENS1_21CollectiveEpilogueFwdINS6_IJSA_SA_SB_EEES9_SE_SG_Li256ELb1ELb1ELb1ELb0EEENS1_36VarlenDynamicPersistentTileSchedulerILi128ELi96ELi256ELi128ELb1ELb1ELb1ELb0ELb1ELb1EEEEEEEEEvNT_6ParamsE:
        .type           _ZN7cutlass13device_kernelIN5flash11enable_sm90INS1_16FlashAttnFwdSm90INS1_25CollectiveMainloopFwdSm90ILi2EN4cute5tupleIJNS5_1CILi1EEES8_S8_EEENS6_IJNS7_ILi128EEENS7_ILi96EEENS7_ILi192EEEEEELi128ENS_6half_tEfNS_4arch4Sm90ELb0ELb0ELb0ELb1ELb1ELb0ELb0ELb1ELb1ELb1ELb1ELb0EEENS1_21CollectiveEpilogueFwdINS6_IJSA_SA_SB_EEES9_SE_SG_Li256ELb1ELb1ELb1ELb0EEENS1_36VarlenDynamicPersistentTileSchedulerILi128ELi96ELi256ELi128ELb1ELb1ELb1ELb0ELb1ELb1EEEEEEEEEvNT_6ParamsE,@function
        .size           _ZN7cutlass13device_kernelIN5flash11enable_sm90INS1_16FlashAttnFwdSm90INS1_25CollectiveMainloopFwdSm90ILi2EN4cute5tupleIJNS5_1CILi1EEES8_S8_EEENS6_IJNS7_ILi128EEENS7_ILi96EEENS7_ILi192EEEEEELi128ENS_6half_tEfNS_4arch4Sm90ELb0ELb0ELb0ELb1ELb1ELb0ELb0ELb1ELb1ELb1ELb1ELb0EEENS1_21CollectiveEpilogueFwdINS6_IJSA_SA_SB_EEES9_SE_SG_Li256ELb1ELb1ELb1ELb0EEENS1_36VarlenDynamicPersistentTileSchedulerILi128ELi96ELi256ELi128ELb1ELb1ELb1ELb0ELb1ELb1EEEEEEEEEvNT_6ParamsE,(.L_x_15631 - _ZN7cutlass13device_kernelIN5flash11enable_sm90INS1_16FlashAttnFwdSm90INS1_25CollectiveMainloopFwdSm90ILi2EN4cute5tupleIJNS5_1CILi1EEES8_S8_EEENS6_IJNS7_ILi128EEENS7_ILi96EEENS7_ILi192EEEEEELi128ENS_6half_tEfNS_4arch4Sm90ELb0ELb0ELb0ELb1ELb1ELb0ELb0ELb1ELb1ELb1ELb1ELb0EEENS1_21CollectiveEpilogueFwdINS6_IJSA_SA_SB_EEES9_SE_SG_Li256ELb1ELb1ELb1ELb0EEENS1_36VarlenDynamicPersistentTileSchedulerILi128ELi96ELi256ELi128ELb1ELb1ELb1ELb0ELb1ELb1EEEEEEEEEvNT_6ParamsE)
        .other          _ZN7cutlass13device_kernelIN5flash11enable_sm90INS1_16FlashAttnFwdSm90INS1_25CollectiveMainloopFwdSm90ILi2EN4cute5tupleIJNS5_1CILi1EEES8_S8_EEENS6_IJNS7_ILi128EEENS7_ILi96EEENS7_ILi192EEEEEELi128ENS_6half_tEfNS_4arch4Sm90ELb0ELb0ELb0ELb1ELb1ELb0ELb0ELb1ELb1ELb1ELb1ELb0EEENS1_21CollectiveEpilogueFwdINS6_IJSA_SA_SB_EEES9_SE_SG_Li256ELb1ELb1ELb1ELb0EEENS1_36VarlenDynamicPersistentTileSchedulerILi128ELi96ELi256ELi128ELb1ELb1ELb1ELb0ELb1ELb1EEEEEEEEEvNT_6ParamsE,@"STO_CUDA_ENTRY STV_DEFAULT"
_ZN7cutlass13device_kernelIN5flash11enable_sm90INS1_16FlashAttnFwdSm90INS1_25CollectiveMainloopFwdSm90ILi2EN4cute5tupleIJNS5_1CILi1EEES8_S8_EEENS6_IJNS7_ILi128EEENS7_ILi96EEENS7_ILi192EEEEEELi128ENS_6half_tEfNS_4arch4Sm90ELb0ELb0ELb0ELb1ELb1ELb0ELb0ELb1ELb1ELb1ELb1ELb0EEENS1_21CollectiveEpilogueFwdINS6_IJSA_SA_SB_EEES9_SE_SG_Li256ELb1ELb1ELb1ELb0EEENS1_36VarlenDynamicPersistentTileSchedulerILi128ELi96ELi256ELi128ELb1ELb1ELb1ELb0ELb1ELb1EEEEEEEEEvNT_6ParamsE:
[----:B------:R-:W0:Y:S02]  /*0000*/  LDC R1, c[0x0][0x28] ;  /* 0x00000a00ff017b82 */ /* 0x000e240000000800 */
[----:B0-----:R-:W-:Y:S01]  /*0010*/  VIADD R1, R1, 0xffffffe0 ;  /* 0xffffffe001017836 */ /* 0x001fe20000000000 */
[----:B------:R-:W0:Y:S01]  /*0020*/  S2R R3, SR_TID.X ;  /* 0x0000000000037919 */ /* 0x000e220000002100 */
[----:B------:R-:W-:Y:S01]  /*0030*/  ELECT P0, URZ, PT ;  /* 0x00000000003f782f */ /* 0x000fe20003800000 */
[----:B------:R-:W-:Y:S01]  /*0040*/  UMOV UR4, 0x80 ;  /* 0x0000008000047882 */ /* 0x000fe20000000000 */
[----:B------:R-:W-:Y:S01]  /*0050*/  UMOV UR7, 0x100 ;  /* 0x0000010000077882 */ /* 0x000fe20000000000 */
[----:B0-----:R-:W-:-:S05]  /*0060*/  SHF.R.U32.HI R0, RZ, 0x5, R3 ;  /* 0x00000005ff007819 */ /* 0x001fca0000011603 */
[----:B------:R-:W0:Y:S02]  /*0070*/  SHFL.IDX PT, R2, R0, RZ, 0x1f ;  /* 0x00001fff00027589 */ /* 0x000e2400000e0000 */
[C---:B0-----:R-:W-:Y:S02]  /*0080*/  ISETP.NE.OR P0, PT, R2.reuse, RZ, !P0 ;  /* 0x000000ff0200720c */ /* 0x041fe40004705670 */
[----:B------:R-:W-:Y:S02]  /*0090*/  ISETP.NE.AND P1, PT, R2, RZ, PT ;  /* 0x000000ff0200720c */ /* 0x000fe40003f25270 */
[----:B------:R-:W-:-:S06]  /*00a0*/  SHF.R.U32.HI R2, RZ, 0x7, R3 ;  /* 0x00000007ff027819 */ /* 0x000fcc0000011603 */
[----:B------:R-:W0:Y:S03]  /*00b0*/  SHFL.IDX PT, R2, R2, RZ, 0x1f ;  /* 0x00001fff02027589 */ /* 0x000e2600000e0000 */
[----:B------:R-:W-:Y:S01]  /*00c0*/  VOTEU.ALL UP0, P0 ;  /* 0x00000000003f7886 */ /* 0x000fe20000000000 */
[----:B------:R-:W-:-:S04]  /*00d0*/  VOTEU.ALL UP1, P0 ;  /* 0x00000000003f7886 */ /* 0x000fc80000020000 */
[----:B------:R-:W1:Y:S01]  /*00e0*/  @!UP0 S2UR UR8, SR_CgaCtaId ;  /* 0x00000000000889c3 */ /* 0x000e620000008800 */
[----:B------:R-:W-:Y:S01]  /*00f0*/  @!UP0 UMOV UR6, 0x400 ;  /* 0x0000040000068882 */ /* 0x000fe20000000000 */
[----:B------:R-:W-:-:S04]  /*0100*/  @!UP0 UIADD3 UR4, -UR4, 0x100000, URZ ;  /* 0x0010000004048890 */ /* 0x000fc8000fffe13f */
[----:B------:R-:W-:Y:S02]  /*0110*/  @!UP0 USHF.L.U32 UR5, UR4, 0xb, URZ ;  /* 0x0000000b04058899 */ /* 0x000fe4000800063f */
[----:B------:R-:W-:Y:S02]  /*0120*/  @!UP0 USHF.L.U32 UR4, UR4, 0x1, URZ ;  /* 0x0000000104048899 */ /* 0x000fe4000800063f */
[----:B-1----:R-:W-:Y:S02]  /*0130*/  @!UP0 ULEA UR8, UR8, UR6, 0x18 ;  /* 0x0000000608088291 */ /* 0x002fe4000f8ec03f */
[----:B------:R-:W-:-:S04]  /*0140*/  @!UP0 UIADD3 UR6, -UR7, 0x100000, URZ ;  /* 0x0010000007068890 */ /* 0x000fc8000fffe13f */
[----:B------:R-:W-:Y:S02]  /*0150*/  @!UP0 USHF.L.U32 UR7, UR6, 0xb, URZ ;  /* 0x0000000b06078899 */ /* 0x000fe4000800063f */
[----:B------:R-:W-:Y:S01]  /*0160*/  @!UP0 USHF.L.U32 UR6, UR6, 0x1, URZ ;  /* 0x0000000106068899 */ /* 0x000fe2000800063f */
[----:B------:R-:W-:-:S05]  /*0170*/  VOTEU.ALL UP0, P0 ;  /* 0x00000000003f7886 */ /* 0x000fca0000000000 */
[----:B------:R1:W2:Y:S06]  /*0180*/  @!UP0 SYNCS.EXCH.64 URZ, [UR8+0x2a800], UR4 ;  /* 0x02a80004083f85b2 */ /* 0x0002ac0008000100 */
[----:B------:R1:W3:Y:S02]  /*0190*/  @!UP1 SYNCS.EXCH.64 URZ, [UR8+0x2a820], UR6 ;  /* 0x02a82006083f95b2 */ /* 0x0002e40008000100 */
[----:B01----:R-:W-:Y:S05]  /*01a0*/  @P1 BRA `(.L_x_177) ;  /* 0x0000000000481947 */ /* 0x003fea0003800000 */
        /* <DEDUP_REMOVED lines=14> */
[----:B------:R0:W4:Y:S01]  /*0290*/  SYNCS.EXCH.64 URZ, [UR8+0x2a840], UR6 ;  /* 0x02a84006083f75b2 */ /* 0x0001220008000100 */
[----:B------:R0:W0:Y:S01]  /*02a0*/  SYNCS.EXCH.64 URZ, [UR8+0x2a838], UR4 ;  /* 0x02a83804083f75b2 */ /* 0x0000220008000100 */
[----:B------:R0:W0:Y:S01]  /*02b0*/  SYNCS.EXCH.64 URZ, [UR8+0x2a848], UR6 ;  /* 0x02a84806083f75b2 */ /* 0x0000220008000100 */
[----:B------:R-:W-:Y:S01]  /*02c0*/  NOP ;  /* 0x0000000000007918 */ /* 0x000fe20000000000 */
.L_x_177:
        /* <DEDUP_REMOVED lines=22> */
.L_x_178:
        /* <DEDUP_REMOVED lines=18> */
.L_x_179:
        /* <DEDUP_REMOVED lines=22> */
.L_x_180:
        /* <DEDUP_REMOVED lines=23> */
.L_x_181:
[----:B------:R-:W-:Y:S01]  /*0820*/  UISETP.NE.AND UP0, UPT, UR9, URZ, UPT ;  /* 0x0000003f0900728c */ /* 0x000fe2000bf05270 */
[----:B------:R-:W-:Y:S01]  /*0830*/  NOP ;  /* 0x0000000000007918 */ /* 0x000fe20000000000 */
[----:B0-----:R-:W-:Y:S01]  /*0840*/  UMOV UR4, 0x1 ;  /* 0x0000000100047882 */ /* 0x001fe20000000000 */
[----:B------:R-:W-:Y:S01]  /*0850*/  ULDC.64 UR36, c[0x0][0x208] ;  /* 0x0000820000247ab9 */ /* 0x000fe20000000a00 */
[----:B------:R-:W-:Y:S01]  /*0860*/  USEL UR4, UR4, 0x2, !UP0 ;  /* 0x0000000204047887 */ /* 0x000fe2000c000000 */
[----:B-1234-:R-:W-:Y:S01]  /*0870*/  BAR.SYNC.DEFER_BLOCKING 0x0 ;  /* 0x0000000000007b1d */ /* 0x01efe20000010000 */
[----:B------:R-:W-:-:S04]  /*0880*/  PLOP3.LUT P0, PT, PT, PT, UP0, 0x80, 0x0 ;  /* 0x000000000000781c */ /* 0x000fc80003f0f008 */
[----:B------:R-:W-:-:S05]  /*0890*/  IMAD.U32 R2, RZ, RZ, UR4 ;  /* 0x00000004ff027e24 */ /* 0x000fca000f8e00ff */
[----:B------:R0:W-:Y:S04]  /*08a0*/  STL [R1+0x1c], R2 ;  /* 0x00001c0201007387 */ /* 0x0001e80000100800 */
[----:B------:R-:W-:Y:S05]  /*08b0*/  @!P0 BRA `(.L_x_182) ;  /* 0x0000008c00788947 */ /* 0x000fea0003800000 */
.L_x_183:
[----:B------:R-:W-:-:S08]  /*08c0*/  NOP ;  /* 0x0000000000007918 */ /* 0x000fd00000000000 */
[----:B------:R-:W1:Y:S02]  /*08d0*/  USETMAXREG.TRY_ALLOC.CTAPOOL UP0, 0xe8 ;  /* 0x000000e8000079c8 */ /* 0x000e640008000600 */
[----:B-1----:R-:W-:-:S13]  /*08e0*/  PLOP3.LUT P0, PT, PT, PT, UP0, 0x80, 0x0 ;  /* 0x000000000000781c */ /* 0x002fda0003f0f008 */
[----:B------:R-:W-:Y:S05]  /*08f0*/  @!P0 BRA `(.L_x_183) ;  /* 0xfffffffc00f08947 */ /* 0x000fea000383ffff */
[----:B------:R-:W1:Y:S08]  /*0900*/  S2UR UR5, SR_CgaCtaId ;  /* 0x00000000000579c3 */ /* 0x000e700000008800 */
[----:B------:R-:W-:Y:S06]  /*0910*/  BAR.ARV 0x8, 0x180 ;  /* 0x0206000000007b1d */ /* 0x000fec0000002000 */
[----:B------:R-:W-:-:S02]  /*0920*/  UMOV UR4, 0x400 ;  /* 0x0000040000047882 */ /* 0x000fc40000000000 */
[----:B------:R-:W-:Y:S01]  /*0930*/  BAR.SYNC.DEFER_BLOCKING 0x5, 0x180 ;  /* 0x0146000000007b1d */ /* 0x000fe20000010000 */
[----:B-1----:R-:W-:-:S09]  /*0940*/  ULEA UR4, UR5, UR4, 0x18 ;  /* 0x0000000405047291 */ /* 0x002fd2000f8ec03f */
[----:B------:R-:W1:Y:S01]  /*0950*/  LDS.128 R24, [UR4+0x2a8d0] ;  /* 0x02a8d004ff187984 */ /* 0x000e620008000c00 */
[----:B------:R-:W-:Y:S01]  /*0960*/  ULDC UR4, c[0x0][0xc3c] ;  /* 0x00030f0000047ab9 */ /* 0x000fe20000000800 */
[----:B------:R-:W-:Y:S06]  /*0970*/  BAR.ARV 0x4, 0x180 ;  /* 0x0106000000007b1d */ /* 0x000fec0000002000 */
[----:B-1----:R-:W-:-:S13]  /*0980*/  ISETP.GE.AND P0, PT, R27, UR4, PT ;  /* 0x000000041b007c0c */ /* 0x002fda000bf06270 */
[----:B------:R-:W-:Y:S05]  /*0990*/  @P0 EXIT ;  /* 0x000000000000094d */ /* 0x000fea0003800000 */
[----:B0-----:R-:W2:Y:S01]  /*09a0*/  LDL R2, [R1+0x1c] ;  /* 0x00001c0001027983 */ /* 0x001ea20000100800 */
[----:B------:R-:W-:Y:S01]  /*09b0*/  R2UR UR6, R25 ;  /* 0x00000000190672ca */ /* 0x000fe200000e0000 */
[----:B------:R-:W-:Y:S01]  /*09c0*/  UMOV UR39, URZ ;  /* 0x0000003f00277c82 */ /* 0x000fe20008000000 */
[----:B------:R-:W-:Y:S01]  /*09d0*/  R2UR UR5, R26 ;  /* 0x000000001a0572ca */ /* 0x000fe200000e0000 */
[----:B------:R-:W0:Y:S01]  /*09e0*/  S2R R0, SR_TID.X ;  /* 0x0000000000007919 */ /* 0x000e220000002100 */
[----:B------:R-:W-:Y:S01]  /*09f0*/  UMOV UR38, URZ ;  /* 0x0000003f00267c82 */ /* 0x000fe20008000000 */
[----:B0-----:R-:W-:-:S05]  /*0a00*/  VIADD R202, R0, 0xffffff80 ;  /* 0xffffff8000ca7836 */ /* 0x001fca0000000000 */
[----:B------:R-:W-:-:S04]  /*0a10*/  SHF.R.S32.HI R3, RZ, 0x1f, R202 ;  /* 0x0000001fff037819 */ /* 0x000fc800000114ca */
[CC--:B------:R-:W-:Y:S02]  /*0a20*/  LEA.HI R4, R3.reuse, R202.reuse, RZ, 0x5 ;  /* 0x000000ca03047211 */ /* 0x0c0fe400078f28ff */
[----:B------:R-:W-:-:S03]  /*0a30*/  LEA.HI R0, R3, R202, RZ, 0x7 ;  /* 0x000000ca03007211 */ /* 0x000fc600078f38ff */
[----:B------:R-:W-:Y:S01]  /*0a40*/  IMAD.SHL.U32 R4, R4, 0x20, RZ ;  /* 0x0000002004047824 */ /* 0x000fe200078e00ff */
[----:B------:R-:W-:Y:S02]  /*0a50*/  LOP3.LUT R179, R0, 0xffffff80, RZ, 0xc0, !PT ;  /* 0xffffff8000b37812 */ /* 0x000fe400078ec0ff */
[----:B------:R-:W-:Y:S02]  /*0a60*/  SHF.R.S32.HI R195, RZ, 0x7, R0 ;  /* 0x00000007ffc37819 */ /* 0x000fe40000011400 */
[----:B------:R-:W-:Y:S01]  /*0a70*/  LOP3.LUT R4, R4, 0xfffffc00, RZ, 0xc0, !PT ;  /* 0xfffffc0004047812 */ /* 0x000fe200078ec0ff */
[----:B------:R-:W-:Y:S01]  /*0a80*/  IMAD.IADD R179, R202, 0x1, -R179 ;  /* 0x00000001cab37824 */ /* 0x000fe200078e0ab3 */
[----:B------:R-:W-:-:S04]  /*0a90*/  LEA.HI R0, R0, R195, RZ, 0x1 ;  /* 0x000000c300007211 */ /* 0x000fc800078f08ff */
[----:B------:R-:W-:Y:S02]  /*0aa0*/  SHF.R.S32.HI R6, RZ, 0x1f, R179 ;  /* 0x0000001fff067819 */ /* 0x000fe400000114b3 */
[----:B------:R-:W-:Y:S02]  /*0ab0*/  LOP3.LUT R0, R0, 0x3fffffe, RZ, 0xc0, !PT ;  /* 0x03fffffe00007812 */ /* 0x000fe400078ec0ff */
[CC--:B------:R-:W-:Y:S02]  /*0ac0*/  LEA.HI R8, R6.reuse, R179.reuse, RZ, 0x2 ;  /* 0x000000b306087211 */ /* 0x0c0fe400078f10ff */
[----:B------:R-:W-:Y:S01]  /*0ad0*/  LEA.HI R6, R6, R179, RZ, 0x5 ;  /* 0x000000b306067211 */ /* 0x000fe200078f28ff */
[----:B------:R-:W-:Y:S01]  /*0ae0*/  IMAD.IADD R0, R195, 0x1, -R0 ;  /* 0x00000001c3007824 */ /* 0x000fe200078e0a00 */
[--C-:B------:R-:W-:Y:S02]  /*0af0*/  SHF.R.S32.HI R9, RZ, 0x2, R8.reuse ;  /* 0x00000002ff097819 */ /* 0x100fe40000011408 */
[----:B------:R-:W-:-:S02]  /*0b00*/  SHF.R.S32.HI R10, RZ, 0x1f, R8 ;  /* 0x0000001fff0a7819 */ /* 0x000fc40000011408 */
[----:B------:R-:W-:Y:S02]  /*0b10*/  LOP3.LUT R8, R8, 0x7ffffffc, RZ, 0xc0, !PT ;  /* 0x7ffffffc08087812 */ /* 0x000fe400078ec0ff */
[----:B------:R-:W-:Y:S02]  /*0b20*/  LEA.HI R10, R10, R9, RZ, 0x3 ;  /* 0x000000090a0a7211 */ /* 0x000fe400078f18ff */
[----:B------:R-:W-:Y:S01]  /*0b30*/  SHF.R.S32.HI R6, RZ, 0x5, R6 ;  /* 0x00000005ff067819 */ /* 0x000fe20000011406 */
[----:B------:R-:W-:Y:S01]  /*0b40*/  IMAD.IADD R8, R179, 0x1, -R8 ;  /* 0x00000001b3087824 */ /* 0x000fe200078e0a08 */
[----:B------:R-:W-:-:S03]  /*0b50*/  LOP3.LUT R10, R10, 0xfffffff8, RZ, 0xc0, !PT ;  /* 0xfffffff80a0a7812 */ /* 0x000fc600078ec0ff */
[----:B------:R-:W-:Y:S01]  /*0b60*/  IMAD.SHL.U32 R173, R8, 0x2, RZ ;  /* 0x0000000208ad7824 */ /* 0x000fe200078e00ff */
[----:B------:R-:W-:-:S03]  /*0b70*/  IADD3 R9, R9, -R10, RZ ;  /* 0x8000000a09097210 */ /* 0x000fc60007ffe0ff */
[C---:B------:R-:W-:Y:S01]  /*0b80*/  VIADD R172, R173.reuse, 0x8 ;  /* 0x00000008adac7836 */ /* 0x040fe20000000000 */
[C---:B------:R-:W-:Y:S01]  /*0b90*/  IADD3 R162, R173.reuse, 0x58, RZ ;  /* 0x00000058ada27810 */ /* 0x040fe20007ffe0ff */
[----:B------:R-:W-:Y:S02]  /*0ba0*/  IMAD R9, R6, 0x10, R9 ;  /* 0x0000001006097824 */ /* 0x000fe400078e0209 */
[C---:B------:R-:W-:Y:S01]  /*0bb0*/  VIADD R171, R173.reuse, 0x10 ;  /* 0x00000010adab7836 */ /* 0x040fe20000000000 */
[----:B------:R-:W-:Y:S01]  /*0bc0*/  SHF.R.S32.HI R194, RZ, 0x1f, R172 ;  /* 0x0000001fffc27819 */ /* 0x000fe200000114ac */
        /* <DEDUP_REMOVED lines=22> */
[----:B------:R-:W-:Y:S01]  /*0d30*/  VIADD R22, R173, 0x78 ;  /* 0x00000078ad167836 */ /* 0x000fe20000000000 */
[----:B------:R-:W-:Y:S01]  /*0d40*/  SHF.R.S32.HI R182, RZ, 0x1f, R160 ;  /* 0x0000001fffb67819 */ /* 0x000fe200000114a0 */
[----:B------:R-:W-:Y:S01]  /*0d50*/  IMAD R196, R0, 0x40, R9 ;  /* 0x0000004000c47824 */ /* 0x000fe200078e0209 */
[----:B------:R-:W-:-:S02]  /*0d60*/  SHF.R.S32.HI R181, RZ, 0x1f, R23 ;  /* 0x0000001fffb57819 */ /* 0x000fc40000011417 */
[----:B------:R-:W-:Y:S02]  /*0d70*/  SHF.R.S32.HI R180, RZ, 0x1f, R22 ;  /* 0x0000001fffb47819 */ /* 0x000fe40000011416 */
[----:B--2---:R-:W-:Y:S02]  /*0d80*/  R2UR UR4, R2 ;  /* 0x00000000020472ca */ /* 0x004fe400000e0000 */
[----:B------:R-:W-:-:S04]  /*0d90*/  LEA.HI R2, R3, R202, RZ, 0x4 ;  /* 0x000000ca03027211 */ /* 0x000fc800078f20ff */
[----:B------:R-:W-:Y:S02]  /*0da0*/  SHF.R.S32.HI R7, RZ, 0x4, R2 ;  /* 0x00000004ff077819 */ /* 0x000fe40000011402 */
[C---:B------:R-:W-:Y:S02]  /*0db0*/  LOP3.LUT R5, R2.reuse, 0x3fffff0, RZ, 0xc0, !PT ;  /* 0x03fffff002057812 */ /* 0x040fe400078ec0ff */
[----:B------:R-:W-:-:S03]  /*0dc0*/  LEA.HI R2, R2, R7, RZ, 0x1 ;  /* 0x0000000702027211 */ /* 0x000fc600078f08ff */
[----:B------:R-:W-:Y:S01]  /*0dd0*/  IMAD.IADD R5, R202, 0x1, -R5 ;  /* 0x00000001ca057824 */ /* 0x000fe200078e0a05 */
[----:B------:R-:W-:Y:S01]  /*0de0*/  LOP3.LUT R2, R2, 0x1ffffffe, RZ, 0xc0, !PT ;  /* 0x1ffffffe02027812 */ /* 0x000fe200078ec0ff */
[----:B------:R-:W-:Y:S02]  /*0df0*/  ULOP3.LUT UR7, UR4, 0x1, URZ, 0xfc, !UPT ;  /* 0x0000000104077892 */ /* 0x000fe4000f8efc3f */
[----:B------:R-:W-:Y:S01]  /*0e00*/  IMAD R5, R5, 0x40, R4 ;  /* 0x0000004005057824 */ /* 0x000fe200078e0204 */
[-C--:B------:R-:W-:Y:S01]  /*0e10*/  LEA.HI R4, R3, R202.reuse, RZ, 0x2 ;  /* 0x000000ca03047211 */ /* 0x080fe200078f10ff */
[----:B------:R-:W-:Y:S01]  /*0e20*/  IMAD.IADD R2, R7, 0x1, -R2 ;  /* 0x0000000107027824 */ /* 0x000fe200078e0a02 */
[----:B------:R-:W-:Y:S01]  /*0e30*/  LEA.HI R3, R3, R202, RZ, 0x3 ;  /* 0x000000ca03037211 */ /* 0x000fe200078f18ff */
[----:B------:R-:W-:Y:S01]  /*0e40*/  UMOV UR4, URZ ;  /* 0x0000003f00047c82 */ /* 0x000fe20008000000 */
[----:B------:R-:W-:Y:S01]  /*0e50*/  LOP3.LUT R7, R4, 0xfffffffc, RZ, 0xc0, !PT ;  /* 0xfffffffc04077812 */ /* 0x000fe200078ec0ff */
[----:B------:R-:W-:Y:S01]  /*0e60*/  IMAD R198, R2, 0x8, R5 ;  /* 0x0000000802c67824 */ /* 0x000fe200078e0205 */
[----:B------:R-:W-:Y:S01]  /*0e70*/  LOP3.LUT R17, R3, 0xfffffff8, RZ, 0xc0, !PT ;  /* 0xfffffff803117812 */ /* 0x000fe200078ec0ff */
[----:B------:R-:W-:Y:S01]  /*0e80*/  IMAD.U32 R199, RZ, RZ, UR7 ;  /* 0x00000007ffc77e24 */ /* 0x000fe2000f8e00ff */
[----:B------:R-:W-:Y:S01]  /*0e90*/  MOV R178, UR4 ;  /* 0x0000000400b27c02 */ /* 0x000fe20008000f00 */
[C---:B------:R-:W-:Y:S01]  /*0ea0*/  IMAD.IADD R7, R202.reuse, 0x1, -R7 ;  /* 0x00000001ca077824 */ /* 0x040fe200078e0a07 */
[----:B------:R-:W-:Y:S01]  /*0eb0*/  SHF.R.S32.HI R176, RZ, 0x3, R3 ;  /* 0x00000003ffb07819 */ /* 0x000fe20000011403 */
[----:B------:R-:W-:-:S03]  /*0ec0*/  IMAD.IADD R17, R202, 0x1, -R17 ;  /* 0x00000001ca117824 */ /* 0x000fc600078e0a11 */
[----:B------:R-:W-:-:S04]  /*0ed0*/  LEA.HI R2, R7, R7, RZ, 0x1 ;  /* 0x0000000707027211 */ /* 0x000fc800078f08ff */
[----:B------:R-:W-:-:S05]  /*0ee0*/  LOP3.LUT R2, R2, 0x1ffffffe, RZ, 0xc0, !PT ;  /* 0x1ffffffe02027812 */ /* 0x000fca00078ec0ff */
[----:B------:R-:W-:Y:S02]  /*0ef0*/  IMAD.IADD R197, R7, 0x1, -R2 ;  /* 0x0000000107c57824 */ /* 0x000fe400078e0a02 */
[----:B------:R-:W-:Y:S02]  /*0f00*/  IMAD.SHL.U32 R2, R17, 0x8, RZ ;  /* 0x0000000811027824 */ /* 0x000fe400078e00ff */
[----:B------:R-:W-:Y:S02]  /*0f10*/  IMAD R197, R197, 0x8, R196 ;  /* 0x00000008c5c57824 */ /* 0x000fe400078e02c4 */
[----:B------:R-:W-:Y:S01]  /*0f20*/  VIADD R16, R2, 0x40 ;  /* 0x0000004002107836 */ /* 0x000fe20000000000 */
[----:B------:R-:W-:-:S04]  /*0f30*/  SHF.R.S32.HI R201, RZ, 0x1f, R2 ;  /* 0x0000001fffc97819 */ /* 0x000fc80000011402 */
[----:B------:R-:W-:-:S07]  /*0f40*/  SHF.R.S32.HI R200, RZ, 0x1f, R16 ;  /* 0x0000001fffc87819 */ /* 0x000fce0000011410 */
.L_x_233:
[----:B0-234-:R-:W0:Y:S01]  /*0f50*/  LDC.64 R4, c[0x0][0xc88] ;  /* 0x00032200ff047b82 */ /* 0x01de220000000a00 */
[----:B------:R-:W-:Y:S01]  /*0f60*/  ULDC.64 UR8, c[0x0][0xa28] ;  /* 0x00028a0000087ab9 */ /* 0x000fe20000000a00 */
[----:B------:R-:W-:Y:S01]  /*0f70*/  ULDC.64 UR10, c[0x0][0xa20] ;  /* 0x00028800000a7ab9 */ /* 0x000fe20000000a00 */
[----:B------:R-:W-:Y:S01]  /*0f80*/  ULDC UR7, c[0x0][0x2f0] ;  /* 0x0000bc0000077ab9 */ /* 0x000fe20000000800 */
[----:B0-----:R-:W-:-:S06]  /*0f90*/  IMAD.WIDE R4, R27, 0x4, R4 ;  /* 0x000000041b047825 */ /* 0x001fcc00078e0204 */
[----:B------:R-:W2:Y:S01]  /*0fa0*/  LDG.E R4, desc[UR36][R4.64] ;  /* 0x0000002404047981 */ /* 0x000ea2000c1e1900 */
[----:B------:R-:W-:Y:S02]  /*0fb0*/  UISETP.NE.U32.AND UP0, UPT, UR8, URZ, UPT ;  /* 0x0000003f0800728c */ /* 0x000fe4000bf05070 */
[----:B------:R-:W-:Y:S02]  /*0fc0*/  UISETP.NE.U32.AND UP1, UPT, UR10, URZ, UPT ;  /* 0x0000003f0a00728c */ /* 0x000fe4000bf25070 */
[----:B------:R-:W-:Y:S02]  /*0fd0*/  UISETP.NE.AND.EX UP0, UPT, UR9, URZ, UPT, UP0 ;  /* 0x0000003f0900728c */ /* 0x000fe4000bf05300 */
[----:B------:R-:W-:-:S04]  /*0fe0*/  UISETP.NE.AND.EX UP1, UPT, UR11, URZ, UPT, UP1 ;  /* 0x0000003f0b00728c */ /* 0x000fc8000bf25310 */
[----:B------:R-:W-:Y:S02]  /*0ff0*/  PLOP3.LUT P0, PT, PT, PT, UP0, 0x80, 0x0 ;  /* 0x000000000000781c */ /* 0x000fe40003f0f008 */
[----:B------:R-:W-:Y:S02]  /*1000*/  PLOP3.LUT P1, PT, PT, PT, UP1, 0x80, 0x0 ;  /* 0x000000000000781c */ /* 0x000fe40003f2f018 */
[----:B--2---:R-:W-:-:S13]  /*1010*/  R2UR UR61, R4 ;  /* 0x00000000043d72ca */ /* 0x004fda00000e0000 */
[----:B------:R-:W-:Y:S02]  /*1020*/  USHF.R.S32.HI UR4, URZ, 0x1f, UR61 ;  /* 0x0000001f3f047899 */ /* 0x000fe4000801143d */
[----:B------:R-:W-:-:S04]  /*1030*/  @UP0 ULEA UR8, UP2, UR61, UR8, 0x2 ;  /* 0x000000083d080291 */ /* 0x000fc8000f84103f */
[----:B------:R-:W-:Y:S02]  /*1040*/  @UP0 ULEA.HI.X UR9, UR61, UR9, UR4, 0x2, UP2 ;  /* 0x000000093d090291 */ /* 0x000fe400090f1404 */
[----:B------:R-:W-:Y:S01]  /*1050*/  IMAD.U32 R177, RZ, RZ, UR4 ;  /* 0x00000004ffb17e24 */ /* 0x000fe2000f8e00ff */
[----:B------:R-:W-:Y:S01]  /*1060*/  @UP1 ULEA UR10, UP0, UR61, UR10, 0x2 ;  /* 0x0000000a3d0a1291 */ /* 0x000fe2000f80103f */
[----:B------:R-:W-:-:S03]  /*1070*/  IMAD.U32 R4, RZ, RZ, UR8 ;  /* 0x00000008ff047e24 */ /* 0x000fc6000f8e00ff */
[----:B------:R-:W-:Y:S01]  /*1080*/  @UP1 ULEA.HI.X UR11, UR61, UR11, UR4, 0x2, UP0 ;  /* 0x0000000b3d0b1291 */ /* 0x000fe200080f1404 */
[----:B------:R-:W-:Y:S01]  /*1090*/  IMAD.U32 R5, RZ, RZ, UR9 ;  /* 0x00000009ff057e24 */ /* 0x000fe2000f8e00ff */
[----:B------:R-:W-:Y:S01]  /*10a0*/  ULDC.64 UR8, c[0x0][0x418] ;  /* 0x0001060000087ab9 */ /* 0x000fe20000000a00 */
[----:B------:R-:W-:Y:S01]  /*10b0*/  IMAD.U32 R6, RZ, RZ, UR10 ;  /* 0x0000000aff067e24 */ /* 0x000fe2000f8e00ff */
[----:B------:R-:W-:Y:S02]  /*10c0*/  ULDC UR4, c[0x0][0x424] ;  /* 0x0001090000047ab9 */ /* 0x000fe40000000800 */
[----:B------:R-:W-:Y:S01]  /*10d0*/  IMAD.U32 R7, RZ, RZ, UR11 ;  /* 0x0000000bff077e24 */ /* 0x000fe2000f8e00ff */
[----:B------:R-:W2:Y:S04]  /*10e0*/  @P0 LDG.E R4, desc[UR36][R4.64] ;  /* 0x0000002404040981 */ /* 0x000ea8000c1e1900 */
[----:B------:R-:W3:Y:S01]  /*10f0*/  @P1 LDG.E R6, desc[UR36][R6.64] ;  /* 0x0000002406061981 */ /* 0x000ee2000c1e1900 */
[----:B------:R-:W-:Y:S01]  /*1100*/  UISETP.NE.U32.AND UP0, UPT, UR8, URZ, UPT ;  /* 0x0000003f0800728c */ /* 0x000fe2000bf05070 */
[----:B------:R-:W-:Y:S01]  /*1110*/  MOV R175, UR6 ;  /* 0x0000000600af7c02 */ /* 0x000fe20008000f00 */
[----:B------:R-:W-:Y:S01]  /*1120*/  UMOV UR41, URZ ;  /* 0x0000003f00297c82 */ /* 0x000fe20008000000 */
[----:B------:R-:W-:-:S02]  /*1130*/  ULOP3.LUT UR8, UR5, 0xff000000, URZ, 0xc0, !UPT ;  /* 0xff00000005087892 */ /* 0x000fc4000f8ec03f */
[----:B------:R-:W-:-:S04]  /*1140*/  UISETP.NE.AND.EX UP0, UPT, UR9, URZ, UPT, UP0 ;  /* 0x0000003f0900728c */ /* 0x000fc8000bf05300 */
[----:B------:R-:W-:-:S04]  /*1150*/  USEL UR4, UR4, 0x1, UP0 ;  /* 0x0000000104047887 */ /* 0x000fc80008000000 */
[----:B------:R-:W-:Y:S01]  /*1160*/  UIMAD UR4, UR4, UR7, URZ ;  /* 0x00000007040472a4 */ /* 0x000fe2000f8e023f */
[----:B--2---:R-:W-:-:S06]  /*1170*/  @P0 R2UR UR41, R4 ;  /* 0x00000000042902ca */ /* 0x004fcc00000e0000 */
[----:B---3--:R-:W-:Y:S01]  /*1180*/  @P1 R2UR UR4, R6 ;  /* 0x00000000060412ca */ /* 0x008fe200000e0000 */
[----:B-1---5:R-:W-:-:S14]  /*1190*/  @P1 BRA `(.L_x_184) ;  /* 0x0000000000341947 */ /* 0x022fdc0003800000 */
[----:B------:R-:W-:Y:S02]  /*11a0*/  ULDC.64 UR6, c[0x0][0xa08] ;  /* 0x0002820000067ab9 */ /* 0x000fe40000000a00 */
[----:B------:R-:W-:-:S04]  /*11b0*/  ISETP.NE.U32.AND P0, PT, RZ, UR6, PT ;  /* 0x00000006ff007c0c */ /* 0x000fc8000bf05070 */
[----:B------:R-:W-:-:S13]  /*11c0*/  ISETP.NE.AND.EX P0, PT, RZ, UR7, PT, P0 ;  /* 0x00000007ff007c0c */ /* 0x000fda000bf05300 */
[----:B------:R-:W-:Y:S05]  /*11d0*/  @!P0 BRA `(.L_x_184) ;  /* 0x0000000000248947 */ /* 0x000fea0003800000 */
[----:B------:R-:W-:Y:S02]  /*11e0*/  ULDC.64 UR6, c[0x0][0xa08] ;  /* 0x0002820000067ab9 */ /* 0x000fe40000000a00 */
[----:B------:R-:W-:-:S06]  /*11f0*/  UIMAD.WIDE UR6, UR61, 0x4, UR6 ;  /* 0x000000043d0678a5 */ /* 0x000fcc000f8e0206 */
[----:B------:R-:W-:Y:S02]  /*1200*/  IMAD.U32 R4, RZ, RZ, UR6 ;  /* 0x00000006ff047e24 */ /* 0x000fe4000f8e00ff */
[----:B------:R-:W-:-:S05]  /*1210*/  IMAD.U32 R5, RZ, RZ, UR7 ;  /* 0x00000007ff057e24 */ /* 0x000fca000f8e00ff */
[----:B------:R-:W2:Y:S04]  /*1220*/  LDG.E R3, desc[UR36][R4.64] ;  /* 0x0000002404037981 */ /* 0x000ea8000c1e1900 */
[----:B------:R-:W3:Y:S01]  /*1230*/  LDG.E R0, desc[UR36][R4.64+0x4] ;  /* 0x0000042404007981 */ /* 0x000ee2000c1e1900 */
[----:B--2---:R-:W-:Y:S02]  /*1240*/  R2UR UR4, R3 ;  /* 0x00000000030472ca */ /* 0x004fe400000e0000 */
[----:B---3--:R-:W-:-:S13]  /*1250*/  R2UR UR6, R0 ;  /* 0x00000000000672ca */ /* 0x008fda00000e0000 */
[----:B------:R-:W-:-:S12]  /*1260*/  UIADD3 UR4, -UR4, UR6, URZ ;  /* 0x0000000604047290 */ /* 0x000fd8000fffe13f */
.L_x_184:
[----:B------:R-:W-:Y:S02]  /*1270*/  UIADD3 UR41, -UR41, UR4, URZ ;  /* 0x0000000429297290 */ /* 0x000fe4000fffe13f */
[----:B------:R-:W-:Y:S02]  /*1280*/  ULOP3.LUT UR4, UR5, 0xff0000, URZ, 0xc0, !UPT ;  /* 0x00ff000005047892 */ /* 0x000fe4000f8ec03f */
[----:B------:R-:W-:Y:S02]  /*1290*/  UISETP.GE.AND UP0, UPT, UR41, 0x1, UPT ;  /* 0x000000012900788c */ /* 0x000fe4000bf06270 */
[----:B------:R-:W-:Y:S02]  /*12a0*/  USHF.R.U32.HI UR8, URZ, 0x8, UR8 ;  /* 0x000000083f087899 */ /* 0x000fe40008011608 */
[----:B------:R-:W-:Y:S02]  /*12b0*/  UIADD3 UR6, UR41, 0x5f, URZ ;  /* 0x0000005f29067890 */ /* 0x000fe4000fffe03f */
[----:B------:R-:W-:Y:S01]  /*12c0*/  PLOP3.LUT P0, PT, PT, PT, UP0, 0x80, 0x0 ;  /* 0x000000000000781c */ /* 0x000fe20003f0f008 */
[----:B------:R-:W-:-:S02]  /*12d0*/  ULEA.HI UR8, UR4, UR8, URZ, 0x10 ;  /* 0x0000000804087291 */ /* 0x000fc4000f8f803f */
[----:B------:R-:W-:Y:S02]  /*12e0*/  UIMAD.WIDE UR6, UR6, 0x2aaaaaab, URZ ;  /* 0x2aaaaaab060678a5 */ /* 0x000fe4000f8e023f */
[----:B------:R-:W-:Y:S02]  /*12f0*/  ULOP3.LUT UR4, UR8, 0xff, URZ, 0xc0, !UPT ;  /* 0x000000ff08047892 */ /* 0x000fe4000f8ec03f */
[----:B------:R-:W-:Y:S02]  /*1300*/  ULOP3.LUT UR9, UR5, 0xffff, URZ, 0xc0, !UPT ;  /* 0x0000ffff05097892 */ /* 0x000fe4000f8ec03f */
[----:B------:R-:W-:Y:S02]  /*1310*/  USHF.R.U32.HI UR5, URZ, 0x10, UR8 ;  /* 0x000000103f057899 */ /* 0x000fe40008011608 */
[----:B------:R-:W-:Y:S01]  /*1320*/  USHF.R.U32.HI UR6, URZ, 0x1f, UR7 ;  /* 0x0000001f3f067899 */ /* 0x000fe20008011607 */
[----:B------:R-:W-:Y:S01]  /*1330*/  IMAD.U32 R19, RZ, RZ, UR4 ;  /* 0x00000004ff137e24 */ /* 0x000fe2000f8e00ff */
[----:B------:R-:W-:Y:S01]  /*1340*/  UMOV UR4, URZ ;  /* 0x0000003f00047c82 */ /* 0x000fe20008000000 */
[----:B------:R-:W-:Y:S01]  /*1350*/  IMAD.U32 R174, RZ, RZ, UR9 ;  /* 0x00000009ffae7e24 */ /* 0x000fe2000f8e00ff */
[----:B------:R-:W-:Y:S01]  /*1360*/  ULEA.HI.SX32 UR9, UR7, UR6, 0x1c ;  /* 0x0000000607097291 */ /* 0x000fe2000f8fe23f */
[----:B------:R-:W-:Y:S01]  /*1370*/  IMAD.U32 R18, RZ, RZ, UR5 ;  /* 0x00000005ff127e24 */ /* 0x000fe2000f8e00ff */
[----:B------:R-:W-:Y:S10]  /*1380*/  @!P0 BRA `(.L_x_185) ;  /* 0x0000000000948947 */ /* 0x000ff40003800000 */
[----:B------:R-:W-:Y:S01]  /*1390*/  R2UR UR5, R18 ;  /* 0x00000000120572ca */ /* 0x000fe200000e0000 */
[----:B------:R-:W-:-:S12]  /*13a0*/  ULDC UR4, c[0x0][0x9f0] ;  /* 0x00027c0000047ab9 */ /* 0x000fd80000000800 */
[----:B------:R-:W-:-:S04]  /*13b0*/  UISETP.NE.AND UP0, UPT, UR5, URZ, UPT ;  /* 0x0000003f0500728c */ /* 0x000fc8000bf05270 */
[----:B------:R-:W-:-:S03]  /*13c0*/  USEL UR10, UR5, UR4, UP0 ;  /* 0x00000004050a7287 */ /* 0x000fc60008000000 */
[----:B------:R-:W-:Y:S01]  /*13d0*/  UMOV UR4, URZ ;  /* 0x0000003f00047c82 */ /* 0x000fe20008000000 */
[----:B------:R-:W-:Y:S02]  /*13e0*/  UIADD3 UR6, UR9, -0x1, UR10 ;  /* 0xffffffff09067890 */ /* 0x000fe4000fffe00a */
[----:B------:R-:W-:-:S04]  /*13f0*/  IMAD.U32 R4, RZ, RZ, UR10 ;  /* 0x0000000aff047e24 */ /* 0x000fc8000f8e00ff */
[----:B------:R-:W-:Y:S01]  /*1400*/  IMAD.U32 R5, RZ, RZ, UR6 ;  /* 0x00000006ff057e24 */ /* 0x000fe2000f8e00ff */
[-C--:B------:R-:W-:Y:S01]  /*1410*/  IABS R0, R4.reuse ;  /* 0x0000000400007213 */ /* 0x080fe20000000000 */
[----:B------:R-:W-:Y:S01]  /*1420*/  ULOP3.LUT UR6, UR6, UR10, URZ, 0x3c, !UPT ;  /* 0x0000000a06067292 */ /* 0x000fe2000f8e3c3f */
[----:B------:R-:W-:Y:S02]  /*1430*/  IABS R6, R4 ;  /* 0x0000000400067213 */ /* 0x000fe40000000000 */
[----:B------:R-:W-:Y:S02]  /*1440*/  R2UR UR11, R0 ;  /* 0x00000000000b72ca */ /* 0x000fe400000e0000 */
[----:B------:R-:W-:-:S05]  /*1450*/  IABS R5, R5 ;  /* 0x0000000500057213 */ /* 0x000fca0000000000 */
[----:B------:R-:W-:-:S05]  /*1460*/  IMAD.MOV.U32 R4, RZ, RZ, R5 ;  /* 0x000000ffff047224 */ /* 0x000fca00078e0005 */
[----:B------:R-:W-:Y:S01]  /*1470*/  R2UR UR8, R4 ;  /* 0x00000000040872ca */ /* 0x000fe200000e0000 */
        /* <DEDUP_REMOVED lines=18> */
[----:B------:R-:W-:-:S05]  /*15a0*/  UISETP.NE.AND UP0, UPT, UR10, URZ, UPT ;  /* 0x0000003f0a00728c */ /* 0x000fca000bf05270 */
[----:B------:R-:W-:Y:S02]  /*15b0*/  UMOV UR4, UR5 ;  /* 0x0000000500047c82 */ /* 0x000fe40008000000 */
[----:B------:R-:W-:-:S04]  /*15c0*/  @!UP1 UIADD3 UR4, -UR4, URZ, URZ ;  /* 0x0000003f04049290 */ /* 0x000fc8000fffe13f */
[----:B------:R-:W-:-:S12]  /*15d0*/  @!UP0 ULOP3.LUT UR4, URZ, UR10, URZ, 0x33, !UPT ;  /* 0x0000000a3f048292 */ /* 0x000fd8000f8e333f */
.L_x_185:
[----:B------:R-:W-:Y:S01]  /*15e0*/  R2UR UR5, R19 ;  /* 0x00000000130572ca */ /* 0x000fe200000e0000 */
[----:B------:R-:W-:Y:S01]  /*15f0*/  IMAD.U32 R3, RZ, RZ, UR4 ;  /* 0x00000004ff037e24 */ /* 0x000fe2000f8e00ff */
[----:B------:R-:W-:Y:S02]  /*1600*/  MOV R0, UR9 ;  /* 0x0000000900007c02 */ /* 0x000fe40008000f00 */
[----:B------:R-:W-:Y:S02]  /*1610*/  CS2R R98, SRZ ;  /* 0x0000000000627805 */ /* 0x000fe4000001ff00 */
[----:B------:R-:W-:Y:S02]  /*1620*/  PLOP3.LUT P0, PT, PT, PT, PT, 0x80, 0x0 ;  /* 0x000000000000781c */ /* 0x000fe40003f0f070 */
        /* <DEDUP_REMOVED lines=8> */
[----:B------:R-:W-:Y:S01]  /*16b0*/  UIMAD UR60, UR5, UR4, URZ ;  /* 0x00000004053c72a4 */ /* 0x000fe2000f8e023f */
[----:B------:R-:W-:-:S02]  /*16c0*/  CS2R R70, SRZ ;  /* 0x0000000000467805 */ /* 0x000fc4000001ff00 */
[----:B------:R-:W-:Y:S02]  /*16d0*/  CS2R R68, SRZ ;  /* 0x0000000000447805 */ /* 0x000fe4000001ff00 */
[----:B------:R-:W-:Y:S02]  /*16e0*/  CS2R R66, SRZ ;  /* 0x0000000000427805 */ /* 0x000fe4000001ff00 */
[----:B------:R-:W-:Y:S02]  /*16f0*/  CS2R R64, SRZ ;  /* 0x0000000000407805 */ /* 0x000fe4000001ff00 */
[----:B------:R-:W-:Y:S02]  /*1700*/  CS2R R62, SRZ ;  /* 0x00000000003e7805 */ /* 0x000fe4000001ff00 */
[----:B------:R-:W-:Y:S02]  /*1710*/  VIADDMNMX R0, R3, UR60, R0, PT ;  /* 0x0000003c03007c46 */ /* 0x000fe4000b800100 */
[----:B------:R-:W-:-:S02]  /*1720*/  CS2R R60, SRZ ;  /* 0x00000000003c7805 */ /* 0x000fc4000001ff00 */
[----:B------:R-:W-:Y:S02]  /*1730*/  CS2R R58, SRZ ;  /* 0x00000000003a7805 */ /* 0x000fe4000001ff00 */
[----:B------:R-:W-:Y:S02]  /*1740*/  CS2R R56, SRZ ;  /* 0x0000000000387805 */ /* 0x000fe4000001ff00 */
[----:B------:R-:W-:Y:S02]  /*1750*/  R2UR UR40, R0 ;  /* 0x00000000002872ca */ /* 0x000fe400000e0000 */
        /* <DEDUP_REMOVED lines=12> */
[----:B------:R-:W-:Y:S01]  /*1820*/  UISETP.GT.AND UP0, UPT, UR40, UR60, UPT ;  /* 0x0000003c2800728c */ /* 0x000fe2000bf04270 */
[----:B------:R-:W-:Y:S02]  /*1830*/  CS2R R94, SRZ ;  /* 0x00000000005e7805 */ /* 0x000fe4000001ff00 */
[----:B------:R-:W-:Y:S02]  /*1840*/  CS2R R88, SRZ ;  /* 0x0000000000587805 */ /* 0x000fe4000001ff00 */
[----:B------:R-:W-:-:S02]  /*1850*/  CS2R R92, SRZ ;  /* 0x00000000005c7805 */ /* 0x000fc4000001ff00 */
[----:B------:R-:W-:Y:S02]  /*1860*/  CS2R R20, SRZ ;  /* 0x0000000000147805 */ /* 0x000fe4000001ff00 */
[----:B------:R-:W-:-:S13]  /*1870*/  PLOP3.LUT P1, PT, PT, PT, UP0, 0x80, 0x0 ;  /* 0x000000000000781c */ /* 0x000fda0003f2f008 */
[----:B------:R-:W-:Y:S05]  /*1880*/  @!P1 BRA `(.L_x_186) ;  /* 0x0000004c00689947 */ /* 0x000fea0003800000 */
[----:B------:R-:W0:Y:S01]  /*1890*/  SHFL.IDX PT, R0, R195, RZ, 0x1f ;  /* 0x00001fffc3007589 */ /* 0x000e2200000e0000 */
[----:B------:R-:W1:Y:S01]  /*18a0*/  S2UR UR42, SR_CgaCtaId ;  /* 0x00000000002a79c3 */ /* 0x000e620000008800 */
[----:B------:R-:W-:Y:S01]  /*18b0*/  UMOV UR43, 0x400 ;  /* 0x00000400002b7882 */ /* 0x000fe20000000000 */
[----:B0-----:R-:W-:Y:S01]  /*18c0*/  R2UR UR4, R0 ;  /* 0x00000000000472ca */ /* 0x001fe200000e0000 */
[----:B-1----:R-:W-:-:S04]  /*18d0*/  ULEA UR43, UR42, UR43, 0x18 ;  /* 0x0000002b2a2b7291 */ /* 0x002fc8000f8ec03f */
[----:B------:R-:W-:-:S04]  /*18e0*/  UIADD3 UR6, UR43, 0xc400, URZ ;  /* 0x0000c4002b067890 */ /* 0x000fc8000fffe03f */
[----:B------:R-:W-:-:S04]  /*18f0*/  ULOP3.LUT UP0, URZ, UR6, 0x1bf, URZ, 0xc0, !UPT ;  /* 0x000001bf063f7892 */ /* 0x000fc8000f80c03f */
[----:B------:R-:W-:Y:S02]  /*1900*/  ULEA.HI UR5, UR4, UR4, URZ, 0x1 ;  /* 0x0000000404057291 */ /* 0x000fe4000f8f083f */
[----:B------:R-:W-:Y:S02]  /*1910*/  PLOP3.LUT P0, PT, PT, PT, UP0, 0x80, 0x0 ;  /* 0x000000000000781c */ /* 0x000fe40003f0f008 */
        /* <DEDUP_REMOVED lines=13> */
[----:B------:R-:W-:Y:S02]  /*19f0*/  IMAD.U32 R10, RZ, RZ, UR6 ;  /* 0x00000006ff0a7e24 */ /* 0x000fe4000f8e00ff */
[----:B------:R-:W-:Y:S02]  /*1a00*/  IMAD.U32 R6, RZ, RZ, UR4 ;  /* 0x00000004ff067e24 */ /* 0x000fe4000f8e00ff */
[----:B------:R-:W-:-:S02]  /*1a10*/  IMAD.U32 R7, RZ, RZ, UR5 ;  /* 0x00000005ff077e24 */ /* 0x000fc4000f8e00ff */
[----:B------:R-:W-:Y:S02]  /*1a20*/  IMAD.U32 R11, RZ, RZ, UR7 ;  /* 0x00000007ff0b7e24 */ /* 0x000fe4000f8e00ff */
[----:B------:R-:W-:Y:S02]  /*1a30*/  IMAD.MOV.U32 R8, RZ, RZ, 0x70 ;  /* 0x00000070ff087424 */ /* 0x000fe400078e00ff */
[----:B------:R-:W-:Y:S02]  /*1a40*/  IMAD.MOV.U32 R12, RZ, RZ, 0x1 ;  /* 0x00000001ff0c7424 */ /* 0x000fe400078e00ff */
[----:B0-----:R-:W-:-:S07]  /*1a50*/  IMAD.MOV.U32 R13, RZ, RZ, RZ ;  /* 0x000000ffff0d7224 */ /* 0x001fce00078e00ff */
[----:B------:R-:W-:-:S07]  /*1a60*/  LEPC R20, `(.L_x_187) ;  /* 0x000000001014794e */ /* 0x000fce0000000000 */
[----:B-1----:R-:W-:Y:S05]  /*1a70*/  CALL.ABS.NOINC R14 ;  /* 0x000000000e007343 */ /* 0x002fea0003c00000 */
.L_x_187:
[----:B------:R-:W-:Y:S02]  /*1a80*/  R2UR UR6, R178 ;  /* 0x00000000b20672ca */ /* 0x000fe400000e0000 */
[----:B------:R-:W-:-:S11]  /*1a90*/  R2UR UR5, R199 ;  /* 0x00000000c70572ca */ /* 0x000fd600000e0000 */
[----:B------:R-:W-:Y:S02]  /*1aa0*/  ULEA.HI UR4, UR6, UR6, URZ, 0x1 ;  /* 0x0000000606047291 */ /* 0x000fe4000f8f083f */
[----:B------:R-:W-:Y:S02]  /*1ab0*/  IMAD.U32 R3, RZ, RZ, UR5 ;  /* 0x00000005ff037e24 */ /* 0x000fe4000f8e00ff */
[----:B------:R-:W-:-:S03]  /*1ac0*/  ULOP3.LUT UR4, UR4, 0xfffffffe, URZ, 0xc0, !UPT ;  /* 0xfffffffe04047892 */ /* 0x000fc6000f8ec03f */
[----:B------:R-:W-:Y:S01]  /*1ad0*/  ISETP.NE.AND P0, PT, R3, 0x3, PT ;  /* 0x000000030300780c */ /* 0x000fe20003f05270 */
[----:B------:R-:W-:-:S06]  /*1ae0*/  UIADD3 UR4, UR6, -UR4, URZ ;  /* 0x8000000406047290 */ /* 0x000fcc000fffe03f */
[----:B------:R-:W-:-:S04]  /*1af0*/  MOV R0, UR4 ;  /* 0x0000000400007c02 */ /* 0x000fc80008000f00 */
[----:B------:R-:W-:-:S04]  /*1b00*/  SHF.L.U32 R0, R0, 0x1f, RZ ;  /* 0x0000001f00007819 */ /* 0x000fc800000006ff */
[----:B------:R-:W0:Y:S02]  /*1b10*/  SYNCS.PHASECHK.TRANS64.TRYWAIT P1, [UR43+0x2a800], R0 ;  /* 0x02a80000ff0075a7 */ /* 0x000e24000802016b */
[----:B0-----:R-:W-:Y:S05]  /*1b20*/  @!P1 BRA `(.L_x_188) ;  /* 0x000000d400649947 */ /* 0x001fea0003800000 */
.L_x_318:
[----:B------:R-:W-:Y:S05]  /*1b30*/  @!P0 BRA `(.L_x_189) ;  /* 0x0000000000048947 */ /* 0x000fea0003800000 */
[----:B------:R-:W-:Y:S01]  /*1b40*/  BPT.TRAP 0x1 ;  /* 0x000000040000795c */ /* 0x000fe20000300000 */
.L_x_189:
[----:B------:R-:W-:Y:S02]  /*1b50*/  IMAD.U32 R8, RZ, RZ, UR38 ;  /* 0x00000026ff087e24 */ /* 0x000fe4000f8e00ff */
[----:B0-----:R-:W-:-:S03]  /*1b60*/  IMAD.U32 R3, RZ, RZ, UR39 ;  /* 0x00000027ff037e24 */ /* 0x001fc6000f8e00ff */
[----:B------:R-:W-:Y:S02]  /*1b70*/  LEA R8, R8, UR43, 0x3 ;  /* 0x0000002b08087c11 */ /* 0x000fe4000f8e18ff */
[----:B------:R-:W-:-:S04]  /*1b80*/  SHF.L.U32 R3, R3, 0x1f, RZ ;  /* 0x0000001f03037819 */ /* 0x000fc800000006ff */
[----:B------:R0:W1:Y:S01]  /*1b90*/  SYNCS.PHASECHK.TRANS64.TRYWAIT P1, [R8+URZ+0x2a830], R3 ;  /* 0x02a83003080075a7 */ /* 0x000062000802017f */
[----:B------:R-:W-:Y:S05]  /*1ba0*/  @!P0 BRA `(.L_x_190) ;  /* 0x0000000000048947 */ /* 0x000fea0003800000 */
[----:B------:R-:W-:Y:S01]  /*1bb0*/  BPT.TRAP 0x1 ;  /* 0x000000040000795c */ /* 0x000fe20000300000 */
.L_x_190:
[----:B------:R-:W-:Y:S01]  /*1bc0*/  IMAD.MOV.U32 R87, RZ, RZ, RZ ;  /* 0x000000ffff577224 */ /* 0x000fe200078e00ff */
[----:B-1----:R-:W-:Y:S06]  /*1bd0*/  @P1 BRA `(.L_x_191) ;  /* 0x0000000000081947 */ /* 0x002fec0003800000 */
[----:B------:R-:W1:Y:S02]  /*1be0*/  SYNCS.PHASECHK.TRANS64.TRYWAIT P1, [R8+URZ+0x2a830], R3 ;  /* 0x02a83003080075a7 */ /* 0x000e64000802017f */
[----:B-1----:R-:W-:Y:S05]  /*1bf0*/  @!P1 BRA `(.L_x_192) ;  /* 0x000000d400489947 */ /* 0x002fea0003800000 */
.L_x_191:
[----:B------:R-:W-:Y:S05]  /*1c00*/  WARPSYNC.ALL ;  /* 0x0000000000007948 */ /* 0x000fea0003800000 */
[----:B------:R-:W-:Y:S01]  /*1c10*/  UIADD3 UR43, UR43, 0x18400, URZ ;  /* 0x000184002b2b7890 */ /* 0x000fe2000fffe03f */
[----:B------:R-:W-:Y:S01]  /*1c20*/  WARPGROUP.ARRIVE ;  /* 0x00000000000079c5 */ /* 0x000fe20000000000 */
[----:B------:R-:W-:Y:S02]  /*1c30*/  ULOP3.LUT UR4, UR44, 0x10000, URZ, 0xfc, !UPT ;  /* 0x000100002c047892 */ /* 0x000fe4000f8efc3f */
[----:B------:R-:W-:Y:S01]  /*1c40*/  USHF.R.U32.HI UR43, URZ, 0x4, UR43 ;  /* 0x000000043f2b7899 */ /* 0x000fe2000801162b */
[----:B------:R-:W-:Y:S01]  /*1c50*/  UMOV UR13, 0x40000040 ;  /* 0x40000040000d7882 */ /* 0x000fe20000000000 */
[----:B------:R-:W-:-:S02]  /*1c60*/  UMOV UR15, 0x40000040 ;  /* 0x40000040000f7882 */ /* 0x000fc40000000000 */
[----:B------:R-:W-:Y:S01]  /*1c70*/  ULOP3.LUT UR10, UR43, 0x3fff, URZ, 0xc0, !UPT ;  /* 0x00003fff2b0a7892 */ /* 0x000fe2000f8ec03f */
[----:B------:R-:W-:Y:S01]  /*1c80*/  IMAD.U32 R5, RZ, RZ, UR13 ;  /* 0x0000000dff057e24 */ /* 0x000fe2000f8e00ff */
[----:B------:R-:W-:Y:S01]  /*1c90*/  UMOV UR12, UR4 ;  /* 0x00000004000c7c82 */ /* 0x000fe20008000000 */
[----:B------:R-:W-:Y:S01]  /*1ca0*/  UIADD3 UR6, UR4, 0x2, URZ ;  /* 0x0000000204067890 */ /* 0x000fe2000fffe03f */
[----:B------:R-:W-:Y:S01]  /*1cb0*/  IMAD.U32 R4, RZ, RZ, UR12 ;  /* 0x0000000cff047e24 */ /* 0x000fe2000f8e00ff */
[----:B------:R-:W-:Y:S02]  /*1cc0*/  ULOP3.LUT UR10, UR10, 0x10000, URZ, 0xfc, !UPT ;  /* 0x000100000a0a7892 */ /* 0x000fe4000f8efc3f */
[----:B------:R-:W-:Y:S02]  /*1cd0*/  UIADD3 UR56, UR4, 0x4, URZ ;  /* 0x0000000404387890 */ /* 0x000fe4000fffe03f */
[----:B------:R-:W-:Y:S01]  /*1ce0*/  UIMAD UR5, UR38, 0x900, UR10 ;  /* 0x00000900260578a4 */ /* 0x000fe2000f8e020a */
[----:B------:R-:W-:Y:S01]  /*1cf0*/  UMOV UR57, 0x40000040 ;  /* 0x4000004000397882 */ /* 0x000fe20000000000 */
[----:B------:R-:W-:-:S02]  /*1d00*/  UMOV UR59, 0x40000040 ;  /* 0x40000040003b7882 */ /* 0x000fc40000000000 */
[----:B------:R-:W-:Y:S02]  /*1d10*/  UIADD3 UR7, UR5, 0x2, URZ ;  /* 0x0000000205077890 */ /* 0x000fe4000fffe03f */
[----:B------:R-:W-:Y:S02]  /*1d20*/  UIADD3 UR58, UR5, 0x4, URZ ;  /* 0x00000004053a7890 */ /* 0x000fe4000fffe03f */
[----:B------:R-:W-:Y:S01]  /*1d30*/  UMOV UR14, UR5 ;  /* 0x00000005000e7c82 */ /* 0x000fe20008000000 */
[----:B------:R-:W-:Y:S01]  /*1d40*/  UIADD3 UR52, UR4, 0x6, URZ ;  /* 0x0000000604347890 */ /* 0x000fe2000fffe03f */
[----:B------:R-:W-:Y:S01]  /*1d50*/  HGMMA.64x96x16.F32 R24, gdesc[UR12], RZ, !UPT, gsb0 ;  /* 0x016000000c1879f0 */ /* 0x000fe2000c0008ff */
[----:B------:R-:W-:Y:S01]  /*1d60*/  UMOV UR12, UR6 ;  /* 0x00000006000c7c82 */ /* 0x000fe20008000000 */
[----:B------:R-:W-:Y:S01]  /*1d70*/  UMOV UR13, 0x40000040 ;  /* 0x40000040000d7882 */ /* 0x000fe20000000000 */
[----:B------:R-:W-:Y:S01]  /*1d80*/  UMOV UR14, UR7 ;  /* 0x00000007000e7c82 */ /* 0x000fe20008000000 */
[----:B------:R-:W-:Y:S01]  /*1d90*/  UMOV UR15, 0x40000040 ;  /* 0x40000040000f7882 */ /* 0x000fe20000000000 */
[----:B------:R-:W-:Y:S01]  /*1da0*/  UIADD3 UR54, UR5, 0x6, URZ ;  /* 0x0000000605367890 */ /* 0x000fe2000fffe03f */
[----:B------:R-:W-:Y:S01]  /*1db0*/  IMAD.U32 R6, RZ, RZ, UR12 ;  /* 0x0000000cff067e24 */ /* 0x000fe2000f8e00ff */
[----:B------:R-:W-:Y:S01]  /*1dc0*/  UMOV UR53, 0x40000040 ;  /* 0x4000004000357882 */ /* 0x000fe20000000000 */
[----:B------:R-:W-:Y:S01]  /*1dd0*/  UMOV UR55, 0x40000040 ;  /* 0x4000004000377882 */ /* 0x000fe20000000000 */
[----:B------:R-:W-:Y:S01]  /*1de0*/  UIADD3 UR48, UR4, 0x400, URZ ;  /* 0x0000040004307890 */ /* 0x000fe2000fffe03f */
[----:B------:R-:W-:Y:S01]  /*1df0*/  IMAD.U32 R7, RZ, RZ, UR13 ;  /* 0x0000000dff077e24 */ /* 0x000fe2000f8e00ff */
        /* <DEDUP_REMOVED lines=27> */
[----:B------:R-:W-:-:S02]  /*1fb0*/  WARPGROUP.DEPBAR.LE gsb0, 0x0 ;  /* 0x00008000000079c5 */ /* 0x000fc40000010000 */
[----:B------:R-:W-:-:S06]  /*1fc0*/  WARPGROUP.ARRIVE ;  /* 0x00000000000079c5 */ /* 0x000fcc0000000000 */
[----:B------:R-:W-:Y:S01]  /*1fd0*/  HGMMA.64x96x16.F32 R24, gdesc[UR12], R24, gsb0 ;  /* 0x016000000c1879f0 */ /* 0x000fe20008000818 */
        /* <DEDUP_REMOVED lines=37> */
.L_x_193:
[----:B------:R-:W-:Y:S01]  /*2230*/  IMAD.U32 R0, RZ, RZ, UR41 ;  /* 0x00000029ff007e24 */ /* 0x000fe2000f8e00ff */
[----:B------:R-:W-:Y:S01]  /*2240*/  ULDC UR4, c[0x0][0x988] ;  /* 0x0002620000047ab9 */ /* 0x000fe20000000800 */
[----:B01----:R-:W-:Y:S01]  /*2250*/  IMAD.U32 R3, RZ, RZ, UR40 ;  /* 0x00000028ff037e24 */ /* 0x003fe2000f8e00ff */
[----:B------:R-:W-:Y:S01]  /*2260*/  P2R R15, PR, RZ, 0x1 ;  /* 0x00000001ff0f7803 */ /* 0x000fe20000000000 */
[----:B------:R-:W-:Y:S01]  /*2270*/  UIADD3 UR40, UR40, -0x2, URZ ;  /* 0xfffffffe28287890 */ /* 0x000fe2000fffe03f */
[----:B------:R-:W-:Y:S01]  /*2280*/  IADD3 R0, R0, 0x60, -R173 ;  /* 0x0000006000007810 */ /* 0x000fe20007ffe8ad */
[--C-:B------:R-:W-:Y:S02]  /*2290*/  IMAD.MOV.U32 R85, RZ, RZ, R87.reuse ;  /* 0x000000ffff557224 */ /* 0x100fe400078e0057 */
[----:B------:R-:W-:Y:S01]  /*22a0*/  UISETP.GE.AND UP0, UPT, UR40, UR60, UPT ;  /* 0x0000003c2800728c */ /* 0x000fe2000bf06270 */
[----:B------:R-:W-:Y:S02]  /*22b0*/  IMAD.MOV.U32 R83, RZ, RZ, R87 ;  /* 0x000000ffff537224 */ /* 0x000fe400078e0057 */
[----:B------:R-:W-:-:S02]  /*22c0*/  IMAD R0, R3, -0x60, R0 ;  /* 0xffffffa003007824 */ /* 0x000fc400078e0200 */
[--C-:B------:R-:W-:Y:S02]  /*22d0*/  IMAD.MOV.U32 R81, RZ, RZ, R87.reuse ;  /* 0x000000ffff517224 */ /* 0x100fe400078e0057 */
[--C-:B------:R-:W-:Y:S01]  /*22e0*/  IMAD.MOV.U32 R79, RZ, RZ, R87.reuse ;  /* 0x000000ffff4f7224 */ /* 0x100fe200078e0057 */
[C---:B------:R-:W-:Y:S01]  /*22f0*/  ISETP.GT.AND P6, PT, R0.reuse, RZ, PT ;  /* 0x000000ff0000720c */ /* 0x040fe20003fc4270 */
[--C-:B------:R-:W-:Y:S01]  /*2300*/  IMAD.MOV.U32 R77, RZ, RZ, R87.reuse ;  /* 0x000000ffff4d7224 */ /* 0x100fe200078e0057 */
[C---:B------:R-:W-:Y:S01]  /*2310*/  ISETP.GT.AND P5, PT, R0.reuse, 0x1, PT ;  /* 0x000000010000780c */ /* 0x040fe20003fa4270 */
[--C-:B------:R-:W-:Y:S01]  /*2320*/  IMAD.MOV.U32 R75, RZ, RZ, R87.reuse ;  /* 0x000000ffff4b7224 */ /* 0x100fe200078e0057 */
[----:B------:R-:W-:Y:S01]  /*2330*/  ISETP.GT.AND P4, PT, R0, 0x8, PT ;  /* 0x000000080000780c */ /* 0x000fe20003f84270 */
[----:B------:R-:W-:Y:S01]  /*2340*/  IMAD.MOV.U32 R73, RZ, RZ, R87 ;  /* 0x000000ffff497224 */ /* 0x000fe200078e0057 */
[----:B------:R-:W-:Y:S02]  /*2350*/  FSEL R10, R24, -INF , P6 ;  /* 0xff800000180a7808 */ /* 0x000fe40003000000 */
[----:B------:R-:W-:-:S02]  /*2360*/  FSEL R25, R25, -INF , P5 ;  /* 0xff80000019197808 */ /* 0x000fc40002800000 */
[----:B------:R-:W-:Y:S02]  /*2370*/  ISETP.GT.AND P3, PT, R0, 0x9, PT ;  /* 0x000000090000780c */ /* 0x000fe40003f64270 */
[----:B------:R-:W-:Y:S02]  /*2380*/  FSEL R72, R28, -INF , P4 ;  /* 0xff8000001c487808 */ /* 0x000fe40002000000 */
[----:B------:R-:W-:Y:S02]  /*2390*/  FMNMX.FTZ R3, R10, R25, !PT ;  /* 0x000000190a037209 */ /* 0x000fe40007810000 */
[----:B------:R-:W-:Y:S02]  /*23a0*/  ISETP.GT.AND P2, PT, R0, 0x10, PT ;  /* 0x000000100000780c */ /* 0x000fe40003f44270 */
[----:B------:R-:W-:Y:S02]  /*23b0*/  FSEL R74, R29, -INF , P3 ;  /* 0xff8000001d4a7808 */ /* 0x000fe40001800000 */
[----:B------:R-:W-:-:S02]  /*23c0*/  FMNMX.FTZ R3, R72, R3, !PT ;  /* 0x0000000348037209 */ /* 0x000fc40007810000 */
[----:B------:R-:W-:Y:S02]  /*23d0*/  ISETP.GT.AND P1, PT, R0, 0x11, PT ;  /* 0x000000110000780c */ /* 0x000fe40003f24270 */
[----:B------:R-:W-:Y:S02]  /*23e0*/  FSEL R76, R32, -INF , P2 ;  /* 0xff800000204c7808 */ /* 0x000fe40001000000 */
[----:B------:R-:W-:Y:S02]  /*23f0*/  FMNMX.FTZ R3, R74, R3, !PT ;  /* 0x000000034a037209 */ /* 0x000fe40007810000 */
[----:B------:R-:W-:Y:S02]  /*2400*/  FSEL R26, R26, -INF , P6 ;  /* 0xff8000001a1a7808 */ /* 0x000fe40003000000 */
[----:B------:R-:W-:Y:S02]  /*2410*/  ISETP.GT.AND P6, PT, R0, 0x18, PT ;  /* 0x000000180000780c */ /* 0x000fe40003fc4270 */
[----:B------:R-:W-:-:S02]  /*2420*/  FSEL R78, R33, -INF , P1 ;  /* 0xff800000214e7808 */ /* 0x000fc40000800000 */
[----:B------:R-:W-:Y:S02]  /*2430*/  FMNMX.FTZ R3, R76, R3, !PT ;  /* 0x000000034c037209 */ /* 0x000fe40007810000 */
[----:B------:R-:W-:Y:S02]  /*2440*/  FSEL R27, R27, -INF , P5 ;  /* 0xff8000001b1b7808 */ /* 0x000fe40002800000 */
[----:B------:R-:W-:Y:S02]  /*2450*/  ISETP.GT.AND P5, PT, R0, 0x19, PT ;  /* 0x000000190000780c */ /* 0x000fe40003fa4270 */
[----:B------:R-:W-:Y:S02]  /*2460*/  FSEL R80, R36, -INF , P6 ;  /* 0xff80000024507808 */ /* 0x000fe40003000000 */
[----:B------:R-:W-:Y:S02]  /*2470*/  FMNMX.FTZ R3, R78, R3, !PT ;  /* 0x000000034e037209 */ /* 0x000fe40007810000 */
[----:B------:R-:W-:-:S02]  /*2480*/  FSEL R30, R30, -INF , P4 ;  /* 0xff8000001e1e7808 */ /* 0x000fc40002000000 */
        /* <DEDUP_REMOVED lines=25> */
[----:B------:R-:W-:Y:S01]  /*2620*/  FSEL R90, R49, -INF , P5 ;  /* 0xff800000315a7808 */ /* 0x000fe20002800000 */
[----:B------:R-:W-:Y:S01]  /*2630*/  IMAD.MOV.U32 R49, RZ, RZ, R87 ;  /* 0x000000ffff317224 */ /* 0x000fe200078e0057 */
[----:B------:R-:W-:Y:S02]  /*2640*/  FMNMX.FTZ R3, R48, R3, !PT ;  /* 0x0000000330037209 */ /* 0x000fe40007810000 */
[----:B------:R-:W-:Y:S02]  /*2650*/  FSEL R24, R43, -INF , P3 ;  /* 0xff8000002b187808 */ /* 0x000fe40001800000 */
[----:B------:R-:W-:Y:S02]  /*2660*/  ISETP.GT.AND P3, PT, R0, 0x39, PT ;  /* 0x000000390000780c */ /* 0x000fe40003f64270 */
[----:B------:R-:W-:-:S02]  /*2670*/  FSEL R52, R52, -INF , P4 ;  /* 0xff80000034347808 */ /* 0x000fc40002000000 */
[----:B------:R-:W-:Y:S02]  /*2680*/  FMNMX.FTZ R3, R90, R3, !PT ;  /* 0x000000035a037209 */ /* 0x000fe40007810000 */
[----:B------:R-:W-:Y:S02]  /*2690*/  FSEL R46, R46, -INF , P2 ;  /* 0xff8000002e2e7808 */ /* 0x000fe40001000000 */
[----:B------:R-:W-:Y:S02]  /*26a0*/  ISETP.GT.AND P2, PT, R0, 0x40, PT ;  /* 0x000000400000780c */ /* 0x000fe40003f44270 */
[----:B------:R-:W-:Y:S01]  /*26b0*/  FSEL R92, R53, -INF , P3 ;  /* 0xff800000355c7808 */ /* 0x000fe20001800000 */
[--C-:B------:R-:W-:Y:S01]  /*26c0*/  IMAD.MOV.U32 R53, RZ, RZ, R87.reuse ;  /* 0x000000ffff357224 */ /* 0x100fe200078e0057 */
        /* <DEDUP_REMOVED lines=8> */
[----:B------:R-:W-:Y:S01]  /*2750*/  FSEL R94, R57, -INF , P1 ;  /* 0xff800000395e7808 */ /* 0x000fe20000800000 */
[----:B------:R-:W-:Y:S01]  /*2760*/  IMAD.MOV.U32 R57, RZ, RZ, R87 ;  /* 0x000000ffff397224 */ /* 0x000fe200078e0057 */
        /* <DEDUP_REMOVED lines=8> */
[----:B------:R-:W-:Y:S01]  /*27f0*/  FSEL R96, R61, -INF , P5 ;  /* 0xff8000003d607808 */ /* 0x000fe20002800000 */
[--C-:B------:R-:W-:Y:S01]  /*2800*/  IMAD.MOV.U32 R61, RZ, RZ, R87.reuse ;  /* 0x000000ffff3d7224 */ /* 0x100fe200078e0057 */
        /* <DEDUP_REMOVED lines=16> */
[----:B------:R-:W-:Y:S01]  /*2910*/  FSEL R104, R69, -INF , P1 ;  /* 0xff80000045687808 */ /* 0x000fe20000800000 */
[----:B------:R-:W-:Y:S01]  /*2920*/  IMAD.MOV.U32 R69, RZ, RZ, R87 ;  /* 0x000000ffff457224 */ /* 0x000fe200078e0057 */
[----:B------:R-:W-:Y:S02]  /*2930*/  FMNMX.FTZ R3, R102, R3, !PT ;  /* 0x0000000366037209 */ /* 0x000fe40007810000 */
[----:B------:R-:W-:Y:S02]  /*2940*/  FSEL R62, R62, -INF , P6 ;  /* 0xff8000003e3e7808 */ /* 0x000fe40003000000 */
[----:B------:R-:W-:-:S02]  /*2950*/  FMNMX.FTZ R11, R104, R3, !PT ;  /* 0x00000003680b7209 */ /* 0x000fc40007810000 */
[----:B------:R-:W-:Y:S02]  /*2960*/  MOV R3, UR4 ;  /* 0x0000000400037c02 */ /* 0x000fe40008000f00 */
[----:B------:R-:W-:Y:S01]  /*2970*/  FSEL R64, R63, -INF , P5 ;  /* 0xff8000003f407808 */ /* 0x000fe20002800000 */
[----:B------:R-:W0:Y:S01]  /*2980*/  SHFL.BFLY PT, R0, R11, 0x2, 0x1f ;  /* 0x0c401f000b007f89 */ /* 0x000e2200000e0000 */
[----:B------:R-:W-:Y:S01]  /*2990*/  FSEL R66, R66, -INF , P4 ;  /* 0xff80000042427808 */ /* 0x000fe20002000000 */
[----:B------:R-:W-:Y:S01]  /*29a0*/  IMAD.MOV.U32 R63, RZ, RZ, R87 ;  /* 0x000000ffff3f7224 */ /* 0x000fe200078e0057 */
[----:B------:R-:W-:Y:S02]  /*29b0*/  FSEL R68, R67, -INF , P3 ;  /* 0xff80000043447808 */ /* 0x000fe40001800000 */
[----:B------:R-:W-:Y:S02]  /*29c0*/  FSEL R70, R70, -INF , P2 ;  /* 0xff80000046467808 */ /* 0x000fe40001000000 */
[----:B------:R-:W-:-:S02]  /*29d0*/  R2UR UR4, R8 ;  /* 0x00000000080472ca */ /* 0x000fc400000e0000 */
[----:B------:R-:W-:-:S11]  /*29e0*/  MOV R67, R87 ;  /* 0x0000005700437202 */ /* 0x000fd60000000f00 */
[----:B------:R-:W-:Y:S01]  /*29f0*/  UIADD3 UR4, UR4, 0x2a840, URZ ;  /* 0x0002a84004047890 */ /* 0x000fe2000fffe03f */
[----:B0-----:R-:W-:-:S03]  /*2a00*/  FMNMX.FTZ R13, R11, R0, !PT ;  /* 0x000000000b0d7209 */ /* 0x001fc60007810000 */
[----:B------:R-:W-:Y:S02]  /*2a10*/  UPRMT UR4, UR42, 0x654, UR4 ;  /* 0x000006542a047896 */ /* 0x000fe40008000004 */
[----:B------:R-:W0:Y:S07]  /*2a20*/  SHFL.BFLY PT, R0, R13, 0x1, 0x1f ;  /* 0x0c201f000d007f89 */ /* 0x000e2e00000e0000 */
[----:B------:R-:W-:Y:S01]  /*2a30*/  SYNCS.ARRIVE.TRANS64.RED.A1T0 RZ, [UR4], RZ ;  /* 0x000000ffffff79a7 */ /* 0x000fe20008100404 */
        /* <DEDUP_REMOVED lines=42> */
[----:B------:R-:W-:Y:S01]  /*2ce0*/  FFMA.FTZ R102, R102, R3, -R29 ;  /* 0x0000000366667223 */ /* 0x000fe2000001081d */
[----:B------:R-:W-:Y:S01]  /*2cf0*/  FMNMX.FTZ R13, R28, R13, !PT ;  /* 0x0000000d1c0d7209 */ /* 0x000fe20007810000 */
[----:B------:R1:W-:Y:S01]  /*2d00*/  MUFU.EX2 R11, R74 ;  /* 0x0000004a000b7308 */ /* 0x0003e20000000800 */
[----:B0-----:R-:W-:Y:S01]  /*2d10*/  FADD.FTZ R43, R136, R9 ;  /* 0x00000009882b7221 */ /* 0x001fe20000010000 */
[----:B------:R-:W-:Y:S01]  /*2d20*/  F2FP.F16.F32.PACK_AB R136, R9, R136 ;  /* 0x000000880988723e */ /* 0x000fe200000000ff */
[----:B------:R-:W-:Y:S01]  /*2d30*/  FFMA.FTZ R29, R104, R3, -R29 ;  /* 0x00000003681d7223 */ /* 0x000fe2000001081d */
[----:B------:R-:W-:Y:S01]  /*2d40*/  FMNMX.FTZ R13, R50, R13, !PT ;  /* 0x0000000d320d7209 */ /* 0x000fe20007810000 */
[----:B------:R-:W-:-:S02]  /*2d50*/  IMAD.MOV.U32 R84, RZ, RZ, R87 ;  /* 0x000000ffff547224 */ /* 0x000fc400078e0057 */
[--C-:B------:R-:W-:Y:S01]  /*2d60*/  IMAD.MOV.U32 R80, RZ, RZ, R87.reuse ;  /* 0x000000ffff507224 */ /* 0x100fe200078e0057 */
[----:B------:R-:W-:Y:S01]  /*2d70*/  FMNMX.FTZ R15, R32, R13, !PT ;  /* 0x0000000d200f7209 */ /* 0x000fe20007810000 */
[----:B------:R-:W-:Y:S01]  /*2d80*/  MUFU.EX2 R142, R142 ;  /* 0x0000008e008e7308 */ /* 0x000fe20000000800 */
[--C-:B------:R-:W-:Y:S02]  /*2d90*/  IMAD.MOV.U32 R76, RZ, RZ, R87.reuse ;  /* 0x000000ffff4c7224 */ /* 0x100fe400078e0057 */
[----:B------:R-:W-:Y:S01]  /*2da0*/  FMNMX.FTZ R15, R54, R15, !PT ;  /* 0x0000000f360f7209 */ /* 0x000fe20007810000 */
[--C-:B-1----:R-:W-:Y:S02]  /*2db0*/  IMAD.MOV.U32 R74, RZ, RZ, R87.reuse ;  /* 0x000000ffff4a7224 */ /* 0x102fe400078e0057 */
[----:B------:R-:W-:Y:S01]  /*2dc0*/  IMAD.MOV.U32 R71, RZ, RZ, R87 ;  /* 0x000000ffff477224 */ /* 0x000fe200078e0057 */
[----:B------:R-:W-:Y:S01]  /*2dd0*/  FMNMX.FTZ R15, R36, R15, !PT ;  /* 0x0000000f240f7209 */ /* 0x000fe20007810000 */
[----:B------:R0:W-:Y:S03]  /*2de0*/  MUFU.EX2 R13, R78 ;  /* 0x0000004e000d7308 */ /* 0x0001e60000000800 */
[----:B------:R-:W-:-:S04]  /*2df0*/  FMNMX.FTZ R15, R58, R15, !PT ;  /* 0x0000000f3a0f7209 */ /* 0x000fc80007810000 */
[----:B------:R-:W-:Y:S01]  /*2e00*/  FMNMX.FTZ R21, R40, R15, !PT ;  /* 0x0000000f28157209 */ /* 0x000fe20007810000 */
[----:B------:R-:W-:Y:S01]  /*2e10*/  MUFU.EX2 R144, R144 ;  /* 0x0000009000907308 */ /* 0x000fe20000000800 */
[----:B0-----:R-:W-:Y:S02]  /*2e20*/  MOV R78, R87 ;  /* 0x00000057004e7202 */ /* 0x001fe40000000f00 */
[----:B------:R-:W-:-:S04]  /*2e30*/  FMNMX.FTZ R21, R62, R21, !PT ;  /* 0x000000153e157209 */ /* 0x000fc80007810000 */
[----:B------:R-:W-:Y:S01]  /*2e40*/  FMNMX.FTZ R21, R64, R21, !PT ;  /* 0x0000001540157209 */ /* 0x000fe20007810000 */
[----:B------:R0:W-:Y:S03]  /*2e50*/  MUFU.EX2 R15, R82 ;  /* 0x00000052000f7308 */ /* 0x0001e60000000800 */
[----:B------:R-:W-:-:S04]  /*2e60*/  FMNMX.FTZ R21, R66, R21, !PT ;  /* 0x0000001542157209 */ /* 0x000fc80007810000 */
[----:B------:R-:W-:Y:S01]  /*2e70*/  FMNMX.FTZ R21, R68, R21, !PT ;  /* 0x0000001544157209 */ /* 0x000fe20007810000 */
[----:B------:R1:W-:Y:S01]  /*2e80*/  MUFU.EX2 R31, R86 ;  /* 0x00000056001f7308 */ /* 0x0003e20000000800 */
[----:B0-----:R-:W-:Y:S02]  /*2e90*/  IMAD.MOV.U32 R82, RZ, RZ, R87 ;  /* 0x000000ffff527224 */ /* 0x001fe400078e0057 */
[----:B------:R-:W-:-:S04]  /*2ea0*/  FMNMX.FTZ R21, R70, R21, !PT ;  /* 0x0000001546157209 */ /* 0x000fc80007810000 */
[----:B------:R-:W-:Y:S01]  /*2eb0*/  FMNMX.FTZ R21, R72, R21, !PT ;  /* 0x0000001548157209 */ /* 0x000fe20007810000 */
[----:B------:R-:W-:Y:S01]  /*2ec0*/  MUFU.EX2 R44, R44 ;  /* 0x0000002c002c7308 */ /* 0x000fe20000000800 */
[----:B-1----:R-:W-:-:S03]  /*2ed0*/  IMAD.MOV.U32 R86, RZ, RZ, R87 ;  /* 0x000000ffff567224 */ /* 0x002fc600078e0057 */
[----:B------:R-:W0:Y:S04]  /*2ee0*/  SHFL.BFLY PT, R10, R21, 0x2, 0x1f ;  /* 0x0c401f00150a7f89 */ /* 0x000e2800000e0000 */
[----:B------:R-:W1:Y:S08]  /*2ef0*/  MUFU.EX2 R33, R88 ;  /* 0x0000005800217308 */ /* 0x000e700000000800 */
[----:B------:R-:W-:Y:S08]  /*2f00*/  MUFU.EX2 R48, R48 ;  /* 0x0000003000307308 */ /* 0x000ff00000000800 */
[----:B------:R-:W2:Y:S01]  /*2f10*/  MUFU.EX2 R35, R90 ;  /* 0x0000005a00237308 */ /* 0x000ea20000000800 */
[----:B-1----:R-:W-:-:S02]  /*2f20*/  F2FP.F16.F32.PACK_AB R146, R33, R44 ;  /* 0x0000002c2192723e */ /* 0x002fc400000000ff */
[----:B0-----:R-:W-:-:S05]  /*2f30*/  FMNMX.FTZ R25, R21, R10, !PT ;  /* 0x0000000a15197209 */ /* 0x001fca0007810000 */
[----:B------:R-:W-:Y:S01]  /*2f40*/  MUFU.EX2 R52, R52 ;  /* 0x0000003400347308 */ /* 0x000fe20000000800 */
[----:B------:R-:W0:Y:S07]  /*2f50*/  SHFL.BFLY PT, R10, R25, 0x1, 0x1f ;  /* 0x0c201f00190a7f89 */ /* 0x000e2e00000e0000 */
[----:B------:R-:W1:Y:S01]  /*2f60*/  MUFU.EX2 R37, R92 ;  /* 0x0000005c00257308 */ /* 0x000e620000000800 */
[----:B--2---:R-:W-:-:S07]  /*2f70*/  F2FP.F16.F32.PACK_AB R148, R35, R48 ;  /* 0x000000302394723e */ /* 0x004fce00000000ff */
[----:B------:R-:W-:Y:S08]  /*2f80*/  MUFU.EX2 R56, R56 ;  /* 0x0000003800387308 */ /* 0x000ff00000000800 */
[----:B------:R-:W2:Y:S01]  /*2f90*/  MUFU.EX2 R21, R94 ;  /* 0x0000005e00157308 */ /* 0x000ea20000000800 */
[----:B0-----:R-:W-:Y:S02]  /*2fa0*/  FMNMX.FTZ R10, R25, R10, !PT ;  /* 0x0000000a190a7209 */ /* 0x001fe40007810000 */
[----:B-1----:R-:W-:-:S02]  /*2fb0*/  F2FP.F16.F32.PACK_AB R150, R37, R52 ;  /* 0x000000342596723e */ /* 0x002fc400000000ff */
[C---:B------:R-:W-:Y:S01]  /*2fc0*/  FSETP.NEU.FTZ.AND P1, PT, R10.reuse, -INF , PT ;  /* 0xff8000000a00780b */ /* 0x040fe20003f3d000 */
[----:B------:R-:W-:Y:S02]  /*2fd0*/  FMUL.FTZ R41, R10, R3 ;  /* 0x000000030a297220 */ /* 0x000fe40000410000 */
[----:B------:R-:W-:Y:S03]  /*2fe0*/  MUFU.EX2 R60, R60 ;  /* 0x0000003c003c7308 */ /* 0x000fe60000000800 */
[----:B------:R-:W-:Y:S02]  /*2ff0*/  FSEL R41, R41, RZ, P1 ;  /* 0x000000ff29297208 */ /* 0x000fe40000800000 */
[----:B------:R-:W-:-:S03]  /*3000*/  PLOP3.LUT P1, PT, PT, PT, UP0, 0x80, 0x0 ;  /* 0x000000000000781c */ /* 0x000fc60003f2f008 */
        /* <DEDUP_REMOVED lines=22> */
[----:B------:R-:W1:Y:S01]  /*3170*/  MUFU.EX2 R30, R30 ;  /* 0x0000001e001e7308 */ /* 0x000e620000000800 */
[-CC-:B------:R-:W-:Y:S01]  /*3180*/  FFMA.FTZ R66, R66, R3.reuse, -R41.reuse ;  /* 0x0000000342427223 */ /* 0x180fe20000010829 */
[-CC-:B------:R-:W-:Y:S01]  /*3190*/  FFMA.FTZ R68, R68, R3.reuse, -R41.reuse ;  /* 0x0000000344447223 */ /* 0x180fe20000010829 */
[-CC-:B------:R-:W-:Y:S01]  /*31a0*/  FFMA.FTZ R70, R70, R3.reuse, -R41.reuse ;  /* 0x0000000346467223 */ /* 0x180fe20000010829 */
[----:B------:R-:W-:Y:S01]  /*31b0*/  FFMA.FTZ R41, R72, R3, -R41 ;  /* 0x0000000348297223 */ /* 0x000fe20000010829 */
[----:B--2---:R-:W-:Y:S01]  /*31c0*/  F2FP.F16.F32.PACK_AB R152, R21, R56 ;  /* 0x000000381598723e */ /* 0x004fe200000000ff */
[----:B------:R-:W-:-:S02]  /*31d0*/  IMAD.MOV.U32 R72, RZ, RZ, R87 ;  /* 0x000000ffff487224 */ /* 0x000fc400078e0057 */
[----:B------:R2:W3:Y:S01]  /*31e0*/  MUFU.EX2 R139, R12 ;  /* 0x0000000c008b7308 */ /* 0x0004e20000000800 */
[----:B0-----:R-:W-:-:S07]  /*31f0*/  F2FP.F16.F32.PACK_AB R137, R27, R26 ;  /* 0x0000001a1b89723e */ /* 0x001fce00000000ff */
[----:B------:R-:W0:Y:S01]  /*3200*/  MUFU.EX2 R34, R34 ;  /* 0x0000002200227308 */ /* 0x000e220000000800 */
[----:B--2---:R-:W-:Y:S01]  /*3210*/  FADD.FTZ R12, R138, R43 ;  /* 0x0000002b8a0c7221 */ /* 0x004fe20000010000 */
[----:B------:R-:W-:-:S03]  /*3220*/  F2FP.F16.F32.PACK_AB R138, R11, R138 ;  /* 0x0000008a0b8a723e */ /* 0x000fc600000000ff */
[----:B------:R-:W-:-:S03]  /*3230*/  FADD.FTZ R43, R11, R12 ;  /* 0x0000000c0b2b7221 */ /* 0x000fc60000010000 */
[----:B------:R2:W4:Y:S01]  /*3240*/  MUFU.EX2 R141, R14 ;  /* 0x0000000e008d7308 */ /* 0x0005220000000800 */
[----:B------:R-:W-:Y:S01]  /*3250*/  FADD.FTZ R12, R140, R43 ;  /* 0x0000002b8c0c7221 */ /* 0x000fe20000010000 */
[----:B------:R-:W-:Y:S01]  /*3260*/  FADD.FTZ R43, R26, R27 ;  /* 0x0000001b1a2b7221 */ /* 0x000fe20000010000 */
[C---:B------:R-:W-:Y:S01]  /*3270*/  F2FP.F16.F32.PACK_AB R140, R13.reuse, R140 ;  /* 0x0000008c0d8c723e */ /* 0x040fe200000000ff */
[----:B------:R-:W-:Y:S02]  /*3280*/  IMAD.MOV.U32 R27, RZ, RZ, R87 ;  /* 0x000000ffff1b7224 */ /* 0x000fe400078e0057 */
[----:B------:R-:W-:Y:S01]  /*3290*/  FADD.FTZ R45, R13, R12 ;  /* 0x0000000c0d2d7221 */ /* 0x000fe20000010000 */
[----:B-1----:R-:W-:Y:S01]  /*32a0*/  FADD.FTZ R12, R30, R43 ;  /* 0x0000002b1e0c7221 */ /* 0x002fe20000010000 */
[----:B------:R-:W-:Y:S01]  /*32b0*/  IMAD.MOV.U32 R26, RZ, RZ, R87 ;  /* 0x000000ffff1a7224 */ /* 0x000fe200078e0057 */
[----:B------:R-:W1:Y:S01]  /*32c0*/  MUFU.EX2 R38, R38 ;  /* 0x0000002600267308 */ /* 0x000e620000000800 */
[----:B--2---:R-:W-:Y:S01]  /*32d0*/  FADD.FTZ R14, R142, R45 ;  /* 0x0000002d8e0e7221 */ /* 0x004fe20000010000 */
[C---:B---3--:R-:W-:Y:S01]  /*32e0*/  FADD.FTZ R43, R139.reuse, R12 ;  /* 0x0000000c8b2b7221 */ /* 0x048fe20000010000 */
[----:B------:R-:W-:Y:S01]  /*32f0*/  F2FP.F16.F32.PACK_AB R139, R139, R30 ;  /* 0x0000001e8b8b723e */ /* 0x000fe200000000ff */
[----:B------:R-:W-:-:S02]  /*3300*/  IMAD.MOV.U32 R30, RZ, RZ, R87 ;  /* 0x000000ffff1e7224 */ /* 0x000fc400078e0057 */
[C---:B------:R-:W-:Y:S01]  /*3310*/  FADD.FTZ R45, R15.reuse, R14 ;  /* 0x0000000e0f2d7221 */ /* 0x040fe20000010000 */
[----:B0-----:R-:W-:Y:S01]  /*3320*/  FADD.FTZ R12, R34, R43 ;  /* 0x0000002b220c7221 */ /* 0x001fe20000010000 */
[----:B------:R-:W-:Y:S01]  /*3330*/  F2FP.F16.F32.PACK_AB R142, R15, R142 ;  /* 0x0000008e0f8e723e */ /* 0x000fe200000000ff */
[----:B------:R-:W0:Y:S01]  /*3340*/  MUFU.EX2 R143, R20 ;  /* 0x00000014008f7308 */ /* 0x000e220000000800 */
[----:B------:R-:W-:Y:S01]  /*3350*/  FADD.FTZ R14, R144, R45 ;  /* 0x0000002d900e7221 */ /* 0x000fe20000010000 */
[----:B----4-:R-:W-:Y:S01]  /*3360*/  FADD.FTZ R43, R141, R12 ;  /* 0x0000000c8d2b7221 */ /* 0x010fe20000010000 */
[C---:B------:R-:W-:Y:S02]  /*3370*/  F2FP.F16.F32.PACK_AB R144, R31.reuse, R144 ;  /* 0x000000901f90723e */ /* 0x040fe400000000ff */
[----:B------:R-:W-:Y:S01]  /*3380*/  FADD.FTZ R45, R31, R14 ;  /* 0x0000000e1f2d7221 */ /* 0x000fe20000010000 */
[----:B------:R-:W-:Y:S01]  /*3390*/  F2FP.F16.F32.PACK_AB R141, R141, R34 ;  /* 0x000000228d8d723e */ /* 0x000fe200000000ff */
[----:B------:R-:W-:Y:S01]  /*33a0*/  IMAD.MOV.U32 R31, RZ, RZ, R87 ;  /* 0x000000ffff1f7224 */ /* 0x000fe200078e0057 */
[----:B------:R-:W2:Y:S01]  /*33b0*/  MUFU.EX2 R42, R42 ;  /* 0x0000002a002a7308 */ /* 0x000ea20000000800 */
[----:B-1----:R-:W-:Y:S01]  /*33c0*/  FADD.FTZ R12, R38, R43 ;  /* 0x0000002b260c7221 */ /* 0x002fe20000010000 */
[----:B------:R-:W-:Y:S01]  /*33d0*/  FADD.FTZ R14, R44, R45 ;  /* 0x0000002d2c0e7221 */ /* 0x000fe20000010000 */
[----:B------:R-:W-:Y:S01]  /*33e0*/  IMAD.MOV.U32 R44, RZ, RZ, R87 ;  /* 0x000000ffff2c7224 */ /* 0x000fe200078e0057 */
[----:B------:R-:W-:-:S02]  /*33f0*/  MOV R34, R87 ;  /* 0x0000005700227202 */ /* 0x000fc40000000f00 */
[----:B------:R-:W-:Y:S01]  /*3400*/  FADD.FTZ R45, R33, R14 ;  /* 0x0000000e212d7221 */ /* 0x000fe20000010000 */
[----:B------:R-:W-:Y:S01]  /*3410*/  IMAD.MOV.U32 R33, RZ, RZ, R87 ;  /* 0x000000ffff217224 */ /* 0x000fe200078e0057 */
[----:B------:R-:W1:Y:S01]  /*3420*/  MUFU.EX2 R145, R24 ;  /* 0x0000001800917308 */ /* 0x000e620000000800 */
[C---:B0-----:R-:W-:Y:S01]  /*3430*/  FADD.FTZ R43, R143.reuse, R12 ;  /* 0x0000000c8f2b7221 */ /* 0x041fe20000010000 */
[----:B------:R-:W-:Y:S01]  /*3440*/  FADD.FTZ R12, R48, R45 ;  /* 0x0000002d300c7221 */ /* 0x000fe20000010000 */
[----:B------:R-:W-:Y:S01]  /*3450*/  F2FP.F16.F32.PACK_AB R143, R143, R38 ;  /* 0x000000268f8f723e */ /* 0x000fe200000000ff */
[--C-:B------:R-:W-:Y:S02]  /*3460*/  IMAD.MOV.U32 R48, RZ, RZ, R87.reuse ;  /* 0x000000ffff307224 */ /* 0x100fe400078e0057 */
[----:B------:R-:W-:Y:S01]  /*3470*/  FADD.FTZ R45, R35, R12 ;  /* 0x0000000c232d7221 */ /* 0x000fe20000010000 */
[----:B------:R-:W-:Y:S01]  /*3480*/  IMAD.MOV.U32 R38, RZ, RZ, R87 ;  /* 0x000000ffff267224 */ /* 0x000fe200078e0057 */
[----:B------:R-:W0:Y:S01]  /*3490*/  MUFU.EX2 R46, R46 ;  /* 0x0000002e002e7308 */ /* 0x000e220000000800 */
[----:B--2---:R-:W-:Y:S01]  /*34a0*/  FADD.FTZ R8, R42, R43 ;  /* 0x0000002b2a087221 */ /* 0x004fe20000010000 */
[----:B------:R-:W-:Y:S01]  /*34b0*/  FADD.FTZ R12, R52, R45 ;  /* 0x0000002d340c7221 */ /* 0x000fe20000010000 */
[----:B------:R-:W-:-:S02]  /*34c0*/  IMAD.MOV.U32 R52, RZ, RZ, R87 ;  /* 0x000000ffff347224 */ /* 0x000fc400078e0057 */
[--C-:B------:R-:W-:Y:S02]  /*34d0*/  IMAD.MOV.U32 R35, RZ, RZ, R87.reuse ;  /* 0x000000ffff237224 */ /* 0x100fe400078e0057 */
[----:B------:R-:W-:Y:S01]  /*34e0*/  FADD.FTZ R45, R37, R12 ;  /* 0x0000000c252d7221 */ /* 0x000fe20000010000 */
[----:B------:R-:W-:Y:S01]  /*34f0*/  IMAD.MOV.U32 R37, RZ, RZ, R87 ;  /* 0x000000ffff257224 */ /* 0x000fe200078e0057 */
[----:B------:R2:W3:Y:S01]  /*3500*/  MUFU.EX2 R147, R28 ;  /* 0x0000001c00937308 */ /* 0x0004e20000000800 */
[C---:B-1----:R-:W-:Y:S01]  /*3510*/  FADD.FTZ R43, R145.reuse, R8 ;  /* 0x00000008912b7221 */ /* 0x042fe20000010000 */
[----:B------:R-:W-:Y:S01]  /*3520*/  FADD.FTZ R12, R56, R45 ;  /* 0x0000002d380c7221 */ /* 0x000fe20000010000 */
[----:B------:R-:W-:Y:S01]  /*3530*/  F2FP.F16.F32.PACK_AB R145, R145, R42 ;  /* 0x0000002a9191723e */ /* 0x000fe200000000ff */
[----:B------:R-:W-:Y:S01]  /*3540*/  IMAD.MOV.U32 R42, RZ, RZ, R87 ;  /* 0x000000ffff2a7224 */ /* 0x000fe200078e0057 */
[-C--:B------:R-:W-:Y:S01]  /*3550*/  MOV R56, R87.reuse ;  /* 0x0000005700387202 */ /* 0x080fe20000000f00 */
[----:B------:R-:W-:Y:S01]  /*3560*/  FADD.FTZ R11, R21, R12 ;  /* 0x0000000c150b7221 */ /* 0x000fe20000010000 */
[----:B------:R-:W-:Y:S01]  /*3570*/  MOV R45, R87 ;  /* 0x00000057002d7202 */ /* 0x000fe20000000f00 */
[----:B------:R-:W1:Y:S01]  /*3580*/  MUFU.EX2 R50, R50 ;  /* 0x0000003200327308 */ /* 0x000e620000000800 */
[----:B0-----:R-:W-:Y:S01]  /*3590*/  FADD.FTZ R8, R46, R43 ;  /* 0x0000002b2e087221 */ /* 0x001fe20000010000 */
[----:B------:R-:W-:Y:S01]  /*35a0*/  FADD.FTZ R12, R60, R11 ;  /* 0x0000000b3c0c7221 */ /* 0x000fe20000010000 */
[----:B--2---:R-:W-:-:S02]  /*35b0*/  IMAD.MOV.U32 R28, RZ, RZ, R87 ;  /* 0x000000ffff1c7224 */ /* 0x004fc400078e0057 */
[----:B------:R-:W-:-:S03]  /*35c0*/  IMAD.MOV.U32 R24, RZ, RZ, R87 ;  /* 0x000000ffff187224 */ /* 0x000fc600078e0057 */
[----:B------:R0:W2:Y:S01]  /*35d0*/  MUFU.EX2 R149, R32 ;  /* 0x0000002000957308 */ /* 0x0000a20000000800 */
[C---:B---3--:R-:W-:Y:S01]  /*35e0*/  FADD.FTZ R43, R147.reuse, R8 ;  /* 0x00000008932b7221 */ /* 0x048fe20000010000 */
[----:B------:R-:W-:Y:S01]  /*35f0*/  F2FP.F16.F32.PACK_AB R147, R147, R46 ;  /* 0x0000002e9393723e */ /* 0x000fe200000000ff */
[----:B------:R-:W-:-:S05]  /*3600*/  IMAD.MOV.U32 R46, RZ, RZ, R87 ;  /* 0x000000ffff2e7224 */ /* 0x000fca00078e0057 */
[----:B------:R-:W3:Y:S01]  /*3610*/  MUFU.EX2 R54, R54 ;  /* 0x0000003600367308 */ /* 0x000ee20000000800 */
[----:B-1----:R-:W-:Y:S01]  /*3620*/  FADD.FTZ R8, R50, R43 ;  /* 0x0000002b32087221 */ /* 0x002fe20000010000 */
[--C-:B------:R-:W-:Y:S02]  /*3630*/  IMAD.MOV.U32 R43, RZ, RZ, R87.reuse ;  /* 0x000000ffff2b7224 */ /* 0x100fe400078e0057 */
[----:B0-----:R-:W-:-:S04]  /*3640*/  IMAD.MOV.U32 R32, RZ, RZ, R87 ;  /* 0x000000ffff207224 */ /* 0x001fc800078e0057 */
[----:B------:R0:W1:Y:S01]  /*3650*/  MUFU.EX2 R151, R36 ;  /* 0x0000002400977308 */ /* 0x0000620000000800 */
[C---:B--2---:R-:W-:Y:S01]  /*3660*/  FADD.FTZ R9, R149.reuse, R8 ;  /* 0x0000000895097221 */ /* 0x044fe20000010000 */
[----:B------:R-:W-:Y:S01]  /*3670*/  F2FP.F16.F32.PACK_AB R149, R149, R50 ;  /* 0x000000329595723e */ /* 0x000fe200000000ff */
[----:B------:R-:W-:-:S05]  /*3680*/  IMAD.MOV.U32 R50, RZ, RZ, R87 ;  /* 0x000000ffff327224 */ /* 0x000fca00078e0057 */
[----:B------:R-:W2:Y:S01]  /*3690*/  MUFU.EX2 R39, R96 ;  /* 0x0000006000277308 */ /* 0x000ea20000000800 */
[----:B---3--:R-:W-:Y:S01]  /*36a0*/  FADD.FTZ R8, R54, R9 ;  /* 0x0000000936087221 */ /* 0x008fe20000010000 */
[----:B0-----:R-:W-:-:S06]  /*36b0*/  IMAD.MOV.U32 R36, RZ, RZ, R87 ;  /* 0x000000ffff247224 */ /* 0x001fcc00078e0057 */
[----:B------:R-:W0:Y:S01]  /*36c0*/  MUFU.EX2 R58, R58 ;  /* 0x0000003a003a7308 */ /* 0x000e220000000800 */
[C---:B-1----:R-:W-:Y:S01]  /*36d0*/  FADD.FTZ R9, R151.reuse, R8 ;  /* 0x0000000897097221 */ /* 0x042fe20000010000 */
[----:B------:R-:W-:Y:S01]  /*36e0*/  F2FP.F16.F32.PACK_AB R151, R151, R54 ;  /* 0x000000369797723e */ /* 0x000fe200000000ff */
[----:B------:R-:W-:-:S05]  /*36f0*/  IMAD.MOV.U32 R54, RZ, RZ, R87 ;  /* 0x000000ffff367224 */ /* 0x000fca00078e0057 */
[----:B------:R-:W1:Y:S01]  /*3700*/  MUFU.EX2 R98, R98 ;  /* 0x0000006200627308 */ /* 0x000e620000000800 */
[C---:B--2---:R-:W-:Y:S01]  /*3710*/  FADD.FTZ R11, R39.reuse, R12 ;  /* 0x0000000c270b7221 */ /* 0x044fe20000010000 */
[----:B------:R-:W-:Y:S01]  /*3720*/  F2FP.F16.F32.PACK_AB R154, R39, R60 ;  /* 0x0000003c279a723e */ /* 0x000fe200000000ff */
[--C-:B------:R-:W-:Y:S02]  /*3730*/  IMAD.MOV.U32 R60, RZ, RZ, R87.reuse ;  /* 0x000000ffff3c7224 */ /* 0x100fe400078e0057 */
[----:B------:R-:W-:-:S03]  /*3740*/  IMAD.MOV.U32 R39, RZ, RZ, R87 ;  /* 0x000000ffff277224 */ /* 0x000fc600078e0057 */
        /* <DEDUP_REMOVED lines=8> */
[----:B------:R-:W-:-:S05]  /*37d0*/  IMAD.MOV.U32 R58, RZ, RZ, R87 ;  /* 0x000000ffff3a7224 */ /* 0x000fca00078e0057 */
[----:B------:R-:W2:Y:S01]  /*37e0*/  MUFU.EX2 R102, R102 ;  /* 0x0000006600667308 */ /* 0x000ea20000000800 */
[C---:B0-----:R-:W-:Y:S01]  /*37f0*/  FADD.FTZ R11, R25.reuse, R12 ;  /* 0x0000000c190b7221 */ /* 0x041fe20000010000 */
[----:B------:R-:W-:Y:S01]  /*3800*/  F2FP.F16.F32.PACK_AB R156, R25, R98 ;  /* 0x00000062199c723e */ /* 0x000fe200000000ff */
[----:B------:R-:W-:-:S05]  /*3810*/  IMAD.MOV.U32 R25, RZ, RZ, R87 ;  /* 0x000000ffff197224 */ /* 0x000fca00078e0057 */
[----:B------:R0:W3:Y:S01]  /*3820*/  MUFU.EX2 R155, R64 ;  /* 0x00000040009b7308 */ /* 0x0000e20000000800 */
[----:B-1----:R-:W-:-:S07]  /*3830*/  FADD.FTZ R8, R62, R9 ;  /* 0x000000093e087221 */ /* 0x002fce0000010000 */
[----:B------:R-:W1:Y:S01]  /*3840*/  MUFU.EX2 R66, R66 ;  /* 0x0000004200427308 */ /* 0x000e620000000800 */
[----:B--2---:R-:W-:Y:S01]  /*3850*/  FADD.FTZ R12, R102, R11 ;  /* 0x0000000b660c7221 */ /* 0x004fe20000010000 */
[----:B0-----:R-:W-:-:S06]  /*3860*/  IMAD.MOV.U32 R64, RZ, RZ, R87 ;  /* 0x000000ffff407224 */ /* 0x001fcc00078e0057 */
[----:B------:R0:W2:Y:S01]  /*3870*/  MUFU.EX2 R157, R68 ;  /* 0x00000044009d7308 */ /* 0x0000a20000000800 */
[C---:B---3--:R-:W-:Y:S01]  /*3880*/  FADD.FTZ R11, R155.reuse, R8 ;  /* 0x000000089b0b7221 */ /* 0x048fe20000010000 */
[----:B------:R-:W-:Y:S01]  /*3890*/  F2FP.F16.F32.PACK_AB R155, R155, R62 ;  /* 0x0000003e9b9b723e */ /* 0x000fe200000000ff */
[----:B------:R-:W-:-:S05]  /*38a0*/  IMAD.MOV.U32 R62, RZ, RZ, R87 ;  /* 0x000000ffff3e7224 */ /* 0x000fca00078e0057 */
[----:B------:R-:W3:Y:S01]  /*38b0*/  MUFU.EX2 R70, R70 ;  /* 0x0000004600467308 */ /* 0x000ee20000000800 */
[----:B-1----:R-:W-:Y:S01]  /*38c0*/  FADD.FTZ R8, R66, R11 ;  /* 0x0000000b42087221 */ /* 0x002fe20000010000 */
[----:B0-----:R-:W-:-:S06]  /*38d0*/  IMAD.MOV.U32 R68, RZ, RZ, R87 ;  /* 0x000000ffff447224 */ /* 0x001fcc00078e0057 */
[----:B------:R-:W0:Y:S01]  /*38e0*/  MUFU.EX2 R29, R29 ;  /* 0x0000001d001d7308 */ /* 0x000e220000000800 */
[C---:B--2---:R-:W-:Y:S01]  /*38f0*/  FADD.FTZ R11, R157.reuse, R8 ;  /* 0x000000089d0b7221 */ /* 0x044fe20000010000 */
[----:B------:R-:W-:Y:S01]  /*3900*/  F2FP.F16.F32.PACK_AB R157, R157, R66 ;  /* 0x000000429d9d723e */ /* 0x000fe200000000ff */
[----:B------:R-:W-:-:S05]  /*3910*/  IMAD.MOV.U32 R66, RZ, RZ, R87 ;  /* 0x000000ffff427224 */ /* 0x000fca00078e0057 */
[----:B------:R-:W1:Y:S01]  /*3920*/  MUFU.EX2 R41, R41 ;  /* 0x0000002900297308 */ /* 0x000e620000000800 */
[----:B---3--:R-:W-:Y:S01]  /*3930*/  FADD.FTZ R8, R70, R11 ;  /* 0x0000000b46087221 */ /* 0x008fe20000010000 */
[----:B------:R-:W-:Y:S02]  /*3940*/  IMAD.MOV.U32 R11, RZ, RZ, 0x3f800000 ;  /* 0x3f800000ff0b7424 */ /* 0x000fe400078e00ff */
[C---:B0-----:R-:W-:Y:S01]  /*3950*/  FADD.FTZ R9, R29.reuse, R12 ;  /* 0x0000000c1d097221 */ /* 0x041fe20000010000 */
[----:B------:R-:W-:Y:S01]  /*3960*/  F2FP.F16.F32.PACK_AB R158, R29, R102 ;  /* 0x000000661d9e723e */ /* 0x000fe200000000ff */
[----:B------:R-:W-:Y:S02]  /*3970*/  IMAD.MOV.U32 R12, RZ, RZ, 0x3f800000 ;  /* 0x3f800000ff0c7424 */ /* 0x000fe400078e00ff */
[--C-:B------:R-:W-:Y:S02]  /*3980*/  IMAD.MOV.U32 R29, RZ, RZ, R87.reuse ;  /* 0x000000ffff1d7224 */ /* 0x100fe400078e0057 */
[C---:B-1----:R-:W-:Y:S01]  /*3990*/  FADD.FTZ R8, R41.reuse, R8 ;  /* 0x0000000829087221 */ /* 0x042fe20000010000 */
[----:B------:R-:W-:Y:S01]  /*39a0*/  F2FP.F16.F32.PACK_AB R159, R41, R70 ;  /* 0x00000046299f723e */ /* 0x000fe200000000ff */
[----:B------:R-:W-:-:S02]  /*39b0*/  IMAD.MOV.U32 R70, RZ, RZ, R87 ;  /* 0x000000ffff467224 */ /* 0x000fc400078e0057 */
[----:B------:R-:W-:Y:S01]  /*39c0*/  IMAD.MOV.U32 R41, RZ, RZ, R87 ;  /* 0x000000ffff297224 */ /* 0x000fe200078e0057 */
[----:B------:R-:W-:Y:S06]  /*39d0*/  @!P1 BRA `(.L_x_194) ;  /* 0x0000001c00b09947 */ /* 0x000fec0003800000 */
[----:B------:R-:W-:Y:S01]  /*39e0*/  MOV R15, R10 ;  /* 0x0000000a000f7202 */ /* 0x000fe20000000f00 */
[----:B------:R-:W-:Y:S01]  /*39f0*/  IMAD.MOV.U32 R13, RZ, RZ, R0 ;  /* 0x000000ffff0d7224 */ /* 0x000fe200078e0000 */
[----:B------:R-:W-:Y:S01]  /*3a00*/  CS2R R86, SRZ ;  /* 0x0000000000567805 */ /* 0x000fe2000001ff00 */
[----:B------:R-:W-:Y:S01]  /*3a10*/  IMAD.MOV.U32 R11, RZ, RZ, 0x3f800000 ;  /* 0x3f800000ff0b7424 */ /* 0x000fe200078e00ff */
        /* <DEDUP_REMOVED lines=31> */
[----:B------:R-:W-:Y:S01]  /*3c10*/  UMOV UR4, UR40 ;  /* 0x0000002800047c82 */ /* 0x000fe20008000000 */
[----:B------:R-:W-:Y:S01]  /*3c20*/  UMOV UR5, UR39 ;  /* 0x0000002700057c82 */ /* 0x000fe20008000000 */
[----:B------:R-:W-:-:S05]  /*3c30*/  UMOV UR6, UR38 ;  /* 0x0000002600067c82 */ /* 0x000fca0008000000 */
.L_x_205:
[----:B------:R-:W-:-:S04]  /*3c40*/  UISETP.NE.AND UP0, UPT, UR6, 0x1, UPT ;  /* 0x000000010600788c */ /* 0x000fc8000bf05270 */
[----:B------:R-:W-:-:S04]  /*3c50*/  USEL UR39, URZ, 0x1, UP0 ;  /* 0x000000013f277887 */ /* 0x000fc80008000000 */
[----:B------:R-:W-:Y:S01]  /*3c60*/  ULOP3.LUT UR39, UR5, UR39, URZ, 0x3c, !UPT ;  /* 0x0000002705277292 */ /* 0x000fe2000f8e3c3f */
[----:B------:R-:W-:Y:S11]  /*3c70*/  @!P0 BRA `(.L_x_195) ;  /* 0x0000000000048947 */ /* 0x000ff60003800000 */
[----:B------:R-:W-:Y:S01]  /*3c80*/  BPT.TRAP 0x1 ;  /* 0x000000040000795c */ /* 0x000fe20000300000 */
.L_x_195:
[----:B------:R-:W0:Y:S01]  /*3c90*/  S2UR UR11, SR_CgaCtaId ;  /* 0x00000000000b79c3 */ /* 0x000e220000008800 */
[----:B------:R-:W-:Y:S01]  /*3ca0*/  UIADD3 UR38, UR6, 0x1, URZ ;  /* 0x0000000106267890 */ /* 0x000fe2000fffe03f */
[----:B------:R-:W-:Y:S01]  /*3cb0*/  IMAD.U32 R0, RZ, RZ, UR39 ;  /* 0x00000027ff007e24 */ /* 0x000fe2000f8e00ff */
[----:B------:R-:W-:Y:S02]  /*3cc0*/  UMOV UR7, 0x400 ;  /* 0x0000040000077882 */ /* 0x000fe40000000000 */
[----:B------:R-:W-:Y:S02]  /*3cd0*/  UISETP.NE.AND UP0, UPT, UR38, 0x2, UPT ;  /* 0x000000022600788c */ /* 0x000fe4000bf05270 */
[----:B------:R-:W-:Y:S02]  /*3ce0*/  SHF.L.U32 R0, R0, 0x1f, RZ ;  /* 0x0000001f00007819 */ /* 0x000fe400000006ff */
[----:B------:R-:W-:Y:S02]  /*3cf0*/  USEL UR38, UR38, URZ, UP0 ;  /* 0x0000003f26267287 */ /* 0x000fe40008000000 */
[----:B0-----:R-:W-:-:S04]  /*3d00*/  ULEA UR7, UR11, UR7, 0x18 ;  /* 0x000000070b077291 */ /* 0x001fc8000f8ec03f */
[----:B------:R-:W-:-:S09]  /*3d10*/  ULEA UR8, UR38, UR7, 0x3 ;  /* 0x0000000726087291 */ /* 0x000fd2000f8e183f */
[----:B------:R0:W1:Y:S01]  /*3d20*/  SYNCS.PHASECHK.TRANS64.TRYWAIT P1, [UR8+0x2a830], R0 ;  /* 0x02a83000ff0075a7 */ /* 0x0000620008020148 */
[----:B------:R-:W-:Y:S05]  /*3d30*/  @!P0 BRA `(.L_x_196) ;  /* 0x0000000000048947 */ /* 0x000fea0003800000 */
[----:B------:R-:W-:Y:S01]  /*3d40*/  BPT.TRAP 0x1 ;  /* 0x000000040000795c */ /* 0x000fe20000300000 */
.L_x_196:
[----:B-1----:R-:W-:Y:S05]  /*3d50*/  @P1 BRA `(.L_x_197) ;  /* 0x0000000000081947 */ /* 0x002fea0003800000 */
[----:B------:R-:W1:Y:S02]  /*3d60*/  SYNCS.PHASECHK.TRANS64.TRYWAIT P1, [UR8+0x2a830], R0 ;  /* 0x02a83000ff0075a7 */ /* 0x000e640008020148 */
[----:B-1----:R-:W-:Y:S05]  /*3d70*/  @!P1 BRA `(.L_x_198) ;  /* 0x000000b000fc9947 */ /* 0x002fea0003800000 */
.L_x_197:
[----:B------:R-:W-:Y:S01]  /*3d80*/  R2UR UR40, R4 ;  /* 0x00000000042872ca */ /* 0x000fe200000e0000 */
[----:B------:R-:W-:Y:S01]  /*3d90*/  UIMAD UR9, UR38, 0x900, UR10 ;  /* 0x00000900260978a4 */ /* 0x000fe2000f8e020a */
[----:B------:R-:W-:Y:S01]  /*3da0*/  R2UR UR41, R5 ;  /* 0x00000000052972ca */ /* 0x000fe200000e0000 */
[----:B------:R-:W-:Y:S01]  /*3db0*/  WARPGROUP.ARRIVE ;  /* 0x00000000000079c5 */ /* 0x000fe20000000000 */
[----:B------:R-:W-:Y:S01]  /*3dc0*/  UMOV UR43, 0x40000040 ;  /* 0x40000040002b7882 */ /* 0x000fe20000000000 */
[----:B------:R-:W-:Y:S01]  /*3dd0*/  UIADD3 UR14, UR9, 0x302, URZ ;  /* 0x00000302090e7890 */ /* 0x000fe2000fffe03f */
[-C--:B------:R-:W-:Y:S01]  /*3de0*/  FMUL.FTZ R24, R24, R12.reuse ;  /* 0x0000000c18187220 */ /* 0x080fe20000410000 */
[----:B------:R-:W-:Y:S01]  /*3df0*/  UMOV UR15, 0x40000040 ;  /* 0x40000040000f7882 */ /* 0x000fe20000000000 */
[----:B------:R-:W-:Y:S01]  /*3e00*/  UMOV UR42, UR9 ;  /* 0x00000009002a7c82 */ /* 0x000fe20008000000 */
[----:B------:R-:W-:Y:S01]  /*3e10*/  UIADD3 UR18, UR9, 0x304, URZ ;  /* 0x0000030409127890 */ /* 0x000fe2000fffe03f */
[-C--:B------:R-:W-:Y:S01]  /*3e20*/  FMUL.FTZ R25, R25, R12.reuse ;  /* 0x0000000c19197220 */ /* 0x080fe20000410000 */
[----:B------:R-:W-:Y:S01]  /*3e30*/  UMOV UR19, 0x40000040 ;  /* 0x4000004000137882 */ /* 0x000fe20000000000 */
[----:B------:R-:W-:Y:S01]  /*3e40*/  UIADD3 UR22, UR9, 0x306, URZ ;  /* 0x0000030609167890 */ /* 0x000fe2000fffe03f */
[-C--:B------:R-:W-:Y:S01]  /*3e50*/  FMUL.FTZ R28, R28, R12.reuse ;  /* 0x0000000c1c1c7220 */ /* 0x080fe20000410000 */
[----:B------:R-:W-:Y:S01]  /*3e60*/  UMOV UR23, 0x40000040 ;  /* 0x4000004000177882 */ /* 0x000fe20000000000 */
[----:B------:R-:W-:Y:S01]  /*3e70*/  HGMMA.64x96x16.F32 R88, gdesc[UR40], RZ, !UPT, gsb0 ;  /* 0x01600000285879f0 */ /* 0x000fe2000c0008ff */
[----:B------:R-:W-:Y:S01]  /*3e80*/  R2UR UR40, R6 ;  /* 0x00000000062872ca */ /* 0x000fe200000e0000 */
[----:B------:R-:W-:Y:S01]  /*3e90*/  UIADD3 UR42, UR9, 0x2, URZ ;  /* 0x00000002092a7890 */ /* 0x000fe2000fffe03f */
[----:B------:R-:W-:Y:S01]  /*3ea0*/  R2UR UR41, R7 ;  /* 0x00000000072972ca */ /* 0x000fe200000e0000 */
[----:B------:R-:W-:Y:S01]  /*3eb0*/  UMOV UR43, 0x40000040 ;  /* 0x40000040002b7882 */ /* 0x000fe20000000000 */
[----:B------:R-:W-:Y:S01]  /*3ec0*/  UIADD3 UR26, UR9, 0x600, URZ ;  /* 0x00000600091a7890 */ /* 0x000fe2000fffe03f */
[-C--:B------:R-:W-:Y:S01]  /*3ed0*/  FMUL.FTZ R29, R29, R12.reuse ;  /* 0x0000000c1d1d7220 */ /* 0x080fe20000410000 */
[----:B------:R-:W-:Y:S01]  /*3ee0*/  UMOV UR27, 0x40000040 ;  /* 0x40000040001b7882 */ /* 0x000fe20000000000 */
[----:B------:R-:W-:Y:S01]  /*3ef0*/  UIADD3 UR30, UR9, 0x602, URZ ;  /* 0x00000602091e7890 */ /* 0x000fe2000fffe03f */
[-C--:B------:R-:W-:Y:S01]  /*3f00*/  FMUL.FTZ R32, R32, R12.reuse ;  /* 0x0000000c20207220 */ /* 0x080fe20000410000 */
[----:B------:R-:W-:Y:S01]  /*3f10*/  UMOV UR31, 0x40000040 ;  /* 0x40000040001f7882 */ /* 0x000fe20000000000 */
        /* <DEDUP_REMOVED lines=63> */
[----:B------:R-:W-:Y:S01]  /*4310*/  HGMMA.64x96x16.F32 R88, gdesc[UR40], R88, gsb0 ;  /* 0x01600000285879f0 */ /* 0x000fe20008000858 */
[----:B------:R-:W-:Y:S01]  /*4320*/  UIADD3 UR42, UR9, 0x4, URZ ;  /* 0x00000004092a7890 */ /* 0x000fe2000fffe03f */
[----:B------:R-:W-:Y:S01]  /*4330*/  UMOV UR40, UR56 ;  /* 0x0000003800287c82 */ /* 0x000fe20008000000 */
[----:B------:R-:W-:Y:S01]  /*4340*/  UMOV UR41, UR57 ;  /* 0x0000003900297c82 */ /* 0x000fe20008000000 */
[----:B------:R-:W-:Y:S01]  /*4350*/  UMOV UR43, 0x40000040 ;  /* 0x40000040002b7882 */ /* 0x000fe20000000000 */
[----:B------:R-:W-:Y:S02]  /*4360*/  WARPGROUP.DEPBAR.LE gsb0, 0x0 ;  /* 0x00008000000079c5 */ /* 0x000fe40000010000 */
        /* <DEDUP_REMOVED lines=44> */
.L_x_199:
[----:B------:R-:W-:Y:S01]  /*4630*/  ULEA UR9, UR6, UR7, 0x3 ;  /* 0x0000000706097291 */ /* 0x000fe2000f8e183f */
[----:B01----:R-:W-:-:S05]  /*4640*/  IMAD.U32 R0, RZ, RZ, UR5 ;  /* 0x00000005ff007e24 */ /* 0x003fca000f8e00ff */
[----:B------:R-:W-:-:S04]  /*4650*/  SHF.L.U32 R0, R0, 0x1f, RZ ;  /* 0x0000001f00007819 */ /* 0x000fc800000006ff */
[----:B------:R0:W1:Y:S01]  /*4660*/  SYNCS.PHASECHK.TRANS64.TRYWAIT P1, [UR9+0x2a850], R0 ;  /* 0x02a85000ff0075a7 */ /* 0x0000620008020149 */
[----:B------:R-:W-:Y:S05]  /*4670*/  @!P0 BRA `(.L_x_200) ;  /* 0x0000000000048947 */ /* 0x000fea0003800000 */
[----:B------:R-:W-:Y:S01]  /*4680*/  BPT.TRAP 0x1 ;  /* 0x000000040000795c */ /* 0x000fe20000300000 */
.L_x_200:
[----:B-1----:R-:W-:Y:S05]  /*4690*/  @P1 BRA `(.L_x_201) ;  /* 0x0000000000081947 */ /* 0x002fea0003800000 */
[----:B------:R-:W1:Y:S02]  /*46a0*/  SYNCS.PHASECHK.TRANS64.TRYWAIT P1, [UR9+0x2a850], R0 ;  /* 0x02a85000ff0075a7 */ /* 0x000e640008020149 */
[----:B-1----:R-:W-:Y:S05]  /*46b0*/  @!P1 BRA `(.L_x_202) ;  /* 0x000000a800c49947 */ /* 0x002fea0003800000 */
.L_x_201:
[----:B------:R-:W-:Y:S01]  /*46c0*/  UIADD3 UR7, UR7, 0x400, URZ ;  /* 0x0000040007077890 */ /* 0x000fe2000fffe03f */
[----:B------:R-:W-:-:S03]  /*46d0*/  WARPGROUP.ARRIVE ;  /* 0x00000000000079c5 */ /* 0x000fc60000000000 */
[----:B------:R-:W-:-:S04]  /*46e0*/  USHF.R.U32.HI UR7, URZ, 0x4, UR7 ;  /* 0x000000043f077899 */ /* 0x000fc80008011607 */
[----:B------:R-:W-:-:S04]  /*46f0*/  ULOP3.LUT UR7, UR7, 0x3fff, URZ, 0xc0, !UPT ;  /* 0x00003fff07077892 */ /* 0x000fc8000f8ec03f */
[----:B------:R-:W-:-:S03]  /*4700*/  ULOP3.LUT UR5, UR7, 0x3000000, URZ, 0xfc, !UPT ;  /* 0x0300000007057892 */ /* 0x000fc6000f8efc3f */
[----:B------:R-:W-:Y:S01]  /*4710*/  UMOV UR7, 0x40000040 ;  /* 0x4000004000077882 */ /* 0x000fe20000000000 */
[----:B------:R-:W-:-:S07]  /*4720*/  UIMAD UR5, UR6, 0x600, UR5 ;  /* 0x00000600060578a4 */ /* 0x000fce000f8e0205 */
[----:B------:R-:W-:Y:S02]  /*4730*/  UMOV UR6, UR5 ;  /* 0x0000000500067c82 */ /* 0x000fe40008000000 */
        /* <DEDUP_REMOVED lines=25> */
[----:B------:R-:W-:Y:S03]  /*48d0*/  HGMMA.64x128x16.F32 R24, R156, gdesc[UR4].tnspB, R24, gsb0 ;  /* 0x41e000049c187df0 */ /* 0x000fe60008000818 */
[----:B------:R-:W-:Y:S02]  /*48e0*/  WARPGROUP.DEPBAR.LE gsb0, 0x0 ;  /* 0x00008000000079c5 */ /* 0x000fe40000010000 */
[----:B------:R-:W-:Y:S05]  /*48f0*/  @!P0 BRA `(.L_x_203) ;  /* 0x0000000000048947 */ /* 0x000fea0003800000 */
[----:B------:R-:W-:Y:S01]  /*4900*/  BPT.TRAP 0x1 ;  /* 0x000000040000795c */ /* 0x000fe20000300000 */
.L_x_203:
[----:B01----:R-:W-:Y:S01]  /*4910*/  FMNMX.FTZ R0, R88, R13, !PT ;  /* 0x0000000d58007209 */ /* 0x003fe20007810000 */
[----:B------:R-:W-:Y:S01]  /*4920*/  UIADD3 UR8, UR8, 0x2a840, URZ ;  /* 0x0002a84008087890 */ /* 0x000fe2000fffe03f */
[----:B------:R-:W-:Y:S02]  /*4930*/  FMNMX.FTZ R10, R90, R15, !PT ;  /* 0x0000000f5a0a7209 */ /* 0x000fe40007810000 */
[----:B------:R-:W-:Y:S01]  /*4940*/  FMNMX.FTZ R3, R89, R0, !PT ;  /* 0x0000000059037209 */ /* 0x000fe20007810000 */
        /* <DEDUP_REMOVED lines=56> */
[C---:B------:R-:W-:Y:S01]  /*4cd0*/  FADD.FTZ R136, -R0.reuse, R13 ;  /* 0x0000000d00887221 */ /* 0x040fe20000010100 */
[----:B-1----:R-:W-:-:S03]  /*4ce0*/  FMUL.FTZ R204, R0, R3 ;  /* 0x0000000300cc7220 */ /* 0x002fc60000410000 */
[-C--:B------:R-:W-:Y:S01]  /*4cf0*/  FMUL.FTZ R21, R136, R3.reuse ;  /* 0x0000000388157220 */ /* 0x080fe20000410000 */
[C---:B------:R-:W-:Y:S01]  /*4d00*/  FADD.FTZ R136, -R10.reuse, R15 ;  /* 0x0000000f0a887221 */ /* 0x040fe20000010100 */
[-C--:B------:R-:W-:Y:S01]  /*4d10*/  FMUL.FTZ R14, R10, R3.reuse ;  /* 0x000000030a0e7220 */ /* 0x080fe20000410000 */
[-C--:B------:R-:W-:Y:S01]  /*4d20*/  FFMA.FTZ R13, R88, R3.reuse, -R204 ;  /* 0x00000003580d7223 */ /* 0x080fe200000108cc */
[----:B------:R0:W-:Y:S01]  /*4d30*/  MUFU.EX2 R12, R21 ;  /* 0x00000015000c7308 */ /* 0x0001e20000000800 */
[-C--:B------:R-:W-:Y:S01]  /*4d40*/  FMUL.FTZ R11, R136, R3.reuse ;  /* 0x00000003880b7220 */ /* 0x080fe20000410000 */
        /* <DEDUP_REMOVED lines=10> */
[-C--:B0-----:R-:W-:Y:S01]  /*4df0*/  FFMA.FTZ R21, R97, R3.reuse, -R204 ;  /* 0x0000000361157223 */ /* 0x081fe200000108cc */
        /* <DEDUP_REMOVED lines=10> */
[----:B------:R-:W-:Y:S01]  /*4ea0*/  FFMA.FTZ R146, R108, R3, -R204 ;  /* 0x000000036c927223 */ /* 0x000fe200000108cc */
        /* <DEDUP_REMOVED lines=15> */
[-C--:B------:R-:W-:Y:S01]  /*4fa0*/  FFMA.FTZ R153, R122, R3.reuse, -R14 ;  /* 0x000000037a997223 */ /* 0x080fe2000001080e */
[----:B------:R-:W2:Y:S01]  /*4fb0*/  MUFU.EX2 R137, R137 ;  /* 0x0000008900897308 */ /* 0x000ea20000000800 */
[----:B0-----:R-:W-:Y:S01]  /*4fc0*/  FFMA.FTZ R8, R11, R8, R20 ;  /* 0x000000080b087223 */ /* 0x001fe20000010014 */
[-CC-:B------:R-:W-:Y:S01]  /*4fd0*/  FFMA.FTZ R109, R121, R3.reuse, -R204.reuse ;  /* 0x00000003796d7223 */ /* 0x180fe200000108cc */
[-C--:B------:R-:W-:Y:S01]  /*4fe0*/  FFMA.FTZ R154, R124, R3.reuse, -R204 ;  /* 0x000000037c9a7223 */ /* 0x080fe200000108cc */
[-C--:B------:R-:W-:Y:S01]  /*4ff0*/  FFMA.FTZ R155, R126, R3.reuse, -R14 ;  /* 0x000000037e9b7223 */ /* 0x080fe2000001080e */
[-C--:B------:R-:W-:Y:S01]  /*5000*/  FFMA.FTZ R113, R125, R3.reuse, -R204 ;  /* 0x000000037d717223 */ /* 0x080fe200000108cc */
[-C--:B------:R-:W-:Y:S01]  /*5010*/  FFMA.FTZ R127, R127, R3.reuse, -R14 ;  /* 0x000000037f7f7223 */ /* 0x080fe2000001080e */
[-C--:B------:R-:W-:Y:S01]  /*5020*/  FFMA.FTZ R156, R128, R3.reuse, -R204 ;  /* 0x00000003809c7223 */ /* 0x080fe200000108cc */
[----:B------:R-:W0:Y:S01]  /*5030*/  MUFU.EX2 R138, R138 ;  /* 0x0000008a008a7308 */ /* 0x000e220000000800 */
[----:B-1----:R-:W-:Y:S01]  /*5040*/  FADD.FTZ R9, R136, R9 ;  /* 0x0000000988097221 */ /* 0x002fe20000010000 */
[-C--:B------:R-:W-:Y:S01]  /*5050*/  FFMA.FTZ R130, R130, R3.reuse, -R14 ;  /* 0x0000000382827223 */ /* 0x080fe2000001080e */
[-C--:B------:R-:W-:Y:S01]  /*5060*/  FFMA.FTZ R117, R129, R3.reuse, -R204 ;  /* 0x0000000381757223 */ /* 0x080fe200000108cc */
[-C--:B------:R-:W-:Y:S01]  /*5070*/  FFMA.FTZ R131, R131, R3.reuse, -R14 ;  /* 0x0000000383837223 */ /* 0x080fe2000001080e */
[-C--:B------:R-:W-:Y:S01]  /*5080*/  FFMA.FTZ R158, R132, R3.reuse, -R204 ;  /* 0x00000003849e7223 */ /* 0x080fe200000108cc */
[-C--:B------:R-:W-:Y:S01]  /*5090*/  FFMA.FTZ R134, R134, R3.reuse, -R14 ;  /* 0x0000000386867223 */ /* 0x080fe2000001080e */
[----:B------:R-:W-:Y:S01]  /*50a0*/  FFMA.FTZ R121, R133, R3, -R204 ;  /* 0x0000000385797223 */ /* 0x000fe200000108cc */
        /* <DEDUP_REMOVED lines=16> */
[-CC-:B------:R-:W-:Y:S01]  /*51b0*/  FFMA.FTZ R102, R123, R3.reuse, -R14.reuse ;  /* 0x000000037b667223 */ /* 0x180fe2000001080e */
[----:B------:R-:W-:-:S05]  /*51c0*/  FFMA.FTZ R14, R135, R3, -R14 ;  /* 0x00000003870e7223 */ /* 0x000fca000001080e */
        /* <DEDUP_REMOVED lines=69> */
[----:B--2---:R-:W-:Y:S01]  /*5620*/  FADD.FTZ R8, R159, R8 ;  /* 0x000000089f087221 */ /* 0x004fe20000010000 */
[----:B0-----:R-:W-:-:S03]  /*5630*/  FADD.FTZ R9, R121, R104 ;  /* 0x0000006879097221 */ /* 0x001fc60000010000 */
[----:B-1----:R-:W-:Y:S01]  /*5640*/  FADD.FTZ R8, R14, R8 ;  /* 0x000000080e087221 */ /* 0x002fe20000010000 */
[----:B------:R-:W-:Y:S06]  /*5650*/  @!P0 BRA `(.L_x_204) ;  /* 0x0000000000048947 */ /* 0x000fec0003800000 */
[----:B------:R-:W-:Y:S01]  /*5660*/  BPT.TRAP 0x1 ;  /* 0x000000040000795c */ /* 0x000fe20000300000 */
.L_x_204:
[----:B------:R-:W-:Y:S01]  /*5670*/  UISETP.GT.AND UP0, UPT, UR4, UR60, UPT ;  /* 0x0000003c0400728c */ /* 0x000fe2000bf04270 */
[----:B------:R-:W-:Y:S01]  /*5680*/  F2FP.F16.F32.PACK_AB R136, R136, R13 ;  /* 0x0000000d8888723e */ /* 0x000fe200000000ff */
[----:B------:R-:W-:Y:S01]  /*5690*/  UIADD3 UR9, UR9, 0x2a860, URZ ;  /* 0x0002a86009097890 */ /* 0x000fe2000fffe03f */
[----:B------:R-:W-:Y:S01]  /*56a0*/  F2FP.F16.F32.PACK_AB R138, R15, R138 ;  /* 0x0000008a0f8a723e */ /* 0x000fe200000000ff */
[----:B------:R-:W-:Y:S01]  /*56b0*/  UIADD3 UR4, UR4, -0x1, URZ ;  /* 0xffffffff04047890 */ /* 0x000fe2000fffe03f */
[----:B------:R-:W-:Y:S01]  /*56c0*/  F2FP.F16.F32.PACK_AB R137, R137, R20 ;  /* 0x000000148989723e */ /* 0x000fe200000000ff */
[----:B------:R-:W-:Y:S01]  /*56d0*/  UPRMT UR9, UR11, 0x654, UR9 ;  /* 0x000006540b097896 */ /* 0x000fe20008000009 */
[----:B------:R-:W-:Y:S01]  /*56e0*/  PLOP3.LUT P1, PT, PT, PT, UP0, 0x80, 0x0 ;  /* 0x000000000000781c */ /* 0x000fe20003f2f008 */
[----:B------:R-:W-:Y:S01]  /*56f0*/  UMOV UR5, UR39 ;  /* 0x0000002700057c82 */ /* 0x000fe20008000000 */
[----:B------:R-:W-:Y:S01]  /*5700*/  UMOV UR6, UR38 ;  /* 0x0000002600067c82 */ /* 0x000fe20008000000 */
[----:B------:R-:W-:Y:S01]  /*5710*/  F2FP.F16.F32.PACK_AB R139, R88, R139 ;  /* 0x0000008b588b723e */ /* 0x000fe200000000ff */
[----:B------:R-:W-:Y:S01]  /*5720*/  IMAD.MOV.U32 R15, RZ, RZ, R10 ;  /* 0x000000ffff0f7224 */ /* 0x000fe200078e000a */
[----:B------:R-:W-:Y:S01]  /*5730*/  F2FP.F16.F32.PACK_AB R140, R21, R140 ;  /* 0x0000008c158c723e */ /* 0x000fe200000000ff */
[----:B------:R-:W-:Y:S01]  /*5740*/  IMAD.MOV.U32 R13, RZ, RZ, R0 ;  /* 0x000000ffff0d7224 */ /* 0x000fe200078e0000 */
[----:B------:R-:W-:Y:S01]  /*5750*/  F2FP.F16.F32.PACK_AB R141, R90, R141 ;  /* 0x0000008d5a8d723e */ /* 0x000fe200000000ff */
[----:B------:R-:W-:Y:S01]  /*5760*/  SYNCS.ARRIVE.TRANS64.RED.A1T0 RZ, [UR9], RZ ;  /* 0x000000ffffff79a7 */ /* 0x000fe20008100409 */
        /* <DEDUP_REMOVED lines=17> */
[----:B------:R-:W-:Y:S01]  /*5880*/  F2FP.F16.F32.PACK_AB R159, R14, R159 ;  /* 0x0000009f0e9f723e */ /* 0x000fe200000000ff */
[----:B------:R-:W-:Y:S06]  /*5890*/  @P1 BRA `(.L_x_205) ;  /* 0xffffffe000e81947 */ /* 0x000fec000383ffff */
.L_x_194:
        /* <DEDUP_REMOVED lines=67> */
.L_x_206:
[----:B------:R-:W0:Y:S01]  /*5cd0*/  S2UR UR8, SR_CgaCtaId ;  /* 0x00000000000879c3 */ /* 0x000e220000008800 */
[----:B------:R-:W-:Y:S01]  /*5ce0*/  UMOV UR4, 0x400 ;  /* 0x0000040000047882 */ /* 0x000fe20000000000 */
[----:B------:R-:W-:-:S05]  /*5cf0*/  IMAD.U32 R4, RZ, RZ, UR39 ;  /* 0x00000027ff047e24 */ /* 0x000fca000f8e00ff */
[----:B------:R-:W-:Y:S01]  /*5d00*/  SHF.L.U32 R4, R4, 0x1f, RZ ;  /* 0x0000001f04047819 */ /* 0x000fe200000006ff */
[----:B0-----:R-:W-:-:S04]  /*5d10*/  ULEA UR4, UR8, UR4, 0x18 ;  /* 0x0000000408047291 */ /* 0x001fc8000f8ec03f */
[----:B------:R-:W-:-:S09]  /*5d20*/  ULEA UR5, UR38, UR4, 0x3 ;  /* 0x0000000426057291 */ /* 0x000fd2000f8e183f */
[----:B------:R0:W1:Y:S01]  /*5d30*/  SYNCS.PHASECHK.TRANS64.TRYWAIT P1, [UR5+0x2a850], R4 ;  /* 0x02a85004ff0075a7 */ /* 0x0000620008020145 */
[----:B------:R-:W-:Y:S05]  /*5d40*/  @!P0 BRA `(.L_x_207) ;  /* 0x0000000000048947 */ /* 0x000fea0003800000 */
[----:B------:R-:W-:Y:S01]  /*5d50*/  BPT.TRAP 0x1 ;  /* 0x000000040000795c */ /* 0x000fe20000300000 */
.L_x_207:
[----:B-1----:R-:W-:Y:S05]  /*5d60*/  @P1 BRA `(.L_x_208) ;  /* 0x0000000000081947 */ /* 0x002fea0003800000 */
[----:B------:R-:W1:Y:S02]  /*5d70*/  SYNCS.PHASECHK.TRANS64.TRYWAIT P1, [UR5+0x2a850], R4 ;  /* 0x02a85004ff0075a7 */ /* 0x000e640008020145 */
[----:B-1----:R-:W-:Y:S05]  /*5d80*/  @!P1 BRA `(.L_x_209) ;  /* 0x0000009400289947 */ /* 0x002fea0003800000 */
.L_x_208:
[----:B------:R-:W-:Y:S01]  /*5d90*/  UIADD3 UR4, UR4, 0x400, URZ ;  /* 0x0000040004047890 */ /* 0x000fe2000fffe03f */
[----:B------:R-:W-:Y:S01]  /*5da0*/  WARPGROUP.ARRIVE ;  /* 0x00000000000079c5 */ /* 0x000fe20000000000 */
[----:B------:R-:W-:Y:S01]  /*5db0*/  UMOV UR7, 0x40000040 ;  /* 0x4000004000077882 */ /* 0x000fe20000000000 */
[----:B01----:R-:W0:Y:S01]  /*5dc0*/  SHFL.BFLY PT, R4, R9, 0x2, 0x1f ;  /* 0x0c401f0009047f89 */ /* 0x003e2200000e0000 */
[----:B------:R-:W-:Y:S01]  /*5dd0*/  USHF.R.U32.HI UR4, URZ, 0x4, UR4 ;  /* 0x000000043f047899 */ /* 0x000fe20008011604 */
[----:B------:R-:W-:Y:S01]  /*5de0*/  IMAD.MOV.U32 R99, RZ, RZ, -0x800000 ;  /* 0xff800000ff637424 */ /* 0x000fe200078e00ff */
[----:B------:R-:W-:Y:S01]  /*5df0*/  MOV R98, 0xff800000 ;  /* 0xff80000000627802 */ /* 0x000fe20000000f00 */
[----:B------:R-:W1:Y:S01]  /*5e00*/  SHFL.BFLY PT, R5, R8, 0x2, 0x1f ;  /* 0x0c401f0008057f89 */ /* 0x000e6200000e0000 */
[----:B------:R-:W-:-:S04]  /*5e10*/  ULOP3.LUT UR4, UR4, 0x3fff, URZ, 0xc0, !UPT ;  /* 0x00003fff04047892 */ /* 0x000fc8000f8ec03f */
[----:B------:R-:W-:-:S04]  /*5e20*/  ULOP3.LUT UR4, UR4, 0x3000000, URZ, 0xfc, !UPT ;  /* 0x0300000004047892 */ /* 0x000fc8000f8efc3f */
[----:B------:R-:W-:-:S07]  /*5e30*/  UIMAD UR4, UR38, 0x600, UR4 ;  /* 0x00000600260478a4 */ /* 0x000fce000f8e0204 */
[----:B------:R-:W-:Y:S02]  /*5e40*/  UMOV UR6, UR4 ;  /* 0x0000000400067c82 */ /* 0x000fe40008000000 */
[----:B------:R-:W-:Y:S01]  /*5e50*/  HGMMA.64x128x16.F32 R24, R136, gdesc[UR4].tnspB, R24, gsb0 ;  /* 0x41e0000488187df0 */ /* 0x000fe20008000818 */
[----:B------:R-:W-:Y:S01]  /*5e60*/  UIADD3 UR6, UR4, 0x80, URZ ;  /* 0x0000008004067890 */ /* 0x000fe2000fffe03f */
[----:B0-----:R-:W-:Y:S01]  /*5e70*/  FADD.FTZ R4, R4, R9 ;  /* 0x0000000904047221 */ /* 0x001fe20000010000 */
[----:B------:R-:W-:Y:S01]  /*5e80*/  UMOV UR7, 0x40000040 ;  /* 0x4000004000077882 */ /* 0x000fe20000000000 */
[----:B------:R-:W-:Y:S02]  /*5e90*/  IMAD.MOV.U32 R9, RZ, RZ, RZ ;  /* 0x000000ffff097224 */ /* 0x000fe400078e00ff */
[----:B-1----:R-:W-:Y:S02]  /*5ea0*/  FADD.FTZ R6, R5, R8 ;  /* 0x0000000805067221 */ /* 0x002fe40000010000 */
[----:B------:R-:W0:Y:S04]  /*5eb0*/  SHFL.BFLY PT, R5, R4, 0x1, 0x1f ;  /* 0x0c201f0004057f89 */ /* 0x000e2800000e0000 */
[----:B------:R-:W1:Y:S01]  /*5ec0*/  SHFL.BFLY PT, R7, R6, 0x1, 0x1f ;  /* 0x0c201f0006077f89 */ /* 0x000e6200000e0000 */
[----:B0-----:R-:W-:Y:S01]  /*5ed0*/  FADD.FTZ R12, R4, R5 ;  /* 0x00000005040c7221 */ /* 0x001fe20000010000 */
[----:B------:R-:W-:-:S02]  /*5ee0*/  IMAD.MOV.U32 R5, RZ, RZ, RZ ;  /* 0x000000ffff057224 */ /* 0x000fc400078e00ff */
[----:B-1----:R-:W-:Y:S02]  /*5ef0*/  FADD.FTZ R13, R6, R7 ;  /* 0x00000007060d7221 */ /* 0x002fe40000010000 */
        /* <DEDUP_REMOVED lines=39> */
.L_x_210:
[----:B------:R-:W-:Y:S01]  /*6170*/  R2UR UR6, R178 ;  /* 0x00000000b20672ca */ /* 0x000fe200000e0000 */
[----:B------:R-:W-:Y:S01]  /*6180*/  UIADD3 UR4, UR5, 0x2a860, URZ ;  /* 0x0002a86005047890 */ /* 0x000fe2000fffe03f */
[-C--:B------:R-:W-:Y:S01]  /*6190*/  FMUL.FTZ R20, R24, R5.reuse ;  /* 0x0000000518147220 */ /* 0x080fe20000410000 */
[----:B------:R-:W-:Y:S01]  /*61a0*/  UIADD3 UR38, UR38, 0x1, URZ ;  /* 0x0000000126267890 */ /* 0x000fe2000fffe03f */
[-C--:B------:R-:W-:Y:S01]  /*61b0*/  FMUL.FTZ R21, R25, R5.reuse ;  /* 0x0000000519157220 */ /* 0x080fe20000410000 */
[----:B------:R-:W-:Y:S01]  /*61c0*/  UPRMT UR4, UR8, 0x654, UR4 ;  /* 0x0000065408047896 */ /* 0x000fe20008000004 */
[-C--:B------:R-:W-:Y:S01]  /*61d0*/  FMUL.FTZ R88, R28, R5.reuse ;  /* 0x000000051c587220 */ /* 0x080fe20000410000 */
[----:B------:R-:W-:Y:S01]  /*61e0*/  UISETP.NE.AND UP0, UPT, UR38, 0x2, UPT ;  /* 0x000000022600788c */ /* 0x000fe2000bf05270 */
[-C--:B------:R-:W-:Y:S01]  /*61f0*/  FMUL.FTZ R89, R29, R5.reuse ;  /* 0x000000051d597220 */ /* 0x080fe20000410000 */
[-C--:B------:R-:W-:Y:S01]  /*6200*/  FMUL.FTZ R90, R32, R5.reuse ;  /* 0x00000005205a7220 */ /* 0x080fe20000410000 */
[-C--:B------:R-:W-:Y:S01]  /*6210*/  FMUL.FTZ R91, R33, R5.reuse ;  /* 0x00000005215b7220 */ /* 0x080fe20000410000 */
[-C--:B------:R-:W-:Y:S01]  /*6220*/  FMUL.FTZ R36, R36, R5.reuse ;  /* 0x0000000524247220 */ /* 0x080fe20000410000 */
[-C--:B------:R-:W-:Y:S01]  /*6230*/  FMUL.FTZ R37, R37, R5.reuse ;  /* 0x0000000525257220 */ /* 0x080fe20000410000 */
[----:B------:R-:W-:Y:S01]  /*6240*/  UIADD3 UR6, UR6, 0x1, URZ ;  /* 0x0000000106067890 */ /* 0x000fe2000fffe03f */
[----:B------:R-:W-:Y:S01]  /*6250*/  SYNCS.ARRIVE.TRANS64.RED.A1T0 RZ, [UR4], RZ ;  /* 0x000000ffffff79a7 */ /* 0x000fe20008100404 */
[----:B------:R-:W-:Y:S01]  /*6260*/  USEL UR4, URZ, 0x1, UP0 ;  /* 0x000000013f047887 */ /* 0x000fe20008000000 */
        /* <DEDUP_REMOVED lines=26> */
[----:B------:R-:W-:Y:S01]  /*6410*/  FMUL.FTZ R93, R27, R9 ;  /* 0x000000091b5d7220 */ /* 0x000fe20000410000 */
[----:B------:R-:W-:-:S02]  /*6420*/  IMAD.U32 R178, RZ, RZ, UR6 ;  /* 0x00000006ffb27e24 */ /* 0x000fc4000f8e00ff */
        /* <DEDUP_REMOVED lines=30> */
[----:B------:R-:W-:-:S02]  /*6610*/  USEL UR38, UR38, URZ, UP0 ;  /* 0x0000003f26267287 */ /* 0x000fc40008000000 */
[----:B------:R-:W-:-:S12]  /*6620*/  ULOP3.LUT UR39, UR39, UR4, URZ, 0x3c, !UPT ;  /* 0x0000000427277292 */ /* 0x000fd8000f8e3c3f */
.L_x_186:
[----:B------:R-:W0:Y:S01]  /*6630*/  S2R R3, SR_CgaCtaId ;  /* 0x0000000000037919 */ /* 0x000e220000008800 */
[----:B------:R-:W-:Y:S01]  /*6640*/  MOV R0, 0x400 ;  /* 0x0000040000007802 */ /* 0x000fe20000000f00 */
[----:B------:R-:W-:Y:S01]  /*6650*/  BSSY B0, `(.L_x_211) ;  /* 0x0000300000007945 */ /* 0x000fe20003800000 */
[----:B------:R-:W-:Y:S02]  /*6660*/  BAR.SYNC.DEFER_BLOCKING 0x5, 0x180 ;  /* 0x0146000000007b1d */ /* 0x000fe40000010000 */
[----:B0-----:R-:W-:-:S05]  /*6670*/  LEA R0, R3, R0, 0x18 ;  /* 0x0000000003007211 */ /* 0x001fca00078ec0ff */
[----:B------:R-:W0:Y:S02]  /*6680*/  LDS.128 R24, [R0+0x2a8d0] ;  /* 0x02a8d00000187984 */ /* 0x000e240000000c00 */
[----:B0-----:R-:W-:Y:S02]  /*6690*/  R2UR UR6, R25 ;  /* 0x00000000190672ca */ /* 0x001fe400000e0000 */
[----:B------:R-:W-:Y:S01]  /*66a0*/  R2UR UR5, R26 ;  /* 0x000000001a0572ca */ /* 0x000fe200000e0000 */
[----:B------:R-:W-:Y:S06]  /*66b0*/  BAR.ARV 0x4, 0x180 ;  /* 0x0106000000007b1d */ /* 0x000fec0000002000 */
[----:B------:R-:W-:Y:S08]  /*66c0*/  @P0 BRA `(.L_x_212) ;  /* 0x0000002000940947 */ /* 0x000ff00003800000 */
[----:B------:R-:W0:Y:S01]  /*66d0*/  S2R R3, SR_SWINHI ;  /* 0x0000000000037919 */ /* 0x000e220000002f00 */
[----:B------:R-:W-:Y:S01]  /*66e0*/  R2UR UR16, R18 ;  /* 0x00000000121072ca */ /* 0x000fe200000e0000 */
[----:B------:R-:W-:Y:S01]  /*66f0*/  USHF.L.U32 UR4, UR61, 0x2, URZ ;  /* 0x000000023d047899 */ /* 0x000fe2000800063f */
[----:B------:R-:W-:Y:S01]  /*6700*/  R2UR UR13, R177 ;  /* 0x00000000b10d72ca */ /* 0x000fe200000e0000 */
[----:B------:R-:W-:Y:S01]  /*6710*/  BAR.SYNC.DEFER_BLOCKING 0x1, 0x100 ;  /* 0x0044000000007b1d */ /* 0x000fe20000010000 */
[----:B------:R-:W-:Y:S02]  /*6720*/  R2UR UR15, R175 ;  /* 0x00000000af0f72ca */ /* 0x000fe400000e0000 */
[----:B------:R-:W-:Y:S02]  /*6730*/  R2UR UR14, R19 ;  /* 0x00000000130e72ca */ /* 0x000fe400000e0000 */
[----:B------:R-:W-:Y:S01]  /*6740*/  R2UR UR18, R174 ;  /* 0x00000000ae1272ca */ /* 0x000fe200000e0000 */
[----:B------:R-:W-:-:S02]  /*6750*/  ULDC.64 UR10, c[0x0][0xc00] ;  /* 0x00030000000a7ab9 */ /* 0x000fc40000000a00 */
[----:B------:R-:W-:-:S04]  /*6760*/  UIADD3 UR7, UP0, UR4, UR10, URZ ;  /* 0x0000000a04077290 */ /* 0x000fc8000ff1e03f */
[----:B------:R-:W-:-:S04]  /*6770*/  USHF.L.U64.HI UR12, UR61, 0x2, UR13 ;  /* 0x000000023d0c7899 */ /* 0x000fc8000801020d */
[----:B------:R-:W-:Y:S01]  /*6780*/  UIADD3.X UR8, UR12, UR11, URZ, UP0, !UPT ;  /* 0x0000000b0c087290 */ /* 0x000fe200087fe43f */
[----:B------:R-:W-:Y:S02]  /*6790*/  MOV R24, R0 ;  /* 0x0000000000187202 */ /* 0x000fe40000000f00 */
[----:B0-----:R-:W-:-:S03]  /*67a0*/  MOV R25, R3 ;  /* 0x0000000300197202 */ /* 0x001fc60000000f00 */
[----:B------:R-:W-:-:S03]  /*67b0*/  IMAD.WIDE R4, R198, 0x2, R24 ;  /* 0x00000002c6047825 */ /* 0x000fc600078e0218 */
[C---:B------:R-:W-:Y:S02]  /*67c0*/  LOP3.LUT R3, R4.reuse, 0x380, RZ, 0xc0, !PT ;  /* 0x0000038004037812 */ /* 0x040fe400078ec0ff */
[C---:B------:R-:W-:Y:S02]  /*67d0*/  IADD3 R6, P6, R4.reuse, 0x20, RZ ;  /* 0x0000002004067810 */ /* 0x040fe40007fde0ff */
[----:B------:R-:W-:Y:S02]  /*67e0*/  SHF.R.U64 R3, R3, 0x3, RZ ;  /* 0x0000000303037819 */ /* 0x000fe400000012ff */
[C---:B------:R-:W-:Y:S01]  /*67f0*/  IADD3 R8, P5, R4.reuse, 0x40, RZ ;  /* 0x0000004004087810 */ /* 0x040fe20007fbe0ff */
[--C-:B------:R-:W-:Y:S01]  /*6800*/  IMAD.X R33, RZ, RZ, R5.reuse, P6 ;  /* 0x000000ffff217224 */ /* 0x100fe200030e0605 */
[C---:B------:R-:W-:Y:S02]  /*6810*/  IADD3 R35, P4, R4.reuse, 0x60, RZ ;  /* 0x0000006004237810 */ /* 0x040fe40007f9e0ff */
[C---:B------:R-:W-:Y:S01]  /*6820*/  IADD3 R101, P3, R4.reuse, 0x4000, RZ ;  /* 0x0000400004657810 */ /* 0x040fe20007f7e0ff */
[--C-:B------:R-:W-:Y:S01]  /*6830*/  IMAD.X R31, RZ, RZ, R5.reuse, P5 ;  /* 0x000000ffff1f7224 */ /* 0x100fe200028e0605 */
[C---:B------:R-:W-:Y:S01]  /*6840*/  IADD3 R26, P2, R4.reuse, 0x4020, RZ ;  /* 0x00004020041a7810 */ /* 0x040fe20007f5e0ff */
[--C-:B------:R-:W-:Y:S01]  /*6850*/  IMAD.X R29, RZ, RZ, R5.reuse, P4 ;  /* 0x000000ffff1d7224 */ /* 0x100fe200020e0605 */
[C---:B------:R-:W-:Y:S01]  /*6860*/  IADD3 R103, P1, R4.reuse, 0x4040, RZ ;  /* 0x0000404004677810 */ /* 0x040fe20007f3e0ff */
[--C-:B------:R-:W-:Y:S01]  /*6870*/  IMAD.X R15, RZ, RZ, R5.reuse, P3 ;  /* 0x000000ffff0f7224 */ /* 0x100fe200018e0605 */
[----:B------:R-:W-:Y:S01]  /*6880*/  IADD3 R105, P0, R4, 0x4060, RZ ;  /* 0x0000406004697810 */ /* 0x000fe20007f1e0ff */
[--C-:B------:R-:W-:Y:S01]  /*6890*/  IMAD.X R13, RZ, RZ, R5.reuse, P2 ;  /* 0x000000ffff0d7224 */ /* 0x100fe200010e0605 */
[----:B------:R-:W-:Y:S01]  /*68a0*/  LOP3.LUT R4, R3, R4, RZ, 0x3c, !PT ;  /* 0x0000000403047212 */ /* 0x000fe200078e3cff */
[--C-:B------:R-:W-:Y:S01]  /*68b0*/  IMAD.X R11, RZ, RZ, R5.reuse, P1 ;  /* 0x000000ffff0b7224 */ /* 0x100fe200008e0605 */
[----:B------:R-:W-:Y:S01]  /*68c0*/  LOP3.LUT R3, R6, 0x380, RZ, 0xc0, !PT ;  /* 0x0000038006037812 */ /* 0x000fe200078ec0ff */
[----:B------:R-:W-:Y:S01]  /*68d0*/  IMAD.X R9, RZ, RZ, R5, P0 ;  /* 0x000000ffff097224 */ /* 0x000fe200000e0605 */
[----:B------:R-:W-:-:S02]  /*68e0*/  LOP3.LUT R7, R8, 0x380, RZ, 0xc0, !PT ;  /* 0x0000038008077812 */ /* 0x000fc400078ec0ff */
[----:B------:R-:W-:Y:S02]  /*68f0*/  SHF.R.U64 R3, R3, 0x3, RZ ;  /* 0x0000000303037819 */ /* 0x000fe400000012ff */
[----:B------:R-:W-:Y:S02]  /*6900*/  LOP3.LUT R12, R101, 0x380, RZ, 0xc0, !PT ;  /* 0x00000380650c7812 */ /* 0x000fe400078ec0ff */
[----:B------:R-:W-:Y:S02]  /*6910*/  SHF.R.U64 R7, R7, 0x3, RZ ;  /* 0x0000000307077819 */ /* 0x000fe400000012ff */
[----:B------:R-:W-:Y:S02]  /*6920*/  LOP3.LUT R32, R3, R6, RZ, 0x3c, !PT ;  /* 0x0000000603207212 */ /* 0x000fe400078e3cff */
[----:B------:R-:W-:Y:S02]  /*6930*/  LOP3.LUT R3, R26, 0x380, RZ, 0xc0, !PT ;  /* 0x000003801a037812 */ /* 0x000fe400078ec0ff */
[----:B------:R-:W-:-:S02]  /*6940*/  LOP3.LUT R10, R35, 0x380, RZ, 0xc0, !PT ;  /* 0x00000380230a7812 */ /* 0x000fc400078ec0ff */
[----:B------:R-:W-:Y:S02]  /*6950*/  SHF.R.U64 R12, R12, 0x3, RZ ;  /* 0x000000030c0c7819 */ /* 0x000fe400000012ff */
[----:B------:R-:W-:Y:S02]  /*6960*/  LOP3.LUT R30, R7, R8, RZ, 0x3c, !PT ;  /* 0x00000008071e7212 */ /* 0x000fe400078e3cff */
[----:B------:R-:W-:Y:S02]  /*6970*/  LOP3.LUT R8, R103, 0x380, RZ, 0xc0, !PT ;  /* 0x0000038067087812 */ /* 0x000fe400078ec0ff */
[----:B------:R-:W-:Y:S02]  /*6980*/  SHF.R.U64 R3, R3, 0x3, RZ ;  /* 0x0000000303037819 */ /* 0x000fe400000012ff */
[----:B------:R-:W-:Y:S02]  /*6990*/  SHF.R.U64 R10, R10, 0x3, RZ ;  /* 0x000000030a0a7819 */ /* 0x000fe400000012ff */
[----:B------:R-:W-:-:S02]  /*69a0*/  LOP3.LUT R34, R105, 0x380, RZ, 0xc0, !PT ;  /* 0x0000038069227812 */ /* 0x000fc400078ec0ff */
[----:B------:R-:W-:Y:S02]  /*69b0*/  LOP3.LUT R14, R12, R101, RZ, 0x3c, !PT ;  /* 0x000000650c0e7212 */ /* 0x000fe400078e3cff */
[----:B------:R-:W-:Y:S02]  /*69c0*/  SHF.R.U64 R8, R8, 0x3, RZ ;  /* 0x0000000308087819 */ /* 0x000fe400000012ff */
[----:B------:R-:W-:Y:S02]  /*69d0*/  LOP3.LUT R12, R3, R26, RZ, 0x3c, !PT ;  /* 0x0000001a030c7212 */ /* 0x000fe400078e3cff */
[----:B------:R-:W-:Y:S02]  /*69e0*/  LOP3.LUT R28, R10, R35, RZ, 0x3c, !PT ;  /* 0x000000230a1c7212 */ /* 0x000fe400078e3cff */
[----:B------:R-:W-:Y:S02]  /*69f0*/  SHF.R.U64 R34, R34, 0x3, RZ ;  /* 0x0000000322227819 */ /* 0x000fe400000012ff */
[----:B------:R-:W-:-:S02]  /*6a00*/  MOV R18, R4 ;  /* 0x0000000400127202 */ /* 0x000fc40000000f00 */
[----:B------:R-:W-:Y:S02]  /*6a10*/  F2FP.F16.F32.PACK_AB R4, R21, R20 ;  /* 0x000000141504723e */ /* 0x000fe400000000ff */
[----:B------:R-:W-:Y:S02]  /*6a20*/  F2FP.F16.F32.PACK_AB R5, R93, R92 ;  /* 0x0000005c5d05723e */ /* 0x000fe400000000ff */
[----:B------:R-:W-:Y:S02]  /*6a30*/  F2FP.F16.F32.PACK_AB R6, R89, R88 ;  /* 0x000000585906723e */ /* 0x000fe400000000ff */
[----:B------:R-:W-:Y:S02]  /*6a40*/  F2FP.F16.F32.PACK_AB R7, R95, R94 ;  /* 0x0000005e5f07723e */ /* 0x000fe400000000ff */
[----:B------:R-:W-:Y:S02]  /*6a50*/  LOP3.LUT R10, R8, R103, RZ, 0x3c, !PT ;  /* 0x00000067080a7212 */ /* 0x000fe400078e3cff */
[----:B------:R-:W-:Y:S01]  /*6a60*/  MOV R101, R14 ;  /* 0x0000000e00657202 */ /* 0x000fe20000000f00 */
[----:B------:R0:W-:Y:S01]  /*6a70*/  STSM.16.M88.4 [R18], R4 ;  /* 0x0000000412007844 */ /* 0x0001e20000000200 */
[----:B------:R-:W-:-:S02]  /*6a80*/  MOV R100, R12 ;  /* 0x0000000c00647202 */ /* 0x000fc40000000f00 */
[----:B------:R-:W-:Y:S02]  /*6a90*/  LOP3.LUT R8, R34, R105, RZ, 0x3c, !PT ;  /* 0x0000006922087212 */ /* 0x000fe400078e3cff */
[----:B------:R-:W-:Y:S02]  /*6aa0*/  MOV R103, R32 ;  /* 0x0000002000677202 */ /* 0x000fe40000000f00 */
[----:B------:R-:W-:Y:S02]  /*6ab0*/  MOV R102, R30 ;  /* 0x0000001e00667202 */ /* 0x000fe40000000f00 */
[----:B------:R-:W-:Y:S02]  /*6ac0*/  MOV R26, R28 ;  /* 0x0000001c001a7202 */ /* 0x000fe40000000f00 */
[----:B------:R-:W-:Y:S02]  /*6ad0*/  F2FP.F16.F32.PACK_AB R12, R91, R90 ;  /* 0x0000005a5b0c723e */ /* 0x000fe400000000ff */
[----:B------:R-:W-:-:S02]  /*6ae0*/  F2FP.F16.F32.PACK_AB R13, R97, R96 ;  /* 0x00000060610d723e */ /* 0x000fc400000000ff */
[----:B------:R-:W-:Y:S02]  /*6af0*/  F2FP.F16.F32.PACK_AB R14, R37, R36 ;  /* 0x00000024250e723e */ /* 0x000fe400000000ff */
[----:B------:R-:W-:Y:S02]  /*6b00*/  F2FP.F16.F32.PACK_AB R15, R39, R38 ;  /* 0x00000026270f723e */ /* 0x000fe400000000ff */
[----:B------:R-:W-:Y:S02]  /*6b10*/  F2FP.F16.F32.PACK_AB R28, R41, R40 ;  /* 0x00000028291c723e */ /* 0x000fe400000000ff */
[----:B------:R-:W-:Y:S01]  /*6b20*/  F2FP.F16.F32.PACK_AB R29, R43, R42 ;  /* 0x0000002a2b1d723e */ /* 0x000fe200000000ff */
[----:B------:R-:W-:Y:S01]  /*6b30*/  STSM.16.M88.4 [R103], R12 ;  /* 0x0000000c67007844 */ /* 0x000fe20000000200 */
[----:B------:R-:W-:Y:S02]  /*6b40*/  F2FP.F16.F32.PACK_AB R30, R45, R44 ;  /* 0x0000002c2d1e723e */ /* 0x000fe400000000ff */
[----:B------:R-:W-:-:S02]  /*6b50*/  F2FP.F16.F32.PACK_AB R31, R47, R46 ;  /* 0x0000002e2f1f723e */ /* 0x000fc400000000ff */
[----:B------:R-:W-:Y:S02]  /*6b60*/  F2FP.F16.F32.PACK_AB R32, R49, R48 ;  /* 0x000000303120723e */ /* 0x000fe400000000ff */
[----:B------:R-:W-:Y:S01]  /*6b70*/  F2FP.F16.F32.PACK_AB R33, R51, R50 ;  /* 0x000000323321723e */ /* 0x000fe200000000ff */
[----:B------:R-:W-:Y:S01]  /*6b80*/  STSM.16.M88.4 [R102], R28 ;  /* 0x0000001c66007844 */ /* 0x000fe20000000200 */
[----:B------:R-:W-:Y:S02]  /*6b90*/  F2FP.F16.F32.PACK_AB R34, R53, R52 ;  /* 0x000000343522723e */ /* 0x000fe400000000ff */
[----:B------:R-:W-:Y:S02]  /*6ba0*/  F2FP.F16.F32.PACK_AB R35, R55, R54 ;  /* 0x000000363723723e */ /* 0x000fe400000000ff */
[----:B------:R-:W-:Y:S02]  /*6bb0*/  MOV R3, R10 ;  /* 0x0000000a00037202 */ /* 0x000fe40000000f00 */
[----:B0-----:R-:W-:Y:S01]  /*6bc0*/  MOV R18, R8 ;  /* 0x0000000800127202 */ /* 0x001fe20000000f00 */
[----:B------:R0:W-:Y:S01]  /*6bd0*/  STSM.16.M88.4 [R26], R32 ;  /* 0x000000201a007844 */ /* 0x0001e20000000200 */
[----:B------:R-:W-:-:S02]  /*6be0*/  F2FP.F16.F32.PACK_AB R4, R57, R56 ;  /* 0x000000383904723e */ /* 0x000fc400000000ff */
[----:B------:R-:W-:Y:S02]  /*6bf0*/  F2FP.F16.F32.PACK_AB R5, R59, R58 ;  /* 0x0000003a3b05723e */ /* 0x000fe400000000ff */
[----:B------:R-:W-:Y:S02]  /*6c00*/  F2FP.F16.F32.PACK_AB R6, R61, R60 ;  /* 0x0000003c3d06723e */ /* 0x000fe400000000ff */
[----:B------:R-:W-:Y:S02]  /*6c10*/  F2FP.F16.F32.PACK_AB R7, R63, R62 ;  /* 0x0000003e3f07723e */ /* 0x000fe400000000ff */
[----:B------:R-:W-:Y:S02]  /*6c20*/  F2FP.F16.F32.PACK_AB R8, R65, R64 ;  /* 0x000000404108723e */ /* 0x000fe400000000ff */
[----:B------:R-:W-:Y:S01]  /*6c30*/  F2FP.F16.F32.PACK_AB R9, R67, R66 ;  /* 0x000000424309723e */ /* 0x000fe200000000ff */
[----:B------:R-:W-:Y:S01]  /*6c40*/  STSM.16.M88.4 [R101], R4 ;  /* 0x0000000465007844 */ /* 0x000fe20000000200 */
[----:B------:R-:W-:-:S02]  /*6c50*/  F2FP.F16.F32.PACK_AB R10, R69, R68 ;  /* 0x00000044450a723e */ /* 0x000fc400000000ff */
[----:B------:R-:W-:Y:S01]  /*6c60*/  F2FP.F16.F32.PACK_AB R11, R71, R70 ;  /* 0x00000046470b723e */ /* 0x000fe200000000ff */
[----:B0-----:R-:W-:Y:S01]  /*6c70*/  IMAD.U32 R32, RZ, RZ, UR7 ;  /* 0x00000007ff207e24 */ /* 0x001fe2000f8e00ff */
[----:B------:R-:W-:Y:S01]  /*6c80*/  F2FP.F16.F32.PACK_AB R12, R73, R72 ;  /* 0x00000048490c723e */ /* 0x000fe200000000ff */
[----:B------:R-:W-:Y:S01]  /*6c90*/  IMAD.U32 R33, RZ, RZ, UR8 ;  /* 0x00000008ff217e24 */ /* 0x000fe2000f8e00ff */
[----:B------:R-:W-:Y:S01]  /*6ca0*/  F2FP.F16.F32.PACK_AB R13, R75, R74 ;  /* 0x0000004a4b0d723e */ /* 0x000fe200000000ff */
[----:B------:R-:W-:Y:S01]  /*6cb0*/  STSM.16.M88.4 [R100], R8 ;  /* 0x0000000864007844 */ /* 0x000fe20000000200 */
[----:B------:R-:W-:Y:S01]  /*6cc0*/  F2FP.F16.F32.PACK_AB R14, R77, R76 ;  /* 0x0000004c4d0e723e */ /* 0x000fe200000000ff */
[----:B------:R-:W-:Y:S01]  /*6cd0*/  ULDC.64 UR8, c[0x0][0xc08] ;  /* 0x0003020000087ab9 */ /* 0x000fe20000000a00 */
[----:B------:R-:W-:Y:S02]  /*6ce0*/  F2FP.F16.F32.PACK_AB R15, R79, R78 ;  /* 0x0000004e4f0f723e */ /* 0x000fe400000000ff */
[----:B------:R-:W-:-:S02]  /*6cf0*/  F2FP.F16.F32.PACK_AB R28, R81, R80 ;  /* 0x00000050511c723e */ /* 0x000fc400000000ff */
[----:B------:R-:W-:Y:S01]  /*6d00*/  F2FP.F16.F32.PACK_AB R29, R83, R82 ;  /* 0x00000052531d723e */ /* 0x000fe200000000ff */
[----:B------:R-:W-:Y:S01]  /*6d10*/  STSM.16.M88.4 [R3], R12 ;  /* 0x0000000c03007844 */ /* 0x000fe20000000200 */
[----:B------:R-:W-:Y:S02]  /*6d20*/  F2FP.F16.F32.PACK_AB R30, R85, R84 ;  /* 0x00000054551e723e */ /* 0x000fe400000000ff */
[----:B------:R-:W-:Y:S02]  /*6d30*/  F2FP.F16.F32.PACK_AB R31, R87, R86 ;  /* 0x00000056571f723e */ /* 0x000fe400000000ff */
[----:B------:R-:W-:-:S03]  /*6d40*/  ISETP.NE.U32.AND P0, PT, RZ, UR10, PT ;  /* 0x0000000aff007c0c */ /* 0x000fc6000bf05070 */
[----:B------:R0:W-:Y:S01]  /*6d50*/  STSM.16.M88.4 [R18], R28 ;  /* 0x0000001c12007844 */ /* 0x0001e20000000200 */
[----:B------:R-:W-:Y:S01]  /*6d60*/  BAR.SYNC.DEFER_BLOCKING 0x1, 0x100 ;  /* 0x0044000000007b1d */ /* 0x000fe20000010000 */
[----:B------:R-:W-:-:S07]  /*6d70*/  ISETP.NE.AND.EX P0, PT, RZ, UR11, PT, P0 ;  /* 0x0000000bff007c0c */ /* 0x000fce000bf05300 */
[----:B0-----:R-:W0:Y:S06]  /*6d80*/  LDC R18, c[0x0][0xbe8] ;  /* 0x0002fa00ff127b82 */ /* 0x001e2c0000000800 */
[----:B------:R-:W2:Y:S01]  /*6d90*/  @P0 LDG.E R26, desc[UR36][R32.64] ;  /* 0x00000024201a0981 */ /* 0x000ea2000c1e1900 */
[----:B------:R-:W-:-:S04]  /*6da0*/  UISETP.NE.U32.AND UP0, UPT, UR8, URZ, UPT ;  /* 0x0000003f0800728c */ /* 0x000fc8000bf05070 */
[----:B------:R-:W-:-:S06]  /*6db0*/  UISETP.NE.AND.EX UP0, UPT, UR9, URZ, UPT, UP0 ;  /* 0x0000003f0900728c */ /* 0x000fcc000bf05300 */
[----:B------:R-:W-:Y:S02]  /*6dc0*/  PLOP3.LUT P4, PT, PT, PT, UP0, 0x80, 0x0 ;  /* 0x000000000000781c */ /* 0x000fe40003f8f008 */
[----:B0-----:R-:W-:-:S03]  /*6dd0*/  ISETP.NE.AND P1, PT, R18, 0x1, PT ;  /* 0x000000011200780c */ /* 0x001fc60003f25270 */
[----:B------:R-:W-:-:S03]  /*6de0*/  @UP0 UIADD3 UR8, UP1, UR4, UR8, URZ ;  /* 0x0000000804080290 */ /* 0x000fc6000ff3e03f */
[----:B------:R-:W-:Y:S01]  /*6df0*/  ULDC UR4, c[0x0][0xa88] ;  /* 0x0002a20000047ab9 */ /* 0x000fe20000000800 */
[----:B------:R-:W-:Y:S01]  /*6e00*/  @UP0 UIADD3.X UR9, UR12, UR9, URZ, UP1, !UPT ;  /* 0x000000090c090290 */ /* 0x000fe20008ffe43f */
[----:B------:R-:W-:Y:S01]  /*6e10*/  MOV R3, UR4 ;  /* 0x0000000400037c02 */ /* 0x000fe20008000f00 */
[----:B------:R-:W-:Y:S01]  /*6e20*/  UISETP.NE.AND UP0, UPT, UR16, URZ, UPT ;  /* 0x0000003f1000728c */ /* 0x000fe2000bf05270 */
[----:B------:R-:W-:Y:S01]  /*6e30*/  IMAD.U32 R4, RZ, RZ, UR8 ;  /* 0x00000008ff047e24 */ /* 0x000fe2000f8e00ff */
[----:B------:R-:W-:Y:S02]  /*6e40*/  ULDC UR4, c[0x0][0xad4] ;  /* 0x0002b50000047ab9 */ /* 0x000fe40000000800 */
[----:B------:R-:W0:Y:S01]  /*6e50*/  @P1 LDC R6, c[0x0][0xbec] ;  /* 0x0002fb00ff061b82 */ /* 0x000e220000000800 */
[----:B------:R-:W-:Y:S01]  /*6e60*/  USEL UR4, UR16, UR4, UP0 ;  /* 0x0000000410047287 */ /* 0x000fe20008000000 */
[----:B------:R-:W-:Y:S01]  /*6e70*/  IMAD.U32 R5, RZ, RZ, UR9 ;  /* 0x00000009ff057e24 */ /* 0x000fe2000f8e00ff */
[----:B------:R-:W-:-:S02]  /*6e80*/  UMOV UR17, 0x9b8 ;  /* 0x000009b800117882 */ /* 0x000fc40000000000 */
[----:B------:R-:W-:-:S03]  /*6e90*/  UISETP.GT.AND UP1, UPT, UR4, 0x1, UPT ;  /* 0x000000010400788c */ /* 0x000fc6000bf24270 */
[----:B------:R-:W1:Y:S01]  /*6ea0*/  @P1 LDC R9, c[0x0][0xbf0] ;  /* 0x0002fc00ff091b82 */ /* 0x000e620000000800 */
[----:B------:R-:W-:Y:S01]  /*6eb0*/  USEL UR17, UR17, 0x978, UP1 ;  /* 0x0000097811117887 */ /* 0x000fe20008800000 */
[----:B------:R3:W5:Y:S01]  /*6ec0*/  @P4 LDG.E R3, desc[UR36][R4.64] ;  /* 0x0000002404034981 */ /* 0x000762000c1e1900 */
[----:B------:R-:W-:Y:S01]  /*6ed0*/  UISETP.NE.U32.AND UP0, UPT, UR10, URZ, UPT ;  /* 0x0000003f0a00728c */ /* 0x000fe2000bf05070 */
[----:B------:R-:W-:Y:S01]  /*6ee0*/  UMOV UR4, URZ ;  /* 0x0000003f00047c82 */ /* 0x000fe20008000000 */
[----:B------:R-:W-:Y:S02]  /*6ef0*/  USEL UR7, UR14, URZ, UP1 ;  /* 0x0000003f0e077287 */ /* 0x000fe40008800000 */
[----:B------:R-:W-:Y:S01]  /*6f00*/  UISETP.NE.AND.EX UP0, UPT, UR11, URZ, UPT, UP0 ;  /* 0x0000003f0b00728c */ /* 0x000fe2000bf05300 */
[----:B---3--:R-:W-:-:S03]  /*6f10*/  IMAD.U32 R4, RZ, RZ, UR15 ;  /* 0x0000000fff047e24 */ /* 0x008fc6000f8e00ff */
[----:B------:R-:W-:Y:S02]  /*6f20*/  USEL UR61, UR61, URZ, !UP0 ;  /* 0x0000003f3d3d7287 */ /* 0x000fe4000c000000 */
[----:B------:R-:W-:Y:S01]  /*6f30*/  ULDC.64 UR8, c[0x0][UR17+0x218] ;  /* 0x0000860011087abb */ /* 0x000fe20008000a00 */
[----:B------:R-:W-:Y:S01]  /*6f40*/  IMAD R11, R4, 0x80, R197 ;  /* 0x00000080040b7824 */ /* 0x000fe200078e02c5 */
[----:B------:R-:W-:Y:S01]  /*6f50*/  ULDC.64 UR10, c[0x0][UR17+0x220] ;  /* 0x00008800110a7abb */ /* 0x000fe20008000a00 */
[----:B------:R-:W-:Y:S02]  /*6f60*/  USEL UR16, UR13, URZ, !UP0 ;  /* 0x0000003f0d107287 */ /* 0x000fe4000c000000 */
[----:B0-----:R-:W-:Y:S01]  /*6f70*/  @P1 IMAD.HI.U32 R4, R11, R6, RZ ;  /* 0x000000060b041227 */ /* 0x001fe200078e00ff */
[----:B------:R-:W-:Y:S01]  /*6f80*/  ULDC.64 UR12, c[0x0][UR17+0x228] ;  /* 0x00008a00110c7abb */ /* 0x000fe20008000a00 */
[----:B------:R-:W-:Y:S02]  /*6f90*/  UIMAD.WIDE.U32 UR14, UR8, UR18, URZ ;  /* 0x00000012080e72a5 */ /* 0x000fe4000f8e003f */
[----:B------:R-:W-:Y:S01]  /*6fa0*/  UIMAD UR11, UR11, UR61, URZ ;  /* 0x0000003d0b0b72a4 */ /* 0x000fe2000f8e023f */
[----:B------:R-:W-:Y:S01]  /*6fb0*/  IMAD.MOV.U32 R7, RZ, RZ, R11 ;  /* 0x000000ffff077224 */ /* 0x000fe200078e000b */
[----:B------:R-:W-:Y:S01]  /*6fc0*/  UIMAD UR18, UR9, UR18, URZ ;  /* 0x00000012091272a4 */ /* 0x000fe2000f8e023f */
[----:B-1----:R-:W-:Y:S01]  /*6fd0*/  @P1 SHF.R.U32.HI R7, RZ, R9, R4 ;  /* 0x00000009ff071219 */ /* 0x002fe20000011604 */
[----:B------:R-:W-:-:S02]  /*6fe0*/  UIMAD.WIDE.U32 UR8, UR10, UR61, URZ ;  /* 0x0000003d0a0872a5 */ /* 0x000fc4000f8e003f */
[----:B------:R-:W-:Y:S02]  /*6ff0*/  UIMAD.WIDE.U32 UR20, UR12, UR7, URZ ;  /* 0x000000070c1472a5 */ /* 0x000fe4000f8e003f */
[----:B------:R-:W-:Y:S01]  /*7000*/  UIMAD UR7, UR13, UR7, URZ ;  /* 0x000000070d0772a4 */ /* 0x000fe2000f8e023f */
[--C-:B------:R-:W-:Y:S01]  /*7010*/  IMAD.MOV R9, RZ, RZ, -R7.reuse ;  /* 0x000000ffff097224 */ /* 0x100fe200078e0a07 */
[----:B------:R-:W-:Y:S02]  /*7020*/  UIMAD UR11, UR10, UR16, UR11 ;  /* 0x000000100a0b72a4 */ /* 0x000fe4000f8e020b */
[----:B------:R-:W-:Y:S01]  /*7030*/  UIADD3 UR18, UR15, UR18, URZ ;  /* 0x000000120f127290 */ /* 0x000fe2000fffe03f */
[----:B------:R-:W-:Y:S02]  /*7040*/  IMAD.U32 R4, RZ, RZ, UR20 ;  /* 0x00000014ff047e24 */ /* 0x000fe4000f8e00ff */
[----:B------:R-:W-:Y:S01]  /*7050*/  IMAD.U32 R5, RZ, RZ, UR21 ;  /* 0x00000015ff057e24 */ /* 0x000fe2000f8e00ff */
[----:B------:R-:W-:Y:S01]  /*7060*/  SHF.R.S32.HI R5, RZ, 0x1f, R7 ;  /* 0x0000001fff057819 */ /* 0x000fe20000011407 */
[----:B------:R-:W-:-:S05]  /*7070*/  IMAD R9, R18, R9, R11 ;  /* 0x0000000912097224 */ /* 0x000fca00078e020b */
[----:B------:R-:W-:Y:S02]  /*7080*/  SHF.R.S32.HI R6, RZ, 0x1f, R9 ;  /* 0x0000001fff067819 */ /* 0x000fe40000011409 */
[----:B--2---:R-:W-:-:S13]  /*7090*/  @P0 R2UR UR4, R26 ;  /* 0x000000001a0402ca */ /* 0x004fda00000e0000 */
[----:B------:R-:W-:Y:S02]  /*70a0*/  UIADD3 UR14, UP0, UP2, UR8, UR14, UR4 ;  /* 0x0000000e080e7290 */ /* 0x000fe4000fa1e004 */
[----:B------:R-:W-:Y:S02]  /*70b0*/  UIADD3 UR8, UR21, UR7, URZ ;  /* 0x0000000715087290 */ /* 0x000fe4000fffe03f */
[----:B------:R-:W-:Y:S02]  /*70c0*/  UIADD3 UR7, UR9, UR11, URZ ;  /* 0x0000000b09077290 */ /* 0x000fe4000fffe03f */
[----:B------:R-:W-:Y:S01]  /*70d0*/  USHF.R.S32.HI UR12, URZ, 0x1f, UR4 ;  /* 0x0000001f3f0c7899 */ /* 0x000fe20008011404 */
[----:B------:R-:W-:Y:S01]  /*70e0*/  IADD3 R4, P2, P3, R7, UR14, R4 ;  /* 0x0000000e07047c10 */ /* 0x000fe2000fb5e004 */
[----:B------:R-:W-:Y:S01]  /*70f0*/  IMAD.U32 R8, RZ, RZ, UR8 ;  /* 0x00000008ff087e24 */ /* 0x000fe2000f8e00ff */
[----:B------:R-:W-:Y:S01]  /*7100*/  ULDC.64 UR8, c[0x0][UR17+0x210] ;  /* 0x0000840011087abb */ /* 0x000fe20008000a00 */
[----:B------:R-:W-:Y:S01]  /*7110*/  UIADD3.X UR7, UR7, UR18, UR12, UP0, UP2 ;  /* 0x0000001207077290 */ /* 0x000fe200087e440c */
[----:B------:R-:W-:Y:S01]  /*7120*/  IMAD R7, R9, UR9, RZ ;  /* 0x0000000909077c24 */ /* 0x000fe2000f8e02ff */
[----:B------:R-:W-:Y:S01]  /*7130*/  ULDC.64 UR10, c[0x0][0xba8] ;  /* 0x0002ea00000a7ab9 */ /* 0x000fe20000000a00 */
[----:B------:R-:W-:Y:S01]  /*7140*/  @!UP1 ULDC UR10, c[0x0][0xb50] ;  /* 0x0002d400000a9ab9 */ /* 0x000fe20000000800 */
[----:B------:R-:W-:Y:S01]  /*7150*/  @!UP1 ULDC UR11, c[0x0][0xb54] ;  /* 0x0002d500000b9ab9 */ /* 0x000fe20000000800 */
[----:B------:R-:W-:Y:S01]  /*7160*/  IMAD R7, R6, UR8, R7 ;  /* 0x0000000806077c24 */ /* 0x000fe2000f8e0207 */
[----:B------:R-:W-:-:S03]  /*7170*/  IADD3.X R5, R5, UR7, R8, P2, P3 ;  /* 0x0000000705057c10 */ /* 0x000fc600097e6408 */
[----:B------:R-:W-:-:S04]  /*7180*/  IMAD.WIDE.U32 R4, R9, UR8, R4 ;  /* 0x0000000809047c25 */ /* 0x000fc8000f8e0004 */
[----:B------:R-:W-:Y:S01]  /*7190*/  IMAD.IADD R5, R5, 0x1, R7 ;  /* 0x0000000105057824 */ /* 0x000fe200078e0207 */
[----:B------:R-:W-:-:S04]  /*71a0*/  LEA R9, P2, R4, UR10, 0x2 ;  /* 0x0000000a04097c11 */ /* 0x000fc8000f8410ff */
[----:B------:R-:W-:Y:S01]  /*71b0*/  LEA.HI.X R10, R4, UR11, R5, 0x2, P2 ;  /* 0x0000000b040a7c11 */ /* 0x000fe200090f1405 */
[----:B------:R-:W-:Y:S08]  /*71c0*/  @P4 BRA `(.L_x_213) ;  /* 0x0000000000104947 */ /* 0x000ff00003800000 */
[----:B------:R-:W-:Y:S05]  /*71d0*/  @!P0 BRA `(.L_x_213) ;  /* 0x00000000000c8947 */ /* 0x000fea0003800000 */
[----:B------:R-:W2:Y:S04]  /*71e0*/  LDG.E R4, desc[UR36][R32.64] ;  /* 0x0000002420047981 */ /* 0x000ea8000c1e1900 */
[----:B-----5:R-:W2:Y:S02]  /*71f0*/  LDG.E R3, desc[UR36][R32.64+0x4] ;  /* 0x0000042420037981 */ /* 0x020ea4000c1e1900 */
[----:B--2---:R-:W-:-:S07]  /*7200*/  IADD3 R3, -R4, R3, RZ ;  /* 0x0000000304037210 */ /* 0x004fce0007ffe1ff */
.L_x_213:
[----:B------:R-:W-:Y:S01]  /*7210*/  R2UR UR7, R175 ;  /* 0x00000000af0772ca */ /* 0x000fe200000e0000 */
[----:B------:R-:W-:Y:S01]  /*7220*/  SHFL.IDX PT, R4, R9, RZ, 0x1c1f ;  /* 0x001c1fff09047589 */ /* 0x000fe200000e0000 */
[----:B-----5:R-:W-:Y:S01]  /*7230*/  IMAD R3, R3, R18, RZ ;  /* 0x0000001203037224 */ /* 0x020fe200078e02ff */
[----:B------:R-:W-:Y:S02]  /*7240*/  LOP3.LUT P0, RZ, R179, 0x3, RZ, 0xc0, !PT ;  /* 0x00000003b3ff7812 */ /* 0x000fe4000780c0ff */
[----:B------:R-:W0:Y:S01]  /*7250*/  SHFL.IDX PT, R5, R10, RZ, 0x1c1f ;  /* 0x001c1fff0a057589 */ /* 0x000e2200000e0000 */
[----:B------:R-:W-:-:S03]  /*7260*/  PLOP3.LUT P3, PT, PT, PT, UP1, 0x80, 0x0 ;  /* 0x000000000000781c */ /* 0x000fc60003f6f018 */
[----:B------:R-:W-:Y:S04]  /*7270*/  SHFL.IDX PT, R6, R9, 0x1, 0x1c1f ;  /* 0x003c1f0009067f89 */ /* 0x000fe800000e0000 */
[----:B------:R-:W-:Y:S01]  /*7280*/  IMAD.U32 R13, RZ, RZ, UR7 ;  /* 0x00000007ff0d7e24 */ /* 0x000fe2000f8e00ff */
[----:B------:R-:W1:Y:S03]  /*7290*/  SHFL.IDX PT, R7, R10, 0x1, 0x1c1f ;  /* 0x003c1f000a077f89 */ /* 0x000e6600000e0000 */
[----:B------:R-:W-:-:S04]  /*72a0*/  IMAD R12, R13, 0x80, R196 ;  /* 0x000000800d0c7824 */ /* 0x000fc800078e02c4 */
[C---:B------:R-:W-:Y:S01]  /*72b0*/  VIADD R8, R12.reuse, 0x8 ;  /* 0x000000080c087836 */ /* 0x040fe20000000000 */
[----:B------:R-:W-:-:S04]  /*72c0*/  ISETP.GE.OR P2, PT, R12, R3, P0 ;  /* 0x000000030c00720c */ /* 0x000fc80000746670 */
[----:B------:R-:W-:-:S09]  /*72d0*/  ISETP.GE.OR P0, PT, R8, R3, P0 ;  /* 0x000000030800720c */ /* 0x000fd20000706670 */
[----:B0-----:R0:W-:Y:S01]  /*72e0*/  @!P2 ST.E desc[UR36][R4.64], R99 ;  /* 0x000000630400a985 */ /* 0x0011e2000c101924 */
[----:B------:R-:W-:-:S03]  /*72f0*/  ISETP.GE.AND P2, PT, R12, R3, PT ;  /* 0x000000030c00720c */ /* 0x000fc60003f46270 */
[----:B-1----:R0:W-:Y:S01]  /*7300*/  @!P0 ST.E desc[UR36][R6.64], R98 ;  /* 0x0000006206008985 */ /* 0x0021e2000c101924 */
[----:B------:R-:W-:Y:S01]  /*7310*/  ISETP.GE.AND P0, PT, R8, R3, PT ;  /* 0x000000030800720c */ /* 0x000fe20003f06270 */
[----:B------:R-:W-:-:S12]  /*7320*/  @P3 BRA `(.L_x_214) ;  /* 0x0000000800983947 */ /* 0x000fd80003800000 */
[----:B0-----:R-:W-:Y:S01]  /*7330*/  IMAD R5, R176, 0x40, R2 ;  /* 0x00000040b0057824 */ /* 0x001fe200078e0202 */
[----:B------:R-:W0:Y:S01]  /*7340*/  @P1 LDC R21, c[0x0][0xbec] ;  /* 0x0002fb00ff151b82 */ /* 0x000e220000000800 */
[----:B------:R-:W-:Y:S01]  /*7350*/  R2UR UR14, R175 ;  /* 0x00000000af0e72ca */ /* 0x000fe200000e0000 */
[----:B------:R-:W-:Y:S01]  /*7360*/  ULDC.64 UR10, c[0x0][0xaa0] ;  /* 0x0002a800000a7ab9 */ /* 0x000fe20000000a00 */
[----:B------:R-:W-:Y:S01]  /*7370*/  IMAD.WIDE R24, R5, 0x2, R24 ;  /* 0x0000000205187825 */ /* 0x000fe200078e0218 */
[----:B------:R-:W-:Y:S02]  /*7380*/  R2UR UR15, R174 ;  /* 0x00000000ae0f72ca */ /* 0x000fe400000e0000 */
[C---:B------:R-:W-:Y:S02]  /*7390*/  IADD3 R9, P6, R24.reuse, 0x1000, RZ ;  /* 0x0000100018097810 */ /* 0x040fe40007fde0ff */
[----:B------:R-:W-:Y:S02]  /*73a0*/  IADD3 R13, P5, R24, 0x2000, RZ ;  /* 0x00002000180d7810 */ /* 0x000fe40007fbe0ff */
[----:B------:R-:W-:-:S02]  /*73b0*/  LOP3.LUT R8, R9, 0x380, RZ, 0xc0, !PT ;  /* 0x0000038009087812 */ /* 0x000fc400078ec0ff */
[----:B------:R-:W-:Y:S02]  /*73c0*/  IADD3 R29, P4, R24, 0x3000, RZ ;  /* 0x00003000181d7810 */ /* 0x000fe40007f9e0ff */
[----:B------:R-:W-:Y:S02]  /*73d0*/  SHF.R.U64 R8, R8, 0x3, RZ ;  /* 0x0000000308087819 */ /* 0x000fe400000012ff */
[----:B------:R-:W-:Y:S02]  /*73e0*/  IADD3 R33, P3, R24, 0x4000, RZ ;  /* 0x0000400018217810 */ /* 0x000fe40007f7e0ff */
[----:B------:R-:W-:Y:S01]  /*73f0*/  LOP3.LUT R8, R8, R9, RZ, 0x3c, !PT ;  /* 0x0000000908087212 */ /* 0x000fe200078e3cff */
[----:B------:R-:W-:Y:S01]  /*7400*/  IMAD.X R9, RZ, RZ, R25, P6 ;  /* 0x000000ffff097224 */ /* 0x000fe200030e0619 */
[C---:B------:R-:W-:Y:S02]  /*7410*/  IADD3 R5, P6, R24.reuse, 0x7000, RZ ;  /* 0x0000700018057810 */ /* 0x040fe40007fde0ff */
[----:B------:R-:W-:-:S02]  /*7420*/  IADD3 R37, P2, R24, 0x5000, RZ ;  /* 0x0000500018257810 */ /* 0x000fc40007f5e0ff */
[C---:B------:R-:W-:Y:S01]  /*7430*/  IADD3 R41, P0, R24.reuse, 0x6000, RZ ;  /* 0x0000600018297810 */ /* 0x040fe20007f1e0ff */
[----:B------:R-:W-:Y:S01]  /*7440*/  UIMAD UR7, UR12, UR10, URZ ;  /* 0x0000000a0c0772a4 */ /* 0x000fe2000f8e023f */
[----:B------:R-:W-:Y:S01]  /*7450*/  LOP3.LUT R7, R24, 0x380, RZ, 0xc0, !PT ;  /* 0x0000038018077812 */ /* 0x000fe200078ec0ff */
[----:B------:R-:W-:Y:S01]  /*7460*/  UIMAD.WIDE.U32 UR8, UR4, UR10, URZ ;  /* 0x0000000a040872a5 */ /* 0x000fe2000f8e003f */
[----:B------:R-:W-:Y:S01]  /*7470*/  LOP3.LUT R4, R5, 0x380, RZ, 0xc0, !PT ;  /* 0x0000038005047812 */ /* 0x000fe200078ec0ff */
[----:B------:R-:W-:Y:S01]  /*7480*/  IMAD R19, R17, 0x20, R176 ;  /* 0x0000002011137824 */ /* 0x000fe200078e02b0 */
[----:B------:R-:W-:Y:S01]  /*7490*/  LOP3.LUT R12, R13, 0x380, RZ, 0xc0, !PT ;  /* 0x000003800d0c7812 */ /* 0x000fe200078ec0ff */
[----:B------:R-:W-:Y:S01]  /*74a0*/  IMAD.U32 R26, RZ, RZ, UR14 ;  /* 0x0000000eff1a7e24 */ /* 0x000fe2000f8e00ff */
[----:B------:R-:W-:Y:S01]  /*74b0*/  LOP3.LUT R28, R29, 0x380, RZ, 0xc0, !PT ;  /* 0x000003801d1c7812 */ /* 0x000fe200078ec0ff */
[----:B------:R-:W-:Y:S01]  /*74c0*/  ULDC.64 UR12, c[0x0][0xaf0] ;  /* 0x0002bc00000c7ab9 */ /* 0x000fe20000000a00 */
[----:B------:R-:W-:Y:S01]  /*74d0*/  LOP3.LUT R32, R33, 0x380, RZ, 0xc0, !PT ;  /* 0x0000038021207812 */ /* 0x000fe200078ec0ff */
[----:B------:R-:W5:Y:S01]  /*74e0*/  LD.E.128 R8, desc[UR36][R8.64] ;  /* 0x0000002408087980 */ /* 0x000f62000c101d00 */
[----:B------:R-:W-:-:S02]  /*74f0*/  LOP3.LUT R36, R37, 0x380, RZ, 0xc0, !PT ;  /* 0x0000038025247812 */ /* 0x000fc400078ec0ff */
[----:B------:R-:W-:Y:S02]  /*7500*/  LOP3.LUT R40, R41, 0x380, RZ, 0xc0, !PT ;  /* 0x0000038029287812 */ /* 0x000fe400078ec0ff */
[----:B------:R-:W-:Y:S02]  /*7510*/  SHF.R.U64 R7, R7, 0x3, RZ ;  /* 0x0000000307077819 */ /* 0x000fe400000012ff */
[----:B------:R-:W-:Y:S02]  /*7520*/  SHF.R.U64 R4, R4, 0x3, RZ ;  /* 0x0000000304047819 */ /* 0x000fe400000012ff */
[----:B------:R-:W-:Y:S02]  /*7530*/  SHF.R.U64 R12, R12, 0x3, RZ ;  /* 0x000000030c0c7819 */ /* 0x000fe400000012ff */
[----:B------:R-:W-:Y:S02]  /*7540*/  SHF.R.U64 R28, R28, 0x3, RZ ;  /* 0x000000031c1c7819 */ /* 0x000fe400000012ff */
[----:B------:R-:W-:-:S02]  /*7550*/  SHF.R.U64 R32, R32, 0x3, RZ ;  /* 0x0000000320207819 */ /* 0x000fc400000012ff */
[----:B------:R-:W-:Y:S02]  /*7560*/  SHF.R.U64 R36, R36, 0x3, RZ ;  /* 0x0000000324247819 */ /* 0x000fe400000012ff */
[----:B------:R-:W-:Y:S02]  /*7570*/  SHF.R.U64 R40, R40, 0x3, RZ ;  /* 0x0000000328287819 */ /* 0x000fe400000012ff */
[----:B------:R-:W-:Y:S02]  /*7580*/  LOP3.LUT R24, R7, R24, RZ, 0x3c, !PT ;  /* 0x0000001807187212 */ /* 0x000fe400078e3cff */
[----:B------:R-:W-:Y:S01]  /*7590*/  LOP3.LUT R12, R12, R13, RZ, 0x3c, !PT ;  /* 0x0000000d0c0c7212 */ /* 0x000fe200078e3cff */
[--C-:B------:R-:W-:Y:S01]  /*75a0*/  IMAD.X R13, RZ, RZ, R25.reuse, P5 ;  /* 0x000000ffff0d7224 */ /* 0x100fe200028e0619 */
[----:B------:R-:W-:Y:S01]  /*75b0*/  LOP3.LUT R28, R28, R29, RZ, 0x3c, !PT ;  /* 0x0000001d1c1c7212 */ /* 0x000fe200078e3cff */
[--C-:B------:R-:W-:Y:S01]  /*75c0*/  IMAD.X R29, RZ, RZ, R25.reuse, P4 ;  /* 0x000000ffff1d7224 */ /* 0x100fe200020e0619 */
[----:B------:R-:W-:Y:S01]  /*75d0*/  LOP3.LUT R32, R32, R33, RZ, 0x3c, !PT ;  /* 0x0000002120207212 */ /* 0x000fe200078e3cff */
[--C-:B------:R-:W-:Y:S01]  /*75e0*/  IMAD.X R33, RZ, RZ, R25.reuse, P3 ;  /* 0x000000ffff217224 */ /* 0x100fe200018e0619 */
[----:B------:R-:W-:Y:S01]  /*75f0*/  LOP3.LUT R36, R36, R37, RZ, 0x3c, !PT ;  /* 0x0000002524247212 */ /* 0x000fe200078e3cff */
[--C-:B------:R-:W-:Y:S01]  /*7600*/  IMAD.X R37, RZ, RZ, R25.reuse, P2 ;  /* 0x000000ffff257224 */ /* 0x100fe200010e0619 */
[----:B------:R-:W-:Y:S01]  /*7610*/  LOP3.LUT R40, R40, R41, RZ, 0x3c, !PT ;  /* 0x0000002928287212 */ /* 0x000fe200078e3cff */
[----:B------:R-:W-:Y:S01]  /*7620*/  IMAD.X R41, RZ, RZ, R25, P0 ;  /* 0x000000ffff297224 */ /* 0x000fe200000e0619 */
[----:B------:R-:W-:-:S02]  /*7630*/  LOP3.LUT R44, R4, R5, RZ, 0x3c, !PT ;  /* 0x00000005042c7212 */ /* 0x000fc400078e3cff */
[----:B------:R-:W-:Y:S01]  /*7640*/  IADD3.X R45, RZ, R25, RZ, P6, !PT ;  /* 0x00000019ff2d7210 */ /* 0x000fe200037fe4ff */
[----:B------:R1:W5:Y:S01]  /*7650*/  LD.E.128 R4, desc[UR36][R24.64] ;  /* 0x0000002418047980 */ /* 0x000362000c101d00 */
[----:B------:R-:W-:Y:S01]  /*7660*/  UIMAD UR7, UR4, UR11, UR7 ;  /* 0x0000000b040772a4 */ /* 0x000fe2000f8e0207 */
[----:B------:R-:W-:Y:S02]  /*7670*/  IMAD R26, R26, 0x80, R19 ;  /* 0x000000801a1a7824 */ /* 0x000fe400078e0213 */
[----:B------:R-:W-:Y:S01]  /*7680*/  ULDC.64 UR10, c[0x0][0xae8] ;  /* 0x0002ba00000a7ab9 */ /* 0x000fe20000000a00 */
[----:B------:R-:W5:Y:S04]  /*7690*/  LD.E.128 R12, desc[UR36][R12.64] ;  /* 0x000000240c0c7980 */ /* 0x000f68000c101d00 */
[----:B------:R-:W5:Y:S01]  /*76a0*/  LD.E.128 R28, desc[UR36][R28.64] ;  /* 0x000000241c1c7980 */ /* 0x000f62000c101d00 */
[----:B-1----:R-:W1:Y:S01]  /*76b0*/  @P1 LDC R25, c[0x0][0xbf0] ;  /* 0x0002fc00ff191b82 */ /* 0x002e620000000800 */
[----:B------:R-:W-:-:S02]  /*76c0*/  UIADD3 UR9, UR9, UR7, URZ ;  /* 0x0000000709097290 */ /* 0x000fc4000fffe03f */
[----:B------:R-:W-:Y:S01]  /*76d0*/  USHF.R.S32.HI UR4, URZ, 0x1f, UR61 ;  /* 0x0000001f3f047899 */ /* 0x000fe2000801143d */
[----:B------:R-:W5:Y:S01]  /*76e0*/  LD.E.128 R32, desc[UR36][R32.64] ;  /* 0x0000002420207980 */ /* 0x000f62000c101d00 */
[----:B------:R-:W-:Y:S01]  /*76f0*/  UIMAD.WIDE.U32 UR8, UR15, UR10, UR8 ;  /* 0x0000000a0f0872a5 */ /* 0x000fe2000f8e0008 */
[----:B0-----:R-:W-:Y:S01]  /*7700*/  @P1 IMAD.HI.U32 R20, R26, R21, RZ ;  /* 0x000000151a141227 */ /* 0x001fe200078e00ff */
[----:B------:R-:W-:Y:S01]  /*7710*/  UIMAD UR4, UR4, UR12, URZ ;  /* 0x0000000c040472a4 */ /* 0x000fe2000f8e023f */
[----:B------:R-:W5:Y:S01]  /*7720*/  LD.E.128 R36, desc[UR36][R36.64] ;  /* 0x0000002424247980 */ /* 0x000f62000c101d00 */
[----:B------:R-:W-:Y:S01]  /*7730*/  UIMAD UR9, UR15, UR11, UR9 ;  /* 0x0000000b0f0972a4 */ /* 0x000fe2000f8e0209 */
[----:B------:R-:W-:Y:S01]  /*7740*/  IMAD.MOV.U32 R19, RZ, RZ, R26 ;  /* 0x000000ffff137224 */ /* 0x000fe200078e001a */
[----:B------:R-:W-:Y:S01]  /*7750*/  UIMAD UR4, UR61, UR13, UR4 ;  /* 0x0000000d3d0472a4 */ /* 0x000fe2000f8e0204 */
[----:B------:R-:W5:Y:S01]  /*7760*/  LD.E.128 R40, desc[UR36][R40.64] ;  /* 0x0000002428287980 */ /* 0x000f62000c101d00 */
[----:B------:R-:W-:Y:S01]  /*7770*/  UIMAD.WIDE.U32 UR8, UR61, UR12, UR8 ;  /* 0x0000000c3d0872a5 */ /* 0x000fe2000f8e0008 */
[----:B------:R-:W-:-:S02]  /*7780*/  ULDC.64 UR10, c[0x0][0xae0] ;  /* 0x0002b800000a7ab9 */ /* 0x000fc40000000a00 */
[----:B------:R-:W5:Y:S01]  /*7790*/  LD.E.128 R44, desc[UR36][R44.64] ;  /* 0x000000242c2c7980 */ /* 0x000f62000c101d00 */
[----:B------:R-:W-:Y:S01]  /*77a0*/  UIADD3 UR4, UR9, UR4, URZ ;  /* 0x0000000409047290 */ /* 0x000fe2000fffe03f */
[----:B-1----:R-:W-:Y:S01]  /*77b0*/  @P1 SHF.R.U32.HI R19, RZ, R25, R20 ;  /* 0x00000019ff131219 */ /* 0x002fe20000011614 */
[----:B------:R-:W-:Y:S01]  /*77c0*/  IMAD.U32 R21, RZ, RZ, UR9 ;  /* 0x00000009ff157e24 */ /* 0x000fe2000f8e00ff */
[----:B------:R-:W-:Y:S01]  /*77d0*/  @!PT LDS RZ, [RZ] ;  /* 0x00000000fffff984 */ /* 0x000fe20000000800 */
[----:B------:R-:W-:Y:S01]  /*77e0*/  @!PT LDS RZ, [RZ] ;  /* 0x00000000fffff984 */ /* 0x000fe20000000800 */
[----:B------:R-:W-:Y:S01]  /*77f0*/  @!PT LDS RZ, [RZ] ;  /* 0x00000000fffff984 */ /* 0x000fe20000000800 */
[----:B------:R-:W-:Y:S01]  /*7800*/  @!PT LDS RZ, [RZ] ;  /* 0x00000000fffff984 */ /* 0x000fe20000000800 */
[----:B------:R0:W-:Y:S06]  /*7810*/  MEMBAR.ALL.CTA ;  /* 0x0000000000007992 */ /* 0x0001ec0000008000 */
[----:B0-----:R-:W0:Y:S01]  /*7820*/  FENCE.VIEW.ASYNC.S ;  /* 0x00000000000073c6 */ /* 0x001e220000000000 */
[--C-:B------:R-:W-:Y:S01]  /*7830*/  SHF.R.S32.HI R24, RZ, 0x1f, R19.reuse ;  /* 0x0000001fff187819 */ /* 0x100fe20000011413 */
[----:B------:R-:W-:-:S02]  /*7840*/  IMAD.MOV R25, RZ, RZ, -R19 ;  /* 0x000000ffff197224 */ /* 0x000fc400078e0a13 */
[----:B------:R-:W-:Y:S01]  /*7850*/  IMAD.U32 R20, RZ, RZ, UR8 ;  /* 0x00000008ff147e24 */ /* 0x000fe2000f8e00ff */
[----:B------:R-:W-:Y:S01]  /*7860*/  ULDC.64 UR8, c[0x0][0xad8] ;  /* 0x0002b60000087ab9 */ /* 0x000fe20000000a00 */
[----:B------:R-:W-:Y:S02]  /*7870*/  IMAD R24, R24, UR10, RZ ;  /* 0x0000000a18187c24 */ /* 0x000fe4000f8e02ff */
[----:B------:R-:W-:Y:S02]  /*7880*/  IMAD.U32 R21, RZ, RZ, UR4 ;  /* 0x00000004ff157e24 */ /* 0x000fe4000f8e00ff */
[----:B------:R-:W-:Y:S02]  /*7890*/  IMAD R25, R18, R25, R26 ;  /* 0x0000001912197224 */ /* 0x000fe400078e021a */
[C---:B------:R-:W-:Y:S02]  /*78a0*/  IMAD R49, R19.reuse, UR11, R24 ;  /* 0x0000000b13317c24 */ /* 0x040fe4000f8e0218 */
[----:B------:R-:W-:Y:S01]  /*78b0*/  IMAD.WIDE.U32 R18, R19, UR10, R20 ;  /* 0x0000000a13127c25 */ /* 0x000fe2000f8e0014 */
[----:B------:R-:W-:-:S03]  /*78c0*/  SHF.R.S32.HI R20, RZ, 0x1f, R25 ;  /* 0x0000001fff147819 */ /* 0x000fc60000011419 */
[----:B------:R-:W-:Y:S01]  /*78d0*/  IMAD.U32 R21, RZ, RZ, UR14 ;  /* 0x0000000eff157e24 */ /* 0x000fe2000f8e00ff */
[----:B------:R-:W-:Y:S01]  /*78e0*/  IADD3 R19, R19, R49, RZ ;  /* 0x0000003113137210 */ /* 0x000fe20007ffe0ff */
[----:B------:R-:W-:Y:S02]  /*78f0*/  IMAD R24, R20, UR8, RZ ;  /* 0x0000000814187c24 */ /* 0x000fe4000f8e02ff */
[----:B------:R-:W-:Y:S02]  /*7900*/  IMAD R26, R21, 0x80, R176 ;  /* 0x00000080151a7824 */ /* 0x000fe400078e02b0 */
[C---:B------:R-:W-:Y:S02]  /*7910*/  IMAD R21, R25.reuse, UR9, R24 ;  /* 0x0000000919157c24 */ /* 0x040fe4000f8e0218 */
[----:B------:R-:W-:Y:S01]  /*7920*/  IMAD.WIDE.U32 R18, R25, UR8, R18 ;  /* 0x0000000819127c25 */ /* 0x000fe2000f8e0012 */
[----:B------:R-:W-:Y:S01]  /*7930*/  ISETP.GE.AND P2, PT, R26, R3, PT ;  /* 0x000000031a00720c */ /* 0x000fe20003f46270 */
[----:B------:R-:W-:-:S02]  /*7940*/  ULDC.64 UR8, c[0x0][0xa80] ;  /* 0x0002a00000087ab9 */ /* 0x000fc40000000a00 */
[----:B------:R-:W-:Y:S01]  /*7950*/  IMAD.IADD R19, R19, 0x1, R21 ;  /* 0x0000000113137824 */ /* 0x000fe200078e0215 */
[----:B------:R-:W-:Y:S01]  /*7960*/  LEA R24, P3, R18, UR8, 0x1 ;  /* 0x0000000812187c11 */ /* 0x000fe2000f8608ff */
[----:B------:R-:W-:Y:S02]  /*7970*/  VIADD R0, R0, 0x2a820 ;  /* 0x0002a82000007836 */ /* 0x000fe40000000000 */
[----:B------:R-:W-:Y:S01]  /*7980*/  VIADD R20, R26, 0x20 ;  /* 0x000000201a147836 */ /* 0x000fe20000000000 */
[----:B------:R-:W-:Y:S02]  /*7990*/  LEA.HI.X R25, R18, UR9, R19, 0x1, P3 ;  /* 0x0000000912197c11 */ /* 0x000fe400098f0c13 */
[----:B------:R-:W-:Y:S02]  /*79a0*/  PRMT R0, RZ, 0x654, R0 ;  /* 0x00000654ff007816 */ /* 0x000fe40000000000 */
[-C--:B------:R-:W-:Y:S01]  /*79b0*/  ISETP.GE.AND P0, PT, R20, R3.reuse, PT ;  /* 0x000000031400720c */ /* 0x080fe20003f06270 */
[----:B------:R-:W-:Y:S01]  /*79c0*/  VIADD R20, R26, 0x40 ;  /* 0x000000401a147836 */ /* 0x000fe20000000000 */
[----:B0-----:R0:W-:Y:S01]  /*79d0*/  SYNCS.ARRIVE.TRANS64.RED.A1T0 RZ, [R0+URZ], RZ ;  /* 0x000000ff00ff79a7 */ /* 0x0011e2000810043f */
[----:B------:R0:W1:Y:S01]  /*79e0*/  SHFL.IDX PT, R19, R24, RZ, 0x181f ;  /* 0x00181fff18137589 */ /* 0x00006200000e0000 */
[----:B------:R-:W-:Y:S03]  /*79f0*/  BSSY B1, `(.L_x_215) ;  /* 0x000000d000017945 */ /* 0x000fe60003800000 */
[----:B------:R0:W2:Y:S01]  /*7a00*/  SHFL.IDX PT, R21, R25, RZ, 0x181f ;  /* 0x00181fff19157589 */ /* 0x0000a200000e0000 */
[----:B------:R-:W-:Y:S01]  /*7a10*/  ISETP.GE.AND P1, PT, R20, R3, PT ;  /* 0x000000031400720c */ /* 0x000fe20003f26270 */
[----:B------:R-:W-:-:S12]  /*7a20*/  @P2 BRA `(.L_x_216) ;  /* 0x0000000000242947 */ /* 0x000fd80003800000 */
[----:B------:R-:W-:Y:S02]  /*7a30*/  ULDC UR4, c[0x0][0xac8] ;  /* 0x0002b20000047ab9 */ /* 0x000fe40000000800 */
[----:B------:R-:W-:Y:S02]  /*7a40*/  ISETP.GE.AND P2, PT, R2, UR4, PT ;  /* 0x0000000402007c0c */ /* 0x000fe4000bf46270 */
[----:B------:R-:W-:-:S11]  /*7a50*/  ISETP.GE.AND P3, PT, R16, UR4, PT ;  /* 0x0000000410007c0c */ /* 0x000fd6000bf66270 */
[-C--:B-1----:R-:W-:Y:S02]  /*7a60*/  @!P2 LEA R18, P4, R2, R19.reuse, 0x1 ;  /* 0x000000130212a211 */ /* 0x082fe400078808ff */
[----:B------:R-:W-:Y:S02]  /*7a70*/  @!P3 LEA R20, P5, R16, R19, 0x1 ;  /* 0x000000131014b211 */ /* 0x000fe400078a08ff */
[-C--:B--2---:R-:W-:Y:S02]  /*7a80*/  @!P2 LEA.HI.X R19, R2, R21.reuse, R201, 0x1, P4 ;  /* 0x000000150213a211 */ /* 0x084fe400020f0cc9 */
[----:B------:R-:W-:-:S03]  /*7a90*/  @!P3 LEA.HI.X R21, R16, R21, R200, 0x1, P5 ;  /* 0x000000151015b211 */ /* 0x000fc600028f0cc8 */
[----:B-----5:R3:W-:Y:S04]  /*7aa0*/  @!P2 ST.E.128 desc[UR36][R18.64], R4 ;  /* 0x000000041200a985 */ /* 0x0207e8000c101d24 */
[----:B------:R3:W-:Y:S02]  /*7ab0*/  @!P3 ST.E.128 desc[UR36][R20.64], R32 ;  /* 0x000000201400b985 */ /* 0x0007e4000c101d24 */
.L_x_216:
[----:B------:R-:W-:Y:S05]  /*7ac0*/  BSYNC B1 ;  /* 0x0000000000017941 */ /* 0x000fea0003800000 */
.L_x_215:
[----:B---3-5:R3:W4:Y:S01]  /*7ad0*/  SHFL.IDX PT, R7, R25, 0x1, 0x181f ;  /* 0x00381f0019077f89 */ /* 0x02872200000e0000 */
[----:B------:R-:W-:Y:S03]  /*7ae0*/  BSSY B1, `(.L_x_217) ;  /* 0x000000c000017945 */ /* 0x000fe60003800000 */
[----:B------:R3:W0:Y:S01]  /*7af0*/  SHFL.IDX PT, R5, R24, 0x1, 0x181f ;  /* 0x00381f0018057f89 */ /* 0x00062200000e0000 */
[----:B------:R-:W-:Y:S05]  /*7b00*/  @P0 BRA `(.L_x_218) ;  /* 0x0000000000240947 */ /* 0x000fea0003800000 */
[----:B------:R-:W-:Y:S02]  /*7b10*/  ULDC UR4, c[0x0][0xac8] ;  /* 0x0002b20000047ab9 */ /* 0x000fe40000000800 */
[----:B------:R-:W-:Y:S02]  /*7b20*/  ISETP.GE.AND P3, PT, R2, UR4, PT ;  /* 0x0000000402007c0c */ /* 0x000fe4000bf66270 */
[----:B------:R-:W-:-:S11]  /*7b30*/  ISETP.GE.AND P4, PT, R16, UR4, PT ;  /* 0x0000000410007c0c */ /* 0x000fd6000bf86270 */
[-C--:B0-----:R-:W-:Y:S02]  /*7b40*/  @!P3 LEA R4, P0, R2, R5.reuse, 0x1 ;  /* 0x000000050204b211 */ /* 0x081fe400078008ff */
[----:B------:R-:W-:Y:S02]  /*7b50*/  @!P4 LEA R6, P2, R16, R5, 0x1 ;  /* 0x000000051006c211 */ /* 0x000fe400078408ff */
[-C--:B----4-:R-:W-:Y:S02]  /*7b60*/  @!P3 LEA.HI.X R5, R2, R7.reuse, R201, 0x1, P0 ;  /* 0x000000070205b211 */ /* 0x090fe400000f0cc9 */
[----:B------:R-:W-:-:S03]  /*7b70*/  @!P4 LEA.HI.X R7, R16, R7, R200, 0x1, P2 ;  /* 0x000000071007c211 */ /* 0x000fc600010f0cc8 */
[----:B------:R0:W-:Y:S04]  /*7b80*/  @!P3 ST.E.128 desc[UR36][R4.64], R8 ;  /* 0x000000080400b985 */ /* 0x0001e8000c101d24 */
[----:B------:R0:W-:Y:S02]  /*7b90*/  @!P4 ST.E.128 desc[UR36][R6.64], R36 ;  /* 0x000000240600c985 */ /* 0x0001e4000c101d24 */
.L_x_218:
[----:B------:R-:W-:Y:S05]  /*7ba0*/  BSYNC B1 ;  /* 0x0000000000017941 */ /* 0x000fea0003800000 */
.L_x_217:
[----:B0---4-:R0:W4:Y:S01]  /*7bb0*/  SHFL.IDX PT, R7, R25, 0x2, 0x181f ;  /* 0x00581f0019077f89 */ /* 0x01112200000e0000 */
        /* <DEDUP_REMOVED lines=12> */
.L_x_220:
[----:B------:R-:W-:Y:S05]  /*7c80*/  BSYNC B1 ;  /* 0x0000000000017941 */ /* 0x000fea0003800000 */
.L_x_219:
[----:B------:R-:W-:Y:S01]  /*7c90*/  VIADD R0, R26, 0x60 ;  /* 0x000000601a007836 */ /* 0x000fe20000000000 */
[----:B0--3--:R-:W0:Y:S04]  /*7ca0*/  SHFL.IDX PT, R25, R25, 0x3, 0x181f ;  /* 0x00781f0019197f89 */ /* 0x009e2800000e0000 */
[----:B------:R-:W-:Y:S01]  /*7cb0*/  ISETP.GE.AND P0, PT, R0, R3, PT ;  /* 0x000000030000720c */ /* 0x000fe20003f06270 */
[----:B----4-:R3:W4:-:S12]  /*7cc0*/  SHFL.IDX PT, R7, R24, 0x3, 0x181f ;  /* 0x00781f0018077f89 */ /* 0x01071800000e0000 */
[----:B---3--:R-:W-:Y:S05]  /*7cd0*/  @P0 BRA `(.L_x_221) ;  /* 0x00000018005c0947 */ /* 0x008fea0003800000 */
[----:B------:R-:W-:Y:S02]  /*7ce0*/  ULDC UR4, c[0x0][0xac8] ;  /* 0x0002b20000047ab9 */ /* 0x000fe40000000800 */
[----:B------:R-:W-:-:S13]  /*7cf0*/  ISETP.GE.AND P1, PT, R2, UR4, PT ;  /* 0x0000000402007c0c */ /* 0x000fda000bf26270 */
[----:B----4-:R-:W-:-:S04]  /*7d00*/  @!P1 LEA R4, P0, R2, R7, 0x1 ;  /* 0x0000000702049211 */ /* 0x010fc800078008ff */
[----:B0-----:R-:W-:Y:S02]  /*7d10*/  @!P1 LEA.HI.X R5, R2, R25, R201, 0x1, P0 ;  /* 0x0000001902059211 */ /* 0x001fe400000f0cc9 */
[----:B------:R-:W-:-:S03]  /*7d20*/  ISETP.GE.AND P0, PT, R16, UR4, PT ;  /* 0x0000000410007c0c */ /* 0x000fc6000bf06270 */
[----:B------:R3:W-:Y:S10]  /*7d30*/  @!P1 ST.E.128 desc[UR36][R4.64], R28 ;  /* 0x0000001c04009985 */ /* 0x0007f4000c101d24 */
[----:B------:R-:W-:Y:S05]  /*7d40*/  @P0 BRA `(.L_x_221) ;  /* 0x0000001800400947 */ /* 0x000fea0003800000 */
[----:B---3--:R-:W-:-:S04]  /*7d50*/  LEA R4, P0, R16, R7, 0x1 ;  /* 0x0000000710047211 */ /* 0x008fc800078008ff */
[----:B------:R-:W-:-:S05]  /*7d60*/  LEA.HI.X R5, R16, R25, R200, 0x1, P0 ;  /* 0x0000001910057211 */ /* 0x000fca00000f0cc8 */
[----:B------:R0:W-:Y:S01]  /*7d70*/  ST.E.128 desc[UR36][R4.64], R44 ;  /* 0x0000002c04007985 */ /* 0x0001e2000c101d24 */
[----:B------:R-:W-:Y:S05]  /*7d80*/  BRA `(.L_x_221) ;  /* 0x0000001800307947 */ /* 0x000fea0003800000 */
.L_x_214:
[----:B------:R-:W-:Y:S01]  /*7d90*/  ULDC.64 UR10, c[0x0][0xb08] ;  /* 0x0002c200000a7ab9 */ /* 0x000fe20000000a00 */
[----:B------:R-:W-:Y:S01]  /*7da0*/  R2UR UR14, R174 ;  /* 0x00000000ae0e72ca */ /* 0x000fe200000e0000 */
[----:B------:R-:W-:Y:S01]  /*7db0*/  UIMAD UR7, UR12, UR10, URZ ;  /* 0x0000000a0c0772a4 */ /* 0x000fe2000f8e023f */
[----:B0-----:R-:W0:Y:S01]  /*7dc0*/  @P1 LDC R4, c[0x0][0xbec] ;  /* 0x0002fb00ff041b82 */ /* 0x001e220000000800 */
[----:B------:R-:W-:Y:S01]  /*7dd0*/  UIMAD.WIDE.U32 UR8, UR4, UR10, URZ ;  /* 0x0000000a040872a5 */ /* 0x000fe2000f8e003f */
[----:B------:R-:W-:Y:S01]  /*7de0*/  R2UR UR13, R19 ;  /* 0x00000000130d72ca */ /* 0x000fe200000e0000 */
[----:B------:R-:W-:Y:S01]  /*7df0*/  UIMAD UR7, UR4, UR11, UR7 ;  /* 0x0000000b040772a4 */ /* 0x000fe2000f8e0207 */
[----:B------:R-:W-:Y:S01]  /*7e00*/  IMAD.MOV.U32 R3, RZ, RZ, R11 ;  /* 0x000000ffff037224 */ /* 0x000fe200078e000b */
[----:B------:R-:W-:Y:S01]  /*7e10*/  USHF.R.S32.HI UR4, URZ, 0x1f, UR61 ;  /* 0x0000001f3f047899 */ /* 0x000fe2000801143d */
[----:B------:R-:W-:Y:S01]  /*7e20*/  BSSY B1, `(.L_x_222) ;  /* 0x000006a000017945 */ /* 0x000fe20003800000 */
[----:B------:R-:W-:Y:S01]  /*7e30*/  UIADD3 UR9, UR9, UR7, URZ ;  /* 0x0000000709097290 */ /* 0x000fe2000fffe03f */
[----:B------:R-:W1:Y:S01]  /*7e40*/  @P1 LDC R5, c[0x0][0xbf0] ;  /* 0x0002fc00ff051b82 */ /* 0x000e620000000800 */
[----:B------:R-:W-:-:S02]  /*7e50*/  ULDC.64 UR10, c[0x0][0xb38] ;  /* 0x0002ce00000a7ab9 */ /* 0x000fc40000000a00 */
[----:B------:R-:W-:-:S04]  /*7e60*/  UIMAD.WIDE.U32 UR8, UR14, UR10, UR8 ;  /* 0x0000000a0e0872a5 */ /* 0x000fc8000f8e0008 */
[----:B------:R-:W-:-:S03]  /*7e70*/  UIMAD UR9, UR14, UR11, UR9 ;  /* 0x0000000b0e0972a4 */ /* 0x000fc6000f8e0209 */
[----:B------:R-:W-:Y:S02]  /*7e80*/  ULDC.64 UR10, c[0x0][0xb40] ;  /* 0x0002d000000a7ab9 */ /* 0x000fe40000000a00 */
[----:B------:R-:W-:Y:S02]  /*7e90*/  UIMAD UR4, UR4, UR10, URZ ;  /* 0x0000000a040472a4 */ /* 0x000fe4000f8e023f */
[----:B------:R-:W-:Y:S02]  /*7ea0*/  UIMAD.WIDE.U32 UR8, UR61, UR10, UR8 ;  /* 0x0000000a3d0872a5 */ /* 0x000fe4000f8e0008 */
[----:B------:R-:W-:Y:S01]  /*7eb0*/  UIMAD UR4, UR61, UR11, UR4 ;  /* 0x0000000b3d0472a4 */ /* 0x000fe2000f8e0204 */
[----:B0-----:R-:W-:Y:S02]  /*7ec0*/  @P1 IMAD.HI.U32 R4, R11, R4, RZ ;  /* 0x000000040b041227 */ /* 0x001fe400078e00ff */
[----:B------:R-:W-:Y:S01]  /*7ed0*/  ULDC.64 UR10, c[0x0][0xb48] ;  /* 0x0002d200000a7ab9 */ /* 0x000fe20000000a00 */
[----:B------:R-:W-:-:S02]  /*7ee0*/  UIADD3 UR9, UR9, UR4, URZ ;  /* 0x0000000409097290 */ /* 0x000fc4000fffe03f */
[----:B-1----:R-:W-:Y:S02]  /*7ef0*/  @P1 SHF.R.U32.HI R3, RZ, R5, R4 ;  /* 0x00000005ff031219 */ /* 0x002fe40000011604 */
[----:B------:R-:W-:Y:S02]  /*7f00*/  UIMAD.WIDE.U32 UR8, UR13, UR10, UR8 ;  /* 0x0000000a0d0872a5 */ /* 0x000fe4000f8e0008 */
[--C-:B------:R-:W-:Y:S02]  /*7f10*/  SHF.R.S32.HI R4, RZ, 0x1f, R3.reuse ;  /* 0x0000001fff047819 */ /* 0x100fe40000011403 */
[----:B------:R-:W-:Y:S01]  /*7f20*/  UIMAD UR4, UR13, UR11, UR9 ;  /* 0x0000000b0d0472a4 */ /* 0x000fe2000f8e0209 */
[----:B------:R-:W-:Y:S02]  /*7f30*/  IMAD.MOV R7, RZ, RZ, -R3 ;  /* 0x000000ffff077224 */ /* 0x000fe400078e0a03 */
[----:B------:R-:W-:Y:S01]  /*7f40*/  ULDC.64 UR10, c[0x0][0xb30] ;  /* 0x0002cc00000a7ab9 */ /* 0x000fe20000000a00 */
[----:B------:R-:W-:-:S02]  /*7f50*/  IMAD.U32 R5, RZ, RZ, UR9 ;  /* 0x00000009ff057e24 */ /* 0x000fc4000f8e00ff */
[----:B------:R-:W-:Y:S02]  /*7f60*/  IMAD R6, R4, UR10, RZ ;  /* 0x0000000a04067c24 */ /* 0x000fe4000f8e02ff */
[----:B------:R-:W-:Y:S02]  /*7f70*/  IMAD R7, R18, R7, R11 ;  /* 0x0000000712077224 */ /* 0x000fe400078e020b */
[----:B------:R-:W-:Y:S01]  /*7f80*/  IMAD.U32 R4, RZ, RZ, UR8 ;  /* 0x00000008ff047e24 */ /* 0x000fe2000f8e00ff */
[----:B------:R-:W-:Y:S01]  /*7f90*/  ULDC.64 UR8, c[0x0][0xb28] ;  /* 0x0002ca0000087ab9 */ /* 0x000fe20000000a00 */
[----:B------:R-:W-:Y:S02]  /*7fa0*/  IMAD.U32 R5, RZ, RZ, UR4 ;  /* 0x00000004ff057e24 */ /* 0x000fe4000f8e00ff */
[C---:B------:R-:W-:Y:S01]  /*7fb0*/  IMAD R9, R3.reuse, UR11, R6 ;  /* 0x0000000b03097c24 */ /* 0x040fe2000f8e0206 */
[----:B------:R-:W-:Y:S01]  /*7fc0*/  SHF.R.S32.HI R6, RZ, 0x1f, R7 ;  /* 0x0000001fff067819 */ /* 0x000fe20000011407 */
[----:B------:R-:W-:-:S04]  /*7fd0*/  IMAD.WIDE.U32 R4, R3, UR10, R4 ;  /* 0x0000000a03047c25 */ /* 0x000fc8000f8e0004 */
[----:B------:R-:W-:Y:S01]  /*7fe0*/  IMAD R6, R6, UR8, RZ ;  /* 0x0000000806067c24 */ /* 0x000fe2000f8e02ff */
[----:B------:R-:W-:-:S03]  /*7ff0*/  IADD3 R5, R5, R9, RZ ;  /* 0x0000000905057210 */ /* 0x000fc60007ffe0ff */
[C---:B------:R-:W-:Y:S02]  /*8000*/  IMAD R3, R7.reuse, UR9, R6 ;  /* 0x0000000907037c24 */ /* 0x040fe4000f8e0206 */
[----:B------:R-:W-:Y:S01]  /*8010*/  IMAD.WIDE.U32 R4, R7, UR8, R4 ;  /* 0x0000000807047c25 */ /* 0x000fe2000f8e0004 */
[----:B------:R-:W-:-:S03]  /*8020*/  ULDC.64 UR8, c[0x0][0xb00] ;  /* 0x0002c00000087ab9 */ /* 0x000fc60000000a00 */
[----:B------:R-:W-:Y:S01]  /*8030*/  VIADD R6, R0, 0x2a820 ;  /* 0x0002a82000067836 */ /* 0x000fe20000000000 */
[----:B------:R-:W-:Y:S01]  /*8040*/  LEA R0, P1, R4, UR8, 0x2 ;  /* 0x0000000804007c11 */ /* 0x000fe2000f8210ff */
[----:B------:R-:W-:-:S03]  /*8050*/  IMAD.IADD R3, R5, 0x1, R3 ;  /* 0x0000000105037824 */ /* 0x000fc600078e0203 */
[----:B------:R-:W-:Y:S02]  /*8060*/  PRMT R6, RZ, 0x654, R6 ;  /* 0x00000654ff067816 */ /* 0x000fe40000000006 */
[----:B------:R-:W-:Y:S02]  /*8070*/  LEA.HI.X R3, R4, UR9, R3, 0x2, P1 ;  /* 0x0000000904037c11 */ /* 0x000fe400088f1403 */
[----:B------:R0:W-:Y:S03]  /*8080*/  SYNCS.ARRIVE.TRANS64.RED.A1T0 RZ, [R6+URZ], RZ ;  /* 0x000000ff06ff79a7 */ /* 0x0001e6000810043f */
[----:B------:R1:W2:Y:S04]  /*8090*/  SHFL.IDX PT, R7, R3, RZ, 0x1c1f ;  /* 0x001c1fff03077589 */ /* 0x0002a800000e0000 */
[----:B0-----:R1:W0:Y:S01]  /*80a0*/  SHFL.IDX PT, R6, R0, RZ, 0x1c1f ;  /* 0x001c1fff00067589 */ /* 0x00122200000e0000 */
[----:B------:R-:W-:Y:S05]  /*80b0*/  @P2 BRA `(.L_x_223) ;  /* 0x0000000400002947 */ /* 0x000fea0003800000 */
[----:B------:R-:W-:Y:S02]  /*80c0*/  ULDC UR4, c[0x0][0xac8] ;  /* 0x0002b20000047ab9 */ /* 0x000fe40000000800 */
[----:B------:R-:W-:Y:S02]  /*80d0*/  ISETP.GE.AND P3, PT, R172, UR4, PT ;  /* 0x00000004ac007c0c */ /* 0x000fe4000bf66270 */
[----:B------:R-:W-:Y:S02]  /*80e0*/  ISETP.GE.AND P1, PT, R173, UR4, PT ;  /* 0x00000004ad007c0c */ /* 0x000fe4000bf26270 */
[----:B------:R-:W-:Y:S02]  /*80f0*/  ISETP.GE.AND P4, PT, R171, UR4, PT ;  /* 0x00000004ab007c0c */ /* 0x000fe4000bf86270 */
[----:B------:R-:W-:-:S07]  /*8100*/  ISETP.GE.AND P2, PT, R170, UR4, PT ;  /* 0x00000004aa007c0c */ /* 0x000fce000bf46270 */
[CC--:B0-----:R-:W-:Y:S02]  /*8110*/  @!P3 LEA R8, P5, R172.reuse, R6.reuse, 0x2 ;  /* 0x00000006ac08b211 */ /* 0x0c1fe400078a10ff */
[----:B--2---:R-:W-:Y:S02]  /*8120*/  @!P1 IMAD.WIDE R4, R173, 0x4, R6 ;  /* 0x00000004ad049825 */ /* 0x004fe400078e0206 */
[----:B------:R-:W-:Y:S02]  /*8130*/  @!P3 LEA.HI.X R9, R172, R7, R194, 0x2, P5 ;  /* 0x00000007ac09b211 */ /* 0x000fe400028f14c2 */
[-C--:B------:R-:W-:Y:S01]  /*8140*/  @!P4 LEA R10, P5, R171, R6.reuse, 0x2 ;  /* 0x00000006ab0ac211 */ /* 0x080fe200078a10ff */
[----:B------:R0:W-:Y:S01]  /*8150*/  @!P1 ST.E.64 desc[UR36][R4.64], R20 ;  /* 0x0000001404009985 */ /* 0x0001e2000c101b24 */
[----:B------:R-:W-:Y:S02]  /*8160*/  ISETP.GE.AND P1, PT, R169, UR4, PT ;  /* 0x00000004a9007c0c */ /* 0x000fe4000bf26270 */
[----:B------:R-:W-:Y:S01]  /*8170*/  @!P2 LEA R12, P6, R170, R6, 0x2 ;  /* 0x00000006aa0ca211 */ /* 0x000fe200078c10ff */
[----:B------:R2:W-:Y:S01]  /*8180*/  @!P3 ST.E.64 desc[UR36][R8.64], R88 ;  /* 0x000000580800b985 */ /* 0x0005e2000c101b24 */
[----:B------:R-:W-:-:S02]  /*8190*/  ISETP.GE.AND P3, PT, R168, UR4, PT ;  /* 0x00000004a8007c0c */ /* 0x000fc4000bf66270 */
[-C--:B------:R-:W-:Y:S02]  /*81a0*/  @!P4 LEA.HI.X R11, R171, R7.reuse, R193, 0x2, P5 ;  /* 0x00000007ab0bc211 */ /* 0x080fe400028f14c1 */
[----:B------:R-:W-:Y:S02]  /*81b0*/  @!P2 LEA.HI.X R13, R170, R7, R192, 0x2, P6 ;  /* 0x00000007aa0da211 */ /* 0x000fe400030f14c0 */
[----:B------:R-:W-:Y:S01]  /*81c0*/  ISETP.GE.AND P5, PT, R167, UR4, PT ;  /* 0x00000004a7007c0c */ /* 0x000fe2000bfa6270 */
[----:B------:R3:W-:Y:S02]  /*81d0*/  @!P4 ST.E.64 desc[UR36][R10.64], R90 ;  /* 0x0000005a0a00c985 */ /* 0x0007e4000c101b24 */
[----:B------:R-:W-:Y:S02]  /*81e0*/  @!P1 LEA R14, P4, R169, R6, 0x2 ;  /* 0x00000006a90e9211 */ /* 0x000fe400078810ff */
[----:B------:R4:W-:Y:S01]  /*81f0*/  @!P2 ST.E.64 desc[UR36][R12.64], R36 ;  /* 0x000000240c00a985 */ /* 0x0009e2000c101b24 */
[----:B------:R-:W-:-:S02]  /*8200*/  ISETP.GE.AND P2, PT, R166, UR4, PT ;  /* 0x00000004a6007c0c */ /* 0x000fc4000bf46270 */
[CC--:B0-----:R-:W-:Y:S02]  /*8210*/  @!P3 LEA R4, P6, R168.reuse, R6.reuse, 0x2 ;  /* 0x00000006a804b211 */ /* 0x0c1fe400078c10ff */
[-C--:B------:R-:W-:Y:S02]  /*8220*/  @!P1 LEA.HI.X R15, R169, R7.reuse, R191, 0x2, P4 ;  /* 0x00000007a90f9211 */ /* 0x080fe400020f14bf */
[----:B------:R-:W-:Y:S02]  /*8230*/  @!P3 LEA.HI.X R5, R168, R7, R190, 0x2, P6 ;  /* 0x00000007a805b211 */ /* 0x000fe400030f14be */
[----:B------:R-:W-:Y:S01]  /*8240*/  ISETP.GE.AND P4, PT, R165, UR4, PT ;  /* 0x00000004a5007c0c */ /* 0x000fe2000bf86270 */
[----:B------:R0:W-:Y:S01]  /*8250*/  @!P1 ST.E.64 desc[UR36][R14.64], R40 ;  /* 0x000000280e009985 */ /* 0x0001e2000c101b24 */
[----:B--2---:R-:W-:-:S03]  /*8260*/  @!P5 LEA R8, P1, R167, R6, 0x2 ;  /* 0x00000006a708d211 */ /* 0x004fc600078210ff */
[----:B------:R2:W-:Y:S01]  /*8270*/  @!P3 ST.E.64 desc[UR36][R4.64], R44 ;  /* 0x0000002c0400b985 */ /* 0x0005e2000c101b24 */
[-C--:B---3--:R-:W-:Y:S02]  /*8280*/  @!P2 LEA R10, P6, R166, R6.reuse, 0x2 ;  /* 0x00000006a60aa211 */ /* 0x088fe400078c10ff */
[----:B------:R-:W-:Y:S02]  /*8290*/  ISETP.GE.AND P3, PT, R164, UR4, PT ;  /* 0x00000004a4007c0c */ /* 0x000fe4000bf66270 */
[-C--:B------:R-:W-:Y:S02]  /*82a0*/  @!P5 LEA.HI.X R9, R167, R7.reuse, R189, 0x2, P1 ;  /* 0x00000007a709d211 */ /* 0x080fe400008f14bd */
[----:B------:R-:W-:Y:S02]  /*82b0*/  ISETP.GE.AND P1, PT, R163, UR4, PT ;  /* 0x00000004a3007c0c */ /* 0x000fe4000bf26270 */
[----:B------:R-:W-:Y:S01]  /*82c0*/  @!P2 LEA.HI.X R11, R166, R7, R188, 0x2, P6 ;  /* 0x00000007a60ba211 */ /* 0x000fe200030f14bc */
[----:B------:R3:W-:Y:S01]  /*82d0*/  @!P5 ST.E.64 desc[UR36][R8.64], R48 ;  /* 0x000000300800d985 */ /* 0x0007e2000c101b24 */
[----:B----4-:R-:W-:-:S03]  /*82e0*/  @!P4 LEA R12, P6, R165, R6, 0x2 ;  /* 0x00000006a50cc211 */ /* 0x010fc600078c10ff */
[----:B------:R4:W-:Y:S01]  /*82f0*/  @!P2 ST.E.64 desc[UR36][R10.64], R52 ;  /* 0x000000340a00a985 */ /* 0x0009e2000c101b24 */
[----:B------:R-:W-:Y:S02]  /*8300*/  ISETP.GE.AND P2, PT, R162, UR4, PT ;  /* 0x00000004a2007c0c */ /* 0x000fe4000bf46270 */
[-C--:B------:R-:W-:Y:S02]  /*8310*/  @!P4 LEA.HI.X R13, R165, R7.reuse, R187, 0x2, P6 ;  /* 0x00000007a50dc211 */ /* 0x080fe400030f14bb */
[CC--:B0-----:R-:W-:Y:S02]  /*8320*/  @!P3 LEA R14, P5, R164.reuse, R6.reuse, 0x2 ;  /* 0x00000006a40eb211 */ /* 0x0c1fe400078a10ff */
[----:B--2---:R-:W-:Y:S01]  /*8330*/  @!P1 LEA R4, P6, R163, R6, 0x2 ;  /* 0x00000006a3049211 */ /* 0x004fe200078c10ff */
[----:B------:R0:W-:Y:S01]  /*8340*/  @!P4 ST.E.64 desc[UR36][R12.64], R56 ;  /* 0x000000380c00c985 */ /* 0x0001e2000c101b24 */
[----:B------:R-:W-:Y:S02]  /*8350*/  @!P3 LEA.HI.X R15, R164, R7, R186, 0x2, P5 ;  /* 0x00000007a40fb211 */ /* 0x000fe400028f14ba */
[----:B------:R-:W-:-:S02]  /*8360*/  ISETP.GE.AND P4, PT, R161, UR4, PT ;  /* 0x00000004a1007c0c */ /* 0x000fc4000bf86270 */
[-C--:B------:R-:W-:Y:S01]  /*8370*/  @!P1 LEA.HI.X R5, R163, R7.reuse, R185, 0x2, P6 ;  /* 0x00000007a3059211 */ /* 0x080fe200030f14b9 */
[----:B------:R2:W-:Y:S01]  /*8380*/  @!P3 ST.E.64 desc[UR36][R14.64], R60 ;  /* 0x0000003c0e00b985 */ /* 0x0005e2000c101b24 */
[----:B------:R-:W-:Y:S02]  /*8390*/  ISETP.GE.AND P5, PT, R160, UR4, PT ;  /* 0x00000004a0007c0c */ /* 0x000fe4000bfa6270 */
[----:B---3--:R-:W-:Y:S01]  /*83a0*/  @!P2 LEA R8, P6, R162, R6, 0x2 ;  /* 0x00000006a208a211 */ /* 0x008fe200078c10ff */
[----:B------:R3:W-:Y:S01]  /*83b0*/  @!P1 ST.E.64 desc[UR36][R4.64], R64 ;  /* 0x0000004004009985 */ /* 0x0007e2000c101b24 */
[----:B------:R-:W-:Y:S02]  /*83c0*/  ISETP.GE.AND P3, PT, R23, UR4, PT ;  /* 0x0000000417007c0c */ /* 0x000fe4000bf66270 */
[----:B------:R-:W-:Y:S02]  /*83d0*/  ISETP.GE.AND P1, PT, R22, UR4, PT ;  /* 0x0000000416007c0c */ /* 0x000fe4000bf26270 */
[----:B------:R-:W-:-:S02]  /*83e0*/  @!P2 LEA.HI.X R9, R162, R7, R184, 0x2, P6 ;  /* 0x00000007a209a211 */ /* 0x000fc400030f14b8 */
[----:B----4-:R-:W-:-:S03]  /*83f0*/  @!P4 LEA R10, P6, R161, R6, 0x2 ;  /* 0x00000006a10ac211 */ /* 0x010fc600078c10ff */
[----:B------:R3:W-:Y:S01]  /*8400*/  @!P2 ST.E.64 desc[UR36][R8.64], R68 ;  /* 0x000000440800a985 */ /* 0x0007e2000c101b24 */
[CC--:B0-----:R-:W-:Y:S02]  /*8410*/  @!P5 LEA R12, P2, R160.reuse, R6.reuse, 0x2 ;  /* 0x00000006a00cd211 */ /* 0x0c1fe400078410ff */
[-C--:B------:R-:W-:Y:S02]  /*8420*/  @!P4 LEA.HI.X R11, R161, R7.reuse, R183, 0x2, P6 ;  /* 0x00000007a10bc211 */ /* 0x080fe400030f14b7 */
[CC--:B--2---:R-:W-:Y:S02]  /*8430*/  @!P3 LEA R14, P6, R23.reuse, R6.reuse, 0x2 ;  /* 0x00000006170eb211 */ /* 0x0c4fe400078c10ff */
[-C--:B------:R-:W-:Y:S01]  /*8440*/  @!P5 LEA.HI.X R13, R160, R7.reuse, R182, 0x2, P2 ;  /* 0x00000007a00dd211 */ /* 0x080fe200010f14b6 */
[----:B------:R3:W-:Y:S01]  /*8450*/  @!P4 ST.E.64 desc[UR36][R10.64], R72 ;  /* 0x000000480a00c985 */ /* 0x0007e2000c101b24 */
[C---:B------:R-:W-:Y:S02]  /*8460*/  @!P1 LEA R6, P2, R22.reuse, R6, 0x2 ;  /* 0x0000000616069211 */ /* 0x040fe400078410ff */
[-C--:B------:R-:W-:Y:S01]  /*8470*/  @!P3 LEA.HI.X R15, R23, R7.reuse, R181, 0x2, P6 ;  /* 0x00000007170fb211 */ /* 0x080fe200030f14b5 */
[----:B------:R3:W-:Y:S01]  /*8480*/  @!P5 ST.E.64 desc[UR36][R12.64], R76 ;  /* 0x0000004c0c00d985 */ /* 0x0007e2000c101b24 */
[----:B------:R-:W-:-:S03]  /*8490*/  @!P1 LEA.HI.X R7, R22, R7, R180, 0x2, P2 ;  /* 0x0000000716079211 */ /* 0x000fc600010f14b4 */
[----:B------:R3:W-:Y:S04]  /*84a0*/  @!P3 ST.E.64 desc[UR36][R14.64], R80 ;  /* 0x000000500e00b985 */ /* 0x0007e8000c101b24 */
[----:B------:R3:W-:Y:S02]  /*84b0*/  @!P1 ST.E.64 desc[UR36][R6.64], R84 ;  /* 0x0000005406009985 */ /* 0x0007e4000c101b24 */
.L_x_223:
[----:B------:R-:W-:Y:S05]  /*84c0*/  BSYNC B1 ;  /* 0x0000000000017941 */ /* 0x000fea0003800000 */
.L_x_222:
[----:B--23--:R2:W3:Y:S04]  /*84d0*/  SHFL.IDX PT, R7, R3, 0x1, 0x1c1f ;  /* 0x003c1f0003077f89 */ /* 0x00c4e800000e0000 */
[----:B0-----:R2:W0:Y:S01]  /*84e0*/  SHFL.IDX PT, R6, R0, 0x1, 0x1c1f ;  /* 0x003c1f0000067f89 */ /* 0x00142200000e0000 */
[----:B------:R-:W-:Y:S05]  /*84f0*/  @P0 BRA `(.L_x_221) ;  /* 0x0000001000540947 */ /* 0x000fea0003800000 */
[----:B------:R-:W-:Y:S02]  /*8500*/  ULDC UR4, c[0x0][0xac8] ;  /* 0x0002b20000047ab9 */ /* 0x000fe40000000800 */
[----:B------:R-:W-:Y:S02]  /*8510*/  ISETP.GE.AND P1, PT, R172, UR4, PT ;  /* 0x00000004ac007c0c */ /* 0x000fe4000bf26270 */
[----:B------:R-:W-:Y:S02]  /*8520*/  ISETP.GE.AND P0, PT, R171, UR4, PT ;  /* 0x00000004ab007c0c */ /* 0x000fe4000bf06270 */
[----:B------:R-:W-:Y:S02]  /*8530*/  ISETP.GE.AND P2, PT, R173, UR4, PT ;  /* 0x00000004ad007c0c */ /* 0x000fe4000bf46270 */
[----:B------:R-:W-:Y:S02]  /*8540*/  ISETP.GE.AND P4, PT, R169, UR4, PT ;  /* 0x00000004a9007c0c */ /* 0x000fe4000bf86270 */
[----:B------:R-:W-:-:S05]  /*8550*/  ISETP.GE.AND P3, PT, R170, UR4, PT ;  /* 0x00000004aa007c0c */ /* 0x000fca000bf66270 */
[CC--:B0-----:R-:W-:Y:S02]  /*8560*/  @!P1 LEA R8, P5, R172.reuse, R6.reuse, 0x2 ;  /* 0x00000006ac089211 */ /* 0x0c1fe400078a10ff */
[-C--:B------:R-:W-:Y:S02]  /*8570*/  @!P0 LEA R10, P6, R171, R6.reuse, 0x2 ;  /* 0x00000006ab0a8211 */ /* 0x080fe400078c10ff */
[-C--:B---3--:R-:W-:Y:S01]  /*8580*/  @!P1 LEA.HI.X R9, R172, R7.reuse, R194, 0x2, P5 ;  /* 0x00000007ac099211 */ /* 0x088fe200028f14c2 */
[----:B------:R-:W-:Y:S01]  /*8590*/  @!P2 IMAD.WIDE R4, R173, 0x4, R6 ;  /* 0x00000004ad04a825 */ /* 0x000fe200078e0206 */
[----:B------:R-:W-:Y:S02]  /*85a0*/  ISETP.GE.AND P5, PT, R168, UR4, PT ;  /* 0x00000004a8007c0c */ /* 0x000fe4000bfa6270 */
[----:B------:R-:W-:Y:S02]  /*85b0*/  @!P0 LEA.HI.X R11, R171, R7, R193, 0x2, P6 ;  /* 0x00000007ab0b8211 */ /* 0x000fe400030f14c1 */
[----:B------:R0:W-:Y:S01]  /*85c0*/  @!P2 ST.E.64 desc[UR36][R4.64], R92 ;  /* 0x0000005c0400a985 */ /* 0x0001e2000c101b24 */
[----:B------:R-:W-:-:S02]  /*85d0*/  @!P4 LEA R14, P2, R169, R6, 0x2 ;  /* 0x00000006a90ec211 */ /* 0x000fc400078410ff */
[----:B------:R-:W-:Y:S01]  /*85e0*/  @!P3 LEA R12, P6, R170, R6, 0x2 ;  /* 0x00000006aa0cb211 */ /* 0x000fe200078c10ff */
[----:B------:R-:W-:Y:S01]  /*85f0*/  @!P1 ST.E.64 desc[UR36][R8.64], R94 ;  /* 0x0000005e08009985 */ /* 0x000fe2000c101b24 */
[----:B------:R-:W-:Y:S02]  /*8600*/  ISETP.GE.AND P1, PT, R166, UR4, PT ;  /* 0x00000004a6007c0c */ /* 0x000fe4000bf26270 */
[-C--:B------:R-:W-:Y:S01]  /*8610*/  @!P4 LEA.HI.X R15, R169, R7.reuse, R191, 0x2, P2 ;  /* 0x00000007a90fc211 */ /* 0x080fe200010f14bf */
[----:B------:R3:W-:Y:S01]  /*8620*/  @!P0 ST.E.64 desc[UR36][R10.64], R96 ;  /* 0x000000600a008985 */ /* 0x0007e2000c101b24 */
[----:B------:R-:W-:Y:S02]  /*8630*/  ISETP.GE.AND P0, PT, R167, UR4, PT ;  /* 0x00000004a7007c0c */ /* 0x000fe4000bf06270 */
[----:B------:R-:W-:Y:S02]  /*8640*/  ISETP.GE.AND P2, PT, R165, UR4, PT ;  /* 0x00000004a5007c0c */ /* 0x000fe4000bf46270 */
[----:B------:R-:W-:-:S02]  /*8650*/  @!P3 LEA.HI.X R13, R170, R7, R192, 0x2, P6 ;  /* 0x00000007aa0db211 */ /* 0x000fc400030f14c0 */
[----:B------:R-:W-:-:S03]  /*8660*/  @!P5 LEA R18, P6, R168, R6, 0x2 ;  /* 0x00000006a812d211 */ /* 0x000fc600078c10ff */
[----:B------:R4:W-:Y:S01]  /*8670*/  @!P3 ST.E.64 desc[UR36][R12.64], R38 ;  /* 0x000000260c00b985 */ /* 0x0009e2000c101b24 */
[-C--:B------:R-:W-:Y:S02]  /*8680*/  @!P5 LEA.HI.X R19, R168, R7.reuse, R190, 0x2, P6 ;  /* 0x00000007a813d211 */ /* 0x080fe400030f14be */
[----:B------:R-:W-:Y:S01]  /*8690*/  ISETP.GE.AND P3, PT, R164, UR4, PT ;  /* 0x00000004a4007c0c */ /* 0x000fe2000bf66270 */
[----:B------:R5:W-:Y:S01]  /*86a0*/  @!P4 ST.E.64 desc[UR36][R14.64], R42 ;  /* 0x0000002a0e00c985 */ /* 0x000be2000c101b24 */
[-C--:B0-----:R-:W-:Y:S02]  /*86b0*/  @!P0 LEA R4, P4, R167, R6.reuse, 0x2 ;  /* 0x00000006a7048211 */ /* 0x081fe400078810ff */
[-C--:B---3--:R-:W-:Y:S01]  /*86c0*/  @!P2 LEA R10, P6, R165, R6.reuse, 0x2 ;  /* 0x00000006a50aa211 */ /* 0x088fe200078c10ff */
[----:B------:R-:W-:Y:S01]  /*86d0*/  @!P5 ST.E.64 desc[UR36][R18.64], R46 ;  /* 0x0000002e1200d985 */ /* 0x000fe2000c101b24 */
[----:B------:R-:W-:Y:S02]  /*86e0*/  @!P1 LEA R8, P5, R166, R6, 0x2 ;  /* 0x00000006a6089211 */ /* 0x000fe400078a10ff */
[----:B------:R-:W-:-:S02]  /*86f0*/  @!P0 LEA.HI.X R5, R167, R7, R189, 0x2, P4 ;  /* 0x00000007a7058211 */ /* 0x000fc400020f14bd */
[-C--:B------:R-:W-:Y:S02]  /*8700*/  @!P1 LEA.HI.X R9, R166, R7.reuse, R188, 0x2, P5 ;  /* 0x00000007a6099211 */ /* 0x080fe400028f14bc */
[----:B------:R-:W-:Y:S01]  /*8710*/  ISETP.GE.AND P4, PT, R163, UR4, PT ;  /* 0x00000004a3007c0c */ /* 0x000fe2000bf86270 */
[----:B------:R-:W-:Y:S01]  /*8720*/  @!P0 ST.E.64 desc[UR36][R4.64], R50 ;  /* 0x0000003204008985 */ /* 0x000fe2000c101b24 */
[----:B------:R-:W-:Y:S02]  /*8730*/  @!P2 LEA.HI.X R11, R165, R7, R187, 0x2, P6 ;  /* 0x00000007a50ba211 */ /* 0x000fe400030f14bb */
[----:B----4-:R-:W-:Y:S01]  /*8740*/  @!P3 LEA R12, P5, R164, R6, 0x2 ;  /* 0x00000006a40cb211 */ /* 0x010fe200078a10ff */
[----:B------:R0:W-:Y:S01]  /*8750*/  @!P1 ST.E.64 desc[UR36][R8.64], R54 ;  /* 0x0000003608009985 */ /* 0x0001e2000c101b24 */
[----:B------:R-:W-:Y:S02]  /*8760*/  ISETP.GE.AND P1, PT, R161, UR4, PT ;  /* 0x00000004a1007c0c */ /* 0x000fe4000bf26270 */
[----:B------:R-:W-:Y:S01]  /*8770*/  ISETP.GE.AND P0, PT, R160, UR4, PT ;  /* 0x00000004a0007c0c */ /* 0x000fe2000bf06270 */
[----:B------:R3:W-:Y:S01]  /*8780*/  @!P2 ST.E.64 desc[UR36][R10.64], R58 ;  /* 0x0000003a0a00a985 */ /* 0x0007e2000c101b24 */
[----:B------:R-:W-:-:S02]  /*8790*/  ISETP.GE.AND P2, PT, R162, UR4, PT ;  /* 0x00000004a2007c0c */ /* 0x000fc4000bf46270 */
[-C--:B------:R-:W-:Y:S02]  /*87a0*/  @!P3 LEA.HI.X R13, R164, R7.reuse, R186, 0x2, P5 ;  /* 0x00000007a40db211 */ /* 0x080fe400028f14ba */
[----:B------:R-:W-:Y:S02]  /*87b0*/  ISETP.GE.AND P5, PT, R23, UR4, PT ;  /* 0x0000000417007c0c */ /* 0x000fe4000bfa6270 */
[CC--:B-----5:R-:W-:Y:S01]  /*87c0*/  @!P4 LEA R14, P6, R163.reuse, R6.reuse, 0x2 ;  /* 0x00000006a30ec211 */ /* 0x0e0fe200078c10ff */
[----:B------:R4:W-:Y:S03]  /*87d0*/  @!P3 ST.E.64 desc[UR36][R12.64], R62 ;  /* 0x0000003e0c00b985 */ /* 0x0009e6000c101b24 */
[----:B------:R-:W-:Y:S02]  /*87e0*/  @!P4 LEA.HI.X R15, R163, R7, R185, 0x2, P6 ;  /* 0x00000007a30fc211 */ /* 0x000fe400030f14b9 */
[----:B0-----:R-:W-:-:S02]  /*87f0*/  @!P1 LEA R8, P6, R161, R6, 0x2 ;  /* 0x00000006a1089211 */ /* 0x001fc400078c10ff */
[-C--:B------:R-:W-:Y:S01]  /*8800*/  @!P2 LEA R4, P3, R162, R6.reuse, 0x2 ;  /* 0x00000006a204a211 */ /* 0x080fe200078610ff */
[----:B------:R4:W-:Y:S01]  /*8810*/  @!P4 ST.E.64 desc[UR36][R14.64], R66 ;  /* 0x000000420e00c985 */ /* 0x0009e2000c101b24 */
[-C--:B---3--:R-:W-:Y:S02]  /*8820*/  @!P0 LEA R10, P4, R160, R6.reuse, 0x2 ;  /* 0x00000006a00a8211 */ /* 0x088fe400078810ff */
[-C--:B------:R-:W-:Y:S02]  /*8830*/  @!P2 LEA.HI.X R5, R162, R7.reuse, R184, 0x2, P3 ;  /* 0x00000007a205a211 */ /* 0x080fe400018f14b8 */
[----:B------:R-:W-:Y:S02]  /*8840*/  @!P5 LEA R18, P3, R23, R6, 0x2 ;  /* 0x000000061712d211 */ /* 0x000fe400078610ff */
[-C--:B------:R-:W-:Y:S01]  /*8850*/  @!P1 LEA.HI.X R9, R161, R7.reuse, R183, 0x2, P6 ;  /* 0x00000007a1099211 */ /* 0x080fe200030f14b7 */
[----:B------:R4:W-:Y:S01]  /*8860*/  @!P2 ST.E.64 desc[UR36][R4.64], R70 ;  /* 0x000000460400a985 */ /* 0x0009e2000c101b24 */
[----:B------:R-:W-:-:S02]  /*8870*/  @!P0 LEA.HI.X R11, R160, R7, R182, 0x2, P4 ;  /* 0x00000007a00b8211 */ /* 0x000fc400020f14b6 */
[----:B------:R-:W-:Y:S01]  /*8880*/  @!P5 LEA.HI.X R19, R23, R7, R181, 0x2, P3 ;  /* 0x000000071713d211 */ /* 0x000fe200018f14b5 */
[----:B------:R4:W-:Y:S04]  /*8890*/  @!P1 ST.E.64 desc[UR36][R8.64], R74 ;  /* 0x0000004a08009985 */ /* 0x0009e8000c101b24 */
[----:B------:R4:W-:Y:S01]  /*88a0*/  @!P0 ST.E.64 desc[UR36][R10.64], R78 ;  /* 0x0000004e0a008985 */ /* 0x0009e2000c101b24 */
[----:B------:R-:W-:-:S03]  /*88b0*/  ISETP.GE.AND P0, PT, R22, UR4, PT ;  /* 0x0000000416007c0c */ /* 0x000fc6000bf06270 */
[----:B------:R4:W-:Y:S10]  /*88c0*/  @!P5 ST.E.64 desc[UR36][R18.64], R82 ;  /* 0x000000521200d985 */ /* 0x0009f4000c101b24 */
[----:B------:R-:W-:Y:S05]  /*88d0*/  @P0 BRA `(.L_x_221) ;  /* 0x0000000c005c0947 */ /* 0x000fea0003800000 */
[----:B----4-:R-:W-:-:S04]  /*88e0*/  LEA R4, P0, R22, R6, 0x2 ;  /* 0x0000000616047211 */ /* 0x010fc800078010ff */
[----:B------:R-:W-:-:S05]  /*88f0*/  LEA.HI.X R5, R22, R7, R180, 0x2, P0 ;  /* 0x0000000716057211 */ /* 0x000fca00000f14b4 */
[----:B------:R0:W-:Y:S01]  /*8900*/  ST.E.64 desc[UR36][R4.64], R86 ;  /* 0x0000005604007985 */ /* 0x0001e2000c101b24 */
[----:B------:R-:W-:Y:S05]  /*8910*/  BRA `(.L_x_221) ;  /* 0x0000000c004c7947 */ /* 0x000fea0003800000 */
.L_x_212:
[----:B------:R-:W-:Y:S01]  /*8920*/  ULDC.64 UR8, c[0x0][0xc00] ;  /* 0x0003000000087ab9 */ /* 0x000fe20000000a00 */
[----:B------:R-:W-:Y:S01]  /*8930*/  R2UR UR4, R177 ;  /* 0x00000000b10472ca */ /* 0x000fe200000e0000 */
[----:B------:R-:W-:Y:S01]  /*8940*/  UISETP.NE.U32.AND UP0, UPT, UR8, URZ, UPT ;  /* 0x0000003f0800728c */ /* 0x000fe2000bf05070 */
[----:B------:R-:W-:-:S03]  /*8950*/  R2UR UR7, R18 ;  /* 0x00000000120772ca */ /* 0x000fc600000e0000 */
[----:B------:R-:W-:-:S03]  /*8960*/  UISETP.NE.AND.EX UP0, UPT, UR9, URZ, UPT, UP0 ;  /* 0x0000003f0900728c */ /* 0x000fc6000bf05300 */
[----:B------:R-:W-:Y:S02]  /*8970*/  ULDC.64 UR8, c[0x0][0xc00] ;  /* 0x0003000000087ab9 */ /* 0x000fe40000000a00 */
[----:B------:R-:W-:Y:S01]  /*8980*/  UIMAD.WIDE UR8, UR61, 0x4, UR8 ;  /* 0x000000043d0878a5 */ /* 0x000fe2000f8e0208 */
[----:B------:R-:W-:-:S05]  /*8990*/  PLOP3.LUT P1, PT, PT, PT, UP0, 0x80, 0x0 ;  /* 0x000000000000781c */ /* 0x000fca0003f2f008 */
[----:B------:R-:W-:Y:S02]  /*89a0*/  IMAD.U32 R4, RZ, RZ, UR8 ;  /* 0x00000008ff047e24 */ /* 0x000fe4000f8e00ff */
[----:B------:R-:W-:Y:S01]  /*89b0*/  IMAD.U32 R5, RZ, RZ, UR9 ;  /* 0x00000009ff057e24 */ /* 0x000fe2000f8e00ff */
[----:B------:R-:W-:Y:S02]  /*89c0*/  ULDC.64 UR8, c[0x0][0xc08] ;  /* 0x0003020000087ab9 */ /* 0x000fe40000000a00 */
[----:B------:R-:W-:-:S03]  /*89d0*/  UISETP.NE.U32.AND UP1, UPT, UR8, URZ, UPT ;  /* 0x0000003f0800728c */ /* 0x000fc6000bf25070 */
[----:B------:R-:W2:Y:S01]  /*89e0*/  @P1 LDG.E R3, desc[UR36][R4.64] ;  /* 0x0000002404031981 */ /* 0x000ea2000c1e1900 */
[----:B------:R-:W-:-:S06]  /*89f0*/  UISETP.NE.AND.EX UP1, UPT, UR9, URZ, UPT, UP1 ;  /* 0x0000003f0900728c */ /* 0x000fcc000bf25310 */
[----:B------:R-:W-:-:S05]  /*8a00*/  PLOP3.LUT P2, PT, PT, PT, UP1, 0x80, 0x0 ;  /* 0x000000000000781c */ /* 0x000fca0003f4f018 */
[----:B------:R-:W-:-:S04]  /*8a10*/  @UP1 ULEA UR8, UP2, UR61, UR8, 0x2 ;  /* 0x000000083d081291 */ /* 0x000fc8000f84103f */
[----:B------:R-:W-:Y:S02]  /*8a20*/  @UP1 ULEA.HI.X UR9, UR61, UR9, UR4, 0x2, UP2 ;  /* 0x000000093d091291 */ /* 0x000fe400090f1404 */
[----:B------:R-:W-:Y:S01]  /*8a30*/  IMAD.U32 R6, RZ, RZ, UR8 ;  /* 0x00000008ff067e24 */ /* 0x000fe2000f8e00ff */
[----:B------:R-:W-:Y:S02]  /*8a40*/  ULDC UR4, c[0x0][0xa88] ;  /* 0x0002a20000047ab9 */ /* 0x000fe40000000800 */
[----:B------:R-:W-:Y:S02]  /*8a50*/  IMAD.U32 R0, RZ, RZ, UR4 ;  /* 0x00000004ff007e24 */ /* 0x000fe4000f8e00ff */
[----:B------:R-:W-:-:S05]  /*8a60*/  IMAD.U32 R7, RZ, RZ, UR9 ;  /* 0x00000009ff077e24 */ /* 0x000fca000f8e00ff */
[----:B------:R0:W5:Y:S01]  /*8a70*/  @P2 LDG.E R0, desc[UR36][R6.64] ;  /* 0x0000002406002981 */ /* 0x000162000c1e1900 */
[----:B------:R-:W-:Y:S01]  /*8a80*/  UMOV UR4, URZ ;  /* 0x0000003f00047c82 */ /* 0x000fe20008000000 */
[----:B------:R-:W-:Y:S01]  /*8a90*/  UISETP.NE.AND UP1, UPT, UR7, URZ, UPT ;  /* 0x0000003f0700728c */ /* 0x000fe2000bf25270 */
[----:B------:R-:W-:-:S10]  /*8aa0*/  ISETP.GT.AND P0, PT, R202, 0x7f, PT ;  /* 0x0000007fca00780c */ /* 0x000fd40003f04270 */
[----:B------:R-:W-:Y:S02]  /*8ab0*/  @!UP1 ULDC UR7, c[0x0][0xad4] ;  /* 0x0002b50000079ab9 */ /* 0x000fe40000000800 */
[----:B------:R-:W-:Y:S01]  /*8ac0*/  IMAD.U32 R18, RZ, RZ, UR7 ;  /* 0x00000007ff127e24 */ /* 0x000fe2000f8e00ff */
[----:B--2---:R-:W-:-:S13]  /*8ad0*/  @P1 R2UR UR4, R3 ;  /* 0x00000000030412ca */ /* 0x004fda00000e0000 */
[----:B------:R-:W-:Y:S01]  /*8ae0*/  USHF.R.S32.HI UR19, URZ, 0x1f, UR4 ;  /* 0x0000001f3f137899 */ /* 0x000fe20008011404 */
[----:B0-----:R-:W-:Y:S11]  /*8af0*/  @P2 BRA `(.L_x_224) ;  /* 0x0000000000102947 */ /* 0x001ff60003800000 */
[----:B------:R-:W-:Y:S05]  /*8b00*/  @!P1 BRA `(.L_x_224) ;  /* 0x00000000000c9947 */ /* 0x000fea0003800000 */
[----:B------:R-:W2:Y:S04]  /*8b10*/  LDG.E R3, desc[UR36][R4.64] ;  /* 0x0000002404037981 */ /* 0x000ea8000c1e1900 */
[----:B-----5:R-:W2:Y:S02]  /*8b20*/  LDG.E R0, desc[UR36][R4.64+0x4] ;  /* 0x0000042404007981 */ /* 0x020ea4000c1e1900 */
[----:B--2---:R-:W-:-:S07]  /*8b30*/  IMAD.IADD R0, R0, 0x1, -R3 ;  /* 0x0000000100007824 */ /* 0x004fce00078e0a03 */
.L_x_224:
[----:B------:R-:W-:Y:S01]  /*8b40*/  R2UR UR7, R177 ;  /* 0x00000000b10772ca */ /* 0x000fe200000e0000 */
[----:B------:R-:W-:Y:S01]  /*8b50*/  USEL UR61, UR61, URZ, !UP0 ;  /* 0x0000003f3d3d7287 */ /* 0x000fe2000c000000 */
[----:B------:R-:W-:Y:S11]  /*8b60*/  BSSY B1, `(.L_x_225) ;  /* 0x000003d000017945 */ /* 0x000ff60003800000 */
[----:B------:R-:W-:Y:S01]  /*8b70*/  USEL UR7, UR7, URZ, !UP0 ;  /* 0x0000003f07077287 */ /* 0x000fe2000c000000 */
[----:B------:R-:W-:Y:S11]  /*8b80*/  @P0 BRA `(.L_x_226) ;  /* 0x0000000000e80947 */ /* 0x000ff60003800000 */
[----:B------:R-:W0:Y:S01]  /*8b90*/  S2R R4, SR_TID.X ;  /* 0x0000000000047919 */ /* 0x000e220000002100 */
[----:B------:R-:W1:Y:S01]  /*8ba0*/  LDC R9, c[0x0][0xbe8] ;  /* 0x0002fa00ff097b82 */ /* 0x000e620000000800 */
[----:B------:R-:W-:-:S13]  /*8bb0*/  R2UR UR8, R175 ;  /* 0x00000000af0872ca */ /* 0x000fda00000e0000 */
[----:B------:R-:W-:-:S05]  /*8bc0*/  IMAD.U32 R3, RZ, RZ, UR8 ;  /* 0x00000008ff037e24 */ /* 0x000fca000f8e00ff */
[----:B0-----:R-:W-:Y:S01]  /*8bd0*/  LEA R3, R3, R4, 0x7 ;  /* 0x0000000403037211 */ /* 0x001fe200078e38ff */
[----:B-1---5:R-:W-:-:S04]  /*8be0*/  IMAD R4, R0, R9, RZ ;  /* 0x0000000900047224 */ /* 0x022fc800078e02ff */
[----:B------:R-:W-:-:S05]  /*8bf0*/  VIADD R6, R3, 0xffffff80 ;  /* 0xffffff8003067836 */ /* 0x000fca0000000000 */
[----:B------:R-:W-:-:S13]  /*8c00*/  ISETP.GE.AND P0, PT, R6, R4, PT ;  /* 0x000000040600720c */ /* 0x000fda0003f06270 */
[----:B------:R-:W-:Y:S05]  /*8c10*/  @P0 BRA `(.L_x_226) ;  /* 0x0000000000c40947 */ /* 0x000fea0003800000 */
[----:B------:R-:W-:Y:S01]  /*8c20*/  ISETP.NE.AND P0, PT, R9, 0x1, PT ;  /* 0x000000010900780c */ /* 0x000fe20003f05270 */
[----:B------:R-:W-:Y:S01]  /*8c30*/  UMOV UR17, 0x9b8 ;  /* 0x000009b800117882 */ /* 0x000fe20000000000 */
[----:B------:R-:W-:Y:S02]  /*8c40*/  R2UR UR9, R18 ;  /* 0x00000000120972ca */ /* 0x000fe400000e0000 */
[----:B------:R-:W-:Y:S02]  /*8c50*/  R2UR UR8, R19 ;  /* 0x00000000130872ca */ /* 0x000fe400000e0000 */
[----:B------:R-:W-:-:S07]  /*8c60*/  R2UR UR18, R174 ;  /* 0x00000000ae1272ca */ /* 0x000fce00000e0000 */
[----:B------:R-:W0:Y:S02]  /*8c70*/  @P0 LDC R3, c[0x0][0xbec] ;  /* 0x0002fb00ff030b82 */ /* 0x000e240000000800 */
[----:B------:R-:W-:-:S04]  /*8c80*/  UISETP.GT.AND UP0, UPT, UR9, 0x1, UPT ;  /* 0x000000010900788c */ /* 0x000fc8000bf04270 */
[----:B------:R-:W-:Y:S02]  /*8c90*/  USEL UR17, UR17, 0x978, UP0 ;  /* 0x0000097811117887 */ /* 0x000fe40008000000 */
[----:B------:R-:W1:Y:S01]  /*8ca0*/  @P0 LDC R5, c[0x0][0xbf0] ;  /* 0x0002fc00ff050b82 */ /* 0x000e620000000800 */
[----:B------:R-:W-:-:S09]  /*8cb0*/  USEL UR16, UR8, URZ, UP0 ;  /* 0x0000003f08107287 */ /* 0x000fd20008000000 */
[----:B------:R-:W-:Y:S01]  /*8cc0*/  ULDC.64 UR10, c[0x0][UR17+0x220] ;  /* 0x00008800110a7abb */ /* 0x000fe20008000a00 */
[----:B------:R-:W-:Y:S01]  /*8cd0*/  ULDC.64 UR8, c[0x0][UR17+0x218] ;  /* 0x0000860011087abb */ /* 0x000fe20008000a00 */
[----:B------:R-:W-:Y:S01]  /*8ce0*/  ULDC.64 UR12, c[0x0][UR17+0x228] ;  /* 0x00008a00110c7abb */ /* 0x000fe20008000a00 */
[----:B------:R-:W-:Y:S02]  /*8cf0*/  UIMAD UR11, UR11, UR61, URZ ;  /* 0x0000003d0b0b72a4 */ /* 0x000fe4000f8e023f */
[----:B------:R-:W-:Y:S01]  /*8d00*/  UIMAD.WIDE.U32 UR14, UR8, UR18, URZ ;  /* 0x00000012080e72a5 */ /* 0x000fe2000f8e003f */
[----:B0-----:R-:W-:Y:S01]  /*8d10*/  @P0 IMAD.HI.U32 R4, R6, R3, RZ ;  /* 0x0000000306040227 */ /* 0x001fe200078e00ff */
[----:B------:R-:W-:Y:S02]  /*8d20*/  UIMAD.WIDE.U32 UR20, UR12, UR16, URZ ;  /* 0x000000100c1472a5 */ /* 0x000fe4000f8e003f */
[----:B------:R-:W-:Y:S01]  /*8d30*/  UIMAD UR18, UR9, UR18, URZ ;  /* 0x00000012091272a4 */ /* 0x000fe2000f8e023f */
[----:B------:R-:W-:Y:S01]  /*8d40*/  IMAD.MOV.U32 R3, RZ, RZ, R6 ;  /* 0x000000ffff037224 */ /* 0x000fe200078e0006 */
[----:B------:R-:W-:-:S02]  /*8d50*/  UIMAD UR12, UR13, UR16, URZ ;  /* 0x000000100d0c72a4 */ /* 0x000fc4000f8e023f */
[----:B------:R-:W-:Y:S01]  /*8d60*/  UIMAD.WIDE.U32 UR8, UR10, UR61, URZ ;  /* 0x0000003d0a0872a5 */ /* 0x000fe2000f8e003f */
[----:B-1----:R-:W-:Y:S01]  /*8d70*/  @P0 SHF.R.U32.HI R3, RZ, R5, R4 ;  /* 0x00000005ff030219 */ /* 0x002fe20000011604 */
[----:B------:R-:W-:Y:S01]  /*8d80*/  UIMAD UR11, UR10, UR7, UR11 ;  /* 0x000000070a0b72a4 */ /* 0x000fe2000f8e020b */
[----:B------:R-:W-:Y:S01]  /*8d90*/  IMAD.U32 R4, RZ, RZ, UR20 ;  /* 0x00000014ff047e24 */ /* 0x000fe2000f8e00ff */
[----:B------:R-:W-:Y:S02]  /*8da0*/  UIADD3 UR12, UR21, UR12, URZ ;  /* 0x0000000c150c7290 */ /* 0x000fe4000fffe03f */
[----:B------:R-:W-:Y:S01]  /*8db0*/  IMAD.U32 R5, RZ, RZ, UR21 ;  /* 0x00000015ff057e24 */ /* 0x000fe2000f8e00ff */
[----:B------:R-:W-:Y:S01]  /*8dc0*/  UIADD3 UR18, UR15, UR18, URZ ;  /* 0x000000120f127290 */ /* 0x000fe2000fffe03f */
[--C-:B------:R-:W-:Y:S01]  /*8dd0*/  IMAD.MOV R7, RZ, RZ, -R3.reuse ;  /* 0x000000ffff077224 */ /* 0x100fe200078e0a03 */
[----:B------:R-:W-:Y:S01]  /*8de0*/  UIADD3 UR14, UP1, UP2, UR8, UR14, UR4 ;  /* 0x0000000e080e7290 */ /* 0x000fe2000fa3e004 */
[----:B------:R-:W-:Y:S01]  /*8df0*/  SHF.R.S32.HI R5, RZ, 0x1f, R3 ;  /* 0x0000001fff057819 */ /* 0x000fe20000011403 */
[----:B------:R-:W-:Y:S01]  /*8e00*/  UIADD3 UR10, UR9, UR11, URZ ;  /* 0x0000000b090a7290 */ /* 0x000fe2000fffe03f */
[----:B------:R-:W-:-:S02]  /*8e10*/  IMAD R7, R9, R7, R6 ;  /* 0x0000000709077224 */ /* 0x000fc400078e0206 */
[----:B------:R-:W-:Y:S01]  /*8e20*/  IMAD.U32 R8, RZ, RZ, UR12 ;  /* 0x0000000cff087e24 */ /* 0x000fe2000f8e00ff */
[----:B------:R-:W-:Y:S01]  /*8e30*/  UIADD3.X UR10, UR10, UR18, UR19, UP1, UP2 ;  /* 0x000000120a0a7290 */ /* 0x000fe20008fe4413 */
[----:B------:R-:W-:Y:S01]  /*8e40*/  IADD3 R4, P0, P1, R3, UR14, R4 ;  /* 0x0000000e03047c10 */ /* 0x000fe2000f91e004 */
[----:B------:R-:W-:Y:S01]  /*8e50*/  ULDC.64 UR8, c[0x0][UR17+0x210] ;  /* 0x0000840011087abb */ /* 0x000fe20008000a00 */
[----:B------:R-:W-:Y:S01]  /*8e60*/  SHF.R.S32.HI R3, RZ, 0x1f, R7 ;  /* 0x0000001fff037819 */ /* 0x000fe20000011407 */
[----:B------:R-:W-:Y:S02]  /*8e70*/  IMAD R6, R7, UR9, RZ ;  /* 0x0000000907067c24 */ /* 0x000fe4000f8e02ff */
[----:B------:R-:W-:Y:S01]  /*8e80*/  IADD3.X R5, R5, UR10, R8, P0, P1 ;  /* 0x0000000a05057c10 */ /* 0x000fe200087e2408 */
[----:B------:R-:W-:Y:S01]  /*8e90*/  ULDC.64 UR10, c[0x0][0xba8] ;  /* 0x0002ea00000a7ab9 */ /* 0x000fe20000000a00 */
[----:B------:R-:W-:Y:S01]  /*8ea0*/  IMAD R3, R3, UR8, R6 ;  /* 0x0000000803037c24 */ /* 0x000fe2000f8e0206 */
[----:B------:R-:W-:Y:S01]  /*8eb0*/  @!UP0 ULDC UR10, c[0x0][0xb50] ;  /* 0x0002d400000a8ab9 */ /* 0x000fe20000000800 */
[----:B------:R-:W-:Y:S01]  /*8ec0*/  @!UP0 ULDC UR11, c[0x0][0xb54] ;  /* 0x0002d500000b8ab9 */ /* 0x000fe20000000800 */
[----:B------:R-:W-:-:S04]  /*8ed0*/  IMAD.WIDE.U32 R4, R7, UR8, R4 ;  /* 0x0000000807047c25 */ /* 0x000fc8000f8e0004 */
[----:B------:R-:W-:Y:S01]  /*8ee0*/  IMAD.IADD R3, R5, 0x1, R3 ;  /* 0x0000000105037824 */ /* 0x000fe200078e0203 */
[----:B------:R-:W-:-:S04]  /*8ef0*/  LEA R6, P0, R4, UR10, 0x2 ;  /* 0x0000000a04067c11 */ /* 0x000fc8000f8010ff */
[----:B------:R-:W-:Y:S01]  /*8f00*/  LEA.HI.X R7, R4, UR11, R3, 0x2, P0 ;  /* 0x0000000b04077c11 */ /* 0x000fe200080f1403 */
[----:B------:R-:W-:-:S05]  /*8f10*/  IMAD.MOV.U32 R3, RZ, RZ, -0x800000 ;  /* 0xff800000ff037424 */ /* 0x000fca00078e00ff */
[----:B------:R0:W-:Y:S03]  /*8f20*/  STG.E desc[UR36][R6.64], R3 ;  /* 0x0000000306007986 */ /* 0x0001e6000c101924 */
.L_x_226:
[----:B------:R-:W-:Y:S05]  /*8f30*/  BSYNC B1 ;  /* 0x0000000000017941 */ /* 0x000fea0003800000 */
.L_x_225:
[----:B------:R-:W-:-:S13]  /*8f40*/  R2UR UR8, R18 ;  /* 0x00000000120872ca */ /* 0x000fda00000e0000 */
[----:B------:R-:W-:-:S06]  /*8f50*/  UISETP.GT.AND UP0, UPT, UR8, 0x1, UPT ;  /* 0x000000010800788c */ /* 0x000fcc000bf04270 */
[----:B------:R-:W-:-:S13]  /*8f60*/  PLOP3.LUT P0, PT, PT, PT, UP0, 0x80, 0x0 ;  /* 0x000000000000781c */ /* 0x000fda0003f0f008 */
[----:B------:R-:W-:Y:S05]  /*8f70*/  @P0 BRA `(.L_x_221) ;  /* 0x0000000400b40947 */ /* 0x000fea0003800000 */
[----:B------:R-:W1:Y:S01]  /*8f80*/  LDC R11, c[0x0][0xbe8] ;  /* 0x0002fa00ff0b7b82 */ /* 0x000e620000000800 */
[----:B------:R-:W-:Y:S01]  /*8f90*/  R2UR UR14, R175 ;  /* 0x00000000af0e72ca */ /* 0x000fe200000e0000 */
[----:B------:R-:W-:Y:S01]  /*8fa0*/  ULDC.64 UR12, c[0x0][0xaa0] ;  /* 0x0002a800000c7ab9 */ /* 0x000fe20000000a00 */
[----:B------:R-:W-:Y:S01]  /*8fb0*/  R2UR UR15, R174 ;  /* 0x00000000ae0f72ca */ /* 0x000fe200000e0000 */
[----:B------:R-:W-:Y:S01]  /*8fc0*/  UIMAD UR10, UR19, UR12, URZ ;  /* 0x0000000c130a72a4 */ /* 0x000fe2000f8e023f */
[----:B0-----:R-:W-:Y:S01]  /*8fd0*/  IMAD R3, R17, 0x20, R176 ;  /* 0x0000002011037824 */ /* 0x001fe200078e02b0 */
[----:B------:R-:W-:Y:S01]  /*8fe0*/  UIMAD.WIDE.U32 UR8, UR4, UR12, URZ ;  /* 0x0000000c040872a5 */ /* 0x000fe2000f8e003f */
[----:B------:R-:W-:Y:S01]  /*8ff0*/  BSSY B1, `(.L_x_227) ;  /* 0x000003b000017945 */ /* 0x000fe20003800000 */
[----:B------:R-:W-:-:S04]  /*9000*/  UIMAD UR10, UR4, UR13, UR10 ;  /* 0x0000000d040a72a4 */ /* 0x000fc8000f8e020a */
[----:B------:R-:W-:Y:S02]  /*9010*/  UIADD3 UR9, UR9, UR10, URZ ;  /* 0x0000000a09097290 */ /* 0x000fe4000fffe03f */
[----:B------:R-:W-:Y:S01]  /*9020*/  IMAD.U32 R8, RZ, RZ, UR14 ;  /* 0x0000000eff087e24 */ /* 0x000fe2000f8e00ff */
[----:B------:R-:W-:Y:S01]  /*9030*/  ULDC.64 UR10, c[0x0][0xae8] ;  /* 0x0002ba00000a7ab9 */ /* 0x000fe20000000a00 */
[----:B------:R-:W-:Y:S01]  /*9040*/  IMAD.U32 R13, RZ, RZ, UR14 ;  /* 0x0000000eff0d7e24 */ /* 0x000fe2000f8e00ff */
[----:B------:R-:W-:Y:S02]  /*9050*/  UIMAD.WIDE.U32 UR8, UR15, UR10, UR8 ;  /* 0x0000000a0f0872a5 */ /* 0x000fe4000f8e0008 */
[----:B------:R-:W-:Y:S02]  /*9060*/  LEA R8, R8, R3, 0x7 ;  /* 0x0000000308087211 */ /* 0x000fe400078e38ff */
[----:B------:R-:W-:Y:S01]  /*9070*/  UIMAD UR9, UR15, UR11, UR9 ;  /* 0x0000000b0f0972a4 */ /* 0x000fe2000f8e0209 */
[----:B-1----:R-:W-:-:S02]  /*9080*/  ISETP.NE.AND P0, PT, R11, 0x1, PT ;  /* 0x000000010b00780c */ /* 0x002fc40003f05270 */
[----:B------:R-:W-:Y:S01]  /*9090*/  ULDC.64 UR10, c[0x0][0xaf0] ;  /* 0x0002bc00000a7ab9 */ /* 0x000fe20000000a00 */
[----:B------:R-:W-:Y:S01]  /*90a0*/  IMAD.MOV.U32 R3, RZ, RZ, R8 ;  /* 0x000000ffff037224 */ /* 0x000fe200078e0008 */
[----:B------:R-:W-:Y:S02]  /*90b0*/  UIMAD UR7, UR7, UR10, URZ ;  /* 0x0000000a070772a4 */ /* 0x000fe4000f8e023f */
[----:B------:R-:W-:Y:S02]  /*90c0*/  UIMAD.WIDE.U32 UR8, UR61, UR10, UR8 ;  /* 0x0000000a3d0872a5 */ /* 0x000fe4000f8e0008 */
[----:B------:R-:W-:-:S03]  /*90d0*/  UIMAD UR4, UR61, UR11, UR7 ;  /* 0x0000000b3d0472a4 */ /* 0x000fc6000f8e0207 */
[----:B------:R-:W-:Y:S01]  /*90e0*/  ULDC.64 UR10, c[0x0][0xae0] ;  /* 0x0002b800000a7ab9 */ /* 0x000fe20000000a00 */
[----:B------:R-:W-:Y:S01]  /*90f0*/  UIADD3 UR4, UR9, UR4, URZ ;  /* 0x0000000409047290 */ /* 0x000fe2000fffe03f */
[----:B------:R-:W0:Y:S08]  /*9100*/  @P0 LDC R5, c[0x0][0xbec] ;  /* 0x0002fb00ff050b82 */ /* 0x000e300000000800 */
[----:B------:R-:W1:Y:S01]  /*9110*/  @P0 LDC R7, c[0x0][0xbf0] ;  /* 0x0002fc00ff070b82 */ /* 0x000e620000000800 */
[----:B0-----:R-:W-:-:S04]  /*9120*/  @P0 IMAD.HI.U32 R4, R8, R5, RZ ;  /* 0x0000000508040227 */ /* 0x001fc800078e00ff */
[----:B------:R-:W-:Y:S02]  /*9130*/  IMAD.U32 R5, RZ, RZ, UR9 ;  /* 0x00000009ff057e24 */ /* 0x000fe4000f8e00ff */
[----:B------:R-:W-:Y:S01]  /*9140*/  IMAD.U32 R5, RZ, RZ, UR4 ;  /* 0x00000004ff057e24 */ /* 0x000fe2000f8e00ff */
[----:B-1----:R-:W-:-:S04]  /*9150*/  @P0 SHF.R.U32.HI R3, RZ, R7, R4 ;  /* 0x00000007ff030219 */ /* 0x002fc80000011604 */
[--C-:B------:R-:W-:Y:S01]  /*9160*/  SHF.R.S32.HI R4, RZ, 0x1f, R3.reuse ;  /* 0x0000001fff047819 */ /* 0x100fe20000011403 */
[----:B------:R-:W-:-:S04]  /*9170*/  IMAD.MOV R7, RZ, RZ, -R3 ;  /* 0x000000ffff077224 */ /* 0x000fc800078e0a03 */
[----:B------:R-:W-:Y:S02]  /*9180*/  IMAD R6, R4, UR10, RZ ;  /* 0x0000000a04067c24 */ /* 0x000fe4000f8e02ff */
[----:B------:R-:W-:Y:S01]  /*9190*/  IMAD.U32 R4, RZ, RZ, UR8 ;  /* 0x00000008ff047e24 */ /* 0x000fe2000f8e00ff */
[----:B------:R-:W-:Y:S01]  /*91a0*/  ULDC.64 UR8, c[0x0][0xad8] ;  /* 0x0002b60000087ab9 */ /* 0x000fe20000000a00 */
[----:B------:R-:W-:Y:S02]  /*91b0*/  IMAD R7, R11, R7, R8 ;  /* 0x000000070b077224 */ /* 0x000fe400078e0208 */
[C---:B------:R-:W-:Y:S02]  /*91c0*/  IMAD R9, R3.reuse, UR11, R6 ;  /* 0x0000000b03097c24 */ /* 0x040fe4000f8e0206 */
[----:B------:R-:W-:Y:S01]  /*91d0*/  IMAD.WIDE.U32 R4, R3, UR10, R4 ;  /* 0x0000000a03047c25 */ /* 0x000fe2000f8e0004 */
[----:B------:R-:W-:-:S03]  /*91e0*/  SHF.R.S32.HI R3, RZ, 0x1f, R7 ;  /* 0x0000001fff037819 */ /* 0x000fc60000011407 */
[----:B------:R-:W-:Y:S02]  /*91f0*/  IMAD.IADD R5, R5, 0x1, R9 ;  /* 0x0000000105057824 */ /* 0x000fe400078e0209 */
[----:B------:R-:W-:Y:S02]  /*9200*/  IMAD R6, R3, UR8, RZ ;  /* 0x0000000803067c24 */ /* 0x000fe4000f8e02ff */
[----:B------:R-:W-:Y:S02]  /*9210*/  IMAD R8, R13, 0x80, R176 ;  /* 0x000000800d087824 */ /* 0x000fe400078e02b0 */
[----:B-----5:R-:W-:Y:S02]  /*9220*/  IMAD R11, R0, R11, RZ ;  /* 0x0000000b000b7224 */ /* 0x020fe400078e02ff */
[C---:B------:R-:W-:Y:S02]  /*9230*/  IMAD R3, R7.reuse, UR9, R6 ;  /* 0x0000000907037c24 */ /* 0x040fe4000f8e0206 */
[----:B------:R-:W-:Y:S01]  /*9240*/  IMAD.WIDE.U32 R4, R7, UR8, R4 ;  /* 0x0000000807047c25 */ /* 0x000fe2000f8e0004 */
[----:B------:R-:W-:Y:S01]  /*9250*/  ISETP.GE.AND P2, PT, R8, R11, PT ;  /* 0x0000000b0800720c */ /* 0x000fe20003f46270 */
[----:B------:R-:W-:-:S02]  /*9260*/  ULDC.64 UR8, c[0x0][0xa80] ;  /* 0x0002a00000087ab9 */ /* 0x000fc40000000a00 */
[----:B------:R-:W-:Y:S01]  /*9270*/  VIADD R0, R8, 0x20 ;  /* 0x0000002008007836 */ /* 0x000fe20000000000 */
[----:B------:R-:W-:Y:S02]  /*9280*/  IADD3 R3, R5, R3, RZ ;  /* 0x0000000305037210 */ /* 0x000fe40007ffe0ff */
[----:B------:R-:W-:Y:S02]  /*9290*/  LEA R6, P3, R4, UR8, 0x1 ;  /* 0x0000000804067c11 */ /* 0x000fe4000f8608ff */
[-C--:B------:R-:W-:Y:S01]  /*92a0*/  ISETP.GE.AND P1, PT, R0, R11.reuse, PT ;  /* 0x0000000b0000720c */ /* 0x080fe20003f26270 */
[----:B------:R-:W-:Y:S01]  /*92b0*/  VIADD R0, R8, 0x40 ;  /* 0x0000004008007836 */ /* 0x000fe20000000000 */
[----:B------:R-:W-:Y:S01]  /*92c0*/  LEA.HI.X R3, R4, UR9, R3, 0x1, P3 ;  /* 0x0000000904037c11 */ /* 0x000fe200098f0c03 */
[----:B------:R0:W1:Y:S03]  /*92d0*/  SHFL.IDX PT, R7, R6, RZ, 0x181f ;  /* 0x00181fff06077589 */ /* 0x00006600000e0000 */
[----:B------:R-:W-:Y:S01]  /*92e0*/  ISETP.GE.AND P0, PT, R0, R11, PT ;  /* 0x0000000b0000720c */ /* 0x000fe20003f06270 */
[----:B------:R0:W2:Y:S01]  /*92f0*/  SHFL.IDX PT, R5, R3, RZ, 0x181f ;  /* 0x00181fff03057589 */ /* 0x0000a200000e0000 */
[----:B------:R-:W-:Y:S11]  /*9300*/  @P2 BRA `(.L_x_228) ;  /* 0x0000000000242947 */ /* 0x000ff60003800000 */
[----:B------:R-:W-:Y:S02]  /*9310*/  ULDC UR4, c[0x0][0xac8] ;  /* 0x0002b20000047ab9 */ /* 0x000fe40000000800 */
[----:B------:R-:W-:Y:S02]  /*9320*/  ISETP.GE.AND P4, PT, R2, UR4, PT ;  /* 0x0000000402007c0c */ /* 0x000fe4000bf86270 */
[----:B------:R-:W-:-:S11]  /*9330*/  ISETP.GE.AND P5, PT, R16, UR4, PT ;  /* 0x0000000410007c0c */ /* 0x000fd6000bfa6270 */
[-C--:B-1----:R-:W-:Y:S02]  /*9340*/  @!P4 LEA R12, P2, R2, R7.reuse, 0x1 ;  /* 0x00000007020cc211 */ /* 0x082fe400078408ff */
[----:B------:R-:W-:Y:S02]  /*9350*/  @!P5 LEA R4, P3, R16, R7, 0x1 ;  /* 0x000000071004d211 */ /* 0x000fe400078608ff */
[-C--:B--2---:R-:W-:Y:S02]  /*9360*/  @!P4 LEA.HI.X R13, R2, R5.reuse, R201, 0x1, P2 ;  /* 0x00000005020dc211 */ /* 0x084fe400010f0cc9 */
[----:B------:R-:W-:-:S03]  /*9370*/  @!P5 LEA.HI.X R5, R16, R5, R200, 0x1, P3 ;  /* 0x000000051005d211 */ /* 0x000fc600018f0cc8 */
[----:B------:R3:W-:Y:S04]  /*9380*/  @!P4 ST.E.128 desc[UR36][R12.64], RZ ;  /* 0x000000ff0c00c985 */ /* 0x0007e8000c101d24 */
[----:B------:R3:W-:Y:S02]  /*9390*/  @!P5 ST.E.128 desc[UR36][R4.64], RZ ;  /* 0x000000ff0400d985 */ /* 0x0007e4000c101d24 */
.L_x_228:
[----:B------:R-:W-:Y:S05]  /*93a0*/  BSYNC B1 ;  /* 0x0000000000017941 */ /* 0x000fea0003800000 */
.L_x_227:
[----:B--23--:R2:W3:Y:S01]  /*93b0*/  SHFL.IDX PT, R5, R3, 0x1, 0x181f ;  /* 0x00381f0003057f89 */ /* 0x00c4e200000e0000 */
[----:B------:R-:W-:Y:S03]  /*93c0*/  BSSY B1, `(.L_x_229) ;  /* 0x000000c000017945 */ /* 0x000fe60003800000 */
[----:B-1----:R2:W1:Y:S01]  /*93d0*/  SHFL.IDX PT, R7, R6, 0x1, 0x181f ;  /* 0x00381f0006077f89 */ /* 0x00246200000e0000 */
[----:B------:R-:W-:Y:S05]  /*93e0*/  @P1 BRA `(.L_x_230) ;  /* 0x0000000000241947 */ /* 0x000fea0003800000 */
[----:B------:R-:W-:Y:S02]  /*93f0*/  ULDC UR4, c[0x0][0xac8] ;  /* 0x0002b20000047ab9 */ /* 0x000fe40000000800 */
[----:B------:R-:W-:Y:S02]  /*9400*/  ISETP.GE.AND P3, PT, R2, UR4, PT ;  /* 0x0000000402007c0c */ /* 0x000fe4000bf66270 */
[----:B------:R-:W-:-:S11]  /*9410*/  ISETP.GE.AND P4, PT, R16, UR4, PT ;  /* 0x0000000410007c0c */ /* 0x000fd6000bf86270 */
[-C--:B-1----:R-:W-:Y:S02]  /*9420*/  @!P3 LEA R12, P1, R2, R7.reuse, 0x1 ;  /* 0x00000007020cb211 */ /* 0x082fe400078208ff */
[----:B------:R-:W-:Y:S02]  /*9430*/  @!P4 LEA R4, P2, R16, R7, 0x1 ;  /* 0x000000071004c211 */ /* 0x000fe400078408ff */
[-C--:B---3--:R-:W-:Y:S02]  /*9440*/  @!P3 LEA.HI.X R13, R2, R5.reuse, R201, 0x1, P1 ;  /* 0x00000005020db211 */ /* 0x088fe400008f0cc9 */
[----:B------:R-:W-:-:S03]  /*9450*/  @!P4 LEA.HI.X R5, R16, R5, R200, 0x1, P2 ;  /* 0x000000051005c211 */ /* 0x000fc600010f0cc8 */
[----:B------:R4:W-:Y:S04]  /*9460*/  @!P3 ST.E.128 desc[UR36][R12.64], RZ ;  /* 0x000000ff0c00b985 */ /* 0x0009e8000c101d24 */
[----:B------:R4:W-:Y:S02]  /*9470*/  @!P4 ST.E.128 desc[UR36][R4.64], RZ ;  /* 0x000000ff0400c985 */ /* 0x0009e4000c101d24 */
.L_x_230:
[----:B------:R-:W-:Y:S05]  /*9480*/  BSYNC B1 ;  /* 0x0000000000017941 */ /* 0x000fea0003800000 */
.L_x_229:
[----:B---34-:R3:W4:Y:S01]  /*9490*/  SHFL.IDX PT, R5, R3, 0x2, 0x181f ;  /* 0x00581f0003057f89 */ /* 0x01872200000e0000 */
        /* <DEDUP_REMOVED lines=8> */
[-C--:B----4-:R-:W-:Y:S02]  /*9520*/  @!P2 LEA.HI.X R13, R2, R5.reuse, R201, 0x1, P0 ;  /* 0x00000005020da211 */ /* 0x090fe400000f0cc9 */
[----:B------:R-:W-:-:S03]  /*9530*/  @!P3 LEA.HI.X R5, R16, R5, R200, 0x1, P1 ;  /* 0x000000051005b211 */ /* 0x000fc600008f0cc8 */
[----:B------:R1:W-:Y:S04]  /*9540*/  @!P2 ST.E.128 desc[UR36][R12.64], RZ ;  /* 0x000000ff0c00a985 */ /* 0x0003e8000c101d24 */
[----:B------:R1:W-:Y:S02]  /*9550*/  @!P3 ST.E.128 desc[UR36][R4.64], RZ ;  /* 0x000000ff0400b985 */ /* 0x0003e4000c101d24 */
.L_x_232:
[----:B------:R-:W-:Y:S05]  /*9560*/  BSYNC B1 ;  /* 0x0000000000017941 */ /* 0x000fea0003800000 */
.L_x_231:
[----:B------:R-:W-:Y:S01]  /*9570*/  VIADD R0, R8, 0x60 ;  /* 0x0000006008007836 */ /* 0x000fe20000000000 */
[----:B0-23--:R-:W0:Y:S04]  /*9580*/  SHFL.IDX PT, R3, R3, 0x3, 0x181f ;  /* 0x00781f0003037f89 */ /* 0x00de2800000e0000 */
[----:B------:R-:W-:Y:S01]  /*9590*/  ISETP.GE.AND P0, PT, R0, R11, PT ;  /* 0x0000000b0000720c */ /* 0x000fe20003f06270 */
[----:B-1--4-:R1:W2:-:S12]  /*95a0*/  SHFL.IDX PT, R5, R6, 0x3, 0x181f ;  /* 0x00781f0006057f89 */ /* 0x01229800000e0000 */
[----:B-1----:R-:W-:Y:S05]  /*95b0*/  @P0 BRA `(.L_x_221) ;  /* 0x0000000000240947 */ /* 0x002fea0003800000 */
[----:B------:R-:W-:Y:S02]  /*95c0*/  ULDC UR4, c[0x0][0xac8] ;  /* 0x0002b20000047ab9 */ /* 0x000fe40000000800 */
[----:B------:R-:W-:Y:S02]  /*95d0*/  ISETP.GE.AND P2, PT, R2, UR4, PT ;  /* 0x0000000402007c0c */ /* 0x000fe4000bf46270 */
[----:B------:R-:W-:-:S11]  /*95e0*/  ISETP.GE.AND P3, PT, R16, UR4, PT ;  /* 0x0000000410007c0c */ /* 0x000fd6000bf66270 */
[-C--:B--2---:R-:W-:Y:S02]  /*95f0*/  @!P2 LEA R6, P0, R2, R5.reuse, 0x1 ;  /* 0x000000050206a211 */ /* 0x084fe400078008ff */
[----:B------:R-:W-:Y:S02]  /*9600*/  @!P3 LEA R4, P1, R16, R5, 0x1 ;  /* 0x000000051004b211 */ /* 0x000fe400078208ff */
[-C--:B0-----:R-:W-:Y:S02]  /*9610*/  @!P2 LEA.HI.X R7, R2, R3.reuse, R201, 0x1, P0 ;  /* 0x000000030207a211 */ /* 0x081fe400000f0cc9 */
[----:B------:R-:W-:-:S03]  /*9620*/  @!P3 LEA.HI.X R5, R16, R3, R200, 0x1, P1 ;  /* 0x000000031005b211 */ /* 0x000fc600008f0cc8 */
[----:B------:R0:W-:Y:S04]  /*9630*/  @!P2 ST.E.128 desc[UR36][R6.64], RZ ;  /* 0x000000ff0600a985 */ /* 0x0001e8000c101d24 */
[----:B------:R0:W-:Y:S02]  /*9640*/  @!P3 ST.E.128 desc[UR36][R4.64], RZ ;  /* 0x000000ff0400b985 */ /* 0x0001e4000c101d24 */
.L_x_221:
[----:B------:R-:W-:Y:S05]  /*9650*/  BSYNC B0 ;  /* 0x0000000000007941 */ /* 0x000fea0003800000 */
.L_x_211:
[----:B------:R-:W-:Y:S02]  /*9660*/  ULDC UR4, c[0x0][0xc3c] ;  /* 0x00030f0000047ab9 */ /* 0x000fe40000000800 */
[----:B------:R-:W-:-:S13]  /*9670*/  ISETP.GE.AND P0, PT, R27, UR4, PT ;  /* 0x000000041b007c0c */ /* 0x000fda000bf06270 */
[----:B------:R-:W-:Y:S05]  /*9680*/  @!P0 BRA `(.L_x_233) ;  /* 0xffffff7800308947 */ /* 0x000fea000383ffff */
[----:B------:R-:W-:Y:S05]  /*9690*/  EXIT ;  /* 0x000000000000794d */ /* 0x000fea0003800000 */
.L_x_182:
[----:B------:R-:W-:-:S08]  /*96a0*/  NOP ;  /* 0x0000000000007918 */ /* 0x000fd00000000000 */
[----:B0-----:R-:W0:-:S00]  /*96b0*/  USETMAXREG.DEALLOC.CTAPOOL 0x28 ;  /* 0x00000028000079c8 */ /* 0x001e0000080e0500 */
[----:B0-----:R-:W-:Y:S02]  /*96c0*/  LOP3.LUT R0, R0, 0x3, RZ, 0xc0, !PT ;  /* 0x0000000300007812 */ /* 0x001fe400078ec0ff */
[----:B------:R-:W-:-:S04]  /*96d0*/  LOP3.LUT R23, R23, 0xffffff7f, RZ, 0xc0, !PT ;  /* 0xffffff7f17177812 */ /* 0x000fc800078ec0ff */
[----:B------:R-:W0:Y:S02]  /*96e0*/  SHFL.IDX PT, R0, R0, RZ, 0x1f ;  /* 0x00001fff00007589 */ /* 0x000e2400000e0000 */
[----:B0-----:R-:W-:Y:S01]  /*96f0*/  ISETP.NE.AND P0, PT, R0, RZ, PT ;  /* 0x000000ff0000720c */ /* 0x001fe20003f05270 */
[----:B------:R-:W-:-:S12]  /*9700*/  IMAD.MOV.U32 R0, RZ, RZ, RZ ;  /* 0x000000ffff007224 */ /* 0x000fd800078e00ff */
[----:B------:R-:W-:Y:S01]  /*9710*/  @P0 LOP3.LUT R23, R23, 0x80, RZ, 0xfc, !PT ;  /* 0x0000008017170812 */ /* 0x000fe200078efcff */
[----:B------:R-:W-:Y:S06]  /*9720*/  @!P0 BRA `(.L_x_234) ;  /* 0x00000000001c8947 */ /* 0x000fec0003800000 */
[----:B------:R-:W0:Y:S08]  /*9730*/  S2UR UR5, SR_CgaCtaId ;  /* 0x00000000000579c3 */ /* 0x000e300000008800 */
[----:B------:R-:W-:Y:S06]  /*9740*/  BAR.SYNC.DEFER_BLOCKING 0x5, 0x180 ;  /* 0x0146000000007b1d */ /* 0x000fec0000010000 */
[----:B------:R-:W-:-:S02]  /*9750*/  UMOV UR4, 0x400 ;  /* 0x0000040000047882 */ /* 0x000fc40000000000 */
[----:B0-----:R-:W-:-:S09]  /*9760*/  ULEA UR4, UR5, UR4, 0x18 ;  /* 0x0000000405047291 */ /* 0x001fd2000f8ec03f */
[----:B------:R-:W0:Y:S01]  /*9770*/  LDS.128 R16, [UR4+0x2a8d0] ;  /* 0x02a8d004ff107984 */ /* 0x000e220008000c00 */
[----:B------:R-:W-:Y:S06]  /*9780*/  BAR.ARV 0x4, 0x180 ;  /* 0x0106000000007b1d */ /* 0x000fec0000002000 */
[----:B------:R-:W-:Y:S05]  /*9790*/  BRA `(.L_x_235) ;  /* 0x0000000800947947 */ /* 0x000fea0003800000 */
.L_x_234:
[----:B------:R-:W0:Y:S01]  /*97a0*/  S2R R2, SR_TID.X ;  /* 0x0000000000027919 */ /* 0x000e220000002100 */
[----:B------:R-:W-:Y:S01]  /*97b0*/  ULDC UR4, c[0x0][0xc3c] ;  /* 0x00030f0000047ab9 */ /* 0x000fe20000000800 */
[----:B------:R-:W-:Y:S01]  /*97c0*/  IMAD.MOV.U32 R9, RZ, RZ, RZ ;  /* 0x000000ffff097224 */ /* 0x000fe200078e00ff */
[----:B------:R-:W1:Y:S01]  /*97d0*/  S2UR UR6, SR_CTAID.X ;  /* 0x00000000000679c3 */ /* 0x000e620000002500 */
[----:B------:R-:W-:Y:S01]  /*97e0*/  ULDC UR5, c[0x0][0xc38] ;  /* 0x00030e0000057ab9 */ /* 0x000fe20000000800 */
[----:B0-----:R-:W-:-:S04]  /*97f0*/  LOP3.LUT R7, R2, 0x1f, RZ, 0xc0, !PT ;  /* 0x0000001f02077812 */ /* 0x001fc800078ec0ff */
[----:B------:R-:W-:-:S04]  /*9800*/  ISETP.NE.AND P0, PT, R7, 0x1f, PT ;  /* 0x0000001f0700780c */ /* 0x000fc80003f05270 */
[----:B------:R-:W-:-:S13]  /*9810*/  ISETP.GE.OR P1, PT, R7, UR4, !P0 ;  /* 0x0000000407007c0c */ /* 0x000fda000c726670 */
[----:B------:R-:W0:Y:S08]  /*9820*/  @!P1 LDC.64 R4, c[0x0][0xc80] ;  /* 0x00032000ff049b82 */ /* 0x000e300000000a00 */
[----:B------:R-:W2:Y:S01]  /*9830*/  @!P1 LDC.64 R2, c[0x0][0xc78] ;  /* 0x00031e00ff029b82 */ /* 0x000ea20000000a00 */
[----:B0-----:R-:W-:-:S05]  /*9840*/  @!P1 IMAD.WIDE.U32 R4, R7, 0x4, R4 ;  /* 0x0000000407049825 */ /* 0x001fca00078e0004 */
[----:B------:R-:W3:Y:S01]  /*9850*/  @!P1 LDG.E R0, desc[UR36][R4.64] ;  /* 0x0000002404009981 */ /* 0x000ee2000c1e1900 */
[----:B--2---:R-:W-:-:S05]  /*9860*/  @!P1 IMAD.WIDE.U32 R2, R7, 0x4, R2 ;  /* 0x0000000407029825 */ /* 0x004fca00078e0002 */
[----:B------:R-:W3:Y:S01]  /*9870*/  @!P1 LDG.E R9, desc[UR36][R2.64] ;  /* 0x0000002402099981 */ /* 0x000ee2000c1e1900 */
[C---:B------:R-:W-:Y:S02]  /*9880*/  ISETP.NE.AND P1, PT, R7.reuse, RZ, PT ;  /* 0x000000ff0700720c */ /* 0x040fe40003f25270 */
[C---:B------:R-:W-:Y:S02]  /*9890*/  ISETP.GE.U32.AND P2, PT, R7.reuse, 0x2, PT ;  /* 0x000000020700780c */ /* 0x040fe40003f46070 */
[C---:B------:R-:W-:Y:S02]  /*98a0*/  ISETP.GE.U32.AND P3, PT, R7.reuse, 0x4, PT ;  /* 0x000000040700780c */ /* 0x040fe40003f66070 */
[C---:B------:R-:W-:Y:S02]  /*98b0*/  ISETP.GE.U32.AND P4, PT, R7.reuse, 0x8, PT ;  /* 0x000000080700780c */ /* 0x040fe40003f86070 */
[----:B------:R-:W-:Y:S01]  /*98c0*/  ISETP.GE.U32.AND P5, PT, R7, 0x10, PT ;  /* 0x000000100700780c */ /* 0x000fe20003fa6070 */
[----:B------:R-:W-:Y:S01]  /*98d0*/  UMOV UR4, URZ ;  /* 0x0000003f00047c82 */ /* 0x000fe20008000000 */
[----:B---3--:R-:W-:-:S05]  /*98e0*/  IMAD R6, R0, R9, RZ ;  /* 0x0000000900067224 */ /* 0x008fca00078e02ff */
[----:B------:R-:W0:Y:S02]  /*98f0*/  SHFL.UP PT, R8, R6, 0x1, RZ ;  /* 0x0420000006087989 */ /* 0x000e2400000e00ff */
[----:B0-----:R-:W-:-:S05]  /*9900*/  SEL R11, R8, RZ, P1 ;  /* 0x000000ff080b7207 */ /* 0x001fca0000800000 */
[----:B------:R-:W-:-:S05]  /*9910*/  IMAD.IADD R11, R6, 0x1, R11 ;  /* 0x00000001060b7824 */ /* 0x000fca00078e020b */
        /* <DEDUP_REMOVED lines=12> */
[----:B------:R-:W0:Y:S02]  /*99e0*/  SHFL.IDX PT, R6, R5, 0x1f, 0x1f ;  /* 0x03e01f0005067f89 */ /* 0x000e2400000e0000 */
[----:B0-----:R-:W-:-:S05]  /*99f0*/  IMAD R6, R6, UR5, RZ ;  /* 0x0000000506067c24 */ /* 0x001fca000f8e02ff */
[----:B-1----:R-:W-:Y:S01]  /*9a00*/  ISETP.GT.AND P6, PT, R6, UR6, PT ;  /* 0x0000000606007c0c */ /* 0x002fe2000bfc4270 */
[----:B------:R-:W-:-:S12]  /*9a10*/  IMAD.MOV.U32 R3, RZ, RZ, R6 ;  /* 0x000000ffff037224 */ /* 0x000fd800078e0006 */
[----:B------:R-:W-:Y:S05]  /*9a20*/  @P6 BRA `(.L_x_236) ;  /* 0x0000000000986947 */ /* 0x000fea0003800000 */
[----:B------:R-:W-:Y:S01]  /*9a30*/  IMAD.MOV.U32 R6, RZ, RZ, R3 ;  /* 0x000000ffff067224 */ /* 0x000fe200078e0003 */
[----:B------:R-:W-:Y:S01]  /*9a40*/  UMOV UR4, URZ ;  /* 0x0000003f00047c82 */ /* 0x000fe20008000000 */
[----:B------:R-:W-:-:S05]  /*9a50*/  ULDC UR5, c[0x0][0xc38] ;  /* 0x00030e0000057ab9 */ /* 0x000fca0000000800 */
.L_x_238:
[----:B------:R-:W0:Y:S01]  /*9a60*/  LDC R0, c[0x0][0xc3c] ;  /* 0x00030f00ff007b82 */ /* 0x000e220000000800 */
[----:B------:R-:W-:-:S06]  /*9a70*/  UIADD3 UR4, UR4, 0x1f, URZ ;  /* 0x0000001f04047890 */ /* 0x000fcc000fffe03f */
[----:B0-----:R-:W-:-:S13]  /*9a80*/  ISETP.LE.AND P6, PT, R0, UR4, PT ;  /* 0x0000000400007c0c */ /* 0x001fda000bfc3270 */
[----:B------:R-:W-:Y:S05]  /*9a90*/  @P6 BRA `(.L_x_237) ;  /* 0x0000000400a86947 */ /* 0x000fea0003800000 */
[----:B------:R-:W-:-:S04]  /*9aa0*/  IADD3 R9, R7, UR4, RZ ;  /* 0x0000000407097c10 */ /* 0x000fc8000fffe0ff */
[----:B------:R-:W-:Y:S01]  /*9ab0*/  ISETP.GE.OR P6, PT, R9, R0, !P0 ;  /* 0x000000000900720c */ /* 0x000fe200047c6670 */
[----:B------:R-:W-:-:S12]  /*9ac0*/  IMAD.MOV.U32 R0, RZ, RZ, RZ ;  /* 0x000000ffff007224 */ /* 0x000fd800078e00ff */
[----:B------:R-:W0:Y:S08]  /*9ad0*/  @!P6 LDC.64 R4, c[0x0][0xc80] ;  /* 0x00032000ff04eb82 */ /* 0x000e300000000a00 */
[----:B------:R-:W1:Y:S01]  /*9ae0*/  @!P6 LDC.64 R2, c[0x0][0xc78] ;  /* 0x00031e00ff02eb82 */ /* 0x000e620000000a00 */
[----:B0-----:R-:W-:-:S05]  /*9af0*/  @!P6 IMAD.WIDE R4, R9, 0x4, R4 ;  /* 0x000000040904e825 */ /* 0x001fca00078e0204 */
[----:B------:R-:W2:Y:S01]  /*9b00*/  @!P6 LDG.E R0, desc[UR36][R4.64] ;  /* 0x000000240400e981 */ /* 0x000ea2000c1e1900 */
[----:B-1----:R-:W-:-:S04]  /*9b10*/  @!P6 IMAD.WIDE R2, R9, 0x4, R2 ;  /* 0x000000040902e825 */ /* 0x002fc800078e0202 */
[----:B------:R-:W-:-:S06]  /*9b20*/  IMAD.MOV.U32 R9, RZ, RZ, RZ ;  /* 0x000000ffff097224 */ /* 0x000fcc00078e00ff */
[----:B------:R-:W2:Y:S02]  /*9b30*/  @!P6 LDG.E R9, desc[UR36][R2.64] ;  /* 0x000000240209e981 */ /* 0x000ea4000c1e1900 */
[----:B--2---:R-:W-:-:S05]  /*9b40*/  IMAD R13, R0, R9, RZ ;  /* 0x00000009000d7224 */ /* 0x004fca00078e02ff */
        /* <DEDUP_REMOVED lines=16> */
[----:B0-----:R-:W-:-:S04]  /*9c50*/  IMAD R3, R2, UR5, RZ ;  /* 0x0000000502037c24 */ /* 0x001fc8000f8e02ff */
[----:B------:R-:W-:-:S05]  /*9c60*/  IMAD.IADD R6, R3, 0x1, R6 ;  /* 0x0000000103067824 */ /* 0x000fca00078e0206 */
[----:B------:R-:W-:-:S13]  /*9c70*/  ISETP.GT.AND P6, PT, R6, UR6, PT ;  /* 0x0000000606007c0c */ /* 0x000fda000bfc4270 */
[----:B------:R-:W-:Y:S05]  /*9c80*/  @!P6 BRA `(.L_x_238) ;  /* 0xfffffffc0074e947 */ /* 0x000fea000383ffff */
.L_x_236:
[----:B------:R-:W-:Y:S02]  /*9c90*/  IMAD.IADD R10, R6, 0x1, -R3 ;  /* 0x00000001060a7824 */ /* 0x000fe400078e0a03 */
[----:B------:R-:W-:Y:S02]  /*9ca0*/  IMAD.MOV.U32 R16, RZ, RZ, RZ ;  /* 0x000000ffff107224 */ /* 0x000fe400078e00ff */
[----:B------:R-:W-:-:S05]  /*9cb0*/  IMAD R2, R5, UR5, R10 ;  /* 0x0000000505027c24 */ /* 0x000fca000f8e020a */
[----:B------:R-:W-:-:S13]  /*9cc0*/  ISETP.GT.AND P0, PT, R2, UR6, PT ;  /* 0x0000000602007c0c */ /* 0x000fda000bf04270 */
[----:B------:R-:W-:-:S04]  /*9cd0*/  VOTE.ANY R6, PT, !P0 ;  /* 0x0000000000067806 */ /* 0x000fc800040e0100 */
[----:B------:R-:W0:Y:S01]  /*9ce0*/  POPC R19, R6 ;  /* 0x0000000600137309 */ /* 0x000e220000000000 */
[----:B------:R-:W-:Y:S01]  /*9cf0*/  ISETP.NE.AND P0, PT, R6, RZ, PT ;  /* 0x000000ff0600720c */ /* 0x000fe20003f05270 */
[----:B0-----:R-:W0:Y:S04]  /*9d00*/  SHFL.IDX PT, R0, R0, R19, 0x1f ;  /* 0x00001f1300007589 */ /* 0x001e2800000e0000 */
[----:B------:R1:W2:Y:S01]  /*9d10*/  SHFL.IDX PT, R9, R9, R19, 0x1f ;  /* 0x00001f1309097589 */ /* 0x0002a200000e0000 */
[----:B0-----:R-:W-:-:S04]  /*9d20*/  IABS R4, R0 ;  /* 0x0000000000047213 */ /* 0x001fc80000000000 */
[----:B------:R-:W0:Y:S08]  /*9d30*/  I2F.RP R8, R4 ;  /* 0x0000000400087306 */ /* 0x000e300000209400 */
[----:B0-----:R-:W0:Y:S02]  /*9d40*/  MUFU.RCP R8, R8 ;  /* 0x0000000800087308 */ /* 0x001e240000001000 */
[----:B0-----:R-:W-:-:S06]  /*9d50*/  VIADD R2, R8, 0xffffffe ;  /* 0x0ffffffe08027836 */ /* 0x001fcc0000000000 */
[----:B------:R-:W0:Y:S02]  /*9d60*/  F2I.FTZ.U32.TRUNC.NTZ R3, R2 ;  /* 0x0000000200037305 */ /* 0x000e24000021f000 */
[----:B0-----:R-:W-:Y:S01]  /*9d70*/  IADD3 R11, RZ, -R3, RZ ;  /* 0x80000003ff0b7210 */ /* 0x001fe20007ffe0ff */
[----:B-12---:R-:W-:Y:S06]  /*9d80*/  @!P0 BRA `(.L_x_239) ;  /* 0x0000000000088947 */ /* 0x006fec0003800000 */
[----:B------:R-:W-:-:S06]  /*9d90*/  VIADD R16, R19, 0xffffffff ;  /* 0xffffffff13107836 */ /* 0x000fcc0000000000 */
[----:B------:R0:W1:Y:S02]  /*9da0*/  SHFL.IDX PT, R16, R5, R16, 0x1f ;  /* 0x00001f1005107589 */ /* 0x00006400000e0000 */
.L_x_239:
[----:B-1----:R-:W-:Y:S01]  /*9db0*/  IMAD R16, R16, UR5, R10 ;  /* 0x0000000510107c24 */ /* 0x002fe2000f8e020a */
[----:B------:R-:W-:Y:S01]  /*9dc0*/  IABS R10, R0 ;  /* 0x00000000000a7213 */ /* 0x000fe20000000000 */
[----:B------:R-:W-:Y:S01]  /*9dd0*/  IMAD R11, R11, R4, RZ ;  /* 0x000000040b0b7224 */ /* 0x000fe200078e02ff */
[----:B0-----:R-:W-:Y:S01]  /*9de0*/  IABS R5, R9 ;  /* 0x0000000900057213 */ /* 0x001fe20000000000 */
[----:B------:R-:W-:Y:S01]  /*9df0*/  IMAD.MOV.U32 R2, RZ, RZ, RZ ;  /* 0x000000ffff027224 */ /* 0x000fe200078e00ff */
[----:B------:R-:W-:Y:S01]  /*9e00*/  IADD3 R17, -R16, UR6, RZ ;  /* 0x0000000610117c10 */ /* 0x000fe2000fffe1ff */
[----:B------:R-:W-:Y:S01]  /*9e10*/  IMAD.MOV R10, RZ, RZ, -R10 ;  /* 0x000000ffff0a7224 */ /* 0x000fe200078e0a0a */
[----:B------:R-:W0:Y:S01]  /*9e20*/  I2F.RP R6, R5 ;  /* 0x0000000500067306 */ /* 0x000e220000209400 */
[----:B------:R-:W-:Y:S01]  /*9e30*/  IMAD.HI.U32 R2, R3, R11, R2 ;  /* 0x0000000b03027227 */ /* 0x000fe200078e0002 */
[----:B------:R-:W-:-:S03]  /*9e40*/  IABS R8, R17 ;  /* 0x0000001100087213 */ /* 0x000fc60000000000 */
[----:B------:R-:W-:Y:S02]  /*9e50*/  VIADD R19, R19, UR4 ;  /* 0x0000000413137c36 */ /* 0x000fe40008000000 */
[----:B------:R-:W-:Y:S02]  /*9e60*/  IMAD.MOV.U32 R3, RZ, RZ, R8 ;  /* 0x000000ffff037224 */ /* 0x000fe400078e0008 */
[----:B------:R-:W-:Y:S02]  /*9e70*/  IMAD.MOV.U32 R8, RZ, RZ, R10 ;  /* 0x000000ffff087224 */ /* 0x000fe400078e000a */
[----:B------:R-:W-:-:S04]  /*9e80*/  IMAD.HI.U32 R2, R2, R3, RZ ;  /* 0x0000000302027227 */ /* 0x000fc800078e00ff */
[----:B------:R-:W-:Y:S01]  /*9e90*/  IMAD R3, R2, R8, R3 ;  /* 0x0000000802037224 */ /* 0x000fe200078e0203 */
[----:B0-----:R-:W0:Y:S04]  /*9ea0*/  MUFU.RCP R6, R6 ;  /* 0x0000000600067308 */ /* 0x001e280000001000 */
[----:B------:R-:W-:-:S13]  /*9eb0*/  ISETP.GT.U32.AND P1, PT, R4, R3, PT ;  /* 0x000000030400720c */ /* 0x000fda0003f24070 */
[----:B------:R-:W-:Y:S02]  /*9ec0*/  @!P1 IMAD.IADD R3, R3, 0x1, -R4 ;  /* 0x0000000103039824 */ /* 0x000fe400078e0a04 */
[----:B0-----:R-:W-:Y:S02]  /*9ed0*/  VIADD R8, R6, 0xffffffe ;  /* 0x0ffffffe06087836 */ /* 0x001fe40000000000 */
[----:B------:R-:W-:Y:S01]  /*9ee0*/  @!P1 VIADD R2, R2, 0x1 ;  /* 0x0000000102029836 */ /* 0x000fe20000000000 */
[----:B------:R-:W-:Y:S02]  /*9ef0*/  ISETP.GE.U32.AND P0, PT, R3, R4, PT ;  /* 0x000000040300720c */ /* 0x000fe40003f06070 */
[----:B------:R-:W-:Y:S01]  /*9f00*/  LOP3.LUT R4, R17, R0, RZ, 0x3c, !PT ;  /* 0x0000000011047212 */ /* 0x000fe200078e3cff */
[----:B------:R0:W1:Y:S01]  /*9f10*/  F2I.FTZ.U32.TRUNC.NTZ R3, R8 ;  /* 0x0000000800037305 */ /* 0x000062000021f000 */
[----:B------:R-:W-:Y:S02]  /*9f20*/  ISETP.NE.AND P1, PT, R0, RZ, PT ;  /* 0x000000ff0000720c */ /* 0x000fe40003f25270 */
[----:B------:R-:W-:-:S02]  /*9f30*/  ISETP.GE.AND P2, PT, R4, RZ, PT ;  /* 0x000000ff0400720c */ /* 0x000fc40003f46270 */
[----:B0-----:R-:W-:-:S05]  /*9f40*/  IABS R8, R9 ;  /* 0x0000000900087213 */ /* 0x001fca0000000000 */
[----:B------:R-:W-:Y:S02]  /*9f50*/  @P0 VIADD R2, R2, 0x1 ;  /* 0x0000000102020836 */ /* 0x000fe40000000000 */
[----:B------:R-:W-:-:S03]  /*9f60*/  IMAD.MOV R8, RZ, RZ, -R8 ;  /* 0x000000ffff087224 */ /* 0x000fc600078e0a08 */
[----:B------:R-:W-:Y:S01]  /*9f70*/  MOV R6, R2 ;  /* 0x0000000200067202 */ /* 0x000fe20000000f00 */
[----:B-1----:R-:W-:-:S04]  /*9f80*/  IMAD.MOV R2, RZ, RZ, -R3 ;  /* 0x000000ffff027224 */ /* 0x002fc800078e0a03 */
[----:B------:R-:W-:Y:S01]  /*9f90*/  @!P2 IMAD.MOV R6, RZ, RZ, -R6 ;  /* 0x000000ffff06a224 */ /* 0x000fe200078e0a06 */
[----:B------:R-:W-:Y:S01]  /*9fa0*/  @!P1 LOP3.LUT R6, RZ, R0, RZ, 0x33, !PT ;  /* 0x00000000ff069212 */ /* 0x000fe200078e33ff */
[----:B------:R-:W-:Y:S02]  /*9fb0*/  IMAD R11, R2, R5, RZ ;  /* 0x00000005020b7224 */ /* 0x000fe400078e02ff */
[----:B------:R-:W-:Y:S01]  /*9fc0*/  IMAD.MOV.U32 R2, RZ, RZ, RZ ;  /* 0x000000ffff027224 */ /* 0x000fe200078e00ff */
[-C--:B------:R-:W-:Y:S01]  /*9fd0*/  IABS R4, R6.reuse ;  /* 0x0000000600047213 */ /* 0x080fe20000000000 */
[----:B------:R-:W-:Y:S02]  /*9fe0*/  IMAD R0, R0, R6, RZ ;  /* 0x0000000600007224 */ /* 0x000fe400078e02ff */
[----:B------:R-:W-:-:S04]  /*9ff0*/  IMAD.HI.U32 R2, R3, R11, R2 ;  /* 0x0000000b03027227 */ /* 0x000fc800078e0002 */
[----:B------:R-:W-:Y:S02]  /*a000*/  IMAD.MOV.U32 R3, RZ, RZ, R4 ;  /* 0x000000ffff037224 */ /* 0x000fe400078e0004 */
[----:B------:R-:W-:Y:S02]  /*a010*/  IMAD.MOV.U32 R4, RZ, RZ, R8 ;  /* 0x000000ffff047224 */ /* 0x000fe400078e0008 */
[----:B------:R-:W-:-:S04]  /*a020*/  IMAD.HI.U32 R2, R2, R3, RZ ;  /* 0x0000000302027227 */ /* 0x000fc800078e00ff */
[----:B------:R-:W-:Y:S01]  /*a030*/  IMAD R4, R2, R4, R3 ;  /* 0x0000000402047224 */ /* 0x000fe200078e0203 */
[----:B------:R-:W-:Y:S01]  /*a040*/  LOP3.LUT R3, R6, R9, RZ, 0x3c, !PT ;  /* 0x0000000906037212 */ /* 0x000fe200078e3cff */
[----:B------:R-:W-:-:S03]  /*a050*/  IMAD.IADD R17, R17, 0x1, -R0 ;  /* 0x0000000111117824 */ /* 0x000fc600078e0a00 */
[----:B------:R-:W-:Y:S02]  /*a060*/  ISETP.GT.U32.AND P1, PT, R5, R4, PT ;  /* 0x000000040500720c */ /* 0x000fe40003f24070 */
[----:B------:R-:W-:-:S11]  /*a070*/  ISETP.GE.AND P2, PT, R3, RZ, PT ;  /* 0x000000ff0300720c */ /* 0x000fd60003f46270 */
[----:B------:R-:W-:Y:S02]  /*a080*/  @!P1 IMAD.IADD R4, R4, 0x1, -R5 ;  /* 0x0000000104049824 */ /* 0x000fe400078e0a05 */
[----:B------:R-:W-:Y:S01]  /*a090*/  @!P1 VIADD R2, R2, 0x1 ;  /* 0x0000000102029836 */ /* 0x000fe20000000000 */
[----:B------:R-:W-:Y:S02]  /*a0a0*/  ISETP.NE.AND P1, PT, R9, RZ, PT ;  /* 0x000000ff0900720c */ /* 0x000fe40003f25270 */
[----:B------:R-:W-:-:S13]  /*a0b0*/  ISETP.GE.U32.AND P0, PT, R4, R5, PT ;  /* 0x000000050400720c */ /* 0x000fda0003f06070 */
[----:B------:R-:W-:-:S04]  /*a0c0*/  @P0 VIADD R2, R2, 0x1 ;  /* 0x0000000102020836 */ /* 0x000fc80000000000 */
[----:B------:R-:W-:Y:S01]  /*a0d0*/  @!P2 IMAD.MOV R2, RZ, RZ, -R2 ;  /* 0x000000ffff02a224 */ /* 0x000fe200078e0a02 */
[----:B------:R-:W-:-:S04]  /*a0e0*/  @!P1 LOP3.LUT R2, RZ, R9, RZ, 0x33, !PT ;  /* 0x00000009ff029212 */ /* 0x000fc800078e33ff */
[----:B------:R-:W-:-:S05]  /*a0f0*/  IADD3 R18, -R2, RZ, RZ ;  /* 0x000000ff02127210 */ /* 0x000fca0007ffe1ff */
[C---:B------:R-:W-:Y:S02]  /*a100*/  IMAD R18, R9.reuse, R18, R6 ;  /* 0x0000001209127224 */ /* 0x040fe400078e0206 */
[----:B------:R-:W-:-:S04]  /*a110*/  IMAD R9, R9, 0x1000000, R2 ;  /* 0x0100000009097824 */ /* 0x000fc800078e0202 */
[----:B------:R-:W-:Y:S01]  /*a120*/  IMAD R18, R18, 0x10000, R9 ;  /* 0x0001000012127824 */ /* 0x000fe200078e0209 */
[----:B------:R-:W-:Y:S06]  /*a130*/  BRA `(.L_x_240) ;  /* 0x0000000000147947 */ /* 0x000fec0003800000 */
.L_x_237:
[----:B------:R-:W-:Y:S01]  /*a140*/  ULDC UR4, c[0x0][0xc3c] ;  /* 0x00030f0000047ab9 */ /* 0x000fe20000000800 */
[----:B------:R-:W-:Y:S02]  /*a150*/  IMAD.MOV.U32 R17, RZ, RZ, RZ ;  /* 0x000000ffff117224 */ /* 0x000fe400078e00ff */
[----:B------:R-:W-:Y:S02]  /*a160*/  IMAD.U32 R16, RZ, RZ, UR6 ;  /* 0x00000006ff107e24 */ /* 0x000fe4000f8e00ff */
[----:B------:R-:W-:Y:S02]  /*a170*/  IMAD.MOV.U32 R18, RZ, RZ, RZ ;  /* 0x000000ffff127224 */ /* 0x000fe400078e00ff */
[----:B------:R-:W-:-:S07]  /*a180*/  IMAD.U32 R19, RZ, RZ, UR4 ;  /* 0x00000004ff137e24 */ /* 0x000fce000f8e00ff */
.L_x_240:
[----:B------:R-:W-:-:S13]  /*a190*/  ISETP.NE.AND P0, PT, R7, RZ, PT ;  /* 0x000000ff0700720c */ /* 0x000fda0003f05270 */
[----:B------:R-:W0:Y:S01]  /*a1a0*/  @!P0 S2R R3, SR_CgaCtaId ;  /* 0x0000000000038919 */ /* 0x000e220000008800 */
[----:B------:R-:W-:-:S04]  /*a1b0*/  @!P0 MOV R0, 0x400 ;  /* 0x0000040000008802 */ /* 0x000fc80000000f00 */
[----:B0-----:R-:W-:-:S05]  /*a1c0*/  @!P0 LEA R0, R3, R0, 0x18 ;  /* 0x0000000003008211 */ /* 0x001fca00078ec0ff */
[----:B------:R1:W-:Y:S01]  /*a1d0*/  @!P0 STS.128 [R0+0x2a8d0], R16 ;  /* 0x02a8d01000008388 */ /* 0x0003e20000000c00 */
[----:B------:R-:W-:Y:S06]  /*a1e0*/  BAR.ARV 0x5, 0x180 ;  /* 0x0146000000007b1d */ /* 0x000fec0000002000 */
.L_x_235:
[----:B------:R2:W-:Y:S01]  /*a1f0*/  STL [R1+0x18], RZ ;  /* 0x000018ff01007387 */ /* 0x0005e20000100800 */
[----:B------:R-:W-:Y:S01]  /*a200*/  ULDC UR4, c[0x0][0xc3c] ;  /* 0x00030f0000047ab9 */ /* 0x000fe20000000800 */
[----:B------:R-:W-:Y:S01]  /*a210*/  IMAD.MOV.U32 R28, RZ, RZ, 0x1 ;  /* 0x00000001ff1c7424 */ /* 0x000fe200078e00ff */
[----:B0-----:R-:W-:Y:S01]  /*a220*/  ISETP.GE.AND P0, PT, R19, UR4, PT ;  /* 0x0000000413007c0c */ /* 0x001fe2000bf06270 */
[----:B------:R-:W-:-:S12]  /*a230*/  IMAD.MOV.U32 R27, RZ, RZ, RZ ;  /* 0x000000ffff1b7224 */ /* 0x000fd800078e00ff */
[----:B--2---:R-:W-:Y:S05]  /*a240*/  @P0 BRA `(.L_x_241) ;  /* 0x0000004800ac0947 */ /* 0x004fea0003800000 */
[----:B-1----:R-:W2:Y:S01]  /*a250*/  LDL R0, [R1+0x1c] ;  /* 0x00001c0001007983 */ /* 0x002ea20000100800 */
[----:B------:R-:W0:Y:S01]  /*a260*/  S2UR UR5, SR_CgaCtaId ;  /* 0x00000000000579c3 */ /* 0x000e220000008800 */
[----:B------:R-:W-:Y:S01]  /*a270*/  BSSY B8, `(.L_x_241) ;  /* 0x00004a8000087945 */ /* 0x000fe20003800000 */
[----:B------:R-:W-:Y:S01]  /*a280*/  IMAD.MOV.U32 R28, RZ, RZ, 0x1 ;  /* 0x00000001ff1c7424 */ /* 0x000fe200078e00ff */
[----:B------:R-:W1:Y:S01]  /*a290*/  S2R R5, SR_TID.X ;  /* 0x0000000000057919 */ /* 0x000e620000002100 */
[----:B------:R-:W-:Y:S01]  /*a2a0*/  IMAD.MOV.U32 R27, RZ, RZ, RZ ;  /* 0x000000ffff1b7224 */ /* 0x000fe200078e00ff */
[----:B------:R-:W-:Y:S01]  /*a2b0*/  ULDC UR39, c[0x0][0xc] ;  /* 0x0000030000277ab9 */ /* 0x000fe20000000800 */
[----:B------:R3:W-:Y:S01]  /*a2c0*/  STL [R1+0x18], RZ ;  /* 0x000018ff01007387 */ /* 0x0007e20000100800 */
[----:B-1----:R-:W-:Y:S02]  /*a2d0*/  LOP3.LUT R4, R5, 0x7f, RZ, 0xc0, !PT ;  /* 0x0000007f05047812 */ /* 0x002fe400078ec0ff */
[----:B--2---:R-:W-:-:S02]  /*a2e0*/  R2UR UR4, R0 ;  /* 0x00000000000472ca */ /* 0x004fc400000e0000 */
[----:B------:R-:W-:-:S04]  /*a2f0*/  SHF.L.U32 R0, R5, 0x3, RZ ;  /* 0x0000000305007819 */ /* 0x000fc800000006ff */
[----:B------:R-:W-:-:S04]  /*a300*/  LOP3.LUT R2, R0, 0x1f8, RZ, 0xc0, !PT ;  /* 0x000001f800027812 */ /* 0x000fc800078ec0ff */
[----:B------:R-:W-:Y:S01]  /*a310*/  LOP3.LUT R3, R2, 0x38, R5, 0x78, !PT ;  /* 0x0000003802037812 */ /* 0x000fe200078e7805 */
[----:B------:R-:W-:Y:S01]  /*a320*/  IMAD.SHL.U32 R2, R5, 0x10, RZ ;  /* 0x0000001005027824 */ /* 0x000fe200078e00ff */
[----:B------:R-:W-:Y:S01]  /*a330*/  SHF.R.U32.HI R5, RZ, 0x3, R4 ;  /* 0x00000003ff057819 */ /* 0x000fe20000011604 */
[----:B------:R-:W-:Y:S01]  /*a340*/  ULOP3.LUT UR38, UR4, 0x2, URZ, 0xfc, !UPT ;  /* 0x0000000204267892 */ /* 0x000fe2000f8efc3f */
[----:B------:R-:W-:Y:S02]  /*a350*/  LOP3.LUT R32, R3, 0x200, R0, 0xf8, !PT ;  /* 0x0000020003207812 */ /* 0x000fe400078ef800 */
[----:B------:R-:W-:Y:S01]  /*a360*/  UMOV UR4, 0x400 ;  /* 0x0000040000047882 */ /* 0x000fe20000000000 */
[----:B------:R-:W-:Y:S01]  /*a370*/  LOP3.LUT R4, R0, 0x38, RZ, 0xc0, !PT ;  /* 0x0000003800047812 */ /* 0x000fe200078ec0ff */
[----:B0-----:R-:W-:Y:S01]  /*a380*/  ULEA UR4, UR5, UR4, 0x18 ;  /* 0x0000000405047291 */ /* 0x001fe2000f8ec03f */
[----:B------:R-:W-:Y:S02]  /*a390*/  LOP3.LUT R3, R5, 0x70, R2, 0xf8, !PT ;  /* 0x0000007005037812 */ /* 0x000fe400078ef802 */
[----:B------:R-:W-:-:S02]  /*a3a0*/  LOP3.LUT R2, R4, 0x40, RZ, 0xfc, !PT ;  /* 0x0000004004027812 */ /* 0x000fc400078efcff */
[----:B------:R-:W-:Y:S01]  /*a3b0*/  LOP3.LUT R0, R4, 0x80, RZ, 0xfc, !PT ;  /* 0x0000008004007812 */ /* 0x000fe200078efcff */
[----:B------:R-:W-:-:S04]  /*a3c0*/  IMAD.U32 R22, RZ, RZ, UR4 ;  /* 0x00000004ff167e24 */ /* 0x000fc8000f8e00ff */
[----:B---3--:R-:W-:-:S07]  /*a3d0*/  IMAD R33, R32, 0x2, R22 ;  /* 0x0000000220217824 */ /* 0x008fce00078e0216 */
.L_x_304:
[----:B0-----:R-:W0:Y:S02]  /*a3e0*/  LDC.64 R30, c[0x0][0xc88] ;  /* 0x00032200ff1e7b82 */ /* 0x001e240000000a00 */
[----:B0-----:R-:W-:-:S06]  /*a3f0*/  IMAD.WIDE R30, R19, 0x4, R30 ;  /* 0x00000004131e7825 */ /* 0x001fcc00078e021e */
[----:B--2---:R-:W2:Y:S01]  /*a400*/  LDG.E R30, desc[UR36][R30.64] ;  /* 0x000000241e1e7981 */ /* 0x004ea2000c1e1900 */
[----:B------:R-:W-:Y:S05]  /*a410*/  YIELD ;  /* 0x0000000000007946 */ /* 0x000fea0003800000 */
[----:B------:R-:W-:Y:S01]  /*a420*/  ULDC.64 UR4, c[0x0][0xa28] ;  /* 0x00028a0000047ab9 */ /* 0x000fe20000000a00 */
[----:B------:R-:W-:Y:S01]  /*a430*/  IMAD.MOV.U32 R37, RZ, RZ, RZ ;  /* 0x000000ffff257224 */ /* 0x000fe200078e00ff */
[----:B------:R-:W-:Y:S01]  /*a440*/  ISETP.NE.U32.AND P0, PT, RZ, UR4, PT ;  /* 0x00000004ff007c0c */ /* 0x000fe2000bf05070 */
[----:B------:R-:W-:-:S03]  /*a450*/  ULDC.64 UR6, c[0x0][0xa18] ;  /* 0x0002860000067ab9 */ /* 0x000fc60000000a00 */
[----:B------:R-:W-:Y:S01]  /*a460*/  ISETP.NE.AND.EX P0, PT, RZ, UR5, PT, P0 ;  /* 0x00000005ff007c0c */ /* 0x000fe2000bf05300 */
[----:B------:R-:W-:Y:S01]  /*a470*/  IMAD.MOV.U32 R35, RZ, RZ, RZ ;  /* 0x000000ffff237224 */ /* 0x000fe200078e00ff */
[----:B--2---:R-:W-:-:S11]  /*a480*/  SHF.R.S32.HI R0, RZ, 0x1f, R30 ;  /* 0x0000001fff007819 */ /* 0x004fd6000001141e */
[C---:B------:R-:W-:Y:S01]  /*a490*/  @P0 LEA R2, P1, R30.reuse, UR4, 0x2 ;  /* 0x000000041e020c11 */ /* 0x040fe2000f8210ff */
[C---:B------:R-:W-:Y:S01]  /*a4a0*/  IMAD.SHL.U32 R24, R30.reuse, 0x4, RZ ;  /* 0x000000041e187824 */ /* 0x040fe200078e00ff */
[C-C-:B------:R-:W-:Y:S01]  /*a4b0*/  SHF.L.U64.HI R25, R30.reuse, 0x2, R0.reuse ;  /* 0x000000021e197819 */ /* 0x140fe20000010200 */
[----:B------:R0:W-:Y:S01]  /*a4c0*/  STL [R1+0x4], R0 ;  /* 0x0000040001007387 */ /* 0x0001e20000100800 */
[----:B------:R-:W-:Y:S01]  /*a4d0*/  @P0 LEA.HI.X R3, R30, UR5, R0, 0x2, P1 ;  /* 0x000000051e030c11 */ /* 0x000fe200088f1400 */
[----:B------:R-:W-:-:S04]  /*a4e0*/  ULDC.64 UR4, c[0x0][0xa00] ;  /* 0x0002800000047ab9 */ /* 0x000fc80000000a00 */
[----:B------:R1:W5:Y:S01]  /*a4f0*/  @P0 LDG.E R37, desc[UR36][R2.64] ;  /* 0x0000002402250981 */ /* 0x000362000c1e1900 */
[----:B------:R-:W-:Y:S02]  /*a500*/  ISETP.NE.U32.AND P0, PT, RZ, UR4, PT ;  /* 0x00000004ff007c0c */ /* 0x000fe4000bf05070 */
[----:B------:R-:W-:Y:S02]  /*a510*/  LOP3.LUT R23, R23, 0xffffffbf, RZ, 0xc0, !PT ;  /* 0xffffffbf17177812 */ /* 0x000fe400078ec0ff */
[----:B------:R-:W-:Y:S02]  /*a520*/  ISETP.NE.AND.EX P2, PT, RZ, UR5, PT, P0 ;  /* 0x00000005ff007c0c */ /* 0x000fe4000bf45300 */
[----:B------:R-:W-:Y:S02]  /*a530*/  ISETP.NE.U32.AND P0, PT, RZ, UR6, PT ;  /* 0x00000006ff007c0c */ /* 0x000fe4000bf05070 */
[----:B-1----:R-:W-:Y:S02]  /*a540*/  IADD3 R2, P1, R24, UR4, RZ ;  /* 0x0000000418027c10 */ /* 0x002fe4000ff3e0ff */
[----:B------:R-:W-:-:S02]  /*a550*/  ISETP.NE.AND.EX P0, PT, RZ, UR7, PT, P0 ;  /* 0x00000007ff007c0c */ /* 0x000fc4000bf05300 */
[----:B------:R-:W-:Y:S01]  /*a560*/  IADD3.X R3, R25, UR5, RZ, P1, !PT ;  /* 0x0000000519037c10 */ /* 0x000fe20008ffe4ff */
[----:B------:R-:W-:-:S04]  /*a570*/  ULDC.64 UR4, c[0x0][0x418] ;  /* 0x0001060000047ab9 */ /* 0x000fc80000000a00 */
[----:B------:R-:W-:Y:S01]  /*a580*/  @P2 LOP3.LUT R23, R23, 0x40, RZ, 0xfc, !PT ;  /* 0x0000004017172812 */ /* 0x000fe200078efcff */
[----:B------:R1:W5:Y:S05]  /*a590*/  @P2 LDG.E R35, desc[UR36][R2.64] ;  /* 0x0000002402232981 */ /* 0x00036a000c1e1900 */
[----:B------:R-:W-:-:S04]  /*a5a0*/  @P0 IADD3 R4, P1, R24, UR6, RZ ;  /* 0x0000000618040c10 */ /* 0x000fc8000ff3e0ff */
[----:B------:R-:W-:-:S05]  /*a5b0*/  @P0 IADD3.X R5, R25, UR7, RZ, P1, !PT ;  /* 0x0000000719050c10 */ /* 0x000fca0008ffe4ff */
[----:B0-----:R-:W2:Y:S01]  /*a5c0*/  @P0 LDG.E R0, desc[UR36][R4.64] ;  /* 0x0000002404000981 */ /* 0x001ea2000c1e1900 */
[----:B------:R-:W-:-:S03]  /*a5d0*/  UISETP.NE.U32.AND UP0, UPT, UR4, URZ, UPT ;  /* 0x0000003f0400728c */ /* 0x000fc6000bf05070 */
[----:B------:R-:W-:Y:S01]  /*a5e0*/  ULDC UR4, c[0x0][0x424] ;  /* 0x0001090000047ab9 */ /* 0x000fe20000000800 */
[----:B------:R-:W-:-:S03]  /*a5f0*/  UISETP.NE.AND.EX UP0, UPT, UR5, URZ, UPT, UP0 ;  /* 0x0000003f0500728c */ /* 0x000fc6000bf05300 */
[----:B------:R-:W-:Y:S01]  /*a600*/  ULDC UR5, c[0x0][0x2f0] ;  /* 0x0000bc0000057ab9 */ /* 0x000fe20000000800 */
[----:B------:R-:W-:-:S04]  /*a610*/  USEL UR4, UR4, 0x1, UP0 ;  /* 0x0000000104047887 */ /* 0x000fc80008000000 */
[----:B------:R-:W-:-:S06]  /*a620*/  UIMAD UR4, UR4, UR5, URZ ;  /* 0x00000005040472a4 */ /* 0x000fcc000f8e023f */
[----:B------:R-:W-:Y:S01]  /*a630*/  IMAD.U32 R34, RZ, RZ, UR4 ;  /* 0x00000004ff227e24 */ /* 0x000fe2000f8e00ff */
[----:B--2---:R1:W-:Y:S01]  /*a640*/  @P0 STL [R1+0x10], R0 ;  /* 0x0000100001000387 */ /* 0x0043e20000100800 */
[----:B------:R-:W-:Y:S05]  /*a650*/  @P0 BRA `(.L_x_242) ;  /* 0x0000000000200947 */ /* 0x000fea0003800000 */
[----:B------:R-:W-:Y:S02]  /*a660*/  ULDC UR4, c[0x0][0x288] ;  /* 0x0000a20000047ab9 */ /* 0x000fe40000000800 */
[----:B-1----:R-:W-:-:S05]  /*a670*/  IMAD.U32 R0, RZ, RZ, UR4 ;  /* 0x00000004ff007e24 */ /* 0x002fca000f8e00ff */
[----:B------:R0:W-:Y:S01]  /*a680*/  STL [R1+0x10], R0 ;  /* 0x0000100001007387 */ /* 0x0001e20000100800 */
[----:B------:R-:W-:Y:S05]  /*a690*/  @!P2 BRA `(.L_x_242) ;  /* 0x000000000010a947 */ /* 0x000fea0003800000 */
[----:B------:R-:W2:Y:S04]  /*a6a0*/  LDG.E R5, desc[UR36][R2.64] ;  /* 0x0000002402057981 */ /* 0x000ea8000c1e1900 */
[----:B0-----:R-:W2:Y:S02]  /*a6b0*/  LDG.E R0, desc[UR36][R2.64+0x4] ;  /* 0x0000042402007981 */ /* 0x001ea4000c1e1900 */
[----:B--2---:R-:W-:-:S05]  /*a6c0*/  IADD3 R0, -R5, R0, RZ ;  /* 0x0000000005007210 */ /* 0x004fca0007ffe1ff */
[----:B------:R2:W-:Y:S02]  /*a6d0*/  STL [R1+0x10], R0 ;  /* 0x0000100001007387 */ /* 0x0005e40000100800 */
.L_x_242:
[----:B------:R-:W-:Y:S01]  /*a6e0*/  ULDC.64 UR4, c[0x0][0xa20] ;  /* 0x0002880000047ab9 */ /* 0x000fe20000000a00 */
[----:B------:R-:W-:Y:S01]  /*a6f0*/  IMAD.MOV.U32 R31, RZ, RZ, R30 ;  /* 0x000000ffff1f7224 */ /* 0x000fe200078e001e */
[----:B------:R-:W-:-:S04]  /*a700*/  ISETP.NE.U32.AND P0, PT, RZ, UR4, PT ;  /* 0x00000004ff007c0c */ /* 0x000fc8000bf05070 */
[----:B------:R-:W-:-:S13]  /*a710*/  ISETP.NE.AND.EX P0, PT, RZ, UR5, PT, P0 ;  /* 0x00000005ff007c0c */ /* 0x000fda000bf05300 */
[----:B------:R-:W-:Y:S05]  /*a720*/  @!P0 BRA `(.L_x_243) ;  /* 0x0000000000108947 */ /* 0x000fea0003800000 */
[----:B-1----:R-:W-:-:S04]  /*a730*/  IADD3 R2, P0, R24, UR4, RZ ;  /* 0x0000000418027c10 */ /* 0x002fc8000ff1e0ff */
[----:B------:R-:W-:-:S05]  /*a740*/  IADD3.X R3, R25, UR5, RZ, P0, !PT ;  /* 0x0000000519037c10 */ /* 0x000fca00087fe4ff */
[----:B------:R1:W5:Y:S01]  /*a750*/  LDG.E R34, desc[UR36][R2.64] ;  /* 0x0000002402227981 */ /* 0x000362000c1e1900 */
[----:B------:R-:W-:Y:S05]  /*a760*/  BRA `(.L_x_244) ;  /* 0x0000000000247947 */ /* 0x000fea0003800000 */
.L_x_243:
[----:B------:R-:W-:Y:S02]  /*a770*/  ULDC.64 UR4, c[0x0][0xa08] ;  /* 0x0002820000047ab9 */ /* 0x000fe40000000a00 */
[----:B------:R-:W-:-:S04]  /*a780*/  ISETP.NE.U32.AND P0, PT, RZ, UR4, PT ;  /* 0x00000004ff007c0c */ /* 0x000fc8000bf05070 */
[----:B------:R-:W-:-:S13]  /*a790*/  ISETP.NE.AND.EX P0, PT, RZ, UR5, PT, P0 ;  /* 0x00000005ff007c0c */ /* 0x000fda000bf05300 */
[----:B------:R-:W-:Y:S05]  /*a7a0*/  @!P0 BRA `(.L_x_244) ;  /* 0x0000000000148947 */ /* 0x000fea0003800000 */
[----:B-1----:R-:W1:Y:S02]  /*a7b0*/  LDC.64 R2, c[0x0][0xa08] ;  /* 0x00028200ff027b82 */ /* 0x002e640000000a00 */
[----:B-1----:R-:W-:-:S05]  /*a7c0*/  IMAD.WIDE R2, R31, 0x4, R2 ;  /* 0x000000041f027825 */ /* 0x002fca00078e0202 */
[----:B------:R-:W3:Y:S04]  /*a7d0*/  LDG.E R34, desc[UR36][R2.64] ;  /* 0x0000002402227981 */ /* 0x000ee8000c1e1900 */
[----:B------:R-:W3:Y:S02]  /*a7e0*/  LDG.E R5, desc[UR36][R2.64+0x4] ;  /* 0x0000042402057981 */ /* 0x000ee4000c1e1900 */
[----:B---3--:R-:W-:-:S07]  /*a7f0*/  IMAD.IADD R34, R5, 0x1, -R34 ;  /* 0x0000000105227824 */ /* 0x008fce00078e0a22 */
.L_x_244:
[----:B-----5:R-:W-:Y:S01]  /*a800*/  IMAD.IADD R34, R34, 0x1, -R37 ;  /* 0x0000000122227824 */ /* 0x020fe200078e0a25 */
[----:B012---:R-:W-:Y:S01]  /*a810*/  LOP3.LUT R0, R18, 0xff000000, RZ, 0xc0, !PT ;  /* 0xff00000012007812 */ /* 0x007fe200078ec0ff */
[----:B------:R-:W-:Y:S02]  /*a820*/  BSSY B0, `(.L_x_245) ;  /* 0x0000029000007945 */ /* 0x000fe40003800000 */
[C---:B------:R-:W-:Y:S01]  /*a830*/  VIADD R2, R34.reuse, 0x5f ;  /* 0x0000005f22027836 */ /* 0x040fe20000000000 */
[----:B------:R-:W-:Y:S02]  /*a840*/  ISETP.GE.AND P0, PT, R34, 0x1, PT ;  /* 0x000000012200780c */ /* 0x000fe40003f06270 */
[----:B------:R-:W-:Y:S01]  /*a850*/  SHF.R.U32.HI R3, RZ, 0x8, R0 ;  /* 0x00000008ff037819 */ /* 0x000fe20000011600 */
[----:B------:R-:W-:Y:S01]  /*a860*/  IMAD.HI R2, R2, 0x2aaaaaab, RZ ;  /* 0x2aaaaaab02027827 */ /* 0x000fe200078e02ff */
[----:B------:R-:W-:-:S04]  /*a870*/  LOP3.LUT R0, R18, 0xff0000, RZ, 0xc0, !PT ;  /* 0x00ff000012007812 */ /* 0x000fc800078ec0ff */
[----:B------:R-:W-:Y:S01]  /*a880*/  LEA.HI R0, R0, R3, RZ, 0x10 ;  /* 0x0000000300007211 */ /* 0x000fe200078f80ff */
[----:B------:R-:W-:Y:S01]  /*a890*/  IMAD.MOV.U32 R3, RZ, RZ, RZ ;  /* 0x000000ffff037224 */ /* 0x000fe200078e00ff */
[----:B------:R-:W-:Y:S02]  /*a8a0*/  SHF.R.U32.HI R5, RZ, 0x1f, R2 ;  /* 0x0000001fff057819 */ /* 0x000fe40000011602 */
[----:B------:R-:W-:Y:S02]  /*a8b0*/  LOP3.LUT R36, R0, 0xff, RZ, 0xc0, !PT ;  /* 0x000000ff00247812 */ /* 0x000fe400078ec0ff */
[----:B------:R-:W-:Y:S01]  /*a8c0*/  LEA.HI.SX32 R5, R2, R5, 0x1c ;  /* 0x0000000502057211 */ /* 0x000fe200078fe2ff */
[----:B------:R-:W-:Y:S06]  /*a8d0*/  @!P0 BRA `(.L_x_246) ;  /* 0x0000000000748947 */ /* 0x000fec0003800000 */
[----:B------:R-:W-:-:S04]  /*a8e0*/  SHF.R.U32.HI R0, RZ, 0x10, R0 ;  /* 0x00000010ff007819 */ /* 0x000fc80000011600 */
[----:B------:R-:W-:-:S13]  /*a8f0*/  ISETP.NE.AND P0, PT, R0, RZ, PT ;  /* 0x000000ff0000720c */ /* 0x000fda0003f05270 */
[----:B------:R-:W0:Y:S02]  /*a900*/  @!P0 LDC R0, c[0x0][0x9f0] ;  /* 0x00027c00ff008b82 */ /* 0x000e240000000800 */
[-C--:B0-----:R-:W-:Y:S02]  /*a910*/  IABS R4, R0.reuse ;  /* 0x0000000000047213 */ /* 0x081fe40000000000 */
[----:B------:R-:W-:Y:S02]  /*a920*/  IADD3 R7, R0, -0x1, R5 ;  /* 0xffffffff00077810 */ /* 0x000fe40007ffe005 */
[----:B------:R-:W0:Y:S02]  /*a930*/  I2F.RP R6, R4 ;  /* 0x0000000400067306 */ /* 0x000e240000209400 */
[----:B------:R-:W-:-:S04]  /*a940*/  LOP3.LUT R2, R7, R0, RZ, 0x3c, !PT ;  /* 0x0000000007027212 */ /* 0x000fc800078e3cff */
[----:B------:R-:W-:Y:S01]  /*a950*/  ISETP.GE.AND P2, PT, R2, RZ, PT ;  /* 0x000000ff0200720c */ /* 0x000fe20003f46270 */
[----:B------:R-:W-:Y:S01]  /*a960*/  IMAD.MOV.U32 R2, RZ, RZ, RZ ;  /* 0x000000ffff027224 */ /* 0x000fe200078e00ff */
[----:B0-----:R-:W0:Y:S02]  /*a970*/  MUFU.RCP R6, R6 ;  /* 0x0000000600067308 */ /* 0x001e240000001000 */
[----:B0-----:R-:W-:Y:S01]  /*a980*/  VIADD R3, R6, 0xffffffe ;  /* 0x0ffffffe06037836 */ /* 0x001fe20000000000 */
[----:B------:R-:W-:-:S05]  /*a990*/  IABS R6, R0 ;  /* 0x0000000000067213 */ /* 0x000fca0000000000 */
[----:B------:R-:W0:Y:S01]  /*a9a0*/  F2I.FTZ.U32.TRUNC.NTZ R3, R3 ;  /* 0x0000000300037305 */ /* 0x000e22000021f000 */
[----:B------:R-:W-:Y:S02]  /*a9b0*/  IMAD.MOV R6, RZ, RZ, -R6 ;  /* 0x000000ffff067224 */ /* 0x000fe400078e0a06 */
[----:B0-----:R-:W-:-:S04]  /*a9c0*/  IMAD.MOV R9, RZ, RZ, -R3 ;  /* 0x000000ffff097224 */ /* 0x001fc800078e0a03 */
[----:B------:R-:W-:-:S04]  /*a9d0*/  IMAD R9, R9, R4, RZ ;  /* 0x0000000409097224 */ /* 0x000fc800078e02ff */
[----:B------:R-:W-:Y:S01]  /*a9e0*/  IMAD.HI.U32 R2, R3, R9, R2 ;  /* 0x0000000903027227 */ /* 0x000fe200078e0002 */
[----:B------:R-:W-:-:S05]  /*a9f0*/  IABS R3, R7 ;  /* 0x0000000700037213 */ /* 0x000fca0000000000 */
[----:B------:R-:W-:-:S04]  /*aa00*/  IMAD.HI.U32 R2, R2, R3, RZ ;  /* 0x0000000302027227 */ /* 0x000fc800078e00ff */
[----:B------:R-:W-:-:S05]  /*aa10*/  IMAD R3, R2, R6, R3 ;  /* 0x0000000602037224 */ /* 0x000fca00078e0203 */
[----:B------:R-:W-:-:S13]  /*aa20*/  ISETP.GT.U32.AND P1, PT, R4, R3, PT ;  /* 0x000000030400720c */ /* 0x000fda0003f24070 */
[----:B------:R-:W-:Y:S01]  /*aa30*/  @!P1 IMAD.IADD R3, R3, 0x1, -R4 ;  /* 0x0000000103039824 */ /* 0x000fe200078e0a04 */
[----:B------:R-:W-:Y:S02]  /*aa40*/  @!P1 IADD3 R2, R2, 0x1, RZ ;  /* 0x0000000102029810 */ /* 0x000fe40007ffe0ff */
[----:B------:R-:W-:Y:S02]  /*aa50*/  ISETP.NE.AND P1, PT, R0, RZ, PT ;  /* 0x000000ff0000720c */ /* 0x000fe40003f25270 */
[----:B------:R-:W-:-:S13]  /*aa60*/  ISETP.GE.U32.AND P0, PT, R3, R4, PT ;  /* 0x000000040300720c */ /* 0x000fda0003f06070 */
[----:B------:R-:W-:-:S04]  /*aa70*/  @P0 VIADD R2, R2, 0x1 ;  /* 0x0000000102020836 */ /* 0x000fc80000000000 */
[----:B------:R-:W-:Y:S01]  /*aa80*/  @!P2 IMAD.MOV R2, RZ, RZ, -R2 ;  /* 0x000000ffff02a224 */ /* 0x000fe200078e0a02 */
[----:B------:R-:W-:-:S05]  /*aa90*/  @!P1 LOP3.LUT R2, RZ, R0, RZ, 0x33, !PT ;  /* 0x00000000ff029212 */ /* 0x000fca00078e33ff */
[----:B------:R-:W-:-:S07]  /*aaa0*/  IMAD.MOV.U32 R3, RZ, RZ, R2 ;  /* 0x000000ffff037224 */ /* 0x000fce00078e0002 */
.L_x_246:
[----:B------:R-:W-:Y:S05]  /*aab0*/  BSYNC B0 ;  /* 0x0000000000007941 */ /* 0x000fea0003800000 */
.L_x_245:
[-C--:B------:R-:W-:Y:S01]  /*aac0*/  IMAD R36, R36, R3.reuse, RZ ;  /* 0x0000000324247224 */ /* 0x080fe200078e02ff */
[----:B------:R-:W-:Y:S04]  /*aad0*/  BSSY B7, `(.L_x_247) ;  /* 0x000035f000077945 */ /* 0x000fe80003800000 */
[----:B------:R-:W-:-:S04]  /*aae0*/  VIADDMNMX R29, R36, R3, R5, PT ;  /* 0x00000003241d7246 */ /* 0x000fc80003800105 */
[----:B------:R-:W-:Y:S01]  /*aaf0*/  ISETP.GT.AND P0, PT, R29, R36, PT ;  /* 0x000000241d00720c */ /* 0x000fe20003f04270 */
[----:B------:R0:W-:-:S12]  /*ab00*/  STL [R1+0x14], R29 ;  /* 0x0000141d01007387 */ /* 0x0001d80000100800 */
[----:B0-----:R-:W-:Y:S05]  /*ab10*/  @P0 BRA `(.L_x_248) ;  /* 0x0000000000440947 */ /* 0x001fea0003800000 */
[----:B------:R-:W0:Y:S02]  /*ab20*/  S2R R0, SR_TID.X ;  /* 0x0000000000007919 */ /* 0x000e240000002100 */
[----:B0-----:R-:W-:-:S04]  /*ab30*/  LOP3.LUT R0, R0, 0x7f, RZ, 0xc0, !PT ;  /* 0x0000007f00007812 */ /* 0x001fc800078ec0ff */
[----:B------:R-:W-:-:S13]  /*ab40*/  ISETP.NE.AND P0, PT, R0, RZ, PT ;  /* 0x000000ff0000720c */ /* 0x000fda0003f05270 */
[----:B------:R-:W-:Y:S05]  /*ab50*/  @P0 BRA `(.L_x_249) ;  /* 0x0000003400580947 */ /* 0x000fea0003800000 */
[----:B------:R-:W0:Y:S01]  /*ab60*/  S2R R7, SR_LANEID ;  /* 0x0000000000077919 */ /* 0x000e220000000000 */
[----:B------:R-:W-:Y:S01]  /*ab70*/  VOTEU.ANY UR4, UPT, PT ;  /* 0x0000000000047886 */ /* 0x000fe200038e0100 */
[----:B------:R-:W1:Y:S01]  /*ab80*/  LDC.64 R2, c[0x0][0xc60] ;  /* 0x00031800ff027b82 */ /* 0x000e620000000a00 */
[----:B------:R-:W0:Y:S08]  /*ab90*/  FLO.U32 R0, UR4 ;  /* 0x0000000400007d00 */ /* 0x000e3000080e0000 */
[----:B------:R-:W1:Y:S01]  /*aba0*/  POPC R5, UR4 ;  /* 0x0000000400057d09 */ /* 0x000e620008000000 */
[----:B0-----:R-:W-:-:S13]  /*abb0*/  ISETP.EQ.U32.AND P0, PT, R0, R7, PT ;  /* 0x000000070000720c */ /* 0x001fda0003f02070 */
[----:B-1----:R-:W2:Y:S01]  /*abc0*/  @P0 ATOMG.E.ADD.STRONG.GPU PT, R3, desc[UR36][R2.64], R5 ;  /* 0x00000005020309a8 */ /* 0x002ea200081ee1e4 */
[----:B------:R-:W0:Y:S02]  /*abd0*/  S2R R4, SR_LTMASK ;  /* 0x0000000000047919 */ /* 0x000e240000003900 */
[----:B0-----:R-:W-:-:S04]  /*abe0*/  LOP3.LUT R4, R4, UR4, RZ, 0xc0, !PT ;  /* 0x0000000404047c12 */ /* 0x001fc8000f8ec0ff */
[----:B------:R-:W0:Y:S01]  /*abf0*/  POPC R7, R4 ;  /* 0x0000000400077309 */ /* 0x000e220000000000 */
[----:B--2---:R-:W0:Y:S02]  /*ac00*/  SHFL.IDX PT, R0, R3, R0, 0x1f ;  /* 0x00001f0003007589 */ /* 0x004e2400000e0000 */
[----:B0-----:R-:W-:Y:S01]  /*ac10*/  IADD3 R16, R0, UR39, R7 ;  /* 0x0000002700107c10 */ /* 0x001fe2000fffe007 */
[----:B------:R-:W-:Y:S06]  /*ac20*/  BRA `(.L_x_249) ;  /* 0x0000003400247947 */ /* 0x000fec0003800000 */
.L_x_248:
[----:B------:R-:W-:Y:S01]  /*ac30*/  VIADD R0, R22, 0x18400 ;  /* 0x0001840016007836 */ /* 0x000fe20000000000 */
[----:B------:R-:W-:Y:S04]  /*ac40*/  BSSY B6, `(.L_x_250) ;  /* 0x0000013000067945 */ /* 0x000fe80003800000 */
[----:B------:R-:W-:-:S13]  /*ac50*/  LOP3.LUT P0, RZ, R0, 0x3ff, RZ, 0xc0, !PT ;  /* 0x000003ff00ff7812 */ /* 0x000fda000780c0ff */
[----:B------:R-:W-:Y:S05]  /*ac60*/  @!P0 BRA `(.L_x_251) ;  /* 0x0000000000408947 */ /* 0x000fea0003800000 */
[----:B------:R-:W-:Y:S01]  /*ac70*/  MOV R2, 0x0 ;  /* 0x0000000000027802 */ /* 0x000fe20000000f00 */
[----:B------:R-:W-:Y:S01]  /*ac80*/  ULDC.64 UR6, c[0x4][0xf0] ;  /* 0x01003c0000067ab9 */ /* 0x000fe20000000a00 */
[----:B------:R-:W-:Y:S01]  /*ac90*/  ULDC.64 UR8, c[0x4][0xf8] ;  /* 0x01003e0000087ab9 */ /* 0x000fe20000000a00 */
[----:B------:R-:W-:Y:S01]  /*aca0*/  ULDC.64 UR4, c[0x4][0x70] ;  /* 0x01001c0000047ab9 */ /* 0x000fe20000000a00 */
[----:B------:R-:W-:Y:S01]  /*acb0*/  IMAD.U32 R4, RZ, RZ, UR6 ;  /* 0x00000006ff047e24 */ /* 0x000fe2000f8e00ff */
[----:B------:R-:W-:Y:S01]  /*acc0*/  MOV R8, 0x70 ;  /* 0x0000007000087802 */ /* 0x000fe20000000f00 */
[----:B------:R-:W0:Y:S01]  /*acd0*/  LDC.64 R2, c[0x4][R2] ;  /* 0x0100000002027b82 */ /* 0x000e220000000a00 */
[----:B------:R-:W-:Y:S02]  /*ace0*/  IMAD.U32 R5, RZ, RZ, UR7 ;  /* 0x00000007ff057e24 */ /* 0x000fe4000f8e00ff */
[----:B------:R-:W-:Y:S02]  /*acf0*/  IMAD.U32 R6, RZ, RZ, UR8 ;  /* 0x00000008ff067e24 */ /* 0x000fe4000f8e00ff */
[----:B------:R-:W-:-:S02]  /*ad00*/  IMAD.U32 R7, RZ, RZ, UR9 ;  /* 0x00000009ff077e24 */ /* 0x000fc4000f8e00ff */
[----:B------:R-:W-:Y:S02]  /*ad10*/  IMAD.U32 R10, RZ, RZ, UR4 ;  /* 0x00000004ff0a7e24 */ /* 0x000fe4000f8e00ff */
[----:B------:R-:W-:Y:S02]  /*ad20*/  IMAD.U32 R11, RZ, RZ, UR5 ;  /* 0x00000005ff0b7e24 */ /* 0x000fe4000f8e00ff */
[----:B------:R-:W-:Y:S02]  /*ad30*/  IMAD.MOV.U32 R12, RZ, RZ, 0x1 ;  /* 0x00000001ff0c7424 */ /* 0x000fe400078e00ff */
[----:B------:R-:W-:-:S07]  /*ad40*/  IMAD.MOV.U32 R13, RZ, RZ, RZ ;  /* 0x000000ffff0d7224 */ /* 0x000fce00078e00ff */
[----:B------:R-:W-:-:S07]  /*ad50*/  LEPC R20, `(.L_x_251) ;  /* 0x000000001014794e */ /* 0x000fce0000000000 */
[----:B0-----:R-:W-:Y:S05]  /*ad60*/  CALL.ABS.NOINC R2 ;  /* 0x0000000002007343 */ /* 0x001fea0003c00000 */
.L_x_251:
[----:B------:R-:W-:Y:S05]  /*ad70*/  BSYNC B6 ;  /* 0x0000000000067941 */ /* 0x000fea0003800000 */
.L_x_250:
        /* <DEDUP_REMOVED lines=8> */
[----:B------:R0:W1:Y:S01]  /*ae00*/  LDC.64 R2, c[0x4][R26] ;  /* 0x010000001a027b82 */ /* 0x0000620000000a00 */
[----:B------:R-:W-:Y:S01]  /*ae10*/  IMAD.U32 R4, RZ, RZ, UR6 ;  /* 0x00000006ff047e24 */ /* 0x000fe2000f8e00ff */
[----:B------:R-:W-:Y:S01]  /*ae20*/  MOV R12, 0x1 ;  /* 0x00000001000c7802 */ /* 0x000fe20000000f00 */
[----:B------:R-:W-:Y:S02]  /*ae30*/  IMAD.U32 R5, RZ, RZ, UR7 ;  /* 0x00000007ff057e24 */ /* 0x000fe4000f8e00ff */
[----:B------:R-:W-:Y:S02]  /*ae40*/  IMAD.U32 R6, RZ, RZ, UR8 ;  /* 0x00000008ff067e24 */ /* 0x000fe4000f8e00ff */
[----:B------:R-:W-:-:S02]  /*ae50*/  IMAD.U32 R7, RZ, RZ, UR9 ;  /* 0x00000009ff077e24 */ /* 0x000fc4000f8e00ff */
[----:B------:R-:W-:Y:S02]  /*ae60*/  IMAD.U32 R10, RZ, RZ, UR4 ;  /* 0x00000004ff0a7e24 */ /* 0x000fe4000f8e00ff */
[----:B------:R-:W-:Y:S02]  /*ae70*/  IMAD.U32 R11, RZ, RZ, UR5 ;  /* 0x00000005ff0b7e24 */ /* 0x000fe4000f8e00ff */
[----:B------:R-:W-:Y:S02]  /*ae80*/  IMAD.MOV.U32 R8, RZ, RZ, 0x70 ;  /* 0x00000070ff087424 */ /* 0x000fe400078e00ff */
[----:B0-----:R-:W-:-:S07]  /*ae90*/  IMAD.MOV.U32 R13, RZ, RZ, RZ ;  /* 0x000000ffff0d7224 */ /* 0x001fce00078e00ff */
[----:B------:R-:W-:-:S07]  /*aea0*/  LEPC R20, `(.L_x_254) ;  /* 0x000000001014794e */ /* 0x000fce0000000000 */
[----:B-1----:R-:W-:Y:S05]  /*aeb0*/  CALL.ABS.NOINC R2 ;  /* 0x0000000002007343 */ /* 0x002fea0003c00000 */
.L_x_254:
[----:B------:R0:W1:Y:S01]  /*aec0*/  LDC.64 R2, c[0x4][R26] ;  /* 0x010000001a027b82 */ /* 0x0000620000000a00 */
[----:B------:R-:W-:Y:S01]  /*aed0*/  ULDC.64 UR6, c[0x4][0xf0] ;  /* 0x01003c0000067ab9 */ /* 0x000fe20000000a00 */
[----:B------:R-:W-:Y:S01]  /*aee0*/  ULDC.64 UR8, c[0x4][0xf8] ;  /* 0x01003e0000087ab9 */ /* 0x000fe20000000a00 */
[----:B------:R-:W-:Y:S01]  /*aef0*/  ULDC.64 UR4, c[0x4][0x80] ;  /* 0x0100200000047ab9 */ /* 0x000fe20000000a00 */
[----:B------:R-:W-:Y:S02]  /*af00*/  IMAD.U32 R4, RZ, RZ, UR6 ;  /* 0x00000006ff047e24 */ /* 0x000fe4000f8e00ff */
[----:B------:R-:W-:Y:S02]  /*af10*/  IMAD.U32 R5, RZ, RZ, UR7 ;  /* 0x00000007ff057e24 */ /* 0x000fe4000f8e00ff */
[----:B------:R-:W-:Y:S02]  /*af20*/  IMAD.U32 R6, RZ, RZ, UR8 ;  /* 0x00000008ff067e24 */ /* 0x000fe4000f8e00ff */
[----:B------:R-:W-:-:S02]  /*af30*/  IMAD.U32 R7, RZ, RZ, UR9 ;  /* 0x00000009ff077e24 */ /* 0x000fc4000f8e00ff */
[----:B------:R-:W-:Y:S02]  /*af40*/  IMAD.U32 R10, RZ, RZ, UR4 ;  /* 0x00000004ff0a7e24 */ /* 0x000fe4000f8e00ff */
[----:B------:R-:W-:Y:S02]  /*af50*/  IMAD.U32 R11, RZ, RZ, UR5 ;  /* 0x00000005ff0b7e24 */ /* 0x000fe4000f8e00ff */
[----:B------:R-:W-:Y:S02]  /*af60*/  IMAD.MOV.U32 R8, RZ, RZ, 0x70 ;  /* 0x00000070ff087424 */ /* 0x000fe400078e00ff */
[----:B------:R-:W-:Y:S02]  /*af70*/  IMAD.MOV.U32 R12, RZ, RZ, 0x1 ;  /* 0x00000001ff0c7424 */ /* 0x000fe400078e00ff */
[----:B0-----:R-:W-:-:S07]  /*af80*/  IMAD.MOV.U32 R13, RZ, RZ, RZ ;  /* 0x000000ffff0d7224 */ /* 0x001fce00078e00ff */
[----:B------:R-:W-:-:S07]  /*af90*/  LEPC R20, `(.L_x_253) ;  /* 0x000000001014794e */ /* 0x000fce0000000000 */
[----:B-1----:R-:W-:Y:S05]  /*afa0*/  CALL.ABS.NOINC R2 ;  /* 0x0000000002007343 */ /* 0x002fea0003c00000 */
.L_x_253:
[----:B------:R-:W-:Y:S05]  /*afb0*/  BSYNC B6 ;  /* 0x0000000000067941 */ /* 0x000fea0003800000 */
.L_x_252:
[----:B------:R-:W-:Y:S01]  /*afc0*/  ULDC.64 UR4, c[0x0][0x9f8] ;  /* 0x00027e0000047ab9 */ /* 0x000fe20000000a00 */
[----:B------:R-:W0:Y:S01]  /*afd0*/  LDC R6, c[0x0][0x430] ;  /* 0x00010c00ff067b82 */ /* 0x000e220000000800 */
[----:B------:R-:W-:Y:S01]  /*afe0*/  ISETP.NE.U32.AND P0, PT, RZ, UR4, PT ;  /* 0x00000004ff007c0c */ /* 0x000fe2000bf05070 */
[----:B------:R-:W1:Y:S03]  /*aff0*/  S2R R2, SR_TID.X ;  /* 0x0000000000027919 */ /* 0x000e660000002100 */
[----:B------:R-:W-:-:S13]  /*b000*/  ISETP.NE.AND.EX P0, PT, RZ, UR5, PT, P0 ;  /* 0x00000005ff007c0c */ /* 0x000fda000bf05300 */
[----:B------:R-:W-:Y:S01]  /*b010*/  @P0 IADD3 R24, P1, R24, UR4, RZ ;  /* 0x0000000418180c10 */ /* 0x000fe2000ff3e0ff */
[----:B------:R-:W2:Y:S01]  /*b020*/  S2R R21, SR_TID.X ;  /* 0x0000000000157919 */ /* 0x000ea20000002100 */
[----:B------:R-:W-:Y:S01]  /*b030*/  LOP3.LUT R23, R23, 0xffffffdf, RZ, 0xc0, !PT ;  /* 0xffffffdf17177812 */ /* 0x000fe200078ec0ff */
[----:B------:R-:W-:Y:S01]  /*b040*/  ULDC UR4, c[0x0][0x320] ;  /* 0x0000c80000047ab9 */ /* 0x000fe20000000800 */
[----:B------:R-:W-:-:S05]  /*b050*/  @P0 IADD3.X R25, R25, UR5, RZ, P1, !PT ;  /* 0x0000000519190c10 */ /* 0x000fca0008ffe4ff */
[----:B------:R3:W4:Y:S01]  /*b060*/  @P0 LDG.E R31, desc[UR36][R24.64] ;  /* 0x00000024181f0981 */ /* 0x000722000c1e1900 */
[----:B0-----:R-:W-:Y:S01]  /*b070*/  ISETP.NE.AND P2, PT, R6, 0x1, PT ;  /* 0x000000010600780c */ /* 0x001fe20003f45270 */
[----:B------:R-:W0:Y:S01]  /*b080*/  S2R R26, SR_TID.X ;  /* 0x00000000001a7919 */ /* 0x000e220000002100 */
[----:B-1----:R-:W-:Y:S01]  /*b090*/  LOP3.LUT R2, R2, 0x7f, RZ, 0xc0, !PT ;  /* 0x0000007f02027812 */ /* 0x002fe200078ec0ff */
[----:B---3--:R-:W-:-:S03]  /*b0a0*/  VIADD R25, R29, 0xffffffff ;  /* 0xffffffff1d197836 */ /* 0x008fc60000000000 */
[----:B------:R-:W-:-:S07]  /*b0b0*/  SHF.R.U32.HI R2, RZ, 0x3, R2 ;  /* 0x00000003ff027819 */ /* 0x000fce0000011602 */
[----:B------:R-:W1:Y:S01]  /*b0c0*/  @P2 LDC R3, c[0x0][0x434] ;  /* 0x00010d00ff032b82 */ /* 0x000e620000000800 */
[----:B------:R-:W-:-:S07]  /*b0d0*/  @P2 LOP3.LUT R23, R23, 0x20, RZ, 0xfc, !PT ;  /* 0x0000002017172812 */ /* 0x000fce00078efcff */
[----:B------:R-:W3:Y:S01]  /*b0e0*/  @P2 LDC R5, c[0x0][0x438] ;  /* 0x00010e00ff052b82 */ /* 0x000ee20000000800 */
[----:B--2---:R-:W-:-:S04]  /*b0f0*/  SHF.L.U32 R20, R21, 0x4, RZ ;  /* 0x0000000415147819 */ /* 0x004fc800000006ff */
[----:B------:R-:W-:-:S05]  /*b100*/  LOP3.LUT R20, R2, 0x70, R20, 0xf8, !PT ;  /* 0x0000007002147812 */ /* 0x000fca00078ef814 */
[----:B------:R-:W-:Y:S02]  /*b110*/  IMAD R2, R25, 0x60, R20 ;  /* 0x0000006019027824 */ /* 0x000fe400078e0214 */
[----:B0-----:R-:W-:Y:S02]  /*b120*/  IMAD.SHL.U32 R9, R26, 0x8, RZ ;  /* 0x000000081a097824 */ /* 0x001fe400078e00ff */
[C---:B------:R-:W-:Y:S01]  /*b130*/  IMAD.IADD R0, R2.reuse, 0x1, R37 ;  /* 0x0000000102007824 */ /* 0x040fe200078e0225 */
[----:B------:R-:W-:Y:S02]  /*b140*/  ISETP.GE.AND P0, PT, R2, R34, PT ;  /* 0x000000220200720c */ /* 0x000fe40003f06270 */
[----:B------:R-:W-:Y:S01]  /*b150*/  LOP3.LUT R9, R9, 0x38, RZ, 0xc0, !PT ;  /* 0x0000003809097812 */ /* 0x000fe200078ec0ff */
[----:B-1----:R-:W-:Y:S01]  /*b160*/  @P2 IMAD.HI.U32 R2, R0, R3, RZ ;  /* 0x0000000300022227 */ /* 0x002fe200078e00ff */
[----:B------:R-:W-:Y:S02]  /*b170*/  ISETP.GT.U32.OR P0, PT, R20, 0x5f, P0 ;  /* 0x0000005f1400780c */ /* 0x000fe40000704470 */
[----:B------:R-:W-:Y:S01]  /*b180*/  LOP3.LUT R8, R9, 0x40, RZ, 0xfc, !PT ;  /* 0x0000004009087812 */ /* 0x000fe200078efcff */
[----:B------:R-:W-:Y:S01]  /*b190*/  IMAD.MOV.U32 R4, RZ, RZ, R0 ;  /* 0x000000ffff047224 */ /* 0x000fe200078e0000 */
[----:B---3--:R-:W-:-:S02]  /*b1a0*/  @P2 SHF.R.U32.HI R4, RZ, R5, R2 ;  /* 0x00000005ff042219 */ /* 0x008fc40000011602 */
[----:B------:R-:W-:Y:S02]  /*b1b0*/  ISETP.GE.AND P2, PT, R8, UR4, PT ;  /* 0x0000000408007c0c */ /* 0x000fe4000bf46270 */
[----:B------:R-:W-:Y:S01]  /*b1c0*/  ISETP.GE.AND P1, PT, R9, UR4, PT ;  /* 0x0000000409007c0c */ /* 0x000fe2000bf26270 */
[----:B------:R-:W-:Y:S01]  /*b1d0*/  IMAD.MOV R3, RZ, RZ, -R4 ;  /* 0x000000ffff037224 */ /* 0x000fe200078e0a04 */
[----:B------:R-:W-:Y:S01]  /*b1e0*/  SEL R5, RZ, 0xffffffff, P2 ;  /* 0xffffffffff057807 */ /* 0x000fe20001000000 */
[----:B------:R-:W-:Y:S01]  /*b1f0*/  ULDC UR4, c[0x0][0x2f4] ;  /* 0x0000bd0000047ab9 */ /* 0x000fe20000000800 */
[----:B------:R-:W-:Y:S01]  /*b200*/  SEL R29, RZ, 0x1, P1 ;  /* 0x00000001ff1d7807 */ /* 0x000fe20000800000 */
[----:B------:R-:W-:Y:S02]  /*b210*/  IMAD R0, R6, R3, R0 ;  /* 0x0000000306007224 */ /* 0x000fe400078e0200 */
[----:B------:R-:W0:Y:S01]  /*b220*/  @!P0 LDC.64 R2, c[0x0][0x428] ;  /* 0x00010a00ff028b82 */ /* 0x000e220000000a00 */
[----:B------:R-:W-:Y:S01]  /*b230*/  IMAD.SHL.U32 R6, R5, 0x2, RZ ;  /* 0x0000000205067824 */ /* 0x000fe200078e00ff */
[----:B------:R-:W-:-:S04]  /*b240*/  @!P0 SHF.R.S32.HI R5, RZ, 0x1f, R4 ;  /* 0x0000001fff058819 */ /* 0x000fc80000011404 */
[----:B------:R-:W-:Y:S02]  /*b250*/  LOP3.LUT R29, R6, 0x2, R29, 0xe2, !PT ;  /* 0x00000002061d7812 */ /* 0x000fe400078ee21d */
[----:B------:R-:W-:Y:S02]  /*b260*/  ISETP.GE.AND P2, PT, R9, UR4, PT ;  /* 0x0000000409007c0c */ /* 0x000fe4000bf46270 */
[----:B------:R-:W-:Y:S01]  /*b270*/  LOP3.LUT R23, R23, 0xffffffef, RZ, 0xc0, !PT ;  /* 0xffffffef17177812 */ /* 0x000fe200078ec0ff */
[----:B------:R-:W-:Y:S01]  /*b280*/  UMOV UR5, 0xffffffff ;  /* 0xffffffff00057882 */ /* 0x000fe20000000000 */
[----:B------:R-:W-:Y:S02]  /*b290*/  LOP3.LUT R26, R18, 0xffff, RZ, 0xc0, !PT ;  /* 0x0000ffff121a7812 */ /* 0x000fe400078ec0ff */
[----:B----4-:R-:W-:Y:S01]  /*b2a0*/  SHF.R.S32.HI R7, RZ, 0x1f, R31 ;  /* 0x0000001fff077819 */ /* 0x010fe2000001141f */
[----:B0-----:R-:W-:-:S04]  /*b2b0*/  @!P0 IMAD.WIDE.U32 R4, R31, R2, R4 ;  /* 0x000000021f048225 */ /* 0x001fc800078e0004 */
[----:B------:R-:W-:Y:S01]  /*b2c0*/  @!P0 IMAD R6, R7, R2, RZ ;  /* 0x0000000207068224 */ /* 0x000fe200078e02ff */
[----:B------:R0:W-:Y:S03]  /*b2d0*/  STL [R1], R7 ;  /* 0x0000000701007387 */ /* 0x0001e60000100800 */
[----:B------:R-:W-:Y:S02]  /*b2e0*/  @!P0 IMAD R6, R31, R3, R6 ;  /* 0x000000031f068224 */ /* 0x000fe400078e0206 */
[----:B------:R-:W1:Y:S02]  /*b2f0*/  @!P0 LDC.64 R2, c[0x0][0x418] ;  /* 0x00010600ff028b82 */ /* 0x000e640000000a00 */
[----:B------:R-:W-:Y:S02]  /*b300*/  @!P0 IMAD.IADD R6, R5, 0x1, R6 ;  /* 0x0000000105068824 */ /* 0x000fe400078e0206 */
[----:B------:R-:W-:-:S05]  /*b310*/  IMAD.U32 R5, RZ, RZ, UR38 ;  /* 0x00000026ff057e24 */ /* 0x000fca000f8e00ff */
[----:B------:R-:W-:Y:S02]  /*b320*/  ISETP.NE.AND P3, PT, R5, 0x3, PT ;  /* 0x000000030500780c */ /* 0x000fe40003f65270 */
[----:B0-----:R-:W-:-:S11]  /*b330*/  LOP3.LUT R7, R9, 0x80, RZ, 0xfc, !PT ;  /* 0x0000008009077812 */ /* 0x001fd600078efcff */
[----:B------:R-:W-:Y:S02]  /*b340*/  @P3 LOP3.LUT R23, R23, 0x10, RZ, 0xfc, !PT ;  /* 0x0000001017173812 */ /* 0x000fe400078efcff */
[C---:B-1----:R-:W-:Y:S02]  /*b350*/  @!P0 LEA R2, P1, R4.reuse, R2, 0x2 ;  /* 0x0000000204028211 */ /* 0x042fe400078210ff */
[----:B------:R-:W-:Y:S02]  /*b360*/  LOP3.LUT R23, R23, 0xfffffffb, RZ, 0xc0, !PT ;  /* 0xfffffffb17177812 */ /* 0x000fe400078ec0ff */
[----:B------:R-:W-:Y:S01]  /*b370*/  @!P0 LEA.HI.X R3, R4, R3, R6, 0x2, P1 ;  /* 0x0000000304038211 */ /* 0x000fe200008f1406 */
[----:B------:R-:W-:Y:S01]  /*b380*/  IMAD.MOV.U32 R4, RZ, RZ, RZ ;  /* 0x000000ffff047224 */ /* 0x000fe200078e00ff */
[----:B------:R-:W-:Y:S02]  /*b390*/  ISETP.GE.AND P1, PT, R8, UR4, PT ;  /* 0x0000000408007c0c */ /* 0x000fe4000bf26270 */
[----:B------:R-:W-:-:S03]  /*b3a0*/  @P2 LOP3.LUT R23, R23, 0x4, RZ, 0xfc, !PT ;  /* 0x0000000417172812 */ /* 0x000fc600078efcff */
[----:B------:R0:W5:Y:S01]  /*b3b0*/  @!P0 LDG.E R4, desc[UR36][R2.64] ;  /* 0x0000002402048981 */ /* 0x000162000c1e1900 */
[----:B------:R-:W-:Y:S02]  /*b3c0*/  ISETP.GE.AND P0, PT, R7, UR4, PT ;  /* 0x0000000407007c0c */ /* 0x000fe4000bf06270 */
[----:B------:R-:W-:-:S04]  /*b3d0*/  LOP3.LUT R23, R23, 0xfffffffe, RZ, 0xc0, !PT ;  /* 0xfffffffe17177812 */ /* 0x000fc800078ec0ff */
[----:B------:R-:W-:-:S04]  /*b3e0*/  LOP3.LUT R23, R23, 0xfffffffd, RZ, 0xc0, !PT ;  /* 0xfffffffd17177812 */ /* 0x000fc800078ec0ff */
[----:B------:R-:W-:-:S04]  /*b3f0*/  @P1 LOP3.LUT R23, R23, 0x2, RZ, 0xfc, !PT ;  /* 0x0000000217171812 */ /* 0x000fc800078efcff */
[----:B------:R-:W-:Y:S01]  /*b400*/  @P0 LOP3.LUT R23, R23, 0x1, RZ, 0xfc, !PT ;  /* 0x0000000117170812 */ /* 0x000fe200078efcff */
[----:B0-----:R-:W-:Y:S06]  /*b410*/  BRA.DIV UR5, `(.L_x_255) ;  /* 0x0000003e059c7947 */ /* 0x001fec000b800000 */
.L_x_321:
[----:B------:R-:W-:Y:S02]  /*b420*/  ISETP.GT.U32.AND P0, PT, R20, 0x5f, PT ;  /* 0x0000005f1400780c */ /* 0x000fe40003f04070 */
[----:B------:R-:W-:-:S11]  /*b430*/  LOP3.LUT R23, R23, 0xfffffff7, RZ, 0xc0, !PT ;  /* 0xfffffff717177812 */ /* 0x000fd600078ec0ff */
[----:B------:R-:W-:Y:S01]  /*b440*/  @P0 LOP3.LUT R23, R23, 0x8, RZ, 0xfc, !PT ;  /* 0x0000000817170812 */ /* 0x000fe200078efcff */
[----:B------:R-:W-:Y:S06]  /*b450*/  @!P3 BRA `(.L_x_256) ;  /* 0x000000000004b947 */ /* 0x000fec0003800000 */
[----:B------:R-:W-:Y:S01]  /*b460*/  BPT.TRAP 0x1 ;  /* 0x000000040000795c */ /* 0x000fe20000300000 */
.L_x_256:
[----:B------:R-:W-:Y:S01]  /*b470*/  SHF.R.S32.HI R5, RZ, 0x1f, R0 ;  /* 0x0000001fff057819 */ /* 0x000fe20000011400 */
[----:B------:R-:W-:Y:S01]  /*b480*/  ULDC.64 UR4, c[0x0][0x328] ;  /* 0x0000ca0000047ab9 */ /* 0x000fe20000000a00 */
[----:B------:R-:W-:Y:S01]  /*b490*/  ULDC.64 UR6, c[0x0][0x318] ;  /* 0x0000c60000067ab9 */ /* 0x000fe20000000a00 */
[----:B------:R-:W-:Y:S02]  /*b4a0*/  BSSY B0, `(.L_x_257) ;  /* 0x0000014000007945 */ /* 0x000fe40003800000 */
[----:B------:R-:W-:-:S04]  /*b4b0*/  IMAD R3, R5, UR4, RZ ;  /* 0x0000000405037c24 */ /* 0x000fc8000f8e02ff */
[C---:B------:R-:W-:Y:S02]  /*b4c0*/  IMAD R6, R0.reuse, UR5, R3 ;  /* 0x0000000500067c24 */ /* 0x040fe4000f8e0203 */
[----:B------:R-:W-:Y:S01]  /*b4d0*/  IMAD.WIDE.U32 R2, R0, UR4, RZ ;  /* 0x0000000400027c25 */ /* 0x000fe2000f8e00ff */
[----:B------:R-:W-:-:S03]  /*b4e0*/  ULDC.64 UR4, c[0x0][0x338] ;  /* 0x0000ce0000047ab9 */ /* 0x000fc60000000a00 */
[----:B------:R-:W-:Y:S01]  /*b4f0*/  IMAD.IADD R3, R3, 0x1, R6 ;  /* 0x0000000103037824 */ /* 0x000fe200078e0206 */
[----:B-----5:R-:W-:Y:S01]  /*b500*/  SHF.R.S32.HI R6, RZ, 0x1f, R4 ;  /* 0x0000001fff067819 */ /* 0x020fe20000011404 */
[----:B------:R-:W-:-:S04]  /*b510*/  IMAD.WIDE.U32 R2, R4, UR4, R2 ;  /* 0x0000000404027c25 */ /* 0x000fc8000f8e0002 */
[----:B------:R-:W-:-:S04]  /*b520*/  IMAD R7, R6, UR4, RZ ;  /* 0x0000000406077c24 */ /* 0x000fc8000f8e02ff */
[----:B------:R-:W-:Y:S01]  /*b530*/  IMAD R7, R4, UR5, R7 ;  /* 0x0000000504077c24 */ /* 0x000fe2000f8e0207 */
[----:B------:R-:W-:-:S04]  /*b540*/  ULDC.64 UR4, c[0x0][0x330] ;  /* 0x0000cc0000047ab9 */ /* 0x000fc80000000a00 */
[----:B------:R-:W-:Y:S01]  /*b550*/  IADD3 R3, R3, R7, RZ ;  /* 0x0000000703037210 */ /* 0x000fe20007ffe0ff */
[----:B------:R-:W-:Y:S02]  /*b560*/  IMAD R7, R27, 0x8, R22 ;  /* 0x000000081b077824 */ /* 0x000fe400078e0216 */
[----:B------:R-:W-:-:S04]  /*b570*/  IMAD.WIDE.U32 R2, R26, UR4, R2 ;  /* 0x000000041a027c25 */ /* 0x000fc8000f8e0002 */
[----:B------:R-:W-:Y:S01]  /*b580*/  IMAD R24, R26, UR5, R3 ;  /* 0x000000051a187c24 */ /* 0x000fe2000f8e0203 */
[----:B------:R-:W-:-:S04]  /*b590*/  LEA R18, P0, R2, UR6, 0x1 ;  /* 0x0000000602127c11 */ /* 0x000fc8000f8008ff */
[----:B------:R-:W-:Y:S02]  /*b5a0*/  LEA.HI.X R24, R2, UR7, R24, 0x1, P0 ;  /* 0x0000000702187c11 */ /* 0x000fe400080f0c18 */
[----:B------:R-:W-:-:S06]  /*b5b0*/  SHF.L.U32 R2, R28, 0x1f, RZ ;  /* 0x0000001f1c027819 */ /* 0x000fcc00000006ff */
[----:B------:R-:W0:Y:S02]  /*b5c0*/  SYNCS.PHASECHK.TRANS64.TRYWAIT P0, [R7+URZ+0x2a840], R2 ;  /* 0x02a84002070075a7 */ /* 0x000e24000800017f */
[----:B0-----:R-:W-:Y:S05]  /*b5d0*/  @!P0 BRA `(.L_x_258) ;  /* 0x0000003c005c8947 */ /* 0x001fea0003800000 */
.L_x_322:
[----:B------:R-:W-:Y:S05]  /*b5e0*/  BSYNC B0 ;  /* 0x0000000000007941 */ /* 0x000fea0003800000 */
.L_x_257:
[----:B------:R-:W1:Y:S01]  /*b5f0*/  S2R R8, SR_TID.X ;  /* 0x0000000000087919 */ /* 0x000e620000002100 */
[----:B------:R-:W-:Y:S01]  /*b600*/  ULDC.64 UR4, c[0x0][0x300] ;  /* 0x0000c00000047ab9 */ /* 0x000fe20000000a00 */
[----:B------:R-:W-:Y:S01]  /*b610*/  ULDC.64 UR6, c[0x0][0x2e8] ;  /* 0x0000ba0000067ab9 */ /* 0x000fe20000000a00 */
[----:B------:R-:W-:Y:S01]  /*b620*/  IMAD R5, R5, UR4, RZ ;  /* 0x0000000405057c24 */ /* 0x000fe2000f8e02ff */
[C---:B------:R-:W-:Y:S01]  /*b630*/  LOP3.LUT P4, RZ, R23.reuse, 0x4, RZ, 0xc0, !PT ;  /* 0x0000000417ff7812 */ /* 0x040fe2000788c0ff */
[C---:B0-----:R-:W-:Y:S01]  /*b640*/  IMAD.WIDE.U32 R2, R0.reuse, UR4, RZ ;  /* 0x0000000400027c25 */ /* 0x041fe2000f8e00ff */
[C---:B------:R-:W-:Y:S02]  /*b650*/  LOP3.LUT P3, RZ, R23.reuse, 0x2, RZ, 0xc0, !PT ;  /* 0x0000000217ff7812 */ /* 0x040fe4000786c0ff */
[----:B------:R-:W-:Y:S01]  /*b660*/  LOP3.LUT P2, RZ, R23, 0x1, RZ, 0xc0, !PT ;  /* 0x0000000117ff7812 */ /* 0x000fe2000784c0ff */
[----:B------:R-:W-:Y:S01]  /*b670*/  IMAD R5, R0, UR5, R5 ;  /* 0x0000000500057c24 */ /* 0x000fe2000f8e0205 */
[----:B------:R-:W-:-:S02]  /*b680*/  ULDC.64 UR4, c[0x0][0x310] ;  /* 0x0000c40000047ab9 */ /* 0x000fc40000000a00 */
[----:B------:R-:W-:Y:S02]  /*b690*/  IMAD R6, R6, UR4, RZ ;  /* 0x0000000406067c24 */ /* 0x000fe4000f8e02ff */
[----:B------:R-:W-:Y:S02]  /*b6a0*/  IMAD.IADD R3, R3, 0x1, R5 ;  /* 0x0000000103037824 */ /* 0x000fe400078e0205 */
[C---:B------:R-:W-:Y:S02]  /*b6b0*/  IMAD R6, R4.reuse, UR5, R6 ;  /* 0x0000000504067c24 */ /* 0x040fe4000f8e0206 */
[----:B------:R-:W-:Y:S01]  /*b6c0*/  IMAD.WIDE.U32 R2, R4, UR4, R2 ;  /* 0x0000000404027c25 */ /* 0x000fe2000f8e0002 */
[----:B------:R-:W-:-:S03]  /*b6d0*/  ULDC.64 UR4, c[0x0][0x308] ;  /* 0x0000c20000047ab9 */ /* 0x000fc60000000a00 */
[----:B------:R-:W-:Y:S02]  /*b6e0*/  IMAD.IADD R3, R3, 0x1, R6 ;  /* 0x0000000103037824 */ /* 0x000fe400078e0206 */
[----:B------:R-:W-:Y:S02]  /*b6f0*/  IMAD R6, R25, -0x60, R34 ;  /* 0xffffffa019067824 */ /* 0x000fe400078e0222 */
[----:B------:R-:W-:Y:S01]  /*b700*/  IMAD.WIDE.U32 R2, R26, UR4, R2 ;  /* 0x000000041a027c25 */ /* 0x000fe2000f8e0002 */
[----:B------:R-:W-:-:S03]  /*b710*/  UMOV UR4, 0xffffffff ;  /* 0xffffffff00047882 */ /* 0x000fc60000000000 */
[----:B------:R-:W-:Y:S01]  /*b720*/  IMAD R0, R26, UR5, R3 ;  /* 0x000000051a007c24 */ /* 0x000fe2000f8e0203 */
[----:B------:R-:W-:Y:S01]  /*b730*/  LEA R4, P0, R2, UR6, 0x1 ;  /* 0x0000000602047c11 */ /* 0x000fe2000f8008ff */
[----:B------:R-:W-:Y:S01]  /*b740*/  IMAD R5, R27, 0x4800, R32 ;  /* 0x000048001b057824 */ /* 0x000fe200078e0220 */
[----:B-1----:R-:W-:Y:S02]  /*b750*/  LOP3.LUT R8, R8, 0x7f, RZ, 0xc0, !PT ;  /* 0x0000007f08087812 */ /* 0x002fe400078ec0ff */
[----:B------:R-:W-:Y:S02]  /*b760*/  LEA.HI.X R0, R2, UR7, R0, 0x1, P0 ;  /* 0x0000000702007c11 */ /* 0x000fe400080f0c00 */
[----:B------:R-:W-:Y:S02]  /*b770*/  SHF.R.U32.HI R9, RZ, 0x3, R8 ;  /* 0x00000003ff097819 */ /* 0x000fe40000011608 */
[----:B------:R-:W0:Y:S03]  /*b780*/  S2R R8, SR_TID.X ;  /* 0x0000000000087919 */ /* 0x000e260000002100 */
[----:B------:R-:W-:-:S05]  /*b790*/  IMAD.IADD R6, R6, 0x1, -R9 ;  /* 0x0000000106067824 */ /* 0x000fca00078e0a09 */
[----:B------:R-:W-:Y:S01]  /*b7a0*/  ISETP.GE.AND P0, PT, R6, 0x1, PT ;  /* 0x000000010600780c */ /* 0x000fe20003f06270 */
[----:B0-----:R-:W-:-:S05]  /*b7b0*/  IMAD.SHL.U32 R9, R8, 0x8, RZ ;  /* 0x0000000808097824 */ /* 0x001fca00078e00ff */
[----:B------:R-:W-:Y:S01]  /*b7c0*/  LOP3.LUT R9, R9, 0x38, RZ, 0xc0, !PT ;  /* 0x0000003809097812 */ /* 0x000fe200078ec0ff */
[----:B------:R-:W-:Y:S06]  /*b7d0*/  BRA.DIV UR4, `(.L_x_259) ;  /* 0x0000003a04f07947 */ /* 0x000fec000b800000 */
[----:B------:R-:W0:Y:S01]  /*b7e0*/  SHFL.IDX PT, R3, R4, RZ, 0x181f ;  /* 0x00181fff04037589 */ /* 0x000e2200000e0000 */
[----:B------:R-:W-:-:S03]  /*b7f0*/  @P0 IMAD R8, R5, 0x2, R22 ;  /* 0x0000000205080824 */ /* 0x000fc600078e0216 */
[----:B------:R-:W1:Y:S01]  /*b800*/  SHFL.IDX PT, R2, R0, RZ, 0x181f ;  /* 0x00181fff00027589 */ /* 0x000e6200000e0000 */
[----:B0-----:R-:W-:-:S05]  /*b810*/  @P0 LEA R3, P1, R9, R3, 0x1 ;  /* 0x0000000309030211 */ /* 0x001fca00078208ff */
[----:B-1----:R-:W-:Y:S01]  /*b820*/  @P0 IMAD.X R2, RZ, RZ, R2, P1 ;  /* 0x000000ffff020224 */ /* 0x002fe200008e0602 */
[----:B------:R-:W-:-:S04]  /*b830*/  ISETP.GE.AND P1, PT, R6, 0x11, PT ;  /* 0x000000110600780c */ /* 0x000fc80003f26270 */
[----:B------:R-:W-:-:S04]  /*b840*/  @P0 LOP3.LUT R3, R3, R2, RZ, 0x3c, !PT ;  /* 0x0000000203030212 */ /* 0x000fc800078e3cff */
[----:B------:R-:W-:-:S04]  /*b850*/  @P0 LOP3.LUT R2, R3, R2, RZ, 0x3c, !PT ;  /* 0x0000000203020212 */ /* 0x000fc800078e3cff */
[----:B------:R-:W-:-:S05]  /*b860*/  @P0 LOP3.LUT R3, R3, R2, RZ, 0x3c, !PT ;  /* 0x0000000203030212 */ /* 0x000fca00078e3cff */
[----:B------:R-:W-:Y:S01]  /*b870*/  @!PT LDS RZ, [RZ] ;  /* 0x00000000fffff984 */ /* 0x000fe20000000800 */
[----:B------:R-:W-:Y:S04]  /*b880*/  @P0 LDGSTS.E.BYPASS.LTC128B.128 [R8+0x18400], desc[UR36][R2.64], !P4 ;  /* 0x1840000002080fae */ /* 0x000fe8000e101d64 */
[----:B------:R-:W-:Y:S04]  /*b890*/  @P0 LDGSTS.E.BYPASS.LTC128B.128 [R8+0x1b400], desc[UR36][R2.64+0x80], !P3 ;  /* 0x1b40008002080fae */ /* 0x000fe8000d901d64 */
[----:B------:R0:W-:Y:S04]  /*b8a0*/  @P0 LDGSTS.E.BYPASS.LTC128B.128 [R8+0x1e400], desc[UR36][R2.64+0x100], !P2 ;  /* 0x1e40010002080fae */ /* 0x0001e8000d101d64 */
[----:B0-----:R-:W0:Y:S01]  /*b8b0*/  SHFL.IDX PT, R3, R4, 0x1, 0x181f ;  /* 0x00381f0004037f89 */ /* 0x001e2200000e0000 */
[----:B------:R-:W-:-:S03]  /*b8c0*/  @P1 IMAD R8, R5, 0x2, R22 ;  /* 0x0000000205081824 */ /* 0x000fc600078e0216 */
[----:B------:R-:W1:Y:S01]  /*b8d0*/  SHFL.IDX PT, R2, R0, 0x1, 0x181f ;  /* 0x00381f0000027f89 */ /* 0x000e6200000e0000 */
[----:B0-----:R-:W-:-:S05]  /*b8e0*/  @P1 LEA R3, P0, R9, R3, 0x1 ;  /* 0x0000000309031211 */ /* 0x001fca00078008ff */
[----:B-1----:R-:W-:-:S05]  /*b8f0*/  @P1 IMAD.X R2, RZ, RZ, R2, P0 ;  /* 0x000000ffff021224 */ /* 0x002fca00000e0602 */
[----:B------:R-:W-:-:S04]  /*b900*/  @P1 LOP3.LUT R3, R3, R2, RZ, 0x3c, !PT ;  /* 0x0000000203031212 */ /* 0x000fc800078e3cff */
[----:B------:R-:W-:-:S04]  /*b910*/  @P1 LOP3.LUT R2, R3, R2, RZ, 0x3c, !PT ;  /* 0x0000000203021212 */ /* 0x000fc800078e3cff */
[----:B------:R-:W-:-:S05]  /*b920*/  @P1 LOP3.LUT R3, R3, R2, RZ, 0x3c, !PT ;  /* 0x0000000203031212 */ /* 0x000fca00078e3cff */
[----:B------:R-:W-:Y:S04]  /*b930*/  @P1 LDGSTS.E.BYPASS.LTC128B.128 [R8+0x18c00], desc[UR36][R2.64], !P4 ;  /* 0x18c0000002081fae */ /* 0x000fe8000e101d64 */
[----:B------:R-:W-:Y:S04]  /*b940*/  @P1 LDGSTS.E.BYPASS.LTC128B.128 [R8+0x1bc00], desc[UR36][R2.64+0x80], !P3 ;  /* 0x1bc0008002081fae */ /* 0x000fe8000d901d64 */
[----:B------:R0:W-:Y:S01]  /*b950*/  @P1 LDGSTS.E.BYPASS.LTC128B.128 [R8+0x1ec00], desc[UR36][R2.64+0x100], !P2 ;  /* 0x1ec0010002081fae */ /* 0x0001e2000d101d64 */
[----:B------:R-:W-:-:S03]  /*b960*/  ISETP.GE.AND P1, PT, R6, 0x21, PT ;  /* 0x000000210600780c */ /* 0x000fc60003f26270 */
[----:B0-----:R-:W0:Y:S10]  /*b970*/  SHFL.IDX PT, R3, R4, 0x2, 0x181f ;  /* 0x00581f0004037f89 */ /* 0x001e3400000e0000 */
[----:B------:R-:W-:Y:S01]  /*b980*/  @P1 LEA R8, R5, R22, 0x1 ;  /* 0x0000001605081211 */ /* 0x000fe200078e08ff */
        /* <DEDUP_REMOVED lines=11> */
[----:B------:R-:W-:Y:S01]  /*ba40*/  @P1 IMAD R8, R5, 0x2, R22 ;  /* 0x0000000205081824 */ /* 0x000fe200078e0216 */
        /* <DEDUP_REMOVED lines=12> */
[----:B------:R-:W1:Y:S04]  /*bb10*/  SHFL.IDX PT, R2, R0, 0x4, 0x181f ;  /* 0x00981f0000027f89 */ /* 0x000e6800000e0000 */
[----:B------:R-:W2:Y:S01]  /*bb20*/  SHFL.IDX PT, R0, R0, 0x5, 0x181f ;  /* 0x00b81f0000007f89 */ /* 0x000ea200000e0000 */
[----:B0-----:R-:W-:-:S05]  /*bb30*/  @P1 LEA R3, P0, R9, R3, 0x1 ;  /* 0x0000000309031211 */ /* 0x001fca00078008ff */
[----:B-1----:R-:W-:-:S05]  /*bb40*/  @P1 IMAD.X R2, RZ, RZ, R2, P0 ;  /* 0x000000ffff021224 */ /* 0x002fca00000e0602 */
[----:B------:R-:W-:-:S04]  /*bb50*/  @P1 LOP3.LUT R3, R3, R2, RZ, 0x3c, !PT ;  /* 0x0000000203031212 */ /* 0x000fc800078e3cff */
[----:B------:R-:W-:-:S04]  /*bb60*/  @P1 LOP3.LUT R2, R3, R2, RZ, 0x3c, !PT ;  /* 0x0000000203021212 */ /* 0x000fc800078e3cff */
[----:B------:R-:W-:-:S05]  /*bb70*/  @P1 LOP3.LUT R3, R3, R2, RZ, 0x3c, !PT ;  /* 0x0000000203031212 */ /* 0x000fca00078e3cff */
[----:B------:R-:W-:Y:S04]  /*bb80*/  @P1 LDGSTS.E.BYPASS.LTC128B.128 [R8+0x1a400], desc[UR36][R2.64], !P4 ;  /* 0x1a40000002081fae */ /* 0x000fe8000e101d64 */
[----:B------:R-:W-:Y:S04]  /*bb90*/  @P1 LDGSTS.E.BYPASS.LTC128B.128 [R8+0x1d400], desc[UR36][R2.64+0x80], !P3 ;  /* 0x1d40008002081fae */ /* 0x000fe8000d901d64 */
[----:B------:R0:W-:Y:S04]  /*bba0*/  @P1 LDGSTS.E.BYPASS.LTC128B.128 [R8+0x20400], desc[UR36][R2.64+0x100], !P2 ;  /* 0x2040010002081fae */ /* 0x0001e8000d101d64 */
[----:B0-2---:R0:W1:Y:S02]  /*bbb0*/  SHFL.IDX PT, R2, R4, 0x5, 0x181f ;  /* 0x00b81f0004027f89 */ /* 0x00506400000e0000 */
.L_x_336:
[----:B------:R-:W-:-:S13]  /*bbc0*/  ISETP.GE.AND P0, PT, R6, 0x51, PT ;  /* 0x000000510600780c */ /* 0x000fda0003f06270 */
[----:B-1----:R-:W-:Y:S01]  /*bbd0*/  @P0 LEA R2, P1, R9, R2, 0x1 ;  /* 0x0000000209020211 */ /* 0x002fe200078208ff */
[----:B------:R-:W-:-:S04]  /*bbe0*/  @P0 IMAD R5, R5, 0x2, R22 ;  /* 0x0000000205050824 */ /* 0x000fc800078e0216 */
[----:B------:R-:W-:-:S05]  /*bbf0*/  @P0 IMAD.X R3, RZ, RZ, R0, P1 ;  /* 0x000000ffff030224 */ /* 0x000fca00008e0600 */
[----:B------:R-:W-:Y:S01]  /*bc00*/  @!PT LDS RZ, [RZ] ;  /* 0x00000000fffff984 */ /* 0x000fe20000000800 */
[----:B------:R-:W-:Y:S01]  /*bc10*/  @!PT LDS RZ, [RZ] ;  /* 0x00000000fffff984 */ /* 0x000fe20000000800 */
[----:B------:R-:W-:Y:S01]  /*bc20*/  @!PT LDS RZ, [RZ] ;  /* 0x00000000fffff984 */ /* 0x000fe20000000800 */
[----:B------:R1:W-:Y:S04]  /*bc30*/  @P0 LDGSTS.E.BYPASS.LTC128B.128 [R5+0x1ac00], desc[UR36][R2.64], !P4 ;  /* 0x1ac0000002050fae */ /* 0x0003e8000e101d64 */
[----:B------:R1:W-:Y:S04]  /*bc40*/  @P0 LDGSTS.E.BYPASS.LTC128B.128 [R5+0x1dc00], desc[UR36][R2.64+0x80], !P3 ;  /* 0x1dc0008002050fae */ /* 0x0003e8000d901d64 */
[----:B------:R1:W-:Y:S01]  /*bc50*/  @P0 LDGSTS.E.BYPASS.LTC128B.128 [R5+0x20c00], desc[UR36][R2.64+0x100], !P2 ;  /* 0x20c0010002050fae */ /* 0x0003e2000d101d64 */
[----:B------:R-:W-:Y:S01]  /*bc60*/  PLOP3.LUT P0, PT, PT, PT, PT, 0x80, 0x0 ;  /* 0x000000000000781c */ /* 0x000fe20003f0f070 */
[----:B------:R-:W-:-:S12]  /*bc70*/  NOP ;  /* 0x0000000000007918 */ /* 0x000fd80000000000 */
.L_x_260:
[----:B------:R-:W-:Y:S02]  /*bc80*/  PLOP3.LUT P1, PT, P1, P0, PT, 0xa2, 0x0 ;  /* 0x000000000000781c */ /* 0x000fe40000f21472 */
[----:B------:R-:W-:-:S08]  /*bc90*/  @P0 R2UR P1, UR4, R7 ;  /* 0x00000000070402ca */ /* 0x000fd00000020000 */
[----:B------:R-:W-:-:S05]  /*bca0*/  @P0 PLOP3.LUT P0, PT, P1, PT, PT, 0x80, 0x0 ;  /* 0x000000000000081c */ /* 0x000fca0000f0f070 */
[----:B------:R-:W-:Y:S01]  /*bcb0*/  @!P1 SYNCS.ARRIVE.TRANS64.RED.A0T1 RZ, [UR4+0x2a830], RZ ;  /* 0x02a830ffffff99a7 */ /* 0x000fe20008200404 */
[----:B------:R-:W-:Y:S07]  /*bcc0*/  @!P1 ARRIVES.LDGSTSBAR.64.TRANSCNT [UR4+0x2a830] ;  /* 0x02a83000ff0099b0 */ /* 0x000fee0008000a84 */
[----:B------:R-:W-:Y:S05]  /*bcd0*/  @P0 BRA.U.ANY `(.L_x_260) ;  /* 0xfffffffd00e80947 */ /* 0x000fea000393ffff */
[----:B------:R-:W-:Y:S01]  /*bce0*/  NOP ;  /* 0x0000000000007918 */ /* 0x000fe20000000000 */
[----:B------:R-:W-:-:S13]  /*bcf0*/  LOP3.LUT P2, RZ, R23, 0x10, RZ, 0xc0, !PT ;  /* 0x0000001017ff7812 */ /* 0x000fda000784c0ff */
[----:B------:R-:W-:Y:S05]  /*bd00*/  @!P2 BRA `(.L_x_261) ;  /* 0x000000000004a947 */ /* 0x000fea0003800000 */
[----:B------:R-:W-:Y:S01]  /*bd10*/  BPT.TRAP 0x1 ;  /* 0x000000040000795c */ /* 0x000fe20000300000 */
.L_x_261:
[----:B------:R2:W5:Y:S01]  /*bd20*/  LDL.LU R0, [R1+0x4] ;  /* 0x0000040001007983 */ /* 0x0005620000300800 */
[----:B------:R-:W-:Y:S01]  /*bd30*/  LOP3.LUT P0, RZ, R23, 0x40, RZ, 0xc0, !PT ;  /* 0x0000004017ff7812 */ /* 0x000fe2000780c0ff */
[----:B------:R2:W-:-:S12]  /*bd40*/  SYNCS.ARRIVE.TRANS64.A1T0 RZ, [R7+URZ+0x2a830], RZ ;  /* 0x02a830ff07ff79a7 */ /* 0x0005d8000810003f */
[----:B------:R-:W-:Y:S05]  /*bd50*/  WARPSYNC.ALL ;  /* 0x0000000000007948 */ /* 0x000fea0003800000 */
[----:B------:R-:W-:Y:S01]  /*bd60*/  ULDC.64 UR4, c[0x0][0x298] ;  /* 0x0000a60000047ab9 */ /* 0x000fe20000000a00 */
[----:B-1----:R-:W-:Y:S01]  /*bd70*/  VIADD R2, R22, 0xc400 ;  /* 0x0000c40016027836 */ /* 0x002fe20000000000 */
[----:B------:R-:W-:Y:S01]  /*bd80*/  SEL R30, R30, RZ, !P0 ;  /* 0x000000ff1e1e7207 */ /* 0x000fe20004000000 */
[----:B0-----:R-:W-:Y:S01]  /*bd90*/  IMAD.WIDE.U32 R4, R35, UR4, RZ ;  /* 0x0000000423047c25 */ /* 0x001fe2000f8e00ff */
[----:B------:R-:W-:Y:S01]  /*bda0*/  BSSY B6, `(.L_x_262) ;  /* 0x000001b000067945 */ /* 0x000fe20003800000 */
[----:B------:R-:W-:Y:S01]  /*bdb0*/  BAR.SYNC.DEFER_BLOCKING 0x8, 0x180 ;  /* 0x0206000000007b1d */ /* 0x000fe20000010000 */
[----:B-----5:R-:W-:-:S02]  /*bdc0*/  SEL R0, R0, RZ, !P0 ;  /* 0x000000ff00007207 */ /* 0x020fc40004000000 */
[----:B------:R-:W-:-:S03]  /*bdd0*/  LOP3.LUT P0, RZ, R2, 0x3ff, RZ, 0xc0, !PT ;  /* 0x000003ff02ff7812 */ /* 0x000fc6000780c0ff */
[----:B------:R0:W-:Y:S04]  /*bde0*/  STL [R1+0x4], R0 ;  /* 0x0000040001007387 */ /* 0x0001e80000100800 */
[----:B------:R1:W-:Y:S01]  /*bdf0*/  STL.64 [R1+0x8], R4 ;  /* 0x0000080401007387 */ /* 0x0003e20000100a00 */
[----:B0-----:R-:W-:-:S05]  /*be00*/  SHF.R.S32.HI R0, RZ, 0x1f, R35 ;  /* 0x0000001fff007819 */ /* 0x001fca0000011423 */
[----:B------:R-:W-:-:S04]  /*be10*/  IMAD R0, R0, UR4, RZ ;  /* 0x0000000400007c24 */ /* 0x000fc8000f8e02ff */
[----:B------:R-:W-:-:S04]  /*be20*/  IMAD R0, R35, UR5, R0 ;  /* 0x0000000523007c24 */ /* 0x000fc8000f8e0200 */
[----:B------:R-:W-:Y:S01]  /*be30*/  IMAD.IADD R35, R5, 0x1, R0 ;  /* 0x0000000105237824 */ /* 0x000fe200078e0200 */
[----:B-1----:R-:W-:Y:S06]  /*be40*/  @!P0 BRA `(.L_x_263) ;  /* 0x0000000000408947 */ /* 0x002fec0003800000 */
[----:B------:R-:W-:Y:S01]  /*be50*/  MOV R2, 0x0 ;  /* 0x0000000000027802 */ /* 0x000fe20000000f00 */
[----:B------:R-:W-:Y:S01]  /*be60*/  ULDC.64 UR6, c[0x4][0xf0] ;  /* 0x01003c0000067ab9 */ /* 0x000fe20000000a00 */
[----:B------:R-:W-:Y:S01]  /*be70*/  ULDC.64 UR8, c[0x4][0xf8] ;  /* 0x01003e0000087ab9 */ /* 0x000fe20000000a00 */
[----:B------:R-:W-:Y:S01]  /*be80*/  ULDC.64 UR4, c[0x4][0x88] ;  /* 0x0100220000047ab9 */ /* 0x000fe20000000a00 */
[----:B------:R-:W-:Y:S01]  /*be90*/  IMAD.U32 R4, RZ, RZ, UR6 ;  /* 0x00000006ff047e24 */ /* 0x000fe2000f8e00ff */
[----:B------:R-:W-:Y:S01]  /*bea0*/  MOV R6, UR8 ;  /* 0x0000000800067c02 */ /* 0x000fe20008000f00 */
[----:B------:R-:W0:Y:S01]  /*beb0*/  LDC.64 R2, c[0x4][R2] ;  /* 0x0100000002027b82 */ /* 0x000e220000000a00 */
[----:B------:R-:W-:Y:S02]  /*bec0*/  IMAD.U32 R5, RZ, RZ, UR7 ;  /* 0x00000007ff057e24 */ /* 0x000fe4000f8e00ff */
[----:B--2---:R-:W-:Y:S02]  /*bed0*/  IMAD.U32 R7, RZ, RZ, UR9 ;  /* 0x00000009ff077e24 */ /* 0x004fe4000f8e00ff */
[----:B------:R-:W-:-:S02]  /*bee0*/  IMAD.U32 R10, RZ, RZ, UR4 ;  /* 0x00000004ff0a7e24 */ /* 0x000fc4000f8e00ff */
[----:B------:R-:W-:Y:S02]  /*bef0*/  IMAD.U32 R11, RZ, RZ, UR5 ;  /* 0x00000005ff0b7e24 */ /* 0x000fe4000f8e00ff */
[----:B------:R-:W-:Y:S02]  /*bf00*/  IMAD.MOV.U32 R8, RZ, RZ, 0x70 ;  /* 0x00000070ff087424 */ /* 0x000fe400078e00ff */
[----:B------:R-:W-:Y:S02]  /*bf10*/  IMAD.MOV.U32 R12, RZ, RZ, 0x1 ;  /* 0x00000001ff0c7424 */ /* 0x000fe400078e00ff */
[----:B------:R-:W-:-:S07]  /*bf20*/  IMAD.MOV.U32 R13, RZ, RZ, RZ ;  /* 0x000000ffff0d7224 */ /* 0x000fce00078e00ff */
[----:B------:R-:W-:-:S07]  /*bf30*/  LEPC R20, `(.L_x_263) ;  /* 0x000000001014794e */ /* 0x000fce0000000000 */
[----:B0-----:R-:W-:Y:S05]  /*bf40*/  CALL.ABS.NOINC R2 ;  /* 0x0000000002007343 */ /* 0x001fea0003c00000 */
.L_x_263:
[----:B------:R-:W-:Y:S05]  /*bf50*/  BSYNC B6 ;  /* 0x0000000000067941 */ /* 0x000fea0003800000 */
.L_x_262:
[----:B------:R-:W3:Y:S01]  /*bf60*/  LDL.LU R20, [R1+0x4] ;  /* 0x0000040001147983 */ /* 0x000ee20000300800 */
[----:B------:R-:W0:Y:S01]  /*bf70*/  LDC R6, c[0x0][0x448] ;  /* 0x00011200ff067b82 */ /* 0x000e220000000800 */
[----:B------:R-:W-:Y:S02]  /*bf80*/  ULDC.64 UR4, c[0x0][0x2d8] ;  /* 0x0000b60000047ab9 */ /* 0x000fe40000000a00 */
[----:B------:R-:W4:Y:S01]  /*bf90*/  LDL.LU.64 R2, [R1+0x8] ;  /* 0x0000080001027983 */ /* 0x000f220000300a00 */
[----:B------:R-:W-:-:S03]  /*bfa0*/  SHF.L.U32 R4, R17, 0x7, RZ ;  /* 0x0000000711047819 */ /* 0x000fc600000006ff */
[----:B------:R1:W5:Y:S01]  /*bfb0*/  LDL R17, [R1+0x10] ;  /* 0x0000100001117983 */ /* 0x0003620000100800 */
[----:B0-----:R-:W-:Y:S01]  /*bfc0*/  ISETP.NE.AND P0, PT, R6, 0x1, PT ;  /* 0x000000010600780c */ /* 0x001fe20003f05270 */
[----:B------:R-:W0:Y:S02]  /*bfd0*/  S2R R11, SR_TID.X ;  /* 0x00000000000b7919 */ /* 0x000e240000002100 */
[----:B0-----:R-:W-:-:S05]  /*bfe0*/  IMAD.SHL.U32 R9, R11, 0x8, RZ ;  /* 0x000000080b097824 */ /* 0x001fca00078e00ff */
[----:B------:R-:W-:Y:S01]  /*bff0*/  LOP3.LUT R9, R9, 0x38, RZ, 0xc0, !PT ;  /* 0x0000003809097812 */ /* 0x000fe200078ec0ff */
[----:B---3--:R-:W-:Y:S02]  /*c000*/  IMAD.MOV.U32 R21, RZ, RZ, R20 ;  /* 0x000000ffff157224 */ /* 0x008fe400078e0014 */
[----:B------:R-:W0:Y:S01]  /*c010*/  S2R R20, SR_TID.X ;  /* 0x0000000000147919 */ /* 0x000e220000002100 */
[----:B----4-:R-:W-:Y:S02]  /*c020*/  IMAD.MOV.U32 R3, RZ, RZ, R35 ;  /* 0x000000ffff037224 */ /* 0x010fe400078e0023 */
[----:B------:R-:W-:-:S04]  /*c030*/  IMAD.WIDE.U32 R2, R26, UR4, R2 ;  /* 0x000000041a027c25 */ /* 0x000fc8000f8e0002 */
[----:B------:R-:W-:Y:S01]  /*c040*/  IMAD R3, R26, UR5, R3 ;  /* 0x000000051a037c24 */ /* 0x000fe2000f8e0203 */
[----:B------:R-:W-:Y:S02]  /*c050*/  ULDC.64 UR4, c[0x0][0x2e0] ;  /* 0x0000b80000047ab9 */ /* 0x000fe40000000a00 */
[----:B------:R-:W-:Y:S02]  /*c060*/  IMAD R5, R21, UR4, RZ ;  /* 0x0000000415057c24 */ /* 0x000fe4000f8e02ff */
[----:B------:R-:W-:-:S04]  /*c070*/  IMAD.WIDE.U32 R2, R30, UR4, R2 ;  /* 0x000000041e027c25 */ /* 0x000fc8000f8e0002 */
[----:B------:R-:W-:Y:S01]  /*c080*/  IMAD R0, R30, UR5, R5 ;  /* 0x000000051e007c24 */ /* 0x000fe2000f8e0205 */
[----:B------:R-:W-:Y:S01]  /*c090*/  ULDC.64 UR4, c[0x0][0x2d0] ;  /* 0x0000b40000047ab9 */ /* 0x000fe20000000a00 */
[----:B------:R-:W3:Y:S02]  /*c0a0*/  @P0 LDC R5, c[0x0][0x44c] ;  /* 0x00011300ff050b82 */ /* 0x000ee40000000800 */
[----:B------:R-:W-:-:S06]  /*c0b0*/  IMAD.IADD R3, R3, 0x1, R0 ;  /* 0x0000000103037824 */ /* 0x000fcc00078e0200 */
[----:B------:R-:W4:Y:S01]  /*c0c0*/  @P0 LDC R0, c[0x0][0x450] ;  /* 0x00011400ff000b82 */ /* 0x000f220000000800 */
[C---:B0-----:R-:W-:Y:S01]  /*c0d0*/  LOP3.LUT R21, R20.reuse, 0x7f, RZ, 0xc0, !PT ;  /* 0x0000007f14157812 */ /* 0x041fe200078ec0ff */
[----:B------:R-:W-:-:S03]  /*c0e0*/  IMAD.SHL.U32 R20, R20, 0x10, RZ ;  /* 0x0000001014147824 */ /* 0x000fc600078e00ff */
[----:B------:R-:W-:-:S04]  /*c0f0*/  SHF.R.U32.HI R21, RZ, 0x3, R21 ;  /* 0x00000003ff157819 */ /* 0x000fc80000011615 */
[----:B------:R-:W-:-:S04]  /*c100*/  LOP3.LUT R20, R21, 0x70, R20, 0xf8, !PT ;  /* 0x0000007015147812 */ /* 0x000fc800078ef814 */
[----:B--2---:R-:W-:-:S05]  /*c110*/  LOP3.LUT R7, R20, R4, RZ, 0xfc, !PT ;  /* 0x0000000414077212 */ /* 0x004fca00078efcff */
[----:B---3--:R-:W-:-:S04]  /*c120*/  @P0 IMAD.HI.U32 R8, R7, R5, RZ ;  /* 0x0000000507080227 */ /* 0x008fc800078e00ff */
[----:B------:R-:W-:Y:S01]  /*c130*/  IMAD.MOV.U32 R5, RZ, RZ, R7 ;  /* 0x000000ffff057224 */ /* 0x000fe200078e0007 */
[----:B----4-:R-:W-:-:S05]  /*c140*/  @P0 SHF.R.U32.HI R5, RZ, R0, R8 ;  /* 0x00000000ff050219 */ /* 0x010fca0000011608 */
[----:B------:R-:W-:-:S04]  /*c150*/  IMAD.MOV R0, RZ, RZ, -R5 ;  /* 0x000000ffff007224 */ /* 0x000fc800078e0a05 */
[----:B------:R-:W-:Y:S01]  /*c160*/  IMAD R0, R6, R0, R7 ;  /* 0x0000000006007224 */ /* 0x000fe200078e0207 */
[----:B------:R-:W-:Y:S01]  /*c170*/  SHF.R.S32.HI R7, RZ, 0x1f, R5 ;  /* 0x0000001fff077819 */ /* 0x000fe20000011405 */
[----:B------:R-:W-:-:S04]  /*c180*/  IMAD.WIDE.U32 R2, R5, UR4, R2 ;  /* 0x0000000405027c25 */ /* 0x000fc8000f8e0002 */
[----:B------:R-:W-:-:S04]  /*c190*/  IMAD R7, R7, UR4, RZ ;  /* 0x0000000407077c24 */ /* 0x000fc8000f8e02ff */
[----:B------:R-:W-:Y:S01]  /*c1a0*/  IMAD R7, R5, UR5, R7 ;  /* 0x0000000505077c24 */ /* 0x000fe2000f8e0207 */
[----:B------:R-:W-:Y:S01]  /*c1b0*/  SHF.R.S32.HI R5, RZ, 0x1f, R0 ;  /* 0x0000001fff057819 */ /* 0x000fe20000011400 */
[----:B------:R-:W-:Y:S02]  /*c1c0*/  ULDC.64 UR4, c[0x0][0x2c8] ;  /* 0x0000b20000047ab9 */ /* 0x000fe40000000a00 */
[----:B------:R-:W-:Y:S02]  /*c1d0*/  IMAD.IADD R3, R3, 0x1, R7 ;  /* 0x0000000103037824 */ /* 0x000fe400078e0207 */
[----:B------:R-:W-:Y:S02]  /*c1e0*/  IMAD R5, R5, UR4, RZ ;  /* 0x0000000405057c24 */ /* 0x000fe4000f8e02ff */
[----:B------:R-:W-:Y:S02]  /*c1f0*/  IMAD.SHL.U32 R21, R11, 0x8, RZ ;  /* 0x000000080b157824 */ /* 0x000fe400078e00ff */
[----:B------:R-:W-:-:S02]  /*c200*/  IMAD R5, R0, UR5, R5 ;  /* 0x0000000500057c24 */ /* 0x000fc4000f8e0205 */
[----:B------:R-:W-:Y:S01]  /*c210*/  IMAD.WIDE.U32 R2, R0, UR4, R2 ;  /* 0x0000000400027c25 */ /* 0x000fe2000f8e0002 */
[----:B------:R-:W-:Y:S01]  /*c220*/  ULDC.64 UR4, c[0x0][0x280] ;  /* 0x0000a00000047ab9 */ /* 0x000fe20000000a00 */
[----:B------:R-:W-:Y:S02]  /*c230*/  LOP3.LUT R21, R21, 0x38, RZ, 0xc0, !PT ;  /* 0x0000003815157812 */ /* 0x000fe400078ec0ff */
[----:B------:R-:W-:Y:S01]  /*c240*/  IMAD.IADD R5, R3, 0x1, R5 ;  /* 0x0000000103057824 */ /* 0x000fe200078e0205 */
[----:B------:R-:W-:Y:S01]  /*c250*/  LEA R0, P0, R2, UR4, 0x1 ;  /* 0x0000000402007c11 */ /* 0x000fe2000f8008ff */
[----:B------:R-:W-:Y:S01]  /*c260*/  ULDC UR4, c[0x0][0x2b8] ;  /* 0x0000ae0000047ab9 */ /* 0x000fe20000000800 */
[----:B------:R-:W-:Y:S02]  /*c270*/  LOP3.LUT R20, R11, 0x7f, RZ, 0xc0, !PT ;  /* 0x0000007f0b147812 */ /* 0x000fe400078ec0ff */
[C---:B------:R-:W-:Y:S02]  /*c280*/  LOP3.LUT R10, R21.reuse, 0x40, RZ, 0xfc, !PT ;  /* 0x00000040150a7812 */ /* 0x040fe400078efcff */
[----:B------:R-:W-:-:S02]  /*c290*/  LOP3.LUT R11, R21, 0x80, RZ, 0xfc, !PT ;  /* 0x00000080150b7812 */ /* 0x000fc400078efcff */
[----:B------:R-:W-:Y:S01]  /*c2a0*/  LEA.HI.X R5, R2, UR5, R5, 0x1, P0 ;  /* 0x0000000502057c11 */ /* 0x000fe200080f0c05 */
[----:B------:R-:W-:Y:S01]  /*c2b0*/  UMOV UR5, 0xffffffff ;  /* 0xffffffff00057882 */ /* 0x000fe20000000000 */
[----:B------:R-:W-:Y:S02]  /*c2c0*/  ISETP.GE.AND P3, PT, R9, UR4, PT ;  /* 0x0000000409007c0c */ /* 0x000fe4000bf66270 */
[----:B------:R-:W-:Y:S02]  /*c2d0*/  ISETP.GE.AND P2, PT, R10, UR4, PT ;  /* 0x000000040a007c0c */ /* 0x000fe4000bf46270 */
[----:B------:R-:W-:Y:S02]  /*c2e0*/  ISETP.GE.AND P0, PT, R11, UR4, PT ;  /* 0x000000040b007c0c */ /* 0x000fe4000bf06270 */
[----:B------:R-:W-:Y:S01]  /*c2f0*/  SHF.R.U32.HI R10, RZ, 0x3, R20 ;  /* 0x00000003ff0a7819 */ /* 0x000fe20000011614 */
[----:B-1----:R-:W-:Y:S10]  /*c300*/  BRA.DIV UR5, `(.L_x_264) ;  /* 0x0000003a05587947 */ /* 0x002ff4000b800000 */
[----:B------:R-:W0:Y:S01]  /*c310*/  SHFL.IDX PT, R14, R0, RZ, 0x181f ;  /* 0x00181fff000e7589 */ /* 0x000e2200000e0000 */
[----:B-----5:R-:W-:Y:S02]  /*c320*/  IMAD R6, R17, R6, RZ ;  /* 0x0000000611067224 */ /* 0x020fe400078e02ff */
[----:B------:R-:W-:Y:S01]  /*c330*/  IMAD.IADD R4, R10, 0x1, R4 ;  /* 0x000000010a047824 */ /* 0x000fe200078e0204 */
[----:B------:R-:W1:Y:S03]  /*c340*/  SHFL.IDX PT, R2, R5, RZ, 0x181f ;  /* 0x00181fff05027589 */ /* 0x000e6600000e0000 */
[C---:B------:R-:W-:Y:S01]  /*c350*/  VIADD R7, R4.reuse, 0x10 ;  /* 0x0000001004077836 */ /* 0x040fe20000000000 */
[----:B------:R-:W-:-:S13]  /*c360*/  ISETP.GE.AND P1, PT, R4, R6, PT ;  /* 0x000000060400720c */ /* 0x000fda0003f26270 */
[----:B0-----:R-:W-:-:S05]  /*c370*/  @!P1 LEA R14, P4, R9, R14, 0x1 ;  /* 0x0000000e090e9211 */ /* 0x001fca00078808ff */
[----:B-1----:R-:W-:Y:S02]  /*c380*/  @!P1 IMAD.X R3, RZ, RZ, R2, P4 ;  /* 0x000000ffff039224 */ /* 0x002fe400020e0602 */
[----:B------:R-:W-:Y:S02]  /*c390*/  @!P1 IMAD.MOV.U32 R2, RZ, RZ, R14 ;  /* 0x000000ffff029224 */ /* 0x000fe400078e000e */
[----:B------:R-:W0:Y:S04]  /*c3a0*/  SHFL.IDX PT, R14, R0, 0x1, 0x181f ;  /* 0x00381f00000e7f89 */ /* 0x000e2800000e0000 */
[----:B------:R-:W-:Y:S04]  /*c3b0*/  @!P1 LDGSTS.E.BYPASS.LTC128B.128 [R33+0xc400], desc[UR36][R2.64], !P3 ;  /* 0x0c40000002219fae */ /* 0x000fe8000d901d64 */
[----:B------:R-:W-:Y:S04]  /*c3c0*/  @!P1 LDGSTS.E.BYPASS.LTC128B.128 [R33+0x10400], desc[UR36][R2.64+0x80], !P2 ;  /* 0x1040008002219fae */ /* 0x000fe8000d101d64 */
[----:B------:R1:W-:Y:S01]  /*c3d0*/  @!P1 LDGSTS.E.BYPASS.LTC128B.128 [R33+0x14400], desc[UR36][R2.64+0x100], !P0 ;  /* 0x1440010002219fae */ /* 0x0003e2000c101d64 */
[----:B------:R-:W-:-:S03]  /*c3e0*/  ISETP.GE.AND P1, PT, R7, R6, PT ;  /* 0x000000060700720c */ /* 0x000fc60003f26270 */
[----:B-1----:R-:W1:Y:S10]  /*c3f0*/  SHFL.IDX PT, R2, R5, 0x1, 0x181f ;  /* 0x00381f0005027f89 */ /* 0x002e7400000e0000 */
[----:B0-----:R-:W-:-:S04]  /*c400*/  @!P1 LEA R14, P4, R9, R14, 0x1 ;  /* 0x0000000e090e9211 */ /* 0x001fc800078808ff */
[----:B-1----:R-:W-:Y:S01]  /*c410*/  @!P1 IADD3.X R7, RZ, R2, RZ, P4, !PT ;  /* 0x00000002ff079210 */ /* 0x002fe200027fe4ff */
[----:B------:R-:W-:Y:S02]  /*c420*/  @!P1 IMAD.MOV.U32 R2, RZ, RZ, R14 ;  /* 0x000000ffff029224 */ /* 0x000fe400078e000e */
[----:B------:R-:W0:Y:S02]  /*c430*/  SHFL.IDX PT, R14, R0, 0x2, 0x181f ;  /* 0x00581f00000e7f89 */ /* 0x000e2400000e0000 */
[----:B------:R-:W-:Y:S02]  /*c440*/  @!P1 IMAD.MOV.U32 R3, RZ, RZ, R7 ;  /* 0x000000ffff039224 */ /* 0x000fe400078e0007 */
[----:B------:R-:W-:-:S03]  /*c450*/  VIADD R7, R4, 0x20 ;  /* 0x0000002004077836 */ /* 0x000fc60000000000 */
[----:B------:R-:W-:Y:S04]  /*c460*/  @!P1 LDGSTS.E.BYPASS.LTC128B.128 [R33+0xcc00], desc[UR36][R2.64], !P3 ;  /* 0x0cc0000002219fae */ /* 0x000fe8000d901d64 */
[----:B------:R-:W-:Y:S04]  /*c470*/  @!P1 LDGSTS.E.BYPASS.LTC128B.128 [R33+0x10c00], desc[UR36][R2.64+0x80], !P2 ;  /* 0x10c0008002219fae */ /* 0x000fe8000d101d64 */
[----:B------:R1:W-:Y:S01]  /*c480*/  @!P1 LDGSTS.E.BYPASS.LTC128B.128 [R33+0x14c00], desc[UR36][R2.64+0x100], !P0 ;  /* 0x14c0010002219fae */ /* 0x0003e2000c101d64 */
[----:B------:R-:W-:-:S03]  /*c490*/  ISETP.GE.AND P1, PT, R7, R6, PT ;  /* 0x000000060700720c */ /* 0x000fc60003f26270 */
[----:B-1----:R-:W1:Y:S10]  /*c4a0*/  SHFL.IDX PT, R2, R5, 0x2, 0x181f ;  /* 0x00581f0005027f89 */ /* 0x002e7400000e0000 */
[----:B0-----:R-:W-:-:S05]  /*c4b0*/  @!P1 LEA R14, P4, R9, R14, 0x1 ;  /* 0x0000000e090e9211 */ /* 0x001fca00078808ff */
[----:B-1----:R-:W-:Y:S02]  /*c4c0*/  @!P1 IMAD.X R7, RZ, RZ, R2, P4 ;  /* 0x000000ffff079224 */ /* 0x002fe400020e0602 */
[----:B------:R-:W-:Y:S02]  /*c4d0*/  @!P1 IMAD.MOV.U32 R2, RZ, RZ, R14 ;  /* 0x000000ffff029224 */ /* 0x000fe400078e000e */
[----:B------:R-:W-:Y:S01]  /*c4e0*/  @!P1 IMAD.MOV.U32 R3, RZ, RZ, R7 ;  /* 0x000000ffff039224 */ /* 0x000fe200078e0007 */
[----:B------:R-:W0:Y:S01]  /*c4f0*/  SHFL.IDX PT, R14, R0, 0x3, 0x181f ;  /* 0x00781f00000e7f89 */ /* 0x000e2200000e0000 */
        /* <DEDUP_REMOVED lines=11> */
[----:B------:R-:W-:-:S03]  /*c5b0*/  IADD3 R7, R4, 0x40, RZ ;  /* 0x0000004004077810 */ /* 0x000fc60007ffe0ff */
        /* <DEDUP_REMOVED lines=27> */
[----:B0-----:R-:W-:Y:S01]  /*c770*/  @!P1 LEA R14, P4, R9, R14, 0x1 ;  /* 0x0000000e090e9211 */ /* 0x001fe200078808ff */
[----:B------:R-:W0:Y:S04]  /*c780*/  SHFL.IDX PT, R5, R5, 0x7, 0x181f ;  /* 0x00f81f0005057f89 */ /* 0x000e2800000e0000 */
[----:B-1----:R-:W-:-:S02]  /*c790*/  @!P1 IMAD.X R7, RZ, RZ, R2, P4 ;  /* 0x000000ffff079224 */ /* 0x002fc400020e0602 */
[----:B------:R-:W-:Y:S02]  /*c7a0*/  @!P1 IMAD.MOV.U32 R2, RZ, RZ, R14 ;  /* 0x000000ffff029224 */ /* 0x000fe400078e000e */
[----:B------:R1:W2:Y:S01]  /*c7b0*/  SHFL.IDX PT, R14, R0, 0x7, 0x181f ;  /* 0x00f81f00000e7f89 */ /* 0x0002a200000e0000 */
[----:B------:R-:W-:-:S05]  /*c7c0*/  @!P1 MOV R3, R7 ;  /* 0x0000000700039202 */ /* 0x000fca0000000f00 */
[----:B------:R1:W-:Y:S04]  /*c7d0*/  @!P1 LDGSTS.E.BYPASS.LTC128B.128 [R33+0xf400], desc[UR36][R2.64], !P3 ;  /* 0x0f40000002219fae */ /* 0x0003e8000d901d64 */
[----:B------:R1:W-:Y:S04]  /*c7e0*/  @!P1 LDGSTS.E.BYPASS.LTC128B.128 [R33+0x13400], desc[UR36][R2.64+0x80], !P2 ;  /* 0x1340008002219fae */ /* 0x0003e8000d101d64 */
[----:B0-----:R1:W-:Y:S02]  /*c7f0*/  @!P1 LDGSTS.E.BYPASS.LTC128B.128 [R33+0x17400], desc[UR36][R2.64+0x100], !P0 ;  /* 0x1740010002219fae */ /* 0x0013e4000c101d64 */
.L_x_353:
[----:B-1----:R-:W-:Y:S01]  /*c800*/  VIADD R3, R4, 0x70 ;  /* 0x0000007004037836 */ /* 0x002fe20000000000 */
[----:B------:R-:W-:Y:S04]  /*c810*/  BSSY B0, `(.L_x_265) ;  /* 0x000000b000007945 */ /* 0x000fe80003800000 */
[----:B------:R-:W-:-:S13]  /*c820*/  ISETP.GE.AND P1, PT, R3, R6, PT ;  /* 0x000000060300720c */ /* 0x000fda0003f26270 */
[----:B------:R-:W-:Y:S05]  /*c830*/  @P1 BRA `(.L_x_266) ;  /* 0x0000000000201947 */ /* 0x000fea0003800000 */
[----:B--2---:R-:W-:-:S05]  /*c840*/  LEA R2, P1, R9, R14, 0x1 ;  /* 0x0000000e09027211 */ /* 0x004fca00078208ff */
[----:B------:R-:W-:-:S05]  /*c850*/  IMAD.X R3, RZ, RZ, R5, P1 ;  /* 0x000000ffff037224 */ /* 0x000fca00008e0605 */
[----:B------:R-:W-:Y:S01]  /*c860*/  @!PT LDS RZ, [RZ] ;  /* 0x00000000fffff984 */ /* 0x000fe20000000800 */
[----:B------:R-:W-:Y:S01]  /*c870*/  @!PT LDS RZ, [RZ] ;  /* 0x00000000fffff984 */ /* 0x000fe20000000800 */
[----:B------:R-:W-:Y:S01]  /*c880*/  @!PT LDS RZ, [RZ] ;  /* 0x00000000fffff984 */ /* 0x000fe20000000800 */
[----:B------:R0:W-:Y:S04]  /*c890*/  LDGSTS.E.BYPASS.LTC128B.128 [R33+0xfc00], desc[UR36][R2.64], !P3 ;  /* 0x0fc0000002217fae */ /* 0x0001e8000d901d64 */
[----:B------:R0:W-:Y:S04]  /*c8a0*/  LDGSTS.E.BYPASS.LTC128B.128 [R33+0x13c00], desc[UR36][R2.64+0x80], !P2 ;  /* 0x13c0008002217fae */ /* 0x0001e8000d101d64 */
[----:B------:R0:W-:Y:S02]  /*c8b0*/  LDGSTS.E.BYPASS.LTC128B.128 [R33+0x17c00], desc[UR36][R2.64+0x100], !P0 ;  /* 0x17c0010002217fae */ /* 0x0001e4000c101d64 */
.L_x_266:
[----:B------:R-:W-:Y:S05]  /*c8c0*/  BSYNC B0 ;  /* 0x0000000000007941 */ /* 0x000fea0003800000 */
.L_x_265:
[----:B------:R-:W-:Y:S01]  /*c8d0*/  NOP ;  /* 0x0000000000007918 */ /* 0x000fe20000000000 */
[----:B------:R-:W-:-:S13]  /*c8e0*/  PLOP3.LUT P0, PT, PT, PT, PT, 0x80, 0x0 ;  /* 0x000000000000781c */ /* 0x000fda0003f0f070 */
.L_x_267:
[----:B------:R-:W-:Y:S02]  /*c8f0*/  PLOP3.LUT P1, PT, P1, P0, PT, 0xa2, 0x0 ;  /* 0x000000000000781c */ /* 0x000fe40000f21472 */
[----:B------:R-:W-:-:S08]  /*c900*/  @P0 R2UR P1, UR4, R22 ;  /* 0x00000000160402ca */ /* 0x000fd00000020000 */
[----:B------:R-:W-:-:S05]  /*c910*/  @P0 PLOP3.LUT P0, PT, P1, PT, PT, 0x80, 0x0 ;  /* 0x000000000000081c */ /* 0x000fca0000f0f070 */
[----:B------:R-:W-:Y:S01]  /*c920*/  @!P1 SYNCS.ARRIVE.TRANS64.RED.A0T1 RZ, [UR4+0x2a800], RZ ;  /* 0x02a800ffffff99a7 */ /* 0x000fe20008200404 */
[----:B------:R-:W-:Y:S07]  /*c930*/  @!P1 ARRIVES.LDGSTSBAR.64.TRANSCNT [UR4+0x2a800] ;  /* 0x02a80000ff0099b0 */ /* 0x000fee0008000a84 */
[----:B------:R-:W-:Y:S05]  /*c940*/  @P0 BRA.U.ANY `(.L_x_267) ;  /* 0xfffffffd00e80947 */ /* 0x000fea000393ffff */
[----:B0-----:R-:W3:Y:S04]  /*c950*/  LDL.LU R3, [R1+0x18] ;  /* 0x0000180001037983 */ /* 0x001ee80000300800 */
[----:B------:R-:W4:Y:S01]  /*c960*/  LDL.LU R2, [R1+0x14] ;  /* 0x0000140001027983 */ /* 0x000f220000300800 */
[----:B---3--:R-:W-:-:S05]  /*c970*/  VIADD R3, R3, 0x1 ;  /* 0x0000000103037836 */ /* 0x008fca0000000000 */
[----:B------:R-:W-:Y:S01]  /*c980*/  LEA.HI R0, R3, R3, RZ, 0x1 ;  /* 0x0000000303007211 */ /* 0x000fe200078f08ff */
[----:B------:R0:W-:Y:S03]  /*c990*/  STL [R1+0x18], R3 ;  /* 0x0000180301007387 */ /* 0x0001e60000100800 */
[----:B------:R-:W-:-:S05]  /*c9a0*/  LOP3.LUT R0, R0, 0xfffffffe, RZ, 0xc0, !PT ;  /* 0xfffffffe00007812 */ /* 0x000fca00078ec0ff */
[----:B0-----:R-:W-:Y:S02]  /*c9b0*/  IMAD.IADD R3, R3, 0x1, -R0 ;  /* 0x0000000103037824 */ /* 0x001fe400078e0a00 */
[----:B----4-:R-:W-:-:S03]  /*c9c0*/  VIADD R0, R2, 0xfffffffe ;  /* 0xfffffffe02007836 */ /* 0x010fc60000000000 */
[----:B------:R-:W-:Y:S01]  /*c9d0*/  SHF.L.U32 R3, R3, 0x1f, RZ ;  /* 0x0000001f03037819 */ /* 0x000fe200000006ff */
[----:B------:R-:W-:Y:S01]  /*c9e0*/  NOP ;  /* 0x0000000000007918 */ /* 0x000fe20000000000 */
[----:B------:R0:W-:Y:S01]  /*c9f0*/  SYNCS.ARRIVE.TRANS64.A1T0 RZ, [R22+URZ+0x2a800], RZ ;  /* 0x02a800ff16ff79a7 */ /* 0x0001e2000810003f */
[----:B------:R-:W-:Y:S01]  /*ca00*/  BSSY B0, `(.L_x_268) ;  /* 0x0000003000007945 */ /* 0x000fe20003800000 */
[----:B------:R-:W1:Y:S03]  /*ca10*/  SYNCS.PHASECHK.TRANS64.TRYWAIT P0, [R22+URZ+0x2a820], R3 ;  /* 0x02a82003160075a7 */ /* 0x000e66000800017f */
[----:B01----:R-:W-:Y:S05]  /*ca20*/  @!P0 BRA `(.L_x_269) ;  /* 0x0000003c002c8947 */ /* 0x003fea0003800000 */
.L_x_354:
[----:B------:R-:W-:Y:S05]  /*ca30*/  BSYNC B0 ;  /* 0x0000000000007941 */ /* 0x000fea0003800000 */
.L_x_268:
[----:B------:R-:W-:Y:S01]  /*ca40*/  ISETP.GE.AND P0, PT, R0, R36, PT ;  /* 0x000000240000720c */ /* 0x000fe20003f06270 */
[----:B------:R-:W-:-:S12]  /*ca50*/  BSSY B0, `(.L_x_270) ;  /* 0x00000f6000007945 */ /* 0x000fd80003800000 */
[----:B------:R-:W-:Y:S05]  /*ca60*/  @!P0 BRA `(.L_x_271) ;  /* 0x0000000c00d08947 */ /* 0x000fea0003800000 */
[----:B------:R-:W-:Y:S02]  /*ca70*/  IMAD.MOV.U32 R10, RZ, RZ, R27 ;  /* 0x000000ffff0a7224 */ /* 0x000fe400078e001b */
[----:B------:R-:W-:Y:S02]  /*ca80*/  IMAD.MOV.U32 R17, RZ, RZ, R28 ;  /* 0x000000ffff117224 */ /* 0x000fe400078e001c */
[----:B------:R-:W-:-:S07]  /*ca90*/  IMAD.MOV.U32 R30, RZ, RZ, R25 ;  /* 0x000000ffff1e7224 */ /* 0x000fce00078e0019 */
.L_x_284:
[----:B------:R-:W3:Y:S01]  /*caa0*/  LDL R8, [R1] ;  /* 0x0000000001087983 */ /* 0x000ee20000100800 */
[----:B------:R-:W1:Y:S01]  /*cab0*/  S2R R2, SR_TID.X ;  /* 0x0000000000027919 */ /* 0x000e620000002100 */
[----:B0-----:R-:W0:Y:S01]  /*cac0*/  S2R R3, SR_TID.X ;  /* 0x0000000000037919 */ /* 0x001e220000002100 */
[----:B-1----:R-:W-:-:S04]  /*cad0*/  LOP3.LUT R2, R2, 0x7f, RZ, 0xc0, !PT ;  /* 0x0000007f02027812 */ /* 0x002fc800078ec0ff */
[----:B------:R-:W-:Y:S01]  /*cae0*/  SHF.R.U32.HI R4, RZ, 0x3, R2 ;  /* 0x00000003ff047819 */ /* 0x000fe20000011602 */
[----:B0-----:R-:W-:Y:S01]  /*caf0*/  IMAD.SHL.U32 R3, R3, 0x10, RZ ;  /* 0x0000001003037824 */ /* 0x001fe200078e00ff */
[----:B------:R-:W0:Y:S04]  /*cb00*/  LDC R2, c[0x0][0x430] ;  /* 0x00010c00ff027b82 */ /* 0x000e280000000800 */
[----:B------:R-:W-:-:S04]  /*cb10*/  LOP3.LUT R3, R4, 0x70, R3, 0xf8, !PT ;  /* 0x0000007004037812 */ /* 0x000fc800078ef803 */
[----:B------:R-:W-:Y:S01]  /*cb20*/  ISETP.GT.U32.AND P2, PT, R3, 0x5f, PT ;  /* 0x0000005f0300780c */ /* 0x000fe20003f44070 */
[----:B------:R-:W-:-:S12]  /*cb30*/  IMAD R7, R0, 0x60, R37 ;  /* 0x0000006000077824 */ /* 0x000fd800078e0225 */
[----:B------:R-:W1:Y:S01]  /*cb40*/  @!P2 LDC.64 R4, c[0x0][0x428] ;  /* 0x00010a00ff04ab82 */ /* 0x000e620000000a00 */
[----:B0-----:R-:W-:-:S13]  /*cb50*/  ISETP.NE.AND P0, PT, R2, 0x1, PT ;  /* 0x000000010200780c */ /* 0x001fda0003f05270 */
[----:B------:R-:W0:Y:S08]  /*cb60*/  @P0 LDC R6, c[0x0][0x434] ;  /* 0x00010d00ff060b82 */ /* 0x000e300000000800 */
[----:B------:R-:W4:Y:S01]  /*cb70*/  @P0 LDC R2, c[0x0][0x438] ;  /* 0x00010e00ff020b82 */ /* 0x000f220000000800 */
[----:B------:R-:W-:-:S04]  /*cb80*/  IMAD.IADD R7, R3, 0x1, R7 ;  /* 0x0000000103077824 */ /* 0x000fc800078e0207 */
[----:B0-----:R-:W-:Y:S01]  /*cb90*/  @P0 IMAD.HI.U32 R3, R7, R6, RZ ;  /* 0x0000000607030227 */ /* 0x001fe200078e00ff */
[----:B------:R-:W-:-:S04]  /*cba0*/  MOV R6, R7 ;  /* 0x0000000700067202 */ /* 0x000fc80000000f00 */
[----:B----4-:R-:W-:-:S04]  /*cbb0*/  @P0 SHF.R.U32.HI R6, RZ, R2, R3 ;  /* 0x00000002ff060219 */ /* 0x010fc80000011603 */
[--C-:B------:R-:W-:Y:S01]  /*cbc0*/  @!P2 SHF.R.S32.HI R3, RZ, 0x1f, R6.reuse ;  /* 0x0000001fff03a819 */ /* 0x100fe20000011406 */
[----:B------:R-:W-:-:S04]  /*cbd0*/  @!P2 IMAD.MOV.U32 R2, RZ, RZ, R6 ;  /* 0x000000ffff02a224 */ /* 0x000fc800078e0006 */
[----:B-1----:R-:W-:-:S04]  /*cbe0*/  @!P2 IMAD.WIDE.U32 R2, R31, R4, R2 ;  /* 0x000000041f02a225 */ /* 0x002fc800078e0002 */
[----:B---3--:R-:W-:-:S04]  /*cbf0*/  @!P2 IMAD R8, R8, R4, RZ ;  /* 0x000000040808a224 */ /* 0x008fc800078e02ff */
[----:B------:R-:W-:Y:S02]  /*cc00*/  @!P2 IMAD R8, R31, R5, R8 ;  /* 0x000000051f08a224 */ /* 0x000fe400078e0208 */
[----:B------:R-:W0:Y:S02]  /*cc10*/  @!P2 LDC.64 R4, c[0x0][0x418] ;  /* 0x00010600ff04ab82 */ /* 0x000e240000000a00 */
[----:B------:R-:W-:Y:S01]  /*cc20*/  @!P2 IMAD.IADD R8, R8, 0x1, R3 ;  /* 0x000000010808a824 */ /* 0x000fe200078e0203 */
[----:B0-----:R-:W-:-:S04]  /*cc30*/  @!P2 LEA R4, P0, R2, R4, 0x2 ;  /* 0x000000040204a211 */ /* 0x001fc800078010ff */
[----:B------:R-:W-:Y:S01]  /*cc40*/  @!P2 LEA.HI.X R5, R2, R5, R8, 0x2, P0 ;  /* 0x000000050205a211 */ /* 0x000fe200000f1408 */
[----:B------:R-:W-:-:S06]  /*cc50*/  IMAD.MOV.U32 R8, RZ, RZ, RZ ;  /* 0x000000ffff087224 */ /* 0x000fcc00078e00ff */
[----:B------:R0:W5:Y:S01]  /*cc60*/  @!P2 LDG.E R8, desc[UR36][R4.64] ;  /* 0x000000240408a981 */ /* 0x000162000c1e1900 */
[----:B------:R-:W-:Y:S01]  /*cc70*/  LOP3.LUT P1, RZ, R23, 0x10, RZ, 0xc0, !PT ;  /* 0x0000001017ff7812 */ /* 0x000fe2000782c0ff */
[----:B------:R-:W-:Y:S01]  /*cc80*/  VIADD R27, R10, 0x1 ;  /* 0x000000010a1b7836 */ /* 0x000fe20000000000 */
[----:B------:R-:W-:Y:S05]  /*cc90*/  YIELD ;  /* 0x0000000000007946 */ /* 0x000fea0003800000 */
[----:B------:R-:W-:Y:S01]  /*cca0*/  ISETP.NE.AND P0, PT, R27, 0x2, PT ;  /* 0x000000021b00780c */ /* 0x000fe20003f05270 */
[----:B------:R-:W-:Y:S01]  /*ccb0*/  IMAD.MOV R2, RZ, RZ, -R6 ;  /* 0x000000ffff027224 */ /* 0x000fe200078e0a06 */
[----:B------:R-:W-:-:S02]  /*ccc0*/  ULDC UR4, c[0x0][0x430] ;  /* 0x00010c0000047ab9 */ /* 0x000fc40000000800 */
[----:B------:R-:W-:Y:S01]  /*ccd0*/  SEL R28, RZ, 0x1, P0 ;  /* 0x00000001ff1c7807 */ /* 0x000fe20000000000 */
[----:B------:R-:W-:Y:S01]  /*cce0*/  IMAD R7, R2, UR4, R7 ;  /* 0x0000000402077c24 */ /* 0x000fe2000f8e0207 */
[----:B------:R-:W-:Y:S01]  /*ccf0*/  SEL R27, R27, RZ, P0 ;  /* 0x000000ff1b1b7207 */ /* 0x000fe20000000000 */
[----:B------:R-:W-:Y:S01]  /*cd00*/  IMAD.MOV.U32 R25, RZ, RZ, R0 ;  /* 0x000000ffff197224 */ /* 0x000fe200078e0000 */
[----:B------:R-:W-:Y:S01]  /*cd10*/  LOP3.LUT R28, R17, R28, RZ, 0x3c, !PT ;  /* 0x0000001c111c7212 */ /* 0x000fe200078e3cff */
[----:B0-----:R-:W-:Y:S06]  /*cd20*/  @!P1 BRA `(.L_x_272) ;  /* 0x0000000000049947 */ /* 0x001fec0003800000 */
[----:B------:R-:W-:Y:S01]  /*cd30*/  BPT.TRAP 0x1 ;  /* 0x000000040000795c */ /* 0x000fe20000300000 */
.L_x_272:
[----:B------:R-:W-:Y:S01]  /*cd40*/  IMAD R6, R27, 0x8, R22 ;  /* 0x000000081b067824 */ /* 0x000fe200078e0216 */
[----:B------:R-:W-:Y:S01]  /*cd50*/  SHF.L.U32 R3, R28, 0x1f, RZ ;  /* 0x0000001f1c037819 */ /* 0x000fe200000006ff */
[----:B------:R-:W-:Y:S03]  /*cd60*/  BSSY B1, `(.L_x_273) ;  /* 0x0000003000017945 */ /* 0x000fe60003800000 */
[----:B------:R-:W0:Y:S02]  /*cd70*/  SYNCS.PHASECHK.TRANS64.TRYWAIT P0, [R6+URZ+0x2a840], R3 ;  /* 0x02a84003060075a7 */ /* 0x000e24000800017f */
[----:B0-----:R-:W-:Y:S05]  /*cd80*/  @!P0 BRA `(.L_x_274) ;  /* 0x0000003800688947 */ /* 0x001fea0003800000 */
.L_x_355:
[----:B------:R-:W-:Y:S05]  /*cd90*/  BSYNC B1 ;  /* 0x0000000000017941 */ /* 0x000fea0003800000 */
.L_x_273:
[----:B------:R-:W-:Y:S01]  /*cda0*/  SHF.R.S32.HI R20, RZ, 0x1f, R7 ;  /* 0x0000001fff147819 */ /* 0x000fe20000011407 */
[----:B------:R-:W-:Y:S01]  /*cdb0*/  ULDC.64 UR4, c[0x0][0x300] ;  /* 0x0000c00000047ab9 */ /* 0x000fe20000000a00 */
[----:B-----5:R-:W-:Y:S01]  /*cdc0*/  SHF.R.S32.HI R21, RZ, 0x1f, R8 ;  /* 0x0000001fff157819 */ /* 0x020fe20000011408 */
[----:B0-----:R-:W-:Y:S01]  /*cdd0*/  IMAD.WIDE.U32 R2, R7, UR4, RZ ;  /* 0x0000000407027c25 */ /* 0x001fe2000f8e00ff */
[----:B------:R-:W-:Y:S01]  /*cde0*/  ULDC.64 UR6, c[0x0][0x2e8] ;  /* 0x0000ba0000067ab9 */ /* 0x000fe20000000a00 */
[C---:B------:R-:W-:Y:S02]  /*cdf0*/  LOP3.LUT P3, RZ, R23.reuse, 0x4, RZ, 0xc0, !PT ;  /* 0x0000000417ff7812 */ /* 0x040fe4000786c0ff */
[----:B------:R-:W-:Y:S01]  /*ce00*/  IMAD R0, R20, UR4, RZ ;  /* 0x0000000414007c24 */ /* 0x000fe2000f8e02ff */
[----:B------:R-:W-:Y:S01]  /*ce10*/  LOP3.LUT P2, RZ, R23, 0x2, RZ, 0xc0, !PT ;  /* 0x0000000217ff7812 */ /* 0x000fe2000784c0ff */
[----:B------:R-:W-:Y:S01]  /*ce20*/  IMAD R4, R27, 0x4800, R32 ;  /* 0x000048001b047824 */ /* 0x000fe200078e0220 */
[----:B------:R-:W-:Y:S01]  /*ce30*/  LOP3.LUT P1, RZ, R23, 0x1, RZ, 0xc0, !PT ;  /* 0x0000000117ff7812 */ /* 0x000fe2000782c0ff */
[----:B------:R-:W-:Y:S01]  /*ce40*/  IMAD R0, R7, UR5, R0 ;  /* 0x0000000507007c24 */ /* 0x000fe2000f8e0200 */
[----:B------:R-:W-:-:S03]  /*ce50*/  ULDC.64 UR4, c[0x0][0x310] ;  /* 0x0000c40000047ab9 */ /* 0x000fc60000000a00 */
[----:B------:R-:W-:Y:S02]  /*ce60*/  IMAD.IADD R3, R3, 0x1, R0 ;  /* 0x0000000103037824 */ /* 0x000fe400078e0200 */
[----:B------:R-:W-:Y:S02]  /*ce70*/  IMAD R0, R21, UR4, RZ ;  /* 0x0000000415007c24 */ /* 0x000fe4000f8e02ff */
[----:B------:R-:W-:-:S04]  /*ce80*/  IMAD.WIDE.U32 R2, R8, UR4, R2 ;  /* 0x0000000408027c25 */ /* 0x000fc8000f8e0002 */
[----:B------:R-:W-:Y:S01]  /*ce90*/  IMAD R0, R8, UR5, R0 ;  /* 0x0000000508007c24 */ /* 0x000fe2000f8e0200 */
[----:B------:R-:W-:-:S03]  /*cea0*/  ULDC.64 UR4, c[0x0][0x308] ;  /* 0x0000c20000047ab9 */ /* 0x000fc60000000a00 */
[----:B------:R-:W-:Y:S02]  /*ceb0*/  IMAD.IADD R3, R3, 0x1, R0 ;  /* 0x0000000103037824 */ /* 0x000fe400078e0200 */
[----:B------:R-:W-:Y:S01]  /*cec0*/  IMAD.WIDE.U32 R2, R26, UR4, R2 ;  /* 0x000000041a027c25 */ /* 0x000fe2000f8e0002 */
[----:B------:R-:W-:-:S03]  /*ced0*/  UMOV UR4, 0xffffffff ;  /* 0xffffffff00047882 */ /* 0x000fc60000000000 */
[----:B------:R-:W-:Y:S01]  /*cee0*/  IMAD R5, R26, UR5, R3 ;  /* 0x000000051a057c24 */ /* 0x000fe2000f8e0203 */
[----:B------:R-:W-:-:S04]  /*cef0*/  LEA R9, P0, R2, UR6, 0x1 ;  /* 0x0000000602097c11 */ /* 0x000fc8000f8008ff */
[----:B------:R-:W-:Y:S01]  /*cf00*/  LEA.HI.X R5, R2, UR7, R5, 0x1, P0 ;  /* 0x0000000702057c11 */ /* 0x000fe200080f0c05 */
[----:B------:R-:W-:Y:S08]  /*cf10*/  BRA.DIV UR4, `(.L_x_275) ;  /* 0x0000003a04187947 */ /* 0x000ff0000b800000 */
[----:B------:R-:W0:Y:S01]  /*cf20*/  S2R R3, SR_TID.X ;  /* 0x0000000000037919 */ /* 0x000e220000002100 */
[----:B------:R-:W-:Y:S01]  /*cf30*/  IMAD R4, R4, 0x2, R22 ;  /* 0x0000000204047824 */ /* 0x000fe200078e0216 */
[----:B------:R-:W1:Y:S04]  /*cf40*/  SHFL.IDX PT, R2, R9, RZ, 0x181f ;  /* 0x00181fff09027589 */ /* 0x000e6800000e0000 */
[----:B------:R-:W-:Y:S01]  /*cf50*/  SHFL.IDX PT, R35, R5, 0x2, 0x181f ;  /* 0x00581f0005237f89 */ /* 0x000fe200000e0000 */
[----:B0-----:R-:W-:-:S03]  /*cf60*/  IMAD.SHL.U32 R11, R3, 0x8, RZ ;  /* 0x00000008030b7824 */ /* 0x001fc600078e00ff */
[----:B------:R-:W0:Y:S02]  /*cf70*/  SHFL.IDX PT, R3, R5, RZ, 0x181f ;  /* 0x00181fff05037589 */ /* 0x000e2400000e0000 */
[----:B------:R-:W-:-:S04]  /*cf80*/  LOP3.LUT R11, R11, 0x38, RZ, 0xc0, !PT ;  /* 0x000000380b0b7812 */ /* 0x000fc800078ec0ff */
[----:B------:R-:W-:-:S04]  /*cf90*/  SHF.L.U32 R0, R11, 0x1, RZ ;  /* 0x000000010b007819 */ /* 0x000fc800000006ff */
[----:B-1----:R-:W-:-:S05]  /*cfa0*/  IADD3 R2, P0, R2, R0, RZ ;  /* 0x0000000002027210 */ /* 0x002fca0007f1e0ff */
[----:B0-----:R-:W-:-:S05]  /*cfb0*/  IMAD.X R3, RZ, RZ, R3, P0 ;  /* 0x000000ffff037224 */ /* 0x001fca00000e0603 */
[----:B------:R-:W-:Y:S04]  /*cfc0*/  LDGSTS.E.BYPASS.LTC128B.128 [R4+0x18400], desc[UR36][R2.64], !P3 ;  /* 0x1840000002047fae */ /* 0x000fe8000d901d64 */
[----:B------:R-:W-:Y:S04]  /*cfd0*/  LDGSTS.E.BYPASS.LTC128B.128 [R4+0x1b400], desc[UR36][R2.64+0x80], !P2 ;  /* 0x1b40008002047fae */ /* 0x000fe8000d101d64 */
[----:B------:R0:W-:Y:S04]  /*cfe0*/  LDGSTS.E.BYPASS.LTC128B.128 [R4+0x1e400], desc[UR36][R2.64+0x100], !P1 ;  /* 0x1e40010002047fae */ /* 0x0001e8000c901d64 */
[----:B0-----:R-:W0:Y:S04]  /*cff0*/  SHFL.IDX PT, R2, R9, 0x1, 0x181f ;  /* 0x00381f0009027f89 */ /* 0x001e2800000e0000 */
[----:B------:R-:W1:Y:S01]  /*d000*/  SHFL.IDX PT, R3, R5, 0x1, 0x181f ;  /* 0x00381f0005037f89 */ /* 0x000e6200000e0000 */
[----:B0-----:R-:W-:-:S05]  /*d010*/  IADD3 R2, P0, R2, R0, RZ ;  /* 0x0000000002027210 */ /* 0x001fca0007f1e0ff */
[----:B-1----:R-:W-:-:S05]  /*d020*/  IMAD.X R3, RZ, RZ, R3, P0 ;  /* 0x000000ffff037224 */ /* 0x002fca00000e0603 */
[----:B------:R-:W-:Y:S04]  /*d030*/  LDGSTS.E.BYPASS.LTC128B.128 [R4+0x18c00], desc[UR36][R2.64], !P3 ;  /* 0x18c0000002047fae */ /* 0x000fe8000d901d64 */
[----:B------:R-:W-:Y:S04]  /*d040*/  LDGSTS.E.BYPASS.LTC128B.128 [R4+0x1bc00], desc[UR36][R2.64+0x80], !P2 ;  /* 0x1bc0008002047fae */ /* 0x000fe8000d101d64 */
[----:B------:R0:W-:Y:S04]  /*d050*/  LDGSTS.E.BYPASS.LTC128B.128 [R4+0x1ec00], desc[UR36][R2.64+0x100], !P1 ;  /* 0x1ec0010002047fae */ /* 0x0001e8000c901d64 */
[----:B0-----:R-:W0:Y:S02]  /*d060*/  SHFL.IDX PT, R2, R9, 0x2, 0x181f ;  /* 0x00581f0009027f89 */ /* 0x001e2400000e0000 */
[----:B0-----:R-:W-:-:S05]  /*d070*/  IADD3 R2, P0, R2, R0, RZ ;  /* 0x0000000002027210 */ /* 0x001fca0007f1e0ff */
[----:B------:R-:W-:Y:S02]  /*d080*/  IMAD.X R3, RZ, RZ, R35, P0 ;  /* 0x000000ffff037224 */ /* 0x000fe400000e0623 */
[----:B------:R-:W-:Y:S04]  /*d090*/  SHFL.IDX PT, R35, R5, 0x3, 0x181f ;  /* 0x00781f0005237f89 */ /* 0x000fe800000e0000 */
        /* <DEDUP_REMOVED lines=13> */
[----:B------:R0:W1:Y:S04]  /*d170*/  SHFL.IDX PT, R35, R5, 0x5, 0x181f ;  /* 0x00b81f0005237f89 */ /* 0x00006800000e0000 */
[----:B------:R-:W-:Y:S04]  /*d180*/  LDGSTS.E.BYPASS.LTC128B.128 [R4+0x1a400], desc[UR36][R2.64], !P3 ;  /* 0x1a40000002047fae */ /* 0x000fe8000d901d64 */
[----:B------:R-:W-:Y:S04]  /*d190*/  LDGSTS.E.BYPASS.LTC128B.128 [R4+0x1d400], desc[UR36][R2.64+0x80], !P2 ;  /* 0x1d40008002047fae */ /* 0x000fe8000d101d64 */
[----:B------:R3:W-:Y:S04]  /*d1a0*/  LDGSTS.E.BYPASS.LTC128B.128 [R4+0x20400], desc[UR36][R2.64+0x100], !P1 ;  /* 0x2040010002047fae */ /* 0x0007e8000c901d64 */
[----:B-1-3--:R0:W3:Y:S02]  /*d1b0*/  SHFL.IDX PT, R2, R9, 0x5, 0x181f ;  /* 0x00b81f0009027f89 */ /* 0x00a0e400000e0000 */
.L_x_369:
[----:B---3--:R-:W-:-:S05]  /*d1c0*/  IADD3 R2, P0, R2, R0, RZ ;  /* 0x0000000002027210 */ /* 0x008fca0007f1e0ff */
        /* <DEDUP_REMOVED lines=9> */
.L_x_276:
        /* <DEDUP_REMOVED lines=10> */
.L_x_277:
[----:B------:R3:W-:Y:S01]  /*d300*/  SYNCS.ARRIVE.TRANS64.A1T0 RZ, [R6+URZ+0x2a830], RZ ;  /* 0x02a830ff06ff79a7 */ /* 0x0007e2000810003f */
[----:B------:R-:W-:Y:S05]  /*d310*/  @!P2 BRA `(.L_x_278) ;  /* 0x000000000004a947 */ /* 0x000fea0003800000 */
[----:B------:R-:W-:Y:S01]  /*d320*/  BPT.TRAP 0x1 ;  /* 0x000000040000795c */ /* 0x000fe20000300000 */
.L_x_278:
[----:B-1----:R-:W-:Y:S01]  /*d330*/  SHF.L.U32 R2, R17, 0x1f, RZ ;  /* 0x0000001f11027819 */ /* 0x002fe200000006ff */
[----:B------:R-:W-:Y:S01]  /*d340*/  IMAD R4, R10, 0x8, R22 ;  /* 0x000000080a047824 */ /* 0x000fe200078e0216 */
[----:B------:R-:W-:Y:S03]  /*d350*/  BSSY B1, `(.L_x_279) ;  /* 0x0000003000017945 */ /* 0x000fe60003800000 */
[----:B------:R-:W1:Y:S02]  /*d360*/  SYNCS.PHASECHK.TRANS64.TRYWAIT P0, [R4+URZ+0x2a860], R2 ;  /* 0x02a86002040075a7 */ /* 0x000e64000800017f */
[----:B-1----:R-:W-:Y:S05]  /*d370*/  @!P0 BRA `(.L_x_280) ;  /* 0x0000003800dc8947 */ /* 0x002fea0003800000 */
.L_x_370:
[----:B------:R-:W-:Y:S05]  /*d380*/  BSYNC B1 ;  /* 0x0000000000017941 */ /* 0x000fea0003800000 */
.L_x_279:
[----:B------:R-:W4:Y:S01]  /*d390*/  S2R R3, SR_TID.X ;  /* 0x0000000000037919 */ /* 0x000f220000002100 */
[----:B------:R-:W-:Y:S01]  /*d3a0*/  UMOV UR4, 0xffffffff ;  /* 0xffffffff00047882 */ /* 0x000fe20000000000 */
[----:B---3--:R-:W-:Y:S01]  /*d3b0*/  IMAD R6, R30, -0x60, R34 ;  /* 0xffffffa01e067824 */ /* 0x008fe200078e0222 */
[----:B------:R-:W-:Y:S01]  /*d3c0*/  LOP3.LUT P0, RZ, R29, 0x2, RZ, 0xc0, !PT ;  /* 0x000000021dff7812 */ /* 0x000fe2000780c0ff */
[----:B0-----:R-:W-:Y:S01]  /*d3d0*/  IMAD R5, R10, 0x3000, R32 ;  /* 0x000030000a057824 */ /* 0x001fe200078e0220 */
[----:B----4-:R-:W-:-:S04]  /*d3e0*/  LOP3.LUT R3, R3, 0x7f, RZ, 0xc0, !PT ;  /* 0x0000007f03037812 */ /* 0x010fc800078ec0ff */
[----:B------:R-:W-:-:S05]  /*d3f0*/  SHF.R.U32.HI R3, RZ, 0x3, R3 ;  /* 0x00000003ff037819 */ /* 0x000fca0000011603 */
[----:B------:R-:W-:Y:S01]  /*d400*/  IMAD.IADD R6, R6, 0x1, -R3 ;  /* 0x0000000106067824 */ /* 0x000fe200078e0a03 */
[----:B------:R-:W-:Y:S06]  /*d410*/  BRA.DIV UR4, `(.L_x_281) ;  /* 0x0000003a04c87947 */ /* 0x000fec000b800000 */
[----:B-1----:R-:W0:Y:S01]  /*d420*/  SHFL.IDX PT, R2, R18, RZ, 0x181f ;  /* 0x00181fff12027589 */ /* 0x002e2200000e0000 */
[----:B------:R-:W-:-:S03]  /*d430*/  LEA R5, R5, R22, 0x1 ;  /* 0x0000001605057211 */ /* 0x000fc600078e08ff */
[----:B------:R-:W1:Y:S04]  /*d440*/  SHFL.IDX PT, R3, R24, RZ, 0x181f ;  /* 0x00181fff18037589 */ /* 0x000e6800000e0000 */
[----:B--2---:R-:W-:Y:S01]  /*d450*/  SHFL.IDX PT, R14, R18, 0x5, 0x181f ;  /* 0x00b81f00120e7f89 */ /* 0x004fe200000e0000 */
[----:B0-----:R-:W-:-:S05]  /*d460*/  IADD3 R2, P1, R2, R0, RZ ;  /* 0x0000000002027210 */ /* 0x001fca0007f3e0ff */
[----:B-1----:R-:W-:Y:S01]  /*d470*/  IMAD.X R3, RZ, RZ, R3, P1 ;  /* 0x000000ffff037224 */ /* 0x002fe200008e0603 */
[----:B------:R-:W-:-:S04]  /*d480*/  LOP3.LUT P1, RZ, R29, 0x1, RZ, 0xc0, !PT ;  /* 0x000000011dff7812 */ /* 0x000fc8000782c0ff */
[----:B------:R-:W-:-:S13]  /*d490*/  ISETP.LT.OR P2, PT, R6, 0x1, !P1 ;  /* 0x000000010600780c */ /* 0x000fda0004f41670 */
[----:B------:R-:W-:Y:S01]  /*d4a0*/  LDGSTS.E.BYPASS.LTC128B.128 [R5+0x400], desc[UR36][R2.64], !P2 ;  /* 0x0040000002057fae */ /* 0x000fe2000d101d64 */
[----:B------:R-:W-:-:S13]  /*d4b0*/  ISETP.LT.OR P2, PT, R6, 0x1, !P0 ;  /* 0x000000010600780c */ /* 0x000fda0004741670 */
[----:B------:R0:W-:Y:S04]  /*d4c0*/  LDGSTS.E.BYPASS.LTC128B.128 [R5+0x3400], desc[UR36][R2.64+0x80], !P2 ;  /* 0x0340008002057fae */ /* 0x0001e8000d101d64 */
[----:B0-----:R-:W0:Y:S04]  /*d4d0*/  SHFL.IDX PT, R2, R18, 0x1, 0x181f ;  /* 0x00381f0012027f89 */ /* 0x001e2800000e0000 */
[----:B------:R-:W1:Y:S01]  /*d4e0*/  SHFL.IDX PT, R3, R24, 0x1, 0x181f ;  /* 0x00381f0018037f89 */ /* 0x000e6200000e0000 */
[----:B0-----:R-:W-:-:S05]  /*d4f0*/  IADD3 R2, P2, R2, R0, RZ ;  /* 0x0000000002027210 */ /* 0x001fca0007f5e0ff */
[----:B-1----:R-:W-:Y:S01]  /*d500*/  IMAD.X R3, RZ, RZ, R3, P2 ;  /* 0x000000ffff037224 */ /* 0x002fe200010e0603 */
        /* <DEDUP_REMOVED lines=21> */
[----:B------:R-:W1:Y:S04]  /*d660*/  SHFL.IDX PT, R3, R24, 0x4, 0x181f ;  /* 0x00981f0018037f89 */ /* 0x000e6800000e0000 */
[----:B------:R-:W2:Y:S01]  /*d670*/  SHFL.IDX PT, R24, R24, 0x5, 0x181f ;  /* 0x00b81f0018187f89 */ /* 0x000ea200000e0000 */
[----:B0-----:R-:W-:-:S05]  /*d680*/  IADD3 R2, P2, R2, R0, RZ ;  /* 0x0000000002027210 */ /* 0x001fca0007f5e0ff */
[----:B-1----:R-:W-:Y:S01]  /*d690*/  IMAD.X R3, RZ, RZ, R3, P2 ;  /* 0x000000ffff037224 */ /* 0x002fe200010e0603 */
[----:B------:R-:W-:-:S13]  /*d6a0*/  ISETP.LT.OR P2, PT, R6, 0x41, !P1 ;  /* 0x000000410600780c */ /* 0x000fda0004f41670 */
[----:B------:R1:W-:Y:S01]  /*d6b0*/  LDGSTS.E.BYPASS.LTC128B.128 [R5+0x2400], desc[UR36][R2.64], !P2 ;  /* 0x0240000002057fae */ /* 0x0003e2000d101d64 */
[----:B------:R-:W-:-:S13]  /*d6c0*/  ISETP.LT.OR P2, PT, R6, 0x41, !P0 ;  /* 0x000000410600780c */ /* 0x000fda0004741670 */
[----:B--2---:R1:W-:Y:S02]  /*d6d0*/  LDGSTS.E.BYPASS.LTC128B.128 [R5+0x5400], desc[UR36][R2.64+0x80], !P2 ;  /* 0x0540008002057fae */ /* 0x0043e4000d101d64 */
.L_x_384:
        /* <DEDUP_REMOVED lines=16> */
[----:B------:R-:W-:Y:S02]  /*d7e0*/  IMAD.IADD R3, R3, 0x1, R9 ;  /* 0x0000000103037824 */ /* 0x000fe400078e0209 */
[----:B------:R-:W-:Y:S02]  /*d7f0*/  IMAD R21, R21, UR4, RZ ;  /* 0x0000000415157c24 */ /* 0x000fe4000f8e02ff */
[----:B------:R-:W-:-:S04]  /*d800*/  IMAD.WIDE.U32 R2, R8, UR4, R2 ;  /* 0x0000000408027c25 */ /* 0x000fc8000f8e0002 */
[----:B------:R-:W-:-:S04]  /*d810*/  IMAD R21, R8, UR5, R21 ;  /* 0x0000000508157c24 */ /* 0x000fc8000f8e0215 */
[----:B------:R-:W-:-:S07]  /*d820*/  IMAD.IADD R21, R3, 0x1, R21 ;  /* 0x0000000103157824 */ /* 0x000fce00078e0215 */
.L_x_282:
        /* <DEDUP_REMOVED lines=10> */
.L_x_283:
[----:B------:R-:W-:Y:S01]  /*d8d0*/  IMAD.MOV.U32 R3, RZ, RZ, R21 ;  /* 0x000000ffff037224 */ /* 0x000fe200078e0015 */
[----:B------:R-:W-:Y:S01]  /*d8e0*/  ULDC.64 UR4, c[0x0][0x330] ;  /* 0x0000cc0000047ab9 */ /* 0x000fe20000000a00 */
[----:B------:R-:W-:Y:S01]  /*d8f0*/  ULDC.64 UR6, c[0x0][0x318] ;  /* 0x0000c60000067ab9 */ /* 0x000fe20000000a00 */
[----:B------:R1:W-:Y:S01]  /*d900*/  SYNCS.ARRIVE.TRANS64.A1T0 RZ, [R4+URZ+0x2a850], RZ ;  /* 0x02a850ff04ff79a7 */ /* 0x0003e2000810003f */
[----:B------:R-:W-:Y:S01]  /*d910*/  IMAD.WIDE.U32 R2, R26, UR4, R2 ;  /* 0x000000041a027c25 */ /* 0x000fe2000f8e0002 */
[----:B------:R-:W-:-:S03]  /*d920*/  MOV R17, R28 ;  /* 0x0000001c00117202 */ /* 0x000fc60000000f00 */
[----:B------:R-:W-:Y:S01]  /*d930*/  IMAD R3, R26, UR5, R3 ;  /* 0x000000051a037c24 */ /* 0x000fe2000f8e0203 */
[C---:B------:R-:W-:Y:S01]  /*d940*/  LEA R18, P0, R2.reuse, UR6, 0x1 ;  /* 0x0000000602127c11 */ /* 0x040fe2000f8008ff */
[C---:B------:R-:W-:Y:S02]  /*d950*/  VIADD R0, R25.reuse, 0xffffffff ;  /* 0xffffffff19007836 */ /* 0x040fe40000000000 */
[----:B------:R-:W-:Y:S01]  /*d960*/  IMAD.MOV.U32 R10, RZ, RZ, R27 ;  /* 0x000000ffff0a7224 */ /* 0x000fe200078e001b */
[----:B------:R-:W-:Y:S01]  /*d970*/  LEA.HI.X R24, R2, UR7, R3, 0x1, P0 ;  /* 0x0000000702187c11 */ /* 0x000fe200080f0c03 */
[----:B------:R-:W-:Y:S01]  /*d980*/  IMAD.MOV.U32 R30, RZ, RZ, R25 ;  /* 0x000000ffff1e7224 */ /* 0x000fe200078e0019 */
[----:B------:R-:W-:-:S13]  /*d990*/  ISETP.GT.AND P0, PT, R25, R36, PT ;  /* 0x000000241900720c */ /* 0x000fda0003f04270 */
[----:B-1----:R-:W-:Y:S05]  /*d9a0*/  @P0 BRA `(.L_x_284) ;  /* 0xfffffff0003c0947 */ /* 0x002fea000383ffff */
.L_x_271:
[----:B------:R-:W-:Y:S05]  /*d9b0*/  BSYNC B0 ;  /* 0x0000000000007941 */ /* 0x000fea0003800000 */
.L_x_270:
[----:B------:R-:W1:Y:S01]  /*d9c0*/  S2R R2, SR_TID.X ;  /* 0x0000000000027919 */ /* 0x000e620000002100 */
[----:B------:R-:W-:Y:S01]  /*d9d0*/  BSSY B0, `(.L_x_285) ;  /* 0x0000010000007945 */ /* 0x000fe20003800000 */
[----:B-1----:R-:W-:-:S04]  /*d9e0*/  LOP3.LUT R2, R2, 0x7f, RZ, 0xc0, !PT ;  /* 0x0000007f02027812 */ /* 0x002fc800078ec0ff */
[----:B------:R-:W-:-:S13]  /*d9f0*/  ISETP.NE.AND P0, PT, R2, RZ, PT ;  /* 0x000000ff0200720c */ /* 0x000fda0003f05270 */
[----:B------:R-:W-:Y:S05]  /*da00*/  @P0 BRA `(.L_x_286) ;  /* 0x0000000000300947 */ /* 0x000fea0003800000 */
[----:B------:R-:W1:Y:S01]  /*da10*/  S2R R5, SR_LANEID ;  /* 0x0000000000057919 */ /* 0x000e620000000000 */
[----:B------:R-:W-:Y:S01]  /*da20*/  VOTEU.ANY UR4, UPT, PT ;  /* 0x0000000000047886 */ /* 0x000fe200038e0100 */
[----:B0-----:R-:W0:Y:S01]  /*da30*/  LDC.64 R2, c[0x0][0xc60] ;  /* 0x00031800ff027b82 */ /* 0x001e220000000a00 */
[----:B------:R-:W1:Y:S02]  /*da40*/  FLO.U32 R0, UR4 ;  /* 0x0000000400007d00 */ /* 0x000e6400080e0000 */
[----:B-1----:R-:W-:-:S06]  /*da50*/  ISETP.EQ.U32.AND P0, PT, R0, R5, PT ;  /* 0x000000050000720c */ /* 0x002fcc0003f02070 */
[----:B------:R-:W0:Y:S07]  /*da60*/  POPC R5, UR4 ;  /* 0x0000000400057d09 */ /* 0x000e2e0008000000 */
[----:B0-----:R-:W3:Y:S01]  /*da70*/  @P0 ATOMG.E.ADD.STRONG.GPU PT, R3, desc[UR36][R2.64], R5 ;  /* 0x00000005020309a8 */ /* 0x001ee200081ee1e4 */
[----:B------:R-:W0:Y:S02]  /*da80*/  S2R R4, SR_LTMASK ;  /* 0x0000000000047919 */ /* 0x000e240000003900 */
[----:B0-----:R-:W-:-:S04]  /*da90*/  LOP3.LUT R4, R4, UR4, RZ, 0xc0, !PT ;  /* 0x0000000404047c12 */ /* 0x001fc8000f8ec0ff */
[----:B------:R-:W0:Y:S01]  /*daa0*/  POPC R7, R4 ;  /* 0x0000000400077309 */ /* 0x000e220000000000 */
[----:B---3--:R-:W0:Y:S02]  /*dab0*/  SHFL.IDX PT, R0, R3, R0, 0x1f ;  /* 0x00001f0003007589 */ /* 0x008e2400000e0000 */
[----:B0-----:R-:W-:-:S07]  /*dac0*/  IADD3 R16, R0, UR39, R7 ;  /* 0x0000002700107c10 */ /* 0x001fce000fffe007 */
.L_x_286:
[----:B------:R-:W-:Y:S05]  /*dad0*/  BSYNC B0 ;  /* 0x0000000000007941 */ /* 0x000fea0003800000 */
.L_x_285:
[----:B------:R-:W-:-:S13]  /*dae0*/  LOP3.LUT P0, RZ, R23, 0x10, RZ, 0xc0, !PT ;  /* 0x0000001017ff7812 */ /* 0x000fda000780c0ff */
[----:B------:R-:W-:Y:S05]  /*daf0*/  @!P0 BRA `(.L_x_287) ;  /* 0x0000000000048947 */ /* 0x000fea0003800000 */
[----:B------:R-:W-:Y:S01]  /*db00*/  BPT.TRAP 0x1 ;  /* 0x000000040000795c */ /* 0x000fe20000300000 */
.L_x_287:
[----:B------:R-:W-:Y:S01]  /*db10*/  IMAD R0, R27, 0x8, R22 ;  /* 0x000000081b007824 */ /* 0x000fe200078e0216 */
[----:B0-----:R-:W-:Y:S01]  /*db20*/  SHF.L.U32 R3, R28, 0x1f, RZ ;  /* 0x0000001f1c037819 */ /* 0x001fe200000006ff */
[----:B------:R-:W-:Y:S01]  /*db30*/  BSSY B0, `(.L_x_288) ;  /* 0x0000004000007945 */ /* 0x000fe20003800000 */
[----:B------:R-:W-:Y:S02]  /*db40*/  IMAD R6, R25, -0x60, R34 ;  /* 0xffffffa019067824 */ /* 0x000fe400078e0222 */
[----:B------:R-:W0:Y:S02]  /*db50*/  SYNCS.PHASECHK.TRANS64.TRYWAIT P0, [R0+URZ+0x2a860], R3 ;  /* 0x02a86003000075a7 */ /* 0x000e24000800017f */
[----:B0-----:R-:W-:Y:S05]  /*db60*/  @!P0 BRA `(.L_x_289) ;  /* 0x0000003800e08947 */ /* 0x001fea0003800000 */
.L_x_385:
[----:B------:R-:W-:Y:S05]  /*db70*/  BSYNC B0 ;  /* 0x0000000000007941 */ /* 0x000fea0003800000 */
.L_x_288:
[----:B------:R-:W1:Y:S01]  /*db80*/  S2R R2, SR_TID.X ;  /* 0x0000000000027919 */ /* 0x000e620000002100 */
[----:B------:R-:W-:Y:S01]  /*db90*/  UMOV UR4, 0xffffffff ;  /* 0xffffffff00047882 */ /* 0x000fe20000000000 */
[----:B------:R-:W-:Y:S01]  /*dba0*/  IMAD R7, R27, 0x3000, R32 ;  /* 0x000030001b077824 */ /* 0x000fe200078e0220 */
[----:B-1----:R-:W-:-:S04]  /*dbb0*/  LOP3.LUT R2, R2, 0x7f, RZ, 0xc0, !PT ;  /* 0x0000007f02027812 */ /* 0x002fc800078ec0ff */
[----:B------:R-:W-:-:S05]  /*dbc0*/  SHF.R.U32.HI R2, RZ, 0x3, R2 ;  /* 0x00000003ff027819 */ /* 0x000fca0000011602 */
[----:B------:R-:W-:Y:S01]  /*dbd0*/  IMAD.IADD R6, R6, 0x1, -R2 ;  /* 0x0000000106067824 */ /* 0x000fe200078e0a02 */
[----:B------:R-:W-:Y:S06]  /*dbe0*/  BRA.DIV UR4, `(.L_x_290) ;  /* 0x0000003a04d47947 */ /* 0x000fec000b800000 */
[----:B------:R-:W1:Y:S01]  /*dbf0*/  S2R R2, SR_TID.X ;  /* 0x0000000000027919 */ /* 0x000e620000002100 */
[----:B------:R-:W-:Y:S01]  /*dc00*/  LOP3.LUT P0, RZ, R29, 0x2, RZ, 0xc0, !PT ;  /* 0x000000021dff7812 */ /* 0x000fe2000780c0ff */
[----:B------:R-:W-:Y:S01]  /*dc10*/  IMAD R4, R7, 0x2, R22 ;  /* 0x0000000207047824 */ /* 0x000fe200078e0216 */
[----:B--2---:R-:W2:Y:S02]  /*dc20*/  SHFL.IDX PT, R14, R18, RZ, 0x181f ;  /* 0x00181fff120e7589 */ /* 0x004ea400000e0000 */
[----:B------:R-:W-:Y:S02]  /*dc30*/  ISETP.LT.OR P3, PT, R6, 0x1, !P0 ;  /* 0x000000010600780c */ /* 0x000fe40004761670 */
[----:B0-----:R-:W0:Y:S04]  /*dc40*/  SHFL.IDX PT, R3, R24, RZ, 0x181f ;  /* 0x00181fff18037589 */ /* 0x001e2800000e0000 */
[----:B------:R-:W-:Y:S04]  /*dc50*/  SHFL.IDX PT, R10, R18, 0x2, 0x181f ;  /* 0x00581f00120a7f89 */ /* 0x000fe800000e0000 */
[----:B------:R-:W-:Y:S01]  /*dc60*/  SHFL.IDX PT, R7, R24, 0x2, 0x181f ;  /* 0x00581f0018077f89 */ /* 0x000fe200000e0000 */
[----:B-1----:R-:W-:Y:S01]  /*dc70*/  IMAD.SHL.U32 R8, R2, 0x8, RZ ;  /* 0x0000000802087824 */ /* 0x002fe200078e00ff */
[----:B------:R-:W-:-:S04]  /*dc80*/  LOP3.LUT R2, R29, 0x1, RZ, 0xc0, !PT ;  /* 0x000000011d027812 */ /* 0x000fc800078ec0ff */
[----:B------:R-:W-:Y:S02]  /*dc90*/  LOP3.LUT R8, R8, 0x38, RZ, 0xc0, !PT ;  /* 0x0000003808087812 */ /* 0x000fe400078ec0ff */
[----:B------:R-:W-:-:S03]  /*dca0*/  ISETP.NE.U32.AND P1, PT, R2, 0x1, PT ;  /* 0x000000010200780c */ /* 0x000fc60003f25070 */
[----:B------:R-:W-:Y:S01]  /*dcb0*/  IMAD.SHL.U32 R5, R8, 0x2, RZ ;  /* 0x0000000208057824 */ /* 0x000fe200078e00ff */
[----:B------:R-:W-:Y:S01]  /*dcc0*/  ISETP.LT.OR P2, PT, R6, 0x1, P1 ;  /* 0x000000010600780c */ /* 0x000fe20000f41670 */
[----:B------:R-:W-:Y:S03]  /*dcd0*/  SHFL.IDX PT, R8, R24, 0x1, 0x181f ;  /* 0x00381f0018087f89 */ /* 0x000fe600000e0000 */
[----:B--2---:R-:W-:Y:S02]  /*dce0*/  IADD3 R2, P4, R14, R5, RZ ;  /* 0x000000050e027210 */ /* 0x004fe40007f9e0ff */
[----:B------:R-:W1:Y:S03]  /*dcf0*/  SHFL.IDX PT, R14, R18, 0x1, 0x181f ;  /* 0x00381f00120e7f89 */ /* 0x000e6600000e0000 */
[----:B0-----:R-:W-:-:S05]  /*dd00*/  IMAD.X R3, RZ, RZ, R3, P4 ;  /* 0x000000ffff037224 */ /* 0x001fca00020e0603 */
[----:B------:R-:W-:Y:S01]  /*dd10*/  LDGSTS.E.BYPASS.LTC128B.128 [R4+0x400], desc[UR36][R2.64], !P2 ;  /* 0x0040000002047fae */ /* 0x000fe2000d101d64 */
[----:B------:R-:W-:-:S03]  /*dd20*/  ISETP.LT.OR P2, PT, R6, 0x11, P1 ;  /* 0x000000110600780c */ /* 0x000fc60000f41670 */
[----:B------:R1:W-:Y:S01]  /*dd30*/  LDGSTS.E.BYPASS.LTC128B.128 [R4+0x3400], desc[UR36][R2.64+0x80], !P3 ;  /* 0x0340008002047fae */ /* 0x0003e2000d901d64 */
[----:B------:R-:W-:Y:S02]  /*dd40*/  ISETP.LT.OR P3, PT, R6, 0x11, !P0 ;  /* 0x000000110600780c */ /* 0x000fe40004761670 */
[----:B-1----:R-:W-:Y:S02]  /*dd50*/  IADD3 R2, P4, R14, R5, RZ ;  /* 0x000000050e027210 */ /* 0x002fe40007f9e0ff */
[----:B------:R-:W0:Y:S03]  /*dd60*/  SHFL.IDX PT, R14, R18, 0x3, 0x181f ;  /* 0x00781f00120e7f89 */ /* 0x000e2600000e0000 */
[----:B------:R-:W-:Y:S02]  /*dd70*/  IMAD.X R3, RZ, RZ, R8, P4 ;  /* 0x000000ffff037224 */ /* 0x000fe400020e0608 */
[----:B------:R-:W1:Y:S04]  /*dd80*/  SHFL.IDX PT, R8, R24, 0x3, 0x181f ;  /* 0x00781f0018087f89 */ /* 0x000e6800000e0000 */
[----:B------:R-:W-:Y:S01]  /*dd90*/  LDGSTS.E.BYPASS.LTC128B.128 [R4+0xc00], desc[UR36][R2.64], !P2 ;  /* 0x00c0000002047fae */ /* 0x000fe2000d101d64 */
[----:B------:R-:W-:-:S03]  /*dda0*/  ISETP.LT.OR P2, PT, R6, 0x21, P1 ;  /* 0x000000210600780c */ /* 0x000fc60000f41670 */
[----:B------:R2:W-:Y:S01]  /*ddb0*/  LDGSTS.E.BYPASS.LTC128B.128 [R4+0x3c00], desc[UR36][R2.64+0x80], !P3 ;  /* 0x03c0008002047fae */ /* 0x0005e2000d901d64 */
[----:B------:R-:W-:Y:S02]  /*ddc0*/  ISETP.LT.OR P3, PT, R6, 0x21, !P0 ;  /* 0x000000210600780c */ /* 0x000fe40004761670 */
[----:B--2---:R-:W-:Y:S02]  /*ddd0*/  IADD3 R2, P4, R10, R5, RZ ;  /* 0x000000050a027210 */ /* 0x004fe40007f9e0ff */
[----:B------:R-:W2:Y:S03]  /*dde0*/  SHFL.IDX PT, R10, R18, 0x4, 0x181f ;  /* 0x00981f00120a7f89 */ /* 0x000ea600000e0000 */
[----:B------:R-:W-:Y:S02]  /*ddf0*/  IMAD.X R3, RZ, RZ, R7, P4 ;  /* 0x000000ffff037224 */ /* 0x000fe400020e0607 */
[----:B------:R-:W3:Y:S04]  /*de00*/  SHFL.IDX PT, R7, R24, 0x4, 0x181f ;  /* 0x00981f0018077f89 */ /* 0x000ee800000e0000 */
[----:B------:R-:W-:Y:S01]  /*de10*/  LDGSTS.E.BYPASS.LTC128B.128 [R4+0x1400], desc[UR36][R2.64], !P2 ;  /* 0x0140000002047fae */ /* 0x000fe2000d101d64 */
[----:B------:R-:W-:-:S03]  /*de20*/  ISETP.LT.OR P2, PT, R6, 0x31, P1 ;  /* 0x000000310600780c */ /* 0x000fc60000f41670 */
[----:B------:R0:W-:Y:S01]  /*de30*/  LDGSTS.E.BYPASS.LTC128B.128 [R4+0x4400], desc[UR36][R2.64+0x80], !P3 ;  /* 0x0440008002047fae */ /* 0x0001e2000d901d64 */
[----:B------:R-:W-:-:S03]  /*de40*/  ISETP.LT.OR P3, PT, R6, 0x31, !P0 ;  /* 0x000000310600780c */ /* 0x000fc60004761670 */
[----:B------:R-:W4:Y:S01]  /*de50*/  SHFL.IDX PT, R24, R24, 0x5, 0x181f ;  /* 0x00b81f0018187f89 */ /* 0x000f2200000e0000 */
[----:B0-----:R-:W-:-:S03]  /*de60*/  IADD3 R2, P4, R14, R5, RZ ;  /* 0x000000050e027210 */ /* 0x001fc60007f9e0ff */
[----:B------:R0:W0:Y:S02]  /*de70*/  SHFL.IDX PT, R14, R18, 0x5, 0x181f ;  /* 0x00b81f00120e7f89 */ /* 0x00002400000e0000 */
[----:B-1----:R-:W-:-:S05]  /*de80*/  IMAD.X R3, RZ, RZ, R8, P4 ;  /* 0x000000ffff037224 */ /* 0x002fca00020e0608 */
[----:B------:R-:W-:Y:S01]  /*de90*/  LDGSTS.E.BYPASS.LTC128B.128 [R4+0x1c00], desc[UR36][R2.64], !P2 ;  /* 0x01c0000002047fae */ /* 0x000fe2000d101d64 */
[----:B------:R-:W-:-:S03]  /*dea0*/  ISETP.LT.OR P2, PT, R6, 0x41, P1 ;  /* 0x000000410600780c */ /* 0x000fc60000f41670 */
[----:B------:R2:W-:Y:S01]  /*deb0*/  LDGSTS.E.BYPASS.LTC128B.128 [R4+0x4c00], desc[UR36][R2.64+0x80], !P3 ;  /* 0x04c0008002047fae */ /* 0x0005e2000d901d64 */
[----:B------:R-:W-:Y:S02]  /*dec0*/  ISETP.LT.OR P3, PT, R6, 0x41, !P0 ;  /* 0x000000410600780c */ /* 0x000fe40004761670 */
[----:B--2---:R-:W-:-:S04]  /*ded0*/  IADD3 R2, P4, R10, R5, RZ ;  /* 0x000000050a027210 */ /* 0x004fc80007f9e0ff */
[----:B---3--:R-:W-:-:S05]  /*dee0*/  IADD3.X R3, RZ, R7, RZ, P4, !PT ;  /* 0x00000007ff037210 */ /* 0x008fca00027fe4ff */
[----:B------:R1:W-:Y:S04]  /*def0*/  LDGSTS.E.BYPASS.LTC128B.128 [R4+0x2400], desc[UR36][R2.64], !P2 ;  /* 0x0240000002047fae */ /* 0x0003e8000d101d64 */
[----:B0---4-:R1:W-:Y:S02]  /*df00*/  LDGSTS.E.BYPASS.LTC128B.128 [R4+0x5400], desc[UR36][R2.64+0x80], !P3 ;  /* 0x0540008002047fae */ /* 0x0113e4000d901d64 */
.L_x_399:
[C---:B------:R-:W-:Y:S02]  /*df10*/  ISETP.LT.OR P1, PT, R6.reuse, 0x51, P1 ;  /* 0x000000510600780c */ /* 0x040fe40000f21670 */
[----:B------:R-:W-:Y:S02]  /*df20*/  ISETP.LT.OR P0, PT, R6, 0x51, !P0 ;  /* 0x000000510600780c */ /* 0x000fe40004701670 */
[----:B-1----:R-:W-:-:S05]  /*df30*/  IADD3 R2, P2, R14, R5, RZ ;  /* 0x000000050e027210 */ /* 0x002fca0007f5e0ff */
[----:B------:R-:W-:-:S05]  /*df40*/  IMAD.X R3, RZ, RZ, R24, P2 ;  /* 0x000000ffff037224 */ /* 0x000fca00010e0618 */
[----:B------:R-:W-:Y:S01]  /*df50*/  @!PT LDS RZ, [RZ] ;  /* 0x00000000fffff984 */ /* 0x000fe20000000800 */
[----:B------:R-:W-:Y:S01]  /*df60*/  @!PT LDS RZ, [RZ] ;  /* 0x00000000fffff984 */ /* 0x000fe20000000800 */
[----:B------:R-:W-:Y:S01]  /*df70*/  @!PT LDS RZ, [RZ] ;  /* 0x00000000fffff984 */ /* 0x000fe20000000800 */
[----:B------:R0:W-:Y:S04]  /*df80*/  LDGSTS.E.BYPASS.LTC128B.128 [R4+0x2c00], desc[UR36][R2.64], !P1 ;  /* 0x02c0000002047fae */ /* 0x0001e8000c901d64 */
[----:B------:R0:W-:Y:S01]  /*df90*/  LDGSTS.E.BYPASS.LTC128B.128 [R4+0x5c00], desc[UR36][R2.64+0x80], !P0 ;  /* 0x05c0008002047fae */ /* 0x0001e2000c101d64 */
[----:B------:R-:W-:Y:S01]  /*dfa0*/  PLOP3.LUT P0, PT, PT, PT, PT, 0x80, 0x0 ;  /* 0x000000000000781c */ /* 0x000fe20003f0f070 */
[----:B------:R-:W-:-:S12]  /*dfb0*/  NOP ;  /* 0x0000000000007918 */ /* 0x000fd80000000000 */
.L_x_291:
        /* <DEDUP_REMOVED lines=10> */
.L_x_292:
[----:B------:R1:W-:Y:S01]  /*e060*/  SYNCS.ARRIVE.TRANS64.A1T0 RZ, [R0+URZ+0x2a850], RZ ;  /* 0x02a850ff00ff79a7 */ /* 0x0003e2000810003f */
[----:B------:R-:W-:-:S05]  /*e070*/  VIADD R27, R27, 0x1 ;  /* 0x000000011b1b7836 */ /* 0x000fca0000000000 */
[----:B------:R-:W-:-:S04]  /*e080*/  ISETP.NE.AND P0, PT, R27, 0x2, PT ;  /* 0x000000021b00780c */ /* 0x000fc80003f05270 */
[----:B0-----:R-:W-:Y:S02]  /*e090*/  SEL R3, RZ, 0x1, P0 ;  /* 0x00000001ff037807 */ /* 0x001fe40000000000 */
[----:B------:R-:W-:Y:S02]  /*e0a0*/  SEL R27, R27, RZ, P0 ;  /* 0x000000ff1b1b7207 */ /* 0x000fe40000000000 */
[----:B-1----:R-:W-:-:S07]  /*e0b0*/  LOP3.LUT R28, R28, R3, RZ, 0x3c, !PT ;  /* 0x000000031c1c7212 */ /* 0x002fce00078e3cff */
.L_x_249:
[----:B------:R-:W-:Y:S05]  /*e0c0*/  BSYNC B7 ;  /* 0x0000000000077941 */ /* 0x000fea0003800000 */
.L_x_247:
[----:B------:R-:W-:-:S13]  /*e0d0*/  LOP3.LUT P0, RZ, R23, 0x80, RZ, 0xc0, !PT ;  /* 0x0000008017ff7812 */ /* 0x000fda000780c0ff */
[----:B------:R-:W-:Y:S05]  /*e0e0*/  @!P0 BRA `(.L_x_293) ;  /* 0x0000000000248947 */ /* 0x000fea0003800000 */
[----:B------:R-:W-:Y:S05]  /*e0f0*/  WARPSYNC.ALL ;  /* 0x0000000000007948 */ /* 0x000fea0003800000 */
[----:B------:R-:W0:Y:S08]  /*e100*/  S2UR UR5, SR_CgaCtaId ;  /* 0x00000000000579c3 */ /* 0x000e300000008800 */
[----:B------:R-:W-:Y:S06]  /*e110*/  BAR.SYNC.DEFER_BLOCKING 0x5, 0x180 ;  /* 0x0146000000007b1d */ /* 0x000fec0000010000 */
[----:B------:R-:W-:-:S02]  /*e120*/  UMOV UR4, 0x400 ;  /* 0x0000040000047882 */ /* 0x000fc40000000000 */
[----:B0-----:R-:W-:-:S06]  /*e130*/  ULEA UR4, UR5, UR4, 0x18 ;  /* 0x0000000405047291 */ /* 0x001fcc000f8ec03f */
[----:B------:R-:W-:-:S05]  /*e140*/  IMAD.U32 R22, RZ, RZ, UR4 ;  /* 0x00000004ff167e24 */ /* 0x000fca000f8e00ff */
[----:B------:R0:W1:Y:S01]  /*e150*/  LDS.128 R16, [R22+0x2a8d0] ;  /* 0x02a8d00016107984 */ /* 0x0000620000000c00 */
[----:B------:R-:W-:Y:S06]  /*e160*/  BAR.ARV 0x4, 0x180 ;  /* 0x0106000000007b1d */ /* 0x000fec0000002000 */
[----:B------:R-:W-:Y:S05]  /*e170*/  BRA `(.L_x_294) ;  /* 0x0000000800d07947 */ /* 0x000fea0003800000 */
.L_x_293:
[----:B------:R-:W0:Y:S01]  /*e180*/  S2R R0, SR_TID.X ;  /* 0x0000000000007919 */ /* 0x000e220000002100 */
[----:B------:R-:W-:Y:S01]  /*e190*/  UMOV UR4, 0xffffffff ;  /* 0xffffffff00047882 */ /* 0x000fe20000000000 */
[----:B0-----:R-:W-:-:S04]  /*e1a0*/  LOP3.LUT R9, R0, 0x1f, RZ, 0xc0, !PT ;  /* 0x0000001f00097812 */ /* 0x001fc800078ec0ff */
[----:B------:R-:W-:Y:S01]  /*e1b0*/  ISETP.NE.AND P0, PT, R9, 0x1f, PT ;  /* 0x0000001f0900780c */ /* 0x000fe20003f05270 */
[----:B------:R-:W-:-:S12]  /*e1c0*/  BRA.DIV UR4, `(.L_x_295) ;  /* 0x0000003e04487947 */ /* 0x000fd8000b800000 */
[----:B------:R-:W-:Y:S01]  /*e1d0*/  IMAD.IADD R7, R19, 0x1, R9 ;  /* 0x0000000113077824 */ /* 0x000fe200078e0209 */
[----:B------:R-:W-:-:S04]  /*e1e0*/  ULDC UR4, c[0x0][0xc3c] ;  /* 0x00030f0000047ab9 */ /* 0x000fc80000000800 */
[----:B------:R-:W-:-:S13]  /*e1f0*/  ISETP.GE.OR P1, PT, R7, UR4, !P0 ;  /* 0x0000000407007c0c */ /* 0x000fda000c726670 */
[----:B------:R-:W0:Y:S08]  /*e200*/  @!P1 LDC.64 R4, c[0x0][0xc80] ;  /* 0x00032000ff049b82 */ /* 0x000e300000000a00 */
[----:B------:R-:W1:Y:S01]  /*e210*/  @!P1 LDC.64 R2, c[0x0][0xc78] ;  /* 0x00031e00ff029b82 */ /* 0x000e620000000a00 */
[----:B0-----:R-:W-:-:S06]  /*e220*/  @!P1 IMAD.WIDE R4, R7, 0x4, R4 ;  /* 0x0000000407049825 */ /* 0x001fcc00078e0204 */
[----:B------:R-:W2:Y:S01]  /*e230*/  @!P1 LDG.E R4, desc[UR36][R4.64] ;  /* 0x0000002404049981 */ /* 0x000ea2000c1e1900 */
[----:B-1----:R-:W-:-:S06]  /*e240*/  @!P1 IMAD.WIDE R2, R7, 0x4, R2 ;  /* 0x0000000407029825 */ /* 0x002fcc00078e0202 */
[----:B------:R-:W3:Y:S01]  /*e250*/  @!P1 LDG.E R2, desc[UR36][R2.64] ;  /* 0x0000002402029981 */ /* 0x000ee2000c1e1900 */
[----:B------:R-:W-:Y:S02]  /*e260*/  IMAD.MOV.U32 R7, RZ, RZ, RZ ;  /* 0x000000ffff077224 */ /* 0x000fe400078e00ff */
[----:B------:R-:W-:Y:S01]  /*e270*/  IMAD.MOV.U32 R10, RZ, RZ, RZ ;  /* 0x000000ffff0a7224 */ /* 0x000fe200078e00ff */
[C---:B------:R-:W-:Y:S02]  /*e280*/  ISETP.GE.U32.AND P2, PT, R9.reuse, 0x2, PT ;  /* 0x000000020900780c */ /* 0x040fe40003f46070 */
[C---:B------:R-:W-:Y:S02]  /*e290*/  ISETP.GE.U32.AND P3, PT, R9.reuse, 0x4, PT ;  /* 0x000000040900780c */ /* 0x040fe40003f66070 */
[C---:B------:R-:W-:Y:S02]  /*e2a0*/  ISETP.GE.U32.AND P4, PT, R9.reuse, 0x8, PT ;  /* 0x000000080900780c */ /* 0x040fe40003f86070 */
[----:B------:R-:W-:Y:S01]  /*e2b0*/  ISETP.GE.U32.AND P5, PT, R9, 0x10, PT ;  /* 0x000000100900780c */ /* 0x000fe20003fa6070 */
[----:B------:R-:W-:Y:S04]  /*e2c0*/  SHFL.IDX PT, R0, R16, RZ, 0x1f ;  /* 0x00001fff10007589 */ /* 0x000fe800000e0000 */
[----:B------:R-:W-:Y:S01]  /*e2d0*/  SHFL.IDX PT, R8, R16, 0x1, 0x1f ;  /* 0x00201f0010087f89 */ /* 0x000fe200000e0000 */
[----:B--2---:R-:W-:-:S02]  /*e2e0*/  @!P1 IMAD.MOV.U32 R7, RZ, RZ, R4 ;  /* 0x000000ffff079224 */ /* 0x004fc400078e0004 */
[----:B---3--:R-:W-:-:S04]  /*e2f0*/  @!P1 IMAD.MOV.U32 R10, RZ, RZ, R2 ;  /* 0x000000ffff0a9224 */ /* 0x008fc800078e0002 */
[----:B------:R-:W-:-:S05]  /*e300*/  IMAD R13, R10, R7, RZ ;  /* 0x000000070a0d7224 */ /* 0x000fca00078e02ff */
[----:B------:R-:W0:Y:S01]  /*e310*/  SHFL.UP PT, R14, R13, 0x1, RZ ;  /* 0x042000000d0e7989 */ /* 0x000e2200000e00ff */
[----:B------:R-:W-:-:S04]  /*e320*/  ISETP.NE.AND P1, PT, R9, RZ, PT ;  /* 0x000000ff0900720c */ /* 0x000fc80003f25270 */
[----:B0-----:R-:W-:-:S05]  /*e330*/  SEL R6, R14, RZ, P1 ;  /* 0x000000ff0e067207 */ /* 0x001fca0000800000 */
[----:B------:R-:W-:-:S05]  /*e340*/  IMAD.IADD R6, R13, 0x1, R6 ;  /* 0x000000010d067824 */ /* 0x000fca00078e0206 */
[----:B------:R-:W0:Y:S02]  /*e350*/  SHFL.UP PT, R14, R6, 0x2, RZ ;  /* 0x04400000060e7989 */ /* 0x000e2400000e00ff */
[----:B0-----:R-:W-:-:S05]  /*e360*/  SEL R3, R14, RZ, P2 ;  /* 0x000000ff0e037207 */ /* 0x001fca0001000000 */
[----:B------:R-:W-:-:S05]  /*e370*/  IMAD.IADD R2, R6, 0x1, R3 ;  /* 0x0000000106027824 */ /* 0x000fca00078e0203 */
[----:B------:R-:W0:Y:S02]  /*e380*/  SHFL.UP PT, R14, R2, 0x4, RZ ;  /* 0x04800000020e7989 */ /* 0x000e2400000e00ff */
[----:B0-----:R-:W-:-:S04]  /*e390*/  SEL R3, R14, RZ, P3 ;  /* 0x000000ff0e037207 */ /* 0x001fc80001800000 */
[----:B------:R-:W-:-:S05]  /*e3a0*/  IADD3 R3, R2, R3, RZ ;  /* 0x0000000302037210 */ /* 0x000fca0007ffe0ff */
[----:B------:R-:W0:Y:S02]  /*e3b0*/  SHFL.UP PT, R14, R3, 0x8, RZ ;  /* 0x05000000030e7989 */ /* 0x000e2400000e00ff */
[----:B0-----:R-:W-:-:S05]  /*e3c0*/  SEL R4, R14, RZ, P4 ;  /* 0x000000ff0e047207 */ /* 0x001fca0002000000 */
[----:B------:R-:W-:-:S05]  /*e3d0*/  IMAD.IADD R4, R3, 0x1, R4 ;  /* 0x0000000103047824 */ /* 0x000fca00078e0204 */
[----:B------:R-:W0:Y:S02]  /*e3e0*/  SHFL.UP PT, R14, R4, 0x10, RZ ;  /* 0x06000000040e7989 */ /* 0x000e2400000e00ff */
[----:B0-----:R-:W-:-:S05]  /*e3f0*/  SEL R5, R14, RZ, P5 ;  /* 0x000000ff0e057207 */ /* 0x001fca0002800000 */
[----:B------:R-:W-:-:S05]  /*e400*/  IMAD.IADD R2, R4, 0x1, R5 ;  /* 0x0000000104027824 */ /* 0x000fca00078e0205 */
[----:B------:R0:W1:Y:S01]  /*e410*/  SHFL.IDX PT, R14, R2, 0x1f, 0x1f ;  /* 0x03e01f00020e7f89 */ /* 0x00006200000e0000 */
[----:B------:R-:W-:-:S07]  /*e420*/  IMAD.MOV.U32 R6, RZ, RZ, RZ ;  /* 0x000000ffff067224 */ /* 0x000fce00078e00ff */
.L_x_409:
[----:B------:R-:W-:Y:S02]  /*e430*/  ULDC UR4, c[0x0][0xc38] ;  /* 0x00030e0000047ab9 */ /* 0x000fe40000000800 */
[----:B------:R-:W-:-:S04]  /*e440*/  IMAD.U32 R5, RZ, RZ, UR4 ;  /* 0x00000004ff057e24 */ /* 0x000fc8000f8e00ff */
[----:B-1----:R-:W-:-:S04]  /*e450*/  IMAD R14, R14, R5, RZ ;  /* 0x000000050e0e7224 */ /* 0x002fc800078e02ff */
[----:B------:R-:W-:-:S05]  /*e460*/  IMAD.IADD R9, R8, 0x1, R14 ;  /* 0x0000000108097824 */ /* 0x000fca00078e020e */
[----:B------:R-:W-:-:S13]  /*e470*/  ISETP.GT.AND P6, PT, R9, R0, PT ;  /* 0x000000000900720c */ /* 0x000fda0003fc4270 */
[----:B------:R-:W-:Y:S05]  /*e480*/  @P6 BRA `(.L_x_296) ;  /* 0x0000000000a46947 */ /* 0x000fea0003800000 */
.L_x_299:
[----:B0-----:R-:W0:Y:S01]  /*e490*/  LDC R2, c[0x0][0xc3c] ;  /* 0x00030f00ff027b82 */ /* 0x001e220000000800 */
[----:B------:R-:W-:-:S05]  /*e4a0*/  VIADD R19, R19, 0x1f ;  /* 0x0000001f13137836 */ /* 0x000fca0000000000 */
[----:B0-----:R-:W-:-:S13]  /*e4b0*/  ISETP.GE.AND P6, PT, R19, R2, PT ;  /* 0x000000021300720c */ /* 0x001fda0003fc6270 */
[----:B------:R-:W-:Y:S05]  /*e4c0*/  @P6 BRA `(.L_x_297) ;  /* 0x0000000400b86947 */ /* 0x000fea0003800000 */
[----:B------:R-:W0:Y:S01]  /*e4d0*/  S2R R3, SR_TID.X ;  /* 0x0000000000037919 */ /* 0x000e220000002100 */
[----:B------:R-:W-:Y:S01]  /*e4e0*/  IMAD.MOV.U32 R7, RZ, RZ, RZ ;  /* 0x000000ffff077224 */ /* 0x000fe200078e00ff */
[----:B0-----:R-:W-:-:S05]  /*e4f0*/  LOP3.LUT R3, R3, 0x1f, RZ, 0xc0, !PT ;  /* 0x0000001f03037812 */ /* 0x001fca00078ec0ff */
[----:B------:R-:W-:-:S05]  /*e500*/  IMAD.IADD R11, R19, 0x1, R3 ;  /* 0x00000001130b7824 */ /* 0x000fca00078e0203 */
[----:B------:R-:W-:-:S13]  /*e510*/  ISETP.GE.OR P6, PT, R11, R2, !P0 ;  /* 0x000000020b00720c */ /* 0x000fda00047c6670 */
[----:B------:R-:W0:Y:S08]  /*e520*/  @!P6 LDC.64 R2, c[0x0][0xc80] ;  /* 0x00032000ff02eb82 */ /* 0x000e300000000a00 */
[----:B------:R-:W1:Y:S01]  /*e530*/  @!P6 LDC.64 R4, c[0x0][0xc78] ;  /* 0x00031e00ff04eb82 */ /* 0x000e620000000a00 */
[----:B------:R-:W-:Y:S02]  /*e540*/  IMAD.MOV.U32 R10, RZ, RZ, RZ ;  /* 0x000000ffff0a7224 */ /* 0x000fe400078e00ff */
[----:B0-----:R-:W-:-:S05]  /*e550*/  @!P6 IMAD.WIDE R2, R11, 0x4, R2 ;  /* 0x000000040b02e825 */ /* 0x001fca00078e0202 */
[----:B------:R1:W2:Y:S02]  /*e560*/  @!P6 LDG.E R7, desc[UR36][R2.64] ;  /* 0x000000240207e981 */ /* 0x0002a4000c1e1900 */
[----:B-1----:R-:W-:-:S05]  /*e570*/  @!P6 IMAD.WIDE R2, R11, 0x4, R4 ;  /* 0x000000040b02e825 */ /* 0x002fca00078e0204 */
[----:B------:R-:W2:Y:S01]  /*e580*/  @!P6 LDG.E R10, desc[UR36][R2.64] ;  /* 0x00000024020ae981 */ /* 0x000ea2000c1e1900 */
[----:B------:R-:W-:Y:S01]  /*e590*/  UMOV UR4, 0xffffffff ;  /* 0xffffffff00047882 */ /* 0x000fe20000000000 */
[----:B--2---:R-:W-:Y:S02]  /*e5a0*/  IMAD R13, R10, R7, RZ ;  /* 0x000000070a0d7224 */ /* 0x004fe400078e02ff */
[----:B------:R-:W-:Y:S05]  /*e5b0*/  BRA.DIV UR4, `(.L_x_298) ;  /* 0x0000003e04847947 */ /* 0x000fea000b800000 */
        /* <DEDUP_REMOVED lines=15> */
[----:B------:R0:W1:Y:S02]  /*e6b0*/  SHFL.IDX PT, R14, R2, 0x1f, 0x1f ;  /* 0x03e01f00020e7f89 */ /* 0x00006400000e0000 */
.L_x_417:
[----:B------:R-:W-:Y:S02]  /*e6c0*/  ULDC UR4, c[0x0][0xc38] ;  /* 0x00030e0000047ab9 */ /* 0x000fe40000000800 */
[----:B------:R-:W-:-:S04]  /*e6d0*/  IMAD.U32 R5, RZ, RZ, UR4 ;  /* 0x00000004ff057e24 */ /* 0x000fc8000f8e00ff */
[----:B-1----:R-:W-:-:S04]  /*e6e0*/  IMAD R14, R14, R5, RZ ;  /* 0x000000050e0e7224 */ /* 0x002fc800078e02ff */
[----:B------:R-:W-:-:S05]  /*e6f0*/  IMAD.IADD R9, R14, 0x1, R9 ;  /* 0x000000010e097824 */ /* 0x000fca00078e0209 */
[----:B------:R-:W-:-:S13]  /*e700*/  ISETP.GT.AND P6, PT, R9, R0, PT ;  /* 0x000000000900720c */ /* 0x000fda0003fc4270 */
[----:B------:R-:W-:Y:S05]  /*e710*/  @!P6 BRA `(.L_x_299) ;  /* 0xfffffffc005ce947 */ /* 0x000fea000383ffff */
.L_x_296:
[----:B------:R-:W-:Y:S01]  /*e720*/  IMAD.IADD R9, R9, 0x1, -R14 ;  /* 0x0000000109097824 */ /* 0x000fe200078e0a0e */
[----:B------:R-:W-:-:S03]  /*e730*/  UMOV UR4, 0xffffffff ;  /* 0xffffffff00047882 */ /* 0x000fc60000000000 */
[----:B------:R-:W-:-:S05]  /*e740*/  IMAD R3, R2, R5, R9 ;  /* 0x0000000502037224 */ /* 0x000fca00078e0209 */
[----:B------:R-:W-:Y:S01]  /*e750*/  ISETP.GT.AND P6, PT, R3, R0, PT ;  /* 0x000000000300720c */ /* 0x000fe20003fc4270 */
[----:B------:R-:W-:-:S12]  /*e760*/  BRA.DIV UR4, `(.L_x_300) ;  /* 0x0000003e04d07947 */ /* 0x000fd8000b800000 */
[----:B------:R-:W-:-:S04]  /*e770*/  VOTE.ANY R3, PT, !P6 ;  /* 0x0000000000037806 */ /* 0x000fc800070e0100 */
[----:B------:R-:W1:Y:S02]  /*e780*/  POPC R4, R3 ;  /* 0x0000000300047309 */ /* 0x000e640000000000 */
[----:B-1----:R1:W2:Y:S04]  /*e790*/  SHFL.IDX PT, R7, R7, R4, 0x1f ;  /* 0x00001f0407077589 */ /* 0x0022a800000e0000 */
[----:B------:R1:W3:Y:S02]  /*e7a0*/  SHFL.IDX PT, R10, R10, R4, 0x1f ;  /* 0x00001f040a0a7589 */ /* 0x0002e400000e0000 */
.L_x_422:
[----:B------:R-:W-:-:S13]  /*e7b0*/  ISETP.NE.AND P0, PT, R3, RZ, PT ;  /* 0x000000ff0300720c */ /* 0x000fda0003f05270 */
[----:B------:R-:W-:Y:S05]  /*e7c0*/  @!P0 BRA `(.L_x_301) ;  /* 0x0000000000108947 */ /* 0x000fea0003800000 */
[----:B------:R-:W-:Y:S01]  /*e7d0*/  UMOV UR4, 0xffffffff ;  /* 0xffffffff00047882 */ /* 0x000fe20000000000 */
[----:B------:R-:W-:Y:S02]  /*e7e0*/  VIADD R12, R4, 0xffffffff ;  /* 0xffffffff040c7836 */ /* 0x000fe40000000000 */
[----:B------:R-:W-:Y:S05]  /*e7f0*/  BRA.DIV UR4, `(.L_x_302) ;  /* 0x0000004204087947 */ /* 0x000fea000b800000 */
[----:B------:R4:W0:Y:S02]  /*e800*/  SHFL.IDX PT, R6, R2, R12, 0x1f ;  /* 0x00001f0c02067589 */ /* 0x00082400000e0000 */
.L_x_301:
[----:B--2---:R-:W-:Y:S01]  /*e810*/  IABS R8, R7 ;  /* 0x0000000700087213 */ /* 0x004fe20000000000 */
[----:B0-----:R-:W-:Y:S01]  /*e820*/  IMAD R16, R6, R5, R9 ;  /* 0x0000000506107224 */ /* 0x001fe200078e0209 */
[----:B---3--:R-:W-:Y:S01]  /*e830*/  IABS R5, R10 ;  /* 0x0000000a00057213 */ /* 0x008fe20000000000 */
[----:B------:R-:W-:Y:S01]  /*e840*/  IMAD.IADD R19, R4, 0x1, R19 ;  /* 0x0000000104137824 */ /* 0x000fe200078e0213 */
[----:B------:R-:W0:Y:S02]  /*e850*/  I2F.RP R11, R8 ;  /* 0x00000008000b7306 */ /* 0x000e240000209400 */
[----:B------:R-:W-:-:S06]  /*e860*/  IADD3 R0, R0, -R16, RZ ;  /* 0x8000001000007210 */ /* 0x000fcc0007ffe0ff */
[----:B----4-:R-:W2:Y:S08]  /*e870*/  I2F.RP R12, R5 ;  /* 0x00000005000c7306 */ /* 0x010eb00000209400 */
[----:B0-----:R-:W0:Y:S08]  /*e880*/  MUFU.RCP R11, R11 ;  /* 0x0000000b000b7308 */ /* 0x001e300000001000 */
[----:B--2---:R-:W-:Y:S01]  /*e890*/  MUFU.RCP R12, R12 ;  /* 0x0000000c000c7308 */ /* 0x004fe20000001000 */
[----:B0-----:R-:W-:-:S07]  /*e8a0*/  VIADD R2, R11, 0xffffffe ;  /* 0x0ffffffe0b027836 */ /* 0x001fce0000000000 */
[----:B------:R0:W2:Y:S02]  /*e8b0*/  F2I.FTZ.U32.TRUNC.NTZ R3, R2 ;  /* 0x0000000200037305 */ /* 0x0000a4000021f000 */
[----:B0-----:R-:W-:Y:S02]  /*e8c0*/  IMAD.MOV.U32 R2, RZ, RZ, RZ ;  /* 0x000000ffff027224 */ /* 0x001fe400078e00ff */
[----:B--2---:R-:W-:-:S04]  /*e8d0*/  IMAD.MOV R9, RZ, RZ, -R3 ;  /* 0x000000ffff097224 */ /* 0x004fc800078e0a03 */
[----:B------:R-:W-:-:S04]  /*e8e0*/  IMAD R9, R9, R8, RZ ;  /* 0x0000000809097224 */ /* 0x000fc800078e02ff */
[----:B------:R-:W-:Y:S01]  /*e8f0*/  IMAD.HI.U32 R3, R3, R9, R2 ;  /* 0x0000000903037227 */ /* 0x000fe200078e0002 */
[----:B------:R-:W-:Y:S02]  /*e900*/  IABS R2, R7 ;  /* 0x0000000700027213 */ /* 0x000fe40000000000 */
[----:B------:R-:W-:-:S03]  /*e910*/  IABS R9, R0 ;  /* 0x0000000000097213 */ /* 0x000fc60000000000 */
[----:B------:R-:W-:Y:S02]  /*e920*/  IMAD.MOV R2, RZ, RZ, -R2 ;  /* 0x000000ffff027224 */ /* 0x000fe400078e0a02 */
[----:B------:R-:W-:-:S04]  /*e930*/  IMAD.HI.U32 R6, R3, R9, RZ ;  /* 0x0000000903067227 */ /* 0x000fc800078e00ff */
[----:B------:R-:W-:Y:S02]  /*e940*/  VIADD R3, R12, 0xffffffe ;  /* 0x0ffffffe0c037836 */ /* 0x000fe40000000000 */
[----:B------:R-:W-:-:S04]  /*e950*/  IMAD R9, R6, R2, R9 ;  /* 0x0000000206097224 */ /* 0x000fc800078e0209 */
[----:B------:R-:W0:Y:S01]  /*e960*/  F2I.FTZ.U32.TRUNC.NTZ R3, R3 ;  /* 0x0000000300037305 */ /* 0x000e22000021f000 */
[----:B------:R-:W-:-:S13]  /*e970*/  ISETP.GT.U32.AND P1, PT, R8, R9, PT ;  /* 0x000000090800720c */ /* 0x000fda0003f24070 */
[----:B------:R-:W-:Y:S02]  /*e980*/  @!P1 IMAD.IADD R9, R9, 0x1, -R8 ;  /* 0x0000000109099824 */ /* 0x000fe400078e0a08 */
[----:B0-----:R-:W-:Y:S02]  /*e990*/  IMAD.MOV R2, RZ, RZ, -R3 ;  /* 0x000000ffff027224 */ /* 0x001fe400078e0a03 */
[----:B------:R-:W-:Y:S01]  /*e9a0*/  @!P1 VIADD R6, R6, 0x1 ;  /* 0x0000000106069836 */ /* 0x000fe20000000000 */
[----:B------:R-:W-:Y:S01]  /*e9b0*/  ISETP.GE.U32.AND P0, PT, R9, R8, PT ;  /* 0x000000080900720c */ /* 0x000fe20003f06070 */
[----:B------:R-:W-:Y:S01]  /*e9c0*/  IMAD R9, R2, R5, RZ ;  /* 0x0000000502097224 */ /* 0x000fe200078e02ff */
[----:B------:R-:W-:Y:S01]  /*e9d0*/  ISETP.NE.AND P1, PT, R7, RZ, PT ;  /* 0x000000ff0700720c */ /* 0x000fe20003f25270 */
[----:B------:R-:W-:-:S04]  /*e9e0*/  IMAD.MOV.U32 R2, RZ, RZ, RZ ;  /* 0x000000ffff027224 */ /* 0x000fc800078e00ff */
[----:B------:R-:W-:Y:S01]  /*e9f0*/  IMAD.HI.U32 R8, R3, R9, R2 ;  /* 0x0000000903087227 */ /* 0x000fe200078e0002 */
[----:B------:R-:W-:-:S04]  /*ea00*/  LOP3.LUT R2, R0, R7, RZ, 0x3c, !PT ;  /* 0x0000000700027212 */ /* 0x000fc800078e3cff */
[----:B------:R-:W-:Y:S01]  /*ea10*/  ISETP.GE.AND P2, PT, R2, RZ, PT ;  /* 0x000000ff0200720c */ /* 0x000fe20003f46270 */
[----:B------:R-:W-:Y:S01]  /*ea20*/  @P0 VIADD R6, R6, 0x1 ;  /* 0x0000000106060836 */ /* 0x000fe20000000000 */
[----:B------:R-:W-:-:S05]  /*ea30*/  IABS R2, R10 ;  /* 0x0000000a00027213 */ /* 0x000fca0000000000 */
[----:B------:R-:W-:-:S06]  /*ea40*/  IMAD.MOV R2, RZ, RZ, -R2 ;  /* 0x000000ffff027224 */ /* 0x000fcc00078e0a02 */
[----:B------:R-:W-:Y:S01]  /*ea50*/  @!P2 IMAD.MOV R6, RZ, RZ, -R6 ;  /* 0x000000ffff06a224 */ /* 0x000fe200078e0a06 */
[----:B------:R-:W-:-:S04]  /*ea60*/  @!P1 LOP3.LUT R6, RZ, R7, RZ, 0x33, !PT ;  /* 0x00000007ff069212 */ /* 0x000fc800078e33ff */
[-C--:B------:R-:W-:Y:S01]  /*ea70*/  IABS R3, R6.reuse ;  /* 0x0000000600037213 */ /* 0x080fe20000000000 */
[----:B------:R-:W-:-:S04]  /*ea80*/  IMAD R7, R7, R6, RZ ;  /* 0x0000000607077224 */ /* 0x000fc800078e02ff */
[----:B------:R-:W-:-:S04]  /*ea90*/  IMAD.HI.U32 R8, R8, R3, RZ ;  /* 0x0000000308087227 */ /* 0x000fc800078e00ff */
[----:B------:R-:W-:Y:S02]  /*eaa0*/  IMAD R2, R8, R2, R3 ;  /* 0x0000000208027224 */ /* 0x000fe400078e0203 */
[----:B------:R-:W-:-:S03]  /*eab0*/  IMAD.IADD R17, R0, 0x1, -R7 ;  /* 0x0000000100117824 */ /* 0x000fc600078e0a07 */
[----:B------:R-:W-:-:S13]  /*eac0*/  ISETP.GT.U32.AND P1, PT, R5, R2, PT ;  /* 0x000000020500720c */ /* 0x000fda0003f24070 */
[----:B------:R-:W-:Y:S01]  /*ead0*/  @!P1 IMAD.IADD R2, R2, 0x1, -R5 ;  /* 0x0000000102029824 */ /* 0x000fe200078e0a05 */
[----:B------:R-:W-:Y:S02]  /*eae0*/  @!P1 IADD3 R8, R8, 0x1, RZ ;  /* 0x0000000108089810 */ /* 0x000fe40007ffe0ff */
[----:B------:R-:W-:Y:S02]  /*eaf0*/  ISETP.NE.AND P1, PT, R10, RZ, PT ;  /* 0x000000ff0a00720c */ /* 0x000fe40003f25270 */
[----:B------:R-:W-:Y:S02]  /*eb00*/  ISETP.GE.U32.AND P0, PT, R2, R5, PT ;  /* 0x000000050200720c */ /* 0x000fe40003f06070 */
[----:B------:R-:W-:-:S04]  /*eb10*/  LOP3.LUT R2, R6, R10, RZ, 0x3c, !PT ;  /* 0x0000000a06027212 */ /* 0x000fc800078e3cff */
[----:B------:R-:W-:-:S07]  /*eb20*/  ISETP.GE.AND P2, PT, R2, RZ, PT ;  /* 0x000000ff0200720c */ /* 0x000fce0003f46270 */
[----:B------:R-:W-:-:S06]  /*eb30*/  @P0 VIADD R8, R8, 0x1 ;  /* 0x0000000108080836 */ /* 0x000fcc0000000000 */
[----:B------:R-:W-:Y:S01]  /*eb40*/  @!P2 IMAD.MOV R8, RZ, RZ, -R8 ;  /* 0x000000ffff08a224 */ /* 0x000fe200078e0a08 */
[----:B------:R-:W-:-:S05]  /*eb50*/  @!P1 LOP3.LUT R8, RZ, R10, RZ, 0x33, !PT ;  /* 0x0000000aff089212 */ /* 0x000fca00078e33ff */
[----:B------:R-:W-:-:S04]  /*eb60*/  IMAD.MOV R3, RZ, RZ, -R8 ;  /* 0x000000ffff037224 */ /* 0x000fc800078e0a08 */
[C---:B------:R-:W-:Y:S02]  /*eb70*/  IMAD R18, R10.reuse, R3, R6 ;  /* 0x000000030a127224 */ /* 0x040fe400078e0206 */
[----:B------:R-:W-:-:S04]  /*eb80*/  IMAD R3, R10, 0x1000000, R8 ;  /* 0x010000000a037824 */ /* 0x000fc800078e0208 */
[----:B------:R-:W-:Y:S01]  /*eb90*/  IMAD R18, R18, 0x10000, R3 ;  /* 0x0001000012127824 */ /* 0x000fe200078e0203 */
[----:B------:R-:W-:Y:S06]  /*eba0*/  BRA `(.L_x_303) ;  /* 0x00000000001c7947 */ /* 0x000fec0003800000 */
.L_x_297:
[----:B------:R-:W-:Y:S01]  /*ebb0*/  UMOV UR4, URZ ;  /* 0x0000003f00047c82 */ /* 0x000fe20008000000 */
[----:B------:R-:W-:Y:S01]  /*ebc0*/  UMOV UR5, URZ ;  /* 0x0000003f00057c82 */ /* 0x000fe20008000000 */
[----:B------:R-:W-:Y:S01]  /*ebd0*/  ULDC UR6, c[0x0][0xc3c] ;  /* 0x00030f0000067ab9 */ /* 0x000fe20000000800 */
[----:B------:R-:W-:Y:S01]  /*ebe0*/  IMAD.MOV.U32 R16, RZ, RZ, R0 ;  /* 0x000000ffff107224 */ /* 0x000fe200078e0000 */
[----:B------:R-:W-:Y:S01]  /*ebf0*/  MOV R19, UR6 ;  /* 0x0000000600137c02 */ /* 0x000fe20008000f00 */
[----:B------:R-:W-:Y:S02]  /*ec00*/  IMAD.U32 R17, RZ, RZ, UR4 ;  /* 0x00000004ff117e24 */ /* 0x000fe4000f8e00ff */
[----:B------:R-:W-:-:S07]  /*ec10*/  IMAD.U32 R18, RZ, RZ, UR5 ;  /* 0x00000005ff127e24 */ /* 0x000fce000f8e00ff */
.L_x_303:
[----:B------:R-:W0:Y:S01]  /*ec20*/  S2R R0, SR_TID.X ;  /* 0x0000000000007919 */ /* 0x000e220000002100 */
[----:B------:R-:W-:Y:S05]  /*ec30*/  WARPSYNC.ALL ;  /* 0x0000000000007948 */ /* 0x000fea0003800000 */
[----:B------:R-:W-:Y:S01]  /*ec40*/  BAR.SYNC.DEFER_BLOCKING 0x4, 0x180 ;  /* 0x0106000000007b1d */ /* 0x000fe20000010000 */
[----:B0-----:R-:W-:-:S04]  /*ec50*/  LOP3.LUT R0, R0, 0x1f, RZ, 0xc0, !PT ;  /* 0x0000001f00007812 */ /* 0x001fc800078ec0ff */
[----:B------:R-:W-:-:S13]  /*ec60*/  ISETP.NE.AND P0, PT, R0, RZ, PT ;  /* 0x000000ff0000720c */ /* 0x000fda0003f05270 */
[----:B------:R-:W0:Y:S01]  /*ec70*/  @!P0 S2R R3, SR_CgaCtaId ;  /* 0x0000000000038919 */ /* 0x000e220000008800 */
[----:B------:R-:W-:-:S04]  /*ec80*/  @!P0 MOV R0, 0x400 ;  /* 0x0000040000008802 */ /* 0x000fc80000000f00 */
[----:B0-----:R-:W-:-:S05]  /*ec90*/  @!P0 LEA R22, R3, R0, 0x18 ;  /* 0x0000000003168211 */ /* 0x001fca00078ec0ff */
[----:B------:R2:W-:Y:S01]  /*eca0*/  @!P0 STS.128 [R22+0x2a8d0], R16 ;  /* 0x02a8d01016008388 */ /* 0x0005e20000000c00 */
[----:B------:R-:W-:Y:S06]  /*ecb0*/  BAR.ARV 0x5, 0x180 ;  /* 0x0146000000007b1d */ /* 0x000fec0000002000 */
.L_x_294:
[----:B------:R-:W-:Y:S02]  /*ecc0*/  ULDC UR4, c[0x0][0xc3c] ;  /* 0x00030f0000047ab9 */ /* 0x000fe40000000800 */
[----:B-1----:R-:W-:-:S13]  /*ecd0*/  ISETP.GE.AND P0, PT, R19, UR4, PT ;  /* 0x0000000413007c0c */ /* 0x002fda000bf06270 */
[----:B------:R-:W-:Y:S05]  /*ece0*/  @!P0 BRA `(.L_x_304) ;  /* 0xffffffb400bc8947 */ /* 0x000fea000383ffff */
[----:B------:R-:W-:Y:S05]  /*ecf0*/  BSYNC B8 ;  /* 0x0000000000087941 */ /* 0x000fea0003800000 */
.L_x_241:
[----:B-1----:R-:W3:Y:S01]  /*ed00*/  LDL.LU R0, [R1+0x18] ;  /* 0x0000180001007983 */ /* 0x002ee20000300800 */
[----:B------:R-:W-:Y:S01]  /*ed10*/  BSSY B0, `(.L_x_305) ;  /* 0x000000b000007945 */ /* 0x000fe20003800000 */
[----:B------:R-:W1:Y:S01]  /*ed20*/  S2R R5, SR_CgaCtaId ;  /* 0x0000000000057919 */ /* 0x000e620000008800 */
[----:B---3--:R-:W-:-:S05]  /*ed30*/  VIADD R0, R0, 0x1 ;  /* 0x0000000100007836 */ /* 0x008fca0000000000 */
[----:B------:R-:W-:-:S04]  /*ed40*/  LEA.HI R2, R0, R0, RZ, 0x1 ;  /* 0x0000000000027211 */ /* 0x000fc800078f08ff */
[----:B------:R-:W-:Y:S02]  /*ed50*/  LOP3.LUT R3, R2, 0xfffffffe, RZ, 0xc0, !PT ;  /* 0xfffffffe02037812 */ /* 0x000fe400078ec0ff */
[----:B------:R-:W-:-:S03]  /*ed60*/  MOV R2, 0x400 ;  /* 0x0000040000027802 */ /* 0x000fc60000000f00 */
[----:B------:R-:W-:Y:S01]  /*ed70*/  IMAD.IADD R0, R0, 0x1, -R3 ;  /* 0x0000000100007824 */ /* 0x000fe200078e0a03 */
[----:B-1----:R-:W-:-:S04]  /*ed80*/  LEA R4, R5, R2, 0x18 ;  /* 0x0000000205047211 */ /* 0x002fc800078ec0ff */
[----:B------:R-:W-:-:S04]  /*ed90*/  SHF.L.U32 R0, R0, 0x1f, RZ ;  /* 0x0000001f00007819 */ /* 0x000fc800000006ff */
[----:B------:R-:W1:Y:S02]  /*eda0*/  SYNCS.PHASECHK.TRANS64.TRYWAIT P0, [R4+URZ+0x2a820], R0 ;  /* 0x02a82000040075a7 */ /* 0x000e64000800017f */
[----:B-1----:R-:W-:Y:S05]  /*edb0*/  @!P0 BRA `(.L_x_306) ;  /* 0x0000003800c08947 */ /* 0x002fea0003800000 */
.L_x_425:
[----:B------:R-:W-:Y:S05]  /*edc0*/  BSYNC B0 ;  /* 0x0000000000007941 */ /* 0x000fea0003800000 */
.L_x_305:
[----:B------:R-:W-:-:S03]  /*edd0*/  UMOV UR4, 0xffffffff ;  /* 0xffffffff00047882 */ /* 0x000fc60000000000 */
[----:B------:R-:W-:Y:S05]  /*ede0*/  BRA.DIV UR4, `(.L_x_307) ;  /* 0x0000003a04c87947 */ /* 0x000fea000b800000 */
[----:B-1----:R-:W1:Y:S02]  /*edf0*/  S2R R0, SR_TID.X ;  /* 0x0000000000007919 */ /* 0x002e640000002100 */
[----:B-1----:R-:W-:-:S04]  /*ee00*/  SHF.R.U32.HI R0, RZ, 0x5, R0 ;  /* 0x00000005ff007819 */ /* 0x002fc80000011600 */
[----:B------:R-:W-:-:S05]  /*ee10*/  LOP3.LUT R0, R0, 0x3, RZ, 0xc0, !PT ;  /* 0x0000000300007812 */ /* 0x000fca00078ec0ff */
[----:B------:R1:W3:Y:S02]  /*ee20*/  SHFL.IDX PT, R14, R0, RZ, 0x1f ;  /* 0x00001fff000e7589 */ /* 0x0002e400000e0000 */
.L_x_428:
[----:B---3--:R-:W-:Y:S01]  /*ee30*/  ISETP.NE.AND P0, PT, R14, RZ, PT ;  /* 0x000000ff0e00720c */ /* 0x008fe20003f05270 */
[----:B------:R-:W-:-:S12]  /*ee40*/  BSSY B0, `(.L_x_308) ;  /* 0x0000026000007945 */ /* 0x000fd80003800000 */
[----:B------:R-:W-:Y:S05]  /*ee50*/  @P0 BRA `(.L_x_309) ;  /* 0x0000000000900947 */ /* 0x000fea0003800000 */
[----:B------:R-:W-:-:S03]  /*ee60*/  UMOV UR4, 0xffffffff ;  /* 0xffffffff00047882 */ /* 0x000fc60000000000 */
[----:B------:R-:W-:Y:S05]  /*ee70*/  BRA.DIV UR4, `(.L_x_310) ;  /* 0x0000003a04d87947 */ /* 0x000fea000b800000 */
[----:B------:R-:W-:-:S13]  /*ee80*/  ELECT P6, URZ, PT ;  /* 0x00000000003f782f */ /* 0x000fda00038c0000 */
.L_x_431:
[----:B------:R-:W-:Y:S05]  /*ee90*/  @!P6 BRA `(.L_x_309) ;  /* 0x000000000080e947 */ /* 0x000fea0003800000 */
[----:B-1----:R-:W3:Y:S02]  /*eea0*/  LDL R0, [R1+0x1c] ;  /* 0x00001c0001007983 */ /* 0x002ee40000100800 */
[----:B---3--:R-:W-:-:S13]  /*eeb0*/  R2UR UR4, R0 ;  /* 0x00000000000472ca */ /* 0x008fda00000e0000 */
[----:B------:R-:W-:-:S06]  /*eec0*/  ULOP3.LUT UR4, UR4, 0x2, URZ, 0xfc, !UPT ;  /* 0x0000000204047892 */ /* 0x000fcc000f8efc3f */
[----:B------:R-:W-:-:S05]  /*eed0*/  IMAD.U32 R0, RZ, RZ, UR4 ;  /* 0x00000004ff007e24 */ /* 0x000fca000f8e00ff */
[----:B------:R-:W-:-:S13]  /*eee0*/  ISETP.NE.AND P0, PT, R0, 0x3, PT ;  /* 0x000000030000780c */ /* 0x000fda0003f05270 */
[----:B------:R-:W-:Y:S05]  /*eef0*/  @!P0 BRA `(.L_x_311) ;  /* 0x0000000000048947 */ /* 0x000fea0003800000 */
[----:B------:R-:W-:Y:S01]  /*ef00*/  BPT.TRAP 0x1 ;  /* 0x000000040000795c */ /* 0x000fe20000300000 */
.L_x_311:
[C---:B------:R-:W-:Y:S01]  /*ef10*/  IMAD R5, R27.reuse, 0x8, R4 ;  /* 0x000000081b057824 */ /* 0x040fe200078e0204 */
[----:B------:R-:W-:Y:S01]  /*ef20*/  SHF.L.U32 R0, R28, 0x1f, RZ ;  /* 0x0000001f1c007819 */ /* 0x000fe200000006ff */
[----:B------:R-:W-:-:S03]  /*ef30*/  VIADD R27, R27, 0x1 ;  /* 0x000000011b1b7836 */ /* 0x000fc60000000000 */
[----:B------:R-:W1:Y:S02]  /*ef40*/  SYNCS.PHASECHK.TRANS64.TRYWAIT P1, [R5+URZ+0x2a840], R0 ;  /* 0x02a84000050075a7 */ /* 0x000e64000802017f */
[----:B------:R-:W-:-:S04]  /*ef50*/  ISETP.NE.AND P2, PT, R27, 0x2, PT ;  /* 0x000000021b00780c */ /* 0x000fc80003f45270 */
[----:B------:R-:W-:Y:S01]  /*ef60*/  SEL R3, RZ, 0x1, P2 ;  /* 0x00000001ff037807 */ /* 0x000fe20001000000 */
[----:B-1----:R-:W-:Y:S08]  /*ef70*/  @!P1 BRA `(.L_x_312) ;  /* 0x0000003800b89947 */ /* 0x002ff00003800000 */
.L_x_432:
[----:B------:R-:W-:Y:S02]  /*ef80*/  SEL R27, R27, RZ, P2 ;  /* 0x000000ff1b1b7207 */ /* 0x000fe40001000000 */
[----:B------:R-:W-:Y:S01]  /*ef90*/  LOP3.LUT R2, R28, R3, RZ, 0x3c, !PT ;  /* 0x000000031c027212 */ /* 0x000fe200078e3cff */
[----:B------:R-:W-:Y:S06]  /*efa0*/  @!P0 BRA `(.L_x_313) ;  /* 0x0000000000048947 */ /* 0x000fec0003800000 */
[----:B------:R-:W-:Y:S01]  /*efb0*/  BPT.TRAP 0x1 ;  /* 0x000000040000795c */ /* 0x000fe20000300000 */
.L_x_313:
[----:B------:R-:W-:Y:S01]  /*efc0*/  IMAD R27, R27, 0x8, R4 ;  /* 0x000000081b1b7824 */ /* 0x000fe200078e0204 */
[----:B------:R-:W-:-:S04]  /*efd0*/  SHF.L.U32 R2, R2, 0x1f, RZ ;  /* 0x0000001f02027819 */ /* 0x000fc800000006ff */
[----:B------:R-:W3:Y:S02]  /*efe0*/  SYNCS.PHASECHK.TRANS64.TRYWAIT P1, [R27+URZ+0x2a840], R2 ;  /* 0x02a840021b0075a7 */ /* 0x000ee4000802017f */
[----:B---3--:R-:W-:Y:S05]  /*eff0*/  @!P1 BRA `(.L_x_314) ;  /* 0x0000003800ac9947 */ /* 0x008fea0003800000 */
.L_x_433:
[----:B------:R-:W-:Y:S05]  /*f000*/  @!P0 BRA `(.L_x_315) ;  /* 0x0000000000048947 */ /* 0x000fea0003800000 */
[----:B------:R-:W-:Y:S01]  /*f010*/  BPT.TRAP 0x1 ;  /* 0x000000040000795c */ /* 0x000fe20000300000 */
.L_x_315:
[----:B------:R-:W4:Y:S02]  /*f020*/  SYNCS.PHASECHK.TRANS64.TRYWAIT P1, [R5+URZ+0x2a860], R0 ;  /* 0x02a86000050075a7 */ /* 0x000f24000802017f */
[----:B----4-:R-:W-:Y:S05]  /*f030*/  @!P1 BRA `(.L_x_316) ;  /* 0x0000003800b09947 */ /* 0x010fea0003800000 */
.L_x_434:
[----:B------:R-:W-:Y:S05]  /*f040*/  @!P0 BRA `(.L_x_317) ;  /* 0x0000000000048947 */ /* 0x000fea0003800000 */
[----:B------:R-:W-:Y:S01]  /*f050*/  BPT.TRAP 0x1 ;  /* 0x000000040000795c */ /* 0x000fe20000300000 */
.L_x_317:
[----:B------:R0:W0:Y:S02]  /*f060*/  SYNCS.PHASECHK.TRANS64.TRYWAIT P0, [R27+URZ+0x2a860], R2 ;  /* 0x02a860021b0075a7 */ /* 0x000024000800017f */
[----:B0-----:R-:W-:Y:S05]  /*f070*/  @!P0 NANOSLEEP.SYNCS 0x989680 ;  /* 0x009896800000895d */ /* 0x001fea0003900000 */
[----:B------:R-:W0:Y:S02]  /*f080*/  @!P0 SYNCS.PHASECHK.TRANS64 P0, [R27+URZ+0x2a860], R2 ;  /* 0x02a860021b0085a7 */ /* 0x000e24000800007f */
[----:B0-----:R-:W-:Y:S05]  /*f090*/  @!P0 BRA `(.L_x_317) ;  /* 0xfffffffc00f08947 */ /* 0x001fea000383ffff */
.L_x_309:
[----:B------:R-:W-:Y:S05]  /*f0a0*/  BSYNC B0 ;  /* 0x0000000000007941 */ /* 0x000fea0003800000 */
.L_x_308:
[----:B------:R-:W-:Y:S05]  /*f0b0*/  EXIT ;  /* 0x000000000000794d */ /* 0x000fea0003800000 */
.L_x_188:
[----:B0-----:R-:W-:-:S04]  /*f0c0*/  IMAD.U32 R3, RZ, RZ, UR43 ;  /* 0x0000002bff037e24 */ /* 0x001fc8000f8e00ff */
[----:B------:R0:W1:Y:S03]  /*f0d0*/  SYNCS.PHASECHK.TRANS64.TRYWAIT P1, [R3+URZ+0x2a800], R0 ;  /* 0x02a80000030075a7 */ /* 0x000066000802017f */
[----:B-1----:R-:W-:Y:S05]  /*f0e0*/  @!P1 NANOSLEEP.SYNCS 0x989680 ;  /* 0x009896800000995d */ /* 0x002fea0003900000 */
[----:B------:R-:W1:Y:S02]  /*f0f0*/  @!P1 SYNCS.PHASECHK.TRANS64 P1, [R3+URZ+0x2a800], R0 ;  /* 0x02a80000030095a7 */ /* 0x000e64000802007f */
[----:B-1----:R-:W-:Y:S05]  /*f100*/  @!P1 BRA `(.L_x_188) ;  /* 0xfffffffc00ec9947 */ /* 0x002fea000383ffff */
[----:B------:R-:W-:Y:S05]  /*f110*/  BRA `(.L_x_318) ;  /* 0xffffff2800847947 */ /* 0x000fea000383ffff */
.L_x_192:
[----:B-1----:R1:W2:Y:S02]  /*f120*/  SYNCS.PHASECHK.TRANS64.TRYWAIT P1, [R8+URZ+0x2a830], R3 ;  /* 0x02a83003080075a7 */ /* 0x0022a4000802017f */
[----:B--2---:R-:W-:Y:S05]  /*f130*/  @!P1 NANOSLEEP.SYNCS 0x989680 ;  /* 0x009896800000995d */ /* 0x004fea0003900000 */
[----:B------:R-:W2:Y:S02]  /*f140*/  @!P1 SYNCS.PHASECHK.TRANS64 P1, [R8+URZ+0x2a830], R3 ;  /* 0x02a83003080095a7 */ /* 0x000ea4000802007f */
[----:B--2---:R-:W-:Y:S05]  /*f150*/  @!P1 BRA `(.L_x_192) ;  /* 0xfffffffc00f09947 */ /* 0x004fea000383ffff */
[----:B------:R-:W-:Y:S05]  /*f160*/  BRA `(.L_x_191) ;  /* 0xffffff2800a47947 */ /* 0x000fea000383ffff */
.L_x_198:
[----:B-1----:R-:W-:-:S04]  /*f170*/  IMAD.U32 R3, RZ, RZ, UR8 ;  /* 0x00000008ff037e24 */ /* 0x002fc8000f8e00ff */
[----:B------:R1:W2:Y:S03]  /*f180*/  SYNCS.PHASECHK.TRANS64.TRYWAIT P1, [R3+URZ+0x2a830], R0 ;  /* 0x02a83000030075a7 */ /* 0x0002a6000802017f */
[----:B--2---:R-:W-:Y:S05]  /*f190*/  @!P1 NANOSLEEP.SYNCS 0x989680 ;  /* 0x009896800000995d */ /* 0x004fea0003900000 */
[----:B------:R-:W2:Y:S02]  /*f1a0*/  @!P1 SYNCS.PHASECHK.TRANS64 P1, [R3+URZ+0x2a830], R0 ;  /* 0x02a83000030095a7 */ /* 0x000ea4000802007f */
[----:B--2---:R-:W-:Y:S05]  /*f1b0*/  @!P1 BRA `(.L_x_198) ;  /* 0xfffffffc00ec9947 */ /* 0x004fea000383ffff */
[----:B------:R-:W-:Y:S05]  /*f1c0*/  BRA `(.L_x_197) ;  /* 0xffffff4800ec7947 */ /* 0x000fea000383ffff */
.L_x_202:
[----:B-1----:R-:W-:-:S04]  /*f1d0*/  IMAD.U32 R3, RZ, RZ, UR9 ;  /* 0x00000009ff037e24 */ /* 0x002fc8000f8e00ff */
[----:B------:R1:W2:Y:S03]  /*f1e0*/  SYNCS.PHASECHK.TRANS64.TRYWAIT P1, [R3+URZ+0x2a850], R0 ;  /* 0x02a85000030075a7 */ /* 0x0002a6000802017f */
[----:B--2---:R-:W-:Y:S05]  /*f1f0*/  @!P1 NANOSLEEP.SYNCS 0x989680 ;  /* 0x009896800000995d */ /* 0x004fea0003900000 */
[----:B------:R-:W2:Y:S02]  /*f200*/  @!P1 SYNCS.PHASECHK.TRANS64 P1, [R3+URZ+0x2a850], R0 ;  /* 0x02a85000030095a7 */ /* 0x000ea4000802007f */
[----:B--2---:R-:W-:Y:S05]  /*f210*/  @!P1 BRA `(.L_x_202) ;  /* 0xfffffffc00ec9947 */ /* 0x004fea000383ffff */
[----:B------:R-:W-:Y:S05]  /*f220*/  BRA `(.L_x_201) ;  /* 0xffffff5400247947 */ /* 0x000fea000383ffff */
.L_x_209:
[----:B-1----:R-:W-:-:S04]  /*f230*/  IMAD.U32 R5, RZ, RZ, UR5 ;  /* 0x00000005ff057e24 */ /* 0x002fc8000f8e00ff */
[----:B------:R1:W2:Y:S03]  /*f240*/  SYNCS.PHASECHK.TRANS64.TRYWAIT P1, [R5+URZ+0x2a850], R4 ;  /* 0x02a85004050075a7 */ /* 0x0002a6000802017f */
[----:B--2---:R-:W-:Y:S05]  /*f250*/  @!P1 NANOSLEEP.SYNCS 0x989680 ;  /* 0x009896800000995d */ /* 0x004fea0003900000 */
[----:B------:R-:W2:Y:S02]  /*f260*/  @!P1 SYNCS.PHASECHK.TRANS64 P1, [R5+URZ+0x2a850], R4 ;  /* 0x02a85004050095a7 */ /* 0x000ea4000802007f */
[----:B--2---:R-:W-:Y:S05]  /*f270*/  @!P1 BRA `(.L_x_209) ;  /* 0xfffffffc00ec9947 */ /* 0x004fea000383ffff */
[----:B------:R-:W-:Y:S05]  /*f280*/  BRA `(.L_x_208) ;  /* 0xffffff6800c07947 */ /* 0x000fea000383ffff */
.L_x_255:
[----:B------:R-:W-:Y:S01]  /*f290*/  SHF.R.U32.HI R7, RZ, 0x5, R21 ;  /* 0x00000005ff077819 */ /* 0x000fe20000011615 */
[----:B------:R-:W-:Y:S01]  /*f2a0*/  BSSY B0, `(.L_x_319) ;  /* 0x0000009000007945 */ /* 0x000fe20003800000 */
[----:B------:R-:W-:Y:S02]  /*f2b0*/  IMAD.MOV.U32 R12, RZ, RZ, RZ ;  /* 0x000000ffff0c7224 */ /* 0x000fe400078e00ff */
[----:B------:R-:W-:Y:S01]  /*f2c0*/  LOP3.LUT R7, R7, 0x3, RZ, 0xc0, !PT ;  /* 0x0000000307077812 */ /* 0x000fe200078ec0ff */
[----:B------:R-:W-:Y:S02]  /*f2d0*/  IMAD.MOV.U32 R11, RZ, RZ, 0x1f ;  /* 0x0000001fff0b7424 */ /* 0x000fe400078e00ff */
[----:B------:R-:W-:Y:S01]  /*f2e0*/  IMAD.MOV.U32 R15, RZ, RZ, -0x1 ;  /* 0xffffffffff0f7424 */ /* 0x000fe200078e00ff */
[----:B------:R-:W-:-:S07]  /*f2f0*/  MOV R13, R7 ;  /* 0x00000007000d7202 */ /* 0x000fce0000000f00 */
[----:B-----5:R-:W-:Y:S05]  /*f300*/  WARPSYNC.COLLECTIVE R15, `(.L_x_320) ;  /* 0x000000000f087348 */ /* 0x020fea0003c00000 */
[----:B------:R0:W1:Y:S02]  /*f310*/  SHFL.IDX P6, R14, R13, R12, R11 ;  /* 0x0000000c0d0e7389 */ /* 0x00006400000c000b */
[----:B01---5:R-:W-:Y:S01]  /*f320*/  ENDCOLLECTIVE ;  /* 0x000000000000791b */ /* 0x023fe20003800000 */
.L_x_320:
[----:B------:R-:W-:Y:S05]  /*f330*/  BSYNC B0 ;  /* 0x0000000000007941 */ /* 0x000fea0003800000 */
.L_x_319:
[----:B------:R-:W-:Y:S05]  /*f340*/  BRA `(.L_x_321) ;  /* 0xffffffc000347947 */ /* 0x000fea000383ffff */
.L_x_258:
[----:B0-----:R0:W1:Y:S02]  /*f350*/  SYNCS.PHASECHK.TRANS64.TRYWAIT P0, [R7+URZ+0x2a840], R2 ;  /* 0x02a84002070075a7 */ /* 0x001064000800017f */
[----:B-1----:R-:W-:Y:S05]  /*f360*/  @!P0 NANOSLEEP.SYNCS 0x989680 ;  /* 0x009896800000895d */ /* 0x002fea0003900000 */
[----:B------:R-:W1:Y:S02]  /*f370*/  @!P0 SYNCS.PHASECHK.TRANS64 P0, [R7+URZ+0x2a840], R2 ;  /* 0x02a84002070085a7 */ /* 0x000e64000800007f */
[----:B-1----:R-:W-:Y:S05]  /*f380*/  @!P0 BRA `(.L_x_258) ;  /* 0xfffffffc00f08947 */ /* 0x002fea000383ffff */
[----:B------:R-:W-:Y:S05]  /*f390*/  BRA `(.L_x_322) ;  /* 0xffffffc000907947 */ /* 0x000fea000383ffff */
.L_x_259:
[----:B------:R-:W-:Y:S01]  /*f3a0*/  BSSY B0, `(.L_x_323) ;  /* 0x0000008000007945 */ /* 0x000fe20003800000 */
[----:B------:R-:W-:Y:S02]  /*f3b0*/  IMAD.MOV.U32 R13, RZ, RZ, R0 ;  /* 0x000000ffff0d7224 */ /* 0x000fe400078e0000 */
[----:B------:R-:W-:Y:S02]  /*f3c0*/  IMAD.MOV.U32 R12, RZ, RZ, RZ ;  /* 0x000000ffff0c7224 */ /* 0x000fe400078e00ff */
[----:B------:R-:W-:Y:S02]  /*f3d0*/  IMAD.MOV.U32 R11, RZ, RZ, 0x181f ;  /* 0x0000181fff0b7424 */ /* 0x000fe400078e00ff */
[----:B------:R-:W-:-:S07]  /*f3e0*/  IMAD.MOV.U32 R15, RZ, RZ, -0x1 ;  /* 0xffffffffff0f7424 */ /* 0x000fce00078e00ff */
[----:B------:R-:W-:Y:S05]  /*f3f0*/  WARPSYNC.COLLECTIVE R15, `(.L_x_324) ;  /* 0x000000000f087348 */ /* 0x000fea0003c00000 */
[----:B------:R0:W1:Y:S02]  /*f400*/  SHFL.IDX P6, R14, R13, R12, R11 ;  /* 0x0000000c0d0e7389 */ /* 0x00006400000c000b */
[----:B01----:R-:W-:Y:S01]  /*f410*/  ENDCOLLECTIVE ;  /* 0x000000000000791b */ /* 0x003fe20003800000 */
.L_x_324:
[----:B------:R-:W-:Y:S05]  /*f420*/  BSYNC B0 ;  /* 0x0000000000007941 */ /* 0x000fea0003800000 */
.L_x_323:
[----:B------:R-:W-:Y:S01]  /*f430*/  IMAD.MOV.U32 R13, RZ, RZ, R4 ;  /* 0x000000ffff0d7224 */ /* 0x000fe200078e0004 */
[----:B------:R-:W-:Y:S01]  /*f440*/  MOV R11, 0x181f ;  /* 0x0000181f000b7802 */ /* 0x000fe20000000f00 */
[----:B------:R-:W-:Y:S02]  /*f450*/  IMAD.MOV.U32 R12, RZ, RZ, RZ ;  /* 0x000000ffff0c7224 */ /* 0x000fe400078e00ff */
[----:B------:R-:W-:Y:S02]  /*f460*/  IMAD.MOV.U32 R15, RZ, RZ, -0x1 ;  /* 0xffffffffff0f7424 */ /* 0x000fe400078e00ff */
[----:B------:R-:W-:Y:S02]  /*f470*/  IMAD.MOV.U32 R2, RZ, RZ, R14 ;  /* 0x000000ffff027224 */ /* 0x000fe400078e000e */
[----:B------:R-:W-:-:S07]  /*f480*/  @P0 IMAD R8, R5, 0x2, R22 ;  /* 0x0000000205080824 */ /* 0x000fce00078e0216 */
[----:B------:R-:W-:Y:S05]  /*f490*/  WARPSYNC.COLLECTIVE R15, `(.L_x_325) ;  /* 0x000000000f087348 */ /* 0x000fea0003c00000 */
[----:B------:R0:W1:Y:S02]  /*f4a0*/  SHFL.IDX P6, R14, R13, R12, R11 ;  /* 0x0000000c0d0e7389 */ /* 0x00006400000c000b */
[----:B01----:R-:W-:Y:S01]  /*f4b0*/  ENDCOLLECTIVE ;  /* 0x000000000000791b */ /* 0x003fe20003800000 */
.L_x_325:
[----:B------:R-:W-:Y:S02]  /*f4c0*/  IMAD.MOV.U32 R13, RZ, RZ, R0 ;  /* 0x000000ffff0d7224 */ /* 0x000fe400078e0000 */
[----:B------:R-:W-:Y:S02]  /*f4d0*/  IMAD.MOV.U32 R12, RZ, RZ, 0x1 ;  /* 0x00000001ff0c7424 */ /* 0x000fe400078e00ff */
[----:B------:R-:W-:-:S07]  /*f4e0*/  IMAD.MOV.U32 R3, RZ, RZ, R14 ;  /* 0x000000ffff037224 */ /* 0x000fce00078e000e */
[----:B------:R-:W-:Y:S05]  /*f4f0*/  WARPSYNC.COLLECTIVE R15, `(.L_x_326) ;  /* 0x000000000f087348 */ /* 0x000fea0003c00000 */
[----:B------:R0:W1:Y:S02]  /*f500*/  SHFL.IDX P6, R14, R13, R12, R11 ;  /* 0x0000000c0d0e7389 */ /* 0x00006400000c000b */
[----:B01----:R-:W-:Y:S01]  /*f510*/  ENDCOLLECTIVE ;  /* 0x000000000000791b */ /* 0x003fe20003800000 */
.L_x_326:
[----:B------:R-:W-:-:S05]  /*f520*/  @P0 LEA R3, P1, R9, R3, 0x1 ;  /* 0x0000000309030211 */ /* 0x000fca00078208ff */
[----:B------:R-:W-:Y:S01]  /*f530*/  @P0 IMAD.X R2, RZ, RZ, R2, P1 ;  /* 0x000000ffff020224 */ /* 0x000fe200008e0602 */
[----:B------:R-:W-:-:S04]  /*f540*/  ISETP.GE.AND P1, PT, R6, 0x11, PT ;  /* 0x000000110600780c */ /* 0x000fc80003f26270 */
[----:B------:R-:W-:Y:S01]  /*f550*/  @P0 LOP3.LUT R3, R3, R2, RZ, 0x3c, !PT ;  /* 0x0000000203030212 */ /* 0x000fe200078e3cff */
[----:B------:R-:W-:-:S03]  /*f560*/  IMAD.MOV.U32 R13, RZ, RZ, R4 ;  /* 0x000000ffff0d7224 */ /* 0x000fc600078e0004 */
[----:B------:R-:W-:-:S04]  /*f570*/  @P0 LOP3.LUT R2, R3, R2, RZ, 0x3c, !PT ;  /* 0x0000000203020212 */ /* 0x000fc800078e3cff */
[----:B------:R-:W-:-:S05]  /*f580*/  @P0 LOP3.LUT R3, R3, R2, RZ, 0x3c, !PT ;  /* 0x0000000203030212 */ /* 0x000fca00078e3cff */
[----:B------:R-:W-:Y:S01]  /*f590*/  @!PT LDS RZ, [RZ] ;  /* 0x00000000fffff984 */ /* 0x000fe20000000800 */
[----:B------:R-:W-:Y:S01]  /*f5a0*/  @!PT LDS RZ, [RZ] ;  /* 0x00000000fffff984 */ /* 0x000fe20000000800 */
[----:B------:R-:W-:Y:S01]  /*f5b0*/  @!PT LDS RZ, [RZ] ;  /* 0x00000000fffff984 */ /* 0x000fe20000000800 */
[----:B------:R-:W-:Y:S04]  /*f5c0*/  @P0 LDGSTS.E.BYPASS.LTC128B.128 [R8+0x18400], desc[UR36][R2.64], !P4 ;  /* 0x1840000002080fae */ /* 0x000fe8000e101d64 */
[----:B------:R-:W-:Y:S04]  /*f5d0*/  @P0 LDGSTS.E.BYPASS.LTC128B.128 [R8+0x1b400], desc[UR36][R2.64+0x80], !P3 ;  /* 0x1b40008002080fae */ /* 0x000fe8000d901d64 */
[----:B------:R0:W-:Y:S02]  /*f5e0*/  @P0 LDGSTS.E.BYPASS.LTC128B.128 [R8+0x1e400], desc[UR36][R2.64+0x100], !P2 ;  /* 0x1e40010002080fae */ /* 0x0001e4000d101d64 */
[----:B0-----:R-:W-:Y:S01]  /*f5f0*/  IMAD.MOV.U32 R2, RZ, RZ, R14 ;  /* 0x000000ffff027224 */ /* 0x001fe200078e000e */
[----:B------:R-:W-:-:S07]  /*f600*/  @P1 LEA R8, R5, R22, 0x1 ;  /* 0x0000001605081211 */ /* 0x000fce00078e08ff */
[----:B------:R-:W-:Y:S05]  /*f610*/  WARPSYNC.COLLECTIVE R15, `(.L_x_327) ;  /* 0x000000000f087348 */ /* 0x000fea0003c00000 */
[----:B------:R0:W1:Y:S02]  /*f620*/  SHFL.IDX P6, R14, R13, R12, R11 ;  /* 0x0000000c0d0e7389 */ /* 0x00006400000c000b */
[----:B01----:R-:W-:Y:S01]  /*f630*/  ENDCOLLECTIVE ;  /* 0x000000000000791b */ /* 0x003fe20003800000 */
.L_x_327:
[----:B------:R-:W-:Y:S02]  /*f640*/  IMAD.MOV.U32 R13, RZ, RZ, R0 ;  /* 0x000000ffff0d7224 */ /* 0x000fe400078e0000 */
[----:B------:R-:W-:Y:S02]  /*f650*/  IMAD.MOV.U32 R12, RZ, RZ, 0x2 ;  /* 0x00000002ff0c7424 */ /* 0x000fe400078e00ff */
[----:B------:R-:W-:-:S07]  /*f660*/  IMAD.MOV.U32 R3, RZ, RZ, R14 ;  /* 0x000000ffff037224 */ /* 0x000fce00078e000e */
[----:B------:R-:W-:Y:S05]  /*f670*/  WARPSYNC.COLLECTIVE R15, `(.L_x_328) ;  /* 0x000000000f087348 */ /* 0x000fea0003c00000 */
[----:B------:R0:W1:Y:S02]  /*f680*/  SHFL.IDX P6, R14, R13, R12, R11 ;  /* 0x0000000c0d0e7389 */ /* 0x00006400000c000b */
[----:B01----:R-:W-:Y:S01]  /*f690*/  ENDCOLLECTIVE ;  /* 0x000000000000791b */ /* 0x003fe20003800000 */
.L_x_328:
[----:B------:R-:W-:-:S05]  /*f6a0*/  @P1 LEA R3, P0, R9, R3, 0x1 ;  /* 0x0000000309031211 */ /* 0x000fca00078008ff */
[----:B------:R-:W-:-:S05]  /*f6b0*/  @P1 IMAD.X R2, RZ, RZ, R2, P0 ;  /* 0x000000ffff021224 */ /* 0x000fca00000e0602 */
        /* <DEDUP_REMOVED lines=9> */
[----:B------:R0:W-:Y:S01]  /*f750*/  @P1 LDGSTS.E.BYPASS.LTC128B.128 [R8+0x1ec00], desc[UR36][R2.64+0x100], !P2 ;  /* 0x1ec0010002081fae */ /* 0x0001e2000d101d64 */
[----:B------:R-:W-:Y:S01]  /*f760*/  ISETP.GE.AND P1, PT, R6, 0x21, PT ;  /* 0x000000210600780c */ /* 0x000fe20003f26270 */
[----:B0-----:R-:W-:-:S12]  /*f770*/  IMAD.MOV.U32 R2, RZ, RZ, R14 ;  /* 0x000000ffff027224 */ /* 0x001fd800078e000e */
[----:B------:R-:W-:Y:S05]  /*f780*/  WARPSYNC.COLLECTIVE R15, `(.L_x_329) ;  /* 0x000000000f087348 */ /* 0x000fea0003c00000 */
[----:B------:R0:W1:Y:S02]  /*f790*/  SHFL.IDX P6, R14, R13, R12, R11 ;  /* 0x0000000c0d0e7389 */ /* 0x00006400000c000b */
[----:B01----:R-:W-:Y:S01]  /*f7a0*/  ENDCOLLECTIVE ;  /* 0x000000000000791b */ /* 0x003fe20003800000 */
.L_x_329:
[----:B------:R-:W-:Y:S02]  /*f7b0*/  @P1 IMAD R8, R5, 0x2, R22 ;  /* 0x0000000205081824 */ /* 0x000fe400078e0216 */
[----:B------:R-:W-:Y:S02]  /*f7c0*/  IMAD.MOV.U32 R13, RZ, RZ, R0 ;  /* 0x000000ffff0d7224 */ /* 0x000fe400078e0000 */
[----:B------:R-:W-:Y:S02]  /*f7d0*/  IMAD.MOV.U32 R12, RZ, RZ, 0x3 ;  /* 0x00000003ff0c7424 */ /* 0x000fe400078e00ff */
[----:B------:R-:W-:-:S07]  /*f7e0*/  IMAD.MOV.U32 R3, RZ, RZ, R14 ;  /* 0x000000ffff037224 */ /* 0x000fce00078e000e */
[----:B------:R-:W-:Y:S05]  /*f7f0*/  WARPSYNC.COLLECTIVE R15, `(.L_x_330) ;  /* 0x000000000f087348 */ /* 0x000fea0003c00000 */
[----:B------:R0:W1:Y:S02]  /*f800*/  SHFL.IDX P6, R14, R13, R12, R11 ;  /* 0x0000000c0d0e7389 */ /* 0x00006400000c000b */
[----:B01----:R-:W-:Y:S01]  /*f810*/  ENDCOLLECTIVE ;  /* 0x000000000000791b */ /* 0x003fe20003800000 */
.L_x_330:
        /* <DEDUP_REMOVED lines=12> */
[----:B------:R-:W-:Y:S02]  /*f8e0*/  ISETP.GE.AND P1, PT, R6, 0x31, PT ;  /* 0x000000310600780c */ /* 0x000fe40003f26270 */
[----:B0-----:R-:W-:-:S11]  /*f8f0*/  MOV R2, R14 ;  /* 0x0000000e00027202 */ /* 0x001fd60000000f00 */
[----:B------:R-:W-:Y:S05]  /*f900*/  WARPSYNC.COLLECTIVE R15, `(.L_x_331) ;  /* 0x000000000f087348 */ /* 0x000fea0003c00000 */
[----:B------:R0:W1:Y:S02]  /*f910*/  SHFL.IDX P6, R14, R13, R12, R11 ;  /* 0x0000000c0d0e7389 */ /* 0x00006400000c000b */
[----:B01----:R-:W-:Y:S01]  /*f920*/  ENDCOLLECTIVE ;  /* 0x000000000000791b */ /* 0x003fe20003800000 */
.L_x_331:
[----:B------:R-:W-:Y:S02]  /*f930*/  @P1 IMAD R8, R5, 0x2, R22 ;  /* 0x0000000205081824 */ /* 0x000fe400078e0216 */
[----:B------:R-:W-:Y:S02]  /*f940*/  IMAD.MOV.U32 R13, RZ, RZ, R0 ;  /* 0x000000ffff0d7224 */ /* 0x000fe400078e0000 */
[----:B------:R-:W-:Y:S02]  /*f950*/  IMAD.MOV.U32 R12, RZ, RZ, 0x4 ;  /* 0x00000004ff0c7424 */ /* 0x000fe400078e00ff */
[----:B------:R-:W-:-:S07]  /*f960*/  IMAD.MOV.U32 R3, RZ, RZ, R14 ;  /* 0x000000ffff037224 */ /* 0x000fce00078e000e */
[----:B------:R-:W-:Y:S05]  /*f970*/  WARPSYNC.COLLECTIVE R15, `(.L_x_332) ;  /* 0x000000000f087348 */ /* 0x000fea0003c00000 */
[----:B------:R0:W1:Y:S02]  /*f980*/  SHFL.IDX P6, R14, R13, R12, R11 ;  /* 0x0000000c0d0e7389 */ /* 0x00006400000c000b */
[----:B01----:R-:W-:Y:S01]  /*f990*/  ENDCOLLECTIVE ;  /* 0x000000000000791b */ /* 0x003fe20003800000 */
.L_x_332:
        /* <DEDUP_REMOVED lines=17> */
.L_x_333:
[----:B------:R-:W-:Y:S02]  /*fab0*/  @P1 IMAD R8, R5, 0x2, R22 ;  /* 0x0000000205081824 */ /* 0x000fe400078e0216 */
[----:B------:R-:W-:Y:S02]  /*fac0*/  IMAD.MOV.U32 R13, RZ, RZ, R0 ;  /* 0x000000ffff0d7224 */ /* 0x000fe400078e0000 */
[----:B------:R-:W-:Y:S02]  /*fad0*/  IMAD.MOV.U32 R12, RZ, RZ, 0x5 ;  /* 0x00000005ff0c7424 */ /* 0x000fe400078e00ff */
[----:B------:R-:W-:-:S07]  /*fae0*/  IMAD.MOV.U32 R3, RZ, RZ, R14 ;  /* 0x000000ffff037224 */ /* 0x000fce00078e000e */
[----:B------:R-:W-:Y:S05]  /*faf0*/  WARPSYNC.COLLECTIVE R15, `(.L_x_334) ;  /* 0x000000000f087348 */ /* 0x000fea0003c00000 */
[----:B------:R0:W1:Y:S02]  /*fb00*/  SHFL.IDX P6, R14, R13, R12, R11 ;  /* 0x0000000c0d0e7389 */ /* 0x00006400000c000b */
[----:B01----:R-:W-:Y:S01]  /*fb10*/  ENDCOLLECTIVE ;  /* 0x000000000000791b */ /* 0x003fe20003800000 */
.L_x_334:
[----:B------:R-:W-:-:S04]  /*fb20*/  @P1 LEA R3, P0, R9, R3, 0x1 ;  /* 0x0000000309031211 */ /* 0x000fc800078008ff */
[----:B------:R-:W-:-:S04]  /*fb30*/  @P1 IADD3.X R2, RZ, R2, RZ, P0, !PT ;  /* 0x00000002ff021210 */ /* 0x000fc800007fe4ff */
[----:B------:R-:W-:Y:S01]  /*fb40*/  @P1 LOP3.LUT R3, R3, R2, RZ, 0x3c, !PT ;  /* 0x0000000203031212 */ /* 0x000fe200078e3cff */
[----:B------:R-:W-:-:S03]  /*fb50*/  IMAD.MOV.U32 R13, RZ, RZ, R4 ;  /* 0x000000ffff0d7224 */ /* 0x000fc600078e0004 */
[----:B------:R-:W-:-:S04]  /*fb60*/  @P1 LOP3.LUT R2, R3, R2, RZ, 0x3c, !PT ;  /* 0x0000000203021212 */ /* 0x000fc800078e3cff */
[----:B------:R-:W-:Y:S01]  /*fb70*/  @P1 LOP3.LUT R3, R3, R2, RZ, 0x3c, !PT ;  /* 0x0000000203031212 */ /* 0x000fe200078e3cff */
[----:B------:R-:W-:-:S04]  /*fb80*/  IMAD.MOV.U32 R0, RZ, RZ, R14 ;  /* 0x000000ffff007224 */ /* 0x000fc800078e000e */
[----:B------:R-:W-:Y:S01]  /*fb90*/  @!PT LDS RZ, [RZ] ;  /* 0x00000000fffff984 */ /* 0x000fe20000000800 */
[----:B------:R-:W-:Y:S01]  /*fba0*/  @!PT LDS RZ, [RZ] ;  /* 0x00000000fffff984 */ /* 0x000fe20000000800 */
[----:B------:R-:W-:Y:S01]  /*fbb0*/  @!PT LDS RZ, [RZ] ;  /* 0x00000000fffff984 */ /* 0x000fe20000000800 */
[----:B------:R0:W-:Y:S03]  /*fbc0*/  @P1 LDGSTS.E.BYPASS.LTC128B.128 [R8+0x1a400], desc[UR36][R2.64], !P4 ;  /* 0x1a40000002081fae */ /* 0x0001e6000e101d64 */
[----:B0-----:R-:W-:Y:S05]  /*fbd0*/  WARPSYNC.COLLECTIVE R15, `(.L_x_335) ;  /* 0x000000000f087348 */ /* 0x001fea0003c00000 */
[----:B------:R1:W2:Y:S02]  /*fbe0*/  SHFL.IDX P6, R14, R13, R12, R11 ;  /* 0x0000000c0d0e7389 */ /* 0x0002a400000c000b */
[----:B012---:R-:W-:Y:S01]  /*fbf0*/  ENDCOLLECTIVE ;  /* 0x000000000000791b */ /* 0x007fe20003800000 */
.L_x_335:
[----:B------:R-:W-:Y:S01]  /*fc00*/  @!PT LDS RZ, [RZ] ;  /* 0x00000000fffff984 */ /* 0x000fe20000000800 */
[----:B------:R-:W-:Y:S01]  /*fc10*/  @!PT LDS RZ, [RZ] ;  /* 0x00000000fffff984 */ /* 0x000fe20000000800 */
[----:B------:R-:W-:Y:S01]  /*fc20*/  @!PT LDS RZ, [RZ] ;  /* 0x00000000fffff984 */ /* 0x000fe20000000800 */
[----:B------:R-:W-:Y:S04]  /*fc30*/  @P1 LDGSTS.E.BYPASS.LTC128B.128 [R8+0x1d400], desc[UR36][R2.64+0x80], !P3 ;  /* 0x1d40008002081fae */ /* 0x000fe8000d901d64 */
[----:B------:R0:W-:Y:S02]  /*fc40*/  @P1 LDGSTS.E.BYPASS.LTC128B.128 [R8+0x20400], desc[UR36][R2.64+0x100], !P2 ;  /* 0x2040010002081fae */ /* 0x0001e4000d101d64 */
[----:B0-----:R-:W-:Y:S01]  /*fc50*/  IMAD.MOV.U32 R2, RZ, RZ, R14 ;  /* 0x000000ffff027224 */ /* 0x001fe200078e000e */
[----:B------:R-:W-:Y:S06]  /*fc60*/  BRA `(.L_x_336) ;  /* 0xffffffbc00d47947 */ /* 0x000fec000383ffff */
.L_x_264:
[----:B------:R-:W-:Y:S01]  /*fc70*/  IMAD.MOV.U32 R13, RZ, RZ, R5 ;  /* 0x000000ffff0d7224 */ /* 0x000fe200078e0005 */
[----:B------:R-:W-:Y:S01]  /*fc80*/  MOV R15, 0xffffffff ;  /* 0xffffffff000f7802 */ /* 0x000fe20000000f00 */
[----:B------:R-:W-:Y:S02]  /*fc90*/  IMAD.MOV.U32 R12, RZ, RZ, RZ ;  /* 0x000000ffff0c7224 */ /* 0x000fe400078e00ff */
[----:B------:R-:W-:Y:S02]  /*fca0*/  IMAD.MOV.U32 R11, RZ, RZ, 0x181f ;  /* 0x0000181fff0b7424 */ /* 0x000fe400078e00ff */
[----:B-----5:R-:W-:Y:S02]  /*fcb0*/  IMAD R6, R17, R6, RZ ;  /* 0x0000000611067224 */ /* 0x020fe400078e02ff */
[----:B------:R-:W-:-:S07]  /*fcc0*/  IMAD.IADD R4, R10, 0x1, R4 ;  /* 0x000000010a047824 */ /* 0x000fce00078e0204 */
[----:B------:R-:W-:Y:S05]  /*fcd0*/  WARPSYNC.COLLECTIVE R15, `(.L_x_337) ;  /* 0x000000000f087348 */ /* 0x000fea0003c00000 */
[----:B------:R0:W1:Y:S02]  /*fce0*/  SHFL.IDX P6, R14, R13, R12, R11 ;  /* 0x0000000c0d0e7389 */ /* 0x00006400000c000b */
[----:B01----:R-:W-:Y:S01]  /*fcf0*/  ENDCOLLECTIVE ;  /* 0x000000000000791b */ /* 0x003fe20003800000 */
.L_x_337:
[C---:B------:R-:W-:Y:S01]  /*fd00*/  VIADD R7, R4.reuse, 0x10 ;  /* 0x0000001004077836 */ /* 0x040fe20000000000 */
[----:B------:R-:W-:Y:S01]  /*fd10*/  ISETP.GE.AND P1, PT, R4, R6, PT ;  /* 0x000000060400720c */ /* 0x000fe20003f26270 */
[----:B------:R-:W-:Y:S02]  /*fd20*/  IMAD.MOV.U32 R13, RZ, RZ, R0 ;  /* 0x000000ffff0d7224 */ /* 0x000fe400078e0000 */
[----:B------:R-:W-:-:S10]  /*fd30*/  IMAD.MOV.U32 R2, RZ, RZ, R14 ;  /* 0x000000ffff027224 */ /* 0x000fd400078e000e */
[----:B------:R-:W-:Y:S05]  /*fd40*/  WARPSYNC.COLLECTIVE R15, `(.L_x_338) ;  /* 0x000000000f087348 */ /* 0x000fea0003c00000 */
[----:B------:R0:W1:Y:S02]  /*fd50*/  SHFL.IDX P6, R14, R13, R12, R11 ;  /* 0x0000000c0d0e7389 */ /* 0x00006400000c000b */
[----:B01----:R-:W-:Y:S01]  /*fd60*/  ENDCOLLECTIVE ;  /* 0x000000000000791b */ /* 0x003fe20003800000 */
.L_x_338:
[----:B------:R-:W-:Y:S02]  /*fd70*/  IMAD.MOV.U32 R13, RZ, RZ, R5 ;  /* 0x000000ffff0d7224 */ /* 0x000fe400078e0005 */
[----:B------:R-:W-:Y:S01]  /*fd80*/  IMAD.MOV.U32 R12, RZ, RZ, 0x1 ;  /* 0x00000001ff0c7424 */ /* 0x000fe200078e00ff */
[----:B------:R-:W-:-:S05]  /*fd90*/  @!P1 LEA R14, P4, R9, R14, 0x1 ;  /* 0x0000000e090e9211 */ /* 0x000fca00078808ff */
[----:B------:R-:W-:Y:S02]  /*fda0*/  @!P1 IMAD.X R3, RZ, RZ, R2, P4 ;  /* 0x000000ffff039224 */ /* 0x000fe400020e0602 */
[----:B------:R-:W-:-:S07]  /*fdb0*/  @!P1 IMAD.MOV.U32 R2, RZ, RZ, R14 ;  /* 0x000000ffff029224 */ /* 0x000fce00078e000e */
[----:B------:R-:W-:Y:S05]  /*fdc0*/  WARPSYNC.COLLECTIVE R15, `(.L_x_339) ;  /* 0x000000000f087348 */ /* 0x000fea0003c00000 */
[----:B------:R0:W1:Y:S02]  /*fdd0*/  SHFL.IDX P6, R14, R13, R12, R11 ;  /* 0x0000000c0d0e7389 */ /* 0x00006400000c000b */
[----:B01----:R-:W-:Y:S01]  /*fde0*/  ENDCOLLECTIVE ;  /* 0x000000000000791b */ /* 0x003fe20003800000 */
.L_x_339:
[----:B------:R-:W-:Y:S01]  /*fdf0*/  @!PT LDS RZ, [RZ] ;  /* 0x00000000fffff984 */ /* 0x000fe20000000800 */
[----:B------:R-:W-:Y:S01]  /*fe00*/  @!PT LDS RZ, [RZ] ;  /* 0x00000000fffff984 */ /* 0x000fe20000000800 */
[----:B------:R-:W-:Y:S01]  /*fe10*/  @!PT LDS RZ, [RZ] ;  /* 0x00000000fffff984 */ /* 0x000fe20000000800 */
[----:B------:R-:W-:Y:S04]  /*fe20*/  @!P1 LDGSTS.E.BYPASS.LTC128B.128 [R33+0xc400], desc[UR36][R2.64], !P3 ;  /* 0x0c40000002219fae */ /* 0x000fe8000d901d64 */
[----:B------:R-:W-:Y:S04]  /*fe30*/  @!P1 LDGSTS.E.BYPASS.LTC128B.128 [R33+0x10400], desc[UR36][R2.64+0x80], !P2 ;  /* 0x1040008002219fae */ /* 0x000fe8000d101d64 */
[----:B------:R0:W-:Y:S01]  /*fe40*/  @!P1 LDGSTS.E.BYPASS.LTC128B.128 [R33+0x14400], desc[UR36][R2.64+0x100], !P0 ;  /* 0x1440010002219fae */ /* 0x0001e2000c101d64 */
[----:B------:R-:W-:Y:S02]  /*fe50*/  ISETP.GE.AND P1, PT, R7, R6, PT ;  /* 0x000000060700720c */ /* 0x000fe40003f26270 */
[----:B------:R-:W-:Y:S01]  /*fe60*/  MOV R13, R0 ;  /* 0x00000000000d7202 */ /* 0x000fe20000000f00 */
[----:B0-----:R-:W-:-:S10]  /*fe70*/  IMAD.MOV.U32 R2, RZ, RZ, R14 ;  /* 0x000000ffff027224 */ /* 0x001fd400078e000e */
[----:B------:R-:W-:Y:S05]  /*fe80*/  WARPSYNC.COLLECTIVE R15, `(.L_x_340) ;  /* 0x000000000f087348 */ /* 0x000fea0003c00000 */
[----:B------:R0:W1:Y:S02]  /*fe90*/  SHFL.IDX P6, R14, R13, R12, R11 ;  /* 0x0000000c0d0e7389 */ /* 0x00006400000c000b */
[----:B01----:R-:W-:Y:S01]  /*fea0*/  ENDCOLLECTIVE ;  /* 0x000000000000791b */ /* 0x003fe20003800000 */
.L_x_340:
        /* <DEDUP_REMOVED lines=8> */
.L_x_341:
[----:B------:R-:W-:Y:S02]  /*ff30*/  @!P1 IMAD.MOV.U32 R3, RZ, RZ, R7 ;  /* 0x000000ffff039224 */ /* 0x000fe400078e0007 */
[----:B------:R-:W-:-:S03]  /*ff40*/  VIADD R7, R4, 0x20 ;  /* 0x0000002004077836 */ /* 0x000fc60000000000 */
[----:B------:R-:W-:Y:S01]  /*ff50*/  @!PT LDS RZ, [RZ] ;  /* 0x00000000fffff984 */ /* 0x000fe20000000800 */
[----:B------:R-:W-:Y:S01]  /*ff60*/  @!PT LDS RZ, [RZ] ;  /* 0x00000000fffff984 */ /* 0x000fe20000000800 */
[----:B------:R-:W-:Y:S01]  /*ff70*/  @!PT LDS RZ, [RZ] ;  /* 0x00000000fffff984 */ /* 0x000fe20000000800 */
[----:B------:R-:W-:Y:S04]  /*ff80*/  @!P1 LDGSTS.E.BYPASS.LTC128B.128 [R33+0xcc00], desc[UR36][R2.64], !P3 ;  /* 0x0cc0000002219fae */ /* 0x000fe8000d901d64 */
[----:B------:R-:W-:Y:S01]  /*ff90*/  @!P1 LDGSTS.E.BYPASS.LTC128B.128 [R33+0x10c00], desc[UR36][R2.64+0x80], !P2 ;  /* 0x10c0008002219fae */ /* 0x000fe2000d101d64 */
[----:B------:R-:W-:-:S03]  /*ffa0*/  IMAD.MOV.U32 R13, RZ, RZ, R0 ;  /* 0x000000ffff0d7224 */ /* 0x000fc600078e0000 */
[----:B------:R0:W-:Y:S01]  /*ffb0*/  @!P1 LDGSTS.E.BYPASS.LTC128B.128 [R33+0x14c00], desc[UR36][R2.64+0x100], !P0 ;  /* 0x14c0010002219fae */ /* 0x0001e2000c101d64 */
[----:B------:R-:W-:Y:S01]  /*ffc0*/  ISETP.GE.AND P1, PT, R7, R6, PT ;  /* 0x000000060700720c */ /* 0x000fe20003f26270 */
[----:B0-----:R-:W-:-:S12]  /*ffd0*/  IMAD.MOV.U32 R2, RZ, RZ, R14 ;  /* 0x000000ffff027224 */ /* 0x001fd800078e000e */
[----:B------:R-:W-:Y:S05]  /*ffe0*/  WARPSYNC.COLLECTIVE R15, `(.L_x_342) ;  /* 0x000000000f087348 */ /* 0x000fea0003c00000 */
[----:B------:R0:W1:Y:S02]  /*fff0*/  SHFL.IDX P6, R14, R13, R12, R11 ;  /* 0x0000000c0d0e7389 */ /* 0x00006400000c000b */
[----:B01----:R-:W-:Y:S01]  /*10000*/  ENDCOLLECTIVE ;  /* 0x000000000000791b */ /* 0x003fe20003800000 */
.L_x_342:
[----:B------:R-:W-:Y:S02]  /*10010*/  IMAD.MOV.U32 R13, RZ, RZ, R5 ;  /* 0x000000ffff0d7224 */ /* 0x000fe400078e0005 */
[----:B------:R-:W-:Y:S01]  /*10020*/  IMAD.MOV.U32 R12, RZ, RZ, 0x3 ;  /* 0x00000003ff0c7424 */ /* 0x000fe200078e00ff */
[----:B------:R-:W-:-:S05]  /*10030*/  @!P1 LEA R14, P4, R9, R14, 0x1 ;  /* 0x0000000e090e9211 */ /* 0x000fca00078808ff */
[----:B------:R-:W-:Y:S01]  /*10040*/  @!P1 IMAD.X R7, RZ, RZ, R2, P4 ;  /* 0x000000ffff079224 */ /* 0x000fe200020e0602 */
[----:B------:R-:W-:-:S07]  /*10050*/  @!P1 MOV R2, R14 ;  /* 0x0000000e00029202 */ /* 0x000fce0000000f00 */
[----:B------:R-:W-:Y:S05]  /*10060*/  WARPSYNC.COLLECTIVE R15, `(.L_x_343) ;  /* 0x000000000f087348 */ /* 0x000fea0003c00000 */
[----:B------:R0:W1:Y:S02]  /*10070*/  SHFL.IDX P6, R14, R13, R12, R11 ;  /* 0x0000000c0d0e7389 */ /* 0x00006400000c000b */
[----:B01----:R-:W-:Y:S01]  /*10080*/  ENDCOLLECTIVE ;  /* 0x000000000000791b */ /* 0x003fe20003800000 */
.L_x_343:
        /* <DEDUP_REMOVED lines=14> */
.L_x_344:
        /* <DEDUP_REMOVED lines=8> */
.L_x_345:
[----:B------:R-:W-:Y:S01]  /*101f0*/  @!P1 IMAD.MOV.U32 R3, RZ, RZ, R7 ;  /* 0x000000ffff039224 */ /* 0x000fe200078e0007 */
[----:B------:R-:W-:-:S04]  /*10200*/  IADD3 R7, R4, 0x40, RZ ;  /* 0x0000004004077810 */ /* 0x000fc80007ffe0ff */
        /* <DEDUP_REMOVED lines=12> */
.L_x_346:
[----:B------:R-:W-:Y:S01]  /*102d0*/  IMAD.MOV.U32 R13, RZ, RZ, R5 ;  /* 0x000000ffff0d7224 */ /* 0x000fe200078e0005 */
[----:B------:R-:W-:Y:S02]  /*102e0*/  MOV R12, 0x5 ;  /* 0x00000005000c7802 */ /* 0x000fe40000000f00 */
[----:B------:R-:W-:-:S05]  /*102f0*/  @!P1 LEA R14, P4, R9, R14, 0x1 ;  /* 0x0000000e090e9211 */ /* 0x000fca00078808ff */
[----:B------:R-:W-:Y:S02]  /*10300*/  @!P1 IMAD.X R7, RZ, RZ, R2, P4 ;  /* 0x000000ffff079224 */ /* 0x000fe400020e0602 */
[----:B------:R-:W-:-:S07]  /*10310*/  @!P1 IMAD.MOV.U32 R2, RZ, RZ, R14 ;  /* 0x000000ffff029224 */ /* 0x000fce00078e000e */
[----:B------:R-:W-:Y:S05]  /*10320*/  WARPSYNC.COLLECTIVE R15, `(.L_x_347) ;  /* 0x000000000f087348 */ /* 0x000fea0003c00000 */
[----:B------:R0:W1:Y:S02]  /*10330*/  SHFL.IDX P6, R14, R13, R12, R11 ;  /* 0x0000000c0d0e7389 */ /* 0x00006400000c000b */
[----:B01----:R-:W-:Y:S01]  /*10340*/  ENDCOLLECTIVE ;  /* 0x000000000000791b */ /* 0x003fe20003800000 */
.L_x_347:
        /* <DEDUP_REMOVED lines=14> */
.L_x_348:
        /* <DEDUP_REMOVED lines=8> */
.L_x_349:
[----:B------:R-:W-:Y:S02]  /*104b0*/  @!P1 IMAD.MOV.U32 R3, RZ, RZ, R7 ;  /* 0x000000ffff039224 */ /* 0x000fe400078e0007 */
[----:B------:R-:W-:-:S03]  /*104c0*/  VIADD R7, R4, 0x60 ;  /* 0x0000006004077836 */ /* 0x000fc60000000000 */
[----:B------:R-:W-:Y:S01]  /*104d0*/  @!PT LDS RZ, [RZ] ;  /* 0x00000000fffff984 */ /* 0x000fe20000000800 */
[----:B------:R-:W-:Y:S01]  /*104e0*/  @!PT LDS RZ, [RZ] ;  /* 0x00000000fffff984 */ /* 0x000fe20000000800 */
[----:B------:R-:W-:Y:S01]  /*104f0*/  @!PT LDS RZ, [RZ] ;  /* 0x00000000fffff984 */ /* 0x000fe20000000800 */
[----:B------:R-:W-:Y:S04]  /*10500*/  @!P1 LDGSTS.E.BYPASS.LTC128B.128 [R33+0xec00], desc[UR36][R2.64], !P3 ;  /* 0x0ec0000002219fae */ /* 0x000fe8000d901d64 */
[----:B------:R-:W-:Y:S01]  /*10510*/  @!P1 LDGSTS.E.BYPASS.LTC128B.128 [R33+0x12c00], desc[UR36][R2.64+0x80], !P2 ;  /* 0x12c0008002219fae */ /* 0x000fe2000d101d64 */
[----:B------:R-:W-:-:S03]  /*10520*/  MOV R13, R0 ;  /* 0x00000000000d7202 */ /* 0x000fc60000000f00 */
[----:B------:R0:W-:Y:S01]  /*10530*/  @!P1 LDGSTS.E.BYPASS.LTC128B.128 [R33+0x16c00], desc[UR36][R2.64+0x100], !P0 ;  /* 0x16c0010002219fae */ /* 0x0001e2000c101d64 */
[----:B------:R-:W-:Y:S01]  /*10540*/  ISETP.GE.AND P1, PT, R7, R6, PT ;  /* 0x000000060700720c */ /* 0x000fe20003f26270 */
[----:B0-----:R-:W-:-:S12]  /*10550*/  IMAD.MOV.U32 R2, RZ, RZ, R14 ;  /* 0x000000ffff027224 */ /* 0x001fd800078e000e */
[----:B------:R-:W-:Y:S05]  /*10560*/  WARPSYNC.COLLECTIVE R15, `(.L_x_350) ;  /* 0x000000000f087348 */ /* 0x000fea0003c00000 */
[----:B------:R0:W1:Y:S02]  /*10570*/  SHFL.IDX P6, R14, R13, R12, R11 ;  /* 0x0000000c0d0e7389 */ /* 0x00006400000c000b */
[----:B01----:R-:W-:Y:S01]  /*10580*/  ENDCOLLECTIVE ;  /* 0x000000000000791b */ /* 0x003fe20003800000 */
.L_x_350:
        /* <DEDUP_REMOVED lines=8> */
.L_x_351:
[----:B------:R-:W-:-:S05]  /*10610*/  @!P1 IMAD.MOV.U32 R3, RZ, RZ, R7 ;  /* 0x000000ffff039224 */ /* 0x000fca00078e0007 */
[----:B------:R-:W-:Y:S01]  /*10620*/  @!PT LDS RZ, [RZ] ;  /* 0x00000000fffff984 */ /* 0x000fe20000000800 */
[----:B------:R-:W-:Y:S01]  /*10630*/  @!PT LDS RZ, [RZ] ;  /* 0x00000000fffff984 */ /* 0x000fe20000000800 */
[----:B------:R-:W-:Y:S01]  /*10640*/  @!PT LDS RZ, [RZ] ;  /* 0x00000000fffff984 */ /* 0x000fe20000000800 */
[----:B------:R0:W-:Y:S04]  /*10650*/  @!P1 LDGSTS.E.BYPASS.LTC128B.128 [R33+0xf400], desc[UR36][R2.64], !P3 ;  /* 0x0f40000002219fae */ /* 0x0001e8000d901d64 */
[----:B------:R0:W-:Y:S01]  /*10660*/  @!P1 LDGSTS.E.BYPASS.LTC128B.128 [R33+0x13400], desc[UR36][R2.64+0x80], !P2 ;  /* 0x1340008002219fae */ /* 0x0001e2000d101d64 */
[----:B------:R-:W-:-:S03]  /*10670*/  IMAD.MOV.U32 R13, RZ, RZ, R0 ;  /* 0x000000ffff0d7224 */ /* 0x000fc600078e0000 */
[----:B------:R0:W-:Y:S01]  /*10680*/  @!P1 LDGSTS.E.BYPASS.LTC128B.128 [R33+0x17400], desc[UR36][R2.64+0x100], !P0 ;  /* 0x1740010002219fae */ /* 0x0001e2000c101d64 */
[----:B------:R-:W-:-:S07]  /*10690*/  IMAD.MOV.U32 R5, RZ, RZ, R14 ;  /* 0x000000ffff057224 */ /* 0x000fce00078e000e */
[----:B0-----:R-:W-:Y:S05]  /*106a0*/  WARPSYNC.COLLECTIVE R15, `(.L_x_352) ;  /* 0x000000000f087348 */ /* 0x001fea0003c00000 */
[----:B------:R1:W2:Y:S02]  /*106b0*/  SHFL.IDX P6, R14, R13, R12, R11 ;  /* 0x0000000c0d0e7389 */ /* 0x0002a400000c000b */
[----:B012---:R-:W-:Y:S01]  /*106c0*/  ENDCOLLECTIVE ;  /* 0x000000000000791b */ /* 0x007fe20003800000 */
.L_x_352:
[----:B------:R-:W-:Y:S05]  /*106d0*/  BRA `(.L_x_353) ;  /* 0xffffffc000487947 */ /* 0x000fea000383ffff */
.L_x_269:
[----:B0-----:R0:W1:Y:S02]  /*106e0*/  SYNCS.PHASECHK.TRANS64.TRYWAIT P0, [R22+URZ+0x2a820], R3 ;  /* 0x02a82003160075a7 */ /* 0x001064000800017f */
[----:B-1----:R-:W-:Y:S05]  /*106f0*/  @!P0 NANOSLEEP.SYNCS 0x989680 ;  /* 0x009896800000895d */ /* 0x002fea0003900000 */
[----:B------:R-:W1:Y:S02]  /*10700*/  @!P0 SYNCS.PHASECHK.TRANS64 P0, [R22+URZ+0x2a820], R3 ;  /* 0x02a82003160085a7 */ /* 0x000e64000800007f */
[----:B-1----:R-:W-:Y:S05]  /*10710*/  @!P0 BRA `(.L_x_269) ;  /* 0xfffffffc00f08947 */ /* 0x002fea000383ffff */
[----:B------:R-:W-:Y:S05]  /*10720*/  BRA `(.L_x_354) ;  /* 0xffffffc000c07947 */ /* 0x000fea000383ffff */
.L_x_274:
[----:B0-----:R0:W1:Y:S02]  /*10730*/  SYNCS.PHASECHK.TRANS64.TRYWAIT P0, [R6+URZ+0x2a840], R3 ;  /* 0x02a84003060075a7 */ /* 0x001064000800017f */
[----:B-1----:R-:W-:Y:S05]  /*10740*/  @!P0 NANOSLEEP.SYNCS 0x989680 ;  /* 0x009896800000895d */ /* 0x002fea0003900000 */
[----:B------:R-:W1:Y:S02]  /*10750*/  @!P0 SYNCS.PHASECHK.TRANS64 P0, [R6+URZ+0x2a840], R3 ;  /* 0x02a84003060085a7 */ /* 0x000e64000800007f */
[----:B-1----:R-:W-:Y:S05]  /*10760*/  @!P0 BRA `(.L_x_274) ;  /* 0xfffffffc00f08947 */ /* 0x002fea000383ffff */
[----:B------:R-:W-:Y:S05]  /*10770*/  BRA `(.L_x_355) ;  /* 0xffffffc400847947 */ /* 0x000fea000383ffff */
.L_x_275:
[----:B------:R-:W-:Y:S01]  /*10780*/  BSSY B1, `(.L_x_356) ;  /* 0x0000008000017945 */ /* 0x000fe20003800000 */
[----:B------:R-:W-:Y:S01]  /*10790*/  IMAD.MOV.U32 R13, RZ, RZ, R5 ;  /* 0x000000ffff0d7224 */ /* 0x000fe200078e0005 */
[----:B------:R-:W-:Y:S01]  /*107a0*/  MOV R11, 0x181f ;  /* 0x0000181f000b7802 */ /* 0x000fe20000000f00 */
[----:B------:R-:W-:Y:S02]  /*107b0*/  IMAD.MOV.U32 R12, RZ, RZ, RZ ;  /* 0x000000ffff0c7224 */ /* 0x000fe400078e00ff */
[----:B------:R-:W-:-:S07]  /*107c0*/  IMAD.MOV.U32 R15, RZ, RZ, -0x1 ;  /* 0xffffffffff0f7424 */ /* 0x000fce00078e00ff */
[----:B--2---:R-:W-:Y:S05]  /*107d0*/  WARPSYNC.COLLECTIVE R15, `(.L_x_357) ;  /* 0x000000000f087348 */ /* 0x004fea0003c00000 */
[----:B--2---:R0:W1:Y:S02]  /*107e0*/  SHFL.IDX P6, R14, R13, R12, R11 ;  /* 0x0000000c0d0e7389 */ /* 0x00406400000c000b */
[----:B01----:R-:W-:Y:S01]  /*107f0*/  ENDCOLLECTIVE ;  /* 0x000000000000791b */ /* 0x003fe20003800000 */
.L_x_357:
[----:B------:R-:W-:Y:S05]  /*10800*/  BSYNC B1 ;  /* 0x0000000000017941 */ /* 0x000fea0003800000 */
.L_x_356:
[----:B------:R-:W0:Y:S01]  /*10810*/  S2R R35, SR_TID.X ;  /* 0x0000000000237919 */ /* 0x000e220000002100 */
[----:B------:R-:W-:Y:S02]  /*10820*/  IMAD.MOV.U32 R13, RZ, RZ, R9 ;  /* 0x000000ffff0d7224 */ /* 0x000fe400078e0009 */
[----:B------:R-:W-:Y:S02]  /*10830*/  IMAD.MOV.U32 R12, RZ, RZ, RZ ;  /* 0x000000ffff0c7224 */ /* 0x000fe400078e00ff */
[----:B------:R-:W-:Y:S02]  /*10840*/  IMAD.MOV.U32 R11, RZ, RZ, 0x181f ;  /* 0x0000181fff0b7424 */ /* 0x000fe400078e00ff */
[----:B------:R-:W-:Y:S02]  /*10850*/  IMAD.MOV.U32 R15, RZ, RZ, -0x1 ;  /* 0xffffffffff0f7424 */ /* 0x000fe400078e00ff */
[----:B------:R-:W-:Y:S02]  /*10860*/  IMAD.MOV.U32 R3, RZ, RZ, R14 ;  /* 0x000000ffff037224 */ /* 0x000fe400078e000e */
[----:B------:R-:W-:-:S07]  /*10870*/  IMAD R4, R4, 0x2, R22 ;  /* 0x0000000204047824 */ /* 0x000fce00078e0216 */
[----:B0-----:R-:W-:Y:S05]  /*10880*/  WARPSYNC.COLLECTIVE R15, `(.L_x_358) ;  /* 0x000000000f087348 */ /* 0x001fea0003c00000 */
[----:B------:R1:W2:Y:S02]  /*10890*/  SHFL.IDX P6, R14, R13, R12, R11 ;  /* 0x0000000c0d0e7389 */ /* 0x0002a400000c000b */
[----:B012---:R-:W-:Y:S01]  /*108a0*/  ENDCOLLECTIVE ;  /* 0x000000000000791b */ /* 0x007fe20003800000 */
.L_x_358:
[----:B------:R-:W-:Y:S02]  /*108b0*/  IMAD.MOV.U32 R13, RZ, RZ, R5 ;  /* 0x000000ffff0d7224 */ /* 0x000fe400078e0005 */
[----:B------:R-:W-:Y:S02]  /*108c0*/  IMAD.MOV.U32 R12, RZ, RZ, 0x1 ;  /* 0x00000001ff0c7424 */ /* 0x000fe400078e00ff */
[----:B------:R-:W-:Y:S02]  /*108d0*/  IMAD.SHL.U32 R35, R35, 0x8, RZ ;  /* 0x0000000823237824 */ /* 0x000fe400078e00ff */
[----:B------:R-:W-:-:S03]  /*108e0*/  IMAD.MOV.U32 R2, RZ, RZ, R14 ;  /* 0x000000ffff027224 */ /* 0x000fc600078e000e */
[----:B------:R-:W-:-:S07]  /*108f0*/  LOP3.LUT R35, R35, 0x38, RZ, 0xc0, !PT ;  /* 0x0000003823237812 */ /* 0x000fce00078ec0ff */
[----:B------:R-:W-:Y:S05]  /*10900*/  WARPSYNC.COLLECTIVE R15, `(.L_x_359) ;  /* 0x000000000f087348 */ /* 0x000fea0003c00000 */
[----:B------:R0:W1:Y:S02]  /*10910*/  SHFL.IDX P6, R14, R13, R12, R11 ;  /* 0x0000000c0d0e7389 */ /* 0x00006400000c000b */
[----:B01----:R-:W-:Y:S01]  /*10920*/  ENDCOLLECTIVE ;  /* 0x000000000000791b */ /* 0x003fe20003800000 */
.L_x_359:
[----:B------:R-:W-:-:S05]  /*10930*/  IMAD.SHL.U32 R0, R35, 0x2, RZ ;  /* 0x0000000223007824 */ /* 0x000fca00078e00ff */
[----:B------:R-:W-:-:S04]  /*10940*/  IADD3 R2, P0, R2, R0, RZ ;  /* 0x0000000002027210 */ /* 0x000fc80007f1e0ff */
[----:B------:R-:W-:Y:S01]  /*10950*/  IADD3.X R3, RZ, R3, RZ, P0, !PT ;  /* 0x00000003ff037210 */ /* 0x000fe200007fe4ff */
[----:B------:R-:W-:-:S04]  /*10960*/  IMAD.MOV.U32 R13, RZ, RZ, R9 ;  /* 0x000000ffff0d7224 */ /* 0x000fc800078e0009 */
[----:B------:R-:W-:Y:S01]  /*10970*/  @!PT LDS RZ, [RZ] ;  /* 0x00000000fffff984 */ /* 0x000fe20000000800 */
[----:B------:R-:W-:Y:S01]  /*10980*/  @!PT LDS RZ, [RZ] ;  /* 0x00000000fffff984 */ /* 0x000fe20000000800 */
[----:B------:R-:W-:Y:S01]  /*10990*/  @!PT LDS RZ, [RZ] ;  /* 0x00000000fffff984 */ /* 0x000fe20000000800 */
[----:B------:R-:W-:Y:S04]  /*109a0*/  LDGSTS.E.BYPASS.LTC128B.128 [R4+0x18400], desc[UR36][R2.64], !P3 ;  /* 0x1840000002047fae */ /* 0x000fe8000d901d64 */
[----:B------:R-:W-:Y:S04]  /*109b0*/  LDGSTS.E.BYPASS.LTC128B.128 [R4+0x1b400], desc[UR36][R2.64+0x80], !P2 ;  /* 0x1b40008002047fae */ /* 0x000fe8000d101d64 */
[----:B------:R0:W-:Y:S02]  /*109c0*/  LDGSTS.E.BYPASS.LTC128B.128 [R4+0x1e400], desc[UR36][R2.64+0x100], !P1 ;  /* 0x1e40010002047fae */ /* 0x0001e4000c901d64 */
[----:B0-----:R-:W-:-:S07]  /*109d0*/  IMAD.MOV.U32 R3, RZ, RZ, R14 ;  /* 0x000000ffff037224 */ /* 0x001fce00078e000e */
[----:B------:R-:W-:Y:S05]  /*109e0*/  WARPSYNC.COLLECTIVE R15, `(.L_x_360) ;  /* 0x000000000f087348 */ /* 0x000fea0003c00000 */
[----:B------:R0:W1:Y:S02]  /*109f0*/  SHFL.IDX P6, R14, R13, R12, R11 ;  /* 0x0000000c0d0e7389 */ /* 0x00006400000c000b */
[----:B01----:R-:W-:Y:S01]  /*10a00*/  ENDCOLLECTIVE ;  /* 0x000000000000791b */ /* 0x003fe20003800000 */
.L_x_360:
[----:B------:R-:W-:Y:S02]  /*10a10*/  IMAD.MOV.U32 R13, RZ, RZ, R5 ;  /* 0x000000ffff0d7224 */ /* 0x000fe400078e0005 */
[----:B------:R-:W-:Y:S02]  /*10a20*/  IMAD.MOV.U32 R12, RZ, RZ, 0x2 ;  /* 0x00000002ff0c7424 */ /* 0x000fe400078e00ff */
[----:B------:R-:W-:-:S07]  /*10a30*/  IMAD.MOV.U32 R2, RZ, RZ, R14 ;  /* 0x000000ffff027224 */ /* 0x000fce00078e000e */
[----:B------:R-:W-:Y:S05]  /*10a40*/  WARPSYNC.COLLECTIVE R15, `(.L_x_361) ;  /* 0x000000000f087348 */ /* 0x000fea0003c00000 */
[----:B------:R0:W1:Y:S02]  /*10a50*/  SHFL.IDX P6, R14, R13, R12, R11 ;  /* 0x0000000c0d0e7389 */ /* 0x00006400000c000b */
[----:B01----:R-:W-:Y:S01]  /*10a60*/  ENDCOLLECTIVE ;  /* 0x000000000000791b */ /* 0x003fe20003800000 */
.L_x_361:
[----:B------:R-:W-:-:S05]  /*10a70*/  IADD3 R2, P0, R2, R0, RZ ;  /* 0x0000000002027210 */ /* 0x000fca0007f1e0ff */
[----:B------:R-:W-:-:S05]  /*10a80*/  IMAD.X R3, RZ, RZ, R3, P0 ;  /* 0x000000ffff037224 */ /* 0x000fca00000e0603 */
[----:B------:R-:W-:Y:S01]  /*10a90*/  @!PT LDS RZ, [RZ] ;  /* 0x00000000fffff984 */ /* 0x000fe20000000800 */
[----:B------:R-:W-:Y:S01]  /*10aa0*/  @!PT LDS RZ, [RZ] ;  /* 0x00000000fffff984 */ /* 0x000fe20000000800 */
[----:B------:R-:W-:Y:S01]  /*10ab0*/  @!PT LDS RZ, [RZ] ;  /* 0x00000000fffff984 */ /* 0x000fe20000000800 */
[----:B------:R0:W-:Y:S01]  /*10ac0*/  LDGSTS.E.BYPASS.LTC128B.128 [R4+0x18c00], desc[UR36][R2.64], !P3 ;  /* 0x18c0000002047fae */ /* 0x0001e2000d901d64 */
[----:B------:R-:W-:-:S03]  /*10ad0*/  IMAD.MOV.U32 R13, RZ, RZ, R9 ;  /* 0x000000ffff0d7224 */ /* 0x000fc600078e0009 */
[----:B------:R0:W-:Y:S04]  /*10ae0*/  LDGSTS.E.BYPASS.LTC128B.128 [R4+0x1bc00], desc[UR36][R2.64+0x80], !P2 ;  /* 0x1bc0008002047fae */ /* 0x0001e8000d101d64 */
[----:B------:R0:W-:Y:S01]  /*10af0*/  LDGSTS.E.BYPASS.LTC128B.128 [R4+0x1ec00], desc[UR36][R2.64+0x100], !P1 ;  /* 0x1ec0010002047fae */ /* 0x0001e2000c901d64 */
[----:B------:R-:W-:-:S07]  /*10b00*/  MOV R35, R14 ;  /* 0x0000000e00237202 */ /* 0x000fce0000000f00 */
[----:B0-----:R-:W-:Y:S05]  /*10b10*/  WARPSYNC.COLLECTIVE R15, `(.L_x_362) ;  /* 0x000000000f087348 */ /* 0x001fea0003c00000 */
[----:B------:R1:W2:Y:S02]  /*10b20*/  SHFL.IDX P6, R14, R13, R12, R11 ;  /* 0x0000000c0d0e7389 */ /* 0x0002a400000c000b */
[----:B012---:R-:W-:Y:S01]  /*10b30*/  ENDCOLLECTIVE ;  /* 0x000000000000791b */ /* 0x007fe20003800000 */
.L_x_362:
[----:B------:R-:W-:Y:S02]  /*10b40*/  IMAD.MOV.U32 R13, RZ, RZ, R5 ;  /* 0x000000ffff0d7224 */ /* 0x000fe400078e0005 */
[----:B------:R-:W-:Y:S02]  /*10b50*/  IMAD.MOV.U32 R12, RZ, RZ, 0x3 ;  /* 0x00000003ff0c7424 */ /* 0x000fe400078e00ff */
[----:B------:R-:W-:-:S07]  /*10b60*/  IMAD.MOV.U32 R2, RZ, RZ, R14 ;  /* 0x000000ffff027224 */ /* 0x000fce00078e000e */
[----:B------:R-:W-:Y:S05]  /*10b70*/  WARPSYNC.COLLECTIVE R15, `(.L_x_363) ;  /* 0x000000000f087348 */ /* 0x000fea0003c00000 */
[----:B------:R0:W1:Y:S02]  /*10b80*/  SHFL.IDX P6, R14, R13, R12, R11 ;  /* 0x0000000c0d0e7389 */ /* 0x00006400000c000b */
[----:B01----:R-:W-:Y:S01]  /*10b90*/  ENDCOLLECTIVE ;  /* 0x000000000000791b */ /* 0x003fe20003800000 */
.L_x_363:
        /* <DEDUP_REMOVED lines=9> */
[----:B------:R-:W-:-:S07]  /*10c30*/  IMAD.MOV.U32 R35, RZ, RZ, R14 ;  /* 0x000000ffff237224 */ /* 0x000fce00078e000e */
[----:B0-----:R-:W-:Y:S05]  /*10c40*/  WARPSYNC.COLLECTIVE R15, `(.L_x_364) ;  /* 0x000000000f087348 */ /* 0x001fea0003c00000 */
[----:B------:R1:W2:Y:S02]  /*10c50*/  SHFL.IDX P6, R14, R13, R12, R11 ;  /* 0x0000000c0d0e7389 */ /* 0x0002a400000c000b */
[----:B012---:R-:W-:Y:S01]  /*10c60*/  ENDCOLLECTIVE ;  /* 0x000000000000791b */ /* 0x007fe20003800000 */
.L_x_364:
[----:B------:R-:W-:Y:S01]  /*10c70*/  MOV R13, R5 ;  /* 0x00000005000d7202 */ /* 0x000fe20000000f00 */
[----:B------:R-:W-:Y:S02]  /*10c80*/  IMAD.MOV.U32 R12, RZ, RZ, 0x4 ;  /* 0x00000004ff0c7424 */ /* 0x000fe400078e00ff */
[----:B------:R-:W-:-:S07]  /*10c90*/  IMAD.MOV.U32 R2, RZ, RZ, R14 ;  /* 0x000000ffff027224 */ /* 0x000fce00078e000e */
[----:B------:R-:W-:Y:S05]  /*10ca0*/  WARPSYNC.COLLECTIVE R15, `(.L_x_365) ;  /* 0x000000000f087348 */ /* 0x000fea0003c00000 */
[----:B------:R0:W1:Y:S02]  /*10cb0*/  SHFL.IDX P6, R14, R13, R12, R11 ;  /* 0x0000000c0d0e7389 */ /* 0x00006400000c000b */
[----:B01----:R-:W-:Y:S01]  /*10cc0*/  ENDCOLLECTIVE ;  /* 0x000000000000791b */ /* 0x003fe20003800000 */
.L_x_365:
        /* <DEDUP_REMOVED lines=13> */
.L_x_366:
[----:B------:R-:W-:Y:S02]  /*10da0*/  IMAD.MOV.U32 R13, RZ, RZ, R5 ;  /* 0x000000ffff0d7224 */ /* 0x000fe400078e0005 */
[----:B------:R-:W-:Y:S02]  /*10db0*/  IMAD.MOV.U32 R12, RZ, RZ, 0x5 ;  /* 0x00000005ff0c7424 */ /* 0x000fe400078e00ff */
[----:B------:R-:W-:-:S07]  /*10dc0*/  IMAD.MOV.U32 R2, RZ, RZ, R14 ;  /* 0x000000ffff027224 */ /* 0x000fce00078e000e */
[----:B------:R-:W-:Y:S05]  /*10dd0*/  WARPSYNC.COLLECTIVE R15, `(.L_x_367) ;  /* 0x000000000f087348 */ /* 0x000fea0003c00000 */
[----:B------:R0:W1:Y:S02]  /*10de0*/  SHFL.IDX P6, R14, R13, R12, R11 ;  /* 0x0000000c0d0e7389 */ /* 0x00006400000c000b */
[----:B01----:R-:W-:Y:S01]  /*10df0*/  ENDCOLLECTIVE ;  /* 0x000000000000791b */ /* 0x003fe20003800000 */
.L_x_367:
        /* <DEDUP_REMOVED lines=13> */
.L_x_368:
[----:B------:R-:W-:Y:S01]  /*10ed0*/  MOV R2, R14 ;  /* 0x0000000e00027202 */ /* 0x000fe20000000f00 */
[----:B------:R-:W-:Y:S06]  /*10ee0*/  BRA `(.L_x_369) ;  /* 0xffffffc000b47947 */ /* 0x000fec000383ffff */
.L_x_280:
[----:B-1----:R1:W4:Y:S02]  /*10ef0*/  SYNCS.PHASECHK.TRANS64.TRYWAIT P0, [R4+URZ+0x2a860], R2 ;  /* 0x02a86002040075a7 */ /* 0x002324000800017f */
[----:B----4-:R-:W-:Y:S05]  /*10f00*/  @!P0 NANOSLEEP.SYNCS 0x989680 ;  /* 0x009896800000895d */ /* 0x010fea0003900000 */
[----:B------:R-:W4:Y:S02]  /*10f10*/  @!P0 SYNCS.PHASECHK.TRANS64 P0, [R4+URZ+0x2a860], R2 ;  /* 0x02a86002040085a7 */ /* 0x000f24000800007f */
[----:B----4-:R-:W-:Y:S05]  /*10f20*/  @!P0 BRA `(.L_x_280) ;  /* 0xfffffffc00f08947 */ /* 0x010fea000383ffff */
[----:B------:R-:W-:Y:S05]  /*10f30*/  BRA `(.L_x_370) ;  /* 0xffffffc400107947 */ /* 0x000fea000383ffff */
.L_x_281:
[----:B------:R-:W-:Y:S01]  /*10f40*/  BSSY B1, `(.L_x_371) ;  /* 0x0000008000017945 */ /* 0x000fe20003800000 */
[----:B------:R-:W-:Y:S02]  /*10f50*/  IMAD.MOV.U32 R13, RZ, RZ, R24 ;  /* 0x000000ffff0d7224 */ /* 0x000fe400078e0018 */
[----:B------:R-:W-:Y:S02]  /*10f60*/  IMAD.MOV.U32 R12, RZ, RZ, RZ ;  /* 0x000000ffff0c7224 */ /* 0x000fe400078e00ff */
[----:B------:R-:W-:Y:S02]  /*10f70*/  IMAD.MOV.U32 R11, RZ, RZ, 0x181f ;  /* 0x0000181fff0b7424 */ /* 0x000fe400078e00ff */
[----:B------:R-:W-:-:S07]  /*10f80*/  IMAD.MOV.U32 R15, RZ, RZ, -0x1 ;  /* 0xffffffffff0f7424 */ /* 0x000fce00078e00ff */
[----:B-12---:R-:W-:Y:S05]  /*10f90*/  WARPSYNC.COLLECTIVE R15, `(.L_x_372) ;  /* 0x000000000f087348 */ /* 0x006fea0003c00000 */
[----:B--2---:R0:W2:Y:S02]  /*10fa0*/  SHFL.IDX P6, R14, R13, R12, R11 ;  /* 0x0000000c0d0e7389 */ /* 0x0040a400000c000b */
[----:B012---:R-:W-:Y:S01]  /*10fb0*/  ENDCOLLECTIVE ;  /* 0x000000000000791b */ /* 0x007fe20003800000 */
.L_x_372:
[----:B------:R-:W-:Y:S05]  /*10fc0*/  BSYNC B1 ;  /* 0x0000000000017941 */ /* 0x000fea0003800000 */
.L_x_371:
[----:B------:R-:W-:Y:S02]  /*10fd0*/  IMAD.MOV.U32 R13, RZ, RZ, R18 ;  /* 0x000000ffff0d7224 */ /* 0x000fe400078e0012 */
[----:B------:R-:W-:Y:S02]  /*10fe0*/  IMAD.MOV.U32 R12, RZ, RZ, RZ ;  /* 0x000000ffff0c7224 */ /* 0x000fe400078e00ff */
[----:B------:R-:W-:Y:S02]  /*10ff0*/  IMAD.MOV.U32 R11, RZ, RZ, 0x181f ;  /* 0x0000181fff0b7424 */ /* 0x000fe400078e00ff */
[----:B------:R-:W-:Y:S02]  /*11000*/  IMAD.MOV.U32 R15, RZ, RZ, -0x1 ;  /* 0xffffffffff0f7424 */ /* 0x000fe400078e00ff */
[----:B------:R-:W-:Y:S02]  /*11010*/  IMAD.MOV.U32 R3, RZ, RZ, R14 ;  /* 0x000000ffff037224 */ /* 0x000fe400078e000e */
[----:B------:R-:W-:-:S07]  /*11020*/  IMAD R5, R5, 0x2, R22 ;  /* 0x0000000205057824 */ /* 0x000fce00078e0216 */
[----:B------:R-:W-:Y:S05]  /*11030*/  WARPSYNC.COLLECTIVE R15, `(.L_x_373) ;  /* 0x000000000f087348 */ /* 0x000fea0003c00000 */
[----:B------:R0:W1:Y:S02]  /*11040*/  SHFL.IDX P6, R14, R13, R12, R11 ;  /* 0x0000000c0d0e7389 */ /* 0x00006400000c000b */
[----:B01----:R-:W-:Y:S01]  /*11050*/  ENDCOLLECTIVE ;  /* 0x000000000000791b */ /* 0x003fe20003800000 */
.L_x_373:
[----:B------:R-:W-:Y:S02]  /*11060*/  IMAD.MOV.U32 R13, RZ, RZ, R24 ;  /* 0x000000ffff0d7224 */ /* 0x000fe400078e0018 */
[----:B------:R-:W-:Y:S01]  /*11070*/  IMAD.MOV.U32 R12, RZ, RZ, 0x1 ;  /* 0x00000001ff0c7424 */ /* 0x000fe200078e00ff */
[----:B------:R-:W-:-:S07]  /*11080*/  MOV R2, R14 ;  /* 0x0000000e00027202 */ /* 0x000fce0000000f00 */
[----:B------:R-:W-:Y:S05]  /*11090*/  WARPSYNC.COLLECTIVE R15, `(.L_x_374) ;  /* 0x000000000f087348 */ /* 0x000fea0003c00000 */
[----:B------:R0:W1:Y:S02]  /*110a0*/  SHFL.IDX P6, R14, R13, R12, R11 ;  /* 0x0000000c0d0e7389 */ /* 0x00006400000c000b */
[----:B01----:R-:W-:Y:S01]  /*110b0*/  ENDCOLLECTIVE ;  /* 0x000000000000791b */ /* 0x003fe20003800000 */
.L_x_374:
[----:B------:R-:W-:-:S05]  /*110c0*/  IADD3 R2, P1, R2, R0, RZ ;  /* 0x0000000002027210 */ /* 0x000fca0007f3e0ff */
[----:B------:R-:W-:Y:S01]  /*110d0*/  IMAD.X R3, RZ, RZ, R3, P1 ;  /* 0x000000ffff037224 */ /* 0x000fe200008e0603 */
[----:B------:R-:W-:-:S04]  /*110e0*/  LOP3.LUT P1, RZ, R29, 0x1, RZ, 0xc0, !PT ;  /* 0x000000011dff7812 */ /* 0x000fc8000782c0ff */
[----:B------:R-:W-:Y:S01]  /*110f0*/  ISETP.LT.OR P2, PT, R6, 0x1, !P1 ;  /* 0x000000010600780c */ /* 0x000fe20004f41670 */
[----:B------:R-:W-:-:S12]  /*11100*/  IMAD.MOV.U32 R13, RZ, RZ, R18 ;  /* 0x000000ffff0d7224 */ /* 0x000fd800078e0012 */
[----:B------:R-:W-:Y:S01]  /*11110*/  @!PT LDS RZ, [RZ] ;  /* 0x00000000fffff984 */ /* 0x000fe20000000800 */
[----:B------:R-:W-:Y:S01]  /*11120*/  @!PT LDS RZ, [RZ] ;  /* 0x00000000fffff984 */ /* 0x000fe20000000800 */
[----:B------:R-:W-:Y:S01]  /*11130*/  @!PT LDS RZ, [RZ] ;  /* 0x00000000fffff984 */ /* 0x000fe20000000800 */
[----:B------:R-:W-:Y:S01]  /*11140*/  LDGSTS.E.BYPASS.LTC128B.128 [R5+0x400], desc[UR36][R2.64], !P2 ;  /* 0x0040000002057fae */ /* 0x000fe2000d101d64 */
[----:B------:R-:W-:-:S13]  /*11150*/  ISETP.LT.OR P2, PT, R6, 0x1, !P0 ;  /* 0x000000010600780c */ /* 0x000fda0004741670 */
[----:B------:R0:W-:Y:S02]  /*11160*/  LDGSTS.E.BYPASS.LTC128B.128 [R5+0x3400], desc[UR36][R2.64+0x80], !P2 ;  /* 0x0340008002057fae */ /* 0x0001e4000d101d64 */
[----:B0-----:R-:W-:-:S07]  /*11170*/  IMAD.MOV.U32 R3, RZ, RZ, R14 ;  /* 0x000000ffff037224 */ /* 0x001fce00078e000e */
[----:B------:R-:W-:Y:S05]  /*11180*/  WARPSYNC.COLLECTIVE R15, `(.L_x_375) ;  /* 0x000000000f087348 */ /* 0x000fea0003c00000 */
[----:B------:R0:W1:Y:S02]  /*11190*/  SHFL.IDX P6, R14, R13, R12, R11 ;  /* 0x0000000c0d0e7389 */ /* 0x00006400000c000b */
[----:B01----:R-:W-:Y:S01]  /*111a0*/  ENDCOLLECTIVE ;  /* 0x000000000000791b */ /* 0x003fe20003800000 */
.L_x_375:
[----:B------:R-:W-:Y:S01]  /*111b0*/  IMAD.MOV.U32 R13, RZ, RZ, R24 ;  /* 0x000000ffff0d7224 */ /* 0x000fe200078e0018 */
[----:B------:R-:W-:Y:S01]  /*111c0*/  MOV R12, 0x2 ;  /* 0x00000002000c7802 */ /* 0x000fe20000000f00 */
[----:B------:R-:W-:-:S07]  /*111d0*/  IMAD.MOV.U32 R2, RZ, RZ, R14 ;  /* 0x000000ffff027224 */ /* 0x000fce00078e000e */
[----:B------:R-:W-:Y:S05]  /*111e0*/  WARPSYNC.COLLECTIVE R15, `(.L_x_376) ;  /* 0x000000000f087348 */ /* 0x000fea0003c00000 */
[----:B------:R0:W1:Y:S02]  /*111f0*/  SHFL.IDX P6, R14, R13, R12, R11 ;  /* 0x0000000c0d0e7389 */ /* 0x00006400000c000b */
[----:B01----:R-:W-:Y:S01]  /*11200*/  ENDCOLLECTIVE ;  /* 0x000000000000791b */ /* 0x003fe20003800000 */
.L_x_376:
[----:B------:R-:W-:-:S05]  /*11210*/  IADD3 R2, P2, R2, R0, RZ ;  /* 0x0000000002027210 */ /* 0x000fca0007f5e0ff */
[----:B------:R-:W-:Y:S01]  /*11220*/  IMAD.X R3, RZ, RZ, R3, P2 ;  /* 0x000000ffff037224 */ /* 0x000fe200010e0603 */
        /* <DEDUP_REMOVED lines=12> */
.L_x_377:
[----:B------:R-:W-:Y:S02]  /*112f0*/  IMAD.MOV.U32 R13, RZ, RZ, R24 ;  /* 0x000000ffff0d7224 */ /* 0x000fe400078e0018 */
[----:B------:R-:W-:Y:S02]  /*11300*/  IMAD.MOV.U32 R12, RZ, RZ, 0x3 ;  /* 0x00000003ff0c7424 */ /* 0x000fe400078e00ff */
[----:B------:R-:W-:-:S07]  /*11310*/  IMAD.MOV.U32 R2, RZ, RZ, R14 ;  /* 0x000000ffff027224 */ /* 0x000fce00078e000e */
[----:B------:R-:W-:Y:S05]  /*11320*/  WARPSYNC.COLLECTIVE R15, `(.L_x_378) ;  /* 0x000000000f087348 */ /* 0x000fea0003c00000 */
[----:B------:R0:W1:Y:S02]  /*11330*/  SHFL.IDX P6, R14, R13, R12, R11 ;  /* 0x0000000c0d0e7389 */ /* 0x00006400000c000b */
[----:B01----:R-:W-:Y:S01]  /*11340*/  ENDCOLLECTIVE ;  /* 0x000000000000791b */ /* 0x003fe20003800000 */
.L_x_378:
        /* <DEDUP_REMOVED lines=14> */
.L_x_379:
[----:B------:R-:W-:Y:S02]  /*11430*/  IMAD.MOV.U32 R13, RZ, RZ, R24 ;  /* 0x000000ffff0d7224 */ /* 0x000fe400078e0018 */
[----:B------:R-:W-:Y:S02]  /*11440*/  IMAD.MOV.U32 R12, RZ, RZ, 0x4 ;  /* 0x00000004ff0c7424 */ /* 0x000fe400078e00ff */
[----:B------:R-:W-:-:S07]  /*11450*/  IMAD.MOV.U32 R2, RZ, RZ, R14 ;  /* 0x000000ffff027224 */ /* 0x000fce00078e000e */
[----:B------:R-:W-:Y:S05]  /*11460*/  WARPSYNC.COLLECTIVE R15, `(.L_x_380) ;  /* 0x000000000f087348 */ /* 0x000fea0003c00000 */
[----:B------:R0:W1:Y:S02]  /*11470*/  SHFL.IDX P6, R14, R13, R12, R11 ;  /* 0x0000000c0d0e7389 */ /* 0x00006400000c000b */
[----:B01----:R-:W-:Y:S01]  /*11480*/  ENDCOLLECTIVE ;  /* 0x000000000000791b */ /* 0x003fe20003800000 */
.L_x_380:
[----:B------:R-:W-:-:S04]  /*11490*/  IADD3 R2, P2, R2, R0, RZ ;  /* 0x0000000002027210 */ /* 0x000fc80007f5e0ff */
[----:B------:R-:W-:Y:S02]  /*114a0*/  IADD3.X R3, RZ, R3, RZ, P2, !PT ;  /* 0x00000003ff037210 */ /* 0x000fe400017fe4ff */
        /* <DEDUP_REMOVED lines=12> */
.L_x_381:
[----:B------:R-:W-:Y:S02]  /*11570*/  IMAD.MOV.U32 R13, RZ, RZ, R24 ;  /* 0x000000ffff0d7224 */ /* 0x000fe400078e0018 */
[----:B------:R-:W-:Y:S02]  /*11580*/  IMAD.MOV.U32 R12, RZ, RZ, 0x5 ;  /* 0x00000005ff0c7424 */ /* 0x000fe400078e00ff */
[----:B------:R-:W-:-:S07]  /*11590*/  IMAD.MOV.U32 R2, RZ, RZ, R14 ;  /* 0x000000ffff027224 */ /* 0x000fce00078e000e */
[----:B------:R-:W-:Y:S05]  /*115a0*/  WARPSYNC.COLLECTIVE R15, `(.L_x_382) ;  /* 0x000000000f087348 */ /* 0x000fea0003c00000 */
[----:B------:R0:W1:Y:S02]  /*115b0*/  SHFL.IDX P6, R14, R13, R12, R11 ;  /* 0x0000000c0d0e7389 */ /* 0x00006400000c000b */
[----:B01----:R-:W-:Y:S01]  /*115c0*/  ENDCOLLECTIVE ;  /* 0x000000000000791b */ /* 0x003fe20003800000 */
.L_x_382:
[----:B------:R-:W-:-:S05]  /*115d0*/  IADD3 R2, P2, R2, R0, RZ ;  /* 0x0000000002027210 */ /* 0x000fca0007f5e0ff */
        /* <DEDUP_REMOVED lines=12> */
.L_x_383:
[----:B------:R-:W-:Y:S01]  /*116a0*/  @!PT LDS RZ, [RZ] ;  /* 0x00000000fffff984 */ /* 0x000fe20000000800 */
[----:B------:R-:W-:Y:S01]  /*116b0*/  @!PT LDS RZ, [RZ] ;  /* 0x00000000fffff984 */ /* 0x000fe20000000800 */
[----:B------:R-:W-:Y:S01]  /*116c0*/  @!PT LDS RZ, [RZ] ;  /* 0x00000000fffff984 */ /* 0x000fe20000000800 */
[----:B------:R0:W-:Y:S01]  /*116d0*/  LDGSTS.E.BYPASS.LTC128B.128 [R5+0x5400], desc[UR36][R2.64+0x80], !P2 ;  /* 0x0540008002057fae */ /* 0x0001e2000d101d64 */
[----:B------:R-:W-:Y:S05]  /*116e0*/  BRA `(.L_x_384) ;  /* 0xffffffbc00fc7947 */ /* 0x000fea000383ffff */
.L_x_289:
[----:B0-----:R0:W1:Y:S02]  /*116f0*/  SYNCS.PHASECHK.TRANS64.TRYWAIT P0, [R0+URZ+0x2a860], R3 ;  /* 0x02a86003000075a7 */ /* 0x001064000800017f */
[----:B-1----:R-:W-:Y:S05]  /*11700*/  @!P0 NANOSLEEP.SYNCS 0x989680 ;  /* 0x009896800000895d */ /* 0x002fea0003900000 */
[----:B------:R-:W1:Y:S02]  /*11710*/  @!P0 SYNCS.PHASECHK.TRANS64 P0, [R0+URZ+0x2a860], R3 ;  /* 0x02a86003000085a7 */ /* 0x000e64000800007f */
[----:B-1----:R-:W-:Y:S05]  /*11720*/  @!P0 BRA `(.L_x_289) ;  /* 0xfffffffc00f08947 */ /* 0x002fea000383ffff */
[----:B------:R-:W-:Y:S05]  /*11730*/  BRA `(.L_x_385) ;  /* 0xffffffc4000c7947 */ /* 0x000fea000383ffff */
.L_x_290:
[----:B------:R-:W-:Y:S01]  /*11740*/  BSSY B0, `(.L_x_386) ;  /* 0x0000008000007945 */ /* 0x000fe20003800000 */
[----:B------:R-:W-:Y:S02]  /*11750*/  IMAD.MOV.U32 R13, RZ, RZ, R24 ;  /* 0x000000ffff0d7224 */ /* 0x000fe400078e0018 */
[----:B------:R-:W-:Y:S02]  /*11760*/  IMAD.MOV.U32 R12, RZ, RZ, RZ ;  /* 0x000000ffff0c7224 */ /* 0x000fe400078e00ff */
[----:B------:R-:W-:Y:S02]  /*11770*/  IMAD.MOV.U32 R11, RZ, RZ, 0x181f ;  /* 0x0000181fff0b7424 */ /* 0x000fe400078e00ff */
[----:B------:R-:W-:-:S07]  /*11780*/  IMAD.MOV.U32 R15, RZ, RZ, -0x1 ;  /* 0xffffffffff0f7424 */ /* 0x000fce00078e00ff */
[----:B0-2---:R-:W-:Y:S05]  /*11790*/  WARPSYNC.COLLECTIVE R15, `(.L_x_387) ;  /* 0x000000000f087348 */ /* 0x005fea0003c00000 */
[----:B--2---:R1:W2:Y:S02]  /*117a0*/  SHFL.IDX P6, R14, R13, R12, R11 ;  /* 0x0000000c0d0e7389 */ /* 0x0042a400000c000b */
[----:B012---:R-:W-:Y:S01]  /*117b0*/  ENDCOLLECTIVE ;  /* 0x000000000000791b */ /* 0x007fe20003800000 */
.L_x_387:
[----:B------:R-:W-:Y:S05]  /*117c0*/  BSYNC B0 ;  /* 0x0000000000007941 */ /* 0x000fea0003800000 */
.L_x_386:
[----:B------:R-:W0:Y:S01]  /*117d0*/  S2R R4, SR_TID.X ;  /* 0x0000000000047919 */ /* 0x000e220000002100 */
[----:B------:R-:W-:Y:S01]  /*117e0*/  IMAD.MOV.U32 R13, RZ, RZ, R18 ;  /* 0x000000ffff0d7224 */ /* 0x000fe200078e0012 */
[C---:B------:R-:W-:Y:S01]  /*117f0*/  LOP3.LUT R2, R29.reuse, 0x1, RZ, 0xc0, !PT ;  /* 0x000000011d027812 */ /* 0x040fe200078ec0ff */
[----:B------:R-:W-:Y:S01]  /*11800*/  IMAD.MOV.U32 R12, RZ, RZ, RZ ;  /* 0x000000ffff0c7224 */ /* 0x000fe200078e00ff */
[----:B------:R-:W-:Y:S01]  /*11810*/  LOP3.LUT P0, RZ, R29, 0x2, RZ, 0xc0, !PT ;  /* 0x000000021dff7812 */ /* 0x000fe2000780c0ff */
[----:B------:R-:W-:Y:S01]  /*11820*/  IMAD.MOV.U32 R11, RZ, RZ, 0x181f ;  /* 0x0000181fff0b7424 */ /* 0x000fe200078e00ff */
[----:B------:R-:W-:Y:S01]  /*11830*/  ISETP.NE.U32.AND P1, PT, R2, 0x1, PT ;  /* 0x000000010200780c */ /* 0x000fe20003f25070 */
[----:B------:R-:W-:Y:S01]  /*11840*/  IMAD.MOV.U32 R15, RZ, RZ, -0x1 ;  /* 0xffffffffff0f7424 */ /* 0x000fe200078e00ff */
[C---:B------:R-:W-:Y:S01]  /*11850*/  ISETP.LT.OR P4, PT, R6.reuse, 0x1, !P0 ;  /* 0x000000010600780c */ /* 0x040fe20004781670 */
[----:B------:R-:W-:Y:S01]  /*11860*/  IMAD.MOV.U32 R3, RZ, RZ, R14 ;  /* 0x000000ffff037224 */ /* 0x000fe200078e000e */
[----:B------:R-:W-:-:S13]  /*11870*/  ISETP.LT.OR P3, PT, R6, 0x1, P1 ;  /* 0x000000010600780c */ /* 0x000fda0000f61670 */
[----:B0-----:R-:W-:Y:S05]  /*11880*/  WARPSYNC.COLLECTIVE R15, `(.L_x_388) ;  /* 0x000000000f087348 */ /* 0x001fea0003c00000 */
[----:B------:R1:W2:Y:S02]  /*11890*/  SHFL.IDX P6, R14, R13, R12, R11 ;  /* 0x0000000c0d0e7389 */ /* 0x0002a400000c000b */
[----:B012---:R-:W-:Y:S01]  /*118a0*/  ENDCOLLECTIVE ;  /* 0x000000000000791b */ /* 0x007fe20003800000 */
.L_x_388:
[----:B------:R-:W-:Y:S02]  /*118b0*/  IMAD.MOV.U32 R13, RZ, RZ, R24 ;  /* 0x000000ffff0d7224 */ /* 0x000fe400078e0018 */
[----:B------:R-:W-:Y:S01]  /*118c0*/  IMAD.MOV.U32 R12, RZ, RZ, 0x1 ;  /* 0x00000001ff0c7424 */ /* 0x000fe200078e00ff */
[----:B------:R-:W-:-:S04]  /*118d0*/  SHF.L.U32 R4, R4, 0x3, RZ ;  /* 0x0000000304047819 */ /* 0x000fc800000006ff */
[----:B------:R-:W-:-:S05]  /*118e0*/  LOP3.LUT R4, R4, 0x38, RZ, 0xc0, !PT ;  /* 0x0000003804047812 */ /* 0x000fca00078ec0ff */
[----:B------:R-:W-:Y:S02]  /*118f0*/  IMAD.SHL.U32 R5, R4, 0x2, RZ ;  /* 0x0000000204057824 */ /* 0x000fe400078e00ff */
[----:B------:R-:W-:-:S03]  /*11900*/  IMAD R4, R7, 0x2, R22 ;  /* 0x0000000207047824 */ /* 0x000fc600078e0216 */
[----:B------:R-:W-:-:S13]  /*11910*/  IADD3 R2, P2, R14, R5, RZ ;  /* 0x000000050e027210 */ /* 0x000fda0007f5e0ff */
[----:B------:R-:W-:Y:S05]  /*11920*/  WARPSYNC.COLLECTIVE R15, `(.L_x_389) ;  /* 0x000000000f087348 */ /* 0x000fea0003c00000 */
[----:B------:R0:W1:Y:S02]  /*11930*/  SHFL.IDX P6, R14, R13, R12, R11 ;  /* 0x0000000c0d0e7389 */ /* 0x00006400000c000b */
[----:B01----:R-:W-:Y:S01]  /*11940*/  ENDCOLLECTIVE ;  /* 0x000000000000791b */ /* 0x003fe20003800000 */
.L_x_389:
[----:B------:R-:W-:-:S05]  /*11950*/  IMAD.X R3, RZ, RZ, R3, P2 ;  /* 0x000000ffff037224 */ /* 0x000fca00010e0603 */
[----:B------:R-:W-:Y:S01]  /*11960*/  @!PT LDS RZ, [RZ] ;  /* 0x00000000fffff984 */ /* 0x000fe20000000800 */
[----:B------:R-:W-:Y:S01]  /*11970*/  @!PT LDS RZ, [RZ] ;  /* 0x00000000fffff984 */ /* 0x000fe20000000800 */
[----:B------:R-:W-:Y:S01]  /*11980*/  @!PT LDS RZ, [RZ] ;  /* 0x00000000fffff984 */ /* 0x000fe20000000800 */
[----:B------:R0:W-:Y:S01]  /*11990*/  LDGSTS.E.BYPASS.LTC128B.128 [R4+0x400], desc[UR36][R2.64], !P3 ;  /* 0x0040000002047fae */ /* 0x0001e2000d901d64 */
[----:B------:R-:W-:-:S03]  /*119a0*/  ISETP.LT.OR P3, PT, R6, 0x11, P1 ;  /* 0x000000110600780c */ /* 0x000fc60000f61670 */
[----:B------:R0:W-:Y:S01]  /*119b0*/  LDGSTS.E.BYPASS.LTC128B.128 [R4+0x3400], desc[UR36][R2.64+0x80], !P4 ;  /* 0x0340008002047fae */ /* 0x0001e2000e101d64 */
[----:B------:R-:W-:Y:S01]  /*119c0*/  ISETP.LT.OR P4, PT, R6, 0x11, !P0 ;  /* 0x000000110600780c */ /* 0x000fe20004781670 */
[----:B------:R-:W-:Y:S02]  /*119d0*/  IMAD.MOV.U32 R13, RZ, RZ, R18 ;  /* 0x000000ffff0d7224 */ /* 0x000fe400078e0012 */
[----:B------:R-:W-:-:S10]  /*119e0*/  IMAD.MOV.U32 R8, RZ, RZ, R14 ;  /* 0x000000ffff087224 */ /* 0x000fd400078e000e */
[----:B0-----:R-:W-:Y:S05]  /*119f0*/  WARPSYNC.COLLECTIVE R15, `(.L_x_390) ;  /* 0x000000000f087348 */ /* 0x001fea0003c00000 */
[----:B------:R1:W2:Y:S02]  /*11a00*/  SHFL.IDX P6, R14, R13, R12, R11 ;  /* 0x0000000c0d0e7389 */ /* 0x0002a400000c000b */
[----:B012---:R-:W-:Y:S01]  /*11a10*/  ENDCOLLECTIVE ;  /* 0x000000000000791b */ /* 0x007fe20003800000 */
.L_x_390:
[----:B------:R-:W-:Y:S01]  /*11a20*/  IMAD.MOV.U32 R13, RZ, RZ, R24 ;  /* 0x000000ffff0d7224 */ /* 0x000fe200078e0018 */
[----:B------:R-:W-:Y:S02]  /*11a30*/  MOV R12, 0x2 ;  /* 0x00000002000c7802 */ /* 0x000fe40000000f00 */
[----:B------:R-:W-:-:S13]  /*11a40*/  IADD3 R2, P2, R14, R5, RZ ;  /* 0x000000050e027210 */ /* 0x000fda0007f5e0ff */
[----:B------:R-:W-:Y:S05]  /*11a50*/  WARPSYNC.COLLECTIVE R15, `(.L_x_391) ;  /* 0x000000000f087348 */ /* 0x000fea0003c00000 */
[----:B------:R0:W1:Y:S02]  /*11a60*/  SHFL.IDX P6, R14, R13, R12, R11 ;  /* 0x0000000c0d0e7389 */ /* 0x00006400000c000b */
[----:B01----:R-:W-:Y:S01]  /*11a70*/  ENDCOLLECTIVE ;  /* 0x000000000000791b */ /* 0x003fe20003800000 */
.L_x_391:
        /* <DEDUP_REMOVED lines=13> */
.L_x_392:
[----:B------:R-:W-:Y:S02]  /*11b50*/  IMAD.MOV.U32 R13, RZ, RZ, R24 ;  /* 0x000000ffff0d7224 */ /* 0x000fe400078e0018 */
[----:B------:R-:W-:Y:S02]  /*11b60*/  IMAD.MOV.U32 R12, RZ, RZ, 0x3 ;  /* 0x00000003ff0c7424 */ /* 0x000fe400078e00ff */
[----:B------:R-:W-:-:S07]  /*11b70*/  IMAD.MOV.U32 R10, RZ, RZ, R14 ;  /* 0x000000ffff0a7224 */ /* 0x000fce00078e000e */
[----:B------:R-:W-:Y:S05]  /*11b80*/  WARPSYNC.COLLECTIVE R15, `(.L_x_393) ;  /* 0x000000000f087348 */ /* 0x000fea0003c00000 */
[----:B------:R0:W1:Y:S02]  /*11b90*/  SHFL.IDX P6, R14, R13, R12, R11 ;  /* 0x0000000c0d0e7389 */ /* 0x00006400000c000b */
[----:B01----:R-:W-:Y:S01]  /*11ba0*/  ENDCOLLECTIVE ;  /* 0x000000000000791b */ /* 0x003fe20003800000 */
.L_x_393:
[----:B------:R-:W-:-:S05]  /*11bb0*/  IADD3 R2, P2, R10, R5, RZ ;  /* 0x000000050a027210 */ /* 0x000fca0007f5e0ff */
[----:B------:R-:W-:-:S05]  /*11bc0*/  IMAD.X R3, RZ, RZ, R7, P2 ;  /* 0x000000ffff037224 */ /* 0x000fca00010e0607 */
        /* <DEDUP_REMOVED lines=12> */
.L_x_394:
[----:B------:R-:W-:Y:S01]  /*11c90*/  MOV R13, R24 ;  /* 0x00000018000d7202 */ /* 0x000fe20000000f00 */
[----:B------:R-:W-:Y:S01]  /*11ca0*/  IMAD.MOV.U32 R12, RZ, RZ, 0x4 ;  /* 0x00000004ff0c7424 */ /* 0x000fe200078e00ff */
[----:B------:R-:W-:-:S13]  /*11cb0*/  IADD3 R2, P2, R14, R5, RZ ;  /* 0x000000050e027210 */ /* 0x000fda0007f5e0ff */
[----:B------:R-:W-:Y:S05]  /*11cc0*/  WARPSYNC.COLLECTIVE R15, `(.L_x_395) ;  /* 0x000000000f087348 */ /* 0x000fea0003c00000 */
[----:B------:R0:W1:Y:S02]  /*11cd0*/  SHFL.IDX P6, R14, R13, R12, R11 ;  /* 0x0000000c0d0e7389 */ /* 0x00006400000c000b */
[----:B01----:R-:W-:Y:S01]  /*11ce0*/  ENDCOLLECTIVE ;  /* 0x000000000000791b */ /* 0x003fe20003800000 */
.L_x_395:
        /* <DEDUP_REMOVED lines=13> */
.L_x_396:
[----:B------:R-:W-:Y:S02]  /*11dc0*/  IMAD.MOV.U32 R13, RZ, RZ, R24 ;  /* 0x000000ffff0d7224 */ /* 0x000fe400078e0018 */
[----:B------:R-:W-:Y:S02]  /*11dd0*/  IMAD.MOV.U32 R12, RZ, RZ, 0x5 ;  /* 0x00000005ff0c7424 */ /* 0x000fe400078e00ff */
[----:B------:R-:W-:-:S07]  /*11de0*/  IMAD.MOV.U32 R10, RZ, RZ, R14 ;  /* 0x000000ffff0a7224 */ /* 0x000fce00078e000e */
[----:B------:R-:W-:Y:S05]  /*11df0*/  WARPSYNC.COLLECTIVE R15, `(.L_x_397) ;  /* 0x000000000f087348 */ /* 0x000fea0003c00000 */
[----:B------:R0:W1:Y:S02]  /*11e00*/  SHFL.IDX P6, R14, R13, R12, R11 ;  /* 0x0000000c0d0e7389 */ /* 0x00006400000c000b */
[----:B01----:R-:W-:Y:S01]  /*11e10*/  ENDCOLLECTIVE ;  /* 0x000000000000791b */ /* 0x003fe20003800000 */
.L_x_397:
[----:B------:R-:W-:-:S05]  /*11e20*/  IADD3 R2, P2, R10, R5, RZ ;  /* 0x000000050a027210 */ /* 0x000fca0007f5e0ff */
[----:B------:R-:W-:-:S05]  /*11e30*/  IMAD.X R3, RZ, RZ, R7, P2 ;  /* 0x000000ffff037224 */ /* 0x000fca00010e0607 */
[----:B------:R-:W-:Y:S01]  /*11e40*/  @!PT LDS RZ, [RZ] ;  /* 0x00000000fffff984 */ /* 0x000fe20000000800 */
[----:B------:R-:W-:Y:S01]  /*11e50*/  @!PT LDS RZ, [RZ] ;  /* 0x00000000fffff984 */ /* 0x000fe20000000800 */
[----:B------:R-:W-:Y:S01]  /*11e60*/  @!PT LDS RZ, [RZ] ;  /* 0x00000000fffff984 */ /* 0x000fe20000000800 */
[----:B------:R0:W-:Y:S01]  /*11e70*/  LDGSTS.E.BYPASS.LTC128B.128 [R4+0x2400], desc[UR36][R2.64], !P3 ;  /* 0x0240000002047fae */ /* 0x0001e2000d901d64 */
[----:B------:R-:W-:-:S03]  /*11e80*/  IMAD.MOV.U32 R13, RZ, RZ, R18 ;  /* 0x000000ffff0d7224 */ /* 0x000fc600078e0012 */
[----:B------:R0:W-:Y:S01]  /*11e90*/  LDGSTS.E.BYPASS.LTC128B.128 [R4+0x5400], desc[UR36][R2.64+0x80], !P4 ;  /* 0x0540008002047fae */ /* 0x0001e2000e101d64 */
[----:B------:R-:W-:-:S07]  /*11ea0*/  IMAD.MOV.U32 R24, RZ, RZ, R14 ;  /* 0x000000ffff187224 */ /* 0x000fce00078e000e */
[----:B0-----:R-:W-:Y:S05]  /*11eb0*/  WARPSYNC.COLLECTIVE R15, `(.L_x_398) ;  /* 0x000000000f087348 */ /* 0x001fea0003c00000 */
[----:B------:R1:W2:Y:S02]  /*11ec0*/  SHFL.IDX P6, R14, R13, R12, R11 ;  /* 0x0000000c0d0e7389 */ /* 0x0002a400000c000b */
[----:B012---:R-:W-:Y:S01]  /*11ed0*/  ENDCOLLECTIVE ;  /* 0x000000000000791b */ /* 0x007fe20003800000 */
.L_x_398:
[----:B------:R-:W-:Y:S05]  /*11ee0*/  BRA `(.L_x_399) ;  /* 0xffffffc000087947 */ /* 0x000fea000383ffff */
.L_x_295:
[----:B------:R-:W-:Y:S01]  /*11ef0*/  BSSY B0, `(.L_x_400) ;  /* 0x0000008000007945 */ /* 0x000fe20003800000 */
[----:B------:R-:W-:Y:S01]  /*11f00*/  MOV R13, R16 ;  /* 0x00000010000d7202 */ /* 0x000fe20000000f00 */
[----:B------:R-:W-:Y:S02]  /*11f10*/  IMAD.MOV.U32 R12, RZ, RZ, RZ ;  /* 0x000000ffff0c7224 */ /* 0x000fe400078e00ff */
[----:B------:R-:W-:Y:S02]  /*11f20*/  IMAD.MOV.U32 R11, RZ, RZ, 0x1f ;  /* 0x0000001fff0b7424 */ /* 0x000fe400078e00ff */
[----:B------:R-:W-:-:S07]  /*11f30*/  IMAD.MOV.U32 R15, RZ, RZ, -0x1 ;  /* 0xffffffffff0f7424 */ /* 0x000fce00078e00ff */
[----:B------:R-:W-:Y:S05]  /*11f40*/  WARPSYNC.COLLECTIVE R15, `(.L_x_401) ;  /* 0x000000000f087348 */ /* 0x000fea0003c00000 */
[----:B------:R0:W1:Y:S02]  /*11f50*/  SHFL.IDX P6, R14, R13, R12, R11 ;  /* 0x0000000c0d0e7389 */ /* 0x00006400000c000b */
[----:B01----:R-:W-:Y:S01]  /*11f60*/  ENDCOLLECTIVE ;  /* 0x000000000000791b */ /* 0x003fe20003800000 */
.L_x_401:
[----:B------:R-:W-:Y:S05]  /*11f70*/  BSYNC B0 ;  /* 0x0000000000007941 */ /* 0x000fea0003800000 */
.L_x_400:
[----:B------:R-:W-:Y:S01]  /*11f80*/  IMAD.MOV.U32 R13, RZ, RZ, R16 ;  /* 0x000000ffff0d7224 */ /* 0x000fe200078e0010 */
[----:B------:R-:W-:Y:S01]  /*11f90*/  IADD3 R7, R19, R9, RZ ;  /* 0x0000000913077210 */ /* 0x000fe20007ffe0ff */
[----:B------:R-:W-:Y:S02]  /*11fa0*/  IMAD.MOV.U32 R12, RZ, RZ, 0x1 ;  /* 0x00000001ff0c7424 */ /* 0x000fe400078e00ff */
[----:B------:R-:W-:Y:S02]  /*11fb0*/  IMAD.MOV.U32 R11, RZ, RZ, 0x1f ;  /* 0x0000001fff0b7424 */ /* 0x000fe400078e00ff */
[----:B------:R-:W-:Y:S02]  /*11fc0*/  IMAD.MOV.U32 R15, RZ, RZ, -0x1 ;  /* 0xffffffffff0f7424 */ /* 0x000fe400078e00ff */
[----:B------:R-:W-:-:S07]  /*11fd0*/  IMAD.MOV.U32 R0, RZ, RZ, R14 ;  /* 0x000000ffff007224 */ /* 0x000fce00078e000e */
[----:B------:R-:W-:Y:S05]  /*11fe0*/  WARPSYNC.COLLECTIVE R15, `(.L_x_402) ;  /* 0x000000000f087348 */ /* 0x000fea0003c00000 */
[----:B------:R0:W1:Y:S02]  /*11ff0*/  SHFL.IDX P6, R14, R13, R12, R11 ;  /* 0x0000000c0d0e7389 */ /* 0x00006400000c000b */
[----:B01----:R-:W-:Y:S01]  /*12000*/  ENDCOLLECTIVE ;  /* 0x000000000000791b */ /* 0x003fe20003800000 */
.L_x_402:
[----:B------:R-:W-:Y:S02]  /*12010*/  ULDC UR4, c[0x0][0xc3c] ;  /* 0x00030f0000047ab9 */ /* 0x000fe40000000800 */
[----:B------:R-:W-:-:S13]  /*12020*/  ISETP.GE.OR P1, PT, R7, UR4, !P0 ;  /* 0x0000000407007c0c */ /* 0x000fda000c726670 */
[----:B------:R-:W0:Y:S08]  /*12030*/  @!P1 LDC.64 R4, c[0x0][0xc80] ;  /* 0x00032000ff049b82 */ /* 0x000e300000000a00 */
[----:B------:R-:W1:Y:S01]  /*12040*/  @!P1 LDC.64 R2, c[0x0][0xc78] ;  /* 0x00031e00ff029b82 */ /* 0x000e620000000a00 */
[----:B------:R-:W-:Y:S01]  /*12050*/  CS2R R10, SRZ ;  /* 0x00000000000a7805 */ /* 0x000fe2000001ff00 */
[----:B------:R-:W-:-:S02]  /*12060*/  IMAD.MOV.U32 R8, RZ, RZ, R14 ;  /* 0x000000ffff087224 */ /* 0x000fc400078e000e */
[----:B0-----:R-:W-:-:S06]  /*12070*/  @!P1 IMAD.WIDE R4, R7, 0x4, R4 ;  /* 0x0000000407049825 */ /* 0x001fcc00078e0204 */
[----:B------:R-:W2:Y:S01]  /*12080*/  @!P1 LDG.E R4, desc[UR36][R4.64] ;  /* 0x0000002404049981 */ /* 0x000ea2000c1e1900 */
[----:B-1----:R-:W-:-:S06]  /*12090*/  @!P1 IMAD.WIDE R2, R7, 0x4, R2 ;  /* 0x0000000407029825 */ /* 0x002fcc00078e0202 */
[----:B------:R-:W3:Y:S01]  /*120a0*/  @!P1 LDG.E R2, desc[UR36][R2.64] ;  /* 0x0000002402029981 */ /* 0x000ee2000c1e1900 */
[----:B------:R-:W-:Y:S01]  /*120b0*/  IMAD.MOV.U32 R7, RZ, RZ, RZ ;  /* 0x000000ffff077224 */ /* 0x000fe200078e00ff */
[C---:B------:R-:W-:Y:S02]  /*120c0*/  ISETP.GE.U32.AND P2, PT, R9.reuse, 0x2, PT ;  /* 0x000000020900780c */ /* 0x040fe40003f46070 */
[C---:B------:R-:W-:Y:S02]  /*120d0*/  ISETP.GE.U32.AND P3, PT, R9.reuse, 0x4, PT ;  /* 0x000000040900780c */ /* 0x040fe40003f66070 */
[C---:B------:R-:W-:Y:S02]  /*120e0*/  ISETP.GE.U32.AND P4, PT, R9.reuse, 0x8, PT ;  /* 0x000000080900780c */ /* 0x040fe40003f86070 */
[C---:B------:R-:W-:Y:S01]  /*120f0*/  ISETP.GE.U32.AND P5, PT, R9.reuse, 0x10, PT ;  /* 0x000000100900780c */ /* 0x040fe20003fa6070 */
[----:B--2---:R-:W-:Y:S02]  /*12100*/  @!P1 IMAD.MOV.U32 R7, RZ, RZ, R4 ;  /* 0x000000ffff079224 */ /* 0x004fe400078e0004 */
[----:B---3--:R-:W-:Y:S01]  /*12110*/  @!P1 IMAD.MOV.U32 R10, RZ, RZ, R2 ;  /* 0x000000ffff0a9224 */ /* 0x008fe200078e0002 */
[----:B------:R-:W-:-:S03]  /*12120*/  ISETP.NE.AND P1, PT, R9, RZ, PT ;  /* 0x000000ff0900720c */ /* 0x000fc60003f25270 */
[----:B------:R-:W-:-:S10]  /*12130*/  IMAD R13, R10, R7, RZ ;  /* 0x000000070a0d7224 */ /* 0x000fd400078e02ff */
[----:B------:R-:W-:Y:S05]  /*12140*/  WARPSYNC.COLLECTIVE R15, `(.L_x_403) ;  /* 0x000000000f087348 */ /* 0x000fea0003c00000 */
[----:B------:R0:W1:Y:S02]  /*12150*/  SHFL.UP P6, R14, R13, R12, R11 ;  /* 0x0400000c0d0e7389 */ /* 0x00006400000c000b */
[----:B01----:R-:W-:Y:S01]  /*12160*/  ENDCOLLECTIVE ;  /* 0x000000000000791b */ /* 0x003fe20003800000 */
.L_x_403:
[----:B------:R-:W-:Y:S01]  /*12170*/  IMAD.MOV.U32 R12, RZ, RZ, 0x2 ;  /* 0x00000002ff0c7424 */ /* 0x000fe200078e00ff */
[----:B------:R-:W-:-:S05]  /*12180*/  SEL R6, R14, RZ, P1 ;  /* 0x000000ff0e067207 */ /* 0x000fca0000800000 */
[----:B------:R-:W-:-:S04]  /*12190*/  IMAD.IADD R6, R13, 0x1, R6 ;  /* 0x000000010d067824 */ /* 0x000fc800078e0206 */
[----:B------:R-:W-:-:S07]  /*121a0*/  IMAD.MOV.U32 R13, RZ, RZ, R6 ;  /* 0x000000ffff0d7224 */ /* 0x000fce00078e0006 */
[----:B------:R-:W-:Y:S05]  /*121b0*/  WARPSYNC.COLLECTIVE R15, `(.L_x_404) ;  /* 0x000000000f087348 */ /* 0x000fea0003c00000 */
[----:B------:R0:W1:Y:S02]  /*121c0*/  SHFL.UP P6, R14, R13, R12, R11 ;  /* 0x0400000c0d0e7389 */ /* 0x00006400000c000b */
[----:B01----:R-:W-:Y:S01]  /*121d0*/  ENDCOLLECTIVE ;  /* 0x000000000000791b */ /* 0x003fe20003800000 */
.L_x_404:
[----:B------:R-:W-:Y:S01]  /*121e0*/  IMAD.MOV.U32 R12, RZ, RZ, 0x4 ;  /* 0x00000004ff0c7424 */ /* 0x000fe200078e00ff */
[----:B------:R-:W-:-:S05]  /*121f0*/  SEL R3, R14, RZ, P2 ;  /* 0x000000ff0e037207 */ /* 0x000fca0001000000 */
[----:B------:R-:W-:Y:S01]  /*12200*/  IMAD.IADD R2, R6, 0x1, R3 ;  /* 0x0000000106027824 */ /* 0x000fe200078e0203 */
[----:B------:R-:W-:-:S03]  /*12210*/  MOV R6, RZ ;  /* 0x000000ff00067202 */ /* 0x000fc60000000f00 */
[----:B------:R-:W-:-:S07]  /*12220*/  IMAD.MOV.U32 R13, RZ, RZ, R2 ;  /* 0x000000ffff0d7224 */ /* 0x000fce00078e0002 */
[----:B------:R-:W-:Y:S05]  /*12230*/  WARPSYNC.COLLECTIVE R15, `(.L_x_405) ;  /* 0x000000000f087348 */ /* 0x000fea0003c00000 */
[----:B------:R0:W1:Y:S02]  /*12240*/  SHFL.UP P6, R14, R13, R12, R11 ;  /* 0x0400000c0d0e7389 */ /* 0x00006400000c000b */
[----:B01----:R-:W-:Y:S01]  /*12250*/  ENDCOLLECTIVE ;  /* 0x000000000000791b */ /* 0x003fe20003800000 */
.L_x_405:
[----:B------:R-:W-:Y:S01]  /*12260*/  IMAD.MOV.U32 R12, RZ, RZ, 0x8 ;  /* 0x00000008ff0c7424 */ /* 0x000fe200078e00ff */
[----:B------:R-:W-:-:S04]  /*12270*/  SEL R3, R14, RZ, P3 ;  /* 0x000000ff0e037207 */ /* 0x000fc80001800000 */
[----:B------:R-:W-:-:S05]  /*12280*/  IADD3 R3, R2, R3, RZ ;  /* 0x0000000302037210 */ /* 0x000fca0007ffe0ff */
[----:B------:R-:W-:-:S07]  /*12290*/  IMAD.MOV.U32 R13, RZ, RZ, R3 ;  /* 0x000000ffff0d7224 */ /* 0x000fce00078e0003 */
[----:B------:R-:W-:Y:S05]  /*122a0*/  WARPSYNC.COLLECTIVE R15, `(.L_x_406) ;  /* 0x000000000f087348 */ /* 0x000fea0003c00000 */
[----:B------:R0:W1:Y:S02]  /*122b0*/  SHFL.UP P6, R14, R13, R12, R11 ;  /* 0x0400000c0d0e7389 */ /* 0x00006400000c000b */
[----:B01----:R-:W-:Y:S01]  /*122c0*/  ENDCOLLECTIVE ;  /* 0x000000000000791b */ /* 0x003fe20003800000 */
.L_x_406:
[----:B------:R-:W-:Y:S01]  /*122d0*/  IMAD.MOV.U32 R12, RZ, RZ, 0x10 ;  /* 0x00000010ff0c7424 */ /* 0x000fe200078e00ff */
[----:B------:R-:W-:-:S05]  /*122e0*/  SEL R4, R14, RZ, P4 ;  /* 0x000000ff0e047207 */ /* 0x000fca0002000000 */
[----:B------:R-:W-:-:S04]  /*122f0*/  IMAD.IADD R4, R3, 0x1, R4 ;  /* 0x0000000103047824 */ /* 0x000fc800078e0204 */
[----:B------:R-:W-:-:S07]  /*12300*/  IMAD.MOV.U32 R13, RZ, RZ, R4 ;  /* 0x000000ffff0d7224 */ /* 0x000fce00078e0004 */
[----:B------:R-:W-:Y:S05]  /*12310*/  WARPSYNC.COLLECTIVE R15, `(.L_x_407) ;  /* 0x000000000f087348 */ /* 0x000fea0003c00000 */
[----:B------:R0:W1:Y:S02]  /*12320*/  SHFL.UP P6, R14, R13, R12, R11 ;  /* 0x0400000c0d0e7389 */ /* 0x00006400000c000b */
[----:B01----:R-:W-:Y:S01]  /*12330*/  ENDCOLLECTIVE ;  /* 0x000000000000791b */ /* 0x003fe20003800000 */
.L_x_407:
[----:B------:R-:W-:Y:S02]  /*12340*/  IMAD.MOV.U32 R12, RZ, RZ, 0x1f ;  /* 0x0000001fff0c7424 */ /* 0x000fe400078e00ff */
[----:B------:R-:W-:Y:S01]  /*12350*/  IMAD.MOV.U32 R11, RZ, RZ, 0x1f ;  /* 0x0000001fff0b7424 */ /* 0x000fe200078e00ff */
[----:B------:R-:W-:-:S05]  /*12360*/  SEL R3, R14, RZ, P5 ;  /* 0x000000ff0e037207 */ /* 0x000fca0002800000 */
[----:B------:R-:W-:-:S04]  /*12370*/  IMAD.IADD R2, R4, 0x1, R3 ;  /* 0x0000000104027824 */ /* 0x000fc800078e0203 */
[----:B------:R-:W-:-:S07]  /*12380*/  IMAD.MOV.U32 R13, RZ, RZ, R2 ;  /* 0x000000ffff0d7224 */ /* 0x000fce00078e0002 */
[----:B------:R-:W-:Y:S05]  /*12390*/  WARPSYNC.COLLECTIVE R15, `(.L_x_408) ;  /* 0x000000000f087348 */ /* 0x000fea0003c00000 */
[----:B------:R0:W1:Y:S02]  /*123a0*/  SHFL.IDX P6, R14, R13, R12, R11 ;  /* 0x0000000c0d0e7389 */ /* 0x00006400000c000b */
[----:B01----:R-:W-:Y:S01]  /*123b0*/  ENDCOLLECTIVE ;  /* 0x000000000000791b */ /* 0x003fe20003800000 */
.L_x_408:
[----:B------:R-:W-:Y:S05]  /*123c0*/  BRA `(.L_x_409) ;  /* 0xffffffc000187947 */ /* 0x000fea000383ffff */
.L_x_298:
[----:B------:R-:W-:Y:S01]  /*123d0*/  BSSY B0, `(.L_x_410) ;  /* 0x0000007000007945 */ /* 0x000fe20003800000 */
[----:B------:R-:W-:Y:S02]  /*123e0*/  IMAD.MOV.U32 R12, RZ, RZ, 0x1 ;  /* 0x00000001ff0c7424 */ /* 0x000fe400078e00ff */
[----:B------:R-:W-:Y:S02]  /*123f0*/  IMAD.MOV.U32 R11, RZ, RZ, RZ ;  /* 0x000000ffff0b7224 */ /* 0x000fe400078e00ff */
[----:B------:R-:W-:-:S07]  /*12400*/  IMAD.MOV.U32 R15, RZ, RZ, -0x1 ;  /* 0xffffffffff0f7424 */ /* 0x000fce00078e00ff */
[----:B------:R-:W-:Y:S05]  /*12410*/  WARPSYNC.COLLECTIVE R15, `(.L_x_411) ;  /* 0x000000000f087348 */ /* 0x000fea0003c00000 */
[----:B------:R0:W1:Y:S02]  /*12420*/  SHFL.UP P6, R14, R13, R12, R11 ;  /* 0x0400000c0d0e7389 */ /* 0x00006400000c000b */
[----:B01----:R-:W-:Y:S01]  /*12430*/  ENDCOLLECTIVE ;  /* 0x000000000000791b */ /* 0x003fe20003800000 */
.L_x_411:
[----:B------:R-:W-:Y:S05]  /*12440*/  BSYNC B0 ;  /* 0x0000000000007941 */ /* 0x000fea0003800000 */
.L_x_410:
[----:B------:R-:W-:Y:S01]  /*12450*/  SEL R14, R14, RZ, P1 ;  /* 0x000000ff0e0e7207 */ /* 0x000fe20000800000 */
[----:B------:R-:W-:Y:S02]  /*12460*/  IMAD.MOV.U32 R12, RZ, RZ, 0x2 ;  /* 0x00000002ff0c7424 */ /* 0x000fe400078e00ff */
[----:B------:R-:W-:Y:S02]  /*12470*/  IMAD.MOV.U32 R11, RZ, RZ, RZ ;  /* 0x000000ffff0b7224 */ /* 0x000fe400078e00ff */
[----:B------:R-:W-:Y:S02]  /*12480*/  IMAD.IADD R13, R13, 0x1, R14 ;  /* 0x000000010d0d7824 */ /* 0x000fe400078e020e */
[----:B------:R-:W-:-:S07]  /*12490*/  IMAD.MOV.U32 R15, RZ, RZ, -0x1 ;  /* 0xffffffffff0f7424 */ /* 0x000fce00078e00ff */
[----:B------:R-:W-:Y:S05]  /*124a0*/  WARPSYNC.COLLECTIVE R15, `(.L_x_412) ;  /* 0x000000000f087348 */ /* 0x000fea0003c00000 */
[----:B------:R0:W1:Y:S02]  /*124b0*/  SHFL.UP P6, R14, R13, R12, R11 ;  /* 0x0400000c0d0e7389 */ /* 0x00006400000c000b */
[----:B01----:R-:W-:Y:S01]  /*124c0*/  ENDCOLLECTIVE ;  /* 0x000000000000791b */ /* 0x003fe20003800000 */
.L_x_412:
[----:B------:R-:W-:Y:S02]  /*124d0*/  MOV R12, 0x4 ;  /* 0x00000004000c7802 */ /* 0x000fe40000000f00 */
[----:B------:R-:W-:-:S05]  /*124e0*/  SEL R2, R14, RZ, P2 ;  /* 0x000000ff0e027207 */ /* 0x000fca0001000000 */
[----:B------:R-:W-:-:S04]  /*124f0*/  IMAD.IADD R2, R13, 0x1, R2 ;  /* 0x000000010d027824 */ /* 0x000fc800078e0202 */
[----:B------:R-:W-:-:S07]  /*12500*/  IMAD.MOV.U32 R13, RZ, RZ, R2 ;  /* 0x000000ffff0d7224 */ /* 0x000fce00078e0002 */
[----:B------:R-:W-:Y:S05]  /*12510*/  WARPSYNC.COLLECTIVE R15, `(.L_x_413) ;  /* 0x000000000f087348 */ /* 0x000fea0003c00000 */
[----:B------:R0:W1:Y:S02]  /*12520*/  SHFL.UP P6, R14, R13, R12, R11 ;  /* 0x0400000c0d0e7389 */ /* 0x00006400000c000b */
[----:B01----:R-:W-:Y:S01]  /*12530*/  ENDCOLLECTIVE ;  /* 0x000000000000791b */ /* 0x003fe20003800000 */
.L_x_413:
[----:B------:R-:W-:Y:S01]  /*12540*/  IMAD.MOV.U32 R12, RZ, RZ, 0x8 ;  /* 0x00000008ff0c7424 */ /* 0x000fe200078e00ff */
[----:B------:R-:W-:-:S05]  /*12550*/  SEL R3, R14, RZ, P3 ;  /* 0x000000ff0e037207 */ /* 0x000fca0001800000 */
[----:B------:R-:W-:-:S04]  /*12560*/  IMAD.IADD R3, R2, 0x1, R3 ;  /* 0x0000000102037824 */ /* 0x000fc800078e0203 */
[----:B------:R-:W-:-:S07]  /*12570*/  IMAD.MOV.U32 R13, RZ, RZ, R3 ;  /* 0x000000ffff0d7224 */ /* 0x000fce00078e0003 */
[----:B------:R-:W-:Y:S05]  /*12580*/  WARPSYNC.COLLECTIVE R15, `(.L_x_414) ;  /* 0x000000000f087348 */ /* 0x000fea0003c00000 */
[----:B------:R0:W1:Y:S02]  /*12590*/  SHFL.UP P6, R14, R13, R12, R11 ;  /* 0x0400000c0d0e7389 */ /* 0x00006400000c000b */
[----:B01----:R-:W-:Y:S01]  /*125a0*/  ENDCOLLECTIVE ;  /* 0x000000000000791b */ /* 0x003fe20003800000 */
.L_x_414:
[----:B------:R-:W-:Y:S01]  /*125b0*/  IMAD.MOV.U32 R12, RZ, RZ, 0x10 ;  /* 0x00000010ff0c7424 */ /* 0x000fe200078e00ff */
[----:B------:R-:W-:-:S05]  /*125c0*/  SEL R4, R14, RZ, P4 ;  /* 0x000000ff0e047207 */ /* 0x000fca0002000000 */
[----:B------:R-:W-:-:S04]  /*125d0*/  IMAD.IADD R4, R3, 0x1, R4 ;  /* 0x0000000103047824 */ /* 0x000fc800078e0204 */
[----:B------:R-:W-:-:S07]  /*125e0*/  IMAD.MOV.U32 R13, RZ, RZ, R4 ;  /* 0x000000ffff0d7224 */ /* 0x000fce00078e0004 */
[----:B------:R-:W-:Y:S05]  /*125f0*/  WARPSYNC.COLLECTIVE R15, `(.L_x_415) ;  /* 0x000000000f087348 */ /* 0x000fea0003c00000 */
[----:B------:R0:W1:Y:S02]  /*12600*/  SHFL.UP P6, R14, R13, R12, R11 ;  /* 0x0400000c0d0e7389 */ /* 0x00006400000c000b */
[----:B01----:R-:W-:Y:S01]  /*12610*/  ENDCOLLECTIVE ;  /* 0x000000000000791b */ /* 0x003fe20003800000 */
.L_x_415:
[----:B------:R-:W-:Y:S01]  /*12620*/  IMAD.MOV.U32 R12, RZ, RZ, 0x1f ;  /* 0x0000001fff0c7424 */ /* 0x000fe200078e00ff */
[----:B------:R-:W-:Y:S02]  /*12630*/  MOV R11, 0x1f ;  /* 0x0000001f000b7802 */ /* 0x000fe40000000f00 */
[----:B------:R-:W-:-:S05]  /*12640*/  SEL R3, R14, RZ, P5 ;  /* 0x000000ff0e037207 */ /* 0x000fca0002800000 */
[----:B------:R-:W-:-:S04]  /*12650*/  IMAD.IADD R2, R4, 0x1, R3 ;  /* 0x0000000104027824 */ /* 0x000fc800078e0203 */
[----:B------:R-:W-:-:S07]  /*12660*/  IMAD.MOV.U32 R13, RZ, RZ, R2 ;  /* 0x000000ffff0d7224 */ /* 0x000fce00078e0002 */
[----:B------:R-:W-:Y:S05]  /*12670*/  WARPSYNC.COLLECTIVE R15, `(.L_x_416) ;  /* 0x000000000f087348 */ /* 0x000fea0003c00000 */
[----:B------:R0:W1:Y:S02]  /*12680*/  SHFL.IDX P6, R14, R13, R12, R11 ;  /* 0x0000000c0d0e7389 */ /* 0x00006400000c000b */
[----:B01----:R-:W-:Y:S01]  /*12690*/  ENDCOLLECTIVE ;  /* 0x000000000000791b */ /* 0x003fe20003800000 */
.L_x_416:
[----:B------:R-:W-:Y:S05]  /*126a0*/  BRA `(.L_x_417) ;  /* 0xffffffc000047947 */ /* 0x000fea000383ffff */
.L_x_300:
[----:B------:R-:W-:Y:S01]  /*126b0*/  BSSY B0, `(.L_x_418) ;  /* 0x0000006000007945 */ /* 0x000fe20003800000 */
[----:B------:R-:W-:Y:S01]  /*126c0*/  PLOP3.LUT P6, PT, P6, PT, PT, 0x8, 0x0 ;  /* 0x000000000000781c */ /* 0x000fe200037ce170 */
[----:B------:R-:W-:-:S12]  /*126d0*/  IMAD.MOV.U32 R15, RZ, RZ, -0x1 ;  /* 0xffffffffff0f7424 */ /* 0x000fd800078e00ff */
[----:B0-----:R-:W-:Y:S05]  /*126e0*/  WARPSYNC.COLLECTIVE R15, `(.L_x_419) ;  /* 0x000000000f087348 */ /* 0x001fea0003c00000 */
[----:B------:R-:W-:Y:S01]  /*126f0*/  VOTE.ANY R14, PT, P6 ;  /* 0x00000000000e7806 */ /* 0x000fe200030e0100 */
[----:B0-----:R-:W-:Y:S06]  /*12700*/  ENDCOLLECTIVE ;  /* 0x000000000000791b */ /* 0x001fec0003800000 */
.L_x_419:
[----:B------:R-:W-:Y:S05]  /*12710*/  BSYNC B0 ;  /* 0x0000000000007941 */ /* 0x000fea0003800000 */
.L_x_418:
[----:B------:R-:W-:Y:S02]  /*12720*/  IMAD.MOV.U32 R3, RZ, RZ, R14 ;  /* 0x000000ffff037224 */ /* 0x000fe400078e000e */
[----:B------:R-:W-:Y:S02]  /*12730*/  IMAD.MOV.U32 R13, RZ, RZ, R7 ;  /* 0x000000ffff0d7224 */ /* 0x000fe400078e0007 */
[----:B------:R-:W0:Y:S01]  /*12740*/  POPC R4, R3 ;  /* 0x0000000300047309 */ /* 0x000e220000000000 */
[----:B------:R-:W-:Y:S02]  /*12750*/  IMAD.MOV.U32 R11, RZ, RZ, 0x1f ;  /* 0x0000001fff0b7424 */ /* 0x000fe400078e00ff */
[----:B------:R-:W-:Y:S02]  /*12760*/  IMAD.MOV.U32 R15, RZ, RZ, -0x1 ;  /* 0xffffffffff0f7424 */ /* 0x000fe400078e00ff */
[----:B0-----:R-:W-:-:S07]  /*12770*/  IMAD.MOV.U32 R12, RZ, RZ, R4 ;  /* 0x000000ffff0c7224 */ /* 0x001fce00078e0004 */
[----:B------:R-:W-:Y:S05]  /*12780*/  WARPSYNC.COLLECTIVE R15, `(.L_x_420) ;  /* 0x000000000f087348 */ /* 0x000fea0003c00000 */
[----:B------:R0:W1:Y:S02]  /*12790*/  SHFL.IDX P6, R14, R13, R12, R11 ;  /* 0x0000000c0d0e7389 */ /* 0x00006400000c000b */
[----:B01----:R-:W-:Y:S01]  /*127a0*/  ENDCOLLECTIVE ;  /* 0x000000000000791b */ /* 0x003fe20003800000 */
.L_x_420:
[----:B------:R-:W-:Y:S02]  /*127b0*/  IMAD.MOV.U32 R13, RZ, RZ, R10 ;  /* 0x000000ffff0d7224 */ /* 0x000fe400078e000a */
[----:B------:R-:W-:-:S07]  /*127c0*/  IMAD.MOV.U32 R7, RZ, RZ, R14 ;  /* 0x000000ffff077224 */ /* 0x000fce00078e000e */
[----:B------:R-:W-:Y:S05]  /*127d0*/  WARPSYNC.COLLECTIVE R15, `(.L_x_421) ;  /* 0x000000000f087348 */ /* 0x000fea0003c00000 */
[----:B------:R0:W1:Y:S02]  /*127e0*/  SHFL.IDX P6, R14, R13, R12, R11 ;  /* 0x0000000c0d0e7389 */ /* 0x00006400000c000b */
[----:B01----:R-:W-:Y:S01]  /*127f0*/  ENDCOLLECTIVE ;  /* 0x000000000000791b */ /* 0x003fe20003800000 */
.L_x_421:
[----:B------:R-:W-:Y:S01]  /*12800*/  IMAD.MOV.U32 R10, RZ, RZ, R14 ;  /* 0x000000ffff0a7224 */ /* 0x000fe200078e000e */
[----:B------:R-:W-:Y:S06]  /*12810*/  BRA `(.L_x_422) ;  /* 0xffffffbc00e47947 */ /* 0x000fec000383ffff */
.L_x_302:
[----:B------:R-:W-:Y:S01]  /*12820*/  BSSY B0, `(.L_x_423) ;  /* 0x0000007000007945 */ /* 0x000fe20003800000 */
[----:B------:R-:W-:Y:S01]  /*12830*/  MOV R13, R2 ;  /* 0x00000002000d7202 */ /* 0x000fe20000000f00 */
[----:B------:R-:W-:Y:S02]  /*12840*/  IMAD.MOV.U32 R11, RZ, RZ, 0x1f ;  /* 0x0000001fff0b7424 */ /* 0x000fe400078e00ff */
[----:B------:R-:W-:-:S07]  /*12850*/  IMAD.MOV.U32 R15, RZ, RZ, -0x1 ;  /* 0xffffffffff0f7424 */ /* 0x000fce00078e00ff */
[----:B0123--:R-:W-:Y:S05]  /*12860*/  WARPSYNC.COLLECTIVE R15, `(.L_x_424) ;  /* 0x000000000f087348 */ /* 0x00ffea0003c00000 */
[----:B------:R4:W0:Y:S02]  /*12870*/  SHFL.IDX P6, R14, R13, R12, R11 ;  /* 0x0000000c0d0e7389 */ /* 0x00082400000c000b */
[----:B01234-:R-:W-:Y:S01]  /*12880*/  ENDCOLLECTIVE ;  /* 0x000000000000791b */ /* 0x01ffe20003800000 */
.L_x_424:
[----:B------:R-:W-:Y:S05]  /*12890*/  BSYNC B0 ;  /* 0x0000000000007941 */ /* 0x000fea0003800000 */
.L_x_423:
[----:B------:R-:W-:Y:S01]  /*128a0*/  IMAD.MOV.U32 R6, RZ, RZ, R14 ;  /* 0x000000ffff067224 */ /* 0x000fe200078e000e */
[----:B------:R-:W-:Y:S06]  /*128b0*/  BRA `(.L_x_301) ;  /* 0xffffffbc00d47947 */ /* 0x000fec000383ffff */
.L_x_306:
[----:B-1----:R1:W3:Y:S02]  /*128c0*/  SYNCS.PHASECHK.TRANS64.TRYWAIT P0, [R4+URZ+0x2a820], R0 ;  /* 0x02a82000040075a7 */ /* 0x0022e4000800017f */
[----:B---3--:R-:W-:Y:S05]  /*128d0*/  @!P0 NANOSLEEP.SYNCS 0x989680 ;  /* 0x009896800000895d */ /* 0x008fea0003900000 */
[----:B------:R-:W3:Y:S02]  /*128e0*/  @!P0 SYNCS.PHASECHK.TRANS64 P0, [R4+URZ+0x2a820], R0 ;  /* 0x02a82000040085a7 */ /* 0x000ee4000800007f */
[----:B---3--:R-:W-:Y:S05]  /*128f0*/  @!P0 BRA `(.L_x_306) ;  /* 0xfffffffc00f08947 */ /* 0x008fea000383ffff */
[----:B------:R-:W-:Y:S05]  /*12900*/  BRA `(.L_x_425) ;  /* 0xffffffc4002c7947 */ /* 0x000fea000383ffff */
.L_x_307:
[----:B------:R-:W3:Y:S01]  /*12910*/  S2R R2, SR_TID.X ;  /* 0x0000000000027919 */ /* 0x000ee20000002100 */
[----:B------:R-:W-:Y:S01]  /*12920*/  BSSY B0, `(.L_x_426) ;  /* 0x000000a000007945 */ /* 0x000fe20003800000 */
[----:B------:R-:W-:Y:S02]  /*12930*/  IMAD.MOV.U32 R12, RZ, RZ, RZ ;  /* 0x000000ffff0c7224 */ /* 0x000fe400078e00ff */
[----:B------:R-:W-:Y:S02]  /*12940*/  IMAD.MOV.U32 R11, RZ, RZ, 0x1f ;  /* 0x0000001fff0b7424 */ /* 0x000fe400078e00ff */
[----:B------:R-:W-:Y:S01]  /*12950*/  IMAD.MOV.U32 R15, RZ, RZ, -0x1 ;  /* 0xffffffffff0f7424 */ /* 0x000fe200078e00ff */
[----:B---3--:R-:W-:-:S04]  /*12960*/  SHF.R.U32.HI R2, RZ, 0x5, R2 ;  /* 0x00000005ff027819 */ /* 0x008fc80000011602 */
[----:B------:R-:W-:-:S05]  /*12970*/  LOP3.LUT R2, R2, 0x3, RZ, 0xc0, !PT ;  /* 0x0000000302027812 */ /* 0x000fca00078ec0ff */
[----:B------:R-:W-:-:S07]  /*12980*/  IMAD.MOV.U32 R13, RZ, RZ, R2 ;  /* 0x000000ffff0d7224 */ /* 0x000fce00078e0002 */
[----:B012---:R-:W-:Y:S05]  /*12990*/  WARPSYNC.COLLECTIVE R15, `(.L_x_427) ;  /* 0x000000000f087348 */ /* 0x007fea0003c00000 */
[----:B------:R3:W4:Y:S02]  /*129a0*/  SHFL.IDX P6, R14, R13, R12, R11 ;  /* 0x0000000c0d0e7389 */ /* 0x00072400000c000b */
[----:B01234-:R-:W-:Y:S01]  /*129b0*/  ENDCOLLECTIVE ;  /* 0x000000000000791b */ /* 0x01ffe20003800000 */
.L_x_427:
[----:B------:R-:W-:Y:S05]  /*129c0*/  BSYNC B0 ;  /* 0x0000000000007941 */ /* 0x000fea0003800000 */
.L_x_426:
[----:B------:R-:W-:Y:S05]  /*129d0*/  BRA `(.L_x_428) ;  /* 0xffffffc400147947 */ /* 0x000fea000383ffff */
.L_x_310:
[----:B------:R-:W-:Y:S01]  /*129e0*/  BSSY B1, `(.L_x_429) ;  /* 0x0000006000017945 */ /* 0x000fe20003800000 */
[----:B------:R-:W-:-:S07]  /*129f0*/  IMAD.MOV.U32 R15, RZ, RZ, -0x1 ;  /* 0xffffffffff0f7424 */ /* 0x000fce00078e00ff */
[----:B012---:R-:W-:Y:S05]  /*12a00*/  WARPSYNC.COLLECTIVE R15, `(.L_x_430) ;  /* 0x000000000f0c7348 */ /* 0x007fea0003c00000 */
[----:B------:R-:W-:Y:S02]  /*12a10*/  ELECT P6, UR62, PT ;  /* 0x00000000003e782f */ /* 0x000fe400038c0000 */
[----:B------:R-:W-:Y:S01]  /*12a20*/  MOV R14, UR62 ;  /* 0x0000003e000e7c02 */ /* 0x000fe20008000f00 */
[----:B012---:R-:W-:Y:S10]  /*12a30*/  ENDCOLLECTIVE ;  /* 0x000000000000791b */ /* 0x007ff40003800000 */
.L_x_430:
[----:B------:R-:W-:Y:S05]  /*12a40*/  BSYNC B1 ;  /* 0x0000000000017941 */ /* 0x000fea0003800000 */
.L_x_429:
[----:B------:R-:W-:Y:S05]  /*12a50*/  BRA `(.L_x_431) ;  /* 0xffffffc4000c7947 */ /* 0x000fea000383ffff */
.L_x_312:
[----:B-1----:R1:W3:Y:S02]  /*12a60*/  SYNCS.PHASECHK.TRANS64.TRYWAIT P1, [R5+URZ+0x2a840], R0 ;  /* 0x02a84000050075a7 */ /* 0x0022e4000802017f */
[----:B---3--:R-:W-:Y:S05]  /*12a70*/  @!P1 NANOSLEEP.SYNCS 0x989680 ;  /* 0x009896800000995d */ /* 0x008fea0003900000 */
[----:B------:R-:W3:Y:S02]  /*12a80*/  @!P1 SYNCS.PHASECHK.TRANS64 P1, [R5+URZ+0x2a840], R0 ;  /* 0x02a84000050095a7 */ /* 0x000ee4000802007f */
[----:B---3--:R-:W-:Y:S05]  /*12a90*/  @!P1 BRA `(.L_x_312) ;  /* 0xfffffffc00f09947 */ /* 0x008fea000383ffff */
[----:B------:R-:W-:Y:S05]  /*12aa0*/  BRA `(.L_x_432) ;  /* 0xffffffc400347947 */ /* 0x000fea000383ffff */
.L_x_314:
[----:B---3--:R3:W4:Y:S02]  /*12ab0*/  SYNCS.PHASECHK.TRANS64.TRYWAIT P1, [R27+URZ+0x2a840], R2 ;  /* 0x02a840021b0075a7 */ /* 0x008724000802017f */
[----:B----4-:R-:W-:Y:S05]  /*12ac0*/  @!P1 NANOSLEEP.SYNCS 0x989680 ;  /* 0x009896800000995d */ /* 0x010fea0003900000 */
[----:B------:R-:W4:Y:S02]  /*12ad0*/  @!P1 SYNCS.PHASECHK.TRANS64 P1, [R27+URZ+0x2a840], R2 ;  /* 0x02a840021b0095a7 */ /* 0x000f24000802007f */
[----:B----4-:R-:W-:Y:S05]  /*12ae0*/  @!P1 BRA `(.L_x_314) ;  /* 0xfffffffc00f09947 */ /* 0x010fea000383ffff */
[----:B------:R-:W-:Y:S05]  /*12af0*/  BRA `(.L_x_433) ;  /* 0xffffffc400407947 */ /* 0x000fea000383ffff */
.L_x_316:
[----:B----4-:R4:W0:Y:S02]  /*12b00*/  SYNCS.PHASECHK.TRANS64.TRYWAIT P1, [R5+URZ+0x2a860], R0 ;  /* 0x02a86000050075a7 */ /* 0x010824000802017f */
[----:B0-----:R-:W-:Y:S05]  /*12b10*/  @!P1 NANOSLEEP.SYNCS 0x989680 ;  /* 0x009896800000995d */ /* 0x001fea0003900000 */
[----:B------:R-:W0:Y:S02]  /*12b20*/  @!P1 SYNCS.PHASECHK.TRANS64 P1, [R5+URZ+0x2a860], R0 ;  /* 0x02a86000050095a7 */ /* 0x000e24000802007f */
[----:B0-----:R-:W-:Y:S05]  /*12b30*/  @!P1 BRA `(.L_x_316) ;  /* 0xfffffffc00f09947 */ /* 0x001fea000383ffff */
[----:B------:R-:W-:Y:S05]  /*12b40*/  BRA `(.L_x_434) ;  /* 0xffffffc4003c7947 */ /* 0x000fea000383ffff */
.L_x_435:
        /* <DEDUP_REMOVED lines=11> */
.L_x_15631:


//--------------------- .text._ZN7cutlass13device_kernelIN5flash11enable_sm90INS1_16FlashAttnFwdSm90INS1_25CollectiveMainloopFwdSm90ILi2EN4cute5tupleIJNS5_1CILi1EEES8_S8_EEENS6_IJNS7_ILi128EEENS7_ILi96EEENS7_ILi192EEEEEELi128ENS_6half_tEfNS_4arch4Sm90ELb0ELb0ELb0ELb1ELb1ELb1ELb0ELb1ELb1ELb1ELb1ELb0EEENS1_21CollectiveEpilogueFwdINS6_IJSA_SA_SB_EEES9_SE_SG_Li256ELb1ELb1ELb1ELb0EEENS1_36VarlenDynamicPersistentTileSchedulerILi128ELi96ELi256ELi128ELb1ELb1ELb1ELb0ELb1ELb1EEEEEEEEEvNT_6ParamsE --------------------------
	.section	.text._ZN7cutlass13device_kernelIN5flash11enable_sm90INS1_16FlashAttnFwdSm90INS1_25CollectiveMainloopFwdSm90ILi2EN4cute5tupleIJNS5_1CILi1EEES8_S8_EEENS6_IJNS7_ILi128EEENS7_ILi96EEENS7_ILi192EEEEEELi128ENS_6half_tEfNS_4arch4Sm90ELb0ELb0ELb0ELb1ELb1ELb1ELb0ELb1ELb1ELb1ELb1ELb0EEENS1_21CollectiveEpilogueFwdINS6_IJSA_SA_SB_EEES9_SE_SG_Li256ELb1ELb1ELb1ELb0EEENS1_36VarlenDynamicPersistentTileSchedulerILi128ELi96ELi256ELi128ELb1ELb1ELb1ELb0ELb1ELb1EEEEEEEEEvNT_6ParamsE,"ax",@progbits
	.align	128
.text._ZN7cutlass13device_kernelIN5flash11enable_sm90INS1_16FlashAttnFwdSm90INS1_25CollectiveMainloopFwdSm90ILi2EN4cute5tupleIJNS5_1CILi1EEES8_S8_EEENS6_IJNS7_ILi128EEENS7_ILi96EEENS7_ILi192EEEEEELi128ENS_6half_tEfNS_4arch4Sm90ELb0ELb0ELb0ELb1ELb1ELb1ELb0ELb1ELb1ELb1ELb1ELb0EEENS1_21CollectiveEpilogueFwdINS6_IJSA_SA_SB_EEES9_SE_SG_Li256ELb1ELb1ELb1ELb0EEENS1_36VarlenDynamicPersistentTileSchedulerILi128ELi96ELi256ELi128ELb1ELb1ELb1ELb0ELb1ELb1EEEEEEEEEvNT_6ParamsE:
        .type           _ZN7cutlass13device_kernelIN5flash11enable_sm90INS1_16FlashAttnFwdSm90INS1_25CollectiveMainloopFwdSm90ILi2EN4cute5tupleIJNS5_1CILi1EEES8_S8_EEENS6_IJNS7_ILi128EEENS7_ILi96EEENS7_ILi192EEEEEELi128ENS_6half_tEfNS_4arch4Sm90ELb0ELb0ELb0ELb1ELb1ELb1ELb0ELb1ELb1ELb1ELb1ELb0EEENS1_21CollectiveEpilogueFwdINS6_IJSA_SA_SB_EEES9_SE_SG_Li256ELb1ELb1ELb1ELb0EEENS1_36VarlenDynamicPersistentTileSchedulerILi128ELi96ELi256ELi128ELb1ELb1ELb1ELb0ELb1ELb1EEEEEEEEEvNT_6ParamsE,@function
        .size           _ZN7cutlass13device_kernelIN5flash11enable_sm90INS1_16FlashAttnFwdSm90INS1_25CollectiveMainloopFwdSm90ILi2EN4cute5tupleIJNS5_1CILi1EEES8_S8_EEENS6_IJNS7_ILi128EEENS7_ILi96EEENS7_ILi192EEEEEELi128ENS_6half_tEfNS_4arch4Sm90ELb0ELb0ELb0ELb1ELb1ELb1ELb0ELb1ELb1ELb1ELb1ELb0EEENS1_21CollectiveEpilogueFwdINS6_IJSA_SA_SB_EEES9_SE_SG_Li256ELb1ELb1ELb1ELb0EEENS1_36VarlenDynamicPersistentTileSchedulerILi128ELi96ELi256ELi128ELb1ELb1ELb1ELb0ELb1ELb1EEEEEEEEEvNT_6ParamsE,(.L_x_15632 - _ZN7cutlass13device_kernelIN5flash11enable_sm90INS1_16FlashAttnFwdSm90INS1_25CollectiveMainloopFwdSm90ILi2EN4cute5tupleIJNS5_1CILi1EEES8_S8_EEENS6_IJNS7_ILi128EEENS7_ILi96EEENS7_ILi192EEEEEELi128ENS_6half_tEfNS_4arch4Sm90ELb0ELb0ELb0ELb1ELb1ELb1ELb0ELb1ELb1ELb1ELb1ELb0EEENS1_21CollectiveEpilogueFwdINS6_IJSA_SA_SB_EEES9_SE_SG_Li256ELb1ELb1ELb1ELb0EEENS1_36VarlenDynamicPersistentTileSchedulerILi128ELi96ELi256ELi128ELb1ELb1ELb1ELb0ELb1ELb1EEEEEEEEEvNT_6ParamsE)
        .other          _ZN7cutlass13device_kernelIN5flash11enable_sm90INS1_16FlashAttnFwdSm90INS1_25CollectiveMainloopFwdSm90ILi2EN4cute5tupleIJNS5_1CILi1EEES8_S8_EEENS6_IJNS7_ILi128EEENS7_ILi96EEENS7_ILi192EEEEEELi128ENS_6half_tEfNS_4arch4Sm90ELb0ELb0ELb0ELb1ELb1ELb1ELb0ELb1ELb1ELb1ELb1ELb0EEENS1_21CollectiveEpilogueFwdINS6_IJSA_SA_SB_EEES9_SE_SG_Li256ELb1ELb1ELb1ELb0EEENS1_36VarlenDynamicPersistentTileSchedulerILi128ELi96ELi256ELi128ELb1ELb1ELb1ELb0ELb1ELb1EEEEEEEEEvNT_6ParamsE,@"STO_CUDA_ENTRY STV_DEFAULT"
_ZN7cutlass13device_kernelIN5flash11enable_sm90INS1_16FlashAttnFwdSm90INS1_25CollectiveMainloopFwdSm90ILi2EN4cute5tupleIJNS5_1CILi1EEES8_S8_EEENS6_IJNS7_ILi128EEENS7_ILi96EEENS7_ILi192EEEEEELi128ENS_6half_tEfNS_4arch4Sm90ELb0ELb0ELb0ELb1ELb1ELb1ELb0ELb1ELb1ELb1ELb1ELb0EEENS1_21CollectiveEpilogueFwdINS6_IJSA_SA_SB_EEES9_SE_SG_Li256ELb1ELb1ELb1ELb0EEENS1_36VarlenDynamicPersistentTileSchedulerILi128ELi96ELi256ELi128ELb1ELb1ELb1ELb0ELb1ELb1EEEEEEEEEvNT_6ParamsE:
[----:B------:R-:W0:Y:S02]  /*0000*/  LDC R1, c[0x0][0x28] ;  /* 0x00000a00ff017b82 */ /* 0x000e240000000800 */
[----:B0-----:R-:W-:Y:S01]  /*0010*/  VIADD R1, R1, 0xffffff70 ;  /* 0xffffff7001017836 */ /* 0x001fe20000000000 */
[----:B------:R-:W0:Y:S01]  /*0020*/  S2R R0, SR_TID.X ;  /* 0x0000000000007919 */ /* 0x000e220000002100 */
[----:B------:R-:W-:Y:S01]  /*0030*/  ELECT P0, URZ, PT ;  /* 0x00000000003f782f */ /* 0x000fe20003800000 */
[----:B------:R-:W-:Y:S01]  /*0040*/  BSSY B0, `(.L_x_436) ;  /* 0x000000e000007945 */ /* 0x000fe20003800000 */
[----:B0-----:R-:W-:-:S05]  /*0050*/  SHF.R.U32.HI R2, RZ, 0x5, R0 ;  /* 0x00000005ff027819 */ /* 0x001fca0000011600 */
[----:B------:R-:W0:Y:S02]  /*0060*/  SHFL.IDX PT, R3, R2, RZ, 0x1f ;  /* 0x00001fff02037589 */ /* 0x000e2400000e0000 */
[----:B0-----:R-:W-:Y:S02]  /*0070*/  ISETP.EQ.AND P0, PT, R3, RZ, P0 ;  /* 0x000000ff0300720c */ /* 0x001fe40000702270 */
[----:B------:R-:W-:-:S11]  /*0080*/  SHF.R.U32.HI R3, RZ, 0x7, R0 ;  /* 0x00000007ff037819 */ /* 0x000fd60000011600 */
[----:B------:R-:W-:Y:S05]  /*0090*/  @!P0 BRA `(.L_x_437) ;  /* 0x0000000000208947 */ /* 0x000fea0003800000 */
[----:B------:R-:W-:Y:S02]  /*00a0*/  ULDC.64 UR4, c[0x0][0x198] ;  /* 0x0000660000047ab9 */ /* 0x000fe40000000a00 */
[----:B------:R-:W-:Y:S02]  /*00b0*/  UIADD3 UR6, UP0, UR4, 0x570, URZ ;  /* 0x0000057004067890 */ /* 0x000fe4000ff1e03f */
[----:B------:R-:W-:Y:S02]  /*00c0*/  UIADD3 UR4, UP1, UR4, 0x670, URZ ;  /* 0x0000067004047890 */ /* 0x000fe4000ff3e03f */
[----:B------:R-:W-:Y:S02]  /*00d0*/  UIADD3.X UR7, URZ, UR5, URZ, UP0, !UPT ;  /* 0x000000053f077290 */ /* 0x000fe400087fe43f */
[----:B------:R-:W-:-:S07]  /*00e0*/  UIADD3.X UR5, URZ, UR5, URZ, UP1, !UPT ;  /* 0x000000053f057290 */ /* 0x000fce0008ffe43f */
[----:B------:R0:W-:Y:S02]  /*00f0*/  UTMACCTL.PF [UR6] ;  /* 0x00000000060079b9 */ /* 0x0001e40008040000 */
[----:B------:R0:W-:Y:S02]  /*0100*/  UTMACCTL.PF [UR4] ;  /* 0x00000000040079b9 */ /* 0x0001e40008040000 */
[----:B0-----:R-:W-:Y:S01]  /*0110*/  NOP ;  /* 0x0000000000007918 */ /* 0x001fe20000000000 */
.L_x_437:
[----:B------:R-:W-:Y:S05]  /*0120*/  BSYNC B0 ;  /* 0x0000000000007941 */ /* 0x000fea0003800000 */
.L_x_436:
[----:B------:R-:W-:Y:S01]  /*0130*/  VOTEU.ANY UP0, P0 ;  /* 0x00000000003f7886 */ /* 0x000fe20000000100 */
[----:B------:R-:W0:Y:S01]  /*0140*/  SHFL.IDX PT, R3, R3, RZ, 0x1f ;  /* 0x00001fff03037589 */ /* 0x000e2200000e0000 */
[----:B------:R-:W-:Y:S01]  /*0150*/  UMOV UR4, 0x80 ;  /* 0x0000008000047882 */ /* 0x000fe20000000000 */
[----:B------:R-:W-:Y:S01]  /*0160*/  UMOV UR7, 0x100 ;  /* 0x0000010000077882 */ /* 0x000fe20000000000 */
[----:B------:R-:W-:Y:S01]  /*0170*/  VOTEU.ANY UP1, P0 ;  /* 0x00000000003f7886 */ /* 0x000fe20000020100 */
[----:B------:R-:W1:Y:S01]  /*0180*/  @UP0 S2UR UR8, SR_CgaCtaId ;  /* 0x00000000000809c3 */ /* 0x000e620000008800 */
[----:B------:R-:W2:Y:S01]  /*0190*/  SHFL.IDX PT, R4, R2, RZ, 0x1f ;  /* 0x00001fff02047589 */ /* 0x000ea200000e0000 */
[----:B------:R-:W-:Y:S01]  /*01a0*/  @UP0 UMOV UR6, 0x400 ;  /* 0x0000040000060882 */ /* 0x000fe20000000000 */
[----:B------:R-:W-:-:S04]  /*01b0*/  @UP0 UIADD3 UR4, -UR4, 0x100000, URZ ;  /* 0x0010000004040890 */ /* 0x000fc8000fffe13f */
[----:B------:R-:W-:Y:S02]  /*01c0*/  @UP0 USHF.L.U32 UR5, UR4, 0xb, URZ ;  /* 0x0000000b04050899 */ /* 0x000fe4000800063f */
[----:B------:R-:W-:Y:S01]  /*01d0*/  @UP0 USHF.L.U32 UR4, UR4, 0x1, URZ ;  /* 0x0000000104040899 */ /* 0x000fe2000800063f */
[----:B------:R-:W-:Y:S01]  /*01e0*/  VOTEU.ANY UP2, P0 ;  /* 0x00000000003f7886 */ /* 0x000fe20000040100 */
[----:B0-----:R-:W-:Y:S01]  /*01f0*/  R2UR UR9, R3 ;  /* 0x00000000030972ca */ /* 0x001fe200000e0000 */
[----:B-1----:R-:W-:Y:S01]  /*0200*/  @UP0 ULEA UR8, UR8, UR6, 0x18 ;  /* 0x0000000608080291 */ /* 0x002fe2000f8ec03f */
[----:B--2---:R-:W-:Y:S01]  /*0210*/  ISETP.NE.AND P1, PT, R4, RZ, PT ;  /* 0x000000ff0400720c */ /* 0x004fe20003f25270 */
[----:B------:R-:W-:-:S04]  /*0220*/  @UP0 UIADD3 UR6, -UR7, 0x100000, URZ ;  /* 0x0010000007060890 */ /* 0x000fc8000fffe13f */
[----:B------:R-:W-:Y:S02]  /*0230*/  @UP0 USHF.L.U32 UR7, UR6, 0xb, URZ ;  /* 0x0000000b06070899 */ /* 0x000fe4000800063f */
[----:B------:R-:W-:-:S04]  /*0240*/  @UP0 USHF.L.U32 UR6, UR6, 0x1, URZ ;  /* 0x0000000106060899 */ /* 0x000fc8000800063f */
[----:B------:R-:W-:Y:S01]  /*0250*/  UISETP.NE.AND UP0, UPT, UR9, URZ, UPT ;  /* 0x0000003f0900728c */ /* 0x000fe2000bf05270 */
[----:B------:R-:W0:Y:S02]  /*0260*/  FENCE.VIEW.ASYNC.S ;  /* 0x00000000000073c6 */ /* 0x000e240000000000 */
[----:B0-----:R0:W1:Y:S05]  /*0270*/  @UP1 SYNCS.EXCH.64 URZ, [UR8+0x2a800], UR4 ;  /* 0x02a80004083f15b2 */ /* 0x00106a0008000100 */
[----:B------:R0:W2:Y:S01]  /*0280*/  @UP2 SYNCS.EXCH.64 URZ, [UR8+0x2a820], UR6 ;  /* 0x02a82006083f25b2 */ /* 0x0000a20008000100 */
        /* <DEDUP_REMOVED lines=14> */
[----:B0-----:R3:W4:Y:S08]  /*0370*/  SYNCS.EXCH.64 URZ, [UR8+0x2a830], UR4 ;  /* 0x02a83004083f75b2 */ /* 0x0017300008000100 */
[----:B------:R3:W0:Y:S01]  /*0380*/  SYNCS.EXCH.64 URZ, [UR8+0x2a840], UR6 ;  /* 0x02a84006083f75b2 */ /* 0x0006220008000100 */
[----:B------:R3:W0:Y:S01]  /*0390*/  SYNCS.EXCH.64 URZ, [UR8+0x2a838], UR4 ;  /* 0x02a83804083f75b2 */ /* 0x0006220008000100 */
[----:B------:R3:W0:Y:S02]  /*03a0*/  SYNCS.EXCH.64 URZ, [UR8+0x2a848], UR6 ;  /* 0x02a84806083f75b2 */ /* 0x0006240008000100 */
[----:B---3--:R-:W-:Y:S01]  /*03b0*/  NOP ;  /* 0x0000000000007918 */ /* 0x008fe20000000000 */
.L_x_438:
[----:B------:R-:W3:Y:S01]  /*03c0*/  SHFL.IDX PT, R3, R2, RZ, 0x1f ;  /* 0x00001fff02037589 */ /* 0x000ee200000e0000 */
[----:B------:R-:W-:Y:S01]  /*03d0*/  NOP ;  /* 0x0000000000007918 */ /* 0x000fe20000000000 */
[----:B---3--:R-:W-:-:S13]  /*03e0*/  ISETP.NE.AND P0, PT, R3, RZ, PT ;  /* 0x000000ff0300720c */ /* 0x008fda0003f05270 */
        /* <DEDUP_REMOVED lines=17> */
[----:B------:R3:W0:Y:S02]  /*0500*/  SYNCS.EXCH.64 URZ, [UR8+0x2a868], UR6 ;  /* 0x02a86806083f75b2 */ /* 0x0006240008000100 */
[----:B---3--:R-:W-:Y:S01]  /*0510*/  NOP ;  /* 0x0000000000007918 */ /* 0x008fe20000000000 */
.L_x_439:
[----:B------:R-:W3:Y:S01]  /*0520*/  SHFL.IDX PT, R3, R2, RZ, 0x1f ;  /* 0x00001fff02037589 */ /* 0x000ee200000e0000 */
[----:B------:R-:W-:Y:S01]  /*0530*/  NOP ;  /* 0x0000000000007918 */ /* 0x000fe20000000000 */
[----:B---3--:R-:W-:-:S13]  /*0540*/  ISETP.NE.AND P0, PT, R3, RZ, PT ;  /* 0x000000ff0300720c */ /* 0x008fda0003f05270 */
        /* <DEDUP_REMOVED lines=13> */
[----:B------:R3:W0:Y:S02]  /*0620*/  SYNCS.EXCH.64 URZ, [UR6+0x2a888], UR4 ;  /* 0x02a88804063f75b2 */ /* 0x0006240008000100 */
[----:B---3--:R-:W-:Y:S01]  /*0630*/  NOP ;  /* 0x0000000000007918 */ /* 0x008fe20000000000 */
.L_x_440:
        /* <DEDUP_REMOVED lines=22> */
.L_x_441:
        /* <DEDUP_REMOVED lines=22> */
.L_x_442:
[----:B------:R-:W-:Y:S01]  /*0900*/  PLOP3.LUT P0, PT, PT, PT, UP0, 0x80, 0x0 ;  /* 0x000000000000781c */ /* 0x000fe20003f0f008 */
[----:B------:R-:W-:Y:S01]  /*0910*/  UMOV UR60, 0x1 ;  /* 0x00000001003c7882 */ /* 0x000fe20000000000 */
[----:B------:R-:W-:Y:S01]  /*0920*/  NOP ;  /* 0x0000000000007918 */ /* 0x000fe20000000000 */
[----:B------:R-:W-:Y:S01]  /*0930*/  USEL UR60, UR60, 0x2, !UP0 ;  /* 0x000000023c3c7887 */ /* 0x000fe2000c000000 */
[----:B------:R-:W-:Y:S01]  /*0940*/  BSSY B9, `(.L_x_443) ;  /* 0x0001fa1000097945 */ /* 0x000fe20003800000 */
[----:B------:R-:W-:Y:S01]  /*0950*/  ULDC.64 UR56, c[0x0][0x208] ;  /* 0x0000820000387ab9 */ /* 0x000fe20000000a00 */
[----:B012-4-:R-:W-:Y:S07]  /*0960*/  BAR.SYNC.DEFER_BLOCKING 0x0 ;  /* 0x0000000000007b1d */ /* 0x017fee0000010000 */
[----:B------:R-:W-:Y:S05]  /*0970*/  @!P0 BRA `(.L_x_444) ;  /* 0x00000188002c8947 */ /* 0x000fea0003800000 */
.L_x_445:
[----:B------:R-:W-:-:S08]  /*0980*/  NOP ;  /* 0x0000000000007918 */ /* 0x000fd00000000000 */
[----:B------:R-:W0:Y:S02]  /*0990*/  USETMAXREG.TRY_ALLOC.CTAPOOL UP0, 0xe8 ;  /* 0x000000e8000079c8 */ /* 0x000e240008000600 */
[----:B0-----:R-:W-:-:S13]  /*09a0*/  PLOP3.LUT P0, PT, PT, PT, UP0, 0x80, 0x0 ;  /* 0x000000000000781c */ /* 0x001fda0003f0f008 */
[----:B------:R-:W-:Y:S05]  /*09b0*/  @!P0 BRA `(.L_x_445) ;  /* 0xfffffffc00f08947 */ /* 0x000fea000383ffff */
[----:B------:R-:W0:Y:S08]  /*09c0*/  S2UR UR4, SR_CgaCtaId ;  /* 0x00000000000479c3 */ /* 0x000e300000008800 */
[----:B------:R-:W-:Y:S06]  /*09d0*/  BAR.ARV 0x8, 0x180 ;  /* 0x0206000000007b1d */ /* 0x000fec0000002000 */
[----:B------:R-:W-:-:S02]  /*09e0*/  MOV R2, 0x400 ;  /* 0x0000040000027802 */ /* 0x000fc40000000f00 */
[----:B------:R-:W-:Y:S01]  /*09f0*/  BAR.SYNC.DEFER_BLOCKING 0x5, 0x180 ;  /* 0x0146000000007b1d */ /* 0x000fe20000010000 */
[----:B0-----:R-:W-:-:S05]  /*0a00*/  IMAD.U32 R183, RZ, RZ, UR4 ;  /* 0x00000004ffb77e24 */ /* 0x001fca000f8e00ff */
[----:B------:R-:W-:Y:S01]  /*0a10*/  ULDC UR4, c[0x0][0xc3c] ;  /* 0x00030f0000047ab9 */ /* 0x000fe20000000800 */
[----:B------:R-:W-:-:S05]  /*0a20*/  LEA R2, R183, R2, 0x18 ;  /* 0x00000002b7027211 */ /* 0x000fca00078ec0ff */
[----:B------:R-:W0:Y:S01]  /*0a30*/  LDS.128 R144, [R2+0x2a8d0] ;  /* 0x02a8d00002907984 */ /* 0x000e220000000c00 */
[----:B------:R-:W-:Y:S06]  /*0a40*/  BAR.ARV 0x4, 0x180 ;  /* 0x0106000000007b1d */ /* 0x000fec0000002000 */
[----:B0-----:R-:W-:-:S13]  /*0a50*/  ISETP.GE.AND P0, PT, R147, UR4, PT ;  /* 0x0000000493007c0c */ /* 0x001fda000bf06270 */
[----:B------:R-:W-:Y:S05]  /*0a60*/  @P0 BRA `(.L_x_446) ;  /* 0x000001f800380947 */ /* 0x000fea0003800000 */
[----:B------:R-:W-:Y:S01]  /*0a70*/  IADD3 R0, R0, -0x80, RZ ;  /* 0xffffff8000007810 */ /* 0x000fe20007ffe0ff */
[----:B------:R-:W-:Y:S01]  /*0a80*/  IMAD.MOV.U32 R191, RZ, RZ, RZ ;  /* 0x000000ffffbf7224 */ /* 0x000fe200078e00ff */
[----:B------:R-:W-:Y:S01]  /*0a90*/  R2UR UR59, R2 ;  /* 0x00000000023b72ca */ /* 0x000fe200000e0000 */
[----:B------:R-:W-:Y:S01]  /*0aa0*/  IMAD.MOV.U32 R181, RZ, RZ, RZ ;  /* 0x000000ffffb57224 */ /* 0x000fe200078e00ff */
[----:B------:R-:W-:Y:S01]  /*0ab0*/  SHF.R.S32.HI R3, RZ, 0x1f, R0 ;  /* 0x0000001fff037819 */ /* 0x000fe20000011400 */
[----:B------:R-:W-:Y:S01]  /*0ac0*/  IMAD.MOV.U32 R174, RZ, RZ, RZ ;  /* 0x000000ffffae7224 */ /* 0x000fe200078e00ff */
[----:B------:R-:W-:Y:S01]  /*0ad0*/  MOV R167, RZ ;  /* 0x000000ff00a77202 */ /* 0x000fe20000000f00 */
[----:B------:R-:W-:Y:S01]  /*0ae0*/  ULOP3.LUT UR58, UR60, 0x1, URZ, 0xfc, !UPT ;  /* 0x000000013c3a7892 */ /* 0x000fe2000f8efc3f */
[CC--:B------:R-:W-:Y:S02]  /*0af0*/  LEA.HI R5, R3.reuse, R0.reuse, RZ, 0x4 ;  /* 0x0000000003057211 */ /* 0x0c0fe400078f20ff */
[----:B------:R-:W-:-:S02]  /*0b00*/  LEA.HI R8, R3, R0, RZ, 0x2 ;  /* 0x0000000003087211 */ /* 0x000fc400078f10ff */
[----:B------:R-:W-:Y:S02]  /*0b10*/  SHF.R.S32.HI R6, RZ, 0x4, R5 ;  /* 0x00000004ff067819 */ /* 0x000fe40000011405 */
[----:B------:R-:W-:Y:S01]  /*0b20*/  LOP3.LUT R9, R8, 0xfffffffc, RZ, 0xc0, !PT ;  /* 0xfffffffc08097812 */ /* 0x000fe200078ec0ff */
[----:B------:R-:W-:Y:S01]  /*0b30*/  UIADD3 UR59, UR59, 0xc400, URZ ;  /* 0x0000c4003b3b7890 */ /* 0x000fe2000fffe03f */
[----:B------:R-:W-:Y:S02]  /*0b40*/  LEA.HI R4, R3, R0, RZ, 0x7 ;  /* 0x0000000003047211 */ /* 0x000fe400078f38ff */
[----:B------:R-:W-:Y:S01]  /*0b50*/  LEA.HI R7, R5, R6, RZ, 0x1 ;  /* 0x0000000605077211 */ /* 0x000fe200078f08ff */
[----:B------:R-:W-:Y:S01]  /*0b60*/  IMAD.IADD R214, R0, 0x1, -R9 ;  /* 0x0000000100d67824 */ /* 0x000fe200078e0a09 */
[----:B------:R-:W-:Y:S02]  /*0b70*/  LOP3.LUT R11, R4, 0xffffff80, RZ, 0xc0, !PT ;  /* 0xffffff80040b7812 */ /* 0x000fe400078ec0ff */
[----:B------:R-:W-:Y:S01]  /*0b80*/  LOP3.LUT R7, R7, 0x1ffffffe, RZ, 0xc0, !PT ;  /* 0x1ffffffe07077812 */ /* 0x000fe200078ec0ff */
[----:B------:R-:W-:Y:S01]  /*0b90*/  IMAD.SHL.U32 R160, R214, 0x4, RZ ;  /* 0x00000004d6a07824 */ /* 0x000fe200078e00ff */
[CC--:B------:R-:W-:Y:S01]  /*0ba0*/  LEA.HI R217, R3.reuse, R0.reuse, RZ, 0x3 ;  /* 0x0000000003d97211 */ /* 0x0c0fe200078f18ff */
[----:B------:R-:W-:Y:S01]  /*0bb0*/  IMAD.IADD R220, R0, 0x1, -R11 ;  /* 0x0000000100dc7824 */ /* 0x000fe200078e0a0b */
[----:B------:R-:W-:Y:S01]  /*0bc0*/  IADD3 R7, R6, -R7, RZ ;  /* 0x8000000706077210 */ /* 0x000fe20007ffe0ff */
[C---:B------:R-:W-:Y:S01]  /*0bd0*/  VIADD R169, R160.reuse, 0x20 ;  /* 0x00000020a0a97836 */ /* 0x040fe20000000000 */
[----:B------:R-:W-:Y:S01]  /*0be0*/  LEA.HI R6, R3, R0, RZ, 0x5 ;  /* 0x0000000003067211 */ /* 0x000fe200078f28ff */
[C---:B------:R-:W-:Y:S01]  /*0bf0*/  VIADD R173, R160.reuse, 0x50 ;  /* 0x00000050a0ad7836 */ /* 0x040fe20000000000 */
[----:B------:R-:W-:Y:S01]  /*0c00*/  LOP3.LUT R3, R217, 0xfffffff8, RZ, 0xc0, !PT ;  /* 0xfffffff8d9037812 */ /* 0x000fe200078ec0ff */
[C---:B------:R-:W-:Y:S01]  /*0c10*/  IMAD.IADD R13, R160.reuse, 0x1, R169 ;  /* 0x00000001a00d7824 */ /* 0x040fe200078e02a9 */
[----:B------:R-:W-:Y:S01]  /*0c20*/  LOP3.LUT R5, R5, 0x3fffff0, RZ, 0xc0, !PT ;  /* 0x03fffff005057812 */ /* 0x000fe200078ec0ff */
[----:B------:R-:W-:Y:S01]  /*0c30*/  IMAD.SHL.U32 R20, R173, 0x2, RZ ;  /* 0x00000002ad147824 */ /* 0x000fe200078e00ff */
[C---:B------:R-:W-:Y:S01]  /*0c40*/  IADD3 R171, R160.reuse, 0x40, RZ ;  /* 0x00000040a0ab7810 */ /* 0x040fe20007ffe0ff */
[----:B------:R-:W-:Y:S01]  /*0c50*/  VIADD R170, R160, 0x10 ;  /* 0x00000010a0aa7836 */ /* 0x000fe20000000000 */
[----:B------:R-:W-:Y:S01]  /*0c60*/  SHF.R.S32.HI R9, RZ, 0x1f, R220 ;  /* 0x0000001fff097819 */ /* 0x000fe200000114dc */
[----:B------:R-:W-:Y:S01]  /*0c70*/  IMAD.SHL.U32 R225, R169, 0x2, RZ ;  /* 0x00000002a9e17824 */ /* 0x000fe200078e00ff */
[----:B------:R-:W-:Y:S01]  /*0c80*/  IADD3 R186, R0, -R3, RZ ;  /* 0x8000000300ba7210 */ /* 0x000fe20007ffe0ff */
[----:B------:R-:W-:Y:S01]  /*0c90*/  IMAD.SHL.U32 R222, R170, 0x2, RZ ;  /* 0x00000002aade7824 */ /* 0x000fe200078e00ff */
[----:B------:R-:W-:Y:S01]  /*0ca0*/  SHF.R.S32.HI R6, RZ, 0x5, R6 ;  /* 0x00000005ff067819 */ /* 0x000fe20000011406 */
[----:B------:R-:W-:Y:S01]  /*0cb0*/  IMAD.SHL.U32 R229, R171, 0x2, RZ ;  /* 0x00000002abe57824 */ /* 0x000fe200078e00ff */
[----:B------:R-:W-:Y:S01]  /*0cc0*/  IADD3 R5, R0, -R5, RZ ;  /* 0x8000000500057210 */ /* 0x000fe20007ffe0ff */
[----:B------:R-:W-:Y:S01]  /*0cd0*/  IMAD.IADD R0, R160, 0x1, R171 ;  /* 0x00000001a0007824 */ /* 0x000fe200078e02ab */
[--C-:B------:R-:W-:Y:S01]  /*0ce0*/  SHF.R.S32.HI R166, RZ, 0x2, R8.reuse ;  /* 0x00000002ffa67819 */ /* 0x100fe20000011408 */
[C---:B------:R-:W-:Y:S01]  /*0cf0*/  IMAD.SHL.U32 R179, R6.reuse, 0x200, RZ ;  /* 0x0000020006b37824 */ /* 0x040fe200078e00ff */
[----:B------:R-:W-:Y:S01]  /*0d00*/  SHF.R.S32.HI R3, RZ, 0x1f, R8 ;  /* 0x0000001fff037819 */ /* 0x000fe20000011408 */
[----:B------:R-:W-:Y:S01]  /*0d10*/  IMAD R16, R6, 0x10, R5 ;  /* 0x0000001006107824 */ /* 0x000fe200078e0205 */
[----:B------:R-:W-:Y:S01]  /*0d20*/  LEA.HI R10, R9, R220, RZ, 0x2 ;  /* 0x000000dc090a7211 */ /* 0x000fe200078f10ff */
[----:B------:R-:W-:Y:S01]  /*0d30*/  IMAD.SHL.U32 R184, R186, 0x8, RZ ;  /* 0x00000008bab87824 */ /* 0x000fe200078e00ff */
[----:B------:R-:W-:Y:S01]  /*0d40*/  LEA.HI R3, R3, R166, RZ, 0x3 ;  /* 0x000000a603037211 */ /* 0x000fe200078f18ff */
[----:B------:R-:W-:Y:S01]  /*0d50*/  IMAD R15, R16, 0x8, R7 ;  /* 0x00000008100f7824 */ /* 0x000fe200078e0207 */
[--C-:B------:R-:W-:Y:S01]  /*0d60*/  SHF.R.S32.HI R11, RZ, 0x2, R10.reuse ;  /* 0x00000002ff0b7819 */ /* 0x100fe2000001140a */
[----:B------:R-:W-:Y:S01]  /*0d70*/  VIADD R185, R184, 0x40 ;  /* 0x00000040b8b97836 */ /* 0x000fe20000000000 */
[----:B------:R-:W-:-:S02]  /*0d80*/  SHF.R.S32.HI R12, RZ, 0x1f, R10 ;  /* 0x0000001fff0c7819 */ /* 0x000fc4000001140a */
[----:B------:R-:W-:Y:S02]  /*0d90*/  SHF.R.S32.HI R5, RZ, 0x1f, R0 ;  /* 0x0000001fff057819 */ /* 0x000fe40000011400 */
[----:B------:R-:W-:Y:S02]  /*0da0*/  IADD3 R18, R166, 0x40, RZ ;  /* 0x00000040a6127810 */ /* 0x000fe40007ffe0ff */
[----:B------:R-:W-:Y:S02]  /*0db0*/  LOP3.LUT R3, R3, 0xfffffff8, RZ, 0xc0, !PT ;  /* 0xfffffff803037812 */ /* 0x000fe400078ec0ff */
[----:B------:R-:W-:Y:S01]  /*0dc0*/  LEA.HI R12, R12, R11, RZ, 0x3 ;  /* 0x0000000b0c0c7211 */ /* 0x000fe200078f18ff */
[----:B------:R-:W-:Y:S01]  /*0dd0*/  IMAD.SHL.U32 R168, R18, 0x40, RZ ;  /* 0x0000004012a87824 */ /* 0x000fe200078e00ff */
[----:B------:R-:W-:Y:S01]  /*0de0*/  SHF.R.S32.HI R19, RZ, 0x7, R4 ;  /* 0x00000007ff137819 */ /* 0x000fe20000011404 */
[----:B------:R-:W-:Y:S01]  /*0df0*/  IMAD.IADD R219, R166, 0x1, -R3 ;  /* 0x00000001a6db7824 */ /* 0x000fe200078e0a03 */
[----:B------:R-:W-:-:S02]  /*0e00*/  LEA.HI R164, R5, R0, RZ, 0x3 ;  /* 0x0000000005a47211 */ /* 0x000fc400078f18ff */
[----:B------:R-:W-:Y:S01]  /*0e10*/  LEA.HI R5, R5, R0, RZ, 0x6 ;  /* 0x0000000005057211 */ /* 0x000fe200078f30ff */
[----:B------:R-:W-:Y:S01]  /*0e20*/  IMAD.SHL.U32 R177, R219, 0x40, RZ ;  /* 0x00000040dbb17824 */ /* 0x000fe200078e00ff */
[----:B------:R-:W-:Y:S01]  /*0e30*/  SHF.R.S32.HI R0, RZ, 0x1f, R18 ;  /* 0x0000001fff007819 */ /* 0x000fe20000011412 */
[----:B------:R0:W-:Y:S01]  /*0e40*/  STL [R1+0x64], R19 ;  /* 0x0000641301007387 */ /* 0x0001e20000100800 */
[----:B------:R-:W-:Y:S02]  /*0e50*/  LOP3.LUT R12, R12, 0xfffffff8, RZ, 0xc0, !PT ;  /* 0xfffffff80c0c7812 */ /* 0x000fe400078ec0ff */
[----:B------:R-:W-:Y:S02]  /*0e60*/  LEA.HI R9, R9, R220, RZ, 0x5 ;  /* 0x000000dc09097211 */ /* 0x000fe400078f28ff */
[----:B------:R-:W-:Y:S01]  /*0e70*/  LEA.HI R4, R4, R19, RZ, 0x1 ;  /* 0x0000001304047211 */ /* 0x000fe200078f08ff */
[----:B------:R-:W-:Y:S01]  /*0e80*/  IMAD.IADD R12, R11, 0x1, -R12 ;  /* 0x000000010b0c7824 */ /* 0x000fe200078e0a0c */
[----:B------:R-:W-:-:S02]  /*0e90*/  SHF.R.S32.HI R14, RZ, 0x1f, R13 ;  /* 0x0000001fff0e7819 */ /* 0x000fc4000001140d */
[----:B------:R-:W-:Y:S01]  /*0ea0*/  LEA.HI R0, R0, R18, RZ, 0x3 ;  /* 0x0000001200007211 */ /* 0x000fe200078f18ff */
[----:B------:R-:W-:Y:S01]  /*0eb0*/  IMAD.MOV.U32 R18, RZ, RZ, RZ ;  /* 0x000000ffff127224 */ /* 0x000fe200078e00ff */
[----:B------:R-:W-:Y:S02]  /*0ec0*/  SHF.R.S32.HI R9, RZ, 0x5, R9 ;  /* 0x00000005ff097819 */ /* 0x000fe40000011409 */
[----:B------:R-:W-:Y:S02]  /*0ed0*/  LOP3.LUT R4, R4, 0x3fffffe, RZ, 0xc0, !PT ;  /* 0x03fffffe04047812 */ /* 0x000fe400078ec0ff */
[CC--:B------:R-:W-:Y:S01]  /*0ee0*/  LEA.HI R163, R14.reuse, R13.reuse, RZ, 0x3 ;  /* 0x0000000d0ea37211 */ /* 0x0c0fe200078f18ff */
[----:B------:R-:W-:Y:S01]  /*0ef0*/  IMAD R9, R9, 0x10, R12 ;  /* 0x0000001009097824 */ /* 0x000fe200078e020c */
[----:B------:R-:W-:Y:S01]  /*0f00*/  LEA.HI R13, R14, R13, RZ, 0x6 ;  /* 0x0000000d0e0d7211 */ /* 0x000fe200078f30ff */
[----:B------:R-:W-:Y:S01]  /*0f10*/  IMAD.IADD R4, R19, 0x1, -R4 ;  /* 0x0000000113047824 */ /* 0x000fe200078e0a04 */
[----:B------:R-:W-:-:S02]  /*0f20*/  SHF.L.U32 R0, R0, 0x6, RZ ;  /* 0x0000000600007819 */ /* 0x000fc400000006ff */
[----:B------:R-:W-:Y:S01]  /*0f30*/  LOP3.LUT R177, R177, 0x1c0, RZ, 0xc0, !PT ;  /* 0x000001c0b1b17812 */ /* 0x000fe200078ec0ff */
[----:B------:R-:W-:Y:S01]  /*0f40*/  IMAD.SHL.U32 R13, R13, 0x80, RZ ;  /* 0x000000800d0d7824 */ /* 0x000fe200078e00ff */
[----:B------:R-:W-:Y:S02]  /*0f50*/  LOP3.LUT R180, R0, 0xfffffe00, RZ, 0xc0, !PT ;  /* 0xfffffe0000b47812 */ /* 0x000fe400078ec0ff */
[----:B------:R-:W-:Y:S02]  /*0f60*/  LOP3.LUT R168, R168, 0x1c0, RZ, 0xc0, !PT ;  /* 0x000001c0a8a87812 */ /* 0x000fe400078ec0ff */
[----:B------:R-:W-:Y:S02]  /*0f70*/  SHF.L.U32 R0, R5, 0x7, RZ ;  /* 0x0000000705007819 */ /* 0x000fe400000006ff */
[----:B------:R-:W-:Y:S02]  /*0f80*/  SHF.R.U32.HI R178, RZ, 0x3, R177 ;  /* 0x00000003ffb27819 */ /* 0x000fe400000116b1 */
[----:B------:R-:W-:-:S02]  /*0f90*/  LOP3.LUT R3, R177, 0x38, R163, 0xf8, !PT ;  /* 0x00000038b1037812 */ /* 0x000fc400078ef8a3 */
[----:B------:R-:W-:Y:S02]  /*0fa0*/  LEA R11, R4, R9, 0x6 ;  /* 0x00000009040b7211 */ /* 0x000fe400078e30ff */
[----:B------:R-:W-:Y:S02]  /*0fb0*/  SHF.R.U32.HI R12, RZ, 0x3, R168 ;  /* 0x00000003ff0c7819 */ /* 0x000fe400000116a8 */
[----:B------:R-:W-:Y:S01]  /*0fc0*/  LOP3.LUT R4, R168, 0x38, R163, 0xf8, !PT ;  /* 0x00000038a8047812 */ /* 0x000fe200078ef8a3 */
[----:B------:R-:W-:Y:S01]  /*0fd0*/  STL [R1+0x68], R11 ;  /* 0x0000680b01007387 */ /* 0x000fe20000100800 */
[----:B------:R-:W-:Y:S02]  /*0fe0*/  LOP3.LUT R6, R0, 0xffffe000, RZ, 0xc0, !PT ;  /* 0xffffe00000067812 */ /* 0x000fe400078ec0ff */
[----:B------:R-:W-:Y:S01]  /*0ff0*/  LOP3.LUT R13, R13, 0xffffe000, RZ, 0xc0, !PT ;  /* 0xffffe0000d0d7812 */ /* 0x000fe200078ec0ff */
[----:B------:R-:W-:Y:S01]  /*1000*/  STL [R1+0x40], R20 ;  /* 0x0000401401007387 */ /* 0x000fe20000100800 */
[----:B------:R-:W-:-:S02]  /*1010*/  LOP3.LUT R0, R3, R178, RZ, 0x3c, !PT ;  /* 0x000000b203007212 */ /* 0x000fc400078e3cff */
[--C-:B------:R-:W-:Y:S02]  /*1020*/  LOP3.LUT R5, R177, 0x38, R164.reuse, 0xf8, !PT ;  /* 0x00000038b1057812 */ /* 0x100fe400078ef8a4 */
[----:B------:R-:W-:Y:S02]  /*1030*/  LOP3.LUT R3, R4, R12, RZ, 0x3c, !PT ;  /* 0x0000000c04037212 */ /* 0x000fe400078e3cff */
[----:B------:R-:W-:Y:S02]  /*1040*/  IADD3 R4, R0, R13, R179 ;  /* 0x0000000d00047210 */ /* 0x000fe40007ffe0b3 */
[----:B------:R-:W-:Y:S02]  /*1050*/  LOP3.LUT R7, R168, 0x38, R164, 0xf8, !PT ;  /* 0x00000038a8077812 */ /* 0x000fe400078ef8a4 */
[----:B------:R-:W-:Y:S02]  /*1060*/  LOP3.LUT R5, R5, R178, RZ, 0x3c, !PT ;  /* 0x000000b205057212 */ /* 0x000fe400078e3cff */
[----:B------:R-:W-:-:S02]  /*1070*/  LEA.HI R0, R214, R214, RZ, 0x1 ;  /* 0x000000d6d6007211 */ /* 0x000fc400078f08ff */
[----:B------:R-:W-:Y:S02]  /*1080*/  IADD3 R13, R3, R13, R180 ;  /* 0x0000000d030d7210 */ /* 0x000fe40007ffe0b4 */
[----:B------:R-:W-:Y:S02]  /*1090*/  LOP3.LUT R7, R7, R12, RZ, 0x3c, !PT ;  /* 0x0000000c07077212 */ /* 0x000fe400078e3cff */
[----:B------:R-:W-:Y:S02]  /*10a0*/  IADD3 R8, R5, R6, R179 ;  /* 0x0000000605087210 */ /* 0x000fe40007ffe0b3 */
[----:B------:R-:W-:Y:S02]  /*10b0*/  LOP3.LUT R3, R0, 0x1ffffffe, RZ, 0xc0, !PT ;  /* 0x1ffffffe00037812 */ /* 0x000fe400078ec0ff */
[----:B------:R-:W-:Y:S02]  /*10c0*/  SHF.L.U32 R16, R214, 0x3, RZ ;  /* 0x00000003d6107819 */ /* 0x000fe400000006ff */
[----:B------:R-:W-:-:S02]  /*10d0*/  SHF.R.S32.HI R0, RZ, 0x1f, R184 ;  /* 0x0000001fff007819 */ /* 0x000fc400000114b8 */
[----:B------:R-:W-:Y:S01]  /*10e0*/  LOP3.LUT R5, R10, 0x7ffffffc, RZ, 0xc0, !PT ;  /* 0x7ffffffc0a057812 */ /* 0x000fe200078ec0ff */
[C---:B0-----:R-:W-:Y:S01]  /*10f0*/  VIADD R19, R16.reuse, 0x60 ;  /* 0x0000006010137836 */ /* 0x041fe20000000000 */
[----:B------:R-:W-:Y:S01]  /*1100*/  SHF.R.S32.HI R0, RZ, 0x1f, R169 ;  /* 0x0000001fff007819 */ /* 0x000fe200000114a9 */
[----:B------:R-:W-:Y:S01]  /*1110*/  VIADD R23, R16, 0xa0 ;  /* 0x000000a010177836 */ /* 0x000fe20000000000 */
[----:B------:R-:W-:Y:S01]  /*1120*/  SHF.R.S32.HI R10, RZ, 0x1f, R173 ;  /* 0x0000001fff0a7819 */ /* 0x000fe200000114ad */
[----:B------:R-:W-:Y:S01]  /*1130*/  IMAD.IADD R5, R220, 0x1, -R5 ;  /* 0x00000001dc057824 */ /* 0x000fe200078e0a05 */
[----:B------:R-:W-:Y:S02]  /*1140*/  IADD3 R6, R7, R6, R180 ;  /* 0x0000000607067210 */ /* 0x000fe40007ffe0b4 */
[----:B------:R-:W-:Y:S01]  /*1150*/  LOP3.LUT R7, R168, 0x38, R16, 0xf8, !PT ;  /* 0x00000038a8077812 */ /* 0x000fe200078ef810 */
[----:B------:R-:W-:Y:S01]  /*1160*/  IMAD.SHL.U32 R199, R5, 0x2, RZ ;  /* 0x0000000205c77824 */ /* 0x000fe200078e00ff */
[----:B------:R-:W-:-:S02]  /*1170*/  SHF.R.S32.HI R14, RZ, 0x1f, R185 ;  /* 0x0000001fff0e7819 */ /* 0x000fc400000114b9 */
[----:B------:R-:W-:Y:S01]  /*1180*/  SHF.L.U32 R14, R15, 0x3, RZ ;  /* 0x000000030f0e7819 */ /* 0x000fe200000006ff */
[----:B------:R-:W-:Y:S01]  /*1190*/  VIADD R211, R199, 0x28 ;  /* 0x00000028c7d37836 */ /* 0x000fe20000000000 */
[----:B------:R-:W-:Y:S01]  /*11a0*/  SHF.L.U64.HI R223, R169, 0x1, R0 ;  /* 0x00000001a9df7819 */ /* 0x000fe20000010200 */
[----:B------:R-:W-:Y:S01]  /*11b0*/  VIADD R208, R199, 0x40 ;  /* 0x00000040c7d07836 */ /* 0x000fe20000000000 */
[----:B------:R-:W-:Y:S01]  /*11c0*/  SHF.L.U64.HI R0, R173, 0x1, R10 ;  /* 0x00000001ad007819 */ /* 0x000fe2000001020a */
[----:B------:R-:W-:Y:S01]  /*11d0*/  STL [R1+0x70], R14 ;  /* 0x0000700e01007387 */ /* 0x000fe20000100800 */
[----:B------:R-:W-:Y:S01]  /*11e0*/  LOP3.LUT R7, R180, R7, R12, 0xf6, !PT ;  /* 0x00000007b4077212 */ /* 0x000fe200078ef60c */
[C---:B------:R-:W-:Y:S01]  /*11f0*/  VIADD R205, R199.reuse, 0x58 ;  /* 0x00000058c7cd7836 */ /* 0x040fe20000000000 */
[C---:B------:R-:W-:Y:S01]  /*1200*/  IADD3 R213, R199.reuse, 0x18, RZ ;  /* 0x00000018c7d57810 */ /* 0x040fe20007ffe0ff */
[----:B------:R0:W-:Y:S01]  /*1210*/  STL [R1+0x3c], R0 ;  /* 0x00003c0001007387 */ /* 0x0001e20000100800 */
[C---:B------:R-:W-:Y:S01]  /*1220*/  VIADD R202, R199.reuse, 0x70 ;  /* 0x00000070c7ca7836 */ /* 0x040fe20000000000 */
[C---:B------:R-:W-:Y:S01]  /*1230*/  IADD3 R210, R199.reuse, 0x30, RZ ;  /* 0x00000030c7d27810 */ /* 0x040fe20007ffe0ff */
[C---:B------:R-:W-:Y:S01]  /*1240*/  VIADD R212, R199.reuse, 0x20 ;  /* 0x00000020c7d47836 */ /* 0x040fe20000000000 */
[C---:B------:R-:W-:Y:S01]  /*1250*/  IADD3 R207, R199.reuse, 0x48, RZ ;  /* 0x00000048c7cf7810 */ /* 0x040fe20007ffe0ff */
[C---:B------:R-:W-:Y:S01]  /*1260*/  VIADD R209, R199.reuse, 0x38 ;  /* 0x00000038c7d17836 */ /* 0x040fe20000000000 */
[C---:B------:R-:W-:Y:S01]  /*1270*/  IADD3 R204, R199.reuse, 0x60, RZ ;  /* 0x00000060c7cc7810 */ /* 0x040fe20007ffe0ff */
[C---:B------:R-:W-:Y:S01]  /*1280*/  VIADD R206, R199.reuse, 0x50 ;  /* 0x00000050c7ce7836 */ /* 0x040fe20000000000 */
[----:B------:R-:W-:Y:S01]  /*1290*/  LEA R4, R4, UR59, 0x1 ;  /* 0x0000003b04047c11 */ /* 0x000fe2000f8e08ff */
[----:B------:R-:W-:Y:S01]  /*12a0*/  VIADD R203, R199, 0x68 ;  /* 0x00000068c7cb7836 */ /* 0x000fe20000000000 */
[----:B0-----:R-:W-:-:S02]  /*12b0*/  LEA R0, R7, UR59, 0x1 ;  /* 0x0000003b07007c11 */ /* 0x001fc4000f8e08ff */
[----:B------:R-:W-:Y:S02]  /*12c0*/  IADD3 R201, R199, 0x78, RZ ;  /* 0x00000078c7c97810 */ /* 0x000fe40007ffe0ff */
[----:B------:R-:W-:Y:S01]  /*12d0*/  SHF.R.S32.HI R5, RZ, 0x1f, R213 ;  /* 0x0000001fff057819 */ /* 0x000fe200000114d5 */
[----:B------:R0:W-:Y:S01]  /*12e0*/  STL [R1+0x5c], R0 ;  /* 0x00005c0001007387 */ /* 0x0001e20000100800 */
[----:B------:R-:W-:Y:S02]  /*12f0*/  IADD3 R3, R214, -R3, RZ ;  /* 0x80000003d6037210 */ /* 0x000fe40007ffe0ff */
[----:B------:R-:W-:Y:S01]  /*1300*/  SHF.R.S32.HI R5, RZ, 0x1f, R210 ;  /* 0x0000001fff057819 */ /* 0x000fe200000114d2 */
[----:B------:R1:W-:Y:S01]  /*1310*/  STL [R1+0x60], R4 ;  /* 0x0000600401007387 */ /* 0x0003e20000100800 */
[----:B------:R-:W-:Y:S02]  /*1320*/  SHF.R.S32.HI R5, RZ, 0x1f, R207 ;  /* 0x0000001fff057819 */ /* 0x000fe400000114cf */
[----:B------:R-:W-:-:S02]  /*1330*/  SHF.R.S32.HI R5, RZ, 0x1f, R204 ;  /* 0x0000001fff057819 */ /* 0x000fc400000114cc */
[----:B------:R-:W-:Y:S02]  /*1340*/  SHF.R.S32.HI R5, RZ, 0x1f, R201 ;  /* 0x0000001fff057819 */ /* 0x000fe400000114c9 */
[----:B0-----:R-:W-:Y:S02]  /*1350*/  SHF.R.S32.HI R0, RZ, 0x1f, R211 ;  /* 0x0000001fff007819 */ /* 0x001fe400000114d3 */
[----:B------:R-:W-:Y:S02]  /*1360*/  SHF.R.S32.HI R0, RZ, 0x1f, R208 ;  /* 0x0000001fff007819 */ /* 0x000fe400000114d0 */
[----:B------:R-:W-:Y:S02]  /*1370*/  SHF.R.S32.HI R0, RZ, 0x1f, R205 ;  /* 0x0000001fff007819 */ /* 0x000fe400000114cd */
[----:B------:R-:W-:Y:S02]  /*1380*/  SHF.R.S32.HI R0, RZ, 0x1f, R202 ;  /* 0x0000001fff007819 */ /* 0x000fe400000114ca */
[----:B------:R-:W-:-:S02]  /*1390*/  LEA R0, R13, UR59, 0x1 ;  /* 0x0000003b0d007c11 */ /* 0x000fc4000f8e08ff */
[----:B------:R-:W-:Y:S02]  /*13a0*/  LEA R5, R8, UR59, 0x1 ;  /* 0x0000003b08057c11 */ /* 0x000fe4000f8e08ff */
[----:B-1----:R-:W-:Y:S01]  /*13b0*/  LEA R4, R6, UR59, 0x1 ;  /* 0x0000003b06047c11 */ /* 0x002fe2000f8e08ff */
[----:B------:R0:W-:Y:S01]  /*13c0*/  STL [R1+0x50], R0 ;  /* 0x0000500001007387 */ /* 0x0001e20000100800 */
[----:B------:R-:W-:Y:S02]  /*13d0*/  IADD3 R172, R160, 0x30, RZ ;  /* 0x00000030a0ac7810 */ /* 0x000fe40007ffe0ff */
[----:B------:R-:W-:Y:S01]  /*13e0*/  IADD3 R22, R16, 0x80, RZ ;  /* 0x0000008010167810 */ /* 0x000fe20007ffe0ff */
[----:B------:R1:W-:Y:S01]  /*13f0*/  STL [R1+0x58], R5 ;  /* 0x0000580501007387 */ /* 0x0003e20000100800 */
[----:B------:R-:W-:Y:S02]  /*1400*/  SHF.R.S32.HI R221, RZ, 0x1f, R170 ;  /* 0x0000001fffdd7819 */ /* 0x000fe400000114aa */
[----:B------:R-:W-:-:S02]  /*1410*/  SHF.R.S32.HI R9, RZ, 0x1f, R172 ;  /* 0x0000001fff097819 */ /* 0x000fc400000114ac */
[----:B------:R-:W-:Y:S01]  /*1420*/  SHF.R.S32.HI R228, RZ, 0x1f, R171 ;  /* 0x0000001fffe47819 */ /* 0x000fe200000114ab */
[----:B0-----:R-:W-:Y:S01]  /*1430*/  IMAD R0, R3, 0x8, R11 ;  /* 0x0000000803007824 */ /* 0x001fe200078e020b */
[----:B------:R-:W-:Y:S02]  /*1440*/  SHF.R.S32.HI R7, RZ, 0x1f, R212 ;  /* 0x0000001fff077819 */ /* 0x000fe400000114d4 */
[----:B------:R-:W-:Y:S02]  /*1450*/  SHF.R.S32.HI R7, RZ, 0x1f, R209 ;  /* 0x0000001fff077819 */ /* 0x000fe400000114d1 */
[----:B------:R1:W-:Y:S01]  /*1460*/  STL [R1+0x6c], R0 ;  /* 0x00006c0001007387 */ /* 0x0003e20000100800 */
[----:B------:R-:W-:Y:S02]  /*1470*/  SHF.R.S32.HI R7, RZ, 0x1f, R206 ;  /* 0x0000001fff077819 */ /* 0x000fe400000114ce */
[----:B------:R-:W-:Y:S01]  /*1480*/  SHF.R.S32.HI R217, RZ, 0x3, R217 ;  /* 0x00000003ffd97819 */ /* 0x000fe200000114d9 */
[----:B------:R1:W-:Y:S01]  /*1490*/  STL [R1+0x4c], R4 ;  /* 0x00004c0401007387 */ /* 0x0003e20000100800 */
[----:B------:R-:W-:-:S02]  /*14a0*/  SHF.R.S32.HI R17, RZ, 0x1f, R16 ;  /* 0x0000001fff117819 */ /* 0x000fc40000011410 */
[----:B------:R-:W-:Y:S02]  /*14b0*/  SHF.R.S32.HI R165, RZ, 0x1f, R19 ;  /* 0x0000001fffa57819 */ /* 0x000fe40000011413 */
[----:B------:R-:W-:Y:S02]  /*14c0*/  SHF.R.S32.HI R176, RZ, 0x1f, R22 ;  /* 0x0000001fffb07819 */ /* 0x000fe40000011416 */
[----:B------:R-:W-:Y:S02]  /*14d0*/  SHF.R.S32.HI R175, RZ, 0x1f, R23 ;  /* 0x0000001fffaf7819 */ /* 0x000fe40000011417 */
[----:B------:R-:W-:Y:S02]  /*14e0*/  SHF.L.U32 R227, R172, 0x1, RZ ;  /* 0x00000001ace37819 */ /* 0x000fe400000006ff */
[----:B------:R-:W-:Y:S02]  /*14f0*/  SHF.L.U64.HI R221, R170, 0x1, R221 ;  /* 0x00000001aadd7819 */ /* 0x000fe400000102dd */
[----:B------:R-:W-:-:S02]  /*1500*/  SHF.L.U64.HI R226, R172, 0x1, R9 ;  /* 0x00000001ace27819 */ /* 0x000fc40000010209 */
[----:B------:R-:W-:Y:S02]  /*1510*/  SHF.L.U64.HI R228, R171, 0x1, R228 ;  /* 0x00000001abe47819 */ /* 0x000fe400000102e4 */
[----:B------:R-:W-:Y:S02]  /*1520*/  SHF.R.S32.HI R163, RZ, 0x3, R163 ;  /* 0x00000003ffa37819 */ /* 0x000fe400000114a3 */
[----:B------:R-:W-:Y:S02]  /*1530*/  SHF.R.S32.HI R164, RZ, 0x3, R164 ;  /* 0x00000003ffa47819 */ /* 0x000fe400000114a4 */
[----:B-1----:R-:W-:-:S07]  /*1540*/  SHF.R.S32.HI R7, RZ, 0x1f, R203 ;  /* 0x0000001fff077819 */ /* 0x002fce00000114cb */
.L_x_668:
[----:B0-----:R-:W0:Y:S01]  /*1550*/  LDC.64 R188, c[0x0][0xc88] ;  /* 0x00032200ffbc7b82 */ /* 0x001e220000000a00 */
[----:B------:R-:W-:Y:S01]  /*1560*/  ULDC.64 UR4, c[0x0][0xa28] ;  /* 0x00028a0000047ab9 */ /* 0x000fe20000000a00 */
[----:B------:R-:W-:Y:S01]  /*1570*/  ULDC.64 UR8, c[0x0][0xa18] ;  /* 0x0002860000087ab9 */ /* 0x000fe20000000a00 */
[----:B------:R-:W-:Y:S01]  /*1580*/  ULDC.64 UR6, c[0x0][0xa08] ;  /* 0x0002820000067ab9 */ /* 0x000fe20000000a00 */
[----:B0-----:R-:W-:-:S06]  /*1590*/  IMAD.WIDE R188, R147, 0x4, R188 ;  /* 0x0000000493bc7825 */ /* 0x001fcc00078e02bc */
[----:B------:R-:W2:Y:S01]  /*15a0*/  LDG.E R188, desc[UR56][R188.64] ;  /* 0x00000038bcbc7981 */ /* 0x000ea2000c1e1900 */
[----:B------:R-:W-:Y:S01]  /*15b0*/  ISETP.NE.U32.AND P2, PT, RZ, UR4, PT ;  /* 0x00000004ff007c0c */ /* 0x000fe2000bf45070 */
[----:B------:R-:W-:Y:S01]  /*15c0*/  IMAD.MOV.U32 R129, RZ, RZ, RZ ;  /* 0x000000ffff817224 */ /* 0x000fe200078e00ff */
[----:B------:R-:W-:Y:S02]  /*15d0*/  ISETP.NE.U32.AND P1, PT, RZ, UR8, PT ;  /* 0x00000008ff007c0c */ /* 0x000fe4000bf25070 */
[----:B------:R-:W-:Y:S02]  /*15e0*/  ISETP.NE.AND.EX P2, PT, RZ, UR5, PT, P2 ;  /* 0x00000005ff007c0c */ /* 0x000fe4000bf45320 */
[----:B------:R-:W-:Y:S02]  /*15f0*/  ISETP.NE.AND.EX P1, PT, RZ, UR9, PT, P1 ;  /* 0x00000009ff007c0c */ /* 0x000fe4000bf25310 */
[----:B------:R-:W-:Y:S02]  /*1600*/  ISETP.NE.U32.AND P0, PT, RZ, UR6, PT ;  /* 0x00000006ff007c0c */ /* 0x000fe4000bf05070 */
[----:B------:R-:W-:-:S02]  /*1610*/  MOV R11, RZ ;  /* 0x000000ff000b7202 */ /* 0x000fc40000000f00 */
[----:B------:R-:W-:Y:S02]  /*1620*/  ISETP.NE.AND.EX P0, PT, RZ, UR7, PT, P0 ;  /* 0x00000007ff007c0c */ /* 0x000fe4000bf05300 */
[----:B--2---:R-:W-:Y:S01]  /*1630*/  SHF.R.S32.HI R216, RZ, 0x1f, R188 ;  /* 0x0000001fffd87819 */ /* 0x004fe200000114bc */
[C---:B------:R-:W-:Y:S02]  /*1640*/  IMAD.SHL.U32 R189, R188.reuse, 0x4, RZ ;  /* 0x00000004bcbd7824 */ /* 0x040fe400078e00ff */
[C---:B---3--:R-:W-:Y:S02]  /*1650*/  @P2 LEA R6, P3, R188.reuse, UR4, 0x2 ;  /* 0x00000004bc062c11 */ /* 0x048fe4000f8610ff */
[C-C-:B------:R-:W-:Y:S02]  /*1660*/  SHF.L.U64.HI R190, R188.reuse, 0x2, R216.reuse ;  /* 0x00000002bcbe7819 */ /* 0x140fe400000102d8 */
[----:B------:R-:W-:Y:S01]  /*1670*/  @P2 LEA.HI.X R7, R188, UR5, R216, 0x2, P3 ;  /* 0x00000005bc072c11 */ /* 0x000fe200098f14d8 */
[----:B------:R-:W-:Y:S01]  /*1680*/  ULDC UR4, c[0x0][0x288] ;  /* 0x0000a20000047ab9 */ /* 0x000fe20000000800 */
[----:B-1----:R-:W-:-:S03]  /*1690*/  IADD3 R4, P4, R189, UR6, RZ ;  /* 0x00000006bd047c10 */ /* 0x002fc6000ff9e0ff */
[----:B------:R0:W5:Y:S01]  /*16a0*/  @P2 LDG.E R11, desc[UR56][R6.64] ;  /* 0x00000038060b2981 */ /* 0x000162000c1e1900 */
[----:B------:R-:W-:Y:S01]  /*16b0*/  @P1 IADD3 R8, P2, R189, UR8, RZ ;  /* 0x00000008bd081c10 */ /* 0x000fe2000ff5e0ff */
[----:B------:R-:W-:Y:S01]  /*16c0*/  IMAD.U32 R143, RZ, RZ, UR4 ;  /* 0x00000004ff8f7e24 */ /* 0x000fe2000f8e00ff */
[C---:B------:R-:W-:Y:S01]  /*16d0*/  IADD3.X R5, R190.reuse, UR7, RZ, P4, !PT ;  /* 0x00000007be057c10 */ /* 0x040fe2000a7fe4ff */
[----:B------:R-:W-:Y:S01]  /*16e0*/  ULDC.64 UR4, c[0x0][0x418] ;  /* 0x0001060000047ab9 */ /* 0x000fe20000000a00 */
[----:B------:R-:W-:-:S03]  /*16f0*/  @P1 IADD3.X R9, R190, UR9, RZ, P2, !PT ;  /* 0x00000009be091c10 */ /* 0x000fc600097fe4ff */
[----:B------:R0:W5:Y:S01]  /*1700*/  @P0 LDG.E R129, desc[UR56][R4.64] ;  /* 0x0000003804810981 */ /* 0x000162000c1e1900 */
[----:B------:R-:W-:Y:S01]  /*1710*/  UISETP.NE.U32.AND UP0, UPT, UR4, URZ, UPT ;  /* 0x0000003f0400728c */ /* 0x000fe2000bf05070 */
[C---:B----4-:R-:W-:Y:S01]  /*1720*/  LOP3.LUT R3, R146.reuse, 0xff000000, RZ, 0xc0, !PT ;  /* 0xff00000092037812 */ /* 0x050fe200078ec0ff */
[----:B------:R-:W-:Y:S01]  /*1730*/  ULDC.64 UR8, c[0x0][0xa20] ;  /* 0x0002880000087ab9 */ /* 0x000fe20000000a00 */
[----:B------:R0:W5:Y:S01]  /*1740*/  @P1 LDG.E R143, desc[UR56][R8.64] ;  /* 0x00000038088f1981 */ /* 0x000162000c1e1900 */
[----:B------:R-:W-:Y:S01]  /*1750*/  UISETP.NE.AND.EX UP0, UPT, UR5, URZ, UPT, UP0 ;  /* 0x0000003f0500728c */ /* 0x000fe2000bf05300 */
[----:B------:R-:W-:Y:S01]  /*1760*/  ULDC UR4, c[0x0][0x424] ;  /* 0x0001090000047ab9 */ /* 0x000fe20000000800 */
[----:B------:R-:W-:Y:S02]  /*1770*/  ISETP.NE.U32.AND P2, PT, RZ, UR8, PT ;  /* 0x00000008ff007c0c */ /* 0x000fe4000bf45070 */
[----:B------:R-:W-:Y:S01]  /*1780*/  USEL UR4, UR4, 0x1, UP0 ;  /* 0x0000000104047887 */ /* 0x000fe20008000000 */
[----:B------:R-:W-:Y:S01]  /*1790*/  ULDC UR5, c[0x0][0x2f0] ;  /* 0x0000bc0000057ab9 */ /* 0x000fe20000000800 */
[----:B------:R-:W-:-:S02]  /*17a0*/  LOP3.LUT R0, R146, 0xff0000, RZ, 0xc0, !PT ;  /* 0x00ff000092007812 */ /* 0x000fc400078ec0ff */
[----:B------:R-:W-:Y:S01]  /*17b0*/  UIMAD UR4, UR4, UR5, URZ ;  /* 0x00000005040472a4 */ /* 0x000fe2000f8e023f */
[----:B------:R-:W-:Y:S02]  /*17c0*/  SHF.R.U32.HI R3, RZ, 0x8, R3 ;  /* 0x00000008ff037819 */ /* 0x000fe40000011603 */
[----:B------:R-:W-:Y:S01]  /*17d0*/  ISETP.NE.AND.EX P2, PT, RZ, UR9, PT, P2 ;  /* 0x00000009ff007c0c */ /* 0x000fe2000bf45320 */
[----:B------:R-:W-:Y:S01]  /*17e0*/  ULDC UR5, c[0x0][0x348] ;  /* 0x0000d20000057ab9 */ /* 0x000fe20000000800 */
[----:B------:R-:W-:Y:S02]  /*17f0*/  LEA.HI R187, R0, R3, RZ, 0x10 ;  /* 0x0000000300bb7211 */ /* 0x000fe400078f80ff */
[----:B------:R-:W-:Y:S02]  /*1800*/  LOP3.LUT R162, R146, 0xffff, RZ, 0xc0, !PT ;  /* 0x0000ffff92a27812 */ /* 0x000fe400078ec0ff */
[----:B------:R-:W-:Y:S01]  /*1810*/  MOV R192, R145 ;  /* 0x0000009100c07202 */ /* 0x000fe20000000f00 */
[----:B0-----:R-:W-:Y:S06]  /*1820*/  @P1 BRA `(.L_x_447) ;  /* 0x0000000000241947 */ /* 0x001fec0003800000 */
[----:B------:R-:W-:Y:S02]  /*1830*/  ULDC.64 UR6, c[0x0][0xa00] ;  /* 0x0002800000067ab9 */ /* 0x000fe40000000a00 */
[----:B------:R-:W-:-:S04]  /*1840*/  ISETP.NE.U32.AND P1, PT, RZ, UR6, PT ;  /* 0x00000006ff007c0c */ /* 0x000fc8000bf25070 */
[----:B------:R-:W-:-:S13]  /*1850*/  ISETP.NE.AND.EX P1, PT, RZ, UR7, PT, P1 ;  /* 0x00000007ff007c0c */ /* 0x000fda000bf25310 */
[----:B------:R-:W-:Y:S05]  /*1860*/  @!P1 BRA `(.L_x_447) ;  /* 0x0000000000149947 */ /* 0x000fea0003800000 */
[----:B------:R-:W0:Y:S02]  /*1870*/  LDC.64 R6, c[0x0][0xa00] ;  /* 0x00028000ff067b82 */ /* 0x000e240000000a00 */
[----:B0-----:R-:W-:-:S05]  /*1880*/  IMAD.WIDE R6, R188, 0x4, R6 ;  /* 0x00000004bc067825 */ /* 0x001fca00078e0206 */
[----:B-----5:R-:W2:Y:S04]  /*1890*/  LDG.E R143, desc[UR56][R6.64] ;  /* 0x00000038068f7981 */ /* 0x020ea8000c1e1900 */
[----:B------:R-:W2:Y:S02]  /*18a0*/  LDG.E R0, desc[UR56][R6.64+0x4] ;  /* 0x0000043806007981 */ /* 0x000ea4000c1e1900 */
[----:B--2---:R-:W-:-:S07]  /*18b0*/  IMAD.IADD R143, R0, 0x1, -R143 ;  /* 0x00000001008f7824 */ /* 0x004fce00078e0a8f */
.L_x_447:
[----:B------:R-:W-:Y:S01]  /*18c0*/  IMAD.U32 R25, RZ, RZ, UR5 ;  /* 0x00000005ff197e24 */ /* 0x000fe2000f8e00ff */
[----:B------:R-:W-:Y:S01]  /*18d0*/  MOV R26, UR4 ;  /* 0x00000004001a7c02 */ /* 0x000fe20008000f00 */
[----:B------:R-:W-:Y:S06]  /*18e0*/  @!P2 BRA `(.L_x_448) ;  /* 0x000000000010a947 */ /* 0x000fec0003800000 */
[----:B------:R-:W-:-:S04]  /*18f0*/  IADD3 R26, P0, R189, UR8, RZ ;  /* 0x00000008bd1a7c10 */ /* 0x000fc8000ff1e0ff */
[----:B------:R-:W-:-:S05]  /*1900*/  IADD3.X R27, R190, UR9, RZ, P0, !PT ;  /* 0x00000009be1b7c10 */ /* 0x000fca00087fe4ff */
[----:B------:R0:W5:Y:S01]  /*1910*/  LDG.E R26, desc[UR56][R26.64] ;  /* 0x000000381a1a7981 */ /* 0x000162000c1e1900 */
[----:B------:R-:W-:Y:S05]  /*1920*/  BRA `(.L_x_449) ;  /* 0x0000000000107947 */ /* 0x000fea0003800000 */
.L_x_448:
[----:B------:R-:W-:Y:S05]  /*1930*/  @!P0 BRA `(.L_x_449) ;  /* 0x00000000000c8947 */ /* 0x000fea0003800000 */
[----:B------:R-:W2:Y:S04]  /*1940*/  LDG.E R3, desc[UR56][R4.64] ;  /* 0x0000003804037981 */ /* 0x000ea8000c1e1900 */
[----:B------:R-:W2:Y:S02]  /*1950*/  LDG.E R26, desc[UR56][R4.64+0x4] ;  /* 0x00000438041a7981 */ /* 0x000ea4000c1e1900 */
[----:B--2---:R-:W-:-:S07]  /*1960*/  IMAD.IADD R26, R26, 0x1, -R3 ;  /* 0x000000011a1a7824 */ /* 0x004fce00078e0a03 */
.L_x_449:
[----:B------:R-:W-:Y:S01]  /*1970*/  ULDC.64 UR4, c[0x0][0xa10] ;  /* 0x0002840000047ab9 */ /* 0x000fe20000000a00 */
[----:B0-----:R-:W2:Y:S01]  /*1980*/  LDL.LU R27, [R1+0x38] ;  /* 0x00003800011b7983 */ /* 0x001ea20000300800 */
[----:B------:R-:W-:-:S04]  /*1990*/  ISETP.NE.U32.AND P0, PT, RZ, UR4, PT ;  /* 0x00000004ff007c0c */ /* 0x000fc8000bf05070 */
[----:B------:R-:W-:Y:S01]  /*19a0*/  ISETP.NE.AND.EX P0, PT, RZ, UR5, PT, P0 ;  /* 0x00000005ff007c0c */ /* 0x000fe2000bf05300 */
[----:B------:R-:W-:-:S12]  /*19b0*/  ULDC.64 UR4, c[0x0][0xa30] ;  /* 0x00028c0000047ab9 */ /* 0x000fd80000000a00 */
[----:B------:R-:W0:Y:S02]  /*19c0*/  @P0 LDC.64 R4, c[0x0][0xa10] ;  /* 0x00028400ff040b82 */ /* 0x000e240000000a00 */
[----:B0-----:R-:W-:-:S05]  /*19d0*/  @P0 IMAD.WIDE R4, R188, 0x4, R4 ;  /* 0x00000004bc040825 */ /* 0x001fca00078e0204 */
[----:B------:R-:W3:Y:S04]  /*19e0*/  @P0 LDG.E R0, desc[UR56][R4.64] ;  /* 0x0000003804000981 */ /* 0x000ee8000c1e1900 */
[----:B------:R-:W3:Y:S01]  /*19f0*/  @P0 LDG.E R3, desc[UR56][R4.64+0x4] ;  /* 0x0000043804030981 */ /* 0x000ee2000c1e1900 */
[----:B------:R-:W-:Y:S01]  /*1a00*/  ISETP.NE.U32.AND P1, PT, RZ, UR4, PT ;  /* 0x00000004ff007c0c */ /* 0x000fe2000bf25070 */
[----:B-----5:R-:W-:-:S03]  /*1a10*/  IMAD.MOV.U32 R141, RZ, RZ, R26 ;  /* 0x000000ffff8d7224 */ /* 0x020fc600078e001a */
[----:B------:R-:W-:-:S13]  /*1a20*/  ISETP.NE.AND.EX P1, PT, RZ, UR5, PT, P1 ;  /* 0x00000005ff007c0c */ /* 0x000fda000bf25310 */
[----:B------:R-:W-:-:S04]  /*1a30*/  @P1 IADD3 R6, P2, R189, UR4, RZ ;  /* 0x00000004bd061c10 */ /* 0x000fc8000ff5e0ff */
[----:B------:R-:W-:-:S05]  /*1a40*/  @P1 IADD3.X R7, R190, UR5, RZ, P2, !PT ;  /* 0x00000005be071c10 */ /* 0x000fca00097fe4ff */
[----:B------:R0:W5:Y:S01]  /*1a50*/  @P1 LDG.E R141, desc[UR56][R6.64] ;  /* 0x00000038068d1981 */ /* 0x000162000c1e1900 */
[----:B------:R-:W-:Y:S01]  /*1a60*/  IADD3 R10, R26, -R11, RZ ;  /* 0x8000000b1a0a7210 */ /* 0x000fe20007ffe0ff */
[----:B------:R-:W-:Y:S01]  /*1a70*/  BSSY B0, `(.L_x_450) ;  /* 0x000002c000007945 */ /* 0x000fe20003800000 */
[----:B------:R-:W-:Y:S02]  /*1a80*/  LOP3.LUT R200, R187, 0xff, RZ, 0xc0, !PT ;  /* 0x000000ffbbc87812 */ /* 0x000fe400078ec0ff */
[----:B------:R-:W-:Y:S02]  /*1a90*/  SHF.R.U32.HI R187, RZ, 0x10, R187 ;  /* 0x00000010ffbb7819 */ /* 0x000fe400000116bb */
[----:B--2---:R-:W-:Y:S01]  /*1aa0*/  LOP3.LUT R27, R27, 0xfffffffb, RZ, 0xc0, !PT ;  /* 0xfffffffb1b1b7812 */ /* 0x004fe200078ec0ff */
[----:B---3--:R-:W-:-:S04]  /*1ab0*/  @P0 IMAD.IADD R25, R3, 0x1, -R0 ;  /* 0x0000000103190824 */ /* 0x008fc800078e0a00 */
[----:B------:R-:W-:-:S05]  /*1ac0*/  IMAD.IADD R215, R10, 0x1, R25 ;  /* 0x000000010ad77824 */ /* 0x000fca00078e0219 */
[C---:B------:R-:W-:Y:S02]  /*1ad0*/  ISETP.GE.AND P3, PT, R215.reuse, 0x1, PT ;  /* 0x00000001d700780c */ /* 0x040fe40003f66270 */
[----:B------:R-:W-:-:S05]  /*1ae0*/  IADD3 R0, R215, 0x5f, RZ ;  /* 0x0000005fd7007810 */ /* 0x000fca0007ffe0ff */
[----:B------:R-:W-:-:S05]  /*1af0*/  IMAD.HI R0, R0, 0x2aaaaaab, RZ ;  /* 0x2aaaaaab00007827 */ /* 0x000fca00078e02ff */
[----:B------:R-:W-:Y:S02]  /*1b00*/  SHF.R.U32.HI R3, RZ, 0x1f, R0 ;  /* 0x0000001fff037819 */ /* 0x000fe40000011600 */
[----:B------:R-:W-:Y:S02]  /*1b10*/  @P3 LOP3.LUT R27, R27, 0x4, RZ, 0xfc, !PT ;  /* 0x000000041b1b3812 */ /* 0x000fe400078efcff */
[----:B------:R-:W-:Y:S01]  /*1b20*/  LEA.HI.SX32 R142, R0, R3, 0x1c ;  /* 0x00000003008e7211 */ /* 0x000fe200078fe2ff */
[----:B------:R-:W-:Y:S02]  /*1b30*/  IMAD.MOV.U32 R3, RZ, RZ, RZ ;  /* 0x000000ffff037224 */ /* 0x000fe400078e00ff */
[----:B------:R0:W-:Y:S01]  /*1b40*/  STL [R1+0x38], R27 ;  /* 0x0000381b01007387 */ /* 0x0001e20000100800 */
[----:B------:R-:W-:Y:S05]  /*1b50*/  @!P3 BRA `(.L_x_451) ;  /* 0x000000000074b947 */ /* 0x000fea0003800000 */
[----:B------:R-:W-:Y:S01]  /*1b60*/  ISETP.NE.AND P0, PT, R187, RZ, PT ;  /* 0x000000ffbb00720c */ /* 0x000fe20003f05270 */
[----:B------:R-:W-:-:S03]  /*1b70*/  ULDC UR4, c[0x0][0x9f0] ;  /* 0x00027c0000047ab9 */ /* 0x000fc60000000800 */
[----:B------:R-:W-:-:S04]  /*1b80*/  SEL R9, R187, UR4, P0 ;  /* 0x00000004bb097c07 */ /* 0x000fc80008000000 */
[-C--:B0-----:R-:W-:Y:S02]  /*1b90*/  IABS R6, R9.reuse ;  /* 0x0000000900067213 */ /* 0x081fe40000000000 */
[----:B------:R-:W-:Y:S02]  /*1ba0*/  IADD3 R0, R142, -0x1, R9 ;  /* 0xffffffff8e007810 */ /* 0x000fe40007ffe009 */
[----:B------:R-:W0:Y:S01]  /*1bb0*/  I2F.RP R3, R6 ;  /* 0x0000000600037306 */ /* 0x000e220000209400 */
[-C--:B------:R-:W-:Y:S02]  /*1bc0*/  IABS R11, R9.reuse ;  /* 0x00000009000b7213 */ /* 0x080fe40000000000 */
[----:B------:R-:W-:Y:S02]  /*1bd0*/  IABS R8, R0 ;  /* 0x0000000000087213 */ /* 0x000fe40000000000 */
[----:B------:R-:W-:-:S04]  /*1be0*/  LOP3.LUT R0, R0, R9, RZ, 0x3c, !PT ;  /* 0x0000000900007212 */ /* 0x000fc800078e3cff */
[----:B------:R-:W-:Y:S01]  /*1bf0*/  ISETP.GE.AND P2, PT, R0, RZ, PT ;  /* 0x000000ff0000720c */ /* 0x000fe20003f46270 */
[----:B0-----:R-:W0:Y:S02]  /*1c00*/  MUFU.RCP R3, R3 ;  /* 0x0000000300037308 */ /* 0x001e240000001000 */
[----:B0-----:R-:W-:Y:S02]  /*1c10*/  VIADD R4, R3, 0xffffffe ;  /* 0x0ffffffe03047836 */ /* 0x001fe40000000000 */
[----:B------:R-:W-:-:S04]  /*1c20*/  IMAD.MOV R3, RZ, RZ, -R11 ;  /* 0x000000ffff037224 */ /* 0x000fc800078e0a0b */
[----:B------:R0:W1:Y:S02]  /*1c30*/  F2I.FTZ.U32.TRUNC.NTZ R5, R4 ;  /* 0x0000000400057305 */ /* 0x000064000021f000 */
[----:B0-----:R-:W-:Y:S01]  /*1c40*/  IMAD.MOV.U32 R4, RZ, RZ, RZ ;  /* 0x000000ffff047224 */ /* 0x001fe200078e00ff */
[----:B-1----:R-:W-:-:S05]  /*1c50*/  IADD3 R7, RZ, -R5, RZ ;  /* 0x80000005ff077210 */ /* 0x002fca0007ffe0ff */
[----:B------:R-:W-:-:S04]  /*1c60*/  IMAD R7, R7, R6, RZ ;  /* 0x0000000607077224 */ /* 0x000fc800078e02ff */
[----:B------:R-:W-:-:S06]  /*1c70*/  IMAD.HI.U32 R5, R5, R7, R4 ;  /* 0x0000000705057227 */ /* 0x000fcc00078e0004 */
[----:B------:R-:W-:-:S04]  /*1c80*/  IMAD.HI.U32 R5, R5, R8, RZ ;  /* 0x0000000805057227 */ /* 0x000fc800078e00ff */
[----:B------:R-:W-:-:S05]  /*1c90*/  IMAD R3, R5, R3, R8 ;  /* 0x0000000305037224 */ /* 0x000fca00078e0208 */
[----:B------:R-:W-:-:S13]  /*1ca0*/  ISETP.GT.U32.AND P1, PT, R6, R3, PT ;  /* 0x000000030600720c */ /* 0x000fda0003f24070 */
[-C--:B------:R-:W-:Y:S01]  /*1cb0*/  @!P1 IADD3 R3, R3, -R6.reuse, RZ ;  /* 0x8000000603039210 */ /* 0x080fe20007ffe0ff */
[----:B------:R-:W-:Y:S01]  /*1cc0*/  @!P1 VIADD R5, R5, 0x1 ;  /* 0x0000000105059836 */ /* 0x000fe20000000000 */
[----:B------:R-:W-:Y:S02]  /*1cd0*/  ISETP.NE.AND P1, PT, R9, RZ, PT ;  /* 0x000000ff0900720c */ /* 0x000fe40003f25270 */
[----:B------:R-:W-:-:S13]  /*1ce0*/  ISETP.GE.U32.AND P0, PT, R3, R6, PT ;  /* 0x000000060300720c */ /* 0x000fda0003f06070 */
[----:B------:R-:W-:-:S05]  /*1cf0*/  @P0 VIADD R5, R5, 0x1 ;  /* 0x0000000105050836 */ /* 0x000fca0000000000 */
[----:B------:R-:W-:-:S05]  /*1d00*/  MOV R3, R5 ;  /* 0x0000000500037202 */ /* 0x000fca0000000f00 */
[----:B------:R-:W-:Y:S01]  /*1d10*/  @!P2 IMAD.MOV R3, RZ, RZ, -R3 ;  /* 0x000000ffff03a224 */ /* 0x000fe200078e0a03 */
[----:B------:R-:W-:-:S07]  /*1d20*/  @!P1 LOP3.LUT R3, RZ, R9, RZ, 0x33, !PT ;  /* 0x00000009ff039212 */ /* 0x000fce00078e33ff */
.L_x_451:
[----:B------:R-:W-:Y:S05]  /*1d30*/  BSYNC B0 ;  /* 0x0000000000007941 */ /* 0x000fea0003800000 */
.L_x_450:
[----:B------:R-:W-:Y:S01]  /*1d40*/  IMAD R0, R200, R3, RZ ;  /* 0x00000003c8007224 */ /* 0x000fe200078e02ff */
[----:B------:R-:W-:-:S04]  /*1d50*/  PLOP3.LUT P2, PT, PT, PT, PT, 0x80, 0x0 ;  /* 0x000000000000781c */ /* 0x000fc80003f4f070 */
[C---:B------:R-:W-:Y:S01]  /*1d60*/  VIADDMNMX R3, R0.reuse, R3, R142, PT ;  /* 0x0000000300037246 */ /* 0x040fe2000380018e */
[----:B------:R-:W-:-:S04]  /*1d70*/  IMAD R0, R0, 0x60, -R10 ;  /* 0x0000006000007824 */ /* 0x000fc800078e0a0a */
[----:B------:R-:W-:Y:S01]  /*1d80*/  IMAD R4, R3, 0x60, -R10 ;  /* 0x0000006003047824 */ /* 0x000fe200078e0a0a */
[----:B------:R-:W-:-:S04]  /*1d90*/  VIMNMX R0, RZ, R0, !PT ;  /* 0x00000000ff007248 */ /* 0x000fc80007fe0100 */
[----:B------:R-:W-:Y:S01]  /*1da0*/  VIMNMX R3, R4, R25, PT ;  /* 0x0000001904037248 */ /* 0x000fe20003fe0100 */
[----:B------:R-:W-:-:S03]  /*1db0*/  IMAD.WIDE.U32 R126, R0, -0x55555555, RZ ;  /* 0xaaaaaaab007e7825 */ /* 0x000fc600078e00ff */
[----:B------:R-:W-:Y:S02]  /*1dc0*/  ISETP.GT.AND P0, PT, R3, R0, PT ;  /* 0x000000000300720c */ /* 0x000fe40003f04270 */
[----:B------:R-:W-:-:S04]  /*1dd0*/  SHF.R.U32.HI R126, RZ, 0x6, R127 ;  /* 0x00000006ff7e7819 */ /* 0x000fc8000001167f */
[----:B------:R-:W-:-:S07]  /*1de0*/  MOV R24, R126 ;  /* 0x0000007e00187202 */ /* 0x000fce0000000f00 */
[----:B------:R-:W-:-:S04]  /*1df0*/  @P0 VIADD R0, R3, 0x5f ;  /* 0x0000005f03000836 */ /* 0x000fc80000000000 */
[----:B------:R-:W-:-:S05]  /*1e00*/  @P0 IMAD.HI R0, R0, 0x2aaaaaab, RZ ;  /* 0x2aaaaaab00000827 */ /* 0x000fca00078e02ff */
[----:B------:R-:W-:-:S04]  /*1e10*/  @P0 SHF.R.U32.HI R3, RZ, 0x1f, R0 ;  /* 0x0000001fff030819 */ /* 0x000fc80000011600 */
[----:B------:R-:W-:-:S04]  /*1e20*/  @P0 LEA.HI.SX32 R24, R0, R3, 0x1c ;  /* 0x0000000300180211 */ /* 0x000fc800078fe2ff */
[----:B------:R-:W-:-:S13]  /*1e30*/  ISETP.GT.AND P0, PT, R24, R126, PT ;  /* 0x0000007e1800720c */ /* 0x000fda0003f04270 */
[----:B------:R-:W-:Y:S05]  /*1e40*/  @!P0 BRA `(.L_x_452) ;  /* 0x0000009000648947 */ /* 0x000fea0003800000 */
[----:B------:R-:W-:Y:S01]  /*1e50*/  VIADD R123, R2, 0x18400 ;  /* 0x00018400027b7836 */ /* 0x000fe20000000000 */
[----:B------:R-:W-:Y:S04]  /*1e60*/  BSSY B6, `(.L_x_453) ;  /* 0x0000013000067945 */ /* 0x000fe80003800000 */
[----:B------:R-:W-:-:S13]  /*1e70*/  LOP3.LUT P0, RZ, R123, 0x3ff, RZ, 0xc0, !PT ;  /* 0x000003ff7bff7812 */ /* 0x000fda000780c0ff */
[----:B------:R-:W-:Y:S05]  /*1e80*/  @!P0 BRA `(.L_x_454) ;  /* 0x0000000000408947 */ /* 0x000fea0003800000 */
[----:B------:R-:W-:Y:S01]  /*1e90*/  MOV R14, 0x0 ;  /* 0x00000000000e7802 */ /* 0x000fe20000000f00 */
[----:B------:R-:W-:Y:S01]  /*1ea0*/  ULDC.64 UR4, c[0x4][0xf0] ;  /* 0x01003c0000047ab9 */ /* 0x000fe20000000a00 */
[----:B------:R-:W-:Y:S01]  /*1eb0*/  ULDC.64 UR6, c[0x4][0x90] ;  /* 0x0100240000067ab9 */ /* 0x000fe20000000a00 */
[----:B------:R-:W-:Y:S01]  /*1ec0*/  IMAD.U32 R4, RZ, RZ, UR4 ;  /* 0x00000004ff047e24 */ /* 0x000fe2000f8e00ff */
[----:B------:R-:W-:Y:S01]  /*1ed0*/  MOV R5, UR5 ;  /* 0x0000000500057c02 */ /* 0x000fe20008000f00 */
[----:B------:R-:W-:Y:S01]  /*1ee0*/  ULDC.64 UR4, c[0x4][0xf8] ;  /* 0x01003e0000047ab9 */ /* 0x000fe20000000a00 */
[----:B------:R-:W1:Y:S01]  /*1ef0*/  LDC.64 R14, c[0x4][R14] ;  /* 0x010000000e0e7b82 */ /* 0x000e620000000a00 */
[----:B0-----:R-:W-:Y:S01]  /*1f00*/  IMAD.U32 R6, RZ, RZ, UR4 ;  /* 0x00000004ff067e24 */ /* 0x001fe2000f8e00ff */
[----:B------:R-:W-:Y:S01]  /*1f10*/  MOV R10, UR6 ;  /* 0x00000006000a7c02 */ /* 0x000fe20008000f00 */
[----:B------:R-:W-:Y:S01]  /*1f20*/  IMAD.U32 R7, RZ, RZ, UR5 ;  /* 0x00000005ff077e24 */ /* 0x000fe2000f8e00ff */
[----:B------:R-:W-:Y:S01]  /*1f30*/  MOV R12, 0x1 ;  /* 0x00000001000c7802 */ /* 0x000fe20000000f00 */
[----:B------:R-:W-:-:S02]  /*1f40*/  IMAD.U32 R11, RZ, RZ, UR7 ;  /* 0x00000007ff0b7e24 */ /* 0x000fc4000f8e00ff */
[----:B------:R-:W-:Y:S02]  /*1f50*/  IMAD.MOV.U32 R8, RZ, RZ, 0x70 ;  /* 0x00000070ff087424 */ /* 0x000fe400078e00ff */
[----:B------:R-:W-:-:S07]  /*1f60*/  IMAD.MOV.U32 R13, RZ, RZ, RZ ;  /* 0x000000ffff0d7224 */ /* 0x000fce00078e00ff */
[----:B------:R-:W-:-:S07]  /*1f70*/  LEPC R20, `(.L_x_454) ;  /* 0x000000001014794e */ /* 0x000fce0000000000 */
[----:B-1---5:R-:W-:Y:S05]  /*1f80*/  CALL.ABS.NOINC R14 ;  /* 0x000000000e007343 */ /* 0x022fea0003c00000 */
.L_x_454:
[----:B------:R-:W-:Y:S05]  /*1f90*/  BSYNC B6 ;  /* 0x0000000000067941 */ /* 0x000fea0003800000 */
.L_x_453:
[----:B------:R-:W-:Y:S01]  /*1fa0*/  VIADD R122, R2, 0x400 ;  /* 0x00000400027a7836 */ /* 0x000fe20000000000 */
[----:B------:R-:W-:Y:S04]  /*1fb0*/  BSSY B6, `(.L_x_455) ;  /* 0x0000013000067945 */ /* 0x000fe80003800000 */
[----:B------:R-:W-:-:S13]  /*1fc0*/  LOP3.LUT P0, RZ, R122, 0x3ff, RZ, 0xc0, !PT ;  /* 0x000003ff7aff7812 */ /* 0x000fda000780c0ff */
[----:B------:R-:W-:Y:S05]  /*1fd0*/  @!P0 BRA `(.L_x_456) ;  /* 0x0000000000408947 */ /* 0x000fea0003800000 */
[----:B------:R-:W-:Y:S01]  /*1fe0*/  MOV R14, 0x0 ;  /* 0x00000000000e7802 */ /* 0x000fe20000000f00 */
[----:B------:R-:W-:Y:S01]  /*1ff0*/  ULDC.64 UR4, c[0x4][0xf0] ;  /* 0x01003c0000047ab9 */ /* 0x000fe20000000a00 */
[----:B------:R-:W-:Y:S01]  /*2000*/  ULDC.64 UR6, c[0x4][0xf8] ;  /* 0x01003e0000067ab9 */ /* 0x000fe20000000a00 */
[----:B------:R-:W-:Y:S01]  /*2010*/  MOV R4, UR4 ;  /* 0x0000000400047c02 */ /* 0x000fe20008000f00 */
[----:B------:R-:W-:Y:S01]  /*2020*/  IMAD.U32 R5, RZ, RZ, UR5 ;  /* 0x00000005ff057e24 */ /* 0x000fe2000f8e00ff */
        /* <DEDUP_REMOVED lines=11> */
.L_x_456:
[----:B------:R-:W-:Y:S05]  /*20e0*/  BSYNC B6 ;  /* 0x0000000000067941 */ /* 0x000fea0003800000 */
.L_x_455:
[----:B------:R-:W-:Y:S01]  /*20f0*/  ULDC.64 UR4, c[0x0][0x9f8] ;  /* 0x00027e0000047ab9 */ /* 0x000fe20000000a00 */
[----:B------:R-:W-:Y:S01]  /*2100*/  IMAD.MOV.U32 R102, RZ, RZ, R188 ;  /* 0x000000ffff667224 */ /* 0x000fe200078e00bc */
[----:B------:R-:W-:Y:S01]  /*2110*/  ISETP.NE.U32.AND P0, PT, RZ, UR4, PT ;  /* 0x00000004ff007c0c */ /* 0x000fe2000bf05070 */
[----:B------:R-:W-:Y:S01]  /*2120*/  VIADD R0, R16, 0x20 ;  /* 0x0000002010007836 */ /* 0x000fe20000000000 */
[----:B------:R-:W1:Y:S01]  /*2130*/  LDC.64 R94, c[0x0][0x3f8] ;  /* 0x0000fe00ff5e7b82 */ /* 0x000e620000000a00 */
[----:B------:R-:W-:Y:S02]  /*2140*/  MOV R20, R27 ;  /* 0x0000001b00147202 */ /* 0x000fe40000000f00 */
[----:B------:R-:W-:-:S05]  /*2150*/  ISETP.NE.AND.EX P0, PT, RZ, UR5, PT, P0 ;  /* 0x00000005ff007c0c */ /* 0x000fca000bf05300 */
[----:B------:R-:W2:Y:S08]  /*2160*/  LDC R125, c[0x0][0x3f4] ;  /* 0x0000fd00ff7d7b82 */ /* 0x000eb00000000800 */
[----:B------:R-:W-:Y:S01]  /*2170*/  @P0 IADD3 R4, P1, R189, UR4, RZ ;  /* 0x00000004bd040c10 */ /* 0x000fe2000ff3e0ff */
[----:B------:R-:W-:Y:S01]  /*2180*/  ULDC UR4, c[0x0][0x2f4] ;  /* 0x0000bd0000047ab9 */ /* 0x000fe20000000800 */
[----:B------:R-:W3:Y:S02]  /*2190*/  LDC.64 R88, c[0x0][0x408] ;  /* 0x00010200ff587b82 */ /* 0x000ee40000000a00 */
[----:B------:R-:W-:Y:S01]  /*21a0*/  @P0 IADD3.X R5, R190, UR5, RZ, P1, !PT ;  /* 0x00000005be050c10 */ /* 0x000fe20008ffe4ff */
[----:B------:R-:W-:-:S04]  /*21b0*/  ULDC UR5, c[0x0][0x320] ;  /* 0x0000c80000057ab9 */ /* 0x000fc80000000800 */
[----:B------:R4:W2:Y:S01]  /*21c0*/  @P0 LDG.E R102, desc[UR56][R4.64] ;  /* 0x0000003804660981 */ /* 0x0008a2000c1e1900 */
[----:B------:R-:W-:Y:S01]  /*21d0*/  ISETP.GE.AND P1, PT, R0, UR4, PT ;  /* 0x0000000400007c0c */ /* 0x000fe2000bf26270 */
[----:B-1----:R-:W-:Y:S01]  /*21e0*/  IMAD.WIDE.U32 R96, R166, R94, R16 ;  /* 0x0000005ea6607225 */ /* 0x002fe200078e0010 */
[----:B------:R-:W-:Y:S01]  /*21f0*/  ISETP.GE.AND P0, PT, R16, UR4, PT ;  /* 0x0000000410007c0c */ /* 0x000fe2000bf06270 */
[----:B------:R-:W1:Y:S01]  /*2200*/  S2R R218, SR_TID.X ;  /* 0x0000000000da7919 */ /* 0x000e620000002100 */
[----:B0-----:R-:W-:Y:S01]  /*2210*/  SEL R6, RZ, 0xffffffff, P1 ;  /* 0xffffffffff067807 */ /* 0x001fe20000800000 */
[----:B------:R-:W-:Y:S01]  /*2220*/  IMAD.MOV.U32 R127, RZ, RZ, 0x20 ;  /* 0x00000020ff7f7424 */ /* 0x000fe200078e00ff */
[----:B------:R-:W-:Y:S01]  /*2230*/  SEL R3, RZ, 0x1, P0 ;  /* 0x00000001ff037807 */ /* 0x000fe20000000000 */
[----:B------:R-:W-:Y:S01]  /*2240*/  IMAD.SHL.U32 R108, R94, 0x40, RZ ;  /* 0x000000405e6c7824 */ /* 0x000fe200078e00ff */
[----:B------:R-:W-:Y:S01]  /*2250*/  SHF.L.U32 R6, R6, 0x1, RZ ;  /* 0x0000000106067819 */ /* 0x000fe200000006ff */
[----:B------:R-:W-:Y:S01]  /*2260*/  IMAD.IADD R129, R129, 0x1, R26 ;  /* 0x0000000181817824 */ /* 0x000fe200078e021a */
[----:B------:R-:W-:Y:S01]  /*2270*/  ISETP.GE.AND P0, PT, R0, UR5, PT ;  /* 0x0000000500007c0c */ /* 0x000fe2000bf06270 */
[----:B------:R-:W-:Y:S01]  /*2280*/  IMAD R114, R214, 0x40, R166 ;  /* 0x00000040d6727824 */ /* 0x000fe200078e02a6 */
[----:B------:R-:W-:Y:S01]  /*2290*/  LOP3.LUT R6, R6, 0x2, R3, 0xe2, !PT ;  /* 0x0000000206067812 */ /* 0x000fe200078ee203 */
[----:B------:R-:W-:Y:S01]  /*22a0*/  VIADD R3, R16, 0x40 ;  /* 0x0000004010037836 */ /* 0x000fe20000000000 */
[----:B----4-:R-:W-:-:S02]  /*22b0*/  SEL R4, RZ, 0xffffffff, P0 ;  /* 0xffffffffff047807 */ /* 0x010fc40000000000 */
[----:B------:R-:W-:Y:S01]  /*22c0*/  ISETP.GE.AND P1, PT, R19, UR4, PT ;  /* 0x0000000413007c0c */ /* 0x000fe2000bf26270 */
[----:B---3--:R-:W-:Y:S01]  /*22d0*/  IMAD.WIDE.U32 R90, R166, R88, R16 ;  /* 0x00000058a65a7225 */ /* 0x008fe200078e0010 */
[----:B------:R-:W-:Y:S02]  /*22e0*/  ISETP.GE.AND P0, PT, R3, UR4, PT ;  /* 0x0000000403007c0c */ /* 0x000fe4000bf06270 */
[----:B------:R-:W-:Y:S01]  /*22f0*/  SHF.R.S32.HI R11, RZ, 0x1f, R166 ;  /* 0x0000001fff0b7819 */ /* 0x000fe200000114a6 */
[----:B------:R-:W-:Y:S01]  /*2300*/  IMAD.SHL.U32 R8, R4, 0x2, RZ ;  /* 0x0000000204087824 */ /* 0x000fe200078e00ff */
[----:B------:R-:W-:Y:S01]  /*2310*/  SEL R4, RZ, 0x8, P1 ;  /* 0x00000008ff047807 */ /* 0x000fe20000800000 */
[----:B------:R-:W-:Y:S01]  /*2320*/  IMAD R131, R89, 0x60, RZ ;  /* 0x0000006059837824 */ /* 0x000fe200078e02ff */
[----:B------:R-:W-:Y:S02]  /*2330*/  SEL R5, RZ, 0x4, P0 ;  /* 0x00000004ff057807 */ /* 0x000fe40000000000 */
[----:B------:R-:W-:-:S02]  /*2340*/  ISETP.GE.AND P2, PT, R16, UR5, PT ;  /* 0x0000000510007c0c */ /* 0x000fc4000bf46270 */
[--C-:B------:R-:W-:Y:S02]  /*2350*/  SHF.R.S32.HI R161, RZ, 0x1f, R160.reuse ;  /* 0x0000001fffa17819 */ /* 0x100fe400000114a0 */
[----:B------:R-:W-:Y:S01]  /*2360*/  LOP3.LUT R4, R4, R6, R5, 0xfe, !PT ;  /* 0x0000000604047212 */ /* 0x000fe200078efe05 */
[-C--:B------:R-:W-:Y:S01]  /*2370*/  IMAD R5, R11, R94.reuse, RZ ;  /* 0x0000005e0b057224 */ /* 0x080fe200078e02ff */
[----:B------:R-:W-:Y:S01]  /*2380*/  SEL R7, RZ, 0x1, P2 ;  /* 0x00000001ff077807 */ /* 0x000fe20001000000 */
[----:B------:R-:W-:Y:S01]  /*2390*/  IMAD.WIDE.U32 R98, R166, R94, R160 ;  /* 0x0000005ea6627225 */ /* 0x000fe200078e00a0 */
[----:B------:R-:W-:Y:S02]  /*23a0*/  ISETP.GE.AND P0, PT, R22, UR4, PT ;  /* 0x0000000416007c0c */ /* 0x000fe4000bf06270 */
[----:B------:R-:W-:Y:S01]  /*23b0*/  ISETP.GE.AND P1, PT, R3, UR5, PT ;  /* 0x0000000503007c0c */ /* 0x000fe2000bf26270 */
[----:B------:R-:W-:Y:S01]  /*23c0*/  IMAD R5, R166, R95, R5 ;  /* 0x0000005fa6057224 */ /* 0x000fe200078e0205 */
[----:B------:R-:W-:Y:S01]  /*23d0*/  LOP3.LUT R7, R8, 0x2, R7, 0xe2, !PT ;  /* 0x0000000208077812 */ /* 0x000fe200078ee207 */
[-C--:B------:R-:W-:Y:S01]  /*23e0*/  IMAD R11, R11, R88.reuse, RZ ;  /* 0x000000580b0b7224 */ /* 0x080fe200078e02ff */
[----:B------:R-:W-:Y:S01]  /*23f0*/  SEL R9, RZ, 0x10, P0 ;  /* 0x00000010ff097807 */ /* 0x000fe20000000000 */
[----:B------:R-:W-:Y:S01]  /*2400*/  IMAD.IADD R97, R5, 0x1, R97 ;  /* 0x0000000105617824 */ /* 0x000fe200078e0261 */
[----:B------:R-:W-:Y:S01]  /*2410*/  SEL R6, RZ, 0x4, P1 ;  /* 0x00000004ff067807 */ /* 0x000fe20000800000 */
[----:B------:R-:W-:Y:S01]  /*2420*/  IMAD R13, R166, R89, R11 ;  /* 0x00000059a60d7224 */ /* 0x000fe200078e020b */
[----:B--2---:R-:W-:Y:S01]  /*2430*/  ISETP.GE.AND P0, PT, R16, R125, PT ;  /* 0x0000007d1000720c */ /* 0x004fe20003f06270 */
[----:B------:R-:W-:Y:S01]  /*2440*/  IMAD.WIDE.U32 R92, R166, R88, R160 ;  /* 0x00000058a65c7225 */ /* 0x000fe200078e00a0 */
[----:B------:R-:W-:-:S02]  /*2450*/  IADD3 R99, R99, R5, RZ ;  /* 0x0000000563637210 */ /* 0x000fc40007ffe0ff */
[----:B------:R-:W-:Y:S01]  /*2460*/  LOP3.LUT R5, R7, R6, RZ, 0xfc, !PT ;  /* 0x0000000607057212 */ /* 0x000fe200078efcff */
[----:B------:R-:W-:Y:S01]  /*2470*/  IMAD.IADD R91, R13, 0x1, R91 ;  /* 0x000000010d5b7824 */ /* 0x000fe200078e025b */
[-C--:B------:R-:W-:Y:S01]  /*2480*/  ISETP.GE.AND P1, PT, R0, R125.reuse, PT ;  /* 0x0000007d0000720c */ /* 0x080fe20003f26270 */
[-C--:B-----5:R-:W-:Y:S01]  /*2490*/  IMAD.WIDE.U32 R96, R141, R94.reuse, R96 ;  /* 0x0000005e8d607225 */ /* 0x0a0fe200078e0060 */
[----:B------:R-:W-:Y:S02]  /*24a0*/  ISETP.GE.AND P3, PT, R3, R125, PT ;  /* 0x0000007d0300720c */ /* 0x000fe40003f66270 */
[----:B------:R-:W-:Y:S01]  /*24b0*/  SEL R7, R125, RZ, P0 ;  /* 0x000000ff7d077207 */ /* 0x000fe20000000000 */
[----:B------:R-:W-:Y:S01]  /*24c0*/  IMAD.WIDE.U32 R98, R141, R94, R98 ;  /* 0x0000005e8d627225 */ /* 0x000fe200078e0062 */
[----:B------:R-:W-:Y:S02]  /*24d0*/  LOP3.LUT R9, R4, R9, RZ, 0xfc, !PT ;  /* 0x0000000904097212 */ /* 0x000fe400078efcff */
[C---:B------:R-:W-:Y:S01]  /*24e0*/  SEL R11, R125.reuse, RZ, P1 ;  /* 0x000000ff7d0b7207 */ /* 0x040fe20000800000 */
[----:B------:R-:W-:Y:S01]  /*24f0*/  IMAD.IADD R7, R16, 0x1, R7 ;  /* 0x0000000110077824 */ /* 0x000fe200078e0207 */
[----:B------:R-:W-:Y:S01]  /*2500*/  SEL R4, R125, RZ, P3 ;  /* 0x000000ff7d047207 */ /* 0x000fe20001800000 */
[----:B------:R-:W-:Y:S01]  /*2510*/  IMAD.WIDE.U32 R90, R141, R88, R90 ;  /* 0x000000588d5a7225 */ /* 0x000fe200078e005a */
[----:B------:R-:W-:-:S02]  /*2520*/  IADD3 R11, R0, R11, RZ ;  /* 0x0000000b000b7210 */ /* 0x000fc40007ffe0ff */
[----:B------:R-:W-:Y:S01]  /*2530*/  LOP3.LUT R20, R20, 0xfffffffe, RZ, 0xc0, !PT ;  /* 0xfffffffe14147812 */ /* 0x000fe200078ec0ff */
[----:B------:R-:W-:Y:S01]  /*2540*/  IMAD.IADD R12, R3, 0x1, R4 ;  /* 0x00000001030c7824 */ /* 0x000fe200078e0204 */
[----:B------:R-:W-:Y:S02]  /*2550*/  SHF.R.S32.HI R4, RZ, 0x1f, R7 ;  /* 0x0000001fff047819 */ /* 0x000fe40000011407 */
[----:B------:R-:W-:Y:S02]  /*2560*/  SHF.R.S32.HI R6, RZ, 0x1f, R11 ;  /* 0x0000001fff067819 */ /* 0x000fe4000001140b */
[CC--:B------:R-:W-:Y:S02]  /*2570*/  LEA.HI R8, R4.reuse, R7.reuse, RZ, 0x3 ;  /* 0x0000000704087211 */ /* 0x0c0fe400078f18ff */
[----:B------:R-:W-:Y:S02]  /*2580*/  LEA.HI R4, R4, R7, RZ, 0x6 ;  /* 0x0000000704047211 */ /* 0x000fe400078f30ff */
[----:B------:R-:W-:-:S02]  /*2590*/  @P3 LOP3.LUT R20, R20, 0x1, RZ, 0xfc, !PT ;  /* 0x0000000114143812 */ /* 0x000fc400078efcff */
[CC--:B------:R-:W-:Y:S02]  /*25a0*/  LEA.HI R7, R6.reuse, R11.reuse, RZ, 0x6 ;  /* 0x0000000b06077211 */ /* 0x0c0fe400078f30ff */
[----:B------:R-:W-:Y:S01]  /*25b0*/  LEA.HI R11, R6, R11, RZ, 0x3 ;  /* 0x0000000b060b7211 */ /* 0x000fe200078f18ff */
[----:B------:R0:W-:Y:S01]  /*25c0*/  STL [R1+0x38], R20 ;  /* 0x0000381401007387 */ /* 0x0001e20000100800 */
[----:B------:R-:W-:Y:S02]  /*25d0*/  SHF.R.S32.HI R4, RZ, 0x6, R4 ;  /* 0x00000006ff047819 */ /* 0x000fe40000011404 */
[----:B------:R-:W-:Y:S02]  /*25e0*/  IADD3 R93, R93, R13, RZ ;  /* 0x0000000d5d5d7210 */ /* 0x000fe40007ffe0ff */
[----:B------:R-:W-:Y:S01]  /*25f0*/  SHF.R.S32.HI R6, RZ, 0x6, R7 ;  /* 0x00000006ff067819 */ /* 0x000fe20000011407 */
[C---:B------:R-:W-:Y:S01]  /*2600*/  IMAD R140, R4.reuse, 0x1800, R179 ;  /* 0x00001800048c7824 */ /* 0x040fe200078e02b3 */
[----:B------:R-:W-:Y:S01]  /*2610*/  LOP3.LUT R13, R177, 0x38, R11, 0xf8, !PT ;  /* 0x00000038b10d7812 */ /* 0x000fe200078ef80b */
[----:B------:R-:W-:Y:S01]  /*2620*/  IMAD R138, R4, 0x1800, R180 ;  /* 0x00001800048a7824 */ /* 0x000fe200078e02b4 */
[----:B------:R-:W-:Y:S01]  /*2630*/  SHF.R.S32.HI R21, RZ, 0x1f, R12 ;  /* 0x0000001fff157819 */ /* 0x000fe2000001140c */
[----:B------:R-:W-:Y:S01]  /*2640*/  IMAD R139, R6, 0x1800, R179 ;  /* 0x00001800068b7824 */ /* 0x000fe200078e02b3 */
[----:B------:R-:W-:Y:S01]  /*2650*/  LOP3.LUT R10, R168, 0x38, R8, 0xf8, !PT ;  /* 0x00000038a80a7812 */ /* 0x000fe200078ef808 */
[----:B------:R-:W-:Y:S01]  /*2660*/  IMAD R134, R6, 0x1800, R180 ;  /* 0x0000180006867824 */ /* 0x000fe200078e02b4 */
[----:B0-----:R-:W-:Y:S01]  /*2670*/  SHF.R.U32.HI R20, RZ, 0x3, R168 ;  /* 0x00000003ff147819 */ /* 0x001fe200000116a8 */
[----:B------:R-:W-:Y:S01]  /*2680*/  IMAD.WIDE.U32 R92, R141, R88, R92 ;  /* 0x000000588d5c7225 */ /* 0x000fe200078e005c */
[----:B------:R-:W-:-:S02]  /*2690*/  LOP3.LUT R7, R177, 0x38, R8, 0xf8, !PT ;  /* 0x00000038b1077812 */ /* 0x000fc400078ef808 */
[----:B------:R-:W-:Y:S02]  /*26a0*/  LOP3.LUT R4, R13, R178, RZ, 0x3c, !PT ;  /* 0x000000b20d047212 */ /* 0x000fe400078e3cff */
[----:B------:R-:W-:Y:S02]  /*26b0*/  LEA.HI R14, R21, R12, RZ, 0x3 ;  /* 0x0000000c150e7211 */ /* 0x000fe400078f18ff */
[----:B------:R-:W-:Y:S01]  /*26c0*/  LOP3.LUT R15, R10, R20, RZ, 0x3c, !PT ;  /* 0x000000140a0f7212 */ /* 0x000fe200078e3cff */
[----:B------:R-:W-:Y:S01]  /*26d0*/  IMAD.IADD R139, R139, 0x1, R4 ;  /* 0x000000018b8b7824 */ /* 0x000fe200078e0204 */
[----:B------:R-:W-:Y:S02]  /*26e0*/  LOP3.LUT R7, R7, R178, RZ, 0x3c, !PT ;  /* 0x000000b207077212 */ /* 0x000fe400078e3cff */
[----:B------:R-:W-:Y:S02]  /*26f0*/  LEA.HI R12, R21, R12, RZ, 0x6 ;  /* 0x0000000c150c7211 */ /* 0x000fe400078f30ff */
[----:B------:R-:W-:Y:S01]  /*2700*/  IADD3 R138, R138, R15, RZ ;  /* 0x0000000f8a8a7210 */ /* 0x000fe20007ffe0ff */
[----:B------:R-:W-:Y:S01]  /*2710*/  IMAD.IADD R140, R140, 0x1, R7 ;  /* 0x000000018c8c7824 */ /* 0x000fe200078e0207 */
[----:B------:R-:W-:-:S02]  /*2720*/  SHF.R.S32.HI R15, RZ, 0x1f, R141 ;  /* 0x0000001fff0f7819 */ /* 0x000fc4000001148d */
[----:B------:R-:W-:Y:S02]  /*2730*/  SHF.R.S32.HI R12, RZ, 0x6, R12 ;  /* 0x00000006ff0c7819 */ /* 0x000fe4000001140c */
[----:B------:R-:W-:Y:S02]  /*2740*/  LOP3.LUT R4, R168, 0x38, R11, 0xf8, !PT ;  /* 0x00000038a8047812 */ /* 0x000fe400078ef80b */
[--C-:B------:R-:W-:Y:S01]  /*2750*/  LOP3.LUT R7, R177, 0x38, R14.reuse, 0xf8, !PT ;  /* 0x00000038b1077812 */ /* 0x100fe200078ef80e */
[----:B------:R-:W-:Y:S01]  /*2760*/  IMAD R136, R12, 0x1800, R179 ;  /* 0x000018000c887824 */ /* 0x000fe200078e02b3 */
[----:B------:R-:W-:Y:S01]  /*2770*/  LOP3.LUT R13, R4, R20, RZ, 0x3c, !PT ;  /* 0x00000014040d7212 */ /* 0x000fe200078e3cff */
[----:B------:R-:W-:Y:S01]  /*2780*/  IMAD R4, R15, R94, RZ ;  /* 0x0000005e0f047224 */ /* 0x000fe200078e02ff */
[----:B------:R-:W-:Y:S01]  /*2790*/  LOP3.LUT R10, R168, 0x38, R14, 0xf8, !PT ;  /* 0x00000038a80a7812 */ /* 0x000fe200078ef80e */
[----:B------:R-:W-:Y:S01]  /*27a0*/  IMAD R133, R12, 0x1800, R180 ;  /* 0x000018000c857824 */ /* 0x000fe200078e02b4 */
[----:B------:R-:W-:Y:S01]  /*27b0*/  LOP3.LUT R7, R7, R178, RZ, 0x3c, !PT ;  /* 0x000000b207077212 */ /* 0x000fe200078e3cff */
[----:B------:R-:W-:Y:S01]  /*27c0*/  IMAD R27, R141, R95, R4 ;  /* 0x0000005f8d1b7224 */ /* 0x000fe200078e0204 */
[----:B------:R-:W-:Y:S01]  /*27d0*/  LOP3.LUT R10, R10, R20, RZ, 0x3c, !PT ;  /* 0x000000140a0a7212 */ /* 0x000fe200078e3cff */
[----:B------:R-:W-:Y:S01]  /*27e0*/  IMAD R4, R15, R88, RZ ;  /* 0x000000580f047224 */ /* 0x000fe200078e02ff */
[----:B------:R-:W-:Y:S01]  /*27f0*/  IADD3 R136, R136, R7, RZ ;  /* 0x0000000788887210 */ /* 0x000fe20007ffe0ff */
[----:B------:R-:W-:Y:S01]  /*2800*/  IMAD.IADD R134, R134, 0x1, R13 ;  /* 0x0000000186867824 */ /* 0x000fe200078e020d */
[----:B------:R-:W-:Y:S01]  /*2810*/  ISETP.GE.AND P3, PT, R19, UR5, PT ;  /* 0x0000000513007c0c */ /* 0x000fe2000bf66270 */
[----:B------:R-:W-:Y:S01]  /*2820*/  IMAD.IADD R133, R133, 0x1, R10 ;  /* 0x0000000185857824 */ /* 0x000fe200078e020a */
[----:B------:R-:W-:Y:S01]  /*2830*/  LOP3.LUT R7, R177, 0x18, R16, 0xf8, !PT ;  /* 0x00000018b1077812 */ /* 0x000fe200078ef810 */
[----:B------:R-:W-:Y:S01]  /*2840*/  IMAD R103, R141, R89, R4 ;  /* 0x000000598d677224 */ /* 0x000fe200078e0204 */
[----:B------:R-:W-:Y:S01]  /*2850*/  ISETP.GE.AND P2, PT, R23, UR4, PT ;  /* 0x0000000417007c0c */ /* 0x000fe2000bf46270 */
[----:B------:R-:W-:Y:S01]  /*2860*/  IMAD R13, R95, 0x60, RZ ;  /* 0x000000605f0d7824 */ /* 0x000fe200078e02ff */
[----:B------:R-:W-:Y:S01]  /*2870*/  SEL R6, RZ, 0x8, P3 ;  /* 0x00000008ff067807 */ /* 0x000fe20001800000 */
[----:B------:R-:W-:Y:S01]  /*2880*/  IMAD.IADD R106, R99, 0x1, R27 ;  /* 0x00000001636a7824 */ /* 0x000fe200078e021b */
[----:B------:R-:W-:Y:S01]  /*2890*/  LOP3.LUT P4, RZ, R219, 0x4, RZ, 0xc0, !PT ;  /* 0x00000004dbff7812 */ /* 0x000fe2000788c0ff */
[----:B------:R-:W-:Y:S01]  /*28a0*/  IMAD.IADD R105, R93, 0x1, R103 ;  /* 0x000000015d697824 */ /* 0x000fe200078e0267 */
[----:B------:R-:W-:Y:S01]  /*28b0*/  LOP3.LUT R4, R7, R178, RZ, 0x3c, !PT ;  /* 0x000000b207047212 */ /* 0x000fe200078e3cff */
[----:B------:R-:W-:Y:S01]  /*28c0*/  IMAD.IADD R103, R103, 0x1, R91 ;  /* 0x0000000167677824 */ /* 0x000fe200078e025b */
[----:B------:R-:W-:-:S02]  /*28d0*/  SEL R10, RZ, 0x20, P2 ;  /* 0x00000020ff0a7807 */ /* 0x000fc40001000000 */
[C---:B------:R-:W-:Y:S01]  /*28e0*/  SHF.L.U64.HI R109, R88.reuse, 0x6, R89 ;  /* 0x00000006586d7819 */ /* 0x040fe20000010259 */
[----:B------:R-:W-:Y:S01]  /*28f0*/  IMAD.IADD R4, R179, 0x1, R4 ;  /* 0x00000001b3047824 */ /* 0x000fe200078e0204 */
[C---:B------:R-:W-:Y:S01]  /*2900*/  SHF.L.U32 R110, R88.reuse, 0x6, RZ ;  /* 0x00000006586e7819 */ /* 0x040fe200000006ff */
[----:B------:R-:W-:Y:S01]  /*2910*/  IMAD.WIDE.U32 R88, R88, 0x60, RZ ;  /* 0x0000006058587825 */ /* 0x000fe200078e00ff */
[----:B------:R-:W-:Y:S02]  /*2920*/  LOP3.LUT R21, R5, R6, RZ, 0xfc, !PT ;  /* 0x0000000605157212 */ /* 0x000fe400078efcff */
[C---:B------:R-:W-:Y:S01]  /*2930*/  SHF.L.U64.HI R107, R94.reuse, 0x6, R95 ;  /* 0x000000065e6b7819 */ /* 0x040fe2000001025f */
[----:B------:R-:W-:Y:S01]  /*2940*/  IMAD.WIDE.U32 R94, R94, 0x60, RZ ;  /* 0x000000605e5e7825 */ /* 0x000fe200078e00ff */
[----:B------:R-:W-:Y:S02]  /*2950*/  SEL R127, R127, 0xffffffe0, !P4 ;  /* 0xffffffe07f7f7807 */ /* 0x000fe40006000000 */
[----:B------:R-:W-:Y:S01]  /*2960*/  SHF.R.S32.HI R121, RZ, 0x3, R8 ;  /* 0x00000003ff797819 */ /* 0x000fe20000011408 */
[----:B------:R-:W-:Y:S01]  /*2970*/  IMAD.IADD R130, R95, 0x1, R13 ;  /* 0x000000015f827824 */ /* 0x000fe200078e020d */
[----:B------:R-:W-:Y:S01]  /*2980*/  LOP3.LUT R6, R8, 0xfffffff8, RZ, 0xc0, !PT ;  /* 0xfffffff808067812 */ /* 0x000fe200078ec0ff */
[----:B------:R-:W-:Y:S01]  /*2990*/  IMAD.IADD R132, R127, 0x1, R4 ;  /* 0x000000017f847824 */ /* 0x000fe200078e0204 */
[----:B------:R-:W-:-:S02]  /*29a0*/  LOP3.LUT R87, R9, R10, RZ, 0xfc, !PT ;  /* 0x0000000a09577212 */ /* 0x000fc400078efcff */
[----:B------:R-:W-:Y:S02]  /*29b0*/  LOP3.LUT R7, R11, 0xfffffff8, RZ, 0xc0, !PT ;  /* 0xfffffff80b077812 */ /* 0x000fe400078ec0ff */
[----:B------:R-:W-:Y:S02]  /*29c0*/  LOP3.LUT R8, R14, 0xfffffff8, RZ, 0xc0, !PT ;  /* 0xfffffff80e087812 */ /* 0x000fe400078ec0ff */
[----:B------:R-:W-:Y:S02]  /*29d0*/  IADD3 R104, R27, R97, RZ ;  /* 0x000000611b687210 */ /* 0x000fe40007ffe0ff */
[C---:B------:R-:W-:Y:S02]  /*29e0*/  LOP3.LUT R10, R21.reuse, 0x2, RZ, 0xc0, !PT ;  /* 0x00000002150a7812 */ /* 0x040fe400078ec0ff */
[----:B------:R-:W-:Y:S02]  /*29f0*/  LOP3.LUT R20, R21, 0x4, RZ, 0xc0, !PT ;  /* 0x0000000415147812 */ /* 0x000fe400078ec0ff */
[----:B------:R-:W-:-:S02]  /*2a00*/  LOP3.LUT R26, R87, 0x2, RZ, 0xc0, !PT ;  /* 0x00000002571a7812 */ /* 0x000fc400078ec0ff */
[C---:B------:R-:W-:Y:S02]  /*2a10*/  LOP3.LUT R27, R87.reuse, 0x4, RZ, 0xc0, !PT ;  /* 0x00000004571b7812 */ /* 0x040fe400078ec0ff */
[C---:B------:R-:W-:Y:S02]  /*2a20*/  LOP3.LUT R101, R87.reuse, 0x8, RZ, 0xc0, !PT ;  /* 0x0000000857657812 */ /* 0x040fe400078ec0ff */
[----:B------:R-:W-:Y:S02]  /*2a30*/  LOP3.LUT R100, R87, 0x10, RZ, 0xc0, !PT ;  /* 0x0000001057647812 */ /* 0x000fe400078ec0ff */
[----:B-1----:R-:W-:Y:S02]  /*2a40*/  LEA.HI R218, R218, 0x8, RZ, 0x19 ;  /* 0x00000008dada7811 */ /* 0x002fe400078fc8ff */
[----:B------:R-:W-:Y:S02]  /*2a50*/  SHF.L.U32 R125, R125, 0x1, RZ ;  /* 0x000000017d7d7819 */ /* 0x000fe400000006ff */
[----:B------:R-:W-:-:S02]  /*2a60*/  IADD3 R131, R89, R131, RZ ;  /* 0x0000008359837210 */ /* 0x000fc40007ffe0ff */
[----:B------:R-:W-:Y:S02]  /*2a70*/  LOP3.LUT R5, R5, 0x1, RZ, 0xc0, !PT ;  /* 0x0000000105057812 */ /* 0x000fe400078ec0ff */
[----:B------:R-:W-:Y:S02]  /*2a80*/  SHF.R.S32.HI R120, RZ, 0x3, R11 ;  /* 0x00000003ff787819 */ /* 0x000fe4000001140b */
[----:B------:R-:W-:Y:S02]  /*2a90*/  SHF.R.S32.HI R119, RZ, 0x3, R14 ;  /* 0x00000003ff777819 */ /* 0x000fe4000001140e */
[----:B------:R-:W-:Y:S02]  /*2aa0*/  LOP3.LUT R9, R9, 0x1, RZ, 0xc0, !PT ;  /* 0x0000000109097812 */ /* 0x000fe400078ec0ff */
[----:B------:R-:W-:Y:S02]  /*2ab0*/  LOP3.LUT R21, R21, 0x8, RZ, 0xc0, !PT ;  /* 0x0000000815157812 */ /* 0x000fe400078ec0ff */
[----:B------:R-:W-:-:S02]  /*2ac0*/  SHF.R.S32.HI R113, RZ, 0x1f, R6 ;  /* 0x0000001fff717819 */ /* 0x000fc40000011406 */
[----:B------:R-:W-:Y:S02]  /*2ad0*/  SHF.R.S32.HI R112, RZ, 0x1f, R7 ;  /* 0x0000001fff707819 */ /* 0x000fe40000011407 */
[----:B------:R-:W-:Y:S02]  /*2ae0*/  SHF.R.S32.HI R111, RZ, 0x1f, R8 ;  /* 0x0000001fff6f7819 */ /* 0x000fe40000011408 */
[----:B------:R-:W-:Y:S02]  /*2af0*/  LOP3.LUT R87, R87, 0x20, RZ, 0xc0, !PT ;  /* 0x0000002057577812 */ /* 0x000fe400078ec0ff */
[----:B------:R-:W-:-:S07]  /*2b00*/  SHF.R.S32.HI R128, RZ, 0x1f, R102 ;  /* 0x0000001fff807819 */ /* 0x000fce0000011466 */
.L_x_562:
[----:B---3--:R-:W2:Y:S01]  /*2b10*/  LDL.LU R31, [R1+0x38] ;  /* 0x00003800011f7983 */ /* 0x008ea20000300800 */
[----:B------:R-:W0:Y:S01]  /*2b20*/  LDC R81, c[0x0][0x430] ;  /* 0x00010c00ff517b82 */ /* 0x000e220000000800 */
[----:B------:R-:W-:Y:S01]  /*2b30*/  IADD3 R24, R24, -0x1, RZ ;  /* 0xffffffff18187810 */ /* 0x000fe20007ffe0ff */
[----:B------:R-:W-:-:S04]  /*2b40*/  IMAD.MOV.U32 R80, RZ, RZ, RZ ;  /* 0x000000ffff507224 */ /* 0x000fc800078e00ff */
[----:B------:R-:W-:Y:S02]  /*2b50*/  IMAD R12, R24, 0x60, R114 ;  /* 0x00000060180c7824 */ /* 0x000fe400078e0272 */
[----:B------:R-:W1:Y:S02]  /*2b60*/  LDC R124, c[0x0][0x3f4] ;  /* 0x0000fd00ff7c7b82 */ /* 0x000e640000000800 */
[----:B------:R-:W-:Y:S01]  /*2b70*/  IMAD.IADD R32, R129, 0x1, R12 ;  /* 0x0000000181207824 */ /* 0x000fe200078e020c */
[----:B------:R-:W-:-:S03]  /*2b80*/  ISETP.GE.AND P2, PT, R12, R25, PT ;  /* 0x000000190c00720c */ /* 0x000fc60003f46270 */
[----:B------:R-:W-:Y:S01]  /*2b90*/  IMAD.MOV.U32 R28, RZ, RZ, R32 ;  /* 0x000000ffff1c7224 */ /* 0x000fe200078e0020 */
[----:B------:R-:W-:Y:S02]  /*2ba0*/  ISETP.GT.OR P2, PT, R114, 0x5f, P2 ;  /* 0x0000005f7200780c */ /* 0x000fe40001744670 */
[----:B0-----:R-:W-:-:S11]  /*2bb0*/  ISETP.NE.AND P3, PT, R81, 0x1, PT ;  /* 0x000000015100780c */ /* 0x001fd60003f65270 */
[----:B------:R-:W0:Y:S08]  /*2bc0*/  @!P2 LDC.64 R14, c[0x0][0x428] ;  /* 0x00010a00ff0eab82 */ /* 0x000e300000000a00 */
[----:B------:R-:W3:Y:S08]  /*2bd0*/  @!P2 LDC.64 R12, c[0x0][0x418] ;  /* 0x00010600ff0cab82 */ /* 0x000ef00000000a00 */
[----:B------:R-:W4:Y:S08]  /*2be0*/  @P3 LDC R11, c[0x0][0x434] ;  /* 0x00010d00ff0b3b82 */ /* 0x000f300000000800 */
[----:B------:R-:W1:Y:S01]  /*2bf0*/  @P3 LDC R30, c[0x0][0x438] ;  /* 0x00010e00ff1e3b82 */ /* 0x000e620000000800 */
[----:B----4-:R-:W-:-:S05]  /*2c00*/  @P3 IMAD.HI.U32 R11, R32, R11, RZ ;  /* 0x0000000b200b3227 */ /* 0x010fca00078e00ff */
[----:B-1----:R-:W-:Y:S01]  /*2c10*/  @P3 SHF.R.U32.HI R28, RZ, R30, R11 ;  /* 0x0000001eff1c3219 */ /* 0x002fe2000001160b */
[----:B0-----:R-:W-:-:S03]  /*2c20*/  @!P2 IMAD R11, R128, R14, RZ ;  /* 0x0000000e800ba224 */ /* 0x001fc600078e02ff */
[--C-:B------:R-:W-:Y:S01]  /*2c30*/  @!P2 SHF.R.S32.HI R29, RZ, 0x1f, R28.reuse ;  /* 0x0000001fff1da819 */ /* 0x100fe2000001141c */
[C---:B------:R-:W-:Y:S02]  /*2c40*/  @!P2 IMAD R11, R102.reuse, R15, R11 ;  /* 0x0000000f660ba224 */ /* 0x040fe400078e020b */
[----:B------:R-:W-:-:S05]  /*2c50*/  @!P2 IMAD.WIDE.U32 R14, R102, R14, R28 ;  /* 0x0000000e660ea225 */ /* 0x000fca00078e001c */
[----:B------:R-:W-:Y:S02]  /*2c60*/  @!P2 IADD3 R11, R15, R11, RZ ;  /* 0x0000000b0f0ba210 */ /* 0x000fe40007ffe0ff */
[----:B---3--:R-:W-:-:S04]  /*2c70*/  @!P2 LEA R12, P3, R14, R12, 0x2 ;  /* 0x0000000c0e0ca211 */ /* 0x008fc800078610ff */
[----:B------:R-:W-:Y:S02]  /*2c80*/  @!P2 LEA.HI.X R13, R14, R13, R11, 0x2, P3 ;  /* 0x0000000d0e0da211 */ /* 0x000fe400018f140b */
[----:B------:R-:W-:-:S03]  /*2c90*/  ISETP.GT.AND P3, PT, R24, R126, PT ;  /* 0x0000007e1800720c */ /* 0x000fc60003f64270 */
[----:B------:R0:W5:Y:S01]  /*2ca0*/  @!P2 LDG.E R80, desc[UR56][R12.64] ;  /* 0x000000380c50a981 */ /* 0x000162000c1e1900 */
[----:B------:R-:W-:Y:S01]  /*2cb0*/  ISETP.GE.AND P2, PT, R124, 0x1, PT ;  /* 0x000000017c00780c */ /* 0x000fe20003f46270 */
[----:B------:R-:W-:Y:S01]  /*2cc0*/  IMAD.MOV R14, RZ, RZ, -R28 ;  /* 0x000000ffff0e7224 */ /* 0x000fe200078e0a1c */
[----:B------:R-:W-:Y:S05]  /*2cd0*/  YIELD ;  /* 0x0000000000007946 */ /* 0x000fea0003800000 */
[----:B------:R-:W-:Y:S01]  /*2ce0*/  IMAD R81, R81, R14, R32 ;  /* 0x0000000e51517224 */ /* 0x000fe200078e0220 */
[----:B------:R-:W-:Y:S01]  /*2cf0*/  BSSY B0, `(.L_x_457) ;  /* 0x00007bc000007945 */ /* 0x000fe20003800000 */
[----:B------:R-:W-:-:S02]  /*2d00*/  IMAD R14, R18, 0x4800, R4 ;  /* 0x00004800120e7824 */ /* 0x000fc400078e0204 */
[----:B------:R-:W-:-:S03]  /*2d10*/  IMAD R28, R18, 0x4800, R132 ;  /* 0x00004800121c7824 */ /* 0x000fc600078e0284 */
[----:B------:R-:W-:Y:S01]  /*2d20*/  LEA R29, R14, R123, 0x1 ;  /* 0x0000007b0e1d7211 */ /* 0x000fe200078e08ff */
[----:B------:R-:W-:Y:S01]  /*2d30*/  IMAD R28, R28, 0x2, R123 ;  /* 0x000000021c1c7824 */ /* 0x000fe200078e027b */
[----:B--2---:R-:W-:-:S04]  /*2d40*/  LOP3.LUT R31, R31, 0xfffffffd, RZ, 0xc0, !PT ;  /* 0xfffffffd1f1f7812 */ /* 0x004fc800078ec0ff */
[----:B------:R-:W-:-:S05]  /*2d50*/  @P3 LOP3.LUT R31, R31, 0x2, RZ, 0xfc, !PT ;  /* 0x000000021f1f3812 */ /* 0x000fca00078efcff */
[----:B------:R0:W-:Y:S01]  /*2d60*/  STL [R1+0x38], R31 ;  /* 0x0000381f01007387 */ /* 0x0001e20000100800 */
[----:B------:R-:W-:Y:S05]  /*2d70*/  @!P2 BRA `(.L_x_458) ;  /* 0x000000740000a947 */ /* 0x000fea0003800000 */
[----:B------:R-:W-:Y:S01]  /*2d80*/  SHF.R.S32.HI R82, RZ, 0x1f, R81 ;  /* 0x0000001fff527819 */ /* 0x000fe20000011451 */
[----:B------:R-:W-:Y:S01]  /*2d90*/  ULDC.64 UR4, c[0x0][0x300] ;  /* 0x0000c00000047ab9 */ /* 0x000fe20000000a00 */
[----:B-----5:R-:W-:Y:S01]  /*2da0*/  SHF.R.S32.HI R83, RZ, 0x1f, R80 ;  /* 0x0000001fff537819 */ /* 0x020fe20000011450 */
[C---:B0-----:R-:W-:Y:S01]  /*2db0*/  IMAD.WIDE.U32 R12, R81.reuse, UR4, RZ ;  /* 0x00000004510c7c25 */ /* 0x041fe2000f8e00ff */
[----:B------:R-:W-:Y:S02]  /*2dc0*/  ULDC.U8 UR6, c[0x0][0x410] ;  /* 0x0001040000067ab9 */ /* 0x000fe40000000000 */
[----:B------:R-:W-:Y:S01]  /*2dd0*/  ISETP.NE.AND P2, PT, RZ, UR6, PT ;  /* 0x00000006ff007c0c */ /* 0x000fe2000bf45270 */
[----:B------:R-:W-:Y:S02]  /*2de0*/  IMAD R14, R82, UR4, RZ ;  /* 0x00000004520e7c24 */ /* 0x000fe4000f8e02ff */
[----:B------:R-:W-:Y:S02]  /*2df0*/  IMAD R84, R24, -0x60, R25 ;  /* 0xffffffa018547824 */ /* 0x000fe400078e0219 */
[----:B------:R-:W-:Y:S01]  /*2e00*/  IMAD R11, R81, UR5, R14 ;  /* 0x00000005510b7c24 */ /* 0x000fe2000f8e020e */
[----:B------:R-:W-:Y:S01]  /*2e10*/  ULDC.64 UR4, c[0x0][0x310] ;  /* 0x0000c40000047ab9 */ /* 0x000fe20000000a00 */
[----:B------:R-:W-:Y:S01]  /*2e20*/  IMAD R14, R130, R24, RZ ;  /* 0x00000018820e7224 */ /* 0x000fe200078e02ff */
[----:B------:R-:W-:Y:S01]  /*2e30*/  VIMNMX R84, R84, 0x60, PT ;  /* 0x0000006054547848 */ /* 0x000fe20003fe0100 */
[----:B------:R-:W-:-:S02]  /*2e40*/  IMAD R15, R83, UR4, RZ ;  /* 0x00000004530f7c24 */ /* 0x000fc4000f8e02ff */
[----:B------:R-:W-:Y:S01]  /*2e50*/  IMAD.IADD R13, R13, 0x1, R11 ;  /* 0x000000010d0d7824 */ /* 0x000fe200078e020b */
[----:B------:R-:W-:Y:S01]  /*2e60*/  SHF.R.S32.HI R11, RZ, 0x1f, R24 ;  /* 0x0000001fff0b7819 */ /* 0x000fe20000011418 */
[C---:B------:R-:W-:Y:S02]  /*2e70*/  IMAD R15, R80.reuse, UR5, R15 ;  /* 0x00000005500f7c24 */ /* 0x040fe4000f8e020f */
[----:B------:R-:W-:Y:S01]  /*2e80*/  IMAD.WIDE.U32 R12, R80, UR4, R12 ;  /* 0x00000004500c7c25 */ /* 0x000fe2000f8e000c */
[----:B------:R-:W-:-:S03]  /*2e90*/  ULDC.64 UR4, c[0x0][0x308] ;  /* 0x0000c20000047ab9 */ /* 0x000fc60000000a00 */
[----:B------:R-:W-:Y:S01]  /*2ea0*/  IMAD R33, R11, R94, R14 ;  /* 0x0000005e0b217224 */ /* 0x000fe200078e020e */
[----:B------:R-:W-:Y:S01]  /*2eb0*/  IADD3 R13, R13, R15, RZ ;  /* 0x0000000f0d0d7210 */ /* 0x000fe20007ffe0ff */
[----:B------:R-:W-:Y:S02]  /*2ec0*/  IMAD R15, R131, R24, RZ ;  /* 0x00000018830f7224 */ /* 0x000fe400078e02ff */
[----:B------:R-:W-:-:S04]  /*2ed0*/  IMAD.WIDE.U32 R30, R162, UR4, R12 ;  /* 0x00000004a21e7c25 */ /* 0x000fc8000f8e000c */
[----:B------:R-:W-:Y:S01]  /*2ee0*/  IMAD R115, R162, UR5, R31 ;  /* 0x00000005a2737c24 */ /* 0x000fe2000f8e021f */
[----:B------:R-:W-:Y:S01]  /*2ef0*/  ULDC.64 UR4, c[0x0][0x2e8] ;  /* 0x0000ba0000047ab9 */ /* 0x000fe20000000a00 */
[----:B------:R-:W-:Y:S01]  /*2f00*/  IMAD R35, R11, R88, R15 ;  /* 0x000000580b237224 */ /* 0x000fe200078e020f */
[----:B------:R-:W-:Y:S01]  /*2f10*/  LEA R118, P3, R30, UR4, 0x1 ;  /* 0x000000041e767c11 */ /* 0x000fe2000f8608ff */
[----:B------:R-:W-:-:S03]  /*2f20*/  IMAD.WIDE.U32 R14, R94, R24, RZ ;  /* 0x000000185e0e7225 */ /* 0x000fc600078e00ff */
[----:B------:R-:W-:Y:S01]  /*2f30*/  LEA.HI.X R115, R30, UR5, R115, 0x1, P3 ;  /* 0x000000051e737c11 */ /* 0x000fe200098f0c73 */
[----:B------:R-:W-:-:S04]  /*2f40*/  IMAD.WIDE.U32 R12, R88, R24, RZ ;  /* 0x00000018580c7225 */ /* 0x000fc800078e00ff */
[----:B------:R-:W-:Y:S02]  /*2f50*/  IMAD.IADD R11, R15, 0x1, R33 ;  /* 0x000000010f0b7824 */ /* 0x000fe400078e0221 */
[----:B------:R-:W-:Y:S01]  /*2f60*/  IMAD.IADD R78, R13, 0x1, R35 ;  /* 0x000000010d4e7824 */ /* 0x000fe200078e0223 */
[----:B------:R-:W-:Y:S06]  /*2f70*/  @!P2 BRA `(.L_x_459) ;  /* 0x0000003400cca947 */ /* 0x000fec0003800000 */
[----:B------:R-:W-:Y:S01]  /*2f80*/  ISETP.GE.AND P3, PT, R166, R84, PT ;  /* 0x00000054a600720c */ /* 0x000fe20003f66270 */
[----:B------:R-:W-:Y:S01]  /*2f90*/  BSSY B1, `(.L_x_460) ;  /* 0x0000037000017945 */ /* 0x000fe20003800000 */
        /* <DEDUP_REMOVED lines=12> */
[----:B------:R-:W-:Y:S01]  /*3060*/  CS2R R76, SRZ ;  /* 0x00000000004c7805 */ /* 0x000fe2000001ff00 */
[----:B------:R-:W-:Y:S06]  /*3070*/  @P3 BRA `(.L_x_461) ;  /* 0x0000000000a03947 */ /* 0x000fec0003800000 */
[----:B------:R-:W-:Y:S01]  /*3080*/  IADD3 R33, P2, R98, R14, RZ ;  /* 0x0000000e62217210 */ /* 0x000fe20007f5e0ff */
[----:B------:R-:W-:Y:S01]  /*3090*/  ULDC.64 UR4, c[0x0][0x3e8] ;  /* 0x0000fa0000047ab9 */ /* 0x000fe20000000a00 */
[----:B------:R-:W-:Y:S02]  /*30a0*/  CS2R R74, SRZ ;  /* 0x00000000004a7805 */ /* 0x000fe4000001ff00 */
[----:B------:R-:W-:Y:S02]  /*30b0*/  CS2R R76, SRZ ;  /* 0x00000000004c7805 */ /* 0x000fe4000001ff00 */
[----:B------:R-:W-:Y:S02]  /*30c0*/  IADD3.X R34, R11, R106, RZ, P2, !PT ;  /* 0x0000006a0b227210 */ /* 0x000fe400017fe4ff */
[----:B------:R-:W-:-:S04]  /*30d0*/  LEA R32, P2, R33, UR4, 0x1 ;  /* 0x0000000421207c11 */ /* 0x000fc8000f8408ff */
[----:B------:R-:W-:Y:S01]  /*30e0*/  LEA.HI.X R33, R33, UR5, R34, 0x1, P2 ;  /* 0x0000000521217c11 */ /* 0x000fe200090f0c22 */
[----:B------:R-:W-:Y:S01]  /*30f0*/  ULDC.64 UR4, c[0x0][0x400] ;  /* 0x0001000000047ab9 */ /* 0x000fe20000000a00 */
[----:B------:R-:W-:-:S05]  /*3100*/  IADD3 R35, P2, R92, R12, RZ ;  /* 0x0000000c5c237210 */ /* 0x000fca0007f5e0ff */
[----:B------:R-:W-:Y:S01]  /*3110*/  IMAD.X R36, R78, 0x1, R105, P2 ;  /* 0x000000014e247824 */ /* 0x000fe200010e0669 */
[----:B------:R-:W-:-:S04]  /*3120*/  LEA R34, P2, R35, UR4, 0x1 ;  /* 0x0000000423227c11 */ /* 0x000fc8000f8408ff */
[----:B------:R-:W-:Y:S02]  /*3130*/  LEA.HI.X R35, R35, UR5, R36, 0x1, P2 ;  /* 0x0000000523237c11 */ /* 0x000fe400090f0c24 */
[----:B------:R-:W-:Y:S02]  /*3140*/  ISETP.GE.AND P2, PT, R160, R124, PT ;  /* 0x0000007ca000720c */ /* 0x000fe40003f46270 */
[----:B------:R-:W-:Y:S02]  /*3150*/  CS2R R70, SRZ ;  /* 0x0000000000467805 */ /* 0x000fe4000001ff00 */
[----:B------:R-:W-:-:S09]  /*3160*/  CS2R R72, SRZ ;  /* 0x0000000000487805 */ /* 0x000fd2000001ff00 */
[----:B------:R0:W5:Y:S04]  /*3170*/  @!P2 LDG.E.64 R74, desc[UR56][R32.64] ;  /* 0x00000038204aa981 */ /* 0x000168000c1e1b00 */
[----:B------:R0:W5:Y:S01]  /*3180*/  @!P2 LDG.E.64 R76, desc[UR56][R34.64] ;  /* 0x00000038224ca981 */ /* 0x000162000c1e1b00 */
        /* <DEDUP_REMOVED lines=20> */
[----:B------:R-:W-:-:S13]  /*32d0*/  ISETP.GE.AND P2, PT, R173, R124, PT ;  /* 0x0000007cad00720c */ /* 0x000fda0003f46270 */
[----:B------:R0:W5:Y:S04]  /*32e0*/  @!P2 LDG.E.64 R54, desc[UR56][R32.64+0xa0] ;  /* 0x0000a0382036a981 */ /* 0x000168000c1e1b00 */
[----:B------:R0:W5:Y:S02]  /*32f0*/  @!P2 LDG.E.64 R56, desc[UR56][R34.64+0xa0] ;  /* 0x0000a0382238a981 */ /* 0x000164000c1e1b00 */
.L_x_461:
[----:B------:R-:W-:Y:S05]  /*3300*/  BSYNC B1 ;  /* 0x0000000000017941 */ /* 0x000fea0003800000 */
.L_x_460:
[----:B0-----:R-:W-:Y:S01]  /*3310*/  VIADD R32, R166, 0x40 ;  /* 0x00000040a6207836 */ /* 0x001fe20000000000 */
[----:B------:R-:W-:Y:S01]  /*3320*/  BSSY B1, `(.L_x_462) ;  /* 0x0000036000017945 */ /* 0x000fe20003800000 */
[----:B------:R-:W-:Y:S02]  /*3330*/  CS2R R34, SRZ ;  /* 0x0000000000227805 */ /* 0x000fe4000001ff00 */
[----:B------:R-:W-:Y:S02]  /*3340*/  CS2R R38, SRZ ;  /* 0x0000000000267805 */ /* 0x000fe4000001ff00 */
[----:B------:R-:W-:Y:S02]  /*3350*/  CS2R R42, SRZ ;  /* 0x00000000002a7805 */ /* 0x000fe4000001ff00 */
[----:B------:R-:W-:Y:S02]  /*3360*/  ISETP.GE.AND P4, PT, R32, R84, PT ;  /* 0x000000542000720c */ /* 0x000fe40003f86270 */
[----:B------:R-:W-:-:S02]  /*3370*/  CS2R R46, SRZ ;  /* 0x00000000002e7805 */ /* 0x000fc4000001ff00 */
[----:B------:R-:W-:Y:S02]  /*3380*/  CS2R R50, SRZ ;  /* 0x0000000000327805 */ /* 0x000fe4000001ff00 */
[----:B------:R-:W-:Y:S02]  /*3390*/  CS2R R32, SRZ ;  /* 0x0000000000207805 */ /* 0x000fe4000001ff00 */
[----:B------:R-:W-:Y:S02]  /*33a0*/  CS2R R36, SRZ ;  /* 0x0000000000247805 */ /* 0x000fe4000001ff00 */
[----:B------:R-:W-:Y:S02]  /*33b0*/  CS2R R40, SRZ ;  /* 0x0000000000287805 */ /* 0x000fe4000001ff00 */
[----:B------:R-:W-:Y:S02]  /*33c0*/  CS2R R44, SRZ ;  /* 0x00000000002c7805 */ /* 0x000fe4000001ff00 */
[----:B------:R-:W-:-:S02]  /*33d0*/  CS2R R48, SRZ ;  /* 0x0000000000307805 */ /* 0x000fc4000001ff00 */
[----:B------:R-:W-:Y:S01]  /*33e0*/  CS2R R52, SRZ ;  /* 0x0000000000347805 */ /* 0x000fe2000001ff00 */
[----:B------:R-:W-:Y:S06]  /*33f0*/  @P4 BRA `(.L_x_463) ;  /* 0x0000000000a04947 */ /* 0x000fec0003800000 */
[----:B------:R-:W-:Y:S01]  /*3400*/  IADD3 R15, P2, P5, R98, R14, R108 ;  /* 0x0000000e620f7210 */ /* 0x000fe20007d5e06c */
[----:B------:R-:W-:Y:S01]  /*3410*/  ULDC.64 UR4, c[0x0][0x3e8] ;  /* 0x0000fa0000047ab9 */ /* 0x000fe20000000a00 */
[----:B------:R-:W-:Y:S02]  /*3420*/  CS2R R50, SRZ ;  /* 0x0000000000327805 */ /* 0x000fe4000001ff00 */
[----:B------:R-:W-:Y:S02]  /*3430*/  CS2R R52, SRZ ;  /* 0x0000000000347805 */ /* 0x000fe4000001ff00 */
[----:B------:R-:W-:Y:S02]  /*3440*/  IADD3.X R30, R106, R11, R107, P2, P5 ;  /* 0x0000000b6a1e7210 */ /* 0x000fe400017ea46b */
[----:B------:R-:W-:-:S04]  /*3450*/  IADD3 R13, P2, P5, R92, R12, R110 ;  /* 0x0000000c5c0d7210 */ /* 0x000fc80007d5e06e */
[----:B------:R-:W-:Y:S02]  /*3460*/  IADD3.X R78, R105, R78, R109, P2, P5 ;  /* 0x0000004e694e7210 */ /* 0x000fe400017ea46d */
[----:B------:R-:W-:-:S04]  /*3470*/  LEA R14, P2, R15, UR4, 0x1 ;  /* 0x000000040f0e7c11 */ /* 0x000fc8000f8408ff */
[----:B------:R-:W-:Y:S01]  /*3480*/  LEA.HI.X R15, R15, UR5, R30, 0x1, P2 ;  /* 0x000000050f0f7c11 */ /* 0x000fe200090f0c1e */
[----:B------:R-:W-:Y:S02]  /*3490*/  ULDC.64 UR4, c[0x0][0x400] ;  /* 0x0001000000047ab9 */ /* 0x000fe40000000a00 */
        /* <DEDUP_REMOVED lines=30> */
.L_x_463:
[----:B------:R-:W-:Y:S05]  /*3680*/  BSYNC B1 ;  /* 0x0000000000017941 */ /* 0x000fea0003800000 */
.L_x_462:
[----:B-----5:R-:W-:Y:S01]  /*3690*/  IMAD.MOV.U32 R11, RZ, RZ, R55 ;  /* 0x000000ffff0b7224 */ /* 0x020fe200078e0037 */
[----:B0-----:R-:W-:Y:S01]  /*36a0*/  MOV R12, R54 ;  /* 0x00000036000c7202 */ /* 0x001fe20000000f00 */
[----:B------:R-:W-:Y:S01]  /*36b0*/  IMAD.MOV.U32 R14, RZ, RZ, R58 ;  /* 0x000000ffff0e7224 */ /* 0x000fe200078e003a */
[----:B------:R-:W-:Y:S01]  /*36c0*/  MOV R13, R59 ;  /* 0x0000003b000d7202 */ /* 0x000fe20000000f00 */
[----:B------:R-:W-:Y:S01]  /*36d0*/  UISETP.NE.AND UP0, UPT, UR58, 0x3, UPT ;  /* 0x000000033a00788c */ /* 0x000fe2000bf05270 */
[----:B------:R-:W-:Y:S01]  /*36e0*/  PRMT R155, R12, 0x5410, R11 ;  /* 0x000054100c9b7816 */ /* 0x000fe2000000000b */
[----:B------:R-:W-:Y:S01]  /*36f0*/  IMAD.MOV.U32 R12, RZ, RZ, R62 ;  /* 0x000000ffff0c7224 */ /* 0x000fe200078e003e */
[----:B------:R-:W-:Y:S01]  /*3700*/  PRMT R158, R13, 0x5410, R14 ;  /* 0x000054100d9e7816 */ /* 0x000fe2000000000e */
[----:B------:R-:W-:Y:S01]  /*3710*/  IMAD.MOV.U32 R11, RZ, RZ, R63 ;  /* 0x000000ffff0b7224 */ /* 0x000fe200078e003f */
[----:B------:R-:W-:Y:S01]  /*3720*/  MOV R14, R71 ;  /* 0x00000047000e7202 */ /* 0x000fe20000000f00 */
[----:B------:R-:W-:Y:S01]  /*3730*/  IMAD.MOV.U32 R13, RZ, RZ, R70 ;  /* 0x000000ffff0d7224 */ /* 0x000fe200078e0046 */
[----:B------:R-:W-:Y:S01]  /*3740*/  PRMT R182, R12, 0x7610, R182 ;  /* 0x000076100cb67816 */ /* 0x000fe200000000b6 */
[----:B------:R-:W-:Y:S01]  /*3750*/  IMAD.MOV.U32 R12, RZ, RZ, R67 ;  /* 0x000000ffff0c7224 */ /* 0x000fe200078e0043 */
[----:B------:R-:W-:-:S02]  /*3760*/  PRMT R159, R11, 0x7610, R159 ;  /* 0x000076100b9f7816 */ /* 0x000fc4000000009f */
[----:B------:R-:W-:Y:S02]  /*3770*/  MOV R11, R66 ;  /* 0x00000042000b7202 */ /* 0x000fe40000000f00 */
[----:B------:R-:W-:Y:S02]  /*3780*/  PRMT R195, R14, 0x7610, R195 ;  /* 0x000076100ec37816 */ /* 0x000fe400000000c3 */
[----:B------:R-:W-:Y:S01]  /*3790*/  PRMT R193, R12, 0x5410, R11 ;  /* 0x000054100cc17816 */ /* 0x000fe2000000000b */
[----:B------:R-:W-:Y:S01]  /*37a0*/  IMAD.MOV.U32 R11, RZ, RZ, R74 ;  /* 0x000000ffff0b7224 */ /* 0x000fe200078e004a */
[----:B------:R-:W-:Y:S01]  /*37b0*/  PRMT R194, R194, 0x5410, R13 ;  /* 0x00005410c2c27816 */ /* 0x000fe2000000000d */
[----:B------:R-:W-:Y:S01]  /*37c0*/  IMAD.MOV.U32 R12, RZ, RZ, R75 ;  /* 0x000000ffff0c7224 */ /* 0x000fe200078e004b */
[----:B------:R-:W-:-:S04]  /*37d0*/  PLOP3.LUT P2, PT, PT, PT, UP0, 0x80, 0x0 ;  /* 0x000000000000781c */ /* 0x000fc80003f4f008 */
[----:B------:R-:W-:Y:S01]  /*37e0*/  PRMT R150, R11, 0x5410, R12 ;  /* 0x000054100b967816 */ /* 0x000fe2000000000c */
[----:B------:R-:W-:Y:S01]  /*37f0*/  IMAD.MOV.U32 R11, RZ, RZ, R57 ;  /* 0x000000ffff0b7224 */ /* 0x000fe200078e0039 */
[----:B------:R-:W-:-:S04]  /*3800*/  MOV R12, R56 ;  /* 0x00000038000c7202 */ /* 0x000fc80000000f00 */
[----:B------:R-:W-:Y:S01]  /*3810*/  PRMT R156, R12, 0x5410, R11 ;  /* 0x000054100c9c7816 */ /* 0x000fe2000000000b */
[----:B------:R-:W-:Y:S01]  /*3820*/  IMAD.MOV.U32 R12, RZ, RZ, R60 ;  /* 0x000000ffff0c7224 */ /* 0x000fe200078e003c */
[----:B------:R-:W-:-:S04]  /*3830*/  MOV R11, R61 ;  /* 0x0000003d000b7202 */ /* 0x000fc80000000f00 */
[----:B------:R-:W-:Y:S01]  /*3840*/  PRMT R157, R11, 0x5410, R12 ;  /* 0x000054100b9d7816 */ /* 0x000fe2000000000c */
[----:B------:R-:W-:Y:S02]  /*3850*/  IMAD.MOV.U32 R12, RZ, RZ, R64 ;  /* 0x000000ffff0c7224 */ /* 0x000fe400078e0040 */
[----:B------:R-:W-:-:S03]  /*3860*/  IMAD.MOV.U32 R11, RZ, RZ, R65 ;  /* 0x000000ffff0b7224 */ /* 0x000fc600078e0041 */
[----:B------:R-:W-:Y:S01]  /*3870*/  PRMT R182, R182, 0x5410, R12 ;  /* 0x00005410b6b67816 */ /* 0x000fe2000000000c */
[----:B------:R-:W-:Y:S01]  /*3880*/  IMAD.MOV.U32 R12, RZ, RZ, R69 ;  /* 0x000000ffff0c7224 */ /* 0x000fe200078e0045 */
[----:B------:R-:W-:Y:S02]  /*3890*/  PRMT R159, R159, 0x5410, R11 ;  /* 0x000054109f9f7816 */ /* 0x000fe4000000000b */
[----:B------:R-:W-:Y:S02]  /*38a0*/  MOV R11, R68 ;  /* 0x00000044000b7202 */ /* 0x000fe40000000f00 */
[----:B------:R-:W-:Y:S02]  /*38b0*/  PRMT R194, R12, 0x7610, R194 ;  /* 0x000076100cc27816 */ /* 0x000fe400000000c2 */
[----:B------:R-:W-:Y:S01]  /*38c0*/  PRMT R195, R195, 0x5410, R11 ;  /* 0x00005410c3c37816 */ /* 0x000fe2000000000b */
[----:B------:R-:W-:Y:S01]  /*38d0*/  IMAD.MOV.U32 R11, RZ, RZ, R72 ;  /* 0x000000ffff0b7224 */ /* 0x000fe200078e0048 */
[----:B------:R-:W-:-:S04]  /*38e0*/  MOV R12, R73 ;  /* 0x00000049000c7202 */ /* 0x000fc80000000f00 */
[----:B------:R-:W-:Y:S01]  /*38f0*/  PRMT R196, R11, 0x5410, R12 ;  /* 0x000054100bc47816 */ /* 0x000fe2000000000c */
[----:B------:R-:W-:Y:S02]  /*3900*/  IMAD.MOV.U32 R11, RZ, RZ, R76 ;  /* 0x000000ffff0b7224 */ /* 0x000fe400078e004c */
[----:B------:R-:W-:-:S05]  /*3910*/  IMAD.MOV.U32 R12, RZ, RZ, R77 ;  /* 0x000000ffff0c7224 */ /* 0x000fca00078e004d */
        /* <DEDUP_REMOVED lines=27> */
[----:B------:R-:W-:Y:S02]  /*3ad0*/  PRMT R144, R12, 0x5410, R11 ;  /* 0x000054100c907816 */ /* 0x000fe4000000000b */
[----:B------:R-:W-:-:S04]  /*3ae0*/  MOV R11, R44 ;  /* 0x0000002c000b7202 */ /* 0x000fc80000000f00 */
[----:B------:R-:W-:Y:S01]  /*3af0*/  PRMT R147, R11, 0x7610, R147 ;  /* 0x000076100b937816 */ /* 0x000fe20000000093 */
[----:B------:R-:W-:-:S05]  /*3b00*/  IMAD.MOV.U32 R11, RZ, RZ, R45 ;  /* 0x000000ffff0b7224 */ /* 0x000fca00078e002d */
[----:B------:R-:W-:Y:S01]  /*3b10*/  PRMT R147, R147, 0x5410, R11 ;  /* 0x0000541093937816 */ /* 0x000fe2000000000b */
[----:B------:R-:W-:-:S05]  /*3b20*/  IMAD.MOV.U32 R11, RZ, RZ, R48 ;  /* 0x000000ffff0b7224 */ /* 0x000fca00078e0030 */
[----:B------:R-:W-:Y:S02]  /*3b30*/  PRMT R152, R11, 0x7610, R152 ;  /* 0x000076100b987816 */ /* 0x000fe40000000098 */
[----:B------:R-:W-:-:S04]  /*3b40*/  MOV R11, R49 ;  /* 0x00000031000b7202 */ /* 0x000fc80000000f00 */
[----:B------:R-:W-:Y:S01]  /*3b50*/  PRMT R152, R152, 0x5410, R11 ;  /* 0x0000541098987816 */ /* 0x000fe2000000000b */
[----:B------:R-:W-:-:S05]  /*3b60*/  IMAD.MOV.U32 R11, RZ, RZ, R52 ;  /* 0x000000ffff0b7224 */ /* 0x000fca00078e0034 */
[----:B------:R-:W-:Y:S01]  /*3b70*/  PRMT R154, R11, 0x7610, R154 ;  /* 0x000076100b9a7816 */ /* 0x000fe2000000009a */
[----:B------:R-:W-:-:S05]  /*3b80*/  IMAD.MOV.U32 R11, RZ, RZ, R53 ;  /* 0x000000ffff0b7224 */ /* 0x000fca00078e0035 */
[----:B------:R-:W-:Y:S01]  /*3b90*/  PRMT R154, R154, 0x5410, R11 ;  /* 0x000054109a9a7816 */ /* 0x000fe2000000000b */
[----:B------:R-:W-:Y:S06]  /*3ba0*/  @!P2 BRA `(.L_x_464) ;  /* 0x000000000004a947 */ /* 0x000fec0003800000 */
[----:B------:R-:W-:Y:S01]  /*3bb0*/  BPT.TRAP 0x1 ;  /* 0x000000040000795c */ /* 0x000fe20000300000 */
.L_x_464:
[----:B------:R-:W-:Y:S01]  /*3bc0*/  LEA R85, R18, R2, 0x3 ;  /* 0x0000000212557211 */ /* 0x000fe200078e18ff */
[----:B------:R-:W-:Y:S01]  /*3bd0*/  BSSY B1, `(.L_x_465) ;  /* 0x0000004000017945 */ /* 0x000fe20003800000 */
[----:B------:R-:W-:-:S04]  /*3be0*/  SHF.L.U32 R86, R167, 0x1f, RZ ;  /* 0x0000001fa7567819 */ /* 0x000fc800000006ff */
[----:B------:R-:W0:Y:S02]  /*3bf0*/  SYNCS.PHASECHK.TRANS64.TRYWAIT P5, [R85+URZ+0x2a890], R86 ;  /* 0x02a89056550075a7 */ /* 0x000e2400080a017f */
[----:B0-----:R-:W-:Y:S05]  /*3c00*/  @!P5 BRA `(.L_x_466) ;  /* 0x000001c400d8d947 */ /* 0x001fea0003800000 */
.L_x_791:
[----:B------:R-:W-:Y:S05]  /*3c10*/  BSYNC B1 ;  /* 0x0000000000017941 */ /* 0x000fea0003800000 */
.L_x_465:
[----:B------:R-:W-:-:S03]  /*3c20*/  UMOV UR4, 0xffffffff ;  /* 0xffffffff00047882 */ /* 0x000fc60000000000 */
[----:B------:R-:W-:Y:S05]  /*3c30*/  BRA.DIV UR4, `(.L_x_467) ;  /* 0x000001c604e07947 */ /* 0x000fea000b800000 */
[----:B------:R1:W2:Y:S04]  /*3c40*/  SHFL.IDX PT, R78, R115, RZ, 0x1c1f ;  /* 0x001c1fff734e7589 */ /* 0x0002a800000e0000 */
[----:B------:R1:W3:Y:S02]  /*3c50*/  SHFL.IDX PT, R11, R118, RZ, 0x1c1f ;  /* 0x001c1fff760b7589 */ /* 0x0002e400000e0000 */
.L_x_795:
[----:B------:R-:W-:Y:S04]  /*3c60*/  BSSY B1, `(.L_x_468) ;  /* 0x0000151000017945 */ /* 0x000fe80003800000 */
[----:B------:R-:W-:Y:S05]  /*3c70*/  @P3 BRA `(.L_x_469) ;  /* 0x00000014003c3947 */ /* 0x000fea0003800000 */
[----:B------:R-:W-:Y:S01]  /*3c80*/  ISETP.NE.AND P3, PT, R9, RZ, PT ;  /* 0x000000ff0900720c */ /* 0x000fe20003f65270 */
[----:B------:R-:W-:-:S12]  /*3c90*/  BSSY B2, `(.L_x_470) ;  /* 0x0000035000027945 */ /* 0x000fd80003800000 */
[----:B------:R-:W-:Y:S05]  /*3ca0*/  @!P3 BRA `(.L_x_471) ;  /* 0x0000000000ccb947 */ /* 0x000fea0003800000 */
[----:B------:R4:W0:Y:S01]  /*3cb0*/  LDS.128 R12, [R29] ;  /* 0x000000001d0c7984 */ /* 0x0008220000000c00 */
[----:B------:R-:W-:Y:S01]  /*3cc0*/  ISETP.GE.AND P3, PT, R160, R124, PT ;  /* 0x0000007ca000720c */ /* 0x000fe20003f66270 */
[----:B------:R-:W-:-:S12]  /*3cd0*/  BSSY B3, `(.L_x_472) ;  /* 0x000002d000037945 */ /* 0x000fd80003800000 */
[----:B----4-:R-:W-:Y:S05]  /*3ce0*/  @P3 BRA `(.L_x_473) ;  /* 0x0000000000ac3947 */ /* 0x010fea0003800000 */
[--C-:B------:R-:W-:Y:S02]  /*3cf0*/  SHF.R.U64 R148, R74, 0x10, R75.reuse ;  /* 0x000000104a947819 */ /* 0x100fe4000000124b */
[----:B------:R-:W-:Y:S01]  /*3d00*/  SHF.R.U32.HI R74, RZ, 0x10, R75 ;  /* 0x00000010ff4a7819 */ /* 0x000fe2000001164b */
[----:B0-----:R-:W-:Y:S01]  /*3d10*/  IMAD.MOV.U32 R75, RZ, RZ, R13 ;  /* 0x000000ffff4b7224 */ /* 0x001fe200078e000d */
[--C-:B------:R-:W-:Y:S01]  /*3d20*/  SHF.R.U64 R149, R76, 0x10, R77.reuse ;  /* 0x000000104c957819 */ /* 0x100fe2000000124d */
[----:B------:R-:W-:Y:S01]  /*3d30*/  HADD2.F32 R148, -RZ, R148.H0_H0 ;  /* 0x20000094ff947230 */ /* 0x000fe20000004100 */
[----:B------:R-:W-:Y:S02]  /*3d40*/  SHF.R.U32.HI R76, RZ, 0x10, R77 ;  /* 0x00000010ff4c7819 */ /* 0x000fe4000001164d */
[----:B------:R-:W-:Y:S02]  /*3d50*/  HADD2.F32 R77, -RZ, R75.H1_H1 ;  /* 0x3000004bff4d7230 */ /* 0x000fe40000004100 */
[----:B------:R-:W-:-:S02]  /*3d60*/  HADD2.F32 R13, -RZ, R149.H0_H0 ;  /* 0x20000095ff0d7230 */ /* 0x000fc40000004100 */
[----:B------:R-:W-:Y:S02]  /*3d70*/  HADD2.F32 R149, -RZ, R75.H0_H0 ;  /* 0x2000004bff957230 */ /* 0x000fe40000004100 */
[----:B------:R-:W-:Y:S02]  /*3d80*/  HADD2.F32 R76, -RZ, R76.H0_H0 ;  /* 0x2000004cff4c7230 */ /* 0x000fe40000004100 */
[-C--:B------:R-:W-:Y:S01]  /*3d90*/  FMUL.FTZ R75, R77, R13.reuse ;  /* 0x0000000d4d4b7220 */ /* 0x080fe20000410000 */
[----:B------:R-:W-:-:S03]  /*3da0*/  FMUL.FTZ R13, R149, R13 ;  /* 0x0000000d950d7220 */ /* 0x000fc60000410000 */
[----:B------:R-:W-:Y:S01]  /*3db0*/  FFMA.FTZ R75, R149, R148, -R75 ;  /* 0x00000094954b7223 */ /* 0x000fe2000001084b */
[----:B------:R-:W-:Y:S01]  /*3dc0*/  MOV R149, R12 ;  /* 0x0000000c00957202 */ /* 0x000fe20000000f00 */
[----:B------:R-:W-:Y:S01]  /*3dd0*/  FFMA.FTZ R13, R77, R148, R13 ;  /* 0x000000944d0d7223 */ /* 0x000fe2000001000d */
[----:B------:R-:W-:Y:S02]  /*3de0*/  IMAD.MOV.U32 R77, RZ, RZ, R15 ;  /* 0x000000ffff4d7224 */ /* 0x000fe400078e000f */
[----:B------:R-:W-:Y:S02]  /*3df0*/  HADD2.F32 R148, -RZ, R74.H0_H0 ;  /* 0x2000004aff947230 */ /* 0x000fe40000004100 */
[----:B------:R-:W-:Y:S01]  /*3e00*/  HADD2.F32 R12, -RZ, R149.H1_H1 ;  /* 0x30000095ff0c7230 */ /* 0x000fe20000004100 */
[----:B------:R-:W-:Y:S01]  /*3e10*/  F2FP.F16.F32.PACK_AB R13, R13, R75 ;  /* 0x0000004b0d0d723e */ /* 0x000fe200000000ff */
[--C-:B------:R-:W-:Y:S02]  /*3e20*/  HADD2.F32 R15, -RZ, R77.reuse.H1_H1 ;  /* 0x3000004dff0f7230 */ /* 0x100fe40000004100 */
[----:B------:R-:W-:-:S02]  /*3e30*/  HADD2.F32 R77, -RZ, R77.H0_H0 ;  /* 0x2000004dff4d7230 */ /* 0x000fc40000004100 */
[----:B------:R-:W-:Y:S02]  /*3e40*/  HADD2.F32 R149, -RZ, R149.H0_H0 ;  /* 0x20000095ff957230 */ /* 0x000fe40000004100 */
[-C--:B------:R-:W-:Y:S01]  /*3e50*/  FMUL.FTZ R74, R15, R76.reuse ;  /* 0x0000004c0f4a7220 */ /* 0x080fe20000410000 */
[----:B------:R-:W-:-:S03]  /*3e60*/  FMUL.FTZ R76, R77, R76 ;  /* 0x0000004c4d4c7220 */ /* 0x000fc60000410000 */
[-C--:B------:R-:W-:Y:S01]  /*3e70*/  FFMA.FTZ R74, R77, R148.reuse, -R74 ;  /* 0x000000944d4a7223 */ /* 0x080fe2000001084a */
[----:B------:R-:W-:Y:S01]  /*3e80*/  FFMA.FTZ R15, R15, R148, R76 ;  /* 0x000000940f0f7223 */ /* 0x000fe2000001004c */
[----:B------:R-:W-:Y:S02]  /*3e90*/  HADD2.F32 R148, -RZ, R197.H0_H0 ;  /* 0x200000c5ff947230 */ /* 0x000fe40000004100 */
[----:B------:R-:W-:Y:S02]  /*3ea0*/  HADD2.F32 R76, -RZ, R150.H0_H0 ;  /* 0x20000096ff4c7230 */ /* 0x000fe40000004100 */
[----:B------:R-:W-:Y:S01]  /*3eb0*/  F2FP.F16.F32.PACK_AB R15, R15, R74 ;  /* 0x0000004a0f0f723e */ /* 0x000fe200000000ff */
[-C--:B------:R-:W-:Y:S01]  /*3ec0*/  FMUL.FTZ R77, R12, R148.reuse ;  /* 0x000000940c4d7220 */ /* 0x080fe20000410000 */
[----:B------:R-:W-:-:S03]  /*3ed0*/  FMUL.FTZ R148, R149, R148 ;  /* 0x0000009495947220 */ /* 0x000fc60000410000 */
[-C--:B------:R-:W-:Y:S01]  /*3ee0*/  FFMA.FTZ R77, R149, R76.reuse, -R77 ;  /* 0x0000004c954d7223 */ /* 0x080fe2000001084d */
[----:B------:R-:W-:Y:S01]  /*3ef0*/  FFMA.FTZ R12, R12, R76, R148 ;  /* 0x0000004c0c0c7223 */ /* 0x000fe20000010094 */
[----:B------:R-:W-:Y:S02]  /*3f00*/  HADD2.F32 R76, -RZ, R197.H1_H1 ;  /* 0x300000c5ff4c7230 */ /* 0x000fe40000004100 */
[----:B------:R-:W-:Y:S02]  /*3f10*/  HADD2.F32 R148, -RZ, R14.H1_H1 ;  /* 0x3000000eff947230 */ /* 0x000fe40000004100 */
[----:B------:R-:W-:Y:S01]  /*3f20*/  HADD2.F32 R149, -RZ, R150.H1_H1 ;  /* 0x30000096ff957230 */ /* 0x000fe20000004100 */
[----:B------:R-:W-:Y:S01]  /*3f30*/  F2FP.F16.F32.PACK_AB R12, R12, R77 ;  /* 0x0000004d0c0c723e */ /* 0x000fe200000000ff */
[----:B------:R-:W-:Y:S02]  /*3f40*/  HADD2.F32 R14, -RZ, R14.H0_H0 ;  /* 0x2000000eff0e7230 */ /* 0x000fe40000004100 */
[----:B------:R-:W-:-:S04]  /*3f50*/  FMUL.FTZ R150, R148, R76 ;  /* 0x0000004c94967220 */ /* 0x000fc80000410000 */
[C---:B------:R-:W-:Y:S01]  /*3f60*/  FFMA.FTZ R150, R14.reuse, R149, -R150 ;  /* 0x000000950e967223 */ /* 0x040fe20000010896 */
[----:B------:R-:W-:-:S04]  /*3f70*/  FMUL.FTZ R14, R14, R76 ;  /* 0x0000004c0e0e7220 */ /* 0x000fc80000410000 */
[----:B------:R-:W-:-:S05]  /*3f80*/  FFMA.FTZ R14, R148, R149, R14 ;  /* 0x00000095940e7223 */ /* 0x000fca000001000e */
[----:B------:R-:W-:-:S07]  /*3f90*/  F2FP.F16.F32.PACK_AB R14, R14, R150 ;  /* 0x000000960e0e723e */ /* 0x000fce00000000ff */
.L_x_473:
[----:B------:R-:W-:Y:S05]  /*3fa0*/  BSYNC B3 ;  /* 0x0000000000037941 */ /* 0x000fea0003800000 */
.L_x_472:
[----:B---3--:R-:W-:-:S04]  /*3fb0*/  LEA R74, P3, R16, R11, 0x1 ;  /* 0x0000000b104a7211 */ /* 0x008fc800078608ff */
[----:B--2---:R-:W-:-:S05]  /*3fc0*/  LEA.HI.X R75, R16, R78, R17, 0x1, P3 ;  /* 0x0000004e104b7211 */ /* 0x004fca00018f0c11 */
[----:B0-----:R4:W-:Y:S04]  /*3fd0*/  ST.E.128 desc[UR56][R74.64], R12 ;  /* 0x0000000c4a007985 */ /* 0x0019e8000c101d38 */
.L_x_471:
[----:B------:R-:W-:Y:S05]  /*3fe0*/  BSYNC B2 ;  /* 0x0000000000027941 */ /* 0x000fea0003800000 */
.L_x_470:
[----:B------:R-:W-:Y:S01]  /*3ff0*/  ISETP.NE.AND P3, PT, R26, RZ, PT ;  /* 0x000000ff1a00720c */ /* 0x000fe20003f65270 */
[----:B------:R-:W-:-:S12]  /*4000*/  BSSY B2, `(.L_x_474) ;  /* 0x0000037000027945 */ /* 0x000fd80003800000 */
[----:B------:R-:W-:Y:S05]  /*4010*/  @!P3 BRA `(.L_x_475) ;  /* 0x0000000000d4b947 */ /* 0x000fea0003800000 */
[----:B----4-:R4:W0:Y:S01]  /*4020*/  LDS.128 R12, [R28] ;  /* 0x000000001c0c7984 */ /* 0x0108220000000c00 */
        /* <DEDUP_REMOVED lines=30> */
[----:B------:R-:W-:Y:S02]  /*4210*/  HADD2.F32 R72, -RZ, R194.H1_H1 ;  /* 0x300000c2ff487230 */ /* 0x000fe40000004100 */
[----:B------:R-:W-:Y:S01]  /*4220*/  F2FP.F16.F32.PACK_AB R15, R15, R70 ;  /* 0x000000460f0f723e */ /* 0x000fe200000000ff */
[-C--:B------:R-:W-:Y:S01]  /*4230*/  FMUL.FTZ R73, R12, R74.reuse ;  /* 0x0000004a0c497220 */ /* 0x080fe20000410000 */
[----:B------:R-:W-:-:S03]  /*4240*/  FMUL.FTZ R74, R75, R74 ;  /* 0x0000004a4b4a7220 */ /* 0x000fc60000410000 */
[-C--:B------:R-:W-:Y:S01]  /*4250*/  FFMA.FTZ R73, R75, R72.reuse, -R73 ;  /* 0x000000484b497223 */ /* 0x080fe20000010849 */
[----:B------:R-:W-:Y:S01]  /*4260*/  FFMA.FTZ R12, R12, R72, R74 ;  /* 0x000000480c0c7223 */ /* 0x000fe2000001004a */
[----:B------:R-:W-:Y:S02]  /*4270*/  HADD2.F32 R72, -RZ, R196.H1_H1 ;  /* 0x300000c4ff487230 */ /* 0x000fe40000004100 */
[--C-:B------:R-:W-:Y:S02]  /*4280*/  HADD2.F32 R74, -RZ, R14.reuse.H1_H1 ;  /* 0x3000000eff4a7230 */ /* 0x100fe40000004100 */
[----:B------:R-:W-:Y:S01]  /*4290*/  HADD2.F32 R75, -RZ, R195.H0_H0 ;  /* 0x200000c3ff4b7230 */ /* 0x000fe20000004100 */
[----:B------:R-:W-:Y:S01]  /*42a0*/  F2FP.F16.F32.PACK_AB R12, R12, R73 ;  /* 0x000000490c0c723e */ /* 0x000fe200000000ff */
[----:B------:R-:W-:Y:S02]  /*42b0*/  HADD2.F32 R14, -RZ, R14.H0_H0 ;  /* 0x2000000eff0e7230 */ /* 0x000fe40000004100 */
[----:B------:R-:W-:-:S04]  /*42c0*/  FMUL.FTZ R76, R74, R72 ;  /* 0x000000484a4c7220 */ /* 0x000fc80000410000 */
[C---:B------:R-:W-:Y:S01]  /*42d0*/  FFMA.FTZ R76, R14.reuse, R75, -R76 ;  /* 0x0000004b0e4c7223 */ /* 0x040fe2000001084c */
[----:B------:R-:W-:-:S04]  /*42e0*/  FMUL.FTZ R14, R14, R72 ;  /* 0x000000480e0e7220 */ /* 0x000fc80000410000 */
[----:B------:R-:W-:-:S05]  /*42f0*/  FFMA.FTZ R14, R74, R75, R14 ;  /* 0x0000004b4a0e7223 */ /* 0x000fca000001000e */
[----:B------:R-:W-:-:S07]  /*4300*/  F2FP.F16.F32.PACK_AB R14, R14, R76 ;  /* 0x0000004c0e0e723e */ /* 0x000fce00000000ff */
.L_x_477:
[----:B------:R-:W-:Y:S05]  /*4310*/  BSYNC B3 ;  /* 0x0000000000037941 */ /* 0x000fea0003800000 */
.L_x_476:
[----:B--2---:R-:W-:Y:S01]  /*4320*/  MOV R71, R78 ;  /* 0x0000004e00477202 */ /* 0x004fe20000000f00 */
[----:B------:R-:W-:Y:S02]  /*4330*/  IMAD.SHL.U32 R72, R163, 0x8, RZ ;  /* 0x00000008a3487824 */ /* 0x000fe400078e00ff */
[----:B---3--:R-:W-:-:S04]  /*4340*/  IMAD.MOV.U32 R70, RZ, RZ, R11 ;  /* 0x000000ffff467224 */ /* 0x008fc800078e000b */
[----:B------:R-:W-:-:S05]  /*4350*/  IMAD.WIDE R70, R72, 0x2, R70 ;  /* 0x0000000248467825 */ /* 0x000fca00078e0246 */
[----:B0-----:R0:W-:Y:S02]  /*4360*/  ST.E.128 desc[UR56][R70.64], R12 ;  /* 0x0000000c46007985 */ /* 0x0011e4000c101d38 */
.L_x_475:
[----:B------:R-:W-:Y:S05]  /*4370*/  BSYNC B2 ;  /* 0x0000000000027941 */ /* 0x000fea0003800000 */
.L_x_474:
[----:B------:R-:W-:Y:S01]  /*4380*/  ISETP.NE.AND P3, PT, R27, RZ, PT ;  /* 0x000000ff1b00720c */ /* 0x000fe20003f65270 */
[----:B------:R-:W-:-:S12]  /*4390*/  BSSY B2, `(.L_x_478) ;  /* 0x0000037000027945 */ /* 0x000fd80003800000 */
[----:B------:R-:W-:Y:S05]  /*43a0*/  @!P3 BRA `(.L_x_479) ;  /* 0x0000000000d4b947 */ /* 0x000fea0003800000 */
[----:B0---4-:R0:W4:Y:S01]  /*43b0*/  LDS.128 R12, [R29+0x3000] ;  /* 0x003000001d0c7984 */ /* 0x0111220000000c00 */
[----:B------:R-:W-:Y:S01]  /*43c0*/  ISETP.GE.AND P3, PT, R169, R124, PT ;  /* 0x0000007ca900720c */ /* 0x000fe20003f66270 */
[----:B------:R-:W-:-:S12]  /*43d0*/  BSSY B3, `(.L_x_480) ;  /* 0x000002d000037945 */ /* 0x000fd80003800000 */
[----:B0-----:R-:W-:Y:S05]  /*43e0*/  @P3 BRA `(.L_x_481) ;  /* 0x0000000000ac3947 */ /* 0x001fea0003800000 */
[--C-:B------:R-:W-:Y:S02]  /*43f0*/  SHF.R.U64 R70, R66, 0x10, R67.reuse ;  /* 0x0000001042467819 */ /* 0x100fe40000001243 */
[----:B------:R-:W-:Y:S01]  /*4400*/  SHF.R.U32.HI R66, RZ, 0x10, R67 ;  /* 0x00000010ff427819 */ /* 0x000fe20000011643 */
[----:B----4-:R-:W-:Y:S01]  /*4410*/  IMAD.MOV.U32 R67, RZ, RZ, R13 ;  /* 0x000000ffff437224 */ /* 0x010fe200078e000d */
        /* <DEDUP_REMOVED lines=23> */
[----:B------:R-:W-:Y:S02]  /*4590*/  HADD2.F32 R70, -RZ, R195.H1_H1 ;  /* 0x300000c3ff467230 */ /* 0x000fe40000004100 */
[----:B------:R-:W-:Y:S02]  /*45a0*/  HADD2.F32 R68, -RZ, R193.H1_H1 ;  /* 0x300000c1ff447230 */ /* 0x000fe40000004100 */
[----:B------:R-:W-:Y:S01]  /*45b0*/  F2FP.F16.F32.PACK_AB R15, R15, R66 ;  /* 0x000000420f0f723e */ /* 0x000fe200000000ff */
[-C--:B------:R-:W-:Y:S01]  /*45c0*/  FMUL.FTZ R69, R12, R70.reuse ;  /* 0x000000460c457220 */ /* 0x080fe20000410000 */
[----:B------:R-:W-:-:S03]  /*45d0*/  FMUL.FTZ R70, R71, R70 ;  /* 0x0000004647467220 */ /* 0x000fc60000410000 */
[-C--:B------:R-:W-:Y:S01]  /*45e0*/  FFMA.FTZ R69, R71, R68.reuse, -R69 ;  /* 0x0000004447457223 */ /* 0x080fe20000010845 */
[----:B------:R-:W-:Y:S01]  /*45f0*/  FFMA.FTZ R12, R12, R68, R70 ;  /* 0x000000440c0c7223 */ /* 0x000fe20000010046 */
[----:B------:R-:W-:Y:S02]  /*4600*/  HADD2.F32 R68, -RZ, R194.H0_H0 ;  /* 0x200000c2ff447230 */ /* 0x000fe40000004100 */
        /* <DEDUP_REMOVED lines=9> */
.L_x_481:
[----:B------:R-:W-:Y:S05]  /*46a0*/  BSYNC B3 ;  /* 0x0000000000037941 */ /* 0x000fea0003800000 */
.L_x_480:
[----:B--2---:R-:W-:Y:S01]  /*46b0*/  MOV R67, R78 ;  /* 0x0000004e00437202 */ /* 0x004fe20000000f00 */
[----:B------:R-:W-:Y:S02]  /*46c0*/  IMAD.SHL.U32 R68, R164, 0x8, RZ ;  /* 0x00000008a4447824 */ /* 0x000fe400078e00ff */
[----:B---3--:R-:W-:-:S04]  /*46d0*/  IMAD.MOV.U32 R66, RZ, RZ, R11 ;  /* 0x000000ffff427224 */ /* 0x008fc800078e000b */
[----:B------:R-:W-:-:S05]  /*46e0*/  IMAD.WIDE R66, R68, 0x2, R66 ;  /* 0x0000000244427825 */ /* 0x000fca00078e0242 */
[----:B----4-:R0:W-:Y:S02]  /*46f0*/  ST.E.128 desc[UR56][R66.64], R12 ;  /* 0x0000000c42007985 */ /* 0x0101e4000c101d38 */
.L_x_479:
[----:B------:R-:W-:Y:S05]  /*4700*/  BSYNC B2 ;  /* 0x0000000000027941 */ /* 0x000fea0003800000 */
.L_x_478:
        /* <DEDUP_REMOVED lines=33> */
[--C-:B------:R-:W-:Y:S02]  /*4920*/  HADD2.F32 R66, -RZ, R182.reuse.H1_H1 ;  /* 0x300000b6ff427230 */ /* 0x100fe40000004100 */
[----:B------:R-:W-:Y:S02]  /*4930*/  HADD2.F32 R64, -RZ, R182.H0_H0 ;  /* 0x200000b6ff407230 */ /* 0x000fe40000004100 */
[----:B------:R-:W-:Y:S01]  /*4940*/  F2FP.F16.F32.PACK_AB R15, R15, R62 ;  /* 0x0000003e0f0f723e */ /* 0x000fe200000000ff */
[-C--:B------:R-:W-:Y:S01]  /*4950*/  FMUL.FTZ R65, R12, R66.reuse ;  /* 0x000000420c417220 */ /* 0x080fe20000410000 */
[----:B------:R-:W-:-:S03]  /*4960*/  FMUL.FTZ R66, R67, R66 ;  /* 0x0000004243427220 */ /* 0x000fc60000410000 */
[-C--:B------:R-:W-:Y:S01]  /*4970*/  FFMA.FTZ R65, R67, R64.reuse, -R65 ;  /* 0x0000004043417223 */ /* 0x080fe20000010841 */
[----:B------:R-:W-:Y:S01]  /*4980*/  FFMA.FTZ R12, R12, R64, R66 ;  /* 0x000000400c0c7223 */ /* 0x000fe20000010042 */
[--C-:B------:R-:W-:Y:S02]  /*4990*/  HADD2.F32 R64, -RZ, R159.reuse.H1_H1 ;  /* 0x3000009fff407230 */ /* 0x100fe40000004100 */
        /* <DEDUP_REMOVED lines=9> */
.L_x_485:
[----:B------:R-:W-:Y:S05]  /*4a30*/  BSYNC B3 ;  /* 0x0000000000037941 */ /* 0x000fea0003800000 */
.L_x_484:
[----:B---3--:R-:W-:-:S04]  /*4a40*/  LEA R62, P3, R19, R11, 0x1 ;  /* 0x0000000b133e7211 */ /* 0x008fc800078608ff */
[----:B--2---:R-:W-:-:S05]  /*4a50*/  LEA.HI.X R63, R19, R78, R165, 0x1, P3 ;  /* 0x0000004e133f7211 */ /* 0x004fca00018f0ca5 */
[----:B----4-:R0:W-:Y:S04]  /*4a60*/  ST.E.128 desc[UR56][R62.64], R12 ;  /* 0x0000000c3e007985 */ /* 0x0101e8000c101d38 */
.L_x_483:
[----:B------:R-:W-:Y:S05]  /*4a70*/  BSYNC B2 ;  /* 0x0000000000027941 */ /* 0x000fea0003800000 */
.L_x_482:
[----:B------:R-:W-:Y:S01]  /*4a80*/  ISETP.NE.AND P3, PT, R100, RZ, PT ;  /* 0x000000ff6400720c */ /* 0x000fe20003f65270 */
[----:B------:R-:W-:-:S12]  /*4a90*/  BSSY B2, `(.L_x_486) ;  /* 0x0000036000027945 */ /* 0x000fd80003800000 */
[----:B------:R-:W-:Y:S05]  /*4aa0*/  @!P3 BRA `(.L_x_487) ;  /* 0x0000000000d0b947 */ /* 0x000fea0003800000 */
[----:B0---4-:R0:W4:Y:S01]  /*4ab0*/  LDS.128 R12, [R29+0x6000] ;  /* 0x006000001d0c7984 */ /* 0x0111220000000c00 */
[----:B------:R-:W-:Y:S01]  /*4ac0*/  ISETP.GE.AND P3, PT, R171, R124, PT ;  /* 0x0000007cab00720c */ /* 0x000fe20003f66270 */
[----:B------:R-:W-:-:S12]  /*4ad0*/  BSSY B3, `(.L_x_488) ;  /* 0x000002e000037945 */ /* 0x000fd80003800000 */
[----:B0-----:R-:W-:Y:S05]  /*4ae0*/  @P3 BRA `(.L_x_489) ;  /* 0x0000000000b03947 */ /* 0x001fea0003800000 */
[----:B------:R-:W-:Y:S01]  /*4af0*/  SHF.R.U64 R63, R60, 0x10, R61 ;  /* 0x000000103c3f7819 */ /* 0x000fe2000000123d */
[----:B----4-:R-:W-:Y:S01]  /*4b00*/  IMAD.MOV.U32 R62, RZ, RZ, R13 ;  /* 0x000000ffff3e7224 */ /* 0x010fe200078e000d */
[----:B------:R-:W-:Y:S02]  /*4b10*/  SHF.R.U64 R58, R58, 0x10, R59 ;  /* 0x000000103a3a7819 */ /* 0x000fe4000000123b */
[----:B------:R-:W-:Y:S01]  /*4b20*/  SHF.R.U32.HI R60, RZ, 0x10, R61 ;  /* 0x00000010ff3c7819 */ /* 0x000fe2000001163d */
[----:B------:R-:W-:Y:S01]  /*4b30*/  HADD2.F32 R13, -RZ, R63.H0_H0 ;  /* 0x2000003fff0d7230 */ /* 0x000fe20000004100 */
[----:B------:R-:W-:Y:S01]  /*4b40*/  SHF.R.U32.HI R59, RZ, 0x10, R59 ;  /* 0x00000010ff3b7819 */ /* 0x000fe2000001163b */
[--C-:B------:R-:W-:Y:S02]  /*4b50*/  HADD2.F32 R61, -RZ, R62.reuse.H1_H1 ;  /* 0x3000003eff3d7230 */ /* 0x100fe40000004100 */
[----:B------:R-:W-:Y:S02]  /*4b60*/  HADD2.F32 R62, -RZ, R62.H0_H0 ;  /* 0x2000003eff3e7230 */ /* 0x000fe40000004100 */
[----:B------:R-:W-:-:S02]  /*4b70*/  HADD2.F32 R58, -RZ, R58.H0_H0 ;  /* 0x2000003aff3a7230 */ /* 0x000fc40000004100 */
[CC--:B------:R-:W-:Y:S01]  /*4b80*/  FMUL.FTZ R63, R61.reuse, R13.reuse ;  /* 0x0000000d3d3f7220 */ /* 0x0c0fe20000410000 */
[----:B------:R-:W-:Y:S02]  /*4b90*/  HADD2.F32 R60, -RZ, R60.H0_H0 ;  /* 0x2000003cff3c7230 */ /* 0x000fe40000004100 */
[C---:B------:R-:W-:Y:S01]  /*4ba0*/  FMUL.FTZ R13, R62.reuse, R13 ;  /* 0x0000000d3e0d7220 */ /* 0x040fe20000410000 */
[----:B------:R-:W-:Y:S02]  /*4bb0*/  HADD2.F32 R59, -RZ, R59.H0_H0 ;  /* 0x2000003bff3b7230 */ /* 0x000fe40000004100 */
[-C--:B------:R-:W-:Y:S01]  /*4bc0*/  FFMA.FTZ R63, R62, R58.reuse, -R63 ;  /* 0x0000003a3e3f7223 */ /* 0x080fe2000001083f */
[----:B------:R-:W-:Y:S01]  /*4bd0*/  FFMA.FTZ R58, R61, R58, R13 ;  /* 0x0000003a3d3a7223 */ /* 0x000fe2000001000d */
[----:B------:R-:W-:-:S04]  /*4be0*/  IMAD.MOV.U32 R13, RZ, RZ, R15 ;  /* 0x000000ffff0d7224 */ /* 0x000fc800078e000f */
[----:B------:R-:W-:Y:S01]  /*4bf0*/  F2FP.F16.F32.PACK_AB R58, R58, R63 ;  /* 0x0000003f3a3a723e */ /* 0x000fe200000000ff */
[--C-:B------:R-:W-:Y:S02]  /*4c00*/  HADD2.F32 R15, -RZ, R13.reuse.H1_H1 ;  /* 0x3000000dff0f7230 */ /* 0x100fe40000004100 */
[----:B------:R-:W-:-:S03]  /*4c10*/  HADD2.F32 R13, -RZ, R13.H0_H0 ;  /* 0x2000000dff0d7230 */ /* 0x000fc60000004100 */
[----:B------:R-:W-:-:S04]  /*4c20*/  FMUL.FTZ R61, R15, R60 ;  /* 0x0000003c0f3d7220 */ /* 0x000fc80000410000 */
[CC--:B------:R-:W-:Y:S01]  /*4c30*/  FFMA.FTZ R61, R13.reuse, R59.reuse, -R61 ;  /* 0x0000003b0d3d7223 */ /* 0x0c0fe2000001083d */
[----:B------:R-:W-:Y:S01]  /*4c40*/  FMUL.FTZ R13, R13, R60 ;  /* 0x0000003c0d0d7220 */ /* 0x000fe20000410000 */
[--C-:B------:R-:W-:Y:S02]  /*4c50*/  HADD2.F32 R60, -RZ, R158.reuse.H1_H1 ;  /* 0x3000009eff3c7230 */ /* 0x100fe40000004100 */
[----:B------:R-:W-:Y:S02]  /*4c60*/  HADD2.F32 R158, -RZ, R158.H0_H0 ;  /* 0x2000009eff9e7230 */ /* 0x000fe40000004100 */
[----:B------:R-:W-:Y:S01]  /*4c70*/  FFMA.FTZ R13, R15, R59, R13 ;  /* 0x0000003b0f0d7223 */ /* 0x000fe2000001000d */
[--C-:B------:R-:W-:Y:S02]  /*4c80*/  HADD2.F32 R15, -RZ, R157.reuse.H1_H1 ;  /* 0x3000009dff0f7230 */ /* 0x100fe40000004100 */
[--C-:B------:R-:W-:Y:S02]  /*4c90*/  HADD2.F32 R59, -RZ, R12.reuse.H1_H1 ;  /* 0x3000000cff3b7230 */ /* 0x100fe40000004100 */
[----:B------:R-:W-:Y:S01]  /*4ca0*/  HADD2.F32 R12, -RZ, R12.H0_H0 ;  /* 0x2000000cff0c7230 */ /* 0x000fe20000004100 */
[----:B------:R-:W-:Y:S01]  /*4cb0*/  F2FP.F16.F32.PACK_AB R61, R13, R61 ;  /* 0x0000003d0d3d723e */ /* 0x000fe200000000ff */
[----:B------:R-:W-:-:S02]  /*4cc0*/  HADD2.F32 R157, -RZ, R157.H0_H0 ;  /* 0x2000009dff9d7230 */ /* 0x000fc40000004100 */
[----:B------:R-:W-:Y:S01]  /*4cd0*/  FMUL.FTZ R62, R59, R15 ;  /* 0x0000000f3b3e7220 */ /* 0x000fe20000410000 */
[----:B------:R-:W-:-:S03]  /*4ce0*/  MOV R13, R58 ;  /* 0x0000003a000d7202 */ /* 0x000fc60000000f00 */
[CC--:B------:R-:W-:Y:S01]  /*4cf0*/  FFMA.FTZ R62, R12.reuse, R60.reuse, -R62 ;  /* 0x0000003c0c3e7223 */ /* 0x0c0fe2000001083e */
[----:B------:R-:W-:Y:S01]  /*4d00*/  FMUL.FTZ R12, R12, R15 ;  /* 0x0000000f0c0c7220 */ /* 0x000fe20000410000 */
[--C-:B------:R-:W-:Y:S02]  /*4d10*/  HADD2.F32 R15, -RZ, R14.reuse.H1_H1 ;  /* 0x3000000eff0f7230 */ /* 0x100fe40000004100 */
[----:B------:R-:W-:Y:S02]  /*4d20*/  HADD2.F32 R14, -RZ, R14.H0_H0 ;  /* 0x2000000eff0e7230 */ /* 0x000fe40000004100 */
[----:B------:R-:W-:Y:S01]  /*4d30*/  FFMA.FTZ R12, R59, R60, R12 ;  /* 0x0000003c3b0c7223 */ /* 0x000fe2000001000c */
[----:B------:R-:W-:-:S04]  /*4d40*/  FMUL.FTZ R59, R15, R157 ;  /* 0x0000009d0f3b7220 */ /* 0x000fc80000410000 */
[----:B------:R-:W-:Y:S01]  /*4d50*/  F2FP.F16.F32.PACK_AB R12, R12, R62 ;  /* 0x0000003e0c0c723e */ /* 0x000fe200000000ff */
[C---:B------:R-:W-:Y:S01]  /*4d60*/  FFMA.FTZ R59, R14.reuse, R158, -R59 ;  /* 0x0000009e0e3b7223 */ /* 0x040fe2000001083b */
[----:B------:R-:W-:-:S04]  /*4d70*/  FMUL.FTZ R14, R14, R157 ;  /* 0x0000009d0e0e7220 */ /* 0x000fc80000410000 */
[----:B------:R-:W-:Y:S01]  /*4d80*/  FFMA.FTZ R14, R15, R158, R14 ;  /* 0x0000009e0f0e7223 */ /* 0x000fe2000001000e */
[----:B------:R-:W-:-:S04]  /*4d90*/  IMAD.MOV.U32 R15, RZ, RZ, R61 ;  /* 0x000000ffff0f7224 */ /* 0x000fc800078e003d */
[----:B------:R-:W-:-:S07]  /*4da0*/  F2FP.F16.F32.PACK_AB R14, R14, R59 ;  /* 0x0000003b0e0e723e */ /* 0x000fce00000000ff */
.L_x_489:
[----:B------:R-:W-:Y:S05]  /*4db0*/  BSYNC B3 ;  /* 0x0000000000037941 */ /* 0x000fea0003800000 */
.L_x_488:
[----:B---3--:R-:W-:-:S04]  /*4dc0*/  LEA R58, P3, R22, R11, 0x1 ;  /* 0x0000000b163a7211 */ /* 0x008fc800078608ff */
[----:B--2---:R-:W-:-:S05]  /*4dd0*/  LEA.HI.X R59, R22, R78, R176, 0x1, P3 ;  /* 0x0000004e163b7211 */ /* 0x004fca00018f0cb0 */
[----:B----4-:R0:W-:Y:S04]  /*4de0*/  ST.E.128 desc[UR56][R58.64], R12 ;  /* 0x0000000c3a007985 */ /* 0x0101e8000c101d38 */
.L_x_487:
[----:B------:R-:W-:Y:S05]  /*4df0*/  BSYNC B2 ;  /* 0x0000000000027941 */ /* 0x000fea0003800000 */
.L_x_486:
[----:B------:R-:W-:-:S13]  /*4e00*/  ISETP.NE.AND P3, PT, R87, RZ, PT ;  /* 0x000000ff5700720c */ /* 0x000fda0003f65270 */
[----:B------:R-:W-:Y:S05]  /*4e10*/  @!P3 BRA `(.L_x_469) ;  /* 0x0000000000d4b947 */ /* 0x000fea0003800000 */
[----:B0---4-:R0:W4:Y:S01]  /*4e20*/  LDS.128 R12, [R28+0x6000] ;  /* 0x006000001c0c7984 */ /* 0x0111220000000c00 */
[C---:B---3--:R-:W-:Y:S01]  /*4e30*/  LEA R58, P3, R23.reuse, R11, 0x1 ;  /* 0x0000000b173a7211 */ /* 0x048fe200078608ff */
[----:B------:R-:W-:Y:S03]  /*4e40*/  BSSY B2, `(.L_x_490) ;  /* 0x0000031000027945 */ /* 0x000fe60003800000 */
[----:B--2---:R-:W-:Y:S02]  /*4e50*/  LEA.HI.X R59, R23, R78, R175, 0x1, P3 ;  /* 0x0000004e173b7211 */ /* 0x004fe400018f0caf */
[----:B------:R-:W-:-:S13]  /*4e60*/  ISETP.GE.AND P3, PT, R173, R124, PT ;  /* 0x0000007cad00720c */ /* 0x000fda0003f66270 */
[----:B0-----:R-:W-:Y:S05]  /*4e70*/  @P3 BRA `(.L_x_491) ;  /* 0x0000000000b43947 */ /* 0x001fea0003800000 */
[----:B------:R-:W-:Y:S01]  /*4e80*/  SHF.R.U64 R11, R54, 0x10, R55 ;  /* 0x00000010360b7819 */ /* 0x000fe20000001237 */
[----:B----4-:R-:W-:Y:S01]  /*4e90*/  IMAD.MOV.U32 R60, RZ, RZ, R13 ;  /* 0x000000ffff3c7224 */ /* 0x010fe200078e000d */
[----:B------:R-:W-:Y:S02]  /*4ea0*/  SHF.R.U32.HI R54, RZ, 0x10, R55 ;  /* 0x00000010ff367819 */ /* 0x000fe40000011637 */
[--C-:B------:R-:W-:Y:S01]  /*4eb0*/  SHF.R.U64 R55, R56, 0x10, R57.reuse ;  /* 0x0000001038377819 */ /* 0x100fe20000001239 */
[----:B------:R-:W-:Y:S01]  /*4ec0*/  HADD2.F32 R11, -RZ, R11.H0_H0 ;  /* 0x2000000bff0b7230 */ /* 0x000fe20000004100 */
[----:B------:R-:W-:Y:S01]  /*4ed0*/  SHF.R.U32.HI R56, RZ, 0x10, R57 ;  /* 0x00000010ff387819 */ /* 0x000fe20000011639 */
[--C-:B------:R-:W-:Y:S02]  /*4ee0*/  HADD2.F32 R13, -RZ, R60.reuse.H1_H1 ;  /* 0x3000003cff0d7230 */ /* 0x100fe40000004100 */
[----:B------:R-:W-:Y:S02]  /*4ef0*/  HADD2.F32 R57, -RZ, R55.H0_H0 ;  /* 0x20000037ff397230 */ /* 0x000fe40000004100 */
[----:B------:R-:W-:-:S02]  /*4f00*/  HADD2.F32 R55, -RZ, R60.H0_H0 ;  /* 0x2000003cff377230 */ /* 0x000fc40000004100 */
[----:B------:R-:W-:Y:S02]  /*4f10*/  HADD2.F32 R56, -RZ, R56.H0_H0 ;  /* 0x20000038ff387230 */ /* 0x000fe40000004100 */
[-C--:B------:R-:W-:Y:S01]  /*4f20*/  FMUL.FTZ R60, R13, R57.reuse ;  /* 0x000000390d3c7220 */ /* 0x080fe20000410000 */
[----:B------:R-:W-:Y:S02]  /*4f30*/  HADD2.F32 R54, -RZ, R54.H0_H0 ;  /* 0x20000036ff367230 */ /* 0x000fe40000004100 */
[C---:B------:R-:W-:Y:S01]  /*4f40*/  FMUL.FTZ R57, R55.reuse, R57 ;  /* 0x0000003937397220 */ /* 0x040fe20000410000 */
[----:B------:R-:W-:-:S03]  /*4f50*/  FFMA.FTZ R60, R55, R11, -R60 ;  /* 0x0000000b373c7223 */ /* 0x000fc6000001083c */
[----:B------:R-:W-:Y:S01]  /*4f60*/  FFMA.FTZ R57, R13, R11, R57 ;  /* 0x0000000b0d397223 */ /* 0x000fe20000010039 */
[----:B------:R-:W-:-:S04]  /*4f70*/  MOV R13, R15 ;  /* 0x0000000f000d7202 */ /* 0x000fc80000000f00 */
[----:B------:R-:W-:Y:S01]  /*4f80*/  F2FP.F16.F32.PACK_AB R57, R57, R60 ;  /* 0x0000003c3939723e */ /* 0x000fe200000000ff */
[--C-:B------:R-:W-:Y:S02]  /*4f90*/  HADD2.F32 R11, -RZ, R13.reuse.H1_H1 ;  /* 0x3000000dff0b7230 */ /* 0x100fe40000004100 */
[----:B------:R-:W-:-:S03]  /*4fa0*/  HADD2.F32 R13, -RZ, R13.H0_H0 ;  /* 0x2000000dff0d7230 */ /* 0x000fc60000004100 */
[-C--:B------:R-:W-:Y:S02]  /*4fb0*/  FMUL.FTZ R15, R11, R56.reuse ;  /* 0x000000380b0f7220 */ /* 0x080fe40000410000 */
[C---:B------:R-:W-:Y:S02]  /*4fc0*/  FMUL.FTZ R56, R13.reuse, R56 ;  /* 0x000000380d387220 */ /* 0x040fe40000410000 */
[-C--:B------:R-:W-:Y:S01]  /*4fd0*/  FFMA.FTZ R15, R13, R54.reuse, -R15 ;  /* 0x000000360d0f7223 */ /* 0x080fe2000001080f */
[----:B------:R-:W-:Y:S02]  /*4fe0*/  HADD2.F32 R13, -RZ, R156.H0_H0 ;  /* 0x2000009cff0d7230 */ /* 0x000fe40000004100 */
[----:B------:R-:W-:Y:S01]  /*4ff0*/  FFMA.FTZ R56, R11, R54, R56 ;  /* 0x000000360b387223 */ /* 0x000fe20000010038 */
[--C-:B------:R-:W-:Y:S02]  /*5000*/  HADD2.F32 R11, -RZ, R12.reuse.H0_H0 ;  /* 0x2000000cff0b7230 */ /* 0x100fe40000004100 */
[----:B------:R-:W-:-:S02]  /*5010*/  HADD2.F32 R12, -RZ, R12.H1_H1 ;  /* 0x3000000cff0c7230 */ /* 0x000fc40000004100 */
[--C-:B------:R-:W-:Y:S01]  /*5020*/  HADD2.F32 R54, -RZ, R155.reuse.H0_H0 ;  /* 0x2000009bff367230 */ /* 0x100fe20000004100 */
[----:B------:R-:W-:Y:S01]  /*5030*/  F2FP.F16.F32.PACK_AB R15, R56, R15 ;  /* 0x0000000f380f723e */ /* 0x000fe200000000ff */
[----:B------:R-:W-:Y:S02]  /*5040*/  HADD2.F32 R156, -RZ, R156.H1_H1 ;  /* 0x3000009cff9c7230 */ /* 0x000fe40000004100 */
[CC--:B------:R-:W-:Y:S01]  /*5050*/  FMUL.FTZ R55, R12.reuse, R13.reuse ;  /* 0x0000000d0c377220 */ /* 0x0c0fe20000410000 */
[C---:B------:R-:W-:Y:S01]  /*5060*/  FMUL.FTZ R13, R11.reuse, R13 ;  /* 0x0000000d0b0d7220 */ /* 0x040fe20000410000 */
[----:B------:R-:W-:Y:S02]  /*5070*/  HADD2.F32 R155, -RZ, R155.H1_H1 ;  /* 0x3000009bff9b7230 */ /* 0x000fe40000004100 */
[-C--:B------:R-:W-:Y:S01]  /*5080*/  FFMA.FTZ R55, R11, R54.reuse, -R55 ;  /* 0x000000360b377223 */ /* 0x080fe20000010837 */
[--C-:B------:R-:W-:Y:S02]  /*5090*/  HADD2.F32 R11, -RZ, R14.reuse.H0_H0 ;  /* 0x2000000eff0b7230 */ /* 0x100fe40000004100 */
[----:B------:R-:W-:Y:S01]  /*50a0*/  FFMA.FTZ R13, R12, R54, R13 ;  /* 0x000000360c0d7223 */ /* 0x000fe2000001000d */
[----:B------:R-:W-:-:S04]  /*50b0*/  HADD2.F32 R14, -RZ, R14.H1_H1 ;  /* 0x3000000eff0e7230 */ /* 0x000fc80000004100 */
[----:B------:R-:W-:Y:S01]  /*50c0*/  F2FP.F16.F32.PACK_AB R13, R13, R55 ;  /* 0x000000370d0d723e */ /* 0x000fe200000000ff */
[-C--:B------:R-:W-:Y:S01]  /*50d0*/  FMUL.FTZ R12, R14, R156.reuse ;  /* 0x0000009c0e0c7220 */ /* 0x080fe20000410000 */
[----:B------:R-:W-:-:S03]  /*50e0*/  FMUL.FTZ R156, R11, R156 ;  /* 0x0000009c0b9c7220 */ /* 0x000fc60000410000 */
[-C--:B------:R-:W-:Y:S01]  /*50f0*/  FFMA.FTZ R12, R11, R155.reuse, -R12 ;  /* 0x0000009b0b0c7223 */ /* 0x080fe2000001080c */
[----:B------:R-:W-:-:S05]  /*5100*/  FFMA.FTZ R156, R14, R155, R156 ;  /* 0x0000009b0e9c7223 */ /* 0x000fca000001009c */
[----:B------:R-:W-:Y:S01]  /*5110*/  F2FP.F16.F32.PACK_AB R156, R156, R12 ;  /* 0x0000000c9c9c723e */ /* 0x000fe200000000ff */
[----:B------:R-:W-:Y:S02]  /*5120*/  IMAD.MOV.U32 R12, RZ, RZ, R13 ;  /* 0x000000ffff0c7224 */ /* 0x000fe400078e000d */
[----:B------:R-:W-:Y:S01]  /*5130*/  IMAD.MOV.U32 R13, RZ, RZ, R57 ;  /* 0x000000ffff0d7224 */ /* 0x000fe200078e0039 */
[----:B------:R-:W-:-:S07]  /*5140*/  MOV R14, R156 ;  /* 0x0000009c000e7202 */ /* 0x000fce0000000f00 */
.L_x_491:
[----:B------:R-:W-:Y:S05]  /*5150*/  BSYNC B2 ;  /* 0x0000000000027941 */ /* 0x000fea0003800000 */
.L_x_490:
[----:B----4-:R0:W-:Y:S02]  /*5160*/  ST.E.128 desc[UR56][R58.64], R12 ;  /* 0x0000000c3a007985 */ /* 0x0101e4000c101d38 */
.L_x_469:
[----:B------:R-:W-:Y:S05]  /*5170*/  BSYNC B1 ;  /* 0x0000000000017941 */ /* 0x000fea0003800000 */
.L_x_468:
[----:B------:R-:W-:-:S03]  /*5180*/  UMOV UR4, 0xffffffff ;  /* 0xffffffff00047882 */ /* 0x000fc60000000000 */
[----:B------:R-:W-:Y:S05]  /*5190*/  BRA.DIV UR4, `(.L_x_492) ;  /* 0x000001b204d47947 */ /* 0x000fea000b800000 */
[----:B-1----:R-:W1:Y:S04]  /*51a0*/  SHFL.IDX PT, R115, R115, 0x1, 0x1c1f ;  /* 0x003c1f0073737f89 */ /* 0x002e6800000e0000 */
[----:B------:R-:W0:Y:S02]  /*51b0*/  SHFL.IDX PT, R118, R118, 0x1, 0x1c1f ;  /* 0x003c1f0076767f89 */ /* 0x000e2400000e0000 */
.L_x_799:
[----:B------:R-:W-:Y:S05]  /*51c0*/  @P4 BRA `(.L_x_493) ;  /* 0x0000005400b84947 */ /* 0x000fea0003800000 */
        /* <DEDUP_REMOVED lines=11> */
[----:B------:R-:W-:Y:S02]  /*5280*/  HADD2.F32 R54, -RZ, R54.H0_H0 ;  /* 0x20000036ff367230 */ /* 0x000fe40000004100 */
[--C-:B---3--:R-:W-:Y:S02]  /*5290*/  HADD2.F32 R11, -RZ, R52.reuse.H1_H1 ;  /* 0x30000034ff0b7230 */ /* 0x108fe40000004100 */
[----:B------:R-:W-:Y:S02]  /*52a0*/  HADD2.F32 R50, -RZ, R52.H0_H0 ;  /* 0x20000034ff327230 */ /* 0x000fe40000004100 */
[----:B------:R-:W-:-:S02]  /*52b0*/  HADD2.F32 R13, -RZ, R13.H0_H0 ;  /* 0x2000000dff0d7230 */ /* 0x000fc40000004100 */
[-C--:B------:R-:W-:Y:S01]  /*52c0*/  FMUL.FTZ R52, R11, R54.reuse ;  /* 0x000000360b347220 */ /* 0x080fe20000410000 */
[----:B------:R-:W-:-:S03]  /*52d0*/  FMUL.FTZ R54, R50, R54 ;  /* 0x0000003632367220 */ /* 0x000fc60000410000 */
[-C--:B------:R-:W-:Y:S01]  /*52e0*/  FFMA.FTZ R52, R50, R13.reuse, -R52 ;  /* 0x0000000d32347223 */ /* 0x080fe20000010834 */
[----:B------:R-:W-:Y:S01]  /*52f0*/  SHF.R.U32.HI R50, RZ, 0x10, R51 ;  /* 0x00000010ff327819 */ /* 0x000fe20000011633 */
[----:B------:R-:W-:Y:S01]  /*5300*/  FFMA.FTZ R54, R11, R13, R54 ;  /* 0x0000000d0b367223 */ /* 0x000fe20000010036 */
[----:B------:R-:W-:Y:S02]  /*5310*/  IMAD.MOV.U32 R13, RZ, RZ, R15 ;  /* 0x000000ffff0d7224 */ /* 0x000fe400078e000f */
[----:B------:R-:W-:Y:S02]  /*5320*/  HADD2.F32 R15, -RZ, R53.H0_H0 ;  /* 0x20000035ff0f7230 */ /* 0x000fe40000004100 */
[----:B------:R-:W-:Y:S01]  /*5330*/  HADD2.F32 R50, -RZ, R50.H0_H0 ;  /* 0x20000032ff327230 */ /* 0x000fe20000004100 */
        /* <DEDUP_REMOVED lines=25> */
[----:B------:R-:W-:Y:S02]  /*54d0*/  F2FP.F16.F32.PACK_AB R154, R154, R12 ;  /* 0x0000000c9a9a723e */ /* 0x000fe400000000ff */
[----:B------:R-:W-:Y:S01]  /*54e0*/  MOV R12, R13 ;  /* 0x0000000d000c7202 */ /* 0x000fe20000000f00 */
[----:B------:R-:W-:Y:S02]  /*54f0*/  IMAD.MOV.U32 R13, RZ, RZ, R52 ;  /* 0x000000ffff0d7224 */ /* 0x000fe400078e0034 */
[----:B------:R-:W-:-:S07]  /*5500*/  IMAD.MOV.U32 R14, RZ, RZ, R154 ;  /* 0x000000ffff0e7224 */ /* 0x000fce00078e009a */
.L_x_497:
[----:B------:R-:W-:Y:S05]  /*5510*/  BSYNC B2 ;  /* 0x0000000000027941 */ /* 0x000fea0003800000 */
.L_x_496:
[----:B------:R-:W-:-:S04]  /*5520*/  LEA R50, P3, R16, R118, 0x1 ;  /* 0x0000007610327211 */ /* 0x000fc800078608ff */
[----:B-1----:R-:W-:-:S05]  /*5530*/  LEA.HI.X R51, R16, R115, R17, 0x1, P3 ;  /* 0x0000007310337211 */ /* 0x002fca00018f0c11 */
[----:B----4-:R0:W-:Y:S04]  /*5540*/  ST.E.128 desc[UR56][R50.64], R12 ;  /* 0x0000000c32007985 */ /* 0x0101e8000c101d38 */
.L_x_495:
[----:B------:R-:W-:Y:S05]  /*5550*/  BSYNC B1 ;  /* 0x0000000000017941 */ /* 0x000fea0003800000 */
.L_x_494:
[----:B------:R-:W-:Y:S01]  /*5560*/  ISETP.NE.AND P3, PT, R26, RZ, PT ;  /* 0x000000ff1a00720c */ /* 0x000fe20003f65270 */
[----:B------:R-:W-:-:S12]  /*5570*/  BSSY B1, `(.L_x_498) ;  /* 0x000003b000017945 */ /* 0x000fd80003800000 */
[----:B------:R-:W-:Y:S05]  /*5580*/  @!P3 BRA `(.L_x_499) ;  /* 0x0000000000e4b947 */ /* 0x000fea0003800000 */
[----:B0---4-:R0:W4:Y:S01]  /*5590*/  LDS.128 R12, [R28+0x2000] ;  /* 0x002000001c0c7984 */ /* 0x0111220000000c00 */
[----:B------:R-:W-:Y:S01]  /*55a0*/  ISETP.GE.AND P3, PT, R170, R124, PT ;  /* 0x0000007caa00720c */ /* 0x000fe20003f66270 */
[----:B------:R-:W-:Y:S01]  /*55b0*/  IMAD.MOV.U32 R50, RZ, RZ, R118 ;  /* 0x000000ffff327224 */ /* 0x000fe200078e0076 */
[----:B---3--:R-:W-:Y:S01]  /*55c0*/  SHF.L.U32 R11, R163, 0x3, RZ ;  /* 0x00000003a30b7819 */ /* 0x008fe200000006ff */
[----:B-1----:R-:W-:Y:S01]  /*55d0*/  IMAD.MOV.U32 R51, RZ, RZ, R115 ;  /* 0x000000ffff337224 */ /* 0x002fe200078e0073 */
[----:B------:R-:W-:Y:S03]  /*55e0*/  BSSY B2, `(.L_x_500) ;  /* 0x0000032000027945 */ /* 0x000fe60003800000 */
[----:B------:R-:W-:-:S06]  /*55f0*/  IMAD.WIDE R50, R11, 0x2, R50 ;  /* 0x000000020b327825 */ /* 0x000fcc00078e0232 */
[----:B0-----:R-:W-:Y:S05]  /*5600*/  @P3 BRA `(.L_x_501) ;  /* 0x0000000000bc3947 */ /* 0x001fea0003800000 */
[----:B------:R-:W-:Y:S02]  /*5610*/  SHF.R.U64 R52, R48, 0x10, R49 ;  /* 0x0000001030347819 */ /* 0x000fe40000001231 */
[----:B----4-:R-:W-:Y:S02]  /*5620*/  MOV R48, R13 ;  /* 0x0000000d00307202 */ /* 0x010fe40000000f00 */
[----:B------:R-:W-:Y:S01]  /*5630*/  SHF.R.U64 R13, R46, 0x10, R47 ;  /* 0x000000102e0d7819 */ /* 0x000fe2000000122f */
[----:B------:R-:W-:Y:S01]  /*5640*/  HADD2.F32 R52, -RZ, R52.H0_H0 ;  /* 0x20000034ff347230 */ /* 0x000fe20000004100 */
[----:B------:R-:W-:Y:S01]  /*5650*/  SHF.R.U32.HI R49, RZ, 0x10, R49 ;  /* 0x00000010ff317819 */ /* 0x000fe20000011631 */
[--C-:B------:R-:W-:Y:S02]  /*5660*/  HADD2.F32 R11, -RZ, R48.reuse.H1_H1 ;  /* 0x30000030ff0b7230 */ /* 0x100fe40000004100 */
        /* <DEDUP_REMOVED lines=8> */
[----:B------:R-:W-:Y:S02]  /*56f0*/  IMAD.MOV.U32 R13, RZ, RZ, R12 ;  /* 0x000000ffff0d7224 */ /* 0x000fe400078e000c */
[----:B------:R-:W-:Y:S01]  /*5700*/  HADD2.F32 R12, -RZ, R49.H0_H0 ;  /* 0x20000031ff0c7230 */ /* 0x000fe20000004100 */
[----:B------:R-:W-:Y:S01]  /*5710*/  F2FP.F16.F32.PACK_AB R48, R52, R48 ;  /* 0x000000303430723e */ /* 0x000fe200000000ff */
[--C-:B------:R-:W-:Y:S02]  /*5720*/  HADD2.F32 R15, -RZ, R11.reuse.H1_H1 ;  /* 0x3000000bff0f7230 */ /* 0x100fe40000004100 */
[----:B------:R-:W-:-:S02]  /*5730*/  HADD2.F32 R11, -RZ, R11.H0_H0 ;  /* 0x2000000bff0b7230 */ /* 0x000fc40000004100 */
[----:B------:R-:W-:Y:S02]  /*5740*/  HADD2.F32 R46, -RZ, R46.H0_H0 ;  /* 0x2000002eff2e7230 */ /* 0x000fe40000004100 */
[-C--:B------:R-:W-:Y:S01]  /*5750*/  FMUL.FTZ R47, R15, R12.reuse ;  /* 0x0000000c0f2f7220 */ /* 0x080fe20000410000 */
[----:B------:R-:W-:-:S03]  /*5760*/  FMUL.FTZ R12, R11, R12 ;  /* 0x0000000c0b0c7220 */ /* 0x000fc60000410000 */
[-C--:B------:R-:W-:Y:S01]  /*5770*/  FFMA.FTZ R47, R11, R46.reuse, -R47 ;  /* 0x0000002e0b2f7223 */ /* 0x080fe2000001082f */
[--C-:B------:R-:W-:Y:S02]  /*5780*/  HADD2.F32 R11, -RZ, R152.reuse.H0_H0 ;  /* 0x20000098ff0b7230 */ /* 0x100fe40000004100 */
[----:B------:R-:W-:Y:S01]  /*5790*/  FFMA.FTZ R12, R15, R46, R12 ;  /* 0x0000002e0f0c7223 */ /* 0x000fe2000001000c */
[--C-:B------:R-:W-:Y:S02]  /*57a0*/  HADD2.F32 R15, -RZ, R13.reuse.H1_H1 ;  /* 0x3000000dff0f7230 */ /* 0x100fe40000004100 */
[----:B------:R-:W-:Y:S02]  /*57b0*/  HADD2.F32 R13, -RZ, R13.H0_H0 ;  /* 0x2000000dff0d7230 */ /* 0x000fe40000004100 */
[----:B------:R-:W-:Y:S02]  /*57c0*/  HADD2.F32 R46, -RZ, R151.H0_H0 ;  /* 0x20000097ff2e7230 */ /* 0x000fe40000004100 */
[----:B------:R-:W-:Y:S01]  /*57d0*/  FMUL.FTZ R49, R15, R11 ;  /* 0x0000000b0f317220 */ /* 0x000fe20000410000 */
[----:B------:R-:W-:-:S02]  /*57e0*/  HADD2.F32 R152, -RZ, R152.H1_H1 ;  /* 0x30000098ff987230 */ /* 0x000fc40000004100 */
[C---:B------:R-:W-:Y:S01]  /*57f0*/  FMUL.FTZ R11, R13.reuse, R11 ;  /* 0x0000000b0d0b7220 */ /* 0x040fe20000410000 */
[----:B------:R-:W-:Y:S02]  /*5800*/  HADD2.F32 R151, -RZ, R151.H1_H1 ;  /* 0x30000097ff977230 */ /* 0x000fe40000004100 */
[-C--:B------:R-:W-:Y:S01]  /*5810*/  FFMA.FTZ R49, R13, R46.reuse, -R49 ;  /* 0x0000002e0d317223 */ /* 0x080fe20000010831 */
[--C-:B------:R-:W-:Y:S02]  /*5820*/  HADD2.F32 R13, -RZ, R14.reuse.H1_H1 ;  /* 0x3000000eff0d7230 */ /* 0x100fe40000004100 */
[----:B------:R-:W-:Y:S01]  /*5830*/  FFMA.FTZ R11, R15, R46, R11 ;  /* 0x0000002e0f0b7223 */ /* 0x000fe2000001000b */
[----:B------:R-:W-:Y:S01]  /*5840*/  HADD2.F32 R14, -RZ, R14.H0_H0 ;  /* 0x2000000eff0e7230 */ /* 0x000fe20000004100 */
[----:B------:R-:W-:Y:S01]  /*5850*/  F2FP.F16.F32.PACK_AB R47, R12, R47 ;  /* 0x0000002f0c2f723e */ /* 0x000fe200000000ff */
[-C--:B------:R-:W-:Y:S02]  /*5860*/  FMUL.FTZ R15, R13, R152.reuse ;  /* 0x000000980d0f7220 */ /* 0x080fe40000410000 */
[----:B------:R-:W-:Y:S01]  /*5870*/  F2FP.F16.F32.PACK_AB R11, R11, R49 ;  /* 0x000000310b0b723e */ /* 0x000fe200000000ff */
[C---:B------:R-:W-:Y:S01]  /*5880*/  FMUL.FTZ R152, R14.reuse, R152 ;  /* 0x000000980e987220 */ /* 0x040fe20000410000 */
[----:B------:R-:W-:-:S02]  /*5890*/  FFMA.FTZ R15, R14, R151, -R15 ;  /* 0x000000970e0f7223 */ /* 0x000fc4000001080f */
[----:B------:R-:W-:Y:S01]  /*58a0*/  MOV R12, R11 ;  /* 0x0000000b000c7202 */ /* 0x000fe20000000f00 */
[----:B------:R-:W-:Y:S01]  /*58b0*/  FFMA.FTZ R152, R13, R151, R152 ;  /* 0x000000970d987223 */ /* 0x000fe20000010098 */
[----:B------:R-:W-:-:S04]  /*58c0*/  IMAD.MOV.U32 R13, RZ, RZ, R48 ;  /* 0x000000ffff0d7224 */ /* 0x000fc800078e0030 */
[----:B------:R-:W-:-:S05]  /*58d0*/  F2FP.F16.F32.PACK_AB R15, R152, R15 ;  /* 0x0000000f980f723e */ /* 0x000fca00000000ff */
[----:B------:R-:W-:Y:S01]  /*58e0*/  IMAD.MOV.U32 R14, RZ, RZ, R15 ;  /* 0x000000ffff0e7224 */ /* 0x000fe200078e000f */
[----:B------:R-:W-:-:S07]  /*58f0*/  MOV R15, R47 ;  /* 0x0000002f000f7202 */ /* 0x000fce0000000f00 */
.L_x_501:
[----:B------:R-:W-:Y:S05]  /*5900*/  BSYNC B2 ;  /* 0x0000000000027941 */ /* 0x000fea0003800000 */
.L_x_500:
[----:B----4-:R0:W-:Y:S02]  /*5910*/  ST.E.128 desc[UR56][R50.64], R12 ;  /* 0x0000000c32007985 */ /* 0x0101e4000c101d38 */
.L_x_499:
[----:B------:R-:W-:Y:S05]  /*5920*/  BSYNC B1 ;  /* 0x0000000000017941 */ /* 0x000fea0003800000 */
.L_x_498:
[----:B------:R-:W-:Y:S01]  /*5930*/  ISETP.NE.AND P3, PT, R27, RZ, PT ;  /* 0x000000ff1b00720c */ /* 0x000fe20003f65270 */
[----:B------:R-:W-:-:S12]  /*5940*/  BSSY B1, `(.L_x_502) ;  /* 0x0000035000017945 */ /* 0x000fd80003800000 */
[----:B------:R-:W-:Y:S05]  /*5950*/  @!P3 BRA `(.L_x_503) ;  /* 0x0000000000ccb947 */ /* 0x000fea0003800000 */
[----:B0---4-:R0:W4:Y:S01]  /*5960*/  LDS.128 R12, [R29+0x5000] ;  /* 0x005000001d0c7984 */ /* 0x0111220000000c00 */
[----:B------:R-:W-:Y:S01]  /*5970*/  ISETP.GE.AND P3, PT, R169, R124, PT ;  /* 0x0000007ca900720c */ /* 0x000fe20003f66270 */
[----:B---3--:R-:W-:Y:S01]  /*5980*/  IMAD.SHL.U32 R11, R164, 0x8, RZ ;  /* 0x00000008a40b7824 */ /* 0x008fe200078e00ff */
[----:B-1----:R-:W-:Y:S01]  /*5990*/  MOV R47, R115 ;  /* 0x00000073002f7202 */ /* 0x002fe20000000f00 */
[----:B------:R-:W-:Y:S01]  /*59a0*/  IMAD.MOV.U32 R46, RZ, RZ, R118 ;  /* 0x000000ffff2e7224 */ /* 0x000fe200078e0076 */
[----:B------:R-:W-:Y:S03]  /*59b0*/  BSSY B2, `(.L_x_504) ;  /* 0x000002c000027945 */ /* 0x000fe60003800000 */
[----:B------:R-:W-:-:S06]  /*59c0*/  IMAD.WIDE R46, R11, 0x2, R46 ;  /* 0x000000020b2e7825 */ /* 0x000fcc00078e022e */
[----:B0-----:R-:W-:Y:S05]  /*59d0*/  @P3 BRA `(.L_x_505) ;  /* 0x0000000000a43947 */ /* 0x001fea0003800000 */
[--C-:B------:R-:W-:Y:S01]  /*59e0*/  SHF.R.U64 R11, R42, 0x10, R43.reuse ;  /* 0x000000102a0b7819 */ /* 0x100fe2000000122b */
[--C-:B----4-:R-:W-:Y:S01]  /*59f0*/  HADD2.F32 R48, -RZ, R15.reuse.H1_H1 ;  /* 0x3000000fff307230 */ /* 0x110fe20000004100 */
[----:B------:R-:W-:Y:S01]  /*5a00*/  SHF.R.U32.HI R42, RZ, 0x10, R43 ;  /* 0x00000010ff2a7819 */ /* 0x000fe2000001162b */
[----:B------:R-:W-:Y:S01]  /*5a10*/  HADD2.F32 R15, -RZ, R15.H0_H0 ;  /* 0x2000000fff0f7230 */ /* 0x000fe20000004100 */
[--C-:B------:R-:W-:Y:S01]  /*5a20*/  SHF.R.U64 R43, R44, 0x10, R45.reuse ;  /* 0x000000102c2b7819 */ /* 0x100fe2000000122d */
[----:B------:R-:W-:Y:S01]  /*5a30*/  HADD2.F32 R11, -RZ, R11.H0_H0 ;  /* 0x2000000bff0b7230 */ /* 0x000fe20000004100 */
[----:B------:R-:W-:Y:S01]  /*5a40*/  SHF.R.U32.HI R44, RZ, 0x10, R45 ;  /* 0x00000010ff2c7819 */ /* 0x000fe2000001162d */
[----:B------:R-:W-:Y:S02]  /*5a50*/  HADD2.F32 R45, -RZ, R13.H1_H1 ;  /* 0x3000000dff2d7230 */ /* 0x000fe40000004100 */
[----:B------:R-:W-:Y:S02]  /*5a60*/  HADD2.F32 R43, -RZ, R43.H0_H0 ;  /* 0x2000002bff2b7230 */ /* 0x000fe40000004100 */
[----:B------:R-:W-:-:S02]  /*5a70*/  HADD2.F32 R13, -RZ, R13.H0_H0 ;  /* 0x2000000dff0d7230 */ /* 0x000fc40000004100 */
[----:B------:R-:W-:Y:S02]  /*5a80*/  HADD2.F32 R44, -RZ, R44.H0_H0 ;  /* 0x2000002cff2c7230 */ /* 0x000fe40000004100 */
[----:B------:R-:W-:Y:S02]  /*5a90*/  HADD2.F32 R49, -RZ, R42.H0_H0 ;  /* 0x2000002aff317230 */ /* 0x000fe40000004100 */
[-C--:B------:R-:W-:Y:S01]  /*5aa0*/  FMUL.FTZ R42, R45, R43.reuse ;  /* 0x0000002b2d2a7220 */ /* 0x080fe20000410000 */
[----:B------:R-:W-:Y:S01]  /*5ab0*/  FMUL.FTZ R50, R13, R43 ;  /* 0x0000002b0d327220 */ /* 0x000fe20000410000 */
[-C--:B------:R-:W-:Y:S01]  /*5ac0*/  FMUL.FTZ R43, R48, R44.reuse ;  /* 0x0000002c302b7220 */ /* 0x080fe20000410000 */
[----:B------:R-:W-:Y:S01]  /*5ad0*/  FMUL.FTZ R44, R15, R44 ;  /* 0x0000002c0f2c7220 */ /* 0x000fe20000410000 */
[-C--:B------:R-:W-:Y:S01]  /*5ae0*/  FFMA.FTZ R42, R13, R11.reuse, -R42 ;  /* 0x0000000b0d2a7223 */ /* 0x080fe2000001082a */
[----:B------:R-:W-:Y:S01]  /*5af0*/  FFMA.FTZ R50, R45, R11, R50 ;  /* 0x0000000b2d327223 */ /* 0x000fe20000010032 */
[----:B------:R-:W-:Y:S01]  /*5b00*/  FFMA.FTZ R43, R15, R49, -R43 ;  /* 0x000000310f2b7223 */ /* 0x000fe2000001082b */
[----:B------:R-:W-:-:S02]  /*5b10*/  HADD2.F32 R15, -RZ, R12.H1_H1 ;  /* 0x3000000cff0f7230 */ /* 0x000fc40000004100 */
[----:B------:R-:W-:Y:S01]  /*5b20*/  FFMA.FTZ R44, R48, R49, R44 ;  /* 0x00000031302c7223 */ /* 0x000fe2000001002c */
[--C-:B------:R-:W-:Y:S01]  /*5b30*/  HADD2.F32 R13, -RZ, R147.reuse.H0_H0 ;  /* 0x20000093ff0d7230 */ /* 0x100fe20000004100 */
[----:B------:R-:W-:Y:S01]  /*5b40*/  F2FP.F16.F32.PACK_AB R42, R50, R42 ;  /* 0x0000002a322a723e */ /* 0x000fe200000000ff */
[----:B------:R-:W-:Y:S02]  /*5b50*/  HADD2.F32 R12, -RZ, R12.H0_H0 ;  /* 0x2000000cff0c7230 */ /* 0x000fe40000004100 */
[----:B------:R-:W-:Y:S02]  /*5b60*/  HADD2.F32 R147, -RZ, R147.H1_H1 ;  /* 0x30000093ff937230 */ /* 0x000fe40000004100 */
[-C--:B------:R-:W-:Y:S01]  /*5b70*/  FMUL.FTZ R48, R15, R13.reuse ;  /* 0x0000000d0f307220 */ /* 0x080fe20000410000 */
[--C-:B------:R-:W-:Y:S02]  /*5b80*/  HADD2.F32 R45, -RZ, R14.reuse.H1_H1 ;  /* 0x3000000eff2d7230 */ /* 0x100fe40000004100 */
[----:B------:R-:W-:Y:S01]  /*5b90*/  FMUL.FTZ R49, R12, R13 ;  /* 0x0000000d0c317220 */ /* 0x000fe20000410000 */
[----:B------:R-:W-:-:S02]  /*5ba0*/  HADD2.F32 R14, -RZ, R14.H0_H0 ;  /* 0x2000000eff0e7230 */ /* 0x000fc40000004100 */
[--C-:B------:R-:W-:Y:S02]  /*5bb0*/  HADD2.F32 R11, -RZ, R146.reuse.H0_H0 ;  /* 0x20000092ff0b7230 */ /* 0x100fe40000004100 */
[-C--:B------:R-:W-:Y:S01]  /*5bc0*/  FMUL.FTZ R13, R45, R147.reuse ;  /* 0x000000932d0d7220 */ /* 0x080fe20000410000 */
[----:B------:R-:W-:Y:S02]  /*5bd0*/  HADD2.F32 R146, -RZ, R146.H1_H1 ;  /* 0x30000092ff927230 */ /* 0x000fe40000004100 */
[----:B------:R-:W-:Y:S01]  /*5be0*/  FMUL.FTZ R147, R14, R147 ;  /* 0x000000930e937220 */ /* 0x000fe20000410000 */
[-C--:B------:R-:W-:Y:S01]  /*5bf0*/  FFMA.FTZ R48, R12, R11.reuse, -R48 ;  /* 0x0000000b0c307223 */ /* 0x080fe20000010830 */
[----:B------:R-:W-:Y:S01]  /*5c00*/  FFMA.FTZ R49, R15, R11, R49 ;  /* 0x0000000b0f317223 */ /* 0x000fe20000010031 */
[-C--:B------:R-:W-:Y:S01]  /*5c10*/  FFMA.FTZ R13, R14, R146.reuse, -R13 ;  /* 0x000000920e0d7223 */ /* 0x080fe2000001080d */
[----:B------:R-:W-:Y:S01]  /*5c20*/  FFMA.FTZ R146, R45, R146, R147 ;  /* 0x000000922d927223 */ /* 0x000fe20000010093 */
[----:B------:R-:W-:-:S02]  /*5c30*/  F2FP.F16.F32.PACK_AB R15, R44, R43 ;  /* 0x0000002b2c0f723e */ /* 0x000fc400000000ff */
[----:B------:R-:W-:Y:S02]  /*5c40*/  F2FP.F16.F32.PACK_AB R12, R49, R48 ;  /* 0x00000030310c723e */ /* 0x000fe400000000ff */
[----:B------:R-:W-:Y:S01]  /*5c50*/  F2FP.F16.F32.PACK_AB R14, R146, R13 ;  /* 0x0000000d920e723e */ /* 0x000fe200000000ff */
[----:B------:R-:W-:-:S07]  /*5c60*/  IMAD.MOV.U32 R13, RZ, RZ, R42 ;  /* 0x000000ffff0d7224 */ /* 0x000fce00078e002a */
.L_x_505:
[----:B------:R-:W-:Y:S05]  /*5c70*/  BSYNC B2 ;  /* 0x0000000000027941 */ /* 0x000fea0003800000 */
.L_x_504:
[----:B----4-:R0:W-:Y:S02]  /*5c80*/  ST.E.128 desc[UR56][R46.64], R12 ;  /* 0x0000000c2e007985 */ /* 0x0101e4000c101d38 */
.L_x_503:
[----:B------:R-:W-:Y:S05]  /*5c90*/  BSYNC B1 ;  /* 0x0000000000017941 */ /* 0x000fea0003800000 */
.L_x_502:
[----:B------:R-:W-:Y:S01]  /*5ca0*/  ISETP.NE.AND P3, PT, R101, RZ, PT ;  /* 0x000000ff6500720c */ /* 0x000fe20003f65270 */
[----:B------:R-:W-:-:S12]  /*5cb0*/  BSSY B1, `(.L_x_506) ;  /* 0x0000035000017945 */ /* 0x000fd80003800000 */
[----:B------:R-:W-:Y:S05]  /*5cc0*/  @!P3 BRA `(.L_x_507) ;  /* 0x0000000000ccb947 */ /* 0x000fea0003800000 */
[----:B0---4-:R0:W4:Y:S01]  /*5cd0*/  LDS.128 R12, [R28+0x5000] ;  /* 0x005000001c0c7984 */ /* 0x0111220000000c00 */
[C---:B------:R-:W-:Y:S01]  /*5ce0*/  LEA R42, P3, R19.reuse, R118, 0x1 ;  /* 0x00000076132a7211 */ /* 0x040fe200078608ff */
[----:B------:R-:W-:Y:S03]  /*5cf0*/  BSSY B2, `(.L_x_508) ;  /* 0x000002f000027945 */ /* 0x000fe60003800000 */
[----:B-1----:R-:W-:Y:S02]  /*5d00*/  LEA.HI.X R43, R19, R115, R165, 0x1, P3 ;  /* 0x00000073132b7211 */ /* 0x002fe400018f0ca5 */
[----:B------:R-:W-:-:S13]  /*5d10*/  ISETP.GE.AND P3, PT, R172, R124, PT ;  /* 0x0000007cac00720c */ /* 0x000fda0003f66270 */
[----:B0-----:R-:W-:Y:S05]  /*5d20*/  @P3 BRA `(.L_x_509) ;  /* 0x0000000000ac3947 */ /* 0x001fea0003800000 */
[----:B------:R-:W-:Y:S01]  /*5d30*/  SHF.R.U64 R44, R38, 0x10, R39 ;  /* 0x00000010262c7819 */ /* 0x000fe20000001227 */
[----:B---34-:R-:W-:Y:S01]  /*5d40*/  IMAD.MOV.U32 R11, RZ, RZ, R13 ;  /* 0x000000ffff0b7224 */ /* 0x018fe200078e000d */
[----:B------:R-:W-:Y:S01]  /*5d50*/  SHF.R.U32.HI R38, RZ, 0x10, R39 ;  /* 0x00000010ff267819 */ /* 0x000fe20000011627 */
[--C-:B------:R-:W-:Y:S01]  /*5d60*/  HADD2.F32 R46, -RZ, R15.reuse.H0_H0 ;  /* 0x2000000fff2e7230 */ /* 0x100fe20000004100 */
[--C-:B------:R-:W-:Y:S01]  /*5d70*/  SHF.R.U64 R48, R40, 0x10, R41.reuse ;  /* 0x0000001028307819 */ /* 0x100fe20000001229 */
[----:B------:R-:W-:Y:S01]  /*5d80*/  HADD2.F32 R40, -RZ, R15.H1_H1 ;  /* 0x3000000fff287230 */ /* 0x000fe20000004100 */
[----:B------:R-:W-:Y:S01]  /*5d90*/  SHF.R.U32.HI R39, RZ, 0x10, R41 ;  /* 0x00000010ff277819 */ /* 0x000fe20000011629 */
[----:B------:R-:W-:Y:S02]  /*5da0*/  HADD2.F32 R13, -RZ, R11.H1_H1 ;  /* 0x3000000bff0d7230 */ /* 0x000fe40000004100 */
[----:B------:R-:W-:Y:S02]  /*5db0*/  HADD2.F32 R48, -RZ, R48.H0_H0 ;  /* 0x20000030ff307230 */ /* 0x000fe40000004100 */
[----:B------:R-:W-:-:S02]  /*5dc0*/  HADD2.F32 R39, -RZ, R39.H0_H0 ;  /* 0x20000027ff277230 */ /* 0x000fc40000004100 */
[----:B------:R-:W-:Y:S02]  /*5dd0*/  HADD2.F32 R11, -RZ, R11.H0_H0 ;  /* 0x2000000bff0b7230 */ /* 0x000fe40000004100 */
[----:B------:R-:W-:Y:S02]  /*5de0*/  HADD2.F32 R44, -RZ, R44.H0_H0 ;  /* 0x2000002cff2c7230 */ /* 0x000fe40000004100 */
[-C--:B------:R-:W-:Y:S01]  /*5df0*/  FMUL.FTZ R41, R40, R39.reuse ;  /* 0x0000002728297220 */ /* 0x080fe20000410000 */
[----:B------:R-:W-:Y:S02]  /*5e00*/  HADD2.F32 R15, -RZ, R38.H0_H0 ;  /* 0x20000026ff0f7230 */ /* 0x000fe40000004100 */
[-C--:B------:R-:W-:Y:S01]  /*5e10*/  FMUL.FTZ R38, R13, R48.reuse ;  /* 0x000000300d267220 */ /* 0x080fe20000410000 */
[C---:B------:R-:W-:Y:S01]  /*5e20*/  FMUL.FTZ R48, R11.reuse, R48 ;  /* 0x000000300b307220 */ /* 0x040fe20000410000 */
[C---:B------:R-:W-:Y:S02]  /*5e30*/  FMUL.FTZ R39, R46.reuse, R39 ;  /* 0x000000272e277220 */ /* 0x040fe40000410000 */
[-C--:B------:R-:W-:Y:S01]  /*5e40*/  FFMA.FTZ R11, R11, R44.reuse, -R38 ;  /* 0x0000002c0b0b7223 */ /* 0x080fe20000010826 */
[----:B------:R-:W-:Y:S01]  /*5e50*/  FFMA.FTZ R38, R13, R44, R48 ;  /* 0x0000002c0d267223 */ /* 0x000fe20000010030 */
[-C--:B------:R-:W-:Y:S01]  /*5e60*/  FFMA.FTZ R13, R46, R15.reuse, -R41 ;  /* 0x0000000f2e0d7223 */ /* 0x080fe20000010829 */
[----:B------:R-:W-:Y:S01]  /*5e70*/  FFMA.FTZ R40, R40, R15, R39 ;  /* 0x0000000f28287223 */ /* 0x000fe20000010027 */
[----:B------:R-:W-:-:S02]  /*5e80*/  HADD2.F32 R39, -RZ, R144.H0_H0 ;  /* 0x20000090ff277230 */ /* 0x000fc40000004100 */
[--C-:B------:R-:W-:Y:S01]  /*5e90*/  HADD2.F32 R46, -RZ, R12.reuse.H1_H1 ;  /* 0x3000000cff2e7230 */ /* 0x100fe20000004100 */
        /* <DEDUP_REMOVED lines=15> */
[----:B------:R-:W-:Y:S01]  /*5f90*/  F2FP.F16.F32.PACK_AB R15, R40, R13 ;  /* 0x0000000d280f723e */ /* 0x000fe200000000ff */
[----:B------:R-:W-:Y:S01]  /*5fa0*/  IMAD.MOV.U32 R13, RZ, RZ, R11 ;  /* 0x000000ffff0d7224 */ /* 0x000fe200078e000b */
[----:B------:R-:W-:-:S02]  /*5fb0*/  F2FP.F16.F32.PACK_AB R46, R46, R45 ;  /* 0x0000002d2e2e723e */ /* 0x000fc400000000ff */
[----:B------:R-:W-:Y:S02]  /*5fc0*/  F2FP.F16.F32.PACK_AB R14, R12, R47 ;  /* 0x0000002f0c0e723e */ /* 0x000fe400000000ff */
[----:B------:R-:W-:-:S07]  /*5fd0*/  MOV R12, R46 ;  /* 0x0000002e000c7202 */ /* 0x000fce0000000f00 */
.L_x_509:
[----:B------:R-:W-:Y:S05]  /*5fe0*/  BSYNC B2 ;  /* 0x0000000000027941 */ /* 0x000fea0003800000 */
.L_x_508:
[----:B----4-:R0:W-:Y:S02]  /*5ff0*/  ST.E.128 desc[UR56][R42.64], R12 ;  /* 0x0000000c2a007985 */ /* 0x0101e4000c101d38 */
.L_x_507:
[----:B------:R-:W-:Y:S05]  /*6000*/  BSYNC B1 ;  /* 0x0000000000017941 */ /* 0x000fea0003800000 */
.L_x_506:
        /* <DEDUP_REMOVED lines=9> */
[----:B---3--:R-:W-:Y:S01]  /*60a0*/  SHF.R.U64 R11, R34, 0x10, R35 ;  /* 0x00000010220b7819 */ /* 0x008fe20000001223 */
[----:B----4-:R-:W-:Y:S01]  /*60b0*/  IMAD.MOV.U32 R29, RZ, RZ, R12 ;  /* 0x000000ffff1d7224 */ /* 0x010fe200078e000c */
[--C-:B------:R-:W-:Y:S01]  /*60c0*/  SHF.R.U64 R36, R36, 0x10, R37.reuse ;  /* 0x0000001024247819 */ /* 0x100fe20000001225 */
[----:B------:R-:W-:Y:S01]  /*60d0*/  HADD2.F32 R12, -RZ, R13.H1_H1 ;  /* 0x3000000dff0c7230 */ /* 0x000fe20000004100 */
[----:B------:R-:W-:Y:S01]  /*60e0*/  SHF.R.U32.HI R37, RZ, 0x10, R37 ;  /* 0x00000010ff257819 */ /* 0x000fe20000011625 */
[----:B------:R-:W-:Y:S01]  /*60f0*/  HADD2.F32 R34, -RZ, R15.H1_H1 ;  /* 0x3000000fff227230 */ /* 0x000fe20000004100 */
[----:B------:R-:W-:Y:S01]  /*6100*/  SHF.R.U32.HI R40, RZ, 0x10, R35 ;  /* 0x00000010ff287819 */ /* 0x000fe20000011623 */
[----:B------:R-:W-:Y:S02]  /*6110*/  HADD2.F32 R35, -RZ, R11.H0_H0 ;  /* 0x2000000bff237230 */ /* 0x000fe40000004100 */
[----:B------:R-:W-:Y:S02]  /*6120*/  HADD2.F32 R36, -RZ, R36.H0_H0 ;  /* 0x20000024ff247230 */ /* 0x000fe40000004100 */
[----:B------:R-:W-:-:S02]  /*6130*/  HADD2.F32 R11, -RZ, R13.H0_H0 ;  /* 0x2000000dff0b7230 */ /* 0x000fc40000004100 */
[----:B------:R-:W-:Y:S02]  /*6140*/  HADD2.F32 R37, -RZ, R37.H0_H0 ;  /* 0x20000025ff257230 */ /* 0x000fe40000004100 */
[----:B------:R-:W-:Y:S02]  /*6150*/  HADD2.F32 R13, -RZ, R15.H0_H0 ;  /* 0x2000000fff0d7230 */ /* 0x000fe40000004100 */
[-C--:B------:R-:W-:Y:S01]  /*6160*/  FMUL.FTZ R41, R11, R36.reuse ;  /* 0x000000240b297220 */ /* 0x080fe20000410000 */
[----:B------:R-:W-:Y:S02]  /*6170*/  HADD2.F32 R15, -RZ, R40.H0_H0 ;  /* 0x20000028ff0f7230 */ /* 0x000fe40000004100 */
[----:B------:R-:W-:Y:S01]  /*6180*/  FMUL.FTZ R40, R12, R36 ;  /* 0x000000240c287220 */ /* 0x000fe20000410000 */
[-C--:B------:R-:W-:Y:S01]  /*6190*/  FMUL.FTZ R36, R34, R37.reuse ;  /* 0x0000002522247220 */ /* 0x080fe20000410000 */
[----:B------:R-:W-:Y:S01]  /*61a0*/  FMUL.FTZ R37, R13, R37 ;  /* 0x000000250d257220 */ /* 0x000fe20000410000 */
[-C--:B------:R-:W-:Y:S01]  /*61b0*/  FFMA.FTZ R12, R12, R35.reuse, R41 ;  /* 0x000000230c0c7223 */ /* 0x080fe20000010029 */
[----:B------:R-:W-:Y:S01]  /*61c0*/  FFMA.FTZ R11, R11, R35, -R40 ;  /* 0x000000230b0b7223 */ /* 0x000fe20000010828 */
[-C--:B------:R-:W-:Y:S01]  /*61d0*/  FFMA.FTZ R13, R13, R15.reuse, -R36 ;  /* 0x0000000f0d0d7223 */ /* 0x080fe20000010824 */
[----:B------:R-:W-:Y:S01]  /*61e0*/  FFMA.FTZ R44, R34, R15, R37 ;  /* 0x0000000f222c7223 */ /* 0x000fe20000010025 */
[----:B------:R-:W-:-:S02]  /*61f0*/  HADD2.F32 R40, -RZ, R135.H0_H0 ;  /* 0x20000087ff287230 */ /* 0x000fc40000004100 */
[----:B------:R-:W-:Y:S01]  /*6200*/  HADD2.F32 R15, -RZ, R29.H1_H1 ;  /* 0x3000001dff0f7230 */ /* 0x000fe20000004100 */
[----:B------:R-:W-:Y:S01]  /*6210*/  F2FP.F16.F32.PACK_AB R11, R12, R11 ;  /* 0x0000000b0c0b723e */ /* 0x000fe200000000ff */
[----:B------:R-:W-:Y:S01]  /*6220*/  HADD2.F32 R135, -RZ, R135.H1_H1 ;  /* 0x30000087ff877230 */ /* 0x000fe20000004100 */
[----:B------:R-:W-:Y:S01]  /*6230*/  F2FP.F16.F32.PACK_AB R44, R44, R13 ;  /* 0x0000000d2c2c723e */ /* 0x000fe200000000ff */
[----:B------:R-:W-:Y:S02]  /*6240*/  HADD2.F32 R29, -RZ, R29.H0_H0 ;  /* 0x2000001dff1d7230 */ /* 0x000fe40000004100 */
[-C--:B------:R-:W-:Y:S01]  /*6250*/  FMUL.FTZ R42, R15, R40.reuse ;  /* 0x000000280f2a7220 */ /* 0x080fe20000410000 */
[--C-:B------:R-:W-:Y:S01]  /*6260*/  HADD2.F32 R34, -RZ, R14.reuse.H1_H1 ;  /* 0x3000000eff227230 */ /* 0x100fe20000004100 */
[----:B------:R-:W-:Y:S01]  /*6270*/  MOV R13, R11 ;  /* 0x0000000b000d7202 */ /* 0x000fe20000000f00 */
[----:B------:R-:W-:Y:S02]  /*6280*/  HADD2.F32 R14, -RZ, R14.H0_H0 ;  /* 0x2000000eff0e7230 */ /* 0x000fe40000004100 */
[----:B------:R-:W-:Y:S01]  /*6290*/  FMUL.FTZ R40, R29, R40 ;  /* 0x000000281d287220 */ /* 0x000fe20000410000 */
[----:B------:R-:W-:-:S02]  /*62a0*/  HADD2.F32 R36, -RZ, R117.H0_H0 ;  /* 0x20000075ff247230 */ /* 0x000fc40000004100 */
[-C--:B------:R-:W-:Y:S01]  /*62b0*/  FMUL.FTZ R35, R34, R135.reuse ;  /* 0x0000008722237220 */ /* 0x080fe20000410000 */
[----:B------:R-:W-:Y:S02]  /*62c0*/  HADD2.F32 R117, -RZ, R117.H1_H1 ;  /* 0x30000075ff757230 */ /* 0x000fe40000004100 */
[C---:B------:R-:W-:Y:S01]  /*62d0*/  FMUL.FTZ R135, R14.reuse, R135 ;  /* 0x000000870e877220 */ /* 0x040fe20000410000 */
[-C--:B------:R-:W-:Y:S01]  /*62e0*/  FFMA.FTZ R42, R29, R36.reuse, -R42 ;  /* 0x000000241d2a7223 */ /* 0x080fe2000001082a */
[----:B------:R-:W-:Y:S01]  /*62f0*/  FFMA.FTZ R15, R15, R36, R40 ;  /* 0x000000240f0f7223 */ /* 0x000fe20000010028 */
[-C--:B------:R-:W-:Y:S01]  /*6300*/  FFMA.FTZ R35, R14, R117.reuse, -R35 ;  /* 0x000000750e237223 */ /* 0x080fe20000010823 */
[----:B------:R-:W-:-:S03]  /*6310*/  FFMA.FTZ R34, R34, R117, R135 ;  /* 0x0000007522227223 */ /* 0x000fc60000010087 */
[----:B------:R-:W-:Y:S01]  /*6320*/  F2FP.F16.F32.PACK_AB R12, R15, R42 ;  /* 0x0000002a0f0c723e */ /* 0x000fe200000000ff */
[----:B------:R-:W-:Y:S01]  /*6330*/  IMAD.MOV.U32 R15, RZ, RZ, R44 ;  /* 0x000000ffff0f7224 */ /* 0x000fe200078e002c */
[----:B------:R-:W-:-:S07]  /*6340*/  F2FP.F16.F32.PACK_AB R14, R34, R35 ;  /* 0x00000023220e723e */ /* 0x000fce00000000ff */
.L_x_513:
[----:B------:R-:W-:Y:S05]  /*6350*/  BSYNC B2 ;  /* 0x0000000000027941 */ /* 0x000fea0003800000 */
.L_x_512:
[----:B----4-:R0:W-:Y:S02]  /*6360*/  ST.E.128 desc[UR56][R38.64], R12 ;  /* 0x0000000c26007985 */ /* 0x0101e4000c101d38 */
.L_x_511:
[----:B------:R-:W-:Y:S05]  /*6370*/  BSYNC B1 ;  /* 0x0000000000017941 */ /* 0x000fea0003800000 */
.L_x_510:
[----:B------:R-:W-:-:S13]  /*6380*/  ISETP.NE.AND P3, PT, R87, RZ, PT ;  /* 0x000000ff5700720c */ /* 0x000fda0003f65270 */
[----:B------:R-:W-:Y:S05]  /*6390*/  @!P3 BRA `(.L_x_493) ;  /* 0x000000440044b947 */ /* 0x000fea0003800000 */
[----:B0---4-:R0:W4:Y:S01]  /*63a0*/  LDS.128 R12, [R28+0x8000] ;  /* 0x008000001c0c7984 */ /* 0x0111220000000c00 */
[C---:B------:R-:W-:Y:S01]  /*63b0*/  LEA R34, P3, R23.reuse, R118, 0x1 ;  /* 0x0000007617227211 */ /* 0x040fe200078608ff */
[----:B------:R-:W-:Y:S03]  /*63c0*/  BSSY B1, `(.L_x_514) ;  /* 0x000002c000017945 */ /* 0x000fe60003800000 */
[----:B-1----:R-:W-:Y:S02]  /*63d0*/  LEA.HI.X R35, R23, R115, R175, 0x1, P3 ;  /* 0x0000007317237211 */ /* 0x002fe400018f0caf */
[----:B------:R-:W-:-:S13]  /*63e0*/  ISETP.GE.AND P3, PT, R173, R124, PT ;  /* 0x0000007cad00720c */ /* 0x000fda0003f66270 */
[----:B0-----:R-:W-:Y:S05]  /*63f0*/  @P3 BRA `(.L_x_515) ;  /* 0x0000000000a03947 */ /* 0x001fea0003800000 */
[--C-:B------:R-:W-:Y:S01]  /*6400*/  SHF.R.U64 R30, R30, 0x10, R31.reuse ;  /* 0x000000101e1e7819 */ /* 0x100fe2000000121f */
[----:B----4-:R-:W-:Y:S01]  /*6410*/  HADD2.F32 R28, -RZ, R15.H1_H1 ;  /* 0x3000000fff1c7230 */ /* 0x010fe20000004100 */
[----:B------:R-:W-:Y:S01]  /*6420*/  SHF.R.U32.HI R29, RZ, 0x10, R31 ;  /* 0x00000010ff1d7819 */ /* 0x000fe2000001161f */
[----:B---3--:R-:W-:Y:S01]  /*6430*/  HADD2.F32 R11, -RZ, R13.H1_H1 ;  /* 0x3000000dff0b7230 */ /* 0x008fe20000004100 */
[--C-:B------:R-:W-:Y:S01]  /*6440*/  SHF.R.U64 R32, R32, 0x10, R33.reuse ;  /* 0x0000001020207819 */ /* 0x100fe20000001221 */
[----:B------:R-:W-:Y:S01]  /*6450*/  HADD2.F32 R15, -RZ, R15.H0_H0 ;  /* 0x2000000fff0f7230 */ /* 0x000fe20000004100 */
[----:B------:R-:W-:Y:S01]  /*6460*/  SHF.R.U32.HI R31, RZ, 0x10, R33 ;  /* 0x00000010ff1f7819 */ /* 0x000fe20000011621 */
[----:B------:R-:W-:Y:S02]  /*6470*/  HADD2.F32 R13, -RZ, R13.H0_H0 ;  /* 0x2000000dff0d7230 */ /* 0x000fe40000004100 */
[----:B------:R-:W-:Y:S02]  /*6480*/  HADD2.F32 R32, -RZ, R32.H0_H0 ;  /* 0x20000020ff207230 */ /* 0x000fe40000004100 */
[----:B------:R-:W-:-:S02]  /*6490*/  HADD2.F32 R31, -RZ, R31.H0_H0 ;  /* 0x2000001fff1f7230 */ /* 0x000fc40000004100 */
[----:B------:R-:W-:Y:S02]  /*64a0*/  HADD2.F32 R29, -RZ, R29.H0_H0 ;  /* 0x2000001dff1d7230 */ /* 0x000fe40000004100 */
[-C--:B------:R-:W-:Y:S01]  /*64b0*/  FMUL.FTZ R36, R11, R32.reuse ;  /* 0x000000200b247220 */ /* 0x080fe20000410000 */
[----:B------:R-:W-:Y:S02]  /*64c0*/  HADD2.F32 R30, -RZ, R30.H0_H0 ;  /* 0x2000001eff1e7230 */ /* 0x000fe40000004100 */
[-C--:B------:R-:W-:Y:S01]  /*64d0*/  FMUL.FTZ R33, R15, R31.reuse ;  /* 0x0000001f0f217220 */ /* 0x080fe20000410000 */
[C---:B------:R-:W-:Y:S01]  /*64e0*/  FMUL.FTZ R32, R13.reuse, R32 ;  /* 0x000000200d207220 */ /* 0x040fe20000410000 */
[C---:B------:R-:W-:Y:S02]  /*64f0*/  FMUL.FTZ R38, R28.reuse, R31 ;  /* 0x0000001f1c267220 */ /* 0x040fe40000410000 */
[----:B------:R-:W-:Y:S01]  /*6500*/  FFMA.FTZ R37, R28, R29, R33 ;  /* 0x0000001d1c257223 */ /* 0x000fe20000010021 */
[-C--:B------:R-:W-:Y:S01]  /*6510*/  FFMA.FTZ R36, R13, R30.reuse, -R36 ;  /* 0x0000001e0d247223 */ /* 0x080fe20000010824 */
[----:B------:R-:W-:Y:S01]  /*6520*/  FFMA.FTZ R31, R11, R30, R32 ;  /* 0x0000001e0b1f7223 */ /* 0x000fe20000010020 */
[----:B------:R-:W-:-:S02]  /*6530*/  HADD2.F32 R28, -RZ, R116.H0_H0 ;  /* 0x20000074ff1c7230 */ /* 0x000fc40000004100 */
[----:B------:R-:W-:Y:S01]  /*6540*/  FFMA.FTZ R38, R15, R29, -R38 ;  /* 0x0000001d0f267223 */ /* 0x000fe20000010826 */
[----:B------:R-:W-:Y:S02]  /*6550*/  HADD2.F32 R116, -RZ, R116.H1_H1 ;  /* 0x30000074ff747230 */ /* 0x000fe40000004100 */
[----:B------:R-:W-:Y:S02]  /*6560*/  HADD2.F32 R11, -RZ, R12.H1_H1 ;  /* 0x3000000cff0b7230 */ /* 0x000fe40000004100 */
[----:B------:R-:W-:Y:S02]  /*6570*/  HADD2.F32 R13, -RZ, R14.H1_H1 ;  /* 0x3000000eff0d7230 */ /* 0x000fe40000004100 */
[----:B------:R-:W-:Y:S02]  /*6580*/  HADD2.F32 R12, -RZ, R12.H0_H0 ;  /* 0x2000000cff0c7230 */ /* 0x000fe40000004100 */
[----:B------:R-:W-:Y:S01]  /*6590*/  FMUL.FTZ R29, R11, R28 ;  /* 0x0000001c0b1d7220 */ /* 0x000fe20000410000 */
[----:B------:R-:W-:-:S02]  /*65a0*/  HADD2.F32 R14, -RZ, R14.H0_H0 ;  /* 0x2000000eff0e7230 */ /* 0x000fc40000004100 */
[----:B------:R-:W-:Y:S01]  /*65b0*/  FMUL.FTZ R33, R13, R116 ;  /* 0x000000740d217220 */ /* 0x000fe20000410000 */
[--C-:B------:R-:W-:Y:S02]  /*65c0*/  HADD2.F32 R15, -RZ, R79.reuse.H0_H0 ;  /* 0x2000004fff0f7230 */ /* 0x100fe40000004100 */
[----:B------:R-:W-:Y:S01]  /*65d0*/  FMUL.FTZ R28, R12, R28 ;  /* 0x0000001c0c1c7220 */ /* 0x000fe20000410000 */
        /* <DEDUP_REMOVED lines=8> */
[----:B------:R-:W-:Y:S02]  /*6660*/  F2FP.F16.F32.PACK_AB R12, R28, R29 ;  /* 0x0000001d1c0c723e */ /* 0x000fe400000000ff */
[----:B------:R-:W-:-:S07]  /*6670*/  F2FP.F16.F32.PACK_AB R14, R116, R33 ;  /* 0x00000021740e723e */ /* 0x000fce00000000ff */
.L_x_515:
[----:B------:R-:W-:Y:S05]  /*6680*/  BSYNC B1 ;  /* 0x0000000000017941 */ /* 0x000fea0003800000 */
.L_x_514:
[----:B----4-:R0:W-:Y:S01]  /*6690*/  ST.E.128 desc[UR56][R34.64], R12 ;  /* 0x0000000c22007985 */ /* 0x0101e2000c101d38 */
[----:B------:R-:W-:Y:S05]  /*66a0*/  BRA `(.L_x_493) ;  /* 0x0000004000807947 */ /* 0x000fea0003800000 */
.L_x_459:
        /* <DEDUP_REMOVED lines=20> */
[----:B------:R-:W-:Y:S01]  /*67f0*/  CS2R R50, SRZ ;  /* 0x0000000000327805 */ /* 0x000fe2000001ff00 */
[----:B------:R-:W-:Y:S01]  /*6800*/  IMAD.X R29, R11, 0x1, R104, P2 ;  /* 0x000000010b1d7824 */ /* 0x000fe200010e0668 */
[----:B------:R-:W-:Y:S02]  /*6810*/  LEA R52, P2, R28, UR4, 0x1 ;  /* 0x000000041c347c11 */ /* 0x000fe4000f8408ff */
[----:B------:R-:W-:-:S02]  /*6820*/  CS2R R48, SRZ ;  /* 0x0000000000307805 */ /* 0x000fc4000001ff00 */
[----:B------:R-:W-:Y:S01]  /*6830*/  LEA.HI.X R53, R28, UR5, R29, 0x1, P2 ;  /* 0x000000051c357c11 */ /* 0x000fe200090f0c1d */
[----:B------:R-:W-:Y:S01]  /*6840*/  ULDC.64 UR4, c[0x0][0x400] ;  /* 0x0001000000047ab9 */ /* 0x000fe20000000a00 */
[----:B------:R-:W-:-:S04]  /*6850*/  IADD3 R28, P2, R90, R12, RZ ;  /* 0x0000000c5a1c7210 */ /* 0x000fc80007f5e0ff */
[----:B------:R-:W-:Y:S02]  /*6860*/  IADD3.X R29, R78, R103, RZ, P2, !PT ;  /* 0x000000674e1d7210 */ /* 0x000fe400017fe4ff */
[----:B------:R-:W-:-:S04]  /*6870*/  LEA R56, P2, R28, UR4, 0x1 ;  /* 0x000000041c387c11 */ /* 0x000fc8000f8408ff */
[----:B------:R-:W-:Y:S02]  /*6880*/  LEA.HI.X R57, R28, UR5, R29, 0x1, P2 ;  /* 0x000000051c397c11 */ /* 0x000fe400090f0c1d */
[----:B------:R-:W-:Y:S02]  /*6890*/  ISETP.GE.AND P2, PT, R16, R124, PT ;  /* 0x0000007c1000720c */ /* 0x000fe40003f46270 */
[----:B------:R-:W-:Y:S02]  /*68a0*/  CS2R R34, SRZ ;  /* 0x0000000000227805 */ /* 0x000fe4000001ff00 */
[----:B------:R-:W-:Y:S02]  /*68b0*/  CS2R R32, SRZ ;  /* 0x0000000000207805 */ /* 0x000fe4000001ff00 */
[----:B------:R-:W-:Y:S02]  /*68c0*/  CS2R R46, SRZ ;  /* 0x00000000002e7805 */ /* 0x000fe4000001ff00 */
[----:B------:R-:W-:-:S05]  /*68d0*/  CS2R R44, SRZ ;  /* 0x00000000002c7805 */ /* 0x000fca000001ff00 */
[----:B------:R0:W5:Y:S04]  /*68e0*/  @!P2 LDG.E.128 R36, desc[UR56][R52.64] ;  /* 0x000000383424a981 */ /* 0x000168000c1e1d00 */
[----:B------:R0:W5:Y:S01]  /*68f0*/  @!P2 LDG.E.128 R48, desc[UR56][R56.64] ;  /* 0x000000383830a981 */ /* 0x000162000c1e1d00 */
[----:B------:R-:W-:Y:S02]  /*6900*/  ISETP.GE.AND P2, PT, R0, R124, PT ;  /* 0x0000007c0000720c */ /* 0x000fe40003f46270 */
[----:B------:R-:W-:Y:S02]  /*6910*/  CS2R R30, SRZ ;  /* 0x00000000001e7805 */ /* 0x000fe4000001ff00 */
[----:B------:R-:W-:Y:S02]  /*6920*/  CS2R R28, SRZ ;  /* 0x00000000001c7805 */ /* 0x000fe4000001ff00 */
[----:B------:R-:W-:-:S02]  /*6930*/  CS2R R42, SRZ ;  /* 0x00000000002a7805 */ /* 0x000fc4000001ff00 */
[----:B------:R-:W-:-:S05]  /*6940*/  CS2R R40, SRZ ;  /* 0x0000000000287805 */ /* 0x000fca000001ff00 */
[----:B------:R0:W5:Y:S04]  /*6950*/  @!P2 LDG.E.128 R32, desc[UR56][R52.64+0x40] ;  /* 0x000040383420a981 */ /* 0x000168000c1e1d00 */
[----:B------:R0:W5:Y:S01]  /*6960*/  @!P2 LDG.E.128 R44, desc[UR56][R56.64+0x40] ;  /* 0x00004038382ca981 */ /* 0x000162000c1e1d00 */
[----:B------:R-:W-:-:S13]  /*6970*/  ISETP.GE.AND P2, PT, R3, R124, PT ;  /* 0x0000007c0300720c */ /* 0x000fda0003f46270 */
[----:B------:R0:W5:Y:S04]  /*6980*/  @!P2 LDG.E.128 R28, desc[UR56][R52.64+0x80] ;  /* 0x00008038341ca981 */ /* 0x000168000c1e1d00 */
[----:B------:R0:W5:Y:S02]  /*6990*/  @!P2 LDG.E.128 R40, desc[UR56][R56.64+0x80] ;  /* 0x000080383828a981 */ /* 0x000164000c1e1d00 */
.L_x_517:
[----:B------:R-:W-:Y:S05]  /*69a0*/  BSYNC B1 ;  /* 0x0000000000017941 */ /* 0x000fea0003800000 */
.L_x_516:
        /* <DEDUP_REMOVED lines=20> */
[----:B------:R-:W-:Y:S02]  /*6af0*/  CS2R R74, SRZ ;  /* 0x00000000004a7805 */ /* 0x000fe4000001ff00 */
[----:B------:R-:W-:-:S02]  /*6b00*/  IADD3 R13, P2, P5, R90, R12, R110 ;  /* 0x0000000c5a0d7210 */ /* 0x000fc40007d5e06e */
[----:B------:R-:W-:Y:S02]  /*6b10*/  CS2R R72, SRZ ;  /* 0x0000000000487805 */ /* 0x000fe4000001ff00 */
        /* <DEDUP_REMOVED lines=23> */
.L_x_519:
[----:B------:R-:W-:Y:S05]  /*6c90*/  BSYNC B1 ;  /* 0x0000000000017941 */ /* 0x000fea0003800000 */
.L_x_518:
[----:B0----5:R-:W-:Y:S01]  /*6ca0*/  IMAD.MOV.U32 R12, RZ, RZ, R30 ;  /* 0x000000ffff0c7224 */ /* 0x021fe200078e001e */
[----:B------:R-:W-:Y:S01]  /*6cb0*/  MOV R11, R31 ;  /* 0x0000001f000b7202 */ /* 0x000fe20000000f00 */
[----:B------:R-:W-:Y:S01]  /*6cc0*/  IMAD.MOV.U32 R14, RZ, RZ, R28 ;  /* 0x000000ffff0e7224 */ /* 0x000fe200078e001c */
[----:B------:R-:W-:Y:S01]  /*6cd0*/  UISETP.NE.AND UP0, UPT, UR58, 0x3, UPT ;  /* 0x000000033a00788c */ /* 0x000fe2000bf05270 */
[----:B------:R-:W-:Y:S01]  /*6ce0*/  IMAD.MOV.U32 R13, RZ, RZ, R29 ;  /* 0x000000ffff0d7224 */ /* 0x000fe200078e001d */
[----:B------:R-:W-:Y:S01]  /*6cf0*/  PRMT R195, R12, 0x5410, R11 ;  /* 0x000054100cc37816 */ /* 0x000fe2000000000b */
[----:B------:R-:W-:Y:S01]  /*6d00*/  IMAD.MOV.U32 R11, RZ, RZ, R35 ;  /* 0x000000ffff0b7224 */ /* 0x000fe200078e0023 */
[----:B------:R-:W-:Y:S02]  /*6d10*/  MOV R12, R34 ;  /* 0x00000022000c7202 */ /* 0x000fe40000000f00 */
[----:B------:R-:W-:Y:S01]  /*6d20*/  PRMT R196, R14, 0x5410, R13 ;  /* 0x000054100ec47816 */ /* 0x000fe2000000000d */
[----:B------:R-:W-:Y:S01]  /*6d30*/  IMAD.MOV.U32 R14, RZ, RZ, R32 ;  /* 0x000000ffff0e7224 */ /* 0x000fe200078e0020 */
[----:B------:R0:W-:Y:S01]  /*6d40*/  STL.S16 [R1+0x48], R11 ;  /* 0x0000480b01007387 */ /* 0x0001e20000100600 */
[----:B------:R-:W-:Y:S01]  /*6d50*/  PRMT R224, R12, 0x7610, R224 ;  /* 0x000076100ce07816 */ /* 0x000fe200000000e0 */
[----:B------:R-:W-:Y:S01]  /*6d60*/  IMAD.MOV.U32 R12, RZ, RZ, R38 ;  /* 0x000000ffff0c7224 */ /* 0x000fe200078e0026 */
[----:B------:R-:W-:Y:S01]  /*6d70*/  PLOP3.LUT P2, PT, PT, PT, UP0, 0x80, 0x0 ;  /* 0x000000000000781c */ /* 0x000fe20003f4f008 */
[----:B------:R-:W-:Y:S01]  /*6d80*/  STL.S16 [R1+0x44], R14 ;  /* 0x0000440e01007387 */ /* 0x000fe20000100600 */
[----:B------:R-:W-:Y:S01]  /*6d90*/  IMAD.MOV.U32 R13, RZ, RZ, R39 ;  /* 0x000000ffff0d7224 */ /* 0x000fe200078e0027 */
[----:B0-----:R-:W-:-:S05]  /*6da0*/  MOV R11, R33 ;  /* 0x00000021000b7202 */ /* 0x001fca0000000f00 */
[----:B------:R0:W-:Y:S04]  /*6db0*/  STL.S16 [R1+0x54], R11 ;  /* 0x0000540b01007387 */ /* 0x0001e80000100600 */
[----:B------:R1:W-:Y:S04]  /*6dc0*/  STL.S16 [R1+0x74], R12 ;  /* 0x0000740c01007387 */ /* 0x0003e80000100600 */
[----:B------:R-:W-:Y:S01]  /*6dd0*/  STL.S16 [R1+0x76], R13 ;  /* 0x0000760d01007387 */ /* 0x000fe20000100600 */
[----:B0-----:R-:W-:Y:S01]  /*6de0*/  MOV R11, R36 ;  /* 0x00000024000b7202 */ /* 0x001fe20000000f00 */
[----:B-1----:R-:W-:-:S04]  /*6df0*/  IMAD.MOV.U32 R12, RZ, RZ, R37 ;  /* 0x000000ffff0c7224 */ /* 0x002fc800078e0025 */
[----:B------:R0:W-:Y:S01]  /*6e00*/  STL.S16 [R1+0x78], R11 ;  /* 0x0000780b01007387 */ /* 0x0001e20000100600 */
[----:B------:R-:W-:Y:S01]  /*6e10*/  PRMT R156, R12, 0x7610, R156 ;  /* 0x000076100c9c7816 */ /* 0x000fe2000000009c */
[----:B------:R-:W-:Y:S01]  /*6e20*/  IMAD.MOV.U32 R12, RZ, RZ, R42 ;  /* 0x000000ffff0c7224 */ /* 0x000fe200078e002a */
[----:B0-----:R-:W-:-:S04]  /*6e30*/  MOV R11, R43 ;  /* 0x0000002b000b7202 */ /* 0x001fc80000000f00 */
[----:B------:R-:W-:Y:S01]  /*6e40*/  PRMT R197, R12, 0x5410, R11 ;  /* 0x000054100cc57816 */ /* 0x000fe2000000000b */
[----:B------:R-:W-:Y:S02]  /*6e50*/  IMAD.MOV.U32 R12, RZ, RZ, R40 ;  /* 0x000000ffff0c7224 */ /* 0x000fe400078e0028 */
[----:B------:R-:W-:-:S05]  /*6e60*/  IMAD.MOV.U32 R11, RZ, RZ, R41 ;  /* 0x000000ffff0b7224 */ /* 0x000fca00078e0029 */
[----:B------:R-:W-:Y:S01]  /*6e70*/  PRMT R198, R12, 0x5410, R11 ;  /* 0x000054100cc67816 */ /* 0x000fe2000000000b */
[----:B------:R-:W-:Y:S01]  /*6e80*/  IMAD.MOV.U32 R11, RZ, RZ, R47 ;  /* 0x000000ffff0b7224 */ /* 0x000fe200078e002f */
[----:B------:R-:W-:-:S04]  /*6e90*/  MOV R12, R46 ;  /* 0x0000002e000c7202 */ /* 0x000fc80000000f00 */
[----:B------:R-:W-:Y:S01]  /*6ea0*/  PRMT R224, R224, 0x5410, R12 ;  /* 0x00005410e0e07816 */ /* 0x000fe2000000000c */
[----:B------:R0:W-:Y:S01]  /*6eb0*/  STL.S16 [R1+0x4a], R11 ;  /* 0x00004a0b01007387 */ /* 0x0001e20000100600 */
[----:B------:R-:W-:-:S05]  /*6ec0*/  IMAD.MOV.U32 R12, RZ, RZ, R44 ;  /* 0x000000ffff0c7224 */ /* 0x000fca00078e002c */
[----:B------:R1:W-:Y:S01]  /*6ed0*/  STL.S16 [R1+0x46], R12 ;  /* 0x0000460c01007387 */ /* 0x0003e20000100600 */
[----:B0-----:R-:W-:-:S05]  /*6ee0*/  MOV R11, R45 ;  /* 0x0000002d000b7202 */ /* 0x001fca0000000f00 */
[----:B------:R0:W-:Y:S01]  /*6ef0*/  STL.S16 [R1+0x56], R11 ;  /* 0x0000560b01007387 */ /* 0x0001e20000100600 */
[----:B-1----:R-:W-:Y:S02]  /*6f00*/  IMAD.MOV.U32 R12, RZ, RZ, R51 ;  /* 0x000000ffff0c7224 */ /* 0x002fe400078e0033 */
[----:B0-----:R-:W-:-:S05]  /*6f10*/  IMAD.MOV.U32 R11, RZ, RZ, R50 ;  /* 0x000000ffff0b7224 */ /* 0x001fca00078e0032 */
[----:B------:R0:W-:Y:S04]  /*6f20*/  STL.S16 [R1+0x7a], R11 ;  /* 0x00007a0b01007387 */ /* 0x0001e80000100600 */
[----:B------:R1:W-:Y:S01]  /*6f30*/  STL.S16 [R1+0x7c], R12 ;  /* 0x00007c0c01007387 */ /* 0x0003e20000100600 */
[----:B0-----:R-:W-:Y:S01]  /*6f40*/  MOV R11, R48 ;  /* 0x00000030000b7202 */ /* 0x001fe20000000f00 */
[----:B-1----:R-:W-:-:S04]  /*6f50*/  IMAD.MOV.U32 R12, RZ, RZ, R49 ;  /* 0x000000ffff0c7224 */ /* 0x002fc800078e0031 */
[----:B------:R0:W-:Y:S01]  /*6f60*/  STL.S16 [R1+0x7e], R11 ;  /* 0x00007e0b01007387 */ /* 0x0001e20000100600 */
[----:B------:R-:W-:Y:S01]  /*6f70*/  PRMT R155, R12, 0x7610, R155 ;  /* 0x000076100c9b7816 */ /* 0x000fe2000000009b */
[----:B------:R-:W-:Y:S01]  /*6f80*/  IMAD.MOV.U32 R12, RZ, RZ, R54 ;  /* 0x000000ffff0c7224 */ /* 0x000fe200078e0036 */
[----:B0-----:R-:W-:-:S04]  /*6f90*/  MOV R11, R55 ;  /* 0x00000037000b7202 */ /* 0x001fc80000000f00 */
[----:B------:R-:W-:Y:S01]  /*6fa0*/  PRMT R147, R12, 0x7610, R147 ;  /* 0x000076100c937816 */ /* 0x000fe20000000093 */
[----:B------:R-:W-:Y:S01]  /*6fb0*/  IMAD.MOV.U32 R12, RZ, RZ, R52 ;  /* 0x000000ffff0c7224 */ /* 0x000fe200078e0034 */
[----:B------:R-:W-:Y:S01]  /*6fc0*/  PRMT R146, R146, 0x5410, R11 ;  /* 0x0000541092927816 */ /* 0x000fe2000000000b */
[----:B------:R-:W-:-:S03]  /*6fd0*/  IMAD.MOV.U32 R11, RZ, RZ, R53 ;  /* 0x000000ffff0b7224 */ /* 0x000fc600078e0035 */
[----:B------:R-:W-:Y:S02]  /*6fe0*/  PRMT R146, R12, 0x7610, R146 ;  /* 0x000076100c927816 */ /* 0x000fe40000000092 */
        /* <DEDUP_REMOVED lines=16> */
[----:B------:R-:W-:Y:S01]  /*70f0*/  IMAD.MOV.U32 R12, RZ, RZ, R64 ;  /* 0x000000ffff0c7224 */ /* 0x000fe200078e0040 */
[----:B------:R-:W-:Y:S01]  /*7100*/  PRMT R147, R147, 0x5410, R11 ;  /* 0x0000541093937816 */ /* 0x000fe2000000000b */
[----:B------:R-:W-:-:S05]  /*7110*/  IMAD.MOV.U32 R11, RZ, RZ, R65 ;  /* 0x000000ffff0b7224 */ /* 0x000fca00078e0041 */
[----:B------:R-:W-:Y:S01]  /*7120*/  PRMT R148, R12, 0x5410, R11 ;  /* 0x000054100c947816 */ /* 0x000fe2000000000b */
[----:B------:R-:W-:Y:S01]  /*7130*/  IMAD.MOV.U32 R11, RZ, RZ, R71 ;  /* 0x000000ffff0b7224 */ /* 0x000fe200078e0047 */
[----:B------:R-:W-:-:S04]  /*7140*/  MOV R12, R70 ;  /* 0x00000046000c7202 */ /* 0x000fc80000000f00 */
        /* <DEDUP_REMOVED lines=13> */
[----:B------:R-:W-:Y:S06]  /*7220*/  @!P2 BRA `(.L_x_520) ;  /* 0x000000000004a947 */ /* 0x000fec0003800000 */
[----:B------:R-:W-:Y:S01]  /*7230*/  BPT.TRAP 0x1 ;  /* 0x000000040000795c */ /* 0x000fe20000300000 */
.L_x_520:
[----:B------:R-:W-:Y:S01]  /*7240*/  IMAD R85, R18, 0x8, R2 ;  /* 0x0000000812557824 */ /* 0x000fe200078e0202 */
[----:B------:R-:W-:Y:S01]  /*7250*/  SHF.L.U32 R86, R167, 0x1f, RZ ;  /* 0x0000001fa7567819 */ /* 0x000fe200000006ff */
[----:B------:R-:W-:Y:S03]  /*7260*/  BSSY B1, `(.L_x_521) ;  /* 0x0000003000017945 */ /* 0x000fe60003800000 */
[----:B------:R-:W0:Y:S02]  /*7270*/  SYNCS.PHASECHK.TRANS64.TRYWAIT P5, [R85+URZ+0x2a890], R86 ;  /* 0x02a89056550075a7 */ /* 0x000e2400080a017f */
[----:B0-----:R-:W-:Y:S05]  /*7280*/  @!P5 BRA `(.L_x_522) ;  /* 0x0000019000e4d947 */ /* 0x001fea0003800000 */
.L_x_800:
[----:B------:R-:W-:Y:S05]  /*7290*/  BSYNC B1 ;  /* 0x0000000000017941 */ /* 0x000fea0003800000 */
.L_x_521:
[----:B------:R-:W1:Y:S01]  /*72a0*/  LDC R135, c[0x0][0x2f4] ;  /* 0x0000bd00ff877b82 */ /* 0x000e620000000800 */
[----:B------:R-:W-:Y:S01]  /*72b0*/  UMOV UR4, 0xffffffff ;  /* 0xffffffff00047882 */ /* 0x000fe20000000000 */
[----:B-1----:R-:W-:Y:S02]  /*72c0*/  IADD3 R137, -R125, R135, RZ ;  /* 0x000000877d897210 */ /* 0x002fe40007ffe1ff */
[----:B------:R-:W-:Y:S05]  /*72d0*/  BRA.DIV UR4, `(.L_x_523) ;  /* 0x0000019204e47947 */ /* 0x000fea000b800000 */
[----:B------:R1:W2:Y:S04]  /*72e0*/  SHFL.IDX PT, R117, R115, RZ, 0x1c1f ;  /* 0x001c1fff73757589 */ /* 0x0002a800000e0000 */
[----:B------:R1:W3:Y:S02]  /*72f0*/  SHFL.IDX PT, R11, R118, RZ, 0x1c1f ;  /* 0x001c1fff760b7589 */ /* 0x0002e400000e0000 */
.L_x_804:
[----:B------:R-:W-:Y:S04]  /*7300*/  BSSY B1, `(.L_x_524) ;  /* 0x0000178000017945 */ /* 0x000fe80003800000 */
[----:B------:R-:W-:Y:S05]  /*7310*/  @P3 BRA `(.L_x_525) ;  /* 0x0000001400d83947 */ /* 0x000fea0003800000 */
[----:B------:R-:W-:Y:S01]  /*7320*/  ISETP.NE.AND P3, PT, R9, RZ, PT ;  /* 0x000000ff0900720c */ /* 0x000fe20003f65270 */
[----:B------:R-:W-:Y:S01]  /*7330*/  BSSY B2, `(.L_x_526) ;  /* 0x000007e000027945 */ /* 0x000fe20003800000 */
[----:B---3--:R-:W-:-:S11]  /*7340*/  IMAD.MOV.U32 R116, RZ, RZ, R11 ;  /* 0x000000ffff747224 */ /* 0x008fd600078e000b */
[----:B------:R-:W-:Y:S05]  /*7350*/  @!P3 BRA `(.L_x_527) ;  /* 0x0000000400ecb947 */ /* 0x000fea0003800000 */
[----:B------:R-:W-:Y:S01]  /*7360*/  SEL R12, R125, R137, !P0 ;  /* 0x000000897d0c7207 */ /* 0x000fe20004000000 */
[----:B------:R-:W-:Y:S01]  /*7370*/  BSSY B3, `(.L_x_528) ;  /* 0x0000073000037945 */ /* 0x000fe20003800000 */
[----:B------:R-:W-:Y:S02]  /*7380*/  ISETP.GE.AND P3, PT, R16, R124, PT ;  /* 0x0000007c1000720c */ /* 0x000fe40003f66270 */
[----:B------:R-:W-:-:S04]  /*7390*/  SHF.R.S32.HI R13, RZ, 0x1f, R12 ;  /* 0x0000001fff0d7819 */ /* 0x000fc8000001140c */
[----:B------:R-:W-:-:S04]  /*73a0*/  LEA.HI R13, R13, R12, RZ, 0x4 ;  /* 0x0000000c0d0d7211 */ /* 0x000fc800078f20ff */
[----:B------:R-:W-:-:S04]  /*73b0*/  LEA.HI.SX32 R152, R13, R121, 0x1c ;  /* 0x000000790d987211 */ /* 0x000fc800078fe2ff */
[----:B------:R-:W-:-:S04]  /*73c0*/  SHF.R.S32.HI R13, RZ, 0x1f, R152 ;  /* 0x0000001fff0d7819 */ /* 0x000fc80000011498 */
[----:B------:R-:W-:Y:S01]  /*73d0*/  LEA.HI R13, R13, R152, RZ, 0x3 ;  /* 0x000000980d0d7211 */ /* 0x000fe200078f18ff */
[----:B------:R-:W-:-:S03]  /*73e0*/  IMAD.SHL.U32 R152, R152, 0x8, RZ ;  /* 0x0000000898987824 */ /* 0x000fc600078e00ff */
[----:B------:R-:W-:Y:S02]  /*73f0*/  SHF.R.S32.HI R13, RZ, 0x3, R13 ;  /* 0x00000003ff0d7819 */ /* 0x000fe4000001140d */
[----:B------:R-:W-:-:S03]  /*7400*/  LOP3.LUT R12, R177, 0x38, R152, 0xf8, !PT ;  /* 0x00000038b10c7812 */ /* 0x000fc600078ef898 */
[----:B------:R-:W-:Y:S01]  /*7410*/  IMAD R13, R13, 0x1800, R179 ;  /* 0x000018000d0d7824 */ /* 0x000fe200078e02b3 */
[----:B------:R-:W-:-:S04]  /*7420*/  LOP3.LUT R12, R12, R178, RZ, 0x3c, !PT ;  /* 0x000000b20c0c7212 */ /* 0x000fc800078e3cff */
[----:B------:R-:W-:-:S05]  /*7430*/  IADD3 R12, R13, R12, RZ ;  /* 0x0000000c0d0c7210 */ /* 0x000fca0007ffe0ff */
[C---:B------:R-:W-:Y:S02]  /*7440*/  IMAD R76, R18.reuse, 0x4800, R12 ;  /* 0x00004800124c7824 */ /* 0x040fe400078e020c */
[----:B------:R-:W-:Y:S02]  /*7450*/  IMAD R12, R18, 0x4800, R140 ;  /* 0x00004800120c7824 */ /* 0x000fe400078e028c */
[--C-:B------:R-:W-:Y:S02]  /*7460*/  IMAD R76, R76, 0x2, R2.reuse ;  /* 0x000000024c4c7824 */ /* 0x100fe400078e0202 */
[----:B------:R-:W-:-:S04]  /*7470*/  IMAD R12, R12, 0x2, R2 ;  /* 0x000000020c0c7824 */ /* 0x000fc800078e0202 */
[----:B------:R-:W3:Y:S04]  /*7480*/  LDS.128 R76, [R76+0x18400] ;  /* 0x018400004c4c7984 */ /* 0x000ee80000000c00 */
[----:B------:R-:W4:Y:S01]  /*7490*/  LDS.128 R12, [R12+0x18400] ;  /* 0x018400000c0c7984 */ /* 0x000f220000000c00 */
[----:B------:R-:W-:Y:S05]  /*74a0*/  @P3 BRA `(.L_x_529) ;  /* 0x00000004007c3947 */ /* 0x000fea0003800000 */
[----:B---3--:R-:W-:Y:S01]  /*74b0*/  MOV R154, R77 ;  /* 0x0000004d009a7202 */ /* 0x008fe20000000f00 */
[----:B----4-:R-:W-:Y:S02]  /*74c0*/  IMAD.MOV.U32 R153, RZ, RZ, R13 ;  /* 0x000000ffff997224 */ /* 0x010fe400078e000d */
[----:B------:R-:W-:Y:S02]  /*74d0*/  HADD2.F32 R155, -RZ, R155.H0_H0 ;  /* 0x2000009bff9b7230 */ /* 0x000fe40000004100 */
[----:B------:R-:W-:Y:S02]  /*74e0*/  HADD2.F32 R13, -RZ, R154.H0_H0 ;  /* 0x2000009aff0d7230 */ /* 0x000fe40000004100 */
[----:B------:R-:W-:Y:S02]  /*74f0*/  HADD2.F32 R157, -RZ, R153.H0_H0 ;  /* 0x20000099ff9d7230 */ /* 0x000fe40000004100 */
[----:B------:R-:W-:Y:S02]  /*7500*/  HADD2.F32 R156, -RZ, R156.H0_H0 ;  /* 0x2000009cff9c7230 */ /* 0x000fe40000004100 */
[-C--:B------:R-:W-:Y:S01]  /*7510*/  FMUL.FTZ R77, R13, R155.reuse ;  /* 0x0000009b0d4d7220 */ /* 0x080fe20000410000 */
[----:B------:R-:W-:-:S03]  /*7520*/  FMUL.FTZ R155, R157, R155 ;  /* 0x0000009b9d9b7220 */ /* 0x000fc60000410000 */
[-C--:B------:R-:W-:Y:S01]  /*7530*/  FFMA.FTZ R77, R157, R156.reuse, -R77 ;  /* 0x0000009c9d4d7223 */ /* 0x080fe2000001084d */
[----:B------:R-:W-:Y:S01]  /*7540*/  FFMA.FTZ R13, R13, R156, R155 ;  /* 0x0000009c0d0d7223 */ /* 0x000fe2000001009b */
[----:B------:R-:W3:Y:S04]  /*7550*/  LDL.S16 R157, [R1+0x76] ;  /* 0x00007600019d7983 */ /* 0x000ee80000100600 */
[----:B------:R-:W4:Y:S01]  /*7560*/  LDL.S16 R156, [R1+0x7c] ;  /* 0x00007c00019c7983 */ /* 0x000f220000100600 */
[----:B------:R-:W-:Y:S01]  /*7570*/  SHF.R.U32.HI R155, RZ, 0x10, R49 ;  /* 0x00000010ff9b7819 */ /* 0x000fe20000011631 */
[----:B------:R-:W-:Y:S01]  /*7580*/  HADD2.F32 R154, -RZ, R154.H1_H1 ;  /* 0x3000009aff9a7230 */ /* 0x000fe20000004100 */
[--C-:B------:R-:W-:Y:S02]  /*7590*/  SHF.R.U64 R36, R36, 0x10, R37.reuse ;  /* 0x0000001024247819 */ /* 0x100fe40000001225 */
[----:B------:R-:W-:Y:S01]  /*75a0*/  SHF.R.U32.HI R37, RZ, 0x10, R37 ;  /* 0x00000010ff257819 */ /* 0x000fe20000011625 */
[----:B------:R-:W-:Y:S01]  /*75b0*/  HADD2.F32 R155, -RZ, R155.H0_H0 ;  /* 0x2000009bff9b7230 */ /* 0x000fe20000004100 */
[----:B------:R-:W-:Y:S01]  /*75c0*/  SHF.R.U64 R49, R48, 0x10, R49 ;  /* 0x0000001030317819 */ /* 0x000fe20000001231 */
[----:B------:R-:W-:-:S02]  /*75d0*/  HADD2.F32 R48, -RZ, R153.H1_H1 ;  /* 0x30000099ff307230 */ /* 0x000fc40000004100 */
[----:B------:R-:W-:Y:S02]  /*75e0*/  HADD2.F32 R37, -RZ, R37.H0_H0 ;  /* 0x20000025ff257230 */ /* 0x000fe40000004100 */
[-C--:B------:R-:W-:Y:S01]  /*75f0*/  FMUL.FTZ R153, R154, R155.reuse ;  /* 0x0000009b9a997220 */ /* 0x080fe20000410000 */
[----:B------:R-:W-:-:S03]  /*7600*/  FMUL.FTZ R155, R48, R155 ;  /* 0x0000009b309b7220 */ /* 0x000fc60000410000 */
[-C--:B------:R-:W-:Y:S01]  /*7610*/  FFMA.FTZ R48, R48, R37.reuse, -R153 ;  /* 0x0000002530307223 */ /* 0x080fe20000010899 */
[----:B------:R-:W-:Y:S02]  /*7620*/  HADD2.F32 R153, -RZ, R79.H0_H0 ;  /* 0x2000004fff997230 */ /* 0x000fe40000004100 */
[----:B------:R-:W-:Y:S01]  /*7630*/  FFMA.FTZ R37, R154, R37, R155 ;  /* 0x000000259a257223 */ /* 0x000fe2000001009b */
[----:B------:R-:W-:Y:S02]  /*7640*/  HADD2.F32 R155, -RZ, R15.H0_H0 ;  /* 0x2000000fff9b7230 */ /* 0x000fe40000004100 */
[----:B---3--:R-:W-:Y:S02]  /*7650*/  HADD2.F32 R154, -RZ, R157.H0_H0 ;  /* 0x2000009dff9a7230 */ /* 0x008fe40000004100 */
[----:B----4-:R-:W-:-:S05]  /*7660*/  HADD2.F32 R156, -RZ, R156.H0_H0 ;  /* 0x2000009cff9c7230 */ /* 0x010fca0000004100 */
[----:B------:R-:W-:-:S04]  /*7670*/  FMUL.FTZ R157, R153, R156 ;  /* 0x0000009c999d7220 */ /* 0x000fc80000410000 */
[C---:B------:R-:W-:Y:S01]  /*7680*/  FFMA.FTZ R157, R155.reuse, R154, -R157 ;  /* 0x0000009a9b9d7223 */ /* 0x040fe2000001089d */
[----:B------:R-:W-:Y:S02]  /*7690*/  FMUL.FTZ R155, R155, R156 ;  /* 0x0000009c9b9b7220 */ /* 0x000fe40000410000 */
[----:B------:R-:W3:Y:S02]  /*76a0*/  LDL.LU.S16 R156, [R1+0x7e] ;  /* 0x00007e00019c7983 */ /* 0x000ee40000300600 */
[----:B------:R-:W-:Y:S02]  /*76b0*/  FFMA.FTZ R155, R153, R154, R155 ;  /* 0x0000009a999b7223 */ /* 0x000fe4000001009b */
[----:B------:R-:W4:Y:S01]  /*76c0*/  LDL.S16 R154, [R1+0x78] ;  /* 0x00007800019a7983 */ /* 0x000f220000100600 */
[--C-:B------:R-:W-:Y:S01]  /*76d0*/  SHF.R.U64 R38, R38, 0x10, R39.reuse ;  /* 0x0000001026267819 */ /* 0x100fe20000001227 */
[----:B------:R-:W-:Y:S01]  /*76e0*/  HADD2.F32 R15, -RZ, R15.H1_H1 ;  /* 0x3000000fff0f7230 */ /* 0x000fe20000004100 */
[----:B------:R-:W-:-:S02]  /*76f0*/  SHF.R.U32.HI R153, RZ, 0x10, R39 ;  /* 0x00000010ff997819 */ /* 0x000fc40000011627 */
[--C-:B------:R-:W-:Y:S01]  /*7700*/  SHF.R.U64 R39, R50, 0x10, R51.reuse ;  /* 0x0000001032277819 */ /* 0x100fe20000001233 */
[----:B------:R-:W-:Y:S01]  /*7710*/  HADD2.F32 R50, -RZ, R79.H1_H1 ;  /* 0x3000004fff327230 */ /* 0x000fe20000004100 */
[----:B------:R-:W-:Y:S01]  /*7720*/  SHF.R.U32.HI R51, RZ, 0x10, R51 ;  /* 0x00000010ff337819 */ /* 0x000fe20000011633 */
[----:B------:R-:W-:-:S04]  /*7730*/  HADD2.F32 R153, -RZ, R153.H0_H0 ;  /* 0x20000099ff997230 */ /* 0x000fc80000004100 */
[----:B------:R-:W-:-:S05]  /*7740*/  HADD2.F32 R51, -RZ, R51.H0_H0 ;  /* 0x20000033ff337230 */ /* 0x000fca0000004100 */
[----:B------:R-:W-:-:S04]  /*7750*/  FMUL.FTZ R79, R50, R51 ;  /* 0x00000033324f7220 */ /* 0x000fc80000410000 */
[C---:B------:R-:W-:Y:S01]  /*7760*/  FFMA.FTZ R79, R15.reuse, R153, -R79 ;  /* 0x000000990f4f7223 */ /* 0x040fe2000001084f */
[----:B------:R-:W-:-:S04]  /*7770*/  FMUL.FTZ R15, R15, R51 ;  /* 0x000000330f0f7220 */ /* 0x000fc80000410000 */
[----:B------:R-:W-:Y:S01]  /*7780*/  FFMA.FTZ R15, R50, R153, R15 ;  /* 0x00000099320f7223 */ /* 0x000fe2000001000f */
[----:B------:R-:W-:Y:S02]  /*7790*/  HADD2.F32 R50, -RZ, R76.H0_H0 ;  /* 0x2000004cff327230 */ /* 0x000fe40000004100 */
[----:B------:R-:W-:Y:S02]  /*77a0*/  HADD2.F32 R153, -RZ, R12.H0_H0 ;  /* 0x2000000cff997230 */ /* 0x000fe40000004100 */
[----:B------:R-:W-:Y:S02]  /*77b0*/  HADD2.F32 R49, -RZ, R49.H0_H0 ;  /* 0x20000031ff317230 */ /* 0x000fe40000004100 */
[----:B------:R-:W-:Y:S02]  /*77c0*/  HADD2.F32 R76, -RZ, R76.H1_H1 ;  /* 0x3000004cff4c7230 */ /* 0x000fe40000004100 */
[----:B------:R-:W-:Y:S02]  /*77d0*/  HADD2.F32 R12, -RZ, R12.H1_H1 ;  /* 0x3000000cff0c7230 */ /* 0x000fe40000004100 */
[----:B------:R-:W-:-:S02]  /*77e0*/  HADD2.F32 R36, -RZ, R36.H0_H0 ;  /* 0x20000024ff247230 */ /* 0x000fc40000004100 */
[----:B---3--:R-:W-:Y:S02]  /*77f0*/  HADD2.F32 R156, -RZ, R156.H0_H0 ;  /* 0x2000009cff9c7230 */ /* 0x008fe40000004100 */
[----:B----4-:R-:W-:-:S03]  /*7800*/  HADD2.F32 R51, -RZ, R154.H0_H0 ;  /* 0x2000009aff337230 */ /* 0x010fc60000004100 */
[-C--:B------:R-:W-:Y:S01]  /*7810*/  FMUL.FTZ R154, R50, R156.reuse ;  /* 0x0000009c329a7220 */ /* 0x080fe20000410000 */
[----:B------:R-:W-:-:S03]  /*7820*/  FMUL.FTZ R156, R153, R156 ;  /* 0x0000009c999c7220 */ /* 0x000fc60000410000 */
[-C--:B------:R-:W-:Y:S01]  /*7830*/  FFMA.FTZ R154, R153, R51.reuse, -R154 ;  /* 0x00000033999a7223 */ /* 0x080fe2000001089a */
[----:B------:R-:W-:Y:S01]  /*7840*/  FFMA.FTZ R156, R50, R51, R156 ;  /* 0x00000033329c7223 */ /* 0x000fe2000001009c */
[-C--:B------:R-:W-:Y:S01]  /*7850*/  FMUL.FTZ R50, R76, R49.reuse ;  /* 0x000000314c327220 */ /* 0x080fe20000410000 */
[----:B------:R-:W3:Y:S01]  /*7860*/  LDL.LU.S16 R153, [R1+0x7a] ;  /* 0x00007a0001997983 */ /* 0x000ee20000300600 */
[C---:B------:R-:W-:Y:S02]  /*7870*/  FMUL.FTZ R49, R12.reuse, R49 ;  /* 0x000000310c317220 */ /* 0x040fe40000410000 */
[-C--:B------:R-:W-:Y:S02]  /*7880*/  FFMA.FTZ R12, R12, R36.reuse, -R50 ;  /* 0x000000240c0c7223 */ /* 0x080fe40000010832 */
[----:B------:R-:W4:Y:S01]  /*7890*/  LDL.LU.S16 R50, [R1+0x74] ;  /* 0x0000740001327983 */ /* 0x000f220000300600 */
[----:B------:R-:W-:Y:S01]  /*78a0*/  FFMA.FTZ R36, R76, R36, R49 ;  /* 0x000000244c247223 */ /* 0x000fe20000010031 */
[----:B------:R-:W-:Y:S01]  /*78b0*/  HADD2.F32 R49, -RZ, R78.H0_H0 ;  /* 0x2000004eff317230 */ /* 0x000fe20000004100 */
[----:B------:R-:W-:Y:S01]  /*78c0*/  F2FP.F16.F32.PACK_AB R48, R48, R77 ;  /* 0x0000004d3030723e */ /* 0x000fe200000000ff */
[----:B------:R-:W-:Y:S01]  /*78d0*/  HADD2.F32 R51, -RZ, R14.H0_H0 ;  /* 0x2000000eff337230 */ /* 0x000fe20000004100 */
[----:B------:R-:W-:Y:S01]  /*78e0*/  F2FP.F16.F32.PACK_AB R79, R79, R157 ;  /* 0x0000009d4f4f723e */ /* 0x000fe200000000ff */
[----:B------:R-:W-:Y:S01]  /*78f0*/  HADD2.F32 R39, -RZ, R39.H0_H0 ;  /* 0x20000027ff277230 */ /* 0x000fe20000004100 */
[----:B------:R-:W-:Y:S01]  /*7900*/  F2FP.F16.F32.PACK_AB R37, R37, R13 ;  /* 0x0000000d2525723e */ /* 0x000fe200000000ff */
[----:B------:R-:W-:Y:S01]  /*7910*/  HADD2.F32 R78, -RZ, R78.H1_H1 ;  /* 0x3000004eff4e7230 */ /* 0x000fe20000004100 */
[----:B------:R-:W-:Y:S01]  /*7920*/  F2FP.F16.F32.PACK_AB R155, R15, R155 ;  /* 0x0000009b0f9b723e */ /* 0x000fe200000000ff */
[----:B------:R-:W-:Y:S01]  /*7930*/  HADD2.F32 R14, -RZ, R14.H1_H1 ;  /* 0x3000000eff0e7230 */ /* 0x000fe20000004100 */
[----:B------:R-:W-:Y:S01]  /*7940*/  F2FP.F16.F32.PACK_AB R36, R36, R156 ;  /* 0x0000009c2424723e */ /* 0x000fe200000000ff */
[----:B------:R-:W-:Y:S01]  /*7950*/  HADD2.F32 R38, -RZ, R38.H0_H0 ;  /* 0x20000026ff267230 */ /* 0x000fe20000004100 */
[----:B------:R-:W-:Y:S01]  /*7960*/  MOV R15, R79 ;  /* 0x0000004f000f7202 */ /* 0x000fe20000000f00 */
[----:B------:R-:W-:Y:S01]  /*7970*/  IMAD.MOV.U32 R13, RZ, RZ, R48 ;  /* 0x000000ffff0d7224 */ /* 0x000fe200078e0030 */
[----:B------:R-:W-:Y:S01]  /*7980*/  F2FP.F16.F32.PACK_AB R12, R12, R154 ;  /* 0x0000009a0c0c723e */ /* 0x000fe200000000ff */
[----:B------:R-:W-:-:S02]  /*7990*/  IMAD.MOV.U32 R77, RZ, RZ, R37 ;  /* 0x000000ffff4d7224 */ /* 0x000fc400078e0025 */
[----:B------:R-:W-:Y:S02]  /*79a0*/  IMAD.MOV.U32 R79, RZ, RZ, R155 ;  /* 0x000000ffff4f7224 */ /* 0x000fe400078e009b */
[----:B---3--:R-:W-:Y:S02]  /*79b0*/  HADD2.F32 R153, -RZ, R153.H0_H0 ;  /* 0x20000099ff997230 */ /* 0x008fe40000004100 */
[----:B----4-:R-:W-:-:S03]  /*79c0*/  HADD2.F32 R50, -RZ, R50.H0_H0 ;  /* 0x20000032ff327230 */ /* 0x010fc60000004100 */
[-C--:B------:R-:W-:Y:S01]  /*79d0*/  FMUL.FTZ R76, R49, R153.reuse ;  /* 0x00000099314c7220 */ /* 0x080fe20000410000 */
[----:B------:R-:W-:-:S03]  /*79e0*/  FMUL.FTZ R153, R51, R153 ;  /* 0x0000009933997220 */ /* 0x000fc60000410000 */
[-C--:B------:R-:W-:Y:S01]  /*79f0*/  FFMA.FTZ R76, R51, R50.reuse, -R76 ;  /* 0x00000032334c7223 */ /* 0x080fe2000001084c */
[----:B------:R-:W-:Y:S01]  /*7a00*/  FFMA.FTZ R153, R49, R50, R153 ;  /* 0x0000003231997223 */ /* 0x000fe20000010099 */
[-C--:B------:R-:W-:Y:S01]  /*7a10*/  FMUL.FTZ R49, R78, R39.reuse ;  /* 0x000000274e317220 */ /* 0x080fe20000410000 */
[----:B------:R-:W-:-:S03]  /*7a20*/  FMUL.FTZ R39, R14, R39 ;  /* 0x000000270e277220 */ /* 0x000fc60000410000 */
[-C--:B------:R-:W-:Y:S01]  /*7a30*/  FFMA.FTZ R49, R14, R38.reuse, -R49 ;  /* 0x000000260e317223 */ /* 0x080fe20000010831 */
[----:B------:R-:W-:-:S04]  /*7a40*/  FFMA.FTZ R39, R78, R38, R39 ;  /* 0x000000264e277223 */ /* 0x000fc80000010027 */
[----:B------:R-:W-:Y:S02]  /*7a50*/  F2FP.F16.F32.PACK_AB R49, R49, R76 ;  /* 0x0000004c3131723e */ /* 0x000fe400000000ff */
[----:B------:R-:W-:Y:S02]  /*7a60*/  F2FP.F16.F32.PACK_AB R39, R39, R153 ;  /* 0x000000992727723e */ /* 0x000fe400000000ff */
[----:B------:R-:W-:Y:S01]  /*7a70*/  MOV R76, R36 ;  /* 0x00000024004c7202 */ /* 0x000fe20000000f00 */
[----:B------:R-:W-:Y:S02]  /*7a80*/  IMAD.MOV.U32 R14, RZ, RZ, R49 ;  /* 0x000000ffff0e7224 */ /* 0x000fe400078e0031 */
[----:B------:R-:W-:-:S07]  /*7a90*/  IMAD.MOV.U32 R78, RZ, RZ, R39 ;  /* 0x000000ffff4e7224 */ /* 0x000fce00078e0027 */
.L_x_529:
[----:B------:R-:W-:Y:S05]  /*7aa0*/  BSYNC B3 ;  /* 0x0000000000037941 */ /* 0x000fea0003800000 */
.L_x_528:
[----:B------:R-:W-:-:S04]  /*7ab0*/  LEA R36, P3, R6, R11, 0x1 ;  /* 0x0000000b06247211 */ /* 0x000fc800078608ff */
[----:B--2---:R-:W-:Y:S02]  /*7ac0*/  LEA.HI.X R37, R6, R117, R113, 0x1, P3 ;  /* 0x0000007506257211 */ /* 0x004fe400018f0c71 */
[----:B------:R-:W-:-:S03]  /*7ad0*/  ISETP.GE.AND P3, PT, R152, R135, PT ;  /* 0x000000879800720c */ /* 0x000fc60003f66270 */
[----:B----4-:R2:W-:Y:S10]  /*7ae0*/  ST.E.128 desc[UR56][R36.64], R12 ;  /* 0x0000000c24007985 */ /* 0x0105f4000c101d38 */
[----:B--2---:R-:W-:-:S05]  /*7af0*/  @!P3 IMAD.WIDE R12, R152, 0x2, R116 ;  /* 0x00000002980cb825 */ /* 0x004fca00078e0274 */
[----:B---3--:R3:W-:Y:S02]  /*7b00*/  @!P3 ST.E.128 desc[UR56][R12.64], R76 ;  /* 0x0000004c0c00b985 */ /* 0x0087e4000c101d38 */
.L_x_527:
[----:B------:R-:W-:Y:S05]  /*7b10*/  BSYNC B2 ;  /* 0x0000000000027941 */ /* 0x000fea0003800000 */
.L_x_526:
[----:B------:R-:W-:Y:S01]  /*7b20*/  ISETP.NE.AND P3, PT, R26, RZ, PT ;  /* 0x000000ff1a00720c */ /* 0x000fe20003f65270 */
[----:B------:R-:W-:-:S12]  /*7b30*/  BSSY B2, `(.L_x_530) ;  /* 0x000007d000027945 */ /* 0x000fd80003800000 */
[----:B------:R-:W-:Y:S05]  /*7b40*/  @!P3 BRA `(.L_x_531) ;  /* 0x0000000400ecb947 */ /* 0x000fea0003800000 */
[----:B---3--:R-:W-:Y:S01]  /*7b50*/  SEL R12, R125, R137, !P1 ;  /* 0x000000897d0c7207 */ /* 0x008fe20004800000 */
[----:B------:R-:W-:Y:S01]  /*7b60*/  BSSY B3, `(.L_x_532) ;  /* 0x0000073000037945 */ /* 0x000fe20003800000 */
[----:B------:R-:W-:Y:S02]  /*7b70*/  ISETP.GE.AND P3, PT, R0, R124, PT ;  /* 0x0000007c0000720c */ /* 0x000fe40003f66270 */
[----:B------:R-:W-:-:S04]  /*7b80*/  SHF.R.S32.HI R13, RZ, 0x1f, R12 ;  /* 0x0000001fff0d7819 */ /* 0x000fc8000001140c */
[----:B------:R-:W-:-:S04]  /*7b90*/  LEA.HI R13, R13, R12, RZ, 0x4 ;  /* 0x0000000c0d0d7211 */ /* 0x000fc800078f20ff */
[----:B------:R-:W-:-:S04]  /*7ba0*/  LEA.HI.SX32 R48, R13, R120, 0x1c ;  /* 0x000000780d307211 */ /* 0x000fc800078fe2ff */
[----:B------:R-:W-:-:S04]  /*7bb0*/  SHF.R.S32.HI R13, RZ, 0x1f, R48 ;  /* 0x0000001fff0d7819 */ /* 0x000fc80000011430 */
[----:B------:R-:W-:Y:S02]  /*7bc0*/  LEA.HI R13, R13, R48, RZ, 0x3 ;  /* 0x000000300d0d7211 */ /* 0x000fe400078f18ff */
[----:B------:R-:W-:Y:S02]  /*7bd0*/  SHF.L.U32 R48, R48, 0x3, RZ ;  /* 0x0000000330307819 */ /* 0x000fe400000006ff */
[----:B------:R-:W-:Y:S02]  /*7be0*/  SHF.R.S32.HI R13, RZ, 0x3, R13 ;  /* 0x00000003ff0d7819 */ /* 0x000fe4000001140d */
[----:B------:R-:W-:-:S03]  /*7bf0*/  LOP3.LUT R12, R177, 0x38, R48, 0xf8, !PT ;  /* 0x00000038b10c7812 */ /* 0x000fc600078ef830 */
[----:B------:R-:W-:Y:S01]  /*7c00*/  IMAD R13, R13, 0x1800, R179 ;  /* 0x000018000d0d7824 */ /* 0x000fe200078e02b3 */
[----:B------:R-:W-:-:S05]  /*7c10*/  LOP3.LUT R12, R12, R178, RZ, 0x3c, !PT ;  /* 0x000000b20c0c7212 */ /* 0x000fca00078e3cff */
[----:B------:R-:W-:-:S04]  /*7c20*/  IMAD.IADD R12, R13, 0x1, R12 ;  /* 0x000000010d0c7824 */ /* 0x000fc800078e020c */
[C---:B------:R-:W-:Y:S02]  /*7c30*/  IMAD R36, R18.reuse, 0x4800, R12 ;  /* 0x0000480012247824 */ /* 0x040fe400078e020c */
[----:B------:R-:W-:-:S03]  /*7c40*/  IMAD R12, R18, 0x4800, R139 ;  /* 0x00004800120c7824 */ /* 0x000fc600078e028b */
[----:B------:R-:W-:Y:S01]  /*7c50*/  LEA R36, R36, R2, 0x1 ;  /* 0x0000000224247211 */ /* 0x000fe200078e08ff */
[----:B------:R-:W-:-:S05]  /*7c60*/  IMAD R12, R12, 0x2, R2 ;  /* 0x000000020c0c7824 */ /* 0x000fca00078e0202 */
[----:B------:R-:W3:Y:S04]  /*7c70*/  LDS.128 R36, [R36+0x18400] ;  /* 0x0184000024247984 */ /* 0x000ee80000000c00 */
[----:B------:R-:W4:Y:S01]  /*7c80*/  LDS.128 R12, [R12+0x18400] ;  /* 0x018400000c0c7984 */ /* 0x000f220000000c00 */
[----:B------:R-:W-:Y:S05]  /*7c90*/  @P3 BRA `(.L_x_533) ;  /* 0x00000004007c3947 */ /* 0x000fea0003800000 */
[----:B------:R-:W5:Y:S04]  /*7ca0*/  LDL.S16 R49, [R1+0x56] ;  /* 0x0000560001317983 */ /* 0x000f680000100600 */
[----:B------:R-:W2:Y:S04]  /*7cb0*/  LDL.LU.S16 R76, [R1+0x54] ;  /* 0x00005400014c7983 */ /* 0x000ea80000300600 */
[----:B------:R-:W2:Y:S04]  /*7cc0*/  LDL.S16 R153, [R1+0x4a] ;  /* 0x00004a0001997983 */ /* 0x000ea80000100600 */
[----:B------:R-:W2:Y:S01]  /*7cd0*/  LDL.LU.S16 R152, [R1+0x48] ;  /* 0x0000480001987983 */ /* 0x000ea20000300600 */
[----:B---3--:R-:W-:-:S03]  /*7ce0*/  IMAD.MOV.U32 R50, RZ, RZ, R37 ;  /* 0x000000ffff327224 */ /* 0x008fc600078e0025 */
[----:B------:R-:W3:Y:S04]  /*7cf0*/  LDL.S16 R79, [R1+0x46] ;  /* 0x00004600014f7983 */ /* 0x000ee80000100600 */
[----:B------:R-:W3:Y:S01]  /*7d00*/  LDL.LU.S16 R78, [R1+0x44] ;  /* 0x00004400014e7983 */ /* 0x000ee20000300600 */
[--C-:B------:R-:W-:Y:S02]  /*7d10*/  SHF.R.U64 R32, R32, 0x10, R33.reuse ;  /* 0x0000001020207819 */ /* 0x100fe40000001221 */
[----:B------:R-:W-:-:S05]  /*7d20*/  SHF.R.U32.HI R33, RZ, 0x10, R33 ;  /* 0x00000010ff217819 */ /* 0x000fca0000011621 */
[----:B------:R-:W-:Y:S01]  /*7d30*/  HADD2.F32 R33, -RZ, R33.H0_H0 ;  /* 0x20000021ff217230 */ /* 0x000fe20000004100 */
[----:B------:R-:W-:Y:S01]  /*7d40*/  SHF.R.U64 R34, R34, 0x10, R35 ;  /* 0x0000001022227819 */ /* 0x000fe20000001223 */
[----:B------:R-:W-:-:S04]  /*7d50*/  HADD2.F32 R32, -RZ, R32.H0_H0 ;  /* 0x20000020ff207230 */ /* 0x000fc80000004100 */
[----:B------:R-:W-:Y:S02]  /*7d60*/  HADD2.F32 R34, -RZ, R34.H0_H0 ;  /* 0x20000022ff227230 */ /* 0x000fe40000004100 */
[----:B-----5:R-:W-:Y:S02]  /*7d70*/  HADD2.F32 R51, -RZ, R49.H0_H0 ;  /* 0x20000031ff337230 */ /* 0x020fe40000004100 */
[----:B----4-:R-:W-:Y:S02]  /*7d80*/  IMAD.MOV.U32 R49, RZ, RZ, R13 ;  /* 0x000000ffff317224 */ /* 0x010fe400078e000d */
[----:B------:R-:W-:Y:S02]  /*7d90*/  HADD2.F32 R13, -RZ, R50.H0_H0 ;  /* 0x20000032ff0d7230 */ /* 0x000fe40000004100 */
[----:B--2---:R-:W-:Y:S02]  /*7da0*/  HADD2.F32 R76, -RZ, R76.H0_H0 ;  /* 0x2000004cff4c7230 */ /* 0x004fe40000004100 */
[----:B------:R-:W-:-:S02]  /*7db0*/  HADD2.F32 R77, -RZ, R49.H0_H0 ;  /* 0x20000031ff4d7230 */ /* 0x000fc40000004100 */
[----:B------:R-:W-:-:S03]  /*7dc0*/  FMUL.FTZ R37, R13, R51 ;  /* 0x000000330d257220 */ /* 0x000fc60000410000 */
[----:B------:R-:W-:-:S04]  /*7dd0*/  FMUL.FTZ R51, R77, R51 ;  /* 0x000000334d337220 */ /* 0x000fc80000410000 */
[----:B------:R-:W-:Y:S01]  /*7de0*/  FFMA.FTZ R13, R13, R76, R51 ;  /* 0x0000004c0d0d7223 */ /* 0x000fe20000010033 */
[--C-:B------:R-:W-:Y:S01]  /*7df0*/  SHF.R.U32.HI R51, RZ, 0x10, R45.reuse ;  /* 0x00000010ff337819 */ /* 0x100fe2000001162d */
[----:B------:R-:W-:Y:S01]  /*7e00*/  HADD2.F32 R50, -RZ, R50.H1_H1 ;  /* 0x30000032ff327230 */ /* 0x000fe20000004100 */
[----:B------:R-:W-:-:S03]  /*7e10*/  SHF.R.U64 R45, R44, 0x10, R45 ;  /* 0x000000102c2d7819 */ /* 0x000fc6000000122d */
[----:B------:R-:W-:Y:S02]  /*7e20*/  HADD2.F32 R51, -RZ, R51.H0_H0 ;  /* 0x20000033ff337230 */ /* 0x000fe40000004100 */
[----:B------:R-:W-:-:S03]  /*7e30*/  HADD2.F32 R44, -RZ, R49.H1_H1 ;  /* 0x30000031ff2c7230 */ /* 0x000fc60000004100 */
[-C--:B------:R-:W-:Y:S01]  /*7e40*/  FMUL.FTZ R49, R50, R51.reuse ;  /* 0x0000003332317220 */ /* 0x080fe20000410000 */
[----:B------:R-:W-:Y:S01]  /*7e50*/  FFMA.FTZ R37, R77, R76, -R37 ;  /* 0x0000004c4d257223 */ /* 0x000fe20000010825 */
[C---:B------:R-:W-:Y:S01]  /*7e60*/  FMUL.FTZ R51, R44.reuse, R51 ;  /* 0x000000332c337220 */ /* 0x040fe20000410000 */
[----:B------:R-:W-:Y:S02]  /*7e70*/  HADD2.F32 R76, -RZ, R153.H0_H0 ;  /* 0x20000099ff4c7230 */ /* 0x000fe40000004100 */
[-C--:B------:R-:W-:Y:S01]  /*7e80*/  FFMA.FTZ R44, R44, R33.reuse, -R49 ;  /* 0x000000212c2c7223 */ /* 0x080fe20000010831 */
[----:B------:R-:W-:Y:S02]  /*7e90*/  HADD2.F32 R49, -RZ, R39.H0_H0 ;  /* 0x20000027ff317230 */ /* 0x000fe40000004100 */
[----:B------:R-:W-:Y:S01]  /*7ea0*/  FFMA.FTZ R33, R50, R33, R51 ;  /* 0x0000002132217223 */ /* 0x000fe20000010033 */
[----:B------:R-:W-:Y:S02]  /*7eb0*/  HADD2.F32 R50, -RZ, R152.H0_H0 ;  /* 0x20000098ff327230 */ /* 0x000fe40000004100 */
[----:B------:R-:W-:-:S02]  /*7ec0*/  HADD2.F32 R51, -RZ, R15.H0_H0 ;  /* 0x2000000fff337230 */ /* 0x000fc40000004100 */
[----:B------:R-:W-:-:S04]  /*7ed0*/  FMUL.FTZ R77, R49, R76 ;  /* 0x0000004c314d7220 */ /* 0x000fc80000410000 */
[C---:B------:R-:W-:Y:S01]  /*7ee0*/  FFMA.FTZ R77, R51.reuse, R50, -R77 ;  /* 0x00000032334d7223 */ /* 0x040fe2000001084d */
[----:B------:R-:W-:-:S04]  /*7ef0*/  FMUL.FTZ R51, R51, R76 ;  /* 0x0000004c33337220 */ /* 0x000fc80000410000 */
[----:B------:R-:W-:Y:S01]  /*7f00*/  FFMA.FTZ R51, R49, R50, R51 ;  /* 0x0000003231337223 */ /* 0x000fe20000010033 */
[----:B------:R-:W-:Y:S02]  /*7f10*/  SHF.R.U32.HI R49, RZ, 0x10, R35 ;  /* 0x00000010ff317819 */ /* 0x000fe40000011623 */
[--C-:B------:R-:W-:Y:S02]  /*7f20*/  SHF.R.U64 R35, R46, 0x10, R47.reuse ;  /* 0x000000102e237819 */ /* 0x100fe4000000122f */
[----:B------:R-:W-:Y:S01]  /*7f30*/  SHF.R.U32.HI R46, RZ, 0x10, R47 ;  /* 0x00000010ff2e7819 */ /* 0x000fe2000001162f */
[----:B------:R-:W-:-:S04]  /*7f40*/  HADD2.F32 R39, -RZ, R39.H1_H1 ;  /* 0x30000027ff277230 */ /* 0x000fc80000004100 */
[----:B------:R-:W-:Y:S02]  /*7f50*/  HADD2.F32 R46, -RZ, R46.H0_H0 ;  /* 0x2000002eff2e7230 */ /* 0x000fe40000004100 */
[----:B------:R-:W-:Y:S02]  /*7f60*/  HADD2.F32 R15, -RZ, R15.H1_H1 ;  /* 0x3000000fff0f7230 */ /* 0x000fe40000004100 */
[----:B------:R-:W-:Y:S02]  /*7f70*/  HADD2.F32 R49, -RZ, R49.H0_H0 ;  /* 0x20000031ff317230 */ /* 0x000fe40000004100 */
[----:B------:R-:W-:-:S04]  /*7f80*/  FMUL.FTZ R47, R39, R46 ;  /* 0x0000002e272f7220 */ /* 0x000fc80000410000 */
[C---:B------:R-:W-:Y:S01]  /*7f90*/  FFMA.FTZ R47, R15.reuse, R49, -R47 ;  /* 0x000000310f2f7223 */ /* 0x040fe2000001082f */
[----:B------:R-:W-:Y:S01]  /*7fa0*/  FMUL.FTZ R15, R15, R46 ;  /* 0x0000002e0f0f7220 */ /* 0x000fe20000410000 */
[----:B---3--:R-:W-:-:S03]  /*7fb0*/  HADD2.F32 R76, -RZ, R79.H0_H0 ;  /* 0x2000004fff4c7230 */ /* 0x008fc60000004100 */
[----:B------:R-:W-:Y:S01]  /*7fc0*/  FFMA.FTZ R15, R39, R49, R15 ;  /* 0x00000031270f7223 */ /* 0x000fe2000001000f */
[----:B------:R-:W-:Y:S02]  /*7fd0*/  HADD2.F32 R39, -RZ, R36.H0_H0 ;  /* 0x20000024ff277230 */ /* 0x000fe40000004100 */
[----:B------:R-:W-:Y:S02]  /*7fe0*/  HADD2.F32 R49, -RZ, R12.H0_H0 ;  /* 0x2000000cff317230 */ /* 0x000fe40000004100 */
[----:B------:R-:W-:Y:S02]  /*7ff0*/  HADD2.F32 R46, -RZ, R78.H0_H0 ;  /* 0x2000004eff2e7230 */ /* 0x000fe40000004100 */
[-C--:B------:R-:W-:Y:S01]  /*8000*/  FMUL.FTZ R50, R39, R76.reuse ;  /* 0x0000004c27327220 */ /* 0x080fe20000410000 */
[----:B------:R-:W-:Y:S02]  /*8010*/  HADD2.F32 R45, -RZ, R45.H0_H0 ;  /* 0x2000002dff2d7230 */ /* 0x000fe40000004100 */
[----:B------:R-:W-:Y:S01]  /*8020*/  FMUL.FTZ R76, R49, R76 ;  /* 0x0000004c314c7220 */ /* 0x000fe20000410000 */
[----:B------:R-:W-:-:S02]  /*8030*/  HADD2.F32 R36, -RZ, R36.H1_H1 ;  /* 0x30000024ff247230 */ /* 0x000fc40000004100 */
[----:B------:R-:W-:Y:S02]  /*8040*/  HADD2.F32 R12, -RZ, R12.H1_H1 ;  /* 0x3000000cff0c7230 */ /* 0x000fe40000004100 */
[-C--:B------:R-:W-:Y:S01]  /*8050*/  FFMA.FTZ R76, R39, R46.reuse, R76 ;  /* 0x0000002e274c7223 */ /* 0x080fe2000001004c */
[-C--:B------:R-:W-:Y:S02]  /*8060*/  FMUL.FTZ R39, R36, R45.reuse ;  /* 0x0000002d24277220 */ /* 0x080fe40000410000 */
[C---:B------:R-:W-:Y:S01]  /*8070*/  FMUL.FTZ R45, R12.reuse, R45 ;  /* 0x0000002d0c2d7220 */ /* 0x040fe20000410000 */
[----:B------:R-:W-:Y:S01]  /*8080*/  FFMA.FTZ R50, R49, R46, -R50 ;  /* 0x0000002e31327223 */ /* 0x000fe20000010832 */
[-C--:B------:R-:W-:Y:S01]  /*8090*/  FFMA.FTZ R12, R12, R32.reuse, -R39 ;  /* 0x000000200c0c7223 */ /* 0x080fe20000010827 */
[----:B------:R-:W-:Y:S02]  /*80a0*/  HADD2.F32 R49, -RZ, R224.H1_H1 ;  /* 0x300000e0ff317230 */ /* 0x000fe40000004100 */
[----:B------:R-:W-:Y:S01]  /*80b0*/  FFMA.FTZ R32, R36, R32, R45 ;  /* 0x0000002024207223 */ /* 0x000fe2000001002d */
[----:B------:R-:W-:-:S02]  /*80c0*/  HADD2.F32 R36, -RZ, R38.H0_H0 ;  /* 0x20000026ff247230 */ /* 0x000fc40000004100 */
[----:B------:R-:W-:Y:S02]  /*80d0*/  HADD2.F32 R45, -RZ, R14.H0_H0 ;  /* 0x2000000eff2d7230 */ /* 0x000fe40000004100 */
[----:B------:R-:W-:Y:S02]  /*80e0*/  HADD2.F32 R39, -RZ, R224.H0_H0 ;  /* 0x200000e0ff277230 */ /* 0x000fe40000004100 */
[-C--:B------:R-:W-:Y:S01]  /*80f0*/  FMUL.FTZ R46, R36, R49.reuse ;  /* 0x00000031242e7220 */ /* 0x080fe20000410000 */
[----:B------:R-:W-:Y:S02]  /*8100*/  HADD2.F32 R35, -RZ, R35.H0_H0 ;  /* 0x20000023ff237230 */ /* 0x000fe40000004100 */
[----:B------:R-:W-:Y:S01]  /*8110*/  FMUL.FTZ R49, R45, R49 ;  /* 0x000000312d317220 */ /* 0x000fe20000410000 */
[----:B------:R-:W-:Y:S02]  /*8120*/  HADD2.F32 R38, -RZ, R38.H1_H1 ;  /* 0x30000026ff267230 */ /* 0x000fe40000004100 */
[----:B------:R-:W-:-:S02]  /*8130*/  HADD2.F32 R14, -RZ, R14.H1_H1 ;  /* 0x3000000eff0e7230 */ /* 0x000fc40000004100 */
[----:B------:R-:W-:Y:S01]  /*8140*/  FFMA.FTZ R49, R36, R39, R49 ;  /* 0x0000002724317223 */ /* 0x000fe20000010031 */
[-C--:B------:R-:W-:Y:S02]  /*8150*/  FMUL.FTZ R36, R38, R35.reuse ;  /* 0x0000002326247220 */ /* 0x080fe40000410000 */
[C---:B------:R-:W-:Y:S01]  /*8160*/  FMUL.FTZ R35, R14.reuse, R35 ;  /* 0x000000230e237220 */ /* 0x040fe20000410000 */
[----:B------:R-:W-:Y:S01]  /*8170*/  FFMA.FTZ R46, R45, R39, -R46 ;  /* 0x000000272d2e7223 */ /* 0x000fe2000001082e */
[-C--:B------:R-:W-:Y:S02]  /*8180*/  FFMA.FTZ R36, R14, R34.reuse, -R36 ;  /* 0x000000220e247223 */ /* 0x080fe40000010824 */
[----:B------:R-:W-:Y:S01]  /*8190*/  FFMA.FTZ R35, R38, R34, R35 ;  /* 0x0000002226237223 */ /* 0x000fe20000010023 */
[----:B------:R-:W-:Y:S02]  /*81a0*/  F2FP.F16.F32.PACK_AB R37, R44, R37 ;  /* 0x000000252c25723e */ /* 0x000fe400000000ff */
[----:B------:R-:W-:-:S02]  /*81b0*/  F2FP.F16.F32.PACK_AB R47, R47, R77 ;  /* 0x0000004d2f2f723e */ /* 0x000fc400000000ff */
[----:B------:R-:W-:Y:S02]  /*81c0*/  F2FP.F16.F32.PACK_AB R33, R33, R13 ;  /* 0x0000000d2121723e */ /* 0x000fe400000000ff */
[----:B------:R-:W-:Y:S02]  /*81d0*/  F2FP.F16.F32.PACK_AB R32, R32, R76 ;  /* 0x0000004c2020723e */ /* 0x000fe400000000ff */
[----:B------:R-:W-:Y:S02]  /*81e0*/  F2FP.F16.F32.PACK_AB R35, R35, R49 ;  /* 0x000000312323723e */ /* 0x000fe400000000ff */
[----:B------:R-:W-:Y:S02]  /*81f0*/  F2FP.F16.F32.PACK_AB R51, R15, R51 ;  /* 0x000000330f33723e */ /* 0x000fe400000000ff */
[----:B------:R-:W-:Y:S01]  /*8200*/  F2FP.F16.F32.PACK_AB R46, R36, R46 ;  /* 0x0000002e242e723e */ /* 0x000fe200000000ff */
[----:B------:R-:W-:Y:S01]  /*8210*/  IMAD.MOV.U32 R36, RZ, RZ, R32 ;  /* 0x000000ffff247224 */ /* 0x000fe200078e0020 */
[----:B------:R-:W-:Y:S01]  /*8220*/  MOV R13, R37 ;  /* 0x00000025000d7202 */ /* 0x000fe20000000f00 */
[----:B------:R-:W-:Y:S01]  /*8230*/  IMAD.MOV.U32 R37, RZ, RZ, R33 ;  /* 0x000000ffff257224 */ /* 0x000fe200078e0021 */
[----:B------:R-:W-:Y:S01]  /*8240*/  F2FP.F16.F32.PACK_AB R12, R12, R50 ;  /* 0x000000320c0c723e */ /* 0x000fe200000000ff */
[----:B------:R-:W-:Y:S01]  /*8250*/  IMAD.MOV.U32 R15, RZ, RZ, R47 ;  /* 0x000000ffff0f7224 */ /* 0x000fe200078e002f */
[----:B------:R-:W-:Y:S01]  /*8260*/  MOV R14, R46 ;  /* 0x0000002e000e7202 */ /* 0x000fe20000000f00 */
[----:B------:R-:W-:Y:S01]  /*8270*/  IMAD.MOV.U32 R38, RZ, RZ, R35 ;  /* 0x000000ffff267224 */ /* 0x000fe200078e0023 */
[----:B------:R-:W-:-:S07]  /*8280*/  MOV R39, R51 ;  /* 0x0000003300277202 */ /* 0x000fce0000000f00 */
.L_x_533:
[----:B------:R-:W-:Y:S05]  /*8290*/  BSYNC B3 ;  /* 0x0000000000037941 */ /* 0x000fea0003800000 */
.L_x_532:
[----:B------:R-:W-:-:S04]  /*82a0*/  LEA R32, P3, R7, R11, 0x1 ;  /* 0x0000000b07207211 */ /* 0x000fc800078608ff */
[----:B--2---:R-:W-:Y:S02]  /*82b0*/  LEA.HI.X R33, R7, R117, R112, 0x1, P3 ;  /* 0x0000007507217211 */ /* 0x004fe400018f0c70 */
[----:B------:R-:W-:-:S03]  /*82c0*/  ISETP.GE.AND P3, PT, R48, R135, PT ;  /* 0x000000873000720c */ /* 0x000fc60003f66270 */
[----:B----4-:R2:W-:Y:S10]  /*82d0*/  ST.E.128 desc[UR56][R32.64], R12 ;  /* 0x0000000c20007985 */ /* 0x0105f4000c101d38 */
[----:B--2---:R-:W-:-:S05]  /*82e0*/  @!P3 IMAD.WIDE R12, R48, 0x2, R116 ;  /* 0x00000002300cb825 */ /* 0x004fca00078e0274 */
[----:B---3--:R4:W-:Y:S02]  /*82f0*/  @!P3 ST.E.128 desc[UR56][R12.64], R36 ;  /* 0x000000240c00b985 */ /* 0x0089e4000c101d38 */
.L_x_531:
[----:B------:R-:W-:Y:S05]  /*8300*/  BSYNC B2 ;  /* 0x0000000000027941 */ /* 0x000fea0003800000 */
.L_x_530:
[----:B------:R-:W-:-:S13]  /*8310*/  ISETP.NE.AND P3, PT, R27, RZ, PT ;  /* 0x000000ff1b00720c */ /* 0x000fda0003f65270 */
[----:B------:R-:W-:Y:S05]  /*8320*/  @!P3 BRA `(.L_x_525) ;  /* 0x0000000400d4b947 */ /* 0x000fea0003800000 */
[----:B---34-:R-:W3:Y:S01]  /*8330*/  LDL R12, [R1+0x38] ;  /* 0x00003800010c7983 */ /* 0x018ee20000100800 */
[----:B------:R-:W-:Y:S01]  /*8340*/  ISETP.GE.AND P3, PT, R3, R124, PT ;  /* 0x0000007c0300720c */ /* 0x000fe20003f66270 */
[----:B------:R-:W-:Y:S01]  /*8350*/  BSSY B2, `(.L_x_534) ;  /* 0x000006c000027945 */ /* 0x000fe20003800000 */
[----:B---3--:R-:W-:-:S04]  /*8360*/  LOP3.LUT P5, RZ, R12, 0x1, RZ, 0xc0, !PT ;  /* 0x000000010cff7812 */ /* 0x008fc800078ac0ff */
[----:B------:R-:W-:-:S04]  /*8370*/  SEL R12, R125, R137, !P5 ;  /* 0x000000897d0c7207 */ /* 0x000fc80006800000 */
        /* <DEDUP_REMOVED lines=9> */
[----:B------:R-:W-:-:S05]  /*8410*/  LOP3.LUT R12, R12, R178, RZ, 0x3c, !PT ;  /* 0x000000b20c0c7212 */ /* 0x000fca00078e3cff */
[----:B------:R-:W-:-:S04]  /*8420*/  IMAD.IADD R12, R13, 0x1, R12 ;  /* 0x000000010d0c7824 */ /* 0x000fc800078e020c */
[C---:B------:R-:W-:Y:S02]  /*8430*/  IMAD R32, R18.reuse, 0x4800, R12 ;  /* 0x0000480012207824 */ /* 0x040fe400078e020c */
[----:B------:R-:W-:Y:S02]  /*8440*/  IMAD R12, R18, 0x4800, R136 ;  /* 0x00004800120c7824 */ /* 0x000fe400078e0288 */
[----:B------:R-:W-:-:S03]  /*8450*/  IMAD R32, R32, 0x2, R2 ;  /* 0x0000000220207824 */ /* 0x000fc600078e0202 */
[----:B------:R-:W-:-:S03]  /*8460*/  LEA R12, R12, R2, 0x1 ;  /* 0x000000020c0c7211 */ /* 0x000fc600078e08ff */
[----:B------:R-:W3:Y:S04]  /*8470*/  LDS.128 R32, [R32+0x18400] ;  /* 0x0184000020207984 */ /* 0x000ee80000000c00 */
[----:B------:R-:W4:Y:S01]  /*8480*/  LDS.128 R12, [R12+0x18400] ;  /* 0x018400000c0c7984 */ /* 0x000f220000000c00 */
[----:B------:R-:W-:Y:S05]  /*8490*/  @P3 BRA `(.L_x_535) ;  /* 0x00000004005c3947 */ /* 0x000fea0003800000 */
[----:B------:R-:W-:Y:S01]  /*84a0*/  HADD2.F32 R38, -RZ, R198.H1_H1 ;  /* 0x300000c6ff267230 */ /* 0x000fe20000004100 */
[--C-:B------:R-:W-:Y:S01]  /*84b0*/  SHF.R.U64 R28, R28, 0x10, R29.reuse ;  /* 0x000000101c1c7819 */ /* 0x100fe2000000121d */
[----:B---3--:R-:W-:Y:S01]  /*84c0*/  HADD2.F32 R37, -RZ, R33.H0_H0 ;  /* 0x20000021ff257230 */ /* 0x008fe20000004100 */
[----:B------:R-:W-:Y:S01]  /*84d0*/  SHF.R.U32.HI R29, RZ, 0x10, R29 ;  /* 0x00000010ff1d7819 */ /* 0x000fe2000001161d */
[----:B----4-:R-:W-:Y:S01]  /*84e0*/  HADD2.F32 R44, -RZ, R13.H0_H0 ;  /* 0x2000000dff2c7230 */ /* 0x010fe20000004100 */
[----:B------:R-:W-:Y:S01]  /*84f0*/  SHF.R.U64 R40, R40, 0x10, R41 ;  /* 0x0000001028287819 */ /* 0x000fe20000001229 */
[----:B------:R-:W-:Y:S02]  /*8500*/  HADD2.F32 R39, -RZ, R196.H1_H1 ;  /* 0x300000c4ff277230 */ /* 0x000fe40000004100 */
[-C--:B------:R-:W-:Y:S01]  /*8510*/  FMUL.FTZ R45, R37, R38.reuse ;  /* 0x00000026252d7220 */ /* 0x080fe20000410000 */
[----:B------:R-:W-:Y:S02]  /*8520*/  HADD2.F32 R33, -RZ, R33.H1_H1 ;  /* 0x30000021ff217230 */ /* 0x000fe40000004100 */
[----:B------:R-:W-:Y:S01]  /*8530*/  FMUL.FTZ R38, R44, R38 ;  /* 0x000000262c267220 */ /* 0x000fe20000410000 */
[----:B------:R-:W-:Y:S01]  /*8540*/  SHF.R.U64 R30, R30, 0x10, R31 ;  /* 0x000000101e1e7819 */ /* 0x000fe2000000121f */
[----:B------:R-:W-:Y:S01]  /*8550*/  FFMA.FTZ R45, R44, R39, -R45 ;  /* 0x000000272c2d7223 */ /* 0x000fe2000001082d */
[----:B------:R-:W-:-:S02]  /*8560*/  HADD2.F32 R198, -RZ, R198.H0_H0 ;  /* 0x200000c6ffc67230 */ /* 0x000fc40000004100 */
[----:B------:R-:W-:Y:S01]  /*8570*/  FFMA.FTZ R37, R37, R39, R38 ;  /* 0x0000002725257223 */ /* 0x000fe20000010026 */
[----:B------:R-:W-:Y:S01]  /*8580*/  SHF.R.U32.HI R38, RZ, 0x10, R41 ;  /* 0x00000010ff267819 */ /* 0x000fe20000011629 */
[----:B------:R-:W-:Y:S02]  /*8590*/  HADD2.F32 R39, -RZ, R13.H1_H1 ;  /* 0x3000000dff277230 */ /* 0x000fe40000004100 */
[----:B------:R-:W-:Y:S02]  /*85a0*/  HADD2.F32 R13, -RZ, R29.H0_H0 ;  /* 0x2000001dff0d7230 */ /* 0x000fe40000004100 */
[----:B------:R-:W-:Y:S02]  /*85b0*/  HADD2.F32 R38, -RZ, R38.H0_H0 ;  /* 0x20000026ff267230 */ /* 0x000fe40000004100 */
[--C-:B------:R-:W-:Y:S02]  /*85c0*/  HADD2.F32 R41, -RZ, R15.reuse.H0_H0 ;  /* 0x2000000fff297230 */ /* 0x100fe40000004100 */
[----:B------:R-:W-:-:S02]  /*85d0*/  HADD2.F32 R15, -RZ, R15.H1_H1 ;  /* 0x3000000fff0f7230 */ /* 0x000fc40000004100 */
[-C--:B------:R-:W-:Y:S01]  /*85e0*/  FMUL.FTZ R29, R33, R38.reuse ;  /* 0x00000026211d7220 */ /* 0x080fe20000410000 */
[C---:B------:R-:W-:Y:S01]  /*85f0*/  FMUL.FTZ R38, R39.reuse, R38 ;  /* 0x0000002627267220 */ /* 0x040fe20000410000 */
[----:B------:R-:W-:Y:S02]  /*8600*/  HADD2.F32 R196, -RZ, R196.H0_H0 ;  /* 0x200000c4ffc47230 */ /* 0x000fe40000004100 */
[-C--:B------:R-:W-:Y:S01]  /*8610*/  FFMA.FTZ R29, R39, R13.reuse, -R29 ;  /* 0x0000000d271d7223 */ /* 0x080fe2000001081d */
[----:B------:R-:W-:Y:S01]  /*8620*/  FFMA.FTZ R13, R33, R13, R38 ;  /* 0x0000000d210d7223 */ /* 0x000fe20000010026 */
[----:B------:R-:W-:Y:S02]  /*8630*/  IMAD.MOV.U32 R33, RZ, RZ, R35 ;  /* 0x000000ffff217224 */ /* 0x000fe400078e0023 */
[----:B------:R-:W-:Y:S01]  /*8640*/  HADD2.F32 R35, -RZ, R197.H1_H1 ;  /* 0x300000c5ff237230 */ /* 0x000fe20000004100 */
[----:B------:R-:W-:Y:S01]  /*8650*/  F2FP.F16.F32.PACK_AB R29, R29, R45 ;  /* 0x0000002d1d1d723e */ /* 0x000fe200000000ff */
[----:B------:R-:W-:Y:S01]  /*8660*/  HADD2.F32 R39, -RZ, R195.H1_H1 ;  /* 0x300000c3ff277230 */ /* 0x000fe20000004100 */
[----:B------:R-:W-:Y:S01]  /*8670*/  F2FP.F16.F32.PACK_AB R37, R13, R37 ;  /* 0x000000250d25723e */ /* 0x000fe200000000ff */
[----:B------:R-:W-:-:S02]  /*8680*/  HADD2.F32 R38, -RZ, R33.H0_H0 ;  /* 0x20000021ff267230 */ /* 0x000fc40000004100 */
[----:B------:R-:W-:Y:S02]  /*8690*/  HADD2.F32 R33, -RZ, R33.H1_H1 ;  /* 0x30000021ff217230 */ /* 0x000fe40000004100 */
[----:B------:R-:W-:Y:S02]  /*86a0*/  HADD2.F32 R40, -RZ, R40.H0_H0 ;  /* 0x20000028ff287230 */ /* 0x000fe40000004100 */
[CC--:B------:R-:W-:Y:S01]  /*86b0*/  FMUL.FTZ R44, R38.reuse, R35.reuse ;  /* 0x00000023262c7220 */ /* 0x0c0fe20000410000 */
[C---:B------:R-:W-:Y:S01]  /*86c0*/  FMUL.FTZ R35, R41.reuse, R35 ;  /* 0x0000002329237220 */ /* 0x040fe20000410000 */
[----:B------:R-:W-:Y:S02]  /*86d0*/  HADD2.F32 R28, -RZ, R28.H0_H0 ;  /* 0x2000001cff1c7230 */ /* 0x000fe40000004100 */
[-C--:B------:R-:W-:Y:S01]  /*86e0*/  FFMA.FTZ R44, R41, R39.reuse, -R44 ;  /* 0x00000027292c7223 */ /* 0x080fe2000001082c */
[----:B------:R-:W-:Y:S01]  /*86f0*/  FFMA.FTZ R35, R38, R39, R35 ;  /* 0x0000002726237223 */ /* 0x000fe20000010023 */
[----:B------:R-:W-:Y:S01]  /*8700*/  SHF.R.U32.HI R38, RZ, 0x10, R31 ;  /* 0x00000010ff267819 */ /* 0x000fe2000001161f */
[----:B------:R-:W-:Y:S01]  /*8710*/  HADD2.F32 R197, -RZ, R197.H0_H0 ;  /* 0x200000c5ffc57230 */ /* 0x000fe20000004100 */
[--C-:B------:R-:W-:Y:S01]  /*8720*/  SHF.R.U64 R31, R42, 0x10, R43.reuse ;  /* 0x000000102a1f7819 */ /* 0x100fe2000000122b */
[----:B------:R-:W-:Y:S01]  /*8730*/  HADD2.F32 R195, -RZ, R195.H0_H0 ;  /* 0x200000c3ffc37230 */ /* 0x000fe20000004100 */
[----:B------:R-:W-:Y:S01]  /*8740*/  SHF.R.U32.HI R42, RZ, 0x10, R43 ;  /* 0x00000010ff2a7819 */ /* 0x000fe2000001162b */
[----:B------:R-:W-:-:S02]  /*8750*/  HADD2.F32 R38, -RZ, R38.H0_H0 ;  /* 0x20000026ff267230 */ /* 0x000fc40000004100 */
[----:B------:R-:W-:Y:S02]  /*8760*/  HADD2.F32 R31, -RZ, R31.H0_H0 ;  /* 0x2000001fff1f7230 */ /* 0x000fe40000004100 */
[----:B------:R-:W-:Y:S02]  /*8770*/  HADD2.F32 R42, -RZ, R42.H0_H0 ;  /* 0x2000002aff2a7230 */ /* 0x000fe40000004100 */
[----:B------:R-:W-:Y:S02]  /*8780*/  HADD2.F32 R30, -RZ, R30.H0_H0 ;  /* 0x2000001eff1e7230 */ /* 0x000fe40000004100 */
[----:B------:R-:W-:Y:S02]  /*8790*/  IMAD.MOV.U32 R13, RZ, RZ, R29 ;  /* 0x000000ffff0d7224 */ /* 0x000fe400078e001d */
[----:B------:R-:W-:-:S04]  /*87a0*/  FMUL.FTZ R39, R33, R42 ;  /* 0x0000002a21277220 */ /* 0x000fc80000410000 */
[C---:B------:R-:W-:Y:S01]  /*87b0*/  FFMA.FTZ R39, R15.reuse, R38, -R39 ;  /* 0x000000260f277223 */ /* 0x040fe20000010827 */
[----:B------:R-:W-:-:S04]  /*87c0*/  FMUL.FTZ R15, R15, R42 ;  /* 0x0000002a0f0f7220 */ /* 0x000fc80000410000 */
[----:B------:R-:W-:Y:S01]  /*87d0*/  FFMA.FTZ R15, R33, R38, R15 ;  /* 0x00000026210f7223 */ /* 0x000fe2000001000f */
[----:B------:R-:W-:Y:S01]  /*87e0*/  HADD2.F32 R33, -RZ, R32.H0_H0 ;  /* 0x20000020ff217230 */ /* 0x000fe20000004100 */
[----:B------:R-:W-:Y:S01]  /*87f0*/  F2FP.F16.F32.PACK_AB R39, R39, R44 ;  /* 0x0000002c2727723e */ /* 0x000fe200000000ff */
[----:B------:R-:W-:Y:S02]  /*8800*/  HADD2.F32 R38, -RZ, R12.H0_H0 ;  /* 0x2000000cff267230 */ /* 0x000fe40000004100 */
[----:B------:R-:W-:Y:S02]  /*8810*/  HADD2.F32 R32, -RZ, R32.H1_H1 ;  /* 0x30000020ff207230 */ /* 0x000fe40000004100 */
[-C--:B------:R-:W-:Y:S01]  /*8820*/  FMUL.FTZ R41, R33, R198.reuse ;  /* 0x000000c621297220 */ /* 0x080fe20000410000 */
[----:B------:R-:W-:Y:S02]  /*8830*/  HADD2.F32 R12, -RZ, R12.H1_H1 ;  /* 0x3000000cff0c7230 */ /* 0x000fe40000004100 */
[C---:B------:R-:W-:Y:S01]  /*8840*/  FMUL.FTZ R198, R38.reuse, R198 ;  /* 0x000000c626c67220 */ /* 0x040fe20000410000 */
[----:B------:R-:W-:Y:S01]  /*8850*/  F2FP.F16.F32.PACK_AB R35, R15, R35 ;  /* 0x000000230f23723e */ /* 0x000fe200000000ff */
[----:B------:R-:W-:Y:S01]  /*8860*/  FFMA.FTZ R41, R38, R196, -R41 ;  /* 0x000000c426297223 */ /* 0x000fe20000010829 */
[----:B------:R-:W-:-:S02]  /*8870*/  IMAD.MOV.U32 R15, RZ, RZ, R39 ;  /* 0x000000ffff0f7224 */ /* 0x000fc400078e0027 */
[----:B------:R-:W-:Y:S01]  /*8880*/  FFMA.FTZ R198, R33, R196, R198 ;  /* 0x000000c421c67223 */ /* 0x000fe200000100c6 */
[-C--:B------:R-:W-:Y:S01]  /*8890*/  FMUL.FTZ R33, R32, R40.reuse ;  /* 0x0000002820217220 */ /* 0x080fe20000410000 */
[----:B------:R-:W-:-:S03]  /*88a0*/  FMUL.FTZ R40, R12, R40 ;  /* 0x000000280c287220 */ /* 0x000fc60000410000 */
[-C--:B------:R-:W-:Y:S01]  /*88b0*/  FFMA.FTZ R33, R12, R28.reuse, -R33 ;  /* 0x0000001c0c217223 */ /* 0x080fe20000010821 */
[----:B------:R-:W-:Y:S01]  /*88c0*/  FFMA.FTZ R40, R32, R28, R40 ;  /* 0x0000001c20287223 */ /* 0x000fe20000010028 */
[----:B------:R-:W-:Y:S02]  /*88d0*/  HADD2.F32 R12, -RZ, R34.H0_H0 ;  /* 0x20000022ff0c7230 */ /* 0x000fe40000004100 */
[----:B------:R-:W-:Y:S01]  /*88e0*/  HADD2.F32 R28, -RZ, R14.H0_H0 ;  /* 0x2000000eff1c7230 */ /* 0x000fe20000004100 */
[----:B------:R-:W-:Y:S01]  /*88f0*/  F2FP.F16.F32.PACK_AB R33, R33, R41 ;  /* 0x000000292121723e */ /* 0x000fe200000000ff */
[----:B------:R-:W-:Y:S02]  /*8900*/  HADD2.F32 R34, -RZ, R34.H1_H1 ;  /* 0x30000022ff227230 */ /* 0x000fe40000004100 */
[-C--:B------:R-:W-:Y:S01]  /*8910*/  FMUL.FTZ R32, R12, R197.reuse ;  /* 0x000000c50c207220 */ /* 0x080fe20000410000 */
[----:B------:R-:W-:Y:S02]  /*8920*/  HADD2.F32 R14, -RZ, R14.H1_H1 ;  /* 0x3000000eff0e7230 */ /* 0x000fe40000004100 */
[----:B------:R-:W-:Y:S01]  /*8930*/  FMUL.FTZ R197, R28, R197 ;  /* 0x000000c51cc57220 */ /* 0x000fe20000410000 */
[----:B------:R-:W-:Y:S01]  /*8940*/  F2FP.F16.F32.PACK_AB R40, R40, R198 ;  /* 0x000000c62828723e */ /* 0x000fe200000000ff */
[----:B------:R-:W-:-:S02]  /*8950*/  FFMA.FTZ R32, R28, R195, -R32 ;  /* 0x000000c31c207223 */ /* 0x000fc40000010820 */
[----:B------:R-:W-:Y:S01]  /*8960*/  FFMA.FTZ R197, R12, R195, R197 ;  /* 0x000000c30cc57223 */ /* 0x000fe200000100c5 */
[-C--:B------:R-:W-:Y:S01]  /*8970*/  FMUL.FTZ R12, R34, R31.reuse ;  /* 0x0000001f220c7220 */ /* 0x080fe20000410000 */
[----:B------:R-:W-:-:S03]  /*8980*/  FMUL.FTZ R31, R14, R31 ;  /* 0x0000001f0e1f7220 */ /* 0x000fc60000410000 */
[-C--:B------:R-:W-:Y:S01]  /*8990*/  FFMA.FTZ R12, R14, R30.reuse, -R12 ;  /* 0x0000001e0e0c7223 */ /* 0x080fe2000001080c */
[----:B------:R-:W-:-:S04]  /*89a0*/  FFMA.FTZ R31, R34, R30, R31 ;  /* 0x0000001e221f7223 */ /* 0x000fc8000001001f */
[----:B------:R-:W-:Y:S01]  /*89b0*/  F2FP.F16.F32.PACK_AB R14, R12, R32 ;  /* 0x000000200c0e723e */ /* 0x000fe200000000ff */
[----:B------:R-:W-:Y:S01]  /*89c0*/  IMAD.MOV.U32 R32, RZ, RZ, R40 ;  /* 0x000000ffff207224 */ /* 0x000fe200078e0028 */
[----:B------:R-:W-:Y:S02]  /*89d0*/  F2FP.F16.F32.PACK_AB R31, R31, R197 ;  /* 0x000000c51f1f723e */ /* 0x000fe400000000ff */
[----:B------:R-:W-:Y:S02]  /*89e0*/  MOV R12, R33 ;  /* 0x00000021000c7202 */ /* 0x000fe40000000f00 */
[----:B------:R-:W-:Y:S01]  /*89f0*/  MOV R33, R37 ;  /* 0x0000002500217202 */ /* 0x000fe20000000f00 */
[----:B------:R-:W-:-:S07]  /*8a00*/  IMAD.MOV.U32 R34, RZ, RZ, R31 ;  /* 0x000000ffff227224 */ /* 0x000fce00078e001f */
.L_x_535:
[----:B------:R-:W-:Y:S05]  /*8a10*/  BSYNC B2 ;  /* 0x0000000000027941 */ /* 0x000fea0003800000 */
.L_x_534:
[----:B------:R-:W-:-:S04]  /*8a20*/  LEA R28, P3, R8, R11, 0x1 ;  /* 0x0000000b081c7211 */ /* 0x000fc800078608ff */
[----:B--2---:R-:W-:Y:S02]  /*8a30*/  LEA.HI.X R29, R8, R117, R111, 0x1, P3 ;  /* 0x00000075081d7211 */ /* 0x004fe400018f0c6f */
[----:B------:R-:W-:-:S03]  /*8a40*/  ISETP.GE.AND P3, PT, R36, R135, PT ;  /* 0x000000872400720c */ /* 0x000fc60003f66270 */
[----:B----4-:R2:W-:Y:S10]  /*8a50*/  ST.E.128 desc[UR56][R28.64], R12 ;  /* 0x0000000c1c007985 */ /* 0x0105f4000c101d38 */
[----:B------:R-:W-:-:S05]  /*8a60*/  @!P3 IMAD.WIDE R116, R36, 0x2, R116 ;  /* 0x000000022474b825 */ /* 0x000fca00078e0274 */
[----:B---3--:R2:W-:Y:S02]  /*8a70*/  @!P3 ST.E.128 desc[UR56][R116.64], R32 ;  /* 0x000000207400b985 */ /* 0x0085e4000c101d38 */
.L_x_525:
[----:B------:R-:W-:Y:S05]  /*8a80*/  BSYNC B1 ;  /* 0x0000000000017941 */ /* 0x000fea0003800000 */
.L_x_524:
[----:B------:R-:W-:-:S03]  /*8a90*/  UMOV UR4, 0xffffffff ;  /* 0xffffffff00047882 */ /* 0x000fc60000000000 */
[----:B------:R-:W-:Y:S05]  /*8aa0*/  BRA.DIV UR4, `(.L_x_536) ;  /* 0x0000017e043c7947 */ /* 0x000fea000b800000 */
[----:B-1----:R-:W1:Y:S04]  /*8ab0*/  SHFL.IDX PT, R115, R115, 0x1, 0x1c1f ;  /* 0x003c1f0073737f89 */ /* 0x002e6800000e0000 */
[----:B------:R-:W0:Y:S02]  /*8ac0*/  SHFL.IDX PT, R118, R118, 0x1, 0x1c1f ;  /* 0x003c1f0076767f89 */ /* 0x000e2400000e0000 */
.L_x_808:
[----:B------:R-:W-:Y:S05]  /*8ad0*/  @P4 BRA `(.L_x_493) ;  /* 0x0000001c00744947 */ /* 0x000fea0003800000 */
[----:B------:R-:W-:Y:S01]  /*8ae0*/  ISETP.NE.AND P3, PT, R9, RZ, PT ;  /* 0x000000ff0900720c */ /* 0x000fe20003f65270 */
[----:B------:R-:W-:Y:S01]  /*8af0*/  BSSY B1, `(.L_x_537) ;  /* 0x0000078000017945 */ /* 0x000fe20003800000 */
[----:B0-2---:R-:W-:Y:S01]  /*8b00*/  MOV R32, R118 ;  /* 0x0000007600207202 */ /* 0x005fe20000000f00 */
[----:B-1----:R-:W-:-:S10]  /*8b10*/  IMAD.MOV.U32 R33, RZ, RZ, R115 ;  /* 0x000000ffff217224 */ /* 0x002fd400078e0073 */
[----:B------:R-:W-:Y:S05]  /*8b20*/  @!P3 BRA `(.L_x_538) ;  /* 0x0000000400d0b947 */ /* 0x000fea0003800000 */
[----:B---3--:R-:W-:Y:S01]  /*8b30*/  SEL R11, R125, R137, !P0 ;  /* 0x000000897d0b7207 */ /* 0x008fe20004000000 */
[----:B------:R-:W-:Y:S01]  /*8b40*/  BSSY B2, `(.L_x_539) ;  /* 0x000006c000027945 */ /* 0x000fe20003800000 */
[----:B----4-:R-:W-:Y:S02]  /*8b50*/  SHF.R.U32.HI R13, RZ, 0x3, R168 ;  /* 0x00000003ff0d7819 */ /* 0x010fe400000116a8 */
[----:B------:R-:W-:Y:S02]  /*8b60*/  SHF.R.S32.HI R12, RZ, 0x1f, R11 ;  /* 0x0000001fff0c7819 */ /* 0x000fe4000001140b */
[----:B------:R-:W-:Y:S02]  /*8b70*/  ISETP.GE.AND P3, PT, R16, R124, PT ;  /* 0x0000007c1000720c */ /* 0x000fe40003f66270 */
        /* <DEDUP_REMOVED lines=9> */
[----:B------:R-:W-:Y:S01]  /*8c10*/  IADD3 R11, R12, R11, RZ ;  /* 0x0000000b0c0b7210 */ /* 0x000fe20007ffe0ff */
[----:B------:R-:W-:-:S04]  /*8c20*/  IMAD R12, R18, 0x4800, R138 ;  /* 0x00004800120c7824 */ /* 0x000fc800078e028a */
[----:B------:R-:W-:Y:S02]  /*8c30*/  IMAD R28, R18, 0x4800, R11 ;  /* 0x00004800121c7824 */ /* 0x000fe400078e020b */
[--C-:B------:R-:W-:Y:S02]  /*8c40*/  IMAD R12, R12, 0x2, R2.reuse ;  /* 0x000000020c0c7824 */ /* 0x100fe400078e0202 */
[----:B------:R-:W-:-:S04]  /*8c50*/  IMAD R28, R28, 0x2, R2 ;  /* 0x000000021c1c7824 */ /* 0x000fc800078e0202 */
[----:B------:R-:W0:Y:S04]  /*8c60*/  LDS.128 R12, [R12+0x18400] ;  /* 0x018400000c0c7984 */ /* 0x000e280000000c00 */
[----:B------:R-:W1:Y:S01]  /*8c70*/  LDS.128 R28, [R28+0x18400] ;  /* 0x018400001c1c7984 */ /* 0x000e620000000c00 */
[----:B------:R-:W-:Y:S05]  /*8c80*/  @P3 BRA `(.L_x_540) ;  /* 0x00000004005c3947 */ /* 0x000fea0003800000 */
[----:B-1----:R-:W-:Y:S01]  /*8c90*/  MOV R11, R29 ;  /* 0x0000001d000b7202 */ /* 0x002fe20000000f00 */
[----:B------:R-:W-:Y:S01]  /*8ca0*/  HADD2.F32 R34, -RZ, R194.H1_H1 ;  /* 0x300000c2ff227230 */ /* 0x000fe20000004100 */
[----:B------:R-:W-:Y:S01]  /*8cb0*/  SHF.R.U64 R72, R72, 0x10, R73 ;  /* 0x0000001048487819 */ /* 0x000fe20000001249 */
[----:B0-----:R-:W-:Y:S02]  /*8cc0*/  HADD2.F32 R37, -RZ, R13.H0_H0 ;  /* 0x2000000dff257230 */ /* 0x001fe40000004100 */
[--C-:B------:R-:W-:Y:S02]  /*8cd0*/  HADD2.F32 R29, -RZ, R11.reuse.H0_H0 ;  /* 0x2000000bff1d7230 */ /* 0x100fe40000004100 */
[----:B------:R-:W-:Y:S02]  /*8ce0*/  HADD2.F32 R35, -RZ, R182.H1_H1 ;  /* 0x300000b6ff237230 */ /* 0x000fe40000004100 */
[----:B------:R-:W-:Y:S02]  /*8cf0*/  HADD2.F32 R11, -RZ, R11.H1_H1 ;  /* 0x3000000bff0b7230 */ /* 0x000fe40000004100 */
[-C--:B------:R-:W-:Y:S01]  /*8d00*/  FMUL.FTZ R38, R29, R34.reuse ;  /* 0x000000221d267220 */ /* 0x080fe20000410000 */
[----:B------:R-:W-:Y:S01]  /*8d10*/  FMUL.FTZ R34, R37, R34 ;  /* 0x0000002225227220 */ /* 0x000fe20000410000 */
[----:B------:R-:W-:-:S02]  /*8d20*/  HADD2.F32 R13, -RZ, R13.H1_H1 ;  /* 0x3000000dff0d7230 */ /* 0x000fc40000004100 */
[-C--:B------:R-:W-:Y:S01]  /*8d30*/  FFMA.FTZ R38, R37, R35.reuse, -R38 ;  /* 0x0000002325267223 */ /* 0x080fe20000010826 */
[----:B------:R-:W-:Y:S01]  /*8d40*/  FFMA.FTZ R29, R29, R35, R34 ;  /* 0x000000231d1d7223 */ /* 0x000fe20000010022 */
[----:B------:R-:W-:Y:S01]  /*8d50*/  SHF.R.U32.HI R35, RZ, 0x10, R73 ;  /* 0x00000010ff237819 */ /* 0x000fe20000011649 */
[----:B------:R-:W-:Y:S01]  /*8d60*/  HADD2.F32 R40, -RZ, R15.H0_H0 ;  /* 0x2000000fff287230 */ /* 0x000fe20000004100 */
[--C-:B------:R-:W-:Y:S01]  /*8d70*/  SHF.R.U64 R34, R60, 0x10, R61.reuse ;  /* 0x000000103c227819 */ /* 0x100fe2000000123d */
[----:B------:R-:W-:Y:S01]  /*8d80*/  HADD2.F32 R39, -RZ, R159.H1_H1 ;  /* 0x3000009fff277230 */ /* 0x000fe20000004100 */
[----:B------:R-:W-:Y:S01]  /*8d90*/  SHF.R.U32.HI R60, RZ, 0x10, R61 ;  /* 0x00000010ff3c7819 */ /* 0x000fe2000001163d */
[----:B------:R-:W-:Y:S02]  /*8da0*/  HADD2.F32 R35, -RZ, R35.H0_H0 ;  /* 0x20000023ff237230 */ /* 0x000fe40000004100 */
[----:B------:R-:W-:Y:S02]  /*8db0*/  HADD2.F32 R15, -RZ, R15.H1_H1 ;  /* 0x3000000fff0f7230 */ /* 0x000fe40000004100 */
[----:B------:R-:W-:-:S02]  /*8dc0*/  HADD2.F32 R60, -RZ, R60.H0_H0 ;  /* 0x2000003cff3c7230 */ /* 0x000fc40000004100 */
[-C--:B------:R-:W-:Y:S01]  /*8dd0*/  FMUL.FTZ R37, R11, R35.reuse ;  /* 0x000000230b257220 */ /* 0x080fe20000410000 */
[C---:B------:R-:W-:Y:S01]  /*8de0*/  FMUL.FTZ R35, R13.reuse, R35 ;  /* 0x000000230d237220 */ /* 0x040fe20000410000 */
[----:B------:R-:W-:Y:S02]  /*8df0*/  HADD2.F32 R194, -RZ, R194.H0_H0 ;  /* 0x200000c2ffc27230 */ /* 0x000fe40000004100 */
[-C--:B------:R-:W-:Y:S01]  /*8e00*/  FFMA.FTZ R13, R13, R60.reuse, -R37 ;  /* 0x0000003c0d0d7223 */ /* 0x080fe20000010825 */
[----:B------:R-:W-:Y:S01]  /*8e10*/  FFMA.FTZ R11, R11, R60, R35 ;  /* 0x0000003c0b0b7223 */ /* 0x000fe20000010023 */
[----:B------:R-:W-:Y:S02]  /*8e20*/  HADD2.F32 R35, -RZ, R193.H1_H1 ;  /* 0x300000c1ff237230 */ /* 0x000fe40000004100 */
[--C-:B------:R-:W-:Y:S01]  /*8e30*/  HADD2.F32 R37, -RZ, R31.reuse.H0_H0 ;  /* 0x2000001fff257230 */ /* 0x100fe20000004100 */
[----:B------:R-:W-:Y:S01]  /*8e40*/  F2FP.F16.F32.PACK_AB R13, R13, R38 ;  /* 0x000000260d0d723e */ /* 0x000fe200000000ff */
[----:B------:R-:W-:Y:S01]  /*8e50*/  HADD2.F32 R31, -RZ, R31.H1_H1 ;  /* 0x3000001fff1f7230 */ /* 0x000fe20000004100 */
[----:B------:R-:W-:Y:S01]  /*8e60*/  F2FP.F16.F32.PACK_AB R29, R11, R29 ;  /* 0x0000001d0b1d723e */ /* 0x000fe200000000ff */
[----:B------:R-:W-:-:S02]  /*8e70*/  HADD2.F32 R42, -RZ, R12.H0_H0 ;  /* 0x2000000cff2a7230 */ /* 0x000fc40000004100 */
[CC--:B------:R-:W-:Y:S01]  /*8e80*/  FMUL.FTZ R41, R37.reuse, R35.reuse ;  /* 0x0000002325297220 */ /* 0x0c0fe20000410000 */
[C---:B------:R-:W-:Y:S01]  /*8e90*/  FMUL.FTZ R35, R40.reuse, R35 ;  /* 0x0000002328237220 */ /* 0x040fe20000410000 */
[----:B------:R-:W-:Y:S02]  /*8ea0*/  HADD2.F32 R182, -RZ, R182.H0_H0 ;  /* 0x200000b6ffb67230 */ /* 0x000fe40000004100 */
[-C--:B------:R-:W-:Y:S01]  /*8eb0*/  FFMA.FTZ R41, R40, R39.reuse, -R41 ;  /* 0x0000002728297223 */ /* 0x080fe20000010829 */
[----:B------:R-:W-:Y:S01]  /*8ec0*/  FFMA.FTZ R35, R37, R39, R35 ;  /* 0x0000002725237223 */ /* 0x000fe20000010023 */
[--C-:B------:R-:W-:Y:S01]  /*8ed0*/  SHF.R.U64 R39, R74, 0x10, R75.reuse ;  /* 0x000000104a277819 */ /* 0x100fe2000000124b */
[----:B------:R-:W-:Y:S01]  /*8ee0*/  HADD2.F32 R72, -RZ, R72.H0_H0 ;  /* 0x20000048ff487230 */ /* 0x000fe20000004100 */
[----:B------:R-:W-:Y:S01]  /*8ef0*/  SHF.R.U32.HI R74, RZ, 0x10, R75 ;  /* 0x00000010ff4a7819 */ /* 0x000fe2000001164b */
[----:B------:R-:W-:Y:S01]  /*8f00*/  HADD2.F32 R12, -RZ, R12.H1_H1 ;  /* 0x3000000cff0c7230 */ /* 0x000fe20000004100 */
[--C-:B------:R-:W-:Y:S01]  /*8f10*/  SHF.R.U64 R37, R62, 0x10, R63.reuse ;  /* 0x000000103e257819 */ /* 0x100fe2000000123f */
[----:B------:R-:W-:Y:S01]  /*8f20*/  HADD2.F32 R34, -RZ, R34.H0_H0 ;  /* 0x20000022ff227230 */ /* 0x000fe20000004100 */
[----:B------:R-:W-:Y:S01]  /*8f30*/  SHF.R.U32.HI R62, RZ, 0x10, R63 ;  /* 0x00000010ff3e7819 */ /* 0x000fe2000001163f */
[----:B------:R-:W-:-:S02]  /*8f40*/  HADD2.F32 R74, -RZ, R74.H0_H0 ;  /* 0x2000004aff4a7230 */ /* 0x000fc40000004100 */
[----:B------:R-:W-:Y:S02]  /*8f50*/  HADD2.F32 R193, -RZ, R193.H0_H0 ;  /* 0x200000c1ffc17230 */ /* 0x000fe40000004100 */
[----:B------:R-:W-:Y:S02]  /*8f60*/  HADD2.F32 R62, -RZ, R62.H0_H0 ;  /* 0x2000003eff3e7230 */ /* 0x000fe40000004100 */
[----:B------:R-:W-:Y:S01]  /*8f70*/  FMUL.FTZ R40, R31, R74 ;  /* 0x0000004a1f287220 */ /* 0x000fe20000410000 */
[----:B------:R-:W-:Y:S02]  /*8f80*/  HADD2.F32 R159, -RZ, R159.H0_H0 ;  /* 0x2000009fff9f7230 */ /* 0x000fe40000004100 */
[----:B------:R-:W-:Y:S02]  /*8f90*/  HADD2.F32 R39, -RZ, R39.H0_H0 ;  /* 0x20000027ff277230 */ /* 0x000fe40000004100 */
[C---:B------:R-:W-:Y:S01]  /*8fa0*/  FFMA.FTZ R40, R15.reuse, R62, -R40 ;  /* 0x0000003e0f287223 */ /* 0x040fe20000010828 */
[----:B------:R-:W-:Y:S01]  /*8fb0*/  FMUL.FTZ R15, R15, R74 ;  /* 0x0000004a0f0f7220 */ /* 0x000fe20000410000 */
[----:B------:R-:W-:-:S03]  /*8fc0*/  HADD2.F32 R37, -RZ, R37.H0_H0 ;  /* 0x20000025ff257230 */ /* 0x000fc60000004100 */
[----:B------:R-:W-:Y:S01]  /*8fd0*/  FFMA.FTZ R15, R31, R62, R15 ;  /* 0x0000003e1f0f7223 */ /* 0x000fe2000001000f */
[--C-:B------:R-:W-:Y:S01]  /*8fe0*/  HADD2.F32 R31, -RZ, R28.reuse.H0_H0 ;  /* 0x2000001cff1f7230 */ /* 0x100fe20000004100 */
[----:B------:R-:W-:Y:S01]  /*8ff0*/  F2FP.F16.F32.PACK_AB R40, R40, R41 ;  /* 0x000000292828723e */ /* 0x000fe200000000ff */
[----:B------:R-:W-:Y:S02]  /*9000*/  HADD2.F32 R28, -RZ, R28.H1_H1 ;  /* 0x3000001cff1c7230 */ /* 0x000fe40000004100 */
[----:B------:R-:W-:Y:S01]  /*9010*/  F2FP.F16.F32.PACK_AB R35, R15, R35 ;  /* 0x000000230f23723e */ /* 0x000fe200000000ff */
[CC--:B------:R-:W-:Y:S01]  /*9020*/  FMUL.FTZ R43, R31.reuse, R194.reuse ;  /* 0x000000c21f2b7220 */ /* 0x0c0fe20000410000 */
[C---:B------:R-:W-:Y:S01]  /*9030*/  FMUL.FTZ R194, R42.reuse, R194 ;  /* 0x000000c22ac27220 */ /* 0x040fe20000410000 */
[----:B------:R-:W-:Y:S02]  /*9040*/  IMAD.MOV.U32 R15, RZ, RZ, R40 ;  /* 0x000000ffff0f7224 */ /* 0x000fe400078e0028 */
[-C--:B------:R-:W-:Y:S01]  /*9050*/  FFMA.FTZ R43, R42, R182.reuse, -R43 ;  /* 0x000000b62a2b7223 */ /* 0x080fe2000001082b */
        /* <DEDUP_REMOVED lines=16> */
[C---:B------:R-:W-:Y:S01]  /*9160*/  FMUL.FTZ R39, R14.reuse, R39 ;  /* 0x000000270e277220 */ /* 0x040fe20000410000 */
[----:B------:R-:W-:Y:S02]  /*9170*/  IMAD.MOV.U32 R28, RZ, RZ, R72 ;  /* 0x000000ffff1c7224 */ /* 0x000fe400078e0048 */
        /* <DEDUP_REMOVED lines=8> */
.L_x_540:
[----:B------:R-:W-:Y:S05]  /*9200*/  BSYNC B2 ;  /* 0x0000000000027941 */ /* 0x000fea0003800000 */
.L_x_539:
[----:B------:R-:W-:-:S04]  /*9210*/  LEA R34, P3, R6, R118, 0x1 ;  /* 0x0000007606227211 */ /* 0x000fc800078608ff */
[----:B------:R-:W-:Y:S02]  /*9220*/  LEA.HI.X R35, R6, R115, R113, 0x1, P3 ;  /* 0x0000007306237211 */ /* 0x000fe400018f0c71 */
[----:B------:R-:W-:-:S03]  /*9230*/  ISETP.GE.AND P3, PT, R36, R135, PT ;  /* 0x000000872400720c */ /* 0x000fc60003f66270 */
[----:B0-----:R0:W-:Y:S10]  /*9240*/  ST.E.128 desc[UR56][R34.64], R12 ;  /* 0x0000000c22007985 */ /* 0x0011f4000c101d38 */
[----:B------:R-:W-:-:S05]  /*9250*/  @!P3 IMAD.WIDE R36, R36, 0x2, R32 ;  /* 0x000000022424b825 */ /* 0x000fca00078e0220 */
[----:B-1----:R0:W-:Y:S02]  /*9260*/  @!P3 ST.E.128 desc[UR56][R36.64], R28 ;  /* 0x0000001c2400b985 */ /* 0x0021e4000c101d38 */
.L_x_538:
[----:B------:R-:W-:Y:S05]  /*9270*/  BSYNC B1 ;  /* 0x0000000000017941 */ /* 0x000fea0003800000 */
.L_x_537:
[----:B------:R-:W-:Y:S01]  /*9280*/  ISETP.NE.AND P3, PT, R26, RZ, PT ;  /* 0x000000ff1a00720c */ /* 0x000fe20003f65270 */
[----:B------:R-:W-:-:S12]  /*9290*/  BSSY B1, `(.L_x_541) ;  /* 0x0000077000017945 */ /* 0x000fd80003800000 */
[----:B------:R-:W-:Y:S05]  /*92a0*/  @!P3 BRA `(.L_x_542) ;  /* 0x0000000400d4b947 */ /* 0x000fea0003800000 */
[----:B---3--:R-:W-:Y:S01]  /*92b0*/  SEL R11, R125, R137, !P1 ;  /* 0x000000897d0b7207 */ /* 0x008fe20004800000 */
[----:B------:R-:W-:Y:S01]  /*92c0*/  BSSY B2, `(.L_x_543) ;  /* 0x0000070000027945 */ /* 0x000fe20003800000 */
[----:B0-----:R-:W-:Y:S02]  /*92d0*/  SHF.R.U32.HI R14, RZ, 0x3, R168 ;  /* 0x00000003ff0e7819 */ /* 0x001fe400000116a8 */
[----:B----4-:R-:W-:Y:S02]  /*92e0*/  SHF.R.S32.HI R12, RZ, 0x1f, R11 ;  /* 0x0000001fff0c7819 */ /* 0x010fe4000001140b */
[----:B------:R-:W-:Y:S02]  /*92f0*/  ISETP.GE.AND P4, PT, R0, R124, PT ;  /* 0x0000007c0000720c */ /* 0x000fe40003f86270 */
[----:B------:R-:W-:Y:S02]  /*9300*/  LEA.HI R11, R12, R11, RZ, 0x4 ;  /* 0x0000000b0c0b7211 */ /* 0x000fe400078f20ff */
[----:B------:R-:W-:-:S02]  /*9310*/  LEA R34, P3, R7, R118, 0x1 ;  /* 0x0000007607227211 */ /* 0x000fc400078608ff */
[----:B------:R-:W-:Y:S02]  /*9320*/  LEA.HI.SX32 R11, R11, R120, 0x1c ;  /* 0x000000780b0b7211 */ /* 0x000fe400078fe2ff */
[----:B------:R-:W-:Y:S02]  /*9330*/  LEA.HI.X R35, R7, R115, R112, 0x1, P3 ;  /* 0x0000007307237211 */ /* 0x000fe400018f0c70 */
[----:B------:R-:W-:Y:S01]  /*9340*/  SHF.R.S32.HI R12, RZ, 0x1f, R11 ;  /* 0x0000001fff0c7819 */ /* 0x000fe2000001140b */
[----:B------:R-:W-:-:S03]  /*9350*/  IMAD.SHL.U32 R36, R11, 0x8, RZ ;  /* 0x000000080b247824 */ /* 0x000fc600078e00ff */
[----:B------:R-:W-:Y:S02]  /*9360*/  LEA.HI R12, R12, R11, RZ, 0x3 ;  /* 0x0000000b0c0c7211 */ /* 0x000fe400078f18ff */
[----:B------:R-:W-:Y:S02]  /*9370*/  LOP3.LUT R11, R168, 0x38, R36, 0xf8, !PT ;  /* 0x00000038a80b7812 */ /* 0x000fe400078ef824 */
[----:B------:R-:W-:Y:S02]  /*9380*/  SHF.R.S32.HI R13, RZ, 0x3, R12 ;  /* 0x00000003ff0d7819 */ /* 0x000fe4000001140c */
[----:B------:R-:W-:Y:S02]  /*9390*/  LOP3.LUT R11, R11, R14, RZ, 0x3c, !PT ;  /* 0x0000000e0b0b7212 */ /* 0x000fe400078e3cff */
[----:B------:R-:W-:Y:S01]  /*93a0*/  ISETP.GE.AND P3, PT, R36, R135, PT ;  /* 0x000000872400720c */ /* 0x000fe20003f66270 */
[----:B------:R-:W-:-:S04]  /*93b0*/  IMAD R12, R13, 0x1800, R180 ;  /* 0x000018000d0c7824 */ /* 0x000fc800078e02b4 */
[----:B------:R-:W-:Y:S02]  /*93c0*/  IMAD.IADD R11, R12, 0x1, R11 ;  /* 0x000000010c0b7824 */ /* 0x000fe400078e020b */
[C---:B------:R-:W-:Y:S02]  /*93d0*/  IMAD R12, R18.reuse, 0x4800, R134 ;  /* 0x00004800120c7824 */ /* 0x040fe400078e0286 */
[----:B------:R-:W-:-:S03]  /*93e0*/  IMAD R28, R18, 0x4800, R11 ;  /* 0x00004800121c7824 */ /* 0x000fc600078e020b */
[----:B------:R-:W-:Y:S01]  /*93f0*/  LEA R12, R12, R2, 0x1 ;  /* 0x000000020c0c7211 */ /* 0x000fe200078e08ff */
[----:B------:R-:W-:-:S05]  /*9400*/  IMAD R28, R28, 0x2, R2 ;  /* 0x000000021c1c7824 */ /* 0x000fca00078e0202 */
[----:B------:R-:W0:Y:S04]  /*9410*/  LDS.128 R12, [R12+0x18400] ;  /* 0x018400000c0c7984 */ /* 0x000e280000000c00 */
[----:B------:R-:W1:Y:S01]  /*9420*/  LDS.128 R28, [R28+0x18400] ;  /* 0x018400001c1c7984 */ /* 0x000e620000000c00 */
[----:B------:R-:W-:Y:S05]  /*9430*/  @P4 BRA `(.L_x_544) ;  /* 0x0000000400604947 */ /* 0x000fea0003800000 */
[----:B0-----:R-:W-:Y:S01]  /*9440*/  IMAD.MOV.U32 R11, RZ, RZ, R13 ;  /* 0x000000ffff0b7224 */ /* 0x001fe200078e000d */
[----:B------:R-:W-:Y:S01]  /*9450*/  SHF.R.U64 R68, R68, 0x10, R69 ;  /* 0x0000001044447819 */ /* 0x000fe20000001245 */
[----:B------:R-:W-:Y:S01]  /*9460*/  HADD2.F32 R39, -RZ, R158.H1_H1 ;  /* 0x3000009eff277230 */ /* 0x000fe20000004100 */
[----:B------:R-:W-:Y:S01]  /*9470*/  SHF.R.U64 R56, R56, 0x10, R57 ;  /* 0x0000001038387819 */ /* 0x000fe20000001239 */
[----:B-1----:R-:W-:Y:S01]  /*9480*/  HADD2.F32 R37, -RZ, R29.H0_H0 ;  /* 0x2000001dff257230 */ /* 0x002fe20000004100 */
[----:B------:R-:W-:Y:S01]  /*9490*/  SHF.R.U64 R70, R70, 0x10, R71 ;  /* 0x0000001046467819 */ /* 0x000fe20000001247 */
[----:B------:R-:W-:Y:S01]  /*94a0*/  HADD2.F32 R38, -RZ, R11.H0_H0 ;  /* 0x2000000bff267230 */ /* 0x000fe20000004100 */
[----:B------:R-:W-:Y:S01]  /*94b0*/  SHF.R.U64 R58, R58, 0x10, R59 ;  /* 0x000000103a3a7819 */ /* 0x000fe2000000123b */
[----:B------:R-:W-:Y:S02]  /*94c0*/  HADD2.F32 R13, -RZ, R150.H1_H1 ;  /* 0x30000096ff0d7230 */ /* 0x000fe40000004100 */
[----:B------:R-:W-:Y:S01]  /*94d0*/  FMUL.FTZ R40, R37, R39 ;  /* 0x0000002725287220 */ /* 0x000fe20000410000 */
[----:B------:R-:W-:-:S02]  /*94e0*/  HADD2.F32 R158, -RZ, R158.H0_H0 ;  /* 0x2000009eff9e7230 */ /* 0x000fc40000004100 */
[C---:B------:R-:W-:Y:S01]  /*94f0*/  FMUL.FTZ R39, R38.reuse, R39 ;  /* 0x0000002726277220 */ /* 0x040fe20000410000 */
[----:B------:R-:W-:Y:S02]  /*9500*/  HADD2.F32 R150, -RZ, R150.H0_H0 ;  /* 0x20000096ff967230 */ /* 0x000fe40000004100 */
[-C--:B------:R-:W-:Y:S01]  /*9510*/  FFMA.FTZ R38, R38, R13.reuse, -R40 ;  /* 0x0000000d26267223 */ /* 0x080fe20000010828 */
[----:B------:R-:W-:Y:S01]  /*9520*/  SHF.R.U32.HI R40, RZ, 0x10, R57 ;  /* 0x00000010ff287819 */ /* 0x000fe20000011639 */
[----:B------:R-:W-:Y:S01]  /*9530*/  FFMA.FTZ R37, R37, R13, R39 ;  /* 0x0000000d25257223 */ /* 0x000fe20000010027 */
[----:B------:R-:W-:Y:S01]  /*9540*/  SHF.R.U32.HI R39, RZ, 0x10, R69 ;  /* 0x00000010ff277819 */ /* 0x000fe20000011645 */
[----:B------:R-:W-:Y:S02]  /*9550*/  HADD2.F32 R13, -RZ, R29.H1_H1 ;  /* 0x3000001dff0d7230 */ /* 0x000fe40000004100 */
[----:B------:R-:W-:Y:S02]  /*9560*/  HADD2.F32 R68, -RZ, R68.H0_H0 ;  /* 0x20000044ff447230 */ /* 0x000fe40000004100 */
[----:B------:R-:W-:-:S02]  /*9570*/  HADD2.F32 R29, -RZ, R39.H0_H0 ;  /* 0x20000027ff1d7230 */ /* 0x000fc40000004100 */
[----:B------:R-:W-:Y:S02]  /*9580*/  HADD2.F32 R39, -RZ, R11.H1_H1 ;  /* 0x3000000bff277230 */ /* 0x000fe40000004100 */
[----:B------:R-:W-:Y:S02]  /*9590*/  HADD2.F32 R11, -RZ, R40.H0_H0 ;  /* 0x20000028ff0b7230 */ /* 0x000fe40000004100 */
[-C--:B------:R-:W-:Y:S01]  /*95a0*/  FMUL.FTZ R40, R13, R29.reuse ;  /* 0x0000001d0d287220 */ /* 0x080fe20000410000 */
[----:B------:R-:W-:Y:S02]  /*95b0*/  HADD2.F32 R56, -RZ, R56.H0_H0 ;  /* 0x20000038ff387230 */ /* 0x000fe40000004100 */
[C---:B------:R-:W-:Y:S01]  /*95c0*/  FMUL.FTZ R41, R39.reuse, R29 ;  /* 0x0000001d27297220 */ /* 0x040fe20000410000 */
[----:B------:R-:W-:Y:S02]  /*95d0*/  HADD2.F32 R70, -RZ, R70.H0_H0 ;  /* 0x20000046ff467230 */ /* 0x000fe40000004100 */
[----:B------:R-:W-:Y:S01]  /*95e0*/  FFMA.FTZ R29, R39, R11, -R40 ;  /* 0x0000000b271d7223 */ /* 0x000fe20000010828 */
[----:B------:R-:W-:-:S02]  /*95f0*/  HADD2.F32 R40, -RZ, R151.H1_H1 ;  /* 0x30000097ff287230 */ /* 0x000fc40000004100 */
[----:B------:R-:W-:Y:S01]  /*9600*/  FFMA.FTZ R11, R13, R11, R41 ;  /* 0x0000000b0d0b7223 */ /* 0x000fe20000010029 */
[----:B------:R-:W-:Y:S01]  /*9610*/  MOV R13, R15 ;  /* 0x0000000f000d7202 */ /* 0x000fe20000000f00 */
[----:B------:R-:W-:Y:S01]  /*9620*/  HADD2.F32 R15, -RZ, R31.H0_H0 ;  /* 0x2000001fff0f7230 */ /* 0x000fe20000004100 */
[----:B------:R-:W-:Y:S01]  /*9630*/  F2FP.F16.F32.PACK_AB R29, R29, R38 ;  /* 0x000000261d1d723e */ /* 0x000fe200000000ff */
[----:B------:R-:W-:Y:S01]  /*9640*/  HADD2.F32 R41, -RZ, R149.H1_H1 ;  /* 0x30000095ff297230 */ /* 0x000fe20000004100 */
[----:B------:R-:W-:Y:S01]  /*9650*/  F2FP.F16.F32.PACK_AB R11, R11, R37 ;  /* 0x000000250b0b723e */ /* 0x000fe200000000ff */
[--C-:B------:R-:W-:Y:S02]  /*9660*/  HADD2.F32 R39, -RZ, R13.reuse.H0_H0 ;  /* 0x2000000dff277230 */ /* 0x100fe40000004100 */
[----:B------:R-:W-:Y:S01]  /*9670*/  FMUL.FTZ R42, R15, R40 ;  /* 0x000000280f2a7220 */ /* 0x000fe20000410000 */
[----:B------:R-:W-:Y:S02]  /*9680*/  HADD2.F32 R13, -RZ, R13.H1_H1 ;  /* 0x3000000dff0d7230 */ /* 0x000fe40000004100 */
[----:B------:R-:W-:-:S02]  /*9690*/  HADD2.F32 R151, -RZ, R151.H0_H0 ;  /* 0x20000097ff977230 */ /* 0x000fc40000004100 */
[C---:B------:R-:W-:Y:S01]  /*96a0*/  FMUL.FTZ R40, R39.reuse, R40 ;  /* 0x0000002827287220 */ /* 0x040fe20000410000 */
[-C--:B------:R-:W-:Y:S01]  /*96b0*/  FFMA.FTZ R42, R39, R41.reuse, -R42 ;  /* 0x00000029272a7223 */ /* 0x080fe2000001082a */
[----:B------:R-:W-:Y:S01]  /*96c0*/  SHF.R.U32.HI R39, RZ, 0x10, R71 ;  /* 0x00000010ff277819 */ /* 0x000fe20000011647 */
[----:B------:R-:W-:Y:S02]  /*96d0*/  HADD2.F32 R149, -RZ, R149.H0_H0 ;  /* 0x20000095ff957230 */ /* 0x000fe40000004100 */
[----:B------:R-:W-:Y:S01]  /*96e0*/  FFMA.FTZ R40, R15, R41, R40 ;  /* 0x000000290f287223 */ /* 0x000fe20000010028 */
[----:B------:R-:W-:Y:S02]  /*96f0*/  HADD2.F32 R15, -RZ, R31.H1_H1 ;  /* 0x3000001fff0f7230 */ /* 0x000fe40000004100 */
[----:B------:R-:W-:Y:S01]  /*9700*/  HADD2.F32 R31, -RZ, R39.H0_H0 ;  /* 0x20000027ff1f7230 */ /* 0x000fe20000004100 */
[----:B------:R-:W-:Y:S01]  /*9710*/  SHF.R.U32.HI R39, RZ, 0x10, R59 ;  /* 0x00000010ff277819 */ /* 0x000fe2000001163b */
[----:B------:R-:W-:-:S03]  /*9720*/  HADD2.F32 R58, -RZ, R58.H0_H0 ;  /* 0x2000003aff3a7230 */ /* 0x000fc60000004100 */
[-C--:B------:R-:W-:Y:S01]  /*9730*/  FMUL.FTZ R41, R15, R31.reuse ;  /* 0x0000001f0f297220 */ /* 0x080fe20000410000 */
[----:B------:R-:W-:Y:S02]  /*9740*/  HADD2.F32 R39, -RZ, R39.H0_H0 ;  /* 0x20000027ff277230 */ /* 0x000fe40000004100 */
[----:B------:R-:W-:-:S03]  /*9750*/  FMUL.FTZ R31, R13, R31 ;  /* 0x0000001f0d1f7220 */ /* 0x000fc60000410000 */
[-C--:B------:R-:W-:Y:S01]  /*9760*/  FFMA.FTZ R41, R13, R39.reuse, -R41 ;  /* 0x000000270d297223 */ /* 0x080fe20000010829 */
[----:B------:R-:W-:Y:S01]  /*9770*/  FFMA.FTZ R31, R15, R39, R31 ;  /* 0x000000270f1f7223 */ /* 0x000fe2000001001f */
[----:B------:R-:W-:Y:S02]  /*9780*/  HADD2.F32 R13, -RZ, R28.H0_H0 ;  /* 0x2000001cff0d7230 */ /* 0x000fe40000004100 */
[----:B------:R-:W-:Y:S02]  /*9790*/  HADD2.F32 R15, -RZ, R12.H0_H0 ;  /* 0x2000000cff0f7230 */ /* 0x000fe40000004100 */
[----:B------:R-:W-:Y:S02]  /*97a0*/  HADD2.F32 R28, -RZ, R28.H1_H1 ;  /* 0x3000001cff1c7230 */ /* 0x000fe40000004100 */
[-C--:B------:R-:W-:Y:S01]  /*97b0*/  FMUL.FTZ R39, R13, R158.reuse ;  /* 0x0000009e0d277220 */ /* 0x080fe20000410000 */
[----:B------:R-:W-:Y:S02]  /*97c0*/  HADD2.F32 R12, -RZ, R12.H1_H1 ;  /* 0x3000000cff0c7230 */ /* 0x000fe40000004100 */
[----:B------:R-:W-:Y:S01]  /*97d0*/  FMUL.FTZ R158, R15, R158 ;  /* 0x0000009e0f9e7220 */ /* 0x000fe20000410000 */
[----:B------:R-:W-:Y:S01]  /*97e0*/  F2FP.F16.F32.PACK_AB R31, R31, R40 ;  /* 0x000000281f1f723e */ /* 0x000fe200000000ff */
[----:B------:R-:W-:Y:S01]  /*97f0*/  FFMA.FTZ R39, R15, R150, -R39 ;  /* 0x000000960f277223 */ /* 0x000fe20000010827 */
[----:B------:R-:W-:-:S02]  /*9800*/  HADD2.F32 R15, -RZ, R14.H0_H0 ;  /* 0x2000000eff0f7230 */ /* 0x000fc40000004100 */
[----:B------:R-:W-:Y:S01]  /*9810*/  FFMA.FTZ R158, R13, R150, R158 ;  /* 0x000000960d9e7223 */ /* 0x000fe2000001009e */
[-C--:B------:R-:W-:Y:S01]  /*9820*/  FMUL.FTZ R13, R28, R68.reuse ;  /* 0x000000441c0d7220 */ /* 0x080fe20000410000 */
[C---:B------:R-:W-:Y:S01]  /*9830*/  FMUL.FTZ R68, R12.reuse, R68 ;  /* 0x000000440c447220 */ /* 0x040fe20000410000 */
[----:B------:R-:W-:Y:S02]  /*9840*/  HADD2.F32 R14, -RZ, R14.H1_H1 ;  /* 0x3000000eff0e7230 */ /* 0x000fe40000004100 */
[-C--:B------:R-:W-:Y:S01]  /*9850*/  FFMA.FTZ R13, R12, R56.reuse, -R13 ;  /* 0x000000380c0d7223 */ /* 0x080fe2000001080d */
[--C-:B------:R-:W-:Y:S02]  /*9860*/  HADD2.F32 R12, -RZ, R30.reuse.H0_H0 ;  /* 0x2000001eff0c7230 */ /* 0x100fe40000004100 */
[----:B------:R-:W-:Y:S01]  /*9870*/  FFMA.FTZ R68, R28, R56, R68 ;  /* 0x000000381c447223 */ /* 0x000fe20000010044 */
[----:B------:R-:W-:Y:S02]  /*9880*/  HADD2.F32 R30, -RZ, R30.H1_H1 ;  /* 0x3000001eff1e7230 */ /* 0x000fe40000004100 */
[-C--:B------:R-:W-:Y:S01]  /*9890*/  FMUL.FTZ R28, R12, R151.reuse ;  /* 0x000000970c1c7220 */ /* 0x080fe20000410000 */
[----:B------:R-:W-:Y:S01]  /*98a0*/  FMUL.FTZ R151, R15, R151 ;  /* 0x000000970f977220 */ /* 0x000fe20000410000 */
[----:B------:R-:W-:-:S02]  /*98b0*/  F2FP.F16.F32.PACK_AB R68, R68, R158 ;  /* 0x0000009e4444723e */ /* 0x000fc400000000ff */
[-C--:B------:R-:W-:Y:S01]  /*98c0*/  FFMA.FTZ R28, R15, R149.reuse, -R28 ;  /* 0x000000950f1c7223 */ /* 0x080fe2000001081c */
[----:B------:R-:W-:Y:S01]  /*98d0*/  FFMA.FTZ R151, R12, R149, R151 ;  /* 0x000000950c977223 */ /* 0x000fe20000010097 */
[-C--:B------:R-:W-:Y:S01]  /*98e0*/  FMUL.FTZ R12, R30, R70.reuse ;  /* 0x000000461e0c7220 */ /* 0x080fe20000410000 */
[C---:B------:R-:W-:Y:S01]  /*98f0*/  FMUL.FTZ R70, R14.reuse, R70 ;  /* 0x000000460e467220 */ /* 0x040fe20000410000 */
[----:B------:R-:W-:Y:S02]  /*9900*/  F2FP.F16.F32.PACK_AB R15, R41, R42 ;  /* 0x0000002a290f723e */ /* 0x000fe400000000ff */
[-C--:B------:R-:W-:Y:S01]  /*9910*/  FFMA.FTZ R12, R14, R58.reuse, -R12 ;  /* 0x0000003a0e0c7223 */ /* 0x080fe2000001080c */
[----:B------:R-:W-:Y:S01]  /*9920*/  FFMA.FTZ R70, R30, R58, R70 ;  /* 0x0000003a1e467223 */ /* 0x000fe20000010046 */
[----:B------:R-:W-:Y:S01]  /*9930*/  F2FP.F16.F32.PACK_AB R14, R13, R39 ;  /* 0x000000270d0e723e */ /* 0x000fe200000000ff */
[----:B------:R-:W-:Y:S02]  /*9940*/  IMAD.MOV.U32 R13, RZ, RZ, R29 ;  /* 0x000000ffff0d7224 */ /* 0x000fe400078e001d */
[----:B------:R-:W-:Y:S01]  /*9950*/  F2FP.F16.F32.PACK_AB R30, R12, R28 ;  /* 0x0000001c0c1e723e */ /* 0x000fe200000000ff */
[----:B------:R-:W-:Y:S01]  /*9960*/  IMAD.MOV.U32 R29, RZ, RZ, R11 ;  /* 0x000000ffff1d7224 */ /* 0x000fe200078e000b */
[----:B------:R-:W-:Y:S01]  /*9970*/  F2FP.F16.F32.PACK_AB R70, R70, R151 ;  /* 0x000000974646723e */ /* 0x000fe200000000ff */
[----:B------:R-:W-:Y:S01]  /*9980*/  IMAD.MOV.U32 R12, RZ, RZ, R14 ;  /* 0x000000ffff0c7224 */ /* 0x000fe200078e000e */
[----:B------:R-:W-:Y:S01]  /*9990*/  MOV R28, R68 ;  /* 0x00000044001c7202 */ /* 0x000fe20000000f00 */
[----:B------:R-:W-:Y:S01]  /*99a0*/  IMAD.MOV.U32 R14, RZ, RZ, R30 ;  /* 0x000000ffff0e7224 */ /* 0x000fe200078e001e */
[----:B------:R-:W-:-:S07]  /*99b0*/  MOV R30, R70 ;  /* 0x00000046001e7202 */ /* 0x000fce0000000f00 */
.L_x_544:
[----:B------:R-:W-:Y:S05]  /*99c0*/  BSYNC B2 ;  /* 0x0000000000027941 */ /* 0x000fea0003800000 */
.L_x_543:
[----:B------:R-:W-:Y:S01]  /*99d0*/  @!P3 IMAD.WIDE R36, R36, 0x2, R32 ;  /* 0x000000022424b825 */ /* 0x000fe200078e0220 */
[----:B0-----:R2:W-:Y:S04]  /*99e0*/  ST.E.128 desc[UR56][R34.64], R12 ;  /* 0x0000000c22007985 */ /* 0x0015e8000c101d38 */
[----:B-1----:R2:W-:Y:S02]  /*99f0*/  @!P3 ST.E.128 desc[UR56][R36.64], R28 ;  /* 0x0000001c2400b985 */ /* 0x0025e4000c101d38 */
.L_x_542:
[----:B------:R-:W-:Y:S05]  /*9a00*/  BSYNC B1 ;  /* 0x0000000000017941 */ /* 0x000fea0003800000 */
.L_x_541:
[----:B------:R-:W-:-:S13]  /*9a10*/  ISETP.NE.AND P3, PT, R27, RZ, PT ;  /* 0x000000ff1b00720c */ /* 0x000fda0003f65270 */
[----:B------:R-:W-:Y:S05]  /*9a20*/  @!P3 BRA `(.L_x_493) ;  /* 0x0000000c00a0b947 */ /* 0x000fea0003800000 */
[----:B---3--:R-:W3:Y:S01]  /*9a30*/  LDL R11, [R1+0x38] ;  /* 0x00003800010b7983 */ /* 0x008ee20000100800 */
[----:B0-2---:R-:W-:Y:S01]  /*9a40*/  SHF.R.U32.HI R14, RZ, 0x3, R168 ;  /* 0x00000003ff0e7819 */ /* 0x005fe200000116a8 */
[----:B------:R-:W-:Y:S01]  /*9a50*/  BSSY B1, `(.L_x_545) ;  /* 0x000006c000017945 */ /* 0x000fe20003800000 */
[----:B------:R-:W-:-:S04]  /*9a60*/  LEA R34, P3, R8, R118, 0x1 ;  /* 0x0000007608227211 */ /* 0x000fc800078608ff */
[----:B------:R-:W-:Y:S02]  /*9a70*/  LEA.HI.X R35, R8, R115, R111, 0x1, P3 ;  /* 0x0000007308237211 */ /* 0x000fe400018f0c6f */
[----:B------:R-:W-:Y:S02]  /*9a80*/  ISETP.GE.AND P3, PT, R3, R124, PT ;  /* 0x0000007c0300720c */ /* 0x000fe40003f66270 */
[----:B---3--:R-:W-:-:S04]  /*9a90*/  LOP3.LUT P4, RZ, R11, 0x1, RZ, 0xc0, !PT ;  /* 0x000000010bff7812 */ /* 0x008fc8000788c0ff */
[----:B------:R-:W-:-:S04]  /*9aa0*/  SEL R137, R125, R137, !P4 ;  /* 0x000000897d897207 */ /* 0x000fc80006000000 */
[----:B----4-:R-:W-:-:S04]  /*9ab0*/  SHF.R.S32.HI R12, RZ, 0x1f, R137 ;  /* 0x0000001fff0c7819 */ /* 0x010fc80000011489 */
        /* <DEDUP_REMOVED lines=17> */
[----:B------:R-:W-:Y:S01]  /*9bd0*/  SHF.R.U64 R37, R64, 0x10, R65 ;  /* 0x0000001040257819 */ /* 0x000fe20000001241 */
[----:B-1----:R-:W-:Y:S01]  /*9be0*/  IMAD.MOV.U32 R40, RZ, RZ, R29 ;  /* 0x000000ffff287224 */ /* 0x002fe200078e001d */
[----:B------:R-:W-:Y:S01]  /*9bf0*/  SHF.R.U32.HI R64, RZ, 0x10, R65 ;  /* 0x00000010ff407819 */ /* 0x000fe20000011641 */
[----:B------:R-:W-:Y:S01]  /*9c00*/  HADD2.F32 R46, -RZ, R148.H1_H1 ;  /* 0x30000094ff2e7230 */ /* 0x000fe20000004100 */
[--C-:B------:R-:W-:Y:S01]  /*9c10*/  SHF.R.U64 R36, R52, 0x10, R53.reuse ;  /* 0x0000001034247819 */ /* 0x100fe20000001235 */
[----:B0-----:R-:W-:Y:S01]  /*9c20*/  HADD2.F32 R42, -RZ, R13.H1_H1 ;  /* 0x3000000dff2a7230 */ /* 0x001fe20000004100 */
[----:B------:R-:W-:Y:S01]  /*9c30*/  SHF.R.U32.HI R52, RZ, 0x10, R53 ;  /* 0x00000010ff347819 */ /* 0x000fe20000011635 */
[--C-:B------:R-:W-:Y:S01]  /*9c40*/  HADD2.F32 R41, -RZ, R40.reuse.H0_H0 ;  /* 0x20000028ff297230 */ /* 0x100fe20000004100 */
[----:B------:R-:W-:Y:S01]  /*9c50*/  MOV R29, R15 ;  /* 0x0000000f001d7202 */ /* 0x000fe20000000f00 */
[----:B------:R-:W-:Y:S01]  /*9c60*/  HADD2.F32 R40, -RZ, R40.H1_H1 ;  /* 0x30000028ff287230 */ /* 0x000fe20000004100 */
[----:B------:R-:W-:Y:S01]  /*9c70*/  SHF.R.U64 R39, R66, 0x10, R67 ;  /* 0x0000001042277819 */ /* 0x000fe20000001243 */
[----:B------:R-:W-:-:S02]  /*9c80*/  HADD2.F32 R45, -RZ, R64.H0_H0 ;  /* 0x20000040ff2d7230 */ /* 0x000fc40000004100 */
[-C--:B------:R-:W-:Y:S01]  /*9c90*/  FMUL.FTZ R48, R41, R46.reuse ;  /* 0x0000002e29307220 */ /* 0x080fe20000410000 */
[----:B------:R-:W-:Y:S01]  /*9ca0*/  HADD2.F32 R15, -RZ, R13.H0_H0 ;  /* 0x2000000dff0f7230 */ /* 0x000fe20000004100 */
[----:B------:R-:W-:Y:S01]  /*9cb0*/  SHF.R.U32.HI R66, RZ, 0x10, R67 ;  /* 0x00000010ff427819 */ /* 0x000fe20000011643 */
[----:B------:R-:W-:Y:S02]  /*9cc0*/  HADD2.F32 R44, -RZ, R144.H1_H1 ;  /* 0x30000090ff2c7230 */ /* 0x000fe40000004100 */
[-C--:B------:R-:W-:Y:S01]  /*9cd0*/  FMUL.FTZ R47, R40, R45.reuse ;  /* 0x0000002d282f7220 */ /* 0x080fe20000410000 */
[----:B------:R-:W-:Y:S02]  /*9ce0*/  HADD2.F32 R43, -RZ, R52.H0_H0 ;  /* 0x20000034ff2b7230 */ /* 0x000fe40000004100 */
[C---:B------:R-:W-:Y:S01]  /*9cf0*/  FMUL.FTZ R46, R15.reuse, R46 ;  /* 0x0000002e0f2e7220 */ /* 0x040fe20000410000 */
[----:B------:R-:W-:Y:S01]  /*9d00*/  FMUL.FTZ R45, R42, R45 ;  /* 0x0000002d2a2d7220 */ /* 0x000fe20000410000 */
[----:B------:R-:W-:Y:S01]  /*9d10*/  SHF.R.U64 R38, R54, 0x10, R55 ;  /* 0x0000001036267819 */ /* 0x000fe20000001237 */
[-C--:B------:R-:W-:Y:S01]  /*9d20*/  FFMA.FTZ R15, R15, R44.reuse, -R48 ;  /* 0x0000002c0f0f7223 */ /* 0x080fe20000010830 */
[----:B------:R-:W-:Y:S01]  /*9d30*/  FFMA.FTZ R13, R41, R44, R46 ;  /* 0x0000002c290d7223 */ /* 0x000fe2000001002e */
[----:B------:R-:W-:Y:S01]  /*9d40*/  FFMA.FTZ R40, R40, R43, R45 ;  /* 0x0000002b28287223 */ /* 0x000fe2000001002d */
[----:B------:R-:W-:Y:S01]  /*9d50*/  SHF.R.U32.HI R54, RZ, 0x10, R55 ;  /* 0x00000010ff367819 */ /* 0x000fe20000011637 */
[----:B------:R-:W-:-:S02]  /*9d60*/  HADD2.F32 R46, -RZ, R31.H1_H1 ;  /* 0x3000001fff2e7230 */ /* 0x000fc40000004100 */
[----:B------:R-:W-:Y:S01]  /*9d70*/  FFMA.FTZ R42, R42, R43, -R47 ;  /* 0x0000002b2a2a7223 */ /* 0x000fe2000001082f */
[----:B------:R-:W-:Y:S02]  /*9d80*/  HADD2.F32 R45, -RZ, R66.H0_H0 ;  /* 0x20000042ff2d7230 */ /* 0x000fe40000004100 */
[----:B------:R-:W-:Y:S02]  /*9d90*/  HADD2.F32 R50, -RZ, R147.H1_H1 ;  /* 0x30000093ff327230 */ /* 0x000fe40000004100 */
[----:B------:R-:W-:Y:S02]  /*9da0*/  HADD2.F32 R41, -RZ, R31.H0_H0 ;  /* 0x2000001fff297230 */ /* 0x000fe40000004100 */
[----:B------:R-:W-:Y:S01]  /*9db0*/  FMUL.FTZ R47, R46, R45 ;  /* 0x0000002d2e2f7220 */ /* 0x000fe20000410000 */
[--C-:B------:R-:W-:Y:S01]  /*9dc0*/  HADD2.F32 R44, -RZ, R29.reuse.H1_H1 ;  /* 0x3000001dff2c7230 */ /* 0x100fe20000004100 */
[----:B------:R-:W-:Y:S01]  /*9dd0*/  F2FP.F16.F32.PACK_AB R15, R42, R15 ;  /* 0x0000000f2a0f723e */ /* 0x000fe200000000ff */
[----:B------:R-:W-:-:S02]  /*9de0*/  HADD2.F32 R31, -RZ, R29.H0_H0 ;  /* 0x2000001dff1f7230 */ /* 0x000fc40000004100 */
[-C--:B------:R-:W-:Y:S01]  /*9df0*/  FMUL.FTZ R52, R41, R50.reuse ;  /* 0x0000003229347220 */ /* 0x080fe20000410000 */
[----:B------:R-:W-:Y:S02]  /*9e00*/  HADD2.F32 R48, -RZ, R146.H1_H1 ;  /* 0x30000092ff307230 */ /* 0x000fe40000004100 */
[----:B------:R-:W-:Y:S01]  /*9e10*/  FMUL.FTZ R45, R44, R45 ;  /* 0x0000002d2c2d7220 */ /* 0x000fe20000410000 */
[----:B------:R-:W-:Y:S02]  /*9e20*/  HADD2.F32 R43, -RZ, R54.H0_H0 ;  /* 0x20000036ff2b7230 */ /* 0x000fe40000004100 */
[C---:B------:R-:W-:Y:S01]  /*9e30*/  FMUL.FTZ R50, R31.reuse, R50 ;  /* 0x000000321f327220 */ /* 0x040fe20000410000 */
[----:B------:R-:W-:Y:S02]  /*9e40*/  HADD2.F32 R148, -RZ, R148.H0_H0 ;  /* 0x20000094ff947230 */ /* 0x000fe40000004100 */
[----:B------:R-:W-:Y:S01]  /*9e50*/  FFMA.FTZ R29, R31, R48, -R52 ;  /* 0x000000301f1d7223 */ /* 0x000fe20000010834 */
[----:B------:R-:W-:-:S02]  /*9e60*/  HADD2.F32 R146, -RZ, R146.H0_H0 ;  /* 0x20000092ff927230 */ /* 0x000fc40000004100 */
[-C--:B------:R-:W-:Y:S01]  /*9e70*/  FFMA.FTZ R44, R44, R43.reuse, -R47 ;  /* 0x0000002b2c2c7223 */ /* 0x080fe2000001082f */
[----:B------:R-:W-:Y:S01]  /*9e80*/  FFMA.FTZ R46, R46, R43, R45 ;  /* 0x0000002b2e2e7223 */ /* 0x000fe2000001002d */
[----:B------:R-:W-:Y:S01]  /*9e90*/  FFMA.FTZ R31, R41, R48, R50 ;  /* 0x00000030291f7223 */ /* 0x000fe20000010032 */
[--C-:B------:R-:W-:Y:S02]  /*9ea0*/  HADD2.F32 R43, -RZ, R28.reuse.H0_H0 ;  /* 0x2000001cff2b7230 */ /* 0x100fe40000004100 */
[----:B------:R-:W-:Y:S01]  /*9eb0*/  HADD2.F32 R48, -RZ, R37.H0_H0 ;  /* 0x20000025ff307230 */ /* 0x000fe20000004100 */
[----:B------:R-:W-:Y:S01]  /*9ec0*/  F2FP.F16.F32.PACK_AB R44, R44, R29 ;  /* 0x0000001d2c2c723e */ /* 0x000fe200000000ff */
[----:B------:R-:W-:Y:S01]  /*9ed0*/  HADD2.F32 R45, -RZ, R28.H1_H1 ;  /* 0x3000001cff2d7230 */ /* 0x000fe20000004100 */
[----:B------:R-:W-:Y:S01]  /*9ee0*/  F2FP.F16.F32.PACK_AB R29, R40, R13 ;  /* 0x0000000d281d723e */ /* 0x000fe200000000ff */
[--C-:B------:R-:W-:Y:S01]  /*9ef0*/  HADD2.F32 R41, -RZ, R12.reuse.H1_H1 ;  /* 0x3000000cff297230 */ /* 0x100fe20000004100 */
[----:B------:R-:W-:Y:S01]  /*9f00*/  F2FP.F16.F32.PACK_AB R31, R46, R31 ;  /* 0x0000001f2e1f723e */ /* 0x000fe200000000ff */
[----:B------:R-:W-:-:S02]  /*9f10*/  HADD2.F32 R37, -RZ, R12.H0_H0 ;  /* 0x2000000cff257230 */ /* 0x000fc40000004100 */
[----:B------:R-:W-:Y:S01]  /*9f20*/  FMUL.FTZ R12, R43, R148 ;  /* 0x000000942b0c7220 */ /* 0x000fe20000410000 */
[----:B------:R-:W-:Y:S02]  /*9f30*/  HADD2.F32 R36, -RZ, R36.H0_H0 ;  /* 0x20000024ff247230 */ /* 0x000fe40000004100 */
[-C--:B------:R-:W-:Y:S01]  /*9f40*/  FMUL.FTZ R50, R45, R48.reuse ;  /* 0x000000302d327220 */ /* 0x080fe20000410000 */
[----:B------:R-:W-:Y:S01]  /*9f50*/  FMUL.FTZ R48, R41, R48 ;  /* 0x0000003029307220 */ /* 0x000fe20000410000 */
[C---:B------:R-:W-:Y:S01]  /*9f60*/  FMUL.FTZ R28, R37.reuse, R148 ;  /* 0x00000094251c7220 */ /* 0x040fe20000410000 */
[----:B------:R-:W-:Y:S01]  /*9f70*/  FFMA.FTZ R12, R37, R146, -R12 ;  /* 0x00000092250c7223 */ /* 0x000fe2000001080c */
[-C--:B------:R-:W-:Y:S01]  /*9f80*/  FFMA.FTZ R37, R41, R36.reuse, -R50 ;  /* 0x0000002429257223 */ /* 0x080fe20000010832 */
[----:B------:R-:W-:Y:S01]  /*9f90*/  FFMA.FTZ R41, R45, R36, R48 ;  /* 0x000000242d297223 */ /* 0x000fe20000010030 */
[----:B------:R-:W-:Y:S02]  /*9fa0*/  HADD2.F32 R45, -RZ, R39.H0_H0 ;  /* 0x20000027ff2d7230 */ /* 0x000fe40000004100 */
[----:B------:R-:W-:Y:S01]  /*9fb0*/  FFMA.FTZ R28, R43, R146, R28 ;  /* 0x000000922b1c7223 */ /* 0x000fe2000001001c */
[----:B------:R-:W-:Y:S01]  /*9fc0*/  HADD2.F32 R39, -RZ, R30.H0_H0 ;  /* 0x2000001eff277230 */ /* 0x000fe20000004100 */
[----:B------:R-:W-:Y:S01]  /*9fd0*/  F2FP.F16.F32.PACK_AB R12, R37, R12 ;  /* 0x0000000c250c723e */ /* 0x000fe200000000ff */
[----:B------:R-:W-:-:S02]  /*9fe0*/  HADD2.F32 R144, -RZ, R144.H0_H0 ;  /* 0x20000090ff907230 */ /* 0x000fc40000004100 */
[----:B------:R-:W-:Y:S01]  /*9ff0*/  HADD2.F32 R36, -RZ, R14.H0_H0 ;  /* 0x2000000eff247230 */ /* 0x000fe20000004100 */
[----:B------:R-:W-:Y:S01]  /*a000*/  F2FP.F16.F32.PACK_AB R28, R41, R28 ;  /* 0x0000001c291c723e */ /* 0x000fe200000000ff */
[----:B------:R-:W-:Y:S02]  /*a010*/  HADD2.F32 R30, -RZ, R30.H1_H1 ;  /* 0x3000001eff1e7230 */ /* 0x000fe40000004100 */
[-C--:B------:R-:W-:Y:S01]  /*a020*/  FMUL.FTZ R47, R39, R144.reuse ;  /* 0x00000090272f7220 */ /* 0x080fe20000410000 */
[----:B------:R-:W-:Y:S02]  /*a030*/  HADD2.F32 R14, -RZ, R14.H1_H1 ;  /* 0x3000000eff0e7230 */ /* 0x000fe40000004100 */
[----:B------:R-:W-:Y:S01]  /*a040*/  FMUL.FTZ R144, R36, R144 ;  /* 0x0000009024907220 */ /* 0x000fe20000410000 */
[----:B------:R-:W-:Y:S02]  /*a050*/  HADD2.F32 R147, -RZ, R147.H0_H0 ;  /* 0x20000093ff937230 */ /* 0x000fe40000004100 */
[----:B------:R-:W-:Y:S01]  /*a060*/  FMUL.FTZ R49, R30, R45 ;  /* 0x0000002d1e317220 */ /* 0x000fe20000410000 */
[----:B------:R-:W-:-:S02]  /*a070*/  HADD2.F32 R43, -RZ, R38.H0_H0 ;  /* 0x20000026ff2b7230 */ /* 0x000fc40000004100 */
[----:B------:R-:W-:Y:S01]  /*a080*/  FMUL.FTZ R45, R14, R45 ;  /* 0x0000002d0e2d7220 */ /* 0x000fe20000410000 */
[----:B------:R-:W-:Y:S02]  /*a090*/  IMAD.MOV.U32 R13, RZ, RZ, R15 ;  /* 0x000000ffff0d7224 */ /* 0x000fe400078e000f */
[-C--:B------:R-:W-:Y:S01]  /*a0a0*/  FFMA.FTZ R47, R36, R147.reuse, -R47 ;  /* 0x00000093242f7223 */ /* 0x080fe2000001082f */
[----:B------:R-:W-:Y:S01]  /*a0b0*/  FFMA.FTZ R144, R39, R147, R144 ;  /* 0x0000009327907223 */ /* 0x000fe20000010090 */
[-C--:B------:R-:W-:Y:S01]  /*a0c0*/  FFMA.FTZ R14, R14, R43.reuse, -R49 ;  /* 0x0000002b0e0e7223 */ /* 0x080fe20000010831 */
[----:B------:R-:W-:Y:S01]  /*a0d0*/  FFMA.FTZ R45, R30, R43, R45 ;  /* 0x0000002b1e2d7223 */ /* 0x000fe2000001002d */
[----:B------:R-:W-:-:S03]  /*a0e0*/  IMAD.MOV.U32 R15, RZ, RZ, R44 ;  /* 0x000000ffff0f7224 */ /* 0x000fc600078e002c */
[----:B------:R-:W-:Y:S02]  /*a0f0*/  F2FP.F16.F32.PACK_AB R14, R14, R47 ;  /* 0x0000002f0e0e723e */ /* 0x000fe400000000ff */
[----:B------:R-:W-:-:S07]  /*a100*/  F2FP.F16.F32.PACK_AB R30, R45, R144 ;  /* 0x000000902d1e723e */ /* 0x000fce00000000ff */
.L_x_546:
[----:B------:R-:W-:Y:S05]  /*a110*/  BSYNC B1 ;  /* 0x0000000000017941 */ /* 0x000fea0003800000 */
.L_x_545:
[----:B0-----:R0:W-:Y:S01]  /*a120*/  ST.E.128 desc[UR56][R34.64], R12 ;  /* 0x0000000c22007985 */ /* 0x0011e2000c101d38 */
[----:B------:R-:W-:-:S13]  /*a130*/  ISETP.GE.AND P3, PT, R11, R135, PT ;  /* 0x000000870b00720c */ /* 0x000fda0003f66270 */
[----:B------:R-:W-:Y:S05]  /*a140*/  @P3 BRA `(.L_x_493) ;  /* 0x0000000400d83947 */ /* 0x000fea0003800000 */
[----:B------:R-:W-:-:S05]  /*a150*/  IMAD.WIDE R32, R11, 0x2, R32 ;  /* 0x000000020b207825 */ /* 0x000fca00078e0220 */
[----:B-1----:R1:W-:Y:S01]  /*a160*/  ST.E.128 desc[UR56][R32.64], R28 ;  /* 0x0000001c20007985 */ /* 0x0023e2000c101d38 */
[----:B------:R-:W-:Y:S05]  /*a170*/  BRA `(.L_x_493) ;  /* 0x0000000400cc7947 */ /* 0x000fea0003800000 */
.L_x_458:
[----:B------:R-:W-:-:S06]  /*a180*/  UISETP.NE.AND UP0, UPT, UR58, 0x3, UPT ;  /* 0x000000033a00788c */ /* 0x000fcc000bf05270 */
[----:B------:R-:W-:-:S13]  /*a190*/  PLOP3.LUT P2, PT, PT, PT, UP0, 0x80, 0x0 ;  /* 0x000000000000781c */ /* 0x000fda0003f4f008 */
[----:B------:R-:W-:Y:S05]  /*a1a0*/  @!P2 BRA `(.L_x_547) ;  /* 0x000000000004a947 */ /* 0x000fea0003800000 */
[----:B------:R-:W-:Y:S01]  /*a1b0*/  BPT.TRAP 0x1 ;  /* 0x000000040000795c */ /* 0x000fe20000300000 */
.L_x_547:
[----:B------:R-:W-:Y:S01]  /*a1c0*/  LEA R85, R18, R2, 0x3 ;  /* 0x0000000212557211 */ /* 0x000fe200078e18ff */
[----:B------:R-:W-:Y:S01]  /*a1d0*/  BSSY B1, `(.L_x_548) ;  /* 0x0000005000017945 */ /* 0x000fe20003800000 */
[----:B------:R-:W-:Y:S02]  /*a1e0*/  SHF.L.U32 R86, R167, 0x1f, RZ ;  /* 0x0000001fa7567819 */ /* 0x000fe400000006ff */
[----:B------:R-:W-:Y:S02]  /*a1f0*/  SHF.R.S32.HI R82, RZ, 0x1f, R81 ;  /* 0x0000001fff527819 */ /* 0x000fe40000011451 */
[----:B------:R-:W1:Y:S02]  /*a200*/  SYNCS.PHASECHK.TRANS64.TRYWAIT P3, [R85+URZ+0x2a890], R86 ;  /* 0x02a89056550075a7 */ /* 0x000e64000806017f */
[----:B-1----:R-:W-:Y:S05]  /*a210*/  @!P3 BRA `(.L_x_549) ;  /* 0x0000016400acb947 */ /* 0x002fea0003800000 */
.L_x_809:
[----:B------:R-:W-:Y:S05]  /*a220*/  BSYNC B1 ;  /* 0x0000000000017941 */ /* 0x000fea0003800000 */
.L_x_548:
[----:B------:R-:W-:Y:S01]  /*a230*/  ULDC.64 UR4, c[0x0][0x300] ;  /* 0x0000c00000047ab9 */ /* 0x000fe20000000a00 */
[----:B-----5:R-:W-:Y:S01]  /*a240*/  SHF.R.S32.HI R83, RZ, 0x1f, R80 ;  /* 0x0000001fff537819 */ /* 0x020fe20000011450 */
[----:B------:R-:W-:Y:S01]  /*a250*/  IMAD R14, R82, UR4, RZ ;  /* 0x00000004520e7c24 */ /* 0x000fe2000f8e02ff */
[----:B------:R-:W-:Y:S01]  /*a260*/  ULDC.64 UR6, c[0x0][0x2e8] ;  /* 0x0000ba0000067ab9 */ /* 0x000fe20000000a00 */
[----:B0-----:R-:W-:-:S04]  /*a270*/  IMAD.WIDE.U32 R12, R81, UR4, RZ ;  /* 0x00000004510c7c25 */ /* 0x001fc8000f8e00ff */
[----:B------:R-:W-:Y:S01]  /*a280*/  IMAD R11, R81, UR5, R14 ;  /* 0x00000005510b7c24 */ /* 0x000fe2000f8e020e */
[----:B------:R-:W-:Y:S01]  /*a290*/  ULDC.64 UR4, c[0x0][0x310] ;  /* 0x0000c40000047ab9 */ /* 0x000fe20000000a00 */
[----:B------:R-:W-:Y:S02]  /*a2a0*/  IMAD R84, R24, -0x60, R25 ;  /* 0xffffffa018547824 */ /* 0x000fe400078e0219 */
[----:B------:R-:W-:Y:S02]  /*a2b0*/  IMAD R15, R83, UR4, RZ ;  /* 0x00000004530f7c24 */ /* 0x000fe4000f8e02ff */
[----:B------:R-:W-:Y:S01]  /*a2c0*/  IMAD.IADD R13, R13, 0x1, R11 ;  /* 0x000000010d0d7824 */ /* 0x000fe200078e020b */
[----:B------:R-:W-:Y:S01]  /*a2d0*/  VIMNMX R84, R84, 0x60, PT ;  /* 0x0000006054547848 */ /* 0x000fe20003fe0100 */
[C---:B------:R-:W-:Y:S02]  /*a2e0*/  IMAD R15, R80.reuse, UR5, R15 ;  /* 0x00000005500f7c24 */ /* 0x040fe4000f8e020f */
[----:B------:R-:W-:Y:S01]  /*a2f0*/  IMAD.WIDE.U32 R12, R80, UR4, R12 ;  /* 0x00000004500c7c25 */ /* 0x000fe2000f8e000c */
[----:B------:R-:W-:Y:S01]  /*a300*/  ULDC.64 UR4, c[0x0][0x308] ;  /* 0x0000c20000047ab9 */ /* 0x000fe20000000a00 */
[----:B------:R-:W-:-:S02]  /*a310*/  IADD3 R38, -R166, R84, RZ ;  /* 0x00000054a6267210 */ /* 0x000fc40007ffe1ff */
[----:B------:R-:W-:Y:S02]  /*a320*/  IMAD.IADD R13, R13, 0x1, R15 ;  /* 0x000000010d0d7824 */ /* 0x000fe400078e020f */
[----:B------:R-:W-:Y:S01]  /*a330*/  IMAD.WIDE.U32 R12, R162, UR4, R12 ;  /* 0x00000004a20c7c25 */ /* 0x000fe2000f8e000c */
[----:B------:R-:W-:-:S03]  /*a340*/  UMOV UR4, 0xffffffff ;  /* 0xffffffff00047882 */ /* 0x000fc60000000000 */
[----:B------:R-:W-:Y:S01]  /*a350*/  IMAD R37, R162, UR5, R13 ;  /* 0x00000005a2257c24 */ /* 0x000fe2000f8e020d */
[----:B------:R-:W-:-:S04]  /*a360*/  LEA R36, P3, R12, UR6, 0x1 ;  /* 0x000000060c247c11 */ /* 0x000fc8000f8608ff */
[----:B------:R-:W-:Y:S02]  /*a370*/  LEA.HI.X R37, R12, UR7, R37, 0x1, P3 ;  /* 0x000000070c257c11 */ /* 0x000fe400098f0c25 */
[----:B------:R-:W-:Y:S01]  /*a380*/  ISETP.GE.AND P3, PT, R38, 0x1, PT ;  /* 0x000000012600780c */ /* 0x000fe20003f66270 */
[----:B------:R-:W-:-:S12]  /*a390*/  BRA.DIV UR4, `(.L_x_550) ;  /* 0x0000016604607947 */ /* 0x000fd8000b800000 */
[----:B------:R0:W2:Y:S04]  /*a3a0*/  SHFL.IDX PT, R40, R37, RZ, 0x1c1f ;  /* 0x001c1fff25287589 */ /* 0x0000a800000e0000 */
[----:B------:R0:W3:Y:S02]  /*a3b0*/  SHFL.IDX PT, R39, R36, RZ, 0x1c1f ;  /* 0x001c1fff24277589 */ /* 0x0000e400000e0000 */
.L_x_813:
[----:B------:R-:W-:Y:S04]  /*a3c0*/  BSSY B1, `(.L_x_551) ;  /* 0x0000025000017945 */ /* 0x000fe80003800000 */
[----:B------:R-:W-:Y:S05]  /*a3d0*/  @!P3 BRA `(.L_x_552) ;  /* 0x00000000008cb947 */ /* 0x000fea0003800000 */
[----:B------:R-:W-:Y:S02]  /*a3e0*/  ULDC UR4, c[0x0][0x2f4] ;  /* 0x0000bd0000047ab9 */ /* 0x000fe40000000800 */
[----:B------:R-:W-:Y:S02]  /*a3f0*/  ISETP.GE.AND P5, PT, R16, UR4, PT ;  /* 0x0000000410007c0c */ /* 0x000fe4000bfa6270 */
[----:B------:R-:W-:-:S11]  /*a400*/  ISETP.GE.AND P4, PT, R19, UR4, PT ;  /* 0x0000000413007c0c */ /* 0x000fd6000bf86270 */
[----:B------:R-:W4:Y:S01]  /*a410*/  @!P5 LDS.128 R12, [R29] ;  /* 0x000000001d0cd984 */ /* 0x000f220000000c00 */
[----:B---3--:R-:W-:-:S04]  /*a420*/  @!P5 LEA R34, P3, R16, R39, 0x1 ;  /* 0x000000271022d211 */ /* 0x008fc800078608ff */
[----:B--2---:R-:W-:Y:S02]  /*a430*/  @!P5 LEA.HI.X R35, R16, R40, R17, 0x1, P3 ;  /* 0x000000281023d211 */ /* 0x004fe400018f0c11 */
[----:B------:R-:W-:-:S04]  /*a440*/  @!P4 LEA R32, P3, R19, R39, 0x1 ;  /* 0x000000271320c211 */ /* 0x000fc800078608ff */
[----:B------:R-:W-:Y:S02]  /*a450*/  @!P4 LEA.HI.X R33, R19, R40, R165, 0x1, P3 ;  /* 0x000000281321c211 */ /* 0x000fe400018f0ca5 */
[----:B------:R-:W-:-:S13]  /*a460*/  ISETP.GE.AND P3, PT, R22, UR4, PT ;  /* 0x0000000416007c0c */ /* 0x000fda000bf66270 */
[----:B------:R-:W-:-:S04]  /*a470*/  @!P3 LEA R30, P6, R22, R39, 0x1 ;  /* 0x00000027161eb211 */ /* 0x000fc800078c08ff */
[----:B------:R-:W-:Y:S01]  /*a480*/  @!P3 LEA.HI.X R31, R22, R40, R176, 0x1, P6 ;  /* 0x00000028161fb211 */ /* 0x000fe200030f0cb0 */
[----:B----4-:R2:W-:Y:S01]  /*a490*/  @!P5 ST.E.128 desc[UR56][R34.64], R12 ;  /* 0x0000000c2200d985 */ /* 0x0105e2000c101d38 */
[----:B------:R-:W-:-:S13]  /*a4a0*/  ISETP.GE.AND P5, PT, R0, UR4, PT ;  /* 0x0000000400007c0c */ /* 0x000fda000bfa6270 */
[----:B------:R-:W3:Y:S01]  /*a4b0*/  @!P5 LDS.128 R12, [R28] ;  /* 0x000000001c0cd984 */ /* 0x000ee20000000c00 */
[----:B------:R-:W-:Y:S01]  /*a4c0*/  @!P5 IMAD.SHL.U32 R11, R163, 0x8, RZ ;  /* 0x00000008a30bd824 */ /* 0x000fe200078e00ff */
[----:B--2---:R-:W-:Y:S01]  /*a4d0*/  @!P5 MOV R35, R40 ;  /* 0x000000280023d202 */ /* 0x004fe20000000f00 */
[----:B------:R-:W-:-:S04]  /*a4e0*/  @!P5 IMAD.MOV.U32 R34, RZ, RZ, R39 ;  /* 0x000000ffff22d224 */ /* 0x000fc800078e0027 */
[----:B------:R-:W-:-:S05]  /*a4f0*/  @!P5 IMAD.WIDE R34, R11, 0x2, R34 ;  /* 0x000000020b22d825 */ /* 0x000fca00078e0222 */
[----:B---3--:R2:W-:Y:S01]  /*a500*/  @!P5 ST.E.128 desc[UR56][R34.64], R12 ;  /* 0x0000000c2200d985 */ /* 0x0085e2000c101d38 */
[----:B------:R-:W-:-:S13]  /*a510*/  ISETP.GE.AND P5, PT, R3, UR4, PT ;  /* 0x0000000403007c0c */ /* 0x000fda000bfa6270 */
[----:B------:R-:W3:Y:S01]  /*a520*/  @!P5 LDS.128 R12, [R29+0x3000] ;  /* 0x003000001d0cd984 */ /* 0x000ee20000000c00 */
[----:B------:R-:W-:Y:S01]  /*a530*/  @!P5 IMAD.SHL.U32 R11, R164, 0x8, RZ ;  /* 0x00000008a40bd824 */ /* 0x000fe200078e00ff */
[----:B--2---:R-:W-:Y:S01]  /*a540*/  @!P5 MOV R35, R40 ;  /* 0x000000280023d202 */ /* 0x004fe20000000f00 */
[----:B------:R-:W-:-:S04]  /*a550*/  @!P5 IMAD.MOV.U32 R34, RZ, RZ, R39 ;  /* 0x000000ffff22d224 */ /* 0x000fc800078e0027 */
[----:B------:R-:W-:-:S05]  /*a560*/  @!P5 IMAD.WIDE R34, R11, 0x2, R34 ;  /* 0x000000020b22d825 */ /* 0x000fca00078e0222 */
[----:B---3--:R2:W-:Y:S01]  /*a570*/  @!P5 ST.E.128 desc[UR56][R34.64], R12 ;  /* 0x0000000c2200d985 */ /* 0x0085e2000c101d38 */
[----:B------:R-:W-:-:S03]  /*a580*/  ISETP.GE.AND P5, PT, R23, UR4, PT ;  /* 0x0000000417007c0c */ /* 0x000fc6000bfa6270 */
[----:B------:R-:W3:Y:S10]  /*a590*/  @!P4 LDS.128 R12, [R28+0x3000] ;  /* 0x003000001c0cc984 */ /* 0x000ef40000000c00 */
[----:B--2---:R-:W-:-:S04]  /*a5a0*/  @!P5 LEA R34, P6, R23, R39, 0x1 ;  /* 0x000000271722d211 */ /* 0x004fc800078c08ff */
[----:B------:R-:W-:Y:S01]  /*a5b0*/  @!P5 LEA.HI.X R35, R23, R40, R175, 0x1, P6 ;  /* 0x000000281723d211 */ /* 0x000fe200030f0caf */
[----:B---3--:R-:W-:Y:S04]  /*a5c0*/  @!P4 ST.E.128 desc[UR56][R32.64], R12 ;  /* 0x0000000c2000c985 */ /* 0x008fe8000c101d38 */
[----:B------:R-:W2:Y:S04]  /*a5d0*/  @!P3 LDS.128 R12, [R29+0x6000] ;  /* 0x006000001d0cb984 */ /* 0x000ea80000000c00 */
[----:B--2---:R-:W-:Y:S04]  /*a5e0*/  @!P3 ST.E.128 desc[UR56][R30.64], R12 ;  /* 0x0000000c1e00b985 */ /* 0x004fe8000c101d38 */
[----:B------:R-:W2:Y:S04]  /*a5f0*/  @!P5 LDS.128 R12, [R28+0x6000] ;  /* 0x006000001c0cd984 */ /* 0x000ea80000000c00 */
[----:B--2---:R4:W-:Y:S02]  /*a600*/  @!P5 ST.E.128 desc[UR56][R34.64], R12 ;  /* 0x0000000c2200d985 */ /* 0x0049e4000c101d38 */
.L_x_552:
[----:B------:R-:W-:Y:S05]  /*a610*/  BSYNC B1 ;  /* 0x0000000000017941 */ /* 0x000fea0003800000 */
.L_x_551:
[----:B------:R-:W-:-:S03]  /*a620*/  UMOV UR4, 0xffffffff ;  /* 0xffffffff00047882 */ /* 0x000fc60000000000 */
[----:B------:R-:W-:Y:S05]  /*a630*/  BRA.DIV UR4, `(.L_x_553) ;  /* 0x0000016604047947 */ /* 0x000fea000b800000 */
[----:B--2---:R2:W0:Y:S04]  /*a640*/  SHFL.IDX PT, R40, R37, 0x1, 0x1c1f ;  /* 0x003c1f0025287f89 */ /* 0x00442800000e0000 */
[----:B---3--:R2:W3:Y:S02]  /*a650*/  SHFL.IDX PT, R39, R36, 0x1, 0x1c1f ;  /* 0x003c1f0024277f89 */ /* 0x0084e400000e0000 */
.L_x_817:
[----:B------:R-:W-:-:S13]  /*a660*/  ISETP.GE.AND P3, PT, R38, 0x41, PT ;  /* 0x000000412600780c */ /* 0x000fda0003f66270 */
[----:B------:R-:W-:Y:S05]  /*a670*/  @!P3 BRA `(.L_x_493) ;  /* 0x00000000008cb947 */ /* 0x000fea0003800000 */
[----:B------:R-:W-:Y:S02]  /*a680*/  ULDC UR4, c[0x0][0x2f4] ;  /* 0x0000bd0000047ab9 */ /* 0x000fe40000000800 */
[----:B------:R-:W-:Y:S02]  /*a690*/  ISETP.GE.AND P5, PT, R16, UR4, PT ;  /* 0x0000000410007c0c */ /* 0x000fe4000bfa6270 */
[----:B------:R-:W-:-:S11]  /*a6a0*/  ISETP.GE.AND P4, PT, R19, UR4, PT ;  /* 0x0000000413007c0c */ /* 0x000fd6000bf86270 */
[----:B----4-:R-:W4:Y:S01]  /*a6b0*/  @!P5 LDS.128 R12, [R29+0x2000] ;  /* 0x002000001d0cd984 */ /* 0x010f220000000c00 */
[----:B---3--:R-:W-:-:S04]  /*a6c0*/  @!P5 LEA R34, P3, R16, R39, 0x1 ;  /* 0x000000271022d211 */ /* 0x008fc800078608ff */
[----:B0-----:R-:W-:Y:S02]  /*a6d0*/  @!P5 LEA.HI.X R35, R16, R40, R17, 0x1, P3 ;  /* 0x000000281023d211 */ /* 0x001fe400018f0c11 */
[----:B------:R-:W-:-:S04]  /*a6e0*/  @!P4 LEA R32, P3, R19, R39, 0x1 ;  /* 0x000000271320c211 */ /* 0x000fc800078608ff */
[----:B------:R-:W-:Y:S02]  /*a6f0*/  @!P4 LEA.HI.X R33, R19, R40, R165, 0x1, P3 ;  /* 0x000000281321c211 */ /* 0x000fe400018f0ca5 */
[----:B------:R-:W-:-:S13]  /*a700*/  ISETP.GE.AND P3, PT, R22, UR4, PT ;  /* 0x0000000416007c0c */ /* 0x000fda000bf66270 */
[----:B------:R-:W-:-:S04]  /*a710*/  @!P3 LEA R30, P6, R22, R39, 0x1 ;  /* 0x00000027161eb211 */ /* 0x000fc800078c08ff */
[----:B------:R-:W-:Y:S01]  /*a720*/  @!P3 LEA.HI.X R31, R22, R40, R176, 0x1, P6 ;  /* 0x00000028161fb211 */ /* 0x000fe200030f0cb0 */
[----:B----4-:R0:W-:Y:S01]  /*a730*/  @!P5 ST.E.128 desc[UR56][R34.64], R12 ;  /* 0x0000000c2200d985 */ /* 0x0101e2000c101d38 */
[----:B------:R-:W-:-:S13]  /*a740*/  ISETP.GE.AND P5, PT, R0, UR4, PT ;  /* 0x0000000400007c0c */ /* 0x000fda000bfa6270 */
[----:B------:R-:W3:Y:S01]  /*a750*/  @!P5 LDS.128 R12, [R28+0x2000] ;  /* 0x002000001c0cd984 */ /* 0x000ee20000000c00 */
[----:B------:R-:W-:Y:S01]  /*a760*/  @!P5 IMAD.SHL.U32 R11, R163, 0x8, RZ ;  /* 0x00000008a30bd824 */ /* 0x000fe200078e00ff */
[----:B0-----:R-:W-:Y:S01]  /*a770*/  @!P5 MOV R35, R40 ;  /* 0x000000280023d202 */ /* 0x001fe20000000f00 */
[----:B------:R-:W-:-:S04]  /*a780*/  @!P5 IMAD.MOV.U32 R34, RZ, RZ, R39 ;  /* 0x000000ffff22d224 */ /* 0x000fc800078e0027 */
[----:B------:R-:W-:-:S05]  /*a790*/  @!P5 IMAD.WIDE R34, R11, 0x2, R34 ;  /* 0x000000020b22d825 */ /* 0x000fca00078e0222 */
[----:B---3--:R0:W-:Y:S01]  /*a7a0*/  @!P5 ST.E.128 desc[UR56][R34.64], R12 ;  /* 0x0000000c2200d985 */ /* 0x0081e2000c101d38 */
[----:B------:R-:W-:-:S13]  /*a7b0*/  ISETP.GE.AND P5, PT, R3, UR4, PT ;  /* 0x0000000403007c0c */ /* 0x000fda000bfa6270 */
[----:B------:R-:W3:Y:S01]  /*a7c0*/  @!P5 LDS.128 R12, [R29+0x5000] ;  /* 0x005000001d0cd984 */ /* 0x000ee20000000c00 */
[----:B------:R-:W-:Y:S01]  /*a7d0*/  @!P5 IMAD.SHL.U32 R11, R164, 0x8, RZ ;  /* 0x00000008a40bd824 */ /* 0x000fe200078e00ff */
[----:B0-----:R-:W-:Y:S01]  /*a7e0*/  @!P5 MOV R35, R40 ;  /* 0x000000280023d202 */ /* 0x001fe20000000f00 */
[----:B------:R-:W-:-:S04]  /*a7f0*/  @!P5 IMAD.MOV.U32 R34, RZ, RZ, R39 ;  /* 0x000000ffff22d224 */ /* 0x000fc800078e0027 */
[----:B------:R-:W-:-:S05]  /*a800*/  @!P5 IMAD.WIDE R34, R11, 0x2, R34 ;  /* 0x000000020b22d825 */ /* 0x000fca00078e0222 */
[----:B---3--:R0:W-:Y:S01]  /*a810*/  @!P5 ST.E.128 desc[UR56][R34.64], R12 ;  /* 0x0000000c2200d985 */ /* 0x0081e2000c101d38 */
[----:B------:R-:W-:-:S03]  /*a820*/  ISETP.GE.AND P5, PT, R23, UR4, PT ;  /* 0x0000000417007c0c */ /* 0x000fc6000bfa6270 */
[----:B------:R-:W3:Y:S10]  /*a830*/  @!P4 LDS.128 R12, [R28+0x5000] ;  /* 0x005000001c0cc984 */ /* 0x000ef40000000c00 */
[----:B0-----:R-:W-:-:S04]  /*a840*/  @!P5 LEA R34, P6, R23, R39, 0x1 ;  /* 0x000000271722d211 */ /* 0x001fc800078c08ff */
[----:B------:R-:W-:Y:S01]  /*a850*/  @!P5 LEA.HI.X R35, R23, R40, R175, 0x1, P6 ;  /* 0x000000281723d211 */ /* 0x000fe200030f0caf */
[----:B---3--:R-:W-:Y:S04]  /*a860*/  @!P4 ST.E.128 desc[UR56][R32.64], R12 ;  /* 0x0000000c2000c985 */ /* 0x008fe8000c101d38 */
[----:B------:R-:W0:Y:S04]  /*a870*/  @!P3 LDS.128 R12, [R29+0x8000] ;  /* 0x008000001d0cb984 */ /* 0x000e280000000c00 */
[----:B0-----:R-:W-:Y:S04]  /*a880*/  @!P3 ST.E.128 desc[UR56][R30.64], R12 ;  /* 0x0000000c1e00b985 */ /* 0x001fe8000c101d38 */
[----:B------:R-:W0:Y:S04]  /*a890*/  @!P5 LDS.128 R12, [R28+0x8000] ;  /* 0x008000001c0cd984 */ /* 0x000e280000000c00 */
[----:B0-----:R0:W-:Y:S02]  /*a8a0*/  @!P5 ST.E.128 desc[UR56][R34.64], R12 ;  /* 0x0000000c2200d985 */ /* 0x0011e4000c101d38 */
.L_x_493:
[----:B------:R-:W-:Y:S05]  /*a8b0*/  BSYNC B0 ;  /* 0x0000000000007941 */ /* 0x000fea0003800000 */
.L_x_457:
[----:B---3--:R-:W3:Y:S01]  /*a8c0*/  S2R R11, SR_TID.X ;  /* 0x00000000000b7919 */ /* 0x008ee20000002100 */
[----:B------:R-:W-:Y:S01]  /*a8d0*/  @!PT LDS RZ, [RZ] ;  /* 0x00000000fffff984 */ /* 0x000fe20000000800 */
[----:B------:R-:W-:Y:S01]  /*a8e0*/  @!PT LDS RZ, [RZ] ;  /* 0x00000000fffff984 */ /* 0x000fe20000000800 */
[----:B------:R-:W-:Y:S01]  /*a8f0*/  @!PT LDS RZ, [RZ] ;  /* 0x00000000fffff984 */ /* 0x000fe20000000800 */
[----:B------:R-:W-:Y:S01]  /*a900*/  @!PT LDS RZ, [RZ] ;  /* 0x00000000fffff984 */ /* 0x000fe20000000800 */
[----:B------:R5:W-:Y:S06]  /*a910*/  MEMBAR.ALL.CTA ;  /* 0x0000000000007992 */ /* 0x000bec0000008000 */
[----:B-----5:R-:W5:Y:S01]  /*a920*/  FENCE.VIEW.ASYNC.S ;  /* 0x00000000000073c6 */ /* 0x020f620000000000 */
[----:B------:R-:W-:Y:S05]  /*a930*/  WARPSYNC.ALL ;  /* 0x0000000000007948 */ /* 0x000fea0003800000 */
[----:B------:R-:W-:Y:S01]  /*a940*/  BSSY B0, `(.L_x_554) ;  /* 0x0000009000007945 */ /* 0x000fe20003800000 */
[----:B---3--:R-:W-:Y:S01]  /*a950*/  LOP3.LUT R11, R11, 0x7f, RZ, 0xc0, !PT ;  /* 0x0000007f0b0b7812 */ /* 0x008fe200078ec0ff */
[----:B-----5:R3:W-:Y:S03]  /*a960*/  BAR.SYNC.DEFER_BLOCKING R218, 0x80 ;  /* 0x000200da0000751d */ /* 0x0207e60000010000 */
[----:B------:R-:W-:-:S13]  /*a970*/  ISETP.NE.AND P3, PT, R11, RZ, PT ;  /* 0x000000ff0b00720c */ /* 0x000fda0003f65270 */
[----:B------:R-:W-:-:S05]  /*a980*/  @!P3 VIADD R11, R85, 0x2a8a0 ;  /* 0x0002a8a0550bb836 */ /* 0x000fca0000000000 */
[----:B------:R-:W-:-:S04]  /*a990*/  @!P3 PRMT R11, RZ, 0x654, R11 ;  /* 0x00000654ff0bb816 */ /* 0x000fc8000000000b */
[----:B------:R3:W-:Y:S01]  /*a9a0*/  @!P3 SYNCS.ARRIVE.TRANS64.RED.A1T0 RZ, [R11+URZ], RZ ;  /* 0x000000ff0bffb9a7 */ /* 0x0007e2000810043f */
[----:B------:R-:W-:Y:S05]  /*a9b0*/  @!P2 BRA `(.L_x_555) ;  /* 0x000000000004a947 */ /* 0x000fea0003800000 */
[----:B------:R-:W-:Y:S01]  /*a9c0*/  BPT.TRAP 0x1 ;  /* 0x000000040000795c */ /* 0x000fe20000300000 */
.L_x_555:
[----:B------:R-:W-:Y:S05]  /*a9d0*/  BSYNC B0 ;  /* 0x0000000000007941 */ /* 0x000fea0003800000 */
.L_x_554:
[----:B------:R-:W5:Y:S01]  /*a9e0*/  SYNCS.PHASECHK.TRANS64.TRYWAIT P2, [R85+URZ+0x2a8b0], R86 ;  /* 0x02a8b056550075a7 */ /* 0x000f62000804017f */
[----:B------:R-:W-:Y:S04]  /*a9f0*/  BSSY B0, `(.L_x_556) ;  /* 0x0000002000007945 */ /* 0x000fe80003800000 */
[----:B-----5:R-:W-:Y:S05]  /*aa00*/  @!P2 BRA `(.L_x_557) ;  /* 0x00000160005ca947 */ /* 0x020fea0003800000 */
.L_x_818:
[----:B------:R-:W-:Y:S05]  /*aa10*/  BSYNC B0 ;  /* 0x0000000000007941 */ /* 0x000fea0003800000 */
.L_x_556:
[----:B------:R-:W-:Y:S01]  /*aa20*/  ULDC.64 UR4, c[0x0][0x328] ;  /* 0x0000ca0000047ab9 */ /* 0x000fe20000000a00 */
[----:B------:R-:W-:Y:S01]  /*aa30*/  ULDC.64 UR6, c[0x0][0x318] ;  /* 0x0000c60000067ab9 */ /* 0x000fe20000000a00 */
[----:B------:R-:W-:Y:S01]  /*aa40*/  IMAD R82, R82, UR4, RZ ;  /* 0x0000000452527c24 */ /* 0x000fe2000f8e02ff */
[----:B------:R-:W-:Y:S01]  /*aa50*/  BSSY B0, `(.L_x_558) ;  /* 0x000002b000007945 */ /* 0x000fe20003800000 */
[----:B0-2-4-:R-:W-:-:S04]  /*aa60*/  IMAD.WIDE.U32 R12, R81, UR4, RZ ;  /* 0x00000004510c7c25 */ /* 0x015fc8000f8e00ff */
[----:B------:R-:W-:Y:S01]  /*aa70*/  IMAD R81, R81, UR5, R82 ;  /* 0x0000000551517c24 */ /* 0x000fe2000f8e0252 */
[----:B------:R-:W-:Y:S01]  /*aa80*/  ULDC.64 UR4, c[0x0][0x338] ;  /* 0x0000ce0000047ab9 */ /* 0x000fe20000000a00 */
[----:B------:R-:W-:Y:S02]  /*aa90*/  IMAD.IADD R84, R84, 0x1, -R166 ;  /* 0x0000000154547824 */ /* 0x000fe400078e0aa6 */
[----:B------:R-:W-:Y:S02]  /*aaa0*/  IMAD R83, R83, UR4, RZ ;  /* 0x0000000453537c24 */ /* 0x000fe4000f8e02ff */
[----:B------:R-:W-:Y:S02]  /*aab0*/  IMAD.IADD R13, R13, 0x1, R81 ;  /* 0x000000010d0d7824 */ /* 0x000fe400078e0251 */
[C---:B------:R-:W-:Y:S02]  /*aac0*/  IMAD R83, R80.reuse, UR5, R83 ;  /* 0x0000000550537c24 */ /* 0x040fe4000f8e0253 */
[----:B------:R-:W-:Y:S01]  /*aad0*/  IMAD.WIDE.U32 R12, R80, UR4, R12 ;  /* 0x00000004500c7c25 */ /* 0x000fe2000f8e000c */
[----:B------:R-:W-:-:S03]  /*aae0*/  ULDC.64 UR4, c[0x0][0x330] ;  /* 0x0000cc0000047ab9 */ /* 0x000fc60000000a00 */
[----:B------:R-:W-:Y:S01]  /*aaf0*/  IMAD R34, R18, 0x3000, R4 ;  /* 0x0000300012227824 */ /* 0x000fe200078e0204 */
[----:B------:R-:W-:-:S03]  /*ab00*/  IADD3 R13, R13, R83, RZ ;  /* 0x000000530d0d7210 */ /* 0x000fc60007ffe0ff */
[----:B------:R-:W-:-:S04]  /*ab10*/  IMAD.WIDE.U32 R12, R162, UR4, R12 ;  /* 0x00000004a20c7c25 */ /* 0x000fc8000f8e000c */
[----:B---3--:R-:W-:Y:S01]  /*ab20*/  IMAD R11, R162, UR5, R13 ;  /* 0x00000005a20b7c24 */ /* 0x008fe2000f8e020d */
[----:B------:R-:W-:-:S04]  /*ab30*/  LEA R35, P2, R12, UR6, 0x1 ;  /* 0x000000060c237c11 */ /* 0x000fc8000f8408ff */
[----:B------:R-:W-:Y:S01]  /*ab40*/  LEA.HI.X R36, R12, UR7, R11, 0x1, P2 ;  /* 0x000000070c247c11 */ /* 0x000fe200090f0c0b */
[----:B------:R-:W-:Y:S01]  /*ab50*/  IMAD.IADD R11, R127, 0x1, R34 ;  /* 0x000000017f0b7824 */ /* 0x000fe200078e0222 */
[----:B------:R-:W-:Y:S01]  /*ab60*/  ISETP.GE.AND P2, PT, R84, 0x1, PT ;  /* 0x000000015400780c */ /* 0x000fe20003f46270 */
[----:B-1----:R0:W1:Y:S01]  /*ab70*/  SHFL.IDX PT, R30, R35, RZ, 0x1c1f ;  /* 0x001c1fff231e7589 */ /* 0x00206200000e0000 */
[----:B------:R-:W-:Y:S01]  /*ab80*/  LEA R34, R34, R122, 0x1 ;  /* 0x0000007a22227211 */ /* 0x000fe200078e08ff */
[----:B------:R-:W-:Y:S02]  /*ab90*/  IMAD R11, R11, 0x2, R122 ;  /* 0x000000020b0b7824 */ /* 0x000fe400078e027a */
[----:B------:R0:W2:Y:S08]  /*aba0*/  SHFL.IDX PT, R31, R36, RZ, 0x1c1f ;  /* 0x001c1fff241f7589 */ /* 0x0000b000000e0000 */
[----:B0-----:R-:W-:Y:S05]  /*abb0*/  @!P2 BRA `(.L_x_559) ;  /* 0x000000000050a947 */ /* 0x001fea0003800000 */
[----:B------:R-:W-:-:S13]  /*abc0*/  ISETP.NE.AND P2, PT, R5, RZ, PT ;  /* 0x000000ff0500720c */ /* 0x000fda0003f45270 */
[----:B------:R-:W0:Y:S01]  /*abd0*/  @P2 LDS.128 R12, [R34] ;  /* 0x00000000220c2984 */ /* 0x000e220000000c00 */
[----:B-1----:R-:W-:-:S04]  /*abe0*/  @P2 LEA R32, P4, R16, R30, 0x1 ;  /* 0x0000001e10202211 */ /* 0x002fc800078808ff */
[----:B--2---:R-:W-:Y:S02]  /*abf0*/  @P2 LEA.HI.X R33, R16, R31, R17, 0x1, P4 ;  /* 0x0000001f10212211 */ /* 0x004fe400020f0c11 */
[----:B------:R-:W-:-:S13]  /*ac00*/  ISETP.NE.AND P4, PT, R21, RZ, PT ;  /* 0x000000ff1500720c */ /* 0x000fda0003f85270 */
[----:B------:R-:W-:-:S04]  /*ac10*/  @P4 LEA R28, P5, R19, R30, 0x1 ;  /* 0x0000001e131c4211 */ /* 0x000fc800078a08ff */
[----:B------:R-:W-:Y:S01]  /*ac20*/  @P4 LEA.HI.X R29, R19, R31, R165, 0x1, P5 ;  /* 0x0000001f131d4211 */ /* 0x000fe200028f0ca5 */
[----:B0-----:R0:W-:Y:S01]  /*ac30*/  @P2 ST.E.128 desc[UR56][R32.64], R12 ;  /* 0x0000000c20002985 */ /* 0x0011e2000c101d38 */
[----:B------:R-:W-:-:S13]  /*ac40*/  ISETP.NE.AND P2, PT, R10, RZ, PT ;  /* 0x000000ff0a00720c */ /* 0x000fda0003f45270 */
[----:B------:R-:W1:Y:S01]  /*ac50*/  @P2 LDS.128 R12, [R11] ;  /* 0x000000000b0c2984 */ /* 0x000e620000000c00 */
[----:B------:R-:W-:-:S04]  /*ac60*/  @P2 IMAD.SHL.U32 R37, R163, 0x8, RZ ;  /* 0x00000008a3252824 */ /* 0x000fc800078e00ff */
[----:B0-----:R-:W-:-:S05]  /*ac70*/  @P2 IMAD.WIDE R32, R37, 0x2, R30 ;  /* 0x0000000225202825 */ /* 0x001fca00078e021e */
[----:B-1----:R-:W-:Y:S01]  /*ac80*/  @P2 ST.E.128 desc[UR56][R32.64], R12 ;  /* 0x0000000c20002985 */ /* 0x002fe2000c101d38 */
[----:B------:R-:W-:-:S13]  /*ac90*/  ISETP.NE.AND P2, PT, R20, RZ, PT ;  /* 0x000000ff1400720c */ /* 0x000fda0003f45270 */
[----:B------:R-:W0:Y:S01]  /*aca0*/  @P2 LDS.128 R12, [R34+0x3000] ;  /* 0x00300000220c2984 */ /* 0x000e220000000c00 */
[----:B------:R-:W-:-:S05]  /*acb0*/  @P2 SHF.L.U32 R37, R164, 0x3, RZ ;  /* 0x00000003a4252819 */ /* 0x000fca00000006ff */
[----:B------:R-:W-:-:S05]  /*acc0*/  @P2 IMAD.WIDE R30, R37, 0x2, R30 ;  /* 0x00000002251e2825 */ /* 0x000fca00078e021e */
[----:B0-----:R-:W-:Y:S04]  /*acd0*/  @P2 ST.E.128 desc[UR56][R30.64], R12 ;  /* 0x0000000c1e002985 */ /* 0x001fe8000c101d38 */
[----:B------:R-:W0:Y:S04]  /*ace0*/  @P4 LDS.128 R12, [R11+0x3000] ;  /* 0x003000000b0c4984 */ /* 0x000e280000000c00 */
[----:B0-----:R0:W-:Y:S02]  /*acf0*/  @P4 ST.E.128 desc[UR56][R28.64], R12 ;  /* 0x0000000c1c004985 */ /* 0x0011e4000c101d38 */
.L_x_559:
[----:B------:R-:W-:Y:S05]  /*ad00*/  BSYNC B0 ;  /* 0x0000000000007941 */ /* 0x000fea0003800000 */
.L_x_558:
[----:B------:R-:W-:Y:S01]  /*ad10*/  ISETP.GE.AND P2, PT, R84, 0x41, PT ;  /* 0x000000415400780c */ /* 0x000fe20003f46270 */
[----:B--2---:R2:W3:Y:S01]  /*ad20*/  SHFL.IDX PT, R31, R36, 0x1, 0x1c1f ;  /* 0x003c1f00241f7f89 */ /* 0x0044e200000e0000 */
[----:B------:R-:W-:Y:S03]  /*ad30*/  BSSY B0, `(.L_x_560) ;  /* 0x0000017000007945 */ /* 0x000fe60003800000 */
[----:B-1----:R2:W1:Y:S08]  /*ad40*/  SHFL.IDX PT, R30, R35, 0x1, 0x1c1f ;  /* 0x003c1f00231e7f89 */ /* 0x00247000000e0000 */
[----:B--2---:R-:W-:Y:S05]  /*ad50*/  @!P2 BRA `(.L_x_561) ;  /* 0x000000000050a947 */ /* 0x004fea0003800000 */
[----:B------:R-:W-:-:S13]  /*ad60*/  ISETP.NE.AND P2, PT, R5, RZ, PT ;  /* 0x000000ff0500720c */ /* 0x000fda0003f45270 */
[----:B0-----:R-:W0:Y:S01]  /*ad70*/  @P2 LDS.128 R12, [R34+0x2000] ;  /* 0x00200000220c2984 */ /* 0x001e220000000c00 */
[----:B-1----:R-:W-:-:S04]  /*ad80*/  @P2 LEA R32, P4, R16, R30, 0x1 ;  /* 0x0000001e10202211 */ /* 0x002fc800078808ff */
[----:B---3--:R-:W-:Y:S02]  /*ad90*/  @P2 LEA.HI.X R33, R16, R31, R17, 0x1, P4 ;  /* 0x0000001f10212211 */ /* 0x008fe400020f0c11 */
[----:B------:R-:W-:-:S13]  /*ada0*/  ISETP.NE.AND P4, PT, R21, RZ, PT ;  /* 0x000000ff1500720c */ /* 0x000fda0003f85270 */
[----:B------:R-:W-:-:S04]  /*adb0*/  @P4 LEA R28, P5, R19, R30, 0x1 ;  /* 0x0000001e131c4211 */ /* 0x000fc800078a08ff */
[----:B------:R-:W-:Y:S01]  /*adc0*/  @P4 LEA.HI.X R29, R19, R31, R165, 0x1, P5 ;  /* 0x0000001f131d4211 */ /* 0x000fe200028f0ca5 */
[----:B0-----:R0:W-:Y:S01]  /*add0*/  @P2 ST.E.128 desc[UR56][R32.64], R12 ;  /* 0x0000000c20002985 */ /* 0x0011e2000c101d38 */
[----:B------:R-:W-:-:S13]  /*ade0*/  ISETP.NE.AND P2, PT, R10, RZ, PT ;  /* 0x000000ff0a00720c */ /* 0x000fda0003f45270 */
[----:B------:R-:W1:Y:S01]  /*adf0*/  @P2 LDS.128 R12, [R11+0x2000] ;  /* 0x002000000b0c2984 */ /* 0x000e620000000c00 */
[----:B------:R-:W-:-:S04]  /*ae00*/  @P2 IMAD.SHL.U32 R35, R163, 0x8, RZ ;  /* 0x00000008a3232824 */ /* 0x000fc800078e00ff */
[----:B0-----:R-:W-:-:S05]  /*ae10*/  @P2 IMAD.WIDE R32, R35, 0x2, R30 ;  /* 0x0000000223202825 */ /* 0x001fca00078e021e */
[----:B-1----:R-:W-:Y:S01]  /*ae20*/  @P2 ST.E.128 desc[UR56][R32.64], R12 ;  /* 0x0000000c20002985 */ /* 0x002fe2000c101d38 */
[----:B------:R-:W-:-:S13]  /*ae30*/  ISETP.NE.AND P2, PT, R20, RZ, PT ;  /* 0x000000ff1400720c */ /* 0x000fda0003f45270 */
[----:B------:R-:W0:Y:S01]  /*ae40*/  @P2 LDS.128 R12, [R34+0x5000] ;  /* 0x00500000220c2984 */ /* 0x000e220000000c00 */
[----:B------:R-:W-:-:S04]  /*ae50*/  @P2 IMAD.SHL.U32 R35, R164, 0x8, RZ ;  /* 0x00000008a4232824 */ /* 0x000fc800078e00ff */
[----:B------:R-:W-:-:S05]  /*ae60*/  @P2 IMAD.WIDE R30, R35, 0x2, R30 ;  /* 0x00000002231e2825 */ /* 0x000fca00078e021e */
[----:B0-----:R-:W-:Y:S04]  /*ae70*/  @P2 ST.E.128 desc[UR56][R30.64], R12 ;  /* 0x0000000c1e002985 */ /* 0x001fe8000c101d38 */
[----:B------:R-:W0:Y:S04]  /*ae80*/  @P4 LDS.128 R12, [R11+0x5000] ;  /* 0x005000000b0c4984 */ /* 0x000e280000000c00 */
[----:B0-----:R2:W-:Y:S02]  /*ae90*/  @P4 ST.E.128 desc[UR56][R28.64], R12 ;  /* 0x0000000c1c004985 */ /* 0x0015e4000c101d38 */
.L_x_561:
[----:B------:R-:W-:Y:S05]  /*aea0*/  BSYNC B0 ;  /* 0x0000000000007941 */ /* 0x000fea0003800000 */
.L_x_560:
[----:B------:R-:W4:Y:S01]  /*aeb0*/  LDL R11, [R1+0x38] ;  /* 0x00003800010b7983 */ /* 0x000f220000100800 */
[----:B------:R-:W-:Y:S01]  /*aec0*/  @!P3 IADD3 R85, R85, 0x2a8c0, RZ ;  /* 0x0002a8c05555b810 */ /* 0x000fe20007ffe0ff */
[----:B------:R-:W-:Y:S01]  /*aed0*/  VIADD R18, R18, 0x1 ;  /* 0x0000000112127836 */ /* 0x000fe20000000000 */
[----:B------:R-:W-:Y:S01]  /*aee0*/  PLOP3.LUT P2, PT, PT, PT, PT, 0x8, 0x0 ;  /* 0x000000000000781c */ /* 0x000fe20003f4e170 */
[----:B------:R-:W-:Y:S01]  /*aef0*/  @!PT LDS RZ, [RZ] ;  /* 0x00000000fffff984 */ /* 0x000fe20000000800 */
[----:B------:R-:W-:Y:S01]  /*af00*/  @!PT LDS RZ, [RZ] ;  /* 0x00000000fffff984 */ /* 0x000fe20000000800 */
[----:B------:R-:W-:Y:S01]  /*af10*/  @!PT LDS RZ, [RZ] ;  /* 0x00000000fffff984 */ /* 0x000fe20000000800 */
[----:B------:R-:W-:Y:S01]  /*af20*/  @!PT LDS RZ, [RZ] ;  /* 0x00000000fffff984 */ /* 0x000fe20000000800 */
[----:B------:R5:W-:Y:S06]  /*af30*/  MEMBAR.ALL.CTA ;  /* 0x0000000000007992 */ /* 0x000bec0000008000 */
[----:B-----5:R-:W5:Y:S01]  /*af40*/  FENCE.VIEW.ASYNC.S ;  /* 0x00000000000073c6 */ /* 0x020f620000000000 */
[----:B------:R-:W-:Y:S01]  /*af50*/  @!P3 PRMT R85, RZ, 0x654, R85 ;  /* 0x00000654ff55b816 */ /* 0x000fe20000000055 */
[----:B-----5:R0:W-:Y:S06]  /*af60*/  BAR.SYNC.DEFER_BLOCKING R218, 0x80 ;  /* 0x000200da0000751d */ /* 0x0201ec0000010000 */
[----:B------:R1:W-:Y:S01]  /*af70*/  @!P3 SYNCS.ARRIVE.TRANS64.RED.A1T0 RZ, [R85+URZ], RZ ;  /* 0x000000ff55ffb9a7 */ /* 0x0003e2000810043f */
[----:B------:R-:W-:-:S04]  /*af80*/  ISETP.NE.AND P3, PT, R18, 0x2, PT ;  /* 0x000000021200780c */ /* 0x000fc80003f65270 */
[----:B0-2---:R-:W-:Y:S02]  /*af90*/  SEL R12, RZ, 0x1, P3 ;  /* 0x00000001ff0c7807 */ /* 0x005fe40001800000 */
[----:B------:R-:W-:Y:S02]  /*afa0*/  SEL R18, R18, RZ, P3 ;  /* 0x000000ff12127207 */ /* 0x000fe40001800000 */
[----:B------:R-:W-:Y:S02]  /*afb0*/  LOP3.LUT R167, R167, R12, RZ, 0x3c, !PT ;  /* 0x0000000ca7a77212 */ /* 0x000fe400078e3cff */
[----:B----4-:R-:W-:-:S13]  /*afc0*/  LOP3.LUT P4, RZ, R11, 0x2, RZ, 0xc0, !PT ;  /* 0x000000020bff7812 */ /* 0x010fda000788c0ff */
[----:B-1----:R-:W-:Y:S05]  /*afd0*/  @P4 BRA `(.L_x_562) ;  /* 0xffffff7800cc4947 */ /* 0x002fea000383ffff */
.L_x_452:
[----:B------:R-:W-:Y:S01]  /*afe0*/  BSSY B0, `(.L_x_563) ;  /* 0x0000005000007945 */ /* 0x000fe20003800000 */
[----:B------:R-:W-:-:S03]  /*aff0*/  IMAD.MOV.U32 R3, RZ, RZ, RZ ;  /* 0x000000ffff037224 */ /* 0x000fc600078e00ff */
[----:B------:R-:W-:Y:S05]  /*b000*/  @P2 BRA `(.L_x_564) ;  /* 0x0000000000082947 */ /* 0x000fea0003800000 */
[----:B------:R-:W1:Y:S02]  /*b010*/  FENCE.VIEW.ASYNC.G ;  /* 0x00000000000073c6 */ /* 0x000e640000000100 */
[----:B-1----:R-:W-:Y:S06]  /*b020*/  BAR.ARV 0xc, 0x180 ;  /* 0x0306000000007b1d */ /* 0x002fec0000002000 */
.L_x_564:
[----:B------:R-:W-:Y:S05]  /*b030*/  BSYNC B0 ;  /* 0x0000000000007941 */ /* 0x000fea0003800000 */
.L_x_563:
[----:B------:R-:W2:Y:S01]  /*b040*/  LDL R0, [R1+0x38] ;  /* 0x0000380001007983 */ /* 0x000ea20000100800 */
[----:B------:R-:W-:Y:S01]  /*b050*/  BSSY B0, `(.L_x_565) ;  /* 0x0000020000007945 */ /* 0x000fe20003800000 */
[----:B--2---:R-:W-:-:S13]  /*b060*/  LOP3.LUT P0, RZ, R0, 0x4, RZ, 0xc0, !PT ;  /* 0x0000000400ff7812 */ /* 0x004fda000780c0ff */
        /* <DEDUP_REMOVED lines=12> */
[----:B0-----:R-:W-:Y:S01]  /*b130*/  IADD3 R4, R3, 0xffffffe, RZ ;  /* 0x0ffffffe03047810 */ /* 0x001fe20007ffe0ff */
[----:B------:R-:W-:-:S05]  /*b140*/  IMAD.MOV R3, RZ, RZ, -R10 ;  /* 0x000000ffff037224 */ /* 0x000fca00078e0a0a */
[----:B------:R0:W1:Y:S02]  /*b150*/  F2I.FTZ.U32.TRUNC.NTZ R5, R4 ;  /* 0x0000000400057305 */ /* 0x000064000021f000 */
[----:B0-----:R-:W-:Y:S01]  /*b160*/  MOV R4, RZ ;  /* 0x000000ff00047202 */ /* 0x001fe20000000f00 */
[----:B-1----:R-:W-:-:S04]  /*b170*/  IMAD.MOV R7, RZ, RZ, -R5 ;  /* 0x000000ffff077224 */ /* 0x002fc800078e0a05 */
[----:B------:R-:W-:-:S04]  /*b180*/  IMAD R7, R7, R6, RZ ;  /* 0x0000000607077224 */ /* 0x000fc800078e02ff */
[----:B------:R-:W-:-:S06]  /*b190*/  IMAD.HI.U32 R5, R5, R7, R4 ;  /* 0x0000000705057227 */ /* 0x000fcc00078e0004 */
        /* <DEDUP_REMOVED lines=8> */
[----:B------:R-:W-:-:S04]  /*b220*/  IMAD.MOV.U32 R3, RZ, RZ, R5 ;  /* 0x000000ffff037224 */ /* 0x000fc800078e0005 */
[----:B------:R-:W-:Y:S01]  /*b230*/  @!P2 IMAD.MOV R3, RZ, RZ, -R3 ;  /* 0x000000ffff03a224 */ /* 0x000fe200078e0a03 */
[----:B------:R-:W-:-:S07]  /*b240*/  @!P1 LOP3.LUT R3, RZ, R9, RZ, 0x33, !PT ;  /* 0x00000009ff039212 */ /* 0x000fce00078e33ff */
.L_x_566:
[----:B------:R-:W-:Y:S05]  /*b250*/  BSYNC B0 ;  /* 0x0000000000007941 */ /* 0x000fea0003800000 */
.L_x_565:
[-C--:B------:R-:W-:Y:S01]  /*b260*/  IMAD R182, R200, R3.reuse, RZ ;  /* 0x00000003c8b67224 */ /* 0x080fe200078e02ff */
[----:B------:R-:W-:Y:S02]  /*b270*/  PLOP3.LUT P0, PT, PT, PT, PT, 0x80, 0x0 ;  /* 0x000000000000781c */ /* 0x000fe40003f0f070 */
[----:B------:R-:W-:Y:S02]  /*b280*/  CS2R R20, SRZ ;  /* 0x0000000000147805 */ /* 0x000fe4000001ff00 */
[----:B------:R-:W-:Y:S02]  /*b290*/  CS2R R86, SRZ ;  /* 0x0000000000567805 */ /* 0x000fe4000001ff00 */
[----:B------:R-:W-:Y:S02]  /*b2a0*/  CS2R R84, SRZ ;  /* 0x0000000000547805 */ /* 0x000fe4000001ff00 */
[----:B------:R-:W-:Y:S02]  /*b2b0*/  VIADDMNMX R72, R182, R3, R142, PT ;  /* 0x00000003b6487246 */ /* 0x000fe4000380018e */
[----:B------:R-:W-:-:S02]  /*b2c0*/  CS2R R82, SRZ ;  /* 0x0000000000527805 */ /* 0x000fc4000001ff00 */
[----:B------:R-:W-:Y:S02]  /*b2d0*/  CS2R R80, SRZ ;  /* 0x0000000000507805 */ /* 0x000fe4000001ff00 */
[----:B------:R-:W-:Y:S02]  /*b2e0*/  CS2R R78, SRZ ;  /* 0x00000000004e7805 */ /* 0x000fe4000001ff00 */
[----:B------:R-:W-:Y:S02]  /*b2f0*/  ISETP.GT.AND P1, PT, R72, R182, PT ;  /* 0x000000b64800720c */ /* 0x000fe40003f24270 */
        /* <DEDUP_REMOVED lines=28> */
[----:B------:R-:W2:Y:S01]  /*b4c0*/  LDL R0, [R1+0x64] ;  /* 0x0000640001007983 */ /* 0x000ea20000100800 */
[----:B------:R-:W-:-:S06]  /*b4d0*/  ULOP3.LUT UP0, URZ, UR59, 0x1bf, URZ, 0xc0, !UPT ;  /* 0x000001bf3b3f7892 */ /* 0x000fcc000f80c03f */
[----:B------:R-:W-:Y:S01]  /*b4e0*/  PLOP3.LUT P0, PT, PT, PT, UP0, 0x80, 0x0 ;  /* 0x000000000000781c */ /* 0x000fe20003f0f008 */
[----:B--2---:R-:W1:Y:S02]  /*b4f0*/  SHFL.IDX PT, R0, R0, RZ, 0x1f ;  /* 0x00001fff00007589 */ /* 0x004e6400000e0000 */
[----:B-1----:R-:W-:-:S04]  /*b500*/  LEA.HI R3, R0, R0, RZ, 0x1 ;  /* 0x0000000000037211 */ /* 0x002fc800078f08ff */
[----:B------:R-:W-:-:S04]  /*b510*/  LOP3.LUT R3, R3, 0x1e, RZ, 0xc0, !PT ;  /* 0x0000001e03037812 */ /* 0x000fc800078ec0ff */
[----:B------:R-:W-:-:S04]  /*b520*/  IADD3 R3, R0, -R3, RZ ;  /* 0x8000000300037210 */ /* 0x000fc80007ffe0ff */
[----:B------:R-:W-:-:S04]  /*b530*/  LEA R3, R3, UR59, 0xd ;  /* 0x0000003b03037c11 */ /* 0x000fc8000f8e68ff */
[----:B------:R-:W-:-:S04]  /*b540*/  SHF.R.U32.HI R3, RZ, 0x4, R3 ;  /* 0x00000004ff037819 */ /* 0x000fc80000011603 */
[----:B------:R-:W-:Y:S01]  /*b550*/  LOP3.LUT R36, R3, 0x3fff, RZ, 0xc0, !PT ;  /* 0x00003fff03247812 */ /* 0x000fe200078ec0ff */
[----:B------:R-:W-:Y:S06]  /*b560*/  @!P0 BRA `(.L_x_568) ;  /* 0x0000000000408947 */ /* 0x000fec0003800000 */
[----:B------:R-:W-:Y:S01]  /*b570*/  MOV R14, 0x0 ;  /* 0x00000000000e7802 */ /* 0x000fe20000000f00 */
[----:B------:R-:W-:Y:S01]  /*b580*/  ULDC.64 UR4, c[0x4][0xf0] ;  /* 0x01003c0000047ab9 */ /* 0x000fe20000000a00 */
[----:B------:R-:W-:Y:S01]  /*b590*/  ULDC.64 UR6, c[0x4][0xf8] ;  /* 0x01003e0000067ab9 */ /* 0x000fe20000000a00 */
[----:B------:R-:W-:Y:S01]  /*b5a0*/  IMAD.U32 R4, RZ, RZ, UR4 ;  /* 0x00000004ff047e24 */ /* 0x000fe2000f8e00ff */
[----:B0-----:R-:W-:Y:S01]  /*b5b0*/  MOV R6, UR6 ;  /* 0x0000000600067c02 */ /* 0x001fe20008000f00 */
        /* <DEDUP_REMOVED lines=10> */
[----:B0--3-5:R-:W-:Y:S05]  /*b660*/  CALL.ABS.NOINC R14 ;  /* 0x000000000e007343 */ /* 0x029fea0003c00000 */
.L_x_568:
[----:B------:R-:W-:Y:S02]  /*b670*/  ULDC UR4, c[0x0][0x3f4] ;  /* 0x0000fd0000047ab9 */ /* 0x000fe40000000800 */
[----:B------:R-:W-:-:S13]  /*b680*/  ISETP.LT.AND P0, PT, RZ, UR4, PT ;  /* 0x00000004ff007c0c */ /* 0x000fda000bf01270 */
[----:B------:R-:W-:Y:S05]  /*b690*/  @P0 BRA `(.L_x_569) ;  /* 0x00000000003c0947 */ /* 0x000fea0003800000 */
[----:B------:R-:W-:-:S04]  /*b6a0*/  LEA.HI R0, R191, R191, RZ, 0x1 ;  /* 0x000000bfbf007211 */ /* 0x000fc800078f08ff */
[----:B------:R-:W-:-:S05]  /*b6b0*/  LOP3.LUT R0, R0, 0xfffffffe, RZ, 0xc0, !PT ;  /* 0xfffffffe00007812 */ /* 0x000fca00078ec0ff */
[----:B------:R-:W-:-:S05]  /*b6c0*/  IMAD.IADD R0, R191, 0x1, -R0 ;  /* 0x00000001bf007824 */ /* 0x000fca00078e0a00 */
[----:B------:R-:W-:-:S04]  /*b6d0*/  SHF.L.U32 R3, R0, 0x1f, RZ ;  /* 0x0000001f00037819 */ /* 0x000fc800000006ff */
[----:B------:R1:W2:Y:S03]  /*b6e0*/  SYNCS.PHASECHK.TRANS64.TRYWAIT P0, [R2+URZ+0x2a800], R3 ;  /* 0x02a80003020075a7 */ /* 0x0002a6000800017f */
[----:B--2---:R-:W-:Y:S05]  /*b6f0*/  @!P0 NANOSLEEP.SYNCS 0x989680 ;  /* 0x009896800000895d */ /* 0x004fea0003900000 */
[----:B------:R-:W2:Y:S01]  /*b700*/  @!P0 SYNCS.PHASECHK.TRANS64 P0, [R2+URZ+0x2a800], R3 ;  /* 0x02a80003020085a7 */ /* 0x000ea2000800007f */
[----:B------:R-:W-:Y:S04]  /*b710*/  BSSY B0, `(.L_x_570) ;  /* 0x0000006000007945 */ /* 0x000fe80003800000 */
[----:B--2---:R-:W-:Y:S05]  /*b720*/  @P0 BRA `(.L_x_571) ;  /* 0x0000000000100947 */ /* 0x004fea0003800000 */
.L_x_572:
[----:B--2---:R2:W4:Y:S02]  /*b730*/  SYNCS.PHASECHK.TRANS64.TRYWAIT P0, [R2+URZ+0x2a800], R3 ;  /* 0x02a80003020075a7 */ /* 0x004524000800017f */
[----:B----4-:R-:W-:Y:S05]  /*b740*/  @!P0 NANOSLEEP.SYNCS 0x989680 ;  /* 0x009896800000895d */ /* 0x010fea0003900000 */
[----:B------:R-:W4:Y:S02]  /*b750*/  @!P0 SYNCS.PHASECHK.TRANS64 P0, [R2+URZ+0x2a800], R3 ;  /* 0x02a80003020085a7 */ /* 0x000f24000800007f */
[----:B----4-:R-:W-:Y:S05]  /*b760*/  @!P0 BRA `(.L_x_572) ;  /* 0xfffffffc00f08947 */ /* 0x010fea000383ffff */
.L_x_571:
[----:B------:R-:W-:Y:S05]  /*b770*/  BSYNC B0 ;  /* 0x0000000000007941 */ /* 0x000fea0003800000 */
.L_x_570:
[----:B------:R-:W-:Y:S05]  /*b780*/  BRA `(.L_x_573) ;  /* 0x0000005800787947 */ /* 0x000fea0003800000 */
.L_x_569:
[----:B-----5:R-:W-:Y:S01]  /*b790*/  SHF.R.S32.HI R0, RZ, 0x1f, R141 ;  /* 0x0000001fff007819 */ /* 0x020fe2000001148d */
[----:B------:R-:W-:Y:S01]  /*b7a0*/  ULOP3.LUT UP0, URZ, UR59, 0x3ff, URZ, 0xc0, !UPT ;  /* 0x000003ff3b3f7892 */ /* 0x000fe2000f80c03f */
[----:B------:R-:W-:Y:S01]  /*b7b0*/  ULDC.64 UR4, c[0x0][0x3f8] ;  /* 0x0000fe0000047ab9 */ /* 0x000fe20000000a00 */
[----:B------:R-:W-:Y:S02]  /*b7c0*/  ULDC.64 UR6, c[0x0][0x408] ;  /* 0x0001020000067ab9 */ /* 0x000fe40000000a00 */
[C---:B------:R-:W-:Y:S02]  /*b7d0*/  IMAD R4, R0.reuse, UR4, RZ ;  /* 0x0000000400047c24 */ /* 0x040fe4000f8e02ff */
[----:B------:R-:W-:Y:S01]  /*b7e0*/  IMAD R0, R0, UR6, RZ ;  /* 0x0000000600007c24 */ /* 0x000fe2000f8e02ff */
[----:B------:R-:W-:Y:S01]  /*b7f0*/  PLOP3.LUT P2, PT, PT, PT, UP0, 0x80, 0x0 ;  /* 0x000000000000781c */ /* 0x000fe20003f4f008 */
[C---:B------:R-:W-:Y:S02]  /*b800*/  IMAD R3, R141.reuse, UR5, R4 ;  /* 0x000000058d037c24 */ /* 0x040fe4000f8e0204 */
[----:B------:R-:W-:Y:S01]  /*b810*/  IMAD.WIDE.U32 R24, R141, UR4, RZ ;  /* 0x000000048d187c25 */ /* 0x000fe2000f8e00ff */
[----:B------:R-:W-:-:S03]  /*b820*/  ULDC.64 UR4, c[0x0][0x3e8] ;  /* 0x0000fa0000047ab9 */ /* 0x000fc60000000a00 */
[C---:B------:R-:W-:Y:S01]  /*b830*/  IMAD R41, R141.reuse, UR7, R0 ;  /* 0x000000078d297c24 */ /* 0x040fe2000f8e0200 */
[----:B------:R-:W-:Y:S01]  /*b840*/  LEA R38, P0, R24, UR4, 0x1 ;  /* 0x0000000418267c11 */ /* 0x000fe2000f8008ff */
[----:B------:R-:W-:Y:S01]  /*b850*/  IMAD.WIDE.U32 R4, R141, UR6, RZ ;  /* 0x000000068d047c25 */ /* 0x000fe2000f8e00ff */
[----:B------:R-:W-:-:S03]  /*b860*/  ULDC.64 UR6, c[0x0][0x400] ;  /* 0x0001000000067ab9 */ /* 0x000fc60000000a00 */
[----:B------:R-:W-:Y:S01]  /*b870*/  IMAD.IADD R3, R3, 0x1, R25 ;  /* 0x0000000103037824 */ /* 0x000fe200078e0219 */
[----:B------:R-:W-:Y:S02]  /*b880*/  LEA R40, P1, R4, UR6, 0x1 ;  /* 0x0000000604287c11 */ /* 0x000fe4000f8208ff */
[----:B------:R-:W-:Y:S02]  /*b890*/  IADD3 R41, R41, R5, RZ ;  /* 0x0000000529297210 */ /* 0x000fe40007ffe0ff */
[----:B------:R-:W-:Y:S02]  /*b8a0*/  LEA.HI.X R24, R24, UR5, R3, 0x1, P0 ;  /* 0x0000000518187c11 */ /* 0x000fe400080f0c03 */
[----:B------:R-:W-:Y:S01]  /*b8b0*/  LEA.HI.X R41, R4, UR7, R41, 0x1, P1 ;  /* 0x0000000704297c11 */ /* 0x000fe200088f0c29 */
        /* <DEDUP_REMOVED lines=16> */
[----:B0--3--:R-:W-:Y:S05]  /*b9c0*/  CALL.ABS.NOINC R14 ;  /* 0x000000000e007343 */ /* 0x009fea0003c00000 */
.L_x_574:
[----:B------:R-:W-:Y:S01]  /*b9d0*/  ULDC.U8 UR4, c[0x0][0x410] ;  /* 0x0001040000047ab9 */ /* 0x000fe20000000000 */
[----:B------:R-:W-:Y:S01]  /*b9e0*/  BSSY B0, `(.L_x_575) ;  /* 0x0000570000007945 */ /* 0x000fe20003800000 */
[----:B------:R-:W-:Y:S01]  /*b9f0*/  ISETP.NE.AND P0, PT, RZ, UR4, PT ;  /* 0x00000004ff007c0c */ /* 0x000fe2000bf05270 */
[----:B0-----:R-:W-:-:S12]  /*ba00*/  IMAD R6, R145, 0x80, R166 ;  /* 0x0000008091067824 */ /* 0x001fd800078e02a6 */
[----:B------:R-:W-:Y:S05]  /*ba10*/  @!P0 BRA `(.L_x_576) ;  /* 0x0000002800ac8947 */ /* 0x000fea0003800000 */
[----:B------:R-:W-:-:S03]  /*ba20*/  UMOV UR4, 0xffffffff ;  /* 0xffffffff00047882 */ /* 0x000fc60000000000 */
[----:B------:R-:W-:Y:S05]  /*ba30*/  BRA.DIV UR4, `(.L_x_577) ;  /* 0x0000015204647947 */ /* 0x000fea000b800000 */
[----:B------:R0:W1:Y:S04]  /*ba40*/  SHFL.IDX PT, R37, R24, RZ, 0x1c1f ;  /* 0x001c1fff18257589 */ /* 0x00006800000e0000 */
[----:B------:R-:W2:Y:S04]  /*ba50*/  SHFL.IDX PT, R38, R38, RZ, 0x1c1f ;  /* 0x001c1fff26267589 */ /* 0x000ea800000e0000 */
[----:B------:R-:W4:Y:S04]  /*ba60*/  SHFL.IDX PT, R41, R41, RZ, 0x1c1f ;  /* 0x001c1fff29297589 */ /* 0x000f2800000e0000 */
[----:B------:R-:W0:Y:S02]  /*ba70*/  SHFL.IDX PT, R40, R40, RZ, 0x1c1f ;  /* 0x001c1fff28287589 */ /* 0x000e2400000e0000 */
.L_x_824:
[----:B------:R-:W-:Y:S01]  /*ba80*/  ULDC UR4, c[0x0][0x448] ;  /* 0x0001120000047ab9 */ /* 0x000fe20000000800 */
[----:B------:R-:W-:Y:S01]  /*ba90*/  LOP3.LUT R3, R177, 0x18, R16, 0xf8, !PT ;  /* 0x00000018b1037812 */ /* 0x000fe200078ef810 */
[----:B------:R-:W-:Y:S01]  /*baa0*/  IMAD R42, R143, UR4, RZ ;  /* 0x000000048f2a7c24 */ /* 0x000fe2000f8e02ff */
[----:B------:R-:W-:Y:S01]  /*bab0*/  BSSY B1, `(.L_x_578) ;  /* 0x0000051000017945 */ /* 0x000fe20003800000 */
[----:B------:R-:W-:Y:S02]  /*bac0*/  LOP3.LUT P0, RZ, R219, 0x4, RZ, 0xc0, !PT ;  /* 0x00000004dbff7812 */ /* 0x000fe4000780c0ff */
[----:B------:R-:W-:Y:S02]  /*bad0*/  CS2R R4, SRZ ;  /* 0x0000000000047805 */ /* 0x000fe4000001ff00 */
[----:B------:R-:W-:Y:S02]  /*bae0*/  LOP3.LUT R0, R3, R178, RZ, 0x3c, !PT ;  /* 0x000000b203007212 */ /* 0x000fe400078e3cff */
[----:B------:R-:W-:-:S02]  /*baf0*/  CS2R R8, SRZ ;  /* 0x0000000000087805 */ /* 0x000fc4000001ff00 */
[----:B------:R-:W-:Y:S01]  /*bb00*/  ISETP.GE.AND P1, PT, R6, R42, PT ;  /* 0x0000002a0600720c */ /* 0x000fe20003f26270 */
[----:B------:R-:W-:Y:S01]  /*bb10*/  IMAD R42, R145, -0x80, R42 ;  /* 0xffffff80912a7824 */ /* 0x000fe200078e022a */
[----:B------:R-:W-:Y:S01]  /*bb20*/  CS2R R6, SRZ ;  /* 0x0000000000067805 */ /* 0x000fe2000001ff00 */
[----:B------:R-:W-:Y:S01]  /*bb30*/  IMAD.IADD R3, R179, 0x1, R0 ;  /* 0x00000001b3037824 */ /* 0x000fe200078e0200 */
[----:B------:R-:W-:Y:S02]  /*bb40*/  CS2R R10, SRZ ;  /* 0x00000000000a7805 */ /* 0x000fe4000001ff00 */
[----:B------:R-:W-:Y:S02]  /*bb50*/  CS2R R12, SRZ ;  /* 0x00000000000c7805 */ /* 0x000fe4000001ff00 */
[----:B------:R-:W-:Y:S02]  /*bb60*/  CS2R R14, SRZ ;  /* 0x00000000000e7805 */ /* 0x000fe4000001ff00 */
[----:B------:R-:W-:-:S02]  /*bb70*/  CS2R R20, SRZ ;  /* 0x0000000000147805 */ /* 0x000fc4000001ff00 */
[----:B------:R-:W-:Y:S02]  /*bb80*/  LEA R3, R3, R2, 0x1 ;  /* 0x0000000203037211 */ /* 0x000fe400078e08ff */
[----:B0-----:R-:W-:Y:S02]  /*bb90*/  CS2R R24, SRZ ;  /* 0x0000000000187805 */ /* 0x001fe4000001ff00 */
[----:B------:R-:W-:Y:S02]  /*bba0*/  CS2R R26, SRZ ;  /* 0x00000000001a7805 */ /* 0x000fe4000001ff00 */
[----:B------:R-:W-:Y:S02]  /*bbb0*/  CS2R R28, SRZ ;  /* 0x00000000001c7805 */ /* 0x000fe4000001ff00 */
[----:B---3--:R-:W-:Y:S01]  /*bbc0*/  CS2R R30, SRZ ;  /* 0x00000000001e7805 */ /* 0x008fe2000001ff00 */
[C---:B------:R-:W-:Y:S01]  /*bbd0*/  VIADD R43, R3.reuse, 0xc400 ;  /* 0x0000c400032b7836 */ /* 0x040fe20000000000 */
[----:B------:R-:W-:Y:S01]  /*bbe0*/  CS2R R32, SRZ ;  /* 0x0000000000207805 */ /* 0x000fe2000001ff00 */
[----:B------:R-:W-:Y:S01]  /*bbf0*/  VIADD R0, R3, 0xc440 ;  /* 0x0000c44003007836 */ /* 0x000fe20000000000 */
[----:B------:R-:W-:Y:S06]  /*bc00*/  @P1 BRA `(.L_x_579) ;  /* 0x0000000000ec1947 */ /* 0x000fec0003800000 */
[----:B------:R-:W3:Y:S01]  /*bc10*/  LDL R45, [R1+0x40] ;  /* 0x00004000012d7983 */ /* 0x000ee20000100800 */
[----:B------:R-:W-:-:S03]  /*bc20*/  ULDC UR4, c[0x0][0x3f4] ;  /* 0x0000fd0000047ab9 */ /* 0x000fc60000000800 */
[----:B------:R-:W3:Y:S01]  /*bc30*/  LDL R44, [R1+0x3c] ;  /* 0x00003c00012c7983 */ /* 0x000ee20000100800 */
[----:B------:R-:W-:Y:S02]  /*bc40*/  ISETP.GE.AND P2, PT, R160, UR4, PT ;  /* 0x00000004a0007c0c */ /* 0x000fe4000bf46270 */
[----:B------:R-:W-:Y:S02]  /*bc50*/  CS2R R20, SRZ ;  /* 0x0000000000147805 */ /* 0x000fe4000001ff00 */
[----:B------:R-:W-:Y:S02]  /*bc60*/  ISETP.GE.AND P3, PT, R170, UR4, PT ;  /* 0x00000004aa007c0c */ /* 0x000fe4000bf66270 */
[----:B------:R-:W-:Y:S02]  /*bc70*/  CS2R R4, SRZ ;  /* 0x0000000000047805 */ /* 0x000fe4000001ff00 */
[----:B------:R-:W-:Y:S02]  /*bc80*/  ISETP.GE.AND P4, PT, R169, UR4, PT ;  /* 0x00000004a9007c0c */ /* 0x000fe4000bf86270 */
[----:B------:R-:W-:-:S03]  /*bc90*/  CS2R R24, SRZ ;  /* 0x0000000000187805 */ /* 0x000fc6000001ff00 */
[----:B--2---:R-:W-:Y:S01]  /*bca0*/  @!P2 MOV R8, R38 ;  /* 0x000000260008a202 */ /* 0x004fe20000000f00 */
[----:B-1----:R-:W-:Y:S01]  /*bcb0*/  @!P2 IMAD.MOV.U32 R9, RZ, RZ, R37 ;  /* 0x000000ffff09a224 */ /* 0x002fe200078e0025 */
[----:B----4-:R-:W-:Y:S01]  /*bcc0*/  @!P2 MOV R7, R41 ;  /* 0x000000290007a202 */ /* 0x010fe20000000f00 */
[----:B------:R-:W-:Y:S01]  /*bcd0*/  @!P2 IMAD.MOV.U32 R6, RZ, RZ, R40 ;  /* 0x000000ffff06a224 */ /* 0x000fe200078e0028 */
[----:B------:R-:W-:Y:S01]  /*bce0*/  @!P3 IADD3 R28, P1, R38, R222, RZ ;  /* 0x000000de261cb210 */ /* 0x000fe20007f3e0ff */
[----:B------:R-:W-:-:S04]  /*bcf0*/  @!P2 IMAD.WIDE R8, R160, 0x2, R8 ;  /* 0x00000002a008a825 */ /* 0x000fc800078e0208 */
[----:B------:R-:W-:Y:S01]  /*bd00*/  @!P2 IMAD.WIDE R30, R160, 0x2, R6 ;  /* 0x00000002a01ea825 */ /* 0x000fe200078e0206 */
[----:B------:R0:W5:Y:S03]  /*bd10*/  @!P2 LD.E.64 R20, desc[UR56][R8.64] ;  /* 0x000000380814a980 */ /* 0x000166000c101b00 */
[--C-:B------:R-:W-:Y:S01]  /*bd20*/  @!P3 IMAD.X R29, R37, 0x1, R221.reuse, P1 ;  /* 0x00000001251db824 */ /* 0x100fe200008e06dd */
[----:B------:R-:W5:Y:S01]  /*bd30*/  @!P2 LD.E.64 R4, desc[UR56][R30.64] ;  /* 0x000000381e04a980 */ /* 0x000f62000c101b00 */
[----:B------:R-:W-:Y:S02]  /*bd40*/  @!P3 IADD3 R10, P1, R40, R222, RZ ;  /* 0x000000de280ab210 */ /* 0x000fe40007f3e0ff */
[----:B------:R-:W-:Y:S02]  /*bd50*/  ISETP.GE.AND P2, PT, R172, UR4, PT ;  /* 0x00000004ac007c0c */ /* 0x000fe4000bf46270 */
[-C--:B------:R-:W-:Y:S01]  /*bd60*/  @!P4 IADD3 R14, P6, R40, R225.reuse, RZ ;  /* 0x000000e1280ec210 */ /* 0x080fe20007fde0ff */
[----:B------:R-:W-:Y:S01]  /*bd70*/  @!P3 IMAD.X R11, R41, 0x1, R221, P1 ;  /* 0x00000001290bb824 */ /* 0x000fe200008e06dd */
[----:B------:R-:W-:-:S02]  /*bd80*/  @!P4 IADD3 R12, P5, R38, R225, RZ ;  /* 0x000000e1260cc210 */ /* 0x000fc40007fbe0ff */
[----:B------:R-:W-:Y:S02]  /*bd90*/  CS2R R6, SRZ ;  /* 0x0000000000067805 */ /* 0x000fe4000001ff00 */
[----:B------:R-:W-:Y:S02]  /*bda0*/  ISETP.GE.AND P1, PT, R171, UR4, PT ;  /* 0x00000004ab007c0c */ /* 0x000fe4000bf26270 */
[----:B------:R-:W-:Y:S02]  /*bdb0*/  CS2R R26, SRZ ;  /* 0x00000000001a7805 */ /* 0x000fe4000001ff00 */
[----:B0-----:R-:W-:Y:S02]  /*bdc0*/  CS2R R8, SRZ ;  /* 0x0000000000087805 */ /* 0x001fe4000001ff00 */
[----:B------:R-:W-:Y:S01]  /*bdd0*/  @!P4 IADD3.X R13, R37, R223, RZ, P5, !PT ;  /* 0x000000df250dc210 */ /* 0x000fe20002ffe4ff */
[----:B------:R-:W-:Y:S01]  /*bde0*/  @!P4 IMAD.X R15, R41, 0x1, R223, P6 ;  /* 0x00000001290fc824 */ /* 0x000fe200030e06df */
[----:B------:R0:W5:Y:S04]  /*bdf0*/  @!P3 LD.E.64 R24, desc[UR56][R28.64] ;  /* 0x000000381c18b980 */ /* 0x000168000c101b00 */
[----:B------:R1:W5:Y:S01]  /*be00*/  @!P3 LD.E.64 R6, desc[UR56][R10.64] ;  /* 0x000000380a06b980 */ /* 0x000362000c101b00 */
[----:B------:R-:W-:-:S03]  /*be10*/  ISETP.GE.AND P3, PT, R173, UR4, PT ;  /* 0x00000004ad007c0c */ /* 0x000fc6000bf66270 */
[----:B------:R2:W5:Y:S04]  /*be20*/  @!P4 LD.E.64 R26, desc[UR56][R12.64] ;  /* 0x000000380c1ac980 */ /* 0x000568000c101b00 */
[----:B------:R4:W5:Y:S01]  /*be30*/  @!P4 LD.E.64 R8, desc[UR56][R14.64] ;  /* 0x000000380e08c980 */ /* 0x000962000c101b00 */
[----:B0-----:R-:W-:Y:S02]  /*be40*/  CS2R R28, SRZ ;  /* 0x00000000001c7805 */ /* 0x001fe4000001ff00 */
[----:B-1----:R-:W-:Y:S02]  /*be50*/  CS2R R10, SRZ ;  /* 0x00000000000a7805 */ /* 0x002fe4000001ff00 */
[-C--:B--2---:R-:W-:Y:S02]  /*be60*/  @!P2 IADD3 R12, P4, R38, R227.reuse, RZ ;  /* 0x000000e3260ca210 */ /* 0x084fe40007f9e0ff */
[----:B----4-:R-:W-:-:S03]  /*be70*/  @!P2 IADD3 R14, P5, R40, R227, RZ ;  /* 0x000000e3280ea210 */ /* 0x010fc60007fbe0ff */
[----:B------:R-:W-:Y:S01]  /*be80*/  @!P2 IMAD.X R13, R37, 0x1, R226, P4 ;  /* 0x00000001250da824 */ /* 0x000fe200020e06e2 */
[----:B------:R-:W-:Y:S02]  /*be90*/  @!P1 IADD3 R32, P6, R38, R229, RZ ;  /* 0x000000e526209210 */ /* 0x000fe40007fde0ff */
[----:B------:R-:W-:Y:S02]  /*bea0*/  @!P2 IADD3.X R15, R41, R226, RZ, P5, !PT ;  /* 0x000000e2290fa210 */ /* 0x000fe40002ffe4ff */
[----:B------:R-:W-:Y:S01]  /*beb0*/  CS2R R30, SRZ ;  /* 0x00000000001e7805 */ /* 0x000fe2000001ff00 */
[----:B------:R0:W5:Y:S01]  /*bec0*/  @!P2 LD.E.64 R28, desc[UR56][R12.64] ;  /* 0x000000380c1ca980 */ /* 0x000162000c101b00 */
[----:B------:R-:W-:-:S03]  /*bed0*/  @!P1 IMAD.X R33, R37, 0x1, R228, P6 ;  /* 0x0000000125219824 */ /* 0x000fc600030e06e4 */
[----:B------:R1:W5:Y:S01]  /*bee0*/  @!P2 LD.E.64 R10, desc[UR56][R14.64] ;  /* 0x000000380e0aa980 */ /* 0x000362000c101b00 */
[----:B------:R-:W-:-:S03]  /*bef0*/  @!P1 IADD3 R34, P2, R40, R229, RZ ;  /* 0x000000e528229210 */ /* 0x000fc60007f5e0ff */
[----:B------:R2:W5:Y:S01]  /*bf00*/  @!P1 LD.E.64 R30, desc[UR56][R32.64] ;  /* 0x00000038201e9980 */ /* 0x000562000c101b00 */
[----:B0-----:R-:W-:Y:S01]  /*bf10*/  CS2R R12, SRZ ;  /* 0x00000000000c7805 */ /* 0x001fe2000001ff00 */
[----:B------:R-:W-:Y:S01]  /*bf20*/  @!P1 IMAD.X R35, R41, 0x1, R228, P2 ;  /* 0x0000000129239824 */ /* 0x000fe200010e06e4 */
[----:B-1----:R-:W-:-:S04]  /*bf30*/  CS2R R14, SRZ ;  /* 0x00000000000e7805 */ /* 0x002fc8000001ff00 */
[----:B------:R0:W5:Y:S01]  /*bf40*/  @!P1 LD.E.64 R12, desc[UR56][R34.64] ;  /* 0x00000038220c9980 */ /* 0x000162000c101b00 */
[----:B--2---:R-:W-:Y:S02]  /*bf50*/  CS2R R32, SRZ ;  /* 0x0000000000207805 */ /* 0x004fe4000001ff00 */
[-C--:B---3--:R-:W-:Y:S02]  /*bf60*/  @!P3 IADD3 R40, P5, R40, R45.reuse, RZ ;  /* 0x0000002d2828b210 */ /* 0x088fe40007fbe0ff */
[----:B------:R-:W-:-:S03]  /*bf70*/  @!P3 IADD3 R38, P4, R38, R45, RZ ;  /* 0x0000002d2626b210 */ /* 0x000fc60007f9e0ff */
[----:B------:R-:W-:Y:S01]  /*bf80*/  @!P3 IMAD.X R41, R41, 0x1, R44, P5 ;  /* 0x000000012929b824 */ /* 0x000fe200028e062c */
[----:B------:R-:W-:-:S04]  /*bf90*/  @!P3 IADD3.X R39, R37, R44, RZ, P4, !PT ;  /* 0x0000002c2527b210 */ /* 0x000fc800027fe4ff */
[----:B------:R0:W5:Y:S04]  /*bfa0*/  @!P3 LD.E.64 R14, desc[UR56][R40.64] ;  /* 0x00000038280eb980 */ /* 0x000168000c101b00 */
[----:B------:R0:W5:Y:S02]  /*bfb0*/  @!P3 LD.E.64 R32, desc[UR56][R38.64] ;  /* 0x000000382620b980 */ /* 0x000164000c101b00 */
.L_x_579:
[----:B------:R-:W-:Y:S05]  /*bfc0*/  BSYNC B1 ;  /* 0x0000000000017941 */ /* 0x000fea0003800000 */
.L_x_578:
[----:B0-2--5:R-:W-:Y:S01]  /*bfd0*/  MOV R38, R4 ;  /* 0x0000000400267202 */ /* 0x025fe20000000f00 */
[----:B------:R-:W-:Y:S01]  /*bfe0*/  @P0 VIADD R0, R43, 0xffffffc0 ;  /* 0xffffffc02b000836 */ /* 0x000fe20000000000 */
[----:B------:R-:W-:Y:S01]  /*bff0*/  SHF.R.U64 R60, R4, 0x10, R5 ;  /* 0x00000010043c7819 */ /* 0x000fe20000001205 */
[----:B------:R-:W-:Y:S01]  /*c000*/  IMAD.MOV.U32 R46, RZ, RZ, R30 ;  /* 0x000000ffff2e7224 */ /* 0x000fe200078e001e */
[C---:B------:R-:W-:Y:S01]  /*c010*/  LEA.HI R4, R191.reuse, R191, RZ, 0x1 ;  /* 0x000000bfbf047211 */ /* 0x040fe200078f08ff */
[----:B------:R-:W-:Y:S01]  /*c020*/  IMAD.MOV.U32 R48, RZ, RZ, R33 ;  /* 0x000000ffff307224 */ /* 0x000fe200078e0021 */
[----:B------:R-:W-:Y:S01]  /*c030*/  MOV R35, R20 ;  /* 0x0000001400237202 */ /* 0x000fe20000000f00 */
[----:B------:R-:W-:Y:S01]  /*c040*/  IMAD.MOV.U32 R34, RZ, RZ, R21 ;  /* 0x000000ffff227224 */ /* 0x000fe200078e0015 */
[----:B------:R-:W-:Y:S01]  /*c050*/  LOP3.LUT R4, R4, 0xfffffffe, RZ, 0xc0, !PT ;  /* 0xfffffffe04047812 */ /* 0x000fe200078ec0ff */
[----:B------:R-:W-:Y:S01]  /*c060*/  IMAD.MOV.U32 R45, RZ, RZ, R29 ;  /* 0x000000ffff2d7224 */ /* 0x000fe200078e001d */
[----:B-1----:R-:W-:Y:S01]  /*c070*/  SHF.R.U64 R37, R20, 0x10, R21 ;  /* 0x0000001014257819 */ /* 0x002fe20000001215 */
[----:B------:R-:W-:Y:S01]  /*c080*/  IMAD.MOV.U32 R20, RZ, RZ, R5 ;  /* 0x000000ffff147224 */ /* 0x000fe200078e0005 */
[----:B------:R-:W-:Y:S01]  /*c090*/  IADD3 R4, R191, -R4, RZ ;  /* 0x80000004bf047210 */ /* 0x000fe20007ffe0ff */
[----:B------:R-:W-:Y:S01]  /*c0a0*/  IMAD.MOV.U32 R43, RZ, RZ, R27 ;  /* 0x000000ffff2b7224 */ /* 0x000fe200078e001b */
[----:B------:R-:W-:Y:S01]  /*c0b0*/  SHF.R.U32.HI R61, RZ, 0x10, R5 ;  /* 0x00000010ff3d7819 */ /* 0x000fe20000011605 */
[----:B----4-:R-:W-:Y:S01]  /*c0c0*/  IMAD.MOV.U32 R41, RZ, RZ, R15 ;  /* 0x000000ffff297224 */ /* 0x010fe200078e000f */
[----:B------:R-:W-:Y:S01]  /*c0d0*/  SHF.L.U32 R5, R4, 0x1f, RZ ;  /* 0x0000001f04057819 */ /* 0x000fe200000006ff */
[----:B------:R-:W-:Y:S01]  /*c0e0*/  BSSY B1, `(.L_x_580) ;  /* 0x0000040000017945 */ /* 0x000fe20003800000 */
[----:B------:R-:W-:Y:S01]  /*c0f0*/  SHF.R.U64 R56, R30, 0x10, R31 ;  /* 0x000000101e387819 */ /* 0x000fe2000000121f */
[----:B------:R-:W-:Y:S01]  /*c100*/  IMAD.MOV.U32 R30, RZ, RZ, R32 ;  /* 0x000000ffff1e7224 */ /* 0x000fe200078e0020 */
[----:B------:R-:W0:Y:S01]  /*c110*/  SYNCS.PHASECHK.TRANS64.TRYWAIT P0, [R2+URZ+0x2a800], R5 ;  /* 0x02a80005020075a7 */ /* 0x000e22000800017f */
[----:B------:R-:W-:-:S02]  /*c120*/  SHF.R.U64 R58, R32, 0x10, R33 ;  /* 0x00000010203a7819 */ /* 0x000fc40000001221 */
[----:B------:R-:W-:Y:S01]  /*c130*/  SHF.R.U32.HI R59, RZ, 0x10, R33 ;  /* 0x00000010ff3b7819 */ /* 0x000fe20000011621 */
[----:B------:R-:W-:Y:S01]  /*c140*/  IMAD.MOV.U32 R33, RZ, RZ, R6 ;  /* 0x000000ffff217224 */ /* 0x000fe200078e0006 */
[----:B------:R-:W-:Y:S01]  /*c150*/  SHF.R.U64 R62, R6, 0x10, R7 ;  /* 0x00000010063e7819 */ /* 0x000fe20000001207 */
[----:B------:R-:W-:Y:S01]  /*c160*/  IMAD.MOV.U32 R6, RZ, RZ, R9 ;  /* 0x000000ffff067224 */ /* 0x000fe200078e0009 */
[----:B------:R-:W-:Y:S01]  /*c170*/  SHF.R.U32.HI R49, RZ, 0x10, R21 ;  /* 0x00000010ff317819 */ /* 0x000fe20000011615 */
[----:B------:R-:W-:Y:S01]  /*c180*/  IMAD.MOV.U32 R21, RZ, RZ, R24 ;  /* 0x000000ffff157224 */ /* 0x000fe200078e0018 */
[----:B------:R-:W-:Y:S02]  /*c190*/  SHF.R.U64 R64, R8, 0x10, R9 ;  /* 0x0000001008407819 */ /* 0x000fe40000001209 */
[----:B------:R-:W-:Y:S01]  /*c1a0*/  SHF.R.U64 R50, R24, 0x10, R25 ;  /* 0x0000001018327819 */ /* 0x000fe20000001219 */
[----:B------:R-:W-:Y:S01]  /*c1b0*/  IMAD.MOV.U32 R24, RZ, RZ, R26 ;  /* 0x000000ffff187224 */ /* 0x000fe200078e001a */
[----:B------:R-:W-:-:S02]  /*c1c0*/  SHF.R.U32.HI R9, RZ, 0x10, R9 ;  /* 0x00000010ff097819 */ /* 0x000fc40000011609 */
[----:B------:R-:W-:Y:S01]  /*c1d0*/  SHF.R.U64 R52, R26, 0x10, R27 ;  /* 0x000000101a347819 */ /* 0x000fe2000000121b */
[----:B------:R-:W-:Y:S01]  /*c1e0*/  IMAD.MOV.U32 R26, RZ, RZ, R11 ;  /* 0x000000ffff1a7224 */ /* 0x000fe200078e000b */
[--C-:B------:R-:W-:Y:S02]  /*c1f0*/  SHF.R.U64 R54, R28, 0x10, R29.reuse ;  /* 0x000000101c367819 */ /* 0x100fe4000000121d */
[----:B------:R-:W-:Y:S01]  /*c200*/  SHF.R.U32.HI R55, RZ, 0x10, R29 ;  /* 0x00000010ff377819 */ /* 0x000fe2000001161d */
[----:B------:R-:W-:Y:S01]  /*c210*/  IMAD.MOV.U32 R29, RZ, RZ, R8 ;  /* 0x000000ffff1d7224 */ /* 0x000fe200078e0008 */
[----:B------:R-:W-:Y:S02]  /*c220*/  MOV R39, R25 ;  /* 0x0000001900277202 */ /* 0x000fe40000000f00 */
[----:B------:R-:W-:Y:S02]  /*c230*/  SHF.R.U32.HI R51, RZ, 0x10, R25 ;  /* 0x00000010ff337819 */ /* 0x000fe40000011619 */
[----:B------:R-:W-:-:S02]  /*c240*/  SHF.R.U64 R65, R10, 0x10, R11 ;  /* 0x000000100a417819 */ /* 0x000fc4000000120b */
[----:B------:R-:W-:Y:S01]  /*c250*/  SHF.R.U32.HI R66, RZ, 0x10, R11 ;  /* 0x00000010ff427819 */ /* 0x000fe2000001160b */
[----:B------:R-:W-:Y:S01]  /*c260*/  IMAD.MOV.U32 R11, RZ, RZ, R12 ;  /* 0x000000ffff0b7224 */ /* 0x000fe200078e000c */
[----:B------:R-:W-:Y:S02]  /*c270*/  MOV R25, R7 ;  /* 0x0000000700197202 */ /* 0x000fe40000000f00 */
[----:B------:R-:W-:Y:S02]  /*c280*/  SHF.R.U32.HI R63, RZ, 0x10, R7 ;  /* 0x00000010ff3f7819 */ /* 0x000fe40000011607 */
[----:B------:R-:W-:Y:S01]  /*c290*/  SHF.R.U64 R67, R12, 0x10, R13 ;  /* 0x000000100c437819 */ /* 0x000fe2000000120d */
[----:B------:R-:W-:Y:S01]  /*c2a0*/  IMAD.MOV.U32 R12, RZ, RZ, R14 ;  /* 0x000000ffff0c7224 */ /* 0x000fe200078e000e */
[----:B------:R-:W-:Y:S02]  /*c2b0*/  PRMT R8, R30, 0x5410, R48 ;  /* 0x000054101e087816 */ /* 0x000fe40000000030 */
[----:B------:R-:W-:-:S02]  /*c2c0*/  MOV R7, R10 ;  /* 0x0000000a00077202 */ /* 0x000fc40000000f00 */
[----:B------:R-:W-:Y:S02]  /*c2d0*/  MOV R40, R13 ;  /* 0x0000000d00287202 */ /* 0x000fe40000000f00 */
[----:B------:R-:W-:Y:S02]  /*c2e0*/  PRMT R30, R64, 0x5410, R9 ;  /* 0x00005410401e7816 */ /* 0x000fe40000000009 */
[----:B------:R-:W-:Y:S02]  /*c2f0*/  SHF.R.U32.HI R53, RZ, 0x10, R27 ;  /* 0x00000010ff357819 */ /* 0x000fe4000001161b */
[----:B------:R-:W-:Y:S02]  /*c300*/  MOV R44, R28 ;  /* 0x0000001c002c7202 */ /* 0x000fe40000000f00 */
[----:B------:R-:W-:Y:S02]  /*c310*/  MOV R47, R31 ;  /* 0x0000001f002f7202 */ /* 0x000fe40000000f00 */
[----:B------:R-:W-:-:S02]  /*c320*/  SHF.R.U32.HI R57, RZ, 0x10, R31 ;  /* 0x00000010ff397819 */ /* 0x000fc4000001161f */
[----:B------:R-:W-:Y:S02]  /*c330*/  SHF.R.U32.HI R68, RZ, 0x10, R13 ;  /* 0x00000010ff447819 */ /* 0x000fe4000001160d */
[----:B------:R-:W-:Y:S02]  /*c340*/  VIMNMX R9, R42, 0x80, PT ;  /* 0x000000802a097848 */ /* 0x000fe40003fe0100 */
[--C-:B------:R-:W-:Y:S02]  /*c350*/  SHF.R.U64 R69, R14, 0x10, R15.reuse ;  /* 0x000000100e457819 */ /* 0x100fe4000000120f */
[----:B------:R-:W-:Y:S02]  /*c360*/  SHF.R.U32.HI R70, RZ, 0x10, R15 ;  /* 0x00000010ff467819 */ /* 0x000fe4000001160f */
[----:B------:R-:W-:Y:S02]  /*c370*/  PRMT R33, R33, 0x5410, R25 ;  /* 0x0000541021217816 */ /* 0x000fe40000000019 */
[----:B------:R-:W-:-:S02]  /*c380*/  PRMT R35, R35, 0x5410, R34 ;  /* 0x0000541023237816 */ /* 0x000fc40000000022 */
[----:B------:R-:W-:Y:S02]  /*c390*/  PRMT R31, R21, 0x5410, R39 ;  /* 0x00005410151f7816 */ /* 0x000fe40000000027 */
[----:B------:R-:W-:Y:S02]  /*c3a0*/  PRMT R27, R24, 0x5410, R43 ;  /* 0x00005410181b7816 */ /* 0x000fe4000000002b */
[----:B------:R-:W-:Y:S02]  /*c3b0*/  PRMT R38, R38, 0x5410, R20 ;  /* 0x0000541026267816 */ /* 0x000fe40000000014 */
[----:B------:R-:W-:Y:S02]  /*c3c0*/  PRMT R25, R7, 0x5410, R26 ;  /* 0x0000541007197816 */ /* 0x000fe4000000001a */
        /* <DEDUP_REMOVED lines=13> */
[----:B------:R-:W-:-:S02]  /*c4a0*/  ISETP.GE.AND P1, PT, R166, R9, PT ;  /* 0x00000009a600720c */ /* 0x000fc40003f26270 */
[----:B------:R-:W-:Y:S02]  /*c4b0*/  PRMT R20, R67, 0x5410, R68 ;  /* 0x0000541043147816 */ /* 0x000fe40000000044 */
[----:B------:R-:W-:Y:S01]  /*c4c0*/  PRMT R11, R12, 0x5410, R41 ;  /* 0x000054100c0b7816 */ /* 0x000fe20000000029 */
[----:B0-----:R-:W-:Y:S08]  /*c4d0*/  @!P0 BRA `(.L_x_581) ;  /* 0x0000014800308947 */ /* 0x001ff00003800000 */
.L_x_825:
[----:B------:R-:W-:Y:S05]  /*c4e0*/  BSYNC B1 ;  /* 0x0000000000017941 */ /* 0x000fea0003800000 */
.L_x_580:
[----:B------:R-:W-:Y:S01]  /*c4f0*/  BSSY B1, `(.L_x_582) ;  /* 0x00000fe000017945 */ /* 0x000fe20003800000 */
[----:B------:R-:W-:-:S03]  /*c500*/  PRMT R12, R69, 0x5410, R70 ;  /* 0x00005410450c7816 */ /* 0x000fc60000000046 */
[----:B------:R-:W-:Y:S05]  /*c510*/  @P1 BRA `(.L_x_583) ;  /* 0x0000000c00ec1947 */ /* 0x000fea0003800000 */
[----:B------:R-:W1:Y:S01]  /*c520*/  LDC R4, c[0x0][0x3f4] ;  /* 0x0000fd00ff047b82 */ /* 0x000e620000000800 */
[----:B------:R-:W-:Y:S01]  /*c530*/  BSSY B2, `(.L_x_584) ;  /* 0x000002e000027945 */ /* 0x000fe20003800000 */
[-C--:B-1----:R-:W-:Y:S02]  /*c540*/  ISETP.GE.AND P0, PT, R160, R4.reuse, PT ;  /* 0x00000004a000720c */ /* 0x082fe40003f06270 */
[-C--:B------:R-:W-:Y:S02]  /*c550*/  ISETP.GE.AND P1, PT, R170, R4.reuse, PT ;  /* 0x00000004aa00720c */ /* 0x080fe40003f26270 */
[-C--:B------:R-:W-:Y:S02]  /*c560*/  ISETP.GE.AND P2, PT, R169, R4.reuse, PT ;  /* 0x00000004a900720c */ /* 0x080fe40003f46270 */
[-C--:B------:R-:W-:Y:S02]  /*c570*/  ISETP.GE.AND P3, PT, R172, R4.reuse, PT ;  /* 0x00000004ac00720c */ /* 0x080fe40003f66270 */
[----:B------:R-:W-:-:S02]  /*c580*/  ISETP.GE.AND P4, PT, R171, R4, PT ;  /* 0x00000004ab00720c */ /* 0x000fc40003f86270 */
[----:B------:R-:W-:-:S03]  /*c590*/  ISETP.GE.AND P5, PT, R173, R4, PT ;  /* 0x00000004ad00720c */ /* 0x000fc60003fa6270 */
[----:B------:R-:W-:Y:S10]  /*c5a0*/  @P0 BRA `(.L_x_585) ;  /* 0x0000000000980947 */ /* 0x000ff40003800000 */
[----:B0-----:R-:W0:Y:S01]  /*c5b0*/  LDS.128 R4, [R3+0xc400] ;  /* 0x00c4000003047984 */ /* 0x001e220000000c00 */
[----:B------:R-:W-:Y:S02]  /*c5c0*/  HADD2.F32 R47, -RZ, R38.H0_H0 ;  /* 0x20000026ff2f7230 */ /* 0x000fe40000004100 */
[----:B------:R-:W-:Y:S02]  /*c5d0*/  HADD2.F32 R45, -RZ, R35.H0_H0 ;  /* 0x20000023ff2d7230 */ /* 0x000fe40000004100 */
[----:B------:R-:W-:Y:S02]  /*c5e0*/  HADD2.F32 R44, -RZ, R37.H0_H0 ;  /* 0x20000025ff2c7230 */ /* 0x000fe40000004100 */
[----:B------:R-:W-:Y:S02]  /*c5f0*/  HADD2.F32 R46, -RZ, R39.H0_H0 ;  /* 0x20000027ff2e7230 */ /* 0x000fe40000004100 */
[--C-:B0-----:R-:W-:Y:S02]  /*c600*/  HADD2.F32 R40, -RZ, R4.reuse.H0_H0 ;  /* 0x20000004ff287230 */ /* 0x101fe40000004100 */
[----:B------:R-:W-:-:S02]  /*c610*/  HADD2.F32 R4, -RZ, R4.H1_H1 ;  /* 0x30000004ff047230 */ /* 0x000fc40000004100 */
[--C-:B------:R-:W-:Y:S02]  /*c620*/  HADD2.F32 R41, -RZ, R5.reuse.H0_H0 ;  /* 0x20000005ff297230 */ /* 0x100fe40000004100 */
[----:B------:R-:W-:Y:S02]  /*c630*/  HADD2.F32 R5, -RZ, R5.H1_H1 ;  /* 0x30000005ff057230 */ /* 0x000fe40000004100 */
[C---:B------:R-:W-:Y:S01]  /*c640*/  FMUL.FTZ R49, R4.reuse, R47 ;  /* 0x0000002f04317220 */ /* 0x040fe20000410000 */
[-C--:B------:R-:W-:Y:S01]  /*c650*/  FMUL.FTZ R4, R4, R45.reuse ;  /* 0x0000002d04047220 */ /* 0x080fe20000410000 */
[--C-:B------:R-:W-:Y:S02]  /*c660*/  HADD2.F32 R42, -RZ, R6.reuse.H0_H0 ;  /* 0x20000006ff2a7230 */ /* 0x100fe40000004100 */
[----:B------:R-:W-:Y:S02]  /*c670*/  HADD2.F32 R43, -RZ, R7.H0_H0 ;  /* 0x20000007ff2b7230 */ /* 0x000fe40000004100 */
[C---:B------:R-:W-:Y:S01]  /*c680*/  FMUL.FTZ R50, R5.reuse, R46 ;  /* 0x0000002e05327220 */ /* 0x040fe20000410000 */
[C---:B------:R-:W-:Y:S01]  /*c690*/  FFMA.FTZ R49, R40.reuse, R45, -R49 ;  /* 0x0000002d28317223 */ /* 0x040fe20000010831 */
[----:B------:R-:W-:Y:S01]  /*c6a0*/  FFMA.FTZ R48, R40, R47, R4 ;  /* 0x0000002f28307223 */ /* 0x000fe20000010004 */
[----:B------:R-:W-:Y:S01]  /*c6b0*/  FMUL.FTZ R52, R5, R44 ;  /* 0x0000002c05347220 */ /* 0x000fe20000410000 */
[----:B------:R-:W-:-:S02]  /*c6c0*/  HADD2.F32 R6, -RZ, R6.H1_H1 ;  /* 0x30000006ff067230 */ /* 0x000fc40000004100 */
[C---:B------:R-:W-:Y:S01]  /*c6d0*/  FFMA.FTZ R50, R41.reuse, R44, -R50 ;  /* 0x0000002c29327223 */ /* 0x040fe20000010832 */
[----:B------:R-:W-:Y:S02]  /*c6e0*/  HADD2.F32 R7, -RZ, R7.H1_H1 ;  /* 0x30000007ff077230 */ /* 0x000fe40000004100 */
[----:B------:R-:W-:Y:S01]  /*c6f0*/  FFMA.FTZ R41, R41, R46, R52 ;  /* 0x0000002e29297223 */ /* 0x000fe20000010034 */
[----:B------:R-:W-:Y:S02]  /*c700*/  HADD2.F32 R45, -RZ, R38.H1_H1 ;  /* 0x30000026ff2d7230 */ /* 0x000fe40000004100 */
[----:B------:R-:W-:Y:S02]  /*c710*/  HADD2.F32 R5, -RZ, R35.H1_H1 ;  /* 0x30000023ff057230 */ /* 0x000fe40000004100 */
[----:B------:R-:W-:Y:S02]  /*c720*/  HADD2.F32 R40, -RZ, R39.H1_H1 ;  /* 0x30000027ff287230 */ /* 0x000fe40000004100 */
[----:B------:R-:W-:Y:S01]  /*c730*/  FMUL.FTZ R47, R6, R45 ;  /* 0x0000002d062f7220 */ /* 0x000fe20000410000 */
[----:B------:R-:W-:-:S02]  /*c740*/  HADD2.F32 R4, -RZ, R37.H1_H1 ;  /* 0x30000025ff047230 */ /* 0x000fc40000004100 */
[-C--:B------:R-:W-:Y:S01]  /*c750*/  FMUL.FTZ R44, R6, R5.reuse ;  /* 0x00000005062c7220 */ /* 0x080fe20000410000 */
[C---:B------:R-:W-:Y:S01]  /*c760*/  FMUL.FTZ R46, R7.reuse, R40 ;  /* 0x00000028072e7220 */ /* 0x040fe20000410000 */
[C---:B------:R-:W-:Y:S01]  /*c770*/  FFMA.FTZ R6, R42.reuse, R5, -R47 ;  /* 0x000000052a067223 */ /* 0x040fe2000001082f */
[-C--:B------:R-:W-:Y:S01]  /*c780*/  FMUL.FTZ R51, R7, R4.reuse ;  /* 0x0000000407337220 */ /* 0x080fe20000410000 */
[----:B------:R-:W-:Y:S01]  /*c790*/  FFMA.FTZ R45, R42, R45, R44 ;  /* 0x0000002d2a2d7223 */ /* 0x000fe2000001002c */
[C---:B------:R-:W-:Y:S01]  /*c7a0*/  FFMA.FTZ R7, R43.reuse, R4, -R46 ;  /* 0x000000042b077223 */ /* 0x040fe2000001082e */
[----:B------:R-:W-:Y:S01]  /*c7b0*/  F2FP.F16.F32.PACK_AB R4, R48, R49 ;  /* 0x000000313004723e */ /* 0x000fe200000000ff */
[----:B------:R-:W-:Y:S01]  /*c7c0*/  FFMA.FTZ R40, R43, R40, R51 ;  /* 0x000000282b287223 */ /* 0x000fe20000010033 */
[----:B------:R-:W-:Y:S02]  /*c7d0*/  F2FP.F16.F32.PACK_AB R5, R41, R50 ;  /* 0x000000322905723e */ /* 0x000fe400000000ff */
[----:B------:R-:W-:-:S02]  /*c7e0*/  F2FP.F16.F32.PACK_AB R6, R45, R6 ;  /* 0x000000062d06723e */ /* 0x000fc400000000ff */
[----:B------:R-:W-:-:S05]  /*c7f0*/  F2FP.F16.F32.PACK_AB R7, R40, R7 ;  /* 0x000000072807723e */ /* 0x000fca00000000ff */
[----:B------:R1:W-:Y:S02]  /*c800*/  STS.128 [R3+0xc400], R4 ;  /* 0x00c4000403007388 */ /* 0x0003e40000000c00 */
.L_x_585:
[----:B------:R-:W-:Y:S05]  /*c810*/  BSYNC B2 ;  /* 0x0000000000027941 */ /* 0x000fea0003800000 */
.L_x_584:
[----:B------:R-:W-:Y:S04]  /*c820*/  BSSY B2, `(.L_x_586) ;  /* 0x0000028000027945 */ /* 0x000fe80003800000 */
[----:B------:R-:W-:Y:S05]  /*c830*/  @P1 BRA `(.L_x_587) ;  /* 0x0000000000981947 */ /* 0x000fea0003800000 */
[----:B01----:R-:W0:Y:S01]  /*c840*/  LDS.128 R4, [R0] ;  /* 0x0000000000047984 */ /* 0x003e220000000c00 */
        /* <DEDUP_REMOVED lines=36> */
[----:B------:R2:W-:Y:S02]  /*ca90*/  STS.128 [R0], R4 ;  /* 0x0000000400007388 */ /* 0x0005e40000000c00 */
.L_x_587:
[----:B------:R-:W-:Y:S05]  /*caa0*/  BSYNC B2 ;  /* 0x0000000000027941 */ /* 0x000fea0003800000 */
.L_x_586:
[----:B------:R-:W-:Y:S04]  /*cab0*/  BSSY B2, `(.L_x_588) ;  /* 0x0000028000027945 */ /* 0x000fe80003800000 */
[----:B------:R-:W-:Y:S05]  /*cac0*/  @P2 BRA `(.L_x_589) ;  /* 0x0000000000982947 */ /* 0x000fea0003800000 */
[----:B012---:R-:W0:Y:S01]  /*cad0*/  LDS.128 R4, [R3+0x10400] ;  /* 0x0104000003047984 */ /* 0x007e220000000c00 */
        /* <DEDUP_REMOVED lines=37> */
.L_x_589:
[----:B------:R-:W-:Y:S05]  /*cd30*/  BSYNC B2 ;  /* 0x0000000000027941 */ /* 0x000fea0003800000 */
.L_x_588:
[----:B------:R-:W-:Y:S04]  /*cd40*/  BSSY B2, `(.L_x_590) ;  /* 0x0000028000027945 */ /* 0x000fe80003800000 */
[----:B------:R-:W-:Y:S05]  /*cd50*/  @P3 BRA `(.L_x_591) ;  /* 0x0000000000983947 */ /* 0x000fea0003800000 */
[----:B0123--:R-:W0:Y:S01]  /*cd60*/  LDS.128 R4, [R0+0x4000] ;  /* 0x0040000000047984 */ /* 0x00fe220000000c00 */
        /* <DEDUP_REMOVED lines=37> */
.L_x_591:
[----:B------:R-:W-:Y:S05]  /*cfc0*/  BSYNC B2 ;  /* 0x0000000000027941 */ /* 0x000fea0003800000 */
.L_x_590:
[----:B------:R-:W-:Y:S04]  /*cfd0*/  BSSY B2, `(.L_x_592) ;  /* 0x0000028000027945 */ /* 0x000fe80003800000 */
[----:B------:R-:W-:Y:S05]  /*cfe0*/  @P4 BRA `(.L_x_593) ;  /* 0x0000000000984947 */ /* 0x000fea0003800000 */
[----:B01234-:R-:W0:Y:S01]  /*cff0*/  LDS.128 R4, [R3+0x14400] ;  /* 0x0144000003047984 */ /* 0x01fe220000000c00 */
        /* <DEDUP_REMOVED lines=37> */
.L_x_593:
[----:B------:R-:W-:Y:S05]  /*d250*/  BSYNC B2 ;  /* 0x0000000000027941 */ /* 0x000fea0003800000 */
.L_x_592:
        /* <DEDUP_REMOVED lines=39> */
.L_x_583:
[----:B------:R-:W-:Y:S05]  /*d4d0*/  BSYNC B1 ;  /* 0x0000000000017941 */ /* 0x000fea0003800000 */
.L_x_582:
[----:B01234-:R-:W-:-:S05]  /*d4e0*/  VIADD R4, R166, 0x40 ;  /* 0x00000040a6047836 */ /* 0x01ffca0000000000 */
[----:B------:R-:W-:-:S13]  /*d4f0*/  ISETP.GE.AND P0, PT, R4, R9, PT ;  /* 0x000000090400720c */ /* 0x000fda0003f06270 */
[----:B------:R-:W-:Y:S05]  /*d500*/  @P0 BRA `(.L_x_594) ;  /* 0x0000003800f40947 */ /* 0x000fea0003800000 */
[----:B------:R-:W0:Y:S01]  /*d510*/  LDC R4, c[0x0][0x3f4] ;  /* 0x0000fd00ff047b82 */ /* 0x000e220000000800 */
[----:B------:R-:W-:Y:S01]  /*d520*/  BSSY B1, `(.L_x_595) ;  /* 0x000002e000017945 */ /* 0x000fe20003800000 */
[-C--:B0-----:R-:W-:Y:S02]  /*d530*/  ISETP.GE.AND P0, PT, R160, R4.reuse, PT ;  /* 0x00000004a000720c */ /* 0x081fe40003f06270 */
[-C--:B------:R-:W-:Y:S02]  /*d540*/  ISETP.GE.AND P1, PT, R170, R4.reuse, PT ;  /* 0x00000004aa00720c */ /* 0x080fe40003f26270 */
[-C--:B------:R-:W-:Y:S02]  /*d550*/  ISETP.GE.AND P2, PT, R169, R4.reuse, PT ;  /* 0x00000004a900720c */ /* 0x080fe40003f46270 */
[-C--:B------:R-:W-:Y:S02]  /*d560*/  ISETP.GE.AND P3, PT, R172, R4.reuse, PT ;  /* 0x00000004ac00720c */ /* 0x080fe40003f66270 */
[----:B------:R-:W-:-:S02]  /*d570*/  ISETP.GE.AND P4, PT, R171, R4, PT ;  /* 0x00000004ab00720c */ /* 0x000fc40003f86270 */
[----:B------:R-:W-:-:S03]  /*d580*/  ISETP.GE.AND P5, PT, R173, R4, PT ;  /* 0x00000004ad00720c */ /* 0x000fc60003fa6270 */
[----:B------:R-:W-:Y:S10]  /*d590*/  @P0 BRA `(.L_x_596) ;  /* 0x0000000000980947 */ /* 0x000ff40003800000 */
[----:B------:R-:W0:Y:S01]  /*d5a0*/  LDS.128 R4, [R3+0xe400] ;  /* 0x00e4000003047984 */ /* 0x000e220000000c00 */
        /* <DEDUP_REMOVED lines=8> */
[-C--:B------:R-:W-:Y:S01]  /*d630*/  FMUL.FTZ R44, R47, R4.reuse ;  /* 0x000000042f2c7220 */ /* 0x080fe20000410000 */
[C---:B------:R-:W-:Y:S01]  /*d640*/  FMUL.FTZ R46, R45.reuse, R4 ;  /* 0x000000042d2e7220 */ /* 0x040fe20000410000 */
[----:B------:R-:W-:Y:S02]  /*d650*/  HADD2.F32 R41, -RZ, R6.H0_H0 ;  /* 0x20000006ff297230 */ /* 0x000fe40000004100 */
[----:B------:R-:W-:Y:S01]  /*d660*/  FMUL.FTZ R43, R50, R5 ;  /* 0x00000005322b7220 */ /* 0x000fe20000410000 */
[----:B------:R-:W-:Y:S01]  /*d670*/  FFMA.FTZ R4, R45, R9, -R44 ;  /* 0x000000092d047223 */ /* 0x000fe2000001082c */
[----:B------:R-:W-:Y:S01]  /*d680*/  FMUL.FTZ R45, R48, R5 ;  /* 0x00000005302d7220 */ /* 0x000fe20000410000 */
[----:B------:R-:W-:-:S02]  /*d690*/  HADD2.F32 R42, -RZ, R7.H0_H0 ;  /* 0x20000007ff2a7230 */ /* 0x000fc40000004100 */
[----:B------:R-:W-:Y:S01]  /*d6a0*/  FFMA.FTZ R9, R47, R9, R46 ;  /* 0x000000092f097223 */ /* 0x000fe2000001002e */
[-C--:B------:R-:W-:Y:S01]  /*d6b0*/  FFMA.FTZ R5, R48, R40.reuse, -R43 ;  /* 0x0000002830057223 */ /* 0x080fe2000001082b */
[----:B------:R-:W-:Y:S02]  /*d6c0*/  HADD2.F32 R6, -RZ, R6.H1_H1 ;  /* 0x30000006ff067230 */ /* 0x000fe40000004100 */
[----:B------:R-:W-:Y:S01]  /*d6d0*/  FFMA.FTZ R40, R50, R40, R45 ;  /* 0x0000002832287223 */ /* 0x000fe2000001002d */
[----:B------:R-:W-:Y:S01]  /*d6e0*/  HADD2.F32 R7, -RZ, R7.H1_H1 ;  /* 0x30000007ff077230 */ /* 0x000fe20000004100 */
[----:B------:R-:W-:Y:S01]  /*d6f0*/  F2FP.F16.F32.PACK_AB R4, R9, R4 ;  /* 0x000000040904723e */ /* 0x000fe200000000ff */
[----:B------:R-:W-:Y:S02]  /*d700*/  HADD2.F32 R47, -RZ, R38.H1_H1 ;  /* 0x30000026ff2f7230 */ /* 0x000fe40000004100 */
[----:B------:R-:W-:Y:S01]  /*d710*/  HADD2.F32 R48, -RZ, R39.H1_H1 ;  /* 0x30000027ff307230 */ /* 0x000fe20000004100 */
[----:B------:R-:W-:Y:S01]  /*d720*/  F2FP.F16.F32.PACK_AB R5, R40, R5 ;  /* 0x000000052805723e */ /* 0x000fe200000000ff */
[----:B------:R-:W-:-:S02]  /*d730*/  HADD2.F32 R43, -RZ, R35.H1_H1 ;  /* 0x30000023ff2b7230 */ /* 0x000fc40000004100 */
[-C--:B------:R-:W-:Y:S01]  /*d740*/  FMUL.FTZ R38, R47, R6.reuse ;  /* 0x000000062f267220 */ /* 0x080fe20000410000 */
[----:B------:R-:W-:Y:S02]  /*d750*/  HADD2.F32 R46, -RZ, R37.H1_H1 ;  /* 0x30000025ff2e7230 */ /* 0x000fe40000004100 */
[----:B------:R-:W-:Y:S01]  /*d760*/  FMUL.FTZ R35, R48, R7 ;  /* 0x0000000730237220 */ /* 0x000fe20000410000 */
[C---:B------:R-:W-:Y:S01]  /*d770*/  FMUL.FTZ R44, R43.reuse, R6 ;  /* 0x000000062b2c7220 */ /* 0x040fe20000410000 */
[----:B------:R-:W-:Y:S01]  /*d780*/  FFMA.FTZ R6, R43, R41, -R38 ;  /* 0x000000292b067223 */ /* 0x000fe20000010826 */
[C---:B------:R-:W-:Y:S01]  /*d790*/  FMUL.FTZ R37, R46.reuse, R7 ;  /* 0x000000072e257220 */ /* 0x040fe20000410000 */
[-C--:B------:R-:W-:Y:S01]  /*d7a0*/  FFMA.FTZ R7, R46, R42.reuse, -R35 ;  /* 0x0000002a2e077223 */ /* 0x080fe20000010823 */
[----:B------:R-:W-:Y:S02]  /*d7b0*/  FFMA.FTZ R41, R47, R41, R44 ;  /* 0x000000292f297223 */ /* 0x000fe4000001002c */
[----:B------:R-:W-:-:S03]  /*d7c0*/  FFMA.FTZ R42, R48, R42, R37 ;  /* 0x0000002a302a7223 */ /* 0x000fc60000010025 */
[----:B------:R-:W-:Y:S02]  /*d7d0*/  F2FP.F16.F32.PACK_AB R6, R41, R6 ;  /* 0x000000062906723e */ /* 0x000fe400000000ff */
[----:B------:R-:W-:-:S05]  /*d7e0*/  F2FP.F16.F32.PACK_AB R7, R42, R7 ;  /* 0x000000072a07723e */ /* 0x000fca00000000ff */
[----:B------:R0:W-:Y:S02]  /*d7f0*/  STS.128 [R3+0xe400], R4 ;  /* 0x00e4000403007388 */ /* 0x0001e40000000c00 */
.L_x_596:
[----:B------:R-:W-:Y:S05]  /*d800*/  BSYNC B1 ;  /* 0x0000000000017941 */ /* 0x000fea0003800000 */
.L_x_595:
[----:B------:R-:W-:Y:S04]  /*d810*/  BSSY B1, `(.L_x_597) ;  /* 0x0000028000017945 */ /* 0x000fe80003800000 */
[----:B------:R-:W-:Y:S05]  /*d820*/  @P1 BRA `(.L_x_598) ;  /* 0x0000000000981947 */ /* 0x000fea0003800000 */
        /* <DEDUP_REMOVED lines=10> */
[----:B------:R-:W-:Y:S01]  /*d8d0*/  FMUL.FTZ R42, R39, R4 ;  /* 0x00000004272a7220 */ /* 0x000fe20000410000 */
[----:B------:R-:W-:Y:S02]  /*d8e0*/  HADD2.F32 R37, -RZ, R6.H0_H0 ;  /* 0x20000006ff257230 */ /* 0x000fe40000004100 */
[----:B------:R-:W-:Y:S01]  /*d8f0*/  FMUL.FTZ R44, R45, R5 ;  /* 0x000000052d2c7220 */ /* 0x000fe20000410000 */
[----:B------:R-:W-:Y:S01]  /*d900*/  FFMA.FTZ R4, R39, R9, -R40 ;  /* 0x0000000927047223 */ /* 0x000fe20000010828 */
[----:B------:R-:W-:Y:S01]  /*d910*/  FMUL.FTZ R40, R41, R5 ;  /* 0x0000000529287220 */ /* 0x000fe20000410000 */
[----:B------:R-:W-:-:S02]  /*d920*/  HADD2.F32 R38, -RZ, R7.H0_H0 ;  /* 0x20000007ff267230 */ /* 0x000fc40000004100 */
[----:B------:R-:W-:Y:S01]  /*d930*/  FFMA.FTZ R5, R41, R35, -R44 ;  /* 0x0000002329057223 */ /* 0x000fe2000001082c */
[----:B------:R-:W-:Y:S02]  /*d940*/  HADD2.F32 R6, -RZ, R6.H1_H1 ;  /* 0x30000006ff067230 */ /* 0x000fe40000004100 */
[----:B------:R-:W-:Y:S01]  /*d950*/  FFMA.FTZ R9, R43, R9, R42 ;  /* 0x000000092b097223 */ /* 0x000fe2000001002a */
[----:B------:R-:W-:Y:S02]  /*d960*/  HADD2.F32 R7, -RZ, R7.H1_H1 ;  /* 0x30000007ff077230 */ /* 0x000fe40000004100 */
[----:B------:R-:W-:Y:S01]  /*d970*/  FFMA.FTZ R40, R45, R35, R40 ;  /* 0x000000232d287223 */ /* 0x000fe20000010028 */
[----:B------:R-:W-:Y:S02]  /*d980*/  HADD2.F32 R41, -RZ, R33.H1_H1 ;  /* 0x30000021ff297230 */ /* 0x000fe40000004100 */
[----:B------:R-:W-:Y:S01]  /*d990*/  HADD2.F32 R44, -RZ, R34.H1_H1 ;  /* 0x30000022ff2c7230 */ /* 0x000fe20000004100 */
[----:B------:R-:W-:Y:S01]  /*d9a0*/  F2FP.F16.F32.PACK_AB R4, R9, R4 ;  /* 0x000000040904723e */ /* 0x000fe200000000ff */
[----:B------:R-:W-:Y:S01]  /*d9b0*/  HADD2.F32 R39, -RZ, R31.H1_H1 ;  /* 0x3000001fff277230 */ /* 0x000fe20000004100 */
[----:B------:R-:W-:Y:S01]  /*d9c0*/  F2FP.F16.F32.PACK_AB R5, R40, R5 ;  /* 0x000000052805723e */ /* 0x000fe200000000ff */
[----:B------:R-:W-:-:S02]  /*d9d0*/  HADD2.F32 R42, -RZ, R32.H1_H1 ;  /* 0x30000020ff2a7230 */ /* 0x000fc40000004100 */
[-C--:B------:R-:W-:Y:S01]  /*d9e0*/  FMUL.FTZ R32, R41, R6.reuse ;  /* 0x0000000629207220 */ /* 0x080fe20000410000 */
[-C--:B------:R-:W-:Y:S01]  /*d9f0*/  FMUL.FTZ R31, R44, R7.reuse ;  /* 0x000000072c1f7220 */ /* 0x080fe20000410000 */
[C---:B------:R-:W-:Y:S01]  /*da00*/  FMUL.FTZ R34, R39.reuse, R6 ;  /* 0x0000000627227220 */ /* 0x040fe20000410000 */
[C---:B------:R-:W-:Y:S01]  /*da10*/  FMUL.FTZ R33, R42.reuse, R7 ;  /* 0x000000072a217220 */ /* 0x040fe20000410000 */
[-C--:B------:R-:W-:Y:S01]  /*da20*/  FFMA.FTZ R6, R39, R37.reuse, -R32 ;  /* 0x0000002527067223 */ /* 0x080fe20000010820 */
[-C--:B------:R-:W-:Y:S01]  /*da30*/  FFMA.FTZ R7, R42, R38.reuse, -R31 ;  /* 0x000000262a077223 */ /* 0x080fe2000001081f */
[----:B------:R-:W-:Y:S01]  /*da40*/  FFMA.FTZ R37, R41, R37, R34 ;  /* 0x0000002529257223 */ /* 0x000fe20000010022 */
[----:B------:R-:W-:-:S04]  /*da50*/  FFMA.FTZ R38, R44, R38, R33 ;  /* 0x000000262c267223 */ /* 0x000fc80000010021 */
[----:B------:R-:W-:Y:S02]  /*da60*/  F2FP.F16.F32.PACK_AB R6, R37, R6 ;  /* 0x000000062506723e */ /* 0x000fe400000000ff */
[----:B------:R-:W-:-:S05]  /*da70*/  F2FP.F16.F32.PACK_AB R7, R38, R7 ;  /* 0x000000072607723e */ /* 0x000fca00000000ff */
[----:B------:R1:W-:Y:S02]  /*da80*/  STS.128 [R0+0x2000], R4 ;  /* 0x0020000400007388 */ /* 0x0003e40000000c00 */
.L_x_598:
[----:B------:R-:W-:Y:S05]  /*da90*/  BSYNC B1 ;  /* 0x0000000000017941 */ /* 0x000fea0003800000 */
.L_x_597:
[----:B------:R-:W-:Y:S04]  /*daa0*/  BSSY B1, `(.L_x_599) ;  /* 0x0000028000017945 */ /* 0x000fe80003800000 */
[----:B------:R-:W-:Y:S05]  /*dab0*/  @P2 BRA `(.L_x_600) ;  /* 0x0000000000982947 */ /* 0x000fea0003800000 */
[----:B01----:R-:W0:Y:S01]  /*dac0*/  LDS.128 R4, [R3+0x12400] ;  /* 0x0124000003047984 */ /* 0x003e220000000c00 */
        /* <DEDUP_REMOVED lines=27> */
[C---:B------:R-:W-:Y:S01]  /*dc80*/  FMUL.FTZ R29, R38.reuse, R6 ;  /* 0x00000006261d7220 */ /* 0x040fe20000410000 */
[-C--:B------:R-:W-:Y:S01]  /*dc90*/  FMUL.FTZ R28, R37, R7.reuse ;  /* 0x00000007251c7220 */ /* 0x080fe20000410000 */
[-C--:B------:R-:W-:Y:S01]  /*dca0*/  FFMA.FTZ R6, R38, R32.reuse, -R27 ;  /* 0x0000002026067223 */ /* 0x080fe2000001081b */
[C---:B------:R-:W-:Y:S01]  /*dcb0*/  FMUL.FTZ R30, R35.reuse, R7 ;  /* 0x00000007231e7220 */ /* 0x040fe20000410000 */
[----:B------:R-:W-:Y:S01]  /*dcc0*/  FFMA.FTZ R29, R40, R32, R29 ;  /* 0x00000020281d7223 */ /* 0x000fe2000001001d */
[-C--:B------:R-:W-:Y:S02]  /*dcd0*/  FFMA.FTZ R7, R35, R33.reuse, -R28 ;  /* 0x0000002123077223 */ /* 0x080fe4000001081c */
[----:B------:R-:W-:-:S02]  /*dce0*/  FFMA.FTZ R30, R37, R33, R30 ;  /* 0x00000021251e7223 */ /* 0x000fc4000001001e */
[----:B------:R-:W-:-:S03]  /*dcf0*/  F2FP.F16.F32.PACK_AB R6, R29, R6 ;  /* 0x000000061d06723e */ /* 0x000fc600000000ff */
[----:B------:R-:W-:-:S05]  /*dd00*/  F2FP.F16.F32.PACK_AB R7, R30, R7 ;  /* 0x000000071e07723e */ /* 0x000fca00000000ff */
[----:B------:R2:W-:Y:S02]  /*dd10*/  STS.128 [R3+0x12400], R4 ;  /* 0x0124000403007388 */ /* 0x0005e40000000c00 */
.L_x_600:
[----:B------:R-:W-:Y:S05]  /*dd20*/  BSYNC B1 ;  /* 0x0000000000017941 */ /* 0x000fea0003800000 */
.L_x_599:
        /* <DEDUP_REMOVED lines=40> */
.L_x_602:
[----:B------:R-:W-:Y:S05]  /*dfb0*/  BSYNC B1 ;  /* 0x0000000000017941 */ /* 0x000fea0003800000 */
.L_x_601:
        /* <DEDUP_REMOVED lines=40> */
.L_x_604:
[----:B------:R-:W-:Y:S05]  /*e240*/  BSYNC B1 ;  /* 0x0000000000017941 */ /* 0x000fea0003800000 */
.L_x_603:
        /* <DEDUP_REMOVED lines=38> */
[----:B------:R0:W-:Y:S01]  /*e4b0*/  STS.128 [R0+0xa000], R4 ;  /* 0x00a0000400007388 */ /* 0x0001e20000000c00 */
[----:B------:R-:W-:Y:S05]  /*e4c0*/  BRA `(.L_x_594) ;  /* 0x0000002c00047947 */ /* 0x000fea0003800000 */
.L_x_576:
[----:B------:R-:W-:-:S03]  /*e4d0*/  UMOV UR4, 0xffffffff ;  /* 0xffffffff00047882 */ /* 0x000fc60000000000 */
[----:B------:R-:W-:Y:S05]  /*e4e0*/  BRA.DIV UR4, `(.L_x_605) ;  /* 0x0000012a04407947 */ /* 0x000fea000b800000 */
[----:B------:R0:W1:Y:S04]  /*e4f0*/  SHFL.IDX PT, R3, R24, RZ, 0x1c1f ;  /* 0x001c1fff18037589 */ /* 0x00006800000e0000 */
[----:B------:R0:W2:Y:S04]  /*e500*/  SHFL.IDX PT, R0, R38, RZ, 0x1c1f ;  /* 0x001c1fff26007589 */ /* 0x0000a800000e0000 */
[----:B------:R0:W4:Y:S04]  /*e510*/  SHFL.IDX PT, R37, R41, RZ, 0x1c1f ;  /* 0x001c1fff29257589 */ /* 0x00012800000e0000 */
[----:B------:R-:W0:Y:S02]  /*e520*/  SHFL.IDX PT, R40, R40, RZ, 0x1c1f ;  /* 0x001c1fff28287589 */ /* 0x000e2400000e0000 */
.L_x_831:
[----:B------:R-:W-:Y:S01]  /*e530*/  ULDC UR4, c[0x0][0x448] ;  /* 0x0001120000047ab9 */ /* 0x000fe20000000800 */
[----:B------:R-:W-:Y:S01]  /*e540*/  BSSY B1, `(.L_x_606) ;  /* 0x0000039000017945 */ /* 0x000fe20003800000 */
[----:B------:R-:W-:Y:S01]  /*e550*/  IMAD R43, R143, UR4, RZ ;  /* 0x000000048f2b7c24 */ /* 0x000fe2000f8e02ff */
[----:B------:R-:W-:Y:S02]  /*e560*/  CS2R R4, SRZ ;  /* 0x0000000000047805 */ /* 0x000fe4000001ff00 */
[----:B------:R-:W-:Y:S02]  /*e570*/  CS2R R8, SRZ ;  /* 0x0000000000087805 */ /* 0x000fe4000001ff00 */
[----:B------:R-:W-:Y:S02]  /*e580*/  CS2R R10, SRZ ;  /* 0x00000000000a7805 */ /* 0x000fe4000001ff00 */
[----:B------:R-:W-:Y:S02]  /*e590*/  CS2R R12, SRZ ;  /* 0x00000000000c7805 */ /* 0x000fe4000001ff00 */
[----:B------:R-:W-:Y:S01]  /*e5a0*/  ISETP.GE.AND P0, PT, R6, R43, PT ;  /* 0x0000002b0600720c */ /* 0x000fe20003f06270 */
[----:B------:R-:W-:Y:S01]  /*e5b0*/  IMAD R43, R145, -0x80, R43 ;  /* 0xffffff80912b7824 */ /* 0x000fe200078e022b */
[----:B------:R-:W-:-:S02]  /*e5c0*/  CS2R R6, SRZ ;  /* 0x0000000000067805 */ /* 0x000fc4000001ff00 */
[----:B------:R-:W-:Y:S02]  /*e5d0*/  CS2R R14, SRZ ;  /* 0x00000000000e7805 */ /* 0x000fe4000001ff00 */
[----:B0-----:R-:W-:Y:S02]  /*e5e0*/  CS2R R24, SRZ ;  /* 0x0000000000187805 */ /* 0x001fe4000001ff00 */
[----:B------:R-:W-:Y:S02]  /*e5f0*/  CS2R R26, SRZ ;  /* 0x00000000001a7805 */ /* 0x000fe4000001ff00 */
[----:B------:R-:W-:Y:S02]  /*e600*/  CS2R R28, SRZ ;  /* 0x00000000001c7805 */ /* 0x000fe4000001ff00 */
[----:B---3--:R-:W-:Y:S02]  /*e610*/  CS2R R30, SRZ ;  /* 0x00000000001e7805 */ /* 0x008fe4000001ff00 */
[----:B------:R-:W-:-:S02]  /*e620*/  CS2R R32, SRZ ;  /* 0x0000000000207805 */ /* 0x000fc4000001ff00 */
[----:B------:R-:W-:Y:S01]  /*e630*/  CS2R R34, SRZ ;  /* 0x0000000000227805 */ /* 0x000fe2000001ff00 */
[----:B------:R-:W-:Y:S06]  /*e640*/  @P0 BRA `(.L_x_607) ;  /* 0x0000000000a00947 */ /* 0x000fec0003800000 */
[C---:B------:R-:W-:Y:S01]  /*e650*/  VIADD R4, R16.reuse, 0x20 ;  /* 0x0000002010047836 */ /* 0x040fe20000000000 */
[C---:B------:R-:W-:Y:S01]  /*e660*/  IADD3 R5, R16.reuse, 0x40, RZ ;  /* 0x0000004010057810 */ /* 0x040fe20007ffe0ff */
[----:B------:R-:W-:Y:S01]  /*e670*/  ULDC UR4, c[0x0][0x3f4] ;  /* 0x0000fd0000047ab9 */ /* 0x000fe20000000800 */
[----:B-1----:R-:W-:Y:S01]  /*e680*/  MOV R7, R3 ;  /* 0x0000000300077202 */ /* 0x002fe20000000f00 */
[----:B--2---:R-:W-:Y:S01]  /*e690*/  IMAD.MOV.U32 R6, RZ, RZ, R0 ;  /* 0x000000ffff067224 */ /* 0x004fe200078e0000 */
[----:B------:R-:W-:Y:S01]  /*e6a0*/  ISETP.GE.AND P2, PT, R16, UR4, PT ;  /* 0x0000000410007c0c */ /* 0x000fe2000bf46270 */
[----:B----4-:R-:W-:Y:S01]  /*e6b0*/  IMAD.MOV.U32 R9, RZ, RZ, R37 ;  /* 0x000000ffff097224 */ /* 0x010fe200078e0025 */
[----:B------:R-:W-:Y:S02]  /*e6c0*/  ISETP.GE.AND P3, PT, R4, UR4, PT ;  /* 0x0000000404007c0c */ /* 0x000fe4000bf66270 */
[----:B------:R-:W-:Y:S02]  /*e6d0*/  CS2R R28, SRZ ;  /* 0x00000000001c7805 */ /* 0x000fe4000001ff00 */
[----:B------:R-:W-:-:S02]  /*e6e0*/  ISETP.GE.AND P4, PT, R5, UR4, PT ;  /* 0x0000000405007c0c */ /* 0x000fc4000bf86270 */
[----:B------:R-:W-:Y:S02]  /*e6f0*/  CS2R R30, SRZ ;  /* 0x00000000001e7805 */ /* 0x000fe4000001ff00 */
[----:B------:R-:W-:Y:S02]  /*e700*/  MOV R8, R40 ;  /* 0x0000002800087202 */ /* 0x000fe40000000f00 */
[----:B------:R-:W-:Y:S02]  /*e710*/  CS2R R10, SRZ ;  /* 0x00000000000a7805 */ /* 0x000fe4000001ff00 */
[----:B------:R-:W-:Y:S02]  /*e720*/  CS2R R32, SRZ ;  /* 0x0000000000207805 */ /* 0x000fe4000001ff00 */
[----:B------:R-:W-:Y:S01]  /*e730*/  CS2R R34, SRZ ;  /* 0x0000000000227805 */ /* 0x000fe2000001ff00 */
[----:B------:R-:W-:Y:S02]  /*e740*/  @!P2 IMAD.SHL.U32 R39, R16, 0x2, RZ ;  /* 0x000000021027a824 */ /* 0x000fe400078e00ff */
[----:B------:R-:W-:-:S02]  /*e750*/  @!P3 IMAD.SHL.U32 R13, R163, 0x8, RZ ;  /* 0x00000008a30db824 */ /* 0x000fc400078e00ff */
[----:B------:R-:W-:Y:S01]  /*e760*/  @!P4 IMAD.SHL.U32 R41, R164, 0x8, RZ ;  /* 0x00000008a429c824 */ /* 0x000fe200078e00ff */
[-C--:B------:R-:W-:Y:S01]  /*e770*/  @!P2 IADD3 R38, P1, R40, R39.reuse, RZ ;  /* 0x000000272826a210 */ /* 0x080fe20007f3e0ff */
[----:B------:R-:W-:Y:S01]  /*e780*/  @!P3 IMAD.WIDE R4, R13, 0x2, R6 ;  /* 0x000000020d04b825 */ /* 0x000fe200078e0206 */
[----:B------:R-:W-:Y:S02]  /*e790*/  @!P2 IADD3 R20, P0, R0, R39, RZ ;  /* 0x000000270014a210 */ /* 0x000fe40007f1e0ff */
[----:B------:R-:W-:Y:S01]  /*e7a0*/  @!P2 SHF.L.U64.HI R0, R16, 0x1, R17 ;  /* 0x000000011000a819 */ /* 0x000fe20000010211 */
[----:B------:R-:W-:Y:S01]  /*e7b0*/  @!P4 IMAD.WIDE R6, R41, 0x2, R6 ;  /* 0x000000022906c825 */ /* 0x000fe200078e0206 */
[----:B------:R0:W5:Y:S01]  /*e7c0*/  @!P3 LD.E.128 R28, desc[UR56][R4.64] ;  /* 0x00000038041cb980 */ /* 0x000162000c101d00 */
[----:B------:R-:W-:Y:S02]  /*e7d0*/  CS2R R14, SRZ ;  /* 0x00000000000e7805 */ /* 0x000fe4000001ff00 */
[----:B------:R-:W-:Y:S01]  /*e7e0*/  CS2R R24, SRZ ;  /* 0x0000000000187805 */ /* 0x000fe2000001ff00 */
[----:B------:R-:W-:Y:S01]  /*e7f0*/  @!P3 IMAD.WIDE R12, R13, 0x2, R8 ;  /* 0x000000020d0cb825 */ /* 0x000fe200078e0208 */
[----:B------:R1:W5:Y:S01]  /*e800*/  @!P4 LD.E.128 R32, desc[UR56][R6.64] ;  /* 0x000000380620c980 */ /* 0x000362000c101d00 */
[----:B------:R-:W-:-:S02]  /*e810*/  CS2R R26, SRZ ;  /* 0x00000000001a7805 */ /* 0x000fc4000001ff00 */
[----:B------:R-:W-:Y:S01]  /*e820*/  @!P2 IADD3.X R39, R37, R0, RZ, P1, !PT ;  /* 0x000000002527a210 */ /* 0x000fe20000ffe4ff */
[----:B------:R-:W-:Y:S01]  /*e830*/  @!P4 IMAD.WIDE R40, R41, 0x2, R8 ;  /* 0x000000022928c825 */ /* 0x000fe200078e0208 */
[----:B------:R-:W-:Y:S02]  /*e840*/  CS2R R8, SRZ ;  /* 0x0000000000087805 */ /* 0x000fe4000001ff00 */
[----:B0-----:R-:W-:Y:S01]  /*e850*/  CS2R R4, SRZ ;  /* 0x0000000000047805 */ /* 0x001fe2000001ff00 */
[----:B------:R-:W-:-:S03]  /*e860*/  @!P2 IMAD.X R21, R3, 0x1, R0, P0 ;  /* 0x000000010315a824 */ /* 0x000fc600000e0600 */
[----:B------:R0:W5:Y:S01]  /*e870*/  @!P3 LD.E.128 R8, desc[UR56][R12.64] ;  /* 0x000000380c08b980 */ /* 0x000162000c101d00 */
[----:B-1----:R-:W-:-:S03]  /*e880*/  CS2R R6, SRZ ;  /* 0x0000000000067805 */ /* 0x002fc6000001ff00 */
[----:B------:R3:W5:Y:S04]  /*e890*/  @!P2 LD.E.128 R24, desc[UR56][R20.64] ;  /* 0x000000381418a980 */ /* 0x000768000c101d00 */
[----:B------:R3:W5:Y:S01]  /*e8a0*/  @!P2 LD.E.128 R4, desc[UR56][R38.64] ;  /* 0x000000382604a980 */ /* 0x000762000c101d00 */
[----:B0-----:R-:W-:-:S06]  /*e8b0*/  CS2R R12, SRZ ;  /* 0x00000000000c7805 */ /* 0x001fcc000001ff00 */
[----:B------:R3:W5:Y:S02]  /*e8c0*/  @!P4 LD.E.128 R12, desc[UR56][R40.64] ;  /* 0x00000038280cc980 */ /* 0x000764000c101d00 */
.L_x_607:
[----:B------:R-:W-:Y:S05]  /*e8d0*/  BSYNC B1 ;  /* 0x0000000000017941 */ /* 0x000fea0003800000 */
.L_x_606:
[----:B--2--5:R-:W-:Y:S01]  /*e8e0*/  IMAD.MOV.U32 R0, RZ, RZ, R24 ;  /* 0x000000ffff007224 */ /* 0x024fe200078e0018 */
[----:B------:R-:W-:Y:S01]  /*e8f0*/  SHF.R.U64 R50, R32, 0x10, R33 ;  /* 0x0000001020327819 */ /* 0x000fe20000001221 */
[----:B---3--:R-:W-:Y:S01]  /*e900*/  IMAD.MOV.U32 R20, RZ, RZ, R25 ;  /* 0x000000ffff147224 */ /* 0x008fe200078e0019 */
[--C-:B------:R-:W-:Y:S01]  /*e910*/  SHF.R.U32.HI R51, RZ, 0x10, R33.reuse ;  /* 0x00000010ff337819 */ /* 0x100fe20000011621 */
[----:B------:R-:W-:Y:S01]  /*e920*/  IMAD.MOV.U32 R40, RZ, RZ, R33 ;  /* 0x000000ffff287224 */ /* 0x000fe200078e0021 */
[----:B------:R-:W-:Y:S01]  /*e930*/  SHF.R.U64 R52, R34, 0x10, R35 ;  /* 0x0000001022347819 */ /* 0x000fe20000001223 */
[----:B------:R-:W-:Y:S01]  /*e940*/  IMAD.MOV.U32 R33, RZ, RZ, R34 ;  /* 0x000000ffff217224 */ /* 0x000fe200078e0022 */
[----:B------:R-:W-:Y:S01]  /*e950*/  PRMT R34, R0, 0x5410, R20 ;  /* 0x0000541000227816 */ /* 0x000fe20000000014 */
[--C-:B-1----:R-:W-:Y:S01]  /*e960*/  IMAD.MOV.U32 R3, RZ, RZ, R5.reuse ;  /* 0x000000ffff037224 */ /* 0x102fe200078e0005 */
[C---:B------:R-:W-:Y:S01]  /*e970*/  LEA.HI R0, R191.reuse, R191, RZ, 0x1 ;  /* 0x000000bfbf007211 */ /* 0x040fe200078f08ff */
[----:B------:R-:W-:Y:S01]  /*e980*/  IMAD.MOV.U32 R39, RZ, RZ, R4 ;  /* 0x000000ffff277224 */ /* 0x000fe200078e0004 */
[----:B------:R-:W-:Y:S01]  /*e990*/  SHF.R.U64 R54, R4, 0x10, R5 ;  /* 0x0000001004367819 */ /* 0x000fe20000001205 */
[----:B------:R-:W-:Y:S01]  /*e9a0*/  IMAD.MOV.U32 R4, RZ, RZ, R7 ;  /* 0x000000ffff047224 */ /* 0x000fe200078e0007 */
[----:B------:R-:W-:Y:S01]  /*e9b0*/  LOP3.LUT R0, R0, 0xfffffffe, RZ, 0xc0, !PT ;  /* 0xfffffffe00007812 */ /* 0x000fe200078ec0ff */
[----:B------:R-:W-:Y:S01]  /*e9c0*/  IMAD.MOV.U32 R21, RZ, RZ, R14 ;  /* 0x000000ffff157224 */ /* 0x000fe200078e000e */
[----:B------:R-:W-:Y:S01]  /*e9d0*/  SHF.R.U32.HI R55, RZ, 0x10, R5 ;  /* 0x00000010ff377819 */ /* 0x000fe20000011605 */
[----:B------:R-:W-:Y:S01]  /*e9e0*/  BSSY B1, `(.L_x_608) ;  /* 0x0000040000017945 */ /* 0x000fe20003800000 */
[--C-:B------:R-:W-:Y:S01]  /*e9f0*/  SHF.R.U64 R38, R24, 0x10, R25.reuse ;  /* 0x0000001018267819 */ /* 0x100fe20000001219 */
[----:B------:R-:W-:Y:S01]  /*ea00*/  IMAD.IADD R0, R191, 0x1, -R0 ;  /* 0x00000001bf007824 */ /* 0x000fe200078e0a00 */
[----:B------:R-:W-:Y:S01]  /*ea10*/  SHF.R.U32.HI R44, RZ, 0x10, R25 ;  /* 0x00000010ff2c7819 */ /* 0x000fe20000011619 */
[----:B------:R-:W-:Y:S01]  /*ea20*/  IMAD.MOV.U32 R24, RZ, RZ, R27 ;  /* 0x000000ffff187224 */ /* 0x000fe200078e001b */
[----:B----4-:R-:W-:-:S02]  /*ea30*/  MOV R37, R26 ;  /* 0x0000001a00257202 */ /* 0x010fc40000000f00 */
[----:B------:R-:W-:Y:S02]  /*ea40*/  SHF.L.U32 R5, R0, 0x1f, RZ ;  /* 0x0000001f00057819 */ /* 0x000fe400000006ff */
[----:B------:R-:W-:Y:S01]  /*ea50*/  SHF.R.U64 R45, R26, 0x10, R27 ;  /* 0x000000101a2d7819 */ /* 0x000fe2000000121b */
[----:B------:R-:W-:Y:S01]  /*ea60*/  IMAD.MOV.U32 R26, RZ, RZ, R28 ;  /* 0x000000ffff1a7224 */ /* 0x000fe200078e001c */
[----:B------:R-:W0:Y:S01]  /*ea70*/  SYNCS.PHASECHK.TRANS64.TRYWAIT P0, [R2+URZ+0x2a800], R5 ;  /* 0x02a80005020075a7 */ /* 0x000e22000800017f */
[----:B------:R-:W-:Y:S02]  /*ea80*/  MOV R25, R29 ;  /* 0x0000001d00197202 */ /* 0x000fe40000000f00 */
[--C-:B------:R-:W-:Y:S01]  /*ea90*/  SHF.R.U64 R46, R28, 0x10, R29.reuse ;  /* 0x000000101c2e7819 */ /* 0x100fe2000000121d */
[----:B------:R-:W-:Y:S01]  /*eaa0*/  IMAD.MOV.U32 R28, RZ, RZ, R30 ;  /* 0x000000ffff1c7224 */ /* 0x000fe200078e001e */
[----:B------:R-:W-:Y:S01]  /*eab0*/  SHF.R.U32.HI R47, RZ, 0x10, R29 ;  /* 0x00000010ff2f7819 */ /* 0x000fe2000001161d */
[--C-:B------:R-:W-:Y:S01]  /*eac0*/  IMAD.MOV.U32 R29, RZ, RZ, R31.reuse ;  /* 0x000000ffff1d7224 */ /* 0x100fe200078e001f */
[--C-:B------:R-:W-:Y:S01]  /*ead0*/  SHF.R.U64 R48, R30, 0x10, R31.reuse ;  /* 0x000000101e307819 */ /* 0x100fe2000000121f */
[----:B------:R-:W-:Y:S01]  /*eae0*/  IMAD.MOV.U32 R30, RZ, RZ, R8 ;  /* 0x000000ffff1e7224 */ /* 0x000fe200078e0008 */
[----:B------:R-:W-:-:S02]  /*eaf0*/  SHF.R.U32.HI R49, RZ, 0x10, R31 ;  /* 0x00000010ff317819 */ /* 0x000fc4000001161f */
[----:B------:R-:W-:Y:S02]  /*eb00*/  MOV R41, R6 ;  /* 0x0000000600297202 */ /* 0x000fe40000000f00 */
[--C-:B------:R-:W-:Y:S02]  /*eb10*/  SHF.R.U64 R56, R6, 0x10, R7.reuse ;  /* 0x0000001006387819 */ /* 0x100fe40000001207 */
[----:B------:R-:W-:Y:S01]  /*eb20*/  MOV R31, R32 ;  /* 0x00000020001f7202 */ /* 0x000fe20000000f00 */
[----:B------:R-:W-:Y:S01]  /*eb30*/  IMAD.MOV.U32 R32, RZ, RZ, R10 ;  /* 0x000000ffff207224 */ /* 0x000fe200078e000a */
[----:B------:R-:W-:Y:S01]  /*eb40*/  SHF.R.U32.HI R57, RZ, 0x10, R7 ;  /* 0x00000010ff397819 */ /* 0x000fe20000011607 */
[----:B------:R-:W-:Y:S01]  /*eb50*/  IMAD.MOV.U32 R7, RZ, RZ, R11 ;  /* 0x000000ffff077224 */ /* 0x000fe200078e000b */
[----:B------:R-:W-:Y:S02]  /*eb60*/  MOV R6, R9 ;  /* 0x0000000900067202 */ /* 0x000fe40000000f00 */
[----:B------:R-:W-:-:S02]  /*eb70*/  SHF.R.U64 R58, R8, 0x10, R9 ;  /* 0x00000010083a7819 */ /* 0x000fc40000001209 */
[----:B------:R-:W-:Y:S01]  /*eb80*/  SHF.R.U32.HI R59, RZ, 0x10, R9 ;  /* 0x00000010ff3b7819 */ /* 0x000fe20000011609 */
[----:B------:R-:W-:Y:S01]  /*eb90*/  IMAD.MOV.U32 R9, RZ, RZ, R13 ;  /* 0x000000ffff097224 */ /* 0x000fe200078e000d */
[----:B------:R-:W-:Y:S02]  /*eba0*/  SHF.R.U32.HI R27, RZ, 0x10, R27 ;  /* 0x00000010ff1b7819 */ /* 0x000fe4000001161b */
[----:B------:R-:W-:Y:S02]  /*ebb0*/  MOV R42, R35 ;  /* 0x00000023002a7202 */ /* 0x000fe40000000f00 */
[----:B------:R-:W-:Y:S02]  /*ebc0*/  SHF.R.U64 R60, R10, 0x10, R11 ;  /* 0x000000100a3c7819 */ /* 0x000fe4000000120b */
[----:B------:R-:W-:Y:S02]  /*ebd0*/  PRMT R39, R39, 0x5410, R3 ;  /* 0x0000541027277816 */ /* 0x000fe40000000003 */
[----:B------:R-:W-:-:S02]  /*ebe0*/  SHF.R.U32.HI R53, RZ, 0x10, R35 ;  /* 0x00000010ff357819 */ /* 0x000fc40000011623 */
[----:B------:R-:W-:Y:S02]  /*ebf0*/  SHF.R.U32.HI R11, RZ, 0x10, R11 ;  /* 0x00000010ff0b7819 */ /* 0x000fe4000001160b */
[----:B------:R-:W-:Y:S02]  /*ec00*/  MOV R8, R12 ;  /* 0x0000000c00087202 */ /* 0x000fe40000000f00 */
[--C-:B------:R-:W-:Y:S02]  /*ec10*/  SHF.R.U64 R61, R12, 0x10, R13.reuse ;  /* 0x000000100c3d7819 */ /* 0x100fe4000000120d */
[----:B------:R-:W-:Y:S02]  /*ec20*/  SHF.R.U32.HI R62, RZ, 0x10, R13 ;  /* 0x00000010ff3e7819 */ /* 0x000fe4000001160d */
[----:B------:R-:W-:Y:S02]  /*ec30*/  MOV R10, R15 ;  /* 0x0000000f000a7202 */ /* 0x000fe40000000f00 */
[----:B------:R-:W-:-:S02]  /*ec40*/  VIMNMX R3, R43, 0x80, PT ;  /* 0x000000802b037848 */ /* 0x000fc40003fe0100 */
[----:B------:R-:W-:Y:S02]  /*ec50*/  PRMT R35, R38, 0x5410, R44 ;  /* 0x0000541026237816 */ /* 0x000fe4000000002c */
[--C-:B------:R-:W-:Y:S02]  /*ec60*/  SHF.R.U64 R63, R14, 0x10, R15.reuse ;  /* 0x000000100e3f7819 */ /* 0x100fe4000000120f */
[----:B------:R-:W-:Y:S02]  /*ec70*/  SHF.R.U32.HI R64, RZ, 0x10, R15 ;  /* 0x00000010ff407819 */ /* 0x000fe4000001160f */
        /* <DEDUP_REMOVED lines=17> */
[----:B------:R-:W-:Y:S02]  /*ed90*/  ISETP.GE.AND P1, PT, R166, R3, PT ;  /* 0x00000003a600720c */ /* 0x000fe40003f26270 */
[----:B------:R-:W-:Y:S02]  /*eda0*/  PRMT R15, R8, 0x5410, R9 ;  /* 0x00005410080f7816 */ /* 0x000fe40000000009 */
[----:B------:R-:W-:Y:S02]  /*edb0*/  PRMT R20, R61, 0x5410, R62 ;  /* 0x000054103d147816 */ /* 0x000fe4000000003e */
[----:B------:R-:W-:Y:S01]  /*edc0*/  PRMT R21, R21, 0x5410, R10 ;  /* 0x0000541015157816 */ /* 0x000fe2000000000a */
[----:B0-----:R-:W-:Y:S06]  /*edd0*/  @!P0 BRA `(.L_x_609) ;  /* 0x0000012000788947 */ /* 0x001fec0003800000 */
.L_x_832:
[----:B------:R-:W-:Y:S05]  /*ede0*/  BSYNC B1 ;  /* 0x0000000000017941 */ /* 0x000fea0003800000 */
.L_x_608:
[----:B------:R-:W-:Y:S01]  /*edf0*/  BSSY B1, `(.L_x_610) ;  /* 0x0000118000017945 */ /* 0x000fe20003800000 */
[----:B------:R-:W-:-:S03]  /*ee00*/  PRMT R24, R63, 0x5410, R64 ;  /* 0x000054103f187816 */ /* 0x000fc60000000040 */
[----:B------:R-:W-:Y:S05]  /*ee10*/  @P1 BRA `(.L_x_611) ;  /* 0x0000001000541947 */ /* 0x000fea0003800000 */
[----:B------:R-:W1:Y:S01]  /*ee20*/  LDC R25, c[0x0][0x3f4] ;  /* 0x0000fd00ff197b82 */ /* 0x000e620000000800 */
[C---:B------:R-:W-:Y:S01]  /*ee30*/  VIADD R4, R16.reuse, 0x20 ;  /* 0x0000002010047836 */ /* 0x040fe20000000000 */
[C---:B------:R-:W-:Y:S01]  /*ee40*/  IADD3 R6, R16.reuse, 0x40, RZ ;  /* 0x0000004010067810 */ /* 0x040fe20007ffe0ff */
[----:B------:R-:W-:Y:S01]  /*ee50*/  BSSY B2, `(.L_x_612) ;  /* 0x000005f000027945 */ /* 0x000fe20003800000 */
[-C--:B-1----:R-:W-:Y:S02]  /*ee60*/  ISETP.GE.AND P0, PT, R16, R25.reuse, PT ;  /* 0x000000191000720c */ /* 0x082fe40003f06270 */
[-C--:B------:R-:W-:Y:S02]  /*ee70*/  ISETP.GE.AND P1, PT, R4, R25.reuse, PT ;  /* 0x000000190400720c */ /* 0x080fe40003f26270 */
[----:B------:R-:W-:-:S09]  /*ee80*/  ISETP.GE.AND P2, PT, R6, R25, PT ;  /* 0x000000190600720c */ /* 0x000fd20003f46270 */
[----:B------:R-:W-:Y:S05]  /*ee90*/  @P0 BRA `(.L_x_613) ;  /* 0x0000000400680947 */ /* 0x000fea0003800000 */
[----:B------:R-:W-:Y:S01]  /*eea0*/  LEA.HI R6, R25, R214, RZ, 0x1d ;  /* 0x000000d619067211 */ /* 0x000fe200078fe8ff */
[----:B------:R-:W-:Y:S01]  /*eeb0*/  HADD2.F32 R56, -RZ, R39.H0_H0 ;  /* 0x20000027ff387230 */ /* 0x000fe20000004100 */
[----:B0-----:R-:W-:Y:S01]  /*eec0*/  LOP3.LUT R5, R177, 0x38, R16, 0xf8, !PT ;  /* 0x00000038b1057812 */ /* 0x001fe200078ef810 */
[----:B------:R-:W-:Y:S01]  /*eed0*/  HADD2.F32 R54, -RZ, R34.H0_H0 ;  /* 0x20000022ff367230 */ /* 0x000fe20000004100 */
[----:B------:R-:W-:Y:S01]  /*eee0*/  SHF.R.S32.HI R7, RZ, 0x1f, R6 ;  /* 0x0000001fff077819 */ /* 0x000fe20000011406 */
[----:B------:R-:W-:Y:S01]  /*eef0*/  IMAD.SHL.U32 R8, R6, 0x8, RZ ;  /* 0x0000000806087824 */ /* 0x000fe200078e00ff */
[----:B------:R-:W-:Y:S01]  /*ef00*/  LOP3.LUT R4, R5, R178, RZ, 0x3c, !PT ;  /* 0x000000b205047212 */ /* 0x000fe200078e3cff */
[----:B------:R-:W-:Y:S01]  /*ef10*/  HADD2.F32 R53, -RZ, R40.H0_H0 ;  /* 0x20000028ff357230 */ /* 0x000fe20000004100 */
[----:B------:R-:W-:Y:S02]  /*ef20*/  LEA.HI R7, R7, R6, RZ, 0x3 ;  /* 0x0000000607077211 */ /* 0x000fe400078f18ff */
[----:B------:R-:W-:Y:S01]  /*ef30*/  LOP3.LUT R5, R177, 0x38, R8, 0xf8, !PT ;  /* 0x00000038b1057812 */ /* 0x000fe200078ef808 */
[----:B------:R-:W-:Y:S01]  /*ef40*/  IMAD.IADD R43, R179, 0x1, R4 ;  /* 0x00000001b32b7824 */ /* 0x000fe200078e0204 */
[----:B------:R-:W-:-:S02]  /*ef50*/  SHF.L.U32 R7, R7, 0xa, RZ ;  /* 0x0000000a07077819 */ /* 0x000fc400000006ff */
[----:B------:R-:W-:Y:S01]  /*ef60*/  LOP3.LUT R9, R5, R178, RZ, 0x3c, !PT ;  /* 0x000000b205097212 */ /* 0x000fe200078e3cff */
[----:B------:R-:W-:Y:S01]  /*ef70*/  IMAD R43, R43, 0x2, R2 ;  /* 0x000000022b2b7824 */ /* 0x000fe200078e0202 */
[----:B------:R-:W-:-:S04]  /*ef80*/  LOP3.LUT R8, R7, 0x7fffe000, RZ, 0xc0, !PT ;  /* 0x7fffe00007087812 */ /* 0x000fc800078ec0ff */
[----:B------:R-:W-:Y:S01]  /*ef90*/  IADD3 R9, R9, R8, R179 ;  /* 0x0000000809097210 */ /* 0x000fe20007ffe0b3 */
[----:B------:R-:W0:Y:S04]  /*efa0*/  LDS.128 R4, [R43+0xc400] ;  /* 0x00c400002b047984 */ /* 0x000e280000000c00 */
[----:B------:R-:W-:-:S05]  /*efb0*/  IMAD R44, R9, 0x2, R2 ;  /* 0x00000002092c7824 */ /* 0x000fca00078e0202 */
[----:B------:R-:W1:Y:S01]  /*efc0*/  LDS.128 R8, [R44+0xc400] ;  /* 0x00c400002c087984 */ /* 0x000e620000000c00 */
[--C-:B0-----:R-:W-:Y:S02]  /*efd0*/  HADD2.F32 R45, -RZ, R4.reuse.H0_H0 ;  /* 0x20000004ff2d7230 */ /* 0x101fe40000004100 */
[----:B------:R-:W-:Y:S02]  /*efe0*/  HADD2.F32 R46, -RZ, R4.H1_H1 ;  /* 0x30000004ff2e7230 */ /* 0x000fe40000004100 */
[--C-:B------:R-:W-:Y:S02]  /*eff0*/  HADD2.F32 R47, -RZ, R5.reuse.H0_H0 ;  /* 0x20000005ff2f7230 */ /* 0x100fe40000004100 */
[----:B------:R-:W-:Y:S02]  /*f000*/  HADD2.F32 R5, -RZ, R5.H1_H1 ;  /* 0x30000005ff057230 */ /* 0x000fe40000004100 */
[----:B------:R-:W-:Y:S02]  /*f010*/  HADD2.F32 R48, -RZ, R6.H0_H0 ;  /* 0x20000006ff307230 */ /* 0x000fe40000004100 */
[----:B-1----:R-:W-:-:S02]  /*f020*/  HADD2.F32 R49, -RZ, R8.H0_H0 ;  /* 0x20000008ff317230 */ /* 0x002fc40000004100 */
[----:B------:R-:W-:Y:S02]  /*f030*/  HADD2.F32 R8, -RZ, R8.H1_H1 ;  /* 0x30000008ff087230 */ /* 0x000fe40000004100 */
[----:B------:R-:W-:Y:S02]  /*f040*/  HADD2.F32 R50, -RZ, R9.H0_H0 ;  /* 0x20000009ff327230 */ /* 0x000fe40000004100 */
[C---:B------:R-:W-:Y:S01]  /*f050*/  FMUL.FTZ R58, R49.reuse, R56 ;  /* 0x00000038313a7220 */ /* 0x040fe20000410000 */
[-C--:B------:R-:W-:Y:S01]  /*f060*/  FMUL.FTZ R60, R49, R54.reuse ;  /* 0x00000036313c7220 */ /* 0x080fe20000410000 */
[----:B------:R-:W-:Y:S02]  /*f070*/  HADD2.F32 R49, -RZ, R35.H0_H0 ;  /* 0x20000023ff317230 */ /* 0x000fe40000004100 */
[----:B------:R-:W-:Y:S01]  /*f080*/  FMUL.FTZ R55, R8, R53 ;  /* 0x0000003508377220 */ /* 0x000fe20000410000 */
[----:B------:R-:W-:Y:S01]  /*f090*/  FFMA.FTZ R58, R45, R54, -R58 ;  /* 0x000000362d3a7223 */ /* 0x000fe2000001083a */
[----:B------:R-:W-:-:S02]  /*f0a0*/  HADD2.F32 R54, -RZ, R39.H1_H1 ;  /* 0x30000027ff367230 */ /* 0x000fc40000004100 */
[----:B------:R-:W-:Y:S01]  /*f0b0*/  FFMA.FTZ R60, R45, R56, R60 ;  /* 0x000000382d3c7223 */ /* 0x000fe2000001003c */
[----:B------:R-:W-:Y:S02]  /*f0c0*/  HADD2.F32 R45, -RZ, R34.H1_H1 ;  /* 0x30000022ff2d7230 */ /* 0x000fe40000004100 */
[-C--:B------:R-:W-:Y:S01]  /*f0d0*/  FMUL.FTZ R57, R8, R49.reuse ;  /* 0x0000003108397220 */ /* 0x080fe20000410000 */
[----:B------:R-:W-:Y:S01]  /*f0e0*/  FFMA.FTZ R55, R46, R49, -R55 ;  /* 0x000000312e377223 */ /* 0x000fe20000010837 */
[C---:B------:R-:W-:Y:S01]  /*f0f0*/  FMUL.FTZ R8, R50.reuse, R54 ;  /* 0x0000003632087220 */ /* 0x040fe20000410000 */
[----:B------:R-:W-:Y:S02]  /*f100*/  HADD2.F32 R9, -RZ, R9.H1_H1 ;  /* 0x30000009ff097230 */ /* 0x000fe40000004100 */
[-C--:B------:R-:W-:Y:S01]  /*f110*/  FMUL.FTZ R59, R50, R45.reuse ;  /* 0x0000002d323b7220 */ /* 0x080fe20000410000 */
[----:B------:R-:W-:Y:S02]  /*f120*/  HADD2.F32 R56, -RZ, R40.H1_H1 ;  /* 0x30000028ff387230 */ /* 0x000fe40000004100 */
[----:B------:R-:W-:Y:S01]  /*f130*/  FFMA.FTZ R49, R47, R45, -R8 ;  /* 0x0000002d2f317223 */ /* 0x000fe20000010808 */
[----:B------:R-:W-:-:S02]  /*f140*/  HADD2.F32 R8, -RZ, R35.H1_H1 ;  /* 0x30000023ff087230 */ /* 0x000fc40000004100 */
[----:B------:R-:W-:Y:S01]  /*f150*/  FFMA.FTZ R57, R46, R53, R57 ;  /* 0x000000352e397223 */ /* 0x000fe20000010039 */
[--C-:B------:R-:W-:Y:S02]  /*f160*/  HADD2.F32 R51, -RZ, R10.reuse.H0_H0 ;  /* 0x2000000aff337230 */ /* 0x100fe40000004100 */
[----:B------:R-:W-:Y:S01]  /*f170*/  FFMA.FTZ R59, R47, R54, R59 ;  /* 0x000000362f3b7223 */ /* 0x000fe2000001003b */
[----:B------:R-:W-:Y:S02]  /*f180*/  HADD2.F32 R46, -RZ, R41.H0_H0 ;  /* 0x20000029ff2e7230 */ /* 0x000fe40000004100 */
[C---:B------:R-:W-:Y:S01]  /*f190*/  FMUL.FTZ R50, R9.reuse, R56 ;  /* 0x0000003809327220 */ /* 0x040fe20000410000 */
[----:B------:R-:W-:Y:S02]  /*f1a0*/  HADD2.F32 R45, -RZ, R37.H0_H0 ;  /* 0x20000025ff2d7230 */ /* 0x000fe40000004100 */
[----:B------:R-:W-:Y:S01]  /*f1b0*/  FMUL.FTZ R54, R9, R8 ;  /* 0x0000000809367220 */ /* 0x000fe20000410000 */
[----:B------:R-:W-:-:S02]  /*f1c0*/  HADD2.F32 R10, -RZ, R10.H1_H1 ;  /* 0x3000000aff0a7230 */ /* 0x000fc40000004100 */
[----:B------:R-:W-:Y:S01]  /*f1d0*/  FMUL.FTZ R53, R51, R46 ;  /* 0x0000002e33357220 */ /* 0x000fe20000410000 */
[----:B------:R-:W-:Y:S02]  /*f1e0*/  HADD2.F32 R47, -RZ, R42.H0_H0 ;  /* 0x2000002aff2f7230 */ /* 0x000fe40000004100 */
[----:B------:R-:W-:Y:S01]  /*f1f0*/  FFMA.FTZ R50, R5, R8, -R50 ;  /* 0x0000000805327223 */ /* 0x000fe20000010832 */
[----:B------:R-:W-:Y:S02]  /*f200*/  HADD2.F32 R6, -RZ, R6.H1_H1 ;  /* 0x30000006ff067230 */ /* 0x000fe40000004100 */
[----:B------:R-:W-:Y:S01]  /*f210*/  FMUL.FTZ R51, R51, R45 ;  /* 0x0000002d33337220 */ /* 0x000fe20000410000 */
[----:B------:R-:W-:Y:S02]  /*f220*/  HADD2.F32 R9, -RZ, R38.H0_H0 ;  /* 0x20000026ff097230 */ /* 0x000fe40000004100 */
[----:B------:R-:W-:Y:S01]  /*f230*/  FFMA.FTZ R54, R5, R56, R54 ;  /* 0x0000003805367223 */ /* 0x000fe20000010036 */
[----:B------:R-:W-:Y:S01]  /*f240*/  FMUL.FTZ R5, R10, R47 ;  /* 0x0000002f0a057220 */ /* 0x000fe20000410000 */
[C---:B------:R-:W-:Y:S01]  /*f250*/  FFMA.FTZ R53, R48.reuse, R45, -R53 ;  /* 0x0000002d30357223 */ /* 0x040fe20000010835 */
[----:B------:R-:W-:Y:S01]  /*f260*/  FFMA.FTZ R51, R48, R46, R51 ;  /* 0x0000002e30337223 */ /* 0x000fe20000010033 */
[-C--:B------:R-:W-:Y:S01]  /*f270*/  FMUL.FTZ R45, R10, R9.reuse ;  /* 0x000000090a2d7220 */ /* 0x080fe20000410000 */
[----:B------:R-:W-:Y:S01]  /*f280*/  FFMA.FTZ R46, R6, R9, -R5 ;  /* 0x00000009062e7223 */ /* 0x000fe20000010805 */
[----:B------:R-:W-:-:S02]  /*f290*/  HADD2.F32 R52, -RZ, R11.H0_H0 ;  /* 0x2000000bff347230 */ /* 0x000fc40000004100 */
[----:B------:R-:W-:Y:S02]  /*f2a0*/  HADD2.F32 R9, -RZ, R41.H1_H1 ;  /* 0x30000029ff097230 */ /* 0x000fe40000004100 */
[----:B------:R-:W-:Y:S01]  /*f2b0*/  FFMA.FTZ R48, R6, R47, R45 ;  /* 0x0000002f06307223 */ /* 0x000fe2000001002d */
[----:B------:R-:W-:Y:S02]  /*f2c0*/  HADD2.F32 R5, -RZ, R37.H1_H1 ;  /* 0x30000025ff057230 */ /* 0x000fe40000004100 */
[----:B------:R-:W-:Y:S02]  /*f2d0*/  HADD2.F32 R11, -RZ, R11.H1_H1 ;  /* 0x3000000bff0b7230 */ /* 0x000fe40000004100 */
[C---:B------:R-:W-:Y:S01]  /*f2e0*/  FMUL.FTZ R45, R52.reuse, R9 ;  /* 0x00000009342d7220 */ /* 0x040fe20000410000 */
[----:B------:R-:W-:Y:S02]  /*f2f0*/  HADD2.F32 R10, -RZ, R42.H1_H1 ;  /* 0x3000002aff0a7230 */ /* 0x000fe40000004100 */
[----:B------:R-:W-:Y:S01]  /*f300*/  FMUL.FTZ R52, R52, R5 ;  /* 0x0000000534347220 */ /* 0x000fe20000410000 */
[----:B------:R-:W-:-:S02]  /*f310*/  HADD2.F32 R8, -RZ, R38.H1_H1 ;  /* 0x30000026ff087230 */ /* 0x000fc40000004100 */
[--C-:B------:R-:W-:Y:S02]  /*f320*/  HADD2.F32 R4, -RZ, R7.reuse.H0_H0 ;  /* 0x20000007ff047230 */ /* 0x100fe40000004100 */
[C---:B------:R-:W-:Y:S01]  /*f330*/  FMUL.FTZ R6, R11.reuse, R10 ;  /* 0x0000000a0b067220 */ /* 0x040fe20000410000 */
[----:B------:R-:W-:Y:S02]  /*f340*/  HADD2.F32 R7, -RZ, R7.H1_H1 ;  /* 0x30000007ff077230 */ /* 0x000fe40000004100 */
[-C--:B------:R-:W-:Y:S01]  /*f350*/  FMUL.FTZ R47, R11, R8.reuse ;  /* 0x000000080b2f7220 */ /* 0x080fe20000410000 */
[C---:B------:R-:W-:Y:S01]  /*f360*/  FFMA.FTZ R11, R4.reuse, R9, R52 ;  /* 0x00000009040b7223 */ /* 0x040fe20000010034 */
[----:B------:R-:W-:Y:S01]  /*f370*/  FFMA.FTZ R45, R4, R5, -R45 ;  /* 0x00000005042d7223 */ /* 0x000fe2000001082d */
[C---:B------:R-:W-:Y:S01]  /*f380*/  FFMA.FTZ R52, R7.reuse, R8, -R6 ;  /* 0x0000000807347223 */ /* 0x040fe20000010806 */
[----:B------:R-:W-:Y:S01]  /*f390*/  FFMA.FTZ R56, R7, R10, R47 ;  /* 0x0000000a07387223 */ /* 0x000fe2000001002f */
[----:B------:R-:W-:-:S02]  /*f3a0*/  F2FP.F16.F32.PACK_AB R4, R55, R58 ;  /* 0x0000003a3704723e */ /* 0x000fc400000000ff */
[----:B------:R-:W-:Y:S02]  /*f3b0*/  F2FP.F16.F32.PACK_AB R5, R50, R49 ;  /* 0x000000313205723e */ /* 0x000fe400000000ff */
[----:B------:R-:W-:Y:S02]  /*f3c0*/  F2FP.F16.F32.PACK_AB R6, R46, R53 ;  /* 0x000000352e06723e */ /* 0x000fe400000000ff */
[----:B------:R-:W-:Y:S02]  /*f3d0*/  F2FP.F16.F32.PACK_AB R7, R52, R45 ;  /* 0x0000002d3407723e */ /* 0x000fe400000000ff */
[----:B------:R-:W-:Y:S02]  /*f3e0*/  F2FP.F16.F32.PACK_AB R8, R57, R60 ;  /* 0x0000003c3908723e */ /* 0x000fe400000000ff */
[----:B------:R-:W-:Y:S01]  /*f3f0*/  F2FP.F16.F32.PACK_AB R9, R54, R59 ;  /* 0x0000003b3609723e */ /* 0x000fe200000000ff */
[----:B------:R1:W-:Y:S01]  /*f400*/  STS.128 [R43+0xc400], R4 ;  /* 0x00c400042b007388 */ /* 0x0003e20000000c00 */
[----:B------:R-:W-:-:S02]  /*f410*/  F2FP.F16.F32.PACK_AB R10, R48, R51 ;  /* 0x00000033300a723e */ /* 0x000fc400000000ff */
[----:B------:R-:W-:-:S05]  /*f420*/  F2FP.F16.F32.PACK_AB R11, R56, R11 ;  /* 0x0000000b380b723e */ /* 0x000fca00000000ff */
[----:B------:R1:W-:Y:S02]  /*f430*/  STS.128 [R44+0xc400], R8 ;  /* 0x00c400082c007388 */ /* 0x0003e40000000c00 */
.L_x_613:
[----:B------:R-:W-:Y:S05]  /*f440*/  BSYNC B2 ;  /* 0x0000000000027941 */ /* 0x000fea0003800000 */
.L_x_612:
[----:B------:R-:W-:Y:S04]  /*f450*/  BSSY B2, `(.L_x_614) ;  /* 0x0000059000027945 */ /* 0x000fe80003800000 */
[----:B------:R-:W-:Y:S05]  /*f460*/  @P1 BRA `(.L_x_615) ;  /* 0x00000004005c1947 */ /* 0x000fea0003800000 */
[----:B------:R-:W2:Y:S01]  /*f470*/  LDL R60, [R1+0x60] ;  /* 0x00006000013c7983 */ /* 0x000ea20000100800 */
[----:B-1----:R-:W-:Y:S01]  /*f480*/  LEA.HI R4, R25, R163, RZ, 0x1d ;  /* 0x000000a319047211 */ /* 0x002fe200078fe8ff */
[----:B------:R-:W-:Y:S02]  /*f490*/  HADD2.F32 R53, -RZ, R26.H0_H0 ;  /* 0x2000001aff357230 */ /* 0x000fe40000004100 */
[----:B------:R-:W-:Y:S01]  /*f4a0*/  HADD2.F32 R55, -RZ, R30.H0_H0 ;  /* 0x2000001eff377230 */ /* 0x000fe20000004100 */
[----:B0-----:R-:W-:Y:S01]  /*f4b0*/  SHF.R.S32.HI R5, RZ, 0x1f, R4 ;  /* 0x0000001fff057819 */ /* 0x001fe20000011404 */
[----:B------:R-:W-:Y:S01]  /*f4c0*/  HADD2.F32 R52, -RZ, R31.H0_H0 ;  /* 0x2000001fff347230 */ /* 0x000fe20000004100 */
[----:B------:R-:W-:Y:S02]  /*f4d0*/  SHF.L.U32 R6, R4, 0x3, RZ ;  /* 0x0000000304067819 */ /* 0x000fe400000006ff */
[----:B------:R-:W-:Y:S02]  /*f4e0*/  LEA.HI R4, R5, R4, RZ, 0x3 ;  /* 0x0000000405047211 */ /* 0x000fe400078f18ff */
[----:B------:R-:W-:-:S03]  /*f4f0*/  LOP3.LUT R5, R177, 0x38, R6, 0xf8, !PT ;  /* 0x00000038b1057812 */ /* 0x000fc600078ef806 */
[----:B------:R-:W-:Y:S01]  /*f500*/  IMAD.SHL.U32 R4, R4, 0x400, RZ ;  /* 0x0000040004047824 */ /* 0x000fe200078e00ff */
[----:B------:R-:W-:-:S04]  /*f510*/  LOP3.LUT R9, R5, R178, RZ, 0x3c, !PT ;  /* 0x000000b205097212 */ /* 0x000fc800078e3cff */
[----:B------:R-:W-:-:S04]  /*f520*/  LOP3.LUT R8, R4, 0x7fffe000, RZ, 0xc0, !PT ;  /* 0x7fffe00004087812 */ /* 0x000fc800078ec0ff */
[----:B------:R-:W-:-:S05]  /*f530*/  IADD3 R9, R9, R8, R179 ;  /* 0x0000000809097210 */ /* 0x000fca0007ffe0b3 */
[----:B------:R-:W-:-:S05]  /*f540*/  IMAD R43, R9, 0x2, R2 ;  /* 0x00000002092b7824 */ /* 0x000fca00078e0202 */
[----:B------:R-:W0:Y:S02]  /*f550*/  LDS.128 R8, [R43+0xc400] ;  /* 0x00c400002b087984 */ /* 0x000e240000000c00 */
[--C-:B0-----:R-:W-:Y:S02]  /*f560*/  HADD2.F32 R48, -RZ, R8.reuse.H0_H0 ;  /* 0x20000008ff307230 */ /* 0x101fe40000004100 */
[----:B------:R-:W-:Y:S02]  /*f570*/  HADD2.F32 R8, -RZ, R8.H1_H1 ;  /* 0x30000008ff087230 */ /* 0x000fe40000004100 */
[----:B------:R-:W-:Y:S02]  /*f580*/  HADD2.F32 R49, -RZ, R9.H0_H0 ;  /* 0x20000009ff317230 */ /* 0x000fe40000004100 */
[C---:B------:R-:W-:Y:S01]  /*f590*/  FMUL.FTZ R57, R48.reuse, R55 ;  /* 0x0000003730397220 */ /* 0x040fe20000410000 */
[----:B------:R-:W-:Y:S01]  /*f5a0*/  FMUL.FTZ R59, R48, R53 ;  /* 0x00000035303b7220 */ /* 0x000fe20000410000 */
[----:B------:R-:W-:-:S02]  /*f5b0*/  HADD2.F32 R48, -RZ, R27.H0_H0 ;  /* 0x2000001bff307230 */ /* 0x000fc40000004100 */
[C---:B------:R-:W-:Y:S01]  /*f5c0*/  FMUL.FTZ R54, R8.reuse, R52 ;  /* 0x0000003408367220 */ /* 0x040fe20000410000 */
[----:B------:R-:W-:Y:S02]  /*f5d0*/  HADD2.F32 R9, -RZ, R9.H1_H1 ;  /* 0x30000009ff097230 */ /* 0x000fe40000004100 */
[--C-:B------:R-:W-:Y:S02]  /*f5e0*/  HADD2.F32 R50, -RZ, R10.reuse.H0_H0 ;  /* 0x2000000aff327230 */ /* 0x100fe40000004100 */
[----:B------:R-:W-:Y:S01]  /*f5f0*/  FMUL.FTZ R8, R8, R48 ;  /* 0x0000003008087220 */ /* 0x000fe20000410000 */
[----:B------:R-:W-:Y:S02]  /*f600*/  HADD2.F32 R10, -RZ, R10.H1_H1 ;  /* 0x3000000aff0a7230 */ /* 0x000fe40000004100 */
[--C-:B------:R-:W-:Y:S02]  /*f610*/  HADD2.F32 R51, -RZ, R11.reuse.H0_H0 ;  /* 0x2000000bff337230 */ /* 0x100fe40000004100 */
[----:B------:R-:W-:Y:S01]  /*f620*/  HADD2.F32 R11, -RZ, R11.H1_H1 ;  /* 0x3000000bff0b7230 */ /* 0x000fe20000004100 */
[----:B--2---:R-:W0:Y:S02]  /*f630*/  LDS.128 R4, [R60] ;  /* 0x000000003c047984 */ /* 0x004e240000000c00 */
[----:B0-----:R-:W-:-:S02]  /*f640*/  HADD2.F32 R44, -RZ, R4.H0_H0 ;  /* 0x20000004ff2c7230 */ /* 0x001fc40000004100 */
[----:B------:R-:W-:Y:S02]  /*f650*/  HADD2.F32 R45, -RZ, R4.H1_H1 ;  /* 0x30000004ff2d7230 */ /* 0x000fe40000004100 */
[----:B------:R-:W-:Y:S02]  /*f660*/  HADD2.F32 R46, -RZ, R5.H0_H0 ;  /* 0x20000005ff2e7230 */ /* 0x000fe40000004100 */
[C---:B------:R-:W-:Y:S01]  /*f670*/  FFMA.FTZ R57, R44.reuse, R53, -R57 ;  /* 0x000000352c397223 */ /* 0x040fe20000010839 */
[----:B------:R-:W-:Y:S01]  /*f680*/  FFMA.FTZ R59, R44, R55, R59 ;  /* 0x000000372c3b7223 */ /* 0x000fe2000001003b */
[----:B------:R-:W-:Y:S02]  /*f690*/  HADD2.F32 R53, -RZ, R30.H1_H1 ;  /* 0x3000001eff357230 */ /* 0x000fe40000004100 */
[C---:B------:R-:W-:Y:S01]  /*f6a0*/  FFMA.FTZ R54, R45.reuse, R48, -R54 ;  /* 0x000000302d367223 */ /* 0x040fe20000010836 */
[----:B------:R-:W-:Y:S02]  /*f6b0*/  HADD2.F32 R44, -RZ, R26.H1_H1 ;  /* 0x3000001aff2c7230 */ /* 0x000fe40000004100 */
[----:B------:R-:W-:Y:S01]  /*f6c0*/  FFMA.FTZ R52, R45, R52, R8 ;  /* 0x000000342d347223 */ /* 0x000fe20000010008 */
[----:B------:R-:W-:-:S02]  /*f6d0*/  HADD2.F32 R48, -RZ, R31.H1_H1 ;  /* 0x3000001fff307230 */ /* 0x000fc40000004100 */
[CC--:B------:R-:W-:Y:S01]  /*f6e0*/  FMUL.FTZ R55, R49.reuse, R53.reuse ;  /* 0x0000003531377220 */ /* 0x0c0fe20000410000 */
[----:B------:R-:W-:Y:S02]  /*f6f0*/  HADD2.F32 R8, -RZ, R27.H1_H1 ;  /* 0x3000001bff087230 */ /* 0x000fe40000004100 */
[-C--:B------:R-:W-:Y:S01]  /*f700*/  FMUL.FTZ R56, R49, R44.reuse ;  /* 0x0000002c31387220 */ /* 0x080fe20000410000 */
[----:B------:R-:W-:Y:S02]  /*f710*/  HADD2.F32 R5, -RZ, R5.H1_H1 ;  /* 0x30000005ff057230 */ /* 0x000fe40000004100 */
[C---:B------:R-:W-:Y:S01]  /*f720*/  FFMA.FTZ R55, R46.reuse, R44, -R55 ;  /* 0x0000002c2e377223 */ /* 0x040fe20000010837 */
[----:B------:R-:W-:Y:S02]  /*f730*/  HADD2.F32 R45, -RZ, R32.H0_H0 ;  /* 0x20000020ff2d7230 */ /* 0x000fe40000004100 */
[----:B------:R-:W-:Y:S01]  /*f740*/  FFMA.FTZ R56, R46, R53, R56 ;  /* 0x000000352e387223 */ /* 0x000fe20000010038 */
[----:B------:R-:W-:Y:S01]  /*f750*/  FMUL.FTZ R46, R9, R48 ;  /* 0x00000030092e7220 */ /* 0x000fe20000410000 */
[----:B------:R-:W-:-:S02]  /*f760*/  HADD2.F32 R44, -RZ, R28.H0_H0 ;  /* 0x2000001cff2c7230 */ /* 0x000fc40000004100 */
[-C--:B------:R-:W-:Y:S01]  /*f770*/  FMUL.FTZ R58, R9, R8.reuse ;  /* 0x00000008093a7220 */ /* 0x080fe20000410000 */
[----:B------:R-:W-:Y:S02]  /*f780*/  HADD2.F32 R49, -RZ, R33.H0_H0 ;  /* 0x20000021ff317230 */ /* 0x000fe40000004100 */
[----:B------:R-:W-:Y:S01]  /*f790*/  FFMA.FTZ R46, R5, R8, -R46 ;  /* 0x00000008052e7223 */ /* 0x000fe2000001082e */
[--C-:B------:R-:W-:Y:S02]  /*f7a0*/  HADD2.F32 R47, -RZ, R6.reuse.H0_H0 ;  /* 0x20000006ff2f7230 */ /* 0x100fe40000004100 */
[C---:B------:R-:W-:Y:S01]  /*f7b0*/  FMUL.FTZ R8, R50.reuse, R45 ;  /* 0x0000002d32087220 */ /* 0x040fe20000410000 */
[----:B------:R-:W-:Y:S02]  /*f7c0*/  HADD2.F32 R6, -RZ, R6.H1_H1 ;  /* 0x30000006ff067230 */ /* 0x000fe40000004100 */
[----:B------:R-:W-:Y:S01]  /*f7d0*/  FMUL.FTZ R50, R50, R44 ;  /* 0x0000002c32327220 */ /* 0x000fe20000410000 */
[----:B------:R-:W-:-:S02]  /*f7e0*/  HADD2.F32 R9, -RZ, R29.H0_H0 ;  /* 0x2000001dff097230 */ /* 0x000fc40000004100 */
[----:B------:R-:W-:Y:S01]  /*f7f0*/  FFMA.FTZ R53, R5, R48, R58 ;  /* 0x0000003005357223 */ /* 0x000fe2000001003a */
[C---:B------:R-:W-:Y:S01]  /*f800*/  FMUL.FTZ R5, R10.reuse, R49 ;  /* 0x000000310a057220 */ /* 0x040fe20000410000 */
[C---:B------:R-:W-:Y:S01]  /*f810*/  FFMA.FTZ R44, R47.reuse, R44, -R8 ;  /* 0x0000002c2f2c7223 */ /* 0x040fe20000010808 */
[----:B------:R-:W-:Y:S01]  /*f820*/  FFMA.FTZ R50, R47, R45, R50 ;  /* 0x0000002d2f327223 */ /* 0x000fe20000010032 */
[-C--:B------:R-:W-:Y:S01]  /*f830*/  FMUL.FTZ R47, R10, R9.reuse ;  /* 0x000000090a2f7220 */ /* 0x080fe20000410000 */
[C---:B------:R-:W-:Y:S01]  /*f840*/  FFMA.FTZ R45, R6.reuse, R9, -R5 ;  /* 0x00000009062d7223 */ /* 0x040fe20000010805 */
[----:B------:R-:W-:Y:S02]  /*f850*/  HADD2.F32 R9, -RZ, R32.H1_H1 ;  /* 0x30000020ff097230 */ /* 0x000fe40000004100 */
[----:B------:R-:W-:Y:S02]  /*f860*/  HADD2.F32 R5, -RZ, R28.H1_H1 ;  /* 0x3000001cff057230 */ /* 0x000fe40000004100 */
[----:B------:R-:W-:Y:S01]  /*f870*/  FFMA.FTZ R47, R6, R49, R47 ;  /* 0x00000031062f7223 */ /* 0x000fe2000001002f */
[----:B------:R-:W-:-:S02]  /*f880*/  HADD2.F32 R10, -RZ, R33.H1_H1 ;  /* 0x30000021ff0a7230 */ /* 0x000fc40000004100 */
[C---:B------:R-:W-:Y:S01]  /*f890*/  FMUL.FTZ R49, R51.reuse, R9 ;  /* 0x0000000933317220 */ /* 0x040fe20000410000 */
[----:B------:R-:W-:Y:S02]  /*f8a0*/  HADD2.F32 R8, -RZ, R29.H1_H1 ;  /* 0x3000001dff087230 */ /* 0x000fe40000004100 */
[-C--:B------:R-:W-:Y:S01]  /*f8b0*/  FMUL.FTZ R6, R51, R5.reuse ;  /* 0x0000000533067220 */ /* 0x080fe20000410000 */
[--C-:B------:R-:W-:Y:S02]  /*f8c0*/  HADD2.F32 R4, -RZ, R7.reuse.H0_H0 ;  /* 0x20000007ff047230 */ /* 0x100fe40000004100 */
[C---:B------:R-:W-:Y:S01]  /*f8d0*/  FMUL.FTZ R48, R11.reuse, R10 ;  /* 0x0000000a0b307220 */ /* 0x040fe20000410000 */
[----:B------:R-:W-:Y:S02]  /*f8e0*/  HADD2.F32 R7, -RZ, R7.H1_H1 ;  /* 0x30000007ff077230 */ /* 0x000fe40000004100 */
[-C--:B------:R-:W-:Y:S01]  /*f8f0*/  FMUL.FTZ R51, R11, R8.reuse ;  /* 0x000000080b337220 */ /* 0x080fe20000410000 */
[C---:B------:R-:W-:Y:S01]  /*f900*/  FFMA.FTZ R49, R4.reuse, R5, -R49 ;  /* 0x0000000504317223 */ /* 0x040fe20000010831 */
[----:B------:R-:W-:Y:S01]  /*f910*/  FFMA.FTZ R11, R4, R9, R6 ;  /* 0x00000009040b7223 */ /* 0x000fe20000010006 */
        /* <DEDUP_REMOVED lines=8> */
[----:B------:R2:W-:Y:S01]  /*f9a0*/  STS.128 [R60], R4 ;  /* 0x000000043c007388 */ /* 0x0005e20000000c00 */
[----:B------:R-:W-:-:S02]  /*f9b0*/  F2FP.F16.F32.PACK_AB R10, R47, R50 ;  /* 0x000000322f0a723e */ /* 0x000fc400000000ff */
[----:B------:R-:W-:-:S05]  /*f9c0*/  F2FP.F16.F32.PACK_AB R11, R58, R11 ;  /* 0x0000000b3a0b723e */ /* 0x000fca00000000ff */
[----:B------:R2:W-:Y:S02]  /*f9d0*/  STS.128 [R43+0xc400], R8 ;  /* 0x00c400082b007388 */ /* 0x0005e40000000c00 */
.L_x_615:
[----:B------:R-:W-:Y:S05]  /*f9e0*/  BSYNC B2 ;  /* 0x0000000000027941 */ /* 0x000fea0003800000 */
.L_x_614:
[----:B------:R-:W-:Y:S05]  /*f9f0*/  @P2 BRA `(.L_x_611) ;  /* 0x00000004005c2947 */ /* 0x000fea0003800000 */
[----:B------:R-:W3:Y:S01]  /*fa00*/  LDL R59, [R1+0x58] ;  /* 0x00005800013b7983 */ /* 0x000ee20000100800 */
[----:B------:R-:W-:Y:S01]  /*fa10*/  LEA.HI R25, R25, R164, RZ, 0x1d ;  /* 0x000000a419197211 */ /* 0x000fe200078fe8ff */
[----:B------:R-:W-:Y:S02]  /*fa20*/  HADD2.F32 R54, -RZ, R15.H0_H0 ;  /* 0x2000000fff367230 */ /* 0x000fe40000004100 */
[----:B------:R-:W-:Y:S01]  /*fa30*/  HADD2.F32 R52, -RZ, R0.H0_H0 ;  /* 0x20000000ff347230 */ /* 0x000fe20000004100 */
[----:B-12---:R-:W-:Y:S01]  /*fa40*/  SHF.R.S32.HI R6, RZ, 0x1f, R25 ;  /* 0x0000001fff067819 */ /* 0x006fe20000011419 */
[----:B------:R-:W-:Y:S01]  /*fa50*/  HADD2.F32 R51, -RZ, R20.H0_H0 ;  /* 0x20000014ff337230 */ /* 0x000fe20000004100 */
[----:B------:R-:W-:Y:S02]  /*fa60*/  SHF.L.U32 R4, R25, 0x3, RZ ;  /* 0x0000000319047819 */ /* 0x000fe400000006ff */
[----:B------:R-:W-:Y:S02]  /*fa70*/  LEA.HI R6, R6, R25, RZ, 0x3 ;  /* 0x0000001906067211 */ /* 0x000fe400078f18ff */
[----:B0-----:R-:W-:-:S03]  /*fa80*/  LOP3.LUT R5, R177, 0x38, R4, 0xf8, !PT ;  /* 0x00000038b1057812 */ /* 0x001fc600078ef804 */
        /* <DEDUP_REMOVED lines=19> */
[----:B---3--:R-:W0:Y:S02]  /*fbc0*/  LDS.128 R4, [R59] ;  /* 0x000000003b047984 */ /* 0x008e240000000c00 */
[----:B0-----:R-:W-:-:S02]  /*fbd0*/  HADD2.F32 R43, -RZ, R4.H0_H0 ;  /* 0x20000004ff2b7230 */ /* 0x001fc40000004100 */
[----:B------:R-:W-:Y:S02]  /*fbe0*/  HADD2.F32 R44, -RZ, R4.H1_H1 ;  /* 0x30000004ff2c7230 */ /* 0x000fe40000004100 */
[----:B------:R-:W-:Y:S02]  /*fbf0*/  HADD2.F32 R45, -RZ, R5.H0_H0 ;  /* 0x20000005ff2d7230 */ /* 0x000fe40000004100 */
[C---:B------:R-:W-:Y:S01]  /*fc00*/  FFMA.FTZ R56, R43.reuse, R52, -R56 ;  /* 0x000000342b387223 */ /* 0x040fe20000010838 */
[----:B------:R-:W-:Y:S02]  /*fc10*/  HADD2.F32 R52, -RZ, R15.H1_H1 ;  /* 0x3000000fff347230 */ /* 0x000fe40000004100 */
[----:B------:R-:W-:Y:S01]  /*fc20*/  FFMA.FTZ R58, R43, R54, R58 ;  /* 0x000000362b3a7223 */ /* 0x000fe2000001003a */
[----:B------:R-:W-:Y:S02]  /*fc30*/  HADD2.F32 R43, -RZ, R0.H1_H1 ;  /* 0x30000000ff2b7230 */ /* 0x000fe40000004100 */
[----:B------:R-:W-:Y:S01]  /*fc40*/  FFMA.FTZ R53, R44, R47, -R53 ;  /* 0x0000002f2c357223 */ /* 0x000fe20000010835 */
[----:B------:R-:W-:-:S02]  /*fc50*/  HADD2.F32 R54, -RZ, R20.H1_H1 ;  /* 0x30000014ff367230 */ /* 0x000fc40000004100 */
[-C--:B------:R-:W-:Y:S01]  /*fc60*/  FMUL.FTZ R8, R48, R52.reuse ;  /* 0x0000003430087220 */ /* 0x080fe20000410000 */
[----:B------:R-:W-:Y:S01]  /*fc70*/  FFMA.FTZ R55, R44, R51, R55 ;  /* 0x000000332c377223 */ /* 0x000fe20000010037 */
[-C--:B------:R-:W-:Y:S01]  /*fc80*/  FMUL.FTZ R57, R48, R43.reuse ;  /* 0x0000002b30397220 */ /* 0x080fe20000410000 */
[----:B------:R-:W-:Y:S02]  /*fc90*/  HADD2.F32 R44, -RZ, R21.H0_H0 ;  /* 0x20000015ff2c7230 */ /* 0x000fe40000004100 */
[C---:B------:R-:W-:Y:S01]  /*fca0*/  FFMA.FTZ R47, R45.reuse, R43, -R8 ;  /* 0x0000002b2d2f7223 */ /* 0x040fe20000010808 */
[----:B------:R-:W-:Y:S02]  /*fcb0*/  HADD2.F32 R8, -RZ, R12.H1_H1 ;  /* 0x3000000cff087230 */ /* 0x000fe40000004100 */
[----:B------:R-:W-:Y:S01]  /*fcc0*/  FFMA.FTZ R57, R45, R52, R57 ;  /* 0x000000342d397223 */ /* 0x000fe20000010039 */
[----:B------:R-:W-:Y:S02]  /*fcd0*/  HADD2.F32 R5, -RZ, R5.H1_H1 ;  /* 0x30000005ff057230 */ /* 0x000fe40000004100 */
[----:B------:R-:W-:Y:S01]  /*fce0*/  FMUL.FTZ R48, R9, R54 ;  /* 0x0000003609307220 */ /* 0x000fe20000410000 */
[----:B------:R-:W-:-:S02]  /*fcf0*/  HADD2.F32 R43, -RZ, R13.H0_H0 ;  /* 0x2000000dff2b7230 */ /* 0x000fc40000004100 */
[----:B------:R-:W-:Y:S01]  /*fd00*/  FMUL.FTZ R52, R9, R8 ;  /* 0x0000000809347220 */ /* 0x000fe20000410000 */
[----:B------:R-:W-:Y:S02]  /*fd10*/  HADD2.F32 R45, -RZ, R24.H0_H0 ;  /* 0x20000018ff2d7230 */ /* 0x000fe40000004100 */
[----:B------:R-:W-:Y:S01]  /*fd20*/  FMUL.FTZ R51, R49, R44 ;  /* 0x0000002c31337220 */ /* 0x000fe20000410000 */
[--C-:B------:R-:W-:Y:S02]  /*fd30*/  HADD2.F32 R46, -RZ, R6.reuse.H0_H0 ;  /* 0x20000006ff2e7230 */ /* 0x100fe40000004100 */
[----:B------:R-:W-:Y:S01]  /*fd40*/  FFMA.FTZ R48, R5, R8, -R48 ;  /* 0x0000000805307223 */ /* 0x000fe20000010830 */
[----:B------:R-:W-:Y:S02]  /*fd50*/  HADD2.F32 R6, -RZ, R6.H1_H1 ;  /* 0x30000006ff067230 */ /* 0x000fe40000004100 */
[----:B------:R-:W-:Y:S01]  /*fd60*/  FMUL.FTZ R49, R49, R43 ;  /* 0x0000002b31317220 */ /* 0x000fe20000410000 */
[----:B------:R-:W-:-:S02]  /*fd70*/  HADD2.F32 R9, -RZ, R14.H0_H0 ;  /* 0x2000000eff097230 */ /* 0x000fc40000004100 */
[----:B------:R-:W-:Y:S01]  /*fd80*/  FFMA.FTZ R52, R5, R54, R52 ;  /* 0x0000003605347223 */ /* 0x000fe20000010034 */
[----:B------:R-:W-:Y:S01]  /*fd90*/  FMUL.FTZ R5, R10, R45 ;  /* 0x0000002d0a057220 */ /* 0x000fe20000410000 */
        /* <DEDUP_REMOVED lines=10> */
[----:B------:R-:W-:Y:S01]  /*fe40*/  FMUL.FTZ R50, R50, R5 ;  /* 0x0000000532327220 */ /* 0x000fe20000410000 */
        /* <DEDUP_REMOVED lines=18> */
.L_x_611:
[----:B------:R-:W-:Y:S05]  /*ff70*/  BSYNC B1 ;  /* 0x0000000000017941 */ /* 0x000fea0003800000 */
.L_x_610:
[----:B-123--:R-:W-:-:S04]  /*ff80*/  IADD3 R4, R166, 0x40, RZ ;  /* 0x00000040a6047810 */ /* 0x00efc80007ffe0ff */
[----:B------:R-:W-:-:S13]  /*ff90*/  ISETP.GE.AND P0, PT, R4, R3, PT ;  /* 0x000000030400720c */ /* 0x000fda0003f06270 */
[----:B------:R-:W-:Y:S05]  /*ffa0*/  @P0 BRA `(.L_x_594) ;  /* 0x00000010004c0947 */ /* 0x000fea0003800000 */
[----:B------:R-:W1:Y:S01]  /*ffb0*/  LDC R3, c[0x0][0x3f4] ;  /* 0x0000fd00ff037b82 */ /* 0x000e620000000800 */
[C---:B------:R-:W-:Y:S01]  /*ffc0*/  VIADD R4, R16.reuse, 0x20 ;  /* 0x0000002010047836 */ /* 0x040fe20000000000 */
[----:B------:R-:W-:Y:S01]  /*ffd0*/  BSSY B1, `(.L_x_616) ;  /* 0x000005e000017945 */ /* 0x000fe20003800000 */
[C---:B------:R-:W-:Y:S01]  /*ffe0*/  VIADD R6, R16.reuse, 0x40 ;  /* 0x0000004010067836 */ /* 0x040fe20000000000 */
[----:B------:R-:W-:Y:S02]  /*fff0*/  SHF.R.U32.HI R55, RZ, 0x3, R168 ;  /* 0x00000003ff377819 */ /* 0x000fe400000116a8 */
[-C--:B-1----:R-:W-:Y:S02]  /*10000*/  ISETP.GE.AND P0, PT, R16, R3.reuse, PT ;  /* 0x000000031000720c */ /* 0x082fe40003f06270 */
[-C--:B------:R-:W-:Y:S02]  /*10010*/  ISETP.GE.AND P1, PT, R4, R3.reuse, PT ;  /* 0x000000030400720c */ /* 0x080fe40003f26270 */
[----:B------:R-:W-:-:S09]  /*10020*/  ISETP.GE.AND P2, PT, R6, R3, PT ;  /* 0x000000030600720c */ /* 0x000fd20003f46270 */
[----:B------:R-:W-:Y:S05]  /*10030*/  @P0 BRA `(.L_x_617) ;  /* 0x00000004005c0947 */ /* 0x000fea0003800000 */
[----:B------:R-:W2:Y:S01]  /*10040*/  LDL R57, [R1+0x5c] ;  /* 0x00005c0001397983 */ /* 0x000ea20000100800 */
[----:B------:R-:W-:Y:S01]  /*10050*/  LEA.HI R4, R3, R214, RZ, 0x1d ;  /* 0x000000d603047211 */ /* 0x000fe200078fe8ff */
[----:B------:R-:W-:Y:S02]  /*10060*/  HADD2.F32 R53, -RZ, R39.H0_H0 ;  /* 0x20000027ff357230 */ /* 0x000fe40000004100 */
[----:B------:R-:W-:Y:S01]  /*10070*/  HADD2.F32 R51, -RZ, R34.H0_H0 ;  /* 0x20000022ff337230 */ /* 0x000fe20000004100 */
[----:B------:R-:W-:Y:S01]  /*10080*/  SHF.R.S32.HI R7, RZ, 0x1f, R4 ;  /* 0x0000001fff077819 */ /* 0x000fe20000011404 */
[----:B------:R-:W-:Y:S01]  /*10090*/  HADD2.F32 R58, -RZ, R40.H0_H0 ;  /* 0x20000028ff3a7230 */ /* 0x000fe20000004100 */
[----:B0-----:R-:W-:Y:S01]  /*100a0*/  SHF.L.U32 R5, R4, 0x3, RZ ;  /* 0x0000000304057819 */ /* 0x001fe200000006ff */
[--C-:B------:R-:W-:Y:S01]  /*100b0*/  HADD2.F32 R56, -RZ, R35.reuse.H0_H0 ;  /* 0x20000023ff387230 */ /* 0x100fe20000004100 */
[----:B------:R-:W-:Y:S01]  /*100c0*/  LEA.HI R7, R7, R4, RZ, 0x3 ;  /* 0x0000000407077211 */ /* 0x000fe200078f18ff */
[----:B------:R-:W-:Y:S01]  /*100d0*/  HADD2.F32 R35, -RZ, R35.H1_H1 ;  /* 0x30000023ff237230 */ /* 0x000fe20000004100 */
        /* <DEDUP_REMOVED lines=10> */
[-C--:B------:R-:W-:Y:S01]  /*10180*/  FMUL.FTZ R52, R53, R47.reuse ;  /* 0x0000002f35347220 */ /* 0x080fe20000410000 */
[----:B------:R-:W-:Y:S01]  /*10190*/  FMUL.FTZ R54, R51, R47 ;  /* 0x0000002f33367220 */ /* 0x000fe20000410000 */
[----:B------:R-:W-:-:S02]  /*101a0*/  HADD2.F32 R47, -RZ, R34.H1_H1 ;  /* 0x30000022ff2f7230 */ /* 0x000fc40000004100 */
[----:B------:R-:W-:Y:S02]  /*101b0*/  HADD2.F32 R9, -RZ, R9.H1_H1 ;  /* 0x30000009ff097230 */ /* 0x000fe40000004100 */
[--C-:B------:R-:W-:Y:S02]  /*101c0*/  HADD2.F32 R49, -RZ, R10.reuse.H0_H0 ;  /* 0x2000000aff317230 */ /* 0x100fe40000004100 */
[----:B------:R-:W-:Y:S02]  /*101d0*/  HADD2.F32 R10, -RZ, R10.H1_H1 ;  /* 0x3000000aff0a7230 */ /* 0x000fe40000004100 */
[--C-:B------:R-:W-:Y:S02]  /*101e0*/  HADD2.F32 R50, -RZ, R11.reuse.H0_H0 ;  /* 0x2000000bff327230 */ /* 0x100fe40000004100 */
[----:B------:R-:W-:Y:S01]  /*101f0*/  HADD2.F32 R11, -RZ, R11.H1_H1 ;  /* 0x3000000bff0b7230 */ /* 0x000fe20000004100 */
[----:B--2---:R-:W0:Y:S02]  /*10200*/  LDS.128 R4, [R57] ;  /* 0x0000000039047984 */ /* 0x004e240000000c00 */
[----:B0-----:R-:W-:-:S02]  /*10210*/  HADD2.F32 R43, -RZ, R4.H0_H0 ;  /* 0x20000004ff2b7230 */ /* 0x001fc40000004100 */
[----:B------:R-:W-:Y:S02]  /*10220*/  HADD2.F32 R44, -RZ, R4.H1_H1 ;  /* 0x30000004ff2c7230 */ /* 0x000fe40000004100 */
[----:B------:R-:W-:Y:S02]  /*10230*/  HADD2.F32 R45, -RZ, R5.H0_H0 ;  /* 0x20000005ff2d7230 */ /* 0x000fe40000004100 */
[-C--:B------:R-:W-:Y:S01]  /*10240*/  FFMA.FTZ R52, R51, R43.reuse, -R52 ;  /* 0x0000002b33347223 */ /* 0x080fe20000010834 */
[----:B------:R-:W-:Y:S02]  /*10250*/  HADD2.F32 R51, -RZ, R39.H1_H1 ;  /* 0x30000027ff337230 */ /* 0x000fe40000004100 */
[----:B------:R-:W-:Y:S01]  /*10260*/  FFMA.FTZ R54, R53, R43, R54 ;  /* 0x0000002b35367223 */ /* 0x000fe20000010036 */
[-C--:B------:R-:W-:Y:S01]  /*10270*/  FMUL.FTZ R39, R58, R8.reuse ;  /* 0x000000083a277220 */ /* 0x080fe20000410000 */
[----:B------:R-:W-:Y:S01]  /*10280*/  FMUL.FTZ R43, R56, R8 ;  /* 0x00000008382b7220 */ /* 0x000fe20000410000 */
[----:B------:R-:W-:-:S02]  /*10290*/  HADD2.F32 R53, -RZ, R40.H1_H1 ;  /* 0x30000028ff357230 */ /* 0x000fc40000004100 */
[----:B------:R-:W-:Y:S01]  /*102a0*/  FMUL.FTZ R8, R51, R48 ;  /* 0x0000003033087220 */ /* 0x000fe20000410000 */
[----:B------:R-:W-:Y:S01]  /*102b0*/  FFMA.FTZ R39, R56, R44, -R39 ;  /* 0x0000002c38277223 */ /* 0x000fe20000010827 */
[----:B------:R-:W-:Y:S02]  /*102c0*/  HADD2.F32 R5, -RZ, R5.H1_H1 ;  /* 0x30000005ff057230 */ /* 0x000fe40000004100 */
[C---:B------:R-:W-:Y:S01]  /*102d0*/  FMUL.FTZ R48, R47.reuse, R48 ;  /* 0x000000302f307220 */ /* 0x040fe20000410000 */
[----:B------:R-:W-:Y:S01]  /*102e0*/  FFMA.FTZ R34, R47, R45, -R8 ;  /* 0x0000002d2f227223 */ /* 0x000fe20000010808 */
[----:B------:R-:W-:Y:S02]  /*102f0*/  HADD2.F32 R56, -RZ, R41.H0_H0 ;  /* 0x20000029ff387230 */ /* 0x000fe40000004100 */
[----:B------:R-:W-:Y:S01]  /*10300*/  FMUL.FTZ R8, R53, R9 ;  /* 0x0000000935087220 */ /* 0x000fe20000410000 */
[----:B------:R-:W-:Y:S01]  /*10310*/  FFMA.FTZ R43, R58, R44, R43 ;  /* 0x0000002c3a2b7223 */ /* 0x000fe2000001002b */
[----:B------:R-:W-:-:S02]  /*10320*/  HADD2.F32 R46, -RZ, R6.H0_H0 ;  /* 0x20000006ff2e7230 */ /* 0x000fc40000004100 */
[----:B------:R-:W-:Y:S01]  /*10330*/  FFMA.FTZ R48, R51, R45, R48 ;  /* 0x0000002d33307223 */ /* 0x000fe20000010030 */
[----:B------:R-:W-:Y:S02]  /*10340*/  HADD2.F32 R44, -RZ, R37.H0_H0 ;  /* 0x20000025ff2c7230 */ /* 0x000fe40000004100 */
[C---:B------:R-:W-:Y:S01]  /*10350*/  FMUL.FTZ R40, R35.reuse, R9 ;  /* 0x0000000923287220 */ /* 0x040fe20000410000 */
[----:B------:R-:W-:Y:S01]  /*10360*/  FFMA.FTZ R9, R35, R5, -R8 ;  /* 0x0000000523097223 */ /* 0x000fe20000010808 */
[----:B------:R-:W-:Y:S02]  /*10370*/  HADD2.F32 R58, -RZ, R42.H0_H0 ;  /* 0x2000002aff3a7230 */ /* 0x000fe40000004100 */
[-C--:B------:R-:W-:Y:S01]  /*10380*/  FMUL.FTZ R45, R56, R49.reuse ;  /* 0x00000031382d7220 */ /* 0x080fe20000410000 */
[----:B------:R-:W-:Y:S02]  /*10390*/  HADD2.F32 R8, -RZ, R38.H0_H0 ;  /* 0x20000026ff087230 */ /* 0x000fe40000004100 */
[----:B------:R-:W-:Y:S01]  /*103a0*/  FMUL.FTZ R49, R44, R49 ;  /* 0x000000312c317220 */ /* 0x000fe20000410000 */
[----:B------:R-:W-:-:S02]  /*103b0*/  HADD2.F32 R6, -RZ, R6.H1_H1 ;  /* 0x30000006ff067230 */ /* 0x000fc40000004100 */
[----:B------:R-:W-:Y:S01]  /*103c0*/  FFMA.FTZ R35, R53, R5, R40 ;  /* 0x0000000535237223 */ /* 0x000fe20000010028 */
[----:B------:R-:W-:Y:S01]  /*103d0*/  FFMA.FTZ R45, R44, R46, -R45 ;  /* 0x0000002e2c2d7223 */ /* 0x000fe2000001082d */
[-C--:B------:R-:W-:Y:S01]  /*103e0*/  FMUL.FTZ R5, R58, R10.reuse ;  /* 0x0000000a3a057220 */ /* 0x080fe20000410000 */
[----:B------:R-:W-:Y:S02]  /*103f0*/  HADD2.F32 R44, -RZ, R41.H1_H1 ;  /* 0x30000029ff2c7230 */ /* 0x000fe40000004100 */
[C---:B------:R-:W-:Y:S01]  /*10400*/  FMUL.FTZ R47, R8.reuse, R10 ;  /* 0x0000000a082f7220 */ /* 0x040fe20000410000 */
[----:B------:R-:W-:Y:S02]  /*10410*/  HADD2.F32 R51, -RZ, R42.H1_H1 ;  /* 0x3000002aff337230 */ /* 0x000fe40000004100 */
[----:B------:R-:W-:Y:S01]  /*10420*/  FFMA.FTZ R10, R8, R6, -R5 ;  /* 0x00000006080a7223 */ /* 0x000fe20000010805 */
[----:B------:R-:W-:Y:S02]  /*10430*/  HADD2.F32 R40, -RZ, R37.H1_H1 ;  /* 0x30000025ff287230 */ /* 0x000fe40000004100 */
[----:B------:R-:W-:Y:S01]  /*10440*/  FMUL.FTZ R5, R44, R50 ;  /* 0x000000322c057220 */ /* 0x000fe20000410000 */
[----:B------:R-:W-:-:S02]  /*10450*/  HADD2.F32 R41, -RZ, R38.H1_H1 ;  /* 0x30000026ff297230 */ /* 0x000fc40000004100 */
[----:B------:R-:W-:Y:S01]  /*10460*/  FFMA.FTZ R38, R58, R6, R47 ;  /* 0x000000063a267223 */ /* 0x000fe2000001002f */
[--C-:B------:R-:W-:Y:S02]  /*10470*/  HADD2.F32 R4, -RZ, R7.reuse.H0_H0 ;  /* 0x20000007ff047230 */ /* 0x100fe40000004100 */
[-C--:B------:R-:W-:Y:S01]  /*10480*/  FMUL.FTZ R6, R51, R11.reuse ;  /* 0x0000000b33067220 */ /* 0x080fe20000410000 */
[----:B------:R-:W-:Y:S02]  /*10490*/  HADD2.F32 R7, -RZ, R7.H1_H1 ;  /* 0x30000007ff077230 */ /* 0x000fe40000004100 */
[C---:B------:R-:W-:Y:S01]  /*104a0*/  FMUL.FTZ R37, R40.reuse, R50 ;  /* 0x0000003228257220 */ /* 0x040fe20000410000 */
[C---:B------:R-:W-:Y:S01]  /*104b0*/  FMUL.FTZ R8, R41.reuse, R11 ;  /* 0x0000000b29087220 */ /* 0x040fe20000410000 */
[----:B------:R-:W-:Y:S01]  /*104c0*/  FFMA.FTZ R11, R40, R4, -R5 ;  /* 0x00000004280b7223 */ /* 0x000fe20000010805 */
[----:B------:R-:W-:Y:S01]  /*104d0*/  FFMA.FTZ R49, R56, R46, R49 ;  /* 0x0000002e38317223 */ /* 0x000fe20000010031 */
[-C--:B------:R-:W-:Y:S01]  /*104e0*/  FFMA.FTZ R40, R41, R7.reuse, -R6 ;  /* 0x0000000729287223 */ /* 0x080fe20000010806 */
[----:B------:R-:W-:Y:S01]  /*104f0*/  FFMA.FTZ R37, R44, R4, R37 ;  /* 0x000000042c257223 */ /* 0x000fe20000010025 */
        /* <DEDUP_REMOVED lines=11> */
.L_x_617:
[----:B------:R-:W-:Y:S05]  /*105b0*/  BSYNC B1 ;  /* 0x0000000000017941 */ /* 0x000fea0003800000 */
.L_x_616:
[----:B------:R-:W-:Y:S04]  /*105c0*/  BSSY B1, `(.L_x_618) ;  /* 0x0000059000017945 */ /* 0x000fe80003800000 */
[----:B------:R-:W-:Y:S05]  /*105d0*/  @P1 BRA `(.L_x_619) ;  /* 0x00000004005c1947 */ /* 0x000fea0003800000 */
[----:B------:R-:W2:Y:S01]  /*105e0*/  LDL R50, [R1+0x50] ;  /* 0x0000500001327983 */ /* 0x000ea20000100800 */
[----:B-1----:R-:W-:Y:S01]  /*105f0*/  LEA.HI R4, R3, R163, RZ, 0x1d ;  /* 0x000000a303047211 */ /* 0x002fe200078fe8ff */
[----:B------:R-:W-:Y:S02]  /*10600*/  HADD2.F32 R46, -RZ, R30.H0_H0 ;  /* 0x2000001eff2e7230 */ /* 0x000fe40000004100 */
[----:B------:R-:W-:Y:S01]  /*10610*/  HADD2.F32 R44, -RZ, R26.H0_H0 ;  /* 0x2000001aff2c7230 */ /* 0x000fe20000004100 */
[----:B------:R-:W-:Y:S01]  /*10620*/  SHF.R.S32.HI R7, RZ, 0x1f, R4 ;  /* 0x0000001fff077819 */ /* 0x000fe20000011404 */
[----:B------:R-:W-:Y:S01]  /*10630*/  HADD2.F32 R48, -RZ, R31.H0_H0 ;  /* 0x2000001fff307230 */ /* 0x000fe20000004100 */
[----:B0-----:R-:W-:Y:S01]  /*10640*/  SHF.L.U32 R5, R4, 0x3, RZ ;  /* 0x0000000304057819 */ /* 0x001fe200000006ff */
[----:B------:R-:W-:Y:S01]  /*10650*/  HADD2.F32 R51, -RZ, R30.H1_H1 ;  /* 0x3000001eff337230 */ /* 0x000fe20000004100 */
        /* <DEDUP_REMOVED lines=11> */
[--C-:B------:R-:W-:Y:S02]  /*10710*/  HADD2.F32 R40, -RZ, R9.reuse.H0_H0 ;  /* 0x20000009ff287230 */ /* 0x100fe40000004100 */
[-C--:B------:R-:W-:Y:S01]  /*10720*/  FMUL.FTZ R43, R46, R39.reuse ;  /* 0x000000272e2b7220 */ /* 0x080fe20000410000 */
[----:B------:R-:W-:Y:S01]  /*10730*/  FMUL.FTZ R39, R44, R39 ;  /* 0x000000272c277220 */ /* 0x000fe20000410000 */
[----:B------:R-:W-:Y:S01]  /*10740*/  FMUL.FTZ R45, R48, R8 ;  /* 0x00000008302d7220 */ /* 0x000fe20000410000 */
[----:B------:R-:W-:-:S02]  /*10750*/  HADD2.F32 R9, -RZ, R9.H1_H1 ;  /* 0x30000009ff097230 */ /* 0x000fc40000004100 */
[-C--:B------:R-:W-:Y:S01]  /*10760*/  FMUL.FTZ R30, R51, R40.reuse ;  /* 0x00000028331e7220 */ /* 0x080fe20000410000 */
[----:B------:R-:W-:Y:S01]  /*10770*/  FMUL.FTZ R40, R49, R40 ;  /* 0x0000002831287220 */ /* 0x000fe20000410000 */
        /* <DEDUP_REMOVED lines=9> */
[--C-:B------:R-:W-:Y:S02]  /*10810*/  HADD2.F32 R44, -RZ, R27.reuse.H0_H0 ;  /* 0x2000001bff2c7230 */ /* 0x100fe40000004100 */
[----:B------:R-:W-:Y:S01]  /*10820*/  FFMA.FTZ R39, R46, R34, R39 ;  /* 0x000000222e277223 */ /* 0x000fe20000010027 */
[----:B------:R-:W-:Y:S02]  /*10830*/  HADD2.F32 R27, -RZ, R27.H1_H1 ;  /* 0x3000001bff1b7230 */ /* 0x000fe40000004100 */
[----:B------:R-:W-:Y:S01]  /*10840*/  FFMA.FTZ R30, R49, R35, -R30 ;  /* 0x00000023311e7223 */ /* 0x000fe2000001081e */
[----:B------:R-:W-:-:S02]  /*10850*/  HADD2.F32 R5, -RZ, R5.H1_H1 ;  /* 0x30000005ff057230 */ /* 0x000fc40000004100 */
[C---:B------:R-:W-:Y:S01]  /*10860*/  FMUL.FTZ R47, R44.reuse, R8 ;  /* 0x000000082c2f7220 */ /* 0x040fe20000410000 */
[-C--:B------:R-:W-:Y:S01]  /*10870*/  FFMA.FTZ R8, R44, R4.reuse, -R45 ;  /* 0x000000042c087223 */ /* 0x080fe2000001082d */
[----:B------:R-:W-:Y:S02]  /*10880*/  HADD2.F32 R45, -RZ, R31.H1_H1 ;  /* 0x3000001fff2d7230 */ /* 0x000fe40000004100 */
[----:B------:R-:W-:Y:S01]  /*10890*/  FFMA.FTZ R40, R51, R35, R40 ;  /* 0x0000002333287223 */ /* 0x000fe20000010028 */
[----:B------:R-:W-:Y:S01]  /*108a0*/  FFMA.FTZ R26, R48, R4, R47 ;  /* 0x00000004301a7223 */ /* 0x000fe2000001002f */
[----:B------:R-:W-:Y:S02]  /*108b0*/  HADD2.F32 R31, -RZ, R28.H0_H0 ;  /* 0x2000001cff1f7230 */ /* 0x000fe40000004100 */
[-C--:B------:R-:W-:Y:S01]  /*108c0*/  FMUL.FTZ R34, R27, R9.reuse ;  /* 0x000000091b227220 */ /* 0x080fe20000410000 */
[----:B------:R-:W-:Y:S01]  /*108d0*/  FMUL.FTZ R4, R45, R9 ;  /* 0x000000092d047220 */ /* 0x000fe20000410000 */
[----:B------:R-:W-:-:S02]  /*108e0*/  HADD2.F32 R35, -RZ, R32.H0_H0 ;  /* 0x20000020ff237230 */ /* 0x000fc40000004100 */
[--C-:B------:R-:W-:Y:S02]  /*108f0*/  HADD2.F32 R37, -RZ, R6.reuse.H0_H0 ;  /* 0x20000006ff257230 */ /* 0x100fe40000004100 */
[----:B------:R-:W-:Y:S01]  /*10900*/  FFMA.FTZ R9, R27, R5, -R4 ;  /* 0x000000051b097223 */ /* 0x000fe20000010804 */
[----:B------:R-:W-:Y:S02]  /*10910*/  HADD2.F32 R48, -RZ, R33.H0_H0 ;  /* 0x20000021ff307230 */ /* 0x000fe40000004100 */
[-C--:B------:R-:W-:Y:S01]  /*10920*/  FMUL.FTZ R4, R35, R41.reuse ;  /* 0x0000002923047220 */ /* 0x080fe20000410000 */
[----:B------:R-:W-:Y:S01]  /*10930*/  FMUL.FTZ R44, R31, R41 ;  /* 0x000000291f2c7220 */ /* 0x000fe20000410000 */
[----:B------:R-:W-:Y:S02]  /*10940*/  HADD2.F32 R46, -RZ, R29.H0_H0 ;  /* 0x2000001dff2e7230 */ /* 0x000fe40000004100 */
[----:B------:R-:W-:Y:S01]  /*10950*/  FFMA.FTZ R27, R45, R5, R34 ;  /* 0x000000052d1b7223 */ /* 0x000fe20000010022 */
[----:B------:R-:W-:-:S02]  /*10960*/  HADD2.F32 R6, -RZ, R6.H1_H1 ;  /* 0x30000006ff067230 */ /* 0x000fc40000004100 */
[-C--:B------:R-:W-:Y:S01]  /*10970*/  FMUL.FTZ R5, R48, R10.reuse ;  /* 0x0000000a30057220 */ /* 0x080fe20000410000 */
[-C--:B------:R-:W-:Y:S01]  /*10980*/  FFMA.FTZ R31, R31, R37.reuse, -R4 ;  /* 0x000000251f1f7223 */ /* 0x080fe20000010804 */
[----:B------:R-:W-:Y:S01]  /*10990*/  FFMA.FTZ R44, R35, R37, R44 ;  /* 0x00000025232c7223 */ /* 0x000fe2000001002c */
        /* <DEDUP_REMOVED lines=9> */
[C---:B------:R-:W-:Y:S01]  /*10a30*/  FMUL.FTZ R29, R28.reuse, R42 ;  /* 0x0000002a1c1d7220 */ /* 0x040fe20000410000 */
[----:B------:R-:W-:Y:S02]  /*10a40*/  HADD2.F32 R7, -RZ, R7.H1_H1 ;  /* 0x30000007ff077230 */ /* 0x000fe40000004100 */
[-C--:B------:R-:W-:Y:S01]  /*10a50*/  FMUL.FTZ R4, R37, R11.reuse ;  /* 0x0000000b25047220 */ /* 0x080fe20000410000 */
[C---:B------:R-:W-:Y:S01]  /*10a60*/  FMUL.FTZ R6, R33.reuse, R11 ;  /* 0x0000000b21067220 */ /* 0x040fe20000410000 */
[-C--:B------:R-:W-:Y:S01]  /*10a70*/  FFMA.FTZ R11, R28, R38.reuse, -R5 ;  /* 0x000000261c0b7223 */ /* 0x080fe20000010805 */
[----:B------:R-:W-:Y:S01]  /*10a80*/  FFMA.FTZ R29, R32, R38, R29 ;  /* 0x00000026201d7223 */ /* 0x000fe2000001001d */
[-C--:B------:R-:W-:Y:S01]  /*10a90*/  FFMA.FTZ R28, R33, R7.reuse, -R4 ;  /* 0x00000007211c7223 */ /* 0x080fe20000010804 */
        /* <DEDUP_REMOVED lines=11> */
.L_x_619:
[----:B------:R-:W-:Y:S05]  /*10b50*/  BSYNC B1 ;  /* 0x0000000000017941 */ /* 0x000fea0003800000 */
.L_x_618:
[----:B------:R-:W-:Y:S05]  /*10b60*/  @P2 BRA `(.L_x_594) ;  /* 0x00000004005c2947 */ /* 0x000fea0003800000 */
[----:B------:R-:W3:Y:S01]  /*10b70*/  LDL R43, [R1+0x4c] ;  /* 0x00004c00012b7983 */ /* 0x000ee20000100800 */
[----:B------:R-:W-:Y:S01]  /*10b80*/  LEA.HI R3, R3, R164, RZ, 0x1d ;  /* 0x000000a403037211 */ /* 0x000fe200078fe8ff */
[----:B------:R-:W-:Y:S02]  /*10b90*/  HADD2.F32 R33, -RZ, R0.H0_H0 ;  /* 0x20000000ff217230 */ /* 0x000fe40000004100 */
[--C-:B------:R-:W-:Y:S01]  /*10ba0*/  HADD2.F32 R35, -RZ, R15.reuse.H0_H0 ;  /* 0x2000000fff237230 */ /* 0x100fe20000004100 */
[----:B-12---:R-:W-:Y:S01]  /*10bb0*/  SHF.R.S32.HI R4, RZ, 0x1f, R3 ;  /* 0x0000001fff047819 */ /* 0x006fe20000011403 */
[----:B------:R-:W-:Y:S01]  /*10bc0*/  HADD2.F32 R42, -RZ, R20.H0_H0 ;  /* 0x20000014ff2a7230 */ /* 0x000fe20000004100 */
[----:B0-----:R-:W-:Y:S01]  /*10bd0*/  SHF.L.U32 R5, R3, 0x3, RZ ;  /* 0x0000000303057819 */ /* 0x001fe200000006ff */
[----:B------:R-:W-:Y:S01]  /*10be0*/  HADD2.F32 R40, -RZ, R12.H0_H0 ;  /* 0x2000000cff287230 */ /* 0x000fe20000004100 */
[----:B------:R-:W-:Y:S01]  /*10bf0*/  LEA.HI R4, R4, R3, RZ, 0x3 ;  /* 0x0000000304047211 */ /* 0x000fe200078f18ff */
[----:B------:R-:W-:Y:S01]  /*10c00*/  HADD2.F32 R44, -RZ, R15.H1_H1 ;  /* 0x3000000fff2c7230 */ /* 0x000fe20000004100 */
[----:B------:R-:W-:Y:S01]  /*10c10*/  LOP3.LUT R3, R168, 0x38, R5, 0xf8, !PT ;  /* 0x00000038a8037812 */ /* 0x000fe200078ef805 */
[----:B------:R-:W-:-:S02]  /*10c20*/  HADD2.F32 R0, -RZ, R0.H1_H1 ;  /* 0x30000000ff007230 */ /* 0x000fc40000004100 */
[----:B------:R-:W-:Y:S01]  /*10c30*/  IMAD.SHL.U32 R4, R4, 0x400, RZ ;  /* 0x0000040004047824 */ /* 0x000fe200078e00ff */
[----:B------:R-:W-:Y:S01]  /*10c40*/  LOP3.LUT R3, R3, R55, RZ, 0x3c, !PT ;  /* 0x0000003703037212 */ /* 0x000fe200078e3cff */
[----:B------:R-:W-:Y:S02]  /*10c50*/  HADD2.F32 R39, -RZ, R20.H1_H1 ;  /* 0x30000014ff277230 */ /* 0x000fe40000004100 */
[----:B------:R-:W-:Y:S01]  /*10c60*/  HADD2.F32 R41, -RZ, R21.H0_H0 ;  /* 0x20000015ff297230 */ /* 0x000fe20000004100 */
[----:B------:R-:W-:Y:S01]  /*10c70*/  LOP3.LUT R8, R4, 0x7fffe000, RZ, 0xc0, !PT ;  /* 0x7fffe00004087812 */ /* 0x000fe200078ec0ff */
[----:B------:R-:W-:-:S03]  /*10c80*/  HADD2.F32 R37, -RZ, R13.H0_H0 ;  /* 0x2000000dff257230 */ /* 0x000fc60000004100 */
        /* <DEDUP_REMOVED lines=8> */
[----:B------:R-:W-:-:S02]  /*10d10*/  HADD2.F32 R9, -RZ, R9.H1_H1 ;  /* 0x30000009ff097230 */ /* 0x000fc40000004100 */
[----:B------:R-:W-:Y:S01]  /*10d20*/  FMUL.FTZ R15, R42, R8 ;  /* 0x000000082a0f7220 */ /* 0x000fe20000410000 */
[----:B------:R-:W-:Y:S01]  /*10d30*/  FMUL.FTZ R29, R44, R30 ;  /* 0x0000001e2c1d7220 */ /* 0x000fe20000410000 */
[--C-:B------:R-:W-:Y:S02]  /*10d40*/  HADD2.F32 R31, -RZ, R10.reuse.H0_H0 ;  /* 0x2000000aff1f7230 */ /* 0x100fe40000004100 */
[----:B------:R-:W-:Y:S02]  /*10d50*/  HADD2.F32 R10, -RZ, R10.H1_H1 ;  /* 0x3000000aff0a7230 */ /* 0x000fe40000004100 */
[--C-:B------:R-:W-:Y:S02]  /*10d60*/  HADD2.F32 R32, -RZ, R11.reuse.H0_H0 ;  /* 0x2000000bff207230 */ /* 0x100fe40000004100 */
[----:B------:R-:W-:Y:S01]  /*10d70*/  HADD2.F32 R11, -RZ, R11.H1_H1 ;  /* 0x3000000bff0b7230 */ /* 0x000fe20000004100 */
[----:B---3--:R-:W0:Y:S02]  /*10d80*/  LDS.128 R4, [R43] ;  /* 0x000000002b047984 */ /* 0x008e240000000c00 */
[----:B0-----:R-:W-:-:S02]  /*10d90*/  HADD2.F32 R25, -RZ, R4.H0_H0 ;  /* 0x20000004ff197230 */ /* 0x001fc40000004100 */
[----:B------:R-:W-:Y:S02]  /*10da0*/  HADD2.F32 R4, -RZ, R4.H1_H1 ;  /* 0x30000004ff047230 */ /* 0x000fe40000004100 */
[--C-:B------:R-:W-:Y:S02]  /*10db0*/  HADD2.F32 R26, -RZ, R5.reuse.H0_H0 ;  /* 0x20000005ff1a7230 */ /* 0x100fe40000004100 */
[-C--:B------:R-:W-:Y:S01]  /*10dc0*/  FFMA.FTZ R34, R33, R25.reuse, -R34 ;  /* 0x0000001921227223 */ /* 0x080fe20000010822 */
[----:B------:R-:W-:Y:S01]  /*10dd0*/  FFMA.FTZ R38, R35, R25, R38 ;  /* 0x0000001923267223 */ /* 0x000fe20000010026 */
[C---:B------:R-:W-:Y:S01]  /*10de0*/  FMUL.FTZ R25, R40.reuse, R8 ;  /* 0x0000000828197220 */ /* 0x040fe20000410000 */
[----:B------:R-:W-:Y:S02]  /*10df0*/  HADD2.F32 R35, -RZ, R12.H1_H1 ;  /* 0x3000000cff237230 */ /* 0x000fe40000004100 */
[----:B------:R-:W-:Y:S01]  /*10e00*/  FFMA.FTZ R15, R40, R4, -R15 ;  /* 0x00000004280f7223 */ /* 0x000fe2000001080f */
[----:B------:R-:W-:-:S02]  /*10e10*/  HADD2.F32 R5, -RZ, R5.H1_H1 ;  /* 0x30000005ff057230 */ /* 0x000fc40000004100 */
[----:B------:R-:W-:Y:S01]  /*10e20*/  FMUL.FTZ R33, R0, R30 ;  /* 0x0000001e00217220 */ /* 0x000fe20000410000 */
[----:B------:R-:W-:Y:S01]  /*10e30*/  FFMA.FTZ R25, R42, R4, R25 ;  /* 0x000000042a197223 */ /* 0x000fe20000010019 */
[-C--:B------:R-:W-:Y:S01]  /*10e40*/  FFMA.FTZ R29, R0, R26.reuse, -R29 ;  /* 0x0000001a001d7223 */ /* 0x080fe2000001081d */
[-C--:B------:R-:W-:Y:S01]  /*10e50*/  FMUL.FTZ R0, R39, R9.reuse ;  /* 0x0000000927007220 */ /* 0x080fe20000410000 */
[----:B------:R-:W-:Y:S01]  /*10e60*/  FMUL.FTZ R4, R35, R9 ;  /* 0x0000000923047220 */ /* 0x000fe20000410000 */
[----:B------:R-:W-:Y:S02]  /*10e70*/  HADD2.F32 R40, -RZ, R24.H0_H0 ;  /* 0x20000018ff287230 */ /* 0x000fe40000004100 */
[----:B------:R-:W-:Y:S01]  /*10e80*/  FMUL.FTZ R8, R41, R31 ;  /* 0x0000001f29087220 */ /* 0x000fe20000410000 */
[----:B------:R-:W-:Y:S02]  /*10e90*/  HADD2.F32 R30, -RZ, R14.H0_H0 ;  /* 0x2000000eff1e7230 */ /* 0x000fe40000004100 */
[----:B------:R-:W-:Y:S01]  /*10ea0*/  FFMA.FTZ R33, R44, R26, R33 ;  /* 0x0000001a2c217223 */ /* 0x000fe20000010021 */
[----:B------:R-:W-:-:S02]  /*10eb0*/  HADD2.F32 R27, -RZ, R6.H0_H0 ;  /* 0x20000006ff1b7230 */ /* 0x000fc40000004100 */
[-C--:B------:R-:W-:Y:S01]  /*10ec0*/  FFMA.FTZ R0, R35, R5.reuse, -R0 ;  /* 0x0000000523007223 */ /* 0x080fe20000010800 */
[----:B------:R-:W-:Y:S01]  /*10ed0*/  FFMA.FTZ R12, R39, R5, R4 ;  /* 0x00000005270c7223 */ /* 0x000fe20000010004 */
[----:B------:R-:W-:Y:S02]  /*10ee0*/  HADD2.F32 R6, -RZ, R6.H1_H1 ;  /* 0x30000006ff067230 */ /* 0x000fe40000004100 */
[C---:B------:R-:W-:Y:S01]  /*10ef0*/  FMUL.FTZ R26, R37.reuse, R31 ;  /* 0x0000001f251a7220 */ /* 0x040fe20000410000 */
[-C--:B------:R-:W-:Y:S01]  /*10f00*/  FMUL.FTZ R5, R40, R10.reuse ;  /* 0x0000000a28057220 */ /* 0x080fe20000410000 */
[----:B------:R-:W-:Y:S01]  /*10f10*/  FMUL.FTZ R9, R30, R10 ;  /* 0x0000000a1e097220 */ /* 0x000fe20000410000 */
[-C--:B------:R-:W-:Y:S01]  /*10f20*/  FFMA.FTZ R20, R37, R27.reuse, -R8 ;  /* 0x0000001b25147223 */ /* 0x080fe20000010808 */
[----:B------:R-:W-:Y:S02]  /*10f30*/  HADD2.F32 R10, -RZ, R21.H1_H1 ;  /* 0x30000015ff0a7230 */ /* 0x000fe40000004100 */
[----:B------:R-:W-:Y:S01]  /*10f40*/  FFMA.FTZ R26, R41, R27, R26 ;  /* 0x0000001b291a7223 */ /* 0x000fe2000001001a */
[----:B------:R-:W-:-:S02]  /*10f50*/  HADD2.F32 R31, -RZ, R24.H1_H1 ;  /* 0x30000018ff1f7230 */ /* 0x000fc40000004100 */
[-C--:B------:R-:W-:Y:S01]  /*10f60*/  FFMA.FTZ R27, R30, R6.reuse, -R5 ;  /* 0x000000061e1b7223 */ /* 0x080fe20000010805 */
[----:B------:R-:W-:Y:S02]  /*10f70*/  HADD2.F32 R8, -RZ, R13.H1_H1 ;  /* 0x3000000dff087230 */ /* 0x000fe40000004100 */
[----:B------:R-:W-:Y:S01]  /*10f80*/  FFMA.FTZ R13, R40, R6, R9 ;  /* 0x00000006280d7223 */ /* 0x000fe20000010009 */
[----:B------:R-:W-:Y:S02]  /*10f90*/  HADD2.F32 R21, -RZ, R14.H1_H1 ;  /* 0x3000000eff157230 */ /* 0x000fe40000004100 */
[----:B------:R-:W-:Y:S01]  /*10fa0*/  FMUL.FTZ R5, R10, R32 ;  /* 0x000000200a057220 */ /* 0x000fe20000410000 */
[--C-:B------:R-:W-:Y:S02]  /*10fb0*/  HADD2.F32 R28, -RZ, R7.reuse.H0_H0 ;  /* 0x20000007ff1c7230 */ /* 0x100fe40000004100 */
[----:B------:R-:W-:Y:S01]  /*10fc0*/  FMUL.FTZ R4, R31, R11 ;  /* 0x0000000b1f047220 */ /* 0x000fe20000410000 */
[----:B------:R-:W-:-:S02]  /*10fd0*/  HADD2.F32 R7, -RZ, R7.H1_H1 ;  /* 0x30000007ff077230 */ /* 0x000fc40000004100 */
[C---:B------:R-:W-:Y:S01]  /*10fe0*/  FMUL.FTZ R9, R8.reuse, R32 ;  /* 0x0000002008097220 */ /* 0x040fe20000410000 */
[C---:B------:R-:W-:Y:S01]  /*10ff0*/  FMUL.FTZ R6, R21.reuse, R11 ;  /* 0x0000000b15067220 */ /* 0x040fe20000410000 */
[-C--:B------:R-:W-:Y:S01]  /*11000*/  FFMA.FTZ R11, R8, R28.reuse, -R5 ;  /* 0x0000001c080b7223 */ /* 0x080fe20000010805 */
[----:B------:R-:W-:Y:S01]  /*11010*/  F2FP.F16.F32.PACK_AB R5, R0, R29 ;  /* 0x0000001d0005723e */ /* 0x000fe200000000ff */
[-C--:B------:R-:W-:Y:S01]  /*11020*/  FFMA.FTZ R14, R21, R7.reuse, -R4 ;  /* 0x00000007150e7223 */ /* 0x080fe20000010804 */
[----:B------:R-:W-:Y:S01]  /*11030*/  FFMA.FTZ R28, R10, R28, R9 ;  /* 0x0000001c0a1c7223 */ /* 0x000fe20000010009 */
[----:B------:R-:W-:Y:S01]  /*11040*/  FFMA.FTZ R21, R31, R7, R6 ;  /* 0x000000071f157223 */ /* 0x000fe20000010006 */
[----:B------:R-:W-:Y:S02]  /*11050*/  F2FP.F16.F32.PACK_AB R4, R15, R34 ;  /* 0x000000220f04723e */ /* 0x000fe400000000ff */
[----:B------:R-:W-:Y:S02]  /*11060*/  F2FP.F16.F32.PACK_AB R6, R27, R20 ;  /* 0x000000141b06723e */ /* 0x000fe400000000ff */
[----:B------:R-:W-:-:S02]  /*11070*/  F2FP.F16.F32.PACK_AB R7, R14, R11 ;  /* 0x0000000b0e07723e */ /* 0x000fc400000000ff */
[----:B------:R-:W-:Y:S02]  /*11080*/  F2FP.F16.F32.PACK_AB R8, R25, R38 ;  /* 0x000000261908723e */ /* 0x000fe400000000ff */
[----:B------:R-:W-:Y:S01]  /*11090*/  F2FP.F16.F32.PACK_AB R9, R12, R33 ;  /* 0x000000210c09723e */ /* 0x000fe200000000ff */
[----:B------:R3:W-:Y:S01]  /*110a0*/  STS.128 [R43], R4 ;  /* 0x000000042b007388 */ /* 0x0007e20000000c00 */
[----:B------:R-:W-:Y:S02]  /*110b0*/  F2FP.F16.F32.PACK_AB R10, R13, R26 ;  /* 0x0000001a0d0a723e */ /* 0x000fe400000000ff */
[----:B------:R-:W-:-:S05]  /*110c0*/  F2FP.F16.F32.PACK_AB R11, R21, R28 ;  /* 0x0000001c150b723e */ /* 0x000fca00000000ff */
[----:B------:R3:W-:Y:S02]  /*110d0*/  STS.128 [R3+0xc400], R8 ;  /* 0x00c4000803007388 */ /* 0x0007e40000000c00 */
.L_x_594:
[----:B------:R-:W-:Y:S05]  /*110e0*/  BSYNC B0 ;  /* 0x0000000000007941 */ /* 0x000fea0003800000 */
.L_x_575:
[----:B------:R-:W-:Y:S01]  /*110f0*/  @!PT LDS RZ, [RZ] ;  /* 0x00000000fffff984 */ /* 0x000fe20000000800 */
[----:B------:R-:W-:Y:S01]  /*11100*/  @!PT LDS RZ, [RZ] ;  /* 0x00000000fffff984 */ /* 0x000fe20000000800 */
[----:B------:R-:W-:Y:S01]  /*11110*/  @!PT LDS RZ, [RZ] ;  /* 0x00000000fffff984 */ /* 0x000fe20000000800 */
[----:B------:R-:W-:Y:S01]  /*11120*/  @!PT LDS RZ, [RZ] ;  /* 0x00000000fffff984 */ /* 0x000fe20000000800 */
[----:B------:R5:W-:Y:S06]  /*11130*/  MEMBAR.ALL.CTA ;  /* 0x0000000000007992 */ /* 0x000bec0000008000 */
[----:B-----5:R-:W5:Y:S01]  /*11140*/  FENCE.VIEW.ASYNC.S ;  /* 0x00000000000073c6 */ /* 0x020f620000000000 */
[----:B------:R-:W-:Y:S05]  /*11150*/  WARPSYNC.ALL ;  /* 0x0000000000007948 */ /* 0x000fea0003800000 */
[----:B-----5:R-:W-:Y:S06]  /*11160*/  BAR.SYNC.DEFER_BLOCKING 0xd, 0x100 ;  /* 0x0344000000007b1d */ /* 0x020fec0000010000 */
.L_x_573:
[----:B01-3--:R-:W-:-:S04]  /*11170*/  MOV R0, UR58 ;  /* 0x0000003a00007c02 */ /* 0x00bfc80008000f00 */
[----:B------:R-:W-:-:S13]  /*11180*/  ISETP.NE.AND P0, PT, R0, 0x3, PT ;  /* 0x000000030000780c */ /* 0x000fda0003f05270 */
[----:B------:R-:W-:Y:S05]  /*11190*/  @!P0 BRA `(.L_x_620) ;  /* 0x0000000000048947 */ /* 0x000fea0003800000 */
[----:B------:R-:W-:Y:S01]  /*111a0*/  BPT.TRAP 0x1 ;  /* 0x000000040000795c */ /* 0x000fe20000300000 */
.L_x_620:
[----:B--2---:R-:W-:Y:S01]  /*111b0*/  IMAD R9, R174, 0x8, R2 ;  /* 0x00000008ae097824 */ /* 0x004fe200078e0202 */
[----:B------:R-:W-:-:S04]  /*111c0*/  SHF.L.U32 R0, R181, 0x1f, RZ ;  /* 0x0000001fb5007819 */ /* 0x000fc800000006ff */
[----:B------:R0:W1:Y:S01]  /*111d0*/  SYNCS.PHASECHK.TRANS64.TRYWAIT P1, [R9+URZ+0x2a830], R0 ;  /* 0x02a83000090075a7 */ /* 0x000062000802017f */
[----:B------:R-:W-:Y:S05]  /*111e0*/  @!P0 BRA `(.L_x_621) ;  /* 0x0000000000048947 */ /* 0x000fea0003800000 */
[----:B------:R-:W-:Y:S01]  /*111f0*/  BPT.TRAP 0x1 ;  /* 0x000000040000795c */ /* 0x000fe20000300000 */
.L_x_621:
[----:B------:R-:W-:Y:S01]  /*11200*/  IMAD.MOV.U32 R87, RZ, RZ, RZ ;  /* 0x000000ffff577224 */ /* 0x000fe200078e00ff */
[----:B-1----:R-:W-:Y:S06]  /*11210*/  @P1 BRA `(.L_x_622) ;  /* 0x0000000000081947 */ /* 0x002fec0003800000 */
[----:B------:R-:W1:Y:S02]  /*11220*/  SYNCS.PHASECHK.TRANS64.TRYWAIT P1, [R9+URZ+0x2a830], R0 ;  /* 0x02a83000090075a7 */ /* 0x000e64000802017f */
[----:B-1----:R-:W-:Y:S05]  /*11230*/  @!P1 BRA `(.L_x_623) ;  /* 0x000000fc00749947 */ /* 0x002fea0003800000 */
.L_x_622:
[----:B------:R-:W-:Y:S05]  /*11240*/  WARPSYNC.ALL ;  /* 0x0000000000007948 */ /* 0x000fea0003800000 */
[----:B01----:R-:W-:Y:S01]  /*11250*/  IADD3 R0, R2, 0x18400, RZ ;  /* 0x0001840002007810 */ /* 0x003fe20007ffe0ff */
[----:B----4-:R-:W-:Y:S01]  /*11260*/  IMAD.MOV.U32 R5, RZ, RZ, 0x40000040 ;  /* 0x40000040ff057424 */ /* 0x010fe200078e00ff */
[----:B------:R-:W-:Y:S01]  /*11270*/  R2UR UR4, R36 ;  /* 0x00000000240472ca */ /* 0x000fe200000e0000 */
[----:B------:R-:W-:Y:S01]  /*11280*/  UMOV UR9, 0x40000040 ;  /* 0x4000004000097882 */ /* 0x000fe20000000000 */
[----:B------:R-:W-:Y:S01]  /*11290*/  SHF.R.U32.HI R0, RZ, 0x4, R0 ;  /* 0x00000004ff007819 */ /* 0x000fe20000011600 */
[----:B------:R-:W-:Y:S01]  /*112a0*/  WARPGROUP.ARRIVE ;  /* 0x00000000000079c5 */ /* 0x000fe20000000000 */
[----:B------:R-:W-:Y:S01]  /*112b0*/  R2UR UR11, R5 ;  /* 0x00000000050b72ca */ /* 0x000fe200000e0000 */
[----:B------:R-:W-:Y:S01]  /*112c0*/  IMAD.MOV.U32 R7, RZ, RZ, 0x40000040 ;  /* 0x40000040ff077424 */ /* 0x000fe200078e00ff */
[----:B------:R-:W-:Y:S01]  /*112d0*/  LOP3.LUT R0, R0, 0x3fff, RZ, 0xc0, !PT ;  /* 0x00003fff00007812 */ /* 0x000fe200078ec0ff */
[----:B------:R-:W-:Y:S01]  /*112e0*/  UMOV UR53, 0x40000040 ;  /* 0x4000004000357882 */ /* 0x000fe20000000000 */
[----:B------:R-:W-:Y:S01]  /*112f0*/  MOV R11, UR9 ;  /* 0x00000009000b7c02 */ /* 0x000fe20008000f00 */
[----:B------:R-:W-:Y:S01]  /*11300*/  UMOV UR49, 0x40000040 ;  /* 0x4000004000317882 */ /* 0x000fe20000000000 */
[----:B------:R-:W-:Y:S01]  /*11310*/  LOP3.LUT R8, R0, 0x10000, RZ, 0xfc, !PT ;  /* 0x0001000000087812 */ /* 0x000fe200078efcff */
[----:B------:R-:W-:Y:S01]  /*11320*/  UMOV UR45, 0x40000040 ;  /* 0x40000040002d7882 */ /* 0x000fe20000000000 */
[----:B------:R-:W-:Y:S01]  /*11330*/  UMOV UR41, 0x40000040 ;  /* 0x4000004000297882 */ /* 0x000fe20000000000 */
[----:B------:R-:W-:Y:S01]  /*11340*/  ULOP3.LUT UR4, UR4, 0x10000, URZ, 0xfc, !UPT ;  /* 0x0001000004047892 */ /* 0x000fe2000f8efc3f */
[----:B------:R-:W-:Y:S01]  /*11350*/  IMAD.MOV.U32 R5, RZ, RZ, 0x40000040 ;  /* 0x40000040ff057424 */ /* 0x000fe200078e00ff */
[----:B------:R-:W-:Y:S01]  /*11360*/  UMOV UR37, 0x40000040 ;  /* 0x4000004000257882 */ /* 0x000fe20000000000 */
[----:B------:R-:W-:Y:S01]  /*11370*/  IMAD R4, R174, 0x900, R8 ;  /* 0x00000900ae047824 */ /* 0x000fe200078e0208 */
[----:B------:R-:W-:-:S02]  /*11380*/  UIADD3 UR5, UR4, 0x2, URZ ;  /* 0x0000000204057890 */ /* 0x000fc4000fffe03f */
[----:B------:R-:W-:Y:S01]  /*11390*/  UIADD3 UR52, UR4, 0x406, URZ ;  /* 0x0000040604347890 */ /* 0x000fe2000fffe03f */
[C---:B------:R-:W-:Y:S01]  /*113a0*/  VIADD R6, R4.reuse, 0x2 ;  /* 0x0000000204067836 */ /* 0x040fe20000000000 */
[----:B------:R-:W-:Y:S01]  /*113b0*/  R2UR UR10, R4 ;  /* 0x00000000040a72ca */ /* 0x000fe200000e0000 */
[----:B------:R-:W-:Y:S01]  /*113c0*/  UMOV UR8, UR4 ;  /* 0x0000000400087c82 */ /* 0x000fe20008000000 */
[----:B------:R-:W-:Y:S01]  /*113d0*/  UIADD3 UR48, UR4, 0x800, URZ ;  /* 0x0000080004307890 */ /* 0x000fe2000fffe03f */
[----:B------:R-:W-:Y:S01]  /*113e0*/  IMAD.U32 R10, RZ, RZ, UR8 ;  /* 0x00000008ff0a7e24 */ /* 0x000fe2000f8e00ff */
[----:B------:R-:W-:Y:S01]  /*113f0*/  UIADD3 UR44, UR4, 0x802, URZ ;  /* 0x00000802042c7890 */ /* 0x000fe2000fffe03f */
[----:B------:R-:W-:Y:S01]  /*11400*/  R2UR UR39, R5 ;  /* 0x00000000052772ca */ /* 0x000fe200000e0000 */
[----:B------:R-:W-:Y:S02]  /*11410*/  UIADD3 UR40, UR4, 0x804, URZ ;  /* 0x0000080404287890 */ /* 0x000fe4000fffe03f */
[----:B------:R0:W-:Y:S01]  /*11420*/  STL.64 [R1+0x30], R10 ;  /* 0x0000300a01007387 */ /* 0x0001e20000100a00 */
[----:B------:R-:W-:-:S04]  /*11430*/  UIADD3 UR36, UR4, 0x806, URZ ;  /* 0x0000080604247890 */ /* 0x000fc8000fffe03f */
[----:B------:R-:W-:Y:S01]  /*11440*/  HGMMA.64x96x16.F32 R24, gdesc[UR8], RZ, !UPT, gsb0 ;  /* 0x01600000081879f0 */ /* 0x000fe2000c0008ff */
[----:B------:R-:W-:Y:S01]  /*11450*/  R2UR UR10, R6 ;  /* 0x00000000060a72ca */ /* 0x000fe200000e0000 */
[----:B------:R-:W-:Y:S01]  /*11460*/  UMOV UR8, UR5 ;  /* 0x0000000500087c82 */ /* 0x000fe20008000000 */
[----:B------:R-:W-:Y:S01]  /*11470*/  R2UR UR11, R7 ;  /* 0x00000000070b72ca */ /* 0x000fe200000e0000 */
[----:B------:R-:W-:Y:S01]  /*11480*/  UMOV UR9, 0x40000040 ;  /* 0x4000004000097882 */ /* 0x000fe20000000000 */
[----:B------:R-:W-:Y:S01]  /*11490*/  VIADD R6, R4, 0x4 ;  /* 0x0000000404067836 */ /* 0x000fe20000000000 */
[----:B------:R-:W-:Y:S01]  /*114a0*/  MOV R7, 0x40000040 ;  /* 0x4000004000077802 */ /* 0x000fe20000000f00 */
[----:B------:R-:W-:Y:S01]  /*114b0*/  UIADD3 UR5, UR4, 0x4, URZ ;  /* 0x0000000404057890 */ /* 0x000fe2000fffe03f */
[----:B0-----:R-:W-:Y:S01]  /*114c0*/  MOV R10, UR8 ;  /* 0x00000008000a7c02 */ /* 0x001fe20008000f00 */
[----:B------:R-:W-:-:S05]  /*114d0*/  IMAD.U32 R11, RZ, RZ, UR9 ;  /* 0x00000009ff0b7e24 */ /* 0x000fca000f8e00ff */
[----:B------:R0:W-:Y:S01]  /*114e0*/  STL.64 [R1+0x28], R10 ;  /* 0x0000280a01007387 */ /* 0x0001e20000100a00 */
[----:B------:R-:W-:Y:S02]  /*114f0*/  WARPGROUP.DEPBAR.LE gsb0, 0x0 ;  /* 0x00008000000079c5 */ /* 0x000fe40000010000 */
[----:B------:R-:W-:-:S06]  /*11500*/  WARPGROUP.ARRIVE ;  /* 0x00000000000079c5 */ /* 0x000fcc0000000000 */
[----:B------:R-:W-:Y:S01]  /*11510*/  HGMMA.64x96x16.F32 R24, gdesc[UR8], R24, gsb0 ;  /* 0x01600000081879f0 */ /* 0x000fe20008000818 */
[----:B------:R-:W-:Y:S01]  /*11520*/  R2UR UR10, R6 ;  /* 0x00000000060a72ca */ /* 0x000fe200000e0000 */
[----:B------:R-:W-:Y:S01]  /*11530*/  UMOV UR8, UR5 ;  /* 0x0000000500087c82 */ /* 0x000fe20008000000 */
[----:B------:R-:W-:Y:S01]  /*11540*/  R2UR UR11, R7 ;  /* 0x00000000070b72ca */ /* 0x000fe200000e0000 */
[----:B------:R-:W-:Y:S01]  /*11550*/  UMOV UR9, 0x40000040 ;  /* 0x4000004000097882 */ /* 0x000fe20000000000 */
[----:B------:R-:W-:Y:S01]  /*11560*/  IMAD.MOV.U32 R7, RZ, RZ, 0x40000040 ;  /* 0x40000040ff077424 */ /* 0x000fe200078e00ff */
[----:B------:R-:W-:Y:S01]  /*11570*/  IADD3 R6, R4, 0x6, RZ ;  /* 0x0000000604067810 */ /* 0x000fe20007ffe0ff */
[----:B------:R-:W-:Y:S01]  /*11580*/  UIADD3 UR5, UR4, 0x6, URZ ;  /* 0x0000000604057890 */ /* 0x000fe2000fffe03f */
[----:B0-----:R-:W-:Y:S02]  /*11590*/  IMAD.U32 R10, RZ, RZ, UR8 ;  /* 0x00000008ff0a7e24 */ /* 0x001fe4000f8e00ff */
        /* <DEDUP_REMOVED lines=9> */
[----:B------:R-:W-:Y:S01]  /*11630*/  VIADD R6, R4, 0x300 ;  /* 0x0000030004067836 */ /* 0x000fe20000000000 */
[----:B------:R-:W-:Y:S01]  /*11640*/  UIADD3 UR5, UR4, 0x400, URZ ;  /* 0x0000040004057890 */ /* 0x000fe2000fffe03f */
[----:B------:R-:W-:Y:S01]  /*11650*/  IMAD.MOV.U32 R7, RZ, RZ, 0x40000040 ;  /* 0x40000040ff077424 */ /* 0x000fe200078e00ff */
        /* <DEDUP_REMOVED lines=37> */
[----:B0-----:R-:W-:Y:S01]  /*118b0*/  MOV R11, UR9 ;  /* 0x00000009000b7c02 */ /* 0x001fe20008000f00 */
[----:B------:R-:W-:Y:S02]  /*118c0*/  IMAD.MOV.U32 R7, RZ, RZ, 0x40000040 ;  /* 0x40000040ff077424 */ /* 0x000fe400078e00ff */
[----:B------:R-:W-:Y:S01]  /*118d0*/  IMAD.U32 R10, RZ, RZ, UR8 ;  /* 0x00000008ff0a7e24 */ /* 0x000fe2000f8e00ff */
[----:B------:R-:W-:-:S02]  /*118e0*/  R2UR UR54, R6 ;  /* 0x00000000063672ca */ /* 0x000fc400000e0000 */
[----:B------:R-:W-:Y:S01]  /*118f0*/  R2UR UR55, R7 ;  /* 0x00000000073772ca */ /* 0x000fe200000e0000 */
[----:B------:R-:W-:Y:S01]  /*11900*/  IMAD.MOV.U32 R7, RZ, RZ, 0x40000040 ;  /* 0x40000040ff077424 */ /* 0x000fe200078e00ff */
[----:B------:R-:W-:Y:S01]  /*11910*/  IADD3 R6, R4, 0x600, RZ ;  /* 0x0000060004067810 */ /* 0x000fe20007ffe0ff */
[----:B------:R0:W-:Y:S03]  /*11920*/  STL.64 [R1], R10 ;  /* 0x0000000a01007387 */ /* 0x0001e60000100a00 */
[----:B------:R-:W-:Y:S01]  /*11930*/  R2UR UR50, R6 ;  /* 0x00000000063272ca */ /* 0x000fe200000e0000 */
[----:B------:R-:W-:Y:S01]  /*11940*/  VIADD R6, R4, 0x602 ;  /* 0x0000060204067836 */ /* 0x000fe20000000000 */
[----:B------:R-:W-:Y:S02]  /*11950*/  R2UR UR51, R7 ;  /* 0x00000000073372ca */ /* 0x000fe400000e0000 */
[----:B------:R-:W-:-:S02]  /*11960*/  MOV R7, 0x40000040 ;  /* 0x4000004000077802 */ /* 0x000fc40000000f00 */
[----:B------:R-:W-:Y:S01]  /*11970*/  R2UR UR46, R6 ;  /* 0x00000000062e72ca */ /* 0x000fe200000e0000 */
[C---:B------:R-:W-:Y:S01]  /*11980*/  VIADD R6, R4.reuse, 0x604 ;  /* 0x0000060404067836 */ /* 0x040fe20000000000 */
[----:B------:R-:W-:Y:S01]  /*11990*/  R2UR UR47, R7 ;  /* 0x00000000072f72ca */ /* 0x000fe200000e0000 */
[----:B------:R-:W-:Y:S01]  /*119a0*/  IMAD.MOV.U32 R7, RZ, RZ, 0x40000040 ;  /* 0x40000040ff077424 */ /* 0x000fe200078e00ff */
[----:B------:R-:W-:Y:S02]  /*119b0*/  IADD3 R4, R4, 0x606, RZ ;  /* 0x0000060604047810 */ /* 0x000fe40007ffe0ff */
[----:B------:R-:W-:Y:S02]  /*119c0*/  R2UR UR42, R6 ;  /* 0x00000000062a72ca */ /* 0x000fe400000e0000 */
[----:B------:R-:W-:Y:S02]  /*119d0*/  R2UR UR43, R7 ;  /* 0x00000000072b72ca */ /* 0x000fe400000e0000 */
[----:B------:R-:W-:Y:S01]  /*119e0*/  R2UR UR38, R4 ;  /* 0x00000000042672ca */ /* 0x000fe200000e0000 */
        /* <DEDUP_REMOVED lines=19> */
[----:B0-----:R-:W-:Y:S05]  /*11b20*/  @!P0 BRA `(.L_x_624) ;  /* 0x0000000000048947 */ /* 0x001fea0003800000 */
[----:B------:R-:W-:Y:S01]  /*11b30*/  BPT.TRAP 0x1 ;  /* 0x000000040000795c */ /* 0x000fe20000300000 */
.L_x_624:
[----:B------:R-:W-:Y:S01]  /*11b40*/  IADD3 R215, R215, 0x60, -R199 ;  /* 0x00000060d7d77810 */ /* 0x000fe20007ffe8c7 */
[----:B------:R-:W-:Y:S01]  /*11b50*/  ULDC UR4, c[0x0][0x988] ;  /* 0x0002620000047ab9 */ /* 0x000fe20000000800 */
[----:B------:R-:W-:Y:S01]  /*11b60*/  P2R R6, PR, RZ, 0x1 ;  /* 0x00000001ff067803 */ /* 0x000fe20000000000 */
[----:B------:R-:W-:Y:S01]  /*11b70*/  ULDC UR38, c[0x0][0x988] ;  /* 0x0002620000267ab9 */ /* 0x000fe20000000800 */
[----:B------:R-:W-:Y:S01]  /*11b80*/  BSSY B0, `(.L_x_625) ;  /* 0x00003a7000007945 */ /* 0x000fe20003800000 */
[----:B------:R-:W-:Y:S01]  /*11b90*/  IMAD R215, R72, -0x60, R215 ;  /* 0xffffffa048d77824 */ /* 0x000fe200078e02d7 */
[-C--:B------:R-:W-:Y:S01]  /*11ba0*/  MOV R84, R87.reuse ;  /* 0x0000005700547202 */ /* 0x080fe20000000f00 */
[--C-:B------:R-:W-:Y:S01]  /*11bb0*/  IMAD.MOV.U32 R86, RZ, RZ, R87.reuse ;  /* 0x000000ffff567224 */ /* 0x100fe200078e0057 */
[----:B------:R-:W-:Y:S01]  /*11bc0*/  MOV R78, R87 ;  /* 0x00000057004e7202 */ /* 0x000fe20000000f00 */
[--C-:B------:R-:W-:Y:S01]  /*11bd0*/  IMAD.MOV.U32 R82, RZ, RZ, R87.reuse ;  /* 0x000000ffff527224 */ /* 0x100fe200078e0057 */
[C---:B------:R-:W-:Y:S01]  /*11be0*/  ISETP.GT.AND P6, PT, R215.reuse, RZ, PT ;  /* 0x000000ffd700720c */ /* 0x040fe20003fc4270 */
[--C-:B------:R-:W-:Y:S01]  /*11bf0*/  IMAD.MOV.U32 R80, RZ, RZ, R87.reuse ;  /* 0x000000ffff507224 */ /* 0x100fe200078e0057 */
[C---:B------:R-:W-:Y:S01]  /*11c00*/  ISETP.GT.AND P5, PT, R215.reuse, 0x1, PT ;  /* 0x00000001d700780c */ /* 0x040fe20003fa4270 */
[--C-:B------:R-:W-:Y:S01]  /*11c10*/  IMAD.MOV.U32 R76, RZ, RZ, R87.reuse ;  /* 0x000000ffff4c7224 */ /* 0x100fe200078e0057 */
[----:B------:R-:W-:Y:S01]  /*11c20*/  ISETP.GT.AND P4, PT, R215, 0x8, PT ;  /* 0x00000008d700780c */ /* 0x000fe20003f84270 */
[----:B------:R-:W-:Y:S01]  /*11c30*/  IMAD.MOV.U32 R74, RZ, RZ, R87 ;  /* 0x000000ffff4a7224 */ /* 0x000fe200078e0057 */
[----:B------:R-:W-:-:S02]  /*11c40*/  FSEL R24, R24, -INF , P6 ;  /* 0xff80000018187808 */ /* 0x000fc40003000000 */
[----:B------:R-:W-:Y:S02]  /*11c50*/  FSEL R91, R25, -INF , P5 ;  /* 0xff800000195b7808 */ /* 0x000fe40002800000 */
[C---:B------:R-:W-:Y:S02]  /*11c60*/  ISETP.GT.AND P3, PT, R215.reuse, 0x9, PT ;  /* 0x00000009d700780c */ /* 0x040fe40003f64270 */
[----:B------:R-:W-:Y:S02]  /*11c70*/  FSEL R85, R28, -INF , P4 ;  /* 0xff8000001c557808 */ /* 0x000fe40002000000 */
[----:B------:R-:W-:Y:S02]  /*11c80*/  FMNMX.FTZ R0, R24, R91, !PT ;  /* 0x0000005b18007209 */ /* 0x000fe40007810000 */
[----:B------:R-:W-:Y:S02]  /*11c90*/  ISETP.GT.AND P2, PT, R215, 0x10, PT ;  /* 0x00000010d700780c */ /* 0x000fe40003f44270 */
[----:B------:R-:W-:-:S02]  /*11ca0*/  FSEL R75, R29, -INF , P3 ;  /* 0xff8000001d4b7808 */ /* 0x000fc40001800000 */
[----:B------:R-:W-:Y:S02]  /*11cb0*/  FMNMX.FTZ R0, R85, R0, !PT ;  /* 0x0000000055007209 */ /* 0x000fe40007810000 */
        /* <DEDUP_REMOVED lines=17> */
[----:B------:R-:W-:Y:S01]  /*11dd0*/  FSEL R79, R40, -INF , P4 ;  /* 0xff800000284f7808 */ /* 0x000fe20002000000 */
[----:B------:R-:W-:Y:S01]  /*11de0*/  IMAD.MOV.U32 R40, RZ, RZ, R87 ;  /* 0x000000ffff287224 */ /* 0x000fe200078e0057 */
[----:B------:R-:W-:Y:S02]  /*11df0*/  FMNMX.FTZ R0, R81, R0, !PT ;  /* 0x0000000051007209 */ /* 0x000fe40007810000 */
[----:B------:R-:W-:Y:S02]  /*11e00*/  FSEL R13, R34, -INF , P2 ;  /* 0xff800000220d7808 */ /* 0x000fe40001000000 */
[----:B------:R-:W-:Y:S02]  /*11e10*/  ISETP.GT.AND P2, PT, R215, 0x28, PT ;  /* 0x00000028d700780c */ /* 0x000fe40003f44270 */
[----:B------:R-:W-:Y:S02]  /*11e20*/  FSEL R41, R41, -INF , P3 ;  /* 0xff80000029297808 */ /* 0x000fe40001800000 */
[----:B------:R-:W-:-:S02]  /*11e30*/  FMNMX.FTZ R0, R79, R0, !PT ;  /* 0x000000004f007209 */ /* 0x000fc40007810000 */
[----:B------:R-:W-:Y:S02]  /*11e40*/  FSEL R35, R35, -INF , P1 ;  /* 0xff80000023237808 */ /* 0x000fe40000800000 */
[----:B------:R-:W-:Y:S02]  /*11e50*/  ISETP.GT.AND P1, PT, R215, 0x29, PT ;  /* 0x00000029d700780c */ /* 0x000fe40003f24270 */
[----:B------:R-:W-:Y:S01]  /*11e60*/  FSEL R83, R44, -INF , P2 ;  /* 0xff8000002c537808 */ /* 0x000fe20001000000 */
[----:B------:R-:W-:Y:S01]  /*11e70*/  IMAD.MOV.U32 R44, RZ, RZ, R87 ;  /* 0x000000ffff2c7224 */ /* 0x000fe200078e0057 */
        /* <DEDUP_REMOVED lines=57> */
[----:B------:R-:W-:-:S02]  /*12210*/  FMNMX.FTZ R0, R105, R0, !PT ;  /* 0x0000000069007209 */ /* 0x000fc40007810000 */
[----:B------:R-:W-:Y:S02]  /*12220*/  FSEL R67, R67, -INF , P3 ;  /* 0xff80000043437808 */ /* 0x000fe40001800000 */
[----:B------:R-:W-:Y:S01]  /*12230*/  FMNMX.FTZ R10, R69, R0, !PT ;  /* 0x00000000450a7209 */ /* 0x000fe20007810000 */
[----:B------:R-:W-:Y:S01]  /*12240*/  IMAD.U32 R0, RZ, RZ, UR4 ;  /* 0x00000004ff007e24 */ /* 0x000fe2000f8e00ff */
[----:B------:R-:W-:Y:S02]  /*12250*/  FSEL R71, R71, -INF , P1 ;  /* 0xff80000047477808 */ /* 0x000fe40000800000 */
[-C--:B------:R-:W-:Y:S01]  /*12260*/  MOV R60, R87.reuse ;  /* 0x00000057003c7202 */ /* 0x080fe20000000f00 */
[----:B------:R-:W0:Y:S01]  /*12270*/  SHFL.BFLY PT, R5, R10, 0x2, 0x1f ;  /* 0x0c401f000a057f89 */ /* 0x000e2200000e0000 */
[-C--:B------:R-:W-:Y:S02]  /*12280*/  MOV R54, R87.reuse ;  /* 0x0000005700367202 */ /* 0x080fe40000000f00 */
[----:B------:R-:W-:-:S02]  /*12290*/  MOV R48, R87 ;  /* 0x0000005700307202 */ /* 0x000fc40000000f00 */
[----:B------:R-:W-:Y:S02]  /*122a0*/  MOV R42, R87 ;  /* 0x00000057002a7202 */ /* 0x000fe40000000f00 */
[----:B0-----:R-:W-:-:S05]  /*122b0*/  FMNMX.FTZ R12, R10, R5, !PT ;  /* 0x000000050a0c7209 */ /* 0x001fca0007810000 */
[----:B------:R-:W0:Y:S02]  /*122c0*/  SHFL.BFLY PT, R5, R12, 0x1, 0x1f ;  /* 0x0c201f000c057f89 */ /* 0x000e2400000e0000 */
[----:B0-----:R-:W-:-:S04]  /*122d0*/  FMNMX.FTZ R5, R12, R5, !PT ;  /* 0x000000050c057209 */ /* 0x001fc80007810000 */
[C---:B------:R-:W-:Y:S01]  /*122e0*/  FSETP.NEU.FTZ.AND P0, PT, R5.reuse, -INF , PT ;  /* 0xff8000000500780b */ /* 0x040fe20003f1d000 */
[----:B------:R-:W-:-:S05]  /*122f0*/  FMUL.FTZ R4, R5, R0 ;  /* 0x0000000005047220 */ /* 0x000fca0000410000 */
[----:B------:R-:W-:Y:S02]  /*12300*/  FSEL R4, R4, RZ, P0 ;  /* 0x000000ff04047208 */ /* 0x000fe40000000000 */
[----:B------:R-:W-:Y:S02]  /*12310*/  ISETP.NE.AND P0, PT, R6, RZ, PT ;  /* 0x000000ff0600720c */ /* 0x000fe40003f05270 */
[----:B------:R-:W-:Y:S01]  /*12320*/  FMNMX.FTZ R6, R7, R27, !PT ;  /* 0x0000001b07067209 */ /* 0x000fe20007810000 */
[-CC-:B------:R-:W-:Y:S01]  /*12330*/  FFMA.FTZ R61, R75, R0.reuse, -R4.reuse ;  /* 0x000000004b3d7223 */ /* 0x180fe20000010804 */
[----:B------:R-:W-:Y:S01]  /*12340*/  FSEL R75, R62, -INF , P6 ;  /* 0xff8000003e4b7808 */ /* 0x000fe20003000000 */
[--C-:B------:R-:W-:Y:S01]  /*12350*/  FFMA.FTZ R138, R77, R0, -R4.reuse ;  /* 0x000000004d8a7223 */ /* 0x100fe20000010804 */
[----:B------:R-:W-:Y:S01]  /*12360*/  FMNMX.FTZ R6, R11, R6, !PT ;  /* 0x000000060b067209 */ /* 0x000fe20007810000 */
[-CC-:B------:R-:W-:Y:S01]  /*12370*/  FFMA.FTZ R136, R3, R0.reuse, -R4.reuse ;  /* 0x0000000003887223 */ /* 0x180fe20000010804 */
[----:B------:R-:W-:Y:S01]  /*12380*/  FSEL R77, R63, -INF , P5 ;  /* 0xff8000003f4d7808 */ /* 0x000fe20002800000 */
[--C-:B------:R-:W-:Y:S01]  /*12390*/  FFMA.FTZ R3, R81, R0, -R4.reuse ;  /* 0x0000000051037223 */ /* 0x100fe20000010804 */
[----:B------:R-:W-:Y:S01]  /*123a0*/  FMNMX.FTZ R6, R31, R6, !PT ;  /* 0x000000061f067209 */ /* 0x000fe20007810000 */
[--C-:B------:R-:W-:Y:S01]  /*123b0*/  FFMA.FTZ R140, R79, R0, -R4.reuse ;  /* 0x000000004f8c7223 */ /* 0x100fe20000010804 */
[----:B------:R-:W-:Y:S01]  /*123c0*/  FSEL R81, R66, -INF , P4 ;  /* 0xff80000042517808 */ /* 0x000fe20002000000 */
[----:B------:R0:W-:Y:S01]  /*123d0*/  MUFU.EX2 R63, R3 ;  /* 0x00000003003f7308 */ /* 0x0001e20000000800 */
[----:B------:R-:W-:Y:S01]  /*123e0*/  FMNMX.FTZ R6, R13, R6, !PT ;  /* 0x000000060d067209 */ /* 0x000fe20007810000 */
[-CC-:B------:R-:W-:Y:S01]  /*123f0*/  FFMA.FTZ R156, R24, R0.reuse, -R4.reuse ;  /* 0x00000000189c7223 */ /* 0x180fe20000010804 */
[----:B------:R-:W-:Y:S01]  /*12400*/  FSEL R79, R70, -INF , P2 ;  /* 0xff800000464f7808 */ /* 0x000fe20001000000 */
[--C-:B------:R-:W-:Y:S01]  /*12410*/  FFMA.FTZ R53, R91, R0, -R4.reuse ;  /* 0x000000005b357223 */ /* 0x100fe20000010804 */
[----:B------:R-:W-:Y:S01]  /*12420*/  FMNMX.FTZ R6, R35, R6, !PT ;  /* 0x0000000623067209 */ /* 0x000fe20007810000 */
[-CC-:B------:R-:W-:Y:S01]  /*12430*/  FFMA.FTZ R158, R85, R0.reuse, -R4.reuse ;  /* 0x00000000559e7223 */ /* 0x180fe20000010804 */
[--C-:B------:R-:W-:Y:S01]  /*12440*/  FFMA.FTZ R142, R83, R0, -R4.reuse ;  /* 0x00000000538e7223 */ /* 0x100fe20000010804 */
[----:B------:R-:W-:Y:S01]  /*12450*/  MUFU.EX2 R156, R156 ;  /* 0x0000009c009c7308 */ /* 0x000fe20000000800 */
[----:B------:R-:W-:Y:S01]  /*12460*/  FMNMX.FTZ R6, R15, R6, !PT ;  /* 0x000000060f067209 */ /* 0x000fe20007810000 */
[-CC-:B------:R-:W-:Y:S01]  /*12470*/  FFMA.FTZ R73, R73, R0.reuse, -R4.reuse ;  /* 0x0000000049497223 */ /* 0x180fe20000010804 */
[-CC-:B------:R-:W-:Y:S01]  /*12480*/  FFMA.FTZ R41, R41, R0.reuse, -R4.reuse ;  /* 0x0000000029297223 */ /* 0x180fe20000010804 */
[--C-:B------:R-:W-:Y:S01]  /*12490*/  FFMA.FTZ R45, R45, R0, -R4.reuse ;  /* 0x000000002d2d7223 */ /* 0x100fe20000010804 */
[----:B------:R-:W-:Y:S01]  /*124a0*/  FMNMX.FTZ R6, R39, R6, !PT ;  /* 0x0000000627067209 */ /* 0x000fe20007810000 */
[-CC-:B------:R-:W-:Y:S01]  /*124b0*/  FFMA.FTZ R144, R89, R0.reuse, -R4.reuse ;  /* 0x0000000059907223 */ /* 0x180fe20000010804 */
[--C-:B------:R-:W-:Y:S01]  /*124c0*/  FFMA.FTZ R49, R49, R0, -R4.reuse ;  /* 0x0000000031317223 */ /* 0x100fe20000010804 */
[----:B------:R-:W1:Y:S01]  /*124d0*/  MUFU.EX2 R53, R53 ;  /* 0x0000003500357308 */ /* 0x000e620000000800 */
[----:B------:R-:W-:Y:S01]  /*124e0*/  FMNMX.FTZ R6, R21, R6, !PT ;  /* 0x0000000615067209 */ /* 0x000fe20007810000 */
[-CC-:B------:R-:W-:Y:S01]  /*124f0*/  FFMA.FTZ R146, R93, R0.reuse, -R4.reuse ;  /* 0x000000005d927223 */ /* 0x180fe20000010804 */
[-CC-:B------:R-:W-:Y:S01]  /*12500*/  FFMA.FTZ R83, R95, R0.reuse, -R4.reuse ;  /* 0x000000005f537223 */ /* 0x180fe20000010804 */
[--C-:B------:R-:W-:Y:S01]  /*12510*/  FFMA.FTZ R148, R97, R0, -R4.reuse ;  /* 0x0000000061947223 */ /* 0x100fe20000010804 */
[----:B------:R-:W-:Y:S01]  /*12520*/  FMNMX.FTZ R6, R43, R6, !PT ;  /* 0x000000062b067209 */ /* 0x000fe20007810000 */
[-CC-:B------:R-:W-:Y:S01]  /*12530*/  FFMA.FTZ R57, R57, R0.reuse, -R4.reuse ;  /* 0x0000000039397223 */ /* 0x180fe20000010804 */
[--C-:B------:R-:W-:Y:S01]  /*12540*/  FFMA.FTZ R150, R99, R0, -R4.reuse ;  /* 0x0000000063967223 */ /* 0x100fe20000010804 */
[----:B------:R-:W2:Y:S01]  /*12550*/  MUFU.EX2 R158, R158 ;  /* 0x0000009e009e7308 */ /* 0x000ea20000000800 */
[----:B------:R-:W-:Y:S01]  /*12560*/  FMNMX.FTZ R6, R25, R6, !PT ;  /* 0x0000000619067209 */ /* 0x000fe20007810000 */
[-CC-:B------:R-:W-:Y:S01]  /*12570*/  FFMA.FTZ R85, R101, R0.reuse, -R4.reuse ;  /* 0x0000000065557223 */ /* 0x180fe20000010804 */
[-CC-:B------:R-:W-:Y:S01]  /*12580*/  FFMA.FTZ R152, R103, R0.reuse, -R4.reuse ;  /* 0x0000000067987223 */ /* 0x180fe20000010804 */
[--C-:B------:R-:W-:Y:S01]  /*12590*/  FFMA.FTZ R65, R65, R0, -R4.reuse ;  /* 0x0000000041417223 */ /* 0x100fe20000010804 */
[----:B------:R-:W-:Y:S01]  /*125a0*/  FMNMX.FTZ R6, R47, R6, !PT ;  /* 0x000000062f067209 */ /* 0x000fe20007810000 */
[-CC-:B------:R-:W-:Y:S01]  /*125b0*/  FFMA.FTZ R154, R105, R0.reuse, -R4.reuse ;  /* 0x00000000699a7223 */ /* 0x180fe20000010804 */
[----:B------:R-:W-:Y:S01]  /*125c0*/  FFMA.FTZ R69, R69, R0, -R4 ;  /* 0x0000000045457223 */ /* 0x000fe20000010804 */
[----:B------:R-:W3:Y:S01]  /*125d0*/  MUFU.EX2 R61, R61 ;  /* 0x0000003d003d7308 */ /* 0x000ee20000000800 */
[----:B------:R-:W-:Y:S01]  /*125e0*/  FMNMX.FTZ R6, R29, R6, !PT ;  /* 0x000000061d067209 */ /* 0x000fe20007810000 */
[--C-:B------:R-:W-:Y:S01]  /*125f0*/  IMAD.MOV.U32 R70, RZ, RZ, R87.reuse ;  /* 0x000000ffff467224 */ /* 0x100fe200078e0057 */
[----:B------:R-:W-:Y:S01]  /*12600*/  MOV R66, R87 ;  /* 0x0000005700427202 */ /* 0x000fe20000000f00 */
[----:B------:R-:W-:Y:S01]  /*12610*/  IMAD.MOV.U32 R62, RZ, RZ, R87 ;  /* 0x000000ffff3e7224 */ /* 0x000fe200078e0057 */
[----:B------:R-:W-:-:S03]  /*12620*/  FMNMX.FTZ R6, R51, R6, !PT ;  /* 0x0000000633067209 */ /* 0x000fc60007810000 */
[----:B------:R-:W4:Y:S01]  /*12630*/  MUFU.EX2 R136, R136 ;  /* 0x0000008800887308 */ /* 0x000f220000000800 */
[----:B------:R-:W-:-:S04]  /*12640*/  FMNMX.FTZ R6, R33, R6, !PT ;  /* 0x0000000621067209 */ /* 0x000fc80007810000 */
[----:B------:R-:W-:-:S03]  /*12650*/  FMNMX.FTZ R6, R55, R6, !PT ;  /* 0x0000000637067209 */ /* 0x000fc60007810000 */
[----:B------:R-:W4:Y:S01]  /*12660*/  MUFU.EX2 R73, R73 ;  /* 0x0000004900497308 */ /* 0x000f220000000800 */
[----:B------:R-:W-:-:S04]  /*12670*/  FMNMX.FTZ R6, R37, R6, !PT ;  /* 0x0000000625067209 */ /* 0x000fc80007810000 */
[----:B------:R-:W-:-:S03]  /*12680*/  FMNMX.FTZ R6, R59, R6, !PT ;  /* 0x000000063b067209 */ /* 0x000fc60007810000 */
[----:B------:R-:W4:Y:S01]  /*12690*/  MUFU.EX2 R138, R138 ;  /* 0x0000008a008a7308 */ /* 0x000f220000000800 */
[----:B------:R-:W-:-:S04]  /*126a0*/  FMNMX.FTZ R6, R75, R6, !PT ;  /* 0x000000064b067209 */ /* 0x000fc80007810000 */
[----:B------:R-:W-:-:S03]  /*126b0*/  FMNMX.FTZ R6, R77, R6, !PT ;  /* 0x000000064d067209 */ /* 0x000fc60007810000 */
[----:B------:R-:W-:Y:S01]  /*126c0*/  MUFU.EX2 R140, R140 ;  /* 0x0000008c008c7308 */ /* 0x000fe20000000800 */
[----:B------:R-:W-:-:S04]  /*126d0*/  FMNMX.FTZ R6, R81, R6, !PT ;  /* 0x0000000651067209 */ /* 0x000fc80007810000 */
[----:B------:R-:W-:-:S03]  /*126e0*/  FMNMX.FTZ R6, R67, R6, !PT ;  /* 0x0000000643067209 */ /* 0x000fc60007810000 */
[----:B------:R-:W-:Y:S01]  /*126f0*/  MUFU.EX2 R41, R41 ;  /* 0x0000002900297308 */ /* 0x000fe20000000800 */
[----:B------:R-:W-:-:S04]  /*12700*/  FMNMX.FTZ R6, R79, R6, !PT ;  /* 0x000000064f067209 */ /* 0x000fc80007810000 */
[----:B------:R-:W-:-:S03]  /*12710*/  FMNMX.FTZ R6, R71, R6, !PT ;  /* 0x0000000647067209 */ /* 0x000fc60007810000 */
[----:B------:R-:W-:Y:S02]  /*12720*/  MUFU.EX2 R142, R142 ;  /* 0x0000008e008e7308 */ /* 0x000fe40000000800 */
[----:B0-----:R-:W0:Y:S06]  /*12730*/  SHFL.BFLY PT, R3, R6, 0x2, 0x1f ;  /* 0x0c401f0006037f89 */ /* 0x001e2c00000e0000 */
[----:B------:R-:W-:Y:S08]  /*12740*/  MUFU.EX2 R45, R45 ;  /* 0x0000002d002d7308 */ /* 0x000ff00000000800 */
[----:B------:R-:W-:Y:S08]  /*12750*/  MUFU.EX2 R144, R144 ;  /* 0x0000009000907308 */ /* 0x000ff00000000800 */
[----:B------:R-:W-:Y:S01]  /*12760*/  MUFU.EX2 R49, R49 ;  /* 0x0000003100317308 */ /* 0x000fe20000000800 */
[----:B0-----:R-:W-:-:S05]  /*12770*/  FMNMX.FTZ R10, R6, R3, !PT ;  /* 0x00000003060a7209 */ /* 0x001fca0007810000 */
[----:B------:R-:W0:Y:S02]  /*12780*/  SHFL.BFLY PT, R3, R10, 0x1, 0x1f ;  /* 0x0c201f000a037f89 */ /* 0x000e2400000e0000 */
[----:B------:R-:W-:Y:S08]  /*12790*/  MUFU.EX2 R146, R146 ;  /* 0x0000009200927308 */ /* 0x000ff00000000800 */
[----:B------:R-:W-:Y:S08]  /*127a0*/  MUFU.EX2 R83, R83 ;  /* 0x0000005300537308 */ /* 0x000ff00000000800 */
[----:B------:R-:W-:Y:S01]  /*127b0*/  MUFU.EX2 R148, R148 ;  /* 0x0000009400947308 */ /* 0x000fe20000000800 */
[----:B0-----:R-:W-:-:S07]  /*127c0*/  FMNMX.FTZ R3, R10, R3, !PT ;  /* 0x000000030a037209 */ /* 0x001fce0007810000 */
[----:B------:R-:W-:Y:S01]  /*127d0*/  MUFU.EX2 R57, R57 ;  /* 0x0000003900397308 */ /* 0x000fe20000000800 */
[C---:B------:R-:W-:Y:S01]  /*127e0*/  FSETP.NEU.FTZ.AND P1, PT, R3.reuse, -INF , PT ;  /* 0xff8000000300780b */ /* 0x040fe20003f3d000 */
[----:B------:R-:W-:-:S06]  /*127f0*/  FMUL.FTZ R20, R3, R0 ;  /* 0x0000000003147220 */ /* 0x000fcc0000410000 */
[----:B------:R-:W-:Y:S01]  /*12800*/  MUFU.EX2 R150, R150 ;  /* 0x0000009600967308 */ /* 0x000fe20000000800 */
[----:B------:R-:W-:-:S05]  /*12810*/  FSEL R20, R20, RZ, P1 ;  /* 0x000000ff14147208 */ /* 0x000fca0000800000 */
[-CC-:B------:R-:W-:Y:S01]  /*12820*/  FFMA.FTZ R157, R7, R0.reuse, -R20.reuse ;  /* 0x00000000079d7223 */ /* 0x180fe20000010814 */
[-CC-:B------:R-:W-:Y:S01]  /*12830*/  FFMA.FTZ R4, R27, R0.reuse, -R20.reuse ;  /* 0x000000001b047223 */ /* 0x180fe20000010814 */
[-CC-:B------:R-:W-:Y:S01]  /*12840*/  FFMA.FTZ R159, R11, R0.reuse, -R20.reuse ;  /* 0x000000000b9f7223 */ /* 0x180fe20000010814 */
[-CC-:B------:R-:W-:Y:S01]  /*12850*/  FFMA.FTZ R6, R31, R0.reuse, -R20.reuse ;  /* 0x000000001f067223 */ /* 0x180fe20000010814 */
[----:B-1----:R-:W-:Y:S01]  /*12860*/  FADD.FTZ R7, R156, R53 ;  /* 0x000000359c077221 */ /* 0x002fe20000010000 */
[-CC-:B------:R-:W-:Y:S01]  /*12870*/  FFMA.FTZ R137, R13, R0.reuse, -R20.reuse ;  /* 0x000000000d897223 */ /* 0x180fe20000010814 */
[----:B------:R-:W-:Y:S01]  /*12880*/  MUFU.EX2 R157, R157 ;  /* 0x0000009d009d7308 */ /* 0x000fe20000000800 */
[-CC-:B------:R-:W-:Y:S01]  /*12890*/  FFMA.FTZ R10, R35, R0.reuse, -R20.reuse ;  /* 0x00000000230a7223 */ /* 0x180fe20000010814 */
[----:B--2---:R-:W-:Y:S01]  /*128a0*/  FADD.FTZ R28, R158, R7 ;  /* 0x000000079e1c7221 */ /* 0x004fe20000010000 */
[-CC-:B------:R-:W-:Y:S01]  /*128b0*/  FFMA.FTZ R139, R15, R0.reuse, -R20.reuse ;  /* 0x000000000f8b7223 */ /* 0x180fe20000010814 */
[-CC-:B------:R-:W-:Y:S01]  /*128c0*/  FFMA.FTZ R12, R39, R0.reuse, -R20.reuse ;  /* 0x00000000270c7223 */ /* 0x180fe20000010814 */
[-C--:B-----5:R-:W-:Y:S01]  /*128d0*/  FFMA.FTZ R141, R21, R0.reuse, -R20 ;  /* 0x00000000158d7223 */ /* 0x0a0fe20000010814 */
[----:B---3--:R-:W-:Y:S01]  /*128e0*/  FADD.FTZ R7, R61, R28 ;  /* 0x0000001c3d077221 */ /* 0x008fe20000010000 */
[-CC-:B------:R-:W-:Y:S01]  /*128f0*/  FFMA.FTZ R14, R43, R0.reuse, -R20.reuse ;  /* 0x000000002b0e7223 */ /* 0x180fe20000010814 */
[----:B------:R-:W0:Y:S01]  /*12900*/  MUFU.EX2 R4, R4 ;  /* 0x0000000400047308 */ /* 0x000e220000000800 */
[-CC-:B------:R-:W-:Y:S01]  /*12910*/  FFMA.FTZ R143, R25, R0.reuse, -R20.reuse ;  /* 0x00000000198f7223 */ /* 0x180fe20000010814 */
[----:B----4-:R-:W-:Y:S01]  /*12920*/  FADD.FTZ R28, R136, R7 ;  /* 0x00000007881c7221 */ /* 0x010fe20000010000 */
[-CC-:B------:R-:W-:Y:S01]  /*12930*/  FFMA.FTZ R24, R47, R0.reuse, -R20.reuse ;  /* 0x000000002f187223 */ /* 0x180fe20000010814 */
[-CC-:B------:R-:W-:Y:S01]  /*12940*/  FFMA.FTZ R145, R29, R0.reuse, -R20.reuse ;  /* 0x000000001d917223 */ /* 0x180fe20000010814 */
[-C--:B------:R-:W-:Y:S01]  /*12950*/  FFMA.FTZ R26, R51, R0.reuse, -R20 ;  /* 0x00000000331a7223 */ /* 0x080fe20000010814 */
[----:B------:R-:W-:Y:S01]  /*12960*/  FADD.FTZ R11, R73, R28 ;  /* 0x0000001c490b7221 */ /* 0x000fe20000010000 */
[-CC-:B------:R-:W-:Y:S01]  /*12970*/  FFMA.FTZ R147, R33, R0.reuse, -R20.reuse ;  /* 0x0000000021937223 */ /* 0x180fe20000010814 */
[----:B------:R-:W1:Y:S01]  /*12980*/  MUFU.EX2 R159, R159 ;  /* 0x0000009f009f7308 */ /* 0x000e620000000800 */
[-CC-:B------:R-:W-:Y:S01]  /*12990*/  FFMA.FTZ R28, R55, R0.reuse, -R20.reuse ;  /* 0x00000000371c7223 */ /* 0x180fe20000010814 */
[----:B------:R-:W-:Y:S01]  /*129a0*/  FADD.FTZ R32, R138, R11 ;  /* 0x0000000b8a207221 */ /* 0x000fe20000010000 */
[-CC-:B------:R-:W-:Y:S01]  /*129b0*/  FFMA.FTZ R149, R37, R0.reuse, -R20.reuse ;  /* 0x0000000025957223 */ /* 0x180fe20000010814 */
[-CC-:B------:R-:W-:Y:S01]  /*129c0*/  FFMA.FTZ R59, R59, R0.reuse, -R20.reuse ;  /* 0x000000003b3b7223 */ /* 0x180fe20000010814 */
[-C--:B------:R-:W-:Y:S01]  /*129d0*/  FFMA.FTZ R75, R75, R0.reuse, -R20 ;  /* 0x000000004b4b7223 */ /* 0x080fe20000010814 */
[----:B------:R-:W-:Y:S01]  /*129e0*/  FADD.FTZ R11, R63, R32 ;  /* 0x000000203f0b7221 */ /* 0x000fe20000010000 */
[-C--:B------:R-:W-:Y:S01]  /*129f0*/  FFMA.FTZ R77, R77, R0.reuse, -R20 ;  /* 0x000000004d4d7223 */ /* 0x080fe20000010814 */
[----:B------:R-:W2:Y:S01]  /*12a00*/  MUFU.EX2 R6, R6 ;  /* 0x0000000600067308 */ /* 0x000ea20000000800 */
[----:B0-----:R-:W-:Y:S01]  /*12a10*/  FADD.FTZ R30, R157, R4 ;  /* 0x000000049d1e7221 */ /* 0x001fe20000010000 */
[-CC-:B------:R-:W-:Y:S01]  /*12a20*/  FFMA.FTZ R81, R81, R0.reuse, -R20.reuse ;  /* 0x0000000051517223 */ /* 0x180fe20000010814 */
[-CC-:B------:R-:W-:Y:S01]  /*12a30*/  FFMA.FTZ R67, R67, R0.reuse, -R20.reuse ;  /* 0x0000000043437223 */ /* 0x180fe20000010814 */
[-CC-:B------:R-:W-:Y:S01]  /*12a40*/  FFMA.FTZ R79, R79, R0.reuse, -R20.reuse ;  /* 0x000000004f4f7223 */ /* 0x180fe20000010814 */
[----:B------:R-:W-:Y:S01]  /*12a50*/  FFMA.FTZ R71, R71, R0, -R20 ;  /* 0x0000000047477223 */ /* 0x000fe20000010814 */
[----:B------:R-:W-:Y:S01]  /*12a60*/  F2FP.F16.F32.PACK_AB R157, R4, R157 ;  /* 0x0000009d049d723e */ /* 0x000fe200000000ff */
[--C-:B------:R-:W-:Y:S01]  /*12a70*/  IMAD.MOV.U32 R55, RZ, RZ, R87.reuse ;  /* 0x000000ffff377224 */ /* 0x100fe200078e0057 */
[----:B------:R-:W0:Y:S01]  /*12a80*/  MUFU.EX2 R137, R137 ;  /* 0x0000008900897308 */ /* 0x000e220000000800 */
[----:B-1----:R-:W-:Y:S01]  /*12a90*/  FADD.FTZ R7, R159, R30 ;  /* 0x0000001e9f077221 */ /* 0x002fe20000010000 */
[----:B------:R-:W-:Y:S01]  /*12aa0*/  F2FP.F16.F32.PACK_AB R156, R53, R156 ;  /* 0x0000009c359c723e */ /* 0x000fe200000000ff */
[--C-:B------:R-:W-:Y:S01]  /*12ab0*/  IMAD.MOV.U32 R53, RZ, RZ, R87.reuse ;  /* 0x000000ffff357224 */ /* 0x100fe200078e0057 */
[----:B------:R-:W-:Y:S01]  /*12ac0*/  F2FP.F16.F32.PACK_AB R158, R61, R158 ;  /* 0x0000009e3d9e723e */ /* 0x000fe200000000ff */
[--C-:B------:R-:W-:Y:S01]  /*12ad0*/  IMAD.MOV.U32 R61, RZ, RZ, R87.reuse ;  /* 0x000000ffff3d7224 */ /* 0x100fe200078e0057 */
[----:B------:R-:W-:Y:S01]  /*12ae0*/  F2FP.F16.F32.PACK_AB R136, R73, R136 ;  /* 0x000000884988723e */ /* 0x000fe200000000ff */
[----:B------:R-:W-:Y:S01]  /*12af0*/  IMAD.MOV.U32 R73, RZ, RZ, R87 ;  /* 0x000000ffff497224 */ /* 0x000fe200078e0057 */
[----:B------:R-:W1:Y:S01]  /*12b00*/  MUFU.EX2 R10, R10 ;  /* 0x0000000a000a7308 */ /* 0x000e620000000800 */
[C---:B--2---:R-:W-:Y:S01]  /*12b10*/  FADD.FTZ R30, R6.reuse, R7 ;  /* 0x00000007061e7221 */ /* 0x044fe20000010000 */
[----:B------:R-:W-:Y:S01]  /*12b20*/  F2FP.F16.F32.PACK_AB R159, R6, R159 ;  /* 0x0000009f069f723e */ /* 0x000fe200000000ff */
[--C-:B------:R-:W-:Y:S01]  /*12b30*/  IMAD.MOV.U32 R47, RZ, RZ, R87.reuse ;  /* 0x000000ffff2f7224 */ /* 0x100fe200078e0057 */
[----:B------:R-:W-:Y:S01]  /*12b40*/  F2FP.F16.F32.PACK_AB R138, R63, R138 ;  /* 0x0000008a3f8a723e */ /* 0x000fe200000000ff */
[--C-:B------:R-:W-:Y:S01]  /*12b50*/  IMAD.MOV.U32 R43, RZ, RZ, R87.reuse ;  /* 0x000000ffff2b7224 */ /* 0x100fe200078e0057 */
[-C--:B------:R-:W-:Y:S01]  /*12b60*/  MOV R63, R87.reuse ;  /* 0x00000057003f7202 */ /* 0x080fe20000000f00 */
[----:B------:R-:W-:Y:S01]  /*12b70*/  IMAD.MOV.U32 R37, RZ, RZ, R87 ;  /* 0x000000ffff257224 */ /* 0x000fe200078e0057 */
[----:B------:R-:W2:Y:S01]  /*12b80*/  MUFU.EX2 R139, R139 ;  /* 0x0000008b008b7308 */ /* 0x000ea20000000800 */
[----:B0-----:R-:W-:Y:S01]  /*12b90*/  FADD.FTZ R7, R137, R30 ;  /* 0x0000001e89077221 */ /* 0x001fe20000010000 */
[----:B------:R-:W-:Y:S01]  /*12ba0*/  FADD.FTZ R30, R140, R11 ;  /* 0x0000000b8c1e7221 */ /* 0x000fe20000010000 */
[C---:B------:R-:W-:Y:S01]  /*12bb0*/  F2FP.F16.F32.PACK_AB R140, R41.reuse, R140 ;  /* 0x0000008c298c723e */ /* 0x040fe200000000ff */
[--C-:B------:R-:W-:Y:S01]  /*12bc0*/  IMAD.MOV.U32 R35, RZ, RZ, R87.reuse ;  /* 0x000000ffff237224 */ /* 0x100fe200078e0057 */
[-C--:B------:R-:W-:Y:S01]  /*12bd0*/  MOV R51, R87.reuse ;  /* 0x0000005700337202 */ /* 0x080fe20000000f00 */
[----:B------:R-:W-:Y:S01]  /*12be0*/  IMAD.MOV.U32 R31, RZ, RZ, R87 ;  /* 0x000000ffff1f7224 */ /* 0x000fe200078e0057 */
[----:B------:R-:W-:Y:S01]  /*12bf0*/  MOV R39, R87 ;  /* 0x0000005700277202 */ /* 0x000fe20000000f00 */
[----:B------:R-:W0:Y:S01]  /*12c00*/  MUFU.EX2 R12, R12 ;  /* 0x0000000c000c7308 */ /* 0x000e220000000800 */
[C---:B-1----:R-:W-:Y:S01]  /*12c10*/  FADD.FTZ R32, R10.reuse, R7 ;  /* 0x000000070a207221 */ /* 0x042fe20000010000 */
[----:B------:R-:W-:Y:S01]  /*12c20*/  FADD.FTZ R7, R41, R30 ;  /* 0x0000001e29077221 */ /* 0x000fe20000010000 */
[----:B------:R-:W-:Y:S01]  /*12c30*/  IADD3 R30, R9, 0x2a840, RZ ;  /* 0x0002a840091e7810 */ /* 0x000fe20007ffe0ff */
[----:B------:R-:W-:Y:S01]  /*12c40*/  IMAD.MOV.U32 R41, RZ, RZ, R87 ;  /* 0x000000ffff297224 */ /* 0x000fe200078e0057 */
[----:B------:R-:W-:Y:S01]  /*12c50*/  F2FP.F16.F32.PACK_AB R137, R10, R137 ;  /* 0x000000890a89723e */ /* 0x000fe200000000ff */
[----:B------:R-:W-:Y:S01]  /*12c60*/  FADD.FTZ R34, R142, R7 ;  /* 0x000000078e227221 */ /* 0x000fe20000010000 */
[----:B------:R-:W-:Y:S01]  /*12c70*/  PRMT R7, R183, 0x654, R30 ;  /* 0x00000654b7077816 */ /* 0x000fe2000000001e */
[----:B------:R-:W1:Y:S01]  /*12c80*/  MUFU.EX2 R141, R141 ;  /* 0x0000008d008d7308 */ /* 0x000e620000000800 */
[----:B--2---:R-:W-:Y:S01]  /*12c90*/  FADD.FTZ R9, R139, R32 ;  /* 0x000000208b097221 */ /* 0x004fe20000010000 */
[C---:B------:R-:W-:Y:S01]  /*12ca0*/  F2FP.F16.F32.PACK_AB R142, R45.reuse, R142 ;  /* 0x0000008e2d8e723e */ /* 0x040fe200000000ff */
[----:B------:R1:W-:Y:S01]  /*12cb0*/  SYNCS.ARRIVE.TRANS64.RED.A1T0 RZ, [R7+URZ], RZ ;  /* 0x000000ff07ff79a7 */ /* 0x0003e2000810043f */
[-C--:B------:R-:W-:Y:S01]  /*12cc0*/  MOV R33, R87.reuse ;  /* 0x0000005700217202 */ /* 0x080fe20000000f00 */
[--C-:B------:R-:W-:Y:S01]  /*12cd0*/  IMAD.MOV.U32 R29, RZ, RZ, R87.reuse ;  /* 0x000000ffff1d7224 */ /* 0x100fe200078e0057 */
[----:B------:R-:W-:Y:S01]  /*12ce0*/  MOV R27, R87 ;  /* 0x00000057001b7202 */ /* 0x000fe20000000f00 */
[----:B------:R-:W-:Y:S01]  /*12cf0*/  IMAD.MOV.U32 R25, RZ, RZ, R87 ;  /* 0x000000ffff197224 */ /* 0x000fe200078e0057 */
[----:B------:R-:W2:Y:S01]  /*12d00*/  MUFU.EX2 R14, R14 ;  /* 0x0000000e000e7308 */ /* 0x000ea20000000800 */
[C---:B0-----:R-:W-:Y:S01]  /*12d10*/  FADD.FTZ R32, R12.reuse, R9 ;  /* 0x000000090c207221 */ /* 0x041fe20000010000 */
[----:B------:R-:W-:Y:S01]  /*12d20*/  FADD.FTZ R9, R45, R34 ;  /* 0x000000222d097221 */ /* 0x000fe20000010000 */
[----:B------:R-:W-:Y:S01]  /*12d30*/  F2FP.F16.F32.PACK_AB R139, R12, R139 ;  /* 0x0000008b0c8b723e */ /* 0x000fe200000000ff */
[----:B------:R-:W-:Y:S01]  /*12d40*/  VIADD R12, R72, 0xfffffffe ;  /* 0xfffffffe480c7836 */ /* 0x000fe20000000000 */
[-C--:B------:R-:W-:Y:S01]  /*12d50*/  MOV R72, R87.reuse ;  /* 0x0000005700487202 */ /* 0x080fe20000000f00 */
[----:B------:R-:W-:Y:S01]  /*12d60*/  FADD.FTZ R34, R144, R9 ;  /* 0x0000000990227221 */ /* 0x000fe20000010000 */
[----:B------:R-:W-:Y:S01]  /*12d70*/  F2FP.F16.F32.PACK_AB R144, R49, R144 ;  /* 0x000000903190723e */ /* 0x000fe200000000ff */
[----:B------:R-:W0:Y:S01]  /*12d80*/  MUFU.EX2 R143, R143 ;  /* 0x0000008f008f7308 */ /* 0x000e220000000800 */
[----:B-1----:R-:W-:Y:S01]  /*12d90*/  FADD.FTZ R7, R141, R32 ;  /* 0x000000208d077221 */ /* 0x002fe20000010000 */
[----:B------:R-:W-:Y:S01]  /*12da0*/  FADD.FTZ R9, R49, R34 ;  /* 0x0000002231097221 */ /* 0x000fe20000010000 */
[----:B------:R-:W-:Y:S01]  /*12db0*/  ISETP.GE.AND P1, PT, R12, R182, PT ;  /* 0x000000b60c00720c */ /* 0x000fe20003f26270 */
[----:B------:R-:W-:Y:S01]  /*12dc0*/  IMAD.MOV.U32 R49, RZ, RZ, R87 ;  /* 0x000000ffff317224 */ /* 0x000fe200078e0057 */
[----:B------:R-:W-:Y:S01]  /*12dd0*/  MOV R45, R87 ;  /* 0x00000057002d7202 */ /* 0x000fe20000000f00 */
[----:B------:R-:W-:Y:S01]  /*12de0*/  FADD.FTZ R36, R146, R9 ;  /* 0x0000000992247221 */ /* 0x000fe20000010000 */
[C---:B------:R-:W-:Y:S01]  /*12df0*/  F2FP.F16.F32.PACK_AB R146, R83.reuse, R146 ;  /* 0x000000925392723e */ /* 0x040fe200000000ff */
[----:B------:R-:W1:Y:S01]  /*12e00*/  MUFU.EX2 R24, R24 ;  /* 0x0000001800187308 */ /* 0x000e620000000800 */
[C---:B--2---:R-:W-:Y:S01]  /*12e10*/  FADD.FTZ R32, R14.reuse, R7 ;  /* 0x000000070e207221 */ /* 0x044fe20000010000 */
[----:B------:R-:W-:Y:S01]  /*12e20*/  FADD.FTZ R9, R83, R36 ;  /* 0x0000002453097221 */ /* 0x000fe20000010000 */
[----:B------:R-:W-:Y:S01]  /*12e30*/  F2FP.F16.F32.PACK_AB R141, R14, R141 ;  /* 0x0000008d0e8d723e */ /* 0x000fe200000000ff */
[----:B------:R-:W-:-:S04]  /*12e40*/  IMAD.MOV.U32 R83, RZ, RZ, R87 ;  /* 0x000000ffff537224 */ /* 0x000fc800078e0057 */
[----:B------:R-:W2:Y:S01]  /*12e50*/  MUFU.EX2 R145, R145 ;  /* 0x0000009100917308 */ /* 0x000ea20000000800 */
[----:B0-----:R-:W-:-:S07]  /*12e60*/  FADD.FTZ R7, R143, R32 ;  /* 0x000000208f077221 */ /* 0x001fce0000010000 */
[----:B------:R-:W0:Y:S01]  /*12e70*/  MUFU.EX2 R26, R26 ;  /* 0x0000001a001a7308 */ /* 0x000e220000000800 */
[C---:B-1----:R-:W-:Y:S01]  /*12e80*/  FADD.FTZ R34, R24.reuse, R7 ;  /* 0x0000000718227221 */ /* 0x042fe20000010000 */
[----:B------:R-:W-:Y:S02]  /*12e90*/  F2FP.F16.F32.PACK_AB R143, R24, R143 ;  /* 0x0000008f188f723e */ /* 0x000fe400000000ff */
[----:B------:R-:W-:-:S04]  /*12ea0*/  MOV R24, R87 ;  /* 0x0000005700187202 */ /* 0x000fc80000000f00 */
[----:B------:R-:W1:Y:S01]  /*12eb0*/  MUFU.EX2 R147, R147 ;  /* 0x0000009300937308 */ /* 0x000e620000000800 */
[----:B--2---:R-:W-:Y:S01]  /*12ec0*/  FADD.FTZ R7, R145, R34 ;  /* 0x0000002291077221 */ /* 0x004fe20000010000 */
[----:B------:R-:W-:Y:S01]  /*12ed0*/  FADD.FTZ R34, R148, R9 ;  /* 0x0000000994227221 */ /* 0x000fe20000010000 */
[----:B------:R-:W-:-:S03]  /*12ee0*/  F2FP.F16.F32.PACK_AB R148, R57, R148 ;  /* 0x000000943994723e */ /* 0x000fc600000000ff */
[----:B------:R-:W-:Y:S01]  /*12ef0*/  FADD.FTZ R9, R57, R34 ;  /* 0x0000002239097221 */ /* 0x000fe20000010000 */
[----:B------:R-:W-:Y:S01]  /*12f00*/  MOV R57, R87 ;  /* 0x0000005700397202 */ /* 0x000fe20000000f00 */
[----:B------:R-:W2:Y:S01]  /*12f10*/  MUFU.EX2 R28, R28 ;  /* 0x0000001c001c7308 */ /* 0x000ea20000000800 */
[----:B0-----:R-:W-:Y:S01]  /*12f20*/  FADD.FTZ R20, R26, R7 ;  /* 0x000000071a147221 */ /* 0x001fe20000010000 */
[----:B------:R-:W-:Y:S01]  /*12f30*/  FADD.FTZ R36, R150, R9 ;  /* 0x0000000996247221 */ /* 0x000fe20000010000 */
[----:B------:R-:W-:Y:S01]  /*12f40*/  F2FP.F16.F32.PACK_AB R145, R26, R145 ;  /* 0x000000911a91723e */ /* 0x000fe200000000ff */
[----:B------:R-:W-:-:S04]  /*12f50*/  IMAD.MOV.U32 R26, RZ, RZ, R87 ;  /* 0x000000ffff1a7224 */ /* 0x000fc800078e0057 */
[----:B------:R-:W0:Y:S01]  /*12f60*/  MUFU.EX2 R149, R149 ;  /* 0x0000009500957308 */ /* 0x000e220000000800 */
[----:B-1----:R-:W-:-:S07]  /*12f70*/  FADD.FTZ R7, R147, R20 ;  /* 0x0000001493077221 */ /* 0x002fce0000010000 */
[----:B------:R-:W1:Y:S01]  /*12f80*/  MUFU.EX2 R85, R85 ;  /* 0x0000005500557308 */ /* 0x000e620000000800 */
[C---:B--2---:R-:W-:Y:S01]  /*12f90*/  FADD.FTZ R34, R28.reuse, R7 ;  /* 0x000000071c227221 */ /* 0x044fe20000010000 */
[----:B------:R-:W-:Y:S01]  /*12fa0*/  F2FP.F16.F32.PACK_AB R147, R28, R147 ;  /* 0x000000931c93723e */ /* 0x000fe200000000ff */
[----:B------:R-:W-:-:S05]  /*12fb0*/  IMAD.MOV.U32 R28, RZ, RZ, R87 ;  /* 0x000000ffff1c7224 */ /* 0x000fca00078e0057 */
[----:B------:R2:W3:Y:S01]  /*12fc0*/  MUFU.EX2 R30, R59 ;  /* 0x0000003b001e7308 */ /* 0x0004e20000000800 */
[----:B0-----:R-:W-:-:S07]  /*12fd0*/  FADD.FTZ R7, R149, R34 ;  /* 0x0000002295077221 */ /* 0x001fce0000010000 */
[----:B------:R-:W0:Y:S01]  /*12fe0*/  MUFU.EX2 R152, R152 ;  /* 0x0000009800987308 */ /* 0x000e220000000800 */
[C---:B-1----:R-:W-:Y:S01]  /*12ff0*/  FADD.FTZ R9, R85.reuse, R36 ;  /* 0x0000002455097221 */ /* 0x042fe20000010000 */
[----:B------:R-:W-:Y:S01]  /*13000*/  F2FP.F16.F32.PACK_AB R150, R85, R150 ;  /* 0x000000965596723e */ /* 0x000fe200000000ff */
[--C-:B------:R-:W-:Y:S02]  /*13010*/  IMAD.MOV.U32 R85, RZ, RZ, R87.reuse ;  /* 0x000000ffff557224 */ /* 0x100fe400078e0057 */
[----:B--2---:R-:W-:-:S03]  /*13020*/  IMAD.MOV.U32 R59, RZ, RZ, R87 ;  /* 0x000000ffff3b7224 */ /* 0x004fc600078e0057 */
[----:B------:R-:W1:Y:S01]  /*13030*/  MUFU.EX2 R75, R75 ;  /* 0x0000004b004b7308 */ /* 0x000e620000000800 */
[C---:B---3--:R-:W-:Y:S01]  /*13040*/  FADD.FTZ R34, R30.reuse, R7 ;  /* 0x000000071e227221 */ /* 0x048fe20000010000 */
[----:B------:R-:W-:Y:S02]  /*13050*/  F2FP.F16.F32.PACK_AB R149, R30, R149 ;  /* 0x000000951e95723e */ /* 0x000fe400000000ff */
[----:B------:R-:W-:-:S04]  /*13060*/  MOV R30, R87 ;  /* 0x00000057001e7202 */ /* 0x000fc80000000f00 */
[----:B------:R-:W2:Y:S01]  /*13070*/  MUFU.EX2 R65, R65 ;  /* 0x0000004100417308 */ /* 0x000ea20000000800 */
[----:B0-----:R-:W-:-:S07]  /*13080*/  FADD.FTZ R36, R152, R9 ;  /* 0x0000000998247221 */ /* 0x001fce0000010000 */
[----:B------:R0:W3:Y:S01]  /*13090*/  MUFU.EX2 R32, R77 ;  /* 0x0000004d00207308 */ /* 0x0000e20000000800 */
[----:B-1----:R-:W-:-:S07]  /*130a0*/  FADD.FTZ R7, R75, R34 ;  /* 0x000000224b077221 */ /* 0x002fce0000010000 */
[----:B------:R-:W1:Y:S01]  /*130b0*/  MUFU.EX2 R154, R154 ;  /* 0x0000009a009a7308 */ /* 0x000e620000000800 */
[C---:B--2---:R-:W-:Y:S01]  /*130c0*/  FADD.FTZ R9, R65.reuse, R36 ;  /* 0x0000002441097221 */ /* 0x044fe20000010000 */
[----:B------:R-:W-:Y:S01]  /*130d0*/  F2FP.F16.F32.PACK_AB R152, R65, R152 ;  /* 0x000000984198723e */ /* 0x000fe200000000ff */
[--C-:B0-----:R-:W-:Y:S02]  /*130e0*/  IMAD.MOV.U32 R77, RZ, RZ, R87.reuse ;  /* 0x000000ffff4d7224 */ /* 0x101fe400078e0057 */
[----:B------:R-:W-:-:S03]  /*130f0*/  IMAD.MOV.U32 R65, RZ, RZ, R87 ;  /* 0x000000ffff417224 */ /* 0x000fc600078e0057 */
[----:B------:R-:W0:Y:S01]  /*13100*/  MUFU.EX2 R81, R81 ;  /* 0x0000005100517308 */ /* 0x000e220000000800 */
[C---:B---3--:R-:W-:Y:S01]  /*13110*/  FADD.FTZ R36, R32.reuse, R7 ;  /* 0x0000000720247221 */ /* 0x048fe20000010000 */
[----:B------:R-:W-:Y:S01]  /*13120*/  F2FP.F16.F32.PACK_AB R151, R32, R75 ;  /* 0x0000004b2097723e */ /* 0x000fe200000000ff */
[----:B------:R-:W-:Y:S01]  /*13130*/  IMAD.MOV.U32 R32, RZ, RZ, R87 ;  /* 0x000000ffff207224 */ /* 0x000fe200078e0057 */
[----:B------:R-:W-:-:S04]  /*13140*/  MOV R75, R87 ;  /* 0x00000057004b7202 */ /* 0x000fc80000000f00 */
[----:B------:R2:W3:Y:S01]  /*13150*/  MUFU.EX2 R20, R67 ;  /* 0x0000004300147308 */ /* 0x0004e20000000800 */
[----:B-1----:R-:W-:-:S07]  /*13160*/  FADD.FTZ R38, R154, R9 ;  /* 0x000000099a267221 */ /* 0x002fce0000010000 */
[----:B------:R-:W1:Y:S01]  /*13170*/  MUFU.EX2 R79, R79 ;  /* 0x0000004f004f7308 */ /* 0x000e620000000800 */
[----:B0-----:R-:W-:Y:S01]  /*13180*/  FADD.FTZ R9, R81, R36 ;  /* 0x0000002451097221 */ /* 0x001fe20000010000 */
[----:B--2---:R-:W-:Y:S01]  /*13190*/  IMAD.MOV.U32 R67, RZ, RZ, R87 ;  /* 0x000000ffff437224 */ /* 0x004fe200078e0057 */
[----:B------:R-:W-:-:S05]  /*131a0*/  MOV R36, R87 ;  /* 0x0000005700247202 */ /* 0x000fca0000000f00 */
[----:B------:R-:W0:Y:S01]  /*131b0*/  MUFU.EX2 R69, R69 ;  /* 0x0000004500457308 */ /* 0x000e220000000800 */
[C---:B---3--:R-:W-:Y:S01]  /*131c0*/  FADD.FTZ R4, R20.reuse, R9 ;  /* 0x0000000914047221 */ /* 0x048fe20000010000 */
[----:B------:R-:W-:Y:S02]  /*131d0*/  F2FP.F16.F32.PACK_AB R153, R20, R81 ;  /* 0x000000511499723e */ /* 0x000fe400000000ff */
[----:B------:R-:W-:-:S04]  /*131e0*/  MOV R81, R87 ;  /* 0x0000005700517202 */ /* 0x000fc80000000f00 */
[----:B------:R2:W3:Y:S01]  /*131f0*/  MUFU.EX2 R34, R71 ;  /* 0x0000004700227308 */ /* 0x0004e20000000800 */
[----:B-1----:R-:W-:Y:S01]  /*13200*/  FADD.FTZ R9, R79, R4 ;  /* 0x000000044f097221 */ /* 0x002fe20000010000 */
[----:B------:R-:W-:Y:S02]  /*13210*/  IMAD.MOV.U32 R4, RZ, RZ, 0x3f800000 ;  /* 0x3f800000ff047424 */ /* 0x000fe400078e00ff */
[C---:B0-----:R-:W-:Y:S01]  /*13220*/  FADD.FTZ R7, R69.reuse, R38 ;  /* 0x0000002645077221 */ /* 0x041fe20000010000 */
[----:B------:R-:W-:Y:S01]  /*13230*/  F2FP.F16.F32.PACK_AB R154, R69, R154 ;  /* 0x0000009a459a723e */ /* 0x000fe200000000ff */
[--C-:B--2---:R-:W-:Y:S01]  /*13240*/  IMAD.MOV.U32 R71, RZ, RZ, R87.reuse ;  /* 0x000000ffff477224 */ /* 0x104fe200078e0057 */
[----:B------:R-:W-:Y:S01]  /*13250*/  MOV R69, R87 ;  /* 0x0000005700457202 */ /* 0x000fe20000000f00 */
[----:B------:R-:W-:Y:S02]  /*13260*/  IMAD.MOV.U32 R38, RZ, RZ, R87 ;  /* 0x000000ffff267224 */ /* 0x000fe400078e0057 */
[C---:B---3--:R-:W-:Y:S01]  /*13270*/  FADD.FTZ R6, R34.reuse, R9 ;  /* 0x0000000922067221 */ /* 0x048fe20000010000 */
[----:B------:R-:W-:Y:S01]  /*13280*/  F2FP.F16.F32.PACK_AB R155, R34, R79 ;  /* 0x0000004f229b723e */ /* 0x000fe200000000ff */
[--C-:B------:R-:W-:Y:S01]  /*13290*/  IMAD.MOV.U32 R79, RZ, RZ, R87.reuse ;  /* 0x000000ffff4f7224 */ /* 0x100fe200078e0057 */
[----:B------:R-:W-:Y:S01]  /*132a0*/  MOV R9, 0x3f800000 ;  /* 0x3f80000000097802 */ /* 0x000fe20000000f00 */
[----:B------:R-:W-:Y:S01]  /*132b0*/  IMAD.MOV.U32 R34, RZ, RZ, R87 ;  /* 0x000000ffff227224 */ /* 0x000fe200078e0057 */
[----:B------:R-:W-:Y:S06]  /*132c0*/  @!P1 BRA `(.L_x_626) ;  /* 0x0000002000c89947 */ /* 0x000fec0003800000 */
[----:B------:R-:W-:Y:S01]  /*132d0*/  IMAD.MOV.U32 R13, RZ, RZ, R3 ;  /* 0x000000ffff0d7224 */ /* 0x000fe200078e0003 */
[----:B------:R-:W-:Y:S01]  /*132e0*/  MOV R10, R181 ;  /* 0x000000b5000a7202 */ /* 0x000fe20000000f00 */
[----:B------:R-:W-:Y:S01]  /*132f0*/  IMAD.MOV.U32 R14, RZ, RZ, R5 ;  /* 0x000000ffff0e7224 */ /* 0x000fe200078e0005 */
[----:B------:R-:W-:Y:S01]  /*13300*/  CS2R R86, SRZ ;  /* 0x0000000000567805 */ /* 0x000fe2000001ff00 */
[----:B------:R-:W-:Y:S01]  /*13310*/  IMAD.MOV.U32 R11, RZ, RZ, R174 ;  /* 0x000000ffff0b7224 */ /* 0x000fe200078e00ae */
        /* <DEDUP_REMOVED lines=31> */
[----:B------:R-:W-:-:S07]  /*13510*/  CS2R R24, SRZ ;  /* 0x0000000000187805 */ /* 0x000fce000001ff00 */
.L_x_639:
[----:B------:R-:W-:-:S04]  /*13520*/  ISETP.NE.AND P1, PT, R11, 0x1, PT ;  /* 0x000000010b00780c */ /* 0x000fc80003f25270 */
[----:B------:R-:W-:-:S04]  /*13530*/  SEL R181, RZ, 0x1, P1 ;  /* 0x00000001ffb57807 */ /* 0x000fc80000800000 */
[----:B------:R-:W-:Y:S01]  /*13540*/  LOP3.LUT R181, R10, R181, RZ, 0x3c, !PT ;  /* 0x000000b50ab57212 */ /* 0x000fe200078e3cff */
[----:B------:R-:W-:Y:S06]  /*13550*/  @!P0 BRA `(.L_x_627) ;  /* 0x0000000000048947 */ /* 0x000fec0003800000 */
[----:B------:R-:W-:Y:S01]  /*13560*/  BPT.TRAP 0x1 ;  /* 0x000000040000795c */ /* 0x000fe20000300000 */
.L_x_627:
[----:B------:R-:W-:Y:S02]  /*13570*/  IADD3 R174, R11, 0x1, RZ ;  /* 0x000000010bae7810 */ /* 0x000fe40007ffe0ff */
[----:B------:R-:W-:Y:S02]  /*13580*/  SHF.L.U32 R0, R181, 0x1f, RZ ;  /* 0x0000001fb5007819 */ /* 0x000fe400000006ff */
[----:B------:R-:W-:-:S04]  /*13590*/  ISETP.NE.AND P1, PT, R174, 0x2, PT ;  /* 0x00000002ae00780c */ /* 0x000fc80003f25270 */
[----:B------:R-:W-:-:S05]  /*135a0*/  SEL R174, R174, RZ, P1 ;  /* 0x000000ffaeae7207 */ /* 0x000fca0000800000 */
[----:B------:R-:W-:-:S04]  /*135b0*/  IMAD R15, R174, 0x8, R2 ;  /* 0x00000008ae0f7824 */ /* 0x000fc800078e0202 */
[----:B------:R0:W1:Y:S01]  /*135c0*/  SYNCS.PHASECHK.TRANS64.TRYWAIT P1, [R15+URZ+0x2a830], R0 ;  /* 0x02a830000f0075a7 */ /* 0x000062000802017f */
[----:B------:R-:W-:Y:S05]  /*135d0*/  @!P0 BRA `(.L_x_628) ;  /* 0x0000000000048947 */ /* 0x000fea0003800000 */
[----:B------:R-:W-:Y:S01]  /*135e0*/  BPT.TRAP 0x1 ;  /* 0x000000040000795c */ /* 0x000fe20000300000 */
.L_x_628:
[----:B------:R-:W-:Y:S01]  /*135f0*/  IMAD R94, R174, 0x900, R8 ;  /* 0x00000900ae5e7824 */ /* 0x000fe200078e0208 */
[----:B------:R-:W-:Y:S03]  /*13600*/  BSSY B1, `(.L_x_629) ;  /* 0x0000006000017945 */ /* 0x000fe60003800000 */
[C---:B------:R-:W-:Y:S01]  /*13610*/  VIADD R92, R94.reuse, 0x2 ;  /* 0x000000025e5c7836 */ /* 0x040fe20000000000 */
[----:B------:R-:W-:Y:S01]  /*13620*/  IADD3 R91, R94, 0x4, RZ ;  /* 0x000000045e5b7810 */ /* 0x000fe20007ffe0ff */
[----:B-1----:R-:W-:Y:S06]  /*13630*/  @P1 BRA `(.L_x_630) ;  /* 0x0000000000081947 */ /* 0x002fec0003800000 */
[----:B------:R-:W1:Y:S02]  /*13640*/  SYNCS.PHASECHK.TRANS64.TRYWAIT P1, [R15+URZ+0x2a830], R0 ;  /* 0x02a830000f0075a7 */ /* 0x000e64000802017f */
[----:B-1----:R-:W-:Y:S05]  /*13650*/  @!P1 BRA `(.L_x_631) ;  /* 0x000000d800809947 */ /* 0x002fea0003800000 */
.L_x_630:
[----:B------:R-:W-:Y:S05]  /*13660*/  BSYNC B1 ;  /* 0x0000000000017941 */ /* 0x000fea0003800000 */
.L_x_629:
[----:B------:R-:W2:Y:S04]  /*13670*/  LDL.64 R96, [R1+0x30] ;  /* 0x0000300001607983 */ /* 0x000ea80000100a00 */
[----:B------:R3:W-:Y:S04]  /*13680*/  STL.64 [R1+0x88], R10 ;  /* 0x0000880a01007387 */ /* 0x0007e80000100a00 */
[----:B---3--:R-:W3:Y:S01]  /*13690*/  LDL.64 R10, [R1+0x28] ;  /* 0x00002800010a7983 */ /* 0x008ee20000100a00 */
[----:B------:R-:W-:Y:S01]  /*136a0*/  IMAD.MOV.U32 R88, RZ, RZ, R94 ;  /* 0x000000ffff587224 */ /* 0x000fe200078e005e */
[----:B------:R-:W-:Y:S01]  /*136b0*/  IADD3 R90, R94, 0x6, RZ ;  /* 0x000000065e5a7810 */ /* 0x000fe20007ffe0ff */
[----:B------:R-:W-:Y:S01]  /*136c0*/  IMAD.MOV.U32 R89, RZ, RZ, 0x40000040 ;  /* 0x40000040ff597424 */ /* 0x000fe200078e00ff */
[----:B------:R-:W-:Y:S01]  /*136d0*/  MOV R193, UR38 ;  /* 0x0000002600c17c02 */ /* 0x000fe20008000f00 */
[----:B------:R-:W-:Y:S01]  /*136e0*/  IMAD.MOV.U32 R93, RZ, RZ, 0x40000040 ;  /* 0x40000040ff5d7424 */ /* 0x000fe200078e00ff */
[----:B------:R-:W-:Y:S01]  /*136f0*/  R2UR UR46, R88 ;  /* 0x00000000582e72ca */ /* 0x000fe200000e0000 */
[----:B------:R-:W-:Y:S01]  /*13700*/  IMAD.MOV.U32 R88, RZ, RZ, R92 ;  /* 0x000000ffff587224 */ /* 0x000fe200078e005c */
[----:B------:R-:W-:Y:S01]  /*13710*/  MOV R5, UR58 ;  /* 0x0000003a00057c02 */ /* 0x000fe20008000f00 */
[----:B------:R4:W-:Y:S01]  /*13720*/  STL.64 [R1+0x80], R6 ;  /* 0x0000800601007387 */ /* 0x0009e20000100a00 */
[----:B------:R-:W-:Y:S01]  /*13730*/  R2UR UR58, R90 ;  /* 0x000000005a3a72ca */ /* 0x000fe200000e0000 */
[----:B------:R-:W-:Y:S01]  /*13740*/  VIADD R90, R94, 0x302 ;  /* 0x000003025e5a7836 */ /* 0x000fe20000000000 */
[----:B------:R-:W-:Y:S01]  /*13750*/  R2UR UR42, R88 ;  /* 0x00000000582a72ca */ /* 0x000fe200000e0000 */
[----:B------:R-:W-:Y:S01]  /*13760*/  IMAD.MOV.U32 R88, RZ, RZ, R91 ;  /* 0x000000ffff587224 */ /* 0x000fe200078e005b */
[----:B------:R-:W-:Y:S01]  /*13770*/  IADD3 R92, R94, 0x304, RZ ;  /* 0x000003045e5c7810 */ /* 0x000fe20007ffe0ff */
[----:B------:R-:W-:Y:S01]  /*13780*/  IMAD.MOV.U32 R91, RZ, RZ, 0x40000040 ;  /* 0x40000040ff5b7424 */ /* 0x000fe200078e00ff */
[----:B------:R-:W-:Y:S01]  /*13790*/  R2UR UR30, R90 ;  /* 0x000000005a1e72ca */ /* 0x000fe200000e0000 */
[-C--:B------:R-:W-:Y:S01]  /*137a0*/  FMUL.FTZ R26, R26, R4.reuse ;  /* 0x000000041a1a7220 */ /* 0x080fe20000410000 */
[----:B------:R-:W-:Y:S01]  /*137b0*/  R2UR UR38, R88 ;  /* 0x00000000582672ca */ /* 0x000fe200000e0000 */
[-C--:B------:R-:W-:Y:S01]  /*137c0*/  FMUL.FTZ R27, R27, R4.reuse ;  /* 0x000000041b1b7220 */ /* 0x080fe20000410000 */
[C---:B------:R-:W-:Y:S01]  /*137d0*/  IADD3 R88, R94.reuse, 0x300, RZ ;  /* 0x000003005e587810 */ /* 0x040fe20007ffe0ff */
[----:B----4-:R-:W4:Y:S01]  /*137e0*/  LDL.64 R6, [R1+0x18] ;  /* 0x0000180001067983 */ /* 0x010f220000100a00 */
[----:B------:R-:W-:Y:S01]  /*137f0*/  IADD3 R90, R94, 0x600, RZ ;  /* 0x000006005e5a7810 */ /* 0x000fe20007ffe0ff */
[-C--:B------:R-:W-:Y:S01]  /*13800*/  FMUL.FTZ R30, R30, R4.reuse ;  /* 0x000000041e1e7220 */ /* 0x080fe20000410000 */
[----:B------:R-:W-:Y:S01]  /*13810*/  R2UR UR34, R88 ;  /* 0x00000000582272ca */ /* 0x000fe200000e0000 */
[----:B------:R-:W-:Y:S01]  /*13820*/  VIADD R88, R94, 0x306 ;  /* 0x000003065e587836 */ /* 0x000fe20000000000 */
[----:B------:R-:W-:Y:S01]  /*13830*/  MOV R198, UR45 ;  /* 0x0000002d00c67c02 */ /* 0x000fe20008000f00 */
[-C--:B------:R-:W-:Y:S01]  /*13840*/  FMUL.FTZ R31, R31, R4.reuse ;  /* 0x000000041f1f7220 */ /* 0x080fe20000410000 */
[----:B01----:R-:W-:Y:S01]  /*13850*/  MOV R0, UR44 ;  /* 0x0000002c00007c02 */ /* 0x003fe20008000f00 */
[-C--:B------:R-:W-:Y:S01]  /*13860*/  FMUL.FTZ R34, R34, R4.reuse ;  /* 0x0000000422227220 */ /* 0x080fe20000410000 */
[----:B------:R-:W-:Y:S01]  /*13870*/  R2UR UR47, R89 ;  /* 0x00000000592f72ca */ /* 0x000fe200000e0000 */
[-C--:B------:R-:W-:Y:S01]  /*13880*/  FMUL.FTZ R35, R35, R4.reuse ;  /* 0x0000000423237220 */ /* 0x080fe20000410000 */
[----:B------:R-:W-:Y:S01]  /*13890*/  R2UR UR26, R92 ;  /* 0x000000005c1a72ca */ /* 0x000fe200000e0000 */
[----:B------:R-:W-:Y:S01]  /*138a0*/  VIADD R92, R94, 0x602 ;  /* 0x000006025e5c7836 */ /* 0x000fe20000000000 */
[----:B------:R-:W-:Y:S01]  /*138b0*/  R2UR UR22, R88 ;  /* 0x00000000581672ca */ /* 0x000fe200000e0000 */
[----:B------:R-:W-:Y:S01]  /*138c0*/  VIADD R88, R94, 0x604 ;  /* 0x000006045e587836 */ /* 0x000fe20000000000 */
[----:B------:R-:W-:Y:S01]  /*138d0*/  R2UR UR18, R90 ;  /* 0x000000005a1272ca */ /* 0x000fe200000e0000 */
[-C--:B------:R-:W-:Y:S01]  /*138e0*/  FMUL.FTZ R38, R38, R4.reuse ;  /* 0x0000000426267220 */ /* 0x080fe20000410000 */
[----:B------:R-:W-:Y:S01]  /*138f0*/  IADD3 R90, R94, 0x606, RZ ;  /* 0x000006065e5a7810 */ /* 0x000fe20007ffe0ff */
[-C--:B------:R-:W-:Y:S01]  /*13900*/  FMUL.FTZ R39, R39, R4.reuse ;  /* 0x0000000427277220 */ /* 0x080fe20000410000 */
[----:B------:R-:W-:Y:S01]  /*13910*/  MOV R3, UR59 ;  /* 0x0000003b00037c02 */ /* 0x000fe20008000f00 */
[-C--:B------:R-:W-:Y:S01]  /*13920*/  FMUL.FTZ R42, R42, R4.reuse ;  /* 0x000000042a2a7220 */ /* 0x080fe20000410000 */
[----:B------:R-:W-:Y:S01]  /*13930*/  R2UR UR43, R89 ;  /* 0x00000000592b72ca */ /* 0x000fe200000e0000 */
        /* <DEDUP_REMOVED lines=27> */
[----:B------:R-:W-:Y:S01]  /*13af0*/  MOV R196, UR41 ;  /* 0x0000002900c47c02 */ /* 0x000fe20008000f00 */
        /* <DEDUP_REMOVED lines=45> */
[----:B--2---:R-:W-:-:S02]  /*13dd0*/  R2UR UR44, R96 ;  /* 0x00000000602c72ca */ /* 0x004fc400000e0000 */
[----:B------:R-:W-:Y:S02]  /*13de0*/  R2UR UR45, R97 ;  /* 0x00000000612d72ca */ /* 0x000fe400000e0000 */
[----:B------:R-:W-:-:S11]  /*13df0*/  WARPGROUP.ARRIVE ;  /* 0x00000000000079c5 */ /* 0x000fd60000000000 */
[----:B------:R-:W-:Y:S01]  /*13e00*/  HGMMA.64x96x16.F32 R88, gdesc[UR44], RZ, !UPT, gsb0 ;  /* 0x016000002c5879f0 */ /* 0x000fe2000c0008ff */
[----:B---3--:R-:W-:Y:S02]  /*13e10*/  R2UR UR40, R10 ;  /* 0x000000000a2872ca */ /* 0x008fe400000e0000 */
[----:B------:R-:W-:Y:S02]  /*13e20*/  R2UR UR41, R11 ;  /* 0x000000000b2972ca */ /* 0x000fe400000e0000 */
[----:B------:R0:W5:Y:S01]  /*13e30*/  LDL.LU.64 R10, [R1+0x88] ;  /* 0x00008800010a7983 */ /* 0x0001620000300a00 */
[----:B------:R-:W-:Y:S02]  /*13e40*/  WARPGROUP.DEPBAR.LE gsb0, 0x0 ;  /* 0x00008000000079c5 */ /* 0x000fe40000010000 */
[----:B------:R-:W-:-:S08]  /*13e50*/  WARPGROUP.ARRIVE ;  /* 0x00000000000079c5 */ /* 0x000fd00000000000 */
[----:B------:R-:W-:Y:S01]  /*13e60*/  HGMMA.64x96x16.F32 R88, gdesc[UR40], R88, gsb0 ;  /* 0x01600000285879f0 */ /* 0x000fe20008000858 */
[----:B------:R-:W-:Y:S02]  /*13e70*/  R2UR UR41, R196 ;  /* 0x00000000c42972ca */ /* 0x000fe400000e0000 */
[----:B------:R-:W-:Y:S02]  /*13e80*/  R2UR UR40, R197 ;  /* 0x00000000c52872ca */ /* 0x000fe400000e0000 */
[----:B------:R-:W2:Y:S01]  /*13e90*/  LDL.64 R196, [R1+0x20] ;  /* 0x0000200001c47983 */ /* 0x000ea20000100a00 */
[----:B----4-:R-:W-:Y:S02]  /*13ea0*/  R2UR UR56, R6 ;  /* 0x00000000063872ca */ /* 0x010fe400000e0000 */
[----:B------:R-:W-:Y:S01]  /*13eb0*/  R2UR UR57, R7 ;  /* 0x00000000073972ca */ /* 0x000fe200000e0000 */
[----:B------:R-:W-:Y:S02]  /*13ec0*/  WARPGROUP.DEPBAR.LE gsb0, 0x0 ;  /* 0x00008000000079c5 */ /* 0x000fe40000010000 */
[----:B------:R-:W-:Y:S01]  /*13ed0*/  WARPGROUP.ARRIVE ;  /* 0x00000000000079c5 */ /* 0x000fe20000000000 */
[----:B------:R-:W-:Y:S01]  /*13ee0*/  FMUL.FTZ R87, R87, R4 ;  /* 0x0000000457577220 */ /* 0x000fe20000410000 */
[----:B--2---:R-:W-:-:S02]  /*13ef0*/  R2UR UR36, R196 ;  /* 0x00000000c42472ca */ /* 0x004fc400000e0000 */
[----:B------:R-:W-:Y:S02]  /*13f00*/  R2UR UR37, R197 ;  /* 0x00000000c52572ca */ /* 0x000fe400000e0000 */
[----:B------:R-:W2:Y:S11]  /*13f10*/  LDL.64 R196, [R1] ;  /* 0x0000000001c47983 */ /* 0x000eb60000100a00 */
[----:B------:R-:W-:Y:S01]  /*13f20*/  HGMMA.64x96x16.F32 R88, gdesc[UR36], R88, gsb0 ;  /* 0x01600000245879f0 */ /* 0x000fe20008000858 */
[----:B------:R-:W-:-:S02]  /*13f30*/  R2UR UR37, R194 ;  /* 0x00000000c22572ca */ /* 0x000fc400000e0000 */
[----:B------:R-:W-:Y:S02]  /*13f40*/  R2UR UR36, R195 ;  /* 0x00000000c32472ca */ /* 0x000fe400000e0000 */
[----:B------:R-:W3:Y:S04]  /*13f50*/  LDL.64 R194, [R1+0x8] ;  /* 0x0000080001c27983 */ /* 0x000ee80000100a00 */
[----:B------:R0:W5:Y:S01]  /*13f60*/  LDL.LU.64 R6, [R1+0x80] ;  /* 0x0000800001067983 */ /* 0x0001620000300a00 */
[----:B------:R-:W-:Y:S02]  /*13f70*/  WARPGROUP.DEPBAR.LE gsb0, 0x0 ;  /* 0x00008000000079c5 */ /* 0x000fe40000010000 */
[----:B------:R-:W-:-:S06]  /*13f80*/  WARPGROUP.ARRIVE ;  /* 0x00000000000079c5 */ /* 0x000fcc0000000000 */
[----:B------:R-:W-:Y:S01]  /*13f90*/  HGMMA.64x96x16.F32 R88, gdesc[UR56], R88, gsb0 ;  /* 0x01600000385879f0 */ /* 0x000fe20008000858 */
[----:B------:R-:W-:Y:S02]  /*13fa0*/  R2UR UR58, R5 ;  /* 0x00000000053a72ca */ /* 0x000fe400000e0000 */
[----:B------:R-:W4:Y:S01]  /*13fb0*/  LDL.64 R4, [R1+0x10] ;  /* 0x0000100001047983 */ /* 0x000f220000100a00 */
[----:B------:R-:W-:Y:S02]  /*13fc0*/  WARPGROUP.DEPBAR.LE gsb0, 0x0 ;  /* 0x00008000000079c5 */ /* 0x000fe40000010000 */
[----:B------:R-:W-:Y:S01]  /*13fd0*/  WARPGROUP.ARRIVE ;  /* 0x00000000000079c5 */ /* 0x000fe20000000000 */
[----:B---3--:R-:W-:Y:S02]  /*13fe0*/  R2UR UR28, R194 ;  /* 0x00000000c21c72ca */ /* 0x008fe400000e0000 */
[----:B------:R-:W-:Y:S02]  /*13ff0*/  R2UR UR29, R195 ;  /* 0x00000000c31d72ca */ /* 0x000fe400000e0000 */
[----:B----4-:R-:W-:-:S02]  /*14000*/  R2UR UR32, R4 ;  /* 0x00000000042072ca */ /* 0x010fc400000e0000 */
[----:B------:R-:W-:-:S13]  /*14010*/  R2UR UR33, R5 ;  /* 0x00000000052172ca */ /* 0x000fda00000e0000 */
[----:B------:R-:W-:Y:S01]  /*14020*/  HGMMA.64x96x16.F32 R88, gdesc[UR32], R88, gsb0 ;  /* 0x01600000205879f0 */ /* 0x000fe20008000858 */
[----:B--2---:R-:W-:Y:S02]  /*14030*/  R2UR UR24, R196 ;  /* 0x00000000c41872ca */ /* 0x004fe400000e0000 */
[----:B------:R-:W-:Y:S01]  /*14040*/  R2UR UR25, R197 ;  /* 0x00000000c51972ca */ /* 0x000fe200000e0000 */
[----:B------:R-:W-:Y:S02]  /*14050*/  WARPGROUP.DEPBAR.LE gsb0, 0x0 ;  /* 0x00008000000079c5 */ /* 0x000fe40000010000 */
[----:B------:R-:W-:-:S06]  /*14060*/  WARPGROUP.ARRIVE ;  /* 0x00000000000079c5 */ /* 0x000fcc0000000000 */
[----:B------:R-:W-:Y:S03]  /*14070*/  HGMMA.64x96x16.F32 R88, gdesc[UR28], R88, gsb0 ;  /* 0x016000001c5879f0 */ /* 0x000fe60008000858 */
[----:B------:R-:W-:Y:S02]  /*14080*/  WARPGROUP.DEPBAR.LE gsb0, 0x0 ;  /* 0x00008000000079c5 */ /* 0x000fe40000010000 */
[----:B------:R-:W-:-:S06]  /*14090*/  WARPGROUP.ARRIVE ;  /* 0x00000000000079c5 */ /* 0x000fcc0000000000 */
[----:B------:R-:W-:Y:S01]  /*140a0*/  HGMMA.64x96x16.F32 R88, gdesc[UR24], R88, gsb0 ;  /* 0x01600000185879f0 */ /* 0x000fe20008000858 */
[----:B------:R-:W-:Y:S01]  /*140b0*/  UMOV UR20, UR52 ;  /* 0x0000003400147c82 */ /* 0x000fe20008000000 */
[----:B------:R-:W-:Y:S01]  /*140c0*/  UMOV UR21, UR53 ;  /* 0x0000003500157c82 */ /* 0x000fe20008000000 */
[----:B------:R-:W-:Y:S02]  /*140d0*/  WARPGROUP.DEPBAR.LE gsb0, 0x0 ;  /* 0x00008000000079c5 */ /* 0x000fe40000010000 */
[----:B------:R-:W-:-:S06]  /*140e0*/  WARPGROUP.ARRIVE ;  /* 0x00000000000079c5 */ /* 0x000fcc0000000000 */
[----:B------:R-:W-:Y:S01]  /*140f0*/  HGMMA.64x96x16.F32 R88, gdesc[UR20], R88, gsb0 ;  /* 0x01600000145879f0 */ /* 0x000fe20008000858 */
[----:B------:R-:W-:Y:S01]  /*14100*/  UMOV UR16, UR48 ;  /* 0x0000003000107c82 */ /* 0x000fe20008000000 */
[----:B------:R-:W-:Y:S01]  /*14110*/  UMOV UR17, UR49 ;  /* 0x0000003100117c82 */ /* 0x000fe20008000000 */
[----:B------:R-:W-:Y:S02]  /*14120*/  R2UR UR45, R198 ;  /* 0x00000000c62d72ca */ /* 0x000fe400000e0000 */
[----:B------:R-:W-:Y:S01]  /*14130*/  R2UR UR44, R0 ;  /* 0x00000000002c72ca */ /* 0x000fe200000e0000 */
[----:B------:R-:W-:Y:S02]  /*14140*/  WARPGROUP.DEPBAR.LE gsb0, 0x0 ;  /* 0x00008000000079c5 */ /* 0x000fe40000010000 */
[----:B------:R-:W-:-:S06]  /*14150*/  WARPGROUP.ARRIVE ;  /* 0x00000000000079c5 */ /* 0x000fcc0000000000 */
[----:B------:R-:W-:Y:S04]  /*14160*/  HGMMA.64x96x16.F32 R88, gdesc[UR16], R88, gsb0 ;  /* 0x01600000105879f0 */ /* 0x000fe80008000858 */
[----:B------:R-:W-:Y:S01]  /*14170*/  UMOV UR12, UR44 ;  /* 0x0000002c000c7c82 */ /* 0x000fe20008000000 */
[----:B------:R-:W-:Y:S01]  /*14180*/  UMOV UR13, UR45 ;  /* 0x0000002d000d7c82 */ /* 0x000fe20008000000 */
        /* <DEDUP_REMOVED lines=10> */
[----:B------:R-:W-:Y:S01]  /*14230*/  R2UR UR38, R193 ;  /* 0x00000000c12672ca */ /* 0x000fe200000e0000 */
[----:B------:R-:W-:Y:S02]  /*14240*/  WARPGROUP.DEPBAR.LE gsb0, 0x0 ;  /* 0x00008000000079c5 */ /* 0x000fe40000010000 */
[----:B------:R-:W-:-:S06]  /*14250*/  WARPGROUP.ARRIVE ;  /* 0x00000000000079c5 */ /* 0x000fcc0000000000 */
[----:B------:R-:W-:Y:S01]  /*14260*/  HGMMA.64x96x16.F32 R88, gdesc[UR8], R88, gsb0 ;  /* 0x01600000085879f0 */ /* 0x000fe20008000858 */
[----:B------:R-:W-:Y:S02]  /*14270*/  R2UR UR59, R3 ;  /* 0x00000000033b72ca */ /* 0x000fe400000e0000 */
[----:B------:R-:W-:Y:S02]  /*14280*/  R2UR UR57, R20 ;  /* 0x00000000143972ca */ /* 0x000fe400000e0000 */
[----:B------:R-:W-:Y:S01]  /*14290*/  R2UR UR56, R21 ;  /* 0x00000000153872ca */ /* 0x000fe200000e0000 */
[----:B------:R-:W-:Y:S02]  /*142a0*/  WARPGROUP.DEPBAR.LE gsb0, 0x0 ;  /* 0x00008000000079c5 */ /* 0x000fe40000010000 */
[----:B0-----:R-:W-:-:S12]  /*142b0*/  @!P0 BRA `(.L_x_632) ;  /* 0x0000000000048947 */ /* 0x001fd80003800000 */
[----:B------:R-:W-:Y:S01]  /*142c0*/  BPT.TRAP 0x1 ;  /* 0x000000040000795c */ /* 0x000fe20000300000 */
.L_x_632:
[----:B-----5:R-:W-:Y:S01]  /*142d0*/  SHF.L.U32 R0, R10, 0x1f, RZ ;  /* 0x0000001f0a007819 */ /* 0x020fe200000006ff */
[----:B------:R-:W-:-:S04]  /*142e0*/  IMAD R20, R11, 0x8, R2 ;  /* 0x000000080b147824 */ /* 0x000fc800078e0202 */
[----:B------:R0:W1:Y:S01]  /*142f0*/  SYNCS.PHASECHK.TRANS64.TRYWAIT P1, [R20+URZ+0x2a850], R0 ;  /* 0x02a85000140075a7 */ /* 0x000062000802017f */
[----:B------:R-:W-:Y:S05]  /*14300*/  @!P0 BRA `(.L_x_633) ;  /* 0x0000000000048947 */ /* 0x000fea0003800000 */
[----:B------:R-:W-:Y:S01]  /*14310*/  BPT.TRAP 0x1 ;  /* 0x000000040000795c */ /* 0x000fe20000300000 */
.L_x_633:
[----:B------:R-:W-:Y:S04]  /*14320*/  BSSY B1, `(.L_x_634) ;  /* 0x0000004000017945 */ /* 0x000fe80003800000 */
[----:B-1----:R-:W-:Y:S05]  /*14330*/  @P1 BRA `(.L_x_635) ;  /* 0x0000000000081947 */ /* 0x002fea0003800000 */
[----:B------:R-:W1:Y:S02]  /*14340*/  SYNCS.PHASECHK.TRANS64.TRYWAIT P1, [R20+URZ+0x2a850], R0 ;  /* 0x02a85000140075a7 */ /* 0x000e64000802017f */
[----:B-1----:R-:W-:Y:S05]  /*14350*/  @!P1 BRA `(.L_x_636) ;  /* 0x000000cc00549947 */ /* 0x002fea0003800000 */
.L_x_635:
[----:B------:R-:W-:Y:S05]  /*14360*/  BSYNC B1 ;  /* 0x0000000000017941 */ /* 0x000fea0003800000 */
.L_x_634:
[----:B01----:R-:W-:Y:S01]  /*14370*/  VIADD R0, R2, 0x400 ;  /* 0x0000040002007836 */ /* 0x003fe20000000000 */
[----:B------:R-:W-:Y:S01]  /*14380*/  MOV R5, 0x40000040 ;  /* 0x4000004000057802 */ /* 0x000fe20000000f00 */
[----:B------:R-:W-:-:S03]  /*14390*/  WARPGROUP.ARRIVE ;  /* 0x00000000000079c5 */ /* 0x000fc60000000000 */
[----:B------:R-:W-:Y:S02]  /*143a0*/  SHF.R.U32.HI R0, RZ, 0x4, R0 ;  /* 0x00000004ff007819 */ /* 0x000fe40000011600 */
[----:B------:R-:W-:Y:S01]  /*143b0*/  R2UR UR7, R5 ;  /* 0x00000000050772ca */ /* 0x000fe200000e0000 */
[----:B------:R-:W-:Y:S01]  /*143c0*/  IMAD.MOV.U32 R5, RZ, RZ, 0x40000040 ;  /* 0x40000040ff057424 */ /* 0x000fe200078e00ff */
[----:B------:R-:W-:-:S04]  /*143d0*/  LOP3.LUT R0, R0, 0x3fff, RZ, 0xc0, !PT ;  /* 0x00003fff00007812 */ /* 0x000fc800078ec0ff */
[----:B------:R-:W-:-:S05]  /*143e0*/  LOP3.LUT R0, R0, 0x3000000, RZ, 0xfc, !PT ;  /* 0x0300000000007812 */ /* 0x000fca00078efcff */
[----:B------:R-:W-:Y:S02]  /*143f0*/  IMAD R4, R11, 0x600, R0 ;  /* 0x000006000b047824 */ /* 0x000fe400078e0200 */
[----:B------:R-:W-:Y:S02]  /*14400*/  IMAD.MOV.U32 R11, RZ, RZ, 0x40000040 ;  /* 0x40000040ff0b7424 */ /* 0x000fe400078e00ff */
[C---:B------:R-:W-:Y:S01]  /*14410*/  VIADD R10, R4.reuse, 0x80 ;  /* 0x00000080040a7836 */ /* 0x040fe20000000000 */
[----:B------:R-:W-:-:S13]  /*14420*/  R2UR UR6, R4 ;  /* 0x00000000040672ca */ /* 0x000fda00000e0000 */
[----:B------:R-:W-:Y:S01]  /*14430*/  HGMMA.64x128x16.F32 R24, R156, gdesc[UR4].tnspB, R24, gsb0 ;  /* 0x41e000049c187df0 */ /* 0x000fe20008000818 */
[----:B------:R-:W-:Y:S02]  /*14440*/  R2UR UR6, R10 ;  /* 0x000000000a0672ca */ /* 0x000fe400000e0000 */
[----:B------:R-:W-:Y:S01]  /*14450*/  R2UR UR7, R11 ;  /* 0x000000000b0772ca */ /* 0x000fe200000e0000 */
[----:B------:R-:W-:Y:S01]  /*14460*/  IMAD.MOV.U32 R11, RZ, RZ, 0x40000040 ;  /* 0x40000040ff0b7424 */ /* 0x000fe200078e00ff */
[----:B------:R-:W-:Y:S01]  /*14470*/  IADD3 R10, R4, 0x100, RZ ;  /* 0x00000100040a7810 */ /* 0x000fe20007ffe0ff */
[----:B------:R-:W-:Y:S02]  /*14480*/  WARPGROUP.DEPBAR.LE gsb0, 0x0 ;  /* 0x00008000000079c5 */ /* 0x000fe40000010000 */
[----:B------:R-:W-:-:S08]  /*14490*/  WARPGROUP.ARRIVE ;  /* 0x00000000000079c5 */ /* 0x000fd00000000000 */
[----:B------:R-:W-:Y:S01]  /*144a0*/  HGMMA.64x128x16.F32 R24, R136, gdesc[UR4].tnspB, R24, gsb0 ;  /* 0x41e0000488187df0 */ /* 0x000fe20008000818 */
[----:B------:R-:W-:Y:S01]  /*144b0*/  R2UR UR6, R10 ;  /* 0x000000000a0672ca */ /* 0x000fe200000e0000 */
[----:B------:R-:W-:Y:S01]  /*144c0*/  VIADD R10, R4, 0x180 ;  /* 0x00000180040a7836 */ /* 0x000fe20000000000 */
[----:B------:R-:W-:Y:S02]  /*144d0*/  R2UR UR7, R11 ;  /* 0x000000000b0772ca */ /* 0x000fe400000e0000 */
[----:B------:R-:W-:Y:S01]  /*144e0*/  MOV R11, 0x40000040 ;  /* 0x40000040000b7802 */ /* 0x000fe20000000f00 */
[----:B------:R-:W-:Y:S02]  /*144f0*/  WARPGROUP.DEPBAR.LE gsb0, 0x0 ;  /* 0x00008000000079c5 */ /* 0x000fe40000010000 */
[----:B------:R-:W-:-:S08]  /*14500*/  WARPGROUP.ARRIVE ;  /* 0x00000000000079c5 */ /* 0x000fd00000000000 */
[----:B------:R-:W-:Y:S01]  /*14510*/  HGMMA.64x128x16.F32 R24, R140, gdesc[UR4].tnspB, R24, gsb0 ;  /* 0x41e000048c187df0 */ /* 0x000fe20008000818 */
[----:B------:R-:W-:Y:S01]  /*14520*/  R2UR UR6, R10 ;  /* 0x000000000a0672ca */ /* 0x000fe200000e0000 */
[C---:B------:R-:W-:Y:S01]  /*14530*/  VIADD R10, R4.reuse, 0x200 ;  /* 0x00000200040a7836 */ /* 0x040fe20000000000 */
[----:B------:R-:W-:Y:S01]  /*14540*/  R2UR UR7, R11 ;  /* 0x000000000b0772ca */ /* 0x000fe200000e0000 */
[----:B------:R-:W-:Y:S01]  /*14550*/  IMAD.MOV.U32 R11, RZ, RZ, 0x40000040 ;  /* 0x40000040ff0b7424 */ /* 0x000fe200078e00ff */
[----:B------:R-:W-:Y:S01]  /*14560*/  IADD3 R4, R4, 0x280, RZ ;  /* 0x0000028004047810 */ /* 0x000fe20007ffe0ff */
[----:B------:R-:W-:Y:S02]  /*14570*/  WARPGROUP.DEPBAR.LE gsb0, 0x0 ;  /* 0x00008000000079c5 */ /* 0x000fe40000010000 */
[----:B------:R-:W-:-:S08]  /*14580*/  WARPGROUP.ARRIVE ;  /* 0x00000000000079c5 */ /* 0x000fd00000000000 */
[----:B------:R-:W-:Y:S01]  /*14590*/  HGMMA.64x128x16.F32 R24, R144, gdesc[UR4].tnspB, R24, gsb0 ;  /* 0x41e0000490187df0 */ /* 0x000fe20008000818 */
[----:B------:R-:W-:Y:S02]  /*145a0*/  R2UR UR6, R10 ;  /* 0x000000000a0672ca */ /* 0x000fe400000e0000 */
[----:B------:R-:W-:Y:S01]  /*145b0*/  R2UR UR7, R11 ;  /* 0x000000000b0772ca */ /* 0x000fe200000e0000 */
[----:B------:R-:W-:Y:S02]  /*145c0*/  WARPGROUP.DEPBAR.LE gsb0, 0x0 ;  /* 0x00008000000079c5 */ /* 0x000fe40000010000 */
[----:B------:R-:W-:-:S10]  /*145d0*/  WARPGROUP.ARRIVE ;  /* 0x00000000000079c5 */ /* 0x000fd40000000000 */
[----:B------:R-:W-:Y:S01]  /*145e0*/  HGMMA.64x128x16.F32 R24, R148, gdesc[UR4].tnspB, R24, gsb0 ;  /* 0x41e0000494187df0 */ /* 0x000fe20008000818 */
[----:B------:R-:W-:Y:S02]  /*145f0*/  R2UR UR6, R4 ;  /* 0x00000000040672ca */ /* 0x000fe400000e0000 */
[----:B------:R-:W-:Y:S01]  /*14600*/  R2UR UR7, R5 ;  /* 0x00000000050772ca */ /* 0x000fe200000e0000 */
[----:B------:R-:W-:Y:S02]  /*14610*/  WARPGROUP.DEPBAR.LE gsb0, 0x0 ;  /* 0x00008000000079c5 */ /* 0x000fe40000010000 */
[----:B------:R-:W-:-:S10]  /*14620*/  WARPGROUP.ARRIVE ;  /* 0x00000000000079c5 */ /* 0x000fd40000000000 */
[----:B------:R-:W-:Y:S03]  /*14630*/  HGMMA.64x128x16.F32 R24, R152, gdesc[UR4].tnspB, R24, gsb0 ;  /* 0x41e0000498187df0 */ /* 0x000fe60008000818 */
[----:B------:R-:W-:Y:S02]  /*14640*/  WARPGROUP.DEPBAR.LE gsb0, 0x0 ;  /* 0x00008000000079c5 */ /* 0x000fe40000010000 */
[----:B------:R-:W-:Y:S05]  /*14650*/  @!P0 BRA `(.L_x_637) ;  /* 0x0000000000048947 */ /* 0x000fea0003800000 */
[----:B------:R-:W-:Y:S01]  /*14660*/  BPT.TRAP 0x1 ;  /* 0x000000040000795c */ /* 0x000fe20000300000 */
.L_x_637:
        /* <DEDUP_REMOVED lines=52> */
[----:B------:R-:W0:Y:S04]  /*149b0*/  SHFL.BFLY PT, R4, R5, 0x1, 0x1f ;  /* 0x0c201f0005047f89 */ /* 0x000e2800000e0000 */
[----:B------:R-:W1:Y:S01]  /*149c0*/  SHFL.BFLY PT, R0, R3, 0x1, 0x1f ;  /* 0x0c201f0003007f89 */ /* 0x000e6200000e0000 */
[----:B0-----:R-:W-:Y:S02]  /*149d0*/  FMNMX.FTZ R5, R5, R4, !PT ;  /* 0x0000000405057209 */ /* 0x001fe40007810000 */
[----:B-1----:R-:W-:Y:S01]  /*149e0*/  FMNMX.FTZ R3, R3, R0, !PT ;  /* 0x0000000003037209 */ /* 0x002fe20007810000 */
[----:B------:R-:W-:Y:S02]  /*149f0*/  IMAD.U32 R0, RZ, RZ, UR38 ;  /* 0x00000026ff007e24 */ /* 0x000fe4000f8e00ff */
[----:B------:R-:W-:-:S02]  /*14a00*/  FADD.FTZ R9, -R5, R14 ;  /* 0x0000000e05097221 */ /* 0x000fc40000010100 */
[-C--:B------:R-:W-:Y:S01]  /*14a10*/  FMUL.FTZ R11, R5, R0.reuse ;  /* 0x00000000050b7220 */ /* 0x080fe20000410000 */
[----:B------:R-:W-:Y:S01]  /*14a20*/  FADD.FTZ R4, -R3, R13 ;  /* 0x0000000d03047221 */ /* 0x000fe20000010100 */
[-C--:B------:R-:W-:Y:S02]  /*14a30*/  FMUL.FTZ R9, R9, R0.reuse ;  /* 0x0000000009097220 */ /* 0x080fe40000410000 */
[-CC-:B------:R-:W-:Y:S01]  /*14a40*/  FFMA.FTZ R136, R96, R0.reuse, -R11.reuse ;  /* 0x0000000060887223 */ /* 0x180fe2000001080b */
[-CC-:B------:R-:W-:Y:S01]  /*14a50*/  FFMA.FTZ R96, R97, R0.reuse, -R11.reuse ;  /* 0x0000000061607223 */ /* 0x180fe2000001080b */
[-C--:B------:R-:W-:Y:S01]  /*14a60*/  FMUL.FTZ R97, R3, R0.reuse ;  /* 0x0000000003617220 */ /* 0x080fe20000410000 */
[-CC-:B------:R-:W-:Y:S01]  /*14a70*/  FFMA.FTZ R156, R88, R0.reuse, -R11.reuse ;  /* 0x00000000589c7223 */ /* 0x180fe2000001080b */
[-C--:B------:R-:W-:Y:S01]  /*14a80*/  FMUL.FTZ R4, R4, R0.reuse ;  /* 0x0000000004047220 */ /* 0x080fe20000410000 */
[-C--:B------:R-:W-:Y:S01]  /*14a90*/  FFMA.FTZ R137, R93, R0.reuse, -R11 ;  /* 0x000000005d897223 */ /* 0x080fe2000001080b */
[-C--:B------:R-:W-:Y:S01]  /*14aa0*/  FFMA.FTZ R157, R90, R0.reuse, -R97 ;  /* 0x000000005a9d7223 */ /* 0x080fe20000010861 */
[-CC-:B------:R-:W-:Y:S01]  /*14ab0*/  FFMA.FTZ R139, R89, R0.reuse, -R11.reuse ;  /* 0x00000000598b7223 */ /* 0x180fe2000001080b */
[-C--:B------:R-:W-:Y:S01]  /*14ac0*/  FFMA.FTZ R93, R101, R0.reuse, -R11 ;  /* 0x00000000655d7223 */ /* 0x080fe2000001080b */
[-C--:B------:R-:W-:Y:S01]  /*14ad0*/  FFMA.FTZ R101, R91, R0.reuse, -R97 ;  /* 0x000000005b657223 */ /* 0x080fe20000010861 */
[----:B------:R-:W-:Y:S01]  /*14ae0*/  MUFU.EX2 R9, R9 ;  /* 0x0000000900097308 */ /* 0x000fe20000000800 */
[-C--:B------:R-:W-:Y:S01]  /*14af0*/  FFMA.FTZ R158, R92, R0.reuse, -R11 ;  /* 0x000000005c9e7223 */ /* 0x080fe2000001080b */
[-C--:B------:R-:W-:Y:S01]  /*14b00*/  FFMA.FTZ R159, R94, R0.reuse, -R97 ;  /* 0x000000005e9f7223 */ /* 0x080fe20000010861 */
[-C--:B------:R-:W-:Y:S01]  /*14b10*/  FFMA.FTZ R138, R100, R0.reuse, -R11 ;  /* 0x00000000648a7223 */ /* 0x080fe2000001080b */
[-CC-:B------:R-:W-:Y:S01]  /*14b20*/  FFMA.FTZ R100, R95, R0.reuse, -R97.reuse ;  /* 0x000000005f647223 */ /* 0x180fe20000010861 */
[-CC-:B------:R-:W-:Y:S01]  /*14b30*/  FFMA.FTZ R91, R98, R0.reuse, -R97.reuse ;  /* 0x00000000625b7223 */ /* 0x180fe20000010861 */
[-CC-:B------:R-:W-:Y:S01]  /*14b40*/  FFMA.FTZ R98, R99, R0.reuse, -R97.reuse ;  /* 0x0000000063627223 */ /* 0x180fe20000010861 */
[-CC-:B------:R-:W-:Y:S01]  /*14b50*/  FFMA.FTZ R90, R102, R0.reuse, -R97.reuse ;  /* 0x00000000665a7223 */ /* 0x180fe20000010861 */
[----:B------:R-:W0:Y:S01]  /*14b60*/  MUFU.EX2 R156, R156 ;  /* 0x0000009c009c7308 */ /* 0x000e220000000800 */
[-CC-:B------:R-:W-:Y:S01]  /*14b70*/  FFMA.FTZ R141, R106, R0.reuse, -R97.reuse ;  /* 0x000000006a8d7223 */ /* 0x180fe20000010861 */
[-C--:B------:R-:W-:Y:S01]  /*14b80*/  FFMA.FTZ R95, R103, R0.reuse, -R97 ;  /* 0x00000000675f7223 */ /* 0x080fe20000010861 */
[-CC-:B------:R-:W-:Y:S01]  /*14b90*/  FFMA.FTZ R140, R104, R0.reuse, -R11.reuse ;  /* 0x00000000688c7223 */ /* 0x180fe2000001080b */
        /* <DEDUP_REMOVED lines=9> */
[----:B------:R-:W-:Y:S01]  /*14c30*/  IADD3 R99, R15, 0x2a840, RZ ;  /* 0x0002a8400f637810 */ /* 0x000fe20007ffe0ff */
[-C--:B------:R-:W-:Y:S01]  /*14c40*/  FFMA.FTZ R88, R113, R0.reuse, -R11 ;  /* 0x0000000071587223 */ /* 0x080fe2000001080b */
[-C--:B------:R-:W-:Y:S01]  /*14c50*/  FFMA.FTZ R103, R115, R0.reuse, -R97 ;  /* 0x0000000073677223 */ /* 0x080fe20000010861 */
[----:B------:R-:W1:Y:S01]  /*14c60*/  MUFU.EX2 R157, R157 ;  /* 0x0000009d009d7308 */ /* 0x000e620000000800 */
        /* <DEDUP_REMOVED lines=16> */
[----:B-1----:R-:W-:Y:S01]  /*14d70*/  FFMA.FTZ R6, R4, R6, R157 ;  /* 0x0000000604067223 */ /* 0x002fe2000001009d */
[----:B------:R-:W-:Y:S01]  /*14d80*/  PRMT R99, R183, 0x654, R99 ;  /* 0x00000654b7637816 */ /* 0x000fe20000000063 */
[-C--:B------:R-:W-:Y:S01]  /*14d90*/  FFMA.FTZ R153, R130, R0.reuse, -R97 ;  /* 0x0000000082997223 */ /* 0x080fe20000010861 */
[-CC-:B------:R-:W-:Y:S01]  /*14da0*/  FFMA.FTZ R10, R129, R0.reuse, -R11.reuse ;  /* 0x00000000810a7223 */ /* 0x180fe2000001080b */
[-C--:B------:R-:W-:Y:S01]  /*14db0*/  FFMA.FTZ R154, R132, R0.reuse, -R11 ;  /* 0x00000000849a7223 */ /* 0x080fe2000001080b */
[----:B------:R1:W-:Y:S01]  /*14dc0*/  SYNCS.ARRIVE.TRANS64.RED.A1T0 RZ, [R99+URZ], RZ ;  /* 0x000000ff63ff79a7 */ /* 0x0003e2000810043f */
[-C--:B------:R-:W-:Y:S01]  /*14dd0*/  FFMA.FTZ R155, R134, R0.reuse, -R97 ;  /* 0x00000000869b7223 */ /* 0x080fe20000010861 */
[----:B------:R-:W3:Y:S01]  /*14de0*/  MUFU.EX2 R158, R158 ;  /* 0x0000009e009e7308 */ /* 0x000ee20000000800 */
[----:B0-----:R-:W-:Y:S01]  /*14df0*/  FADD.FTZ R7, R139, R7 ;  /* 0x000000078b077221 */ /* 0x001fe20000010000 */
[-C--:B------:R-:W-:Y:S01]  /*14e00*/  FFMA.FTZ R11, R133, R0.reuse, -R11 ;  /* 0x00000000850b7223 */ /* 0x080fe2000001080b */
[-CC-:B-1----:R-:W-:Y:S01]  /*14e10*/  FFMA.FTZ R99, R131, R0.reuse, -R97.reuse ;  /* 0x0000000083637223 */ /* 0x182fe20000010861 */
[----:B------:R-:W-:-:S04]  /*14e20*/  FFMA.FTZ R97, R135, R0, -R97 ;  /* 0x0000000087617223 */ /* 0x000fc80000010861 */
[----:B------:R-:W0:Y:S01]  /*14e30*/  MUFU.EX2 R159, R159 ;  /* 0x0000009f009f7308 */ /* 0x000e220000000800 */
[----:B--2---:R-:W-:-:S07]  /*14e40*/  FADD.FTZ R106, R101, R6 ;  /* 0x00000006656a7221 */ /* 0x004fce0000010000 */
[----:B------:R-:W1:Y:S01]  /*14e50*/  MUFU.EX2 R137, R137 ;  /* 0x0000008900897308 */ /* 0x000e620000000800 */
[----:B---3--:R-:W-:-:S07]  /*14e60*/  FADD.FTZ R6, R158, R7 ;  /* 0x000000079e067221 */ /* 0x008fce0000010000 */
        /* <DEDUP_REMOVED lines=81> */
[----:B-1----:R-:W-:Y:S01]  /*15380*/  FADD.FTZ R106, R155, R7 ;  /* 0x000000079b6a7221 */ /* 0x002fe20000010000 */
[----:B--2---:R-:W-:-:S03]  /*15390*/  FADD.FTZ R7, R11, R6 ;  /* 0x000000060b077221 */ /* 0x004fc60000010000 */
[----:B0-----:R-:W-:Y:S01]  /*153a0*/  FADD.FTZ R6, R97, R106 ;  /* 0x0000006a61067221 */ /* 0x001fe20000010000 */
[----:B------:R-:W-:Y:S06]  /*153b0*/  @!P0 BRA `(.L_x_638) ;  /* 0x0000000000048947 */ /* 0x000fec0003800000 */
[----:B------:R-:W-:Y:S01]  /*153c0*/  BPT.TRAP 0x1 ;  /* 0x000000040000795c */ /* 0x000fe20000300000 */
.L_x_638:
[----:B------:R-:W-:Y:S01]  /*153d0*/  ISETP.GT.AND P1, PT, R12, R182, PT ;  /* 0x000000b60c00720c */ /* 0x000fe20003f24270 */
[----:B------:R-:W-:Y:S01]  /*153e0*/  VIADD R20, R20, 0x2a860 ;  /* 0x0002a86014147836 */ /* 0x000fe20000000000 */
[----:B------:R-:W-:Y:S01]  /*153f0*/  F2FP.F16.F32.PACK_AB R156, R139, R156 ;  /* 0x0000009c8b9c723e */ /* 0x000fe200000000ff */
[----:B------:R-:W-:Y:S01]  /*15400*/  VIADD R12, R12, 0xffffffff ;  /* 0xffffffff0c0c7836 */ /* 0x000fe20000000000 */
[----:B------:R-:W-:Y:S02]  /*15410*/  F2FP.F16.F32.PACK_AB R158, R137, R158 ;  /* 0x0000009e899e723e */ /* 0x000fe400000000ff */
[----:B------:R-:W-:Y:S02]  /*15420*/  PRMT R20, R183, 0x654, R20 ;  /* 0x00000654b7147816 */ /* 0x000fe40000000014 */
[----:B------:R-:W-:Y:S01]  /*15430*/  F2FP.F16.F32.PACK_AB R148, R14, R148 ;  /* 0x000000940e94723e */ /* 0x000fe200000000ff */
[----:B------:R-:W-:Y:S01]  /*15440*/  IMAD.MOV.U32 R14, RZ, RZ, R5 ;  /* 0x000000ffff0e7224 */ /* 0x000fe200078e0005 */
[----:B------:R0:W-:Y:S01]  /*15450*/  SYNCS.ARRIVE.TRANS64.RED.A1T0 RZ, [R20+URZ], RZ ;  /* 0x000000ff14ff79a7 */ /* 0x0001e2000810043f */
[----:B------:R-:W-:-:S02]  /*15460*/  F2FP.F16.F32.PACK_AB R150, R13, R150 ;  /* 0x000000960d96723e */ /* 0x000fc400000000ff */
[----:B------:R-:W-:Y:S01]  /*15470*/  F2FP.F16.F32.PACK_AB R152, R10, R152 ;  /* 0x000000980a98723e */ /* 0x000fe200000000ff */
[----:B------:R-:W-:Y:S01]  /*15480*/  IMAD.MOV.U32 R10, RZ, RZ, R181 ;  /* 0x000000ffff0a7224 */ /* 0x000fe200078e00b5 */
        /* <DEDUP_REMOVED lines=19> */
[----:B------:R-:W-:Y:S02]  /*155c0*/  MOV R13, R3 ;  /* 0x00000003000d7202 */ /* 0x000fe40000000f00 */
[----:B------:R-:W-:Y:S01]  /*155d0*/  MOV R11, R174 ;  /* 0x000000ae000b7202 */ /* 0x000fe20000000f00 */
[----:B0-----:R-:W-:Y:S06]  /*155e0*/  @P1 BRA `(.L_x_639) ;  /* 0xffffffdc00cc1947 */ /* 0x001fec000383ffff */
.L_x_626:
[----:B------:R-:W-:Y:S05]  /*155f0*/  BSYNC B0 ;  /* 0x0000000000007941 */ /* 0x000fea0003800000 */
.L_x_625:
        /* <DEDUP_REMOVED lines=67> */
.L_x_640:
[----:B------:R-:W-:Y:S01]  /*15a30*/  IMAD R4, R174, 0x8, R2 ;  /* 0x00000008ae047824 */ /* 0x000fe200078e0202 */
[----:B------:R-:W-:-:S04]  /*15a40*/  SHF.L.U32 R9, R181, 0x1f, RZ ;  /* 0x0000001fb5097819 */ /* 0x000fc800000006ff */
[----:B------:R0:W1:Y:S01]  /*15a50*/  SYNCS.PHASECHK.TRANS64.TRYWAIT P1, [R4+URZ+0x2a850], R9 ;  /* 0x02a85009040075a7 */ /* 0x000062000802017f */
[----:B------:R-:W-:Y:S05]  /*15a60*/  @!P0 BRA `(.L_x_641) ;  /* 0x0000000000048947 */ /* 0x000fea0003800000 */
[----:B------:R-:W-:Y:S01]  /*15a70*/  BPT.TRAP 0x1 ;  /* 0x000000040000795c */ /* 0x000fe20000300000 */
.L_x_641:
[----:B------:R-:W-:Y:S01]  /*15a80*/  VIADD R2, R2, 0x400 ;  /* 0x0000040002027836 */ /* 0x000fe20000000000 */
[----:B------:R-:W-:Y:S04]  /*15a90*/  BSSY B0, `(.L_x_642) ;  /* 0x0000008000007945 */ /* 0x000fe80003800000 */
[----:B------:R-:W-:-:S04]  /*15aa0*/  SHF.R.U32.HI R2, RZ, 0x4, R2 ;  /* 0x00000004ff027819 */ /* 0x000fc80000011602 */
[----:B------:R-:W-:-:S04]  /*15ab0*/  LOP3.LUT R2, R2, 0x3fff, RZ, 0xc0, !PT ;  /* 0x00003fff02027812 */ /* 0x000fc800078ec0ff */
[----:B------:R-:W-:-:S05]  /*15ac0*/  LOP3.LUT R11, R2, 0x3000000, RZ, 0xfc, !PT ;  /* 0x03000000020b7812 */ /* 0x000fca00078efcff */
[----:B------:R-:W-:Y:S01]  /*15ad0*/  IMAD R2, R174, 0x600, R11 ;  /* 0x00000600ae027824 */ /* 0x000fe200078e020b */
[----:B-1----:R-:W-:Y:S06]  /*15ae0*/  @P1 BRA `(.L_x_643) ;  /* 0x0000000000081947 */ /* 0x002fec0003800000 */
[----:B------:R-:W1:Y:S02]  /*15af0*/  SYNCS.PHASECHK.TRANS64.TRYWAIT P1, [R4+URZ+0x2a850], R9 ;  /* 0x02a85009040075a7 */ /* 0x000e64000802017f */
[----:B-1----:R-:W-:Y:S05]  /*15b00*/  @!P1 BRA `(.L_x_644) ;  /* 0x000000b4007c9947 */ /* 0x002fea0003800000 */
.L_x_643:
[----:B------:R-:W-:Y:S05]  /*15b10*/  BSYNC B0 ;  /* 0x0000000000007941 */ /* 0x000fea0003800000 */
.L_x_642:
[----:B01----:R-:W-:Y:S01]  /*15b20*/  IMAD.MOV.U32 R9, RZ, RZ, 0x40000040 ;  /* 0x40000040ff097424 */ /* 0x003fe200078e00ff */
[----:B------:R-:W-:Y:S01]  /*15b30*/  MOV R8, R2 ;  /* 0x0000000200087202 */ /* 0x000fe20000000f00 */
[----:B------:R-:W-:Y:S01]  /*15b40*/  WARPGROUP.ARRIVE ;  /* 0x00000000000079c5 */ /* 0x000fe20000000000 */
[----:B------:R-:W-:Y:S01]  /*15b50*/  IMAD.MOV.U32 R21, RZ, RZ, -0x800000 ;  /* 0xff800000ff157424 */ /* 0x000fe200078e00ff */
[----:B------:R-:W-:Y:S02]  /*15b60*/  MOV R20, 0xff800000 ;  /* 0xff80000000147802 */ /* 0x000fe40000000f00 */
[----:B------:R-:W-:Y:S01]  /*15b70*/  R2UR UR6, R8 ;  /* 0x00000000080672ca */ /* 0x000fe200000e0000 */
[----:B------:R-:W-:Y:S01]  /*15b80*/  VIADD R8, R2, 0x80 ;  /* 0x0000008002087836 */ /* 0x000fe20000000000 */
[----:B------:R-:W-:Y:S02]  /*15b90*/  R2UR UR7, R9 ;  /* 0x00000000090772ca */ /* 0x000fe400000e0000 */
[----:B------:R-:W-:-:S11]  /*15ba0*/  MOV R9, 0x40000040 ;  /* 0x4000004000097802 */ /* 0x000fd60000000f00 */
[----:B------:R-:W-:Y:S01]  /*15bb0*/  HGMMA.64x128x16.F32 R24, R156, gdesc[UR4].tnspB, R24, gsb0 ;  /* 0x41e000049c187df0 */ /* 0x000fe20008000818 */
[----:B------:R-:W-:Y:S01]  /*15bc0*/  R2UR UR6, R8 ;  /* 0x00000000080672ca */ /* 0x000fe200000e0000 */
[----:B------:R-:W-:Y:S01]  /*15bd0*/  VIADD R8, R2, 0x100 ;  /* 0x0000010002087836 */ /* 0x000fe20000000000 */
[----:B------:R-:W-:Y:S01]  /*15be0*/  R2UR UR7, R9 ;  /* 0x00000000090772ca */ /* 0x000fe200000e0000 */
[----:B------:R-:W-:Y:S01]  /*15bf0*/  IMAD.MOV.U32 R9, RZ, RZ, 0x40000040 ;  /* 0x40000040ff097424 */ /* 0x000fe200078e00ff */
[----:B------:R-:W-:Y:S02]  /*15c00*/  WARPGROUP.DEPBAR.LE gsb0, 0x0 ;  /* 0x00008000000079c5 */ /* 0x000fe40000010000 */
[----:B------:R-:W-:-:S09]  /*15c10*/  WARPGROUP.ARRIVE ;  /* 0x00000000000079c5 */ /* 0x000fd20000000000 */
        /* <DEDUP_REMOVED lines=16> */
[----:B------:R-:W-:Y:S01]  /*15d20*/  VIADD R8, R2, 0x280 ;  /* 0x0000028002087836 */ /* 0x000fe20000000000 */
[----:B------:R-:W-:Y:S01]  /*15d30*/  R2UR UR7, R9 ;  /* 0x00000000090772ca */ /* 0x000fe200000e0000 */
[----:B------:R-:W-:Y:S01]  /*15d40*/  IMAD.MOV.U32 R9, RZ, RZ, 0x40000040 ;  /* 0x40000040ff097424 */ /* 0x000fe200078e00ff */
[----:B------:R-:W0:Y:S01]  /*15d50*/  SHFL.BFLY PT, R2, R7, 0x2, 0x1f ;  /* 0x0c401f0007027f89 */ /* 0x000e2200000e0000 */
[----:B------:R-:W-:Y:S02]  /*15d60*/  WARPGROUP.DEPBAR.LE gsb0, 0x0 ;  /* 0x00008000000079c5 */ /* 0x000fe40000010000 */
[----:B------:R-:W-:-:S08]  /*15d70*/  WARPGROUP.ARRIVE ;  /* 0x00000000000079c5 */ /* 0x000fd00000000000 */
[----:B------:R-:W-:Y:S01]  /*15d80*/  HGMMA.64x128x16.F32 R24, R148, gdesc[UR4].tnspB, R24, gsb0 ;  /* 0x41e0000494187df0 */ /* 0x000fe20008000818 */
[----:B------:R-:W-:Y:S01]  /*15d90*/  R2UR UR6, R8 ;  /* 0x00000000080672ca */ /* 0x000fe200000e0000 */
[----:B0-----:R-:W-:Y:S01]  /*15da0*/  FADD.FTZ R8, R2, R7 ;  /* 0x0000000702087221 */ /* 0x001fe20000010000 */
[----:B------:R-:W-:Y:S01]  /*15db0*/  R2UR UR7, R9 ;  /* 0x00000000090772ca */ /* 0x000fe200000e0000 */
[----:B------:R-:W-:Y:S01]  /*15dc0*/  IMAD.MOV.U32 R2, RZ, RZ, RZ ;  /* 0x000000ffff027224 */ /* 0x000fe200078e00ff */
[----:B------:R-:W0:Y:S02]  /*15dd0*/  SHFL.BFLY PT, R9, R6, 0x2, 0x1f ;  /* 0x0c401f0006097f89 */ /* 0x000e2400000e0000 */
[----:B0-----:R-:W-:Y:S01]  /*15de0*/  FADD.FTZ R10, R9, R6 ;  /* 0x00000006090a7221 */ /* 0x001fe20000010000 */
[----:B------:R-:W-:Y:S01]  /*15df0*/  MOV R6, RZ ;  /* 0x000000ff00067202 */ /* 0x000fe20000000f00 */
[----:B------:R-:W0:Y:S04]  /*15e00*/  SHFL.BFLY PT, R9, R8, 0x1, 0x1f ;  /* 0x0c201f0008097f89 */ /* 0x000e2800000e0000 */
[----:B------:R-:W1:Y:S01]  /*15e10*/  SHFL.BFLY PT, R11, R10, 0x1, 0x1f ;  /* 0x0c201f000a0b7f89 */ /* 0x000e6200000e0000 */
[----:B0-----:R-:W-:Y:S01]  /*15e20*/  FADD.FTZ R12, R8, R9 ;  /* 0x00000009080c7221 */ /* 0x001fe20000010000 */
[----:B-1----:R-:W-:-:S04]  /*15e30*/  FADD.FTZ R11, R10, R11 ;  /* 0x0000000b0a0b7221 */ /* 0x002fc80000010000 */
[----:B------:R-:W-:Y:S02]  /*15e40*/  FSETP.NE.FTZ.AND P1, PT, R12, RZ, PT ;  /* 0x000000ff0c00720b */ /* 0x000fe40003f35000 */
[----:B------:R-:W-:-:S11]  /*15e50*/  FSETP.NE.FTZ.AND P2, PT, R11, RZ, PT ;  /* 0x000000ff0b00720b */ /* 0x000fd60003f55000 */
[----:B------:R-:W0:Y:S01]  /*15e60*/  @P1 MUFU.LG2 R7, R12 ;  /* 0x0000000c00071308 */ /* 0x000e220000000c00 */
[C---:B------:R-:W-:Y:S01]  /*15e70*/  @P1 FMUL.FTZ R8, R0.reuse, 0.69314718246459960938 ;  /* 0x3f31721800081820 */ /* 0x040fe20000410000 */
[----:B------:R-:W-:-:S06]  /*15e80*/  @P2 FMUL.FTZ R13, R0, 0.69314718246459960938 ;  /* 0x3f317218000d2820 */ /* 0x000fcc0000410000 */
        /* <DEDUP_REMOVED lines=9> */
[----:B------:R-:W-:Y:S03]  /*15f20*/  HGMMA.64x128x16.F32 R24, R152, gdesc[UR4].tnspB, R24, gsb0 ;  /* 0x41e0000498187df0 */ /* 0x000fe60008000818 */
[----:B------:R-:W-:Y:S02]  /*15f30*/  WARPGROUP.DEPBAR.LE gsb0, 0x0 ;  /* 0x00008000000079c5 */ /* 0x000fe40000010000 */
[----:B--23--:R-:W-:Y:S05]  /*15f40*/  @!P0 BRA `(.L_x_645) ;  /* 0x0000000000048947 */ /* 0x00cfea0003800000 */
[----:B------:R-:W-:Y:S01]  /*15f50*/  BPT.TRAP 0x1 ;  /* 0x000000040000795c */ /* 0x000fe20000300000 */
.L_x_645:
[----:B------:R-:W-:Y:S02]  /*15f60*/  VIADD R4, R4, 0x2a860 ;  /* 0x0002a86004047836 */ /* 0x000fe40000000000 */
[-C--:B------:R-:W-:Y:S01]  /*15f70*/  FMUL.FTZ R88, R24, R6.reuse ;  /* 0x0000000618587220 */ /* 0x080fe20000410000 */
[----:B------:R-:W-:Y:S02]  /*15f80*/  VIADD R174, R174, 0x1 ;  /* 0x00000001aeae7836 */ /* 0x000fe40000000000 */
[-C--:B------:R-:W-:Y:S01]  /*15f90*/  FMUL.FTZ R89, R25, R6.reuse ;  /* 0x0000000619597220 */ /* 0x080fe20000410000 */
[-C--:B------:R-:W-:Y:S01]  /*15fa0*/  FMUL.FTZ R90, R28, R6.reuse ;  /* 0x000000061c5a7220 */ /* 0x080fe20000410000 */
[----:B------:R-:W-:Y:S01]  /*15fb0*/  PRMT R4, R183, 0x654, R4 ;  /* 0x00000654b7047816 */ /* 0x000fe20000000004 */
[-C--:B------:R-:W-:Y:S01]  /*15fc0*/  FMUL.FTZ R91, R29, R6.reuse ;  /* 0x000000061d5b7220 */ /* 0x080fe20000410000 */
[----:B------:R-:W-:Y:S01]  /*15fd0*/  ISETP.NE.AND P1, PT, R174, 0x2, PT ;  /* 0x00000002ae00780c */ /* 0x000fe20003f25270 */
[-C--:B------:R-:W-:Y:S01]  /*15fe0*/  FMUL.FTZ R92, R32, R6.reuse ;  /* 0x00000006205c7220 */ /* 0x080fe20000410000 */
[----:B------:R1:W-:Y:S01]  /*15ff0*/  SYNCS.ARRIVE.TRANS64.RED.A1T0 RZ, [R4+URZ], RZ ;  /* 0x000000ff04ff79a7 */ /* 0x0003e2000810043f */
[-C--:B------:R-:W-:Y:S01]  /*16000*/  FMUL.FTZ R93, R33, R6.reuse ;  /* 0x00000006215d7220 */ /* 0x080fe20000410000 */
[----:B------:R-:W-:Y:S01]  /*16010*/  SEL R0, RZ, 0x1, P1 ;  /* 0x00000001ff007807 */ /* 0x000fe20000800000 */
        /* <DEDUP_REMOVED lines=27> */
[-C--:B0-----:R-:W-:Y:S01]  /*161d0*/  FMUL.FTZ R96, R26, R2.reuse ;  /* 0x000000021a607220 */ /* 0x081fe20000410000 */
        /* <DEDUP_REMOVED lines=31> */
[----:B------:R-:W-:-:S02]  /*163d0*/  LOP3.LUT R181, R181, R0, RZ, 0x3c, !PT ;  /* 0x00000000b5b57212 */ /* 0x000fc400078e3cff */
[----:B------:R-:W-:Y:S02]  /*163e0*/  IADD3 R191, R191, 0x1, RZ ;  /* 0x00000001bfbf7810 */ /* 0x000fe40007ffe0ff */
[----:B-1----:R-:W-:-:S07]  /*163f0*/  SEL R174, R174, RZ, P1 ;  /* 0x000000ffaeae7207 */ /* 0x002fce0000800000 */
.L_x_567:
[----:B------:R-:W1:Y:S08]  /*16400*/  S2UR UR4, SR_CgaCtaId ;  /* 0x00000000000479c3 */ /* 0x000e700000008800 */
[----:B------:R-:W-:Y:S01]  /*16410*/  BAR.SYNC.DEFER_BLOCKING 0x5, 0x180 ;  /* 0x0146000000007b1d */ /* 0x000fe20000010000 */
[----:B------:R-:W-:-:S05]  /*16420*/  MOV R2, 0x400 ;  /* 0x0000040000027802 */ /* 0x000fca0000000f00 */
[----:B------:R-:W-:Y:S01]  /*16430*/  BSSY B0, `(.L_x_646) ;  /* 0x00002db000007945 */ /* 0x000fe20003800000 */
[----:B-1----:R-:W-:-:S05]  /*16440*/  IMAD.U32 R183, RZ, RZ, UR4 ;  /* 0x00000004ffb77e24 */ /* 0x002fca000f8e00ff */
[----:B------:R-:W-:-:S05]  /*16450*/  LEA R2, R183, R2, 0x18 ;  /* 0x00000002b7027211 */ /* 0x000fca00078ec0ff */
[----:B------:R1:W2:Y:S01]  /*16460*/  LDS.128 R144, [R2+0x2a8d0] ;  /* 0x02a8d00002907984 */ /* 0x0002a20000000c00 */
[----:B------:R-:W-:Y:S06]  /*16470*/  BAR.ARV 0x4, 0x180 ;  /* 0x0106000000007b1d */ /* 0x000fec0000002000 */
[----:B------:R-:W-:Y:S05]  /*16480*/  @P0 BRA `(.L_x_647) ;  /* 0x00000020006c0947 */ /* 0x000fea0003800000 */
[----:B------:R-:W4:Y:S01]  /*16490*/  LDL R0, [R1+0x70] ;  /* 0x0000700001007983 */ /* 0x000f220000100800 */
[----:B------:R-:W0:Y:S01]  /*164a0*/  S2R R3, SR_SWINHI ;  /* 0x0000000000037919 */ /* 0x000e220000002f00 */
[----:B------:R-:W-:Y:S01]  /*164b0*/  F2FP.F16.F32.PACK_AB R32, R95, R94 ;  /* 0x0000005e5f20723e */ /* 0x000fe200000000ff */
[----:B------:R-:W-:Y:S01]  /*164c0*/  ULDC.64 UR6, c[0x0][0xc00] ;  /* 0x0003000000067ab9 */ /* 0x000fe20000000a00 */
[----:B------:R-:W-:Y:S01]  /*164d0*/  ULDC.64 UR4, c[0x0][0xc08] ;  /* 0x0003020000047ab9 */ /* 0x000fe20000000a00 */
[----:B------:R-:W2:Y:S01]  /*164e0*/  LDL R104, [R1+0x6c] ;  /* 0x00006c0001687983 */ /* 0x000ea20000100800 */
[----:B------:R-:W-:Y:S02]  /*164f0*/  MOV R72, R2 ;  /* 0x0000000200487202 */ /* 0x000fe40000000f00 */
[----:B0-----:R-:W-:Y:S01]  /*16500*/  MOV R73, R3 ;  /* 0x0000000300497202 */ /* 0x001fe20000000f00 */
[----:B------:R-:W-:Y:S02]  /*16510*/  BAR.SYNC.DEFER_BLOCKING 0x1, 0x100 ;  /* 0x0044000000007b1d */ /* 0x000fe40000010000 */
[----:B----4-:R-:W-:-:S03]  /*16520*/  IMAD.WIDE R8, R0, 0x2, R72 ;  /* 0x0000000200087825 */ /* 0x010fc600078e0248 */
[C---:B------:R-:W-:Y:S02]  /*16530*/  LOP3.LUT R3, R8.reuse, 0x380, RZ, 0xc0, !PT ;  /* 0x0000038008037812 */ /* 0x040fe400078ec0ff */
[C---:B------:R-:W-:Y:S02]  /*16540*/  IADD3 R11, P6, R8.reuse, 0x20, RZ ;  /* 0x00000020080b7810 */ /* 0x040fe40007fde0ff */
[----:B------:R-:W-:Y:S02]  /*16550*/  SHF.R.U64 R3, R3, 0x3, RZ ;  /* 0x0000000303037819 */ /* 0x000fe400000012ff */
[C---:B------:R-:W-:Y:S02]  /*16560*/  IADD3 R6, P5, R8.reuse, 0x40, RZ ;  /* 0x0000004008067810 */ /* 0x040fe40007fbe0ff */
[C---:B---3--:R-:W-:Y:S02]  /*16570*/  IADD3 R31, P4, R8.reuse, 0x60, RZ ;  /* 0x00000060081f7810 */ /* 0x048fe40007f9e0ff */
[----:B------:R-:W-:-:S02]  /*16580*/  IADD3 R33, P3, R8, 0x4000, RZ ;  /* 0x0000400008217810 */ /* 0x000fc40007f7e0ff */
[C---:B------:R-:W-:Y:S02]  /*16590*/  IADD3 R35, P2, R8.reuse, 0x4020, RZ ;  /* 0x0000402008237810 */ /* 0x040fe40007f5e0ff */
[C---:B------:R-:W-:Y:S02]  /*165a0*/  IADD3 R26, P1, R8.reuse, 0x4040, RZ ;  /* 0x00004040081a7810 */ /* 0x040fe40007f3e0ff */
[----:B------:R-:W-:Y:S02]  /*165b0*/  IADD3 R103, P0, R8, 0x4060, RZ ;  /* 0x0000406008677810 */ /* 0x000fe40007f1e0ff */
[----:B------:R-:W-:Y:S02]  /*165c0*/  LOP3.LUT R8, R3, R8, RZ, 0x3c, !PT ;  /* 0x0000000803087212 */ /* 0x000fe400078e3cff */
[----:B------:R-:W-:Y:S02]  /*165d0*/  LOP3.LUT R0, R11, 0x380, RZ, 0xc0, !PT ;  /* 0x000003800b007812 */ /* 0x000fe400078ec0ff */
[----:B------:R-:W-:-:S02]  /*165e0*/  LOP3.LUT R3, R6, 0x380, RZ, 0xc0, !PT ;  /* 0x0000038006037812 */ /* 0x000fc400078ec0ff */
[----:B------:R-:W-:Y:S02]  /*165f0*/  LOP3.LUT R10, R31, 0x380, RZ, 0xc0, !PT ;  /* 0x000003801f0a7812 */ /* 0x000fe400078ec0ff */
[----:B------:R-:W-:Y:S02]  /*16600*/  SHF.R.U64 R0, R0, 0x3, RZ ;  /* 0x0000000300007819 */ /* 0x000fe400000012ff */
[----:B------:R-:W-:Y:S02]  /*16610*/  SHF.R.U64 R3, R3, 0x3, RZ ;  /* 0x0000000303037819 */ /* 0x000fe400000012ff */
[----:B------:R-:W-:Y:S02]  /*16620*/  LOP3.LUT R14, R33, 0x380, RZ, 0xc0, !PT ;  /* 0x00000380210e7812 */ /* 0x000fe400078ec0ff */
[----:B------:R-:W-:Y:S02]  /*16630*/  SHF.R.U64 R10, R10, 0x3, RZ ;  /* 0x000000030a0a7819 */ /* 0x000fe400000012ff */
[----:B------:R-:W-:-:S02]  /*16640*/  LOP3.LUT R4, R0, R11, RZ, 0x3c, !PT ;  /* 0x0000000b00047212 */ /* 0x000fc400078e3cff */
[----:B------:R-:W-:Y:S02]  /*16650*/  LOP3.LUT R6, R3, R6, RZ, 0x3c, !PT ;  /* 0x0000000603067212 */ /* 0x000fe400078e3cff */
[----:B------:R-:W-:Y:S01]  /*16660*/  LOP3.LUT R0, R35, 0x380, RZ, 0xc0, !PT ;  /* 0x0000038023007812 */ /* 0x000fe200078ec0ff */
[--C-:B------:R-:W-:Y:S01]  /*16670*/  IMAD.X R5, RZ, RZ, R9.reuse, P6 ;  /* 0x000000ffff057224 */ /* 0x100fe200030e0609 */
[----:B------:R-:W-:Y:S01]  /*16680*/  SHF.R.U64 R14, R14, 0x3, RZ ;  /* 0x000000030e0e7819 */ /* 0x000fe200000012ff */
[--C-:B------:R-:W-:Y:S01]  /*16690*/  IMAD.X R13, RZ, RZ, R9.reuse, P4 ;  /* 0x000000ffff0d7224 */ /* 0x100fe200020e0609 */
[----:B------:R-:W-:Y:S01]  /*166a0*/  LOP3.LUT R3, R26, 0x380, RZ, 0xc0, !PT ;  /* 0x000003801a037812 */ /* 0x000fe200078ec0ff */
[--C-:B------:R-:W-:Y:S01]  /*166b0*/  IMAD.X R15, RZ, RZ, R9.reuse, P3 ;  /* 0x000000ffff0f7224 */ /* 0x100fe200018e0609 */
[-C--:B------:R-:W-:Y:S01]  /*166c0*/  IADD3.X R7, RZ, R9.reuse, RZ, P5, !PT ;  /* 0x00000009ff077210 */ /* 0x080fe20002ffe4ff */
[--C-:B------:R-:W-:Y:S01]  /*166d0*/  IMAD.X R27, RZ, RZ, R9.reuse, P1 ;  /* 0x000000ffff1b7224 */ /* 0x100fe200008e0609 */
[----:B------:R-:W-:Y:S01]  /*166e0*/  IADD3.X R25, RZ, R9, RZ, P2, !PT ;  /* 0x00000009ff197210 */ /* 0x000fe200017fe4ff */
[----:B------:R-:W-:Y:S01]  /*166f0*/  IMAD.X R29, RZ, RZ, R9, P0 ;  /* 0x000000ffff1d7224 */ /* 0x000fe200000e0609 */
[----:B------:R-:W-:-:S02]  /*16700*/  LOP3.LUT R12, R10, R31, RZ, 0x3c, !PT ;  /* 0x0000001f0a0c7212 */ /* 0x000fc400078e3cff */
[----:B------:R-:W-:Y:S02]  /*16710*/  MOV R30, R8 ;  /* 0x00000008001e7202 */ /* 0x000fe40000000f00 */
[----:B------:R-:W-:Y:S02]  /*16720*/  LOP3.LUT R28, R103, 0x380, RZ, 0xc0, !PT ;  /* 0x00000380671c7812 */ /* 0x000fe400078ec0ff */
[----:B------:R-:W-:Y:S02]  /*16730*/  F2FP.F16.F32.PACK_AB R8, R89, R88 ;  /* 0x000000585908723e */ /* 0x000fe400000000ff */
[----:B------:R-:W-:Y:S02]  /*16740*/  F2FP.F16.F32.PACK_AB R9, R97, R96 ;  /* 0x000000606109723e */ /* 0x000fe400000000ff */
[----:B------:R-:W-:Y:S02]  /*16750*/  F2FP.F16.F32.PACK_AB R10, R91, R90 ;  /* 0x0000005a5b0a723e */ /* 0x000fe400000000ff */
[----:B------:R-:W-:-:S02]  /*16760*/  F2FP.F16.F32.PACK_AB R11, R99, R98 ;  /* 0x00000062630b723e */ /* 0x000fc400000000ff */
[----:B------:R-:W-:Y:S02]  /*16770*/  SHF.R.U64 R0, R0, 0x3, RZ ;  /* 0x0000000300007819 */ /* 0x000fe400000012ff */
[----:B------:R-:W-:Y:S02]  /*16780*/  LOP3.LUT R14, R14, R33, RZ, 0x3c, !PT ;  /* 0x000000210e0e7212 */ /* 0x000fe400078e3cff */
[----:B------:R-:W-:Y:S02]  /*16790*/  SHF.R.U64 R3, R3, 0x3, RZ ;  /* 0x0000000303037819 */ /* 0x000fe400000012ff */
[----:B------:R-:W-:Y:S01]  /*167a0*/  SHF.R.U64 R28, R28, 0x3, RZ ;  /* 0x000000031c1c7819 */ /* 0x000fe200000012ff */
[----:B------:R0:W-:Y:S01]  /*167b0*/  STSM.16.M88.4 [R30], R8 ;  /* 0x000000081e007844 */ /* 0x0001e20000000200 */
[----:B------:R-:W-:Y:S02]  /*167c0*/  MOV R33, R4 ;  /* 0x0000000400217202 */ /* 0x000fe40000000f00 */
[----:B------:R-:W-:-:S02]  /*167d0*/  MOV R34, R6 ;  /* 0x0000000600227202 */ /* 0x000fc40000000f00 */
[----:B------:R-:W-:Y:S02]  /*167e0*/  LOP3.LUT R24, R0, R35, RZ, 0x3c, !PT ;  /* 0x0000002300187212 */ /* 0x000fe400078e3cff */
[----:B------:R-:W-:Y:S02]  /*167f0*/  F2FP.F16.F32.PACK_AB R4, R93, R92 ;  /* 0x0000005c5d04723e */ /* 0x000fe400000000ff */
[----:B------:R-:W-:Y:S02]  /*16800*/  F2FP.F16.F32.PACK_AB R5, R101, R100 ;  /* 0x000000646505723e */ /* 0x000fe400000000ff */
[----:B------:R-:W-:Y:S02]  /*16810*/  F2FP.F16.F32.PACK_AB R6, R37, R36 ;  /* 0x000000242506723e */ /* 0x000fe400000000ff */
[----:B------:R-:W-:Y:S02]  /*16820*/  F2FP.F16.F32.PACK_AB R7, R39, R38 ;  /* 0x000000262707723e */ /* 0x000fe400000000ff */
[----:B------:R-:W-:-:S02]  /*16830*/  LOP3.LUT R26, R3, R26, RZ, 0x3c, !PT ;  /* 0x0000001a031a7212 */ /* 0x000fc400078e3cff */
[----:B------:R-:W-:Y:S02]  /*16840*/  MOV R35, R12 ;  /* 0x0000000c00237202 */ /* 0x000fe40000000f00 */
[----:B------:R-:W-:Y:S02]  /*16850*/  MOV R0, R14 ;  /* 0x0000000e00007202 */ /* 0x000fe40000000f00 */
[----:B0-----:R-:W-:Y:S02]  /*16860*/  F2FP.F16.F32.PACK_AB R8, R41, R40 ;  /* 0x000000282908723e */ /* 0x001fe400000000ff */
[----:B------:R-:W-:Y:S02]  /*16870*/  F2FP.F16.F32.PACK_AB R9, R43, R42 ;  /* 0x0000002a2b09723e */ /* 0x000fe400000000ff */
[----:B------:R-:W-:Y:S02]  /*16880*/  F2FP.F16.F32.PACK_AB R10, R45, R44 ;  /* 0x0000002c2d0a723e */ /* 0x000fe400000000ff */
[----:B------:R-:W-:-:S02]  /*16890*/  F2FP.F16.F32.PACK_AB R11, R47, R46 ;  /* 0x0000002e2f0b723e */ /* 0x000fc400000000ff */
[----:B------:R-:W-:Y:S02]  /*168a0*/  LOP3.LUT R28, R28, R103, RZ, 0x3c, !PT ;  /* 0x000000671c1c7212 */ /* 0x000fe400078e3cff */
[----:B------:R-:W-:Y:S02]  /*168b0*/  F2FP.F16.F32.PACK_AB R12, R49, R48 ;  /* 0x00000030310c723e */ /* 0x000fe400000000ff */
[----:B------:R-:W-:Y:S02]  /*168c0*/  F2FP.F16.F32.PACK_AB R13, R51, R50 ;  /* 0x00000032330d723e */ /* 0x000fe400000000ff */
[----:B------:R-:W-:Y:S02]  /*168d0*/  F2FP.F16.F32.PACK_AB R14, R53, R52 ;  /* 0x00000034350e723e */ /* 0x000fe400000000ff */
[----:B------:R-:W-:Y:S01]  /*168e0*/  F2FP.F16.F32.PACK_AB R15, R55, R54 ;  /* 0x00000036370f723e */ /* 0x000fe200000000ff */
[----:B------:R0:W-:Y:S01]  /*168f0*/  STSM.16.M88.4 [R33], R4 ;  /* 0x0000000421007844 */ /* 0x0001e20000000200 */
[----:B------:R-:W-:-:S02]  /*16900*/  MOV R3, R24 ;  /* 0x0000001800037202 */ /* 0x000fc40000000f00 */
[----:B------:R-:W-:Y:S01]  /*16910*/  MOV R103, R26 ;  /* 0x0000001a00677202 */ /* 0x000fe20000000f00 */
[----:B------:R-:W-:Y:S01]  /*16920*/  STSM.16.M88.4 [R34], R8 ;  /* 0x0000000822007844 */ /* 0x000fe20000000200 */
[----:B------:R-:W-:Y:S02]  /*16930*/  F2FP.F16.F32.PACK_AB R24, R57, R56 ;  /* 0x000000383918723e */ /* 0x000fe400000000ff */
[----:B------:R-:W-:Y:S01]  /*16940*/  F2FP.F16.F32.PACK_AB R25, R59, R58 ;  /* 0x0000003a3b19723e */ /* 0x000fe200000000ff */
[----:B------:R3:W-:Y:S01]  /*16950*/  STSM.16.M88.4 [R35], R12 ;  /* 0x0000000c23007844 */ /* 0x0007e20000000200 */
[----:B------:R-:W-:Y:S02]  /*16960*/  F2FP.F16.F32.PACK_AB R26, R61, R60 ;  /* 0x0000003c3d1a723e */ /* 0x000fe400000000ff */
[----:B------:R-:W-:Y:S02]  /*16970*/  F2FP.F16.F32.PACK_AB R27, R63, R62 ;  /* 0x0000003e3f1b723e */ /* 0x000fe400000000ff */
[----:B------:R-:W-:-:S02]  /*16980*/  MOV R102, R28 ;  /* 0x0000001c00667202 */ /* 0x000fc40000000f00 */
[----:B------:R-:W-:Y:S02]  /*16990*/  F2FP.F16.F32.PACK_AB R28, R65, R64 ;  /* 0x00000040411c723e */ /* 0x000fe400000000ff */
[----:B------:R-:W-:Y:S02]  /*169a0*/  F2FP.F16.F32.PACK_AB R29, R67, R66 ;  /* 0x00000042431d723e */ /* 0x000fe400000000ff */
[----:B------:R-:W-:Y:S02]  /*169b0*/  F2FP.F16.F32.PACK_AB R30, R69, R68 ;  /* 0x00000044451e723e */ /* 0x000fe400000000ff */
[----:B------:R-:W-:Y:S02]  /*169c0*/  F2FP.F16.F32.PACK_AB R31, R71, R70 ;  /* 0x00000046471f723e */ /* 0x000fe400000000ff */
[----:B0-----:R-:W-:Y:S01]  /*169d0*/  F2FP.F16.F32.PACK_AB R33, R75, R74 ;  /* 0x0000004a4b21723e */ /* 0x001fe200000000ff */
[----:B---3--:R-:W0:Y:S01]  /*169e0*/  LDC.64 R14, c[0x0][0xba8] ;  /* 0x0002ea00ff0e7b82 */ /* 0x008e220000000a00 */
[----:B------:R-:W-:-:S02]  /*169f0*/  F2FP.F16.F32.PACK_AB R34, R77, R76 ;  /* 0x0000004c4d22723e */ /* 0x000fc400000000ff */
[----:B------:R-:W-:Y:S02]  /*16a00*/  F2FP.F16.F32.PACK_AB R35, R79, R78 ;  /* 0x0000004e4f23723e */ /* 0x000fe400000000ff */
[----:B------:R-:W-:Y:S02]  /*16a10*/  F2FP.F16.F32.PACK_AB R4, R81, R80 ;  /* 0x000000505104723e */ /* 0x000fe400000000ff */
[----:B------:R-:W-:Y:S02]  /*16a20*/  F2FP.F16.F32.PACK_AB R5, R83, R82 ;  /* 0x000000525305723e */ /* 0x000fe400000000ff */
[----:B------:R-:W-:Y:S02]  /*16a30*/  F2FP.F16.F32.PACK_AB R6, R85, R84 ;  /* 0x000000545506723e */ /* 0x000fe400000000ff */
[----:B------:R-:W-:Y:S01]  /*16a40*/  F2FP.F16.F32.PACK_AB R7, R87, R86 ;  /* 0x000000565707723e */ /* 0x000fe200000000ff */
[----:B------:R3:W-:Y:S04]  /*16a50*/  STSM.16.M88.4 [R0], R24 ;  /* 0x0000001800007844 */ /* 0x0007e80000000200 */
[----:B------:R-:W-:Y:S04]  /*16a60*/  STSM.16.M88.4 [R3], R28 ;  /* 0x0000001c03007844 */ /* 0x000fe80000000200 */
[----:B------:R-:W-:Y:S04]  /*16a70*/  STSM.16.M88.4 [R103], R32 ;  /* 0x0000002067007844 */ /* 0x000fe80000000200 */
[----:B------:R4:W-:Y:S01]  /*16a80*/  STSM.16.M88.4 [R102], R4 ;  /* 0x0000000466007844 */ /* 0x0009e20000000200 */
[----:B------:R-:W-:Y:S01]  /*16a90*/  BAR.SYNC.DEFER_BLOCKING 0x1, 0x100 ;  /* 0x0044000000007b1d */ /* 0x000fe20000010000 */
[----:B------:R-:W-:-:S04]  /*16aa0*/  ISETP.NE.U32.AND P0, PT, RZ, UR6, PT ;  /* 0x00000006ff007c0c */ /* 0x000fc8000bf05070 */
[----:B------:R-:W-:Y:S02]  /*16ab0*/  ISETP.NE.AND.EX P0, PT, RZ, UR7, PT, P0 ;  /* 0x00000007ff007c0c */ /* 0x000fe4000bf05300 */
[----:B------:R-:W-:Y:S02]  /*16ac0*/  IADD3 R8, P1, R189, UR6, RZ ;  /* 0x00000006bd087c10 */ /* 0x000fe4000ff3e0ff */
[----:B---3--:R-:W-:Y:S02]  /*16ad0*/  MOV R0, RZ ;  /* 0x000000ff00007202 */ /* 0x008fe40000000f00 */
[----:B------:R-:W-:Y:S01]  /*16ae0*/  IADD3.X R9, R190, UR7, RZ, P1, !PT ;  /* 0x00000007be097c10 */ /* 0x000fe20008ffe4ff */
[----:B------:R-:W-:Y:S01]  /*16af0*/  IMAD.MOV.U32 R24, RZ, RZ, 0x9b8 ;  /* 0x000009b8ff187424 */ /* 0x000fe200078e00ff */
[----:B----4-:R-:W3:Y:S05]  /*16b00*/  LDC R102, c[0x0][0xbe8] ;  /* 0x0002fa00ff667b82 */ /* 0x010eea0000000800 */
[----:B------:R-:W4:Y:S01]  /*16b10*/  @P0 LDG.E R0, desc[UR56][R8.64] ;  /* 0x0000003808000981 */ /* 0x000f22000c1e1900 */
[----:B------:R-:W-:-:S04]  /*16b20*/  ISETP.NE.U32.AND P1, PT, RZ, UR4, PT ;  /* 0x00000004ff007c0c */ /* 0x000fc8000bf25070 */
[----:B------:R-:W-:-:S13]  /*16b30*/  ISETP.NE.AND.EX P1, PT, RZ, UR5, PT, P1 ;  /* 0x00000005ff007c0c */ /* 0x000fda000bf25310 */
[----:B------:R-:W-:Y:S01]  /*16b40*/  @P1 IADD3 R4, P2, R189, UR4, RZ ;  /* 0x00000004bd041c10 */ /* 0x000fe2000ff5e0ff */
[----:B------:R-:W-:-:S03]  /*16b50*/  ULDC UR4, c[0x0][0xa88] ;  /* 0x0002a20000047ab9 */ /* 0x000fc60000000800 */
[----:B------:R-:W-:Y:S01]  /*16b60*/  @P1 IADD3.X R5, R190, UR5, RZ, P2, !PT ;  /* 0x00000005be051c10 */ /* 0x000fe200097fe4ff */
[----:B------:R-:W-:Y:S01]  /*16b70*/  IMAD.U32 R3, RZ, RZ, UR4 ;  /* 0x00000004ff037e24 */ /* 0x000fe2000f8e00ff */
[----:B------:R-:W-:Y:S01]  /*16b80*/  ISETP.NE.AND P2, PT, R187, RZ, PT ;  /* 0x000000ffbb00720c */ /* 0x000fe20003f45270 */
[----:B------:R-:W-:-:S03]  /*16b90*/  ULDC UR4, c[0x0][0xad4] ;  /* 0x0002b50000047ab9 */ /* 0x000fc60000000800 */
[----:B------:R-:W-:Y:S01]  /*16ba0*/  SEL R187, R187, UR4, P2 ;  /* 0x00000004bbbb7c07 */ /* 0x000fe20009000000 */
[----:B------:R1:W5:Y:S03]  /*16bb0*/  @P1 LDG.E R3, desc[UR56][R4.64] ;  /* 0x0000003804031981 */ /* 0x000366000c1e1900 */
[----:B------:R-:W-:-:S04]  /*16bc0*/  ISETP.GT.AND P3, PT, R187, 0x1, PT ;  /* 0x00000001bb00780c */ /* 0x000fc80003f64270 */
[----:B------:R-:W-:-:S04]  /*16bd0*/  SEL R24, R24, 0x978, P3 ;  /* 0x0000097818187807 */ /* 0x000fc80001800000 */
[----:B------:R-:W2:Y:S08]  /*16be0*/  LDC.64 R6, c[0x0][R24+0x220] ;  /* 0x0000880018067b82 */ /* 0x000eb00000000a00 */
[----:B------:R-:W0:Y:S01]  /*16bf0*/  LDC.64 R10, c[0x0][R24+0x218] ;  /* 0x00008600180a7b82 */ /* 0x000e220000000a00 */
[----:B---3--:R-:W-:-:S07]  /*16c00*/  ISETP.NE.AND P4, PT, R102, 0x1, PT ;  /* 0x000000016600780c */ /* 0x008fce0003f85270 */
[----:B------:R-:W3:Y:S01]  /*16c10*/  LDC.64 R12, c[0x0][R24+0x228] ;  /* 0x00008a00180c7b82 */ /* 0x000ee20000000a00 */
[----:B------:R-:W-:-:S07]  /*16c20*/  ISETP.NE.U32.AND P2, PT, RZ, UR6, PT ;  /* 0x00000006ff007c0c */ /* 0x000fce000bf45070 */
[----:B-1----:R1:W1:Y:S01]  /*16c30*/  LDC.64 R4, c[0x0][R24+0x210] ;  /* 0x0000840018047b82 */ /* 0x0022620000000a00 */
[----:B------:R-:W-:-:S07]  /*16c40*/  ISETP.NE.AND.EX P2, PT, RZ, UR7, PT, P2 ;  /* 0x00000007ff007c0c */ /* 0x000fce000bf45320 */
[----:B------:R-:W1:Y:S01]  /*16c50*/  @P4 LDC R26, c[0x0][0xbec] ;  /* 0x0002fb00ff1a4b82 */ /* 0x000e620000000800 */
[----:B------:R-:W-:-:S07]  /*16c60*/  SEL R188, R188, RZ, !P2 ;  /* 0x000000ffbcbc7207 */ /* 0x000fce0005000000 */
[----:B------:R-:W1:Y:S01]  /*16c70*/  @P4 LDC R33, c[0x0][0xbf0] ;  /* 0x0002fc00ff214b82 */ /* 0x000e620000000800 */
[----:B------:R-:W-:Y:S01]  /*16c80*/  SEL R25, R216, RZ, !P2 ;  /* 0x000000ffd8197207 */ /* 0x000fe20005000000 */
[----:B--2---:R-:W-:-:S06]  /*16c90*/  IMAD R7, R7, R188, RZ ;  /* 0x000000bc07077224 */ /* 0x004fcc00078e02ff */
[----:B0-----:R-:W0:Y:S01]  /*16ca0*/  @!P3 LDC R14, c[0x0][0xb50] ;  /* 0x0002d400ff0ebb82 */ /* 0x001e220000000800 */
[----:B------:R-:W-:Y:S01]  /*16cb0*/  IMAD R31, R6, R25, R7 ;  /* 0x00000019061f7224 */ /* 0x000fe200078e0207 */
[----:B------:R-:W-:Y:S01]  /*16cc0*/  LEA R25, R192, R104, 0x7 ;  /* 0x00000068c0197211 */ /* 0x000fe200078e38ff */
[----:B------:R-:W-:-:S05]  /*16cd0*/  IMAD.WIDE.U32 R6, R6, R188, RZ ;  /* 0x000000bc06067225 */ /* 0x000fca00078e00ff */
[----:B------:R-:W2:Y:S01]  /*16ce0*/  @!P3 LDC R15, c[0x0][0xb54] ;  /* 0x0002d500ff0fbb82 */ /* 0x000ea20000000800 */
[-C--:B------:R-:W-:Y:S02]  /*16cf0*/  IMAD R29, R11, R162.reuse, RZ ;  /* 0x000000a20b1d7224 */ /* 0x080fe400078e02ff */
[----:B------:R-:W-:Y:S01]  /*16d00*/  IMAD.WIDE.U32 R10, R10, R162, RZ ;  /* 0x000000a20a0a7225 */ /* 0x000fe200078e00ff */
[----:B------:R-:W-:-:S03]  /*16d10*/  SEL R27, R200, RZ, P3 ;  /* 0x000000ffc81b7207 */ /* 0x000fc60001800000 */
[----:B------:R-:W-:Y:S02]  /*16d20*/  IMAD.IADD R28, R11, 0x1, R29 ;  /* 0x000000010b1c7824 */ /* 0x000fe400078e021d */
[----:B------:R-:W-:Y:S01]  /*16d30*/  IMAD.IADD R11, R7, 0x1, R31 ;  /* 0x00000001070b7824 */ /* 0x000fe200078e021f */
[----:B------:R-:W-:Y:S01]  /*16d40*/  MOV R7, R25 ;  /* 0x0000001900077202 */ /* 0x000fe20000000f00 */
[-C--:B---3--:R-:W-:Y:S02]  /*16d50*/  IMAD R29, R13, R27.reuse, RZ ;  /* 0x0000001b0d1d7224 */ /* 0x088fe400078e02ff */
[----:B------:R-:W-:-:S04]  /*16d60*/  IMAD.WIDE.U32 R12, R12, R27, RZ ;  /* 0x0000001b0c0c7225 */ /* 0x000fc800078e00ff */
[----:B------:R-:W-:Y:S01]  /*16d70*/  IMAD.IADD R29, R13, 0x1, R29 ;  /* 0x000000010d1d7824 */ /* 0x000fe200078e021d */
[--C-:B----4-:R-:W-:Y:S01]  /*16d80*/  IADD3 R10, P2, P5, R6, R10, R0.reuse ;  /* 0x0000000a060a7210 */ /* 0x110fe20007d5e000 */
[----:B-1----:R-:W-:Y:S01]  /*16d90*/  @P4 IMAD.HI.U32 R6, R25, R26, RZ ;  /* 0x0000001a19064227 */ /* 0x002fe200078e00ff */
[----:B------:R-:W-:-:S04]  /*16da0*/  SHF.R.S32.HI R103, RZ, 0x1f, R0 ;  /* 0x0000001fff677819 */ /* 0x000fc80000011400 */
[----:B------:R-:W-:Y:S02]  /*16db0*/  @P4 SHF.R.U32.HI R7, RZ, R33, R6 ;  /* 0x00000021ff074219 */ /* 0x000fe40000011606 */
[----:B------:R-:W-:-:S03]  /*16dc0*/  IADD3.X R11, R11, R28, R103, P2, P5 ;  /* 0x0000001c0b0b7210 */ /* 0x000fc600017ea467 */
[--C-:B------:R-:W-:Y:S01]  /*16dd0*/  IMAD.MOV R24, RZ, RZ, -R7.reuse ;  /* 0x000000ffff187224 */ /* 0x100fe200078e0a07 */
[----:B------:R-:W-:Y:S02]  /*16de0*/  IADD3 R12, P2, P5, R7, R10, R12 ;  /* 0x0000000a070c7210 */ /* 0x000fe40007d5e00c */
[----:B------:R-:W-:Y:S01]  /*16df0*/  SHF.R.S32.HI R6, RZ, 0x1f, R7 ;  /* 0x0000001fff067819 */ /* 0x000fe20000011407 */
[----:B------:R-:W-:-:S03]  /*16e00*/  IMAD R7, R102, R24, R25 ;  /* 0x0000001866077224 */ /* 0x000fc600078e0219 */
[----:B------:R-:W-:Y:S01]  /*16e10*/  IADD3.X R13, R6, R11, R29, P2, P5 ;  /* 0x0000000b060d7210 */ /* 0x000fe200017ea41d */
[-C--:B------:R-:W-:Y:S01]  /*16e20*/  IMAD R5, R5, R7.reuse, RZ ;  /* 0x0000000705057224 */ /* 0x080fe200078e02ff */
[----:B------:R-:W-:Y:S01]  /*16e30*/  SHF.R.S32.HI R11, RZ, 0x1f, R7 ;  /* 0x0000001fff0b7819 */ /* 0x000fe20000011407 */
[----:B------:R-:W-:-:S04]  /*16e40*/  IMAD.WIDE.U32 R12, R4, R7, R12 ;  /* 0x00000007040c7225 */ /* 0x000fc800078e000c */
[----:B------:R-:W-:Y:S01]  /*16e50*/  IMAD R5, R4, R11, R5 ;  /* 0x0000000b04057224 */ /* 0x000fe200078e0205 */
[----:B0-----:R-:W-:-:S04]  /*16e60*/  LEA R14, P2, R12, R14, 0x2 ;  /* 0x0000000e0c0e7211 */ /* 0x001fc800078410ff */
[----:B------:R-:W-:-:S04]  /*16e70*/  IADD3 R4, R13, R5, RZ ;  /* 0x000000050d047210 */ /* 0x000fc80007ffe0ff */
[----:B--2---:R-:W-:Y:S01]  /*16e80*/  LEA.HI.X R15, R12, R15, R4, 0x2, P2 ;  /* 0x0000000f0c0f7211 */ /* 0x004fe200010f1404 */
[----:B------:R-:W-:Y:S06]  /*16e90*/  @P1 BRA `(.L_x_648) ;  /* 0x0000000000101947 */ /* 0x000fec0003800000 */
[----:B------:R-:W-:Y:S05]  /*16ea0*/  @!P0 BRA `(.L_x_648) ;  /* 0x00000000000c8947 */ /* 0x000fea0003800000 */
[----:B------:R-:W2:Y:S04]  /*16eb0*/  LDG.E R4, desc[UR56][R8.64] ;  /* 0x0000003808047981 */ /* 0x000ea8000c1e1900 */
[----:B-----5:R-:W2:Y:S02]  /*16ec0*/  LDG.E R3, desc[UR56][R8.64+0x4] ;  /* 0x0000043808037981 */ /* 0x020ea4000c1e1900 */
[----:B--2---:R-:W-:-:S07]  /*16ed0*/  IMAD.IADD R3, R3, 0x1, -R4 ;  /* 0x0000000103037824 */ /* 0x004fce00078e0a04 */
.L_x_648:
[----:B------:R-:W2:Y:S01]  /*16ee0*/  LDL R8, [R1+0x68] ;  /* 0x0000680001087983 */ /* 0x000ea20000100800 */
[----:B-----5:R-:W-:Y:S01]  /*16ef0*/  IMAD R3, R3, R102, RZ ;  /* 0x0000006603037224 */ /* 0x020fe200078e02ff */
[----:B------:R-:W-:Y:S02]  /*16f00*/  LOP3.LUT P0, RZ, R220, 0x3, RZ, 0xc0, !PT ;  /* 0x00000003dcff7812 */ /* 0x000fe4000780c0ff */
[----:B------:R-:W-:Y:S04]  /*16f10*/  SHFL.IDX PT, R4, R14, RZ, 0x1c1f ;  /* 0x001c1fff0e047589 */ /* 0x000fe800000e0000 */
[----:B------:R-:W0:Y:S04]  /*16f20*/  SHFL.IDX PT, R5, R15, RZ, 0x1c1f ;  /* 0x001c1fff0f057589 */ /* 0x000e2800000e0000 */
[----:B------:R-:W-:Y:S04]  /*16f30*/  SHFL.IDX PT, R6, R14, 0x1, 0x1c1f ;  /* 0x003c1f000e067f89 */ /* 0x000fe800000e0000 */
[----:B------:R-:W1:Y:S01]  /*16f40*/  SHFL.IDX PT, R7, R15, 0x1, 0x1c1f ;  /* 0x003c1f000f077f89 */ /* 0x000e6200000e0000 */
[----:B--2---:R-:W-:-:S05]  /*16f50*/  IMAD R8, R192, 0x80, R8 ;  /* 0x00000080c0087824 */ /* 0x004fca00078e0208 */
[C---:B------:R-:W-:Y:S02]  /*16f60*/  IADD3 R12, R8.reuse, 0x8, RZ ;  /* 0x00000008080c7810 */ /* 0x040fe40007ffe0ff */
[-C--:B------:R-:W-:Y:S02]  /*16f70*/  ISETP.GE.OR P1, PT, R8, R3.reuse, P0 ;  /* 0x000000030800720c */ /* 0x080fe40000726670 */
[----:B------:R-:W-:-:S11]  /*16f80*/  ISETP.GE.OR P0, PT, R12, R3, P0 ;  /* 0x000000030c00720c */ /* 0x000fd60000706670 */
[----:B0-----:R0:W-:Y:S04]  /*16f90*/  @!P1 ST.E desc[UR56][R4.64], R21 ;  /* 0x0000001504009985 */ /* 0x0011e8000c101938 */
[----:B-1----:R0:W-:Y:S01]  /*16fa0*/  @!P0 ST.E desc[UR56][R6.64], R20 ;  /* 0x0000001406008985 */ /* 0x0021e2000c101938 */
[----:B------:R-:W-:Y:S05]  /*16fb0*/  @P3 BRA `(.L_x_649) ;  /* 0x0000000800843947 */ /* 0x000fea0003800000 */
[----:B0-----:R-:W-:Y:S01]  /*16fc0*/  IMAD R5, R217, 0x40, R184 ;  /* 0x00000040d9057824 */ /* 0x001fe200078e02b8 */
[----:B------:R-:W0:Y:S01]  /*16fd0*/  @P4 LDC R49, c[0x0][0xbec] ;  /* 0x0002fb00ff314b82 */ /* 0x000e220000000800 */
[----:B------:R-:W-:Y:S02]  /*16fe0*/  ULDC.64 UR4, c[0x0][0xaa0] ;  /* 0x0002a80000047ab9 */ /* 0x000fe40000000a00 */
[----:B------:R-:W-:-:S05]  /*16ff0*/  IMAD.WIDE R72, R5, 0x2, R72 ;  /* 0x0000000205487825 */ /* 0x000fca00078e0248 */
[----:B------:R-:W1:Y:S01]  /*17000*/  @P4 LDC R51, c[0x0][0xbf0] ;  /* 0x0002fc00ff334b82 */ /* 0x000e620000000800 */
[C---:B------:R-:W-:Y:S01]  /*17010*/  IADD3 R9, P6, R72.reuse, 0x1000, RZ ;  /* 0x0000100048097810 */ /* 0x040fe20007fde0ff */
[----:B------:R-:W-:Y:S01]  /*17020*/  IMAD R103, R103, UR4, RZ ;  /* 0x0000000467677c24 */ /* 0x000fe2000f8e02ff */
[----:B------:R-:W-:Y:S01]  /*17030*/  IADD3 R13, P5, R72, 0x2000, RZ ;  /* 0x00002000480d7810 */ /* 0x000fe20007fbe0ff */
[----:B------:R-:W-:Y:S01]  /*17040*/  IMAD.WIDE.U32 R20, R0, UR4, RZ ;  /* 0x0000000400147c25 */ /* 0x000fe2000f8e00ff */
[----:B------:R-:W-:Y:S02]  /*17050*/  LOP3.LUT R8, R9, 0x380, RZ, 0xc0, !PT ;  /* 0x0000038009087812 */ /* 0x000fe400078ec0ff */
[----:B------:R-:W-:Y:S01]  /*17060*/  IADD3 R25, P3, R72, 0x3000, RZ ;  /* 0x0000300048197810 */ /* 0x000fe20007f7e0ff */
[----:B------:R-:W-:Y:S01]  /*17070*/  IMAD R103, R0, UR5, R103 ;  /* 0x0000000500677c24 */ /* 0x000fe2000f8e0267 */
[----:B------:R-:W-:Y:S01]  /*17080*/  SHF.R.U64 R8, R8, 0x3, RZ ;  /* 0x0000000308087819 */ /* 0x000fe200000012ff */
[----:B------:R-:W-:Y:S01]  /*17090*/  IMAD R45, R186, 0x20, R217 ;  /* 0x00000020ba2d7824 */ /* 0x000fe200078e02d9 */
[----:B------:R-:W-:Y:S01]  /*170a0*/  ULDC.64 UR4, c[0x0][0xae8] ;  /* 0x0002ba0000047ab9 */ /* 0x000fe20000000a00 */
[----:B------:R-:W-:-:S02]  /*170b0*/  IADD3 R29, P2, R72, 0x4000, RZ ;  /* 0x00004000481d7810 */ /* 0x000fc40007f5e0ff */
[----:B------:R-:W-:Y:S01]  /*170c0*/  IADD3 R21, R21, R103, RZ ;  /* 0x0000006715157210 */ /* 0x000fe20007ffe0ff */
[----:B------:R-:W-:Y:S01]  /*170d0*/  IMAD R44, R192, 0x80, R45 ;  /* 0x00000080c02c7824 */ /* 0x000fe200078e022d */
[----:B------:R-:W-:Y:S01]  /*170e0*/  LOP3.LUT R8, R8, R9, RZ, 0x3c, !PT ;  /* 0x0000000908087212 */ /* 0x000fe200078e3cff */
[----:B------:R-:W-:Y:S01]  /*170f0*/  IMAD.X R9, RZ, RZ, R73, P6 ;  /* 0x000000ffff097224 */ /* 0x000fe200030e0649 */
[----:B------:R-:W-:Y:S01]  /*17100*/  IADD3 R33, P1, R72, 0x5000, RZ ;  /* 0x0000500048217810 */ /* 0x000fe20007f3e0ff */
[----:B------:R-:W-:Y:S01]  /*17110*/  IMAD.WIDE.U32 R20, R162, UR4, R20 ;  /* 0x00000004a2147c25 */ /* 0x000fe2000f8e0014 */
[C---:B------:R-:W-:Y:S02]  /*17120*/  IADD3 R37, P0, R72.reuse, 0x6000, RZ ;  /* 0x0000600048257810 */ /* 0x040fe40007f1e0ff */
[----:B------:R-:W-:Y:S01]  /*17130*/  IADD3 R5, P6, R72, 0x7000, RZ ;  /* 0x0000700048057810 */ /* 0x000fe20007fde0ff */
[----:B0-----:R-:W-:Y:S01]  /*17140*/  @P4 IMAD.HI.U32 R0, R44, R49, RZ ;  /* 0x000000312c004227 */ /* 0x001fe200078e00ff */
[----:B------:R-:W-:Y:S01]  /*17150*/  SHF.R.S32.HI R47, RZ, 0x1f, R188 ;  /* 0x0000001fff2f7819 */ /* 0x000fe200000114bc */
[----:B------:R-:W5:Y:S01]  /*17160*/  LD.E.128 R8, desc[UR56][R8.64] ;  /* 0x0000003808087980 */ /* 0x000f62000c101d00 */
[----:B------:R-:W-:Y:S01]  /*17170*/  LOP3.LUT R12, R13, 0x380, RZ, 0xc0, !PT ;  /* 0x000003800d0c7812 */ /* 0x000fe200078ec0ff */
[----:B------:R-:W-:Y:S01]  /*17180*/  IMAD R21, R162, UR5, R21 ;  /* 0x00000005a2157c24 */ /* 0x000fe2000f8e0215 */
[----:B------:R-:W-:Y:S01]  /*17190*/  LOP3.LUT R24, R25, 0x380, RZ, 0xc0, !PT ;  /* 0x0000038019187812 */ /* 0x000fe200078ec0ff */
[----:B------:R-:W-:Y:S01]  /*171a0*/  ULDC.64 UR4, c[0x0][0xaf0] ;  /* 0x0002bc0000047ab9 */ /* 0x000fe20000000a00 */
[----:B------:R-:W-:Y:S01]  /*171b0*/  LOP3.LUT R28, R29, 0x380, RZ, 0xc0, !PT ;  /* 0x000003801d1c7812 */ /* 0x000fe200078ec0ff */
[----:B------:R-:W-:Y:S01]  /*171c0*/  IMAD.X R41, RZ, RZ, R73, P6 ;  /* 0x000000ffff297224 */ /* 0x000fe200030e0649 */
[----:B------:R-:W-:-:S02]  /*171d0*/  LOP3.LUT R32, R33, 0x380, RZ, 0xc0, !PT ;  /* 0x0000038021207812 */ /* 0x000fc400078ec0ff */
[----:B------:R-:W-:Y:S02]  /*171e0*/  LOP3.LUT R36, R37, 0x380, RZ, 0xc0, !PT ;  /* 0x0000038025247812 */ /* 0x000fe400078ec0ff */
[----:B------:R-:W-:Y:S02]  /*171f0*/  LOP3.LUT R4, R5, 0x380, RZ, 0xc0, !PT ;  /* 0x0000038005047812 */ /* 0x000fe400078ec0ff */
[----:B------:R-:W-:Y:S01]  /*17200*/  LOP3.LUT R7, R72, 0x380, RZ, 0xc0, !PT ;  /* 0x0000038048077812 */ /* 0x000fe200078ec0ff */
[----:B------:R-:W-:Y:S01]  /*17210*/  IMAD R47, R47, UR4, RZ ;  /* 0x000000042f2f7c24 */ /* 0x000fe2000f8e02ff */
[----:B------:R-:W-:Y:S02]  /*17220*/  MOV R45, R44 ;  /* 0x0000002c002d7202 */ /* 0x000fe40000000f00 */
[----:B------:R-:W-:Y:S02]  /*17230*/  SHF.R.U64 R12, R12, 0x3, RZ ;  /* 0x000000030c0c7819 */ /* 0x000fe400000012ff */
[----:B------:R-:W-:-:S02]  /*17240*/  SHF.R.U64 R24, R24, 0x3, RZ ;  /* 0x0000000318187819 */ /* 0x000fc400000012ff */
[----:B------:R-:W-:Y:S02]  /*17250*/  SHF.R.U64 R28, R28, 0x3, RZ ;  /* 0x000000031c1c7819 */ /* 0x000fe400000012ff */
[----:B------:R-:W-:Y:S02]  /*17260*/  SHF.R.U64 R32, R32, 0x3, RZ ;  /* 0x0000000320207819 */ /* 0x000fe400000012ff */
[----:B------:R-:W-:Y:S02]  /*17270*/  SHF.R.U64 R36, R36, 0x3, RZ ;  /* 0x0000000324247819 */ /* 0x000fe400000012ff */
[----:B-1----:R-:W-:Y:S02]  /*17280*/  @P4 SHF.R.U32.HI R45, RZ, R51, R0 ;  /* 0x00000033ff2d4219 */ /* 0x002fe40000011600 */
[----:B------:R-:W-:Y:S02]  /*17290*/  SHF.R.U64 R4, R4, 0x3, RZ ;  /* 0x0000000304047819 */ /* 0x000fe400000012ff */
[----:B------:R-:W-:Y:S01]  /*172a0*/  SHF.R.U64 R7, R7, 0x3, RZ ;  /* 0x0000000307077819 */ /* 0x000fe200000012ff */
[----:B------:R-:W-:Y:S01]  /*172b0*/  IMAD R47, R188, UR5, R47 ;  /* 0x00000005bc2f7c24 */ /* 0x000fe2000f8e022f */
[----:B------:R-:W-:Y:S01]  /*172c0*/  LOP3.LUT R12, R12, R13, RZ, 0x3c, !PT ;  /* 0x0000000d0c0c7212 */ /* 0x000fe200078e3cff */
[----:B------:R-:W-:Y:S01]  /*172d0*/  IMAD.WIDE.U32 R20, R188, UR4, R20 ;  /* 0x00000004bc147c25 */ /* 0x000fe2000f8e0014 */
[----:B------:R-:W-:Y:S01]  /*172e0*/  LOP3.LUT R24, R24, R25, RZ, 0x3c, !PT ;  /* 0x0000001918187212 */ /* 0x000fe200078e3cff */
[----:B------:R-:W-:Y:S01]  /*172f0*/  ULDC.64 UR4, c[0x0][0xae0] ;  /* 0x0002b80000047ab9 */ /* 0x000fe20000000a00 */
[----:B------:R-:W-:Y:S01]  /*17300*/  LOP3.LUT R28, R28, R29, RZ, 0x3c, !PT ;  /* 0x0000001d1c1c7212 */ /* 0x000fe200078e3cff */
[--C-:B------:R-:W-:Y:S01]  /*17310*/  IMAD.X R25, RZ, RZ, R73.reuse, P3 ;  /* 0x000000ffff197224 */ /* 0x100fe200018e0649 */
[----:B------:R-:W-:Y:S01]  /*17320*/  LOP3.LUT R32, R32, R33, RZ, 0x3c, !PT ;  /* 0x0000002120207212 */ /* 0x000fe200078e3cff */
[--C-:B------:R-:W-:Y:S01]  /*17330*/  IMAD.X R29, RZ, RZ, R73.reuse, P2 ;  /* 0x000000ffff1d7224 */ /* 0x100fe200010e0649 */
[----:B------:R-:W-:Y:S01]  /*17340*/  LOP3.LUT R36, R36, R37, RZ, 0x3c, !PT ;  /* 0x0000002524247212 */ /* 0x000fe200078e3cff */
[----:B------:R-:W-:Y:S01]  /*17350*/  IMAD.X R37, RZ, RZ, R73, P0 ;  /* 0x000000ffff257224 */ /* 0x000fe200000e0649 */
[--C-:B------:R-:W-:Y:S01]  /*17360*/  SHF.R.S32.HI R0, RZ, 0x1f, R45.reuse ;  /* 0x0000001fff007819 */ /* 0x100fe2000001142d */
[----:B------:R-:W-:Y:S01]  /*17370*/  IMAD.MOV R49, RZ, RZ, -R45 ;  /* 0x000000ffff317224 */ /* 0x000fe200078e0a2d */
[----:B------:R-:W-:-:S02]  /*17380*/  IADD3.X R13, RZ, R73, RZ, P5, !PT ;  /* 0x00000049ff0d7210 */ /* 0x000fc40002ffe4ff */
[----:B------:R-:W-:Y:S02]  /*17390*/  LOP3.LUT R40, R4, R5, RZ, 0x3c, !PT ;  /* 0x0000000504287212 */ /* 0x000fe400078e3cff */
[----:B------:R-:W-:Y:S01]  /*173a0*/  LOP3.LUT R72, R7, R72, RZ, 0x3c, !PT ;  /* 0x0000004807487212 */ /* 0x000fe200078e3cff */
[----:B------:R-:W-:Y:S01]  /*173b0*/  IMAD.IADD R21, R21, 0x1, R47 ;  /* 0x0000000115157824 */ /* 0x000fe200078e022f */
[----:B------:R-:W-:Y:S01]  /*173c0*/  IADD3.X R33, RZ, R73, RZ, P1, !PT ;  /* 0x00000049ff217210 */ /* 0x000fe20000ffe4ff */
[----:B------:R-:W-:Y:S01]  /*173d0*/  IMAD R0, R0, UR4, RZ ;  /* 0x0000000400007c24 */ /* 0x000fe2000f8e02ff */
[----:B------:R-:W5:Y:S01]  /*173e0*/  LD.E.128 R12, desc[UR56][R12.64] ;  /* 0x000000380c0c7980 */ /* 0x000f62000c101d00 */
[----:B------:R-:W-:-:S03]  /*173f0*/  IMAD R47, R102, R49, R44 ;  /* 0x00000031662f7224 */ /* 0x000fc600078e022c */
[----:B------:R0:W5:Y:S01]  /*17400*/  LD.E.128 R4, desc[UR56][R72.64] ;  /* 0x0000003848047980 */ /* 0x000162000c101d00 */
[----:B------:R-:W-:-:S03]  /*17410*/  IMAD R49, R45, UR5, R0 ;  /* 0x000000052d317c24 */ /* 0x000fc6000f8e0200 */
[----:B------:R-:W5:Y:S01]  /*17420*/  LD.E.128 R24, desc[UR56][R24.64] ;  /* 0x0000003818187980 */ /* 0x000f62000c101d00 */
[----:B------:R-:W-:-:S03]  /*17430*/  SHF.R.S32.HI R0, RZ, 0x1f, R47 ;  /* 0x0000001fff007819 */ /* 0x000fc6000001142f */
[----:B------:R-:W5:Y:S04]  /*17440*/  LD.E.128 R28, desc[UR56][R28.64] ;  /* 0x000000381c1c7980 */ /* 0x000f68000c101d00 */
[----:B------:R-:W5:Y:S04]  /*17450*/  LD.E.128 R32, desc[UR56][R32.64] ;  /* 0x0000003820207980 */ /* 0x000f68000c101d00 */
[----:B------:R-:W5:Y:S04]  /*17460*/  LD.E.128 R36, desc[UR56][R36.64] ;  /* 0x0000003824247980 */ /* 0x000f68000c101d00 */
[----:B------:R-:W5:Y:S01]  /*17470*/  LD.E.128 R40, desc[UR56][R40.64] ;  /* 0x0000003828287980 */ /* 0x000f62000c101d00 */
[----:B------:R-:W-:Y:S01]  /*17480*/  IMAD.WIDE.U32 R20, R45, UR4, R20 ;  /* 0x000000042d147c25 */ /* 0x000fe2000f8e0014 */
[----:B------:R-:W-:Y:S01]  /*17490*/  LEA R48, R192, R217, 0x7 ;  /* 0x000000d9c0307211 */ /* 0x000fe200078e38ff */
[----:B------:R-:W-:Y:S01]  /*174a0*/  ULDC.64 UR4, c[0x0][0xad8] ;  /* 0x0002b60000047ab9 */ /* 0x000fe20000000a00 */
[----:B------:R-:W-:Y:S01]  /*174b0*/  @!PT LDS RZ, [RZ] ;  /* 0x00000000fffff984 */ /* 0x000fe20000000800 */
[----:B------:R-:W-:Y:S01]  /*174c0*/  @!PT LDS RZ, [RZ] ;  /* 0x00000000fffff984 */ /* 0x000fe20000000800 */
[----:B------:R-:W-:Y:S01]  /*174d0*/  @!PT LDS RZ, [RZ] ;  /* 0x00000000fffff984 */ /* 0x000fe20000000800 */
[----:B------:R-:W-:Y:S01]  /*174e0*/  @!PT LDS RZ, [RZ] ;  /* 0x00000000fffff984 */ /* 0x000fe20000000800 */
[----:B------:R1:W-:Y:S06]  /*174f0*/  MEMBAR.ALL.CTA ;  /* 0x0000000000007992 */ /* 0x0003ec0000008000 */
[----:B-1----:R-:W1:Y:S01]  /*17500*/  FENCE.VIEW.ASYNC.S ;  /* 0x00000000000073c6 */ /* 0x002e620000000000 */
[----:B------:R-:W-:-:S02]  /*17510*/  IMAD.IADD R21, R21, 0x1, R49 ;  /* 0x0000000115157824 */ /* 0x000fc400078e0231 */
[----:B------:R-:W-:Y:S02]  /*17520*/  IMAD R44, R0, UR4, RZ ;  /* 0x00000004002c7c24 */ /* 0x000fe4000f8e02ff */
[C---:B------:R-:W-:Y:S02]  /*17530*/  VIADD R0, R48.reuse, 0x20 ;  /* 0x0000002030007836 */ /* 0x040fe40000000000 */
[C---:B------:R-:W-:Y:S02]  /*17540*/  IMAD R45, R47.reuse, UR5, R44 ;  /* 0x000000052f2d7c24 */ /* 0x040fe4000f8e022c */
[----:B------:R-:W-:Y:S01]  /*17550*/  IMAD.WIDE.U32 R20, R47, UR4, R20 ;  /* 0x000000042f147c25 */ /* 0x000fe2000f8e0014 */
[-C--:B------:R-:W-:Y:S01]  /*17560*/  ISETP.GE.AND P2, PT, R48, R3.reuse, PT ;  /* 0x000000033000720c */ /* 0x080fe20003f46270 */
[----:B------:R-:W-:Y:S01]  /*17570*/  ULDC.64 UR4, c[0x0][0xa80] ;  /* 0x0002a00000047ab9 */ /* 0x000fe20000000a00 */
[----:B------:R-:W-:Y:S01]  /*17580*/  ISETP.GE.AND P0, PT, R0, R3, PT ;  /* 0x000000030000720c */ /* 0x000fe20003f06270 */
[----:B------:R-:W-:Y:S01]  /*17590*/  IMAD.IADD R21, R21, 0x1, R45 ;  /* 0x0000000115157824 */ /* 0x000fe200078e022d */
[----:B------:R-:W-:-:S02]  /*175a0*/  IADD3 R0, R2, 0x2a820, RZ ;  /* 0x0002a82002007810 */ /* 0x000fc40007ffe0ff */
[----:B------:R-:W-:Y:S01]  /*175b0*/  LEA R46, P3, R20, UR4, 0x1 ;  /* 0x00000004142e7c11 */ /* 0x000fe2000f8608ff */
[----:B------:R-:W-:Y:S01]  /*175c0*/  VIADD R44, R48, 0x40 ;  /* 0x00000040302c7836 */ /* 0x000fe20000000000 */
[----:B------:R-:W-:Y:S02]  /*175d0*/  PRMT R0, RZ, 0x654, R0 ;  /* 0x00000654ff007816 */ /* 0x000fe40000000000 */
[----:B------:R-:W-:Y:S01]  /*175e0*/  LEA.HI.X R47, R20, UR5, R21, 0x1, P3 ;  /* 0x00000005142f7c11 */ /* 0x000fe200098f0c15 */
[----:B------:R-:W-:Y:S01]  /*175f0*/  BSSY B1, `(.L_x_650) ;  /* 0x0000011000017945 */ /* 0x000fe20003800000 */
[----:B------:R-:W-:Y:S01]  /*17600*/  ISETP.GE.AND P1, PT, R44, R3, PT ;  /* 0x000000032c00720c */ /* 0x000fe20003f26270 */
[----:B-1----:R1:W-:Y:S01]  /*17610*/  SYNCS.ARRIVE.TRANS64.RED.A1T0 RZ, [R0+URZ], RZ ;  /* 0x000000ff00ff79a7 */ /* 0x0023e2000810043f */
[----:B------:R0:W2:Y:S01]  /*17620*/  SHFL.IDX PT, R44, R46, RZ, 0x181f ;  /* 0x00181fff2e2c7589 */ /* 0x0000a200000e0000 */
[----:B------:R-:W-:Y:S02]  /*17630*/  SHF.R.S32.HI R104, RZ, 0x1f, R185 ;  /* 0x0000001fff687819 */ /* 0x000fe400000114b9 */
[----:B------:R-:W-:Y:S01]  /*17640*/  SHF.R.S32.HI R105, RZ, 0x1f, R184 ;  /* 0x0000001fff697819 */ /* 0x000fe200000114b8 */
[----:B-1----:R0:W1:Y:S01]  /*17650*/  SHFL.IDX PT, R0, R47, RZ, 0x181f ;  /* 0x00181fff2f007589 */ /* 0x00206200000e0000 */
[----:B------:R-:W-:Y:S06]  /*17660*/  @P2 BRA `(.L_x_651) ;  /* 0x0000000000242947 */ /* 0x000fec0003800000 */
[----:B------:R-:W-:Y:S02]  /*17670*/  ULDC UR4, c[0x0][0xac8] ;  /* 0x0002b20000047ab9 */ /* 0x000fe40000000800 */
[----:B------:R-:W-:Y:S02]  /*17680*/  ISETP.GE.AND P2, PT, R184, UR4, PT ;  /* 0x00000004b8007c0c */ /* 0x000fe4000bf46270 */
[----:B------:R-:W-:-:S11]  /*17690*/  ISETP.GE.AND P3, PT, R185, UR4, PT ;  /* 0x00000004b9007c0c */ /* 0x000fd6000bf66270 */
[CC--:B--2---:R-:W-:Y:S02]  /*176a0*/  @!P2 LEA R20, P4, R184.reuse, R44.reuse, 0x1 ;  /* 0x0000002cb814a211 */ /* 0x0c4fe400078808ff */
[C---:B------:R-:W-:Y:S02]  /*176b0*/  @!P3 LEA R44, P5, R185.reuse, R44, 0x1 ;  /* 0x0000002cb92cb211 */ /* 0x040fe400078a08ff */
[-C--:B-1----:R-:W-:Y:S02]  /*176c0*/  @!P2 LEA.HI.X R21, R184, R0.reuse, R105, 0x1, P4 ;  /* 0x00000000b815a211 */ /* 0x082fe400020f0c69 */
[----:B------:R-:W-:-:S03]  /*176d0*/  @!P3 LEA.HI.X R45, R185, R0, R104, 0x1, P5 ;  /* 0x00000000b92db211 */ /* 0x000fc600028f0c68 */
[----:B-----5:R3:W-:Y:S04]  /*176e0*/  @!P2 ST.E.128 desc[UR56][R20.64], R4 ;  /* 0x000000041400a985 */ /* 0x0207e8000c101d38 */
[----:B------:R3:W-:Y:S02]  /*176f0*/  @!P3 ST.E.128 desc[UR56][R44.64], R28 ;  /* 0x0000001c2c00b985 */ /* 0x0007e4000c101d38 */
.L_x_651:
[----:B------:R-:W-:Y:S05]  /*17700*/  BSYNC B1 ;  /* 0x0000000000017941 */ /* 0x000fea0003800000 */
.L_x_650:
[----:B-1----:R1:W4:Y:S01]  /*17710*/  SHFL.IDX PT, R0, R47, 0x1, 0x181f ;  /* 0x00381f002f007f89 */ /* 0x00232200000e0000 */
[----:B------:R-:W-:Y:S03]  /*17720*/  BSSY B1, `(.L_x_652) ;  /* 0x000000c000017945 */ /* 0x000fe60003800000 */
[----:B---3-5:R1:W3:Y:S01]  /*17730*/  SHFL.IDX PT, R6, R46, 0x1, 0x181f ;  /* 0x00381f002e067f89 */ /* 0x0282e200000e0000 */
[----:B------:R-:W-:Y:S05]  /*17740*/  @P0 BRA `(.L_x_653) ;  /* 0x0000000000240947 */ /* 0x000fea0003800000 */
[----:B------:R-:W-:Y:S02]  /*17750*/  ULDC UR4, c[0x0][0xac8] ;  /* 0x0002b20000047ab9 */ /* 0x000fe40000000800 */
[----:B------:R-:W-:Y:S02]  /*17760*/  ISETP.GE.AND P3, PT, R184, UR4, PT ;  /* 0x00000004b8007c0c */ /* 0x000fe4000bf66270 */
[----:B------:R-:W-:-:S11]  /*17770*/  ISETP.GE.AND P4, PT, R185, UR4, PT ;  /* 0x00000004b9007c0c */ /* 0x000fd6000bf86270 */
[CC--:B---3--:R-:W-:Y:S02]  /*17780*/  @!P3 LEA R4, P0, R184.reuse, R6.reuse, 0x1 ;  /* 0x00000006b804b211 */ /* 0x0c8fe400078008ff */
[C---:B------:R-:W-:Y:S02]  /*17790*/  @!P4 LEA R6, P2, R185.reuse, R6, 0x1 ;  /* 0x00000006b906c211 */ /* 0x040fe400078408ff */
[-C--:B----4-:R-:W-:Y:S02]  /*177a0*/  @!P3 LEA.HI.X R5, R184, R0.reuse, R105, 0x1, P0 ;  /* 0x00000000b805b211 */ /* 0x090fe400000f0c69 */
[----:B------:R-:W-:-:S03]  /*177b0*/  @!P4 LEA.HI.X R7, R185, R0, R104, 0x1, P2 ;  /* 0x00000000b907c211 */ /* 0x000fc600010f0c68 */
[----:B------:R3:W-:Y:S04]  /*177c0*/  @!P3 ST.E.128 desc[UR56][R4.64], R8 ;  /* 0x000000080400b985 */ /* 0x0007e8000c101d38 */
[----:B------:R3:W-:Y:S02]  /*177d0*/  @!P4 ST.E.128 desc[UR56][R6.64], R32 ;  /* 0x000000200600c985 */ /* 0x0007e4000c101d38 */
.L_x_653:
[----:B------:R-:W-:Y:S05]  /*177e0*/  BSYNC B1 ;  /* 0x0000000000017941 */ /* 0x000fea0003800000 */
.L_x_652:
[----:B----4-:R4:W0:Y:S01]  /*177f0*/  SHFL.IDX PT, R0, R47, 0x2, 0x181f ;  /* 0x00581f002f007f89 */ /* 0x01082200000e0000 */
[----:B------:R-:W-:Y:S03]  /*17800*/  BSSY B1, `(.L_x_654) ;  /* 0x000000c000017945 */ /* 0x000fe60003800000 */
[----:B---3--:R4:W3:Y:S01]  /*17810*/  SHFL.IDX PT, R6, R46, 0x2, 0x181f ;  /* 0x00581f002e067f89 */ /* 0x0088e200000e0000 */
[----:B------:R-:W-:Y:S05]  /*17820*/  @P1 BRA `(.L_x_655) ;  /* 0x0000000000241947 */ /* 0x000fea0003800000 */
[----:B------:R-:W-:Y:S02]  /*17830*/  ULDC UR4, c[0x0][0xac8] ;  /* 0x0002b20000047ab9 */ /* 0x000fe40000000800 */
[----:B------:R-:W-:Y:S02]  /*17840*/  ISETP.GE.AND P2, PT, R184, UR4, PT ;  /* 0x00000004b8007c0c */ /* 0x000fe4000bf46270 */
[----:B------:R-:W-:-:S11]  /*17850*/  ISETP.GE.AND P3, PT, R185, UR4, PT ;  /* 0x00000004b9007c0c */ /* 0x000fd6000bf66270 */
[CC--:B---3--:R-:W-:Y:S02]  /*17860*/  @!P2 LEA R4, P0, R184.reuse, R6.reuse, 0x1 ;  /* 0x00000006b804a211 */ /* 0x0c8fe400078008ff */
[C---:B------:R-:W-:Y:S02]  /*17870*/  @!P3 LEA R6, P1, R185.reuse, R6, 0x1 ;  /* 0x00000006b906b211 */ /* 0x040fe400078208ff */
[-C--:B0-----:R-:W-:Y:S02]  /*17880*/  @!P2 LEA.HI.X R5, R184, R0.reuse, R105, 0x1, P0 ;  /* 0x00000000b805a211 */ /* 0x081fe400000f0c69 */
[----:B------:R-:W-:-:S03]  /*17890*/  @!P3 LEA.HI.X R7, R185, R0, R104, 0x1, P1 ;  /* 0x00000000b907b211 */ /* 0x000fc600008f0c68 */
[----:B------:R0:W-:Y:S04]  /*178a0*/  @!P2 ST.E.128 desc[UR56][R4.64], R12 ;  /* 0x0000000c0400a985 */ /* 0x0001e8000c101d38 */
[----:B------:R0:W-:Y:S02]  /*178b0*/  @!P3 ST.E.128 desc[UR56][R6.64], R36 ;  /* 0x000000240600b985 */ /* 0x0001e4000c101d38 */
.L_x_655:
[----:B------:R-:W-:Y:S05]  /*178c0*/  BSYNC B1 ;  /* 0x0000000000017941 */ /* 0x000fea0003800000 */
.L_x_654:
[----:B0-----:R-:W-:Y:S01]  /*178d0*/  IADD3 R0, R48, 0x60, RZ ;  /* 0x0000006030007810 */ /* 0x001fe20007ffe0ff */
[----:B-1--4-:R-:W0:Y:S03]  /*178e0*/  SHFL.IDX PT, R47, R47, 0x3, 0x181f ;  /* 0x00781f002f2f7f89 */ /* 0x012e2600000e0000 */
[----:B------:R-:W-:Y:S01]  /*178f0*/  ISETP.GE.AND P0, PT, R0, R3, PT ;  /* 0x000000030000720c */ /* 0x000fe20003f06270 */
[----:B------:R-:W1:-:S12]  /*17900*/  SHFL.IDX PT, R46, R46, 0x3, 0x181f ;  /* 0x00781f002e2e7f89 */ /* 0x000e5800000e0000 */
[----:B------:R-:W-:Y:S05]  /*17910*/  @P0 BRA `(.L_x_656) ;  /* 0x0000001800300947 */ /* 0x000fea0003800000 */
[----:B------:R-:W-:Y:S02]  /*17920*/  ULDC UR4, c[0x0][0xac8] ;  /* 0x0002b20000047ab9 */ /* 0x000fe40000000800 */
[----:B------:R-:W-:-:S13]  /*17930*/  ISETP.GE.AND P1, PT, R184, UR4, PT ;  /* 0x00000004b8007c0c */ /* 0x000fda000bf26270 */
[----:B-1----:R-:W-:-:S04]  /*17940*/  @!P1 LEA R4, P0, R184, R46, 0x1 ;  /* 0x0000002eb8049211 */ /* 0x002fc800078008ff */
[----:B0-----:R-:W-:Y:S02]  /*17950*/  @!P1 LEA.HI.X R5, R184, R47, R105, 0x1, P0 ;  /* 0x0000002fb8059211 */ /* 0x001fe400000f0c69 */
[----:B------:R-:W-:-:S03]  /*17960*/  ISETP.GE.AND P0, PT, R185, UR4, PT ;  /* 0x00000004b9007c0c */ /* 0x000fc6000bf06270 */
[----:B------:R0:W-:Y:S10]  /*17970*/  @!P1 ST.E.128 desc[UR56][R4.64], R24 ;  /* 0x0000001804009985 */ /* 0x0001f4000c101d38 */
[----:B------:R-:W-:Y:S05]  /*17980*/  @P0 BRA `(.L_x_656) ;  /* 0x0000001800140947 */ /* 0x000fea0003800000 */
[----:B0-----:R-:W-:-:S04]  /*17990*/  LEA R4, P0, R185, R46, 0x1 ;  /* 0x0000002eb9047211 */ /* 0x001fc800078008ff */
[----:B------:R-:W-:-:S05]  /*179a0*/  LEA.HI.X R5, R185, R47, R104, 0x1, P0 ;  /* 0x0000002fb9057211 */ /* 0x000fca00000f0c68 */
[----:B------:R0:W-:Y:S01]  /*179b0*/  ST.E.128 desc[UR56][R4.64], R40 ;  /* 0x0000002804007985 */ /* 0x0001e2000c101d38 */
[----:B------:R-:W-:Y:S05]  /*179c0*/  BRA `(.L_x_656) ;  /* 0x0000001800047947 */ /* 0x000fea0003800000 */
.L_x_649:
[----:B0-----:R-:W0:Y:S01]  /*179d0*/  @P4 LDC R6, c[0x0][0xbec] ;  /* 0x0002fb00ff064b82 */ /* 0x001e220000000800 */
[----:B------:R-:W-:Y:S01]  /*179e0*/  ULDC.64 UR4, c[0x0][0xb08] ;  /* 0x0002c20000047ab9 */ /* 0x000fe20000000a00 */
[----:B------:R-:W-:Y:S01]  /*179f0*/  SHF.R.S32.HI R7, RZ, 0x1f, R188 ;  /* 0x0000001fff077819 */ /* 0x000fe200000114bc */
[----:B------:R-:W-:Y:S01]  /*17a00*/  IMAD R103, R103, UR4, RZ ;  /* 0x0000000467677c24 */ /* 0x000fe2000f8e02ff */
[----:B------:R-:W-:Y:S01]  /*17a10*/  ULDC.64 UR6, c[0x0][0xb30] ;  /* 0x0002cc0000067ab9 */ /* 0x000fe20000000a00 */
[----:B------:R-:W-:Y:S01]  /*17a20*/  IMAD.WIDE.U32 R4, R0, UR4, RZ ;  /* 0x0000000400047c25 */ /* 0x000fe2000f8e00ff */
[----:B------:R-:W-:Y:S01]  /*17a30*/  ISETP.GE.AND P0, PT, R8, R3, PT ;  /* 0x000000030800720c */ /* 0x000fe20003f06270 */
[----:B------:R-:W-:Y:S01]  /*17a40*/  BSSY B1, `(.L_x_657) ;  /* 0x0000079000017945 */ /* 0x000fe20003800000 */
[----:B------:R-:W1:Y:S01]  /*17a50*/  @P4 LDC R11, c[0x0][0xbf0] ;  /* 0x0002fc00ff0b4b82 */ /* 0x000e620000000800 */
[----:B------:R-:W-:Y:S01]  /*17a60*/  IMAD R103, R0, UR5, R103 ;  /* 0x0000000500677c24 */ /* 0x000fe2000f8e0267 */
[----:B------:R-:W-:Y:S01]  /*17a70*/  ULDC.64 UR4, c[0x0][0xb38] ;  /* 0x0002ce0000047ab9 */ /* 0x000fe20000000a00 */
[C---:B------:R-:W-:Y:S01]  /*17a80*/  VIADD R15, R199.reuse, 0x8 ;  /* 0x00000008c70f7836 */ /* 0x040fe20000000000 */
[----:B------:R-:W-:Y:S01]  /*17a90*/  IADD3 R21, R199, 0x10, RZ ;  /* 0x00000010c7157810 */ /* 0x000fe20007ffe0ff */
[----:B------:R-:W-:Y:S01]  /*17aa0*/  IMAD.IADD R5, R5, 0x1, R103 ;  /* 0x0000000105057824 */ /* 0x000fe200078e0267 */
[----:B------:R-:W-:-:S02]  /*17ab0*/  SHF.R.S32.HI R24, RZ, 0x1f, R201 ;  /* 0x0000001fff187819 */ /* 0x000fc400000114c9 */
[----:B------:R-:W-:Y:S01]  /*17ac0*/  SHF.R.S32.HI R14, RZ, 0x1f, R15 ;  /* 0x0000001fff0e7819 */ /* 0x000fe2000001140f */
[C---:B------:R-:W-:Y:S01]  /*17ad0*/  IMAD.WIDE.U32 R4, R162.reuse, UR4, R4 ;  /* 0x00000004a2047c25 */ /* 0x040fe2000f8e0004 */
[----:B------:R-:W-:Y:S02]  /*17ae0*/  SHF.R.S32.HI R20, RZ, 0x1f, R21 ;  /* 0x0000001fff147819 */ /* 0x000fe40000011415 */
[----:B------:R-:W-:Y:S01]  /*17af0*/  SHF.R.S32.HI R26, RZ, 0x1f, R202 ;  /* 0x0000001fff1a7819 */ /* 0x000fe200000114ca */
[----:B------:R-:W-:Y:S01]  /*17b00*/  IMAD R5, R162, UR5, R5 ;  /* 0x00000005a2057c24 */ /* 0x000fe2000f8e0205 */
[----:B------:R-:W-:Y:S01]  /*17b10*/  ULDC.64 UR4, c[0x0][0xb40] ;  /* 0x0002d00000047ab9 */ /* 0x000fe20000000a00 */
[----:B------:R-:W-:Y:S01]  /*17b20*/  SHF.R.S32.HI R27, RZ, 0x1f, R203 ;  /* 0x0000001fff1b7819 */ /* 0x000fe200000114cb */
[----:B------:R-:W-:Y:S01]  /*17b30*/  IMAD R7, R7, UR4, RZ ;  /* 0x0000000407077c24 */ /* 0x000fe2000f8e02ff */
[----:B------:R-:W-:Y:S01]  /*17b40*/  SHF.R.S32.HI R28, RZ, 0x1f, R204 ;  /* 0x0000001fff1c7819 */ /* 0x000fe200000114cc */
[----:B0-----:R-:W-:Y:S01]  /*17b50*/  @P4 IMAD.HI.U32 R6, R25, R6, RZ ;  /* 0x0000000619064227 */ /* 0x001fe200078e00ff */
[----:B------:R-:W-:-:S02]  /*17b60*/  SHF.R.S32.HI R29, RZ, 0x1f, R205 ;  /* 0x0000001fff1d7819 */ /* 0x000fc400000114cd */
[----:B------:R-:W-:Y:S01]  /*17b70*/  SHF.R.S32.HI R30, RZ, 0x1f, R206 ;  /* 0x0000001fff1e7819 */ /* 0x000fe200000114ce */
[C---:B------:R-:W-:Y:S01]  /*17b80*/  IMAD R9, R188.reuse, UR5, R7 ;  /* 0x00000005bc097c24 */ /* 0x040fe2000f8e0207 */
[----:B------:R-:W-:Y:S01]  /*17b90*/  SHF.R.S32.HI R31, RZ, 0x1f, R207 ;  /* 0x0000001fff1f7819 */ /* 0x000fe200000114cf */
[----:B------:R-:W-:Y:S01]  /*17ba0*/  IMAD.WIDE.U32 R4, R188, UR4, R4 ;  /* 0x00000004bc047c25 */ /* 0x000fe2000f8e0004 */
[----:B------:R-:W-:Y:S01]  /*17bb0*/  ULDC.64 UR4, c[0x0][0xb48] ;  /* 0x0002d20000047ab9 */ /* 0x000fe20000000a00 */
[----:B------:R-:W-:Y:S02]  /*17bc0*/  SHF.R.S32.HI R32, RZ, 0x1f, R208 ;  /* 0x0000001fff207819 */ /* 0x000fe400000114d0 */
[----:B------:R-:W-:Y:S01]  /*17bd0*/  IMAD.MOV.U32 R7, RZ, RZ, R25 ;  /* 0x000000ffff077224 */ /* 0x000fe200078e0019 */
[----:B-1----:R-:W-:Y:S02]  /*17be0*/  @P4 SHF.R.U32.HI R7, RZ, R11, R6 ;  /* 0x0000000bff074219 */ /* 0x002fe40000011606 */
[----:B------:R-:W-:-:S02]  /*17bf0*/  IADD3 R5, R5, R9, RZ ;  /* 0x0000000905057210 */ /* 0x000fc40007ffe0ff */
[--C-:B------:R-:W-:Y:S01]  /*17c00*/  SHF.R.S32.HI R0, RZ, 0x1f, R7.reuse ;  /* 0x0000001fff007819 */ /* 0x100fe20000011407 */
[----:B------:R-:W-:Y:S01]  /*17c10*/  IMAD.MOV R9, RZ, RZ, -R7 ;  /* 0x000000ffff097224 */ /* 0x000fe200078e0a07 */
[----:B------:R-:W-:Y:S01]  /*17c20*/  IADD3 R6, R2, 0x2a820, RZ ;  /* 0x0002a82002067810 */ /* 0x000fe20007ffe0ff */
[----:B------:R-:W-:Y:S01]  /*17c30*/  IMAD.WIDE.U32 R4, R200, UR4, R4 ;  /* 0x00000004c8047c25 */ /* 0x000fe2000f8e0004 */
[----:B------:R-:W-:Y:S02]  /*17c40*/  SHF.R.S32.HI R33, RZ, 0x1f, R209 ;  /* 0x0000001fff217819 */ /* 0x000fe400000114d1 */
[----:B------:R-:W-:Y:S01]  /*17c50*/  PRMT R6, RZ, 0x654, R6 ;  /* 0x00000654ff067816 */ /* 0x000fe20000000006 */
[----:B------:R-:W-:Y:S01]  /*17c60*/  IMAD R9, R102, R9, R25 ;  /* 0x0000000966097224 */ /* 0x000fe200078e0219 */
[----:B------:R-:W-:Y:S01]  /*17c70*/  SHF.R.S32.HI R34, RZ, 0x1f, R210 ;  /* 0x0000001fff227819 */ /* 0x000fe200000114d2 */
[----:B------:R-:W-:Y:S01]  /*17c80*/  IMAD R0, R0, UR6, RZ ;  /* 0x0000000600007c24 */ /* 0x000fe2000f8e02ff */
[----:B------:R0:W-:Y:S01]  /*17c90*/  SYNCS.ARRIVE.TRANS64.RED.A1T0 RZ, [R6+URZ], RZ ;  /* 0x000000ff06ff79a7 */ /* 0x0001e2000810043f */
[----:B------:R-:W-:Y:S01]  /*17ca0*/  IMAD R5, R200, UR5, R5 ;  /* 0x00000005c8057c24 */ /* 0x000fe2000f8e0205 */
[----:B------:R-:W-:Y:S01]  /*17cb0*/  ULDC.64 UR4, c[0x0][0xb28] ;  /* 0x0002ca0000047ab9 */ /* 0x000fe20000000a00 */
[C---:B------:R-:W-:Y:S01]  /*17cc0*/  IMAD R11, R7.reuse, UR7, R0 ;  /* 0x00000007070b7c24 */ /* 0x040fe2000f8e0200 */
[----:B------:R-:W-:Y:S01]  /*17cd0*/  SHF.R.S32.HI R0, RZ, 0x1f, R9 ;  /* 0x0000001fff007819 */ /* 0x000fe20000011409 */
[----:B------:R-:W-:Y:S01]  /*17ce0*/  IMAD.WIDE.U32 R4, R7, UR6, R4 ;  /* 0x0000000607047c25 */ /* 0x000fe2000f8e0004 */
[----:B------:R-:W-:-:S02]  /*17cf0*/  SHF.R.S32.HI R35, RZ, 0x1f, R211 ;  /* 0x0000001fff237819 */ /* 0x000fc400000114d3 */
[----:B------:R-:W-:Y:S01]  /*17d00*/  SHF.R.S32.HI R72, RZ, 0x1f, R212 ;  /* 0x0000001fff487819 */ /* 0x000fe200000114d4 */
[----:B------:R-:W-:Y:S01]  /*17d10*/  IMAD R0, R0, UR4, RZ ;  /* 0x0000000400007c24 */ /* 0x000fe2000f8e02ff */
[----:B------:R-:W-:Y:S01]  /*17d20*/  SHF.R.S32.HI R73, RZ, 0x1f, R213 ;  /* 0x0000001fff497819 */ /* 0x000fe200000114d5 */
[----:B------:R-:W-:Y:S02]  /*17d30*/  IMAD.IADD R5, R5, 0x1, R11 ;  /* 0x0000000105057824 */ /* 0x000fe400078e020b */
[C---:B------:R-:W-:Y:S02]  /*17d40*/  IMAD R7, R9.reuse, UR5, R0 ;  /* 0x0000000509077c24 */ /* 0x040fe4000f8e0200 */
[----:B------:R-:W-:Y:S01]  /*17d50*/  IMAD.WIDE.U32 R4, R9, UR4, R4 ;  /* 0x0000000409047c25 */ /* 0x000fe2000f8e0004 */
[----:B------:R-:W-:-:S03]  /*17d60*/  ULDC.64 UR4, c[0x0][0xb00] ;  /* 0x0002c00000047ab9 */ /* 0x000fc60000000a00 */
[----:B------:R-:W-:Y:S01]  /*17d70*/  IMAD.IADD R5, R5, 0x1, R7 ;  /* 0x0000000105057824 */ /* 0x000fe200078e0207 */
[----:B------:R-:W-:-:S04]  /*17d80*/  LEA R0, P1, R4, UR4, 0x2 ;  /* 0x0000000404007c11 */ /* 0x000fc8000f8210ff */
[----:B------:R-:W-:Y:S02]  /*17d90*/  LEA.HI.X R13, R4, UR5, R5, 0x2, P1 ;  /* 0x00000005040d7c11 */ /* 0x000fe400088f1405 */
[----:B------:R0:W1:Y:S04]  /*17da0*/  SHFL.IDX PT, R4, R0, RZ, 0x1c1f ;  /* 0x001c1fff00047589 */ /* 0x00006800000e0000 */
[----:B------:R0:W2:Y:S01]  /*17db0*/  SHFL.IDX PT, R5, R13, RZ, 0x1c1f ;  /* 0x001c1fff0d057589 */ /* 0x0000a200000e0000 */
[----:B------:R-:W-:Y:S05]  /*17dc0*/  @P0 BRA `(.L_x_658) ;  /* 0x0000000400000947 */ /* 0x000fea0003800000 */
[----:B------:R-:W-:Y:S02]  /*17dd0*/  ULDC UR4, c[0x0][0xac8] ;  /* 0x0002b20000047ab9 */ /* 0x000fe40000000800 */
[----:B------:R-:W-:Y:S02]  /*17de0*/  ISETP.GE.AND P3, PT, R199, UR4, PT ;  /* 0x00000004c7007c0c */ /* 0x000fe4000bf66270 */
[----:B------:R-:W-:Y:S02]  /*17df0*/  ISETP.GE.AND P2, PT, R15, UR4, PT ;  /* 0x000000040f007c0c */ /* 0x000fe4000bf46270 */
[----:B------:R-:W-:Y:S02]  /*17e00*/  ISETP.GE.AND P1, PT, R21, UR4, PT ;  /* 0x0000000415007c0c */ /* 0x000fe4000bf26270 */
[----:B------:R-:W-:Y:S02]  /*17e10*/  ISETP.GE.AND P0, PT, R213, UR4, PT ;  /* 0x00000004d5007c0c */ /* 0x000fe4000bf06270 */
[----:B------:R-:W-:-:S05]  /*17e20*/  ISETP.GE.AND P4, PT, R211, UR4, PT ;  /* 0x00000004d3007c0c */ /* 0x000fca000bf86270 */
[----:B012---:R-:W-:-:S04]  /*17e30*/  @!P3 IMAD.WIDE R6, R199, 0x4, R4 ;  /* 0x00000004c706b825 */ /* 0x007fc800078e0204 */
[CC--:B------:R-:W-:Y:S01]  /*17e40*/  @!P1 LEA R8, P5, R21.reuse, R4.reuse, 0x2 ;  /* 0x0000000415089211 */ /* 0x0c0fe200078a10ff */
[----:B------:R0:W-:Y:S01]  /*17e50*/  @!P3 ST.E.64 desc[UR56][R6.64], R88 ;  /* 0x000000580600b985 */ /* 0x0001e2000c101b38 */
[----:B------:R-:W-:Y:S02]  /*17e60*/  ISETP.GE.AND P3, PT, R212, UR4, PT ;  /* 0x00000004d4007c0c */ /* 0x000fe4000bf66270 */
[----:B------:R-:W-:Y:S02]  /*17e70*/  @!P1 LEA.HI.X R9, R21, R5, R20, 0x2, P5 ;  /* 0x0000000515099211 */ /* 0x000fe400028f1414 */
[----:B------:R-:W-:Y:S02]  /*17e80*/  ISETP.GE.AND P5, PT, R210, UR4, PT ;  /* 0x00000004d2007c0c */ /* 0x000fe4000bfa6270 */
[----:B0-----:R-:W-:-:S04]  /*17e90*/  @!P2 LEA R6, P6, R15, R4, 0x2 ;  /* 0x000000040f06a211 */ /* 0x001fc800078c10ff */
[----:B------:R-:W-:Y:S02]  /*17ea0*/  @!P2 LEA.HI.X R7, R15, R5, R14, 0x2, P6 ;  /* 0x000000050f07a211 */ /* 0x000fe400030f140e */
[----:B------:R-:W-:-:S03]  /*17eb0*/  @!P0 LEA R10, P6, R213, R4, 0x2 ;  /* 0x00000004d50a8211 */ /* 0x000fc600078c10ff */
[----:B------:R0:W-:Y:S01]  /*17ec0*/  @!P2 ST.E.64 desc[UR56][R6.64], R90 ;  /* 0x0000005a0600a985 */ /* 0x0001e2000c101b38 */
[----:B------:R-:W-:Y:S02]  /*17ed0*/  @!P0 LEA.HI.X R11, R213, R5, R73, 0x2, P6 ;  /* 0x00000005d50b8211 */ /* 0x000fe400030f1449 */
[----:B------:R-:W-:Y:S01]  /*17ee0*/  ISETP.GE.AND P2, PT, R209, UR4, PT ;  /* 0x00000004d1007c0c */ /* 0x000fe2000bf46270 */
[----:B------:R1:W-:Y:S01]  /*17ef0*/  @!P1 ST.E.64 desc[UR56][R8.64], R92 ;  /* 0x0000005c08009985 */ /* 0x0003e2000c101b38 */
[----:B------:R-:W-:-:S03]  /*17f00*/  ISETP.GE.AND P1, PT, R208, UR4, PT ;  /* 0x00000004d0007c0c */ /* 0x000fc6000bf26270 */
[----:B------:R2:W-:Y:S01]  /*17f10*/  @!P0 ST.E.64 desc[UR56][R10.64], R36 ;  /* 0x000000240a008985 */ /* 0x0005e2000c101b38 */
[CC--:B0-----:R-:W-:Y:S02]  /*17f20*/  @!P3 LEA R6, P6, R212.reuse, R4.reuse, 0x2 ;  /* 0x00000004d406b211 */ /* 0x0c1fe400078c10ff */
[CC--:B-1----:R-:W-:Y:S02]  /*17f30*/  @!P4 LEA R8, P0, R211.reuse, R4.reuse, 0x2 ;  /* 0x00000004d308c211 */ /* 0x0c2fe400078010ff */
[-C--:B------:R-:W-:Y:S02]  /*17f40*/  @!P3 LEA.HI.X R7, R212, R5.reuse, R72, 0x2, P6 ;  /* 0x00000005d407b211 */ /* 0x080fe400030f1448 */
[----:B------:R-:W-:Y:S02]  /*17f50*/  @!P4 LEA.HI.X R9, R211, R5, R35, 0x2, P0 ;  /* 0x00000005d309c211 */ /* 0x000fe400000f1423 */
[----:B------:R-:W-:Y:S01]  /*17f60*/  ISETP.GE.AND P0, PT, R207, UR4, PT ;  /* 0x00000004cf007c0c */ /* 0x000fe2000bf06270 */
[----:B------:R0:W-:Y:S01]  /*17f70*/  @!P3 ST.E.64 desc[UR56][R6.64], R40 ;  /* 0x000000280600b985 */ /* 0x0001e2000c101b38 */
[----:B--2---:R-:W-:-:S02]  /*17f80*/  @!P5 LEA R10, P6, R210, R4, 0x2 ;  /* 0x00000004d20ad211 */ /* 0x004fc400078c10ff */
[----:B------:R-:W-:Y:S01]  /*17f90*/  ISETP.GE.AND P3, PT, R206, UR4, PT ;  /* 0x00000004ce007c0c */ /* 0x000fe2000bf66270 */
[----:B------:R1:W-:Y:S01]  /*17fa0*/  @!P4 ST.E.64 desc[UR56][R8.64], R44 ;  /* 0x0000002c0800c985 */ /* 0x0003e2000c101b38 */
[----:B------:R-:W-:-:S05]  /*17fb0*/  @!P5 LEA.HI.X R11, R210, R5, R34, 0x2, P6 ;  /* 0x00000005d20bd211 */ /* 0x000fca00030f1422 */
[----:B------:R2:W-:Y:S01]  /*17fc0*/  @!P5 ST.E.64 desc[UR56][R10.64], R48 ;  /* 0x000000300a00d985 */ /* 0x0005e2000c101b38 */
[CC--:B0-----:R-:W-:Y:S02]  /*17fd0*/  @!P2 LEA R6, P4, R209.reuse, R4.reuse, 0x2 ;  /* 0x00000004d106a211 */ /* 0x0c1fe400078810ff */
[CC--:B-1----:R-:W-:Y:S02]  /*17fe0*/  @!P1 LEA R8, P5, R208.reuse, R4.reuse, 0x2 ;  /* 0x00000004d0089211 */ /* 0x0c2fe400078a10ff */
[-C--:B------:R-:W-:Y:S02]  /*17ff0*/  @!P2 LEA.HI.X R7, R209, R5.reuse, R33, 0x2, P4 ;  /* 0x00000005d107a211 */ /* 0x080fe400020f1421 */
[----:B------:R-:W-:Y:S02]  /*18000*/  ISETP.GE.AND P4, PT, R205, UR4, PT ;  /* 0x00000004cd007c0c */ /* 0x000fe4000bf86270 */
[----:B--2---:R-:W-:Y:S01]  /*18010*/  @!P0 LEA R10, P6, R207, R4, 0x2 ;  /* 0x00000004cf0a8211 */ /* 0x004fe200078c10ff */
[----:B------:R0:W-:Y:S01]  /*18020*/  @!P2 ST.E.64 desc[UR56][R6.64], R52 ;  /* 0x000000340600a985 */ /* 0x0001e2000c101b38 */
[----:B------:R-:W-:-:S02]  /*18030*/  @!P1 LEA.HI.X R9, R208, R5, R32, 0x2, P5 ;  /* 0x00000005d0099211 */ /* 0x000fc400028f1420 */
[----:B------:R-:W-:Y:S02]  /*18040*/  @!P0 LEA.HI.X R11, R207, R5, R31, 0x2, P6 ;  /* 0x00000005cf0b8211 */ /* 0x000fe400030f141f */
[----:B------:R-:W-:Y:S01]  /*18050*/  ISETP.GE.AND P2, PT, R204, UR4, PT ;  /* 0x00000004cc007c0c */ /* 0x000fe2000bf46270 */
[----:B------:R1:W-:Y:S01]  /*18060*/  @!P1 ST.E.64 desc[UR56][R8.64], R56 ;  /* 0x0000003808009985 */ /* 0x0003e2000c101b38 */
[----:B------:R-:W-:-:S03]  /*18070*/  ISETP.GE.AND P1, PT, R203, UR4, PT ;  /* 0x00000004cb007c0c */ /* 0x000fc6000bf26270 */
[----:B------:R2:W-:Y:S01]  /*18080*/  @!P0 ST.E.64 desc[UR56][R10.64], R60 ;  /* 0x0000003c0a008985 */ /* 0x0005e2000c101b38 */
[----:B------:R-:W-:Y:S02]  /*18090*/  ISETP.GE.AND P0, PT, R202, UR4, PT ;  /* 0x00000004ca007c0c */ /* 0x000fe4000bf06270 */
[----:B0-----:R-:W-:-:S04]  /*180a0*/  @!P3 LEA R6, P5, R206, R4, 0x2 ;  /* 0x00000004ce06b211 */ /* 0x001fc800078a10ff */
[-C--:B------:R-:W-:Y:S02]  /*180b0*/  @!P3 LEA.HI.X R7, R206, R5.reuse, R30, 0x2, P5 ;  /* 0x00000005ce07b211 */ /* 0x080fe400028f141e */
[----:B------:R-:W-:Y:S02]  /*180c0*/  ISETP.GE.AND P5, PT, R201, UR4, PT ;  /* 0x00000004c9007c0c */ /* 0x000fe4000bfa6270 */
[CC--:B-1----:R-:W-:Y:S01]  /*180d0*/  @!P4 LEA R8, P6, R205.reuse, R4.reuse, 0x2 ;  /* 0x00000004cd08c211 */ /* 0x0c2fe200078c10ff */
[----:B------:R0:W-:Y:S03]  /*180e0*/  @!P3 ST.E.64 desc[UR56][R6.64], R64 ;  /* 0x000000400600b985 */ /* 0x0001e6000c101b38 */
[----:B------:R-:W-:Y:S02]  /*180f0*/  @!P4 LEA.HI.X R9, R205, R5, R29, 0x2, P6 ;  /* 0x00000005cd09c211 */ /* 0x000fe400030f141d */
[----:B--2---:R-:W-:-:S03]  /*18100*/  @!P1 LEA R10, P6, R203, R4, 0x2 ;  /* 0x00000004cb0a9211 */ /* 0x004fc600078c10ff */
[----:B------:R1:W-:Y:S01]  /*18110*/  @!P4 ST.E.64 desc[UR56][R8.64], R68 ;  /* 0x000000440800c985 */ /* 0x0003e2000c101b38 */
[----:B------:R-:W-:Y:S02]  /*18120*/  @!P1 LEA.HI.X R11, R203, R5, R27, 0x2, P6 ;  /* 0x00000005cb0b9211 */ /* 0x000fe400030f141b */
[----:B0-----:R-:W-:-:S04]  /*18130*/  @!P2 LEA R6, P3, R204, R4, 0x2 ;  /* 0x00000004cc06a211 */ /* 0x001fc800078610ff */
[----:B------:R-:W-:Y:S02]  /*18140*/  @!P2 LEA.HI.X R7, R204, R5, R28, 0x2, P3 ;  /* 0x00000005cc07a211 */ /* 0x000fe400018f141c */
[----:B-1----:R-:W-:-:S03]  /*18150*/  @!P0 LEA R8, P4, R202, R4, 0x2 ;  /* 0x00000004ca088211 */ /* 0x002fc600078810ff */
[----:B------:R3:W-:Y:S01]  /*18160*/  @!P2 ST.E.64 desc[UR56][R6.64], R94 ;  /* 0x0000005e0600a985 */ /* 0x0007e2000c101b38 */
[C---:B------:R-:W-:Y:S02]  /*18170*/  @!P5 LEA R4, P3, R201.reuse, R4, 0x2 ;  /* 0x00000004c904d211 */ /* 0x040fe400078610ff */
[-C--:B------:R-:W-:Y:S01]  /*18180*/  @!P0 LEA.HI.X R9, R202, R5.reuse, R26, 0x2, P4 ;  /* 0x00000005ca098211 */ /* 0x080fe200020f141a */
[----:B------:R3:W-:Y:S01]  /*18190*/  @!P1 ST.E.64 desc[UR56][R10.64], R76 ;  /* 0x0000004c0a009985 */ /* 0x0007e2000c101b38 */
[----:B------:R-:W-:-:S03]  /*181a0*/  @!P5 LEA.HI.X R5, R201, R5, R24, 0x2, P3 ;  /* 0x00000005c905d211 */ /* 0x000fc600018f1418 */
[----:B------:R3:W-:Y:S04]  /*181b0*/  @!P0 ST.E.64 desc[UR56][R8.64], R80 ;  /* 0x0000005008008985 */ /* 0x0007e8000c101b38 */
[----:B------:R3:W-:Y:S02]  /*181c0*/  @!P5 ST.E.64 desc[UR56][R4.64], R84 ;  /* 0x000000540400d985 */ /* 0x0007e4000c101b38 */
.L_x_658:
[----:B------:R-:W-:Y:S05]  /*181d0*/  BSYNC B1 ;  /* 0x0000000000017941 */ /* 0x000fea0003800000 */
.L_x_657:
[----:B------:R-:W-:Y:S01]  /*181e0*/  ISETP.GE.AND P0, PT, R12, R3, PT ;  /* 0x000000030c00720c */ /* 0x000fe20003f06270 */
[----:B--23--:R2:W3:Y:S04]  /*181f0*/  SHFL.IDX PT, R5, R13, 0x1, 0x1c1f ;  /* 0x003c1f000d057f89 */ /* 0x00c4e800000e0000 */
[----:B-1----:R2:W1:Y:S08]  /*18200*/  SHFL.IDX PT, R4, R0, 0x1, 0x1c1f ;  /* 0x003c1f0000047f89 */ /* 0x00247000000e0000 */
[----:B--2---:R-:W-:Y:S05]  /*18210*/  @P0 BRA `(.L_x_656) ;  /* 0x0000000c00f00947 */ /* 0x004fea0003800000 */
[----:B------:R-:W-:Y:S02]  /*18220*/  ULDC UR4, c[0x0][0xac8] ;  /* 0x0002b20000047ab9 */ /* 0x000fe40000000800 */
[----:B------:R-:W-:Y:S02]  /*18230*/  ISETP.GE.AND P1, PT, R15, UR4, PT ;  /* 0x000000040f007c0c */ /* 0x000fe4000bf26270 */
[----:B------:R-:W-:Y:S02]  /*18240*/  ISETP.GE.AND P0, PT, R21, UR4, PT ;  /* 0x0000000415007c0c */ /* 0x000fe4000bf06270 */
[----:B------:R-:W-:Y:S02]  /*18250*/  ISETP.GE.AND P2, PT, R199, UR4, PT ;  /* 0x00000004c7007c0c */ /* 0x000fe4000bf46270 */
[----:B------:R-:W-:Y:S02]  /*18260*/  ISETP.GE.AND P4, PT, R212, UR4, PT ;  /* 0x00000004d4007c0c */ /* 0x000fe4000bf86270 */
[----:B------:R-:W-:-:S05]  /*18270*/  ISETP.GE.AND P3, PT, R213, UR4, PT ;  /* 0x00000004d5007c0c */ /* 0x000fca000bf66270 */
[-C--:B01----:R-:W-:Y:S02]  /*18280*/  @!P1 LEA R6, P5, R15, R4.reuse, 0x2 ;  /* 0x000000040f069211 */ /* 0x083fe400078a10ff */
[-C--:B------:R-:W-:Y:S02]  /*18290*/  @!P0 LEA R8, P6, R21, R4.reuse, 0x2 ;  /* 0x0000000415088211 */ /* 0x080fe400078c10ff */
[-C--:B---3--:R-:W-:Y:S01]  /*182a0*/  @!P1 LEA.HI.X R7, R15, R5.reuse, R14, 0x2, P5 ;  /* 0x000000050f079211 */ /* 0x088fe200028f140e */
[----:B------:R-:W-:Y:S01]  /*182b0*/  @!P2 IMAD.WIDE R10, R199, 0x4, R4 ;  /* 0x00000004c70aa825 */ /* 0x000fe200078e0204 */
[----:B------:R-:W-:Y:S02]  /*182c0*/  ISETP.GE.AND P5, PT, R211, UR4, PT ;  /* 0x00000004d3007c0c */ /* 0x000fe4000bfa6270 */
[----:B------:R-:W-:Y:S02]  /*182d0*/  @!P0 LEA.HI.X R9, R21, R5, R20, 0x2, P6 ;  /* 0x0000000515098211 */ /* 0x000fe400030f1414 */
[----:B------:R-:W-:Y:S01]  /*182e0*/  @!P2 ST.E.64 desc[UR56][R10.64], R96 ;  /* 0x000000600a00a985 */ /* 0x000fe2000c101b38 */
[----:B------:R-:W-:-:S02]  /*182f0*/  @!P4 LEA R14, P2, R212, R4, 0x2 ;  /* 0x00000004d40ec211 */ /* 0x000fc400078410ff */
[----:B------:R-:W-:Y:S01]  /*18300*/  @!P3 LEA R12, P6, R213, R4, 0x2 ;  /* 0x00000004d50cb211 */ /* 0x000fe200078c10ff */
[----:B------:R0:W-:Y:S01]  /*18310*/  @!P1 ST.E.64 desc[UR56][R6.64], R98 ;  /* 0x0000006206009985 */ /* 0x0001e2000c101b38 */
        /* <DEDUP_REMOVED lines=12> */
[-C--:B------:R-:W-:Y:S01]  /*183e0*/  @!P2 LEA R10, P6, R208, R4.reuse, 0x2 ;  /* 0x00000004d00aa211 */ /* 0x080fe200078c10ff */
[----:B------:R-:W-:Y:S01]  /*183f0*/  @!P5 ST.E.64 desc[UR56][R20.64], R46 ;  /* 0x0000002e1400d985 */ /* 0x000fe2000c101b38 */
[----:B-1----:R-:W-:Y:S02]  /*18400*/  @!P1 LEA R8, P5, R209, R4, 0x2 ;  /* 0x00000004d1089211 */ /* 0x002fe400078a10ff */
[----:B------:R-:W-:-:S02]  /*18410*/  @!P0 LEA.HI.X R7, R210, R5, R34, 0x2, P4 ;  /* 0x00000005d2078211 */ /* 0x000fc400020f1422 */
[-C--:B------:R-:W-:Y:S02]  /*18420*/  @!P1 LEA.HI.X R9, R209, R5.reuse, R33, 0x2, P5 ;  /* 0x00000005d1099211 */ /* 0x080fe400028f1421 */
[----:B------:R-:W-:Y:S01]  /*18430*/  ISETP.GE.AND P4, PT, R206, UR4, PT ;  /* 0x00000004ce007c0c */ /* 0x000fe2000bf86270 */
[----:B------:R-:W-:Y:S01]  /*18440*/  @!P0 ST.E.64 desc[UR56][R6.64], R50 ;  /* 0x0000003206008985 */ /* 0x000fe2000c101b38 */
[----:B------:R-:W-:Y:S02]  /*18450*/  @!P2 LEA.HI.X R11, R208, R5, R32, 0x2, P6 ;  /* 0x00000005d00ba211 */ /* 0x000fe400030f1420 */
[----:B--2---:R-:W-:Y:S01]  /*18460*/  @!P3 LEA R12, P5, R207, R4, 0x2 ;  /* 0x00000004cf0cb211 */ /* 0x004fe200078a10ff */
[----:B------:R0:W-:Y:S01]  /*18470*/  @!P1 ST.E.64 desc[UR56][R8.64], R54 ;  /* 0x0000003608009985 */ /* 0x0001e2000c101b38 */
[----:B------:R-:W-:Y:S02]  /*18480*/  ISETP.GE.AND P1, PT, R204, UR4, PT ;  /* 0x00000004cc007c0c */ /* 0x000fe4000bf26270 */
[----:B------:R-:W-:Y:S01]  /*18490*/  ISETP.GE.AND P0, PT, R203, UR4, PT ;  /* 0x00000004cb007c0c */ /* 0x000fe2000bf06270 */
[----:B------:R1:W-:Y:S01]  /*184a0*/  @!P2 ST.E.64 desc[UR56][R10.64], R58 ;  /* 0x0000003a0a00a985 */ /* 0x0003e2000c101b38 */
[----:B------:R-:W-:-:S02]  /*184b0*/  ISETP.GE.AND P2, PT, R205, UR4, PT ;  /* 0x00000004cd007c0c */ /* 0x000fc4000bf46270 */
[-C--:B------:R-:W-:Y:S02]  /*184c0*/  @!P3 LEA.HI.X R13, R207, R5.reuse, R31, 0x2, P5 ;  /* 0x00000005cf0db211 */ /* 0x080fe400028f141f */
[----:B------:R-:W-:Y:S02]  /*184d0*/  ISETP.GE.AND P5, PT, R202, UR4, PT ;  /* 0x00000004ca007c0c */ /* 0x000fe4000bfa6270 */
[CC--:B---3--:R-:W-:Y:S01]  /*184e0*/  @!P4 LEA R14, P6, R206.reuse, R4.reuse, 0x2 ;  /* 0x00000004ce0ec211 */ /* 0x0c8fe200078c10ff */
[----:B------:R2:W-:Y:S03]  /*184f0*/  @!P3 ST.E.64 desc[UR56][R12.64], R62 ;  /* 0x0000003e0c00b985 */ /* 0x0005e6000c101b38 */
[----:B------:R-:W-:Y:S02]  /*18500*/  @!P4 LEA.HI.X R15, R206, R5, R30, 0x2, P6 ;  /* 0x00000005ce0fc211 */ /* 0x000fe400030f141e */
[----:B0-----:R-:W-:-:S02]  /*18510*/  @!P1 LEA R8, P6, R204, R4, 0x2 ;  /* 0x00000004cc089211 */ /* 0x001fc400078c10ff */
[-C--:B------:R-:W-:Y:S01]  /*18520*/  @!P2 LEA R6, P3, R205, R4.reuse, 0x2 ;  /* 0x00000004cd06a211 */ /* 0x080fe200078610ff */
[----:B------:R2:W-:Y:S01]  /*18530*/  @!P4 ST.E.64 desc[UR56][R14.64], R66 ;  /* 0x000000420e00c985 */ /* 0x0005e2000c101b38 */
[-C--:B-1----:R-:W-:Y:S02]  /*18540*/  @!P0 LEA R10, P4, R203, R4.reuse, 0x2 ;  /* 0x00000004cb0a8211 */ /* 0x082fe400078810ff */
        /* <DEDUP_REMOVED lines=11> */
[----:B------:R-:W-:-:S04]  /*18600*/  LEA R4, P0, R201, R4, 0x2 ;  /* 0x00000004c9047211 */ /* 0x000fc800078010ff */
[----:B------:R-:W-:-:S05]  /*18610*/  LEA.HI.X R5, R201, R5, R24, 0x2, P0 ;  /* 0x00000005c9057211 */ /* 0x000fca00000f1418 */
[----:B------:R0:W-:Y:S01]  /*18620*/  ST.E.64 desc[UR56][R4.64], R86 ;  /* 0x0000005604007985 */ /* 0x0001e2000c101b38 */
[----:B------:R-:W-:Y:S05]  /*18630*/  BRA `(.L_x_656) ;  /* 0x0000000800e87947 */ /* 0x000fea0003800000 */
.L_x_647:
[----:B------:R-:W-:Y:S01]  /*18640*/  ULDC.64 UR6, c[0x0][0xc08] ;  /* 0x0003020000067ab9 */ /* 0x000fe20000000a00 */
[----:B------:R-:W-:Y:S01]  /*18650*/  ULDC.64 UR4, c[0x0][0xc00] ;  /* 0x0003000000047ab9 */ /* 0x000fe20000000a00 */
[----:B------:R-:W-:Y:S01]  /*18660*/  ISETP.NE.U32.AND P1, PT, RZ, UR6, PT ;  /* 0x00000006ff007c0c */ /* 0x000fe2000bf25070 */
[----:B------:R-:W-:Y:S01]  /*18670*/  IMAD.MOV.U32 R3, RZ, RZ, RZ ;  /* 0x000000ffff037224 */ /* 0x000fe200078e00ff */
[----:B------:R-:W-:Y:S02]  /*18680*/  ISETP.NE.U32.AND P0, PT, RZ, UR4, PT ;  /* 0x00000004ff007c0c */ /* 0x000fe4000bf05070 */
[----:B------:R-:W-:Y:S02]  /*18690*/  ISETP.NE.AND.EX P1, PT, RZ, UR7, PT, P1 ;  /* 0x00000007ff007c0c */ /* 0x000fe4000bf25310 */
[----:B------:R-:W-:Y:S02]  /*186a0*/  IADD3 R4, P2, R189, UR4, RZ ;  /* 0x00000004bd047c10 */ /* 0x000fe4000ff5e0ff */
[----:B------:R-:W-:-:S02]  /*186b0*/  ISETP.NE.AND.EX P0, PT, RZ, UR5, PT, P0 ;  /* 0x00000005ff007c0c */ /* 0x000fc4000bf05300 */
[----:B------:R-:W-:Y:S01]  /*186c0*/  IADD3.X R5, R190, UR5, RZ, P2, !PT ;  /* 0x00000005be057c10 */ /* 0x000fe200097fe4ff */
[----:B------:R-:W-:Y:S02]  /*186d0*/  ULDC UR4, c[0x0][0xa88] ;  /* 0x0002a20000047ab9 */ /* 0x000fe40000000800 */
[----:B------:R-:W-:-:S04]  /*186e0*/  IMAD.U32 R0, RZ, RZ, UR4 ;  /* 0x00000004ff007e24 */ /* 0x000fc8000f8e00ff */
[----:B0-----:R-:W-:-:S04]  /*186f0*/  @P1 IADD3 R6, P2, R189, UR6, RZ ;  /* 0x00000006bd061c10 */ /* 0x001fc8000ff5e0ff */
[----:B------:R-:W-:Y:S01]  /*18700*/  @P1 IADD3.X R7, R190, UR7, RZ, P2, !PT ;  /* 0x00000007be071c10 */ /* 0x000fe200097fe4ff */
[----:B------:R0:W5:Y:S04]  /*18710*/  @P0 LDG.E R3, desc[UR56][R4.64] ;  /* 0x0000003804030981 */ /* 0x000168000c1e1900 */
[----:B------:R0:W5:Y:S01]  /*18720*/  @P1 LDG.E R0, desc[UR56][R6.64] ;  /* 0x0000003806001981 */ /* 0x000162000c1e1900 */
[----:B------:R-:W-:Y:S01]  /*18730*/  ISETP.NE.AND P2, PT, R187, RZ, PT ;  /* 0x000000ffbb00720c */ /* 0x000fe20003f45270 */
[----:B------:R-:W4:-:S12]  /*18740*/  S2R R9, SR_TID.X ;  /* 0x0000000000097919 */ /* 0x000f180000002100 */
[----:B------:R-:W3:Y:S01]  /*18750*/  @!P2 LDC R187, c[0x0][0xad4] ;  /* 0x0002b500ffbbab82 */ /* 0x000ee20000000800 */
[----:B----4-:R-:W-:Y:S02]  /*18760*/  IADD3 R8, R9, -0x80, RZ ;  /* 0xffffff8009087810 */ /* 0x010fe40007ffe0ff */
[----:B---3--:R-:W-:Y:S02]  /*18770*/  ISETP.GT.AND P2, PT, R187, 0x1, PT ;  /* 0x00000001bb00780c */ /* 0x008fe40003f44270 */
[----:B------:R-:W-:Y:S01]  /*18780*/  ISETP.GT.AND P3, PT, R8, 0x7f, PT ;  /* 0x0000007f0800780c */ /* 0x000fe20003f64270 */
[----:B0-----:R-:W-:-:S12]  /*18790*/  @P1 BRA `(.L_x_659) ;  /* 0x0000000000101947 */ /* 0x001fd80003800000 */
[----:B------:R-:W-:Y:S05]  /*187a0*/  @!P0 BRA `(.L_x_659) ;  /* 0x00000000000c8947 */ /* 0x000fea0003800000 */
[----:B------:R-:W3:Y:S04]  /*187b0*/  LDG.E R7, desc[UR56][R4.64] ;  /* 0x0000003804077981 */ /* 0x000ee8000c1e1900 */
[----:B-----5:R-:W3:Y:S02]  /*187c0*/  LDG.E R0, desc[UR56][R4.64+0x4] ;  /* 0x0000043804007981 */ /* 0x020ee4000c1e1900 */
[----:B---3--:R-:W-:-:S07]  /*187d0*/  IMAD.IADD R0, R0, 0x1, -R7 ;  /* 0x0000000100007824 */ /* 0x008fce00078e0a07 */
.L_x_659:
[----:B------:R-:W-:Y:S01]  /*187e0*/  BSSY B1, `(.L_x_660) ;  /* 0x0000036000017945 */ /* 0x000fe20003800000 */
[----:B------:R-:W-:Y:S02]  /*187f0*/  SEL R29, R188, RZ, !P0 ;  /* 0x000000ffbc1d7207 */ /* 0x000fe40004000000 */
[----:B------:R-:W-:Y:S02]  /*18800*/  SEL R216, R216, RZ, !P0 ;  /* 0x000000ffd8d87207 */ /* 0x000fe40004000000 */
[----:B-----5:R-:W-:Y:S01]  /*18810*/  SHF.R.S32.HI R26, RZ, 0x1f, R3 ;  /* 0x0000001fff1a7819 */ /* 0x020fe20000011403 */
[----:B------:R-:W-:Y:S06]  /*18820*/  @P3 BRA `(.L_x_661) ;  /* 0x0000000000c43947 */ /* 0x000fec0003800000 */
[----:B------:R-:W0:Y:S01]  /*18830*/  LDC R31, c[0x0][0xbe8] ;  /* 0x0002fa00ff1f7b82 */ /* 0x000e220000000800 */
[----:B------:R-:W-:-:S05]  /*18840*/  IMAD R4, R192, 0x80, R9 ;  /* 0x00000080c0047824 */ /* 0x000fca00078e0209 */
[----:B------:R-:W-:Y:S01]  /*18850*/  IADD3 R28, R4, -0x80, RZ ;  /* 0xffffff80041c7810 */ /* 0x000fe20007ffe0ff */
[----:B0-----:R-:W-:-:S05]  /*18860*/  IMAD R5, R0, R31, RZ ;  /* 0x0000001f00057224 */ /* 0x001fca00078e02ff */
[----:B------:R-:W-:-:S13]  /*18870*/  ISETP.GE.AND P0, PT, R28, R5, PT ;  /* 0x000000051c00720c */ /* 0x000fda0003f06270 */
[----:B------:R-:W-:Y:S05]  /*18880*/  @P0 BRA `(.L_x_661) ;  /* 0x0000000000ac0947 */ /* 0x000fea0003800000 */
[----:B------:R-:W-:Y:S01]  /*18890*/  IMAD.MOV.U32 R24, RZ, RZ, 0x9b8 ;  /* 0x000009b8ff187424 */ /* 0x000fe200078e00ff */
[----:B------:R-:W-:Y:S01]  /*188a0*/  ISETP.GT.AND P0, PT, R187, 0x1, PT ;  /* 0x00000001bb00780c */ /* 0x000fe20003f04270 */
[----:B------:R-:W0:Y:S01]  /*188b0*/  LDC.64 R4, c[0x0][0xba8] ;  /* 0x0002ea00ff047b82 */ /* 0x000e220000000a00 */
[----:B------:R-:W-:Y:S01]  /*188c0*/  ISETP.NE.AND P1, PT, R31, 0x1, PT ;  /* 0x000000011f00780c */ /* 0x000fe20003f25270 */
[----:B------:R-:W-:Y:S01]  /*188d0*/  IMAD.MOV.U32 R21, RZ, RZ, R28 ;  /* 0x000000ffff157224 */ /* 0x000fe200078e001c */
[----:B------:R-:W-:-:S05]  /*188e0*/  SEL R24, R24, 0x978, P0 ;  /* 0x0000097818187807 */ /* 0x000fca0000000000 */
[----:B------:R-:W3:Y:S08]  /*188f0*/  LDC.64 R12, c[0x0][R24+0x220] ;  /* 0x00008800180c7b82 */ /* 0x000ef00000000a00 */
[----:B------:R-:W4:Y:S08]  /*18900*/  LDC.64 R14, c[0x0][R24+0x218] ;  /* 0x00008600180e7b82 */ /* 0x000f300000000a00 */
[----:B------:R-:W5:Y:S08]  /*18910*/  LDC.64 R8, c[0x0][R24+0x228] ;  /* 0x00008a0018087b82 */ /* 0x000f700000000a00 */
[----:B------:R-:W1:Y:S08]  /*18920*/  LDC.64 R6, c[0x0][R24+0x210] ;  /* 0x0000840018067b82 */ /* 0x000e700000000a00 */
[----:B------:R-:W2:Y:S08]  /*18930*/  @P1 LDC R11, c[0x0][0xbec] ;  /* 0x0002fb00ff0b1b82 */ /* 0x000eb00000000800 */
[----:B------:R-:W5:Y:S01]  /*18940*/  @P1 LDC R27, c[0x0][0xbf0] ;  /* 0x0002fc00ff1b1b82 */ /* 0x000f620000000800 */
[----:B---3--:R-:W-:-:S07]  /*18950*/  IMAD R13, R13, R29, RZ ;  /* 0x0000001d0d0d7224 */ /* 0x008fce00078e02ff */
[----:B0-----:R-:W0:Y:S01]  /*18960*/  @!P0 LDC R4, c[0x0][0xb50] ;  /* 0x0002d400ff048b82 */ /* 0x001e220000000800 */
[----:B--2---:R-:W-:-:S07]  /*18970*/  @P1 IMAD.HI.U32 R20, R28, R11, RZ ;  /* 0x0000000b1c141227 */ /* 0x004fce00078e00ff */
[----:B------:R-:W2:Y:S01]  /*18980*/  @!P0 LDC R5, c[0x0][0xb54] ;  /* 0x0002d500ff058b82 */ /* 0x000ea20000000800 */
[-C--:B----4-:R-:W-:Y:S02]  /*18990*/  IMAD R25, R15, R162.reuse, RZ ;  /* 0x000000a20f197224 */ /* 0x090fe400078e02ff */
[----:B------:R-:W-:Y:S01]  /*189a0*/  IMAD.WIDE.U32 R14, R14, R162, RZ ;  /* 0x000000a20e0e7225 */ /* 0x000fe200078e00ff */
[----:B-----5:R-:W-:-:S03]  /*189b0*/  @P1 SHF.R.U32.HI R21, RZ, R27, R20 ;  /* 0x0000001bff151219 */ /* 0x020fc60000011614 */
[----:B------:R-:W-:Y:S01]  /*189c0*/  IMAD.WIDE.U32 R10, R12, R29, RZ ;  /* 0x0000001d0c0a7225 */ /* 0x000fe200078e00ff */
[----:B------:R-:W-:-:S03]  /*189d0*/  IADD3 R25, R15, R25, RZ ;  /* 0x000000190f197210 */ /* 0x000fc60007ffe0ff */
[----:B------:R-:W-:Y:S01]  /*189e0*/  IMAD R27, R12, R216, R13 ;  /* 0x000000d80c1b7224 */ /* 0x000fe200078e020d */
[----:B------:R-:W-:Y:S02]  /*189f0*/  SEL R13, R200, RZ, P0 ;  /* 0x000000ffc80d7207 */ /* 0x000fe40000000000 */
[----:B------:R-:W-:Y:S01]  /*18a00*/  IADD3 R14, P1, P3, R10, R14, R3 ;  /* 0x0000000e0a0e7210 */ /* 0x000fe20007b3e003 */
[----:B------:R-:W-:Y:S02]  /*18a10*/  IMAD.MOV R10, RZ, RZ, -R21 ;  /* 0x000000ffff0a7224 */ /* 0x000fe400078e0a15 */
[----:B------:R-:W-:Y:S02]  /*18a20*/  IMAD.IADD R27, R11, 0x1, R27 ;  /* 0x000000010b1b7824 */ /* 0x000fe400078e021b */
[-C--:B------:R-:W-:Y:S02]  /*18a30*/  IMAD R15, R9, R13.reuse, RZ ;  /* 0x0000000d090f7224 */ /* 0x080fe400078e02ff */
[----:B------:R-:W-:-:S04]  /*18a40*/  IMAD.WIDE.U32 R8, R8, R13, RZ ;  /* 0x0000000d08087225 */ /* 0x000fc800078e00ff */
[----:B------:R-:W-:Y:S01]  /*18a50*/  IMAD R11, R31, R10, R28 ;  /* 0x0000000a1f0b7224 */ /* 0x000fe200078e021c */
[----:B------:R-:W-:Y:S02]  /*18a60*/  IADD3.X R10, R27, R25, R26, P1, P3 ;  /* 0x000000191b0a7210 */ /* 0x000fe40000fe641a */
[----:B------:R-:W-:Y:S01]  /*18a70*/  IADD3 R8, P0, P1, R21, R14, R8 ;  /* 0x0000000e15087210 */ /* 0x000fe2000791e008 */
[----:B-1----:R-:W-:Y:S01]  /*18a80*/  IMAD R7, R7, R11, RZ ;  /* 0x0000000b07077224 */ /* 0x002fe200078e02ff */
[----:B------:R-:W-:Y:S02]  /*18a90*/  IADD3 R15, R9, R15, RZ ;  /* 0x0000000f090f7210 */ /* 0x000fe40007ffe0ff */
[----:B------:R-:W-:Y:S02]  /*18aa0*/  SHF.R.S32.HI R21, RZ, 0x1f, R21 ;  /* 0x0000001fff157819 */ /* 0x000fe40000011415 */
[----:B------:R-:W-:Y:S02]  /*18ab0*/  SHF.R.S32.HI R13, RZ, 0x1f, R11 ;  /* 0x0000001fff0d7819 */ /* 0x000fe4000001140b */
[----:B------:R-:W-:-:S03]  /*18ac0*/  IADD3.X R9, R21, R10, R15, P0, P1 ;  /* 0x0000000a15097210 */ /* 0x000fc600007e240f */
[C---:B------:R-:W-:Y:S02]  /*18ad0*/  IMAD R13, R6.reuse, R13, R7 ;  /* 0x0000000d060d7224 */ /* 0x040fe400078e0207 */
[----:B------:R-:W-:-:S04]  /*18ae0*/  IMAD.WIDE.U32 R6, R6, R11, R8 ;  /* 0x0000000b06067225 */ /* 0x000fc800078e0008 */
[----:B------:R-:W-:Y:S01]  /*18af0*/  IMAD.IADD R7, R7, 0x1, R13 ;  /* 0x0000000107077824 */ /* 0x000fe200078e020d */
[----:B0-----:R-:W-:-:S04]  /*18b00*/  LEA R4, P0, R6, R4, 0x2 ;  /* 0x0000000406047211 */ /* 0x001fc800078010ff */
[----:B--2---:R-:W-:Y:S01]  /*18b10*/  LEA.HI.X R5, R6, R5, R7, 0x2, P0 ;  /* 0x0000000506057211 */ /* 0x004fe200000f1407 */
[----:B------:R-:W-:-:S05]  /*18b20*/  IMAD.MOV.U32 R7, RZ, RZ, -0x800000 ;  /* 0xff800000ff077424 */ /* 0x000fca00078e00ff */
[----:B------:R0:W-:Y:S03]  /*18b30*/  STG.E desc[UR56][R4.64], R7 ;  /* 0x0000000704007986 */ /* 0x0001e6000c101938 */
.L_x_661:
[----:B------:R-:W-:Y:S05]  /*18b40*/  BSYNC B1 ;  /* 0x0000000000017941 */ /* 0x000fea0003800000 */
.L_x_660:
[----:B------:R-:W-:Y:S05]  /*18b50*/  @P2 BRA `(.L_x_656) ;  /* 0x0000000400a02947 */ /* 0x000fea0003800000 */
[----:B------:R-:W3:Y:S01]  /*18b60*/  LDC R11, c[0x0][0xbe8] ;  /* 0x0002fa00ff0b7b82 */ /* 0x000ee20000000800 */
[----:B------:R-:W-:Y:S01]  /*18b70*/  ULDC.64 UR4, c[0x0][0xaa0] ;  /* 0x0002a80000047ab9 */ /* 0x000fe20000000a00 */
[----:B------:R-:W-:Y:S01]  /*18b80*/  ULDC.64 UR6, c[0x0][0xaf0] ;  /* 0x0002bc0000067ab9 */ /* 0x000fe20000000a00 */
[----:B0-----:R-:W-:Y:S01]  /*18b90*/  IMAD R4, R26, UR4, RZ ;  /* 0x000000041a047c24 */ /* 0x001fe2000f8e02ff */
[----:B------:R-:W-:Y:S01]  /*18ba0*/  BSSY B1, `(.L_x_662) ;  /* 0x0000039000017945 */ /* 0x000fe20003800000 */
[----:B------:R-:W-:Y:S02]  /*18bb0*/  SHF.R.S32.HI R10, RZ, 0x1f, R185 ;  /* 0x0000001fff0a7819 */ /* 0x000fe400000114b9 */
[C---:B------:R-:W-:Y:S01]  /*18bc0*/  IMAD R7, R3.reuse, UR5, R4 ;  /* 0x0000000503077c24 */ /* 0x040fe2000f8e0204 */
[----:B------:R-:W-:Y:S01]  /*18bd0*/  SHF.R.S32.HI R14, RZ, 0x1f, R184 ;  /* 0x0000001fff0e7819 */ /* 0x000fe200000114b8 */
[----:B------:R-:W-:Y:S01]  /*18be0*/  IMAD.WIDE.U32 R4, R3, UR4, RZ ;  /* 0x0000000403047c25 */ /* 0x000fe2000f8e00ff */
[----:B------:R-:W-:Y:S01]  /*18bf0*/  LEA R3, R186, R217, 0x5 ;  /* 0x000000d9ba037211 */ /* 0x000fe200078e28ff */
[----:B------:R-:W-:-:S02]  /*18c00*/  ULDC.64 UR4, c[0x0][0xae8] ;  /* 0x0002ba0000047ab9 */ /* 0x000fc40000000a00 */
[----:B------:R-:W-:Y:S02]  /*18c10*/  IMAD.IADD R5, R5, 0x1, R7 ;  /* 0x0000000105057824 */ /* 0x000fe400078e0207 */
[----:B------:R-:W-:Y:S02]  /*18c20*/  IMAD R9, R192, 0x80, R3 ;  /* 0x00000080c0097824 */ /* 0x000fe400078e0203 */
[----:B------:R-:W-:-:S03]  /*18c30*/  IMAD.WIDE.U32 R4, R162, UR4, R4 ;  /* 0x00000004a2047c25 */ /* 0x000fc6000f8e0004 */
[----:B------:R-:W-:Y:S01]  /*18c40*/  MOV R3, R9 ;  /* 0x0000000900037202 */ /* 0x000fe20000000f00 */
[----:B------:R-:W-:Y:S02]  /*18c50*/  IMAD R7, R216, UR6, RZ ;  /* 0x00000006d8077c24 */ /* 0x000fe4000f8e02ff */
[----:B------:R-:W-:Y:S01]  /*18c60*/  IMAD R5, R162, UR5, R5 ;  /* 0x00000005a2057c24 */ /* 0x000fe2000f8e0205 */
[----:B---3--:R-:W-:Y:S01]  /*18c70*/  ISETP.NE.AND P0, PT, R11, 0x1, PT ;  /* 0x000000010b00780c */ /* 0x008fe20003f05270 */
[C---:B------:R-:W-:Y:S01]  /*18c80*/  IMAD R7, R29.reuse, UR7, R7 ;  /* 0x000000071d077c24 */ /* 0x040fe2000f8e0207 */
[----:B------:R-:W-:Y:S01]  /*18c90*/  ULDC.64 UR4, c[0x0][0xae0] ;  /* 0x0002b80000047ab9 */ /* 0x000fe20000000a00 */
[----:B------:R-:W-:-:S04]  /*18ca0*/  IMAD.WIDE.U32 R4, R29, UR6, R4 ;  /* 0x000000061d047c25 */ /* 0x000fc8000f8e0004 */
[----:B------:R-:W-:-:S06]  /*18cb0*/  IMAD.IADD R5, R5, 0x1, R7 ;  /* 0x0000000105057824 */ /* 0x000fcc00078e0207 */
[----:B------:R-:W0:Y:S08]  /*18cc0*/  @P0 LDC R6, c[0x0][0xbec] ;  /* 0x0002fb00ff060b82 */ /* 0x000e300000000800 */
[----:B------:R-:W3:Y:S01]  /*18cd0*/  @P0 LDC R13, c[0x0][0xbf0] ;  /* 0x0002fc00ff0d0b82 */ /* 0x000ee20000000800 */
[----:B0-----:R-:W-:-:S05]  /*18ce0*/  @P0 IMAD.HI.U32 R6, R9, R6, RZ ;  /* 0x0000000609060227 */ /* 0x001fca00078e00ff */
[----:B---3--:R-:W-:-:S04]  /*18cf0*/  @P0 SHF.R.U32.HI R3, RZ, R13, R6 ;  /* 0x0000000dff030219 */ /* 0x008fc80000011606 */
[--C-:B------:R-:W-:Y:S01]  /*18d00*/  SHF.R.S32.HI R6, RZ, 0x1f, R3.reuse ;  /* 0x0000001fff067819 */ /* 0x100fe20000011403 */
[----:B------:R-:W-:Y:S02]  /*18d10*/  IMAD.MOV R8, RZ, RZ, -R3 ;  /* 0x000000ffff087224 */ /* 0x000fe400078e0a03 */
[----:B------:R-:W-:-:S04]  /*18d20*/  IMAD.WIDE.U32 R4, R3, UR4, R4 ;  /* 0x0000000403047c25 */ /* 0x000fc8000f8e0004 */
[----:B------:R-:W-:Y:S02]  /*18d30*/  IMAD R6, R6, UR4, RZ ;  /* 0x0000000406067c24 */ /* 0x000fe4000f8e02ff */
[----:B------:R-:W-:Y:S02]  /*18d40*/  IMAD R7, R11, R8, R9 ;  /* 0x000000080b077224 */ /* 0x000fe400078e0209 */
[----:B------:R-:W-:Y:S01]  /*18d50*/  IMAD R9, R3, UR5, R6 ;  /* 0x0000000503097c24 */ /* 0x000fe2000f8e0206 */
[----:B------:R-:W-:Y:S01]  /*18d60*/  ULDC.64 UR4, c[0x0][0xad8] ;  /* 0x0002b60000047ab9 */ /* 0x000fe20000000a00 */
[----:B------:R-:W-:Y:S01]  /*18d70*/  IMAD R8, R192, 0x80, R217 ;  /* 0x00000080c0087824 */ /* 0x000fe200078e02d9 */
[----:B------:R-:W-:Y:S01]  /*18d80*/  SHF.R.S32.HI R3, RZ, 0x1f, R7 ;  /* 0x0000001fff037819 */ /* 0x000fe20000011407 */
[----:B------:R-:W-:Y:S01]  /*18d90*/  IMAD R11, R0, R11, RZ ;  /* 0x0000000b000b7224 */ /* 0x000fe200078e02ff */
[----:B------:R-:W-:Y:S01]  /*18da0*/  IADD3 R5, R5, R9, RZ ;  /* 0x0000000905057210 */ /* 0x000fe20007ffe0ff */
[----:B------:R-:W-:-:S02]  /*18db0*/  VIADD R0, R8, 0x20 ;  /* 0x0000002008007836 */ /* 0x000fc40000000000 */
[----:B------:R-:W-:Y:S01]  /*18dc0*/  IMAD R6, R3, UR4, RZ ;  /* 0x0000000403067c24 */ /* 0x000fe2000f8e02ff */
[-C--:B------:R-:W-:Y:S01]  /*18dd0*/  ISETP.GE.AND P2, PT, R8, R11.reuse, PT ;  /* 0x0000000b0800720c */ /* 0x080fe20003f46270 */
[C---:B------:R-:W-:Y:S01]  /*18de0*/  IMAD.WIDE.U32 R4, R7.reuse, UR4, R4 ;  /* 0x0000000407047c25 */ /* 0x040fe2000f8e0004 */
[-C--:B------:R-:W-:Y:S02]  /*18df0*/  ISETP.GE.AND P1, PT, R0, R11.reuse, PT ;  /* 0x0000000b0000720c */ /* 0x080fe40003f26270 */
[----:B------:R-:W-:Y:S01]  /*18e00*/  IADD3 R0, R8, 0x40, RZ ;  /* 0x0000004008007810 */ /* 0x000fe20007ffe0ff */
[----:B------:R-:W-:Y:S01]  /*18e10*/  IMAD R3, R7, UR5, R6 ;  /* 0x0000000507037c24 */ /* 0x000fe2000f8e0206 */
[----:B------:R-:W-:Y:S02]  /*18e20*/  ULDC.64 UR4, c[0x0][0xa80] ;  /* 0x0002a00000047ab9 */ /* 0x000fe40000000a00 */
[----:B------:R-:W-:Y:S01]  /*18e30*/  LEA R6, P3, R4, UR4, 0x1 ;  /* 0x0000000404067c11 */ /* 0x000fe2000f8608ff */
[----:B------:R-:W-:Y:S01]  /*18e40*/  IMAD.IADD R3, R5, 0x1, R3 ;  /* 0x0000000105037824 */ /* 0x000fe200078e0203 */
[----:B------:R-:W-:-:S04]  /*18e50*/  ISETP.GE.AND P0, PT, R0, R11, PT ;  /* 0x0000000b0000720c */ /* 0x000fc80003f06270 */
[----:B------:R-:W-:Y:S02]  /*18e60*/  LEA.HI.X R3, R4, UR5, R3, 0x1, P3 ;  /* 0x0000000504037c11 */ /* 0x000fe400098f0c03 */
[----:B------:R0:W3:Y:S04]  /*18e70*/  SHFL.IDX PT, R4, R6, RZ, 0x181f ;  /* 0x00181fff06047589 */ /* 0x0000e800000e0000 */
[----:B------:R0:W4:Y:S01]  /*18e80*/  SHFL.IDX PT, R0, R3, RZ, 0x181f ;  /* 0x00181fff03007589 */ /* 0x00012200000e0000 */
        /* <DEDUP_REMOVED lines=8> */
[----:B------:R3:W-:Y:S04]  /*18f10*/  @!P4 ST.E.128 desc[UR56][R12.64], RZ ;  /* 0x000000ff0c00c985 */ /* 0x0007e8000c101d38 */
[----:B------:R3:W-:Y:S02]  /*18f20*/  @!P5 ST.E.128 desc[UR56][R4.64], RZ ;  /* 0x000000ff0400d985 */ /* 0x0007e4000c101d38 */
.L_x_663:
[----:B------:R-:W-:Y:S05]  /*18f30*/  BSYNC B1 ;  /* 0x0000000000017941 */ /* 0x000fea0003800000 */
.L_x_662:
        /* <DEDUP_REMOVED lines=11> */
[----:B------:R0:W-:Y:S04]  /*18ff0*/  @!P3 ST.E.128 desc[UR56][R12.64], RZ ;  /* 0x000000ff0c00b985 */ /* 0x0001e8000c101d38 */
[----:B------:R0:W-:Y:S02]  /*19000*/  @!P4 ST.E.128 desc[UR56][R4.64], RZ ;  /* 0x000000ff0400c985 */ /* 0x0001e4000c101d38 */
.L_x_665:
[----:B------:R-:W-:Y:S05]  /*19010*/  BSYNC B1 ;  /* 0x0000000000017941 */ /* 0x000fea0003800000 */
.L_x_664:
[----:B0-----:R0:W0:Y:S01]  /*19020*/  SHFL.IDX PT, R0, R3, 0x2, 0x181f ;  /* 0x00581f0003007f89 */ /* 0x00102200000e0000 */
[----:B------:R-:W-:Y:S03]  /*19030*/  BSSY B1, `(.L_x_666) ;  /* 0x000000c000017945 */ /* 0x000fe60003800000 */
[----:B---3--:R3:W0:Y:S01]  /*19040*/  SHFL.IDX PT, R4, R6, 0x2, 0x181f ;  /* 0x00581f0006047f89 */ /* 0x00862200000e0000 */
[----:B------:R-:W-:Y:S05]  /*19050*/  @P0 BRA `(.L_x_667) ;  /* 0x0000000000240947 */ /* 0x000fea0003800000 */
[----:B------:R-:W-:Y:S02]  /*19060*/  ULDC UR4, c[0x0][0xac8] ;  /* 0x0002b20000047ab9 */ /* 0x000fe40000000800 */
[----:B------:R-:W-:Y:S02]  /*19070*/  ISETP.GE.AND P2, PT, R184, UR4, PT ;  /* 0x00000004b8007c0c */ /* 0x000fe4000bf46270 */
[----:B------:R-:W-:-:S11]  /*19080*/  ISETP.GE.AND P3, PT, R185, UR4, PT ;  /* 0x00000004b9007c0c */ /* 0x000fd6000bf66270 */
[CC--:B0-----:R-:W-:Y:S02]  /*19090*/  @!P2 LEA R12, P0, R184.reuse, R4.reuse, 0x1 ;  /* 0x00000004b80ca211 */ /* 0x0c1fe400078008ff */
[C---:B------:R-:W-:Y:S02]  /*190a0*/  @!P3 LEA R4, P1, R185.reuse, R4, 0x1 ;  /* 0x00000004b904b211 */ /* 0x040fe400078208ff */
[-C--:B------:R-:W-:Y:S02]  /*190b0*/  @!P2 LEA.HI.X R13, R184, R0.reuse, R14, 0x1, P0 ;  /* 0x00000000b80da211 */ /* 0x080fe400000f0c0e */
[----:B------:R-:W-:-:S03]  /*190c0*/  @!P3 LEA.HI.X R5, R185, R0, R10, 0x1, P1 ;  /* 0x00000000b905b211 */ /* 0x000fc600008f0c0a */
[----:B------:R0:W-:Y:S04]  /*190d0*/  @!P2 ST.E.128 desc[UR56][R12.64], RZ ;  /* 0x000000ff0c00a985 */ /* 0x0001e8000c101d38 */
[----:B------:R0:W-:Y:S02]  /*190e0*/  @!P3 ST.E.128 desc[UR56][R4.64], RZ ;  /* 0x000000ff0400b985 */ /* 0x0001e4000c101d38 */
.L_x_667:
[----:B------:R-:W-:Y:S05]  /*190f0*/  BSYNC B1 ;  /* 0x0000000000017941 */ /* 0x000fea0003800000 */
.L_x_666:
[----:B0-----:R-:W-:Y:S01]  /*19100*/  VIADD R0, R8, 0x60 ;  /* 0x0000006008007836 */ /* 0x001fe20000000000 */
[----:B----4-:R-:W4:Y:S04]  /*19110*/  SHFL.IDX PT, R3, R3, 0x3, 0x181f ;  /* 0x00781f0003037f89 */ /* 0x010f2800000e0000 */
[----:B------:R-:W-:Y:S01]  /*19120*/  ISETP.GE.AND P0, PT, R0, R11, PT ;  /* 0x0000000b0000720c */ /* 0x000fe20003f06270 */
[----:B------:R0:W0:-:S12]  /*19130*/  SHFL.IDX PT, R4, R6, 0x3, 0x181f ;  /* 0x00781f0006047f89 */ /* 0x00001800000e0000 */
[----:B------:R-:W-:Y:S05]  /*19140*/  @P0 BRA `(.L_x_656) ;  /* 0x0000000000240947 */ /* 0x000fea0003800000 */
[----:B------:R-:W-:Y:S02]  /*19150*/  ULDC UR4, c[0x0][0xac8] ;  /* 0x0002b20000047ab9 */ /* 0x000fe40000000800 */
[----:B------:R-:W-:Y:S02]  /*19160*/  ISETP.GE.AND P2, PT, R184, UR4, PT ;  /* 0x00000004b8007c0c */ /* 0x000fe4000bf46270 */
[----:B------:R-:W-:-:S11]  /*19170*/  ISETP.GE.AND P3, PT, R185, UR4, PT ;  /* 0x00000004b9007c0c */ /* 0x000fd6000bf66270 */
[CC--:B0--3--:R-:W-:Y:S02]  /*19180*/  @!P2 LEA R6, P0, R184.reuse, R4.reuse, 0x1 ;  /* 0x00000004b806a211 */ /* 0x0c9fe400078008ff */
[C---:B------:R-:W-:Y:S02]  /*19190*/  @!P3 LEA R4, P1, R185.reuse, R4, 0x1 ;  /* 0x00000004b904b211 */ /* 0x040fe400078208ff */
[-C--:B----4-:R-:W-:Y:S02]  /*191a0*/  @!P2 LEA.HI.X R7, R184, R3.reuse, R14, 0x1, P0 ;  /* 0x00000003b807a211 */ /* 0x090fe400000f0c0e */
[----:B------:R-:W-:-:S03]  /*191b0*/  @!P3 LEA.HI.X R5, R185, R3, R10, 0x1, P1 ;  /* 0x00000003b905b211 */ /* 0x000fc600008f0c0a */
[----:B------:R0:W-:Y:S04]  /*191c0*/  @!P2 ST.E.128 desc[UR56][R6.64], RZ ;  /* 0x000000ff0600a985 */ /* 0x0001e8000c101d38 */
[----:B------:R0:W-:Y:S02]  /*191d0*/  @!P3 ST.E.128 desc[UR56][R4.64], RZ ;  /* 0x000000ff0400b985 */ /* 0x0001e4000c101d38 */
.L_x_656:
[----:B------:R-:W-:Y:S05]  /*191e0*/  BSYNC B0 ;  /* 0x0000000000007941 */ /* 0x000fea0003800000 */
.L_x_646:
[----:B------:R-:W-:Y:S02]  /*191f0*/  ULDC UR4, c[0x0][0xc3c] ;  /* 0x00030f0000047ab9 */ /* 0x000fe40000000800 */
[----:B--2---:R-:W-:-:S13]  /*19200*/  ISETP.GE.AND P0, PT, R147, UR4, PT ;  /* 0x0000000493007c0c */ /* 0x004fda000bf06270 */
[----:B------:R-:W-:Y:S05]  /*19210*/  @!P0 BRA `(.L_x_668) ;  /* 0xfffffe8000cc8947 */ /* 0x000fea000383ffff */
[----:B------:R-:W-:Y:S05]  /*19220*/  BRA `(.L_x_446) ;  /* 0x0000007000487947 */ /* 0x000fea0003800000 */
.L_x_444:
[----:B------:R-:W-:-:S08]  /*19230*/  NOP ;  /* 0x0000000000007918 */ /* 0x000fd00000000000 */
[----:B------:R-:W0:-:S00]  /*19240*/  USETMAXREG.DEALLOC.CTAPOOL 0x28 ;  /* 0x00000028000079c8 */ /* 0x000e0000080e0500 */
[----:B0-----:R-:W2:Y:S01]  /*19250*/  LDL.LU R3, [R1+0x38] ;  /* 0x0000380001037983 */ /* 0x001ea20000300800 */
[----:B------:R-:W-:Y:S02]  /*19260*/  LOP3.LUT R2, R2, 0x3, RZ, 0xc0, !PT ;  /* 0x0000000302027812 */ /* 0x000fe400078ec0ff */
[----:B------:R-:W-:-:S04]  /*19270*/  MOV R6, RZ ;  /* 0x000000ff00067202 */ /* 0x000fc80000000f00 */
[----:B------:R-:W0:Y:S02]  /*19280*/  SHFL.IDX PT, R2, R2, RZ, 0x1f ;  /* 0x00001fff02027589 */ /* 0x000e2400000e0000 */
[----:B0-----:R-:W-:Y:S02]  /*19290*/  ISETP.NE.AND P0, PT, R2, RZ, PT ;  /* 0x000000ff0200720c */ /* 0x001fe40003f05270 */
[----:B--2---:R-:W-:-:S11]  /*192a0*/  LOP3.LUT R3, R3, 0xffffffdf, RZ, 0xc0, !PT ;  /* 0xffffffdf03037812 */ /* 0x004fd600078ec0ff */
[----:B------:R-:W-:-:S05]  /*192b0*/  @P0 LOP3.LUT R3, R3, 0x20, RZ, 0xfc, !PT ;  /* 0x0000002003030812 */ /* 0x000fca00078efcff */
[----:B------:R0:W-:Y:S01]  /*192c0*/  STL [R1+0x38], R3 ;  /* 0x0000380301007387 */ /* 0x0001e20000100800 */
[----:B------:R-:W-:Y:S05]  /*192d0*/  @!P0 BRA `(.L_x_669) ;  /* 0x00000000001c8947 */ /* 0x000fea0003800000 */
[----:B------:R-:W1:Y:S08]  /*192e0*/  S2UR UR5, SR_CgaCtaId ;  /* 0x00000000000579c3 */ /* 0x000e700000008800 */
[----:B------:R-:W-:Y:S06]  /*192f0*/  BAR.SYNC.DEFER_BLOCKING 0x5, 0x180 ;  /* 0x0146000000007b1d */ /* 0x000fec0000010000 */
[----:B------:R-:W-:-:S02]  /*19300*/  UMOV UR4, 0x400 ;  /* 0x0000040000047882 */ /* 0x000fc40000000000 */
[----:B-1----:R-:W-:-:S09]  /*19310*/  ULEA UR4, UR5, UR4, 0x18 ;  /* 0x0000000405047291 */ /* 0x002fd2000f8ec03f */
[----:B------:R-:W1:Y:S01]  /*19320*/  LDS.128 R16, [UR4+0x2a8d0] ;  /* 0x02a8d004ff107984 */ /* 0x000e620008000c00 */
[----:B------:R-:W-:Y:S06]  /*19330*/  BAR.ARV 0x4, 0x180 ;  /* 0x0106000000007b1d */ /* 0x000fec0000002000 */
[----:B------:R-:W-:Y:S05]  /*19340*/  BRA `(.L_x_670) ;  /* 0x0000000800947947 */ /* 0x000fea0003800000 */
.L_x_669:
[----:B------:R-:W-:Y:S01]  /*19350*/  LOP3.LUT R7, R0, 0x1f, RZ, 0xc0, !PT ;  /* 0x0000001f00077812 */ /* 0x000fe200078ec0ff */
[----:B------:R-:W-:Y:S01]  /*19360*/  ULDC UR4, c[0x0][0xc3c] ;  /* 0x00030f0000047ab9 */ /* 0x000fe20000000800 */
[----:B------:R-:W-:Y:S01]  /*19370*/  IMAD.MOV.U32 R9, RZ, RZ, RZ ;  /* 0x000000ffff097224 */ /* 0x000fe200078e00ff */
[----:B------:R-:W1:Y:S01]  /*19380*/  S2UR UR6, SR_CTAID.X ;  /* 0x00000000000679c3 */ /* 0x000e620000002500 */
[----:B------:R-:W-:Y:S01]  /*19390*/  ISETP.NE.AND P0, PT, R7, 0x1f, PT ;  /* 0x0000001f0700780c */ /* 0x000fe20003f05270 */
[----:B------:R-:W-:-:S03]  /*193a0*/  ULDC UR5, c[0x0][0xc38] ;  /* 0x00030e0000057ab9 */ /* 0x000fc60000000800 */
[----:B------:R-:W-:-:S13]  /*193b0*/  ISETP.GE.OR P1, PT, R7, UR4, !P0 ;  /* 0x0000000407007c0c */ /* 0x000fda000c726670 */
[----:B------:R-:W2:Y:S08]  /*193c0*/  @!P1 LDC.64 R4, c[0x0][0xc80] ;  /* 0x00032000ff049b82 */ /* 0x000eb00000000a00 */
[----:B0-----:R-:W0:Y:S01]  /*193d0*/  @!P1 LDC.64 R2, c[0x0][0xc78] ;  /* 0x00031e00ff029b82 */ /* 0x001e220000000a00 */
[----:B--2---:R-:W-:-:S05]  /*193e0*/  @!P1 IMAD.WIDE.U32 R4, R7, 0x4, R4 ;  /* 0x0000000407049825 */ /* 0x004fca00078e0004 */
[----:B------:R-:W2:Y:S01]  /*193f0*/  @!P1 LDG.E R6, desc[UR56][R4.64] ;  /* 0x0000003804069981 */ /* 0x000ea2000c1e1900 */
[----:B0-----:R-:W-:-:S05]  /*19400*/  @!P1 IMAD.WIDE.U32 R2, R7, 0x4, R2 ;  /* 0x0000000407029825 */ /* 0x001fca00078e0002 */
[----:B------:R-:W2:Y:S01]  /*19410*/  @!P1 LDG.E R9, desc[UR56][R2.64] ;  /* 0x0000003802099981 */ /* 0x000ea2000c1e1900 */
[C---:B------:R-:W-:Y:S02]  /*19420*/  ISETP.NE.AND P1, PT, R7.reuse, RZ, PT ;  /* 0x000000ff0700720c */ /* 0x040fe40003f25270 */
[C---:B------:R-:W-:Y:S02]  /*19430*/  ISETP.GE.U32.AND P2, PT, R7.reuse, 0x2, PT ;  /* 0x000000020700780c */ /* 0x040fe40003f46070 */
[C---:B------:R-:W-:Y:S02]  /*19440*/  ISETP.GE.U32.AND P3, PT, R7.reuse, 0x4, PT ;  /* 0x000000040700780c */ /* 0x040fe40003f66070 */
[C---:B------:R-:W-:Y:S02]  /*19450*/  ISETP.GE.U32.AND P4, PT, R7.reuse, 0x8, PT ;  /* 0x000000080700780c */ /* 0x040fe40003f86070 */
[----:B------:R-:W-:Y:S01]  /*19460*/  ISETP.GE.U32.AND P5, PT, R7, 0x10, PT ;  /* 0x000000100700780c */ /* 0x000fe20003fa6070 */
[----:B------:R-:W-:Y:S01]  /*19470*/  UMOV UR4, URZ ;  /* 0x0000003f00047c82 */ /* 0x000fe20008000000 */
[----:B--2---:R-:W-:-:S05]  /*19480*/  IMAD R8, R6, R9, RZ ;  /* 0x0000000906087224 */ /* 0x004fca00078e02ff */
        /* <DEDUP_REMOVED lines=23> */
.L_x_673:
[----:B------:R-:W0:Y:S01]  /*19600*/  LDC R2, c[0x0][0xc3c] ;  /* 0x00030f00ff027b82 */ /* 0x000e220000000800 */
[----:B------:R-:W-:Y:S01]  /*19610*/  UIADD3 UR4, UR4, 0x1f, URZ ;  /* 0x0000001f04047890 */ /* 0x000fe2000fffe03f */
[----:B------:R-:W-:Y:S02]  /*19620*/  ULDC UR7, c[0x0][0xc3c] ;  /* 0x00030f0000077ab9 */ /* 0x000fe40000000800 */
[----:B------:R-:W-:-:S03]  /*19630*/  MOV R19, UR7 ;  /* 0x0000000700137c02 */ /* 0x000fc60008000f00 */
[----:B0-----:R-:W-:-:S13]  /*19640*/  ISETP.LE.AND P6, PT, R2, UR4, PT ;  /* 0x0000000402007c0c */ /* 0x001fda000bfc3270 */
[----:B------:R-:W-:Y:S05]  /*19650*/  @P6 BRA `(.L_x_672) ;  /* 0x0000000400ac6947 */ /* 0x000fea0003800000 */
[----:B------:R-:W-:Y:S02]  /*19660*/  VIADD R9, R7, UR4 ;  /* 0x0000000407097c36 */ /* 0x000fe40008000000 */
[----:B------:R-:W-:-:S03]  /*19670*/  IMAD.MOV.U32 R6, RZ, RZ, RZ ;  /* 0x000000ffff067224 */ /* 0x000fc600078e00ff */
[----:B------:R-:W-:-:S13]  /*19680*/  ISETP.GE.OR P6, PT, R9, R2, !P0 ;  /* 0x000000020900720c */ /* 0x000fda00047c6670 */
[----:B------:R-:W0:Y:S08]  /*19690*/  @!P6 LDC.64 R4, c[0x0][0xc80] ;  /* 0x00032000ff04eb82 */ /* 0x000e300000000a00 */
[----:B------:R-:W1:Y:S01]  /*196a0*/  @!P6 LDC.64 R2, c[0x0][0xc78] ;  /* 0x00031e00ff02eb82 */ /* 0x000e620000000a00 */
[----:B0-----:R-:W-:-:S05]  /*196b0*/  @!P6 IMAD.WIDE R4, R9, 0x4, R4 ;  /* 0x000000040904e825 */ /* 0x001fca00078e0204 */
[----:B------:R-:W2:Y:S01]  /*196c0*/  @!P6 LDG.E R6, desc[UR56][R4.64] ;  /* 0x000000380406e981 */ /* 0x000ea2000c1e1900 */
[----:B-1----:R-:W-:Y:S01]  /*196d0*/  @!P6 IMAD.WIDE R2, R9, 0x4, R2 ;  /* 0x000000040902e825 */ /* 0x002fe200078e0202 */
[----:B------:R-:W-:-:S06]  /*196e0*/  MOV R9, RZ ;  /* 0x000000ff00097202 */ /* 0x000fcc0000000f00 */
        /* <DEDUP_REMOVED lines=19> */
[----:B------:R-:W-:-:S04]  /*19820*/  IADD3 R8, R3, R8, RZ ;  /* 0x0000000803087210 */ /* 0x000fc80007ffe0ff */
[----:B------:R-:W-:-:S13]  /*19830*/  ISETP.GT.AND P6, PT, R8, UR6, PT ;  /* 0x0000000608007c0c */ /* 0x000fda000bfc4270 */
[----:B------:R-:W-:Y:S05]  /*19840*/  @!P6 BRA `(.L_x_673) ;  /* 0xfffffffc006ce947 */ /* 0x000fea000383ffff */
.L_x_671:
        /* <DEDUP_REMOVED lines=18> */
.L_x_674:
[----:B-1----:R-:W-:Y:S01]  /*19970*/  IMAD R16, R16, UR5, R11 ;  /* 0x0000000510107c24 */ /* 0x002fe2000f8e020b */
[----:B------:R-:W-:Y:S01]  /*19980*/  MOV R11, R12 ;  /* 0x0000000c000b7202 */ /* 0x000fe20000000f00 */
[----:B------:R-:W-:Y:S01]  /*19990*/  IMAD.MOV.U32 R2, RZ, RZ, RZ ;  /* 0x000000ffff027224 */ /* 0x000fe200078e00ff */
[----:B------:R-:W-:Y:S01]  /*199a0*/  IABS R12, R6 ;  /* 0x00000006000c7213 */ /* 0x000fe20000000000 */
[----:B------:R-:W-:Y:S01]  /*199b0*/  VIADD R19, R19, UR4 ;  /* 0x0000000413137c36 */ /* 0x000fe20008000000 */
[----:B------:R-:W-:Y:S01]  /*199c0*/  IADD3 R17, -R16, UR6, RZ ;  /* 0x0000000610117c10 */ /* 0x000fe2000fffe1ff */
[----:B------:R-:W-:Y:S01]  /*199d0*/  IMAD R11, R11, R4, RZ ;  /* 0x000000040b0b7224 */ /* 0x000fe200078e02ff */
[----:B0-----:R-:W-:Y:S01]  /*199e0*/  IABS R5, R9 ;  /* 0x0000000900057213 */ /* 0x001fe20000000000 */
[----:B------:R-:W-:Y:S01]  /*199f0*/  IMAD.MOV R12, RZ, RZ, -R12 ;  /* 0x000000ffff0c7224 */ /* 0x000fe200078e0a0c */
[----:B------:R-:W-:Y:S01]  /*19a00*/  IABS R10, R17 ;  /* 0x00000011000a7213 */ /* 0x000fe20000000000 */
[----:B------:R-:W-:Y:S01]  /*19a10*/  IMAD.HI.U32 R2, R3, R11, R2 ;  /* 0x0000000b03027227 */ /* 0x000fe200078e0002 */
[----:B------:R-:W0:Y:S02]  /*19a20*/  I2F.RP R8, R5 ;  /* 0x0000000500087306 */ /* 0x000e240000209400 */
[----:B------:R-:W-:Y:S01]  /*19a30*/  MOV R3, R10 ;  /* 0x0000000a00037202 */ /* 0x000fe20000000f00 */
[----:B------:R-:W-:-:S04]  /*19a40*/  IMAD.MOV.U32 R10, RZ, RZ, R12 ;  /* 0x000000ffff0a7224 */ /* 0x000fc800078e000c */
[----:B------:R-:W-:-:S04]  /*19a50*/  IMAD.HI.U32 R2, R2, R3, RZ ;  /* 0x0000000302027227 */ /* 0x000fc800078e00ff */
[----:B------:R-:W-:Y:S01]  /*19a60*/  IMAD R3, R2, R10, R3 ;  /* 0x0000000a02037224 */ /* 0x000fe200078e0203 */
[----:B0-----:R-:W0:Y:S04]  /*19a70*/  MUFU.RCP R8, R8 ;  /* 0x0000000800087308 */ /* 0x001e280000001000 */
[----:B------:R-:W-:-:S13]  /*19a80*/  ISETP.GT.U32.AND P1, PT, R4, R3, PT ;  /* 0x000000030400720c */ /* 0x000fda0003f24070 */
[----:B------:R-:W-:Y:S02]  /*19a90*/  @!P1 IMAD.IADD R3, R3, 0x1, -R4 ;  /* 0x0000000103039824 */ /* 0x000fe400078e0a04 */
[----:B------:R-:W-:Y:S01]  /*19aa0*/  @!P1 VIADD R2, R2, 0x1 ;  /* 0x0000000102029836 */ /* 0x000fe20000000000 */
[----:B0-----:R-:W-:Y:S02]  /*19ab0*/  IADD3 R10, R8, 0xffffffe, RZ ;  /* 0x0ffffffe080a7810 */ /* 0x001fe40007ffe0ff */
[----:B------:R-:W-:Y:S02]  /*19ac0*/  ISETP.GE.U32.AND P0, PT, R3, R4, PT ;  /* 0x000000040300720c */ /* 0x000fe40003f06070 */
[----:B------:R-:W-:Y:S01]  /*19ad0*/  LOP3.LUT R4, R17, R6, RZ, 0x3c, !PT ;  /* 0x0000000611047212 */ /* 0x000fe200078e3cff */
[----:B------:R0:W1:Y:S01]  /*19ae0*/  F2I.FTZ.U32.TRUNC.NTZ R3, R10 ;  /* 0x0000000a00037305 */ /* 0x000062000021f000 */
[----:B------:R-:W-:Y:S02]  /*19af0*/  ISETP.NE.AND P1, PT, R6, RZ, PT ;  /* 0x000000ff0600720c */ /* 0x000fe40003f25270 */
[----:B------:R-:W-:-:S02]  /*19b00*/  ISETP.GE.AND P2, PT, R4, RZ, PT ;  /* 0x000000ff0400720c */ /* 0x000fc40003f46270 */
[----:B0-----:R-:W-:-:S05]  /*19b10*/  IABS R10, R9 ;  /* 0x00000009000a7213 */ /* 0x001fca0000000000 */
[----:B------:R-:W-:Y:S01]  /*19b20*/  @P0 VIADD R2, R2, 0x1 ;  /* 0x0000000102020836 */ /* 0x000fe20000000000 */
[----:B------:R-:W-:-:S04]  /*19b30*/  IADD3 R10, RZ, -R10, RZ ;  /* 0x8000000aff0a7210 */ /* 0x000fc80007ffe0ff */
        /* <DEDUP_REMOVED lines=9> */
[----:B------:R-:W-:Y:S01]  /*19bd0*/  IMAD.MOV.U32 R3, RZ, RZ, R4 ;  /* 0x000000ffff037224 */ /* 0x000fe200078e0004 */
[----:B------:R-:W-:Y:S01]  /*19be0*/  MOV R4, R10 ;  /* 0x0000000a00047202 */ /* 0x000fe20000000f00 */
[----:B------:R-:W-:Y:S02]  /*19bf0*/  IMAD.IADD R17, R17, 0x1, -R6 ;  /* 0x0000000111117824 */ /* 0x000fe400078e0a06 */
[----:B------:R-:W-:-:S04]  /*19c00*/  IMAD.HI.U32 R2, R2, R3, RZ ;  /* 0x0000000302027227 */ /* 0x000fc800078e00ff */
[----:B------:R-:W-:Y:S01]  /*19c10*/  IMAD R4, R2, R4, R3 ;  /* 0x0000000402047224 */ /* 0x000fe200078e0203 */
[----:B------:R-:W-:-:S04]  /*19c20*/  LOP3.LUT R3, R8, R9, RZ, 0x3c, !PT ;  /* 0x0000000908037212 */ /* 0x000fc800078e3cff */
[----:B------:R-:W-:Y:S02]  /*19c30*/  ISETP.GT.U32.AND P1, PT, R5, R4, PT ;  /* 0x000000040500720c */ /* 0x000fe40003f24070 */
[----:B------:R-:W-:-:S11]  /*19c40*/  ISETP.GE.AND P2, PT, R3, RZ, PT ;  /* 0x000000ff0300720c */ /* 0x000fd60003f46270 */
[----:B------:R-:W-:Y:S02]  /*19c50*/  @!P1 IMAD.IADD R4, R4, 0x1, -R5 ;  /* 0x0000000104049824 */ /* 0x000fe400078e0a05 */
[----:B------:R-:W-:Y:S01]  /*19c60*/  @!P1 VIADD R2, R2, 0x1 ;  /* 0x0000000102029836 */ /* 0x000fe20000000000 */
[----:B------:R-:W-:Y:S02]  /*19c70*/  ISETP.NE.AND P1, PT, R9, RZ, PT ;  /* 0x000000ff0900720c */ /* 0x000fe40003f25270 */
[----:B------:R-:W-:-:S13]  /*19c80*/  ISETP.GE.U32.AND P0, PT, R4, R5, PT ;  /* 0x000000050400720c */ /* 0x000fda0003f06070 */
[----:B------:R-:W-:-:S05]  /*19c90*/  @P0 IADD3 R2, R2, 0x1, RZ ;  /* 0x0000000102020810 */ /* 0x000fca0007ffe0ff */
[----:B------:R-:W-:Y:S01]  /*19ca0*/  @!P2 IMAD.MOV R2, RZ, RZ, -R2 ;  /* 0x000000ffff02a224 */ /* 0x000fe200078e0a02 */
[----:B------:R-:W-:-:S05]  /*19cb0*/  @!P1 LOP3.LUT R2, RZ, R9, RZ, 0x33, !PT ;  /* 0x00000009ff029212 */ /* 0x000fca00078e33ff */
[----:B------:R-:W-:-:S04]  /*19cc0*/  IMAD.MOV R18, RZ, RZ, -R2 ;  /* 0x000000ffff127224 */ /* 0x000fc800078e0a02 */
[C---:B------:R-:W-:Y:S01]  /*19cd0*/  IMAD R18, R9.reuse, R18, R8 ;  /* 0x0000001209127224 */ /* 0x040fe200078e0208 */
[----:B------:R-:W-:-:S04]  /*19ce0*/  LEA R9, R9, R2, 0x18 ;  /* 0x0000000209097211 */ /* 0x000fc800078ec0ff */
[----:B------:R-:W-:Y:S01]  /*19cf0*/  LEA R18, R18, R9, 0x10 ;  /* 0x0000000912127211 */ /* 0x000fe200078e80ff */
[----:B------:R-:W-:Y:S06]  /*19d00*/  BRA `(.L_x_675) ;  /* 0x00000000000c7947 */ /* 0x000fec0003800000 */
.L_x_672:
[----:B------:R-:W-:Y:S01]  /*19d10*/  IMAD.MOV.U32 R17, RZ, RZ, RZ ;  /* 0x000000ffff117224 */ /* 0x000fe200078e00ff */
[----:B------:R-:W-:Y:S01]  /*19d20*/  MOV R18, RZ ;  /* 0x000000ff00127202 */ /* 0x000fe20000000f00 */
[----:B------:R-:W-:-:S07]  /*19d30*/  IMAD.U32 R16, RZ, RZ, UR6 ;  /* 0x00000006ff107e24 */ /* 0x000fce000f8e00ff */
.L_x_675:
[----:B------:R-:W-:-:S13]  /*19d40*/  ISETP.NE.AND P0, PT, R7, RZ, PT ;  /* 0x000000ff0700720c */ /* 0x000fda0003f05270 */
[----:B------:R-:W0:Y:S01]  /*19d50*/  @!P0 S2R R3, SR_CgaCtaId ;  /* 0x0000000000038919 */ /* 0x000e220000008800 */
[----:B------:R-:W-:-:S04]  /*19d60*/  @!P0 MOV R2, 0x400 ;  /* 0x0000040000028802 */ /* 0x000fc80000000f00 */
[----:B0-----:R-:W-:-:S05]  /*19d70*/  @!P0 LEA R2, R3, R2, 0x18 ;  /* 0x0000000203028211 */ /* 0x001fca00078ec0ff */
[----:B------:R0:W-:Y:S01]  /*19d80*/  @!P0 STS.128 [R2+0x2a8d0], R16 ;  /* 0x02a8d01002008388 */ /* 0x0001e20000000c00 */
[----:B------:R-:W-:Y:S06]  /*19d90*/  BAR.ARV 0x5, 0x180 ;  /* 0x0146000000007b1d */ /* 0x000fec0000002000 */
.L_x_670:
[----:B------:R2:W-:Y:S01]  /*19da0*/  STL [R1+0x20], RZ ;  /* 0x000020ff01007387 */ /* 0x0005e20000100800 */
[----:B------:R-:W-:Y:S01]  /*19db0*/  ULDC UR4, c[0x0][0xc3c] ;  /* 0x00030f0000047ab9 */ /* 0x000fe20000000800 */
[----:B------:R-:W-:Y:S01]  /*19dc0*/  IMAD.MOV.U32 R28, RZ, RZ, 0x1 ;  /* 0x00000001ff1c7424 */ /* 0x000fe200078e00ff */
[----:B-1----:R-:W-:Y:S01]  /*19dd0*/  ISETP.GE.AND P0, PT, R19, UR4, PT ;  /* 0x0000000413007c0c */ /* 0x002fe2000bf06270 */
[----:B------:R-:W-:-:S12]  /*19de0*/  IMAD.MOV.U32 R27, RZ, RZ, RZ ;  /* 0x000000ffff1b7224 */ /* 0x000fd800078e00ff */
[----:B--2---:R-:W-:Y:S05]  /*19df0*/  @P0 BRA `(.L_x_676) ;  /* 0x0000006000780947 */ /* 0x004fea0003800000 */
[----:B------:R-:W1:Y:S01]  /*19e00*/  S2UR UR5, SR_CgaCtaId ;  /* 0x00000000000579c3 */ /* 0x000e620000008800 */
[----:B------:R2:W-:Y:S01]  /*19e10*/  STL [R1+0x20], RZ ;  /* 0x000020ff01007387 */ /* 0x0005e20000100800 */
[C---:B0-----:R-:W-:Y:S01]  /*19e20*/  SHF.L.U32 R2, R0.reuse, 0x3, RZ ;  /* 0x0000000300027819 */ /* 0x041fe200000006ff */
[----:B------:R-:W-:Y:S01]  /*19e30*/  UMOV UR4, 0x400 ;  /* 0x0000040000047882 */ /* 0x000fe20000000000 */
[----:B------:R-:W-:Y:S01]  /*19e40*/  LOP3.LUT R5, R0, 0x7f, RZ, 0xc0, !PT ;  /* 0x0000007f00057812 */ /* 0x000fe200078ec0ff */
[----:B------:R-:W-:Y:S01]  /*19e50*/  BSSY B8, `(.L_x_676) ;  /* 0x0000618000087945 */ /* 0x000fe20003800000 */
[C---:B------:R-:W-:Y:S01]  /*19e60*/  LOP3.LUT R3, R2.reuse, 0x1f8, RZ, 0xc0, !PT ;  /* 0x000001f802037812 */ /* 0x040fe200078ec0ff */
[----:B------:R-:W-:Y:S01]  /*19e70*/  IMAD.MOV.U32 R25, RZ, RZ, RZ ;  /* 0x000000ffff197224 */ /* 0x000fe200078e00ff */
[----:B------:R-:W-:Y:S01]  /*19e80*/  LOP3.LUT R2, R2, 0x38, RZ, 0xc0, !PT ;  /* 0x0000003802027812 */ /* 0x000fe200078ec0ff */
[----:B------:R-:W-:Y:S01]  /*19e90*/  IMAD.SHL.U32 R33, R5, 0x8, RZ ;  /* 0x0000000805217824 */ /* 0x000fe200078e00ff */
[----:B------:R-:W-:Y:S01]  /*19ea0*/  LOP3.LUT R4, R3, 0x38, R0, 0x78, !PT ;  /* 0x0000003803047812 */ /* 0x000fe200078e7800 */
[----:B------:R-:W-:Y:S01]  /*19eb0*/  IMAD.SHL.U32 R0, R0, 0x10, RZ ;  /* 0x0000001000007824 */ /* 0x000fe200078e00ff */
[----:B------:R-:W-:Y:S01]  /*19ec0*/  SHF.R.U32.HI R3, RZ, 0x3, R5 ;  /* 0x00000003ff037819 */ /* 0x000fe20000011605 */
[----:B------:R-:W-:Y:S01]  /*19ed0*/  IMAD.MOV.U32 R27, RZ, RZ, RZ ;  /* 0x000000ffff1b7224 */ /* 0x000fe200078e00ff */
[----:B------:R-:W-:Y:S01]  /*19ee0*/  LOP3.LUT R33, R4, 0x200, R33, 0xf8, !PT ;  /* 0x0000020004217812 */ /* 0x000fe200078ef821 */
[----:B------:R-:W-:Y:S01]  /*19ef0*/  ULOP3.LUT UR39, UR60, 0x2, URZ, 0xfc, !UPT ;  /* 0x000000023c277892 */ /* 0x000fe2000f8efc3f */
[----:B------:R-:W-:Y:S01]  /*19f00*/  LOP3.LUT R4, R3, 0x70, R0, 0xf8, !PT ;  /* 0x0000007003047812 */ /* 0x000fe200078ef800 */
[----:B------:R-:W-:Y:S01]  /*19f10*/  ULDC.64 UR36, c[0x0][0x198] ;  /* 0x0000660000247ab9 */ /* 0x000fe20000000a00 */
[----:B------:R-:W-:Y:S01]  /*19f20*/  MOV R30, 0x1 ;  /* 0x00000001001e7802 */ /* 0x000fe20000000f00 */
[----:B------:R-:W-:Y:S01]  /*19f30*/  ULDC UR38, c[0x0][0xc] ;  /* 0x0000030000267ab9 */ /* 0x000fe20000000800 */
[----:B------:R-:W-:-:S02]  /*19f40*/  MOV R28, 0x1 ;  /* 0x00000001001c7802 */ /* 0x000fc40000000f00 */
[C---:B------:R-:W-:Y:S01]  /*19f50*/  LOP3.LUT R3, R2.reuse, 0x40, RZ, 0xfc, !PT ;  /* 0x0000004002037812 */ /* 0x040fe200078efcff */
[----:B-1----:R-:W-:Y:S01]  /*19f60*/  ULEA UR4, UR5, UR4, 0x18 ;  /* 0x0000000405047291 */ /* 0x002fe2000f8ec03f */
[----:B------:R-:W-:-:S05]  /*19f70*/  LOP3.LUT R0, R2, 0x80, RZ, 0xfc, !PT ;  /* 0x0000008002007812 */ /* 0x000fca00078efcff */
[----:B------:R-:W-:-:S04]  /*19f80*/  IMAD.U32 R22, RZ, RZ, UR4 ;  /* 0x00000004ff167e24 */ /* 0x000fc8000f8e00ff */
[----:B--2---:R-:W-:-:S07]  /*19f90*/  IMAD R35, R33, 0x2, R22 ;  /* 0x0000000221237824 */ /* 0x004fce00078e0216 */
.L_x_779:
[----:B0-----:R-:W0:Y:S02]  /*19fa0*/  LDC.64 R2, c[0x0][0xc88] ;  /* 0x00032200ff027b82 */ /* 0x001e240000000a00 */
[----:B0-----:R-:W-:-:S05]  /*19fb0*/  IMAD.WIDE R2, R19, 0x4, R2 ;  /* 0x0000000413027825 */ /* 0x001fca00078e0202 */
[----:B--2---:R-:W2:Y:S01]  /*19fc0*/  LDG.E R31, desc[UR56][R2.64] ;  /* 0x00000038021f7981 */ /* 0x004ea2000c1e1900 */
[----:B------:R-:W-:Y:S05]  /*19fd0*/  YIELD ;  /* 0x0000000000007946 */ /* 0x000fea0003800000 */
[----:B------:R-:W-:Y:S01]  /*19fe0*/  ULDC.64 UR4, c[0x0][0xa28] ;  /* 0x00028a0000047ab9 */ /* 0x000fe20000000a00 */
[----:B------:R-:W-:Y:S01]  /*19ff0*/  ULDC.64 UR8, c[0x0][0xa18] ;  /* 0x0002860000087ab9 */ /* 0x000fe20000000a00 */
[----:B------:R-:W-:Y:S01]  /*1a000*/  ISETP.NE.U32.AND P0, PT, RZ, UR4, PT ;  /* 0x00000004ff007c0c */ /* 0x000fe2000bf05070 */
[----:B------:R-:W-:Y:S01]  /*1a010*/  ULDC.64 UR6, c[0x0][0xa10] ;  /* 0x0002840000067ab9 */ /* 0x000fe20000000a00 */
[----:B------:R-:W-:-:S02]  /*1a020*/  MOV R11, RZ ;  /* 0x000000ff000b7202 */ /* 0x000fc40000000f00 */
[----:B------:R-:W-:Y:S02]  /*1a030*/  ISETP.NE.AND.EX P0, PT, RZ, UR5, PT, P0 ;  /* 0x00000005ff007c0c */ /* 0x000fe4000bf05300 */
[----:B------:R-:W-:-:S04]  /*1a040*/  ISETP.NE.U32.AND P2, PT, RZ, UR6, PT ;  /* 0x00000006ff007c0c */ /* 0x000fc8000bf45070 */
[----:B------:R-:W-:Y:S01]  /*1a050*/  ISETP.NE.AND.EX P2, PT, RZ, UR7, PT, P2 ;  /* 0x00000007ff007c0c */ /* 0x000fe2000bf45320 */
[----:B------:R-:W-:Y:S01]  /*1a060*/  IMAD.MOV.U32 R34, RZ, RZ, RZ ;  /* 0x000000ffff227224 */ /* 0x000fe200078e00ff */
[----:B--2---:R-:W-:-:S05]  /*1a070*/  SHF.R.S32.HI R0, RZ, 0x1f, R31 ;  /* 0x0000001fff007819 */ /* 0x004fca000001141f */
[C---:B------:R-:W-:Y:S01]  /*1a080*/  @P0 LEA R2, P1, R31.reuse, UR4, 0x2 ;  /* 0x000000041f020c11 */ /* 0x040fe2000f8210ff */
[C---:B------:R-:W-:Y:S01]  /*1a090*/  IMAD.SHL.U32 R23, R31.reuse, 0x4, RZ ;  /* 0x000000041f177824 */ /* 0x040fe200078e00ff */
[C-C-:B------:R-:W-:Y:S01]  /*1a0a0*/  SHF.L.U64.HI R24, R31.reuse, 0x2, R0.reuse ;  /* 0x000000021f187819 */ /* 0x140fe20000010200 */
[----:B------:R0:W-:Y:S01]  /*1a0b0*/  STL [R1+0x10], R0 ;  /* 0x0000100001007387 */ /* 0x0001e20000100800 */
[----:B------:R-:W-:Y:S01]  /*1a0c0*/  @P0 LEA.HI.X R3, R31, UR5, R0, 0x2, P1 ;  /* 0x000000051f030c11 */ /* 0x000fe200088f1400 */
[----:B------:R-:W-:Y:S01]  /*1a0d0*/  ULDC.64 UR4, c[0x0][0xa00] ;  /* 0x0002800000047ab9 */ /* 0x000fe20000000a00 */
[----:B------:R-:W-:-:S03]  /*1a0e0*/  ISETP.NE.U32.AND P1, PT, RZ, UR8, PT ;  /* 0x00000008ff007c0c */ /* 0x000fc6000bf25070 */
[----:B-1----:R1:W2:Y:S01]  /*1a0f0*/  @P0 LDG.E R11, desc[UR56][R2.64] ;  /* 0x00000038020b0981 */ /* 0x0022a2000c1e1900 */
[----:B------:R-:W-:Y:S02]  /*1a100*/  ISETP.NE.AND.EX P1, PT, RZ, UR9, PT, P1 ;  /* 0x00000009ff007c0c */ /* 0x000fe4000bf25310 */
[----:B------:R-:W-:Y:S02]  /*1a110*/  ISETP.NE.U32.AND P0, PT, RZ, UR4, PT ;  /* 0x00000004ff007c0c */ /* 0x000fe4000bf05070 */
[C---:B------:R-:W-:Y:S02]  /*1a120*/  IADD3 R4, P4, R23.reuse, UR6, RZ ;  /* 0x0000000617047c10 */ /* 0x040fe4000ff9e0ff */
[----:B------:R-:W-:Y:S02]  /*1a130*/  ISETP.NE.AND.EX P0, PT, RZ, UR5, PT, P0 ;  /* 0x00000005ff007c0c */ /* 0x000fe4000bf05300 */
[----:B0-----:R-:W-:Y:S02]  /*1a140*/  MOV R0, RZ ;  /* 0x000000ff00007202 */ /* 0x001fe40000000f00 */
[----:B-1----:R-:W-:Y:S01]  /*1a150*/  IADD3 R2, P3, R23, UR4, RZ ;  /* 0x0000000417027c10 */ /* 0x002fe2000ff7e0ff */
[----:B------:R-:W-:Y:S01]  /*1a160*/  ULDC UR4, c[0x0][0x288] ;  /* 0x0000a20000047ab9 */ /* 0x000fe20000000800 */
[----:B------:R-:W-:-:S02]  /*1a170*/  IADD3.X R5, R24, UR7, RZ, P4, !PT ;  /* 0x0000000718057c10 */ /* 0x000fc4000a7fe4ff */
[C---:B------:R-:W-:Y:S02]  /*1a180*/  IADD3.X R3, R24.reuse, UR5, RZ, P3, !PT ;  /* 0x0000000518037c10 */ /* 0x040fe40009ffe4ff */
[----:B------:R-:W-:Y:S01]  /*1a190*/  @P1 IADD3 R6, P3, R23, UR8, RZ ;  /* 0x0000000817061c10 */ /* 0x000fe2000ff7e0ff */
[----:B------:R-:W-:Y:S01]  /*1a1a0*/  IMAD.U32 R8, RZ, RZ, UR4 ;  /* 0x00000004ff087e24 */ /* 0x000fe2000f8e00ff */
[----:B------:R-:W5:Y:S01]  /*1a1b0*/  @P2 LDG.E R0, desc[UR56][R4.64] ;  /* 0x0000003804002981 */ /* 0x000f62000c1e1900 */
[----:B------:R-:W-:Y:S01]  /*1a1c0*/  ULDC.64 UR4, c[0x0][0x418] ;  /* 0x0001060000047ab9 */ /* 0x000fe20000000a00 */
[----:B------:R-:W-:Y:S02]  /*1a1d0*/  @P1 IADD3.X R7, R24, UR9, RZ, P3, !PT ;  /* 0x0000000918071c10 */ /* 0x000fe40009ffe4ff */
[----:B------:R-:W5:Y:S04]  /*1a1e0*/  @P0 LDG.E R34, desc[UR56][R2.64] ;  /* 0x0000003802220981 */ /* 0x000f68000c1e1900 */
[----:B------:R0:W3:Y:S01]  /*1a1f0*/  @P1 LDG.E R8, desc[UR56][R6.64] ;  /* 0x0000003806081981 */ /* 0x0000e2000c1e1900 */
[----:B------:R-:W-:-:S03]  /*1a200*/  UISETP.NE.U32.AND UP0, UPT, UR4, URZ, UPT ;  /* 0x0000003f0400728c */ /* 0x000fc6000bf05070 */
[----:B------:R-:W-:Y:S01]  /*1a210*/  ULDC UR4, c[0x0][0x424] ;  /* 0x0001090000047ab9 */ /* 0x000fe20000000800 */
[----:B------:R-:W-:-:S03]  /*1a220*/  UISETP.NE.AND.EX UP0, UPT, UR5, URZ, UPT, UP0 ;  /* 0x0000003f0500728c */ /* 0x000fc6000bf05300 */
[----:B------:R-:W-:Y:S01]  /*1a230*/  ULDC UR5, c[0x0][0x2f0] ;  /* 0x0000bc0000057ab9 */ /* 0x000fe20000000800 */
[----:B------:R-:W-:-:S04]  /*1a240*/  USEL UR4, UR4, 0x1, UP0 ;  /* 0x0000000104047887 */ /* 0x000fc80008000000 */
[----:B------:R-:W-:-:S03]  /*1a250*/  UIMAD UR4, UR4, UR5, URZ ;  /* 0x00000005040472a4 */ /* 0x000fc6000f8e023f */
[----:B------:R-:W-:Y:S02]  /*1a260*/  ULDC UR5, c[0x0][0x348] ;  /* 0x0000d20000057ab9 */ /* 0x000fe40000000800 */
[----:B0-----:R-:W-:Y:S01]  /*1a270*/  IMAD.U32 R6, RZ, RZ, UR5 ;  /* 0x00000005ff067e24 */ /* 0x001fe2000f8e00ff */
[----:B--2---:R-:W-:Y:S04]  /*1a280*/  STL [R1], R11 ;  /* 0x0000000b01007387 */ /* 0x004fe80000100800 */
[----:B---3--:R0:W-:Y:S02]  /*1a290*/  STL [R1+0x1c], R8 ;  /* 0x00001c0801007387 */ /* 0x0081e40000100800 */
[----:B0-----:R-:W-:Y:S01]  /*1a2a0*/  MOV R8, UR4 ;  /* 0x0000000400087c02 */ /* 0x001fe20008000f00 */
[----:B------:R-:W-:Y:S06]  /*1a2b0*/  @P1 BRA `(.L_x_677) ;  /* 0x0000000000141947 */ /* 0x000fec0003800000 */
[----:B------:R-:W-:Y:S05]  /*1a2c0*/  @!P0 BRA `(.L_x_677) ;  /* 0x0000000000108947 */ /* 0x000fea0003800000 */
[----:B------:R-:W2:Y:S04]  /*1a2d0*/  LDG.E R10, desc[UR56][R2.64] ;  /* 0x00000038020a7981 */ /* 0x000ea8000c1e1900 */
[----:B------:R-:W2:Y:S02]  /*1a2e0*/  LDG.E R7, desc[UR56][R2.64+0x4] ;  /* 0x0000043802077981 */ /* 0x000ea4000c1e1900 */
[----:B--2---:R-:W-:-:S05]  /*1a2f0*/  IMAD.IADD R2, R7, 0x1, -R10 ;  /* 0x0000000107027824 */ /* 0x004fca00078e0a0a */
[----:B------:R0:W-:Y:S02]  /*1a300*/  STL [R1+0x1c], R2 ;  /* 0x00001c0201007387 */ /* 0x0001e40000100800 */
.L_x_677:
[----:B------:R-:W-:Y:S01]  /*1a310*/  ULDC.64 UR4, c[0x0][0xa20] ;  /* 0x0002880000047ab9 */ /* 0x000fe20000000a00 */
[C---:B0-----:R-:W-:Y:S01]  /*1a320*/  LOP3.LUT R2, R18.reuse, 0xff000000, RZ, 0xc0, !PT ;  /* 0xff00000012027812 */ /* 0x041fe200078ec0ff */
[----:B------:R-:W-:Y:S01]  /*1a330*/  IMAD.MOV.U32 R32, RZ, RZ, R31 ;  /* 0x000000ffff207224 */ /* 0x000fe200078e001f */
[----:B------:R-:W-:Y:S02]  /*1a340*/  ISETP.NE.U32.AND P0, PT, RZ, UR4, PT ;  /* 0x00000004ff007c0c */ /* 0x000fe4000bf05070 */
[----:B------:R-:W-:Y:S02]  /*1a350*/  SHF.R.U32.HI R2, RZ, 0x8, R2 ;  /* 0x00000008ff027819 */ /* 0x000fe40000011602 */
[----:B------:R-:W-:Y:S02]  /*1a360*/  ISETP.NE.AND.EX P0, PT, RZ, UR5, PT, P0 ;  /* 0x00000005ff007c0c */ /* 0x000fe4000bf05300 */
[C---:B------:R-:W-:Y:S02]  /*1a370*/  LOP3.LUT R7, R18.reuse, 0xff0000, RZ, 0xc0, !PT ;  /* 0x00ff000012077812 */ /* 0x040fe400078ec0ff */
[----:B------:R-:W-:-:S02]  /*1a380*/  LOP3.LUT R18, R18, 0xffff, RZ, 0xc0, !PT ;  /* 0x0000ffff12127812 */ /* 0x000fc400078ec0ff */
[----:B------:R-:W-:-:S07]  /*1a390*/  LEA.HI R7, R7, R2, RZ, 0x10 ;  /* 0x0000000207077211 */ /* 0x000fce00078f80ff */
[----:B------:R-:W-:Y:S05]  /*1a3a0*/  @!P0 BRA `(.L_x_678) ;  /* 0x0000000000108947 */ /* 0x000fea0003800000 */
[----:B------:R-:W-:-:S04]  /*1a3b0*/  IADD3 R2, P0, R23, UR4, RZ ;  /* 0x0000000417027c10 */ /* 0x000fc8000ff1e0ff */
[----:B------:R-:W-:-:S05]  /*1a3c0*/  IADD3.X R3, R24, UR5, RZ, P0, !PT ;  /* 0x0000000518037c10 */ /* 0x000fca00087fe4ff */
[----:B------:R0:W5:Y:S01]  /*1a3d0*/  LDG.E R8, desc[UR56][R2.64] ;  /* 0x0000003802087981 */ /* 0x000162000c1e1900 */
[----:B------:R-:W-:Y:S05]  /*1a3e0*/  BRA `(.L_x_679) ;  /* 0x0000000000247947 */ /* 0x000fea0003800000 */
.L_x_678:
[----:B------:R-:W-:Y:S02]  /*1a3f0*/  ULDC.64 UR4, c[0x0][0xa08] ;  /* 0x0002820000047ab9 */ /* 0x000fe40000000a00 */
[----:B------:R-:W-:-:S04]  /*1a400*/  ISETP.NE.U32.AND P0, PT, RZ, UR4, PT ;  /* 0x00000004ff007c0c */ /* 0x000fc8000bf05070 */
[----:B------:R-:W-:-:S13]  /*1a410*/  ISETP.NE.AND.EX P0, PT, RZ, UR5, PT, P0 ;  /* 0x00000005ff007c0c */ /* 0x000fda000bf05300 */
[----:B------:R-:W-:Y:S05]  /*1a420*/  @!P0 BRA `(.L_x_679) ;  /* 0x0000000000148947 */ /* 0x000fea0003800000 */
[----:B------:R-:W0:Y:S02]  /*1a430*/  LDC.64 R2, c[0x0][0xa08] ;  /* 0x00028200ff027b82 */ /* 0x000e240000000a00 */
[----:B0-----:R-:W-:-:S05]  /*1a440*/  IMAD.WIDE R2, R32, 0x4, R2 ;  /* 0x0000000420027825 */ /* 0x001fca00078e0202 */
[----:B------:R-:W2:Y:S04]  /*1a450*/  LDG.E R8, desc[UR56][R2.64] ;  /* 0x0000003802087981 */ /* 0x000ea8000c1e1900 */
[----:B------:R-:W2:Y:S02]  /*1a460*/  LDG.E R9, desc[UR56][R2.64+0x4] ;  /* 0x0000043802097981 */ /* 0x000ea4000c1e1900 */
[----:B--2---:R-:W-:-:S07]  /*1a470*/  IADD3 R8, -R8, R9, RZ ;  /* 0x0000000908087210 */ /* 0x004fce0007ffe1ff */
.L_x_679:
[----:B0-----:R-:W2:Y:S04]  /*1a480*/  @P2 LDG.E R3, desc[UR56][R4.64] ;  /* 0x0000003804032981 */ /* 0x001ea8000c1e1900 */
[----:B------:R0:W2:Y:S01]  /*1a490*/  @P2 LDG.E R2, desc[UR56][R4.64+0x4] ;  /* 0x0000043804022981 */ /* 0x0000a2000c1e1900 */
[----:B-----5:R-:W-:Y:S01]  /*1a4a0*/  IMAD.IADD R8, R8, 0x1, -R11 ;  /* 0x0000000108087824 */ /* 0x020fe200078e0a0b */
[----:B------:R-:W-:Y:S01]  /*1a4b0*/  BSSY B0, `(.L_x_680) ;  /* 0x0000029000007945 */ /* 0x000fe20003800000 */
[----:B------:R-:W-:Y:S02]  /*1a4c0*/  LOP3.LUT R37, R7, 0xff, RZ, 0xc0, !PT ;  /* 0x000000ff07257812 */ /* 0x000fe400078ec0ff */
[----:B0-----:R-:W-:Y:S01]  /*1a4d0*/  SHF.R.U32.HI R5, RZ, 0x10, R7 ;  /* 0x00000010ff057819 */ /* 0x001fe20000011607 */
[----:B--2---:R-:W-:-:S05]  /*1a4e0*/  @P2 IMAD.IADD R6, R2, 0x1, -R3 ;  /* 0x0000000102062824 */ /* 0x004fca00078e0a03 */
[----:B------:R-:W-:-:S04]  /*1a4f0*/  IADD3 R36, R8, R6, RZ ;  /* 0x0000000608247210 */ /* 0x000fc80007ffe0ff */
[C---:B------:R-:W-:Y:S01]  /*1a500*/  ISETP.GE.AND P1, PT, R36.reuse, 0x1, PT ;  /* 0x000000012400780c */ /* 0x040fe20003f26270 */
[----:B------:R-:W-:-:S04]  /*1a510*/  VIADD R2, R36, 0x5f ;  /* 0x0000005f24027836 */ /* 0x000fc80000000000 */
[----:B------:R-:W-:-:S05]  /*1a520*/  IMAD.HI R2, R2, 0x2aaaaaab, RZ ;  /* 0x2aaaaaab02027827 */ /* 0x000fca00078e02ff */
[----:B------:R-:W-:-:S04]  /*1a530*/  SHF.R.U32.HI R3, RZ, 0x1f, R2 ;  /* 0x0000001fff037819 */ /* 0x000fc80000011602 */
[----:B------:R-:W-:Y:S01]  /*1a540*/  LEA.HI.SX32 R4, R2, R3, 0x1c ;  /* 0x0000000302047211 */ /* 0x000fe200078fe2ff */
[----:B------:R-:W-:Y:S01]  /*1a550*/  IMAD.MOV.U32 R3, RZ, RZ, RZ ;  /* 0x000000ffff037224 */ /* 0x000fe200078e00ff */
[----:B------:R-:W-:Y:S06]  /*1a560*/  @!P1 BRA `(.L_x_681) ;  /* 0x0000000000749947 */ /* 0x000fec0003800000 */
[----:B------:R-:W-:Y:S01]  /*1a570*/  ISETP.NE.AND P0, PT, R5, RZ, PT ;  /* 0x000000ff0500720c */ /* 0x000fe20003f05270 */
[----:B------:R-:W-:-:S03]  /*1a580*/  ULDC UR4, c[0x0][0x9f0] ;  /* 0x00027c0000047ab9 */ /* 0x000fc60000000800 */
[----:B------:R-:W-:-:S04]  /*1a590*/  SEL R7, R5, UR4, P0 ;  /* 0x0000000405077c07 */ /* 0x000fc80008000000 */
[----:B------:R-:W-:Y:S02]  /*1a5a0*/  IABS R10, R7 ;  /* 0x00000007000a7213 */ /* 0x000fe40000000000 */
[----:B------:R-:W-:Y:S02]  /*1a5b0*/  IADD3 R9, R7, -0x1, R4 ;  /* 0xffffffff07097810 */ /* 0x000fe40007ffe004 */
[----:B------:R-:W0:Y:S08]  /*1a5c0*/  I2F.RP R2, R10 ;  /* 0x0000000a00027306 */ /* 0x000e300000209400 */
[----:B0-----:R-:W0:Y:S02]  /*1a5d0*/  MUFU.RCP R2, R2 ;  /* 0x0000000200027308 */ /* 0x001e240000001000 */
[----:B0-----:R-:W-:-:S06]  /*1a5e0*/  IADD3 R2, R2, 0xffffffe, RZ ;  /* 0x0ffffffe02027810 */ /* 0x001fcc0007ffe0ff */
[----:B------:R0:W1:Y:S02]  /*1a5f0*/  F2I.FTZ.U32.TRUNC.NTZ R3, R2 ;  /* 0x0000000200037305 */ /* 0x000064000021f000 */
[----:B0-----:R-:W-:-:S04]  /*1a600*/  LOP3.LUT R2, R9, R7, RZ, 0x3c, !PT ;  /* 0x0000000709027212 */ /* 0x001fc800078e3cff */
[----:B------:R-:W-:Y:S01]  /*1a610*/  ISETP.GE.AND P4, PT, R2, RZ, PT ;  /* 0x000000ff0200720c */ /* 0x000fe20003f86270 */
[----:B-1----:R-:W-:-:S04]  /*1a620*/  IMAD.MOV R2, RZ, RZ, -R3 ;  /* 0x000000ffff027224 */ /* 0x002fc800078e0a03 */
[----:B------:R-:W-:Y:S02]  /*1a630*/  IMAD R11, R2, R10, RZ ;  /* 0x0000000a020b7224 */ /* 0x000fe400078e02ff */
[----:B------:R-:W-:-:S04]  /*1a640*/  IMAD.MOV.U32 R2, RZ, RZ, RZ ;  /* 0x000000ffff027224 */ /* 0x000fc800078e00ff */
[----:B------:R-:W-:Y:S01]  /*1a650*/  IMAD.HI.U32 R11, R3, R11, R2 ;  /* 0x0000000b030b7227 */ /* 0x000fe200078e0002 */
[----:B------:R-:W-:Y:S02]  /*1a660*/  IABS R2, R9 ;  /* 0x0000000900027213 */ /* 0x000fe40000000000 */
[----:B------:R-:W-:-:S03]  /*1a670*/  IABS R3, R7 ;  /* 0x0000000700037213 */ /* 0x000fc60000000000 */
[----:B------:R-:W-:Y:S01]  /*1a680*/  IMAD.HI.U32 R11, R11, R2, RZ ;  /* 0x000000020b0b7227 */ /* 0x000fe200078e00ff */
[----:B------:R-:W-:-:S05]  /*1a690*/  IADD3 R3, RZ, -R3, RZ ;  /* 0x80000003ff037210 */ /* 0x000fca0007ffe0ff */
        /* <DEDUP_REMOVED lines=10> */
.L_x_681:
[----:B------:R-:W-:Y:S05]  /*1a740*/  BSYNC B0 ;  /* 0x0000000000007941 */ /* 0x000fea0003800000 */
.L_x_680:
[-C--:B------:R-:W-:Y:S01]  /*1a750*/  IMAD R2, R37, R3.reuse, RZ ;  /* 0x0000000325027224 */ /* 0x080fe200078e02ff */
[----:B------:R-:W-:Y:S04]  /*1a760*/  BSSY B0, `(.L_x_682) ;  /* 0x0000133000007945 */ /* 0x000fe80003800000 */
[C---:B------:R-:W-:Y:S01]  /*1a770*/  VIADDMNMX R3, R2.reuse, R3, R4, PT ;  /* 0x0000000302037246 */ /* 0x040fe20003800104 */
[----:B------:R-:W-:-:S04]  /*1a780*/  IMAD R2, R2, 0x60, -R8 ;  /* 0x0000006002027824 */ /* 0x000fc800078e0a08 */
[----:B------:R-:W-:Y:S01]  /*1a790*/  IMAD R3, R3, 0x60, -R8 ;  /* 0x0000006003037824 */ /* 0x000fe200078e0a08 */
[----:B------:R-:W-:-:S04]  /*1a7a0*/  VIMNMX R2, RZ, R2, !PT ;  /* 0x00000002ff027248 */ /* 0x000fc80007fe0100 */
[----:B------:R-:W-:-:S04]  /*1a7b0*/  VIMNMX R3, R3, R6, PT ;  /* 0x0000000603037248 */ /* 0x000fc80003fe0100 */
[----:B------:R-:W-:-:S13]  /*1a7c0*/  ISETP.GT.AND P0, PT, R3, R2, PT ;  /* 0x000000020300720c */ /* 0x000fda0003f04270 */
[----:B------:R-:W-:Y:S01]  /*1a7d0*/  @P0 IADD3 R7, R3, 0x5f, RZ ;  /* 0x0000005f03070810 */ /* 0x000fe20007ffe0ff */
[----:B------:R-:W-:-:S04]  /*1a7e0*/  IMAD.WIDE.U32 R2, R2, -0x55555555, RZ ;  /* 0xaaaaaaab02027825 */ /* 0x000fc800078e00ff */
[----:B------:R-:W-:Y:S01]  /*1a7f0*/  @P0 IMAD.HI R7, R7, 0x2aaaaaab, RZ ;  /* 0x2aaaaaab07070827 */ /* 0x000fe200078e02ff */
[----:B------:R-:W-:-:S04]  /*1a800*/  SHF.R.U32.HI R6, RZ, 0x6, R3 ;  /* 0x00000006ff067819 */ /* 0x000fc80000011603 */
[----:B------:R-:W-:Y:S01]  /*1a810*/  @P0 SHF.R.U32.HI R2, RZ, 0x1f, R7 ;  /* 0x0000001fff020819 */ /* 0x000fe20000011607 */
[----:B------:R-:W-:-:S03]  /*1a820*/  IMAD.MOV.U32 R3, RZ, RZ, R6 ;  /* 0x000000ffff037224 */ /* 0x000fc600078e0006 */
[----:B------:R-:W-:Y:S02]  /*1a830*/  @P0 LEA.HI.SX32 R3, R7, R2, 0x1c ;  /* 0x0000000207030211 */ /* 0x000fe400078fe2ff */
[----:B------:R-:W-:Y:S02]  /*1a840*/  PLOP3.LUT P0, PT, PT, PT, PT, 0x80, 0x0 ;  /* 0x000000000000781c */ /* 0x000fe40003f0f070 */
[----:B------:R-:W-:-:S13]  /*1a850*/  ISETP.GT.AND P3, PT, R3, R6, PT ;  /* 0x000000060300720c */ /* 0x000fda0003f64270 */
[----:B------:R-:W-:Y:S05]  /*1a860*/  @!P3 BRA `(.L_x_683) ;  /* 0x000000100088b947 */ /* 0x000fea0003800000 */
[----:B------:R-:W-:Y:S01]  /*1a870*/  UMOV UR4, 0xffffffff ;  /* 0xffffffff00047882 */ /* 0x000fe20000000000 */
[----:B------:R-:W-:Y:S02]  /*1a880*/  SEL R2, R32, RZ, !P2 ;  /* 0x000000ff20027207 */ /* 0x000fe40005000000 */
[----:B------:R-:W-:Y:S05]  /*1a890*/  BRA.DIV UR4, `(.L_x_684) ;  /* 0x0000006a042c7947 */ /* 0x000fea000b800000 */
[----:B------:R-:W0:Y:S02]  /*1a8a0*/  S2R R7, SR_TID.X ;  /* 0x0000000000077919 */ /* 0x000e240000002100 */
[----:B0-----:R-:W-:-:S04]  /*1a8b0*/  SHF.R.U32.HI R7, RZ, 0x5, R7 ;  /* 0x00000005ff077819 */ /* 0x001fc80000011607 */
[----:B------:R-:W-:-:S05]  /*1a8c0*/  LOP3.LUT R7, R7, 0x3, RZ, 0xc0, !PT ;  /* 0x0000000307077812 */ /* 0x000fca00078ec0ff */
[----:B------:R0:W1:Y:S02]  /*1a8d0*/  SHFL.IDX PT, R14, R7, RZ, 0x1f ;  /* 0x00001fff070e7589 */ /* 0x00006400000e0000 */
.L_x_835:
[----:B-1----:R-:W-:Y:S02]  /*1a8e0*/  ISETP.NE.AND P0, PT, R14, RZ, PT ;  /* 0x000000ff0e00720c */ /* 0x002fe40003f05270 */
[----:B------:R-:W-:-:S11]  /*1a8f0*/  PLOP3.LUT P6, PT, PT, PT, PT, 0x8, 0x0 ;  /* 0x000000000000781c */ /* 0x000fd60003fce170 */
[----:B------:R-:W-:Y:S05]  /*1a900*/  @P0 BRA `(.L_x_685) ;  /* 0x00000000000c0947 */ /* 0x000fea0003800000 */
[----:B------:R-:W-:-:S03]  /*1a910*/  UMOV UR4, 0xffffffff ;  /* 0xffffffff00047882 */ /* 0x000fc60000000000 */
[----:B------:R-:W-:Y:S05]  /*1a920*/  BRA.DIV UR4, `(.L_x_686) ;  /* 0x0000006a043c7947 */ /* 0x000fea000b800000 */
[----:B------:R-:W-:-:S13]  /*1a930*/  ELECT P6, URZ, PT ;  /* 0x00000000003f782f */ /* 0x000fda00038c0000 */
.L_x_685:
[----:B0-----:R-:W2:Y:S01]  /*1a940*/  LDL R7, [R1+0x20] ;  /* 0x0000200001077983 */ /* 0x001ea20000100800 */
[----:B------:R-:W-:Y:S01]  /*1a950*/  BSSY B1, `(.L_x_687) ;  /* 0x0000008000017945 */ /* 0x000fe20003800000 */
[----:B--2---:R-:W-:-:S05]  /*1a960*/  VIADD R7, R7, 0x1 ;  /* 0x0000000107077836 */ /* 0x004fca0000000000 */
[----:B------:R-:W-:-:S04]  /*1a970*/  LEA.HI R8, R7, R7, RZ, 0x1 ;  /* 0x0000000707087211 */ /* 0x000fc800078f08ff */
[----:B------:R-:W-:-:S04]  /*1a980*/  LOP3.LUT R8, R8, 0xfffffffe, RZ, 0xc0, !PT ;  /* 0xfffffffe08087812 */ /* 0x000fc800078ec0ff */
[----:B------:R-:W-:-:S04]  /*1a990*/  IADD3 R7, R7, -R8, RZ ;  /* 0x8000000807077210 */ /* 0x000fc80007ffe0ff */
[----:B------:R-:W-:-:S04]  /*1a9a0*/  SHF.L.U32 R7, R7, 0x1f, RZ ;  /* 0x0000001f07077819 */ /* 0x000fc800000006ff */
[----:B------:R-:W0:Y:S02]  /*1a9b0*/  SYNCS.PHASECHK.TRANS64.TRYWAIT P0, [R22+URZ+0x2a820], R7 ;  /* 0x02a82007160075a7 */ /* 0x000e24000800017f */
[----:B0-----:R-:W-:Y:S05]  /*1a9c0*/  @!P0 BRA `(.L_x_688) ;  /* 0x0000006800348947 */ /* 0x001fea0003800000 */
.L_x_838:
[----:B------:R-:W-:Y:S05]  /*1a9d0*/  BSYNC B1 ;  /* 0x0000000000017941 */ /* 0x000fea0003800000 */
.L_x_687:
[----:B------:R-:W-:Y:S04]  /*1a9e0*/  BSSY B1, `(.L_x_689) ;  /* 0x000007c000017945 */ /* 0x000fe80003800000 */
[----:B------:R-:W-:Y:S05]  /*1a9f0*/  @!P6 BRA `(.L_x_690) ;  /* 0x0000000400e8e947 */ /* 0x000fea0003800000 */
[----:B------:R-:W-:Y:S01]  /*1aa00*/  IMAD R11, R25, 0x8, R22 ;  /* 0x00000008190b7824 */ /* 0x000fe200078e0216 */
[----:B------:R-:W-:Y:S01]  /*1aa10*/  SHF.L.U32 R10, R30, 0x1f, RZ ;  /* 0x0000001f1e0a7819 */ /* 0x000fe200000006ff */
[----:B------:R-:W1:Y:S01]  /*1aa20*/  S2R R8, SR_TID.X ;  /* 0x0000000000087919 */ /* 0x000e620000002100 */
[----:B------:R-:W-:Y:S02]  /*1aa30*/  BSSY B2, `(.L_x_691) ;  /* 0x0000005000027945 */ /* 0x000fe40003800000 */
[----:B------:R-:W2:Y:S01]  /*1aa40*/  SYNCS.PHASECHK.TRANS64.TRYWAIT P0, [R11+URZ+0x2a8a0], R10 ;  /* 0x02a8a00a0b0075a7 */ /* 0x000ea2000800017f */
[----:B-1----:R-:W-:-:S04]  /*1aa50*/  LOP3.LUT R8, R8, 0x7f, RZ, 0xc0, !PT ;  /* 0x0000007f08087812 */ /* 0x002fc800078ec0ff */
[----:B------:R-:W-:Y:S01]  /*1aa60*/  ISETP.NE.AND P2, PT, R8, RZ, PT ;  /* 0x000000ff0800720c */ /* 0x000fe20003f45270 */
[----:B--2---:R-:W-:-:S12]  /*1aa70*/  @!P0 BRA `(.L_x_692) ;  /* 0x00000068001c8947 */ /* 0x004fd80003800000 */
.L_x_839:
[----:B------:R-:W-:Y:S05]  /*1aa80*/  BSYNC B2 ;  /* 0x0000000000027941 */ /* 0x000fea0003800000 */
.L_x_691:
[----:B------:R-:W-:Y:S04]  /*1aa90*/  BSSY B2, `(.L_x_693) ;  /* 0x0000009000027945 */ /* 0x000fe80003800000 */
[----:B------:R-:W-:Y:S05]  /*1aaa0*/  @P2 BRA `(.L_x_694) ;  /* 0x00000000001c2947 */ /* 0x000fea0003800000 */
[----:B------:R-:W2:Y:S01]  /*1aab0*/  S2R R8, SR_TID.X ;  /* 0x0000000000087919 */ /* 0x000ea20000002100 */
[----:B0-----:R-:W-:-:S04]  /*1aac0*/  IMAD.MOV.U32 R7, RZ, RZ, 0x9000 ;  /* 0x00009000ff077424 */ /* 0x001fc800078e00ff */
[----:B------:R3:W-:Y:S01]  /*1aad0*/  SYNCS.ARRIVE.TRANS64 RZ, [R11+URZ+0x2a890], R7 ;  /* 0x02a890070bff79a7 */ /* 0x0007e2000800003f */
[----:B--2---:R-:W-:-:S04]  /*1aae0*/  LOP3.LUT R8, R8, 0x1f, RZ, 0xc0, !PT ;  /* 0x0000001f08087812 */ /* 0x004fc800078ec0ff */
[----:B------:R-:W-:-:S13]  /*1aaf0*/  ISETP.NE.AND P0, PT, R8, RZ, PT ;  /* 0x000000ff0800720c */ /* 0x000fda0003f05270 */
[----:B---3--:R-:W-:Y:S05]  /*1ab00*/  @!P0 BRA `(.L_x_694) ;  /* 0x0000000000048947 */ /* 0x008fea0003800000 */
[----:B------:R-:W-:Y:S01]  /*1ab10*/  BPT.TRAP 0x1 ;  /* 0x000000040000795c */ /* 0x000fe20000300000 */
.L_x_694:
[----:B------:R-:W-:Y:S05]  /*1ab20*/  BSYNC B2 ;  /* 0x0000000000027941 */ /* 0x000fea0003800000 */
.L_x_693:
[----:B------:R-:W-:Y:S01]  /*1ab30*/  MOV R14, RZ ;  /* 0x000000ff000e7202 */ /* 0x000fe20000000f00 */
[----:B------:R-:W-:Y:S01]  /*1ab40*/  IMAD R9, R25, 0x9000, R22 ;  /* 0x0000900019097824 */ /* 0x000fe200078e0216 */
[----:B------:R-:W-:Y:S01]  /*1ab50*/  UIADD3 UR4, UP0, UR36, 0x570, URZ ;  /* 0x0000057024047890 */ /* 0x000fe2000ff1e03f */
[----:B------:R-:W-:Y:S01]  /*1ab60*/  IMAD R8, R3, 0x60, R0 ;  /* 0x0000006003087824 */ /* 0x000fe200078e0200 */
[----:B------:R-:W-:Y:S01]  /*1ab70*/  R2UR UR10, R14 ;  /* 0x000000000e0a72ca */ /* 0x000fe200000e0000 */
[----:B0-----:R-:W-:Y:S01]  /*1ab80*/  VIADD R7, R11, 0x2a890 ;  /* 0x0002a8900b077836 */ /* 0x001fe20000000000 */
[----:B------:R-:W-:Y:S01]  /*1ab90*/  PLOP3.LUT P0, PT, PT, PT, PT, 0x80, 0x0 ;  /* 0x000000000000781c */ /* 0x000fe20003f0f070 */
[----:B------:R-:W-:Y:S01]  /*1aba0*/  VIADD R8, R8, 0xffffffa0 ;  /* 0xffffffa008087836 */ /* 0x000fe20000000000 */
[----:B------:R-:W-:Y:S01]  /*1abb0*/  IADD3 R12, R9, 0x18400, RZ ;  /* 0x00018400090c7810 */ /* 0x000fe20007ffe0ff */
[----:B------:R-:W-:Y:S01]  /*1abc0*/  UIADD3.X UR5, URZ, UR37, URZ, UP0, !UPT ;  /* 0x000000253f057290 */ /* 0x000fe200087fe43f */
[----:B------:R-:W-:Y:S01]  /*1abd0*/  UMOV UR6, 0x0 ;  /* 0x0000000000067882 */ /* 0x000fe20000000000 */
[----:B------:R-:W-:-:S10]  /*1abe0*/  UMOV UR7, 0x12f00000 ;  /* 0x12f0000000077882 */ /* 0x000fd40000000000 */
.L_x_695:
[----:B------:R-:W-:-:S13]  /*1abf0*/  @P0 ELECT P3, URZ, PT ;  /* 0x00000000003f082f */ /* 0x000fda0003860000 */
[----:B------:R-:W-:Y:S02]  /*1ac00*/  @P3 R2UR UR13, R2 ;  /* 0x00000000020d32ca */ /* 0x000fe400000e0000 */
[----:B------:R-:W-:Y:S02]  /*1ac10*/  @P3 R2UR UR12, R18 ;  /* 0x00000000120c32ca */ /* 0x000fe400000e0000 */
[----:B------:R-:W-:Y:S02]  /*1ac20*/  @P3 R2UR UR11, R8 ;  /* 0x00000000080b32ca */ /* 0x000fe400000e0000 */
[----:B------:R-:W-:Y:S02]  /*1ac30*/  @P3 R2UR UR9, R7 ;  /* 0x00000000070932ca */ /* 0x000fe400000e0000 */
[----:B------:R-:W-:Y:S02]  /*1ac40*/  @P3 R2UR UR8, R12 ;  /* 0x000000000c0832ca */ /* 0x000fe400000e0000 */
[----:B------:R-:W-:-:S02]  /*1ac50*/  @P3 PLOP3.LUT P0, PT, P3, PT, PT, 0x8, 0x0 ;  /* 0x000000000000381c */ /* 0x000fc40001f0e170 */
[----:B------:R-:W-:-:S09]  /*1ac60*/  PLOP3.LUT P3, PT, PT, PT, PT, 0x8, 0x0 ;  /* 0x000000000000781c */ /* 0x000fd20003f6e170 */
[----:B------:R0:W-:Y:S02]  /*1ac70*/  UTMALDG.4D [UR8], [UR4], desc[UR6] ;  /* 0x00000608040075b4 */ /* 0x0001e40008019000 */
[----:B0-----:R-:W-:Y:S05]  /*1ac80*/  @P0 BRA.U.ANY `(.L_x_695) ;  /* 0xfffffffd00d80947 */ /* 0x001fea000393ffff */
[----:B------:R-:W-:Y:S01]  /*1ac90*/  IMAD.MOV.U32 R15, RZ, RZ, 0x40 ;  /* 0x00000040ff0f7424 */ /* 0x000fe200078e00ff */
[----:B------:R-:W-:Y:S01]  /*1aca0*/  PLOP3.LUT P0, PT, PT, PT, PT, 0x80, 0x0 ;  /* 0x000000000000781c */ /* 0x000fe20003f0f070 */
[----:B------:R-:W-:Y:S01]  /*1acb0*/  VIADD R12, R9, 0x1b400 ;  /* 0x0001b400090c7836 */ /* 0x000fe20000000000 */
[----:B------:R-:W-:Y:S01]  /*1acc0*/  UMOV UR6, 0x0 ;  /* 0x0000000000067882 */ /* 0x000fe20000000000 */
[----:B------:R-:W-:Y:S01]  /*1acd0*/  UMOV UR7, 0x12f00000 ;  /* 0x12f0000000077882 */ /* 0x000fe20000000000 */
[----:B------:R-:W-:-:S15]  /*1ace0*/  R2UR UR10, R15 ;  /* 0x000000000f0a72ca */ /* 0x000fde00000e0000 */
.L_x_696:
        /* <DEDUP_REMOVED lines=10> */
[----:B------:R-:W-:Y:S01]  /*1ad90*/  PLOP3.LUT P0, PT, PT, PT, PT, 0x80, 0x0 ;  /* 0x000000000000781c */ /* 0x000fe20003f0f070 */
[----:B------:R-:W-:Y:S01]  /*1ada0*/  UMOV UR6, 0x0 ;  /* 0x0000000000067882 */ /* 0x000fe20000000000 */
[----:B------:R-:W-:Y:S01]  /*1adb0*/  IADD3 R9, R9, 0x1e400, RZ ;  /* 0x0001e40009097810 */ /* 0x000fe20007ffe0ff */
[----:B------:R-:W-:Y:S01]  /*1adc0*/  UMOV UR7, 0x12f00000 ;  /* 0x12f0000000077882 */ /* 0x000fe20000000000 */
[----:B------:R-:W-:-:S09]  /*1add0*/  UMOV UR10, 0x80 ;  /* 0x00000080000a7882 */ /* 0x000fd20000000000 */
.L_x_697:
        /* <DEDUP_REMOVED lines=10> */
[----:B------:R-:W0:Y:S01]  /*1ae80*/  SYNCS.PHASECHK.TRANS64.TRYWAIT P0, [R11+URZ+0x2a8c0], R10 ;  /* 0x02a8c00a0b0075a7 */ /* 0x000e22000800017f */
[----:B------:R-:W-:Y:S04]  /*1ae90*/  BSSY B2, `(.L_x_698) ;  /* 0x0000002000027945 */ /* 0x000fe80003800000 */
[----:B0-----:R-:W-:Y:S05]  /*1aea0*/  @!P0 BRA `(.L_x_699) ;  /* 0x0000006400248947 */ /* 0x001fea0003800000 */
.L_x_840:
[----:B------:R-:W-:Y:S05]  /*1aeb0*/  BSYNC B2 ;  /* 0x0000000000027941 */ /* 0x000fea0003800000 */
.L_x_698:
[----:B------:R-:W-:Y:S01]  /*1aec0*/  BSSY B2, `(.L_x_700) ;  /* 0x000000b000027945 */ /* 0x000fe20003800000 */
[----:B------:R-:W-:Y:S02]  /*1aed0*/  IMAD.MOV.U32 R12, RZ, RZ, 0x0 ;  /* 0x00000000ff0c7424 */ /* 0x000fe400078e00ff */
[----:B------:R-:W-:Y:S01]  /*1aee0*/  IMAD.MOV.U32 R13, RZ, RZ, 0x12f00000 ;  /* 0x12f00000ff0d7424 */ /* 0x000fe200078e00ff */
[----:B------:R-:W-:Y:S06]  /*1aef0*/  @P2 BRA `(.L_x_701) ;  /* 0x00000000001c2947 */ /* 0x000fec0003800000 */
[----:B------:R-:W2:Y:S01]  /*1af00*/  S2R R9, SR_TID.X ;  /* 0x0000000000097919 */ /* 0x000ea20000002100 */
[----:B------:R-:W-:-:S04]  /*1af10*/  MOV R7, 0x6000 ;  /* 0x0000600000077802 */ /* 0x000fc80000000f00 */
[----:B------:R3:W-:Y:S01]  /*1af20*/  SYNCS.ARRIVE.TRANS64 RZ, [R11+URZ+0x2a8b0], R7 ;  /* 0x02a8b0070bff79a7 */ /* 0x0007e2000800003f */
[----:B--2---:R-:W-:-:S04]  /*1af30*/  LOP3.LUT R9, R9, 0x1f, RZ, 0xc0, !PT ;  /* 0x0000001f09097812 */ /* 0x004fc800078ec0ff */
[----:B------:R-:W-:-:S13]  /*1af40*/  ISETP.NE.AND P0, PT, R9, RZ, PT ;  /* 0x000000ff0900720c */ /* 0x000fda0003f05270 */
[----:B---3--:R-:W-:Y:S05]  /*1af50*/  @!P0 BRA `(.L_x_701) ;  /* 0x0000000000048947 */ /* 0x008fea0003800000 */
[----:B------:R-:W-:Y:S01]  /*1af60*/  BPT.TRAP 0x1 ;  /* 0x000000040000795c */ /* 0x000fe20000300000 */
.L_x_701:
[----:B------:R-:W-:Y:S05]  /*1af70*/  BSYNC B2 ;  /* 0x0000000000027941 */ /* 0x000fea0003800000 */
.L_x_700:
[----:B------:R-:W-:Y:S01]  /*1af80*/  R2UR UR10, R14 ;  /* 0x000000000e0a72ca */ /* 0x000fe200000e0000 */
[----:B------:R-:W-:Y:S01]  /*1af90*/  IMAD R7, R25, 0x6000, R22 ;  /* 0x0000600019077824 */ /* 0x000fe200078e0216 */
[----:B------:R-:W-:Y:S01]  /*1afa0*/  R2UR UR6, R12 ;  /* 0x000000000c0672ca */ /* 0x000fe200000e0000 */
[----:B------:R-:W-:Y:S01]  /*1afb0*/  UIADD3 UR4, UP0, UR36, 0x670, URZ ;  /* 0x0000067024047890 */ /* 0x000fe2000ff1e03f */
[----:B------:R-:W-:Y:S01]  /*1afc0*/  R2UR UR7, R13 ;  /* 0x000000000d0772ca */ /* 0x000fe200000e0000 */
[----:B01----:R-:W-:Y:S01]  /*1afd0*/  VIADD R11, R11, 0x2a8b0 ;  /* 0x0002a8b00b0b7836 */ /* 0x003fe20000000000 */
[----:B------:R-:W-:Y:S01]  /*1afe0*/  PLOP3.LUT P0, PT, PT, PT, PT, 0x80, 0x0 ;  /* 0x000000000000781c */ /* 0x000fe20003f0f070 */
[----:B------:R-:W-:Y:S01]  /*1aff0*/  VIADD R9, R7, 0x400 ;  /* 0x0000040007097836 */ /* 0x000fe20000000000 */
[----:B------:R-:W-:-:S12]  /*1b000*/  UIADD3.X UR5, URZ, UR37, URZ, UP0, !UPT ;  /* 0x000000253f057290 */ /* 0x000fd800087fe43f */
.L_x_702:
        /* <DEDUP_REMOVED lines=10> */
[----:B------:R-:W-:Y:S02]  /*1b0b0*/  R2UR UR10, R15 ;  /* 0x000000000f0a72ca */ /* 0x000fe400000e0000 */
[----:B------:R-:W-:Y:S02]  /*1b0c0*/  R2UR UR6, R12 ;  /* 0x000000000c0672ca */ /* 0x000fe400000e0000 */
[----:B------:R-:W-:Y:S02]  /*1b0d0*/  R2UR UR7, R13 ;  /* 0x000000000d0772ca */ /* 0x000fe400000e0000 */
[----:B------:R-:W-:Y:S02]  /*1b0e0*/  PLOP3.LUT P0, PT, PT, PT, PT, 0x80, 0x0 ;  /* 0x000000000000781c */ /* 0x000fe40003f0f070 */
[----:B------:R-:W-:-:S11]  /*1b0f0*/  IADD3 R7, R7, 0x3400, RZ ;  /* 0x0000340007077810 */ /* 0x000fd60007ffe0ff */
.L_x_703:
        /* <DEDUP_REMOVED lines=9> */
[----:B-1----:R-:W-:Y:S05]  /*1b190*/  @P0 BRA.U.ANY `(.L_x_703) ;  /* 0xfffffffd00d80947 */ /* 0x002fea000393ffff */
.L_x_690:
[----:B------:R-:W-:Y:S05]  /*1b1a0*/  BSYNC B1 ;  /* 0x0000000000017941 */ /* 0x000fea0003800000 */
.L_x_689:
[----:B------:R-:W-:Y:S01]  /*1b1b0*/  VIADD R11, R3, 0xfffffffe ;  /* 0xfffffffe030b7836 */ /* 0x000fe20000000000 */
[----:B------:R-:W-:Y:S01]  /*1b1c0*/  PLOP3.LUT P0, PT, PT, PT, PT, 0x8, 0x0 ;  /* 0x000000000000781c */ /* 0x000fe20003f0e170 */
[----:B------:R-:W-:-:S03]  /*1b1d0*/  VIADD R25, R25, 0x1 ;  /* 0x0000000119197836 */ /* 0x000fc60000000000 */
[----:B------:R-:W-:Y:S02]  /*1b1e0*/  ISETP.GE.AND P3, PT, R11, R6, PT ;  /* 0x000000060b00720c */ /* 0x000fe40003f66270 */
[----:B------:R-:W-:-:S04]  /*1b1f0*/  ISETP.NE.AND P2, PT, R25, 0x2, PT ;  /* 0x000000021900780c */ /* 0x000fc80003f45270 */
[----:B------:R-:W-:Y:S02]  /*1b200*/  SEL R3, RZ, 0x1, P2 ;  /* 0x00000001ff037807 */ /* 0x000fe40001000000 */
[----:B------:R-:W-:Y:S02]  /*1b210*/  SEL R25, R25, RZ, P2 ;  /* 0x000000ff19197207 */ /* 0x000fe40001000000 */
[----:B------:R-:W-:-:S03]  /*1b220*/  LOP3.LUT R30, R30, R3, RZ, 0x3c, !PT ;  /* 0x000000031e1e7212 */ /* 0x000fc600078e3cff */
[----:B------:R-:W-:Y:S05]  /*1b230*/  @!P3 BRA `(.L_x_683) ;  /* 0x000000080014b947 */ /* 0x000fea0003800000 */
.L_x_719:
[----:B------:R-:W-:Y:S05]  /*1b240*/  YIELD ;  /* 0x0000000000007946 */ /* 0x000fea0003800000 */
[----:B------:R-:W-:Y:S04]  /*1b250*/  BSSY B1, `(.L_x_704) ;  /* 0x000007b000017945 */ /* 0x000fe80003800000 */
[----:B------:R-:W-:Y:S05]  /*1b260*/  @!P6 BRA `(.L_x_705) ;  /* 0x0000000400e4e947 */ /* 0x000fea0003800000 */
[----:B------:R-:W-:Y:S01]  /*1b270*/  LEA R10, R25, R22, 0x3 ;  /* 0x00000016190a7211 */ /* 0x000fe200078e18ff */
[----:B------:R-:W1:Y:S01]  /*1b280*/  S2R R3, SR_TID.X ;  /* 0x0000000000037919 */ /* 0x000e620000002100 */
[----:B------:R-:W-:Y:S01]  /*1b290*/  SHF.L.U32 R9, R30, 0x1f, RZ ;  /* 0x0000001f1e097819 */ /* 0x000fe200000006ff */
[----:B------:R-:W-:Y:S03]  /*1b2a0*/  BSSY B2, `(.L_x_706) ;  /* 0x0000005000027945 */ /* 0x000fe60003800000 */
[----:B------:R-:W2:Y:S01]  /*1b2b0*/  SYNCS.PHASECHK.TRANS64.TRYWAIT P2, [R10+URZ+0x2a8a0], R9 ;  /* 0x02a8a0090a0075a7 */ /* 0x000ea2000804017f */
[----:B-1----:R-:W-:-:S04]  /*1b2c0*/  LOP3.LUT R3, R3, 0x7f, RZ, 0xc0, !PT ;  /* 0x0000007f03037812 */ /* 0x002fc800078ec0ff */
[----:B------:R-:W-:Y:S01]  /*1b2d0*/  ISETP.NE.AND P3, PT, R3, RZ, PT ;  /* 0x000000ff0300720c */ /* 0x000fe20003f65270 */
[----:B--2---:R-:W-:-:S12]  /*1b2e0*/  @!P2 BRA `(.L_x_707) ;  /* 0x000000600028a947 */ /* 0x004fd80003800000 */
.L_x_841:
[----:B------:R-:W-:Y:S05]  /*1b2f0*/  BSYNC B2 ;  /* 0x0000000000027941 */ /* 0x000fea0003800000 */
.L_x_706:
[----:B------:R-:W-:Y:S04]  /*1b300*/  BSSY B2, `(.L_x_708) ;  /* 0x0000009000027945 */ /* 0x000fe80003800000 */
[----:B------:R-:W-:Y:S05]  /*1b310*/  @P3 BRA `(.L_x_709) ;  /* 0x00000000001c3947 */ /* 0x000fea0003800000 */
[----:B0-----:R-:W0:Y:S01]  /*1b320*/  S2R R7, SR_TID.X ;  /* 0x0000000000077919 */ /* 0x001e220000002100 */
[----:B------:R-:W-:-:S04]  /*1b330*/  IMAD.MOV.U32 R3, RZ, RZ, 0x9000 ;  /* 0x00009000ff037424 */ /* 0x000fc800078e00ff */
[----:B------:R2:W-:Y:S01]  /*1b340*/  SYNCS.ARRIVE.TRANS64 RZ, [R10+URZ+0x2a890], R3 ;  /* 0x02a890030aff79a7 */ /* 0x0005e2000800003f */
[----:B0-----:R-:W-:-:S04]  /*1b350*/  LOP3.LUT R7, R7, 0x1f, RZ, 0xc0, !PT ;  /* 0x0000001f07077812 */ /* 0x001fc800078ec0ff */
[----:B------:R-:W-:-:S13]  /*1b360*/  ISETP.NE.AND P2, PT, R7, RZ, PT ;  /* 0x000000ff0700720c */ /* 0x000fda0003f45270 */
[----:B--2---:R-:W-:Y:S05]  /*1b370*/  @!P2 BRA `(.L_x_709) ;  /* 0x000000000004a947 */ /* 0x004fea0003800000 */
[----:B------:R-:W-:Y:S01]  /*1b380*/  BPT.TRAP 0x1 ;  /* 0x000000040000795c */ /* 0x000fe20000300000 */
.L_x_709:
[----:B------:R-:W-:Y:S05]  /*1b390*/  BSYNC B2 ;  /* 0x0000000000027941 */ /* 0x000fea0003800000 */
.L_x_708:
[----:B------:R-:W-:Y:S01]  /*1b3a0*/  IMAD.MOV.U32 R14, RZ, RZ, RZ ;  /* 0x000000ffff0e7224 */ /* 0x000fe200078e00ff */
[----:B------:R-:W-:Y:S01]  /*1b3b0*/  UIADD3 UR4, UP0, UR36, 0x570, URZ ;  /* 0x0000057024047890 */ /* 0x000fe2000ff1e03f */
[----:B------:R-:W-:Y:S01]  /*1b3c0*/  IMAD R8, R25, 0x9000, R22 ;  /* 0x0000900019087824 */ /* 0x000fe200078e0216 */
[----:B------:R-:W-:Y:S01]  /*1b3d0*/  PLOP3.LUT P2, PT, PT, PT, PT, 0x80, 0x0 ;  /* 0x000000000000781c */ /* 0x000fe20003f4f070 */
[----:B0-----:R-:W-:Y:S01]  /*1b3e0*/  IMAD R7, R11, 0x60, R0 ;  /* 0x000000600b077824 */ /* 0x001fe200078e0200 */
[----:B------:R-:W-:Y:S01]  /*1b3f0*/  R2UR UR10, R14 ;  /* 0x000000000e0a72ca */ /* 0x000fe200000e0000 */
[----:B------:R-:W-:Y:S01]  /*1b400*/  VIADD R12, R8, 0x18400 ;  /* 0x00018400080c7836 */ /* 0x000fe20000000000 */
[----:B------:R-:W-:Y:S01]  /*1b410*/  IADD3 R3, R10, 0x2a890, RZ ;  /* 0x0002a8900a037810 */ /* 0x000fe20007ffe0ff */
[----:B------:R-:W-:Y:S01]  /*1b420*/  UIADD3.X UR5, URZ, UR37, URZ, UP0, !UPT ;  /* 0x000000253f057290 */ /* 0x000fe200087fe43f */
[----:B------:R-:W-:Y:S01]  /*1b430*/  UMOV UR6, 0x0 ;  /* 0x0000000000067882 */ /* 0x000fe20000000000 */
[----:B------:R-:W-:-:S10]  /*1b440*/  UMOV UR7, 0x12f00000 ;  /* 0x12f0000000077882 */ /* 0x000fd40000000000 */
.L_x_710:
        /* <DEDUP_REMOVED lines=12> */
[----:B------:R-:W-:Y:S01]  /*1b510*/  UMOV UR6, 0x0 ;  /* 0x0000000000067882 */ /* 0x000fe20000000000 */
[----:B------:R-:W-:Y:S01]  /*1b520*/  IADD3 R12, R8, 0x1b400, RZ ;  /* 0x0001b400080c7810 */ /* 0x000fe20007ffe0ff */
[----:B------:R-:W-:Y:S01]  /*1b530*/  UMOV UR7, 0x12f00000 ;  /* 0x12f0000000077882 */ /* 0x000fe20000000000 */
[----:B------:R-:W-:-:S15]  /*1b540*/  R2UR UR10, R15 ;  /* 0x000000000f0a72ca */ /* 0x000fde00000e0000 */
.L_x_711:
        /* <DEDUP_REMOVED lines=11> */
[----:B------:R-:W-:Y:S01]  /*1b600*/  VIADD R8, R8, 0x1e400 ;  /* 0x0001e40008087836 */ /* 0x000fe20000000000 */
[----:B------:R-:W-:Y:S01]  /*1b610*/  UMOV UR6, 0x0 ;  /* 0x0000000000067882 */ /* 0x000fe20000000000 */
[----:B------:R-:W-:Y:S01]  /*1b620*/  UMOV UR7, 0x12f00000 ;  /* 0x12f0000000077882 */ /* 0x000fe20000000000 */
[----:B------:R-:W-:-:S09]  /*1b630*/  UMOV UR10, 0x80 ;  /* 0x00000080000a7882 */ /* 0x000fd20000000000 */
.L_x_712:
        /* <DEDUP_REMOVED lines=13> */
.L_x_842:
[----:B------:R-:W-:Y:S05]  /*1b710*/  BSYNC B2 ;  /* 0x0000000000027941 */ /* 0x000fea0003800000 */
.L_x_713:
[----:B------:R-:W-:Y:S01]  /*1b720*/  BSSY B2, `(.L_x_715) ;  /* 0x000000b000027945 */ /* 0x000fe20003800000 */
[----:B------:R-:W-:Y:S01]  /*1b730*/  IMAD.MOV.U32 R12, RZ, RZ, 0x0 ;  /* 0x00000000ff0c7424 */ /* 0x000fe200078e00ff */
[----:B------:R-:W-:Y:S02]  /*1b740*/  MOV R13, 0x12f00000 ;  /* 0x12f00000000d7802 */ /* 0x000fe40000000f00 */
[----:B------:R-:W-:Y:S05]  /*1b750*/  @P3 BRA `(.L_x_716) ;  /* 0x00000000001c3947 */ /* 0x000fea0003800000 */
[----:B------:R-:W2:Y:S01]  /*1b760*/  S2R R8, SR_TID.X ;  /* 0x0000000000087919 */ /* 0x000ea20000002100 */
[----:B------:R-:W-:-:S04]  /*1b770*/  IMAD.MOV.U32 R3, RZ, RZ, 0x6000 ;  /* 0x00006000ff037424 */ /* 0x000fc800078e00ff */
[----:B------:R3:W-:Y:S01]  /*1b780*/  SYNCS.ARRIVE.TRANS64 RZ, [R10+URZ+0x2a8b0], R3 ;  /* 0x02a8b0030aff79a7 */ /* 0x0007e2000800003f */
[----:B--2---:R-:W-:-:S04]  /*1b790*/  LOP3.LUT R8, R8, 0x1f, RZ, 0xc0, !PT ;  /* 0x0000001f08087812 */ /* 0x004fc800078ec0ff */
[----:B------:R-:W-:-:S13]  /*1b7a0*/  ISETP.NE.AND P2, PT, R8, RZ, PT ;  /* 0x000000ff0800720c */ /* 0x000fda0003f45270 */
[----:B---3--:R-:W-:Y:S05]  /*1b7b0*/  @!P2 BRA `(.L_x_716) ;  /* 0x000000000004a947 */ /* 0x008fea0003800000 */
[----:B------:R-:W-:Y:S01]  /*1b7c0*/  BPT.TRAP 0x1 ;  /* 0x000000040000795c */ /* 0x000fe20000300000 */
.L_x_716:
[----:B------:R-:W-:Y:S05]  /*1b7d0*/  BSYNC B2 ;  /* 0x0000000000027941 */ /* 0x000fea0003800000 */
.L_x_715:
[----:B------:R-:W-:Y:S01]  /*1b7e0*/  R2UR UR10, R14 ;  /* 0x000000000e0a72ca */ /* 0x000fe200000e0000 */
[----:B------:R-:W-:Y:S01]  /*1b7f0*/  IMAD R3, R25, 0x6000, R22 ;  /* 0x0000600019037824 */ /* 0x000fe200078e0216 */
[----:B------:R-:W-:Y:S01]  /*1b800*/  R2UR UR6, R12 ;  /* 0x000000000c0672ca */ /* 0x000fe200000e0000 */
[----:B------:R-:W-:Y:S01]  /*1b810*/  UIADD3 UR4, UP0, UR36, 0x670, URZ ;  /* 0x0000067024047890 */ /* 0x000fe2000ff1e03f */
[----:B------:R-:W-:Y:S01]  /*1b820*/  R2UR UR7, R13 ;  /* 0x000000000d0772ca */ /* 0x000fe200000e0000 */
[----:B01----:R-:W-:Y:S01]  /*1b830*/  VIADD R10, R10, 0x2a8b0 ;  /* 0x0002a8b00a0a7836 */ /* 0x003fe20000000000 */
[----:B------:R-:W-:Y:S01]  /*1b840*/  PLOP3.LUT P2, PT, PT, PT, PT, 0x80, 0x0 ;  /* 0x000000000000781c */ /* 0x000fe20003f4f070 */
[----:B------:R-:W-:Y:S01]  /*1b850*/  UIADD3.X UR5, URZ, UR37, URZ, UP0, !UPT ;  /* 0x000000253f057290 */ /* 0x000fe200087fe43f */
[----:B------:R-:W-:-:S11]  /*1b860*/  IADD3 R8, R3, 0x400, RZ ;  /* 0x0000040003087810 */ /* 0x000fd60007ffe0ff */
.L_x_717:
        /* <DEDUP_REMOVED lines=10> */
[----:B------:R-:W-:Y:S01]  /*1b910*/  R2UR UR10, R15 ;  /* 0x000000000f0a72ca */ /* 0x000fe200000e0000 */
[----:B------:R-:W-:Y:S01]  /*1b920*/  VIADD R3, R3, 0x3400 ;  /* 0x0000340003037836 */ /* 0x000fe20000000000 */
[----:B------:R-:W-:Y:S02]  /*1b930*/  R2UR UR6, R12 ;  /* 0x000000000c0672ca */ /* 0x000fe400000e0000 */
[----:B------:R-:W-:Y:S02]  /*1b940*/  R2UR UR7, R13 ;  /* 0x000000000d0772ca */ /* 0x000fe400000e0000 */
[----:B------:R-:W-:-:S13]  /*1b950*/  PLOP3.LUT P2, PT, PT, PT, PT, 0x80, 0x0 ;  /* 0x000000000000781c */ /* 0x000fda0003f4f070 */
.L_x_718:
        /* <DEDUP_REMOVED lines=10> */
.L_x_705:
[----:B------:R-:W-:Y:S05]  /*1ba00*/  BSYNC B1 ;  /* 0x0000000000017941 */ /* 0x000fea0003800000 */
.L_x_704:
[----:B------:R-:W-:Y:S01]  /*1ba10*/  ISETP.GT.AND P3, PT, R11, R6, PT ;  /* 0x000000060b00720c */ /* 0x000fe20003f64270 */
[----:B------:R-:W-:Y:S01]  /*1ba20*/  VIADD R25, R25, 0x1 ;  /* 0x0000000119197836 */ /* 0x000fe20000000000 */
[----:B------:R-:W-:-:S04]  /*1ba30*/  IADD3 R11, R11, -0x1, RZ ;  /* 0xffffffff0b0b7810 */ /* 0x000fc80007ffe0ff */
[----:B------:R-:W-:-:S04]  /*1ba40*/  ISETP.NE.AND P2, PT, R25, 0x2, PT ;  /* 0x000000021900780c */ /* 0x000fc80003f45270 */
[----:B------:R-:W-:Y:S02]  /*1ba50*/  SEL R3, RZ, 0x1, P2 ;  /* 0x00000001ff037807 */ /* 0x000fe40001000000 */
[----:B------:R-:W-:Y:S02]  /*1ba60*/  SEL R25, R25, RZ, P2 ;  /* 0x000000ff19197207 */ /* 0x000fe40001000000 */
[----:B------:R-:W-:Y:S01]  /*1ba70*/  LOP3.LUT R30, R30, R3, RZ, 0x3c, !PT ;  /* 0x000000031e1e7212 */ /* 0x000fe200078e3cff */
[----:B------:R-:W-:Y:S06]  /*1ba80*/  @P3 BRA `(.L_x_719) ;  /* 0xfffffff400ec3947 */ /* 0x000fec000383ffff */
.L_x_683:
[----:B------:R-:W-:Y:S05]  /*1ba90*/  BSYNC B0 ;  /* 0x0000000000007941 */ /* 0x000fea0003800000 */
.L_x_682:
[----:B------:R-:W-:Y:S05]  /*1baa0*/  @!P0 WARPSYNC.ALL ;  /* 0x0000000000008948 */ /* 0x000fea0003800000 */
[----:B------:R-:W-:Y:S01]  /*1bab0*/  @!P0 BAR.SYNC.DEFER_BLOCKING 0xc, 0x180 ;  /* 0x0306000000008b1d */ /* 0x000fe20000010000 */
[----:B------:R-:W-:-:S05]  /*1bac0*/  IMAD.MOV.U32 R0, RZ, RZ, RZ ;  /* 0x000000ffff007224 */ /* 0x000fca00078e00ff */
[----:B------:R-:W-:Y:S04]  /*1bad0*/  BSSY B0, `(.L_x_720) ;  /* 0x000001e000007945 */ /* 0x000fe80003800000 */
[----:B------:R-:W-:Y:S05]  /*1bae0*/  @!P1 BRA `(.L_x_721) ;  /* 0x0000000000709947 */ /* 0x000fea0003800000 */
[----:B------:R-:W-:Y:S01]  /*1baf0*/  ISETP.NE.AND P0, PT, R5, RZ, PT ;  /* 0x000000ff0500720c */ /* 0x000fe20003f05270 */
[----:B------:R-:W-:-:S12]  /*1bb00*/  IMAD.MOV.U32 R2, RZ, RZ, RZ ;  /* 0x000000ffff027224 */ /* 0x000fd800078e00ff */
[----:B------:R-:W1:Y:S02]  /*1bb10*/  @!P0 LDC R5, c[0x0][0x9f0] ;  /* 0x00027c00ff058b82 */ /* 0x000e640000000800 */
[----:B-1----:R-:W-:-:S04]  /*1bb20*/  IABS R0, R5 ;  /* 0x0000000500007213 */ /* 0x002fc80000000000 */
[----:B------:R-:W1:Y:S08]  /*1bb30*/  I2F.RP R8, R0 ;  /* 0x0000000000087306 */ /* 0x000e700000209400 */
[----:B-1----:R-:W1:Y:S02]  /*1bb40*/  MUFU.RCP R8, R8 ;  /* 0x0000000800087308 */ /* 0x002e640000001000 */
[----:B-1----:R-:W-:-:S06]  /*1bb50*/  VIADD R9, R8, 0xffffffe ;  /* 0x0ffffffe08097836 */ /* 0x002fcc0000000000 */
[----:B------:R-:W0:Y:S02]  /*1bb60*/  F2I.FTZ.U32.TRUNC.NTZ R3, R9 ;  /* 0x0000000900037305 */ /* 0x000e24000021f000 */
[----:B0-----:R-:W-:-:S05]  /*1bb70*/  IADD3 R7, RZ, -R3, RZ ;  /* 0x80000003ff077210 */ /* 0x001fca0007ffe0ff */
[----:B------:R-:W-:-:S04]  /*1bb80*/  IMAD R7, R7, R0, RZ ;  /* 0x0000000007077224 */ /* 0x000fc800078e02ff */
[----:B------:R-:W-:Y:S01]  /*1bb90*/  IMAD.HI.U32 R6, R3, R7, R2 ;  /* 0x0000000703067227 */ /* 0x000fe200078e0002 */
[----:B------:R-:W-:Y:S02]  /*1bba0*/  IADD3 R3, R4, -0x1, R5 ;  /* 0xffffffff04037810 */ /* 0x000fe40007ffe005 */
[----:B------:R-:W-:Y:S02]  /*1bbb0*/  IABS R7, R5 ;  /* 0x0000000500077213 */ /* 0x000fe40000000000 */
[----:B------:R-:W-:Y:S02]  /*1bbc0*/  IABS R2, R3 ;  /* 0x0000000300027213 */ /* 0x000fe40000000000 */
[----:B------:R-:W-:Y:S01]  /*1bbd0*/  LOP3.LUT R3, R3, R5, RZ, 0x3c, !PT ;  /* 0x0000000503037212 */ /* 0x000fe200078e3cff */
[----:B------:R-:W-:Y:S02]  /*1bbe0*/  IMAD.MOV R7, RZ, RZ, -R7 ;  /* 0x000000ffff077224 */ /* 0x000fe400078e0a07 */
[----:B------:R-:W-:Y:S01]  /*1bbf0*/  IMAD.HI.U32 R6, R6, R2, RZ ;  /* 0x0000000206067227 */ /* 0x000fe200078e00ff */
[----:B------:R-:W-:-:S03]  /*1bc00*/  ISETP.GE.AND P2, PT, R3, RZ, PT ;  /* 0x000000ff0300720c */ /* 0x000fc60003f46270 */
        /* <DEDUP_REMOVED lines=10> */
.L_x_721:
[----:B------:R-:W-:Y:S05]  /*1bcb0*/  BSYNC B0 ;  /* 0x0000000000007941 */ /* 0x000fea0003800000 */
.L_x_720:
[-C--:B------:R-:W-:Y:S01]  /*1bcc0*/  IMAD R37, R37, R0.reuse, RZ ;  /* 0x0000000025257224 */ /* 0x080fe200078e02ff */
[----:B------:R-:W-:Y:S04]  /*1bcd0*/  BSSY B7, `(.L_x_722) ;  /* 0x000036c000077945 */ /* 0x000fe80003800000 */
[----:B------:R-:W-:-:S04]  /*1bce0*/  VIADDMNMX R29, R37, R0, R4, PT ;  /* 0x00000000251d7246 */ /* 0x000fc80003800104 */
[----:B------:R-:W-:Y:S01]  /*1bcf0*/  ISETP.GT.AND P0, PT, R29, R37, PT ;  /* 0x000000251d00720c */ /* 0x000fe20003f04270 */
[----:B------:R1:W-:-:S12]  /*1bd00*/  STL [R1+0x18], R29 ;  /* 0x0000181d01007387 */ /* 0x0003d80000100800 */
[----:B-1----:R-:W-:Y:S05]  /*1bd10*/  @P0 BRA `(.L_x_723) ;  /* 0x0000000000440947 */ /* 0x002fea0003800000 */
[----:B------:R-:W1:Y:S02]  /*1bd20*/  S2R R2, SR_TID.X ;  /* 0x0000000000027919 */ /* 0x000e640000002100 */
[----:B-1----:R-:W-:-:S04]  /*1bd30*/  LOP3.LUT R2, R2, 0x7f, RZ, 0xc0, !PT ;  /* 0x0000007f02027812 */ /* 0x002fc800078ec0ff */
[----:B------:R-:W-:-:S13]  /*1bd40*/  ISETP.NE.AND P0, PT, R2, RZ, PT ;  /* 0x000000ff0200720c */ /* 0x000fda0003f05270 */
[----:B------:R-:W-:Y:S05]  /*1bd50*/  @P0 BRA `(.L_x_724) ;  /* 0x00000034008c0947 */ /* 0x000fea0003800000 */
[----:B------:R-:W1:Y:S01]  /*1bd60*/  S2R R5, SR_LANEID ;  /* 0x0000000000057919 */ /* 0x000e620000000000 */
[----:B------:R-:W-:Y:S01]  /*1bd70*/  VOTEU.ANY UR4, UPT, PT ;  /* 0x0000000000047886 */ /* 0x000fe200038e0100 */
[----:B------:R-:W2:Y:S01]  /*1bd80*/  LDC.64 R2, c[0x0][0xc60] ;  /* 0x00031800ff027b82 */ /* 0x000ea20000000a00 */
[----:B------:R-:W1:Y:S02]  /*1bd90*/  FLO.U32 R0, UR4 ;  /* 0x0000000400007d00 */ /* 0x000e6400080e0000 */
[----:B-1----:R-:W-:-:S06]  /*1bda0*/  ISETP.EQ.U32.AND P0, PT, R0, R5, PT ;  /* 0x000000050000720c */ /* 0x002fcc0003f02070 */
[----:B------:R-:W2:Y:S07]  /*1bdb0*/  POPC R5, UR4 ;  /* 0x0000000400057d09 */ /* 0x000eae0008000000 */
[----:B--2---:R-:W2:Y:S01]  /*1bdc0*/  @P0 ATOMG.E.ADD.STRONG.GPU PT, R3, desc[UR56][R2.64], R5 ;  /* 0x00000005020309a8 */ /* 0x004ea200081ee1f8 */
[----:B------:R-:W1:Y:S02]  /*1bdd0*/  S2R R4, SR_LTMASK ;  /* 0x0000000000047919 */ /* 0x000e640000003900 */
[----:B-1----:R-:W-:-:S04]  /*1bde0*/  LOP3.LUT R4, R4, UR4, RZ, 0xc0, !PT ;  /* 0x0000000404047c12 */ /* 0x002fc8000f8ec0ff */
[----:B0-----:R-:W0:Y:S01]  /*1bdf0*/  POPC R7, R4 ;  /* 0x0000000400077309 */ /* 0x001e220000000000 */
[----:B--2---:R-:W0:Y:S02]  /*1be00*/  SHFL.IDX PT, R0, R3, R0, 0x1f ;  /* 0x00001f0003007589 */ /* 0x004e2400000e0000 */
[----:B0-----:R-:W-:Y:S01]  /*1be10*/  IADD3 R16, R0, UR38, R7 ;  /* 0x0000002600107c10 */ /* 0x001fe2000fffe007 */
[----:B------:R-:W-:Y:S06]  /*1be20*/  BRA `(.L_x_724) ;  /* 0x0000003400587947 */ /* 0x000fec0003800000 */
.L_x_723:
        /* <DEDUP_REMOVED lines=8> */
[----:B------:R-:W-:Y:S01]  /*1beb0*/  MOV R4, UR6 ;  /* 0x0000000600047c02 */ /* 0x000fe20008000f00 */
[----:B------:R-:W-:Y:S01]  /*1bec0*/  IMAD.U32 R5, RZ, RZ, UR7 ;  /* 0x00000007ff057e24 */ /* 0x000fe2000f8e00ff */
[----:B------:R-:W1:Y:S01]  /*1bed0*/  LDC.64 R2, c[0x4][R2] ;  /* 0x0100000002027b82 */ /* 0x000e620000000a00 */
[----:B------:R-:W-:Y:S01]  /*1bee0*/  IMAD.U32 R6, RZ, RZ, UR8 ;  /* 0x00000008ff067e24 */ /* 0x000fe2000f8e00ff */
[----:B0-----:R-:W-:Y:S01]  /*1bef0*/  MOV R7, UR9 ;  /* 0x0000000900077c02 */ /* 0x001fe20008000f00 */
[----:B------:R-:W-:Y:S01]  /*1bf00*/  IMAD.U32 R10, RZ, RZ, UR4 ;  /* 0x00000004ff0a7e24 */ /* 0x000fe2000f8e00ff */
[----:B------:R-:W-:Y:S01]  /*1bf10*/  MOV R8, 0x70 ;  /* 0x0000007000087802 */ /* 0x000fe20000000f00 */
[----:B------:R-:W-:-:S02]  /*1bf20*/  IMAD.U32 R11, RZ, RZ, UR5 ;  /* 0x00000005ff0b7e24 */ /* 0x000fc4000f8e00ff */
[----:B------:R-:W-:Y:S02]  /*1bf30*/  IMAD.MOV.U32 R12, RZ, RZ, 0x1 ;  /* 0x00000001ff0c7424 */ /* 0x000fe400078e00ff */
[----:B------:R-:W-:-:S07]  /*1bf40*/  IMAD.MOV.U32 R13, RZ, RZ, RZ ;  /* 0x000000ffff0d7224 */ /* 0x000fce00078e00ff */
[----:B------:R-:W-:-:S07]  /*1bf50*/  LEPC R20, `(.L_x_726) ;  /* 0x000000001014794e */ /* 0x000fce0000000000 */
[----:B-1----:R-:W-:Y:S05]  /*1bf60*/  CALL.ABS.NOINC R2 ;  /* 0x0000000002007343 */ /* 0x002fea0003c00000 */
.L_x_726:
[----:B------:R-:W-:Y:S05]  /*1bf70*/  BSYNC B6 ;  /* 0x0000000000067941 */ /* 0x000fea0003800000 */
.L_x_725:
[----:B------:R-:W-:Y:S01]  /*1bf80*/  IADD3 R0, R22, 0x400, RZ ;  /* 0x0000040016007810 */ /* 0x000fe20007ffe0ff */
[----:B------:R-:W-:Y:S03]  /*1bf90*/  BSSY B6, `(.L_x_727) ;  /* 0x0000022000067945 */ /* 0x000fe60003800000 */
[----:B------:R-:W-:-:S13]  /*1bfa0*/  LOP3.LUT P0, RZ, R0, 0x3ff, RZ, 0xc0, !PT ;  /* 0x000003ff00ff7812 */ /* 0x000fda000780c0ff */
[----:B------:R-:W-:Y:S05]  /*1bfb0*/  @!P0 BRA `(.L_x_728) ;  /* 0x00000000007c8947 */ /* 0x000fea0003800000 */
[----:B------:R-:W-:Y:S01]  /*1bfc0*/  MOV R26, 0x0 ;  /* 0x00000000001a7802 */ /* 0x000fe20000000f00 */
[----:B------:R-:W-:Y:S01]  /*1bfd0*/  ULDC.64 UR6, c[0x4][0xf0] ;  /* 0x01003c0000067ab9 */ /* 0x000fe20000000a00 */
[----:B------:R-:W-:Y:S01]  /*1bfe0*/  ULDC.64 UR8, c[0x4][0xf8] ;  /* 0x01003e0000087ab9 */ /* 0x000fe20000000a00 */
[----:B------:R-:W-:Y:S01]  /*1bff0*/  ULDC.64 UR4, c[0x4][0x78] ;  /* 0x01001e0000047ab9 */ /* 0x000fe20000000a00 */
[----:B------:R1:W2:Y:S01]  /*1c000*/  LDC.64 R2, c[0x4][R26] ;  /* 0x010000001a027b82 */ /* 0x0002a20000000a00 */
[----:B------:R-:W-:Y:S01]  /*1c010*/  IMAD.U32 R4, RZ, RZ, UR6 ;  /* 0x00000006ff047e24 */ /* 0x000fe2000f8e00ff */
[----:B------:R-:W-:Y:S01]  /*1c020*/  MOV R6, UR8 ;  /* 0x0000000800067c02 */ /* 0x000fe20008000f00 */
[----:B------:R-:W-:Y:S01]  /*1c030*/  IMAD.U32 R5, RZ, RZ, UR7 ;  /* 0x00000007ff057e24 */ /* 0x000fe2000f8e00ff */
[----:B------:R-:W-:Y:S01]  /*1c040*/  MOV R11, UR5 ;  /* 0x00000005000b7c02 */ /* 0x000fe20008000f00 */
[----:B0-----:R-:W-:Y:S01]  /*1c050*/  IMAD.U32 R7, RZ, RZ, UR9 ;  /* 0x00000009ff077e24 */ /* 0x001fe2000f8e00ff */
[----:B------:R-:W-:Y:S01]  /*1c060*/  MOV R13, RZ ;  /* 0x000000ff000d7202 */ /* 0x000fe20000000f00 */
[----:B------:R-:W-:-:S02]  /*1c070*/  IMAD.U32 R10, RZ, RZ, UR4 ;  /* 0x00000004ff0a7e24 */ /* 0x000fc4000f8e00ff */
[----:B------:R-:W-:Y:S02]  /*1c080*/  IMAD.MOV.U32 R8, RZ, RZ, 0x70 ;  /* 0x00000070ff087424 */ /* 0x000fe400078e00ff */
[----:B-1----:R-:W-:-:S07]  /*1c090*/  IMAD.MOV.U32 R12, RZ, RZ, 0x1 ;  /* 0x00000001ff0c7424 */ /* 0x002fce00078e00ff */
[----:B------:R-:W-:-:S07]  /*1c0a0*/  LEPC R20, `(.L_x_729) ;  /* 0x000000001014794e */ /* 0x000fce0000000000 */
[----:B--2---:R-:W-:Y:S05]  /*1c0b0*/  CALL.ABS.NOINC R2 ;  /* 0x0000000002007343 */ /* 0x004fea0003c00000 */
.L_x_729:
[----:B------:R0:W1:Y:S01]  /*1c0c0*/  LDC.64 R2, c[0x4][R26] ;  /* 0x010000001a027b82 */ /* 0x0000620000000a00 */
[----:B------:R-:W-:Y:S01]  /*1c0d0*/  ULDC.64 UR4, c[0x4][0xf0] ;  /* 0x01003c0000047ab9 */ /* 0x000fe20000000a00 */
[----:B------:R-:W-:Y:S01]  /*1c0e0*/  ULDC.64 UR6, c[0x4][0xf8] ;  /* 0x01003e0000067ab9 */ /* 0x000fe20000000a00 */
[----:B------:R-:W-:Y:S01]  /*1c0f0*/  ULDC.64 UR8, c[0x4][0x80] ;  /* 0x0100200000087ab9 */ /* 0x000fe20000000a00 */
[----:B------:R-:W-:Y:S01]  /*1c100*/  IMAD.U32 R4, RZ, RZ, UR4 ;  /* 0x00000004ff047e24 */ /* 0x000fe2000f8e00ff */
[----:B------:R-:W-:Y:S01]  /*1c110*/  MOV R6, UR6 ;  /* 0x0000000600067c02 */ /* 0x000fe20008000f00 */
[----:B------:R-:W-:Y:S01]  /*1c120*/  IMAD.U32 R5, RZ, RZ, UR5 ;  /* 0x00000005ff057e24 */ /* 0x000fe2000f8e00ff */
[----:B------:R-:W-:Y:S01]  /*1c130*/  MOV R11, UR9 ;  /* 0x00000009000b7c02 */ /* 0x000fe20008000f00 */
[----:B------:R-:W-:Y:S01]  /*1c140*/  IMAD.U32 R7, RZ, RZ, UR7 ;  /* 0x00000007ff077e24 */ /* 0x000fe2000f8e00ff */
[----:B------:R-:W-:Y:S01]  /*1c150*/  MOV R13, RZ ;  /* 0x000000ff000d7202 */ /* 0x000fe20000000f00 */
[----:B------:R-:W-:-:S02]  /*1c160*/  IMAD.U32 R10, RZ, RZ, UR8 ;  /* 0x00000008ff0a7e24 */ /* 0x000fc4000f8e00ff */
[----:B------:R-:W-:Y:S02]  /*1c170*/  IMAD.MOV.U32 R8, RZ, RZ, 0x70 ;  /* 0x00000070ff087424 */ /* 0x000fe400078e00ff */
[----:B0-----:R-:W-:-:S07]  /*1c180*/  IMAD.MOV.U32 R12, RZ, RZ, 0x1 ;  /* 0x00000001ff0c7424 */ /* 0x001fce00078e00ff */
[----:B------:R-:W-:-:S07]  /*1c190*/  LEPC R20, `(.L_x_728) ;  /* 0x000000001014794e */ /* 0x000fce0000000000 */
[----:B-1----:R-:W-:Y:S05]  /*1c1a0*/  CALL.ABS.NOINC R2 ;  /* 0x0000000002007343 */ /* 0x002fea0003c00000 */
.L_x_728:
[----:B------:R-:W-:Y:S05]  /*1c1b0*/  BSYNC B6 ;  /* 0x0000000000067941 */ /* 0x000fea0003800000 */
.L_x_727:
[----:B------:R-:W2:Y:S01]  /*1c1c0*/  LDL R20, [R1] ;  /* 0x0000000001147983 */ /* 0x000ea20000100800 */
[----:B------:R-:W-:Y:S01]  /*1c1d0*/  ULDC.64 UR4, c[0x0][0x9f8] ;  /* 0x00027e0000047ab9 */ /* 0x000fe20000000a00 */
[----:B------:R-:W1:Y:S01]  /*1c1e0*/  LDC R0, c[0x0][0x430] ;  /* 0x00010c00ff007b82 */ /* 0x000e620000000800 */
[----:B------:R-:W-:Y:S01]  /*1c1f0*/  ISETP.NE.U32.AND P0, PT, RZ, UR4, PT ;  /* 0x00000004ff007c0c */ /* 0x000fe2000bf05070 */
[----:B------:R-:W3:Y:S03]  /*1c200*/  LDL.LU R8, [R1+0x38] ;  /* 0x0000380001087983 */ /* 0x000ee60000300800 */
[----:B------:R-:W-:Y:S01]  /*1c210*/  ISETP.NE.AND.EX P0, PT, RZ, UR5, PT, P0 ;  /* 0x00000005ff007c0c */ /* 0x000fe2000bf05300 */
[----:B------:R-:W4:-:S12]  /*1c220*/  S2R R21, SR_TID.X ;  /* 0x0000000000157919 */ /* 0x000f180000002100 */
[----:B------:R-:W-:Y:S01]  /*1c230*/  @P0 IADD3 R2, P1, R23, UR4, RZ ;  /* 0x0000000417020c10 */ /* 0x000fe2000ff3e0ff */
[----:B------:R-:W0:Y:S01]  /*1c240*/  S2R R9, SR_TID.X ;  /* 0x0000000000097919 */ /* 0x000e220000002100 */
[----:B------:R-:W-:Y:S01]  /*1c250*/  VIADD R26, R29, 0xffffffff ;  /* 0xffffffff1d1a7836 */ /* 0x000fe20000000000 */
[----:B------:R-:W-:Y:S01]  /*1c260*/  ULDC UR4, c[0x0][0x320] ;  /* 0x0000c80000047ab9 */ /* 0x000fe20000000800 */
[----:B------:R-:W-:-:S05]  /*1c270*/  @P0 IADD3.X R3, R24, UR5, RZ, P1, !PT ;  /* 0x0000000518030c10 */ /* 0x000fca0008ffe4ff */
[----:B------:R2:W3:Y:S01]  /*1c280*/  @P0 LDG.E R32, desc[UR56][R2.64] ;  /* 0x0000003802200981 */ /* 0x0004e2000c1e1900 */
[----:B-1----:R-:W-:Y:S02]  /*1c290*/  ISETP.NE.AND P1, PT, R0, 0x1, PT ;  /* 0x000000010000780c */ /* 0x002fe40003f25270 */
[----:B----4-:R-:W-:-:S11]  /*1c2a0*/  LOP3.LUT R21, R21, 0x7f, RZ, 0xc0, !PT ;  /* 0x0000007f15157812 */ /* 0x010fd600078ec0ff */
[----:B------:R-:W1:Y:S01]  /*1c2b0*/  @P1 LDC R4, c[0x0][0x434] ;  /* 0x00010d00ff041b82 */ /* 0x000e620000000800 */
[----:B------:R-:W-:-:S07]  /*1c2c0*/  SHF.R.U32.HI R21, RZ, 0x3, R21 ;  /* 0x00000003ff157819 */ /* 0x000fce0000011615 */
[----:B------:R-:W4:Y:S01]  /*1c2d0*/  @P1 LDC R6, c[0x0][0x438] ;  /* 0x00010e00ff061b82 */ /* 0x000f220000000800 */
[----:B0-----:R-:W-:-:S05]  /*1c2e0*/  IMAD.SHL.U32 R9, R9, 0x10, RZ ;  /* 0x0000001009097824 */ /* 0x001fca00078e00ff */
[----:B------:R-:W-:Y:S02]  /*1c2f0*/  LOP3.LUT R9, R21, 0x70, R9, 0xf8, !PT ;  /* 0x0000007015097812 */ /* 0x000fe400078ef809 */
[----:B------:R-:W0:Y:S03]  /*1c300*/  S2R R21, SR_TID.X ;  /* 0x0000000000157919 */ /* 0x000e260000002100 */
[----:B------:R-:W-:-:S05]  /*1c310*/  IMAD R7, R26, 0x60, R9 ;  /* 0x000000601a077824 */ /* 0x000fca00078e0209 */
[----:B------:R-:W-:-:S04]  /*1c320*/  ISETP.GE.AND P0, PT, R7, R36, PT ;  /* 0x000000240700720c */ /* 0x000fc80003f06270 */
[----:B------:R-:W-:Y:S01]  /*1c330*/  ISETP.GT.U32.OR P0, PT, R9, 0x5f, P0 ;  /* 0x0000005f0900780c */ /* 0x000fe20000704470 */
[----:B0-----:R-:W-:-:S05]  /*1c340*/  IMAD.SHL.U32 R21, R21, 0x8, RZ ;  /* 0x0000000815157824 */ /* 0x001fca00078e00ff */
[----:B------:R-:W-:Y:S01]  /*1c350*/  LOP3.LUT R21, R21, 0x38, RZ, 0xc0, !PT ;  /* 0x0000003815157812 */ /* 0x000fe200078ec0ff */
[----:B------:R-:W-:Y:S01]  /*1c360*/  UMOV UR5, 0xffffffff ;  /* 0xffffffff00057882 */ /* 0x000fe20000000000 */
[----:B--2---:R-:W-:-:S05]  /*1c370*/  IADD3 R5, R7, R20, RZ ;  /* 0x0000001407057210 */ /* 0x004fca0007ffe0ff */
[----:B-1----:R-:W-:-:S04]  /*1c380*/  @P1 IMAD.HI.U32 R7, R5, R4, RZ ;  /* 0x0000000405071227 */ /* 0x002fc800078e00ff */
[----:B------:R-:W-:Y:S01]  /*1c390*/  IMAD.MOV.U32 R4, RZ, RZ, R5 ;  /* 0x000000ffff047224 */ /* 0x000fe200078e0005 */
[----:B----4-:R-:W-:-:S04]  /*1c3a0*/  @P1 SHF.R.U32.HI R4, RZ, R6, R7 ;  /* 0x00000006ff041219 */ /* 0x010fc80000011607 */
[----:B------:R-:W-:-:S05]  /*1c3b0*/  IADD3 R2, -R4, RZ, RZ ;  /* 0x000000ff04027210 */ /* 0x000fca0007ffe1ff */
[----:B------:R-:W-:Y:S02]  /*1c3c0*/  IMAD R0, R0, R2, R5 ;  /* 0x0000000200007224 */ /* 0x000fe400078e0205 */
[----:B------:R-:W0:Y:S01]  /*1c3d0*/  @!P0 LDC.64 R2, c[0x0][0x428] ;  /* 0x00010a00ff028b82 */ /* 0x000e220000000a00 */
[----:B------:R-:W-:-:S04]  /*1c3e0*/  LOP3.LUT R20, R21, 0x40, RZ, 0xfc, !PT ;  /* 0x0000004015147812 */ /* 0x000fc800078efcff */
[----:B------:R-:W-:Y:S02]  /*1c3f0*/  ISETP.GE.AND P2, PT, R20, UR4, PT ;  /* 0x0000000414007c0c */ /* 0x000fe4000bf46270 */
[----:B------:R-:W-:Y:S02]  /*1c400*/  ISETP.GE.AND P1, PT, R21, UR4, PT ;  /* 0x0000000415007c0c */ /* 0x000fe4000bf26270 */
[----:B---3--:R-:W-:Y:S01]  /*1c410*/  SHF.R.S32.HI R10, RZ, 0x1f, R32 ;  /* 0x0000001fff0a7819 */ /* 0x008fe20000011420 */
[----:B------:R-:W-:Y:S01]  /*1c420*/  IMAD.U32 R7, RZ, RZ, UR39 ;  /* 0x00000027ff077e24 */ /* 0x000fe2000f8e00ff */
[----:B------:R-:W-:Y:S01]  /*1c430*/  SEL R5, RZ, 0xffffffff, P2 ;  /* 0xffffffffff057807 */ /* 0x000fe20001000000 */
[----:B------:R-:W-:Y:S01]  /*1c440*/  ULDC UR4, c[0x0][0x2f4] ;  /* 0x0000bd0000047ab9 */ /* 0x000fe20000000800 */
[----:B------:R-:W-:-:S03]  /*1c450*/  SEL R29, RZ, 0x1, P1 ;  /* 0x00000001ff1d7807 */ /* 0x000fc60000800000 */
[----:B------:R-:W-:Y:S01]  /*1c460*/  IMAD.SHL.U32 R6, R5, 0x2, RZ ;  /* 0x0000000205067824 */ /* 0x000fe200078e00ff */
[----:B------:R-:W-:-:S04]  /*1c470*/  @!P0 SHF.R.S32.HI R5, RZ, 0x1f, R4 ;  /* 0x0000001fff058819 */ /* 0x000fc80000011404 */
[----:B------:R-:W-:Y:S01]  /*1c480*/  LOP3.LUT R29, R6, 0x2, R29, 0xe2, !PT ;  /* 0x00000002061d7812 */ /* 0x000fe200078ee21d */
[-C--:B0-----:R-:W-:Y:S02]  /*1c490*/  @!P0 IMAD R6, R10, R2.reuse, RZ ;  /* 0x000000020a068224 */ /* 0x081fe400078e02ff */
[----:B------:R-:W-:-:S04]  /*1c4a0*/  @!P0 IMAD.WIDE.U32 R4, R32, R2, R4 ;  /* 0x0000000220048225 */ /* 0x000fc800078e0004 */
[----:B------:R-:W-:Y:S02]  /*1c4b0*/  @!P0 IMAD R6, R32, R3, R6 ;  /* 0x0000000320068224 */ /* 0x000fe400078e0206 */
[----:B------:R-:W0:Y:S02]  /*1c4c0*/  @!P0 LDC.64 R2, c[0x0][0x418] ;  /* 0x00010600ff028b82 */ /* 0x000e240000000a00 */
[----:B------:R-:W-:Y:S01]  /*1c4d0*/  @!P0 IMAD.IADD R6, R5, 0x1, R6 ;  /* 0x0000000105068824 */ /* 0x000fe200078e0206 */
[----:B------:R-:W-:Y:S02]  /*1c4e0*/  ISETP.NE.AND P3, PT, R7, 0x3, PT ;  /* 0x000000030700780c */ /* 0x000fe40003f65270 */
[----:B0-----:R-:W-:-:S04]  /*1c4f0*/  @!P0 LEA R2, P1, R4, R2, 0x2 ;  /* 0x0000000204028211 */ /* 0x001fc800078210ff */
[----:B------:R-:W-:Y:S02]  /*1c500*/  @!P0 LEA.HI.X R3, R4, R3, R6, 0x2, P1 ;  /* 0x0000000304038211 */ /* 0x000fe400008f1406 */
[----:B------:R-:W-:-:S06]  /*1c510*/  MOV R4, RZ ;  /* 0x000000ff00047202 */ /* 0x000fcc0000000f00 */
[----:B------:R0:W5:Y:S01]  /*1c520*/  @!P0 LDG.E R4, desc[UR56][R2.64] ;  /* 0x0000003802048981 */ /* 0x000162000c1e1900 */
[----:B------:R-:W-:Y:S02]  /*1c530*/  ISETP.GT.U32.AND P0, PT, R9, 0x5f, PT ;  /* 0x0000005f0900780c */ /* 0x000fe40003f04070 */
[----:B------:R-:W-:Y:S02]  /*1c540*/  LOP3.LUT R8, R8, 0xfffffff7, RZ, 0xc0, !PT ;  /* 0xfffffff708087812 */ /* 0x000fe400078ec0ff */
[----:B------:R-:W-:-:S09]  /*1c550*/  ISETP.GE.AND P2, PT, R21, UR4, PT ;  /* 0x0000000415007c0c */ /* 0x000fd2000bf46270 */
[----:B------:R-:W-:-:S04]  /*1c560*/  @P0 LOP3.LUT R8, R8, 0x8, RZ, 0xfc, !PT ;  /* 0x0000000808080812 */ /* 0x000fc800078efcff */
[----:B------:R-:W-:-:S04]  /*1c570*/  LOP3.LUT R8, R8, 0xffffffef, RZ, 0xc0, !PT ;  /* 0xffffffef08087812 */ /* 0x000fc800078ec0ff */
[----:B------:R-:W-:-:S04]  /*1c580*/  @P3 LOP3.LUT R8, R8, 0x10, RZ, 0xfc, !PT ;  /* 0x0000001008083812 */ /* 0x000fc800078efcff */
[----:B------:R-:W-:Y:S02]  /*1c590*/  LOP3.LUT R8, R8, 0xfffffffb, RZ, 0xc0, !PT ;  /* 0xfffffffb08087812 */ /* 0x000fe400078ec0ff */
[----:B------:R-:W-:Y:S02]  /*1c5a0*/  LOP3.LUT R9, R21, 0x80, RZ, 0xfc, !PT ;  /* 0x0000008015097812 */ /* 0x000fe400078efcff */
[----:B------:R-:W-:Y:S02]  /*1c5b0*/  ISETP.GE.AND P1, PT, R20, UR4, PT ;  /* 0x0000000414007c0c */ /* 0x000fe4000bf26270 */
[----:B------:R-:W-:Y:S02]  /*1c5c0*/  @P2 LOP3.LUT R8, R8, 0x4, RZ, 0xfc, !PT ;  /* 0x0000000408082812 */ /* 0x000fe400078efcff */
[----:B------:R-:W-:Y:S02]  /*1c5d0*/  ISETP.GE.AND P0, PT, R9, UR4, PT ;  /* 0x0000000409007c0c */ /* 0x000fe4000bf06270 */
[----:B------:R-:W-:-:S04]  /*1c5e0*/  LOP3.LUT R8, R8, 0xfffffffe, RZ, 0xc0, !PT ;  /* 0xfffffffe08087812 */ /* 0x000fc800078ec0ff */
[----:B------:R-:W-:-:S04]  /*1c5f0*/  LOP3.LUT R8, R8, 0xfffffffd, RZ, 0xc0, !PT ;  /* 0xfffffffd08087812 */ /* 0x000fc800078ec0ff */
[----:B------:R-:W-:Y:S01]  /*1c600*/  @P1 LOP3.LUT R8, R8, 0x2, RZ, 0xfc, !PT ;  /* 0x0000000208081812 */ /* 0x000fe200078efcff */
[----:B------:R0:W-:Y:S03]  /*1c610*/  STL [R1+0x4], R10 ;  /* 0x0000040a01007387 */ /* 0x0001e60000100800 */
[----:B------:R-:W-:Y:S01]  /*1c620*/  @P0 LOP3.LUT R8, R8, 0x1, RZ, 0xfc, !PT ;  /* 0x0000000108080812 */ /* 0x000fe200078efcff */
[----:B------:R0:W-:Y:S04]  /*1c630*/  STL [R1+0x30], R7 ;  /* 0x0000300701007387 */ /* 0x0001e80000100800 */
[----:B------:R0:W-:Y:S01]  /*1c640*/  STL [R1+0x38], R8 ;  /* 0x0000380801007387 */ /* 0x0001e20000100800 */
[----:B------:R-:W-:Y:S05]  /*1c650*/  BRA.DIV UR5, `(.L_x_730) ;  /* 0x0000004e05747947 */ /* 0x000fea000b800000 */
.L_x_845:
[----:B------:R-:W-:Y:S05]  /*1c660*/  @!P3 BRA `(.L_x_731) ;  /* 0x000000000004b947 */ /* 0x000fea0003800000 */
[----:B------:R-:W-:Y:S01]  /*1c670*/  BPT.TRAP 0x1 ;  /* 0x000000040000795c */ /* 0x000fe20000300000 */
.L_x_731:
[----:B------:R-:W-:Y:S01]  /*1c680*/  SHF.R.S32.HI R5, RZ, 0x1f, R0 ;  /* 0x0000001fff057819 */ /* 0x000fe20000011400 */
[----:B------:R-:W-:Y:S01]  /*1c690*/  ULDC.64 UR4, c[0x0][0x328] ;  /* 0x0000ca0000047ab9 */ /* 0x000fe20000000a00 */
[----:B------:R-:W-:Y:S01]  /*1c6a0*/  ULDC.64 UR6, c[0x0][0x318] ;  /* 0x0000c60000067ab9 */ /* 0x000fe20000000a00 */
[----:B0-----:R-:W-:Y:S01]  /*1c6b0*/  IMAD.WIDE.U32 R2, R0, UR4, RZ ;  /* 0x0000000400027c25 */ /* 0x001fe2000f8e00ff */
[----:B------:R-:W-:Y:S03]  /*1c6c0*/  BSSY B0, `(.L_x_732) ;  /* 0x0000013000007945 */ /* 0x000fe60003800000 */
[----:B------:R-:W-:-:S04]  /*1c6d0*/  IMAD R6, R5, UR4, RZ ;  /* 0x0000000405067c24 */ /* 0x000fc8000f8e02ff */
[----:B------:R-:W-:Y:S01]  /*1c6e0*/  IMAD R6, R0, UR5, R6 ;  /* 0x0000000500067c24 */ /* 0x000fe2000f8e0206 */
        /* <DEDUP_REMOVED lines=16> */
.L_x_846:
[----:B------:R-:W-:Y:S05]  /*1c7f0*/  BSYNC B0 ;  /* 0x0000000000007941 */ /* 0x000fea0003800000 */
.L_x_732:
[----:B------:R-:W2:Y:S01]  /*1c800*/  LDL R3, [R1+0x38] ;  /* 0x0000380001037983 */ /* 0x000ea20000100800 */
[----:B------:R-:W-:Y:S01]  /*1c810*/  ULDC.64 UR4, c[0x0][0x300] ;  /* 0x0000c00000047ab9 */ /* 0x000fe20000000a00 */
[----:B------:R-:W-:Y:S01]  /*1c820*/  ULDC.64 UR6, c[0x0][0x2e8] ;  /* 0x0000ba0000067ab9 */ /* 0x000fe20000000a00 */
[----:B------:R-:W-:Y:S01]  /*1c830*/  IMAD R5, R5, UR4, RZ ;  /* 0x0000000405057c24 */ /* 0x000fe2000f8e02ff */
[----:B------:R-:W1:Y:S03]  /*1c840*/  S2R R8, SR_TID.X ;  /* 0x0000000000087919 */ /* 0x000e660000002100 */
[----:B------:R-:W-:Y:S01]  /*1c850*/  IMAD R5, R0, UR5, R5 ;  /* 0x0000000500057c24 */ /* 0x000fe2000f8e0205 */
[----:B------:R-:W3:Y:S01]  /*1c860*/  S2R R9, SR_TID.X ;  /* 0x0000000000097919 */ /* 0x000ee20000002100 */
[----:B-1----:R-:W-:-:S04]  /*1c870*/  LOP3.LUT R8, R8, 0x7f, RZ, 0xc0, !PT ;  /* 0x0000007f08087812 */ /* 0x002fc800078ec0ff */
[----:B------:R-:W-:Y:S01]  /*1c880*/  SHF.R.U32.HI R8, RZ, 0x3, R8 ;  /* 0x00000003ff087819 */ /* 0x000fe20000011608 */
[----:B---3--:R-:W-:-:S05]  /*1c890*/  IMAD.SHL.U32 R9, R9, 0x8, RZ ;  /* 0x0000000809097824 */ /* 0x008fca00078e00ff */
[----:B------:R-:W-:Y:S02]  /*1c8a0*/  LOP3.LUT R9, R9, 0x38, RZ, 0xc0, !PT ;  /* 0x0000003809097812 */ /* 0x000fe400078ec0ff */
[C---:B--2---:R-:W-:Y:S02]  /*1c8b0*/  LOP3.LUT P4, RZ, R3.reuse, 0x4, RZ, 0xc0, !PT ;  /* 0x0000000403ff7812 */ /* 0x044fe4000788c0ff */
[C---:B------:R-:W-:Y:S02]  /*1c8c0*/  LOP3.LUT P3, RZ, R3.reuse, 0x2, RZ, 0xc0, !PT ;  /* 0x0000000203ff7812 */ /* 0x040fe4000786c0ff */
[----:B------:R-:W-:Y:S01]  /*1c8d0*/  LOP3.LUT P2, RZ, R3, 0x1, RZ, 0xc0, !PT ;  /* 0x0000000103ff7812 */ /* 0x000fe2000784c0ff */
[----:B0-----:R-:W-:Y:S01]  /*1c8e0*/  IMAD.WIDE.U32 R2, R0, UR4, RZ ;  /* 0x0000000400027c25 */ /* 0x001fe2000f8e00ff */
[----:B------:R-:W-:-:S03]  /*1c8f0*/  ULDC.64 UR4, c[0x0][0x310] ;  /* 0x0000c40000047ab9 */ /* 0x000fc60000000a00 */
[----:B------:R-:W-:Y:S02]  /*1c900*/  IMAD.IADD R3, R3, 0x1, R5 ;  /* 0x0000000103037824 */ /* 0x000fe400078e0205 */
[----:B------:R-:W-:Y:S02]  /*1c910*/  IMAD R6, R6, UR4, RZ ;  /* 0x0000000406067c24 */ /* 0x000fe4000f8e02ff */
[----:B------:R-:W-:-:S04]  /*1c920*/  IMAD.WIDE.U32 R2, R4, UR4, R2 ;  /* 0x0000000404027c25 */ /* 0x000fc8000f8e0002 */
[----:B------:R-:W-:Y:S01]  /*1c930*/  IMAD R6, R4, UR5, R6 ;  /* 0x0000000504067c24 */ /* 0x000fe2000f8e0206 */
[----:B------:R-:W-:Y:S01]  /*1c940*/  ULDC.64 UR4, c[0x0][0x308] ;  /* 0x0000c20000047ab9 */ /* 0x000fe20000000a00 */
[----:B------:R-:W-:-:S03]  /*1c950*/  IMAD R5, R27, 0x4800, R33 ;  /* 0x000048001b057824 */ /* 0x000fc600078e0221 */
[----:B------:R-:W-:Y:S01]  /*1c960*/  IADD3 R3, R3, R6, RZ ;  /* 0x0000000603037210 */ /* 0x000fe20007ffe0ff */
[----:B------:R-:W-:Y:S02]  /*1c970*/  IMAD R6, R26, -0x60, R36 ;  /* 0xffffffa01a067824 */ /* 0x000fe400078e0224 */
[----:B------:R-:W-:Y:S01]  /*1c980*/  IMAD.WIDE.U32 R2, R18, UR4, R2 ;  /* 0x0000000412027c25 */ /* 0x000fe2000f8e0002 */
[----:B------:R-:W-:-:S03]  /*1c990*/  UMOV UR4, 0xffffffff ;  /* 0xffffffff00047882 */ /* 0x000fc60000000000 */
[----:B------:R-:W-:Y:S01]  /*1c9a0*/  IMAD R0, R18, UR5, R3 ;  /* 0x0000000512007c24 */ /* 0x000fe2000f8e0203 */
[----:B------:R-:W-:Y:S01]  /*1c9b0*/  LEA R4, P0, R2, UR6, 0x1 ;  /* 0x0000000602047c11 */ /* 0x000fe2000f8008ff */
[----:B------:R-:W-:-:S03]  /*1c9c0*/  IMAD.IADD R6, R6, 0x1, -R8 ;  /* 0x0000000106067824 */ /* 0x000fc600078e0a08 */
[----:B------:R-:W-:Y:S02]  /*1c9d0*/  LEA.HI.X R0, R2, UR7, R0, 0x1, P0 ;  /* 0x0000000702007c11 */ /* 0x000fe400080f0c00 */
[----:B------:R-:W-:Y:S01]  /*1c9e0*/  ISETP.GE.AND P0, PT, R6, 0x1, PT ;  /* 0x000000010600780c */ /* 0x000fe20003f06270 */
[----:B------:R-:W-:-:S12]  /*1c9f0*/  BRA.DIV UR4, `(.L_x_734) ;  /* 0x0000004a04d47947 */ /* 0x000fd8000b800000 */
[----:B------:R-:W0:Y:S01]  /*1ca00*/  SHFL.IDX PT, R3, R4, RZ, 0x181f ;  /* 0x00181fff04037589 */ /* 0x000e2200000e0000 */
[----:B------:R-:W-:-:S03]  /*1ca10*/  @P0 IMAD R8, R5, 0x2, R22 ;  /* 0x0000000205080824 */ /* 0x000fc600078e0216 */
[----:B------:R-:W1:Y:S01]  /*1ca20*/  SHFL.IDX PT, R2, R0, RZ, 0x181f ;  /* 0x00181fff00027589 */ /* 0x000e6200000e0000 */
[----:B0-----:R-:W-:-:S04]  /*1ca30*/  @P0 LEA R3, P1, R9, R3, 0x1 ;  /* 0x0000000309030211 */ /* 0x001fc800078208ff */
[----:B-1----:R-:W-:Y:S02]  /*1ca40*/  @P0 IADD3.X R2, RZ, R2, RZ, P1, !PT ;  /* 0x00000002ff020210 */ /* 0x002fe40000ffe4ff */
[----:B------:R-:W-:Y:S02]  /*1ca50*/  ISETP.GE.AND P1, PT, R6, 0x11, PT ;  /* 0x000000110600780c */ /* 0x000fe40003f26270 */
        /* <DEDUP_REMOVED lines=8> */
[----:B------:R-:W-:-:S03]  /*1cae0*/  @P1 LEA R8, R5, R22, 0x1 ;  /* 0x0000001605081211 */ /* 0x000fc600078e08ff */
        /* <DEDUP_REMOVED lines=25> */
[----:B0-----:R-:W-:-:S04]  /*1cc80*/  @P1 LEA R3, P0, R9, R3, 0x1 ;  /* 0x0000000309031211 */ /* 0x001fc800078008ff */
[----:B-1----:R-:W-:-:S04]  /*1cc90*/  @P1 IADD3.X R2, RZ, R2, RZ, P0, !PT ;  /* 0x00000002ff021210 */ /* 0x002fc800007fe4ff */
        /* <DEDUP_REMOVED lines=20> */
.L_x_860:
        /* <DEDUP_REMOVED lines=12> */
.L_x_735:
[----:B------:R-:W-:Y:S02]  /*1cea0*/  PLOP3.LUT P1, PT, P1, P0, PT, 0xa2, 0x0 ;  /* 0x000000000000781c */ /* 0x000fe40000f21472 */
[----:B------:R-:W-:-:S08]  /*1ceb0*/  @P0 R2UR P1, UR4, R7 ;  /* 0x00000000070402ca */ /* 0x000fd00000020000 */
[----:B------:R-:W-:-:S05]  /*1cec0*/  @P0 PLOP3.LUT P0, PT, P1, PT, PT, 0x80, 0x0 ;  /* 0x000000000000081c */ /* 0x000fca0000f0f070 */
[----:B------:R-:W-:Y:S01]  /*1ced0*/  @!P1 SYNCS.ARRIVE.TRANS64.RED.A0T1 RZ, [UR4+0x2a830], RZ ;  /* 0x02a830ffffff99a7 */ /* 0x000fe20008200404 */
[----:B------:R-:W-:Y:S07]  /*1cee0*/  @!P1 ARRIVES.LDGSTSBAR.64.TRANSCNT [UR4+0x2a830] ;  /* 0x02a83000ff0099b0 */ /* 0x000fee0008000a84 */
[----:B------:R-:W-:Y:S05]  /*1cef0*/  @P0 BRA.U.ANY `(.L_x_735) ;  /* 0xfffffffd00e80947 */ /* 0x000fea000393ffff */
[----:B------:R-:W-:Y:S01]  /*1cf00*/  NOP ;  /* 0x0000000000007918 */ /* 0x000fe20000000000 */
[----:B------:R-:W2:Y:S02]  /*1cf10*/  LDL R0, [R1+0x30] ;  /* 0x0000300001007983 */ /* 0x000ea40000100800 */
[----:B--2---:R-:W-:-:S13]  /*1cf20*/  ISETP.NE.AND P2, PT, R0, 0x3, PT ;  /* 0x000000030000780c */ /* 0x004fda0003f45270 */
[----:B------:R-:W-:Y:S05]  /*1cf30*/  @!P2 BRA `(.L_x_736) ;  /* 0x000000000004a947 */ /* 0x000fea0003800000 */
[----:B------:R-:W-:Y:S01]  /*1cf40*/  BPT.TRAP 0x1 ;  /* 0x000000040000795c */ /* 0x000fe20000300000 */
.L_x_736:
[----:B-1----:R1:W5:Y:S01]  /*1cf50*/  LDL.LU R3, [R1+0x10] ;  /* 0x0000100001037983 */ /* 0x0023620000300800 */
[----:B------:R1:W-:Y:S02]  /*1cf60*/  SYNCS.ARRIVE.TRANS64.A1T0 RZ, [R7+URZ+0x2a830], RZ ;  /* 0x02a830ff07ff79a7 */ /* 0x0003e4000810003f */
[----:B------:R-:W-:Y:S05]  /*1cf70*/  WARPSYNC.ALL ;  /* 0x0000000000007948 */ /* 0x000fea0003800000 */
[----:B------:R-:W-:Y:S01]  /*1cf80*/  ULDC.64 UR6, c[0x0][0xa00] ;  /* 0x0002800000067ab9 */ /* 0x000fe20000000a00 */
[----:B------:R-:W-:Y:S01]  /*1cf90*/  ULDC.64 UR4, c[0x0][0x298] ;  /* 0x0000a60000047ab9 */ /* 0x000fe20000000a00 */
[----:B------:R-:W-:Y:S01]  /*1cfa0*/  BAR.SYNC.DEFER_BLOCKING 0x8, 0x180 ;  /* 0x0206000000007b1d */ /* 0x000fe20000010000 */
[----:B------:R-:W-:Y:S01]  /*1cfb0*/  ISETP.NE.U32.AND P0, PT, RZ, UR6, PT ;  /* 0x00000006ff007c0c */ /* 0x000fe2000bf05070 */
[----:B0-----:R-:W-:Y:S01]  /*1cfc0*/  IMAD.WIDE.U32 R4, R34, UR4, RZ ;  /* 0x0000000422047c25 */ /* 0x001fe2000f8e00ff */
[----:B------:R-:W-:-:S02]  /*1cfd0*/  IADD3 R2, R22, 0xc400, RZ ;  /* 0x0000c40016027810 */ /* 0x000fc40007ffe0ff */
[----:B------:R-:W-:Y:S01]  /*1cfe0*/  ISETP.NE.AND.EX P0, PT, RZ, UR7, PT, P0 ;  /* 0x00000007ff007c0c */ /* 0x000fe2000bf05300 */
[----:B------:R-:W-:Y:S01]  /*1cff0*/  BSSY B6, `(.L_x_737) ;  /* 0x000001b000067945 */ /* 0x000fe20003800000 */
[----:B------:R-:W-:Y:S02]  /*1d000*/  SHF.R.S32.HI R0, RZ, 0x1f, R34 ;  /* 0x0000001fff007819 */ /* 0x000fe40000011422 */
[----:B------:R-:W-:-:S03]  /*1d010*/  SEL R31, R31, RZ, !P0 ;  /* 0x000000ff1f1f7207 */ /* 0x000fc60004000000 */
[----:B------:R-:W-:-:S04]  /*1d020*/  IMAD R0, R0, UR4, RZ ;  /* 0x0000000400007c24 */ /* 0x000fc8000f8e02ff */
[----:B------:R-:W-:-:S04]  /*1d030*/  IMAD R0, R34, UR5, R0 ;  /* 0x0000000522007c24 */ /* 0x000fc8000f8e0200 */
[----:B------:R-:W-:Y:S01]  /*1d040*/  IMAD.IADD R34, R5, 0x1, R0 ;  /* 0x0000000105227824 */ /* 0x000fe200078e0200 */
[----:B-----5:R-:W-:Y:S02]  /*1d050*/  SEL R3, R3, RZ, !P0 ;  /* 0x000000ff03037207 */ /* 0x020fe40004000000 */
[----:B------:R-:W-:-:S03]  /*1d060*/  LOP3.LUT P0, RZ, R2, 0x3ff, RZ, 0xc0, !PT ;  /* 0x000003ff02ff7812 */ /* 0x000fc6000780c0ff */
[----:B------:R0:W-:Y:S04]  /*1d070*/  STL [R1+0x24], R3 ;  /* 0x0000240301007387 */ /* 0x0001e80000100800 */
[----:B------:R0:W-:Y:S06]  /*1d080*/  STL.64 [R1+0x10], R4 ;  /* 0x0000100401007387 */ /* 0x0001ec0000100a00 */
[----:B------:R-:W-:Y:S05]  /*1d090*/  @!P0 BRA `(.L_x_738) ;  /* 0x0000000000408947 */ /* 0x000fea0003800000 */
[----:B------:R-:W-:Y:S01]  /*1d0a0*/  MOV R2, 0x0 ;  /* 0x0000000000027802 */ /* 0x000fe20000000f00 */
[----:B------:R-:W-:Y:S01]  /*1d0b0*/  ULDC.64 UR4, c[0x4][0xf0] ;  /* 0x01003c0000047ab9 */ /* 0x000fe20000000a00 */
[----:B------:R-:W-:Y:S01]  /*1d0c0*/  ULDC.64 UR6, c[0x4][0xf8] ;  /* 0x01003e0000067ab9 */ /* 0x000fe20000000a00 */
[----:B------:R-:W-:Y:S01]  /*1d0d0*/  ULDC.64 UR8, c[0x4][0x88] ;  /* 0x0100220000087ab9 */ /* 0x000fe20000000a00 */
[----:B0-----:R-:W-:Y:S01]  /*1d0e0*/  IMAD.U32 R4, RZ, RZ, UR4 ;  /* 0x00000004ff047e24 */ /* 0x001fe2000f8e00ff */
[----:B------:R-:W-:Y:S01]  /*1d0f0*/  MOV R5, UR5 ;  /* 0x0000000500057c02 */ /* 0x000fe20008000f00 */
[----:B------:R-:W0:Y:S01]  /*1d100*/  LDC.64 R2, c[0x4][R2] ;  /* 0x0100000002027b82 */ /* 0x000e220000000a00 */
[----:B------:R-:W-:Y:S01]  /*1d110*/  IMAD.U32 R6, RZ, RZ, UR6 ;  /* 0x00000006ff067e24 */ /* 0x000fe2000f8e00ff */
[----:B------:R-:W-:Y:S01]  /*1d120*/  MOV R10, UR8 ;  /* 0x00000008000a7c02 */ /* 0x000fe20008000f00 */
[----:B-1----:R-:W-:Y:S01]  /*1d130*/  IMAD.U32 R7, RZ, RZ, UR7 ;  /* 0x00000007ff077e24 */ /* 0x002fe2000f8e00ff */
[----:B------:R-:W-:Y:S01]  /*1d140*/  MOV R12, 0x1 ;  /* 0x00000001000c7802 */ /* 0x000fe20000000f00 */
[----:B------:R-:W-:-:S02]  /*1d150*/  IMAD.U32 R11, RZ, RZ, UR9 ;  /* 0x00000009ff0b7e24 */ /* 0x000fc4000f8e00ff */
[----:B------:R-:W-:Y:S02]  /*1d160*/  IMAD.MOV.U32 R8, RZ, RZ, 0x70 ;  /* 0x00000070ff087424 */ /* 0x000fe400078e00ff */
[----:B------:R-:W-:-:S07]  /*1d170*/  IMAD.MOV.U32 R13, RZ, RZ, RZ ;  /* 0x000000ffff0d7224 */ /* 0x000fce00078e00ff */
[----:B------:R-:W-:-:S07]  /*1d180*/  LEPC R20, `(.L_x_738) ;  /* 0x000000001014794e */ /* 0x000fce0000000000 */
[----:B0-----:R-:W-:Y:S05]  /*1d190*/  CALL.ABS.NOINC R2 ;  /* 0x0000000002007343 */ /* 0x001fea0003c00000 */
.L_x_738:
[----:B------:R-:W-:Y:S05]  /*1d1a0*/  BSYNC B6 ;  /* 0x0000000000067941 */ /* 0x000fea0003800000 */
.L_x_737:
[----:B------:R-:W2:Y:S01]  /*1d1b0*/  LDL.LU R20, [R1+0x24] ;  /* 0x0000240001147983 */ /* 0x000ea20000300800 */
[----:B------:R-:W-:Y:S01]  /*1d1c0*/  ULDC.64 UR4, c[0x0][0x2d8] ;  /* 0x0000b60000047ab9 */ /* 0x000fe20000000a00 */
[----:B------:R-:W3:Y:S02]  /*1d1d0*/  LDC R8, c[0x0][0x448] ;  /* 0x00011200ff087b82 */ /* 0x000ee40000000800 */
[----:B0-----:R-:W4:Y:S01]  /*1d1e0*/  LDL.LU.64 R2, [R1+0x10] ;  /* 0x0000100001027983 */ /* 0x001f220000300a00 */
[----:B------:R-:W-:-:S03]  /*1d1f0*/  IMAD.SHL.U32 R4, R17, 0x80, RZ ;  /* 0x0000008011047824 */ /* 0x000fc600078e00ff */
[----:B------:R0:W5:Y:S01]  /*1d200*/  LDL R17, [R1+0x1c] ;  /* 0x00001c0001117983 */ /* 0x0001620000100800 */
[----:B---3--:R-:W-:-:S13]  /*1d210*/  ISETP.NE.AND P0, PT, R8, 0x1, PT ;  /* 0x000000010800780c */ /* 0x008fda0003f05270 */
[----:B------:R-:W1:Y:S01]  /*1d220*/  @P0 LDC R5, c[0x0][0x44c] ;  /* 0x00011300ff050b82 */ /* 0x000e620000000800 */
[----:B------:R-:W3:Y:S02]  /*1d230*/  S2R R9, SR_TID.X ;  /* 0x0000000000097919 */ /* 0x000ee40000002100 */
[----:B---3--:R-:W-:-:S05]  /*1d240*/  IMAD.SHL.U32 R9, R9, 0x8, RZ ;  /* 0x0000000809097824 */ /* 0x008fca00078e00ff */
[----:B------:R-:W-:Y:S01]  /*1d250*/  LOP3.LUT R9, R9, 0x38, RZ, 0xc0, !PT ;  /* 0x0000003809097812 */ /* 0x000fe200078ec0ff */
[----:B----4-:R-:W-:Y:S02]  /*1d260*/  IMAD.MOV.U32 R3, RZ, RZ, R34 ;  /* 0x000000ffff037224 */ /* 0x010fe400078e0022 */
[----:B------:R-:W-:-:S04]  /*1d270*/  IMAD.WIDE.U32 R2, R18, UR4, R2 ;  /* 0x0000000412027c25 */ /* 0x000fc8000f8e0002 */
[----:B------:R-:W-:Y:S01]  /*1d280*/  IMAD R3, R18, UR5, R3 ;  /* 0x0000000512037c24 */ /* 0x000fe2000f8e0203 */
[----:B------:R-:W-:Y:S02]  /*1d290*/  ULDC.64 UR4, c[0x0][0x2e0] ;  /* 0x0000b80000047ab9 */ /* 0x000fe40000000a00 */
[----:B--2---:R-:W-:Y:S02]  /*1d2a0*/  IMAD R0, R20, UR4, RZ ;  /* 0x0000000414007c24 */ /* 0x004fe4000f8e02ff */
[----:B------:R-:W2:Y:S01]  /*1d2b0*/  S2R R20, SR_TID.X ;  /* 0x0000000000147919 */ /* 0x000ea20000002100 */
[----:B------:R-:W-:-:S04]  /*1d2c0*/  IMAD.WIDE.U32 R2, R31, UR4, R2 ;  /* 0x000000041f027c25 */ /* 0x000fc8000f8e0002 */
[----:B------:R-:W-:Y:S01]  /*1d2d0*/  IMAD R0, R31, UR5, R0 ;  /* 0x000000051f007c24 */ /* 0x000fe2000f8e0200 */
[----:B------:R-:W-:-:S04]  /*1d2e0*/  ULDC.64 UR4, c[0x0][0x2d0] ;  /* 0x0000b40000047ab9 */ /* 0x000fc80000000a00 */
[----:B------:R-:W-:Y:S02]  /*1d2f0*/  IADD3 R3, R3, R0, RZ ;  /* 0x0000000003037210 */ /* 0x000fe40007ffe0ff */
[----:B------:R-:W3:Y:S01]  /*1d300*/  @P0 LDC R0, c[0x0][0x450] ;  /* 0x00011400ff000b82 */ /* 0x000ee20000000800 */
[----:B--2---:R-:W-:-:S04]  /*1d310*/  LOP3.LUT R20, R20, 0x7f, RZ, 0xc0, !PT ;  /* 0x0000007f14147812 */ /* 0x004fc800078ec0ff */
[----:B------:R-:W-:Y:S02]  /*1d320*/  SHF.R.U32.HI R21, RZ, 0x3, R20 ;  /* 0x00000003ff157819 */ /* 0x000fe40000011614 */
[----:B------:R-:W2:Y:S02]  /*1d330*/  S2R R20, SR_TID.X ;  /* 0x0000000000147919 */ /* 0x000ea40000002100 */
[----:B--2---:R-:W-:-:S05]  /*1d340*/  IMAD.SHL.U32 R20, R20, 0x10, RZ ;  /* 0x0000001014147824 */ /* 0x004fca00078e00ff */
[----:B------:R-:W-:-:S04]  /*1d350*/  LOP3.LUT R20, R21, 0x70, R20, 0xf8, !PT ;  /* 0x0000007015147812 */ /* 0x000fc800078ef814 */
[----:B------:R-:W-:Y:S01]  /*1d360*/  LOP3.LUT R6, R20, R4, RZ, 0xfc, !PT ;  /* 0x0000000414067212 */ /* 0x000fe200078efcff */
[----:B------:R-:W2:Y:S04]  /*1d370*/  S2R R21, SR_TID.X ;  /* 0x0000000000157919 */ /* 0x000ea80000002100 */
[----:B-1----:R-:W-:Y:S01]  /*1d380*/  @P0 IMAD.HI.U32 R7, R6, R5, RZ ;  /* 0x0000000506070227 */ /* 0x002fe200078e00ff */
[----:B------:R-:W-:-:S04]  /*1d390*/  MOV R5, R6 ;  /* 0x0000000600057202 */ /* 0x000fc80000000f00 */
[----:B---3--:R-:W-:Y:S01]  /*1d3a0*/  @P0 SHF.R.U32.HI R5, RZ, R0, R7 ;  /* 0x00000000ff050219 */ /* 0x008fe20000011607 */
[----:B------:R-:W1:Y:S04]  /*1d3b0*/  S2R R20, SR_TID.X ;  /* 0x0000000000147919 */ /* 0x000e680000002100 */
        /* <DEDUP_REMOVED lines=10> */
[----:B--2---:R-:W-:Y:S02]  /*1d460*/  IMAD.SHL.U32 R21, R21, 0x8, RZ ;  /* 0x0000000815157824 */ /* 0x004fe400078e00ff */
[----:B------:R-:W-:-:S04]  /*1d470*/  IMAD.WIDE.U32 R2, R0, UR4, R2 ;  /* 0x0000000400027c25 */ /* 0x000fc8000f8e0002 */
[----:B------:R-:W-:Y:S01]  /*1d480*/  IMAD R5, R0, UR5, R5 ;  /* 0x0000000500057c24 */ /* 0x000fe2000f8e0205 */
[----:B------:R-:W-:Y:S01]  /*1d490*/  ULDC.64 UR4, c[0x0][0x280] ;  /* 0x0000a00000047ab9 */ /* 0x000fe20000000a00 */
[----:B------:R-:W-:Y:S02]  /*1d4a0*/  LOP3.LUT R21, R21, 0x38, RZ, 0xc0, !PT ;  /* 0x0000003815157812 */ /* 0x000fe400078ec0ff */
[----:B------:R-:W-:Y:S01]  /*1d4b0*/  LEA R0, P0, R2, UR4, 0x1 ;  /* 0x0000000402007c11 */ /* 0x000fe2000f8008ff */
[----:B------:R-:W-:Y:S01]  /*1d4c0*/  ULDC UR4, c[0x0][0x2b8] ;  /* 0x0000ae0000047ab9 */ /* 0x000fe20000000800 */
[----:B------:R-:W-:Y:S02]  /*1d4d0*/  IADD3 R5, R3, R5, RZ ;  /* 0x0000000503057210 */ /* 0x000fe40007ffe0ff */
[C---:B------:R-:W-:Y:S02]  /*1d4e0*/  LOP3.LUT R10, R21.reuse, 0x40, RZ, 0xfc, !PT ;  /* 0x00000040150a7812 */ /* 0x040fe400078efcff */
[----:B------:R-:W-:-:S02]  /*1d4f0*/  LOP3.LUT R11, R21, 0x80, RZ, 0xfc, !PT ;  /* 0x00000080150b7812 */ /* 0x000fc400078efcff */
[----:B------:R-:W-:Y:S01]  /*1d500*/  LEA.HI.X R5, R2, UR5, R5, 0x1, P0 ;  /* 0x0000000502057c11 */ /* 0x000fe200080f0c05 */
[----:B------:R-:W-:Y:S01]  /*1d510*/  UMOV UR5, 0xffffffff ;  /* 0xffffffff00057882 */ /* 0x000fe20000000000 */
[----:B-1----:R-:W-:Y:S02]  /*1d520*/  LOP3.LUT R20, R20, 0x7f, RZ, 0xc0, !PT ;  /* 0x0000007f14147812 */ /* 0x002fe400078ec0ff */
[----:B------:R-:W-:Y:S02]  /*1d530*/  ISETP.GE.AND P3, PT, R9, UR4, PT ;  /* 0x0000000409007c0c */ /* 0x000fe4000bf66270 */
[----:B------:R-:W-:Y:S02]  /*1d540*/  ISETP.GE.AND P2, PT, R10, UR4, PT ;  /* 0x000000040a007c0c */ /* 0x000fe4000bf46270 */
[----:B------:R-:W-:Y:S02]  /*1d550*/  ISETP.GE.AND P0, PT, R11, UR4, PT ;  /* 0x000000040b007c0c */ /* 0x000fe4000bf06270 */
[----:B------:R-:W-:Y:S01]  /*1d560*/  SHF.R.U32.HI R10, RZ, 0x3, R20 ;  /* 0x00000003ff0a7819 */ /* 0x000fe20000011614 */
[----:B0-----:R-:W-:Y:S10]  /*1d570*/  BRA.DIV UR5, `(.L_x_739) ;  /* 0x0000004a05287947 */ /* 0x001ff4000b800000 */
[----:B------:R-:W0:Y:S01]  /*1d580*/  SHFL.IDX PT, R3, R0, RZ, 0x181f ;  /* 0x00181fff00037589 */ /* 0x000e2200000e0000 */
[----:B-----5:R-:W-:Y:S01]  /*1d590*/  IMAD R6, R17, R8, RZ ;  /* 0x0000000811067224 */ /* 0x020fe200078e02ff */
[----:B------:R-:W-:Y:S02]  /*1d5a0*/  IADD3 R4, R10, R4, RZ ;  /* 0x000000040a047210 */ /* 0x000fe40007ffe0ff */
[----:B------:R-:W1:Y:S02]  /*1d5b0*/  SHFL.IDX PT, R2, R5, RZ, 0x181f ;  /* 0x00181fff05027589 */ /* 0x000e6400000e0000 */
[----:B------:R-:W-:Y:S02]  /*1d5c0*/  ISETP.GE.AND P1, PT, R4, R6, PT ;  /* 0x000000060400720c */ /* 0x000fe40003f26270 */
[----:B------:R-:W-:Y:S11]  /*1d5d0*/  SHFL.IDX PT, R14, R0, 0x7, 0x181f ;  /* 0x00f81f00000e7f89 */ /* 0x000ff600000e0000 */
[----:B0-----:R-:W-:-:S05]  /*1d5e0*/  @!P1 LEA R7, P4, R9, R3, 0x1 ;  /* 0x0000000309079211 */ /* 0x001fca00078808ff */
[----:B-1----:R-:W-:Y:S02]  /*1d5f0*/  @!P1 IMAD.X R3, RZ, RZ, R2, P4 ;  /* 0x000000ffff039224 */ /* 0x002fe400020e0602 */
[----:B------:R-:W-:Y:S01]  /*1d600*/  @!P1 IMAD.MOV.U32 R2, RZ, RZ, R7 ;  /* 0x000000ffff029224 */ /* 0x000fe200078e0007 */
[----:B------:R-:W-:-:S04]  /*1d610*/  IADD3 R7, R4, 0x10, RZ ;  /* 0x0000001004077810 */ /* 0x000fc80007ffe0ff */
[----:B------:R-:W-:Y:S04]  /*1d620*/  @!P1 LDGSTS.E.BYPASS.LTC128B.128 [R35+0xc400], desc[UR56][R2.64], !P3 ;  /* 0x0c40000002239fae */ /* 0x000fe8000d901d78 */
[----:B------:R-:W-:Y:S04]  /*1d630*/  @!P1 LDGSTS.E.BYPASS.LTC128B.128 [R35+0x10400], desc[UR56][R2.64+0x80], !P2 ;  /* 0x1040008002239fae */ /* 0x000fe8000d101d78 */
[----:B------:R0:W-:Y:S01]  /*1d640*/  @!P1 LDGSTS.E.BYPASS.LTC128B.128 [R35+0x14400], desc[UR56][R2.64+0x100], !P0 ;  /* 0x1440010002239fae */ /* 0x0001e2000c101d78 */
[----:B------:R-:W-:-:S03]  /*1d650*/  ISETP.GE.AND P1, PT, R7, R6, PT ;  /* 0x000000060700720c */ /* 0x000fc60003f26270 */
[----:B0-----:R-:W0:Y:S04]  /*1d660*/  SHFL.IDX PT, R3, R0, 0x1, 0x181f ;  /* 0x00381f0000037f89 */ /* 0x001e2800000e0000 */
[----:B------:R-:W1:Y:S06]  /*1d670*/  SHFL.IDX PT, R2, R5, 0x1, 0x181f ;  /* 0x00381f0005027f89 */ /* 0x000e6c00000e0000 */
[----:B0-----:R-:W-:-:S05]  /*1d680*/  @!P1 LEA R7, P4, R9, R3, 0x1 ;  /* 0x0000000309079211 */ /* 0x001fca00078808ff */
[----:B-1----:R-:W-:Y:S02]  /*1d690*/  @!P1 IMAD.X R8, RZ, RZ, R2, P4 ;  /* 0x000000ffff089224 */ /* 0x002fe400020e0602 */
[----:B------:R-:W-:Y:S02]  /*1d6a0*/  @!P1 IMAD.MOV.U32 R2, RZ, RZ, R7 ;  /* 0x000000ffff029224 */ /* 0x000fe400078e0007 */
[----:B------:R-:W-:Y:S01]  /*1d6b0*/  VIADD R7, R4, 0x20 ;  /* 0x0000002004077836 */ /* 0x000fe20000000000 */
[----:B------:R-:W-:-:S05]  /*1d6c0*/  @!P1 MOV R3, R8 ;  /* 0x0000000800039202 */ /* 0x000fca0000000f00 */
[----:B------:R-:W-:Y:S04]  /*1d6d0*/  @!P1 LDGSTS.E.BYPASS.LTC128B.128 [R35+0xcc00], desc[UR56][R2.64], !P3 ;  /* 0x0cc0000002239fae */ /* 0x000fe8000d901d78 */
[----:B------:R-:W-:Y:S04]  /*1d6e0*/  @!P1 LDGSTS.E.BYPASS.LTC128B.128 [R35+0x10c00], desc[UR56][R2.64+0x80], !P2 ;  /* 0x10c0008002239fae */ /* 0x000fe8000d101d78 */
[----:B------:R0:W-:Y:S01]  /*1d6f0*/  @!P1 LDGSTS.E.BYPASS.LTC128B.128 [R35+0x14c00], desc[UR56][R2.64+0x100], !P0 ;  /* 0x14c0010002239fae */ /* 0x0001e2000c101d78 */
[----:B------:R-:W-:-:S03]  /*1d700*/  ISETP.GE.AND P1, PT, R7, R6, PT ;  /* 0x000000060700720c */ /* 0x000fc60003f26270 */
[----:B0-----:R-:W0:Y:S04]  /*1d710*/  SHFL.IDX PT, R3, R0, 0x2, 0x181f ;  /* 0x00581f0000037f89 */ /* 0x001e2800000e0000 */
[----:B------:R-:W1:Y:S06]  /*1d720*/  SHFL.IDX PT, R2, R5, 0x2, 0x181f ;  /* 0x00581f0005027f89 */ /* 0x000e6c00000e0000 */
[----:B0-----:R-:W-:-:S05]  /*1d730*/  @!P1 LEA R7, P4, R9, R3, 0x1 ;  /* 0x0000000309079211 */ /* 0x001fca00078808ff */
[----:B-1----:R-:W-:Y:S01]  /*1d740*/  @!P1 IMAD.X R8, RZ, RZ, R2, P4 ;  /* 0x000000ffff089224 */ /* 0x002fe200020e0602 */
[----:B------:R-:W-:Y:S01]  /*1d750*/  @!P1 MOV R2, R7 ;  /* 0x0000000700029202 */ /* 0x000fe20000000f00 */
[----:B------:R-:W-:Y:S02]  /*1d760*/  VIADD R7, R4, 0x30 ;  /* 0x0000003004077836 */ /* 0x000fe40000000000 */
[----:B------:R-:W-:-:S05]  /*1d770*/  @!P1 IMAD.MOV.U32 R3, RZ, RZ, R8 ;  /* 0x000000ffff039224 */ /* 0x000fca00078e0008 */
[----:B------:R-:W-:Y:S04]  /*1d780*/  @!P1 LDGSTS.E.BYPASS.LTC128B.128 [R35+0xd400], desc[UR56][R2.64], !P3 ;  /* 0x0d40000002239fae */ /* 0x000fe8000d901d78 */
[----:B------:R-:W-:Y:S04]  /*1d790*/  @!P1 LDGSTS.E.BYPASS.LTC128B.128 [R35+0x11400], desc[UR56][R2.64+0x80], !P2 ;  /* 0x1140008002239fae */ /* 0x000fe8000d101d78 */
[----:B------:R0:W-:Y:S01]  /*1d7a0*/  @!P1 LDGSTS.E.BYPASS.LTC128B.128 [R35+0x15400], desc[UR56][R2.64+0x100], !P0 ;  /* 0x1540010002239fae */ /* 0x0001e2000c101d78 */
[----:B------:R-:W-:-:S03]  /*1d7b0*/  ISETP.GE.AND P1, PT, R7, R6, PT ;  /* 0x000000060700720c */ /* 0x000fc60003f26270 */
[----:B0-----:R-:W0:Y:S04]  /*1d7c0*/  SHFL.IDX PT, R3, R0, 0x3, 0x181f ;  /* 0x00781f0000037f89 */ /* 0x001e2800000e0000 */
[----:B------:R-:W1:Y:S06]  /*1d7d0*/  SHFL.IDX PT, R2, R5, 0x3, 0x181f ;  /* 0x00781f0005027f89 */ /* 0x000e6c00000e0000 */
[----:B0-----:R-:W-:-:S04]  /*1d7e0*/  @!P1 LEA R7, P4, R9, R3, 0x1 ;  /* 0x0000000309079211 */ /* 0x001fc800078808ff */
[----:B-1----:R-:W-:Y:S01]  /*1d7f0*/  @!P1 IADD3.X R8, RZ, R2, RZ, P4, !PT ;  /* 0x00000002ff089210 */ /* 0x002fe200027fe4ff */
[----:B------:R-:W-:Y:S01]  /*1d800*/  @!P1 IMAD.MOV.U32 R2, RZ, RZ, R7 ;  /* 0x000000ffff029224 */ /* 0x000fe200078e0007 */
[----:B------:R-:W-:-:S03]  /*1d810*/  IADD3 R7, R4, 0x40, RZ ;  /* 0x0000004004077810 */ /* 0x000fc60007ffe0ff */
[----:B------:R-:W-:-:S05]  /*1d820*/  @!P1 IMAD.MOV.U32 R3, RZ, RZ, R8 ;  /* 0x000000ffff039224 */ /* 0x000fca00078e0008 */
        /* <DEDUP_REMOVED lines=27> */
[----:B------:R-:W1:Y:S04]  /*1d9e0*/  SHFL.IDX PT, R2, R5, 0x6, 0x181f ;  /* 0x00d81f0005027f89 */ /* 0x000e6800000e0000 */
[----:B------:R-:W2:Y:S02]  /*1d9f0*/  SHFL.IDX PT, R5, R5, 0x7, 0x181f ;  /* 0x00f81f0005057f89 */ /* 0x000ea400000e0000 */
[----:B0-----:R-:W-:-:S04]  /*1da00*/  @!P1 LEA R7, P4, R9, R3, 0x1 ;  /* 0x0000000309079211 */ /* 0x001fc800078808ff */
[----:B-1----:R-:W-:Y:S01]  /*1da10*/  @!P1 IADD3.X R8, RZ, R2, RZ, P4, !PT ;  /* 0x00000002ff089210 */ /* 0x002fe200027fe4ff */
[----:B------:R-:W-:-:S04]  /*1da20*/  @!P1 IMAD.MOV.U32 R2, RZ, RZ, R7 ;  /* 0x000000ffff029224 */ /* 0x000fc800078e0007 */
[----:B------:R-:W-:-:S05]  /*1da30*/  @!P1 IMAD.MOV.U32 R3, RZ, RZ, R8 ;  /* 0x000000ffff039224 */ /* 0x000fca00078e0008 */
[----:B------:R0:W-:Y:S04]  /*1da40*/  @!P1 LDGSTS.E.BYPASS.LTC128B.128 [R35+0xf400], desc[UR56][R2.64], !P3 ;  /* 0x0f40000002239fae */ /* 0x0001e8000d901d78 */
[----:B------:R0:W-:Y:S04]  /*1da50*/  @!P1 LDGSTS.E.BYPASS.LTC128B.128 [R35+0x13400], desc[UR56][R2.64+0x80], !P2 ;  /* 0x1340008002239fae */ /* 0x0001e8000d101d78 */
[----:B--2---:R0:W-:Y:S02]  /*1da60*/  @!P1 LDGSTS.E.BYPASS.LTC128B.128 [R35+0x17400], desc[UR56][R2.64+0x100], !P0 ;  /* 0x1740010002239fae */ /* 0x0041e4000c101d78 */
.L_x_877:
[----:B0-----:R-:W-:Y:S01]  /*1da70*/  IADD3 R3, R4, 0x70, RZ ;  /* 0x0000007004037810 */ /* 0x001fe20007ffe0ff */
[----:B------:R-:W-:Y:S03]  /*1da80*/  BSSY B0, `(.L_x_740) ;  /* 0x000000b000007945 */ /* 0x000fe60003800000 */
[----:B------:R-:W-:-:S13]  /*1da90*/  ISETP.GE.AND P1, PT, R3, R6, PT ;  /* 0x000000060300720c */ /* 0x000fda0003f26270 */
[----:B------:R-:W-:Y:S05]  /*1daa0*/  @P1 BRA `(.L_x_741) ;  /* 0x0000000000201947 */ /* 0x000fea0003800000 */
[----:B------:R-:W-:-:S05]  /*1dab0*/  LEA R2, P1, R9, R14, 0x1 ;  /* 0x0000000e09027211 */ /* 0x000fca00078208ff */
[----:B------:R-:W-:-:S05]  /*1dac0*/  IMAD.X R3, RZ, RZ, R5, P1 ;  /* 0x000000ffff037224 */ /* 0x000fca00008e0605 */
[----:B------:R-:W-:Y:S01]  /*1dad0*/  @!PT LDS RZ, [RZ] ;  /* 0x00000000fffff984 */ /* 0x000fe20000000800 */
[----:B------:R-:W-:Y:S01]  /*1dae0*/  @!PT LDS RZ, [RZ] ;  /* 0x00000000fffff984 */ /* 0x000fe20000000800 */
[----:B------:R-:W-:Y:S01]  /*1daf0*/  @!PT LDS RZ, [RZ] ;  /* 0x00000000fffff984 */ /* 0x000fe20000000800 */
[----:B------:R0:W-:Y:S04]  /*1db00*/  LDGSTS.E.BYPASS.LTC128B.128 [R35+0xfc00], desc[UR56][R2.64], !P3 ;  /* 0x0fc0000002237fae */ /* 0x0001e8000d901d78 */
[----:B------:R0:W-:Y:S04]  /*1db10*/  LDGSTS.E.BYPASS.LTC128B.128 [R35+0x13c00], desc[UR56][R2.64+0x80], !P2 ;  /* 0x13c0008002237fae */ /* 0x0001e8000d101d78 */
[----:B------:R0:W-:Y:S02]  /*1db20*/  LDGSTS.E.BYPASS.LTC128B.128 [R35+0x17c00], desc[UR56][R2.64+0x100], !P0 ;  /* 0x17c0010002237fae */ /* 0x0001e4000c101d78 */
.L_x_741:
[----:B------:R-:W-:Y:S05]  /*1db30*/  BSYNC B0 ;  /* 0x0000000000007941 */ /* 0x000fea0003800000 */
.L_x_740:
[----:B------:R-:W-:Y:S01]  /*1db40*/  NOP ;  /* 0x0000000000007918 */ /* 0x000fe20000000000 */
[----:B------:R-:W-:-:S13]  /*1db50*/  PLOP3.LUT P0, PT, PT, PT, PT, 0x80, 0x0 ;  /* 0x000000000000781c */ /* 0x000fda0003f0f070 */
.L_x_742:
[----:B------:R-:W-:Y:S02]  /*1db60*/  PLOP3.LUT P1, PT, P1, P0, PT, 0xa2, 0x0 ;  /* 0x000000000000781c */ /* 0x000fe40000f21472 */
[----:B------:R-:W-:-:S08]  /*1db70*/  @P0 R2UR P1, UR4, R22 ;  /* 0x00000000160402ca */ /* 0x000fd00000020000 */
[----:B------:R-:W-:-:S05]  /*1db80*/  @P0 PLOP3.LUT P0, PT, P1, PT, PT, 0x80, 0x0 ;  /* 0x000000000000081c */ /* 0x000fca0000f0f070 */
[----:B------:R-:W-:Y:S01]  /*1db90*/  @!P1 SYNCS.ARRIVE.TRANS64.RED.A0T1 RZ, [UR4+0x2a800], RZ ;  /* 0x02a800ffffff99a7 */ /* 0x000fe20008200404 */
[----:B------:R-:W-:Y:S07]  /*1dba0*/  @!P1 ARRIVES.LDGSTSBAR.64.TRANSCNT [UR4+0x2a800] ;  /* 0x02a80000ff0099b0 */ /* 0x000fee0008000a84 */
[----:B------:R-:W-:Y:S05]  /*1dbb0*/  @P0 BRA.U.ANY `(.L_x_742) ;  /* 0xfffffffd00e80947 */ /* 0x000fea000393ffff */
[----:B0-----:R-:W2:Y:S02]  /*1dbc0*/  LDL.LU R2, [R1+0x20] ;  /* 0x0000200001027983 */ /* 0x001ea40000300800 */
[----:B--2---:R-:W-:-:S05]  /*1dbd0*/  VIADD R2, R2, 0x1 ;  /* 0x0000000102027836 */ /* 0x004fca0000000000 */
[----:B------:R0:W-:Y:S01]  /*1dbe0*/  STL [R1+0x20], R2 ;  /* 0x0000200201007387 */ /* 0x0001e20000100800 */
[----:B------:R-:W-:-:S04]  /*1dbf0*/  LEA.HI R0, R2, R2, RZ, 0x1 ;  /* 0x0000000202007211 */ /* 0x000fc800078f08ff */
[----:B------:R-:W-:-:S04]  /*1dc00*/  LOP3.LUT R0, R0, 0xfffffffe, RZ, 0xc0, !PT ;  /* 0xfffffffe00007812 */ /* 0x000fc800078ec0ff */
[----:B------:R-:W-:-:S04]  /*1dc10*/  IADD3 R0, R2, -R0, RZ ;  /* 0x8000000002007210 */ /* 0x000fc80007ffe0ff */
[----:B------:R-:W-:Y:S01]  /*1dc20*/  SHF.L.U32 R3, R0, 0x1f, RZ ;  /* 0x0000001f00037819 */ /* 0x000fe200000006ff */
[----:B------:R-:W-:Y:S01]  /*1dc30*/  NOP ;  /* 0x0000000000007918 */ /* 0x000fe20000000000 */
[----:B0-----:R-:W2:Y:S01]  /*1dc40*/  LDL.LU R2, [R1+0x18] ;  /* 0x0000180001027983 */ /* 0x001ea20000300800 */
[----:B------:R0:W-:Y:S01]  /*1dc50*/  SYNCS.ARRIVE.TRANS64.A1T0 RZ, [R22+URZ+0x2a800], RZ ;  /* 0x02a800ff16ff79a7 */ /* 0x0001e2000810003f */
[----:B------:R-:W-:Y:S01]  /*1dc60*/  BSSY B0, `(.L_x_743) ;  /* 0x0000004000007945 */ /* 0x000fe20003800000 */
[----:B------:R-:W1:Y:S01]  /*1dc70*/  SYNCS.PHASECHK.TRANS64.TRYWAIT P0, [R22+URZ+0x2a820], R3 ;  /* 0x02a82003160075a7 */ /* 0x000e62000800017f */
[----:B--2---:R-:W-:Y:S02]  /*1dc80*/  VIADD R0, R2, 0xfffffffe ;  /* 0xfffffffe02007836 */ /* 0x004fe40000000000 */
[----:B01----:R-:W-:Y:S05]  /*1dc90*/  @!P0 BRA `(.L_x_744) ;  /* 0x0000004c00188947 */ /* 0x003fea0003800000 */
.L_x_878:
[----:B------:R-:W-:Y:S05]  /*1dca0*/  BSYNC B0 ;  /* 0x0000000000007941 */ /* 0x000fea0003800000 */
.L_x_743:
[----:B------:R-:W-:Y:S01]  /*1dcb0*/  ISETP.GE.AND P0, PT, R0, R37, PT ;  /* 0x000000250000720c */ /* 0x000fe20003f06270 */
[----:B------:R-:W-:-:S12]  /*1dcc0*/  BSSY B0, `(.L_x_745) ;  /* 0x00000fa000007945 */ /* 0x000fd80003800000 */
[----:B------:R-:W-:Y:S05]  /*1dcd0*/  @!P0 BRA `(.L_x_746) ;  /* 0x0000000c00e08947 */ /* 0x000fea0003800000 */
[----:B------:R-:W-:Y:S01]  /*1dce0*/  IMAD.MOV.U32 R10, RZ, RZ, R27 ;  /* 0x000000ffff0a7224 */ /* 0x000fe200078e001b */
[----:B------:R-:W-:Y:S01]  /*1dcf0*/  MOV R17, R28 ;  /* 0x0000001c00117202 */ /* 0x000fe20000000f00 */
[----:B------:R-:W-:-:S07]  /*1dd00*/  IMAD.MOV.U32 R31, RZ, RZ, R26 ;  /* 0x000000ffff1f7224 */ /* 0x000fce00078e001a */
.L_x_759:
[----:B------:R-:W2:Y:S01]  /*1dd10*/  LDL R2, [R1] ;  /* 0x0000000001027983 */ /* 0x000ea20000100800 */
[----:B------:R-:W1:Y:S03]  /*1dd20*/  LDC R8, c[0x0][0x430] ;  /* 0x00010c00ff087b82 */ /* 0x000e660000000800 */
[----:B------:R-:W3:Y:S04]  /*1dd30*/  LDL R7, [R1+0x4] ;  /* 0x0000040001077983 */ /* 0x000ee80000100800 */
[----:B------:R-:W4:Y:S01]  /*1dd40*/  LDL R6, [R1+0x30] ;  /* 0x0000300001067983 */ /* 0x000f220000100800 */
[----:B0-----:R-:W0:Y:S01]  /*1dd50*/  S2R R3, SR_TID.X ;  /* 0x0000000000037919 */ /* 0x001e220000002100 */
[----:B------:R-:W0:Y:S01]  /*1dd60*/  S2R R9, SR_TID.X ;  /* 0x0000000000097919 */ /* 0x000e220000002100 */
[----:B-1----:R-:W-:-:S13]  /*1dd70*/  ISETP.NE.AND P0, PT, R8, 0x1, PT ;  /* 0x000000010800780c */ /* 0x002fda0003f05270 */
[----:B------:R-:W1:Y:S01]  /*1dd80*/  @P0 LDC R4, c[0x0][0x434] ;  /* 0x00010d00ff040b82 */ /* 0x000e620000000800 */
[----:B0-----:R-:W-:-:S04]  /*1dd90*/  LOP3.LUT R3, R3, 0x7f, RZ, 0xc0, !PT ;  /* 0x0000007f03037812 */ /* 0x001fc800078ec0ff */
[----:B------:R-:W-:Y:S01]  /*1dda0*/  SHF.R.U32.HI R3, RZ, 0x3, R3 ;  /* 0x00000003ff037819 */ /* 0x000fe20000011603 */
[----:B------:R-:W-:-:S05]  /*1ddb0*/  IMAD.SHL.U32 R9, R9, 0x10, RZ ;  /* 0x0000001009097824 */ /* 0x000fca00078e00ff */
[----:B------:R-:W-:Y:S02]  /*1ddc0*/  LOP3.LUT R9, R3, 0x70, R9, 0xf8, !PT ;  /* 0x0000007003097812 */ /* 0x000fe400078ef809 */
[----:B------:R-:W0:Y:S02]  /*1ddd0*/  @P0 LDC R3, c[0x0][0x438] ;  /* 0x00010e00ff030b82 */ /* 0x000e240000000800 */
[----:B------:R-:W-:Y:S01]  /*1dde0*/  ISETP.GT.U32.AND P1, PT, R9, 0x5f, PT ;  /* 0x0000005f0900780c */ /* 0x000fe20003f24070 */
[----:B------:R-:W-:Y:S01]  /*1ddf0*/  VIADD R27, R10, 0x1 ;  /* 0x000000010a1b7836 */ /* 0x000fe20000000000 */
[----:B------:R-:W-:Y:S05]  /*1de00*/  YIELD ;  /* 0x0000000000007946 */ /* 0x000fea0003800000 */
[----:B------:R-:W-:Y:S01]  /*1de10*/  MOV R26, R0 ;  /* 0x00000000001a7202 */ /* 0x000fe20000000f00 */
[----:B--2---:R-:W-:-:S05]  /*1de20*/  IMAD R5, R0, 0x60, R2 ;  /* 0x0000006000057824 */ /* 0x004fca00078e0202 */
[----:B------:R-:W-:-:S05]  /*1de30*/  IADD3 R5, R9, R5, RZ ;  /* 0x0000000509057210 */ /* 0x000fca0007ffe0ff */
[----:B-1----:R-:W-:-:S04]  /*1de40*/  @P0 IMAD.HI.U32 R4, R5, R4, RZ ;  /* 0x0000000405040227 */ /* 0x002fc800078e00ff */
[----:B------:R-:W-:Y:S01]  /*1de50*/  IMAD.MOV.U32 R2, RZ, RZ, R5 ;  /* 0x000000ffff027224 */ /* 0x000fe200078e0005 */
[----:B0-----:R-:W-:-:S05]  /*1de60*/  @P0 SHF.R.U32.HI R2, RZ, R3, R4 ;  /* 0x00000003ff020219 */ /* 0x001fca0000011604 */
[----:B------:R-:W-:-:S04]  /*1de70*/  IMAD.MOV R3, RZ, RZ, -R2 ;  /* 0x000000ffff037224 */ /* 0x000fc800078e0a02 */
[----:B------:R-:W-:Y:S02]  /*1de80*/  IMAD R8, R8, R3, R5 ;  /* 0x0000000308087224 */ /* 0x000fe400078e0205 */
[----:B------:R-:W0:Y:S01]  /*1de90*/  @!P1 LDC.64 R4, c[0x0][0x428] ;  /* 0x00010a00ff049b82 */ /* 0x000e220000000a00 */
[----:B------:R-:W-:-:S03]  /*1dea0*/  @!P1 SHF.R.S32.HI R3, RZ, 0x1f, R2 ;  /* 0x0000001fff039819 */ /* 0x000fc60000011402 */
[----:B0-----:R-:W-:-:S04]  /*1deb0*/  @!P1 IMAD.WIDE.U32 R2, R32, R4, R2 ;  /* 0x0000000420029225 */ /* 0x001fc800078e0002 */
[----:B---3--:R-:W-:-:S04]  /*1dec0*/  @!P1 IMAD R4, R7, R4, RZ ;  /* 0x0000000407049224 */ /* 0x008fc800078e02ff */
[----:B------:R-:W-:Y:S02]  /*1ded0*/  @!P1 IMAD R7, R32, R5, R4 ;  /* 0x0000000520079224 */ /* 0x000fe400078e0204 */
[----:B------:R-:W0:Y:S03]  /*1dee0*/  @!P1 LDC.64 R4, c[0x0][0x418] ;  /* 0x00010600ff049b82 */ /* 0x000e260000000a00 */
[----:B------:R-:W-:Y:S01]  /*1def0*/  @!P1 IADD3 R3, R7, R3, RZ ;  /* 0x0000000307039210 */ /* 0x000fe20007ffe0ff */
[----:B------:R-:W-:Y:S01]  /*1df00*/  IMAD.MOV.U32 R7, RZ, RZ, RZ ;  /* 0x000000ffff077224 */ /* 0x000fe200078e00ff */
[----:B0-----:R-:W-:-:S04]  /*1df10*/  @!P1 LEA R4, P0, R2, R4, 0x2 ;  /* 0x0000000402049211 */ /* 0x001fc800078010ff */
[----:B------:R-:W-:-:S05]  /*1df20*/  @!P1 LEA.HI.X R5, R2, R5, R3, 0x2, P0 ;  /* 0x0000000502059211 */ /* 0x000fca00000f1403 */
[----:B------:R0:W5:Y:S01]  /*1df30*/  @!P1 LDG.E R7, desc[UR56][R4.64] ;  /* 0x0000003804079981 */ /* 0x000162000c1e1900 */
[----:B----4-:R-:W-:Y:S02]  /*1df40*/  ISETP.NE.AND P1, PT, R6, 0x3, PT ;  /* 0x000000030600780c */ /* 0x010fe40003f25270 */
[----:B------:R-:W-:-:S04]  /*1df50*/  ISETP.NE.AND P0, PT, R27, 0x2, PT ;  /* 0x000000021b00780c */ /* 0x000fc80003f05270 */
[----:B------:R-:W-:Y:S02]  /*1df60*/  SEL R28, RZ, 0x1, P0 ;  /* 0x00000001ff1c7807 */ /* 0x000fe40000000000 */
[----:B------:R-:W-:Y:S02]  /*1df70*/  SEL R27, R27, RZ, P0 ;  /* 0x000000ff1b1b7207 */ /* 0x000fe40000000000 */
[----:B------:R-:W-:-:S03]  /*1df80*/  LOP3.LUT R28, R17, R28, RZ, 0x3c, !PT ;  /* 0x0000001c111c7212 */ /* 0x000fc600078e3cff */
[----:B0-----:R-:W-:Y:S05]  /*1df90*/  @!P1 BRA `(.L_x_747) ;  /* 0x0000000000049947 */ /* 0x001fea0003800000 */
[----:B------:R-:W-:Y:S01]  /*1dfa0*/  BPT.TRAP 0x1 ;  /* 0x000000040000795c */ /* 0x000fe20000300000 */
.L_x_747:
[----:B------:R-:W-:Y:S01]  /*1dfb0*/  IMAD R6, R27, 0x8, R22 ;  /* 0x000000081b067824 */ /* 0x000fe200078e0216 */
[----:B------:R-:W-:Y:S01]  /*1dfc0*/  SHF.L.U32 R3, R28, 0x1f, RZ ;  /* 0x0000001f1c037819 */ /* 0x000fe200000006ff */
[----:B------:R-:W-:Y:S03]  /*1dfd0*/  BSSY B1, `(.L_x_748) ;  /* 0x0000003000017945 */ /* 0x000fe60003800000 */
[----:B------:R-:W0:Y:S02]  /*1dfe0*/  SYNCS.PHASECHK.TRANS64.TRYWAIT P0, [R6+URZ+0x2a840], R3 ;  /* 0x02a84003060075a7 */ /* 0x000e24000800017f */
[----:B0-----:R-:W-:Y:S05]  /*1dff0*/  @!P0 BRA `(.L_x_749) ;  /* 0x0000004800548947 */ /* 0x001fea0003800000 */
.L_x_879:
[----:B------:R-:W-:Y:S05]  /*1e000*/  BSYNC B1 ;  /* 0x0000000000017941 */ /* 0x000fea0003800000 */
.L_x_748:
[----:B------:R-:W2:Y:S01]  /*1e010*/  LDL R0, [R1+0x38] ;  /* 0x0000380001007983 */ /* 0x000ea20000100800 */
[----:B------:R-:W-:Y:S01]  /*1e020*/  SHF.R.S32.HI R20, RZ, 0x1f, R8 ;  /* 0x0000001fff147819 */ /* 0x000fe20000011408 */
[----:B------:R-:W-:Y:S01]  /*1e030*/  ULDC.64 UR4, c[0x0][0x300] ;  /* 0x0000c00000047ab9 */ /* 0x000fe20000000a00 */
[----:B-----5:R-:W-:Y:S01]  /*1e040*/  SHF.R.S32.HI R21, RZ, 0x1f, R7 ;  /* 0x0000001fff157819 */ /* 0x020fe20000011407 */
[----:B0-----:R-:W-:Y:S01]  /*1e050*/  IMAD.WIDE.U32 R2, R8, UR4, RZ ;  /* 0x0000000408027c25 */ /* 0x001fe2000f8e00ff */
[----:B------:R-:W-:-:S03]  /*1e060*/  ULDC.64 UR6, c[0x0][0x2e8] ;  /* 0x0000ba0000067ab9 */ /* 0x000fc60000000a00 */
[----:B------:R-:W-:Y:S01]  /*1e070*/  IMAD R4, R27, 0x4800, R33 ;  /* 0x000048001b047824 */ /* 0x000fe200078e0221 */
[C---:B--2---:R-:W-:Y:S02]  /*1e080*/  LOP3.LUT P3, RZ, R0.reuse, 0x4, RZ, 0xc0, !PT ;  /* 0x0000000400ff7812 */ /* 0x044fe4000786c0ff */
[C---:B------:R-:W-:Y:S02]  /*1e090*/  LOP3.LUT P2, RZ, R0.reuse, 0x2, RZ, 0xc0, !PT ;  /* 0x0000000200ff7812 */ /* 0x040fe4000784c0ff */
[----:B------:R-:W-:Y:S01]  /*1e0a0*/  LOP3.LUT P1, RZ, R0, 0x1, RZ, 0xc0, !PT ;  /* 0x0000000100ff7812 */ /* 0x000fe2000782c0ff */
[----:B------:R-:W-:-:S04]  /*1e0b0*/  IMAD R0, R20, UR4, RZ ;  /* 0x0000000414007c24 */ /* 0x000fc8000f8e02ff */
[----:B------:R-:W-:Y:S01]  /*1e0c0*/  IMAD R0, R8, UR5, R0 ;  /* 0x0000000508007c24 */ /* 0x000fe2000f8e0200 */
[----:B------:R-:W-:-:S03]  /*1e0d0*/  ULDC.64 UR4, c[0x0][0x310] ;  /* 0x0000c40000047ab9 */ /* 0x000fc60000000a00 */
[----:B------:R-:W-:Y:S02]  /*1e0e0*/  IMAD.IADD R3, R3, 0x1, R0 ;  /* 0x0000000103037824 */ /* 0x000fe400078e0200 */
[----:B------:R-:W-:Y:S02]  /*1e0f0*/  IMAD R0, R21, UR4, RZ ;  /* 0x0000000415007c24 */ /* 0x000fe4000f8e02ff */
[----:B------:R-:W-:-:S04]  /*1e100*/  IMAD.WIDE.U32 R2, R7, UR4, R2 ;  /* 0x0000000407027c25 */ /* 0x000fc8000f8e0002 */
[----:B------:R-:W-:Y:S01]  /*1e110*/  IMAD R0, R7, UR5, R0 ;  /* 0x0000000507007c24 */ /* 0x000fe2000f8e0200 */
[----:B------:R-:W-:-:S04]  /*1e120*/  ULDC.64 UR4, c[0x0][0x308] ;  /* 0x0000c20000047ab9 */ /* 0x000fc80000000a00 */
[----:B------:R-:W-:-:S03]  /*1e130*/  IADD3 R3, R3, R0, RZ ;  /* 0x0000000003037210 */ /* 0x000fc60007ffe0ff */
        /* <DEDUP_REMOVED lines=9> */
[----:B------:R-:W2:Y:S04]  /*1e1d0*/  SHFL.IDX PT, R3, R5, RZ, 0x181f ;  /* 0x00181fff05037589 */ /* 0x000ea800000e0000 */
[----:B------:R-:W-:Y:S01]  /*1e1e0*/  SHFL.IDX PT, R34, R5, 0x2, 0x181f ;  /* 0x00581f0005227f89 */ /* 0x000fe200000e0000 */
[----:B0-----:R-:W-:-:S05]  /*1e1f0*/  IMAD.SHL.U32 R11, R11, 0x8, RZ ;  /* 0x000000080b0b7824 */ /* 0x001fca00078e00ff */
[----:B------:R-:W-:-:S05]  /*1e200*/  LOP3.LUT R11, R11, 0x38, RZ, 0xc0, !PT ;  /* 0x000000380b0b7812 */ /* 0x000fca00078ec0ff */
[----:B------:R-:W-:-:S05]  /*1e210*/  IMAD.SHL.U32 R0, R11, 0x2, RZ ;  /* 0x000000020b007824 */ /* 0x000fca00078e00ff */
[----:B-1----:R-:W-:-:S04]  /*1e220*/  IADD3 R2, P0, R2, R0, RZ ;  /* 0x0000000002027210 */ /* 0x002fc80007f1e0ff */
[----:B--2---:R-:W-:-:S05]  /*1e230*/  IADD3.X R3, RZ, R3, RZ, P0, !PT ;  /* 0x00000003ff037210 */ /* 0x004fca00007fe4ff */
        /* <DEDUP_REMOVED lines=11> */
[----:B0-----:R-:W-:-:S04]  /*1e2f0*/  IADD3 R2, P0, R2, R0, RZ ;  /* 0x0000000002027210 */ /* 0x001fc80007f1e0ff */
[----:B------:R-:W-:Y:S02]  /*1e300*/  IADD3.X R3, RZ, R34, RZ, P0, !PT ;  /* 0x00000022ff037210 */ /* 0x000fe400007fe4ff */
        /* <DEDUP_REMOVED lines=18> */
[----:B-12---:R0:W2:Y:S02]  /*1e430*/  SHFL.IDX PT, R2, R9, 0x5, 0x181f ;  /* 0x00b81f0009027f89 */ /* 0x0060a400000e0000 */
.L_x_893:
[----:B--2---:R-:W-:-:S04]  /*1e440*/  IADD3 R2, P0, R2, R0, RZ ;  /* 0x0000000002027210 */ /* 0x004fc80007f1e0ff */
[----:B------:R-:W-:Y:S02]  /*1e450*/  IADD3.X R3, RZ, R34, RZ, P0, !PT ;  /* 0x00000022ff037210 */ /* 0x000fe400007fe4ff */
[----:B------:R-:W-:-:S03]  /*1e460*/  PLOP3.LUT P0, PT, PT, PT, PT, 0x80, 0x0 ;  /* 0x000000000000781c */ /* 0x000fc60003f0f070 */
[----:B------:R-:W-:Y:S01]  /*1e470*/  @!PT LDS RZ, [RZ] ;  /* 0x00000000fffff984 */ /* 0x000fe20000000800 */
[----:B------:R-:W-:Y:S01]  /*1e480*/  @!PT LDS RZ, [RZ] ;  /* 0x00000000fffff984 */ /* 0x000fe20000000800 */
[----:B------:R-:W-:Y:S01]  /*1e490*/  @!PT LDS RZ, [RZ] ;  /* 0x00000000fffff984 */ /* 0x000fe20000000800 */
[----:B------:R1:W-:Y:S04]  /*1e4a0*/  LDGSTS.E.BYPASS.LTC128B.128 [R4+0x1ac00], desc[UR56][R2.64], !P3 ;  /* 0x1ac0000002047fae */ /* 0x0003e8000d901d78 */
[----:B------:R1:W-:Y:S04]  /*1e4b0*/  LDGSTS.E.BYPASS.LTC128B.128 [R4+0x1dc00], desc[UR56][R2.64+0x80], !P2 ;  /* 0x1dc0008002047fae */ /* 0x0003e8000d101d78 */
[----:B------:R1:W-:Y:S01]  /*1e4c0*/  LDGSTS.E.BYPASS.LTC128B.128 [R4+0x20c00], desc[UR56][R2.64+0x100], !P1 ;  /* 0x20c0010002047fae */ /* 0x0003e2000c901d78 */
[----:B------:R-:W-:Y:S01]  /*1e4d0*/  NOP ;  /* 0x0000000000007918 */ /* 0x000fe20000000000 */
.L_x_751:
[----:B------:R-:W-:Y:S02]  /*1e4e0*/  PLOP3.LUT P1, PT, P1, P0, PT, 0xa2, 0x0 ;  /* 0x000000000000781c */ /* 0x000fe40000f21472 */
[----:B------:R-:W-:-:S08]  /*1e4f0*/  @P0 R2UR P1, UR4, R6 ;  /* 0x00000000060402ca */ /* 0x000fd00000020000 */
[----:B------:R-:W-:-:S05]  /*1e500*/  @P0 PLOP3.LUT P0, PT, P1, PT, PT, 0x80, 0x0 ;  /* 0x000000000000081c */ /* 0x000fca0000f0f070 */
[----:B------:R-:W-:Y:S01]  /*1e510*/  @!P1 SYNCS.ARRIVE.TRANS64.RED.A0T1 RZ, [UR4+0x2a830], RZ ;  /* 0x02a830ffffff99a7 */ /* 0x000fe20008200404 */
[----:B------:R-:W-:Y:S07]  /*1e520*/  @!P1 ARRIVES.LDGSTSBAR.64.TRANSCNT [UR4+0x2a830] ;  /* 0x02a83000ff0099b0 */ /* 0x000fee0008000a84 */
[----:B------:R-:W-:Y:S05]  /*1e530*/  @P0 BRA.U.ANY `(.L_x_751) ;  /* 0xfffffffd00e80947 */ /* 0x000fea000393ffff */
[----:B------:R-:W-:Y:S01]  /*1e540*/  NOP ;  /* 0x0000000000007918 */ /* 0x000fe20000000000 */
[----:B-1----:R-:W2:Y:S02]  /*1e550*/  LDL R2, [R1+0x30] ;  /* 0x0000300001027983 */ /* 0x002ea40000100800 */
[----:B--2---:R-:W-:-:S13]  /*1e560*/  ISETP.NE.AND P2, PT, R2, 0x3, PT ;  /* 0x000000030200780c */ /* 0x004fda0003f45270 */
[----:B------:R-:W-:Y:S05]  /*1e570*/  @!P2 BRA `(.L_x_752) ;  /* 0x000000000004a947 */ /* 0x000fea0003800000 */
[----:B------:R-:W-:Y:S01]  /*1e580*/  BPT.TRAP 0x1 ;  /* 0x000000040000795c */ /* 0x000fe20000300000 */
.L_x_752:
[----:B------:R1:W-:Y:S01]  /*1e590*/  SYNCS.ARRIVE.TRANS64.A1T0 RZ, [R6+URZ+0x2a830], RZ ;  /* 0x02a830ff06ff79a7 */ /* 0x0003e2000810003f */
[----:B------:R-:W-:Y:S05]  /*1e5a0*/  @!P2 BRA `(.L_x_753) ;  /* 0x000000000004a947 */ /* 0x000fea0003800000 */
[----:B------:R-:W-:Y:S01]  /*1e5b0*/  BPT.TRAP 0x1 ;  /* 0x000000040000795c */ /* 0x000fe20000300000 */
.L_x_753:
[----:B------:R-:W-:Y:S01]  /*1e5c0*/  SHF.L.U32 R2, R17, 0x1f, RZ ;  /* 0x0000001f11027819 */ /* 0x000fe200000006ff */
[----:B0-----:R-:W-:Y:S01]  /*1e5d0*/  IMAD R5, R10, 0x8, R22 ;  /* 0x000000080a057824 */ /* 0x001fe200078e0216 */
[----:B------:R-:W-:Y:S03]  /*1e5e0*/  BSSY B1, `(.L_x_754) ;  /* 0x0000003000017945 */ /* 0x000fe60003800000 */
[----:B------:R-:W0:Y:S02]  /*1e5f0*/  SYNCS.PHASECHK.TRANS64.TRYWAIT P0, [R5+URZ+0x2a860], R2 ;  /* 0x02a86002050075a7 */ /* 0x000e24000800017f */
[----:B0-----:R-:W-:Y:S05]  /*1e600*/  @!P0 BRA `(.L_x_755) ;  /* 0x0000004800c08947 */ /* 0x001fea0003800000 */
.L_x_894:
[----:B------:R-:W-:Y:S05]  /*1e610*/  BSYNC B1 ;  /* 0x0000000000017941 */ /* 0x000fea0003800000 */
.L_x_754:
[----:B------:R-:W2:Y:S01]  /*1e620*/  S2R R3, SR_TID.X ;  /* 0x0000000000037919 */ /* 0x000ea20000002100 */
[----:B------:R-:W-:Y:S01]  /*1e630*/  UMOV UR4, 0xffffffff ;  /* 0xffffffff00047882 */ /* 0x000fe20000000000 */
[----:B-1----:R-:W-:Y:S01]  /*1e640*/  IMAD R6, R31, -0x60, R36 ;  /* 0xffffffa01f067824 */ /* 0x002fe200078e0224 */
[----:B------:R-:W-:Y:S01]  /*1e650*/  LOP3.LUT P0, RZ, R29, 0x2, RZ, 0xc0, !PT ;  /* 0x000000021dff7812 */ /* 0x000fe2000780c0ff */
[----:B------:R-:W-:Y:S01]  /*1e660*/  IMAD R4, R10, 0x3000, R33 ;  /* 0x000030000a047824 */ /* 0x000fe200078e0221 */
[----:B--2---:R-:W-:-:S04]  /*1e670*/  LOP3.LUT R3, R3, 0x7f, RZ, 0xc0, !PT ;  /* 0x0000007f03037812 */ /* 0x004fc800078ec0ff */
[----:B------:R-:W-:-:S05]  /*1e680*/  SHF.R.U32.HI R3, RZ, 0x3, R3 ;  /* 0x00000003ff037819 */ /* 0x000fca0000011603 */
[----:B------:R-:W-:Y:S01]  /*1e690*/  IMAD.IADD R6, R6, 0x1, -R3 ;  /* 0x0000000106067824 */ /* 0x000fe200078e0a03 */
[----:B------:R-:W-:Y:S06]  /*1e6a0*/  BRA.DIV UR4, `(.L_x_756) ;  /* 0x0000004a04ac7947 */ /* 0x000fec000b800000 */
[----:B0-----:R-:W0:Y:S01]  /*1e6b0*/  SHFL.IDX PT, R2, R23, RZ, 0x181f ;  /* 0x00181fff17027589 */ /* 0x001e2200000e0000 */
[----:B------:R-:W-:-:S03]  /*1e6c0*/  IMAD R4, R4, 0x2, R22 ;  /* 0x0000000204047824 */ /* 0x000fc600078e0216 */
[----:B------:R-:W1:Y:S01]  /*1e6d0*/  SHFL.IDX PT, R3, R24, RZ, 0x181f ;  /* 0x00181fff18037589 */ /* 0x000e6200000e0000 */
[----:B0-----:R-:W-:-:S04]  /*1e6e0*/  IADD3 R2, P1, R2, R0, RZ ;  /* 0x0000000002027210 */ /* 0x001fc80007f3e0ff */
[----:B-1----:R-:W-:Y:S02]  /*1e6f0*/  IADD3.X R3, RZ, R3, RZ, P1, !PT ;  /* 0x00000003ff037210 */ /* 0x002fe40000ffe4ff */
[----:B------:R-:W-:-:S04]  /*1e700*/  LOP3.LUT P1, RZ, R29, 0x1, RZ, 0xc0, !PT ;  /* 0x000000011dff7812 */ /* 0x000fc8000782c0ff */
[----:B------:R-:W-:-:S13]  /*1e710*/  ISETP.LT.OR P2, PT, R6, 0x1, !P1 ;  /* 0x000000010600780c */ /* 0x000fda0004f41670 */
[----:B------:R-:W-:Y:S01]  /*1e720*/  @!PT LDS RZ, [RZ] ;  /* 0x00000000fffff984 */ /* 0x000fe20000000800 */
        /* <DEDUP_REMOVED lines=13> */
[----:B0-----:R-:W-:-:S04]  /*1e800*/  IADD3 R2, P2, R2, R0, RZ ;  /* 0x0000000002027210 */ /* 0x001fc80007f5e0ff */
[----:B-1----:R-:W-:Y:S02]  /*1e810*/  IADD3.X R3, RZ, R3, RZ, P2, !PT ;  /* 0x00000003ff037210 */ /* 0x002fe400017fe4ff */
        /* <DEDUP_REMOVED lines=18> */
[----:B------:R-:W-:Y:S01]  /*1e940*/  LDGSTS.E.BYPASS.LTC128B.128 [R4+0x2400], desc[UR56][R2.64], !P2 ;  /* 0x0240000002047fae */ /* 0x000fe2000d101d78 */
[----:B------:R-:W-:-:S13]  /*1e950*/  ISETP.LT.OR P2, PT, R6, 0x41, !P0 ;  /* 0x000000410600780c */ /* 0x000fda0004741670 */
[----:B------:R0:W-:Y:S04]  /*1e960*/  LDGSTS.E.BYPASS.LTC128B.128 [R4+0x5400], desc[UR56][R2.64+0x80], !P2 ;  /* 0x0540008002047fae */ /* 0x0001e8000d101d78 */
[----:B0-2---:R0:W1:Y:S02]  /*1e970*/  SHFL.IDX PT, R2, R23, 0x5, 0x181f ;  /* 0x00b81f0017027f89 */ /* 0x00506400000e0000 */
.L_x_908:
[C---:B------:R-:W-:Y:S01]  /*1e980*/  ISETP.LT.OR P1, PT, R6.reuse, 0x51, !P1 ;  /* 0x000000510600780c */ /* 0x040fe20004f21670 */
[----:B------:R-:W-:Y:S01]  /*1e990*/  ULDC.64 UR4, c[0x0][0x328] ;  /* 0x0000ca0000047ab9 */ /* 0x000fe20000000a00 */
[----:B------:R-:W-:Y:S01]  /*1e9a0*/  ISETP.LT.OR P0, PT, R6, 0x51, !P0 ;  /* 0x000000510600780c */ /* 0x000fe20004701670 */
[----:B------:R-:W-:Y:S01]  /*1e9b0*/  IMAD R9, R20, UR4, RZ ;  /* 0x0000000414097c24 */ /* 0x000fe2000f8e02ff */
[----:B-1----:R-:W-:-:S03]  /*1e9c0*/  IADD3 R2, P2, R2, R0, RZ ;  /* 0x0000000002027210 */ /* 0x002fc60007f5e0ff */
[----:B------:R-:W-:Y:S01]  /*1e9d0*/  IMAD R9, R8, UR5, R9 ;  /* 0x0000000508097c24 */ /* 0x000fe2000f8e0209 */
[----:B------:R-:W-:-:S05]  /*1e9e0*/  IADD3.X R3, RZ, R24, RZ, P2, !PT ;  /* 0x00000018ff037210 */ /* 0x000fca00017fe4ff */
[----:B------:R-:W-:Y:S01]  /*1e9f0*/  @!PT LDS RZ, [RZ] ;  /* 0x00000000fffff984 */ /* 0x000fe20000000800 */
[----:B------:R-:W-:Y:S01]  /*1ea00*/  @!PT LDS RZ, [RZ] ;  /* 0x00000000fffff984 */ /* 0x000fe20000000800 */
[----:B------:R-:W-:Y:S01]  /*1ea10*/  @!PT LDS RZ, [RZ] ;  /* 0x00000000fffff984 */ /* 0x000fe20000000800 */
[----:B------:R-:W-:Y:S04]  /*1ea20*/  LDGSTS.E.BYPASS.LTC128B.128 [R4+0x2c00], desc[UR56][R2.64], !P1 ;  /* 0x02c0000002047fae */ /* 0x000fe8000c901d78 */
[----:B------:R1:W-:Y:S01]  /*1ea30*/  LDGSTS.E.BYPASS.LTC128B.128 [R4+0x5c00], desc[UR56][R2.64+0x80], !P0 ;  /* 0x05c0008002047fae */ /* 0x0003e2000c101d78 */
[----:B------:R-:W-:Y:S01]  /*1ea40*/  PLOP3.LUT P0, PT, PT, PT, PT, 0x80, 0x0 ;  /* 0x000000000000781c */ /* 0x000fe20003f0f070 */
[----:B------:R-:W-:Y:S01]  /*1ea50*/  NOP ;  /* 0x0000000000007918 */ /* 0x000fe20000000000 */
[----:B-1----:R-:W-:Y:S01]  /*1ea60*/  IMAD.WIDE.U32 R2, R8, UR4, RZ ;  /* 0x0000000408027c25 */ /* 0x002fe2000f8e00ff */
[----:B------:R-:W-:-:S03]  /*1ea70*/  ULDC.64 UR4, c[0x0][0x338] ;  /* 0x0000ce0000047ab9 */ /* 0x000fc60000000a00 */
[----:B------:R-:W-:Y:S02]  /*1ea80*/  IMAD.IADD R3, R3, 0x1, R9 ;  /* 0x0000000103037824 */ /* 0x000fe400078e0209 */
[----:B------:R-:W-:Y:S02]  /*1ea90*/  IMAD R0, R21, UR4, RZ ;  /* 0x0000000415007c24 */ /* 0x000fe4000f8e02ff */
[----:B------:R-:W-:-:S04]  /*1eaa0*/  IMAD.WIDE.U32 R2, R7, UR4, R2 ;  /* 0x0000000407027c25 */ /* 0x000fc8000f8e0002 */
[----:B------:R-:W-:-:S04]  /*1eab0*/  IMAD R9, R7, UR5, R0 ;  /* 0x0000000507097c24 */ /* 0x000fc8000f8e0200 */
[----:B------:R-:W-:-:S07]  /*1eac0*/  IMAD.IADD R9, R3, 0x1, R9 ;  /* 0x0000000103097824 */ /* 0x000fce00078e0209 */
.L_x_757:
        /* <DEDUP_REMOVED lines=11> */
.L_x_758:
[----:B------:R-:W-:Y:S01]  /*1eb80*/  MOV R3, R9 ;  /* 0x0000000900037202 */ /* 0x000fe20000000f00 */
[----:B------:R-:W-:Y:S01]  /*1eb90*/  ULDC.64 UR4, c[0x0][0x330] ;  /* 0x0000cc0000047ab9 */ /* 0x000fe20000000a00 */
[----:B------:R-:W-:Y:S01]  /*1eba0*/  ULDC.64 UR6, c[0x0][0x318] ;  /* 0x0000c60000067ab9 */ /* 0x000fe20000000a00 */
[----:B------:R1:W-:Y:S01]  /*1ebb0*/  SYNCS.ARRIVE.TRANS64.A1T0 RZ, [R5+URZ+0x2a850], RZ ;  /* 0x02a850ff05ff79a7 */ /* 0x0003e2000810003f */
[----:B------:R-:W-:Y:S01]  /*1ebc0*/  VIADD R0, R26, 0xffffffff ;  /* 0xffffffff1a007836 */ /* 0x000fe20000000000 */
[----:B------:R-:W-:Y:S01]  /*1ebd0*/  MOV R17, R28 ;  /* 0x0000001c00117202 */ /* 0x000fe20000000f00 */
[----:B------:R-:W-:-:S04]  /*1ebe0*/  IMAD.WIDE.U32 R2, R18, UR4, R2 ;  /* 0x0000000412027c25 */ /* 0x000fc8000f8e0002 */
[----:B------:R-:W-:Y:S01]  /*1ebf0*/  IMAD R3, R18, UR5, R3 ;  /* 0x0000000512037c24 */ /* 0x000fe2000f8e0203 */
[C---:B0-----:R-:W-:Y:S01]  /*1ec00*/  LEA R23, P0, R2.reuse, UR6, 0x1 ;  /* 0x0000000602177c11 */ /* 0x041fe2000f8008ff */
[----:B------:R-:W-:Y:S02]  /*1ec10*/  IMAD.MOV.U32 R10, RZ, RZ, R27 ;  /* 0x000000ffff0a7224 */ /* 0x000fe400078e001b */
[----:B------:R-:W-:Y:S01]  /*1ec20*/  IMAD.MOV.U32 R31, RZ, RZ, R26 ;  /* 0x000000ffff1f7224 */ /* 0x000fe200078e001a */
[----:B------:R-:W-:Y:S02]  /*1ec30*/  LEA.HI.X R24, R2, UR7, R3, 0x1, P0 ;  /* 0x0000000702187c11 */ /* 0x000fe400080f0c03 */
[----:B------:R-:W-:-:S13]  /*1ec40*/  ISETP.GT.AND P0, PT, R26, R37, PT ;  /* 0x000000251a00720c */ /* 0x000fda0003f04270 */
[----:B-1----:R-:W-:Y:S05]  /*1ec50*/  @P0 BRA `(.L_x_759) ;  /* 0xfffffff0002c0947 */ /* 0x002fea000383ffff */
.L_x_746:
[----:B------:R-:W-:Y:S05]  /*1ec60*/  BSYNC B0 ;  /* 0x0000000000007941 */ /* 0x000fea0003800000 */
.L_x_745:
        /* <DEDUP_REMOVED lines=11> */
[----:B0-----:R-:W2:Y:S01]  /*1ed20*/  @P0 ATOMG.E.ADD.STRONG.GPU PT, R3, desc[UR56][R2.64], R5 ;  /* 0x00000005020309a8 */ /* 0x001ea200081ee1f8 */
[----:B------:R-:W0:Y:S02]  /*1ed30*/  S2R R4, SR_LTMASK ;  /* 0x0000000000047919 */ /* 0x000e240000003900 */
[----:B0-----:R-:W-:-:S04]  /*1ed40*/  LOP3.LUT R4, R4, UR4, RZ, 0xc0, !PT ;  /* 0x0000000404047c12 */ /* 0x001fc8000f8ec0ff */
[----:B------:R-:W0:Y:S01]  /*1ed50*/  POPC R7, R4 ;  /* 0x0000000400077309 */ /* 0x000e220000000000 */
[----:B--2---:R-:W0:Y:S02]  /*1ed60*/  SHFL.IDX PT, R0, R3, R0, 0x1f ;  /* 0x00001f0003007589 */ /* 0x004e2400000e0000 */
[----:B0-----:R-:W-:-:S07]  /*1ed70*/  IADD3 R16, R0, UR38, R7 ;  /* 0x0000002600107c10 */ /* 0x001fce000fffe007 */
.L_x_761:
[----:B------:R-:W-:Y:S05]  /*1ed80*/  BSYNC B0 ;  /* 0x0000000000007941 */ /* 0x000fea0003800000 */
.L_x_760:
[----:B------:R-:W2:Y:S02]  /*1ed90*/  LDL R0, [R1+0x30] ;  /* 0x0000300001007983 */ /* 0x000ea40000100800 */
[----:B--2---:R-:W-:-:S13]  /*1eda0*/  ISETP.NE.AND P0, PT, R0, 0x3, PT ;  /* 0x000000030000780c */ /* 0x004fda0003f05270 */
[----:B------:R-:W-:Y:S05]  /*1edb0*/  @!P0 BRA `(.L_x_762) ;  /* 0x0000000000048947 */ /* 0x000fea0003800000 */
[----:B------:R-:W-:Y:S01]  /*1edc0*/  BPT.TRAP 0x1 ;  /* 0x000000040000795c */ /* 0x000fe20000300000 */
.L_x_762:
[----:B------:R-:W-:Y:S01]  /*1edd0*/  IMAD R0, R27, 0x8, R22 ;  /* 0x000000081b007824 */ /* 0x000fe200078e0216 */
[----:B0-----:R-:W-:Y:S01]  /*1ede0*/  SHF.L.U32 R3, R28, 0x1f, RZ ;  /* 0x0000001f1c037819 */ /* 0x001fe200000006ff */
[----:B------:R-:W-:Y:S01]  /*1edf0*/  BSSY B0, `(.L_x_763) ;  /* 0x0000004000007945 */ /* 0x000fe20003800000 */
[----:B------:R-:W-:Y:S02]  /*1ee00*/  IMAD R6, R26, -0x60, R36 ;  /* 0xffffffa01a067824 */ /* 0x000fe400078e0224 */
[----:B------:R-:W0:Y:S02]  /*1ee10*/  SYNCS.PHASECHK.TRANS64.TRYWAIT P0, [R0+URZ+0x2a860], R3 ;  /* 0x02a86003000075a7 */ /* 0x000e24000800017f */
[----:B0-----:R-:W-:Y:S05]  /*1ee20*/  @!P0 BRA `(.L_x_764) ;  /* 0x0000004800bc8947 */ /* 0x001fea0003800000 */
.L_x_909:
[----:B------:R-:W-:Y:S05]  /*1ee30*/  BSYNC B0 ;  /* 0x0000000000007941 */ /* 0x000fea0003800000 */
.L_x_763:
[----:B------:R-:W1:Y:S01]  /*1ee40*/  S2R R2, SR_TID.X ;  /* 0x0000000000027919 */ /* 0x000e620000002100 */
[----:B------:R-:W-:Y:S01]  /*1ee50*/  UMOV UR4, 0xffffffff ;  /* 0xffffffff00047882 */ /* 0x000fe20000000000 */
[----:B------:R-:W-:Y:S01]  /*1ee60*/  IMAD R4, R27, 0x3000, R33 ;  /* 0x000030001b047824 */ /* 0x000fe200078e0221 */
[----:B-1----:R-:W-:-:S04]  /*1ee70*/  LOP3.LUT R2, R2, 0x7f, RZ, 0xc0, !PT ;  /* 0x0000007f02027812 */ /* 0x002fc800078ec0ff */
[----:B------:R-:W-:-:S04]  /*1ee80*/  SHF.R.U32.HI R2, RZ, 0x3, R2 ;  /* 0x00000003ff027819 */ /* 0x000fc80000011602 */
[----:B------:R-:W-:Y:S01]  /*1ee90*/  IADD3 R6, -R2, R6, RZ ;  /* 0x0000000602067210 */ /* 0x000fe20007ffe1ff */
[----:B------:R-:W-:Y:S06]  /*1eea0*/  BRA.DIV UR4, `(.L_x_765) ;  /* 0x0000004a04b07947 */ /* 0x000fec000b800000 */
[----:B------:R-:W1:Y:S01]  /*1eeb0*/  S2R R7, SR_TID.X ;  /* 0x0000000000077919 */ /* 0x000e620000002100 */
[C---:B------:R-:W-:Y:S01]  /*1eec0*/  LOP3.LUT R2, R29.reuse, 0x1, RZ, 0xc0, !PT ;  /* 0x000000011d027812 */ /* 0x040fe200078ec0ff */
[----:B------:R-:W-:Y:S01]  /*1eed0*/  IMAD R4, R4, 0x2, R22 ;  /* 0x0000000204047824 */ /* 0x000fe200078e0216 */
[----:B------:R-:W-:Y:S01]  /*1eee0*/  LOP3.LUT P0, RZ, R29, 0x2, RZ, 0xc0, !PT ;  /* 0x000000021dff7812 */ /* 0x000fe2000780c0ff */
[----:B------:R-:W2:Y:S01]  /*1eef0*/  SHFL.IDX PT, R14, R23, RZ, 0x181f ;  /* 0x00181fff170e7589 */ /* 0x000ea200000e0000 */
[----:B------:R-:W-:Y:S02]  /*1ef00*/  ISETP.NE.U32.AND P1, PT, R2, 0x1, PT ;  /* 0x000000010200780c */ /* 0x000fe40003f25070 */
[C---:B------:R-:W-:Y:S01]  /*1ef10*/  ISETP.LT.OR P3, PT, R6.reuse, 0x1, !P0 ;  /* 0x000000010600780c */ /* 0x040fe20004761670 */
[----:B0-----:R-:W0:Y:S01]  /*1ef20*/  SHFL.IDX PT, R3, R24, RZ, 0x181f ;  /* 0x00181fff18037589 */ /* 0x001e2200000e0000 */
[----:B------:R-:W-:-:S03]  /*1ef30*/  ISETP.LT.OR P2, PT, R6, 0x1, P1 ;  /* 0x000000010600780c */ /* 0x000fc60000f41670 */
[----:B------:R-:W-:Y:S04]  /*1ef40*/  SHFL.IDX PT, R8, R24, 0x1, 0x181f ;  /* 0x00381f0018087f89 */ /* 0x000fe800000e0000 */
[----:B------:R-:W-:Y:S01]  /*1ef50*/  SHFL.IDX PT, R10, R23, 0x2, 0x181f ;  /* 0x00581f00170a7f89 */ /* 0x000fe200000e0000 */
[----:B-1----:R-:W-:-:S05]  /*1ef60*/  IMAD.SHL.U32 R7, R7, 0x8, RZ ;  /* 0x0000000807077824 */ /* 0x002fca00078e00ff */
[----:B------:R-:W-:-:S05]  /*1ef70*/  LOP3.LUT R7, R7, 0x38, RZ, 0xc0, !PT ;  /* 0x0000003807077812 */ /* 0x000fca00078ec0ff */
[----:B------:R-:W-:Y:S02]  /*1ef80*/  IMAD.SHL.U32 R5, R7, 0x2, RZ ;  /* 0x0000000207057824 */ /* 0x000fe400078e00ff */
[----:B------:R-:W-:Y:S03]  /*1ef90*/  SHFL.IDX PT, R7, R24, 0x2, 0x181f ;  /* 0x00581f0018077f89 */ /* 0x000fe600000e0000 */
[----:B--2---:R-:W-:Y:S02]  /*1efa0*/  IADD3 R2, P4, R14, R5, RZ ;  /* 0x000000050e027210 */ /* 0x004fe40007f9e0ff */
[----:B------:R-:W1:Y:S02]  /*1efb0*/  SHFL.IDX PT, R14, R23, 0x1, 0x181f ;  /* 0x00381f00170e7f89 */ /* 0x000e6400000e0000 */
[----:B0-----:R-:W-:-:S05]  /*1efc0*/  IADD3.X R3, RZ, R3, RZ, P4, !PT ;  /* 0x00000003ff037210 */ /* 0x001fca00027fe4ff */
        /* <DEDUP_REMOVED lines=13> */
[----:B------:R-:W2:Y:S02]  /*1f0a0*/  SHFL.IDX PT, R10, R23, 0x4, 0x181f ;  /* 0x00981f00170a7f89 */ /* 0x000ea400000e0000 */
[----:B------:R-:W-:Y:S02]  /*1f0b0*/  IADD3.X R3, RZ, R7, RZ, P4, !PT ;  /* 0x00000007ff037210 */ /* 0x000fe400027fe4ff */
        /* <DEDUP_REMOVED lines=13> */
[----:B--2---:R-:W-:-:S05]  /*1f190*/  IADD3 R2, P4, R10, R5, RZ ;  /* 0x000000050a027210 */ /* 0x004fca0007f9e0ff */
[----:B---3--:R-:W-:-:S05]  /*1f1a0*/  IMAD.X R3, RZ, RZ, R7, P4 ;  /* 0x000000ffff037224 */ /* 0x008fca00020e0607 */
[----:B------:R1:W-:Y:S04]  /*1f1b0*/  LDGSTS.E.BYPASS.LTC128B.128 [R4+0x2400], desc[UR56][R2.64], !P2 ;  /* 0x0240000002047fae */ /* 0x0003e8000d101d78 */
[----:B0---4-:R1:W-:Y:S02]  /*1f1c0*/  LDGSTS.E.BYPASS.LTC128B.128 [R4+0x5400], desc[UR56][R2.64+0x80], !P3 ;  /* 0x0540008002047fae */ /* 0x0113e4000d901d78 */
.L_x_923:
[C---:B------:R-:W-:Y:S02]  /*1f1d0*/  ISETP.LT.OR P1, PT, R6.reuse, 0x51, P1 ;  /* 0x000000510600780c */ /* 0x040fe40000f21670 */
[----:B------:R-:W-:Y:S02]  /*1f1e0*/  ISETP.LT.OR P0, PT, R6, 0x51, !P0 ;  /* 0x000000510600780c */ /* 0x000fe40004701670 */
[----:B-1----:R-:W-:-:S04]  /*1f1f0*/  IADD3 R2, P2, R14, R5, RZ ;  /* 0x000000050e027210 */ /* 0x002fc80007f5e0ff */
[----:B------:R-:W-:-:S05]  /*1f200*/  IADD3.X R3, RZ, R24, RZ, P2, !PT ;  /* 0x00000018ff037210 */ /* 0x000fca00017fe4ff */
[----:B------:R-:W-:Y:S01]  /*1f210*/  @!PT LDS RZ, [RZ] ;  /* 0x00000000fffff984 */ /* 0x000fe20000000800 */
[----:B------:R-:W-:Y:S01]  /*1f220*/  @!PT LDS RZ, [RZ] ;  /* 0x00000000fffff984 */ /* 0x000fe20000000800 */
[----:B------:R-:W-:Y:S01]  /*1f230*/  @!PT LDS RZ, [RZ] ;  /* 0x00000000fffff984 */ /* 0x000fe20000000800 */
[----:B------:R0:W-:Y:S04]  /*1f240*/  LDGSTS.E.BYPASS.LTC128B.128 [R4+0x2c00], desc[UR56][R2.64], !P1 ;  /* 0x02c0000002047fae */ /* 0x0001e8000c901d78 */
[----:B------:R0:W-:Y:S01]  /*1f250*/  LDGSTS.E.BYPASS.LTC128B.128 [R4+0x5c00], desc[UR56][R2.64+0x80], !P0 ;  /* 0x05c0008002047fae */ /* 0x0001e2000c101d78 */
[----:B------:R-:W-:Y:S01]  /*1f260*/  PLOP3.LUT P0, PT, PT, PT, PT, 0x80, 0x0 ;  /* 0x000000000000781c */ /* 0x000fe20003f0f070 */
[----:B------:R-:W-:-:S12]  /*1f270*/  NOP ;  /* 0x0000000000007918 */ /* 0x000fd80000000000 */
.L_x_766:
[----:B------:R-:W-:Y:S02]  /*1f280*/  PLOP3.LUT P1, PT, P1, P0, PT, 0xa2, 0x0 ;  /* 0x000000000000781c */ /* 0x000fe40000f21472 */
[----:B------:R-:W-:-:S08]  /*1f290*/  @P0 R2UR P1, UR4, R0 ;  /* 0x00000000000402ca */ /* 0x000fd00000020000 */
[----:B------:R-:W-:-:S05]  /*1f2a0*/  @P0 PLOP3.LUT P0, PT, P1, PT, PT, 0x80, 0x0 ;  /* 0x000000000000081c */ /* 0x000fca0000f0f070 */
[----:B------:R-:W-:Y:S01]  /*1f2b0*/  @!P1 SYNCS.ARRIVE.TRANS64.RED.A0T1 RZ, [UR4+0x2a850], RZ ;  /* 0x02a850ffffff99a7 */ /* 0x000fe20008200404 */
[----:B------:R-:W-:Y:S07]  /*1f2c0*/  @!P1 ARRIVES.LDGSTSBAR.64.TRANSCNT [UR4+0x2a850] ;  /* 0x02a85000ff0099b0 */ /* 0x000fee0008000a84 */
[----:B------:R-:W-:Y:S05]  /*1f2d0*/  @P0 BRA.U.ANY `(.L_x_766) ;  /* 0xfffffffd00e80947 */ /* 0x000fea000393ffff */
[----:B------:R-:W-:Y:S01]  /*1f2e0*/  NOP ;  /* 0x0000000000007918 */ /* 0x000fe20000000000 */
[----:B0-----:R-:W2:Y:S02]  /*1f2f0*/  LDL.LU R2, [R1+0x30] ;  /* 0x0000300001027983 */ /* 0x001ea40000300800 */
[----:B--2---:R-:W-:-:S13]  /*1f300*/  ISETP.NE.AND P2, PT, R2, 0x3, PT ;  /* 0x000000030200780c */ /* 0x004fda0003f45270 */
[----:B------:R-:W-:Y:S05]  /*1f310*/  @!P2 BRA `(.L_x_767) ;  /* 0x000000000004a947 */ /* 0x000fea0003800000 */
[----:B------:R-:W-:Y:S01]  /*1f320*/  BPT.TRAP 0x1 ;  /* 0x000000040000795c */ /* 0x000fe20000300000 */
.L_x_767:
[----:B------:R0:W-:Y:S01]  /*1f330*/  SYNCS.ARRIVE.TRANS64.A1T0 RZ, [R0+URZ+0x2a850], RZ ;  /* 0x02a850ff00ff79a7 */ /* 0x0001e2000810003f */
[----:B------:R-:W-:-:S05]  /*1f340*/  VIADD R27, R27, 0x1 ;  /* 0x000000011b1b7836 */ /* 0x000fca0000000000 */
[----:B------:R-:W-:-:S04]  /*1f350*/  ISETP.NE.AND P0, PT, R27, 0x2, PT ;  /* 0x000000021b00780c */ /* 0x000fc80003f05270 */
[----:B------:R-:W-:Y:S02]  /*1f360*/  SEL R3, RZ, 0x1, P0 ;  /* 0x00000001ff037807 */ /* 0x000fe40000000000 */
[----:B------:R-:W-:Y:S02]  /*1f370*/  SEL R27, R27, RZ, P0 ;  /* 0x000000ff1b1b7207 */ /* 0x000fe40000000000 */
[----:B0-----:R-:W-:-:S07]  /*1f380*/  LOP3.LUT R28, R28, R3, RZ, 0x3c, !PT ;  /* 0x000000031c1c7212 */ /* 0x001fce00078e3cff */
.L_x_724:
[----:B------:R-:W-:Y:S05]  /*1f390*/  BSYNC B7 ;  /* 0x0000000000077941 */ /* 0x000fea0003800000 */
.L_x_722:
[----:B------:R-:W2:Y:S02]  /*1f3a0*/  LDL R0, [R1+0x38] ;  /* 0x0000380001007983 */ /* 0x000ea40000100800 */
[----:B--2---:R-:W-:-:S13]  /*1f3b0*/  LOP3.LUT P0, RZ, R0, 0x20, RZ, 0xc0, !PT ;  /* 0x0000002000ff7812 */ /* 0x004fda000780c0ff */
[----:B------:R-:W-:Y:S05]  /*1f3c0*/  @!P0 BRA `(.L_x_768) ;  /* 0x0000000000248947 */ /* 0x000fea0003800000 */
[----:B------:R-:W-:Y:S05]  /*1f3d0*/  WARPSYNC.ALL ;  /* 0x0000000000007948 */ /* 0x000fea0003800000 */
[----:B------:R-:W1:Y:S08]  /*1f3e0*/  S2UR UR5, SR_CgaCtaId ;  /* 0x00000000000579c3 */ /* 0x000e700000008800 */
[----:B------:R-:W-:Y:S06]  /*1f3f0*/  BAR.SYNC.DEFER_BLOCKING 0x5, 0x180 ;  /* 0x0146000000007b1d */ /* 0x000fec0000010000 */
[----:B------:R-:W-:-:S02]  /*1f400*/  UMOV UR4, 0x400 ;  /* 0x0000040000047882 */ /* 0x000fc40000000000 */
[----:B-1----:R-:W-:-:S06]  /*1f410*/  ULEA UR4, UR5, UR4, 0x18 ;  /* 0x0000000405047291 */ /* 0x002fcc000f8ec03f */
[----:B0-----:R-:W-:-:S05]  /*1f420*/  IMAD.U32 R22, RZ, RZ, UR4 ;  /* 0x00000004ff167e24 */ /* 0x001fca000f8e00ff */
[----:B------:R2:W3:Y:S01]  /*1f430*/  LDS.128 R16, [R22+0x2a8d0] ;  /* 0x02a8d00016107984 */ /* 0x0004e20000000c00 */
[----:B------:R-:W-:Y:S06]  /*1f440*/  BAR.ARV 0x4, 0x180 ;  /* 0x0106000000007b1d */ /* 0x000fec0000002000 */
[----:B------:R-:W-:Y:S05]  /*1f450*/  BRA `(.L_x_769) ;  /* 0x0000000800d07947 */ /* 0x000fea0003800000 */
.L_x_768:
[----:B------:R-:W1:Y:S01]  /*1f460*/  S2R R9, SR_TID.X ;  /* 0x0000000000097919 */ /* 0x000e620000002100 */
[----:B------:R-:W-:Y:S01]  /*1f470*/  UMOV UR4, 0xffffffff ;  /* 0xffffffff00047882 */ /* 0x000fe20000000000 */
[----:B-1----:R-:W-:-:S04]  /*1f480*/  LOP3.LUT R9, R9, 0x1f, RZ, 0xc0, !PT ;  /* 0x0000001f09097812 */ /* 0x002fc800078ec0ff */
[----:B------:R-:W-:Y:S01]  /*1f490*/  ISETP.NE.AND P0, PT, R9, 0x1f, PT ;  /* 0x0000001f0900780c */ /* 0x000fe20003f05270 */
[----:B------:R-:W-:-:S12]  /*1f4a0*/  BRA.DIV UR4, `(.L_x_770) ;  /* 0x0000004e041c7947 */ /* 0x000fd8000b800000 */
[----:B0-----:R-:W-:Y:S01]  /*1f4b0*/  IADD3 R7, R19, R9, RZ ;  /* 0x0000000913077210 */ /* 0x001fe20007ffe0ff */
[----:B------:R-:W-:-:S03]  /*1f4c0*/  ULDC UR4, c[0x0][0xc3c] ;  /* 0x00030f0000047ab9 */ /* 0x000fc60000000800 */
[----:B------:R-:W-:-:S13]  /*1f4d0*/  ISETP.GE.OR P1, PT, R7, UR4, !P0 ;  /* 0x0000000407007c0c */ /* 0x000fda000c726670 */
[----:B------:R-:W0:Y:S08]  /*1f4e0*/  @!P1 LDC.64 R2, c[0x0][0xc80] ;  /* 0x00032000ff029b82 */ /* 0x000e300000000a00 */
[----:B------:R-:W1:Y:S01]  /*1f4f0*/  @!P1 LDC.64 R4, c[0x0][0xc78] ;  /* 0x00031e00ff049b82 */ /* 0x000e620000000a00 */
[----:B0-----:R-:W-:-:S05]  /*1f500*/  @!P1 IMAD.WIDE R2, R7, 0x4, R2 ;  /* 0x0000000407029825 */ /* 0x001fca00078e0202 */
[----:B------:R1:W2:Y:S02]  /*1f510*/  @!P1 LDG.E R6, desc[UR56][R2.64] ;  /* 0x0000003802069981 */ /* 0x0002a4000c1e1900 */
[----:B-1----:R-:W-:-:S05]  /*1f520*/  @!P1 IMAD.WIDE R2, R7, 0x4, R4 ;  /* 0x0000000407029825 */ /* 0x002fca00078e0204 */
[----:B------:R-:W3:Y:S01]  /*1f530*/  @!P1 LDG.E R5, desc[UR56][R2.64] ;  /* 0x0000003802059981 */ /* 0x000ee2000c1e1900 */
[----:B------:R-:W-:Y:S01]  /*1f540*/  IMAD.MOV.U32 R7, RZ, RZ, RZ ;  /* 0x000000ffff077224 */ /* 0x000fe200078e00ff */
[----:B------:R-:W-:Y:S02]  /*1f550*/  MOV R4, RZ ;  /* 0x000000ff00047202 */ /* 0x000fe40000000f00 */
[C---:B------:R-:W-:Y:S01]  /*1f560*/  ISETP.GE.U32.AND P2, PT, R9.reuse, 0x2, PT ;  /* 0x000000020900780c */ /* 0x040fe20003f46070 */
[----:B------:R-:W-:Y:S01]  /*1f570*/  SHFL.IDX PT, R0, R16, RZ, 0x1f ;  /* 0x00001fff10007589 */ /* 0x000fe200000e0000 */
[C---:B------:R-:W-:Y:S02]  /*1f580*/  ISETP.GE.U32.AND P3, PT, R9.reuse, 0x4, PT ;  /* 0x000000040900780c */ /* 0x040fe40003f66070 */
[C---:B------:R-:W-:Y:S01]  /*1f590*/  ISETP.GE.U32.AND P4, PT, R9.reuse, 0x8, PT ;  /* 0x000000080900780c */ /* 0x040fe20003f86070 */
[----:B------:R-:W-:Y:S01]  /*1f5a0*/  SHFL.IDX PT, R8, R16, 0x1, 0x1f ;  /* 0x00201f0010087f89 */ /* 0x000fe200000e0000 */
[----:B------:R-:W-:Y:S01]  /*1f5b0*/  ISETP.GE.U32.AND P5, PT, R9, 0x10, PT ;  /* 0x000000100900780c */ /* 0x000fe20003fa6070 */
[----:B--2---:R-:W-:-:S02]  /*1f5c0*/  @!P1 IMAD.MOV.U32 R7, RZ, RZ, R6 ;  /* 0x000000ffff079224 */ /* 0x004fc400078e0006 */
[----:B------:R-:W-:Y:S02]  /*1f5d0*/  IMAD.MOV.U32 R6, RZ, RZ, RZ ;  /* 0x000000ffff067224 */ /* 0x000fe400078e00ff */
[----:B---3--:R-:W-:Y:S01]  /*1f5e0*/  @!P1 IMAD.MOV.U32 R4, RZ, RZ, R5 ;  /* 0x000000ffff049224 */ /* 0x008fe200078e0005 */
[----:B------:R-:W-:-:S03]  /*1f5f0*/  ISETP.NE.AND P1, PT, R9, RZ, PT ;  /* 0x000000ff0900720c */ /* 0x000fc60003f25270 */
[----:B------:R-:W-:-:S05]  /*1f600*/  IMAD R13, R4, R7, RZ ;  /* 0x00000007040d7224 */ /* 0x000fca00078e02ff */
        /* <DEDUP_REMOVED lines=15> */
[----:B------:R0:W1:Y:S02]  /*1f700*/  SHFL.IDX PT, R14, R2, 0x1f, 0x1f ;  /* 0x03e01f00020e7f89 */ /* 0x00006400000e0000 */
.L_x_933:
[----:B------:R-:W-:Y:S02]  /*1f710*/  ULDC UR4, c[0x0][0xc38] ;  /* 0x00030e0000047ab9 */ /* 0x000fe40000000800 */
[----:B------:R-:W-:-:S04]  /*1f720*/  IMAD.U32 R5, RZ, RZ, UR4 ;  /* 0x00000004ff057e24 */ /* 0x000fc8000f8e00ff */
[----:B-1----:R-:W-:-:S05]  /*1f730*/  IMAD R14, R14, R5, RZ ;  /* 0x000000050e0e7224 */ /* 0x002fca00078e02ff */
[----:B------:R-:W-:-:S04]  /*1f740*/  IADD3 R9, R8, R14, RZ ;  /* 0x0000000e08097210 */ /* 0x000fc80007ffe0ff */
[----:B------:R-:W-:-:S13]  /*1f750*/  ISETP.GT.AND P6, PT, R9, R0, PT ;  /* 0x000000000900720c */ /* 0x000fda0003fc4270 */
[----:B------:R-:W-:Y:S05]  /*1f760*/  @P6 BRA `(.L_x_771) ;  /* 0x0000000000a46947 */ /* 0x000fea0003800000 */
.L_x_774:
[----:B0-----:R-:W0:Y:S01]  /*1f770*/  LDC R2, c[0x0][0xc3c] ;  /* 0x00030f00ff027b82 */ /* 0x001e220000000800 */
[----:B------:R-:W-:-:S05]  /*1f780*/  VIADD R19, R19, 0x1f ;  /* 0x0000001f13137836 */ /* 0x000fca0000000000 */
[----:B0-----:R-:W-:-:S13]  /*1f790*/  ISETP.GE.AND P6, PT, R19, R2, PT ;  /* 0x000000021300720c */ /* 0x001fda0003fc6270 */
[----:B------:R-:W-:Y:S05]  /*1f7a0*/  @P6 BRA `(.L_x_772) ;  /* 0x0000000400b86947 */ /* 0x000fea0003800000 */
[----:B------:R-:W0:Y:S01]  /*1f7b0*/  S2R R3, SR_TID.X ;  /* 0x0000000000037919 */ /* 0x000e220000002100 */
[----:B------:R-:W-:Y:S02]  /*1f7c0*/  MOV R7, RZ ;  /* 0x000000ff00077202 */ /* 0x000fe40000000f00 */
[----:B0-----:R-:W-:-:S05]  /*1f7d0*/  LOP3.LUT R3, R3, 0x1f, RZ, 0xc0, !PT ;  /* 0x0000001f03037812 */ /* 0x001fca00078ec0ff */
[----:B------:R-:W-:-:S05]  /*1f7e0*/  IMAD.IADD R11, R19, 0x1, R3 ;  /* 0x00000001130b7824 */ /* 0x000fca00078e0203 */
[----:B------:R-:W-:-:S13]  /*1f7f0*/  ISETP.GE.OR P6, PT, R11, R2, !P0 ;  /* 0x000000020b00720c */ /* 0x000fda00047c6670 */
[----:B------:R-:W0:Y:S08]  /*1f800*/  @!P6 LDC.64 R2, c[0x0][0xc80] ;  /* 0x00032000ff02eb82 */ /* 0x000e300000000a00 */
[----:B------:R-:W1:Y:S01]  /*1f810*/  @!P6 LDC.64 R4, c[0x0][0xc78] ;  /* 0x00031e00ff04eb82 */ /* 0x000e620000000a00 */
[----:B0-----:R-:W-:-:S05]  /*1f820*/  @!P6 IMAD.WIDE R2, R11, 0x4, R2 ;  /* 0x000000040b02e825 */ /* 0x001fca00078e0202 */
[----:B------:R1:W2:Y:S02]  /*1f830*/  @!P6 LDG.E R7, desc[UR56][R2.64] ;  /* 0x000000380207e981 */ /* 0x0002a4000c1e1900 */
[----:B-1----:R-:W-:-:S04]  /*1f840*/  @!P6 IMAD.WIDE R2, R11, 0x4, R4 ;  /* 0x000000040b02e825 */ /* 0x002fc800078e0204 */
[----:B------:R-:W-:-:S06]  /*1f850*/  IMAD.MOV.U32 R4, RZ, RZ, RZ ;  /* 0x000000ffff047224 */ /* 0x000fcc00078e00ff */
        /* <DEDUP_REMOVED lines=20> */
.L_x_941:
[----:B------:R-:W-:Y:S02]  /*1f9a0*/  ULDC UR4, c[0x0][0xc38] ;  /* 0x00030e0000047ab9 */ /* 0x000fe40000000800 */
[----:B------:R-:W-:-:S04]  /*1f9b0*/  IMAD.U32 R5, RZ, RZ, UR4 ;  /* 0x00000004ff057e24 */ /* 0x000fc8000f8e00ff */
[----:B-1----:R-:W-:-:S04]  /*1f9c0*/  IMAD R14, R14, R5, RZ ;  /* 0x000000050e0e7224 */ /* 0x002fc800078e02ff */
[----:B------:R-:W-:-:S05]  /*1f9d0*/  IMAD.IADD R9, R14, 0x1, R9 ;  /* 0x000000010e097824 */ /* 0x000fca00078e0209 */
[----:B------:R-:W-:-:S13]  /*1f9e0*/  ISETP.GT.AND P6, PT, R9, R0, PT ;  /* 0x000000000900720c */ /* 0x000fda0003fc4270 */
[----:B------:R-:W-:Y:S05]  /*1f9f0*/  @!P6 BRA `(.L_x_774) ;  /* 0xfffffffc005ce947 */ /* 0x000fea000383ffff */
.L_x_771:
[----:B------:R-:W-:Y:S01]  /*1fa00*/  IADD3 R9, -R14, R9, RZ ;  /* 0x000000090e097210 */ /* 0x000fe20007ffe1ff */
[----:B------:R-:W-:-:S04]  /*1fa10*/  UMOV UR4, 0xffffffff ;  /* 0xffffffff00047882 */ /* 0x000fc80000000000 */
[----:B------:R-:W-:-:S05]  /*1fa20*/  IMAD R3, R2, R5, R9 ;  /* 0x0000000502037224 */ /* 0x000fca00078e0209 */
[----:B------:R-:W-:Y:S01]  /*1fa30*/  ISETP.GT.AND P6, PT, R3, R0, PT ;  /* 0x000000000300720c */ /* 0x000fe20003fc4270 */
[----:B------:R-:W-:-:S12]  /*1fa40*/  BRA.DIV UR4, `(.L_x_775) ;  /* 0x0000004e04a87947 */ /* 0x000fd8000b800000 */
[----:B------:R-:W-:-:S04]  /*1fa50*/  VOTE.ANY R3, PT, !P6 ;  /* 0x0000000000037806 */ /* 0x000fc800070e0100 */
[----:B------:R-:W1:Y:S02]  /*1fa60*/  POPC R8, R3 ;  /* 0x0000000300087309 */ /* 0x000e640000000000 */
[----:B-1----:R1:W2:Y:S04]  /*1fa70*/  SHFL.IDX PT, R7, R7, R8, 0x1f ;  /* 0x00001f0807077589 */ /* 0x0022a800000e0000 */
[----:B------:R1:W3:Y:S02]  /*1fa80*/  SHFL.IDX PT, R4, R4, R8, 0x1f ;  /* 0x00001f0804047589 */ /* 0x0002e400000e0000 */
.L_x_946:
[----:B------:R-:W-:-:S13]  /*1fa90*/  ISETP.NE.AND P0, PT, R3, RZ, PT ;  /* 0x000000ff0300720c */ /* 0x000fda0003f05270 */
[----:B------:R-:W-:Y:S05]  /*1faa0*/  @!P0 BRA `(.L_x_776) ;  /* 0x0000000000108947 */ /* 0x000fea0003800000 */
[----:B------:R-:W-:Y:S01]  /*1fab0*/  UMOV UR4, 0xffffffff ;  /* 0xffffffff00047882 */ /* 0x000fe20000000000 */
[----:B------:R-:W-:Y:S02]  /*1fac0*/  VIADD R12, R8, 0xffffffff ;  /* 0xffffffff080c7836 */ /* 0x000fe40000000000 */
[----:B------:R-:W-:Y:S05]  /*1fad0*/  BRA.DIV UR4, `(.L_x_777) ;  /* 0x0000004e04e07947 */ /* 0x000fea000b800000 */
[----:B------:R4:W0:Y:S02]  /*1fae0*/  SHFL.IDX PT, R6, R2, R12, 0x1f ;  /* 0x00001f0c02067589 */ /* 0x00082400000e0000 */
.L_x_776:
[----:B--2---:R-:W-:Y:S01]  /*1faf0*/  IABS R10, R7 ;  /* 0x00000007000a7213 */ /* 0x004fe20000000000 */
[----:B0-----:R-:W-:Y:S01]  /*1fb00*/  IMAD R16, R6, R5, R9 ;  /* 0x0000000506107224 */ /* 0x001fe200078e0209 */
[----:B---3--:R-:W-:Y:S02]  /*1fb10*/  IABS R5, R4 ;  /* 0x0000000400057213 */ /* 0x008fe40000000000 */
[----:B------:R-:W0:Y:S01]  /*1fb20*/  I2F.RP R11, R10 ;  /* 0x0000000a000b7306 */ /* 0x000e220000209400 */
[----:B------:R-:W-:Y:S01]  /*1fb30*/  IMAD.IADD R0, R0, 0x1, -R16 ;  /* 0x0000000100007824 */ /* 0x000fe200078e0a10 */
[----:B------:R-:W-:-:S06]  /*1fb40*/  IADD3 R19, R8, R19, RZ ;  /* 0x0000001308137210 */ /* 0x000fcc0007ffe0ff */
[----:B----4-:R-:W2:Y:S08]  /*1fb50*/  I2F.RP R12, R5 ;  /* 0x00000005000c7306 */ /* 0x010eb00000209400 */
[----:B0-----:R-:W0:Y:S08]  /*1fb60*/  MUFU.RCP R11, R11 ;  /* 0x0000000b000b7308 */ /* 0x001e300000001000 */
[----:B--2---:R-:W-:Y:S01]  /*1fb70*/  MUFU.RCP R12, R12 ;  /* 0x0000000c000c7308 */ /* 0x004fe20000001000 */
[----:B0-----:R-:W-:-:S07]  /*1fb80*/  VIADD R2, R11, 0xffffffe ;  /* 0x0ffffffe0b027836 */ /* 0x001fce0000000000 */
[----:B------:R0:W2:Y:S02]  /*1fb90*/  F2I.FTZ.U32.TRUNC.NTZ R3, R2 ;  /* 0x0000000200037305 */ /* 0x0000a4000021f000 */
[----:B0-----:R-:W-:Y:S01]  /*1fba0*/  IMAD.MOV.U32 R2, RZ, RZ, RZ ;  /* 0x000000ffff027224 */ /* 0x001fe200078e00ff */
[----:B--2---:R-:W-:-:S05]  /*1fbb0*/  IADD3 R9, RZ, -R3, RZ ;  /* 0x80000003ff097210 */ /* 0x004fca0007ffe0ff */
[----:B------:R-:W-:-:S04]  /*1fbc0*/  IMAD R9, R9, R10, RZ ;  /* 0x0000000a09097224 */ /* 0x000fc800078e02ff */
[----:B------:R-:W-:Y:S01]  /*1fbd0*/  IMAD.HI.U32 R3, R3, R9, R2 ;  /* 0x0000000903037227 */ /* 0x000fe200078e0002 */
[----:B------:R-:W-:Y:S02]  /*1fbe0*/  IABS R2, R7 ;  /* 0x0000000700027213 */ /* 0x000fe40000000000 */
[----:B------:R-:W-:Y:S02]  /*1fbf0*/  IABS R9, R0 ;  /* 0x0000000000097213 */ /* 0x000fe40000000000 */
[----:B------:R-:W-:-:S03]  /*1fc00*/  IADD3 R2, RZ, -R2, RZ ;  /* 0x80000002ff027210 */ /* 0x000fc60007ffe0ff */
[----:B------:R-:W-:-:S04]  /*1fc10*/  IMAD.HI.U32 R6, R3, R9, RZ ;  /* 0x0000000903067227 */ /* 0x000fc800078e00ff */
[----:B------:R-:W-:Y:S02]  /*1fc20*/  VIADD R3, R12, 0xffffffe ;  /* 0x0ffffffe0c037836 */ /* 0x000fe40000000000 */
[----:B------:R-:W-:-:S04]  /*1fc30*/  IMAD R9, R6, R2, R9 ;  /* 0x0000000206097224 */ /* 0x000fc800078e0209 */
[----:B------:R-:W0:Y:S01]  /*1fc40*/  F2I.FTZ.U32.TRUNC.NTZ R3, R3 ;  /* 0x0000000300037305 */ /* 0x000e22000021f000 */
[----:B------:R-:W-:-:S13]  /*1fc50*/  ISETP.GT.U32.AND P1, PT, R10, R9, PT ;  /* 0x000000090a00720c */ /* 0x000fda0003f24070 */
[----:B------:R-:W-:Y:S01]  /*1fc60*/  @!P1 IMAD.IADD R9, R9, 0x1, -R10 ;  /* 0x0000000109099824 */ /* 0x000fe200078e0a0a */
[----:B0-----:R-:W-:Y:S01]  /*1fc70*/  IADD3 R2, RZ, -R3, RZ ;  /* 0x80000003ff027210 */ /* 0x001fe20007ffe0ff */
[----:B------:R-:W-:Y:S01]  /*1fc80*/  @!P1 VIADD R6, R6, 0x1 ;  /* 0x0000000106069836 */ /* 0x000fe20000000000 */
[----:B------:R-:W-:Y:S02]  /*1fc90*/  ISETP.NE.AND P1, PT, R7, RZ, PT ;  /* 0x000000ff0700720c */ /* 0x000fe40003f25270 */
[----:B------:R-:W-:Y:S01]  /*1fca0*/  ISETP.GE.U32.AND P0, PT, R9, R10, PT ;  /* 0x0000000a0900720c */ /* 0x000fe20003f06070 */
[----:B------:R-:W-:Y:S02]  /*1fcb0*/  IMAD R9, R2, R5, RZ ;  /* 0x0000000502097224 */ /* 0x000fe400078e02ff */
[----:B------:R-:W-:-:S04]  /*1fcc0*/  IMAD.MOV.U32 R2, RZ, RZ, RZ ;  /* 0x000000ffff027224 */ /* 0x000fc800078e00ff */
[----:B------:R-:W-:Y:S01]  /*1fcd0*/  IMAD.HI.U32 R9, R3, R9, R2 ;  /* 0x0000000903097227 */ /* 0x000fe200078e0002 */
[----:B------:R-:W-:Y:S02]  /*1fce0*/  LOP3.LUT R2, R0, R7, RZ, 0x3c, !PT ;  /* 0x0000000700027212 */ /* 0x000fe400078e3cff */
[----:B------:R-:W-:Y:S02]  /*1fcf0*/  IABS R3, R4 ;  /* 0x0000000400037213 */ /* 0x000fe40000000000 */
[----:B------:R-:W-:Y:S02]  /*1fd00*/  ISETP.GE.AND P2, PT, R2, RZ, PT ;  /* 0x000000ff0200720c */ /* 0x000fe40003f46270 */
[----:B------:R-:W-:Y:S01]  /*1fd10*/  @P0 IADD3 R6, R6, 0x1, RZ ;  /* 0x0000000106060810 */ /* 0x000fe20007ffe0ff */
[----:B------:R-:W-:-:S10]  /*1fd20*/  IMAD.MOV R3, RZ, RZ, -R3 ;  /* 0x000000ffff037224 */ /* 0x000fd400078e0a03 */
        /* <DEDUP_REMOVED lines=8> */
[-C--:B------:R-:W-:Y:S01]  /*1fdb0*/  @!P1 IADD3 R2, R2, -R5.reuse, RZ ;  /* 0x8000000502029210 */ /* 0x080fe20007ffe0ff */
[----:B------:R-:W-:Y:S01]  /*1fdc0*/  @!P1 VIADD R9, R9, 0x1 ;  /* 0x0000000109099836 */ /* 0x000fe20000000000 */
[----:B------:R-:W-:Y:S02]  /*1fdd0*/  ISETP.NE.AND P1, PT, R4, RZ, PT ;  /* 0x000000ff0400720c */ /* 0x000fe40003f25270 */
[----:B------:R-:W-:Y:S02]  /*1fde0*/  ISETP.GE.U32.AND P0, PT, R2, R5, PT ;  /* 0x000000050200720c */ /* 0x000fe40003f06070 */
[----:B------:R-:W-:-:S04]  /*1fdf0*/  LOP3.LUT R2, R6, R4, RZ, 0x3c, !PT ;  /* 0x0000000406027212 */ /* 0x000fc800078e3cff */
[----:B------:R-:W-:-:S07]  /*1fe00*/  ISETP.GE.AND P2, PT, R2, RZ, PT ;  /* 0x000000ff0200720c */ /* 0x000fce0003f46270 */
[----:B------:R-:W-:-:S06]  /*1fe10*/  @P0 VIADD R9, R9, 0x1 ;  /* 0x0000000109090836 */ /* 0x000fcc0000000000 */
[----:B------:R-:W-:Y:S02]  /*1fe20*/  @!P2 IADD3 R9, -R9, RZ, RZ ;  /* 0x000000ff0909a210 */ /* 0x000fe40007ffe1ff */
[----:B------:R-:W-:-:S05]  /*1fe30*/  @!P1 LOP3.LUT R9, RZ, R4, RZ, 0x33, !PT ;  /* 0x00000004ff099212 */ /* 0x000fca00078e33ff */
[--C-:B------:R-:W-:Y:S02]  /*1fe40*/  IMAD.MOV R3, RZ, RZ, -R9.reuse ;  /* 0x000000ffff037224 */ /* 0x100fe400078e0a09 */
[C---:B------:R-:W-:Y:S02]  /*1fe50*/  IMAD R9, R4.reuse, 0x1000000, R9 ;  /* 0x0100000004097824 */ /* 0x040fe400078e0209 */
[----:B------:R-:W-:-:S04]  /*1fe60*/  IMAD R18, R4, R3, R6 ;  /* 0x0000000304127224 */ /* 0x000fc800078e0206 */
[----:B------:R-:W-:Y:S01]  /*1fe70*/  IMAD R18, R18, 0x10000, R9 ;  /* 0x0001000012127824 */ /* 0x000fe200078e0209 */
[----:B------:R-:W-:Y:S06]  /*1fe80*/  BRA `(.L_x_778) ;  /* 0x00000000001c7947 */ /* 0x000fec0003800000 */
.L_x_772:
[----:B------:R-:W-:Y:S01]  /*1fe90*/  UMOV UR4, URZ ;  /* 0x0000003f00047c82 */ /* 0x000fe20008000000 */
[----:B------:R-:W-:Y:S01]  /*1fea0*/  UMOV UR5, URZ ;  /* 0x0000003f00057c82 */ /* 0x000fe20008000000 */
[----:B------:R-:W-:Y:S01]  /*1feb0*/  ULDC UR6, c[0x0][0xc3c] ;  /* 0x00030f0000067ab9 */ /* 0x000fe20000000800 */
[----:B------:R-:W-:Y:S01]  /*1fec0*/  MOV R16, R0 ;  /* 0x0000000000107202 */ /* 0x000fe20000000f00 */
[----:B------:R-:W-:Y:S01]  /*1fed0*/  IMAD.U32 R17, RZ, RZ, UR4 ;  /* 0x00000004ff117e24 */ /* 0x000fe2000f8e00ff */
[----:B------:R-:W-:Y:S01]  /*1fee0*/  MOV R19, UR6 ;  /* 0x0000000600137c02 */ /* 0x000fe20008000f00 */
[----:B------:R-:W-:-:S07]  /*1fef0*/  IMAD.U32 R18, RZ, RZ, UR5 ;  /* 0x00000005ff127e24 */ /* 0x000fce000f8e00ff */
.L_x_778:
        /* <DEDUP_REMOVED lines=10> */
.L_x_769:
[----:B------:R-:W-:Y:S02]  /*1ffa0*/  ULDC UR4, c[0x0][0xc3c] ;  /* 0x00030f0000047ab9 */ /* 0x000fe40000000800 */
[----:B---3--:R-:W-:-:S13]  /*1ffb0*/  ISETP.GE.AND P0, PT, R19, UR4, PT ;  /* 0x0000000413007c0c */ /* 0x008fda000bf06270 */
[----:B------:R-:W-:Y:S05]  /*1ffc0*/  @!P0 BRA `(.L_x_779) ;  /* 0xffffff9c00f48947 */ /* 0x000fea000383ffff */
[----:B------:R-:W-:Y:S05]  /*1ffd0*/  BSYNC B8 ;  /* 0x0000000000087941 */ /* 0x000fea0003800000 */
.L_x_676:
[----:B------:R-:W3:Y:S01]  /*1ffe0*/  LDL.LU R0, [R1+0x20] ;  /* 0x0000200001007983 */ /* 0x000ee20000300800 */
[----:B------:R-:W-:Y:S01]  /*1fff0*/  BSSY B0, `(.L_x_780) ;  /* 0x000000b000007945 */ /* 0x000fe20003800000 */
[----:B------:R-:W4:Y:S01]  /*20000*/  S2R R5, SR_CgaCtaId ;  /* 0x0000000000057919 */ /* 0x000f220000008800 */
[----:B---3--:R-:W-:-:S05]  /*20010*/  VIADD R0, R0, 0x1 ;  /* 0x0000000100007836 */ /* 0x008fca0000000000 */
[----:B0-----:R-:W-:-:S04]  /*20020*/  LEA.HI R2, R0, R0, RZ, 0x1 ;  /* 0x0000000000027211 */ /* 0x001fc800078f08ff */
[----:B------:R-:W-:Y:S02]  /*20030*/  LOP3.LUT R3, R2, 0xfffffffe, RZ, 0xc0, !PT ;  /* 0xfffffffe02037812 */ /* 0x000fe400078ec0ff */
[----:B------:R-:W-:-:S03]  /*20040*/  MOV R2, 0x400 ;  /* 0x0000040000027802 */ /* 0x000fc60000000f00 */
[----:B------:R-:W-:Y:S01]  /*20050*/  IMAD.IADD R0, R0, 0x1, -R3 ;  /* 0x0000000100007824 */ /* 0x000fe200078e0a03 */
[----:B----4-:R-:W-:-:S04]  /*20060*/  LEA R4, R5, R2, 0x18 ;  /* 0x0000000205047211 */ /* 0x010fc800078ec0ff */
[----:B------:R-:W-:-:S04]  /*20070*/  SHF.L.U32 R0, R0, 0x1f, RZ ;  /* 0x0000001f00007819 */ /* 0x000fc800000006ff */
[----:B------:R-:W0:Y:S02]  /*20080*/  SYNCS.PHASECHK.TRANS64.TRYWAIT P0, [R4+URZ+0x2a820], R0 ;  /* 0x02a82000040075a7 */ /* 0x000e24000800017f */
[----:B0-----:R-:W-:Y:S05]  /*20090*/  @!P0 BRA `(.L_x_781) ;  /* 0x0000004800988947 */ /* 0x001fea0003800000 */
.L_x_949:
[----:B------:R-:W-:Y:S05]  /*200a0*/  BSYNC B0 ;  /* 0x0000000000007941 */ /* 0x000fea0003800000 */
.L_x_780:
[----:B------:R-:W-:-:S03]  /*200b0*/  UMOV UR4, 0xffffffff ;  /* 0xffffffff00047882 */ /* 0x000fc60000000000 */
[----:B------:R-:W-:Y:S05]  /*200c0*/  BRA.DIV UR4, `(.L_x_782) ;  /* 0x0000004a04a07947 */ /* 0x000fea000b800000 */
[----:B0-----:R-:W0:Y:S02]  /*200d0*/  S2R R0, SR_TID.X ;  /* 0x0000000000007919 */ /* 0x001e240000002100 */
[----:B0-----:R-:W-:-:S04]  /*200e0*/  SHF.R.U32.HI R0, RZ, 0x5, R0 ;  /* 0x00000005ff007819 */ /* 0x001fc80000011600 */
[----:B------:R-:W-:-:S05]  /*200f0*/  LOP3.LUT R0, R0, 0x3, RZ, 0xc0, !PT ;  /* 0x0000000300007812 */ /* 0x000fca00078ec0ff */
[----:B------:R0:W3:Y:S02]  /*20100*/  SHFL.IDX PT, R14, R0, RZ, 0x1f ;  /* 0x00001fff000e7589 */ /* 0x0000e400000e0000 */
.L_x_952:
[----:B---3--:R-:W-:-:S13]  /*20110*/  ISETP.NE.AND P0, PT, R14, RZ, PT ;  /* 0x000000ff0e00720c */ /* 0x008fda0003f05270 */
[----:B------:R-:W-:Y:S05]  /*20120*/  @P0 BRA `(.L_x_446) ;  /* 0x0000000000880947 */ /* 0x000fea0003800000 */
[----:B------:R-:W-:-:S03]  /*20130*/  UMOV UR4, 0xffffffff ;  /* 0xffffffff00047882 */ /* 0x000fc60000000000 */
[----:B------:R-:W-:Y:S05]  /*20140*/  BRA.DIV UR4, `(.L_x_783) ;  /* 0x0000004a04b47947 */ /* 0x000fea000b800000 */
[----:B------:R-:W-:-:S13]  /*20150*/  ELECT P6, URZ, PT ;  /* 0x00000000003f782f */ /* 0x000fda00038c0000 */
.L_x_955:
[----:B------:R-:W-:Y:S05]  /*20160*/  @!P6 BRA `(.L_x_446) ;  /* 0x000000000078e947 */ /* 0x000fea0003800000 */
[----:B------:R-:W-:-:S06]  /*20170*/  ULOP3.LUT UR4, UR60, 0x2, URZ, 0xfc, !UPT ;  /* 0x000000023c047892 */ /* 0x000fcc000f8efc3f */
[----:B0-----:R-:W-:-:S04]  /*20180*/  MOV R0, UR4 ;  /* 0x0000000400007c02 */ /* 0x001fc80008000f00 */
[----:B------:R-:W-:-:S13]  /*20190*/  ISETP.NE.AND P0, PT, R0, 0x3, PT ;  /* 0x000000030000780c */ /* 0x000fda0003f05270 */
[----:B------:R-:W-:Y:S05]  /*201a0*/  @!P0 BRA `(.L_x_784) ;  /* 0x0000000000048947 */ /* 0x000fea0003800000 */
[----:B------:R-:W-:Y:S01]  /*201b0*/  BPT.TRAP 0x1 ;  /* 0x000000040000795c */ /* 0x000fe20000300000 */
.L_x_784:
[C---:B------:R-:W-:Y:S01]  /*201c0*/  IMAD R5, R27.reuse, 0x8, R4 ;  /* 0x000000081b057824 */ /* 0x040fe200078e0204 */
[----:B------:R-:W-:Y:S01]  /*201d0*/  SHF.L.U32 R0, R28, 0x1f, RZ ;  /* 0x0000001f1c007819 */ /* 0x000fe200000006ff */
[----:B------:R-:W-:-:S03]  /*201e0*/  VIADD R27, R27, 0x1 ;  /* 0x000000011b1b7836 */ /* 0x000fc60000000000 */
[----:B------:R-:W0:Y:S02]  /*201f0*/  SYNCS.PHASECHK.TRANS64.TRYWAIT P1, [R5+URZ+0x2a840], R0 ;  /* 0x02a84000050075a7 */ /* 0x000e24000802017f */
[----:B------:R-:W-:-:S04]  /*20200*/  ISETP.NE.AND P2, PT, R27, 0x2, PT ;  /* 0x000000021b00780c */ /* 0x000fc80003f45270 */
[----:B------:R-:W-:Y:S01]  /*20210*/  SEL R3, RZ, 0x1, P2 ;  /* 0x00000001ff037807 */ /* 0x000fe20001000000 */
[----:B0-----:R-:W-:Y:S08]  /*20220*/  @!P1 BRA `(.L_x_785) ;  /* 0x00000048009c9947 */ /* 0x001ff00003800000 */
.L_x_956:
[----:B------:R-:W-:Y:S02]  /*20230*/  SEL R27, R27, RZ, P2 ;  /* 0x000000ff1b1b7207 */ /* 0x000fe40001000000 */
[----:B------:R-:W-:Y:S01]  /*20240*/  LOP3.LUT R2, R28, R3, RZ, 0x3c, !PT ;  /* 0x000000031c027212 */ /* 0x000fe200078e3cff */
[----:B------:R-:W-:Y:S06]  /*20250*/  @!P0 BRA `(.L_x_786) ;  /* 0x0000000000048947 */ /* 0x000fec0003800000 */
[----:B------:R-:W-:Y:S01]  /*20260*/  BPT.TRAP 0x1 ;  /* 0x000000040000795c */ /* 0x000fe20000300000 */
.L_x_786:
[----:B------:R-:W-:Y:S02]  /*20270*/  LEA R27, R27, R4, 0x3 ;  /* 0x000000041b1b7211 */ /* 0x000fe400078e18ff */
[----:B------:R-:W-:-:S04]  /*20280*/  SHF.L.U32 R2, R2, 0x1f, RZ ;  /* 0x0000001f02027819 */ /* 0x000fc800000006ff */
[----:B------:R-:W3:Y:S02]  /*20290*/  SYNCS.PHASECHK.TRANS64.TRYWAIT P1, [R27+URZ+0x2a840], R2 ;  /* 0x02a840021b0075a7 */ /* 0x000ee4000802017f */
[----:B---3--:R-:W-:Y:S05]  /*202a0*/  @!P1 BRA `(.L_x_787) ;  /* 0x0000004800909947 */ /* 0x008fea0003800000 */
.L_x_957:
[----:B------:R-:W-:Y:S05]  /*202b0*/  @!P0 BRA `(.L_x_788) ;  /* 0x0000000000048947 */ /* 0x000fea0003800000 */
[----:B------:R-:W-:Y:S01]  /*202c0*/  BPT.TRAP 0x1 ;  /* 0x000000040000795c */ /* 0x000fe20000300000 */
.L_x_788:
[----:B------:R-:W4:Y:S02]  /*202d0*/  SYNCS.PHASECHK.TRANS64.TRYWAIT P1, [R5+URZ+0x2a860], R0 ;  /* 0x02a86000050075a7 */ /* 0x000f24000802017f */
[----:B----4-:R-:W-:Y:S05]  /*202e0*/  @!P1 BRA `(.L_x_789) ;  /* 0x0000004800949947 */ /* 0x010fea0003800000 */
.L_x_958:
[----:B------:R-:W-:Y:S05]  /*202f0*/  @!P0 BRA `(.L_x_790) ;  /* 0x0000000000048947 */ /* 0x000fea0003800000 */
[----:B------:R-:W-:Y:S01]  /*20300*/  BPT.TRAP 0x1 ;  /* 0x000000040000795c */ /* 0x000fe20000300000 */
.L_x_790:
[----:B------:R0:W0:Y:S02]  /*20310*/  SYNCS.PHASECHK.TRANS64.TRYWAIT P0, [R27+URZ+0x2a860], R2 ;  /* 0x02a860021b0075a7 */ /* 0x000024000800017f */
[----:B0-----:R-:W-:Y:S05]  /*20320*/  @!P0 NANOSLEEP.SYNCS 0x989680 ;  /* 0x009896800000895d */ /* 0x001fea0003900000 */
[----:B------:R-:W0:Y:S02]  /*20330*/  @!P0 SYNCS.PHASECHK.TRANS64 P0, [R27+URZ+0x2a860], R2 ;  /* 0x02a860021b0085a7 */ /* 0x000e24000800007f */
[----:B0-----:R-:W-:Y:S05]  /*20340*/  @!P0 BRA `(.L_x_790) ;  /* 0xfffffffc00f08947 */ /* 0x001fea000383ffff */
.L_x_446:
[----:B------:R-:W-:Y:S05]  /*20350*/  BSYNC B9 ;  /* 0x0000000000097941 */ /* 0x000fea0003800000 */
.L_x_443:
[----:B------:R-:W-:Y:S05]  /*20360*/  EXIT ;  /* 0x000000000000794d */ /* 0x000fea0003800000 */
.L_x_466:
[----:B0-----:R0:W1:Y:S02]  /*20370*/  SYNCS.PHASECHK.TRANS64.TRYWAIT P5, [R85+URZ+0x2a890], R86 ;  /* 0x02a89056550075a7 */ /* 0x00106400080a017f */
[----:B-1----:R-:W-:Y:S05]  /*20380*/  @!P5 NANOSLEEP.SYNCS 0x989680 ;  /* 0x009896800000d95d */ /* 0x002fea0003900000 */
[----:B------:R-:W1:Y:S02]  /*20390*/  @!P5 SYNCS.PHASECHK.TRANS64 P5, [R85+URZ+0x2a890], R86 ;  /* 0x02a890565500d5a7 */ /* 0x000e6400080a007f */
[----:B-1----:R-:W-:Y:S05]  /*203a0*/  @!P5 BRA `(.L_x_466) ;  /* 0xfffffffc00f0d947 */ /* 0x002fea000383ffff */
[----:B------:R-:W-:Y:S05]  /*203b0*/  BRA `(.L_x_791) ;  /* 0xfffffe3800147947 */ /* 0x000fea000383ffff */
.L_x_467:
[----:B------:R-:W-:Y:S01]  /*203c0*/  BSSY B1, `(.L_x_792) ;  /* 0x0000008000017945 */ /* 0x000fe20003800000 */
[----:B------:R-:W-:Y:S01]  /*203d0*/  IMAD.MOV.U32 R13, RZ, RZ, R115 ;  /* 0x000000ffff0d7224 */ /* 0x000fe200078e0073 */
[----:B------:R-:W-:Y:S01]  /*203e0*/  MOV R11, 0x1c1f ;  /* 0x00001c1f000b7802 */ /* 0x000fe20000000f00 */
[----:B------:R-:W-:Y:S02]  /*203f0*/  IMAD.MOV.U32 R12, RZ, RZ, RZ ;  /* 0x000000ffff0c7224 */ /* 0x000fe400078e00ff */
[----:B------:R-:W-:-:S07]  /*20400*/  IMAD.MOV.U32 R15, RZ, RZ, -0x1 ;  /* 0xffffffffff0f7424 */ /* 0x000fce00078e00ff */
[----:B0-----:R-:W-:Y:S05]  /*20410*/  WARPSYNC.COLLECTIVE R15, `(.L_x_793) ;  /* 0x000000000f087348 */ /* 0x001fea0003c00000 */
[----:B------:R1:W2:Y:S02]  /*20420*/  SHFL.IDX P6, R14, R13, R12, R11 ;  /* 0x0000000c0d0e7389 */ /* 0x0002a400000c000b */
[----:B012---:R-:W-:Y:S01]  /*20430*/  ENDCOLLECTIVE ;  /* 0x000000000000791b */ /* 0x007fe20003800000 */
.L_x_793:
[----:B------:R-:W-:Y:S05]  /*20440*/  BSYNC B1 ;  /* 0x0000000000017941 */ /* 0x000fea0003800000 */
.L_x_792:
[----:B------:R-:W-:Y:S01]  /*20450*/  MOV R13, R118 ;  /* 0x00000076000d7202 */ /* 0x000fe20000000f00 */
[----:B------:R-:W-:Y:S01]  /*20460*/  IMAD.MOV.U32 R12, RZ, RZ, RZ ;  /* 0x000000ffff0c7224 */ /* 0x000fe200078e00ff */
[----:B------:R-:W-:Y:S01]  /*20470*/  MOV R15, 0xffffffff ;  /* 0xffffffff000f7802 */ /* 0x000fe20000000f00 */
[----:B------:R-:W-:Y:S02]  /*20480*/  IMAD.MOV.U32 R11, RZ, RZ, 0x1c1f ;  /* 0x00001c1fff0b7424 */ /* 0x000fe400078e00ff */
[----:B------:R-:W-:-:S07]  /*20490*/  IMAD.MOV.U32 R78, RZ, RZ, R14 ;  /* 0x000000ffff4e7224 */ /* 0x000fce00078e000e */
[----:B------:R-:W-:Y:S05]  /*204a0*/  WARPSYNC.COLLECTIVE R15, `(.L_x_794) ;  /* 0x000000000f087348 */ /* 0x000fea0003c00000 */
[----:B------:R0:W1:Y:S02]  /*204b0*/  SHFL.IDX P6, R14, R13, R12, R11 ;  /* 0x0000000c0d0e7389 */ /* 0x00006400000c000b */
[----:B01----:R-:W-:Y:S01]  /*204c0*/  ENDCOLLECTIVE ;  /* 0x000000000000791b */ /* 0x003fe20003800000 */
.L_x_794:
[----:B------:R-:W-:Y:S01]  /*204d0*/  IMAD.MOV.U32 R11, RZ, RZ, R14 ;  /* 0x000000ffff0b7224 */ /* 0x000fe200078e000e */
[----:B------:R-:W-:Y:S06]  /*204e0*/  BRA `(.L_x_795) ;  /* 0xfffffe3400dc7947 */ /* 0x000fec000383ffff */
.L_x_492:
[----:B------:R-:W-:Y:S01]  /*204f0*/  BSSY B1, `(.L_x_796) ;  /* 0x0000008000017945 */ /* 0x000fe20003800000 */
[----:B0---4-:R-:W-:Y:S01]  /*20500*/  IMAD.MOV.U32 R13, RZ, RZ, R115 ;  /* 0x000000ffff0d7224 */ /* 0x011fe200078e0073 */
[----:B------:R-:W-:Y:S01]  /*20510*/  MOV R12, 0x1 ;  /* 0x00000001000c7802 */ /* 0x000fe20000000f00 */
[----:B---3--:R-:W-:Y:S02]  /*20520*/  IMAD.MOV.U32 R11, RZ, RZ, 0x1c1f ;  /* 0x00001c1fff0b7424 */ /* 0x008fe400078e00ff */
[----:B------:R-:W-:-:S07]  /*20530*/  IMAD.MOV.U32 R15, RZ, RZ, -0x1 ;  /* 0xffffffffff0f7424 */ /* 0x000fce00078e00ff */
[----:B-12---:R-:W-:Y:S05]  /*20540*/  WARPSYNC.COLLECTIVE R15, `(.L_x_797) ;  /* 0x000000000f087348 */ /* 0x006fea0003c00000 */
[----:B------:R0:W3:Y:S02]  /*20550*/  SHFL.IDX P6, R14, R13, R12, R11 ;  /* 0x0000000c0d0e7389 */ /* 0x0000e400000c000b */
[----:B0123--:R-:W-:Y:S01]  /*20560*/  ENDCOLLECTIVE ;  /* 0x000000000000791b */ /* 0x00ffe20003800000 */
.L_x_797:
[----:B------:R-:W-:Y:S05]  /*20570*/  BSYNC B1 ;  /* 0x0000000000017941 */ /* 0x000fea0003800000 */
.L_x_796:
[----:B------:R-:W-:Y:S01]  /*20580*/  IMAD.MOV.U32 R13, RZ, RZ, R118 ;  /* 0x000000ffff0d7224 */ /* 0x000fe200078e0076 */
[----:B------:R-:W-:Y:S01]  /*20590*/  MOV R11, 0x1c1f ;  /* 0x00001c1f000b7802 */ /* 0x000fe20000000f00 */
[----:B------:R-:W-:Y:S01]  /*205a0*/  IMAD.MOV.U32 R12, RZ, RZ, 0x1 ;  /* 0x00000001ff0c7424 */ /* 0x000fe200078e00ff */
[----:B------:R-:W-:Y:S01]  /*205b0*/  MOV R115, R14 ;  /* 0x0000000e00737202 */ /* 0x000fe20000000f00 */
[----:B------:R-:W-:-:S07]  /*205c0*/  IMAD.MOV.U32 R15, RZ, RZ, -0x1 ;  /* 0xffffffffff0f7424 */ /* 0x000fce00078e00ff */
[----:B------:R-:W-:Y:S05]  /*205d0*/  WARPSYNC.COLLECTIVE R15, `(.L_x_798) ;  /* 0x000000000f087348 */ /* 0x000fea0003c00000 */
[----:B------:R0:W1:Y:S02]  /*205e0*/  SHFL.IDX P6, R14, R13, R12, R11 ;  /* 0x0000000c0d0e7389 */ /* 0x00006400000c000b */
[----:B01----:R-:W-:Y:S01]  /*205f0*/  ENDCOLLECTIVE ;  /* 0x000000000000791b */ /* 0x003fe20003800000 */
.L_x_798:
[----:B------:R-:W-:Y:S01]  /*20600*/  IMAD.MOV.U32 R118, RZ, RZ, R14 ;  /* 0x000000ffff767224 */ /* 0x000fe200078e000e */
[----:B------:R-:W-:Y:S06]  /*20610*/  BRA `(.L_x_799) ;  /* 0xfffffe4800e87947 */ /* 0x000fec000383ffff */
.L_x_522:
[----:B0-----:R0:W1:Y:S02]  /*20620*/  SYNCS.PHASECHK.TRANS64.TRYWAIT P5, [R85+URZ+0x2a890], R86 ;  /* 0x02a89056550075a7 */ /* 0x00106400080a017f */
[----:B-1----:R-:W-:Y:S05]  /*20630*/  @!P5 NANOSLEEP.SYNCS 0x989680 ;  /* 0x009896800000d95d */ /* 0x002fea0003900000 */
[----:B------:R-:W1:Y:S02]  /*20640*/  @!P5 SYNCS.PHASECHK.TRANS64 P5, [R85+URZ+0x2a890], R86 ;  /* 0x02a890565500d5a7 */ /* 0x000e6400080a007f */
[----:B-1----:R-:W-:Y:S05]  /*20650*/  @!P5 BRA `(.L_x_522) ;  /* 0xfffffffc00f0d947 */ /* 0x002fea000383ffff */
[----:B------:R-:W-:Y:S05]  /*20660*/  BRA `(.L_x_800) ;  /* 0xfffffe6c00087947 */ /* 0x000fea000383ffff */
.L_x_523:
        /* <DEDUP_REMOVED lines=8> */
.L_x_802:
[----:B------:R-:W-:Y:S05]  /*206f0*/  BSYNC B1 ;  /* 0x0000000000017941 */ /* 0x000fea0003800000 */
.L_x_801:
[----:B------:R-:W-:Y:S01]  /*20700*/  IMAD.MOV.U32 R13, RZ, RZ, R118 ;  /* 0x000000ffff0d7224 */ /* 0x000fe200078e0076 */
[----:B------:R-:W-:Y:S01]  /*20710*/  MOV R12, RZ ;  /* 0x000000ff000c7202 */ /* 0x000fe20000000f00 */
[----:B------:R-:W-:Y:S02]  /*20720*/  IMAD.MOV.U32 R11, RZ, RZ, 0x1c1f ;  /* 0x00001c1fff0b7424 */ /* 0x000fe400078e00ff */
[----:B------:R-:W-:Y:S02]  /*20730*/  IMAD.MOV.U32 R15, RZ, RZ, -0x1 ;  /* 0xffffffffff0f7424 */ /* 0x000fe400078e00ff */
[----:B------:R-:W-:-:S07]  /*20740*/  IMAD.MOV.U32 R117, RZ, RZ, R14 ;  /* 0x000000ffff757224 */ /* 0x000fce00078e000e */
[----:B------:R-:W-:Y:S05]  /*20750*/  WARPSYNC.COLLECTIVE R15, `(.L_x_803) ;  /* 0x000000000f087348 */ /* 0x000fea0003c00000 */
[----:B------:R0:W1:Y:S02]  /*20760*/  SHFL.IDX P6, R14, R13, R12, R11 ;  /* 0x0000000c0d0e7389 */ /* 0x00006400000c000b */
[----:B01----:R-:W-:Y:S01]  /*20770*/  ENDCOLLECTIVE ;  /* 0x000000000000791b */ /* 0x003fe20003800000 */
.L_x_803:
[----:B------:R-:W-:Y:S01]  /*20780*/  MOV R11, R14 ;  /* 0x0000000e000b7202 */ /* 0x000fe20000000f00 */
[----:B------:R-:W-:Y:S06]  /*20790*/  BRA `(.L_x_804) ;  /* 0xfffffe6800d87947 */ /* 0x000fec000383ffff */
.L_x_536:
[----:B------:R-:W-:Y:S01]  /*207a0*/  BSSY B1, `(.L_x_805) ;  /* 0x0000008000017945 */ /* 0x000fe20003800000 */
[----:B--234-:R-:W-:Y:S01]  /*207b0*/  IMAD.MOV.U32 R13, RZ, RZ, R115 ;  /* 0x000000ffff0d7224 */ /* 0x01cfe200078e0073 */
[----:B------:R-:W-:Y:S01]  /*207c0*/  MOV R11, 0x1c1f ;  /* 0x00001c1f000b7802 */ /* 0x000fe20000000f00 */
[----:B------:R-:W-:Y:S02]  /*207d0*/  IMAD.MOV.U32 R12, RZ, RZ, 0x1 ;  /* 0x00000001ff0c7424 */ /* 0x000fe400078e00ff */
[----:B------:R-:W-:-:S07]  /*207e0*/  IMAD.MOV.U32 R15, RZ, RZ, -0x1 ;  /* 0xffffffffff0f7424 */ /* 0x000fce00078e00ff */
[----:B01----:R-:W-:Y:S05]  /*207f0*/  WARPSYNC.COLLECTIVE R15, `(.L_x_806) ;  /* 0x000000000f087348 */ /* 0x003fea0003c00000 */
[----:B------:R2:W3:Y:S02]  /*20800*/  SHFL.IDX P6, R14, R13, R12, R11 ;  /* 0x0000000c0d0e7389 */ /* 0x0004e400000c000b */
[----:B0123--:R-:W-:Y:S01]  /*20810*/  ENDCOLLECTIVE ;  /* 0x000000000000791b */ /* 0x00ffe20003800000 */
.L_x_806:
[----:B------:R-:W-:Y:S05]  /*20820*/  BSYNC B1 ;  /* 0x0000000000017941 */ /* 0x000fea0003800000 */
.L_x_805:
[----:B------:R-:W-:Y:S01]  /*20830*/  MOV R13, R118 ;  /* 0x00000076000d7202 */ /* 0x000fe20000000f00 */
[----:B------:R-:W-:Y:S01]  /*20840*/  IMAD.MOV.U32 R12, RZ, RZ, 0x1 ;  /* 0x00000001ff0c7424 */ /* 0x000fe200078e00ff */
[----:B------:R-:W-:Y:S01]  /*20850*/  MOV R15, 0xffffffff ;  /* 0xffffffff000f7802 */ /* 0x000fe20000000f00 */
[----:B------:R-:W-:Y:S02]  /*20860*/  IMAD.MOV.U32 R11, RZ, RZ, 0x1c1f ;  /* 0x00001c1fff0b7424 */ /* 0x000fe400078e00ff */
[----:B------:R-:W-:-:S07]  /*20870*/  IMAD.MOV.U32 R115, RZ, RZ, R14 ;  /* 0x000000ffff737224 */ /* 0x000fce00078e000e */
[----:B------:R-:W-:Y:S05]  /*20880*/  WARPSYNC.COLLECTIVE R15, `(.L_x_807) ;  /* 0x000000000f087348 */ /* 0x000fea0003c00000 */
[----:B------:R0:W1:Y:S02]  /*20890*/  SHFL.IDX P6, R14, R13, R12, R11 ;  /* 0x0000000c0d0e7389 */ /* 0x00006400000c000b */
[----:B01----:R-:W-:Y:S01]  /*208a0*/  ENDCOLLECTIVE ;  /* 0x000000000000791b */ /* 0x003fe20003800000 */
.L_x_807:
[----:B------:R-:W-:Y:S01]  /*208b0*/  IMAD.MOV.U32 R118, RZ, RZ, R14 ;  /* 0x000000ffff767224 */ /* 0x000fe200078e000e */
[----:B------:R-:W-:Y:S06]  /*208c0*/  BRA `(.L_x_808) ;  /* 0xfffffe8000807947 */ /* 0x000fec000383ffff */
.L_x_549:
[----:B-1----:R1:W2:Y:S02]  /*208d0*/  SYNCS.PHASECHK.TRANS64.TRYWAIT P3, [R85+URZ+0x2a890], R86 ;  /* 0x02a89056550075a7 */ /* 0x0022a4000806017f */
[----:B--2---:R-:W-:Y:S05]  /*208e0*/  @!P3 NANOSLEEP.SYNCS 0x989680 ;  /* 0x009896800000b95d */ /* 0x004fea0003900000 */
[----:B------:R-:W2:Y:S02]  /*208f0*/  @!P3 SYNCS.PHASECHK.TRANS64 P3, [R85+URZ+0x2a890], R86 ;  /* 0x02a890565500b5a7 */ /* 0x000ea4000806007f */
[----:B--2---:R-:W-:Y:S05]  /*20900*/  @!P3 BRA `(.L_x_549) ;  /* 0xfffffffc00f0b947 */ /* 0x004fea000383ffff */
[----:B------:R-:W-:Y:S05]  /*20910*/  BRA `(.L_x_809) ;  /* 0xfffffe9800407947 */ /* 0x000fea000383ffff */
.L_x_550:
[----:B------:R-:W-:Y:S01]  /*20920*/  BSSY B1, `(.L_x_810) ;  /* 0x0000008000017945 */ /* 0x000fe20003800000 */
[----:B------:R-:W-:Y:S01]  /*20930*/  IMAD.MOV.U32 R13, RZ, RZ, R37 ;  /* 0x000000ffff0d7224 */ /* 0x000fe200078e0025 */
[----:B------:R-:W-:Y:S01]  /*20940*/  MOV R12, RZ ;  /* 0x000000ff000c7202 */ /* 0x000fe20000000f00 */
[----:B------:R-:W-:Y:S02]  /*20950*/  IMAD.MOV.U32 R11, RZ, RZ, 0x1c1f ;  /* 0x00001c1fff0b7424 */ /* 0x000fe400078e00ff */
[----:B------:R-:W-:-:S07]  /*20960*/  IMAD.MOV.U32 R15, RZ, RZ, -0x1 ;  /* 0xffffffffff0f7424 */ /* 0x000fce00078e00ff */
[----:B-1----:R-:W-:Y:S05]  /*20970*/  WARPSYNC.COLLECTIVE R15, `(.L_x_811) ;  /* 0x000000000f087348 */ /* 0x002fea0003c00000 */
[----:B------:R0:W2:Y:S02]  /*20980*/  SHFL.IDX P6, R14, R13, R12, R11 ;  /* 0x0000000c0d0e7389 */ /* 0x0000a400000c000b */
[----:B012---:R-:W-:Y:S01]  /*20990*/  ENDCOLLECTIVE ;  /* 0x000000000000791b */ /* 0x007fe20003800000 */
.L_x_811:
[----:B------:R-:W-:Y:S05]  /*209a0*/  BSYNC B1 ;  /* 0x0000000000017941 */ /* 0x000fea0003800000 */
.L_x_810:
[----:B------:R-:W-:Y:S01]  /*209b0*/  IMAD.MOV.U32 R13, RZ, RZ, R36 ;  /* 0x000000ffff0d7224 */ /* 0x000fe200078e0024 */
[----:B------:R-:W-:Y:S01]  /*209c0*/  MOV R11, 0x1c1f ;  /* 0x00001c1f000b7802 */ /* 0x000fe20000000f00 */
[----:B------:R-:W-:Y:S01]  /*209d0*/  IMAD.MOV.U32 R12, RZ, RZ, RZ ;  /* 0x000000ffff0c7224 */ /* 0x000fe200078e00ff */
[----:B------:R-:W-:Y:S01]  /*209e0*/  MOV R40, R14 ;  /* 0x0000000e00287202 */ /* 0x000fe20000000f00 */
[----:B------:R-:W-:-:S07]  /*209f0*/  IMAD.MOV.U32 R15, RZ, RZ, -0x1 ;  /* 0xffffffffff0f7424 */ /* 0x000fce00078e00ff */
[----:B------:R-:W-:Y:S05]  /*20a00*/  WARPSYNC.COLLECTIVE R15, `(.L_x_812) ;  /* 0x000000000f087348 */ /* 0x000fea0003c00000 */
[----:B------:R0:W1:Y:S02]  /*20a10*/  SHFL.IDX P6, R14, R13, R12, R11 ;  /* 0x0000000c0d0e7389 */ /* 0x00006400000c000b */
[----:B01----:R-:W-:Y:S01]  /*20a20*/  ENDCOLLECTIVE ;  /* 0x000000000000791b */ /* 0x003fe20003800000 */
.L_x_812:
[----:B------:R-:W-:Y:S01]  /*20a30*/  IMAD.MOV.U32 R39, RZ, RZ, R14 ;  /* 0x000000ffff277224 */ /* 0x000fe200078e000e */
[----:B------:R-:W-:Y:S06]  /*20a40*/  BRA `(.L_x_813) ;  /* 0xfffffe98005c7947 */ /* 0x000fec000383ffff */
.L_x_553:
[----:B------:R-:W-:Y:S01]  /*20a50*/  BSSY B1, `(.L_x_814) ;  /* 0x0000008000017945 */ /* 0x000fe20003800000 */
[----:B----4-:R-:W-:Y:S01]  /*20a60*/  MOV R13, R37 ;  /* 0x00000025000d7202 */ /* 0x010fe20000000f00 */
[----:B------:R-:W-:Y:S01]  /*20a70*/  IMAD.MOV.U32 R12, RZ, RZ, 0x1 ;  /* 0x00000001ff0c7424 */ /* 0x000fe200078e00ff */
[----:B------:R-:W-:Y:S01]  /*20a80*/  MOV R15, 0xffffffff ;  /* 0xffffffff000f7802 */ /* 0x000fe20000000f00 */
[----:B------:R-:W-:-:S07]  /*20a90*/  IMAD.MOV.U32 R11, RZ, RZ, 0x1c1f ;  /* 0x00001c1fff0b7424 */ /* 0x000fce00078e00ff */
[----:B0123--:R-:W-:Y:S05]  /*20aa0*/  WARPSYNC.COLLECTIVE R15, `(.L_x_815) ;  /* 0x000000000f087348 */ /* 0x00ffea0003c00000 */
[----:B------:R4:W0:Y:S02]  /*20ab0*/  SHFL.IDX P6, R14, R13, R12, R11 ;  /* 0x0000000c0d0e7389 */ /* 0x00082400000c000b */
[----:B01234-:R-:W-:Y:S01]  /*20ac0*/  ENDCOLLECTIVE ;  /* 0x000000000000791b */ /* 0x01ffe20003800000 */
.L_x_815:
[----:B------:R-:W-:Y:S05]  /*20ad0*/  BSYNC B1 ;  /* 0x0000000000017941 */ /* 0x000fea0003800000 */
.L_x_814:
[----:B------:R-:W-:Y:S01]  /*20ae0*/  IMAD.MOV.U32 R13, RZ, RZ, R36 ;  /* 0x000000ffff0d7224 */ /* 0x000fe200078e0024 */
[----:B------:R-:W-:Y:S01]  /*20af0*/  MOV R12, 0x1 ;  /* 0x00000001000c7802 */ /* 0x000fe20000000f00 */
[----:B------:R-:W-:Y:S02]  /*20b00*/  IMAD.MOV.U32 R11, RZ, RZ, 0x1c1f ;  /* 0x00001c1fff0b7424 */ /* 0x000fe400078e00ff */
[----:B------:R-:W-:Y:S02]  /*20b10*/  IMAD.MOV.U32 R15, RZ, RZ, -0x1 ;  /* 0xffffffffff0f7424 */ /* 0x000fe400078e00ff */
[----:B------:R-:W-:-:S07]  /*20b20*/  IMAD.MOV.U32 R40, RZ, RZ, R14 ;  /* 0x000000ffff287224 */ /* 0x000fce00078e000e */
[----:B------:R-:W-:Y:S05]  /*20b30*/  WARPSYNC.COLLECTIVE R15, `(.L_x_816) ;  /* 0x000000000f087348 */ /* 0x000fea0003c00000 */
[----:B------:R0:W1:Y:S02]  /*20b40*/  SHFL.IDX P6, R14, R13, R12, R11 ;  /* 0x0000000c0d0e7389 */ /* 0x00006400000c000b */
[----:B01----:R-:W-:Y:S01]  /*20b50*/  ENDCOLLECTIVE ;  /* 0x000000000000791b */ /* 0x003fe20003800000 */
.L_x_816:
[----:B------:R-:W-:Y:S01]  /*20b60*/  MOV R39, R14 ;  /* 0x0000000e00277202 */ /* 0x000fe20000000f00 */
[----:B------:R-:W-:Y:S06]  /*20b70*/  BRA `(.L_x_817) ;  /* 0xfffffe9800b87947 */ /* 0x000fec000383ffff */
.L_x_557:
[----:B------:R0:W0:Y:S02]  /*20b80*/  SYNCS.PHASECHK.TRANS64.TRYWAIT P2, [R85+URZ+0x2a8b0], R86 ;  /* 0x02a8b056550075a7 */ /* 0x000024000804017f */
[----:B0-----:R-:W-:Y:S05]  /*20b90*/  @!P2 NANOSLEEP.SYNCS 0x989680 ;  /* 0x009896800000a95d */ /* 0x001fea0003900000 */
[----:B------:R-:W0:Y:S02]  /*20ba0*/  @!P2 SYNCS.PHASECHK.TRANS64 P2, [R85+URZ+0x2a8b0], R86 ;  /* 0x02a8b0565500a5a7 */ /* 0x000e24000804007f */
[----:B0-----:R-:W-:Y:S05]  /*20bb0*/  @!P2 BRA `(.L_x_557) ;  /* 0xfffffffc00f0a947 */ /* 0x001fea000383ffff */
[----:B------:R-:W-:Y:S05]  /*20bc0*/  BRA `(.L_x_818) ;  /* 0xfffffe9c00907947 */ /* 0x000fea000383ffff */
.L_x_577:
[----:B------:R-:W-:Y:S01]  /*20bd0*/  BSSY B1, `(.L_x_819) ;  /* 0x0000008000017945 */ /* 0x000fe20003800000 */
[----:B------:R-:W-:Y:S01]  /*20be0*/  IMAD.MOV.U32 R13, RZ, RZ, R24 ;  /* 0x000000ffff0d7224 */ /* 0x000fe200078e0018 */
[----:B------:R-:W-:Y:S01]  /*20bf0*/  MOV R11, 0x1c1f ;  /* 0x00001c1f000b7802 */ /* 0x000fe20000000f00 */
[----:B------:R-:W-:Y:S02]  /*20c00*/  IMAD.MOV.U32 R12, RZ, RZ, RZ ;  /* 0x000000ffff0c7224 */ /* 0x000fe400078e00ff */
[----:B------:R-:W-:-:S07]  /*20c10*/  IMAD.MOV.U32 R15, RZ, RZ, -0x1 ;  /* 0xffffffffff0f7424 */ /* 0x000fce00078e00ff */
[----:B---3--:R-:W-:Y:S05]  /*20c20*/  WARPSYNC.COLLECTIVE R15, `(.L_x_820) ;  /* 0x000000000f087348 */ /* 0x008fea0003c00000 */
[----:B------:R0:W1:Y:S02]  /*20c30*/  SHFL.IDX P6, R14, R13, R12, R11 ;  /* 0x0000000c0d0e7389 */ /* 0x00006400000c000b */
[----:B01-3--:R-:W-:Y:S01]  /*20c40*/  ENDCOLLECTIVE ;  /* 0x000000000000791b */ /* 0x00bfe20003800000 */
.L_x_820:
[----:B------:R-:W-:Y:S05]  /*20c50*/  BSYNC B1 ;  /* 0x0000000000017941 */ /* 0x000fea0003800000 */
.L_x_819:
        /* <DEDUP_REMOVED lines=8> */
.L_x_821:
[----:B------:R-:W-:Y:S02]  /*20ce0*/  IMAD.MOV.U32 R13, RZ, RZ, R41 ;  /* 0x000000ffff0d7224 */ /* 0x000fe400078e0029 */
[----:B------:R-:W-:-:S07]  /*20cf0*/  IMAD.MOV.U32 R38, RZ, RZ, R14 ;  /* 0x000000ffff267224 */ /* 0x000fce00078e000e */
[----:B------:R-:W-:Y:S05]  /*20d00*/  WARPSYNC.COLLECTIVE R15, `(.L_x_822) ;  /* 0x000000000f087348 */ /* 0x000fea0003c00000 */
[----:B------:R0:W1:Y:S02]  /*20d10*/  SHFL.IDX P6, R14, R13, R12, R11 ;  /* 0x0000000c0d0e7389 */ /* 0x00006400000c000b */
[----:B01----:R-:W-:Y:S01]  /*20d20*/  ENDCOLLECTIVE ;  /* 0x000000000000791b */ /* 0x003fe20003800000 */
.L_x_822:
[----:B------:R-:W-:Y:S01]  /*20d30*/  IMAD.MOV.U32 R13, RZ, RZ, R40 ;  /* 0x000000ffff0d7224 */ /* 0x000fe200078e0028 */
[----:B------:R-:W-:-:S07]  /*20d40*/  MOV R41, R14 ;  /* 0x0000000e00297202 */ /* 0x000fce0000000f00 */
[----:B------:R-:W-:Y:S05]  /*20d50*/  WARPSYNC.COLLECTIVE R15, `(.L_x_823) ;  /* 0x000000000f087348 */ /* 0x000fea0003c00000 */
[----:B------:R0:W1:Y:S02]  /*20d60*/  SHFL.IDX P6, R14, R13, R12, R11 ;  /* 0x0000000c0d0e7389 */ /* 0x00006400000c000b */
[----:B01----:R-:W-:Y:S01]  /*20d70*/  ENDCOLLECTIVE ;  /* 0x000000000000791b */ /* 0x003fe20003800000 */
.L_x_823:
[----:B------:R-:W-:Y:S01]  /*20d80*/  IMAD.MOV.U32 R40, RZ, RZ, R14 ;  /* 0x000000ffff287224 */ /* 0x000fe200078e000e */
[----:B------:R-:W-:Y:S06]  /*20d90*/  BRA `(.L_x_824) ;  /* 0xfffffeac00387947 */ /* 0x000fec000383ffff */
.L_x_581:
[----:B0-----:R0:W1:Y:S02]  /*20da0*/  SYNCS.PHASECHK.TRANS64.TRYWAIT P0, [R2+URZ+0x2a800], R5 ;  /* 0x02a80005020075a7 */ /* 0x001064000800017f */
[----:B-1----:R-:W-:Y:S05]  /*20db0*/  @!P0 NANOSLEEP.SYNCS 0x989680 ;  /* 0x009896800000895d */ /* 0x002fea0003900000 */
[----:B------:R-:W1:Y:S02]  /*20dc0*/  @!P0 SYNCS.PHASECHK.TRANS64 P0, [R2+URZ+0x2a800], R5 ;  /* 0x02a80005020085a7 */ /* 0x000e64000800007f */
[----:B-1----:R-:W-:Y:S05]  /*20dd0*/  @!P0 BRA `(.L_x_581) ;  /* 0xfffffffc00f08947 */ /* 0x002fea000383ffff */
[----:B------:R-:W-:Y:S05]  /*20de0*/  BRA `(.L_x_825) ;  /* 0xfffffeb400bc7947 */ /* 0x000fea000383ffff */
.L_x_605:
[----:B------:R-:W-:Y:S01]  /*20df0*/  BSSY B1, `(.L_x_826) ;  /* 0x0000008000017945 */ /* 0x000fe20003800000 */
[----:B------:R-:W-:Y:S01]  /*20e00*/  MOV R13, R24 ;  /* 0x00000018000d7202 */ /* 0x000fe20000000f00 */
[----:B------:R-:W-:Y:S01]  /*20e10*/  IMAD.MOV.U32 R12, RZ, RZ, RZ ;  /* 0x000000ffff0c7224 */ /* 0x000fe200078e00ff */
[----:B------:R-:W-:Y:S01]  /*20e20*/  MOV R15, 0xffffffff ;  /* 0xffffffff000f7802 */ /* 0x000fe20000000f00 */
[----:B------:R-:W-:-:S07]  /*20e30*/  IMAD.MOV.U32 R11, RZ, RZ, 0x1c1f ;  /* 0x00001c1fff0b7424 */ /* 0x000fce00078e00ff */
[----:B---3--:R-:W-:Y:S05]  /*20e40*/  WARPSYNC.COLLECTIVE R15, `(.L_x_827) ;  /* 0x000000000f087348 */ /* 0x008fea0003c00000 */
[----:B------:R0:W1:Y:S02]  /*20e50*/  SHFL.IDX P6, R14, R13, R12, R11 ;  /* 0x0000000c0d0e7389 */ /* 0x00006400000c000b */
[----:B01-3--:R-:W-:Y:S01]  /*20e60*/  ENDCOLLECTIVE ;  /* 0x000000000000791b */ /* 0x00bfe20003800000 */
.L_x_827:
[----:B------:R-:W-:Y:S05]  /*20e70*/  BSYNC B1 ;  /* 0x0000000000017941 */ /* 0x000fea0003800000 */
.L_x_826:
        /* <DEDUP_REMOVED lines=8> */
.L_x_828:
[----:B------:R-:W-:Y:S01]  /*20f00*/  IMAD.MOV.U32 R13, RZ, RZ, R41 ;  /* 0x000000ffff0d7224 */ /* 0x000fe200078e0029 */
[----:B------:R-:W-:-:S07]  /*20f10*/  MOV R0, R14 ;  /* 0x0000000e00007202 */ /* 0x000fce0000000f00 */
[----:B------:R-:W-:Y:S05]  /*20f20*/  WARPSYNC.COLLECTIVE R15, `(.L_x_829) ;  /* 0x000000000f087348 */ /* 0x000fea0003c00000 */
[----:B------:R0:W1:Y:S02]  /*20f30*/  SHFL.IDX P6, R14, R13, R12, R11 ;  /* 0x0000000c0d0e7389 */ /* 0x00006400000c000b */
[----:B01----:R-:W-:Y:S01]  /*20f40*/  ENDCOLLECTIVE ;  /* 0x000000000000791b */ /* 0x003fe20003800000 */
.L_x_829:
[----:B------:R-:W-:Y:S01]  /*20f50*/  MOV R13, R40 ;  /* 0x00000028000d7202 */ /* 0x000fe20000000f00 */
[----:B------:R-:W-:-:S07]  /*20f60*/  IMAD.MOV.U32 R37, RZ, RZ, R14 ;  /* 0x000000ffff257224 */ /* 0x000fce00078e000e */
[----:B------:R-:W-:Y:S05]  /*20f70*/  WARPSYNC.COLLECTIVE R15, `(.L_x_830) ;  /* 0x000000000f087348 */ /* 0x000fea0003c00000 */
[----:B------:R0:W1:Y:S02]  /*20f80*/  SHFL.IDX P6, R14, R13, R12, R11 ;  /* 0x0000000c0d0e7389 */ /* 0x00006400000c000b */
[----:B01----:R-:W-:Y:S01]  /*20f90*/  ENDCOLLECTIVE ;  /* 0x000000000000791b */ /* 0x003fe20003800000 */
.L_x_830:
[----:B------:R-:W-:Y:S01]  /*20fa0*/  IMAD.MOV.U32 R40, RZ, RZ, R14 ;  /* 0x000000ffff287224 */ /* 0x000fe200078e000e */
[----:B------:R-:W-:Y:S06]  /*20fb0*/  BRA `(.L_x_831) ;  /* 0xfffffed4005c7947 */ /* 0x000fec000383ffff */
.L_x_609:
[----:B0-----:R0:W1:Y:S02]  /*20fc0*/  SYNCS.PHASECHK.TRANS64.TRYWAIT P0, [R2+URZ+0x2a800], R5 ;  /* 0x02a80005020075a7 */ /* 0x001064000800017f */
[----:B-1----:R-:W-:Y:S05]  /*20fd0*/  @!P0 NANOSLEEP.SYNCS 0x989680 ;  /* 0x009896800000895d */ /* 0x002fea0003900000 */
[----:B------:R-:W1:Y:S02]  /*20fe0*/  @!P0 SYNCS.PHASECHK.TRANS64 P0, [R2+URZ+0x2a800], R5 ;  /* 0x02a80005020085a7 */ /* 0x000e64000800007f */
[----:B-1----:R-:W-:Y:S05]  /*20ff0*/  @!P0 BRA `(.L_x_609) ;  /* 0xfffffffc00f08947 */ /* 0x002fea000383ffff */
[----:B------:R-:W-:Y:S05]  /*21000*/  BRA `(.L_x_832) ;  /* 0xfffffedc00747947 */ /* 0x000fea000383ffff */
.L_x_623:
[----:B-1----:R1:W2:Y:S02]  /*21010*/  SYNCS.PHASECHK.TRANS64.TRYWAIT P1, [R9+URZ+0x2a830], R0 ;  /* 0x02a83000090075a7 */ /* 0x0022a4000802017f */
[----:B--2---:R-:W-:Y:S05]  /*21020*/  @!P1 NANOSLEEP.SYNCS 0x989680 ;  /* 0x009896800000995d */ /* 0x004fea0003900000 */
[----:B------:R-:W2:Y:S02]  /*21030*/  @!P1 SYNCS.PHASECHK.TRANS64 P1, [R9+URZ+0x2a830], R0 ;  /* 0x02a83000090095a7 */ /* 0x000ea4000802007f */
[----:B--2---:R-:W-:Y:S05]  /*21040*/  @!P1 BRA `(.L_x_623) ;  /* 0xfffffffc00f09947 */ /* 0x004fea000383ffff */
[----:B------:R-:W-:Y:S05]  /*21050*/  BRA `(.L_x_622) ;  /* 0xffffff0000787947 */ /* 0x000fea000383ffff */
.L_x_631:
[----:B-1----:R1:W2:Y:S02]  /*21060*/  SYNCS.PHASECHK.TRANS64.TRYWAIT P1, [R15+URZ+0x2a830], R0 ;  /* 0x02a830000f0075a7 */ /* 0x0022a4000802017f */
[----:B--2---:R-:W-:Y:S05]  /*21070*/  @!P1 NANOSLEEP.SYNCS 0x989680 ;  /* 0x009896800000995d */ /* 0x004fea0003900000 */
[----:B------:R-:W2:Y:S02]  /*21080*/  @!P1 SYNCS.PHASECHK.TRANS64 P1, [R15+URZ+0x2a830], R0 ;  /* 0x02a830000f0095a7 */ /* 0x000ea4000802007f */
[----:B--2---:R-:W-:Y:S05]  /*21090*/  @!P1 BRA `(.L_x_631) ;  /* 0xfffffffc00f09947 */ /* 0x004fea000383ffff */
[----:B------:R-:W-:Y:S05]  /*210a0*/  BRA `(.L_x_630) ;  /* 0xffffff24006c7947 */ /* 0x000fea000383ffff */
.L_x_636:
[----:B-1----:R1:W2:Y:S02]  /*210b0*/  SYNCS.PHASECHK.TRANS64.TRYWAIT P1, [R20+URZ+0x2a850], R0 ;  /* 0x02a85000140075a7 */ /* 0x0022a4000802017f */
[----:B--2---:R-:W-:Y:S05]  /*210c0*/  @!P1 NANOSLEEP.SYNCS 0x989680 ;  /* 0x009896800000995d */ /* 0x004fea0003900000 */
[----:B------:R-:W2:Y:S02]  /*210d0*/  @!P1 SYNCS.PHASECHK.TRANS64 P1, [R20+URZ+0x2a850], R0 ;  /* 0x02a85000140095a7 */ /* 0x000ea4000802007f */
[----:B--2---:R-:W-:Y:S05]  /*210e0*/  @!P1 BRA `(.L_x_636) ;  /* 0xfffffffc00f09947 */ /* 0x004fea000383ffff */
[----:B------:R-:W-:Y:S05]  /*210f0*/  BRA `(.L_x_635) ;  /* 0xffffff3000987947 */ /* 0x000fea000383ffff */
.L_x_644:
[----:B-1----:R1:W2:Y:S02]  /*21100*/  SYNCS.PHASECHK.TRANS64.TRYWAIT P1, [R4+URZ+0x2a850], R9 ;  /* 0x02a85009040075a7 */ /* 0x0022a4000802017f */
[----:B--2---:R-:W-:Y:S05]  /*21110*/  @!P1 NANOSLEEP.SYNCS 0x989680 ;  /* 0x009896800000995d */ /* 0x004fea0003900000 */
[----:B------:R-:W2:Y:S02]  /*21120*/  @!P1 SYNCS.PHASECHK.TRANS64 P1, [R4+URZ+0x2a850], R9 ;  /* 0x02a85009040095a7 */ /* 0x000ea4000802007f */
[----:B--2---:R-:W-:Y:S05]  /*21130*/  @!P1 BRA `(.L_x_644) ;  /* 0xfffffffc00f09947 */ /* 0x004fea000383ffff */
[----:B------:R-:W-:Y:S05]  /*21140*/  BRA `(.L_x_643) ;  /* 0xffffff4800707947 */ /* 0x000fea000383ffff */
.L_x_684:
[----:B------:R-:W0:Y:S01]  /*21150*/  S2R R9, SR_TID.X ;  /* 0x0000000000097919 */ /* 0x000e220000002100 */
[----:B------:R-:W-:Y:S01]  /*21160*/  BSSY B1, `(.L_x_833) ;  /* 0x000000a000017945 */ /* 0x000fe20003800000 */
[----:B------:R-:W-:Y:S01]  /*21170*/  MOV R12, RZ ;  /* 0x000000ff000c7202 */ /* 0x000fe20000000f00 */
[----:B------:R-:W-:Y:S02]  /*21180*/  IMAD.MOV.U32 R11, RZ, RZ, 0x1f ;  /* 0x0000001fff0b7424 */ /* 0x000fe400078e00ff */
[----:B------:R-:W-:Y:S01]  /*21190*/  IMAD.MOV.U32 R15, RZ, RZ, -0x1 ;  /* 0xffffffffff0f7424 */ /* 0x000fe200078e00ff */
[----:B0-----:R-:W-:-:S04]  /*211a0*/  SHF.R.U32.HI R9, RZ, 0x5, R9 ;  /* 0x00000005ff097819 */ /* 0x001fc80000011609 */
[----:B------:R-:W-:-:S05]  /*211b0*/  LOP3.LUT R9, R9, 0x3, RZ, 0xc0, !PT ;  /* 0x0000000309097812 */ /* 0x000fca00078ec0ff */
[----:B------:R-:W-:-:S07]  /*211c0*/  IMAD.MOV.U32 R13, RZ, RZ, R9 ;  /* 0x000000ffff0d7224 */ /* 0x000fce00078e0009 */
[----:B------:R-:W-:Y:S05]  /*211d0*/  WARPSYNC.COLLECTIVE R15, `(.L_x_834) ;  /* 0x000000000f087348 */ /* 0x000fea0003c00000 */
[----:B------:R0:W1:Y:S02]  /*211e0*/  SHFL.IDX P6, R14, R13, R12, R11 ;  /* 0x0000000c0d0e7389 */ /* 0x00006400000c000b */
[----:B01----:R-:W-:Y:S01]  /*211f0*/  ENDCOLLECTIVE ;  /* 0x000000000000791b */ /* 0x003fe20003800000 */
.L_x_834:
[----:B------:R-:W-:Y:S05]  /*21200*/  BSYNC B1 ;  /* 0x0000000000017941 */ /* 0x000fea0003800000 */
.L_x_833:
[----:B------:R-:W-:Y:S05]  /*21210*/  BRA `(.L_x_835) ;  /* 0xffffff9400b07947 */ /* 0x000fea000383ffff */
.L_x_686:
[----:B------:R-:W-:Y:S01]  /*21220*/  BSSY B1, `(.L_x_836) ;  /* 0x0000006000017945 */ /* 0x000fe20003800000 */
[----:B------:R-:W-:-:S07]  /*21230*/  MOV R15, 0xffffffff ;  /* 0xffffffff000f7802 */ /* 0x000fce0000000f00 */
[----:B0-----:R-:W-:Y:S05]  /*21240*/  WARPSYNC.COLLECTIVE R15, `(.L_x_837) ;  /* 0x000000000f0c7348 */ /* 0x001fea0003c00000 */
[----:B------:R-:W-:Y:S02]  /*21250*/  ELECT P6, UR62, PT ;  /* 0x00000000003e782f */ /* 0x000fe400038c0000 */
[----:B------:R-:W-:Y:S01]  /*21260*/  MOV R14, UR62 ;  /* 0x0000003e000e7c02 */ /* 0x000fe20008000f00 */
[----:B0-----:R-:W-:Y:S10]  /*21270*/  ENDCOLLECTIVE ;  /* 0x000000000000791b */ /* 0x001ff40003800000 */
.L_x_837:
[----:B------:R-:W-:Y:S05]  /*21280*/  BSYNC B1 ;  /* 0x0000000000017941 */ /* 0x000fea0003800000 */
.L_x_836:
[----:B------:R-:W-:Y:S05]  /*21290*/  BRA `(.L_x_685) ;  /* 0xffffff9400a87947 */ /* 0x000fea000383ffff */
.L_x_688:
[----:B0-----:R0:W1:Y:S02]  /*212a0*/  SYNCS.PHASECHK.TRANS64.TRYWAIT P0, [R22+URZ+0x2a820], R7 ;  /* 0x02a82007160075a7 */ /* 0x001064000800017f */
[----:B-1----:R-:W-:Y:S05]  /*212b0*/  @!P0 NANOSLEEP.SYNCS 0x989680 ;  /* 0x009896800000895d */ /* 0x002fea0003900000 */
[----:B------:R-:W1:Y:S02]  /*212c0*/  @!P0 SYNCS.PHASECHK.TRANS64 P0, [R22+URZ+0x2a820], R7 ;  /* 0x02a82007160085a7 */ /* 0x000e64000800007f */
[----:B-1----:R-:W-:Y:S05]  /*212d0*/  @!P0 BRA `(.L_x_688) ;  /* 0xfffffffc00f08947 */ /* 0x002fea000383ffff */
[----:B------:R-:W-:Y:S05]  /*212e0*/  BRA `(.L_x_838) ;  /* 0xffffff9400b87947 */ /* 0x000fea000383ffff */
.L_x_692:
[----:B-1----:R1:W2:Y:S02]  /*212f0*/  SYNCS.PHASECHK.TRANS64.TRYWAIT P0, [R11+URZ+0x2a8a0], R10 ;  /* 0x02a8a00a0b0075a7 */ /* 0x0022a4000800017f */
[----:B--2---:R-:W-:Y:S05]  /*21300*/  @!P0 NANOSLEEP.SYNCS 0x989680 ;  /* 0x009896800000895d */ /* 0x004fea0003900000 */
[----:B------:R-:W2:Y:S02]  /*21310*/  @!P0 SYNCS.PHASECHK.TRANS64 P0, [R11+URZ+0x2a8a0], R10 ;  /* 0x02a8a00a0b0085a7 */ /* 0x000ea4000800007f */
[----:B--2---:R-:W-:Y:S05]  /*21320*/  @!P0 BRA `(.L_x_692) ;  /* 0xfffffffc00f08947 */ /* 0x004fea000383ffff */
[----:B------:R-:W-:Y:S05]  /*21330*/  BRA `(.L_x_839) ;  /* 0xffffff9400d07947 */ /* 0x000fea000383ffff */
.L_x_699:
[----:B0-----:R0:W2:Y:S02]  /*21340*/  SYNCS.PHASECHK.TRANS64.TRYWAIT P0, [R11+URZ+0x2a8c0], R10 ;  /* 0x02a8c00a0b0075a7 */ /* 0x0010a4000800017f */
[----:B--2---:R-:W-:Y:S05]  /*21350*/  @!P0 NANOSLEEP.SYNCS 0x989680 ;  /* 0x009896800000895d */ /* 0x004fea0003900000 */
[----:B------:R-:W2:Y:S02]  /*21360*/  @!P0 SYNCS.PHASECHK.TRANS64 P0, [R11+URZ+0x2a8c0], R10 ;  /* 0x02a8c00a0b0085a7 */ /* 0x000ea4000800007f */
[----:B--2---:R-:W-:Y:S05]  /*21370*/  @!P0 BRA `(.L_x_699) ;  /* 0xfffffffc00f08947 */ /* 0x004fea000383ffff */
[----:B------:R-:W-:Y:S05]  /*21380*/  BRA `(.L_x_840) ;  /* 0xffffff9800c87947 */ /* 0x000fea000383ffff */
.L_x_707:
[----:B-1----:R1:W2:Y:S02]  /*21390*/  SYNCS.PHASECHK.TRANS64.TRYWAIT P2, [R10+URZ+0x2a8a0], R9 ;  /* 0x02a8a0090a0075a7 */ /* 0x0022a4000804017f */
[----:B--2---:R-:W-:Y:S05]  /*213a0*/  @!P2 NANOSLEEP.SYNCS 0x989680 ;  /* 0x009896800000a95d */ /* 0x004fea0003900000 */
[----:B------:R-:W2:Y:S02]  /*213b0*/  @!P2 SYNCS.PHASECHK.TRANS64 P2, [R10+URZ+0x2a8a0], R9 ;  /* 0x02a8a0090a00a5a7 */ /* 0x000ea4000804007f */
[----:B--2---:R-:W-:Y:S05]  /*213c0*/  @!P2 BRA `(.L_x_707) ;  /* 0xfffffffc00f0a947 */ /* 0x004fea000383ffff */
[----:B------:R-:W-:Y:S05]  /*213d0*/  BRA `(.L_x_841) ;  /* 0xffffff9c00c47947 */ /* 0x000fea000383ffff */
.L_x_714:
[----:B0-----:R0:W2:Y:S02]  /*213e0*/  SYNCS.PHASECHK.TRANS64.TRYWAIT P2, [R10+URZ+0x2a8c0], R9 ;  /* 0x02a8c0090a0075a7 */ /* 0x0010a4000804017f */
[----:B--2---:R-:W-:Y:S05]  /*213f0*/  @!P2 NANOSLEEP.SYNCS 0x989680 ;  /* 0x009896800000a95d */ /* 0x004fea0003900000 */
[----:B------:R-:W2:Y:S02]  /*21400*/  @!P2 SYNCS.PHASECHK.TRANS64 P2, [R10+URZ+0x2a8c0], R9 ;  /* 0x02a8c0090a00a5a7 */ /* 0x000ea4000804007f */
[----:B--2---:R-:W-:Y:S05]  /*21410*/  @!P2 BRA `(.L_x_714) ;  /* 0xfffffffc00f0a947 */ /* 0x004fea000383ffff */
[----:B------:R-:W-:Y:S05]  /*21420*/  BRA `(.L_x_842) ;  /* 0xffffffa000b87947 */ /* 0x000fea000383ffff */
.L_x_730:
[----:B0-----:R-:W0:Y:S01]  /*21430*/  S2R R8, SR_TID.X ;  /* 0x0000000000087919 */ /* 0x001e220000002100 */
[----:B------:R-:W-:Y:S01]  /*21440*/  BSSY B0, `(.L_x_843) ;  /* 0x000000a000007945 */ /* 0x000fe20003800000 */
[----:B------:R-:W-:Y:S01]  /*21450*/  IMAD.MOV.U32 R12, RZ, RZ, RZ ;  /* 0x000000ffff0c7224 */ /* 0x000fe200078e00ff */
[----:B------:R-:W-:Y:S01]  /*21460*/  MOV R11, 0x1f ;  /* 0x0000001f000b7802 */ /* 0x000fe20000000f00 */
[----:B------:R-:W-:Y:S01]  /*21470*/  IMAD.MOV.U32 R15, RZ, RZ, -0x1 ;  /* 0xffffffffff0f7424 */ /* 0x000fe200078e00ff */
[----:B0-----:R-:W-:-:S04]  /*21480*/  SHF.R.U32.HI R8, RZ, 0x5, R8 ;  /* 0x00000005ff087819 */ /* 0x001fc80000011608 */
[----:B------:R-:W-:-:S05]  /*21490*/  LOP3.LUT R8, R8, 0x3, RZ, 0xc0, !PT ;  /* 0x0000000308087812 */ /* 0x000fca00078ec0ff */
[----:B------:R-:W-:-:S07]  /*214a0*/  IMAD.MOV.U32 R13, RZ, RZ, R8 ;  /* 0x000000ffff0d7224 */ /* 0x000fce00078e0008 */
[----:B-----5:R-:W-:Y:S05]  /*214b0*/  WARPSYNC.COLLECTIVE R15, `(.L_x_844) ;  /* 0x000000000f087348 */ /* 0x020fea0003c00000 */
[----:B------:R0:W1:Y:S02]  /*214c0*/  SHFL.IDX P6, R14, R13, R12, R11 ;  /* 0x0000000c0d0e7389 */ /* 0x00006400000c000b */
[----:B01---5:R-:W-:Y:S01]  /*214d0*/  ENDCOLLECTIVE ;  /* 0x000000000000791b */ /* 0x023fe20003800000 */
.L_x_844:
[----:B------:R-:W-:Y:S05]  /*214e0*/  BSYNC B0 ;  /* 0x0000000000007941 */ /* 0x000fea0003800000 */
.L_x_843:
[----:B------:R-:W-:Y:S05]  /*214f0*/  BRA `(.L_x_845) ;  /* 0xffffffb000587947 */ /* 0x000fea000383ffff */
.L_x_733:
[----:B0-----:R0:W1:Y:S02]  /*21500*/  SYNCS.PHASECHK.TRANS64.TRYWAIT P0, [R7+URZ+0x2a840], R2 ;  /* 0x02a84002070075a7 */ /* 0x001064000800017f */
[----:B-1----:R-:W-:Y:S05]  /*21510*/  @!P0 NANOSLEEP.SYNCS 0x989680 ;  /* 0x009896800000895d */ /* 0x002fea0003900000 */
[----:B------:R-:W1:Y:S02]  /*21520*/  @!P0 SYNCS.PHASECHK.TRANS64 P0, [R7+URZ+0x2a840], R2 ;  /* 0x02a84002070085a7 */ /* 0x000e64000800007f */
[----:B-1----:R-:W-:Y:S05]  /*21530*/  @!P0 BRA `(.L_x_733) ;  /* 0xfffffffc00f08947 */ /* 0x002fea000383ffff */
[----:B------:R-:W-:Y:S05]  /*21540*/  BRA `(.L_x_846) ;  /* 0xffffffb000a87947 */ /* 0x000fea000383ffff */
.L_x_734:
        /* <DEDUP_REMOVED lines=8> */
.L_x_848:
[----:B------:R-:W-:Y:S05]  /*215d0*/  BSYNC B0 ;  /* 0x0000000000007941 */ /* 0x000fea0003800000 */
.L_x_847:
[----:B------:R-:W-:Y:S01]  /*215e0*/  IMAD.MOV.U32 R13, RZ, RZ, R4 ;  /* 0x000000ffff0d7224 */ /* 0x000fe200078e0004 */
[----:B------:R-:W-:Y:S01]  /*215f0*/  MOV R11, 0x181f ;  /* 0x0000181f000b7802 */ /* 0x000fe20000000f00 */
[----:B------:R-:W-:Y:S01]  /*21600*/  IMAD.MOV.U32 R12, RZ, RZ, RZ ;  /* 0x000000ffff0c7224 */ /* 0x000fe200078e00ff */
[----:B------:R-:W-:Y:S01]  /*21610*/  MOV R2, R14 ;  /* 0x0000000e00027202 */ /* 0x000fe20000000f00 */
[----:B------:R-:W-:Y:S02]  /*21620*/  IMAD.MOV.U32 R15, RZ, RZ, -0x1 ;  /* 0xffffffffff0f7424 */ /* 0x000fe400078e00ff */
[----:B------:R-:W-:-:S07]  /*21630*/  @P0 IMAD R8, R5, 0x2, R22 ;  /* 0x0000000205080824 */ /* 0x000fce00078e0216 */
[----:B------:R-:W-:Y:S05]  /*21640*/  WARPSYNC.COLLECTIVE R15, `(.L_x_849) ;  /* 0x000000000f087348 */ /* 0x000fea0003c00000 */
[----:B------:R0:W1:Y:S02]  /*21650*/  SHFL.IDX P6, R14, R13, R12, R11 ;  /* 0x0000000c0d0e7389 */ /* 0x00006400000c000b */
[----:B01----:R-:W-:Y:S01]  /*21660*/  ENDCOLLECTIVE ;  /* 0x000000000000791b */ /* 0x003fe20003800000 */
.L_x_849:
[----:B------:R-:W-:Y:S01]  /*21670*/  IMAD.MOV.U32 R13, RZ, RZ, R0 ;  /* 0x000000ffff0d7224 */ /* 0x000fe200078e0000 */
[----:B------:R-:W-:Y:S01]  /*21680*/  MOV R12, 0x1 ;  /* 0x00000001000c7802 */ /* 0x000fe20000000f00 */
[----:B------:R-:W-:-:S07]  /*21690*/  IMAD.MOV.U32 R3, RZ, RZ, R14 ;  /* 0x000000ffff037224 */ /* 0x000fce00078e000e */
[----:B------:R-:W-:Y:S05]  /*216a0*/  WARPSYNC.COLLECTIVE R15, `(.L_x_850) ;  /* 0x000000000f087348 */ /* 0x000fea0003c00000 */
[----:B------:R0:W1:Y:S02]  /*216b0*/  SHFL.IDX P6, R14, R13, R12, R11 ;  /* 0x0000000c0d0e7389 */ /* 0x00006400000c000b */
[----:B01----:R-:W-:Y:S01]  /*216c0*/  ENDCOLLECTIVE ;  /* 0x000000000000791b */ /* 0x003fe20003800000 */
.L_x_850:
[----:B------:R-:W-:-:S04]  /*216d0*/  @P0 LEA R3, P1, R9, R3, 0x1 ;  /* 0x0000000309030211 */ /* 0x000fc800078208ff */
[----:B------:R-:W-:Y:S02]  /*216e0*/  @P0 IADD3.X R2, RZ, R2, RZ, P1, !PT ;  /* 0x00000002ff020210 */ /* 0x000fe40000ffe4ff */
[----:B------:R-:W-:Y:S02]  /*216f0*/  ISETP.GE.AND P1, PT, R6, 0x11, PT ;  /* 0x000000110600780c */ /* 0x000fe40003f26270 */
        /* <DEDUP_REMOVED lines=10> */
[----:B0-----:R-:W-:-:S07]  /*217a0*/  IMAD.MOV.U32 R2, RZ, RZ, R14 ;  /* 0x000000ffff027224 */ /* 0x001fce00078e000e */
[----:B------:R-:W-:Y:S05]  /*217b0*/  WARPSYNC.COLLECTIVE R15, `(.L_x_851) ;  /* 0x000000000f087348 */ /* 0x000fea0003c00000 */
[----:B------:R0:W1:Y:S02]  /*217c0*/  SHFL.IDX P6, R14, R13, R12, R11 ;  /* 0x0000000c0d0e7389 */ /* 0x00006400000c000b */
[----:B01----:R-:W-:Y:S01]  /*217d0*/  ENDCOLLECTIVE ;  /* 0x000000000000791b */ /* 0x003fe20003800000 */
.L_x_851:
[----:B------:R-:W-:Y:S01]  /*217e0*/  @P1 IMAD R8, R5, 0x2, R22 ;  /* 0x0000000205081824 */ /* 0x000fe200078e0216 */
[----:B------:R-:W-:Y:S01]  /*217f0*/  MOV R13, R0 ;  /* 0x00000000000d7202 */ /* 0x000fe20000000f00 */
[----:B------:R-:W-:Y:S01]  /*21800*/  IMAD.MOV.U32 R12, RZ, RZ, 0x2 ;  /* 0x00000002ff0c7424 */ /* 0x000fe200078e00ff */
[----:B------:R-:W-:-:S07]  /*21810*/  MOV R3, R14 ;  /* 0x0000000e00037202 */ /* 0x000fce0000000f00 */
[----:B------:R-:W-:Y:S05]  /*21820*/  WARPSYNC.COLLECTIVE R15, `(.L_x_852) ;  /* 0x000000000f087348 */ /* 0x000fea0003c00000 */
[----:B------:R0:W1:Y:S02]  /*21830*/  SHFL.IDX P6, R14, R13, R12, R11 ;  /* 0x0000000c0d0e7389 */ /* 0x00006400000c000b */
[----:B01----:R-:W-:Y:S01]  /*21840*/  ENDCOLLECTIVE ;  /* 0x000000000000791b */ /* 0x003fe20003800000 */
.L_x_852:
[----:B------:R-:W-:-:S05]  /*21850*/  @P1 LEA R3, P0, R9, R3, 0x1 ;  /* 0x0000000309031211 */ /* 0x000fca00078008ff */
[----:B------:R-:W-:-:S05]  /*21860*/  @P1 IMAD.X R2, RZ, RZ, R2, P0 ;  /* 0x000000ffff021224 */ /* 0x000fca00000e0602 */
[----:B------:R-:W-:Y:S02]  /*21870*/  @P1 LOP3.LUT R3, R3, R2, RZ, 0x3c, !PT ;  /* 0x0000000203031212 */ /* 0x000fe400078e3cff */
[----:B------:R-:W-:Y:S02]  /*21880*/  MOV R13, R4 ;  /* 0x00000004000d7202 */ /* 0x000fe40000000f00 */
        /* <DEDUP_REMOVED lines=13> */
.L_x_853:
[----:B------:R-:W-:Y:S01]  /*21960*/  @P1 LEA R8, R5, R22, 0x1 ;  /* 0x0000001605081211 */ /* 0x000fe200078e08ff */
[----:B------:R-:W-:Y:S02]  /*21970*/  IMAD.MOV.U32 R13, RZ, RZ, R0 ;  /* 0x000000ffff0d7224 */ /* 0x000fe400078e0000 */
[----:B------:R-:W-:Y:S02]  /*21980*/  IMAD.MOV.U32 R12, RZ, RZ, 0x3 ;  /* 0x00000003ff0c7424 */ /* 0x000fe400078e00ff */
[----:B------:R-:W-:-:S07]  /*21990*/  IMAD.MOV.U32 R3, RZ, RZ, R14 ;  /* 0x000000ffff037224 */ /* 0x000fce00078e000e */
[----:B------:R-:W-:Y:S05]  /*219a0*/  WARPSYNC.COLLECTIVE R15, `(.L_x_854) ;  /* 0x000000000f087348 */ /* 0x000fea0003c00000 */
[----:B------:R0:W1:Y:S02]  /*219b0*/  SHFL.IDX P6, R14, R13, R12, R11 ;  /* 0x0000000c0d0e7389 */ /* 0x00006400000c000b */
[----:B01----:R-:W-:Y:S01]  /*219c0*/  ENDCOLLECTIVE ;  /* 0x000000000000791b */ /* 0x003fe20003800000 */
.L_x_854:
        /* <DEDUP_REMOVED lines=17> */
.L_x_855:
[----:B------:R-:W-:Y:S02]  /*21ae0*/  @P1 IMAD R8, R5, 0x2, R22 ;  /* 0x0000000205081824 */ /* 0x000fe400078e0216 */
[----:B------:R-:W-:Y:S01]  /*21af0*/  IMAD.MOV.U32 R13, RZ, RZ, R0 ;  /* 0x000000ffff0d7224 */ /* 0x000fe200078e0000 */
[----:B------:R-:W-:Y:S01]  /*21b00*/  MOV R12, 0x4 ;  /* 0x00000004000c7802 */ /* 0x000fe20000000f00 */
[----:B------:R-:W-:-:S07]  /*21b10*/  IMAD.MOV.U32 R3, RZ, RZ, R14 ;  /* 0x000000ffff037224 */ /* 0x000fce00078e000e */
[----:B------:R-:W-:Y:S05]  /*21b20*/  WARPSYNC.COLLECTIVE R15, `(.L_x_856) ;  /* 0x000000000f087348 */ /* 0x000fea0003c00000 */
[----:B------:R0:W1:Y:S02]  /*21b30*/  SHFL.IDX P6, R14, R13, R12, R11 ;  /* 0x0000000c0d0e7389 */ /* 0x00006400000c000b */
[----:B01----:R-:W-:Y:S01]  /*21b40*/  ENDCOLLECTIVE ;  /* 0x000000000000791b */ /* 0x003fe20003800000 */
.L_x_856:
[----:B------:R-:W-:-:S04]  /*21b50*/  @P1 LEA R3, P0, R9, R3, 0x1 ;  /* 0x0000000309031211 */ /* 0x000fc800078008ff */
[----:B------:R-:W-:-:S04]  /*21b60*/  @P1 IADD3.X R2, RZ, R2, RZ, P0, !PT ;  /* 0x00000002ff021210 */ /* 0x000fc800007fe4ff */
        /* <DEDUP_REMOVED lines=15> */
.L_x_857:
[----:B------:R-:W-:Y:S01]  /*21c60*/  @P1 IMAD R8, R5, 0x2, R22 ;  /* 0x0000000205081824 */ /* 0x000fe200078e0216 */
[----:B------:R-:W-:Y:S01]  /*21c70*/  MOV R13, R0 ;  /* 0x00000000000d7202 */ /* 0x000fe20000000f00 */
[----:B------:R-:W-:Y:S01]  /*21c80*/  IMAD.MOV.U32 R12, RZ, RZ, 0x5 ;  /* 0x00000005ff0c7424 */ /* 0x000fe200078e00ff */
[----:B------:R-:W-:-:S07]  /*21c90*/  MOV R3, R14 ;  /* 0x0000000e00037202 */ /* 0x000fce0000000f00 */
[----:B------:R-:W-:Y:S05]  /*21ca0*/  WARPSYNC.COLLECTIVE R15, `(.L_x_858) ;  /* 0x000000000f087348 */ /* 0x000fea0003c00000 */
[----:B------:R0:W1:Y:S02]  /*21cb0*/  SHFL.IDX P6, R14, R13, R12, R11 ;  /* 0x0000000c0d0e7389 */ /* 0x00006400000c000b */
[----:B01----:R-:W-:Y:S01]  /*21cc0*/  ENDCOLLECTIVE ;  /* 0x000000000000791b */ /* 0x003fe20003800000 */
.L_x_858:
[----:B------:R-:W-:-:S05]  /*21cd0*/  @P1 LEA R3, P0, R9, R3, 0x1 ;  /* 0x0000000309031211 */ /* 0x000fca00078008ff */
[----:B------:R-:W-:-:S05]  /*21ce0*/  @P1 IMAD.X R2, RZ, RZ, R2, P0 ;  /* 0x000000ffff021224 */ /* 0x000fca00000e0602 */
[----:B------:R-:W-:Y:S02]  /*21cf0*/  @P1 LOP3.LUT R3, R3, R2, RZ, 0x3c, !PT ;  /* 0x0000000203031212 */ /* 0x000fe400078e3cff */
[----:B------:R-:W-:Y:S02]  /*21d00*/  MOV R13, R4 ;  /* 0x00000004000d7202 */ /* 0x000fe40000000f00 */
        /* <DEDUP_REMOVED lines=10> */
.L_x_859:
[----:B------:R-:W-:Y:S01]  /*21db0*/  @!PT LDS RZ, [RZ] ;  /* 0x00000000fffff984 */ /* 0x000fe20000000800 */
[----:B------:R-:W-:Y:S01]  /*21dc0*/  @!PT LDS RZ, [RZ] ;  /* 0x00000000fffff984 */ /* 0x000fe20000000800 */
[----:B------:R-:W-:Y:S01]  /*21dd0*/  @!PT LDS RZ, [RZ] ;  /* 0x00000000fffff984 */ /* 0x000fe20000000800 */
[----:B------:R-:W-:Y:S04]  /*21de0*/  @P1 LDGSTS.E.BYPASS.LTC128B.128 [R8+0x1d400], desc[UR56][R2.64+0x80], !P3 ;  /* 0x1d40008002081fae */ /* 0x000fe8000d901d78 */
[----:B------:R0:W-:Y:S02]  /*21df0*/  @P1 LDGSTS.E.BYPASS.LTC128B.128 [R8+0x20400], desc[UR56][R2.64+0x100], !P2 ;  /* 0x2040010002081fae */ /* 0x0001e4000d101d78 */
[----:B0-----:R-:W-:Y:S01]  /*21e00*/  IMAD.MOV.U32 R2, RZ, RZ, R14 ;  /* 0x000000ffff027224 */ /* 0x001fe200078e000e */
[----:B------:R-:W-:Y:S06]  /*21e10*/  BRA `(.L_x_860) ;  /* 0xffffffac00f07947 */ /* 0x000fec000383ffff */
.L_x_739:
[----:B------:R-:W-:Y:S01]  /*21e20*/  IMAD.MOV.U32 R13, RZ, RZ, R5 ;  /* 0x000000ffff0d7224 */ /* 0x000fe200078e0005 */
[----:B------:R-:W-:Y:S01]  /*21e30*/  MOV R12, RZ ;  /* 0x000000ff000c7202 */ /* 0x000fe20000000f00 */
[----:B------:R-:W-:Y:S01]  /*21e40*/  IMAD.MOV.U32 R11, RZ, RZ, 0x181f ;  /* 0x0000181fff0b7424 */ /* 0x000fe200078e00ff */
[----:B------:R-:W-:Y:S01]  /*21e50*/  IADD3 R4, R10, R4, RZ ;  /* 0x000000040a047210 */ /* 0x000fe20007ffe0ff */
[----:B------:R-:W-:Y:S02]  /*21e60*/  IMAD.MOV.U32 R15, RZ, RZ, -0x1 ;  /* 0xffffffffff0f7424 */ /* 0x000fe400078e00ff */
[----:B-----5:R-:W-:-:S07]  /*21e70*/  IMAD R6, R17, R8, RZ ;  /* 0x0000000811067224 */ /* 0x020fce00078e02ff */
[----:B------:R-:W-:Y:S05]  /*21e80*/  WARPSYNC.COLLECTIVE R15, `(.L_x_861) ;  /* 0x000000000f087348 */ /* 0x000fea0003c00000 */
[----:B------:R0:W1:Y:S02]  /*21e90*/  SHFL.IDX P6, R14, R13, R12, R11 ;  /* 0x0000000c0d0e7389 */ /* 0x00006400000c000b */
[----:B01----:R-:W-:Y:S01]  /*21ea0*/  ENDCOLLECTIVE ;  /* 0x000000000000791b */ /* 0x003fe20003800000 */
.L_x_861:
[----:B------:R-:W-:Y:S01]  /*21eb0*/  ISETP.GE.AND P1, PT, R4, R6, PT ;  /* 0x000000060400720c */ /* 0x000fe20003f26270 */
[----:B------:R-:W-:Y:S01]  /*21ec0*/  IMAD.MOV.U32 R13, RZ, RZ, R0 ;  /* 0x000000ffff0d7224 */ /* 0x000fe200078e0000 */
[----:B------:R-:W-:-:S11]  /*21ed0*/  MOV R2, R14 ;  /* 0x0000000e00027202 */ /* 0x000fd60000000f00 */
[----:B------:R-:W-:Y:S05]  /*21ee0*/  WARPSYNC.COLLECTIVE R15, `(.L_x_862) ;  /* 0x000000000f087348 */ /* 0x000fea0003c00000 */
[----:B------:R0:W1:Y:S02]  /*21ef0*/  SHFL.IDX P6, R14, R13, R12, R11 ;  /* 0x0000000c0d0e7389 */ /* 0x00006400000c000b */
[----:B01----:R-:W-:Y:S01]  /*21f00*/  ENDCOLLECTIVE ;  /* 0x000000000000791b */ /* 0x003fe20003800000 */
.L_x_862:
[----:B------:R-:W-:Y:S02]  /*21f10*/  IMAD.MOV.U32 R13, RZ, RZ, R5 ;  /* 0x000000ffff0d7224 */ /* 0x000fe400078e0005 */
[----:B------:R-:W-:Y:S02]  /*21f20*/  IMAD.MOV.U32 R12, RZ, RZ, 0x1 ;  /* 0x00000001ff0c7424 */ /* 0x000fe400078e00ff */
[----:B------:R-:W-:-:S07]  /*21f30*/  IMAD.MOV.U32 R3, RZ, RZ, R14 ;  /* 0x000000ffff037224 */ /* 0x000fce00078e000e */
[----:B------:R-:W-:Y:S05]  /*21f40*/  WARPSYNC.COLLECTIVE R15, `(.L_x_863) ;  /* 0x000000000f087348 */ /* 0x000fea0003c00000 */
[----:B------:R0:W1:Y:S02]  /*21f50*/  SHFL.IDX P6, R14, R13, R12, R11 ;  /* 0x0000000c0d0e7389 */ /* 0x00006400000c000b */
[----:B01----:R-:W-:Y:S01]  /*21f60*/  ENDCOLLECTIVE ;  /* 0x000000000000791b */ /* 0x003fe20003800000 */
.L_x_863:
[----:B------:R-:W-:-:S05]  /*21f70*/  @!P1 LEA R7, P4, R9, R3, 0x1 ;  /* 0x0000000309079211 */ /* 0x000fca00078808ff */
[----:B------:R-:W-:Y:S02]  /*21f80*/  @!P1 IMAD.X R3, RZ, RZ, R2, P4 ;  /* 0x000000ffff039224 */ /* 0x000fe400020e0602 */
[----:B------:R-:W-:Y:S01]  /*21f90*/  @!P1 IMAD.MOV.U32 R2, RZ, RZ, R7 ;  /* 0x000000ffff029224 */ /* 0x000fe200078e0007 */
[----:B------:R-:W-:Y:S01]  /*21fa0*/  IADD3 R7, R4, 0x10, RZ ;  /* 0x0000001004077810 */ /* 0x000fe20007ffe0ff */
[----:B------:R-:W-:-:S03]  /*21fb0*/  IMAD.MOV.U32 R13, RZ, RZ, R0 ;  /* 0x000000ffff0d7224 */ /* 0x000fc600078e0000 */
[----:B------:R-:W-:Y:S01]  /*21fc0*/  @!PT LDS RZ, [RZ] ;  /* 0x00000000fffff984 */ /* 0x000fe20000000800 */
[----:B------:R-:W-:Y:S01]  /*21fd0*/  @!PT LDS RZ, [RZ] ;  /* 0x00000000fffff984 */ /* 0x000fe20000000800 */
[----:B------:R-:W-:Y:S01]  /*21fe0*/  @!PT LDS RZ, [RZ] ;  /* 0x00000000fffff984 */ /* 0x000fe20000000800 */
[----:B------:R-:W-:Y:S04]  /*21ff0*/  @!P1 LDGSTS.E.BYPASS.LTC128B.128 [R35+0xc400], desc[UR56][R2.64], !P3 ;  /* 0x0c40000002239fae */ /* 0x000fe8000d901d78 */
[----:B------:R-:W-:Y:S04]  /*22000*/  @!P1 LDGSTS.E.BYPASS.LTC128B.128 [R35+0x10400], desc[UR56][R2.64+0x80], !P2 ;  /* 0x1040008002239fae */ /* 0x000fe8000d101d78 */
[----:B------:R0:W-:Y:S01]  /*22010*/  @!P1 LDGSTS.E.BYPASS.LTC128B.128 [R35+0x14400], desc[UR56][R2.64+0x100], !P0 ;  /* 0x1440010002239fae */ /* 0x0001e2000c101d78 */
[----:B------:R-:W-:Y:S02]  /*22020*/  ISETP.GE.AND P1, PT, R7, R6, PT ;  /* 0x000000060700720c */ /* 0x000fe40003f26270 */
[----:B0-----:R-:W-:-:S11]  /*22030*/  MOV R2, R14 ;  /* 0x0000000e00027202 */ /* 0x001fd60000000f00 */
[----:B------:R-:W-:Y:S05]  /*22040*/  WARPSYNC.COLLECTIVE R15, `(.L_x_864) ;  /* 0x000000000f087348 */ /* 0x000fea0003c00000 */
[----:B------:R0:W1:Y:S02]  /*22050*/  SHFL.IDX P6, R14, R13, R12, R11 ;  /* 0x0000000c0d0e7389 */ /* 0x00006400000c000b */
[----:B01----:R-:W-:Y:S01]  /*22060*/  ENDCOLLECTIVE ;  /* 0x000000000000791b */ /* 0x003fe20003800000 */
.L_x_864:
[----:B------:R-:W-:Y:S02]  /*22070*/  IMAD.MOV.U32 R13, RZ, RZ, R5 ;  /* 0x000000ffff0d7224 */ /* 0x000fe400078e0005 */
[----:B------:R-:W-:Y:S02]  /*22080*/  IMAD.MOV.U32 R12, RZ, RZ, 0x2 ;  /* 0x00000002ff0c7424 */ /* 0x000fe400078e00ff */
[----:B------:R-:W-:-:S07]  /*22090*/  IMAD.MOV.U32 R3, RZ, RZ, R14 ;  /* 0x000000ffff037224 */ /* 0x000fce00078e000e */
[----:B------:R-:W-:Y:S05]  /*220a0*/  WARPSYNC.COLLECTIVE R15, `(.L_x_865) ;  /* 0x000000000f087348 */ /* 0x000fea0003c00000 */
[----:B------:R0:W1:Y:S02]  /*220b0*/  SHFL.IDX P6, R14, R13, R12, R11 ;  /* 0x0000000c0d0e7389 */ /* 0x00006400000c000b */
[----:B01----:R-:W-:Y:S01]  /*220c0*/  ENDCOLLECTIVE ;  /* 0x000000000000791b */ /* 0x003fe20003800000 */
.L_x_865:
[----:B------:R-:W-:-:S04]  /*220d0*/  @!P1 LEA R7, P4, R9, R3, 0x1 ;  /* 0x0000000309079211 */ /* 0x000fc800078808ff */
[----:B------:R-:W-:Y:S01]  /*220e0*/  @!P1 IADD3.X R8, RZ, R2, RZ, P4, !PT ;  /* 0x00000002ff089210 */ /* 0x000fe200027fe4ff */
[----:B------:R-:W-:Y:S01]  /*220f0*/  @!P1 IMAD.MOV.U32 R2, RZ, RZ, R7 ;  /* 0x000000ffff029224 */ /* 0x000fe200078e0007 */
[----:B------:R-:W-:-:S03]  /*22100*/  IADD3 R7, R4, 0x20, RZ ;  /* 0x0000002004077810 */ /* 0x000fc60007ffe0ff */
[----:B------:R-:W-:Y:S02]  /*22110*/  @!P1 IMAD.MOV.U32 R3, RZ, RZ, R8 ;  /* 0x000000ffff039224 */ /* 0x000fe400078e0008 */
        /* <DEDUP_REMOVED lines=12> */
.L_x_866:
[----:B------:R-:W-:Y:S02]  /*221e0*/  IMAD.MOV.U32 R13, RZ, RZ, R5 ;  /* 0x000000ffff0d7224 */ /* 0x000fe400078e0005 */
[----:B------:R-:W-:Y:S02]  /*221f0*/  IMAD.MOV.U32 R12, RZ, RZ, 0x3 ;  /* 0x00000003ff0c7424 */ /* 0x000fe400078e00ff */
[----:B------:R-:W-:-:S07]  /*22200*/  IMAD.MOV.U32 R3, RZ, RZ, R14 ;  /* 0x000000ffff037224 */ /* 0x000fce00078e000e */
[----:B------:R-:W-:Y:S05]  /*22210*/  WARPSYNC.COLLECTIVE R15, `(.L_x_867) ;  /* 0x000000000f087348 */ /* 0x000fea0003c00000 */
[----:B------:R0:W1:Y:S02]  /*22220*/  SHFL.IDX P6, R14, R13, R12, R11 ;  /* 0x0000000c0d0e7389 */ /* 0x00006400000c000b */
[----:B01----:R-:W-:Y:S01]  /*22230*/  ENDCOLLECTIVE ;  /* 0x000000000000791b */ /* 0x003fe20003800000 */
.L_x_867:
        /* <DEDUP_REMOVED lines=17> */
.L_x_868:
[----:B------:R-:W-:Y:S02]  /*22350*/  IMAD.MOV.U32 R13, RZ, RZ, R5 ;  /* 0x000000ffff0d7224 */ /* 0x000fe400078e0005 */
[----:B------:R-:W-:Y:S02]  /*22360*/  IMAD.MOV.U32 R12, RZ, RZ, 0x4 ;  /* 0x00000004ff0c7424 */ /* 0x000fe400078e00ff */
[----:B------:R-:W-:-:S07]  /*22370*/  IMAD.MOV.U32 R3, RZ, RZ, R14 ;  /* 0x000000ffff037224 */ /* 0x000fce00078e000e */
[----:B------:R-:W-:Y:S05]  /*22380*/  WARPSYNC.COLLECTIVE R15, `(.L_x_869) ;  /* 0x000000000f087348 */ /* 0x000fea0003c00000 */
[----:B------:R0:W1:Y:S02]  /*22390*/  SHFL.IDX P6, R14, R13, R12, R11 ;  /* 0x0000000c0d0e7389 */ /* 0x00006400000c000b */
[----:B01----:R-:W-:Y:S01]  /*223a0*/  ENDCOLLECTIVE ;  /* 0x000000000000791b */ /* 0x003fe20003800000 */
.L_x_869:
        /* <DEDUP_REMOVED lines=17> */
.L_x_870:
[----:B------:R-:W-:Y:S01]  /*224c0*/  MOV R13, R5 ;  /* 0x00000005000d7202 */ /* 0x000fe20000000f00 */
[----:B------:R-:W-:Y:S02]  /*224d0*/  IMAD.MOV.U32 R12, RZ, RZ, 0x5 ;  /* 0x00000005ff0c7424 */ /* 0x000fe400078e00ff */
[----:B------:R-:W-:-:S07]  /*224e0*/  IMAD.MOV.U32 R3, RZ, RZ, R14 ;  /* 0x000000ffff037224 */ /* 0x000fce00078e000e */
[----:B------:R-:W-:Y:S05]  /*224f0*/  WARPSYNC.COLLECTIVE R15, `(.L_x_871) ;  /* 0x000000000f087348 */ /* 0x000fea0003c00000 */
[----:B------:R0:W1:Y:S02]  /*22500*/  SHFL.IDX P6, R14, R13, R12, R11 ;  /* 0x0000000c0d0e7389 */ /* 0x00006400000c000b */
[----:B01----:R-:W-:Y:S01]  /*22510*/  ENDCOLLECTIVE ;  /* 0x000000000000791b */ /* 0x003fe20003800000 */
.L_x_871:
[----:B------:R-:W-:-:S04]  /*22520*/  @!P1 LEA R7, P4, R9, R3, 0x1 ;  /* 0x0000000309079211 */ /* 0x000fc800078808ff */
[----:B------:R-:W-:Y:S01]  /*22530*/  @!P1 IADD3.X R8, RZ, R2, RZ, P4, !PT ;  /* 0x00000002ff089210 */ /* 0x000fe200027fe4ff */
[----:B------:R-:W-:Y:S02]  /*22540*/  @!P1 IMAD.MOV.U32 R2, RZ, RZ, R7 ;  /* 0x000000ffff029224 */ /* 0x000fe400078e0007 */
[----:B------:R-:W-:Y:S01]  /*22550*/  VIADD R7, R4, 0x50 ;  /* 0x0000005004077836 */ /* 0x000fe20000000000 */
[----:B------:R-:W-:Y:S01]  /*22560*/  @!P1 MOV R3, R8 ;  /* 0x0000000800039202 */ /* 0x000fe20000000f00 */
[----:B------:R-:W-:-:S04]  /*22570*/  IMAD.MOV.U32 R13, RZ, RZ, R0 ;  /* 0x000000ffff0d7224 */ /* 0x000fc800078e0000 */
        /* <DEDUP_REMOVED lines=11> */
.L_x_872:
[----:B------:R-:W-:Y:S01]  /*22630*/  IMAD.MOV.U32 R13, RZ, RZ, R5 ;  /* 0x000000ffff0d7224 */ /* 0x000fe200078e0005 */
[----:B------:R-:W-:Y:S02]  /*22640*/  MOV R12, 0x6 ;  /* 0x00000006000c7802 */ /* 0x000fe40000000f00 */
[----:B------:R-:W-:-:S07]  /*22650*/  MOV R3, R14 ;  /* 0x0000000e00037202 */ /* 0x000fce0000000f00 */
[----:B------:R-:W-:Y:S05]  /*22660*/  WARPSYNC.COLLECTIVE R15, `(.L_x_873) ;  /* 0x000000000f087348 */ /* 0x000fea0003c00000 */
[----:B------:R0:W1:Y:S02]  /*22670*/  SHFL.IDX P6, R14, R13, R12, R11 ;  /* 0x0000000c0d0e7389 */ /* 0x00006400000c000b */
[----:B01----:R-:W-:Y:S01]  /*22680*/  ENDCOLLECTIVE ;  /* 0x000000000000791b */ /* 0x003fe20003800000 */
.L_x_873:
[----:B------:R-:W-:-:S05]  /*22690*/  @!P1 LEA R7, P4, R9, R3, 0x1 ;  /* 0x0000000309079211 */ /* 0x000fca00078808ff */
[----:B------:R-:W-:Y:S01]  /*226a0*/  @!P1 IMAD.X R8, RZ, RZ, R2, P4 ;  /* 0x000000ffff089224 */ /* 0x000fe200020e0602 */
[----:B------:R-:W-:Y:S02]  /*226b0*/  @!P1 MOV R2, R7 ;  /* 0x0000000700029202 */ /* 0x000fe40000000f00 */
[----:B------:R-:W-:Y:S01]  /*226c0*/  IADD3 R7, R4, 0x60, RZ ;  /* 0x0000006004077810 */ /* 0x000fe20007ffe0ff */
[----:B------:R-:W-:Y:S01]  /*226d0*/  @!P1 IMAD.MOV.U32 R3, RZ, RZ, R8 ;  /* 0x000000ffff039224 */ /* 0x000fe200078e0008 */
[----:B------:R-:W-:-:S04]  /*226e0*/  MOV R13, R0 ;  /* 0x00000000000d7202 */ /* 0x000fc80000000f00 */
[----:B------:R-:W-:Y:S01]  /*226f0*/  @!PT LDS RZ, [RZ] ;  /* 0x00000000fffff984 */ /* 0x000fe20000000800 */
[----:B------:R-:W-:Y:S01]  /*22700*/  @!PT LDS RZ, [RZ] ;  /* 0x00000000fffff984 */ /* 0x000fe20000000800 */
[----:B------:R-:W-:Y:S01]  /*22710*/  @!PT LDS RZ, [RZ] ;  /* 0x00000000fffff984 */ /* 0x000fe20000000800 */
[----:B------:R-:W-:Y:S04]  /*22720*/  @!P1 LDGSTS.E.BYPASS.LTC128B.128 [R35+0xec00], desc[UR56][R2.64], !P3 ;  /* 0x0ec0000002239fae */ /* 0x000fe8000d901d78 */
[----:B------:R-:W-:Y:S04]  /*22730*/  @!P1 LDGSTS.E.BYPASS.LTC128B.128 [R35+0x12c00], desc[UR56][R2.64+0x80], !P2 ;  /* 0x12c0008002239fae */ /* 0x000fe8000d101d78 */
[----:B------:R0:W-:Y:S01]  /*22740*/  @!P1 LDGSTS.E.BYPASS.LTC128B.128 [R35+0x16c00], desc[UR56][R2.64+0x100], !P0 ;  /* 0x16c0010002239fae */ /* 0x0001e2000c101d78 */
[----:B------:R-:W-:Y:S01]  /*22750*/  ISETP.GE.AND P1, PT, R7, R6, PT ;  /* 0x000000060700720c */ /* 0x000fe20003f26270 */
[----:B0-----:R-:W-:-:S12]  /*22760*/  IMAD.MOV.U32 R2, RZ, RZ, R14 ;  /* 0x000000ffff027224 */ /* 0x001fd800078e000e */
[----:B------:R-:W-:Y:S05]  /*22770*/  WARPSYNC.COLLECTIVE R15, `(.L_x_874) ;  /* 0x000000000f087348 */ /* 0x000fea0003c00000 */
[----:B------:R0:W1:Y:S02]  /*22780*/  SHFL.IDX P6, R14, R13, R12, R11 ;  /* 0x0000000c0d0e7389 */ /* 0x00006400000c000b */
[----:B01----:R-:W-:Y:S01]  /*22790*/  ENDCOLLECTIVE ;  /* 0x000000000000791b */ /* 0x003fe20003800000 */
.L_x_874:
[----:B------:R-:W-:Y:S01]  /*227a0*/  IMAD.MOV.U32 R13, RZ, RZ, R5 ;  /* 0x000000ffff0d7224 */ /* 0x000fe200078e0005 */
[----:B------:R-:W-:Y:S01]  /*227b0*/  MOV R12, 0x7 ;  /* 0x00000007000c7802 */ /* 0x000fe20000000f00 */
[----:B------:R-:W-:-:S07]  /*227c0*/  IMAD.MOV.U32 R3, RZ, RZ, R14 ;  /* 0x000000ffff037224 */ /* 0x000fce00078e000e */
[----:B------:R-:W-:Y:S05]  /*227d0*/  WARPSYNC.COLLECTIVE R15, `(.L_x_875) ;  /* 0x000000000f087348 */ /* 0x000fea0003c00000 */
[----:B------:R0:W1:Y:S02]  /*227e0*/  SHFL.IDX P6, R14, R13, R12, R11 ;  /* 0x0000000c0d0e7389 */ /* 0x00006400000c000b */
[----:B01----:R-:W-:Y:S01]  /*227f0*/  ENDCOLLECTIVE ;  /* 0x000000000000791b */ /* 0x003fe20003800000 */
.L_x_875:
[----:B------:R-:W-:-:S04]  /*22800*/  @!P1 LEA R7, P4, R9, R3, 0x1 ;  /* 0x0000000309079211 */ /* 0x000fc800078808ff */
[----:B------:R-:W-:Y:S01]  /*22810*/  @!P1 IADD3.X R8, RZ, R2, RZ, P4, !PT ;  /* 0x00000002ff089210 */ /* 0x000fe200027fe4ff */
[----:B------:R-:W-:-:S03]  /*22820*/  @!P1 IMAD.MOV.U32 R2, RZ, RZ, R7 ;  /* 0x000000ffff029224 */ /* 0x000fc600078e0007 */
[----:B------:R-:W-:Y:S02]  /*22830*/  @!P1 MOV R3, R8 ;  /* 0x0000000800039202 */ /* 0x000fe40000000f00 */
[----:B------:R-:W-:-:S03]  /*22840*/  MOV R13, R0 ;  /* 0x00000000000d7202 */ /* 0x000fc60000000f00 */
[----:B------:R-:W-:Y:S01]  /*22850*/  @!PT LDS RZ, [RZ] ;  /* 0x00000000fffff984 */ /* 0x000fe20000000800 */
[----:B------:R-:W-:Y:S01]  /*22860*/  @!PT LDS RZ, [RZ] ;  /* 0x00000000fffff984 */ /* 0x000fe20000000800 */
[----:B------:R-:W-:Y:S01]  /*22870*/  @!PT LDS RZ, [RZ] ;  /* 0x00000000fffff984 */ /* 0x000fe20000000800 */
[----:B------:R0:W-:Y:S04]  /*22880*/  @!P1 LDGSTS.E.BYPASS.LTC128B.128 [R35+0xf400], desc[UR56][R2.64], !P3 ;  /* 0x0f40000002239fae */ /* 0x0001e8000d901d78 */
[----:B------:R0:W-:Y:S01]  /*22890*/  @!P1 LDGSTS.E.BYPASS.LTC128B.128 [R35+0x13400], desc[UR56][R2.64+0x80], !P2 ;  /* 0x1340008002239fae */ /* 0x0001e2000d101d78 */
[----:B------:R-:W-:-:S03]  /*228a0*/  IMAD.MOV.U32 R5, RZ, RZ, R14 ;  /* 0x000000ffff057224 */ /* 0x000fc600078e000e */
[----:B------:R0:W-:Y:S04]  /*228b0*/  @!P1 LDGSTS.E.BYPASS.LTC128B.128 [R35+0x17400], desc[UR56][R2.64+0x100], !P0 ;  /* 0x1740010002239fae */ /* 0x0001e8000c101d78 */
[----:B0-----:R-:W-:Y:S05]  /*228c0*/  WARPSYNC.COLLECTIVE R15, `(.L_x_876) ;  /* 0x000000000f087348 */ /* 0x001fea0003c00000 */
[----:B------:R1:W2:Y:S02]  /*228d0*/  SHFL.IDX P6, R14, R13, R12, R11 ;  /* 0x0000000c0d0e7389 */ /* 0x0002a400000c000b */
[----:B012---:R-:W-:Y:S01]  /*228e0*/  ENDCOLLECTIVE ;  /* 0x000000000000791b */ /* 0x007fe20003800000 */
.L_x_876:
[----:B------:R-:W-:Y:S05]  /*228f0*/  BRA `(.L_x_877) ;  /* 0xffffffb0005c7947 */ /* 0x000fea000383ffff */
.L_x_744:
[----:B0-----:R0:W1:Y:S02]  /*22900*/  SYNCS.PHASECHK.TRANS64.TRYWAIT P0, [R22+URZ+0x2a820], R3 ;  /* 0x02a82003160075a7 */ /* 0x001064000800017f */
[----:B-1----:R-:W-:Y:S05]  /*22910*/  @!P0 NANOSLEEP.SYNCS 0x989680 ;  /* 0x009896800000895d */ /* 0x002fea0003900000 */
[----:B------:R-:W1:Y:S02]  /*22920*/  @!P0 SYNCS.PHASECHK.TRANS64 P0, [R22+URZ+0x2a820], R3 ;  /* 0x02a82003160085a7 */ /* 0x000e64000800007f */
[----:B-1----:R-:W-:Y:S05]  /*22930*/  @!P0 BRA `(.L_x_744) ;  /* 0xfffffffc00f08947 */ /* 0x002fea000383ffff */
[----:B------:R-:W-:Y:S05]  /*22940*/  BRA `(.L_x_878) ;  /* 0xffffffb000d47947 */ /* 0x000fea000383ffff */
.L_x_749:
[----:B0-----:R0:W1:Y:S02]  /*22950*/  SYNCS.PHASECHK.TRANS64.TRYWAIT P0, [R6+URZ+0x2a840], R3 ;  /* 0x02a84003060075a7 */ /* 0x001064000800017f */
[----:B-1----:R-:W-:Y:S05]  /*22960*/  @!P0 NANOSLEEP.SYNCS 0x989680 ;  /* 0x009896800000895d */ /* 0x002fea0003900000 */
[----:B------:R-:W1:Y:S02]  /*22970*/  @!P0 SYNCS.PHASECHK.TRANS64 P0, [R6+URZ+0x2a840], R3 ;  /* 0x02a84003060085a7 */ /* 0x000e64000800007f */
[----:B-1----:R-:W-:Y:S05]  /*22980*/  @!P0 BRA `(.L_x_749) ;  /* 0xfffffffc00f08947 */ /* 0x002fea000383ffff */
[----:B------:R-:W-:Y:S05]  /*22990*/  BRA `(.L_x_879) ;  /* 0xffffffb400987947 */ /* 0x000fea000383ffff */
.L_x_750:
[----:B------:R-:W-:Y:S01]  /*229a0*/  BSSY B1, `(.L_x_880) ;  /* 0x0000008000017945 */ /* 0x000fe20003800000 */
[----:B------:R-:W-:Y:S01]  /*229b0*/  IMAD.MOV.U32 R13, RZ, RZ, R5 ;  /* 0x000000ffff0d7224 */ /* 0x000fe200078e0005 */
[----:B------:R-:W-:Y:S01]  /*229c0*/  MOV R12, RZ ;  /* 0x000000ff000c7202 */ /* 0x000fe20000000f00 */
[----:B------:R-:W-:Y:S01]  /*229d0*/  IMAD.MOV.U32 R11, RZ, RZ, 0x181f ;  /* 0x0000181fff0b7424 */ /* 0x000fe200078e00ff */
[----:B------:R-:W-:-:S07]  /*229e0*/  MOV R15, 0xffffffff ;  /* 0xffffffff000f7802 */ /* 0x000fce0000000f00 */
[----:B------:R-:W-:Y:S05]  /*229f0*/  WARPSYNC.COLLECTIVE R15, `(.L_x_881) ;  /* 0x000000000f087348 */ /* 0x000fea0003c00000 */
[----:B------:R0:W1:Y:S02]  /*22a00*/  SHFL.IDX P6, R14, R13, R12, R11 ;  /* 0x0000000c0d0e7389 */ /* 0x00006400000c000b */
[----:B01----:R-:W-:Y:S01]  /*22a10*/  ENDCOLLECTIVE ;  /* 0x000000000000791b */ /* 0x003fe20003800000 */
.L_x_881:
[----:B------:R-:W-:Y:S05]  /*22a20*/  BSYNC B1 ;  /* 0x0000000000017941 */ /* 0x000fea0003800000 */
.L_x_880:
[----:B------:R-:W0:Y:S01]  /*22a30*/  S2R R34, SR_TID.X ;  /* 0x0000000000227919 */ /* 0x000e220000002100 */
[----:B------:R-:W-:Y:S01]  /*22a40*/  MOV R13, R9 ;  /* 0x00000009000d7202 */ /* 0x000fe20000000f00 */
[----:B------:R-:W-:Y:S01]  /*22a50*/  IMAD.MOV.U32 R12, RZ, RZ, RZ ;  /* 0x000000ffff0c7224 */ /* 0x000fe200078e00ff */
[----:B------:R-:W-:Y:S01]  /*22a60*/  MOV R11, 0x181f ;  /* 0x0000181f000b7802 */ /* 0x000fe20000000f00 */
[----:B------:R-:W-:Y:S01]  /*22a70*/  IMAD.MOV.U32 R3, RZ, RZ, R14 ;  /* 0x000000ffff037224 */ /* 0x000fe200078e000e */
[----:B------:R-:W-:Y:S02]  /*22a80*/  MOV R15, 0xffffffff ;  /* 0xffffffff000f7802 */ /* 0x000fe40000000f00 */
[----:B------:R-:W-:-:S07]  /*22a90*/  LEA R4, R4, R22, 0x1 ;  /* 0x0000001604047211 */ /* 0x000fce00078e08ff */
[----:B0-----:R-:W-:Y:S05]  /*22aa0*/  WARPSYNC.COLLECTIVE R15, `(.L_x_882) ;  /* 0x000000000f087348 */ /* 0x001fea0003c00000 */
[----:B------:R1:W2:Y:S02]  /*22ab0*/  SHFL.IDX P6, R14, R13, R12, R11 ;  /* 0x0000000c0d0e7389 */ /* 0x0002a400000c000b */
[----:B012---:R-:W-:Y:S01]  /*22ac0*/  ENDCOLLECTIVE ;  /* 0x000000000000791b */ /* 0x007fe20003800000 */
.L_x_882:
[----:B------:R-:W-:Y:S01]  /*22ad0*/  IMAD.MOV.U32 R13, RZ, RZ, R5 ;  /* 0x000000ffff0d7224 */ /* 0x000fe200078e0005 */
[----:B------:R-:W-:Y:S01]  /*22ae0*/  MOV R12, 0x1 ;  /* 0x00000001000c7802 */ /* 0x000fe20000000f00 */
[----:B------:R-:W-:Y:S02]  /*22af0*/  IMAD.SHL.U32 R34, R34, 0x8, RZ ;  /* 0x0000000822227824 */ /* 0x000fe400078e00ff */
[----:B------:R-:W-:-:S07]  /*22b00*/  IMAD.MOV.U32 R2, RZ, RZ, R14 ;  /* 0x000000ffff027224 */ /* 0x000fce00078e000e */
[----:B------:R-:W-:Y:S05]  /*22b10*/  WARPSYNC.COLLECTIVE R15, `(.L_x_883) ;  /* 0x000000000f087348 */ /* 0x000fea0003c00000 */
[----:B------:R0:W1:Y:S02]  /*22b20*/  SHFL.IDX P6, R14, R13, R12, R11 ;  /* 0x0000000c0d0e7389 */ /* 0x00006400000c000b */
[----:B01----:R-:W-:Y:S01]  /*22b30*/  ENDCOLLECTIVE ;  /* 0x000000000000791b */ /* 0x003fe20003800000 */
.L_x_883:
[----:B------:R-:W-:-:S04]  /*22b40*/  LOP3.LUT R34, R34, 0x38, RZ, 0xc0, !PT ;  /* 0x0000003822227812 */ /* 0x000fc800078ec0ff */
[----:B------:R-:W-:-:S04]  /*22b50*/  SHF.L.U32 R0, R34, 0x1, RZ ;  /* 0x0000000122007819 */ /* 0x000fc800000006ff */
[----:B------:R-:W-:-:S05]  /*22b60*/  IADD3 R2, P0, R2, R0, RZ ;  /* 0x0000000002027210 */ /* 0x000fca0007f1e0ff */
[----:B------:R-:W-:Y:S01]  /*22b70*/  IMAD.X R3, RZ, RZ, R3, P0 ;  /* 0x000000ffff037224 */ /* 0x000fe200000e0603 */
[----:B------:R-:W-:-:S04]  /*22b80*/  MOV R13, R9 ;  /* 0x00000009000d7202 */ /* 0x000fc80000000f00 */
        /* <DEDUP_REMOVED lines=10> */
.L_x_884:
[----:B------:R-:W-:Y:S01]  /*22c30*/  IMAD.MOV.U32 R13, RZ, RZ, R5 ;  /* 0x000000ffff0d7224 */ /* 0x000fe200078e0005 */
[----:B------:R-:W-:Y:S01]  /*22c40*/  MOV R12, 0x2 ;  /* 0x00000002000c7802 */ /* 0x000fe20000000f00 */
[----:B------:R-:W-:-:S07]  /*22c50*/  IMAD.MOV.U32 R2, RZ, RZ, R14 ;  /* 0x000000ffff027224 */ /* 0x000fce00078e000e */
[----:B------:R-:W-:Y:S05]  /*22c60*/  WARPSYNC.COLLECTIVE R15, `(.L_x_885) ;  /* 0x000000000f087348 */ /* 0x000fea0003c00000 */
[----:B------:R0:W1:Y:S02]  /*22c70*/  SHFL.IDX P6, R14, R13, R12, R11 ;  /* 0x0000000c0d0e7389 */ /* 0x00006400000c000b */
[----:B01----:R-:W-:Y:S01]  /*22c80*/  ENDCOLLECTIVE ;  /* 0x000000000000791b */ /* 0x003fe20003800000 */
.L_x_885:
[----:B------:R-:W-:-:S04]  /*22c90*/  IADD3 R2, P0, R2, R0, RZ ;  /* 0x0000000002027210 */ /* 0x000fc80007f1e0ff */
[----:B------:R-:W-:-:S05]  /*22ca0*/  IADD3.X R3, RZ, R3, RZ, P0, !PT ;  /* 0x00000003ff037210 */ /* 0x000fca00007fe4ff */
[----:B------:R-:W-:Y:S01]  /*22cb0*/  @!PT LDS RZ, [RZ] ;  /* 0x00000000fffff984 */ /* 0x000fe20000000800 */
[----:B------:R-:W-:Y:S01]  /*22cc0*/  @!PT LDS RZ, [RZ] ;  /* 0x00000000fffff984 */ /* 0x000fe20000000800 */
[----:B------:R-:W-:Y:S01]  /*22cd0*/  @!PT LDS RZ, [RZ] ;  /* 0x00000000fffff984 */ /* 0x000fe20000000800 */
[----:B------:R0:W-:Y:S01]  /*22ce0*/  LDGSTS.E.BYPASS.LTC128B.128 [R4+0x18c00], desc[UR56][R2.64], !P3 ;  /* 0x18c0000002047fae */ /* 0x0001e2000d901d78 */
[----:B------:R-:W-:-:S03]  /*22cf0*/  MOV R13, R9 ;  /* 0x00000009000d7202 */ /* 0x000fc60000000f00 */
[----:B------:R0:W-:Y:S04]  /*22d00*/  LDGSTS.E.BYPASS.LTC128B.128 [R4+0x1bc00], desc[UR56][R2.64+0x80], !P2 ;  /* 0x1bc0008002047fae */ /* 0x0001e8000d101d78 */
[----:B------:R0:W-:Y:S01]  /*22d10*/  LDGSTS.E.BYPASS.LTC128B.128 [R4+0x1ec00], desc[UR56][R2.64+0x100], !P1 ;  /* 0x1ec0010002047fae */ /* 0x0001e2000c901d78 */
[----:B------:R-:W-:-:S07]  /*22d20*/  IMAD.MOV.U32 R34, RZ, RZ, R14 ;  /* 0x000000ffff227224 */ /* 0x000fce00078e000e */
[----:B0-----:R-:W-:Y:S05]  /*22d30*/  WARPSYNC.COLLECTIVE R15, `(.L_x_886) ;  /* 0x000000000f087348 */ /* 0x001fea0003c00000 */
[----:B------:R1:W2:Y:S02]  /*22d40*/  SHFL.IDX P6, R14, R13, R12, R11 ;  /* 0x0000000c0d0e7389 */ /* 0x0002a400000c000b */
[----:B012---:R-:W-:Y:S01]  /*22d50*/  ENDCOLLECTIVE ;  /* 0x000000000000791b */ /* 0x007fe20003800000 */
.L_x_886:
[----:B------:R-:W-:Y:S01]  /*22d60*/  IMAD.MOV.U32 R13, RZ, RZ, R5 ;  /* 0x000000ffff0d7224 */ /* 0x000fe200078e0005 */
[----:B------:R-:W-:Y:S01]  /*22d70*/  MOV R12, 0x3 ;  /* 0x00000003000c7802 */ /* 0x000fe20000000f00 */
[----:B------:R-:W-:-:S07]  /*22d80*/  IMAD.MOV.U32 R2, RZ, RZ, R14 ;  /* 0x000000ffff027224 */ /* 0x000fce00078e000e */
[----:B------:R-:W-:Y:S05]  /*22d90*/  WARPSYNC.COLLECTIVE R15, `(.L_x_887) ;  /* 0x000000000f087348 */ /* 0x000fea0003c00000 */
[----:B------:R0:W1:Y:S02]  /*22da0*/  SHFL.IDX P6, R14, R13, R12, R11 ;  /* 0x0000000c0d0e7389 */ /* 0x00006400000c000b */
[----:B01----:R-:W-:Y:S01]  /*22db0*/  ENDCOLLECTIVE ;  /* 0x000000000000791b */ /* 0x003fe20003800000 */
.L_x_887:
        /* <DEDUP_REMOVED lines=13> */
.L_x_888:
[----:B------:R-:W-:Y:S01]  /*22e90*/  IMAD.MOV.U32 R13, RZ, RZ, R5 ;  /* 0x000000ffff0d7224 */ /* 0x000fe200078e0005 */
[----:B------:R-:W-:Y:S01]  /*22ea0*/  MOV R12, 0x4 ;  /* 0x00000004000c7802 */ /* 0x000fe20000000f00 */
[----:B------:R-:W-:-:S07]  /*22eb0*/  IMAD.MOV.U32 R2, RZ, RZ, R14 ;  /* 0x000000ffff027224 */ /* 0x000fce00078e000e */
[----:B------:R-:W-:Y:S05]  /*22ec0*/  WARPSYNC.COLLECTIVE R15, `(.L_x_889) ;  /* 0x000000000f087348 */ /* 0x000fea0003c00000 */
[----:B------:R0:W1:Y:S02]  /*22ed0*/  SHFL.IDX P6, R14, R13, R12, R11 ;  /* 0x0000000c0d0e7389 */ /* 0x00006400000c000b */
[----:B01----:R-:W-:Y:S01]  /*22ee0*/  ENDCOLLECTIVE ;  /* 0x000000000000791b */ /* 0x003fe20003800000 */
.L_x_889:
        /* <DEDUP_REMOVED lines=13> */
.L_x_890:
[----:B------:R-:W-:Y:S01]  /*22fc0*/  IMAD.MOV.U32 R13, RZ, RZ, R5 ;  /* 0x000000ffff0d7224 */ /* 0x000fe200078e0005 */
[----:B------:R-:W-:Y:S01]  /*22fd0*/  MOV R12, 0x5 ;  /* 0x00000005000c7802 */ /* 0x000fe20000000f00 */
[----:B------:R-:W-:-:S07]  /*22fe0*/  IMAD.MOV.U32 R2, RZ, RZ, R14 ;  /* 0x000000ffff027224 */ /* 0x000fce00078e000e */
[----:B------:R-:W-:Y:S05]  /*22ff0*/  WARPSYNC.COLLECTIVE R15, `(.L_x_891) ;  /* 0x000000000f087348 */ /* 0x000fea0003c00000 */
[----:B------:R0:W1:Y:S02]  /*23000*/  SHFL.IDX P6, R14, R13, R12, R11 ;  /* 0x0000000c0d0e7389 */ /* 0x00006400000c000b */
[----:B01----:R-:W-:Y:S01]  /*23010*/  ENDCOLLECTIVE ;  /* 0x000000000000791b */ /* 0x003fe20003800000 */
.L_x_891:
        /* <DEDUP_REMOVED lines=13> */
.L_x_892:
[----:B------:R-:W-:Y:S01]  /*230f0*/  IMAD.MOV.U32 R2, RZ, RZ, R14 ;  /* 0x000000ffff027224 */ /* 0x000fe200078e000e */
[----:B------:R-:W-:Y:S06]  /*23100*/  BRA `(.L_x_893) ;  /* 0xffffffb000cc7947 */ /* 0x000fec000383ffff */
.L_x_755:
[----:B0-----:R0:W2:Y:S02]  /*23110*/  SYNCS.PHASECHK.TRANS64.TRYWAIT P0, [R5+URZ+0x2a860], R2 ;  /* 0x02a86002050075a7 */ /* 0x0010a4000800017f */
[----:B--2---:R-:W-:Y:S05]  /*23120*/  @!P0 NANOSLEEP.SYNCS 0x989680 ;  /* 0x009896800000895d */ /* 0x004fea0003900000 */
[----:B------:R-:W2:Y:S02]  /*23130*/  @!P0 SYNCS.PHASECHK.TRANS64 P0, [R5+URZ+0x2a860], R2 ;  /* 0x02a86002050085a7 */ /* 0x000ea4000800007f */
[----:B--2---:R-:W-:Y:S05]  /*23140*/  @!P0 BRA `(.L_x_755) ;  /* 0xfffffffc00f08947 */ /* 0x004fea000383ffff */
[----:B------:R-:W-:Y:S05]  /*23150*/  BRA `(.L_x_894) ;  /* 0xffffffb4002c7947 */ /* 0x000fea000383ffff */
.L_x_756:
[----:B------:R-:W-:Y:S01]  /*23160*/  BSSY B1, `(.L_x_895) ;  /* 0x0000008000017945 */ /* 0x000fe20003800000 */
[----:B------:R-:W-:Y:S01]  /*23170*/  MOV R13, R24 ;  /* 0x00000018000d7202 */ /* 0x000fe20000000f00 */
[----:B------:R-:W-:Y:S01]  /*23180*/  IMAD.MOV.U32 R12, RZ, RZ, RZ ;  /* 0x000000ffff0c7224 */ /* 0x000fe200078e00ff */
[----:B------:R-:W-:Y:S01]  /*23190*/  MOV R11, 0x181f ;  /* 0x0000181f000b7802 */ /* 0x000fe20000000f00 */
[----:B------:R-:W-:-:S07]  /*231a0*/  IMAD.MOV.U32 R15, RZ, RZ, -0x1 ;  /* 0xffffffffff0f7424 */ /* 0x000fce00078e00ff */
[----:B0-----:R-:W-:Y:S05]  /*231b0*/  WARPSYNC.COLLECTIVE R15, `(.L_x_896) ;  /* 0x000000000f087348 */ /* 0x001fea0003c00000 */
[----:B------:R1:W2:Y:S02]  /*231c0*/  SHFL.IDX P6, R14, R13, R12, R11 ;  /* 0x0000000c0d0e7389 */ /* 0x0002a400000c000b */
[----:B012---:R-:W-:Y:S01]  /*231d0*/  ENDCOLLECTIVE ;  /* 0x000000000000791b */ /* 0x007fe20003800000 */
.L_x_896:
[----:B------:R-:W-:Y:S05]  /*231e0*/  BSYNC B1 ;  /* 0x0000000000017941 */ /* 0x000fea0003800000 */
.L_x_895:
[----:B------:R-:W-:Y:S01]  /*231f0*/  IMAD.MOV.U32 R13, RZ, RZ, R23 ;  /* 0x000000ffff0d7224 */ /* 0x000fe200078e0017 */
[----:B------:R-:W-:Y:S01]  /*23200*/  MOV R12, RZ ;  /* 0x000000ff000c7202 */ /* 0x000fe20000000f00 */
[----:B------:R-:W-:Y:S01]  /*23210*/  IMAD.MOV.U32 R11, RZ, RZ, 0x181f ;  /* 0x0000181fff0b7424 */ /* 0x000fe200078e00ff */
[----:B------:R-:W-:Y:S01]  /*23220*/  MOV R15, 0xffffffff ;  /* 0xffffffff000f7802 */ /* 0x000fe20000000f00 */
[----:B------:R-:W-:Y:S01]  /*23230*/  IMAD R4, R4, 0x2, R22 ;  /* 0x0000000204047824 */ /* 0x000fe200078e0216 */
[----:B------:R-:W-:-:S07]  /*23240*/  MOV R3, R14 ;  /* 0x0000000e00037202 */ /* 0x000fce0000000f00 */
[----:B------:R-:W-:Y:S05]  /*23250*/  WARPSYNC.COLLECTIVE R15, `(.L_x_897) ;  /* 0x000000000f087348 */ /* 0x000fea0003c00000 */
[----:B------:R0:W1:Y:S02]  /*23260*/  SHFL.IDX P6, R14, R13, R12, R11 ;  /* 0x0000000c0d0e7389 */ /* 0x00006400000c000b */
[----:B01----:R-:W-:Y:S01]  /*23270*/  ENDCOLLECTIVE ;  /* 0x000000000000791b */ /* 0x003fe20003800000 */
.L_x_897:
[----:B------:R-:W-:Y:S01]  /*23280*/  MOV R13, R24 ;  /* 0x00000018000d7202 */ /* 0x000fe20000000f00 */
[----:B------:R-:W-:Y:S02]  /*23290*/  IMAD.MOV.U32 R12, RZ, RZ, 0x1 ;  /* 0x00000001ff0c7424 */ /* 0x000fe400078e00ff */
[----:B------:R-:W-:-:S07]  /*232a0*/  IMAD.MOV.U32 R2, RZ, RZ, R14 ;  /* 0x000000ffff027224 */ /* 0x000fce00078e000e */
[----:B------:R-:W-:Y:S05]  /*232b0*/  WARPSYNC.COLLECTIVE R15, `(.L_x_898) ;  /* 0x000000000f087348 */ /* 0x000fea0003c00000 */
[----:B------:R0:W1:Y:S02]  /*232c0*/  SHFL.IDX P6, R14, R13, R12, R11 ;  /* 0x0000000c0d0e7389 */ /* 0x00006400000c000b */
[----:B01----:R-:W-:Y:S01]  /*232d0*/  ENDCOLLECTIVE ;  /* 0x000000000000791b */ /* 0x003fe20003800000 */
.L_x_898:
[----:B------:R-:W-:-:S04]  /*232e0*/  IADD3 R2, P1, R2, R0, RZ ;  /* 0x0000000002027210 */ /* 0x000fc80007f3e0ff */
[----:B------:R-:W-:Y:S02]  /*232f0*/  IADD3.X R3, RZ, R3, RZ, P1, !PT ;  /* 0x00000003ff037210 */ /* 0x000fe40000ffe4ff */
        /* <DEDUP_REMOVED lines=9> */
[----:B0-----:R-:W-:-:S07]  /*23390*/  MOV R3, R14 ;  /* 0x0000000e00037202 */ /* 0x001fce0000000f00 */
[----:B------:R-:W-:Y:S05]  /*233a0*/  WARPSYNC.COLLECTIVE R15, `(.L_x_899) ;  /* 0x000000000f087348 */ /* 0x000fea0003c00000 */
[----:B------:R0:W1:Y:S02]  /*233b0*/  SHFL.IDX P6, R14, R13, R12, R11 ;  /* 0x0000000c0d0e7389 */ /* 0x00006400000c000b */
[----:B01----:R-:W-:Y:S01]  /*233c0*/  ENDCOLLECTIVE ;  /* 0x000000000000791b */ /* 0x003fe20003800000 */
.L_x_899:
[----:B------:R-:W-:Y:S01]  /*233d0*/  MOV R13, R24 ;  /* 0x00000018000d7202 */ /* 0x000fe20000000f00 */
[----:B------:R-:W-:Y:S01]  /*233e0*/  IMAD.MOV.U32 R12, RZ, RZ, 0x2 ;  /* 0x00000002ff0c7424 */ /* 0x000fe200078e00ff */
[----:B------:R-:W-:-:S07]  /*233f0*/  MOV R2, R14 ;  /* 0x0000000e00027202 */ /* 0x000fce0000000f00 */
[----:B------:R-:W-:Y:S05]  /*23400*/  WARPSYNC.COLLECTIVE R15, `(.L_x_900) ;  /* 0x000000000f087348 */ /* 0x000fea0003c00000 */
[----:B------:R0:W1:Y:S02]  /*23410*/  SHFL.IDX P6, R14, R13, R12, R11 ;  /* 0x0000000c0d0e7389 */ /* 0x00006400000c000b */
[----:B01----:R-:W-:Y:S01]  /*23420*/  ENDCOLLECTIVE ;  /* 0x000000000000791b */ /* 0x003fe20003800000 */
.L_x_900:
        /* <DEDUP_REMOVED lines=14> */
.L_x_901:
[----:B------:R-:W-:Y:S01]  /*23510*/  MOV R13, R24 ;  /* 0x00000018000d7202 */ /* 0x000fe20000000f00 */
[----:B------:R-:W-:Y:S01]  /*23520*/  IMAD.MOV.U32 R12, RZ, RZ, 0x3 ;  /* 0x00000003ff0c7424 */ /* 0x000fe200078e00ff */
[----:B------:R-:W-:-:S07]  /*23530*/  MOV R2, R14 ;  /* 0x0000000e00027202 */ /* 0x000fce0000000f00 */
[----:B------:R-:W-:Y:S05]  /*23540*/  WARPSYNC.COLLECTIVE R15, `(.L_x_902) ;  /* 0x000000000f087348 */ /* 0x000fea0003c00000 */
[----:B------:R0:W1:Y:S02]  /*23550*/  SHFL.IDX P6, R14, R13, R12, R11 ;  /* 0x0000000c0d0e7389 */ /* 0x00006400000c000b */
[----:B01----:R-:W-:Y:S01]  /*23560*/  ENDCOLLECTIVE ;  /* 0x000000000000791b */ /* 0x003fe20003800000 */
.L_x_902:
        /* <DEDUP_REMOVED lines=14> */
.L_x_903:
[----:B------:R-:W-:Y:S01]  /*23650*/  MOV R13, R24 ;  /* 0x00000018000d7202 */ /* 0x000fe20000000f00 */
[----:B------:R-:W-:Y:S01]  /*23660*/  IMAD.MOV.U32 R12, RZ, RZ, 0x4 ;  /* 0x00000004ff0c7424 */ /* 0x000fe200078e00ff */
[----:B------:R-:W-:-:S07]  /*23670*/  MOV R2, R14 ;  /* 0x0000000e00027202 */ /* 0x000fce0000000f00 */
[----:B------:R-:W-:Y:S05]  /*23680*/  WARPSYNC.COLLECTIVE R15, `(.L_x_904) ;  /* 0x000000000f087348 */ /* 0x000fea0003c00000 */
[----:B------:R0:W1:Y:S02]  /*23690*/  SHFL.IDX P6, R14, R13, R12, R11 ;  /* 0x0000000c0d0e7389 */ /* 0x00006400000c000b */
[----:B01----:R-:W-:Y:S01]  /*236a0*/  ENDCOLLECTIVE ;  /* 0x000000000000791b */ /* 0x003fe20003800000 */
.L_x_904:
        /* <DEDUP_REMOVED lines=14> */
.L_x_905:
[----:B------:R-:W-:Y:S01]  /*23790*/  MOV R13, R24 ;  /* 0x00000018000d7202 */ /* 0x000fe20000000f00 */
[----:B------:R-:W-:Y:S01]  /*237a0*/  IMAD.MOV.U32 R12, RZ, RZ, 0x5 ;  /* 0x00000005ff0c7424 */ /* 0x000fe200078e00ff */
[----:B------:R-:W-:-:S07]  /*237b0*/  MOV R2, R14 ;  /* 0x0000000e00027202 */ /* 0x000fce0000000f00 */
[----:B------:R-:W-:Y:S05]  /*237c0*/  WARPSYNC.COLLECTIVE R15, `(.L_x_906) ;  /* 0x000000000f087348 */ /* 0x000fea0003c00000 */
[----:B------:R0:W1:Y:S02]  /*237d0*/  SHFL.IDX P6, R14, R13, R12, R11 ;  /* 0x0000000c0d0e7389 */ /* 0x00006400000c000b */
[----:B01----:R-:W-:Y:S01]  /*237e0*/  ENDCOLLECTIVE ;  /* 0x000000000000791b */ /* 0x003fe20003800000 */
.L_x_906:
[----:B------:R-:W-:-:S05]  /*237f0*/  IADD3 R2, P2, R2, R0, RZ ;  /* 0x0000000002027210 */ /* 0x000fca0007f5e0ff */
[----:B------:R-:W-:Y:S01]  /*23800*/  IMAD.X R3, RZ, RZ, R3, P2 ;  /* 0x000000ffff037224 */ /* 0x000fe200010e0603 */
        /* <DEDUP_REMOVED lines=11> */
.L_x_907:
[----:B------:R-:W-:Y:S01]  /*238c0*/  @!PT LDS RZ, [RZ] ;  /* 0x00000000fffff984 */ /* 0x000fe20000000800 */
[----:B------:R-:W-:Y:S01]  /*238d0*/  @!PT LDS RZ, [RZ] ;  /* 0x00000000fffff984 */ /* 0x000fe20000000800 */
[----:B------:R-:W-:Y:S01]  /*238e0*/  @!PT LDS RZ, [RZ] ;  /* 0x00000000fffff984 */ /* 0x000fe20000000800 */
[----:B------:R0:W-:Y:S02]  /*238f0*/  LDGSTS.E.BYPASS.LTC128B.128 [R4+0x5400], desc[UR56][R2.64+0x80], !P2 ;  /* 0x0540008002047fae */ /* 0x0001e4000d101d78 */
[----:B0-----:R-:W-:Y:S01]  /*23900*/  MOV R2, R14 ;  /* 0x0000000e00027202 */ /* 0x001fe20000000f00 */
[----:B------:R-:W-:Y:S06]  /*23910*/  BRA `(.L_x_908) ;  /* 0xffffffb000187947 */ /* 0x000fec000383ffff */
.L_x_764:
[----:B0-----:R0:W1:Y:S02]  /*23920*/  SYNCS.PHASECHK.TRANS64.TRYWAIT P0, [R0+URZ+0x2a860], R3 ;  /* 0x02a86003000075a7 */ /* 0x001064000800017f */
[----:B-1----:R-:W-:Y:S05]  /*23930*/  @!P0 NANOSLEEP.SYNCS 0x989680 ;  /* 0x009896800000895d */ /* 0x002fea0003900000 */
[----:B------:R-:W1:Y:S02]  /*23940*/  @!P0 SYNCS.PHASECHK.TRANS64 P0, [R0+URZ+0x2a860], R3 ;  /* 0x02a86003000085a7 */ /* 0x000e64000800007f */
[----:B-1----:R-:W-:Y:S05]  /*23950*/  @!P0 BRA `(.L_x_764) ;  /* 0xfffffffc00f08947 */ /* 0x002fea000383ffff */
[----:B------:R-:W-:Y:S05]  /*23960*/  BRA `(.L_x_909) ;  /* 0xffffffb400307947 */ /* 0x000fea000383ffff */
.L_x_765:
[----:B------:R-:W-:Y:S01]  /*23970*/  BSSY B0, `(.L_x_910) ;  /* 0x0000008000007945 */ /* 0x000fe20003800000 */
[----:B------:R-:W-:Y:S01]  /*23980*/  IMAD.MOV.U32 R13, RZ, RZ, R24 ;  /* 0x000000ffff0d7224 */ /* 0x000fe200078e0018 */
[----:B------:R-:W-:Y:S01]  /*23990*/  MOV R12, RZ ;  /* 0x000000ff000c7202 */ /* 0x000fe20000000f00 */
[----:B------:R-:W-:Y:S01]  /*239a0*/  IMAD.MOV.U32 R11, RZ, RZ, 0x181f ;  /* 0x0000181fff0b7424 */ /* 0x000fe200078e00ff */
[----:B------:R-:W-:-:S07]  /*239b0*/  MOV R15, 0xffffffff ;  /* 0xffffffff000f7802 */ /* 0x000fce0000000f00 */
[----:B0-----:R-:W-:Y:S05]  /*239c0*/  WARPSYNC.COLLECTIVE R15, `(.L_x_911) ;  /* 0x000000000f087348 */ /* 0x001fea0003c00000 */
[----:B------:R1:W2:Y:S02]  /*239d0*/  SHFL.IDX P6, R14, R13, R12, R11 ;  /* 0x0000000c0d0e7389 */ /* 0x0002a400000c000b */
[----:B012---:R-:W-:Y:S01]  /*239e0*/  ENDCOLLECTIVE ;  /* 0x000000000000791b */ /* 0x007fe20003800000 */
.L_x_911:
[----:B------:R-:W-:Y:S05]  /*239f0*/  BSYNC B0 ;  /* 0x0000000000007941 */ /* 0x000fea0003800000 */
.L_x_910:
[----:B------:R-:W0:Y:S01]  /*23a00*/  S2R R5, SR_TID.X ;  /* 0x0000000000057919 */ /* 0x000e220000002100 */
[----:B------:R-:W-:Y:S01]  /*23a10*/  MOV R13, R23 ;  /* 0x00000017000d7202 */ /* 0x000fe20000000f00 */
[----:B------:R-:W-:Y:S01]  /*23a20*/  IMAD.MOV.U32 R12, RZ, RZ, RZ ;  /* 0x000000ffff0c7224 */ /* 0x000fe200078e00ff */
[----:B------:R-:W-:Y:S01]  /*23a30*/  MOV R11, 0x181f ;  /* 0x0000181f000b7802 */ /* 0x000fe20000000f00 */
[----:B------:R-:W-:Y:S01]  /*23a40*/  IMAD.MOV.U32 R15, RZ, RZ, -0x1 ;  /* 0xffffffffff0f7424 */ /* 0x000fe200078e00ff */
[C---:B------:R-:W-:Y:S01]  /*23a50*/  LOP3.LUT R2, R29.reuse, 0x1, RZ, 0xc0, !PT ;  /* 0x000000011d027812 */ /* 0x040fe200078ec0ff */
[----:B------:R-:W-:Y:S01]  /*23a60*/  IMAD.MOV.U32 R3, RZ, RZ, R14 ;  /* 0x000000ffff037224 */ /* 0x000fe200078e000e */
[----:B------:R-:W-:Y:S01]  /*23a70*/  LOP3.LUT P0, RZ, R29, 0x2, RZ, 0xc0, !PT ;  /* 0x000000021dff7812 */ /* 0x000fe2000780c0ff */
[----:B------:R-:W-:-:S12]  /*23a80*/  IMAD R4, R4, 0x2, R22 ;  /* 0x0000000204047824 */ /* 0x000fd800078e0216 */
[----:B0-----:R-:W-:Y:S05]  /*23a90*/  WARPSYNC.COLLECTIVE R15, `(.L_x_912) ;  /* 0x000000000f087348 */ /* 0x001fea0003c00000 */
[----:B------:R1:W2:Y:S02]  /*23aa0*/  SHFL.IDX P6, R14, R13, R12, R11 ;  /* 0x0000000c0d0e7389 */ /* 0x0002a400000c000b */
[----:B012---:R-:W-:Y:S01]  /*23ab0*/  ENDCOLLECTIVE ;  /* 0x000000000000791b */ /* 0x007fe20003800000 */
.L_x_912:
[----:B------:R-:W-:Y:S02]  /*23ac0*/  ISETP.NE.U32.AND P1, PT, R2, 0x1, PT ;  /* 0x000000010200780c */ /* 0x000fe40003f25070 */
[C---:B------:R-:W-:Y:S02]  /*23ad0*/  ISETP.LT.OR P4, PT, R6.reuse, 0x1, !P0 ;  /* 0x000000010600780c */ /* 0x040fe40004781670 */
[----:B------:R-:W-:Y:S02]  /*23ae0*/  ISETP.LT.OR P3, PT, R6, 0x1, P1 ;  /* 0x000000010600780c */ /* 0x000fe40000f61670 */
[----:B------:R-:W-:Y:S01]  /*23af0*/  MOV R13, R24 ;  /* 0x00000018000d7202 */ /* 0x000fe20000000f00 */
[----:B------:R-:W-:Y:S01]  /*23b00*/  IMAD.MOV.U32 R12, RZ, RZ, 0x1 ;  /* 0x00000001ff0c7424 */ /* 0x000fe200078e00ff */
[----:B------:R-:W-:-:S04]  /*23b10*/  SHF.L.U32 R5, R5, 0x3, RZ ;  /* 0x0000000305057819 */ /* 0x000fc800000006ff */
[----:B------:R-:W-:-:S05]  /*23b20*/  LOP3.LUT R5, R5, 0x38, RZ, 0xc0, !PT ;  /* 0x0000003805057812 */ /* 0x000fca00078ec0ff */
[----:B------:R-:W-:-:S05]  /*23b30*/  IMAD.SHL.U32 R5, R5, 0x2, RZ ;  /* 0x0000000205057824 */ /* 0x000fca00078e00ff */
[----:B------:R-:W-:-:S13]  /*23b40*/  IADD3 R2, P2, R14, R5, RZ ;  /* 0x000000050e027210 */ /* 0x000fda0007f5e0ff */
[----:B------:R-:W-:Y:S05]  /*23b50*/  WARPSYNC.COLLECTIVE R15, `(.L_x_913) ;  /* 0x000000000f087348 */ /* 0x000fea0003c00000 */
[----:B------:R0:W1:Y:S02]  /*23b60*/  SHFL.IDX P6, R14, R13, R12, R11 ;  /* 0x0000000c0d0e7389 */ /* 0x00006400000c000b */
[----:B01----:R-:W-:Y:S01]  /*23b70*/  ENDCOLLECTIVE ;  /* 0x000000000000791b */ /* 0x003fe20003800000 */
.L_x_913:
[----:B------:R-:W-:-:S05]  /*23b80*/  IADD3.X R3, RZ, R3, RZ, P2, !PT ;  /* 0x00000003ff037210 */ /* 0x000fca00017fe4ff */
        /* <DEDUP_REMOVED lines=12> */
.L_x_914:
[----:B------:R-:W-:Y:S01]  /*23c50*/  IMAD.MOV.U32 R13, RZ, RZ, R24 ;  /* 0x000000ffff0d7224 */ /* 0x000fe200078e0018 */
[----:B------:R-:W-:Y:S02]  /*23c60*/  MOV R12, 0x2 ;  /* 0x00000002000c7802 */ /* 0x000fe40000000f00 */
[----:B------:R-:W-:-:S13]  /*23c70*/  IADD3 R2, P2, R14, R5, RZ ;  /* 0x000000050e027210 */ /* 0x000fda0007f5e0ff */
[----:B------:R-:W-:Y:S05]  /*23c80*/  WARPSYNC.COLLECTIVE R15, `(.L_x_915) ;  /* 0x000000000f087348 */ /* 0x000fea0003c00000 */
[----:B------:R0:W1:Y:S02]  /*23c90*/  SHFL.IDX P6, R14, R13, R12, R11 ;  /* 0x0000000c0d0e7389 */ /* 0x00006400000c000b */
[----:B01----:R-:W-:Y:S01]  /*23ca0*/  ENDCOLLECTIVE ;  /* 0x000000000000791b */ /* 0x003fe20003800000 */
.L_x_915:
[----:B------:R-:W-:-:S05]  /*23cb0*/  IADD3.X R3, RZ, R8, RZ, P2, !PT ;  /* 0x00000008ff037210 */ /* 0x000fca00017fe4ff */
[----:B------:R-:W-:Y:S01]  /*23cc0*/  @!PT LDS RZ, [RZ] ;  /* 0x00000000fffff984 */ /* 0x000fe20000000800 */
[----:B------:R-:W-:Y:S01]  /*23cd0*/  @!PT LDS RZ, [RZ] ;  /* 0x00000000fffff984 */ /* 0x000fe20000000800 */
[----:B------:R-:W-:Y:S01]  /*23ce0*/  @!PT LDS RZ, [RZ] ;  /* 0x00000000fffff984 */ /* 0x000fe20000000800 */
[----:B------:R0:W-:Y:S01]  /*23cf0*/  LDGSTS.E.BYPASS.LTC128B.128 [R4+0xc00], desc[UR56][R2.64], !P3 ;  /* 0x00c0000002047fae */ /* 0x0001e2000d901d78 */
[----:B------:R-:W-:-:S03]  /*23d00*/  ISETP.LT.OR P3, PT, R6, 0x21, P1 ;  /* 0x000000210600780c */ /* 0x000fc60000f61670 */
[----:B------:R0:W-:Y:S01]  /*23d10*/  LDGSTS.E.BYPASS.LTC128B.128 [R4+0x3c00], desc[UR56][R2.64+0x80], !P4 ;  /* 0x03c0008002047fae */ /* 0x0001e2000e101d78 */
[----:B------:R-:W-:Y:S02]  /*23d20*/  ISETP.LT.OR P4, PT, R6, 0x21, !P0 ;  /* 0x000000210600780c */ /* 0x000fe40004781670 */
[----:B------:R-:W-:Y:S01]  /*23d30*/  MOV R13, R23 ;  /* 0x00000017000d7202 */ /* 0x000fe20000000f00 */
[----:B------:R-:W-:-:S10]  /*23d40*/  IMAD.MOV.U32 R7, RZ, RZ, R14 ;  /* 0x000000ffff077224 */ /* 0x000fd400078e000e */
[----:B0-----:R-:W-:Y:S05]  /*23d50*/  WARPSYNC.COLLECTIVE R15, `(.L_x_916) ;  /* 0x000000000f087348 */ /* 0x001fea0003c00000 */
[----:B------:R1:W2:Y:S02]  /*23d60*/  SHFL.IDX P6, R14, R13, R12, R11 ;  /* 0x0000000c0d0e7389 */ /* 0x0002a400000c000b */
[----:B012---:R-:W-:Y:S01]  /*23d70*/  ENDCOLLECTIVE ;  /* 0x000000000000791b */ /* 0x007fe20003800000 */
.L_x_916:
[----:B------:R-:W-:Y:S01]  /*23d80*/  IMAD.MOV.U32 R13, RZ, RZ, R24 ;  /* 0x000000ffff0d7224 */ /* 0x000fe200078e0018 */
[----:B------:R-:W-:Y:S01]  /*23d90*/  MOV R12, 0x3 ;  /* 0x00000003000c7802 */ /* 0x000fe20000000f00 */
[----:B------:R-:W-:-:S07]  /*23da0*/  IMAD.MOV.U32 R10, RZ, RZ, R14 ;  /* 0x000000ffff0a7224 */ /* 0x000fce00078e000e */
[----:B------:R-:W-:Y:S05]  /*23db0*/  WARPSYNC.COLLECTIVE R15, `(.L_x_917) ;  /* 0x000000000f087348 */ /* 0x000fea0003c00000 */
[----:B------:R0:W1:Y:S02]  /*23dc0*/  SHFL.IDX P6, R14, R13, R12, R11 ;  /* 0x0000000c0d0e7389 */ /* 0x00006400000c000b */
[----:B01----:R-:W-:Y:S01]  /*23dd0*/  ENDCOLLECTIVE ;  /* 0x000000000000791b */ /* 0x003fe20003800000 */
.L_x_917:
[----:B------:R-:W-:-:S04]  /*23de0*/  IADD3 R2, P2, R10, R5, RZ ;  /* 0x000000050a027210 */ /* 0x000fc80007f5e0ff */
[----:B------:R-:W-:-:S05]  /*23df0*/  IADD3.X R3, RZ, R7, RZ, P2, !PT ;  /* 0x00000007ff037210 */ /* 0x000fca00017fe4ff */
        /* <DEDUP_REMOVED lines=12> */
.L_x_918:
[----:B------:R-:W-:Y:S01]  /*23ec0*/  MOV R13, R24 ;  /* 0x00000018000d7202 */ /* 0x000fe20000000f00 */
[----:B------:R-:W-:Y:S01]  /*23ed0*/  IMAD.MOV.U32 R12, RZ, RZ, 0x4 ;  /* 0x00000004ff0c7424 */ /* 0x000fe200078e00ff */
[----:B------:R-:W-:-:S13]  /*23ee0*/  IADD3 R2, P2, R14, R5, RZ ;  /* 0x000000050e027210 */ /* 0x000fda0007f5e0ff */
[----:B------:R-:W-:Y:S05]  /*23ef0*/  WARPSYNC.COLLECTIVE R15, `(.L_x_919) ;  /* 0x000000000f087348 */ /* 0x000fea0003c00000 */
[----:B------:R0:W1:Y:S02]  /*23f00*/  SHFL.IDX P6, R14, R13, R12, R11 ;  /* 0x0000000c0d0e7389 */ /* 0x00006400000c000b */
[----:B01----:R-:W-:Y:S01]  /*23f10*/  ENDCOLLECTIVE ;  /* 0x000000000000791b */ /* 0x003fe20003800000 */
.L_x_919:
        /* <DEDUP_REMOVED lines=13> */
.L_x_920:
[----:B------:R-:W-:Y:S01]  /*23ff0*/  MOV R13, R24 ;  /* 0x00000018000d7202 */ /* 0x000fe20000000f00 */
[----:B------:R-:W-:Y:S01]  /*24000*/  IMAD.MOV.U32 R12, RZ, RZ, 0x5 ;  /* 0x00000005ff0c7424 */ /* 0x000fe200078e00ff */
[----:B------:R-:W-:-:S07]  /*24010*/  MOV R10, R14 ;  /* 0x0000000e000a7202 */ /* 0x000fce0000000f00 */
[----:B------:R-:W-:Y:S05]  /*24020*/  WARPSYNC.COLLECTIVE R15, `(.L_x_921) ;  /* 0x000000000f087348 */ /* 0x000fea0003c00000 */
[----:B------:R0:W1:Y:S02]  /*24030*/  SHFL.IDX P6, R14, R13, R12, R11 ;  /* 0x0000000c0d0e7389 */ /* 0x00006400000c000b */
[----:B01----:R-:W-:Y:S01]  /*24040*/  ENDCOLLECTIVE ;  /* 0x000000000000791b */ /* 0x003fe20003800000 */
.L_x_921:
        /* <DEDUP_REMOVED lines=12> */
.L_x_922:
[----:B------:R-:W-:Y:S05]  /*24110*/  BRA `(.L_x_923) ;  /* 0xffffffb0002c7947 */ /* 0x000fea000383ffff */
.L_x_770:
        /* <DEDUP_REMOVED lines=8> */
.L_x_925:
[----:B------:R-:W-:Y:S05]  /*241a0*/  BSYNC B0 ;  /* 0x0000000000007941 */ /* 0x000fea0003800000 */
.L_x_924:
[----:B------:R-:W-:Y:S01]  /*241b0*/  IMAD.MOV.U32 R13, RZ, RZ, R16 ;  /* 0x000000ffff0d7224 */ /* 0x000fe200078e0010 */
[----:B------:R-:W-:Y:S01]  /*241c0*/  MOV R12, 0x1 ;  /* 0x00000001000c7802 */ /* 0x000fe20000000f00 */
[----:B------:R-:W-:Y:S01]  /*241d0*/  IMAD.MOV.U32 R11, RZ, RZ, 0x1f ;  /* 0x0000001fff0b7424 */ /* 0x000fe200078e00ff */
[----:B------:R-:W-:Y:S02]  /*241e0*/  MOV R15, 0xffffffff ;  /* 0xffffffff000f7802 */ /* 0x000fe40000000f00 */
[----:B------:R-:W-:Y:S02]  /*241f0*/  MOV R0, R14 ;  /* 0x0000000e00007202 */ /* 0x000fe40000000f00 */
[----:B------:R-:W-:-:S07]  /*24200*/  IADD3 R7, R19, R9, RZ ;  /* 0x0000000913077210 */ /* 0x000fce0007ffe0ff */
[----:B------:R-:W-:Y:S05]  /*24210*/  WARPSYNC.COLLECTIVE R15, `(.L_x_926) ;  /* 0x000000000f087348 */ /* 0x000fea0003c00000 */
[----:B------:R0:W1:Y:S02]  /*24220*/  SHFL.IDX P6, R14, R13, R12, R11 ;  /* 0x0000000c0d0e7389 */ /* 0x00006400000c000b */
[----:B01----:R-:W-:Y:S01]  /*24230*/  ENDCOLLECTIVE ;  /* 0x000000000000791b */ /* 0x003fe20003800000 */
.L_x_926:
[----:B------:R-:W-:Y:S02]  /*24240*/  ULDC UR4, c[0x0][0xc3c] ;  /* 0x00030f0000047ab9 */ /* 0x000fe40000000800 */
[----:B------:R-:W-:-:S13]  /*24250*/  ISETP.GE.OR P1, PT, R7, UR4, !P0 ;  /* 0x0000000407007c0c */ /* 0x000fda000c726670 */
[----:B------:R-:W0:Y:S08]  /*24260*/  @!P1 LDC.64 R2, c[0x0][0xc80] ;  /* 0x00032000ff029b82 */ /* 0x000e300000000a00 */
[----:B------:R-:W1:Y:S01]  /*24270*/  @!P1 LDC.64 R4, c[0x0][0xc78] ;  /* 0x00031e00ff049b82 */ /* 0x000e620000000a00 */
[----:B------:R-:W-:Y:S02]  /*24280*/  IMAD.MOV.U32 R11, RZ, RZ, RZ ;  /* 0x000000ffff0b7224 */ /* 0x000fe400078e00ff */
[----:B------:R-:W-:-:S02]  /*24290*/  IMAD.MOV.U32 R8, RZ, RZ, R14 ;  /* 0x000000ffff087224 */ /* 0x000fc400078e000e */
[----:B0-----:R-:W-:-:S05]  /*242a0*/  @!P1 IMAD.WIDE R2, R7, 0x4, R2 ;  /* 0x0000000407029825 */ /* 0x001fca00078e0202 */
[----:B------:R1:W2:Y:S02]  /*242b0*/  @!P1 LDG.E R6, desc[UR56][R2.64] ;  /* 0x0000003802069981 */ /* 0x0002a4000c1e1900 */
[----:B-1----:R-:W-:-:S05]  /*242c0*/  @!P1 IMAD.WIDE R2, R7, 0x4, R4 ;  /* 0x0000000407029825 */ /* 0x002fca00078e0204 */
[----:B------:R-:W3:Y:S01]  /*242d0*/  @!P1 LDG.E R5, desc[UR56][R2.64] ;  /* 0x0000003802059981 */ /* 0x000ee2000c1e1900 */
[----:B------:R-:W-:Y:S01]  /*242e0*/  IMAD.MOV.U32 R7, RZ, RZ, RZ ;  /* 0x000000ffff077224 */ /* 0x000fe200078e00ff */
[C---:B------:R-:W-:Y:S01]  /*242f0*/  ISETP.GE.U32.AND P2, PT, R9.reuse, 0x2, PT ;  /* 0x000000020900780c */ /* 0x040fe20003f46070 */
[----:B------:R-:W-:Y:S01]  /*24300*/  IMAD.MOV.U32 R4, RZ, RZ, RZ ;  /* 0x000000ffff047224 */ /* 0x000fe200078e00ff */
[C---:B------:R-:W-:Y:S02]  /*24310*/  ISETP.GE.U32.AND P3, PT, R9.reuse, 0x4, PT ;  /* 0x000000040900780c */ /* 0x040fe40003f66070 */
[C---:B------:R-:W-:Y:S02]  /*24320*/  ISETP.GE.U32.AND P4, PT, R9.reuse, 0x8, PT ;  /* 0x000000080900780c */ /* 0x040fe40003f86070 */
[----:B------:R-:W-:Y:S02]  /*24330*/  ISETP.GE.U32.AND P5, PT, R9, 0x10, PT ;  /* 0x000000100900780c */ /* 0x000fe40003fa6070 */
[----:B--2---:R-:W-:-:S02]  /*24340*/  @!P1 MOV R7, R6 ;  /* 0x0000000600079202 */ /* 0x004fc40000000f00 */
[----:B------:R-:W-:Y:S02]  /*24350*/  MOV R6, RZ ;  /* 0x000000ff00067202 */ /* 0x000fe40000000f00 */
[----:B---3--:R-:W-:Y:S02]  /*24360*/  @!P1 MOV R4, R5 ;  /* 0x0000000500049202 */ /* 0x008fe40000000f00 */
[----:B------:R-:W-:-:S03]  /*24370*/  ISETP.NE.AND P1, PT, R9, RZ, PT ;  /* 0x000000ff0900720c */ /* 0x000fc60003f25270 */
[----:B------:R-:W-:-:S10]  /*24380*/  IMAD R13, R4, R7, RZ ;  /* 0x00000007040d7224 */ /* 0x000fd400078e02ff */
[----:B------:R-:W-:Y:S05]  /*24390*/  WARPSYNC.COLLECTIVE R15, `(.L_x_927) ;  /* 0x000000000f087348 */ /* 0x000fea0003c00000 */
[----:B------:R0:W1:Y:S02]  /*243a0*/  SHFL.UP P6, R14, R13, R12, R11 ;  /* 0x0400000c0d0e7389 */ /* 0x00006400000c000b */
[----:B01----:R-:W-:Y:S01]  /*243b0*/  ENDCOLLECTIVE ;  /* 0x000000000000791b */ /* 0x003fe20003800000 */
.L_x_927:
[----:B------:R-:W-:Y:S02]  /*243c0*/  MOV R12, 0x2 ;  /* 0x00000002000c7802 */ /* 0x000fe40000000f00 */
[----:B------:R-:W-:-:S04]  /*243d0*/  SEL R14, R14, RZ, P1 ;  /* 0x000000ff0e0e7207 */ /* 0x000fc80000800000 */
[----:B------:R-:W-:-:S05]  /*243e0*/  IADD3 R5, R13, R14, RZ ;  /* 0x0000000e0d057210 */ /* 0x000fca0007ffe0ff */
[----:B------:R-:W-:-:S07]  /*243f0*/  IMAD.MOV.U32 R13, RZ, RZ, R5 ;  /* 0x000000ffff0d7224 */ /* 0x000fce00078e0005 */
[----:B------:R-:W-:Y:S05]  /*24400*/  WARPSYNC.COLLECTIVE R15, `(.L_x_928) ;  /* 0x000000000f087348 */ /* 0x000fea0003c00000 */
[----:B------:R0:W1:Y:S02]  /*24410*/  SHFL.UP P6, R14, R13, R12, R11 ;  /* 0x0400000c0d0e7389 */ /* 0x00006400000c000b */
[----:B01----:R-:W-:Y:S01]  /*24420*/  ENDCOLLECTIVE ;  /* 0x000000000000791b */ /* 0x003fe20003800000 */
.L_x_928:
[----:B------:R-:W-:Y:S01]  /*24430*/  IMAD.MOV.U32 R12, RZ, RZ, 0x4 ;  /* 0x00000004ff0c7424 */ /* 0x000fe200078e00ff */
[----:B------:R-:W-:-:S05]  /*24440*/  SEL R2, R14, RZ, P2 ;  /* 0x000000ff0e027207 */ /* 0x000fca0001000000 */
[----:B------:R-:W-:-:S05]  /*24450*/  IMAD.IADD R2, R5, 0x1, R2 ;  /* 0x0000000105027824 */ /* 0x000fca00078e0202 */
[----:B------:R-:W-:-:S07]  /*24460*/  MOV R13, R2 ;  /* 0x00000002000d7202 */ /* 0x000fce0000000f00 */
[----:B------:R-:W-:Y:S05]  /*24470*/  WARPSYNC.COLLECTIVE R15, `(.L_x_929) ;  /* 0x000000000f087348 */ /* 0x000fea0003c00000 */
[----:B------:R0:W1:Y:S02]  /*24480*/  SHFL.UP P6, R14, R13, R12, R11 ;  /* 0x0400000c0d0e7389 */ /* 0x00006400000c000b */
[----:B01----:R-:W-:Y:S01]  /*24490*/  ENDCOLLECTIVE ;  /* 0x000000000000791b */ /* 0x003fe20003800000 */
.L_x_929:
[----:B------:R-:W-:Y:S02]  /*244a0*/  MOV R12, 0x8 ;  /* 0x00000008000c7802 */ /* 0x000fe40000000f00 */
[----:B------:R-:W-:-:S04]  /*244b0*/  SEL R3, R14, RZ, P3 ;  /* 0x000000ff0e037207 */ /* 0x000fc80001800000 */
[----:B------:R-:W-:-:S05]  /*244c0*/  IADD3 R3, R2, R3, RZ ;  /* 0x0000000302037210 */ /* 0x000fca0007ffe0ff */
[----:B------:R-:W-:-:S07]  /*244d0*/  IMAD.MOV.U32 R13, RZ, RZ, R3 ;  /* 0x000000ffff0d7224 */ /* 0x000fce00078e0003 */
[----:B------:R-:W-:Y:S05]  /*244e0*/  WARPSYNC.COLLECTIVE R15, `(.L_x_930) ;  /* 0x000000000f087348 */ /* 0x000fea0003c00000 */
[----:B------:R0:W1:Y:S02]  /*244f0*/  SHFL.UP P6, R14, R13, R12, R11 ;  /* 0x0400000c0d0e7389 */ /* 0x00006400000c000b */
[----:B01----:R-:W-:Y:S01]  /*24500*/  ENDCOLLECTIVE ;  /* 0x000000000000791b */ /* 0x003fe20003800000 */
.L_x_930:
[----:B------:R-:W-:Y:S01]  /*24510*/  IMAD.MOV.U32 R12, RZ, RZ, 0x10 ;  /* 0x00000010ff0c7424 */ /* 0x000fe200078e00ff */
[----:B------:R-:W-:-:S05]  /*24520*/  SEL R14, R14, RZ, P4 ;  /* 0x000000ff0e0e7207 */ /* 0x000fca0002000000 */
[----:B------:R-:W-:-:S05]  /*24530*/  IMAD.IADD R5, R3, 0x1, R14 ;  /* 0x0000000103057824 */ /* 0x000fca00078e020e */
[----:B------:R-:W-:-:S07]  /*24540*/  MOV R13, R5 ;  /* 0x00000005000d7202 */ /* 0x000fce0000000f00 */
[----:B------:R-:W-:Y:S05]  /*24550*/  WARPSYNC.COLLECTIVE R15, `(.L_x_931) ;  /* 0x000000000f087348 */ /* 0x000fea0003c00000 */
[----:B------:R0:W1:Y:S02]  /*24560*/  SHFL.UP P6, R14, R13, R12, R11 ;  /* 0x0400000c0d0e7389 */ /* 0x00006400000c000b */
[----:B01----:R-:W-:Y:S01]  /*24570*/  ENDCOLLECTIVE ;  /* 0x000000000000791b */ /* 0x003fe20003800000 */
.L_x_931:
[----:B------:R-:W-:Y:S01]  /*24580*/  MOV R12, 0x1f ;  /* 0x0000001f000c7802 */ /* 0x000fe20000000f00 */
[----:B------:R-:W-:Y:S01]  /*24590*/  IMAD.MOV.U32 R11, RZ, RZ, 0x1f ;  /* 0x0000001fff0b7424 */ /* 0x000fe200078e00ff */
[----:B------:R-:W-:-:S04]  /*245a0*/  SEL R2, R14, RZ, P5 ;  /* 0x000000ff0e027207 */ /* 0x000fc80002800000 */
[----:B------:R-:W-:-:S05]  /*245b0*/  IADD3 R2, R5, R2, RZ ;  /* 0x0000000205027210 */ /* 0x000fca0007ffe0ff */
[----:B------:R-:W-:-:S07]  /*245c0*/  IMAD.MOV.U32 R13, RZ, RZ, R2 ;  /* 0x000000ffff0d7224 */ /* 0x000fce00078e0002 */
[----:B------:R-:W-:Y:S05]  /*245d0*/  WARPSYNC.COLLECTIVE R15, `(.L_x_932) ;  /* 0x000000000f087348 */ /* 0x000fea0003c00000 */
[----:B------:R0:W1:Y:S02]  /*245e0*/  SHFL.IDX P6, R14, R13, R12, R11 ;  /* 0x0000000c0d0e7389 */ /* 0x00006400000c000b */
[----:B01----:R-:W-:Y:S01]  /*245f0*/  ENDCOLLECTIVE ;  /* 0x000000000000791b */ /* 0x003fe20003800000 */
.L_x_932:
[----:B------:R-:W-:Y:S05]  /*24600*/  BRA `(.L_x_933) ;  /* 0xffffffb000407947 */ /* 0x000fea000383ffff */
.L_x_773:
[----:B------:R-:W-:Y:S01]  /*24610*/  BSSY B0, `(.L_x_934) ;  /* 0x0000007000007945 */ /* 0x000fe20003800000 */
[----:B------:R-:W-:Y:S01]  /*24620*/  IMAD.MOV.U32 R12, RZ, RZ, 0x1 ;  /* 0x00000001ff0c7424 */ /* 0x000fe200078e00ff */
[----:B------:R-:W-:Y:S01]  /*24630*/  MOV R11, RZ ;  /* 0x000000ff000b7202 */ /* 0x000fe20000000f00 */
[----:B------:R-:W-:-:S07]  /*24640*/  IMAD.MOV.U32 R15, RZ, RZ, -0x1 ;  /* 0xffffffffff0f7424 */ /* 0x000fce00078e00ff */
[----:B------:R-:W-:Y:S05]  /*24650*/  WARPSYNC.COLLECTIVE R15, `(.L_x_935) ;  /* 0x000000000f087348 */ /* 0x000fea0003c00000 */
[----:B------:R0:W1:Y:S02]  /*24660*/  SHFL.UP P6, R14, R13, R12, R11 ;  /* 0x0400000c0d0e7389 */ /* 0x00006400000c000b */
[----:B01----:R-:W-:Y:S01]  /*24670*/  ENDCOLLECTIVE ;  /* 0x000000000000791b */ /* 0x003fe20003800000 */
.L_x_935:
[----:B------:R-:W-:Y:S05]  /*24680*/  BSYNC B0 ;  /* 0x0000000000007941 */ /* 0x000fea0003800000 */
.L_x_934:
[----:B------:R-:W-:Y:S01]  /*24690*/  SEL R14, R14, RZ, P1 ;  /* 0x000000ff0e0e7207 */ /* 0x000fe20000800000 */
[----:B------:R-:W-:Y:S01]  /*246a0*/  IMAD.MOV.U32 R12, RZ, RZ, 0x2 ;  /* 0x00000002ff0c7424 */ /* 0x000fe200078e00ff */
[----:B------:R-:W-:Y:S01]  /*246b0*/  MOV R11, RZ ;  /* 0x000000ff000b7202 */ /* 0x000fe20000000f00 */
[----:B------:R-:W-:Y:S01]  /*246c0*/  IMAD.MOV.U32 R15, RZ, RZ, -0x1 ;  /* 0xffffffffff0f7424 */ /* 0x000fe200078e00ff */
[----:B------:R-:W-:-:S07]  /*246d0*/  IADD3 R13, R13, R14, RZ ;  /* 0x0000000e0d0d7210 */ /* 0x000fce0007ffe0ff */
[----:B------:R-:W-:Y:S05]  /*246e0*/  WARPSYNC.COLLECTIVE R15, `(.L_x_936) ;  /* 0x000000000f087348 */ /* 0x000fea0003c00000 */
[----:B------:R0:W1:Y:S02]  /*246f0*/  SHFL.UP P6, R14, R13, R12, R11 ;  /* 0x0400000c0d0e7389 */ /* 0x00006400000c000b */
[----:B01----:R-:W-:Y:S01]  /*24700*/  ENDCOLLECTIVE ;  /* 0x000000000000791b */ /* 0x003fe20003800000 */
.L_x_936:
[----:B------:R-:W-:Y:S02]  /*24710*/  MOV R12, 0x4 ;  /* 0x00000004000c7802 */ /* 0x000fe40000000f00 */
[----:B------:R-:W-:-:S04]  /*24720*/  SEL R2, R14, RZ, P2 ;  /* 0x000000ff0e027207 */ /* 0x000fc80001000000 */
[----:B------:R-:W-:-:S05]  /*24730*/  IADD3 R2, R13, R2, RZ ;  /* 0x000000020d027210 */ /* 0x000fca0007ffe0ff */
[----:B------:R-:W-:-:S07]  /*24740*/  IMAD.MOV.U32 R13, RZ, RZ, R2 ;  /* 0x000000ffff0d7224 */ /* 0x000fce00078e0002 */
[----:B------:R-:W-:Y:S05]  /*24750*/  WARPSYNC.COLLECTIVE R15, `(.L_x_937) ;  /* 0x000000000f087348 */ /* 0x000fea0003c00000 */
[----:B------:R0:W1:Y:S02]  /*24760*/  SHFL.UP P6, R14, R13, R12, R11 ;  /* 0x0400000c0d0e7389 */ /* 0x00006400000c000b */
[----:B01----:R-:W-:Y:S01]  /*24770*/  ENDCOLLECTIVE ;  /* 0x000000000000791b */ /* 0x003fe20003800000 */
.L_x_937:
[----:B------:R-:W-:Y:S01]  /*24780*/  IMAD.MOV.U32 R12, RZ, RZ, 0x8 ;  /* 0x00000008ff0c7424 */ /* 0x000fe200078e00ff */
[----:B------:R-:W-:-:S05]  /*24790*/  SEL R3, R14, RZ, P3 ;  /* 0x000000ff0e037207 */ /* 0x000fca0001800000 */
[----:B------:R-:W-:-:S05]  /*247a0*/  IMAD.IADD R3, R2, 0x1, R3 ;  /* 0x0000000102037824 */ /* 0x000fca00078e0203 */
[----:B------:R-:W-:-:S07]  /*247b0*/  MOV R13, R3 ;  /* 0x00000003000d7202 */ /* 0x000fce0000000f00 */
[----:B------:R-:W-:Y:S05]  /*247c0*/  WARPSYNC.COLLECTIVE R15, `(.L_x_938) ;  /* 0x000000000f087348 */ /* 0x000fea0003c00000 */
[----:B------:R0:W1:Y:S02]  /*247d0*/  SHFL.UP P6, R14, R13, R12, R11 ;  /* 0x0400000c0d0e7389 */ /* 0x00006400000c000b */
[----:B01----:R-:W-:Y:S01]  /*247e0*/  ENDCOLLECTIVE ;  /* 0x000000000000791b */ /* 0x003fe20003800000 */
.L_x_938:
[----:B------:R-:W-:Y:S02]  /*247f0*/  MOV R12, 0x10 ;  /* 0x00000010000c7802 */ /* 0x000fe40000000f00 */
[----:B------:R-:W-:-:S04]  /*24800*/  SEL R14, R14, RZ, P4 ;  /* 0x000000ff0e0e7207 */ /* 0x000fc80002000000 */
[----:B------:R-:W-:-:S05]  /*24810*/  IADD3 R5, R3, R14, RZ ;  /* 0x0000000e03057210 */ /* 0x000fca0007ffe0ff */
[----:B------:R-:W-:-:S07]  /*24820*/  IMAD.MOV.U32 R13, RZ, RZ, R5 ;  /* 0x000000ffff0d7224 */ /* 0x000fce00078e0005 */
[----:B------:R-:W-:Y:S05]  /*24830*/  WARPSYNC.COLLECTIVE R15, `(.L_x_939) ;  /* 0x000000000f087348 */ /* 0x000fea0003c00000 */
[----:B------:R0:W1:Y:S02]  /*24840*/  SHFL.UP P6, R14, R13, R12, R11 ;  /* 0x0400000c0d0e7389 */ /* 0x00006400000c000b */
[----:B01----:R-:W-:Y:S01]  /*24850*/  ENDCOLLECTIVE ;  /* 0x000000000000791b */ /* 0x003fe20003800000 */
.L_x_939:
[----:B------:R-:W-:Y:S01]  /*24860*/  IMAD.MOV.U32 R12, RZ, RZ, 0x1f ;  /* 0x0000001fff0c7424 */ /* 0x000fe200078e00ff */
[----:B------:R-:W-:Y:S02]  /*24870*/  MOV R11, 0x1f ;  /* 0x0000001f000b7802 */ /* 0x000fe40000000f00 */
[----:B------:R-:W-:-:S05]  /*24880*/  SEL R2, R14, RZ, P5 ;  /* 0x000000ff0e027207 */ /* 0x000fca0002800000 */
[----:B------:R-:W-:-:S05]  /*24890*/  IMAD.IADD R2, R5, 0x1, R2 ;  /* 0x0000000105027824 */ /* 0x000fca00078e0202 */
[----:B------:R-:W-:-:S07]  /*248a0*/  MOV R13, R2 ;  /* 0x00000002000d7202 */ /* 0x000fce0000000f00 */
[----:B------:R-:W-:Y:S05]  /*248b0*/  WARPSYNC.COLLECTIVE R15, `(.L_x_940) ;  /* 0x000000000f087348 */ /* 0x000fea0003c00000 */
[----:B------:R0:W1:Y:S02]  /*248c0*/  SHFL.IDX P6, R14, R13, R12, R11 ;  /* 0x0000000c0d0e7389 */ /* 0x00006400000c000b */
[----:B01----:R-:W-:Y:S01]  /*248d0*/  ENDCOLLECTIVE ;  /* 0x000000000000791b */ /* 0x003fe20003800000 */
.L_x_940:
[----:B------:R-:W-:Y:S05]  /*248e0*/  BRA `(.L_x_941) ;  /* 0xffffffb0002c7947 */ /* 0x000fea000383ffff */
.L_x_775:
[----:B------:R-:W-:Y:S01]  /*248f0*/  BSSY B0, `(.L_x_942) ;  /* 0x0000006000007945 */ /* 0x000fe20003800000 */
[----:B------:R-:W-:Y:S01]  /*24900*/  PLOP3.LUT P6, PT, P6, PT, PT, 0x8, 0x0 ;  /* 0x000000000000781c */ /* 0x000fe200037ce170 */
[----:B------:R-:W-:-:S12]  /*24910*/  IMAD.MOV.U32 R15, RZ, RZ, -0x1 ;  /* 0xffffffffff0f7424 */ /* 0x000fd800078e00ff */
[----:B0-----:R-:W-:Y:S05]  /*24920*/  WARPSYNC.COLLECTIVE R15, `(.L_x_943) ;  /* 0x000000000f087348 */ /* 0x001fea0003c00000 */
[----:B------:R-:W-:Y:S01]  /*24930*/  VOTE.ANY R14, PT, P6 ;  /* 0x00000000000e7806 */ /* 0x000fe200030e0100 */
[----:B0-----:R-:W-:Y:S06]  /*24940*/  ENDCOLLECTIVE ;  /* 0x000000000000791b */ /* 0x001fec0003800000 */
.L_x_943:
[----:B------:R-:W-:Y:S05]  /*24950*/  BSYNC B0 ;  /* 0x0000000000007941 */ /* 0x000fea0003800000 */
.L_x_942:
[----:B------:R-:W-:Y:S01]  /*24960*/  MOV R3, R14 ;  /* 0x0000000e00037202 */ /* 0x000fe20000000f00 */
[----:B------:R-:W-:Y:S01]  /*24970*/  IMAD.MOV.U32 R13, RZ, RZ, R7 ;  /* 0x000000ffff0d7224 */ /* 0x000fe200078e0007 */
[----:B------:R-:W-:Y:S01]  /*24980*/  MOV R15, 0xffffffff ;  /* 0xffffffff000f7802 */ /* 0x000fe20000000f00 */
[----:B------:R-:W-:Y:S01]  /*24990*/  IMAD.MOV.U32 R11, RZ, RZ, 0x1f ;  /* 0x0000001fff0b7424 */ /* 0x000fe200078e00ff */
[----:B------:R-:W0:Y:S02]  /*249a0*/  POPC R8, R3 ;  /* 0x0000000300087309 */ /* 0x000e240000000000 */
[----:B0-----:R-:W-:-:S07]  /*249b0*/  MOV R12, R8 ;  /* 0x00000008000c7202 */ /* 0x001fce0000000f00 */
[----:B------:R-:W-:Y:S05]  /*249c0*/  WARPSYNC.COLLECTIVE R15, `(.L_x_944) ;  /* 0x000000000f087348 */ /* 0x000fea0003c00000 */
[----:B------:R0:W1:Y:S02]  /*249d0*/  SHFL.IDX P6, R14, R13, R12, R11 ;  /* 0x0000000c0d0e7389 */ /* 0x00006400000c000b */
[----:B01----:R-:W-:Y:S01]  /*249e0*/  ENDCOLLECTIVE ;  /* 0x000000000000791b */ /* 0x003fe20003800000 */
.L_x_944:
[----:B------:R-:W-:Y:S01]  /*249f0*/  MOV R13, R4 ;  /* 0x00000004000d7202 */ /* 0x000fe20000000f00 */
[----:B------:R-:W-:-:S07]  /*24a00*/  IMAD.MOV.U32 R7, RZ, RZ, R14 ;  /* 0x000000ffff077224 */ /* 0x000fce00078e000e */
[----:B------:R-:W-:Y:S05]  /*24a10*/  WARPSYNC.COLLECTIVE R15, `(.L_x_945) ;  /* 0x000000000f087348 */ /* 0x000fea0003c00000 */
[----:B------:R0:W1:Y:S02]  /*24a20*/  SHFL.IDX P6, R14, R13, R12, R11 ;  /* 0x0000000c0d0e7389 */ /* 0x00006400000c000b */
[----:B01----:R-:W-:Y:S01]  /*24a30*/  ENDCOLLECTIVE ;  /* 0x000000000000791b */ /* 0x003fe20003800000 */
.L_x_945:
[----:B------:R-:W-:Y:S01]  /*24a40*/  IMAD.MOV.U32 R4, RZ, RZ, R14 ;  /* 0x000000ffff047224 */ /* 0x000fe200078e000e */
[----:B------:R-:W-:Y:S06]  /*24a50*/  BRA `(.L_x_946) ;  /* 0xffffffb0000c7947 */ /* 0x000fec000383ffff */
.L_x_777:
[----:B------:R-:W-:Y:S01]  /*24a60*/  BSSY B0, `(.L_x_947) ;  /* 0x0000007000007945 */ /* 0x000fe20003800000 */
[----:B------:R-:W-:Y:S01]  /*24a70*/  MOV R13, R2 ;  /* 0x00000002000d7202 */ /* 0x000fe20000000f00 */
[----:B------:R-:W-:Y:S01]  /*24a80*/  IMAD.MOV.U32 R11, RZ, RZ, 0x1f ;  /* 0x0000001fff0b7424 */ /* 0x000fe200078e00ff */
[----:B------:R-:W-:-:S07]  /*24a90*/  MOV R15, 0xffffffff ;  /* 0xffffffff000f7802 */ /* 0x000fce0000000f00 */
[----:B0123--:R-:W-:Y:S05]  /*24aa0*/  WARPSYNC.COLLECTIVE R15, `(.L_x_948) ;  /* 0x000000000f087348 */ /* 0x00ffea0003c00000 */
[----:B------:R4:W0:Y:S02]  /*24ab0*/  SHFL.IDX P6, R14, R13, R12, R11 ;  /* 0x0000000c0d0e7389 */ /* 0x00082400000c000b */
[----:B01234-:R-:W-:Y:S01]  /*24ac0*/  ENDCOLLECTIVE ;  /* 0x000000000000791b */ /* 0x01ffe20003800000 */
.L_x_948:
[----:B------:R-:W-:Y:S05]  /*24ad0*/  BSYNC B0 ;  /* 0x0000000000007941 */ /* 0x000fea0003800000 */
.L_x_947:
[----:B------:R-:W-:Y:S01]  /*24ae0*/  IMAD.MOV.U32 R6, RZ, RZ, R14 ;  /* 0x000000ffff067224 */ /* 0x000fe200078e000e */
[----:B------:R-:W-:Y:S06]  /*24af0*/  BRA `(.L_x_776) ;  /* 0xffffffac00fc7947 */ /* 0x000fec000383ffff */
.L_x_781:
[----:B0-----:R0:W3:Y:S02]  /*24b00*/  SYNCS.PHASECHK.TRANS64.TRYWAIT P0, [R4+URZ+0x2a820], R0 ;  /* 0x02a82000040075a7 */ /* 0x0010e4000800017f */
[----:B---3--:R-:W-:Y:S05]  /*24b10*/  @!P0 NANOSLEEP.SYNCS 0x989680 ;  /* 0x009896800000895d */ /* 0x008fea0003900000 */
[----:B------:R-:W3:Y:S02]  /*24b20*/  @!P0 SYNCS.PHASECHK.TRANS64 P0, [R4+URZ+0x2a820], R0 ;  /* 0x02a82000040085a7 */ /* 0x000ee4000800007f */
[----:B---3--:R-:W-:Y:S05]  /*24b30*/  @!P0 BRA `(.L_x_781) ;  /* 0xfffffffc00f08947 */ /* 0x008fea000383ffff */
[----:B------:R-:W-:Y:S05]  /*24b40*/  BRA `(.L_x_949) ;  /* 0xffffffb400547947 */ /* 0x000fea000383ffff */
.L_x_782:
[----:B------:R-:W3:Y:S01]  /*24b50*/  S2R R2, SR_TID.X ;  /* 0x0000000000027919 */ /* 0x000ee20000002100 */
[----:B------:R-:W-:Y:S01]  /*24b60*/  BSSY B0, `(.L_x_950) ;  /* 0x000000a000007945 */ /* 0x000fe20003800000 */
[----:B------:R-:W-:Y:S01]  /*24b70*/  IMAD.MOV.U32 R12, RZ, RZ, RZ ;  /* 0x000000ffff0c7224 */ /* 0x000fe200078e00ff */
[----:B------:R-:W-:Y:S01]  /*24b80*/  MOV R11, 0x1f ;  /* 0x0000001f000b7802 */ /* 0x000fe20000000f00 */
[----:B------:R-:W-:Y:S01]  /*24b90*/  IMAD.MOV.U32 R15, RZ, RZ, -0x1 ;  /* 0xffffffffff0f7424 */ /* 0x000fe200078e00ff */
[----:B---3--:R-:W-:-:S04]  /*24ba0*/  SHF.R.U32.HI R2, RZ, 0x5, R2 ;  /* 0x00000005ff027819 */ /* 0x008fc80000011602 */
[----:B------:R-:W-:-:S04]  /*24bb0*/  LOP3.LUT R2, R2, 0x3, RZ, 0xc0, !PT ;  /* 0x0000000302027812 */ /* 0x000fc800078ec0ff */
[----:B------:R-:W-:-:S07]  /*24bc0*/  MOV R13, R2 ;  /* 0x00000002000d7202 */ /* 0x000fce0000000f00 */
[----:B012---:R-:W-:Y:S05]  /*24bd0*/  WARPSYNC.COLLECTIVE R15, `(.L_x_951) ;  /* 0x000000000f087348 */ /* 0x007fea0003c00000 */
[----:B------:R3:W4:Y:S02]  /*24be0*/  SHFL.IDX P6, R14, R13, R12, R11 ;  /* 0x0000000c0d0e7389 */ /* 0x00072400000c000b */
[----:B01234-:R-:W-:Y:S01]  /*24bf0*/  ENDCOLLECTIVE ;  /* 0x000000000000791b */ /* 0x01ffe20003800000 */
.L_x_951:
[----:B------:R-:W-:Y:S05]  /*24c00*/  BSYNC B0 ;  /* 0x0000000000007941 */ /* 0x000fea0003800000 */
.L_x_950:
[----:B------:R-:W-:Y:S05]  /*24c10*/  BRA `(.L_x_952) ;  /* 0xffffffb4003c7947 */ /* 0x000fea000383ffff */
.L_x_783:
[----:B------:R-:W-:Y:S01]  /*24c20*/  BSSY B0, `(.L_x_953) ;  /* 0x0000006000007945 */ /* 0x000fe20003800000 */
[----:B------:R-:W-:-:S07]  /*24c30*/  MOV R15, 0xffffffff ;  /* 0xffffffff000f7802 */ /* 0x000fce0000000f00 */
[----:B012---:R-:W-:Y:S05]  /*24c40*/  WARPSYNC.COLLECTIVE R15, `(.L_x_954) ;  /* 0x000000000f0c7348 */ /* 0x007fea0003c00000 */
[----:B------:R-:W-:Y:S02]  /*24c50*/  ELECT P6, UR62, PT ;  /* 0x00000000003e782f */ /* 0x000fe400038c0000 */
[----:B------:R-:W-:Y:S01]  /*24c60*/  MOV R14, UR62 ;  /* 0x0000003e000e7c02 */ /* 0x000fe20008000f00 */
[----:B012---:R-:W-:Y:S10]  /*24c70*/  ENDCOLLECTIVE ;  /* 0x000000000000791b */ /* 0x007ff40003800000 */
.L_x_954:
[----:B------:R-:W-:Y:S05]  /*24c80*/  BSYNC B0 ;  /* 0x0000000000007941 */ /* 0x000fea0003800000 */
.L_x_953:
[----:B------:R-:W-:Y:S05]  /*24c90*/  BRA `(.L_x_955) ;  /* 0xffffffb400307947 */ /* 0x000fea000383ffff */
.L_x_785:
[----:B0-----:R0:W3:Y:S02]  /*24ca0*/  SYNCS.PHASECHK.TRANS64.TRYWAIT P1, [R5+URZ+0x2a840], R0 ;  /* 0x02a84000050075a7 */ /* 0x0010e4000802017f */
[----:B---3--:R-:W-:Y:S05]  /*24cb0*/  @!P1 NANOSLEEP.SYNCS 0x989680 ;  /* 0x009896800000995d */ /* 0x008fea0003900000 */
[----:B------:R-:W3:Y:S02]  /*24cc0*/  @!P1 SYNCS.PHASECHK.TRANS64 P1, [R5+URZ+0x2a840], R0 ;  /* 0x02a84000050095a7 */ /* 0x000ee4000802007f */
[----:B---3--:R-:W-:Y:S05]  /*24cd0*/  @!P1 BRA `(.L_x_785) ;  /* 0xfffffffc00f09947 */ /* 0x008fea000383ffff */
[----:B------:R-:W-:Y:S05]  /*24ce0*/  BRA `(.L_x_956) ;  /* 0xffffffb400507947 */ /* 0x000fea000383ffff */
.L_x_787:
[----:B---3--:R3:W4:Y:S02]  /*24cf0*/  SYNCS.PHASECHK.TRANS64.TRYWAIT P1, [R27+URZ+0x2a840], R2 ;  /* 0x02a840021b0075a7 */ /* 0x008724000802017f */
[----:B----4-:R-:W-:Y:S05]  /*24d00*/  @!P1 NANOSLEEP.SYNCS 0x989680 ;  /* 0x009896800000995d */ /* 0x010fea0003900000 */
[----:B------:R-:W4:Y:S02]  /*24d10*/  @!P1 SYNCS.PHASECHK.TRANS64 P1, [R27+URZ+0x2a840], R2 ;  /* 0x02a840021b0095a7 */ /* 0x000f24000802007f */
[----:B----4-:R-:W-:Y:S05]  /*24d20*/  @!P1 BRA `(.L_x_787) ;  /* 0xfffffffc00f09947 */ /* 0x010fea000383ffff */
[----:B------:R-:W-:Y:S05]  /*24d30*/  BRA `(.L_x_957) ;  /* 0xffffffb4005c7947 */ /* 0x000fea000383ffff */
.L_x_789:
[----:B----4-:R4:W0:Y:S02]  /*24d40*/  SYNCS.PHASECHK.TRANS64.TRYWAIT P1, [R5+URZ+0x2a860], R0 ;  /* 0x02a86000050075a7 */ /* 0x010824000802017f */
[----:B0-----:R-:W-:Y:S05]  /*24d50*/  @!P1 NANOSLEEP.SYNCS 0x989680 ;  /* 0x009896800000995d */ /* 0x001fea0003900000 */
[----:B------:R-:W0:Y:S02]  /*24d60*/  @!P1 SYNCS.PHASECHK.TRANS64 P1, [R5+URZ+0x2a860], R0 ;  /* 0x02a86000050095a7 */ /* 0x000e24000802007f */
[----:B0-----:R-:W-:Y:S05]  /*24d70*/  @!P1 BRA `(.L_x_789) ;  /* 0xfffffffc00f09947 */ /* 0x001fea000383ffff */
[----:B------:R-:W-:Y:S05]  /*24d80*/  BRA `(.L_x_958) ;  /* 0xffffffb400587947 */ /* 0x000fea000383ffff */
.L_x_959:
        /* <DEDUP_REMOVED lines=15> */
.L_x_15632:


//--------------------- .text._ZN7cutlass13device_kernelIN5flash11enable_sm90INS1_16FlashAttnFwdSm90INS1_25CollectiveMainloopFwdSm90ILi2EN4cute5tupleIJNS5_1CILi1EEES8_S8_EEENS6_IJNS7_ILi128EEENS7_ILi96EEENS7_ILi192EEEEEELi128ENS_6half_tEfNS_4arch4Sm90ELb0ELb1ELb0ELb0ELb1ELb0ELb0ELb1ELb1ELb1ELb1ELb0EEENS1_21CollectiveEpilogueFwdINS6_IJSA_SA_SB_EEES9_SE_SG_Li256ELb0ELb1ELb1ELb0EEENS1_19SingleTileSchedulerILb0ELb1ELb1ELi128EEEEEEEEEvNT_6ParamsE --------------------------
	.section	.text._ZN7cutlass13device_kernelIN5flash11enable_sm90INS1_16FlashAttnFwdSm90INS1_25CollectiveMainloopFwdSm90ILi2EN4cute5tupleIJNS5_1CILi1EEES8_S8_EEENS6_IJNS7_ILi128EEENS7_ILi96EEENS7_ILi192EEEEEELi128ENS_6half_tEfNS_4arch4Sm90ELb0ELb1ELb0ELb0ELb1ELb0ELb0ELb1ELb1ELb1ELb1ELb0EEENS1_21CollectiveEpilogueFwdINS6_IJSA_SA_SB_EEES9_SE_SG_Li256ELb0ELb1ELb1ELb0EEENS1_19SingleTileSchedulerILb0ELb1ELb1ELi128EEEEEEEEEvNT_6ParamsE,"ax",@progbits
	.align	128
.text._ZN7cutlass13device_kernelIN5flash11enable_sm90INS1_16FlashAttnFwdSm90INS1_25CollectiveMainloopFwdSm90ILi2EN4cute5tupleIJNS5_1CILi1EEES8_S8_EEENS6_IJNS7_ILi128EEENS7_ILi96EEENS7_ILi192EEEEEELi128ENS_6half_tEfNS_4arch4Sm90ELb0ELb1ELb0ELb0ELb1ELb0ELb0ELb1ELb1ELb1ELb1ELb0EEENS1_21CollectiveEpilogueFwdINS6_IJSA_SA_SB_EEES9_SE_SG_Li256ELb0ELb1ELb1ELb0EEENS1_19SingleTileSchedulerILb0ELb1ELb1ELi128EEEEEEEEEvNT_6ParamsE:
        .type           _ZN7cutlass13device_kernelIN5flash11enable_sm90INS1_16FlashAttnFwdSm90INS1_25CollectiveMainloopFwdSm90ILi2EN4cute5tupleIJNS5_1CILi1EEES8_S8_EEENS6_IJNS7_ILi128EEENS7_ILi96EEENS7_ILi192EEEEEELi128ENS_6half_tEfNS_4arch4Sm90ELb0ELb1ELb0ELb0ELb1ELb0ELb0ELb1ELb1ELb1ELb1ELb0EEENS1_21CollectiveEpilogueFwdINS6_IJSA_SA_SB_EEES9_SE_SG_Li256ELb0ELb1ELb1ELb0EEENS1_19SingleTileSchedulerILb0ELb1ELb1ELi128EEEEEEEEEvNT_6ParamsE,@function
        .size           _ZN7cutlass13device_kernelIN5flash11enable_sm90INS1_16FlashAttnFwdSm90INS1_25CollectiveMainloopFwdSm90ILi2EN4cute5tupleIJNS5_1CILi1EEES8_S8_EEENS6_IJNS7_ILi128EEENS7_ILi96EEENS7_ILi192EEEEEELi128ENS_6half_tEfNS_4arch4Sm90ELb0ELb1ELb0ELb0ELb1ELb0ELb0ELb1ELb1ELb1ELb1ELb0EEENS1_21CollectiveEpilogueFwdINS6_IJSA_SA_SB_EEES9_SE_SG_Li256ELb0ELb1ELb1ELb0EEENS1_19SingleTileSchedulerILb0ELb1ELb1ELi128EEEEEEEEEvNT_6ParamsE,(.L_x_15633 - _ZN7cutlass13device_kernelIN5flash11enable_sm90INS1_16FlashAttnFwdSm90INS1_25CollectiveMainloopFwdSm90ILi2EN4cute5tupleIJNS5_1CILi1EEES8_S8_EEENS6_IJNS7_ILi128EEENS7_ILi96EEENS7_ILi192EEEEEELi128ENS_6half_tEfNS_4arch4Sm90ELb0ELb1ELb0ELb0ELb1ELb0ELb0ELb1ELb1ELb1ELb1ELb0EEENS1_21CollectiveEpilogueFwdINS6_IJSA_SA_SB_EEES9_SE_SG_Li256ELb0ELb1ELb1ELb0EEENS1_19SingleTileSchedulerILb0ELb1ELb1ELi128EEEEEEEEEvNT_6ParamsE)
        .other          _ZN7cutlass13device_kernelIN5flash11enable_sm90INS1_16FlashAttnFwdSm90INS1_25CollectiveMainloopFwdSm90ILi2EN4cute5tupleIJNS5_1CILi1EEES8_S8_EEENS6_IJNS7_ILi128EEENS7_ILi96EEENS7_ILi192EEEEEELi128ENS_6half_tEfNS_4arch4Sm90ELb0ELb1ELb0ELb0ELb1ELb0ELb0ELb1ELb1ELb1ELb1ELb0EEENS1_21CollectiveEpilogueFwdINS6_IJSA_SA_SB_EEES9_SE_SG_Li256ELb0ELb1ELb1ELb0EEENS1_19SingleTileSchedulerILb0ELb1ELb1ELi128EEEEEEEEEvNT_6ParamsE,@"STO_CUDA_ENTRY STV_DEFAULT"
_ZN7cutlass13device_kernelIN5flash11enable_sm90INS1_16FlashAttnFwdSm90INS1_25CollectiveMainloopFwdSm90ILi2EN4cute5tupleIJNS5_1CILi1EEES8_S8_EEENS6_IJNS7_ILi128EEENS7_ILi96EEENS7_ILi192EEEEEELi128ENS_6half_tEfNS_4arch4Sm90ELb0ELb1ELb0ELb0ELb1ELb0ELb0ELb1ELb1ELb1ELb1ELb0EEENS1_21CollectiveEpilogueFwdINS6_IJSA_SA_SB_EEES9_SE_SG_Li256ELb0ELb1ELb1ELb0EEENS1_19SingleTileSchedulerILb0ELb1ELb1ELi128EEEEEEEEEvNT_6ParamsE:
        /* <DEDUP_REMOVED lines=45> */
.L_x_960:
        /* <DEDUP_REMOVED lines=22> */
.L_x_961:
        /* <DEDUP_REMOVED lines=18> */
.L_x_962:
        /* <DEDUP_REMOVED lines=22> */
.L_x_963:
        /* <DEDUP_REMOVED lines=23> */
.L_x_964:
[----:B------:R-:W-:Y:S01]  /*0820*/  UISETP.NE.AND UP0, UPT, UR9, URZ, UPT ;  /* 0x0000003f0900728c */ /* 0x000fe2000bf05270 */
[----:B------:R-:W-:Y:S01]  /*0830*/  NOP ;  /* 0x0000000000007918 */ /* 0x000fe20000000000 */
[----:B0-----:R-:W-:Y:S01]  /*0840*/  UMOV UR4, 0x1 ;  /* 0x0000000100047882 */ /* 0x001fe20000000000 */
[----:B------:R-:W-:Y:S01]  /*0850*/  ULDC.64 UR36, c[0x0][0x208] ;  /* 0x0000820000247ab9 */ /* 0x000fe20000000a00 */
[----:B------:R-:W-:Y:S01]  /*0860*/  USEL UR4, UR4, 0x2, !UP0 ;  /* 0x0000000204047887 */ /* 0x000fe2000c000000 */
[----:B------:R-:W-:Y:S01]  /*0870*/  BSSY B6, `(.L_x_965) ;  /* 0x0001175000067945 */ /* 0x000fe20003800000 */
[----:B-1234-:R-:W-:Y:S01]  /*0880*/  BAR.SYNC.DEFER_BLOCKING 0x0 ;  /* 0x0000000000007b1d */ /* 0x01efe20000010000 */
[----:B------:R-:W-:-:S03]  /*0890*/  PLOP3.LUT P0, PT, PT, PT, UP0, 0x80, 0x0 ;  /* 0x000000000000781c */ /* 0x000fc60003f0f008 */
[----:B------:R-:W-:-:S05]  /*08a0*/  IMAD.U32 R2, RZ, RZ, UR4 ;  /* 0x00000004ff027e24 */ /* 0x000fca000f8e00ff */
[----:B------:R0:W-:Y:S05]  /*08b0*/  STL [R1], R2 ;  /* 0x0000000201007387 */ /* 0x0001ea0000100800 */
[----:B------:R-:W-:Y:S05]  /*08c0*/  @!P0 BRA `(.L_x_966) ;  /* 0x000000d800408947 */ /* 0x000fea0003800000 */
.L_x_967:
[----:B------:R-:W-:-:S08]  /*08d0*/  NOP ;  /* 0x0000000000007918 */ /* 0x000fd00000000000 */
[----:B------:R-:W1:Y:S02]  /*08e0*/  USETMAXREG.TRY_ALLOC.CTAPOOL UP0, 0xe8 ;  /* 0x000000e8000079c8 */ /* 0x000e640008000600 */
[----:B-1----:R-:W-:-:S13]  /*08f0*/  PLOP3.LUT P0, PT, PT, PT, UP0, 0x80, 0x0 ;  /* 0x000000000000781c */ /* 0x002fda0003f0f008 */
[----:B------:R-:W-:Y:S05]  /*0900*/  @!P0 BRA `(.L_x_967) ;  /* 0xfffffffc00f08947 */ /* 0x000fea000383ffff */
[----:B0-----:R-:W0:Y:S08]  /*0910*/  LDC R2, c[0x0][0xc50] ;  /* 0x00031400ff027b82 */ /* 0x001e300000000800 */
        /* <DEDUP_REMOVED lines=13> */
[----:B------:R-:W0:Y:S01]  /*09f0*/  LDC R23, c[0x0][0x448] ;  /* 0x00011200ff177b82 */ /* 0x000e220000000800 */
[----:B------:R-:W1:Y:S01]  /*0a00*/  S2R R72, SR_CTAID.X ;  /* 0x0000000000487919 */ /* 0x000e620000002500 */
[----:B------:R-:W-:Y:S01]  /*0a10*/  LOP3.LUT R18, R18, 0xffefffff, RZ, 0xc0, !PT ;  /* 0xffefffff12127812 */ /* 0x000fe200078ec0ff */
[----:B------:R-:W-:-:S05]  /*0a20*/  VIADD R75, R25, 0xffffff80 ;  /* 0xffffff80194b7836 */ /* 0x000fca0000000000 */
[----:B------:R-:W2:Y:S08]  /*0a30*/  LDC.64 R2, c[0x0][0x418] ;  /* 0x00010600ff027b82 */ /* 0x000eb00000000a00 */
[----:B------:R-:W3:Y:S01]  /*0a40*/  LDC.64 R10, c[0x0][0x9e0] ;  /* 0x00027800ff0a7b82 */ /* 0x000ee20000000a00 */
[----:B0-----:R-:W-:-:S07]  /*0a50*/  ISETP.NE.AND P2, PT, R23, 0x1, PT ;  /* 0x000000011700780c */ /* 0x001fce0003f45270 */
[----:B------:R-:W0:Y:S01]  /*0a60*/  LDC R8, c[0x0][0x288] ;  /* 0x0000a200ff087b82 */ /* 0x000e220000000800 */
[----:B--2---:R-:W-:-:S07]  /*0a70*/  ISETP.NE.U32.AND P0, PT, R2, RZ, PT ;  /* 0x000000ff0200720c */ /* 0x004fce0003f05070 */
[----:B------:R-:W2:Y:S01]  /*0a80*/  LDC R16, c[0x0][0x424] ;  /* 0x00010900ff107b82 */ /* 0x000ea20000000800 */
[----:B-1----:R-:W-:Y:S01]  /*0a90*/  IMAD.SHL.U32 R72, R72, 0x80, RZ ;  /* 0x0000008048487824 */ /* 0x002fe200078e00ff */
[----:B------:R-:W-:-:S03]  /*0aa0*/  ISETP.NE.AND.EX P0, PT, R3, RZ, PT, P0 ;  /* 0x000000ff0300720c */ /* 0x000fc60003f05300 */
[----:B------:R-:W-:Y:S01]  /*0ab0*/  @P2 VIADD R0, R72, 0x7f ;  /* 0x0000007f48002836 */ /* 0x000fe20000000000 */
[----:B------:R-:W-:Y:S02]  /*0ac0*/  @P2 LOP3.LUT R18, R18, 0x100000, RZ, 0xfc, !PT ;  /* 0x0010000012122812 */ /* 0x000fe400078efcff */
[----:B------:R-:W1:Y:S01]  /*0ad0*/  @P2 LDC R5, c[0x0][0x44c] ;  /* 0x00011300ff052b82 */ /* 0x000e620000000800 */
[----:B---3--:R-:W-:Y:S02]  /*0ae0*/  ISETP.GE.AND P1, PT, R11, 0x1, PT ;  /* 0x000000010b00780c */ /* 0x008fe40003f26270 */
[----:B------:R-:W-:-:S05]  /*0af0*/  LOP3.LUT R18, R18, 0xfff7ffff, RZ, 0xc0, !PT ;  /* 0xfff7ffff12127812 */ /* 0x000fca00078ec0ff */
[----:B------:R-:W3:Y:S01]  /*0b00*/  @P2 LDC R7, c[0x0][0x450] ;  /* 0x00011400ff072b82 */ /* 0x000ee20000000800 */
[----:B0-----:R-:W-:-:S05]  /*0b10*/  IADD3 R3, -R8, 0x1, RZ ;  /* 0x0000000108037810 */ /* 0x001fca0007ffe1ff */
[----:B------:R-:W-:Y:S02]  /*0b20*/  @P1 LOP3.LUT R18, R18, 0x80000, RZ, 0xfc, !PT ;  /* 0x0008000012121812 */ /* 0x000fe400078efcff */
[----:B------:R-:W0:Y:S01]  /*0b30*/  LDC R73, c[0x0][0x2f0] ;  /* 0x0000bc00ff497b82 */ /* 0x000e220000000800 */
[----:B--2---:R-:W-:Y:S01]  /*0b40*/  SEL R16, R16, 0x1, P0 ;  /* 0x0000000110107807 */ /* 0x004fe20000000000 */
[----:B-1----:R-:W-:-:S04]  /*0b50*/  @P2 IMAD.HI.U32 R2, R0, R5, RZ ;  /* 0x0000000500022227 */ /* 0x002fc800078e00ff */
[----:B------:R-:W-:Y:S01]  /*0b60*/  VIADD R0, R72, 0x7f ;  /* 0x0000007f48007836 */ /* 0x000fe20000000000 */
[----:B---3--:R-:W-:Y:S01]  /*0b70*/  @P2 SHF.R.U32.HI R0, RZ, R7, R2 ;  /* 0x00000007ff002219 */ /* 0x008fe20000011602 */
[CC--:B0-----:R-:W-:Y:S02]  /*0b80*/  IMAD R3, R16.reuse, R73.reuse, R3 ;  /* 0x0000004910037224 */ /* 0x0c1fe400078e0203 */
[----:B------:R-:W-:Y:S02]  /*0b90*/  IMAD R22, R16, R73, RZ ;  /* 0x0000004910167224 */ /* 0x000fe400078e02ff */
[----:B------:R-:W-:-:S04]  /*0ba0*/  IMAD.IADD R3, R3, 0x1, R0 ;  /* 0x0000000103037824 */ /* 0x000fc800078e0200 */
[----:B------:R-:W-:Y:S01]  /*0bb0*/  IMAD.IADD R0, R3, 0x1, R10 ;  /* 0x0000000103007824 */ /* 0x000fe200078e020a */
[----:B------:R-:W-:Y:S06]  /*0bc0*/  @!P1 BRA `(.L_x_969) ;  /* 0x0000000000409947 */ /* 0x000fec0003800000 */
[C---:B------:R-:W-:Y:S01]  /*0bd0*/  ISETP.GT.AND P0, PT, R3.reuse, RZ, PT ;  /* 0x000000ff0300720c */ /* 0x040fe20003f04270 */
[----:B------:R-:W-:-:S12]  /*0be0*/  VIADD R2, R3, 0xffffffff ;  /* 0xffffffff03027836 */ /* 0x000fd80000000000 */
[----:B------:R-:W-:Y:S05]  /*0bf0*/  @P0 BRA `(.L_x_970) ;  /* 0x00000000001c0947 */ /* 0x000fea0003800000 */
[----:B------:R-:W-:Y:S01]  /*0c00*/  ISETP.NE.AND P0, PT, R11, 0x1, PT ;  /* 0x000000010b00780c */ /* 0x000fe20003f05270 */
[----:B------:R-:W-:-:S12]  /*0c10*/  IMAD.MOV R3, RZ, RZ, -R3 ;  /* 0x000000ffff037224 */ /* 0x000fd800078e0a03 */
[----:B------:R-:W0:Y:S02]  /*0c20*/  @P0 LDC.64 R4, c[0x0][0x9e8] ;  /* 0x00027a00ff040b82 */ /* 0x000e240000000a00 */
[----:B0-----:R-:W-:-:S05]  /*0c30*/  @P0 IMAD.HI.U32 R2, R3, R4, RZ ;  /* 0x0000000403020227 */ /* 0x001fca00078e00ff */
[----:B------:R-:W-:-:S04]  /*0c40*/  @P0 SHF.R.U32.HI R3, RZ, R5, R2 ;  /* 0x00000005ff030219 */ /* 0x000fc80000011602 */
[----:B------:R-:W-:Y:S01]  /*0c50*/  LOP3.LUT R2, RZ, R3, RZ, 0x33, !PT ;  /* 0x00000003ff027212 */ /* 0x000fe200078e33ff */
[----:B------:R-:W-:Y:S06]  /*0c60*/  BRA `(.L_x_971) ;  /* 0x0000000000107947 */ /* 0x000fec0003800000 */
.L_x_970:
[----:B------:R-:W-:-:S13]  /*0c70*/  ISETP.NE.AND P0, PT, R11, 0x1, PT ;  /* 0x000000010b00780c */ /* 0x000fda0003f05270 */
[----:B------:R-:W0:Y:S02]  /*0c80*/  @P0 LDC.64 R4, c[0x0][0x9e8] ;  /* 0x00027a00ff040b82 */ /* 0x000e240000000a00 */
[----:B0-----:R-:W-:-:S05]  /*0c90*/  @P0 IMAD.HI.U32 R4, R2, R4, RZ ;  /* 0x0000000402040227 */ /* 0x001fca00078e00ff */
[----:B------:R-:W-:-:S07]  /*0ca0*/  @P0 SHF.R.U32.HI R2, RZ, R5, R4 ;  /* 0x00000005ff020219 */ /* 0x000fce0000011604 */
.L_x_971:
[----:B------:R-:W-:-:S05]  /*0cb0*/  IMAD R3, R2, R11, R11 ;  /* 0x0000000b02037224 */ /* 0x000fca00078e020b */
[----:B------:R-:W-:-:S07]  /*0cc0*/  VIMNMX R0, R0, R3, PT ;  /* 0x0000000300007248 */ /* 0x000fce0003fe0100 */
.L_x_969:
[----:B------:R-:W0:Y:S01]  /*0cd0*/  @P2 LDC R3, c[0x0][0x44c] ;  /* 0x00011300ff032b82 */ /* 0x000e220000000800 */
[----:B------:R-:W-:Y:S01]  /*0ce0*/  VIADD R2, R0, 0x5f ;  /* 0x0000005f00027836 */ /* 0x000fe20000000000 */
[----:B------:R-:W-:Y:S01]  /*0cf0*/  ULDC UR4, c[0x0][0x9dc] ;  /* 0x0002770000047ab9 */ /* 0x000fe20000000800 */
[----:B------:R-:W-:Y:S02]  /*0d00*/  IMAD R0, R16, R73, 0x5f ;  /* 0x0000005f10007424 */ /* 0x000fe400078e0249 */
[----:B------:R-:W-:-:S03]  /*0d10*/  IMAD.HI R2, R2, 0x2aaaaaab, RZ ;  /* 0x2aaaaaab02027827 */ /* 0x000fc600078e02ff */
[----:B------:R-:W1:Y:S01]  /*0d20*/  @P2 LDC R7, c[0x0][0x450] ;  /* 0x00011400ff072b82 */ /* 0x000e620000000800 */
[----:B------:R-:W-:Y:S01]  /*0d30*/  IMAD.HI R0, R0, 0x2aaaaaab, RZ ;  /* 0x2aaaaaab00007827 */ /* 0x000fe200078e02ff */
[----:B------:R-:W-:-:S03]  /*0d40*/  SHF.R.U32.HI R5, RZ, 0x1f, R2 ;  /* 0x0000001fff057819 */ /* 0x000fc60000011602 */
[----:B------:R-:W-:Y:S01]  /*0d50*/  IMAD.MOV.U32 R4, RZ, RZ, R72 ;  /* 0x000000ffff047224 */ /* 0x000fe200078e0048 */
[----:B------:R-:W-:Y:S01]  /*0d60*/  LEA.HI.SX32 R2, R2, R5, 0x1c ;  /* 0x0000000502027211 */ /* 0x000fe200078fe2ff */
[----:B------:R-:W-:Y:S02]  /*0d70*/  IMAD R73, R16, R73, -R8 ;  /* 0x0000004910497224 */ /* 0x000fe400078e0a08 */
[----:B0-----:R-:W-:Y:S01]  /*0d80*/  @P2 IMAD.HI.U32 R6, R72, R3, RZ ;  /* 0x0000000348062227 */ /* 0x001fe200078e00ff */
[----:B------:R-:W-:-:S04]  /*0d90*/  SHF.R.U32.HI R3, RZ, 0x1f, R0 ;  /* 0x0000001fff037819 */ /* 0x000fc80000011600 */
[----:B------:R-:W-:Y:S02]  /*0da0*/  LEA.HI.SX32 R3, R0, R3, 0x1c ;  /* 0x0000000300037211 */ /* 0x000fe400078fe2ff */
[----:B-1----:R-:W-:Y:S02]  /*0db0*/  @P2 SHF.R.U32.HI R4, RZ, R7, R6 ;  /* 0x00000007ff042219 */ /* 0x002fe40000011606 */
[----:B------:R-:W-:-:S03]  /*0dc0*/  VIMNMX R9, R3, R2, PT ;  /* 0x0000000203097248 */ /* 0x000fc60003fe0100 */
[----:B------:R-:W-:-:S04]  /*0dd0*/  IMAD.IADD R0, R73, 0x1, R4 ;  /* 0x0000000149007824 */ /* 0x000fc800078e0204 */
[----:B------:R-:W-:Y:S01]  /*0de0*/  VIADD R2, R0, -UR4 ;  /* 0x8000000400027c36 */ /* 0x000fe20008000000 */
[----:B------:R-:W-:Y:S06]  /*0df0*/  @!P1 BRA `(.L_x_972) ;  /* 0x00000000003c9947 */ /* 0x000fec0003800000 */
[----:B------:R-:W-:-:S13]  /*0e00*/  ISETP.GT.AND P0, PT, R0, -0x1, PT ;  /* 0xffffffff0000780c */ /* 0x000fda0003f04270 */
[----:B------:R-:W-:Y:S05]  /*0e10*/  @P0 BRA `(.L_x_973) ;  /* 0x00000000001c0947 */ /* 0x000fea0003800000 */
[----:B------:R-:W-:Y:S02]  /*0e20*/  ISETP.NE.AND P0, PT, R11, 0x1, PT ;  /* 0x000000010b00780c */ /* 0x000fe40003f05270 */
[----:B------:R-:W-:-:S11]  /*0e30*/  LOP3.LUT R3, RZ, R0, RZ, 0x33, !PT ;  /* 0x00000000ff037212 */ /* 0x000fd600078e33ff */
[----:B------:R-:W0:Y:S02]  /*0e40*/  @P0 LDC.64 R4, c[0x0][0x9e8] ;  /* 0x00027a00ff040b82 */ /* 0x000e240000000a00 */
[----:B0-----:R-:W-:-:S05]  /*0e50*/  @P0 IMAD.HI.U32 R0, R3, R4, RZ ;  /* 0x0000000403000227 */ /* 0x001fca00078e00ff */
[----:B------:R-:W-:-:S04]  /*0e60*/  @P0 SHF.R.U32.HI R3, RZ, R5, R0 ;  /* 0x00000005ff030219 */ /* 0x000fc80000011600 */
[----:B------:R-:W-:Y:S01]  /*0e70*/  LOP3.LUT R0, RZ, R3, RZ, 0x33, !PT ;  /* 0x00000003ff007212 */ /* 0x000fe200078e33ff */
[----:B------:R-:W-:Y:S06]  /*0e80*/  BRA `(.L_x_974) ;  /* 0x0000000000107947 */ /* 0x000fec0003800000 */
.L_x_973:
[----:B------:R-:W-:-:S13]  /*0e90*/  ISETP.NE.AND P0, PT, R11, 0x1, PT ;  /* 0x000000010b00780c */ /* 0x000fda0003f05270 */
[----:B------:R-:W0:Y:S02]  /*0ea0*/  @P0 LDC.64 R4, c[0x0][0x9e8] ;  /* 0x00027a00ff040b82 */ /* 0x000e240000000a00 */
[----:B0-----:R-:W-:-:S05]  /*0eb0*/  @P0 IMAD.HI.U32 R4, R0, R4, RZ ;  /* 0x0000000400040227 */ /* 0x001fca00078e00ff */
[----:B------:R-:W-:-:S07]  /*0ec0*/  @P0 SHF.R.U32.HI R0, RZ, R5, R4 ;  /* 0x00000005ff000219 */ /* 0x000fce0000011604 */
.L_x_974:
[----:B------:R-:W-:-:S05]  /*0ed0*/  IMAD R3, R0, R11, RZ ;  /* 0x0000000b00037224 */ /* 0x000fca00078e02ff */
[----:B------:R-:W-:-:S07]  /*0ee0*/  VIMNMX R2, R2, R3, !PT ;  /* 0x0000000302027248 */ /* 0x000fce0007fe0100 */
.L_x_972:
[----:B------:R-:W-:Y:S01]  /*0ef0*/  SHF.R.U32.HI R0, RZ, 0x10, R17 ;  /* 0x00000010ff007819 */ /* 0x000fe20000011611 */
[----:B------:R-:W-:Y:S01]  /*0f00*/  IMAD.HI R2, R2, 0x2aaaaaab, RZ ;  /* 0x2aaaaaab02027827 */ /* 0x000fe200078e02ff */
[----:B------:R-:W-:Y:S02]  /*0f10*/  LOP3.LUT R17, R17, 0xffff, RZ, 0xc0, !PT ;  /* 0x0000ffff11117812 */ /* 0x000fe400078ec0ff */
[----:B------:R-:W-:Y:S01]  /*0f20*/  ISETP.NE.AND P0, PT, R0, RZ, PT ;  /* 0x000000ff0000720c */ /* 0x000fe20003f05270 */
[----:B------:R-:W-:Y:S01]  /*0f30*/  IMAD.MOV.U32 R74, RZ, RZ, RZ ;  /* 0x000000ffff4a7224 */ /* 0x000fe200078e00ff */
[----:B------:R-:W-:-:S04]  /*0f40*/  SHF.R.U32.HI R3, RZ, 0x1f, R2 ;  /* 0x0000001fff037819 */ /* 0x000fc80000011602 */
[----:B------:R-:W-:-:S04]  /*0f50*/  LEA.HI.SX32 R3, R2, R3, 0x1c ;  /* 0x0000000302037211 */ /* 0x000fc800078fe2ff */
[----:B------:R-:W-:-:S03]  /*0f60*/  VIMNMX R8, RZ, R3, !PT ;  /* 0x00000003ff087248 */ /* 0x000fc60007fe0100 */
[----:B------:R-:W0:Y:S01]  /*0f70*/  @!P0 LDC R0, c[0x0][0x9f0] ;  /* 0x00027c00ff008b82 */ /* 0x000e220000000800 */
[----:B------:R-:W-:-:S13]  /*0f80*/  ISETP.GT.AND P1, PT, R9, R8, PT ;  /* 0x000000080900720c */ /* 0x000fda0003f24270 */
[----:B------:R-:W-:Y:S05]  /*0f90*/  @!P1 BRA `(.L_x_975) ;  /* 0x0000000000709947 */ /* 0x000fea0003800000 */
[-C--:B0-----:R-:W-:Y:S02]  /*0fa0*/  IABS R6, R0.reuse ;  /* 0x0000000000067213 */ /* 0x081fe40000000000 */
[----:B------:R-:W-:Y:S02]  /*0fb0*/  IADD3 R2, R0, -0x1, R9 ;  /* 0xffffffff00027810 */ /* 0x000fe40007ffe009 */
[----:B------:R-:W0:Y:S03]  /*0fc0*/  I2F.RP R4, R6 ;  /* 0x0000000600047306 */ /* 0x000e260000209400 */
[----:B------:R-:W-:Y:S01]  /*0fd0*/  IMAD.IADD R5, R2, 0x1, -R8 ;  /* 0x0000000102057824 */ /* 0x000fe200078e0a08 */
[----:B------:R-:W-:-:S04]  /*0fe0*/  IABS R2, R0 ;  /* 0x0000000000027213 */ /* 0x000fc80000000000 */
[----:B------:R-:W-:Y:S02]  /*0ff0*/  IABS R10, R5 ;  /* 0x00000005000a7213 */ /* 0x000fe40000000000 */
[----:B------:R-:W-:-:S04]  /*1000*/  LOP3.LUT R5, R5, R0, RZ, 0x3c, !PT ;  /* 0x0000000005057212 */ /* 0x000fc800078e3cff */
[----:B------:R-:W-:Y:S01]  /*1010*/  ISETP.GE.AND P2, PT, R5, RZ, PT ;  /* 0x000000ff0500720c */ /* 0x000fe20003f46270 */
[----:B0-----:R-:W0:Y:S02]  /*1020*/  MUFU.RCP R4, R4 ;  /* 0x0000000400047308 */ /* 0x001e240000001000 */
[----:B0-----:R-:W-:Y:S02]  /*1030*/  VIADD R3, R4, 0xffffffe ;  /* 0x0ffffffe04037836 */ /* 0x001fe40000000000 */
[----:B------:R-:W-:Y:S02]  /*1040*/  IMAD.MOV R4, RZ, RZ, -R2 ;  /* 0x000000ffff047224 */ /* 0x000fe400078e0a02 */
[----:B------:R-:W-:Y:S02]  /*1050*/  IMAD.MOV.U32 R2, RZ, RZ, RZ ;  /* 0x000000ffff027224 */ /* 0x000fe400078e00ff */
[----:B------:R-:W0:Y:S02]  /*1060*/  F2I.FTZ.U32.TRUNC.NTZ R3, R3 ;  /* 0x0000000300037305 */ /* 0x000e24000021f000 */
[----:B0-----:R-:W-:-:S04]  /*1070*/  IMAD.MOV R7, RZ, RZ, -R3 ;  /* 0x000000ffff077224 */ /* 0x001fc800078e0a03 */
[----:B------:R-:W-:-:S04]  /*1080*/  IMAD R7, R7, R6, RZ ;  /* 0x0000000607077224 */ /* 0x000fc800078e02ff */
[----:B------:R-:W-:-:S04]  /*1090*/  IMAD.HI.U32 R2, R3, R7, R2 ;  /* 0x0000000703027227 */ /* 0x000fc800078e0002 */
[----:B------:R-:W-:-:S04]  /*10a0*/  IMAD.MOV.U32 R3, RZ, RZ, R10 ;  /* 0x000000ffff037224 */ /* 0x000fc800078e000a */
[----:B------:R-:W-:-:S04]  /*10b0*/  IMAD.HI.U32 R2, R2, R3, RZ ;  /* 0x0000000302027227 */ /* 0x000fc800078e00ff */
[----:B------:R-:W-:-:S05]  /*10c0*/  IMAD R3, R2, R4, R3 ;  /* 0x0000000402037224 */ /* 0x000fca00078e0203 */
[----:B------:R-:W-:-:S13]  /*10d0*/  ISETP.GT.U32.AND P1, PT, R6, R3, PT ;  /* 0x000000030600720c */ /* 0x000fda0003f24070 */
[----:B------:R-:W-:Y:S02]  /*10e0*/  @!P1 IMAD.IADD R3, R3, 0x1, -R6 ;  /* 0x0000000103039824 */ /* 0x000fe400078e0a06 */
[----:B------:R-:W-:Y:S01]  /*10f0*/  @!P1 VIADD R2, R2, 0x1 ;  /* 0x0000000102029836 */ /* 0x000fe20000000000 */
[----:B------:R-:W-:Y:S02]  /*1100*/  ISETP.NE.AND P1, PT, R0, RZ, PT ;  /* 0x000000ff0000720c */ /* 0x000fe40003f25270 */
[----:B------:R-:W-:-:S13]  /*1110*/  ISETP.GE.U32.AND P0, PT, R3, R6, PT ;  /* 0x000000060300720c */ /* 0x000fda0003f06070 */
[----:B------:R-:W-:-:S04]  /*1120*/  @P0 VIADD R2, R2, 0x1 ;  /* 0x0000000102020836 */ /* 0x000fc80000000000 */
[----:B------:R-:W-:Y:S01]  /*1130*/  @!P2 IMAD.MOV R2, RZ, RZ, -R2 ;  /* 0x000000ffff02a224 */ /* 0x000fe200078e0a02 */
[----:B------:R-:W-:-:S05]  /*1140*/  @!P1 LOP3.LUT R2, RZ, R0, RZ, 0x33, !PT ;  /* 0x00000000ff029212 */ /* 0x000fca00078e33ff */
[----:B------:R-:W-:-:S07]  /*1150*/  IMAD.MOV.U32 R74, RZ, RZ, R2 ;  /* 0x000000ffff4a7224 */ /* 0x000fce00078e0002 */
.L_x_975:
[-C--:B------:R-:W-:Y:S01]  /*1160*/  IMAD R17, R17, R74.reuse, R8 ;  /* 0x0000004a11117224 */ /* 0x080fe200078e0208 */
[----:B------:R-:W-:Y:S01]  /*1170*/  PLOP3.LUT P0, PT, PT, PT, PT, 0x80, 0x0 ;  /* 0x000000000000781c */ /* 0x000fe20003f0f070 */
[----:B0-----:R-:W-:Y:S01]  /*1180*/  IMAD.MOV.U32 R0, RZ, RZ, RZ ;  /* 0x000000ffff007224 */ /* 0x001fe200078e00ff */
[----:B------:R-:W-:Y:S01]  /*1190*/  CS2R R86, SRZ ;  /* 0x0000000000567805 */ /* 0x000fe2000001ff00 */
        /* <DEDUP_REMOVED lines=39> */
[----:B------:R-:W-:-:S05]  /*1410*/  SHF.R.S32.HI R78, RZ, 0x7, R77 ;  /* 0x00000007ff4e7819 */ /* 0x000fca000001144d */
        /* <DEDUP_REMOVED lines=29> */
.L_x_977:
[----:B------:R-:W-:-:S04]  /*15f0*/  SHF.L.U32 R0, RZ, 0x1f, RZ ;  /* 0x0000001fff007819 */ /* 0x000fc800000006ff */
[----:B------:R-:W0:Y:S02]  /*1600*/  SYNCS.PHASECHK.TRANS64.TRYWAIT P0, [UR38+0x2a800], R0 ;  /* 0x02a80000ff0075a7 */ /* 0x000e240008000166 */
[----:B0-----:R-:W-:Y:S05]  /*1610*/  @!P0 BRA `(.L_x_978) ;  /* 0x0000010800708947 */ /* 0x001fea0003800000 */
.L_x_1111:
[----:B------:R-:W2:Y:S02]  /*1620*/  LDL R2, [R1] ;  /* 0x0000000001027983 */ /* 0x000ea40000100800 */
[----:B--2---:R-:W-:-:S13]  /*1630*/  R2UR UR4, R2 ;  /* 0x00000000020472ca */ /* 0x004fda00000e0000 */
[----:B------:R-:W-:-:S06]  /*1640*/  ULOP3.LUT UR4, UR4, 0x1, URZ, 0xfc, !UPT ;  /* 0x0000000104047892 */ /* 0x000fcc000f8efc3f */
[----:B------:R-:W-:-:S05]  /*1650*/  IMAD.U32 R2, RZ, RZ, UR4 ;  /* 0x00000004ff027e24 */ /* 0x000fca000f8e00ff */
[----:B------:R-:W-:-:S13]  /*1660*/  ISETP.NE.AND P0, PT, R2, 0x3, PT ;  /* 0x000000030200780c */ /* 0x000fda0003f05270 */
[----:B------:R-:W-:Y:S05]  /*1670*/  @!P0 BRA `(.L_x_979) ;  /* 0x0000000000048947 */ /* 0x000fea0003800000 */
[----:B------:R-:W-:Y:S01]  /*1680*/  BPT.TRAP 0x1 ;  /* 0x000000040000795c */ /* 0x000fe20000300000 */
.L_x_979:
[----:B------:R1:W2:Y:S01]  /*1690*/  SYNCS.PHASECHK.TRANS64.TRYWAIT P1, [UR38+0x2a830], R0 ;  /* 0x02a83000ff0075a7 */ /* 0x0002a20008020166 */
[----:B------:R-:W-:Y:S05]  /*16a0*/  @!P0 BRA `(.L_x_980) ;  /* 0x0000000000048947 */ /* 0x000fea0003800000 */
[----:B------:R-:W-:Y:S01]  /*16b0*/  BPT.TRAP 0x1 ;  /* 0x000000040000795c */ /* 0x000fe20000300000 */
.L_x_980:
[----:B------:R-:W-:-:S05]  /*16c0*/  IMAD.U32 R4, RZ, RZ, UR39 ;  /* 0x00000027ff047e24 */ /* 0x000fca000f8e00ff */
[----:B------:R-:W-:Y:S01]  /*16d0*/  LOP3.LUT R4, R4, 0x10000, RZ, 0xfc, !PT ;  /* 0x0001000004047812 */ /* 0x000fe200078efcff */
[----:B--2---:R-:W-:Y:S06]  /*16e0*/  @P1 BRA `(.L_x_981) ;  /* 0x0000000000081947 */ /* 0x004fec0003800000 */
[----:B------:R-:W2:Y:S02]  /*16f0*/  SYNCS.PHASECHK.TRANS64.TRYWAIT P1, [UR38+0x2a830], R0 ;  /* 0x02a83000ff0075a7 */ /* 0x000ea40008020166 */
[----:B--2---:R-:W-:Y:S05]  /*1700*/  @!P1 BRA `(.L_x_982) ;  /* 0x00000108004c9947 */ /* 0x004fea0003800000 */
.L_x_981:
[----:B------:R-:W-:Y:S05]  /*1710*/  WARPSYNC.ALL ;  /* 0x0000000000007948 */ /* 0x000fea0003800000 */
[----:B------:R-:W-:Y:S01]  /*1720*/  IMAD.MOV.U32 R5, RZ, RZ, 0x40000040 ;  /* 0x40000040ff057424 */ /* 0x000fe200078e00ff */
[----:B------:R-:W-:Y:S01]  /*1730*/  UIADD3 UR4, UR38, 0x18400, URZ ;  /* 0x0001840026047890 */ /* 0x000fe2000fffe03f */
[----:B------:R-:W-:Y:S01]  /*1740*/  R2UR UR8, R4 ;  /* 0x00000000040872ca */ /* 0x000fe200000e0000 */
[----:B------:R-:W-:Y:S02]  /*1750*/  WARPGROUP.ARRIVE ;  /* 0x00000000000079c5 */ /* 0x000fe40000000000 */
[----:B------:R-:W-:Y:S01]  /*1760*/  R2UR UR9, R5 ;  /* 0x00000000050972ca */ /* 0x000fe200000e0000 */
[----:B------:R-:W-:-:S03]  /*1770*/  USHF.R.U32.HI UR4, URZ, 0x4, UR4 ;  /* 0x000000043f047899 */ /* 0x000fc60008011604 */
[----:B------:R-:W2:Y:S01]  /*1780*/  S2UR UR61, SR_CgaCtaId ;  /* 0x00000000003d79c3 */ /* 0x000ea20000008800 */
[----:B------:R-:W-:Y:S01]  /*1790*/  UMOV UR11, 0x40000040 ;  /* 0x40000040000b7882 */ /* 0x000fe20000000000 */
[----:B------:R-:W-:Y:S01]  /*17a0*/  UMOV UR13, 0x40000040 ;  /* 0x40000040000d7882 */ /* 0x000fe20000000000 */
[----:B------:R-:W-:Y:S01]  /*17b0*/  ULOP3.LUT UR4, UR4, 0x3fff, URZ, 0xc0, !UPT ;  /* 0x00003fff04047892 */ /* 0x000fe2000f8ec03f */
[----:B------:R-:W-:Y:S01]  /*17c0*/  UMOV UR15, 0x40000040 ;  /* 0x40000040000f7882 */ /* 0x000fe20000000000 */
[----:B------:R-:W-:Y:S02]  /*17d0*/  UMOV UR17, 0x40000040 ;  /* 0x4000004000117882 */ /* 0x000fe40000000000 */
[----:B------:R-:W-:Y:S01]  /*17e0*/  ULOP3.LUT UR39, UR4, 0x10000, URZ, 0xfc, !UPT ;  /* 0x0001000004277892 */ /* 0x000fe2000f8efc3f */
[----:B------:R-:W-:Y:S02]  /*17f0*/  UMOV UR19, 0x40000040 ;  /* 0x4000004000137882 */ /* 0x000fe40000000000 */
[----:B------:R-:W-:Y:S01]  /*1800*/  R2UR UR4, R4 ;  /* 0x00000000040472ca */ /* 0x000fe200000e0000 */
[----:B------:R-:W-:-:S02]  /*1810*/  UIADD3 UR14, UR39, 0x4, URZ ;  /* 0x00000004270e7890 */ /* 0x000fc4000fffe03f */
[----:B------:R-:W-:Y:S02]  /*1820*/  UIADD3 UR18, UR39, 0x6, URZ ;  /* 0x0000000627127890 */ /* 0x000fe4000fffe03f */
[----:B------:R-:W-:Y:S01]  /*1830*/  UMOV UR10, UR39 ;  /* 0x00000027000a7c82 */ /* 0x000fe20008000000 */
[----:B------:R-:W-:Y:S01]  /*1840*/  UIADD3 UR22, UR39, 0x300, URZ ;  /* 0x0000030027167890 */ /* 0x000fe2000fffe03f */
[----:B------:R-:W-:Y:S01]  /*1850*/  HGMMA.64x96x16.F32 R24, gdesc[UR8], RZ, !UPT, gsb0 ;  /* 0x01600000081879f0 */ /* 0x000fe2000c0008ff */
[----:B------:R-:W-:Y:S01]  /*1860*/  UIADD3 UR10, UR39, 0x2, URZ ;  /* 0x00000002270a7890 */ /* 0x000fe2000fffe03f */
[----:B------:R-:W-:Y:S01]  /*1870*/  UMOV UR9, 0x40000040 ;  /* 0x4000004000097882 */ /* 0x000fe20000000000 */
[----:B------:R-:W-:Y:S01]  /*1880*/  UMOV UR11, 0x40000040 ;  /* 0x40000040000b7882 */ /* 0x000fe20000000000 */
[----:B------:R-:W-:Y:S02]  /*1890*/  UMOV UR21, 0x40000040 ;  /* 0x4000004000157882 */ /* 0x000fe40000000000 */
[----:B------:R-:W-:-:S02]  /*18a0*/  UIADD3 UR8, UR4, 0x2, URZ ;  /* 0x0000000204087890 */ /* 0x000fc4000fffe03f */
[----:B------:R-:W-:Y:S02]  /*18b0*/  UIADD3 UR12, UR4, 0x4, URZ ;  /* 0x00000004040c7890 */ /* 0x000fe4000fffe03f */
[----:B------:R-:W-:Y:S02]  /*18c0*/  UIADD3 UR16, UR4, 0x6, URZ ;  /* 0x0000000604107890 */ /* 0x000fe4000fffe03f */
[----:B------:R-:W-:Y:S01]  /*18d0*/  UIADD3 UR20, UR4, 0x400, URZ ;  /* 0x0000040004147890 */ /* 0x000fe2000fffe03f */
        /* <DEDUP_REMOVED lines=29> */
[----:B------:R-:W-:-:S02]  /*1ab0*/  UMOV UR5, UR53 ;  /* 0x0000003500057c82 */ /* 0x000fc40008000000 */
[----:B------:R-:W-:Y:S01]  /*1ac0*/  UMOV UR4, UR52 ;  /* 0x0000003400047c82 */ /* 0x000fe20008000000 */
        /* <DEDUP_REMOVED lines=36> */
.L_x_983:
[----:B01----:R-:W-:Y:S01]  /*1d10*/  LOP3.LUT R0, R77, 0xffffff80, RZ, 0xc0, !PT ;  /* 0xffffff804d007812 */ /* 0x003fe200078ec0ff */
[----:B------:R-:W-:Y:S01]  /*1d20*/  UIADD3 UR4, UR38, 0x2a840, URZ ;  /* 0x0002a84026047890 */ /* 0x000fe2000fffe03f */
[----:B------:R-:W-:Y:S01]  /*1d30*/  ISETP.NE.AND P2, PT, R23, 0x1, PT ;  /* 0x000000011700780c */ /* 0x000fe20003f45270 */
[----:B------:R-:W-:Y:S01]  /*1d40*/  ULDC UR11, c[0x0][0x288] ;  /* 0x0000a200000b7ab9 */ /* 0x000fe20000000800 */
[----:B------:R-:W-:Y:S01]  /*1d50*/  LEA.HI R76, R76, R75, RZ, 0x2 ;  /* 0x0000004b4c4c7211 */ /* 0x000fe200078f10ff */
[----:B------:R-:W-:Y:S01]  /*1d60*/  IMAD.IADD R0, R75, 0x1, -R0 ;  /* 0x000000014b007824 */ /* 0x000fe200078e0a00 */
[----:B------:R-:W-:Y:S01]  /*1d70*/  LEA.HI R9, R78, R78, RZ, 0x1 ;  /* 0x0000004e4e097211 */ /* 0x000fe200078f08ff */
[----:B------:R-:W-:Y:S01]  /*1d80*/  UPRMT UR4, UR61, 0x654, UR4 ;  /* 0x000006543d047896 */ /* 0x000fe20008000004 */
[----:B------:R-:W-:Y:S02]  /*1d90*/  LOP3.LUT R76, R76, 0xfffffffc, RZ, 0xc0, !PT ;  /* 0xfffffffc4c4c7812 */ /* 0x000fe400078ec0ff */
[----:B------:R-:W-:-:S02]  /*1da0*/  SHF.R.S32.HI R3, RZ, 0x1f, R0 ;  /* 0x0000001fff037819 */ /* 0x000fc40000011400 */
[----:B------:R-:W-:Y:S01]  /*1db0*/  LOP3.LUT R9, R9, 0x3fffffe, RZ, 0xc0, !PT ;  /* 0x03fffffe09097812 */ /* 0x000fe200078ec0ff */
[----:B------:R-:W-:Y:S01]  /*1dc0*/  IMAD.IADD R76, R75, 0x1, -R76 ;  /* 0x000000014b4c7824 */ /* 0x000fe200078e0a4c */
[CC--:B------:R-:W-:Y:S01]  /*1dd0*/  LEA.HI R2, R3.reuse, R0.reuse, RZ, 0x2 ;  /* 0x0000000003027211 */ /* 0x0c0fe200078f10ff */
[----:B------:R-:W0:Y:S01]  /*1de0*/  @P2 LDC R11, c[0x0][0x44c] ;  /* 0x00011300ff0b2b82 */ /* 0x000e220000000800 */
[----:B------:R-:W-:Y:S01]  /*1df0*/  LEA.HI R6, R3, R0, RZ, 0x5 ;  /* 0x0000000003067211 */ /* 0x000fe200078f28ff */
[----:B------:R-:W-:Y:S01]  /*1e00*/  IMAD.IADD R9, R78, 0x1, -R9 ;  /* 0x000000014e097824 */ /* 0x000fe200078e0a09 */
[--C-:B------:R-:W-:Y:S02]  /*1e10*/  SHF.R.S32.HI R3, RZ, 0x2, R2.reuse ;  /* 0x00000002ff037819 */ /* 0x100fe40000011402 */
[----:B------:R-:W-:Y:S02]  /*1e20*/  SHF.R.S32.HI R8, RZ, 0x1f, R2 ;  /* 0x0000001fff087819 */ /* 0x000fe40000011402 */
[----:B------:R-:W-:Y:S01]  /*1e30*/  SHF.R.S32.HI R7, RZ, 0x5, R6 ;  /* 0x00000005ff077819 */ /* 0x000fe20000011406 */
[----:B------:R-:W1:Y:S01]  /*1e40*/  @P2 LDC R13, c[0x0][0x450] ;  /* 0x00011400ff0d2b82 */ /* 0x000e620000000800 */
[----:B------:R-:W-:-:S02]  /*1e50*/  LEA.HI R8, R8, R3, RZ, 0x3 ;  /* 0x0000000308087211 */ /* 0x000fc400078f18ff */
[----:B------:R-:W-:Y:S01]  /*1e60*/  LEA.HI R6, R76, R76, RZ, 0x1 ;  /* 0x0000004c4c067211 */ /* 0x000fe200078f08ff */
[----:B------:R-:W-:Y:S01]  /*1e70*/  IMAD R10, R7, 0x10, R72 ;  /* 0x00000010070a7824 */ /* 0x000fe200078e0248 */
[----:B------:R-:W-:Y:S02]  /*1e80*/  LOP3.LUT R8, R8, 0xfffffff8, RZ, 0xc0, !PT ;  /* 0xfffffff808087812 */ /* 0x000fe400078ec0ff */
[----:B------:R-:W-:Y:S01]  /*1e90*/  LOP3.LUT R7, R6, 0x1ffffffe, RZ, 0xc0, !PT ;  /* 0x1ffffffe06077812 */ /* 0x000fe200078ec0ff */
[----:B------:R-:W-:Y:S01]  /*1ea0*/  SYNCS.ARRIVE.TRANS64.RED.A1T0 RZ, [UR4], RZ ;  /* 0x000000ffffff79a7 */ /* 0x000fe20008100404 */
[----:B------:R-:W-:Y:S01]  /*1eb0*/  IADD3 R8, R10, R3, -R8 ;  /* 0x000000030a087210 */ /* 0x000fe20007ffe808 */
[----:B------:R-:W-:Y:S01]  /*1ec0*/  ULDC UR4, c[0x0][0x9dc] ;  /* 0x0002770000047ab9 */ /* 0x000fe20000000800 */
[----:B------:R-:W-:Y:S01]  /*1ed0*/  LOP3.LUT P1, RZ, R18, 0x80000, RZ, 0xc0, !PT ;  /* 0x0008000012ff7812 */ /* 0x000fe2000782c0ff */
[----:B------:R-:W-:Y:S01]  /*1ee0*/  IMAD.IADD R7, R76, 0x1, -R7 ;  /* 0x000000014c077824 */ /* 0x000fe200078e0a07 */
[----:B------:R-:W-:Y:S01]  /*1ef0*/  ULOP3.LUT UR5, URZ, UR4, URZ, 0x33, !UPT ;  /* 0x000000043f057292 */ /* 0x000fe2000f8e333f */
[----:B------:R-:W-:Y:S01]  /*1f00*/  IMAD R8, R9, 0x40, R8 ;  /* 0x0000004009087824 */ /* 0x000fe200078e0208 */
[----:B------:R-:W-:Y:S01]  /*1f10*/  LOP3.LUT R9, R2, 0x7ffffffc, RZ, 0xc0, !PT ;  /* 0x7ffffffc02097812 */ /* 0x000fe200078ec0ff */
[----:B------:R-:W-:-:S02]  /*1f20*/  ULDC UR4, c[0x0][0x9e0] ;  /* 0x0002780000047ab9 */ /* 0x000fc40000000800 */
[----:B------:R-:W-:Y:S02]  /*1f30*/  IMAD R8, R7, 0x8, R8 ;  /* 0x0000000807087824 */ /* 0x000fe400078e0208 */
[----:B------:R-:W-:Y:S02]  /*1f40*/  IMAD.MOV.U32 R7, RZ, RZ, -0x60 ;  /* 0xffffffa0ff077424 */ /* 0x000fe400078e00ff */
[----:B0-----:R-:W-:-:S04]  /*1f50*/  @P2 IMAD.HI.U32 R6, R8, R11, RZ ;  /* 0x0000000b08062227 */ /* 0x001fc800078e00ff */
[----:B------:R-:W-:Y:S01]  /*1f60*/  IMAD.MOV.U32 R3, RZ, RZ, R8 ;  /* 0x000000ffff037224 */ /* 0x000fe200078e0008 */
[----:B-1----:R-:W-:Y:S01]  /*1f70*/  @P2 SHF.R.U32.HI R3, RZ, R13, R6 ;  /* 0x0000000dff032219 */ /* 0x002fe20000011606 */
[----:B------:R-:W-:Y:S02]  /*1f80*/  IMAD.IADD R9, R0, 0x1, -R9 ;  /* 0x0000000100097824 */ /* 0x000fe400078e0a09 */
[C---:B------:R-:W-:Y:S02]  /*1f90*/  IMAD R2, R74.reuse, R7, 0x61 ;  /* 0x000000614a027424 */ /* 0x040fe400078e0207 */
[----:B------:R-:W0:Y:S01]  /*1fa0*/  SHFL.IDX PT, R15, R3, RZ, 0x1c1f ;  /* 0x001c1fff030f7589 */ /* 0x000e2200000e0000 */
[----:B------:R-:W-:Y:S02]  /*1fb0*/  IMAD R0, R74, -0x60, R22 ;  /* 0xffffffa04a007824 */ /* 0x000fe400078e0216 */
[----:B------:R-:W-:Y:S02]  /*1fc0*/  IMAD R7, R9, -0x2, R2 ;  /* 0xfffffffe09077824 */ /* 0x000fe400078e0202 */
[----:B------:R-:W-:-:S02]  /*1fd0*/  VIADD R0, R0, 0x60 ;  /* 0x0000006000007836 */ /* 0x000fc40000000000 */
[----:B------:R-:W-:Y:S01]  /*1fe0*/  IMAD.U32 R10, RZ, RZ, UR5 ;  /* 0x00000005ff0a7e24 */ /* 0x000fe2000f8e00ff */
[----:B------:R-:W-:Y:S01]  /*1ff0*/  IADD3 R6, R7, -UR11, R22 ;  /* 0x8000000b07067c10 */ /* 0x000fe2000fffe016 */
[----:B------:R-:W-:Y:S02]  /*2000*/  IMAD R11, R9, -0x2, R0 ;  /* 0xfffffffe090b7824 */ /* 0x000fe400078e0200 */
[----:B------:R-:W-:Y:S02]  /*2010*/  VIADD R14, R2, 0xffffffff ;  /* 0xffffffff020e7836 */ /* 0x000fe40000000000 */
[C---:B------:R-:W-:Y:S02]  /*2020*/  VIADD R12, R6.reuse, UR4 ;  /* 0x00000004060c7c36 */ /* 0x040fe40008000000 */
[----:B------:R-:W-:Y:S02]  /*2030*/  VIADD R13, R6, UR5 ;  /* 0x00000005060d7c36 */ /* 0x000fe40008000000 */
[----:B------:R-:W-:Y:S01]  /*2040*/  VIADD R20, R7, 0xffffffff ;  /* 0xffffffff07147836 */ /* 0x000fe20000000000 */
[----:B0-----:R-:W-:Y:S01]  /*2050*/  VIADDMNMX R0, R15, R12, R11, PT ;  /* 0x0000000c0f007246 */ /* 0x001fe2000380010b */
[----:B------:R-:W-:Y:S01]  /*2060*/  IMAD.IADD R2, R13, 0x1, R15 ;  /* 0x000000010d027824 */ /* 0x000fe200078e020f */
[----:B------:R-:W-:Y:S06]  /*2070*/  @!P1 BRA `(.L_x_984) ;  /* 0x00000000005c9947 */ /* 0x000fec0003800000 */
[----:B------:R-:W-:Y:S01]  /*2080*/  IADD3 R7, R22, -UR11, R15 ;  /* 0x8000000b16077c10 */ /* 0x000fe2000fffe00f */
[----:B------:R-:W-:Y:S03]  /*2090*/  BSSY B0, `(.L_x_985) ;  /* 0x0000012000007945 */ /* 0x000fe60003800000 */
[----:B------:R-:W-:-:S13]  /*20a0*/  ISETP.GT.AND P1, PT, R7, -0x1, PT ;  /* 0xffffffff0700780c */ /* 0x000fda0003f24270 */
[----:B------:R-:W-:Y:S05]  /*20b0*/  @P1 BRA `(.L_x_986) ;  /* 0x0000000000241947 */ /* 0x000fea0003800000 */
[----:B------:R-:W-:Y:S01]  /*20c0*/  ULDC UR5, c[0x0][0x9e4] ;  /* 0x0002790000057ab9 */ /* 0x000fe20000000800 */
[----:B------:R-:W-:Y:S01]  /*20d0*/  LOP3.LUT R7, RZ, R7, RZ, 0x33, !PT ;  /* 0x00000007ff077212 */ /* 0x000fe200078e33ff */
[----:B------:R-:W-:-:S05]  /*20e0*/  IMAD.U32 R15, RZ, RZ, UR5 ;  /* 0x00000005ff0f7e24 */ /* 0x000fca000f8e00ff */
[----:B------:R-:W-:-:S13]  /*20f0*/  ISETP.NE.AND P1, PT, R15, 0x1, PT ;  /* 0x000000010f00780c */ /* 0x000fda0003f25270 */
[----:B------:R-:W0:Y:S02]  /*2100*/  @P1 LDC.64 R76, c[0x0][0x9e8] ;  /* 0x00027a00ff4c1b82 */ /* 0x000e240000000a00 */
[----:B0-----:R-:W-:-:S05]  /*2110*/  @P1 IMAD.HI.U32 R6, R7, R76, RZ ;  /* 0x0000004c07061227 */ /* 0x001fca00078e00ff */
[----:B------:R-:W-:-:S04]  /*2120*/  @P1 SHF.R.U32.HI R7, RZ, R77, R6 ;  /* 0x0000004dff071219 */ /* 0x000fc80000011606 */
[----:B------:R-:W-:Y:S01]  /*2130*/  LOP3.LUT R7, RZ, R7, RZ, 0x33, !PT ;  /* 0x00000007ff077212 */ /* 0x000fe200078e33ff */
[----:B------:R-:W-:Y:S06]  /*2140*/  BRA `(.L_x_987) ;  /* 0x0000000000187947 */ /* 0x000fec0003800000 */
.L_x_986:
[----:B------:R-:W-:Y:S02]  /*2150*/  ULDC UR5, c[0x0][0x9e4] ;  /* 0x0002790000057ab9 */ /* 0x000fe40000000800 */
[----:B------:R-:W-:-:S05]  /*2160*/  IMAD.U32 R15, RZ, RZ, UR5 ;  /* 0x00000005ff0f7e24 */ /* 0x000fca000f8e00ff */
[----:B------:R-:W-:-:S13]  /*2170*/  ISETP.NE.AND P1, PT, R15, 0x1, PT ;  /* 0x000000010f00780c */ /* 0x000fda0003f25270 */
[----:B------:R-:W0:Y:S02]  /*2180*/  @P1 LDC.64 R76, c[0x0][0x9e8] ;  /* 0x00027a00ff4c1b82 */ /* 0x000e240000000a00 */
[----:B0-----:R-:W-:-:S05]  /*2190*/  @P1 IMAD.HI.U32 R6, R7, R76, RZ ;  /* 0x0000004c07061227 */ /* 0x001fca00078e00ff */
[----:B------:R-:W-:-:S07]  /*21a0*/  @P1 SHF.R.U32.HI R7, RZ, R77, R6 ;  /* 0x0000004dff071219 */ /* 0x000fce0000011606 */
.L_x_987:
[----:B------:R-:W-:Y:S05]  /*21b0*/  BSYNC B0 ;  /* 0x0000000000007941 */ /* 0x000fea0003800000 */
.L_x_985:
[----:B------:R-:W-:-:S05]  /*21c0*/  IMAD R7, R7, R15, R20 ;  /* 0x0000000f07077224 */ /* 0x000fca00078e0214 */
[----:B------:R-:W-:Y:S02]  /*21d0*/  VIADDMNMX R0, R7, R15, R0, PT ;  /* 0x0000000f07007246 */ /* 0x000fe40003800100 */
[----:B------:R-:W-:-:S07]  /*21e0*/  VIMNMX R2, R2, R7, !PT ;  /* 0x0000000702027248 */ /* 0x000fce0007fe0100 */
.L_x_984:
[C---:B------:R-:W-:Y:S01]  /*21f0*/  ISETP.GE.AND P6, PT, R14.reuse, 0x9, PT ;  /* 0x000000090e00780c */ /* 0x040fe20003fc6270 */
[----:B------:R-:W0:Y:S01]  /*2200*/  SHFL.IDX PT, R3, R3, 0x1, 0x1c1f ;  /* 0x003c1f0003037f89 */ /* 0x000e2200000e0000 */
[----:B------:R-:W-:Y:S02]  /*2210*/  ISETP.GE.AND P1, PT, R14, 0x2, PT ;  /* 0x000000020e00780c */ /* 0x000fe40003f26270 */
[C---:B------:R-:W-:Y:S02]  /*2220*/  ISETP.GT.AND P2, PT, R2.reuse, 0x8, !P6 ;  /* 0x000000080200780c */ /* 0x040fe40007744270 */
[----:B------:R-:W-:Y:S02]  /*2230*/  ISETP.GT.AND P3, PT, R2, 0x1, !P1 ;  /* 0x000000010200780c */ /* 0x000fe40004f64270 */
[----:B------:R-:W-:Y:S02]  /*2240*/  ISETP.LT.OR P2, PT, R0, 0x9, P2 ;  /* 0x000000090000780c */ /* 0x000fe40001741670 */
[----:B------:R-:W-:-:S02]  /*2250*/  ISETP.GE.AND P4, PT, R14, 0xa, PT ;  /* 0x0000000a0e00780c */ /* 0x000fc40003f86270 */
[----:B------:R-:W-:Y:S02]  /*2260*/  FSEL R28, R28, -INF , !P2 ;  /* 0xff8000001c1c7808 */ /* 0x000fe40005000000 */
[----:B------:R-:W-:Y:S02]  /*2270*/  ISETP.LT.OR P3, PT, R0, 0x2, P3 ;  /* 0x000000020000780c */ /* 0x000fe40001f61670 */
[----:B------:R-:W-:Y:S02]  /*2280*/  ISETP.GT.AND P2, PT, R2, 0x9, !P4 ;  /* 0x000000090200780c */ /* 0x000fe40006744270 */
[----:B------:R-:W-:Y:S02]  /*2290*/  FSEL R76, R25, -INF , !P3 ;  /* 0xff800000194c7808 */ /* 0x000fe40005800000 */
[----:B------:R-:W-:Y:S02]  /*22a0*/  ISETP.LT.OR P2, PT, R0, 0xa, P2 ;  /* 0x0000000a0000780c */ /* 0x000fe40001741670 */
[----:B------:R-:W-:-:S02]  /*22b0*/  ISETP.GE.AND P3, PT, R14, 0x11, PT ;  /* 0x000000110e00780c */ /* 0x000fc40003f66270 */
[----:B------:R-:W-:Y:S02]  /*22c0*/  FSEL R78, R29, -INF , !P2 ;  /* 0xff8000001d4e7808 */ /* 0x000fe40005000000 */
[----:B------:R-:W-:Y:S02]  /*22d0*/  ISETP.GT.AND P2, PT, R2, 0x10, !P3 ;  /* 0x000000100200780c */ /* 0x000fe40005f44270 */
[----:B------:R-:W-:Y:S02]  /*22e0*/  P2R R25, PR, RZ, 0x8 ;  /* 0x00000008ff197803 */ /* 0x000fe40000000000 */
[----:B------:R-:W-:Y:S02]  /*22f0*/  ISETP.LT.OR P2, PT, R0, 0x11, P2 ;  /* 0x000000110000780c */ /* 0x000fe40001741670 */
[----:B------:R-:W-:Y:S02]  /*2300*/  ISETP.GE.AND P3, PT, R14, 0x12, PT ;  /* 0x000000120e00780c */ /* 0x000fe40003f66270 */
[----:B------:R-:W-:-:S02]  /*2310*/  FSEL R32, R32, -INF , !P2 ;  /* 0xff80000020207808 */ /* 0x000fc40005000000 */
[----:B------:R-:W-:Y:S02]  /*2320*/  ISETP.GT.AND P2, PT, R2, 0x11, !P3 ;  /* 0x000000110200780c */ /* 0x000fe40005f44270 */
[----:B------:R-:W-:Y:S02]  /*2330*/  P2R R29, PR, RZ, 0x8 ;  /* 0x00000008ff1d7803 */ /* 0x000fe40000000000 */
[----:B------:R-:W-:Y:S02]  /*2340*/  ISETP.LT.OR P2, PT, R0, 0x12, P2 ;  /* 0x000000120000780c */ /* 0x000fe40001741670 */
[----:B------:R-:W-:Y:S02]  /*2350*/  ISETP.GE.AND P3, PT, R14, 0x19, PT ;  /* 0x000000190e00780c */ /* 0x000fe40003f66270 */
[----:B------:R-:W-:Y:S02]  /*2360*/  FSEL R80, R33, -INF , !P2 ;  /* 0xff80000021507808 */ /* 0x000fe40005000000 */
[----:B------:R-:W-:-:S02]  /*2370*/  ISETP.GT.AND P2, PT, R2, 0x18, !P3 ;  /* 0x000000180200780c */ /* 0x000fc40005f44270 */
[----:B------:R-:W-:Y:S02]  /*2380*/  P2R R33, PR, RZ, 0x8 ;  /* 0x00000008ff217803 */ /* 0x000fe40000000000 */
[----:B------:R-:W-:Y:S02]  /*2390*/  ISETP.LT.OR P2, PT, R0, 0x19, P2 ;  /* 0x000000190000780c */ /* 0x000fe40001741670 */
[----:B------:R-:W-:Y:S02]  /*23a0*/  ISETP.GE.AND P3, PT, R14, 0x1a, PT ;  /* 0x0000001a0e00780c */ /* 0x000fe40003f66270 */
[----:B------:R-:W-:Y:S02]  /*23b0*/  FSEL R36, R36, -INF , !P2 ;  /* 0xff80000024247808 */ /* 0x000fe40005000000 */
[----:B------:R-:W-:Y:S02]  /*23c0*/  ISETP.GT.AND P2, PT, R2, 0x19, !P3 ;  /* 0x000000190200780c */ /* 0x000fe40005f44270 */
[----:B------:R-:W-:-:S02]  /*23d0*/  P2R R21, PR, RZ, 0x8 ;  /* 0x00000008ff157803 */ /* 0x000fc40000000000 */
[----:B------:R-:W-:Y:S02]  /*23e0*/  ISETP.LT.OR P2, PT, R0, 0x1a, P2 ;  /* 0x0000001a0000780c */ /* 0x000fe40001741670 */
[----:B------:R-:W-:Y:S02]  /*23f0*/  ISETP.GE.AND P3, PT, R14, 0x21, PT ;  /* 0x000000210e00780c */ /* 0x000fe40003f66270 */
[----:B------:R-:W-:Y:S02]  /*2400*/  FSEL R82, R37, -INF , !P2 ;  /* 0xff80000025527808 */ /* 0x000fe40005000000 */
[----:B------:R-:W-:Y:S02]  /*2410*/  ISETP.GT.AND P2, PT, R2, 0x20, !P3 ;  /* 0x000000200200780c */ /* 0x000fe40005f44270 */
[----:B------:R-:W-:Y:S02]  /*2420*/  P2R R37, PR, RZ, 0x8 ;  /* 0x00000008ff257803 */ /* 0x000fe40000000000 */
[----:B------:R-:W-:-:S02]  /*2430*/  ISETP.LT.OR P2, PT, R0, 0x21, P2 ;  /* 0x000000210000780c */ /* 0x000fc40001741670 */
[----:B------:R-:W-:Y:S02]  /*2440*/  ISETP.GE.AND P3, PT, R14, 0x22, PT ;  /* 0x000000220e00780c */ /* 0x000fe40003f66270 */
[----:B------:R-:W-:Y:S02]  /*2450*/  FSEL R40, R40, -INF , !P2 ;  /* 0xff80000028287808 */ /* 0x000fe40005000000 */
[----:B------:R-:W-:Y:S02]  /*2460*/  ISETP.GT.AND P2, PT, R2, 0x21, !P3 ;  /* 0x000000210200780c */ /* 0x000fe40005f44270 */
[----:B------:R-:W-:Y:S02]  /*2470*/  P2R R75, PR, RZ, 0x8 ;  /* 0x00000008ff4b7803 */ /* 0x000fe40000000000 */
        /* <DEDUP_REMOVED lines=56> */
[----:B------:R-:W-:Y:S02]  /*2800*/  P2R R15, PR, RZ, 0x10 ;  /* 0x00000010ff0f7803 */ /* 0x000fe40000000000 */
[----:B------:R-:W-:Y:S02]  /*2810*/  FSEL R64, R64, -INF , !P2 ;  /* 0xff80000040407808 */ /* 0x000fe40005000000 */
[----:B------:R-:W-:-:S04]  /*2820*/  ISETP.GE.AND P2, PT, R14, 0x52, PT ;  /* 0x000000520e00780c */ /* 0x000fc80003f46270 */
[----:B------:R-:W-:-:S04]  /*2830*/  ISETP.GT.AND P3, PT, R2, 0x51, !P2 ;  /* 0x000000510200780c */ /* 0x000fc80005764270 */
[----:B------:R-:W-:-:S04]  /*2840*/  ISETP.LT.OR P3, PT, R0, 0x52, P3 ;  /* 0x000000520000780c */ /* 0x000fc80001f61670 */
[----:B------:R-:W-:Y:S02]  /*2850*/  FSEL R96, R65, -INF , !P3 ;  /* 0xff80000041607808 */ /* 0x000fe40005800000 */
[----:B------:R-:W-:-:S04]  /*2860*/  ISETP.GE.AND P3, PT, R14, 0x59, PT ;  /* 0x000000590e00780c */ /* 0x000fc80003f66270 */
[----:B------:R-:W-:-:S04]  /*2870*/  ISETP.GT.AND P4, PT, R2, 0x58, !P3 ;  /* 0x000000580200780c */ /* 0x000fc80005f84270 */
[----:B------:R-:W-:-:S04]  /*2880*/  ISETP.LT.OR P4, PT, R0, 0x59, P4 ;  /* 0x000000590000780c */ /* 0x000fc80002781670 */
[----:B------:R-:W-:Y:S02]  /*2890*/  FSEL R7, R68, -INF , !P4 ;  /* 0xff80000044077808 */ /* 0x000fe40006000000 */
[----:B------:R-:W-:-:S04]  /*28a0*/  ISETP.GE.AND P4, PT, R14, 0x1, PT ;  /* 0x000000010e00780c */ /* 0x000fc80003f86270 */
[----:B------:R-:W-:-:S04]  /*28b0*/  ISETP.GT.AND P5, PT, R2, RZ, !P4 ;  /* 0x000000ff0200720c */ /* 0x000fc800067a4270 */
[----:B------:R-:W-:-:S04]  /*28c0*/  ISETP.LT.OR P5, PT, R0, 0x1, P5 ;  /* 0x000000010000780c */ /* 0x000fc80002fa1670 */
[----:B------:R-:W-:Y:S02]  /*28d0*/  FSEL R24, R24, -INF , !P5 ;  /* 0xff80000018187808 */ /* 0x000fe40006800000 */
[----:B------:R-:W-:-:S04]  /*28e0*/  ISETP.GE.AND P5, PT, R14, 0x5a, PT ;  /* 0x0000005a0e00780c */ /* 0x000fc80003fa6270 */
[----:B------:R-:W-:Y:S02]  /*28f0*/  P2R R65, PR, RZ, 0x20 ;  /* 0x00000020ff417803 */ /* 0x000fe40000000000 */
[----:B------:R-:W-:Y:S01]  /*2900*/  ISETP.GT.AND P5, PT, R2, 0x59, !P5 ;  /* 0x000000590200780c */ /* 0x000fe20006fa4270 */
[----:B0-----:R-:W-:-:S03]  /*2910*/  IMAD.IADD R2, R13, 0x1, R3 ;  /* 0x000000010d027824 */ /* 0x001fc600078e0203 */
[----:B------:R-:W-:Y:S02]  /*2920*/  ISETP.LT.OR P5, PT, R0, 0x5a, P5 ;  /* 0x0000005a0000780c */ /* 0x000fe40002fa1670 */
[----:B------:R-:W-:Y:S02]  /*2930*/  VIADDMNMX R0, R3, R12, R11, PT ;  /* 0x0000000c03007246 */ /* 0x000fe4000380010b */
[----:B------:R-:W-:Y:S02]  /*2940*/  FSEL R68, R69, -INF , !P5 ;  /* 0xff80000045447808 */ /* 0x000fe40006800000 */
[----:B------:R-:W-:-:S13]  /*2950*/  LOP3.LUT P5, RZ, R18, 0x80000, RZ, 0xc0, !PT ;  /* 0x0008000012ff7812 */ /* 0x000fda00078ac0ff */
[----:B------:R-:W-:Y:S05]  /*2960*/  @!P5 BRA `(.L_x_988) ;  /* 0x00000000005cd947 */ /* 0x000fea0003800000 */
        /* <DEDUP_REMOVED lines=13> */
.L_x_990:
[----:B------:R-:W-:Y:S02]  /*2a40*/  ULDC UR5, c[0x0][0x9e4] ;  /* 0x0002790000057ab9 */ /* 0x000fe40000000800 */
[----:B------:R-:W-:-:S05]  /*2a50*/  IMAD.U32 R11, RZ, RZ, UR5 ;  /* 0x00000005ff0b7e24 */ /* 0x000fca000f8e00ff */
[----:B------:R-:W-:-:S13]  /*2a60*/  ISETP.NE.AND P5, PT, R11, 0x1, PT ;  /* 0x000000010b00780c */ /* 0x000fda0003fa5270 */
[----:B------:R-:W0:Y:S02]  /*2a70*/  @P5 LDC.64 R12, c[0x0][0x9e8] ;  /* 0x00027a00ff0c5b82 */ /* 0x000e240000000a00 */
[----:B0-----:R-:W-:-:S05]  /*2a80*/  @P5 IMAD.HI.U32 R6, R3, R12, RZ ;  /* 0x0000000c03065227 */ /* 0x001fca00078e00ff */
[----:B------:R-:W-:-:S07]  /*2a90*/  @P5 SHF.R.U32.HI R3, RZ, R13, R6 ;  /* 0x0000000dff035219 */ /* 0x000fce0000011606 */
.L_x_991:
[----:B------:R-:W-:Y:S05]  /*2aa0*/  BSYNC B0 ;  /* 0x0000000000007941 */ /* 0x000fea0003800000 */
.L_x_989:
[----:B------:R-:W-:-:S05]  /*2ab0*/  IMAD R3, R3, R11, R20 ;  /* 0x0000000b03037224 */ /* 0x000fca00078e0214 */
[----:B------:R-:W-:Y:S02]  /*2ac0*/  VIADDMNMX R0, R3, R11, R0, PT ;  /* 0x0000000b03007246 */ /* 0x000fe40003800100 */
[----:B------:R-:W-:-:S07]  /*2ad0*/  VIMNMX R2, R2, R3, !PT ;  /* 0x0000000302027248 */ /* 0x000fce0007fe0100 */
.L_x_988:
[----:B------:R-:W-:Y:S01]  /*2ae0*/  ISETP.GT.AND P1, PT, R2, 0x1, !P1 ;  /* 0x000000010200780c */ /* 0x000fe20004f24270 */
[----:B------:R-:W-:Y:S01]  /*2af0*/  ULDC UR5, c[0x0][0x988] ;  /* 0x0002620000057ab9 */ /* 0x000fe20000000800 */
[----:B------:R-:W-:Y:S02]  /*2b00*/  FMNMX.FTZ R6, R24, R76, !PT ;  /* 0x0000004c18067209 */ /* 0x000fe40007810000 */
[----:B------:R-:W-:Y:S02]  /*2b10*/  ISETP.LT.OR P1, PT, R0, 0x2, P1 ;  /* 0x000000020000780c */ /* 0x000fe40000f21670 */
[----:B------:R-:W-:Y:S02]  /*2b20*/  ISETP.GT.AND P6, PT, R2, 0x8, !P6 ;  /* 0x000000080200780c */ /* 0x000fe400077c4270 */
[----:B------:R-:W-:Y:S02]  /*2b30*/  FSEL R27, R27, -INF , !P1 ;  /* 0xff8000001b1b7808 */ /* 0x000fe40004800000 */
[----:B------:R-:W-:-:S02]  /*2b40*/  ISETP.NE.AND P1, PT, R15, RZ, PT ;  /* 0x000000ff0f00720c */ /* 0x000fc40003f25270 */
[----:B------:R-:W-:Y:S02]  /*2b50*/  FMNMX.FTZ R6, R28, R6, !PT ;  /* 0x000000061c067209 */ /* 0x000fe40007810000 */
[----:B------:R-:W-:Y:S02]  /*2b60*/  ISETP.GT.AND P1, PT, R2, 0x9, !P1 ;  /* 0x000000090200780c */ /* 0x000fe40004f24270 */
[C---:B------:R-:W-:Y:S02]  /*2b70*/  ISETP.LT.OR P6, PT, R0.reuse, 0x9, P6 ;  /* 0x000000090000780c */ /* 0x040fe400037c1670 */
[----:B------:R-:W-:Y:S02]  /*2b80*/  ISETP.LT.OR P1, PT, R0, 0xa, P1 ;  /* 0x0000000a0000780c */ /* 0x000fe40000f21670 */
[----:B------:R-:W-:Y:S02]  /*2b90*/  FMNMX.FTZ R6, R78, R6, !PT ;  /* 0x000000064e067209 */ /* 0x000fe40007810000 */
[----:B------:R-:W-:-:S02]  /*2ba0*/  FSEL R31, R31, -INF , !P1 ;  /* 0xff8000001f1f7808 */ /* 0x000fc40004800000 */
[----:B------:R-:W-:Y:S02]  /*2bb0*/  ISETP.NE.AND P1, PT, R25, RZ, PT ;  /* 0x000000ff1900720c */ /* 0x000fe40003f25270 */
[----:B------:R-:W-:Y:S02]  /*2bc0*/  ISETP.NE.AND P5, PT, R21, RZ, PT ;  /* 0x000000ff1500720c */ /* 0x000fe40003fa5270 */
[----:B------:R-:W-:Y:S02]  /*2bd0*/  ISETP.GT.AND P1, PT, R2, 0x10, !P1 ;  /* 0x000000100200780c */ /* 0x000fe40004f24270 */
[----:B------:R-:W-:Y:S02]  /*2be0*/  FSEL R21, R30, -INF , !P6 ;  /* 0xff8000001e157808 */ /* 0x000fe40007000000 */
[----:B------:R-:W-:Y:S02]  /*2bf0*/  ISETP.LT.OR P1, PT, R0, 0x11, P1 ;  /* 0x000000110000780c */ /* 0x000fe40000f21670 */
[----:B------:R-:W-:-:S02]  /*2c00*/  ISETP.NE.AND P6, PT, R33, RZ, PT ;  /* 0x000000ff2100720c */ /* 0x000fc40003fc5270 */
[----:B------:R-:W-:Y:S02]  /*2c10*/  FSEL R25, R34, -INF , !P1 ;  /* 0xff80000022197808 */ /* 0x000fe40004800000 */
[----:B------:R-:W-:Y:S02]  /*2c20*/  ISETP.NE.AND P1, PT, R29, RZ, PT ;  /* 0x000000ff1d00720c */ /* 0x000fe40003f25270 */
[----:B------:R-:W-:Y:S02]  /*2c30*/  FMNMX.FTZ R6, R32, R6, !PT ;  /* 0x0000000620067209 */ /* 0x000fe40007810000 */
[----:B------:R-:W-:Y:S02]  /*2c40*/  ISETP.GT.AND P1, PT, R2, 0x11, !P1 ;  /* 0x000000110200780c */ /* 0x000fe40004f24270 */
[----:B------:R-:W-:Y:S02]  /*2c50*/  FMNMX.FTZ R6, R80, R6, !PT ;  /* 0x0000000650067209 */ /* 0x000fe40007810000 */
[----:B------:R-:W-:-:S02]  /*2c60*/  ISETP.LT.OR P1, PT, R0, 0x12, P1 ;  /* 0x000000120000780c */ /* 0x000fc40000f21670 */
[----:B------:R-:W-:Y:S02]  /*2c70*/  FMNMX.FTZ R6, R36, R6, !PT ;  /* 0x0000000624067209 */ /* 0x000fe40007810000 */
[----:B------:R-:W-:Y:S02]  /*2c80*/  FSEL R35, R35, -INF , !P1 ;  /* 0xff80000023237808 */ /* 0x000fe40004800000 */
[----:B------:R-:W-:Y:S02]  /*2c90*/  ISETP.GT.AND P1, PT, R2, 0x18, !P6 ;  /* 0x000000180200780c */ /* 0x000fe40007724270 */
[----:B------:R-:W-:Y:S02]  /*2ca0*/  FMNMX.FTZ R6, R82, R6, !PT ;  /* 0x0000000652067209 */ /* 0x000fe40007810000 */
[----:B------:R-:W-:Y:S02]  /*2cb0*/  ISETP.LT.OR P1, PT, R0, 0x19, P1 ;  /* 0x000000190000780c */ /* 0x000fe40000f21670 */
[----:B------:R-:W-:-:S02]  /*2cc0*/  FMNMX.FTZ R6, R40, R6, !PT ;  /* 0x0000000628067209 */ /* 0x000fc40007810000 */
[----:B------:R-:W-:Y:S02]  /*2cd0*/  FSEL R29, R38, -INF , !P1 ;  /* 0xff800000261d7808 */ /* 0x000fe40004800000 */
[----:B------:R-:W-:Y:S02]  /*2ce0*/  ISETP.GT.AND P1, PT, R2, 0x19, !P5 ;  /* 0x000000190200780c */ /* 0x000fe40006f24270 */
[----:B------:R-:W-:Y:S02]  /*2cf0*/  FMNMX.FTZ R6, R84, R6, !PT ;  /* 0x0000000654067209 */ /* 0x000fe40007810000 */
[----:B------:R-:W-:Y:S02]  /*2d00*/  ISETP.LT.OR P1, PT, R0, 0x1a, P1 ;  /* 0x0000001a0000780c */ /* 0x000fe40000f21670 */
[----:B------:R-:W-:Y:S02]  /*2d10*/  FMNMX.FTZ R6, R44, R6, !PT ;  /* 0x000000062c067209 */ /* 0x000fe40007810000 */
[----:B------:R-:W-:-:S02]  /*2d20*/  FSEL R39, R39, -INF , !P1 ;  /* 0xff80000027277808 */ /* 0x000fc40004800000 */
[----:B------:R-:W-:Y:S02]  /*2d30*/  ISETP.NE.AND P1, PT, R37, RZ, PT ;  /* 0x000000ff2500720c */ /* 0x000fe40003f25270 */
[----:B------:R-:W-:Y:S02]  /*2d40*/  FMNMX.FTZ R6, R86, R6, !PT ;  /* 0x0000000656067209 */ /* 0x000fe40007810000 */
[----:B------:R-:W-:Y:S02]  /*2d50*/  ISETP.GT.AND P1, PT, R2, 0x20, !P1 ;  /* 0x000000200200780c */ /* 0x000fe40004f24270 */
[----:B------:R-:W-:Y:S02]  /*2d60*/  FMNMX.FTZ R6, R48, R6, !PT ;  /* 0x0000000630067209 */ /* 0x000fe40007810000 */
[----:B------:R-:W-:Y:S02]  /*2d70*/  ISETP.LT.OR P1, PT, R0, 0x21, P1 ;  /* 0x000000210000780c */ /* 0x000fe40000f21670 */
[----:B------:R-:W-:-:S02]  /*2d80*/  FMNMX.FTZ R6, R88, R6, !PT ;  /* 0x0000000658067209 */ /* 0x000fc40007810000 */
        /* <DEDUP_REMOVED lines=8> */
[----:B------:R-:W-:Y:S02]  /*2e10*/  ISETP.NE.AND P1, PT, R41, RZ, PT ;  /* 0x000000ff2900720c */ /* 0x000fe40003f25270 */
[----:B------:R-:W-:Y:S02]  /*2e20*/  FMNMX.FTZ R6, R92, R6, !PT ;  /* 0x000000065c067209 */ /* 0x000fe40007810000 */
[----:B------:R-:W-:Y:S02]  /*2e30*/  ISETP.GT.AND P1, PT, R2, 0x28, !P1 ;  /* 0x000000280200780c */ /* 0x000fe40004f24270 */
[----:B------:R-:W-:-:S02]  /*2e40*/  FMNMX.FTZ R6, R60, R6, !PT ;  /* 0x000000063c067209 */ /* 0x000fc40007810000 */
[----:B------:R-:W-:Y:S02]  /*2e50*/  ISETP.LT.OR P1, PT, R0, 0x29, P1 ;  /* 0x000000290000780c */ /* 0x000fe40000f21670 */
[----:B------:R-:W-:Y:S02]  /*2e60*/  FMNMX.FTZ R6, R94, R6, !PT ;  /* 0x000000065e067209 */ /* 0x000fe40007810000 */
[----:B------:R-:W-:Y:S02]  /*2e70*/  FSEL R37, R46, -INF , !P1 ;  /* 0xff8000002e257808 */ /* 0x000fe40004800000 */
[----:B------:R-:W-:Y:S02]  /*2e80*/  ISETP.NE.AND P1, PT, R77, RZ, PT ;  /* 0x000000ff4d00720c */ /* 0x000fe40003f25270 */
[----:B------:R-:W-:Y:S02]  /*2e90*/  FMNMX.FTZ R6, R64, R6, !PT ;  /* 0x0000000640067209 */ /* 0x000fe40007810000 */
[----:B------:R-:W-:-:S02]  /*2ea0*/  ISETP.GT.AND P1, PT, R2, 0x29, !P1 ;  /* 0x000000290200780c */ /* 0x000fc40004f24270 */
[----:B------:R-:W-:Y:S02]  /*2eb0*/  FMNMX.FTZ R6, R96, R6, !PT ;  /* 0x0000000660067209 */ /* 0x000fe40007810000 */
[----:B------:R-:W-:Y:S02]  /*2ec0*/  ISETP.LT.OR P1, PT, R0, 0x2a, P1 ;  /* 0x0000002a0000780c */ /* 0x000fe40000f21670 */
[----:B------:R-:W-:Y:S02]  /*2ed0*/  FMNMX.FTZ R6, R7, R6, !PT ;  /* 0x0000000607067209 */ /* 0x000fe40007810000 */
[----:B------:R-:W-:Y:S02]  /*2ee0*/  FSEL R47, R47, -INF , !P1 ;  /* 0xff8000002f2f7808 */ /* 0x000fe40004800000 */
[----:B------:R-:W-:Y:S02]  /*2ef0*/  ISETP.NE.AND P1, PT, R45, RZ, PT ;  /* 0x000000ff2d00720c */ /* 0x000fe40003f25270 */
[----:B------:R-:W-:-:S02]  /*2f00*/  FMNMX.FTZ R6, R68, R6, !PT ;  /* 0x0000000644067209 */ /* 0x000fc40007810000 */
[C---:B------:R-:W-:Y:S02]  /*2f10*/  ISETP.GT.AND P1, PT, R2.reuse, 0x30, !P1 ;  /* 0x000000300200780c */ /* 0x040fe40004f24270 */
[----:B------:R-:W-:Y:S01]  /*2f20*/  ISETP.GT.AND P4, PT, R2, RZ, !P4 ;  /* 0x000000ff0200720c */ /* 0x000fe20006784270 */
[----:B------:R-:W0:Y:S01]  /*2f30*/  SHFL.BFLY PT, R11, R6, 0x2, 0x1f ;  /* 0x0c401f00060b7f89 */ /* 0x000e2200000e0000 */
[C---:B------:R-:W-:Y:S02]  /*2f40*/  ISETP.LT.OR P1, PT, R0.reuse, 0x31, P1 ;  /* 0x000000310000780c */ /* 0x040fe40000f21670 */
[----:B------:R-:W-:Y:S02]  /*2f50*/  ISETP.LT.OR P4, PT, R0, 0x1, P4 ;  /* 0x000000010000780c */ /* 0x000fe40002781670 */
[----:B------:R-:W-:Y:S02]  /*2f60*/  FSEL R41, R50, -INF , !P1 ;  /* 0xff80000032297808 */ /* 0x000fe40004800000 */
[----:B------:R-:W-:-:S02]  /*2f70*/  ISETP.NE.AND P1, PT, R79, RZ, PT ;  /* 0x000000ff4f00720c */ /* 0x000fc40003f25270 */
[----:B------:R-:W-:Y:S02]  /*2f80*/  FSEL R15, R26, -INF , !P4 ;  /* 0xff8000001a0f7808 */ /* 0x000fe40006000000 */
[----:B------:R-:W-:Y:S02]  /*2f90*/  ISETP.GT.AND P1, PT, R2, 0x31, !P1 ;  /* 0x000000310200780c */ /* 0x000fe40004f24270 */
[----:B------:R-:W-:Y:S02]  /*2fa0*/  ISETP.NE.AND P6, PT, R83, RZ, PT ;  /* 0x000000ff5300720c */ /* 0x000fe40003fc5270 */
[----:B------:R-:W-:Y:S02]  /*2fb0*/  ISETP.LT.OR P1, PT, R0, 0x32, P1 ;  /* 0x000000320000780c */ /* 0x000fe40000f21670 */
[----:B------:R-:W-:Y:S02]  /*2fc0*/  ISETP.NE.AND P5, PT, R57, RZ, PT ;  /* 0x000000ff3900720c */ /* 0x000fe40003fa5270 */
[----:B------:R-:W-:-:S02]  /*2fd0*/  FSEL R51, R51, -INF , !P1 ;  /* 0xff80000033337808 */ /* 0x000fc40004800000 */
[----:B------:R-:W-:Y:S02]  /*2fe0*/  ISETP.NE.AND P1, PT, R49, RZ, PT ;  /* 0x000000ff3100720c */ /* 0x000fe40003f25270 */
[C---:B------:R-:W-:Y:S02]  /*2ff0*/  ISETP.GT.AND P2, PT, R2.reuse, 0x51, !P2 ;  /* 0x000000510200780c */ /* 0x040fe40005744270 */
[----:B------:R-:W-:Y:S02]  /*3000*/  ISETP.GT.AND P1, PT, R2, 0x38, !P1 ;  /* 0x000000380200780c */ /* 0x000fe40004f24270 */
[----:B0-----:R-:W-:Y:S02]  /*3010*/  FMNMX.FTZ R13, R6, R11, !PT ;  /* 0x0000000b060d7209 */ /* 0x001fe40007810000 */
[----:B------:R-:W-:Y:S02]  /*3020*/  FMNMX.FTZ R6, R15, R27, !PT ;  /* 0x0000001b0f067209 */ /* 0x000fe40007810000 */
[----:B------:R-:W-:Y:S01]  /*3030*/  ISETP.LT.OR P1, PT, R0, 0x39, P1 ;  /* 0x000000390000780c */ /* 0x000fe20000f21670 */
[----:B------:R-:W0:Y:S01]  /*3040*/  SHFL.BFLY PT, R12, R13, 0x1, 0x1f ;  /* 0x0c201f000d0c7f89 */ /* 0x000e2200000e0000 */
        /* <DEDUP_REMOVED lines=16> */
[----:B------:R-:W-:Y:S02]  /*3150*/  ISETP.GT.AND P1, PT, R2, 0x41, !P6 ;  /* 0x000000410200780c */ /* 0x000fe40007724270 */
[----:B------:R-:W-:Y:S02]  /*3160*/  FMNMX.FTZ R6, R43, R6, !PT ;  /* 0x000000062b067209 */ /* 0x000fe40007810000 */
[----:B------:R-:W-:-:S02]  /*3170*/  ISETP.LT.OR P1, PT, R0, 0x42, P1 ;  /* 0x000000420000780c */ /* 0x000fc40000f21670 */
[----:B------:R-:W-:Y:S02]  /*3180*/  FMNMX.FTZ R6, R37, R6, !PT ;  /* 0x0000000625067209 */ /* 0x000fe40007810000 */
[----:B------:R-:W-:Y:S02]  /*3190*/  FSEL R59, R59, -INF , !P1 ;  /* 0xff8000003b3b7808 */ /* 0x000fe40004800000 */
[----:B------:R-:W-:Y:S02]  /*31a0*/  FMNMX.FTZ R6, R47, R6, !PT ;  /* 0x000000062f067209 */ /* 0x000fe40007810000 */
[----:B------:R-:W-:Y:S02]  /*31b0*/  ISETP.GT.AND P1, PT, R2, 0x48, !P5 ;  /* 0x000000480200780c */ /* 0x000fe40006f24270 */
[----:B0-----:R-:W-:Y:S01]  /*31c0*/  FMNMX.FTZ R11, R13, R12, !PT ;  /* 0x0000000c0d0b7209 */ /* 0x001fe20007810000 */
[----:B------:R-:W-:Y:S01]  /*31d0*/  IMAD.U32 R12, RZ, RZ, UR5 ;  /* 0x00000005ff0c7e24 */ /* 0x000fe2000f8e00ff */
[----:B------:R-:W-:-:S02]  /*31e0*/  FMNMX.FTZ R6, R41, R6, !PT ;  /* 0x0000000629067209 */ /* 0x000fc40007810000 */
[----:B------:R-:W-:Y:S01]  /*31f0*/  ISETP.LT.OR P1, PT, R0, 0x49, P1 ;  /* 0x000000490000780c */ /* 0x000fe20000f21670 */
[----:B------:R-:W-:Y:S01]  /*3200*/  FMUL.FTZ R14, R11, R12 ;  /* 0x0000000c0b0e7220 */ /* 0x000fe20000410000 */
[----:B------:R-:W-:Y:S02]  /*3210*/  FMNMX.FTZ R6, R51, R6, !PT ;  /* 0x0000000633067209 */ /* 0x000fe40007810000 */
[----:B------:R-:W-:Y:S02]  /*3220*/  FSEL R3, R62, -INF , !P1 ;  /* 0xff8000003e037808 */ /* 0x000fe40004800000 */
[----:B------:R-:W-:Y:S02]  /*3230*/  FSETP.NEU.FTZ.AND P1, PT, R11, -INF , PT ;  /* 0xff8000000b00780b */ /* 0x000fe40003f3d000 */
[----:B------:R-:W-:Y:S02]  /*3240*/  ISETP.NE.AND P5, PT, R85, RZ, PT ;  /* 0x000000ff5500720c */ /* 0x000fe40003fa5270 */
[----:B------:R-:W-:-:S02]  /*3250*/  FMNMX.FTZ R6, R45, R6, !PT ;  /* 0x000000062d067209 */ /* 0x000fc40007810000 */
[----:B------:R-:W-:Y:S02]  /*3260*/  FSEL R61, R14, RZ, P1 ;  /* 0x000000ff0e3d7208 */ /* 0x000fe40000800000 */
[----:B------:R-:W-:Y:S02]  /*3270*/  ISETP.GT.AND P1, PT, R2, 0x49, !P5 ;  /* 0x000000490200780c */ /* 0x000fe40006f24270 */
[----:B------:R-:W-:Y:S01]  /*3280*/  FMNMX.FTZ R6, R55, R6, !PT ;  /* 0x0000000637067209 */ /* 0x000fe20007810000 */
[-CC-:B------:R-:W-:Y:S01]  /*3290*/  FFMA.FTZ R13, R24, R12.reuse, -R61.reuse ;  /* 0x0000000c180d7223 */ /* 0x180fe2000001083d */
[----:B------:R-:W-:Y:S01]  /*32a0*/  ISETP.LT.OR P1, PT, R0, 0x4a, P1 ;  /* 0x0000004a0000780c */ /* 0x000fe20000f21670 */
[--C-:B------:R-:W-:Y:S01]  /*32b0*/  FFMA.FTZ R14, R76, R12, -R61.reuse ;  /* 0x0000000c4c0e7223 */ /* 0x100fe2000001083d */
[----:B------:R-:W-:Y:S01]  /*32c0*/  ISETP.NE.AND P6, PT, R87, RZ, PT ;  /* 0x000000ff5700720c */ /* 0x000fe20003fc5270 */
[----:B------:R0:W-:Y:S01]  /*32d0*/  MUFU.EX2 R156, R13 ;  /* 0x0000000d009c7308 */ /* 0x0001e20000000800 */
[----:B------:R-:W-:Y:S01]  /*32e0*/  FMNMX.FTZ R6, R49, R6, !PT ;  /* 0x0000000631067209 */ /* 0x000fe20007810000 */
[-CC-:B------:R-:W-:Y:S01]  /*32f0*/  FFMA.FTZ R20, R28, R12.reuse, -R61.reuse ;  /* 0x0000000c1c147223 */ /* 0x180fe2000001083d */
[----:B------:R-:W-:Y:S01]  /*3300*/  FSEL R63, R63, -INF , !P1 ;  /* 0xff8000003f3f7808 */ /* 0x000fe20004800000 */
[-CC-:B------:R-:W-:Y:S01]  /*3310*/  FFMA.FTZ R24, R78, R12.reuse, -R61.reuse ;  /* 0x0000000c4e187223 */ /* 0x180fe2000001083d */
[----:B------:R-:W-:Y:S01]  /*3320*/  ISETP.GT.AND P1, PT, R2, 0x50, !P6 ;  /* 0x000000500200780c */ /* 0x000fe20007724270 */
[--C-:B------:R-:W-:Y:S01]  /*3330*/  FFMA.FTZ R7, R7, R12, -R61.reuse ;  /* 0x0000000c07077223 */ /* 0x100fe2000001083d */
[----:B------:R-:W-:Y:S01]  /*3340*/  FMNMX.FTZ R6, R59, R6, !PT ;  /* 0x000000063b067209 */ /* 0x000fe20007810000 */
[----:B------:R-:W-:Y:S01]  /*3350*/  MUFU.EX2 R20, R20 ;  /* 0x0000001400147308 */ /* 0x000fe20000000800 */
[----:B------:R-:W-:Y:S01]  /*3360*/  ISETP.LT.OR P1, PT, R0, 0x51, P1 ;  /* 0x000000510000780c */ /* 0x000fe20000f21670 */
[--C-:B0-----:R-:W-:Y:S01]  /*3370*/  FFMA.FTZ R13, R32, R12, -R61.reuse ;  /* 0x0000000c200d7223 */ /* 0x101fe2000001083d */
[----:B------:R-:W-:Y:S01]  /*3380*/  FMNMX.FTZ R6, R3, R6, !PT ;  /* 0x0000000603067209 */ /* 0x000fe20007810000 */
[-CC-:B------:R-:W-:Y:S01]  /*3390*/  FFMA.FTZ R26, R36, R12.reuse, -R61.reuse ;  /* 0x0000000c241a7223 */ /* 0x180fe2000001083d */
[----:B------:R-:W-:Y:S01]  /*33a0*/  ISETP.NE.AND P5, PT, R65, RZ, PT ;  /* 0x000000ff4100720c */ /* 0x000fe20003fa5270 */
[-CC-:B------:R-:W-:Y:S01]  /*33b0*/  FFMA.FTZ R36, R96, R12.reuse, -R61.reuse ;  /* 0x0000000c60247223 */ /* 0x180fe2000001083d */
[----:B------:R-:W-:Y:S01]  /*33c0*/  ISETP.GT.AND P3, PT, R2, 0x58, !P3 ;  /* 0x000000580200780c */ /* 0x000fe20005f64270 */
[----:B------:R0:W-:Y:S01]  /*33d0*/  MUFU.EX2 R152, R13 ;  /* 0x0000000d00987308 */ /* 0x0001e20000000800 */
[----:B------:R-:W-:Y:S01]  /*33e0*/  ISETP.LT.OR P2, PT, R0, 0x52, P2 ;  /* 0x000000520000780c */ /* 0x000fe20001741670 */
[-CC-:B------:R-:W-:Y:S01]  /*33f0*/  FFMA.FTZ R28, R48, R12.reuse, -R61.reuse ;  /* 0x0000000c301c7223 */ /* 0x180fe2000001083d */
[----:B------:R-:W-:Y:S01]  /*3400*/  FSEL R53, R66, -INF , !P1 ;  /* 0xff80000042357808 */ /* 0x000fe20004800000 */
[--C-:B------:R-:W-:Y:S01]  /*3410*/  FFMA.FTZ R30, R52, R12, -R61.reuse ;  /* 0x0000000c341e7223 */ /* 0x100fe2000001083d */
[----:B------:R-:W-:Y:S01]  /*3420*/  FMNMX.FTZ R6, R63, R6, !PT ;  /* 0x000000063f067209 */ /* 0x000fe20007810000 */
[-CC-:B------:R-:W-:Y:S01]  /*3430*/  FFMA.FTZ R32, R90, R12.reuse, -R61.reuse ;  /* 0x0000000c5a207223 */ /* 0x180fe2000001083d */
[----:B------:R-:W-:Y:S01]  /*3440*/  ISETP.GT.AND P4, PT, R2, 0x59, !P5 ;  /* 0x000000590200780c */ /* 0x000fe20006f84270 */
[----:B------:R1:W-:Y:S01]  /*3450*/  MUFU.EX2 R65, R14 ;  /* 0x0000000e00417308 */ /* 0x0003e20000000800 */
[----:B------:R-:W-:Y:S01]  /*3460*/  ISETP.LT.OR P3, PT, R0, 0x59, P3 ;  /* 0x000000590000780c */ /* 0x000fe20001f61670 */
[-CC-:B0-----:R-:W-:Y:S01]  /*3470*/  FFMA.FTZ R13, R82, R12.reuse, -R61.reuse ;  /* 0x0000000c520d7223 */ /* 0x181fe2000001083d */
[----:B------:R-:W-:Y:S01]  /*3480*/  FSEL R67, R67, -INF , !P2 ;  /* 0xff80000043437808 */ /* 0x000fe20005000000 */
[--C-:B------:R-:W-:Y:S01]  /*3490*/  FFMA.FTZ R2, R40, R12, -R61.reuse ;  /* 0x0000000c28027223 */ /* 0x100fe2000001083d */
[----:B------:R-:W-:Y:S01]  /*34a0*/  FMNMX.FTZ R6, R53, R6, !PT ;  /* 0x0000000635067209 */ /* 0x000fe20007810000 */
[-CC-:B------:R-:W-:Y:S01]  /*34b0*/  FFMA.FTZ R34, R56, R12.reuse, -R61.reuse ;  /* 0x0000000c38227223 */ /* 0x180fe2000001083d */
[----:B------:R-:W-:Y:S01]  /*34c0*/  ISETP.LT.OR P4, PT, R0, 0x5a, P4 ;  /* 0x0000005a0000780c */ /* 0x000fe20002781670 */
[----:B------:R0:W-:Y:S01]  /*34d0*/  MUFU.EX2 R77, R13 ;  /* 0x0000000d004d7308 */ /* 0x0001e20000000800 */
[----:B------:R-:W-:Y:S01]  /*34e0*/  FSEL R57, R70, -INF , !P3 ;  /* 0xff80000046397808 */ /* 0x000fe20005800000 */
[--C-:B------:R-:W-:Y:S01]  /*34f0*/  FFMA.FTZ R0, R44, R12, -R61.reuse ;  /* 0x0000000c2c007223 */ /* 0x100fe2000001083d */
[----:B------:R-:W-:Y:S01]  /*3500*/  FMNMX.FTZ R6, R67, R6, !PT ;  /* 0x0000000643067209 */ /* 0x000fe20007810000 */
[----:B-1----:R-:W-:Y:S01]  /*3510*/  FFMA.FTZ R14, R80, R12, -R61 ;  /* 0x0000000c500e7223 */ /* 0x002fe2000001083d */
[----:B------:R-:W-:-:S02]  /*3520*/  FSEL R71, R71, -INF , !P4 ;  /* 0xff80000047477808 */ /* 0x000fc40006000000 */
[----:B------:R-:W-:Y:S01]  /*3530*/  FMNMX.FTZ R6, R57, R6, !PT ;  /* 0x0000000639067209 */ /* 0x000fe20007810000 */
[----:B------:R-:W-:Y:S01]  /*3540*/  MUFU.EX2 R150, R0 ;  /* 0x0000000000967308 */ /* 0x000fe20000000800 */
[----:B------:R-:W-:Y:S02]  /*3550*/  ISETP.NE.AND P5, PT, R23, 0x1, PT ;  /* 0x000000011700780c */ /* 0x000fe40003fa5270 */
[----:B------:R-:W-:-:S05]  /*3560*/  FMNMX.FTZ R6, R71, R6, !PT ;  /* 0x0000000647067209 */ /* 0x000fca0007810000 */
[----:B0-----:R-:W0:Y:S01]  /*3570*/  SHFL.BFLY PT, R13, R6, 0x2, 0x1f ;  /* 0x0c401f00060d7f89 */ /* 0x001e2200000e0000 */
[----:B------:R1:W2:Y:S05]  /*3580*/  MUFU.EX2 R69, R24 ;  /* 0x0000001800457308 */ /* 0x0002aa0000000800 */
[----:B------:R-:W3:Y:S03]  /*3590*/  @P5 LDC R54, c[0x0][0x450] ;  /* 0x00011400ff365b82 */ /* 0x000ee60000000800 */
[----:B------:R4:W5:Y:S01]  /*35a0*/  MUFU.EX2 R75, R14 ;  /* 0x0000000e004b7308 */ /* 0x0009620000000800 */
[----:B-1----:R-:W-:-:S07]  /*35b0*/  FFMA.FTZ R24, R86, R12, -R61 ;  /* 0x0000000c56187223 */ /* 0x002fce000001083d */
[----:B------:R1:W-:Y:S01]  /*35c0*/  MUFU.EX2 R81, R24 ;  /* 0x0000001800517308 */ /* 0x0003e20000000800 */
[--C-:B----4-:R-:W-:Y:S01]  /*35d0*/  FFMA.FTZ R14, R84, R12, -R61.reuse ;  /* 0x0000000c540e7223 */ /* 0x110fe2000001083d */
[----:B--2---:R-:W-:Y:S02]  /*35e0*/  F2FP.F16.F32.PACK_AB R158, R69, R20 ;  /* 0x00000014459e723e */ /* 0x004fe400000000ff */
[----:B0-----:R-:W-:Y:S01]  /*35f0*/  FMNMX.FTZ R0, R6, R13, !PT ;  /* 0x0000000d06007209 */ /* 0x001fe20007810000 */
[-CC-:B------:R-:W-:Y:S01]  /*3600*/  FFMA.FTZ R6, R92, R12.reuse, -R61.reuse ;  /* 0x0000000c5c067223 */ /* 0x180fe2000001083d */
[----:B-1----:R-:W-:Y:S02]  /*3610*/  FFMA.FTZ R24, R94, R12, -R61 ;  /* 0x0000000c5e187223 */ /* 0x002fe4000001083d */
[----:B------:R0:W-:Y:S01]  /*3620*/  MUFU.EX2 R138, R7 ;  /* 0x00000007008a7308 */ /* 0x0001e20000000800 */
[----:B------:R-:W1:Y:S07]  /*3630*/  SHFL.BFLY PT, R13, R0, 0x1, 0x1f ;  /* 0x0c201f00000d7f89 */ /* 0x000e6e00000e0000 */
[----:B------:R-:W-:Y:S01]  /*3640*/  MUFU.EX2 R87, R6 ;  /* 0x0000000600577308 */ /* 0x000fe20000000800 */
[----:B0-----:R-:W-:Y:S01]  /*3650*/  FADD.FTZ R7, R156, R65 ;  /* 0x000000419c077221 */ /* 0x001fe20000010000 */
[----:B------:R-:W-:-:S03]  /*3660*/  F2FP.F16.F32.PACK_AB R156, R65, R156 ;  /* 0x0000009c419c723e */ /* 0x000fc600000000ff */
[----:B------:R-:W-:-:S03]  /*3670*/  FADD.FTZ R46, R20, R7 ;  /* 0x00000007142e7221 */ /* 0x000fc60000010000 */
[----:B------:R-:W-:Y:S01]  /*3680*/  MUFU.EX2 R89, R24 ;  /* 0x0000001800597308 */ /* 0x000fe20000000800 */
[----:B------:R-:W-:-:S04]  /*3690*/  FADD.FTZ R7, R69, R46 ;  /* 0x0000002e45077221 */ /* 0x000fc80000010000 */
[----:B------:R-:W-:Y:S01]  /*36a0*/  FADD.FTZ R48, R152, R7 ;  /* 0x0000000798307221 */ /* 0x000fe20000010000 */
[----:B-----5:R-:W-:Y:S02]  /*36b0*/  F2FP.F16.F32.PACK_AB R152, R75, R152 ;  /* 0x000000984b98723e */ /* 0x020fe400000000ff */
[----:B------:R-:W0:Y:S01]  /*36c0*/  MUFU.EX2 R26, R26 ;  /* 0x0000001a001a7308 */ /* 0x000e220000000800 */
[----:B-1----:R-:W-:-:S04]  /*36d0*/  FMNMX.FTZ R13, R0, R13, !PT ;  /* 0x0000000d000d7209 */ /* 0x002fc80007810000 */
[C---:B------:R-:W-:Y:S01]  /*36e0*/  FSETP.NEU.FTZ.AND P1, PT, R13.reuse, -INF , PT ;  /* 0xff8000000d00780b */ /* 0x040fe20003f3d000 */
[----:B------:R-:W-:Y:S02]  /*36f0*/  FMUL.FTZ R0, R13, R12 ;  /* 0x0000000c0d007220 */ /* 0x000fe40000410000 */
[----:B------:R-:W-:Y:S03]  /*3700*/  MUFU.EX2 R91, R36 ;  /* 0x00000024005b7308 */ /* 0x000fe60000000800 */
[----:B------:R-:W-:-:S05]  /*3710*/  FSEL R0, R0, RZ, P1 ;  /* 0x000000ff00007208 */ /* 0x000fca0000800000 */
        /* <DEDUP_REMOVED lines=16> */
[----:B------:R1:W2:Y:S01]  /*3820*/  MUFU.EX2 R6, R27 ;  /* 0x0000001b00067308 */ /* 0x0002a20000000800 */
[-CC-:B------:R-:W-:Y:S01]  /*3830*/  FFMA.FTZ R45, R45, R12.reuse, -R0.reuse ;  /* 0x0000000c2d2d7223 */ /* 0x180fe20000010800 */
[-CC-:B------:R-:W-:Y:S01]  /*3840*/  FFMA.FTZ R55, R55, R12.reuse, -R0.reuse ;  /* 0x0000000c37377223 */ /* 0x180fe20000010800 */
[-CC-:B------:R-:W-:Y:S01]  /*3850*/  FFMA.FTZ R49, R49, R12.reuse, -R0.reuse ;  /* 0x0000000c31317223 */ /* 0x180fe20000010800 */
[-CC-:B------:R-:W-:Y:S01]  /*3860*/  FFMA.FTZ R59, R59, R12.reuse, -R0.reuse ;  /* 0x0000000c3b3b7223 */ /* 0x180fe20000010800 */
[-CC-:B------:R-:W-:Y:S01]  /*3870*/  FFMA.FTZ R3, R3, R12.reuse, -R0.reuse ;  /* 0x0000000c03037223 */ /* 0x180fe20000010800 */
[-CC-:B------:R-:W-:Y:S01]  /*3880*/  FFMA.FTZ R63, R63, R12.reuse, -R0.reuse ;  /* 0x0000000c3f3f7223 */ /* 0x180fe20000010800 */
[-C--:B------:R-:W-:Y:S01]  /*3890*/  FFMA.FTZ R53, R53, R12.reuse, -R0 ;  /* 0x0000000c35357223 */ /* 0x080fe20000010800 */
[----:B------:R-:W4:Y:S01]  /*38a0*/  MUFU.EX2 R21, R21 ;  /* 0x0000001500157308 */ /* 0x000f220000000800 */
[----:B-1----:R-:W-:Y:S01]  /*38b0*/  FADD.FTZ R27, R75, R48 ;  /* 0x000000304b1b7221 */ /* 0x002fe20000010000 */
[-CC-:B------:R-:W-:Y:S01]  /*38c0*/  FFMA.FTZ R67, R67, R12.reuse, -R0.reuse ;  /* 0x0000000c43437223 */ /* 0x180fe20000010800 */
[-CC-:B------:R-:W-:Y:S01]  /*38d0*/  FFMA.FTZ R57, R57, R12.reuse, -R0.reuse ;  /* 0x0000000c39397223 */ /* 0x180fe20000010800 */
[----:B------:R-:W-:Y:S01]  /*38e0*/  FFMA.FTZ R71, R71, R12, -R0 ;  /* 0x0000000c47477223 */ /* 0x000fe20000010800 */
[----:B0-----:R-:W-:Y:S01]  /*38f0*/  FADD.FTZ R50, R26, R27 ;  /* 0x0000001b1a327221 */ /* 0x001fe20000010000 */
[----:B------:R-:W-:-:S02]  /*3900*/  F2FP.F16.F32.PACK_AB R154, R77, R26 ;  /* 0x0000001a4d9a723e */ /* 0x000fc400000000ff */
[----:B------:R0:W1:Y:S01]  /*3910*/  MUFU.EX2 R24, R31 ;  /* 0x0000001f00187308 */ /* 0x0000620000000800 */
[----:B--2---:R-:W-:Y:S01]  /*3920*/  FADD.FTZ R46, R15, R6 ;  /* 0x000000060f2e7221 */ /* 0x004fe20000010000 */
[----:B------:R-:W-:Y:S01]  /*3930*/  FADD.FTZ R27, R77, R50 ;  /* 0x000000324d1b7221 */ /* 0x000fe20000010000 */
[----:B------:R-:W-:-:S03]  /*3940*/  F2FP.F16.F32.PACK_AB R157, R6, R15 ;  /* 0x0000000f069d723e */ /* 0x000fc600000000ff */
[----:B------:R-:W-:Y:S02]  /*3950*/  FADD.FTZ R50, R2, R27 ;  /* 0x0000001b02327221 */ /* 0x000fe40000010000 */
[----:B------:R-:W2:Y:S01]  /*3960*/  MUFU.EX2 R25, R25 ;  /* 0x0000001900197308 */ /* 0x000ea20000000800 */
[----:B----4-:R-:W-:Y:S01]  /*3970*/  FADD.FTZ R7, R21, R46 ;  /* 0x0000002e15077221 */ /* 0x010fe20000010000 */
[----:B0-----:R-:W0:Y:S06]  /*3980*/  @P5 LDC R31, c[0x0][0x44c] ;  /* 0x00011300ff1f5b82 */ /* 0x001e2c0000000800 */
[----:B------:R-:W4:Y:S01]  /*3990*/  MUFU.EX2 R36, R35 ;  /* 0x0000002300247308 */ /* 0x000f220000000800 */
[C---:B-1----:R-:W-:Y:S01]  /*39a0*/  FADD.FTZ R48, R24.reuse, R7 ;  /* 0x0000000718307221 */ /* 0x042fe20000010000 */
[----:B------:R-:W-:-:S06]  /*39b0*/  F2FP.F16.F32.PACK_AB R159, R24, R21 ;  /* 0x00000015189f723e */ /* 0x000fcc00000000ff */
[----:B------:R-:W1:Y:S01]  /*39c0*/  MUFU.EX2 R29, R29 ;  /* 0x0000001d001d7308 */ /* 0x000e620000000800 */
[----:B--2---:R-:W-:-:S07]  /*39d0*/  FADD.FTZ R7, R25, R48 ;  /* 0x0000003019077221 */ /* 0x004fce0000010000 */
[----:B------:R2:W5:Y:S01]  /*39e0*/  MUFU.EX2 R79, R14 ;  /* 0x0000000e004f7308 */ /* 0x0005620000000800 */
[----:B----4-:R-:W-:Y:S01]  /*39f0*/  FADD.FTZ R48, R36, R7 ;  /* 0x0000000724307221 */ /* 0x010fe20000010000 */
[----:B0-----:R-:W-:Y:S01]  /*3a00*/  @P5 IMAD.HI.U32 R31, R72, R31, RZ ;  /* 0x0000001f481f5227 */ /* 0x001fe200078e00ff */
[----:B------:R-:W-:-:S04]  /*3a10*/  F2FP.F16.F32.PACK_AB R153, R36, R25 ;  /* 0x000000192499723e */ /* 0x000fc800000000ff */
[----:B---3--:R-:W-:Y:S01]  /*3a20*/  @P5 SHF.R.U32.HI R72, RZ, R54, R31 ;  /* 0x00000036ff485219 */ /* 0x008fe2000001161f */
[----:B------:R-:W0:Y:S01]  /*3a30*/  MUFU.EX2 R38, R39 ;  /* 0x0000002700267308 */ /* 0x000e220000000800 */
[----:B-1----:R-:W-:Y:S01]  /*3a40*/  FADD.FTZ R7, R29, R48 ;  /* 0x000000301d077221 */ /* 0x002fe20000010000 */
[----:B--2---:R-:W-:Y:S01]  /*3a50*/  FFMA.FTZ R14, R88, R12, -R61 ;  /* 0x0000000c580e7223 */ /* 0x004fe2000001083d */
[----:B------:R-:W-:Y:S01]  /*3a60*/  LOP3.LUT P5, RZ, R18, 0x80000, RZ, 0xc0, !PT ;  /* 0x0008000012ff7812 */ /* 0x000fe200078ac0ff */
[----:B------:R-:W-:-:S04]  /*3a70*/  IMAD.IADD R72, R73, 0x1, R72 ;  /* 0x0000000149487824 */ /* 0x000fc800078e0248 */
[----:B------:R-:W1:Y:S01]  /*3a80*/  MUFU.EX2 R33, R33 ;  /* 0x0000002100217308 */ /* 0x000e620000000800 */
[C---:B-----5:R-:W-:Y:S01]  /*3a90*/  FADD.FTZ R27, R79.reuse, R50 ;  /* 0x000000324f1b7221 */ /* 0x060fe20000010000 */
[----:B------:R-:W-:-:S03]  /*3aa0*/  F2FP.F16.F32.PACK_AB R148, R79, R2 ;  /* 0x000000024f94723e */ /* 0x000fc600000000ff */
[----:B------:R-:W-:Y:S01]  /*3ab0*/  FADD.FTZ R52, R150, R27 ;  /* 0x0000001b96347221 */ /* 0x000fe20000010000 */
[C---:B------:R-:W-:Y:S02]  /*3ac0*/  F2FP.F16.F32.PACK_AB R150, R81.reuse, R150 ;  /* 0x000000965196723e */ /* 0x040fe400000000ff */
[----:B------:R-:W2:Y:S01]  /*3ad0*/  MUFU.EX2 R40, R43 ;  /* 0x0000002b00287308 */ /* 0x000ea20000000800 */
[C---:B0-----:R-:W-:Y:S01]  /*3ae0*/  FADD.FTZ R50, R38.reuse, R7 ;  /* 0x0000000726327221 */ /* 0x041fe20000010000 */
[----:B------:R-:W-:Y:S01]  /*3af0*/  FADD.FTZ R27, R81, R52 ;  /* 0x00000034511b7221 */ /* 0x000fe20000010000 */
[----:B------:R-:W-:-:S05]  /*3b00*/  F2FP.F16.F32.PACK_AB R155, R38, R29 ;  /* 0x0000001d269b723e */ /* 0x000fca00000000ff */
[----:B------:R-:W0:Y:S01]  /*3b10*/  MUFU.EX2 R37, R37 ;  /* 0x0000002500257308 */ /* 0x000e220000000800 */
[----:B-1----:R-:W-:-:S07]  /*3b20*/  FADD.FTZ R7, R33, R50 ;  /* 0x0000003221077221 */ /* 0x002fce0000010000 */
[----:B------:R-:W1:Y:S01]  /*3b30*/  MUFU.EX2 R42, R47 ;  /* 0x0000002f002a7308 */ /* 0x000e620000000800 */
[C---:B--2---:R-:W-:Y:S01]  /*3b40*/  FADD.FTZ R50, R40.reuse, R7 ;  /* 0x0000000728327221 */ /* 0x044fe20000010000 */
[----:B------:R-:W-:-:S06]  /*3b50*/  F2FP.F16.F32.PACK_AB R149, R40, R33 ;  /* 0x000000212895723e */ /* 0x000fcc00000000ff */
[----:B------:R-:W2:Y:S01]  /*3b60*/  MUFU.EX2 R41, R41 ;  /* 0x0000002900297308 */ /* 0x000ea20000000800 */
[----:B0-----:R-:W-:-:S07]  /*3b70*/  FADD.FTZ R7, R37, R50 ;  /* 0x0000003225077221 */ /* 0x001fce0000010000 */
[----:B------:R-:W0:Y:S01]  /*3b80*/  MUFU.EX2 R28, R28 ;  /* 0x0000001c001c7308 */ /* 0x000e220000000800 */
[C---:B-1----:R-:W-:Y:S01]  /*3b90*/  FADD.FTZ R50, R42.reuse, R7 ;  /* 0x000000072a327221 */ /* 0x042fe20000010000 */
[----:B------:R-:W-:-:S06]  /*3ba0*/  F2FP.F16.F32.PACK_AB R151, R42, R37 ;  /* 0x000000252a97723e */ /* 0x000fcc00000000ff */
[----:B------:R-:W1:Y:S01]  /*3bb0*/  MUFU.EX2 R44, R51 ;  /* 0x00000033002c7308 */ /* 0x000e620000000800 */
[----:B--2---:R-:W-:-:S07]  /*3bc0*/  FADD.FTZ R7, R41, R50 ;  /* 0x0000003229077221 */ /* 0x004fce0000010000 */
[----:B------:R2:W3:Y:S01]  /*3bd0*/  MUFU.EX2 R83, R14 ;  /* 0x0000000e00537308 */ /* 0x0004e20000000800 */
[----:B0-----:R-:W-:-:S07]  /*3be0*/  FADD.FTZ R52, R28, R27 ;  /* 0x0000001b1c347221 */ /* 0x001fce0000010000 */
[----:B------:R-:W0:Y:S01]  /*3bf0*/  MUFU.EX2 R45, R45 ;  /* 0x0000002d002d7308 */ /* 0x000e220000000800 */
[----:B--2---:R-:W-:Y:S01]  /*3c00*/  FFMA.FTZ R14, R60, R12, -R61 ;  /* 0x0000000c3c0e7223 */ /* 0x004fe2000001083d */
[C---:B-1----:R-:W-:Y:S01]  /*3c10*/  FADD.FTZ R20, R44.reuse, R7 ;  /* 0x000000072c147221 */ /* 0x042fe20000010000 */
[----:B------:R-:W-:-:S05]  /*3c20*/  F2FP.F16.F32.PACK_AB R145, R44, R41 ;  /* 0x000000292c91723e */ /* 0x000fca00000000ff */
[----:B------:R-:W1:Y:S01]  /*3c30*/  MUFU.EX2 R30, R30 ;  /* 0x0000001e001e7308 */ /* 0x000e620000000800 */
[C---:B---3--:R-:W-:Y:S01]  /*3c40*/  FADD.FTZ R27, R83.reuse, R52 ;  /* 0x00000034531b7221 */ /* 0x048fe20000010000 */
[----:B------:R-:W-:-:S06]  /*3c50*/  F2FP.F16.F32.PACK_AB R144, R83, R28 ;  /* 0x0000001c5390723e */ /* 0x000fcc00000000ff */
[----:B------:R-:W2:Y:S01]  /*3c60*/  MUFU.EX2 R46, R55 ;  /* 0x00000037002e7308 */ /* 0x000ea20000000800 */
[----:B0-----:R-:W-:-:S07]  /*3c70*/  FADD.FTZ R7, R45, R20 ;  /* 0x000000142d077221 */ /* 0x001fce0000010000 */
[----:B------:R0:W3:Y:S01]  /*3c80*/  MUFU.EX2 R85, R32 ;  /* 0x0000002000557308 */ /* 0x0000e20000000800 */
[----:B-1----:R-:W-:-:S07]  /*3c90*/  FADD.FTZ R52, R30, R27 ;  /* 0x0000001b1e347221 */ /* 0x002fce0000010000 */
[----:B------:R-:W1:Y:S01]  /*3ca0*/  MUFU.EX2 R49, R49 ;  /* 0x0000003100317308 */ /* 0x000e620000000800 */
[-C--:B0-----:R-:W-:Y:S01]  /*3cb0*/  FFMA.FTZ R32, R64, R12.reuse, -R61 ;  /* 0x0000000c40207223 */ /* 0x081fe2000001083d */
[----:B--2---:R-:W-:Y:S01]  /*3cc0*/  FADD.FTZ R20, R46, R7 ;  /* 0x000000072e147221 */ /* 0x004fe20000010000 */
[----:B------:R-:W-:Y:S01]  /*3cd0*/  FFMA.FTZ R61, R68, R12, -R61 ;  /* 0x0000000c443d7223 */ /* 0x000fe2000001083d */
[----:B------:R-:W-:-:S04]  /*3ce0*/  F2FP.F16.F32.PACK_AB R147, R46, R45 ;  /* 0x0000002d2e93723e */ /* 0x000fc800000000ff */
[----:B------:R-:W0:Y:S01]  /*3cf0*/  MUFU.EX2 R34, R34 ;  /* 0x0000002200227308 */ /* 0x000e220000000800 */
[C---:B---3--:R-:W-:Y:S01]  /*3d00*/  FADD.FTZ R27, R85.reuse, R52 ;  /* 0x00000034551b7221 */ /* 0x048fe20000010000 */
[----:B------:R-:W-:-:S06]  /*3d10*/  F2FP.F16.F32.PACK_AB R146, R85, R30 ;  /* 0x0000001e5592723e */ /* 0x000fcc00000000ff */
[----:B------:R-:W2:Y:S01]  /*3d20*/  MUFU.EX2 R48, R59 ;  /* 0x0000003b00307308 */ /* 0x000ea20000000800 */
[----:B-1----:R-:W-:-:S07]  /*3d30*/  FADD.FTZ R7, R49, R20 ;  /* 0x0000001431077221 */ /* 0x002fce0000010000 */
[----:B------:R-:W1:Y:S01]  /*3d40*/  MUFU.EX2 R3, R3 ;  /* 0x0000000300037308 */ /* 0x000e620000000800 */
[----:B0-----:R-:W-:Y:S01]  /*3d50*/  FADD.FTZ R50, R34, R27 ;  /* 0x0000001b22327221 */ /* 0x001fe20000010000 */
[----:B------:R-:W-:-:S03]  /*3d60*/  F2FP.F16.F32.PACK_AB R140, R87, R34 ;  /* 0x00000022578c723e */ /* 0x000fc600000000ff */
[----:B------:R-:W-:-:S03]  /*3d70*/  FADD.FTZ R27, R87, R50 ;  /* 0x00000032571b7221 */ /* 0x000fc60000010000 */
[----:B------:R-:W0:Y:S01]  /*3d80*/  MUFU.EX2 R14, R14 ;  /* 0x0000000e000e7308 */ /* 0x000e220000000800 */
[C---:B--2---:R-:W-:Y:S01]  /*3d90*/  FADD.FTZ R20, R48.reuse, R7 ;  /* 0x0000000730147221 */ /* 0x044fe20000010000 */
        /* <DEDUP_REMOVED lines=9> */
[----:B------:R-:W-:Y:S01]  /*3e30*/  F2FP.F16.F32.PACK_AB R143, R0, R3 ;  /* 0x00000003008f723e */ /* 0x000fe200000000ff */
[----:B------:R-:W-:-:S05]  /*3e40*/  VIADD R0, R72, UR4 ;  /* 0x0000000448007c36 */ /* 0x000fca0008000000 */
[----:B------:R-:W2:Y:S01]  /*3e50*/  MUFU.EX2 R2, R67 ;  /* 0x0000004300027308 */ /* 0x000ea20000000800 */
[----:B-1----:R-:W-:-:S07]  /*3e60*/  FADD.FTZ R15, R53, R20 ;  /* 0x00000014350f7221 */ /* 0x002fce0000010000 */
[----:B------:R-:W1:Y:S01]  /*3e70*/  MUFU.EX2 R57, R57 ;  /* 0x0000003900397308 */ /* 0x000e620000000800 */
[----:B0-----:R-:W-:Y:S01]  /*3e80*/  FADD.FTZ R26, R32, R27 ;  /* 0x0000001b201a7221 */ /* 0x001fe20000010000 */
[----:B------:R-:W-:-:S03]  /*3e90*/  F2FP.F16.F32.PACK_AB R136, R91, R32 ;  /* 0x000000205b88723e */ /* 0x000fc600000000ff */
[----:B------:R-:W-:-:S03]  /*3ea0*/  FADD.FTZ R27, R91, R26 ;  /* 0x0000001a5b1b7221 */ /* 0x000fc60000010000 */
[----:B------:R-:W0:Y:S01]  /*3eb0*/  MUFU.EX2 R14, R71 ;  /* 0x00000047000e7308 */ /* 0x000e220000000800 */
[----:B--2---:R-:W-:Y:S01]  /*3ec0*/  FADD.FTZ R6, R2, R15 ;  /* 0x0000000f02067221 */ /* 0x004fe20000010000 */
[----:B------:R-:W-:Y:S01]  /*3ed0*/  FADD.FTZ R26, R138, R27 ;  /* 0x0000001b8a1a7221 */ /* 0x000fe20000010000 */
[----:B------:R-:W-:-:S05]  /*3ee0*/  F2FP.F16.F32.PACK_AB R137, R2, R53 ;  /* 0x000000350289723e */ /* 0x000fca00000000ff */
[----:B------:R-:W2:Y:S01]  /*3ef0*/  MUFU.EX2 R61, R61 ;  /* 0x0000003d003d7308 */ /* 0x000ea20000000800 */
[----:B-1----:R-:W-:-:S04]  /*3f00*/  FADD.FTZ R15, R57, R6 ;  /* 0x00000006390f7221 */ /* 0x002fc80000010000 */
[C---:B0-----:R-:W-:Y:S01]  /*3f10*/  FADD.FTZ R6, R14.reuse, R15 ;  /* 0x0000000f0e067221 */ /* 0x041fe20000010000 */
[----:B------:R-:W-:Y:S01]  /*3f20*/  F2FP.F16.F32.PACK_AB R139, R14, R57 ;  /* 0x000000390e8b723e */ /* 0x000fe200000000ff */
[----:B------:R-:W-:Y:S02]  /*3f30*/  VIADD R14, R74, 0xfffffffe ;  /* 0xfffffffe4a0e7836 */ /* 0x000fe40000000000 */
[C---:B--2---:R-:W-:Y:S01]  /*3f40*/  FADD.FTZ R7, R61.reuse, R26 ;  /* 0x0000001a3d077221 */ /* 0x044fe20000010000 */
[----:B------:R-:W-:Y:S01]  /*3f50*/  F2FP.F16.F32.PACK_AB R138, R61, R138 ;  /* 0x0000008a3d8a723e */ /* 0x000fe200000000ff */
[----:B------:R-:W-:Y:S06]  /*3f60*/  @!P5 BRA `(.L_x_992) ;  /* 0x000000000048d947 */ /* 0x000fec0003800000 */
[C---:B------:R-:W-:Y:S01]  /*3f70*/  ISETP.GT.AND P1, PT, R72.reuse, RZ, PT ;  /* 0x000000ff4800720c */ /* 0x040fe20003f24270 */
[----:B------:R-:W-:-:S12]  /*3f80*/  VIADD R3, R72, 0xffffffff ;  /* 0xffffffff48037836 */ /* 0x000fd80000000000 */
[----:B------:R-:W-:Y:S05]  /*3f90*/  @P1 BRA `(.L_x_993) ;  /* 0x0000000000201947 */ /* 0x000fea0003800000 */
[----:B------:R-:W0:Y:S01]  /*3fa0*/  LDC R20, c[0x0][0x9e4] ;  /* 0x00027900ff147b82 */ /* 0x000e220000000800 */
[----:B------:R-:W-:Y:S01]  /*3fb0*/  IMAD.MOV R3, RZ, RZ, -R72 ;  /* 0x000000ffff037224 */ /* 0x000fe200078e0a48 */
[----:B0-----:R-:W-:-:S13]  /*3fc0*/  ISETP.NE.AND P1, PT, R20, 0x1, PT ;  /* 0x000000011400780c */ /* 0x001fda0003f25270 */
[----:B------:R-:W0:Y:S02]  /*3fd0*/  @P1 LDC.64 R24, c[0x0][0x9e8] ;  /* 0x00027a00ff181b82 */ /* 0x000e240000000a00 */
[----:B0-----:R-:W-:-:S05]  /*3fe0*/  @P1 IMAD.HI.U32 R2, R3, R24, RZ ;  /* 0x0000001803021227 */ /* 0x001fca00078e00ff */
[----:B------:R-:W-:-:S04]  /*3ff0*/  @P1 SHF.R.U32.HI R3, RZ, R25, R2 ;  /* 0x00000019ff031219 */ /* 0x000fc80000011602 */
[----:B------:R-:W-:Y:S01]  /*4000*/  LOP3.LUT R3, RZ, R3, RZ, 0x33, !PT ;  /* 0x00000003ff037212 */ /* 0x000fe200078e33ff */
[----:B------:R-:W-:Y:S06]  /*4010*/  BRA `(.L_x_994) ;  /* 0x0000000000147947 */ /* 0x000fec0003800000 */
.L_x_993:
[----:B------:R-:W0:Y:S02]  /*4020*/  LDC R20, c[0x0][0x9e4] ;  /* 0x00027900ff147b82 */ /* 0x000e240000000800 */
[----:B0-----:R-:W-:-:S13]  /*4030*/  ISETP.NE.AND P1, PT, R20, 0x1, PT ;  /* 0x000000011400780c */ /* 0x001fda0003f25270 */
[----:B------:R-:W0:Y:S02]  /*4040*/  @P1 LDC.64 R24, c[0x0][0x9e8] ;  /* 0x00027a00ff181b82 */ /* 0x000e240000000a00 */
[----:B0-----:R-:W-:-:S05]  /*4050*/  @P1 IMAD.HI.U32 R2, R3, R24, RZ ;  /* 0x0000001803021227 */ /* 0x001fca00078e00ff */
[----:B------:R-:W-:-:S07]  /*4060*/  @P1 SHF.R.U32.HI R3, RZ, R25, R2 ;  /* 0x00000019ff031219 */ /* 0x000fce0000011602 */
.L_x_994:
[----:B------:R-:W-:-:S05]  /*4070*/  IMAD R3, R3, R20, R20 ;  /* 0x0000001403037224 */ /* 0x000fca00078e0214 */
[----:B------:R-:W-:-:S07]  /*4080*/  VIMNMX R0, R0, R3, PT ;  /* 0x0000000300007248 */ /* 0x000fce0003fe0100 */
.L_x_992:
[----:B------:R-:W-:Y:S01]  /*4090*/  IMAD.HI R3, R0, 0x2aaaaaab, RZ ;  /* 0x2aaaaaab00037827 */ /* 0x000fe200078e02ff */
[----:B------:R-:W-:Y:S01]  /*40a0*/  UMOV UR4, URZ ;  /* 0x0000003f00047c82 */ /* 0x000fe20008000000 */
[----:B------:R-:W-:Y:S02]  /*40b0*/  CS2R R86, SRZ ;  /* 0x0000000000567805 */ /* 0x000fe4000001ff00 */
[----:B------:R-:W-:Y:S01]  /*40c0*/  CS2R R84, SRZ ;  /* 0x0000000000547805 */ /* 0x000fe2000001ff00 */
[----:B------:R-:W-:Y:S01]  /*40d0*/  IMAD.MOV.U32 R2, RZ, RZ, 0x3f800000 ;  /* 0x3f800000ff027424 */ /* 0x000fe200078e00ff */
[----:B------:R-:W-:Y:S01]  /*40e0*/  SHF.R.U32.HI R20, RZ, 0x1f, R3 ;  /* 0x0000001fff147819 */ /* 0x000fe20000011603 */
[----:B------:R-:W-:Y:S01]  /*40f0*/  IMAD.MOV.U32 R0, RZ, RZ, 0x3f800000 ;  /* 0x3f800000ff007424 */ /* 0x000fe200078e00ff */
[----:B------:R-:W-:Y:S02]  /*4100*/  CS2R R82, SRZ ;  /* 0x0000000000527805 */ /* 0x000fe4000001ff00 */
[----:B------:R-:W-:-:S02]  /*4110*/  CS2R R80, SRZ ;  /* 0x0000000000507805 */ /* 0x000fc4000001ff00 */
[----:B------:R-:W-:Y:S01]  /*4120*/  LEA.HI.SX32 R20, R3, R20, 0x1c ;  /* 0x0000001403147211 */ /* 0x000fe200078fe2ff */
[----:B------:R-:W-:Y:S01]  /*4130*/  IMAD.MOV.U32 R3, RZ, RZ, RZ ;  /* 0x000000ffff037224 */ /* 0x000fe200078e00ff */
[----:B------:R-:W-:Y:S02]  /*4140*/  CS2R R78, SRZ ;  /* 0x00000000004e7805 */ /* 0x000fe4000001ff00 */
[----:B------:R-:W-:Y:S02]  /*4150*/  CS2R R76, SRZ ;  /* 0x00000000004c7805 */ /* 0x000fe4000001ff00 */
[----:B------:R-:W-:Y:S02]  /*4160*/  VIMNMX R21, R17, R20, !PT ;  /* 0x0000001411157248 */ /* 0x000fe40007fe0100 */
[----:B------:R-:W-:Y:S02]  /*4170*/  CS2R R74, SRZ ;  /* 0x00000000004a7805 */ /* 0x000fe4000001ff00 */
[----:B------:R-:W-:-:S02]  /*4180*/  CS2R R72, SRZ ;  /* 0x0000000000487805 */ /* 0x000fc4000001ff00 */
[----:B------:R-:W-:Y:S02]  /*4190*/  CS2R R70, SRZ ;  /* 0x0000000000467805 */ /* 0x000fe4000001ff00 */
[----:B------:R-:W-:Y:S02]  /*41a0*/  ISETP.GE.AND P1, PT, R14, R21, PT ;  /* 0x000000150e00720c */ /* 0x000fe40003f26270 */
        /* <DEDUP_REMOVED lines=23> */
[----:B------:R-:W-:Y:S06]  /*4320*/  @!P1 BRA `(.L_x_995) ;  /* 0x0000002c00649947 */ /* 0x000fec0003800000 */
[----:B------:R-:W-:Y:S01]  /*4330*/  IMAD.MOV.U32 R15, RZ, RZ, R13 ;  /* 0x000000ffff0f7224 */ /* 0x000fe200078e000d */
[----:B------:R-:W-:Y:S01]  /*4340*/  UMOV UR5, URZ ;  /* 0x0000003f00057c82 */ /* 0x000fe20008000000 */
[----:B------:R-:W-:Y:S01]  /*4350*/  IMAD.MOV.U32 R20, RZ, RZ, R11 ;  /* 0x000000ffff147224 */ /* 0x000fe200078e000b */
[----:B------:R-:W-:Y:S01]  /*4360*/  ULDC UR6, c[0x0][0x9e4] ;  /* 0x0002790000067ab9 */ /* 0x000fe20000000800 */
[----:B------:R-:W-:Y:S01]  /*4370*/  IMAD.MOV.U32 R160, RZ, RZ, RZ ;  /* 0x000000ffffa07224 */ /* 0x000fe200078e00ff */
[----:B------:R-:W-:Y:S01]  /*4380*/  ULDC UR7, c[0x0][0x2f0] ;  /* 0x0000bc0000077ab9 */ /* 0x000fe20000000800 */
[----:B------:R-:W-:Y:S02]  /*4390*/  IMAD.MOV.U32 R2, RZ, RZ, 0x3f800000 ;  /* 0x3f800000ff027424 */ /* 0x000fe400078e00ff */
[----:B------:R-:W-:-:S07]  /*43a0*/  IMAD.MOV.U32 R87, RZ, RZ, RZ ;  /* 0x000000ffff577224 */ /* 0x000fce00078e00ff */
.L_x_1014:
[----:B------:R-:W-:-:S04]  /*43b0*/  UISETP.NE.AND UP0, UPT, UR5, 0x1, UPT ;  /* 0x000000010500788c */ /* 0x000fc8000bf05270 */
[----:B------:R-:W-:-:S06]  /*43c0*/  USEL UR4, URZ, 0x1, UP0 ;  /* 0x000000013f047887 */ /* 0x000fcc0008000000 */
[----:B------:R-:W-:Y:S01]  /*43d0*/  LOP3.LUT R3, R160, UR4, RZ, 0x3c, !PT ;  /* 0x00000004a0037c12 */ /* 0x000fe2000f8e3cff */
[----:B------:R-:W-:Y:S06]  /*43e0*/  @!P0 BRA `(.L_x_996) ;  /* 0x0000000000048947 */ /* 0x000fec0003800000 */
[----:B------:R-:W-:Y:S01]  /*43f0*/  BPT.TRAP 0x1 ;  /* 0x000000040000795c */ /* 0x000fe20000300000 */
.L_x_996:
[----:B------:R-:W-:Y:S01]  /*4400*/  UIADD3 UR4, UR5, 0x1, URZ ;  /* 0x0000000105047890 */ /* 0x000fe2000fffe03f */
[----:B------:R-:W-:-:S03]  /*4410*/  SHF.L.U32 R11, R3, 0x1f, RZ ;  /* 0x0000001f030b7819 */ /* 0x000fc600000006ff */
[----:B------:R-:W-:-:S04]  /*4420*/  UISETP.NE.AND UP0, UPT, UR4, 0x2, UPT ;  /* 0x000000020400788c */ /* 0x000fc8000bf05270 */
[----:B------:R-:W-:-:S04]  /*4430*/  USEL UR4, UR4, URZ, UP0 ;  /* 0x0000003f04047287 */ /* 0x000fc80008000000 */
[----:B------:R-:W-:-:S09]  /*4440*/  ULEA UR60, UR4, UR38, 0x3 ;  /* 0x00000026043c7291 */ /* 0x000fd2000f8e183f */
[----:B------:R0:W1:Y:S01]  /*4450*/  SYNCS.PHASECHK.TRANS64.TRYWAIT P1, [UR60+0x2a830], R11 ;  /* 0x02a8300bff0075a7 */ /* 0x000062000802017c */
[----:B------:R-:W-:Y:S05]  /*4460*/  @!P0 BRA `(.L_x_997) ;  /* 0x0000000000048947 */ /* 0x000fea0003800000 */
[----:B------:R-:W-:Y:S01]  /*4470*/  BPT.TRAP 0x1 ;  /* 0x000000040000795c */ /* 0x000fe20000300000 */
.L_x_997:
[----:B-1----:R-:W-:Y:S05]  /*4480*/  @P1 BRA `(.L_x_998) ;  /* 0x0000000000081947 */ /* 0x002fea0003800000 */
[----:B------:R-:W1:Y:S02]  /*4490*/  SYNCS.PHASECHK.TRANS64.TRYWAIT P1, [UR60+0x2a830], R11 ;  /* 0x02a8300bff0075a7 */ /* 0x000e64000802017c */
[----:B-1----:R-:W-:Y:S05]  /*44a0*/  @!P1 BRA `(.L_x_999) ;  /* 0x000000d800fc9947 */ /* 0x002fea0003800000 */
.L_x_998:
        /* <DEDUP_REMOVED lines=129> */
.L_x_1000:
[----:B------:R-:W-:Y:S01]  /*4cc0*/  ULEA UR10, UR5, UR38, 0x3 ;  /* 0x00000026050a7291 */ /* 0x000fe2000f8e183f */
[----:B------:R-:W-:-:S08]  /*4cd0*/  SHF.L.U32 R0, R160, 0x1f, RZ ;  /* 0x0000001fa0007819 */ /* 0x000fd000000006ff */
[----:B------:R2:W3:Y:S01]  /*4ce0*/  SYNCS.PHASECHK.TRANS64.TRYWAIT P1, [UR10+0x2a850], R0 ;  /* 0x02a85000ff0075a7 */ /* 0x0004e2000802014a */
[----:B------:R-:W-:Y:S05]  /*4cf0*/  @!P0 BRA `(.L_x_1001) ;  /* 0x0000000000048947 */ /* 0x000fea0003800000 */
[----:B------:R-:W-:Y:S01]  /*4d00*/  BPT.TRAP 0x1 ;  /* 0x000000040000795c */ /* 0x000fe20000300000 */
.L_x_1001:
[----:B---3--:R-:W-:Y:S05]  /*4d10*/  @P1 BRA `(.L_x_1002) ;  /* 0x0000000000081947 */ /* 0x008fea0003800000 */
[----:B------:R-:W3:Y:S02]  /*4d20*/  SYNCS.PHASECHK.TRANS64.TRYWAIT P1, [UR10+0x2a850], R0 ;  /* 0x02a85000ff0075a7 */ /* 0x000ee4000802014a */
[----:B---3--:R-:W-:Y:S05]  /*4d30*/  @!P1 BRA `(.L_x_1003) ;  /* 0x000000d000f09947 */ /* 0x008fea0003800000 */
.L_x_1002:
[----:B------:R-:W-:Y:S01]  /*4d40*/  UIADD3 UR11, UR38, 0x400, URZ ;  /* 0x00000400260b7890 */ /* 0x000fe2000fffe03f */
[----:B------:R-:W-:Y:S01]  /*4d50*/  WARPGROUP.ARRIVE ;  /* 0x00000000000079c5 */ /* 0x000fe20000000000 */
[----:B------:R-:W-:Y:S02]  /*4d60*/  UMOV UR15, 0x40000040 ;  /* 0x40000040000f7882 */ /* 0x000fe40000000000 */
[----:B------:R-:W-:-:S04]  /*4d70*/  USHF.R.U32.HI UR11, URZ, 0x4, UR11 ;  /* 0x000000043f0b7899 */ /* 0x000fc8000801160b */
[----:B------:R-:W-:-:S04]  /*4d80*/  ULOP3.LUT UR11, UR11, 0x3fff, URZ, 0xc0, !UPT ;  /* 0x00003fff0b0b7892 */ /* 0x000fc8000f8ec03f */
[----:B------:R-:W-:-:S04]  /*4d90*/  ULOP3.LUT UR11, UR11, 0x3000000, URZ, 0xfc, !UPT ;  /* 0x030000000b0b7892 */ /* 0x000fc8000f8efc3f */
        /* <DEDUP_REMOVED lines=31> */
.L_x_1004:
[----:B------:R-:W-:Y:S01]  /*4f90*/  ISETP.NE.AND P2, PT, R23, 0x1, PT ;  /* 0x000000011700780c */ /* 0x000fe20003f45270 */
[----:B------:R-:W-:Y:S01]  /*4fa0*/  IMAD R153, R14, -0x60, RZ ;  /* 0xffffffa00e997824 */ /* 0x000fe200078e02ff */
[----:B------:R-:W-:Y:S01]  /*4fb0*/  R2UR UR5, R10 ;  /* 0x000000000a0572ca */ /* 0x000fe200000e0000 */
[----:B------:R-:W-:Y:S01]  /*4fc0*/  UIADD3 UR60, UR60, 0x2a840, URZ ;  /* 0x0002a8403c3c7890 */ /* 0x000fe2000fffe03f */
[----:B------:R-:W-:Y:S01]  /*4fd0*/  LOP3.LUT P1, RZ, R18, 0x80000, RZ, 0xc0, !PT ;  /* 0x0008000012ff7812 */ /* 0x000fe2000782c0ff */
[----:B------:R-:W-:Y:S01]  /*4fe0*/  ULDC UR11, c[0x0][0x288] ;  /* 0x0000a200000b7ab9 */ /* 0x000fe20000000800 */
[----:B------:R-:W-:Y:S01]  /*4ff0*/  ULDC UR14, c[0x0][0x9e0] ;  /* 0x00027800000e7ab9 */ /* 0x000fe20000000800 */
[----:B------:R-:W-:-:S06]  /*5000*/  UPRMT UR60, UR61, 0x654, UR60 ;  /* 0x000006543d3c7896 */ /* 0x000fcc000800003c */
[----:B01----:R-:W2:Y:S08]  /*5010*/  @P2 LDC R11, c[0x0][0x44c] ;  /* 0x00011300ff0b2b82 */ /* 0x003eb00000000800 */
[----:B------:R-:W0:Y:S01]  /*5020*/  @P2 LDC R13, c[0x0][0x450] ;  /* 0x00011400ff0d2b82 */ /* 0x000e220000000800 */
[----:B------:R-:W-:Y:S01]  /*5030*/  SYNCS.ARRIVE.TRANS64.RED.A1T0 RZ, [UR60], RZ ;  /* 0x000000ffffff79a7 */ /* 0x000fe2000810043c */
[----:B--2---:R-:W-:-:S04]  /*5040*/  @P2 IMAD.HI.U32 R0, R8, R11, RZ ;  /* 0x0000000b08002227 */ /* 0x004fc800078e00ff */
[----:B------:R-:W-:Y:S01]  /*5050*/  IMAD.MOV.U32 R11, RZ, RZ, R8 ;  /* 0x000000ffff0b7224 */ /* 0x000fe200078e0008 */
[----:B0-----:R-:W-:Y:S01]  /*5060*/  @P2 SHF.R.U32.HI R11, RZ, R13, R0 ;  /* 0x0000000dff0b2219 */ /* 0x001fe20000011600 */
[----:B------:R-:W-:-:S04]  /*5070*/  VIADD R0, R153, 0x1 ;  /* 0x0000000199007836 */ /* 0x000fc80000000000 */
[----:B------:R-:W0:Y:S01]  /*5080*/  SHFL.IDX PT, R137, R11, RZ, 0x1c1f ;  /* 0x001c1fff0b897589 */ /* 0x000e2200000e0000 */
[----:B------:R-:W-:-:S04]  /*5090*/  IMAD R13, R9, -0x2, R0 ;  /* 0xfffffffe090d7824 */ /* 0x000fc800078e0200 */
[----:B------:R-:W-:Y:S02]  /*50a0*/  IMAD R0, R16, UR7, R13 ;  /* 0x0000000710007c24 */ /* 0x000fe4000f8e020d */
[----:B------:R-:W-:Y:S02]  /*50b0*/  VIADD R140, R13, 0xffffffff ;  /* 0xffffffff0d8c7836 */ /* 0x000fe40000000000 */
[----:B------:R-:W-:-:S04]  /*50c0*/  VIADD R0, R0, -UR11 ;  /* 0x8000000b00007c36 */ /* 0x000fc80008000000 */
[C---:B------:R-:W-:Y:S02]  /*50d0*/  VIADD R136, R0.reuse, UR14 ;  /* 0x0000000e00887c36 */ /* 0x040fe40008000000 */
[----:B------:R-:W-:Y:S02]  /*50e0*/  VIADD R138, R0, UR5 ;  /* 0x00000005008a7c36 */ /* 0x000fe40008000000 */
[--C-:B0-----:R-:W-:Y:S02]  /*50f0*/  IMAD.IADD R0, R136, 0x1, R137.reuse ;  /* 0x0000000188007824 */ /* 0x101fe400078e0289 */
[----:B------:R-:W-:Y:S01]  /*5100*/  IMAD.IADD R2, R138, 0x1, R137 ;  /* 0x000000018a027824 */ /* 0x000fe200078e0289 */
[----:B------:R-:W-:Y:S06]  /*5110*/  @!P1 BRA `(.L_x_1005) ;  /* 0x0000000000589947 */ /* 0x000fec0003800000 */
[----:B------:R-:W-:Y:S01]  /*5120*/  IMAD R12, R16, UR7, R137 ;  /* 0x00000007100c7c24 */ /* 0x000fe2000f8e0289 */
[----:B------:R-:W-:Y:S03]  /*5130*/  BSSY B0, `(.L_x_1006) ;  /* 0x0000011000007945 */ /* 0x000fe60003800000 */
[----:B------:R-:W-:-:S05]  /*5140*/  VIADD R13, R12, -UR11 ;  /* 0x8000000b0c0d7c36 */ /* 0x000fca0008000000 */
[----:B------:R-:W-:-:S13]  /*5150*/  ISETP.GT.AND P1, PT, R13, -0x1, PT ;  /* 0xffffffff0d00780c */ /* 0x000fda0003f24270 */
[----:B------:R-:W-:Y:S05]  /*5160*/  @P1 BRA `(.L_x_1007) ;  /* 0x0000000000201947 */ /* 0x000fea0003800000 */
[----:B------:R-:W-:Y:S01]  /*5170*/  IMAD.U32 R137, RZ, RZ, UR6 ;  /* 0x00000006ff897e24 */ /* 0x000fe2000f8e00ff */
[----:B------:R-:W-:-:S04]  /*5180*/  LOP3.LUT R13, RZ, R13, RZ, 0x33, !PT ;  /* 0x0000000dff0d7212 */ /* 0x000fc800078e33ff */
[----:B------:R-:W-:-:S13]  /*5190*/  ISETP.NE.AND P1, PT, R137, 0x1, PT ;  /* 0x000000018900780c */ /* 0x000fda0003f25270 */
[----:B------:R-:W0:Y:S02]  /*51a0*/  @P1 LDC.64 R142, c[0x0][0x9e8] ;  /* 0x00027a00ff8e1b82 */ /* 0x000e240000000a00 */
[----:B0-----:R-:W-:-:S05]  /*51b0*/  @P1 IMAD.HI.U32 R12, R13, R142, RZ ;  /* 0x0000008e0d0c1227 */ /* 0x001fca00078e00ff */
[----:B------:R-:W-:-:S04]  /*51c0*/  @P1 SHF.R.U32.HI R13, RZ, R143, R12 ;  /* 0x0000008fff0d1219 */ /* 0x000fc8000001160c */
[----:B------:R-:W-:Y:S01]  /*51d0*/  LOP3.LUT R13, RZ, R13, RZ, 0x33, !PT ;  /* 0x0000000dff0d7212 */ /* 0x000fe200078e33ff */
[----:B------:R-:W-:Y:S06]  /*51e0*/  BRA `(.L_x_1008) ;  /* 0x0000000000147947 */ /* 0x000fec0003800000 */
.L_x_1007:
[----:B------:R-:W-:-:S05]  /*51f0*/  IMAD.U32 R137, RZ, RZ, UR6 ;  /* 0x00000006ff897e24 */ /* 0x000fca000f8e00ff */
[----:B------:R-:W-:-:S13]  /*5200*/  ISETP.NE.AND P1, PT, R137, 0x1, PT ;  /* 0x000000018900780c */ /* 0x000fda0003f25270 */
[----:B------:R-:W0:Y:S02]  /*5210*/  @P1 LDC.64 R142, c[0x0][0x9e8] ;  /* 0x00027a00ff8e1b82 */ /* 0x000e240000000a00 */
[----:B0-----:R-:W-:-:S05]  /*5220*/  @P1 IMAD.HI.U32 R12, R13, R142, RZ ;  /* 0x0000008e0d0c1227 */ /* 0x001fca00078e00ff */
[----:B------:R-:W-:-:S07]  /*5230*/  @P1 SHF.R.U32.HI R13, RZ, R143, R12 ;  /* 0x0000008fff0d1219 */ /* 0x000fce000001160c */
.L_x_1008:
[----:B------:R-:W-:Y:S05]  /*5240*/  BSYNC B0 ;  /* 0x0000000000007941 */ /* 0x000fea0003800000 */
.L_x_1006:
[----:B------:R-:W-:-:S05]  /*5250*/  IMAD R13, R13, R137, R140 ;  /* 0x000000890d0d7224 */ /* 0x000fca00078e028c */
[----:B------:R-:W-:Y:S02]  /*5260*/  VIADDMNMX R0, R13, R137, R0, PT ;  /* 0x000000890d007246 */ /* 0x000fe40003800100 */
[----:B------:R-:W-:-:S07]  /*5270*/  VIMNMX R2, R2, R13, !PT ;  /* 0x0000000d02027248 */ /* 0x000fce0007fe0100 */
.L_x_1005:
[C---:B------:R-:W-:Y:S01]  /*5280*/  ISETP.GE.AND P2, PT, R153.reuse, 0x9, PT ;  /* 0x000000099900780c */ /* 0x040fe20003f46270 */
[----:B------:R-:W0:Y:S01]  /*5290*/  SHFL.IDX PT, R11, R11, 0x1, 0x1c1f ;  /* 0x003c1f000b0b7f89 */ /* 0x000e2200000e0000 */
[C---:B------:R-:W-:Y:S02]  /*52a0*/  ISETP.GE.AND P1, PT, R153.reuse, 0x2, PT ;  /* 0x000000029900780c */ /* 0x040fe40003f26270 */
        /* <DEDUP_REMOVED lines=34> */
[C---:B------:R-:W-:Y:S02]  /*54d0*/  ISETP.GE.AND P4, PT, R153.reuse, 0x22, PT ;  /* 0x000000229900780c */ /* 0x040fe40003f86270 */
        /* <DEDUP_REMOVED lines=69> */
[----:B------:R-:W-:Y:S02]  /*5930*/  P2R R92, PR, RZ, 0x40 ;  /* 0x00000040ff5c7803 */ /* 0x000fe40000000000 */
[----:B------:R-:W-:-:S04]  /*5940*/  ISETP.GT.AND P6, PT, R2, RZ, !P6 ;  /* 0x000000ff0200720c */ /* 0x000fc800077c4270 */
[----:B------:R-:W-:-:S04]  /*5950*/  ISETP.LT.OR P6, PT, R0, 0x1, P6 ;  /* 0x000000010000780c */ /* 0x000fc800037c1670 */
[----:B------:R-:W-:Y:S02]  /*5960*/  FSEL R171, R88, -INF , !P6 ;  /* 0xff80000058ab7808 */ /* 0x000fe40007000000 */
[----:B------:R-:W-:-:S04]  /*5970*/  ISETP.GE.AND P6, PT, R153, 0x5a, PT ;  /* 0x0000005a9900780c */ /* 0x000fc80003fc6270 */
[----:B------:R-:W-:Y:S02]  /*5980*/  P2R R128, PR, RZ, 0x40 ;  /* 0x00000040ff807803 */ /* 0x000fe40000000000 */
[----:B------:R-:W-:Y:S01]  /*5990*/  ISETP.GT.AND P6, PT, R2, 0x59, !P6 ;  /* 0x000000590200780c */ /* 0x000fe200077c4270 */
[----:B0-----:R-:W-:-:S03]  /*59a0*/  IMAD.IADD R2, R138, 0x1, R11 ;  /* 0x000000018a027824 */ /* 0x001fc600078e020b */
[----:B------:R-:W-:Y:S01]  /*59b0*/  ISETP.LT.OR P6, PT, R0, 0x5a, P6 ;  /* 0x0000005a0000780c */ /* 0x000fe200037c1670 */
[----:B------:R-:W-:-:S03]  /*59c0*/  IMAD.IADD R0, R136, 0x1, R11 ;  /* 0x0000000188007824 */ /* 0x000fc600078e020b */
[----:B------:R-:W-:Y:S02]  /*59d0*/  FSEL R133, R133, -INF , !P6 ;  /* 0xff80000085857808 */ /* 0x000fe40007000000 */
[----:B------:R-:W-:-:S13]  /*59e0*/  LOP3.LUT P6, RZ, R18, 0x80000, RZ, 0xc0, !PT ;  /* 0x0008000012ff7812 */ /* 0x000fda00078cc0ff */
[----:B------:R-:W-:Y:S05]  /*59f0*/  @!P6 BRA `(.L_x_1009) ;  /* 0x000000000058e947 */ /* 0x000fea0003800000 */
        /* <DEDUP_REMOVED lines=13> */
.L_x_1011:
[----:B------:R-:W-:-:S05]  /*5ad0*/  IMAD.U32 R88, RZ, RZ, UR6 ;  /* 0x00000006ff587e24 */ /* 0x000fca000f8e00ff */
[----:B------:R-:W-:-:S13]  /*5ae0*/  ISETP.NE.AND P6, PT, R88, 0x1, PT ;  /* 0x000000015800780c */ /* 0x000fda0003fc5270 */
[----:B------:R-:W0:Y:S02]  /*5af0*/  @P6 LDC.64 R142, c[0x0][0x9e8] ;  /* 0x00027a00ff8e6b82 */ /* 0x000e240000000a00 */
[----:B0-----:R-:W-:-:S05]  /*5b00*/  @P6 IMAD.HI.U32 R12, R11, R142, RZ ;  /* 0x0000008e0b0c6227 */ /* 0x001fca00078e00ff */
[----:B------:R-:W-:-:S07]  /*5b10*/  @P6 SHF.R.U32.HI R11, RZ, R143, R12 ;  /* 0x0000008fff0b6219 */ /* 0x000fce000001160c */
.L_x_1012:
[----:B------:R-:W-:Y:S05]  /*5b20*/  BSYNC B0 ;  /* 0x0000000000007941 */ /* 0x000fea0003800000 */
.L_x_1010:
[----:B------:R-:W-:-:S05]  /*5b30*/  IMAD R11, R11, R88, R140 ;  /* 0x000000580b0b7224 */ /* 0x000fca00078e028c */
[----:B------:R-:W-:Y:S02]  /*5b40*/  VIADDMNMX R0, R11, R88, R0, PT ;  /* 0x000000580b007246 */ /* 0x000fe40003800100 */
[----:B------:R-:W-:-:S07]  /*5b50*/  VIMNMX R2, R2, R11, !PT ;  /* 0x0000000b02027248 */ /* 0x000fce0007fe0100 */
.L_x_1009:
[C---:B------:R-:W-:Y:S02]  /*5b60*/  ISETP.GT.AND P1, PT, R2.reuse, 0x1, !P1 ;  /* 0x000000010200780c */ /* 0x040fe40004f24270 */
[----:B------:R-:W-:Y:S02]  /*5b70*/  ISETP.GT.AND P2, PT, R2, 0x8, !P2 ;  /* 0x000000080200780c */ /* 0x000fe40005744270 */
        /* <DEDUP_REMOVED lines=32> */
[----:B------:R-:W-:Y:S02]  /*5d80*/  ISETP.NE.AND P2, PT, R151, RZ, PT ;  /* 0x000000ff9700720c */ /* 0x000fe40003f45270 */
        /* <DEDUP_REMOVED lines=31> */
[----:B------:R-:W-:Y:S02]  /*5f80*/  ISETP.GT.AND P1, PT, R2, 0x30, !P1 ;  /* 0x000000300200780c */ /* 0x000fe40004f24270 */
[----:B------:R-:W-:Y:S02]  /*5f90*/  FMNMX.FTZ R12, R101, R12, !PT ;  /* 0x0000000c650c7209 */ /* 0x000fe40007810000 */
[----:B------:R-:W-:Y:S02]  /*5fa0*/  ISETP.LT.OR P1, PT, R0, 0x31, P1 ;  /* 0x000000310000780c */ /* 0x000fe40000f21670 */
[----:B------:R-:W-:Y:S02]  /*5fb0*/  FMNMX.FTZ R88, R133, R12, !PT ;  /* 0x0000000c85587209 */ /* 0x000fe40007810000 */
[----:B------:R-:W-:Y:S01]  /*5fc0*/  FSEL R155, R114, -INF , !P1 ;  /* 0xff800000729b7808 */ /* 0x000fe20004800000 */
[----:B------:R-:W0:Y:S01]  /*5fd0*/  LDC R12, c[0x0][0x988] ;  /* 0x00026200ff0c7b82 */ /* 0x000e220000000800 */
[----:B------:R-:W-:Y:S01]  /*5fe0*/  ISETP.NE.AND P1, PT, R112, RZ, PT ;  /* 0x000000ff7000720c */ /* 0x000fe20003f25270 */
[----:B------:R-:W1:Y:S01]  /*5ff0*/  SHFL.BFLY PT, R11, R88, 0x2, 0x1f ;  /* 0x0c401f00580b7f89 */ /* 0x000e6200000e0000 */
[----:B------:R-:W-:-:S02]  /*6000*/  ISETP.NE.AND P6, PT, R124, RZ, PT ;  /* 0x000000ff7c00720c */ /* 0x000fc40003fc5270 */
[C---:B------:R-:W-:Y:S02]  /*6010*/  ISETP.GT.AND P1, PT, R2.reuse, 0x31, !P1 ;  /* 0x000000310200780c */ /* 0x040fe40004f24270 */
[----:B------:R-:W-:Y:S02]  /*6020*/  ISETP.GT.AND P3, PT, R2, 0x50, !P3 ;  /* 0x000000500200780c */ /* 0x000fe40005f64270 */
[C---:B------:R-:W-:Y:S02]  /*6030*/  ISETP.LT.OR P1, PT, R0.reuse, 0x32, P1 ;  /* 0x000000320000780c */ /* 0x040fe40000f21670 */
[----:B------:R-:W-:Y:S02]  /*6040*/  ISETP.LT.OR P3, PT, R0, 0x51, P3 ;  /* 0x000000510000780c */ /* 0x000fe40001f61670 */
[----:B------:R-:W-:Y:S02]  /*6050*/  FSEL R115, R115, -INF , !P1 ;  /* 0xff80000073737808 */ /* 0x000fe40004800000 */
[----:B------:R-:W-:-:S02]  /*6060*/  ISETP.NE.AND P1, PT, R152, RZ, PT ;  /* 0x000000ff9800720c */ /* 0x000fc40003f25270 */
[C---:B------:R-:W-:Y:S02]  /*6070*/  ISETP.GT.AND P4, PT, R2.reuse, 0x51, !P4 ;  /* 0x000000510200780c */ /* 0x040fe40006784270 */
[----:B------:R-:W-:Y:S02]  /*6080*/  ISETP.GT.AND P1, PT, R2, 0x38, !P1 ;  /* 0x000000380200780c */ /* 0x000fe40004f24270 */
[----:B------:R-:W-:Y:S02]  /*6090*/  FSEL R165, R130, -INF , !P3 ;  /* 0xff80000082a57808 */ /* 0x000fe40005800000 */
[----:B------:R-:W-:Y:S02]  /*60a0*/  ISETP.LT.OR P1, PT, R0, 0x39, P1 ;  /* 0x000000390000780c */ /* 0x000fe40000f21670 */
[----:B------:R-:W-:Y:S02]  /*60b0*/  ISETP.GT.AND P5, PT, R2, 0x58, !P5 ;  /* 0x000000580200780c */ /* 0x000fe40006fa4270 */
[----:B------:R-:W-:-:S02]  /*60c0*/  FSEL R157, R118, -INF , !P1 ;  /* 0xff800000769d7808 */ /* 0x000fc40004800000 */
[----:B------:R-:W-:Y:S02]  /*60d0*/  ISETP.NE.AND P1, PT, R116, RZ, PT ;  /* 0x000000ff7400720c */ /* 0x000fe40003f25270 */
[----:B------:R-:W-:Y:S02]  /*60e0*/  ISETP.LT.OR P4, PT, R0, 0x52, P4 ;  /* 0x000000520000780c */ /* 0x000fe40002781670 */
[----:B------:R-:W-:Y:S02]  /*60f0*/  ISETP.GT.AND P1, PT, R2, 0x39, !P1 ;  /* 0x000000390200780c */ /* 0x000fe40004f24270 */
[C---:B------:R-:W-:Y:S02]  /*6100*/  ISETP.LT.OR P5, PT, R0.reuse, 0x59, P5 ;  /* 0x000000590000780c */ /* 0x040fe40002fa1670 */
[----:B------:R-:W-:-:S04]  /*6110*/  ISETP.LT.OR P1, PT, R0, 0x3a, P1 ;  /* 0x0000003a0000780c */ /* 0x000fc80000f21670 */
[----:B------:R-:W-:Y:S02]  /*6120*/  FSEL R119, R119, -INF , !P1 ;  /* 0xff80000077777808 */ /* 0x000fe40004800000 */
[----:B------:R-:W-:-:S04]  /*6130*/  ISETP.NE.AND P1, PT, R154, RZ, PT ;  /* 0x000000ff9a00720c */ /* 0x000fc80003f25270 */
[----:B------:R-:W-:-:S04]  /*6140*/  ISETP.GT.AND P1, PT, R2, 0x40, !P1 ;  /* 0x000000400200780c */ /* 0x000fc80004f24270 */
[----:B------:R-:W-:-:S04]  /*6150*/  ISETP.LT.OR P1, PT, R0, 0x41, P1 ;  /* 0x000000410000780c */ /* 0x000fc80000f21670 */
[----:B------:R-:W-:Y:S02]  /*6160*/  FSEL R159, R122, -INF , !P1 ;  /* 0xff8000007a9f7808 */ /* 0x000fe40004800000 */
[----:B------:R-:W-:-:S04]  /*6170*/  ISETP.NE.AND P1, PT, R120, RZ, PT ;  /* 0x000000ff7800720c */ /* 0x000fc80003f25270 */
[----:B------:R-:W-:-:S04]  /*6180*/  ISETP.GT.AND P1, PT, R2, 0x41, !P1 ;  /* 0x000000410200780c */ /* 0x000fc80004f24270 */
[----:B------:R-:W-:-:S04]  /*6190*/  ISETP.LT.OR P1, PT, R0, 0x42, P1 ;  /* 0x000000420000780c */ /* 0x000fc80000f21670 */
[----:B------:R-:W-:Y:S02]  /*61a0*/  FSEL R123, R123, -INF , !P1 ;  /* 0xff8000007b7b7808 */ /* 0x000fe40004800000 */
[----:B------:R-:W-:-:S04]  /*61b0*/  ISETP.GT.AND P1, PT, R2, 0x48, !P2 ;  /* 0x000000480200780c */ /* 0x000fc80005724270 */
[----:B------:R-:W-:-:S04]  /*61c0*/  ISETP.LT.OR P1, PT, R0, 0x49, P1 ;  /* 0x000000490000780c */ /* 0x000fc80000f21670 */
[----:B------:R-:W-:Y:S02]  /*61d0*/  FSEL R161, R126, -INF , !P1 ;  /* 0xff8000007ea17808 */ /* 0x000fe40004800000 */
[----:B------:R-:W-:Y:S02]  /*61e0*/  ISETP.GT.AND P1, PT, R2, 0x49, !P6 ;  /* 0x000000490200780c */ /* 0x000fe40007724270 */
[----:B------:R-:W-:Y:S02]  /*61f0*/  ISETP.NE.AND P6, PT, R92, RZ, PT ;  /* 0x000000ff5c00720c */ /* 0x000fe40003fc5270 */
[----:B------:R-:W-:Y:S02]  /*6200*/  ISETP.LT.OR P1, PT, R0, 0x4a, P1 ;  /* 0x0000004a0000780c */ /* 0x000fe40000f21670 */
[----:B-1----:R-:W-:Y:S02]  /*6210*/  FMNMX.FTZ R92, R88, R11, !PT ;  /* 0x0000000b585c7209 */ /* 0x002fe40007810000 */
[----:B------:R-:W-:-:S02]  /*6220*/  FSEL R127, R127, -INF , !P1 ;  /* 0xff8000007f7f7808 */ /* 0x000fc40004800000 */
[----:B------:R-:W-:Y:S01]  /*6230*/  ISETP.GT.AND P1, PT, R2, RZ, !P6 ;  /* 0x000000ff0200720c */ /* 0x000fe20007724270 */
[----:B------:R-:W1:Y:S01]  /*6240*/  SHFL.BFLY PT, R11, R92, 0x1, 0x1f ;  /* 0x0c201f005c0b7f89 */ /* 0x000e6200000e0000 */
[----:B------:R-:W-:Y:S02]  /*6250*/  ISETP.NE.AND P6, PT, R128, RZ, PT ;  /* 0x000000ff8000720c */ /* 0x000fe40003fc5270 */
[----:B------:R-:W-:Y:S02]  /*6260*/  ISETP.LT.OR P1, PT, R0, 0x1, P1 ;  /* 0x000000010000780c */ /* 0x000fe40000f21670 */
[----:B------:R-:W-:Y:S02]  /*6270*/  ISETP.GT.AND P2, PT, R2, 0x59, !P6 ;  /* 0x000000590200780c */ /* 0x000fe40007744270 */
[----:B------:R-:W-:Y:S02]  /*6280*/  FSEL R90, R90, -INF , !P1 ;  /* 0xff8000005a5a7808 */ /* 0x000fe40004800000 */
[----:B------:R-:W-:-:S02]  /*6290*/  ISETP.LT.OR P2, PT, R0, 0x5a, P2 ;  /* 0x0000005a0000780c */ /* 0x000fc40001741670 */
[----:B------:R-:W-:Y:S02]  /*62a0*/  FMNMX.FTZ R88, R90, R15, !PT ;  /* 0x0000000f5a587209 */ /* 0x000fe40007810000 */
[----:B------:R-:W-:Y:S02]  /*62b0*/  FSEL R135, R135, -INF , !P2 ;  /* 0xff80000087877808 */ /* 0x000fe40005000000 */
[----:B------:R-:W-:-:S04]  /*62c0*/  FMNMX.FTZ R88, R91, R88, !PT ;  /* 0x000000585b587209 */ /* 0x000fc80007810000 */
[----:B------:R-:W-:-:S04]  /*62d0*/  FMNMX.FTZ R88, R141, R88, !PT ;  /* 0x000000588d587209 */ /* 0x000fc80007810000 */
[----:B------:R-:W-:Y:S02]  /*62e0*/  FMNMX.FTZ R88, R95, R88, !PT ;  /* 0x000000585f587209 */ /* 0x000fe40007810000 */
[----:B-1----:R-:W-:Y:S02]  /*62f0*/  FMNMX.FTZ R11, R92, R11, !PT ;  /* 0x0000000b5c0b7209 */ /* 0x002fe40007810000 */
[----:B------:R-:W-:Y:S02]  /*6300*/  FMNMX.FTZ R88, R143, R88, !PT ;  /* 0x000000588f587209 */ /* 0x000fe40007810000 */
[C---:B------:R-:W-:Y:S01]  /*6310*/  FSETP.NEU.FTZ.AND P1, PT, R11.reuse, -INF , PT ;  /* 0xff8000000b00780b */ /* 0x040fe20003f3d000 */
[----:B0-----:R-:W-:Y:S01]  /*6320*/  FMUL.FTZ R94, R11, R12 ;  /* 0x0000000c0b5e7220 */ /* 0x001fe20000410000 */
[----:B------:R-:W-:-:S04]  /*6330*/  FMNMX.FTZ R88, R99, R88, !PT ;  /* 0x0000005863587209 */ /* 0x000fc80007810000 */
[----:B------:R-:W-:Y:S02]  /*6340*/  FMNMX.FTZ R88, R147, R88, !PT ;  /* 0x0000005893587209 */ /* 0x000fe40007810000 */
[----:B------:R-:W-:Y:S02]  /*6350*/  FSEL R94, R94, RZ, P1 ;  /* 0x000000ff5e5e7208 */ /* 0x000fe40000800000 */
[----:B------:R-:W-:-:S03]  /*6360*/  FMNMX.FTZ R88, R103, R88, !PT ;  /* 0x0000005867587209 */ /* 0x000fc60007810000 */
[--C-:B------:R-:W-:Y:S01]  /*6370*/  FFMA.FTZ R2, R139, R12, -R94.reuse ;  /* 0x0000000c8b027223 */ /* 0x100fe2000001085e */
[----:B------:R-:W-:Y:S01]  /*6380*/  FMNMX.FTZ R88, R151, R88, !PT ;  /* 0x0000005897587209 */ /* 0x000fe20007810000 */
[-CC-:B------:R-:W-:Y:S01]  /*6390*/  FFMA.FTZ R148, R145, R12.reuse, -R94.reuse ;  /* 0x0000000c91947223 */ /* 0x180fe2000001085e */
[----:B------:R-:W-:Y:S01]  /*63a0*/  FSEL R139, R131, -INF , !P4 ;  /* 0xff800000838b7808 */ /* 0x000fe20006000000 */
[--C-:B------:R-:W-:Y:S01]  /*63b0*/  FFMA.FTZ R150, R137, R12, -R94.reuse ;  /* 0x0000000c89967223 */ /* 0x100fe2000001085e */
[----:B------:R-:W-:Y:S01]  /*63c0*/  FMNMX.FTZ R88, R107, R88, !PT ;  /* 0x000000586b587209 */ /* 0x000fe20007810000 */
[-CC-:B------:R-:W-:Y:S01]  /*63d0*/  FFMA.FTZ R142, R13, R12.reuse, -R94.reuse ;  /* 0x0000000c0d8e7223 */ /* 0x180fe2000001085e */
[----:B------:R-:W-:Y:S01]  /*63e0*/  FSEL R145, R134, -INF , !P5 ;  /* 0xff80000086917808 */ /* 0x000fe20006800000 */
[--C-:B------:R-:W-:Y:S01]  /*63f0*/  FFMA.FTZ R146, R93, R12, -R94.reuse ;  /* 0x0000000c5d927223 */ /* 0x100fe2000001085e */
[----:B------:R-:W-:Y:S01]  /*6400*/  FMNMX.FTZ R88, R153, R88, !PT ;  /* 0x0000005899587209 */ /* 0x000fe20007810000 */
[----:B------:R0:W-:Y:S01]  /*6410*/  MUFU.EX2 R131, R2 ;  /* 0x0000000200837308 */ /* 0x0001e20000000800 */
[-CC-:B------:R-:W-:Y:S01]  /*6420*/  FFMA.FTZ R93, R117, R12.reuse, -R94.reuse ;  /* 0x0000000c755d7223 */ /* 0x180fe2000001085e */
[----:B------:R-:W-:Y:S01]  /*6430*/  FSEL R117, R11, RZ, P1 ;  /* 0x000000ff0b757208 */ /* 0x000fe20000800000 */
[--C-:B------:R-:W-:Y:S01]  /*6440*/  FFMA.FTZ R171, R171, R12, -R94.reuse ;  /* 0x0000000cabab7223 */ /* 0x100fe2000001085e */
[----:B------:R-:W-:Y:S01]  /*6450*/  FMNMX.FTZ R88, R111, R88, !PT ;  /* 0x000000586f587209 */ /* 0x000fe20007810000 */
[-CC-:B------:R-:W-:Y:S01]  /*6460*/  FFMA.FTZ R156, R177, R12.reuse, -R94.reuse ;  /* 0x0000000cb19c7223 */ /* 0x180fe2000001085e */
[----:B------:R-:W-:Y:S01]  /*6470*/  FFMA.FTZ R158, R175, R12, -R94 ;  /* 0x0000000caf9e7223 */ /* 0x000fe2000001085e */
[----:B------:R-:W-:Y:S01]  /*6480*/  FADD.FTZ R117, -R117, R20 ;  /* 0x0000001475757221 */ /* 0x000fe20000010100 */
        /* <DEDUP_REMOVED lines=25> */
[----:B------:R-:W-:Y:S03]  /*6620*/  MUFU.EX2 R173, R173 ;  /* 0x000000ad00ad7308 */ /* 0x000fe60000000800 */
[----:B------:R-:W-:-:S04]  /*6630*/  FMNMX.FTZ R88, R127, R88, !PT ;  /* 0x000000587f587209 */ /* 0x000fc80007810000 */
[----:B------:R-:W-:Y:S01]  /*6640*/  FMNMX.FTZ R88, R165, R88, !PT ;  /* 0x00000058a5587209 */ /* 0x000fe20007810000 */
[----:B------:R-:W-:Y:S03]  /*6650*/  MUFU.EX2 R152, R152 ;  /* 0x0000009800987308 */ /* 0x000fe60000000800 */
[----:B------:R-:W-:-:S04]  /*6660*/  FMNMX.FTZ R88, R139, R88, !PT ;  /* 0x000000588b587209 */ /* 0x000fc80007810000 */
[----:B------:R-:W-:Y:S01]  /*6670*/  FMNMX.FTZ R88, R145, R88, !PT ;  /* 0x0000005891587209 */ /* 0x000fe20007810000 */
[----:B------:R-:W-:Y:S03]  /*6680*/  MUFU.EX2 R167, R167 ;  /* 0x000000a700a77308 */ /* 0x000fe60000000800 */
[----:B------:R-:W-:-:S05]  /*6690*/  FMNMX.FTZ R88, R135, R88, !PT ;  /* 0x0000005887587209 */ /* 0x000fca0007810000 */
[----:B------:R-:W1:Y:S01]  /*66a0*/  SHFL.BFLY PT, R137, R88, 0x2, 0x1f ;  /* 0x0c401f0058897f89 */ /* 0x000e6200000e0000 */
[----:B------:R-:W-:Y:S08]  /*66b0*/  MUFU.EX2 R154, R154 ;  /* 0x0000009a009a7308 */ /* 0x000ff00000000800 */
[----:B------:R-:W-:Y:S08]  /*66c0*/  MUFU.EX2 R149, R149 ;  /* 0x0000009500957308 */ /* 0x000ff00000000800 */
[----:B------:R-:W-:Y:S01]  /*66d0*/  MUFU.EX2 R148, R148 ;  /* 0x0000009400947308 */ /* 0x000fe20000000800 */
[----:B-1----:R-:W-:-:S07]  /*66e0*/  FMNMX.FTZ R137, R88, R137, !PT ;  /* 0x0000008958897209 */ /* 0x002fce0007810000 */
[----:B------:R-:W-:Y:S01]  /*66f0*/  MUFU.EX2 R150, R150 ;  /* 0x0000009600967308 */ /* 0x000fe20000000800 */
[----:B------:R-:W1:Y:S07]  /*6700*/  SHFL.BFLY PT, R0, R137, 0x1, 0x1f ;  /* 0x0c201f0089007f89 */ /* 0x000e6e00000e0000 */
[----:B------:R-:W-:Y:S08]  /*6710*/  MUFU.EX2 R109, R109 ;  /* 0x0000006d006d7308 */ /* 0x000ff00000000800 */
[----:B------:R-:W-:Y:S08]  /*6720*/  MUFU.EX2 R144, R144 ;  /* 0x0000009000907308 */ /* 0x000ff00000000800 */
[----:B------:R-:W-:Y:S01]  /*6730*/  MUFU.EX2 R89, R89 ;  /* 0x0000005900597308 */ /* 0x000fe20000000800 */
[----:B-1----:R-:W-:Y:S01]  /*6740*/  FMNMX.FTZ R13, R137, R0, !PT ;  /* 0x00000000890d7209 */ /* 0x002fe20007810000 */
[----:B------:R-:W-:-:S03]  /*6750*/  FMUL.FTZ R0, R117, R12 ;  /* 0x0000000c75007220 */ /* 0x000fc60000410000 */
[C---:B------:R-:W-:Y:S01]  /*6760*/  FSETP.NEU.FTZ.AND P1, PT, R13.reuse, -INF , PT ;  /* 0xff8000000d00780b */ /* 0x040fe20003f3d000 */
[C---:B0-----:R-:W-:Y:S02]  /*6770*/  FMUL.FTZ R2, R13.reuse, R12 ;  /* 0x0000000c0d027220 */ /* 0x041fe40000410000 */
[----:B------:R-:W-:Y:S03]  /*6780*/  MUFU.EX2 R146, R146 ;  /* 0x0000009200927308 */ /* 0x000fe60000000800 */
[----:B------:R-:W-:Y:S02]  /*6790*/  FSEL R92, R2, RZ, P1 ;  /* 0x000000ff025c7208 */ /* 0x000fe40000800000 */
[----:B------:R-:W-:-:S03]  /*67a0*/  FSEL R2, R13, RZ, P1 ;  /* 0x000000ff0d027208 */ /* 0x000fc60000800000 */
[----:B------:R-:W0:Y:S01]  /*67b0*/  MUFU.EX2 R0, R0 ;  /* 0x0000000000007308 */ /* 0x000e220000000800 */
[-CC-:B------:R-:W-:Y:S01]  /*67c0*/  FFMA.FTZ R117, R90, R12.reuse, -R92.reuse ;  /* 0x0000000c5a757223 */ /* 0x180fe2000001085c */
[-CC-:B------:R-:W-:Y:S01]  /*67d0*/  FFMA.FTZ R88, R91, R12.reuse, -R92.reuse ;  /* 0x0000000c5b587223 */ /* 0x180fe2000001085c */
[----:B------:R-:W-:Y:S01]  /*67e0*/  FADD.FTZ R15, -R2, R15 ;  /* 0x0000000f020f7221 */ /* 0x000fe20000010100 */
[-CC-:B------:R-:W-:Y:S01]  /*67f0*/  FFMA.FTZ R20, R141, R12.reuse, -R92.reuse ;  /* 0x0000000c8d147223 */ /* 0x180fe2000001085c */
[-CC-:B------:R-:W-:Y:S01]  /*6800*/  FFMA.FTZ R95, R95, R12.reuse, -R92.reuse ;  /* 0x0000000c5f5f7223 */ /* 0x180fe2000001085c */
[-CC-:B------:R-:W-:Y:S01]  /*6810*/  FFMA.FTZ R143, R143, R12.reuse, -R92.reuse ;  /* 0x0000000c8f8f7223 */ /* 0x180fe2000001085c */
[-C--:B------:R-:W-:Y:S01]  /*6820*/  FMUL.FTZ R15, R15, R12.reuse ;  /* 0x0000000c0f0f7220 */ /* 0x080fe20000410000 */
        /* <DEDUP_REMOVED lines=9> */
[----:B0-----:R-:W-:Y:S01]  /*68c0*/  FFMA.FTZ R7, R0, R7, R171 ;  /* 0x0000000700077223 */ /* 0x001fe200000100ab */
[-CC-:B------:R-:W-:Y:S01]  /*68d0*/  FFMA.FTZ R155, R155, R12.reuse, -R92.reuse ;  /* 0x0000000c9b9b7223 */ /* 0x180fe2000001085c */
[-CC-:B------:R-:W-:Y:S01]  /*68e0*/  FFMA.FTZ R115, R115, R12.reuse, -R92.reuse ;  /* 0x0000000c73737223 */ /* 0x180fe2000001085c */
[-CC-:B------:R-:W-:Y:S01]  /*68f0*/  FFMA.FTZ R157, R157, R12.reuse, -R92.reuse ;  /* 0x0000000c9d9d7223 */ /* 0x180fe2000001085c */
[----:B------:R-:W-:Y:S01]  /*6900*/  FADD.FTZ R7, R156, R7 ;  /* 0x000000079c077221 */ /* 0x000fe20000010000 */
        /* <DEDUP_REMOVED lines=9> */
[----:B------:R-:W-:Y:S01]  /*69a0*/  FFMA.FTZ R92, R135, R12, -R92 ;  /* 0x0000000c875c7223 */ /* 0x000fe2000001085c */
[----:B------:R-:W2:Y:S01]  /*69b0*/  MUFU.EX2 R20, R20 ;  /* 0x0000001400147308 */ /* 0x000ea20000000800 */
[----:B-1----:R-:W-:Y:S01]  /*69c0*/  FFMA.FTZ R91, R2, R6, R117 ;  /* 0x00000006025b7223 */ /* 0x002fe20000010075 */
[----:B------:R-:W-:-:S04]  /*69d0*/  FADD.FTZ R6, R158, R7 ;  /* 0x000000079e067221 */ /* 0x000fc80000010000 */
[----:B------:R-:W-:Y:S02]  /*69e0*/  FADD.FTZ R7, R173, R6 ;  /* 0x00000006ad077221 */ /* 0x000fe40000010000 */
[----:B------:R-:W1:Y:S01]  /*69f0*/  MUFU.EX2 R95, R95 ;  /* 0x0000005f005f7308 */ /* 0x000e620000000800 */
[----:B0-----:R-:W-:Y:S01]  /*6a00*/  FADD.FTZ R91, R88, R91 ;  /* 0x0000005b585b7221 */ /* 0x001fe20000010000 */
[----:B------:R-:W-:-:S04]  /*6a10*/  FADD.FTZ R6, R152, R7 ;  /* 0x0000000798067221 */ /* 0x000fc80000010000 */
[----:B------:R-:W-:Y:S02]  /*6a20*/  FADD.FTZ R7, R167, R6 ;  /* 0x00000006a7077221 */ /* 0x000fe40000010000 */
[----:B------:R-:W0:Y:S01]  /*6a30*/  MUFU.EX2 R90, R143 ;  /* 0x0000008f005a7308 */ /* 0x000e220000000800 */
[----:B--2---:R-:W-:Y:S01]  /*6a40*/  FADD.FTZ R91, R20, R91 ;  /* 0x0000005b145b7221 */ /* 0x004fe20000010000 */
[----:B------:R-:W-:-:S04]  /*6a50*/  FADD.FTZ R6, R154, R7 ;  /* 0x000000079a067221 */ /* 0x000fc80000010000 */
[----:B------:R-:W-:Y:S02]  /*6a60*/  FADD.FTZ R7, R149, R6 ;  /* 0x0000000695077221 */ /* 0x000fe40000010000 */
[----:B------:R-:W2:Y:S01]  /*6a70*/  MUFU.EX2 R99, R99 ;  /* 0x0000006300637308 */ /* 0x000ea20000000800 */
[----:B-1----:R-:W-:Y:S01]  /*6a80*/  FADD.FTZ R91, R95, R91 ;  /* 0x0000005b5f5b7221 */ /* 0x002fe20000010000 */
        /* <DEDUP_REMOVED lines=12> */
[----:B------:R-:W-:-:S06]  /*6b50*/  FADD.FTZ R6, R146, R7 ;  /* 0x0000000792067221 */ /* 0x000fcc0000010000 */
[----:B------:R-:W1:Y:S01]  /*6b60*/  MUFU.EX2 R107, R107 ;  /* 0x0000006b006b7308 */ /* 0x000e620000000800 */
[----:B0-----:R-:W-:-:S07]  /*6b70*/  FADD.FTZ R91, R103, R91 ;  /* 0x0000005b675b7221 */ /* 0x001fce0000010000 */
[----:B------:R-:W0:Y:S01]  /*6b80*/  MUFU.EX2 R98, R153 ;  /* 0x0000009900627308 */ /* 0x000e220000000800 */
[----:B--2---:R-:W-:-:S07]  /*6b90*/  FADD.FTZ R91, R96, R91 ;  /* 0x0000005b605b7221 */ /* 0x004fce0000010000 */
[----:B------:R-:W2:Y:S01]  /*6ba0*/  MUFU.EX2 R111, R111 ;  /* 0x0000006f006f7308 */ /* 0x000ea20000000800 */
[----:B-1----:R-:W-:-:S07]  /*6bb0*/  FADD.FTZ R91, R107, R91 ;  /* 0x0000005b6b5b7221 */ /* 0x002fce0000010000 */
        /* <DEDUP_REMOVED lines=41> */
[----:B-1----:R-:W-:Y:S01]  /*6e50*/  FADD.FTZ R91, R110, R91 ;  /* 0x0000005b6e5b7221 */ /* 0x002fe20000010000 */
[----:B0-----:R-:W-:-:S03]  /*6e60*/  FADD.FTZ R7, R101, R6 ;  /* 0x0000000665077221 */ /* 0x001fc60000010000 */
[----:B--2---:R-:W-:Y:S01]  /*6e70*/  FADD.FTZ R6, R92, R91 ;  /* 0x0000005b5c067221 */ /* 0x004fe20000010000 */
[----:B------:R-:W-:Y:S06]  /*6e80*/  @!P0 BRA `(.L_x_1013) ;  /* 0x0000000000048947 */ /* 0x000fec0003800000 */
[----:B------:R-:W-:Y:S01]  /*6e90*/  BPT.TRAP 0x1 ;  /* 0x000000040000795c */ /* 0x000fe20000300000 */
.L_x_1013:
[----:B------:R-:W-:Y:S01]  /*6ea0*/  UIADD3 UR10, UR10, 0x2a860, URZ ;  /* 0x0002a8600a0a7890 */ /* 0x000fe2000fffe03f */
[C---:B------:R-:W-:Y:S01]  /*6eb0*/  ISETP.GT.AND P1, PT, R14.reuse, R21, PT ;  /* 0x000000150e00720c */ /* 0x040fe20003f24270 */
[----:B------:R-:W-:Y:S01]  /*6ec0*/  UMOV UR5, UR4 ;  /* 0x0000000400057c82 */ /* 0x000fe20008000000 */
[----:B------:R-:W-:Y:S01]  /*6ed0*/  F2FP.F16.F32.PACK_AB R159, R95, R20 ;  /* 0x000000145f9f723e */ /* 0x000fe200000000ff */
[----:B------:R-:W-:Y:S01]  /*6ee0*/  UPRMT UR10, UR61, 0x654, UR10 ;  /* 0x000006543d0a7896 */ /* 0x000fe2000800000a */
[----:B------:R-:W-:Y:S01]  /*6ef0*/  F2FP.F16.F32.PACK_AB R154, R149, R154 ;  /* 0x0000009a959a723e */ /* 0x000fe200000000ff */
[----:B------:R-:W-:Y:S01]  /*6f00*/  VIADD R14, R14, 0xffffffff ;  /* 0xffffffff0e0e7836 */ /* 0x000fe20000000000 */
[----:B------:R-:W-:Y:S01]  /*6f10*/  F2FP.F16.F32.PACK_AB R156, R156, R171 ;  /* 0x000000ab9c9c723e */ /* 0x000fe200000000ff */
[----:B------:R-:W-:Y:S01]  /*6f20*/  IMAD.MOV.U32 R15, RZ, RZ, R13 ;  /* 0x000000ffff0f7224 */ /* 0x000fe200078e000d */
[----:B------:R-:W-:Y:S01]  /*6f30*/  F2FP.F16.F32.PACK_AB R157, R88, R117 ;  /* 0x00000075589d723e */ /* 0x000fe200000000ff */
[----:B------:R-:W-:Y:S01]  /*6f40*/  IMAD.MOV.U32 R20, RZ, RZ, R11 ;  /* 0x000000ffff147224 */ /* 0x000fe200078e000b */
[----:B------:R-:W-:Y:S01]  /*6f50*/  F2FP.F16.F32.PACK_AB R158, R173, R158 ;  /* 0x0000009ead9e723e */ /* 0x000fe200000000ff */
[----:B------:R-:W-:Y:S01]  /*6f60*/  IMAD.MOV.U32 R160, RZ, RZ, R3 ;  /* 0x000000ffffa07224 */ /* 0x000fe200078e0003 */
        /* <DEDUP_REMOVED lines=19> */
[----:B------:R-:W-:Y:S01]  /*70a0*/  F2FP.F16.F32.PACK_AB R139, R92, R110 ;  /* 0x0000006e5c8b723e */ /* 0x000fe200000000ff */
[----:B------:R-:W-:Y:S06]  /*70b0*/  @P1 BRA `(.L_x_1014) ;  /* 0xffffffd000bc1947 */ /* 0x000fec000383ffff */
.L_x_995:
[----:B------:R-:W-:Y:S01]  /*70c0*/  ISETP.NE.AND P2, PT, R23, 0x1, PT ;  /* 0x000000011700780c */ /* 0x000fe20003f45270 */
[----:B------:R-:W0:Y:S01]  /*70d0*/  S2R R15, SR_CTAID.X ;  /* 0x00000000000f7919 */ /* 0x000e220000002500 */
[----:B------:R-:W1:Y:S01]  /*70e0*/  LDC R89, c[0x0][0x2f0] ;  /* 0x0000bc00ff597b82 */ /* 0x000e620000000800 */
[----:B------:R-:W-:Y:S01]  /*70f0*/  UIADD3 UR11, -UR11, 0x1, URZ ;  /* 0x000000010b0b7890 */ /* 0x000fe2000fffe13f */
[----:B------:R-:W-:Y:S01]  /*7100*/  LOP3.LUT P1, RZ, R18, 0x80000, RZ, 0xc0, !PT ;  /* 0x0008000012ff7812 */ /* 0x000fe2000782c0ff */
[----:B------:R-:W-:-:S08]  /*7110*/  ULDC UR5, c[0x0][0x9dc] ;  /* 0x0002770000057ab9 */ /* 0x000fd00000000800 */
[----:B------:R-:W2:Y:S08]  /*7120*/  @P2 LDC R20, c[0x0][0x44c] ;  /* 0x00011300ff142b82 */ /* 0x000eb00000000800 */
[----:B------:R-:W3:Y:S01]  /*7130*/  @P2 LDC R21, c[0x0][0x450] ;  /* 0x00011400ff152b82 */ /* 0x000ee20000000800 */
[----:B-1----:R-:W-:Y:S01]  /*7140*/  IMAD R88, R16, R89, UR11 ;  /* 0x0000000b10587e24 */ /* 0x002fe2000f8e0259 */
[----:B0-----:R-:W-:-:S05]  /*7150*/  LEA R15, R15, 0x7f, 0x7 ;  /* 0x0000007f0f0f7811 */ /* 0x001fca00078e38ff */
[----:B--2---:R-:W-:-:S05]  /*7160*/  @P2 IMAD.HI.U32 R20, R15, R20, RZ ;  /* 0x000000140f142227 */ /* 0x004fca00078e00ff */
[----:B---3--:R-:W-:-:S05]  /*7170*/  @P2 SHF.R.U32.HI R15, RZ, R21, R20 ;  /* 0x00000015ff0f2219 */ /* 0x008fca0000011614 */
[----:B------:R-:W-:-:S04]  /*7180*/  IMAD.IADD R15, R88, 0x1, R15 ;  /* 0x00000001580f7824 */ /* 0x000fc800078e020f */
[----:B------:R-:W-:Y:S01]  /*7190*/  VIADD R20, R15, -UR5 ;  /* 0x800000050f147c36 */ /* 0x000fe20008000000 */
[----:B------:R-:W-:Y:S06]  /*71a0*/  @!P1 BRA `(.L_x_1015) ;  /* 0x0000000000449947 */ /* 0x000fec0003800000 */
[----:B------:R-:W-:-:S13]  /*71b0*/  ISETP.GT.AND P1, PT, R15, -0x1, PT ;  /* 0xffffffff0f00780c */ /* 0x000fda0003f24270 */
[----:B------:R-:W-:Y:S05]  /*71c0*/  @P1 BRA `(.L_x_1016) ;  /* 0x0000000000201947 */ /* 0x000fea0003800000 */
[----:B------:R-:W0:Y:S01]  /*71d0*/  LDC R90, c[0x0][0x9e4] ;  /* 0x00027900ff5a7b82 */ /* 0x000e220000000800 */
[----:B------:R-:W-:Y:S02]  /*71e0*/  LOP3.LUT R15, RZ, R15, RZ, 0x33, !PT ;  /* 0x0000000fff0f7212 */ /* 0x000fe400078e33ff */
[----:B0-----:R-:W-:-:S13]  /*71f0*/  ISETP.NE.AND P1, PT, R90, 0x1, PT ;  /* 0x000000015a00780c */ /* 0x001fda0003f25270 */
[----:B------:R-:W0:Y:S02]  /*7200*/  @P1 LDC.64 R88, c[0x0][0x9e8] ;  /* 0x00027a00ff581b82 */ /* 0x000e240000000a00 */
[----:B0-----:R-:W-:-:S05]  /*7210*/  @P1 IMAD.HI.U32 R88, R15, R88, RZ ;  /* 0x000000580f581227 */ /* 0x001fca00078e00ff */
[----:B------:R-:W-:-:S04]  /*7220*/  @P1 SHF.R.U32.HI R15, RZ, R89, R88 ;  /* 0x00000059ff0f1219 */ /* 0x000fc80000011658 */
[----:B------:R-:W-:Y:S01]  /*7230*/  LOP3.LUT R15, RZ, R15, RZ, 0x33, !PT ;  /* 0x0000000fff0f7212 */ /* 0x000fe200078e33ff */
[----:B------:R-:W-:Y:S06]  /*7240*/  BRA `(.L_x_1017) ;  /* 0x0000000000147947 */ /* 0x000fec0003800000 */
.L_x_1016:
[----:B------:R-:W0:Y:S02]  /*7250*/  LDC R90, c[0x0][0x9e4] ;  /* 0x00027900ff5a7b82 */ /* 0x000e240000000800 */
[----:B0-----:R-:W-:-:S13]  /*7260*/  ISETP.NE.AND P1, PT, R90, 0x1, PT ;  /* 0x000000015a00780c */ /* 0x001fda0003f25270 */
[----:B------:R-:W0:Y:S02]  /*7270*/  @P1 LDC.64 R88, c[0x0][0x9e8] ;  /* 0x00027a00ff581b82 */ /* 0x000e240000000a00 */
[----:B0-----:R-:W-:-:S05]  /*7280*/  @P1 IMAD.HI.U32 R88, R15, R88, RZ ;  /* 0x000000580f581227 */ /* 0x001fca00078e00ff */
[----:B------:R-:W-:-:S07]  /*7290*/  @P1 SHF.R.U32.HI R15, RZ, R89, R88 ;  /* 0x00000059ff0f1219 */ /* 0x000fce0000011658 */
.L_x_1017:
[----:B------:R-:W-:-:S05]  /*72a0*/  IMAD R15, R15, R90, RZ ;  /* 0x0000005a0f0f7224 */ /* 0x000fca00078e02ff */
[----:B------:R-:W-:-:S07]  /*72b0*/  VIMNMX R20, R20, R15, !PT ;  /* 0x0000000f14147248 */ /* 0x000fce0007fe0100 */
.L_x_1015:
[----:B------:R-:W-:-:S04]  /*72c0*/  VIADD R20, R20, 0x5f ;  /* 0x0000005f14147836 */ /* 0x000fc80000000000 */
[----:B------:R-:W-:-:S05]  /*72d0*/  IMAD.HI R20, R20, 0x2aaaaaab, RZ ;  /* 0x2aaaaaab14147827 */ /* 0x000fca00078e02ff */
[----:B------:R-:W-:-:S04]  /*72e0*/  SHF.R.U32.HI R15, RZ, 0x1f, R20 ;  /* 0x0000001fff0f7819 */ /* 0x000fc80000011614 */
[----:B------:R-:W-:-:S04]  /*72f0*/  LEA.HI.SX32 R20, R20, R15, 0x1c ;  /* 0x0000000f14147211 */ /* 0x000fc800078fe2ff */
[----:B------:R-:W-:-:S04]  /*7300*/  VIMNMX R15, R17, R20, !PT ;  /* 0x00000014110f7248 */ /* 0x000fc80007fe0100 */
[----:B------:R-:W-:-:S13]  /*7310*/  ISETP.GE.AND P1, PT, R14, R15, PT ;  /* 0x0000000f0e00720c */ /* 0x000fda0003f26270 */
[----:B------:R-:W-:Y:S05]  /*7320*/  @!P1 BRA `(.L_x_1018) ;  /* 0x0000001800ec9947 */ /* 0x000fea0003800000 */
[----:B------:R-:W-:Y:S01]  /*7330*/  IMAD.MOV.U32 R20, RZ, RZ, R13 ;  /* 0x000000ffff147224 */ /* 0x000fe200078e000d */
[----:B------:R-:W-:Y:S01]  /*7340*/  UMOV UR6, UR4 ;  /* 0x0000000400067c82 */ /* 0x000fe20008000000 */
[----:B------:R-:W-:Y:S02]  /*7350*/  IMAD.MOV.U32 R21, RZ, RZ, R11 ;  /* 0x000000ffff157224 */ /* 0x000fe400078e000b */
[----:B------:R-:W-:-:S07]  /*7360*/  IMAD.MOV.U32 R160, RZ, RZ, R3 ;  /* 0x000000ffffa07224 */ /* 0x000fce00078e0003 */
.L_x_1029:
[----:B------:R-:W-:-:S04]  /*7370*/  UIADD3 UR4, UR6, 0x1, URZ ;  /* 0x0000000106047890 */ /* 0x000fc8000fffe03f */
[----:B------:R-:W-:-:S04]  /*7380*/  UISETP.NE.AND UP0, UPT, UR4, 0x2, UPT ;  /* 0x000000020400788c */ /* 0x000fc8000bf05270 */
[----:B------:R-:W-:Y:S02]  /*7390*/  USEL UR5, URZ, 0x1, UP0 ;  /* 0x000000013f057887 */ /* 0x000fe40008000000 */
[----:B------:R-:W-:-:S04]  /*73a0*/  USEL UR4, UR4, URZ, UP0 ;  /* 0x0000003f04047287 */ /* 0x000fc80008000000 */
[----:B------:R-:W-:Y:S01]  /*73b0*/  LOP3.LUT R3, R160, UR5, RZ, 0x3c, !PT ;  /* 0x00000005a0037c12 */ /* 0x000fe2000f8e3cff */
[----:B------:R-:W-:Y:S07]  /*73c0*/  @!P0 BRA `(.L_x_1019) ;  /* 0x0000000000048947 */ /* 0x000fee0003800000 */
[----:B------:R-:W-:Y:S01]  /*73d0*/  BPT.TRAP 0x1 ;  /* 0x000000040000795c */ /* 0x000fe20000300000 */
.L_x_1019:
[----:B------:R-:W-:Y:S01]  /*73e0*/  ULEA UR5, UR4, UR38, 0x3 ;  /* 0x0000002604057291 */ /* 0x000fe2000f8e183f */
[----:B------:R-:W-:-:S08]  /*73f0*/  SHF.L.U32 R11, R3, 0x1f, RZ ;  /* 0x0000001f030b7819 */ /* 0x000fd000000006ff */
[----:B------:R0:W1:Y:S01]  /*7400*/  SYNCS.PHASECHK.TRANS64.TRYWAIT P1, [UR5+0x2a830], R11 ;  /* 0x02a8300bff0075a7 */ /* 0x0000620008020145 */
[----:B------:R-:W-:Y:S05]  /*7410*/  @!P0 BRA `(.L_x_1020) ;  /* 0x0000000000048947 */ /* 0x000fea0003800000 */
[----:B------:R-:W-:Y:S01]  /*7420*/  BPT.TRAP 0x1 ;  /* 0x000000040000795c */ /* 0x000fe20000300000 */
.L_x_1020:
[----:B-1----:R-:W-:Y:S05]  /*7430*/  @P1 BRA `(.L_x_1021) ;  /* 0x0000000000081947 */ /* 0x002fea0003800000 */
[----:B------:R-:W1:Y:S02]  /*7440*/  SYNCS.PHASECHK.TRANS64.TRYWAIT P1, [UR5+0x2a830], R11 ;  /* 0x02a8300bff0075a7 */ /* 0x000e640008020145 */
[----:B-1----:R-:W-:Y:S05]  /*7450*/  @!P1 BRA `(.L_x_1022) ;  /* 0x000000ac00409947 */ /* 0x002fea0003800000 */
.L_x_1021:
        /* <DEDUP_REMOVED lines=129> */
.L_x_1023:
[----:B------:R-:W-:Y:S01]  /*7c70*/  ULEA UR7, UR6, UR38, 0x3 ;  /* 0x0000002606077291 */ /* 0x000fe2000f8e183f */
[----:B------:R-:W-:-:S08]  /*7c80*/  SHF.L.U32 R0, R160, 0x1f, RZ ;  /* 0x0000001fa0007819 */ /* 0x000fd000000006ff */
[----:B------:R2:W3:Y:S01]  /*7c90*/  SYNCS.PHASECHK.TRANS64.TRYWAIT P1, [UR7+0x2a850], R0 ;  /* 0x02a85000ff0075a7 */ /* 0x0004e20008020147 */
[----:B------:R-:W-:Y:S05]  /*7ca0*/  @!P0 BRA `(.L_x_1024) ;  /* 0x0000000000048947 */ /* 0x000fea0003800000 */
[----:B------:R-:W-:Y:S01]  /*7cb0*/  BPT.TRAP 0x1 ;  /* 0x000000040000795c */ /* 0x000fe20000300000 */
.L_x_1024:
[----:B---3--:R-:W-:Y:S05]  /*7cc0*/  @P1 BRA `(.L_x_1025) ;  /* 0x0000000000081947 */ /* 0x008fea0003800000 */
[----:B------:R-:W3:Y:S02]  /*7cd0*/  SYNCS.PHASECHK.TRANS64.TRYWAIT P1, [UR7+0x2a850], R0 ;  /* 0x02a85000ff0075a7 */ /* 0x000ee40008020147 */
[----:B---3--:R-:W-:Y:S05]  /*7ce0*/  @!P1 BRA `(.L_x_1026) ;  /* 0x000000a400349947 */ /* 0x008fea0003800000 */
.L_x_1025:
        /* <DEDUP_REMOVED lines=38> */
.L_x_1027:
[----:B0-2---:R-:W-:Y:S01]  /*7f50*/  FMNMX.FTZ R0, R88, R21, !PT ;  /* 0x0000001558007209 */ /* 0x005fe20007810000 */
[----:B-1----:R-:W0:Y:S01]  /*7f60*/  LDC R12, c[0x0][0x988] ;  /* 0x00026200ff0c7b82 */ /* 0x002e220000000800 */
[----:B------:R-:W-:Y:S01]  /*7f70*/  FMNMX.FTZ R2, R90, R20, !PT ;  /* 0x000000145a027209 */ /* 0x000fe20007810000 */
[----:B------:R-:W-:Y:S01]  /*7f80*/  ULEA UR5, UR4, UR38, 0x3 ;  /* 0x0000002604057291 */ /* 0x000fe2000f8e183f */
[----:B------:R-:W-:Y:S02]  /*7f90*/  FMNMX.FTZ R11, R89, R0, !PT ;  /* 0x00000000590b7209 */ /* 0x000fe40007810000 */
[----:B------:R-:W-:Y:S01]  /*7fa0*/  FMNMX.FTZ R13, R91, R2, !PT ;  /* 0x000000025b0d7209 */ /* 0x000fe20007810000 */
[----:B------:R-:W-:Y:S01]  /*7fb0*/  UIADD3 UR5, UR5, 0x2a840, URZ ;  /* 0x0002a84005057890 */ /* 0x000fe2000fffe03f */
[----:B------:R-:W-:Y:S02]  /*7fc0*/  FMNMX.FTZ R0, R92, R11, !PT ;  /* 0x0000000b5c007209 */ /* 0x000fe40007810000 */
[----:B------:R-:W-:Y:S01]  /*7fd0*/  FMNMX.FTZ R2, R94, R13, !PT ;  /* 0x0000000d5e027209 */ /* 0x000fe20007810000 */
[----:B------:R-:W-:Y:S01]  /*7fe0*/  UPRMT UR5, UR61, 0x654, UR5 ;  /* 0x000006543d057896 */ /* 0x000fe20008000005 */
[----:B------:R-:W-:-:S02]  /*7ff0*/  FMNMX.FTZ R11, R93, R0, !PT ;  /* 0x000000005d0b7209 */ /* 0x000fc40007810000 */
[----:B------:R-:W-:Y:S02]  /*8000*/  FMNMX.FTZ R13, R95, R2, !PT ;  /* 0x000000025f0d7209 */ /* 0x000fe40007810000 */
[----:B------:R-:W-:Y:S02]  /*8010*/  FMNMX.FTZ R0, R96, R11, !PT ;  /* 0x0000000b60007209 */ /* 0x000fe40007810000 */
[----:B------:R-:W-:Y:S02]  /*8020*/  FMNMX.FTZ R2, R98, R13, !PT ;  /* 0x0000000d62027209 */ /* 0x000fe40007810000 */
[----:B------:R-:W-:Y:S01]  /*8030*/  FMNMX.FTZ R11, R97, R0, !PT ;  /* 0x00000000610b7209 */ /* 0x000fe20007810000 */
[----:B------:R-:W-:Y:S01]  /*8040*/  SYNCS.ARRIVE.TRANS64.RED.A1T0 RZ, [UR5], RZ ;  /* 0x000000ffffff79a7 */ /* 0x000fe20008100405 */
        /* <DEDUP_REMOVED lines=36> */
[----:B------:R-:W-:-:S03]  /*8290*/  FMNMX.FTZ R2, R135, R2, !PT ;  /* 0x0000000287027209 */ /* 0x000fc60007810000 */
[----:B------:R-:W1:Y:S04]  /*82a0*/  SHFL.BFLY PT, R11, R0, 0x2, 0x1f ;  /* 0x0c401f00000b7f89 */ /* 0x000e6800000e0000 */
[----:B------:R-:W2:Y:S01]  /*82b0*/  SHFL.BFLY PT, R13, R2, 0x2, 0x1f ;  /* 0x0c401f00020d7f89 */ /* 0x000ea200000e0000 */
[----:B-1----:R-:W-:Y:S02]  /*82c0*/  FMNMX.FTZ R136, R0, R11, !PT ;  /* 0x0000000b00887209 */ /* 0x002fe40007810000 */
[----:B--2---:R-:W-:-:S03]  /*82d0*/  FMNMX.FTZ R137, R2, R13, !PT ;  /* 0x0000000d02897209 */ /* 0x004fc60007810000 */
[----:B------:R-:W1:Y:S04]  /*82e0*/  SHFL.BFLY PT, R11, R136, 0x1, 0x1f ;  /* 0x0c201f00880b7f89 */ /* 0x000e6800000e0000 */
[----:B------:R-:W2:Y:S01]  /*82f0*/  SHFL.BFLY PT, R138, R137, 0x1, 0x1f ;  /* 0x0c201f00898a7f89 */ /* 0x000ea200000e0000 */
[----:B-1----:R-:W-:Y:S02]  /*8300*/  FMNMX.FTZ R11, R136, R11, !PT ;  /* 0x0000000b880b7209 */ /* 0x002fe40007810000 */
[----:B--2---:R-:W-:-:S03]  /*8310*/  FMNMX.FTZ R13, R137, R138, !PT ;  /* 0x0000008a890d7209 */ /* 0x004fc60007810000 */
[C---:B0-----:R-:W-:Y:S01]  /*8320*/  FMUL.FTZ R139, R11.reuse, R12 ;  /* 0x0000000c0b8b7220 */ /* 0x041fe20000410000 */
[----:B------:R-:W-:-:S03]  /*8330*/  FADD.FTZ R21, -R11, R21 ;  /* 0x000000150b157221 */ /* 0x000fc60000010100 */
[-CC-:B------:R-:W-:Y:S01]  /*8340*/  FFMA.FTZ R156, R89, R12.reuse, -R139.reuse ;  /* 0x0000000c599c7223 */ /* 0x180fe2000001088b */
[-CC-:B------:R-:W-:Y:S01]  /*8350*/  FFMA.FTZ R89, R93, R12.reuse, -R139.reuse ;  /* 0x0000000c5d597223 */ /* 0x180fe2000001088b */
[-CC-:B------:R-:W-:Y:S01]  /*8360*/  FFMA.FTZ R93, R97, R12.reuse, -R139.reuse ;  /* 0x0000000c615d7223 */ /* 0x180fe2000001088b */
[-CC-:B------:R-:W-:Y:S01]  /*8370*/  FFMA.FTZ R97, R101, R12.reuse, -R139.reuse ;  /* 0x0000000c65617223 */ /* 0x180fe2000001088b */
[-CC-:B------:R-:W-:Y:S01]  /*8380*/  FFMA.FTZ R101, R105, R12.reuse, -R139.reuse ;  /* 0x0000000c69657223 */ /* 0x180fe2000001088b */
[-CC-:B------:R-:W-:Y:S01]  /*8390*/  FFMA.FTZ R105, R109, R12.reuse, -R139.reuse ;  /* 0x0000000c6d697223 */ /* 0x180fe2000001088b */
[-CC-:B------:R-:W-:Y:S01]  /*83a0*/  FFMA.FTZ R109, R113, R12.reuse, -R139.reuse ;  /* 0x0000000c716d7223 */ /* 0x180fe2000001088b */
[-CC-:B------:R-:W-:Y:S01]  /*83b0*/  FFMA.FTZ R113, R117, R12.reuse, -R139.reuse ;  /* 0x0000000c75717223 */ /* 0x180fe2000001088b */
[-C--:B------:R-:W-:Y:S01]  /*83c0*/  FMUL.FTZ R138, R21, R12.reuse ;  /* 0x0000000c158a7220 */ /* 0x080fe20000410000 */
[-CC-:B------:R-:W-:Y:S01]  /*83d0*/  FFMA.FTZ R117, R121, R12.reuse, -R139.reuse ;  /* 0x0000000c79757223 */ /* 0x180fe2000001088b */
[----:B------:R-:W-:Y:S01]  /*83e0*/  FADD.FTZ R21, -R13, R20 ;  /* 0x000000140d157221 */ /* 0x000fe20000010100 */
[-CC-:B------:R-:W-:Y:S01]  /*83f0*/  FFMA.FTZ R121, R125, R12.reuse, -R139.reuse ;  /* 0x0000000c7d797223 */ /* 0x180fe2000001088b */
[-CC-:B------:R-:W-:Y:S01]  /*8400*/  FFMA.FTZ R125, R129, R12.reuse, -R139.reuse ;  /* 0x0000000c817d7223 */ /* 0x180fe2000001088b */
[-CC-:B------:R-:W-:Y:S01]  /*8410*/  FFMA.FTZ R129, R133, R12.reuse, -R139.reuse ;  /* 0x0000000c85817223 */ /* 0x180fe2000001088b */
[-C--:B------:R-:W-:Y:S01]  /*8420*/  FMUL.FTZ R133, R13, R12.reuse ;  /* 0x0000000c0d857220 */ /* 0x080fe20000410000 */
[-C--:B------:R-:W-:Y:S01]  /*8430*/  FMUL.FTZ R2, R21, R12.reuse ;  /* 0x0000000c15027220 */ /* 0x080fe20000410000 */
[-C--:B------:R-:W-:Y:S01]  /*8440*/  FFMA.FTZ R21, R88, R12.reuse, -R139 ;  /* 0x0000000c58157223 */ /* 0x080fe2000001088b */
[----:B------:R-:W-:Y:S01]  /*8450*/  MUFU.EX2 R0, R138 ;  /* 0x0000008a00007308 */ /* 0x000fe20000000800 */
[-CC-:B------:R-:W-:Y:S01]  /*8460*/  FFMA.FTZ R90, R90, R12.reuse, -R133.reuse ;  /* 0x0000000c5a5a7223 */ /* 0x180fe20000010885 */
[-C--:B------:R-:W-:Y:S01]  /*8470*/  FFMA.FTZ R91, R91, R12.reuse, -R133 ;  /* 0x0000000c5b5b7223 */ /* 0x080fe20000010885 */
[-C--:B------:R-:W-:Y:S01]  /*8480*/  FFMA.FTZ R158, R92, R12.reuse, -R139 ;  /* 0x0000000c5c9e7223 */ /* 0x080fe2000001088b */
[-CC-:B------:R-:W-:Y:S01]  /*8490*/  FFMA.FTZ R94, R94, R12.reuse, -R133.reuse ;  /* 0x0000000c5e5e7223 */ /* 0x180fe20000010885 */
[-C--:B------:R-:W-:Y:S01]  /*84a0*/  FFMA.FTZ R95, R95, R12.reuse, -R133 ;  /* 0x0000000c5f5f7223 */ /* 0x080fe20000010885 */
[-C--:B------:R-:W-:Y:S01]  /*84b0*/  FFMA.FTZ R152, R96, R12.reuse, -R139 ;  /* 0x0000000c60987223 */ /* 0x080fe2000001088b */
[-CC-:B------:R-:W-:Y:S01]  /*84c0*/  FFMA.FTZ R98, R98, R12.reuse, -R133.reuse ;  /* 0x0000000c62627223 */ /* 0x180fe20000010885 */
[----:B------:R-:W-:Y:S01]  /*84d0*/  MUFU.EX2 R2, R2 ;  /* 0x0000000200027308 */ /* 0x000fe20000000800 */
[-C--:B------:R-:W-:Y:S01]  /*84e0*/  FFMA.FTZ R99, R99, R12.reuse, -R133 ;  /* 0x0000000c63637223 */ /* 0x080fe20000010885 */
[-C--:B------:R-:W-:Y:S01]  /*84f0*/  FFMA.FTZ R154, R100, R12.reuse, -R139 ;  /* 0x0000000c649a7223 */ /* 0x080fe2000001088b */
[-CC-:B------:R-:W-:Y:S01]  /*8500*/  FFMA.FTZ R102, R102, R12.reuse, -R133.reuse ;  /* 0x0000000c66667223 */ /* 0x180fe20000010885 */
[-C--:B------:R-:W-:Y:S01]  /*8510*/  FFMA.FTZ R103, R103, R12.reuse, -R133 ;  /* 0x0000000c67677223 */ /* 0x080fe20000010885 */
[-C--:B------:R-:W-:Y:S01]  /*8520*/  FFMA.FTZ R148, R104, R12.reuse, -R139 ;  /* 0x0000000c68947223 */ /* 0x080fe2000001088b */
[-CC-:B------:R-:W-:Y:S01]  /*8530*/  FFMA.FTZ R106, R106, R12.reuse, -R133.reuse ;  /* 0x0000000c6a6a7223 */ /* 0x180fe20000010885 */
[-C--:B------:R-:W-:Y:S01]  /*8540*/  FFMA.FTZ R107, R107, R12.reuse, -R133 ;  /* 0x0000000c6b6b7223 */ /* 0x080fe20000010885 */
[----:B------:R-:W0:Y:S01]  /*8550*/  MUFU.EX2 R21, R21 ;  /* 0x0000001500157308 */ /* 0x000e220000000800 */
[-C--:B------:R-:W-:Y:S01]  /*8560*/  FFMA.FTZ R150, R108, R12.reuse, -R139 ;  /* 0x0000000c6c967223 */ /* 0x080fe2000001088b */
[-CC-:B------:R-:W-:Y:S01]  /*8570*/  FFMA.FTZ R110, R110, R12.reuse, -R133.reuse ;  /* 0x0000000c6e6e7223 */ /* 0x180fe20000010885 */
[-C--:B------:R-:W-:Y:S01]  /*8580*/  FFMA.FTZ R111, R111, R12.reuse, -R133 ;  /* 0x0000000c6f6f7223 */ /* 0x080fe20000010885 */
[-C--:B------:R-:W-:Y:S01]  /*8590*/  FFMA.FTZ R144, R112, R12.reuse, -R139 ;  /* 0x0000000c70907223 */ /* 0x080fe2000001088b */
[-CC-:B------:R-:W-:Y:S01]  /*85a0*/  FFMA.FTZ R114, R114, R12.reuse, -R133.reuse ;  /* 0x0000000c72727223 */ /* 0x180fe20000010885 */
[-C--:B------:R-:W-:Y:S01]  /*85b0*/  FFMA.FTZ R115, R115, R12.reuse, -R133 ;  /* 0x0000000c73737223 */ /* 0x080fe20000010885 */
[-C--:B------:R-:W-:Y:S01]  /*85c0*/  FFMA.FTZ R146, R116, R12.reuse, -R139 ;  /* 0x0000000c74927223 */ /* 0x080fe2000001088b */
[----:B------:R-:W1:Y:S01]  /*85d0*/  MUFU.EX2 R157, R90 ;  /* 0x0000005a009d7308 */ /* 0x000e620000000800 */
[-CC-:B------:R-:W-:Y:S01]  /*85e0*/  FFMA.FTZ R118, R118, R12.reuse, -R133.reuse ;  /* 0x0000000c76767223 */ /* 0x180fe20000010885 */
[-C--:B------:R-:W-:Y:S01]  /*85f0*/  FFMA.FTZ R119, R119, R12.reuse, -R133 ;  /* 0x0000000c77777223 */ /* 0x080fe20000010885 */
[-C--:B------:R-:W-:Y:S01]  /*8600*/  FFMA.FTZ R140, R120, R12.reuse, -R139 ;  /* 0x0000000c788c7223 */ /* 0x080fe2000001088b */
[-CC-:B------:R-:W-:Y:S01]  /*8610*/  FFMA.FTZ R122, R122, R12.reuse, -R133.reuse ;  /* 0x0000000c7a7a7223 */ /* 0x180fe20000010885 */
[-C--:B------:R-:W-:Y:S01]  /*8620*/  FFMA.FTZ R123, R123, R12.reuse, -R133 ;  /* 0x0000000c7b7b7223 */ /* 0x080fe20000010885 */
[-C--:B------:R-:W-:Y:S01]  /*8630*/  FFMA.FTZ R142, R124, R12.reuse, -R139 ;  /* 0x0000000c7c8e7223 */ /* 0x080fe2000001088b */
[-C--:B------:R-:W-:Y:S01]  /*8640*/  FFMA.FTZ R126, R126, R12.reuse, -R133 ;  /* 0x0000000c7e7e7223 */ /* 0x080fe20000010885 */
[----:B------:R-:W2:Y:S01]  /*8650*/  MUFU.EX2 R156, R156 ;  /* 0x0000009c009c7308 */ /* 0x000ea20000000800 */
[----:B0-----:R-:W-:Y:S01]  /*8660*/  FFMA.FTZ R7, R0, R7, R21 ;  /* 0x0000000700077223 */ /* 0x001fe20000010015 */
[-C--:B------:R-:W-:Y:S01]  /*8670*/  FFMA.FTZ R127, R127, R12.reuse, -R133 ;  /* 0x0000000c7f7f7223 */ /* 0x080fe20000010885 */
[-C--:B------:R-:W-:Y:S01]  /*8680*/  FFMA.FTZ R136, R128, R12.reuse, -R139 ;  /* 0x0000000c80887223 */ /* 0x080fe2000001088b */
[-CC-:B------:R-:W-:Y:S01]  /*8690*/  FFMA.FTZ R130, R130, R12.reuse, -R133.reuse ;  /* 0x0000000c82827223 */ /* 0x180fe20000010885 */
[-C--:B------:R-:W-:Y:S01]  /*86a0*/  FFMA.FTZ R131, R131, R12.reuse, -R133 ;  /* 0x0000000c83837223 */ /* 0x080fe20000010885 */
[-C--:B------:R-:W-:Y:S01]  /*86b0*/  FFMA.FTZ R138, R132, R12.reuse, -R139 ;  /* 0x0000000c848a7223 */ /* 0x080fe2000001088b */
[----:B------:R-:W-:Y:S01]  /*86c0*/  FFMA.FTZ R134, R134, R12, -R133 ;  /* 0x0000000c86867223 */ /* 0x000fe20000010885 */
[----:B------:R-:W0:Y:S01]  /*86d0*/  MUFU.EX2 R91, R91 ;  /* 0x0000005b005b7308 */ /* 0x000e220000000800 */
[----:B-1----:R-:W-:Y:S01]  /*86e0*/  FFMA.FTZ R6, R2, R6, R157 ;  /* 0x0000000602067223 */ /* 0x002fe2000001009d */
[----:B------:R-:W-:-:S06]  /*86f0*/  FFMA.FTZ R133, R135, R12, -R133 ;  /* 0x0000000c87857223 */ /* 0x000fcc0000010885 */
        /* <DEDUP_REMOVED lines=92> */
.L_x_1028:
[----:B------:R-:W-:Y:S01]  /*8cc0*/  UIADD3 UR5, UR7, 0x2a860, URZ ;  /* 0x0002a86007057890 */ /* 0x000fe2000fffe03f */
[----:B------:R-:W-:Y:S01]  /*8cd0*/  ISETP.GT.AND P1, PT, R14, R15, PT ;  /* 0x0000000f0e00720c */ /* 0x000fe20003f24270 */
        /* <DEDUP_REMOVED lines=32> */
.L_x_1018:
[----:B------:R-:W-:-:S13]  /*8ee0*/  ISETP.GE.AND P1, PT, R14, R17, PT ;  /* 0x000000110e00720c */ /* 0x000fda0003f26270 */
[----:B------:R-:W-:Y:S05]  /*8ef0*/  @!P1 BRA `(.L_x_1030) ;  /* 0x0000002c00649947 */ /* 0x000fea0003800000 */
[----:B------:R-:W-:Y:S01]  /*8f00*/  IMAD.MOV.U32 R15, RZ, RZ, R13 ;  /* 0x000000ffff0f7224 */ /* 0x000fe200078e000d */
[----:B------:R-:W-:Y:S01]  /*8f10*/  UMOV UR6, UR4 ;  /* 0x0000000400067c82 */ /* 0x000fe20008000000 */
[----:B------:R-:W-:Y:S01]  /*8f20*/  IMAD.MOV.U32 R20, RZ, RZ, R11 ;  /* 0x000000ffff147224 */ /* 0x000fe200078e000b */
[----:B------:R-:W-:Y:S01]  /*8f30*/  ULDC UR60, c[0x0][0x9e4] ;  /* 0x00027900003c7ab9 */ /* 0x000fe20000000800 */
[----:B------:R-:W-:-:S07]  /*8f40*/  IMAD.MOV.U32 R21, RZ, RZ, R3 ;  /* 0x000000ffff157224 */ /* 0x000fce00078e0003 */
.L_x_1049:
[----:B------:R-:W-:-:S04]  /*8f50*/  UIADD3 UR4, UR6, 0x1, URZ ;  /* 0x0000000106047890 */ /* 0x000fc8000fffe03f */
[----:B------:R-:W-:-:S04]  /*8f60*/  UISETP.NE.AND UP0, UPT, UR4, 0x2, UPT ;  /* 0x000000020400788c */ /* 0x000fc8000bf05270 */
[----:B------:R-:W-:Y:S02]  /*8f70*/  USEL UR5, URZ, 0x1, UP0 ;  /* 0x000000013f057887 */ /* 0x000fe40008000000 */
[----:B------:R-:W-:-:S04]  /*8f80*/  USEL UR4, UR4, URZ, UP0 ;  /* 0x0000003f04047287 */ /* 0x000fc80008000000 */
[----:B------:R-:W-:Y:S01]  /*8f90*/  LOP3.LUT R3, R21, UR5, RZ, 0x3c, !PT ;  /* 0x0000000515037c12 */ /* 0x000fe2000f8e3cff */
[----:B------:R-:W-:Y:S07]  /*8fa0*/  @!P0 BRA `(.L_x_1031) ;  /* 0x0000000000048947 */ /* 0x000fee0003800000 */
[----:B------:R-:W-:Y:S01]  /*8fb0*/  BPT.TRAP 0x1 ;  /* 0x000000040000795c */ /* 0x000fe20000300000 */
.L_x_1031:
[----:B------:R-:W-:Y:S01]  /*8fc0*/  ULEA UR7, UR4, UR38, 0x3 ;  /* 0x0000002604077291 */ /* 0x000fe2000f8e183f */
[----:B------:R-:W-:-:S08]  /*8fd0*/  SHF.L.U32 R11, R3, 0x1f, RZ ;  /* 0x0000001f030b7819 */ /* 0x000fd000000006ff */
[----:B------:R0:W1:Y:S01]  /*8fe0*/  SYNCS.PHASECHK.TRANS64.TRYWAIT P1, [UR7+0x2a830], R11 ;  /* 0x02a8300bff0075a7 */ /* 0x0000620008020147 */
[----:B------:R-:W-:Y:S05]  /*8ff0*/  @!P0 BRA `(.L_x_1032) ;  /* 0x0000000000048947 */ /* 0x000fea0003800000 */
[----:B------:R-:W-:Y:S01]  /*9000*/  BPT.TRAP 0x1 ;  /* 0x000000040000795c */ /* 0x000fe20000300000 */
.L_x_1032:
[----:B-1----:R-:W-:Y:S05]  /*9010*/  @P1 BRA `(.L_x_1033) ;  /* 0x0000000000081947 */ /* 0x002fea0003800000 */
[----:B------:R-:W1:Y:S02]  /*9020*/  SYNCS.PHASECHK.TRANS64.TRYWAIT P1, [UR7+0x2a830], R11 ;  /* 0x02a8300bff0075a7 */ /* 0x000e640008020147 */
[----:B-1----:R-:W-:Y:S05]  /*9030*/  @!P1 BRA `(.L_x_1034) ;  /* 0x0000009000789947 */ /* 0x002fea0003800000 */
.L_x_1033:
        /* <DEDUP_REMOVED lines=129> */
.L_x_1035:
[----:B------:R-:W-:Y:S01]  /*9850*/  ULEA UR5, UR6, UR38, 0x3 ;  /* 0x0000002606057291 */ /* 0x000fe2000f8e183f */
[----:B------:R-:W-:-:S08]  /*9860*/  SHF.L.U32 R0, R21, 0x1f, RZ ;  /* 0x0000001f15007819 */ /* 0x000fd000000006ff */
[----:B------:R2:W3:Y:S01]  /*9870*/  SYNCS.PHASECHK.TRANS64.TRYWAIT P1, [UR5+0x2a850], R0 ;  /* 0x02a85000ff0075a7 */ /* 0x0004e20008020145 */
[----:B------:R-:W-:Y:S05]  /*9880*/  @!P0 BRA `(.L_x_1036) ;  /* 0x0000000000048947 */ /* 0x000fea0003800000 */
[----:B------:R-:W-:Y:S01]  /*9890*/  BPT.TRAP 0x1 ;  /* 0x000000040000795c */ /* 0x000fe20000300000 */
.L_x_1036:
[----:B---3--:R-:W-:Y:S05]  /*98a0*/  @P1 BRA `(.L_x_1037) ;  /* 0x0000000000081947 */ /* 0x008fea0003800000 */
[----:B------:R-:W3:Y:S02]  /*98b0*/  SYNCS.PHASECHK.TRANS64.TRYWAIT P1, [UR5+0x2a850], R0 ;  /* 0x02a85000ff0075a7 */ /* 0x000ee40008020145 */
[----:B---3--:R-:W-:Y:S05]  /*98c0*/  @!P1 BRA `(.L_x_1038) ;  /* 0x00000088006c9947 */ /* 0x008fea0003800000 */
.L_x_1037:
        /* <DEDUP_REMOVED lines=38> */
.L_x_1039:
        /* <DEDUP_REMOVED lines=17> */
[C---:B------:R-:W-:Y:S01]  /*9c40*/  VIADD R140, R13.reuse, 0xffffffff ;  /* 0xffffffff0d8c7836 */ /* 0x040fe20000000000 */
[----:B------:R-:W-:-:S05]  /*9c50*/  IADD3 R0, R13, -UR11, R22 ;  /* 0x8000000b0d007c10 */ /* 0x000fca000fffe016 */
[C---:B------:R-:W-:Y:S02]  /*9c60*/  VIADD R138, R0.reuse, UR10 ;  /* 0x0000000a008a7c36 */ /* 0x040fe40008000000 */
[----:B------:R-:W-:Y:S02]  /*9c70*/  VIADD R139, R0, UR6 ;  /* 0x00000006008b7c36 */ /* 0x000fe40008000000 */
[--C-:B0-----:R-:W-:Y:S02]  /*9c80*/  IMAD.IADD R0, R138, 0x1, R21.reuse ;  /* 0x000000018a007824 */ /* 0x101fe400078e0215 */
[----:B------:R-:W-:Y:S01]  /*9c90*/  IMAD.IADD R2, R139, 0x1, R21 ;  /* 0x000000018b027824 */ /* 0x000fe200078e0215 */
[----:B------:R-:W-:Y:S06]  /*9ca0*/  @!P1 BRA `(.L_x_1040) ;  /* 0x0000000000609947 */ /* 0x000fec0003800000 */
[----:B------:R-:W-:Y:S01]  /*9cb0*/  ULDC UR7, c[0x0][0x2f0] ;  /* 0x0000bc0000077ab9 */ /* 0x000fe20000000800 */
[----:B------:R-:W-:Y:S01]  /*9cc0*/  ULDC UR6, c[0x0][0x288] ;  /* 0x0000a20000067ab9 */ /* 0x000fe20000000800 */
        /* <DEDUP_REMOVED lines=13> */
.L_x_1042:
[----:B------:R-:W-:-:S05]  /*9da0*/  IMAD.U32 R21, RZ, RZ, UR60 ;  /* 0x0000003cff157e24 */ /* 0x000fca000f8e00ff */
[----:B------:R-:W-:-:S13]  /*9db0*/  ISETP.NE.AND P1, PT, R21, 0x1, PT ;  /* 0x000000011500780c */ /* 0x000fda0003f25270 */
[----:B------:R-:W0:Y:S02]  /*9dc0*/  @P1 LDC.64 R142, c[0x0][0x9e8] ;  /* 0x00027a00ff8e1b82 */ /* 0x000e240000000a00 */
[----:B0-----:R-:W-:-:S05]  /*9dd0*/  @P1 IMAD.HI.U32 R12, R13, R142, RZ ;  /* 0x0000008e0d0c1227 */ /* 0x001fca00078e00ff */
[----:B------:R-:W-:-:S07]  /*9de0*/  @P1 SHF.R.U32.HI R13, RZ, R143, R12 ;  /* 0x0000008fff0d1219 */ /* 0x000fce000001160c */
.L_x_1043:
[----:B------:R-:W-:Y:S05]  /*9df0*/  BSYNC B0 ;  /* 0x0000000000007941 */ /* 0x000fea0003800000 */
.L_x_1041:
[----:B------:R-:W-:-:S05]  /*9e00*/  IMAD R13, R13, R21, R140 ;  /* 0x000000150d0d7224 */ /* 0x000fca00078e028c */
[----:B------:R-:W-:Y:S02]  /*9e10*/  VIADDMNMX R0, R13, R21, R0, PT ;  /* 0x000000150d007246 */ /* 0x000fe40003800100 */
[----:B------:R-:W-:-:S07]  /*9e20*/  VIMNMX R2, R2, R13, !PT ;  /* 0x0000000d02027248 */ /* 0x000fce0007fe0100 */
.L_x_1040:
        /* <DEDUP_REMOVED lines=135> */
.L_x_1046:
[----:B------:R-:W-:-:S05]  /*a6a0*/  IMAD.U32 R88, RZ, RZ, UR60 ;  /* 0x0000003cff587e24 */ /* 0x000fca000f8e00ff */
[----:B------:R-:W-:-:S13]  /*a6b0*/  ISETP.NE.AND P6, PT, R88, 0x1, PT ;  /* 0x000000015800780c */ /* 0x000fda0003fc5270 */
[----:B------:R-:W0:Y:S02]  /*a6c0*/  @P6 LDC.64 R138, c[0x0][0x9e8] ;  /* 0x00027a00ff8a6b82 */ /* 0x000e240000000a00 */
[----:B0-----:R-:W-:-:S05]  /*a6d0*/  @P6 IMAD.HI.U32 R12, R11, R138, RZ ;  /* 0x0000008a0b0c6227 */ /* 0x001fca00078e00ff */
[----:B------:R-:W-:-:S07]  /*a6e0*/  @P6 SHF.R.U32.HI R11, RZ, R139, R12 ;  /* 0x0000008bff0b6219 */ /* 0x000fce000001160c */
.L_x_1047:
[----:B------:R-:W-:Y:S05]  /*a6f0*/  BSYNC B0 ;  /* 0x0000000000007941 */ /* 0x000fea0003800000 */
.L_x_1045:
[----:B------:R-:W-:-:S05]  /*a700*/  IMAD R11, R11, R88, R140 ;  /* 0x000000580b0b7224 */ /* 0x000fca00078e028c */
[----:B------:R-:W-:Y:S02]  /*a710*/  VIADDMNMX R0, R11, R88, R0, PT ;  /* 0x000000580b007246 */ /* 0x000fe40003800100 */
[----:B------:R-:W-:-:S07]  /*a720*/  VIMNMX R2, R2, R11, !PT ;  /* 0x0000000b02027248 */ /* 0x000fce0007fe0100 */
.L_x_1044:
        /* <DEDUP_REMOVED lines=139> */
[-CC-:B------:R-:W-:Y:S01]  /*afe0*/  FFMA.FTZ R21, R113, R12.reuse, -R94.reuse ;  /* 0x0000000c71157223 */ /* 0x180fe2000001085e */
[-CC-:B------:R-:W-:Y:S01]  /*aff0*/  FFMA.FTZ R142, R13, R12.reuse, -R94.reuse ;  /* 0x0000000c0d8e7223 */ /* 0x180fe2000001085e */
[--C-:B------:R-:W-:Y:S01]  /*b000*/  FFMA.FTZ R146, R89, R12, -R94.reuse ;  /* 0x0000000c59927223 */ /* 0x100fe2000001085e */
[----:B------:R-:W-:Y:S01]  /*b010*/  FMNMX.FTZ R88, R111, R88, !PT ;  /* 0x000000586f587209 */ /* 0x000fe20007810000 */
[--C-:B------:R-:W-:Y:S01]  /*b020*/  FFMA.FTZ R89, R117, R12, -R94.reuse ;  /* 0x0000000c75597223 */ /* 0x100fe2000001085e */
[----:B------:R-:W-:Y:S01]  /*b030*/  FSEL R117, R11, RZ, P1 ;  /* 0x000000ff0b757208 */ /* 0x000fe20000800000 */
[----:B------:R0:W-:Y:S01]  /*b040*/  MUFU.EX2 R131, R2 ;  /* 0x0000000200837308 */ /* 0x0001e20000000800 */
[----:B------:R-:W-:Y:S01]  /*b050*/  FMNMX.FTZ R88, R151, R88, !PT ;  /* 0x0000005897587209 */ /* 0x000fe20007810000 */
[-CC-:B------:R-:W-:Y:S01]  /*b060*/  FFMA.FTZ R167, R167, R12.reuse, -R94.reuse ;  /* 0x0000000ca7a77223 */ /* 0x180fe2000001085e */
[----:B------:R-:W-:Y:S01]  /*b070*/  FFMA.FTZ R156, R175, R12, -R94 ;  /* 0x0000000caf9c7223 */ /* 0x000fe2000001085e */
[----:B------:R-:W-:Y:S01]  /*b080*/  FADD.FTZ R117, -R117, R20 ;  /* 0x0000001475757221 */ /* 0x000fe20000010100 */
[----:B------:R-:W-:Y:S01]  /*b090*/  FMNMX.FTZ R88, R115, R88, !PT ;  /* 0x0000005873587209 */ /* 0x000fe20007810000 */
[-CC-:B------:R-:W-:Y:S01]  /*b0a0*/  FFMA.FTZ R158, R173, R12.reuse, -R94.reuse ;  /* 0x0000000cad9e7223 */ /* 0x180fe2000001085e */
[-CC-:B------:R-:W-:Y:S01]  /*b0b0*/  FFMA.FTZ R169, R169, R12.reuse, -R94.reuse ;  /* 0x0000000ca9a97223 */ /* 0x180fe2000001085e */
[----:B------:R-:W-:Y:S01]  /*b0c0*/  FMUL.FTZ R117, R117, R12 ;  /* 0x0000000c75757220 */ /* 0x000fe20000410000 */
        /* <DEDUP_REMOVED lines=31> */
[----:B------:R-:W-:Y:S01]  /*b2c0*/  FFMA.FTZ R109, R125, R12, -R94 ;  /* 0x0000000c7d6d7223 */ /* 0x000fe2000001085e */
[----:B------:R-:W1:Y:S06]  /*b2d0*/  SHFL.BFLY PT, R113, R0, 0x1, 0x1f ;  /* 0x0c201f0000717f89 */ /* 0x000e6c00000e0000 */
[----:B------:R-:W-:Y:S08]  /*b2e0*/  MUFU.EX2 R150, R150 ;  /* 0x0000009600967308 */ /* 0x000ff00000000800 */
[----:B------:R-:W-:Y:S08]  /*b2f0*/  MUFU.EX2 R105, R105 ;  /* 0x0000006900697308 */ /* 0x000ff00000000800 */
[----:B------:R-:W-:Y:S01]  /*b300*/  MUFU.EX2 R144, R144 ;  /* 0x0000009000907308 */ /* 0x000fe20000000800 */
[----:B-1----:R-:W-:-:S04]  /*b310*/  FMNMX.FTZ R13, R0, R113, !PT ;  /* 0x00000071000d7209 */ /* 0x002fc80007810000 */
[C---:B------:R-:W-:Y:S01]  /*b320*/  FSETP.NEU.FTZ.AND P1, PT, R13.reuse, -INF , PT ;  /* 0xff8000000d00780b */ /* 0x040fe20003f3d000 */
[C---:B------:R-:W-:Y:S02]  /*b330*/  FMUL.FTZ R0, R13.reuse, R12 ;  /* 0x0000000c0d007220 */ /* 0x040fe40000410000 */
[----:B------:R-:W-:Y:S01]  /*b340*/  MUFU.EX2 R21, R21 ;  /* 0x0000001500157308 */ /* 0x000fe20000000800 */
[----:B0-----:R-:W-:Y:S02]  /*b350*/  FSEL R2, R13, RZ, P1 ;  /* 0x000000ff0d027208 */ /* 0x001fe40000800000 */
[----:B------:R-:W-:-:S03]  /*b360*/  FSEL R20, R0, RZ, P1 ;  /* 0x000000ff00147208 */ /* 0x000fc60000800000 */
[----:B------:R-:W-:Y:S02]  /*b370*/  FADD.FTZ R15, -R2, R15 ;  /* 0x0000000f020f7221 */ /* 0x000fe40000010100 */
[----:B------:R-:W0:Y:S01]  /*b380*/  MUFU.EX2 R0, R117 ;  /* 0x0000007500007308 */ /* 0x000e220000000800 */
[-CC-:B------:R-:W-:Y:S01]  /*b390*/  FFMA.FTZ R113, R90, R12.reuse, -R20.reuse ;  /* 0x0000000c5a717223 */ /* 0x180fe20000010814 */
[-CC-:B------:R-:W-:Y:S01]  /*b3a0*/  FFMA.FTZ R91, R91, R12.reuse, -R20.reuse ;  /* 0x0000000c5b5b7223 */ /* 0x180fe20000010814 */
[-C--:B------:R-:W-:Y:S01]  /*b3b0*/  FMUL.FTZ R15, R15, R12.reuse ;  /* 0x0000000c0f0f7220 */ /* 0x080fe20000410000 */
        /* <DEDUP_REMOVED lines=21> */
[----:B------:R-:W-:Y:S01]  /*b510*/  FADD.FTZ R88, R158, R7 ;  /* 0x000000079e587221 */ /* 0x000fe20000010000 */
[-CC-:B------:R-:W-:Y:S01]  /*b520*/  FFMA.FTZ R161, R161, R12.reuse, -R20.reuse ;  /* 0x0000000ca1a17223 */ /* 0x180fe20000010814 */
[-CC-:B------:R-:W-:Y:S01]  /*b530*/  FFMA.FTZ R127, R127, R12.reuse, -R20.reuse ;  /* 0x0000000c7f7f7223 */ /* 0x180fe20000010814 */
[-C--:B------:R-:W-:Y:S01]  /*b540*/  FFMA.FTZ R165, R165, R12.reuse, -R20 ;  /* 0x0000000ca5a57223 */ /* 0x080fe20000010814 */
[----:B------:R-:W-:Y:S01]  /*b550*/  FADD.FTZ R7, R169, R88 ;  /* 0x00000058a9077221 */ /* 0x000fe20000010000 */
[-CC-:B------:R-:W-:Y:S01]  /*b560*/  FFMA.FTZ R137, R137, R12.reuse, -R20.reuse ;  /* 0x0000000c89897223 */ /* 0x180fe20000010814 */
[--C-:B------:R-:W-:Y:S01]  /*b570*/  FFMA.FTZ R141, R141, R12, -R20.reuse ;  /* 0x0000000c8d8d7223 */ /* 0x100fe20000010814 */
[----:B------:R-:W2:Y:S01]  /*b580*/  MUFU.EX2 R139, R139 ;  /* 0x0000008b008b7308 */ /* 0x000ea20000000800 */
[----:B-1----:R-:W-:Y:S01]  /*b590*/  FFMA.FTZ R6, R2, R6, R113 ;  /* 0x0000000602067223 */ /* 0x002fe20000010071 */
[----:B------:R-:W-:Y:S01]  /*b5a0*/  FADD.FTZ R88, R152, R7 ;  /* 0x0000000798587221 */ /* 0x000fe20000010000 */
[----:B------:R-:W-:-:S03]  /*b5b0*/  FFMA.FTZ R20, R135, R12, -R20 ;  /* 0x0000000c87147223 */ /* 0x000fc60000010814 */
        /* <DEDUP_REMOVED lines=70> */
[----:B0-----:R-:W-:Y:S01]  /*ba20*/  FADD.FTZ R6, R129, R6 ;  /* 0x0000000681067221 */ /* 0x001fe20000010000 */
[----:B--2---:R-:W-:-:S03]  /*ba30*/  FADD.FTZ R7, R97, R88 ;  /* 0x0000005861077221 */ /* 0x004fc60000010000 */
[----:B-1----:R-:W-:Y:S01]  /*ba40*/  FADD.FTZ R6, R20, R6 ;  /* 0x0000000614067221 */ /* 0x002fe20000010000 */
[----:B------:R-:W-:Y:S06]  /*ba50*/  @!P0 BRA `(.L_x_1048) ;  /* 0x0000000000048947 */ /* 0x000fec0003800000 */
[----:B------:R-:W-:Y:S01]  /*ba60*/  BPT.TRAP 0x1 ;  /* 0x000000040000795c */ /* 0x000fe20000300000 */
.L_x_1048:
[----:B------:R-:W-:Y:S01]  /*ba70*/  UIADD3 UR5, UR5, 0x2a860, URZ ;  /* 0x0002a86005057890 */ /* 0x000fe2000fffe03f */
[C---:B------:R-:W-:Y:S01]  /*ba80*/  ISETP.GT.AND P1, PT, R14.reuse, R17, PT ;  /* 0x000000110e00720c */ /* 0x040fe20003f24270 */
[----:B------:R-:W-:Y:S01]  /*ba90*/  UMOV UR6, UR4 ;  /* 0x0000000400067c82 */ /* 0x000fe20008000000 */
[----:B------:R-:W-:Y:S01]  /*baa0*/  F2FP.F16.F32.PACK_AB R159, R95, R139 ;  /* 0x0000008b5f9f723e */ /* 0x000fe200000000ff */
[----:B------:R-:W-:Y:S01]  /*bab0*/  UPRMT UR5, UR61, 0x654, UR5 ;  /* 0x000006543d057896 */ /* 0x000fe20008000005 */
[----:B------:R-:W-:Y:S01]  /*bac0*/  F2FP.F16.F32.PACK_AB R154, R155, R154 ;  /* 0x0000009a9b9a723e */ /* 0x000fe200000000ff */
[----:B------:R-:W-:Y:S01]  /*bad0*/  VIADD R14, R14, 0xffffffff ;  /* 0xffffffff0e0e7836 */ /* 0x000fe20000000000 */
[----:B------:R-:W-:Y:S02]  /*bae0*/  F2FP.F16.F32.PACK_AB R153, R99, R143 ;  /* 0x0000008f6399723e */ /* 0x000fe400000000ff */
[----:B------:R-:W-:Y:S02]  /*baf0*/  F2FP.F16.F32.PACK_AB R155, R103, R145 ;  /* 0x00000091679b723e */ /* 0x000fe400000000ff */
[----:B------:R-:W-:-:S02]  /*bb00*/  F2FP.F16.F32.PACK_AB R149, R107, R147 ;  /* 0x000000936b95723e */ /* 0x000fc400000000ff */
[----:B------:R-:W-:Y:S01]  /*bb10*/  SYNCS.ARRIVE.TRANS64.RED.A1T0 RZ, [UR5], RZ ;  /* 0x000000ffffff79a7 */ /* 0x000fe20008100405 */
[----:B------:R-:W-:Y:S01]  /*bb20*/  F2FP.F16.F32.PACK_AB R144, R21, R144 ;  /* 0x000000901590723e */ /* 0x000fe200000000ff */
[----:B------:R-:W-:Y:S01]  /*bb30*/  IMAD.MOV.U32 R21, RZ, RZ, R3 ;  /* 0x000000ffff157224 */ /* 0x000fe200078e0003 */
[----:B------:R-:W-:Y:S01]  /*bb40*/  F2FP.F16.F32.PACK_AB R141, R123, R15 ;  /* 0x0000000f7b8d723e */ /* 0x000fe200000000ff */
[----:B------:R-:W-:Y:S01]  /*bb50*/  IMAD.MOV.U32 R15, RZ, RZ, R13 ;  /* 0x000000ffff0f7224 */ /* 0x000fe200078e000d */
[----:B------:R-:W-:Y:S01]  /*bb60*/  F2FP.F16.F32.PACK_AB R139, R20, R129 ;  /* 0x00000081148b723e */ /* 0x000fe200000000ff */
[----:B------:R-:W-:Y:S01]  /*bb70*/  IMAD.MOV.U32 R20, RZ, RZ, R11 ;  /* 0x000000ffff147224 */ /* 0x000fe200078e000b */
        /* <DEDUP_REMOVED lines=15> */
[----:B------:R-:W-:Y:S01]  /*bc70*/  F2FP.F16.F32.PACK_AB R138, R97, R138 ;  /* 0x0000008a618a723e */ /* 0x000fe200000000ff */
[----:B------:R-:W-:Y:S06]  /*bc80*/  @P1 BRA `(.L_x_1049) ;  /* 0xffffffd000b01947 */ /* 0x000fec000383ffff */
.L_x_1030:
        /* <DEDUP_REMOVED lines=67> */
.L_x_1050:
[----:B------:R-:W-:Y:S01]  /*c0c0*/  ULEA UR5, UR4, UR38, 0x3 ;  /* 0x0000002604057291 */ /* 0x000fe2000f8e183f */
[----:B------:R-:W-:-:S08]  /*c0d0*/  SHF.L.U32 R3, R3, 0x1f, RZ ;  /* 0x0000001f03037819 */ /* 0x000fd000000006ff */
[----:B------:R0:W1:Y:S01]  /*c0e0*/  SYNCS.PHASECHK.TRANS64.TRYWAIT P1, [UR5+0x2a850], R3 ;  /* 0x02a85003ff0075a7 */ /* 0x0000620008020145 */
[----:B------:R-:W-:Y:S05]  /*c0f0*/  @!P0 BRA `(.L_x_1051) ;  /* 0x0000000000048947 */ /* 0x000fea0003800000 */
[----:B------:R-:W-:Y:S01]  /*c100*/  BPT.TRAP 0x1 ;  /* 0x000000040000795c */ /* 0x000fe20000300000 */
.L_x_1051:
[----:B-1----:R-:W-:Y:S05]  /*c110*/  @P1 BRA `(.L_x_1052) ;  /* 0x0000000000081947 */ /* 0x002fea0003800000 */
[----:B------:R-:W1:Y:S02]  /*c120*/  SYNCS.PHASECHK.TRANS64.TRYWAIT P1, [UR5+0x2a850], R3 ;  /* 0x02a85003ff0075a7 */ /* 0x000e640008020145 */
[----:B-1----:R-:W-:Y:S05]  /*c130*/  @!P1 BRA `(.L_x_1053) ;  /* 0x0000006000689947 */ /* 0x002fea0003800000 */
.L_x_1052:
[----:B------:R-:W-:Y:S01]  /*c140*/  UIADD3 UR38, UR38, 0x400, URZ ;  /* 0x0000040026267890 */ /* 0x000fe2000fffe03f */
[----:B------:R-:W-:Y:S01]  /*c150*/  WARPGROUP.ARRIVE ;  /* 0x00000000000079c5 */ /* 0x000fe20000000000 */
[----:B------:R-:W-:Y:S01]  /*c160*/  UMOV UR7, 0x40000040 ;  /* 0x4000004000077882 */ /* 0x000fe20000000000 */
[----:B-1----:R-:W1:Y:S01]  /*c170*/  SHFL.BFLY PT, R0, R7, 0x2, 0x1f ;  /* 0x0c401f0007007f89 */ /* 0x002e6200000e0000 */
[----:B------:R-:W-:Y:S01]  /*c180*/  USHF.R.U32.HI UR38, URZ, 0x4, UR38 ;  /* 0x000000043f267899 */ /* 0x000fe20008011626 */
[----:B------:R-:W-:Y:S02]  /*c190*/  IMAD.MOV.U32 R4, RZ, RZ, RZ ;  /* 0x000000ffff047224 */ /* 0x000fe400078e00ff */
[----:B0-----:R-:W0:Y:S01]  /*c1a0*/  SHFL.BFLY PT, R3, R6, 0x2, 0x1f ;  /* 0x0c401f0006037f89 */ /* 0x001e2200000e0000 */
[----:B------:R-:W-:-:S04]  /*c1b0*/  ULOP3.LUT UR38, UR38, 0x3fff, URZ, 0xc0, !UPT ;  /* 0x00003fff26267892 */ /* 0x000fc8000f8ec03f */
[----:B------:R-:W-:-:S04]  /*c1c0*/  ULOP3.LUT UR38, UR38, 0x3000000, URZ, 0xfc, !UPT ;  /* 0x0300000026267892 */ /* 0x000fc8000f8efc3f */
[----:B------:R-:W-:-:S07]  /*c1d0*/  UIMAD UR4, UR4, 0x600, UR38 ;  /* 0x00000600040478a4 */ /* 0x000fce000f8e0226 */
[----:B------:R-:W-:Y:S02]  /*c1e0*/  UMOV UR6, UR4 ;  /* 0x0000000400067c82 */ /* 0x000fe40008000000 */
[----:B------:R-:W-:Y:S01]  /*c1f0*/  HGMMA.64x128x16.F32 R24, R156, gdesc[UR4].tnspB, R24, gsb0 ;  /* 0x41e000049c187df0 */ /* 0x000fe20008000818 */
[----:B------:R-:W-:Y:S01]  /*c200*/  UIADD3 UR6, UR4, 0x80, URZ ;  /* 0x0000008004067890 */ /* 0x000fe2000fffe03f */
[----:B-1----:R-:W-:Y:S01]  /*c210*/  FADD.FTZ R0, R0, R7 ;  /* 0x0000000700007221 */ /* 0x002fe20000010000 */
[----:B------:R-:W-:Y:S01]  /*c220*/  UMOV UR7, 0x40000040 ;  /* 0x4000004000077882 */ /* 0x000fe20000000000 */
[----:B------:R-:W-:Y:S02]  /*c230*/  IMAD.MOV.U32 R7, RZ, RZ, RZ ;  /* 0x000000ffff077224 */ /* 0x000fe400078e00ff */
[----:B0-----:R-:W-:Y:S01]  /*c240*/  FADD.FTZ R2, R3, R6 ;  /* 0x0000000603027221 */ /* 0x001fe20000010000 */
[----:B------:R-:W-:Y:S01]  /*c250*/  IMAD.MOV.U32 R6, RZ, RZ, -0x800000 ;  /* 0xff800000ff067424 */ /* 0x000fe200078e00ff */
[----:B------:R-:W0:Y:S04]  /*c260*/  SHFL.BFLY PT, R3, R0, 0x1, 0x1f ;  /* 0x0c201f0000037f89 */ /* 0x000e2800000e0000 */
[----:B------:R-:W1:Y:S01]  /*c270*/  SHFL.BFLY PT, R5, R2, 0x1, 0x1f ;  /* 0x0c201f0002057f89 */ /* 0x000e6200000e0000 */
[----:B0-----:R-:W-:Y:S01]  /*c280*/  FADD.FTZ R9, R0, R3 ;  /* 0x0000000300097221 */ /* 0x001fe20000010000 */
[----:B------:R-:W-:-:S02]  /*c290*/  IMAD.MOV.U32 R0, RZ, RZ, -0x800000 ;  /* 0xff800000ff007424 */ /* 0x000fc400078e00ff */
        /* <DEDUP_REMOVED lines=40> */
.L_x_1054:
        /* <DEDUP_REMOVED lines=68> */
.L_x_976:
[----:B------:R-:W-:Y:S05]  /*c960*/  @P0 BRA `(.L_x_1055) ;  /* 0x0000001400340947 */ /* 0x000fea0003800000 */
[----:B------:R-:W0:Y:S01]  /*c970*/  S2R R7, SR_TID.X ;  /* 0x0000000000077919 */ /* 0x000e220000002100 */
[----:B------:R-:W1:Y:S01]  /*c980*/  LDC R21, c[0x0][0xbe8] ;  /* 0x0002fa00ff157b82 */ /* 0x000e620000000800 */
[----:B------:R-:W-:Y:S01]  /*c990*/  ULDC.64 UR4, c[0x0][0xbd0] ;  /* 0x0002f40000047ab9 */ /* 0x000fe20000000a00 */
[----:B------:R-:W-:Y:S01]  /*c9a0*/  ULDC.64 UR6, c[0x0][0xb38] ;  /* 0x0002ce0000067ab9 */ /* 0x000fe20000000a00 */
[----:B------:R-:W2:Y:S01]  /*c9b0*/  S2R R20, SR_CTAID.X ;  /* 0x0000000000147919 */ /* 0x000ea20000002500 */
[----:B------:R-:W-:Y:S04]  /*c9c0*/  BSSY B0, `(.L_x_1056) ;  /* 0x00000e3000007945 */ /* 0x000fe80003800000 */
        /* <DEDUP_REMOVED lines=12> */
[----:B------:R-:W-:-:S03]  /*ca90*/  LOP3.LUT R8, R8, 0xfffffffc, RZ, 0xc0, !PT ;  /* 0xfffffffc08087812 */ /* 0x000fc600078ec0ff */
[C---:B------:R-:W-:Y:S01]  /*caa0*/  IMAD.IADD R22, R7.reuse, 0x1, -R10 ;  /* 0x0000000107167824 */ /* 0x040fe200078e0a0a */
[----:B------:R-:W-:Y:S01]  /*cab0*/  SHF.R.S32.HI R10, RZ, 0x7, R9 ;  /* 0x00000007ff0a7819 */ /* 0x000fe20000011409 */
[----:B------:R-:W-:Y:S01]  /*cac0*/  IMAD.IADD R14, R7, 0x1, -R8 ;  /* 0x00000001070e7824 */ /* 0x000fe200078e0a08 */
[----:B------:R-:W5:Y:S02]  /*cad0*/  @P0 LDC R23, c[0x0][0xbf0] ;  /* 0x0002fc00ff170b82 */ /* 0x000f640000000800 */
[----:B------:R-:W-:Y:S02]  /*cae0*/  SHF.R.S32.HI R11, RZ, 0x1f, R22 ;  /* 0x0000001fff0b7819 */ /* 0x000fe40000011416 */
[----:B------:R-:W-:Y:S02]  /*caf0*/  LEA.HI R7, R9, R10, RZ, 0x1 ;  /* 0x0000000a09077211 */ /* 0x000fe400078f08ff */
[CC--:B------:R-:W-:Y:S02]  /*cb00*/  LEA.HI R88, R11.reuse, R22.reuse, RZ, 0x2 ;  /* 0x000000160b587211 */ /* 0x0c0fe400078f10ff */
[----:B------:R-:W-:Y:S01]  /*cb10*/  LEA.HI R11, R11, R22, RZ, 0x5 ;  /* 0x000000160b0b7211 */ /* 0x000fe200078f28ff */
[----:B------:R-:W1:Y:S01]  /*cb20*/  LDC.64 R74, c[0x0][0xb40] ;  /* 0x0002d000ff4a7b82 */ /* 0x000e620000000a00 */
[----:B------:R-:W-:-:S02]  /*cb30*/  SHF.R.S32.HI R12, RZ, 0x2, R88 ;  /* 0x00000002ff0c7819 */ /* 0x000fc40000011458 */
[----:B------:R-:W-:Y:S02]  /*cb40*/  SHF.R.S32.HI R13, RZ, 0x1f, R88 ;  /* 0x0000001fff0d7819 */ /* 0x000fe40000011458 */
[----:B------:R-:W-:Y:S02]  /*cb50*/  LOP3.LUT R7, R7, 0x3fffffe, RZ, 0xc0, !PT ;  /* 0x03fffffe07077812 */ /* 0x000fe400078ec0ff */
[----:B------:R-:W-:Y:S01]  /*cb60*/  LEA.HI R13, R13, R12, RZ, 0x3 ;  /* 0x0000000c0d0d7211 */ /* 0x000fe200078f18ff */
[----:B------:R-:W1:Y:S01]  /*cb70*/  @P0 LDC R89, c[0x0][0xbec] ;  /* 0x0002fb00ff590b82 */ /* 0x000e620000000800 */
[----:B------:R-:W-:Y:S01]  /*cb80*/  LEA.HI R9, R14, R14, RZ, 0x1 ;  /* 0x0000000e0e097211 */ /* 0x000fe200078f08ff */
[----:B------:R-:W-:Y:S01]  /*cb90*/  IMAD.IADD R7, R10, 0x1, -R7 ;  /* 0x000000010a077824 */ /* 0x000fe200078e0a07 */
[----:B------:R-:W-:Y:S02]  /*cba0*/  LOP3.LUT R13, R13, 0xfffffff8, RZ, 0xc0, !PT ;  /* 0xfffffff80d0d7812 */ /* 0x000fe400078ec0ff */
[----:B------:R-:W-:-:S02]  /*cbb0*/  SHF.R.S32.HI R11, RZ, 0x5, R11 ;  /* 0x00000005ff0b7819 */ /* 0x000fc4000001140b */
[----:B------:R-:W-:Y:S01]  /*cbc0*/  LOP3.LUT R9, R9, 0x1ffffffe, RZ, 0xc0, !PT ;  /* 0x1ffffffe09097812 */ /* 0x000fe200078ec0ff */
[----:B------:R-:W-:Y:S01]  /*cbd0*/  IMAD.IADD R8, R12, 0x1, -R13 ;  /* 0x000000010c087824 */ /* 0x000fe200078e0a0d */
[----:B------:R-:W-:Y:S01]  /*cbe0*/  SHF.R.S32.HI R12, RZ, 0x1f, R19 ;  /* 0x0000001fff0c7819 */ /* 0x000fe20000011413 */
[----:B------:R-:W1:Y:S02]  /*cbf0*/  @P0 LDC R90, c[0x0][0xbf0] ;  /* 0x0002fc00ff5a0b82 */ /* 0x000e640000000800 */
[----:B------:R-:W-:Y:S02]  /*cc00*/  IMAD R8, R11, 0x10, R8 ;  /* 0x000000100b087824 */ /* 0x000fe400078e0208 */
[----:B------:R-:W-:Y:S02]  /*cc10*/  IMAD R10, R12, UR4, RZ ;  /* 0x000000040c0a7c24 */ /* 0x000fe4000f8e02ff */
[----:B------:R-:W-:Y:S02]  /*cc20*/  IMAD.IADD R14, R14, 0x1, -R9 ;  /* 0x000000010e0e7824 */ /* 0x000fe400078e0a09 */
[----:B------:R-:W-:-:S02]  /*cc30*/  IMAD R7, R7, 0x40, R8 ;  /* 0x0000004007077824 */ /* 0x000fc400078e0208 */
[----:B------:R-:W-:Y:S01]  /*cc40*/  IMAD.WIDE.U32 R8, R19, UR4, RZ ;  /* 0x0000000413087c25 */ /* 0x000fe2000f8e00ff */
[----:B---3--:R-:W-:-:S03]  /*cc50*/  USHF.R.S32.HI UR4, URZ, 0x1f, UR9 ;  /* 0x0000001f3f047899 */ /* 0x008fc60008011409 */
[----:B------:R-:W-:Y:S02]  /*cc60*/  IMAD R13, R19, UR5, R10 ;  /* 0x00000005130d7c24 */ /* 0x000fe4000f8e020a */
[----:B------:R-:W-:Y:S02]  /*cc70*/  IMAD R12, R12, UR6, RZ ;  /* 0x000000060c0c7c24 */ /* 0x000fe4000f8e02ff */
[----:B------:R-:W-:Y:S02]  /*cc80*/  IMAD.IADD R9, R9, 0x1, R13 ;  /* 0x0000000109097824 */ /* 0x000fe400078e020d */
[----:B------:R-:W-:Y:S02]  /*cc90*/  IMAD R13, R19, UR7, R12 ;  /* 0x00000007130d7c24 */ /* 0x000fe4000f8e020c */
[----:B------:R-:W-:Y:S02]  /*cca0*/  IMAD R12, R14, 0x8, R7 ;  /* 0x000000080e0c7824 */ /* 0x000fe400078e0207 */
[----:B----4-:R-:W-:-:S02]  /*ccb0*/  IMAD R14, R72, UR4, RZ ;  /* 0x00000004480e7c24 */ /* 0x010fc4000f8e02ff */
[----:B--2---:R-:W-:Y:S02]  /*ccc0*/  IMAD R12, R20, 0x80, R12 ;  /* 0x00000080140c7824 */ /* 0x004fe400078e020c */
[----:B------:R-:W-:Y:S01]  /*ccd0*/  IMAD.WIDE.U32 R10, R19, UR6, RZ ;  /* 0x00000006130a7c25 */ /* 0x000fe2000f8e00ff */
[----:B------:R-:W-:-:S03]  /*cce0*/  ULDC.64 UR6, c[0x0][0xb48] ;  /* 0x0002d20000067ab9 */ /* 0x000fc60000000a00 */
[----:B------:R-:W-:Y:S02]  /*ccf0*/  IMAD R15, R73, UR9, R14 ;  /* 0x00000009490f7c24 */ /* 0x000fe4000f8e020e */
[----:B0-----:R-:W-:-:S04]  /*cd00*/  @P0 IMAD.HI.U32 R14, R12, R17, RZ ;  /* 0x000000110c0e0227 */ /* 0x001fc800078e00ff */
[----:B------:R-:W-:Y:S02]  /*cd10*/  IMAD.MOV R19, RZ, RZ, -R19 ;  /* 0x000000ffff137224 */ /* 0x000fe400078e0a13 */
[----:B------:R-:W-:Y:S02]  /*cd20*/  IMAD.IADD R11, R11, 0x1, R13 ;  /* 0x000000010b0b7824 */ /* 0x000fe400078e020d */
[----:B------:R-:W-:Y:S01]  /*cd30*/  IMAD.MOV.U32 R13, RZ, RZ, R12 ;  /* 0x000000ffff0d7224 */ /* 0x000fe200078e000c */
[----:B-----5:R-:W-:Y:S01]  /*cd40*/  @P0 SHF.R.U32.HI R13, RZ, R23, R14 ;  /* 0x00000017ff0d0219 */ /* 0x020fe2000001160e */
[----:B-1----:R-:W-:Y:S01]  /*cd50*/  IMAD R16, R74, UR4, RZ ;  /* 0x000000044a107c24 */ /* 0x002fe2000f8e02ff */
[----:B------:R-:W-:Y:S01]  /*cd60*/  ULDC.64 UR4, c[0x0][0xbe0] ;  /* 0x0002f80000047ab9 */ /* 0x000fe20000000a00 */
[----:B------:R-:W-:Y:S02]  /*cd70*/  IMAD R23, R18, R19, UR8 ;  /* 0x0000000812177e24 */ /* 0x000fe4000f8e0213 */
[----:B------:R-:W-:-:S04]  /*cd80*/  IMAD.WIDE.U32 R8, R72, UR9, R8 ;  /* 0x0000000948087c25 */ /* 0x000fc8000f8e0008 */
[----:B------:R-:W-:Y:S01]  /*cd90*/  IMAD R17, R75, UR9, R16 ;  /* 0x000000094b117c24 */ /* 0x000fe2000f8e0210 */
[----:B------:R-:W-:Y:S01]  /*cda0*/  SHF.R.S32.HI R16, RZ, 0x1f, R23 ;  /* 0x0000001fff107819 */ /* 0x000fe20000011417 */
[----:B------:R-:W-:Y:S01]  /*cdb0*/  IMAD.WIDE.U32 R10, R74, UR9, R10 ;  /* 0x000000094a0a7c25 */ /* 0x000fe2000f8e000a */
[----:B------:R-:W-:-:S03]  /*cdc0*/  ULDC.64 UR8, c[0x0][0xb28] ;  /* 0x0002ca0000087ab9 */ /* 0x000fc60000000a00 */
[----:B------:R-:W-:Y:S02]  /*cdd0*/  IMAD.IADD R9, R9, 0x1, R15 ;  /* 0x0000000109097824 */ /* 0x000fe400078e020f */
[----:B------:R-:W-:-:S04]  /*cde0*/  @P0 IMAD.HI.U32 R89, R12, R89, RZ ;  /* 0x000000590c590227 */ /* 0x000fc800078e00ff */
[----:B------:R-:W-:Y:S02]  /*cdf0*/  IMAD.IADD R11, R11, 0x1, R17 ;  /* 0x000000010b0b7824 */ /* 0x000fe400078e0211 */
[----:B------:R-:W-:Y:S02]  /*ce00*/  IMAD R17, R16, UR6, RZ ;  /* 0x0000000610117c24 */ /* 0x000fe4000f8e02ff */
[----:B------:R-:W-:-:S04]  /*ce10*/  IMAD.WIDE.U32 R8, R23, UR4, R8 ;  /* 0x0000000417087c25 */ /* 0x000fc8000f8e0008 */
[----:B------:R-:W-:Y:S01]  /*ce20*/  IMAD.MOV.U32 R15, RZ, RZ, R12 ;  /* 0x000000ffff0f7224 */ /* 0x000fe200078e000c */
[----:B------:R-:W-:Y:S01]  /*ce30*/  @P0 SHF.R.U32.HI R15, RZ, R90, R89 ;  /* 0x0000005aff0f0219 */ /* 0x000fe20000011659 */
[----:B------:R-:W-:Y:S01]  /*ce40*/  IMAD R14, R16, UR4, RZ ;  /* 0x00000004100e7c24 */ /* 0x000fe2000f8e02ff */
[----:B------:R-:W-:Y:S01]  /*ce50*/  IADD3 R8, P0, R13, R8, RZ ;  /* 0x000000080d087210 */ /* 0x000fe20007f1e0ff */
[C---:B------:R-:W-:Y:S01]  /*ce60*/  IMAD R19, R23.reuse, UR7, R17 ;  /* 0x0000000717137c24 */ /* 0x040fe2000f8e0211 */
[--C-:B------:R-:W-:Y:S01]  /*ce70*/  SHF.R.S32.HI R17, RZ, 0x1f, R13.reuse ;  /* 0x0000001fff117819 */ /* 0x100fe2000001140d */
[----:B------:R-:W-:Y:S02]  /*ce80*/  IMAD.MOV R13, RZ, RZ, -R13 ;  /* 0x000000ffff0d7224 */ /* 0x000fe400078e0a0d */
[----:B------:R-:W-:Y:S01]  /*ce90*/  IMAD R16, R23, UR5, R14 ;  /* 0x0000000517107c24 */ /* 0x000fe2000f8e020e */
[--C-:B------:R-:W-:Y:S01]  /*cea0*/  SHF.R.S32.HI R14, RZ, 0x1f, R15.reuse ;  /* 0x0000001fff0e7819 */ /* 0x100fe2000001140f */
[----:B------:R-:W-:Y:S01]  /*ceb0*/  IMAD.MOV R18, RZ, RZ, -R15 ;  /* 0x000000ffff127224 */ /* 0x000fe200078e0a0f */
[----:B------:R-:W-:Y:S01]  /*cec0*/  ULDC.64 UR4, c[0x0][0xb30] ;  /* 0x0002cc0000047ab9 */ /* 0x000fe20000000a00 */
[----:B------:R-:W-:Y:S01]  /*ced0*/  IMAD R13, R21, R13, R12 ;  /* 0x0000000d150d7224 */ /* 0x000fe200078e020c */
[----:B------:R-:W-:Y:S01]  /*cee0*/  IADD3.X R9, R17, R9, R16, P0, !PT ;  /* 0x0000000911097210 */ /* 0x000fe200007fe410 */
[----:B------:R-:W-:Y:S01]  /*cef0*/  IMAD.WIDE.U32 R10, R23, UR6, R10 ;  /* 0x00000006170a7c25 */ /* 0x000fe2000f8e000a */
[----:B------:R-:W-:-:S03]  /*cf00*/  ULDC.64 UR6, c[0x0][0xbc8] ;  /* 0x0002f20000067ab9 */ /* 0x000fc60000000a00 */
[----:B------:R-:W-:Y:S02]  /*cf10*/  IMAD R14, R14, UR4, RZ ;  /* 0x000000040e0e7c24 */ /* 0x000fe4000f8e02ff */
[----:B------:R-:W-:Y:S01]  /*cf20*/  IMAD R17, R21, R18, R12 ;  /* 0x0000001215117224 */ /* 0x000fe200078e020c */
[----:B------:R-:W-:Y:S01]  /*cf30*/  SHF.R.S32.HI R12, RZ, 0x1f, R13 ;  /* 0x0000001fff0c7819 */ /* 0x000fe2000001140d */
[----:B------:R-:W-:Y:S02]  /*cf40*/  IMAD.IADD R11, R11, 0x1, R19 ;  /* 0x000000010b0b7824 */ /* 0x000fe400078e0213 */
[C---:B------:R-:W-:Y:S01]  /*cf50*/  IMAD R19, R15.reuse, UR5, R14 ;  /* 0x000000050f137c24 */ /* 0x040fe2000f8e020e */
[----:B------:R-:W-:Y:S01]  /*cf60*/  SHF.R.S32.HI R14, RZ, 0x1f, R17 ;  /* 0x0000001fff0e7819 */ /* 0x000fe20000011411 */
[----:B------:R-:W-:Y:S01]  /*cf70*/  IMAD.WIDE.U32 R10, R15, UR4, R10 ;  /* 0x000000040f0a7c25 */ /* 0x000fe2000f8e000a */
[----:B------:R-:W0:Y:S01]  /*cf80*/  S2UR UR5, SR_CgaCtaId ;  /* 0x00000000000579c3 */ /* 0x000e220000008800 */
[----:B------:R-:W-:-:S02]  /*cf90*/  UMOV UR4, 0x400 ;  /* 0x0000040000047882 */ /* 0x000fc40000000000 */
[----:B------:R-:W-:Y:S02]  /*cfa0*/  IMAD R12, R12, UR6, RZ ;  /* 0x000000060c0c7c24 */ /* 0x000fe4000f8e02ff */
[----:B------:R-:W-:Y:S02]  /*cfb0*/  IMAD.IADD R11, R11, 0x1, R19 ;  /* 0x000000010b0b7824 */ /* 0x000fe400078e0213 */
[----:B------:R-:W-:Y:S02]  /*cfc0*/  IMAD R14, R14, UR8, RZ ;  /* 0x000000080e0e7c24 */ /* 0x000fe4000f8e02ff */
[C---:B------:R-:W-:Y:S02]  /*cfd0*/  IMAD R15, R13.reuse, UR7, R12 ;  /* 0x000000070d0f7c24 */ /* 0x040fe4000f8e020c */
[----:B------:R-:W-:Y:S01]  /*cfe0*/  IMAD.WIDE.U32 R8, R13, UR6, R8 ;  /* 0x000000060d087c25 */ /* 0x000fe2000f8e0008 */
[----:B------:R-:W-:-:S03]  /*cff0*/  ULDC.64 UR6, c[0x0][0xba8] ;  /* 0x0002ea0000067ab9 */ /* 0x000fc60000000a00 */
[C---:B------:R-:W-:Y:S01]  /*d000*/  IMAD R19, R17.reuse, UR9, R14 ;  /* 0x0000000911137c24 */ /* 0x040fe2000f8e020e */
[----:B------:R-:W-:Y:S01]  /*d010*/  LEA R12, P0, R8, UR6, 0x2 ;  /* 0x00000006080c7c11 */ /* 0x000fe2000f8010ff */
[----:B------:R-:W-:Y:S01]  /*d020*/  IMAD.WIDE.U32 R10, R17, UR8, R10 ;  /* 0x00000008110a7c25 */ /* 0x000fe2000f8e000a */
[----:B------:R-:W-:Y:S01]  /*d030*/  ULDC.64 UR8, c[0x0][0xb00] ;  /* 0x0002c00000087ab9 */ /* 0x000fe20000000a00 */
[----:B------:R-:W-:Y:S02]  /*d040*/  ULDC UR6, c[0x0][0xa88] ;  /* 0x0002a20000067ab9 */ /* 0x000fe40000000800 */
[----:B------:R-:W-:Y:S01]  /*d050*/  IMAD.IADD R13, R9, 0x1, R15 ;  /* 0x00000001090d7824 */ /* 0x000fe200078e020f */
[----:B------:R-:W-:Y:S01]  /*d060*/  LEA R72, P1, R10, UR8, 0x2 ;  /* 0x000000080a487c11 */ /* 0x000fe2000f8210ff */
[----:B------:R-:W-:Y:S01]  /*d070*/  IMAD.IADD R9, R11, 0x1, R19 ;  /* 0x000000010b097824 */ /* 0x000fe200078e0213 */
[----:B0-----:R-:W-:Y:S01]  /*d080*/  ULEA UR4, UR5, UR4, 0x18 ;  /* 0x0000000405047291 */ /* 0x001fe2000f8ec03f */
[----:B------:R-:W-:Y:S01]  /*d090*/  IMAD R7, R20, 0x80, R7 ;  /* 0x0000008014077824 */ /* 0x000fe200078e0207 */
[----:B------:R-:W-:Y:S01]  /*d0a0*/  LEA.HI.X R13, R8, UR7, R13, 0x2, P0 ;  /* 0x00000007080d7c11 */ /* 0x000fe200080f140d */
[----:B------:R-:W-:Y:S01]  /*d0b0*/  IMAD R20, R21, UR6, RZ ;  /* 0x0000000615147c24 */ /* 0x000fe2000f8e02ff */
[----:B------:R-:W-:Y:S01]  /*d0c0*/  LEA.HI.X R73, R10, UR9, R9, 0x2, P1 ;  /* 0x000000090a497c11 */ /* 0x000fe200088f1409 */
[----:B------:R-:W-:Y:S01]  /*d0d0*/  SHFL.IDX PT, R8, R12, RZ, 0x1c1f ;  /* 0x001c1fff0c087589 */ /* 0x000fe200000e0000 */
[----:B------:R-:W-:Y:S01]  /*d0e0*/  LOP3.LUT P0, RZ, R22, 0x3, RZ, 0xc0, !PT ;  /* 0x0000000316ff7812 */ /* 0x000fe2000780c0ff */
[C---:B------:R-:W-:Y:S01]  /*d0f0*/  VIADD R21, R7.reuse, 0x8 ;  /* 0x0000000807157836 */ /* 0x040fe20000000000 */
[----:B------:R-:W-:Y:S01]  /*d100*/  UIADD3 UR4, UR4, 0x2a820, URZ ;  /* 0x0002a82004047890 */ /* 0x000fe2000fffe03f */
[----:B------:R-:W0:Y:S01]  /*d110*/  SHFL.IDX PT, R9, R13, RZ, 0x1c1f ;  /* 0x001c1fff0d097589 */ /* 0x000e2200000e0000 */
[----:B------:R-:W-:-:S02]  /*d120*/  ISETP.GE.OR P1, PT, R7, R20, P0 ;  /* 0x000000140700720c */ /* 0x000fc40000726670 */
[-C--:B------:R-:W-:Y:S01]  /*d130*/  ISETP.GE.OR P0, PT, R21, R20.reuse, P0 ;  /* 0x000000141500720c */ /* 0x080fe20000706670 */
[----:B------:R-:W-:Y:S01]  /*d140*/  SHFL.IDX PT, R10, R12, 0x1, 0x1c1f ;  /* 0x003c1f000c0a7f89 */ /* 0x000fe200000e0000 */
[----:B------:R-:W-:Y:S01]  /*d150*/  UPRMT UR4, URZ, 0x654, UR4 ;  /* 0x000006543f047896 */ /* 0x000fe20008000004 */
[----:B------:R-:W-:Y:S02]  /*d160*/  ISETP.GE.AND P2, PT, R7, R20, PT ;  /* 0x000000140700720c */ /* 0x000fe40003f46270 */
[----:B------:R1:W2:Y:S04]  /*d170*/  SHFL.IDX PT, R11, R13, 0x1, 0x1c1f ;  /* 0x003c1f000d0b7f89 */ /* 0x0002a800000e0000 */
[----:B------:R3:W4:Y:S02]  /*d180*/  SHFL.IDX PT, R18, R72, RZ, 0x1c1f ;  /* 0x001c1fff48127589 */ /* 0x00072400000e0000 */
[----:B------:R-:W-:Y:S01]  /*d190*/  SYNCS.ARRIVE.TRANS64.RED.A1T0 RZ, [UR4], RZ ;  /* 0x000000ffffff79a7 */ /* 0x000fe20008100404 */
[----:B-1----:R-:W-:Y:S01]  /*d1a0*/  LOP3.LUT R13, R88, 0x7ffffffc, RZ, 0xc0, !PT ;  /* 0x7ffffffc580d7812 */ /* 0x002fe200078ec0ff */
[----:B------:R3:W1:Y:S04]  /*d1b0*/  SHFL.IDX PT, R19, R73, RZ, 0x1c1f ;  /* 0x001c1fff49137589 */ /* 0x00066800000e0000 */
[----:B------:R-:W-:Y:S01]  /*d1c0*/  IMAD.IADD R13, R22, 0x1, -R13 ;  /* 0x00000001160d7824 */ /* 0x000fe200078e0a0d */
[----:B0-----:R3:W-:Y:S03]  /*d1d0*/  @!P1 ST.E desc[UR36][R8.64], R6 ;  /* 0x0000000608009985 */ /* 0x0017e6000c101924 */
[----:B------:R-:W-:Y:S01]  /*d1e0*/  IMAD.SHL.U32 R23, R13, 0x2, RZ ;  /* 0x000000020d177824 */ /* 0x000fe200078e00ff */
[----:B--2---:R3:W-:Y:S01]  /*d1f0*/  @!P0 ST.E desc[UR36][R10.64], R0 ;  /* 0x000000000a008985 */ /* 0x0047e2000c101924 */
[----:B------:R-:W-:Y:S05]  /*d200*/  @P2 BRA `(.L_x_1057) ;  /* 0x0000000400782947 */ /* 0x000fea0003800000 */
[C---:B---3--:R-:W-:Y:S01]  /*d210*/  VIADD R0, R23.reuse, 0x8 ;  /* 0x0000000817007836 */ /* 0x048fe20000000000 */
        /* <DEDUP_REMOVED lines=9> */
[----:B------:R-:W-:-:S02]  /*d2b0*/  VIADD R14, R23, 0x38 ;  /* 0x00000038170e7836 */ /* 0x000fc40000000000 */
[----:B------:R-:W-:Y:S01]  /*d2c0*/  VIADD R15, R23, 0x40 ;  /* 0x00000040170f7836 */ /* 0x000fe20000000000 */
[----:B------:R-:W-:Y:S01]  /*d2d0*/  ISETP.GE.AND P4, PT, R13, UR4, PT ;  /* 0x000000040d007c0c */ /* 0x000fe2000bf86270 */
[C---:B------:R-:W-:Y:S01]  /*d2e0*/  VIADD R16, R23.reuse, 0x50 ;  /* 0x0000005017107836 */ /* 0x040fe20000000000 */
[----:B------:R-:W-:Y:S01]  /*d2f0*/  ISETP.GE.AND P5, PT, R14, UR4, PT ;  /* 0x000000040e007c0c */ /* 0x000fe2000bfa6270 */
[----:B-1--4-:R-:W-:Y:S01]  /*d300*/  @!P2 IMAD.WIDE R6, R23, 0x4, R18 ;  /* 0x000000041706a825 */ /* 0x012fe200078e0212 */
[----:B------:R-:W-:Y:S02]  /*d310*/  ISETP.GE.AND P6, PT, R15, UR4, PT ;  /* 0x000000040f007c0c */ /* 0x000fe4000bfc6270 */
[----:B------:R-:W-:Y:S01]  /*d320*/  @!P3 LEA.HI R0, R0, R0, RZ, 0x1 ;  /* 0x000000000000b211 */ /* 0x000fe200078f08ff */
[----:B------:R-:W-:Y:S01]  /*d330*/  VIADD R22, R23, 0x60 ;  /* 0x0000006017167836 */ /* 0x000fe20000000000 */
[----:B------:R0:W-:Y:S01]  /*d340*/  @!P2 ST.E.64 desc[UR36][R6.64], R24 ;  /* 0x000000180600a985 */ /* 0x0001e2000c101b24 */
[----:B------:R-:W-:-:S02]  /*d350*/  @!P0 LEA.HI R10, R10, R10, RZ, 0x1 ;  /* 0x0000000a0a0a8211 */ /* 0x000fc400078f08ff */
[----:B------:R-:W-:Y:S01]  /*d360*/  @!P3 LOP3.LUT R9, R0, 0xfffffffe, RZ, 0xc0, !PT ;  /* 0xfffffffe0009b812 */ /* 0x000fe200078ec0ff */
[----:B------:R-:W-:Y:S01]  /*d370*/  VIADD R0, R23, 0x20 ;  /* 0x0000002017007836 */ /* 0x000fe20000000000 */
[----:B------:R-:W-:Y:S02]  /*d380*/  @!P1 LEA.HI R11, R11, R11, RZ, 0x1 ;  /* 0x0000000b0b0b9211 */ /* 0x000fe400078f08ff */
[----:B------:R-:W-:Y:S01]  /*d390*/  @!P5 LEA.HI R14, R14, R14, RZ, 0x1 ;  /* 0x0000000e0e0ed211 */ /* 0x000fe200078f08ff */
[----:B------:R-:W-:Y:S01]  /*d3a0*/  @!P3 IMAD.WIDE R8, R9, 0x4, R18 ;  /* 0x000000040908b825 */ /* 0x000fe200078e0212 */
[----:B------:R-:W-:Y:S02]  /*d3b0*/  ISETP.GE.AND P2, PT, R0, UR4, PT ;  /* 0x0000000400007c0c */ /* 0x000fe4000bf46270 */
[----:B------:R-:W-:Y:S02]  /*d3c0*/  @!P5 LOP3.LUT R17, R14, 0xfffffffe, RZ, 0xc0, !PT ;  /* 0xfffffffe0e11d812 */ /* 0x000fe400078ec0ff */
[----:B------:R1:W-:Y:S01]  /*d3d0*/  @!P3 ST.E.64 desc[UR36][R8.64], R28 ;  /* 0x0000001c0800b985 */ /* 0x0003e2000c101b24 */
[----:B------:R-:W-:-:S02]  /*d3e0*/  ISETP.GE.AND P3, PT, R12, UR4, PT ;  /* 0x000000040c007c0c */ /* 0x000fc4000bf66270 */
[----:B0-----:R-:W-:Y:S02]  /*d3f0*/  @!P0 LOP3.LUT R7, R10, 0xfffffffe, RZ, 0xc0, !PT ;  /* 0xfffffffe0a078812 */ /* 0x001fe400078ec0ff */
[----:B------:R-:W-:-:S03]  /*d400*/  @!P4 LEA.HI R10, R13, R13, RZ, 0x1 ;  /* 0x0000000d0d0ac211 */ /* 0x000fc600078f08ff */
[----:B------:R-:W-:Y:S01]  /*d410*/  @!P0 IMAD.WIDE R6, R7, 0x4, R18 ;  /* 0x0000000407068825 */ /* 0x000fe200078e0212 */
[----:B------:R-:W-:-:S04]  /*d420*/  @!P2 LEA.HI R0, R0, R0, RZ, 0x1 ;  /* 0x000000000000a211 */ /* 0x000fc800078f08ff */
[----:B------:R0:W-:Y:S01]  /*d430*/  @!P0 ST.E.64 desc[UR36][R6.64], R32 ;  /* 0x0000002006008985 */ /* 0x0001e2000c101b24 */
[----:B------:R-:W-:Y:S02]  /*d440*/  @!P3 LEA.HI R12, R12, R12, RZ, 0x1 ;  /* 0x0000000c0c0cb211 */ /* 0x000fe400078f08ff */
[----:B-1----:R-:W-:Y:S02]  /*d450*/  @!P1 LOP3.LUT R9, R11, 0xfffffffe, RZ, 0xc0, !PT ;  /* 0xfffffffe0b099812 */ /* 0x002fe400078ec0ff */
[----:B------:R-:W-:Y:S02]  /*d460*/  @!P2 LOP3.LUT R11, R0, 0xfffffffe, RZ, 0xc0, !PT ;  /* 0xfffffffe000ba812 */ /* 0x000fe400078ec0ff */
        /* <DEDUP_REMOVED lines=8> */
[----:B0-----:R-:W-:-:S02]  /*d4f0*/  @!P3 IMAD.WIDE R6, R13, 0x4, R18 ;  /* 0x000000040d06b825 */ /* 0x001fc400078e0212 */
[----:B------:R0:W-:Y:S02]  /*d500*/  @!P2 ST.E.64 desc[UR36][R10.64], R40 ;  /* 0x000000280a00a985 */ /* 0x0001e4000c101b24 */
[----:B------:R-:W-:Y:S02]  /*d510*/  VIADD R0, R23, 0x48 ;  /* 0x0000004817007836 */ /* 0x000fe40000000000 */
[--C-:B------:R-:W-:Y:S01]  /*d520*/  @!P5 IMAD.WIDE R12, R17, 0x4, R18.reuse ;  /* 0x00000004110cd825 */ /* 0x100fe200078e0212 */
[----:B------:R2:W-:Y:S01]  /*d530*/  @!P3 ST.E.64 desc[UR36][R6.64], R44 ;  /* 0x0000002c0600b985 */ /* 0x0005e2000c101b24 */
[----:B------:R-:W-:Y:S02]  /*d540*/  ISETP.GE.AND P3, PT, R22, UR4, PT ;  /* 0x0000000416007c0c */ /* 0x000fe4000bf66270 */
[----:B------:R-:W-:Y:S01]  /*d550*/  VIADD R17, R23, 0x58 ;  /* 0x0000005817117836 */ /* 0x000fe20000000000 */
[----:B------:R-:W-:Y:S01]  /*d560*/  ISETP.GE.AND P0, PT, R0, UR4, PT ;  /* 0x0000000400007c0c */ /* 0x000fe2000bf06270 */
[----:B-1----:R-:W-:Y:S01]  /*d570*/  @!P4 IMAD.WIDE R8, R15, 0x4, R18 ;  /* 0x000000040f08c825 */ /* 0x002fe200078e0212 */
[----:B------:R-:W-:-:S02]  /*d580*/  @!P1 LEA.HI R16, R16, R16, RZ, 0x1 ;  /* 0x0000001010109211 */ /* 0x000fc400078f08ff */
        /* <DEDUP_REMOVED lines=38> */
.L_x_1057:
[----:B------:R-:W-:Y:S05]  /*d7f0*/  BSYNC B0 ;  /* 0x0000000000007941 */ /* 0x000fea0003800000 */
.L_x_1056:
[----:B------:R-:W-:Y:S01]  /*d800*/  ISETP.GE.AND P0, PT, R21, R20, PT ;  /* 0x000000141500720c */ /* 0x000fe20003f06270 */
[----:B0-----:R0:W2:Y:S04]  /*d810*/  SHFL.IDX PT, R15, R73, 0x1, 0x1c1f ;  /* 0x003c1f00490f7f89 */ /* 0x0010a800000e0000 */
[----:B------:R0:W0:Y:S08]  /*d820*/  SHFL.IDX PT, R14, R72, 0x1, 0x1c1f ;  /* 0x003c1f00480e7f89 */ /* 0x00003000000e0000 */
[----:B------:R-:W-:Y:S05]  /*d830*/  @P0 BRA `(.L_x_968) ;  /* 0x0000004400e00947 */ /* 0x000fea0003800000 */
[----:B------:R-:W-:Y:S01]  /*d840*/  ULDC UR4, c[0x0][0xac8] ;  /* 0x0002b20000047ab9 */ /* 0x000fe20000000800 */
[C---:B---3--:R-:W-:Y:S01]  /*d850*/  VIADD R0, R23.reuse, 0x8 ;  /* 0x0000000817007836 */ /* 0x048fe20000000000 */
[C---:B------:R-:W-:Y:S01]  /*d860*/  ISETP.GE.AND P0, PT, R23.reuse, UR4, PT ;  /* 0x0000000417007c0c */ /* 0x040fe2000bf06270 */
[C---:B------:R-:W-:Y:S02]  /*d870*/  VIADD R6, R23.reuse, 0x10 ;  /* 0x0000001017067836 */ /* 0x040fe40000000000 */
[C---:B------:R-:W-:Y:S01]  /*d880*/  VIADD R8, R23.reuse, 0x18 ;  /* 0x0000001817087836 */ /* 0x040fe20000000000 */
[----:B------:R-:W-:Y:S01]  /*d890*/  ISETP.GE.AND P5, PT, R0, UR4, PT ;  /* 0x0000000400007c0c */ /* 0x000fe2000bfa6270 */
[C---:B------:R-:W-:Y:S01]  /*d8a0*/  VIADD R10, R23.reuse, 0x20 ;  /* 0x00000020170a7836 */ /* 0x040fe20000000000 */
[----:B------:R-:W-:Y:S01]  /*d8b0*/  ISETP.GE.AND P6, PT, R6, UR4, PT ;  /* 0x0000000406007c0c */ /* 0x000fe2000bfc6270 */
[C---:B------:R-:W-:Y:S02]  /*d8c0*/  VIADD R11, R23.reuse, 0x28 ;  /* 0x00000028170b7836 */ /* 0x040fe40000000000 */
[C---:B------:R-:W-:Y:S01]  /*d8d0*/  VIADD R12, R23.reuse, 0x30 ;  /* 0x00000030170c7836 */ /* 0x040fe20000000000 */
[----:B------:R-:W-:Y:S01]  /*d8e0*/  ISETP.GE.AND P4, PT, R10, UR4, PT ;  /* 0x000000040a007c0c */ /* 0x000fe2000bf86270 */
[----:B------:R-:W-:Y:S01]  /*d8f0*/  VIADD R13, R23, 0x38 ;  /* 0x00000038170d7836 */ /* 0x000fe20000000000 */
[----:B------:R-:W-:Y:S01]  /*d900*/  ISETP.GE.AND P3, PT, R11, UR4, PT ;  /* 0x000000040b007c0c */ /* 0x000fe2000bf66270 */
[----:B0-2---:R-:W-:Y:S01]  /*d910*/  @!P0 IMAD.WIDE R2, R23, 0x4, R14 ;  /* 0x0000000417028825 */ /* 0x005fe200078e020e */
[----:B------:R-:W-:-:S02]  /*d920*/  ISETP.GE.AND P2, PT, R12, UR4, PT ;  /* 0x000000040c007c0c */ /* 0x000fc4000bf46270 */
[----:B------:R-:W-:Y:S01]  /*d930*/  ISETP.GE.AND P1, PT, R13, UR4, PT ;  /* 0x000000040d007c0c */ /* 0x000fe2000bf26270 */
[C---:B----4-:R-:W-:Y:S01]  /*d940*/  VIADD R18, R23.reuse, 0x40 ;  /* 0x0000004017127836 */ /* 0x050fe20000000000 */
[----:B------:R0:W-:Y:S01]  /*d950*/  @!P0 ST.E.64 desc[UR36][R2.64], R26 ;  /* 0x0000001a02008985 */ /* 0x0001e2000c101b24 */
[----:B------:R-:W-:Y:S01]  /*d960*/  ISETP.GE.AND P0, PT, R8, UR4, PT ;  /* 0x0000000408007c0c */ /* 0x000fe2000bf06270 */
[C---:B------:R-:W-:Y:S01]  /*d970*/  VIADD R20, R23.reuse, 0x48 ;  /* 0x0000004817147836 */ /* 0x040fe20000000000 */
[----:B------:R-:W-:Y:S01]  /*d980*/  @!P5 LEA.HI R0, R0, R0, RZ, 0x1 ;  /* 0x000000000000d211 */ /* 0x000fe200078f08ff */
[----:B------:R-:W-:Y:S01]  /*d990*/  VIADD R21, R23, 0x70 ;  /* 0x0000007017157836 */ /* 0x000fe20000000000 */
[----:B------:R-:W-:Y:S02]  /*d9a0*/  @!P6 LEA.HI R6, R6, R6, RZ, 0x1 ;  /* 0x000000060606e211 */ /* 0x000fe400078f08ff */
[----:B------:R-:W-:Y:S02]  /*d9b0*/  @!P5 LOP3.LUT R7, R0, 0xfffffffe, RZ, 0xc0, !PT ;  /* 0xfffffffe0007d812 */ /* 0x000fe400078ec0ff */
[----:B------:R-:W-:-:S02]  /*d9c0*/  @!P6 LOP3.LUT R9, R6, 0xfffffffe, RZ, 0xc0, !PT ;  /* 0xfffffffe0609e812 */ /* 0x000fc400078ec0ff */
[----:B------:R-:W-:Y:S02]  /*d9d0*/  @!P4 LEA.HI R10, R10, R10, RZ, 0x1 ;  /* 0x0000000a0a0ac211 */ /* 0x000fe400078f08ff */
[----:B------:R-:W-:Y:S01]  /*d9e0*/  @!P3 LEA.HI R0, R11, R11, RZ, 0x1 ;  /* 0x0000000b0b00b211 */ /* 0x000fe200078f08ff */
[--C-:B0-----:R-:W-:Y:S01]  /*d9f0*/  @!P5 IMAD.WIDE R2, R7, 0x4, R14.reuse ;  /* 0x000000040702d825 */ /* 0x101fe200078e020e */
[----:B------:R-:W-:Y:S02]  /*da00*/  @!P0 LEA.HI R8, R8, R8, RZ, 0x1 ;  /* 0x0000000808088211 */ /* 0x000fe400078f08ff */
[----:B------:R-:W-:Y:S01]  /*da10*/  @!P2 LEA.HI R12, R12, R12, RZ, 0x1 ;  /* 0x0000000c0c0ca211 */ /* 0x000fe200078f08ff */
[----:B------:R-:W-:Y:S01]  /*da20*/  @!P6 IMAD.WIDE R6, R9, 0x4, R14 ;  /* 0x000000040906e825 */ /* 0x000fe200078e020e */
[----:B------:R-:W-:Y:S01]  /*da30*/  @!P1 LEA.HI R16, R13, R13, RZ, 0x1 ;  /* 0x0000000d0d109211 */ /* 0x000fe200078f08ff */
[----:B------:R0:W-:Y:S01]  /*da40*/  @!P5 ST.E.64 desc[UR36][R2.64], R30 ;  /* 0x0000001e0200d985 */ /* 0x0001e2000c101b24 */
[----:B------:R-:W-:-:S02]  /*da50*/  @!P0 LOP3.LUT R9, R8, 0xfffffffe, RZ, 0xc0, !PT ;  /* 0xfffffffe08098812 */ /* 0x000fc400078ec0ff */
[----:B------:R-:W-:Y:S01]  /*da60*/  @!P4 LOP3.LUT R11, R10, 0xfffffffe, RZ, 0xc0, !PT ;  /* 0xfffffffe0a0bc812 */ /* 0x000fe200078ec0ff */
[----:B------:R2:W-:Y:S01]  /*da70*/  @!P6 ST.E.64 desc[UR36][R6.64], R34 ;  /* 0x000000220600e985 */ /* 0x0005e2000c101b24 */
[----:B------:R-:W-:Y:S01]  /*da80*/  @!P3 LOP3.LUT R13, R0, 0xfffffffe, RZ, 0xc0, !PT ;  /* 0xfffffffe000db812 */ /* 0x000fe200078ec0ff */
[C---:B------:R-:W-:Y:S01]  /*da90*/  VIADD R0, R23.reuse, 0x50 ;  /* 0x0000005017007836 */ /* 0x040fe20000000000 */
[----:B------:R-:W-:Y:S02]  /*daa0*/  @!P2 LOP3.LUT R17, R12, 0xfffffffe, RZ, 0xc0, !PT ;  /* 0xfffffffe0c11a812 */ /* 0x000fe400078ec0ff */
[----:B-1----:R-:W-:Y:S01]  /*dab0*/  @!P1 LOP3.LUT R19, R16, 0xfffffffe, RZ, 0xc0, !PT ;  /* 0xfffffffe10139812 */ /* 0x002fe200078ec0ff */
[----:B------:R-:W-:Y:S01]  /*dac0*/  VIADD R16, R23, 0x58 ;  /* 0x0000005817107836 */ /* 0x000fe20000000000 */
[----:B------:R-:W-:Y:S02]  /*dad0*/  ISETP.GE.AND P5, PT, R18, UR4, PT ;  /* 0x0000000412007c0c */ /* 0x000fe4000bfa6270 */
[----:B------:R-:W-:Y:S01]  /*dae0*/  ISETP.GE.AND P6, PT, R20, UR4, PT ;  /* 0x0000000414007c0c */ /* 0x000fe2000bfc6270 */
[----:B0-----:R-:W-:-:S04]  /*daf0*/  @!P0 IMAD.WIDE R2, R9, 0x4, R14 ;  /* 0x0000000409028825 */ /* 0x001fc800078e020e */
[--C-:B--2---:R-:W-:Y:S01]  /*db00*/  @!P4 IMAD.WIDE R6, R11, 0x4, R14.reuse ;  /* 0x000000040b06c825 */ /* 0x104fe200078e020e */
[----:B------:R0:W-:Y:S01]  /*db10*/  @!P0 ST.E.64 desc[UR36][R2.64], R38 ;  /* 0x0000002602008985 */ /* 0x0001e2000c101b24 */
[----:B------:R-:W-:Y:S02]  /*db20*/  ISETP.GE.AND P0, PT, R0, UR4, PT ;  /* 0x0000000400007c0c */ /* 0x000fe4000bf06270 */
[--C-:B------:R-:W-:Y:S01]  /*db30*/  @!P3 IMAD.WIDE R8, R13, 0x4, R14.reuse ;  /* 0x000000040d08b825 */ /* 0x100fe200078e020e */
[----:B------:R1:W-:Y:S01]  /*db40*/  @!P4 ST.E.64 desc[UR36][R6.64], R42 ;  /* 0x0000002a0600c985 */ /* 0x0003e2000c101b24 */
[----:B------:R-:W-:Y:S02]  /*db50*/  ISETP.GE.AND P4, PT, R21, UR4, PT ;  /* 0x0000000415007c0c */ /* 0x000fe4000bf86270 */
[----:B------:R-:W-:Y:S01]  /*db60*/  @!P2 IMAD.WIDE R10, R17, 0x4, R14 ;  /* 0x00000004110aa825 */ /* 0x000fe200078e020e */
[----:B------:R2:W-:Y:S01]  /*db70*/  @!P3 ST.E.64 desc[UR36][R8.64], R46 ;  /* 0x0000002e0800b985 */ /* 0x0005e2000c101b24 */
[----:B------:R-:W-:-:S02]  /*db80*/  @!P5 LEA.HI R18, R18, R18, RZ, 0x1 ;  /* 0x000000121212d211 */ /* 0x000fc400078f08ff */
[----:B------:R-:W-:Y:S01]  /*db90*/  @!P1 IMAD.WIDE R12, R19, 0x4, R14 ;  /* 0x00000004130c9825 */ /* 0x000fe200078e020e */
[----:B------:R3:W-:Y:S01]  /*dba0*/  @!P2 ST.E.64 desc[UR36][R10.64], R50 ;  /* 0x000000320a00a985 */ /* 0x0007e2000c101b24 */
[----:B------:R-:W-:Y:S02]  /*dbb0*/  @!P6 LEA.HI R20, R20, R20, RZ, 0x1 ;  /* 0x000000141414e211 */ /* 0x000fe400078f08ff */
[C---:B------:R-:W-:Y:S01]  /*dbc0*/  VIADD R17, R23.reuse, 0x60 ;  /* 0x0000006017117836 */ /* 0x040fe20000000000 */
[----:B------:R4:W-:Y:S01]  /*dbd0*/  @!P1 ST.E.64 desc[UR36][R12.64], R54 ;  /* 0x000000360c009985 */ /* 0x0009e2000c101b24 */
[C---:B------:R-:W-:Y:S01]  /*dbe0*/  VIADD R19, R23.reuse, 0x68 ;  /* 0x0000006817137836 */ /* 0x040fe20000000000 */
[----:B------:R-:W-:Y:S01]  /*dbf0*/  ISETP.GE.AND P1, PT, R16, UR4, PT ;  /* 0x0000000410007c0c */ /* 0x000fe2000bf26270 */
[----:B------:R-:W-:Y:S01]  /*dc00*/  VIADD R23, R23, 0x78 ;  /* 0x0000007817177836 */ /* 0x000fe20000000000 */
[----:B------:R-:W-:Y:S02]  /*dc10*/  ISETP.GE.AND P2, PT, R17, UR4, PT ;  /* 0x0000000411007c0c */ /* 0x000fe4000bf46270 */
[----:B------:R-:W-:-:S02]  /*dc20*/  ISETP.GE.AND P3, PT, R19, UR4, PT ;  /* 0x0000000413007c0c */ /* 0x000fc4000bf66270 */
        /* <DEDUP_REMOVED lines=15> */
[----:B----4-:R-:W-:Y:S01]  /*dd20*/  @!P4 LOP3.LUT R13, R21, 0xfffffffe, RZ, 0xc0, !PT ;  /* 0xfffffffe150dc812 */ /* 0x010fe200078ec0ff */
        /* <DEDUP_REMOVED lines=17> */
.L_x_1055:
        /* <DEDUP_REMOVED lines=8> */
[----:B-1----:R-:W-:Y:S02]  /*dec0*/  IMAD R3, R6, UR4, RZ ;  /* 0x0000000406037c24 */ /* 0x002fe4000f8e02ff */
[----:B------:R-:W-:-:S05]  /*ded0*/  VIADD R0, R0, 0xffffff80 ;  /* 0xffffff8000007836 */ /* 0x000fca0000000000 */
[----:B------:R-:W-:-:S13]  /*dee0*/  ISETP.GE.AND P0, PT, R0, R3, PT ;  /* 0x000000030000720c */ /* 0x000fda0003f06270 */
[----:B------:R-:W-:Y:S05]  /*def0*/  @P0 BRA `(.L_x_968) ;  /* 0x0000004000300947 */ /* 0x000fea0003800000 */
[----:B------:R-:W-:Y:S01]  /*df00*/  ISETP.NE.AND P0, PT, R6, 0x1, PT ;  /* 0x000000010600780c */ /* 0x000fe20003f05270 */
[----:B------:R-:W0:Y:S01]  /*df10*/  S2UR UR4, SR_CTAID.Z ;  /* 0x00000000000479c3 */ /* 0x000e220000002700 */
[----:B------:R-:W-:Y:S01]  /*df20*/  SHF.R.S32.HI R4, RZ, 0x1f, R19 ;  /* 0x0000001fff047819 */ /* 0x000fe20000011413 */
[----:B------:R-:W-:Y:S02]  /*df30*/  ULDC.64 UR6, c[0x0][0xbd0] ;  /* 0x0002f40000067ab9 */ /* 0x000fe40000000a00 */
[----:B------:R-:W-:-:S04]  /*df40*/  IMAD.WIDE.U32 R2, R19, UR6, RZ ;  /* 0x0000000613027c25 */ /* 0x000fc8000f8e00ff */
[----:B------:R-:W1:Y:S01]  /*df50*/  LDC.64 R10, c[0x0][0xbd8] ;  /* 0x0002f600ff0a7b82 */ /* 0x000e620000000a00 */
[----:B------:R-:W-:-:S04]  /*df60*/  IMAD R4, R4, UR6, RZ ;  /* 0x0000000604047c24 */ /* 0x000fc8000f8e02ff */
[----:B------:R-:W-:Y:S02]  /*df70*/  IMAD R5, R19, UR7, R4 ;  /* 0x0000000713057c24 */ /* 0x000fe4000f8e0204 */
[----:B------:R-:W-:Y:S01]  /*df80*/  IMAD.MOV R19, RZ, RZ, -R19 ;  /* 0x000000ffff137224 */ /* 0x000fe200078e0a13 */
[----:B------:R-:W2:Y:S01]  /*df90*/  @P0 LDC R7, c[0x0][0xbec] ;  /* 0x0002fb00ff070b82 */ /* 0x000ea20000000800 */
[----:B------:R-:W-:Y:S02]  /*dfa0*/  IMAD.IADD R3, R3, 0x1, R5 ;  /* 0x0000000103037824 */ /* 0x000fe400078e0205 */
[----:B------:R-:W-:-:S05]  /*dfb0*/  IMAD.MOV.U32 R5, RZ, RZ, R0 ;  /* 0x000000ffff057224 */ /* 0x000fca00078e0000 */
        /* <DEDUP_REMOVED lines=8> */
[----:B------:R-:W-:-:S03]  /*e040*/  ULDC.64 UR4, c[0x0][0xbe0] ;  /* 0x0002f80000047ab9 */ /* 0x000fc60000000a00 */
[----:B------:R-:W-:Y:S02]  /*e050*/  IMAD.IADD R3, R11, 0x1, R3 ;  /* 0x000000010b037824 */ /* 0x000fe400078e0203 */
[----:B---3--:R-:W-:-:S04]  /*e060*/  IMAD R19, R8, R19, UR8 ;  /* 0x0000000808137e24 */ /* 0x008fc8000f8e0213 */
[----:B------:R-:W-:Y:S01]  /*e070*/  IMAD.WIDE.U32 R2, R19, UR4, R2 ;  /* 0x0000000413027c25 */ /* 0x000fe2000f8e0002 */
[----:B0-----:R-:W-:Y:S02]  /*e080*/  @P0 SHF.R.U32.HI R5, RZ, R9, R4 ;  /* 0x00000009ff050219 */ /* 0x001fe40000011604 */
[----:B------:R-:W-:Y:S02]  /*e090*/  SHF.R.S32.HI R4, RZ, 0x1f, R19 ;  /* 0x0000001fff047819 */ /* 0x000fe40000011413 */
[--C-:B------:R-:W-:Y:S01]  /*e0a0*/  SHF.R.S32.HI R9, RZ, 0x1f, R5.reuse ;  /* 0x0000001fff097819 */ /* 0x100fe20000011405 */
[----:B------:R-:W-:Y:S01]  /*e0b0*/  IMAD.MOV R7, RZ, RZ, -R5 ;  /* 0x000000ffff077224 */ /* 0x000fe200078e0a05 */
[----:B------:R-:W-:Y:S01]  /*e0c0*/  IADD3 R2, P0, R5, R2, RZ ;  /* 0x0000000205027210 */ /* 0x000fe20007f1e0ff */
[----:B------:R-:W-:Y:S02]  /*e0d0*/  IMAD R4, R4, UR4, RZ ;  /* 0x0000000404047c24 */ /* 0x000fe4000f8e02ff */
[----:B------:R-:W-:-:S02]  /*e0e0*/  IMAD R7, R6, R7, R0 ;  /* 0x0000000706077224 */ /* 0x000fc400078e0200 */
[----:B------:R-:W-:Y:S01]  /*e0f0*/  IMAD R4, R19, UR5, R4 ;  /* 0x0000000513047c24 */ /* 0x000fe2000f8e0204 */
[----:B------:R-:W-:Y:S02]  /*e100*/  ULDC.64 UR4, c[0x0][0xbc8] ;  /* 0x0002f20000047ab9 */ /* 0x000fe40000000a00 */
[----:B------:R-:W-:Y:S02]  /*e110*/  SHF.R.S32.HI R0, RZ, 0x1f, R7 ;  /* 0x0000001fff007819 */ /* 0x000fe40000011407 */
[----:B------:R-:W-:-:S03]  /*e120*/  IADD3.X R3, R9, R3, R4, P0, !PT ;  /* 0x0000000309037210 */ /* 0x000fc600007fe404 */
[----:B------:R-:W-:Y:S02]  /*e130*/  IMAD R0, R0, UR4, RZ ;  /* 0x0000000400007c24 */ /* 0x000fe4000f8e02ff */
[----:B------:R-:W-:-:S04]  /*e140*/  IMAD.WIDE.U32 R2, R7, UR4, R2 ;  /* 0x0000000407027c25 */ /* 0x000fc8000f8e0002 */
        /* <DEDUP_REMOVED lines=8> */
.L_x_966:
[----:B------:R-:W-:-:S08]  /*e1d0*/  NOP ;  /* 0x0000000000007918 */ /* 0x000fd00000000000 */
[----:B0-----:R-:W0:-:S00]  /*e1e0*/  USETMAXREG.DEALLOC.CTAPOOL 0x28 ;  /* 0x00000028000079c8 */ /* 0x001e0000080e0500 */
        /* <DEDUP_REMOVED lines=16> */
.L_x_1058:
[----:B------:R-:W-:Y:S01]  /*e2f0*/  ULDC UR7, c[0x0][0xc50] ;  /* 0x0003140000077ab9 */ /* 0x000fe20000000800 */
[----:B------:R-:W-:Y:S01]  /*e300*/  UMOV UR41, UR6 ;  /* 0x0000000600297c82 */ /* 0x000fe20008000000 */
[----:B------:R-:W-:-:S11]  /*e310*/  UISETP.NE.AND UP0, UPT, UR7, 0x1, UPT ;  /* 0x000000010700788c */ /* 0x000fd6000bf05270 */
[----:B------:R-:W-:Y:S01]  /*e320*/  @UP0 ULDC UR4, c[0x0][0xc54] ;  /* 0x0003150000040ab9 */ /* 0x000fe20000000800 */
[----:B------:R-:W-:Y:S01]  /*e330*/  @UP0 ULDC UR8, c[0x0][0xc58] ;  /* 0x0003160000080ab9 */ /* 0x000fe20000000800 */
[----:B------:R-:W-:-:S04]  /*e340*/  UIMAD.WIDE.U32 UR4, UR6, UR4, URZ ;  /* 0x00000004060472a5 */ /* 0x000fc8000f8e003f */
[----:B------:R-:W-:-:S12]  /*e350*/  @UP0 USHF.R.U32.HI UR41, URZ, UR8, UR5 ;  /* 0x000000083f290299 */ /* 0x000fd80008011605 */
.L_x_1059:
[----:B------:R-:W-:Y:S01]  /*e360*/  ISETP.GE.AND P0, PT, R28, RZ, PT ;  /* 0x000000ff1c00720c */ /* 0x000fe20003f06270 */
[----:B------:R-:W-:Y:S01]  /*e370*/  UIADD3 UR47, -UR41, URZ, URZ ;  /* 0x0000003f292f7290 */ /* 0x000fe2000fffe13f */
[----:B------:R-:W-:Y:S02]  /*e380*/  IMAD.MOV.U32 R24, RZ, RZ, 0x1 ;  /* 0x00000001ff187424 */ /* 0x000fe400078e00ff */
[----:B------:R-:W-:Y:S01]  /*e390*/  IMAD.MOV.U32 R0, RZ, RZ, RZ ;  /* 0x000000ffff007224 */ /* 0x000fe200078e00ff */
[----:B------:R-:W-:Y:S01]  /*e3a0*/  UIMAD UR47, UR7, UR47, UR6 ;  /* 0x0000002f072f72a4 */ /* 0x000fe2000f8e0206 */
[----:B------:R-:W-:-:S07]  /*e3b0*/  IMAD.MOV.U32 R8, RZ, RZ, 0x1 ;  /* 0x00000001ff087424 */ /* 0x000fce00078e00ff */
[----:B------:R-:W-:Y:S05]  /*e3c0*/  @!P0 BRA `(.L_x_1060) ;  /* 0x0000003800348947 */ /* 0x000fea0003800000 */
[----:B------:R-:W0:Y:S01]  /*e3d0*/  LDC.64 R2, c[0x0][0xa28] ;  /* 0x00028a00ff027b82 */ /* 0x000e220000000a00 */
[----:B------:R-:W-:Y:S01]  /*e3e0*/  IMAD.MOV.U32 R23, RZ, RZ, RZ ;  /* 0x000000ffff177224 */ /* 0x000fe200078e00ff */
[----:B------:R-:W-:Y:S01]  /*e3f0*/  ULDC UR4, c[0x0][0x448] ;  /* 0x0001120000047ab9 */ /* 0x000fe20000000800 */
[----:B------:R-:W-:Y:S01]  /*e400*/  ULDC UR6, c[0x0][0x2f0] ;  /* 0x0000bc0000067ab9 */ /* 0x000fe20000000800 */
[----:B------:R-:W-:Y:S01]  /*e410*/  ULDC UR10, c[0x0][0x288] ;  /* 0x0000a200000a7ab9 */ /* 0x000fe20000000800 */
[----:B0-----:R-:W-:-:S04]  /*e420*/  ISETP.NE.U32.AND P0, PT, R2, RZ, PT ;  /* 0x000000ff0200720c */ /* 0x001fc80003f05070 */
[----:B------:R-:W-:-:S13]  /*e430*/  ISETP.NE.AND.EX P0, PT, R3, RZ, PT, P0 ;  /* 0x000000ff0300720c */ /* 0x000fda0003f05300 */
[----:B------:R-:W0:Y:S02]  /*e440*/  @P0 LDC.64 R2, c[0x0][0xa28] ;  /* 0x00028a00ff020b82 */ /* 0x000e240000000a00 */
[----:B0-----:R-:W-:-:S05]  /*e450*/  @P0 IMAD.WIDE R2, R28, 0x4, R2 ;  /* 0x000000041c020825 */ /* 0x001fca00078e0202 */
[----:B------:R0:W5:Y:S01]  /*e460*/  @P0 LDG.E R23, desc[UR36][R2.64] ;  /* 0x0000002402170981 */ /* 0x000162000c1e1900 */
[----:B------:R-:W1:Y:S01]  /*e470*/  S2UR UR42, SR_CTAID.X ;  /* 0x00000000002a79c3 */ /* 0x000e620000002500 */
[----:B------:R-:W-:-:S03]  /*e480*/  UISETP.NE.AND UP1, UPT, UR4, 0x1, UPT ;  /* 0x000000010400788c */ /* 0x000fc6000bf25270 */
[----:B------:R-:W-:Y:S01]  /*e490*/  ULDC.64 UR4, c[0x0][0x418] ;  /* 0x0001060000047ab9 */ /* 0x000fe20000000a00 */
[----:B------:R-:W-:Y:S02]  /*e4a0*/  UP2UR UR50, UPR, URZ, 0x2 ;  /* 0x000000023f327883 */ /* 0x000fe40008000000 */
[----:B------:R-:W-:-:S03]  /*e4b0*/  UISETP.NE.U32.AND UP0, UPT, UR4, URZ, UPT ;  /* 0x0000003f0400728c */ /* 0x000fc6000bf05070 */
[----:B------:R-:W-:Y:S01]  /*e4c0*/  ULDC UR4, c[0x0][0x424] ;  /* 0x0001090000047ab9 */ /* 0x000fe20000000800 */
[----:B------:R-:W-:Y:S01]  /*e4d0*/  UISETP.NE.AND.EX UP0, UPT, UR5, URZ, UPT, UP0 ;  /* 0x0000003f0500728c */ /* 0x000fe2000bf05300 */
[----:B------:R-:W-:Y:S02]  /*e4e0*/  @UP1 ULDC UR9, c[0x0][0x450] ;  /* 0x0001140000091ab9 */ /* 0x000fe40000000800 */
[----:B------:R-:W-:Y:S01]  /*e4f0*/  @UP1 ULDC UR5, c[0x0][0x44c] ;  /* 0x0001130000051ab9 */ /* 0x000fe20000000800 */
[----:B------:R-:W-:-:S04]  /*e500*/  USEL UR43, UR4, 0x1, UP0 ;  /* 0x00000001042b7887 */ /* 0x000fc80008000000 */
[----:B------:R-:W-:Y:S02]  /*e510*/  UIMAD UR7, UR43, UR6, 0x5f ;  /* 0x0000005f2b0774a4 */ /* 0x000fe4000f8e0206 */
[----:B------:R-:W-:Y:S02]  /*e520*/  UIMAD UR43, UR43, UR6, URZ ;  /* 0x000000062b2b72a4 */ /* 0x000fe4000f8e023f */
[----:B------:R-:W-:Y:S02]  /*e530*/  UIMAD.WIDE UR6, UR7, 0x2aaaaaab, URZ ;  /* 0x2aaaaaab070678a5 */ /* 0x000fe4000f8e023f */
[----:B-1----:R-:W-:Y:S02]  /*e540*/  USHF.L.U32 UR42, UR42, 0x7, URZ ;  /* 0x000000072a2a7899 */ /* 0x002fe4000800063f */
[----:B------:R-:W-:Y:S02]  /*e550*/  USHF.R.U32.HI UR44, URZ, 0x1f, UR7 ;  /* 0x0000001f3f2c7899 */ /* 0x000fe40008011607 */
[----:B------:R-:W-:-:S02]  /*e560*/  UIADD3 UR8, UR42, 0x7f, URZ ;  /* 0x0000007f2a087890 */ /* 0x000fc4000fffe03f */
[----:B------:R-:W-:Y:S02]  /*e570*/  ULEA.HI.SX32 UR44, UR7, UR44, 0x1c ;  /* 0x0000002c072c7291 */ /* 0x000fe4000f8fe23f */
[----:B------:R-:W-:-:S04]  /*e580*/  UIMAD.WIDE.U32 UR4, UR8, UR5, URZ ;  /* 0x00000005080472a5 */ /* 0x000fc8000f8e003f */
[----:B------:R-:W-:Y:S02]  /*e590*/  @UP1 USHF.R.U32.HI UR8, URZ, UR9, UR5 ;  /* 0x000000093f081299 */ /* 0x000fe40008011605 */
[----:B------:R-:W-:Y:S01]  /*e5a0*/  UIADD3 UR9, UR43, 0x1, -UR10 ;  /* 0x000000012b097890 */ /* 0x000fe2000fffe80a */
[----:B------:R-:W-:Y:S02]  /*e5b0*/  ULDC.64 UR4, c[0x0][0x9e0] ;  /* 0x0002780000047ab9 */ /* 0x000fe40000000a00 */
[----:B------:R-:W-:Y:S02]  /*e5c0*/  UISETP.GE.AND UP0, UPT, UR5, 0x1, UPT ;  /* 0x000000010500788c */ /* 0x000fe4000bf06270 */
[----:B------:R-:W-:-:S04]  /*e5d0*/  UIADD3 UR9, UR9, UR8, URZ ;  /* 0x0000000809097290 */ /* 0x000fc8000fffe03f */
[----:B------:R-:W-:Y:S01]  /*e5e0*/  PLOP3.LUT P1, PT, PT, PT, UP0, 0x80, 0x0 ;  /* 0x000000000000781c */ /* 0x000fe20003f2f008 */
[----:B------:R-:W-:-:S12]  /*e5f0*/  UIADD3 UR4, UR9, UR4, URZ ;  /* 0x0000000409047290 */ /* 0x000fd8000fffe03f */
[----:B0-----:R-:W-:Y:S05]  /*e600*/  @!P1 BRA `(.L_x_1061) ;  /* 0x0000000000449947 */ /* 0x001fea0003800000 */
[----:B------:R-:W-:Y:S01]  /*e610*/  ISETP.LT.AND P0, PT, RZ, UR9, PT ;  /* 0x00000009ff007c0c */ /* 0x000fe2000bf01270 */
[----:B------:R-:W-:-:S12]  /*e620*/  UIADD3 UR8, UR9, -0x1, URZ ;  /* 0xffffffff09087890 */ /* 0x000fd8000fffe03f */
[----:B------:R-:W-:Y:S05]  /*e630*/  @P0 BRA `(.L_x_1062) ;  /* 0x00000000001c0947 */ /* 0x000fea0003800000 */
[----:B------:R-:W-:Y:S02]  /*e640*/  UISETP.NE.AND UP0, UPT, UR5, 0x1, UPT ;  /* 0x000000010500788c */ /* 0x000fe4000bf05270 */
[----:B------:R-:W-:-:S09]  /*e650*/  UIADD3 UR8, -UR9, URZ, URZ ;  /* 0x0000003f09087290 */ /* 0x000fd2000fffe13f */
[----:B------:R-:W-:Y:S02]  /*e660*/  @UP0 ULDC.64 UR12, c[0x0][0x9e8] ;  /* 0x00027a00000c0ab9 */ /* 0x000fe40000000a00 */
[----:B------:R-:W-:-:S04]  /*e670*/  UIMAD.WIDE.U32 UR6, UR8, UR12, URZ ;  /* 0x0000000c080672a5 */ /* 0x000fc8000f8e003f */
[----:B------:R-:W-:-:S04]  /*e680*/  @UP0 USHF.R.U32.HI UR8, URZ, UR13, UR7 ;  /* 0x0000000d3f080299 */ /* 0x000fc80008011607 */
[----:B------:R-:W-:Y:S01]  /*e690*/  ULOP3.LUT UR8, URZ, UR8, URZ, 0x33, !UPT ;  /* 0x000000083f087292 */ /* 0x000fe2000f8e333f */
[----:B------:R-:W-:Y:S11]  /*e6a0*/  BRA `(.L_x_1063) ;  /* 0x0000000000107947 */ /* 0x000ff60003800000 */
.L_x_1062:
[----:B------:R-:W-:-:S11]  /*e6b0*/  UISETP.NE.AND UP0, UPT, UR5, 0x1, UPT ;  /* 0x000000010500788c */ /* 0x000fd6000bf05270 */
[----:B------:R-:W-:Y:S02]  /*e6c0*/  @UP0 ULDC.64 UR12, c[0x0][0x9e8] ;  /* 0x00027a00000c0ab9 */ /* 0x000fe40000000a00 */
[----:B------:R-:W-:-:S04]  /*e6d0*/  UIMAD.WIDE.U32 UR6, UR8, UR12, URZ ;  /* 0x0000000c080672a5 */ /* 0x000fc8000f8e003f */
[----:B------:R-:W-:-:S12]  /*e6e0*/  @UP0 USHF.R.U32.HI UR8, URZ, UR13, UR7 ;  /* 0x0000000d3f080299 */ /* 0x000fd80008011607 */
.L_x_1063:
[----:B------:R-:W-:-:S04]  /*e6f0*/  UIMAD UR8, UR8, UR5, UR5 ;  /* 0x00000005080872a4 */ /* 0x000fc8000f8e0205 */
[----:B------:R-:W-:-:S04]  /*e700*/  UISETP.LT.AND UP0, UPT, UR4, UR8, UPT ;  /* 0x000000080400728c */ /* 0x000fc8000bf01270 */
[----:B------:R-:W-:-:S12]  /*e710*/  USEL UR4, UR4, UR8, UP0 ;  /* 0x0000000804047287 */ /* 0x000fd80008000000 */
.L_x_1061:
[----:B------:R-:W-:Y:S02]  /*e720*/  UISETP.NE.AND UP0, UPT, UR50, URZ, UPT ;  /* 0x0000003f3200728c */ /* 0x000fe4000bf05270 */
[----:B------:R-:W-:-:S03]  /*e730*/  UIADD3 UR6, UR4, 0x5f, URZ ;  /* 0x0000005f04067890 */ /* 0x000fc6000fffe03f */
[----:B------:R-:W-:Y:S01]  /*e740*/  UMOV UR4, UR42 ;  /* 0x0000002a00047c82 */ /* 0x000fe20008000000 */
[----:B------:R-:W-:-:S04]  /*e750*/  UIMAD.WIDE UR6, UR6, 0x2aaaaaab, URZ ;  /* 0x2aaaaaab060678a5 */ /* 0x000fc8000f8e023f */
[----:B------:R-:W-:Y:S01]  /*e760*/  USHF.R.U32.HI UR45, URZ, 0x1f, UR7 ;  /* 0x0000001f3f2d7899 */ /* 0x000fe20008011607 */
[----:B------:R-:W-:Y:S02]  /*e770*/  @UP0 ULDC UR8, c[0x0][0x44c] ;  /* 0x0001130000080ab9 */ /* 0x000fe40000000800 */
[----:B------:R-:W-:Y:S01]  /*e780*/  @UP0 ULDC UR6, c[0x0][0x450] ;  /* 0x0001140000060ab9 */ /* 0x000fe20000000800 */
[----:B------:R-:W-:Y:S02]  /*e790*/  UIMAD.WIDE.U32 UR8, UR42, UR8, URZ ;  /* 0x000000082a0872a5 */ /* 0x000fe4000f8e003f */
[----:B------:R-:W-:Y:S02]  /*e7a0*/  ULEA.HI.SX32 UR45, UR7, UR45, 0x1c ;  /* 0x0000002d072d7291 */ /* 0x000fe4000f8fe23f */
[----:B------:R-:W-:Y:S02]  /*e7b0*/  @UP0 USHF.R.U32.HI UR4, URZ, UR6, UR9 ;  /* 0x000000063f040299 */ /* 0x000fe40008011609 */
[----:B------:R-:W-:-:S02]  /*e7c0*/  UISETP.LT.AND UP0, UPT, UR44, UR45, UPT ;  /* 0x0000002d2c00728c */ /* 0x000fc4000bf01270 */
[----:B------:R-:W-:Y:S01]  /*e7d0*/  UIADD3 UR4, UR4, -UR10, UR43 ;  /* 0x8000000a04047290 */ /* 0x000fe2000fffe02b */
[----:B------:R-:W-:Y:S01]  /*e7e0*/  ULDC UR8, c[0x0][0x9dc] ;  /* 0x0002770000087ab9 */ /* 0x000fe20000000800 */
[----:B------:R-:W-:Y:S02]  /*e7f0*/  USEL UR12, UR44, UR45, UP0 ;  /* 0x0000002d2c0c7287 */ /* 0x000fe40008000000 */
[----:B------:R-:W-:Y:S01]  /*e800*/  UIADD3 UR8, UR4, -UR8, URZ ;  /* 0x8000000804087290 */ /* 0x000fe2000fffe03f */
[----:B------:R-:W-:Y:S11]  /*e810*/  @!P1 BRA `(.L_x_1064) ;  /* 0x0000000000449947 */ /* 0x000ff60003800000 */
[----:B------:R-:W-:-:S06]  /*e820*/  UISETP.GT.AND UP0, UPT, UR4, -0x1, UPT ;  /* 0xffffffff0400788c */ /* 0x000fcc000bf04270 */
[----:B------:R-:W-:-:S13]  /*e830*/  PLOP3.LUT P0, PT, PT, PT, UP0, 0x80, 0x0 ;  /* 0x000000000000781c */ /* 0x000fda0003f0f008 */
[----:B------:R-:W-:Y:S05]  /*e840*/  @P0 BRA `(.L_x_1065) ;  /* 0x00000000001c0947 */ /* 0x000fea0003800000 */
[----:B------:R-:W-:Y:S02]  /*e850*/  UISETP.NE.AND UP0, UPT, UR5, 0x1, UPT ;  /* 0x000000010500788c */ /* 0x000fe4000bf05270 */
[----:B------:R-:W-:-:S09]  /*e860*/  ULOP3.LUT UR4, URZ, UR4, URZ, 0x33, !UPT ;  /* 0x000000043f047292 */ /* 0x000fd2000f8e333f */
[----:B------:R-:W-:Y:S02]  /*e870*/  @UP0 ULDC.64 UR10, c[0x0][0x9e8] ;  /* 0x00027a00000a0ab9 */ /* 0x000fe40000000a00 */
[----:B------:R-:W-:-:S04]  /*e880*/  UIMAD.WIDE.U32 UR6, UR4, UR10, URZ ;  /* 0x0000000a040672a5 */ /* 0x000fc8000f8e003f */
[----:B------:R-:W-:-:S04]  /*e890*/  @UP0 USHF.R.U32.HI UR4, URZ, UR11, UR7 ;  /* 0x0000000b3f040299 */ /* 0x000fc80008011607 */
[----:B------:R-:W-:Y:S01]  /*e8a0*/  ULOP3.LUT UR4, URZ, UR4, URZ, 0x33, !UPT ;  /* 0x000000043f047292 */ /* 0x000fe2000f8e333f */
[----:B------:R-:W-:Y:S11]  /*e8b0*/  BRA `(.L_x_1066) ;  /* 0x0000000000107947 */ /* 0x000ff60003800000 */
.L_x_1065:
[----:B------:R-:W-:-:S11]  /*e8c0*/  UISETP.NE.AND UP0, UPT, UR5, 0x1, UPT ;  /* 0x000000010500788c */ /* 0x000fd6000bf05270 */
[----:B------:R-:W-:Y:S02]  /*e8d0*/  @UP0 ULDC.64 UR10, c[0x0][0x9e8] ;  /* 0x00027a00000a0ab9 */ /* 0x000fe40000000a00 */
[----:B------:R-:W-:-:S04]  /*e8e0*/  UIMAD.WIDE.U32 UR6, UR4, UR10, URZ ;  /* 0x0000000a040672a5 */ /* 0x000fc8000f8e003f */
[----:B------:R-:W-:-:S12]  /*e8f0*/  @UP0 USHF.R.U32.HI UR4, URZ, UR11, UR7 ;  /* 0x0000000b3f040299 */ /* 0x000fd80008011607 */
.L_x_1066:
[----:B------:R-:W-:-:S04]  /*e900*/  UIMAD UR4, UR4, UR5, URZ ;  /* 0x00000005040472a4 */ /* 0x000fc8000f8e023f */
[----:B------:R-:W-:-:S04]  /*e910*/  UISETP.LT.AND UP0, UPT, UR8, UR4, UPT ;  /* 0x000000040800728c */ /* 0x000fc8000bf01270 */
[----:B------:R-:W-:-:S12]  /*e920*/  USEL UR8, UR8, UR4, !UP0 ;  /* 0x0000000408087287 */ /* 0x000fd8000c000000 */
.L_x_1064:
[----:B------:R-:W-:Y:S02]  /*e930*/  UIMAD.WIDE UR4, UR8, 0x2aaaaaab, URZ ;  /* 0x2aaaaaab080478a5 */ /* 0x000fe4000f8e023f */
[----:B------:R-:W-:Y:S02]  /*e940*/  USHF.R.U32.HI UR9, URZ, 0x10, UR47 ;  /* 0x000000103f097899 */ /* 0x000fe4000801162f */
[----:B------:R-:W-:Y:S02]  /*e950*/  USHF.R.U32.HI UR4, URZ, 0x1f, UR5 ;  /* 0x0000001f3f047899 */ /* 0x000fe40008011605 */
[----:B------:R-:W-:Y:S02]  /*e960*/  ULOP3.LUT UR47, UR47, 0xffff, URZ, 0xc0, !UPT ;  /* 0x0000ffff2f2f7892 */ /* 0x000fe4000f8ec03f */
[----:B------:R-:W-:Y:S01]  /*e970*/  ULEA.HI.SX32 UR4, UR5, UR4, 0x1c ;  /* 0x0000000405047291 */ /* 0x000fe2000f8fe23f */
[----:B------:R-:W-:-:S03]  /*e980*/  UMOV UR40, URZ ;  /* 0x0000003f00287c82 */ /* 0x000fc60008000000 */
[----:B------:R-:W-:-:S04]  /*e990*/  UISETP.LT.AND UP0, UPT, URZ, UR4, UPT ;  /* 0x000000043f00728c */ /* 0x000fc8000bf01270 */
[----:B------:R-:W-:Y:S02]  /*e9a0*/  USEL UR46, URZ, UR4, !UP0 ;  /* 0x000000043f2e7287 */ /* 0x000fe4000c000000 */
[----:B------:R-:W-:Y:S02]  /*e9b0*/  UISETP.NE.AND UP0, UPT, UR9, URZ, UPT ;  /* 0x0000003f0900728c */ /* 0x000fe4000bf05270 */
[----:B------:R-:W-:-:S06]  /*e9c0*/  UISETP.GT.AND UP1, UPT, UR12, UR46, UPT ;  /* 0x0000002e0c00728c */ /* 0x000fcc000bf24270 */
[----:B------:R-:W-:-:S03]  /*e9d0*/  PLOP3.LUT P0, PT, PT, PT, UP1, 0x80, 0x0 ;  /* 0x000000000000781c */ /* 0x000fc60003f0f018 */
[----:B------:R-:W-:-:S10]  /*e9e0*/  @!UP0 ULDC UR9, c[0x0][0x9f0] ;  /* 0x00027c0000098ab9 */ /* 0x000fd40000000800 */
[----:B------:R-:W-:Y:S05]  /*e9f0*/  @!P0 BRA `(.L_x_1067) ;  /* 0x00000000007c8947 */ /* 0x000fea0003800000 */
[----:B------:R-:W-:Y:S01]  /*ea00*/  IABS R0, UR9 ;  /* 0x0000000900007c13 */ /* 0x000fe20008000000 */
[----:B------:R-:W-:Y:S02]  /*ea10*/  UIADD3 UR4, UR9, -0x1, UR12 ;  /* 0xffffffff09047890 */ /* 0x000fe4000fffe00c */
[----:B------:R-:W-:Y:S02]  /*ea20*/  IABS R4, UR9 ;  /* 0x0000000900047c13 */ /* 0x000fe40008000000 */
[----:B------:R-:W-:Y:S01]  /*ea30*/  R2UR UR10, R0 ;  /* 0x00000000000a72ca */ /* 0x000fe200000e0000 */
[----:B------:R-:W-:-:S03]  /*ea40*/  UIADD3 UR6, -UR46, UR4, URZ ;  /* 0x000000042e067290 */ /* 0x000fc6000fffe13f */
[----:B------:R-:W-:-:S03]  /*ea50*/  UMOV UR4, URZ ;  /* 0x0000003f00047c82 */ /* 0x000fc60008000000 */
[----:B------:R-:W-:Y:S01]  /*ea60*/  IABS R3, UR6 ;  /* 0x0000000600037c13 */ /* 0x000fe20008000000 */
[----:B------:R-:W-:-:S03]  /*ea70*/  ULOP3.LUT UR6, UR6, UR9, URZ, 0x3c, !UPT ;  /* 0x0000000906067292 */ /* 0x000fc6000f8e3c3f */
[----:B------:R-:W-:Y:S02]  /*ea80*/  R2UR UR8, R3 ;  /* 0x00000000030872ca */ /* 0x000fe400000e0000 */
        /* <DEDUP_REMOVED lines=22> */
.L_x_1067:
[----:B------:R-:W-:Y:S02]  /*ebf0*/  UIMAD UR51, UR47, UR40, UR46 ;  /* 0x000000282f3372a4 */ /* 0x000fe4000f8e022e */
[----:B------:R-:W-:Y:S02]  /*ec00*/  IMAD.U32 R0, RZ, RZ, UR40 ;  /* 0x00000028ff007e24 */ /* 0x000fe4000f8e00ff */
[----:B------:R-:W-:Y:S02]  /*ec10*/  IMAD.MOV.U32 R24, RZ, RZ, 0x1 ;  /* 0x00000001ff187424 */ /* 0x000fe400078e00ff */
[----:B------:R-:W-:Y:S02]  /*ec20*/  IMAD.MOV.U32 R8, RZ, RZ, 0x1 ;  /* 0x00000001ff087424 */ /* 0x000fe400078e00ff */
[----:B------:R-:W-:-:S05]  /*ec30*/  IMAD.U32 R19, RZ, RZ, UR51 ;  /* 0x00000033ff137e24 */ /* 0x000fca000f8e00ff */
[----:B------:R-:W-:Y:S01]  /*ec40*/  VIADDMNMX R19, R19, R0, UR12, PT ;  /* 0x0000000c13137e46 */ /* 0x000fe2000b800100 */
[----:B------:R-:W-:-:S03]  /*ec50*/  IMAD.MOV.U32 R0, RZ, RZ, RZ ;  /* 0x000000ffff007224 */ /* 0x000fc600078e00ff */
[----:B------:R-:W-:-:S13]  /*ec60*/  ISETP.GT.AND P0, PT, R19, UR51, PT ;  /* 0x0000003313007c0c */ /* 0x000fda000bf04270 */
        /* <DEDUP_REMOVED lines=11> */
[----:B------:R-:W-:Y:S02]  /*ed20*/  IMAD.U32 R4, RZ, RZ, UR4 ;  /* 0x00000004ff047e24 */ /* 0x000fe4000f8e00ff */
[----:B------:R-:W-:Y:S01]  /*ed30*/  IMAD.U32 R5, RZ, RZ, UR5 ;  /* 0x00000005ff057e24 */ /* 0x000fe2000f8e00ff */
[----:B------:R-:W0:Y:S01]  /*ed40*/  LDC.64 R2, c[0x4][R2] ;  /* 0x0100000002027b82 */ /* 0x000e220000000a00 */
[----:B------:R-:W-:Y:S01]  /*ed50*/  ULDC.64 UR4, c[0x4][0x70] ;  /* 0x01001c0000047ab9 */ /* 0x000fe20000000a00 */
[----:B------:R-:W-:Y:S02]  /*ed60*/  IMAD.U32 R6, RZ, RZ, UR6 ;  /* 0x00000006ff067e24 */ /* 0x000fe4000f8e00ff */
[----:B------:R-:W-:-:S02]  /*ed70*/  IMAD.U32 R7, RZ, RZ, UR7 ;  /* 0x00000007ff077e24 */ /* 0x000fc4000f8e00ff */
[----:B------:R-:W-:Y:S02]  /*ed80*/  IMAD.U32 R10, RZ, RZ, UR4 ;  /* 0x00000004ff0a7e24 */ /* 0x000fe4000f8e00ff */
[----:B------:R-:W-:Y:S02]  /*ed90*/  IMAD.U32 R11, RZ, RZ, UR5 ;  /* 0x00000005ff0b7e24 */ /* 0x000fe4000f8e00ff */
[----:B------:R-:W-:Y:S02]  /*eda0*/  IMAD.MOV.U32 R8, RZ, RZ, 0x70 ;  /* 0x00000070ff087424 */ /* 0x000fe400078e00ff */
[----:B------:R-:W-:Y:S02]  /*edb0*/  IMAD.MOV.U32 R12, RZ, RZ, 0x1 ;  /* 0x00000001ff0c7424 */ /* 0x000fe400078e00ff */
[----:B------:R-:W-:-:S07]  /*edc0*/  IMAD.MOV.U32 R13, RZ, RZ, RZ ;  /* 0x000000ffff0d7224 */ /* 0x000fce00078e00ff */
[----:B------:R-:W-:-:S07]  /*edd0*/  LEPC R20, `(.L_x_1068) ;  /* 0x000000001014794e */ /* 0x000fce0000000000 */
[----:B0----5:R-:W-:Y:S05]  /*ede0*/  CALL.ABS.NOINC R2 ;  /* 0x0000000002007343 */ /* 0x021fea0003c00000 */
.L_x_1068:
        /* <DEDUP_REMOVED lines=19> */
[----:B-1---5:R-:W-:Y:S05]  /*ef20*/  CALL.ABS.NOINC R2 ;  /* 0x0000000002007343 */ /* 0x022fea0003c00000 */
.L_x_1070:
[----:B------:R0:W1:Y:S01]  /*ef30*/  LDC.64 R2, c[0x4][R16] ;  /* 0x0100000010027b82 */ /* 0x0000620000000a00 */
[----:B------:R-:W-:Y:S01]  /*ef40*/  ULDC.64 UR4, c[0x4][0xf0] ;  /* 0x01003c0000047ab9 */ /* 0x000fe20000000a00 */
[----:B------:R-:W-:Y:S01]  /*ef50*/  ULDC.64 UR6, c[0x4][0xf8] ;  /* 0x01003e0000067ab9 */ /* 0x000fe20000000a00 */
[----:B------:R-:W-:Y:S02]  /*ef60*/  IMAD.U32 R4, RZ, RZ, UR4 ;  /* 0x00000004ff047e24 */ /* 0x000fe4000f8e00ff */
        /* <DEDUP_REMOVED lines=11> */
.L_x_1069:
[----:B------:R-:W0:Y:S01]  /*f020*/  LDC.64 R2, c[0x0][0x9f8] ;  /* 0x00027e00ff027b82 */ /* 0x000e220000000a00 */
[----:B------:R-:W-:-:S07]  /*f030*/  IMAD.MOV.U32 R32, RZ, RZ, R28 ;  /* 0x000000ffff207224 */ /* 0x000fce00078e001c */
[----:B------:R-:W1:Y:S01]  /*f040*/  LDC R37, c[0x0][0x430] ;  /* 0x00010c00ff257b82 */ /* 0x000e620000000800 */
[C---:B------:R-:W-:Y:S01]  /*f050*/  IMAD.SHL.U32 R26, R25.reuse, 0x10, RZ ;  /* 0x00000010191a7824 */ /* 0x040fe200078e00ff */
[----:B------:R-:W-:Y:S01]  /*f060*/  LOP3.LUT R8, R25, 0x7f, RZ, 0xc0, !PT ;  /* 0x0000007f19087812 */ /* 0x000fe200078ec0ff */
[----:B------:R-:W-:Y:S01]  /*f070*/  VIADD R27, R19, 0xffffffff ;  /* 0xffffffff131b7836 */ /* 0x000fe20000000000 */
[----:B------:R-:W-:Y:S01]  /*f080*/  LOP3.LUT R18, R18, 0xffffffdf, RZ, 0xc0, !PT ;  /* 0xffffffdf12127812 */ /* 0x000fe200078ec0ff */
[----:B------:R-:W-:Y:S01]  /*f090*/  ULDC UR4, c[0x0][0x2f4] ;  /* 0x0000bd0000047ab9 */ /* 0x000fe20000000800 */
[----:B------:R-:W-:Y:S01]  /*f0a0*/  ULDC UR5, c[0x0][0x320] ;  /* 0x0000c80000057ab9 */ /* 0x000fe20000000800 */
[----:B0-----:R-:W-:-:S04]  /*f0b0*/  ISETP.NE.U32.AND P0, PT, R2, RZ, PT ;  /* 0x000000ff0200720c */ /* 0x001fc80003f05070 */
[----:B------:R-:W-:-:S13]  /*f0c0*/  ISETP.NE.AND.EX P0, PT, R3, RZ, PT, P0 ;  /* 0x000000ff0300720c */ /* 0x000fda0003f05300 */
[----:B------:R-:W0:Y:S02]  /*f0d0*/  @P0 LDC.64 R2, c[0x0][0x9f8] ;  /* 0x00027e00ff020b82 */ /* 0x000e240000000a00 */
[----:B0-----:R-:W-:-:S05]  /*f0e0*/  @P0 IMAD.WIDE R2, R28, 0x4, R2 ;  /* 0x000000041c020825 */ /* 0x001fca00078e0202 */
[----:B------:R0:W2:Y:S01]  /*f0f0*/  @P0 LDG.E R32, desc[UR36][R2.64] ;  /* 0x0000002402200981 */ /* 0x0000a2000c1e1900 */
[----:B------:R-:W-:Y:S02]  /*f100*/  LOP3.LUT R26, R26, 0x70, RZ, 0xc0, !PT ;  /* 0x000000701a1a7812 */ /* 0x000fe400078ec0ff */
[----:B------:R-:W-:Y:S02]  /*f110*/  SHF.R.U32.HI R36, RZ, 0x3, R8 ;  /* 0x00000003ff247819 */ /* 0x000fe40000011608 */
[----:B-1----:R-:W-:Y:S02]  /*f120*/  ISETP.NE.AND P1, PT, R37, 0x1, PT ;  /* 0x000000012500780c */ /* 0x002fe40003f25270 */
[----:B------:R-:W-:-:S05]  /*f130*/  LOP3.LUT R33, R26, R36, RZ, 0xfc, !PT ;  /* 0x000000241a217212 */ /* 0x000fca00078efcff */
[----:B------:R-:W-:-:S05]  /*f140*/  IMAD R10, R27, 0x60, R33 ;  /* 0x000000601b0a7824 */ /* 0x000fca00078e0221 */
[C---:B------:R-:W-:Y:S01]  /*f150*/  ISETP.GE.AND P0, PT, R10.reuse, UR43, PT ;  /* 0x0000002b0a007c0c */ /* 0x040fe2000bf06270 */
[----:B0-----:R-:W0:Y:S01]  /*f160*/  @P1 LDC R3, c[0x0][0x434] ;  /* 0x00010d00ff031b82 */ /* 0x001e220000000800 */
[----:B-----5:R-:W-:Y:S01]  /*f170*/  IMAD.IADD R10, R10, 0x1, R23 ;  /* 0x000000010a0a7824 */ /* 0x020fe200078e0217 */
[----:B------:R-:W-:Y:S02]  /*f180*/  @P1 LOP3.LUT R18, R18, 0x20, RZ, 0xfc, !PT ;  /* 0x0000002012121812 */ /* 0x000fe400078efcff */
[----:B------:R-:W-:Y:S01]  /*f190*/  ISETP.GT.U32.OR P0, PT, R33, 0x5f, P0 ;  /* 0x0000005f2100780c */ /* 0x000fe20000704470 */
[----:B------:R-:W-:-:S03]  /*f1a0*/  IMAD.MOV.U32 R9, RZ, RZ, R10 ;  /* 0x000000ffff097224 */ /* 0x000fc600078e000a */
[----:B------:R-:W1:Y:S09]  /*f1b0*/  @P1 LDC R11, c[0x0][0x438] ;  /* 0x00010e00ff0b1b82 */ /* 0x000e720000000800 */
[----:B------:R-:W3:Y:S01]  /*f1c0*/  @!P0 LDC.64 R6, c[0x0][0x428] ;  /* 0x00010a00ff068b82 */ /* 0x000ee20000000a00 */
[----:B0-----:R-:W-:-:S07]  /*f1d0*/  @P1 IMAD.HI.U32 R0, R10, R3, RZ ;  /* 0x000000030a001227 */ /* 0x001fce00078e00ff */
[----:B------:R-:W0:Y:S01]  /*f1e0*/  @!P0 LDC.64 R4, c[0x0][0x418] ;  /* 0x00010600ff048b82 */ /* 0x000e220000000a00 */
[----:B-1----:R-:W-:-:S04]  /*f1f0*/  @P1 SHF.R.U32.HI R9, RZ, R11, R0 ;  /* 0x0000000bff091219 */ /* 0x002fc80000011600 */
[--C-:B------:R-:W-:Y:S01]  /*f200*/  @!P0 SHF.R.S32.HI R3, RZ, 0x1f, R9.reuse ;  /* 0x0000001fff038819 */ /* 0x100fe20000011409 */
[----:B------:R-:W-:Y:S01]  /*f210*/  @!P0 IMAD.MOV.U32 R2, RZ, RZ, R9 ;  /* 0x000000ffff028224 */ /* 0x000fe200078e0009 */
[----:B------:R-:W-:Y:S01]  /*f220*/  LOP3.LUT R18, R18, 0xfffffffb, RZ, 0xc0, !PT ;  /* 0xfffffffb12127812 */ /* 0x000fe200078ec0ff */
[----:B------:R-:W-:Y:S01]  /*f230*/  UMOV UR6, 0xffffffff ;  /* 0xffffffff00067882 */ /* 0x000fe20000000000 */
[----:B--2---:R-:W-:Y:S01]  /*f240*/  SHF.R.S32.HI R34, RZ, 0x1f, R32 ;  /* 0x0000001fff227819 */ /* 0x004fe20000011420 */
[----:B---3--:R-:W-:-:S04]  /*f250*/  @!P0 IMAD.WIDE.U32 R2, R32, R6, R2 ;  /* 0x0000000620028225 */ /* 0x008fc800078e0002 */
[----:B------:R-:W-:Y:S01]  /*f260*/  @!P0 IMAD R0, R34, R6, RZ ;  /* 0x0000000622008224 */ /* 0x000fe200078e02ff */
[----:B0-----:R-:W-:-:S03]  /*f270*/  @!P0 LEA R4, P1, R2, R4, 0x2 ;  /* 0x0000000402048211 */ /* 0x001fc600078210ff */
[----:B------:R-:W-:-:S04]  /*f280*/  @!P0 IMAD R7, R32, R7, R0 ;  /* 0x0000000720078224 */ /* 0x000fc800078e0200 */
[----:B------:R-:W-:-:S05]  /*f290*/  @!P0 IMAD.IADD R0, R3, 0x1, R7 ;  /* 0x0000000103008824 */ /* 0x000fca00078e0207 */
[----:B------:R-:W-:Y:S01]  /*f2a0*/  @!P0 LEA.HI.X R5, R2, R5, R0, 0x2, P1 ;  /* 0x0000000502058211 */ /* 0x000fe200008f1400 */
[----:B------:R-:W-:-:S06]  /*f2b0*/  IMAD.MOV.U32 R0, RZ, RZ, RZ ;  /* 0x000000ffff007224 */ /* 0x000fcc00078e00ff */
[----:B------:R0:W5:Y:S02]  /*f2c0*/  @!P0 LDG.E R0, desc[UR36][R4.64] ;  /* 0x0000002404008981 */ /* 0x000164000c1e1900 */
[----:B0-----:R-:W-:-:S05]  /*f2d0*/  IMAD.SHL.U32 R4, R25, 0x8, RZ ;  /* 0x0000000819047824 */ /* 0x001fca00078e00ff */
[----:B------:R-:W-:-:S04]  /*f2e0*/  LOP3.LUT R30, R4, 0x38, RZ, 0xc0, !PT ;  /* 0x00000038041e7812 */ /* 0x000fc800078ec0ff */
[C---:B------:R-:W-:Y:S02]  /*f2f0*/  ISETP.GE.AND P1, PT, R30.reuse, UR4, PT ;  /* 0x000000041e007c0c */ /* 0x040fe4000bf26270 */
[C---:B------:R-:W-:Y:S02]  /*f300*/  LOP3.LUT R22, R30.reuse, 0x40, RZ, 0xfc, !PT ;  /* 0x000000401e167812 */ /* 0x040fe400078efcff */
[----:B------:R-:W-:Y:S02]  /*f310*/  LOP3.LUT R24, R30, 0x80, RZ, 0xfc, !PT ;  /* 0x000000801e187812 */ /* 0x000fe400078efcff */
[----:B------:R-:W-:Y:S02]  /*f320*/  ISETP.GE.AND P3, PT, R22, UR4, PT ;  /* 0x0000000416007c0c */ /* 0x000fe4000bf66270 */
[----:B------:R-:W-:Y:S02]  /*f330*/  ISETP.GE.AND P2, PT, R24, UR4, PT ;  /* 0x0000000418007c0c */ /* 0x000fe4000bf46270 */
[----:B------:R-:W-:-:S03]  /*f340*/  ISETP.GE.AND P0, PT, R30, UR5, PT ;  /* 0x000000051e007c0c */ /* 0x000fc6000bf06270 */
[----:B------:R-:W-:Y:S02]  /*f350*/  @P1 LOP3.LUT R18, R18, 0x4, RZ, 0xfc, !PT ;  /* 0x0000000412121812 */ /* 0x000fe400078efcff */
[----:B------:R-:W-:Y:S02]  /*f360*/  ISETP.GE.AND P1, PT, R22, UR5, PT ;  /* 0x0000000516007c0c */ /* 0x000fe4000bf26270 */
[----:B------:R-:W-:-:S04]  /*f370*/  LOP3.LUT R18, R18, 0xfffffffd, RZ, 0xc0, !PT ;  /* 0xfffffffd12127812 */ /* 0x000fc800078ec0ff */
[----:B------:R-:W-:-:S04]  /*f380*/  @P3 LOP3.LUT R18, R18, 0x2, RZ, 0xfc, !PT ;  /* 0x0000000212123812 */ /* 0x000fc800078efcff */
[----:B------:R-:W-:-:S04]  /*f390*/  LOP3.LUT R18, R18, 0xfffffffe, RZ, 0xc0, !PT ;  /* 0xfffffffe12127812 */ /* 0x000fc800078ec0ff */
[----:B------:R-:W-:Y:S01]  /*f3a0*/  @P2 LOP3.LUT R18, R18, 0x1, RZ, 0xfc, !PT ;  /* 0x0000000112122812 */ /* 0x000fe200078efcff */
[----:B------:R-:W-:Y:S06]  /*f3b0*/  BRA.DIV UR6, `(.L_x_1071) ;  /* 0x0000002e06e07947 */ /* 0x000fec000b800000 */
.L_x_1113:
[----:B------:R-:W2:Y:S01]  /*f3c0*/  LDL R2, [R1] ;  /* 0x0000000001027983 */ /* 0x000ea20000100800 */
[----:B------:R-:W-:Y:S01]  /*f3d0*/  SEL R29, RZ, 0x1, P0 ;  /* 0x00000001ff1d7807 */ /* 0x000fe20000000000 */
[----:B------:R-:W-:Y:S01]  /*f3e0*/  IMAD.U32 R31, RZ, RZ, UR41 ;  /* 0x00000029ff1f7e24 */ /* 0x000fe2000f8e00ff */
[----:B------:R-:W-:Y:S01]  /*f3f0*/  ISETP.GT.U32.AND P0, PT, R33, 0x5f, PT ;  /* 0x0000005f2100780c */ /* 0x000fe20003f04070 */
[----:B------:R-:W-:Y:S01]  /*f400*/  IMAD.MOV R6, RZ, RZ, -R9 ;  /* 0x000000ffff067224 */ /* 0x000fe200078e0a09 */
[----:B------:R-:W-:Y:S02]  /*f410*/  LOP3.LUT R18, R18, 0xffffffef, RZ, 0xc0, !PT ;  /* 0xffffffef12127812 */ /* 0x000fe400078ec0ff */
[----:B------:R-:W-:Y:S01]  /*f420*/  SHF.R.S32.HI R31, RZ, 0x1f, R31 ;  /* 0x0000001fff1f7819 */ /* 0x000fe2000001141f */
[----:B------:R-:W-:Y:S01]  /*f430*/  IMAD R6, R37, R6, R10 ;  /* 0x0000000625067224 */ /* 0x000fe200078e020a */
[----:B------:R-:W-:-:S07]  /*f440*/  LOP3.LUT R18, R18, 0xfffffff7, RZ, 0xc0, !PT ;  /* 0xfffffff712127812 */ /* 0x000fce00078ec0ff */
[----:B------:R-:W-:Y:S02]  /*f450*/  @P0 LOP3.LUT R18, R18, 0x8, RZ, 0xfc, !PT ;  /* 0x0000000812120812 */ /* 0x000fe400078efcff */
[----:B--2---:R-:W-:Y:S02]  /*f460*/  R2UR UR4, R2 ;  /* 0x00000000020472ca */ /* 0x004fe400000e0000 */
[----:B------:R-:W-:-:S05]  /*f470*/  SEL R2, RZ, 0xffffffff, P1 ;  /* 0xffffffffff027807 */ /* 0x000fca0000800000 */
[----:B------:R-:W-:-:S05]  /*f480*/  IMAD.SHL.U32 R2, R2, 0x2, RZ ;  /* 0x0000000202027824 */ /* 0x000fca00078e00ff */
[----:B------:R-:W-:Y:S01]  /*f490*/  LOP3.LUT R29, R2, 0x2, R29, 0xe2, !PT ;  /* 0x00000002021d7812 */ /* 0x000fe200078ee21d */
[----:B------:R-:W-:-:S06]  /*f4a0*/  ULOP3.LUT UR4, UR4, 0x2, URZ, 0xfc, !UPT ;  /* 0x0000000204047892 */ /* 0x000fcc000f8efc3f */
[----:B------:R-:W-:-:S05]  /*f4b0*/  IMAD.U32 R3, RZ, RZ, UR4 ;  /* 0x00000004ff037e24 */ /* 0x000fca000f8e00ff */
[----:B------:R-:W-:-:S13]  /*f4c0*/  ISETP.NE.AND P2, PT, R3, 0x3, PT ;  /* 0x000000030300780c */ /* 0x000fda0003f45270 */
[----:B------:R-:W-:Y:S01]  /*f4d0*/  @P2 LOP3.LUT R18, R18, 0x10, RZ, 0xfc, !PT ;  /* 0x0000001012122812 */ /* 0x000fe200078efcff */
[----:B------:R-:W-:Y:S06]  /*f4e0*/  @!P2 BRA `(.L_x_1072) ;  /* 0x000000000004a947 */ /* 0x000fec0003800000 */
[----:B------:R-:W-:Y:S01]  /*f4f0*/  BPT.TRAP 0x1 ;  /* 0x000000040000795c */ /* 0x000fe20000300000 */
.L_x_1072:
[----:B------:R-:W-:Y:S01]  /*f500*/  SHF.R.S32.HI R7, RZ, 0x1f, R6 ;  /* 0x0000001fff077819 */ /* 0x000fe20000011406 */
[----:B------:R-:W-:Y:S01]  /*f510*/  ULDC.64 UR4, c[0x0][0x328] ;  /* 0x0000ca0000047ab9 */ /* 0x000fe20000000a00 */
[----:B------:R-:W-:-:S03]  /*f520*/  R2UR UR6, R31 ;  /* 0x000000001f0672ca */ /* 0x000fc600000e0000 */
        /* <DEDUP_REMOVED lines=17> */
[----:B------:R-:W-:-:S05]  /*f640*/  VIADD R17, R3, UR4 ;  /* 0x0000000403117c36 */ /* 0x000fca0008000000 */
[----:B------:R-:W-:Y:S01]  /*f650*/  LEA.HI.X R17, R2, UR7, R17, 0x1, P0 ;  /* 0x0000000702117c11 */ /* 0x000fe200080f0c11 */
[----:B------:R-:W-:-:S05]  /*f660*/  IMAD.MOV.U32 R2, RZ, RZ, 0x1 ;  /* 0x00000001ff027424 */ /* 0x000fca00078e00ff */
[----:B------:R-:W-:-:S04]  /*f670*/  SHF.L.U32 R2, R2, 0x1f, RZ ;  /* 0x0000001f02027819 */ /* 0x000fc800000006ff */
[----:B------:R-:W0:Y:S02]  /*f680*/  SYNCS.PHASECHK.TRANS64.TRYWAIT P0, [UR48+0x2a840], R2 ;  /* 0x02a84002ff0075a7 */ /* 0x000e240008000170 */
[----:B0-----:R-:W-:Y:S05]  /*f690*/  @!P0 BRA `(.L_x_1073) ;  /* 0x0000002c00488947 */ /* 0x001fea0003800000 */
.L_x_1114:
[----:B------:R-:W-:Y:S01]  /*f6a0*/  ULDC.64 UR4, c[0x0][0x300] ;  /* 0x0000c00000047ab9 */ /* 0x000fe20000000a00 */
[----:B------:R-:W-:Y:S01]  /*f6b0*/  R2UR UR6, R31 ;  /* 0x000000001f0672ca */ /* 0x000fe200000e0000 */
[----:B------:R-:W-:Y:S01]  /*f6c0*/  IMAD R7, R7, UR4, RZ ;  /* 0x0000000407077c24 */ /* 0x000fe2000f8e02ff */
[----:B------:R-:W-:Y:S01]  /*f6d0*/  LOP3.LUT P3, RZ, R18, 0x4, RZ, 0xc0, !PT ;  /* 0x0000000412ff7812 */ /* 0x000fe2000786c0ff */
[----:B0-----:R-:W-:Y:S01]  /*f6e0*/  IMAD.WIDE.U32 R2, R6, UR4, RZ ;  /* 0x0000000406027c25 */ /* 0x001fe2000f8e00ff */
[C---:B------:R-:W-:Y:S02]  /*f6f0*/  LOP3.LUT P2, RZ, R18.reuse, 0x2, RZ, 0xc0, !PT ;  /* 0x0000000212ff7812 */ /* 0x040fe4000784c0ff */
[----:B------:R-:W-:Y:S01]  /*f700*/  LOP3.LUT P1, RZ, R18, 0x1, RZ, 0xc0, !PT ;  /* 0x0000000112ff7812 */ /* 0x000fe2000782c0ff */
[----:B------:R-:W-:Y:S01]  /*f710*/  IMAD R7, R6, UR5, R7 ;  /* 0x0000000506077c24 */ /* 0x000fe2000f8e0207 */
[----:B------:R-:W-:Y:S02]  /*f720*/  ULDC.64 UR4, c[0x0][0x310] ;  /* 0x0000c40000047ab9 */ /* 0x000fe40000000a00 */
[----:B------:R-:W-:-:S02]  /*f730*/  IMAD R5, R5, UR4, RZ ;  /* 0x0000000405057c24 */ /* 0x000fc4000f8e02ff */
[----:B------:R-:W-:Y:S02]  /*f740*/  IMAD.IADD R3, R3, 0x1, R7 ;  /* 0x0000000103037824 */ /* 0x000fe400078e0207 */
        /* <DEDUP_REMOVED lines=10> */
[----:B------:R-:W-:Y:S01]  /*f7f0*/  VIADD R7, R3, UR4 ;  /* 0x0000000403077c36 */ /* 0x000fe20008000000 */
[----:B------:R-:W-:Y:S01]  /*f800*/  LOP3.LUT R3, R4, 0x1c0, RZ, 0xc0, !PT ;  /* 0x000001c004037812 */ /* 0x000fe200078ec0ff */
[----:B------:R-:W-:-:S03]  /*f810*/  UMOV UR4, 0xffffffff ;  /* 0xffffffff00047882 */ /* 0x000fc60000000000 */
[----:B------:R-:W-:Y:S01]  /*f820*/  LEA.HI.X R7, R2, UR7, R7, 0x1, P0 ;  /* 0x0000000702077c11 */ /* 0x000fe200080f0c07 */
[----:B------:R-:W-:Y:S01]  /*f830*/  IMAD.MOV.U32 R2, RZ, RZ, -0x60 ;  /* 0xffffffa0ff027424 */ /* 0x000fe200078e00ff */
[----:B------:R-:W-:-:S03]  /*f840*/  LOP3.LUT R4, R3, 0x38, R4, 0xf8, !PT ;  /* 0x0000003803047812 */ /* 0x000fc600078ef804 */
[----:B------:R-:W-:Y:S01]  /*f850*/  IMAD R5, R27, R2, UR43 ;  /* 0x0000002b1b057e24 */ /* 0x000fe2000f8e0202 */
[----:B------:R-:W-:Y:S01]  /*f860*/  LOP3.LUT R4, R4, 0x38, R25, 0x78, !PT ;  /* 0x0000003804047812 */ /* 0x000fe200078e7819 */
[----:B------:R-:W-:Y:S02]  /*f870*/  IMAD.SHL.U32 R25, R8, 0x8, RZ ;  /* 0x0000000808197824 */ /* 0x000fe400078e00ff */
[----:B------:R-:W-:-:S03]  /*f880*/  IMAD.IADD R6, R5, 0x1, -R36 ;  /* 0x0000000105067824 */ /* 0x000fc600078e0a24 */
[----:B------:R-:W-:Y:S02]  /*f890*/  LOP3.LUT R25, R4, 0x200, R25, 0xf8, !PT ;  /* 0x0000020004197812 */ /* 0x000fe400078ef819 */
[----:B------:R-:W-:Y:S01]  /*f8a0*/  ISETP.GE.AND P0, PT, R6, 0x1, PT ;  /* 0x000000010600780c */ /* 0x000fe20003f06270 */
[----:B------:R-:W-:-:S12]  /*f8b0*/  BRA.DIV UR4, `(.L_x_1074) ;  /* 0x0000002a04d87947 */ /* 0x000fd8000b800000 */
[----:B------:R-:W-:Y:S01]  /*f8c0*/  SHFL.IDX PT, R3, R7, RZ, 0x181f ;  /* 0x00181fff07037589 */ /* 0x000fe200000e0000 */
[----:B------:R-:W-:-:S03]  /*f8d0*/  @P0 LEA R9, R25, UR48, 0x1 ;  /* 0x0000003019090c11 */ /* 0x000fc6000f8e08ff */
[----:B------:R-:W0:Y:S04]  /*f8e0*/  SHFL.IDX PT, R2, R0, RZ, 0x181f ;  /* 0x00181fff00027589 */ /* 0x000e2800000e0000 */
[----:B------:R-:W-:Y:S04]  /*f8f0*/  SHFL.IDX PT, R5, R7, 0x1, 0x181f ;  /* 0x00381f0007057f89 */ /* 0x000fe800000e0000 */
[----:B------:R-:W-:Y:S04]  /*f900*/  SHFL.IDX PT, R4, R0, 0x1, 0x181f ;  /* 0x00381f0000047f89 */ /* 0x000fe800000e0000 */
[----:B------:R-:W-:Y:S04]  /*f910*/  SHFL.IDX PT, R8, R7, 0x2, 0x181f ;  /* 0x00581f0007087f89 */ /* 0x000fe800000e0000 */
[----:B------:R-:W1:Y:S04]  /*f920*/  SHFL.IDX PT, R14, R0, 0x2, 0x181f ;  /* 0x00581f00000e7f89 */ /* 0x000e6800000e0000 */
[----:B------:R-:W2:Y:S01]  /*f930*/  SHFL.IDX PT, R10, R0, 0x3, 0x181f ;  /* 0x00781f00000a7f89 */ /* 0x000ea200000e0000 */
[----:B0-----:R-:W-:-:S05]  /*f940*/  @P0 IMAD.WIDE.U32 R2, R30, 0x2, R2 ;  /* 0x000000021e020825 */ /* 0x001fca00078e0002 */
[----:B------:R-:W-:Y:S04]  /*f950*/  @P0 LDGSTS.E.BYPASS.LTC128B.128 [R9+0x18400], desc[UR36][R2.64], !P3 ;  /* 0x1840000002090fae */ /* 0x000fe8000d901d64 */
[----:B------:R-:W-:Y:S04]  /*f960*/  @P0 LDGSTS.E.BYPASS.LTC128B.128 [R9+0x1b400], desc[UR36][R2.64+0x80], !P2 ;  /* 0x1b40008002090fae */ /* 0x000fe8000d101d64 */
[----:B------:R0:W-:Y:S01]  /*f970*/  @P0 LDGSTS.E.BYPASS.LTC128B.128 [R9+0x1e400], desc[UR36][R2.64+0x100], !P1 ;  /* 0x1e40010002090fae */ /* 0x0001e2000c901d64 */
[----:B------:R-:W-:-:S03]  /*f980*/  ISETP.GE.AND P0, PT, R6, 0x11, PT ;  /* 0x000000110600780c */ /* 0x000fc60003f06270 */
[----:B0-----:R-:W0:Y:S01]  /*f990*/  SHFL.IDX PT, R9, R7, 0x3, 0x181f ;  /* 0x00781f0007097f89 */ /* 0x001e2200000e0000 */
[----:B-1----:R-:W-:-:S09]  /*f9a0*/  IMAD.MOV.U32 R2, RZ, RZ, R14 ;  /* 0x000000ffff027224 */ /* 0x002fd200078e000e */
[----:B------:R-:W-:Y:S01]  /*f9b0*/  @P0 LEA R21, R25, UR48, 0x1 ;  /* 0x0000003019150c11 */ /* 0x000fe2000f8e08ff */
[----:B------:R-:W-:Y:S01]  /*f9c0*/  @P0 IMAD.WIDE.U32 R4, R30, 0x2, R4 ;  /* 0x000000021e040825 */ /* 0x000fe200078e0004 */
[----:B------:R-:W1:Y:S03]  /*f9d0*/  SHFL.IDX PT, R14, R0, 0x4, 0x181f ;  /* 0x00981f00000e7f89 */ /* 0x000e6600000e0000 */
[----:B------:R-:W-:Y:S01]  /*f9e0*/  IMAD.MOV.U32 R3, RZ, RZ, R8 ;  /* 0x000000ffff037224 */ /* 0x000fe200078e0008 */
[----:B------:R-:W-:Y:S04]  /*f9f0*/  @P0 LDGSTS.E.BYPASS.LTC128B.128 [R21+0x18c00], desc[UR36][R4.64], !P3 ;  /* 0x18c0000004150fae */ /* 0x000fe8000d901d64 */
[----:B------:R-:W-:Y:S04]  /*fa00*/  @P0 LDGSTS.E.BYPASS.LTC128B.128 [R21+0x1bc00], desc[UR36][R4.64+0x80], !P2 ;  /* 0x1bc0008004150fae */ /* 0x000fe8000d101d64 */
[----:B------:R2:W-:Y:S01]  /*fa10*/  @P0 LDGSTS.E.BYPASS.LTC128B.128 [R21+0x1ec00], desc[UR36][R4.64+0x100], !P1 ;  /* 0x1ec0010004150fae */ /* 0x0005e2000c901d64 */
[----:B------:R-:W-:-:S03]  /*fa20*/  ISETP.GE.AND P0, PT, R6, 0x21, PT ;  /* 0x000000210600780c */ /* 0x000fc60003f06270 */
[----:B------:R-:W3:Y:S04]  /*fa30*/  SHFL.IDX PT, R8, R7, 0x4, 0x181f ;  /* 0x00981f0007087f89 */ /* 0x000ee800000e0000 */
[----:B------:R-:W4:Y:S01]  /*fa40*/  SHFL.IDX PT, R7, R7, 0x5, 0x181f ;  /* 0x00b81f0007077f89 */ /* 0x000f2200000e0000 */
[----:B--2---:R-:W-:-:S05]  /*fa50*/  IMAD.MOV.U32 R4, RZ, RZ, R10 ;  /* 0x000000ffff047224 */ /* 0x004fca00078e000a */
[----:B------:R-:W-:Y:S01]  /*fa60*/  @P0 IMAD.WIDE.U32 R2, R30, 0x2, R2 ;  /* 0x000000021e020825 */ /* 0x000fe200078e0002 */
[----:B------:R-:W-:-:S03]  /*fa70*/  @P0 LEA R35, R25, UR48, 0x1 ;  /* 0x0000003019230c11 */ /* 0x000fc6000f8e08ff */
[----:B0-----:R-:W-:Y:S02]  /*fa80*/  IMAD.MOV.U32 R5, RZ, RZ, R9 ;  /* 0x000000ffff057224 */ /* 0x001fe400078e0009 */
        /* <DEDUP_REMOVED lines=8> */
[----:B---3--:R-:W-:Y:S02]  /*fb10*/  IMAD.MOV.U32 R3, RZ, RZ, R8 ;  /* 0x000000ffff037224 */ /* 0x008fe400078e0008 */
        /* <DEDUP_REMOVED lines=8> */
[----:B-1--4-:R0:W-:Y:S02]  /*fba0*/  @P0 LDGSTS.E.BYPASS.LTC128B.128 [R21+0x20400], desc[UR36][R2.64+0x100], !P1 ;  /* 0x2040010002150fae */ /* 0x0121e4000c901d64 */
.L_x_1128:
[----:B------:R-:W-:Y:S01]  /*fbb0*/  ISETP.GE.AND P0, PT, R6, 0x51, PT ;  /* 0x000000510600780c */ /* 0x000fe20003f06270 */
[----:B0-----:R-:W-:Y:S02]  /*fbc0*/  IMAD.MOV.U32 R2, RZ, RZ, R14 ;  /* 0x000000ffff027224 */ /* 0x001fe400078e000e */
[----:B------:R-:W-:-:S10]  /*fbd0*/  IMAD.MOV.U32 R3, RZ, RZ, R7 ;  /* 0x000000ffff037224 */ /* 0x000fd400078e0007 */
        /* <DEDUP_REMOVED lines=12> */
[----:B------:R-:W-:-:S13]  /*fca0*/  LOP3.LUT P1, RZ, R18, 0x10, RZ, 0xc0, !PT ;  /* 0x0000001012ff7812 */ /* 0x000fda000782c0ff */
[----:B0-----:R-:W-:Y:S05]  /*fcb0*/  @!P1 BRA `(.L_x_1075) ;  /* 0x0000000000049947 */ /* 0x001fea0003800000 */
[----:B------:R-:W-:Y:S01]  /*fcc0*/  BPT.TRAP 0x1 ;  /* 0x000000040000795c */ /* 0x000fe20000300000 */
.L_x_1075:
        /* <DEDUP_REMOVED lines=18> */
[----:B------:R-:W-:Y:S02]  /*fdf0*/  IMAD.U32 R4, RZ, RZ, UR6 ;  /* 0x00000006ff047e24 */ /* 0x000fe4000f8e00ff */
[----:B------:R-:W0:Y:S01]  /*fe00*/  LDC.64 R2, c[0x4][R2] ;  /* 0x0100000002027b82 */ /* 0x000e220000000a00 */
[----:B------:R-:W-:Y:S02]  /*fe10*/  IMAD.U32 R5, RZ, RZ, UR7 ;  /* 0x00000007ff057e24 */ /* 0x000fe4000f8e00ff */
        /* <DEDUP_REMOVED lines=8> */
[----:B0-----:R-:W-:Y:S05]  /*fea0*/  CALL.ABS.NOINC R2 ;  /* 0x0000000002007343 */ /* 0x001fea0003c00000 */
.L_x_1076:
[----:B------:R-:W-:Y:S01]  /*feb0*/  UISETP.NE.AND UP0, UPT, UR50, URZ, UPT ;  /* 0x0000003f3200728c */ /* 0x000fe2000bf05270 */
[----:B------:R-:W-:Y:S01]  /*fec0*/  VIADD R7, R33, UR42 ;  /* 0x0000002a21077c36 */ /* 0x000fe20008000000 */
[----:B------:R-:W0:Y:S01]  /*fed0*/  LDC R6, c[0x0][0x448] ;  /* 0x00011200ff067b82 */ /* 0x000e220000000800 */
[----:B------:R-:W-:Y:S01]  /*fee0*/  IMAD.U32 R4, RZ, RZ, UR38 ;  /* 0x00000026ff047e24 */ /* 0x000fe2000f8e00ff */
[----:B------:R-:W-:Y:S01]  /*fef0*/  ULDC.64 UR4, c[0x0][0x2e0] ;  /* 0x0000b80000047ab9 */ /* 0x000fe20000000a00 */
[----:B------:R-:W-:Y:S01]  /*ff00*/  IMAD.U32 R3, RZ, RZ, UR49 ;  /* 0x00000031ff037e24 */ /* 0x000fe2000f8e00ff */
[----:B------:R-:W-:Y:S01]  /*ff10*/  PLOP3.LUT P0, PT, PT, PT, UP0, 0x80, 0x0 ;  /* 0x000000000000781c */ /* 0x000fe20003f0f008 */
[----:B------:R-:W-:Y:S02]  /*ff20*/  IMAD.MOV.U32 R2, RZ, RZ, R4 ;  /* 0x000000ffff027224 */ /* 0x000fe400078e0004 */
[----:B------:R-:W-:Y:S02]  /*ff30*/  IMAD R35, R35, UR4, RZ ;  /* 0x0000000423237c24 */ /* 0x000fe4000f8e02ff */
[----:B------:R-:W-:Y:S01]  /*ff40*/  @UP0 ULDC UR6, c[0x0][0x44c] ;  /* 0x0001130000060ab9 */ /* 0x000fe20000000800 */
[----:B------:R-:W-:Y:S01]  /*ff50*/  IMAD.WIDE.U32 R2, R28, UR4, R2 ;  /* 0x000000041c027c25 */ /* 0x000fe2000f8e0002 */
[----:B------:R-:W-:-:S03]  /*ff60*/  @UP0 ULDC UR4, c[0x0][0x450] ;  /* 0x0001140000040ab9 */ /* 0x000fc60000000800 */
[----:B------:R-:W-:Y:S02]  /*ff70*/  IMAD.U32 R5, RZ, RZ, UR39 ;  /* 0x00000027ff057e24 */ /* 0x000fe4000f8e00ff */
[----:B------:R-:W-:Y:S02]  /*ff80*/  IMAD.MOV.U32 R5, RZ, RZ, R7 ;  /* 0x000000ffff057224 */ /* 0x000fe400078e0007 */
[----:B------:R-:W-:Y:S01]  /*ff90*/  @P0 IMAD.HI.U32 R0, R7, UR6, RZ ;  /* 0x0000000607000c27 */ /* 0x000fe2000f8e00ff */
[----:B------:R-:W-:-:S03]  /*ffa0*/  PLOP3.LUT P0, PT, PT, PT, UP0, 0x80, 0x0 ;  /* 0x000000000000781c */ /* 0x000fc60003f0f008 */
[----:B------:R-:W-:-:S04]  /*ffb0*/  IMAD R35, R28, UR5, R35 ;  /* 0x000000051c237c24 */ /* 0x000fc8000f8e0223 */
[----:B------:R-:W-:-:S06]  /*ffc0*/  IMAD.IADD R3, R3, 0x1, R35 ;  /* 0x0000000103037824 */ /* 0x000fcc00078e0223 */
[----:B------:R-:W-:Y:S01]  /*ffd0*/  @P0 SHF.R.U32.HI R5, RZ, UR4, R0 ;  /* 0x00000004ff050c19 */ /* 0x000fe20008011600 */
[----:B------:R-:W-:-:S04]  /*ffe0*/  ULDC.64 UR4, c[0x0][0x2d0] ;  /* 0x0000b40000047ab9 */ /* 0x000fc80000000a00 */
[----:B------:R-:W-:Y:S02]  /*fff0*/  IMAD.MOV R0, RZ, RZ, -R5 ;  /* 0x000000ffff007224 */ /* 0x000fe400078e0a05 */
[----:B------:R-:W-:-:S04]  /*10000*/  IMAD.WIDE.U32 R2, R5, UR4, R2 ;  /* 0x0000000405027c25 */ /* 0x000fc8000f8e0002 */
[----:B0-----:R-:W-:Y:S01]  /*10010*/  IMAD R7, R6, R0, R7 ;  /* 0x0000000006077224 */ /* 0x001fe200078e0207 */
        /* <DEDUP_REMOVED lines=10> */
[----:B------:R-:W-:Y:S01]  /*100c0*/  LEA R0, P0, R2, UR4, 0x1 ;  /* 0x0000000402007c11 */ /* 0x000fe2000f8008ff */
        /* <DEDUP_REMOVED lines=10> */
[----:B------:R-:W-:Y:S02]  /*10170*/  VIADD R7, R36, UR42 ;  /* 0x0000002a24077c36 */ /* 0x000fe40008000000 */
[----:B------:R-:W0:Y:S01]  /*10180*/  SHFL.IDX PT, R2, R0, RZ, 0x181f ;  /* 0x00181fff00027589 */ /* 0x000e2200000e0000 */
[----:B------:R-:W-:Y:S02]  /*10190*/  IMAD R6, R6, UR4, RZ ;  /* 0x0000000406067c24 */ /* 0x000fe4000f8e02ff */
[C---:B------:R-:W-:Y:S01]  /*101a0*/  VIADD R11, R7.reuse, 0x10 ;  /* 0x00000010070b7836 */ /* 0x040fe20000000000 */
[----:B------:R-:W-:Y:S02]  /*101b0*/  SHFL.IDX PT, R5, R8, 0x1, 0x181f ;  /* 0x00381f0008057f89 */ /* 0x000fe400000e0000 */
[----:B------:R-:W-:-:S02]  /*101c0*/  ISETP.GE.AND P1, PT, R7, R6, PT ;  /* 0x000000060700720c */ /* 0x000fc40003f26270 */
[----:B------:R-:W1:Y:S04]  /*101d0*/  SHFL.IDX PT, R4, R0, 0x1, 0x181f ;  /* 0x00381f0000047f89 */ /* 0x000e6800000e0000 */
[----:B------:R-:W-:Y:S07]  /*101e0*/  SHFL.IDX PT, R14, R0, 0x7, 0x181f ;  /* 0x00f81f00000e7f89 */ /* 0x000fee00000e0000 */
[----:B------:R-:W-:Y:S01]  /*101f0*/  @!P1 LEA R9, R25, UR48, 0x1 ;  /* 0x0000003019099c11 */ /* 0x000fe2000f8e08ff */
[----:B0-----:R-:W-:-:S05]  /*10200*/  @!P1 IMAD.WIDE.U32 R2, R30, 0x2, R2 ;  /* 0x000000021e029825 */ /* 0x001fca00078e0002 */
[----:B------:R-:W-:Y:S04]  /*10210*/  @!P1 LDGSTS.E.BYPASS.LTC128B.128 [R9+0xc400], desc[UR36][R2.64], !P3 ;  /* 0x0c40000002099fae */ /* 0x000fe8000d901d64 */
[----:B------:R-:W-:Y:S04]  /*10220*/  @!P1 LDGSTS.E.BYPASS.LTC128B.128 [R9+0x10400], desc[UR36][R2.64+0x80], !P2 ;  /* 0x1040008002099fae */ /* 0x000fe8000d101d64 */
[----:B------:R0:W-:Y:S01]  /*10230*/  @!P1 LDGSTS.E.BYPASS.LTC128B.128 [R9+0x14400], desc[UR36][R2.64+0x100], !P0 ;  /* 0x1440010002099fae */ /* 0x0001e2000c101d64 */
[----:B------:R-:W-:Y:S01]  /*10240*/  ISETP.GE.AND P1, PT, R11, R6, PT ;  /* 0x000000060b00720c */ /* 0x000fe20003f26270 */
[----:B------:R-:W-:-:S02]  /*10250*/  VIADD R11, R7, 0x30 ;  /* 0x00000030070b7836 */ /* 0x000fc40000000000 */
        /* <DEDUP_REMOVED lines=50> */
.L_x_1145:
[----:B------:R-:W-:Y:S01]  /*10580*/  VIADD R7, R7, 0x70 ;  /* 0x0000007007077836 */ /* 0x000fe20000000000 */
[----:B------:R-:W-:Y:S01]  /*10590*/  BSSY B0, `(.L_x_1078) ;  /* 0x000000d000007945 */ /* 0x000fe20003800000 */
[----:B-1----:R-:W-:Y:S02]  /*105a0*/  IMAD.MOV.U32 R2, RZ, RZ, R14 ;  /* 0x000000ffff027224 */ /* 0x002fe400078e000e */
[----:B--2---:R-:W-:Y:S01]  /*105b0*/  IMAD.MOV.U32 R3, RZ, RZ, R4 ;  /* 0x000000ffff037224 */ /* 0x004fe200078e0004 */
        /* <DEDUP_REMOVED lines=10> */
.L_x_1079:
[----:B------:R-:W-:Y:S05]  /*10660*/  BSYNC B0 ;  /* 0x0000000000007941 */ /* 0x000fea0003800000 */
.L_x_1078:
[----:B------:R-:W-:Y:S01]  /*10670*/  NOP ;  /* 0x0000000000007918 */ /* 0x000fe20000000000 */
[----:B------:R-:W-:Y:S01]  /*10680*/  SYNCS.ARRIVE.TRANS64.RED.A0T1 RZ, [UR48+0x2a800], RZ ;  /* 0x02a800ffffff79a7 */ /* 0x000fe20008200430 */
[----:B------:R-:W-:Y:S01]  /*10690*/  IMAD.MOV.U32 R0, RZ, RZ, 0x1 ;  /* 0x00000001ff007424 */ /* 0x000fe200078e00ff */
[----:B------:R-:W-:Y:S04]  /*106a0*/  ARRIVES.LDGSTSBAR.64.TRANSCNT [UR48+0x2a800] ;  /* 0x02a80000ff0079b0 */ /* 0x000fe80008000ab0 */
[----:B------:R-:W-:Y:S01]  /*106b0*/  SHF.L.U32 R0, R0, 0x1f, RZ ;  /* 0x0000001f00007819 */ /* 0x000fe200000006ff */
[----:B------:R-:W-:Y:S01]  /*106c0*/  NOP ;  /* 0x0000000000007918 */ /* 0x000fe20000000000 */
[----:B------:R-:W-:Y:S01]  /*106d0*/  SYNCS.ARRIVE.TRANS64.A1T0 RZ, [UR48+0x2a800], RZ ;  /* 0x02a800ffffff79a7 */ /* 0x000fe20008100030 */
[----:B------:R-:W-:Y:S01]  /*106e0*/  VIADD R19, R19, 0xfffffffe ;  /* 0xfffffffe13137836 */ /* 0x000fe20000000000 */
[----:B------:R-:W1:Y:S02]  /*106f0*/  SYNCS.PHASECHK.TRANS64.TRYWAIT P0, [UR48+0x2a820], R0 ;  /* 0x02a82000ff0075a7 */ /* 0x000e640008000170 */
[----:B-1----:R-:W-:Y:S05]  /*10700*/  @!P0 BRA `(.L_x_1080) ;  /* 0x0000002c00b08947 */ /* 0x002fea0003800000 */
.L_x_1146:
[----:B------:R-:W-:Y:S01]  /*10710*/  ISETP.GE.AND P0, PT, R19, UR51, PT ;  /* 0x0000003313007c0c */ /* 0x000fe2000bf06270 */
[----:B------:R-:W-:Y:S02]  /*10720*/  IMAD.MOV.U32 R24, RZ, RZ, 0x1 ;  /* 0x00000001ff187424 */ /* 0x000fe400078e00ff */
[----:B------:R-:W-:-:S10]  /*10730*/  IMAD.MOV.U32 R22, RZ, RZ, RZ ;  /* 0x000000ffff167224 */ /* 0x000fd400078e00ff */
[----:B------:R-:W-:Y:S05]  /*10740*/  @!P0 BRA `(.L_x_1081) ;  /* 0x0000000c00e08947 */ /* 0x000fea0003800000 */
[----:B------:R-:W-:Y:S01]  /*10750*/  UIADD3 UR4, UR47, 0x1, URZ ;  /* 0x000000012f047890 */ /* 0x000fe2000fffe03f */
[----:B0-----:R-:W-:Y:S01]  /*10760*/  LOP3.LUT R3, RZ, UR45, RZ, 0x33, !PT ;  /* 0x0000002dff037c12 */ /* 0x001fe2000f8e33ff */
[----:B------:R-:W-:Y:S01]  /*10770*/  BSSY B0, `(.L_x_1081) ;  /* 0x00000f5000007945 */ /* 0x000fe20003800000 */
[----:B------:R-:W-:Y:S01]  /*10780*/  LOP3.LUT R5, RZ, UR44, RZ, 0x33, !PT ;  /* 0x0000002cff057c12 */ /* 0x000fe2000f8e33ff */
[----:B------:R-:W-:Y:S01]  /*10790*/  UIMAD UR4, UR4, UR40, URZ ;  /* 0x00000028040472a4 */ /* 0x000fe2000f8e023f */
[----:B------:R-:W-:Y:S01]  /*107a0*/  IADD3 R23, R26, R23, R36 ;  /* 0x000000171a177210 */ /* 0x000fe20007ffe024 */
[----:B------:R-:W-:Y:S02]  /*107b0*/  IMAD.SHL.U32 R35, R30, 0x2, RZ ;  /* 0x000000021e237824 */ /* 0x000fe400078e00ff */
[----:B------:R-:W-:Y:S02]  /*107c0*/  IMAD.MOV.U32 R20, RZ, RZ, RZ ;  /* 0x000000ffff147224 */ /* 0x000fe400078e00ff */
[----:B------:R-:W-:Y:S01]  /*107d0*/  LOP3.LUT R0, RZ, UR4, RZ, 0x33, !PT ;  /* 0x00000004ff007c12 */ /* 0x000fe2000f8e33ff */
[----:B------:R-:W-:-:S02]  /*107e0*/  VIADD R9, R23, 0xfffffee0 ;  /* 0xfffffee017097836 */ /* 0x000fc40000000000 */
[----:B------:R-:W-:Y:S01]  /*107f0*/  IMAD.MOV.U32 R23, RZ, RZ, 0x1 ;  /* 0x00000001ff177424 */ /* 0x000fe200078e00ff */
[----:B------:R-:W-:Y:S02]  /*10800*/  VIADDMNMX R0, R0, -UR46, R3, !PT ;  /* 0x8000002e00007c46 */ /* 0x000fe4000f800103 */
[----:B------:R-:W-:Y:S02]  /*10810*/  IADD3 R3, -R36, UR43, RZ ;  /* 0x0000002b24037c10 */ /* 0x000fe4000fffe1ff */
[----:B------:R-:W-:-:S04]  /*10820*/  VIMNMX R0, R0, R5, !PT ;  /* 0x0000000500007248 */ /* 0x000fc80007fe0100 */
[C---:B------:R-:W-:Y:S01]  /*10830*/  IADD3 R27, -R0.reuse, -0x2, RZ ;  /* 0xfffffffe001b7810 */ /* 0x040fe20007ffe1ff */
[C---:B------:R-:W-:Y:S02]  /*10840*/  IMAD R3, R0.reuse, 0x60, R3 ;  /* 0x0000006000037824 */ /* 0x040fe400078e0203 */
[----:B------:R-:W-:Y:S02]  /*10850*/  IMAD R9, R0, -0x60, R9 ;  /* 0xffffffa000097824 */ /* 0x000fe400078e0209 */
[----:B------:R-:W-:-:S07]  /*10860*/  VIADD R0, R3, 0xc0 ;  /* 0x000000c003007836 */ /* 0x000fce0000000000 */
.L_x_1094:
[----:B------:R-:W-:Y:S01]  /*10870*/  ISETP.NE.AND P0, PT, R37, 0x1, PT ;  /* 0x000000012500780c */ /* 0x000fe20003f05270 */
[----:B------:R-:W-:Y:S01]  /*10880*/  IMAD.MOV.U32 R10, RZ, RZ, R9 ;  /* 0x000000ffff0a7224 */ /* 0x000fe200078e0009 */
[----:B------:R-:W-:Y:S02]  /*10890*/  ISETP.GT.U32.AND P2, PT, R33, 0x5f, PT ;  /* 0x0000005f2100780c */ /* 0x000fe40003f44070 */
[----:B------:R-:W-:-:S09]  /*108a0*/  LOP3.LUT P1, RZ, R18, 0x10, RZ, 0xc0, !PT ;  /* 0x0000001012ff7812 */ /* 0x000fd2000782c0ff */
[----:B------:R-:W0:Y:S08]  /*108b0*/  @P0 LDC R2, c[0x0][0x434] ;  /* 0x00010d00ff020b82 */ /* 0x000e300000000800 */
[----:B------:R-:W1:Y:S08]  /*108c0*/  @P0 LDC R3, c[0x0][0x438] ;  /* 0x00010e00ff030b82 */ /* 0x000e700000000800 */
[----:B------:R-:W2:Y:S08]  /*108d0*/  @!P2 LDC.64 R6, c[0x0][0x428] ;  /* 0x00010a00ff06ab82 */ /* 0x000eb00000000a00 */
[----:B------:R-:W3:Y:S01]  /*108e0*/  @!P2 LDC.64 R4, c[0x0][0x418] ;  /* 0x00010600ff04ab82 */ /* 0x000ee20000000a00 */
[----:B0-----:R-:W-:-:S05]  /*108f0*/  @P0 IMAD.HI.U32 R2, R9, R2, RZ ;  /* 0x0000000209020227 */ /* 0x001fca00078e00ff */
[----:B-1----:R-:W-:-:S04]  /*10900*/  @P0 SHF.R.U32.HI R10, RZ, R3, R2 ;  /* 0x00000003ff0a0219 */ /* 0x002fc80000011602 */
[----:B------:R-:W-:Y:S01]  /*10910*/  @!P2 SHF.R.S32.HI R3, RZ, 0x1f, R10 ;  /* 0x0000001fff03a819 */ /* 0x000fe2000001140a */
[----:B--2---:R-:W-:-:S04]  /*10920*/  @!P2 IMAD R2, R34, R6, RZ ;  /* 0x000000062202a224 */ /* 0x004fc800078e02ff */
[----:B------:R-:W-:Y:S02]  /*10930*/  @!P2 IMAD R7, R32, R7, R2 ;  /* 0x000000072007a224 */ /* 0x000fe400078e0202 */
[----:B------:R-:W-:-:S04]  /*10940*/  @!P2 IMAD.MOV.U32 R2, RZ, RZ, R10 ;  /* 0x000000ffff02a224 */ /* 0x000fc800078e000a */
[----:B------:R-:W-:-:S04]  /*10950*/  @!P2 IMAD.WIDE.U32 R2, R32, R6, R2 ;  /* 0x000000062002a225 */ /* 0x000fc800078e0002 */
[----:B------:R-:W-:Y:S01]  /*10960*/  @!P2 IMAD.IADD R3, R7, 0x1, R3 ;  /* 0x000000010703a824 */ /* 0x000fe200078e0203 */
[----:B---3--:R-:W-:Y:S01]  /*10970*/  @!P2 LEA R4, P0, R2, R4, 0x2 ;  /* 0x000000040204a211 */ /* 0x008fe200078010ff */
[----:B------:R-:W-:-:S03]  /*10980*/  IMAD.MOV.U32 R6, RZ, RZ, RZ ;  /* 0x000000ffff067224 */ /* 0x000fc600078e00ff */
[----:B------:R-:W-:-:S05]  /*10990*/  @!P2 LEA.HI.X R5, R2, R5, R3, 0x2, P0 ;  /* 0x000000050205a211 */ /* 0x000fca00000f1403 */
[----:B------:R0:W5:Y:S01]  /*109a0*/  @!P2 LDG.E R6, desc[UR36][R4.64] ;  /* 0x000000240406a981 */ /* 0x000162000c1e1900 */
[----:B------:R-:W-:-:S05]  /*109b0*/  VIADD R22, R20, 0x1 ;  /* 0x0000000114167836 */ /* 0x000fca0000000000 */
[----:B------:R-:W-:-:S04]  /*109c0*/  ISETP.NE.AND P0, PT, R22, 0x2, PT ;  /* 0x000000021600780c */ /* 0x000fc80003f05270 */
[----:B------:R-:W-:Y:S02]  /*109d0*/  SEL R24, RZ, 0x1, P0 ;  /* 0x00000001ff187807 */ /* 0x000fe40000000000 */
[----:B------:R-:W-:Y:S02]  /*109e0*/  SEL R22, R22, RZ, P0 ;  /* 0x000000ff16167207 */ /* 0x000fe40000000000 */
[----:B------:R-:W-:Y:S01]  /*109f0*/  LOP3.LUT R24, R23, R24, RZ, 0x3c, !PT ;  /* 0x0000001817187212 */ /* 0x000fe200078e3cff */
[----:B0-----:R-:W-:Y:S06]  /*10a00*/  @!P1 BRA `(.L_x_1082) ;  /* 0x0000000000049947 */ /* 0x001fec0003800000 */
[----:B------:R-:W-:Y:S01]  /*10a10*/  BPT.TRAP 0x1 ;  /* 0x000000040000795c */ /* 0x000fe20000300000 */
.L_x_1082:
[----:B------:R-:W-:Y:S01]  /*10a20*/  LEA R8, R22, UR48, 0x3 ;  /* 0x0000003016087c11 */ /* 0x000fe2000f8e18ff */
[----:B------:R-:W-:Y:S01]  /*10a30*/  BSSY B1, `(.L_x_1083) ;  /* 0x0000004000017945 */ /* 0x000fe20003800000 */
[----:B------:R-:W-:-:S04]  /*10a40*/  SHF.L.U32 R3, R24, 0x1f, RZ ;  /* 0x0000001f18037819 */ /* 0x000fc800000006ff */
[----:B------:R-:W0:Y:S02]  /*10a50*/  SYNCS.PHASECHK.TRANS64.TRYWAIT P0, [R8+URZ+0x2a840], R3 ;  /* 0x02a84003080075a7 */ /* 0x000e24000800017f */
[----:B0-----:R-:W-:Y:S05]  /*10a60*/  @!P0 BRA `(.L_x_1084) ;  /* 0x0000002800f08947 */ /* 0x001fea0003800000 */
.L_x_1147:
[----:B------:R-:W-:Y:S05]  /*10a70*/  BSYNC B1 ;  /* 0x0000000000017941 */ /* 0x000fea0003800000 */
.L_x_1083:
[----:B------:R-:W-:Y:S01]  /*10a80*/  ULDC UR4, c[0x0][0x430] ;  /* 0x00010c0000047ab9 */ /* 0x000fe20000000800 */
[----:B-----5:R-:W-:Y:S01]  /*10a90*/  SHF.R.S32.HI R28, RZ, 0x1f, R6 ;  /* 0x0000001fff1c7819 */ /* 0x020fe20000011406 */
[----:B------:R-:W-:Y:S01]  /*10aa0*/  UIADD3 UR4, -UR4, URZ, URZ ;  /* 0x0000003f04047290 */ /* 0x000fe2000fffe13f */
[----:B------:R-:W-:Y:S01]  /*10ab0*/  R2UR UR6, R31 ;  /* 0x000000001f0672ca */ /* 0x000fe200000e0000 */
[----:B------:R-:W-:Y:S01]  /*10ac0*/  IMAD R19, R22, 0x4800, R25 ;  /* 0x0000480016137824 */ /* 0x000fe200078e0219 */
[C---:B------:R-:W-:Y:S02]  /*10ad0*/  LOP3.LUT P3, RZ, R18.reuse, 0x4, RZ, 0xc0, !PT ;  /* 0x0000000412ff7812 */ /* 0x040fe4000786c0ff */
[----:B------:R-:W-:Y:S01]  /*10ae0*/  LOP3.LUT P2, RZ, R18, 0x2, RZ, 0xc0, !PT ;  /* 0x0000000212ff7812 */ /* 0x000fe2000784c0ff */
        /* <DEDUP_REMOVED lines=31> */
[----:B------:R-:W0:Y:S02]  /*10ce0*/  SHFL.IDX PT, R14, R10, 0x1, 0x181f ;  /* 0x00381f000a0e7f89 */ /* 0x000e2400000e0000 */
[----:B-1----:R-:W-:-:S05]  /*10cf0*/  IMAD.X R3, RZ, RZ, R3, P0 ;  /* 0x000000ffff037224 */ /* 0x002fca00000e0603 */
        /* <DEDUP_REMOVED lines=20> */
[----:B-1----:R-:W-:-:S05]  /*10e40*/  IMAD.X R3, RZ, RZ, R3, P0 ;  /* 0x000000ffff037224 */ /* 0x002fca00000e0603 */
        /* <DEDUP_REMOVED lines=8> */
.L_x_1161:
        /* <DEDUP_REMOVED lines=10> */
.L_x_1086:
        /* <DEDUP_REMOVED lines=10> */
.L_x_1087:
[----:B------:R1:W-:Y:S01]  /*11010*/  SYNCS.ARRIVE.TRANS64.A1T0 RZ, [R8+URZ+0x2a830], RZ ;  /* 0x02a830ff08ff79a7 */ /* 0x0003e2000810003f */
[----:B------:R-:W-:Y:S05]  /*11020*/  @!P2 BRA `(.L_x_1088) ;  /* 0x000000000004a947 */ /* 0x000fea0003800000 */
[----:B------:R-:W-:Y:S01]  /*11030*/  BPT.TRAP 0x1 ;  /* 0x000000040000795c */ /* 0x000fe20000300000 */
.L_x_1088:
[----:B0-----:R-:W-:Y:S01]  /*11040*/  SHF.L.U32 R3, R23, 0x1f, RZ ;  /* 0x0000001f17037819 */ /* 0x001fe200000006ff */
[----:B------:R-:W-:Y:S01]  /*11050*/  BSSY B1, `(.L_x_1089) ;  /* 0x0000004000017945 */ /* 0x000fe20003800000 */
[----:B------:R-:W-:-:S04]  /*11060*/  LEA R4, R20, UR48, 0x3 ;  /* 0x0000003014047c11 */ /* 0x000fc8000f8e18ff */
[----:B------:R-:W0:Y:S02]  /*11070*/  SYNCS.PHASECHK.TRANS64.TRYWAIT P0, [R4+URZ+0x2a860], R3 ;  /* 0x02a86003040075a7 */ /* 0x000e24000800017f */
[----:B0-----:R-:W-:Y:S05]  /*11080*/  @!P0 BRA `(.L_x_1090) ;  /* 0x0000002c00388947 */ /* 0x001fea0003800000 */
.L_x_1162:
[----:B------:R-:W-:Y:S05]  /*11090*/  BSYNC B1 ;  /* 0x0000000000017941 */ /* 0x000fea0003800000 */
.L_x_1089:
        /* <DEDUP_REMOVED lines=9> */
[----:B------:R-:W1:Y:S02]  /*11130*/  SHFL.IDX PT, R14, R16, 0x1, 0x181f ;  /* 0x00381f00100e7f89 */ /* 0x000e6400000e0000 */
[----:B0-----:R-:W-:Y:S01]  /*11140*/  IMAD.X R3, RZ, RZ, R3, P1 ;  /* 0x000000ffff037224 */ /* 0x001fe200008e0603 */
        /* <DEDUP_REMOVED lines=30> */
[----:B------:R2:W3:Y:S03]  /*11330*/  SHFL.IDX PT, R14, R16, 0x5, 0x181f ;  /* 0x00b81f00100e7f89 */ /* 0x0004e600000e0000 */
[----:B-1----:R-:W-:Y:S01]  /*11340*/  IMAD.X R3, RZ, RZ, R8, P2 ;  /* 0x000000ffff037224 */ /* 0x002fe200010e0608 */
[----:B------:R-:W-:Y:S01]  /*11350*/  ISETP.LT.OR P2, PT, R0, 0x41, !P1 ;  /* 0x000000410000780c */ /* 0x000fe20004f41670 */
[----:B------:R2:W1:-:S12]  /*11360*/  SHFL.IDX PT, R8, R17, 0x5, 0x181f ;  /* 0x00b81f0011087f89 */ /* 0x00045800000e0000 */
[----:B------:R2:W-:Y:S01]  /*11370*/  LDGSTS.E.BYPASS.LTC128B.128 [R5+0x2400], desc[UR36][R2.64], !P2 ;  /* 0x0240000002057fae */ /* 0x0005e2000d101d64 */
[----:B------:R-:W-:-:S13]  /*11380*/  ISETP.LT.OR P2, PT, R0, 0x41, !P0 ;  /* 0x000000410000780c */ /* 0x000fda0004741670 */
[----:B-1-3--:R2:W-:Y:S02]  /*11390*/  LDGSTS.E.BYPASS.LTC128B.128 [R5+0x5400], desc[UR36][R2.64+0x80], !P2 ;  /* 0x0540008002057fae */ /* 0x00a5e4000d101d64 */
.L_x_1176:
[C---:B------:R-:W-:Y:S01]  /*113a0*/  ISETP.LT.OR P1, PT, R0.reuse, 0x51, !P1 ;  /* 0x000000510000780c */ /* 0x040fe20004f21670 */
[----:B------:R-:W-:Y:S01]  /*113b0*/  ULDC.64 UR4, c[0x0][0x328] ;  /* 0x0000ca0000047ab9 */ /* 0x000fe20000000a00 */
[----:B------:R-:W-:Y:S01]  /*113c0*/  ISETP.LT.OR P0, PT, R0, 0x51, !P0 ;  /* 0x000000510000780c */ /* 0x000fe20004701670 */
[----:B------:R-:W-:Y:S01]  /*113d0*/  IMAD R26, R26, UR4, RZ ;  /* 0x000000041a1a7c24 */ /* 0x000fe2000f8e02ff */
[----:B0-2---:R-:W-:-:S03]  /*113e0*/  IADD3 R2, P2, R14, R35, RZ ;  /* 0x000000230e027210 */ /* 0x005fc60007f5e0ff */
        /* <DEDUP_REMOVED lines=16> */
.L_x_1092:
        /* <DEDUP_REMOVED lines=10> */
.L_x_1093:
[----:B------:R-:W-:Y:S01]  /*11590*/  R2UR UR4, R31 ;  /* 0x000000001f0472ca */ /* 0x000fe200000e0000 */
[----:B------:R-:W-:Y:S01]  /*115a0*/  ULDC.64 UR6, c[0x0][0x330] ;  /* 0x0000cc0000067ab9 */ /* 0x000fe20000000a00 */
[----:B------:R-:W-:Y:S01]  /*115b0*/  IMAD.MOV.U32 R3, RZ, RZ, R7 ;  /* 0x000000ffff037224 */ /* 0x000fe200078e0007 */
[----:B------:R0:W-:Y:S01]  /*115c0*/  SYNCS.ARRIVE.TRANS64.A1T0 RZ, [R4+URZ+0x2a850], RZ ;  /* 0x02a850ff04ff79a7 */ /* 0x0001e2000810003f */
[----:B------:R-:W-:Y:S02]  /*115d0*/  IMAD.U32 R5, RZ, RZ, UR6 ;  /* 0x00000006ff057e24 */ /* 0x000fe4000f8e00ff */
[----:B------:R-:W-:Y:S02]  /*115e0*/  VIADD R27, R27, 0xffffffff ;  /* 0xffffffff1b1b7836 */ /* 0x000fe40000000000 */
[----:B------:R-:W-:-:S04]  /*115f0*/  IMAD.WIDE.U32 R2, R5, UR41, R2 ;  /* 0x0000002905027c25 */ /* 0x000fc8000f8e0002 */
[----:B------:R-:W-:Y:S01]  /*11600*/  VIADD R0, R0, 0x60 ;  /* 0x0000006000007836 */ /* 0x000fe20000000000 */
[----:B------:R-:W-:Y:S01]  /*11610*/  UIMAD UR4, UR4, UR6, URZ ;  /* 0x00000006040472a4 */ /* 0x000fe2000f8e023f */
[----:B------:R-:W-:Y:S02]  /*11620*/  VIADD R9, R9, 0xffffffa0 ;  /* 0xffffffa009097836 */ /* 0x000fe40000000000 */
[----:B------:R-:W-:Y:S01]  /*11630*/  IMAD.MOV.U32 R23, RZ, RZ, R24 ;  /* 0x000000ffff177224 */ /* 0x000fe200078e0018 */
[----:B------:R-:W-:Y:S01]  /*11640*/  UIMAD UR4, UR41, UR7, UR4 ;  /* 0x00000007290472a4 */ /* 0x000fe2000f8e0204 */
[----:B------:R-:W-:Y:S02]  /*11650*/  IMAD.MOV.U32 R20, RZ, RZ, R22 ;  /* 0x000000ffff147224 */ /* 0x000fe400078e0016 */
[----:B------:R-:W-:Y:S02]  /*11660*/  ULDC.64 UR6, c[0x0][0x318] ;  /* 0x0000c60000067ab9 */ /* 0x000fe40000000a00 */
[----:B------:R-:W-:Y:S01]  /*11670*/  LEA R16, P0, R2, UR6, 0x1 ;  /* 0x0000000602107c11 */ /* 0x000fe2000f8008ff */
[----:B------:R-:W-:-:S05]  /*11680*/  VIADD R17, R3, UR4 ;  /* 0x0000000403117c36 */ /* 0x000fca0008000000 */
[----:B------:R-:W-:Y:S02]  /*11690*/  LEA.HI.X R17, R2, UR7, R17, 0x1, P0 ;  /* 0x0000000702117c11 */ /* 0x000fe400080f0c11 */
[----:B------:R-:W-:-:S13]  /*116a0*/  ISETP.GT.AND P0, PT, R27, UR51, PT ;  /* 0x000000331b007c0c */ /* 0x000fda000bf04270 */
[----:B0-----:R-:W-:Y:S05]  /*116b0*/  @P0 BRA `(.L_x_1094) ;  /* 0xfffffff0006c0947 */ /* 0x001fea000383ffff */
[----:B------:R-:W-:Y:S05]  /*116c0*/  BSYNC B0 ;  /* 0x0000000000007941 */ /* 0x000fea0003800000 */
.L_x_1081:
[----:B------:R-:W-:-:S13]  /*116d0*/  LOP3.LUT P0, RZ, R18, 0x10, RZ, 0xc0, !PT ;  /* 0x0000001012ff7812 */ /* 0x000fda000780c0ff */
[----:B------:R-:W-:Y:S05]  /*116e0*/  @!P0 BRA `(.L_x_1095) ;  /* 0x0000000000048947 */ /* 0x000fea0003800000 */
[----:B------:R-:W-:Y:S01]  /*116f0*/  BPT.TRAP 0x1 ;  /* 0x000000040000795c */ /* 0x000fe20000300000 */
.L_x_1095:
[----:B0-----:R-:W-:Y:S01]  /*11700*/  LEA R0, R22, UR48, 0x3 ;  /* 0x0000003016007c11 */ /* 0x001fe2000f8e18ff */
        /* <DEDUP_REMOVED lines=8> */
.L_x_1177:
[----:B------:R-:W-:Y:S05]  /*11790*/  BSYNC B0 ;  /* 0x0000000000007941 */ /* 0x000fea0003800000 */
.L_x_1096:
        /* <DEDUP_REMOVED lines=8> */
[----:B------:R-:W-:Y:S01]  /*11820*/  SHFL.IDX PT, R6, R17, 0x1, 0x181f ;  /* 0x00381f0011067f89 */ /* 0x000fe200000e0000 */
[----:B------:R-:W-:Y:S02]  /*11830*/  ISETP.LT.OR P2, PT, R5, 0x1, P1 ;  /* 0x000000010500780c */ /* 0x000fe40000f41670 */
[----:B------:R-:W-:Y:S01]  /*11840*/  LEA R4, R25, UR48, 0x1 ;  /* 0x0000003019047c11 */ /* 0x000fe2000f8e08ff */
[----:B------:R-:W1:Y:S01]  /*11850*/  SHFL.IDX PT, R14, R16, 0x1, 0x181f ;  /* 0x00381f00100e7f89 */ /* 0x000e6200000e0000 */
[----:B------:R-:W-:-:S02]  /*11860*/  ISETP.LT.OR P4, PT, R5, 0x11, P1 ;  /* 0x000000110500780c */ /* 0x000fc40000f81670 */
[----:B------:R-:W-:Y:S01]  /*11870*/  ISETP.LT.OR P5, PT, R5, 0x11, !P0 ;  /* 0x000000110500780c */ /* 0x000fe200047a1670 */
[----:B------:R-:W-:Y:S04]  /*11880*/  SHFL.IDX PT, R10, R17, 0x2, 0x181f ;  /* 0x00581f00110a7f89 */ /* 0x000fe800000e0000 */
[----:B------:R-:W2:Y:S04]  /*11890*/  SHFL.IDX PT, R19, R16, 0x2, 0x181f ;  /* 0x00581f0010137f89 */ /* 0x000ea800000e0000 */
[----:B------:R-:W-:Y:S04]  /*118a0*/  SHFL.IDX PT, R9, R17, 0x3, 0x181f ;  /* 0x00781f0011097f89 */ /* 0x000fe800000e0000 */
[----:B------:R-:W3:Y:S01]  /*118b0*/  SHFL.IDX PT, R20, R16, 0x3, 0x181f ;  /* 0x00781f0010147f89 */ /* 0x000ee200000e0000 */
[----:B0-----:R-:W-:-:S03]  /*118c0*/  IMAD.WIDE.U32 R2, R30, 0x2, R2 ;  /* 0x000000021e027825 */ /* 0x001fc600078e0002 */
[----:B------:R-:W-:Y:S04]  /*118d0*/  SHFL.IDX PT, R8, R17, 0x4, 0x181f ;  /* 0x00981f0011087f89 */ /* 0x000fe800000e0000 */
[----:B------:R-:W0:Y:S04]  /*118e0*/  SHFL.IDX PT, R21, R16, 0x4, 0x181f ;  /* 0x00981f0010157f89 */ /* 0x000e2800000e0000 */
[----:B------:R-:W-:Y:S01]  /*118f0*/  LDGSTS.E.BYPASS.LTC128B.128 [R4+0x400], desc[UR36][R2.64], !P2 ;  /* 0x0040000002047fae */ /* 0x000fe2000d101d64 */
[----:B------:R-:W-:-:S03]  /*11900*/  ISETP.LT.OR P2, PT, R5, 0x21, P1 ;  /* 0x000000210500780c */ /* 0x000fc60000f41670 */
[----:B------:R1:W-:Y:S01]  /*11910*/  LDGSTS.E.BYPASS.LTC128B.128 [R4+0x3400], desc[UR36][R2.64+0x80], !P3 ;  /* 0x0340008002047fae */ /* 0x0003e2000d901d64 */
[----:B------:R-:W-:-:S03]  /*11920*/  ISETP.LT.OR P3, PT, R5, 0x21, !P0 ;  /* 0x000000210500780c */ /* 0x000fc60004761670 */
[----:B------:R-:W4:Y:S01]  /*11930*/  SHFL.IDX PT, R17, R17, 0x5, 0x181f ;  /* 0x00b81f0011117f89 */ /* 0x000f2200000e0000 */
[----:B-1----:R-:W-:Y:S02]  /*11940*/  IMAD.MOV.U32 R2, RZ, RZ, R14 ;  /* 0x000000ffff027224 */ /* 0x002fe400078e000e */
[----:B------:R-:W-:Y:S01]  /*11950*/  IMAD.MOV.U32 R3, RZ, RZ, R6 ;  /* 0x000000ffff037224 */ /* 0x000fe200078e0006 */
[----:B------:R1:W0:Y:S01]  /*11960*/  SHFL.IDX PT, R14, R16, 0x5, 0x181f ;  /* 0x00b81f00100e7f89 */ /* 0x00022200000e0000 */
[----:B------:R-:W-:-:S04]  /*11970*/  IMAD.WIDE.U32 R6, R30, 0x2, R2 ;  /* 0x000000021e067825 */ /* 0x000fc800078e0002 */
[----:B--2---:R-:W-:Y:S01]  /*11980*/  IMAD.MOV.U32 R2, RZ, RZ, R19 ;  /* 0x000000ffff027224 */ /* 0x004fe200078e0013 */
[----:B------:R-:W-:Y:S01]  /*11990*/  LDGSTS.E.BYPASS.LTC128B.128 [R4+0xc00], desc[UR36][R6.64], !P4 ;  /* 0x00c0000006047fae */ /* 0x000fe2000e101d64 */
[----:B------:R-:W-:Y:S01]  /*119a0*/  IMAD.MOV.U32 R3, RZ, RZ, R10 ;  /* 0x000000ffff037224 */ /* 0x000fe200078e000a */
[C---:B------:R-:W-:Y:S02]  /*119b0*/  ISETP.LT.OR P4, PT, R5.reuse, 0x31, P1 ;  /* 0x000000310500780c */ /* 0x040fe40000f81670 */
[----:B------:R-:W-:Y:S01]  /*119c0*/  LDGSTS.E.BYPASS.LTC128B.128 [R4+0x3c00], desc[UR36][R6.64+0x80], !P5 ;  /* 0x03c0008006047fae */ /* 0x000fe2000e901d64 */
[----:B------:R-:W-:Y:S01]  /*119d0*/  IMAD.WIDE.U32 R2, R30, 0x2, R2 ;  /* 0x000000021e027825 */ /* 0x000fe200078e0002 */
[----:B------:R-:W-:-:S04]  /*119e0*/  ISETP.LT.OR P5, PT, R5, 0x31, !P0 ;  /* 0x000000310500780c */ /* 0x000fc800047a1670 */
[----:B------:R-:W-:Y:S01]  /*119f0*/  LDGSTS.E.BYPASS.LTC128B.128 [R4+0x1400], desc[UR36][R2.64], !P2 ;  /* 0x0140000002047fae */ /* 0x000fe2000d101d64 */
[----:B------:R-:W-:-:S03]  /*11a00*/  ISETP.LT.OR P2, PT, R5, 0x41, P1 ;  /* 0x000000410500780c */ /* 0x000fc60000f41670 */
[----:B------:R3:W-:Y:S01]  /*11a10*/  LDGSTS.E.BYPASS.LTC128B.128 [R4+0x4400], desc[UR36][R2.64+0x80], !P3 ;  /* 0x0440008002047fae */ /* 0x0007e2000d901d64 */
[----:B------:R-:W-:Y:S01]  /*11a20*/  ISETP.LT.OR P3, PT, R5, 0x41, !P0 ;  /* 0x000000410500780c */ /* 0x000fe20004761670 */
[----:B---3--:R-:W-:Y:S02]  /*11a30*/  IMAD.MOV.U32 R2, RZ, RZ, R20 ;  /* 0x000000ffff027224 */ /* 0x008fe400078e0014 */
[----:B------:R-:W-:Y:S02]  /*11a40*/  IMAD.MOV.U32 R3, RZ, RZ, R9 ;  /* 0x000000ffff037224 */ /* 0x000fe400078e0009 */
[----:B------:R-:W-:-:S04]  /*11a50*/  IMAD.WIDE.U32 R6, R30, 0x2, R2 ;  /* 0x000000021e067825 */ /* 0x000fc800078e0002 */
[----:B0-----:R-:W-:Y:S01]  /*11a60*/  IMAD.MOV.U32 R2, RZ, RZ, R21 ;  /* 0x000000ffff027224 */ /* 0x001fe200078e0015 */
[----:B------:R1:W-:Y:S01]  /*11a70*/  LDGSTS.E.BYPASS.LTC128B.128 [R4+0x1c00], desc[UR36][R6.64], !P4 ;  /* 0x01c0000006047fae */ /* 0x0003e2000e101d64 */
[----:B------:R-:W-:Y:S02]  /*11a80*/  IMAD.MOV.U32 R3, RZ, RZ, R8 ;  /* 0x000000ffff037224 */ /* 0x000fe400078e0008 */
[----:B------:R-:W-:Y:S01]  /*11a90*/  IMAD.MOV.U32 R8, RZ, RZ, RZ ;  /* 0x000000ffff087224 */ /* 0x000fe200078e00ff */
[----:B------:R1:W-:Y:S01]  /*11aa0*/  LDGSTS.E.BYPASS.LTC128B.128 [R4+0x4c00], desc[UR36][R6.64+0x80], !P5 ;  /* 0x04c0008006047fae */ /* 0x0003e2000e901d64 */
[----:B------:R-:W-:-:S05]  /*11ab0*/  IMAD.WIDE.U32 R2, R30, 0x2, R2 ;  /* 0x000000021e027825 */ /* 0x000fca00078e0002 */
[----:B------:R1:W-:Y:S04]  /*11ac0*/  LDGSTS.E.BYPASS.LTC128B.128 [R4+0x2400], desc[UR36][R2.64], !P2 ;  /* 0x0240000002047fae */ /* 0x0003e8000d101d64 */
[----:B----4-:R1:W-:Y:S02]  /*11ad0*/  LDGSTS.E.BYPASS.LTC128B.128 [R4+0x5400], desc[UR36][R2.64+0x80], !P3 ;  /* 0x0540008002047fae */ /* 0x0103e4000d901d64 */
.L_x_1191:
[C---:B------:R-:W-:Y:S01]  /*11ae0*/  ISETP.LT.OR P1, PT, R5.reuse, 0x51, P1 ;  /* 0x000000510500780c */ /* 0x040fe20000f21670 */
[----:B-1----:R-:W-:Y:S01]  /*11af0*/  IMAD.MOV.U32 R2, RZ, RZ, R14 ;  /* 0x000000ffff027224 */ /* 0x002fe200078e000e */
[----:B------:R-:W-:Y:S01]  /*11b00*/  ISETP.LT.OR P0, PT, R5, 0x51, !P0 ;  /* 0x000000510500780c */ /* 0x000fe20004701670 */
[----:B------:R-:W-:Y:S02]  /*11b10*/  IMAD.MOV.U32 R3, RZ, RZ, R17 ;  /* 0x000000ffff037224 */ /* 0x000fe400078e0011 */
[----:B------:R-:W-:-:S08]  /*11b20*/  IMAD.WIDE.U32 R2, R30, 0x2, R2 ;  /* 0x000000021e027825 */ /* 0x000fd000078e0002 */
[----:B------:R-:W-:Y:S01]  /*11b30*/  @!PT LDS RZ, [RZ] ;  /* 0x00000000fffff984 */ /* 0x000fe20000000800 */
[----:B------:R-:W-:Y:S01]  /*11b40*/  @!PT LDS RZ, [RZ] ;  /* 0x00000000fffff984 */ /* 0x000fe20000000800 */
[----:B------:R-:W-:Y:S01]  /*11b50*/  @!PT LDS RZ, [RZ] ;  /* 0x00000000fffff984 */ /* 0x000fe20000000800 */
[----:B------:R0:W-:Y:S04]  /*11b60*/  LDGSTS.E.BYPASS.LTC128B.128 [R4+0x2c00], desc[UR36][R2.64], !P1 ;  /* 0x02c0000002047fae */ /* 0x0001e8000c901d64 */
[----:B------:R0:W-:Y:S01]  /*11b70*/  LDGSTS.E.BYPASS.LTC128B.128 [R4+0x5c00], desc[UR36][R2.64+0x80], !P0 ;  /* 0x05c0008002047fae */ /* 0x0001e2000c101d64 */
[----:B------:R-:W-:Y:S01]  /*11b80*/  PLOP3.LUT P0, PT, PT, PT, PT, 0x80, 0x0 ;  /* 0x000000000000781c */ /* 0x000fe20003f0f070 */
[----:B------:R-:W-:-:S12]  /*11b90*/  NOP ;  /* 0x0000000000007918 */ /* 0x000fd80000000000 */
.L_x_1099:
        /* <DEDUP_REMOVED lines=10> */
.L_x_1100:
[----:B------:R1:W-:Y:S02]  /*11c40*/  SYNCS.ARRIVE.TRANS64.A1T0 RZ, [R0+URZ+0x2a850], RZ ;  /* 0x02a850ff00ff79a7 */ /* 0x0003e4000810003f */
[----:B-1----:R-:W-:-:S05]  /*11c50*/  VIADD R0, R22, 0x1 ;  /* 0x0000000116007836 */ /* 0x002fca0000000000 */
[----:B------:R-:W-:-:S04]  /*11c60*/  ISETP.NE.AND P0, PT, R0, 0x2, PT ;  /* 0x000000020000780c */ /* 0x000fc80003f05270 */
[----:B0-----:R-:W-:Y:S02]  /*11c70*/  SEL R3, RZ, 0x1, P0 ;  /* 0x00000001ff037807 */ /* 0x001fe40000000000 */
[----:B------:R-:W-:Y:S02]  /*11c80*/  SEL R0, R0, RZ, P0 ;  /* 0x000000ff00007207 */ /* 0x000fe40000000000 */
[----:B------:R-:W-:-:S07]  /*11c90*/  LOP3.LUT R24, R24, R3, RZ, 0x3c, !PT ;  /* 0x0000000318187212 */ /* 0x000fce00078e3cff */
.L_x_1060:
[----:B------:R-:W0:Y:S01]  /*11ca0*/  S2R R3, SR_CgaCtaId ;  /* 0x0000000000037919 */ /* 0x000e220000008800 */
[----:B------:R-:W-:Y:S02]  /*11cb0*/  MOV R2, 0x400 ;  /* 0x0000040000027802 */ /* 0x000fe40000000f00 */
[----:B------:R-:W-:Y:S02]  /*11cc0*/  SHF.L.U32 R8, R8, 0x1f, RZ ;  /* 0x0000001f08087819 */ /* 0x000fe400000006ff */
[----:B0-----:R-:W-:-:S04]  /*11cd0*/  LEA R7, R3, R2, 0x18 ;  /* 0x0000000203077211 */ /* 0x001fc800078ec0ff */
[----:B------:R-:W0:Y:S02]  /*11ce0*/  SYNCS.PHASECHK.TRANS64.TRYWAIT P0, [R7+URZ+0x2a820], R8 ;  /* 0x02a82008070075a7 */ /* 0x000e24000800017f */
[----:B0-----:R-:W-:Y:S05]  /*11cf0*/  @!P0 BRA `(.L_x_1101) ;  /* 0x0000003000408947 */ /* 0x001fea0003800000 */
.L_x_1192:
[----:B------:R-:W-:-:S03]  /*11d00*/  UMOV UR4, 0xffffffff ;  /* 0xffffffff00047882 */ /* 0x000fc60000000000 */
[----:B------:R-:W-:Y:S05]  /*11d10*/  BRA.DIV UR4, `(.L_x_1102) ;  /* 0x00000032044c7947 */ /* 0x000fea000b800000 */
[----:B------:R-:W1:Y:S02]  /*11d20*/  S2R R2, SR_TID.X ;  /* 0x0000000000027919 */ /* 0x000e640000002100 */
[----:B-1----:R-:W-:-:S04]  /*11d30*/  SHF.R.U32.HI R2, RZ, 0x5, R2 ;  /* 0x00000005ff027819 */ /* 0x002fc80000011602 */
[----:B------:R-:W-:-:S05]  /*11d40*/  LOP3.LUT R2, R2, 0x3, RZ, 0xc0, !PT ;  /* 0x0000000302027812 */ /* 0x000fca00078ec0ff */
[----:B------:R1:W2:Y:S02]  /*11d50*/  SHFL.IDX PT, R14, R2, RZ, 0x1f ;  /* 0x00001fff020e7589 */ /* 0x0002a400000e0000 */
.L_x_1195:
[----:B--2---:R-:W-:-:S13]  /*11d60*/  ISETP.NE.AND P0, PT, R14, RZ, PT ;  /* 0x000000ff0e00720c */ /* 0x004fda0003f05270 */
[----:B------:R-:W-:Y:S05]  /*11d70*/  @P0 BRA `(.L_x_968) ;  /* 0x0000000000900947 */ /* 0x000fea0003800000 */
[----:B------:R-:W-:-:S03]  /*11d80*/  UMOV UR4, 0xffffffff ;  /* 0xffffffff00047882 */ /* 0x000fc60000000000 */
[----:B------:R-:W-:Y:S05]  /*11d90*/  BRA.DIV UR4, `(.L_x_1103) ;  /* 0x0000003204607947 */ /* 0x000fea000b800000 */
[----:B------:R-:W-:-:S13]  /*11da0*/  ELECT P6, URZ, PT ;  /* 0x00000000003f782f */ /* 0x000fda00038c0000 */
.L_x_1198:
[----:B------:R-:W-:Y:S05]  /*11db0*/  @!P6 BRA `(.L_x_968) ;  /* 0x000000000080e947 */ /* 0x000fea0003800000 */
[----:B-1----:R-:W2:Y:S02]  /*11dc0*/  LDL R2, [R1] ;  /* 0x0000000001027983 */ /* 0x002ea40000100800 */
[----:B--2---:R-:W-:-:S13]  /*11dd0*/  R2UR UR4, R2 ;  /* 0x00000000020472ca */ /* 0x004fda00000e0000 */
[----:B------:R-:W-:-:S06]  /*11de0*/  ULOP3.LUT UR4, UR4, 0x2, URZ, 0xfc, !UPT ;  /* 0x0000000204047892 */ /* 0x000fcc000f8efc3f */
[----:B------:R-:W-:-:S05]  /*11df0*/  IMAD.U32 R2, RZ, RZ, UR4 ;  /* 0x00000004ff027e24 */ /* 0x000fca000f8e00ff */
[----:B------:R-:W-:-:S13]  /*11e00*/  ISETP.NE.AND P0, PT, R2, 0x3, PT ;  /* 0x000000030200780c */ /* 0x000fda0003f05270 */
[----:B------:R-:W-:Y:S05]  /*11e10*/  @!P0 BRA `(.L_x_1104) ;  /* 0x0000000000048947 */ /* 0x000fea0003800000 */
[----:B------:R-:W-:Y:S01]  /*11e20*/  BPT.TRAP 0x1 ;  /* 0x000000040000795c */ /* 0x000fe20000300000 */
.L_x_1104:
[----:B------:R-:W-:Y:S01]  /*11e30*/  IMAD R5, R0, 0x8, R7 ;  /* 0x0000000800057824 */ /* 0x000fe200078e0207 */
[----:B------:R-:W-:Y:S01]  /*11e40*/  SHF.L.U32 R2, R24, 0x1f, RZ ;  /* 0x0000001f18027819 */ /* 0x000fe200000006ff */
[----:B------:R-:W-:-:S03]  /*11e50*/  VIADD R0, R0, 0x1 ;  /* 0x0000000100007836 */ /* 0x000fc60000000000 */
[----:B------:R-:W1:Y:S02]  /*11e60*/  SYNCS.PHASECHK.TRANS64.TRYWAIT P1, [R5+URZ+0x2a840], R2 ;  /* 0x02a84002050075a7 */ /* 0x000e64000802017f */
[----:B------:R-:W-:-:S04]  /*11e70*/  ISETP.NE.AND P2, PT, R0, 0x2, PT ;  /* 0x000000020000780c */ /* 0x000fc80003f45270 */
[----:B------:R-:W-:Y:S01]  /*11e80*/  SEL R3, RZ, 0x1, P2 ;  /* 0x00000001ff037807 */ /* 0x000fe20001000000 */
[----:B-1----:R-:W-:Y:S08]  /*11e90*/  @!P1 BRA `(.L_x_1105) ;  /* 0x0000003000409947 */ /* 0x002ff00003800000 */
.L_x_1199:
[----:B------:R-:W-:Y:S02]  /*11ea0*/  SEL R0, R0, RZ, P2 ;  /* 0x000000ff00007207 */ /* 0x000fe40001000000 */
[----:B------:R-:W-:Y:S01]  /*11eb0*/  LOP3.LUT R3, R24, R3, RZ, 0x3c, !PT ;  /* 0x0000000318037212 */ /* 0x000fe200078e3cff */
[----:B------:R-:W-:Y:S06]  /*11ec0*/  @!P0 BRA `(.L_x_1106) ;  /* 0x0000000000048947 */ /* 0x000fec0003800000 */
[----:B------:R-:W-:Y:S01]  /*11ed0*/  BPT.TRAP 0x1 ;  /* 0x000000040000795c */ /* 0x000fe20000300000 */
.L_x_1106:
[----:B0-----:R-:W-:Y:S01]  /*11ee0*/  IMAD R7, R0, 0x8, R7 ;  /* 0x0000000800077824 */ /* 0x001fe200078e0207 */
[----:B------:R-:W-:-:S04]  /*11ef0*/  SHF.L.U32 R0, R3, 0x1f, RZ ;  /* 0x0000001f03007819 */ /* 0x000fc800000006ff */
[----:B------:R-:W0:Y:S02]  /*11f00*/  SYNCS.PHASECHK.TRANS64.TRYWAIT P1, [R7+URZ+0x2a840], R0 ;  /* 0x02a84000070075a7 */ /* 0x000e24000802017f */
[----:B0-----:R-:W-:Y:S05]  /*11f10*/  @!P1 BRA `(.L_x_1107) ;  /* 0x0000003000349947 */ /* 0x001fea0003800000 */
.L_x_1200:
[----:B------:R-:W-:Y:S05]  /*11f20*/  @!P0 BRA `(.L_x_1108) ;  /* 0x0000000000048947 */ /* 0x000fea0003800000 */
[----:B------:R-:W-:Y:S01]  /*11f30*/  BPT.TRAP 0x1 ;  /* 0x000000040000795c */ /* 0x000fe20000300000 */
.L_x_1108:
[----:B------:R-:W2:Y:S02]  /*11f40*/  SYNCS.PHASECHK.TRANS64.TRYWAIT P1, [R5+URZ+0x2a860], R2 ;  /* 0x02a86002050075a7 */ /* 0x000ea4000802017f */
[----:B--2---:R-:W-:Y:S05]  /*11f50*/  @!P1 BRA `(.L_x_1109) ;  /* 0x0000003000389947 */ /* 0x004fea0003800000 */
.L_x_1201:
[----:B------:R-:W-:Y:S05]  /*11f60*/  @!P0 BRA `(.L_x_1110) ;  /* 0x0000000000048947 */ /* 0x000fea0003800000 */
[----:B------:R-:W-:Y:S01]  /*11f70*/  BPT.TRAP 0x1 ;  /* 0x000000040000795c */ /* 0x000fe20000300000 */
.L_x_1110:
[----:B---3--:R3:W4:Y:S02]  /*11f80*/  SYNCS.PHASECHK.TRANS64.TRYWAIT P0, [R7+URZ+0x2a860], R0 ;  /* 0x02a86000070075a7 */ /* 0x008724000800017f */
[----:B----4-:R-:W-:Y:S05]  /*11f90*/  @!P0 NANOSLEEP.SYNCS 0x989680 ;  /* 0x009896800000895d */ /* 0x010fea0003900000 */
[----:B------:R-:W4:Y:S02]  /*11fa0*/  @!P0 SYNCS.PHASECHK.TRANS64 P0, [R7+URZ+0x2a860], R0 ;  /* 0x02a86000070085a7 */ /* 0x000f24000800007f */
[----:B----4-:R-:W-:Y:S05]  /*11fb0*/  @!P0 BRA `(.L_x_1110) ;  /* 0xfffffffc00f08947 */ /* 0x010fea000383ffff */
.L_x_968:
[----:B------:R-:W-:Y:S05]  /*11fc0*/  BSYNC B6 ;  /* 0x0000000000067941 */ /* 0x000fea0003800000 */
.L_x_965:
[----:B------:R-:W-:Y:S05]  /*11fd0*/  EXIT ;  /* 0x000000000000794d */ /* 0x000fea0003800000 */
.L_x_978:
[----:B0-----:R-:W-:-:S04]  /*11fe0*/  IMAD.U32 R3, RZ, RZ, UR38 ;  /* 0x00000026ff037e24 */ /* 0x001fc8000f8e00ff */
[----:B------:R0:W1:Y:S03]  /*11ff0*/  SYNCS.PHASECHK.TRANS64.TRYWAIT P0, [R3+URZ+0x2a800], R0 ;  /* 0x02a80000030075a7 */ /* 0x000066000800017f */
[----:B-1----:R-:W-:Y:S05]  /*12000*/  @!P0 NANOSLEEP.SYNCS 0x989680 ;  /* 0x009896800000895d */ /* 0x002fea0003900000 */
[----:B------:R-:W1:Y:S02]  /*12010*/  @!P0 SYNCS.PHASECHK.TRANS64 P0, [R3+URZ+0x2a800], R0 ;  /* 0x02a80000030085a7 */ /* 0x000e64000800007f */
[----:B-1----:R-:W-:Y:S05]  /*12020*/  @!P0 BRA `(.L_x_978) ;  /* 0xfffffffc00ec8947 */ /* 0x002fea000383ffff */
[----:B------:R-:W-:Y:S05]  /*12030*/  BRA `(.L_x_1111) ;  /* 0xfffffef400787947 */ /* 0x000fea000383ffff */
.L_x_982:
[----:B0-----:R-:W-:-:S04]  /*12040*/  IMAD.U32 R3, RZ, RZ, UR38 ;  /* 0x00000026ff037e24 */ /* 0x001fc8000f8e00ff */
[----:B------:R0:W2:Y:S03]  /*12050*/  SYNCS.PHASECHK.TRANS64.TRYWAIT P1, [R3+URZ+0x2a830], R0 ;  /* 0x02a83000030075a7 */ /* 0x0000a6000802017f */
[----:B--2---:R-:W-:Y:S05]  /*12060*/  @!P1 NANOSLEEP.SYNCS 0x989680 ;  /* 0x009896800000995d */ /* 0x004fea0003900000 */
[----:B------:R-:W2:Y:S02]  /*12070*/  @!P1 SYNCS.PHASECHK.TRANS64 P1, [R3+URZ+0x2a830], R0 ;  /* 0x02a83000030095a7 */ /* 0x000ea4000802007f */
[----:B--2---:R-:W-:Y:S05]  /*12080*/  @!P1 BRA `(.L_x_982) ;  /* 0xfffffffc00ec9947 */ /* 0x004fea000383ffff */
[----:B------:R-:W-:Y:S05]  /*12090*/  BRA `(.L_x_981) ;  /* 0xfffffef4009c7947 */ /* 0x000fea000383ffff */
.L_x_999:
[----:B-1----:R-:W-:-:S04]  /*120a0*/  IMAD.U32 R12, RZ, RZ, UR60 ;  /* 0x0000003cff0c7e24 */ /* 0x002fc8000f8e00ff */
[----:B------:R1:W2:Y:S03]  /*120b0*/  SYNCS.PHASECHK.TRANS64.TRYWAIT P1, [R12+URZ+0x2a830], R11 ;  /* 0x02a8300b0c0075a7 */ /* 0x0002a6000802017f */
[----:B--2---:R-:W-:Y:S05]  /*120c0*/  @!P1 NANOSLEEP.SYNCS 0x989680 ;  /* 0x009896800000995d */ /* 0x004fea0003900000 */
[----:B------:R-:W2:Y:S02]  /*120d0*/  @!P1 SYNCS.PHASECHK.TRANS64 P1, [R12+URZ+0x2a830], R11 ;  /* 0x02a8300b0c0095a7 */ /* 0x000ea4000802007f */
[----:B--2---:R-:W-:Y:S05]  /*120e0*/  @!P1 BRA `(.L_x_999) ;  /* 0xfffffffc00ec9947 */ /* 0x004fea000383ffff */
[----:B------:R-:W-:Y:S05]  /*120f0*/  BRA `(.L_x_998) ;  /* 0xffffff2000ec7947 */ /* 0x000fea000383ffff */
.L_x_1003:
[----:B01----:R-:W-:-:S04]  /*12100*/  IMAD.U32 R11, RZ, RZ, UR10 ;  /* 0x0000000aff0b7e24 */ /* 0x003fc8000f8e00ff */
[----:B------:R0:W1:Y:S03]  /*12110*/  SYNCS.PHASECHK.TRANS64.TRYWAIT P1, [R11+URZ+0x2a850], R0 ;  /* 0x02a850000b0075a7 */ /* 0x000066000802017f */
[----:B-1----:R-:W-:Y:S05]  /*12120*/  @!P1 NANOSLEEP.SYNCS 0x989680 ;  /* 0x009896800000995d */ /* 0x002fea0003900000 */
[----:B------:R-:W1:Y:S02]  /*12130*/  @!P1 SYNCS.PHASECHK.TRANS64 P1, [R11+URZ+0x2a850], R0 ;  /* 0x02a850000b0095a7 */ /* 0x000e64000802007f */
[----:B-1----:R-:W-:Y:S05]  /*12140*/  @!P1 BRA `(.L_x_1003) ;  /* 0xfffffffc00ec9947 */ /* 0x002fea000383ffff */
[----:B------:R-:W-:Y:S05]  /*12150*/  BRA `(.L_x_1002) ;  /* 0xffffff2800f87947 */ /* 0x000fea000383ffff */
.L_x_1022:
[----:B-1----:R-:W-:-:S04]  /*12160*/  IMAD.U32 R12, RZ, RZ, UR5 ;  /* 0x00000005ff0c7e24 */ /* 0x002fc8000f8e00ff */
[----:B------:R1:W2:Y:S03]  /*12170*/  SYNCS.PHASECHK.TRANS64.TRYWAIT P1, [R12+URZ+0x2a830], R11 ;  /* 0x02a8300b0c0075a7 */ /* 0x0002a6000802017f */
[----:B--2---:R-:W-:Y:S05]  /*12180*/  @!P1 NANOSLEEP.SYNCS 0x989680 ;  /* 0x009896800000995d */ /* 0x004fea0003900000 */
[----:B------:R-:W2:Y:S02]  /*12190*/  @!P1 SYNCS.PHASECHK.TRANS64 P1, [R12+URZ+0x2a830], R11 ;  /* 0x02a8300b0c0095a7 */ /* 0x000ea4000802007f */
[----:B--2---:R-:W-:Y:S05]  /*121a0*/  @!P1 BRA `(.L_x_1022) ;  /* 0xfffffffc00ec9947 */ /* 0x004fea000383ffff */
[----:B------:R-:W-:Y:S05]  /*121b0*/  BRA `(.L_x_1021) ;  /* 0xffffff5000a87947 */ /* 0x000fea000383ffff */
.L_x_1026:
[----:B01----:R-:W-:-:S04]  /*121c0*/  IMAD.U32 R11, RZ, RZ, UR7 ;  /* 0x00000007ff0b7e24 */ /* 0x003fc8000f8e00ff */
[----:B------:R0:W1:Y:S03]  /*121d0*/  SYNCS.PHASECHK.TRANS64.TRYWAIT P1, [R11+URZ+0x2a850], R0 ;  /* 0x02a850000b0075a7 */ /* 0x000066000802017f */
[----:B-1----:R-:W-:Y:S05]  /*121e0*/  @!P1 NANOSLEEP.SYNCS 0x989680 ;  /* 0x009896800000995d */ /* 0x002fea0003900000 */
[----:B------:R-:W1:Y:S02]  /*121f0*/  @!P1 SYNCS.PHASECHK.TRANS64 P1, [R11+URZ+0x2a850], R0 ;  /* 0x02a850000b0095a7 */ /* 0x000e64000802007f */
[----:B-1----:R-:W-:Y:S05]  /*12200*/  @!P1 BRA `(.L_x_1026) ;  /* 0xfffffffc00ec9947 */ /* 0x002fea000383ffff */
[----:B------:R-:W-:Y:S05]  /*12210*/  BRA `(.L_x_1025) ;  /* 0xffffff5800b47947 */ /* 0x000fea000383ffff */
.L_x_1034:
[----:B-1----:R-:W-:-:S04]  /*12220*/  IMAD.U32 R12, RZ, RZ, UR7 ;  /* 0x00000007ff0c7e24 */ /* 0x002fc8000f8e00ff */
[----:B------:R1:W2:Y:S03]  /*12230*/  SYNCS.PHASECHK.TRANS64.TRYWAIT P1, [R12+URZ+0x2a830], R11 ;  /* 0x02a8300b0c0075a7 */ /* 0x0002a6000802017f */
[----:B--2---:R-:W-:Y:S05]  /*12240*/  @!P1 NANOSLEEP.SYNCS 0x989680 ;  /* 0x009896800000995d */ /* 0x004fea0003900000 */
[----:B------:R-:W2:Y:S02]  /*12250*/  @!P1 SYNCS.PHASECHK.TRANS64 P1, [R12+URZ+0x2a830], R11 ;  /* 0x02a8300b0c0095a7 */ /* 0x000ea4000802007f */
[----:B--2---:R-:W-:Y:S05]  /*12260*/  @!P1 BRA `(.L_x_1034) ;  /* 0xfffffffc00ec9947 */ /* 0x004fea000383ffff */
[----:B------:R-:W-:Y:S05]  /*12270*/  BRA `(.L_x_1033) ;  /* 0xffffff6c00707947 */ /* 0x000fea000383ffff */
.L_x_1038:
[----:B01----:R-:W-:-:S04]  /*12280*/  IMAD.U32 R11, RZ, RZ, UR5 ;  /* 0x00000005ff0b7e24 */ /* 0x003fc8000f8e00ff */
[----:B------:R0:W1:Y:S03]  /*12290*/  SYNCS.PHASECHK.TRANS64.TRYWAIT P1, [R11+URZ+0x2a850], R0 ;  /* 0x02a850000b0075a7 */ /* 0x000066000802017f */
[----:B-1----:R-:W-:Y:S05]  /*122a0*/  @!P1 NANOSLEEP.SYNCS 0x989680 ;  /* 0x009896800000995d */ /* 0x002fea0003900000 */
[----:B------:R-:W1:Y:S02]  /*122b0*/  @!P1 SYNCS.PHASECHK.TRANS64 P1, [R11+URZ+0x2a850], R0 ;  /* 0x02a850000b0095a7 */ /* 0x000e64000802007f */
[----:B-1----:R-:W-:Y:S05]  /*122c0*/  @!P1 BRA `(.L_x_1038) ;  /* 0xfffffffc00ec9947 */ /* 0x002fea000383ffff */
[----:B------:R-:W-:Y:S05]  /*122d0*/  BRA `(.L_x_1037) ;  /* 0xffffff74007c7947 */ /* 0x000fea000383ffff */
.L_x_1053:
[----:B-1----:R-:W-:-:S04]  /*122e0*/  IMAD.U32 R0, RZ, RZ, UR5 ;  /* 0x00000005ff007e24 */ /* 0x002fc8000f8e00ff */
[----:B------:R1:W2:Y:S03]  /*122f0*/  SYNCS.PHASECHK.TRANS64.TRYWAIT P1, [R0+URZ+0x2a850], R3 ;  /* 0x02a85003000075a7 */ /* 0x0002a6000802017f */
[----:B--2---:R-:W-:Y:S05]  /*12300*/  @!P1 NANOSLEEP.SYNCS 0x989680 ;  /* 0x009896800000995d */ /* 0x004fea0003900000 */
[----:B------:R-:W2:Y:S02]  /*12310*/  @!P1 SYNCS.PHASECHK.TRANS64 P1, [R0+URZ+0x2a850], R3 ;  /* 0x02a85003000095a7 */ /* 0x000ea4000802007f */
[----:B--2---:R-:W-:Y:S05]  /*12320*/  @!P1 BRA `(.L_x_1053) ;  /* 0xfffffffc00ec9947 */ /* 0x004fea000383ffff */
[----:B------:R-:W-:Y:S05]  /*12330*/  BRA `(.L_x_1052) ;  /* 0xffffff9c00807947 */ /* 0x000fea000383ffff */
.L_x_1071:
[----:B------:R-:W-:Y:S02]  /*12340*/  IMAD.MOV.U32 R13, RZ, RZ, R17 ;  /* 0x000000ffff0d7224 */ /* 0x000fe400078e0011 */
[----:B------:R-:W-:Y:S02]  /*12350*/  IMAD.MOV.U32 R12, RZ, RZ, RZ ;  /* 0x000000ffff0c7224 */ /* 0x000fe400078e00ff */
[----:B------:R-:W-:Y:S02]  /*12360*/  IMAD.MOV.U32 R11, RZ, RZ, 0x1f ;  /* 0x0000001fff0b7424 */ /* 0x000fe400078e00ff */
[----:B------:R-:W-:-:S07]  /*12370*/  IMAD.MOV.U32 R15, RZ, RZ, -0x1 ;  /* 0xffffffffff0f7424 */ /* 0x000fce00078e00ff */
[----:B-----5:R-:W-:Y:S05]  /*12380*/  WARPSYNC.COLLECTIVE R15, `(.L_x_1112) ;  /* 0x000000000f087348 */ /* 0x020fea0003c00000 */
[----:B------:R0:W1:Y:S02]  /*12390*/  SHFL.IDX P6, R14, R13, R12, R11 ;  /* 0x0000000c0d0e7389 */ /* 0x00006400000c000b */
[----:B01---5:R-:W-:Y:S01]  /*123a0*/  ENDCOLLECTIVE ;  /* 0x000000000000791b */ /* 0x023fe20003800000 */
.L_x_1112:
[----:B------:R-:W-:Y:S05]  /*123b0*/  BRA `(.L_x_1113) ;  /* 0xffffffd000007947 */ /* 0x000fea000383ffff */
.L_x_1073:
[----:B0-----:R-:W-:-:S04]  /*123c0*/  IMAD.U32 R3, RZ, RZ, UR48 ;  /* 0x00000030ff037e24 */ /* 0x001fc8000f8e00ff */
[----:B------:R0:W1:Y:S03]  /*123d0*/  SYNCS.PHASECHK.TRANS64.TRYWAIT P0, [R3+URZ+0x2a840], R2 ;  /* 0x02a84002030075a7 */ /* 0x000066000800017f */
[----:B-1----:R-:W-:Y:S05]  /*123e0*/  @!P0 NANOSLEEP.SYNCS 0x989680 ;  /* 0x009896800000895d */ /* 0x002fea0003900000 */
[----:B------:R-:W1:Y:S02]  /*123f0*/  @!P0 SYNCS.PHASECHK.TRANS64 P0, [R3+URZ+0x2a840], R2 ;  /* 0x02a84002030085a7 */ /* 0x000e64000800007f */
[----:B-1----:R-:W-:Y:S05]  /*12400*/  @!P0 BRA `(.L_x_1073) ;  /* 0xfffffffc00ec8947 */ /* 0x002fea000383ffff */
[----:B------:R-:W-:Y:S05]  /*12410*/  BRA `(.L_x_1114) ;  /* 0xffffffd000a07947 */ /* 0x000fea000383ffff */
.L_x_1074:
        /* <DEDUP_REMOVED lines=8> */
.L_x_1116:
[----:B------:R-:W-:Y:S05]  /*124a0*/  BSYNC B0 ;  /* 0x0000000000007941 */ /* 0x000fea0003800000 */
.L_x_1115:
[----:B------:R-:W-:Y:S01]  /*124b0*/  IMAD.MOV.U32 R13, RZ, RZ, R0 ;  /* 0x000000ffff0d7224 */ /* 0x000fe200078e0000 */
[----:B------:R-:W-:Y:S01]  /*124c0*/  @P0 LEA R9, R25, UR48, 0x1 ;  /* 0x0000003019090c11 */ /* 0x000fe2000f8e08ff */
[----:B------:R-:W-:Y:S02]  /*124d0*/  IMAD.MOV.U32 R12, RZ, RZ, RZ ;  /* 0x000000ffff0c7224 */ /* 0x000fe400078e00ff */
[----:B------:R-:W-:Y:S02]  /*124e0*/  IMAD.MOV.U32 R11, RZ, RZ, 0x181f ;  /* 0x0000181fff0b7424 */ /* 0x000fe400078e00ff */
[----:B------:R-:W-:Y:S02]  /*124f0*/  IMAD.MOV.U32 R15, RZ, RZ, -0x1 ;  /* 0xffffffffff0f7424 */ /* 0x000fe400078e00ff */
[----:B------:R-:W-:-:S07]  /*12500*/  IMAD.MOV.U32 R3, RZ, RZ, R14 ;  /* 0x000000ffff037224 */ /* 0x000fce00078e000e */
[----:B------:R-:W-:Y:S05]  /*12510*/  WARPSYNC.COLLECTIVE R15, `(.L_x_1117) ;  /* 0x000000000f087348 */ /* 0x000fea0003c00000 */
[----:B------:R0:W1:Y:S02]  /*12520*/  SHFL.IDX P6, R14, R13, R12, R11 ;  /* 0x0000000c0d0e7389 */ /* 0x00006400000c000b */
[----:B01----:R-:W-:Y:S01]  /*12530*/  ENDCOLLECTIVE ;  /* 0x000000000000791b */ /* 0x003fe20003800000 */
.L_x_1117:
[----:B------:R-:W-:Y:S02]  /*12540*/  IMAD.MOV.U32 R13, RZ, RZ, R7 ;  /* 0x000000ffff0d7224 */ /* 0x000fe400078e0007 */
[----:B------:R-:W-:Y:S02]  /*12550*/  IMAD.MOV.U32 R12, RZ, RZ, 0x1 ;  /* 0x00000001ff0c7424 */ /* 0x000fe400078e00ff */
[----:B------:R-:W-:-:S07]  /*12560*/  IMAD.MOV.U32 R2, RZ, RZ, R14 ;  /* 0x000000ffff027224 */ /* 0x000fce00078e000e */
[----:B------:R-:W-:Y:S05]  /*12570*/  WARPSYNC.COLLECTIVE R15, `(.L_x_1118) ;  /* 0x000000000f087348 */ /* 0x000fea0003c00000 */
[----:B------:R0:W1:Y:S02]  /*12580*/  SHFL.IDX P6, R14, R13, R12, R11 ;  /* 0x0000000c0d0e7389 */ /* 0x00006400000c000b */
[----:B01----:R-:W-:Y:S01]  /*12590*/  ENDCOLLECTIVE ;  /* 0x000000000000791b */ /* 0x003fe20003800000 */
.L_x_1118:
        /* <DEDUP_REMOVED lines=13> */
.L_x_1119:
[----:B------:R-:W-:Y:S01]  /*12670*/  @P0 LEA R21, R25, UR48, 0x1 ;  /* 0x0000003019150c11 */ /* 0x000fe2000f8e08ff */
[----:B------:R-:W-:Y:S02]  /*12680*/  IMAD.MOV.U32 R13, RZ, RZ, R7 ;  /* 0x000000ffff0d7224 */ /* 0x000fe400078e0007 */
[----:B------:R-:W-:Y:S02]  /*12690*/  IMAD.MOV.U32 R12, RZ, RZ, 0x2 ;  /* 0x00000002ff0c7424 */ /* 0x000fe400078e00ff */
[----:B------:R-:W-:-:S07]  /*126a0*/  IMAD.MOV.U32 R4, RZ, RZ, R14 ;  /* 0x000000ffff047224 */ /* 0x000fce00078e000e */
[----:B------:R-:W-:Y:S05]  /*126b0*/  WARPSYNC.COLLECTIVE R15, `(.L_x_1120) ;  /* 0x000000000f087348 */ /* 0x000fea0003c00000 */
[----:B------:R0:W1:Y:S02]  /*126c0*/  SHFL.IDX P6, R14, R13, R12, R11 ;  /* 0x0000000c0d0e7389 */ /* 0x00006400000c000b */
[----:B01----:R-:W-:Y:S01]  /*126d0*/  ENDCOLLECTIVE ;  /* 0x000000000000791b */ /* 0x003fe20003800000 */
.L_x_1120:
        /* <DEDUP_REMOVED lines=13> */
.L_x_1121:
[----:B------:R-:W-:Y:S01]  /*127b0*/  IMAD.MOV.U32 R3, RZ, RZ, R8 ;  /* 0x000000ffff037224 */ /* 0x000fe200078e0008 */
[----:B------:R-:W-:Y:S01]  /*127c0*/  @P0 LEA R35, R25, UR48, 0x1 ;  /* 0x0000003019230c11 */ /* 0x000fe2000f8e08ff */
[----:B------:R-:W-:Y:S02]  /*127d0*/  IMAD.MOV.U32 R13, RZ, RZ, R7 ;  /* 0x000000ffff0d7224 */ /* 0x000fe400078e0007 */
[----:B------:R-:W-:Y:S02]  /*127e0*/  IMAD.MOV.U32 R12, RZ, RZ, 0x3 ;  /* 0x00000003ff0c7424 */ /* 0x000fe400078e00ff */
[----:B------:R-:W-:-:S07]  /*127f0*/  IMAD.MOV.U32 R2, RZ, RZ, R14 ;  /* 0x000000ffff027224 */ /* 0x000fce00078e000e */
[----:B------:R-:W-:Y:S05]  /*12800*/  WARPSYNC.COLLECTIVE R15, `(.L_x_1122) ;  /* 0x000000000f087348 */ /* 0x000fea0003c00000 */
[----:B------:R0:W1:Y:S02]  /*12810*/  SHFL.IDX P6, R14, R13, R12, R11 ;  /* 0x0000000c0d0e7389 */ /* 0x00006400000c000b */
[----:B01----:R-:W-:Y:S01]  /*12820*/  ENDCOLLECTIVE ;  /* 0x000000000000791b */ /* 0x003fe20003800000 */
.L_x_1122:
        /* <DEDUP_REMOVED lines=13> */
.L_x_1123:
        /* <DEDUP_REMOVED lines=8> */
.L_x_1124:
[----:B------:R-:W-:-:S04]  /*12980*/  IMAD.MOV.U32 R4, RZ, RZ, R10 ;  /* 0x000000ffff047224 */ /* 0x000fc800078e000a */
[----:B------:R-:W-:-:S05]  /*12990*/  @P0 IMAD.WIDE.U32 R4, R30, 0x2, R4 ;  /* 0x000000021e040825 */ /* 0x000fca00078e0004 */
[----:B------:R-:W-:Y:S01]  /*129a0*/  @!PT LDS RZ, [RZ] ;  /* 0x00000000fffff984 */ /* 0x000fe20000000800 */
[----:B------:R-:W-:Y:S01]  /*129b0*/  @!PT LDS RZ, [RZ] ;  /* 0x00000000fffff984 */ /* 0x000fe20000000800 */
[----:B------:R-:W-:Y:S01]  /*129c0*/  @!PT LDS RZ, [RZ] ;  /* 0x00000000fffff984 */ /* 0x000fe20000000800 */
[----:B------:R0:W-:Y:S01]  /*129d0*/  @P0 LDGSTS.E.BYPASS.LTC128B.128 [R9+0x19c00], desc[UR36][R4.64], !P3 ;  /* 0x19c0000004090fae */ /* 0x0001e2000d901d64 */
[----:B------:R-:W-:-:S03]  /*129e0*/  IMAD.MOV.U32 R13, RZ, RZ, R0 ;  /* 0x000000ffff0d7224 */ /* 0x000fc600078e0000 */
[----:B------:R0:W-:Y:S04]  /*129f0*/  @P0 LDGSTS.E.BYPASS.LTC128B.128 [R9+0x1cc00], desc[UR36][R4.64+0x80], !P2 ;  /* 0x1cc0008004090fae */ /* 0x0001e8000d101d64 */
[----:B------:R0:W-:Y:S01]  /*12a00*/  @P0 LDGSTS.E.BYPASS.LTC128B.128 [R9+0x1fc00], desc[UR36][R4.64+0x100], !P1 ;  /* 0x1fc0010004090fae */ /* 0x0001e2000c901d64 */
[----:B------:R-:W-:Y:S01]  /*12a10*/  ISETP.GE.AND P0, PT, R6, 0x41, PT ;  /* 0x000000410600780c */ /* 0x000fe20003f06270 */
[----:B------:R-:W-:-:S12]  /*12a20*/  IMAD.MOV.U32 R8, RZ, RZ, R14 ;  /* 0x000000ffff087224 */ /* 0x000fd800078e000e */
[----:B0-----:R-:W-:Y:S05]  /*12a30*/  WARPSYNC.COLLECTIVE R15, `(.L_x_1125) ;  /* 0x000000000f087348 */ /* 0x001fea0003c00000 */
[----:B------:R1:W2:Y:S02]  /*12a40*/  SHFL.IDX P6, R14, R13, R12, R11 ;  /* 0x0000000c0d0e7389 */ /* 0x0002a400000c000b */
[----:B012---:R-:W-:Y:S01]  /*12a50*/  ENDCOLLECTIVE ;  /* 0x000000000000791b */ /* 0x007fe20003800000 */
.L_x_1125:
        /* <DEDUP_REMOVED lines=8> */
.L_x_1126:
        /* <DEDUP_REMOVED lines=8> */
[----:B------:R-:W-:-:S07]  /*12b60*/  IMAD.MOV.U32 R7, RZ, RZ, R14 ;  /* 0x000000ffff077224 */ /* 0x000fce00078e000e */
[----:B0-----:R-:W-:Y:S05]  /*12b70*/  WARPSYNC.COLLECTIVE R15, `(.L_x_1127) ;  /* 0x000000000f087348 */ /* 0x001fea0003c00000 */
[----:B------:R1:W2:Y:S02]  /*12b80*/  SHFL.IDX P6, R14, R13, R12, R11 ;  /* 0x0000000c0d0e7389 */ /* 0x0002a400000c000b */
[----:B012---:R-:W-:Y:S01]  /*12b90*/  ENDCOLLECTIVE ;  /* 0x000000000000791b */ /* 0x007fe20003800000 */
.L_x_1127:
[----:B------:R-:W-:Y:S05]  /*12ba0*/  BRA `(.L_x_1128) ;  /* 0xffffffd000007947 */ /* 0x000fea000383ffff */
.L_x_1077:
[----:B------:R-:W-:Y:S02]  /*12bb0*/  IMAD.MOV.U32 R13, RZ, RZ, R8 ;  /* 0x000000ffff0d7224 */ /* 0x000fe400078e0008 */
[----:B------:R-:W-:Y:S02]  /*12bc0*/  IMAD.MOV.U32 R12, RZ, RZ, RZ ;  /* 0x000000ffff0c7224 */ /* 0x000fe400078e00ff */
[----:B------:R-:W-:Y:S02]  /*12bd0*/  IMAD.MOV.U32 R11, RZ, RZ, 0x181f ;  /* 0x0000181fff0b7424 */ /* 0x000fe400078e00ff */
[----:B------:R-:W-:Y:S02]  /*12be0*/  IMAD.MOV.U32 R15, RZ, RZ, -0x1 ;  /* 0xffffffffff0f7424 */ /* 0x000fe400078e00ff */
[----:B------:R-:W-:-:S07]  /*12bf0*/  VIADD R7, R36, UR42 ;  /* 0x0000002a24077c36 */ /* 0x000fce0008000000 */
[----:B------:R-:W-:Y:S05]  /*12c00*/  WARPSYNC.COLLECTIVE R15, `(.L_x_1129) ;  /* 0x000000000f087348 */ /* 0x000fea0003c00000 */
[----:B------:R0:W1:Y:S02]  /*12c10*/  SHFL.IDX P6, R14, R13, R12, R11 ;  /* 0x0000000c0d0e7389 */ /* 0x00006400000c000b */
[----:B01----:R-:W-:Y:S01]  /*12c20*/  ENDCOLLECTIVE ;  /* 0x000000000000791b */ /* 0x003fe20003800000 */
.L_x_1129:
[----:B------:R-:W-:Y:S02]  /*12c30*/  VIADD R5, R7, 0x10 ;  /* 0x0000001007057836 */ /* 0x000fe40000000000 */
[----:B------:R-:W-:Y:S02]  /*12c40*/  IMAD.MOV.U32 R13, RZ, RZ, R0 ;  /* 0x000000ffff0d7224 */ /* 0x000fe400078e0000 */
[----:B------:R-:W-:-:S07]  /*12c50*/  IMAD.MOV.U32 R3, RZ, RZ, R14 ;  /* 0x000000ffff037224 */ /* 0x000fce00078e000e */
[----:B------:R-:W-:Y:S05]  /*12c60*/  WARPSYNC.COLLECTIVE R15, `(.L_x_1130) ;  /* 0x000000000f087348 */ /* 0x000fea0003c00000 */
[----:B------:R0:W1:Y:S02]  /*12c70*/  SHFL.IDX P6, R14, R13, R12, R11 ;  /* 0x0000000c0d0e7389 */ /* 0x00006400000c000b */
[----:B01----:R-:W-:Y:S01]  /*12c80*/  ENDCOLLECTIVE ;  /* 0x000000000000791b */ /* 0x003fe20003800000 */
.L_x_1130:
        /* <DEDUP_REMOVED lines=10> */
.L_x_1131:
        /* <DEDUP_REMOVED lines=8> */
[----:B------:R-:W-:Y:S01]  /*12db0*/  ISETP.GE.AND P1, PT, R5, R6, PT ;  /* 0x000000060500720c */ /* 0x000fe20003f26270 */
[----:B------:R-:W-:-:S12]  /*12dc0*/  IMAD.MOV.U32 R5, RZ, RZ, R14 ;  /* 0x000000ffff057224 */ /* 0x000fd800078e000e */
[----:B0-----:R-:W-:Y:S05]  /*12dd0*/  WARPSYNC.COLLECTIVE R15, `(.L_x_1132) ;  /* 0x000000000f087348 */ /* 0x001fea0003c00000 */
[----:B------:R1:W2:Y:S02]  /*12de0*/  SHFL.IDX P6, R14, R13, R12, R11 ;  /* 0x0000000c0d0e7389 */ /* 0x0002a400000c000b */
[----:B012---:R-:W-:Y:S01]  /*12df0*/  ENDCOLLECTIVE ;  /* 0x000000000000791b */ /* 0x007fe20003800000 */
.L_x_1132:
[----:B------:R-:W-:Y:S01]  /*12e00*/  VIADD R3, R7, 0x20 ;  /* 0x0000002007037836 */ /* 0x000fe20000000000 */
[----:B------:R-:W-:Y:S01]  /*12e10*/  @!P1 LEA R21, R25, UR48, 0x1 ;  /* 0x0000003019159c11 */ /* 0x000fe2000f8e08ff */
[----:B------:R-:W-:Y:S02]  /*12e20*/  IMAD.MOV.U32 R13, RZ, RZ, R8 ;  /* 0x000000ffff0d7224 */ /* 0x000fe400078e0008 */
[----:B------:R-:W-:Y:S02]  /*12e30*/  IMAD.MOV.U32 R12, RZ, RZ, 0x2 ;  /* 0x00000002ff0c7424 */ /* 0x000fe400078e00ff */
[----:B------:R-:W-:-:S07]  /*12e40*/  IMAD.MOV.U32 R4, RZ, RZ, R14 ;  /* 0x000000ffff047224 */ /* 0x000fce00078e000e */
[----:B------:R-:W-:Y:S05]  /*12e50*/  WARPSYNC.COLLECTIVE R15, `(.L_x_1133) ;  /* 0x000000000f087348 */ /* 0x000fea0003c00000 */
[----:B------:R0:W1:Y:S02]  /*12e60*/  SHFL.IDX P6, R14, R13, R12, R11 ;  /* 0x0000000c0d0e7389 */ /* 0x00006400000c000b */
[----:B01----:R-:W-:Y:S01]  /*12e70*/  ENDCOLLECTIVE ;  /* 0x000000000000791b */ /* 0x003fe20003800000 */
.L_x_1133:
        /* <DEDUP_REMOVED lines=13> */
.L_x_1134:
        /* <DEDUP_REMOVED lines=8> */
.L_x_1135:
        /* <DEDUP_REMOVED lines=13> */
.L_x_1136:
        /* <DEDUP_REMOVED lines=8> */
.L_x_1137:
        /* <DEDUP_REMOVED lines=13> */
.L_x_1138:
        /* <DEDUP_REMOVED lines=8> */
.L_x_1139:
        /* <DEDUP_REMOVED lines=13> */
.L_x_1140:
        /* <DEDUP_REMOVED lines=8> */
.L_x_1141:
        /* <DEDUP_REMOVED lines=13> */
.L_x_1142:
[----:B------:R-:W-:Y:S01]  /*13490*/  @!P1 LEA R9, R25, UR48, 0x1 ;  /* 0x0000003019099c11 */ /* 0x000fe2000f8e08ff */
[----:B------:R-:W-:Y:S02]  /*134a0*/  IMAD.MOV.U32 R13, RZ, RZ, R8 ;  /* 0x000000ffff0d7224 */ /* 0x000fe400078e0008 */
[----:B------:R-:W-:Y:S02]  /*134b0*/  IMAD.MOV.U32 R12, RZ, RZ, 0x7 ;  /* 0x00000007ff0c7424 */ /* 0x000fe400078e00ff */
[----:B------:R-:W-:-:S07]  /*134c0*/  IMAD.MOV.U32 R2, RZ, RZ, R14 ;  /* 0x000000ffff027224 */ /* 0x000fce00078e000e */
[----:B------:R-:W-:Y:S05]  /*134d0*/  WARPSYNC.COLLECTIVE R15, `(.L_x_1143) ;  /* 0x000000000f087348 */ /* 0x000fea0003c00000 */
[----:B------:R0:W1:Y:S02]  /*134e0*/  SHFL.IDX P6, R14, R13, R12, R11 ;  /* 0x0000000c0d0e7389 */ /* 0x00006400000c000b */
[----:B01----:R-:W-:Y:S01]  /*134f0*/  ENDCOLLECTIVE ;  /* 0x000000000000791b */ /* 0x003fe20003800000 */
.L_x_1143:
        /* <DEDUP_REMOVED lines=12> */
.L_x_1144:
[----:B------:R-:W-:Y:S05]  /*135c0*/  BRA `(.L_x_1145) ;  /* 0xffffffcc00ec7947 */ /* 0x000fea000383ffff */
.L_x_1080:
[----:B0-----:R-:W-:-:S04]  /*135d0*/  IMAD.U32 R3, RZ, RZ, UR48 ;  /* 0x00000030ff037e24 */ /* 0x001fc8000f8e00ff */
[----:B------:R0:W1:Y:S03]  /*135e0*/  SYNCS.PHASECHK.TRANS64.TRYWAIT P0, [R3+URZ+0x2a820], R0 ;  /* 0x02a82000030075a7 */ /* 0x000066000800017f */
[----:B-1----:R-:W-:Y:S05]  /*135f0*/  @!P0 NANOSLEEP.SYNCS 0x989680 ;  /* 0x009896800000895d */ /* 0x002fea0003900000 */
[----:B------:R-:W1:Y:S02]  /*13600*/  @!P0 SYNCS.PHASECHK.TRANS64 P0, [R3+URZ+0x2a820], R0 ;  /* 0x02a82000030085a7 */ /* 0x000e64000800007f */
[----:B-1----:R-:W-:Y:S05]  /*13610*/  @!P0 BRA `(.L_x_1080) ;  /* 0xfffffffc00ec8947 */ /* 0x002fea000383ffff */
[----:B------:R-:W-:Y:S05]  /*13620*/  BRA `(.L_x_1146) ;  /* 0xffffffd000387947 */ /* 0x000fea000383ffff */
.L_x_1084:
[----:B0-----:R0:W1:Y:S02]  /*13630*/  SYNCS.PHASECHK.TRANS64.TRYWAIT P0, [R8+URZ+0x2a840], R3 ;  /* 0x02a84003080075a7 */ /* 0x001064000800017f */
[----:B-1----:R-:W-:Y:S05]  /*13640*/  @!P0 NANOSLEEP.SYNCS 0x989680 ;  /* 0x009896800000895d */ /* 0x002fea0003900000 */
[----:B------:R-:W1:Y:S02]  /*13650*/  @!P0 SYNCS.PHASECHK.TRANS64 P0, [R8+URZ+0x2a840], R3 ;  /* 0x02a84003080085a7 */ /* 0x000e64000800007f */
[----:B-1----:R-:W-:Y:S05]  /*13660*/  @!P0 BRA `(.L_x_1084) ;  /* 0xfffffffc00f08947 */ /* 0x002fea000383ffff */
[----:B------:R-:W-:Y:S05]  /*13670*/  BRA `(.L_x_1147) ;  /* 0xffffffd000fc7947 */ /* 0x000fea000383ffff */
.L_x_1085:
        /* <DEDUP_REMOVED lines=8> */
.L_x_1149:
[----:B------:R-:W-:Y:S05]  /*13700*/  BSYNC B1 ;  /* 0x0000000000017941 */ /* 0x000fea0003800000 */
.L_x_1148:
[----:B------:R-:W-:Y:S01]  /*13710*/  IMAD.MOV.U32 R13, RZ, RZ, R10 ;  /* 0x000000ffff0d7224 */ /* 0x000fe200078e000a */
[----:B------:R-:W-:Y:S01]  /*13720*/  LEA R19, R19, UR48, 0x1 ;  /* 0x0000003013137c11 */ /* 0x000fe2000f8e08ff */
[----:B------:R-:W-:Y:S02]  /*13730*/  IMAD.MOV.U32 R12, RZ, RZ, RZ ;  /* 0x000000ffff0c7224 */ /* 0x000fe400078e00ff */
[----:B------:R-:W-:Y:S02]  /*13740*/  IMAD.MOV.U32 R11, RZ, RZ, 0x181f ;  /* 0x0000181fff0b7424 */ /* 0x000fe400078e00ff */
[----:B------:R-:W-:Y:S02]  /*13750*/  IMAD.MOV.U32 R15, RZ, RZ, -0x1 ;  /* 0xffffffffff0f7424 */ /* 0x000fe400078e00ff */
[----:B------:R-:W-:-:S07]  /*13760*/  IMAD.MOV.U32 R3, RZ, RZ, R14 ;  /* 0x000000ffff037224 */ /* 0x000fce00078e000e */
[----:B------:R-:W-:Y:S05]  /*13770*/  WARPSYNC.COLLECTIVE R15, `(.L_x_1150) ;  /* 0x000000000f087348 */ /* 0x000fea0003c00000 */
[----:B------:R0:W1:Y:S02]  /*13780*/  SHFL.IDX P6, R14, R13, R12, R11 ;  /* 0x0000000c0d0e7389 */ /* 0x00006400000c000b */
[----:B01----:R-:W-:Y:S01]  /*13790*/  ENDCOLLECTIVE ;  /* 0x000000000000791b */ /* 0x003fe20003800000 */
.L_x_1150:
[----:B------:R-:W-:Y:S02]  /*137a0*/  IMAD.MOV.U32 R13, RZ, RZ, R21 ;  /* 0x000000ffff0d7224 */ /* 0x000fe400078e0015 */
[----:B------:R-:W-:Y:S01]  /*137b0*/  IMAD.MOV.U32 R12, RZ, RZ, 0x1 ;  /* 0x00000001ff0c7424 */ /* 0x000fe200078e00ff */
[----:B------:R-:W-:-:S13]  /*137c0*/  IADD3 R2, P0, R14, R35, RZ ;  /* 0x000000230e027210 */ /* 0x000fda0007f1e0ff */
[----:B------:R-:W-:Y:S05]  /*137d0*/  WARPSYNC.COLLECTIVE R15, `(.L_x_1151) ;  /* 0x000000000f087348 */ /* 0x000fea0003c00000 */
[----:B------:R0:W1:Y:S02]  /*137e0*/  SHFL.IDX P6, R14, R13, R12, R11 ;  /* 0x0000000c0d0e7389 */ /* 0x00006400000c000b */
[----:B01----:R-:W-:Y:S01]  /*137f0*/  ENDCOLLECTIVE ;  /* 0x000000000000791b */ /* 0x003fe20003800000 */
.L_x_1151:
        /* <DEDUP_REMOVED lines=12> */
.L_x_1152:
[----:B------:R-:W-:Y:S02]  /*138c0*/  IMAD.MOV.U32 R13, RZ, RZ, R21 ;  /* 0x000000ffff0d7224 */ /* 0x000fe400078e0015 */
[----:B------:R-:W-:Y:S01]  /*138d0*/  IMAD.MOV.U32 R12, RZ, RZ, 0x2 ;  /* 0x00000002ff0c7424 */ /* 0x000fe200078e00ff */
[----:B------:R-:W-:-:S13]  /*138e0*/  IADD3 R2, P0, R14, R35, RZ ;  /* 0x000000230e027210 */ /* 0x000fda0007f1e0ff */
[----:B------:R-:W-:Y:S05]  /*138f0*/  WARPSYNC.COLLECTIVE R15, `(.L_x_1153) ;  /* 0x000000000f087348 */ /* 0x000fea0003c00000 */
[----:B------:R0:W1:Y:S02]  /*13900*/  SHFL.IDX P6, R14, R13, R12, R11 ;  /* 0x0000000c0d0e7389 */ /* 0x00006400000c000b */
[----:B01----:R-:W-:Y:S01]  /*13910*/  ENDCOLLECTIVE ;  /* 0x000000000000791b */ /* 0x003fe20003800000 */
.L_x_1153:
        /* <DEDUP_REMOVED lines=12> */
.L_x_1154:
[----:B------:R-:W-:Y:S02]  /*139e0*/  IMAD.MOV.U32 R13, RZ, RZ, R21 ;  /* 0x000000ffff0d7224 */ /* 0x000fe400078e0015 */
[----:B------:R-:W-:-:S05]  /*139f0*/  IMAD.MOV.U32 R12, RZ, RZ, R14 ;  /* 0x000000ffff0c7224 */ /* 0x000fca00078e000e */
[----:B------:R-:W-:Y:S01]  /*13a00*/  IADD3 R2, P0, R12, R35, RZ ;  /* 0x000000230c027210 */ /* 0x000fe20007f1e0ff */
[----:B------:R-:W-:-:S04]  /*13a10*/  IMAD.MOV.U32 R12, RZ, RZ, 0x3 ;  /* 0x00000003ff0c7424 */ /* 0x000fc800078e00ff */
[----:B------:R-:W-:-:S08]  /*13a20*/  IMAD.X R3, RZ, RZ, R5, P0 ;  /* 0x000000ffff037224 */ /* 0x000fd000000e0605 */
[----:B------:R-:W-:Y:S05]  /*13a30*/  WARPSYNC.COLLECTIVE R15, `(.L_x_1155) ;  /* 0x000000000f087348 */ /* 0x000fea0003c00000 */
[----:B------:R0:W1:Y:S02]  /*13a40*/  SHFL.IDX P6, R14, R13, R12, R11 ;  /* 0x0000000c0d0e7389 */ /* 0x00006400000c000b */
[----:B01----:R-:W-:Y:S01]  /*13a50*/  ENDCOLLECTIVE ;  /* 0x000000000000791b */ /* 0x003fe20003800000 */
.L_x_1155:
        /* <DEDUP_REMOVED lines=11> */
.L_x_1156:
[----:B------:R-:W-:Y:S02]  /*13b10*/  IMAD.MOV.U32 R13, RZ, RZ, R21 ;  /* 0x000000ffff0d7224 */ /* 0x000fe400078e0015 */
[----:B------:R-:W-:Y:S01]  /*13b20*/  IMAD.MOV.U32 R12, RZ, RZ, 0x4 ;  /* 0x00000004ff0c7424 */ /* 0x000fe200078e00ff */
[----:B------:R-:W-:-:S13]  /*13b30*/  IADD3 R2, P0, R14, R35, RZ ;  /* 0x000000230e027210 */ /* 0x000fda0007f1e0ff */
[----:B------:R-:W-:Y:S05]  /*13b40*/  WARPSYNC.COLLECTIVE R15, `(.L_x_1157) ;  /* 0x000000000f087348 */ /* 0x000fea0003c00000 */
[----:B------:R0:W1:Y:S02]  /*13b50*/  SHFL.IDX P6, R14, R13, R12, R11 ;  /* 0x0000000c0d0e7389 */ /* 0x00006400000c000b */
[----:B01----:R-:W-:Y:S01]  /*13b60*/  ENDCOLLECTIVE ;  /* 0x000000000000791b */ /* 0x003fe20003800000 */
.L_x_1157:
        /* <DEDUP_REMOVED lines=12> */
.L_x_1158:
        /* <DEDUP_REMOVED lines=8> */
.L_x_1159:
[----:B------:R-:W-:Y:S01]  /*13cb0*/  @!PT LDS RZ, [RZ] ;  /* 0x00000000fffff984 */ /* 0x000fe20000000800 */
[----:B------:R-:W-:Y:S01]  /*13cc0*/  @!PT LDS RZ, [RZ] ;  /* 0x00000000fffff984 */ /* 0x000fe20000000800 */
[----:B------:R-:W-:Y:S01]  /*13cd0*/  @!PT LDS RZ, [RZ] ;  /* 0x00000000fffff984 */ /* 0x000fe20000000800 */
[----:B------:R0:W-:Y:S04]  /*13ce0*/  LDGSTS.E.BYPASS.LTC128B.128 [R19+0x1a400], desc[UR36][R2.64], !P3 ;  /* 0x1a40000002137fae */ /* 0x0001e8000d901d64 */
[----:B------:R0:W-:Y:S04]  /*13cf0*/  LDGSTS.E.BYPASS.LTC128B.128 [R19+0x1d400], desc[UR36][R2.64+0x80], !P2 ;  /* 0x1d40008002137fae */ /* 0x0001e8000d101d64 */
[----:B------:R0:W-:Y:S01]  /*13d00*/  LDGSTS.E.BYPASS.LTC128B.128 [R19+0x20400], desc[UR36][R2.64+0x100], !P1 ;  /* 0x2040010002137fae */ /* 0x0001e2000c901d64 */
[----:B------:R-:W-:Y:S02]  /*13d10*/  IMAD.MOV.U32 R13, RZ, RZ, R10 ;  /* 0x000000ffff0d7224 */ /* 0x000fe400078e000a */
[----:B------:R-:W-:-:S07]  /*13d20*/  IMAD.MOV.U32 R21, RZ, RZ, R14 ;  /* 0x000000ffff157224 */ /* 0x000fce00078e000e */
[----:B0-----:R-:W-:Y:S05]  /*13d30*/  WARPSYNC.COLLECTIVE R15, `(.L_x_1160) ;  /* 0x000000000f087348 */ /* 0x001fea0003c00000 */
[----:B------:R1:W2:Y:S02]  /*13d40*/  SHFL.IDX P6, R14, R13, R12, R11 ;  /* 0x0000000c0d0e7389 */ /* 0x0002a400000c000b */
[----:B012---:R-:W-:Y:S01]  /*13d50*/  ENDCOLLECTIVE ;  /* 0x000000000000791b */ /* 0x007fe20003800000 */
.L_x_1160:
[----:B------:R-:W-:Y:S05]  /*13d60*/  BRA `(.L_x_1161) ;  /* 0xffffffd000587947 */ /* 0x000fea000383ffff */
.L_x_1090:
[----:B0-----:R0:W2:Y:S02]  /*13d70*/  SYNCS.PHASECHK.TRANS64.TRYWAIT P0, [R4+URZ+0x2a860], R3 ;  /* 0x02a86003040075a7 */ /* 0x0010a4000800017f */
[----:B--2---:R-:W-:Y:S05]  /*13d80*/  @!P0 NANOSLEEP.SYNCS 0x989680 ;  /* 0x009896800000895d */ /* 0x004fea0003900000 */
[----:B------:R-:W2:Y:S02]  /*13d90*/  @!P0 SYNCS.PHASECHK.TRANS64 P0, [R4+URZ+0x2a860], R3 ;  /* 0x02a86003040085a7 */ /* 0x000ea4000800007f */
[----:B--2---:R-:W-:Y:S05]  /*13da0*/  @!P0 BRA `(.L_x_1090) ;  /* 0xfffffffc00f08947 */ /* 0x004fea000383ffff */
[----:B------:R-:W-:Y:S05]  /*13db0*/  BRA `(.L_x_1162) ;  /* 0xffffffd000b47947 */ /* 0x000fea000383ffff */
.L_x_1091:
[----:B------:R-:W-:Y:S01]  /*13dc0*/  BSSY B1, `(.L_x_1163) ;  /* 0x0000008000017945 */ /* 0x000fe20003800000 */
[----:B------:R-:W-:Y:S02]  /*13dd0*/  IMAD.MOV.U32 R13, RZ, RZ, R17 ;  /* 0x000000ffff0d7224 */ /* 0x000fe400078e0011 */
[----:B------:R-:W-:Y:S02]  /*13de0*/  IMAD.MOV.U32 R12, RZ, RZ, RZ ;  /* 0x000000ffff0c7224 */ /* 0x000fe400078e00ff */
[----:B------:R-:W-:Y:S02]  /*13df0*/  IMAD.MOV.U32 R11, RZ, RZ, 0x181f ;  /* 0x0000181fff0b7424 */ /* 0x000fe400078e00ff */
[----:B------:R-:W-:-:S07]  /*13e00*/  IMAD.MOV.U32 R15, RZ, RZ, -0x1 ;  /* 0xffffffffff0f7424 */ /* 0x000fce00078e00ff */
[----:B01----:R-:W-:Y:S05]  /*13e10*/  WARPSYNC.COLLECTIVE R15, `(.L_x_1164) ;  /* 0x000000000f087348 */ /* 0x003fea0003c00000 */
[----:B------:R2:W3:Y:S02]  /*13e20*/  SHFL.IDX P6, R14, R13, R12, R11 ;  /* 0x0000000c0d0e7389 */ /* 0x0004e400000c000b */
[----:B0123--:R-:W-:Y:S01]  /*13e30*/  ENDCOLLECTIVE ;  /* 0x000000000000791b */ /* 0x00ffe20003800000 */
.L_x_1164:
[----:B------:R-:W-:Y:S05]  /*13e40*/  BSYNC B1 ;  /* 0x0000000000017941 */ /* 0x000fea0003800000 */
.L_x_1163:
        /* <DEDUP_REMOVED lines=9> */
.L_x_1165:
[----:B------:R-:W-:Y:S02]  /*13ee0*/  IMAD.MOV.U32 R13, RZ, RZ, R17 ;  /* 0x000000ffff0d7224 */ /* 0x000fe400078e0011 */
[----:B------:R-:W-:Y:S01]  /*13ef0*/  IMAD.MOV.U32 R12, RZ, RZ, 0x1 ;  /* 0x00000001ff0c7424 */ /* 0x000fe200078e00ff */
[----:B------:R-:W-:-:S13]  /*13f00*/  IADD3 R2, P1, R14, R35, RZ ;  /* 0x000000230e027210 */ /* 0x000fda0007f3e0ff */
[----:B------:R-:W-:Y:S05]  /*13f10*/  WARPSYNC.COLLECTIVE R15, `(.L_x_1166) ;  /* 0x000000000f087348 */ /* 0x000fea0003c00000 */
[----:B------:R0:W1:Y:S02]  /*13f20*/  SHFL.IDX P6, R14, R13, R12, R11 ;  /* 0x0000000c0d0e7389 */ /* 0x00006400000c000b */
[----:B01----:R-:W-:Y:S01]  /*13f30*/  ENDCOLLECTIVE ;  /* 0x000000000000791b */ /* 0x003fe20003800000 */
.L_x_1166:
[----:B------:R-:W-:Y:S01]  /*13f40*/  IMAD.X R3, RZ, RZ, R3, P1 ;  /* 0x000000ffff037224 */ /* 0x000fe200008e0603 */
[----:B------:R-:W-:-:S04]  /*13f50*/  LOP3.LUT P1, RZ, R29, 0x1, RZ, 0xc0, !PT ;  /* 0x000000011dff7812 */ /* 0x000fc8000782c0ff */
        /* <DEDUP_REMOVED lines=11> */
.L_x_1167:
        /* <DEDUP_REMOVED lines=10> */
.L_x_1168:
        /* <DEDUP_REMOVED lines=12> */
.L_x_1169:
        /* <DEDUP_REMOVED lines=10> */
.L_x_1170:
        /* <DEDUP_REMOVED lines=12> */
.L_x_1171:
        /* <DEDUP_REMOVED lines=10> */
.L_x_1172:
        /* <DEDUP_REMOVED lines=12> */
.L_x_1173:
        /* <DEDUP_REMOVED lines=10> */
.L_x_1174:
        /* <DEDUP_REMOVED lines=12> */
.L_x_1175:
[----:B------:R-:W-:Y:S01]  /*14590*/  @!PT LDS RZ, [RZ] ;  /* 0x00000000fffff984 */ /* 0x000fe20000000800 */
[----:B------:R-:W-:Y:S01]  /*145a0*/  @!PT LDS RZ, [RZ] ;  /* 0x00000000fffff984 */ /* 0x000fe20000000800 */
[----:B------:R-:W-:Y:S01]  /*145b0*/  @!PT LDS RZ, [RZ] ;  /* 0x00000000fffff984 */ /* 0x000fe20000000800 */
[----:B------:R0:W-:Y:S01]  /*145c0*/  LDGSTS.E.BYPASS.LTC128B.128 [R5+0x5400], desc[UR36][R2.64+0x80], !P2 ;  /* 0x0540008002057fae */ /* 0x0001e2000d101d64 */
[----:B------:R-:W-:Y:S05]  /*145d0*/  BRA `(.L_x_1176) ;  /* 0xffffffcc00707947 */ /* 0x000fea000383ffff */
.L_x_1097:
[----:B0-----:R0:W1:Y:S02]  /*145e0*/  SYNCS.PHASECHK.TRANS64.TRYWAIT P0, [R0+URZ+0x2a860], R3 ;  /* 0x02a86003000075a7 */ /* 0x001064000800017f */
[----:B-1----:R-:W-:Y:S05]  /*145f0*/  @!P0 NANOSLEEP.SYNCS 0x989680 ;  /* 0x009896800000895d */ /* 0x002fea0003900000 */
[----:B------:R-:W1:Y:S02]  /*14600*/  @!P0 SYNCS.PHASECHK.TRANS64 P0, [R0+URZ+0x2a860], R3 ;  /* 0x02a86003000085a7 */ /* 0x000e64000800007f */
[----:B-1----:R-:W-:Y:S05]  /*14610*/  @!P0 BRA `(.L_x_1097) ;  /* 0xfffffffc00f08947 */ /* 0x002fea000383ffff */
[----:B------:R-:W-:Y:S05]  /*14620*/  BRA `(.L_x_1177) ;  /* 0xffffffd000587947 */ /* 0x000fea000383ffff */
.L_x_1098:
[----:B------:R-:W-:Y:S01]  /*14630*/  BSSY B0, `(.L_x_1178) ;  /* 0x0000008000007945 */ /* 0x000fe20003800000 */
[----:B------:R-:W-:Y:S02]  /*14640*/  IMAD.MOV.U32 R13, RZ, RZ, R17 ;  /* 0x000000ffff0d7224 */ /* 0x000fe400078e0011 */
[----:B------:R-:W-:Y:S02]  /*14650*/  IMAD.MOV.U32 R12, RZ, RZ, RZ ;  /* 0x000000ffff0c7224 */ /* 0x000fe400078e00ff */
[----:B------:R-:W-:Y:S02]  /*14660*/  IMAD.MOV.U32 R11, RZ, RZ, 0x181f ;  /* 0x0000181fff0b7424 */ /* 0x000fe400078e00ff */
[----:B------:R-:W-:-:S07]  /*14670*/  IMAD.MOV.U32 R15, RZ, RZ, -0x1 ;  /* 0xffffffffff0f7424 */ /* 0x000fce00078e00ff */
[----:B0-----:R-:W-:Y:S05]  /*14680*/  WARPSYNC.COLLECTIVE R15, `(.L_x_1179) ;  /* 0x000000000f087348 */ /* 0x001fea0003c00000 */
[----:B------:R1:W2:Y:S02]  /*14690*/  SHFL.IDX P6, R14, R13, R12, R11 ;  /* 0x0000000c0d0e7389 */ /* 0x0002a400000c000b */
[----:B012---:R-:W-:Y:S01]  /*146a0*/  ENDCOLLECTIVE ;  /* 0x000000000000791b */ /* 0x007fe20003800000 */
.L_x_1179:
[----:B------:R-:W-:Y:S05]  /*146b0*/  BSYNC B0 ;  /* 0x0000000000007941 */ /* 0x000fea0003800000 */
.L_x_1178:
        /* <DEDUP_REMOVED lines=10> */
[----:B------:R-:W-:Y:S05]  /*14760*/  WARPSYNC.COLLECTIVE R15, `(.L_x_1180) ;  /* 0x000000000f087348 */ /* 0x000fea0003c00000 */
[----:B------:R0:W1:Y:S02]  /*14770*/  SHFL.IDX P6, R14, R13, R12, R11 ;  /* 0x0000000c0d0e7389 */ /* 0x00006400000c000b */
[----:B01----:R-:W-:Y:S01]  /*14780*/  ENDCOLLECTIVE ;  /* 0x000000000000791b */ /* 0x003fe20003800000 */
.L_x_1180:
[----:B------:R-:W-:Y:S01]  /*14790*/  LEA R4, R25, UR48, 0x1 ;  /* 0x0000003019047c11 */ /* 0x000fe2000f8e08ff */
[----:B------:R-:W-:Y:S02]  /*147a0*/  IMAD.MOV.U32 R13, RZ, RZ, R17 ;  /* 0x000000ffff0d7224 */ /* 0x000fe400078e0011 */
[----:B------:R-:W-:Y:S02]  /*147b0*/  IMAD.MOV.U32 R12, RZ, RZ, 0x1 ;  /* 0x00000001ff0c7424 */ /* 0x000fe400078e00ff */
[----:B------:R-:W-:-:S07]  /*147c0*/  IMAD.MOV.U32 R2, RZ, RZ, R14 ;  /* 0x000000ffff027224 */ /* 0x000fce00078e000e */
[----:B------:R-:W-:Y:S05]  /*147d0*/  WARPSYNC.COLLECTIVE R15, `(.L_x_1181) ;  /* 0x000000000f087348 */ /* 0x000fea0003c00000 */
[----:B------:R0:W1:Y:S02]  /*147e0*/  SHFL.IDX P6, R14, R13, R12, R11 ;  /* 0x0000000c0d0e7389 */ /* 0x00006400000c000b */
[----:B01----:R-:W-:Y:S01]  /*147f0*/  ENDCOLLECTIVE ;  /* 0x000000000000791b */ /* 0x003fe20003800000 */
.L_x_1181:
        /* <DEDUP_REMOVED lines=13> */
.L_x_1182:
[----:B------:R-:W-:Y:S02]  /*148d0*/  IMAD.MOV.U32 R3, RZ, RZ, R6 ;  /* 0x000000ffff037224 */ /* 0x000fe400078e0006 */
[----:B------:R-:W-:Y:S02]  /*148e0*/  IMAD.MOV.U32 R13, RZ, RZ, R17 ;  /* 0x000000ffff0d7224 */ /* 0x000fe400078e0011 */
[----:B------:R-:W-:Y:S02]  /*148f0*/  IMAD.MOV.U32 R12, RZ, RZ, 0x2 ;  /* 0x00000002ff0c7424 */ /* 0x000fe400078e00ff */
[----:B------:R-:W-:-:S07]  /*14900*/  IMAD.MOV.U32 R2, RZ, RZ, R14 ;  /* 0x000000ffff027224 */ /* 0x000fce00078e000e */
[----:B------:R-:W-:Y:S05]  /*14910*/  WARPSYNC.COLLECTIVE R15, `(.L_x_1183) ;  /* 0x000000000f087348 */ /* 0x000fea0003c00000 */
[----:B------:R0:W1:Y:S02]  /*14920*/  SHFL.IDX P6, R14, R13, R12, R11 ;  /* 0x0000000c0d0e7389 */ /* 0x00006400000c000b */
[----:B01----:R-:W-:Y:S01]  /*14930*/  ENDCOLLECTIVE ;  /* 0x000000000000791b */ /* 0x003fe20003800000 */
.L_x_1183:
        /* <DEDUP_REMOVED lines=13> */
.L_x_1184:
[----:B------:R-:W-:Y:S02]  /*14a10*/  IMAD.MOV.U32 R3, RZ, RZ, R10 ;  /* 0x000000ffff037224 */ /* 0x000fe400078e000a */
[----:B------:R-:W-:Y:S02]  /*14a20*/  IMAD.MOV.U32 R13, RZ, RZ, R17 ;  /* 0x000000ffff0d7224 */ /* 0x000fe400078e0011 */
[----:B------:R-:W-:Y:S02]  /*14a30*/  IMAD.MOV.U32 R12, RZ, RZ, 0x3 ;  /* 0x00000003ff0c7424 */ /* 0x000fe400078e00ff */
[----:B------:R-:W-:-:S07]  /*14a40*/  IMAD.MOV.U32 R19, RZ, RZ, R14 ;  /* 0x000000ffff137224 */ /* 0x000fce00078e000e */
[----:B------:R-:W-:Y:S05]  /*14a50*/  WARPSYNC.COLLECTIVE R15, `(.L_x_1185) ;  /* 0x000000000f087348 */ /* 0x000fea0003c00000 */
[----:B------:R0:W1:Y:S02]  /*14a60*/  SHFL.IDX P6, R14, R13, R12, R11 ;  /* 0x0000000c0d0e7389 */ /* 0x00006400000c000b */
[----:B01----:R-:W-:Y:S01]  /*14a70*/  ENDCOLLECTIVE ;  /* 0x000000000000791b */ /* 0x003fe20003800000 */
.L_x_1185:
[----:B------:R-:W-:-:S04]  /*14a80*/  IMAD.MOV.U32 R2, RZ, RZ, R19 ;  /* 0x000000ffff027224 */ /* 0x000fc800078e0013 */
[----:B------:R-:W-:-:S05]  /*14a90*/  IMAD.WIDE.U32 R2, R30, 0x2, R2 ;  /* 0x000000021e027825 */ /* 0x000fca00078e0002 */
[----:B------:R-:W-:Y:S01]  /*14aa0*/  @!PT LDS RZ, [RZ] ;  /* 0x00000000fffff984 */ /* 0x000fe20000000800 */
[----:B------:R-:W-:Y:S01]  /*14ab0*/  @!PT LDS RZ, [RZ] ;  /* 0x00000000fffff984 */ /* 0x000fe20000000800 */
[----:B------:R-:W-:Y:S01]  /*14ac0*/  @!PT LDS RZ, [RZ] ;  /* 0x00000000fffff984 */ /* 0x000fe20000000800 */
[----:B------:R0:W-:Y:S01]  /*14ad0*/  LDGSTS.E.BYPASS.LTC128B.128 [R4+0x1400], desc[UR36][R2.64], !P2 ;  /* 0x0140000002047fae */ /* 0x0001e2000d101d64 */
[C---:B------:R-:W-:Y:S01]  /*14ae0*/  ISETP.LT.OR P2, PT, R5.reuse, 0x31, P1 ;  /* 0x000000310500780c */ /* 0x040fe20000f41670 */
[----:B------:R-:W-:Y:S02]  /*14af0*/  IMAD.MOV.U32 R13, RZ, RZ, R16 ;  /* 0x000000ffff0d7224 */ /* 0x000fe400078e0010 */
[----:B------:R0:W-:Y:S01]  /*14b00*/  LDGSTS.E.BYPASS.LTC128B.128 [R4+0x4400], desc[UR36][R2.64+0x80], !P3 ;  /* 0x0440008002047fae */ /* 0x0001e2000d901d64 */
[----:B------:R-:W-:Y:S01]  /*14b10*/  ISETP.LT.OR P3, PT, R5, 0x31, !P0 ;  /* 0x000000310500780c */ /* 0x000fe20004761670 */
[----:B------:R-:W-:-:S12]  /*14b20*/  IMAD.MOV.U32 R9, RZ, RZ, R14 ;  /* 0x000000ffff097224 */ /* 0x000fd800078e000e */
[----:B0-----:R-:W-:Y:S05]  /*14b30*/  WARPSYNC.COLLECTIVE R15, `(.L_x_1186) ;  /* 0x000000000f087348 */ /* 0x001fea0003c00000 */
[----:B------:R1:W2:Y:S02]  /*14b40*/  SHFL.IDX P6, R14, R13, R12, R11 ;  /* 0x0000000c0d0e7389 */ /* 0x0002a400000c000b */
[----:B012---:R-:W-:Y:S01]  /*14b50*/  ENDCOLLECTIVE ;  /* 0x000000000000791b */ /* 0x007fe20003800000 */
.L_x_1186:
[----:B------:R-:W-:Y:S02]  /*14b60*/  IMAD.MOV.U32 R3, RZ, RZ, R9 ;  /* 0x000000ffff037224 */ /* 0x000fe400078e0009 */
[----:B------:R-:W-:Y:S02]  /*14b70*/  IMAD.MOV.U32 R13, RZ, RZ, R17 ;  /* 0x000000ffff0d7224 */ /* 0x000fe400078e0011 */
[----:B------:R-:W-:Y:S02]  /*14b80*/  IMAD.MOV.U32 R12, RZ, RZ, 0x4 ;  /* 0x00000004ff0c7424 */ /* 0x000fe400078e00ff */
[----:B------:R-:W-:-:S07]  /*14b90*/  IMAD.MOV.U32 R20, RZ, RZ, R14 ;  /* 0x000000ffff147224 */ /* 0x000fce00078e000e */
[----:B------:R-:W-:Y:S05]  /*14ba0*/  WARPSYNC.COLLECTIVE R15, `(.L_x_1187) ;  /* 0x000000000f087348 */ /* 0x000fea0003c00000 */
[----:B------:R0:W1:Y:S02]  /*14bb0*/  SHFL.IDX P6, R14, R13, R12, R11 ;  /* 0x0000000c0d0e7389 */ /* 0x00006400000c000b */
[----:B01----:R-:W-:Y:S01]  /*14bc0*/  ENDCOLLECTIVE ;  /* 0x000000000000791b */ /* 0x003fe20003800000 */
.L_x_1187:
        /* <DEDUP_REMOVED lines=14> */
.L_x_1188:
[----:B------:R-:W-:Y:S02]  /*14cb0*/  IMAD.MOV.U32 R3, RZ, RZ, R8 ;  /* 0x000000ffff037224 */ /* 0x000fe400078e0008 */
[----:B------:R-:W-:Y:S02]  /*14cc0*/  IMAD.MOV.U32 R8, RZ, RZ, RZ ;  /* 0x000000ffff087224 */ /* 0x000fe400078e00ff */
[----:B------:R-:W-:Y:S02]  /*14cd0*/  IMAD.MOV.U32 R13, RZ, RZ, R17 ;  /* 0x000000ffff0d7224 */ /* 0x000fe400078e0011 */
[----:B------:R-:W-:Y:S02]  /*14ce0*/  IMAD.MOV.U32 R12, RZ, RZ, 0x5 ;  /* 0x00000005ff0c7424 */ /* 0x000fe400078e00ff */
[----:B------:R-:W-:-:S07]  /*14cf0*/  IMAD.MOV.U32 R21, RZ, RZ, R14 ;  /* 0x000000ffff157224 */ /* 0x000fce00078e000e */
[----:B------:R-:W-:Y:S05]  /*14d00*/  WARPSYNC.COLLECTIVE R15, `(.L_x_1189) ;  /* 0x000000000f087348 */ /* 0x000fea0003c00000 */
[----:B------:R0:W1:Y:S02]  /*14d10*/  SHFL.IDX P6, R14, R13, R12, R11 ;  /* 0x0000000c0d0e7389 */ /* 0x00006400000c000b */
[----:B01----:R-:W-:Y:S01]  /*14d20*/  ENDCOLLECTIVE ;  /* 0x000000000000791b */ /* 0x003fe20003800000 */
.L_x_1189:
        /* <DEDUP_REMOVED lines=12> */
.L_x_1190:
[----:B------:R-:W-:Y:S05]  /*14df0*/  BRA `(.L_x_1191) ;  /* 0xffffffcc00387947 */ /* 0x000fea000383ffff */
.L_x_1101:
[----:B0-----:R0:W1:Y:S02]  /*14e00*/  SYNCS.PHASECHK.TRANS64.TRYWAIT P0, [R7+URZ+0x2a820], R8 ;  /* 0x02a82008070075a7 */ /* 0x001064000800017f */
[----:B-1----:R-:W-:Y:S05]  /*14e10*/  @!P0 NANOSLEEP.SYNCS 0x989680 ;  /* 0x009896800000895d */ /* 0x002fea0003900000 */
[----:B------:R-:W1:Y:S02]  /*14e20*/  @!P0 SYNCS.PHASECHK.TRANS64 P0, [R7+URZ+0x2a820], R8 ;  /* 0x02a82008070085a7 */ /* 0x000e64000800007f */
[----:B-1----:R-:W-:Y:S05]  /*14e30*/  @!P0 BRA `(.L_x_1101) ;  /* 0xfffffffc00f08947 */ /* 0x002fea000383ffff */
[----:B------:R-:W-:Y:S05]  /*14e40*/  BRA `(.L_x_1192) ;  /* 0xffffffcc00ac7947 */ /* 0x000fea000383ffff */
.L_x_1102:
[----:B------:R-:W1:Y:S01]  /*14e50*/  S2R R2, SR_TID.X ;  /* 0x0000000000027919 */ /* 0x000e620000002100 */
[----:B------:R-:W-:Y:S01]  /*14e60*/  BSSY B0, `(.L_x_1193) ;  /* 0x000000a000007945 */ /* 0x000fe20003800000 */
[----:B------:R-:W-:Y:S02]  /*14e70*/  IMAD.MOV.U32 R12, RZ, RZ, RZ ;  /* 0x000000ffff0c7224 */ /* 0x000fe400078e00ff */
[----:B------:R-:W-:Y:S02]  /*14e80*/  IMAD.MOV.U32 R11, RZ, RZ, 0x1f ;  /* 0x0000001fff0b7424 */ /* 0x000fe400078e00ff */
[----:B------:R-:W-:Y:S01]  /*14e90*/  IMAD.MOV.U32 R15, RZ, RZ, -0x1 ;  /* 0xffffffffff0f7424 */ /* 0x000fe200078e00ff */
[----:B-1----:R-:W-:-:S04]  /*14ea0*/  SHF.R.U32.HI R2, RZ, 0x5, R2 ;  /* 0x00000005ff027819 */ /* 0x002fc80000011602 */
[----:B------:R-:W-:-:S05]  /*14eb0*/  LOP3.LUT R2, R2, 0x3, RZ, 0xc0, !PT ;  /* 0x0000000302027812 */ /* 0x000fca00078ec0ff */
[----:B------:R-:W-:-:S07]  /*14ec0*/  IMAD.MOV.U32 R13, RZ, RZ, R2 ;  /* 0x000000ffff0d7224 */ /* 0x000fce00078e0002 */
[----:B0----5:R-:W-:Y:S05]  /*14ed0*/  WARPSYNC.COLLECTIVE R15, `(.L_x_1194) ;  /* 0x000000000f087348 */ /* 0x021fea0003c00000 */
[----:B------:R1:W2:Y:S02]  /*14ee0*/  SHFL.IDX P6, R14, R13, R12, R11 ;  /* 0x0000000c0d0e7389 */ /* 0x0002a400000c000b */
[----:B012--5:R-:W-:Y:S01]  /*14ef0*/  ENDCOLLECTIVE ;  /* 0x000000000000791b */ /* 0x027fe20003800000 */
.L_x_1194:
[----:B------:R-:W-:Y:S05]  /*14f00*/  BSYNC B0 ;  /* 0x0000000000007941 */ /* 0x000fea0003800000 */
.L_x_1193:
[----:B------:R-:W-:Y:S05]  /*14f10*/  BRA `(.L_x_1195) ;  /* 0xffffffcc00907947 */ /* 0x000fea000383ffff */
.L_x_1103:
[----:B------:R-:W-:Y:S01]  /*14f20*/  BSSY B0, `(.L_x_1196) ;  /* 0x0000006000007945 */ /* 0x000fe20003800000 */
[----:B------:R-:W-:-:S07]  /*14f30*/  IMAD.MOV.U32 R15, RZ, RZ, -0x1 ;  /* 0xffffffffff0f7424 */ /* 0x000fce00078e00ff */
[----:B01---5:R-:W-:Y:S05]  /*14f40*/  WARPSYNC.COLLECTIVE R15, `(.L_x_1197) ;  /* 0x000000000f0c7348 */ /* 0x023fea0003c00000 */
[----:B------:R-:W-:Y:S02]  /*14f50*/  ELECT P6, UR62, PT ;  /* 0x00000000003e782f */ /* 0x000fe400038c0000 */
[----:B------:R-:W-:Y:S01]  /*14f60*/  MOV R14, UR62 ;  /* 0x0000003e000e7c02 */ /* 0x000fe20008000f00 */
[----:B01---5:R-:W-:Y:S10]  /*14f70*/  ENDCOLLECTIVE ;  /* 0x000000000000791b */ /* 0x023ff40003800000 */
.L_x_1197:
[----:B------:R-:W-:Y:S05]  /*14f80*/  BSYNC B0 ;  /* 0x0000000000007941 */ /* 0x000fea0003800000 */
.L_x_1196:
[----:B------:R-:W-:Y:S05]  /*14f90*/  BRA `(.L_x_1198) ;  /* 0xffffffcc00847947 */ /* 0x000fea000383ffff */
.L_x_1105:
[----:B-1----:R1:W2:Y:S02]  /*14fa0*/  SYNCS.PHASECHK.TRANS64.TRYWAIT P1, [R5+URZ+0x2a840], R2 ;  /* 0x02a84002050075a7 */ /* 0x0022a4000802017f */
[----:B--2---:R-:W-:Y:S05]  /*14fb0*/  @!P1 NANOSLEEP.SYNCS 0x989680 ;  /* 0x009896800000995d */ /* 0x004fea0003900000 */
[----:B------:R-:W2:Y:S02]  /*14fc0*/  @!P1 SYNCS.PHASECHK.TRANS64 P1, [R5+URZ+0x2a840], R2 ;  /* 0x02a84002050095a7 */ /* 0x000ea4000802007f */
[----:B--2---:R-:W-:Y:S05]  /*14fd0*/  @!P1 BRA `(.L_x_1105) ;  /* 0xfffffffc00f09947 */ /* 0x004fea000383ffff */
[----:B------:R-:W-:Y:S05]  /*14fe0*/  BRA `(.L_x_1199) ;  /* 0xffffffcc00ac7947 */ /* 0x000fea000383ffff */
.L_x_1107:
[----:B0-----:R0:W2:Y:S02]  /*14ff0*/  SYNCS.PHASECHK.TRANS64.TRYWAIT P1, [R7+URZ+0x2a840], R0 ;  /* 0x02a84000070075a7 */ /* 0x0010a4000802017f */
[----:B--2---:R-:W-:Y:S05]  /*15000*/  @!P1 NANOSLEEP.SYNCS 0x989680 ;  /* 0x009896800000995d */ /* 0x004fea0003900000 */
[----:B------:R-:W2:Y:S02]  /*15010*/  @!P1 SYNCS.PHASECHK.TRANS64 P1, [R7+URZ+0x2a840], R0 ;  /* 0x02a84000070095a7 */ /* 0x000ea4000802007f */
[----:B--2---:R-:W-:Y:S05]  /*15020*/  @!P1 BRA `(.L_x_1107) ;  /* 0xfffffffc00f09947 */ /* 0x004fea000383ffff */
[----:B------:R-:W-:Y:S05]  /*15030*/  BRA `(.L_x_1200) ;  /* 0xffffffcc00b87947 */ /* 0x000fea000383ffff */
.L_x_1109:
[----:B--2---:R2:W3:Y:S02]  /*15040*/  SYNCS.PHASECHK.TRANS64.TRYWAIT P1, [R5+URZ+0x2a860], R2 ;  /* 0x02a86002050075a7 */ /* 0x0044e4000802017f */
[----:B---3--:R-:W-:Y:S05]  /*15050*/  @!P1 NANOSLEEP.SYNCS 0x989680 ;  /* 0x009896800000995d */ /* 0x008fea0003900000 */
[----:B------:R-:W3:Y:S02]  /*15060*/  @!P1 SYNCS.PHASECHK.TRANS64 P1, [R5+URZ+0x2a860], R2 ;  /* 0x02a86002050095a7 */ /* 0x000ee4000802007f */
[----:B---3--:R-:W-:Y:S05]  /*15070*/  @!P1 BRA `(.L_x_1109) ;  /* 0xfffffffc00f09947 */ /* 0x008fea000383ffff */
[----:B------:R-:W-:Y:S05]  /*15080*/  BRA `(.L_x_1201) ;  /* 0xffffffcc00b47947 */ /* 0x000fea000383ffff */
.L_x_1202:
        /* <DEDUP_REMOVED lines=15> */
.L_x_15633:


//--------------------- .text._ZN7cutlass13device_kernelIN5flash11enable_sm90INS1_16FlashAttnFwdSm90INS1_25CollectiveMainloopFwdSm90ILi2EN4cute5tupleIJNS5_1CILi1EEES8_S8_EEENS6_IJNS7_ILi128EEENS7_ILi96EEENS7_ILi192EEEEEELi128ENS_6half_tEfNS_4arch4Sm90ELb0ELb1ELb0ELb1ELb1ELb0ELb0ELb1ELb1ELb1ELb1ELb0EEENS1_21CollectiveEpilogueFwdINS6_IJSA_SA_SB_EEES9_SE_SG_Li256ELb1ELb1ELb1ELb0EEENS1_36VarlenDynamicPersistentTileSchedulerILi128ELi96ELi256ELi128ELb1ELb1ELb1ELb1ELb0ELb1EEEEEEEEEvNT_6ParamsE --------------------------
	.section	.text._ZN7cutlass13device_kernelIN5flash11enable_sm90INS1_16FlashAttnFwdSm90INS1_25CollectiveMainloopFwdSm90ILi2EN4cute5tupleIJNS5_1CILi1EEES8_S8_EEENS6_IJNS7_ILi128EEENS7_ILi96EEENS7_ILi192EEEEEELi128ENS_6half_tEfNS_4arch4Sm90ELb0ELb1ELb0ELb1ELb1ELb0ELb0ELb1ELb1ELb1ELb1ELb0EEENS1_21CollectiveEpilogueFwdINS6_IJSA_SA_SB_EEES9_SE_SG_Li256ELb1ELb1ELb1ELb0EEENS1_36VarlenDynamicPersistentTileSchedulerILi128ELi96ELi256ELi128ELb1ELb1ELb1ELb1ELb0ELb1EEEEEEEEEvNT_6ParamsE,"ax",@progbits
	.align	128
.text._ZN7cutlass13device_kernelIN5flash11enable_sm90INS1_16FlashAttnFwdSm90INS1_25CollectiveMainloopFwdSm90ILi2EN4cute5tupleIJNS5_1CILi1EEES8_S8_EEENS6_IJNS7_ILi128EEENS7_ILi96EEENS7_ILi192EEEEEELi128ENS_6half_tEfNS_4arch4Sm90ELb0ELb1ELb0ELb1ELb1ELb0ELb0ELb1ELb1ELb1ELb1ELb0EEENS1_21CollectiveEpilogueFwdINS6_IJSA_SA_SB_EEES9_SE_SG_Li256ELb1ELb1ELb1ELb0EEENS1_36VarlenDynamicPersistentTileSchedulerILi128ELi96ELi256ELi128ELb1ELb1ELb1ELb1ELb0ELb1EEEEEEEEEvNT_6ParamsE:
        .type           _ZN7cutlass13device_kernelIN5flash11enable_sm90INS1_16FlashAttnFwdSm90INS1_25CollectiveMainloopFwdSm90ILi2EN4cute5tupleIJNS5_1CILi1EEES8_S8_EEENS6_IJNS7_ILi128EEENS7_ILi96EEENS7_ILi192EEEEEELi128ENS_6half_tEfNS_4arch4Sm90ELb0ELb1ELb0ELb1ELb1ELb0ELb0ELb1ELb1ELb1ELb1ELb0EEENS1_21CollectiveEpilogueFwdINS6_IJSA_SA_SB_EEES9_SE_SG_Li256ELb1ELb1ELb1ELb0EEENS1_36VarlenDynamicPersistentTileSchedulerILi128ELi96ELi256ELi128ELb1ELb1ELb1ELb1ELb0ELb1EEEEEEEEEvNT_6ParamsE,@function
        .size           _ZN7cutlass13device_kernelIN5flash11enable_sm90INS1_16FlashAttnFwdSm90INS1_25CollectiveMainloopFwdSm90ILi2EN4cute5tupleIJNS5_1CILi1EEES8_S8_EEENS6_IJNS7_ILi128EEENS7_ILi96EEENS7_ILi192EEEEEELi128ENS_6half_tEfNS_4arch4Sm90ELb0ELb1ELb0ELb1ELb1ELb0ELb0ELb1ELb1ELb1ELb1ELb0EEENS1_21CollectiveEpilogueFwdINS6_IJSA_SA_SB_EEES9_SE_SG_Li256ELb1ELb1ELb1ELb0EEENS1_36VarlenDynamicPersistentTileSchedulerILi128ELi96ELi256ELi128ELb1ELb1ELb1ELb1ELb0ELb1EEEEEEEEEvNT_6ParamsE,(.L_x_15634 - _ZN7cutlass13device_kernelIN5flash11enable_sm90INS1_16FlashAttnFwdSm90INS1_25CollectiveMainloopFwdSm90ILi2EN4cute5tupleIJNS5_1CILi1EEES8_S8_EEENS6_IJNS7_ILi128EEENS7_ILi96EEENS7_ILi192EEEEEELi128ENS_6half_tEfNS_4arch4Sm90ELb0ELb1ELb0ELb1ELb1ELb0ELb0ELb1ELb1ELb1ELb1ELb0EEENS1_21CollectiveEpilogueFwdINS6_IJSA_SA_SB_EEES9_SE_SG_Li256ELb1ELb1ELb1ELb0EEENS1_36VarlenDynamicPersistentTileSchedulerILi128ELi96ELi256ELi128ELb1ELb1ELb1ELb1ELb0ELb1EEEEEEEEEvNT_6ParamsE)
        .other          _ZN7cutlass13device_kernelIN5flash11enable_sm90INS1_16FlashAttnFwdSm90INS1_25CollectiveMainloopFwdSm90ILi2EN4cute5tupleIJNS5_1CILi1EEES8_S8_EEENS6_IJNS7_ILi128EEENS7_ILi96EEENS7_ILi192EEEEEELi128ENS_6half_tEfNS_4arch4Sm90ELb0ELb1ELb0ELb1ELb1ELb0ELb0ELb1ELb1ELb1ELb1ELb0EEENS1_21CollectiveEpilogueFwdINS6_IJSA_SA_SB_EEES9_SE_SG_Li256ELb1ELb1ELb1ELb0EEENS1_36VarlenDynamicPersistentTileSchedulerILi128ELi96ELi256ELi128ELb1ELb1ELb1ELb1ELb0ELb1EEEEEEEEEvNT_6ParamsE,@"STO_CUDA_ENTRY STV_DEFAULT"
_ZN7cutlass13device_kernelIN5flash11enable_sm90INS1_16FlashAttnFwdSm90INS1_25CollectiveMainloopFwdSm90ILi2EN4cute5tupleIJNS5_1CILi1EEES8_S8_EEENS6_IJNS7_ILi128EEENS7_ILi96EEENS7_ILi192EEEEEELi128ENS_6half_tEfNS_4arch4Sm90ELb0ELb1ELb0ELb1ELb1ELb0ELb0ELb1ELb1ELb1ELb1ELb0EEENS1_21CollectiveEpilogueFwdINS6_IJSA_SA_SB_EEES9_SE_SG_Li256ELb1ELb1ELb1ELb0EEENS1_36VarlenDynamicPersistentTileSchedulerILi128ELi96ELi256ELi128ELb1ELb1ELb1ELb1ELb0ELb1EEEEEEEEEvNT_6ParamsE:
        /* <DEDUP_REMOVED lines=45> */
.L_x_1203:
        /* <DEDUP_REMOVED lines=22> */
.L_x_1204:
        /* <DEDUP_REMOVED lines=18> */
.L_x_1205:
        /* <DEDUP_REMOVED lines=22> */
.L_x_1206:
        /* <DEDUP_REMOVED lines=23> */
.L_x_1207:
        /* <DEDUP_REMOVED lines=10> */
.L_x_1209:
        /* <DEDUP_REMOVED lines=14> */
[----:B------:R-:W2:Y:S01]  /*09a0*/  LDL R2, [R1+0x14] ;  /* 0x0000140001027983 */ /* 0x000ea20000100800 */
[----:B------:R-:W-:Y:S01]  /*09b0*/  VIADD R207, R0, 0xffffff80 ;  /* 0xffffff8000cf7836 */ /* 0x000fe20000000000 */
[----:B------:R-:W-:Y:S01]  /*09c0*/  R2UR UR6, R13 ;  /* 0x000000000d0672ca */ /* 0x000fe200000e0000 */
[----:B------:R-:W-:Y:S01]  /*09d0*/  UMOV UR38, URZ ;  /* 0x0000003f00267c82 */ /* 0x000fe20008000000 */
[----:B------:R-:W-:Y:S01]  /*09e0*/  R2UR UR5, R14 ;  /* 0x000000000e0572ca */ /* 0x000fe200000e0000 */
[----:B------:R-:W-:Y:S01]  /*09f0*/  UMOV UR39, URZ ;  /* 0x0000003f00277c82 */ /* 0x000fe20008000000 */
[----:B------:R-:W-:Y:S02]  /*0a00*/  SHF.R.S32.HI R0, RZ, 0x1f, R207 ;  /* 0x0000001fff007819 */ /* 0x000fe400000114cf */
[----:B------:R-:W-:Y:S02]  /*0a10*/  R2UR UR7, R15 ;  /* 0x000000000f0772ca */ /* 0x000fe400000e0000 */
[----:B0-----:R-:W-:-:S04]  /*0a20*/  LEA.HI R3, R0, R207, RZ, 0x4 ;  /* 0x000000cf00037211 */ /* 0x001fc800078f20ff */
[----:B------:R-:W-:Y:S02]  /*0a30*/  SHF.R.S32.HI R6, RZ, 0x4, R3 ;  /* 0x00000004ff067819 */ /* 0x000fe40000011403 */
[----:B--2---:R-:W-:Y:S02]  /*0a40*/  R2UR UR4, R2 ;  /* 0x00000000020472ca */ /* 0x004fe400000e0000 */
[----:B------:R-:W-:-:S04]  /*0a50*/  LEA.HI R2, R0, R207, RZ, 0x7 ;  /* 0x000000cf00027211 */ /* 0x000fc800078f38ff */
[----:B------:R-:W-:Y:S02]  /*0a60*/  LOP3.LUT R4, R2, 0xffffff80, RZ, 0xc0, !PT ;  /* 0xffffff8002047812 */ /* 0x000fe400078ec0ff */
[----:B------:R-:W-:-:S03]  /*0a70*/  SHF.R.S32.HI R201, RZ, 0x7, R2 ;  /* 0x00000007ffc97819 */ /* 0x000fc60000011402 */
[----:B------:R-:W-:Y:S01]  /*0a80*/  IMAD.IADD R185, R207, 0x1, -R4 ;  /* 0x00000001cfb97824 */ /* 0x000fe200078e0a04 */
[----:B------:R-:W-:Y:S01]  /*0a90*/  LEA.HI R4, R0, R207, RZ, 0x5 ;  /* 0x000000cf00047211 */ /* 0x000fe200078f28ff */
[----:B------:R-:W-:Y:S01]  /*0aa0*/  ULOP3.LUT UR8, UR4, 0x1, URZ, 0xfc, !UPT ;  /* 0x0000000104087892 */ /* 0x000fe2000f8efc3f */
[----:B------:R-:W-:Y:S02]  /*0ab0*/  LEA.HI R2, R2, R201, RZ, 0x1 ;  /* 0x000000c902027211 */ /* 0x000fe400078f08ff */
[----:B------:R-:W-:Y:S01]  /*0ac0*/  SHF.R.S32.HI R8, RZ, 0x1f, R185 ;  /* 0x0000001fff087819 */ /* 0x000fe200000114b9 */
[----:B------:R-:W-:Y:S01]  /*0ad0*/  IMAD.SHL.U32 R5, R4, 0x20, RZ ;  /* 0x0000002004057824 */ /* 0x000fe200078e00ff */
[C---:B------:R-:W-:Y:S01]  /*0ae0*/  LOP3.LUT R4, R3.reuse, 0x3fffff0, RZ, 0xc0, !PT ;  /* 0x03fffff003047812 */ /* 0x040fe200078ec0ff */
[----:B------:R-:W-:Y:S01]  /*0af0*/  UMOV UR4, URZ ;  /* 0x0000003f00047c82 */ /* 0x000fe20008000000 */
[----:B------:R-:W-:Y:S01]  /*0b00*/  LEA.HI R3, R3, R6, RZ, 0x1 ;  /* 0x0000000603037211 */ /* 0x000fe200078f08ff */
[----:B------:R-:W-:Y:S01]  /*0b10*/  IMAD.U32 R204, RZ, RZ, UR8 ;  /* 0x00000008ffcc7e24 */ /* 0x000fe2000f8e00ff */
[----:B------:R-:W-:Y:S01]  /*0b20*/  LOP3.LUT R5, R5, 0xfffffc00, RZ, 0xc0, !PT ;  /* 0xfffffc0005057812 */ /* 0x000fe200078ec0ff */
[----:B------:R-:W-:Y:S01]  /*0b30*/  IMAD.IADD R4, R207, 0x1, -R4 ;  /* 0x00000001cf047824 */ /* 0x000fe200078e0a04 */
[----:B------:R-:W-:Y:S01]  /*0b40*/  LOP3.LUT R3, R3, 0x1ffffffe, RZ, 0xc0, !PT ;  /* 0x1ffffffe03037812 */ /* 0x000fe200078ec0ff */
[----:B------:R-:W-:Y:S01]  /*0b50*/  IMAD.U32 R184, RZ, RZ, UR4 ;  /* 0x00000004ffb87e24 */ /* 0x000fe2000f8e00ff */
[----:B------:R-:W-:Y:S01]  /*0b60*/  LEA.HI R7, R8, R185, RZ, 0x2 ;  /* 0x000000b908077211 */ /* 0x000fe200078f10ff */
[----:B------:R-:W-:Y:S01]  /*0b70*/  IMAD R4, R4, 0x40, R5 ;  /* 0x0000004004047824 */ /* 0x000fe200078e0205 */
[-C--:B------:R-:W-:Y:S01]  /*0b80*/  LEA.HI R5, R0, R207.reuse, RZ, 0x2 ;  /* 0x000000cf00057211 */ /* 0x080fe200078f10ff */
[----:B------:R-:W-:Y:S01]  /*0b90*/  IMAD.IADD R3, R6, 0x1, -R3 ;  /* 0x0000000106037824 */ /* 0x000fe200078e0a03 */
[----:B------:R-:W-:-:S02]  /*0ba0*/  LEA.HI R0, R0, R207, RZ, 0x3 ;  /* 0x000000cf00007211 */ /* 0x000fc400078f18ff */
[--C-:B------:R-:W-:Y:S01]  /*0bb0*/  SHF.R.S32.HI R9, RZ, 0x2, R7.reuse ;  /* 0x00000002ff097819 */ /* 0x100fe20000011407 */
[----:B------:R-:W-:Y:S01]  /*0bc0*/  IMAD R203, R3, 0x8, R4 ;  /* 0x0000000803cb7824 */ /* 0x000fe200078e0204 */
[----:B------:R-:W-:Y:S02]  /*0bd0*/  LOP3.LUT R4, R5, 0xfffffffc, RZ, 0xc0, !PT ;  /* 0xfffffffc05047812 */ /* 0x000fe400078ec0ff */
[----:B------:R-:W-:Y:S02]  /*0be0*/  SHF.R.S32.HI R10, RZ, 0x1f, R7 ;  /* 0x0000001fff0a7819 */ /* 0x000fe40000011407 */
[----:B------:R-:W-:Y:S01]  /*0bf0*/  LEA.HI R8, R8, R185, RZ, 0x5 ;  /* 0x000000b908087211 */ /* 0x000fe200078f28ff */
[----:B------:R-:W-:Y:S01]  /*0c00*/  IMAD.IADD R3, R207, 0x1, -R4 ;  /* 0x00000001cf037824 */ /* 0x000fe200078e0a04 */
[----:B------:R-:W-:Y:S02]  /*0c10*/  LOP3.LUT R4, R2, 0x3fffffe, RZ, 0xc0, !PT ;  /* 0x03fffffe02047812 */ /* 0x000fe400078ec0ff */
[----:B------:R-:W-:-:S02]  /*0c20*/  LOP3.LUT R2, R0, 0xfffffff8, RZ, 0xc0, !PT ;  /* 0xfffffff800027812 */ /* 0x000fc400078ec0ff */
[----:B------:R-:W-:Y:S01]  /*0c30*/  LEA.HI R10, R10, R9, RZ, 0x3 ;  /* 0x000000090a0a7211 */ /* 0x000fe200078f18ff */
[----:B------:R-:W-:Y:S01]  /*0c40*/  IMAD.IADD R4, R201, 0x1, -R4 ;  /* 0x00000001c9047824 */ /* 0x000fe200078e0a04 */
[----:B------:R-:W-:Y:S01]  /*0c50*/  SHF.R.S32.HI R8, RZ, 0x5, R8 ;  /* 0x00000005ff087819 */ /* 0x000fe20000011408 */
[----:B------:R-:W-:Y:S01]  /*0c60*/  IMAD.IADD R163, R207, 0x1, -R2 ;  /* 0x00000001cfa37824 */ /* 0x000fe200078e0a02 */
[----:B------:R-:W-:Y:S02]  /*0c70*/  LOP3.LUT R2, R7, 0x7ffffffc, RZ, 0xc0, !PT ;  /* 0x7ffffffc07027812 */ /* 0x000fe400078ec0ff */
[----:B------:R-:W-:Y:S01]  /*0c80*/  LOP3.LUT R10, R10, 0xfffffff8, RZ, 0xc0, !PT ;  /* 0xfffffff80a0a7812 */ /* 0x000fe200078ec0ff */
[----:B------:R-:W-:Y:S01]  /*0c90*/  IMAD.SHL.U32 R160, R163, 0x8, RZ ;  /* 0x00000008a3a07824 */ /* 0x000fe200078e00ff */
[----:B------:R-:W-:Y:S01]  /*0ca0*/  LEA.HI R5, R3, R3, RZ, 0x1 ;  /* 0x0000000303057211 */ /* 0x000fe200078f08ff */
[----:B------:R-:W-:Y:S01]  /*0cb0*/  IMAD.IADD R2, R185, 0x1, -R2 ;  /* 0x00000001b9027824 */ /* 0x000fe200078e0a02 */
[----:B------:R-:W-:Y:S01]  /*0cc0*/  SHF.R.S32.HI R182, RZ, 0x3, R0 ;  /* 0x00000003ffb67819 */ /* 0x000fe20000011400 */
[----:B------:R-:W-:Y:S01]  /*0cd0*/  IMAD.IADD R9, R9, 0x1, -R10 ;  /* 0x0000000109097824 */ /* 0x000fe200078e0a0a */
[----:B------:R-:W-:Y:S01]  /*0ce0*/  LOP3.LUT R6, R5, 0x1ffffffe, RZ, 0xc0, !PT ;  /* 0x1ffffffe05067812 */ /* 0x000fe200078ec0ff */
[----:B------:R-:W-:Y:S01]  /*0cf0*/  IMAD.SHL.U32 R18, R2, 0x2, RZ ;  /* 0x0000000202127824 */ /* 0x000fe200078e00ff */
[----:B------:R-:W-:Y:S01]  /*0d00*/  SHF.R.S32.HI R206, RZ, 0x1f, R160 ;  /* 0x0000001fffce7819 */ /* 0x000fe200000114a0 */
[----:B------:R-:W-:-:S02]  /*0d10*/  IMAD R9, R8, 0x10, R9 ;  /* 0x0000001008097824 */ /* 0x000fc400078e0209 */
[----:B------:R-:W-:Y:S02]  /*0d20*/  VIADD R162, R160, 0x40 ;  /* 0x00000040a0a27836 */ /* 0x000fe40000000000 */
[C---:B------:R-:W-:Y:S02]  /*0d30*/  VIADD R181, R18.reuse, 0x8 ;  /* 0x0000000812b57836 */ /* 0x040fe40000000000 */
        /* <DEDUP_REMOVED lines=28> */
[----:B------:R-:W-:Y:S01]  /*0f00*/  IMAD.IADD R23, R3, 0x1, -R6 ;  /* 0x0000000103177824 */ /* 0x000fe200078e0a06 */
[----:B------:R-:W-:Y:S01]  /*0f10*/  SHF.R.S32.HI R187, RZ, 0x1f, R168 ;  /* 0x0000001fffbb7819 */ /* 0x000fe200000114a8 */
[----:B------:R-:W-:Y:S01]  /*0f20*/  IMAD R202, R4, 0x40, R9 ;  /* 0x0000004004ca7824 */ /* 0x000fe200078e0209 */
[----:B------:R-:W-:-:S03]  /*0f30*/  SHF.R.S32.HI R186, RZ, 0x1f, R167 ;  /* 0x0000001fffba7819 */ /* 0x000fc600000114a7 */
[----:B------:R-:W-:-:S07]  /*0f40*/  IMAD R23, R23, 0x8, R202 ;  /* 0x0000000817177824 */ /* 0x000fce00078e02ca */
.L_x_1321:
[----:B0--34-:R-:W0:Y:S01]  /*0f50*/  LDC.64 R4, c[0x0][0xa18] ;  /* 0x00028600ff047b82 */ /* 0x019e220000000a00 */
[----:B------:R-:W-:Y:S01]  /*0f60*/  IMAD.U32 R9, RZ, RZ, UR7 ;  /* 0x00000007ff097e24 */ /* 0x000fe2000f8e00ff */
[----:B------:R-:W-:Y:S01]  /*0f70*/  ULDC.64 UR8, c[0x0][0xa20] ;  /* 0x0002880000087ab9 */ /* 0x000fe20000000a00 */
[----:B------:R-:W-:-:S05]  /*0f80*/  IMAD.MOV.U32 R7, RZ, RZ, RZ ;  /* 0x000000ffff077224 */ /* 0x000fca00078e00ff */
[----:B-12---:R-:W1:Y:S08]  /*0f90*/  LDC.64 R2, c[0x0][0xa28] ;  /* 0x00028a00ff027b82 */ /* 0x006e700000000a00 */
[----:B------:R-:W2:Y:S01]  /*0fa0*/  LDC R0, c[0x0][0x424] ;  /* 0x00010900ff007b82 */ /* 0x000ea20000000800 */
[----:B0-----:R-:W-:-:S07]  /*0fb0*/  ISETP.NE.U32.AND P1, PT, R4, RZ, PT ;  /* 0x000000ff0400720c */ /* 0x001fce0003f25070 */
[----:B------:R-:W0:Y:S01]  /*0fc0*/  LDC R11, c[0x0][0x2f0] ;  /* 0x0000bc00ff0b7b82 */ /* 0x000e220000000800 */
[----:B------:R-:W-:Y:S02]  /*0fd0*/  ISETP.NE.AND.EX P1, PT, R5, RZ, PT, P1 ;  /* 0x000000ff0500720c */ /* 0x000fe40003f25310 */
[----:B-1----:R-:W-:-:S04]  /*0fe0*/  ISETP.NE.U32.AND P0, PT, R2, RZ, PT ;  /* 0x000000ff0200720c */ /* 0x002fc80003f05070 */
[----:B------:R-:W-:-:S07]  /*0ff0*/  ISETP.NE.AND.EX P0, PT, R3, RZ, PT, P0 ;  /* 0x000000ff0300720c */ /* 0x000fce0003f05300 */
[----:B------:R-:W1:Y:S08]  /*1000*/  @P1 LDC.64 R4, c[0x0][0xa18] ;  /* 0x00028600ff041b82 */ /* 0x000e700000000a00 */
[----:B------:R-:W3:Y:S01]  /*1010*/  @P0 LDC.64 R2, c[0x0][0xa28] ;  /* 0x00028a00ff020b82 */ /* 0x000ee20000000a00 */
[----:B-1----:R-:W-:-:S05]  /*1020*/  @P1 IMAD.WIDE R4, R9, 0x4, R4 ;  /* 0x0000000409041825 */ /* 0x002fca00078e0204 */
[----:B------:R1:W5:Y:S01]  /*1030*/  @P1 LDG.E R17, desc[UR36][R4.64] ;  /* 0x0000002404111981 */ /* 0x000362000c1e1900 */
[----:B---3--:R-:W-:Y:S02]  /*1040*/  @P0 IMAD.WIDE R2, R9, 0x4, R2 ;  /* 0x0000000409020825 */ /* 0x008fe400078e0202 */
[----:B------:R-:W3:Y:S01]  /*1050*/  LDC.64 R8, c[0x0][0x418] ;  /* 0x00010600ff087b82 */ /* 0x000ee20000000a00 */
[----:B------:R-:W-:Y:S02]  /*1060*/  ULOP3.LUT UR4, UR5, 0xffff, URZ, 0xc0, !UPT ;  /* 0x0000ffff05047892 */ /* 0x000fe4000f8ec03f */
[----:B------:R1:W5:Y:S01]  /*1070*/  @P0 LDG.E R7, desc[UR36][R2.64] ;  /* 0x0000002402070981 */ /* 0x000362000c1e1900 */
[----:B------:R-:W-:-:S03]  /*1080*/  ISETP.NE.U32.AND P2, PT, RZ, UR8, PT ;  /* 0x00000008ff007c0c */ /* 0x000fc6000bf45070 */
[----:B------:R-:W-:Y:S01]  /*1090*/  IMAD.U32 R166, RZ, RZ, UR4 ;  /* 0x00000004ffa67e24 */ /* 0x000fe2000f8e00ff */
[----:B------:R-:W-:Y:S02]  /*10a0*/  ISETP.NE.AND.EX P2, PT, RZ, UR9, PT, P2 ;  /* 0x00000009ff007c0c */ /* 0x000fe4000bf45320 */
[----:B---3--:R-:W-:-:S04]  /*10b0*/  ISETP.NE.U32.AND P0, PT, R8, RZ, PT ;  /* 0x000000ff0800720c */ /* 0x008fc80003f05070 */
[----:B------:R-:W-:-:S04]  /*10c0*/  ISETP.NE.AND.EX P0, PT, R9, RZ, PT, P0 ;  /* 0x000000ff0900720c */ /* 0x000fc80003f05300 */
[----:B--2---:R-:W-:Y:S01]  /*10d0*/  SEL R0, R0, 0x1, P0 ;  /* 0x0000000100007807 */ /* 0x004fe20000000000 */
[----:B01----:R-:W-:Y:S08]  /*10e0*/  @P1 BRA `(.L_x_1210) ;  /* 0x00000000002c1947 */ /* 0x003ff00003800000 */
[----:B------:R-:W-:Y:S01]  /*10f0*/  ULDC.64 UR8, c[0x0][0xa00] ;  /* 0x0002800000087ab9 */ /* 0x000fe20000000a00 */
[----:B-----5:R-:W0:Y:S01]  /*1100*/  LDC R17, c[0x0][0x288] ;  /* 0x0000a200ff117b82 */ /* 0x020e220000000800 */
[----:B------:R-:W-:-:S04]  /*1110*/  ISETP.NE.U32.AND P0, PT, RZ, UR8, PT ;  /* 0x00000008ff007c0c */ /* 0x000fc8000bf05070 */
[----:B------:R-:W-:-:S13]  /*1120*/  ISETP.NE.AND.EX P0, PT, RZ, UR9, PT, P0 ;  /* 0x00000009ff007c0c */ /* 0x000fda000bf05300 */
[----:B------:R-:W-:Y:S05]  /*1130*/  @!P0 BRA `(.L_x_1210) ;  /* 0x0000000000188947 */ /* 0x000fea0003800000 */
[----:B------:R-:W1:Y:S01]  /*1140*/  LDC.64 R2, c[0x0][0xa00] ;  /* 0x00028000ff027b82 */ /* 0x000e620000000a00 */
[----:B------:R-:W-:-:S04]  /*1150*/  IMAD.U32 R5, RZ, RZ, UR7 ;  /* 0x00000007ff057e24 */ /* 0x000fc8000f8e00ff */
[----:B-1----:R-:W-:-:S05]  /*1160*/  IMAD.WIDE R2, R5, 0x4, R2 ;  /* 0x0000000405027825 */ /* 0x002fca00078e0202 */
[----:B0-----:R-:W2:Y:S04]  /*1170*/  LDG.E R17, desc[UR36][R2.64] ;  /* 0x0000002402117981 */ /* 0x001ea8000c1e1900 */
[----:B------:R-:W2:Y:S02]  /*1180*/  LDG.E R4, desc[UR36][R2.64+0x4] ;  /* 0x0000042402047981 */ /* 0x000ea4000c1e1900 */
[----:B--2---:R-:W-:-:S07]  /*1190*/  IMAD.IADD R17, R4, 0x1, -R17 ;  /* 0x0000000104117824 */ /* 0x004fce00078e0a11 */
.L_x_1210:
[----:B------:R-:W-:Y:S02]  /*11a0*/  IMAD R16, R0, R11, RZ ;  /* 0x0000000b00107224 */ /* 0x000fe400078e02ff */
[----:B------:R-:W-:Y:S01]  /*11b0*/  IMAD.U32 R183, RZ, RZ, UR7 ;  /* 0x00000007ffb77e24 */ /* 0x000fe2000f8e00ff */
[----:B------:R-:W-:Y:S06]  /*11c0*/  @!P2 BRA `(.L_x_1211) ;  /* 0x000000000018a947 */ /* 0x000fec0003800000 */
[----:B------:R-:W-:Y:S02]  /*11d0*/  ULDC.64 UR8, c[0x0][0xa20] ;  /* 0x0002880000087ab9 */ /* 0x000fe40000000a00 */
[----:B------:R-:W-:-:S06]  /*11e0*/  UIMAD.WIDE UR8, UR7, 0x4, UR8 ;  /* 0x00000004070878a5 */ /* 0x000fcc000f8e0208 */
[----:B------:R-:W-:Y:S02]  /*11f0*/  IMAD.U32 R2, RZ, RZ, UR8 ;  /* 0x00000008ff027e24 */ /* 0x000fe4000f8e00ff */
[----:B------:R-:W-:-:S05]  /*1200*/  IMAD.U32 R3, RZ, RZ, UR9 ;  /* 0x00000009ff037e24 */ /* 0x000fca000f8e00ff */
[----:B------:R1:W5:Y:S01]  /*1210*/  LDG.E R16, desc[UR36][R2.64] ;  /* 0x0000002402107981 */ /* 0x000362000c1e1900 */
[----:B------:R-:W-:Y:S05]  /*1220*/  BRA `(.L_x_1212) ;  /* 0x0000000000287947 */ /* 0x000fea0003800000 */
.L_x_1211:
[----:B------:R-:W-:Y:S02]  /*1230*/  ULDC.64 UR8, c[0x0][0xa08] ;  /* 0x0002820000087ab9 */ /* 0x000fe40000000a00 */
[----:B------:R-:W-:-:S04]  /*1240*/  ISETP.NE.U32.AND P0, PT, RZ, UR8, PT ;  /* 0x00000008ff007c0c */ /* 0x000fc8000bf05070 */
[----:B------:R-:W-:-:S13]  /*1250*/  ISETP.NE.AND.EX P0, PT, RZ, UR9, PT, P0 ;  /* 0x00000009ff007c0c */ /* 0x000fda000bf05300 */
[----:B------:R-:W-:Y:S05]  /*1260*/  @!P0 BRA `(.L_x_1212) ;  /* 0x0000000000188947 */ /* 0x000fea0003800000 */
[----:B------:R-:W1:Y:S01]  /*1270*/  LDC.64 R2, c[0x0][0xa08] ;  /* 0x00028200ff027b82 */ /* 0x000e620000000a00 */
[----:B------:R-:W-:-:S04]  /*1280*/  IMAD.U32 R5, RZ, RZ, UR7 ;  /* 0x00000007ff057e24 */ /* 0x000fc8000f8e00ff */
[----:B-1----:R-:W-:-:S05]  /*1290*/  IMAD.WIDE R2, R5, 0x4, R2 ;  /* 0x0000000405027825 */ /* 0x002fca00078e0202 */
[----:B------:R-:W2:Y:S04]  /*12a0*/  LDG.E R16, desc[UR36][R2.64] ;  /* 0x0000002402107981 */ /* 0x000ea8000c1e1900 */
[----:B------:R-:W2:Y:S02]  /*12b0*/  LDG.E R5, desc[UR36][R2.64+0x4] ;  /* 0x0000042402057981 */ /* 0x000ea4000c1e1900 */
[----:B--2---:R-:W-:-:S07]  /*12c0*/  IMAD.IADD R16, R5, 0x1, -R16 ;  /* 0x0000000105107824 */ /* 0x004fce00078e0a10 */
.L_x_1212:
[----:B------:R-:W-:Y:S01]  /*12d0*/  ULDC UR4, c[0x0][0x448] ;  /* 0x0001120000047ab9 */ /* 0x000fe20000000800 */
[----:B-----5:R-:W-:Y:S01]  /*12e0*/  IMAD.IADD R16, R16, 0x1, -R7 ;  /* 0x0000000110107824 */ /* 0x020fe200078e0a07 */
[----:B------:R-:W-:Y:S02]  /*12f0*/  UISETP.NE.AND UP0, UPT, UR4, 0x1, UPT ;  /* 0x000000010400788c */ /* 0x000fe4000bf05270 */
[----:B------:R-:W-:Y:S02]  /*1300*/  USHF.L.U32 UR6, UR6, 0x7, URZ ;  /* 0x0000000706067899 */ /* 0x000fe4000800063f */
[----:B0-----:R-:W-:Y:S01]  /*1310*/  IADD3 R0, R16, 0x1, -R17 ;  /* 0x0000000110007810 */ /* 0x001fe20007ffe811 */
[----:B------:R-:W-:Y:S02]  /*1320*/  UP2UR UR7, UPR, URZ, 0x1 ;  /* 0x000000013f077883 */ /* 0x000fe40008000000 */
[----:B------:R-:W-:Y:S01]  /*1330*/  UIADD3 UR4, UR6, 0x7f, URZ ;  /* 0x0000007f06047890 */ /* 0x000fe2000fffe03f */
[----:B------:R-:W-:Y:S01]  /*1340*/  R2UR UR10, R0 ;  /* 0x00000000000a72ca */ /* 0x000fe200000e0000 */
[----:B------:R-:W-:-:S02]  /*1350*/  IMAD.U32 R22, RZ, RZ, UR6 ;  /* 0x00000006ff167e24 */ /* 0x000fc4000f8e00ff */
[----:B------:R-:W-:Y:S01]  /*1360*/  @UP0 ULDC UR8, c[0x0][0x44c] ;  /* 0x0001130000080ab9 */ /* 0x000fe20000000800 */
[----:B------:R-:W-:Y:S01]  /*1370*/  IMAD.U32 R19, RZ, RZ, UR7 ;  /* 0x00000007ff137e24 */ /* 0x000fe2000f8e00ff */
[----:B------:R-:W-:Y:S01]  /*1380*/  UIMAD.WIDE.U32 UR8, UR4, UR8, URZ ;  /* 0x00000008040872a5 */ /* 0x000fe2000f8e003f */
[----:B------:R-:W-:Y:S01]  /*1390*/  @UP0 ULDC UR11, c[0x0][0x450] ;  /* 0x00011400000b0ab9 */ /* 0x000fe20000000800 */
[----:B------:R-:W-:Y:S02]  /*13a0*/  ULDC.64 UR6, c[0x0][0x9e0] ;  /* 0x0002780000067ab9 */ /* 0x000fe40000000a00 */
[----:B------:R-:W-:Y:S02]  /*13b0*/  @UP0 USHF.R.U32.HI UR4, URZ, UR11, UR9 ;  /* 0x0000000b3f040299 */ /* 0x000fe40008011609 */
[----:B------:R-:W-:Y:S02]  /*13c0*/  UISETP.GE.AND UP0, UPT, UR7, 0x1, UPT ;  /* 0x000000010700788c */ /* 0x000fe4000bf06270 */
[----:B------:R-:W-:-:S02]  /*13d0*/  UIADD3 UR8, UR10, UR4, URZ ;  /* 0x000000040a087290 */ /* 0x000fc4000fffe03f */
[----:B------:R-:W-:Y:S02]  /*13e0*/  UP2UR UR61, UPR, URZ, 0x1 ;  /* 0x000000013f3d7883 */ /* 0x000fe40008000000 */
[----:B------:R-:W-:Y:S01]  /*13f0*/  PLOP3.LUT P0, PT, PT, PT, UP0, 0x40, 0x0 ;  /* 0x000000000000781c */ /* 0x000fe20003f0e808 */
[----:B------:R-:W-:-:S06]  /*1400*/  UIADD3 UR6, UR8, UR6, URZ ;  /* 0x0000000608067290 */ /* 0x000fcc000fffe03f */
[----:B------:R-:W-:-:S06]  /*1410*/  IMAD.U32 R0, RZ, RZ, UR6 ;  /* 0x00000006ff007e24 */ /* 0x000fcc000f8e00ff */
[----:B------:R-:W-:Y:S05]  /*1420*/  @P0 BRA `(.L_x_1213) ;  /* 0x0000000000400947 */ /* 0x000fea0003800000 */
        /* <DEDUP_REMOVED lines=10> */
.L_x_1214:
[----:B------:R-:W-:-:S11]  /*14d0*/  UISETP.NE.AND UP0, UPT, UR7, 0x1, UPT ;  /* 0x000000010700788c */ /* 0x000fd6000bf05270 */
[----:B------:R-:W-:Y:S02]  /*14e0*/  @UP0 ULDC.64 UR10, c[0x0][0x9e8] ;  /* 0x00027a00000a0ab9 */ /* 0x000fe40000000a00 */
[----:B------:R-:W-:-:S04]  /*14f0*/  UIMAD.WIDE.U32 UR8, UR4, UR10, URZ ;  /* 0x0000000a040872a5 */ /* 0x000fc8000f8e003f */
[----:B------:R-:W-:-:S12]  /*1500*/  @UP0 USHF.R.U32.HI UR4, URZ, UR11, UR9 ;  /* 0x0000000b3f040299 */ /* 0x000fd80008011609 */
.L_x_1215:
[----:B------:R-:W-:-:S06]  /*1510*/  UIMAD UR4, UR4, UR7, UR7 ;  /* 0x00000007040472a4 */ /* 0x000fcc000f8e0207 */
[----:B------:R-:W-:-:S07]  /*1520*/  VIMNMX R0, R0, UR4, PT ;  /* 0x0000000400007c48 */ /* 0x000fce000bfe0100 */
.L_x_1213:
[----:B------:R-:W-:Y:S01]  /*1530*/  R2UR UR6, R19 ;  /* 0x00000000130672ca */ /* 0x000fe200000e0000 */
[----:B------:R-:W-:Y:S01]  /*1540*/  IMAD.IADD R74, R16, 0x1, -R17 ;  /* 0x00000001104a7824 */ /* 0x000fe200078e0a11 */
[----:B------:R-:W-:Y:S01]  /*1550*/  R2UR UR4, R22 ;  /* 0x00000000160472ca */ /* 0x000fe200000e0000 */
[----:B-1----:R-:W-:Y:S02]  /*1560*/  VIADD R2, R0, 0x5f ;  /* 0x0000005f00027836 */ /* 0x002fe40000000000 */
[----:B------:R-:W-:Y:S02]  /*1570*/  VIADD R0, R16, 0x5f ;  /* 0x0000005f10007836 */ /* 0x000fe40000000000 */
[----:B------:R-:W-:-:S04]  /*1580*/  IMAD.HI R2, R2, 0x2aaaaaab, RZ ;  /* 0x2aaaaaab02027827 */ /* 0x000fc800078e02ff */
[----:B------:R-:W-:Y:S01]  /*1590*/  IMAD.HI R0, R0, 0x2aaaaaab, RZ ;  /* 0x2aaaaaab00007827 */ /* 0x000fe200078e02ff */
[----:B------:R-:W-:Y:S01]  /*15a0*/  SHF.R.U32.HI R5, RZ, 0x1f, R2 ;  /* 0x0000001fff057819 */ /* 0x000fe20000011602 */
[----:B------:R-:W-:Y:S01]  /*15b0*/  UISETP.NE.AND UP0, UPT, UR6, URZ, UPT ;  /* 0x0000003f0600728c */ /* 0x000fe2000bf05270 */
[----:B------:R-:W-:Y:S02]  /*15c0*/  R2UR UR6, R74 ;  /* 0x000000004a0672ca */ /* 0x000fe400000e0000 */
[----:B------:R-:W-:Y:S02]  /*15d0*/  SHF.R.U32.HI R3, RZ, 0x1f, R0 ;  /* 0x0000001fff037819 */ /* 0x000fe40000011600 */
[----:B------:R-:W-:Y:S02]  /*15e0*/  LEA.HI.SX32 R2, R2, R5, 0x1c ;  /* 0x0000000502027211 */ /* 0x000fe400078fe2ff */
[----:B------:R-:W-:-:S04]  /*15f0*/  LEA.HI.SX32 R3, R0, R3, 0x1c ;  /* 0x0000000300037211 */ /* 0x000fc800078fe2ff */
[----:B------:R-:W-:Y:S01]  /*1600*/  @UP0 ULDC UR8, c[0x0][0x44c] ;  /* 0x0001130000080ab9 */ /* 0x000fe20000000800 */
[----:B------:R-:W-:Y:S01]  /*1610*/  @UP0 ULDC UR10, c[0x0][0x450] ;  /* 0x00011400000a0ab9 */ /* 0x000fe20000000800 */
[----:B------:R-:W-:Y:S01]  /*1620*/  UIMAD.WIDE.U32 UR8, UR4, UR8, URZ ;  /* 0x00000008040872a5 */ /* 0x000fe2000f8e003f */
[----:B------:R-:W-:-:S03]  /*1630*/  VIMNMX R75, R3, R2, PT ;  /* 0x00000002034b7248 */ /* 0x000fc60003fe0100 */
[----:B------:R-:W-:Y:S02]  /*1640*/  @UP0 USHF.R.U32.HI UR4, URZ, UR10, UR9 ;  /* 0x0000000a3f040299 */ /* 0x000fe40008011609 */
[----:B------:R-:W-:Y:S02]  /*1650*/  UISETP.GE.AND UP0, UPT, UR7, 0x1, UPT ;  /* 0x000000010700788c */ /* 0x000fe4000bf06270 */
[----:B------:R-:W-:-:S03]  /*1660*/  UIADD3 UR4, UR6, UR4, URZ ;  /* 0x0000000406047290 */ /* 0x000fc6000fffe03f */
[----:B------:R-:W-:Y:S01]  /*1670*/  ULDC UR6, c[0x0][0x9dc] ;  /* 0x0002770000067ab9 */ /* 0x000fe20000000800 */
[----:B------:R-:W-:Y:S01]  /*1680*/  PLOP3.LUT P0, PT, PT, PT, UP0, 0x40, 0x0 ;  /* 0x000000000000781c */ /* 0x000fe20003f0e808 */
[----:B------:R-:W-:-:S12]  /*1690*/  UIADD3 UR6, UR4, -UR6, URZ ;  /* 0x8000000604067290 */ /* 0x000fd8000fffe03f */
[----:B------:R-:W-:Y:S05]  /*16a0*/  @P0 BRA `(.L_x_1216) ;  /* 0x0000000000440947 */ /* 0x000fea0003800000 */
        /* <DEDUP_REMOVED lines=10> */
.L_x_1217:
[----:B------:R-:W-:-:S11]  /*1750*/  UISETP.NE.AND UP0, UPT, UR7, 0x1, UPT ;  /* 0x000000010700788c */ /* 0x000fd6000bf05270 */
[----:B------:R-:W-:Y:S02]  /*1760*/  @UP0 ULDC.64 UR10, c[0x0][0x9e8] ;  /* 0x00027a00000a0ab9 */ /* 0x000fe40000000a00 */
[----:B------:R-:W-:-:S04]  /*1770*/  UIMAD.WIDE.U32 UR8, UR4, UR10, URZ ;  /* 0x0000000a040872a5 */ /* 0x000fc8000f8e003f */
[----:B------:R-:W-:-:S12]  /*1780*/  @UP0 USHF.R.U32.HI UR4, URZ, UR11, UR9 ;  /* 0x0000000b3f040299 */ /* 0x000fd80008011609 */
.L_x_1218:
[----:B------:R-:W-:-:S04]  /*1790*/  UIMAD UR4, UR4, UR7, URZ ;  /* 0x00000007040472a4 */ /* 0x000fc8000f8e023f */
[----:B------:R-:W-:-:S04]  /*17a0*/  UISETP.LT.AND UP0, UPT, UR6, UR4, UPT ;  /* 0x000000040600728c */ /* 0x000fc8000bf01270 */
[----:B------:R-:W-:-:S12]  /*17b0*/  USEL UR6, UR6, UR4, !UP0 ;  /* 0x0000000406067287 */ /* 0x000fd8000c000000 */
.L_x_1216:
[----:B------:R-:W-:-:S04]  /*17c0*/  UIMAD.WIDE UR6, UR6, 0x2aaaaaab, URZ ;  /* 0x2aaaaaab060678a5 */ /* 0x000fc8000f8e023f */
[----:B------:R-:W-:-:S04]  /*17d0*/  USHF.R.U32.HI UR4, URZ, 0x1f, UR7 ;  /* 0x0000001f3f047899 */ /* 0x000fc80008011607 */
[----:B------:R-:W-:Y:S02]  /*17e0*/  ULEA.HI.SX32 UR7, UR7, UR4, 0x1c ;  /* 0x0000000407077291 */ /* 0x000fe4000f8fe23f */
[----:B------:R-:W-:Y:S02]  /*17f0*/  ULOP3.LUT UR4, UR5, 0xff000000, URZ, 0xc0, !UPT ;  /* 0xff00000005047892 */ /* 0x000fe4000f8ec03f */
[----:B------:R-:W-:Y:S02]  /*1800*/  UISETP.LT.AND UP0, UPT, URZ, UR7, UPT ;  /* 0x000000073f00728c */ /* 0x000fe4000bf01270 */
[----:B------:R-:W-:Y:S02]  /*1810*/  ULOP3.LUT UR5, UR5, 0xff0000, URZ, 0xc0, !UPT ;  /* 0x00ff000005057892 */ /* 0x000fe4000f8ec03f */
[----:B------:R-:W-:Y:S02]  /*1820*/  USEL UR9, URZ, UR7, !UP0 ;  /* 0x000000073f097287 */ /* 0x000fe4000c000000 */
[----:B------:R-:W-:-:S04]  /*1830*/  USHF.R.U32.HI UR4, URZ, 0x8, UR4 ;  /* 0x000000083f047899 */ /* 0x000fc80008011604 */
[----:B------:R-:W-:Y:S01]  /*1840*/  ISETP.GT.AND P0, PT, R75, UR9, PT ;  /* 0x000000094b007c0c */ /* 0x000fe2000bf04270 */
[----:B------:R-:W-:-:S03]  /*1850*/  ULEA.HI UR5, UR5, UR4, URZ, 0x10 ;  /* 0x0000000405057291 */ /* 0x000fc6000f8f803f */
[----:B------:R-:W-:Y:S01]  /*1860*/  UMOV UR4, URZ ;  /* 0x0000003f00047c82 */ /* 0x000fe20008000000 */
[----:B------:R-:W-:Y:S02]  /*1870*/  ULOP3.LUT UR6, UR5, 0xff, URZ, 0xc0, !UPT ;  /* 0x000000ff05067892 */ /* 0x000fe4000f8ec03f */
[----:B------:R-:W-:-:S04]  /*1880*/  USHF.R.U32.HI UR5, URZ, 0x10, UR5 ;  /* 0x000000103f057899 */ /* 0x000fc80008011605 */
[----:B------:R-:W-:Y:S02]  /*1890*/  IMAD.U32 R165, RZ, RZ, UR6 ;  /* 0x00000006ffa57e24 */ /* 0x000fe4000f8e00ff */
[----:B------:R-:W-:Y:S01]  /*18a0*/  IMAD.U32 R164, RZ, RZ, UR5 ;  /* 0x00000005ffa47e24 */ /* 0x000fe2000f8e00ff */
[----:B------:R-:W-:Y:S06]  /*18b0*/  @!P0 BRA `(.L_x_1219) ;  /* 0x00000000009c8947 */ /* 0x000fec0003800000 */
[----:B------:R-:W-:Y:S01]  /*18c0*/  R2UR UR5, R164 ;  /* 0x00000000a40572ca */ /* 0x000fe200000e0000 */
[----:B------:R-:W-:-:S12]  /*18d0*/  ULDC UR4, c[0x0][0x9f0] ;  /* 0x00027c0000047ab9 */ /* 0x000fd80000000800 */
[----:B------:R-:W-:-:S04]  /*18e0*/  UISETP.NE.AND UP0, UPT, UR5, URZ, UPT ;  /* 0x0000003f0500728c */ /* 0x000fc8000bf05270 */
[----:B------:R-:W-:-:S03]  /*18f0*/  USEL UR10, UR5, UR4, UP0 ;  /* 0x00000004050a7287 */ /* 0x000fc60008000000 */
[----:B------:R-:W-:-:S03]  /*1900*/  UMOV UR4, URZ ;  /* 0x0000003f00047c82 */ /* 0x000fc60008000000 */
[----:B------:R-:W-:-:S05]  /*1910*/  IMAD.U32 R4, RZ, RZ, UR10 ;  /* 0x0000000aff047e24 */ /* 0x000fca000f8e00ff */
[----:B------:R-:W-:-:S04]  /*1920*/  IABS R0, R4 ;  /* 0x0000000400007213 */ /* 0x000fc80000000000 */
[----:B------:R-:W-:Y:S02]  /*1930*/  R2UR UR11, R0 ;  /* 0x00000000000b72ca */ /* 0x000fe400000e0000 */
[----:B------:R-:W-:Y:S02]  /*1940*/  IADD3 R0, R4, -0x1, R75 ;  /* 0xffffffff04007810 */ /* 0x000fe40007ffe04b */
[----:B------:R-:W-:Y:S02]  /*1950*/  IABS R4, R4 ;  /* 0x0000000400047213 */ /* 0x000fe40000000000 */
[----:B------:R-:W-:-:S03]  /*1960*/  R2UR UR6, R0 ;  /* 0x00000000000672ca */ /* 0x000fc600000e0000 */
[----:B------:R-:W-:-:S04]  /*1970*/  IMAD.MOV R4, RZ, RZ, -R4 ;  /* 0x000000ffff047224 */ /* 0x000fc800078e0a04 */
[----:B------:R-:W0:Y:S06]  /*1980*/  I2F.RP R2, UR11 ;  /* 0x0000000b00027d06 */ /* 0x000e2c0008209400 */
[----:B------:R-:W-:-:S06]  /*1990*/  UIADD3 UR6, -UR9, UR6, URZ ;  /* 0x0000000609067290 */ /* 0x000fcc000fffe13f */
[----:B------:R-:W-:Y:S01]  /*19a0*/  IMAD.U32 R0, RZ, RZ, UR6 ;  /* 0x00000006ff007e24 */ /* 0x000fe2000f8e00ff */
[----:B------:R-:W-:Y:S01]  /*19b0*/  ULOP3.LUT UR6, UR6, UR10, URZ, 0x3c, !UPT ;  /* 0x0000000a06067292 */ /* 0x000fe2000f8e3c3f */
[----:B0-----:R-:W0:Y:S03]  /*19c0*/  MUFU.RCP R2, R2 ;  /* 0x0000000200027308 */ /* 0x001e260000001000 */
[----:B------:R-:W-:-:S04]  /*19d0*/  IABS R0, R0 ;  /* 0x0000000000007213 */ /* 0x000fc80000000000 */
[----:B------:R-:W-:Y:S01]  /*19e0*/  R2UR UR8, R0 ;  /* 0x00000000000872ca */ /* 0x000fe200000e0000 */
[----:B------:R-:W-:Y:S02]  /*19f0*/  IMAD.MOV.U32 R0, RZ, RZ, R4 ;  /* 0x000000ffff007224 */ /* 0x000fe400078e0004 */
[----:B0-----:R-:W-:-:S06]  /*1a00*/  VIADD R3, R2, 0xffffffe ;  /* 0x0ffffffe02037836 */ /* 0x001fcc0000000000 */
        /* <DEDUP_REMOVED lines=18> */
.L_x_1219:
[----:B------:R-:W-:Y:S01]  /*1b30*/  R2UR UR5, R165 ;  /* 0x00000000a50572ca */ /* 0x000fe200000e0000 */
[----:B------:R-:W-:Y:S01]  /*1b40*/  IMAD.U32 R0, RZ, RZ, UR4 ;  /* 0x00000004ff007e24 */ /* 0x000fe2000f8e00ff */
[----:B------:R-:W-:Y:S01]  /*1b50*/  PLOP3.LUT P0, PT, PT, PT, PT, 0x80, 0x0 ;  /* 0x000000000000781c */ /* 0x000fe20003f0f070 */
[----:B------:R-:W-:Y:S01]  /*1b60*/  IMAD.MOV.U32 R94, RZ, RZ, RZ ;  /* 0x000000ffff5e7224 */ /* 0x000fe200078e00ff */
        /* <DEDUP_REMOVED lines=9> */
[----:B------:R-:W-:Y:S01]  /*1c00*/  UIMAD UR5, UR5, UR4, UR9 ;  /* 0x00000004050572a4 */ /* 0x000fe2000f8e0209 */
[----:B------:R-:W-:-:S02]  /*1c10*/  CS2R R68, SRZ ;  /* 0x0000000000447805 */ /* 0x000fc4000001ff00 */
[----:B------:R-:W-:Y:S02]  /*1c20*/  CS2R R66, SRZ ;  /* 0x0000000000427805 */ /* 0x000fe4000001ff00 */
[----:B------:R-:W-:Y:S02]  /*1c30*/  CS2R R64, SRZ ;  /* 0x0000000000407805 */ /* 0x000fe4000001ff00 */
[----:B------:R-:W-:Y:S02]  /*1c40*/  CS2R R62, SRZ ;  /* 0x00000000003e7805 */ /* 0x000fe4000001ff00 */
[----:B------:R-:W-:Y:S02]  /*1c50*/  CS2R R60, SRZ ;  /* 0x00000000003c7805 */ /* 0x000fe4000001ff00 */
[----:B------:R-:W-:Y:S01]  /*1c60*/  VIADDMNMX R75, R0, UR5, R75, PT ;  /* 0x00000005004b7c46 */ /* 0x000fe2000b80014b */
[----:B------:R-:W-:Y:S01]  /*1c70*/  IMAD.U32 R161, RZ, RZ, UR5 ;  /* 0x00000005ffa17e24 */ /* 0x000fe2000f8e00ff */
[----:B------:R-:W-:Y:S01]  /*1c80*/  CS2R R58, SRZ ;  /* 0x00000000003a7805 */ /* 0x000fe2000001ff00 */
[----:B------:R-:W-:Y:S01]  /*1c90*/  IMAD.MOV.U32 R0, RZ, RZ, RZ ;  /* 0x000000ffff007224 */ /* 0x000fe200078e00ff */
[----:B------:R-:W-:-:S02]  /*1ca0*/  ISETP.GT.AND P1, PT, R75, UR5, PT ;  /* 0x000000054b007c0c */ /* 0x000fc4000bf24270 */
        /* <DEDUP_REMOVED lines=49> */
.L_x_1221:
[----:B------:R-:W-:Y:S02]  /*1fc0*/  R2UR UR6, R184 ;  /* 0x00000000b80672ca */ /* 0x000fe400000e0000 */
[----:B------:R-:W-:-:S11]  /*1fd0*/  R2UR UR5, R204 ;  /* 0x00000000cc0572ca */ /* 0x000fd600000e0000 */
[----:B------:R-:W-:Y:S02]  /*1fe0*/  ULEA.HI UR4, UR6, UR6, URZ, 0x1 ;  /* 0x0000000606047291 */ /* 0x000fe4000f8f083f */
[----:B------:R-:W-:Y:S02]  /*1ff0*/  IMAD.U32 R2, RZ, RZ, UR5 ;  /* 0x00000005ff027e24 */ /* 0x000fe4000f8e00ff */
[----:B------:R-:W-:-:S03]  /*2000*/  ULOP3.LUT UR4, UR4, 0xfffffffe, URZ, 0xc0, !UPT ;  /* 0xfffffffe04047892 */ /* 0x000fc6000f8ec03f */
[----:B------:R-:W-:Y:S01]  /*2010*/  ISETP.NE.AND P0, PT, R2, 0x3, PT ;  /* 0x000000030200780c */ /* 0x000fe20003f05270 */
[----:B------:R-:W-:-:S06]  /*2020*/  UIADD3 UR4, UR6, -UR4, URZ ;  /* 0x8000000406047290 */ /* 0x000fcc000fffe03f */
[----:B------:R-:W-:-:S05]  /*2030*/  IMAD.U32 R0, RZ, RZ, UR4 ;  /* 0x00000004ff007e24 */ /* 0x000fca000f8e00ff */
[----:B------:R-:W-:-:S04]  /*2040*/  SHF.L.U32 R0, R0, 0x1f, RZ ;  /* 0x0000001f00007819 */ /* 0x000fc800000006ff */
[----:B------:R-:W0:Y:S02]  /*2050*/  SYNCS.PHASECHK.TRANS64.TRYWAIT P1, [UR60+0x2a800], R0 ;  /* 0x02a80000ff0075a7 */ /* 0x000e24000802017c */
[----:B0-----:R-:W-:Y:S05]  /*2060*/  @!P1 BRA `(.L_x_1222) ;  /* 0x0000014800f49947 */ /* 0x001fea0003800000 */
.L_x_1418:
[----:B------:R-:W-:Y:S05]  /*2070*/  @!P0 BRA `(.L_x_1223) ;  /* 0x0000000000048947 */ /* 0x000fea0003800000 */
[----:B------:R-:W-:Y:S01]  /*2080*/  BPT.TRAP 0x1 ;  /* 0x000000040000795c */ /* 0x000fe20000300000 */
.L_x_1223:
[----:B0-----:R-:W-:Y:S02]  /*2090*/  IMAD.U32 R3, RZ, RZ, UR39 ;  /* 0x00000027ff037e24 */ /* 0x001fe4000f8e00ff */
[----:B------:R-:W-:-:S03]  /*20a0*/  IMAD.U32 R0, RZ, RZ, UR38 ;  /* 0x00000026ff007e24 */ /* 0x000fc6000f8e00ff */
[----:B------:R-:W-:Y:S02]  /*20b0*/  LEA R3, R3, UR60, 0x3 ;  /* 0x0000003c03037c11 */ /* 0x000fe4000f8e18ff */
[----:B------:R-:W-:-:S04]  /*20c0*/  SHF.L.U32 R0, R0, 0x1f, RZ ;  /* 0x0000001f00007819 */ /* 0x000fc800000006ff */
[----:B------:R0:W1:Y:S01]  /*20d0*/  SYNCS.PHASECHK.TRANS64.TRYWAIT P1, [R3+URZ+0x2a830], R0 ;  /* 0x02a83000030075a7 */ /* 0x000062000802017f */
[----:B------:R-:W-:Y:S05]  /*20e0*/  @!P0 BRA `(.L_x_1224) ;  /* 0x0000000000048947 */ /* 0x000fea0003800000 */
[----:B------:R-:W-:Y:S01]  /*20f0*/  BPT.TRAP 0x1 ;  /* 0x000000040000795c */ /* 0x000fe20000300000 */
.L_x_1224:
[----:B-1----:R-:W-:Y:S05]  /*2100*/  @P1 BRA `(.L_x_1225) ;  /* 0x0000000000081947 */ /* 0x002fea0003800000 */
[----:B------:R-:W1:Y:S02]  /*2110*/  SYNCS.PHASECHK.TRANS64.TRYWAIT P1, [R3+URZ+0x2a830], R0 ;  /* 0x02a83000030075a7 */ /* 0x000e64000802017f */
[----:B-1----:R-:W-:Y:S05]  /*2120*/  @!P1 BRA `(.L_x_1226) ;  /* 0x0000014800dc9947 */ /* 0x002fea0003800000 */
.L_x_1225:
[----:B------:R-:W-:Y:S05]  /*2130*/  WARPSYNC.ALL ;  /* 0x0000000000007948 */ /* 0x000fea0003800000 */
[----:B------:R-:W-:Y:S01]  /*2140*/  UIADD3 UR4, UR60, 0x18400, URZ ;  /* 0x000184003c047890 */ /* 0x000fe2000fffe03f */
[----:B------:R-:W-:Y:S01]  /*2150*/  WARPGROUP.ARRIVE ;  /* 0x00000000000079c5 */ /* 0x000fe20000000000 */
[----:B------:R-:W-:Y:S01]  /*2160*/  UMOV UR9, 0x40000040 ;  /* 0x4000004000097882 */ /* 0x000fe20000000000 */
[----:B------:R-:W-:Y:S01]  /*2170*/  UMOV UR11, 0x40000040 ;  /* 0x40000040000b7882 */ /* 0x000fe20000000000 */
[----:B------:R-:W-:Y:S01]  /*2180*/  USHF.R.U32.HI UR4, URZ, 0x4, UR4 ;  /* 0x000000043f047899 */ /* 0x000fe20008011604 */
[----:B------:R-:W-:Y:S01]  /*2190*/  IMAD.U32 R5, RZ, RZ, UR9 ;  /* 0x00000009ff057e24 */ /* 0x000fe2000f8e00ff */
[----:B------:R-:W-:Y:S01]  /*21a0*/  UMOV UR57, 0x40000040 ;  /* 0x4000004000397882 */ /* 0x000fe20000000000 */
[----:B------:R-:W-:Y:S01]  /*21b0*/  UMOV UR59, 0x40000040 ;  /* 0x40000040003b7882 */ /* 0x000fe20000000000 */
[----:B------:R-:W-:Y:S01]  /*21c0*/  ULOP3.LUT UR4, UR4, 0x3fff, URZ, 0xc0, !UPT ;  /* 0x00003fff04047892 */ /* 0x000fe2000f8ec03f */
[----:B------:R-:W-:Y:S01]  /*21d0*/  UMOV UR53, 0x40000040 ;  /* 0x4000004000357882 */ /* 0x000fe20000000000 */
[----:B------:R-:W-:-:S02]  /*21e0*/  UMOV UR55, 0x40000040 ;  /* 0x4000004000377882 */ /* 0x000fc40000000000 */
[----:B------:R-:W-:Y:S02]  /*21f0*/  ULOP3.LUT UR5, UR4, 0x10000, URZ, 0xfc, !UPT ;  /* 0x0001000004057892 */ /* 0x000fe4000f8efc3f */
[----:B------:R-:W-:Y:S01]  /*2200*/  ULOP3.LUT UR4, UR40, 0x10000, URZ, 0xfc, !UPT ;  /* 0x0001000028047892 */ /* 0x000fe2000f8efc3f */
[----:B------:R-:W-:Y:S01]  /*2210*/  UMOV UR13, 0x40000040 ;  /* 0x40000040000d7882 */ /* 0x000fe20000000000 */
[----:B------:R-:W-:Y:S02]  /*2220*/  UMOV UR15, 0x40000040 ;  /* 0x40000040000f7882 */ /* 0x000fe40000000000 */
[----:B------:R-:W-:Y:S01]  /*2230*/  IMAD.U32 R9, RZ, RZ, UR5 ;  /* 0x00000005ff097e24 */ /* 0x000fe2000f8e00ff */
[----:B------:R-:W-:Y:S02]  /*2240*/  UIMAD UR5, UR39, 0x900, UR5 ;  /* 0x00000900270578a4 */ /* 0x000fe4000f8e0205 */
[----:B------:R-:W-:Y:S01]  /*2250*/  UMOV UR8, UR4 ;  /* 0x0000000400087c82 */ /* 0x000fe20008000000 */
[----:B------:R-:W-:Y:S01]  /*2260*/  UIADD3 UR56, UR4, 0x2, URZ ;  /* 0x0000000204387890 */ /* 0x000fe2000fffe03f */
[----:B------:R-:W-:Y:S01]  /*2270*/  IMAD.U32 R4, RZ, RZ, UR8 ;  /* 0x00000008ff047e24 */ /* 0x000fe2000f8e00ff */
[----:B------:R-:W-:-:S02]  /*2280*/  UIADD3 UR58, UR5, 0x2, URZ ;  /* 0x00000002053a7890 */ /* 0x000fc4000fffe03f */
[----:B------:R-:W-:Y:S01]  /*2290*/  UMOV UR10, UR5 ;  /* 0x00000005000a7c82 */ /* 0x000fe20008000000 */
[----:B------:R-:W-:Y:S01]  /*22a0*/  UIADD3 UR52, UR4, 0x4, URZ ;  /* 0x0000000404347890 */ /* 0x000fe2000fffe03f */
[----:B------:R-:W-:Y:S01]  /*22b0*/  HGMMA.64x96x16.F32 R24, gdesc[UR8], RZ, !UPT, gsb0 ;  /* 0x01600000081879f0 */ /* 0x000fe2000c0008ff */
[----:B------:R-:W-:Y:S02]  /*22c0*/  UIADD3 UR54, UR5, 0x4, URZ ;  /* 0x0000000405367890 */ /* 0x000fe4000fffe03f */
[----:B------:R-:W-:Y:S02]  /*22d0*/  UIADD3 UR8, UR4, 0x6, URZ ;  /* 0x0000000604087890 */ /* 0x000fe4000fffe03f */
[----:B------:R-:W-:Y:S01]  /*22e0*/  UIADD3 UR10, UR5, 0x6, URZ ;  /* 0x00000006050a7890 */ /* 0x000fe2000fffe03f */
[----:B------:R-:W-:Y:S01]  /*22f0*/  UMOV UR9, 0x40000040 ;  /* 0x4000004000097882 */ /* 0x000fe20000000000 */
[----:B------:R-:W-:Y:S01]  /*2300*/  UMOV UR11, 0x40000040 ;  /* 0x40000040000b7882 */ /* 0x000fe20000000000 */
[----:B------:R-:W-:-:S02]  /*2310*/  UIADD3 UR12, UR4, 0x400, URZ ;  /* 0x00000400040c7890 */ /* 0x000fc4000fffe03f */
        /* <DEDUP_REMOVED lines=65> */
.L_x_1227:
[----:B------:R-:W-:Y:S01]  /*2730*/  R2UR UR4, R19 ;  /* 0x00000000130472ca */ /* 0x000fe200000e0000 */
[----:B------:R-:W2:Y:S01]  /*2740*/  S2UR UR6, SR_CgaCtaId ;  /* 0x00000000000679c3 */ /* 0x000ea20000008800 */
[----:B------:R-:W-:Y:S01]  /*2750*/  R2UR UR5, R22 ;  /* 0x00000000160572ca */ /* 0x000fe200000e0000 */
[----:B------:R-:W-:Y:S01]  /*2760*/  UISETP.NE.AND UP0, UPT, UR61, URZ, UPT ;  /* 0x0000003f3d00728c */ /* 0x000fe2000bf05270 */
[----:B------:R-:W-:Y:S01]  /*2770*/  ULDC UR11, c[0x0][0x9dc] ;  /* 0x00027700000b7ab9 */ /* 0x000fe20000000800 */
[----:B------:R-:W-:-:S08]  /*2780*/  ULDC UR10, c[0x0][0x9e0] ;  /* 0x00027800000a7ab9 */ /* 0x000fd00000000800 */
[----:B------:R-:W-:Y:S01]  /*2790*/  UISETP.NE.AND UP1, UPT, UR4, URZ, UPT ;  /* 0x0000003f0400728c */ /* 0x000fe2000bf25270 */
[----:B------:R-:W-:Y:S01]  /*27a0*/  R2UR UR4, R3 ;  /* 0x00000000030472ca */ /* 0x000fe200000e0000 */
[----:B01----:R-:W-:Y:S02]  /*27b0*/  VIADD R0, R23, UR5 ;  /* 0x0000000517007c36 */ /* 0x003fe40008000000 */
[----:B------:R-:W-:Y:S02]  /*27c0*/  IMAD R3, R75, -0x60, R16 ;  /* 0xffffffa04b037824 */ /* 0x000fe400078e0210 */
[----:B------:R-:W-:Y:S02]  /*27d0*/  PLOP3.LUT P1, PT, PT, PT, UP1, 0x80, 0x0 ;  /* 0x000000000000781c */ /* 0x000fe40003f2f018 */
[----:B------:R-:W-:Y:S02]  /*27e0*/  PLOP3.LUT P2, PT, PT, PT, UP1, 0x80, 0x0 ;  /* 0x000000000000781c */ /* 0x000fe40003f4f018 */
[----:B------:R-:W-:Y:S01]  /*27f0*/  IADD3 R10, -R18, 0x60, R3 ;  /* 0x00000060120a7810 */ /* 0x000fe20007ffe103 */
[----:B------:R-:W-:-:S03]  /*2800*/  @UP1 ULDC UR5, c[0x0][0x44c] ;  /* 0x0001130000051ab9 */ /* 0x000fc60000000800 */
[----:B------:R-:W-:-:S04]  /*2810*/  UIADD3 UR4, UR4, 0x2a840, URZ ;  /* 0x0002a84004047890 */ /* 0x000fc8000fffe03f */
[----:B--2---:R-:W-:Y:S01]  /*2820*/  UPRMT UR4, UR6, 0x654, UR4 ;  /* 0x0000065406047896 */ /* 0x004fe20008000004 */
[----:B------:R-:W-:Y:S01]  /*2830*/  @P1 IMAD.HI.U32 R2, R0, UR5, RZ ;  /* 0x0000000500021c27 */ /* 0x000fe2000f8e00ff */
[----:B------:R-:W-:Y:S01]  /*2840*/  @UP1 ULDC UR5, c[0x0][0x450] ;  /* 0x0001140000051ab9 */ /* 0x000fe20000000800 */
[----:B------:R-:W-:-:S03]  /*2850*/  PLOP3.LUT P1, PT, PT, PT, UP0, 0x40, 0x0 ;  /* 0x000000000000781c */ /* 0x000fc60003f2e808 */
[----:B------:R-:W-:Y:S01]  /*2860*/  @P2 SHF.R.U32.HI R0, RZ, UR5, R2 ;  /* 0x00000005ff002c19 */ /* 0x000fe20008011602 */
[----:B------:R-:W-:Y:S02]  /*2870*/  IMAD.MOV.U32 R2, RZ, RZ, -0x60 ;  /* 0xffffffa0ff027424 */ /* 0x000fe400078e00ff */
[----:B------:R-:W-:Y:S01]  /*2880*/  SYNCS.ARRIVE.TRANS64.RED.A1T0 RZ, [UR4], RZ ;  /* 0x000000ffffff79a7 */ /* 0x000fe20008100404 */
[----:B------:R-:W-:Y:S01]  /*2890*/  ULOP3.LUT UR4, URZ, UR11, URZ, 0x33, !UPT ;  /* 0x0000000b3f047292 */ /* 0x000fe2000f8e333f */
[----:B------:R-:W0:Y:S01]  /*28a0*/  SHFL.IDX PT, R11, R0, RZ, 0x1c1f ;  /* 0x001c1fff000b7589 */ /* 0x000e2200000e0000 */
[----:B------:R-:W-:-:S04]  /*28b0*/  IMAD R7, R75, R2, 0x61 ;  /* 0x000000614b077424 */ /* 0x000fc800078e0202 */
[----:B------:R-:W-:Y:S01]  /*28c0*/  VIADD R73, R7, 0xffffffff ;  /* 0xffffffff07497836 */ /* 0x000fe20000000000 */
[----:B------:R-:W-:-:S03]  /*28d0*/  IADD3 R2, R16, R7, -R18 ;  /* 0x0000000710027210 */ /* 0x000fc60007ffe812 */
[----:B------:R-:W-:Y:S02]  /*28e0*/  IMAD.IADD R14, R73, 0x1, -R18 ;  /* 0x00000001490e7824 */ /* 0x000fe400078e0a12 */
[----:B------:R-:W-:-:S04]  /*28f0*/  IMAD.IADD R2, R2, 0x1, -R17 ;  /* 0x0000000102027824 */ /* 0x000fc800078e0a11 */
[C---:B------:R-:W-:Y:S02]  /*2900*/  VIADD R7, R2.reuse, UR10 ;  /* 0x0000000a02077c36 */ /* 0x040fe40008000000 */
[----:B------:R-:W-:-:S03]  /*2910*/  VIADD R12, R2, UR4 ;  /* 0x00000004020c7c36 */ /* 0x000fc60008000000 */
[----:B0-----:R-:W-:Y:S01]  /*2920*/  VIADDMNMX R2, R11, R7, R10, PT ;  /* 0x000000070b027246 */ /* 0x001fe2000380010a */
[----:B------:R-:W-:Y:S01]  /*2930*/  IMAD.IADD R6, R12, 0x1, R11 ;  /* 0x000000010c067824 */ /* 0x000fe200078e020b */
[----:B------:R-:W-:Y:S06]  /*2940*/  @P1 BRA `(.L_x_1228) ;  /* 0x00000000005c1947 */ /* 0x000fec0003800000 */
[----:B------:R-:W-:Y:S01]  /*2950*/  IADD3 R3, -R17, R16, R11 ;  /* 0x0000001011037210 */ /* 0x000fe20007ffe10b */
        /* <DEDUP_REMOVED lines=12> */
.L_x_1230:
[----:B------:R-:W-:Y:S02]  /*2a20*/  ULDC UR4, c[0x0][0x9e4] ;  /* 0x0002790000047ab9 */ /* 0x000fe40000000800 */
[----:B------:R-:W-:-:S05]  /*2a30*/  IMAD.U32 R11, RZ, RZ, UR4 ;  /* 0x00000004ff0b7e24 */ /* 0x000fca000f8e00ff */
[----:B------:R-:W-:-:S13]  /*2a40*/  ISETP.NE.AND P1, PT, R11, 0x1, PT ;  /* 0x000000010b00780c */ /* 0x000fda0003f25270 */
[----:B------:R-:W0:Y:S02]  /*2a50*/  @P1 LDC.64 R20, c[0x0][0x9e8] ;  /* 0x00027a00ff141b82 */ /* 0x000e240000000a00 */
[----:B0-----:R-:W-:-:S05]  /*2a60*/  @P1 IMAD.HI.U32 R8, R3, R20, RZ ;  /* 0x0000001403081227 */ /* 0x001fca00078e00ff */
[----:B------:R-:W-:-:S07]  /*2a70*/  @P1 SHF.R.U32.HI R3, RZ, R21, R8 ;  /* 0x00000015ff031219 */ /* 0x000fce0000011608 */
.L_x_1231:
[----:B------:R-:W-:Y:S05]  /*2a80*/  BSYNC B0 ;  /* 0x0000000000007941 */ /* 0x000fea0003800000 */
.L_x_1229:
[----:B------:R-:W-:-:S05]  /*2a90*/  IMAD R3, R3, R11, R14 ;  /* 0x0000000b03037224 */ /* 0x000fca00078e020e */
[----:B------:R-:W-:Y:S02]  /*2aa0*/  VIADDMNMX R2, R3, R11, R2, PT ;  /* 0x0000000b03027246 */ /* 0x000fe40003800102 */
[----:B------:R-:W-:-:S07]  /*2ab0*/  VIMNMX R6, R6, R3, !PT ;  /* 0x0000000306067248 */ /* 0x000fce0007fe0100 */
.L_x_1228:
[C---:B------:R-:W-:Y:S01]  /*2ac0*/  ISETP.GE.AND P2, PT, R73.reuse, 0x9, PT ;  /* 0x000000094900780c */ /* 0x040fe20003f46270 */
[----:B------:R-:W-:Y:S01]  /*2ad0*/  UISETP.NE.AND UP0, UPT, UR61, URZ, UPT ;  /* 0x0000003f3d00728c */ /* 0x000fe2000bf05270 */
        /* <DEDUP_REMOVED lines=8> */
[----:B------:R-:W-:Y:S02]  /*2b60*/  ISETP.GE.AND P6, PT, R73, 0xa, PT ;  /* 0x0000000a4900780c */ /* 0x000fe40003fc6270 */
[----:B------:R-:W-:Y:S02]  /*2b70*/  FSEL R103, R25, -INF , !P4 ;  /* 0xff80000019677808 */ /* 0x000fe40006000000 */
[----:B------:R-:W-:-:S02]  /*2b80*/  P2R R76, PR, RZ, 0x20 ;  /* 0x00000020ff4c7803 */ /* 0x000fc40000000000 */
[----:B------:R-:W-:Y:S02]  /*2b90*/  ISETP.LT.OR P3, PT, R2, 0x11, P3 ;  /* 0x000000110200780c */ /* 0x000fe40001f61670 */
[----:B------:R-:W-:Y:S02]  /*2ba0*/  ISETP.GT.AND P4, PT, R6, 0x9, !P6 ;  /* 0x000000090600780c */ /* 0x000fe40007784270 */
[----:B------:R-:W-:Y:S02]  /*2bb0*/  ISETP.GE.AND P5, PT, R73, 0x12, PT ;  /* 0x000000124900780c */ /* 0x000fe40003fa6270 */
[----:B------:R-:W-:Y:S02]  /*2bc0*/  FSEL R99, R32, -INF , !P3 ;  /* 0xff80000020637808 */ /* 0x000fe40005800000 */
[----:B------:R-:W-:Y:S02]  /*2bd0*/  ISETP.LT.OR P4, PT, R2, 0xa, P4 ;  /* 0x0000000a0200780c */ /* 0x000fe40002781670 */
[----:B------:R-:W-:-:S02]  /*2be0*/  ISETP.GT.AND P3, PT, R6, 0x11, !P5 ;  /* 0x000000110600780c */ /* 0x000fc40006f64270 */
[----:B------:R-:W-:Y:S02]  /*2bf0*/  FSEL R85, R29, -INF , !P4 ;  /* 0xff8000001d557808 */ /* 0x000fe40006000000 */
[----:B------:R-:W-:Y:S01]  /*2c00*/  ISETP.LT.OR P3, PT, R2, 0x12, P3 ;  /* 0x000000120200780c */ /* 0x000fe20001f61670 */
[----:B------:R-:W0:Y:S01]  /*2c10*/  SHFL.IDX PT, R29, R0, 0x1, 0x1c1f ;  /* 0x003c1f00001d7f89 */ /* 0x000e2200000e0000 */
        /* <DEDUP_REMOVED lines=72> */
[----:B------:R-:W-:Y:S02]  /*30a0*/  ISETP.GE.AND P3, PT, R73, 0x51, PT ;  /* 0x000000514900780c */ /* 0x000fe40003f66270 */
[----:B------:R-:W-:Y:S02]  /*30b0*/  P2R R72, PR, RZ, 0x40 ;  /* 0x00000040ff487803 */ /* 0x000fe40000000000 */
[----:B------:R-:W-:Y:S02]  /*30c0*/  ISETP.GT.AND P4, PT, R6, 0x50, !P3 ;  /* 0x000000500600780c */ /* 0x000fe40005f84270 */
[----:B0-----:R-:W-:-:S02]  /*30d0*/  VIADDMNMX R0, R29, R7, R10, PT ;  /* 0x000000071d007246 */ /* 0x001fc4000380010a */
        /* <DEDUP_REMOVED lines=17> */
[----:B------:R-:W-:-:S04]  /*31f0*/  ISETP.GT.AND P6, PT, R6, 0x59, !P6 ;  /* 0x000000590600780c */ /* 0x000fc800077c4270 */
[----:B------:R-:W-:Y:S01]  /*3200*/  ISETP.LT.OR P6, PT, R2, 0x5a, P6 ;  /* 0x0000005a0200780c */ /* 0x000fe200037c1670 */
[----:B------:R-:W-:-:S03]  /*3210*/  IMAD.IADD R2, R12, 0x1, R29 ;  /* 0x000000010c027824 */ /* 0x000fc600078e021d */
[----:B------:R-:W-:Y:S02]  /*3220*/  FSEL R69, R69, -INF , !P6 ;  /* 0xff80000045457808 */ /* 0x000fe40007000000 */
[----:B------:R-:W-:-:S13]  /*3230*/  PLOP3.LUT P6, PT, PT, PT, UP0, 0x40, 0x0 ;  /* 0x000000000000781c */ /* 0x000fda0003fce808 */
[----:B------:R-:W-:Y:S05]  /*3240*/  @P6 BRA `(.L_x_1232) ;  /* 0x00000000005c6947 */ /* 0x000fea0003800000 */
        /* <DEDUP_REMOVED lines=13> */
.L_x_1234:
[----:B------:R-:W-:Y:S02]  /*3320*/  ULDC UR4, c[0x0][0x9e4] ;  /* 0x0002790000047ab9 */ /* 0x000fe40000000800 */
[----:B------:R-:W-:-:S05]  /*3330*/  IMAD.U32 R8, RZ, RZ, UR4 ;  /* 0x00000004ff087e24 */ /* 0x000fca000f8e00ff */
[----:B------:R-:W-:-:S13]  /*3340*/  ISETP.NE.AND P6, PT, R8, 0x1, PT ;  /* 0x000000010800780c */ /* 0x000fda0003fc5270 */
[----:B------:R-:W0:Y:S02]  /*3350*/  @P6 LDC.64 R6, c[0x0][0x9e8] ;  /* 0x00027a00ff066b82 */ /* 0x000e240000000a00 */
[----:B0-----:R-:W-:-:S05]  /*3360*/  @P6 IMAD.HI.U32 R6, R29, R6, RZ ;  /* 0x000000061d066227 */ /* 0x001fca00078e00ff */
[----:B------:R-:W-:-:S07]  /*3370*/  @P6 SHF.R.U32.HI R29, RZ, R7, R6 ;  /* 0x00000007ff1d6219 */ /* 0x000fce0000011606 */
.L_x_1235:
[----:B------:R-:W-:Y:S05]  /*3380*/  BSYNC B0 ;  /* 0x0000000000007941 */ /* 0x000fea0003800000 */
.L_x_1233:
[----:B------:R-:W-:-:S05]  /*3390*/  IMAD R29, R29, R8, R14 ;  /* 0x000000081d1d7224 */ /* 0x000fca00078e020e */
[----:B------:R-:W-:Y:S02]  /*33a0*/  VIADDMNMX R0, R29, R8, R0, PT ;  /* 0x000000081d007246 */ /* 0x000fe40003800100 */
[----:B------:R-:W-:-:S07]  /*33b0*/  VIMNMX R2, R2, R29, !PT ;  /* 0x0000001d02027248 */ /* 0x000fce0007fe0100 */
.L_x_1232:
[C---:B------:R-:W-:Y:S01]  /*33c0*/  ISETP.GT.AND P1, PT, R2.reuse, 0x1, !P1 ;  /* 0x000000010200780c */ /* 0x040fe20004f24270 */
[----:B------:R-:W-:Y:S01]  /*33d0*/  UISETP.NE.AND UP0, UPT, UR61, URZ, UPT ;  /* 0x0000003f3d00728c */ /* 0x000fe2000bf05270 */
        /* <DEDUP_REMOVED lines=18> */
[----:B------:R-:W-:Y:S02]  /*3500*/  ISETP.GT.AND P1, PT, R2, 0x11, !P2 ;  /* 0x000000110200780c */ /* 0x000fe40005724270 */
[----:B------:R-:W-:Y:S02]  /*3510*/  ISETP.NE.AND P2, PT, R37, RZ, PT ;  /* 0x000000ff2500720c */ /* 0x000fe40003f45270 */
[----:B------:R-:W-:Y:S02]  /*3520*/  ISETP.LT.OR P1, PT, R0, 0x12, P1 ;  /* 0x000000120000780c */ /* 0x000fe40000f21670 */
[----:B------:R-:W-:Y:S02]  /*3530*/  FMNMX.FTZ R6, R99, R6, !PT ;  /* 0x0000000663067209 */ /* 0x000fe40007810000 */
[----:B------:R-:W-:-:S02]  /*3540*/  FSEL R35, R35, -INF , !P1 ;  /* 0xff80000023237808 */ /* 0x000fc40004800000 */
[----:B------:R-:W-:Y:S02]  /*3550*/  ISETP.GT.AND P1, PT, R2, 0x18, !P6 ;  /* 0x000000180200780c */ /* 0x000fe40007724270 */
[----:B------:R-:W-:Y:S02]  /*3560*/  FMNMX.FTZ R6, R87, R6, !PT ;  /* 0x0000000657067209 */ /* 0x000fe40007810000 */
[----:B------:R-:W-:Y:S02]  /*3570*/  ISETP.LT.OR P1, PT, R0, 0x19, P1 ;  /* 0x000000190000780c */ /* 0x000fe40000f21670 */
[----:B------:R-:W-:Y:S02]  /*3580*/  FMNMX.FTZ R6, R97, R6, !PT ;  /* 0x0000000661067209 */ /* 0x000fe40007810000 */
[----:B------:R-:W-:Y:S02]  /*3590*/  FSEL R37, R38, -INF , !P1 ;  /* 0xff80000026257808 */ /* 0x000fe40004800000 */
[----:B------:R-:W-:-:S02]  /*35a0*/  ISETP.NE.AND P1, PT, R36, RZ, PT ;  /* 0x000000ff2400720c */ /* 0x000fc40003f25270 */
[----:B------:R-:W-:Y:S02]  /*35b0*/  FMNMX.FTZ R6, R89, R6, !PT ;  /* 0x0000000659067209 */ /* 0x000fe40007810000 */
        /* <DEDUP_REMOVED lines=38> */
[----:B------:R-:W-:Y:S01]  /*3820*/  ISETP.NE.AND P6, PT, R20, RZ, PT ;  /* 0x000000ff1400720c */ /* 0x000fe20003fc5270 */
[----:B------:R-:W0:Y:S01]  /*3830*/  SHFL.BFLY PT, R7, R6, 0x2, 0x1f ;  /* 0x0c401f0006077f89 */ /* 0x000e2200000e0000 */
[----:B------:R-:W-:Y:S02]  /*3840*/  FSEL R77, R50, -INF , !P1 ;  /* 0xff800000324d7808 */ /* 0x000fe40004800000 */
[----:B------:R-:W-:-:S02]  /*3850*/  ISETP.NE.AND P1, PT, R48, RZ, PT ;  /* 0x000000ff3000720c */ /* 0x000fc40003f25270 */
[----:B------:R-:W-:Y:S02]  /*3860*/  R2UR UR4, R19 ;  /* 0x00000000130472ca */ /* 0x000fe400000e0000 */
[C---:B------:R-:W-:Y:S02]  /*3870*/  ISETP.GT.AND P1, PT, R2.reuse, 0x31, !P1 ;  /* 0x000000310200780c */ /* 0x040fe40004f24270 */
[----:B------:R-:W-:Y:S02]  /*3880*/  ISETP.GT.AND P3, PT, R2, 0x50, !P3 ;  /* 0x000000500200780c */ /* 0x000fe40005f64270 */
[----:B------:R-:W-:Y:S02]  /*3890*/  ISETP.LT.OR P1, PT, R0, 0x32, P1 ;  /* 0x000000320000780c */ /* 0x000fe40000f21670 */
[----:B------:R-:W-:Y:S02]  /*38a0*/  ISETP.GT.AND P4, PT, R2, 0x51, !P4 ;  /* 0x000000510200780c */ /* 0x000fe40006784270 */
[----:B------:R-:W-:-:S02]  /*38b0*/  FSEL R51, R51, -INF , !P1 ;  /* 0xff80000033337808 */ /* 0x000fc40004800000 */
[----:B------:R-:W-:Y:S01]  /*38c0*/  ISETP.NE.AND P1, PT, R80, RZ, PT ;  /* 0x000000ff5000720c */ /* 0x000fe20003f25270 */
[----:B------:R-:W-:Y:S01]  /*38d0*/  UISETP.NE.AND UP1, UPT, UR4, URZ, UPT ;  /* 0x0000003f0400728c */ /* 0x000fe2000bf25270 */
[----:B------:R-:W-:Y:S02]  /*38e0*/  ISETP.LT.OR P3, PT, R0, 0x51, P3 ;  /* 0x000000510000780c */ /* 0x000fe40001f61670 */
[C---:B------:R-:W-:Y:S01]  /*38f0*/  ISETP.GT.AND P1, PT, R2.reuse, 0x38, !P1 ;  /* 0x000000380200780c */ /* 0x040fe20004f24270 */
[----:B------:R-:W-:Y:S01]  /*3900*/  ULDC UR4, c[0x0][0x988] ;  /* 0x0002620000047ab9 */ /* 0x000fe20000000800 */
[----:B------:R-:W-:Y:S01]  /*3910*/  ISETP.GT.AND P5, PT, R2, 0x58, !P5 ;  /* 0x000000580200780c */ /* 0x000fe20006fa4270 */
[----:B------:R-:W-:Y:S01]  /*3920*/  IMAD.U32 R8, RZ, RZ, UR4 ;  /* 0x00000004ff087e24 */ /* 0x000fe2000f8e00ff */
[----:B------:R-:W-:Y:S02]  /*3930*/  ISETP.LT.OR P1, PT, R0, 0x39, P1 ;  /* 0x000000390000780c */ /* 0x000fe40000f21670 */
[----:B0-----:R-:W-:-:S02]  /*3940*/  FMNMX.FTZ R10, R6, R7, !PT ;  /* 0x00000007060a7209 */ /* 0x001fc40007810000 */
[----:B------:R-:W-:Y:S01]  /*3950*/  FSEL R79, R54, -INF , !P1 ;  /* 0xff800000364f7808 */ /* 0x000fe20004800000 */
[----:B------:R-:W-:Y:S01]  /*3960*/  @UP1 ULDC UR4, c[0x0][0x44c] ;  /* 0x0001130000041ab9 */ /* 0x000fe20000000800 */
[----:B------:R-:W-:Y:S01]  /*3970*/  ISETP.NE.AND P1, PT, R52, RZ, PT ;  /* 0x000000ff3400720c */ /* 0x000fe20003f25270 */
[----:B------:R-:W0:Y:S01]  /*3980*/  SHFL.BFLY PT, R7, R10, 0x1, 0x1f ;  /* 0x0c201f000a077f89 */ /* 0x000e2200000e0000 */
[----:B------:R-:W-:Y:S01]  /*3990*/  ISETP.LT.OR P4, PT, R0, 0x52, P4 ;  /* 0x000000520000780c */ /* 0x000fe20002781670 */
[----:B------:R-:W-:Y:S01]  /*39a0*/  @UP1 ULDC UR14, c[0x0][0x450] ;  /* 0x00011400000e1ab9 */ /* 0x000fe20000000800 */
[----:B------:R-:W-:Y:S02]  /*39b0*/  ISETP.GT.AND P1, PT, R2, 0x39, !P1 ;  /* 0x000000390200780c */ /* 0x000fe40004f24270 */
[C---:B------:R-:W-:Y:S02]  /*39c0*/  ISETP.LT.OR P5, PT, R0.reuse, 0x59, P5 ;  /* 0x000000590000780c */ /* 0x040fe40002fa1670 */
[----:B------:R-:W-:-:S02]  /*39d0*/  ISETP.LT.OR P1, PT, R0, 0x3a, P1 ;  /* 0x0000003a0000780c */ /* 0x000fc40000f21670 */
[----:B------:R-:W-:Y:S02]  /*39e0*/  FSEL R67, R67, -INF , !P4 ;  /* 0xff80000043437808 */ /* 0x000fe40006000000 */
[----:B------:R-:W-:Y:S02]  /*39f0*/  FSEL R55, R55, -INF , !P1 ;  /* 0xff80000037377808 */ /* 0x000fe40004800000 */
[----:B------:R-:W-:Y:S02]  /*3a00*/  ISETP.GT.AND P1, PT, R2, 0x40, !P2 ;  /* 0x000000400200780c */ /* 0x000fe40005724270 */
[----:B------:R-:W-:Y:S02]  /*3a10*/  ISETP.NE.AND P2, PT, R60, RZ, PT ;  /* 0x000000ff3c00720c */ /* 0x000fe40003f45270 */
[----:B------:R-:W-:Y:S02]  /*3a20*/  ISETP.LT.OR P1, PT, R0, 0x41, P1 ;  /* 0x000000410000780c */ /* 0x000fe40000f21670 */
[----:B------:R-:W-:-:S02]  /*3a30*/  ISETP.GT.AND P2, PT, R2, 0x49, !P2 ;  /* 0x000000490200780c */ /* 0x000fc40005744270 */
[----:B------:R-:W-:Y:S02]  /*3a40*/  FSEL R81, R58, -INF , !P1 ;  /* 0xff8000003a517808 */ /* 0x000fe40004800000 */
[----:B------:R-:W-:Y:S02]  /*3a50*/  ISETP.GT.AND P1, PT, R2, RZ, !P6 ;  /* 0x000000ff0200720c */ /* 0x000fe40007724270 */
[----:B0-----:R-:W-:Y:S02]  /*3a60*/  FMNMX.FTZ R7, R10, R7, !PT ;  /* 0x000000070a077209 */ /* 0x001fe40007810000 */
[----:B------:R-:W-:Y:S02]  /*3a70*/  ISETP.LT.OR P1, PT, R0, 0x1, P1 ;  /* 0x000000010000780c */ /* 0x000fe40000f21670 */
[----:B------:R-:W-:Y:S01]  /*3a80*/  ISETP.NE.AND P6, PT, R56, RZ, PT ;  /* 0x000000ff3800720c */ /* 0x000fe20003fc5270 */
[----:B------:R-:W-:Y:S01]  /*3a90*/  FMUL.FTZ R12, R7, R8 ;  /* 0x00000008070c7220 */ /* 0x000fe20000410000 */
[----:B------:R-:W-:-:S02]  /*3aa0*/  FSEL R26, R26, -INF , !P1 ;  /* 0xff8000001a1a7808 */ /* 0x000fc40004800000 */
[----:B------:R-:W-:Y:S02]  /*3ab0*/  FSETP.NEU.FTZ.AND P1, PT, R7, -INF , PT ;  /* 0xff8000000700780b */ /* 0x000fe40003f3d000 */
[----:B------:R-:W-:Y:S02]  /*3ac0*/  FMNMX.FTZ R6, R26, R27, !PT ;  /* 0x0000001b1a067209 */ /* 0x000fe40007810000 */
[----:B------:R-:W-:Y:S02]  /*3ad0*/  FSEL R12, R12, RZ, P1 ;  /* 0x000000ff0c0c7208 */ /* 0x000fe40000800000 */
[----:B------:R-:W-:Y:S02]  /*3ae0*/  FMNMX.FTZ R6, R29, R6, !PT ;  /* 0x000000061d067209 */ /* 0x000fe40007810000 */
[----:B------:R-:W-:Y:S01]  /*3af0*/  ISETP.GT.AND P1, PT, R2, 0x41, !P6 ;  /* 0x000000410200780c */ /* 0x000fe20007724270 */
[--C-:B------:R-:W-:Y:S01]  /*3b00*/  FFMA.FTZ R154, R97, R8, -R12.reuse ;  /* 0x00000008619a7223 */ /* 0x100fe2000001080c */
[----:B------:R-:W-:Y:S01]  /*3b10*/  FMNMX.FTZ R6, R31, R6, !PT ;  /* 0x000000061f067209 */ /* 0x000fe20007810000 */
[-CC-:B------:R-:W-:Y:S01]  /*3b20*/  FFMA.FTZ R148, R95, R8.reuse, -R12.reuse ;  /* 0x000000085f947223 */ /* 0x180fe2000001080c */
[----:B------:R-:W-:Y:S01]  /*3b30*/  ISETP.LT.OR P1, PT, R0, 0x42, P1 ;  /* 0x000000420000780c */ /* 0x000fe20000f21670 */
[--C-:B------:R-:W-:Y:S01]  /*3b40*/  FFMA.FTZ R156, R101, R8, -R12.reuse ;  /* 0x00000008659c7223 */ /* 0x100fe2000001080c */
[----:B------:R-:W-:Y:S01]  /*3b50*/  FMNMX.FTZ R6, R33, R6, !PT ;  /* 0x0000000621067209 */ /* 0x000fe20007810000 */
[-CC-:B------:R-:W-:Y:S01]  /*3b60*/  FFMA.FTZ R158, R105, R8.reuse, -R12.reuse ;  /* 0x00000008699e7223 */ /* 0x180fe2000001080c */
[----:B------:R-:W-:Y:S01]  /*3b70*/  FSEL R83, R59, -INF , !P1 ;  /* 0xff8000003b537808 */ /* 0x000fe20004800000 */
[--C-:B------:R-:W-:Y:S01]  /*3b80*/  FFMA.FTZ R59, R103, R8, -R12.reuse ;  /* 0x00000008673b7223 */ /* 0x100fe2000001080c */
[----:B------:R-:W-:Y:S01]  /*3b90*/  FMNMX.FTZ R6, R35, R6, !PT ;  /* 0x0000000623067209 */ /* 0x000fe20007810000 */
[----:B------:R-:W-:Y:S01]  /*3ba0*/  MUFU.EX2 R156, R156 ;  /* 0x0000009c009c7308 */ /* 0x000fe20000000800 */
[----:B------:R-:W-:Y:S01]  /*3bb0*/  ISETP.NE.AND P1, PT, R82, RZ, PT ;  /* 0x000000ff5200720c */ /* 0x000fe20003f25270 */
[--C-:B------:R-:W-:Y:S01]  /*3bc0*/  FFMA.FTZ R152, R99, R8, -R12.reuse ;  /* 0x0000000863987223 */ /* 0x100fe2000001080c */
[----:B------:R-:W-:Y:S01]  /*3bd0*/  FMNMX.FTZ R6, R37, R6, !PT ;  /* 0x0000000625067209 */ /* 0x000fe20007810000 */
[-CC-:B------:R-:W-:Y:S01]  /*3be0*/  FFMA.FTZ R85, R85, R8.reuse, -R12.reuse ;  /* 0x0000000855557223 */ /* 0x180fe2000001080c */
[----:B------:R-:W-:Y:S01]  /*3bf0*/  ISETP.GT.AND P1, PT, R2, 0x48, !P1 ;  /* 0x000000480200780c */ /* 0x000fe20004f24270 */
[--C-:B------:R-:W-:Y:S01]  /*3c00*/  FFMA.FTZ R87, R87, R8, -R12.reuse ;  /* 0x0000000857577223 */ /* 0x100fe2000001080c */
[----:B------:R-:W-:Y:S01]  /*3c10*/  FMNMX.FTZ R6, R39, R6, !PT ;  /* 0x0000000627067209 */ /* 0x000fe20007810000 */
[----:B------:R-:W-:Y:S01]  /*3c20*/  MUFU.EX2 R59, R59 ;  /* 0x0000003b003b7308 */ /* 0x000fe20000000800 */
[C---:B------:R-:W-:Y:S01]  /*3c30*/  ISETP.LT.OR P1, PT, R0.reuse, 0x49, P1 ;  /* 0x000000490000780c */ /* 0x040fe20000f21670 */
[--C-:B------:R-:W-:Y:S01]  /*3c40*/  FFMA.FTZ R89, R89, R8, -R12.reuse ;  /* 0x0000000859597223 */ /* 0x100fe2000001080c */
[----:B------:R-:W-:Y:S01]  /*3c50*/  FMNMX.FTZ R6, R41, R6, !PT ;  /* 0x0000000629067209 */ /* 0x000fe20007810000 */
[-CC-:B------:R-:W-:Y:S01]  /*3c60*/  FFMA.FTZ R91, R91, R8.reuse, -R12.reuse ;  /* 0x000000085b5b7223 */ /* 0x180fe2000001080c */
[----:B------:R-:W-:Y:S01]  /*3c70*/  ISETP.LT.OR P2, PT, R0, 0x4a, P2 ;  /* 0x0000004a0000780c */ /* 0x000fe20001741670 */
[--C-:B------:R-:W-:Y:S01]  /*3c80*/  FFMA.FTZ R3, R3, R8, -R12.reuse ;  /* 0x0000000803037223 */ /* 0x100fe2000001080c */
[----:B------:R-:W-:Y:S01]  /*3c90*/  FMNMX.FTZ R6, R43, R6, !PT ;  /* 0x000000062b067209 */ /* 0x000fe20007810000 */
[----:B------:R-:W-:Y:S01]  /*3ca0*/  MUFU.EX2 R158, R158 ;  /* 0x0000009e009e7308 */ /* 0x000fe20000000800 */
[----:B------:R-:W-:Y:S01]  /*3cb0*/  FSEL R97, R62, -INF , !P1 ;  /* 0xff8000003e617808 */ /* 0x000fe20004800000 */
        /* <DEDUP_REMOVED lines=11> */
[----:B------:R-:W-:Y:S01]  /*3d70*/  FSEL R95, R66, -INF , !P3 ;  /* 0xff800000425f7808 */ /* 0x000fe20005800000 */
[--C-:B------:R-:W-:Y:S01]  /*3d80*/  FFMA.FTZ R15, R15, R8, -R12.reuse ;  /* 0x000000080f0f7223 */ /* 0x100fe2000001080c */
[----:B------:R-:W-:Y:S01]  /*3d90*/  FMNMX.FTZ R6, R51, R6, !PT ;  /* 0x0000000633067209 */ /* 0x000fe20007810000 */
[----:B------:R-:W-:Y:S01]  /*3da0*/  MUFU.EX2 R152, R152 ;  /* 0x0000009800987308 */ /* 0x000fe20000000800 */
[----:B------:R-:W-:Y:S01]  /*3db0*/  ISETP.GT.AND P6, PT, R2, 0x59, !P6 ;  /* 0x000000590200780c */ /* 0x000fe200077c4270 */
        /* <DEDUP_REMOVED lines=15> */
[----:B------:R-:W-:Y:S01]  /*3eb0*/  FFMA.FTZ R12, R69, R8, -R12 ;  /* 0x00000008450c7223 */ /* 0x000fe2000001080c */
[----:B------:R-:W-:-:S02]  /*3ec0*/  R2UR UR6, R22 ;  /* 0x00000000160672ca */ /* 0x000fc400000e0000 */
[----:B------:R-:W-:Y:S02]  /*3ed0*/  FMNMX.FTZ R6, R97, R6, !PT ;  /* 0x0000000661067209 */ /* 0x000fe40007810000 */
[----:B------:R-:W-:Y:S02]  /*3ee0*/  R2UR UR7, R74 ;  /* 0x000000004a0772ca */ /* 0x000fe400000e0000 */
[----:B------:R-:W-:Y:S01]  /*3ef0*/  FMNMX.FTZ R6, R63, R6, !PT ;  /* 0x000000063f067209 */ /* 0x000fe20007810000 */
[----:B------:R-:W-:Y:S03]  /*3f00*/  MUFU.EX2 R154, R154 ;  /* 0x0000009a009a7308 */ /* 0x000fe60000000800 */
[----:B------:R-:W-:-:S03]  /*3f10*/  FMNMX.FTZ R6, R95, R6, !PT ;  /* 0x000000065f067209 */ /* 0x000fc60007810000 */
[----:B------:R-:W-:Y:S01]  /*3f20*/  UIMAD.WIDE.U32 UR4, UR6, UR4, URZ ;  /* 0x00000004060472a5 */ /* 0x000fe2000f8e003f */
[----:B------:R-:W-:Y:S01]  /*3f30*/  FMNMX.FTZ R6, R67, R6, !PT ;  /* 0x0000000643067209 */ /* 0x000fe20007810000 */
[----:B------:R-:W-:Y:S02]  /*3f40*/  MUFU.EX2 R89, R89 ;  /* 0x0000005900597308 */ /* 0x000fe40000000800 */
[----:B------:R-:W-:Y:S01]  /*3f50*/  @UP1 USHF.R.U32.HI UR6, URZ, UR14, UR5 ;  /* 0x0000000e3f061299 */ /* 0x000fe20008011605 */
[----:B------:R-:W-:-:S03]  /*3f60*/  FMNMX.FTZ R6, R93, R6, !PT ;  /* 0x000000065d067209 */ /* 0x000fc60007810000 */
[----:B------:R-:W-:Y:S01]  /*3f70*/  UIADD3 UR4, UR7, UR6, URZ ;  /* 0x0000000607047290 */ /* 0x000fe2000fffe03f */
[----:B------:R-:W-:Y:S01]  /*3f80*/  FMNMX.FTZ R6, R71, R6, !PT ;  /* 0x0000000647067209 */ /* 0x000fe20007810000 */
[----:B------:R-:W-:Y:S02]  /*3f90*/  MUFU.EX2 R148, R148 ;  /* 0x0000009400947308 */ /* 0x000fe40000000800 */
[----:B------:R-:W-:Y:S02]  /*3fa0*/  UIADD3 UR10, UR4, UR10, URZ ;  /* 0x0000000a040a7290 */ /* 0x000fe4000fffe03f */
[----:B------:R-:W0:Y:S04]  /*3fb0*/  SHFL.BFLY PT, R45, R6, 0x2, 0x1f ;  /* 0x0c401f00062d7f89 */ /* 0x000e2800000e0000 */
[----:B------:R-:W-:Y:S08]  /*3fc0*/  MUFU.EX2 R91, R91 ;  /* 0x0000005b005b7308 */ /* 0x000ff00000000800 */
[----:B------:R-:W1:Y:S08]  /*3fd0*/  MUFU.EX2 R0, R0 ;  /* 0x0000000000007308 */ /* 0x000e700000000800 */
[----:B------:R-:W-:Y:S01]  /*3fe0*/  MUFU.EX2 R3, R3 ;  /* 0x0000000300037308 */ /* 0x000fe20000000800 */
[----:B0-----:R-:W-:-:S07]  /*3ff0*/  FMNMX.FTZ R45, R6, R45, !PT ;  /* 0x0000002d062d7209 */ /* 0x001fce0007810000 */
[----:B------:R-:W-:Y:S01]  /*4000*/  MUFU.EX2 R144, R49 ;  /* 0x0000003100907308 */ /* 0x000fe20000000800 */
[----:B------:R-:W0:Y:S01]  /*4010*/  SHFL.BFLY PT, R10, R45, 0x1, 0x1f ;  /* 0x0c201f002d0a7f89 */ /* 0x000e2200000e0000 */
[----:B-1----:R-:W-:-:S06]  /*4020*/  F2FP.F16.F32.PACK_AB R150, R0, R91 ;  /* 0x0000005b0096723e */ /* 0x002fcc00000000ff */
[----:B------:R-:W-:Y:S08]  /*4030*/  MUFU.EX2 R11, R11 ;  /* 0x0000000b000b7308 */ /* 0x000ff00000000800 */
[----:B------:R-:W-:Y:S08]  /*4040*/  MUFU.EX2 R146, R53 ;  /* 0x0000003500927308 */ /* 0x000ff00000000800 */
[----:B------:R-:W-:Y:S01]  /*4050*/  MUFU.EX2 R13, R13 ;  /* 0x0000000d000d7308 */ /* 0x000fe20000000800 */
[----:B0-----:R-:W-:-:S04]  /*4060*/  FMNMX.FTZ R10, R45, R10, !PT ;  /* 0x0000000a2d0a7209 */ /* 0x001fc80007810000 */
        /* <DEDUP_REMOVED lines=9> */
[----:B------:R0:W-:Y:S01]  /*4100*/  MUFU.EX2 R14, R31 ;  /* 0x0000001f000e7308 */ /* 0x0001e20000000800 */
        /* <DEDUP_REMOVED lines=8> */
[----:B0-----:R-:W-:Y:S01]  /*4190*/  FADD.FTZ R31, R156, R59 ;  /* 0x0000003b9c1f7221 */ /* 0x001fe20000010000 */
[-CC-:B------:R-:W-:Y:S01]  /*41a0*/  FFMA.FTZ R47, R47, R8.reuse, -R2.reuse ;  /* 0x000000082f2f7223 */ /* 0x180fe20000010802 */
[-CC-:B------:R-:W-:Y:S01]  /*41b0*/  FFMA.FTZ R77, R77, R8.reuse, -R2.reuse ;  /* 0x000000084d4d7223 */ /* 0x180fe20000010802 */
[-CC-:B------:R-:W-:Y:S01]  /*41c0*/  FFMA.FTZ R51, R51, R8.reuse, -R2.reuse ;  /* 0x0000000833337223 */ /* 0x180fe20000010802 */
[----:B------:R-:W-:Y:S01]  /*41d0*/  FADD.FTZ R6, R158, R31 ;  /* 0x0000001f9e067221 */ /* 0x000fe20000010000 */
[-CC-:B------:R-:W-:Y:S01]  /*41e0*/  FFMA.FTZ R79, R79, R8.reuse, -R2.reuse ;  /* 0x000000084f4f7223 */ /* 0x180fe20000010802 */
[-C--:B------:R-:W-:Y:S01]  /*41f0*/  FFMA.FTZ R55, R55, R8.reuse, -R2 ;  /* 0x0000000837377223 */ /* 0x080fe20000010802 */
[----:B------:R-:W0:Y:S01]  /*4200*/  MUFU.EX2 R27, R27 ;  /* 0x0000001b001b7308 */ /* 0x000e220000000800 */
[----:B------:R-:W-:Y:S01]  /*4210*/  FADD.FTZ R31, R85, R6 ;  /* 0x00000006551f7221 */ /* 0x000fe20000010000 */
[-CC-:B------:R-:W-:Y:S01]  /*4220*/  FFMA.FTZ R81, R81, R8.reuse, -R2.reuse ;  /* 0x0000000851517223 */ /* 0x180fe20000010802 */
[-CC-:B------:R-:W-:Y:S01]  /*4230*/  FFMA.FTZ R83, R83, R8.reuse, -R2.reuse ;  /* 0x0000000853537223 */ /* 0x180fe20000010802 */
[-CC-:B------:R-:W-:Y:S01]  /*4240*/  FFMA.FTZ R97, R97, R8.reuse, -R2.reuse ;  /* 0x0000000861617223 */ /* 0x180fe20000010802 */
[----:B------:R-:W-:Y:S01]  /*4250*/  FADD.FTZ R6, R152, R31 ;  /* 0x0000001f98067221 */ /* 0x000fe20000010000 */
[-CC-:B------:R-:W-:Y:S01]  /*4260*/  FFMA.FTZ R63, R63, R8.reuse, -R2.reuse ;  /* 0x000000083f3f7223 */ /* 0x180fe20000010802 */
[-C--:B------:R-:W-:Y:S01]  /*4270*/  FFMA.FTZ R95, R95, R8.reuse, -R2 ;  /* 0x000000085f5f7223 */ /* 0x080fe20000010802 */
[----:B------:R-:W1:Y:S01]  /*4280*/  MUFU.EX2 R29, R29 ;  /* 0x0000001d001d7308 */ /* 0x000e620000000800 */
[----:B------:R-:W-:Y:S01]  /*4290*/  FADD.FTZ R31, R87, R6 ;  /* 0x00000006571f7221 */ /* 0x000fe20000010000 */
[-CC-:B------:R-:W-:Y:S01]  /*42a0*/  FFMA.FTZ R67, R67, R8.reuse, -R2.reuse ;  /* 0x0000000843437223 */ /* 0x180fe20000010802 */
[-CC-:B------:R-:W-:Y:S01]  /*42b0*/  FFMA.FTZ R93, R93, R8.reuse, -R2.reuse ;  /* 0x000000085d5d7223 */ /* 0x180fe20000010802 */
[----:B------:R-:W-:Y:S01]  /*42c0*/  FFMA.FTZ R71, R71, R8, -R2 ;  /* 0x0000000847477223 */ /* 0x000fe20000010802 */
[----:B------:R-:W-:Y:S01]  /*42d0*/  FADD.FTZ R6, R154, R31 ;  /* 0x0000001f9a067221 */ /* 0x000fe20000010000 */
[----:B------:R-:W-:-:S02]  /*42e0*/  F2FP.F16.F32.PACK_AB R156, R59, R156 ;  /* 0x0000009c3b9c723e */ /* 0x000fc400000000ff */
[----:B------:R-:W2:Y:S01]  /*42f0*/  MUFU.EX2 R33, R33 ;  /* 0x0000002100217308 */ /* 0x000ea20000000800 */
[----:B------:R-:W-:Y:S01]  /*4300*/  FADD.FTZ R31, R89, R6 ;  /* 0x00000006591f7221 */ /* 0x000fe20000010000 */
[----:B0-----:R-:W-:Y:S01]  /*4310*/  FADD.FTZ R6, R26, R27 ;  /* 0x0000001b1a067221 */ /* 0x001fe20000010000 */
[----:B------:R-:W-:Y:S02]  /*4320*/  F2FP.F16.F32.PACK_AB R158, R85, R158 ;  /* 0x0000009e559e723e */ /* 0x000fe400000000ff */
[----:B------:R-:W-:Y:S01]  /*4330*/  FADD.FTZ R34, R148, R31 ;  /* 0x0000001f94227221 */ /* 0x000fe20000010000 */
[----:B------:R-:W-:Y:S02]  /*4340*/  F2FP.F16.F32.PACK_AB R152, R87, R152 ;  /* 0x000000985798723e */ /* 0x000fe400000000ff */
[----:B------:R0:W3:Y:S01]  /*4350*/  MUFU.EX2 R20, R35 ;  /* 0x0000002300147308 */ /* 0x0000e20000000800 */
[----:B------:R-:W-:Y:S01]  /*4360*/  FADD.FTZ R34, R99, R34 ;  /* 0x0000002263227221 */ /* 0x000fe20000010000 */
[----:B-1----:R-:W-:Y:S01]  /*4370*/  FADD.FTZ R31, R29, R6 ;  /* 0x000000061d1f7221 */ /* 0x002fe20000010000 */
[----:B------:R-:W-:-:S02]  /*4380*/  F2FP.F16.F32.PACK_AB R159, R14, R29 ;  /* 0x0000001d0e9f723e */ /* 0x000fc400000000ff */
[----:B------:R-:W-:Y:S01]  /*4390*/  F2FP.F16.F32.PACK_AB R154, R89, R154 ;  /* 0x0000009a599a723e */ /* 0x000fe200000000ff */
[----:B------:R-:W-:Y:S01]  /*43a0*/  FADD.FTZ R6, R14, R31 ;  /* 0x0000001f0e067221 */ /* 0x000fe20000010000 */
[----:B------:R-:W-:Y:S01]  /*43b0*/  F2FP.F16.F32.PACK_AB R148, R99, R148 ;  /* 0x000000946394723e */ /* 0x000fe200000000ff */
[----:B------:R-:W1:Y:S01]  /*43c0*/  MUFU.EX2 R37, R37 ;  /* 0x0000002500257308 */ /* 0x000e620000000800 */
[----:B0-----:R-:W-:Y:S01]  /*43d0*/  FADD.FTZ R35, R91, R34 ;  /* 0x000000225b237221 */ /* 0x001fe20000010000 */
[----:B--2---:R-:W-:Y:S01]  /*43e0*/  FADD.FTZ R31, R33, R6 ;  /* 0x00000006211f7221 */ /* 0x004fe20000010000 */
[----:B------:R-:W-:Y:S02]  /*43f0*/  F2FP.F16.F32.PACK_AB R157, R27, R26 ;  /* 0x0000001a1b9d723e */ /* 0x000fe400000000ff */
[----:B------:R-:W-:-:S03]  /*4400*/  FADD.FTZ R36, R0, R35 ;  /* 0x0000002300247221 */ /* 0x000fc60000010000 */
[----:B------:R-:W0:Y:S01]  /*4410*/  MUFU.EX2 R24, R39 ;  /* 0x0000002700187308 */ /* 0x000e220000000800 */
[----:B------:R-:W-:Y:S01]  /*4420*/  FADD.FTZ R35, R3, R36 ;  /* 0x0000002403237221 */ /* 0x000fe20000010000 */
[C---:B---3--:R-:W-:Y:S01]  /*4430*/  FADD.FTZ R6, R20.reuse, R31 ;  /* 0x0000001f14067221 */ /* 0x048fe20000010000 */
[----:B------:R-:W-:Y:S02]  /*4440*/  F2FP.F16.F32.PACK_AB R153, R20, R33 ;  /* 0x000000211499723e */ /* 0x000fe400000000ff */
[C---:B------:R-:W-:Y:S01]  /*4450*/  FADD.FTZ R36, R144.reuse, R35 ;  /* 0x0000002390247221 */ /* 0x040fe20000010000 */
[----:B------:R-:W-:Y:S02]  /*4460*/  F2FP.F16.F32.PACK_AB R144, R144, R3 ;  /* 0x000000039090723e */ /* 0x000fe400000000ff */
[----:B------:R-:W2:Y:S01]  /*4470*/  MUFU.EX2 R41, R41 ;  /* 0x0000002900297308 */ /* 0x000ea20000000800 */
[----:B-1----:R-:W-:Y:S01]  /*4480*/  FADD.FTZ R31, R37, R6 ;  /* 0x00000006251f7221 */ /* 0x002fe20000010000 */
[----:B------:R-:W-:-:S04]  /*4490*/  FADD.FTZ R35, R11, R36 ;  /* 0x000000240b237221 */ /* 0x000fc80000010000 */
[C---:B------:R-:W-:Y:S01]  /*44a0*/  FADD.FTZ R38, R146.reuse, R35 ;  /* 0x0000002392267221 */ /* 0x040fe20000010000 */
[----:B------:R-:W-:Y:S01]  /*44b0*/  F2FP.F16.F32.PACK_AB R146, R146, R11 ;  /* 0x0000000b9292723e */ /* 0x000fe200000000ff */
[----:B------:R-:W1:Y:S01]  /*44c0*/  MUFU.EX2 R28, R43 ;  /* 0x0000002b001c7308 */ /* 0x000e620000000800 */
[C---:B0-----:R-:W-:Y:S01]  /*44d0*/  FADD.FTZ R6, R24.reuse, R31 ;  /* 0x0000001f18067221 */ /* 0x041fe20000010000 */
[----:B------:R-:W-:Y:S01]  /*44e0*/  FADD.FTZ R35, R13, R38 ;  /* 0x000000260d237221 */ /* 0x000fe20000010000 */
[----:B------:R-:W-:-:S05]  /*44f0*/  F2FP.F16.F32.PACK_AB R155, R24, R37 ;  /* 0x00000025189b723e */ /* 0x000fca00000000ff */
[----:B------:R-:W0:Y:S01]  /*4500*/  MUFU.EX2 R73, R73 ;  /* 0x0000004900497308 */ /* 0x000e220000000800 */
[----:B--2---:R-:W-:Y:S01]  /*4510*/  FADD.FTZ R31, R41, R6 ;  /* 0x00000006291f7221 */ /* 0x004fe20000010000 */
[C---:B------:R-:W-:Y:S01]  /*4520*/  FADD.FTZ R6, R140.reuse, R35 ;  /* 0x000000238c067221 */ /* 0x040fe20000010000 */
[----:B------:R-:W-:-:S05]  /*4530*/  F2FP.F16.F32.PACK_AB R140, R140, R13 ;  /* 0x0000000d8c8c723e */ /* 0x000fca00000000ff */
[----:B------:R-:W2:Y:S01]  /*4540*/  MUFU.EX2 R15, R15 ;  /* 0x0000000f000f7308 */ /* 0x000ea20000000800 */
[C---:B-1----:R-:W-:Y:S01]  /*4550*/  FADD.FTZ R2, R28.reuse, R31 ;  /* 0x0000001f1c027221 */ /* 0x042fe20000010000 */
[----:B------:R-:W-:-:S06]  /*4560*/  F2FP.F16.F32.PACK_AB R149, R28, R41 ;  /* 0x000000291c95723e */ /* 0x000fcc00000000ff */
[----:B------:R-:W1:Y:S01]  /*4570*/  MUFU.EX2 R30, R47 ;  /* 0x0000002f001e7308 */ /* 0x000e620000000800 */
[----:B0-----:R-:W-:-:S07]  /*4580*/  FADD.FTZ R31, R73, R2 ;  /* 0x00000002491f7221 */ /* 0x001fce0000010000 */
[----:B------:R-:W0:Y:S01]  /*4590*/  MUFU.EX2 R77, R77 ;  /* 0x0000004d004d7308 */ /* 0x000e220000000800 */
[----:B--2---:R-:W-:-:S07]  /*45a0*/  FADD.FTZ R35, R15, R6 ;  /* 0x000000060f237221 */ /* 0x004fce0000010000 */
[----:B------:R-:W2:Y:S01]  /*45b0*/  MUFU.EX2 R142, R61 ;  /* 0x0000003d008e7308 */ /* 0x000ea20000000800 */
[C---:B-1----:R-:W-:Y:S01]  /*45c0*/  FADD.FTZ R6, R30.reuse, R31 ;  /* 0x0000001f1e067221 */ /* 0x042fe20000010000 */
[----:B------:R-:W-:-:S06]  /*45d0*/  F2FP.F16.F32.PACK_AB R151, R30, R73 ;  /* 0x000000491e97723e */ /* 0x000fcc00000000ff */
[----:B------:R-:W1:Y:S01]  /*45e0*/  MUFU.EX2 R32, R51 ;  /* 0x0000003300207308 */ /* 0x000e620000000800 */
[----:B0-----:R-:W-:-:S07]  /*45f0*/  FADD.FTZ R3, R77, R6 ;  /* 0x000000064d037221 */ /* 0x001fce0000010000 */
[----:B------:R-:W0:Y:S01]  /*4600*/  MUFU.EX2 R21, R21 ;  /* 0x0000001500157308 */ /* 0x000e220000000800 */
[C---:B--2---:R-:W-:Y:S01]  /*4610*/  FADD.FTZ R38, R142.reuse, R35 ;  /* 0x000000238e267221 */ /* 0x044fe20000010000 */
[----:B------:R-:W-:-:S06]  /*4620*/  F2FP.F16.F32.PACK_AB R142, R142, R15 ;  /* 0x0000000f8e8e723e */ /* 0x000fcc00000000ff */
        /* <DEDUP_REMOVED lines=11> */
[C---:B0-----:R-:W-:Y:S01]  /*46e0*/  FADD.FTZ R38, R34.reuse, R3 ;  /* 0x0000000322267221 */ /* 0x041fe20000010000 */
[----:B------:R-:W-:-:S06]  /*46f0*/  F2FP.F16.F32.PACK_AB R147, R34, R79 ;  /* 0x0000004f2293723e */ /* 0x000fcc00000000ff */
[----:B------:R-:W0:Y:S01]  /*4700*/  MUFU.EX2 R12, R12 ;  /* 0x0000000c000c7308 */ /* 0x000e220000000800 */
[----:B--2---:R-:W-:-:S07]  /*4710*/  FADD.FTZ R11, R25, R6 ;  /* 0x00000006190b7221 */ /* 0x004fce0000010000 */
[----:B------:R-:W2:Y:S01]  /*4720*/  MUFU.EX2 R36, R83 ;  /* 0x0000005300247308 */ /* 0x000ea20000000800 */
[----:B-1----:R-:W-:-:S07]  /*4730*/  FADD.FTZ R3, R81, R38 ;  /* 0x0000002651037221 */ /* 0x002fce0000010000 */
[----:B------:R-:W1:Y:S01]  /*4740*/  MUFU.EX2 R97, R97 ;  /* 0x0000006100617308 */ /* 0x000e620000000800 */
[C---:B0-----:R-:W-:Y:S01]  /*4750*/  FADD.FTZ R6, R12.reuse, R11 ;  /* 0x0000000b0c067221 */ /* 0x041fe20000010000 */
[----:B------:R-:W-:-:S06]  /*4760*/  F2FP.F16.F32.PACK_AB R138, R12, R25 ;  /* 0x000000190c8a723e */ /* 0x000fcc00000000ff */
[----:B------:R-:W0:Y:S01]  /*4770*/  MUFU.EX2 R2, R63 ;  /* 0x0000003f00027308 */ /* 0x000e220000000800 */
[C---:B--2---:R-:W-:Y:S01]  /*4780*/  FADD.FTZ R12, R36.reuse, R3 ;  /* 0x00000003240c7221 */ /* 0x044fe20000010000 */
[----:B------:R-:W-:-:S06]  /*4790*/  F2FP.F16.F32.PACK_AB R141, R36, R81 ;  /* 0x00000051248d723e */ /* 0x000fcc00000000ff */
[----:B------:R-:W2:Y:S01]  /*47a0*/  MUFU.EX2 R95, R95 ;  /* 0x0000005f005f7308 */ /* 0x000ea20000000800 */
[----:B-1----:R-:W-:-:S07]  /*47b0*/  FADD.FTZ R3, R97, R12 ;  /* 0x0000000c61037221 */ /* 0x002fce0000010000 */
[----:B------:R-:W1:Y:S01]  /*47c0*/  MUFU.EX2 R0, R67 ;  /* 0x0000004300007308 */ /* 0x000e620000000800 */
[C---:B0-----:R-:W-:Y:S01]  /*47d0*/  FADD.FTZ R14, R2.reuse, R3 ;  /* 0x00000003020e7221 */ /* 0x041fe20000010000 */
[----:B------:R-:W-:-:S06]  /*47e0*/  F2FP.F16.F32.PACK_AB R143, R2, R97 ;  /* 0x00000061028f723e */ /* 0x000fcc00000000ff */
[----:B------:R-:W0:Y:S01]  /*47f0*/  MUFU.EX2 R93, R93 ;  /* 0x0000005d005d7308 */ /* 0x000e220000000800 */
[----:B--2---:R-:W-:-:S07]  /*4800*/  FADD.FTZ R3, R95, R14 ;  /* 0x0000000e5f037221 */ /* 0x004fce0000010000 */
[----:B------:R-:W2:Y:S01]  /*4810*/  MUFU.EX2 R12, R71 ;  /* 0x00000047000c7308 */ /* 0x000ea20000000800 */
[C---:B-1----:R-:W-:Y:S01]  /*4820*/  FADD.FTZ R14, R0.reuse, R3 ;  /* 0x00000003000e7221 */ /* 0x042fe20000010000 */
[----:B------:R-:W-:-:S03]  /*4830*/  F2FP.F16.F32.PACK_AB R137, R0, R95 ;  /* 0x0000005f0089723e */ /* 0x000fc600000000ff */
[----:B0-----:R-:W-:Y:S01]  /*4840*/  FADD.FTZ R3, R93, R14 ;  /* 0x0000000e5d037221 */ /* 0x001fe20000010000 */
[----:B------:R-:W-:-:S03]  /*4850*/  VIADD R14, R75, 0xfffffffe ;  /* 0xfffffffe4b0e7836 */ /* 0x000fc60000000000 */
[C---:B--2---:R-:W-:Y:S01]  /*4860*/  FADD.FTZ R3, R12.reuse, R3 ;  /* 0x000000030c037221 */ /* 0x044fe20000010000 */
[----:B------:R-:W-:Y:S01]  /*4870*/  F2FP.F16.F32.PACK_AB R139, R12, R93 ;  /* 0x0000005d0c8b723e */ /* 0x000fe200000000ff */
[----:B------:R-:W-:Y:S06]  /*4880*/  @P1 BRA `(.L_x_1236) ;  /* 0x00000000004c1947 */ /* 0x000fec0003800000 */
[----:B------:R-:W-:Y:S01]  /*4890*/  ISETP.LT.AND P1, PT, RZ, UR4, PT ;  /* 0x00000004ff007c0c */ /* 0x000fe2000bf21270 */
[----:B------:R-:W-:-:S12]  /*48a0*/  UIADD3 UR14, UR4, -0x1, URZ ;  /* 0xffffffff040e7890 */ /* 0x000fd8000fffe03f */
[----:B------:R-:W-:Y:S05]  /*48b0*/  @P1 BRA `(.L_x_1237) ;  /* 0x0000000000201947 */ /* 0x000fea0003800000 */
[----:B------:R-:W-:Y:S01]  /*48c0*/  ULDC UR15, c[0x0][0x9e4] ;  /* 0x00027900000f7ab9 */ /* 0x000fe20000000800 */
[----:B------:R-:W-:Y:S02]  /*48d0*/  UIADD3 UR14, -UR4, URZ, URZ ;  /* 0x0000003f040e7290 */ /* 0x000fe4000fffe13f */
[----:B------:R-:W-:-:S11]  /*48e0*/  UISETP.NE.AND UP0, UPT, UR15, 0x1, UPT ;  /* 0x000000010f00788c */ /* 0x000fd6000bf05270 */
[----:B------:R-:W-:Y:S02]  /*48f0*/  @UP0 ULDC.64 UR4, c[0x0][0x9e8] ;  /* 0x00027a0000040ab9 */ /* 0x000fe40000000a00 */
[----:B------:R-:W-:-:S04]  /*4900*/  UIMAD.WIDE.U32 UR6, UR14, UR4, URZ ;  /* 0x000000040e0672a5 */ /* 0x000fc8000f8e003f */
[----:B------:R-:W-:-:S04]  /*4910*/  @UP0 USHF.R.U32.HI UR14, URZ, UR5, UR7 ;  /* 0x000000053f0e0299 */ /* 0x000fc80008011607 */
[----:B------:R-:W-:Y:S01]  /*4920*/  ULOP3.LUT UR14, URZ, UR14, URZ, 0x33, !UPT ;  /* 0x0000000e3f0e7292 */ /* 0x000fe2000f8e333f */
[----:B------:R-:W-:Y:S11]  /*4930*/  BRA `(.L_x_1238) ;  /* 0x0000000000147947 */ /* 0x000ff60003800000 */
.L_x_1237:
[----:B------:R-:W-:Y:S02]  /*4940*/  ULDC UR15, c[0x0][0x9e4] ;  /* 0x00027900000f7ab9 */ /* 0x000fe40000000800 */
[----:B------:R-:W-:-:S11]  /*4950*/  UISETP.NE.AND UP0, UPT, UR15, 0x1, UPT ;  /* 0x000000010f00788c */ /* 0x000fd6000bf05270 */
[----:B------:R-:W-:Y:S02]  /*4960*/  @UP0 ULDC.64 UR4, c[0x0][0x9e8] ;  /* 0x00027a0000040ab9 */ /* 0x000fe40000000a00 */
[----:B------:R-:W-:-:S04]  /*4970*/  UIMAD.WIDE.U32 UR6, UR14, UR4, URZ ;  /* 0x000000040e0672a5 */ /* 0x000fc8000f8e003f */
[----:B------:R-:W-:-:S12]  /*4980*/  @UP0 USHF.R.U32.HI UR14, URZ, UR5, UR7 ;  /* 0x000000053f0e0299 */ /* 0x000fd80008011607 */
.L_x_1238:
[----:B------:R-:W-:-:S04]  /*4990*/  UIMAD UR14, UR14, UR15, UR15 ;  /* 0x0000000f0e0e72a4 */ /* 0x000fc8000f8e020f */
[----:B------:R-:W-:-:S04]  /*49a0*/  UISETP.LT.AND UP0, UPT, UR10, UR14, UPT ;  /* 0x0000000e0a00728c */ /* 0x000fc8000bf01270 */
[----:B------:R-:W-:-:S12]  /*49b0*/  USEL UR10, UR10, UR14, UP0 ;  /* 0x0000000e0a0a7287 */ /* 0x000fd80008000000 */
.L_x_1236:
[----:B------:R-:W-:Y:S01]  /*49c0*/  R2UR UR6, R161 ;  /* 0x00000000a10672ca */ /* 0x000fe200000e0000 */
[----:B------:R-:W-:Y:S01]  /*49d0*/  UIMAD.WIDE UR4, UR10, 0x2aaaaaab, URZ ;  /* 0x2aaaaaab0a0478a5 */ /* 0x000fe2000f8e023f */
[----:B------:R-:W-:Y:S01]  /*49e0*/  IMAD.MOV.U32 R2, RZ, RZ, 0x3f800000 ;  /* 0x3f800000ff027424 */ /* 0x000fe200078e00ff */
[----:B------:R-:W-:Y:S01]  /*49f0*/  CS2R R86, SRZ ;  /* 0x0000000000567805 */ /* 0x000fe2000001ff00 */
[----:B------:R-:W-:Y:S01]  /*4a00*/  IMAD.MOV.U32 R0, RZ, RZ, 0x3f800000 ;  /* 0x3f800000ff007424 */ /* 0x000fe200078e00ff */
[----:B------:R-:W-:Y:S01]  /*4a10*/  USHF.R.U32.HI UR4, URZ, 0x1f, UR5 ;  /* 0x0000001f3f047899 */ /* 0x000fe20008011605 */
[----:B------:R-:W-:Y:S02]  /*4a20*/  CS2R R84, SRZ ;  /* 0x0000000000547805 */ /* 0x000fe4000001ff00 */
[----:B------:R-:W-:Y:S02]  /*4a30*/  CS2R R82, SRZ ;  /* 0x0000000000527805 */ /* 0x000fe4000001ff00 */
[----:B------:R-:W-:Y:S01]  /*4a40*/  CS2R R80, SRZ ;  /* 0x0000000000507805 */ /* 0x000fe2000001ff00 */
[----:B------:R-:W-:Y:S01]  /*4a50*/  ULEA.HI.SX32 UR4, UR5, UR4, 0x1c ;  /* 0x0000000405047291 */ /* 0x000fe2000f8fe23f */
[----:B------:R-:W-:-:S02]  /*4a60*/  CS2R R78, SRZ ;  /* 0x00000000004e7805 */ /* 0x000fc4000001ff00 */
[----:B------:R-:W-:Y:S02]  /*4a70*/  CS2R R76, SRZ ;  /* 0x00000000004c7805 */ /* 0x000fe4000001ff00 */
[----:B------:R-:W-:Y:S01]  /*4a80*/  CS2R R74, SRZ ;  /* 0x00000000004a7805 */ /* 0x000fe2000001ff00 */
[----:B------:R-:W-:Y:S01]  /*4a90*/  UISETP.LT.AND UP0, UPT, UR6, UR4, UPT ;  /* 0x000000040600728c */ /* 0x000fe2000bf01270 */
[----:B------:R-:W-:Y:S02]  /*4aa0*/  CS2R R72, SRZ ;  /* 0x0000000000487805 */ /* 0x000fe4000001ff00 */
[----:B------:R-:W-:Y:S02]  /*4ab0*/  CS2R R70, SRZ ;  /* 0x0000000000467805 */ /* 0x000fe4000001ff00 */
[----:B------:R-:W-:Y:S01]  /*4ac0*/  CS2R R68, SRZ ;  /* 0x0000000000447805 */ /* 0x000fe2000001ff00 */
[----:B------:R-:W-:Y:S01]  /*4ad0*/  USEL UR50, UR6, UR4, !UP0 ;  /* 0x0000000406327287 */ /* 0x000fe2000c000000 */
[----:B------:R-:W-:-:S02]  /*4ae0*/  CS2R R66, SRZ ;  /* 0x0000000000427805 */ /* 0x000fc4000001ff00 */
[----:B------:R-:W-:Y:S02]  /*4af0*/  CS2R R64, SRZ ;  /* 0x0000000000407805 */ /* 0x000fe4000001ff00 */
[----:B------:R-:W-:Y:S02]  /*4b00*/  CS2R R62, SRZ ;  /* 0x00000000003e7805 */ /* 0x000fe4000001ff00 */
[----:B------:R-:W-:Y:S02]  /*4b10*/  CS2R R60, SRZ ;  /* 0x00000000003c7805 */ /* 0x000fe4000001ff00 */
[----:B------:R-:W-:Y:S02]  /*4b20*/  CS2R R58, SRZ ;  /* 0x00000000003a7805 */ /* 0x000fe4000001ff00 */
[----:B------:R-:W-:Y:S02]  /*4b30*/  ISETP.GE.AND P1, PT, R14, UR50, PT ;  /* 0x000000320e007c0c */ /* 0x000fe4000bf26270 */
        /* <DEDUP_REMOVED lines=16> */
[----:B------:R-:W-:Y:S01]  /*4c40*/  CS2R R24, SRZ ;  /* 0x0000000000187805 */ /* 0x000fe2000001ff00 */
[----:B------:R-:W-:Y:S06]  /*4c50*/  @!P1 BRA `(.L_x_1239) ;  /* 0x0000002c00989947 */ /* 0x000fec0003800000 */
[----:B------:R-:W-:Y:S01]  /*4c60*/  IMAD.MOV.U32 R13, RZ, RZ, R10 ;  /* 0x000000ffff0d7224 */ /* 0x000fe200078e000a */
[----:B------:R-:W-:Y:S01]  /*4c70*/  UMOV UR7, UR38 ;  /* 0x0000002600077c82 */ /* 0x000fe20008000000 */
[----:B------:R-:W-:Y:S01]  /*4c80*/  IMAD.MOV.U32 R12, RZ, RZ, R7 ;  /* 0x000000ffff0c7224 */ /* 0x000fe200078e0007 */
[----:B------:R-:W-:Y:S01]  /*4c90*/  UMOV UR4, UR39 ;  /* 0x0000002700047c82 */ /* 0x000fe20008000000 */
[----:B------:R-:W-:Y:S01]  /*4ca0*/  IMAD.MOV.U32 R2, RZ, RZ, 0x3f800000 ;  /* 0x3f800000ff027424 */ /* 0x000fe200078e00ff */
[----:B------:R-:W-:Y:S01]  /*4cb0*/  ULDC UR51, c[0x0][0x9e4] ;  /* 0x0002790000337ab9 */ /* 0x000fe20000000800 */
[----:B------:R-:W-:Y:S01]  /*4cc0*/  IMAD.MOV.U32 R87, RZ, RZ, RZ ;  /* 0x000000ffff577224 */ /* 0x000fe200078e00ff */
[----:B------:R-:W-:Y:S01]  /*4cd0*/  ULDC UR54, c[0x0][0x9dc] ;  /* 0x0002770000367ab9 */ /* 0x000fe20000000800 */
[----:B------:R-:W-:-:S05]  /*4ce0*/  ULDC UR55, c[0x0][0x9e0] ;  /* 0x0002780000377ab9 */ /* 0x000fca0000000800 */
.L_x_1258:
[----:B------:R-:W-:-:S04]  /*4cf0*/  UISETP.NE.AND UP0, UPT, UR4, 0x1, UPT ;  /* 0x000000010400788c */ /* 0x000fc8000bf05270 */
[----:B------:R-:W-:-:S04]  /*4d00*/  USEL UR38, URZ, 0x1, UP0 ;  /* 0x000000013f267887 */ /* 0x000fc80008000000 */
[----:B------:R-:W-:Y:S01]  /*4d10*/  ULOP3.LUT UR38, UR7, UR38, URZ, 0x3c, !UPT ;  /* 0x0000002607267292 */ /* 0x000fe2000f8e3c3f */
[----:B------:R-:W-:Y:S11]  /*4d20*/  @!P0 BRA `(.L_x_1240) ;  /* 0x0000000000048947 */ /* 0x000ff60003800000 */
[----:B------:R-:W-:Y:S01]  /*4d30*/  BPT.TRAP 0x1 ;  /* 0x000000040000795c */ /* 0x000fe20000300000 */
.L_x_1240:
[----:B------:R-:W-:Y:S01]  /*4d40*/  UIADD3 UR39, UR4, 0x1, URZ ;  /* 0x0000000104277890 */ /* 0x000fe2000fffe03f */
[----:B------:R-:W-:-:S03]  /*4d50*/  IMAD.U32 R7, RZ, RZ, UR38 ;  /* 0x00000026ff077e24 */ /* 0x000fc6000f8e00ff */
[----:B------:R-:W-:Y:S02]  /*4d60*/  UISETP.NE.AND UP0, UPT, UR39, 0x2, UPT ;  /* 0x000000022700788c */ /* 0x000fe4000bf05270 */
[----:B------:R-:W-:Y:S02]  /*4d70*/  SHF.L.U32 R7, R7, 0x1f, RZ ;  /* 0x0000001f07077819 */ /* 0x000fe400000006ff */
[----:B------:R-:W-:-:S04]  /*4d80*/  USEL UR39, UR39, URZ, UP0 ;  /* 0x0000003f27277287 */ /* 0x000fc80008000000 */
[----:B------:R-:W-:-:S09]  /*4d90*/  ULEA UR5, UR39, UR60, 0x3 ;  /* 0x0000003c27057291 */ /* 0x000fd2000f8e183f */
[----:B------:R0:W1:Y:S01]  /*4da0*/  SYNCS.PHASECHK.TRANS64.TRYWAIT P1, [UR5+0x2a830], R7 ;  /* 0x02a83007ff0075a7 */ /* 0x0000620008020145 */
[----:B------:R-:W-:Y:S05]  /*4db0*/  @!P0 BRA `(.L_x_1241) ;  /* 0x0000000000048947 */ /* 0x000fea0003800000 */
[----:B------:R-:W-:Y:S01]  /*4dc0*/  BPT.TRAP 0x1 ;  /* 0x000000040000795c */ /* 0x000fe20000300000 */
.L_x_1241:
[----:B-1----:R-:W-:Y:S05]  /*4dd0*/  @P1 BRA `(.L_x_1242) ;  /* 0x0000000000081947 */ /* 0x002fea0003800000 */
[----:B------:R-:W1:Y:S02]  /*4de0*/  SYNCS.PHASECHK.TRANS64.TRYWAIT P1, [UR5+0x2a830], R7 ;  /* 0x02a83007ff0075a7 */ /* 0x000e640008020145 */
[----:B-1----:R-:W-:Y:S05]  /*4df0*/  @!P1 BRA `(.L_x_1243) ;  /* 0x0000011c00bc9947 */ /* 0x002fea0003800000 */
.L_x_1242:
        /* <DEDUP_REMOVED lines=15> */
[-C--:B------:R-:W-:Y:S01]  /*4ef0*/  FMUL.FTZ R25, R25, R0.reuse ;  /* 0x0000000019197220 */ /* 0x080fe20000410000 */
[-C--:B------:R-:W-:Y:S01]  /*4f00*/  FMUL.FTZ R28, R28, R0.reuse ;  /* 0x000000001c1c7220 */ /* 0x080fe20000410000 */
[----:B------:R-:W-:Y:S01]  /*4f10*/  UIADD3 UR10, UR6, 0x6, URZ ;  /* 0x00000006060a7890 */ /* 0x000fe2000fffe03f */
[-C--:B------:R-:W-:Y:S01]  /*4f20*/  FMUL.FTZ R29, R29, R0.reuse ;  /* 0x000000001d1d7220 */ /* 0x080fe20000410000 */
[----:B------:R-:W-:Y:S01]  /*4f30*/  UIADD3 UR14, UR6, 0x300, URZ ;  /* 0x00000300060e7890 */ /* 0x000fe2000fffe03f */
[-C--:B------:R-:W-:Y:S01]  /*4f40*/  FMUL.FTZ R32, R32, R0.reuse ;  /* 0x0000000020207220 */ /* 0x080fe20000410000 */
[----:B------:R-:W-:Y:S01]  /*4f50*/  UMOV UR46, UR6 ;  /* 0x00000006002e7c82 */ /* 0x000fe20008000000 */
[----:B------:R-:W-:Y:S01]  /*4f60*/  UIADD3 UR18, UR6, 0x302, URZ ;  /* 0x0000030206127890 */ /* 0x000fe2000fffe03f */
[----:B------:R-:W-:Y:S01]  /*4f70*/  HGMMA.64x96x16.F32 R88, gdesc[UR44], RZ, !UPT, gsb0 ;  /* 0x016000002c5879f0 */ /* 0x000fe2000c0008ff */
[----:B------:R-:W-:Y:S01]  /*4f80*/  UIADD3 UR46, UR6, 0x2, URZ ;  /* 0x00000002062e7890 */ /* 0x000fe2000fffe03f */
[-C--:B------:R-:W-:Y:S01]  /*4f90*/  FMUL.FTZ R33, R33, R0.reuse ;  /* 0x0000000021217220 */ /* 0x080fe20000410000 */
[----:B------:R-:W-:Y:S01]  /*4fa0*/  UMOV UR44, UR56 ;  /* 0x00000038002c7c82 */ /* 0x000fe20008000000 */
[----:B------:R-:W-:Y:S01]  /*4fb0*/  UMOV UR45, UR57 ;  /* 0x00000039002d7c82 */ /* 0x000fe20008000000 */
[----:B------:R-:W-:Y:S01]  /*4fc0*/  UMOV UR47, 0x40000040 ;  /* 0x40000040002f7882 */ /* 0x000fe20000000000 */
        /* <DEDUP_REMOVED lines=107> */
.L_x_1244:
[----:B------:R-:W-:Y:S01]  /*5680*/  ULEA UR10, UR4, UR60, 0x3 ;  /* 0x0000003c040a7291 */ /* 0x000fe2000f8e183f */
[----:B------:R-:W-:-:S05]  /*5690*/  IMAD.U32 R0, RZ, RZ, UR7 ;  /* 0x00000007ff007e24 */ /* 0x000fca000f8e00ff */
[----:B------:R-:W-:-:S04]  /*56a0*/  SHF.L.U32 R0, R0, 0x1f, RZ ;  /* 0x0000001f00007819 */ /* 0x000fc800000006ff */
[----:B------:R2:W3:Y:S01]  /*56b0*/  SYNCS.PHASECHK.TRANS64.TRYWAIT P1, [UR10+0x2a850], R0 ;  /* 0x02a85000ff0075a7 */ /* 0x0004e2000802014a */
[----:B------:R-:W-:Y:S05]  /*56c0*/  @!P0 BRA `(.L_x_1245) ;  /* 0x0000000000048947 */ /* 0x000fea0003800000 */
[----:B------:R-:W-:Y:S01]  /*56d0*/  BPT.TRAP 0x1 ;  /* 0x000000040000795c */ /* 0x000fe20000300000 */
.L_x_1245:
[----:B---3--:R-:W-:Y:S05]  /*56e0*/  @P1 BRA `(.L_x_1246) ;  /* 0x0000000000081947 */ /* 0x008fea0003800000 */
[----:B------:R-:W3:Y:S02]  /*56f0*/  SYNCS.PHASECHK.TRANS64.TRYWAIT P1, [UR10+0x2a850], R0 ;  /* 0x02a85000ff0075a7 */ /* 0x000ee4000802014a */
[----:B---3--:R-:W-:Y:S05]  /*5700*/  @!P1 BRA `(.L_x_1247) ;  /* 0x0000011400909947 */ /* 0x008fea0003800000 */
.L_x_1246:
        /* <DEDUP_REMOVED lines=37> */
.L_x_1248:
[----:B------:R-:W-:Y:S01]  /*5960*/  R2UR UR6, R19 ;  /* 0x00000000130672ca */ /* 0x000fe200000e0000 */
[----:B------:R-:W-:Y:S01]  /*5970*/  UISETP.NE.AND UP0, UPT, UR61, URZ, UPT ;  /* 0x0000003f3d00728c */ /* 0x000fe2000bf05270 */
[----:B------:R-:W-:Y:S01]  /*5980*/  R2UR UR4, R22 ;  /* 0x00000000160472ca */ /* 0x000fe200000e0000 */
[----:B------:R-:W-:Y:S01]  /*5990*/  IMAD R155, R14, -0x60, RZ ;  /* 0xffffffa00e9b7824 */ /* 0x000fe200078e02ff */
[----:B------:R-:W-:Y:S01]  /*59a0*/  UIADD3 UR5, UR5, 0x2a840, URZ ;  /* 0x0002a84005057890 */ /* 0x000fe2000fffe03f */
[----:B------:R-:W-:-:S08]  /*59b0*/  UMOV UR11, UR54 ;  /* 0x00000036000b7c82 */ /* 0x000fd00008000000 */
[----:B------:R-:W-:Y:S01]  /*59c0*/  UISETP.NE.AND UP1, UPT, UR6, URZ, UPT ;  /* 0x0000003f0600728c */ /* 0x000fe2000bf25270 */
[----:B------:R-:W3:Y:S01]  /*59d0*/  S2UR UR6, SR_CgaCtaId ;  /* 0x00000000000679c3 */ /* 0x000ee20000008800 */
[----:B01----:R-:W-:-:S04]  /*59e0*/  VIADD R7, R23, UR4 ;  /* 0x0000000417077c36 */ /* 0x003fc80008000000 */
[----:B------:R-:W-:Y:S02]  /*59f0*/  PLOP3.LUT P1, PT, PT, PT, UP1, 0x80, 0x0 ;  /* 0x000000000000781c */ /* 0x000fe40003f2f018 */
[----:B------:R-:W-:-:S03]  /*5a00*/  PLOP3.LUT P2, PT, PT, PT, UP1, 0x80, 0x0 ;  /* 0x000000000000781c */ /* 0x000fc60003f4f018 */
[----:B------:R-:W-:-:S08]  /*5a10*/  @UP1 ULDC UR4, c[0x0][0x44c] ;  /* 0x0001130000041ab9 */ /* 0x000fd00000000800 */
[----:B--2---:R-:W-:Y:S01]  /*5a20*/  @P1 IMAD.HI.U32 R0, R7, UR4, RZ ;  /* 0x0000000407001c27 */ /* 0x004fe2000f8e00ff */
[----:B------:R-:W-:Y:S01]  /*5a30*/  @UP1 ULDC UR4, c[0x0][0x450] ;  /* 0x0001140000041ab9 */ /* 0x000fe20000000800 */
[----:B------:R-:W-:-:S03]  /*5a40*/  PLOP3.LUT P1, PT, PT, PT, UP0, 0x40, 0x0 ;  /* 0x000000000000781c */ /* 0x000fc60003f2e808 */
[----:B------:R-:W-:Y:S01]  /*5a50*/  @P2 SHF.R.U32.HI R7, RZ, UR4, R0 ;  /* 0x00000004ff072c19 */ /* 0x000fe20008011600 */
[----:B---3--:R-:W-:Y:S01]  /*5a60*/  UPRMT UR5, UR6, 0x654, UR5 ;  /* 0x0000065406057896 */ /* 0x008fe20008000005 */
[----:B------:R-:W-:Y:S01]  /*5a70*/  IADD3 R0, -R18, 0x1, R155 ;  /* 0x0000000112007810 */ /* 0x000fe20007ffe19b */
[----:B------:R-:W-:Y:S02]  /*5a80*/  ULOP3.LUT UR4, URZ, UR11, URZ, 0x33, !UPT ;  /* 0x0000000b3f047292 */ /* 0x000fe4000f8e333f */
[----:B------:R-:W0:Y:S01]  /*5a90*/  SHFL.IDX PT, R15, R7, RZ, 0x1c1f ;  /* 0x001c1fff070f7589 */ /* 0x000e2200000e0000 */
[----:B------:R-:W-:-:S04]  /*5aa0*/  IADD3 R0, -R17, R0, R16 ;  /* 0x0000000011007210 */ /* 0x000fc80007ffe110 */
[----:B------:R-:W-:Y:S01]  /*5ab0*/  SYNCS.ARRIVE.TRANS64.RED.A1T0 RZ, [UR5], RZ ;  /* 0x000000ffffff79a7 */ /* 0x000fe20008100405 */
[C---:B------:R-:W-:Y:S02]  /*5ac0*/  VIADD R2, R0.reuse, UR55 ;  /* 0x0000003700027c36 */ /* 0x040fe40008000000 */
[----:B------:R-:W-:Y:S02]  /*5ad0*/  VIADD R20, R0, UR4 ;  /* 0x0000000400147c36 */ /* 0x000fe40008000000 */
[----:B------:R-:W-:Y:S02]  /*5ae0*/  IMAD.IADD R0, R155, 0x1, -R18 ;  /* 0x000000019b007824 */ /* 0x000fe400078e0a12 */
[--C-:B0-----:R-:W-:Y:S02]  /*5af0*/  IMAD.IADD R136, R2, 0x1, R15.reuse ;  /* 0x0000000102887824 */ /* 0x101fe400078e020f */
[----:B------:R-:W-:Y:S01]  /*5b00*/  IMAD.IADD R8, R20, 0x1, R15 ;  /* 0x0000000114087824 */ /* 0x000fe200078e020f */
[----:B------:R-:W-:Y:S06]  /*5b10*/  @P1 BRA `(.L_x_1249) ;  /* 0x0000000000541947 */ /* 0x000fec0003800000 */
[----:B------:R-:W-:Y:S01]  /*5b20*/  IADD3 R15, -R17, R16, R15 ;  /* 0x00000010110f7210 */ /* 0x000fe20007ffe10f */
[----:B------:R-:W-:Y:S03]  /*5b30*/  BSSY B0, `(.L_x_1250) ;  /* 0x0000010000007945 */ /* 0x000fe60003800000 */
        /* <DEDUP_REMOVED lines=10> */
.L_x_1251:
[----:B------:R-:W-:-:S05]  /*5be0*/  IMAD.U32 R21, RZ, RZ, UR51 ;  /* 0x00000033ff157e24 */ /* 0x000fca000f8e00ff */
[----:B------:R-:W-:-:S13]  /*5bf0*/  ISETP.NE.AND P1, PT, R21, 0x1, PT ;  /* 0x000000011500780c */ /* 0x000fda0003f25270 */
[----:B------:R-:W0:Y:S02]  /*5c00*/  @P1 LDC.64 R10, c[0x0][0x9e8] ;  /* 0x00027a00ff0a1b82 */ /* 0x000e240000000a00 */
[----:B0-----:R-:W-:-:S05]  /*5c10*/  @P1 IMAD.HI.U32 R10, R15, R10, RZ ;  /* 0x0000000a0f0a1227 */ /* 0x001fca00078e00ff */
[----:B------:R-:W-:-:S07]  /*5c20*/  @P1 SHF.R.U32.HI R15, RZ, R11, R10 ;  /* 0x0000000bff0f1219 */ /* 0x000fce000001160a */
.L_x_1252:
[----:B------:R-:W-:Y:S05]  /*5c30*/  BSYNC B0 ;  /* 0x0000000000007941 */ /* 0x000fea0003800000 */
.L_x_1250:
[----:B------:R-:W-:-:S05]  /*5c40*/  IMAD R15, R15, R21, R0 ;  /* 0x000000150f0f7224 */ /* 0x000fca00078e0200 */
[----:B------:R-:W-:Y:S02]  /*5c50*/  VIADDMNMX R136, R15, R21, R136, PT ;  /* 0x000000150f887246 */ /* 0x000fe40003800188 */
[----:B------:R-:W-:-:S07]  /*5c60*/  VIMNMX R8, R8, R15, !PT ;  /* 0x0000000f08087248 */ /* 0x000fce0007fe0100 */
.L_x_1249:
[C---:B------:R-:W-:Y:S01]  /*5c70*/  ISETP.GE.AND P2, PT, R155.reuse, 0x9, PT ;  /* 0x000000099b00780c */ /* 0x040fe20003f46270 */
[----:B------:R-:W0:Y:S01]  /*5c80*/  SHFL.IDX PT, R7, R7, 0x1, 0x1c1f ;  /* 0x003c1f0007077f89 */ /* 0x000e2200000e0000 */
[C---:B------:R-:W-:Y:S01]  /*5c90*/  ISETP.GE.AND P1, PT, R155.reuse, 0x2, PT ;  /* 0x000000029b00780c */ /* 0x040fe20003f26270 */
[----:B------:R-:W-:Y:S01]  /*5ca0*/  UISETP.NE.AND UP0, UPT, UR61, URZ, UPT ;  /* 0x0000003f3d00728c */ /* 0x000fe2000bf05270 */
        /* <DEDUP_REMOVED lines=10> */
[----:B------:R-:W-:Y:S01]  /*5d50*/  ISETP.LT.OR P3, PT, R136, 0x11, P3 ;  /* 0x000000118800780c */ /* 0x000fe20001f61670 */
[--C-:B0-----:R-:W-:Y:S01]  /*5d60*/  IMAD.IADD R2, R2, 0x1, R7.reuse ;  /* 0x0000000102027824 */ /* 0x101fe200078e0207 */
[----:B------:R-:W-:Y:S01]  /*5d70*/  ISETP.GT.AND P4, PT, R8, 0x9, !P6 ;  /* 0x000000090800780c */ /* 0x000fe20007784270 */
[----:B------:R-:W-:Y:S01]  /*5d80*/  IMAD.IADD R20, R20, 0x1, R7 ;  /* 0x0000000114147824 */ /* 0x000fe200078e0207 */
[----:B------:R-:W-:Y:S02]  /*5d90*/  ISETP.GE.AND P5, PT, R155, 0x12, PT ;  /* 0x000000129b00780c */ /* 0x000fe40003fa6270 */
[----:B------:R-:W-:Y:S02]  /*5da0*/  FSEL R21, R96, -INF , !P3 ;  /* 0xff80000060157808 */ /* 0x000fe40005800000 */
[----:B------:R-:W-:Y:S02]  /*5db0*/  ISETP.LT.OR P4, PT, R136, 0xa, P4 ;  /* 0x0000000a8800780c */ /* 0x000fe40002781670 */
[----:B------:R-:W-:-:S02]  /*5dc0*/  ISETP.GT.AND P3, PT, R8, 0x11, !P5 ;  /* 0x000000110800780c */ /* 0x000fc40006f64270 */
[----:B------:R-:W-:Y:S02]  /*5dd0*/  FSEL R93, R93, -INF , !P4 ;  /* 0xff8000005d5d7808 */ /* 0x000fe40006000000 */
        /* <DEDUP_REMOVED lines=94> */
[----:B------:R-:W-:-:S04]  /*63c0*/  ISETP.LT.OR P6, PT, R136, 0x5a, P6 ;  /* 0x0000005a8800780c */ /* 0x000fc800037c1670 */
[----:B------:R-:W-:Y:S02]  /*63d0*/  FSEL R133, R133, -INF , !P6 ;  /* 0xff80000085857808 */ /* 0x000fe40007000000 */
[----:B------:R-:W-:-:S13]  /*63e0*/  PLOP3.LUT P6, PT, PT, PT, UP0, 0x40, 0x0 ;  /* 0x000000000000781c */ /* 0x000fda0003fce808 */
[----:B------:R-:W-:Y:S05]  /*63f0*/  @P6 BRA `(.L_x_1253) ;  /* 0x0000000000546947 */ /* 0x000fea0003800000 */
        /* <DEDUP_REMOVED lines=12> */
.L_x_1255:
[----:B------:R-:W-:-:S05]  /*64c0*/  IMAD.U32 R8, RZ, RZ, UR51 ;  /* 0x00000033ff087e24 */ /* 0x000fca000f8e00ff */
[----:B------:R-:W-:-:S13]  /*64d0*/  ISETP.NE.AND P6, PT, R8, 0x1, PT ;  /* 0x000000010800780c */ /* 0x000fda0003fc5270 */
[----:B------:R-:W0:Y:S02]  /*64e0*/  @P6 LDC.64 R10, c[0x0][0x9e8] ;  /* 0x00027a00ff0a6b82 */ /* 0x000e240000000a00 */
[----:B0-----:R-:W-:-:S05]  /*64f0*/  @P6 IMAD.HI.U32 R10, R7, R10, RZ ;  /* 0x0000000a070a6227 */ /* 0x001fca00078e00ff */
[----:B------:R-:W-:-:S07]  /*6500*/  @P6 SHF.R.U32.HI R7, RZ, R11, R10 ;  /* 0x0000000bff076219 */ /* 0x000fce000001160a */
.L_x_1256:
[----:B------:R-:W-:Y:S05]  /*6510*/  BSYNC B0 ;  /* 0x0000000000007941 */ /* 0x000fea0003800000 */
.L_x_1254:
[----:B------:R-:W-:-:S05]  /*6520*/  IMAD R7, R7, R8, R0 ;  /* 0x0000000807077224 */ /* 0x000fca00078e0200 */
[----:B------:R-:W-:Y:S02]  /*6530*/  VIADDMNMX R2, R7, R8, R2, PT ;  /* 0x0000000807027246 */ /* 0x000fe40003800102 */
[----:B------:R-:W-:-:S07]  /*6540*/  VIMNMX R20, R20, R7, !PT ;  /* 0x0000000714147248 */ /* 0x000fce0007fe0100 */
.L_x_1253:
[C---:B------:R-:W-:Y:S01]  /*6550*/  ISETP.GT.AND P1, PT, R20.reuse, 0x1, !P1 ;  /* 0x000000011400780c */ /* 0x040fe20004f24270 */
[----:B------:R-:W0:Y:S01]  /*6560*/  LDC R8, c[0x0][0x988] ;  /* 0x00026200ff087b82 */ /* 0x000e220000000800 */
        /* <DEDUP_REMOVED lines=64> */
[----:B------:R-:W-:-:S02]  /*6970*/  ISETP.NE.AND P2, PT, R154, RZ, PT ;  /* 0x000000ff9a00720c */ /* 0x000fc40003f45270 */
[----:B------:R-:W-:Y:S02]  /*6980*/  ISETP.GT.AND P1, PT, R20, 0x30, !P1 ;  /* 0x000000301400780c */ /* 0x000fe40004f24270 */
[----:B------:R-:W-:Y:S02]  /*6990*/  FMNMX.FTZ R0, R153, R0, !PT ;  /* 0x0000000099007209 */ /* 0x000fe40007810000 */
[----:B------:R-:W-:Y:S02]  /*69a0*/  ISETP.LT.OR P1, PT, R2, 0x31, P1 ;  /* 0x000000310200780c */ /* 0x000fe40000f21670 */
[----:B------:R-:W-:Y:S02]  /*69b0*/  FMNMX.FTZ R10, R133, R0, !PT ;  /* 0x00000000850a7209 */ /* 0x000fe40007810000 */
[----:B------:R-:W-:Y:S02]  /*69c0*/  FSEL R211, R114, -INF , !P1 ;  /* 0xff80000072d37808 */ /* 0x000fe40004800000 */
[----:B------:R-:W-:Y:S01]  /*69d0*/  ISETP.NE.AND P1, PT, R112, RZ, PT ;  /* 0x000000ff7000720c */ /* 0x000fe20003f25270 */
[----:B------:R-:W1:Y:S01]  /*69e0*/  SHFL.BFLY PT, R7, R10, 0x2, 0x1f ;  /* 0x0c401f000a077f89 */ /* 0x000e6200000e0000 */
[----:B------:R-:W-:-:S02]  /*69f0*/  ISETP.NE.AND P6, PT, R156, RZ, PT ;  /* 0x000000ff9c00720c */ /* 0x000fc40003fc5270 */
[C---:B------:R-:W-:Y:S02]  /*6a00*/  ISETP.GT.AND P1, PT, R20.reuse, 0x31, !P1 ;  /* 0x000000311400780c */ /* 0x040fe40004f24270 */
[----:B------:R-:W-:Y:S02]  /*6a10*/  ISETP.GT.AND P3, PT, R20, 0x50, !P3 ;  /* 0x000000501400780c */ /* 0x000fe40005f64270 */
[----:B------:R-:W-:Y:S02]  /*6a20*/  ISETP.LT.OR P1, PT, R2, 0x32, P1 ;  /* 0x000000320200780c */ /* 0x000fe40000f21670 */
[----:B------:R-:W-:Y:S02]  /*6a30*/  ISETP.GT.AND P4, PT, R20, 0x51, !P4 ;  /* 0x000000511400780c */ /* 0x000fe40006784270 */
[----:B------:R-:W-:Y:S02]  /*6a40*/  FSEL R115, R115, -INF , !P1 ;  /* 0xff80000073737808 */ /* 0x000fe40004800000 */
[----:B------:R-:W-:-:S02]  /*6a50*/  ISETP.NE.AND P1, PT, R146, RZ, PT ;  /* 0x000000ff9200720c */ /* 0x000fc40003f25270 */
[----:B------:R-:W-:Y:S02]  /*6a60*/  ISETP.LT.OR P3, PT, R2, 0x51, P3 ;  /* 0x000000510200780c */ /* 0x000fe40001f61670 */
[C---:B------:R-:W-:Y:S02]  /*6a70*/  ISETP.GT.AND P1, PT, R20.reuse, 0x38, !P1 ;  /* 0x000000381400780c */ /* 0x040fe40004f24270 */
[----:B------:R-:W-:Y:S02]  /*6a80*/  ISETP.GT.AND P5, PT, R20, 0x58, !P5 ;  /* 0x000000581400780c */ /* 0x000fe40006fa4270 */
[C---:B------:R-:W-:Y:S02]  /*6a90*/  ISETP.LT.OR P1, PT, R2.reuse, 0x39, P1 ;  /* 0x000000390200780c */ /* 0x040fe40000f21670 */
[----:B------:R-:W-:Y:S02]  /*6aa0*/  ISETP.LT.OR P4, PT, R2, 0x52, P4 ;  /* 0x000000520200780c */ /* 0x000fe40002781670 */
[----:B------:R-:W-:-:S02]  /*6ab0*/  FSEL R213, R118, -INF , !P1 ;  /* 0xff80000076d57808 */ /* 0x000fc40004800000 */
[----:B------:R-:W-:Y:S02]  /*6ac0*/  ISETP.NE.AND P1, PT, R116, RZ, PT ;  /* 0x000000ff7400720c */ /* 0x000fe40003f25270 */
[----:B-1----:R-:W-:Y:S02]  /*6ad0*/  FMNMX.FTZ R94, R10, R7, !PT ;  /* 0x000000070a5e7209 */ /* 0x002fe40007810000 */
[----:B------:R-:W-:Y:S02]  /*6ae0*/  ISETP.GT.AND P1, PT, R20, 0x39, !P1 ;  /* 0x000000391400780c */ /* 0x000fe40004f24270 */
[C---:B------:R-:W-:Y:S01]  /*6af0*/  ISETP.LT.OR P5, PT, R2.reuse, 0x59, P5 ;  /* 0x000000590200780c */ /* 0x040fe20002fa1670 */
[----:B------:R-:W1:Y:S01]  /*6b00*/  SHFL.BFLY PT, R7, R94, 0x1, 0x1f ;  /* 0x0c201f005e077f89 */ /* 0x000e6200000e0000 */
[----:B------:R-:W-:Y:S02]  /*6b10*/  ISETP.LT.OR P1, PT, R2, 0x3a, P1 ;  /* 0x0000003a0200780c */ /* 0x000fe40000f21670 */
[----:B------:R-:W-:-:S02]  /*6b20*/  FSEL R131, R131, -INF , !P4 ;  /* 0xff80000083837808 */ /* 0x000fc40006000000 */
[----:B------:R-:W-:Y:S02]  /*6b30*/  FSEL R119, R119, -INF , !P1 ;  /* 0xff80000077777808 */ /* 0x000fe40004800000 */
[----:B------:R-:W-:-:S04]  /*6b40*/  ISETP.NE.AND P1, PT, R148, RZ, PT ;  /* 0x000000ff9400720c */ /* 0x000fc80003f25270 */
        /* <DEDUP_REMOVED lines=8> */
[----:B------:R-:W-:Y:S01]  /*6bd0*/  ISETP.GT.AND P1, PT, R20, 0x48, !P6 ;  /* 0x000000481400780c */ /* 0x000fe20007724270 */
[----:B0-----:R-:W-:Y:S01]  /*6be0*/  FMUL.FTZ R0, R7, R8 ;  /* 0x0000000807007220 */ /* 0x001fe20000410000 */
[----:B------:R-:W-:Y:S02]  /*6bf0*/  ISETP.NE.AND P6, PT, R120, RZ, PT ;  /* 0x000000ff7800720c */ /* 0x000fe40003fc5270 */
[----:B------:R-:W-:Y:S02]  /*6c00*/  ISETP.LT.OR P1, PT, R2, 0x49, P1 ;  /* 0x000000490200780c */ /* 0x000fe40000f21670 */
[----:B------:R-:W-:Y:S02]  /*6c10*/  ISETP.GT.AND P2, PT, R20, 0x49, !P2 ;  /* 0x000000491400780c */ /* 0x000fe40005744270 */
[----:B------:R-:W-:Y:S02]  /*6c20*/  FSEL R217, R126, -INF , !P1 ;  /* 0xff8000007ed97808 */ /* 0x000fe40004800000 */
[----:B------:R-:W-:-:S02]  /*6c30*/  ISETP.GT.AND P1, PT, R20, RZ, !P6 ;  /* 0x000000ff1400720c */ /* 0x000fc40007724270 */
[C---:B------:R-:W-:Y:S02]  /*6c40*/  ISETP.LT.OR P2, PT, R2.reuse, 0x4a, P2 ;  /* 0x0000004a0200780c */ /* 0x040fe40001741670 */
[----:B------:R-:W-:Y:S02]  /*6c50*/  ISETP.LT.OR P1, PT, R2, 0x1, P1 ;  /* 0x000000010200780c */ /* 0x000fe40000f21670 */
[----:B------:R-:W-:Y:S02]  /*6c60*/  FSEL R127, R127, -INF , !P2 ;  /* 0xff8000007f7f7808 */ /* 0x000fe40005000000 */
[----:B------:R-:W-:Y:S02]  /*6c70*/  FSEL R90, R90, -INF , !P1 ;  /* 0xff8000005a5a7808 */ /* 0x000fe40004800000 */
[----:B------:R-:W-:Y:S02]  /*6c80*/  FSETP.NEU.FTZ.AND P1, PT, R7, -INF , PT ;  /* 0xff8000000700780b */ /* 0x000fe40003f3d000 */
[----:B------:R-:W-:-:S02]  /*6c90*/  FMNMX.FTZ R10, R90, R13, !PT ;  /* 0x0000000d5a0a7209 */ /* 0x000fc40007810000 */
[----:B------:R-:W-:Y:S02]  /*6ca0*/  FSEL R0, R0, RZ, P1 ;  /* 0x000000ff00007208 */ /* 0x000fe40000800000 */
[----:B------:R-:W-:Y:S02]  /*6cb0*/  FMNMX.FTZ R10, R91, R10, !PT ;  /* 0x0000000a5b0a7209 */ /* 0x000fe40007810000 */
[----:B------:R-:W-:Y:S01]  /*6cc0*/  ISETP.NE.AND P6, PT, R88, RZ, PT ;  /* 0x000000ff5800720c */ /* 0x000fe20003fc5270 */
[--C-:B------:R-:W-:Y:S01]  /*6cd0*/  FFMA.FTZ R152, R21, R8, -R0.reuse ;  /* 0x0000000815987223 */ /* 0x100fe20000010800 */
[----:B------:R-:W-:Y:S01]  /*6ce0*/  FMNMX.FTZ R10, R11, R10, !PT ;  /* 0x0000000a0b0a7209 */ /* 0x000fe20007810000 */
[-CC-:B------:R-:W-:Y:S01]  /*6cf0*/  FFMA.FTZ R21, R97, R8.reuse, -R0.reuse ;  /* 0x0000000861157223 */ /* 0x180fe20000010800 */
[----:B------:R-:W-:Y:S01]  /*6d00*/  FSEL R97, R130, -INF , !P3 ;  /* 0xff80000082617808 */ /* 0x000fe20005800000 */
[--C-:B------:R-:W-:Y:S01]  /*6d10*/  FFMA.FTZ R154, R137, R8, -R0.reuse ;  /* 0x00000008899a7223 */ /* 0x100fe20000010800 */
[----:B------:R-:W-:Y:S01]  /*6d20*/  FMNMX.FTZ R10, R95, R10, !PT ;  /* 0x0000000a5f0a7209 */ /* 0x000fe20007810000 */
[-CC-:B------:R-:W-:Y:S01]  /*6d30*/  FFMA.FTZ R148, R139, R8.reuse, -R0.reuse ;  /* 0x000000088b947223 */ /* 0x180fe20000010800 */
        /* <DEDUP_REMOVED lines=23> */
[-CC-:B------:R-:W-:Y:S01]  /*6eb0*/  FFMA.FTZ R219, R219, R8.reuse, -R0.reuse ;  /* 0x00000008dbdb7223 */ /* 0x180fe20000010800 */
[-CC-:B------:R-:W-:Y:S01]  /*6ec0*/  FFMA.FTZ R150, R141, R8.reuse, -R0.reuse ;  /* 0x000000088d967223 */ /* 0x180fe20000010800 */
[--C-:B------:R-:W-:Y:S01]  /*6ed0*/  FFMA.FTZ R144, R143, R8, -R0.reuse ;  /* 0x000000088f907223 */ /* 0x100fe20000010800 */
[----:B------:R-:W-:Y:S01]  /*6ee0*/  FMNMX.FTZ R10, R209, R10, !PT ;  /* 0x0000000ad10a7209 */ /* 0x000fe20007810000 */
[-CC-:B------:R-:W-:Y:S01]  /*6ef0*/  FFMA.FTZ R146, R145, R8.reuse, -R0.reuse ;  /* 0x0000000891927223 */ /* 0x180fe20000010800 */
[-CC-:B------:R-:W-:Y:S01]  /*6f00*/  FFMA.FTZ R140, R147, R8.reuse, -R0.reuse ;  /* 0x00000008938c7223 */ /* 0x180fe20000010800 */
[--C-:B------:R-:W-:Y:S01]  /*6f10*/  FFMA.FTZ R142, R149, R8, -R0.reuse ;  /* 0x00000008958e7223 */ /* 0x100fe20000010800 */
[----:B------:R-:W-:Y:S01]  /*6f20*/  FMNMX.FTZ R10, R111, R10, !PT ;  /* 0x0000000a6f0a7209 */ /* 0x000fe20007810000 */
[-CC-:B------:R-:W-:Y:S01]  /*6f30*/  FFMA.FTZ R136, R151, R8.reuse, -R0.reuse ;  /* 0x0000000897887223 */ /* 0x180fe20000010800 */
[-CC-:B------:R-:W-:Y:S01]  /*6f40*/  FFMA.FTZ R138, R153, R8.reuse, -R0.reuse ;  /* 0x00000008998a7223 */ /* 0x180fe20000010800 */
[----:B------:R-:W-:Y:S01]  /*6f50*/  FFMA.FTZ R125, R133, R8, -R0 ;  /* 0x00000008857d7223 */ /* 0x000fe20000010800 */
[----:B------:R-:W-:Y:S01]  /*6f60*/  FMNMX.FTZ R10, R211, R10, !PT ;  /* 0x0000000ad30a7209 */ /* 0x000fe20007810000 */
[----:B------:R-:W-:Y:S01]  /*6f70*/  FMUL.FTZ R0, R129, R8 ;  /* 0x0000000881007220 */ /* 0x000fe20000410000 */
[----:B------:R-:W-:Y:S02]  /*6f80*/  MUFU.EX2 R219, R219 ;  /* 0x000000db00db7308 */ /* 0x000fe40000000800 */
[----:B------:R-:W-:-:S04]  /*6f90*/  FMNMX.FTZ R10, R115, R10, !PT ;  /* 0x0000000a730a7209 */ /* 0x000fc80007810000 */
[----:B------:R-:W-:Y:S02]  /*6fa0*/  FMNMX.FTZ R10, R213, R10, !PT ;  /* 0x0000000ad50a7209 */ /* 0x000fe40007810000 */
[----:B------:R-:W0:Y:S02]  /*6fb0*/  MUFU.EX2 R0, R0 ;  /* 0x0000000000007308 */ /* 0x000e240000000800 */
[----:B------:R-:W-:-:S04]  /*6fc0*/  FMNMX.FTZ R10, R119, R10, !PT ;  /* 0x0000000a770a7209 */ /* 0x000fc80007810000 */
[----:B------:R-:W-:Y:S02]  /*6fd0*/  FMNMX.FTZ R10, R215, R10, !PT ;  /* 0x0000000ad70a7209 */ /* 0x000fe40007810000 */
[----:B------:R-:W1:Y:S02]  /*6fe0*/  MUFU.EX2 R156, R156 ;  /* 0x0000009c009c7308 */ /* 0x000e640000000800 */
[----:B------:R-:W-:-:S04]  /*6ff0*/  FMNMX.FTZ R10, R123, R10, !PT ;  /* 0x0000000a7b0a7209 */ /* 0x000fc80007810000 */
[----:B------:R-:W-:Y:S02]  /*7000*/  FMNMX.FTZ R10, R217, R10, !PT ;  /* 0x0000000ad90a7209 */ /* 0x000fe40007810000 */
[----:B------:R-:W2:Y:S02]  /*7010*/  MUFU.EX2 R158, R158 ;  /* 0x0000009e009e7308 */ /* 0x000ea40000000800 */
[----:B------:R-:W-:-:S04]  /*7020*/  FMNMX.FTZ R10, R127, R10, !PT ;  /* 0x0000000a7f0a7209 */ /* 0x000fc80007810000 */
[----:B------:R-:W-:Y:S02]  /*7030*/  FMNMX.FTZ R10, R97, R10, !PT ;  /* 0x0000000a610a7209 */ /* 0x000fe40007810000 */
[----:B------:R-:W3:Y:S02]  /*7040*/  MUFU.EX2 R89, R89 ;  /* 0x0000005900597308 */ /* 0x000ee40000000800 */
[----:B------:R-:W-:-:S04]  /*7050*/  FMNMX.FTZ R10, R131, R10, !PT ;  /* 0x0000000a830a7209 */ /* 0x000fc80007810000 */
[----:B------:R-:W-:Y:S02]  /*7060*/  FMNMX.FTZ R10, R137, R10, !PT ;  /* 0x0000000a890a7209 */ /* 0x000fe40007810000 */
[----:B------:R-:W4:Y:S02]  /*7070*/  MUFU.EX2 R152, R152 ;  /* 0x0000009800987308 */ /* 0x000f240000000800 */
[----:B------:R-:W-:-:S05]  /*7080*/  FMNMX.FTZ R10, R135, R10, !PT ;  /* 0x0000000a870a7209 */ /* 0x000fca0007810000 */
[----:B------:R-:W5:Y:S01]  /*7090*/  SHFL.BFLY PT, R139, R10, 0x2, 0x1f ;  /* 0x0c401f000a8b7f89 */ /* 0x000f6200000e0000 */
[----:B------:R-:W-:Y:S08]  /*70a0*/  MUFU.EX2 R21, R21 ;  /* 0x0000001500157308 */ /* 0x000ff00000000800 */
[----:B------:R-:W-:Y:S08]  /*70b0*/  MUFU.EX2 R154, R154 ;  /* 0x0000009a009a7308 */ /* 0x000ff00000000800 */
[----:B------:R-:W-:Y:S01]  /*70c0*/  MUFU.EX2 R15, R15 ;  /* 0x0000000f000f7308 */ /* 0x000fe20000000800 */
[----:B-----5:R-:W-:-:S07]  /*70d0*/  FMNMX.FTZ R139, R10, R139, !PT ;  /* 0x0000008b0a8b7209 */ /* 0x020fce0007810000 */
[----:B------:R-:W-:Y:S01]  /*70e0*/  MUFU.EX2 R148, R148 ;  /* 0x0000009400947308 */ /* 0x000fe20000000800 */
[----:B------:R-:W5:Y:S07]  /*70f0*/  SHFL.BFLY PT, R10, R139, 0x1, 0x1f ;  /* 0x0c201f008b0a7f89 */ /* 0x000f6e00000e0000 */
[----:B------:R-:W-:Y:S08]  /*7100*/  MUFU.EX2 R93, R93 ;  /* 0x0000005d005d7308 */ /* 0x000ff00000000800 */
[----:B------:R-:W-:Y:S08]  /*7110*/  MUFU.EX2 R150, R150 ;  /* 0x0000009600967308 */ /* 0x000ff00000000800 */
[----:B------:R-:W-:Y:S01]  /*7120*/  MUFU.EX2 R101, R101 ;  /* 0x0000006500657308 */ /* 0x000fe20000000800 */
[----:B-----5:R-:W-:-:S04]  /*7130*/  FMNMX.FTZ R10, R139, R10, !PT ;  /* 0x0000000a8b0a7209 */ /* 0x020fc80007810000 */
[C---:B------:R-:W-:Y:S01]  /*7140*/  FSETP.NEU.FTZ.AND P1, PT, R10.reuse, -INF , PT ;  /* 0xff8000000a00780b */ /* 0x040fe20003f3d000 */
[C---:B------:R-:W-:Y:S02]  /*7150*/  FMUL.FTZ R12, R10.reuse, R8 ;  /* 0x000000080a0c7220 */ /* 0x040fe40000410000 */
[----:B------:R-:W-:Y:S01]  /*7160*/  MUFU.EX2 R144, R144 ;  /* 0x0000009000907308 */ /* 0x000fe20000000800 */
[----:B------:R-:W-:Y:S02]  /*7170*/  FSEL R2, R10, RZ, P1 ;  /* 0x000000ff0a027208 */ /* 0x000fe40000800000 */
[----:B------:R-:W-:-:S03]  /*7180*/  FSEL R12, R12, RZ, P1 ;  /* 0x000000ff0c0c7208 */ /* 0x000fc60000800000 */
[----:B------:R-:W-:Y:S02]  /*7190*/  FADD.FTZ R13, -R2, R13 ;  /* 0x0000000d020d7221 */ /* 0x000fe40000010100 */
[----:B------:R-:W-:Y:S01]  /*71a0*/  MUFU.EX2 R105, R105 ;  /* 0x0000006900697308 */ /* 0x000fe20000000800 */
[-CC-:B------:R-:W-:Y:S01]  /*71b0*/  FFMA.FTZ R129, R90, R8.reuse, -R12.reuse ;  /* 0x000000085a817223 */ /* 0x180fe2000001080c */
[-CC-:B------:R-:W-:Y:S01]  /*71c0*/  FFMA.FTZ R20, R91, R8.reuse, -R12.reuse ;  /* 0x000000085b147223 */ /* 0x180fe2000001080c */
[-C--:B------:R-:W-:Y:S01]  /*71d0*/  FMUL.FTZ R13, R13, R8.reuse ;  /* 0x000000080d0d7220 */ /* 0x080fe20000410000 */
[-CC-:B------:R-:W-:Y:S01]  /*71e0*/  FFMA.FTZ R11, R11, R8.reuse, -R12.reuse ;  /* 0x000000080b0b7223 */ /* 0x180fe2000001080c */
[-CC-:B------:R-:W-:Y:S01]  /*71f0*/  FFMA.FTZ R88, R95, R8.reuse, -R12.reuse ;  /* 0x000000085f587223 */ /* 0x180fe2000001080c */
[-CC-:B------:R-:W-:Y:S01]  /*7200*/  FFMA.FTZ R153, R155, R8.reuse, -R12.reuse ;  /* 0x000000089b997223 */ /* 0x180fe2000001080c */
[--C-:B------:R-:W-:Y:S01]  /*7210*/  FFMA.FTZ R90, R99, R8, -R12.reuse ;  /* 0x00000008635a7223 */ /* 0x100fe2000001080c */
[----:B------:R-:W-:Y:S01]  /*7220*/  MUFU.EX2 R129, R129 ;  /* 0x0000008100817308 */ /* 0x000fe20000000800 */
[----:B0-----:R-:W-:Y:S01]  /*7230*/  FFMA.FTZ R91, R0, R6, R219 ;  /* 0x00000006005b7223 */ /* 0x001fe200000100db */
[-CC-:B------:R-:W-:Y:S01]  /*7240*/  FFMA.FTZ R155, R157, R8.reuse, -R12.reuse ;  /* 0x000000089d9b7223 */ /* 0x180fe2000001080c */
[-CC-:B------:R-:W-:Y:S01]  /*7250*/  FFMA.FTZ R92, R103, R8.reuse, -R12.reuse ;  /* 0x00000008675c7223 */ /* 0x180fe2000001080c */
[-CC-:B------:R-:W-:Y:S01]  /*7260*/  FFMA.FTZ R149, R159, R8.reuse, -R12.reuse ;  /* 0x000000089f957223 */ /* 0x180fe2000001080c */
[----:B-1----:R-:W-:Y:S01]  /*7270*/  FADD.FTZ R91, R156, R91 ;  /* 0x0000005b9c5b7221 */ /* 0x002fe20000010000 */
[-CC-:B------:R-:W-:Y:S01]  /*7280*/  FFMA.FTZ R94, R107, R8.reuse, -R12.reuse ;  /* 0x000000086b5e7223 */ /* 0x180fe2000001080c */
[-CC-:B------:R-:W-:Y:S01]  /*7290*/  FFMA.FTZ R151, R209, R8.reuse, -R12.reuse ;  /* 0x00000008d1977223 */ /* 0x180fe2000001080c */
[----:B------:R3:W0:Y:S01]  /*72a0*/  MUFU.EX2 R2, R13 ;  /* 0x0000000d00027308 */ /* 0x0006220000000800 */
[----:B--2---:R-:W-:Y:S01]  /*72b0*/  FADD.FTZ R102, R158, R91 ;  /* 0x0000005b9e667221 */ /* 0x004fe20000010000 */
[-CC-:B------:R-:W-:Y:S01]  /*72c0*/  FFMA.FTZ R96, R111, R8.reuse, -R12.reuse ;  /* 0x000000086f607223 */ /* 0x180fe2000001080c */
[-CC-:B------:R-:W-:Y:S01]  /*72d0*/  FFMA.FTZ R145, R211, R8.reuse, -R12.reuse ;  /* 0x00000008d3917223 */ /* 0x180fe2000001080c */
[-CC-:B------:R-:W-:Y:S01]  /*72e0*/  FFMA.FTZ R98, R115, R8.reuse, -R12.reuse ;  /* 0x0000000873627223 */ /* 0x180fe2000001080c */
[-CC-:B------:R-:W-:Y:S01]  /*72f0*/  FFMA.FTZ R147, R213, R8.reuse, -R12.reuse ;  /* 0x00000008d5937223 */ /* 0x180fe2000001080c */
[-CC-:B------:R-:W-:Y:S01]  /*7300*/  FFMA.FTZ R100, R119, R8.reuse, -R12.reuse ;  /* 0x0000000877647223 */ /* 0x180fe2000001080c */
[-C--:B------:R-:W-:Y:S01]  /*7310*/  FFMA.FTZ R141, R215, R8.reuse, -R12 ;  /* 0x00000008d78d7223 */ /* 0x080fe2000001080c */
[----:B------:R-:W1:Y:S01]  /*7320*/  MUFU.EX2 R20, R20 ;  /* 0x0000001400147308 */ /* 0x000e620000000800 */
[----:B---3--:R-:W-:Y:S01]  /*7330*/  FADD.FTZ R13, R89, R102 ;  /* 0x00000066590d7221 */ /* 0x008fe20000010000 */
[-CC-:B------:R-:W-:Y:S01]  /*7340*/  FFMA.FTZ R143, R217, R8.reuse, -R12.reuse ;  /* 0x00000008d98f7223 */ /* 0x180fe2000001080c */
[-CC-:B------:R-:W-:Y:S01]  /*7350*/  FFMA.FTZ R97, R97, R8.reuse, -R12.reuse ;  /* 0x0000000861617223 */ /* 0x180fe2000001080c */
[-CC-:B------:R-:W-:Y:S01]  /*7360*/  FFMA.FTZ R131, R131, R8.reuse, -R12.reuse ;  /* 0x0000000883837223 */ /* 0x180fe2000001080c */
[----:B----4-:R-:W-:Y:S01]  /*7370*/  FADD.FTZ R102, R152, R13 ;  /* 0x0000000d98667221 */ /* 0x010fe20000010000 */
[----:B------:R-:W-:-:S02]  /*7380*/  FFMA.FTZ R137, R137, R8, -R12 ;  /* 0x0000000889897223 */ /* 0x000fc4000001080c */
[----:B------:R-:W2:Y:S01]  /*7390*/  MUFU.EX2 R11, R11 ;  /* 0x0000000b000b7308 */ /* 0x000ea20000000800 */
[----:B0-----:R-:W-:Y:S01]  /*73a0*/  FFMA.FTZ R3, R2, R3, R129 ;  /* 0x0000000302037223 */ /* 0x001fe20000010081 */
[----:B------:R-:W-:Y:S01]  /*73b0*/  FADD.FTZ R13, R21, R102 ;  /* 0x00000066150d7221 */ /* 0x000fe20000010000 */
[----:B------:R-:W-:-:S03]  /*73c0*/  FFMA.FTZ R102, R123, R8, -R12 ;  /* 0x000000087b667223 */ /* 0x000fc6000001080c */
[----:B------:R-:W-:Y:S02]  /*73d0*/  FADD.FTZ R104, R154, R13 ;  /* 0x0000000d9a687221 */ /* 0x000fe40000010000 */
[----:B------:R-:W0:Y:S01]  /*73e0*/  MUFU.EX2 R88, R88 ;  /* 0x0000005800587308 */ /* 0x000e220000000800 */
[----:B-1----:R-:W-:Y:S01]  /*73f0*/  FADD.FTZ R6, R20, R3 ;  /* 0x0000000314067221 */ /* 0x002fe20000010000 */
[----:B------:R-:W-:-:S04]  /*7400*/  FADD.FTZ R13, R15, R104 ;  /* 0x000000680f0d7221 */ /* 0x000fc80000010000 */
[----:B------:R-:W-:Y:S02]  /*7410*/  FADD.FTZ R104, R148, R13 ;  /* 0x0000000d94687221 */ /* 0x000fe40000010000 */
[----:B------:R-:W1:Y:S01]  /*7420*/  MUFU.EX2 R153, R153 ;  /* 0x0000009900997308 */ /* 0x000e620000000800 */
[----:B--2---:R-:W-:Y:S01]  /*7430*/  FADD.FTZ R3, R11, R6 ;  /* 0x000000060b037221 */ /* 0x004fe20000010000 */
[----:B------:R-:W-:Y:S01]  /*7440*/  FADD.FTZ R13, R93, R104 ;  /* 0x000000685d0d7221 */ /* 0x000fe20000010000 */
[-CC-:B------:R-:W-:Y:S01]  /*7450*/  FFMA.FTZ R104, R127, R8.reuse, -R12.reuse ;  /* 0x000000087f687223 */ /* 0x180fe2000001080c */
[----:B------:R-:W-:Y:S02]  /*7460*/  FFMA.FTZ R12, R135, R8, -R12 ;  /* 0x00000008870c7223 */ /* 0x000fe4000001080c */
[----:B------:R-:W-:Y:S02]  /*7470*/  FADD.FTZ R106, R150, R13 ;  /* 0x0000000d966a7221 */ /* 0x000fe40000010000 */
[----:B------:R-:W2:Y:S01]  /*7480*/  MUFU.EX2 R90, R90 ;  /* 0x0000005a005a7308 */ /* 0x000ea20000000800 */
[----:B0-----:R-:W-:Y:S01]  /*7490*/  FADD.FTZ R6, R88, R3 ;  /* 0x0000000358067221 */ /* 0x001fe20000010000 */
[----:B------:R-:W-:-:S04]  /*74a0*/  FADD.FTZ R13, R101, R106 ;  /* 0x0000006a650d7221 */ /* 0x000fc80000010000 */
[----:B------:R-:W-:Y:S02]  /*74b0*/  FADD.FTZ R106, R144, R13 ;  /* 0x0000000d906a7221 */ /* 0x000fe40000010000 */
[----:B------:R-:W0:Y:S01]  /*74c0*/  MUFU.EX2 R155, R155 ;  /* 0x0000009b009b7308 */ /* 0x000e220000000800 */
[----:B-1----:R-:W-:Y:S01]  /*74d0*/  FADD.FTZ R3, R153, R6 ;  /* 0x0000000699037221 */ /* 0x002fe20000010000 */
[----:B------:R-:W-:-:S06]  /*74e0*/  FADD.FTZ R13, R105, R106 ;  /* 0x0000006a690d7221 */ /* 0x000fcc0000010000 */
        /* <DEDUP_REMOVED lines=58> */
.L_x_1257:
[----:B------:R-:W0:Y:S01]  /*7890*/  S2UR UR4, SR_CgaCtaId ;  /* 0x00000000000479c3 */ /* 0x000e220000008800 */
[----:B------:R-:W-:Y:S01]  /*78a0*/  UIADD3 UR10, UR10, 0x2a860, URZ ;  /* 0x0002a8600a0a7890 */ /* 0x000fe2000fffe03f */
[----:B------:R-:W-:Y:S01]  /*78b0*/  ISETP.GT.AND P1, PT, R14, UR50, PT ;  /* 0x000000320e007c0c */ /* 0x000fe2000bf24270 */
[----:B------:R-:W-:Y:S01]  /*78c0*/  UMOV UR7, UR38 ;  /* 0x0000002600077c82 */ /* 0x000fe20008000000 */
[----:B------:R-:W-:Y:S01]  /*78d0*/  F2FP.F16.F32.PACK_AB R139, R12, R110 ;  /* 0x0000006e0c8b723e */ /* 0x000fe200000000ff */
[----:B------:R-:W-:Y:S01]  /*78e0*/  VIADD R14, R14, 0xffffffff ;  /* 0xffffffff0e0e7836 */ /* 0x000fe20000000000 */
[----:B------:R-:W-:Y:S01]  /*78f0*/  F2FP.F16.F32.PACK_AB R156, R156, R219 ;  /* 0x000000db9c9c723e */ /* 0x000fe200000000ff */
[----:B------:R-:W-:Y:S01]  /*7900*/  IMAD.MOV.U32 R13, RZ, RZ, R10 ;  /* 0x000000ffff0d7224 */ /* 0x000fe200078e000a */
[----:B------:R-:W-:Y:S01]  /*7910*/  F2FP.F16.F32.PACK_AB R157, R20, R129 ;  /* 0x00000081149d723e */ /* 0x000fe200000000ff */
[----:B------:R-:W-:Y:S01]  /*7920*/  IMAD.MOV.U32 R12, RZ, RZ, R7 ;  /* 0x000000ffff0c7224 */ /* 0x000fe200078e0007 */
[----:B------:R-:W-:-:S02]  /*7930*/  F2FP.F16.F32.PACK_AB R158, R89, R158 ;  /* 0x0000009e599e723e */ /* 0x000fc400000000ff */
[----:B------:R-:W-:Y:S02]  /*7940*/  F2FP.F16.F32.PACK_AB R159, R88, R11 ;  /* 0x0000000b589f723e */ /* 0x000fe400000000ff */
[----:B------:R-:W-:Y:S02]  /*7950*/  F2FP.F16.F32.PACK_AB R152, R21, R152 ;  /* 0x000000981598723e */ /* 0x000fe400000000ff */
[----:B------:R-:W-:Y:S02]  /*7960*/  F2FP.F16.F32.PACK_AB R153, R90, R153 ;  /* 0x000000995a99723e */ /* 0x000fe400000000ff */
[----:B------:R-:W-:Y:S02]  /*7970*/  F2FP.F16.F32.PACK_AB R154, R15, R154 ;  /* 0x0000009a0f9a723e */ /* 0x000fe400000000ff */
[----:B------:R-:W-:Y:S02]  /*7980*/  F2FP.F16.F32.PACK_AB R155, R92, R155 ;  /* 0x0000009b5c9b723e */ /* 0x000fe400000000ff */
[----:B------:R-:W-:Y:S01]  /*7990*/  F2FP.F16.F32.PACK_AB R148, R93, R148 ;  /* 0x000000945d94723e */ /* 0x000fe200000000ff */
[----:B0-----:R-:W-:Y:S01]  /*79a0*/  UPRMT UR10, UR4, 0x654, UR10 ;  /* 0x00000654040a7896 */ /* 0x001fe2000800000a */
[----:B------:R-:W-:-:S02]  /*79b0*/  F2FP.F16.F32.PACK_AB R149, R94, R149 ;  /* 0x000000955e95723e */ /* 0x000fc400000000ff */
[----:B------:R-:W-:Y:S01]  /*79c0*/  UMOV UR4, UR39 ;  /* 0x0000002700047c82 */ /* 0x000fe20008000000 */
[----:B------:R-:W-:Y:S02]  /*79d0*/  F2FP.F16.F32.PACK_AB R150, R101, R150 ;  /* 0x000000966596723e */ /* 0x000fe400000000ff */
[----:B------:R-:W-:Y:S02]  /*79e0*/  F2FP.F16.F32.PACK_AB R151, R96, R151 ;  /* 0x000000976097723e */ /* 0x000fe400000000ff */
[----:B------:R-:W-:Y:S01]  /*79f0*/  F2FP.F16.F32.PACK_AB R144, R105, R144 ;  /* 0x000000906990723e */ /* 0x000fe200000000ff */
[----:B------:R-:W-:Y:S01]  /*7a00*/  SYNCS.ARRIVE.TRANS64.RED.A1T0 RZ, [UR10], RZ ;  /* 0x000000ffffff79a7 */ /* 0x000fe2000810040a */
        /* <DEDUP_REMOVED lines=11> */
.L_x_1239:
[----:B------:R-:W-:Y:S01]  /*7ac0*/  R2UR UR5, R19 ;  /* 0x00000000130572ca */ /* 0x000fe200000e0000 */
[----:B------:R-:W-:Y:S01]  /*7ad0*/  UISETP.NE.AND UP0, UPT, UR61, URZ, UPT ;  /* 0x0000003f3d00728c */ /* 0x000fe2000bf05270 */
[----:B------:R-:W-:Y:S02]  /*7ae0*/  R2UR UR4, R22 ;  /* 0x00000000160472ca */ /* 0x000fe400000e0000 */
[----:B------:R-:W-:-:S03]  /*7af0*/  IADD3 R11, R16, 0x1, -R17 ;  /* 0x00000001100b7810 */ /* 0x000fc60007ffe811 */
[----:B------:R-:W-:Y:S02]  /*7b00*/  PLOP3.LUT P1, PT, PT, PT, UP0, 0x40, 0x0 ;  /* 0x000000000000781c */ /* 0x000fe40003f2e808 */
[----:B------:R-:W-:-:S04]  /*7b10*/  R2UR UR7, R11 ;  /* 0x000000000b0772ca */ /* 0x000fc800000e0000 */
[----:B------:R-:W-:Y:S02]  /*7b20*/  UISETP.NE.AND UP1, UPT, UR5, URZ, UPT ;  /* 0x0000003f0500728c */ /* 0x000fe4000bf25270 */
[----:B------:R-:W-:-:S09]  /*7b30*/  UIADD3 UR6, UR4, 0x7f, URZ ;  /* 0x0000007f04067890 */ /* 0x000fd2000fffe03f */
[----:B------:R-:W-:Y:S01]  /*7b40*/  @UP1 ULDC UR4, c[0x0][0x44c] ;  /* 0x0001130000041ab9 */ /* 0x000fe20000000800 */
[----:B------:R-:W-:Y:S01]  /*7b50*/  @UP1 ULDC UR10, c[0x0][0x450] ;  /* 0x00011400000a1ab9 */ /* 0x000fe20000000800 */
[----:B------:R-:W-:-:S04]  /*7b60*/  UIMAD.WIDE.U32 UR4, UR6, UR4, URZ ;  /* 0x00000004060472a5 */ /* 0x000fc8000f8e003f */
[----:B------:R-:W-:-:S04]  /*7b70*/  @UP1 USHF.R.U32.HI UR6, URZ, UR10, UR5 ;  /* 0x0000000a3f061299 */ /* 0x000fc80008011605 */
[----:B------:R-:W-:-:S04]  /*7b80*/  UIADD3 UR6, UR7, UR6, URZ ;  /* 0x0000000607067290 */ /* 0x000fc8000fffe03f */
[----:B------:R-:W-:Y:S01]  /*7b90*/  UIADD3 UR11, UR6, -UR11, URZ ;  /* 0x8000000b060b7290 */ /* 0x000fe2000fffe03f */
[----:B------:R-:W-:Y:S11]  /*7ba0*/  @P1 BRA `(.L_x_1259) ;  /* 0x0000000000501947 */ /* 0x000ff60003800000 */
[----:B------:R-:W-:Y:S02]  /*7bb0*/  UMOV UR10, UR6 ;  /* 0x00000006000a7c82 */ /* 0x000fe40008000000 */
[----:B------:R-:W-:-:S06]  /*7bc0*/  UISETP.GT.AND UP0, UPT, UR10, -0x1, UPT ;  /* 0xffffffff0a00788c */ /* 0x000fcc000bf04270 */
[----:B------:R-:W-:-:S13]  /*7bd0*/  PLOP3.LUT P1, PT, PT, PT, UP0, 0x80, 0x0 ;  /* 0x000000000000781c */ /* 0x000fda0003f2f008 */
[----:B------:R-:W-:Y:S05]  /*7be0*/  @P1 BRA `(.L_x_1260) ;  /* 0x0000000000201947 */ /* 0x000fea0003800000 */
[----:B------:R-:W-:Y:S01]  /*7bf0*/  ULDC UR14, c[0x0][0x9e4] ;  /* 0x00027900000e7ab9 */ /* 0x000fe20000000800 */
[----:B------:R-:W-:Y:S02]  /*7c00*/  ULOP3.LUT UR10, URZ, UR10, URZ, 0x33, !UPT ;  /* 0x0000000a3f0a7292 */ /* 0x000fe4000f8e333f */
[----:B------:R-:W-:-:S11]  /*7c10*/  UISETP.NE.AND UP0, UPT, UR14, 0x1, UPT ;  /* 0x000000010e00788c */ /* 0x000fd6000bf05270 */
[----:B------:R-:W-:Y:S02]  /*7c20*/  @UP0 ULDC.64 UR4, c[0x0][0x9e8] ;  /* 0x00027a0000040ab9 */ /* 0x000fe40000000a00 */
[----:B------:R-:W-:-:S04]  /*7c30*/  UIMAD.WIDE.U32 UR6, UR10, UR4, URZ ;  /* 0x000000040a0672a5 */ /* 0x000fc8000f8e003f */
[----:B------:R-:W-:-:S04]  /*7c40*/  @UP0 USHF.R.U32.HI UR10, URZ, UR5, UR7 ;  /* 0x000000053f0a0299 */ /* 0x000fc80008011607 */
[----:B------:R-:W-:Y:S01]  /*7c50*/  ULOP3.LUT UR10, URZ, UR10, URZ, 0x33, !UPT ;  /* 0x0000000a3f0a7292 */ /* 0x000fe2000f8e333f */
[----:B------:R-:W-:Y:S11]  /*7c60*/  BRA `(.L_x_1261) ;  /* 0x0000000000147947 */ /* 0x000ff60003800000 */
.L_x_1260:
[----:B------:R-:W-:Y:S02]  /*7c70*/  ULDC UR14, c[0x0][0x9e4] ;  /* 0x00027900000e7ab9 */ /* 0x000fe40000000800 */
[----:B------:R-:W-:-:S11]  /*7c80*/  UISETP.NE.AND UP0, UPT, UR14, 0x1, UPT ;  /* 0x000000010e00788c */ /* 0x000fd6000bf05270 */
[----:B------:R-:W-:Y:S02]  /*7c90*/  @UP0 ULDC.64 UR4, c[0x0][0x9e8] ;  /* 0x00027a0000040ab9 */ /* 0x000fe40000000a00 */
[----:B------:R-:W-:-:S04]  /*7ca0*/  UIMAD.WIDE.U32 UR6, UR10, UR4, URZ ;  /* 0x000000040a0672a5 */ /* 0x000fc8000f8e003f */
[----:B------:R-:W-:-:S12]  /*7cb0*/  @UP0 USHF.R.U32.HI UR10, URZ, UR5, UR7 ;  /* 0x000000053f0a0299 */ /* 0x000fd80008011607 */
.L_x_1261:
[----:B------:R-:W-:-:S04]  /*7cc0*/  UIMAD UR10, UR10, UR14, URZ ;  /* 0x0000000e0a0a72a4 */ /* 0x000fc8000f8e023f */
[----:B------:R-:W-:-:S04]  /*7cd0*/  UISETP.LT.AND UP0, UPT, UR11, UR10, UPT ;  /* 0x0000000a0b00728c */ /* 0x000fc8000bf01270 */
[----:B------:R-:W-:-:S12]  /*7ce0*/  USEL UR11, UR11, UR10, !UP0 ;  /* 0x0000000a0b0b7287 */ /* 0x000fd8000c000000 */
.L_x_1259:
[----:B------:R-:W-:Y:S01]  /*7cf0*/  UIADD3 UR4, UR11, 0x5f, URZ ;  /* 0x0000005f0b047890 */ /* 0x000fe2000fffe03f */
[----:B------:R-:W-:-:S03]  /*7d00*/  R2UR UR6, R161 ;  /* 0x00000000a10672ca */ /* 0x000fc600000e0000 */
[----:B------:R-:W-:-:S04]  /*7d10*/  UIMAD.WIDE UR4, UR4, 0x2aaaaaab, URZ ;  /* 0x2aaaaaab040478a5 */ /* 0x000fc8000f8e023f */
[----:B------:R-:W-:-:S04]  /*7d20*/  USHF.R.U32.HI UR4, URZ, 0x1f, UR5 ;  /* 0x0000001f3f047899 */ /* 0x000fc80008011605 */
[----:B------:R-:W-:-:S04]  /*7d30*/  ULEA.HI.SX32 UR4, UR5, UR4, 0x1c ;  /* 0x0000000405047291 */ /* 0x000fc8000f8fe23f */
[----:B------:R-:W-:-:S04]  /*7d40*/  UISETP.LT.AND UP0, UPT, UR6, UR4, UPT ;  /* 0x000000040600728c */ /* 0x000fc8000bf01270 */
[----:B------:R-:W-:-:S06]  /*7d50*/  USEL UR50, UR6, UR4, !UP0 ;  /* 0x0000000406327287 */ /* 0x000fcc000c000000 */
[----:B------:R-:W-:-:S13]  /*7d60*/  ISETP.GE.AND P1, PT, R14, UR50, PT ;  /* 0x000000320e007c0c */ /* 0x000fda000bf26270 */
[----:B------:R-:W-:Y:S05]  /*7d70*/  @!P1 BRA `(.L_x_1262) ;  /* 0x0000001c00149947 */ /* 0x000fea0003800000 */
[----:B------:R-:W-:Y:S01]  /*7d80*/  IMAD.MOV.U32 R13, RZ, RZ, R10 ;  /* 0x000000ffff0d7224 */ /* 0x000fe200078e000a */
[----:B------:R-:W-:Y:S01]  /*7d90*/  UMOV UR7, UR38 ;  /* 0x0000002600077c82 */ /* 0x000fe20008000000 */
[----:B------:R-:W-:Y:S01]  /*7da0*/  IMAD.MOV.U32 R11, RZ, RZ, R7 ;  /* 0x000000ffff0b7224 */ /* 0x000fe200078e0007 */
[----:B------:R-:W-:-:S06]  /*7db0*/  UMOV UR4, UR39 ;  /* 0x0000002700047c82 */ /* 0x000fcc0008000000 */
.L_x_1273:
[----:B------:R-:W-:-:S04]  /*7dc0*/  UISETP.NE.AND UP0, UPT, UR4, 0x1, UPT ;  /* 0x000000010400788c */ /* 0x000fc8000bf05270 */
[----:B------:R-:W-:-:S04]  /*7dd0*/  USEL UR38, URZ, 0x1, UP0 ;  /* 0x000000013f267887 */ /* 0x000fc80008000000 */
[----:B------:R-:W-:Y:S01]  /*7de0*/  ULOP3.LUT UR38, UR7, UR38, URZ, 0x3c, !UPT ;  /* 0x0000002607267292 */ /* 0x000fe2000f8e3c3f */
[----:B------:R-:W-:Y:S11]  /*7df0*/  @!P0 BRA `(.L_x_1263) ;  /* 0x0000000000048947 */ /* 0x000ff60003800000 */
[----:B------:R-:W-:Y:S01]  /*7e00*/  BPT.TRAP 0x1 ;  /* 0x000000040000795c */ /* 0x000fe20000300000 */
.L_x_1263:
        /* <DEDUP_REMOVED lines=9> */
.L_x_1264:
[----:B-1----:R-:W-:Y:S05]  /*7ea0*/  @P1 BRA `(.L_x_1265) ;  /* 0x0000000000081947 */ /* 0x002fea0003800000 */
[----:B------:R-:W1:Y:S02]  /*7eb0*/  SYNCS.PHASECHK.TRANS64.TRYWAIT P1, [UR5+0x2a830], R7 ;  /* 0x02a83007ff0075a7 */ /* 0x000e640008020145 */
[----:B-1----:R-:W-:Y:S05]  /*7ec0*/  @!P1 BRA `(.L_x_1266) ;  /* 0x000000ec00b89947 */ /* 0x002fea0003800000 */
.L_x_1265:
        /* <DEDUP_REMOVED lines=136> */
.L_x_1267:
[----:B------:R-:W-:Y:S01]  /*8750*/  ULEA UR10, UR4, UR60, 0x3 ;  /* 0x0000003c040a7291 */ /* 0x000fe2000f8e183f */
[----:B------:R-:W-:-:S05]  /*8760*/  IMAD.U32 R0, RZ, RZ, UR7 ;  /* 0x00000007ff007e24 */ /* 0x000fca000f8e00ff */
[----:B------:R-:W-:-:S04]  /*8770*/  SHF.L.U32 R0, R0, 0x1f, RZ ;  /* 0x0000001f00007819 */ /* 0x000fc800000006ff */
[----:B------:R2:W3:Y:S01]  /*8780*/  SYNCS.PHASECHK.TRANS64.TRYWAIT P1, [UR10+0x2a850], R0 ;  /* 0x02a85000ff0075a7 */ /* 0x0004e2000802014a */
[----:B------:R-:W-:Y:S05]  /*8790*/  @!P0 BRA `(.L_x_1268) ;  /* 0x0000000000048947 */ /* 0x000fea0003800000 */
[----:B------:R-:W-:Y:S01]  /*87a0*/  BPT.TRAP 0x1 ;  /* 0x000000040000795c */ /* 0x000fe20000300000 */
.L_x_1268:
[----:B---3--:R-:W-:Y:S05]  /*87b0*/  @P1 BRA `(.L_x_1269) ;  /* 0x0000000000081947 */ /* 0x008fea0003800000 */
[----:B------:R-:W3:Y:S02]  /*87c0*/  SYNCS.PHASECHK.TRANS64.TRYWAIT P1, [UR10+0x2a850], R0 ;  /* 0x02a85000ff0075a7 */ /* 0x000ee4000802014a */
[----:B---3--:R-:W-:Y:S05]  /*87d0*/  @!P1 BRA `(.L_x_1270) ;  /* 0x000000e4008c9947 */ /* 0x008fea0003800000 */
.L_x_1269:
        /* <DEDUP_REMOVED lines=37> */
.L_x_1271:
[----:B0-2---:R-:W-:Y:S01]  /*8a30*/  FMNMX.FTZ R0, R88, R11, !PT ;  /* 0x0000000b58007209 */ /* 0x005fe20007810000 */
[----:B-1----:R-:W0:Y:S01]  /*8a40*/  LDC R8, c[0x0][0x988] ;  /* 0x00026200ff087b82 */ /* 0x002e220000000800 */
[----:B------:R-:W-:Y:S01]  /*8a50*/  FMNMX.FTZ R2, R90, R13, !PT ;  /* 0x0000000d5a027209 */ /* 0x000fe20007810000 */
[----:B------:R-:W-:Y:S01]  /*8a60*/  UIADD3 UR5, UR5, 0x2a840, URZ ;  /* 0x0002a84005057890 */ /* 0x000fe2000fffe03f */
[----:B------:R-:W-:Y:S02]  /*8a70*/  FMNMX.FTZ R7, R89, R0, !PT ;  /* 0x0000000059077209 */ /* 0x000fe40007810000 */
[----:B------:R-:W-:Y:S02]  /*8a80*/  FMNMX.FTZ R15, R91, R2, !PT ;  /* 0x000000025b0f7209 */ /* 0x000fe40007810000 */
[----:B------:R-:W-:Y:S01]  /*8a90*/  FMNMX.FTZ R0, R92, R7, !PT ;  /* 0x000000075c007209 */ /* 0x000fe20007810000 */
[----:B------:R-:W1:Y:S01]  /*8aa0*/  S2UR UR4, SR_CgaCtaId ;  /* 0x00000000000479c3 */ /* 0x000e620000008800 */
        /* <DEDUP_REMOVED lines=11> */
[----:B------:R-:W-:Y:S01]  /*8b60*/  FMNMX.FTZ R0, R104, R7, !PT ;  /* 0x0000000768007209 */ /* 0x000fe20007810000 */
[----:B-1----:R-:W-:Y:S01]  /*8b70*/  UPRMT UR5, UR4, 0x654, UR5 ;  /* 0x0000065404057896 */ /* 0x002fe20008000005 */
        /* <DEDUP_REMOVED lines=43> */
[-C--:B------:R-:W-:Y:S01]  /*8e30*/  FMUL.FTZ R20, R11, R8.reuse ;  /* 0x000000080b147220 */ /* 0x080fe20000410000 */
[-C--:B------:R-:W-:Y:S01]  /*8e40*/  FFMA.FTZ R89, R105, R8.reuse, -R137 ;  /* 0x0000000869597223 */ /* 0x080fe20000010889 */
[C---:B------:R-:W-:Y:S01]  /*8e50*/  FADD.FTZ R11, -R10.reuse, R13 ;  /* 0x0000000d0a0b7221 */ /* 0x040fe20000010100 */
[-CC-:B------:R-:W-:Y:S01]  /*8e60*/  FFMA.FTZ R105, R121, R8.reuse, -R137.reuse ;  /* 0x0000000879697223 */ /* 0x180fe20000010889 */
[-C--:B------:R-:W-:Y:S01]  /*8e70*/  FMUL.FTZ R121, R10, R8.reuse ;  /* 0x000000080a797220 */ /* 0x080fe20000410000 */
[----:B------:R0:W-:Y:S01]  /*8e80*/  MUFU.EX2 R0, R20 ;  /* 0x0000001400007308 */ /* 0x0001e20000000800 */
[-C--:B------:R-:W-:Y:S01]  /*8e90*/  FMUL.FTZ R2, R11, R8.reuse ;  /* 0x000000080b027220 */ /* 0x080fe20000410000 */
[-C--:B------:R-:W-:Y:S01]  /*8ea0*/  FFMA.FTZ R11, R88, R8.reuse, -R137 ;  /* 0x00000008580b7223 */ /* 0x080fe20000010889 */
[-CC-:B------:R-:W-:Y:S01]  /*8eb0*/  FFMA.FTZ R157, R90, R8.reuse, -R121.reuse ;  /* 0x000000085a9d7223 */ /* 0x180fe20000010879 */
[-C--:B------:R-:W-:Y:S01]  /*8ec0*/  FFMA.FTZ R12, R91, R8.reuse, -R121 ;  /* 0x000000085b0c7223 */ /* 0x080fe20000010879 */
[-C--:B------:R-:W-:Y:S01]  /*8ed0*/  FFMA.FTZ R158, R92, R8.reuse, -R137 ;  /* 0x000000085c9e7223 */ /* 0x080fe20000010889 */
[-C--:B------:R-:W-:Y:S01]  /*8ee0*/  FFMA.FTZ R159, R94, R8.reuse, -R121 ;  /* 0x000000085e9f7223 */ /* 0x080fe20000010879 */
[-C--:B------:R-:W-:Y:S01]  /*8ef0*/  FFMA.FTZ R13, R93, R8.reuse, -R137 ;  /* 0x000000085d0d7223 */ /* 0x080fe20000010889 */
[----:B------:R-:W-:Y:S01]  /*8f00*/  MUFU.EX2 R2, R2 ;  /* 0x0000000200027308 */ /* 0x000fe20000000800 */
[-C--:B0-----:R-:W-:Y:S01]  /*8f10*/  FFMA.FTZ R20, R95, R8.reuse, -R121 ;  /* 0x000000085f147223 */ /* 0x081fe20000010879 */
        /* <DEDUP_REMOVED lines=10> */
[-CC-:B------:R-:W-:Y:S01]  /*8fc0*/  FFMA.FTZ R149, R106, R8.reuse, -R121.reuse ;  /* 0x000000086a957223 */ /* 0x180fe20000010879 */
        /* <DEDUP_REMOVED lines=22> */
[-CC-:B------:R-:W-:Y:S01]  /*9130*/  FFMA.FTZ R109, R125, R8.reuse, -R137.reuse ;  /* 0x000000087d6d7223 */ /* 0x180fe20000010889 */
        /* <DEDUP_REMOVED lines=8> */
[----:B------:R-:W-:-:S04]  /*91c0*/  FFMA.FTZ R117, R133, R8, -R137 ;  /* 0x0000000885757223 */ /* 0x000fc80000010889 */
        /* <DEDUP_REMOVED lines=93> */
.L_x_1272:
        /* <DEDUP_REMOVED lines=35> */
.L_x_1262:
[----:B------:R-:W-:-:S13]  /*99d0*/  R2UR UR4, R161 ;  /* 0x00000000a10472ca */ /* 0x000fda00000e0000 */
[----:B------:R-:W-:-:S13]  /*99e0*/  ISETP.GE.AND P1, PT, R14, UR4, PT ;  /* 0x000000040e007c0c */ /* 0x000fda000bf26270 */
[----:B------:R-:W-:Y:S05]  /*99f0*/  @!P1 BRA `(.L_x_1274) ;  /* 0x0000002c00909947 */ /* 0x000fea0003800000 */
[----:B------:R-:W-:Y:S01]  /*9a00*/  IMAD.MOV.U32 R13, RZ, RZ, R10 ;  /* 0x000000ffff0d7224 */ /* 0x000fe200078e000a */
[----:B------:R-:W-:Y:S01]  /*9a10*/  UMOV UR7, UR38 ;  /* 0x0000002600077c82 */ /* 0x000fe20008000000 */
[----:B------:R-:W-:Y:S01]  /*9a20*/  IMAD.MOV.U32 R12, RZ, RZ, R7 ;  /* 0x000000ffff0c7224 */ /* 0x000fe200078e0007 */
[----:B------:R-:W-:Y:S01]  /*9a30*/  UMOV UR4, UR39 ;  /* 0x0000002700047c82 */ /* 0x000fe20008000000 */
[----:B------:R-:W-:Y:S01]  /*9a40*/  ULDC UR50, c[0x0][0x9e4] ;  /* 0x0002790000327ab9 */ /* 0x000fe20000000800 */
[----:B------:R-:W-:Y:S01]  /*9a50*/  ULDC UR51, c[0x0][0x9dc] ;  /* 0x0002770000337ab9 */ /* 0x000fe20000000800 */
[----:B------:R-:W-:-:S05]  /*9a60*/  ULDC UR54, c[0x0][0x9e0] ;  /* 0x0002780000367ab9 */ /* 0x000fca0000000800 */
.L_x_1293:
[----:B------:R-:W-:-:S04]  /*9a70*/  UISETP.NE.AND UP0, UPT, UR4, 0x1, UPT ;  /* 0x000000010400788c */ /* 0x000fc8000bf05270 */
[----:B------:R-:W-:-:S04]  /*9a80*/  USEL UR38, URZ, 0x1, UP0 ;  /* 0x000000013f267887 */ /* 0x000fc80008000000 */
[----:B------:R-:W-:Y:S01]  /*9a90*/  ULOP3.LUT UR38, UR7, UR38, URZ, 0x3c, !UPT ;  /* 0x0000002607267292 */ /* 0x000fe2000f8e3c3f */
[----:B------:R-:W-:Y:S11]  /*9aa0*/  @!P0 BRA `(.L_x_1275) ;  /* 0x0000000000048947 */ /* 0x000ff60003800000 */
[----:B------:R-:W-:Y:S01]  /*9ab0*/  BPT.TRAP 0x1 ;  /* 0x000000040000795c */ /* 0x000fe20000300000 */
.L_x_1275:
        /* <DEDUP_REMOVED lines=9> */
.L_x_1276:
[----:B-1----:R-:W-:Y:S05]  /*9b50*/  @P1 BRA `(.L_x_1277) ;  /* 0x0000000000081947 */ /* 0x002fea0003800000 */
[----:B------:R-:W1:Y:S02]  /*9b60*/  SYNCS.PHASECHK.TRANS64.TRYWAIT P1, [UR5+0x2a830], R7 ;  /* 0x02a83007ff0075a7 */ /* 0x000e640008020145 */
[----:B-1----:R-:W-:Y:S05]  /*9b70*/  @!P1 BRA `(.L_x_1278) ;  /* 0x000000d000bc9947 */ /* 0x002fea0003800000 */
.L_x_1277:
        /* <DEDUP_REMOVED lines=136> */
.L_x_1279:
[----:B------:R-:W-:Y:S01]  /*a400*/  ULEA UR10, UR4, UR60, 0x3 ;  /* 0x0000003c040a7291 */ /* 0x000fe2000f8e183f */
[----:B------:R-:W-:-:S05]  /*a410*/  IMAD.U32 R0, RZ, RZ, UR7 ;  /* 0x00000007ff007e24 */ /* 0x000fca000f8e00ff */
[----:B------:R-:W-:-:S04]  /*a420*/  SHF.L.U32 R0, R0, 0x1f, RZ ;  /* 0x0000001f00007819 */ /* 0x000fc800000006ff */
[----:B------:R2:W3:Y:S01]  /*a430*/  SYNCS.PHASECHK.TRANS64.TRYWAIT P1, [UR10+0x2a850], R0 ;  /* 0x02a85000ff0075a7 */ /* 0x0004e2000802014a */
[----:B------:R-:W-:Y:S05]  /*a440*/  @!P0 BRA `(.L_x_1280) ;  /* 0x0000000000048947 */ /* 0x000fea0003800000 */
[----:B------:R-:W-:Y:S01]  /*a450*/  BPT.TRAP 0x1 ;  /* 0x000000040000795c */ /* 0x000fe20000300000 */
.L_x_1280:
[----:B---3--:R-:W-:Y:S05]  /*a460*/  @P1 BRA `(.L_x_1281) ;  /* 0x0000000000081947 */ /* 0x008fea0003800000 */
[----:B------:R-:W3:Y:S02]  /*a470*/  SYNCS.PHASECHK.TRANS64.TRYWAIT P1, [UR10+0x2a850], R0 ;  /* 0x02a85000ff0075a7 */ /* 0x000ee4000802014a */
[----:B---3--:R-:W-:Y:S05]  /*a480*/  @!P1 BRA `(.L_x_1282) ;  /* 0x000000c800909947 */ /* 0x008fea0003800000 */
.L_x_1281:
        /* <DEDUP_REMOVED lines=37> */
.L_x_1283:
[----:B------:R-:W-:Y:S01]  /*a6e0*/  R2UR UR6, R19 ;  /* 0x00000000130672ca */ /* 0x000fe200000e0000 */
[----:B------:R-:W-:Y:S01]  /*a6f0*/  UISETP.NE.AND UP0, UPT, UR61, URZ, UPT ;  /* 0x0000003f3d00728c */ /* 0x000fe2000bf05270 */
[----:B------:R-:W-:Y:S01]  /*a700*/  R2UR UR4, R22 ;  /* 0x00000000160472ca */ /* 0x000fe200000e0000 */
[----:B------:R-:W-:Y:S01]  /*a710*/  IMAD R155, R14, -0x60, RZ ;  /* 0xffffffa00e9b7824 */ /* 0x000fe200078e02ff */
[----:B------:R-:W-:-:S09]  /*a720*/  UIADD3 UR5, UR5, 0x2a840, URZ ;  /* 0x0002a84005057890 */ /* 0x000fd2000fffe03f */
        /* <DEDUP_REMOVED lines=34> */
.L_x_1286:
[----:B------:R-:W-:-:S05]  /*a950*/  IMAD.U32 R21, RZ, RZ, UR50 ;  /* 0x00000032ff157e24 */ /* 0x000fca000f8e00ff */
[----:B------:R-:W-:-:S13]  /*a960*/  ISETP.NE.AND P1, PT, R21, 0x1, PT ;  /* 0x000000011500780c */ /* 0x000fda0003f25270 */
[----:B------:R-:W0:Y:S02]  /*a970*/  @P1 LDC.64 R10, c[0x0][0x9e8] ;  /* 0x00027a00ff0a1b82 */ /* 0x000e240000000a00 */
[----:B0-----:R-:W-:-:S05]  /*a980*/  @P1 IMAD.HI.U32 R10, R15, R10, RZ ;  /* 0x0000000a0f0a1227 */ /* 0x001fca00078e00ff */
[----:B------:R-:W-:-:S07]  /*a990*/  @P1 SHF.R.U32.HI R15, RZ, R11, R10 ;  /* 0x0000000bff0f1219 */ /* 0x000fce000001160a */
.L_x_1287:
[----:B------:R-:W-:Y:S05]  /*a9a0*/  BSYNC B0 ;  /* 0x0000000000007941 */ /* 0x000fea0003800000 */
.L_x_1285:
[----:B------:R-:W-:-:S05]  /*a9b0*/  IMAD R15, R15, R21, R0 ;  /* 0x000000150f0f7224 */ /* 0x000fca00078e0200 */
[----:B------:R-:W-:Y:S02]  /*a9c0*/  VIADDMNMX R136, R15, R21, R136, PT ;  /* 0x000000150f887246 */ /* 0x000fe40003800188 */
[----:B------:R-:W-:-:S07]  /*a9d0*/  VIMNMX R8, R8, R15, !PT ;  /* 0x0000000f08087248 */ /* 0x000fce0007fe0100 */
.L_x_1284:
        /* <DEDUP_REMOVED lines=133> */
.L_x_1290:
[----:B------:R-:W-:-:S05]  /*b230*/  IMAD.U32 R8, RZ, RZ, UR50 ;  /* 0x00000032ff087e24 */ /* 0x000fca000f8e00ff */
[----:B------:R-:W-:-:S13]  /*b240*/  ISETP.NE.AND P6, PT, R8, 0x1, PT ;  /* 0x000000010800780c */ /* 0x000fda0003fc5270 */
[----:B------:R-:W0:Y:S02]  /*b250*/  @P6 LDC.64 R10, c[0x0][0x9e8] ;  /* 0x00027a00ff0a6b82 */ /* 0x000e240000000a00 */
[----:B0-----:R-:W-:-:S05]  /*b260*/  @P6 IMAD.HI.U32 R10, R7, R10, RZ ;  /* 0x0000000a070a6227 */ /* 0x001fca00078e00ff */
[----:B------:R-:W-:-:S07]  /*b270*/  @P6 SHF.R.U32.HI R7, RZ, R11, R10 ;  /* 0x0000000bff076219 */ /* 0x000fce000001160a */
.L_x_1291:
[----:B------:R-:W-:Y:S05]  /*b280*/  BSYNC B0 ;  /* 0x0000000000007941 */ /* 0x000fea0003800000 */
.L_x_1289:
[----:B------:R-:W-:-:S05]  /*b290*/  IMAD R7, R7, R8, R0 ;  /* 0x0000000807077224 */ /* 0x000fca00078e0200 */
[----:B------:R-:W-:Y:S02]  /*b2a0*/  VIADDMNMX R2, R7, R8, R2, PT ;  /* 0x0000000807027246 */ /* 0x000fe40003800102 */
[----:B------:R-:W-:-:S07]  /*b2b0*/  VIMNMX R20, R20, R7, !PT ;  /* 0x0000000714147248 */ /* 0x000fce0007fe0100 */
.L_x_1288:
        /* <DEDUP_REMOVED lines=308> */
.L_x_1292:
[----:B------:R-:W0:Y:S01]  /*c600*/  S2UR UR5, SR_CgaCtaId ;  /* 0x00000000000579c3 */ /* 0x000e220000008800 */
[----:B------:R-:W-:Y:S01]  /*c610*/  R2UR UR4, R161 ;  /* 0x00000000a10472ca */ /* 0x000fe200000e0000 */
[----:B------:R-:W-:Y:S01]  /*c620*/  UIADD3 UR10, UR10, 0x2a860, URZ ;  /* 0x0002a8600a0a7890 */ /* 0x000fe2000fffe03f */
[----:B------:R-:W-:Y:S01]  /*c630*/  F2FP.F16.F32.PACK_AB R139, R12, R110 ;  /* 0x0000006e0c8b723e */ /* 0x000fe200000000ff */
[----:B------:R-:W-:Y:S01]  /*c640*/  UMOV UR7, UR38 ;  /* 0x0000002600077c82 */ /* 0x000fe20008000000 */
[----:B------:R-:W-:Y:S01]  /*c650*/  F2FP.F16.F32.PACK_AB R156, R156, R219 ;  /* 0x000000db9c9c723e */ /* 0x000fe200000000ff */
[----:B------:R-:W-:Y:S01]  /*c660*/  IMAD.MOV.U32 R13, RZ, RZ, R10 ;  /* 0x000000ffff0d7224 */ /* 0x000fe200078e000a */
[----:B------:R-:W-:Y:S01]  /*c670*/  F2FP.F16.F32.PACK_AB R157, R20, R129 ;  /* 0x00000081149d723e */ /* 0x000fe200000000ff */
[----:B------:R-:W-:Y:S01]  /*c680*/  IMAD.MOV.U32 R12, RZ, RZ, R7 ;  /* 0x000000ffff0c7224 */ /* 0x000fe200078e0007 */
[----:B------:R-:W-:Y:S02]  /*c690*/  F2FP.F16.F32.PACK_AB R158, R89, R158 ;  /* 0x0000009e599e723e */ /* 0x000fe400000000ff */
[----:B------:R-:W-:-:S02]  /*c6a0*/  F2FP.F16.F32.PACK_AB R159, R88, R11 ;  /* 0x0000000b589f723e */ /* 0x000fc400000000ff */
[----:B------:R-:W-:Y:S02]  /*c6b0*/  F2FP.F16.F32.PACK_AB R152, R21, R152 ;  /* 0x000000981598723e */ /* 0x000fe400000000ff */
[----:B------:R-:W-:Y:S01]  /*c6c0*/  ISETP.GT.AND P1, PT, R14, UR4, PT ;  /* 0x000000040e007c0c */ /* 0x000fe2000bf24270 */
[----:B------:R-:W-:Y:S01]  /*c6d0*/  UMOV UR4, UR39 ;  /* 0x0000002700047c82 */ /* 0x000fe20008000000 */
[----:B------:R-:W-:Y:S01]  /*c6e0*/  F2FP.F16.F32.PACK_AB R153, R90, R153 ;  /* 0x000000995a99723e */ /* 0x000fe200000000ff */
[----:B------:R-:W-:Y:S01]  /*c6f0*/  VIADD R14, R14, 0xffffffff ;  /* 0xffffffff0e0e7836 */ /* 0x000fe20000000000 */
[----:B------:R-:W-:Y:S02]  /*c700*/  F2FP.F16.F32.PACK_AB R154, R15, R154 ;  /* 0x0000009a0f9a723e */ /* 0x000fe400000000ff */
[----:B------:R-:W-:Y:S02]  /*c710*/  F2FP.F16.F32.PACK_AB R155, R92, R155 ;  /* 0x0000009b5c9b723e */ /* 0x000fe400000000ff */
[----:B------:R-:W-:Y:S01]  /*c720*/  F2FP.F16.F32.PACK_AB R148, R93, R148 ;  /* 0x000000945d94723e */ /* 0x000fe200000000ff */
[----:B0-----:R-:W-:Y:S01]  /*c730*/  UPRMT UR10, UR5, 0x654, UR10 ;  /* 0x00000654050a7896 */ /* 0x001fe2000800000a */
[----:B------:R-:W-:-:S02]  /*c740*/  F2FP.F16.F32.PACK_AB R149, R94, R149 ;  /* 0x000000955e95723e */ /* 0x000fc400000000ff */
[----:B------:R-:W-:Y:S02]  /*c750*/  F2FP.F16.F32.PACK_AB R150, R101, R150 ;  /* 0x000000966596723e */ /* 0x000fe400000000ff */
[----:B------:R-:W-:Y:S02]  /*c760*/  F2FP.F16.F32.PACK_AB R151, R96, R151 ;  /* 0x000000976097723e */ /* 0x000fe400000000ff */
[----:B------:R-:W-:Y:S02]  /*c770*/  F2FP.F16.F32.PACK_AB R144, R105, R144 ;  /* 0x000000906990723e */ /* 0x000fe400000000ff */
        /* <DEDUP_REMOVED lines=12> */
.L_x_1274:
        /* <DEDUP_REMOVED lines=67> */
.L_x_1294:
[----:B------:R-:W-:Y:S01]  /*cc70*/  ULEA UR5, UR39, UR60, 0x3 ;  /* 0x0000003c27057291 */ /* 0x000fe2000f8e183f */
[----:B------:R-:W-:-:S05]  /*cc80*/  IMAD.U32 R0, RZ, RZ, UR38 ;  /* 0x00000026ff007e24 */ /* 0x000fca000f8e00ff */
[----:B------:R-:W-:-:S04]  /*cc90*/  SHF.L.U32 R0, R0, 0x1f, RZ ;  /* 0x0000001f00007819 */ /* 0x000fc800000006ff */
[----:B------:R0:W1:Y:S01]  /*cca0*/  SYNCS.PHASECHK.TRANS64.TRYWAIT P1, [UR5+0x2a850], R0 ;  /* 0x02a85000ff0075a7 */ /* 0x0000620008020145 */
[----:B------:R-:W-:Y:S05]  /*ccb0*/  @!P0 BRA `(.L_x_1295) ;  /* 0x0000000000048947 */ /* 0x000fea0003800000 */
[----:B------:R-:W-:Y:S01]  /*ccc0*/  BPT.TRAP 0x1 ;  /* 0x000000040000795c */ /* 0x000fe20000300000 */
.L_x_1295:
[----:B-1----:R-:W-:Y:S05]  /*ccd0*/  @P1 BRA `(.L_x_1296) ;  /* 0x0000000000081947 */ /* 0x002fea0003800000 */
[----:B------:R-:W1:Y:S02]  /*cce0*/  SYNCS.PHASECHK.TRANS64.TRYWAIT P1, [UR5+0x2a850], R0 ;  /* 0x02a85000ff0075a7 */ /* 0x000e640008020145 */
[----:B-1----:R-:W-:Y:S05]  /*ccf0*/  @!P1 BRA `(.L_x_1297) ;  /* 0x000000a0008c9947 */ /* 0x002fea0003800000 */
.L_x_1296:
[----:B------:R-:W-:Y:S01]  /*cd00*/  UIADD3 UR60, UR60, 0x400, URZ ;  /* 0x000004003c3c7890 */ /* 0x000fe2000fffe03f */
[----:B------:R-:W-:Y:S01]  /*cd10*/  WARPGROUP.ARRIVE ;  /* 0x00000000000079c5 */ /* 0x000fe20000000000 */
[----:B------:R-:W-:Y:S01]  /*cd20*/  UMOV UR7, 0x40000040 ;  /* 0x4000004000077882 */ /* 0x000fe20000000000 */
[----:B-1----:R-:W1:Y:S01]  /*cd30*/  SHFL.BFLY PT, R5, R6, 0x2, 0x1f ;  /* 0x0c401f0006057f89 */ /* 0x002e6200000e0000 */
[----:B------:R-:W-:Y:S01]  /*cd40*/  USHF.R.U32.HI UR60, URZ, 0x4, UR60 ;  /* 0x000000043f3c7899 */ /* 0x000fe2000801163c */
[----:B------:R-:W-:Y:S02]  /*cd50*/  IMAD.MOV.U32 R4, RZ, RZ, RZ ;  /* 0x000000ffff047224 */ /* 0x000fe400078e00ff */
[----:B0-----:R-:W0:Y:S01]  /*cd60*/  SHFL.BFLY PT, R0, R3, 0x2, 0x1f ;  /* 0x0c401f0003007f89 */ /* 0x001e2200000e0000 */
[----:B------:R-:W-:Y:S01]  /*cd70*/  ULOP3.LUT UR60, UR60, 0x3fff, URZ, 0xc0, !UPT ;  /* 0x00003fff3c3c7892 */ /* 0x000fe2000f8ec03f */
[----:B------:R-:W-:-:S03]  /*cd80*/  IMAD.MOV.U32 R94, RZ, RZ, -0x800000 ;  /* 0xff800000ff5e7424 */ /* 0x000fc600078e00ff */
        /* <DEDUP_REMOVED lines=8> */
[----:B0-----:R-:W-:Y:S02]  /*ce10*/  FADD.FTZ R2, R0, R3 ;  /* 0x0000000300027221 */ /* 0x001fe40000010000 */
        /* <DEDUP_REMOVED lines=44> */
.L_x_1298:
[----:B------:R-:W-:Y:S01]  /*d0e0*/  R2UR UR6, R184 ;  /* 0x00000000b80672ca */ /* 0x000fe200000e0000 */
[----:B------:R-:W-:Y:S01]  /*d0f0*/  UIADD3 UR4, UR5, 0x2a860, URZ ;  /* 0x0002a86005047890 */ /* 0x000fe2000fffe03f */
[-C--:B------:R-:W-:Y:S01]  /*d100*/  FMUL.FTZ R2, R24, R4.reuse ;  /* 0x0000000418027220 */ /* 0x080fe20000410000 */
[----:B------:R-:W-:Y:S01]  /*d110*/  UIADD3 UR39, UR39, 0x1, URZ ;  /* 0x0000000127277890 */ /* 0x000fe2000fffe03f */
[-C--:B------:R-:W-:Y:S01]  /*d120*/  FMUL.FTZ R3, R25, R4.reuse ;  /* 0x0000000419037220 */ /* 0x080fe20000410000 */
[-C--:B------:R-:W-:Y:S01]  /*d130*/  FMUL.FTZ R20, R28, R4.reuse ;  /* 0x000000041c147220 */ /* 0x080fe20000410000 */
        /* <DEDUP_REMOVED lines=8> */
[-C--:B------:R-:W-:Y:S01]  /*d1c0*/  FMUL.FTZ R41, R41, R4.reuse ;  /* 0x0000000429297220 */ /* 0x080fe20000410000 */
[-C--:B------:R-:W-:Y:S01]  /*d1d0*/  FMUL.FTZ R44, R44, R4.reuse ;  /* 0x000000042c2c7220 */ /* 0x080fe20000410000 */
[-C--:B------:R-:W-:Y:S01]  /*d1e0*/  FMUL.FTZ R45, R45, R4.reuse ;  /* 0x000000042d2d7220 */ /* 0x080fe20000410000 */
[-C--:B------:R-:W-:Y:S01]  /*d1f0*/  FMUL.FTZ R48, R48, R4.reuse ;  /* 0x0000000430307220 */ /* 0x080fe20000410000 */
[----:B------:R-:W-:Y:S01]  /*d200*/  FMUL.FTZ R49, R49, R4 ;  /* 0x0000000431317220 */ /* 0x000fe20000410000 */
[----:B------:R-:W-:-:S02]  /*d210*/  IMAD.U32 R184, RZ, RZ, UR6 ;  /* 0x00000006ffb87e24 */ /* 0x000fc4000f8e00ff */
[-C--:B------:R-:W-:Y:S01]  /*d220*/  FMUL.FTZ R52, R52, R4.reuse ;  /* 0x0000000434347220 */ /* 0x080fe20000410000 */
[-C--:B------:R-:W-:Y:S01]  /*d230*/  FMUL.FTZ R53, R53, R4.reuse ;  /* 0x0000000435357220 */ /* 0x080fe20000410000 */
[-C--:B------:R-:W-:Y:S01]  /*d240*/  FMUL.FTZ R56, R56, R4.reuse ;  /* 0x0000000438387220 */ /* 0x080fe20000410000 */
[-C--:B------:R-:W-:Y:S01]  /*d250*/  FMUL.FTZ R57, R57, R4.reuse ;  /* 0x0000000439397220 */ /* 0x080fe20000410000 */
[----:B------:R-:W0:Y:S01]  /*d260*/  S2UR UR6, SR_CgaCtaId ;  /* 0x00000000000679c3 */ /* 0x000e220000008800 */
        /* <DEDUP_REMOVED lines=23> */
[----:B0-----:R-:W-:Y:S01]  /*d3e0*/  UPRMT UR4, UR6, 0x654, UR4 ;  /* 0x0000065406047896 */ /* 0x001fe20008000004 */
        /* <DEDUP_REMOVED lines=28> */
.L_x_1220:
[----:B------:R-:W0:Y:S01]  /*d5b0*/  S2R R4, SR_CgaCtaId ;  /* 0x0000000000047919 */ /* 0x000e220000008800 */
[----:B------:R-:W-:Y:S01]  /*d5c0*/  MOV R19, 0x400 ;  /* 0x0000040000137802 */ /* 0x000fe20000000f00 */
[----:B------:R-:W-:Y:S01]  /*d5d0*/  BSSY B0, `(.L_x_1299) ;  /* 0x0000304000007945 */ /* 0x000fe20003800000 */
[----:B------:R-:W-:Y:S02]  /*d5e0*/  BAR.SYNC.DEFER_BLOCKING 0x5, 0x180 ;  /* 0x0146000000007b1d */ /* 0x000fe40000010000 */
[----:B0-----:R-:W-:-:S05]  /*d5f0*/  LEA R19, R4, R19, 0x18 ;  /* 0x0000001304137211 */ /* 0x001fca00078ec0ff */
[----:B------:R-:W0:Y:S02]  /*d600*/  LDS.128 R4, [R19+0x2a8d0] ;  /* 0x02a8d00013047984 */ /* 0x000e240000000c00 */
[----:B0-----:R-:W-:Y:S02]  /*d610*/  R2UR UR6, R5 ;  /* 0x00000000050672ca */ /* 0x001fe400000e0000 */
[----:B------:R-:W-:Y:S02]  /*d620*/  R2UR UR5, R6 ;  /* 0x00000000060572ca */ /* 0x000fe400000e0000 */
[----:B------:R-:W-:Y:S01]  /*d630*/  R2UR UR7, R7 ;  /* 0x00000000070772ca */ /* 0x000fe200000e0000 */
[----:B------:R-:W-:Y:S06]  /*d640*/  BAR.ARV 0x4, 0x180 ;  /* 0x0106000000007b1d */ /* 0x000fec0000002000 */
[----:B------:R-:W-:Y:S08]  /*d650*/  @P0 BRA `(.L_x_1300) ;  /* 0x0000002000880947 */ /* 0x000ff00003800000 */
[----:B------:R-:W0:Y:S01]  /*d660*/  S2R R4, SR_SWINHI ;  /* 0x0000000000047919 */ /* 0x000e220000002f00 */
[----:B------:R-:W-:Y:S01]  /*d670*/  R2UR UR13, R183 ;  /* 0x00000000b70d72ca */ /* 0x000fe200000e0000 */
[----:B------:R-:W-:Y:S01]  /*d680*/  ULDC.64 UR10, c[0x0][0xc00] ;  /* 0x00030000000a7ab9 */ /* 0x000fe20000000a00 */
[----:B------:R-:W-:Y:S01]  /*d690*/  ULDC.64 UR8, c[0x0][0xc00] ;  /* 0x0003000000087ab9 */ /* 0x000fe20000000a00 */
[----:B------:R-:W-:Y:S02]  /*d6a0*/  R2UR UR15, R164 ;  /* 0x00000000a40f72ca */ /* 0x000fe400000e0000 */
[----:B------:R-:W-:Y:S02]  /*d6b0*/  R2UR UR12, R22 ;  /* 0x00000000160c72ca */ /* 0x000fe400000e0000 */
[----:B------:R-:W-:Y:S02]  /*d6c0*/  R2UR UR14, R165 ;  /* 0x00000000a50e72ca */ /* 0x000fe400000e0000 */
[----:B------:R-:W-:-:S04]  /*d6d0*/  R2UR UR20, R166 ;  /* 0x00000000a61472ca */ /* 0x000fc800000e0000 */
[----:B------:R-:W-:Y:S01]  /*d6e0*/  UIMAD.WIDE UR8, UR13, 0x4, UR8 ;  /* 0x000000040d0878a5 */ /* 0x000fe2000f8e0208 */
        /* <DEDUP_REMOVED lines=15> */
[----:B------:R-:W-:Y:S01]  /*d7e0*/  BAR.SYNC.DEFER_BLOCKING 0x1, 0x100 ;  /* 0x0044000000007b1d */ /* 0x000fe20000010000 */
        /* <DEDUP_REMOVED lines=9> */
[----:B------:R-:W-:Y:S02]  /*d880*/  LOP3.LUT R12, R95, 0x380, RZ, 0xc0, !PT ;  /* 0x000003805f0c7812 */ /* 0x000fe400078ec0ff */
[----:B------:R-:W-:Y:S02]  /*d890*/  SHF.R.U64 R10, R10, 0x3, RZ ;  /* 0x000000030a0a7819 */ /* 0x000fe400000012ff */
[----:B------:R-:W-:Y:S02]  /*d8a0*/  LOP3.LUT R26, R7, R8, RZ, 0x3c, !PT ;  /* 0x00000008071a7212 */ /* 0x000fe400078e3cff */
[----:B------:R-:W-:-:S02]  /*d8b0*/  SHF.R.U64 R6, R6, 0x3, RZ ;  /* 0x0000000306067819 */ /* 0x000fc400000012ff */
[----:B------:R-:W-:Y:S02]  /*d8c0*/  LOP3.LUT R8, R97, 0x380, RZ, 0xc0, !PT ;  /* 0x0000038061087812 */ /* 0x000fe400078ec0ff */
[----:B------:R-:W-:Y:S02]  /*d8d0*/  SHF.R.U64 R12, R12, 0x3, RZ ;  /* 0x000000030c0c7819 */ /* 0x000fe400000012ff */
[----:B------:R-:W-:Y:S02]  /*d8e0*/  LOP3.LUT R14, R10, R75, RZ, 0x3c, !PT ;  /* 0x0000004b0a0e7212 */ /* 0x000fe400078e3cff */
[----:B------:R-:W-:Y:S02]  /*d8f0*/  LOP3.LUT R28, R6, R31, RZ, 0x3c, !PT ;  /* 0x0000001f061c7212 */ /* 0x000fe400078e3cff */
[----:B------:R-:W-:Y:S02]  /*d900*/  LOP3.LUT R10, R99, 0x380, RZ, 0xc0, !PT ;  /* 0x00000380630a7812 */ /* 0x000fe400078ec0ff */
[----:B------:R-:W-:-:S02]  /*d910*/  SHF.R.U64 R8, R8, 0x3, RZ ;  /* 0x0000000308087819 */ /* 0x000fc400000012ff */
[----:B------:R-:W-:Y:S02]  /*d920*/  LOP3.LUT R31, R74, 0x380, RZ, 0xc0, !PT ;  /* 0x000003804a1f7812 */ /* 0x000fe400078ec0ff */
[----:B------:R-:W-:Y:S02]  /*d930*/  LOP3.LUT R24, R12, R95, RZ, 0x3c, !PT ;  /* 0x0000005f0c187212 */ /* 0x000fe400078e3cff */
[----:B------:R-:W-:Y:S02]  /*d940*/  SHF.R.U64 R10, R10, 0x3, RZ ;  /* 0x000000030a0a7819 */ /* 0x000fe400000012ff */
[----:B------:R-:W-:Y:S02]  /*d950*/  LOP3.LUT R12, R8, R97, RZ, 0x3c, !PT ;  /* 0x00000061080c7212 */ /* 0x000fe400078e3cff */
[----:B------:R-:W-:Y:S02]  /*d960*/  MOV R30, R4 ;  /* 0x00000004001e7202 */ /* 0x000fe40000000f00 */
[----:B------:R-:W-:-:S02]  /*d970*/  SHF.R.U64 R31, R31, 0x3, RZ ;  /* 0x000000031f1f7819 */ /* 0x000fc400000012ff */
        /* <DEDUP_REMOVED lines=23> */
[----:B------:R1:W-:Y:S01]  /*daf0*/  STSM.16.M88.4 [R98], R24 ;  /* 0x0000001862007844 */ /* 0x0003e20000000200 */
[----:B0-----:R-:W-:Y:S02]  /*db00*/  F2FP.F16.F32.PACK_AB R30, R53, R52 ;  /* 0x00000034351e723e */ /* 0x001fe400000000ff */
[----:B------:R-:W-:Y:S02]  /*db10*/  F2FP.F16.F32.PACK_AB R31, R55, R54 ;  /* 0x00000036371f723e */ /* 0x000fe400000000ff */
[----:B------:R-:W-:Y:S02]  /*db20*/  MOV R75, R10 ;  /* 0x0000000a004b7202 */ /* 0x000fe40000000f00 */
[----:B------:R-:W-:Y:S01]  /*db30*/  MOV R74, R8 ;  /* 0x00000008004a7202 */ /* 0x000fe20000000f00 */
[----:B------:R0:W-:Y:S01]  /*db40*/  STSM.16.M88.4 [R97], R28 ;  /* 0x0000001c61007844 */ /* 0x0001e20000000200 */
[----:B------:R-:W-:-:S02]  /*db50*/  F2FP.F16.F32.PACK_AB R4, R57, R56 ;  /* 0x000000383904723e */ /* 0x000fc400000000ff */
[----:B------:R-:W-:Y:S02]  /*db60*/  F2FP.F16.F32.PACK_AB R5, R59, R58 ;  /* 0x0000003a3b05723e */ /* 0x000fe400000000ff */
[----:B------:R-:W-:Y:S02]  /*db70*/  F2FP.F16.F32.PACK_AB R6, R61, R60 ;  /* 0x0000003c3d06723e */ /* 0x000fe400000000ff */
[----:B------:R-:W-:Y:S01]  /*db80*/  F2FP.F16.F32.PACK_AB R7, R63, R62 ;  /* 0x0000003e3f07723e */ /* 0x000fe200000000ff */
[----:B-1----:R-:W1:Y:S01]  /*db90*/  LDC.64 R98, c[0x0][0xc08] ;  /* 0x00030200ff627b82 */ /* 0x002e620000000a00 */
        /* <DEDUP_REMOVED lines=10> */
[----:B------:R-:W-:Y:S02]  /*dc40*/  F2FP.F16.F32.PACK_AB R14, R77, R76 ;  /* 0x0000004c4d0e723e */ /* 0x000fe400000000ff */
[----:B------:R-:W-:Y:S02]  /*dc50*/  F2FP.F16.F32.PACK_AB R15, R79, R78 ;  /* 0x0000004e4f0f723e */ /* 0x000fe400000000ff */
[----:B------:R-:W-:-:S02]  /*dc60*/  F2FP.F16.F32.PACK_AB R24, R81, R80 ;  /* 0x000000505118723e */ /* 0x000fc400000000ff */
[----:B------:R-:W-:Y:S01]  /*dc70*/  F2FP.F16.F32.PACK_AB R25, R83, R82 ;  /* 0x000000525319723e */ /* 0x000fe200000000ff */
[----:B------:R0:W-:Y:S01]  /*dc80*/  STSM.16.M88.4 [R75], R12 ;  /* 0x0000000c4b007844 */ /* 0x0001e20000000200 */
[----:B------:R-:W-:Y:S02]  /*dc90*/  F2FP.F16.F32.PACK_AB R26, R85, R84 ;  /* 0x00000054551a723e */ /* 0x000fe400000000ff */
[----:B------:R-:W-:Y:S02]  /*dca0*/  F2FP.F16.F32.PACK_AB R27, R87, R86 ;  /* 0x00000056571b723e */ /* 0x000fe400000000ff */
[----:B------:R-:W-:-:S03]  /*dcb0*/  ISETP.NE.U32.AND P0, PT, RZ, UR10, PT ;  /* 0x0000000aff007c0c */ /* 0x000fc6000bf05070 */
[----:B------:R2:W-:Y:S01]  /*dcc0*/  STSM.16.M88.4 [R74], R24 ;  /* 0x000000184a007844 */ /* 0x0005e20000000200 */
[----:B------:R-:W-:Y:S01]  /*dcd0*/  BAR.SYNC.DEFER_BLOCKING 0x1, 0x100 ;  /* 0x0044000000007b1d */ /* 0x000fe20000010000 */
[----:B------:R-:W-:-:S07]  /*dce0*/  ISETP.NE.AND.EX P0, PT, RZ, UR11, PT, P0 ;  /* 0x0000000bff007c0c */ /* 0x000fce000bf05300 */
[----:B0-----:R-:W0:Y:S06]  /*dcf0*/  LDC R75, c[0x0][0xbe8] ;  /* 0x0002fa00ff4b7b82 */ /* 0x001e2c0000000800 */
[----:B------:R-:W3:Y:S01]  /*dd00*/  @P0 LDG.E R30, desc[UR36][R28.64] ;  /* 0x000000241c1e0981 */ /* 0x000ee2000c1e1900 */
[----:B-1----:R-:W-:Y:S02]  /*dd10*/  ISETP.NE.U32.AND P1, PT, R98, RZ, PT ;  /* 0x000000ff6200720c */ /* 0x002fe40003f25070 */
[----:B------:R-:W-:-:S11]  /*dd20*/  R2UR UR4, R99 ;  /* 0x00000000630472ca */ /* 0x000fd600000e0000 */
[----:B------:R-:W-:Y:S02]  /*dd30*/  VOTEU.ANY UP0, P1 ;  /* 0x00000000003f7886 */ /* 0x000fe40000800100 */
[----:B------:R-:W-:Y:S01]  /*dd40*/  UISETP.NE.AND.EX UP0, UPT, UR4, URZ, UPT, UP0 ;  /* 0x0000003f0400728c */ /* 0x000fe2000bf05300 */
[----:B0-----:R-:W-:Y:S02]  /*dd50*/  ISETP.NE.AND P1, PT, R75, 0x1, PT ;  /* 0x000000014b00780c */ /* 0x001fe40003f25270 */
[----:B------:R-:W-:Y:S02]  /*dd60*/  ULDC UR4, c[0x0][0xa88] ;  /* 0x0002a20000047ab9 */ /* 0x000fe40000000800 */
[----:B--2---:R-:W-:Y:S01]  /*dd70*/  IMAD.U32 R74, RZ, RZ, UR4 ;  /* 0x00000004ff4a7e24 */ /* 0x004fe2000f8e00ff */
[----:B------:R-:W-:Y:S01]  /*dd80*/  PLOP3.LUT P4, PT, PT, PT, UP0, 0x80, 0x0 ;  /* 0x000000000000781c */ /* 0x000fe20003f8f008 */
[----:B------:R-:W-:-:S04]  /*dd90*/  ULDC UR4, c[0x0][0xad4] ;  /* 0x0002b50000047ab9 */ /* 0x000fc80000000800 */
[----:B------:R-:W-:Y:S02]  /*dda0*/  @UP0 ULDC.64 UR8, c[0x0][0xc08] ;  /* 0x0003020000080ab9 */ /* 0x000fe40000000a00 */
[----:B------:R-:W-:Y:S01]  /*ddb0*/  @UP0 UIMAD.WIDE UR8, UR13, 0x4, UR8 ;  /* 0x000000040d0808a5 */ /* 0x000fe2000f8e0208 */
[----:B------:R-:W0:Y:S01]  /*ddc0*/  @P1 LDC R6, c[0x0][0xbec] ;  /* 0x0002fb00ff061b82 */ /* 0x000e220000000800 */
[----:B------:R-:W-:-:S04]  /*ddd0*/  UISETP.NE.AND UP0, UPT, UR15, URZ, UPT ;  /* 0x0000003f0f00728c */ /* 0x000fc8000bf05270 */
[----:B------:R-:W-:Y:S01]  /*dde0*/  USEL UR4, UR15, UR4, UP0 ;  /* 0x000000040f047287 */ /* 0x000fe20008000000 */
[----:B------:R-:W-:Y:S02]  /*ddf0*/  IMAD.U32 R4, RZ, RZ, UR8 ;  /* 0x00000008ff047e24 */ /* 0x000fe4000f8e00ff */
[----:B------:R-:W1:Y:S01]  /*de00*/  @P1 LDC R9, c[0x0][0xbf0] ;  /* 0x0002fc00ff091b82 */ /* 0x000e620000000800 */
[----:B------:R-:W-:Y:S01]  /*de10*/  UISETP.GT.AND UP1, UPT, UR4, 0x1, UPT ;  /* 0x000000010400788c */ /* 0x000fe2000bf24270 */
[----:B------:R-:W-:Y:S01]  /*de20*/  IMAD.U32 R5, RZ, RZ, UR9 ;  /* 0x00000009ff057e24 */ /* 0x000fe2000f8e00ff */
[----:B------:R-:W-:Y:S02]  /*de30*/  UMOV UR19, 0x9b8 ;  /* 0x000009b800137882 */ /* 0x000fe40000000000 */
[----:B------:R-:W-:Y:S02]  /*de40*/  USEL UR19, UR19, 0x978, UP1 ;  /* 0x0000097813137887 */ /* 0x000fe40008800000 */
[----:B------:R-:W-:Y:S01]  /*de50*/  UISETP.NE.U32.AND UP0, UPT, UR10, URZ, UPT ;  /* 0x0000003f0a00728c */ /* 0x000fe2000bf05070 */
[----:B------:R-:W-:Y:S01]  /*de60*/  VIADD R13, R23, UR12 ;  /* 0x0000000c170d7c36 */ /* 0x000fe20008000000 */
[----:B------:R-:W-:Y:S01]  /*de70*/  USHF.R.S32.HI UR10, URZ, 0x1f, UR13 ;  /* 0x0000001f3f0a7899 */ /* 0x000fe2000801140d */
[----:B------:R0:W5:Y:S01]  /*de80*/  @P4 LDG.E R74, desc[UR36][R4.64] ;  /* 0x00000024044a4981 */ /* 0x000162000c1e1900 */
[----:B------:R-:W-:Y:S01]  /*de90*/  UISETP.NE.AND.EX UP0, UPT, UR11, URZ, UPT, UP0 ;  /* 0x0000003f0b00728c */ /* 0x000fe2000bf05300 */
[----:B------:R-:W-:Y:S01]  /*dea0*/  IMAD.MOV.U32 R7, RZ, RZ, R13 ;  /* 0x000000ffff077224 */ /* 0x000fe200078e000d */
[----:B------:R-:W-:Y:S01]  /*deb0*/  UMOV UR4, URZ ;  /* 0x0000003f00047c82 */ /* 0x000fe20008000000 */
[----:B------:R-:W-:-:S02]  /*dec0*/  USEL UR9, UR14, URZ, UP1 ;  /* 0x0000003f0e097287 */ /* 0x000fc40008800000 */
[----:B------:R-:W-:Y:S02]  /*ded0*/  USEL UR8, UR13, URZ, !UP0 ;  /* 0x0000003f0d087287 */ /* 0x000fe4000c000000 */
[----:B------:R-:W-:Y:S01]  /*dee0*/  USEL UR18, UR10, URZ, !UP0 ;  /* 0x0000003f0a127287 */ /* 0x000fe2000c000000 */
[----:B------:R-:W-:Y:S02]  /*def0*/  ULDC.64 UR12, c[0x0][UR19+0x220] ;  /* 0x00008800130c7abb */ /* 0x000fe40008000a00 */
[----:B------:R-:W-:Y:S01]  /*df00*/  ULDC.64 UR10, c[0x0][UR19+0x218] ;  /* 0x00008600130a7abb */ /* 0x000fe20008000a00 */
[----:B0-----:R-:W-:Y:S01]  /*df10*/  @P1 IMAD.HI.U32 R4, R13, R6, RZ ;  /* 0x000000060d041227 */ /* 0x001fe200078e00ff */
[----:B------:R-:W-:Y:S01]  /*df20*/  ULDC.64 UR14, c[0x0][UR19+0x228] ;  /* 0x00008a00130e7abb */ /* 0x000fe20008000a00 */
[----:B------:R-:W-:Y:S02]  /*df30*/  UIMAD.WIDE.U32 UR16, UR10, UR20, URZ ;  /* 0x000000140a1072a5 */ /* 0x000fe4000f8e003f */
[----:B------:R-:W-:Y:S01]  /*df40*/  UIMAD UR13, UR13, UR8, URZ ;  /* 0x000000080d0d72a4 */ /* 0x000fe2000f8e023f */
[----:B-1----:R-:W-:Y:S01]  /*df50*/  @P1 SHF.R.U32.HI R7, RZ, R9, R4 ;  /* 0x00000009ff071219 */ /* 0x002fe20000011604 */
[----:B------:R-:W-:-:S02]  /*df60*/  UIMAD UR20, UR11, UR20, URZ ;  /* 0x000000140b1472a4 */ /* 0x000fc4000f8e023f */
[----:B------:R-:W-:Y:S02]  /*df70*/  UIMAD.WIDE.U32 UR10, UR12, UR8, URZ ;  /* 0x000000080c0a72a5 */ /* 0x000fe4000f8e003f */
[----:B------:R-:W-:Y:S01]  /*df80*/  UIMAD.WIDE.U32 UR22, UR14, UR9, URZ ;  /* 0x000000090e1672a5 */ /* 0x000fe2000f8e003f */
[----:B------:R-:W-:Y:S01]  /*df90*/  IMAD.MOV R6, RZ, RZ, -R7 ;  /* 0x000000ffff067224 */ /* 0x000fe200078e0a07 */
[----:B------:R-:W-:Y:S02]  /*dfa0*/  UIMAD UR9, UR15, UR9, URZ ;  /* 0x000000090f0972a4 */ /* 0x000fe4000f8e023f */
[----:B------:R-:W-:Y:S01]  /*dfb0*/  UIMAD UR13, UR12, UR18, UR13 ;  /* 0x000000120c0d72a4 */ /* 0x000fe2000f8e020d */
[----:B------:R-:W-:Y:S01]  /*dfc0*/  IMAD R9, R75, R6, R13 ;  /* 0x000000064b097224 */ /* 0x000fe200078e020d */
[----:B------:R-:W-:Y:S01]  /*dfd0*/  UIADD3 UR20, UR17, UR20, URZ ;  /* 0x0000001411147290 */ /* 0x000fe2000fffe03f */
[----:B------:R-:W-:Y:S02]  /*dfe0*/  IMAD.U32 R4, RZ, RZ, UR22 ;  /* 0x00000016ff047e24 */ /* 0x000fe4000f8e00ff */
[----:B------:R-:W-:Y:S01]  /*dff0*/  IMAD.U32 R5, RZ, RZ, UR23 ;  /* 0x00000017ff057e24 */ /* 0x000fe2000f8e00ff */
[----:B------:R-:W-:-:S02]  /*e000*/  SHF.R.S32.HI R5, RZ, 0x1f, R7 ;  /* 0x0000001fff057819 */ /* 0x000fc40000011407 */
[----:B------:R-:W-:Y:S02]  /*e010*/  SHF.R.S32.HI R6, RZ, 0x1f, R9 ;  /* 0x0000001fff067819 */ /* 0x000fe40000011409 */
[----:B---3--:R-:W-:-:S13]  /*e020*/  @P0 R2UR UR4, R30 ;  /* 0x000000001e0402ca */ /* 0x008fda00000e0000 */
        /* <DEDUP_REMOVED lines=22> */
[----:B--2---:R-:W-:-:S07]  /*e190*/  IMAD.IADD R74, R74, 0x1, -R5 ;  /* 0x000000014a4a7824 */ /* 0x004fce00078e0a05 */
.L_x_1301:
[----:B------:R-:W-:Y:S01]  /*e1a0*/  R2UR UR9, R22 ;  /* 0x00000000160972ca */ /* 0x000fe200000e0000 */
[----:B------:R-:W-:Y:S01]  /*e1b0*/  SHFL.IDX PT, R4, R8, RZ, 0x1c1f ;  /* 0x001c1fff08047589 */ /* 0x000fe200000e0000 */
[----:B-----5:R-:W-:Y:S01]  /*e1c0*/  IMAD R74, R74, R75, RZ ;  /* 0x0000004b4a4a7224 */ /* 0x020fe200078e02ff */
[----:B------:R-:W-:Y:S02]  /*e1d0*/  LOP3.LUT P0, RZ, R185, 0x3, RZ, 0xc0, !PT ;  /* 0x00000003b9ff7812 */ /* 0x000fe4000780c0ff */
[----:B------:R-:W0:Y:S01]  /*e1e0*/  SHFL.IDX PT, R5, R10, RZ, 0x1c1f ;  /* 0x001c1fff0a057589 */ /* 0x000e2200000e0000 */
[----:B------:R-:W-:-:S03]  /*e1f0*/  PLOP3.LUT P3, PT, PT, PT, UP1, 0x80, 0x0 ;  /* 0x000000000000781c */ /* 0x000fc60003f6f018 */
[----:B------:R-:W-:Y:S04]  /*e200*/  SHFL.IDX PT, R6, R8, 0x1, 0x1c1f ;  /* 0x003c1f0008067f89 */ /* 0x000fe800000e0000 */
[----:B------:R-:W1:Y:S01]  /*e210*/  SHFL.IDX PT, R7, R10, 0x1, 0x1c1f ;  /* 0x003c1f000a077f89 */ /* 0x000e6200000e0000 */
[----:B------:R-:W-:-:S04]  /*e220*/  VIADD R11, R202, UR9 ;  /* 0x00000009ca0b7c36 */ /* 0x000fc80008000000 */
        /* <DEDUP_REMOVED lines=8> */
[----:B------:R-:W-:Y:S01]  /*e2b0*/  IMAD R3, R182, 0x40, R160 ;  /* 0x00000040b6037824 */ /* 0x000fe200078e02a0 */
[----:B------:R-:W-:Y:S01]  /*e2c0*/  ULDC.64 UR12, c[0x0][0xaa0] ;  /* 0x0002a800000c7ab9 */ /* 0x000fe20000000a00 */
[----:B------:R-:W-:Y:S01]  /*e2d0*/  R2UR UR16, R166 ;  /* 0x00000000a61072ca */ /* 0x000fe200000e0000 */
[----:B------:R-:W1:Y:S01]  /*e2e0*/  @P1 LDC R21, c[0x0][0xbf0] ;  /* 0x0002fc00ff151b82 */ /* 0x000e620000000800 */
[----:B------:R-:W-:Y:S01]  /*e2f0*/  IMAD.WIDE R16, R3, 0x2, R16 ;  /* 0x0000000203107825 */ /* 0x000fe200078e0210 */
[----:B------:R-:W-:Y:S02]  /*e300*/  R2UR UR15, R22 ;  /* 0x00000000160f72ca */ /* 0x000fe400000e0000 */
[C---:B------:R-:W-:Y:S01]  /*e310*/  IADD3 R9, P6, R16.reuse, 0x1000, RZ ;  /* 0x0000100010097810 */ /* 0x040fe20007fde0ff */
[----:B------:R-:W-:Y:S01]  /*e320*/  UIMAD UR9, UR14, UR12, URZ ;  /* 0x0000000c0e0972a4 */ /* 0x000fe2000f8e023f */
[C---:B------:R-:W-:Y:S02]  /*e330*/  IADD3 R13, P5, R16.reuse, 0x2000, RZ ;  /* 0x00002000100d7810 */ /* 0x040fe40007fbe0ff */
[----:B------:R-:W-:Y:S01]  /*e340*/  LOP3.LUT R8, R9, 0x380, RZ, 0xc0, !PT ;  /* 0x0000038009087812 */ /* 0x000fe200078ec0ff */
[----:B------:R-:W-:Y:S01]  /*e350*/  UIMAD.WIDE.U32 UR10, UR4, UR12, URZ ;  /* 0x0000000c040a72a5 */ /* 0x000fe2000f8e003f */
[----:B------:R-:W-:-:S02]  /*e360*/  IADD3 R25, P4, R16, 0x3000, RZ ;  /* 0x0000300010197810 */ /* 0x000fc40007f9e0ff */
[----:B------:R-:W-:Y:S01]  /*e370*/  SHF.R.U64 R8, R8, 0x3, RZ ;  /* 0x0000000308087819 */ /* 0x000fe200000012ff */
[----:B------:R-:W-:Y:S01]  /*e380*/  UIMAD UR9, UR4, UR13, UR9 ;  /* 0x0000000d040972a4 */ /* 0x000fe2000f8e0209 */
[----:B------:R-:W-:Y:S02]  /*e390*/  IADD3 R29, P3, R16, 0x4000, RZ ;  /* 0x00004000101d7810 */ /* 0x000fe40007f7e0ff */
[----:B------:R-:W-:Y:S01]  /*e3a0*/  LOP3.LUT R8, R8, R9, RZ, 0x3c, !PT ;  /* 0x0000000908087212 */ /* 0x000fe200078e3cff */
[----:B------:R-:W-:Y:S01]  /*e3b0*/  IMAD.X R9, RZ, RZ, R17, P6 ;  /* 0x000000ffff097224 */ /* 0x000fe200030e0611 */
[C---:B------:R-:W-:Y:S01]  /*e3c0*/  IADD3 R3, P6, R16.reuse, 0x7000, RZ ;  /* 0x0000700010037810 */ /* 0x040fe20007fde0ff */
[----:B------:R-:W-:Y:S01]  /*e3d0*/  UIADD3 UR11, UR11, UR9, URZ ;  /* 0x000000090b0b7290 */ /* 0x000fe2000fffe03f */
[----:B------:R-:W-:Y:S01]  /*e3e0*/  IADD3 R33, P2, R16, 0x5000, RZ ;  /* 0x0000500010217810 */ /* 0x000fe20007f5e0ff */
[----:B------:R-:W-:Y:S01]  /*e3f0*/  ULDC.64 UR12, c[0x0][0xae8] ;  /* 0x0002ba00000c7ab9 */ /* 0x000fe20000000a00 */
[----:B0-----:R-:W-:-:S02]  /*e400*/  LOP3.LUT R0, R3, 0x380, RZ, 0xc0, !PT ;  /* 0x0000038003007812 */ /* 0x001fc400078ec0ff */
[C---:B------:R-:W-:Y:S02]  /*e410*/  IADD3 R37, P0, R16.reuse, 0x6000, RZ ;  /* 0x0000600010257810 */ /* 0x040fe40007f1e0ff */
[----:B------:R-:W-:Y:S02]  /*e420*/  LOP3.LUT R5, R16, 0x380, RZ, 0xc0, !PT ;  /* 0x0000038010057812 */ /* 0x000fe400078ec0ff */
[----:B------:R-:W-:Y:S02]  /*e430*/  LOP3.LUT R12, R13, 0x380, RZ, 0xc0, !PT ;  /* 0x000003800d0c7812 */ /* 0x000fe400078ec0ff */
[----:B------:R-:W-:Y:S01]  /*e440*/  LOP3.LUT R24, R25, 0x380, RZ, 0xc0, !PT ;  /* 0x0000038019187812 */ /* 0x000fe200078ec0ff */
[----:B------:R-:W-:Y:S01]  /*e450*/  USHF.R.S32.HI UR4, URZ, 0x1f, UR8 ;  /* 0x0000001f3f047899 */ /* 0x000fe20008011408 */
[----:B------:R-:W-:Y:S01]  /*e460*/  SHF.R.U64 R0, R0, 0x3, RZ ;  /* 0x0000000300007819 */ /* 0x000fe200000012ff */
[----:B------:R-:W-:Y:S01]  /*e470*/  UIMAD.WIDE.U32 UR10, UR16, UR12, UR10 ;  /* 0x0000000c100a72a5 */ /* 0x000fe2000f8e000a */
[----:B------:R-:W-:Y:S01]  /*e480*/  LOP3.LUT R28, R29, 0x380, RZ, 0xc0, !PT ;  /* 0x000003801d1c7812 */ /* 0x000fe200078ec0ff */
[----:B------:R-:W-:Y:S01]  /*e490*/  IMAD.X R41, RZ, RZ, R17, P6 ;  /* 0x000000ffff297224 */ /* 0x000fe200030e0611 */
[----:B------:R-:W-:Y:S01]  /*e4a0*/  LOP3.LUT R40, R0, R3, RZ, 0x3c, !PT ;  /* 0x0000000300287212 */ /* 0x000fe200078e3cff */
[----:B------:R-:W5:Y:S01]  /*e4b0*/  LD.E.128 R8, desc[UR36][R8.64] ;  /* 0x0000002408087980 */ /* 0x000f62000c101d00 */
[----:B------:R-:W0:Y:S01]  /*e4c0*/  @P1 LDC R3, c[0x0][0xbec] ;  /* 0x0002fb00ff031b82 */ /* 0x000e220000000800 */
[----:B------:R-:W-:Y:S01]  /*e4d0*/  IMAD R0, R163, 0x20, R182 ;  /* 0x00000020a3007824 */ /* 0x000fe200078e02b6 */
[----:B------:R-:W-:-:S02]  /*e4e0*/  LOP3.LUT R32, R33, 0x380, RZ, 0xc0, !PT ;  /* 0x0000038021207812 */ /* 0x000fc400078ec0ff */
[----:B------:R-:W-:Y:S02]  /*e4f0*/  LOP3.LUT R36, R37, 0x380, RZ, 0xc0, !PT ;  /* 0x0000038025247812 */ /* 0x000fe400078ec0ff */
[----:B------:R-:W-:Y:S01]  /*e500*/  SHF.R.U64 R5, R5, 0x3, RZ ;  /* 0x0000000305057819 */ /* 0x000fe200000012ff */
[----:B------:R-:W-:Y:S01]  /*e510*/  VIADD R20, R0, UR15 ;  /* 0x0000000f00147c36 */ /* 0x000fe20008000000 */
[----:B------:R-:W-:Y:S01]  /*e520*/  SHF.R.U64 R12, R12, 0x3, RZ ;  /* 0x000000030c0c7819 */ /* 0x000fe200000012ff */
[----:B------:R-:W-:Y:S01]  /*e530*/  UIMAD UR11, UR16, UR13, UR11 ;  /* 0x0000000d100b72a4 */ /* 0x000fe2000f8e020b */
[----:B------:R-:W-:Y:S01]  /*e540*/  SHF.R.U64 R24, R24, 0x3, RZ ;  /* 0x0000000318187819 */ /* 0x000fe200000012ff */
[----:B------:R-:W5:Y:S01]  /*e550*/  LD.E.128 R40, desc[UR36][R40.64] ;  /* 0x0000002428287980 */ /* 0x000f62000c101d00 */
[----:B------:R-:W-:Y:S01]  /*e560*/  SHF.R.U64 R28, R28, 0x3, RZ ;  /* 0x000000031c1c7819 */ /* 0x000fe200000012ff */
[----:B------:R-:W-:Y:S01]  /*e570*/  ULDC.64 UR12, c[0x0][0xaf0] ;  /* 0x0002bc00000c7ab9 */ /* 0x000fe20000000a00 */
[----:B------:R-:W-:-:S02]  /*e580*/  SHF.R.U64 R32, R32, 0x3, RZ ;  /* 0x0000000320207819 */ /* 0x000fc400000012ff */
[----:B------:R-:W-:Y:S02]  /*e590*/  SHF.R.U64 R36, R36, 0x3, RZ ;  /* 0x0000000324247819 */ /* 0x000fe400000012ff */
[----:B------:R-:W-:Y:S01]  /*e5a0*/  LOP3.LUT R16, R5, R16, RZ, 0x3c, !PT ;  /* 0x0000001005107212 */ /* 0x000fe200078e3cff */
[----:B------:R-:W-:Y:S01]  /*e5b0*/  UIMAD UR4, UR4, UR12, URZ ;  /* 0x0000000c040472a4 */ /* 0x000fe2000f8e023f */
[----:B------:R-:W-:Y:S01]  /*e5c0*/  LOP3.LUT R12, R12, R13, RZ, 0x3c, !PT ;  /* 0x0000000d0c0c7212 */ /* 0x000fe200078e3cff */
[--C-:B------:R-:W-:Y:S01]  /*e5d0*/  IMAD.X R13, RZ, RZ, R17.reuse, P5 ;  /* 0x000000ffff0d7224 */ /* 0x100fe200028e0611 */
[----:B------:R-:W-:Y:S01]  /*e5e0*/  LOP3.LUT R24, R24, R25, RZ, 0x3c, !PT ;  /* 0x0000001918187212 */ /* 0x000fe200078e3cff */
[--C-:B------:R-:W-:Y:S01]  /*e5f0*/  IMAD.X R25, RZ, RZ, R17.reuse, P4 ;  /* 0x000000ffff197224 */ /* 0x100fe200020e0611 */
[----:B------:R-:W-:Y:S01]  /*e600*/  LOP3.LUT R28, R28, R29, RZ, 0x3c, !PT ;  /* 0x0000001d1c1c7212 */ /* 0x000fe200078e3cff */
[----:B0-----:R-:W-:Y:S01]  /*e610*/  @P1 IMAD.HI.U32 R0, R20, R3, RZ ;  /* 0x0000000314001227 */ /* 0x001fe200078e00ff */
[----:B------:R-:W-:Y:S01]  /*e620*/  LOP3.LUT R32, R32, R33, RZ, 0x3c, !PT ;  /* 0x0000002120207212 */ /* 0x000fe200078e3cff */
[----:B------:R0:W5:Y:S01]  /*e630*/  LD.E.128 R4, desc[UR36][R16.64] ;  /* 0x0000002410047980 */ /* 0x000162000c101d00 */
[----:B------:R-:W-:Y:S01]  /*e640*/  LOP3.LUT R36, R36, R37, RZ, 0x3c, !PT ;  /* 0x0000002524247212 */ /* 0x000fe200078e3cff */
[----:B------:R-:W-:-:S02]  /*e650*/  IMAD.X R29, RZ, RZ, R17, P3 ;  /* 0x000000ffff1d7224 */ /* 0x000fc400018e0611 */
[--C-:B------:R-:W-:Y:S01]  /*e660*/  IMAD.X R33, RZ, RZ, R17.reuse, P2 ;  /* 0x000000ffff217224 */ /* 0x100fe200010e0611 */
[----:B------:R-:W-:Y:S01]  /*e670*/  UIMAD UR4, UR8, UR13, UR4 ;  /* 0x0000000d080472a4 */ /* 0x000fe2000f8e0204 */
[----:B------:R-:W-:Y:S01]  /*e680*/  IMAD.X R37, RZ, RZ, R17, P0 ;  /* 0x000000ffff257224 */ /* 0x000fe200000e0611 */
[----:B------:R-:W-:Y:S01]  /*e690*/  UIMAD.WIDE.U32 UR8, UR8, UR12, UR10 ;  /* 0x0000000c080872a5 */ /* 0x000fe2000f8e000a */
[----:B------:R-:W5:Y:S01]  /*e6a0*/  LD.E.128 R12, desc[UR36][R12.64] ;  /* 0x000000240c0c7980 */ /* 0x000f62000c101d00 */
[----:B0-----:R-:W-:Y:S01]  /*e6b0*/  IMAD.MOV.U32 R17, RZ, RZ, R20 ;  /* 0x000000ffff117224 */ /* 0x001fe200078e0014 */
[----:B-1----:R-:W-:Y:S01]  /*e6c0*/  @P1 SHF.R.U32.HI R17, RZ, R21, R0 ;  /* 0x00000015ff111219 */ /* 0x002fe20000011600 */
[----:B------:R-:W-:Y:S01]  /*e6d0*/  UIADD3 UR4, UR9, UR4, URZ ;  /* 0x0000000409047290 */ /* 0x000fe2000fffe03f */
[----:B------:R-:W5:Y:S01]  /*e6e0*/  LD.E.128 R24, desc[UR36][R24.64] ;  /* 0x0000002418187980 */ /* 0x000f62000c101d00 */
[----:B------:R-:W-:Y:S01]  /*e6f0*/  ULDC.64 UR10, c[0x0][0xae0] ;  /* 0x0002b800000a7ab9 */ /* 0x000fe20000000a00 */
[--C-:B------:R-:W-:Y:S01]  /*e700*/  SHF.R.S32.HI R0, RZ, 0x1f, R17.reuse ;  /* 0x0000001fff007819 */ /* 0x100fe20000011411 */
[----:B------:R-:W-:Y:S01]  /*e710*/  IMAD.MOV R16, RZ, RZ, -R17 ;  /* 0x000000ffff107224 */ /* 0x000fe200078e0a11 */
[----:B------:R-:W5:Y:S01]  /*e720*/  LD.E.128 R28, desc[UR36][R28.64] ;  /* 0x000000241c1c7980 */ /* 0x000f62000c101d00 */
[----:B------:R-:W-:-:S02]  /*e730*/  IMAD.U32 R3, RZ, RZ, UR9 ;  /* 0x00000009ff037e24 */ /* 0x000fc4000f8e00ff */
[----:B------:R-:W-:Y:S01]  /*e740*/  IMAD R0, R0, UR10, RZ ;  /* 0x0000000a00007c24 */ /* 0x000fe2000f8e02ff */
[----:B------:R-:W5:Y:S01]  /*e750*/  LD.E.128 R32, desc[UR36][R32.64] ;  /* 0x0000002420207980 */ /* 0x000f62000c101d00 */
[----:B------:R-:W-:Y:S02]  /*e760*/  IMAD R75, R75, R16, R20 ;  /* 0x000000104b4b7224 */ /* 0x000fe400078e0214 */
[----:B------:R-:W-:Y:S01]  /*e770*/  IMAD.U32 R2, RZ, RZ, UR8 ;  /* 0x00000008ff027e24 */ /* 0x000fe2000f8e00ff */
[----:B------:R-:W5:Y:S01]  /*e780*/  LD.E.128 R36, desc[UR36][R36.64] ;  /* 0x0000002424247980 */ /* 0x000f62000c101d00 */
[----:B------:R-:W-:Y:S01]  /*e790*/  IMAD.U32 R3, RZ, RZ, UR4 ;  /* 0x00000004ff037e24 */ /* 0x000fe2000f8e00ff */
[----:B------:R-:W-:Y:S01]  /*e7a0*/  ULDC.64 UR8, c[0x0][0xad8] ;  /* 0x0002b60000087ab9 */ /* 0x000fe20000000a00 */
[C---:B------:R-:W-:Y:S01]  /*e7b0*/  IMAD R21, R17.reuse, UR11, R0 ;  /* 0x0000000b11157c24 */ /* 0x040fe2000f8e0200 */
[----:B------:R-:W-:Y:S01]  /*e7c0*/  @!PT LDS RZ, [RZ] ;  /* 0x00000000fffff984 */ /* 0x000fe20000000800 */
[----:B------:R-:W-:Y:S01]  /*e7d0*/  @!PT LDS RZ, [RZ] ;  /* 0x00000000fffff984 */ /* 0x000fe20000000800 */
[----:B------:R-:W-:Y:S01]  /*e7e0*/  @!PT LDS RZ, [RZ] ;  /* 0x00000000fffff984 */ /* 0x000fe20000000800 */
[----:B------:R-:W-:Y:S01]  /*e7f0*/  @!PT LDS RZ, [RZ] ;  /* 0x00000000fffff984 */ /* 0x000fe20000000800 */
[----:B------:R0:W-:Y:S06]  /*e800*/  MEMBAR.ALL.CTA ;  /* 0x0000000000007992 */ /* 0x0001ec0000008000 */
[----:B0-----:R-:W0:Y:S01]  /*e810*/  FENCE.VIEW.ASYNC.S ;  /* 0x00000000000073c6 */ /* 0x001e220000000000 */
[----:B------:R-:W-:Y:S01]  /*e820*/  SHF.R.S32.HI R0, RZ, 0x1f, R75 ;  /* 0x0000001fff007819 */ /* 0x000fe2000001144b */
[----:B------:R-:W-:-:S04]  /*e830*/  IMAD.WIDE.U32 R2, R17, UR10, R2 ;  /* 0x0000000a11027c25 */ /* 0x000fc8000f8e0002 */
[----:B------:R-:W-:Y:S02]  /*e840*/  IMAD.IADD R3, R3, 0x1, R21 ;  /* 0x0000000103037824 */ /* 0x000fe400078e0215 */
[----:B------:R-:W-:Y:S02]  /*e850*/  IMAD R0, R0, UR8, RZ ;  /* 0x0000000800007c24 */ /* 0x000fe4000f8e02ff */
[----:B------:R-:W-:Y:S02]  /*e860*/  VIADD R45, R182, UR15 ;  /* 0x0000000fb62d7c36 */ /* 0x000fe40008000000 */
[C---:B------:R-:W-:Y:S02]  /*e870*/  IMAD R21, R75.reuse, UR9, R0 ;  /* 0x000000094b157c24 */ /* 0x040fe4000f8e0200 */
[----:B------:R-:W-:Y:S01]  /*e880*/  IMAD.WIDE.U32 R2, R75, UR8, R2 ;  /* 0x000000084b027c25 */ /* 0x000fe2000f8e0002 */
[----:B------:R-:W-:Y:S01]  /*e890*/  ISETP.GE.AND P2, PT, R45, R74, PT ;  /* 0x0000004a2d00720c */ /* 0x000fe20003f46270 */
[----:B------:R-:W-:-:S02]  /*e8a0*/  ULDC.64 UR8, c[0x0][0xa80] ;  /* 0x0002a00000087ab9 */ /* 0x000fc40000000a00 */
[----:B------:R-:W-:Y:S01]  /*e8b0*/  VIADD R17, R45, 0x20 ;  /* 0x000000202d117836 */ /* 0x000fe20000000000 */
[C---:B------:R-:W-:Y:S01]  /*e8c0*/  LEA R0, P3, R2.reuse, UR8, 0x1 ;  /* 0x0000000802007c11 */ /* 0x040fe2000f8608ff */
[----:B------:R-:W-:Y:S02]  /*e8d0*/  IMAD.IADD R3, R3, 0x1, R21 ;  /* 0x0000000103037824 */ /* 0x000fe400078e0215 */
[----:B------:R-:W-:Y:S01]  /*e8e0*/  VIADD R19, R19, 0x2a820 ;  /* 0x0002a82013137836 */ /* 0x000fe20000000000 */
[-C--:B------:R-:W-:Y:S01]  /*e8f0*/  ISETP.GE.AND P0, PT, R17, R74.reuse, PT ;  /* 0x0000004a1100720c */ /* 0x080fe20003f06270 */
[----:B------:R-:W-:Y:S01]  /*e900*/  VIADD R17, R45, 0x40 ;  /* 0x000000402d117836 */ /* 0x000fe20000000000 */
[----:B------:R-:W-:Y:S02]  /*e910*/  LEA.HI.X R20, R2, UR9, R3, 0x1, P3 ;  /* 0x0000000902147c11 */ /* 0x000fe400098f0c03 */
[----:B------:R-:W-:Y:S01]  /*e920*/  PRMT R19, RZ, 0x654, R19 ;  /* 0x00000654ff137816 */ /* 0x000fe20000000013 */
[----:B0-----:R0:W1:Y:S01]  /*e930*/  SHFL.IDX PT, R3, R0, RZ, 0x181f ;  /* 0x00181fff00037589 */ /* 0x00106200000e0000 */
[----:B------:R-:W-:Y:S01]  /*e940*/  ISETP.GE.AND P1, PT, R17, R74, PT ;  /* 0x0000004a1100720c */ /* 0x000fe20003f26270 */
[----:B------:R-:W-:Y:S01]  /*e950*/  BSSY B1, `(.L_x_1303) ;  /* 0x000000d000017945 */ /* 0x000fe20003800000 */
[----:B------:R0:W-:Y:S01]  /*e960*/  SYNCS.ARRIVE.TRANS64.RED.A1T0 RZ, [R19+URZ], RZ ;  /* 0x000000ff13ff79a7 */ /* 0x0001e2000810043f */
[----:B------:R0:W2:Y:S02]  /*e970*/  SHFL.IDX PT, R17, R20, RZ, 0x181f ;  /* 0x00181fff14117589 */ /* 0x0000a400000e0000 */
[----:B------:R-:W-:Y:S08]  /*e980*/  @P2 BRA `(.L_x_1304) ;  /* 0x0000000000242947 */ /* 0x000ff00003800000 */
        /* <DEDUP_REMOVED lines=9> */
.L_x_1304:
[----:B------:R-:W-:Y:S05]  /*ea20*/  BSYNC B1 ;  /* 0x0000000000017941 */ /* 0x000fea0003800000 */
.L_x_1303:
[----:B---3-5:R3:W4:Y:S01]  /*ea30*/  SHFL.IDX PT, R5, R20, 0x1, 0x181f ;  /* 0x00381f0014057f89 */ /* 0x02872200000e0000 */
        /* <DEDUP_REMOVED lines=10> */
[----:B------:R1:W-:Y:S04]  /*eae0*/  @!P3 ST.E.128 desc[UR36][R2.64], R8 ;  /* 0x000000080200b985 */ /* 0x0003e8000c101d24 */
[----:B------:R1:W-:Y:S02]  /*eaf0*/  @!P4 ST.E.128 desc[UR36][R4.64], R32 ;  /* 0x000000200400c985 */ /* 0x0003e4000c101d24 */
.L_x_1306:
[----:B------:R-:W-:Y:S05]  /*eb00*/  BSYNC B1 ;  /* 0x0000000000017941 */ /* 0x000fea0003800000 */
.L_x_1305:
[----:B-1--4-:R1:W4:Y:S01]  /*eb10*/  SHFL.IDX PT, R5, R20, 0x2, 0x181f ;  /* 0x00581f0014057f89 */ /* 0x01232200000e0000 */
        /* <DEDUP_REMOVED lines=12> */
.L_x_1308:
[----:B------:R-:W-:Y:S05]  /*ebe0*/  BSYNC B1 ;  /* 0x0000000000017941 */ /* 0x000fea0003800000 */
.L_x_1307:
[----:B0-----:R-:W-:Y:S01]  /*ebf0*/  VIADD R3, R45, 0x60 ;  /* 0x000000602d037836 */ /* 0x001fe20000000000 */
[----:B----4-:R0:W4:Y:S04]  /*ec00*/  SHFL.IDX PT, R5, R20, 0x3, 0x181f ;  /* 0x00781f0014057f89 */ /* 0x01012800000e0000 */
[----:B------:R-:W-:Y:S01]  /*ec10*/  ISETP.GE.AND P0, PT, R3, R74, PT ;  /* 0x0000004a0300720c */ /* 0x000fe20003f06270 */
[----:B------:R0:W0:-:S12]  /*ec20*/  SHFL.IDX PT, R7, R0, 0x3, 0x181f ;  /* 0x00781f0000077f89 */ /* 0x00001800000e0000 */
[----:B------:R-:W-:Y:S05]  /*ec30*/  @P0 BRA `(.L_x_1309) ;  /* 0x0000001800740947 */ /* 0x000fea0003800000 */
[----:B------:R-:W-:Y:S02]  /*ec40*/  ULDC UR4, c[0x0][0xac8] ;  /* 0x0002b20000047ab9 */ /* 0x000fe40000000800 */
[----:B------:R-:W-:-:S13]  /*ec50*/  ISETP.GE.AND P1, PT, R160, UR4, PT ;  /* 0x00000004a0007c0c */ /* 0x000fda000bf26270 */
[----:B0-----:R-:W-:-:S04]  /*ec60*/  @!P1 LEA R2, P0, R160, R7, 0x1 ;  /* 0x00000007a0029211 */ /* 0x001fc800078008ff */
[----:B----4-:R-:W-:Y:S02]  /*ec70*/  @!P1 LEA.HI.X R3, R160, R5, R206, 0x1, P0 ;  /* 0x00000005a0039211 */ /* 0x010fe400000f0cce */
[----:B------:R-:W-:-:S03]  /*ec80*/  ISETP.GE.AND P0, PT, R162, UR4, PT ;  /* 0x00000004a2007c0c */ /* 0x000fc6000bf06270 */
[----:B------:R0:W-:Y:S10]  /*ec90*/  @!P1 ST.E.128 desc[UR36][R2.64], R24 ;  /* 0x0000001802009985 */ /* 0x0001f4000c101d24 */
[----:B------:R-:W-:Y:S05]  /*eca0*/  @P0 BRA `(.L_x_1309) ;  /* 0x0000001800580947 */ /* 0x000fea0003800000 */
[----:B0-----:R-:W-:-:S04]  /*ecb0*/  LEA R2, P0, R162, R7, 0x1 ;  /* 0x00000007a2027211 */ /* 0x001fc800078008ff */
[----:B------:R-:W-:-:S05]  /*ecc0*/  LEA.HI.X R3, R162, R5, R205, 0x1, P0 ;  /* 0x00000005a2037211 */ /* 0x000fca00000f0ccd */
[----:B------:R0:W-:Y:S01]  /*ecd0*/  ST.E.128 desc[UR36][R2.64], R40 ;  /* 0x0000002802007985 */ /* 0x0001e2000c101d24 */
[----:B------:R-:W-:Y:S05]  /*ece0*/  BRA `(.L_x_1309) ;  /* 0x0000001800487947 */ /* 0x000fea0003800000 */
.L_x_1302:
        /* <DEDUP_REMOVED lines=9> */
[----:B------:R-:W-:Y:S01]  /*ed80*/  VIADD R19, R19, 0x2a820 ;  /* 0x0002a82013137836 */ /* 0x000fe20000000000 */
[----:B------:R-:W-:Y:S01]  /*ed90*/  UIADD3 UR11, UR11, UR9, URZ ;  /* 0x000000090b0b7290 */ /* 0x000fe2000fffe03f */
[----:B------:R-:W1:Y:S01]  /*eda0*/  @P1 LDC R5, c[0x0][0xbf0] ;  /* 0x0002fc00ff051b82 */ /* 0x000e620000000800 */
[----:B------:R-:W-:Y:S01]  /*edb0*/  ULDC.64 UR12, c[0x0][0xb38] ;  /* 0x0002ce00000c7ab9 */ /* 0x000fe20000000a00 */
[----:B------:R-:W-:Y:S01]  /*edc0*/  BSSY B1, `(.L_x_1310) ;  /* 0x0000066000017945 */ /* 0x000fe20003800000 */
[----:B------:R-:W-:Y:S01]  /*edd0*/  UIMAD.WIDE.U32 UR10, UR16, UR12, UR10 ;  /* 0x0000000c100a72a5 */ /* 0x000fe2000f8e000a */
[----:B------:R-:W-:-:S03]  /*ede0*/  PRMT R19, RZ, 0x654, R19 ;  /* 0x00000654ff137816 */ /* 0x000fc60000000013 */
[----:B------:R-:W-:Y:S01]  /*edf0*/  UIMAD UR11, UR16, UR13, UR11 ;  /* 0x0000000d100b72a4 */ /* 0x000fe2000f8e020b */
[----:B------:R2:W-:Y:S02]  /*ee00*/  SYNCS.ARRIVE.TRANS64.RED.A1T0 RZ, [R19+URZ], RZ ;  /* 0x000000ff13ff79a7 */ /* 0x0005e4000810043f */
[----:B------:R-:W-:Y:S02]  /*ee10*/  ULDC.64 UR12, c[0x0][0xb40] ;  /* 0x0002d000000c7ab9 */ /* 0x000fe40000000a00 */
[----:B------:R-:W-:-:S04]  /*ee20*/  UIMAD UR4, UR4, UR12, URZ ;  /* 0x0000000c040472a4 */ /* 0x000fc8000f8e023f */
[----:B------:R-:W-:Y:S01]  /*ee30*/  UIMAD UR4, UR8, UR13, UR4 ;  /* 0x0000000d080472a4 */ /* 0x000fe2000f8e0204 */
[----:B0-----:R-:W-:Y:S01]  /*ee40*/  @P1 IMAD.HI.U32 R0, R13, R0, RZ ;  /* 0x000000000d001227 */ /* 0x001fe200078e00ff */
[----:B------:R-:W-:-:S03]  /*ee50*/  UIMAD.WIDE.U32 UR8, UR8, UR12, UR10 ;  /* 0x0000000c080872a5 */ /* 0x000fc6000f8e000a */
[----:B------:R-:W-:Y:S01]  /*ee60*/  ULDC.64 UR10, c[0x0][0xb48] ;  /* 0x0002d200000a7ab9 */ /* 0x000fe20000000a00 */
[----:B------:R-:W-:Y:S01]  /*ee70*/  UIADD3 UR9, UR9, UR4, URZ ;  /* 0x0000000409097290 */ /* 0x000fe2000fffe03f */
[----:B-1----:R-:W-:-:S03]  /*ee80*/  @P1 SHF.R.U32.HI R7, RZ, R5, R0 ;  /* 0x00000005ff071219 */ /* 0x002fc60000011600 */
[----:B------:R-:W-:Y:S01]  /*ee90*/  UIMAD.WIDE.U32 UR8, UR15, UR10, UR8 ;  /* 0x0000000a0f0872a5 */ /* 0x000fe2000f8e0008 */
[--C-:B------:R-:W-:Y:S01]  /*eea0*/  SHF.R.S32.HI R0, RZ, 0x1f, R7.reuse ;  /* 0x0000001fff007819 */ /* 0x100fe20000011407 */
[----:B------:R-:W-:Y:S02]  /*eeb0*/  IMAD.MOV R4, RZ, RZ, -R7 ;  /* 0x000000ffff047224 */ /* 0x000fe400078e0a07 */
[----:B------:R-:W-:Y:S02]  /*eec0*/  UIMAD UR4, UR15, UR11, UR9 ;  /* 0x0000000b0f0472a4 */ /* 0x000fe4000f8e0209 */
[----:B------:R-:W-:Y:S01]  /*eed0*/  IMAD.U32 R5, RZ, RZ, UR9 ;  /* 0x00000009ff057e24 */ /* 0x000fe2000f8e00ff */
[----:B------:R-:W-:Y:S01]  /*eee0*/  ULDC.64 UR10, c[0x0][0xb30] ;  /* 0x0002cc00000a7ab9 */ /* 0x000fe20000000a00 */
[----:B------:R-:W-:Y:S02]  /*eef0*/  IMAD R75, R75, R4, R13 ;  /* 0x000000044b4b7224 */ /* 0x000fe400078e020d */
[----:B------:R-:W-:-:S02]  /*ef00*/  IMAD R0, R0, UR10, RZ ;  /* 0x0000000a00007c24 */ /* 0x000fc4000f8e02ff */
[----:B------:R-:W-:Y:S01]  /*ef10*/  IMAD.U32 R4, RZ, RZ, UR8 ;  /* 0x00000008ff047e24 */ /* 0x000fe2000f8e00ff */
[----:B------:R-:W-:Y:S01]  /*ef20*/  ULDC.64 UR8, c[0x0][0xb28] ;  /* 0x0002ca0000087ab9 */ /* 0x000fe20000000a00 */
[----:B------:R-:W-:Y:S02]  /*ef30*/  IMAD.U32 R5, RZ, RZ, UR4 ;  /* 0x00000004ff057e24 */ /* 0x000fe4000f8e00ff */
[C---:B------:R-:W-:Y:S01]  /*ef40*/  IMAD R9, R7.reuse, UR11, R0 ;  /* 0x0000000b07097c24 */ /* 0x040fe2000f8e0200 */
[----:B------:R-:W-:Y:S01]  /*ef50*/  SHF.R.S32.HI R0, RZ, 0x1f, R75 ;  /* 0x0000001fff007819 */ /* 0x000fe2000001144b */
[----:B------:R-:W-:-:S04]  /*ef60*/  IMAD.WIDE.U32 R4, R7, UR10, R4 ;  /* 0x0000000a07047c25 */ /* 0x000fc8000f8e0004 */
[----:B------:R-:W-:Y:S02]  /*ef70*/  IMAD R0, R0, UR8, RZ ;  /* 0x0000000800007c24 */ /* 0x000fe4000f8e02ff */
[----:B------:R-:W-:Y:S02]  /*ef80*/  IMAD.IADD R5, R5, 0x1, R9 ;  /* 0x0000000105057824 */ /* 0x000fe400078e0209 */
[C---:B------:R-:W-:Y:S02]  /*ef90*/  IMAD R7, R75.reuse, UR9, R0 ;  /* 0x000000094b077c24 */ /* 0x040fe4000f8e0200 */
[----:B------:R-:W-:Y:S01]  /*efa0*/  IMAD.WIDE.U32 R4, R75, UR8, R4 ;  /* 0x000000084b047c25 */ /* 0x000fe2000f8e0004 */
[----:B------:R-:W-:-:S03]  /*efb0*/  ULDC.64 UR8, c[0x0][0xb00] ;  /* 0x0002c00000087ab9 */ /* 0x000fc60000000a00 */
[----:B------:R-:W-:Y:S01]  /*efc0*/  IMAD.IADD R5, R5, 0x1, R7 ;  /* 0x0000000105057824 */ /* 0x000fe200078e0207 */
[----:B------:R-:W-:-:S04]  /*efd0*/  LEA R0, P1, R4, UR8, 0x2 ;  /* 0x0000000804007c11 */ /* 0x000fc8000f8210ff */
[----:B------:R-:W-:Y:S01]  /*efe0*/  LEA.HI.X R16, R4, UR9, R5, 0x2, P1 ;  /* 0x0000000904107c11 */ /* 0x000fe200088f1405 */
[----:B------:R2:W0:Y:S04]  /*eff0*/  SHFL.IDX PT, R6, R0, RZ, 0x1c1f ;  /* 0x001c1fff00067589 */ /* 0x00042800000e0000 */
[----:B------:R2:W1:Y:S01]  /*f000*/  SHFL.IDX PT, R7, R16, RZ, 0x1c1f ;  /* 0x001c1fff10077589 */ /* 0x00046200000e0000 */
[----:B------:R-:W-:Y:S05]  /*f010*/  @P2 BRA `(.L_x_1311) ;  /* 0x0000000400002947 */ /* 0x000fea0003800000 */
[----:B------:R-:W-:Y:S02]  /*f020*/  ULDC UR4, c[0x0][0xac8] ;  /* 0x0002b20000047ab9 */ /* 0x000fe40000000800 */
[----:B------:R-:W-:Y:S02]  /*f030*/  ISETP.GE.AND P3, PT, R181, UR4, PT ;  /* 0x00000004b5007c0c */ /* 0x000fe4000bf66270 */
[----:B------:R-:W-:Y:S02]  /*f040*/  ISETP.GE.AND P1, PT, R18, UR4, PT ;  /* 0x0000000412007c0c */ /* 0x000fe4000bf26270 */
[----:B------:R-:W-:Y:S02]  /*f050*/  ISETP.GE.AND P4, PT, R180, UR4, PT ;  /* 0x00000004b4007c0c */ /* 0x000fe4000bf86270 */
[----:B------:R-:W-:-:S07]  /*f060*/  ISETP.GE.AND P2, PT, R179, UR4, PT ;  /* 0x00000004b3007c0c */ /* 0x000fce000bf46270 */
[CC--:B0-----:R-:W-:Y:S02]  /*f070*/  @!P3 LEA R8, P5, R181.reuse, R6.reuse, 0x2 ;  /* 0x00000006b508b211 */ /* 0x0c1fe400078a10ff */
[----:B-1----:R-:W-:Y:S02]  /*f080*/  @!P1 IMAD.WIDE R4, R18, 0x4, R6 ;  /* 0x0000000412049825 */ /* 0x002fe400078e0206 */
        /* <DEDUP_REMOVED lines=18> */
[----:B------:R-:W-:Y:S01]  /*f1b0*/  @!P1 ST.E.64 desc[UR36][R14.64], R40 ;  /* 0x000000280e009985 */ /* 0x000fe2000c101b24 */
[----:B------:R-:W-:-:S03]  /*f1c0*/  @!P5 LEA R4, P1, R176, R6, 0x2 ;  /* 0x00000006b004d211 */ /* 0x000fc600078210ff */
[----:B------:R0:W-:Y:S01]  /*f1d0*/  @!P3 ST.E.64 desc[UR36][R2.64], R44 ;  /* 0x0000002c0200b985 */ /* 0x0001e2000c101b24 */
[-C--:B-1----:R-:W-:Y:S02]  /*f1e0*/  @!P2 LEA R8, P6, R175, R6.reuse, 0x2 ;  /* 0x00000006af08a211 */ /* 0x082fe400078c10ff */
[----:B------:R-:W-:Y:S02]  /*f1f0*/  ISETP.GE.AND P3, PT, R173, UR4, PT ;  /* 0x00000004ad007c0c */ /* 0x000fe4000bf66270 */
[-C--:B------:R-:W-:Y:S02]  /*f200*/  @!P5 LEA.HI.X R5, R176, R7.reuse, R195, 0x2, P1 ;  /* 0x00000007b005d211 */ /* 0x080fe400008f14c3 */
[----:B------:R-:W-:Y:S02]  /*f210*/  ISETP.GE.AND P1, PT, R172, UR4, PT ;  /* 0x00000004ac007c0c */ /* 0x000fe4000bf26270 */
[----:B------:R-:W-:Y:S01]  /*f220*/  @!P2 LEA.HI.X R9, R175, R7, R194, 0x2, P6 ;  /* 0x00000007af09a211 */ /* 0x000fe200030f14c2 */
[----:B------:R1:W-:Y:S01]  /*f230*/  @!P5 ST.E.64 desc[UR36][R4.64], R48 ;  /* 0x000000300400d985 */ /* 0x0003e2000c101b24 */
[----:B---3--:R-:W-:-:S03]  /*f240*/  @!P4 LEA R10, P6, R174, R6, 0x2 ;  /* 0x00000006ae0ac211 */ /* 0x008fc600078c10ff */
[----:B------:R3:W-:Y:S01]  /*f250*/  @!P2 ST.E.64 desc[UR36][R8.64], R52 ;  /* 0x000000340800a985 */ /* 0x0007e2000c101b24 */
[----:B------:R-:W-:Y:S02]  /*f260*/  ISETP.GE.AND P2, PT, R171, UR4, PT ;  /* 0x00000004ab007c0c */ /* 0x000fe4000bf46270 */
[-C--:B------:R-:W-:Y:S02]  /*f270*/  @!P4 LEA.HI.X R11, R174, R7.reuse, R193, 0x2, P6 ;  /* 0x00000007ae0bc211 */ /* 0x080fe400030f14c1 */
[CC--:B----4-:R-:W-:Y:S02]  /*f280*/  @!P3 LEA R12, P5, R173.reuse, R6.reuse, 0x2 ;  /* 0x00000006ad0cb211 */ /* 0x0d0fe400078a10ff */
[----:B0-----:R-:W-:Y:S01]  /*f290*/  @!P1 LEA R2, P6, R172, R6, 0x2 ;  /* 0x00000006ac029211 */ /* 0x001fe200078c10ff */
[----:B------:R0:W-:Y:S01]  /*f2a0*/  @!P4 ST.E.64 desc[UR36][R10.64], R56 ;  /* 0x000000380a00c985 */ /* 0x0001e2000c101b24 */
[----:B------:R-:W-:Y:S02]  /*f2b0*/  @!P3 LEA.HI.X R13, R173, R7, R192, 0x2, P5 ;  /* 0x00000007ad0db211 */ /* 0x000fe400028f14c0 */
[----:B------:R-:W-:-:S02]  /*f2c0*/  ISETP.GE.AND P4, PT, R170, UR4, PT ;  /* 0x00000004aa007c0c */ /* 0x000fc4000bf86270 */
[-C--:B------:R-:W-:Y:S01]  /*f2d0*/  @!P1 LEA.HI.X R3, R172, R7.reuse, R191, 0x2, P6 ;  /* 0x00000007ac039211 */ /* 0x080fe200030f14bf */
[----:B------:R4:W-:Y:S01]  /*f2e0*/  @!P3 ST.E.64 desc[UR36][R12.64], R60 ;  /* 0x0000003c0c00b985 */ /* 0x0009e2000c101b24 */
[----:B------:R-:W-:Y:S02]  /*f2f0*/  ISETP.GE.AND P5, PT, R169, UR4, PT ;  /* 0x00000004a9007c0c */ /* 0x000fe4000bfa6270 */
[----:B-1----:R-:W-:Y:S01]  /*f300*/  @!P2 LEA R4, P6, R171, R6, 0x2 ;  /* 0x00000006ab04a211 */ /* 0x002fe200078c10ff */
[----:B------:R1:W-:Y:S01]  /*f310*/  @!P1 ST.E.64 desc[UR36][R2.64], R64 ;  /* 0x0000004002009985 */ /* 0x0003e2000c101b24 */
[----:B------:R-:W-:Y:S02]  /*f320*/  ISETP.GE.AND P3, PT, R168, UR4, PT ;  /* 0x00000004a8007c0c */ /* 0x000fe4000bf66270 */
[----:B------:R-:W-:Y:S02]  /*f330*/  ISETP.GE.AND P1, PT, R167, UR4, PT ;  /* 0x00000004a7007c0c */ /* 0x000fe4000bf26270 */
[----:B------:R-:W-:-:S02]  /*f340*/  @!P2 LEA.HI.X R5, R171, R7, R190, 0x2, P6 ;  /* 0x00000007ab05a211 */ /* 0x000fc400030f14be */
[----:B---3--:R-:W-:-:S03]  /*f350*/  @!P4 LEA R8, P6, R170, R6, 0x2 ;  /* 0x00000006aa08c211 */ /* 0x008fc600078c10ff */
[----:B------:R1:W-:Y:S01]  /*f360*/  @!P2 ST.E.64 desc[UR36][R4.64], R68 ;  /* 0x000000440400a985 */ /* 0x0003e2000c101b24 */
[CC--:B0-----:R-:W-:Y:S02]  /*f370*/  @!P5 LEA R10, P2, R169.reuse, R6.reuse, 0x2 ;  /* 0x00000006a90ad211 */ /* 0x0c1fe400078410ff */
[-C--:B------:R-:W-:Y:S02]  /*f380*/  @!P4 LEA.HI.X R9, R170, R7.reuse, R189, 0x2, P6 ;  /* 0x00000007aa09c211 */ /* 0x080fe400030f14bd */
[CC--:B----4-:R-:W-:Y:S02]  /*f390*/  @!P3 LEA R12, P6, R168.reuse, R6.reuse, 0x2 ;  /* 0x00000006a80cb211 */ /* 0x0d0fe400078c10ff */
        /* <DEDUP_REMOVED lines=8> */
.L_x_1311:
[----:B------:R-:W-:Y:S05]  /*f420*/  BSYNC B1 ;  /* 0x0000000000017941 */ /* 0x000fea0003800000 */
.L_x_1310:
[----:B-1----:R1:W3:Y:S04]  /*f430*/  SHFL.IDX PT, R5, R16, 0x1, 0x1c1f ;  /* 0x003c1f0010057f89 */ /* 0x0022e800000e0000 */
[----:B------:R1:W4:Y:S01]  /*f440*/  SHFL.IDX PT, R4, R0, 0x1, 0x1c1f ;  /* 0x003c1f0000047f89 */ /* 0x00032200000e0000 */
[----:B------:R-:W-:Y:S05]  /*f450*/  @P0 BRA `(.L_x_1309) ;  /* 0x00000010006c0947 */ /* 0x000fea0003800000 */
[----:B------:R-:W-:Y:S02]  /*f460*/  ULDC UR4, c[0x0][0xac8] ;  /* 0x0002b20000047ab9 */ /* 0x000fe40000000800 */
[----:B------:R-:W-:Y:S02]  /*f470*/  ISETP.GE.AND P1, PT, R181, UR4, PT ;  /* 0x00000004b5007c0c */ /* 0x000fe4000bf26270 */
[----:B------:R-:W-:Y:S02]  /*f480*/  ISETP.GE.AND P0, PT, R180, UR4, PT ;  /* 0x00000004b4007c0c */ /* 0x000fe4000bf06270 */
[----:B------:R-:W-:Y:S02]  /*f490*/  ISETP.GE.AND P2, PT, R18, UR4, PT ;  /* 0x0000000412007c0c */ /* 0x000fe4000bf46270 */
[----:B------:R-:W-:Y:S02]  /*f4a0*/  ISETP.GE.AND P4, PT, R178, UR4, PT ;  /* 0x00000004b2007c0c */ /* 0x000fe4000bf86270 */
[----:B------:R-:W-:-:S05]  /*f4b0*/  ISETP.GE.AND P3, PT, R179, UR4, PT ;  /* 0x00000004b3007c0c */ /* 0x000fca000bf66270 */
[CC--:B0---4-:R-:W-:Y:S02]  /*f4c0*/  @!P1 LEA R6, P5, R181.reuse, R4.reuse, 0x2 ;  /* 0x00000004b5069211 */ /* 0x0d1fe400078a10ff */
        /* <DEDUP_REMOVED lines=59> */
.L_x_1300:
[----:B------:R-:W0:Y:S01]  /*f880*/  LDC.64 R2, c[0x0][0xc00] ;  /* 0x00030000ff027b82 */ /* 0x000e220000000a00 */
[----:B------:R-:W-:Y:S01]  /*f890*/  R2UR UR11, R183 ;  /* 0x00000000b70b72ca */ /* 0x000fe200000e0000 */
[----:B------:R-:W-:Y:S01]  /*f8a0*/  ULDC.64 UR8, c[0x0][0xc00] ;  /* 0x0003000000087ab9 */ /* 0x000fe20000000a00 */
[----:B------:R-:W-:Y:S01]  /*f8b0*/  IMAD.MOV.U32 R7, RZ, RZ, RZ ;  /* 0x000000ffff077224 */ /* 0x000fe200078e00ff */
[----:B------:R-:W-:-:S04]  /*f8c0*/  R2UR UR10, R164 ;  /* 0x00000000a40a72ca */ /* 0x000fc800000e0000 */
[----:B------:R-:W1:Y:S06]  /*f8d0*/  LDC.64 R4, c[0x0][0xc08] ;  /* 0x00030200ff047b82 */ /* 0x000e6c0000000a00 */
[----:B------:R-:W-:Y:S01]  /*f8e0*/  UIMAD.WIDE UR8, UR11, 0x4, UR8 ;  /* 0x000000040b0878a5 */ /* 0x000fe2000f8e0208 */
[----:B0-----:R-:W-:-:S05]  /*f8f0*/  ISETP.NE.U32.AND P0, PT, R2, RZ, PT ;  /* 0x000000ff0200720c */ /* 0x001fca0003f05070 */
[----:B------:R-:W-:Y:S01]  /*f900*/  IMAD.U32 R2, RZ, RZ, UR8 ;  /* 0x00000008ff027e24 */ /* 0x000fe2000f8e00ff */
[----:B------:R-:W-:Y:S01]  /*f910*/  R2UR UR4, R3 ;  /* 0x00000000030472ca */ /* 0x000fe200000e0000 */
[----:B------:R-:W-:Y:S01]  /*f920*/  IMAD.U32 R3, RZ, RZ, UR9 ;  /* 0x00000009ff037e24 */ /* 0x000fe2000f8e00ff */
[----:B-1----:R-:W-:-:S05]  /*f930*/  ISETP.NE.U32.AND P1, PT, R4, RZ, PT ;  /* 0x000000ff0400720c */ /* 0x002fca0003f25070 */
[----:B------:R-:W-:-:S06]  /*f940*/  VOTEU.ANY UP0, P0 ;  /* 0x00000000003f7886 */ /* 0x000fcc0000000100 */
[----:B------:R-:W-:Y:S01]  /*f950*/  UISETP.NE.AND.EX UP0, UPT, UR4, URZ, UPT, UP0 ;  /* 0x0000003f0400728c */ /* 0x000fe2000bf05300 */
[----:B------:R-:W-:Y:S01]  /*f960*/  R2UR UR4, R5 ;  /* 0x00000000050472ca */ /* 0x000fe200000e0000 */
[----:B------:R-:W-:-:S04]  /*f970*/  VOTEU.ANY UP1, P1 ;  /* 0x00000000003f7886 */ /* 0x000fc80000820100 */
[----:B------:R-:W-:-:S08]  /*f980*/  PLOP3.LUT P0, PT, PT, PT, UP0, 0x80, 0x0 ;  /* 0x000000000000781c */ /* 0x000fd00003f0f008 */
[----:B------:R-:W-:-:S06]  /*f990*/  UISETP.NE.AND.EX UP1, UPT, UR4, URZ, UPT, UP1 ;  /* 0x0000003f0400728c */ /* 0x000fcc000bf25310 */
[----:B------:R-:W-:Y:S01]  /*f9a0*/  PLOP3.LUT P1, PT, PT, PT, UP1, 0x80, 0x0 ;  /* 0x000000000000781c */ /* 0x000fe20003f2f018 */
[----:B------:R0:W5:Y:S01]  /*f9b0*/  @P0 LDG.E R7, desc[UR36][R2.64] ;  /* 0x0000002402070981 */ /* 0x000162000c1e1900 */
[----:B------:R-:W-:Y:S02]  /*f9c0*/  ULDC UR4, c[0x0][0xa88] ;  /* 0x0002a20000047ab9 */ /* 0x000fe40000000800 */
[----:B------:R-:W-:Y:S01]  /*f9d0*/  IMAD.U32 R0, RZ, RZ, UR4 ;  /* 0x00000004ff007e24 */ /* 0x000fe2000f8e00ff */
[----:B------:R-:W-:Y:S02]  /*f9e0*/  @UP1 ULDC.64 UR8, c[0x0][0xc08] ;  /* 0x0003020000081ab9 */ /* 0x000fe40000000a00 */
[----:B------:R-:W-:-:S06]  /*f9f0*/  @UP1 UIMAD.WIDE UR8, UR11, 0x4, UR8 ;  /* 0x000000040b0818a5 */ /* 0x000fcc000f8e0208 */
[----:B------:R-:W-:Y:S02]  /*fa00*/  IMAD.U32 R4, RZ, RZ, UR8 ;  /* 0x00000008ff047e24 */ /* 0x000fe4000f8e00ff */
[----:B------:R-:W-:-:S05]  /*fa10*/  IMAD.U32 R5, RZ, RZ, UR9 ;  /* 0x00000009ff057e24 */ /* 0x000fca000f8e00ff */
[----:B------:R0:W5:Y:S01]  /*fa20*/  @P1 LDG.E R0, desc[UR36][R4.64] ;  /* 0x0000002404001981 */ /* 0x000162000c1e1900 */
[----:B------:R-:W-:-:S11]  /*fa30*/  UISETP.NE.AND UP1, UPT, UR10, URZ, UPT ;  /* 0x0000003f0a00728c */ /* 0x000fd6000bf25270 */
[----:B------:R-:W-:Y:S02]  /*fa40*/  @!UP1 ULDC UR10, c[0x0][0xad4] ;  /* 0x0002b500000a9ab9 */ /* 0x000fe40000000800 */
[----:B------:R-:W-:Y:S01]  /*fa50*/  IMAD.U32 R164, RZ, RZ, UR10 ;  /* 0x0000000affa47e24 */ /* 0x000fe2000f8e00ff */
[----:B0-----:R-:W-:Y:S06]  /*fa60*/  @P1 BRA `(.L_x_1312) ;  /* 0x0000000000101947 */ /* 0x001fec0003800000 */
[----:B------:R-:W-:Y:S05]  /*fa70*/  @!P0 BRA `(.L_x_1312) ;  /* 0x00000000000c8947 */ /* 0x000fea0003800000 */
[----:B------:R-:W2:Y:S04]  /*fa80*/  LDG.E R5, desc[UR36][R2.64] ;  /* 0x0000002402057981 */ /* 0x000ea8000c1e1900 */
[----:B-----5:R-:W2:Y:S02]  /*fa90*/  LDG.E R0, desc[UR36][R2.64+0x4] ;  /* 0x0000042402007981 */ /* 0x020ea4000c1e1900 */
[----:B--2---:R-:W-:-:S07]  /*faa0*/  IMAD.IADD R0, R0, 0x1, -R5 ;  /* 0x0000000100007824 */ /* 0x004fce00078e0a05 */
.L_x_1312:
[----:B------:R-:W-:Y:S01]  /*fab0*/  R2UR UR4, R183 ;  /* 0x00000000b70472ca */ /* 0x000fe200000e0000 */
[----:B------:R-:W-:Y:S01]  /*fac0*/  BSSY B1, `(.L_x_1313) ;  /* 0x0000042000017945 */ /* 0x000fe20003800000 */
[----:B-----5:R-:W-:Y:S02]  /*fad0*/  R2UR UR20, R7 ;  /* 0x00000000071472ca */ /* 0x020fe400000e0000 */
[----:B------:R-:W-:-:S09]  /*fae0*/  ISETP.GT.AND P0, PT, R207, 0x7f, PT ;  /* 0x0000007fcf00780c */ /* 0x000fd20003f04270 */
[----:B------:R-:W-:Y:S02]  /*faf0*/  USHF.R.S32.HI UR8, URZ, 0x1f, UR4 ;  /* 0x0000001f3f087899 */ /* 0x000fe40008011404 */
[----:B------:R-:W-:Y:S02]  /*fb00*/  USEL UR4, UR4, URZ, !UP0 ;  /* 0x0000003f04047287 */ /* 0x000fe4000c000000 */
[----:B------:R-:W-:Y:S02]  /*fb10*/  USEL UR8, UR8, URZ, !UP0 ;  /* 0x0000003f08087287 */ /* 0x000fe4000c000000 */
[----:B------:R-:W-:Y:S01]  /*fb20*/  USHF.R.S32.HI UR20, URZ, 0x1f, UR20 ;  /* 0x0000001f3f147899 */ /* 0x000fe20008011414 */
[----:B------:R-:W-:Y:S11]  /*fb30*/  @P0 BRA `(.L_x_1314) ;  /* 0x0000000000e80947 */ /* 0x000ff60003800000 */
[----:B------:R-:W0:Y:S01]  /*fb40*/  S2R R6, SR_TID.X ;  /* 0x0000000000067919 */ /* 0x000e220000002100 */
[----:B------:R-:W1:Y:S01]  /*fb50*/  LDC R9, c[0x0][0xbe8] ;  /* 0x0002fa00ff097b82 */ /* 0x000e620000000800 */
[----:B------:R-:W-:-:S13]  /*fb60*/  R2UR UR9, R22 ;  /* 0x00000000160972ca */ /* 0x000fda00000e0000 */
[----:B------:R-:W-:Y:S02]  /*fb70*/  IMAD.U32 R3, RZ, RZ, UR9 ;  /* 0x00000009ff037e24 */ /* 0x000fe4000f8e00ff */
[----:B-1----:R-:W-:-:S03]  /*fb80*/  IMAD R2, R0, R9, RZ ;  /* 0x0000000900027224 */ /* 0x002fc600078e02ff */
[----:B0-----:R-:W-:-:S04]  /*fb90*/  IADD3 R6, R3, -0x80, R6 ;  /* 0xffffff8003067810 */ /* 0x001fc80007ffe006 */
[----:B------:R-:W-:-:S13]  /*fba0*/  ISETP.GE.AND P0, PT, R6, R2, PT ;  /* 0x000000020600720c */ /* 0x000fda0003f06270 */
[----:B------:R-:W-:Y:S05]  /*fbb0*/  @P0 BRA `(.L_x_1314) ;  /* 0x0000000000c80947 */ /* 0x000fea0003800000 */
[----:B------:R-:W-:Y:S01]  /*fbc0*/  ISETP.NE.AND P0, PT, R9, 0x1, PT ;  /* 0x000000010900780c */ /* 0x000fe20003f05270 */
[----:B------:R-:W-:Y:S01]  /*fbd0*/  UMOV UR18, 0x9b8 ;  /* 0x000009b800127882 */ /* 0x000fe20000000000 */
[----:B------:R-:W-:Y:S01]  /*fbe0*/  R2UR UR10, R164 ;  /* 0x00000000a40a72ca */ /* 0x000fe200000e0000 */
[----:B------:R-:W-:Y:S01]  /*fbf0*/  IMAD.MOV.U32 R4, RZ, RZ, R6 ;  /* 0x000000ffff047224 */ /* 0x000fe200078e0006 */
        /* <DEDUP_REMOVED lines=9> */
[----:B------:R-:W-:Y:S02]  /*fc90*/  UIMAD.WIDE.U32 UR16, UR10, UR19, URZ ;  /* 0x000000130a1072a5 */ /* 0x000fe4000f8e003f */
[----:B------:R-:W-:Y:S01]  /*fca0*/  UIMAD UR19, UR11, UR19, URZ ;  /* 0x000000130b1372a4 */ /* 0x000fe2000f8e023f */
[----:B0-----:R-:W-:Y:S01]  /*fcb0*/  @P0 IMAD.HI.U32 R5, R6, R5, RZ ;  /* 0x0000000506050227 */ /* 0x001fe200078e00ff */
[----:B------:R-:W-:Y:S02]  /*fcc0*/  UIMAD UR13, UR13, UR4, URZ ;  /* 0x000000040d0d72a4 */ /* 0x000fe4000f8e023f */
[----:B------:R-:W-:Y:S01]  /*fcd0*/  UIMAD.WIDE.U32 UR10, UR12, UR4, URZ ;  /* 0x000000040c0a72a5 */ /* 0x000fe2000f8e003f */
[----:B------:R-:W-:Y:S01]  /*fce0*/  IMAD.U32 R2, RZ, RZ, UR16 ;  /* 0x00000010ff027e24 */ /* 0x000fe2000f8e00ff */
[----:B------:R-:W-:-:S02]  /*fcf0*/  UIADD3 UR19, UR17, UR19, URZ ;  /* 0x0000001311137290 */ /* 0x000fc4000fffe03f */
[----:B------:R-:W-:Y:S01]  /*fd00*/  IMAD.U32 R3, RZ, RZ, UR17 ;  /* 0x00000011ff037e24 */ /* 0x000fe2000f8e00ff */
[----:B------:R-:W-:Y:S01]  /*fd10*/  UIMAD UR13, UR12, UR8, UR13 ;  /* 0x000000080c0d72a4 */ /* 0x000fe2000f8e020d */
[----:B-1----:R-:W-:Y:S01]  /*fd20*/  @P0 SHF.R.U32.HI R4, RZ, R8, R5 ;  /* 0x00000008ff040219 */ /* 0x002fe20000011605 */
[----:B------:R-:W-:Y:S01]  /*fd30*/  ULDC.64 UR14, c[0x0][UR18+0x228] ;  /* 0x00008a00120e7abb */ /* 0x000fe20008000a00 */
[----:B------:R-:W-:Y:S01]  /*fd40*/  IADD3 R3, P0, P1, R2, UR10, R7 ;  /* 0x0000000a02037c10 */ /* 0x000fe2000f91e007 */
[----:B------:R-:W-:Y:S01]  /*fd50*/  UIADD3 UR13, UR11, UR13, URZ ;  /* 0x0000000d0b0d7290 */ /* 0x000fe2000fffe03f */
[----:B------:R-:W-:Y:S01]  /*fd60*/  IMAD.U32 R2, RZ, RZ, UR20 ;  /* 0x00000014ff027e24 */ /* 0x000fe2000f8e00ff */
[----:B------:R-:W-:Y:S01]  /*fd70*/  UIMAD.WIDE.U32 UR16, UR14, UR9, URZ ;  /* 0x000000090e1072a5 */ /* 0x000fe2000f8e003f */
[----:B------:R-:W-:Y:S01]  /*fd80*/  IMAD.MOV R5, RZ, RZ, -R4 ;  /* 0x000000ffff057224 */ /* 0x000fe200078e0a04 */
[----:B------:R-:W-:Y:S01]  /*fd90*/  UIMAD UR9, UR15, UR9, URZ ;  /* 0x000000090f0972a4 */ /* 0x000fe2000f8e023f */
[----:B------:R-:W-:Y:S01]  /*fda0*/  IMAD.U32 R11, RZ, RZ, UR19 ;  /* 0x00000013ff0b7e24 */ /* 0x000fe2000f8e00ff */
[----:B------:R-:W-:Y:S01]  /*fdb0*/  ULDC.64 UR10, c[0x0][UR18+0x210] ;  /* 0x00008400120a7abb */ /* 0x000fe20008000a00 */
[----:B------:R-:W-:Y:S01]  /*fdc0*/  IMAD R5, R9, R5, R6 ;  /* 0x0000000509057224 */ /* 0x000fe200078e0206 */
[----:B------:R-:W-:-:S02]  /*fdd0*/  UIADD3 UR9, UR17, UR9, URZ ;  /* 0x0000000911097290 */ /* 0x000fc4000fffe03f */
[----:B------:R-:W-:Y:S01]  /*fde0*/  IADD3.X R6, R11, UR13, R2, P0, P1 ;  /* 0x0000000d0b067c10 */ /* 0x000fe200087e2402 */
[----:B------:R-:W-:Y:S01]  /*fdf0*/  IMAD R9, R5, UR11, RZ ;  /* 0x0000000b05097c24 */ /* 0x000fe2000f8e02ff */
[----:B------:R-:W-:Y:S01]  /*fe00*/  IADD3 R2, P0, P1, R4, UR16, R3 ;  /* 0x0000001004027c10 */ /* 0x000fe2000f91e003 */
[----:B------:R-:W-:Y:S01]  /*fe10*/  ULDC.64 UR12, c[0x0][0xba8] ;  /* 0x0002ea00000c7ab9 */ /* 0x000fe20000000a00 */
[----:B------:R-:W-:Y:S01]  /*fe20*/  SHF.R.S32.HI R3, RZ, 0x1f, R4 ;  /* 0x0000001fff037819 */ /* 0x000fe20000011404 */
[----:B------:R-:W-:Y:S01]  /*fe30*/  @!UP0 ULDC UR12, c[0x0][0xb50] ;  /* 0x0002d400000c8ab9 */ /* 0x000fe20000000800 */
[----:B------:R-:W-:Y:S01]  /*fe40*/  SHF.R.S32.HI R4, RZ, 0x1f, R5 ;  /* 0x0000001fff047819 */ /* 0x000fe20000011405 */
[----:B------:R-:W-:Y:S01]  /*fe50*/  @!UP0 ULDC UR13, c[0x0][0xb54] ;  /* 0x0002d500000d8ab9 */ /* 0x000fe20000000800 */
[----:B------:R-:W-:-:S03]  /*fe60*/  IADD3.X R3, R3, UR9, R6, P0, P1 ;  /* 0x0000000903037c10 */ /* 0x000fc600087e2406 */
[----:B------:R-:W-:Y:S02]  /*fe70*/  IMAD R9, R4, UR10, R9 ;  /* 0x0000000a04097c24 */ /* 0x000fe4000f8e0209 */
[----:B------:R-:W-:-:S04]  /*fe80*/  IMAD.WIDE.U32 R2, R5, UR10, R2 ;  /* 0x0000000a05027c25 */ /* 0x000fc8000f8e0002 */
[----:B------:R-:W-:Y:S01]  /*fe90*/  IMAD.IADD R3, R3, 0x1, R9 ;  /* 0x0000000103037824 */ /* 0x000fe200078e0209 */
[----:B------:R-:W-:-:S04]  /*fea0*/  LEA R4, P0, R2, UR12, 0x2 ;  /* 0x0000000c02047c11 */ /* 0x000fc8000f8010ff */
[----:B------:R-:W-:Y:S01]  /*feb0*/  LEA.HI.X R5, R2, UR13, R3, 0x2, P0 ;  /* 0x0000000d02057c11 */ /* 0x000fe200080f1403 */
[----:B------:R-:W-:-:S05]  /*fec0*/  IMAD.MOV.U32 R3, RZ, RZ, -0x800000 ;  /* 0xff800000ff037424 */ /* 0x000fca00078e00ff */
[----:B------:R0:W-:Y:S03]  /*fed0*/  STG.E desc[UR36][R4.64], R3 ;  /* 0x0000000304007986 */ /* 0x0001e6000c101924 */
.L_x_1314:
[----:B------:R-:W-:Y:S05]  /*fee0*/  BSYNC B1 ;  /* 0x0000000000017941 */ /* 0x000fea0003800000 */
.L_x_1313:
[----:B------:R-:W-:-:S13]  /*fef0*/  R2UR UR9, R164 ;  /* 0x00000000a40972ca */ /* 0x000fda00000e0000 */
[----:B------:R-:W-:-:S06]  /*ff00*/  UISETP.GT.AND UP0, UPT, UR9, 0x1, UPT ;  /* 0x000000010900788c */ /* 0x000fcc000bf04270 */
[----:B------:R-:W-:-:S13]  /*ff10*/  PLOP3.LUT P0, PT, PT, PT, UP0, 0x80, 0x0 ;  /* 0x000000000000781c */ /* 0x000fda0003f0f008 */
[----:B------:R-:W-:Y:S05]  /*ff20*/  @P0 BRA `(.L_x_1309) ;  /* 0x0000000400b80947 */ /* 0x000fea0003800000 */
[----:B------:R-:W1:Y:S01]  /*ff30*/  LDC R11, c[0x0][0xbe8] ;  /* 0x0002fa00ff0b7b82 */ /* 0x000e620000000800 */
[C---:B------:R-:W-:Y:S01]  /*ff40*/  R2UR UR10, R7.reuse ;  /* 0x00000000070a72ca */ /* 0x040fe200000e0000 */
[----:B------:R-:W-:Y:S01]  /*ff50*/  ULDC.64 UR12, c[0x0][0xaa0] ;  /* 0x0002a800000c7ab9 */ /* 0x000fe20000000a00 */
[----:B------:R-:W-:Y:S01]  /*ff60*/  R2UR UR14, R7 ;  /* 0x00000000070e72ca */ /* 0x000fe200000e0000 */
[----:B------:R-:W-:Y:S01]  /*ff70*/  UIMAD UR9, UR20, UR12, URZ ;  /* 0x0000000c140972a4 */ /* 0x000fe2000f8e023f */
[----:B------:R-:W-:Y:S01]  /*ff80*/  R2UR UR16, R166 ;  /* 0x00000000a61072ca */ /* 0x000fe200000e0000 */
[----:B------:R-:W-:Y:S01]  /*ff90*/  IMAD R2, R163, 0x20, R182 ;  /* 0x00000020a3027824 */ /* 0x000fe200078e02b6 */
[----:B------:R-:W-:Y:S01]  /*ffa0*/  R2UR UR15, R22 ;  /* 0x00000000160f72ca */ /* 0x000fe200000e0000 */
[----:B------:R-:W-:Y:S06]  /*ffb0*/  BSSY B1, `(.L_x_1315) ;  /* 0x000003b000017945 */ /* 0x000fec0003800000 */
[----:B------:R-:W-:-:S02]  /*ffc0*/  UIMAD.WIDE.U32 UR10, UR10, UR12, URZ ;  /* 0x0000000c0a0a72a5 */ /* 0x000fc4000f8e003f */
[----:B------:R-:W-:-:S03]  /*ffd0*/  UIMAD UR9, UR14, UR13, UR9 ;  /* 0x0000000d0e0972a4 */ /* 0x000fc6000f8e0209 */
[----:B------:R-:W-:Y:S01]  /*ffe0*/  ULDC.64 UR12, c[0x0][0xae8] ;  /* 0x0002ba00000c7ab9 */ /* 0x000fe20000000a00 */
[----:B------:R-:W-:Y:S01]  /*fff0*/  UIADD3 UR11, UR11, UR9, URZ ;  /* 0x000000090b0b7290 */ /* 0x000fe2000fffe03f */
[----:B------:R-:W-:Y:S01]  /*10000*/  VIADD R6, R2, UR15 ;  /* 0x0000000f02067c36 */ /* 0x000fe20008000000 */
[----:B-1----:R-:W-:Y:S02]  /*10010*/  ISETP.NE.AND P0, PT, R11, 0x1, PT ;  /* 0x000000010b00780c */ /* 0x002fe40003f05270 */
[----:B------:R-:W-:Y:S01]  /*10020*/  UIMAD.WIDE.U32 UR10, UR16, UR12, UR10 ;  /* 0x0000000c100a72a5 */ /* 0x000fe2000f8e000a */
[----:B0-----:R-:W-:-:S03]  /*10030*/  IMAD.MOV.U32 R5, RZ, RZ, R6 ;  /* 0x000000ffff057224 */ /* 0x001fc600078e0006 */
[----:B------:R-:W-:-:S03]  /*10040*/  UIMAD UR9, UR16, UR13, UR11 ;  /* 0x0000000d100972a4 */ /* 0x000fc6000f8e020b */
[----:B------:R-:W-:Y:S02]  /*10050*/  ULDC.64 UR12, c[0x0][0xaf0] ;  /* 0x0002bc00000c7ab9 */ /* 0x000fe40000000a00 */
[----:B------:R-:W-:Y:S02]  /*10060*/  UIMAD UR8, UR8, UR12, URZ ;  /* 0x0000000c080872a4 */ /* 0x000fe4000f8e023f */
[----:B------:R-:W0:Y:S02]  /*10070*/  @P0 LDC R3, c[0x0][0xbec] ;  /* 0x0002fb00ff030b82 */ /* 0x000e240000000800 */
[----:B------:R-:W-:-:S03]  /*10080*/  UIMAD UR11, UR4, UR13, UR8 ;  /* 0x0000000d040b72a4 */ /* 0x000fc6000f8e0208 */
[----:B------:R-:W-:Y:S02]  /*10090*/  UMOV UR8, UR10 ;  /* 0x0000000a00087c82 */ /* 0x000fe40008000000 */
[----:B------:R-:W-:Y:S01]  /*100a0*/  UIMAD.WIDE.U32 UR8, UR4, UR12, UR8 ;  /* 0x0000000c040872a5 */ /* 0x000fe2000f8e0008 */
[----:B------:R-:W1:Y:S03]  /*100b0*/  @P0 LDC R7, c[0x0][0xbf0] ;  /* 0x0002fc00ff070b82 */ /* 0x000e660000000800 */
[----:B------:R-:W-:-:S03]  /*100c0*/  UIADD3 UR4, UR9, UR11, URZ ;  /* 0x0000000b09047290 */ /* 0x000fc6000fffe03f */
[----:B------:R-:W-:Y:S01]  /*100d0*/  ULDC.64 UR10, c[0x0][0xae0] ;  /* 0x0002b800000a7ab9 */ /* 0x000fe20000000a00 */
[----:B0-----:R-:W-:-:S04]  /*100e0*/  @P0 IMAD.HI.U32 R2, R6, R3, RZ ;  /* 0x0000000306020227 */ /* 0x001fc800078e00ff */
[----:B------:R-:W-:Y:S02]  /*100f0*/  IMAD.U32 R3, RZ, RZ, UR9 ;  /* 0x00000009ff037e24 */ /* 0x000fe4000f8e00ff */
[----:B------:R-:W-:Y:S01]  /*10100*/  IMAD.U32 R3, RZ, RZ, UR4 ;  /* 0x00000004ff037e24 */ /* 0x000fe2000f8e00ff */
[----:B-1----:R-:W-:-:S04]  /*10110*/  @P0 SHF.R.U32.HI R5, RZ, R7, R2 ;  /* 0x00000007ff050219 */ /* 0x002fc80000011602 */
[--C-:B------:R-:W-:Y:S01]  /*10120*/  SHF.R.S32.HI R2, RZ, 0x1f, R5.reuse ;  /* 0x0000001fff027819 */ /* 0x100fe20000011405 */
[----:B------:R-:W-:-:S04]  /*10130*/  IMAD.MOV R7, RZ, RZ, -R5 ;  /* 0x000000ffff077224 */ /* 0x000fc800078e0a05 */
[----:B------:R-:W-:Y:S02]  /*10140*/  IMAD R4, R2, UR10, RZ ;  /* 0x0000000a02047c24 */ /* 0x000fe4000f8e02ff */
[----:B------:R-:W-:Y:S02]  /*10150*/  IMAD R7, R11, R7, R6 ;  /* 0x000000070b077224 */ /* 0x000fe400078e0206 */
[----:B------:R-:W-:Y:S01]  /*10160*/  IMAD.U32 R2, RZ, RZ, UR8 ;  /* 0x00000008ff027e24 */ /* 0x000fe2000f8e00ff */
[----:B------:R-:W-:Y:S01]  /*10170*/  ULDC.64 UR8, c[0x0][0xad8] ;  /* 0x0002b60000087ab9 */ /* 0x000fe20000000a00 */
[C---:B------:R-:W-:Y:S01]  /*10180*/  IMAD R9, R5.reuse, UR11, R4 ;  /* 0x0000000b05097c24 */ /* 0x040fe2000f8e0204 */
[----:B------:R-:W-:Y:S01]  /*10190*/  SHF.R.S32.HI R4, RZ, 0x1f, R7 ;  /* 0x0000001fff047819 */ /* 0x000fe20000011407 */
[----:B------:R-:W-:-:S04]  /*101a0*/  IMAD.WIDE.U32 R2, R5, UR10, R2 ;  /* 0x0000000a05027c25 */ /* 0x000fc8000f8e0002 */
[----:B------:R-:W-:Y:S02]  /*101b0*/  IMAD.IADD R3, R3, 0x1, R9 ;  /* 0x0000000103037824 */ /* 0x000fe400078e0209 */
[----:B------:R-:W-:Y:S02]  /*101c0*/  IMAD R4, R4, UR8, RZ ;  /* 0x0000000804047c24 */ /* 0x000fe4000f8e02ff */
[----:B------:R-:W-:Y:S02]  /*101d0*/  VIADD R6, R182, UR15 ;  /* 0x0000000fb6067c36 */ /* 0x000fe40008000000 */
[----:B------:R-:W-:Y:S02]  /*101e0*/  IMAD R11, R0, R11, RZ ;  /* 0x0000000b000b7224 */ /* 0x000fe400078e02ff */
[C---:B------:R-:W-:Y:S02]  /*101f0*/  IMAD R5, R7.reuse, UR9, R4 ;  /* 0x0000000907057c24 */ /* 0x040fe4000f8e0204 */
[----:B------:R-:W-:Y:S01]  /*10200*/  IMAD.WIDE.U32 R2, R7, UR8, R2 ;  /* 0x0000000807027c25 */ /* 0x000fe2000f8e0002 */
[----:B------:R-:W-:Y:S01]  /*10210*/  ISETP.GE.AND P2, PT, R6, R11, PT ;  /* 0x0000000b0600720c */ /* 0x000fe20003f46270 */
[----:B------:R-:W-:-:S02]  /*10220*/  ULDC.64 UR8, c[0x0][0xa80] ;  /* 0x0002a00000087ab9 */ /* 0x000fc40000000a00 */
[----:B------:R-:W-:Y:S01]  /*10230*/  IMAD.IADD R3, R3, 0x1, R5 ;  /* 0x0000000103037824 */ /* 0x000fe200078e0205 */
[----:B------:R-:W-:Y:S01]  /*10240*/  LEA R4, P3, R2, UR8, 0x1 ;  /* 0x0000000802047c11 */ /* 0x000fe2000f8608ff */
[----:B------:R-:W-:-:S03]  /*10250*/  VIADD R0, R6, 0x20 ;  /* 0x0000002006007836 */ /* 0x000fc60000000000 */
[----:B------:R-:W-:Y:S01]  /*10260*/  LEA.HI.X R5, R2, UR9, R3, 0x1, P3 ;  /* 0x0000000902057c11 */ /* 0x000fe200098f0c03 */
[----:B------:R0:W1:Y:S01]  /*10270*/  SHFL.IDX PT, R7, R4, RZ, 0x181f ;  /* 0x00181fff04077589 */ /* 0x00006200000e0000 */
[-C--:B------:R-:W-:Y:S01]  /*10280*/  ISETP.GE.AND P1, PT, R0, R11.reuse, PT ;  /* 0x0000000b0000720c */ /* 0x080fe20003f26270 */
[----:B------:R-:W-:Y:S02]  /*10290*/  VIADD R0, R6, 0x40 ;  /* 0x0000004006007836 */ /* 0x000fe40000000000 */
[----:B------:R0:W2:Y:S03]  /*102a0*/  SHFL.IDX PT, R3, R5, RZ, 0x181f ;  /* 0x00181fff05037589 */ /* 0x0000a600000e0000 */
        /* <DEDUP_REMOVED lines=11> */
.L_x_1316:
[----:B------:R-:W-:Y:S05]  /*10360*/  BSYNC B1 ;  /* 0x0000000000017941 */ /* 0x000fea0003800000 */
.L_x_1315:
        /* <DEDUP_REMOVED lines=13> */
.L_x_1318:
[----:B------:R-:W-:Y:S05]  /*10440*/  BSYNC B1 ;  /* 0x0000000000017941 */ /* 0x000fea0003800000 */
.L_x_1317:
        /* <DEDUP_REMOVED lines=13> */
.L_x_1320:
[----:B------:R-:W-:Y:S05]  /*10520*/  BSYNC B1 ;  /* 0x0000000000017941 */ /* 0x000fea0003800000 */
.L_x_1319:
        /* <DEDUP_REMOVED lines=14> */
.L_x_1309:
[----:B------:R-:W-:Y:S05]  /*10610*/  BSYNC B0 ;  /* 0x0000000000007941 */ /* 0x000fea0003800000 */
.L_x_1299:
[----:B------:R-:W-:Y:S02]  /*10620*/  ULDC UR4, c[0x0][0xc3c] ;  /* 0x00030f0000047ab9 */ /* 0x000fe40000000800 */
[----:B------:R-:W-:-:S06]  /*10630*/  UISETP.GE.AND UP0, UPT, UR7, UR4, UPT ;  /* 0x000000040700728c */ /* 0x000fcc000bf06270 */
[----:B------:R-:W-:-:S13]  /*10640*/  PLOP3.LUT P0, PT, PT, PT, UP0, 0x80, 0x0 ;  /* 0x000000000000781c */ /* 0x000fda0003f0f008 */
[----:B------:R-:W-:Y:S05]  /*10650*/  @!P0 BRA `(.L_x_1321) ;  /* 0xffffff08003c8947 */ /* 0x000fea000383ffff */
[----:B------:R-:W-:Y:S05]  /*10660*/  EXIT ;  /* 0x000000000000794d */ /* 0x000fea0003800000 */
.L_x_1208:
[----:B------:R-:W-:-:S08]  /*10670*/  NOP ;  /* 0x0000000000007918 */ /* 0x000fd00000000000 */
[----:B0-----:R-:W0:-:S00]  /*10680*/  USETMAXREG.DEALLOC.CTAPOOL 0x28 ;  /* 0x00000028000079c8 */ /* 0x001e0000080e0500 */
[----:B0-----:R-:W-:Y:S01]  /*10690*/  LOP3.LUT R2, R2, 0x3, RZ, 0xc0, !PT ;  /* 0x0000000302027812 */ /* 0x001fe200078ec0ff */
[----:B------:R-:W-:Y:S01]  /*106a0*/  IMAD.MOV.U32 R6, RZ, RZ, RZ ;  /* 0x000000ffff067224 */ /* 0x000fe200078e00ff */
[----:B------:R-:W-:-:S04]  /*106b0*/  LOP3.LUT R23, R23, 0xfffffeff, RZ, 0xc0, !PT ;  /* 0xfffffeff17177812 */ /* 0x000fc800078ec0ff */
[----:B------:R-:W0:Y:S02]  /*106c0*/  SHFL.IDX PT, R2, R2, RZ, 0x1f ;  /* 0x00001fff02027589 */ /* 0x000e2400000e0000 */
[----:B0-----:R-:W-:-:S13]  /*106d0*/  ISETP.NE.AND P0, PT, R2, RZ, PT ;  /* 0x000000ff0200720c */ /* 0x001fda0003f05270 */
[----:B------:R-:W-:Y:S01]  /*106e0*/  @P0 LOP3.LUT R23, R23, 0x100, RZ, 0xfc, !PT ;  /* 0x0000010017170812 */ /* 0x000fe200078efcff */
[----:B------:R-:W-:Y:S06]  /*106f0*/  @!P0 BRA `(.L_x_1322) ;  /* 0x00000000001c8947 */ /* 0x000fec0003800000 */
[----:B------:R-:W0:Y:S08]  /*10700*/  S2UR UR5, SR_CgaCtaId ;  /* 0x00000000000579c3 */ /* 0x000e300000008800 */
[----:B------:R-:W-:Y:S06]  /*10710*/  BAR.SYNC.DEFER_BLOCKING 0x5, 0x180 ;  /* 0x0146000000007b1d */ /* 0x000fec0000010000 */
[----:B------:R-:W-:-:S02]  /*10720*/  UMOV UR4, 0x400 ;  /* 0x0000040000047882 */ /* 0x000fc40000000000 */
[----:B0-----:R-:W-:-:S09]  /*10730*/  ULEA UR4, UR5, UR4, 0x18 ;  /* 0x0000000405047291 */ /* 0x001fd2000f8ec03f */
[----:B------:R-:W1:Y:S01]  /*10740*/  LDS.128 R16, [UR4+0x2a8d0] ;  /* 0x02a8d004ff107984 */ /* 0x000e620008000c00 */
[----:B------:R-:W-:Y:S06]  /*10750*/  BAR.ARV 0x4, 0x180 ;  /* 0x0106000000007b1d */ /* 0x000fec0000002000 */
[----:B------:R-:W-:Y:S05]  /*10760*/  BRA `(.L_x_1323) ;  /* 0x0000000c00907947 */ /* 0x000fea0003800000 */
.L_x_1322:
[----:B------:R-:W-:Y:S01]  /*10770*/  LOP3.LUT R7, R0, 0x1f, RZ, 0xc0, !PT ;  /* 0x0000001f00077812 */ /* 0x000fe200078ec0ff */
[----:B------:R-:W-:Y:S01]  /*10780*/  ULDC UR4, c[0x0][0xc3c] ;  /* 0x00030f0000047ab9 */ /* 0x000fe20000000800 */
[----:B------:R-:W-:Y:S01]  /*10790*/  IMAD.MOV.U32 R9, RZ, RZ, RZ ;  /* 0x000000ffff097224 */ /* 0x000fe200078e00ff */
[----:B------:R-:W0:Y:S01]  /*107a0*/  S2UR UR6, SR_CTAID.X ;  /* 0x00000000000679c3 */ /* 0x000e220000002500 */
[----:B------:R-:W-:Y:S01]  /*107b0*/  ISETP.NE.AND P0, PT, R7, 0x1f, PT ;  /* 0x0000001f0700780c */ /* 0x000fe20003f05270 */
[----:B------:R-:W-:-:S03]  /*107c0*/  ULDC UR5, c[0x0][0xc38] ;  /* 0x00030e0000057ab9 */ /* 0x000fc60000000800 */
[----:B------:R-:W-:-:S13]  /*107d0*/  ISETP.GE.OR P1, PT, R7, UR4, !P0 ;  /* 0x0000000407007c0c */ /* 0x000fda000c726670 */
[----:B------:R-:W1:Y:S08]  /*107e0*/  @!P1 LDC.64 R4, c[0x0][0xc80] ;  /* 0x00032000ff049b82 */ /* 0x000e700000000a00 */
[----:B------:R-:W2:Y:S01]  /*107f0*/  @!P1 LDC.64 R2, c[0x0][0xc78] ;  /* 0x00031e00ff029b82 */ /* 0x000ea20000000a00 */
[----:B-1----:R-:W-:-:S05]  /*10800*/  @!P1 IMAD.WIDE.U32 R4, R7, 0x4, R4 ;  /* 0x0000000407049825 */ /* 0x002fca00078e0004 */
        /* <DEDUP_REMOVED lines=10> */
[----:B------:R-:W1:Y:S02]  /*108b0*/  SHFL.UP PT, R10, R8, 0x1, RZ ;  /* 0x04200000080a7989 */ /* 0x000e6400000e00ff */
[----:B-1----:R-:W-:-:S05]  /*108c0*/  SEL R11, R10, RZ, P1 ;  /* 0x000000ff0a0b7207 */ /* 0x002fca0000800000 */
[----:B------:R-:W-:-:S05]  /*108d0*/  IMAD.IADD R11, R8, 0x1, R11 ;  /* 0x00000001080b7824 */ /* 0x000fca00078e020b */
        /* <DEDUP_REMOVED lines=12> */
[----:B------:R-:W1:Y:S02]  /*109a0*/  SHFL.IDX PT, R8, R5, 0x1f, 0x1f ;  /* 0x03e01f0005087f89 */ /* 0x000e6400000e0000 */
[----:B-1----:R-:W-:-:S05]  /*109b0*/  IMAD R8, R8, UR5, RZ ;  /* 0x0000000508087c24 */ /* 0x002fca000f8e02ff */
[----:B0-----:R-:W-:Y:S01]  /*109c0*/  ISETP.GT.AND P6, PT, R8, UR6, PT ;  /* 0x0000000608007c0c */ /* 0x001fe2000bfc4270 */
[----:B------:R-:W-:-:S12]  /*109d0*/  IMAD.MOV.U32 R3, RZ, RZ, R8 ;  /* 0x000000ffff037224 */ /* 0x000fd800078e0008 */
[----:B------:R-:W-:Y:S05]  /*109e0*/  @P6 BRA `(.L_x_1324) ;  /* 0x0000000000986947 */ /* 0x000fea0003800000 */
[----:B------:R-:W-:Y:S01]  /*109f0*/  IMAD.MOV.U32 R8, RZ, RZ, R3 ;  /* 0x000000ffff087224 */ /* 0x000fe200078e0003 */
[----:B------:R-:W-:Y:S01]  /*10a00*/  UMOV UR4, URZ ;  /* 0x0000003f00047c82 */ /* 0x000fe20008000000 */
[----:B------:R-:W-:-:S05]  /*10a10*/  ULDC UR5, c[0x0][0xc38] ;  /* 0x00030e0000057ab9 */ /* 0x000fca0000000800 */
.L_x_1326:
[----:B------:R-:W0:Y:S01]  /*10a20*/  LDC R2, c[0x0][0xc3c] ;  /* 0x00030f00ff027b82 */ /* 0x000e220000000800 */
[----:B------:R-:W-:-:S06]  /*10a30*/  UIADD3 UR4, UR4, 0x1f, URZ ;  /* 0x0000001f04047890 */ /* 0x000fcc000fffe03f */
        /* <DEDUP_REMOVED lines=33> */
.L_x_1324:
        /* <DEDUP_REMOVED lines=9> */
[----:B0-----:R-:W-:-:S07]  /*10ce0*/  ISETP.NE.AND P1, PT, R9, 0x1, PT ;  /* 0x000000010900780c */ /* 0x001fce0003f25270 */
[----:B-1----:R-:W-:Y:S06]  /*10cf0*/  @!P0 BRA `(.L_x_1327) ;  /* 0x0000000000088947 */ /* 0x002fec0003800000 */
[----:B------:R-:W-:-:S06]  /*10d00*/  VIADD R16, R19, 0xffffffff ;  /* 0xffffffff13107836 */ /* 0x000fcc0000000000 */
[----:B------:R0:W1:Y:S02]  /*10d10*/  SHFL.IDX PT, R16, R5, R16, 0x1f ;  /* 0x00001f1005107589 */ /* 0x00006400000e0000 */
.L_x_1327:
[----:B-1----:R-:W-:Y:S02]  /*10d20*/  IMAD R16, R16, UR5, R3 ;  /* 0x0000000510107c24 */ /* 0x002fe4000f8e0203 */
[----:B------:R-:W-:-:S03]  /*10d30*/  VIADD R19, R19, UR4 ;  /* 0x0000000413137c36 */ /* 0x000fc60008000000 */
[----:B0-----:R-:W-:Y:S01]  /*10d40*/  IADD3 R5, -R16, UR6, RZ ;  /* 0x0000000610057c10 */ /* 0x001fe2000fffe1ff */
[----:B------:R-:W-:Y:S06]  /*10d50*/  @!P1 BRA `(.L_x_1328) ;  /* 0x0000000000e89947 */ /* 0x000fec0003800000 */
[-C--:B--2---:R-:W-:Y:S02]  /*10d60*/  IABS R12, R6.reuse ;  /* 0x00000006000c7213 */ /* 0x084fe40000000000 */
[----:B------:R-:W-:Y:S02]  /*10d70*/  IABS R4, R9 ;  /* 0x0000000900047213 */ /* 0x000fe40000000000 */
[----:B------:R-:W0:Y:S01]  /*10d80*/  I2F.RP R8, R12 ;  /* 0x0000000c00087306 */ /* 0x000e220000209400 */
[----:B------:R-:W-:-:S07]  /*10d90*/  IABS R13, R6 ;  /* 0x00000006000d7213 */ /* 0x000fce0000000000 */
[----:B------:R-:W1:Y:S08]  /*10da0*/  I2F.RP R10, R4 ;  /* 0x00000004000a7306 */ /* 0x000e700000209400 */
[----:B0-----:R-:W0:Y:S08]  /*10db0*/  MUFU.RCP R8, R8 ;  /* 0x0000000800087308 */ /* 0x001e300000001000 */
[----:B-1----:R-:W-:Y:S01]  /*10dc0*/  MUFU.RCP R10, R10 ;  /* 0x0000000a000a7308 */ /* 0x002fe20000001000 */
[----:B0-----:R-:W-:Y:S01]  /*10dd0*/  VIADD R2, R8, 0xffffffe ;  /* 0x0ffffffe08027836 */ /* 0x001fe20000000000 */
[----:B------:R-:W-:-:S06]  /*10de0*/  IABS R8, R5 ;  /* 0x0000000500087213 */ /* 0x000fcc0000000000 */
[----:B------:R0:W1:Y:S02]  /*10df0*/  F2I.FTZ.U32.TRUNC.NTZ R3, R2 ;  /* 0x0000000200037305 */ /* 0x000064000021f000 */
[----:B0-----:R-:W-:Y:S02]  /*10e00*/  IMAD.MOV.U32 R2, RZ, RZ, RZ ;  /* 0x000000ffff027224 */ /* 0x001fe400078e00ff */
[----:B-1----:R-:W-:-:S04]  /*10e10*/  IMAD.MOV R11, RZ, RZ, -R3 ;  /* 0x000000ffff0b7224 */ /* 0x002fc800078e0a03 */
[----:B------:R-:W-:-:S04]  /*10e20*/  IMAD R11, R11, R12, RZ ;  /* 0x0000000c0b0b7224 */ /* 0x000fc800078e02ff */
[----:B------:R-:W-:-:S04]  /*10e30*/  IMAD.HI.U32 R3, R3, R11, R2 ;  /* 0x0000000b03037227 */ /* 0x000fc800078e0002 */
[----:B------:R-:W-:Y:S02]  /*10e40*/  IMAD.MOV R11, RZ, RZ, -R13 ;  /* 0x000000ffff0b7224 */ /* 0x000fe400078e0a0d */
[----:B------:R-:W-:-:S04]  /*10e50*/  IMAD.HI.U32 R2, R3, R8, RZ ;  /* 0x0000000803027227 */ /* 0x000fc800078e00ff */
[----:B------:R-:W-:Y:S01]  /*10e60*/  IMAD R3, R2, R11, R8 ;  /* 0x0000000b02037224 */ /* 0x000fe200078e0208 */
[----:B------:R-:W-:Y:S01]  /*10e70*/  LOP3.LUT R8, R5, R6, RZ, 0x3c, !PT ;  /* 0x0000000605087212 */ /* 0x000fe200078e3cff */
[----:B------:R-:W-:-:S03]  /*10e80*/  VIADD R11, R10, 0xffffffe ;  /* 0x0ffffffe0a0b7836 */ /* 0x000fc60000000000 */
[----:B------:R-:W-:Y:S02]  /*10e90*/  ISETP.GT.U32.AND P1, PT, R12, R3, PT ;  /* 0x000000030c00720c */ /* 0x000fe40003f24070 */
[----:B------:R-:W-:-:S11]  /*10ea0*/  ISETP.GE.AND P2, PT, R8, RZ, PT ;  /* 0x000000ff0800720c */ /* 0x000fd60003f46270 */
[----:B------:R-:W-:Y:S02]  /*10eb0*/  @!P1 IMAD.IADD R3, R3, 0x1, -R12 ;  /* 0x0000000103039824 */ /* 0x000fe400078e0a0c */
[----:B------:R-:W-:Y:S01]  /*10ec0*/  @!P1 VIADD R2, R2, 0x1 ;  /* 0x0000000102029836 */ /* 0x000fe20000000000 */
[----:B------:R-:W-:Y:S02]  /*10ed0*/  ISETP.NE.AND P1, PT, R6, RZ, PT ;  /* 0x000000ff0600720c */ /* 0x000fe40003f25270 */
[----:B------:R-:W-:Y:S02]  /*10ee0*/  ISETP.GE.U32.AND P0, PT, R3, R12, PT ;  /* 0x0000000c0300720c */ /* 0x000fe40003f06070 */
[----:B------:R-:W0:Y:S11]  /*10ef0*/  F2I.FTZ.U32.TRUNC.NTZ R3, R11 ;  /* 0x0000000b00037305 */ /* 0x000e36000021f000 */
[----:B------:R-:W-:-:S04]  /*10f00*/  @P0 VIADD R2, R2, 0x1 ;  /* 0x0000000102020836 */ /* 0x000fc80000000000 */
[----:B------:R-:W-:Y:S01]  /*10f10*/  IMAD.MOV.U32 R10, RZ, RZ, R2 ;  /* 0x000000ffff0a7224 */ /* 0x000fe200078e0002 */
[----:B------:R-:W-:Y:S01]  /*10f20*/  IABS R2, R9 ;  /* 0x0000000900027213 */ /* 0x000fe20000000000 */
[----:B0-----:R-:W-:Y:S02]  /*10f30*/  IMAD.MOV R13, RZ, RZ, -R3 ;  /* 0x000000ffff0d7224 */ /* 0x001fe400078e0a03 */
[----:B------:R-:W-:Y:S01]  /*10f40*/  @!P2 IMAD.MOV R10, RZ, RZ, -R10 ;  /* 0x000000ffff0aa224 */ /* 0x000fe200078e0a0a */
[----:B------:R-:W-:Y:S01]  /*10f50*/  @!P1 LOP3.LUT R10, RZ, R6, RZ, 0x33, !PT ;  /* 0x00000006ff0a9212 */ /* 0x000fe200078e33ff */
[----:B------:R-:W-:Y:S02]  /*10f60*/  IMAD.MOV R12, RZ, RZ, -R2 ;  /* 0x000000ffff0c7224 */ /* 0x000fe400078e0a02 */
[----:B------:R-:W-:Y:S01]  /*10f70*/  IMAD R11, R13, R4, RZ ;  /* 0x000000040d0b7224 */ /* 0x000fe200078e02ff */
[----:B------:R-:W-:Y:S01]  /*10f80*/  IABS R8, R10 ;  /* 0x0000000a00087213 */ /* 0x000fe20000000000 */
[----:B------:R-:W-:-:S04]  /*10f90*/  IMAD.MOV.U32 R2, RZ, RZ, RZ ;  /* 0x000000ffff027224 */ /* 0x000fc800078e00ff */
[----:B------:R-:W-:-:S04]  /*10fa0*/  IMAD.HI.U32 R2, R3, R11, R2 ;  /* 0x0000000b03027227 */ /* 0x000fc800078e0002 */
[----:B------:R-:W-:Y:S02]  /*10fb0*/  IMAD.MOV.U32 R3, RZ, RZ, R8 ;  /* 0x000000ffff037224 */ /* 0x000fe400078e0008 */
[----:B------:R-:W-:Y:S02]  /*10fc0*/  IMAD.MOV.U32 R8, RZ, RZ, R12 ;  /* 0x000000ffff087224 */ /* 0x000fe400078e000c */
[----:B------:R-:W-:-:S04]  /*10fd0*/  IMAD.HI.U32 R2, R2, R3, RZ ;  /* 0x0000000302027227 */ /* 0x000fc800078e00ff */
[----:B------:R-:W-:-:S05]  /*10fe0*/  IMAD R3, R2, R8, R3 ;  /* 0x0000000802037224 */ /* 0x000fca00078e0203 */
[----:B------:R-:W-:-:S13]  /*10ff0*/  ISETP.GT.U32.AND P1, PT, R4, R3, PT ;  /* 0x000000030400720c */ /* 0x000fda0003f24070 */
[----:B------:R-:W-:Y:S02]  /*11000*/  @!P1 IMAD.IADD R3, R3, 0x1, -R4 ;  /* 0x0000000103039824 */ /* 0x000fe400078e0a04 */
[----:B------:R-:W-:Y:S01]  /*11010*/  @!P1 VIADD R2, R2, 0x1 ;  /* 0x0000000102029836 */ /* 0x000fe20000000000 */
[----:B------:R-:W-:Y:S02]  /*11020*/  ISETP.NE.AND P1, PT, R9, RZ, PT ;  /* 0x000000ff0900720c */ /* 0x000fe40003f25270 */
[----:B------:R-:W-:Y:S02]  /*11030*/  ISETP.GE.U32.AND P0, PT, R3, R4, PT ;  /* 0x000000040300720c */ /* 0x000fe40003f06070 */
[----:B------:R-:W-:-:S04]  /*11040*/  LOP3.LUT R3, R10, R9, RZ, 0x3c, !PT ;  /* 0x000000090a037212 */ /* 0x000fc800078e3cff */
[----:B------:R-:W-:Y:S01]  /*11050*/  ISETP.GE.AND P2, PT, R3, RZ, PT ;  /* 0x000000ff0300720c */ /* 0x000fe20003f46270 */
[----:B------:R-:W-:-:S06]  /*11060*/  IMAD.MOV R3, RZ, RZ, -R10 ;  /* 0x000000ffff037224 */ /* 0x000fcc00078e0a0a */
[----:B------:R-:W-:-:S06]  /*11070*/  @P0 VIADD R2, R2, 0x1 ;  /* 0x0000000102020836 */ /* 0x000fcc0000000000 */
[----:B------:R-:W-:Y:S01]  /*11080*/  @!P2 IMAD.MOV R2, RZ, RZ, -R2 ;  /* 0x000000ffff02a224 */ /* 0x000fe200078e0a02 */
[----:B------:R-:W-:-:S05]  /*11090*/  @!P1 LOP3.LUT R2, RZ, R9, RZ, 0x33, !PT ;  /* 0x00000009ff029212 */ /* 0x000fca00078e33ff */
[----:B------:R-:W-:-:S04]  /*110a0*/  IMAD.MOV R18, RZ, RZ, -R2 ;  /* 0x000000ffff127224 */ /* 0x000fc800078e0a02 */
[C---:B------:R-:W-:Y:S02]  /*110b0*/  IMAD R18, R9.reuse, R18, R10 ;  /* 0x0000001209127224 */ /* 0x040fe400078e020a */
[----:B------:R-:W-:Y:S02]  /*110c0*/  IMAD R9, R9, 0x1000000, R2 ;  /* 0x0100000009097824 */ /* 0x000fe400078e0202 */
[----:B------:R-:W-:Y:S02]  /*110d0*/  IMAD R2, R6, R3, R5 ;  /* 0x0000000306027224 */ /* 0x000fe400078e0205 */
[----:B------:R-:W-:Y:S01]  /*110e0*/  IMAD R18, R18, 0x10000, R9 ;  /* 0x0001000012127824 */ /* 0x000fe200078e0209 */
[----:B------:R-:W-:Y:S06]  /*110f0*/  BRA `(.L_x_1329) ;  /* 0x0000000000f47947 */ /* 0x000fec0003800000 */
.L_x_1328:
[----:B------:R-:W0:Y:S02]  /*11100*/  LDC.64 R2, c[0x0][0xc90] ;  /* 0x00032400ff027b82 */ /* 0x000e240000000a00 */
[----:B0-----:R-:W-:-:S05]  /*11110*/  IMAD.WIDE R2, R19, 0x4, R2 ;  /* 0x0000000413027825 */ /* 0x001fca00078e0202 */
[----:B------:R0:W2:Y:S01]  /*11120*/  LDG.E R13, desc[UR36][R2.64] ;  /* 0x00000024020d7981 */ /* 0x0000a2000c1e1900 */
[----:B------:R-:W-:Y:S01]  /*11130*/  IABS R15, R5 ;  /* 0x00000005000f7213 */ /* 0x000fe20000000000 */
[----:B0-----:R-:W-:Y:S02]  /*11140*/  IMAD.MOV.U32 R2, RZ, RZ, RZ ;  /* 0x000000ffff027224 */ /* 0x001fe400078e00ff */
[----:B--2---:R-:W-:-:S05]  /*11150*/  IMAD R4, R6, R13, RZ ;  /* 0x0000000d06047224 */ /* 0x004fca00078e02ff */
[-C--:B------:R-:W-:Y:S02]  /*11160*/  IABS R10, R4.reuse ;  /* 0x00000004000a7213 */ /* 0x080fe40000000000 */
[----:B------:R-:W-:Y:S02]  /*11170*/  IABS R12, R4 ;  /* 0x00000004000c7213 */ /* 0x000fe40000000000 */
[----:B------:R-:W0:Y:S08]  /*11180*/  I2F.RP R8, R10 ;  /* 0x0000000a00087306 */ /* 0x000e300000209400 */
[----:B0-----:R-:W0:Y:S02]  /*11190*/  MUFU.RCP R8, R8 ;  /* 0x0000000800087308 */ /* 0x001e240000001000 */
[----:B0-----:R-:W-:-:S06]  /*111a0*/  VIADD R9, R8, 0xffffffe ;  /* 0x0ffffffe08097836 */ /* 0x001fcc0000000000 */
[----:B------:R-:W0:Y:S02]  /*111b0*/  F2I.FTZ.U32.TRUNC.NTZ R3, R9 ;  /* 0x0000000900037305 */ /* 0x000e24000021f000 */
[----:B0-----:R-:W-:-:S04]  /*111c0*/  IMAD.MOV R11, RZ, RZ, -R3 ;  /* 0x000000ffff0b7224 */ /* 0x001fc800078e0a03 */
[----:B------:R-:W-:-:S04]  /*111d0*/  IMAD R11, R11, R10, RZ ;  /* 0x0000000a0b0b7224 */ /* 0x000fc800078e02ff */
[----:B------:R-:W-:-:S04]  /*111e0*/  IMAD.HI.U32 R2, R3, R11, R2 ;  /* 0x0000000b03027227 */ /* 0x000fc800078e0002 */
[----:B------:R-:W-:Y:S02]  /*111f0*/  IMAD.MOV R3, RZ, RZ, -R12 ;  /* 0x000000ffff037224 */ /* 0x000fe400078e0a0c */
        /* <DEDUP_REMOVED lines=8> */
[----:B------:R-:W-:-:S07]  /*11280*/  ISETP.GE.AND P2, PT, R3, RZ, PT ;  /* 0x000000ff0300720c */ /* 0x000fce0003f46270 */
[----:B------:R-:W-:-:S06]  /*11290*/  @P0 VIADD R2, R2, 0x1 ;  /* 0x0000000102020836 */ /* 0x000fcc0000000000 */
[----:B------:R-:W-:Y:S01]  /*112a0*/  @!P2 IMAD.MOV R2, RZ, RZ, -R2 ;  /* 0x000000ffff02a224 */ /* 0x000fe200078e0a02 */
[----:B------:R-:W-:-:S05]  /*112b0*/  @!P1 LOP3.LUT R2, RZ, R4, RZ, 0x33, !PT ;  /* 0x00000004ff029212 */ /* 0x000fca00078e33ff */
[----:B------:R-:W-:Y:S02]  /*112c0*/  IMAD R11, R13, R2, RZ ;  /* 0x000000020d0b7224 */ /* 0x000fe400078e02ff */
[----:B------:R-:W-:Y:S02]  /*112d0*/  IMAD.MOV R2, RZ, RZ, -R2 ;  /* 0x000000ffff027224 */ /* 0x000fe400078e0a02 */
[----:B------:R-:W-:Y:S02]  /*112e0*/  IMAD.MOV R3, RZ, RZ, -R11 ;  /* 0x000000ffff037224 */ /* 0x000fe400078e0a0b */
[----:B------:R-:W-:Y:S02]  /*112f0*/  IMAD R4, R4, R2, R5 ;  /* 0x0000000204047224 */ /* 0x000fe400078e0205 */
[----:B------:R-:W-:Y:S01]  /*11300*/  IMAD.MOV.U32 R2, RZ, RZ, RZ ;  /* 0x000000ffff027224 */ /* 0x000fe200078e00ff */
[----:B------:R-:W-:-:S04]  /*11310*/  VIADDMNMX R13, R3, UR5, R13, PT ;  /* 0x00000005030d7c46 */ /* 0x000fc8000b80010d */
[-C--:B------:R-:W-:Y:S01]  /*11320*/  IABS R10, R13.reuse ;  /* 0x0000000d000a7213 */ /* 0x080fe20000000000 */
[----:B------:R-:W-:Y:S01]  /*11330*/  IMAD.MOV R18, RZ, RZ, -R13 ;  /* 0x000000ffff127224 */ /* 0x000fe200078e0a0d */
[----:B------:R-:W-:Y:S02]  /*11340*/  IABS R12, R13 ;  /* 0x0000000d000c7213 */ /* 0x000fe40000000000 */
[----:B------:R-:W0:Y:S08]  /*11350*/  I2F.RP R8, R10 ;  /* 0x0000000a00087306 */ /* 0x000e300000209400 */
[----:B0-----:R-:W0:Y:S02]  /*11360*/  MUFU.RCP R8, R8 ;  /* 0x0000000800087308 */ /* 0x001e240000001000 */
[----:B0-----:R-:W-:-:S06]  /*11370*/  VIADD R3, R8, 0xffffffe ;  /* 0x0ffffffe08037836 */ /* 0x001fcc0000000000 */
[----:B------:R-:W0:Y:S02]  /*11380*/  F2I.FTZ.U32.TRUNC.NTZ R3, R3 ;  /* 0x0000000300037305 */ /* 0x000e24000021f000 */
[----:B0-----:R-:W-:-:S04]  /*11390*/  IMAD.MOV R9, RZ, RZ, -R3 ;  /* 0x000000ffff097224 */ /* 0x001fc800078e0a03 */
[----:B------:R-:W-:Y:S01]  /*113a0*/  IMAD.MOV.U32 R5, RZ, RZ, R9 ;  /* 0x000000ffff057224 */ /* 0x000fe200078e0009 */
[----:B------:R-:W-:-:S03]  /*113b0*/  IABS R9, R4 ;  /* 0x0000000400097213 */ /* 0x000fc60000000000 */
        /* <DEDUP_REMOVED lines=11> */
[----:B------:R-:W-:Y:S02]  /*11470*/  ISETP.GE.AND P2, PT, R3, RZ, PT ;  /* 0x000000ff0300720c */ /* 0x000fe40003f46270 */
[----:B------:R-:W-:-:S05]  /*11480*/  IADD3 R3, R11, 0x1000000, R4 ;  /* 0x010000000b037810 */ /* 0x000fca0007ffe004 */
[----:B------:R-:W-:-:S06]  /*11490*/  @P0 VIADD R2, R2, 0x1 ;  /* 0x0000000102020836 */ /* 0x000fcc0000000000 */
[----:B------:R-:W-:Y:S01]  /*114a0*/  @!P2 IMAD.MOV R2, RZ, RZ, -R2 ;  /* 0x000000ffff02a224 */ /* 0x000fe200078e0a02 */
[----:B------:R-:W-:-:S05]  /*114b0*/  @!P1 LOP3.LUT R2, RZ, R13, RZ, 0x33, !PT ;  /* 0x0000000dff029212 */ /* 0x000fca00078e33ff */
[----:B------:R-:W-:-:S07]  /*114c0*/  IMAD R18, R2, R18, R3 ;  /* 0x0000001202127224 */ /* 0x000fce00078e0203 */
.L_x_1329:
[----:B------:R-:W-:-:S05]  /*114d0*/  LOP3.LUT R17, RZ, R2, RZ, 0x33, !PT ;  /* 0x00000002ff117212 */ /* 0x000fca00078e33ff */
[----:B------:R-:W-:Y:S01]  /*114e0*/  IMAD.IADD R17, R6, 0x1, R17 ;  /* 0x0000000106117824 */ /* 0x000fe200078e0211 */
[----:B------:R-:W-:Y:S06]  /*114f0*/  BRA `(.L_x_1330) ;  /* 0x0000000000147947 */ /* 0x000fec0003800000 */
.L_x_1325:
[----:B------:R-:W-:Y:S01]  /*11500*/  ULDC UR4, c[0x0][0xc3c] ;  /* 0x00030f0000047ab9 */ /* 0x000fe20000000800 */
[----:B------:R-:W-:Y:S02]  /*11510*/  IMAD.MOV.U32 R17, RZ, RZ, RZ ;  /* 0x000000ffff117224 */ /* 0x000fe400078e00ff */
[----:B------:R-:W-:Y:S02]  /*11520*/  IMAD.U32 R16, RZ, RZ, UR6 ;  /* 0x00000006ff107e24 */ /* 0x000fe4000f8e00ff */
[----:B------:R-:W-:Y:S02]  /*11530*/  IMAD.MOV.U32 R18, RZ, RZ, RZ ;  /* 0x000000ffff127224 */ /* 0x000fe400078e00ff */
[----:B------:R-:W-:-:S07]  /*11540*/  IMAD.U32 R19, RZ, RZ, UR4 ;  /* 0x00000004ff137e24 */ /* 0x000fce000f8e00ff */
.L_x_1330:
[----:B------:R-:W-:-:S13]  /*11550*/  ISETP.NE.AND P0, PT, R7, RZ, PT ;  /* 0x000000ff0700720c */ /* 0x000fda0003f05270 */
[----:B------:R-:W0:Y:S01]  /*11560*/  @!P0 S2R R3, SR_CgaCtaId ;  /* 0x0000000000038919 */ /* 0x000e220000008800 */
[----:B------:R-:W-:-:S04]  /*11570*/  @!P0 MOV R2, 0x400 ;  /* 0x0000040000028802 */ /* 0x000fc80000000f00 */
[----:B0-----:R-:W-:-:S05]  /*11580*/  @!P0 LEA R2, R3, R2, 0x18 ;  /* 0x0000000203028211 */ /* 0x001fca00078ec0ff */
[----:B------:R0:W-:Y:S01]  /*11590*/  @!P0 STS.128 [R2+0x2a8d0], R16 ;  /* 0x02a8d01002008388 */ /* 0x0001e20000000c00 */
[----:B------:R-:W-:Y:S06]  /*115a0*/  BAR.ARV 0x5, 0x180 ;  /* 0x0146000000007b1d */ /* 0x000fec0000002000 */
.L_x_1323:
[----:B------:R2:W-:Y:S01]  /*115b0*/  STL [R1+0x10], RZ ;  /* 0x000010ff01007387 */ /* 0x0005e20000100800 */
[----:B------:R-:W-:Y:S01]  /*115c0*/  ULDC UR4, c[0x0][0xc3c] ;  /* 0x00030f0000047ab9 */ /* 0x000fe20000000800 */
[----:B------:R-:W-:Y:S01]  /*115d0*/  IMAD.MOV.U32 R28, RZ, RZ, 0x1 ;  /* 0x00000001ff1c7424 */ /* 0x000fe200078e00ff */
[----:B-1----:R-:W-:Y:S01]  /*115e0*/  ISETP.GE.AND P0, PT, R19, UR4, PT ;  /* 0x0000000413007c0c */ /* 0x002fe2000bf06270 */
[----:B------:R-:W-:-:S12]  /*115f0*/  IMAD.MOV.U32 R26, RZ, RZ, RZ ;  /* 0x000000ffff1a7224 */ /* 0x000fd800078e00ff */
[----:B--2---:R-:W-:Y:S05]  /*11600*/  @P0 BRA `(.L_x_1331) ;  /* 0x00000050009c0947 */ /* 0x004fea0003800000 */
[----:B0-----:R-:W2:Y:S01]  /*11610*/  LDL R2, [R1+0x14] ;  /* 0x0000140001027983 */ /* 0x001ea20000100800 */
[----:B------:R-:W0:Y:S01]  /*11620*/  S2UR UR5, SR_CgaCtaId ;  /* 0x00000000000579c3 */ /* 0x000e220000008800 */
[----:B------:R-:W-:Y:S01]  /*11630*/  LOP3.LUT R4, R0, 0x7f, RZ, 0xc0, !PT ;  /* 0x0000007f00047812 */ /* 0x000fe200078ec0ff */
[----:B------:R-:W-:Y:S01]  /*11640*/  BSSY B8, `(.L_x_1331) ;  /* 0x0000523000087945 */ /* 0x000fe20003800000 */
[----:B------:R1:W-:Y:S01]  /*11650*/  STL [R1+0x10], RZ ;  /* 0x000010ff01007387 */ /* 0x0003e20000100800 */
[----:B------:R-:W-:Y:S01]  /*11660*/  IMAD.MOV.U32 R28, RZ, RZ, 0x1 ;  /* 0x00000001ff1c7424 */ /* 0x000fe200078e00ff */
[----:B------:R-:W-:Y:S01]  /*11670*/  SHF.R.U32.HI R5, RZ, 0x3, R4 ;  /* 0x00000003ff057819 */ /* 0x000fe20000011604 */
[----:B------:R-:W-:Y:S01]  /*11680*/  IMAD.MOV.U32 R26, RZ, RZ, RZ ;  /* 0x000000ffff1a7224 */ /* 0x000fe200078e00ff */
[----:B------:R-:W-:Y:S01]  /*11690*/  ULDC UR39, c[0x0][0xc] ;  /* 0x0000030000277ab9 */ /* 0x000fe20000000800 */
[----:B--2---:R-:W-:Y:S01]  /*116a0*/  R2UR UR4, R2 ;  /* 0x00000000020472ca */ /* 0x004fe200000e0000 */
[----:B------:R-:W-:-:S05]  /*116b0*/  IMAD.SHL.U32 R2, R0, 0x8, RZ ;  /* 0x0000000800027824 */ /* 0x000fca00078e00ff */
[C---:B------:R-:W-:Y:S02]  /*116c0*/  LOP3.LUT R3, R2.reuse, 0x1f8, RZ, 0xc0, !PT ;  /* 0x000001f802037812 */ /* 0x040fe400078ec0ff */
[----:B------:R-:W-:Y:S02]  /*116d0*/  LOP3.LUT R4, R2, 0x38, RZ, 0xc0, !PT ;  /* 0x0000003802047812 */ /* 0x000fe400078ec0ff */
[----:B------:R-:W-:Y:S01]  /*116e0*/  LOP3.LUT R3, R3, 0x38, R0, 0x78, !PT ;  /* 0x0000003803037812 */ /* 0x000fe200078e7800 */
[----:B------:R-:W-:Y:S02]  /*116f0*/  IMAD.SHL.U32 R0, R0, 0x10, RZ ;  /* 0x0000001000007824 */ /* 0x000fe400078e00ff */
[----:B------:R-:W-:Y:S01]  /*11700*/  ULOP3.LUT UR38, UR4, 0x2, URZ, 0xfc, !UPT ;  /* 0x0000000204267892 */ /* 0x000fe2000f8efc3f */
[----:B------:R-:W-:Y:S02]  /*11710*/  LOP3.LUT R32, R3, 0x200, R2, 0xf8, !PT ;  /* 0x0000020003207812 */ /* 0x000fe400078ef802 */
[----:B------:R-:W-:Y:S01]  /*11720*/  UMOV UR4, 0x400 ;  /* 0x0000040000047882 */ /* 0x000fe20000000000 */
[----:B------:R-:W-:Y:S01]  /*11730*/  LOP3.LUT R3, R5, 0x70, R0, 0xf8, !PT ;  /* 0x0000007005037812 */ /* 0x000fe200078ef800 */
[----:B0-----:R-:W-:Y:S01]  /*11740*/  ULEA UR4, UR5, UR4, 0x18 ;  /* 0x0000000405047291 */ /* 0x001fe2000f8ec03f */
[----:B------:R-:W-:-:S02]  /*11750*/  LOP3.LUT R2, R4, 0x40, RZ, 0xfc, !PT ;  /* 0x0000004004027812 */ /* 0x000fc400078efcff */
[----:B------:R-:W-:-:S03]  /*11760*/  LOP3.LUT R0, R4, 0x80, RZ, 0xfc, !PT ;  /* 0x0000008004007812 */ /* 0x000fc600078efcff */
[----:B------:R-:W-:-:S04]  /*11770*/  IMAD.U32 R22, RZ, RZ, UR4 ;  /* 0x00000004ff167e24 */ /* 0x000fc8000f8e00ff */
[----:B-1----:R-:W-:-:S07]  /*11780*/  IMAD R33, R32, 0x2, R22 ;  /* 0x0000000220217824 */ /* 0x002fce00078e0216 */
.L_x_1404:
[----:B------:R-:W-:Y:S05]  /*11790*/  YIELD ;  /* 0x0000000000007946 */ /* 0x000fea0003800000 */
[----:B------:R-:W-:Y:S01]  /*117a0*/  ULDC.64 UR4, c[0x0][0xa28] ;  /* 0x00028a0000047ab9 */ /* 0x000fe20000000a00 */
[----:B------:R-:W-:Y:S01]  /*117b0*/  IMAD.MOV.U32 R37, RZ, RZ, RZ ;  /* 0x000000ffff257224 */ /* 0x000fe200078e00ff */
[----:B------:R-:W-:-:S04]  /*117c0*/  ISETP.NE.U32.AND P0, PT, RZ, UR4, PT ;  /* 0x00000004ff007c0c */ /* 0x000fc8000bf05070 */
[----:B------:R-:W-:Y:S01]  /*117d0*/  ISETP.NE.AND.EX P0, PT, RZ, UR5, PT, P0 ;  /* 0x00000005ff007c0c */ /* 0x000fe2000bf05300 */
[----:B------:R-:W-:-:S12]  /*117e0*/  ULDC.64 UR4, c[0x0][0xa18] ;  /* 0x0002860000047ab9 */ /* 0x000fd80000000a00 */
[----:B0-----:R-:W0:Y:S02]  /*117f0*/  @P0 LDC.64 R2, c[0x0][0xa28] ;  /* 0x00028a00ff020b82 */ /* 0x001e240000000a00 */
[----:B0-----:R-:W-:-:S05]  /*11800*/  @P0 IMAD.WIDE R2, R19, 0x4, R2 ;  /* 0x0000000413020825 */ /* 0x001fca00078e0202 */
[----:B------:R0:W5:Y:S01]  /*11810*/  @P0 LDG.E R37, desc[UR36][R2.64] ;  /* 0x0000002402250981 */ /* 0x000162000c1e1900 */
[----:B------:R-:W-:Y:S01]  /*11820*/  ISETP.NE.U32.AND P0, PT, RZ, UR4, PT ;  /* 0x00000004ff007c0c */ /* 0x000fe2000bf05070 */
[----:B------:R-:W-:Y:S01]  /*11830*/  IMAD.MOV.U32 R35, RZ, RZ, RZ ;  /* 0x000000ffff237224 */ /* 0x000fe200078e00ff */
[----:B------:R-:W-:Y:S02]  /*11840*/  LOP3.LUT R23, R23, 0xffffff7f, RZ, 0xc0, !PT ;  /* 0xffffff7f17177812 */ /* 0x000fe400078ec0ff */
[----:B------:R-:W-:Y:S01]  /*11850*/  ISETP.NE.AND.EX P1, PT, RZ, UR5, PT, P0 ;  /* 0x00000005ff007c0c */ /* 0x000fe2000bf25300 */
[----:B------:R-:W-:Y:S02]  /*11860*/  ULDC.64 UR4, c[0x0][0xa00] ;  /* 0x0002800000047ab9 */ /* 0x000fe40000000a00 */
[----:B------:R-:W-:Y:S01]  /*11870*/  ISETP.NE.U32.AND P0, PT, RZ, UR4, PT ;  /* 0x00000004ff007c0c */ /* 0x000fe2000bf05070 */
[----:B0-----:R-:W0:Y:S03]  /*11880*/  LDC.64 R2, c[0x0][0xa00] ;  /* 0x00028000ff027b82 */ /* 0x001e260000000a00 */
[----:B------:R-:W-:Y:S01]  /*11890*/  ISETP.NE.AND.EX P2, PT, RZ, UR5, PT, P0 ;  /* 0x00000005ff007c0c */ /* 0x000fe2000bf45300 */
[----:B------:R-:W-:-:S05]  /*118a0*/  ULDC.64 UR4, c[0x0][0x418] ;  /* 0x0001060000047ab9 */ /* 0x000fca0000000a00 */
[----:B------:R-:W1:Y:S07]  /*118b0*/  @P1 LDC.64 R30, c[0x0][0xa18] ;  /* 0x00028600ff1e1b82 */ /* 0x000e6e0000000a00 */
[----:B------:R-:W-:Y:S01]  /*118c0*/  @P2 LOP3.LUT R23, R23, 0x80, RZ, 0xfc, !PT ;  /* 0x0000008017172812 */ /* 0x000fe200078efcff */
[----:B0-----:R-:W-:-:S05]  /*118d0*/  IMAD.WIDE R2, R19, 0x4, R2 ;  /* 0x0000000413027825 */ /* 0x001fca00078e0202 */
[----:B------:R0:W5:Y:S01]  /*118e0*/  @P2 LDG.E R35, desc[UR36][R2.64] ;  /* 0x0000002402232981 */ /* 0x000162000c1e1900 */
[----:B-1----:R-:W-:-:S06]  /*118f0*/  @P1 IMAD.WIDE R30, R19, 0x4, R30 ;  /* 0x00000004131e1825 */ /* 0x002fcc00078e021e */
[----:B------:R0:W5:Y:S01]  /*11900*/  @P1 LDG.E R30, desc[UR36][R30.64] ;  /* 0x000000241e1e1981 */ /* 0x000162000c1e1900 */
[----:B------:R-:W-:-:S03]  /*11910*/  UISETP.NE.U32.AND UP0, UPT, UR4, URZ, UPT ;  /* 0x0000003f0400728c */ /* 0x000fc6000bf05070 */
[----:B------:R-:W-:Y:S01]  /*11920*/  ULDC UR4, c[0x0][0x424] ;  /* 0x0001090000047ab9 */ /* 0x000fe20000000800 */
[----:B------:R-:W-:-:S03]  /*11930*/  UISETP.NE.AND.EX UP0, UPT, UR5, URZ, UPT, UP0 ;  /* 0x0000003f0500728c */ /* 0x000fc6000bf05300 */
[----:B------:R-:W-:Y:S01]  /*11940*/  ULDC UR5, c[0x0][0x2f0] ;  /* 0x0000bc0000057ab9 */ /* 0x000fe20000000800 */
[----:B------:R-:W-:-:S04]  /*11950*/  USEL UR4, UR4, 0x1, UP0 ;  /* 0x0000000104047887 */ /* 0x000fc80008000000 */
[----:B------:R-:W-:-:S06]  /*11960*/  UIMAD UR4, UR4, UR5, URZ ;  /* 0x00000005040472a4 */ /* 0x000fcc000f8e023f */
[----:B------:R-:W-:Y:S01]  /*11970*/  IMAD.U32 R34, RZ, RZ, UR4 ;  /* 0x00000004ff227e24 */ /* 0x000fe2000f8e00ff */
[----:B0-2---:R-:W-:Y:S06]  /*11980*/  @P1 BRA `(.L_x_1332) ;  /* 0x0000000000181947 */ /* 0x005fec0003800000 */
[----:B------:R-:W-:Y:S02]  /*11990*/  ULDC UR4, c[0x0][0x288] ;  /* 0x0000a20000047ab9 */ /* 0x000fe40000000800 */
[----:B-----5:R-:W-:Y:S01]  /*119a0*/  IMAD.U32 R30, RZ, RZ, UR4 ;  /* 0x00000004ff1e7e24 */ /* 0x020fe2000f8e00ff */
[----:B------:R-:W-:Y:S06]  /*119b0*/  @!P2 BRA `(.L_x_1332) ;  /* 0x00000000000ca947 */ /* 0x000fec0003800000 */
[----:B------:R-:W2:Y:S04]  /*119c0*/  LDG.E R5, desc[UR36][R2.64] ;  /* 0x0000002402057981 */ /* 0x000ea8000c1e1900 */
[----:B------:R-:W2:Y:S02]  /*119d0*/  LDG.E R30, desc[UR36][R2.64+0x4] ;  /* 0x00000424021e7981 */ /* 0x000ea4000c1e1900 */
[----:B--2---:R-:W-:-:S07]  /*119e0*/  IMAD.IADD R30, R30, 0x1, -R5 ;  /* 0x000000011e1e7824 */ /* 0x004fce00078e0a05 */
.L_x_1332:
[----:B------:R-:W-:Y:S02]  /*119f0*/  ULDC.64 UR4, c[0x0][0xa20] ;  /* 0x0002880000047ab9 */ /* 0x000fe40000000a00 */
[----:B------:R-:W-:-:S04]  /*11a00*/  ISETP.NE.U32.AND P0, PT, RZ, UR4, PT ;  /* 0x00000004ff007c0c */ /* 0x000fc8000bf05070 */
[----:B------:R-:W-:-:S13]  /*11a10*/  ISETP.NE.AND.EX P0, PT, RZ, UR5, PT, P0 ;  /* 0x00000005ff007c0c */ /* 0x000fda000bf05300 */
[----:B------:R-:W-:Y:S05]  /*11a20*/  @!P0 BRA `(.L_x_1333) ;  /* 0x0000000000108947 */ /* 0x000fea0003800000 */
[----:B------:R-:W0:Y:S02]  /*11a30*/  LDC.64 R2, c[0x0][0xa20] ;  /* 0x00028800ff027b82 */ /* 0x000e240000000a00 */
[----:B0-----:R-:W-:-:S05]  /*11a40*/  IMAD.WIDE R2, R19, 0x4, R2 ;  /* 0x0000000413027825 */ /* 0x001fca00078e0202 */
[----:B------:R0:W5:Y:S01]  /*11a50*/  LDG.E R34, desc[UR36][R2.64] ;  /* 0x0000002402227981 */ /* 0x000162000c1e1900 */
[----:B------:R-:W-:Y:S05]  /*11a60*/  BRA `(.L_x_1334) ;  /* 0x0000000000247947 */ /* 0x000fea0003800000 */
.L_x_1333:
        /* <DEDUP_REMOVED lines=8> */
[----:B--2---:R-:W-:-:S07]  /*11af0*/  IMAD.IADD R34, R5, 0x1, -R34 ;  /* 0x0000000105227824 */ /* 0x004fce00078e0a22 */
.L_x_1334:
[----:B------:R-:W1:Y:S01]  /*11b00*/  LDC R0, c[0x0][0x448] ;  /* 0x00011200ff007b82 */ /* 0x000e620000000800 */
[----:B------:R-:W-:Y:S01]  /*11b10*/  IMAD.SHL.U32 R27, R17, 0x80, RZ ;  /* 0x00000080111b7824 */ /* 0x000fe200078e00ff */
[----:B------:R-:W-:Y:S01]  /*11b20*/  LOP3.LUT R23, R23, 0xffffffbf, RZ, 0xc0, !PT ;  /* 0xffffffbf17177812 */ /* 0x000fe200078ec0ff */
[----:B-----5:R-:W-:-:S05]  /*11b30*/  IMAD.IADD R34, R34, 0x1, -R37 ;  /* 0x0000000122227824 */ /* 0x020fca00078e0a25 */
[----:B0-----:R-:W0:Y:S01]  /*11b40*/  LDC.64 R2, c[0x0][0x9e0] ;  /* 0x00027800ff027b82 */ /* 0x001e220000000a00 */
[----:B-1----:R-:W-:Y:S01]  /*11b50*/  ISETP.NE.AND P2, PT, R0, 0x1, PT ;  /* 0x000000010000780c */ /* 0x002fe20003f45270 */
[----:B------:R-:W-:Y:S01]  /*11b60*/  VIADD R0, R27, 0x7f ;  /* 0x0000007f1b007836 */ /* 0x000fe20000000000 */
[----:B0-----:R-:W-:-:S11]  /*11b70*/  ISETP.GE.AND P1, PT, R3, 0x1, PT ;  /* 0x000000010300780c */ /* 0x001fd60003f26270 */
[----:B------:R-:W0:Y:S01]  /*11b80*/  @P2 LDC R5, c[0x0][0x44c] ;  /* 0x00011300ff052b82 */ /* 0x000e220000000800 */
[----:B------:R-:W-:-:S07]  /*11b90*/  @P2 LOP3.LUT R23, R23, 0x40, RZ, 0xfc, !PT ;  /* 0x0000004017172812 */ /* 0x000fce00078efcff */
[----:B------:R-:W1:Y:S01]  /*11ba0*/  @P2 LDC R7, c[0x0][0x450] ;  /* 0x00011400ff072b82 */ /* 0x000e620000000800 */
[----:B0-----:R-:W-:Y:S01]  /*11bb0*/  @P2 IMAD.HI.U32 R4, R0, R5, RZ ;  /* 0x0000000500042227 */ /* 0x001fe200078e00ff */
[----:B------:R-:W-:-:S04]  /*11bc0*/  IADD3 R5, R34, 0x1, -R30 ;  /* 0x0000000122057810 */ /* 0x000fc80007ffe81e */
[----:B-1----:R-:W-:-:S05]  /*11bd0*/  @P2 SHF.R.U32.HI R0, RZ, R7, R4 ;  /* 0x00000007ff002219 */ /* 0x002fca0000011604 */
[----:B------:R-:W-:-:S04]  /*11be0*/  IMAD.IADD R7, R5, 0x1, R0 ;  /* 0x0000000105077824 */ /* 0x000fc800078e0200 */
[----:B------:R-:W-:Y:S01]  /*11bf0*/  IMAD.IADD R2, R7, 0x1, R2 ;  /* 0x0000000107027824 */ /* 0x000fe200078e0202 */
[----:B------:R-:W-:Y:S06]  /*11c00*/  @!P1 BRA `(.L_x_1335) ;  /* 0x0000000000489947 */ /* 0x000fec0003800000 */
[C---:B------:R-:W-:Y:S01]  /*11c10*/  ISETP.GT.AND P0, PT, R7.reuse, RZ, PT ;  /* 0x000000ff0700720c */ /* 0x040fe20003f04270 */
[----:B------:R-:W-:Y:S01]  /*11c20*/  BSSY B0, `(.L_x_1336) ;  /* 0x000000e000007945 */ /* 0x000fe20003800000 */
[----:B------:R-:W-:-:S11]  /*11c30*/  VIADD R0, R7, 0xffffffff ;  /* 0xffffffff07007836 */ /* 0x000fd60000000000 */
        /* <DEDUP_REMOVED lines=8> */
.L_x_1337:
[----:B------:R-:W-:-:S13]  /*11cc0*/  ISETP.NE.AND P0, PT, R3, 0x1, PT ;  /* 0x000000010300780c */ /* 0x000fda0003f05270 */
[----:B------:R-:W0:Y:S02]  /*11cd0*/  @P0 LDC.64 R4, c[0x0][0x9e8] ;  /* 0x00027a00ff040b82 */ /* 0x000e240000000a00 */
[----:B0-----:R-:W-:-:S05]  /*11ce0*/  @P0 IMAD.HI.U32 R4, R0, R4, RZ ;  /* 0x0000000400040227 */ /* 0x001fca00078e00ff */
[----:B------:R-:W-:-:S07]  /*11cf0*/  @P0 SHF.R.U32.HI R0, RZ, R5, R4 ;  /* 0x00000005ff000219 */ /* 0x000fce0000011604 */
.L_x_1338:
[----:B------:R-:W-:Y:S05]  /*11d00*/  BSYNC B0 ;  /* 0x0000000000007941 */ /* 0x000fea0003800000 */
.L_x_1336:
[----:B------:R-:W-:-:S05]  /*11d10*/  IMAD R5, R0, R3, R3 ;  /* 0x0000000300057224 */ /* 0x000fca00078e0203 */
[----:B------:R-:W-:-:S07]  /*11d20*/  VIMNMX R2, R2, R5, PT ;  /* 0x0000000502027248 */ /* 0x000fce0003fe0100 */
.L_x_1335:
[----:B------:R-:W0:Y:S01]  /*11d30*/  @P2 LDC R0, c[0x0][0x44c] ;  /* 0x00011300ff002b82 */ /* 0x000e220000000800 */
[----:B------:R-:W-:Y:S01]  /*11d40*/  VIADD R2, R2, 0x5f ;  /* 0x0000005f02027836 */ /* 0x000fe20000000000 */
[----:B------:R-:W-:Y:S01]  /*11d50*/  ULDC UR4, c[0x0][0x9dc] ;  /* 0x0002770000047ab9 */ /* 0x000fe20000000800 */
[----:B------:R-:W-:Y:S02]  /*11d60*/  IMAD.MOV.U32 R5, RZ, RZ, R27 ;  /* 0x000000ffff057224 */ /* 0x000fe400078e001b */
[----:B------:R-:W-:-:S03]  /*11d70*/  IMAD.HI R2, R2, 0x2aaaaaab, RZ ;  /* 0x2aaaaaab02027827 */ /* 0x000fc600078e02ff */
[----:B------:R-:W1:Y:S01]  /*11d80*/  @P2 LDC R7, c[0x0][0x450] ;  /* 0x00011400ff072b82 */ /* 0x000e620000000800 */
[----:B0-----:R-:W-:-:S05]  /*11d90*/  @P2 IMAD.HI.U32 R0, R27, R0, RZ ;  /* 0x000000001b002227 */ /* 0x001fca00078e00ff */
[----:B-1----:R-:W-:Y:S01]  /*11da0*/  @P2 SHF.R.U32.HI R5, RZ, R7, R0 ;  /* 0x00000007ff052219 */ /* 0x002fe20000011600 */
[----:B------:R-:W-:Y:S01]  /*11db0*/  VIADD R0, R34, 0x5f ;  /* 0x0000005f22007836 */ /* 0x000fe20000000000 */
[----:B------:R-:W-:-:S03]  /*11dc0*/  SHF.R.U32.HI R7, RZ, 0x1f, R2 ;  /* 0x0000001fff077819 */ /* 0x000fc60000011602 */
[----:B------:R-:W-:Y:S01]  /*11dd0*/  IMAD.HI R0, R0, 0x2aaaaaab, RZ ;  /* 0x2aaaaaab00007827 */ /* 0x000fe200078e02ff */
[----:B------:R-:W-:-:S04]  /*11de0*/  LEA.HI.SX32 R2, R2, R7, 0x1c ;  /* 0x0000000702027211 */ /* 0x000fc800078fe2ff */
[----:B------:R-:W-:-:S04]  /*11df0*/  SHF.R.U32.HI R7, RZ, 0x1f, R0 ;  /* 0x0000001fff077819 */ /* 0x000fc80000011600 */
[----:B------:R-:W-:-:S04]  /*11e00*/  LEA.HI.SX32 R7, R0, R7, 0x1c ;  /* 0x0000000700077211 */ /* 0x000fc800078fe2ff */
[----:B------:R-:W-:Y:S02]  /*11e10*/  VIMNMX R7, R7, R2, PT ;  /* 0x0000000207077248 */ /* 0x000fe40003fe0100 */
[----:B------:R-:W-:-:S05]  /*11e20*/  IADD3 R2, R5, R34, -R30 ;  /* 0x0000002205027210 */ /* 0x000fca0007ffe81e */
[----:B------:R-:W-:Y:S01]  /*11e30*/  VIADD R0, R2, -UR4 ;  /* 0x8000000402007c36 */ /* 0x000fe20008000000 */
[----:B------:R-:W-:Y:S06]  /*11e40*/  @!P1 BRA `(.L_x_1339) ;  /* 0x0000000000449947 */ /* 0x000fec0003800000 */
[----:B------:R-:W-:Y:S01]  /*11e50*/  ISETP.GT.AND P0, PT, R2, -0x1, PT ;  /* 0xffffffff0200780c */ /* 0x000fe20003f04270 */
[----:B------:R-:W-:-:S12]  /*11e60*/  BSSY B0, `(.L_x_1340) ;  /* 0x000000d000007945 */ /* 0x000fd80003800000 */
        /* <DEDUP_REMOVED lines=8> */
.L_x_1341:
[----:B------:R-:W-:-:S13]  /*11ef0*/  ISETP.NE.AND P0, PT, R3, 0x1, PT ;  /* 0x000000010300780c */ /* 0x000fda0003f05270 */
[----:B------:R-:W0:Y:S02]  /*11f00*/  @P0 LDC.64 R4, c[0x0][0x9e8] ;  /* 0x00027a00ff040b82 */ /* 0x000e240000000a00 */
[----:B0-----:R-:W-:-:S05]  /*11f10*/  @P0 IMAD.HI.U32 R4, R2, R4, RZ ;  /* 0x0000000402040227 */ /* 0x001fca00078e00ff */
[----:B------:R-:W-:-:S07]  /*11f20*/  @P0 SHF.R.U32.HI R2, RZ, R5, R4 ;  /* 0x00000005ff020219 */ /* 0x000fce0000011604 */
.L_x_1342:
[----:B------:R-:W-:Y:S05]  /*11f30*/  BSYNC B0 ;  /* 0x0000000000007941 */ /* 0x000fea0003800000 */
.L_x_1340:
[----:B------:R-:W-:-:S05]  /*11f40*/  IMAD R3, R2, R3, RZ ;  /* 0x0000000302037224 */ /* 0x000fca00078e02ff */
[----:B------:R-:W-:-:S07]  /*11f50*/  VIMNMX R0, R0, R3, !PT ;  /* 0x0000000300007248 */ /* 0x000fce0007fe0100 */
.L_x_1339:
[----:B------:R-:W-:Y:S01]  /*11f60*/  IMAD.HI R0, R0, 0x2aaaaaab, RZ ;  /* 0x2aaaaaab00007827 */ /* 0x000fe200078e02ff */
[----:B------:R-:W-:Y:S04]  /*11f70*/  BSSY B0, `(.L_x_1343) ;  /* 0x000002a000007945 */ /* 0x000fe80003800000 */
[----:B------:R-:W-:-:S04]  /*11f80*/  SHF.R.U32.HI R3, RZ, 0x1f, R0 ;  /* 0x0000001fff037819 */ /* 0x000fc80000011600 */
[----:B------:R-:W-:Y:S02]  /*11f90*/  LEA.HI.SX32 R3, R0, R3, 0x1c ;  /* 0x0000000300037211 */ /* 0x000fe400078fe2ff */
[C---:B------:R-:W-:Y:S02]  /*11fa0*/  LOP3.LUT R0, R18.reuse, 0xff000000, RZ, 0xc0, !PT ;  /* 0xff00000012007812 */ /* 0x040fe400078ec0ff */
[----:B------:R-:W-:Y:S02]  /*11fb0*/  VIMNMX R36, RZ, R3, !PT ;  /* 0x00000003ff247248 */ /* 0x000fe40007fe0100 */
[----:B------:R-:W-:Y:S02]  /*11fc0*/  SHF.R.U32.HI R3, RZ, 0x8, R0 ;  /* 0x00000008ff037819 */ /* 0x000fe40000011600 */
[----:B------:R-:W-:Y:S02]  /*11fd0*/  ISETP.GT.AND P0, PT, R7, R36, PT ;  /* 0x000000240700720c */ /* 0x000fe40003f04270 */
[----:B------:R-:W-:-:S04]  /*11fe0*/  LOP3.LUT R0, R18, 0xff0000, RZ, 0xc0, !PT ;  /* 0x00ff000012007812 */ /* 0x000fc800078ec0ff */
[----:B------:R-:W-:Y:S01]  /*11ff0*/  LEA.HI R3, R0, R3, RZ, 0x10 ;  /* 0x0000000300037211 */ /* 0x000fe200078f80ff */
[----:B------:R-:W-:-:S03]  /*12000*/  IMAD.MOV.U32 R0, RZ, RZ, RZ ;  /* 0x000000ffff007224 */ /* 0x000fc600078e00ff */
[----:B------:R-:W-:-:S03]  /*12010*/  LOP3.LUT R5, R3, 0xff, RZ, 0xc0, !PT ;  /* 0x000000ff03057812 */ /* 0x000fc600078ec0ff */
[----:B------:R-:W-:Y:S05]  /*12020*/  @!P0 BRA `(.L_x_1344) ;  /* 0x0000000000788947 */ /* 0x000fea0003800000 */
[----:B------:R-:W-:Y:S01]  /*12030*/  SHF.R.U32.HI R0, RZ, 0x10, R3 ;  /* 0x00000010ff007819 */ /* 0x000fe20000011603 */
[----:B------:R-:W-:-:S03]  /*12040*/  IMAD.MOV.U32 R2, RZ, RZ, RZ ;  /* 0x000000ffff027224 */ /* 0x000fc600078e00ff */
[----:B------:R-:W-:-:S13]  /*12050*/  ISETP.NE.AND P0, PT, R0, RZ, PT ;  /* 0x000000ff0000720c */ /* 0x000fda0003f05270 */
[----:B------:R-:W0:Y:S02]  /*12060*/  @!P0 LDC R0, c[0x0][0x9f0] ;  /* 0x00027c00ff008b82 */ /* 0x000e240000000800 */
[-C--:B0-----:R-:W-:Y:S02]  /*12070*/  IABS R4, R0.reuse ;  /* 0x0000000000047213 */ /* 0x081fe40000000000 */
[----:B------:R-:W-:Y:S02]  /*12080*/  IABS R10, R0 ;  /* 0x00000000000a7213 */ /* 0x000fe40000000000 */
[----:B------:R-:W0:Y:S08]  /*12090*/  I2F.RP R6, R4 ;  /* 0x0000000400067306 */ /* 0x000e300000209400 */
[----:B0-----:R-:W0:Y:S02]  /*120a0*/  MUFU.RCP R6, R6 ;  /* 0x0000000600067308 */ /* 0x001e240000001000 */
[----:B0-----:R-:W-:-:S02]  /*120b0*/  VIADD R8, R6, 0xffffffe ;  /* 0x0ffffffe06087836 */ /* 0x001fc40000000000 */
[----:B------:R-:W-:-:S04]  /*120c0*/  IMAD.MOV R6, RZ, RZ, -R10 ;  /* 0x000000ffff067224 */ /* 0x000fc800078e0a0a */
[----:B------:R-:W0:Y:S02]  /*120d0*/  F2I.FTZ.U32.TRUNC.NTZ R3, R8 ;  /* 0x0000000800037305 */ /* 0x000e24000021f000 */
[----:B0-----:R-:W-:-:S04]  /*120e0*/  IMAD.MOV R9, RZ, RZ, -R3 ;  /* 0x000000ffff097224 */ /* 0x001fc800078e0a03 */
[----:B------:R-:W-:-:S04]  /*120f0*/  IMAD R9, R9, R4, RZ ;  /* 0x0000000409097224 */ /* 0x000fc800078e02ff */
[----:B------:R-:W-:Y:S01]  /*12100*/  IMAD.HI.U32 R2, R3, R9, R2 ;  /* 0x0000000903027227 */ /* 0x000fe200078e0002 */
[----:B------:R-:W-:-:S05]  /*12110*/  IADD3 R3, R0, -0x1, R7 ;  /* 0xffffffff00037810 */ /* 0x000fca0007ffe007 */
[----:B------:R-:W-:-:S05]  /*12120*/  IMAD.IADD R3, R3, 0x1, -R36 ;  /* 0x0000000103037824 */ /* 0x000fca00078e0a24 */
[----:B------:R-:W-:Y:S02]  /*12130*/  IABS R9, R3 ;  /* 0x0000000300097213 */ /* 0x000fe40000000000 */
[----:B------:R-:W-:-:S03]  /*12140*/  LOP3.LUT R3, R3, R0, RZ, 0x3c, !PT ;  /* 0x0000000003037212 */ /* 0x000fc600078e3cff */
[----:B------:R-:W-:Y:S01]  /*12150*/  IMAD.HI.U32 R2, R2, R9, RZ ;  /* 0x0000000902027227 */ /* 0x000fe200078e00ff */
[----:B------:R-:W-:-:S03]  /*12160*/  ISETP.GE.AND P2, PT, R3, RZ, PT ;  /* 0x000000ff0300720c */ /* 0x000fc60003f46270 */
        /* <DEDUP_REMOVED lines=10> */
.L_x_1344:
[----:B------:R-:W-:Y:S05]  /*12210*/  BSYNC B0 ;  /* 0x0000000000007941 */ /* 0x000fea0003800000 */
.L_x_1343:
[-C--:B------:R-:W-:Y:S01]  /*12220*/  IMAD R36, R5, R0.reuse, R36 ;  /* 0x0000000005247224 */ /* 0x080fe200078e0224 */
        /* <DEDUP_REMOVED lines=22> */
.L_x_1346:
        /* <DEDUP_REMOVED lines=20> */
.L_x_1349:
[----:B------:R-:W-:Y:S05]  /*124d0*/  BSYNC B6 ;  /* 0x0000000000067941 */ /* 0x000fea0003800000 */
.L_x_1348:
        /* <DEDUP_REMOVED lines=20> */
.L_x_1352:
        /* <DEDUP_REMOVED lines=15> */
.L_x_1351:
[----:B------:R-:W-:Y:S05]  /*12710*/  BSYNC B6 ;  /* 0x0000000000067941 */ /* 0x000fea0003800000 */
.L_x_1350:
[----:B------:R-:W-:Y:S01]  /*12720*/  ULDC.64 UR4, c[0x0][0x9f8] ;  /* 0x00027e0000047ab9 */ /* 0x000fe20000000a00 */
[----:B------:R-:W-:Y:S01]  /*12730*/  IMAD.MOV.U32 R31, RZ, RZ, R19 ;  /* 0x000000ffff1f7224 */ /* 0x000fe200078e0013 */
[----:B------:R-:W-:Y:S01]  /*12740*/  ISETP.NE.U32.AND P0, PT, RZ, UR4, PT ;  /* 0x00000004ff007c0c */ /* 0x000fe2000bf05070 */
[----:B------:R-:W0:Y:S01]  /*12750*/  S2R R17, SR_TID.X ;  /* 0x0000000000117919 */ /* 0x000e220000002100 */
[----:B------:R-:W1:Y:S01]  /*12760*/  LDC R8, c[0x0][0x430] ;  /* 0x00010c00ff087b82 */ /* 0x000e620000000800 */
[----:B------:R-:W-:Y:S01]  /*12770*/  VIADD R25, R24, 0xffffffff ;  /* 0xffffffff18197836 */ /* 0x000fe20000000000 */
[----:B------:R-:W-:Y:S01]  /*12780*/  ISETP.NE.AND.EX P0, PT, RZ, UR5, PT, P0 ;  /* 0x00000005ff007c0c */ /* 0x000fe2000bf05300 */
[----:B------:R-:W2:Y:S01]  /*12790*/  S2R R21, SR_TID.X ;  /* 0x0000000000157919 */ /* 0x000ea20000002100 */
[----:B------:R-:W-:-:S11]  /*127a0*/  ULDC UR4, c[0x0][0x320] ;  /* 0x0000c80000047ab9 */ /* 0x000fd60000000800 */
[----:B------:R-:W3:Y:S01]  /*127b0*/  @P0 LDC.64 R2, c[0x0][0x9f8] ;  /* 0x00027e00ff020b82 */ /* 0x000ee20000000a00 */
[----:B0-----:R-:W-:-:S04]  /*127c0*/  LOP3.LUT R17, R17, 0x7f, RZ, 0xc0, !PT ;  /* 0x0000007f11117812 */ /* 0x001fc800078ec0ff */
[----:B------:R-:W-:Y:S01]  /*127d0*/  SHF.R.U32.HI R20, RZ, 0x3, R17 ;  /* 0x00000003ff147819 */ /* 0x000fe20000011611 */
[----:B---3--:R-:W-:-:S05]  /*127e0*/  @P0 IMAD.WIDE R2, R19, 0x4, R2 ;  /* 0x0000000413020825 */ /* 0x008fca00078e0202 */
[----:B------:R0:W3:Y:S01]  /*127f0*/  @P0 LDG.E R31, desc[UR36][R2.64] ;  /* 0x00000024021f0981 */ /* 0x0000e2000c1e1900 */
[----:B-1----:R-:W-:Y:S01]  /*12800*/  ISETP.NE.AND P1, PT, R8, 0x1, PT ;  /* 0x000000010800780c */ /* 0x002fe20003f25270 */
[----:B--2---:R-:W-:Y:S01]  /*12810*/  IMAD.SHL.U32 R21, R21, 0x8, RZ ;  /* 0x0000000815157824 */ /* 0x004fe200078e00ff */
[----:B------:R-:W-:Y:S01]  /*12820*/  LOP3.LUT R23, R23, 0xffffffdf, RZ, 0xc0, !PT ;  /* 0xffffffdf17177812 */ /* 0x000fe200078ec0ff */
[----:B------:R-:W1:Y:S03]  /*12830*/  S2R R17, SR_TID.X ;  /* 0x0000000000117919 */ /* 0x000e660000002100 */
[----:B------:R-:W-:-:S07]  /*12840*/  LOP3.LUT R21, R21, 0x38, RZ, 0xc0, !PT ;  /* 0x0000003815157812 */ /* 0x000fce00078ec0ff */
[----:B------:R-:W2:Y:S01]  /*12850*/  @P1 LDC R7, c[0x0][0x434] ;  /* 0x00010d00ff071b82 */ /* 0x000ea20000000800 */
[----:B------:R-:W-:-:S07]  /*12860*/  @P1 LOP3.LUT R23, R23, 0x20, RZ, 0xfc, !PT ;  /* 0x0000002017171812 */ /* 0x000fce00078efcff */
[----:B------:R-:W4:Y:S01]  /*12870*/  @P1 LDC R5, c[0x0][0x438] ;  /* 0x00010e00ff051b82 */ /* 0x000f220000000800 */
[----:B-1----:R-:W-:-:S05]  /*12880*/  IMAD.SHL.U32 R17, R17, 0x10, RZ ;  /* 0x0000001011117824 */ /* 0x002fca00078e00ff */
[----:B------:R-:W-:Y:S02]  /*12890*/  LOP3.LUT R17, R20, 0x70, R17, 0xf8, !PT ;  /* 0x0000007014117812 */ /* 0x000fe400078ef811 */
[----:B------:R-:W-:-:S03]  /*128a0*/  LOP3.LUT R20, R21, 0x40, RZ, 0xfc, !PT ;  /* 0x0000004015147812 */ /* 0x000fc600078efcff */
[----:B------:R-:W-:Y:S01]  /*128b0*/  IMAD R0, R25, 0x60, R17 ;  /* 0x0000006019007824 */ /* 0x000fe200078e0211 */
[----:B------:R-:W-:-:S04]  /*128c0*/  ISETP.GE.AND P2, PT, R20, UR4, PT ;  /* 0x0000000414007c0c */ /* 0x000fc8000bf46270 */
[C---:B------:R-:W-:Y:S01]  /*128d0*/  ISETP.GE.AND P0, PT, R0.reuse, R34, PT ;  /* 0x000000220000720c */ /* 0x040fe20003f06270 */
[----:B------:R-:W-:-:S03]  /*128e0*/  IMAD.IADD R0, R0, 0x1, R37 ;  /* 0x0000000100007824 */ /* 0x000fc600078e0225 */
[----:B------:R-:W-:Y:S01]  /*128f0*/  ISETP.GT.U32.OR P0, PT, R17, 0x5f, P0 ;  /* 0x0000005f1100780c */ /* 0x000fe20000704470 */
[----:B--2---:R-:W-:-:S04]  /*12900*/  @P1 IMAD.HI.U32 R6, R0, R7, RZ ;  /* 0x0000000700061227 */ /* 0x004fc800078e00ff */
[----:B------:R-:W-:Y:S01]  /*12910*/  IMAD.MOV.U32 R4, RZ, RZ, R0 ;  /* 0x000000ffff047224 */ /* 0x000fe200078e0000 */
[----:B----4-:R-:W-:Y:S02]  /*12920*/  @P1 SHF.R.U32.HI R4, RZ, R5, R6 ;  /* 0x00000005ff041219 */ /* 0x010fe40000011606 */
[----:B------:R-:W-:Y:S01]  /*12930*/  ISETP.GE.AND P1, PT, R21, UR4, PT ;  /* 0x0000000415007c0c */ /* 0x000fe2000bf26270 */
[----:B------:R-:W-:Y:S02]  /*12940*/  ULDC UR4, c[0x0][0x2f4] ;  /* 0x0000bd0000047ab9 */ /* 0x000fe40000000800 */
[----:B------:R-:W-:Y:S01]  /*12950*/  IMAD.MOV R5, RZ, RZ, -R4 ;  /* 0x000000ffff057224 */ /* 0x000fe200078e0a04 */
[----:B------:R-:W-:Y:S01]  /*12960*/  SEL R29, RZ, 0x1, P1 ;  /* 0x00000001ff1d7807 */ /* 0x000fe20000800000 */
[----:B0-----:R-:W0:Y:S02]  /*12970*/  @!P0 LDC.64 R2, c[0x0][0x428] ;  /* 0x00010a00ff028b82 */ /* 0x001e240000000a00 */
[----:B------:R-:W-:Y:S01]  /*12980*/  IMAD R0, R8, R5, R0 ;  /* 0x0000000508007224 */ /* 0x000fe200078e0200 */
[----:B------:R-:W-:-:S02]  /*12990*/  @!P0 SHF.R.S32.HI R5, RZ, 0x1f, R4 ;  /* 0x0000001fff058819 */ /* 0x000fc40000011404 */
[----:B------:R-:W-:Y:S02]  /*129a0*/  LOP3.LUT R23, R23, 0xfffffffb, RZ, 0xc0, !PT ;  /* 0xfffffffb17177812 */ /* 0x000fe400078ec0ff */
[----:B------:R-:W-:Y:S01]  /*129b0*/  LOP3.LUT R8, R21, 0x80, RZ, 0xfc, !PT ;  /* 0x0000008015087812 */ /* 0x000fe200078efcff */
[----:B------:R-:W-:Y:S01]  /*129c0*/  UMOV UR5, 0xffffffff ;  /* 0xffffffff00057882 */ /* 0x000fe20000000000 */
[----:B------:R-:W-:Y:S02]  /*129d0*/  LOP3.LUT R24, R18, 0xffff, RZ, 0xc0, !PT ;  /* 0x0000ffff12187812 */ /* 0x000fe400078ec0ff */
[----:B---3--:R-:W-:Y:S01]  /*129e0*/  SHF.R.S32.HI R6, RZ, 0x1f, R31 ;  /* 0x0000001fff067819 */ /* 0x008fe2000001141f */
[----:B0-----:R-:W-:-:S04]  /*129f0*/  @!P0 IMAD.WIDE.U32 R4, R31, R2, R4 ;  /* 0x000000021f048225 */ /* 0x001fc800078e0004 */
[----:B------:R0:W-:Y:S02]  /*12a00*/  STL [R1], R6 ;  /* 0x0000000601007387 */ /* 0x0001e40000100800 */
[----:B0-----:R-:W-:Y:S01]  /*12a10*/  @!P0 IMAD R6, R6, R2, RZ ;  /* 0x0000000206068224 */ /* 0x001fe200078e02ff */
[----:B------:R-:W-:-:S03]  /*12a20*/  SEL R2, RZ, 0xffffffff, P2 ;  /* 0xffffffffff027807 */ /* 0x000fc60001000000 */
[----:B------:R-:W-:Y:S02]  /*12a30*/  @!P0 IMAD R6, R31, R3, R6 ;  /* 0x000000031f068224 */ /* 0x000fe400078e0206 */
[----:B------:R-:W-:Y:S01]  /*12a40*/  IMAD.SHL.U32 R2, R2, 0x2, RZ ;  /* 0x0000000202027824 */ /* 0x000fe200078e00ff */
[----:B------:R-:W-:Y:S01]  /*12a50*/  ISETP.GE.AND P2, PT, R21, UR4, PT ;  /* 0x0000000415007c0c */ /* 0x000fe2000bf46270 */
[----:B------:R-:W-:-:S03]  /*12a60*/  @!P0 IMAD.IADD R6, R5, 0x1, R6 ;  /* 0x0000000105068824 */ /* 0x000fc600078e0206 */
[----:B------:R-:W-:Y:S02]  /*12a70*/  LOP3.LUT R29, R2, 0x2, R29, 0xe2, !PT ;  /* 0x00000002021d7812 */ /* 0x000fe400078ee21d */
[----:B------:R-:W0:Y:S07]  /*12a80*/  @!P0 LDC.64 R2, c[0x0][0x418] ;  /* 0x00010600ff028b82 */ /* 0x000e2e0000000a00 */
[----:B------:R-:W-:Y:S02]  /*12a90*/  @P2 LOP3.LUT R23, R23, 0x4, RZ, 0xfc, !PT ;  /* 0x0000000417172812 */ /* 0x000fe400078efcff */
[----:B0-----:R-:W-:-:S04]  /*12aa0*/  @!P0 LEA R2, P1, R4, R2, 0x2 ;  /* 0x0000000204028211 */ /* 0x001fc800078210ff */
[----:B------:R-:W-:Y:S01]  /*12ab0*/  @!P0 LEA.HI.X R3, R4, R3, R6, 0x2, P1 ;  /* 0x0000000304038211 */ /* 0x000fe200008f1406 */
[----:B------:R-:W-:Y:S01]  /*12ac0*/  IMAD.MOV.U32 R4, RZ, RZ, RZ ;  /* 0x000000ffff047224 */ /* 0x000fe200078e00ff */
[----:B------:R-:W-:Y:S02]  /*12ad0*/  ISETP.GE.AND P1, PT, R20, UR4, PT ;  /* 0x0000000414007c0c */ /* 0x000fe4000bf26270 */
[----:B------:R-:W-:-:S03]  /*12ae0*/  LOP3.LUT R23, R23, 0xfffffffd, RZ, 0xc0, !PT ;  /* 0xfffffffd17177812 */ /* 0x000fc600078ec0ff */
[----:B------:R0:W5:Y:S01]  /*12af0*/  @!P0 LDG.E R4, desc[UR36][R2.64] ;  /* 0x0000002402048981 */ /* 0x000162000c1e1900 */
[----:B------:R-:W-:-:S07]  /*12b00*/  ISETP.GE.AND P0, PT, R8, UR4, PT ;  /* 0x0000000408007c0c */ /* 0x000fce000bf06270 */
[----:B------:R-:W-:Y:S01]  /*12b10*/  @P1 LOP3.LUT R23, R23, 0x2, RZ, 0xfc, !PT ;  /* 0x0000000217171812 */ /* 0x000fe200078efcff */
[----:B0-----:R-:W-:-:S03]  /*12b20*/  IMAD.U32 R2, RZ, RZ, UR38 ;  /* 0x00000026ff027e24 */ /* 0x001fc6000f8e00ff */
[----:B------:R-:W-:-:S04]  /*12b30*/  LOP3.LUT R23, R23, 0xfffffffe, RZ, 0xc0, !PT ;  /* 0xfffffffe17177812 */ /* 0x000fc800078ec0ff */
[----:B------:R-:W-:Y:S01]  /*12b40*/  @P0 LOP3.LUT R23, R23, 0x1, RZ, 0xfc, !PT ;  /* 0x0000000117170812 */ /* 0x000fe200078efcff */
[----:B------:R-:W-:Y:S06]  /*12b50*/  BRA.DIV UR5, `(.L_x_1353) ;  /* 0x00000046050c7947 */ /* 0x000fec000b800000 */
.L_x_1421:
[----:B------:R-:W-:Y:S02]  /*12b60*/  ISETP.NE.AND P0, PT, R2, 0x3, PT ;  /* 0x000000030200780c */ /* 0x000fe40003f05270 */
[----:B------:R-:W-:Y:S02]  /*12b70*/  ISETP.GT.U32.AND P1, PT, R17, 0x5f, PT ;  /* 0x0000005f1100780c */ /* 0x000fe40003f24070 */
[----:B------:R-:W-:-:S09]  /*12b80*/  LOP3.LUT R23, R23, 0xffffffef, RZ, 0xc0, !PT ;  /* 0xffffffef17177812 */ /* 0x000fd200078ec0ff */
[----:B------:R-:W-:-:S04]  /*12b90*/  @P0 LOP3.LUT R23, R23, 0x10, RZ, 0xfc, !PT ;  /* 0x0000001017170812 */ /* 0x000fc800078efcff */
[----:B------:R-:W-:-:S04]  /*12ba0*/  LOP3.LUT R23, R23, 0xfffffff7, RZ, 0xc0, !PT ;  /* 0xfffffff717177812 */ /* 0x000fc800078ec0ff */
[----:B------:R-:W-:Y:S01]  /*12bb0*/  @P1 LOP3.LUT R23, R23, 0x8, RZ, 0xfc, !PT ;  /* 0x0000000817171812 */ /* 0x000fe200078efcff */
[----:B------:R-:W-:Y:S06]  /*12bc0*/  @!P0 BRA `(.L_x_1354) ;  /* 0x0000000000048947 */ /* 0x000fec0003800000 */
[----:B------:R-:W-:Y:S01]  /*12bd0*/  BPT.TRAP 0x1 ;  /* 0x000000040000795c */ /* 0x000fe20000300000 */
.L_x_1354:
        /* <DEDUP_REMOVED lines=23> */
.L_x_1422:
[----:B------:R-:W-:Y:S05]  /*12d50*/  BSYNC B0 ;  /* 0x0000000000007941 */ /* 0x000fea0003800000 */
.L_x_1355:
[----:B------:R-:W1:Y:S01]  /*12d60*/  S2R R8, SR_TID.X ;  /* 0x0000000000087919 */ /* 0x000e620000002100 */
[----:B------:R-:W-:Y:S01]  /*12d70*/  ULDC.64 UR4, c[0x0][0x300] ;  /* 0x0000c00000047ab9 */ /* 0x000fe20000000a00 */
[----:B------:R-:W-:Y:S01]  /*12d80*/  ULDC.64 UR6, c[0x0][0x2e8] ;  /* 0x0000ba0000067ab9 */ /* 0x000fe20000000a00 */
[----:B------:R-:W-:Y:S01]  /*12d90*/  IMAD R5, R5, UR4, RZ ;  /* 0x0000000405057c24 */ /* 0x000fe2000f8e02ff */
[----:B------:R-:W2:Y:S01]  /*12da0*/  S2R R9, SR_TID.X ;  /* 0x0000000000097919 */ /* 0x000ea20000002100 */
[C---:B0-----:R-:W-:Y:S01]  /*12db0*/  IMAD.WIDE.U32 R2, R0.reuse, UR4, RZ ;  /* 0x0000000400027c25 */ /* 0x041fe2000f8e00ff */
[C---:B------:R-:W-:Y:S02]  /*12dc0*/  LOP3.LUT P4, RZ, R23.reuse, 0x4, RZ, 0xc0, !PT ;  /* 0x0000000417ff7812 */ /* 0x040fe4000788c0ff */
[C---:B------:R-:W-:Y:S01]  /*12dd0*/  LOP3.LUT P3, RZ, R23.reuse, 0x2, RZ, 0xc0, !PT ;  /* 0x0000000217ff7812 */ /* 0x040fe2000786c0ff */
[----:B------:R-:W-:Y:S01]  /*12de0*/  IMAD R5, R0, UR5, R5 ;  /* 0x0000000500057c24 */ /* 0x000fe2000f8e0205 */
[----:B------:R-:W-:Y:S01]  /*12df0*/  ULDC.64 UR4, c[0x0][0x310] ;  /* 0x0000c40000047ab9 */ /* 0x000fe20000000a00 */
[----:B------:R-:W-:Y:S01]  /*12e00*/  LOP3.LUT P2, RZ, R23, 0x1, RZ, 0xc0, !PT ;  /* 0x0000000117ff7812 */ /* 0x000fe2000784c0ff */
[----:B------:R-:W-:-:S02]  /*12e10*/  IMAD R6, R6, UR4, RZ ;  /* 0x0000000406067c24 */ /* 0x000fc4000f8e02ff */
        /* <DEDUP_REMOVED lines=12> */
[----:B------:R-:W-:Y:S01]  /*12ee0*/  LEA.HI.X R0, R2, UR7, R0, 0x1, P0 ;  /* 0x0000000702007c11 */ /* 0x000fe200080f0c00 */
[----:B--2---:R-:W-:Y:S01]  /*12ef0*/  IMAD.SHL.U32 R9, R9, 0x8, RZ ;  /* 0x0000000809097824 */ /* 0x004fe200078e00ff */
[----:B------:R-:W-:-:S04]  /*12f00*/  SHF.R.U32.HI R8, RZ, 0x3, R8 ;  /* 0x00000003ff087819 */ /* 0x000fc80000011608 */
[----:B------:R-:W-:Y:S01]  /*12f10*/  LOP3.LUT R9, R9, 0x38, RZ, 0xc0, !PT ;  /* 0x0000003809097812 */ /* 0x000fe200078ec0ff */
[----:B------:R-:W-:-:S05]  /*12f20*/  IMAD.IADD R6, R6, 0x1, -R8 ;  /* 0x0000000106067824 */ /* 0x000fca00078e0a08 */
[----:B------:R-:W-:Y:S01]  /*12f30*/  ISETP.GE.AND P0, PT, R6, 0x1, PT ;  /* 0x000000010600780c */ /* 0x000fe20003f06270 */
[----:B------:R-:W-:-:S12]  /*12f40*/  BRA.DIV UR4, `(.L_x_1357) ;  /* 0x0000004204587947 */ /* 0x000fd8000b800000 */
        /* <DEDUP_REMOVED lines=62> */
.L_x_1436:
        /* <DEDUP_REMOVED lines=12> */
.L_x_1358:
        /* <DEDUP_REMOVED lines=10> */
.L_x_1359:
[----:B------:R2:W-:Y:S02]  /*13490*/  SYNCS.ARRIVE.TRANS64.A1T0 RZ, [R7+URZ+0x2a830], RZ ;  /* 0x02a830ff07ff79a7 */ /* 0x0005e4000810003f */
[----:B------:R-:W-:Y:S05]  /*134a0*/  WARPSYNC.ALL ;  /* 0x0000000000007948 */ /* 0x000fea0003800000 */
[----:B------:R-:W-:Y:S01]  /*134b0*/  ULDC.64 UR4, c[0x0][0x298] ;  /* 0x0000a60000047ab9 */ /* 0x000fe20000000a00 */
[----:B-1----:R-:W-:Y:S01]  /*134c0*/  VIADD R2, R22, 0xc400 ;  /* 0x0000c40016027836 */ /* 0x002fe20000000000 */
[----:B------:R-:W-:Y:S01]  /*134d0*/  SHF.R.S32.HI R0, RZ, 0x1f, R35 ;  /* 0x0000001fff007819 */ /* 0x000fe20000011423 */
[----:B0-----:R-:W-:Y:S01]  /*134e0*/  IMAD.WIDE.U32 R4, R35, UR4, RZ ;  /* 0x0000000423047c25 */ /* 0x001fe2000f8e00ff */
[----:B------:R-:W-:Y:S01]  /*134f0*/  BSSY B6, `(.L_x_1360) ;  /* 0x0000018000067945 */ /* 0x000fe20003800000 */
[----:B------:R-:W-:Y:S01]  /*13500*/  BAR.SYNC.DEFER_BLOCKING 0x8, 0x180 ;  /* 0x0206000000007b1d */ /* 0x000fe20000010000 */
[----:B------:R-:W-:Y:S01]  /*13510*/  LOP3.LUT P0, RZ, R2, 0x3ff, RZ, 0xc0, !PT ;  /* 0x000003ff02ff7812 */ /* 0x000fe2000780c0ff */
[----:B------:R-:W-:-:S04]  /*13520*/  IMAD R0, R0, UR4, RZ ;  /* 0x0000000400007c24 */ /* 0x000fc8000f8e02ff */
[----:B------:R-:W-:Y:S01]  /*13530*/  IMAD R0, R35, UR5, R0 ;  /* 0x0000000523007c24 */ /* 0x000fe2000f8e0200 */
[----:B------:R0:W-:Y:S03]  /*13540*/  STL.64 [R1+0x8], R4 ;  /* 0x0000080401007387 */ /* 0x0001e60000100a00 */
[----:B------:R-:W-:-:S04]  /*13550*/  IMAD.IADD R35, R5, 0x1, R0 ;  /* 0x0000000105237824 */ /* 0x000fc800078e0200 */
[----:B------:R-:W-:Y:S05]  /*13560*/  @!P0 BRA `(.L_x_1361) ;  /* 0x0000000000408947 */ /* 0x000fea0003800000 */
[----:B------:R-:W-:Y:S01]  /*13570*/  MOV R2, 0x0 ;  /* 0x0000000000027802 */ /* 0x000fe20000000f00 */
[----:B------:R-:W-:Y:S01]  /*13580*/  ULDC.64 UR6, c[0x4][0xf0] ;  /* 0x01003c0000067ab9 */ /* 0x000fe20000000a00 */
[----:B------:R-:W-:Y:S01]  /*13590*/  ULDC.64 UR8, c[0x4][0xf8] ;  /* 0x01003e0000087ab9 */ /* 0x000fe20000000a00 */
[----:B------:R-:W-:Y:S01]  /*135a0*/  ULDC.64 UR4, c[0x4][0x88] ;  /* 0x0100220000047ab9 */ /* 0x000fe20000000a00 */
[----:B0-----:R-:W-:Y:S02]  /*135b0*/  IMAD.U32 R4, RZ, RZ, UR6 ;  /* 0x00000006ff047e24 */ /* 0x001fe4000f8e00ff */
[----:B------:R-:W0:Y:S01]  /*135c0*/  LDC.64 R2, c[0x4][R2] ;  /* 0x0100000002027b82 */ /* 0x000e220000000a00 */
[----:B------:R-:W-:Y:S02]  /*135d0*/  IMAD.U32 R5, RZ, RZ, UR7 ;  /* 0x00000007ff057e24 */ /* 0x000fe4000f8e00ff */
[----:B------:R-:W-:Y:S02]  /*135e0*/  IMAD.U32 R6, RZ, RZ, UR8 ;  /* 0x00000008ff067e24 */ /* 0x000fe4000f8e00ff */
[----:B--2---:R-:W-:-:S02]  /*135f0*/  IMAD.U32 R7, RZ, RZ, UR9 ;  /* 0x00000009ff077e24 */ /* 0x004fc4000f8e00ff */
[----:B------:R-:W-:Y:S02]  /*13600*/  IMAD.U32 R10, RZ, RZ, UR4 ;  /* 0x00000004ff0a7e24 */ /* 0x000fe4000f8e00ff */
[----:B------:R-:W-:Y:S02]  /*13610*/  IMAD.U32 R11, RZ, RZ, UR5 ;  /* 0x00000005ff0b7e24 */ /* 0x000fe4000f8e00ff */
[----:B------:R-:W-:Y:S02]  /*13620*/  IMAD.MOV.U32 R8, RZ, RZ, 0x70 ;  /* 0x00000070ff087424 */ /* 0x000fe400078e00ff */
[----:B------:R-:W-:Y:S02]  /*13630*/  IMAD.MOV.U32 R12, RZ, RZ, 0x1 ;  /* 0x00000001ff0c7424 */ /* 0x000fe400078e00ff */
[----:B------:R-:W-:-:S07]  /*13640*/  IMAD.MOV.U32 R13, RZ, RZ, RZ ;  /* 0x000000ffff0d7224 */ /* 0x000fce00078e00ff */
[----:B------:R-:W-:-:S07]  /*13650*/  LEPC R20, `(.L_x_1361) ;  /* 0x000000001014794e */ /* 0x000fce0000000000 */
[----:B0-----:R-:W-:Y:S05]  /*13660*/  CALL.ABS.NOINC R2 ;  /* 0x0000000002007343 */ /* 0x001fea0003c00000 */
.L_x_1361:
[----:B------:R-:W-:Y:S05]  /*13670*/  BSYNC B6 ;  /* 0x0000000000067941 */ /* 0x000fea0003800000 */
.L_x_1360:
[----:B------:R-:W3:Y:S01]  /*13680*/  LDL.LU.64 R20, [R1+0x8] ;  /* 0x0000080001147983 */ /* 0x000ee20000300a00 */
[----:B------:R-:W-:Y:S01]  /*13690*/  LOP3.LUT P6, RZ, R23, 0x80, RZ, 0xc0, !PT ;  /* 0x0000008017ff7812 */ /* 0x000fe200078cc0ff */
[----:B------:R-:W-:Y:S01]  /*136a0*/  IMAD.MOV.U32 R3, RZ, RZ, R35 ;  /* 0x000000ffff037224 */ /* 0x000fe200078e0023 */
[----:B------:R-:W-:Y:S01]  /*136b0*/  SHF.R.S32.HI R0, RZ, 0x1f, R19 ;  /* 0x0000001fff007819 */ /* 0x000fe20000011413 */
[----:B------:R-:W-:Y:S01]  /*136c0*/  ULDC.64 UR4, c[0x0][0x2d8] ;  /* 0x0000b60000047ab9 */ /* 0x000fe20000000a00 */
[----:B0-----:R-:W-:Y:S01]  /*136d0*/  SEL R4, R19, RZ, !P6 ;  /* 0x000000ff13047207 */ /* 0x001fe20007000000 */
[----:B------:R-:W-:Y:S01]  /*136e0*/  ULDC.64 UR6, c[0x0][0x2e0] ;  /* 0x0000b80000067ab9 */ /* 0x000fe20000000a00 */
[----:B------:R-:W-:Y:S01]  /*136f0*/  SEL R0, R0, RZ, !P6 ;  /* 0x000000ff00007207 */ /* 0x000fe20007000000 */
[----:B------:R-:W0:Y:S04]  /*13700*/  S2R R8, SR_TID.X ;  /* 0x0000000000087919 */ /* 0x000e280000002100 */
[----:B------:R-:W-:-:S04]  /*13710*/  IMAD R0, R0, UR6, RZ ;  /* 0x0000000600007c24 */ /* 0x000fc8000f8e02ff */
[----:B------:R-:W-:Y:S02]  /*13720*/  IMAD R5, R4, UR7, R0 ;  /* 0x0000000704057c24 */ /* 0x000fe4000f8e0200 */
[----:B0-----:R-:W-:-:S05]  /*13730*/  IMAD.SHL.U32 R8, R8, 0x8, RZ ;  /* 0x0000000808087824 */ /* 0x001fca00078e00ff */
[----:B------:R-:W-:Y:S01]  /*13740*/  LOP3.LUT R8, R8, 0x38, RZ, 0xc0, !PT ;  /* 0x0000003808087812 */ /* 0x000fe200078ec0ff */
[----:B---3--:R-:W-:Y:S01]  /*13750*/  IMAD.MOV.U32 R2, RZ, RZ, R20 ;  /* 0x000000ffff027224 */ /* 0x008fe200078e0014 */
[----:B------:R-:W0:Y:S01]  /*13760*/  LDC R21, c[0x0][0x448] ;  /* 0x00011200ff157b82 */ /* 0x000e220000000800 */
[----:B------:R-:W1:Y:S02]  /*13770*/  S2R R20, SR_TID.X ;  /* 0x0000000000147919 */ /* 0x000e640000002100 */
[----:B------:R-:W-:-:S04]  /*13780*/  IMAD.WIDE.U32 R2, R24, UR4, R2 ;  /* 0x0000000418027c25 */ /* 0x000fc8000f8e0002 */
[----:B------:R-:W-:Y:S01]  /*13790*/  IMAD R3, R24, UR5, R3 ;  /* 0x0000000518037c24 */ /* 0x000fe2000f8e0203 */
[----:B------:R-:W-:Y:S01]  /*137a0*/  ULDC.64 UR4, c[0x0][0x2d0] ;  /* 0x0000b40000047ab9 */ /* 0x000fe20000000a00 */
[----:B------:R-:W-:-:S04]  /*137b0*/  IMAD.WIDE.U32 R2, R4, UR6, R2 ;  /* 0x0000000604027c25 */ /* 0x000fc8000f8e0002 */
[----:B------:R-:W-:Y:S01]  /*137c0*/  IMAD.IADD R3, R3, 0x1, R5 ;  /* 0x0000000103037824 */ /* 0x000fe200078e0205 */
[----:B0-----:R-:W-:Y:S02]  /*137d0*/  ISETP.NE.AND P6, PT, R21, 0x1, PT ;  /* 0x000000011500780c */ /* 0x001fe40003fc5270 */
[----:B-1----:R-:W-:-:S04]  /*137e0*/  LOP3.LUT R20, R20, 0x7f, RZ, 0xc0, !PT ;  /* 0x0000007f14147812 */ /* 0x002fc800078ec0ff */
[----:B------:R-:W-:-:S07]  /*137f0*/  SHF.R.U32.HI R21, RZ, 0x3, R20 ;  /* 0x00000003ff157819 */ /* 0x000fce0000011614 */
[----:B--2---:R-:W0:Y:S01]  /*13800*/  @P6 LDC R7, c[0x0][0x44c] ;  /* 0x00011300ff076b82 */ /* 0x004e220000000800 */
[----:B------:R-:W1:Y:S07]  /*13810*/  S2R R20, SR_TID.X ;  /* 0x0000000000147919 */ /* 0x000e6e0000002100 */
[----:B------:R-:W2:Y:S01]  /*13820*/  @P6 LDC R6, c[0x0][0x450] ;  /* 0x00011400ff066b82 */ /* 0x000ea20000000800 */
[----:B-1----:R-:W-:-:S05]  /*13830*/  IMAD.SHL.U32 R20, R20, 0x10, RZ ;  /* 0x0000001014147824 */ /* 0x002fca00078e00ff */
[----:B------:R-:W-:Y:S02]  /*13840*/  LOP3.LUT R20, R21, 0x70, R20, 0xf8, !PT ;  /* 0x0000007015147812 */ /* 0x000fe400078ef814 */
[----:B------:R-:W1:Y:S03]  /*13850*/  S2R R21, SR_TID.X ;  /* 0x0000000000157919 */ /* 0x000e660000002100 */
[----:B------:R-:W-:Y:S02]  /*13860*/  IMAD.IADD R4, R20, 0x1, R27 ;  /* 0x0000000114047824 */ /* 0x000fe400078e021b */
[----:B------:R-:W3:Y:S02]  /*13870*/  S2R R20, SR_TID.X ;  /* 0x0000000000147919 */ /* 0x000ee40000002100 */
[----:B0-----:R-:W-:-:S04]  /*13880*/  @P6 IMAD.HI.U32 R7, R4, R7, RZ ;  /* 0x0000000704076227 */ /* 0x001fc800078e00ff */
[----:B------:R-:W-:Y:S01]  /*13890*/  IMAD.MOV.U32 R0, RZ, RZ, R4 ;  /* 0x000000ffff007224 */ /* 0x000fe200078e0004 */
[----:B--2---:R-:W-:Y:S02]  /*138a0*/  @P6 SHF.R.U32.HI R0, RZ, R6, R7 ;  /* 0x00000006ff006219 */ /* 0x004fe40000011607 */
[----:B------:R-:W0:Y:S03]  /*138b0*/  LDC R6, c[0x0][0x448] ;  /* 0x00011200ff067b82 */ /* 0x000e260000000800 */
[----:B------:R-:W-:Y:S02]  /*138c0*/  IMAD.MOV R5, RZ, RZ, -R0 ;  /* 0x000000ffff057224 */ /* 0x000fe400078e0a00 */
[----:B------:R-:W-:-:S04]  /*138d0*/  IMAD.WIDE.U32 R2, R0, UR4, R2 ;  /* 0x0000000400027c25 */ /* 0x000fc8000f8e0002 */
[----:B-1----:R-:W-:-:S05]  /*138e0*/  IMAD.SHL.U32 R21, R21, 0x8, RZ ;  /* 0x0000000815157824 */ /* 0x002fca00078e00ff */
[----:B------:R-:W-:Y:S01]  /*138f0*/  LOP3.LUT R21, R21, 0x38, RZ, 0xc0, !PT ;  /* 0x0000003815157812 */ /* 0x000fe200078ec0ff */
[----:B0-----:R-:W-:Y:S01]  /*13900*/  IMAD R4, R6, R5, R4 ;  /* 0x0000000506047224 */ /* 0x001fe200078e0204 */
[----:B------:R-:W-:Y:S02]  /*13910*/  SHF.R.S32.HI R5, RZ, 0x1f, R0 ;  /* 0x0000001fff057819 */ /* 0x000fe40000011400 */
[C---:B------:R-:W-:Y:S02]  /*13920*/  LOP3.LUT R9, R21.reuse, 0x40, RZ, 0xfc, !PT ;  /* 0x0000004015097812 */ /* 0x040fe400078efcff */
[----:B------:R-:W-:Y:S01]  /*13930*/  LOP3.LUT R10, R21, 0x80, RZ, 0xfc, !PT ;  /* 0x00000080150a7812 */ /* 0x000fe200078efcff */
[----:B------:R-:W-:Y:S01]  /*13940*/  IMAD R5, R5, UR4, RZ ;  /* 0x0000000405057c24 */ /* 0x000fe2000f8e02ff */
[----:B---3--:R-:W-:-:S03]  /*13950*/  LOP3.LUT R20, R20, 0x7f, RZ, 0xc0, !PT ;  /* 0x0000007f14147812 */ /* 0x008fc600078ec0ff */
[----:B------:R-:W-:Y:S01]  /*13960*/  IMAD R5, R0, UR5, R5 ;  /* 0x0000000500057c24 */ /* 0x000fe2000f8e0205 */
[----:B------:R-:W-:Y:S01]  /*13970*/  SHF.R.S32.HI R0, RZ, 0x1f, R4 ;  /* 0x0000001fff007819 */ /* 0x000fe20000011404 */
[----:B------:R-:W-:Y:S02]  /*13980*/  ULDC.64 UR4, c[0x0][0x2c8] ;  /* 0x0000b20000047ab9 */ /* 0x000fe40000000a00 */
[----:B------:R-:W-:Y:S02]  /*13990*/  IMAD.IADD R3, R3, 0x1, R5 ;  /* 0x0000000103037824 */ /* 0x000fe400078e0205 */
[----:B------:R-:W-:Y:S02]  /*139a0*/  IMAD R5, R0, UR4, RZ ;  /* 0x0000000400057c24 */ /* 0x000fe4000f8e02ff */
[----:B------:R-:W-:-:S04]  /*139b0*/  IMAD.WIDE.U32 R2, R4, UR4, R2 ;  /* 0x0000000404027c25 */ /* 0x000fc8000f8e0002 */
[----:B------:R-:W-:Y:S01]  /*139c0*/  IMAD R0, R4, UR5, R5 ;  /* 0x0000000504007c24 */ /* 0x000fe2000f8e0205 */
[----:B------:R-:W-:-:S03]  /*139d0*/  ULDC.64 UR4, c[0x0][0x280] ;  /* 0x0000a00000047ab9 */ /* 0x000fc60000000a00 */
[----:B------:R-:W-:Y:S01]  /*139e0*/  IMAD.IADD R3, R3, 0x1, R0 ;  /* 0x0000000103037824 */ /* 0x000fe200078e0200 */
[----:B------:R-:W-:Y:S01]  /*139f0*/  LEA R0, P0, R2, UR4, 0x1 ;  /* 0x0000000402007c11 */ /* 0x000fe2000f8008ff */
[----:B------:R-:W-:Y:S02]  /*13a00*/  ULDC UR4, c[0x0][0x2b8] ;  /* 0x0000ae0000047ab9 */ /* 0x000fe40000000800 */
[----:B------:R-:W-:Y:S02]  /*13a10*/  ISETP.GE.AND P3, PT, R8, UR4, PT ;  /* 0x0000000408007c0c */ /* 0x000fe4000bf66270 */
[----:B------:R-:W-:Y:S01]  /*13a20*/  LEA.HI.X R4, R2, UR5, R3, 0x1, P0 ;  /* 0x0000000502047c11 */ /* 0x000fe200080f0c03 */
[----:B------:R-:W-:Y:S01]  /*13a30*/  UMOV UR5, 0xffffffff ;  /* 0xffffffff00057882 */ /* 0x000fe20000000000 */
[----:B------:R-:W-:Y:S02]  /*13a40*/  ISETP.GE.AND P2, PT, R9, UR4, PT ;  /* 0x0000000409007c0c */ /* 0x000fe4000bf46270 */
[----:B------:R-:W-:-:S02]  /*13a50*/  ISETP.GE.AND P0, PT, R10, UR4, PT ;  /* 0x000000040a007c0c */ /* 0x000fc4000bf06270 */
[----:B------:R-:W-:Y:S01]  /*13a60*/  SHF.R.U32.HI R9, RZ, 0x3, R20 ;  /* 0x00000003ff097819 */ /* 0x000fe20000011614 */
[----:B------:R-:W-:Y:S10]  /*13a70*/  BRA.DIV UR5, `(.L_x_1362) ;  /* 0x0000003e05b47947 */ /* 0x000ff4000b800000 */
[----:B------:R-:W0:Y:S01]  /*13a80*/  SHFL.IDX PT, R14, R0, RZ, 0x181f ;  /* 0x00181fff000e7589 */ /* 0x000e2200000e0000 */
[----:B------:R-:W-:Y:S02]  /*13a90*/  IMAD R30, R30, R6, RZ ;  /* 0x000000061e1e7224 */ /* 0x000fe400078e02ff */
        /* <DEDUP_REMOVED lines=72> */
[----:B------:R-:W-:Y:S01]  /*13f20*/  @!P1 IMAD.MOV.U32 R3, RZ, RZ, R5 ;  /* 0x000000ffff039224 */ /* 0x000fe200078e0005 */
[----:B------:R1:W2:Y:S04]  /*13f30*/  SHFL.IDX PT, R14, R0, 0x7, 0x181f ;  /* 0x00f81f00000e7f89 */ /* 0x0002a800000e0000 */
[----:B------:R1:W-:Y:S04]  /*13f40*/  @!P1 LDGSTS.E.BYPASS.LTC128B.128 [R33+0xf400], desc[UR36][R2.64], !P3 ;  /* 0x0f40000002219fae */ /* 0x0003e8000d901d64 */
[----:B------:R1:W-:Y:S04]  /*13f50*/  @!P1 LDGSTS.E.BYPASS.LTC128B.128 [R33+0x13400], desc[UR36][R2.64+0x80], !P2 ;  /* 0x1340008002219fae */ /* 0x0003e8000d101d64 */
[----:B0-----:R1:W-:Y:S02]  /*13f60*/  @!P1 LDGSTS.E.BYPASS.LTC128B.128 [R33+0x17400], desc[UR36][R2.64+0x100], !P0 ;  /* 0x1740010002219fae */ /* 0x0013e4000c101d64 */
.L_x_1453:
[----:B------:R-:W-:Y:S01]  /*13f70*/  VIADD R27, R27, 0x70 ;  /* 0x000000701b1b7836 */ /* 0x000fe20000000000 */
[----:B------:R-:W-:Y:S04]  /*13f80*/  BSSY B0, `(.L_x_1363) ;  /* 0x000000b000007945 */ /* 0x000fe80003800000 */
[----:B------:R-:W-:-:S13]  /*13f90*/  ISETP.GE.AND P1, PT, R27, R30, PT ;  /* 0x0000001e1b00720c */ /* 0x000fda0003f26270 */
[----:B------:R-:W-:Y:S05]  /*13fa0*/  @P1 BRA `(.L_x_1364) ;  /* 0x0000000000201947 */ /* 0x000fea0003800000 */
[----:B-12---:R-:W-:-:S05]  /*13fb0*/  LEA R2, P1, R8, R14, 0x1 ;  /* 0x0000000e08027211 */ /* 0x006fca00078208ff */
[----:B------:R-:W-:-:S05]  /*13fc0*/  IMAD.X R3, RZ, RZ, R4, P1 ;  /* 0x000000ffff037224 */ /* 0x000fca00008e0604 */
[----:B------:R-:W-:Y:S01]  /*13fd0*/  @!PT LDS RZ, [RZ] ;  /* 0x00000000fffff984 */ /* 0x000fe20000000800 */
[----:B------:R-:W-:Y:S01]  /*13fe0*/  @!PT LDS RZ, [RZ] ;  /* 0x00000000fffff984 */ /* 0x000fe20000000800 */
[----:B------:R-:W-:Y:S01]  /*13ff0*/  @!PT LDS RZ, [RZ] ;  /* 0x00000000fffff984 */ /* 0x000fe20000000800 */
[----:B------:R0:W-:Y:S04]  /*14000*/  LDGSTS.E.BYPASS.LTC128B.128 [R33+0xfc00], desc[UR36][R2.64], !P3 ;  /* 0x0fc0000002217fae */ /* 0x0001e8000d901d64 */
[----:B------:R0:W-:Y:S04]  /*14010*/  LDGSTS.E.BYPASS.LTC128B.128 [R33+0x13c00], desc[UR36][R2.64+0x80], !P2 ;  /* 0x13c0008002217fae */ /* 0x0001e8000d101d64 */
[----:B------:R0:W-:Y:S02]  /*14020*/  LDGSTS.E.BYPASS.LTC128B.128 [R33+0x17c00], desc[UR36][R2.64+0x100], !P0 ;  /* 0x17c0010002217fae */ /* 0x0001e4000c101d64 */
.L_x_1364:
[----:B------:R-:W-:Y:S05]  /*14030*/  BSYNC B0 ;  /* 0x0000000000007941 */ /* 0x000fea0003800000 */
.L_x_1363:
[----:B------:R-:W-:Y:S01]  /*14040*/  NOP ;  /* 0x0000000000007918 */ /* 0x000fe20000000000 */
[----:B------:R-:W-:-:S13]  /*14050*/  PLOP3.LUT P0, PT, PT, PT, PT, 0x80, 0x0 ;  /* 0x000000000000781c */ /* 0x000fda0003f0f070 */
.L_x_1365:
[----:B------:R-:W-:Y:S02]  /*14060*/  PLOP3.LUT P1, PT, P1, P0, PT, 0xa2, 0x0 ;  /* 0x000000000000781c */ /* 0x000fe40000f21472 */
[----:B------:R-:W-:-:S08]  /*14070*/  @P0 R2UR P1, UR4, R22 ;  /* 0x00000000160402ca */ /* 0x000fd00000020000 */
[----:B------:R-:W-:-:S05]  /*14080*/  @P0 PLOP3.LUT P0, PT, P1, PT, PT, 0x80, 0x0 ;  /* 0x000000000000081c */ /* 0x000fca0000f0f070 */
[----:B------:R-:W-:Y:S01]  /*14090*/  @!P1 SYNCS.ARRIVE.TRANS64.RED.A0T1 RZ, [UR4+0x2a800], RZ ;  /* 0x02a800ffffff99a7 */ /* 0x000fe20008200404 */
[----:B------:R-:W-:Y:S07]  /*140a0*/  @!P1 ARRIVES.LDGSTSBAR.64.TRANSCNT [UR4+0x2a800] ;  /* 0x02a80000ff0099b0 */ /* 0x000fee0008000a84 */
[----:B------:R-:W-:Y:S05]  /*140b0*/  @P0 BRA.U.ANY `(.L_x_1365) ;  /* 0xfffffffd00e80947 */ /* 0x000fea000393ffff */
[----:B01----:R-:W3:Y:S04]  /*140c0*/  LDL.LU R3, [R1+0x10] ;  /* 0x0000100001037983 */ /* 0x003ee80000300800 */
        /* <DEDUP_REMOVED lines=13> */
.L_x_1454:
[----:B------:R-:W-:Y:S05]  /*141a0*/  BSYNC B0 ;  /* 0x0000000000007941 */ /* 0x000fea0003800000 */
.L_x_1366:
[----:B------:R-:W-:Y:S01]  /*141b0*/  ISETP.GE.AND P0, PT, R0, R36, PT ;  /* 0x000000240000720c */ /* 0x000fe20003f06270 */
[----:B------:R-:W-:-:S12]  /*141c0*/  BSSY B0, `(.L_x_1368) ;  /* 0x00000f6000007945 */ /* 0x000fd80003800000 */
[----:B------:R-:W-:Y:S05]  /*141d0*/  @!P0 BRA `(.L_x_1369) ;  /* 0x0000000c00d08947 */ /* 0x000fea0003800000 */
[----:B------:R-:W-:Y:S02]  /*141e0*/  IMAD.MOV.U32 R10, RZ, RZ, R26 ;  /* 0x000000ffff0a7224 */ /* 0x000fe400078e001a */
[----:B------:R-:W-:Y:S02]  /*141f0*/  IMAD.MOV.U32 R20, RZ, RZ, R28 ;  /* 0x000000ffff147224 */ /* 0x000fe400078e001c */
[----:B------:R-:W-:-:S07]  /*14200*/  IMAD.MOV.U32 R30, RZ, RZ, R25 ;  /* 0x000000ffff1e7224 */ /* 0x000fce00078e0019 */
.L_x_1382:
        /* <DEDUP_REMOVED lines=15> */
[----:B0-----:R-:W-:-:S04]  /*14300*/  @P0 IMAD.HI.U32 R3, R7, R6, RZ ;  /* 0x0000000607030227 */ /* 0x001fc800078e00ff */
[----:B------:R-:W-:Y:S01]  /*14310*/  IMAD.MOV.U32 R6, RZ, RZ, R7 ;  /* 0x000000ffff067224 */ /* 0x000fe200078e0007 */
        /* <DEDUP_REMOVED lines=25> */
.L_x_1370:
[----:B------:R-:W-:Y:S01]  /*144b0*/  IMAD R6, R26, 0x8, R22 ;  /* 0x000000081a067824 */ /* 0x000fe200078e0216 */
[----:B------:R-:W-:Y:S01]  /*144c0*/  SHF.L.U32 R3, R28, 0x1f, RZ ;  /* 0x0000001f1c037819 */ /* 0x000fe200000006ff */
[----:B------:R-:W-:Y:S03]  /*144d0*/  BSSY B1, `(.L_x_1371) ;  /* 0x0000003000017945 */ /* 0x000fe60003800000 */
[----:B------:R-:W0:Y:S02]  /*144e0*/  SYNCS.PHASECHK.TRANS64.TRYWAIT P0, [R6+URZ+0x2a840], R3 ;  /* 0x02a84003060075a7 */ /* 0x000e24000800017f */
[----:B0-----:R-:W-:Y:S05]  /*144f0*/  @!P0 BRA `(.L_x_1372) ;  /* 0x0000003c00c48947 */ /* 0x001fea0003800000 */
.L_x_1455:
[----:B------:R-:W-:Y:S05]  /*14500*/  BSYNC B1 ;  /* 0x0000000000017941 */ /* 0x000fea0003800000 */
.L_x_1371:
[----:B------:R-:W-:Y:S01]  /*14510*/  SHF.R.S32.HI R21, RZ, 0x1f, R7 ;  /* 0x0000001fff157819 */ /* 0x000fe20000011407 */
[----:B------:R-:W-:Y:S01]  /*14520*/  ULDC.64 UR4, c[0x0][0x300] ;  /* 0x0000c00000047ab9 */ /* 0x000fe20000000a00 */
[----:B-----5:R-:W-:Y:S01]  /*14530*/  SHF.R.S32.HI R27, RZ, 0x1f, R8 ;  /* 0x0000001fff1b7819 */ /* 0x020fe20000011408 */
[----:B0-----:R-:W-:Y:S01]  /*14540*/  IMAD.WIDE.U32 R2, R7, UR4, RZ ;  /* 0x0000000407027c25 */ /* 0x001fe2000f8e00ff */
[----:B------:R-:W-:Y:S01]  /*14550*/  ULDC.64 UR6, c[0x0][0x2e8] ;  /* 0x0000ba0000067ab9 */ /* 0x000fe20000000a00 */
[----:B------:R-:W-:Y:S02]  /*14560*/  LOP3.LUT P3, RZ, R23, 0x4, RZ, 0xc0, !PT ;  /* 0x0000000417ff7812 */ /* 0x000fe4000786c0ff */
[----:B------:R-:W-:Y:S01]  /*14570*/  IMAD R0, R21, UR4, RZ ;  /* 0x0000000415007c24 */ /* 0x000fe2000f8e02ff */
[C---:B------:R-:W-:Y:S01]  /*14580*/  LOP3.LUT P2, RZ, R23.reuse, 0x2, RZ, 0xc0, !PT ;  /* 0x0000000217ff7812 */ /* 0x040fe2000784c0ff */
        /* <DEDUP_REMOVED lines=19> */
[----:B------:R-:W3:Y:S04]  /*146c0*/  SHFL.IDX PT, R3, R5, RZ, 0x181f ;  /* 0x00181fff05037589 */ /* 0x000ee800000e0000 */
[----:B------:R-:W-:Y:S01]  /*146d0*/  SHFL.IDX PT, R35, R5, 0x2, 0x181f ;  /* 0x00581f0005237f89 */ /* 0x000fe200000e0000 */
[----:B0-----:R-:W-:-:S05]  /*146e0*/  IMAD.SHL.U32 R11, R11, 0x8, RZ ;  /* 0x000000080b0b7824 */ /* 0x001fca00078e00ff */
[----:B------:R-:W-:-:S05]  /*146f0*/  LOP3.LUT R11, R11, 0x38, RZ, 0xc0, !PT ;  /* 0x000000380b0b7812 */ /* 0x000fca00078ec0ff */
[----:B------:R-:W-:-:S05]  /*14700*/  IMAD.SHL.U32 R0, R11, 0x2, RZ ;  /* 0x000000020b007824 */ /* 0x000fca00078e00ff */
[----:B-1----:R-:W-:-:S05]  /*14710*/  IADD3 R2, P0, R2, R0, RZ ;  /* 0x0000000002027210 */ /* 0x002fca0007f1e0ff */
[----:B---3--:R-:W-:-:S05]  /*14720*/  IMAD.X R3, RZ, RZ, R3, P0 ;  /* 0x000000ffff037224 */ /* 0x008fca00000e0603 */
        /* <DEDUP_REMOVED lines=32> */
.L_x_1469:
        /* <DEDUP_REMOVED lines=10> */
.L_x_1374:
        /* <DEDUP_REMOVED lines=10> */
.L_x_1375:
[----:B------:R3:W-:Y:S01]  /*14a70*/  SYNCS.ARRIVE.TRANS64.A1T0 RZ, [R6+URZ+0x2a830], RZ ;  /* 0x02a830ff06ff79a7 */ /* 0x0007e2000810003f */
[----:B------:R-:W-:Y:S05]  /*14a80*/  @!P2 BRA `(.L_x_1376) ;  /* 0x000000000004a947 */ /* 0x000fea0003800000 */
[----:B------:R-:W-:Y:S01]  /*14a90*/  BPT.TRAP 0x1 ;  /* 0x000000040000795c */ /* 0x000fe20000300000 */
.L_x_1376:
[----:B-1----:R-:W-:Y:S01]  /*14aa0*/  SHF.L.U32 R2, R20, 0x1f, RZ ;  /* 0x0000001f14027819 */ /* 0x002fe200000006ff */
[----:B------:R-:W-:Y:S01]  /*14ab0*/  IMAD R4, R10, 0x8, R22 ;  /* 0x000000080a047824 */ /* 0x000fe200078e0216 */
[----:B------:R-:W-:Y:S03]  /*14ac0*/  BSSY B1, `(.L_x_1377) ;  /* 0x0000003000017945 */ /* 0x000fe60003800000 */
[----:B------:R-:W1:Y:S02]  /*14ad0*/  SYNCS.PHASECHK.TRANS64.TRYWAIT P0, [R4+URZ+0x2a860], R2 ;  /* 0x02a86002040075a7 */ /* 0x000e64000800017f */
[----:B-1----:R-:W-:Y:S05]  /*14ae0*/  @!P0 BRA `(.L_x_1378) ;  /* 0x0000004000388947 */ /* 0x002fea0003800000 */
.L_x_1470:
[----:B------:R-:W-:Y:S05]  /*14af0*/  BSYNC B1 ;  /* 0x0000000000017941 */ /* 0x000fea0003800000 */
.L_x_1377:
        /* <DEDUP_REMOVED lines=10> */
[----:B------:R-:W-:-:S03]  /*14ba0*/  IMAD R5, R5, 0x2, R22 ;  /* 0x0000000205057824 */ /* 0x000fc600078e0216 */
        /* <DEDUP_REMOVED lines=42> */
.L_x_1484:
[C---:B------:R-:W-:Y:S01]  /*14e50*/  ISETP.LT.OR P1, PT, R6.reuse, 0x51, !P1 ;  /* 0x000000510600780c */ /* 0x040fe20004f21670 */
[----:B------:R-:W-:Y:S01]  /*14e60*/  ULDC.64 UR4, c[0x0][0x328] ;  /* 0x0000ca0000047ab9 */ /* 0x000fe20000000a00 */
[----:B------:R-:W-:Y:S02]  /*14e70*/  ISETP.LT.OR P0, PT, R6, 0x51, !P0 ;  /* 0x000000510600780c */ /* 0x000fe40004701670 */
[----:B01----:R-:W-:Y:S01]  /*14e80*/  IADD3 R2, P2, R14, R0, RZ ;  /* 0x000000000e027210 */ /* 0x003fe20007f5e0ff */
[----:B------:R-:W-:-:S04]  /*14e90*/  IMAD R0, R21, UR4, RZ ;  /* 0x0000000415007c24 */ /* 0x000fc8000f8e02ff */
[----:B------:R-:W-:Y:S02]  /*14ea0*/  IMAD.X R3, RZ, RZ, R18, P2 ;  /* 0x000000ffff037224 */ /* 0x000fe400010e0612 */
[----:B------:R-:W-:-:S03]  /*14eb0*/  IMAD R9, R7, UR5, R0 ;  /* 0x0000000507097c24 */ /* 0x000fc6000f8e0200 */
        /* <DEDUP_REMOVED lines=14> */
.L_x_1380:
        /* <DEDUP_REMOVED lines=10> */
.L_x_1381:
[----:B------:R-:W-:Y:S01]  /*15040*/  IMAD.MOV.U32 R3, RZ, RZ, R27 ;  /* 0x000000ffff037224 */ /* 0x000fe200078e001b */
[----:B------:R-:W-:Y:S01]  /*15050*/  ULDC.64 UR4, c[0x0][0x330] ;  /* 0x0000cc0000047ab9 */ /* 0x000fe20000000a00 */
[----:B------:R-:W-:Y:S01]  /*15060*/  ULDC.64 UR6, c[0x0][0x318] ;  /* 0x0000c60000067ab9 */ /* 0x000fe20000000a00 */
[----:B------:R1:W-:Y:S01]  /*15070*/  SYNCS.ARRIVE.TRANS64.A1T0 RZ, [R4+URZ+0x2a850], RZ ;  /* 0x02a850ff04ff79a7 */ /* 0x0003e2000810003f */
[----:B------:R-:W-:-:S04]  /*15080*/  IMAD.WIDE.U32 R2, R24, UR4, R2 ;  /* 0x0000000418027c25 */ /* 0x000fc8000f8e0002 */
[----:B------:R-:W-:Y:S01]  /*15090*/  IMAD R3, R24, UR5, R3 ;  /* 0x0000000518037c24 */ /* 0x000fe2000f8e0203 */
[C---:B------:R-:W-:Y:S01]  /*150a0*/  LEA R17, P0, R2.reuse, UR6, 0x1 ;  /* 0x0000000602117c11 */ /* 0x040fe2000f8008ff */
[C---:B------:R-:W-:Y:S02]  /*150b0*/  VIADD R0, R25.reuse, 0xffffffff ;  /* 0xffffffff19007836 */ /* 0x040fe40000000000 */
[----:B------:R-:W-:Y:S01]  /*150c0*/  IMAD.MOV.U32 R10, RZ, RZ, R26 ;  /* 0x000000ffff0a7224 */ /* 0x000fe200078e001a */
[----:B------:R-:W-:Y:S01]  /*150d0*/  LEA.HI.X R18, R2, UR7, R3, 0x1, P0 ;  /* 0x0000000702127c11 */ /* 0x000fe200080f0c03 */
[----:B------:R-:W-:Y:S01]  /*150e0*/  IMAD.MOV.U32 R20, RZ, RZ, R28 ;  /* 0x000000ffff147224 */ /* 0x000fe200078e001c */
[----:B------:R-:W-:Y:S01]  /*150f0*/  ISETP.GT.AND P0, PT, R25, R36, PT ;  /* 0x000000241900720c */ /* 0x000fe20003f04270 */
[----:B------:R-:W-:-:S12]  /*15100*/  IMAD.MOV.U32 R30, RZ, RZ, R25 ;  /* 0x000000ffff1e7224 */ /* 0x000fd800078e0019 */
[----:B-1----:R-:W-:Y:S05]  /*15110*/  @P0 BRA `(.L_x_1382) ;  /* 0xfffffff0003c0947 */ /* 0x002fea000383ffff */
.L_x_1369:
[----:B------:R-:W-:Y:S05]  /*15120*/  BSYNC B0 ;  /* 0x0000000000007941 */ /* 0x000fea0003800000 */
.L_x_1368:
        /* <DEDUP_REMOVED lines=17> */
.L_x_1384:
[----:B------:R-:W-:Y:S05]  /*15240*/  BSYNC B0 ;  /* 0x0000000000007941 */ /* 0x000fea0003800000 */
.L_x_1383:
[----:B------:R-:W-:-:S13]  /*15250*/  LOP3.LUT P0, RZ, R23, 0x10, RZ, 0xc0, !PT ;  /* 0x0000001017ff7812 */ /* 0x000fda000780c0ff */
[----:B------:R-:W-:Y:S05]  /*15260*/  @!P0 BRA `(.L_x_1385) ;  /* 0x0000000000048947 */ /* 0x000fea0003800000 */
[----:B------:R-:W-:Y:S01]  /*15270*/  BPT.TRAP 0x1 ;  /* 0x000000040000795c */ /* 0x000fe20000300000 */
.L_x_1385:
[----:B------:R-:W-:Y:S01]  /*15280*/  IMAD R0, R26, 0x8, R22 ;  /* 0x000000081a007824 */ /* 0x000fe200078e0216 */
[----:B0-----:R-:W-:Y:S01]  /*15290*/  SHF.L.U32 R3, R28, 0x1f, RZ ;  /* 0x0000001f1c037819 */ /* 0x001fe200000006ff */
[----:B------:R-:W-:Y:S01]  /*152a0*/  BSSY B0, `(.L_x_1386) ;  /* 0x0000004000007945 */ /* 0x000fe20003800000 */
[----:B------:R-:W-:Y:S02]  /*152b0*/  IMAD R6, R25, -0x60, R34 ;  /* 0xffffffa019067824 */ /* 0x000fe400078e0222 */
[----:B------:R-:W0:Y:S02]  /*152c0*/  SYNCS.PHASECHK.TRANS64.TRYWAIT P0, [R0+URZ+0x2a860], R3 ;  /* 0x02a86003000075a7 */ /* 0x000e24000800017f */
[----:B0-----:R-:W-:Y:S05]  /*152d0*/  @!P0 BRA `(.L_x_1387) ;  /* 0x00000040003c8947 */ /* 0x001fea0003800000 */
.L_x_1485:
[----:B------:R-:W-:Y:S05]  /*152e0*/  BSYNC B0 ;  /* 0x0000000000007941 */ /* 0x000fea0003800000 */
.L_x_1386:
        /* <DEDUP_REMOVED lines=8> */
[----:B------:R-:W-:Y:S01]  /*15370*/  LOP3.LUT R2, R29, 0x1, RZ, 0xc0, !PT ;  /* 0x000000011d027812 */ /* 0x000fe200078ec0ff */
[----:B------:R-:W-:Y:S01]  /*15380*/  IMAD R4, R7, 0x2, R22 ;  /* 0x0000000207047824 */ /* 0x000fe200078e0216 */
[----:B------:R-:W-:Y:S01]  /*15390*/  LOP3.LUT P0, RZ, R29, 0x2, RZ, 0xc0, !PT ;  /* 0x000000021dff7812 */ /* 0x000fe2000780c0ff */
[----:B--2---:R-:W2:Y:S01]  /*153a0*/  SHFL.IDX PT, R14, R17, RZ, 0x181f ;  /* 0x00181fff110e7589 */ /* 0x004ea200000e0000 */
        /* <DEDUP_REMOVED lines=45> */
.L_x_1499:
        /* <DEDUP_REMOVED lines=11> */
.L_x_1389:
        /* <DEDUP_REMOVED lines=10> */
.L_x_1390:
[----:B------:R1:W-:Y:S01]  /*157d0*/  SYNCS.ARRIVE.TRANS64.A1T0 RZ, [R0+URZ+0x2a850], RZ ;  /* 0x02a850ff00ff79a7 */ /* 0x0003e2000810003f */
[----:B------:R-:W-:-:S05]  /*157e0*/  VIADD R26, R26, 0x1 ;  /* 0x000000011a1a7836 */ /* 0x000fca0000000000 */
[----:B------:R-:W-:-:S04]  /*157f0*/  ISETP.NE.AND P0, PT, R26, 0x2, PT ;  /* 0x000000021a00780c */ /* 0x000fc80003f05270 */
[----:B0-----:R-:W-:Y:S02]  /*15800*/  SEL R3, RZ, 0x1, P0 ;  /* 0x00000001ff037807 */ /* 0x001fe40000000000 */
[----:B------:R-:W-:Y:S02]  /*15810*/  SEL R26, R26, RZ, P0 ;  /* 0x000000ff1a1a7207 */ /* 0x000fe40000000000 */
[----:B-1----:R-:W-:-:S07]  /*15820*/  LOP3.LUT R28, R28, R3, RZ, 0x3c, !PT ;  /* 0x000000031c1c7212 */ /* 0x002fce00078e3cff */
.L_x_1347:
[----:B------:R-:W-:Y:S05]  /*15830*/  BSYNC B7 ;  /* 0x0000000000077941 */ /* 0x000fea0003800000 */
.L_x_1345:
        /* <DEDUP_REMOVED lines=11> */
.L_x_1391:
        /* <DEDUP_REMOVED lines=43> */
.L_x_1509:
[----:B------:R-:W-:Y:S02]  /*15ba0*/  ULDC UR4, c[0x0][0xc38] ;  /* 0x00030e0000047ab9 */ /* 0x000fe40000000800 */
[----:B------:R-:W-:-:S04]  /*15bb0*/  IMAD.U32 R5, RZ, RZ, UR4 ;  /* 0x00000004ff057e24 */ /* 0x000fc8000f8e00ff */
[----:B-1----:R-:W-:-:S04]  /*15bc0*/  IMAD R14, R14, R5, RZ ;  /* 0x000000050e0e7224 */ /* 0x002fc800078e02ff */
[----:B------:R-:W-:-:S05]  /*15bd0*/  IMAD.IADD R7, R7, 0x1, R14 ;  /* 0x0000000107077824 */ /* 0x000fca00078e020e */
[----:B------:R-:W-:-:S13]  /*15be0*/  ISETP.GT.AND P6, PT, R7, R0, PT ;  /* 0x000000000700720c */ /* 0x000fda0003fc4270 */
[----:B------:R-:W-:Y:S05]  /*15bf0*/  @P6 BRA `(.L_x_1394) ;  /* 0x0000000000a46947 */ /* 0x000fea0003800000 */
.L_x_1397:
        /* <DEDUP_REMOVED lines=35> */
.L_x_1517:
[----:B------:R-:W-:Y:S02]  /*15e30*/  ULDC UR4, c[0x0][0xc38] ;  /* 0x00030e0000047ab9 */ /* 0x000fe40000000800 */
[----:B------:R-:W-:-:S04]  /*15e40*/  IMAD.U32 R5, RZ, RZ, UR4 ;  /* 0x00000004ff057e24 */ /* 0x000fc8000f8e00ff */
[----:B-1----:R-:W-:-:S04]  /*15e50*/  IMAD R14, R14, R5, RZ ;  /* 0x000000050e0e7224 */ /* 0x002fc800078e02ff */
[----:B------:R-:W-:-:S05]  /*15e60*/  IMAD.IADD R7, R14, 0x1, R7 ;  /* 0x000000010e077824 */ /* 0x000fca00078e0207 */
[----:B------:R-:W-:-:S13]  /*15e70*/  ISETP.GT.AND P6, PT, R7, R0, PT ;  /* 0x000000000700720c */ /* 0x000fda0003fc4270 */
[----:B------:R-:W-:Y:S05]  /*15e80*/  @!P6 BRA `(.L_x_1397) ;  /* 0xfffffffc005ce947 */ /* 0x000fea000383ffff */
.L_x_1394:
[----:B------:R-:W-:Y:S01]  /*15e90*/  IMAD.IADD R7, R7, 0x1, -R14 ;  /* 0x0000000107077824 */ /* 0x000fe200078e0a0e */
[----:B------:R-:W-:-:S03]  /*15ea0*/  UMOV UR4, 0xffffffff ;  /* 0xffffffff00047882 */ /* 0x000fc60000000000 */
[----:B------:R-:W-:-:S05]  /*15eb0*/  IMAD R3, R2, R5, R7 ;  /* 0x0000000502037224 */ /* 0x000fca00078e0207 */
[----:B------:R-:W-:Y:S01]  /*15ec0*/  ISETP.GT.AND P6, PT, R3, R0, PT ;  /* 0x000000000300720c */ /* 0x000fe20003fc4270 */
[----:B------:R-:W-:-:S12]  /*15ed0*/  BRA.DIV UR4, `(.L_x_1398) ;  /* 0x0000004604307947 */ /* 0x000fd8000b800000 */
[----:B------:R-:W-:-:S04]  /*15ee0*/  VOTE.ANY R3, PT, !P6 ;  /* 0x0000000000037806 */ /* 0x000fc800070e0100 */
[----:B------:R-:W1:Y:S02]  /*15ef0*/  POPC R12, R3 ;  /* 0x00000003000c7309 */ /* 0x000e640000000000 */
[----:B-1----:R1:W2:Y:S01]  /*15f00*/  SHFL.IDX PT, R17, R17, R12, 0x1f ;  /* 0x00001f0c11117589 */ /* 0x0022a200000e0000 */
[----:B------:R-:W-:-:S03]  /*15f10*/  IMAD.IADD R19, R12, 0x1, R19 ;  /* 0x000000010c137824 */ /* 0x000fc600078e0213 */
[----:B------:R1:W3:Y:S04]  /*15f20*/  SHFL.IDX PT, R8, R8, R12, 0x1f ;  /* 0x00001f0c08087589 */ /* 0x0002e800000e0000 */
.L_x_1522:
[----:B------:R-:W-:-:S13]  /*15f30*/  ISETP.NE.AND P0, PT, R3, RZ, PT ;  /* 0x000000ff0300720c */ /* 0x000fda0003f05270 */
[----:B------:R-:W-:Y:S05]  /*15f40*/  @!P0 BRA `(.L_x_1399) ;  /* 0x0000000000108947 */ /* 0x000fea0003800000 */
[----:B------:R-:W-:Y:S01]  /*15f50*/  UMOV UR4, 0xffffffff ;  /* 0xffffffff00047882 */ /* 0x000fe20000000000 */
[----:B-1----:R-:W-:Y:S02]  /*15f60*/  VIADD R12, R12, 0xffffffff ;  /* 0xffffffff0c0c7836 */ /* 0x002fe40000000000 */
[----:B------:R-:W-:Y:S05]  /*15f70*/  BRA.DIV UR4, `(.L_x_1400) ;  /* 0x0000004604647947 */ /* 0x000fea000b800000 */
[----:B------:R4:W1:Y:S02]  /*15f80*/  SHFL.IDX PT, R6, R2, R12, 0x1f ;  /* 0x00001f0c02067589 */ /* 0x00086400000e0000 */
.L_x_1399:
[----:B---3--:R-:W-:Y:S01]  /*15f90*/  ISETP.NE.AND P0, PT, R8, 0x1, PT ;  /* 0x000000010800780c */ /* 0x008fe20003f05270 */
[----:B-1----:R-:W-:-:S04]  /*15fa0*/  IMAD R16, R6, R5, R7 ;  /* 0x0000000506107224 */ /* 0x002fc800078e0207 */
[----:B------:R-:W-:-:S08]  /*15fb0*/  IMAD.IADD R0, R0, 0x1, -R16 ;  /* 0x0000000100007824 */ /* 0x000fd000078e0a10 */
[----:B------:R-:W-:Y:S05]  /*15fc0*/  @!P0 BRA `(.L_x_1401) ;  /* 0x0000000000dc8947 */ /* 0x000fea0003800000 */
[-C--:B--2---:R-:W-:Y:S02]  /*15fd0*/  IABS R5, R17.reuse ;  /* 0x0000001100057213 */ /* 0x084fe40000000000 */
[----:B------:R-:W-:Y:S02]  /*15fe0*/  IABS R4, R8 ;  /* 0x0000000800047213 */ /* 0x000fe40000000000 */
[----:B------:R-:W1:Y:S08]  /*15ff0*/  I2F.RP R6, R5 ;  /* 0x0000000500067306 */ /* 0x000e700000209400 */
[----:B------:R-:W2:Y:S08]  /*16000*/  I2F.RP R7, R4 ;  /* 0x0000000400077306 */ /* 0x000eb00000209400 */
[----:B-1----:R-:W0:Y:S08]  /*16010*/  MUFU.RCP R6, R6 ;  /* 0x0000000600067308 */ /* 0x002e300000001000 */
[----:B--2---:R-:W-:Y:S01]  /*16020*/  MUFU.RCP R7, R7 ;  /* 0x0000000700077308 */ /* 0x004fe20000001000 */
[----:B0---4-:R-:W-:Y:S01]  /*16030*/  VIADD R2, R6, 0xffffffe ;  /* 0x0ffffffe06027836 */ /* 0x011fe20000000000 */
[----:B------:R-:W-:-:S06]  /*16040*/  IABS R6, R17 ;  /* 0x0000001100067213 */ /* 0x000fcc0000000000 */
[----:B------:R0:W1:Y:S02]  /*16050*/  F2I.FTZ.U32.TRUNC.NTZ R3, R2 ;  /* 0x0000000200037305 */ /* 0x000064000021f000 */
[----:B0-----:R-:W-:Y:S02]  /*16060*/  IMAD.MOV.U32 R2, RZ, RZ, RZ ;  /* 0x000000ffff027224 */ /* 0x001fe400078e00ff */
[----:B-1----:R-:W-:-:S04]  /*16070*/  IMAD.MOV R10, RZ, RZ, -R3 ;  /* 0x000000ffff0a7224 */ /* 0x002fc800078e0a03 */
[----:B------:R-:W-:-:S04]  /*16080*/  IMAD R9, R10, R5, RZ ;  /* 0x000000050a097224 */ /* 0x000fc800078e02ff */
[----:B------:R-:W-:Y:S01]  /*16090*/  IMAD.HI.U32 R3, R3, R9, R2 ;  /* 0x0000000903037227 */ /* 0x000fe200078e0002 */
[----:B------:R-:W-:-:S03]  /*160a0*/  IABS R2, R0 ;  /* 0x0000000000027213 */ /* 0x000fc60000000000 */
[----:B------:R-:W-:Y:S02]  /*160b0*/  IMAD.MOV R9, RZ, RZ, -R6 ;  /* 0x000000ffff097224 */ /* 0x000fe400078e0a06 */
[----:B------:R-:W-:-:S04]  /*160c0*/  IMAD.HI.U32 R6, R3, R2, RZ ;  /* 0x0000000203067227 */ /* 0x000fc800078e00ff */
[----:B------:R-:W-:Y:S02]  /*160d0*/  IMAD R2, R6, R9, R2 ;  /* 0x0000000906027224 */ /* 0x000fe400078e0202 */
[----:B------:R-:W-:-:S03]  /*160e0*/  VIADD R3, R7, 0xffffffe ;  /* 0x0ffffffe07037836 */ /* 0x000fc60000000000 */
[----:B------:R-:W-:-:S03]  /*160f0*/  ISETP.GT.U32.AND P1, PT, R5, R2, PT ;  /* 0x000000020500720c */ /* 0x000fc60003f24070 */
[----:B------:R-:W0:Y:S10]  /*16100*/  F2I.FTZ.U32.TRUNC.NTZ R3, R3 ;  /* 0x0000000300037305 */ /* 0x000e34000021f000 */
[----:B------:R-:W-:-:S02]  /*16110*/  @!P1 IMAD.IADD R2, R2, 0x1, -R5 ;  /* 0x0000000102029824 */ /* 0x000fc400078e0a05 */
[----:B------:R-:W-:Y:S01]  /*16120*/  @!P1 VIADD R6, R6, 0x1 ;  /* 0x0000000106069836 */ /* 0x000fe20000000000 */
[----:B------:R-:W-:Y:S02]  /*16130*/  ISETP.NE.AND P1, PT, R17, RZ, PT ;  /* 0x000000ff1100720c */ /* 0x000fe40003f25270 */
[----:B------:R-:W-:Y:S01]  /*16140*/  ISETP.GE.U32.AND P0, PT, R2, R5, PT ;  /* 0x000000050200720c */ /* 0x000fe20003f06070 */
[----:B0-----:R-:W-:Y:S02]  /*16150*/  IMAD.MOV R5, RZ, RZ, -R3 ;  /* 0x000000ffff057224 */ /* 0x001fe400078e0a03 */
[----:B------:R-:W-:Y:S02]  /*16160*/  IMAD.MOV.U32 R2, RZ, RZ, RZ ;  /* 0x000000ffff027224 */ /* 0x000fe400078e00ff */
[----:B------:R-:W-:-:S04]  /*16170*/  IMAD R5, R5, R4, RZ ;  /* 0x0000000405057224 */ /* 0x000fc800078e02ff */
[----:B------:R-:W-:Y:S01]  /*16180*/  IMAD.HI.U32 R5, R3, R5, R2 ;  /* 0x0000000503057227 */ /* 0x000fe200078e0002 */
[----:B------:R-:W-:Y:S02]  /*16190*/  LOP3.LUT R2, R0, R17, RZ, 0x3c, !PT ;  /* 0x0000001100027212 */ /* 0x000fe400078e3cff */
[----:B------:R-:W-:Y:S01]  /*161a0*/  IABS R3, R8 ;  /* 0x0000000800037213 */ /* 0x000fe20000000000 */
[----:B------:R-:W-:Y:S01]  /*161b0*/  @P0 VIADD R6, R6, 0x1 ;  /* 0x0000000106060836 */ /* 0x000fe20000000000 */
[----:B------:R-:W-:-:S03]  /*161c0*/  ISETP.GE.AND P2, PT, R2, RZ, PT ;  /* 0x000000ff0200720c */ /* 0x000fc60003f46270 */
[----:B------:R-:W-:-:S10]  /*161d0*/  IMAD.MOV R3, RZ, RZ, -R3 ;  /* 0x000000ffff037224 */ /* 0x000fd400078e0a03 */
[----:B------:R-:W-:Y:S01]  /*161e0*/  @!P2 IMAD.MOV R6, RZ, RZ, -R6 ;  /* 0x000000ffff06a224 */ /* 0x000fe200078e0a06 */
[----:B------:R-:W-:-:S04]  /*161f0*/  @!P1 LOP3.LUT R6, RZ, R17, RZ, 0x33, !PT ;  /* 0x00000011ff069212 */ /* 0x000fc800078e33ff */
[----:B------:R-:W-:-:S05]  /*16200*/  IABS R2, R6 ;  /* 0x0000000600027213 */ /* 0x000fca0000000000 */
[----:B------:R-:W-:-:S04]  /*16210*/  IMAD.HI.U32 R5, R5, R2, RZ ;  /* 0x0000000205057227 */ /* 0x000fc800078e00ff */
[----:B------:R-:W-:Y:S01]  /*16220*/  IMAD R3, R5, R3, R2 ;  /* 0x0000000305037224 */ /* 0x000fe200078e0202 */
[----:B------:R-:W-:-:S04]  /*16230*/  LOP3.LUT R2, R6, R8, RZ, 0x3c, !PT ;  /* 0x0000000806027212 */ /* 0x000fc800078e3cff */
[----:B------:R-:W-:Y:S02]  /*16240*/  ISETP.GT.U32.AND P1, PT, R4, R3, PT ;  /* 0x000000030400720c */ /* 0x000fe40003f24070 */
[----:B------:R-:W-:Y:S01]  /*16250*/  ISETP.GE.AND P2, PT, R2, RZ, PT ;  /* 0x000000ff0200720c */ /* 0x000fe20003f46270 */
[----:B------:R-:W-:-:S04]  /*16260*/  IMAD.MOV R2, RZ, RZ, -R6 ;  /* 0x000000ffff027224 */ /* 0x000fc800078e0a06 */
[----:B------:R-:W-:-:S06]  /*16270*/  IMAD R2, R17, R2, R0 ;  /* 0x0000000211027224 */ /* 0x000fcc00078e0200 */
[----:B------:R-:W-:Y:S02]  /*16280*/  @!P1 IMAD.IADD R3, R3, 0x1, -R4 ;  /* 0x0000000103039824 */ /* 0x000fe400078e0a04 */
[----:B------:R-:W-:Y:S01]  /*16290*/  @!P1 VIADD R5, R5, 0x1 ;  /* 0x0000000105059836 */ /* 0x000fe20000000000 */
[----:B------:R-:W-:Y:S02]  /*162a0*/  ISETP.NE.AND P1, PT, R8, RZ, PT ;  /* 0x000000ff0800720c */ /* 0x000fe40003f25270 */
[----:B------:R-:W-:-:S13]  /*162b0*/  ISETP.GE.U32.AND P0, PT, R3, R4, PT ;  /* 0x000000040300720c */ /* 0x000fda0003f06070 */
[----:B------:R-:W-:-:S04]  /*162c0*/  @P0 VIADD R5, R5, 0x1 ;  /* 0x0000000105050836 */ /* 0x000fc80000000000 */
[----:B------:R-:W-:Y:S01]  /*162d0*/  @!P2 IMAD.MOV R5, RZ, RZ, -R5 ;  /* 0x000000ffff05a224 */ /* 0x000fe200078e0a05 */
[----:B------:R-:W-:-:S05]  /*162e0*/  @!P1 LOP3.LUT R5, RZ, R8, RZ, 0x33, !PT ;  /* 0x00000008ff059212 */ /* 0x000fca00078e33ff */
[--C-:B------:R-:W-:Y:S02]  /*162f0*/  IMAD.MOV R3, RZ, RZ, -R5.reuse ;  /* 0x000000ffff037224 */ /* 0x100fe400078e0a05 */
[C---:B------:R-:W-:Y:S02]  /*16300*/  IMAD R5, R8.reuse, 0x1000000, R5 ;  /* 0x0100000008057824 */ /* 0x040fe400078e0205 */
[----:B------:R-:W-:-:S04]  /*16310*/  IMAD R8, R8, R3, R6 ;  /* 0x0000000308087224 */ /* 0x000fc800078e0206 */
[----:B------:R-:W-:Y:S01]  /*16320*/  IMAD R18, R8, 0x10000, R5 ;  /* 0x0001000008127824 */ /* 0x000fe200078e0205 */
[----:B------:R-:W-:Y:S06]  /*16330*/  BRA `(.L_x_1402) ;  /* 0x0000000000f07947 */ /* 0x000fec0003800000 */
.L_x_1401:
[----:B0---4-:R-:W0:Y:S02]  /*16340*/  LDC.64 R2, c[0x0][0xc90] ;  /* 0x00032400ff027b82 */ /* 0x011e240000000a00 */
[----:B0-----:R-:W-:-:S05]  /*16350*/  IMAD.WIDE R2, R19, 0x4, R2 ;  /* 0x0000000413027825 */ /* 0x001fca00078e0202 */
[----:B------:R0:W2:Y:S02]  /*16360*/  LDG.E R6, desc[UR36][R2.64] ;  /* 0x0000002402067981 */ /* 0x0000a4000c1e1900 */
[----:B0-----:R-:W-:Y:S02]  /*16370*/  IMAD.MOV.U32 R2, RZ, RZ, RZ ;  /* 0x000000ffff027224 */ /* 0x001fe400078e00ff */
[----:B--2---:R-:W-:-:S05]  /*16380*/  IMAD R7, R17, R6, RZ ;  /* 0x0000000611077224 */ /* 0x004fca00078e02ff */
[----:B------:R-:W-:-:S04]  /*16390*/  IABS R4, R7 ;  /* 0x0000000700047213 */ /* 0x000fc80000000000 */
[----:B------:R-:W0:Y:S08]  /*163a0*/  I2F.RP R8, R4 ;  /* 0x0000000400087306 */ /* 0x000e300000209400 */
[----:B0-----:R-:W0:Y:S02]  /*163b0*/  MUFU.RCP R8, R8 ;  /* 0x0000000800087308 */ /* 0x001e240000001000 */
[----:B0-----:R-:W-:-:S06]  /*163c0*/  VIADD R9, R8, 0xffffffe ;  /* 0x0ffffffe08097836 */ /* 0x001fcc0000000000 */
[----:B------:R-:W0:Y:S02]  /*163d0*/  F2I.FTZ.U32.TRUNC.NTZ R3, R9 ;  /* 0x0000000900037305 */ /* 0x000e24000021f000 */
[----:B0-----:R-:W-:-:S04]  /*163e0*/  IMAD.MOV R11, RZ, RZ, -R3 ;  /* 0x000000ffff0b7224 */ /* 0x001fc800078e0a03 */
[----:B------:R-:W-:-:S04]  /*163f0*/  IMAD R11, R11, R4, RZ ;  /* 0x000000040b0b7224 */ /* 0x000fc800078e02ff */
[----:B------:R-:W-:Y:S01]  /*16400*/  IMAD.HI.U32 R2, R3, R11, R2 ;  /* 0x0000000b03027227 */ /* 0x000fe200078e0002 */
[----:B------:R-:W-:Y:S02]  /*16410*/  IABS R11, R0 ;  /* 0x00000000000b7213 */ /* 0x000fe40000000000 */
[----:B------:R-:W-:-:S03]  /*16420*/  IABS R3, R7 ;  /* 0x0000000700037213 */ /* 0x000fc60000000000 */
[----:B------:R-:W-:-:S04]  /*16430*/  IMAD.HI.U32 R2, R2, R11, RZ ;  /* 0x0000000b02027227 */ /* 0x000fc800078e00ff */
[----:B------:R-:W-:-:S04]  /*16440*/  IMAD.MOV R3, RZ, RZ, -R3 ;  /* 0x000000ffff037224 */ /* 0x000fc800078e0a03 */
        /* <DEDUP_REMOVED lines=16> */
[----:B------:R-:W-:-:S04]  /*16550*/  VIADDMNMX R5, R3, R5, R6, PT ;  /* 0x0000000503057246 */ /* 0x000fc80003800106 */
[----:B------:R-:W-:-:S04]  /*16560*/  IABS R6, R5 ;  /* 0x0000000500067213 */ /* 0x000fc80000000000 */
[----:B------:R-:W0:Y:S08]  /*16570*/  I2F.RP R8, R6 ;  /* 0x0000000600087306 */ /* 0x000e300000209400 */
[----:B0-----:R-:W0:Y:S02]  /*16580*/  MUFU.RCP R8, R8 ;  /* 0x0000000800087308 */ /* 0x001e240000001000 */
[----:B0-----:R-:W-:Y:S01]  /*16590*/  VIADD R3, R8, 0xffffffe ;  /* 0x0ffffffe08037836 */ /* 0x001fe20000000000 */
[----:B------:R-:W-:-:S05]  /*165a0*/  IABS R8, R5 ;  /* 0x0000000500087213 */ /* 0x000fca0000000000 */
[----:B------:R-:W0:Y:S02]  /*165b0*/  F2I.FTZ.U32.TRUNC.NTZ R3, R3 ;  /* 0x0000000300037305 */ /* 0x000e24000021f000 */
[----:B0-----:R-:W-:-:S04]  /*165c0*/  IMAD.MOV R7, RZ, RZ, -R3 ;  /* 0x000000ffff077224 */ /* 0x001fc800078e0a03 */
[----:B------:R-:W-:-:S04]  /*165d0*/  IMAD R7, R7, R6, RZ ;  /* 0x0000000607077224 */ /* 0x000fc800078e02ff */
[----:B------:R-:W-:Y:S01]  /*165e0*/  IMAD.HI.U32 R2, R3, R7, R2 ;  /* 0x0000000703027227 */ /* 0x000fe200078e0002 */
[----:B------:R-:W-:-:S03]  /*165f0*/  IABS R7, R0 ;  /* 0x0000000000077213 */ /* 0x000fc60000000000 */
        /* <DEDUP_REMOVED lines=13> */
[----:B------:R-:W-:Y:S01]  /*166d0*/  @!P1 LOP3.LUT R2, RZ, R5, RZ, 0x33, !PT ;  /* 0x00000005ff029212 */ /* 0x000fe200078e33ff */
[----:B------:R-:W-:-:S04]  /*166e0*/  IMAD.MOV R5, RZ, RZ, -R5 ;  /* 0x000000ffff057224 */ /* 0x000fc800078e0a05 */
[----:B------:R-:W-:-:S07]  /*166f0*/  IMAD R18, R2, R5, R3 ;  /* 0x0000000502127224 */ /* 0x000fce00078e0203 */
.L_x_1402:
[----:B------:R-:W-:-:S05]  /*16700*/  LOP3.LUT R2, RZ, R2, RZ, 0x33, !PT ;  /* 0x00000002ff027212 */ /* 0x000fca00078e33ff */
[----:B------:R-:W-:Y:S01]  /*16710*/  IMAD.IADD R17, R17, 0x1, R2 ;  /* 0x0000000111117824 */ /* 0x000fe200078e0202 */
[----:B------:R-:W-:Y:S06]  /*16720*/  BRA `(.L_x_1403) ;  /* 0x00000000001c7947 */ /* 0x000fec0003800000 */
.L_x_1395:
[----:B------:R-:W-:Y:S01]  /*16730*/  UMOV UR4, URZ ;  /* 0x0000003f00047c82 */ /* 0x000fe20008000000 */
[----:B------:R-:W-:Y:S01]  /*16740*/  UMOV UR5, URZ ;  /* 0x0000003f00057c82 */ /* 0x000fe20008000000 */
[----:B------:R-:W-:Y:S01]  /*16750*/  ULDC UR6, c[0x0][0xc3c] ;  /* 0x00030f0000067ab9 */ /* 0x000fe20000000800 */
[----:B------:R-:W-:Y:S02]  /*16760*/  IMAD.MOV.U32 R16, RZ, RZ, R0 ;  /* 0x000000ffff107224 */ /* 0x000fe400078e0000 */
[----:B------:R-:W-:Y:S02]  /*16770*/  IMAD.U32 R17, RZ, RZ, UR4 ;  /* 0x00000004ff117e24 */ /* 0x000fe4000f8e00ff */
[----:B------:R-:W-:Y:S02]  /*16780*/  IMAD.U32 R18, RZ, RZ, UR5 ;  /* 0x00000005ff127e24 */ /* 0x000fe4000f8e00ff */
[----:B------:R-:W-:-:S07]  /*16790*/  IMAD.U32 R19, RZ, RZ, UR6 ;  /* 0x00000006ff137e24 */ /* 0x000fce000f8e00ff */
.L_x_1403:
        /* <DEDUP_REMOVED lines=10> */
.L_x_1392:
[----:B------:R-:W-:Y:S02]  /*16840*/  ULDC UR4, c[0x0][0xc3c] ;  /* 0x00030f0000047ab9 */ /* 0x000fe40000000800 */
[----:B-1----:R-:W-:-:S13]  /*16850*/  ISETP.GE.AND P0, PT, R19, UR4, PT ;  /* 0x0000000413007c0c */ /* 0x002fda000bf06270 */
[----:B------:R-:W-:Y:S05]  /*16860*/  @!P0 BRA `(.L_x_1404) ;  /* 0xffffffac00c88947 */ /* 0x000fea000383ffff */
[----:B------:R-:W-:Y:S05]  /*16870*/  BSYNC B8 ;  /* 0x0000000000087941 */ /* 0x000fea0003800000 */
.L_x_1331:
[----:B------:R-:W3:Y:S01]  /*16880*/  LDL.LU R0, [R1+0x10] ;  /* 0x0000100001007983 */ /* 0x000ee20000300800 */
[----:B------:R-:W-:Y:S01]  /*16890*/  BSSY B0, `(.L_x_1405) ;  /* 0x000000b000007945 */ /* 0x000fe20003800000 */
[----:B------:R-:W1:Y:S01]  /*168a0*/  S2R R5, SR_CgaCtaId ;  /* 0x0000000000057919 */ /* 0x000e620000008800 */
[----:B---3--:R-:W-:-:S05]  /*168b0*/  VIADD R0, R0, 0x1 ;  /* 0x0000000100007836 */ /* 0x008fca0000000000 */
[----:B0-----:R-:W-:-:S04]  /*168c0*/  LEA.HI R2, R0, R0, RZ, 0x1 ;  /* 0x0000000000027211 */ /* 0x001fc800078f08ff */
[----:B------:R-:W-:Y:S02]  /*168d0*/  LOP3.LUT R3, R2, 0xfffffffe, RZ, 0xc0, !PT ;  /* 0xfffffffe02037812 */ /* 0x000fe400078ec0ff */
[----:B------:R-:W-:-:S03]  /*168e0*/  MOV R2, 0x400 ;  /* 0x0000040000027802 */ /* 0x000fc60000000f00 */
[----:B------:R-:W-:Y:S01]  /*168f0*/  IMAD.IADD R0, R0, 0x1, -R3 ;  /* 0x0000000100007824 */ /* 0x000fe200078e0a03 */
[----:B-1----:R-:W-:-:S04]  /*16900*/  LEA R7, R5, R2, 0x18 ;  /* 0x0000000205077211 */ /* 0x002fc800078ec0ff */
[----:B------:R-:W-:-:S04]  /*16910*/  SHF.L.U32 R0, R0, 0x1f, RZ ;  /* 0x0000001f00007819 */ /* 0x000fc800000006ff */
[----:B------:R-:W0:Y:S02]  /*16920*/  SYNCS.PHASECHK.TRANS64.TRYWAIT P0, [R7+URZ+0x2a820], R0 ;  /* 0x02a82000070075a7 */ /* 0x000e24000800017f */
[----:B0-----:R-:W-:Y:S05]  /*16930*/  @!P0 BRA `(.L_x_1406) ;  /* 0x0000003c001c8947 */ /* 0x001fea0003800000 */
.L_x_1525:
[----:B------:R-:W-:Y:S05]  /*16940*/  BSYNC B0 ;  /* 0x0000000000007941 */ /* 0x000fea0003800000 */
.L_x_1405:
[----:B------:R-:W-:-:S03]  /*16950*/  UMOV UR4, 0xffffffff ;  /* 0xffffffff00047882 */ /* 0x000fc60000000000 */
[----:B------:R-:W-:Y:S05]  /*16960*/  BRA.DIV UR4, `(.L_x_1407) ;  /* 0x0000003e04247947 */ /* 0x000fea000b800000 */
[----:B0-----:R-:W0:Y:S02]  /*16970*/  S2R R0, SR_TID.X ;  /* 0x0000000000007919 */ /* 0x001e240000002100 */
[----:B0-----:R-:W-:-:S04]  /*16980*/  SHF.R.U32.HI R0, RZ, 0x5, R0 ;  /* 0x00000005ff007819 */ /* 0x001fc80000011600 */
[----:B------:R-:W-:-:S05]  /*16990*/  LOP3.LUT R0, R0, 0x3, RZ, 0xc0, !PT ;  /* 0x0000000300007812 */ /* 0x000fca00078ec0ff */
[----:B------:R0:W1:Y:S02]  /*169a0*/  SHFL.IDX PT, R14, R0, RZ, 0x1f ;  /* 0x00001fff000e7589 */ /* 0x00006400000e0000 */
.L_x_1528:
[----:B-1----:R-:W-:Y:S01]  /*169b0*/  ISETP.NE.AND P0, PT, R14, RZ, PT ;  /* 0x000000ff0e00720c */ /* 0x002fe20003f05270 */
[----:B------:R-:W-:-:S12]  /*169c0*/  BSSY B0, `(.L_x_1408) ;  /* 0x0000026000007945 */ /* 0x000fd80003800000 */
[----:B------:R-:W-:Y:S05]  /*169d0*/  @P0 BRA `(.L_x_1409) ;  /* 0x0000000000900947 */ /* 0x000fea0003800000 */
[----:B------:R-:W-:-:S03]  /*169e0*/  UMOV UR4, 0xffffffff ;  /* 0xffffffff00047882 */ /* 0x000fc60000000000 */
[----:B------:R-:W-:Y:S05]  /*169f0*/  BRA.DIV UR4, `(.L_x_1410) ;  /* 0x0000003e04347947 */ /* 0x000fea000b800000 */
[----:B------:R-:W-:-:S13]  /*16a00*/  ELECT P6, URZ, PT ;  /* 0x00000000003f782f */ /* 0x000fda00038c0000 */
.L_x_1531:
[----:B------:R-:W-:Y:S05]  /*16a10*/  @!P6 BRA `(.L_x_1409) ;  /* 0x000000000080e947 */ /* 0x000fea0003800000 */
[----:B0-----:R-:W3:Y:S02]  /*16a20*/  LDL R0, [R1+0x14] ;  /* 0x0000140001007983 */ /* 0x001ee40000100800 */
[----:B---3--:R-:W-:-:S13]  /*16a30*/  R2UR UR4, R0 ;  /* 0x00000000000472ca */ /* 0x008fda00000e0000 */
[----:B------:R-:W-:-:S06]  /*16a40*/  ULOP3.LUT UR4, UR4, 0x2, URZ, 0xfc, !UPT ;  /* 0x0000000204047892 */ /* 0x000fcc000f8efc3f */
[----:B------:R-:W-:-:S05]  /*16a50*/  IMAD.U32 R0, RZ, RZ, UR4 ;  /* 0x00000004ff007e24 */ /* 0x000fca000f8e00ff */
[----:B------:R-:W-:-:S13]  /*16a60*/  ISETP.NE.AND P0, PT, R0, 0x3, PT ;  /* 0x000000030000780c */ /* 0x000fda0003f05270 */
[----:B------:R-:W-:Y:S05]  /*16a70*/  @!P0 BRA `(.L_x_1411) ;  /* 0x0000000000048947 */ /* 0x000fea0003800000 */
[----:B------:R-:W-:Y:S01]  /*16a80*/  BPT.TRAP 0x1 ;  /* 0x000000040000795c */ /* 0x000fe20000300000 */
.L_x_1411:
[----:B------:R-:W-:Y:S01]  /*16a90*/  IMAD R5, R26, 0x8, R7 ;  /* 0x000000081a057824 */ /* 0x000fe200078e0207 */
[----:B------:R-:W-:Y:S01]  /*16aa0*/  SHF.L.U32 R0, R28, 0x1f, RZ ;  /* 0x0000001f1c007819 */ /* 0x000fe200000006ff */
[----:B------:R-:W-:-:S03]  /*16ab0*/  VIADD R26, R26, 0x1 ;  /* 0x000000011a1a7836 */ /* 0x000fc60000000000 */
[----:B------:R-:W0:Y:S02]  /*16ac0*/  SYNCS.PHASECHK.TRANS64.TRYWAIT P1, [R5+URZ+0x2a840], R0 ;  /* 0x02a84000050075a7 */ /* 0x000e24000802017f */
[----:B------:R-:W-:-:S04]  /*16ad0*/  ISETP.NE.AND P2, PT, R26, 0x2, PT ;  /* 0x000000021a00780c */ /* 0x000fc80003f45270 */
[----:B------:R-:W-:Y:S01]  /*16ae0*/  SEL R3, RZ, 0x1, P2 ;  /* 0x00000001ff037807 */ /* 0x000fe20001000000 */
[----:B0-----:R-:W-:Y:S08]  /*16af0*/  @!P1 BRA `(.L_x_1412) ;  /* 0x0000003c00149947 */ /* 0x001ff00003800000 */
.L_x_1532:
[----:B------:R-:W-:Y:S02]  /*16b00*/  SEL R26, R26, RZ, P2 ;  /* 0x000000ff1a1a7207 */ /* 0x000fe40001000000 */
[----:B------:R-:W-:Y:S01]  /*16b10*/  LOP3.LUT R2, R28, R3, RZ, 0x3c, !PT ;  /* 0x000000031c027212 */ /* 0x000fe200078e3cff */
[----:B------:R-:W-:Y:S06]  /*16b20*/  @!P0 BRA `(.L_x_1413) ;  /* 0x0000000000048947 */ /* 0x000fec0003800000 */
[----:B------:R-:W-:Y:S01]  /*16b30*/  BPT.TRAP 0x1 ;  /* 0x000000040000795c */ /* 0x000fe20000300000 */
.L_x_1413:
[----:B------:R-:W-:Y:S01]  /*16b40*/  IMAD R3, R26, 0x8, R7 ;  /* 0x000000081a037824 */ /* 0x000fe200078e0207 */
[----:B------:R-:W-:-:S04]  /*16b50*/  SHF.L.U32 R2, R2, 0x1f, RZ ;  /* 0x0000001f02027819 */ /* 0x000fc800000006ff */
[----:B------:R-:W1:Y:S02]  /*16b60*/  SYNCS.PHASECHK.TRANS64.TRYWAIT P1, [R3+URZ+0x2a840], R2 ;  /* 0x02a84002030075a7 */ /* 0x000e64000802017f */
[----:B-1----:R-:W-:Y:S05]  /*16b70*/  @!P1 BRA `(.L_x_1414) ;  /* 0x0000003c00089947 */ /* 0x002fea0003800000 */
.L_x_1533:
[----:B------:R-:W-:Y:S05]  /*16b80*/  @!P0 BRA `(.L_x_1415) ;  /* 0x0000000000048947 */ /* 0x000fea0003800000 */
[----:B------:R-:W-:Y:S01]  /*16b90*/  BPT.TRAP 0x1 ;  /* 0x000000040000795c */ /* 0x000fe20000300000 */
.L_x_1415:
[----:B------:R-:W3:Y:S02]  /*16ba0*/  SYNCS.PHASECHK.TRANS64.TRYWAIT P1, [R5+URZ+0x2a860], R0 ;  /* 0x02a86000050075a7 */ /* 0x000ee4000802017f */
[----:B---3--:R-:W-:Y:S05]  /*16bb0*/  @!P1 BRA `(.L_x_1416) ;  /* 0x0000003c000c9947 */ /* 0x008fea0003800000 */
.L_x_1534:
[----:B------:R-:W-:Y:S05]  /*16bc0*/  @!P0 BRA `(.L_x_1417) ;  /* 0x0000000000048947 */ /* 0x000fea0003800000 */
[----:B------:R-:W-:Y:S01]  /*16bd0*/  BPT.TRAP 0x1 ;  /* 0x000000040000795c */ /* 0x000fe20000300000 */
.L_x_1417:
[----:B----4-:R4:W0:Y:S02]  /*16be0*/  SYNCS.PHASECHK.TRANS64.TRYWAIT P0, [R3+URZ+0x2a860], R2 ;  /* 0x02a86002030075a7 */ /* 0x010824000800017f */
[----:B0-----:R-:W-:Y:S05]  /*16bf0*/  @!P0 NANOSLEEP.SYNCS 0x989680 ;  /* 0x009896800000895d */ /* 0x001fea0003900000 */
[----:B------:R-:W0:Y:S02]  /*16c00*/  @!P0 SYNCS.PHASECHK.TRANS64 P0, [R3+URZ+0x2a860], R2 ;  /* 0x02a86002030085a7 */ /* 0x000e24000800007f */
[----:B0-----:R-:W-:Y:S05]  /*16c10*/  @!P0 BRA `(.L_x_1417) ;  /* 0xfffffffc00f08947 */ /* 0x001fea000383ffff */
.L_x_1409:
[----:B------:R-:W-:Y:S05]  /*16c20*/  BSYNC B0 ;  /* 0x0000000000007941 */ /* 0x000fea0003800000 */
.L_x_1408:
[----:B------:R-:W-:Y:S05]  /*16c30*/  EXIT ;  /* 0x000000000000794d */ /* 0x000fea0003800000 */
.L_x_1222:
[----:B0-----:R-:W-:-:S04]  /*16c40*/  IMAD.U32 R3, RZ, RZ, UR60 ;  /* 0x0000003cff037e24 */ /* 0x001fc8000f8e00ff */
[----:B------:R0:W1:Y:S03]  /*16c50*/  SYNCS.PHASECHK.TRANS64.TRYWAIT P1, [R3+URZ+0x2a800], R0 ;  /* 0x02a80000030075a7 */ /* 0x000066000802017f */
[----:B-1----:R-:W-:Y:S05]  /*16c60*/  @!P1 NANOSLEEP.SYNCS 0x989680 ;  /* 0x009896800000995d */ /* 0x002fea0003900000 */
[----:B------:R-:W1:Y:S02]  /*16c70*/  @!P1 SYNCS.PHASECHK.TRANS64 P1, [R3+URZ+0x2a800], R0 ;  /* 0x02a80000030095a7 */ /* 0x000e64000802007f */
[----:B-1----:R-:W-:Y:S05]  /*16c80*/  @!P1 BRA `(.L_x_1222) ;  /* 0xfffffffc00ec9947 */ /* 0x002fea000383ffff */
[----:B------:R-:W-:Y:S05]  /*16c90*/  BRA `(.L_x_1418) ;  /* 0xfffffeb000f47947 */ /* 0x000fea000383ffff */
.L_x_1226:
[----:B-1----:R1:W2:Y:S02]  /*16ca0*/  SYNCS.PHASECHK.TRANS64.TRYWAIT P1, [R3+URZ+0x2a830], R0 ;  /* 0x02a83000030075a7 */ /* 0x0022a4000802017f */
[----:B--2---:R-:W-:Y:S05]  /*16cb0*/  @!P1 NANOSLEEP.SYNCS 0x989680 ;  /* 0x009896800000995d */ /* 0x004fea0003900000 */
[----:B------:R-:W2:Y:S02]  /*16cc0*/  @!P1 SYNCS.PHASECHK.TRANS64 P1, [R3+URZ+0x2a830], R0 ;  /* 0x02a83000030095a7 */ /* 0x000ea4000802007f */
[----:B--2---:R-:W-:Y:S05]  /*16cd0*/  @!P1 BRA `(.L_x_1226) ;  /* 0xfffffffc00f09947 */ /* 0x004fea000383ffff */
[----:B------:R-:W-:Y:S05]  /*16ce0*/  BRA `(.L_x_1225) ;  /* 0xfffffeb400107947 */ /* 0x000fea000383ffff */
.L_x_1243:
[----:B-1----:R-:W-:-:S04]  /*16cf0*/  IMAD.U32 R8, RZ, RZ, UR5 ;  /* 0x00000005ff087e24 */ /* 0x002fc8000f8e00ff */
[----:B------:R1:W2:Y:S03]  /*16d00*/  SYNCS.PHASECHK.TRANS64.TRYWAIT P1, [R8+URZ+0x2a830], R7 ;  /* 0x02a83007080075a7 */ /* 0x0002a6000802017f */
[----:B--2---:R-:W-:Y:S05]  /*16d10*/  @!P1 NANOSLEEP.SYNCS 0x989680 ;  /* 0x009896800000995d */ /* 0x004fea0003900000 */
[----:B------:R-:W2:Y:S02]  /*16d20*/  @!P1 SYNCS.PHASECHK.TRANS64 P1, [R8+URZ+0x2a830], R7 ;  /* 0x02a83007080095a7 */ /* 0x000ea4000802007f */
[----:B--2---:R-:W-:Y:S05]  /*16d30*/  @!P1 BRA `(.L_x_1243) ;  /* 0xfffffffc00ec9947 */ /* 0x004fea000383ffff */
[----:B------:R-:W-:Y:S05]  /*16d40*/  BRA `(.L_x_1242) ;  /* 0xfffffee0002c7947 */ /* 0x000fea000383ffff */
.L_x_1247:
[----:B01----:R-:W-:-:S04]  /*16d50*/  IMAD.U32 R7, RZ, RZ, UR10 ;  /* 0x0000000aff077e24 */ /* 0x003fc8000f8e00ff */
[----:B------:R0:W1:Y:S03]  /*16d60*/  SYNCS.PHASECHK.TRANS64.TRYWAIT P1, [R7+URZ+0x2a850], R0 ;  /* 0x02a85000070075a7 */ /* 0x000066000802017f */
[----:B-1----:R-:W-:Y:S05]  /*16d70*/  @!P1 NANOSLEEP.SYNCS 0x989680 ;  /* 0x009896800000995d */ /* 0x002fea0003900000 */
[----:B------:R-:W1:Y:S02]  /*16d80*/  @!P1 SYNCS.PHASECHK.TRANS64 P1, [R7+URZ+0x2a850], R0 ;  /* 0x02a85000070095a7 */ /* 0x000e64000802007f */
[----:B-1----:R-:W-:Y:S05]  /*16d90*/  @!P1 BRA `(.L_x_1247) ;  /* 0xfffffffc00ec9947 */ /* 0x002fea000383ffff */
[----:B------:R-:W-:Y:S05]  /*16da0*/  BRA `(.L_x_1246) ;  /* 0xfffffee800587947 */ /* 0x000fea000383ffff */
.L_x_1266:
[----:B-1----:R-:W-:-:S04]  /*16db0*/  IMAD.U32 R8, RZ, RZ, UR5 ;  /* 0x00000005ff087e24 */ /* 0x002fc8000f8e00ff */
[----:B------:R1:W2:Y:S03]  /*16dc0*/  SYNCS.PHASECHK.TRANS64.TRYWAIT P1, [R8+URZ+0x2a830], R7 ;  /* 0x02a83007080075a7 */ /* 0x0002a6000802017f */
[----:B--2---:R-:W-:Y:S05]  /*16dd0*/  @!P1 NANOSLEEP.SYNCS 0x989680 ;  /* 0x009896800000995d */ /* 0x004fea0003900000 */
[----:B------:R-:W2:Y:S02]  /*16de0*/  @!P1 SYNCS.PHASECHK.TRANS64 P1, [R8+URZ+0x2a830], R7 ;  /* 0x02a83007080095a7 */ /* 0x000ea4000802007f */
[----:B--2---:R-:W-:Y:S05]  /*16df0*/  @!P1 BRA `(.L_x_1266) ;  /* 0xfffffffc00ec9947 */ /* 0x004fea000383ffff */
[----:B------:R-:W-:Y:S05]  /*16e00*/  BRA `(.L_x_1265) ;  /* 0xffffff1000307947 */ /* 0x000fea000383ffff */
.L_x_1270:
[----:B01----:R-:W-:-:S04]  /*16e10*/  IMAD.U32 R7, RZ, RZ, UR10 ;  /* 0x0000000aff077e24 */ /* 0x003fc8000f8e00ff */
[----:B------:R0:W1:Y:S03]  /*16e20*/  SYNCS.PHASECHK.TRANS64.TRYWAIT P1, [R7+URZ+0x2a850], R0 ;  /* 0x02a85000070075a7 */ /* 0x000066000802017f */
[----:B-1----:R-:W-:Y:S05]  /*16e30*/  @!P1 NANOSLEEP.SYNCS 0x989680 ;  /* 0x009896800000995d */ /* 0x002fea0003900000 */
[----:B------:R-:W1:Y:S02]  /*16e40*/  @!P1 SYNCS.PHASECHK.TRANS64 P1, [R7+URZ+0x2a850], R0 ;  /* 0x02a85000070095a7 */ /* 0x000e64000802007f */
[----:B-1----:R-:W-:Y:S05]  /*16e50*/  @!P1 BRA `(.L_x_1270) ;  /* 0xfffffffc00ec9947 */ /* 0x002fea000383ffff */
[----:B------:R-:W-:Y:S05]  /*16e60*/  BRA `(.L_x_1269) ;  /* 0xffffff18005c7947 */ /* 0x000fea000383ffff */
.L_x_1278:
[----:B-1----:R-:W-:-:S04]  /*16e70*/  IMAD.U32 R8, RZ, RZ, UR5 ;  /* 0x00000005ff087e24 */ /* 0x002fc8000f8e00ff */
[----:B------:R1:W2:Y:S03]  /*16e80*/  SYNCS.PHASECHK.TRANS64.TRYWAIT P1, [R8+URZ+0x2a830], R7 ;  /* 0x02a83007080075a7 */ /* 0x0002a6000802017f */
[----:B--2---:R-:W-:Y:S05]  /*16e90*/  @!P1 NANOSLEEP.SYNCS 0x989680 ;  /* 0x009896800000995d */ /* 0x004fea0003900000 */
[----:B------:R-:W2:Y:S02]  /*16ea0*/  @!P1 SYNCS.PHASECHK.TRANS64 P1, [R8+URZ+0x2a830], R7 ;  /* 0x02a83007080095a7 */ /* 0x000ea4000802007f */
[----:B--2---:R-:W-:Y:S05]  /*16eb0*/  @!P1 BRA `(.L_x_1278) ;  /* 0xfffffffc00ec9947 */ /* 0x004fea000383ffff */
[----:B------:R-:W-:Y:S05]  /*16ec0*/  BRA `(.L_x_1277) ;  /* 0xffffff2c002c7947 */ /* 0x000fea000383ffff */
.L_x_1282:
[----:B01----:R-:W-:-:S04]  /*16ed0*/  IMAD.U32 R7, RZ, RZ, UR10 ;  /* 0x0000000aff077e24 */ /* 0x003fc8000f8e00ff */
[----:B------:R0:W1:Y:S03]  /*16ee0*/  SYNCS.PHASECHK.TRANS64.TRYWAIT P1, [R7+URZ+0x2a850], R0 ;  /* 0x02a85000070075a7 */ /* 0x000066000802017f */
[----:B-1----:R-:W-:Y:S05]  /*16ef0*/  @!P1 NANOSLEEP.SYNCS 0x989680 ;  /* 0x009896800000995d */ /* 0x002fea0003900000 */
[----:B------:R-:W1:Y:S02]  /*16f00*/  @!P1 SYNCS.PHASECHK.TRANS64 P1, [R7+URZ+0x2a850], R0 ;  /* 0x02a85000070095a7 */ /* 0x000e64000802007f */
[----:B-1----:R-:W-:Y:S05]  /*16f10*/  @!P1 BRA `(.L_x_1282) ;  /* 0xfffffffc00ec9947 */ /* 0x002fea000383ffff */
[----:B------:R-:W-:Y:S05]  /*16f20*/  BRA `(.L_x_1281) ;  /* 0xffffff3400587947 */ /* 0x000fea000383ffff */
.L_x_1297:
[----:B-1----:R-:W-:-:S04]  /*16f30*/  IMAD.U32 R5, RZ, RZ, UR5 ;  /* 0x00000005ff057e24 */ /* 0x002fc8000f8e00ff */
[----:B------:R1:W2:Y:S03]  /*16f40*/  SYNCS.PHASECHK.TRANS64.TRYWAIT P1, [R5+URZ+0x2a850], R0 ;  /* 0x02a85000050075a7 */ /* 0x0002a6000802017f */
[----:B--2---:R-:W-:Y:S05]  /*16f50*/  @!P1 NANOSLEEP.SYNCS 0x989680 ;  /* 0x009896800000995d */ /* 0x004fea0003900000 */
[----:B------:R-:W2:Y:S02]  /*16f60*/  @!P1 SYNCS.PHASECHK.TRANS64 P1, [R5+URZ+0x2a850], R0 ;  /* 0x02a85000050095a7 */ /* 0x000ea4000802007f */
[----:B--2---:R-:W-:Y:S05]  /*16f70*/  @!P1 BRA `(.L_x_1297) ;  /* 0xfffffffc00ec9947 */ /* 0x004fea000383ffff */
[----:B------:R-:W-:Y:S05]  /*16f80*/  BRA `(.L_x_1296) ;  /* 0xffffff5c005c7947 */ /* 0x000fea000383ffff */
.L_x_1353:
[----:B------:R-:W0:Y:S01]  /*16f90*/  S2R R7, SR_TID.X ;  /* 0x0000000000077919 */ /* 0x000e220000002100 */
[----:B------:R-:W-:Y:S01]  /*16fa0*/  BSSY B0, `(.L_x_1419) ;  /* 0x000000a000007945 */ /* 0x000fe20003800000 */
[----:B------:R-:W-:Y:S02]  /*16fb0*/  IMAD.MOV.U32 R12, RZ, RZ, RZ ;  /* 0x000000ffff0c7224 */ /* 0x000fe400078e00ff */
[----:B------:R-:W-:Y:S02]  /*16fc0*/  IMAD.MOV.U32 R11, RZ, RZ, 0x1f ;  /* 0x0000001fff0b7424 */ /* 0x000fe400078e00ff */
[----:B------:R-:W-:Y:S01]  /*16fd0*/  IMAD.MOV.U32 R15, RZ, RZ, -0x1 ;  /* 0xffffffffff0f7424 */ /* 0x000fe200078e00ff */
[----:B0-----:R-:W-:-:S04]  /*16fe0*/  SHF.R.U32.HI R7, RZ, 0x5, R7 ;  /* 0x00000005ff077819 */ /* 0x001fc80000011607 */
[----:B------:R-:W-:-:S05]  /*16ff0*/  LOP3.LUT R7, R7, 0x3, RZ, 0xc0, !PT ;  /* 0x0000000307077812 */ /* 0x000fca00078ec0ff */
[----:B------:R-:W-:-:S07]  /*17000*/  IMAD.MOV.U32 R13, RZ, RZ, R7 ;  /* 0x000000ffff0d7224 */ /* 0x000fce00078e0007 */
[----:B-----5:R-:W-:Y:S05]  /*17010*/  WARPSYNC.COLLECTIVE R15, `(.L_x_1420) ;  /* 0x000000000f087348 */ /* 0x020fea0003c00000 */
[----:B------:R0:W1:Y:S02]  /*17020*/  SHFL.IDX P6, R14, R13, R12, R11 ;  /* 0x0000000c0d0e7389 */ /* 0x00006400000c000b */
[----:B01---5:R-:W-:Y:S01]  /*17030*/  ENDCOLLECTIVE ;  /* 0x000000000000791b */ /* 0x023fe20003800000 */
.L_x_1420:
[----:B------:R-:W-:Y:S05]  /*17040*/  BSYNC B0 ;  /* 0x0000000000007941 */ /* 0x000fea0003800000 */
.L_x_1419:
[----:B------:R-:W-:Y:S05]  /*17050*/  BRA `(.L_x_1421) ;  /* 0xffffffb800c07947 */ /* 0x000fea000383ffff */
.L_x_1356:
[----:B0-----:R0:W1:Y:S02]  /*17060*/  SYNCS.PHASECHK.TRANS64.TRYWAIT P0, [R7+URZ+0x2a840], R2 ;  /* 0x02a84002070075a7 */ /* 0x001064000800017f */
[----:B-1----:R-:W-:Y:S05]  /*17070*/  @!P0 NANOSLEEP.SYNCS 0x989680 ;  /* 0x009896800000895d */ /* 0x002fea0003900000 */
[----:B------:R-:W1:Y:S02]  /*17080*/  @!P0 SYNCS.PHASECHK.TRANS64 P0, [R7+URZ+0x2a840], R2 ;  /* 0x02a84002070085a7 */ /* 0x000e64000800007f */
[----:B-1----:R-:W-:Y:S05]  /*17090*/  @!P0 BRA `(.L_x_1356) ;  /* 0xfffffffc00f08947 */ /* 0x002fea000383ffff */
[----:B------:R-:W-:Y:S05]  /*170a0*/  BRA `(.L_x_1422) ;  /* 0xffffffbc00287947 */ /* 0x000fea000383ffff */
.L_x_1357:
        /* <DEDUP_REMOVED lines=8> */
.L_x_1424:
[----:B------:R-:W-:Y:S05]  /*17130*/  BSYNC B0 ;  /* 0x0000000000007941 */ /* 0x000fea0003800000 */
.L_x_1423:
[----:B------:R-:W-:Y:S02]  /*17140*/  IMAD.MOV.U32 R13, RZ, RZ, R4 ;  /* 0x000000ffff0d7224 */ /* 0x000fe400078e0004 */
[----:B------:R-:W-:Y:S02]  /*17150*/  IMAD.MOV.U32 R12, RZ, RZ, RZ ;  /* 0x000000ffff0c7224 */ /* 0x000fe400078e00ff */
[----:B------:R-:W-:Y:S02]  /*17160*/  IMAD.MOV.U32 R11, RZ, RZ, 0x181f ;  /* 0x0000181fff0b7424 */ /* 0x000fe400078e00ff */
[----:B------:R-:W-:Y:S02]  /*17170*/  IMAD.MOV.U32 R15, RZ, RZ, -0x1 ;  /* 0xffffffffff0f7424 */ /* 0x000fe400078e00ff */
[----:B------:R-:W-:Y:S02]  /*17180*/  IMAD.MOV.U32 R2, RZ, RZ, R14 ;  /* 0x000000ffff027224 */ /* 0x000fe400078e000e */
[----:B------:R-:W-:-:S07]  /*17190*/  @P0 IMAD R8, R5, 0x2, R22 ;  /* 0x0000000205080824 */ /* 0x000fce00078e0216 */
[----:B------:R-:W-:Y:S05]  /*171a0*/  WARPSYNC.COLLECTIVE R15, `(.L_x_1425) ;  /* 0x000000000f087348 */ /* 0x000fea0003c00000 */
[----:B------:R0:W1:Y:S02]  /*171b0*/  SHFL.IDX P6, R14, R13, R12, R11 ;  /* 0x0000000c0d0e7389 */ /* 0x00006400000c000b */
[----:B01----:R-:W-:Y:S01]  /*171c0*/  ENDCOLLECTIVE ;  /* 0x000000000000791b */ /* 0x003fe20003800000 */
.L_x_1425:
[----:B------:R-:W-:Y:S02]  /*171d0*/  IMAD.MOV.U32 R13, RZ, RZ, R0 ;  /* 0x000000ffff0d7224 */ /* 0x000fe400078e0000 */
[----:B------:R-:W-:Y:S02]  /*171e0*/  IMAD.MOV.U32 R12, RZ, RZ, 0x1 ;  /* 0x00000001ff0c7424 */ /* 0x000fe400078e00ff */
[----:B------:R-:W-:-:S07]  /*171f0*/  IMAD.MOV.U32 R3, RZ, RZ, R14 ;  /* 0x000000ffff037224 */ /* 0x000fce00078e000e */
[----:B------:R-:W-:Y:S05]  /*17200*/  WARPSYNC.COLLECTIVE R15, `(.L_x_1426) ;  /* 0x000000000f087348 */ /* 0x000fea0003c00000 */
[----:B------:R0:W1:Y:S02]  /*17210*/  SHFL.IDX P6, R14, R13, R12, R11 ;  /* 0x0000000c0d0e7389 */ /* 0x00006400000c000b */
[----:B01----:R-:W-:Y:S01]  /*17220*/  ENDCOLLECTIVE ;  /* 0x000000000000791b */ /* 0x003fe20003800000 */
.L_x_1426:
        /* <DEDUP_REMOVED lines=17> */
.L_x_1427:
[----:B------:R-:W-:Y:S02]  /*17340*/  @P1 IMAD R8, R5, 0x2, R22 ;  /* 0x0000000205081824 */ /* 0x000fe400078e0216 */
[----:B------:R-:W-:Y:S02]  /*17350*/  IMAD.MOV.U32 R13, RZ, RZ, R0 ;  /* 0x000000ffff0d7224 */ /* 0x000fe400078e0000 */
[----:B------:R-:W-:Y:S02]  /*17360*/  IMAD.MOV.U32 R12, RZ, RZ, 0x2 ;  /* 0x00000002ff0c7424 */ /* 0x000fe400078e00ff */
[----:B------:R-:W-:-:S07]  /*17370*/  IMAD.MOV.U32 R3, RZ, RZ, R14 ;  /* 0x000000ffff037224 */ /* 0x000fce00078e000e */
[----:B------:R-:W-:Y:S05]  /*17380*/  WARPSYNC.COLLECTIVE R15, `(.L_x_1428) ;  /* 0x000000000f087348 */ /* 0x000fea0003c00000 */
[----:B------:R0:W1:Y:S02]  /*17390*/  SHFL.IDX P6, R14, R13, R12, R11 ;  /* 0x0000000c0d0e7389 */ /* 0x00006400000c000b */
[----:B01----:R-:W-:Y:S01]  /*173a0*/  ENDCOLLECTIVE ;  /* 0x000000000000791b */ /* 0x003fe20003800000 */
.L_x_1428:
        /* <DEDUP_REMOVED lines=17> */
.L_x_1429:
[----:B------:R-:W-:Y:S02]  /*174c0*/  @P1 IMAD R8, R5, 0x2, R22 ;  /* 0x0000000205081824 */ /* 0x000fe400078e0216 */
[----:B------:R-:W-:Y:S02]  /*174d0*/  IMAD.MOV.U32 R13, RZ, RZ, R0 ;  /* 0x000000ffff0d7224 */ /* 0x000fe400078e0000 */
[----:B------:R-:W-:Y:S02]  /*174e0*/  IMAD.MOV.U32 R12, RZ, RZ, 0x3 ;  /* 0x00000003ff0c7424 */ /* 0x000fe400078e00ff */
[----:B------:R-:W-:-:S07]  /*174f0*/  IMAD.MOV.U32 R3, RZ, RZ, R14 ;  /* 0x000000ffff037224 */ /* 0x000fce00078e000e */
[----:B------:R-:W-:Y:S05]  /*17500*/  WARPSYNC.COLLECTIVE R15, `(.L_x_1430) ;  /* 0x000000000f087348 */ /* 0x000fea0003c00000 */
[----:B------:R0:W1:Y:S02]  /*17510*/  SHFL.IDX P6, R14, R13, R12, R11 ;  /* 0x0000000c0d0e7389 */ /* 0x00006400000c000b */
[----:B01----:R-:W-:Y:S01]  /*17520*/  ENDCOLLECTIVE ;  /* 0x000000000000791b */ /* 0x003fe20003800000 */
.L_x_1430:
        /* <DEDUP_REMOVED lines=17> */
.L_x_1431:
[----:B------:R-:W-:Y:S02]  /*17640*/  @P1 IMAD R8, R5, 0x2, R22 ;  /* 0x0000000205081824 */ /* 0x000fe400078e0216 */
[----:B------:R-:W-:Y:S02]  /*17650*/  IMAD.MOV.U32 R13, RZ, RZ, R0 ;  /* 0x000000ffff0d7224 */ /* 0x000fe400078e0000 */
[----:B------:R-:W-:Y:S02]  /*17660*/  IMAD.MOV.U32 R12, RZ, RZ, 0x4 ;  /* 0x00000004ff0c7424 */ /* 0x000fe400078e00ff */
[----:B------:R-:W-:-:S07]  /*17670*/  IMAD.MOV.U32 R3, RZ, RZ, R14 ;  /* 0x000000ffff037224 */ /* 0x000fce00078e000e */
[----:B------:R-:W-:Y:S05]  /*17680*/  WARPSYNC.COLLECTIVE R15, `(.L_x_1432) ;  /* 0x000000000f087348 */ /* 0x000fea0003c00000 */
[----:B------:R0:W1:Y:S02]  /*17690*/  SHFL.IDX P6, R14, R13, R12, R11 ;  /* 0x0000000c0d0e7389 */ /* 0x00006400000c000b */
[----:B01----:R-:W-:Y:S01]  /*176a0*/  ENDCOLLECTIVE ;  /* 0x000000000000791b */ /* 0x003fe20003800000 */
.L_x_1432:
        /* <DEDUP_REMOVED lines=17> */
.L_x_1433:
[----:B------:R-:W-:Y:S02]  /*177c0*/  @P1 IMAD R8, R5, 0x2, R22 ;  /* 0x0000000205081824 */ /* 0x000fe400078e0216 */
[----:B------:R-:W-:Y:S02]  /*177d0*/  IMAD.MOV.U32 R13, RZ, RZ, R0 ;  /* 0x000000ffff0d7224 */ /* 0x000fe400078e0000 */
[----:B------:R-:W-:Y:S02]  /*177e0*/  IMAD.MOV.U32 R12, RZ, RZ, 0x5 ;  /* 0x00000005ff0c7424 */ /* 0x000fe400078e00ff */
[----:B------:R-:W-:-:S07]  /*177f0*/  IMAD.MOV.U32 R3, RZ, RZ, R14 ;  /* 0x000000ffff037224 */ /* 0x000fce00078e000e */
[----:B------:R-:W-:Y:S05]  /*17800*/  WARPSYNC.COLLECTIVE R15, `(.L_x_1434) ;  /* 0x000000000f087348 */ /* 0x000fea0003c00000 */
[----:B------:R0:W1:Y:S02]  /*17810*/  SHFL.IDX P6, R14, R13, R12, R11 ;  /* 0x0000000c0d0e7389 */ /* 0x00006400000c000b */
[----:B01----:R-:W-:Y:S01]  /*17820*/  ENDCOLLECTIVE ;  /* 0x000000000000791b */ /* 0x003fe20003800000 */
.L_x_1434:
[----:B------:R-:W-:-:S05]  /*17830*/  @P1 LEA R3, P0, R9, R3, 0x1 ;  /* 0x0000000309031211 */ /* 0x000fca00078008ff */
[----:B------:R-:W-:-:S05]  /*17840*/  @P1 IMAD.X R2, RZ, RZ, R2, P0 ;  /* 0x000000ffff021224 */ /* 0x000fca00000e0602 */
[----:B------:R-:W-:Y:S01]  /*17850*/  @P1 LOP3.LUT R3, R3, R2, RZ, 0x3c, !PT ;  /* 0x0000000203031212 */ /* 0x000fe200078e3cff */
[----:B------:R-:W-:-:S03]  /*17860*/  IMAD.MOV.U32 R13, RZ, RZ, R4 ;  /* 0x000000ffff0d7224 */ /* 0x000fc600078e0004 */
[----:B------:R-:W-:-:S04]  /*17870*/  @P1 LOP3.LUT R2, R3, R2, RZ, 0x3c, !PT ;  /* 0x0000000203021212 */ /* 0x000fc800078e3cff */
[----:B------:R-:W-:Y:S01]  /*17880*/  @P1 LOP3.LUT R3, R3, R2, RZ, 0x3c, !PT ;  /* 0x0000000203031212 */ /* 0x000fe200078e3cff */
[----:B------:R-:W-:-:S07]  /*17890*/  IMAD.MOV.U32 R0, RZ, RZ, R14 ;  /* 0x000000ffff007224 */ /* 0x000fce00078e000e */
[----:B------:R-:W-:Y:S05]  /*178a0*/  WARPSYNC.COLLECTIVE R15, `(.L_x_1435) ;  /* 0x000000000f087348 */ /* 0x000fea0003c00000 */
[----:B------:R0:W1:Y:S02]  /*178b0*/  SHFL.IDX P6, R14, R13, R12, R11 ;  /* 0x0000000c0d0e7389 */ /* 0x00006400000c000b */
[----:B01----:R-:W-:Y:S01]  /*178c0*/  ENDCOLLECTIVE ;  /* 0x000000000000791b */ /* 0x003fe20003800000 */
.L_x_1435:
[----:B------:R-:W-:Y:S01]  /*178d0*/  @!PT LDS RZ, [RZ] ;  /* 0x00000000fffff984 */ /* 0x000fe20000000800 */
[----:B------:R-:W-:Y:S01]  /*178e0*/  @!PT LDS RZ, [RZ] ;  /* 0x00000000fffff984 */ /* 0x000fe20000000800 */
[----:B------:R-:W-:Y:S01]  /*178f0*/  @!PT LDS RZ, [RZ] ;  /* 0x00000000fffff984 */ /* 0x000fe20000000800 */
[----:B------:R-:W-:Y:S04]  /*17900*/  @P1 LDGSTS.E.BYPASS.LTC128B.128 [R8+0x1a400], desc[UR36][R2.64], !P4 ;  /* 0x1a40000002081fae */ /* 0x000fe8000e101d64 */
[----:B------:R-:W-:Y:S04]  /*17910*/  @P1 LDGSTS.E.BYPASS.LTC128B.128 [R8+0x1d400], desc[UR36][R2.64+0x80], !P3 ;  /* 0x1d40008002081fae */ /* 0x000fe8000d901d64 */
[----:B------:R0:W-:Y:S02]  /*17920*/  @P1 LDGSTS.E.BYPASS.LTC128B.128 [R8+0x20400], desc[UR36][R2.64+0x100], !P2 ;  /* 0x2040010002081fae */ /* 0x0001e4000d101d64 */
[----:B0-----:R-:W-:Y:S01]  /*17930*/  IMAD.MOV.U32 R2, RZ, RZ, R14 ;  /* 0x000000ffff027224 */ /* 0x001fe200078e000e */
[----:B------:R-:W-:Y:S06]  /*17940*/  BRA `(.L_x_1436) ;  /* 0xffffffb800787947 */ /* 0x000fec000383ffff */
.L_x_1362:
[----:B------:R-:W-:Y:S02]  /*17950*/  IMAD.MOV.U32 R13, RZ, RZ, R4 ;  /* 0x000000ffff0d7224 */ /* 0x000fe400078e0004 */
[----:B------:R-:W-:Y:S02]  /*17960*/  IMAD.MOV.U32 R12, RZ, RZ, RZ ;  /* 0x000000ffff0c7224 */ /* 0x000fe400078e00ff */
[----:B------:R-:W-:Y:S02]  /*17970*/  IMAD.MOV.U32 R11, RZ, RZ, 0x181f ;  /* 0x0000181fff0b7424 */ /* 0x000fe400078e00ff */
[----:B------:R-:W-:Y:S02]  /*17980*/  IMAD.MOV.U32 R15, RZ, RZ, -0x1 ;  /* 0xffffffffff0f7424 */ /* 0x000fe400078e00ff */
[----:B------:R-:W-:Y:S02]  /*17990*/  IMAD R30, R30, R6, RZ ;  /* 0x000000061e1e7224 */ /* 0x000fe400078e02ff */
[----:B------:R-:W-:-:S07]  /*179a0*/  IMAD.IADD R27, R9, 0x1, R27 ;  /* 0x00000001091b7824 */ /* 0x000fce00078e021b */
[----:B------:R-:W-:Y:S05]  /*179b0*/  WARPSYNC.COLLECTIVE R15, `(.L_x_1437) ;  /* 0x000000000f087348 */ /* 0x000fea0003c00000 */
[----:B------:R0:W1:Y:S02]  /*179c0*/  SHFL.IDX P6, R14, R13, R12, R11 ;  /* 0x0000000c0d0e7389 */ /* 0x00006400000c000b */
[----:B01----:R-:W-:Y:S01]  /*179d0*/  ENDCOLLECTIVE ;  /* 0x000000000000791b */ /* 0x003fe20003800000 */
.L_x_1437:
[C---:B------:R-:W-:Y:S01]  /*179e0*/  VIADD R5, R27.reuse, 0x10 ;  /* 0x000000101b057836 */ /* 0x040fe20000000000 */
[----:B------:R-:W-:Y:S01]  /*179f0*/  ISETP.GE.AND P1, PT, R27, R30, PT ;  /* 0x0000001e1b00720c */ /* 0x000fe20003f26270 */
[----:B------:R-:W-:Y:S02]  /*17a00*/  IMAD.MOV.U32 R13, RZ, RZ, R0 ;  /* 0x000000ffff0d7224 */ /* 0x000fe400078e0000 */
[----:B------:R-:W-:-:S10]  /*17a10*/  IMAD.MOV.U32 R2, RZ, RZ, R14 ;  /* 0x000000ffff027224 */ /* 0x000fd400078e000e */
[----:B------:R-:W-:Y:S05]  /*17a20*/  WARPSYNC.COLLECTIVE R15, `(.L_x_1438) ;  /* 0x000000000f087348 */ /* 0x000fea0003c00000 */
[----:B------:R0:W1:Y:S02]  /*17a30*/  SHFL.IDX P6, R14, R13, R12, R11 ;  /* 0x0000000c0d0e7389 */ /* 0x00006400000c000b */
[----:B01----:R-:W-:Y:S01]  /*17a40*/  ENDCOLLECTIVE ;  /* 0x000000000000791b */ /* 0x003fe20003800000 */
.L_x_1438:
        /* <DEDUP_REMOVED lines=8> */
.L_x_1439:
[----:B------:R-:W-:Y:S01]  /*17ad0*/  @!PT LDS RZ, [RZ] ;  /* 0x00000000fffff984 */ /* 0x000fe20000000800 */
[----:B------:R-:W-:Y:S01]  /*17ae0*/  @!PT LDS RZ, [RZ] ;  /* 0x00000000fffff984 */ /* 0x000fe20000000800 */
[----:B------:R-:W-:Y:S01]  /*17af0*/  @!PT LDS RZ, [RZ] ;  /* 0x00000000fffff984 */ /* 0x000fe20000000800 */
[----:B------:R-:W-:Y:S04]  /*17b00*/  @!P1 LDGSTS.E.BYPASS.LTC128B.128 [R33+0xc400], desc[UR36][R2.64], !P3 ;  /* 0x0c40000002219fae */ /* 0x000fe8000d901d64 */
[----:B------:R-:W-:Y:S04]  /*17b10*/  @!P1 LDGSTS.E.BYPASS.LTC128B.128 [R33+0x10400], desc[UR36][R2.64+0x80], !P2 ;  /* 0x1040008002219fae */ /* 0x000fe8000d101d64 */
[----:B------:R0:W-:Y:S01]  /*17b20*/  @!P1 LDGSTS.E.BYPASS.LTC128B.128 [R33+0x14400], desc[UR36][R2.64+0x100], !P0 ;  /* 0x1440010002219fae */ /* 0x0001e2000c101d64 */
[----:B------:R-:W-:Y:S01]  /*17b30*/  ISETP.GE.AND P1, PT, R5, R30, PT ;  /* 0x0000001e0500720c */ /* 0x000fe20003f26270 */
[----:B------:R-:W-:-:S02]  /*17b40*/  IMAD.MOV.U32 R13, RZ, RZ, R0 ;  /* 0x000000ffff0d7224 */ /* 0x000fc400078e0000 */
[----:B0-----:R-:W-:-:S10]  /*17b50*/  IMAD.MOV.U32 R2, RZ, RZ, R14 ;  /* 0x000000ffff027224 */ /* 0x001fd400078e000e */
[----:B------:R-:W-:Y:S05]  /*17b60*/  WARPSYNC.COLLECTIVE R15, `(.L_x_1440) ;  /* 0x000000000f087348 */ /* 0x000fea0003c00000 */
[----:B------:R0:W1:Y:S02]  /*17b70*/  SHFL.IDX P6, R14, R13, R12, R11 ;  /* 0x0000000c0d0e7389 */ /* 0x00006400000c000b */
[----:B01----:R-:W-:Y:S01]  /*17b80*/  ENDCOLLECTIVE ;  /* 0x000000000000791b */ /* 0x003fe20003800000 */
.L_x_1440:
        /* <DEDUP_REMOVED lines=8> */
.L_x_1441:
        /* <DEDUP_REMOVED lines=14> */
.L_x_1442:
        /* <DEDUP_REMOVED lines=8> */
.L_x_1443:
        /* <DEDUP_REMOVED lines=14> */
.L_x_1444:
        /* <DEDUP_REMOVED lines=8> */
.L_x_1445:
        /* <DEDUP_REMOVED lines=14> */
.L_x_1446:
        /* <DEDUP_REMOVED lines=8> */
.L_x_1447:
        /* <DEDUP_REMOVED lines=14> */
.L_x_1448:
        /* <DEDUP_REMOVED lines=8> */
.L_x_1449:
        /* <DEDUP_REMOVED lines=14> */
.L_x_1450:
        /* <DEDUP_REMOVED lines=8> */
.L_x_1451:
        /* <DEDUP_REMOVED lines=12> */
.L_x_1452:
[----:B------:R-:W-:Y:S05]  /*183b0*/  BRA `(.L_x_1453) ;  /* 0xffffffb800ec7947 */ /* 0x000fea000383ffff */
.L_x_1367:
[----:B0-----:R0:W1:Y:S02]  /*183c0*/  SYNCS.PHASECHK.TRANS64.TRYWAIT P0, [R22+URZ+0x2a820], R3 ;  /* 0x02a82003160075a7 */ /* 0x001064000800017f */
[----:B-1----:R-:W-:Y:S05]  /*183d0*/  @!P0 NANOSLEEP.SYNCS 0x989680 ;  /* 0x009896800000895d */ /* 0x002fea0003900000 */
[----:B------:R-:W1:Y:S02]  /*183e0*/  @!P0 SYNCS.PHASECHK.TRANS64 P0, [R22+URZ+0x2a820], R3 ;  /* 0x02a82003160085a7 */ /* 0x000e64000800007f */
[----:B-1----:R-:W-:Y:S05]  /*183f0*/  @!P0 BRA `(.L_x_1367) ;  /* 0xfffffffc00f08947 */ /* 0x002fea000383ffff */
[----:B------:R-:W-:Y:S05]  /*18400*/  BRA `(.L_x_1454) ;  /* 0xffffffbc00647947 */ /* 0x000fea000383ffff */
.L_x_1372:
[----:B0-----:R0:W1:Y:S02]  /*18410*/  SYNCS.PHASECHK.TRANS64.TRYWAIT P0, [R6+URZ+0x2a840], R3 ;  /* 0x02a84003060075a7 */ /* 0x001064000800017f */
[----:B-1----:R-:W-:Y:S05]  /*18420*/  @!P0 NANOSLEEP.SYNCS 0x989680 ;  /* 0x009896800000895d */ /* 0x002fea0003900000 */
[----:B------:R-:W1:Y:S02]  /*18430*/  @!P0 SYNCS.PHASECHK.TRANS64 P0, [R6+URZ+0x2a840], R3 ;  /* 0x02a84003060085a7 */ /* 0x000e64000800007f */
[----:B-1----:R-:W-:Y:S05]  /*18440*/  @!P0 BRA `(.L_x_1372) ;  /* 0xfffffffc00f08947 */ /* 0x002fea000383ffff */
[----:B------:R-:W-:Y:S05]  /*18450*/  BRA `(.L_x_1455) ;  /* 0xffffffc000287947 */ /* 0x000fea000383ffff */
.L_x_1373:
[----:B------:R-:W-:Y:S01]  /*18460*/  BSSY B1, `(.L_x_1456) ;  /* 0x0000008000017945 */ /* 0x000fe20003800000 */
[----:B------:R-:W-:Y:S02]  /*18470*/  IMAD.MOV.U32 R13, RZ, RZ, R5 ;  /* 0x000000ffff0d7224 */ /* 0x000fe400078e0005 */
[----:B------:R-:W-:Y:S02]  /*18480*/  IMAD.MOV.U32 R12, RZ, RZ, RZ ;  /* 0x000000ffff0c7224 */ /* 0x000fe400078e00ff */
[----:B------:R-:W-:Y:S02]  /*18490*/  IMAD.MOV.U32 R11, RZ, RZ, 0x181f ;  /* 0x0000181fff0b7424 */ /* 0x000fe400078e00ff */
[----:B------:R-:W-:-:S07]  /*184a0*/  IMAD.MOV.U32 R15, RZ, RZ, -0x1 ;  /* 0xffffffffff0f7424 */ /* 0x000fce00078e00ff */
[----:B--2---:R-:W-:Y:S05]  /*184b0*/  WARPSYNC.COLLECTIVE R15, `(.L_x_1457) ;  /* 0x000000000f087348 */ /* 0x004fea0003c00000 */
[----:B--2---:R0:W1:Y:S02]  /*184c0*/  SHFL.IDX P6, R14, R13, R12, R11 ;  /* 0x0000000c0d0e7389 */ /* 0x00406400000c000b */
[----:B01----:R-:W-:Y:S01]  /*184d0*/  ENDCOLLECTIVE ;  /* 0x000000000000791b */ /* 0x003fe20003800000 */
.L_x_1457:
[----:B------:R-:W-:Y:S05]  /*184e0*/  BSYNC B1 ;  /* 0x0000000000017941 */ /* 0x000fea0003800000 */
.L_x_1456:
        /* <DEDUP_REMOVED lines=10> */
.L_x_1458:
        /* <DEDUP_REMOVED lines=8> */
.L_x_1459:
[----:B------:R-:W-:-:S05]  /*18610*/  IMAD.SHL.U32 R0, R35, 0x2, RZ ;  /* 0x0000000223007824 */ /* 0x000fca00078e00ff */
[----:B------:R-:W-:-:S05]  /*18620*/  IADD3 R2, P0, R2, R0, RZ ;  /* 0x0000000002027210 */ /* 0x000fca0007f1e0ff */
[----:B------:R-:W-:Y:S02]  /*18630*/  IMAD.X R3, RZ, RZ, R3, P0 ;  /* 0x000000ffff037224 */ /* 0x000fe400000e0603 */
[----:B------:R-:W-:-:S03]  /*18640*/  IMAD.MOV.U32 R13, RZ, RZ, R9 ;  /* 0x000000ffff0d7224 */ /* 0x000fc600078e0009 */
        /* <DEDUP_REMOVED lines=10> */
.L_x_1460:
[----:B------:R-:W-:Y:S02]  /*186f0*/  IMAD.MOV.U32 R13, RZ, RZ, R5 ;  /* 0x000000ffff0d7224 */ /* 0x000fe400078e0005 */
[----:B------:R-:W-:Y:S02]  /*18700*/  IMAD.MOV.U32 R12, RZ, RZ, 0x2 ;  /* 0x00000002ff0c7424 */ /* 0x000fe400078e00ff */
[----:B------:R-:W-:-:S07]  /*18710*/  IMAD.MOV.U32 R2, RZ, RZ, R14 ;  /* 0x000000ffff027224 */ /* 0x000fce00078e000e */
[----:B------:R-:W-:Y:S05]  /*18720*/  WARPSYNC.COLLECTIVE R15, `(.L_x_1461) ;  /* 0x000000000f087348 */ /* 0x000fea0003c00000 */
[----:B------:R0:W1:Y:S02]  /*18730*/  SHFL.IDX P6, R14, R13, R12, R11 ;  /* 0x0000000c0d0e7389 */ /* 0x00006400000c000b */
[----:B01----:R-:W-:Y:S01]  /*18740*/  ENDCOLLECTIVE ;  /* 0x000000000000791b */ /* 0x003fe20003800000 */
.L_x_1461:
        /* <DEDUP_REMOVED lines=13> */
.L_x_1462:
[----:B------:R-:W-:Y:S02]  /*18820*/  IMAD.MOV.U32 R13, RZ, RZ, R5 ;  /* 0x000000ffff0d7224 */ /* 0x000fe400078e0005 */
[----:B------:R-:W-:Y:S02]  /*18830*/  IMAD.MOV.U32 R12, RZ, RZ, 0x3 ;  /* 0x00000003ff0c7424 */ /* 0x000fe400078e00ff */
[----:B------:R-:W-:-:S07]  /*18840*/  IMAD.MOV.U32 R2, RZ, RZ, R14 ;  /* 0x000000ffff027224 */ /* 0x000fce00078e000e */
[----:B------:R-:W-:Y:S05]  /*18850*/  WARPSYNC.COLLECTIVE R15, `(.L_x_1463) ;  /* 0x000000000f087348 */ /* 0x000fea0003c00000 */
[----:B------:R0:W1:Y:S02]  /*18860*/  SHFL.IDX P6, R14, R13, R12, R11 ;  /* 0x0000000c0d0e7389 */ /* 0x00006400000c000b */
[----:B01----:R-:W-:Y:S01]  /*18870*/  ENDCOLLECTIVE ;  /* 0x000000000000791b */ /* 0x003fe20003800000 */
.L_x_1463:
        /* <DEDUP_REMOVED lines=13> */
.L_x_1464:
[----:B------:R-:W-:Y:S02]  /*18950*/  IMAD.MOV.U32 R13, RZ, RZ, R5 ;  /* 0x000000ffff0d7224 */ /* 0x000fe400078e0005 */
[----:B------:R-:W-:Y:S02]  /*18960*/  IMAD.MOV.U32 R12, RZ, RZ, 0x4 ;  /* 0x00000004ff0c7424 */ /* 0x000fe400078e00ff */
[----:B------:R-:W-:-:S07]  /*18970*/  IMAD.MOV.U32 R2, RZ, RZ, R14 ;  /* 0x000000ffff027224 */ /* 0x000fce00078e000e */
[----:B------:R-:W-:Y:S05]  /*18980*/  WARPSYNC.COLLECTIVE R15, `(.L_x_1465) ;  /* 0x000000000f087348 */ /* 0x000fea0003c00000 */
[----:B------:R0:W1:Y:S02]  /*18990*/  SHFL.IDX P6, R14, R13, R12, R11 ;  /* 0x0000000c0d0e7389 */ /* 0x00006400000c000b */
[----:B01----:R-:W-:Y:S01]  /*189a0*/  ENDCOLLECTIVE ;  /* 0x000000000000791b */ /* 0x003fe20003800000 */
.L_x_1465:
        /* <DEDUP_REMOVED lines=13> */
.L_x_1466:
[----:B------:R-:W-:Y:S02]  /*18a80*/  IMAD.MOV.U32 R13, RZ, RZ, R5 ;  /* 0x000000ffff0d7224 */ /* 0x000fe400078e0005 */
[----:B------:R-:W-:Y:S02]  /*18a90*/  IMAD.MOV.U32 R12, RZ, RZ, 0x5 ;  /* 0x00000005ff0c7424 */ /* 0x000fe400078e00ff */
[----:B------:R-:W-:-:S07]  /*18aa0*/  IMAD.MOV.U32 R2, RZ, RZ, R14 ;  /* 0x000000ffff027224 */ /* 0x000fce00078e000e */
[----:B------:R-:W-:Y:S05]  /*18ab0*/  WARPSYNC.COLLECTIVE R15, `(.L_x_1467) ;  /* 0x000000000f087348 */ /* 0x000fea0003c00000 */
[----:B------:R0:W1:Y:S02]  /*18ac0*/  SHFL.IDX P6, R14, R13, R12, R11 ;  /* 0x0000000c0d0e7389 */ /* 0x00006400000c000b */
[----:B01----:R-:W-:Y:S01]  /*18ad0*/  ENDCOLLECTIVE ;  /* 0x000000000000791b */ /* 0x003fe20003800000 */
.L_x_1467:
        /* <DEDUP_REMOVED lines=13> */
.L_x_1468:
[----:B------:R-:W-:Y:S01]  /*18bb0*/  IMAD.MOV.U32 R2, RZ, RZ, R14 ;  /* 0x000000ffff027224 */ /* 0x000fe200078e000e */
[----:B------:R-:W-:Y:S06]  /*18bc0*/  BRA `(.L_x_1469) ;  /* 0xffffffbc00587947 */ /* 0x000fec000383ffff */
.L_x_1378:
[----:B-1----:R1:W4:Y:S02]  /*18bd0*/  SYNCS.PHASECHK.TRANS64.TRYWAIT P0, [R4+URZ+0x2a860], R2 ;  /* 0x02a86002040075a7 */ /* 0x002324000800017f */
[----:B----4-:R-:W-:Y:S05]  /*18be0*/  @!P0 NANOSLEEP.SYNCS 0x989680 ;  /* 0x009896800000895d */ /* 0x010fea0003900000 */
[----:B------:R-:W4:Y:S02]  /*18bf0*/  @!P0 SYNCS.PHASECHK.TRANS64 P0, [R4+URZ+0x2a860], R2 ;  /* 0x02a86002040085a7 */ /* 0x000f24000800007f */
[----:B----4-:R-:W-:Y:S05]  /*18c00*/  @!P0 BRA `(.L_x_1378) ;  /* 0xfffffffc00f08947 */ /* 0x010fea000383ffff */
[----:B------:R-:W-:Y:S05]  /*18c10*/  BRA `(.L_x_1470) ;  /* 0xffffffbc00b47947 */ /* 0x000fea000383ffff */
.L_x_1379:
        /* <DEDUP_REMOVED lines=8> */
.L_x_1472:
[----:B------:R-:W-:Y:S05]  /*18ca0*/  BSYNC B1 ;  /* 0x0000000000017941 */ /* 0x000fea0003800000 */
.L_x_1471:
        /* <DEDUP_REMOVED lines=9> */
.L_x_1473:
[----:B------:R-:W-:Y:S02]  /*18d40*/  IMAD.MOV.U32 R13, RZ, RZ, R18 ;  /* 0x000000ffff0d7224 */ /* 0x000fe400078e0012 */
[----:B------:R-:W-:Y:S02]  /*18d50*/  IMAD.MOV.U32 R12, RZ, RZ, 0x1 ;  /* 0x00000001ff0c7424 */ /* 0x000fe400078e00ff */
[----:B------:R-:W-:-:S07]  /*18d60*/  IMAD.MOV.U32 R2, RZ, RZ, R14 ;  /* 0x000000ffff027224 */ /* 0x000fce00078e000e */
[----:B------:R-:W-:Y:S05]  /*18d70*/  WARPSYNC.COLLECTIVE R15, `(.L_x_1474) ;  /* 0x000000000f087348 */ /* 0x000fea0003c00000 */
[----:B------:R0:W1:Y:S02]  /*18d80*/  SHFL.IDX P6, R14, R13, R12, R11 ;  /* 0x0000000c0d0e7389 */ /* 0x00006400000c000b */
[----:B01----:R-:W-:Y:S01]  /*18d90*/  ENDCOLLECTIVE ;  /* 0x000000000000791b */ /* 0x003fe20003800000 */
.L_x_1474:
        /* <DEDUP_REMOVED lines=15> */
.L_x_1475:
[----:B------:R-:W-:Y:S02]  /*18e90*/  IMAD.MOV.U32 R13, RZ, RZ, R18 ;  /* 0x000000ffff0d7224 */ /* 0x000fe400078e0012 */
[----:B------:R-:W-:Y:S02]  /*18ea0*/  IMAD.MOV.U32 R12, RZ, RZ, 0x2 ;  /* 0x00000002ff0c7424 */ /* 0x000fe400078e00ff */
[----:B------:R-:W-:-:S07]  /*18eb0*/  IMAD.MOV.U32 R2, RZ, RZ, R14 ;  /* 0x000000ffff027224 */ /* 0x000fce00078e000e */
[----:B------:R-:W-:Y:S05]  /*18ec0*/  WARPSYNC.COLLECTIVE R15, `(.L_x_1476) ;  /* 0x000000000f087348 */ /* 0x000fea0003c00000 */
[----:B------:R0:W1:Y:S02]  /*18ed0*/  SHFL.IDX P6, R14, R13, R12, R11 ;  /* 0x0000000c0d0e7389 */ /* 0x00006400000c000b */
[----:B01----:R-:W-:Y:S01]  /*18ee0*/  ENDCOLLECTIVE ;  /* 0x000000000000791b */ /* 0x003fe20003800000 */
.L_x_1476:
        /* <DEDUP_REMOVED lines=14> */
.L_x_1477:
[----:B------:R-:W-:Y:S02]  /*18fd0*/  IMAD.MOV.U32 R13, RZ, RZ, R18 ;  /* 0x000000ffff0d7224 */ /* 0x000fe400078e0012 */
[----:B------:R-:W-:Y:S02]  /*18fe0*/  IMAD.MOV.U32 R12, RZ, RZ, 0x3 ;  /* 0x00000003ff0c7424 */ /* 0x000fe400078e00ff */
[----:B------:R-:W-:-:S07]  /*18ff0*/  IMAD.MOV.U32 R2, RZ, RZ, R14 ;  /* 0x000000ffff027224 */ /* 0x000fce00078e000e */
[----:B------:R-:W-:Y:S05]  /*19000*/  WARPSYNC.COLLECTIVE R15, `(.L_x_1478) ;  /* 0x000000000f087348 */ /* 0x000fea0003c00000 */
[----:B------:R0:W1:Y:S02]  /*19010*/  SHFL.IDX P6, R14, R13, R12, R11 ;  /* 0x0000000c0d0e7389 */ /* 0x00006400000c000b */
[----:B01----:R-:W-:Y:S01]  /*19020*/  ENDCOLLECTIVE ;  /* 0x000000000000791b */ /* 0x003fe20003800000 */
.L_x_1478:
        /* <DEDUP_REMOVED lines=14> */
.L_x_1479:
[----:B------:R-:W-:Y:S02]  /*19110*/  IMAD.MOV.U32 R13, RZ, RZ, R18 ;  /* 0x000000ffff0d7224 */ /* 0x000fe400078e0012 */
[----:B------:R-:W-:Y:S02]  /*19120*/  IMAD.MOV.U32 R12, RZ, RZ, 0x4 ;  /* 0x00000004ff0c7424 */ /* 0x000fe400078e00ff */
[----:B------:R-:W-:-:S07]  /*19130*/  IMAD.MOV.U32 R2, RZ, RZ, R14 ;  /* 0x000000ffff027224 */ /* 0x000fce00078e000e */
[----:B------:R-:W-:Y:S05]  /*19140*/  WARPSYNC.COLLECTIVE R15, `(.L_x_1480) ;  /* 0x000000000f087348 */ /* 0x000fea0003c00000 */
[----:B------:R0:W1:Y:S02]  /*19150*/  SHFL.IDX P6, R14, R13, R12, R11 ;  /* 0x0000000c0d0e7389 */ /* 0x00006400000c000b */
[----:B01----:R-:W-:Y:S01]  /*19160*/  ENDCOLLECTIVE ;  /* 0x000000000000791b */ /* 0x003fe20003800000 */
.L_x_1480:
        /* <DEDUP_REMOVED lines=14> */
.L_x_1481:
[----:B------:R-:W-:Y:S02]  /*19250*/  IMAD.MOV.U32 R13, RZ, RZ, R18 ;  /* 0x000000ffff0d7224 */ /* 0x000fe400078e0012 */
[----:B------:R-:W-:Y:S02]  /*19260*/  IMAD.MOV.U32 R12, RZ, RZ, 0x5 ;  /* 0x00000005ff0c7424 */ /* 0x000fe400078e00ff */
[----:B------:R-:W-:-:S07]  /*19270*/  IMAD.MOV.U32 R2, RZ, RZ, R14 ;  /* 0x000000ffff027224 */ /* 0x000fce00078e000e */
[----:B------:R-:W-:Y:S05]  /*19280*/  WARPSYNC.COLLECTIVE R15, `(.L_x_1482) ;  /* 0x000000000f087348 */ /* 0x000fea0003c00000 */
[----:B------:R0:W1:Y:S02]  /*19290*/  SHFL.IDX P6, R14, R13, R12, R11 ;  /* 0x0000000c0d0e7389 */ /* 0x00006400000c000b */
[----:B01----:R-:W-:Y:S01]  /*192a0*/  ENDCOLLECTIVE ;  /* 0x000000000000791b */ /* 0x003fe20003800000 */
.L_x_1482:
        /* <DEDUP_REMOVED lines=13> */
.L_x_1483:
[----:B------:R-:W-:Y:S01]  /*19380*/  @!PT LDS RZ, [RZ] ;  /* 0x00000000fffff984 */ /* 0x000fe20000000800 */
[----:B------:R-:W-:Y:S01]  /*19390*/  @!PT LDS RZ, [RZ] ;  /* 0x00000000fffff984 */ /* 0x000fe20000000800 */
[----:B------:R-:W-:Y:S01]  /*193a0*/  @!PT LDS RZ, [RZ] ;  /* 0x00000000fffff984 */ /* 0x000fe20000000800 */
[----:B------:R1:W-:Y:S01]  /*193b0*/  LDGSTS.E.BYPASS.LTC128B.128 [R5+0x5400], desc[UR36][R2.64+0x80], !P2 ;  /* 0x0540008002057fae */ /* 0x0003e2000d101d64 */
[----:B------:R-:W-:Y:S05]  /*193c0*/  BRA `(.L_x_1484) ;  /* 0xffffffb800a07947 */ /* 0x000fea000383ffff */
.L_x_1387:
[----:B0-----:R0:W1:Y:S02]  /*193d0*/  SYNCS.PHASECHK.TRANS64.TRYWAIT P0, [R0+URZ+0x2a860], R3 ;  /* 0x02a86003000075a7 */ /* 0x001064000800017f */
[----:B-1----:R-:W-:Y:S05]  /*193e0*/  @!P0 NANOSLEEP.SYNCS 0x989680 ;  /* 0x009896800000895d */ /* 0x002fea0003900000 */
[----:B------:R-:W1:Y:S02]  /*193f0*/  @!P0 SYNCS.PHASECHK.TRANS64 P0, [R0+URZ+0x2a860], R3 ;  /* 0x02a86003000085a7 */ /* 0x000e64000800007f */
[----:B-1----:R-:W-:Y:S05]  /*19400*/  @!P0 BRA `(.L_x_1387) ;  /* 0xfffffffc00f08947 */ /* 0x002fea000383ffff */
[----:B------:R-:W-:Y:S05]  /*19410*/  BRA `(.L_x_1485) ;  /* 0xffffffbc00b07947 */ /* 0x000fea000383ffff */
.L_x_1388:
        /* <DEDUP_REMOVED lines=8> */
.L_x_1487:
[----:B------:R-:W-:Y:S05]  /*194a0*/  BSYNC B0 ;  /* 0x0000000000007941 */ /* 0x000fea0003800000 */
.L_x_1486:
        /* <DEDUP_REMOVED lines=14> */
.L_x_1488:
[----:B------:R-:W-:Y:S02]  /*19590*/  IMAD.MOV.U32 R13, RZ, RZ, R18 ;  /* 0x000000ffff0d7224 */ /* 0x000fe400078e0012 */
[----:B------:R-:W-:Y:S02]  /*195a0*/  IMAD.MOV.U32 R12, RZ, RZ, 0x1 ;  /* 0x00000001ff0c7424 */ /* 0x000fe400078e00ff */
[----:B------:R-:W-:-:S05]  /*195b0*/  IMAD.SHL.U32 R4, R4, 0x8, RZ ;  /* 0x0000000804047824 */ /* 0x000fca00078e00ff */
[----:B------:R-:W-:-:S05]  /*195c0*/  LOP3.LUT R4, R4, 0x38, RZ, 0xc0, !PT ;  /* 0x0000003804047812 */ /* 0x000fca00078ec0ff */
[----:B------:R-:W-:Y:S02]  /*195d0*/  IMAD.SHL.U32 R5, R4, 0x2, RZ ;  /* 0x0000000204057824 */ /* 0x000fe400078e00ff */
[----:B------:R-:W-:-:S03]  /*195e0*/  IMAD R4, R7, 0x2, R22 ;  /* 0x0000000207047824 */ /* 0x000fc600078e0216 */
[----:B------:R-:W-:-:S13]  /*195f0*/  IADD3 R2, P2, R14, R5, RZ ;  /* 0x000000050e027210 */ /* 0x000fda0007f5e0ff */
[----:B------:R-:W-:Y:S05]  /*19600*/  WARPSYNC.COLLECTIVE R15, `(.L_x_1489) ;  /* 0x000000000f087348 */ /* 0x000fea0003c00000 */
[----:B------:R0:W1:Y:S02]  /*19610*/  SHFL.IDX P6, R14, R13, R12, R11 ;  /* 0x0000000c0d0e7389 */ /* 0x00006400000c000b */
[----:B01----:R-:W-:Y:S01]  /*19620*/  ENDCOLLECTIVE ;  /* 0x000000000000791b */ /* 0x003fe20003800000 */
.L_x_1489:
        /* <DEDUP_REMOVED lines=13> */
.L_x_1490:
[----:B------:R-:W-:Y:S02]  /*19700*/  IMAD.MOV.U32 R13, RZ, RZ, R18 ;  /* 0x000000ffff0d7224 */ /* 0x000fe400078e0012 */
[----:B------:R-:W-:Y:S01]  /*19710*/  IMAD.MOV.U32 R12, RZ, RZ, 0x2 ;  /* 0x00000002ff0c7424 */ /* 0x000fe200078e00ff */
[----:B------:R-:W-:-:S13]  /*19720*/  IADD3 R2, P2, R14, R5, RZ ;  /* 0x000000050e027210 */ /* 0x000fda0007f5e0ff */
[----:B------:R-:W-:Y:S05]  /*19730*/  WARPSYNC.COLLECTIVE R15, `(.L_x_1491) ;  /* 0x000000000f087348 */ /* 0x000fea0003c00000 */
[----:B------:R0:W1:Y:S02]  /*19740*/  SHFL.IDX P6, R14, R13, R12, R11 ;  /* 0x0000000c0d0e7389 */ /* 0x00006400000c000b */
[----:B01----:R-:W-:Y:S01]  /*19750*/  ENDCOLLECTIVE ;  /* 0x000000000000791b */ /* 0x003fe20003800000 */
.L_x_1491:
        /* <DEDUP_REMOVED lines=13> */
.L_x_1492:
[----:B------:R-:W-:Y:S02]  /*19830*/  IMAD.MOV.U32 R13, RZ, RZ, R18 ;  /* 0x000000ffff0d7224 */ /* 0x000fe400078e0012 */
[----:B------:R-:W-:Y:S02]  /*19840*/  IMAD.MOV.U32 R12, RZ, RZ, 0x3 ;  /* 0x00000003ff0c7424 */ /* 0x000fe400078e00ff */
[----:B------:R-:W-:-:S07]  /*19850*/  IMAD.MOV.U32 R10, RZ, RZ, R14 ;  /* 0x000000ffff0a7224 */ /* 0x000fce00078e000e */
[----:B------:R-:W-:Y:S05]  /*19860*/  WARPSYNC.COLLECTIVE R15, `(.L_x_1493) ;  /* 0x000000000f087348 */ /* 0x000fea0003c00000 */
[----:B------:R0:W1:Y:S02]  /*19870*/  SHFL.IDX P6, R14, R13, R12, R11 ;  /* 0x0000000c0d0e7389 */ /* 0x00006400000c000b */
[----:B01----:R-:W-:Y:S01]  /*19880*/  ENDCOLLECTIVE ;  /* 0x000000000000791b */ /* 0x003fe20003800000 */
.L_x_1493:
        /* <DEDUP_REMOVED lines=14> */
.L_x_1494:
[----:B------:R-:W-:Y:S02]  /*19970*/  IMAD.MOV.U32 R13, RZ, RZ, R18 ;  /* 0x000000ffff0d7224 */ /* 0x000fe400078e0012 */
[----:B------:R-:W-:Y:S01]  /*19980*/  IMAD.MOV.U32 R12, RZ, RZ, 0x4 ;  /* 0x00000004ff0c7424 */ /* 0x000fe200078e00ff */
[----:B------:R-:W-:-:S13]  /*19990*/  IADD3 R2, P2, R14, R5, RZ ;  /* 0x000000050e027210 */ /* 0x000fda0007f5e0ff */
[----:B------:R-:W-:Y:S05]  /*199a0*/  WARPSYNC.COLLECTIVE R15, `(.L_x_1495) ;  /* 0x000000000f087348 */ /* 0x000fea0003c00000 */
[----:B------:R0:W1:Y:S02]  /*199b0*/  SHFL.IDX P6, R14, R13, R12, R11 ;  /* 0x0000000c0d0e7389 */ /* 0x00006400000c000b */
[----:B01----:R-:W-:Y:S01]  /*199c0*/  ENDCOLLECTIVE ;  /* 0x000000000000791b */ /* 0x003fe20003800000 */
.L_x_1495:
        /* <DEDUP_REMOVED lines=13> */
.L_x_1496:
[----:B------:R-:W-:Y:S02]  /*19aa0*/  IMAD.MOV.U32 R13, RZ, RZ, R18 ;  /* 0x000000ffff0d7224 */ /* 0x000fe400078e0012 */
[----:B------:R-:W-:Y:S02]  /*19ab0*/  IMAD.MOV.U32 R12, RZ, RZ, 0x5 ;  /* 0x00000005ff0c7424 */ /* 0x000fe400078e00ff */
[----:B------:R-:W-:-:S07]  /*19ac0*/  IMAD.MOV.U32 R10, RZ, RZ, R14 ;  /* 0x000000ffff0a7224 */ /* 0x000fce00078e000e */
[----:B------:R-:W-:Y:S05]  /*19ad0*/  WARPSYNC.COLLECTIVE R15, `(.L_x_1497) ;  /* 0x000000000f087348 */ /* 0x000fea0003c00000 */
[----:B------:R0:W1:Y:S02]  /*19ae0*/  SHFL.IDX P6, R14, R13, R12, R11 ;  /* 0x0000000c0d0e7389 */ /* 0x00006400000c000b */
[----:B01----:R-:W-:Y:S01]  /*19af0*/  ENDCOLLECTIVE ;  /* 0x000000000000791b */ /* 0x003fe20003800000 */
.L_x_1497:
        /* <DEDUP_REMOVED lines=12> */
.L_x_1498:
[----:B------:R-:W-:Y:S05]  /*19bc0*/  BRA `(.L_x_1499) ;  /* 0xffffffb800ac7947 */ /* 0x000fea000383ffff */
.L_x_1393:
        /* <DEDUP_REMOVED lines=8> */
.L_x_1501:
[----:B------:R-:W-:Y:S05]  /*19c50*/  BSYNC B0 ;  /* 0x0000000000007941 */ /* 0x000fea0003800000 */
.L_x_1500:
[----:B------:R-:W-:Y:S02]  /*19c60*/  IMAD.MOV.U32 R13, RZ, RZ, R16 ;  /* 0x000000ffff0d7224 */ /* 0x000fe400078e0010 */
[----:B------:R-:W-:Y:S02]  /*19c70*/  IMAD.MOV.U32 R12, RZ, RZ, 0x1 ;  /* 0x00000001ff0c7424 */ /* 0x000fe400078e00ff */
[----:B------:R-:W-:Y:S02]  /*19c80*/  IMAD.MOV.U32 R11, RZ, RZ, 0x1f ;  /* 0x0000001fff0b7424 */ /* 0x000fe400078e00ff */
[----:B------:R-:W-:Y:S02]  /*19c90*/  IMAD.MOV.U32 R15, RZ, RZ, -0x1 ;  /* 0xffffffffff0f7424 */ /* 0x000fe400078e00ff */
[----:B------:R-:W-:Y:S02]  /*19ca0*/  IMAD.IADD R9, R19, 0x1, R10 ;  /* 0x0000000113097824 */ /* 0x000fe400078e020a */
[----:B------:R-:W-:-:S07]  /*19cb0*/  IMAD.MOV.U32 R0, RZ, RZ, R14 ;  /* 0x000000ffff007224 */ /* 0x000fce00078e000e */
[----:B------:R-:W-:Y:S05]  /*19cc0*/  WARPSYNC.COLLECTIVE R15, `(.L_x_1502) ;  /* 0x000000000f087348 */ /* 0x000fea0003c00000 */
[----:B------:R0:W1:Y:S02]  /*19cd0*/  SHFL.IDX P6, R14, R13, R12, R11 ;  /* 0x0000000c0d0e7389 */ /* 0x00006400000c000b */
[----:B01----:R-:W-:Y:S01]  /*19ce0*/  ENDCOLLECTIVE ;  /* 0x000000000000791b */ /* 0x003fe20003800000 */
.L_x_1502:
[----:B------:R-:W-:Y:S02]  /*19cf0*/  ULDC UR4, c[0x0][0xc3c] ;  /* 0x00030f0000047ab9 */ /* 0x000fe40000000800 */
[----:B------:R-:W-:-:S13]  /*19d00*/  ISETP.GE.OR P1, PT, R9, UR4, !P0 ;  /* 0x0000000409007c0c */ /* 0x000fda000c726670 */
[----:B------:R-:W0:Y:S08]  /*19d10*/  @!P1 LDC.64 R4, c[0x0][0xc80] ;  /* 0x00032000ff049b82 */ /* 0x000e300000000a00 */
[----:B------:R-:W1:Y:S01]  /*19d20*/  @!P1 LDC.64 R2, c[0x0][0xc78] ;  /* 0x00031e00ff029b82 */ /* 0x000e620000000a00 */
[----:B------:R-:W-:Y:S02]  /*19d30*/  IMAD.MOV.U32 R17, RZ, RZ, RZ ;  /* 0x000000ffff117224 */ /* 0x000fe400078e00ff */
[----:B------:R-:W-:-:S02]  /*19d40*/  IMAD.MOV.U32 R8, RZ, RZ, RZ ;  /* 0x000000ffff087224 */ /* 0x000fc400078e00ff */
[----:B------:R-:W-:Y:S02]  /*19d50*/  IMAD.MOV.U32 R11, RZ, RZ, RZ ;  /* 0x000000ffff0b7224 */ /* 0x000fe400078e00ff */
[----:B------:R-:W-:Y:S02]  /*19d60*/  IMAD.MOV.U32 R7, RZ, RZ, R14 ;  /* 0x000000ffff077224 */ /* 0x000fe400078e000e */
[----:B0-----:R-:W-:-:S06]  /*19d70*/  @!P1 IMAD.WIDE R4, R9, 0x4, R4 ;  /* 0x0000000409049825 */ /* 0x001fcc00078e0204 */
[----:B------:R-:W2:Y:S01]  /*19d80*/  @!P1 LDG.E R4, desc[UR36][R4.64] ;  /* 0x0000002404049981 */ /* 0x000ea2000c1e1900 */
[----:B-1----:R-:W-:-:S06]  /*19d90*/  @!P1 IMAD.WIDE R2, R9, 0x4, R2 ;  /* 0x0000000409029825 */ /* 0x002fcc00078e0202 */
[----:B------:R-:W3:Y:S01]  /*19da0*/  @!P1 LDG.E R2, desc[UR36][R2.64] ;  /* 0x0000002402029981 */ /* 0x000ee2000c1e1900 */
        /* <DEDUP_REMOVED lines=11> */
.L_x_1503:
[----:B------:R-:W-:Y:S01]  /*19e60*/  IMAD.MOV.U32 R12, RZ, RZ, 0x2 ;  /* 0x00000002ff0c7424 */ /* 0x000fe200078e00ff */
[----:B------:R-:W-:-:S05]  /*19e70*/  SEL R6, R14, RZ, P1 ;  /* 0x000000ff0e067207 */ /* 0x000fca0000800000 */
[----:B------:R-:W-:-:S04]  /*19e80*/  IMAD.IADD R6, R13, 0x1, R6 ;  /* 0x000000010d067824 */ /* 0x000fc800078e0206 */
[----:B------:R-:W-:-:S07]  /*19e90*/  IMAD.MOV.U32 R13, RZ, RZ, R6 ;  /* 0x000000ffff0d7224 */ /* 0x000fce00078e0006 */
[----:B------:R-:W-:Y:S05]  /*19ea0*/  WARPSYNC.COLLECTIVE R15, `(.L_x_1504) ;  /* 0x000000000f087348 */ /* 0x000fea0003c00000 */
[----:B------:R0:W1:Y:S02]  /*19eb0*/  SHFL.UP P6, R14, R13, R12, R11 ;  /* 0x0400000c0d0e7389 */ /* 0x00006400000c000b */
[----:B01----:R-:W-:Y:S01]  /*19ec0*/  ENDCOLLECTIVE ;  /* 0x000000000000791b */ /* 0x003fe20003800000 */
.L_x_1504:
[----:B------:R-:W-:Y:S01]  /*19ed0*/  IMAD.MOV.U32 R12, RZ, RZ, 0x4 ;  /* 0x00000004ff0c7424 */ /* 0x000fe200078e00ff */
[----:B------:R-:W-:-:S05]  /*19ee0*/  SEL R3, R14, RZ, P2 ;  /* 0x000000ff0e037207 */ /* 0x000fca0001000000 */
[----:B------:R-:W-:Y:S02]  /*19ef0*/  IMAD.IADD R2, R6, 0x1, R3 ;  /* 0x0000000106027824 */ /* 0x000fe400078e0203 */
[----:B------:R-:W-:Y:S02]  /*19f00*/  IMAD.MOV.U32 R6, RZ, RZ, RZ ;  /* 0x000000ffff067224 */ /* 0x000fe400078e00ff */
[----:B------:R-:W-:-:S07]  /*19f10*/  IMAD.MOV.U32 R13, RZ, RZ, R2 ;  /* 0x000000ffff0d7224 */ /* 0x000fce00078e0002 */
[----:B------:R-:W-:Y:S05]  /*19f20*/  WARPSYNC.COLLECTIVE R15, `(.L_x_1505) ;  /* 0x000000000f087348 */ /* 0x000fea0003c00000 */
[----:B------:R0:W1:Y:S02]  /*19f30*/  SHFL.UP P6, R14, R13, R12, R11 ;  /* 0x0400000c0d0e7389 */ /* 0x00006400000c000b */
[----:B01----:R-:W-:Y:S01]  /*19f40*/  ENDCOLLECTIVE ;  /* 0x000000000000791b */ /* 0x003fe20003800000 */
.L_x_1505:
[----:B------:R-:W-:Y:S01]  /*19f50*/  IMAD.MOV.U32 R12, RZ, RZ, 0x8 ;  /* 0x00000008ff0c7424 */ /* 0x000fe200078e00ff */
[----:B------:R-:W-:-:S05]  /*19f60*/  SEL R3, R14, RZ, P3 ;  /* 0x000000ff0e037207 */ /* 0x000fca0001800000 */
[----:B------:R-:W-:-:S04]  /*19f70*/  IMAD.IADD R3, R2, 0x1, R3 ;  /* 0x0000000102037824 */ /* 0x000fc800078e0203 */
[----:B------:R-:W-:-:S07]  /*19f80*/  IMAD.MOV.U32 R13, RZ, RZ, R3 ;  /* 0x000000ffff0d7224 */ /* 0x000fce00078e0003 */
[----:B------:R-:W-:Y:S05]  /*19f90*/  WARPSYNC.COLLECTIVE R15, `(.L_x_1506) ;  /* 0x000000000f087348 */ /* 0x000fea0003c00000 */
[----:B------:R0:W1:Y:S02]  /*19fa0*/  SHFL.UP P6, R14, R13, R12, R11 ;  /* 0x0400000c0d0e7389 */ /* 0x00006400000c000b */
[----:B01----:R-:W-:Y:S01]  /*19fb0*/  ENDCOLLECTIVE ;  /* 0x000000000000791b */ /* 0x003fe20003800000 */
.L_x_1506:
[----:B------:R-:W-:Y:S01]  /*19fc0*/  IMAD.MOV.U32 R12, RZ, RZ, 0x10 ;  /* 0x00000010ff0c7424 */ /* 0x000fe200078e00ff */
[----:B------:R-:W-:-:S05]  /*19fd0*/  SEL R4, R14, RZ, P4 ;  /* 0x000000ff0e047207 */ /* 0x000fca0002000000 */
[----:B------:R-:W-:-:S04]  /*19fe0*/  IMAD.IADD R4, R3, 0x1, R4 ;  /* 0x0000000103047824 */ /* 0x000fc800078e0204 */
[----:B------:R-:W-:-:S07]  /*19ff0*/  IMAD.MOV.U32 R13, RZ, RZ, R4 ;  /* 0x000000ffff0d7224 */ /* 0x000fce00078e0004 */
[----:B------:R-:W-:Y:S05]  /*1a000*/  WARPSYNC.COLLECTIVE R15, `(.L_x_1507) ;  /* 0x000000000f087348 */ /* 0x000fea0003c00000 */
[----:B------:R0:W1:Y:S02]  /*1a010*/  SHFL.UP P6, R14, R13, R12, R11 ;  /* 0x0400000c0d0e7389 */ /* 0x00006400000c000b */
[----:B01----:R-:W-:Y:S01]  /*1a020*/  ENDCOLLECTIVE ;  /* 0x000000000000791b */ /* 0x003fe20003800000 */
.L_x_1507:
        /* <DEDUP_REMOVED lines=8> */
.L_x_1508:
[----:B------:R-:W-:Y:S05]  /*1a0b0*/  BRA `(.L_x_1509) ;  /* 0xffffffb800b87947 */ /* 0x000fea000383ffff */
.L_x_1396:
[----:B------:R-:W-:Y:S01]  /*1a0c0*/  BSSY B0, `(.L_x_1510) ;  /* 0x0000007000007945 */ /* 0x000fe20003800000 */
[----:B------:R-:W-:Y:S02]  /*1a0d0*/  IMAD.MOV.U32 R12, RZ, RZ, 0x1 ;  /* 0x00000001ff0c7424 */ /* 0x000fe400078e00ff */
[----:B------:R-:W-:Y:S02]  /*1a0e0*/  IMAD.MOV.U32 R11, RZ, RZ, RZ ;  /* 0x000000ffff0b7224 */ /* 0x000fe400078e00ff */
[----:B------:R-:W-:-:S07]  /*1a0f0*/  IMAD.MOV.U32 R15, RZ, RZ, -0x1 ;  /* 0xffffffffff0f7424 */ /* 0x000fce00078e00ff */
[----:B------:R-:W-:Y:S05]  /*1a100*/  WARPSYNC.COLLECTIVE R15, `(.L_x_1511) ;  /* 0x000000000f087348 */ /* 0x000fea0003c00000 */
[----:B------:R0:W1:Y:S02]  /*1a110*/  SHFL.UP P6, R14, R13, R12, R11 ;  /* 0x0400000c0d0e7389 */ /* 0x00006400000c000b */
[----:B01----:R-:W-:Y:S01]  /*1a120*/  ENDCOLLECTIVE ;  /* 0x000000000000791b */ /* 0x003fe20003800000 */
.L_x_1511:
[----:B------:R-:W-:Y:S05]  /*1a130*/  BSYNC B0 ;  /* 0x0000000000007941 */ /* 0x000fea0003800000 */
.L_x_1510:
        /* <DEDUP_REMOVED lines=8> */
.L_x_1512:
[----:B------:R-:W-:Y:S01]  /*1a1c0*/  IMAD.MOV.U32 R12, RZ, RZ, 0x4 ;  /* 0x00000004ff0c7424 */ /* 0x000fe200078e00ff */
[----:B------:R-:W-:-:S05]  /*1a1d0*/  SEL R2, R14, RZ, P2 ;  /* 0x000000ff0e027207 */ /* 0x000fca0001000000 */
[----:B------:R-:W-:-:S04]  /*1a1e0*/  IMAD.IADD R2, R13, 0x1, R2 ;  /* 0x000000010d027824 */ /* 0x000fc800078e0202 */
[----:B------:R-:W-:-:S07]  /*1a1f0*/  IMAD.MOV.U32 R13, RZ, RZ, R2 ;  /* 0x000000ffff0d7224 */ /* 0x000fce00078e0002 */
[----:B------:R-:W-:Y:S05]  /*1a200*/  WARPSYNC.COLLECTIVE R15, `(.L_x_1513) ;  /* 0x000000000f087348 */ /* 0x000fea0003c00000 */
[----:B------:R0:W1:Y:S02]  /*1a210*/  SHFL.UP P6, R14, R13, R12, R11 ;  /* 0x0400000c0d0e7389 */ /* 0x00006400000c000b */
[----:B01----:R-:W-:Y:S01]  /*1a220*/  ENDCOLLECTIVE ;  /* 0x000000000000791b */ /* 0x003fe20003800000 */
.L_x_1513:
[----:B------:R-:W-:Y:S01]  /*1a230*/  IMAD.MOV.U32 R12, RZ, RZ, 0x8 ;  /* 0x00000008ff0c7424 */ /* 0x000fe200078e00ff */
[----:B------:R-:W-:-:S05]  /*1a240*/  SEL R3, R14, RZ, P3 ;  /* 0x000000ff0e037207 */ /* 0x000fca0001800000 */
[----:B------:R-:W-:-:S04]  /*1a250*/  IMAD.IADD R3, R2, 0x1, R3 ;  /* 0x0000000102037824 */ /* 0x000fc800078e0203 */
[----:B------:R-:W-:-:S07]  /*1a260*/  IMAD.MOV.U32 R13, RZ, RZ, R3 ;  /* 0x000000ffff0d7224 */ /* 0x000fce00078e0003 */
[----:B------:R-:W-:Y:S05]  /*1a270*/  WARPSYNC.COLLECTIVE R15, `(.L_x_1514) ;  /* 0x000000000f087348 */ /* 0x000fea0003c00000 */
[----:B------:R0:W1:Y:S02]  /*1a280*/  SHFL.UP P6, R14, R13, R12, R11 ;  /* 0x0400000c0d0e7389 */ /* 0x00006400000c000b */
[----:B01----:R-:W-:Y:S01]  /*1a290*/  ENDCOLLECTIVE ;  /* 0x000000000000791b */ /* 0x003fe20003800000 */
.L_x_1514:
[----:B------:R-:W-:Y:S01]  /*1a2a0*/  IMAD.MOV.U32 R12, RZ, RZ, 0x10 ;  /* 0x00000010ff0c7424 */ /* 0x000fe200078e00ff */
[----:B------:R-:W-:-:S05]  /*1a2b0*/  SEL R4, R14, RZ, P4 ;  /* 0x000000ff0e047207 */ /* 0x000fca0002000000 */
[----:B------:R-:W-:-:S04]  /*1a2c0*/  IMAD.IADD R4, R3, 0x1, R4 ;  /* 0x0000000103047824 */ /* 0x000fc800078e0204 */
[----:B------:R-:W-:-:S07]  /*1a2d0*/  IMAD.MOV.U32 R13, RZ, RZ, R4 ;  /* 0x000000ffff0d7224 */ /* 0x000fce00078e0004 */
[----:B------:R-:W-:Y:S05]  /*1a2e0*/  WARPSYNC.COLLECTIVE R15, `(.L_x_1515) ;  /* 0x000000000f087348 */ /* 0x000fea0003c00000 */
[----:B------:R0:W1:Y:S02]  /*1a2f0*/  SHFL.UP P6, R14, R13, R12, R11 ;  /* 0x0400000c0d0e7389 */ /* 0x00006400000c000b */
[----:B01----:R-:W-:Y:S01]  /*1a300*/  ENDCOLLECTIVE ;  /* 0x000000000000791b */ /* 0x003fe20003800000 */
.L_x_1515:
        /* <DEDUP_REMOVED lines=8> */
.L_x_1516:
[----:B------:R-:W-:Y:S05]  /*1a390*/  BRA `(.L_x_1517) ;  /* 0xffffffb800a47947 */ /* 0x000fea000383ffff */
.L_x_1398:
[----:B------:R-:W-:Y:S01]  /*1a3a0*/  BSSY B0, `(.L_x_1518) ;  /* 0x0000006000007945 */ /* 0x000fe20003800000 */
[----:B------:R-:W-:Y:S01]  /*1a3b0*/  PLOP3.LUT P6, PT, P6, PT, PT, 0x8, 0x0 ;  /* 0x000000000000781c */ /* 0x000fe200037ce170 */
[----:B------:R-:W-:-:S12]  /*1a3c0*/  IMAD.MOV.U32 R15, RZ, RZ, -0x1 ;  /* 0xffffffffff0f7424 */ /* 0x000fd800078e00ff */
[----:B0-----:R-:W-:Y:S05]  /*1a3d0*/  WARPSYNC.COLLECTIVE R15, `(.L_x_1519) ;  /* 0x000000000f087348 */ /* 0x001fea0003c00000 */
[----:B------:R-:W-:Y:S01]  /*1a3e0*/  VOTE.ANY R14, PT, P6 ;  /* 0x00000000000e7806 */ /* 0x000fe200030e0100 */
[----:B0-----:R-:W-:Y:S06]  /*1a3f0*/  ENDCOLLECTIVE ;  /* 0x000000000000791b */ /* 0x001fec0003800000 */
.L_x_1519:
[----:B------:R-:W-:Y:S05]  /*1a400*/  BSYNC B0 ;  /* 0x0000000000007941 */ /* 0x000fea0003800000 */
.L_x_1518:
[----:B------:R-:W-:Y:S02]  /*1a410*/  IMAD.MOV.U32 R3, RZ, RZ, R14 ;  /* 0x000000ffff037224 */ /* 0x000fe400078e000e */
[----:B------:R-:W-:Y:S02]  /*1a420*/  IMAD.MOV.U32 R13, RZ, RZ, R17 ;  /* 0x000000ffff0d7224 */ /* 0x000fe400078e0011 */
[----:B------:R0:W1:Y:S01]  /*1a430*/  POPC R12, R3 ;  /* 0x00000003000c7309 */ /* 0x0000620000000000 */
[----:B------:R-:W-:Y:S02]  /*1a440*/  IMAD.MOV.U32 R11, RZ, RZ, 0x1f ;  /* 0x0000001fff0b7424 */ /* 0x000fe400078e00ff */
[----:B------:R-:W-:-:S07]  /*1a450*/  IMAD.MOV.U32 R15, RZ, RZ, -0x1 ;  /* 0xffffffffff0f7424 */ /* 0x000fce00078e00ff */
[----:B01----:R-:W-:Y:S05]  /*1a460*/  WARPSYNC.COLLECTIVE R15, `(.L_x_1520) ;  /* 0x000000000f087348 */ /* 0x003fea0003c00000 */
[----:B-1----:R1:W2:Y:S02]  /*1a470*/  SHFL.IDX P6, R14, R13, R12, R11 ;  /* 0x0000000c0d0e7389 */ /* 0x0022a400000c000b */
[----:B012---:R-:W-:Y:S01]  /*1a480*/  ENDCOLLECTIVE ;  /* 0x000000000000791b */ /* 0x007fe20003800000 */
.L_x_1520:
[----:B------:R-:W-:Y:S02]  /*1a490*/  IMAD.IADD R19, R12, 0x1, R19 ;  /* 0x000000010c137824 */ /* 0x000fe400078e0213 */
[----:B------:R-:W-:Y:S02]  /*1a4a0*/  IMAD.MOV.U32 R13, RZ, RZ, R8 ;  /* 0x000000ffff0d7224 */ /* 0x000fe400078e0008 */
[----:B------:R-:W-:-:S07]  /*1a4b0*/  IMAD.MOV.U32 R17, RZ, RZ, R14 ;  /* 0x000000ffff117224 */ /* 0x000fce00078e000e */
[----:B------:R-:W-:Y:S05]  /*1a4c0*/  WARPSYNC.COLLECTIVE R15, `(.L_x_1521) ;  /* 0x000000000f087348 */ /* 0x000fea0003c00000 */
[----:B------:R0:W1:Y:S02]  /*1a4d0*/  SHFL.IDX P6, R14, R13, R12, R11 ;  /* 0x0000000c0d0e7389 */ /* 0x00006400000c000b */
[----:B01----:R-:W-:Y:S01]  /*1a4e0*/  ENDCOLLECTIVE ;  /* 0x000000000000791b */ /* 0x003fe20003800000 */
.L_x_1521:
[----:B------:R-:W-:Y:S01]  /*1a4f0*/  IMAD.MOV.U32 R8, RZ, RZ, R14 ;  /* 0x000000ffff087224 */ /* 0x000fe200078e000e */
[----:B------:R-:W-:Y:S06]  /*1a500*/  BRA `(.L_x_1522) ;  /* 0xffffffb800887947 */ /* 0x000fec000383ffff */
.L_x_1400:
[----:B------:R-:W-:Y:S01]  /*1a510*/  BSSY B0, `(.L_x_1523) ;  /* 0x0000007000007945 */ /* 0x000fe20003800000 */
[----:B------:R-:W-:Y:S02]  /*1a520*/  IMAD.MOV.U32 R13, RZ, RZ, R2 ;  /* 0x000000ffff0d7224 */ /* 0x000fe400078e0002 */
[----:B------:R-:W-:Y:S02]  /*1a530*/  IMAD.MOV.U32 R11, RZ, RZ, 0x1f ;  /* 0x0000001fff0b7424 */ /* 0x000fe400078e00ff */
[----:B------:R-:W-:-:S07]  /*1a540*/  IMAD.MOV.U32 R15, RZ, RZ, -0x1 ;  /* 0xffffffffff0f7424 */ /* 0x000fce00078e00ff */
[----:B0-23--:R-:W-:Y:S05]  /*1a550*/  WARPSYNC.COLLECTIVE R15, `(.L_x_1524) ;  /* 0x000000000f087348 */ /* 0x00dfea0003c00000 */
[----:B------:R1:W4:Y:S02]  /*1a560*/  SHFL.IDX P6, R14, R13, R12, R11 ;  /* 0x0000000c0d0e7389 */ /* 0x00032400000c000b */
[----:B01234-:R-:W-:Y:S01]  /*1a570*/  ENDCOLLECTIVE ;  /* 0x000000000000791b */ /* 0x01ffe20003800000 */
.L_x_1524:
[----:B------:R-:W-:Y:S05]  /*1a580*/  BSYNC B0 ;  /* 0x0000000000007941 */ /* 0x000fea0003800000 */
.L_x_1523:
[----:B------:R-:W-:Y:S01]  /*1a590*/  IMAD.MOV.U32 R6, RZ, RZ, R14 ;  /* 0x000000ffff067224 */ /* 0x000fe200078e000e */
[----:B------:R-:W-:Y:S06]  /*1a5a0*/  BRA `(.L_x_1399) ;  /* 0xffffffb800787947 */ /* 0x000fec000383ffff */
.L_x_1406:
[----:B0-----:R0:W1:Y:S02]  /*1a5b0*/  SYNCS.PHASECHK.TRANS64.TRYWAIT P0, [R7+URZ+0x2a820], R0 ;  /* 0x02a82000070075a7 */ /* 0x001064000800017f */
[----:B-1----:R-:W-:Y:S05]  /*1a5c0*/  @!P0 NANOSLEEP.SYNCS 0x989680 ;  /* 0x009896800000895d */ /* 0x002fea0003900000 */
[----:B------:R-:W1:Y:S02]  /*1a5d0*/  @!P0 SYNCS.PHASECHK.TRANS64 P0, [R7+URZ+0x2a820], R0 ;  /* 0x02a82000070085a7 */ /* 0x000e64000800007f */
[----:B-1----:R-:W-:Y:S05]  /*1a5e0*/  @!P0 BRA `(.L_x_1406) ;  /* 0xfffffffc00f08947 */ /* 0x002fea000383ffff */
[----:B------:R-:W-:Y:S05]  /*1a5f0*/  BRA `(.L_x_1525) ;  /* 0xffffffc000d07947 */ /* 0x000fea000383ffff */
.L_x_1407:
        /* <DEDUP_REMOVED lines=8> */
[----:B0-2---:R-:W-:Y:S05]  /*1a680*/  WARPSYNC.COLLECTIVE R15, `(.L_x_1527) ;  /* 0x000000000f087348 */ /* 0x005fea0003c00000 */
[----:B------:R1:W3:Y:S02]  /*1a690*/  SHFL.IDX P6, R14, R13, R12, R11 ;  /* 0x0000000c0d0e7389 */ /* 0x0002e400000c000b */
[----:B0123--:R-:W-:Y:S01]  /*1a6a0*/  ENDCOLLECTIVE ;  /* 0x000000000000791b */ /* 0x00ffe20003800000 */
.L_x_1527:
[----:B------:R-:W-:Y:S05]  /*1a6b0*/  BSYNC B0 ;  /* 0x0000000000007941 */ /* 0x000fea0003800000 */
.L_x_1526:
[----:B------:R-:W-:Y:S05]  /*1a6c0*/  BRA `(.L_x_1528) ;  /* 0xffffffc000b87947 */ /* 0x000fea000383ffff */
.L_x_1410:
[----:B------:R-:W-:Y:S01]  /*1a6d0*/  BSSY B1, `(.L_x_1529) ;  /* 0x0000006000017945 */ /* 0x000fe20003800000 */
[----:B------:R-:W-:-:S07]  /*1a6e0*/  IMAD.MOV.U32 R15, RZ, RZ, -0x1 ;  /* 0xffffffffff0f7424 */ /* 0x000fce00078e00ff */
[----:B0-2---:R-:W-:Y:S05]  /*1a6f0*/  WARPSYNC.COLLECTIVE R15, `(.L_x_1530) ;  /* 0x000000000f0c7348 */ /* 0x005fea0003c00000 */
[----:B------:R-:W-:Y:S02]  /*1a700*/  ELECT P6, UR62, PT ;  /* 0x00000000003e782f */ /* 0x000fe400038c0000 */
[----:B------:R-:W-:Y:S01]  /*1a710*/  MOV R14, UR62 ;  /* 0x0000003e000e7c02 */ /* 0x000fe20008000f00 */
[----:B0-2---:R-:W-:Y:S10]  /*1a720*/  ENDCOLLECTIVE ;  /* 0x000000000000791b */ /* 0x005ff40003800000 */
.L_x_1530:
[----:B------:R-:W-:Y:S05]  /*1a730*/  BSYNC B1 ;  /* 0x0000000000017941 */ /* 0x000fea0003800000 */
.L_x_1529:
[----:B------:R-:W-:Y:S05]  /*1a740*/  BRA `(.L_x_1531) ;  /* 0xffffffc000b07947 */ /* 0x000fea000383ffff */
.L_x_1412:
[----:B0-----:R0:W1:Y:S02]  /*1a750*/  SYNCS.PHASECHK.TRANS64.TRYWAIT P1, [R5+URZ+0x2a840], R0 ;  /* 0x02a84000050075a7 */ /* 0x001064000802017f */
[----:B-1----:R-:W-:Y:S05]  /*1a760*/  @!P1 NANOSLEEP.SYNCS 0x989680 ;  /* 0x009896800000995d */ /* 0x002fea0003900000 */
[----:B------:R-:W1:Y:S02]  /*1a770*/  @!P1 SYNCS.PHASECHK.TRANS64 P1, [R5+URZ+0x2a840], R0 ;  /* 0x02a84000050095a7 */ /* 0x000e64000802007f */
[----:B-1----:R-:W-:Y:S05]  /*1a780*/  @!P1 BRA `(.L_x_1412) ;  /* 0xfffffffc00f09947 */ /* 0x002fea000383ffff */
[----:B------:R-:W-:Y:S05]  /*1a790*/  BRA `(.L_x_1532) ;  /* 0xffffffc000d87947 */ /* 0x000fea000383ffff */
.L_x_1414:
[----:B-1----:R1:W3:Y:S02]  /*1a7a0*/  SYNCS.PHASECHK.TRANS64.TRYWAIT P1, [R3+URZ+0x2a840], R2 ;  /* 0x02a84002030075a7 */ /* 0x0022e4000802017f */
[----:B---3--:R-:W-:Y:S05]  /*1a7b0*/  @!P1 NANOSLEEP.SYNCS 0x989680 ;  /* 0x009896800000995d */ /* 0x008fea0003900000 */
[----:B------:R-:W3:Y:S02]  /*1a7c0*/  @!P1 SYNCS.PHASECHK.TRANS64 P1, [R3+URZ+0x2a840], R2 ;  /* 0x02a84002030095a7 */ /* 0x000ee4000802007f */
[----:B---3--:R-:W-:Y:S05]  /*1a7d0*/  @!P1 BRA `(.L_x_1414) ;  /* 0xfffffffc00f09947 */ /* 0x008fea000383ffff */
[----:B------:R-:W-:Y:S05]  /*1a7e0*/  BRA `(.L_x_1533) ;  /* 0xffffffc000e47947 */ /* 0x000fea000383ffff */
.L_x_1416:
[----:B---3--:R3:W4:Y:S02]  /*1a7f0*/  SYNCS.PHASECHK.TRANS64.TRYWAIT P1, [R5+URZ+0x2a860], R0 ;  /* 0x02a86000050075a7 */ /* 0x008724000802017f */
[----:B----4-:R-:W-:Y:S05]  /*1a800*/  @!P1 NANOSLEEP.SYNCS 0x989680 ;  /* 0x009896800000995d */ /* 0x010fea0003900000 */
[----:B------:R-:W4:Y:S02]  /*1a810*/  @!P1 SYNCS.PHASECHK.TRANS64 P1, [R5+URZ+0x2a860], R0 ;  /* 0x02a86000050095a7 */ /* 0x000f24000802007f */
[----:B----4-:R-:W-:Y:S05]  /*1a820*/  @!P1 BRA `(.L_x_1416) ;  /* 0xfffffffc00f09947 */ /* 0x010fea000383ffff */
[----:B------:R-:W-:Y:S05]  /*1a830*/  BRA `(.L_x_1534) ;  /* 0xffffffc000e07947 */ /* 0x000fea000383ffff */
.L_x_1535:
        /* <DEDUP_REMOVED lines=12> */
.L_x_15634:


//--------------------- .text._ZN7cutlass13device_kernelIN5flash11enable_sm90INS1_16FlashAttnFwdSm90INS1_25CollectiveMainloopFwdSm90ILi2EN4cute5tupleIJNS5_1CILi1EEES8_S8_EEENS6_IJNS7_ILi128EEENS7_ILi96EEENS7_ILi192EEEEEELi128ENS_6half_tEfNS_4arch4Sm90ELb0ELb1ELb0ELb1ELb1ELb1ELb0ELb1ELb1ELb1ELb1ELb0EEENS1_21CollectiveEpilogueFwdINS6_IJSA_SA_SB_EEES9_SE_SG_Li256ELb1ELb1ELb1ELb0EEENS1_36VarlenDynamicPersistentTileSchedulerILi128ELi96ELi256ELi128ELb1ELb1ELb1ELb1ELb0ELb1EEEEEEEEEvNT_6ParamsE --------------------------
	.section	.text._ZN7cutlass13device_kernelIN5flash11enable_sm90INS1_16FlashAttnFwdSm90INS1_25CollectiveMainloopFwdSm90ILi2EN4cute5tupleIJNS5_1CILi1EEES8_S8_EEENS6_IJNS7_ILi128EEENS7_ILi96EEENS7_ILi192EEEEEELi128ENS_6half_tEfNS_4arch4Sm90ELb0ELb1ELb0ELb1ELb1ELb1ELb0ELb1ELb1ELb1ELb1ELb0EEENS1_21CollectiveEpilogueFwdINS6_IJSA_SA_SB_EEES9_SE_SG_Li256ELb1ELb1ELb1ELb0EEENS1_36VarlenDynamicPersistentTileSchedulerILi128ELi96ELi256ELi128ELb1ELb1ELb1ELb1ELb0ELb1EEEEEEEEEvNT_6ParamsE,"ax",@progbits
	.align	128
.text._ZN7cutlass13device_kernelIN5flash11enable_sm90INS1_16FlashAttnFwdSm90INS1_25CollectiveMainloopFwdSm90ILi2EN4cute5tupleIJNS5_1CILi1EEES8_S8_EEENS6_IJNS7_ILi128EEENS7_ILi96EEENS7_ILi192EEEEEELi128ENS_6half_tEfNS_4arch4Sm90ELb0ELb1ELb0ELb1ELb1ELb1ELb0ELb1ELb1ELb1ELb1ELb0EEENS1_21CollectiveEpilogueFwdINS6_IJSA_SA_SB_EEES9_SE_SG_Li256ELb1ELb1ELb1ELb0EEENS1_36VarlenDynamicPersistentTileSchedulerILi128ELi96ELi256ELi128ELb1ELb1ELb1ELb1ELb0ELb1EEEEEEEEEvNT_6ParamsE:
        .type           _ZN7cutlass13device_kernelIN5flash11enable_sm90INS1_16FlashAttnFwdSm90INS1_25CollectiveMainloopFwdSm90ILi2EN4cute5tupleIJNS5_1CILi1EEES8_S8_EEENS6_IJNS7_ILi128EEENS7_ILi96EEENS7_ILi192EEEEEELi128ENS_6half_tEfNS_4arch4Sm90ELb0ELb1ELb0ELb1ELb1ELb1ELb0ELb1ELb1ELb1ELb1ELb0EEENS1_21CollectiveEpilogueFwdINS6_IJSA_SA_SB_EEES9_SE_SG_Li256ELb1ELb1ELb1ELb0EEENS1_36VarlenDynamicPersistentTileSchedulerILi128ELi96ELi256ELi128ELb1ELb1ELb1ELb1ELb0ELb1EEEEEEEEEvNT_6ParamsE,@function
        .size           _ZN7cutlass13device_kernelIN5flash11enable_sm90INS1_16FlashAttnFwdSm90INS1_25CollectiveMainloopFwdSm90ILi2EN4cute5tupleIJNS5_1CILi1EEES8_S8_EEENS6_IJNS7_ILi128EEENS7_ILi96EEENS7_ILi192EEEEEELi128ENS_6half_tEfNS_4arch4Sm90ELb0ELb1ELb0ELb1ELb1ELb1ELb0ELb1ELb1ELb1ELb1ELb0EEENS1_21CollectiveEpilogueFwdINS6_IJSA_SA_SB_EEES9_SE_SG_Li256ELb1ELb1ELb1ELb0EEENS1_36VarlenDynamicPersistentTileSchedulerILi128ELi96ELi256ELi128ELb1ELb1ELb1ELb1ELb0ELb1EEEEEEEEEvNT_6ParamsE,(.L_x_15635 - _ZN7cutlass13device_kernelIN5flash11enable_sm90INS1_16FlashAttnFwdSm90INS1_25CollectiveMainloopFwdSm90ILi2EN4cute5tupleIJNS5_1CILi1EEES8_S8_EEENS6_IJNS7_ILi128EEENS7_ILi96EEENS7_ILi192EEEEEELi128ENS_6half_tEfNS_4arch4Sm90ELb0ELb1ELb0ELb1ELb1ELb1ELb0ELb1ELb1ELb1ELb1ELb0EEENS1_21CollectiveEpilogueFwdINS6_IJSA_SA_SB_EEES9_SE_SG_Li256ELb1ELb1ELb1ELb0EEENS1_36VarlenDynamicPersistentTileSchedulerILi128ELi96ELi256ELi128ELb1ELb1ELb1ELb1ELb0ELb1EEEEEEEEEvNT_6ParamsE)
        .other          _ZN7cutlass13device_kernelIN5flash11enable_sm90INS1_16FlashAttnFwdSm90INS1_25CollectiveMainloopFwdSm90ILi2EN4cute5tupleIJNS5_1CILi1EEES8_S8_EEENS6_IJNS7_ILi128EEENS7_ILi96EEENS7_ILi192EEEEEELi128ENS_6half_tEfNS_4arch4Sm90ELb0ELb1ELb0ELb1ELb1ELb1ELb0ELb1ELb1ELb1ELb1ELb0EEENS1_21CollectiveEpilogueFwdINS6_IJSA_SA_SB_EEES9_SE_SG_Li256ELb1ELb1ELb1ELb0EEENS1_36VarlenDynamicPersistentTileSchedulerILi128ELi96ELi256ELi128ELb1ELb1ELb1ELb1ELb0ELb1EEEEEEEEEvNT_6ParamsE,@"STO_CUDA_ENTRY STV_DEFAULT"
_ZN7cutlass13device_kernelIN5flash11enable_sm90INS1_16FlashAttnFwdSm90INS1_25CollectiveMainloopFwdSm90ILi2EN4cute5tupleIJNS5_1CILi1EEES8_S8_EEENS6_IJNS7_ILi128EEENS7_ILi96EEENS7_ILi192EEEEEELi128ENS_6half_tEfNS_4arch4Sm90ELb0ELb1ELb0ELb1ELb1ELb1ELb0ELb1ELb1ELb1ELb1ELb0EEENS1_21CollectiveEpilogueFwdINS6_IJSA_SA_SB_EEES9_SE_SG_Li256ELb1ELb1ELb1ELb0EEENS1_36VarlenDynamicPersistentTileSchedulerILi128ELi96ELi256ELi128ELb1ELb1ELb1ELb1ELb0ELb1EEEEEEEEEvNT_6ParamsE:
        /* <DEDUP_REMOVED lines=18> */
.L_x_1537:
[----:B------:R-:W-:Y:S05]  /*0120*/  BSYNC B0 ;  /* 0x0000000000007941 */ /* 0x000fea0003800000 */
.L_x_1536:
        /* <DEDUP_REMOVED lines=41> */
.L_x_1538:
        /* <DEDUP_REMOVED lines=22> */
.L_x_1539:
        /* <DEDUP_REMOVED lines=18> */
.L_x_1540:
        /* <DEDUP_REMOVED lines=22> */
.L_x_1541:
        /* <DEDUP_REMOVED lines=22> */
.L_x_1542:
[----:B0-----:R-:W-:Y:S01]  /*0900*/  UMOV UR4, 0x1 ;  /* 0x0000000100047882 */ /* 0x001fe20000000000 */
[----:B------:R-:W-:Y:S01]  /*0910*/  PLOP3.LUT P0, PT, PT, PT, UP0, 0x80, 0x0 ;  /* 0x000000000000781c */ /* 0x000fe20003f0f008 */
[----:B------:R-:W-:Y:S01]  /*0920*/  USEL UR4, UR4, 0x2, !UP0 ;  /* 0x0000000204047887 */ /* 0x000fe2000c000000 */
[----:B------:R-:W-:Y:S01]  /*0930*/  NOP ;  /* 0x0000000000007918 */ /* 0x000fe20000000000 */
[----:B------:R-:W-:Y:S01]  /*0940*/  ULDC.64 UR60, c[0x0][0x208] ;  /* 0x00008200003c7ab9 */ /* 0x000fe20000000a00 */
[----:B------:R-:W-:Y:S03]  /*0950*/  BSSY B9, `(.L_x_1543) ;  /* 0x000298a000097945 */ /* 0x000fe60003800000 */
[----:B------:R-:W-:-:S05]  /*0960*/  IMAD.U32 R3, RZ, RZ, UR4 ;  /* 0x00000004ff037e24 */ /* 0x000fca000f8e00ff */
[----:B------:R0:W-:Y:S01]  /*0970*/  STL [R1+0x58], R3 ;  /* 0x0000580301007387 */ /* 0x0001e20000100800 */
[----:B-12-4-:R-:W-:Y:S06]  /*0980*/  BAR.SYNC.DEFER_BLOCKING 0x0 ;  /* 0x0000000000007b1d */ /* 0x016fec0000010000 */
[----:B------:R-:W-:Y:S05]  /*0990*/  @!P0 BRA `(.L_x_1544) ;  /* 0x0000021400f48947 */ /* 0x000fea0003800000 */
.L_x_1545:
[----:B------:R-:W-:-:S08]  /*09a0*/  NOP ;  /* 0x0000000000007918 */ /* 0x000fd00000000000 */
[----:B------:R-:W1:Y:S02]  /*09b0*/  USETMAXREG.TRY_ALLOC.CTAPOOL UP0, 0xe8 ;  /* 0x000000e8000079c8 */ /* 0x000e640008000600 */
[----:B-1----:R-:W-:-:S13]  /*09c0*/  PLOP3.LUT P0, PT, PT, PT, UP0, 0x80, 0x0 ;  /* 0x000000000000781c */ /* 0x002fda0003f0f008 */
[----:B------:R-:W-:Y:S05]  /*09d0*/  @!P0 BRA `(.L_x_1545) ;  /* 0xfffffffc00f08947 */ /* 0x000fea000383ffff */
[----:B------:R-:W1:Y:S08]  /*09e0*/  S2UR UR4, SR_CgaCtaId ;  /* 0x00000000000479c3 */ /* 0x000e700000008800 */
[----:B------:R-:W-:Y:S06]  /*09f0*/  BAR.ARV 0x8, 0x180 ;  /* 0x0206000000007b1d */ /* 0x000fec0000002000 */
[----:B0-----:R-:W-:-:S02]  /*0a00*/  MOV R3, 0x400 ;  /* 0x0000040000037802 */ /* 0x001fc40000000f00 */
[----:B------:R-:W-:Y:S01]  /*0a10*/  BAR.SYNC.DEFER_BLOCKING 0x5, 0x180 ;  /* 0x0146000000007b1d */ /* 0x000fe20000010000 */
[----:B-1----:R-:W-:-:S05]  /*0a20*/  IMAD.U32 R172, RZ, RZ, UR4 ;  /* 0x00000004ffac7e24 */ /* 0x002fca000f8e00ff */
[----:B------:R-:W-:Y:S01]  /*0a30*/  ULDC UR4, c[0x0][0xc3c] ;  /* 0x00030f0000047ab9 */ /* 0x000fe20000000800 */
[----:B------:R-:W-:-:S05]  /*0a40*/  LEA R2, R172, R3, 0x18 ;  /* 0x00000003ac027211 */ /* 0x000fca00078ec0ff */
[----:B------:R-:W0:Y:S01]  /*0a50*/  LDS.128 R28, [R2+0x2a8d0] ;  /* 0x02a8d000021c7984 */ /* 0x000e220000000c00 */
[----:B------:R-:W-:Y:S06]  /*0a60*/  BAR.ARV 0x4, 0x180 ;  /* 0x0106000000007b1d */ /* 0x000fec0000002000 */
[----:B0-----:R-:W-:-:S13]  /*0a70*/  ISETP.GE.AND P0, PT, R31, UR4, PT ;  /* 0x000000041f007c0c */ /* 0x001fda000bf06270 */
[----:B------:R-:W-:Y:S05]  /*0a80*/  @P0 BRA `(.L_x_1546) ;  /* 0x0000029400d80947 */ /* 0x000fea0003800000 */
[----:B------:R-:W2:Y:S01]  /*0a90*/  LDL R4, [R1+0x58] ;  /* 0x0000580001047983 */ /* 0x000ea20000100800 */
[----:B------:R-:W-:Y:S01]  /*0aa0*/  VIADD R0, R0, 0xffffff80 ;  /* 0xffffff8000007836 */ /* 0x000fe20000000000 */
[----:B------:R-:W-:Y:S01]  /*0ab0*/  R2UR UR4, R2 ;  /* 0x00000000020472ca */ /* 0x000fe200000e0000 */
[----:B------:R-:W-:Y:S01]  /*0ac0*/  IMAD.MOV.U32 R209, RZ, RZ, RZ ;  /* 0x000000ffffd17224 */ /* 0x000fe200078e00ff */
[----:B------:R-:W-:Y:S01]  /*0ad0*/  MOV R175, RZ ;  /* 0x000000ff00af7202 */ /* 0x000fe20000000f00 */
[----:B------:R-:W-:Y:S01]  /*0ae0*/  IMAD.MOV.U32 R17, RZ, RZ, RZ ;  /* 0x000000ffff117224 */ /* 0x000fe200078e00ff */
[----:B------:R-:W-:Y:S01]  /*0af0*/  SHF.R.S32.HI R3, RZ, 0x1f, R0 ;  /* 0x0000001fff037819 */ /* 0x000fe20000011400 */
[----:B------:R-:W-:Y:S02]  /*0b00*/  IMAD.MOV.U32 R164, RZ, RZ, RZ ;  /* 0x000000ffffa47224 */ /* 0x000fe400078e00ff */
[----:B------:R-:W-:Y:S01]  /*0b10*/  IMAD.MOV.U32 R23, RZ, RZ, RZ ;  /* 0x000000ffff177224 */ /* 0x000fe200078e00ff */
[----:B------:R-:W-:-:S02]  /*0b20*/  LEA.HI R5, R3, R0, RZ, 0x4 ;  /* 0x0000000003057211 */ /* 0x000fc400078f20ff */
[----:B------:R-:W-:Y:S02]  /*0b30*/  LEA.HI R226, R3, R0, RZ, 0x3 ;  /* 0x0000000003e27211 */ /* 0x000fe400078f18ff */
[----:B------:R-:W-:Y:S01]  /*0b40*/  SHF.R.S32.HI R6, RZ, 0x4, R5 ;  /* 0x00000004ff067819 */ /* 0x000fe20000011405 */
[----:B------:R-:W-:Y:S01]  /*0b50*/  UIADD3 UR4, UR4, 0xc400, URZ ;  /* 0x0000c40004047890 */ /* 0x000fe2000fffe03f */
[----:B------:R-:W-:Y:S02]  /*0b60*/  LOP3.LUT R11, R226, 0xfffffff8, RZ, 0xc0, !PT ;  /* 0xfffffff8e20b7812 */ /* 0x000fe400078ec0ff */
[C---:B------:R-:W-:Y:S02]  /*0b70*/  LEA.HI R7, R5.reuse, R6, RZ, 0x1 ;  /* 0x0000000605077211 */ /* 0x040fe400078f08ff */
[----:B------:R-:W-:Y:S01]  /*0b80*/  LOP3.LUT R5, R5, 0x3fffff0, RZ, 0xc0, !PT ;  /* 0x03fffff005057812 */ /* 0x000fe200078ec0ff */
[----:B------:R-:W-:Y:S01]  /*0b90*/  IMAD.IADD R206, R0, 0x1, -R11 ;  /* 0x0000000100ce7824 */ /* 0x000fe200078e0a0b */
[----:B------:R-:W-:-:S02]  /*0ba0*/  LOP3.LUT R7, R7, 0x1ffffffe, RZ, 0xc0, !PT ;  /* 0x1ffffffe07077812 */ /* 0x000fc400078ec0ff */
[----:B------:R-:W-:Y:S01]  /*0bb0*/  SHF.R.S32.HI R226, RZ, 0x3, R226 ;  /* 0x00000003ffe27819 */ /* 0x000fe200000114e2 */
[----:B------:R-:W-:Y:S02]  /*0bc0*/  IMAD.IADD R5, R0, 0x1, -R5 ;  /* 0x0000000100057824 */ /* 0x000fe400078e0a05 */
[----:B------:R-:W-:Y:S01]  /*0bd0*/  IMAD.IADD R7, R6, 0x1, -R7 ;  /* 0x0000000106077824 */ /* 0x000fe200078e0a07 */
[----:B------:R-:W-:Y:S01]  /*0be0*/  LEA.HI R6, R3, R0, RZ, 0x5 ;  /* 0x0000000003067211 */ /* 0x000fe200078f28ff */
[----:B------:R-:W-:-:S03]  /*0bf0*/  IMAD.SHL.U32 R204, R206, 0x8, RZ ;  /* 0x00000008cecc7824 */ /* 0x000fc600078e00ff */
[----:B------:R-:W-:Y:S01]  /*0c00*/  SHF.R.S32.HI R6, RZ, 0x5, R6 ;  /* 0x00000005ff067819 */ /* 0x000fe20000011406 */
[----:B------:R-:W-:-:S04]  /*0c10*/  VIADD R205, R204, 0x40 ;  /* 0x00000040cccd7836 */ /* 0x000fc80000000000 */
[----:B------:R-:W-:Y:S01]  /*0c20*/  IMAD.SHL.U32 R187, R6, 0x200, RZ ;  /* 0x0000020006bb7824 */ /* 0x000fe200078e00ff */
[----:B--2---:R-:W-:Y:S02]  /*0c30*/  R2UR UR5, R4 ;  /* 0x00000000040572ca */ /* 0x004fe400000e0000 */
[----:B------:R-:W-:-:S04]  /*0c40*/  LEA.HI R4, R3, R0, RZ, 0x7 ;  /* 0x0000000003047211 */ /* 0x000fc800078f38ff */
[----:B------:R-:W-:Y:S02]  /*0c50*/  LOP3.LUT R229, R4, 0xffffff80, RZ, 0xc0, !PT ;  /* 0xffffff8004e57812 */ /* 0x000fe400078ec0ff */
[----:B------:R-:W-:-:S03]  /*0c60*/  SHF.R.S32.HI R14, RZ, 0x7, R4 ;  /* 0x00000007ff0e7819 */ /* 0x000fc60000011404 */
[----:B------:R-:W-:Y:S01]  /*0c70*/  IMAD.IADD R229, R0, 0x1, -R229 ;  /* 0x0000000100e57824 */ /* 0x000fe200078e0ae5 */
[----:B------:R-:W-:Y:S01]  /*0c80*/  LEA.HI R4, R4, R14, RZ, 0x1 ;  /* 0x0000000e04047211 */ /* 0x000fe200078f08ff */
[----:B------:R-:W-:Y:S01]  /*0c90*/  ULOP3.LUT UR5, UR5, 0x1, URZ, 0xfc, !UPT ;  /* 0x0000000105057892 */ /* 0x000fe2000f8efc3f */
[----:B------:R0:W-:Y:S02]  /*0ca0*/  STL [R1+0x4c], R14 ;  /* 0x00004c0e01007387 */ /* 0x0001e40000100800 */
[----:B------:R-:W-:Y:S02]  /*0cb0*/  SHF.R.S32.HI R8, RZ, 0x1f, R229 ;  /* 0x0000001fff087819 */ /* 0x000fe400000114e5 */
[----:B------:R-:W-:Y:S02]  /*0cc0*/  LOP3.LUT R4, R4, 0x3fffffe, RZ, 0xc0, !PT ;  /* 0x03fffffe04047812 */ /* 0x000fe400078ec0ff */
[CC--:B------:R-:W-:Y:S02]  /*0cd0*/  LEA.HI R10, R8.reuse, R229.reuse, RZ, 0x2 ;  /* 0x000000e5080a7211 */ /* 0x0c0fe400078f10ff */
[----:B------:R-:W-:Y:S01]  /*0ce0*/  LEA.HI R8, R8, R229, RZ, 0x5 ;  /* 0x000000e508087211 */ /* 0x000fe200078f28ff */
[----:B------:R-:W-:Y:S01]  /*0cf0*/  IMAD.IADD R4, R14, 0x1, -R4 ;  /* 0x000000010e047824 */ /* 0x000fe200078e0a04 */
[----:B------:R-:W-:-:S02]  /*0d00*/  SHF.R.S32.HI R9, RZ, 0x2, R10 ;  /* 0x00000002ff097819 */ /* 0x000fc4000001140a */
[----:B------:R-:W-:Y:S02]  /*0d10*/  SHF.R.S32.HI R12, RZ, 0x1f, R10 ;  /* 0x0000001fff0c7819 */ /* 0x000fe4000001140a */
[----:B------:R-:W-:Y:S02]  /*0d20*/  SHF.R.S32.HI R8, RZ, 0x5, R8 ;  /* 0x00000005ff087819 */ /* 0x000fe40000011408 */
[----:B------:R-:W-:Y:S02]  /*0d30*/  LEA.HI R12, R12, R9, RZ, 0x3 ;  /* 0x000000090c0c7211 */ /* 0x000fe400078f18ff */
[----:B------:R-:W-:Y:S02]  /*0d40*/  LOP3.LUT R10, R10, 0x7ffffffc, RZ, 0xc0, !PT ;  /* 0x7ffffffc0a0a7812 */ /* 0x000fe400078ec0ff */
[----:B------:R-:W-:Y:S02]  /*0d50*/  LOP3.LUT R12, R12, 0xfffffff8, RZ, 0xc0, !PT ;  /* 0xfffffff80c0c7812 */ /* 0x000fe400078ec0ff */
[----:B0-----:R-:W-:Y:S01]  /*0d60*/  SHF.R.S32.HI R14, RZ, 0x1f, R205 ;  /* 0x0000001fff0e7819 */ /* 0x001fe200000114cd */
[----:B------:R-:W-:-:S02]  /*0d70*/  IMAD.IADD R10, R229, 0x1, -R10 ;  /* 0x00000001e50a7824 */ /* 0x000fc400078e0a0a */
[----:B------:R-:W-:-:S03]  /*0d80*/  IMAD.IADD R9, R9, 0x1, -R12 ;  /* 0x0000000109097824 */ /* 0x000fc600078e0a0c */
[----:B------:R-:W-:Y:S02]  /*0d90*/  SHF.L.U32 R182, R10, 0x1, RZ ;  /* 0x000000010ab67819 */ /* 0x000fe400000006ff */
[----:B------:R-:W-:Y:S02]  /*0da0*/  LEA R13, R8, R9, 0x4 ;  /* 0x00000009080d7211 */ /* 0x000fe400078e20ff */
[----:B------:R-:W-:Y:S01]  /*0db0*/  LEA.HI R8, R3, R0, RZ, 0x2 ;  /* 0x0000000003087211 */ /* 0x000fe200078f10ff */
[C---:B------:R-:W-:Y:S01]  /*0dc0*/  VIADD R223, R182.reuse, 0x20 ;  /* 0x00000020b6df7836 */ /* 0x040fe20000000000 */
[----:B------:R-:W-:Y:S01]  /*0dd0*/  IADD3 R217, R182, 0x50, RZ ;  /* 0x00000050b6d97810 */ /* 0x000fe20007ffe0ff */
[----:B------:R-:W-:Y:S01]  /*0de0*/  IMAD R12, R4, 0x40, R13 ;  /* 0x00000040040c7824 */ /* 0x000fe200078e020d */
[----:B------:R-:W-:Y:S01]  /*0df0*/  LOP3.LUT R3, R8, 0xfffffffc, RZ, 0xc0, !PT ;  /* 0xfffffffc08037812 */ /* 0x000fe200078ec0ff */
[C---:B------:R-:W-:Y:S01]  /*0e00*/  VIADD R220, R182.reuse, 0x38 ;  /* 0x00000038b6dc7836 */ /* 0x040fe20000000000 */
[--C-:B------:R-:W-:Y:S01]  /*0e10*/  SHF.R.S32.HI R174, RZ, 0x2, R8.reuse ;  /* 0x00000002ffae7819 */ /* 0x100fe20000011408 */
[----:B------:R-:W-:Y:S01]  /*0e20*/  VIADD R214, R182, 0x68 ;  /* 0x00000068b6d67836 */ /* 0x000fe20000000000 */
[----:B------:R-:W-:Y:S01]  /*0e30*/  SHF.R.S32.HI R9, RZ, 0x1f, R8 ;  /* 0x0000001fff097819 */ /* 0x000fe20000011408 */
[----:B------:R-:W-:Y:S01]  /*0e40*/  IMAD.IADD R210, R0, 0x1, -R3 ;  /* 0x0000000100d27824 */ /* 0x000fe200078e0a03 */
[----:B------:R-:W-:Y:S01]  /*0e50*/  STL [R1+0x50], R12 ;  /* 0x0000500c01007387 */ /* 0x000fe20000100800 */
[----:B------:R-:W-:Y:S01]  /*0e60*/  IMAD R8, R6, 0x10, R5 ;  /* 0x0000001006087824 */ /* 0x000fe200078e0205 */
[----:B------:R-:W-:Y:S01]  /*0e70*/  IADD3 R5, R174, 0x40, RZ ;  /* 0x00000040ae057810 */ /* 0x000fe20007ffe0ff */
[----:B------:R-:W-:Y:S01]  /*0e80*/  IMAD.SHL.U32 R162, R210, 0x4, RZ ;  /* 0x00000004d2a27824 */ /* 0x000fe200078e00ff */
[----:B------:R-:W-:Y:S01]  /*0e90*/  LEA.HI R9, R9, R174, RZ, 0x3 ;  /* 0x000000ae09097211 */ /* 0x000fe200078f18ff */
[----:B------:R-:W-:Y:S01]  /*0ea0*/  IMAD R11, R8, 0x8, R7 ;  /* 0x00000008080b7824 */ /* 0x000fe200078e0207 */
[----:B------:R-:W-:Y:S01]  /*0eb0*/  SHF.R.S32.HI R0, RZ, 0x1f, R5 ;  /* 0x0000001fff007819 */ /* 0x000fe20000011405 */
[C---:B------:R-:W-:Y:S01]  /*0ec0*/  VIADD R177, R162.reuse, 0x20 ;  /* 0x00000020a2b17836 */ /* 0x040fe20000000000 */
[----:B------:R-:W-:Y:S01]  /*0ed0*/  LOP3.LUT R9, R9, 0xfffffff8, RZ, 0xc0, !PT ;  /* 0xfffffff809097812 */ /* 0x000fe200078ec0ff */
[----:B------:R-:W-:Y:S01]  /*0ee0*/  VIADD R176, R162, 0x40 ;  /* 0x00000040a2b07836 */ /* 0x000fe20000000000 */
[----:B------:R-:W-:Y:S01]  /*0ef0*/  LEA.HI R0, R0, R5, RZ, 0x3 ;  /* 0x0000000500007211 */ /* 0x000fe200078f18ff */
[----:B------:R-:W-:Y:S01]  /*0f00*/  IMAD.SHL.U32 R181, R5, 0x40, RZ ;  /* 0x0000004005b57824 */ /* 0x000fe200078e00ff */
[----:B------:R-:W-:Y:S01]  /*0f10*/  IADD3 R167, R162, R177, RZ ;  /* 0x000000b1a2a77210 */ /* 0x000fe20007ffe0ff */
[----:B------:R-:W-:-:S02]  /*0f20*/  IMAD.IADD R228, R174, 0x1, -R9 ;  /* 0x00000001aee47824 */ /* 0x000fc400078e0a09 */
[----:B------:R-:W-:Y:S01]  /*0f30*/  IMAD.SHL.U32 R201, R0, 0x40, RZ ;  /* 0x0000004000c97824 */ /* 0x000fe200078e00ff */
[----:B------:R-:W-:Y:S01]  /*0f40*/  SHF.R.S32.HI R0, RZ, 0x1f, R167 ;  /* 0x0000001fff007819 */ /* 0x000fe200000114a7 */
[----:B------:R-:W-:Y:S01]  /*0f50*/  IMAD.IADD R168, R162, 0x1, R176 ;  /* 0x00000001a2a87824 */ /* 0x000fe200078e02b0 */
[----:B------:R-:W-:Y:S01]  /*0f60*/  LOP3.LUT R181, R181, 0x1c0, RZ, 0xc0, !PT ;  /* 0x000001c0b5b57812 */ /* 0x000fe200078ec0ff */
[----:B------:R-:W-:Y:S01]  /*0f70*/  IMAD.SHL.U32 R185, R228, 0x40, RZ ;  /* 0x00000040e4b97824 */ /* 0x000fe200078e00ff */
[-C--:B------:R-:W-:Y:S01]  /*0f80*/  LEA.HI R170, R0, R167.reuse, RZ, 0x3 ;  /* 0x000000a700aa7211 */ /* 0x080fe200078f18ff */
[----:B------:R-:W-:Y:S01]  /*0f90*/  IMAD.SHL.U32 R18, R210, 0x8, RZ ;  /* 0x00000008d2127824 */ /* 0x000fe200078e00ff */
[----:B------:R-:W-:Y:S01]  /*0fa0*/  SHF.R.S32.HI R3, RZ, 0x1f, R168 ;  /* 0x0000001fff037819 */ /* 0x000fe200000114a8 */
[----:B------:R-:W-:Y:S01]  /*0fb0*/  VIADD R224, R182, 0x18 ;  /* 0x00000018b6e07836 */ /* 0x000fe20000000000 */
[----:B------:R-:W-:Y:S01]  /*0fc0*/  LEA.HI R0, R0, R167, RZ, 0x6 ;  /* 0x000000a700007211 */ /* 0x000fe200078f30ff */
[C---:B------:R-:W-:Y:S01]  /*0fd0*/  VIADD R221, R182.reuse, 0x30 ;  /* 0x00000030b6dd7836 */ /* 0x040fe20000000000 */
[----:B------:R-:W-:Y:S01]  /*0fe0*/  LOP3.LUT R185, R185, 0x1c0, RZ, 0xc0, !PT ;  /* 0x000001c0b9b97812 */ /* 0x000fe200078ec0ff */
[----:B------:R-:W-:Y:S01]  /*0ff0*/  VIADD R218, R182, 0x48 ;  /* 0x00000048b6da7836 */ /* 0x000fe20000000000 */
[CC--:B------:R-:W-:Y:S01]  /*1000*/  LEA.HI R5, R3.reuse, R168.reuse, RZ, 0x6 ;  /* 0x000000a803057211 */ /* 0x0c0fe200078f30ff */
[----:B------:R-:W-:Y:S01]  /*1010*/  IMAD.SHL.U32 R0, R0, 0x80, RZ ;  /* 0x0000008000007824 */ /* 0x000fe200078e00ff */
[----:B------:R-:W-:Y:S01]  /*1020*/  LEA.HI R4, R3, R168, RZ, 0x3 ;  /* 0x000000a803047211 */ /* 0x000fe200078f18ff */
[C---:B------:R-:W-:Y:S01]  /*1030*/  VIADD R215, R182.reuse, 0x60 ;  /* 0x00000060b6d77836 */ /* 0x040fe20000000000 */
[----:B------:R-:W-:Y:S01]  /*1040*/  SHF.R.U32.HI R13, RZ, 0x3, R181 ;  /* 0x00000003ff0d7819 */ /* 0x000fe200000116b5 */
[----:B------:R-:W-:Y:S01]  /*1050*/  IMAD.SHL.U32 R6, R5, 0x80, RZ ;  /* 0x0000008005067824 */ /* 0x000fe200078e00ff */
[----:B------:R-:W-:Y:S01]  /*1060*/  SHF.R.U32.HI R186, RZ, 0x3, R185 ;  /* 0x00000003ffba7819 */ /* 0x000fe200000116b9 */
[C---:B------:R-:W-:Y:S01]  /*1070*/  VIADD R212, R182.reuse, 0x78 ;  /* 0x00000078b6d47836 */ /* 0x040fe20000000000 */
[--C-:B------:R-:W-:Y:S01]  /*1080*/  LOP3.LUT R3, R185, 0x38, R170.reuse, 0xf8, !PT ;  /* 0x00000038b9037812 */ /* 0x100fe200078ef8aa */
[C---:B------:R-:W-:Y:S01]  /*1090*/  VIADD R222, R182.reuse, 0x28 ;  /* 0x00000028b6de7836 */ /* 0x040fe20000000000 */
[----:B------:R-:W-:Y:S01]  /*10a0*/  LOP3.LUT R7, R181, 0x38, R170, 0xf8, !PT ;  /* 0x00000038b5077812 */ /* 0x000fe200078ef8aa */
[C---:B------:R-:W-:Y:S01]  /*10b0*/  VIADD R219, R182.reuse, 0x40 ;  /* 0x00000040b6db7836 */ /* 0x040fe20000000000 */
[--C-:B------:R-:W-:Y:S01]  /*10c0*/  LOP3.LUT R5, R185, 0x38, R4.reuse, 0xf8, !PT ;  /* 0x00000038b9057812 */ /* 0x100fe200078ef804 */
[----:B------:R-:W-:Y:S01]  /*10d0*/  VIADD R216, R182, 0x58 ;  /* 0x00000058b6d87836 */ /* 0x000fe20000000000 */
[----:B------:R-:W-:Y:S01]  /*10e0*/  LOP3.LUT R201, R201, 0xfffffe00, RZ, 0xc0, !PT ;  /* 0xfffffe00c9c97812 */ /* 0x000fe200078ec0ff */
[----:B------:R-:W-:Y:S01]  /*10f0*/  VIADD R22, R18, 0x60 ;  /* 0x0000006012167836 */ /* 0x000fe20000000000 */
[----:B------:R-:W-:Y:S01]  /*1100*/  LOP3.LUT R0, R0, 0xffffe000, RZ, 0xc0, !PT ;  /* 0xffffe00000007812 */ /* 0x000fe200078ec0ff */
[----:B------:R-:W-:Y:S01]  /*1110*/  VIADD R160, R18, 0x80 ;  /* 0x0000008012a07836 */ /* 0x000fe20000000000 */
[-C--:B------:R-:W-:Y:S01]  /*1120*/  LOP3.LUT R3, R3, R186.reuse, RZ, 0x3c, !PT ;  /* 0x000000ba03037212 */ /* 0x080fe200078e3cff */
[----:B------:R-:W-:Y:S01]  /*1130*/  VIADD R213, R182, 0x70 ;  /* 0x00000070b6d57836 */ /* 0x000fe20000000000 */
[----:B------:R-:W-:Y:S01]  /*1140*/  LOP3.LUT R8, R7, R13, RZ, 0x3c, !PT ;  /* 0x0000000d07087212 */ /* 0x000fe200078e3cff */
[C---:B------:R-:W-:Y:S01]  /*1150*/  VIADD R179, R162.reuse, 0x10 ;  /* 0x00000010a2b37836 */ /* 0x040fe20000000000 */
[----:B------:R-:W-:Y:S01]  /*1160*/  LOP3.LUT R7, R5, R186, RZ, 0x3c, !PT ;  /* 0x000000ba05077212 */ /* 0x000fe200078e3cff */
[C---:B------:R-:W-:Y:S01]  /*1170*/  VIADD R178, R162.reuse, 0x30 ;  /* 0x00000030a2b27836 */ /* 0x040fe20000000000 */
[-C--:B------:R-:W-:Y:S01]  /*1180*/  IADD3 R5, R3, R0.reuse, R187 ;  /* 0x0000000003057210 */ /* 0x080fe20007ffe0bb */
[----:B------:R-:W-:Y:S01]  /*1190*/  VIADD R180, R162, 0x50 ;  /* 0x00000050a2b47836 */ /* 0x000fe20000000000 */
[----:B------:R-:W-:Y:S01]  /*11a0*/  IADD3 R8, R8, R0, R201 ;  /* 0x0000000008087210 */ /* 0x000fe20007ffe0c9 */
[----:B------:R-:W-:Y:S01]  /*11b0*/  IMAD.U32 R0, RZ, RZ, UR5 ;  /* 0x00000005ff007e24 */ /* 0x000fe2000f8e00ff */
[----:B------:R-:W-:-:S02]  /*11c0*/  LOP3.LUT R9, R181, 0x38, R4, 0xf8, !PT ;  /* 0x00000038b5097812 */ /* 0x000fc400078ef804 */
[----:B------:R-:W-:Y:S02]  /*11d0*/  LOP3.LUT R6, R6, 0xffffe000, RZ, 0xc0, !PT ;  /* 0xffffe00006067812 */ /* 0x000fe400078ec0ff */
[----:B------:R0:W-:Y:S01]  /*11e0*/  STL [R1+0x30], R0 ;  /* 0x0000300001007387 */ /* 0x0001e20000100800 */
[----:B------:R-:W-:Y:S02]  /*11f0*/  LOP3.LUT R9, R9, R13, RZ, 0x3c, !PT ;  /* 0x0000000d09097212 */ /* 0x000fe400078e3cff */
[-C--:B------:R-:W-:Y:S02]  /*1200*/  IADD3 R7, R7, R6.reuse, R187 ;  /* 0x0000000607077210 */ /* 0x080fe40007ffe0bb */
[----:B------:R-:W-:Y:S01]  /*1210*/  IADD3 R9, R9, R6, R201 ;  /* 0x0000000609097210 */ /* 0x000fe20007ffe0c9 */
[----:B------:R-:W-:Y:S01]  /*1220*/  IMAD.U32 R6, RZ, RZ, UR4 ;  /* 0x00000004ff067e24 */ /* 0x000fe2000f8e00ff */
[----:B------:R-:W-:Y:S02]  /*1230*/  SHF.R.S32.HI R171, RZ, 0x3, R4 ;  /* 0x00000003ffab7819 */ /* 0x000fe40000011404 */
[----:B------:R-:W-:-:S02]  /*1240*/  SHF.R.S32.HI R4, RZ, 0x1f, R224 ;  /* 0x0000001fff047819 */ /* 0x000fc400000114e0 */
[----:B0-----:R-:W-:Y:S01]  /*1250*/  LEA.HI R0, R210, R210, RZ, 0x1 ;  /* 0x000000d2d2007211 */ /* 0x001fe200078f08ff */
[----:B------:R0:W-:Y:S01]  /*1260*/  STL [R1+0x48], R6 ;  /* 0x0000480601007387 */ /* 0x0001e20000100800 */
[----:B------:R-:W-:Y:S02]  /*1270*/  SHF.R.S32.HI R4, RZ, 0x1f, R221 ;  /* 0x0000001fff047819 */ /* 0x000fe400000114dd */
[----:B------:R-:W-:Y:S02]  /*1280*/  LOP3.LUT R3, R0, 0x1ffffffe, RZ, 0xc0, !PT ;  /* 0x1ffffffe00037812 */ /* 0x000fe400078ec0ff */
[----:B------:R-:W-:Y:S02]  /*1290*/  SHF.R.S32.HI R0, RZ, 0x1f, R204 ;  /* 0x0000001fff007819 */ /* 0x000fe400000114cc */
[----:B------:R-:W-:Y:S01]  /*12a0*/  LOP3.LUT R0, R181, 0x38, R18, 0xf8, !PT ;  /* 0x00000038b5007812 */ /* 0x000fe200078ef812 */
[----:B------:R-:W-:Y:S01]  /*12b0*/  IMAD.IADD R3, R210, 0x1, -R3 ;  /* 0x00000001d2037824 */ /* 0x000fe200078e0a03 */
[----:B------:R-:W-:Y:S01]  /*12c0*/  SHF.R.S32.HI R4, RZ, 0x1f, R218 ;  /* 0x0000001fff047819 */ /* 0x000fe200000114da */
[----:B0-----:R-:W-:Y:S01]  /*12d0*/  IMAD.SHL.U32 R6, R11, 0x8, RZ ;  /* 0x000000080b067824 */ /* 0x001fe200078e00ff */
[----:B------:R-:W-:Y:S01]  /*12e0*/  LOP3.LUT R0, R201, R0, R13, 0xf6, !PT ;  /* 0x00000000c9007212 */ /* 0x000fe200078ef60d */
[----:B------:R-:W-:Y:S01]  /*12f0*/  IMAD R203, R3, 0x8, R12 ;  /* 0x0000000803cb7824 */ /* 0x000fe200078e020c */
[----:B------:R-:W-:-:S02]  /*1300*/  SHF.R.S32.HI R4, RZ, 0x1f, R215 ;  /* 0x0000001fff047819 */ /* 0x000fc400000114d7 */
[----:B------:R-:W-:Y:S01]  /*1310*/  LEA R0, R0, UR4, 0x1 ;  /* 0x0000000400007c11 */ /* 0x000fe2000f8e08ff */
[----:B------:R0:W-:Y:S01]  /*1320*/  STL [R1+0x54], R6 ;  /* 0x0000540601007387 */ /* 0x0001e20000100800 */
[----:B------:R-:W-:Y:S02]  /*1330*/  SHF.R.S32.HI R4, RZ, 0x1f, R212 ;  /* 0x0000001fff047819 */ /* 0x000fe400000114d4 */
[----:B------:R-:W-:Y:S01]  /*1340*/  LEA R4, R7, UR4, 0x1 ;  /* 0x0000000407047c11 */ /* 0x000fe2000f8e08ff */
[----:B------:R1:W-:Y:S01]  /*1350*/  STL [R1+0x40], R0 ;  /* 0x0000400001007387 */ /* 0x0003e20000100800 */
[----:B------:R-:W-:Y:S02]  /*1360*/  IADD3 R161, R18, 0xa0, RZ ;  /* 0x000000a012a17810 */ /* 0x000fe40007ffe0ff */
[----:B------:R-:W-:Y:S02]  /*1370*/  SHF.R.S32.HI R19, RZ, 0x1f, R18 ;  /* 0x0000001fff137819 */ /* 0x000fe40000011412 */
[----:B------:R-:W-:-:S02]  /*1380*/  SHF.R.S32.HI R173, RZ, 0x1f, R22 ;  /* 0x0000001fffad7819 */ /* 0x000fc40000011416 */
[----:B0-----:R-:W-:Y:S02]  /*1390*/  SHF.R.S32.HI R6, RZ, 0x1f, R222 ;  /* 0x0000001fff067819 */ /* 0x001fe400000114de */
[----:B------:R-:W-:Y:S02]  /*13a0*/  SHF.R.S32.HI R6, RZ, 0x1f, R219 ;  /* 0x0000001fff067819 */ /* 0x000fe400000114db */
[----:B-1----:R-:W-:Y:S02]  /*13b0*/  SHF.R.S32.HI R0, RZ, 0x1f, R223 ;  /* 0x0000001fff007819 */ /* 0x002fe400000114df */
[----:B------:R-:W-:Y:S02]  /*13c0*/  SHF.R.S32.HI R0, RZ, 0x1f, R220 ;  /* 0x0000001fff007819 */ /* 0x000fe400000114dc */
[----:B------:R-:W-:Y:S02]  /*13d0*/  SHF.R.S32.HI R0, RZ, 0x1f, R217 ;  /* 0x0000001fff007819 */ /* 0x000fe400000114d9 */
[----:B------:R-:W-:-:S02]  /*13e0*/  SHF.R.S32.HI R0, RZ, 0x1f, R214 ;  /* 0x0000001fff007819 */ /* 0x000fc400000114d6 */
[----:B------:R-:W-:Y:S02]  /*13f0*/  LEA R0, R5, UR4, 0x1 ;  /* 0x0000000405007c11 */ /* 0x000fe4000f8e08ff */
[----:B------:R-:W-:Y:S02]  /*1400*/  LEA R5, R8, UR4, 0x1 ;  /* 0x0000000408057c11 */ /* 0x000fe4000f8e08ff */
[----:B------:R-:W-:Y:S01]  /*1410*/  SHF.R.S32.HI R6, RZ, 0x1f, R216 ;  /* 0x0000001fff067819 */ /* 0x000fe200000114d8 */
[----:B------:R0:W-:Y:S01]  /*1420*/  STL [R1+0x44], R0 ;  /* 0x0000440001007387 */ /* 0x0001e20000100800 */
[----:B------:R-:W-:Y:S02]  /*1430*/  SHF.R.S32.HI R184, RZ, 0x1f, R160 ;  /* 0x0000001fffb87819 */ /* 0x000fe400000114a0 */
[----:B------:R-:W-:Y:S01]  /*1440*/  SHF.R.S32.HI R183, RZ, 0x1f, R161 ;  /* 0x0000001fffb77819 */ /* 0x000fe200000114a1 */
[----:B------:R1:W-:Y:S01]  /*1450*/  STL [R1+0x38], R5 ;  /* 0x0000380501007387 */ /* 0x0003e20000100800 */
[----:B------:R-:W-:-:S02]  /*1460*/  SHF.R.S32.HI R170, RZ, 0x3, R170 ;  /* 0x00000003ffaa7819 */ /* 0x000fc400000114aa */
[----:B------:R-:W-:Y:S01]  /*1470*/  SHF.R.S32.HI R6, RZ, 0x1f, R213 ;  /* 0x0000001fff067819 */ /* 0x000fe200000114d5 */
[----:B------:R1:W-:Y:S01]  /*1480*/  STL [R1+0x3c], R4 ;  /* 0x00003c0401007387 */ /* 0x0003e20000100800 */
[----:B0-----:R-:W-:-:S05]  /*1490*/  LEA R0, R9, UR4, 0x1 ;  /* 0x0000000409007c11 */ /* 0x001fca000f8e08ff */
[----:B------:R1:W-:Y:S02]  /*14a0*/  STL [R1+0x34], R0 ;  /* 0x0000340001007387 */ /* 0x0003e40000100800 */
.L_x_1853:
[----:B------:R-:W-:Y:S01]  /*14b0*/  ULDC.64 UR4, c[0x0][0xa28] ;  /* 0x00028a0000047ab9 */ /* 0x000fe20000000a00 */
[----:B0-23--:R-:W0:Y:S01]  /*14c0*/  LDC.64 R6, c[0x0][0xa08] ;  /* 0x00028200ff067b82 */ /* 0x00de220000000a00 */
[----:B------:R-:W-:Y:S01]  /*14d0*/  ISETP.NE.U32.AND P0, PT, RZ, UR4, PT ;  /* 0x00000004ff007c0c */ /* 0x000fe2000bf05070 */
[----:B------:R-:W-:Y:S01]  /*14e0*/  IMAD.MOV.U32 R13, RZ, RZ, RZ ;  /* 0x000000ffff0d7224 */ /* 0x000fe200078e00ff */
[----:B------:R-:W-:Y:S01]  /*14f0*/  MOV R129, RZ ;  /* 0x000000ff00817202 */ /* 0x000fe20000000f00 */
[----:B------:R-:W-:Y:S01]  /*1500*/  ULDC.64 UR6, c[0x0][0xa20] ;  /* 0x0002880000067ab9 */ /* 0x000fe20000000a00 */
[----:B------:R-:W-:Y:S01]  /*1510*/  ISETP.NE.AND.EX P0, PT, RZ, UR5, PT, P0 ;  /* 0x00000005ff007c0c */ /* 0x000fe2000bf05300 */
[----:B------:R-:W-:Y:S02]  /*1520*/  ULDC.64 UR4, c[0x0][0xa18] ;  /* 0x0002860000047ab9 */ /* 0x000fe40000000a00 */
[----:B------:R-:W-:-:S04]  /*1530*/  ISETP.NE.U32.AND P1, PT, RZ, UR4, PT ;  /* 0x00000004ff007c0c */ /* 0x000fc8000bf25070 */
[----:B------:R-:W-:Y:S01]  /*1540*/  ISETP.NE.AND.EX P1, PT, RZ, UR5, PT, P1 ;  /* 0x00000005ff007c0c */ /* 0x000fe2000bf25310 */
[----:B------:R-:W-:Y:S02]  /*1550*/  ULDC.64 UR4, c[0x0][0xa08] ;  /* 0x0002820000047ab9 */ /* 0x000fe40000000a00 */
[----:B------:R-:W-:-:S03]  /*1560*/  ISETP.NE.U32.AND P3, PT, RZ, UR4, PT ;  /* 0x00000004ff007c0c */ /* 0x000fc6000bf65070 */
[----:B-1--4-:R-:W1:Y:S01]  /*1570*/  @P0 LDC.64 R4, c[0x0][0xa28] ;  /* 0x00028a00ff040b82 */ /* 0x012e620000000a00 */
[----:B------:R-:W-:Y:S01]  /*1580*/  ISETP.NE.AND.EX P3, PT, RZ, UR5, PT, P3 ;  /* 0x00000005ff007c0c */ /* 0x000fe2000bf65330 */
[----:B0-----:R-:W-:-:S06]  /*1590*/  IMAD.WIDE R10, R31, 0x4, R6 ;  /* 0x000000041f0a7825 */ /* 0x001fcc00078e0206 */
[----:B------:R-:W0:Y:S01]  /*15a0*/  @P1 LDC.64 R8, c[0x0][0xa18] ;  /* 0x00028600ff081b82 */ /* 0x000e220000000a00 */
[----:B------:R-:W-:Y:S02]  /*15b0*/  ULDC UR4, c[0x0][0x288] ;  /* 0x0000a20000047ab9 */ /* 0x000fe40000000800 */
[----:B------:R-:W-:Y:S01]  /*15c0*/  IMAD.U32 R165, RZ, RZ, UR4 ;  /* 0x00000004ffa57e24 */ /* 0x000fe2000f8e00ff */
[----:B------:R-:W-:Y:S02]  /*15d0*/  ULDC.64 UR4, c[0x0][0x418] ;  /* 0x0001060000047ab9 */ /* 0x000fe40000000a00 */
[----:B------:R2:W5:Y:S01]  /*15e0*/  @P3 LDG.E R129, desc[UR60][R10.64] ;  /* 0x0000003c0a813981 */ /* 0x000562000c1e1900 */
[----:B-1----:R-:W-:-:S05]  /*15f0*/  @P0 IMAD.WIDE R4, R31, 0x4, R4 ;  /* 0x000000041f040825 */ /* 0x002fca00078e0204 */
[----:B------:R2:W5:Y:S01]  /*1600*/  @P0 LDG.E R13, desc[UR60][R4.64] ;  /* 0x0000003c040d0981 */ /* 0x000562000c1e1900 */
[----:B0-----:R-:W-:-:S05]  /*1610*/  @P1 IMAD.WIDE R6, R31, 0x4, R8 ;  /* 0x000000041f061825 */ /* 0x001fca00078e0208 */
[----:B------:R2:W5:Y:S01]  /*1620*/  @P1 LDG.E R165, desc[UR60][R6.64] ;  /* 0x0000003c06a51981 */ /* 0x000562000c1e1900 */
[----:B------:R-:W-:Y:S01]  /*1630*/  UISETP.NE.U32.AND UP0, UPT, UR4, URZ, UPT ;  /* 0x0000003f0400728c */ /* 0x000fe2000bf05070 */
[C---:B------:R-:W-:Y:S02]  /*1640*/  LOP3.LUT R3, R30.reuse, 0xff000000, RZ, 0xc0, !PT ;  /* 0xff0000001e037812 */ /* 0x040fe400078ec0ff */
[----:B------:R-:W-:Y:S01]  /*1650*/  ULDC UR4, c[0x0][0x424] ;  /* 0x0001090000047ab9 */ /* 0x000fe20000000800 */
[----:B------:R-:W-:Y:S01]  /*1660*/  UISETP.NE.AND.EX UP0, UPT, UR5, URZ, UPT, UP0 ;  /* 0x0000003f0500728c */ /* 0x000fe2000bf05300 */
[----:B------:R-:W-:Y:S02]  /*1670*/  ISETP.NE.U32.AND P2, PT, RZ, UR6, PT ;  /* 0x00000006ff007c0c */ /* 0x000fe4000bf45070 */
[----:B------:R-:W-:Y:S01]  /*1680*/  ULDC UR5, c[0x0][0x2f0] ;  /* 0x0000bc0000057ab9 */ /* 0x000fe20000000800 */
[----:B------:R-:W-:Y:S01]  /*1690*/  USEL UR4, UR4, 0x1, UP0 ;  /* 0x0000000104047887 */ /* 0x000fe20008000000 */
[----:B------:R-:W-:-:S02]  /*16a0*/  LOP3.LUT R0, R30, 0xff0000, RZ, 0xc0, !PT ;  /* 0x00ff00001e007812 */ /* 0x000fc400078ec0ff */
[----:B------:R-:W-:Y:S01]  /*16b0*/  SHF.R.U32.HI R3, RZ, 0x8, R3 ;  /* 0x00000008ff037819 */ /* 0x000fe20000011603 */
[----:B------:R-:W-:Y:S01]  /*16c0*/  UIMAD UR4, UR4, UR5, URZ ;  /* 0x00000005040472a4 */ /* 0x000fe2000f8e023f */
[----:B------:R-:W-:Y:S02]  /*16d0*/  ISETP.NE.AND.EX P2, PT, RZ, UR7, PT, P2 ;  /* 0x00000007ff007c0c */ /* 0x000fe4000bf45320 */
[----:B------:R-:W-:Y:S01]  /*16e0*/  ULDC UR5, c[0x0][0x348] ;  /* 0x0000d20000057ab9 */ /* 0x000fe20000000800 */
[----:B------:R-:W-:Y:S01]  /*16f0*/  LEA.HI R207, R0, R3, RZ, 0x10 ;  /* 0x0000000300cf7211 */ /* 0x000fe200078f80ff */
[----:B------:R-:W-:Y:S01]  /*1700*/  IMAD.MOV.U32 R208, RZ, RZ, R31 ;  /* 0x000000ffffd07224 */ /* 0x000fe200078e001f */
[----:B------:R-:W-:Y:S01]  /*1710*/  LOP3.LUT R169, R30, 0xffff, RZ, 0xc0, !PT ;  /* 0x0000ffff1ea97812 */ /* 0x000fe200078ec0ff */
[----:B--2---:R-:W-:Y:S07]  /*1720*/  @P1 BRA `(.L_x_1547) ;  /* 0x0000000000241947 */ /* 0x004fee0003800000 */
        /* <DEDUP_REMOVED lines=9> */
.L_x_1547:
[----:B------:R-:W-:Y:S02]  /*17c0*/  IMAD.U32 R25, RZ, RZ, UR5 ;  /* 0x00000005ff197e24 */ /* 0x000fe4000f8e00ff */
[----:B------:R-:W-:Y:S01]  /*17d0*/  IMAD.U32 R26, RZ, RZ, UR4 ;  /* 0x00000004ff1a7e24 */ /* 0x000fe2000f8e00ff */
[----:B------:R-:W-:Y:S06]  /*17e0*/  @!P2 BRA `(.L_x_1548) ;  /* 0x000000000010a947 */ /* 0x000fec0003800000 */
[----:B------:R-:W0:Y:S02]  /*17f0*/  LDC.64 R26, c[0x0][0xa20] ;  /* 0x00028800ff1a7b82 */ /* 0x000e240000000a00 */
[----:B0-----:R-:W-:-:S06]  /*1800*/  IMAD.WIDE R26, R31, 0x4, R26 ;  /* 0x000000041f1a7825 */ /* 0x001fcc00078e021a */
[----:B------:R0:W5:Y:S01]  /*1810*/  LDG.E R26, desc[UR60][R26.64] ;  /* 0x0000003c1a1a7981 */ /* 0x000162000c1e1900 */
[----:B------:R-:W-:Y:S05]  /*1820*/  BRA `(.L_x_1549) ;  /* 0x0000000000107947 */ /* 0x000fea0003800000 */
.L_x_1548:
[----:B------:R-:W-:Y:S05]  /*1830*/  @!P3 BRA `(.L_x_1549) ;  /* 0x00000000000cb947 */ /* 0x000fea0003800000 */
[----:B------:R-:W2:Y:S04]  /*1840*/  LDG.E R3, desc[UR60][R10.64] ;  /* 0x0000003c0a037981 */ /* 0x000ea8000c1e1900 */
[----:B------:R-:W2:Y:S02]  /*1850*/  LDG.E R26, desc[UR60][R10.64+0x4] ;  /* 0x0000043c0a1a7981 */ /* 0x000ea4000c1e1900 */
[----:B--2---:R-:W-:-:S07]  /*1860*/  IMAD.IADD R26, R26, 0x1, -R3 ;  /* 0x000000011a1a7824 */ /* 0x004fce00078e0a03 */
.L_x_1549:
[----:B------:R-:W-:Y:S01]  /*1870*/  ULDC.64 UR4, c[0x0][0xa10] ;  /* 0x0002840000047ab9 */ /* 0x000fe20000000a00 */
[----:B------:R-:W1:Y:S01]  /*1880*/  LDC R4, c[0x0][0x448] ;  /* 0x00011200ff047b82 */ /* 0x000e620000000800 */
[----:B------:R-:W-:-:S04]  /*1890*/  ISETP.NE.U32.AND P0, PT, RZ, UR4, PT ;  /* 0x00000004ff007c0c */ /* 0x000fc8000bf05070 */
[----:B------:R-:W-:Y:S01]  /*18a0*/  ISETP.NE.AND.EX P0, PT, RZ, UR5, PT, P0 ;  /* 0x00000005ff007c0c */ /* 0x000fe2000bf05300 */
[----:B------:R-:W-:Y:S02]  /*18b0*/  ULDC.64 UR4, c[0x0][0xa30] ;  /* 0x00028c0000047ab9 */ /* 0x000fe40000000a00 */
[----:B------:R-:W-:-:S04]  /*18c0*/  ISETP.NE.U32.AND P1, PT, RZ, UR4, PT ;  /* 0x00000004ff007c0c */ /* 0x000fc8000bf25070 */
[----:B------:R-:W-:-:S06]  /*18d0*/  ISETP.NE.AND.EX P1, PT, RZ, UR5, PT, P1 ;  /* 0x00000005ff007c0c */ /* 0x000fcc000bf25310 */
[----:B------:R-:W2:Y:S08]  /*18e0*/  @P0 LDC.64 R6, c[0x0][0xa10] ;  /* 0x00028400ff060b82 */ /* 0x000eb00000000a00 */
[----:B------:R-:W3:Y:S01]  /*18f0*/  @P1 LDC.64 R8, c[0x0][0xa30] ;  /* 0x00028c00ff081b82 */ /* 0x000ee20000000a00 */
[----:B--2---:R-:W-:-:S05]  /*1900*/  @P0 IMAD.WIDE R6, R31, 0x4, R6 ;  /* 0x000000041f060825 */ /* 0x004fca00078e0206 */
[----:B------:R-:W2:Y:S04]  /*1910*/  @P0 LDG.E R0, desc[UR60][R6.64] ;  /* 0x0000003c06000981 */ /* 0x000ea8000c1e1900 */
[----:B------:R-:W2:Y:S01]  /*1920*/  @P0 LDG.E R3, desc[UR60][R6.64+0x4] ;  /* 0x0000043c06030981 */ /* 0x000ea2000c1e1900 */
[----:B-----5:R-:W-:Y:S02]  /*1930*/  IMAD.MOV.U32 R140, RZ, RZ, R26 ;  /* 0x000000ffff8c7224 */ /* 0x020fe400078e001a */
[----:B---3--:R-:W-:-:S05]  /*1940*/  @P1 IMAD.WIDE R8, R31, 0x4, R8 ;  /* 0x000000041f081825 */ /* 0x008fca00078e0208 */
[----:B------:R3:W5:Y:S01]  /*1950*/  @P1 LDG.E R140, desc[UR60][R8.64] ;  /* 0x0000003c088c1981 */ /* 0x000762000c1e1900 */
[----:B-1----:R-:W-:Y:S01]  /*1960*/  ISETP.NE.AND P1, PT, R4, 0x1, PT ;  /* 0x000000010400780c */ /* 0x002fe20003f25270 */
[----:B------:R-:W-:Y:S01]  /*1970*/  IMAD.SHL.U32 R188, R29, 0x80, RZ ;  /* 0x000000801dbc7824 */ /* 0x000fe200078e00ff */
[----:B------:R-:W1:Y:S01]  /*1980*/  LDC.64 R4, c[0x0][0x9e0] ;  /* 0x00027800ff047b82 */ /* 0x000e620000000a00 */
[----:B------:R-:W-:-:S10]  /*1990*/  IMAD.IADD R12, R26, 0x1, -R13 ;  /* 0x000000011a0c7824 */ /* 0x000fd400078e0a0d */
[----:B------:R-:W4:Y:S08]  /*19a0*/  @P1 LDC R10, c[0x0][0x44c] ;  /* 0x00011300ff0a1b82 */ /* 0x000f300000000800 */
[----:B------:R-:W0:Y:S01]  /*19b0*/  @P1 LDC R11, c[0x0][0x450] ;  /* 0x00011400ff0b1b82 */ /* 0x000e220000000800 */
[----:B-1----:R-:W-:Y:S02]  /*19c0*/  ISETP.GE.AND P2, PT, R5, 0x1, PT ;  /* 0x000000010500780c */ /* 0x002fe40003f46270 */
[----:B--2---:R-:W-:Y:S01]  /*19d0*/  @P0 IADD3 R25, -R0, R3, RZ ;  /* 0x0000000300190210 */ /* 0x004fe20007ffe1ff */
[----:B------:R-:W-:-:S04]  /*19e0*/  VIADD R3, R188, 0x7f ;  /* 0x0000007fbc037836 */ /* 0x000fc80000000000 */
[----:B------:R-:W-:Y:S02]  /*19f0*/  IMAD.IADD R166, R12, 0x1, R25 ;  /* 0x000000010ca67824 */ /* 0x000fe400078e0219 */
[----:B----4-:R-:W-:-:S04]  /*1a00*/  @P1 IMAD.HI.U32 R6, R3, R10, RZ ;  /* 0x0000000a03061227 */ /* 0x010fc800078e00ff */
[C---:B------:R-:W-:Y:S01]  /*1a10*/  VIADD R0, R166.reuse, 0x5f ;  /* 0x0000005fa6007836 */ /* 0x040fe20000000000 */
[----:B0-----:R-:W-:Y:S02]  /*1a20*/  @P1 SHF.R.U32.HI R3, RZ, R11, R6 ;  /* 0x0000000bff031219 */ /* 0x001fe40000011606 */
[----:B------:R-:W-:Y:S01]  /*1a30*/  IADD3 R6, R166, 0x1, -R165 ;  /* 0x00000001a6067810 */ /* 0x000fe20007ffe8a5 */
[----:B------:R-:W-:-:S04]  /*1a40*/  IMAD.HI R0, R0, 0x2aaaaaab, RZ ;  /* 0x2aaaaaab00007827 */ /* 0x000fc800078e02ff */
[----:B------:R-:W-:Y:S01]  /*1a50*/  IMAD.IADD R3, R6, 0x1, R3 ;  /* 0x0000000106037824 */ /* 0x000fe200078e0203 */
[----:B------:R-:W-:-:S03]  /*1a60*/  SHF.R.U32.HI R141, RZ, 0x1f, R0 ;  /* 0x0000001fff8d7819 */ /* 0x000fc60000011600 */
[----:B------:R-:W-:Y:S01]  /*1a70*/  IMAD.IADD R4, R3, 0x1, R4 ;  /* 0x0000000103047824 */ /* 0x000fe200078e0204 */
[----:B------:R-:W-:Y:S01]  /*1a80*/  LEA.HI.SX32 R141, R0, R141, 0x1c ;  /* 0x0000008d008d7211 */ /* 0x000fe200078fe2ff */
[----:B---3--:R-:W-:Y:S06]  /*1a90*/  @!P2 BRA `(.L_x_1550) ;  /* 0x000000000048a947 */ /* 0x008fec0003800000 */
[C---:B------:R-:W-:Y:S01]  /*1aa0*/  ISETP.GT.AND P0, PT, R3.reuse, RZ, PT ;  /* 0x000000ff0300720c */ /* 0x040fe20003f04270 */
[----:B------:R-:W-:Y:S01]  /*1ab0*/  BSSY B0, `(.L_x_1551) ;  /* 0x000000e000007945 */ /* 0x000fe20003800000 */
[----:B------:R-:W-:-:S11]  /*1ac0*/  IADD3 R0, R3, -0x1, RZ ;  /* 0xffffffff03007810 */ /* 0x000fd60007ffe0ff */
        /* <DEDUP_REMOVED lines=8> */
.L_x_1552:
[----:B------:R-:W-:-:S13]  /*1b50*/  ISETP.NE.AND P0, PT, R5, 0x1, PT ;  /* 0x000000010500780c */ /* 0x000fda0003f05270 */
[----:B------:R-:W0:Y:S02]  /*1b60*/  @P0 LDC.64 R6, c[0x0][0x9e8] ;  /* 0x00027a00ff060b82 */ /* 0x000e240000000a00 */
[----:B0-----:R-:W-:-:S05]  /*1b70*/  @P0 IMAD.HI.U32 R6, R0, R6, RZ ;  /* 0x0000000600060227 */ /* 0x001fca00078e00ff */
[----:B------:R-:W-:-:S07]  /*1b80*/  @P0 SHF.R.U32.HI R0, RZ, R7, R6 ;  /* 0x00000007ff000219 */ /* 0x000fce0000011606 */
.L_x_1553:
[----:B------:R-:W-:Y:S05]  /*1b90*/  BSYNC B0 ;  /* 0x0000000000007941 */ /* 0x000fea0003800000 */
.L_x_1551:
[----:B------:R-:W-:-:S05]  /*1ba0*/  IMAD R3, R0, R5, R5 ;  /* 0x0000000500037224 */ /* 0x000fca00078e0205 */
[----:B------:R-:W-:-:S07]  /*1bb0*/  VIMNMX R4, R4, R3, PT ;  /* 0x0000000304047248 */ /* 0x000fce0003fe0100 */
.L_x_1550:
[----:B------:R-:W0:Y:S01]  /*1bc0*/  @P1 LDC R3, c[0x0][0x44c] ;  /* 0x00011300ff031b82 */ /* 0x000e220000000800 */
[----:B------:R-:W-:Y:S01]  /*1bd0*/  VIADD R4, R4, 0x5f ;  /* 0x0000005f04047836 */ /* 0x000fe20000000000 */
[----:B------:R-:W-:Y:S01]  /*1be0*/  ULDC UR4, c[0x0][0x9dc] ;  /* 0x0002770000047ab9 */ /* 0x000fe20000000800 */
[----:B------:R-:W-:Y:S02]  /*1bf0*/  IMAD.MOV.U32 R0, RZ, RZ, R188 ;  /* 0x000000ffff007224 */ /* 0x000fe400078e00bc */
[----:B------:R-:W-:-:S03]  /*1c00*/  IMAD.HI R4, R4, 0x2aaaaaab, RZ ;  /* 0x2aaaaaab04047827 */ /* 0x000fc600078e02ff */
[----:B------:R-:W1:Y:S01]  /*1c10*/  @P1 LDC R7, c[0x0][0x450] ;  /* 0x00011400ff071b82 */ /* 0x000e620000000800 */
[----:B------:R-:W-:Y:S02]  /*1c20*/  IMAD.IADD R193, R166, 0x1, -R165 ;  /* 0x00000001a6c17824 */ /* 0x000fe400078e0aa5 */
        /* <DEDUP_REMOVED lines=18> */
.L_x_1556:
[----:B------:R-:W-:-:S13]  /*1d50*/  ISETP.NE.AND P0, PT, R5, 0x1, PT ;  /* 0x000000010500780c */ /* 0x000fda0003f05270 */
[----:B------:R-:W0:Y:S02]  /*1d60*/  @P0 LDC.64 R6, c[0x0][0x9e8] ;  /* 0x00027a00ff060b82 */ /* 0x000e240000000a00 */
[----:B0-----:R-:W-:-:S05]  /*1d70*/  @P0 IMAD.HI.U32 R4, R0, R6, RZ ;  /* 0x0000000600040227 */ /* 0x001fca00078e00ff */
[----:B------:R-:W-:-:S07]  /*1d80*/  @P0 SHF.R.U32.HI R0, RZ, R7, R4 ;  /* 0x00000007ff000219 */ /* 0x000fce0000011604 */
.L_x_1557:
[----:B------:R-:W-:Y:S05]  /*1d90*/  BSYNC B0 ;  /* 0x0000000000007941 */ /* 0x000fea0003800000 */
.L_x_1555:
[----:B------:R-:W-:-:S05]  /*1da0*/  IMAD R0, R0, R5, RZ ;  /* 0x0000000500007224 */ /* 0x000fca00078e02ff */
[----:B------:R-:W-:-:S07]  /*1db0*/  VIMNMX R3, R3, R0, !PT ;  /* 0x0000000003037248 */ /* 0x000fce0007fe0100 */
.L_x_1554:
[----:B------:R-:W-:Y:S01]  /*1dc0*/  IMAD.HI R3, R3, 0x2aaaaaab, RZ ;  /* 0x2aaaaaab03037827 */ /* 0x000fe200078e02ff */
[----:B------:R-:W-:Y:S01]  /*1dd0*/  BSSY B0, `(.L_x_1558) ;  /* 0x0000028000007945 */ /* 0x000fe20003800000 */
[----:B------:R-:W-:Y:S02]  /*1de0*/  LOP3.LUT R211, R207, 0xff, RZ, 0xc0, !PT ;  /* 0x000000ffcfd37812 */ /* 0x000fe400078ec0ff */
[----:B------:R-:W-:Y:S02]  /*1df0*/  SHF.R.U32.HI R207, RZ, 0x10, R207 ;  /* 0x00000010ffcf7819 */ /* 0x000fe400000116cf */
[----:B------:R-:W-:-:S04]  /*1e00*/  SHF.R.U32.HI R0, RZ, 0x1f, R3 ;  /* 0x0000001fff007819 */ /* 0x000fc80000011603 */
[----:B------:R-:W-:-:S04]  /*1e10*/  LEA.HI.SX32 R0, R3, R0, 0x1c ;  /* 0x0000000003007211 */ /* 0x000fc800078fe2ff */
[----:B------:R-:W-:Y:S01]  /*1e20*/  VIMNMX R9, RZ, R0, !PT ;  /* 0x00000000ff097248 */ /* 0x000fe20007fe0100 */
[----:B------:R-:W-:-:S03]  /*1e30*/  IMAD.MOV.U32 R0, RZ, RZ, RZ ;  /* 0x000000ffff007224 */ /* 0x000fc600078e00ff */
[----:B------:R-:W-:-:S13]  /*1e40*/  ISETP.GT.AND P0, PT, R8, R9, PT ;  /* 0x000000090800720c */ /* 0x000fda0003f04270 */
[----:B------:R-:W-:Y:S05]  /*1e50*/  @!P0 BRA `(.L_x_1559) ;  /* 0x00000000007c8947 */ /* 0x000fea0003800000 */
[----:B------:R-:W-:Y:S01]  /*1e60*/  ISETP.NE.AND P0, PT, R207, RZ, PT ;  /* 0x000000ffcf00720c */ /* 0x000fe20003f05270 */
[----:B------:R-:W-:-:S03]  /*1e70*/  ULDC UR4, c[0x0][0x9f0] ;  /* 0x00027c0000047ab9 */ /* 0x000fc60000000800 */
[----:B------:R-:W-:-:S04]  /*1e80*/  SEL R11, R207, UR4, P0 ;  /* 0x00000004cf0b7c07 */ /* 0x000fc80008000000 */
[-C--:B------:R-:W-:Y:S02]  /*1e90*/  IABS R6, R11.reuse ;  /* 0x0000000b00067213 */ /* 0x080fe40000000000 */
[----:B------:R-:W-:Y:S02]  /*1ea0*/  IADD3 R0, R11, -0x1, R8 ;  /* 0xffffffff0b007810 */ /* 0x000fe40007ffe008 */
[----:B------:R-:W0:Y:S01]  /*1eb0*/  I2F.RP R3, R6 ;  /* 0x0000000600037306 */ /* 0x000e220000209400 */
[----:B------:R-:W-:Y:S02]  /*1ec0*/  IABS R13, R11 ;  /* 0x0000000b000d7213 */ /* 0x000fe40000000000 */
[----:B------:R-:W-:-:S05]  /*1ed0*/  IMAD.IADD R0, R0, 0x1, -R9 ;  /* 0x0000000100007824 */ /* 0x000fca00078e0a09 */
[----:B------:R-:W-:Y:S02]  /*1ee0*/  IABS R10, R0 ;  /* 0x00000000000a7213 */ /* 0x000fe40000000000 */
[----:B------:R-:W-:-:S04]  /*1ef0*/  LOP3.LUT R0, R0, R11, RZ, 0x3c, !PT ;  /* 0x0000000b00007212 */ /* 0x000fc800078e3cff */
[----:B------:R-:W-:Y:S01]  /*1f00*/  ISETP.GE.AND P2, PT, R0, RZ, PT ;  /* 0x000000ff0000720c */ /* 0x000fe20003f46270 */
[----:B0-----:R-:W0:Y:S02]  /*1f10*/  MUFU.RCP R3, R3 ;  /* 0x0000000300037308 */ /* 0x001e240000001000 */
[----:B0-----:R-:W-:Y:S01]  /*1f20*/  IADD3 R4, R3, 0xffffffe, RZ ;  /* 0x0ffffffe03047810 */ /* 0x001fe20007ffe0ff */
[----:B------:R-:W-:-:S05]  /*1f30*/  IMAD.MOV R3, RZ, RZ, -R13 ;  /* 0x000000ffff037224 */ /* 0x000fca00078e0a0d */
[----:B------:R0:W1:Y:S02]  /*1f40*/  F2I.FTZ.U32.TRUNC.NTZ R5, R4 ;  /* 0x0000000400057305 */ /* 0x000064000021f000 */
[----:B0-----:R-:W-:Y:S02]  /*1f50*/  IMAD.MOV.U32 R4, RZ, RZ, RZ ;  /* 0x000000ffff047224 */ /* 0x001fe400078e00ff */
[----:B-1----:R-:W-:-:S04]  /*1f60*/  IMAD.MOV R7, RZ, RZ, -R5 ;  /* 0x000000ffff077224 */ /* 0x002fc800078e0a05 */
        /* <DEDUP_REMOVED lines=14> */
.L_x_1559:
[----:B------:R-:W-:Y:S05]  /*2050*/  BSYNC B0 ;  /* 0x0000000000007941 */ /* 0x000fea0003800000 */
.L_x_1558:
[----:B------:R-:W-:-:S05]  /*2060*/  IMAD R3, R211, R0, R9 ;  /* 0x00000000d3037224 */ /* 0x000fca00078e0209 */
[C---:B------:R-:W-:Y:S01]  /*2070*/  VIADDMNMX R0, R3.reuse, R0, R8, PT ;  /* 0x0000000003007246 */ /* 0x040fe20003800108 */
[----:B------:R-:W-:-:S04]  /*2080*/  IMAD R3, R3, 0x60, -R12 ;  /* 0x0000006003037824 */ /* 0x000fc800078e0a0c */
[----:B------:R-:W-:Y:S01]  /*2090*/  IMAD R0, R0, 0x60, -R12 ;  /* 0x0000006000007824 */ /* 0x000fe200078e0a0c */
[----:B------:R-:W-:-:S04]  /*20a0*/  VIMNMX R3, RZ, R3, !PT ;  /* 0x00000003ff037248 */ /* 0x000fc80007fe0100 */
[----:B------:R-:W-:Y:S01]  /*20b0*/  VIMNMX R0, R0, R25, PT ;  /* 0x0000001900007248 */ /* 0x000fe20003fe0100 */
[----:B------:R-:W-:-:S03]  /*20c0*/  IMAD.WIDE.U32 R4, R3, -0x55555555, RZ ;  /* 0xaaaaaaab03047825 */ /* 0x000fc600078e00ff */
[----:B------:R-:W-:Y:S02]  /*20d0*/  ISETP.GT.AND P0, PT, R0, R3, PT ;  /* 0x000000030000720c */ /* 0x000fe40003f04270 */
[----:B------:R-:W-:-:S05]  /*20e0*/  SHF.R.U32.HI R125, RZ, 0x6, R5 ;  /* 0x00000006ff7d7819 */ /* 0x000fca0000011605 */
[----:B------:R-:W-:-:S06]  /*20f0*/  IMAD.MOV.U32 R24, RZ, RZ, R125 ;  /* 0x000000ffff187224 */ /* 0x000fcc00078e007d */
[----:B------:R-:W-:-:S04]  /*2100*/  @P0 VIADD R0, R0, 0x5f ;  /* 0x0000005f00000836 */ /* 0x000fc80000000000 */
[----:B------:R-:W-:-:S05]  /*2110*/  @P0 IMAD.HI R0, R0, 0x2aaaaaab, RZ ;  /* 0x2aaaaaab00000827 */ /* 0x000fca00078e02ff */
[----:B------:R-:W-:-:S04]  /*2120*/  @P0 SHF.R.U32.HI R3, RZ, 0x1f, R0 ;  /* 0x0000001fff030819 */ /* 0x000fc80000011600 */
[----:B------:R-:W-:Y:S02]  /*2130*/  @P0 LEA.HI.SX32 R24, R0, R3, 0x1c ;  /* 0x0000000300180211 */ /* 0x000fe400078fe2ff */
[----:B------:R-:W-:Y:S02]  /*2140*/  PLOP3.LUT P0, PT, PT, PT, PT, 0x80, 0x0 ;  /* 0x000000000000781c */ /* 0x000fe40003f0f070 */
        /* <DEDUP_REMOVED lines=13> */
[----:B------:R-:W-:Y:S01]  /*2220*/  IMAD.U32 R10, RZ, RZ, UR6 ;  /* 0x00000006ff0a7e24 */ /* 0x000fe2000f8e00ff */
[----:B------:R-:W-:Y:S01]  /*2230*/  MOV R6, UR4 ;  /* 0x0000000400067c02 */ /* 0x000fe20008000f00 */
[----:B------:R-:W-:-:S02]  /*2240*/  IMAD.U32 R7, RZ, RZ, UR5 ;  /* 0x00000005ff077e24 */ /* 0x000fc4000f8e00ff */
[----:B------:R-:W-:Y:S02]  /*2250*/  IMAD.U32 R11, RZ, RZ, UR7 ;  /* 0x00000007ff0b7e24 */ /* 0x000fe4000f8e00ff */
[----:B------:R-:W-:Y:S02]  /*2260*/  IMAD.MOV.U32 R8, RZ, RZ, 0x70 ;  /* 0x00000070ff087424 */ /* 0x000fe400078e00ff */
[----:B------:R-:W-:Y:S02]  /*2270*/  IMAD.MOV.U32 R12, RZ, RZ, 0x1 ;  /* 0x00000001ff0c7424 */ /* 0x000fe400078e00ff */
[----:B------:R-:W-:-:S07]  /*2280*/  IMAD.MOV.U32 R13, RZ, RZ, RZ ;  /* 0x000000ffff0d7224 */ /* 0x000fce00078e00ff */
[----:B------:R-:W-:-:S07]  /*2290*/  LEPC R20, `(.L_x_1562) ;  /* 0x000000001014794e */ /* 0x000fce0000000000 */
[----:B0----5:R-:W-:Y:S05]  /*22a0*/  CALL.ABS.NOINC R14 ;  /* 0x000000000e007343 */ /* 0x021fea0003c00000 */
.L_x_1562:
[----:B------:R-:W-:Y:S05]  /*22b0*/  BSYNC B6 ;  /* 0x0000000000067941 */ /* 0x000fea0003800000 */
.L_x_1561:
        /* <DEDUP_REMOVED lines=10> */
[----:B------:R-:W0:Y:S01]  /*2360*/  LDC.64 R14, c[0x4][R14] ;  /* 0x010000000e0e7b82 */ /* 0x000e220000000a00 */
[----:B------:R-:W-:Y:S01]  /*2370*/  IMAD.U32 R6, RZ, RZ, UR6 ;  /* 0x00000006ff067e24 */ /* 0x000fe2000f8e00ff */
[----:B------:R-:W-:Y:S01]  /*2380*/  MOV R13, RZ ;  /* 0x000000ff000d7202 */ /* 0x000fe20000000f00 */
[----:B------:R-:W-:Y:S02]  /*2390*/  IMAD.U32 R7, RZ, RZ, UR7 ;  /* 0x00000007ff077e24 */ /* 0x000fe4000f8e00ff */
[----:B------:R-:W-:-:S02]  /*23a0*/  IMAD.U32 R10, RZ, RZ, UR4 ;  /* 0x00000004ff0a7e24 */ /* 0x000fc4000f8e00ff */
[----:B------:R-:W-:Y:S02]  /*23b0*/  IMAD.U32 R11, RZ, RZ, UR5 ;  /* 0x00000005ff0b7e24 */ /* 0x000fe4000f8e00ff */
[----:B------:R-:W-:Y:S02]  /*23c0*/  IMAD.MOV.U32 R8, RZ, RZ, 0x70 ;  /* 0x00000070ff087424 */ /* 0x000fe400078e00ff */
[----:B------:R-:W-:-:S07]  /*23d0*/  IMAD.MOV.U32 R12, RZ, RZ, 0x1 ;  /* 0x00000001ff0c7424 */ /* 0x000fce00078e00ff */
[----:B------:R-:W-:-:S07]  /*23e0*/  LEPC R20, `(.L_x_1564) ;  /* 0x000000001014794e */ /* 0x000fce0000000000 */
[----:B0----5:R-:W-:Y:S05]  /*23f0*/  CALL.ABS.NOINC R14 ;  /* 0x000000000e007343 */ /* 0x021fea0003c00000 */
.L_x_1564:
[----:B------:R-:W-:Y:S05]  /*2400*/  BSYNC B6 ;  /* 0x0000000000067941 */ /* 0x000fea0003800000 */
.L_x_1563:
[----:B------:R-:W-:Y:S01]  /*2410*/  ULDC.64 UR4, c[0x0][0x9f8] ;  /* 0x00027e0000047ab9 */ /* 0x000fe20000000a00 */
[----:B------:R-:W-:Y:S01]  /*2420*/  IMAD.MOV.U32 R100, RZ, RZ, R31 ;  /* 0x000000ffff647224 */ /* 0x000fe200078e001f */
[----:B------:R-:W-:Y:S01]  /*2430*/  ISETP.NE.U32.AND P0, PT, RZ, UR4, PT ;  /* 0x00000004ff007c0c */ /* 0x000fe2000bf05070 */
[----:B------:R-:W-:Y:S01]  /*2440*/  ULDC UR4, c[0x0][0x2f4] ;  /* 0x0000bd0000047ab9 */ /* 0x000fe20000000800 */
[----:B------:R-:W0:Y:S02]  /*2450*/  LDC.64 R94, c[0x0][0x3f8] ;  /* 0x0000fe00ff5e7b82 */ /* 0x000e240000000a00 */
[----:B------:R-:W-:Y:S01]  /*2460*/  ISETP.NE.AND.EX P0, PT, RZ, UR5, PT, P0 ;  /* 0x00000005ff007c0c */ /* 0x000fe2000bf05300 */
[----:B------:R-:W-:-:S05]  /*2470*/  ULDC UR5, c[0x0][0x320] ;  /* 0x0000c80000057ab9 */ /* 0x000fca0000000800 */
[----:B------:R-:W1:Y:S08]  /*2480*/  LDC R15, c[0x0][0x3f4] ;  /* 0x0000fd00ff0f7b82 */ /* 0x000e700000000800 */
[----:B------:R-:W2:Y:S08]  /*2490*/  @P0 LDC.64 R4, c[0x0][0x9f8] ;  /* 0x00027e00ff040b82 */ /* 0x000eb00000000a00 */
[----:B------:R-:W3:Y:S01]  /*24a0*/  LDC.64 R88, c[0x0][0x408] ;  /* 0x00010200ff587b82 */ /* 0x000ee20000000a00 */
[----:B--2---:R-:W-:-:S05]  /*24b0*/  @P0 IMAD.WIDE R4, R31, 0x4, R4 ;  /* 0x000000041f040825 */ /* 0x004fca00078e0204 */
[----:B------:R2:W4:Y:S01]  /*24c0*/  @P0 LDG.E R100, desc[UR60][R4.64] ;  /* 0x0000003c04640981 */ /* 0x000522000c1e1900 */
[C---:B------:R-:W-:Y:S01]  /*24d0*/  ISETP.GE.AND P1, PT, R167.reuse, UR4, PT ;  /* 0x00000004a7007c0c */ /* 0x040fe2000bf26270 */
[--C-:B0-----:R-:W-:Y:S01]  /*24e0*/  IMAD.WIDE.U32 R96, R174, R94, R18.reuse ;  /* 0x0000005eae607225 */ /* 0x101fe200078e0012 */
[----:B------:R-:W-:Y:S01]  /*24f0*/  ISETP.GE.AND P0, PT, R18, UR4, PT ;  /* 0x0000000412007c0c */ /* 0x000fe2000bf06270 */
[----:B------:R-:W0:Y:S01]  /*2500*/  S2R R194, SR_TID.X ;  /* 0x0000000000c27919 */ /* 0x000e220000002100 */
[----:B------:R-:W-:Y:S01]  /*2510*/  SEL R3, RZ, 0xffffffff, P1 ;  /* 0xffffffffff037807 */ /* 0x000fe20000800000 */
[----:B---3--:R-:W-:Y:S01]  /*2520*/  IMAD.WIDE.U32 R90, R174, R88, R18 ;  /* 0x00000058ae5a7225 */ /* 0x008fe200078e0012 */
[----:B------:R-:W-:Y:S02]  /*2530*/  SEL R0, RZ, 0x1, P0 ;  /* 0x00000001ff007807 */ /* 0x000fe40000000000 */
[----:B------:R-:W-:Y:S01]  /*2540*/  ISETP.GE.AND P0, PT, R167, UR5, PT ;  /* 0x00000005a7007c0c */ /* 0x000fe2000bf06270 */
[----:B------:R-:W-:Y:S01]  /*2550*/  IMAD.SHL.U32 R3, R3, 0x2, RZ ;  /* 0x0000000203037824 */ /* 0x000fe200078e00ff */
[----:B------:R-:W-:Y:S01]  /*2560*/  ISETP.GE.AND P1, PT, R22, UR4, PT ;  /* 0x0000000416007c0c */ /* 0x000fe2000bf26270 */
[----:B------:R-:W-:Y:S01]  /*2570*/  IMAD.SHL.U32 R106, R94, 0x40, RZ ;  /* 0x000000405e6a7824 */ /* 0x000fe200078e00ff */
[----:B------:R-:W-:Y:S01]  /*2580*/  SHF.R.S32.HI R9, RZ, 0x1f, R174 ;  /* 0x0000001fff097819 */ /* 0x000fe200000114ae */
[----:B------:R-:W-:Y:S01]  /*2590*/  IMAD.MOV.U32 R126, RZ, RZ, 0x20 ;  /* 0x00000020ff7e7424 */ /* 0x000fe200078e00ff */
[----:B------:R-:W-:Y:S01]  /*25a0*/  LOP3.LUT R0, R3, 0x2, R0, 0xe2, !PT ;  /* 0x0000000203007812 */ /* 0x000fe200078ee200 */
[----:B------:R-:W-:Y:S01]  /*25b0*/  IMAD.SHL.U32 R108, R88, 0x40, RZ ;  /* 0x00000040586c7824 */ /* 0x000fe200078e00ff */
[----:B------:R-:W-:Y:S01]  /*25c0*/  SEL R3, RZ, 0xffffffff, P0 ;  /* 0xffffffffff037807 */ /* 0x000fe20000000000 */
[----:B------:R-:W-:Y:S01]  /*25d0*/  IMAD.IADD R129, R129, 0x1, R26 ;  /* 0x0000000181817824 */ /* 0x000fe200078e021a */
[----:B------:R-:W-:Y:S01]  /*25e0*/  ISETP.GE.AND P0, PT, R168, UR4, PT ;  /* 0x00000004a8007c0c */ /* 0x000fe2000bf06270 */
[----:B------:R-:W-:Y:S01]  /*25f0*/  IMAD R112, R210, 0x40, R174 ;  /* 0x00000040d2707824 */ /* 0x000fe200078e02ae */
[----:B--2---:R-:W-:Y:S01]  /*2600*/  SEL R4, RZ, 0x8, P1 ;  /* 0x00000008ff047807 */ /* 0x004fe20000800000 */
[----:B------:R-:W-:Y:S01]  /*2610*/  IMAD.SHL.U32 R6, R3, 0x2, RZ ;  /* 0x0000000203067824 */ /* 0x000fe200078e00ff */
[----:B------:R-:W-:Y:S01]  /*2620*/  SEL R3, RZ, 0x4, P0 ;  /* 0x00000004ff037807 */ /* 0x000fe20000000000 */
[----:B-1----:R-:W-:Y:S01]  /*2630*/  IMAD.SHL.U32 R124, R15, 0x2, RZ ;  /* 0x000000020f7c7824 */ /* 0x002fe200078e00ff */
[----:B------:R-:W-:-:S02]  /*2640*/  ISETP.GE.AND P2, PT, R18, UR5, PT ;  /* 0x0000000512007c0c */ /* 0x000fc4000bf46270 */
[--C-:B------:R-:W-:Y:S02]  /*2650*/  SHF.R.S32.HI R163, RZ, 0x1f, R162.reuse ;  /* 0x0000001fffa37819 */ /* 0x100fe400000114a2 */
[----:B------:R-:W-:Y:S01]  /*2660*/  LOP3.LUT R0, R4, R0, R3, 0xfe, !PT ;  /* 0x0000000004007212 */ /* 0x000fe200078efe03 */
[CC--:B------:R-:W-:Y:S01]  /*2670*/  IMAD R3, R9.reuse, R94.reuse, RZ ;  /* 0x0000005e09037224 */ /* 0x0c0fe200078e02ff */
        /* <DEDUP_REMOVED lines=9> */
[-C--:B------:R-:W-:Y:S01]  /*2710*/  ISETP.GE.AND P3, PT, R18, R15.reuse, PT ;  /* 0x0000000f1200720c */ /* 0x080fe20003f66270 */
[----:B------:R-:W-:Y:S01]  /*2720*/  IMAD.IADD R97, R3, 0x1, R97 ;  /* 0x0000000103617824 */ /* 0x000fe200078e0261 */
[----:B------:R-:W-:Y:S01]  /*2730*/  SEL R7, RZ, 0x10, P0 ;  /* 0x00000010ff077807 */ /* 0x000fe20000000000 */
[----:B------:R-:W-:Y:S01]  /*2740*/  IMAD.WIDE.U32 R92, R174, R88, R162 ;  /* 0x00000058ae5c7225 */ /* 0x000fe200078e00a2 */
[----:B------:R-:W-:-:S02]  /*2750*/  ISETP.GE.AND P2, PT, R167, R15, PT ;  /* 0x0000000fa700720c */ /* 0x000fc40003f46270 */
[----:B------:R-:W-:Y:S01]  /*2760*/  LOP3.LUT R4, R5, R4, RZ, 0xfc, !PT ;  /* 0x0000000405047212 */ /* 0x000fe200078efcff */
[----:B------:R-:W-:Y:S01]  /*2770*/  IMAD R5, R174, R89, R9 ;  /* 0x00000059ae057224 */ /* 0x000fe200078e0209 */
[C---:B------:R-:W-:Y:S01]  /*2780*/  SEL R3, R15.reuse, RZ, P3 ;  /* 0x000000ff0f037207 */ /* 0x040fe20001800000 */
[-C--:B-----5:R-:W-:Y:S01]  /*2790*/  IMAD.WIDE.U32 R98, R140, R94.reuse, R98 ;  /* 0x0000005e8c627225 */ /* 0x0a0fe200078e0062 */
[----:B------:R-:W-:Y:S02]  /*27a0*/  LOP3.LUT R7, R0, R7, RZ, 0xfc, !PT ;  /* 0x0000000700077212 */ /* 0x000fe400078efcff */
[----:B------:R-:W-:Y:S01]  /*27b0*/  SEL R0, R15, RZ, P2 ;  /* 0x000000ff0f007207 */ /* 0x000fe20001000000 */
[----:B------:R-:W-:Y:S01]  /*27c0*/  IMAD.IADD R3, R18, 0x1, R3 ;  /* 0x0000000112037824 */ /* 0x000fe200078e0203 */
[----:B------:R-:W-:Y:S01]  /*27d0*/  IADD3 R91, R5, R91, RZ ;  /* 0x0000005b055b7210 */ /* 0x000fe20007ffe0ff */
[----:B------:R-:W-:Y:S01]  /*27e0*/  IMAD.IADD R93, R93, 0x1, R5 ;  /* 0x000000015d5d7824 */ /* 0x000fe200078e0205 */
[----:B------:R-:W-:Y:S01]  /*27f0*/  ISETP.GE.AND P1, PT, R168, R15, PT ;  /* 0x0000000fa800720c */ /* 0x000fe20003f26270 */
[----:B------:R-:W-:Y:S01]  /*2800*/  IMAD.IADD R5, R167, 0x1, R0 ;  /* 0x00000001a7057824 */ /* 0x000fe200078e0200 */
[----:B------:R-:W-:Y:S01]  /*2810*/  SHF.R.S32.HI R0, RZ, 0x1f, R3 ;  /* 0x0000001fff007819 */ /* 0x000fe20000011403 */
[----:B------:R-:W-:Y:S01]  /*2820*/  IMAD.WIDE.U32 R96, R140, R94, R96 ;  /* 0x0000005e8c607225 */ /* 0x000fe200078e0060 */
[----:B------:R-:W-:-:S02]  /*2830*/  SEL R9, R15, RZ, P1 ;  /* 0x000000ff0f097207 */ /* 0x000fc40000800000 */
[----:B------:R-:W-:Y:S01]  /*2840*/  SHF.R.S32.HI R8, RZ, 0x1f, R5 ;  /* 0x0000001fff087819 */ /* 0x000fe20000011405 */
[-C--:B------:R-:W-:Y:S01]  /*2850*/  IMAD.WIDE.U32 R92, R140, R88.reuse, R92 ;  /* 0x000000588c5c7225 */ /* 0x080fe200078e005c */
[CC--:B------:R-:W-:Y:S02]  /*2860*/  LEA.HI R6, R0.reuse, R3.reuse, RZ, 0x3 ;  /* 0x0000000300067211 */ /* 0x0c0fe400078f18ff */
[----:B------:R-:W-:Y:S01]  /*2870*/  LEA.HI R0, R0, R3, RZ, 0x6 ;  /* 0x0000000300007211 */ /* 0x000fe200078f30ff */
[----:B------:R-:W-:Y:S01]  /*2880*/  IMAD.IADD R11, R168, 0x1, R9 ;  /* 0x00000001a80b7824 */ /* 0x000fe200078e0209 */
[-C--:B------:R-:W-:Y:S01]  /*2890*/  LEA.HI R3, R8, R5.reuse, RZ, 0x6 ;  /* 0x0000000508037211 */ /* 0x080fe200078f30ff */
[----:B------:R-:W-:Y:S01]  /*28a0*/  IMAD.WIDE.U32 R90, R140, R88, R90 ;  /* 0x000000588c5a7225 */ /* 0x000fe200078e005a */
[----:B------:R-:W-:Y:S02]  /*28b0*/  LEA.HI R12, R8, R5, RZ, 0x3 ;  /* 0x00000005080c7211 */ /* 0x000fe400078f18ff */
[----:B------:R-:W-:-:S02]  /*28c0*/  SHF.R.S32.HI R0, RZ, 0x6, R0 ;  /* 0x00000006ff007819 */ /* 0x000fc40000011400 */
[----:B------:R-:W-:Y:S02]  /*28d0*/  SHF.R.S32.HI R8, RZ, 0x6, R3 ;  /* 0x00000006ff087819 */ /* 0x000fe40000011403 */
[----:B------:R-:W-:Y:S01]  /*28e0*/  LOP3.LUT R3, R185, 0x38, R6, 0xf8, !PT ;  /* 0x00000038b9037812 */ /* 0x000fe200078ef806 */
[C---:B------:R-:W-:Y:S01]  /*28f0*/  IMAD R139, R0.reuse, 0x1800, R187 ;  /* 0x00001800008b7824 */ /* 0x040fe200078e02bb */
[----:B------:R-:W-:Y:S01]  /*2900*/  SHF.R.S32.HI R14, RZ, 0x1f, R11 ;  /* 0x0000001fff0e7819 */ /* 0x000fe2000001140b */
[----:B------:R-:W-:Y:S01]  /*2910*/  IMAD R137, R0, 0x1800, R201 ;  /* 0x0000180000897824 */ /* 0x000fe200078e02c9 */
[----:B------:R-:W-:Y:S01]  /*2920*/  LOP3.LUT R0, R3, R186, RZ, 0x3c, !PT ;  /* 0x000000ba03007212 */ /* 0x000fe200078e3cff */
[----:B------:R-:W-:Y:S01]  /*2930*/  IMAD R138, R8, 0x1800, R187 ;  /* 0x00001800088a7824 */ /* 0x000fe200078e02bb */
[-C--:B------:R-:W-:Y:S01]  /*2940*/  LEA.HI R20, R14, R11.reuse, RZ, 0x3 ;  /* 0x0000000b0e147211 */ /* 0x080fe200078f18ff */
[----:B------:R-:W-:Y:S01]  /*2950*/  IMAD R135, R8, 0x1800, R201 ;  /* 0x0000180008877824 */ /* 0x000fe200078e02c9 */
[----:B------:R-:W-:Y:S01]  /*2960*/  LEA.HI R11, R14, R11, RZ, 0x6 ;  /* 0x0000000b0e0b7211 */ /* 0x000fe200078f30ff */
[----:B------:R-:W-:Y:S01]  /*2970*/  IMAD.IADD R139, R139, 0x1, R0 ;  /* 0x000000018b8b7824 */ /* 0x000fe200078e0200 */
[----:B------:R-:W-:-:S02]  /*2980*/  LOP3.LUT R5, R185, 0x38, R12, 0xf8, !PT ;  /* 0x00000038b9057812 */ /* 0x000fc400078ef80c */
[----:B------:R-:W-:Y:S02]  /*2990*/  SHF.R.S32.HI R0, RZ, 0x6, R11 ;  /* 0x00000006ff007819 */ /* 0x000fe4000001140b */
[----:B------:R-:W-:Y:S02]  /*29a0*/  LOP3.LUT R5, R5, R186, RZ, 0x3c, !PT ;  /* 0x000000ba05057212 */ /* 0x000fe400078e3cff */
[----:B------:R-:W-:Y:S01]  /*29b0*/  LOP3.LUT R3, R185, 0x38, R20, 0xf8, !PT ;  /* 0x00000038b9037812 */ /* 0x000fe200078ef814 */
[----:B------:R-:W-:Y:S01]  /*29c0*/  IMAD R136, R0, 0x1800, R187 ;  /* 0x0000180000887824 */ /* 0x000fe200078e02bb */
[----:B------:R-:W-:Y:S01]  /*29d0*/  LOP3.LUT R9, R181, 0x38, R6, 0xf8, !PT ;  /* 0x00000038b5097812 */ /* 0x000fe200078ef806 */
[----:B------:R-:W-:Y:S01]  /*29e0*/  IMAD.IADD R138, R138, 0x1, R5 ;  /* 0x000000018a8a7824 */ /* 0x000fe200078e0205 */
[----:B------:R-:W-:Y:S01]  /*29f0*/  SHF.R.U32.HI R21, RZ, 0x3, R181 ;  /* 0x00000003ff157819 */ /* 0x000fe200000116b5 */
[----:B------:R-:W-:Y:S01]  /*2a00*/  IMAD R134, R0, 0x1800, R201 ;  /* 0x0000180000867824 */ /* 0x000fe200078e02c9 */
[----:B------:R-:W-:-:S02]  /*2a10*/  SHF.R.S32.HI R13, RZ, 0x1f, R140 ;  /* 0x0000001fff0d7819 */ /* 0x000fc4000001148c */
[----:B------:R-:W-:Y:S02]  /*2a20*/  LOP3.LUT R3, R3, R186, RZ, 0x3c, !PT ;  /* 0x000000ba03037212 */ /* 0x000fe400078e3cff */
[----:B------:R-:W-:Y:S01]  /*2a30*/  LOP3.LUT R5, R181, 0x38, R12, 0xf8, !PT ;  /* 0x00000038b5057812 */ /* 0x000fe200078ef80c */
[----:B------:R-:W-:Y:S01]  /*2a40*/  IMAD R0, R13, R94, RZ ;  /* 0x0000005e0d007224 */ /* 0x000fe200078e02ff */
[----:B------:R-:W-:Y:S01]  /*2a50*/  LOP3.LUT R10, R9, R21, RZ, 0x3c, !PT ;  /* 0x00000015090a7212 */ /* 0x000fe200078e3cff */
[----:B------:R-:W-:Y:S01]  /*2a60*/  IMAD R13, R13, R88, RZ ;  /* 0x000000580d0d7224 */ /* 0x000fe200078e02ff */
[----:B------:R-:W-:Y:S01]  /*2a70*/  LOP3.LUT R9, R181, 0x38, R20, 0xf8, !PT ;  /* 0x00000038b5097812 */ /* 0x000fe200078ef814 */
[----:B------:R-:W-:Y:S01]  /*2a80*/  IMAD R11, R140, R95, R0 ;  /* 0x0000005f8c0b7224 */ /* 0x000fe200078e0200 */
[----:B------:R-:W-:Y:S01]  /*2a90*/  IADD3 R136, R136, R3, RZ ;  /* 0x0000000388887210 */ /* 0x000fe20007ffe0ff */
[----:B------:R-:W-:Y:S01]  /*2aa0*/  IMAD.IADD R137, R137, 0x1, R10 ;  /* 0x0000000189897824 */ /* 0x000fe200078e020a */
[----:B------:R-:W-:Y:S01]  /*2ab0*/  LOP3.LUT R3, R185, 0x18, R18, 0xf8, !PT ;  /* 0x00000018b9037812 */ /* 0x000fe200078ef812 */
[----:B------:R-:W-:Y:S01]  /*2ac0*/  IMAD R13, R140, R89, R13 ;  /* 0x000000598c0d7224 */ /* 0x000fe200078e020d */
[-C--:B------:R-:W-:Y:S01]  /*2ad0*/  LOP3.LUT R8, R5, R21.reuse, RZ, 0x3c, !PT ;  /* 0x0000001505087212 */ /* 0x080fe200078e3cff */
[----:B------:R-:W-:Y:S01]  /*2ae0*/  IMAD R5, R95, 0x60, RZ ;  /* 0x000000605f057824 */ /* 0x000fe200078e02ff */
[----:B------:R-:W-:Y:S01]  /*2af0*/  ISETP.GE.AND P4, PT, R22, UR5, PT ;  /* 0x0000000516007c0c */ /* 0x000fe2000bf86270 */
[----:B------:R-:W-:Y:S01]  /*2b00*/  IMAD.IADD R104, R99, 0x1, R11 ;  /* 0x0000000163687824 */ /* 0x000fe200078e020b */
[----:B------:R-:W-:Y:S01]  /*2b10*/  LOP3.LUT R9, R9, R21, RZ, 0x3c, !PT ;  /* 0x0000001509097212 */ /* 0x000fe200078e3cff */
[----:B------:R-:W-:Y:S01]  /*2b20*/  IMAD.IADD R135, R135, 0x1, R8 ;  /* 0x0000000187877824 */ /* 0x000fe200078e0208 */
[----:B------:R-:W-:Y:S01]  /*2b30*/  ISETP.GE.AND P0, PT, R161, UR4, PT ;  /* 0x00000004a1007c0c */ /* 0x000fe2000bf06270 */
[----:B------:R-:W-:Y:S01]  /*2b40*/  IMAD.IADD R102, R11, 0x1, R97 ;  /* 0x000000010b667824 */ /* 0x000fe200078e0261 */
[----:B------:R-:W-:Y:S01]  /*2b50*/  LOP3.LUT R0, R3, R186, RZ, 0x3c, !PT ;  /* 0x000000ba03007212 */ /* 0x000fe200078e3cff */
[----:B------:R-:W-:Y:S01]  /*2b60*/  IMAD.IADD R134, R134, 0x1, R9 ;  /* 0x0000000186867824 */ /* 0x000fe200078e0209 */
[C---:B------:R-:W-:Y:S01]  /*2b70*/  SHF.L.U64.HI R105, R94.reuse, 0x6, R95 ;  /* 0x000000065e697819 */ /* 0x040fe2000001025f */
[----:B------:R-:W-:Y:S01]  /*2b80*/  IMAD.WIDE.U32 R94, R94, 0x60, RZ ;  /* 0x000000605e5e7825 */ /* 0x000fe200078e00ff */
[----:B------:R-:W-:-:S02]  /*2b90*/  SEL R3, RZ, 0x8, P4 ;  /* 0x00000008ff037807 */ /* 0x000fc40002000000 */
[----:B------:R-:W-:Y:S01]  /*2ba0*/  LOP3.LUT P5, RZ, R228, 0x4, RZ, 0xc0, !PT ;  /* 0x00000004e4ff7812 */ /* 0x000fe200078ac0ff */
[----:B------:R-:W-:Y:S01]  /*2bb0*/  IMAD R9, R89, 0x60, RZ ;  /* 0x0000006059097824 */ /* 0x000fe200078e02ff */
[----:B------:R-:W-:Y:S01]  /*2bc0*/  SEL R8, RZ, 0x20, P0 ;  /* 0x00000020ff087807 */ /* 0x000fe20000000000 */
[----:B------:R-:W-:Y:S01]  /*2bd0*/  IMAD.IADD R0, R187, 0x1, R0 ;  /* 0x00000001bb007824 */ /* 0x000fe200078e0200 */
[C---:B------:R-:W-:Y:S01]  /*2be0*/  SHF.L.U64.HI R107, R88.reuse, 0x6, R89 ;  /* 0x00000006586b7819 */ /* 0x040fe20000010259 */
[----:B------:R-:W-:Y:S01]  /*2bf0*/  IMAD.WIDE.U32 R88, R88, 0x60, RZ ;  /* 0x0000006058587825 */ /* 0x000fe200078e00ff */
[C---:B------:R-:W-:Y:S02]  /*2c00*/  LOP3.LUT R10, R4.reuse, R3, RZ, 0xfc, !PT ;  /* 0x00000003040a7212 */ /* 0x040fe400078efcff */
[----:B------:R-:W-:Y:S01]  /*2c10*/  LOP3.LUT R3, R4, 0x1, RZ, 0xc0, !PT ;  /* 0x0000000104037812 */ /* 0x000fe200078ec0ff */
[----:B------:R-:W-:Y:S01]  /*2c20*/  IMAD.IADD R132, R89, 0x1, R9 ;  /* 0x0000000159847824 */ /* 0x000fe200078e0209 */
[----:B------:R-:W-:Y:S01]  /*2c30*/  SEL R126, R126, 0xffffffe0, !P5 ;  /* 0xffffffe07e7e7807 */ /* 0x000fe20006800000 */
[----:B------:R-:W-:Y:S01]  /*2c40*/  IMAD.IADD R103, R93, 0x1, R13 ;  /* 0x000000015d677824 */ /* 0x000fe200078e020d */
[----:B------:R-:W-:Y:S01]  /*2c50*/  IADD3 R130, R95, R5, RZ ;  /* 0x000000055f827210 */ /* 0x000fe20007ffe0ff */
[----:B------:R-:W-:Y:S01]  /*2c60*/  IMAD.IADD R101, R13, 0x1, R91 ;  /* 0x000000010d657824 */ /* 0x000fe200078e025b */
[----:B------:R-:W-:Y:S01]  /*2c70*/  SHF.R.S32.HI R119, RZ, 0x3, R6 ;  /* 0x00000003ff777819 */ /* 0x000fe20000011406 */
[----:B------:R-:W-:Y:S01]  /*2c80*/  IMAD.IADD R133, R126, 0x1, R0 ;  /* 0x000000017e857824 */ /* 0x000fe200078e0200 */
[----:B------:R-:W-:-:S02]  /*2c90*/  LOP3.LUT R4, R6, 0xfffffff8, RZ, 0xc0, !PT ;  /* 0xfffffff806047812 */ /* 0x000fc400078ec0ff */
[----:B------:R-:W-:Y:S02]  /*2ca0*/  LOP3.LUT R76, R7, R8, RZ, 0xfc, !PT ;  /* 0x00000008074c7212 */ /* 0x000fe400078efcff */
[----:B------:R-:W-:Y:S02]  /*2cb0*/  LOP3.LUT R5, R12, 0xfffffff8, RZ, 0xc0, !PT ;  /* 0xfffffff80c057812 */ /* 0x000fe400078ec0ff */
[----:B------:R-:W-:Y:S02]  /*2cc0*/  LOP3.LUT R6, R20, 0xfffffff8, RZ, 0xc0, !PT ;  /* 0xfffffff814067812 */ /* 0x000fe400078ec0ff */
[----:B------:R-:W-:Y:S02]  /*2cd0*/  SHF.R.S32.HI R113, RZ, 0x3, R20 ;  /* 0x00000003ff717819 */ /* 0x000fe40000011414 */
[C---:B------:R-:W-:Y:S02]  /*2ce0*/  LOP3.LUT R8, R10.reuse, 0x2, RZ, 0xc0, !PT ;  /* 0x000000020a087812 */ /* 0x040fe400078ec0ff */
[----:B------:R-:W-:-:S02]  /*2cf0*/  LOP3.LUT R9, R10, 0x4, RZ, 0xc0, !PT ;  /* 0x000000040a097812 */ /* 0x000fc400078ec0ff */
[C---:B------:R-:W-:Y:S02]  /*2d00*/  LOP3.LUT R20, R76.reuse, 0x2, RZ, 0xc0, !PT ;  /* 0x000000024c147812 */ /* 0x040fe400078ec0ff */
[C---:B------:R-:W-:Y:S02]  /*2d10*/  LOP3.LUT R21, R76.reuse, 0x4, RZ, 0xc0, !PT ;  /* 0x000000044c157812 */ /* 0x040fe400078ec0ff */
[C---:B------:R-:W-:Y:S02]  /*2d20*/  LOP3.LUT R26, R76.reuse, 0x8, RZ, 0xc0, !PT ;  /* 0x000000084c1a7812 */ /* 0x040fe400078ec0ff */
[----:B------:R-:W-:Y:S02]  /*2d30*/  LOP3.LUT R27, R76, 0x10, RZ, 0xc0, !PT ;  /* 0x000000104c1b7812 */ /* 0x000fe400078ec0ff */
[----:B0-----:R-:W-:Y:S02]  /*2d40*/  LEA.HI R194, R194, 0x8, RZ, 0x19 ;  /* 0x00000008c2c27811 */ /* 0x001fe400078fc8ff */
[----:B------:R-:W-:-:S02]  /*2d50*/  SHF.R.S32.HI R118, RZ, 0x3, R12 ;  /* 0x00000003ff767819 */ /* 0x000fc4000001140c */
[----:B------:R-:W-:Y:S02]  /*2d60*/  LOP3.LUT R7, R7, 0x1, RZ, 0xc0, !PT ;  /* 0x0000000107077812 */ /* 0x000fe400078ec0ff */
[----:B------:R-:W-:Y:S02]  /*2d70*/  LOP3.LUT R10, R10, 0x8, RZ, 0xc0, !PT ;  /* 0x000000080a0a7812 */ /* 0x000fe400078ec0ff */
[----:B------:R-:W-:Y:S02]  /*2d80*/  SHF.R.S32.HI R111, RZ, 0x1f, R4 ;  /* 0x0000001fff6f7819 */ /* 0x000fe40000011404 */
[----:B------:R-:W-:Y:S02]  /*2d90*/  SHF.R.S32.HI R110, RZ, 0x1f, R5 ;  /* 0x0000001fff6e7819 */ /* 0x000fe40000011405 */
[----:B------:R-:W-:Y:S02]  /*2da0*/  SHF.R.S32.HI R109, RZ, 0x1f, R6 ;  /* 0x0000001fff6d7819 */ /* 0x000fe40000011406 */
[----:B------:R-:W-:-:S02]  /*2db0*/  LOP3.LUT R76, R76, 0x20, RZ, 0xc0, !PT ;  /* 0x000000204c4c7812 */ /* 0x000fc400078ec0ff */
[----:B----4-:R-:W-:-:S07]  /*2dc0*/  SHF.R.S32.HI R128, RZ, 0x1f, R100 ;  /* 0x0000001fff807819 */ /* 0x010fce0000011464 */
.L_x_1670:
[----:B0-----:R-:W0:Y:S01]  /*2dd0*/  LDC R78, c[0x0][0x430] ;  /* 0x00010c00ff4e7b82 */ /* 0x001e220000000800 */
[----:B------:R-:W-:Y:S02]  /*2de0*/  VIADD R24, R24, 0xffffffff ;  /* 0xffffffff18187836 */ /* 0x000fe40000000000 */
[----:B------:R-:W-:Y:S02]  /*2df0*/  IMAD.MOV.U32 R77, RZ, RZ, RZ ;  /* 0x000000ffff4d7224 */ /* 0x000fe400078e00ff */
[----:B------:R-:W-:-:S03]  /*2e00*/  IMAD R12, R24, 0x60, R112 ;  /* 0x00000060180c7824 */ /* 0x000fc600078e0270 */
[----:B-1----:R-:W1:Y:S02]  /*2e10*/  LDC R123, c[0x0][0x3f4] ;  /* 0x0000fd00ff7b7b82 */ /* 0x002e640000000800 */
[----:B------:R-:W-:Y:S02]  /*2e20*/  ISETP.GE.AND P0, PT, R12, R25, PT ;  /* 0x000000190c00720c */ /* 0x000fe40003f06270 */
[----:B------:R-:W-:Y:S02]  /*2e30*/  IADD3 R32, R129, R12, RZ ;  /* 0x0000000c81207210 */ /* 0x000fe40007ffe0ff */
[----:B------:R-:W-:-:S03]  /*2e40*/  ISETP.GT.OR P0, PT, R112, 0x5f, P0 ;  /* 0x0000005f7000780c */ /* 0x000fc60000704670 */
[----:B------:R-:W-:Y:S01]  /*2e50*/  IMAD.MOV.U32 R28, RZ, RZ, R32 ;  /* 0x000000ffff1c7224 */ /* 0x000fe200078e0020 */
[----:B0-----:R-:W-:-:S09]  /*2e60*/  ISETP.NE.AND P4, PT, R78, 0x1, PT ;  /* 0x000000014e00780c */ /* 0x001fd20003f85270 */
[----:B------:R-:W0:Y:S08]  /*2e70*/  @!P0 LDC.64 R14, c[0x0][0x428] ;  /* 0x00010a00ff0e8b82 */ /* 0x000e300000000a00 */
[----:B------:R-:W2:Y:S08]  /*2e80*/  @!P0 LDC.64 R12, c[0x0][0x418] ;  /* 0x00010600ff0c8b82 */ /* 0x000eb00000000a00 */
[----:B------:R-:W3:Y:S08]  /*2e90*/  @P4 LDC R11, c[0x0][0x434] ;  /* 0x00010d00ff0b4b82 */ /* 0x000ef00000000800 */
[----:B----4-:R-:W4:Y:S01]  /*2ea0*/  @P4 LDC R30, c[0x0][0x438] ;  /* 0x00010e00ff1e4b82 */ /* 0x010f220000000800 */
[----:B---3--:R-:W-:-:S05]  /*2eb0*/  @P4 IMAD.HI.U32 R11, R32, R11, RZ ;  /* 0x0000000b200b4227 */ /* 0x008fca00078e00ff */
[----:B----4-:R-:W-:Y:S01]  /*2ec0*/  @P4 SHF.R.U32.HI R28, RZ, R30, R11 ;  /* 0x0000001eff1c4219 */ /* 0x010fe2000001160b */
[----:B0-----:R-:W-:-:S03]  /*2ed0*/  @!P0 IMAD R11, R128, R14, RZ ;  /* 0x0000000e800b8224 */ /* 0x001fc600078e02ff */
[--C-:B------:R-:W-:Y:S01]  /*2ee0*/  @!P0 SHF.R.S32.HI R29, RZ, 0x1f, R28.reuse ;  /* 0x0000001fff1d8819 */ /* 0x100fe2000001141c */
[C---:B------:R-:W-:Y:S02]  /*2ef0*/  @!P0 IMAD R11, R100.reuse, R15, R11 ;  /* 0x0000000f640b8224 */ /* 0x040fe400078e020b */
[----:B------:R-:W-:-:S04]  /*2f00*/  @!P0 IMAD.WIDE.U32 R14, R100, R14, R28 ;  /* 0x0000000e640e8225 */ /* 0x000fc800078e001c */
[----:B------:R-:W-:Y:S01]  /*2f10*/  @!P0 IMAD.IADD R11, R15, 0x1, R11 ;  /* 0x000000010f0b8824 */ /* 0x000fe200078e020b */
[----:B--2---:R-:W-:-:S04]  /*2f20*/  @!P0 LEA R12, P4, R14, R12, 0x2 ;  /* 0x0000000c0e0c8211 */ /* 0x004fc800078810ff */
[----:B------:R-:W-:-:S05]  /*2f30*/  @!P0 LEA.HI.X R13, R14, R13, R11, 0x2, P4 ;  /* 0x0000000d0e0d8211 */ /* 0x000fca00020f140b */
[----:B------:R0:W5:Y:S01]  /*2f40*/  @!P0 LDG.E R77, desc[UR60][R12.64] ;  /* 0x0000003c0c4d8981 */ /* 0x000162000c1e1900 */
[----:B-1----:R-:W-:Y:S01]  /*2f50*/  ISETP.GE.AND P0, PT, R123, 0x1, PT ;  /* 0x000000017b00780c */ /* 0x002fe20003f06270 */
[----:B------:R-:W-:Y:S01]  /*2f60*/  IMAD.MOV R11, RZ, RZ, -R28 ;  /* 0x000000ffff0b7224 */ /* 0x000fe200078e0a1c */
[----:B------:R-:W-:Y:S01]  /*2f70*/  ISETP.GT.AND P4, PT, R24, R125, PT ;  /* 0x0000007d1800720c */ /* 0x000fe20003f84270 */
[C---:B------:R-:W-:Y:S01]  /*2f80*/  IMAD R14, R17.reuse, 0x4800, R0 ;  /* 0x00004800110e7824 */ /* 0x040fe200078e0200 */
[----:B------:R-:W-:Y:S05]  /*2f90*/  YIELD ;  /* 0x0000000000007946 */ /* 0x000fea0003800000 */
[----:B------:R-:W-:Y:S01]  /*2fa0*/  IMAD R28, R17, 0x4800, R133 ;  /* 0x00004800111c7824 */ /* 0x000fe200078e0285 */
[----:B------:R-:W-:Y:S01]  /*2fb0*/  BSSY B0, `(.L_x_1565) ;  /* 0x00007a1000007945 */ /* 0x000fe20003800000 */
[----:B------:R-:W-:Y:S01]  /*2fc0*/  IMAD R78, R78, R11, R32 ;  /* 0x0000000b4e4e7224 */ /* 0x000fe200078e0220 */
[----:B------:R-:W-:Y:S01]  /*2fd0*/  P2R R122, PR, RZ, 0x10 ;  /* 0x00000010ff7a7803 */ /* 0x000fe20000000000 */
[----:B------:R-:W-:-:S02]  /*2fe0*/  IMAD R29, R14, 0x2, R121 ;  /* 0x000000020e1d7824 */ /* 0x000fc400078e0279 */
[----:B------:R-:W-:Y:S01]  /*2ff0*/  IMAD R28, R28, 0x2, R121 ;  /* 0x000000021c1c7824 */ /* 0x000fe200078e0279 */
[----:B0-----:R-:W-:Y:S06]  /*3000*/  @!P0 BRA `(.L_x_1566) ;  /* 0x0000007000988947 */ /* 0x001fec0003800000 */
[----:B------:R-:W-:Y:S01]  /*3010*/  SHF.R.S32.HI R79, RZ, 0x1f, R78 ;  /* 0x0000001fff4f7819 */ /* 0x000fe2000001144e */
[----:B------:R-:W-:Y:S01]  /*3020*/  ULDC.64 UR4, c[0x0][0x300] ;  /* 0x0000c00000047ab9 */ /* 0x000fe20000000a00 */
[----:B-----5:R-:W-:Y:S01]  /*3030*/  SHF.R.S32.HI R84, RZ, 0x1f, R77 ;  /* 0x0000001fff547819 */ /* 0x020fe2000001144d */
[----:B------:R-:W-:Y:S01]  /*3040*/  IMAD.WIDE.U32 R12, R78, UR4, RZ ;  /* 0x000000044e0c7c25 */ /* 0x000fe2000f8e00ff */
[----:B------:R-:W-:Y:S02]  /*3050*/  ULDC.U8 UR6, c[0x0][0x410] ;  /* 0x0001040000067ab9 */ /* 0x000fe40000000000 */
[----:B------:R-:W-:Y:S01]  /*3060*/  ISETP.NE.AND P0, PT, RZ, UR6, PT ;  /* 0x00000006ff007c0c */ /* 0x000fe2000bf05270 */
[----:B------:R-:W-:Y:S02]  /*3070*/  IMAD R11, R79, UR4, RZ ;  /* 0x000000044f0b7c24 */ /* 0x000fe4000f8e02ff */
[----:B------:R-:W-:Y:S02]  /*3080*/  IMAD R15, R132, R24, RZ ;  /* 0x00000018840f7224 */ /* 0x000fe400078e02ff */
[----:B------:R-:W-:Y:S01]  /*3090*/  IMAD R11, R78, UR5, R11 ;  /* 0x000000054e0b7c24 */ /* 0x000fe2000f8e020b */
[----:B------:R-:W-:Y:S01]  /*30a0*/  ULDC.64 UR4, c[0x0][0x310] ;  /* 0x0000c40000047ab9 */ /* 0x000fe20000000a00 */
[----:B------:R-:W-:-:S02]  /*30b0*/  IMAD R85, R24, -0x60, R25 ;  /* 0xffffffa018557824 */ /* 0x000fc400078e0219 */
[----:B------:R-:W-:Y:S02]  /*30c0*/  IMAD R14, R84, UR4, RZ ;  /* 0x00000004540e7c24 */ /* 0x000fe4000f8e02ff */
[----:B------:R-:W-:Y:S01]  /*30d0*/  IMAD.IADD R13, R13, 0x1, R11 ;  /* 0x000000010d0d7824 */ /* 0x000fe200078e020b */
[----:B------:R-:W-:Y:S01]  /*30e0*/  VIMNMX R85, R85, 0x60, PT ;  /* 0x0000006055557848 */ /* 0x000fe20003fe0100 */
[C---:B------:R-:W-:Y:S02]  /*30f0*/  IMAD R11, R77.reuse, UR5, R14 ;  /* 0x000000054d0b7c24 */ /* 0x040fe4000f8e020e */
[----:B------:R-:W-:Y:S01]  /*3100*/  IMAD.WIDE.U32 R12, R77, UR4, R12 ;  /* 0x000000044d0c7c25 */ /* 0x000fe2000f8e000c */
[----:B------:R-:W-:-:S03]  /*3110*/  ULDC.64 UR4, c[0x0][0x308] ;  /* 0x0000c20000047ab9 */ /* 0x000fc60000000a00 */
[----:B------:R-:W-:Y:S01]  /*3120*/  IMAD R14, R130, R24, RZ ;  /* 0x00000018820e7224 */ /* 0x000fe200078e02ff */
[----:B------:R-:W-:Y:S02]  /*3130*/  IADD3 R13, R13, R11, RZ ;  /* 0x0000000b0d0d7210 */ /* 0x000fe40007ffe0ff */
[----:B------:R-:W-:Y:S01]  /*3140*/  SHF.R.S32.HI R11, RZ, 0x1f, R24 ;  /* 0x0000001fff0b7819 */ /* 0x000fe20000011418 */
[----:B------:R-:W-:-:S04]  /*3150*/  IMAD.WIDE.U32 R116, R169, UR4, R12 ;  /* 0x00000004a9747c25 */ /* 0x000fc8000f8e000c */
[C---:B------:R-:W-:Y:S02]  /*3160*/  IMAD R31, R11.reuse, R94, R14 ;  /* 0x0000005e0b1f7224 */ /* 0x040fe400078e020e */
[----:B------:R-:W-:Y:S02]  /*3170*/  IMAD R33, R11, R88, R15 ;  /* 0x000000580b217224 */ /* 0x000fe400078e020f */
[----:B------:R-:W-:Y:S01]  /*3180*/  IMAD R11, R169, UR5, R117 ;  /* 0x00000005a90b7c24 */ /* 0x000fe2000f8e0275 */
[----:B------:R-:W-:Y:S01]  /*3190*/  ULDC.64 UR4, c[0x0][0x2e8] ;  /* 0x0000ba0000047ab9 */ /* 0x000fe20000000a00 */
[----:B------:R-:W-:Y:S01]  /*31a0*/  IMAD.WIDE.U32 R14, R94, R24, RZ ;  /* 0x000000185e0e7225 */ /* 0x000fe200078e00ff */
[----:B------:R-:W-:-:S03]  /*31b0*/  LEA R117, P4, R116, UR4, 0x1 ;  /* 0x0000000474757c11 */ /* 0x000fc6000f8808ff */
[----:B------:R-:W-:Y:S01]  /*31c0*/  IMAD.WIDE.U32 R12, R88, R24, RZ ;  /* 0x00000018580c7225 */ /* 0x000fe200078e00ff */
[----:B------:R-:W-:-:S03]  /*31d0*/  LEA.HI.X R116, R116, UR5, R11, 0x1, P4 ;  /* 0x0000000574747c11 */ /* 0x000fc6000a0f0c0b */
        /* <DEDUP_REMOVED lines=21> */
[----:B------:R-:W-:Y:S01]  /*3330*/  IADD3 R35, P0, R92, R12, RZ ;  /* 0x0000000c5c237210 */ /* 0x000fe20007f1e0ff */
[----:B------:R-:W-:Y:S01]  /*3340*/  ULDC.64 UR6, c[0x0][0x400] ;  /* 0x0001000000067ab9 */ /* 0x000fe20000000a00 */
[----:B------:R-:W-:Y:S01]  /*3350*/  CS2R R74, SRZ ;  /* 0x00000000004a7805 */ /* 0x000fe2000001ff00 */
[----:B------:R-:W-:Y:S01]  /*3360*/  IMAD.X R34, R11, 0x1, R104, P5 ;  /* 0x000000010b227824 */ /* 0x000fe200028e0668 */
[----:B------:R-:W-:Y:S01]  /*3370*/  LEA R32, P5, R33, UR4, 0x1 ;  /* 0x0000000421207c11 */ /* 0x000fe2000f8a08ff */
[----:B------:R-:W-:Y:S01]  /*3380*/  IMAD.X R36, R82, 0x1, R103, P0 ;  /* 0x0000000152247824 */ /* 0x000fe200000e0667 */
[----:B------:R-:W-:Y:S02]  /*3390*/  ISETP.GE.AND P0, PT, R162, R123, PT ;  /* 0x0000007ba200720c */ /* 0x000fe40003f06270 */
[----:B------:R-:W-:-:S02]  /*33a0*/  CS2R R70, SRZ ;  /* 0x0000000000467805 */ /* 0x000fc4000001ff00 */
[----:B------:R-:W-:Y:S02]  /*33b0*/  LEA.HI.X R33, R33, UR5, R34, 0x1, P5 ;  /* 0x0000000521217c11 */ /* 0x000fe4000a8f0c22 */
[----:B------:R-:W-:Y:S02]  /*33c0*/  CS2R R80, SRZ ;  /* 0x0000000000507805 */ /* 0x000fe4000001ff00 */
[C---:B------:R-:W-:Y:S02]  /*33d0*/  LEA R34, P5, R35.reuse, UR6, 0x1 ;  /* 0x0000000623227c11 */ /* 0x040fe4000f8a08ff */
[----:B------:R-:W-:Y:S02]  /*33e0*/  CS2R R72, SRZ ;  /* 0x0000000000487805 */ /* 0x000fe4000001ff00 */
[----:B------:R-:W-:Y:S02]  /*33f0*/  LEA.HI.X R35, R35, UR7, R36, 0x1, P5 ;  /* 0x0000000723237c11 */ /* 0x000fe4000a8f0c24 */
[-C--:B------:R-:W-:Y:S01]  /*3400*/  ISETP.GE.AND P5, PT, R179, R123.reuse, PT ;  /* 0x0000007bb300720c */ /* 0x080fe20003fa6270 */
[----:B------:R0:W5:Y:S04]  /*3410*/  @!P0 LDG.E.64 R74, desc[UR60][R32.64] ;  /* 0x0000003c204a8981 */ /* 0x000168000c1e1b00 */
[----:B------:R0:W5:Y:S01]  /*3420*/  @!P0 LDG.E.64 R80, desc[UR60][R34.64] ;  /* 0x0000003c22508981 */ /* 0x000162000c1e1b00 */
[----:B------:R-:W-:-:S07]  /*3430*/  ISETP.GE.AND P0, PT, R177, R123, PT ;  /* 0x0000007bb100720c */ /* 0x000fce0003f06270 */
[----:B------:R0:W5:Y:S04]  /*3440*/  @!P5 LDG.E.64 R70, desc[UR60][R32.64+0x20] ;  /* 0x0000203c2046d981 */ /* 0x000168000c1e1b00 */
[----:B------:R0:W5:Y:S01]  /*3450*/  @!P5 LDG.E.64 R72, desc[UR60][R34.64+0x20] ;  /* 0x0000203c2248d981 */ /* 0x000162000c1e1b00 */
[----:B------:R-:W-:Y:S02]  /*3460*/  ISETP.GE.AND P5, PT, R178, R123, PT ;  /* 0x0000007bb200720c */ /* 0x000fe40003fa6270 */
[----:B------:R-:W-:Y:S02]  /*3470*/  CS2R R66, SRZ ;  /* 0x0000000000427805 */ /* 0x000fe4000001ff00 */
[----:B------:R-:W-:Y:S02]  /*3480*/  CS2R R68, SRZ ;  /* 0x0000000000447805 */ /* 0x000fe4000001ff00 */
[----:B------:R-:W-:-:S02]  /*3490*/  CS2R R62, SRZ ;  /* 0x00000000003e7805 */ /* 0x000fc4000001ff00 */
[----:B------:R-:W-:Y:S01]  /*34a0*/  CS2R R64, SRZ ;  /* 0x0000000000407805 */ /* 0x000fe2000001ff00 */
[----:B------:R0:W5:Y:S04]  /*34b0*/  @!P0 LDG.E.64 R66, desc[UR60][R32.64+0x40] ;  /* 0x0000403c20428981 */ /* 0x000168000c1e1b00 */
[----:B------:R0:W5:Y:S01]  /*34c0*/  @!P0 LDG.E.64 R68, desc[UR60][R34.64+0x40] ;  /* 0x0000403c22448981 */ /* 0x000162000c1e1b00 */
[----:B------:R-:W-:-:S03]  /*34d0*/  ISETP.GE.AND P0, PT, R176, R123, PT ;  /* 0x0000007bb000720c */ /* 0x000fc60003f06270 */
        /* <DEDUP_REMOVED lines=8> */
[----:B------:R0:W5:Y:S04]  /*3560*/  @!P0 LDG.E.64 R60, desc[UR60][R34.64+0x80] ;  /* 0x0000803c223c8981 */ /* 0x000168000c1e1b00 */
[----:B------:R0:W5:Y:S04]  /*3570*/  @!P5 LDG.E.64 R54, desc[UR60][R32.64+0xa0] ;  /* 0x0000a03c2036d981 */ /* 0x000168000c1e1b00 */
[----:B------:R0:W5:Y:S02]  /*3580*/  @!P5 LDG.E.64 R56, desc[UR60][R34.64+0xa0] ;  /* 0x0000a03c2238d981 */ /* 0x000164000c1e1b00 */
.L_x_1569:
[----:B------:R-:W-:Y:S05]  /*3590*/  BSYNC B1 ;  /* 0x0000000000017941 */ /* 0x000fea0003800000 */
.L_x_1568:
        /* <DEDUP_REMOVED lines=12> */
[----:B------:R-:W-:Y:S01]  /*3660*/  CS2R R48, SRZ ;  /* 0x0000000000307805 */ /* 0x000fe2000001ff00 */
[----:B-----5:R-:W-:Y:S01]  /*3670*/  IMAD.MOV.U32 R83, RZ, RZ, R54 ;  /* 0x000000ffff537224 */ /* 0x020fe200078e0036 */
[----:B------:R-:W-:Y:S01]  /*3680*/  CS2R R52, SRZ ;  /* 0x0000000000347805 */ /* 0x000fe2000001ff00 */
[----:B------:R-:W-:Y:S06]  /*3690*/  @P5 BRA `(.L_x_1571) ;  /* 0x0000000000a05947 */ /* 0x000fec0003800000 */
[----:B------:R-:W-:Y:S01]  /*36a0*/  IADD3 R14, P0, P6, R98, R14, R106 ;  /* 0x0000000e620e7210 */ /* 0x000fe20007e1e06a */
[----:B------:R-:W-:Y:S01]  /*36b0*/  ULDC.64 UR4, c[0x0][0x3e8] ;  /* 0x0000fa0000047ab9 */ /* 0x000fe20000000a00 */
[----:B------:R-:W-:Y:S01]  /*36c0*/  ULDC.64 UR6, c[0x0][0x400] ;  /* 0x0001000000067ab9 */ /* 0x000fe20000000a00 */
[----:B------:R-:W-:Y:S02]  /*36d0*/  CS2R R50, SRZ ;  /* 0x0000000000327805 */ /* 0x000fe4000001ff00 */
[----:B------:R-:W-:Y:S02]  /*36e0*/  IADD3.X R13, R104, R11, R105, P0, P6 ;  /* 0x0000000b680d7210 */ /* 0x000fe400007ec469 */
[----:B------:R-:W-:Y:S02]  /*36f0*/  CS2R R52, SRZ ;  /* 0x0000000000347805 */ /* 0x000fe4000001ff00 */
[----:B------:R-:W-:-:S04]  /*3700*/  IADD3 R11, P0, P6, R92, R12, R108 ;  /* 0x0000000c5c0b7210 */ /* 0x000fc80007e1e06c */
[----:B------:R-:W-:Y:S02]  /*3710*/  IADD3.X R82, R103, R82, R107, P0, P6 ;  /* 0x0000005267527210 */ /* 0x000fe400007ec46b */
[----:B------:R-:W-:-:S04]  /*3720*/  LEA R12, P0, R14, UR4, 0x1 ;  /* 0x000000040e0c7c11 */ /* 0x000fc8000f8008ff */
[----:B------:R-:W-:Y:S02]  /*3730*/  LEA.HI.X R13, R14, UR5, R13, 0x1, P0 ;  /* 0x000000050e0d7c11 */ /* 0x000fe400080f0c0d */
        /* <DEDUP_REMOVED lines=30> */
.L_x_1571:
[----:B------:R-:W-:Y:S05]  /*3920*/  BSYNC B1 ;  /* 0x0000000000017941 */ /* 0x000fea0003800000 */
.L_x_1570:
[----:B------:R-:W2:Y:S01]  /*3930*/  LDL R11, [R1+0x30] ;  /* 0x00003000010b7983 */ /* 0x000ea20000100800 */
[----:B0-----:R-:W-:Y:S01]  /*3940*/  MOV R12, R58 ;  /* 0x0000003a000c7202 */ /* 0x001fe20000000f00 */
[----:B------:R-:W-:Y:S02]  /*3950*/  IMAD.MOV.U32 R13, RZ, RZ, R55 ;  /* 0x000000ffff0d7224 */ /* 0x000fe400078e0037 */
[----:B------:R-:W-:-:S03]  /*3960*/  IMAD.MOV.U32 R14, RZ, RZ, R62 ;  /* 0x000000ffff0e7224 */ /* 0x000fc600078e003e */
[----:B------:R-:W-:Y:S01]  /*3970*/  PRMT R152, R83, 0x5410, R13 ;  /* 0x0000541053987816 */ /* 0x000fe2000000000d */
[----:B------:R-:W-:Y:S01]  /*3980*/  IMAD.MOV.U32 R13, RZ, RZ, R63 ;  /* 0x000000ffff0d7224 */ /* 0x000fe200078e003f */
[----:B------:R-:W-:Y:S01]  /*3990*/  PRMT R157, R14, 0x7610, R157 ;  /* 0x000076100e9d7816 */ /* 0x000fe2000000009d */
[----:B------:R-:W-:-:S03]  /*39a0*/  IMAD.MOV.U32 R14, RZ, RZ, R75 ;  /* 0x000000ffff0e7224 */ /* 0x000fc600078e004b */
[----:B------:R-:W-:Y:S02]  /*39b0*/  PRMT R156, R13, 0x7610, R156 ;  /* 0x000076100d9c7816 */ /* 0x000fe4000000009c */
[----:B------:R-:W-:-:S04]  /*39c0*/  MOV R13, R74 ;  /* 0x0000004a000d7202 */ /* 0x000fc80000000f00 */
[----:B------:R-:W-:Y:S02]  /*39d0*/  PRMT R148, R13, 0x5410, R14 ;  /* 0x000054100d947816 */ /* 0x000fe4000000000e */
[----:B--2---:R-:W-:Y:S01]  /*39e0*/  R2UR UR4, R11 ;  /* 0x000000000b0472ca */ /* 0x004fe200000e0000 */
[----:B------:R-:W-:-:S05]  /*39f0*/  IMAD.MOV.U32 R11, RZ, RZ, R59 ;  /* 0x000000ffff0b7224 */ /* 0x000fca00078e003b */
[----:B------:R-:W-:Y:S01]  /*3a00*/  PRMT R154, R12, 0x5410, R11 ;  /* 0x000054100c9a7816 */ /* 0x000fe2000000000b */
[----:B------:R-:W-:Y:S02]  /*3a10*/  IMAD.MOV.U32 R11, RZ, RZ, R66 ;  /* 0x000000ffff0b7224 */ /* 0x000fe400078e0042 */
[----:B------:R-:W-:-:S04]  /*3a20*/  IMAD.MOV.U32 R12, RZ, RZ, R67 ;  /* 0x000000ffff0c7224 */ /* 0x000fc800078e0043 */
[----:B------:R-:W-:Y:S01]  /*3a30*/  UISETP.NE.AND UP0, UPT, UR4, 0x3, UPT ;  /* 0x000000030400788c */ /* 0x000fe2000bf05270 */
[----:B------:R-:W-:Y:S01]  /*3a40*/  PRMT R158, R12, 0x5410, R11 ;  /* 0x000054100c9e7816 */ /* 0x000fe2000000000b */
[----:B------:R-:W-:Y:S02]  /*3a50*/  IMAD.MOV.U32 R11, RZ, RZ, R70 ;  /* 0x000000ffff0b7224 */ /* 0x000fe400078e0046 */
[----:B------:R-:W-:Y:S02]  /*3a60*/  IMAD.MOV.U32 R12, RZ, RZ, R71 ;  /* 0x000000ffff0c7224 */ /* 0x000fe400078e0047 */
[----:B------:R-:W-:-:S03]  /*3a70*/  PLOP3.LUT P0, PT, PT, PT, UP0, 0x80, 0x0 ;  /* 0x000000000000781c */ /* 0x000fc60003f0f008 */
[----:B------:R-:W-:Y:S01]  /*3a80*/  PRMT R159, R11, 0x5410, R12 ;  /* 0x000054100b9f7816 */ /* 0x000fe2000000000c */
[----:B------:R-:W-:Y:S02]  /*3a90*/  IMAD.MOV.U32 R12, RZ, RZ, R56 ;  /* 0x000000ffff0c7224 */ /* 0x000fe400078e0038 */
[----:B------:R-:W-:-:S05]  /*3aa0*/  IMAD.MOV.U32 R11, RZ, RZ, R57 ;  /* 0x000000ffff0b7224 */ /* 0x000fca00078e0039 */
[----:B------:R-:W-:Y:S01]  /*3ab0*/  PRMT R153, R12, 0x5410, R11 ;  /* 0x000054100c997816 */ /* 0x000fe2000000000b */
[----:B------:R-:W-:Y:S02]  /*3ac0*/  IMAD.MOV.U32 R12, RZ, RZ, R60 ;  /* 0x000000ffff0c7224 */ /* 0x000fe400078e003c */
[----:B------:R-:W-:-:S05]  /*3ad0*/  IMAD.MOV.U32 R11, RZ, RZ, R61 ;  /* 0x000000ffff0b7224 */ /* 0x000fca00078e003d */
[----:B------:R-:W-:Y:S01]  /*3ae0*/  PRMT R155, R12, 0x5410, R11 ;  /* 0x000054100c9b7816 */ /* 0x000fe2000000000b */
[----:B------:R-:W-:Y:S02]  /*3af0*/  IMAD.MOV.U32 R12, RZ, RZ, R64 ;  /* 0x000000ffff0c7224 */ /* 0x000fe400078e0040 */
[----:B------:R-:W-:-:S03]  /*3b00*/  IMAD.MOV.U32 R11, RZ, RZ, R65 ;  /* 0x000000ffff0b7224 */ /* 0x000fc600078e0041 */
[----:B------:R-:W-:Y:S01]  /*3b10*/  PRMT R157, R157, 0x5410, R12 ;  /* 0x000054109d9d7816 */ /* 0x000fe2000000000c */
[----:B------:R-:W-:Y:S01]  /*3b20*/  IMAD.MOV.U32 R12, RZ, RZ, R69 ;  /* 0x000000ffff0c7224 */ /* 0x000fe200078e0045 */
[----:B------:R-:W-:Y:S02]  /*3b30*/  PRMT R156, R156, 0x5410, R11 ;  /* 0x000054109c9c7816 */ /* 0x000fe4000000000b */
[----:B------:R-:W-:-:S04]  /*3b40*/  MOV R11, R68 ;  /* 0x00000044000b7202 */ /* 0x000fc80000000f00 */
[----:B------:R-:W-:Y:S01]  /*3b50*/  PRMT R189, R11, 0x5410, R12 ;  /* 0x000054100bbd7816 */ /* 0x000fe2000000000c */
[----:B------:R-:W-:Y:S02]  /*3b60*/  IMAD.MOV.U32 R11, RZ, RZ, R72 ;  /* 0x000000ffff0b7224 */ /* 0x000fe400078e0048 */
[----:B------:R-:W-:-:S05]  /*3b70*/  IMAD.MOV.U32 R12, RZ, RZ, R73 ;  /* 0x000000ffff0c7224 */ /* 0x000fca00078e0049 */
[----:B------:R-:W-:Y:S01]  /*3b80*/  PRMT R190, R11, 0x5410, R12 ;  /* 0x000054100bbe7816 */ /* 0x000fe2000000000c */
[----:B------:R-:W-:Y:S02]  /*3b90*/  IMAD.MOV.U32 R11, RZ, RZ, R80 ;  /* 0x000000ffff0b7224 */ /* 0x000fe400078e0050 */
[----:B------:R-:W-:-:S05]  /*3ba0*/  IMAD.MOV.U32 R12, RZ, RZ, R81 ;  /* 0x000000ffff0c7224 */ /* 0x000fca00078e0051 */
[----:B------:R-:W-:Y:S01]  /*3bb0*/  PRMT R191, R11, 0x5410, R12 ;  /* 0x000054100bbf7816 */ /* 0x000fe2000000000c */
[----:B-----5:R-:W-:Y:S02]  /*3bc0*/  IMAD.MOV.U32 R12, RZ, RZ, R30 ;  /* 0x000000ffff0c7224 */ /* 0x020fe400078e001e */
[----:B------:R-:W-:-:S05]  /*3bd0*/  IMAD.MOV.U32 R11, RZ, RZ, R31 ;  /* 0x000000ffff0b7224 */ /* 0x000fca00078e001f */
[----:B------:R-:W-:Y:S01]  /*3be0*/  PRMT R83, R12, 0x5410, R11 ;  /* 0x000054100c537816 */ /* 0x000fe2000000000b */
[----:B------:R-:W-:Y:S01]  /*3bf0*/  IMAD.MOV.U32 R11, RZ, RZ, R35 ;  /* 0x000000ffff0b7224 */ /* 0x000fe200078e0023 */
        /* <DEDUP_REMOVED lines=35> */
[----:B------:R-:W-:Y:S06]  /*3e30*/  @!P0 BRA `(.L_x_1572) ;  /* 0x0000000000048947 */ /* 0x000fec0003800000 */
[----:B------:R-:W-:Y:S01]  /*3e40*/  BPT.TRAP 0x1 ;  /* 0x000000040000795c */ /* 0x000fe20000300000 */
.L_x_1572:
[----:B------:R-:W-:Y:S01]  /*3e50*/  IMAD R86, R17, 0x8, R2 ;  /* 0x0000000811567824 */ /* 0x000fe200078e0202 */
[----:B------:R-:W-:Y:S01]  /*3e60*/  SHF.L.U32 R87, R175, 0x1f, RZ ;  /* 0x0000001faf577819 */ /* 0x000fe200000006ff */
[----:B------:R-:W-:Y:S03]  /*3e70*/  BSSY B1, `(.L_x_1573) ;  /* 0x0000003000017945 */ /* 0x000fe60003800000 */
[----:B------:R-:W0:Y:S02]  /*3e80*/  SYNCS.PHASECHK.TRANS64.TRYWAIT P6, [R86+URZ+0x2a890], R87 ;  /* 0x02a89057560075a7 */ /* 0x000e2400080c017f */
[----:B0-----:R-:W-:Y:S05]  /*3e90*/  @!P6 BRA `(.L_x_1574) ;  /* 0x0000026000dce947 */ /* 0x001fea0003800000 */
.L_x_1996:
[----:B------:R-:W-:Y:S05]  /*3ea0*/  BSYNC B1 ;  /* 0x0000000000017941 */ /* 0x000fea0003800000 */
.L_x_1573:
[----:B------:R-:W-:-:S03]  /*3eb0*/  UMOV UR4, 0xffffffff ;  /* 0xffffffff00047882 */ /* 0x000fc60000000000 */
[----:B------:R-:W-:Y:S05]  /*3ec0*/  BRA.DIV UR4, `(.L_x_1575) ;  /* 0x0000026204e47947 */ /* 0x000fea000b800000 */
[----:B------:R1:W2:Y:S04]  /*3ed0*/  SHFL.IDX PT, R82, R116, RZ, 0x1c1f ;  /* 0x001c1fff74527589 */ /* 0x0002a800000e0000 */
[----:B------:R1:W3:Y:S02]  /*3ee0*/  SHFL.IDX PT, R11, R117, RZ, 0x1c1f ;  /* 0x001c1fff750b7589 */ /* 0x0002e400000e0000 */
.L_x_2000:
        /* <DEDUP_REMOVED lines=21> */
[-C--:B------:R-:W-:Y:S01]  /*4040*/  FFMA.FTZ R75, R147, R146.reuse, -R75 ;  /* 0x00000092934b7223 */ /* 0x080fe2000001084b */
[----:B------:R-:W-:Y:S02]  /*4050*/  IMAD.MOV.U32 R147, RZ, RZ, R12 ;  /* 0x000000ffff937224 */ /* 0x000fe400078e000c */
[----:B------:R-:W-:Y:S01]  /*4060*/  FFMA.FTZ R13, R81, R146, R13 ;  /* 0x00000092510d7223 */ /* 0x000fe2000001000d */
[----:B------:R-:W-:Y:S01]  /*4070*/  MOV R81, R15 ;  /* 0x0000000f00517202 */ /* 0x000fe20000000f00 */
        /* <DEDUP_REMOVED lines=27> */
.L_x_1581:
[----:B------:R-:W-:Y:S05]  /*4230*/  BSYNC B3 ;  /* 0x0000000000037941 */ /* 0x000fea0003800000 */
.L_x_1580:
[----:B---3--:R-:W-:-:S04]  /*4240*/  LEA R74, P4, R18, R11, 0x1 ;  /* 0x0000000b124a7211 */ /* 0x008fc800078808ff */
[----:B--2---:R-:W-:-:S05]  /*4250*/  LEA.HI.X R75, R18, R82, R19, 0x1, P4 ;  /* 0x00000052124b7211 */ /* 0x004fca00020f0c13 */
[----:B0-----:R4:W-:Y:S04]  /*4260*/  ST.E.128 desc[UR60][R74.64], R12 ;  /* 0x0000000c4a007985 */ /* 0x0019e8000c101d3c */
.L_x_1579:
[----:B------:R-:W-:Y:S05]  /*4270*/  BSYNC B2 ;  /* 0x0000000000027941 */ /* 0x000fea0003800000 */
.L_x_1578:
        /* <DEDUP_REMOVED lines=22> */
[----:B------:R-:W-:Y:S02]  /*43e0*/  IMAD.MOV.U32 R73, RZ, RZ, R15 ;  /* 0x000000ffff497224 */ /* 0x000fe400078e000f */
[----:B------:R-:W-:Y:S02]  /*43f0*/  HADD2.F32 R74, -RZ, R70.H0_H0 ;  /* 0x20000046ff4a7230 */ /* 0x000fe40000004100 */
[----:B------:R-:W-:Y:S01]  /*4400*/  HADD2.F32 R12, -RZ, R75.H1_H1 ;  /* 0x3000004bff0c7230 */ /* 0x000fe20000004100 */
[----:B------:R-:W-:Y:S01]  /*4410*/  F2FP.F16.F32.PACK_AB R13, R13, R71 ;  /* 0x000000470d0d723e */ /* 0x000fe200000000ff */
[----:B------:R-:W-:-:S02]  /*4420*/  HADD2.F32 R15, -RZ, R73.H1_H1 ;  /* 0x30000049ff0f7230 */ /* 0x000fc40000004100 */
[----:B------:R-:W-:Y:S02]  /*4430*/  HADD2.F32 R73, -RZ, R73.H0_H0 ;  /* 0x20000049ff497230 */ /* 0x000fe40000004100 */
        /* <DEDUP_REMOVED lines=13> */
[--C-:B------:R-:W-:Y:S02]  /*4510*/  HADD2.F32 R74, -RZ, R14.reuse.H1_H1 ;  /* 0x3000000eff4a7230 */ /* 0x100fe40000004100 */
        /* <DEDUP_REMOVED lines=8> */
.L_x_1585:
[----:B------:R-:W-:Y:S05]  /*45a0*/  BSYNC B3 ;  /* 0x0000000000037941 */ /* 0x000fea0003800000 */
.L_x_1584:
[----:B------:R-:W-:Y:S02]  /*45b0*/  IMAD.SHL.U32 R72, R170, 0x8, RZ ;  /* 0x00000008aa487824 */ /* 0x000fe400078e00ff */
[----:B---3--:R-:W-:Y:S02]  /*45c0*/  IMAD.MOV.U32 R70, RZ, RZ, R11 ;  /* 0x000000ffff467224 */ /* 0x008fe400078e000b */
[----:B--2---:R-:W-:Y:S02]  /*45d0*/  IMAD.MOV.U32 R71, RZ, RZ, R82 ;  /* 0x000000ffff477224 */ /* 0x004fe400078e0052 */
[----:B------:R-:W-:-:S05]  /*45e0*/  IMAD.WIDE R70, R72, 0x2, R70 ;  /* 0x0000000248467825 */ /* 0x000fca00078e0246 */
[----:B0-----:R0:W-:Y:S02]  /*45f0*/  ST.E.128 desc[UR60][R70.64], R12 ;  /* 0x0000000c46007985 */ /* 0x0011e4000c101d3c */
.L_x_1583:
[----:B------:R-:W-:Y:S05]  /*4600*/  BSYNC B2 ;  /* 0x0000000000027941 */ /* 0x000fea0003800000 */
.L_x_1582:
        /* <DEDUP_REMOVED lines=8> */
[----:B------:R-:W-:Y:S02]  /*4690*/  SHF.R.U32.HI R66, RZ, 0x10, R67 ;  /* 0x00000010ff427819 */ /* 0x000fe40000011643 */
[--C-:B------:R-:W-:Y:S01]  /*46a0*/  SHF.R.U64 R71, R68, 0x10, R69.reuse ;  /* 0x0000001044477819 */ /* 0x100fe20000001245 */
[----:B------:R-:W-:Y:S01]  /*46b0*/  HADD2.F32 R70, -RZ, R70.H0_H0 ;  /* 0x20000046ff467230 */ /* 0x000fe20000004100 */
[----:B----4-:R-:W-:Y:S02]  /*46c0*/  MOV R67, R13 ;  /* 0x0000000d00437202 */ /* 0x010fe40000000f00 */
[----:B------:R-:W-:Y:S01]  /*46d0*/  SHF.R.U32.HI R68, RZ, 0x10, R69 ;  /* 0x00000010ff447819 */ /* 0x000fe20000011645 */
[----:B------:R-:W-:Y:S02]  /*46e0*/  HADD2.F32 R13, -RZ, R71.H0_H0 ;  /* 0x20000047ff0d7230 */ /* 0x000fe40000004100 */
[----:B------:R-:W-:-:S02]  /*46f0*/  HADD2.F32 R69, -RZ, R67.H1_H1 ;  /* 0x30000043ff457230 */ /* 0x000fc40000004100 */
        /* <DEDUP_REMOVED lines=26> */
[----:B------:R-:W-:Y:S02]  /*48a0*/  HADD2.F32 R70, -RZ, R14.H1_H1 ;  /* 0x3000000eff467230 */ /* 0x000fe40000004100 */
        /* <DEDUP_REMOVED lines=8> */
.L_x_1589:
[----:B------:R-:W-:Y:S05]  /*4930*/  BSYNC B3 ;  /* 0x0000000000037941 */ /* 0x000fea0003800000 */
.L_x_1588:
[----:B------:R-:W-:Y:S02]  /*4940*/  IMAD.SHL.U32 R68, R171, 0x8, RZ ;  /* 0x00000008ab447824 */ /* 0x000fe400078e00ff */
[----:B---3--:R-:W-:Y:S02]  /*4950*/  IMAD.MOV.U32 R66, RZ, RZ, R11 ;  /* 0x000000ffff427224 */ /* 0x008fe400078e000b */
[----:B--2---:R-:W-:Y:S02]  /*4960*/  IMAD.MOV.U32 R67, RZ, RZ, R82 ;  /* 0x000000ffff437224 */ /* 0x004fe400078e0052 */
[----:B------:R-:W-:-:S05]  /*4970*/  IMAD.WIDE R66, R68, 0x2, R66 ;  /* 0x0000000244427825 */ /* 0x000fca00078e0242 */
[----:B----4-:R0:W-:Y:S02]  /*4980*/  ST.E.128 desc[UR60][R66.64], R12 ;  /* 0x0000000c42007985 */ /* 0x0101e4000c101d3c */
.L_x_1587:
[----:B------:R-:W-:Y:S05]  /*4990*/  BSYNC B2 ;  /* 0x0000000000027941 */ /* 0x000fea0003800000 */
.L_x_1586:
        /* <DEDUP_REMOVED lines=9> */
[--C-:B------:R-:W-:Y:S01]  /*4a30*/  SHF.R.U64 R62, R62, 0x10, R63.reuse ;  /* 0x000000103e3e7819 */ /* 0x100fe2000000123f */
[----:B------:R-:W-:Y:S01]  /*4a40*/  HADD2.F32 R68, -RZ, R156.H1_H1 ;  /* 0x3000009cff447230 */ /* 0x000fe20000004100 */
[----:B------:R-:W-:Y:S01]  /*4a50*/  SHF.R.U32.HI R63, RZ, 0x10, R63 ;  /* 0x00000010ff3f7819 */ /* 0x000fe2000001163f */
[----:B------:R-:W-:Y:S02]  /*4a60*/  HADD2.F32 R66, -RZ, R66.H0_H0 ;  /* 0x20000042ff427230 */ /* 0x000fe40000004100 */
[--C-:B------:R-:W-:Y:S02]  /*4a70*/  HADD2.F32 R13, -RZ, R64.reuse.H1_H1 ;  /* 0x30000040ff0d7230 */ /* 0x100fe40000004100 */
[----:B------:R-:W-:Y:S02]  /*4a80*/  HADD2.F32 R64, -RZ, R64.H0_H0 ;  /* 0x20000040ff407230 */ /* 0x000fe40000004100 */
[----:B------:R-:W-:-:S02]  /*4a90*/  HADD2.F32 R62, -RZ, R62.H0_H0 ;  /* 0x2000003eff3e7230 */ /* 0x000fc40000004100 */
[CC--:B------:R-:W-:Y:S01]  /*4aa0*/  FMUL.FTZ R67, R13.reuse, R66.reuse ;  /* 0x000000420d437220 */ /* 0x0c0fe20000410000 */
[----:B------:R-:W-:Y:S02]  /*4ab0*/  HADD2.F32 R63, -RZ, R63.H0_H0 ;  /* 0x2000003fff3f7230 */ /* 0x000fe40000004100 */
[C---:B------:R-:W-:Y:S01]  /*4ac0*/  FMUL.FTZ R66, R64.reuse, R66 ;  /* 0x0000004240427220 */ /* 0x040fe20000410000 */
[-C--:B------:R-:W-:Y:S01]  /*4ad0*/  FFMA.FTZ R67, R64, R62.reuse, -R67 ;  /* 0x0000003e40437223 */ /* 0x080fe20000010843 */
[----:B------:R-:W-:Y:S02]  /*4ae0*/  SHF.R.U32.HI R64, RZ, 0x10, R65 ;  /* 0x00000010ff407819 */ /* 0x000fe40000011641 */
[----:B------:R-:W-:Y:S01]  /*4af0*/  FFMA.FTZ R66, R13, R62, R66 ;  /* 0x0000003e0d427223 */ /* 0x000fe20000010042 */
[----:B------:R-:W-:Y:S01]  /*4b00*/  IMAD.MOV.U32 R62, RZ, RZ, R12 ;  /* 0x000000ffff3e7224 */ /* 0x000fe200078e000c */
[----:B------:R-:W-:Y:S01]  /*4b10*/  MOV R12, R15 ;  /* 0x0000000f000c7202 */ /* 0x000fe20000000f00 */
[----:B------:R-:W-:-:S02]  /*4b20*/  HADD2.F32 R15, -RZ, R64.H0_H0 ;  /* 0x20000040ff0f7230 */ /* 0x000fc40000004100 */
[----:B------:R-:W-:Y:S02]  /*4b30*/  F2FP.F16.F32.PACK_AB R66, R66, R67 ;  /* 0x000000434242723e */ /* 0x000fe400000000ff */
[--C-:B------:R-:W-:Y:S02]  /*4b40*/  HADD2.F32 R13, -RZ, R12.reuse.H1_H1 ;  /* 0x3000000cff0d7230 */ /* 0x100fe40000004100 */
[----:B------:R-:W-:-:S03]  /*4b50*/  HADD2.F32 R12, -RZ, R12.H0_H0 ;  /* 0x2000000cff0c7230 */ /* 0x000fc60000004100 */
[CC--:B------:R-:W-:Y:S02]  /*4b60*/  FMUL.FTZ R64, R13.reuse, R15.reuse ;  /* 0x0000000f0d407220 */ /* 0x0c0fe40000410000 */
[C---:B------:R-:W-:Y:S02]  /*4b70*/  FMUL.FTZ R15, R12.reuse, R15 ;  /* 0x0000000f0c0f7220 */ /* 0x040fe40000410000 */
[-C--:B------:R-:W-:Y:S01]  /*4b80*/  FFMA.FTZ R12, R12, R63.reuse, -R64 ;  /* 0x0000003f0c0c7223 */ /* 0x080fe20000010840 */
[----:B------:R-:W-:Y:S02]  /*4b90*/  HADD2.F32 R64, -RZ, R157.H1_H1 ;  /* 0x3000009dff407230 */ /* 0x000fe40000004100 */
[----:B------:R-:W-:Y:S01]  /*4ba0*/  FFMA.FTZ R13, R13, R63, R15 ;  /* 0x0000003f0d0d7223 */ /* 0x000fe2000001000f */
[----:B------:R-:W-:Y:S02]  /*4bb0*/  IMAD.MOV.U32 R63, RZ, RZ, R14 ;  /* 0x000000ffff3f7224 */ /* 0x000fe400078e000e */
[----:B------:R-:W-:-:S02]  /*4bc0*/  HADD2.F32 R14, -RZ, R62.H1_H1 ;  /* 0x3000003eff0e7230 */ /* 0x000fc40000004100 */
[----:B------:R-:W-:Y:S02]  /*4bd0*/  HADD2.F32 R15, -RZ, R62.H0_H0 ;  /* 0x2000003eff0f7230 */ /* 0x000fe40000004100 */
[----:B------:R-:W-:Y:S02]  /*4be0*/  HADD2.F32 R62, -RZ, R157.H0_H0 ;  /* 0x2000009dff3e7230 */ /* 0x000fe40000004100 */
[-C--:B------:R-:W-:Y:S01]  /*4bf0*/  FMUL.FTZ R65, R14, R64.reuse ;  /* 0x000000400e417220 */ /* 0x080fe20000410000 */
[----:B------:R-:W-:-:S03]  /*4c00*/  FMUL.FTZ R64, R15, R64 ;  /* 0x000000400f407220 */ /* 0x000fc60000410000 */
[-C--:B------:R-:W-:Y:S01]  /*4c10*/  FFMA.FTZ R15, R15, R62.reuse, -R65 ;  /* 0x0000003e0f0f7223 */ /* 0x080fe20000010841 */
[----:B------:R-:W-:Y:S01]  /*4c20*/  FFMA.FTZ R14, R14, R62, R64 ;  /* 0x0000003e0e0e7223 */ /* 0x000fe20000010040 */
[--C-:B------:R-:W-:Y:S02]  /*4c30*/  HADD2.F32 R62, -RZ, R63.reuse.H1_H1 ;  /* 0x3000003fff3e7230 */ /* 0x100fe40000004100 */
[----:B------:R-:W-:Y:S02]  /*4c40*/  HADD2.F32 R64, -RZ, R63.H0_H0 ;  /* 0x2000003fff407230 */ /* 0x000fe40000004100 */
[----:B------:R-:W-:Y:S02]  /*4c50*/  HADD2.F32 R63, -RZ, R156.H0_H0 ;  /* 0x2000009cff3f7230 */ /* 0x000fe40000004100 */
[-C--:B------:R-:W-:Y:S01]  /*4c60*/  FMUL.FTZ R65, R62, R68.reuse ;  /* 0x000000443e417220 */ /* 0x080fe20000410000 */
[----:B------:R-:W-:Y:S01]  /*4c70*/  F2FP.F16.F32.PACK_AB R14, R14, R15 ;  /* 0x0000000f0e0e723e */ /* 0x000fe200000000ff */
[----:B------:R-:W-:-:S02]  /*4c80*/  FMUL.FTZ R68, R64, R68 ;  /* 0x0000004440447220 */ /* 0x000fc40000410000 */
[-C--:B------:R-:W-:Y:S02]  /*4c90*/  FFMA.FTZ R65, R64, R63.reuse, -R65 ;  /* 0x0000003f40417223 */ /* 0x080fe40000010841 */
[----:B------:R-:W-:Y:S01]  /*4ca0*/  FFMA.FTZ R68, R62, R63, R68 ;  /* 0x0000003f3e447223 */ /* 0x000fe20000010044 */
[----:B------:R-:W-:Y:S01]  /*4cb0*/  F2FP.F16.F32.PACK_AB R62, R13, R12 ;  /* 0x0000000c0d3e723e */ /* 0x000fe200000000ff */
[----:B------:R-:W-:Y:S02]  /*4cc0*/  IMAD.MOV.U32 R12, RZ, RZ, R14 ;  /* 0x000000ffff0c7224 */ /* 0x000fe400078e000e */
[----:B------:R-:W-:Y:S01]  /*4cd0*/  IMAD.MOV.U32 R13, RZ, RZ, R66 ;  /* 0x000000ffff0d7224 */ /* 0x000fe200078e0042 */
[----:B------:R-:W-:Y:S01]  /*4ce0*/  F2FP.F16.F32.PACK_AB R65, R68, R65 ;  /* 0x000000414441723e */ /* 0x000fe200000000ff */
[----:B------:R-:W-:-:S04]  /*4cf0*/  IMAD.MOV.U32 R15, RZ, RZ, R62 ;  /* 0x000000ffff0f7224 */ /* 0x000fc800078e003e */
[----:B------:R-:W-:-:S07]  /*4d00*/  IMAD.MOV.U32 R14, RZ, RZ, R65 ;  /* 0x000000ffff0e7224 */ /* 0x000fce00078e0041 */
.L_x_1593:
[----:B------:R-:W-:Y:S05]  /*4d10*/  BSYNC B3 ;  /* 0x0000000000037941 */ /* 0x000fea0003800000 */
.L_x_1592:
[----:B---3--:R-:W-:-:S04]  /*4d20*/  LEA R62, P4, R22, R11, 0x1 ;  /* 0x0000000b163e7211 */ /* 0x008fc800078808ff */
[----:B--2---:R-:W-:-:S05]  /*4d30*/  LEA.HI.X R63, R22, R82, R173, 0x1, P4 ;  /* 0x00000052163f7211 */ /* 0x004fca00020f0cad */
[----:B----4-:R0:W-:Y:S04]  /*4d40*/  ST.E.128 desc[UR60][R62.64], R12 ;  /* 0x0000000c3e007985 */ /* 0x0101e8000c101d3c */
.L_x_1591:
[----:B------:R-:W-:Y:S05]  /*4d50*/  BSYNC B2 ;  /* 0x0000000000027941 */ /* 0x000fea0003800000 */
.L_x_1590:
        /* <DEDUP_REMOVED lines=9> */
[----:B------:R-:W-:-:S03]  /*4df0*/  SHF.R.U64 R58, R58, 0x10, R59 ;  /* 0x000000103a3a7819 */ /* 0x000fc6000000123b */
[----:B------:R-:W-:Y:S02]  /*4e00*/  HADD2.F32 R63, -RZ, R63.H0_H0 ;  /* 0x2000003fff3f7230 */ /* 0x000fe40000004100 */
[--C-:B------:R-:W-:Y:S02]  /*4e10*/  HADD2.F32 R13, -RZ, R60.reuse.H1_H1 ;  /* 0x3000003cff0d7230 */ /* 0x100fe40000004100 */
[----:B------:R-:W-:Y:S02]  /*4e20*/  HADD2.F32 R60, -RZ, R60.H0_H0 ;  /* 0x2000003cff3c7230 */ /* 0x000fe40000004100 */
[----:B------:R-:W-:Y:S02]  /*4e30*/  HADD2.F32 R58, -RZ, R58.H0_H0 ;  /* 0x2000003aff3a7230 */ /* 0x000fe40000004100 */
[-C--:B------:R-:W-:Y:S01]  /*4e40*/  FMUL.FTZ R62, R13, R63.reuse ;  /* 0x0000003f0d3e7220 */ /* 0x080fe20000410000 */
[----:B------:R-:W-:-:S03]  /*4e50*/  FMUL.FTZ R63, R60, R63 ;  /* 0x0000003f3c3f7220 */ /* 0x000fc60000410000 */
[-C--:B------:R-:W-:Y:S01]  /*4e60*/  FFMA.FTZ R62, R60, R58.reuse, -R62 ;  /* 0x0000003a3c3e7223 */ /* 0x080fe2000001083e */
[----:B------:R-:W-:Y:S01]  /*4e70*/  FFMA.FTZ R63, R13, R58, R63 ;  /* 0x0000003a0d3f7223 */ /* 0x000fe2000001003f */
[----:B------:R-:W-:Y:S01]  /*4e80*/  SHF.R.U32.HI R58, RZ, 0x10, R59 ;  /* 0x00000010ff3a7819 */ /* 0x000fe2000001163b */
[--C-:B------:R-:W-:Y:S01]  /*4e90*/  HADD2.F32 R13, -RZ, R15.reuse.H1_H1 ;  /* 0x3000000fff0d7230 */ /* 0x100fe20000004100 */
[----:B------:R-:W-:Y:S01]  /*4ea0*/  SHF.R.U32.HI R59, RZ, 0x10, R61 ;  /* 0x00000010ff3b7819 */ /* 0x000fe2000001163d */
[----:B------:R-:W-:Y:S01]  /*4eb0*/  HADD2.F32 R15, -RZ, R15.H0_H0 ;  /* 0x2000000fff0f7230 */ /* 0x000fe20000004100 */
[----:B------:R-:W-:Y:S01]  /*4ec0*/  F2FP.F16.F32.PACK_AB R62, R63, R62 ;  /* 0x0000003e3f3e723e */ /* 0x000fe200000000ff */
[----:B------:R-:W-:Y:S02]  /*4ed0*/  HADD2.F32 R58, -RZ, R58.H0_H0 ;  /* 0x2000003aff3a7230 */ /* 0x000fe40000004100 */
[----:B------:R-:W-:-:S05]  /*4ee0*/  HADD2.F32 R59, -RZ, R59.H0_H0 ;  /* 0x2000003bff3b7230 */ /* 0x000fca0000004100 */
[-C--:B------:R-:W-:Y:S01]  /*4ef0*/  FMUL.FTZ R60, R13, R59.reuse ;  /* 0x0000003b0d3c7220 */ /* 0x080fe20000410000 */
[----:B------:R-:W-:-:S03]  /*4f00*/  FMUL.FTZ R59, R15, R59 ;  /* 0x0000003b0f3b7220 */ /* 0x000fc60000410000 */
[-C--:B------:R-:W-:Y:S01]  /*4f10*/  FFMA.FTZ R60, R15, R58.reuse, -R60 ;  /* 0x0000003a0f3c7223 */ /* 0x080fe2000001083c */
[----:B------:R-:W-:Y:S01]  /*4f20*/  FFMA.FTZ R59, R13, R58, R59 ;  /* 0x0000003a0d3b7223 */ /* 0x000fe2000001003b */
[--C-:B------:R-:W-:Y:S02]  /*4f30*/  HADD2.F32 R13, -RZ, R12.reuse.H0_H0 ;  /* 0x2000000cff0d7230 */ /* 0x100fe40000004100 */
[----:B------:R-:W-:Y:S02]  /*4f40*/  HADD2.F32 R12, -RZ, R12.H1_H1 ;  /* 0x3000000cff0c7230 */ /* 0x000fe40000004100 */
[--C-:B------:R-:W-:Y:S01]  /*4f50*/  HADD2.F32 R15, -RZ, R155.reuse.H0_H0 ;  /* 0x2000009bff0f7230 */ /* 0x100fe20000004100 */
[----:B------:R-:W-:Y:S01]  /*4f60*/  F2FP.F16.F32.PACK_AB R59, R59, R60 ;  /* 0x0000003c3b3b723e */ /* 0x000fe200000000ff */
[----:B------:R-:W-:Y:S02]  /*4f70*/  HADD2.F32 R58, -RZ, R154.H0_H0 ;  /* 0x2000009aff3a7230 */ /* 0x000fe40000004100 */
[----:B------:R-:W-:-:S02]  /*4f80*/  HADD2.F32 R155, -RZ, R155.H1_H1 ;  /* 0x3000009bff9b7230 */ /* 0x000fc40000004100 */
[CC--:B------:R-:W-:Y:S01]  /*4f90*/  FMUL.FTZ R61, R12.reuse, R15.reuse ;  /* 0x0000000f0c3d7220 */ /* 0x0c0fe20000410000 */
[C---:B------:R-:W-:Y:S01]  /*4fa0*/  FMUL.FTZ R15, R13.reuse, R15 ;  /* 0x0000000f0d0f7220 */ /* 0x040fe20000410000 */
[----:B------:R-:W-:Y:S02]  /*4fb0*/  HADD2.F32 R154, -RZ, R154.H1_H1 ;  /* 0x3000009aff9a7230 */ /* 0x000fe40000004100 */
[-C--:B------:R-:W-:Y:S01]  /*4fc0*/  FFMA.FTZ R61, R13, R58.reuse, -R61 ;  /* 0x0000003a0d3d7223 */ /* 0x080fe2000001083d */
[----:B------:R-:W-:Y:S01]  /*4fd0*/  FFMA.FTZ R15, R12, R58, R15 ;  /* 0x0000003a0c0f7223 */ /* 0x000fe2000001000f */
[--C-:B------:R-:W-:Y:S02]  /*4fe0*/  HADD2.F32 R12, -RZ, R14.reuse.H0_H0 ;  /* 0x2000000eff0c7230 */ /* 0x100fe40000004100 */
[----:B------:R-:W-:Y:S02]  /*4ff0*/  HADD2.F32 R14, -RZ, R14.H1_H1 ;  /* 0x3000000eff0e7230 */ /* 0x000fe40000004100 */
[----:B------:R-:W-:-:S03]  /*5000*/  F2FP.F16.F32.PACK_AB R15, R15, R61 ;  /* 0x0000003d0f0f723e */ /* 0x000fc600000000ff */
[-C--:B------:R-:W-:Y:S01]  /*5010*/  FMUL.FTZ R13, R14, R155.reuse ;  /* 0x0000009b0e0d7220 */ /* 0x080fe20000410000 */
[----:B------:R-:W-:-:S03]  /*5020*/  FMUL.FTZ R155, R12, R155 ;  /* 0x0000009b0c9b7220 */ /* 0x000fc60000410000 */
[-C--:B------:R-:W-:Y:S01]  /*5030*/  FFMA.FTZ R13, R12, R154.reuse, -R13 ;  /* 0x0000009a0c0d7223 */ /* 0x080fe2000001080d */
[----:B------:R-:W-:Y:S01]  /*5040*/  FFMA.FTZ R155, R14, R154, R155 ;  /* 0x0000009a0e9b7223 */ /* 0x000fe2000001009b */
[----:B------:R-:W-:Y:S02]  /*5050*/  IMAD.MOV.U32 R12, RZ, RZ, R15 ;  /* 0x000000ffff0c7224 */ /* 0x000fe400078e000f */
[----:B------:R-:W-:Y:S02]  /*5060*/  IMAD.MOV.U32 R15, RZ, RZ, R59 ;  /* 0x000000ffff0f7224 */ /* 0x000fe400078e003b */
[----:B------:R-:W-:Y:S02]  /*5070*/  F2FP.F16.F32.PACK_AB R155, R155, R13 ;  /* 0x0000000d9b9b723e */ /* 0x000fe400000000ff */
[----:B------:R-:W-:-:S03]  /*5080*/  MOV R13, R62 ;  /* 0x0000003e000d7202 */ /* 0x000fc60000000f00 */
[----:B------:R-:W-:-:S07]  /*5090*/  IMAD.MOV.U32 R14, RZ, RZ, R155 ;  /* 0x000000ffff0e7224 */ /* 0x000fce00078e009b */
.L_x_1597:
[----:B------:R-:W-:Y:S05]  /*50a0*/  BSYNC B3 ;  /* 0x0000000000037941 */ /* 0x000fea0003800000 */
.L_x_1596:
[----:B---3--:R-:W-:-:S04]  /*50b0*/  LEA R58, P4, R160, R11, 0x1 ;  /* 0x0000000ba03a7211 */ /* 0x008fc800078808ff */
[----:B--2---:R-:W-:-:S05]  /*50c0*/  LEA.HI.X R59, R160, R82, R184, 0x1, P4 ;  /* 0x00000052a03b7211 */ /* 0x004fca00020f0cb8 */
[----:B----4-:R0:W-:Y:S04]  /*50d0*/  ST.E.128 desc[UR60][R58.64], R12 ;  /* 0x0000000c3a007985 */ /* 0x0101e8000c101d3c */
.L_x_1595:
[----:B------:R-:W-:Y:S05]  /*50e0*/  BSYNC B2 ;  /* 0x0000000000027941 */ /* 0x000fea0003800000 */
.L_x_1594:
        /* <DEDUP_REMOVED lines=10> */
[----:B------:R-:W-:Y:S02]  /*5190*/  SHF.R.U64 R13, R54, 0x10, R55 ;  /* 0x00000010360d7819 */ /* 0x000fe40000001237 */
        /* <DEDUP_REMOVED lines=11> */
[----:B------:R-:W-:Y:S02]  /*5250*/  IMAD.MOV.U32 R11, RZ, RZ, R15 ;  /* 0x000000ffff0b7224 */ /* 0x000fe400078e000f */
[----:B------:R-:W-:-:S02]  /*5260*/  HADD2.F32 R54, -RZ, R54.H0_H0 ;  /* 0x20000036ff367230 */ /* 0x000fc40000004100 */
        /* <DEDUP_REMOVED lines=8> */
[--C-:B------:R-:W-:Y:S02]  /*52f0*/  HADD2.F32 R13, -RZ, R12.reuse.H1_H1 ;  /* 0x3000000cff0d7230 */ /* 0x100fe40000004100 */
[----:B------:R-:W-:-:S02]  /*5300*/  HADD2.F32 R12, -RZ, R12.H0_H0 ;  /* 0x2000000cff0c7230 */ /* 0x000fc40000004100 */
[--C-:B------:R-:W-:Y:S02]  /*5310*/  HADD2.F32 R54, -RZ, R152.reuse.H0_H0 ;  /* 0x20000098ff367230 */ /* 0x100fe40000004100 */
[CC--:B------:R-:W-:Y:S01]  /*5320*/  FMUL.FTZ R55, R13.reuse, R11.reuse ;  /* 0x0000000b0d377220 */ /* 0x0c0fe20000410000 */
[----:B------:R-:W-:Y:S02]  /*5330*/  HADD2.F32 R153, -RZ, R153.H1_H1 ;  /* 0x30000099ff997230 */ /* 0x000fe40000004100 */
[C---:B------:R-:W-:Y:S01]  /*5340*/  FMUL.FTZ R11, R12.reuse, R11 ;  /* 0x0000000b0c0b7220 */ /* 0x040fe20000410000 */
[----:B------:R-:W-:Y:S02]  /*5350*/  HADD2.F32 R152, -RZ, R152.H1_H1 ;  /* 0x30000098ff987230 */ /* 0x000fe40000004100 */
[-C--:B------:R-:W-:Y:S01]  /*5360*/  FFMA.FTZ R55, R12, R54.reuse, -R55 ;  /* 0x000000360c377223 */ /* 0x080fe20000010837 */
[--C-:B------:R-:W-:Y:S02]  /*5370*/  HADD2.F32 R12, -RZ, R14.reuse.H1_H1 ;  /* 0x3000000eff0c7230 */ /* 0x100fe40000004100 */
[----:B------:R-:W-:Y:S01]  /*5380*/  FFMA.FTZ R11, R13, R54, R11 ;  /* 0x000000360d0b7223 */ /* 0x000fe2000001000b */
[----:B------:R-:W-:Y:S01]  /*5390*/  HADD2.F32 R14, -RZ, R14.H0_H0 ;  /* 0x2000000eff0e7230 */ /* 0x000fe20000004100 */
[----:B------:R-:W-:Y:S01]  /*53a0*/  F2FP.F16.F32.PACK_AB R15, R57, R15 ;  /* 0x0000000f390f723e */ /* 0x000fe200000000ff */
[----:B------:R-:W-:-:S02]  /*53b0*/  FMUL.FTZ R13, R12, R153 ;  /* 0x000000990c0d7220 */ /* 0x000fc40000410000 */
[----:B------:R-:W-:Y:S01]  /*53c0*/  F2FP.F16.F32.PACK_AB R11, R11, R55 ;  /* 0x000000370b0b723e */ /* 0x000fe200000000ff */
[C---:B------:R-:W-:Y:S01]  /*53d0*/  FMUL.FTZ R153, R14.reuse, R153 ;  /* 0x000000990e997220 */ /* 0x040fe20000410000 */
[----:B------:R-:W-:-:S03]  /*53e0*/  FFMA.FTZ R13, R14, R152, -R13 ;  /* 0x000000980e0d7223 */ /* 0x000fc6000001080d */
[----:B------:R-:W-:Y:S01]  /*53f0*/  FFMA.FTZ R153, R12, R152, R153 ;  /* 0x000000980c997223 */ /* 0x000fe20000010099 */
[----:B------:R-:W-:-:S04]  /*5400*/  IMAD.MOV.U32 R12, RZ, RZ, R11 ;  /* 0x000000ffff0c7224 */ /* 0x000fc800078e000b */
[----:B------:R-:W-:Y:S01]  /*5410*/  F2FP.F16.F32.PACK_AB R153, R153, R13 ;  /* 0x0000000d9999723e */ /* 0x000fe200000000ff */
[----:B------:R-:W-:-:S04]  /*5420*/  IMAD.MOV.U32 R13, RZ, RZ, R56 ;  /* 0x000000ffff0d7224 */ /* 0x000fc800078e0038 */
[----:B------:R-:W-:-:S07]  /*5430*/  IMAD.MOV.U32 R14, RZ, RZ, R153 ;  /* 0x000000ffff0e7224 */ /* 0x000fce00078e0099 */
.L_x_1599:
[----:B------:R-:W-:Y:S05]  /*5440*/  BSYNC B2 ;  /* 0x0000000000027941 */ /* 0x000fea0003800000 */
.L_x_1598:
[----:B----4-:R0:W-:Y:S02]  /*5450*/  ST.E.128 desc[UR60][R58.64], R12 ;  /* 0x0000000c3a007985 */ /* 0x0101e4000c101d3c */
.L_x_1577:
[----:B------:R-:W-:Y:S05]  /*5460*/  BSYNC B1 ;  /* 0x0000000000017941 */ /* 0x000fea0003800000 */
.L_x_1576:
[----:B------:R-:W-:-:S03]  /*5470*/  UMOV UR4, 0xffffffff ;  /* 0xffffffff00047882 */ /* 0x000fc60000000000 */
[----:B------:R-:W-:Y:S05]  /*5480*/  BRA.DIV UR4, `(.L_x_1600) ;  /* 0x0000024e04c07947 */ /* 0x000fea000b800000 */
[----:B-1----:R-:W1:Y:S04]  /*5490*/  SHFL.IDX PT, R116, R116, 0x1, 0x1c1f ;  /* 0x003c1f0074747f89 */ /* 0x002e6800000e0000 */
[----:B------:R-:W0:Y:S02]  /*54a0*/  SHFL.IDX PT, R117, R117, 0x1, 0x1c1f ;  /* 0x003c1f0075757f89 */ /* 0x000e2400000e0000 */
.L_x_2004:
[----:B------:R-:W-:Y:S05]  /*54b0*/  @P5 BRA `(.L_x_1601) ;  /* 0x0000005400405947 */ /* 0x000fea0003800000 */
[----:B------:R-:W-:Y:S01]  /*54c0*/  ISETP.NE.AND P4, PT, R7, RZ, PT ;  /* 0x000000ff0700720c */ /* 0x000fe20003f85270 */
[----:B------:R-:W-:-:S12]  /*54d0*/  BSSY B1, `(.L_x_1602) ;  /* 0x0000034000017945 */ /* 0x000fd80003800000 */
[----:B------:R-:W-:Y:S05]  /*54e0*/  @!P4 BRA `(.L_x_1603) ;  /* 0x0000000000c8c947 */ /* 0x000fea0003800000 */
[----:B0---4-:R0:W4:Y:S01]  /*54f0*/  LDS.128 R12, [R29+0x2000] ;  /* 0x002000001d0c7984 */ /* 0x0111220000000c00 */
[----:B------:R-:W-:Y:S01]  /*5500*/  ISETP.GE.AND P5, PT, R162, R123, PT ;  /* 0x0000007ba200720c */ /* 0x000fe20003fa6270 */
[----:B------:R-:W-:Y:S01]  /*5510*/  BSSY B2, `(.L_x_1604) ;  /* 0x000002e000027945 */ /* 0x000fe20003800000 */
[----:B------:R-:W-:-:S04]  /*5520*/  LEA R54, P4, R18, R117, 0x1 ;  /* 0x0000007512367211 */ /* 0x000fc800078808ff */
[----:B-1----:R-:W-:-:S07]  /*5530*/  LEA.HI.X R55, R18, R116, R19, 0x1, P4 ;  /* 0x0000007412377211 */ /* 0x002fce00020f0c13 */
[----:B0-----:R-:W-:Y:S05]  /*5540*/  @P5 BRA `(.L_x_1605) ;  /* 0x0000000000a85947 */ /* 0x001fea0003800000 */
[--C-:B---3--:R-:W-:Y:S01]  /*5550*/  SHF.R.U64 R11, R50, 0x10, R51.reuse ;  /* 0x00000010320b7819 */ /* 0x108fe20000001233 */
        /* <DEDUP_REMOVED lines=27> */
[----:B------:R-:W-:Y:S01]  /*5710*/  HADD2.F32 R14, -RZ, R14.H0_H0 ;  /* 0x2000000eff0e7230 */ /* 0x000fe20000004100 */
[----:B------:R-:W-:Y:S01]  /*5720*/  F2FP.F16.F32.PACK_AB R51, R52, R51 ;  /* 0x000000333433723e */ /* 0x000fe200000000ff */
[----:B------:R-:W-:-:S02]  /*5730*/  HADD2.F32 R11, -RZ, R150.H0_H0 ;  /* 0x20000096ff0b7230 */ /* 0x000fc40000004100 */
[-C--:B------:R-:W-:Y:S01]  /*5740*/  FMUL.FTZ R13, R53, R151.reuse ;  /* 0x00000097350d7220 */ /* 0x080fe20000410000 */
[----:B------:R-:W-:Y:S02]  /*5750*/  HADD2.F32 R150, -RZ, R150.H1_H1 ;  /* 0x30000096ff967230 */ /* 0x000fe40000004100 */
[----:B------:R-:W-:Y:S01]  /*5760*/  FMUL.FTZ R151, R14, R151 ;  /* 0x000000970e977220 */ /* 0x000fe20000410000 */
[-C--:B------:R-:W-:Y:S01]  /*5770*/  FFMA.FTZ R56, R12, R11.reuse, -R56 ;  /* 0x0000000b0c387223 */ /* 0x080fe20000010838 */
[----:B------:R-:W-:Y:S01]  /*5780*/  FFMA.FTZ R57, R15, R11, R57 ;  /* 0x0000000b0f397223 */ /* 0x000fe20000010039 */
[-C--:B------:R-:W-:Y:S01]  /*5790*/  FFMA.FTZ R13, R14, R150.reuse, -R13 ;  /* 0x000000960e0d7223 */ /* 0x080fe2000001080d */
[----:B------:R-:W-:Y:S01]  /*57a0*/  FFMA.FTZ R151, R53, R150, R151 ;  /* 0x0000009635977223 */ /* 0x000fe20000010097 */
[----:B------:R-:W-:Y:S02]  /*57b0*/  IMAD.MOV.U32 R15, RZ, RZ, R51 ;  /* 0x000000ffff0f7224 */ /* 0x000fe400078e0033 */
[----:B------:R-:W-:-:S02]  /*57c0*/  F2FP.F16.F32.PACK_AB R12, R57, R56 ;  /* 0x00000038390c723e */ /* 0x000fc400000000ff */
[----:B------:R-:W-:Y:S02]  /*57d0*/  F2FP.F16.F32.PACK_AB R14, R151, R13 ;  /* 0x0000000d970e723e */ /* 0x000fe400000000ff */
[----:B------:R-:W-:-:S07]  /*57e0*/  MOV R13, R50 ;  /* 0x00000032000d7202 */ /* 0x000fce0000000f00 */
.L_x_1605:
[----:B------:R-:W-:Y:S05]  /*57f0*/  BSYNC B2 ;  /* 0x0000000000027941 */ /* 0x000fea0003800000 */
.L_x_1604:
[----:B----4-:R0:W-:Y:S02]  /*5800*/  ST.E.128 desc[UR60][R54.64], R12 ;  /* 0x0000000c36007985 */ /* 0x0101e4000c101d3c */
.L_x_1603:
[----:B------:R-:W-:Y:S05]  /*5810*/  BSYNC B1 ;  /* 0x0000000000017941 */ /* 0x000fea0003800000 */
.L_x_1602:
[----:B------:R-:W-:Y:S01]  /*5820*/  ISETP.NE.AND P4, PT, R20, RZ, PT ;  /* 0x000000ff1400720c */ /* 0x000fe20003f85270 */
[----:B------:R-:W-:-:S12]  /*5830*/  BSSY B1, `(.L_x_1606) ;  /* 0x0000036000017945 */ /* 0x000fd80003800000 */
[----:B------:R-:W-:Y:S05]  /*5840*/  @!P4 BRA `(.L_x_1607) ;  /* 0x0000000000d0c947 */ /* 0x000fea0003800000 */
[----:B0---4-:R0:W4:Y:S01]  /*5850*/  LDS.128 R12, [R28+0x2000] ;  /* 0x002000001c0c7984 */ /* 0x0111220000000c00 */
[----:B------:R-:W-:Y:S01]  /*5860*/  ISETP.GE.AND P4, PT, R179, R123, PT ;  /* 0x0000007bb300720c */ /* 0x000fe20003f86270 */
[----:B---3--:R-:W-:Y:S01]  /*5870*/  IMAD.SHL.U32 R11, R170, 0x8, RZ ;  /* 0x00000008aa0b7824 */ /* 0x008fe200078e00ff */
[----:B------:R-:W-:Y:S01]  /*5880*/  BSSY B2, `(.L_x_1608) ;  /* 0x000002f000027945 */ /* 0x000fe20003800000 */
[----:B------:R-:W-:Y:S02]  /*5890*/  IMAD.MOV.U32 R50, RZ, RZ, R117 ;  /* 0x000000ffff327224 */ /* 0x000fe400078e0075 */
[----:B-1----:R-:W-:Y:S02]  /*58a0*/  IMAD.MOV.U32 R51, RZ, RZ, R116 ;  /* 0x000000ffff337224 */ /* 0x002fe400078e0074 */
        /* <DEDUP_REMOVED lines=16> */
[CC--:B------:R-:W-:Y:S01]  /*59b0*/  FMUL.FTZ R47, R52.reuse, R48.reuse ;  /* 0x00000030342f7220 */ /* 0x0c0fe20000410000 */
[----:B------:R-:W-:Y:S01]  /*59c0*/  FMUL.FTZ R48, R15, R48 ;  /* 0x000000300f307220 */ /* 0x000fe20000410000 */
[-C--:B------:R-:W-:Y:S01]  /*59d0*/  FFMA.FTZ R46, R13, R11.reuse, -R46 ;  /* 0x0000000b0d2e7223 */ /* 0x080fe2000001082e */
[----:B------:R-:W-:Y:S01]  /*59e0*/  FFMA.FTZ R11, R49, R11, R54 ;  /* 0x0000000b310b7223 */ /* 0x000fe20000010036 */
[-C--:B------:R-:W-:Y:S01]  /*59f0*/  FFMA.FTZ R47, R15, R53.reuse, -R47 ;  /* 0x000000350f2f7223 */ /* 0x080fe2000001082f */
[----:B------:R-:W-:Y:S01]  /*5a00*/  FFMA.FTZ R48, R52, R53, R48 ;  /* 0x0000003534307223 */ /* 0x000fe20000010030 */
[----:B------:R-:W-:-:S02]  /*5a10*/  HADD2.F32 R15, -RZ, R149.H0_H0 ;  /* 0x20000095ff0f7230 */ /* 0x000fc40000004100 */
[--C-:B------:R-:W-:Y:S02]  /*5a20*/  HADD2.F32 R52, -RZ, R12.reuse.H1_H1 ;  /* 0x3000000cff347230 */ /* 0x100fe40000004100 */
[----:B------:R-:W-:Y:S01]  /*5a30*/  HADD2.F32 R54, -RZ, R12.H0_H0 ;  /* 0x2000000cff367230 */ /* 0x000fe20000004100 */
[----:B------:R-:W-:Y:S01]  /*5a40*/  F2FP.F16.F32.PACK_AB R47, R48, R47 ;  /* 0x0000002f302f723e */ /* 0x000fe200000000ff */
[----:B------:R-:W-:Y:S02]  /*5a50*/  HADD2.F32 R149, -RZ, R149.H1_H1 ;  /* 0x30000095ff957230 */ /* 0x000fe40000004100 */
[-C--:B------:R-:W-:Y:S01]  /*5a60*/  FMUL.FTZ R49, R52, R15.reuse ;  /* 0x0000000f34317220 */ /* 0x080fe20000410000 */
[----:B------:R-:W-:Y:S02]  /*5a70*/  HADD2.F32 R12, -RZ, R14.H1_H1 ;  /* 0x3000000eff0c7230 */ /* 0x000fe40000004100 */
[----:B------:R-:W-:Y:S01]  /*5a80*/  FMUL.FTZ R53, R54, R15 ;  /* 0x0000000f36357220 */ /* 0x000fe20000410000 */
[----:B------:R-:W-:-:S02]  /*5a90*/  HADD2.F32 R13, -RZ, R145.H0_H0 ;  /* 0x20000091ff0d7230 */ /* 0x000fc40000004100 */
[----:B------:R-:W-:Y:S02]  /*5aa0*/  HADD2.F32 R14, -RZ, R14.H0_H0 ;  /* 0x2000000eff0e7230 */ /* 0x000fe40000004100 */
[----:B------:R-:W-:Y:S01]  /*5ab0*/  FMUL.FTZ R15, R12, R149 ;  /* 0x000000950c0f7220 */ /* 0x000fe20000410000 */
[----:B------:R-:W-:Y:S02]  /*5ac0*/  HADD2.F32 R145, -RZ, R145.H1_H1 ;  /* 0x30000091ff917230 */ /* 0x000fe40000004100 */
[-C--:B------:R-:W-:Y:S01]  /*5ad0*/  FFMA.FTZ R49, R54, R13.reuse, -R49 ;  /* 0x0000000d36317223 */ /* 0x080fe20000010831 */
[----:B------:R-:W-:Y:S01]  /*5ae0*/  FFMA.FTZ R52, R52, R13, R53 ;  /* 0x0000000d34347223 */ /* 0x000fe20000010035 */
[C---:B------:R-:W-:Y:S01]  /*5af0*/  FMUL.FTZ R149, R14.reuse, R149 ;  /* 0x000000950e957220 */ /* 0x040fe20000410000 */
[----:B------:R-:W-:Y:S01]  /*5b00*/  F2FP.F16.F32.PACK_AB R13, R11, R46 ;  /* 0x0000002e0b0d723e */ /* 0x000fe200000000ff */
[-C--:B------:R-:W-:Y:S02]  /*5b10*/  FFMA.FTZ R15, R14, R145.reuse, -R15 ;  /* 0x000000910e0f7223 */ /* 0x080fe4000001080f */
[----:B------:R-:W-:Y:S01]  /*5b20*/  FFMA.FTZ R12, R12, R145, R149 ;  /* 0x000000910c0c7223 */ /* 0x000fe20000010095 */
[----:B------:R-:W-:-:S04]  /*5b30*/  F2FP.F16.F32.PACK_AB R52, R52, R49 ;  /* 0x000000313434723e */ /* 0x000fc800000000ff */
[----:B------:R-:W-:Y:S01]  /*5b40*/  F2FP.F16.F32.PACK_AB R14, R12, R15 ;  /* 0x0000000f0c0e723e */ /* 0x000fe200000000ff */
[----:B------:R-:W-:Y:S02]  /*5b50*/  IMAD.MOV.U32 R12, RZ, RZ, R52 ;  /* 0x000000ffff0c7224 */ /* 0x000fe400078e0034 */
[----:B------:R-:W-:-:S07]  /*5b60*/  IMAD.MOV.U32 R15, RZ, RZ, R47 ;  /* 0x000000ffff0f7224 */ /* 0x000fce00078e002f */
.L_x_1609:
[----:B------:R-:W-:Y:S05]  /*5b70*/  BSYNC B2 ;  /* 0x0000000000027941 */ /* 0x000fea0003800000 */
.L_x_1608:
[----:B----4-:R0:W-:Y:S02]  /*5b80*/  ST.E.128 desc[UR60][R50.64], R12 ;  /* 0x0000000c32007985 */ /* 0x0101e4000c101d3c */
.L_x_1607:
[----:B------:R-:W-:Y:S05]  /*5b90*/  BSYNC B1 ;  /* 0x0000000000017941 */ /* 0x000fea0003800000 */
.L_x_1606:
[----:B------:R-:W-:Y:S01]  /*5ba0*/  ISETP.NE.AND P4, PT, R21, RZ, PT ;  /* 0x000000ff1500720c */ /* 0x000fe20003f85270 */
[----:B------:R-:W-:-:S12]  /*5bb0*/  BSSY B1, `(.L_x_1610) ;  /* 0x0000036000017945 */ /* 0x000fd80003800000 */
[----:B------:R-:W-:Y:S05]  /*5bc0*/  @!P4 BRA `(.L_x_1611) ;  /* 0x0000000000d0c947 */ /* 0x000fea0003800000 */
[----:B0---4-:R0:W4:Y:S01]  /*5bd0*/  LDS.128 R12, [R29+0x5000] ;  /* 0x005000001d0c7984 */ /* 0x0111220000000c00 */
[----:B------:R-:W-:Y:S01]  /*5be0*/  ISETP.GE.AND P4, PT, R177, R123, PT ;  /* 0x0000007bb100720c */ /* 0x000fe20003f86270 */
[----:B---3--:R-:W-:Y:S01]  /*5bf0*/  IMAD.SHL.U32 R11, R171, 0x8, RZ ;  /* 0x00000008ab0b7824 */ /* 0x008fe200078e00ff */
[----:B------:R-:W-:Y:S01]  /*5c00*/  MOV R46, R117 ;  /* 0x00000075002e7202 */ /* 0x000fe20000000f00 */
[----:B-1----:R-:W-:Y:S01]  /*5c10*/  IMAD.MOV.U32 R47, RZ, RZ, R116 ;  /* 0x000000ffff2f7224 */ /* 0x002fe200078e0074 */
[----:B------:R-:W-:Y:S03]  /*5c20*/  BSSY B2, `(.L_x_1612) ;  /* 0x000002d000027945 */ /* 0x000fe60003800000 */
[----:B------:R-:W-:-:S06]  /*5c30*/  IMAD.WIDE R46, R11, 0x2, R46 ;  /* 0x000000020b2e7825 */ /* 0x000fcc00078e022e */
[----:B0-----:R-:W-:Y:S05]  /*5c40*/  @P4 BRA `(.L_x_1613) ;  /* 0x0000000000a84947 */ /* 0x001fea0003800000 */
[----:B------:R-:W-:Y:S01]  /*5c50*/  SHF.R.U64 R48, R42, 0x10, R43 ;  /* 0x000000102a307819 */ /* 0x000fe2000000122b */
[----:B----4-:R-:W-:Y:S01]  /*5c60*/  IMAD.MOV.U32 R11, RZ, RZ, R13 ;  /* 0x000000ffff0b7224 */ /* 0x010fe200078e000d */
[----:B------:R-:W-:Y:S02]  /*5c70*/  SHF.R.U32.HI R42, RZ, 0x10, R43 ;  /* 0x00000010ff2a7819 */ /* 0x000fe4000001162b */
[--C-:B------:R-:W-:Y:S01]  /*5c80*/  SHF.R.U64 R43, R44, 0x10, R45.reuse ;  /* 0x000000102c2b7819 */ /* 0x100fe2000000122d */
[----:B------:R-:W-:Y:S01]  /*5c90*/  HADD2.F32 R13, -RZ, R48.H0_H0 ;  /* 0x20000030ff0d7230 */ /* 0x000fe20000004100 */
[----:B------:R-:W-:Y:S01]  /*5ca0*/  SHF.R.U32.HI R52, RZ, 0x10, R45 ;  /* 0x00000010ff347819 */ /* 0x000fe2000001162d */
[----:B------:R-:W-:Y:S02]  /*5cb0*/  HADD2.F32 R48, -RZ, R11.H1_H1 ;  /* 0x3000000bff307230 */ /* 0x000fe40000004100 */
[----:B------:R-:W-:Y:S02]  /*5cc0*/  HADD2.F32 R45, -RZ, R43.H0_H0 ;  /* 0x2000002bff2d7230 */ /* 0x000fe40000004100 */
[----:B------:R-:W-:-:S02]  /*5cd0*/  HADD2.F32 R52, -RZ, R52.H0_H0 ;  /* 0x20000034ff347230 */ /* 0x000fc40000004100 */
[----:B------:R-:W-:Y:S02]  /*5ce0*/  HADD2.F32 R44, -RZ, R11.H0_H0 ;  /* 0x2000000bff2c7230 */ /* 0x000fe40000004100 */
[-C--:B------:R-:W-:Y:S01]  /*5cf0*/  FMUL.FTZ R11, R48, R45.reuse ;  /* 0x0000002d300b7220 */ /* 0x080fe20000410000 */
[--C-:B------:R-:W-:Y:S02]  /*5d00*/  HADD2.F32 R43, -RZ, R15.reuse.H1_H1 ;  /* 0x3000000fff2b7230 */ /* 0x100fe40000004100 */
[----:B------:R-:W-:Y:S02]  /*5d10*/  HADD2.F32 R15, -RZ, R15.H0_H0 ;  /* 0x2000000fff0f7230 */ /* 0x000fe40000004100 */
[C---:B------:R-:W-:Y:S01]  /*5d20*/  FMUL.FTZ R45, R44.reuse, R45 ;  /* 0x0000002d2c2d7220 */ /* 0x040fe20000410000 */
[----:B------:R-:W-:Y:S02]  /*5d30*/  HADD2.F32 R50, -RZ, R42.H0_H0 ;  /* 0x2000002aff327230 */ /* 0x000fe40000004100 */
[-C--:B------:R-:W-:Y:S01]  /*5d40*/  FMUL.FTZ R54, R43, R52.reuse ;  /* 0x000000342b367220 */ /* 0x080fe20000410000 */
[-C--:B------:R-:W-:Y:S01]  /*5d50*/  FFMA.FTZ R11, R44, R13.reuse, -R11 ;  /* 0x0000000d2c0b7223 */ /* 0x080fe2000001080b */
[C---:B------:R-:W-:Y:S01]  /*5d60*/  FMUL.FTZ R52, R15.reuse, R52 ;  /* 0x000000340f347220 */ /* 0x040fe20000410000 */
[----:B------:R-:W-:Y:S01]  /*5d70*/  FFMA.FTZ R42, R48, R13, R45 ;  /* 0x0000000d302a7223 */ /* 0x000fe2000001002d */
[----:B------:R-:W-:Y:S01]  /*5d80*/  FFMA.FTZ R13, R15, R50, -R54 ;  /* 0x000000320f0d7223 */ /* 0x000fe20000010836 */
[----:B------:R-:W-:-:S02]  /*5d90*/  HADD2.F32 R48, -RZ, R144.H0_H0 ;  /* 0x20000090ff307230 */ /* 0x000fc40000004100 */
[----:B------:R-:W-:Y:S01]  /*5da0*/  FFMA.FTZ R44, R43, R50, R52 ;  /* 0x000000322b2c7223 */ /* 0x000fe20000010034 */
[----:B------:R-:W-:Y:S01]  /*5db0*/  HADD2.F32 R144, -RZ, R144.H1_H1 ;  /* 0x30000090ff907230 */ /* 0x000fe20000004100 */
[----:B------:R-:W-:Y:S01]  /*5dc0*/  F2FP.F16.F32.PACK_AB R11, R42, R11 ;  /* 0x0000000b2a0b723e */ /* 0x000fe200000000ff */
        /* <DEDUP_REMOVED lines=17> */
[----:B------:R-:W-:-:S07]  /*5ee0*/  F2FP.F16.F32.PACK_AB R14, R144, R51 ;  /* 0x00000033900e723e */ /* 0x000fce00000000ff */
.L_x_1613:
[----:B------:R-:W-:Y:S05]  /*5ef0*/  BSYNC B2 ;  /* 0x0000000000027941 */ /* 0x000fea0003800000 */
.L_x_1612:
[----:B----4-:R0:W-:Y:S02]  /*5f00*/  ST.E.128 desc[UR60][R46.64], R12 ;  /* 0x0000000c2e007985 */ /* 0x0101e4000c101d3c */
.L_x_1611:
[----:B------:R-:W-:Y:S05]  /*5f10*/  BSYNC B1 ;  /* 0x0000000000017941 */ /* 0x000fea0003800000 */
.L_x_1610:
        /* <DEDUP_REMOVED lines=9> */
[----:B---3--:R-:W-:Y:S01]  /*5fb0*/  SHF.R.U64 R11, R38, 0x10, R39 ;  /* 0x00000010260b7819 */ /* 0x008fe20000001227 */
[----:B----4-:R-:W-:Y:S01]  /*5fc0*/  IMAD.MOV.U32 R38, RZ, RZ, R15 ;  /* 0x000000ffff267224 */ /* 0x010fe200078e000f */
[--C-:B------:R-:W-:Y:S01]  /*5fd0*/  SHF.R.U64 R44, R40, 0x10, R41.reuse ;  /* 0x00000010282c7819 */ /* 0x100fe20000001229 */
[----:B------:R-:W-:Y:S01]  /*5fe0*/  HADD2.F32 R15, -RZ, R13.H1_H1 ;  /* 0x3000000dff0f7230 */ /* 0x000fe20000004100 */
[----:B------:R-:W-:Y:S01]  /*5ff0*/  SHF.R.U32.HI R41, RZ, 0x10, R41 ;  /* 0x00000010ff297819 */ /* 0x000fe20000011629 */
[----:B------:R-:W-:Y:S01]  /*6000*/  HADD2.F32 R40, -RZ, R11.H0_H0 ;  /* 0x2000000bff287230 */ /* 0x000fe20000004100 */
[----:B------:R-:W-:Y:S01]  /*6010*/  SHF.R.U32.HI R39, RZ, 0x10, R39 ;  /* 0x00000010ff277819 */ /* 0x000fe20000011627 */
[----:B------:R-:W-:Y:S02]  /*6020*/  HADD2.F32 R11, -RZ, R13.H0_H0 ;  /* 0x2000000dff0b7230 */ /* 0x000fe40000004100 */
[----:B------:R-:W-:Y:S02]  /*6030*/  HADD2.F32 R13, -RZ, R38.H1_H1 ;  /* 0x30000026ff0d7230 */ /* 0x000fe40000004100 */
[----:B------:R-:W-:-:S02]  /*6040*/  HADD2.F32 R41, -RZ, R41.H0_H0 ;  /* 0x20000029ff297230 */ /* 0x000fc40000004100 */
[----:B------:R-:W-:Y:S02]  /*6050*/  HADD2.F32 R38, -RZ, R38.H0_H0 ;  /* 0x20000026ff267230 */ /* 0x000fe40000004100 */
[----:B------:R-:W-:Y:S02]  /*6060*/  HADD2.F32 R44, -RZ, R44.H0_H0 ;  /* 0x2000002cff2c7230 */ /* 0x000fe40000004100 */
[-C--:B------:R-:W-:Y:S01]  /*6070*/  FMUL.FTZ R45, R13, R41.reuse ;  /* 0x000000290d2d7220 */ /* 0x080fe20000410000 */
[----:B------:R-:W-:Y:S02]  /*6080*/  HADD2.F32 R39, -RZ, R39.H0_H0 ;  /* 0x20000027ff277230 */ /* 0x000fe40000004100 */
[C---:B------:R-:W-:Y:S01]  /*6090*/  FMUL.FTZ R48, R38.reuse, R41 ;  /* 0x0000002926307220 */ /* 0x040fe20000410000 */
[-C--:B------:R-:W-:Y:S01]  /*60a0*/  FMUL.FTZ R46, R15, R44.reuse ;  /* 0x0000002c0f2e7220 */ /* 0x080fe20000410000 */
[----:B------:R-:W-:Y:S02]  /*60b0*/  FMUL.FTZ R44, R11, R44 ;  /* 0x0000002c0b2c7220 */ /* 0x000fe40000410000 */
[-C--:B------:R-:W-:Y:S01]  /*60c0*/  FFMA.FTZ R48, R13, R39.reuse, R48 ;  /* 0x000000270d307223 */ /* 0x080fe20000010030 */
[----:B------:R-:W-:Y:S01]  /*60d0*/  FFMA.FTZ R45, R38, R39, -R45 ;  /* 0x00000027262d7223 */ /* 0x000fe2000001082d */
[----:B------:R-:W-:-:S02]  /*60e0*/  HADD2.F32 R13, -RZ, R12.H1_H1 ;  /* 0x3000000cff0d7230 */ /* 0x000fc40000004100 */
[-C--:B------:R-:W-:Y:S01]  /*60f0*/  FFMA.FTZ R44, R15, R40.reuse, R44 ;  /* 0x000000280f2c7223 */ /* 0x080fe2000001002c */
[----:B------:R-:W-:Y:S02]  /*6100*/  HADD2.F32 R39, -RZ, R142.H0_H0 ;  /* 0x2000008eff277230 */ /* 0x000fe40000004100 */
[----:B------:R-:W-:Y:S01]  /*6110*/  FFMA.FTZ R11, R11, R40, -R46 ;  /* 0x000000280b0b7223 */ /* 0x000fe2000001082e */
        /* <DEDUP_REMOVED lines=18> */
.L_x_1617:
[----:B------:R-:W-:Y:S05]  /*6240*/  BSYNC B2 ;  /* 0x0000000000027941 */ /* 0x000fea0003800000 */
.L_x_1616:
[----:B----4-:R0:W-:Y:S02]  /*6250*/  ST.E.128 desc[UR60][R42.64], R12 ;  /* 0x0000000c2a007985 */ /* 0x0101e4000c101d3c */
.L_x_1615:
[----:B------:R-:W-:Y:S05]  /*6260*/  BSYNC B1 ;  /* 0x0000000000017941 */ /* 0x000fea0003800000 */
.L_x_1614:
        /* <DEDUP_REMOVED lines=9> */
[--C-:B------:R-:W-:Y:S01]  /*6300*/  SHF.R.U64 R40, R36, 0x10, R37.reuse ;  /* 0x0000001024287819 */ /* 0x100fe20000001225 */
[--C-:B---34-:R-:W-:Y:S01]  /*6310*/  HADD2.F32 R11, -RZ, R13.reuse.H1_H1 ;  /* 0x3000000dff0b7230 */ /* 0x118fe20000004100 */
[----:B------:R-:W-:Y:S01]  /*6320*/  SHF.R.U32.HI R42, RZ, 0x10, R37 ;  /* 0x00000010ff2a7819 */ /* 0x000fe20000011625 */
[----:B------:R-:W-:Y:S01]  /*6330*/  HADD2.F32 R13, -RZ, R13.H0_H0 ;  /* 0x2000000dff0d7230 */ /* 0x000fe20000004100 */
[--C-:B------:R-:W-:Y:S01]  /*6340*/  SHF.R.U64 R34, R34, 0x10, R35.reuse ;  /* 0x0000001022227819 */ /* 0x100fe20000001223 */
[----:B------:R-:W-:Y:S01]  /*6350*/  HADD2.F32 R40, -RZ, R40.H0_H0 ;  /* 0x20000028ff287230 */ /* 0x000fe20000004100 */
[----:B------:R-:W-:Y:S01]  /*6360*/  SHF.R.U32.HI R35, RZ, 0x10, R35 ;  /* 0x00000010ff237819 */ /* 0x000fe20000011623 */
[----:B------:R-:W-:Y:S02]  /*6370*/  HADD2.F32 R42, -RZ, R42.H0_H0 ;  /* 0x2000002aff2a7230 */ /* 0x000fe40000004100 */
[--C-:B------:R-:W-:Y:S02]  /*6380*/  HADD2.F32 R29, -RZ, R15.reuse.H1_H1 ;  /* 0x3000000fff1d7230 */ /* 0x100fe40000004100 */
[----:B------:R-:W-:Y:S01]  /*6390*/  FMUL.FTZ R44, R11, R40 ;  /* 0x000000280b2c7220 */ /* 0x000fe20000410000 */
[----:B------:R-:W-:-:S02]  /*63a0*/  HADD2.F32 R15, -RZ, R15.H0_H0 ;  /* 0x2000000fff0f7230 */ /* 0x000fc40000004100 */
[----:B------:R-:W-:Y:S01]  /*63b0*/  FMUL.FTZ R40, R13, R40 ;  /* 0x000000280d287220 */ /* 0x000fe20000410000 */
[----:B------:R-:W-:Y:S02]  /*63c0*/  HADD2.F32 R34, -RZ, R34.H0_H0 ;  /* 0x20000022ff227230 */ /* 0x000fe40000004100 */
[-C--:B------:R-:W-:Y:S01]  /*63d0*/  FMUL.FTZ R46, R29, R42.reuse ;  /* 0x0000002a1d2e7220 */ /* 0x080fe20000410000 */
[----:B------:R-:W-:Y:S02]  /*63e0*/  HADD2.F32 R36, -RZ, R35.H0_H0 ;  /* 0x20000023ff247230 */ /* 0x000fe40000004100 */
[----:B------:R-:W-:Y:S01]  /*63f0*/  FMUL.FTZ R42, R15, R42 ;  /* 0x0000002a0f2a7220 */ /* 0x000fe20000410000 */
[-C--:B------:R-:W-:Y:S01]  /*6400*/  FFMA.FTZ R37, R11, R34.reuse, R40 ;  /* 0x000000220b257223 */ /* 0x080fe20000010028 */
[----:B------:R-:W-:Y:S02]  /*6410*/  FFMA.FTZ R44, R13, R34, -R44 ;  /* 0x000000220d2c7223 */ /* 0x000fe4000001082c */
[----:B------:R-:W-:Y:S01]  /*6420*/  FFMA.FTZ R41, R29, R36, R42 ;  /* 0x000000241d297223 */ /* 0x000fe2000001002a */
[----:B------:R-:W-:-:S02]  /*6430*/  HADD2.F32 R11, -RZ, R12.H1_H1 ;  /* 0x3000000cff0b7230 */ /* 0x000fc40000004100 */
[----:B------:R-:W-:Y:S01]  /*6440*/  FFMA.FTZ R46, R15, R36, -R46 ;  /* 0x000000240f2e7223 */ /* 0x000fe2000001082e */
[--C-:B------:R-:W-:Y:S02]  /*6450*/  HADD2.F32 R29, -RZ, R127.reuse.H0_H0 ;  /* 0x2000007fff1d7230 */ /* 0x100fe40000004100 */
[----:B------:R-:W-:Y:S02]  /*6460*/  HADD2.F32 R12, -RZ, R12.H0_H0 ;  /* 0x2000000cff0c7230 */ /* 0x000fe40000004100 */
[--C-:B------:R-:W-:Y:S02]  /*6470*/  HADD2.F32 R13, -RZ, R14.reuse.H1_H1 ;  /* 0x3000000eff0d7230 */ /* 0x100fe40000004100 */
[-C--:B------:R-:W-:Y:S01]  /*6480*/  FMUL.FTZ R35, R11, R29.reuse ;  /* 0x0000001d0b237220 */ /* 0x080fe20000410000 */
[----:B------:R-:W-:Y:S02]  /*6490*/  HADD2.F32 R127, -RZ, R127.H1_H1 ;  /* 0x3000007fff7f7230 */ /* 0x000fe40000004100 */
        /* <DEDUP_REMOVED lines=14> */
.L_x_1621:
[----:B------:R-:W-:Y:S05]  /*6580*/  BSYNC B2 ;  /* 0x0000000000027941 */ /* 0x000fea0003800000 */
.L_x_1620:
[----:B----4-:R0:W-:Y:S02]  /*6590*/  ST.E.128 desc[UR60][R38.64], R12 ;  /* 0x0000000c26007985 */ /* 0x0101e4000c101d3c */
.L_x_1619:
[----:B------:R-:W-:Y:S05]  /*65a0*/  BSYNC B1 ;  /* 0x0000000000017941 */ /* 0x000fea0003800000 */
.L_x_1618:
[----:B------:R-:W-:-:S13]  /*65b0*/  ISETP.NE.AND P4, PT, R76, RZ, PT ;  /* 0x000000ff4c00720c */ /* 0x000fda0003f85270 */
        /* <DEDUP_REMOVED lines=47> */
.L_x_1623:
[----:B------:R-:W-:Y:S05]  /*68b0*/  BSYNC B1 ;  /* 0x0000000000017941 */ /* 0x000fea0003800000 */
.L_x_1622:
[----:B----4-:R0:W-:Y:S01]  /*68c0*/  ST.E.128 desc[UR60][R34.64], R12 ;  /* 0x0000000c22007985 */ /* 0x0101e2000c101d3c */
[----:B------:R-:W-:Y:S05]  /*68d0*/  BRA `(.L_x_1601) ;  /* 0x0000004000387947 */ /* 0x000fea0003800000 */
.L_x_1567:
        /* <DEDUP_REMOVED lines=18> */
[----:B------:R-:W-:Y:S02]  /*6a00*/  IADD3 R28, P5, R90, R12, RZ ;  /* 0x0000000c5a1c7210 */ /* 0x000fe40007fbe0ff */
[----:B------:R-:W-:Y:S02]  /*6a10*/  CS2R R38, SRZ ;  /* 0x0000000000267805 */ /* 0x000fe4000001ff00 */
[----:B------:R-:W-:Y:S01]  /*6a20*/  CS2R R36, SRZ ;  /* 0x0000000000247805 */ /* 0x000fe2000001ff00 */
[----:B------:R-:W-:Y:S01]  /*6a30*/  IMAD.X R30, R11, 0x1, R102, P0 ;  /* 0x000000010b1e7824 */ /* 0x000fe200000e0666 */
[----:B------:R-:W-:Y:S02]  /*6a40*/  LEA R52, P0, R29, UR4, 0x1 ;  /* 0x000000041d347c11 */ /* 0x000fe4000f8008ff */
[----:B------:R-:W-:-:S02]  /*6a50*/  CS2R R50, SRZ ;  /* 0x0000000000327805 */ /* 0x000fc4000001ff00 */
[----:B------:R-:W-:Y:S02]  /*6a60*/  CS2R R48, SRZ ;  /* 0x0000000000307805 */ /* 0x000fe4000001ff00 */
[----:B------:R-:W-:Y:S01]  /*6a70*/  LEA.HI.X R53, R29, UR5, R30, 0x1, P0 ;  /* 0x000000051d357c11 */ /* 0x000fe200080f0c1e */
[----:B------:R-:W-:Y:S01]  /*6a80*/  ULDC.64 UR4, c[0x0][0x400] ;  /* 0x0001000000047ab9 */ /* 0x000fe20000000a00 */
[----:B------:R-:W-:Y:S01]  /*6a90*/  ISETP.GE.AND P0, PT, R18, R123, PT ;  /* 0x0000007b1200720c */ /* 0x000fe20003f06270 */
[----:B------:R-:W-:Y:S01]  /*6aa0*/  IMAD.X R29, R82, 0x1, R101, P5 ;  /* 0x00000001521d7824 */ /* 0x000fe200028e0665 */
[----:B------:R-:W-:-:S04]  /*6ab0*/  LEA R56, P5, R28, UR4, 0x1 ;  /* 0x000000041c387c11 */ /* 0x000fc8000f8a08ff */
[----:B------:R-:W-:Y:S02]  /*6ac0*/  LEA.HI.X R57, R28, UR5, R29, 0x1, P5 ;  /* 0x000000051c397c11 */ /* 0x000fe4000a8f0c1d */
[----:B------:R-:W-:-:S05]  /*6ad0*/  ISETP.GE.AND P5, PT, R167, R123, PT ;  /* 0x0000007ba700720c */ /* 0x000fca0003fa6270 */
[----:B------:R0:W5:Y:S04]  /*6ae0*/  @!P0 LDG.E.128 R36, desc[UR60][R52.64] ;  /* 0x0000003c34248981 */ /* 0x000168000c1e1d00 */
[----:B------:R0:W5:Y:S01]  /*6af0*/  @!P0 LDG.E.128 R48, desc[UR60][R56.64] ;  /* 0x0000003c38308981 */ /* 0x000162000c1e1d00 */
[----:B------:R-:W-:Y:S02]  /*6b00*/  ISETP.GE.AND P0, PT, R168, R123, PT ;  /* 0x0000007ba800720c */ /* 0x000fe40003f06270 */
        /* <DEDUP_REMOVED lines=8> */
[----:B------:R0:W5:Y:S04]  /*6b90*/  @!P5 LDG.E.128 R32, desc[UR60][R52.64+0x40] ;  /* 0x0000403c3420d981 */ /* 0x000168000c1e1d00 */
[----:B------:R0:W5:Y:S04]  /*6ba0*/  @!P0 LDG.E.128 R28, desc[UR60][R52.64+0x80] ;  /* 0x0000803c341c8981 */ /* 0x000168000c1e1d00 */
[----:B------:R0:W5:Y:S04]  /*6bb0*/  @!P5 LDG.E.128 R44, desc[UR60][R56.64+0x40] ;  /* 0x0000403c382cd981 */ /* 0x000168000c1e1d00 */
[----:B------:R0:W5:Y:S02]  /*6bc0*/  @!P0 LDG.E.128 R40, desc[UR60][R56.64+0x80] ;  /* 0x0000803c38288981 */ /* 0x000164000c1e1d00 */
.L_x_1625:
[----:B------:R-:W-:Y:S05]  /*6bd0*/  BSYNC B1 ;  /* 0x0000000000017941 */ /* 0x000fea0003800000 */
.L_x_1624:
        /* <DEDUP_REMOVED lines=13> */
[----:B-----5:R-:W-:Y:S02]  /*6cb0*/  MOV R80, R30 ;  /* 0x0000001e00507202 */ /* 0x020fe40000000f00 */
        /* <DEDUP_REMOVED lines=8> */
[----:B------:R-:W-:Y:S02]  /*6d40*/  IADD3 R11, P0, P6, R90, R12, R108 ;  /* 0x0000000c5a0b7210 */ /* 0x000fe40007e1e06c */
[----:B------:R-:W-:-:S02]  /*6d50*/  CS2R R74, SRZ ;  /* 0x00000000004a7805 */ /* 0x000fc4000001ff00 */
[----:B------:R-:W-:Y:S02]  /*6d60*/  CS2R R72, SRZ ;  /* 0x0000000000487805 */ /* 0x000fe4000001ff00 */
[----:B------:R-:W-:Y:S02]  /*6d70*/  IADD3.X R82, R101, R82, R107, P0, P6 ;  /* 0x0000005265527210 */ /* 0x000fe400007ec46b */
[----:B------:R-:W-:-:S04]  /*6d80*/  LEA R12, P0, R14, UR4, 0x1 ;  /* 0x000000040e0c7c11 */ /* 0x000fc8000f8008ff */
[----:B------:R-:W-:Y:S02]  /*6d90*/  LEA.HI.X R13, R14, UR5, R13, 0x1, P0 ;  /* 0x000000050e0d7c11 */ /* 0x000fe400080f0c0d */
        /* <DEDUP_REMOVED lines=19> */
.L_x_1627:
[----:B------:R-:W-:Y:S05]  /*6ed0*/  BSYNC B1 ;  /* 0x0000000000017941 */ /* 0x000fea0003800000 */
.L_x_1626:
[----:B------:R-:W2:Y:S01]  /*6ee0*/  LDL R11, [R1+0x30] ;  /* 0x00003000010b7983 */ /* 0x000ea20000100800 */
[----:B0-----:R-:W-:Y:S02]  /*6ef0*/  IMAD.MOV.U32 R13, RZ, RZ, R31 ;  /* 0x000000ffff0d7224 */ /* 0x001fe400078e001f */
[----:B------:R-:W-:Y:S02]  /*6f00*/  IMAD.MOV.U32 R12, RZ, RZ, R28 ;  /* 0x000000ffff0c7224 */ /* 0x000fe400078e001c */
[----:B------:R-:W-:Y:S01]  /*6f10*/  IMAD.MOV.U32 R14, RZ, RZ, R34 ;  /* 0x000000ffff0e7224 */ /* 0x000fe200078e0022 */
[----:B------:R-:W-:Y:S01]  /*6f20*/  PRMT R189, R80, 0x5410, R13 ;  /* 0x0000541050bd7816 */ /* 0x000fe2000000000d */
[----:B------:R-:W-:-:S03]  /*6f30*/  IMAD.MOV.U32 R13, RZ, RZ, R35 ;  /* 0x000000ffff0d7224 */ /* 0x000fc600078e0023 */
[----:B------:R-:W-:Y:S01]  /*6f40*/  PRMT R195, R14, 0x7610, R195 ;  /* 0x000076100ec37816 */ /* 0x000fe200000000c3 */
[----:B------:R-:W-:Y:S01]  /*6f50*/  IMAD.MOV.U32 R14, RZ, RZ, R37 ;  /* 0x000000ffff0e7224 */ /* 0x000fe200078e0025 */
[----:B------:R-:W-:Y:S01]  /*6f60*/  PRMT R197, R13, 0x7610, R197 ;  /* 0x000076100dc57816 */ /* 0x000fe200000000c5 */
[----:B------:R-:W-:-:S03]  /*6f70*/  IMAD.MOV.U32 R13, RZ, RZ, R36 ;  /* 0x000000ffff0d7224 */ /* 0x000fc600078e0024 */
[----:B------:R-:W-:Y:S02]  /*6f80*/  PRMT R153, R14, 0x7610, R153 ;  /* 0x000076100e997816 */ /* 0x000fe40000000099 */
[----:B--2---:R-:W-:Y:S01]  /*6f90*/  R2UR UR4, R11 ;  /* 0x000000000b0472ca */ /* 0x004fe200000e0000 */
[----:B------:R-:W-:-:S05]  /*6fa0*/  IMAD.MOV.U32 R11, RZ, RZ, R29 ;  /* 0x000000ffff0b7224 */ /* 0x000fca00078e001d */
[----:B------:R-:W-:Y:S01]  /*6fb0*/  PRMT R190, R12, 0x5410, R11 ;  /* 0x000054100cbe7816 */ /* 0x000fe2000000000b */
[----:B------:R-:W-:Y:S02]  /*6fc0*/  IMAD.MOV.U32 R12, RZ, RZ, R32 ;  /* 0x000000ffff0c7224 */ /* 0x000fe400078e0020 */
[----:B------:R-:W-:-:S03]  /*6fd0*/  IMAD.MOV.U32 R11, RZ, RZ, R33 ;  /* 0x000000ffff0b7224 */ /* 0x000fc600078e0021 */
[----:B------:R-:W-:Y:S01]  /*6fe0*/  PRMT R196, R12, 0x7610, R196 ;  /* 0x000076100cc47816 */ /* 0x000fe200000000c4 */
[----:B------:R-:W-:Y:S01]  /*6ff0*/  IMAD.MOV.U32 R12, RZ, RZ, R39 ;  /* 0x000000ffff0c7224 */ /* 0x000fe200078e0027 */
[----:B------:R-:W-:Y:S01]  /*7000*/  PRMT R198, R11, 0x7610, R198 ;  /* 0x000076100bc67816 */ /* 0x000fe200000000c6 */
[----:B------:R-:W-:Y:S01]  /*7010*/  UISETP.NE.AND UP0, UPT, UR4, 0x3, UPT ;  /* 0x000000030400788c */ /* 0x000fe2000bf05270 */
[----:B------:R-:W-:Y:S02]  /*7020*/  MOV R11, R38 ;  /* 0x00000026000b7202 */ /* 0x000fe40000000f00 */
[----:B------:R-:W-:Y:S01]  /*7030*/  PRMT R199, R12, 0x5410, R13 ;  /* 0x000054100cc77816 */ /* 0x000fe2000000000d */
[----:B------:R-:W-:Y:S01]  /*7040*/  IMAD.MOV.U32 R12, RZ, RZ, R42 ;  /* 0x000000ffff0c7224 */ /* 0x000fe200078e002a */
[----:B------:R-:W-:Y:S01]  /*7050*/  PRMT R198, R198, 0x5410, R11 ;  /* 0x00005410c6c67816 */ /* 0x000fe2000000000b */
[----:B------:R-:W-:Y:S01]  /*7060*/  IMAD.MOV.U32 R11, RZ, RZ, R43 ;  /* 0x000000ffff0b7224 */ /* 0x000fe200078e002b */
[----:B------:R-:W-:-:S04]  /*7070*/  PLOP3.LUT P0, PT, PT, PT, UP0, 0x80, 0x0 ;  /* 0x000000000000781c */ /* 0x000fc80003f0f008 */
        /* <DEDUP_REMOVED lines=8> */
[----:B------:R-:W-:Y:S01]  /*7100*/  PRMT R195, R195, 0x5410, R12 ;  /* 0x00005410c3c37816 */ /* 0x000fe2000000000c */
[----:B------:R-:W-:-:S03]  /*7110*/  IMAD.MOV.U32 R12, RZ, RZ, R44 ;  /* 0x000000ffff0c7224 */ /* 0x000fc600078e002c */
        /* <DEDUP_REMOVED lines=9> */
[----:B-----5:R-:W-:Y:S01]  /*71b0*/  IMAD.MOV.U32 R11, RZ, RZ, R55 ;  /* 0x000000ffff0b7224 */ /* 0x020fe200078e0037 */
        /* <DEDUP_REMOVED lines=41> */
.L_x_1628:
[----:B------:R-:W-:Y:S01]  /*7450*/  LEA R86, R17, R2, 0x3 ;  /* 0x0000000211567211 */ /* 0x000fe200078e18ff */
[----:B------:R-:W-:Y:S01]  /*7460*/  BSSY B1, `(.L_x_1629) ;  /* 0x0000004000017945 */ /* 0x000fe20003800000 */
[----:B------:R-:W-:-:S04]  /*7470*/  SHF.L.U32 R87, R175, 0x1f, RZ ;  /* 0x0000001faf577819 */ /* 0x000fc800000006ff */
[----:B------:R-:W0:Y:S02]  /*7480*/  SYNCS.PHASECHK.TRANS64.TRYWAIT P6, [R86+URZ+0x2a890], R87 ;  /* 0x02a89057560075a7 */ /* 0x000e2400080c017f */
[----:B0-----:R-:W-:Y:S05]  /*7490*/  @!P6 BRA `(.L_x_1630) ;  /* 0x000002300008e947 */ /* 0x001fea0003800000 */
.L_x_2005:
[----:B------:R-:W-:Y:S05]  /*74a0*/  BSYNC B1 ;  /* 0x0000000000017941 */ /* 0x000fea0003800000 */
.L_x_1629:
[----:B------:R-:W1:Y:S01]  /*74b0*/  LDC R127, c[0x0][0x2f4] ;  /* 0x0000bd00ff7f7b82 */ /* 0x000e620000000800 */
[----:B------:R-:W-:Y:S01]  /*74c0*/  UMOV UR4, 0xffffffff ;  /* 0xffffffff00047882 */ /* 0x000fe20000000000 */
[----:B-1----:R-:W-:Y:S02]  /*74d0*/  IMAD.IADD R131, R127, 0x1, -R124 ;  /* 0x000000017f837824 */ /* 0x002fe400078e0a7c */
[----:B------:R-:W-:Y:S05]  /*74e0*/  BRA.DIV UR4, `(.L_x_1631) ;  /* 0x0000023204087947 */ /* 0x000fea000b800000 */
[----:B------:R1:W2:Y:S04]  /*74f0*/  SHFL.IDX PT, R115, R116, RZ, 0x1c1f ;  /* 0x001c1fff74737589 */ /* 0x0002a800000e0000 */
[----:B------:R1:W3:Y:S02]  /*7500*/  SHFL.IDX PT, R11, R117, RZ, 0x1c1f ;  /* 0x001c1fff750b7589 */ /* 0x0002e400000e0000 */
.L_x_2009:
        /* <DEDUP_REMOVED lines=22> */
[--C-:B------:R-:W-:Y:S02]  /*7670*/  IMAD R80, R80, 0x2, R2.reuse ;  /* 0x0000000250507824 */ /* 0x100fe400078e0202 */
[----:B------:R-:W-:-:S04]  /*7680*/  IMAD R12, R12, 0x2, R2 ;  /* 0x000000020c0c7824 */ /* 0x000fc800078e0202 */
[----:B------:R-:W3:Y:S04]  /*7690*/  LDS.128 R80, [R80+0x18400] ;  /* 0x0184000050507984 */ /* 0x000ee80000000c00 */
[----:B------:R-:W4:Y:S01]  /*76a0*/  LDS.128 R12, [R12+0x18400] ;  /* 0x018400000c0c7984 */ /* 0x000f220000000c00 */
[----:B------:R-:W-:Y:S05]  /*76b0*/  @P4 BRA `(.L_x_1637) ;  /* 0x0000000400644947 */ /* 0x000fea0003800000 */
[----:B---3--:R-:W-:Y:S01]  /*76c0*/  IMAD.MOV.U32 R151, RZ, RZ, R81 ;  /* 0x000000ffff977224 */ /* 0x008fe200078e0051 */
[----:B----4-:R-:W-:Y:S01]  /*76d0*/  MOV R150, R13 ;  /* 0x0000000d00967202 */ /* 0x010fe20000000f00 */
[----:B------:R-:W-:Y:S01]  /*76e0*/  HADD2.F32 R152, -RZ, R152.H0_H0 ;  /* 0x20000098ff987230 */ /* 0x000fe20000004100 */
[--C-:B------:R-:W-:Y:S01]  /*76f0*/  SHF.R.U64 R36, R36, 0x10, R37.reuse ;  /* 0x0000001024247819 */ /* 0x100fe20000001225 */
[----:B------:R-:W-:Y:S01]  /*7700*/  HADD2.F32 R153, -RZ, R153.H0_H0 ;  /* 0x20000099ff997230 */ /* 0x000fe20000004100 */
[----:B------:R-:W-:Y:S01]  /*7710*/  SHF.R.U32.HI R37, RZ, 0x10, R37 ;  /* 0x00000010ff257819 */ /* 0x000fe20000011625 */
[--C-:B------:R-:W-:Y:S01]  /*7720*/  HADD2.F32 R13, -RZ, R151.reuse.H0_H0 ;  /* 0x20000097ff0d7230 */ /* 0x100fe20000004100 */
[----:B------:R-:W-:Y:S01]  /*7730*/  SHF.R.U64 R38, R38, 0x10, R39 ;  /* 0x0000001026267819 */ /* 0x000fe20000001227 */
[----:B------:R-:W-:Y:S02]  /*7740*/  HADD2.F32 R154, -RZ, R150.H0_H0 ;  /* 0x20000096ff9a7230 */ /* 0x000fe40000004100 */
[----:B------:R-:W-:-:S02]  /*7750*/  HADD2.F32 R151, -RZ, R151.H1_H1 ;  /* 0x30000097ff977230 */ /* 0x000fc40000004100 */
[CC--:B------:R-:W-:Y:S01]  /*7760*/  FMUL.FTZ R81, R13.reuse, R152.reuse ;  /* 0x000000980d517220 */ /* 0x0c0fe20000410000 */
[----:B------:R-:W-:Y:S02]  /*7770*/  HADD2.F32 R37, -RZ, R37.H0_H0 ;  /* 0x20000025ff257230 */ /* 0x000fe40000004100 */
[C---:B------:R-:W-:Y:S01]  /*7780*/  FMUL.FTZ R152, R154.reuse, R152 ;  /* 0x000000989a987220 */ /* 0x040fe20000410000 */
[----:B------:R-:W-:Y:S02]  /*7790*/  HADD2.F32 R36, -RZ, R36.H0_H0 ;  /* 0x20000024ff247230 */ /* 0x000fe40000004100 */
[-C--:B------:R-:W-:Y:S01]  /*77a0*/  FFMA.FTZ R81, R154, R153.reuse, -R81 ;  /* 0x000000999a517223 */ /* 0x080fe20000010851 */
[----:B------:R-:W-:Y:S02]  /*77b0*/  HADD2.F32 R38, -RZ, R38.H0_H0 ;  /* 0x20000026ff267230 */ /* 0x000fe40000004100 */
[----:B------:R-:W-:Y:S01]  /*77c0*/  FFMA.FTZ R13, R13, R153, R152 ;  /* 0x000000990d0d7223 */ /* 0x000fe20000010098 */
[--C-:B------:R-:W-:Y:S01]  /*77d0*/  SHF.R.U32.HI R152, RZ, 0x10, R49.reuse ;  /* 0x00000010ff987819 */ /* 0x100fe20000011631 */
[----:B------:R-:W-:Y:S01]  /*77e0*/  HADD2.F32 R153, -RZ, R202.H0_H0 ;  /* 0x200000caff997230 */ /* 0x000fe20000004100 */
[----:B------:R-:W-:Y:S01]  /*77f0*/  SHF.R.U64 R49, R48, 0x10, R49 ;  /* 0x0000001030317819 */ /* 0x000fe20000001231 */
[----:B------:R-:W-:-:S02]  /*7800*/  HADD2.F32 R48, -RZ, R150.H1_H1 ;  /* 0x30000096ff307230 */ /* 0x000fc40000004100 */
[----:B------:R-:W-:Y:S02]  /*7810*/  HADD2.F32 R152, -RZ, R152.H0_H0 ;  /* 0x20000098ff987230 */ /* 0x000fe40000004100 */
[----:B------:R-:W-:-:S03]  /*7820*/  HADD2.F32 R49, -RZ, R49.H0_H0 ;  /* 0x20000031ff317230 */ /* 0x000fc60000004100 */
[-C--:B------:R-:W-:Y:S01]  /*7830*/  FMUL.FTZ R150, R151, R152.reuse ;  /* 0x0000009897967220 */ /* 0x080fe20000410000 */
[----:B------:R-:W-:-:S03]  /*7840*/  FMUL.FTZ R152, R48, R152 ;  /* 0x0000009830987220 */ /* 0x000fc60000410000 */
[-C--:B------:R-:W-:Y:S01]  /*7850*/  FFMA.FTZ R48, R48, R37.reuse, -R150 ;  /* 0x0000002530307223 */ /* 0x080fe20000010896 */
[----:B------:R-:W-:Y:S02]  /*7860*/  HADD2.F32 R150, -RZ, R83.H0_H0 ;  /* 0x20000053ff967230 */ /* 0x000fe40000004100 */
[----:B------:R-:W-:Y:S01]  /*7870*/  FFMA.FTZ R37, R151, R37, R152 ;  /* 0x0000002597257223 */ /* 0x000fe20000010098 */
[----:B------:R-:W-:Y:S02]  /*7880*/  HADD2.F32 R151, -RZ, R199.H0_H0 ;  /* 0x200000c7ff977230 */ /* 0x000fe40000004100 */
[--C-:B------:R-:W-:Y:S02]  /*7890*/  HADD2.F32 R152, -RZ, R15.reuse.H0_H0 ;  /* 0x2000000fff987230 */ /* 0x100fe40000004100 */
[----:B------:R-:W-:Y:S01]  /*78a0*/  FMUL.FTZ R154, R150, R153 ;  /* 0x00000099969a7220 */ /* 0x000fe20000410000 */
[----:B------:R-:W-:Y:S01]  /*78b0*/  HADD2.F32 R15, -RZ, R15.H1_H1 ;  /* 0x3000000fff0f7230 */ /* 0x000fe20000004100 */
[----:B------:R-:W-:-:S02]  /*78c0*/  F2FP.F16.F32.PACK_AB R48, R48, R81 ;  /* 0x000000513030723e */ /* 0x000fc400000000ff */
[C---:B------:R-:W-:Y:S01]  /*78d0*/  FFMA.FTZ R154, R152.reuse, R151, -R154 ;  /* 0x00000097989a7223 */ /* 0x040fe2000001089a */
[----:B------:R-:W-:Y:S01]  /*78e0*/  FMUL.FTZ R152, R152, R153 ;  /* 0x0000009998987220 */ /* 0x000fe20000410000 */
[----:B------:R-:W-:Y:S01]  /*78f0*/  HADD2.F32 R153, -RZ, R202.H1_H1 ;  /* 0x300000caff997230 */ /* 0x000fe20000004100 */
[----:B------:R-:W-:Y:S01]  /*7900*/  F2FP.F16.F32.PACK_AB R37, R37, R13 ;  /* 0x0000000d2525723e */ /* 0x000fe200000000ff */
[----:B------:R-:W-:Y:S02]  /*7910*/  IMAD.MOV.U32 R13, RZ, RZ, R48 ;  /* 0x000000ffff0d7224 */ /* 0x000fe400078e0030 */
[----:B------:R-:W-:Y:S01]  /*7920*/  FFMA.FTZ R152, R150, R151, R152 ;  /* 0x0000009796987223 */ /* 0x000fe20000010098 */
[----:B------:R-:W-:Y:S02]  /*7930*/  SHF.R.U32.HI R150, RZ, 0x10, R39 ;  /* 0x00000010ff967819 */ /* 0x000fe40000011627 */
[--C-:B------:R-:W-:Y:S01]  /*7940*/  SHF.R.U64 R39, R50, 0x10, R51.reuse ;  /* 0x0000001032277819 */ /* 0x100fe20000001233 */
[----:B------:R-:W-:Y:S01]  /*7950*/  HADD2.F32 R50, -RZ, R83.H1_H1 ;  /* 0x30000053ff327230 */ /* 0x000fe20000004100 */
[----:B------:R-:W-:Y:S01]  /*7960*/  SHF.R.U32.HI R51, RZ, 0x10, R51 ;  /* 0x00000010ff337819 */ /* 0x000fe20000011633 */
[----:B------:R-:W-:-:S02]  /*7970*/  HADD2.F32 R150, -RZ, R150.H0_H0 ;  /* 0x20000096ff967230 */ /* 0x000fc40000004100 */
[----:B------:R-:W-:Y:S02]  /*7980*/  HADD2.F32 R39, -RZ, R39.H0_H0 ;  /* 0x20000027ff277230 */ /* 0x000fe40000004100 */
[----:B------:R-:W-:Y:S02]  /*7990*/  HADD2.F32 R51, -RZ, R51.H0_H0 ;  /* 0x20000033ff337230 */ /* 0x000fe40000004100 */
[----:B------:R-:W-:-:S03]  /*79a0*/  IMAD.MOV.U32 R81, RZ, RZ, R37 ;  /* 0x000000ffff517224 */ /* 0x000fc600078e0025 */
[----:B------:R-:W-:-:S04]  /*79b0*/  FMUL.FTZ R83, R50, R51 ;  /* 0x0000003332537220 */ /* 0x000fc80000410000 */
[C---:B------:R-:W-:Y:S01]  /*79c0*/  FFMA.FTZ R83, R15.reuse, R150, -R83 ;  /* 0x000000960f537223 */ /* 0x040fe20000010853 */
[----:B------:R-:W-:Y:S01]  /*79d0*/  FMUL.FTZ R15, R15, R51 ;  /* 0x000000330f0f7220 */ /* 0x000fe20000410000 */
[----:B------:R-:W-:-:S03]  /*79e0*/  HADD2.F32 R51, -RZ, R199.H1_H1 ;  /* 0x300000c7ff337230 */ /* 0x000fc60000004100 */
        /* <DEDUP_REMOVED lines=10> */
[----:B------:R-:W-:-:S02]  /*7a90*/  HADD2.F32 R150, -RZ, R200.H1_H1 ;  /* 0x300000c8ff967230 */ /* 0x000fc40000004100 */
[----:B------:R-:W-:Y:S01]  /*7aa0*/  FFMA.FTZ R153, R50, R51, R153 ;  /* 0x0000003332997223 */ /* 0x000fe20000010099 */
[-C--:B------:R-:W-:Y:S01]  /*7ab0*/  FMUL.FTZ R50, R80, R49.reuse ;  /* 0x0000003150327220 */ /* 0x080fe20000410000 */
[C---:B------:R-:W-:Y:S01]  /*7ac0*/  FMUL.FTZ R49, R12.reuse, R49 ;  /* 0x000000310c317220 */ /* 0x040fe20000410000 */
[----:B------:R-:W-:Y:S02]  /*7ad0*/  HADD2.F32 R51, -RZ, R14.H0_H0 ;  /* 0x2000000eff337230 */ /* 0x000fe40000004100 */
[-C--:B------:R-:W-:Y:S01]  /*7ae0*/  FFMA.FTZ R12, R12, R36.reuse, -R50 ;  /* 0x000000240c0c7223 */ /* 0x080fe20000010832 */
[----:B------:R-:W-:Y:S01]  /*7af0*/  FFMA.FTZ R36, R80, R36, R49 ;  /* 0x0000002450247223 */ /* 0x000fe20000010031 */
[----:B------:R-:W-:Y:S02]  /*7b00*/  HADD2.F32 R49, -RZ, R82.H0_H0 ;  /* 0x20000052ff317230 */ /* 0x000fe40000004100 */
[----:B------:R-:W-:Y:S01]  /*7b10*/  HADD2.F32 R50, -RZ, R198.H1_H1 ;  /* 0x300000c6ff327230 */ /* 0x000fe20000004100 */
[----:B------:R-:W-:Y:S01]  /*7b20*/  F2FP.F16.F32.PACK_AB R12, R12, R151 ;  /* 0x000000970c0c723e */ /* 0x000fe200000000ff */
[----:B------:R-:W-:-:S02]  /*7b30*/  HADD2.F32 R82, -RZ, R82.H1_H1 ;  /* 0x30000052ff527230 */ /* 0x000fc40000004100 */
[-C--:B------:R-:W-:Y:S01]  /*7b40*/  FMUL.FTZ R80, R49, R150.reuse ;  /* 0x0000009631507220 */ /* 0x080fe20000410000 */
[C---:B------:R-:W-:Y:S01]  /*7b50*/  FMUL.FTZ R150, R51.reuse, R150 ;  /* 0x0000009633967220 */ /* 0x040fe20000410000 */
[----:B------:R-:W-:Y:S01]  /*7b60*/  HADD2.F32 R14, -RZ, R14.H1_H1 ;  /* 0x3000000eff0e7230 */ /* 0x000fe20000004100 */
[----:B------:R-:W-:Y:S01]  /*7b70*/  F2FP.F16.F32.PACK_AB R36, R36, R153 ;  /* 0x000000992424723e */ /* 0x000fe200000000ff */
[-C--:B------:R-:W-:Y:S01]  /*7b80*/  FFMA.FTZ R80, R51, R50.reuse, -R80 ;  /* 0x0000003233507223 */ /* 0x080fe20000010850 */
[----:B------:R-:W-:Y:S01]  /*7b90*/  FFMA.FTZ R150, R49, R50, R150 ;  /* 0x0000003231967223 */ /* 0x000fe20000010096 */
[-C--:B------:R-:W-:Y:S01]  /*7ba0*/  FMUL.FTZ R49, R82, R39.reuse ;  /* 0x0000002752317220 */ /* 0x080fe20000410000 */
[C---:B------:R-:W-:Y:S01]  /*7bb0*/  FMUL.FTZ R39, R14.reuse, R39 ;  /* 0x000000270e277220 */ /* 0x040fe20000410000 */
[----:B------:R-:W-:Y:S02]  /*7bc0*/  IMAD.MOV.U32 R15, RZ, RZ, R83 ;  /* 0x000000ffff0f7224 */ /* 0x000fe400078e0053 */
[-C--:B------:R-:W-:Y:S01]  /*7bd0*/  FFMA.FTZ R49, R14, R38.reuse, -R49 ;  /* 0x000000260e317223 */ /* 0x080fe20000010831 */
[----:B------:R-:W-:Y:S01]  /*7be0*/  FFMA.FTZ R39, R82, R38, R39 ;  /* 0x0000002652277223 */ /* 0x000fe20000010027 */
[----:B------:R-:W-:-:S03]  /*7bf0*/  IMAD.MOV.U32 R83, RZ, RZ, R152 ;  /* 0x000000ffff537224 */ /* 0x000fc600078e0098 */
[----:B------:R-:W-:Y:S01]  /*7c00*/  F2FP.F16.F32.PACK_AB R49, R49, R80 ;  /* 0x000000503131723e */ /* 0x000fe200000000ff */
[----:B------:R-:W-:Y:S01]  /*7c10*/  IMAD.MOV.U32 R80, RZ, RZ, R36 ;  /* 0x000000ffff507224 */ /* 0x000fe200078e0024 */
[----:B------:R-:W-:-:S03]  /*7c20*/  F2FP.F16.F32.PACK_AB R39, R39, R150 ;  /* 0x000000962727723e */ /* 0x000fc600000000ff */
[----:B------:R-:W-:Y:S02]  /*7c30*/  IMAD.MOV.U32 R14, RZ, RZ, R49 ;  /* 0x000000ffff0e7224 */ /* 0x000fe400078e0031 */
[----:B------:R-:W-:-:S07]  /*7c40*/  IMAD.MOV.U32 R82, RZ, RZ, R39 ;  /* 0x000000ffff527224 */ /* 0x000fce00078e0027 */
.L_x_1637:
[----:B------:R-:W-:Y:S05]  /*7c50*/  BSYNC B3 ;  /* 0x0000000000037941 */ /* 0x000fea0003800000 */
.L_x_1636:
[----:B------:R-:W-:-:S04]  /*7c60*/  LEA R36, P4, R4, R11, 0x1 ;  /* 0x0000000b04247211 */ /* 0x000fc800078808ff */
[----:B--2---:R-:W-:Y:S02]  /*7c70*/  LEA.HI.X R37, R4, R115, R111, 0x1, P4 ;  /* 0x0000007304257211 */ /* 0x004fe400020f0c6f */
[----:B------:R-:W-:-:S03]  /*7c80*/  ISETP.GE.AND P4, PT, R149, R127, PT ;  /* 0x0000007f9500720c */ /* 0x000fc60003f86270 */
[----:B----4-:R2:W-:Y:S10]  /*7c90*/  ST.E.128 desc[UR60][R36.64], R12 ;  /* 0x0000000c24007985 */ /* 0x0105f4000c101d3c */
[----:B--2---:R-:W-:-:S05]  /*7ca0*/  @!P4 IMAD.WIDE R12, R149, 0x2, R114 ;  /* 0x00000002950cc825 */ /* 0x004fca00078e0272 */
[----:B---3--:R3:W-:Y:S02]  /*7cb0*/  @!P4 ST.E.128 desc[UR60][R12.64], R80 ;  /* 0x000000500c00c985 */ /* 0x0087e4000c101d3c */
.L_x_1635:
[----:B------:R-:W-:Y:S05]  /*7cc0*/  BSYNC B2 ;  /* 0x0000000000027941 */ /* 0x000fea0003800000 */
.L_x_1634:
        /* <DEDUP_REMOVED lines=25> */
[----:B------:R-:W-:Y:S01]  /*7e60*/  SHF.R.U64 R32, R32, 0x10, R33 ;  /* 0x0000001020207819 */ /* 0x000fe20000001221 */
[----:B----4-:R-:W-:Y:S01]  /*7e70*/  IMAD.MOV.U32 R49, RZ, RZ, R13 ;  /* 0x000000ffff317224 */ /* 0x010fe200078e000d */
[----:B------:R-:W-:Y:S01]  /*7e80*/  SHF.R.U32.HI R33, RZ, 0x10, R33 ;  /* 0x00000010ff217819 */ /* 0x000fe20000011621 */
[----:B------:R-:W-:Y:S01]  /*7e90*/  HADD2.F32 R51, -RZ, R200.H0_H0 ;  /* 0x200000c8ff337230 */ /* 0x000fe20000004100 */
[----:B------:R-:W-:Y:S01]  /*7ea0*/  SHF.R.U64 R34, R34, 0x10, R35 ;  /* 0x0000001022227819 */ /* 0x000fe20000001223 */
[----:B------:R-:W-:Y:S02]  /*7eb0*/  HADD2.F32 R13, -RZ, R50.H0_H0 ;  /* 0x20000032ff0d7230 */ /* 0x000fe40000004100 */
[----:B------:R-:W-:Y:S02]  /*7ec0*/  HADD2.F32 R81, -RZ, R49.H0_H0 ;  /* 0x20000031ff517230 */ /* 0x000fe40000004100 */
[----:B------:R-:W-:-:S02]  /*7ed0*/  HADD2.F32 R80, -RZ, R198.H0_H0 ;  /* 0x200000c6ff507230 */ /* 0x000fc40000004100 */
[-C--:B------:R-:W-:Y:S01]  /*7ee0*/  FMUL.FTZ R37, R13, R51.reuse ;  /* 0x000000330d257220 */ /* 0x080fe20000410000 */
[----:B------:R-:W-:Y:S02]  /*7ef0*/  HADD2.F32 R50, -RZ, R50.H1_H1 ;  /* 0x30000032ff327230 */ /* 0x000fe40000004100 */
[C---:B------:R-:W-:Y:S01]  /*7f00*/  FMUL.FTZ R51, R81.reuse, R51 ;  /* 0x0000003351337220 */ /* 0x040fe20000410000 */
[----:B------:R-:W-:Y:S02]  /*7f10*/  HADD2.F32 R33, -RZ, R33.H0_H0 ;  /* 0x20000021ff217230 */ /* 0x000fe40000004100 */
[-C--:B------:R-:W-:Y:S01]  /*7f20*/  FFMA.FTZ R37, R81, R80.reuse, -R37 ;  /* 0x0000005051257223 */ /* 0x080fe20000010825 */
[----:B------:R-:W-:Y:S02]  /*7f30*/  HADD2.F32 R32, -RZ, R32.H0_H0 ;  /* 0x20000020ff207230 */ /* 0x000fe40000004100 */
[----:B------:R-:W-:Y:S01]  /*7f40*/  FFMA.FTZ R13, R13, R80, R51 ;  /* 0x000000500d0d7223 */ /* 0x000fe20000010033 */
[--C-:B------:R-:W-:Y:S01]  /*7f50*/  SHF.R.U32.HI R51, RZ, 0x10, R45.reuse ;  /* 0x00000010ff337819 */ /* 0x100fe2000001162d */
[----:B------:R-:W-:Y:S01]  /*7f60*/  HADD2.F32 R80, -RZ, R197.H1_H1 ;  /* 0x300000c5ff507230 */ /* 0x000fe20000004100 */
[----:B------:R-:W-:Y:S01]  /*7f70*/  SHF.R.U64 R45, R44, 0x10, R45 ;  /* 0x000000102c2d7819 */ /* 0x000fe2000000122d */
[----:B------:R-:W-:-:S02]  /*7f80*/  HADD2.F32 R44, -RZ, R49.H1_H1 ;  /* 0x30000031ff2c7230 */ /* 0x000fc40000004100 */
[----:B------:R-:W-:Y:S02]  /*7f90*/  HADD2.F32 R51, -RZ, R51.H0_H0 ;  /* 0x20000033ff337230 */ /* 0x000fe40000004100 */
[----:B------:R-:W-:Y:S02]  /*7fa0*/  HADD2.F32 R45, -RZ, R45.H0_H0 ;  /* 0x2000002dff2d7230 */ /* 0x000fe40000004100 */
[----:B------:R-:W-:Y:S02]  /*7fb0*/  HADD2.F32 R34, -RZ, R34.H0_H0 ;  /* 0x20000022ff227230 */ /* 0x000fe40000004100 */
[-C--:B------:R-:W-:Y:S01]  /*7fc0*/  FMUL.FTZ R49, R50, R51.reuse ;  /* 0x0000003332317220 */ /* 0x080fe20000410000 */
[----:B------:R-:W-:-:S03]  /*7fd0*/  FMUL.FTZ R51, R44, R51 ;  /* 0x000000332c337220 */ /* 0x000fc60000410000 */
[-C--:B------:R-:W-:Y:S01]  /*7fe0*/  FFMA.FTZ R44, R44, R33.reuse, -R49 ;  /* 0x000000212c2c7223 */ /* 0x080fe20000010831 */
[----:B------:R-:W-:Y:S02]  /*7ff0*/  HADD2.F32 R49, -RZ, R39.H0_H0 ;  /* 0x20000027ff317230 */ /* 0x000fe40000004100 */
[----:B------:R-:W-:Y:S01]  /*8000*/  FFMA.FTZ R33, R50, R33, R51 ;  /* 0x0000002132217223 */ /* 0x000fe20000010033 */
[----:B------:R-:W-:Y:S02]  /*8010*/  HADD2.F32 R50, -RZ, R197.H0_H0 ;  /* 0x200000c5ff327230 */ /* 0x000fe40000004100 */
[----:B------:R-:W-:Y:S02]  /*8020*/  HADD2.F32 R51, -RZ, R15.H0_H0 ;  /* 0x2000000fff337230 */ /* 0x000fe40000004100 */
[----:B------:R-:W-:Y:S01]  /*8030*/  FMUL.FTZ R81, R49, R80 ;  /* 0x0000005031517220 */ /* 0x000fe20000410000 */
[----:B------:R-:W-:Y:S01]  /*8040*/  HADD2.F32 R39, -RZ, R39.H1_H1 ;  /* 0x30000027ff277230 */ /* 0x000fe20000004100 */
[----:B------:R-:W-:Y:S01]  /*8050*/  F2FP.F16.F32.PACK_AB R37, R44, R37 ;  /* 0x000000252c25723e */ /* 0x000fe200000000ff */
[----:B------:R-:W-:-:S02]  /*8060*/  HADD2.F32 R15, -RZ, R15.H1_H1 ;  /* 0x3000000fff0f7230 */ /* 0x000fc40000004100 */
[C---:B------:R-:W-:Y:S01]  /*8070*/  FFMA.FTZ R81, R51.reuse, R50, -R81 ;  /* 0x0000003233517223 */ /* 0x040fe20000010851 */
[----:B------:R-:W-:Y:S01]  /*8080*/  FMUL.FTZ R51, R51, R80 ;  /* 0x0000005033337220 */ /* 0x000fe20000410000 */
[----:B------:R-:W-:Y:S01]  /*8090*/  HADD2.F32 R80, -RZ, R196.H1_H1 ;  /* 0x300000c4ff507230 */ /* 0x000fe20000004100 */
[----:B------:R-:W-:Y:S01]  /*80a0*/  F2FP.F16.F32.PACK_AB R33, R33, R13 ;  /* 0x0000000d2121723e */ /* 0x000fe200000000ff */
[----:B------:R-:W-:Y:S02]  /*80b0*/  IMAD.MOV.U32 R13, RZ, RZ, R37 ;  /* 0x000000ffff0d7224 */ /* 0x000fe400078e0025 */
[----:B------:R-:W-:Y:S01]  /*80c0*/  FFMA.FTZ R51, R49, R50, R51 ;  /* 0x0000003231337223 */ /* 0x000fe20000010033 */
[----:B------:R-:W-:Y:S02]  /*80d0*/  SHF.R.U32.HI R49, RZ, 0x10, R35 ;  /* 0x00000010ff317819 */ /* 0x000fe40000011623 */
[--C-:B------:R-:W-:Y:S02]  /*80e0*/  SHF.R.U64 R35, R46, 0x10, R47.reuse ;  /* 0x000000102e237819 */ /* 0x100fe4000000122f */
[----:B------:R-:W-:Y:S01]  /*80f0*/  SHF.R.U32.HI R46, RZ, 0x10, R47 ;  /* 0x00000010ff2e7819 */ /* 0x000fe2000001162f */
[----:B------:R-:W-:Y:S01]  /*8100*/  HADD2.F32 R49, -RZ, R49.H0_H0 ;  /* 0x20000031ff317230 */ /* 0x000fe20000004100 */
[----:B------:R-:W-:Y:S01]  /*8110*/  MOV R37, R33 ;  /* 0x0000002100257202 */ /* 0x000fe20000000f00 */
[----:B------:R-:W-:-:S02]  /*8120*/  HADD2.F32 R35, -RZ, R35.H0_H0 ;  /* 0x20000023ff237230 */ /* 0x000fc40000004100 */
[----:B------:R-:W-:-:S05]  /*8130*/  HADD2.F32 R46, -RZ, R46.H0_H0 ;  /* 0x2000002eff2e7230 */ /* 0x000fca0000004100 */
[----:B------:R-:W-:-:S04]  /*8140*/  FMUL.FTZ R47, R39, R46 ;  /* 0x0000002e272f7220 */ /* 0x000fc80000410000 */
[C---:B------:R-:W-:Y:S01]  /*8150*/  FFMA.FTZ R47, R15.reuse, R49, -R47 ;  /* 0x000000310f2f7223 */ /* 0x040fe2000001082f */
[----:B------:R-:W-:Y:S01]  /*8160*/  FMUL.FTZ R15, R15, R46 ;  /* 0x0000002e0f0f7220 */ /* 0x000fe20000410000 */
[----:B------:R-:W-:-:S03]  /*8170*/  HADD2.F32 R46, -RZ, R196.H0_H0 ;  /* 0x200000c4ff2e7230 */ /* 0x000fc60000004100 */
[----:B------:R-:W-:Y:S01]  /*8180*/  FFMA.FTZ R15, R39, R49, R15 ;  /* 0x00000031270f7223 */ /* 0x000fe2000001000f */
[----:B------:R-:W-:Y:S01]  /*8190*/  HADD2.F32 R39, -RZ, R36.H0_H0 ;  /* 0x20000024ff277230 */ /* 0x000fe20000004100 */
[----:B------:R-:W-:Y:S01]  /*81a0*/  F2FP.F16.F32.PACK_AB R47, R47, R81 ;  /* 0x000000512f2f723e */ /* 0x000fe200000000ff */
[----:B------:R-:W-:Y:S02]  /*81b0*/  HADD2.F32 R49, -RZ, R12.H0_H0 ;  /* 0x2000000cff317230 */ /* 0x000fe40000004100 */
[----:B------:R-:W-:Y:S02]  /*81c0*/  HADD2.F32 R36, -RZ, R36.H1_H1 ;  /* 0x30000024ff247230 */ /* 0x000fe40000004100 */
[-C--:B------:R-:W-:Y:S01]  /*81d0*/  FMUL.FTZ R50, R39, R80.reuse ;  /* 0x0000005027327220 */ /* 0x080fe20000410000 */
[----:B------:R-:W-:Y:S02]  /*81e0*/  HADD2.F32 R12, -RZ, R12.H1_H1 ;  /* 0x3000000cff0c7230 */ /* 0x000fe40000004100 */
[----:B------:R-:W-:Y:S01]  /*81f0*/  FMUL.FTZ R80, R49, R80 ;  /* 0x0000005031507220 */ /* 0x000fe20000410000 */
[----:B------:R-:W-:Y:S01]  /*8200*/  F2FP.F16.F32.PACK_AB R51, R15, R51 ;  /* 0x000000330f33723e */ /* 0x000fe200000000ff */
[----:B------:R-:W-:Y:S01]  /*8210*/  FFMA.FTZ R50, R49, R46, -R50 ;  /* 0x0000002e31327223 */ /* 0x000fe20000010832 */
[----:B------:R-:W-:-:S02]  /*8220*/  HADD2.F32 R49, -RZ, R195.H1_H1 ;  /* 0x300000c3ff317230 */ /* 0x000fc40000004100 */
[----:B------:R-:W-:Y:S01]  /*8230*/  FFMA.FTZ R80, R39, R46, R80 ;  /* 0x0000002e27507223 */ /* 0x000fe20000010050 */
[-C--:B------:R-:W-:Y:S01]  /*8240*/  FMUL.FTZ R39, R36, R45.reuse ;  /* 0x0000002d24277220 */ /* 0x080fe20000410000 */
[C---:B------:R-:W-:Y:S01]  /*8250*/  FMUL.FTZ R45, R12.reuse, R45 ;  /* 0x0000002d0c2d7220 */ /* 0x040fe20000410000 */
[----:B------:R-:W-:Y:S02]  /*8260*/  IMAD.MOV.U32 R15, RZ, RZ, R47 ;  /* 0x000000ffff0f7224 */ /* 0x000fe400078e002f */
[-C--:B------:R-:W-:Y:S01]  /*8270*/  FFMA.FTZ R12, R12, R32.reuse, -R39 ;  /* 0x000000200c0c7223 */ /* 0x080fe20000010827 */
[----:B------:R-:W-:Y:S01]  /*8280*/  FFMA.FTZ R32, R36, R32, R45 ;  /* 0x0000002024207223 */ /* 0x000fe2000001002d */
[----:B------:R-:W-:Y:S02]  /*8290*/  HADD2.F32 R36, -RZ, R38.H0_H0 ;  /* 0x20000026ff247230 */ /* 0x000fe40000004100 */
[----:B------:R-:W-:Y:S01]  /*82a0*/  HADD2.F32 R45, -RZ, R14.H0_H0 ;  /* 0x2000000eff2d7230 */ /* 0x000fe20000004100 */
[----:B------:R-:W-:Y:S01]  /*82b0*/  F2FP.F16.F32.PACK_AB R12, R12, R50 ;  /* 0x000000320c0c723e */ /* 0x000fe200000000ff */
[----:B------:R-:W-:-:S02]  /*82c0*/  HADD2.F32 R39, -RZ, R195.H0_H0 ;  /* 0x200000c3ff277230 */ /* 0x000fc40000004100 */
[-C--:B------:R-:W-:Y:S01]  /*82d0*/  FMUL.FTZ R46, R36, R49.reuse ;  /* 0x00000031242e7220 */ /* 0x080fe20000410000 */
[----:B------:R-:W-:Y:S02]  /*82e0*/  HADD2.F32 R38, -RZ, R38.H1_H1 ;  /* 0x30000026ff267230 */ /* 0x000fe40000004100 */
[C---:B------:R-:W-:Y:S01]  /*82f0*/  FMUL.FTZ R49, R45.reuse, R49 ;  /* 0x000000312d317220 */ /* 0x040fe20000410000 */
[----:B------:R-:W-:Y:S02]  /*8300*/  HADD2.F32 R14, -RZ, R14.H1_H1 ;  /* 0x3000000eff0e7230 */ /* 0x000fe40000004100 */
[-C--:B------:R-:W-:Y:S01]  /*8310*/  FFMA.FTZ R46, R45, R39.reuse, -R46 ;  /* 0x000000272d2e7223 */ /* 0x080fe2000001082e */
[----:B------:R-:W-:Y:S01]  /*8320*/  F2FP.F16.F32.PACK_AB R32, R32, R80 ;  /* 0x000000502020723e */ /* 0x000fe200000000ff */
[----:B------:R-:W-:Y:S01]  /*8330*/  FFMA.FTZ R49, R36, R39, R49 ;  /* 0x0000002724317223 */ /* 0x000fe20000010031 */
[-C--:B------:R-:W-:Y:S01]  /*8340*/  FMUL.FTZ R36, R38, R35.reuse ;  /* 0x0000002326247220 */ /* 0x080fe20000410000 */
[----:B------:R-:W-:Y:S01]  /*8350*/  FMUL.FTZ R35, R14, R35 ;  /* 0x000000230e237220 */ /* 0x000fe20000410000 */
[----:B------:R-:W-:-:S02]  /*8360*/  IMAD.MOV.U32 R39, RZ, RZ, R51 ;  /* 0x000000ffff277224 */ /* 0x000fc400078e0033 */
[-C--:B------:R-:W-:Y:S01]  /*8370*/  FFMA.FTZ R36, R14, R34.reuse, -R36 ;  /* 0x000000220e247223 */ /* 0x080fe20000010824 */
[----:B------:R-:W-:-:S04]  /*8380*/  FFMA.FTZ R35, R38, R34, R35 ;  /* 0x0000002226237223 */ /* 0x000fc80000010023 */
[----:B------:R-:W-:Y:S01]  /*8390*/  F2FP.F16.F32.PACK_AB R46, R36, R46 ;  /* 0x0000002e242e723e */ /* 0x000fe200000000ff */
[----:B------:R-:W-:Y:S01]  /*83a0*/  IMAD.MOV.U32 R36, RZ, RZ, R32 ;  /* 0x000000ffff247224 */ /* 0x000fe200078e0020 */
[----:B------:R-:W-:-:S03]  /*83b0*/  F2FP.F16.F32.PACK_AB R35, R35, R49 ;  /* 0x000000312323723e */ /* 0x000fc600000000ff */
[----:B------:R-:W-:Y:S02]  /*83c0*/  IMAD.MOV.U32 R14, RZ, RZ, R46 ;  /* 0x000000ffff0e7224 */ /* 0x000fe400078e002e */
[----:B------:R-:W-:-:S07]  /*83d0*/  IMAD.MOV.U32 R38, RZ, RZ, R35 ;  /* 0x000000ffff267224 */ /* 0x000fce00078e0023 */
.L_x_1641:
[----:B------:R-:W-:Y:S05]  /*83e0*/  BSYNC B3 ;  /* 0x0000000000037941 */ /* 0x000fea0003800000 */
.L_x_1640:
[----:B------:R-:W-:-:S04]  /*83f0*/  LEA R32, P4, R5, R11, 0x1 ;  /* 0x0000000b05207211 */ /* 0x000fc800078808ff */
[----:B--2---:R-:W-:Y:S02]  /*8400*/  LEA.HI.X R33, R5, R115, R110, 0x1, P4 ;  /* 0x0000007305217211 */ /* 0x004fe400020f0c6e */
[----:B------:R-:W-:-:S03]  /*8410*/  ISETP.GE.AND P4, PT, R48, R127, PT ;  /* 0x0000007f3000720c */ /* 0x000fc60003f86270 */
[----:B----4-:R2:W-:Y:S10]  /*8420*/  ST.E.128 desc[UR60][R32.64], R12 ;  /* 0x0000000c20007985 */ /* 0x0105f4000c101d3c */
[----:B--2---:R-:W-:-:S05]  /*8430*/  @!P4 IMAD.WIDE R12, R48, 0x2, R114 ;  /* 0x00000002300cc825 */ /* 0x004fca00078e0272 */
[----:B---3--:R4:W-:Y:S02]  /*8440*/  @!P4 ST.E.128 desc[UR60][R12.64], R36 ;  /* 0x000000240c00c985 */ /* 0x0089e4000c101d3c */
.L_x_1639:
[----:B------:R-:W-:Y:S05]  /*8450*/  BSYNC B2 ;  /* 0x0000000000027941 */ /* 0x000fea0003800000 */
.L_x_1638:
[----:B------:R-:W-:-:S13]  /*8460*/  ISETP.NE.AND P4, PT, R21, RZ, PT ;  /* 0x000000ff1500720c */ /* 0x000fda0003f85270 */
[----:B------:R-:W-:Y:S05]  /*8470*/  @!P4 BRA `(.L_x_1633) ;  /* 0x0000000400ccc947 */ /* 0x000fea0003800000 */
[----:B---34-:R-:W-:Y:S01]  /*8480*/  SEL R12, R124, R131, !P1 ;  /* 0x000000837c0c7207 */ /* 0x018fe20004800000 */
        /* <DEDUP_REMOVED lines=103> */
[----:B------:R-:W-:Y:S01]  /*8b00*/  F2FP.F16.F32.PACK_AB R31, R31, R191 ;  /* 0x000000bf1f1f723e */ /* 0x000fe200000000ff */
[----:B------:R-:W-:Y:S02]  /*8b10*/  IMAD.MOV.U32 R32, RZ, RZ, R40 ;  /* 0x000000ffff207224 */ /* 0x000fe400078e0028 */
[----:B------:R-:W-:Y:S02]  /*8b20*/  IMAD.MOV.U32 R33, RZ, RZ, R37 ;  /* 0x000000ffff217224 */ /* 0x000fe400078e0025 */
[----:B------:R-:W-:-:S07]  /*8b30*/  IMAD.MOV.U32 R34, RZ, RZ, R31 ;  /* 0x000000ffff227224 */ /* 0x000fce00078e001f */
.L_x_1643:
[----:B------:R-:W-:Y:S05]  /*8b40*/  BSYNC B2 ;  /* 0x0000000000027941 */ /* 0x000fea0003800000 */
.L_x_1642:
[----:B------:R-:W-:-:S04]  /*8b50*/  LEA R28, P4, R6, R11, 0x1 ;  /* 0x0000000b061c7211 */ /* 0x000fc800078808ff */
[----:B--2---:R-:W-:Y:S02]  /*8b60*/  LEA.HI.X R29, R6, R115, R109, 0x1, P4 ;  /* 0x00000073061d7211 */ /* 0x004fe400020f0c6d */
[----:B------:R-:W-:-:S03]  /*8b70*/  ISETP.GE.AND P4, PT, R36, R127, PT ;  /* 0x0000007f2400720c */ /* 0x000fc60003f86270 */
[----:B----4-:R2:W-:Y:S10]  /*8b80*/  ST.E.128 desc[UR60][R28.64], R12 ;  /* 0x0000000c1c007985 */ /* 0x0105f4000c101d3c */
[----:B------:R-:W-:-:S05]  /*8b90*/  @!P4 IMAD.WIDE R114, R36, 0x2, R114 ;  /* 0x000000022472c825 */ /* 0x000fca00078e0272 */
[----:B---3--:R2:W-:Y:S02]  /*8ba0*/  @!P4 ST.E.128 desc[UR60][R114.64], R32 ;  /* 0x000000207200c985 */ /* 0x0085e4000c101d3c */
.L_x_1633:
[----:B------:R-:W-:Y:S05]  /*8bb0*/  BSYNC B1 ;  /* 0x0000000000017941 */ /* 0x000fea0003800000 */
.L_x_1632:
[----:B------:R-:W-:-:S03]  /*8bc0*/  UMOV UR4, 0xffffffff ;  /* 0xffffffff00047882 */ /* 0x000fc60000000000 */
[----:B------:R-:W-:Y:S05]  /*8bd0*/  BRA.DIV UR4, `(.L_x_1644) ;  /* 0x0000021a04987947 */ /* 0x000fea000b800000 */
[----:B-1----:R-:W1:Y:S04]  /*8be0*/  SHFL.IDX PT, R116, R116, 0x1, 0x1c1f ;  /* 0x003c1f0074747f89 */ /* 0x002e6800000e0000 */
[----:B------:R-:W0:Y:S02]  /*8bf0*/  SHFL.IDX PT, R117, R117, 0x1, 0x1c1f ;  /* 0x003c1f0075757f89 */ /* 0x000e2400000e0000 */
.L_x_2013:
        /* <DEDUP_REMOVED lines=10> */
[----:B------:R-:W-:Y:S02]  /*8ca0*/  LEA R34, P5, R4, R117, 0x1 ;  /* 0x0000007504227211 */ /* 0x000fe400078a08ff */
[----:B------:R-:W-:Y:S02]  /*8cb0*/  LEA.HI R12, R12, R11, RZ, 0x4 ;  /* 0x0000000b0c0c7211 */ /* 0x000fe400078f20ff */
[----:B------:R-:W-:-:S02]  /*8cc0*/  LEA.HI.X R35, R4, R116, R111, 0x1, P5 ;  /* 0x0000007404237211 */ /* 0x000fc400028f0c6f */
[----:B------:R-:W-:Y:S02]  /*8cd0*/  LEA.HI.SX32 R36, R12, R119, 0x1c ;  /* 0x000000770c247211 */ /* 0x000fe400078fe2ff */
[----:B------:R-:W-:Y:S02]  /*8ce0*/  ISETP.GE.AND P5, PT, R18, R123, PT ;  /* 0x0000007b1200720c */ /* 0x000fe40003fa6270 */
[----:B------:R-:W-:-:S04]  /*8cf0*/  SHF.R.S32.HI R12, RZ, 0x1f, R36 ;  /* 0x0000001fff0c7819 */ /* 0x000fc80000011424 */
[----:B------:R-:W-:Y:S01]  /*8d00*/  LEA.HI R12, R12, R36, RZ, 0x3 ;  /* 0x000000240c0c7211 */ /* 0x000fe200078f18ff */
[----:B------:R-:W-:-:S03]  /*8d10*/  IMAD.SHL.U32 R36, R36, 0x8, RZ ;  /* 0x0000000824247824 */ /* 0x000fc600078e00ff */
[----:B------:R-:W-:Y:S02]  /*8d20*/  SHF.R.S32.HI R12, RZ, 0x3, R12 ;  /* 0x00000003ff0c7819 */ /* 0x000fe4000001140c */
[----:B------:R-:W-:Y:S02]  /*8d30*/  LOP3.LUT R11, R181, 0x38, R36, 0xf8, !PT ;  /* 0x00000038b50b7812 */ /* 0x000fe400078ef824 */
[----:B------:R-:W-:Y:S01]  /*8d40*/  ISETP.GE.AND P4, PT, R36, R127, PT ;  /* 0x0000007f2400720c */ /* 0x000fe20003f86270 */
[----:B------:R-:W-:Y:S01]  /*8d50*/  IMAD R12, R12, 0x1800, R201 ;  /* 0x000018000c0c7824 */ /* 0x000fe200078e02c9 */
[----:B------:R-:W-:-:S05]  /*8d60*/  LOP3.LUT R11, R11, R13, RZ, 0x3c, !PT ;  /* 0x0000000d0b0b7212 */ /* 0x000fca00078e3cff */
[----:B------:R-:W-:Y:S02]  /*8d70*/  IMAD.IADD R11, R12, 0x1, R11 ;  /* 0x000000010c0b7824 */ /* 0x000fe400078e020b */
[C---:B------:R-:W-:Y:S02]  /*8d80*/  IMAD R12, R17.reuse, 0x4800, R137 ;  /* 0x00004800110c7824 */ /* 0x040fe400078e0289 */
[----:B------:R-:W-:Y:S02]  /*8d90*/  IMAD R28, R17, 0x4800, R11 ;  /* 0x00004800111c7824 */ /* 0x000fe400078e020b */
[--C-:B------:R-:W-:Y:S02]  /*8da0*/  IMAD R12, R12, 0x2, R2.reuse ;  /* 0x000000020c0c7824 */ /* 0x100fe400078e0202 */
[----:B------:R-:W-:Y:S02]  /*8db0*/  IMAD R28, R28, 0x2, R2 ;  /* 0x000000021c1c7824 */ /* 0x000fe400078e0202 */
[----:B------:R-:W-:-:S02]  /*8dc0*/  @!P4 IMAD.WIDE R36, R36, 0x2, R32 ;  /* 0x000000022424c825 */ /* 0x000fc400078e0220 */
        /* <DEDUP_REMOVED lines=32> */
[----:B------:R-:W-:Y:S02]  /*8fd0*/  IMAD.MOV.U32 R13, RZ, RZ, R15 ;  /* 0x000000ffff0d7224 */ /* 0x000fe400078e000f */
[----:B------:R-:W-:Y:S01]  /*8fe0*/  HADD2.F32 R15, -RZ, R31.H0_H0 ;  /* 0x2000001fff0f7230 */ /* 0x000fe20000004100 */
[----:B------:R-:W-:Y:S01]  /*8ff0*/  F2FP.F16.F32.PACK_AB R29, R29, R39 ;  /* 0x000000271d1d723e */ /* 0x000fe200000000ff */
[----:B------:R-:W-:Y:S01]  /*9000*/  HADD2.F32 R42, -RZ, R156.H1_H1 ;  /* 0x3000009cff2a7230 */ /* 0x000fe20000004100 */
[----:B------:R-:W-:Y:S01]  /*9010*/  F2FP.F16.F32.PACK_AB R11, R11, R38 ;  /* 0x000000260b0b723e */ /* 0x000fe200000000ff */
[--C-:B------:R-:W-:Y:S02]  /*9020*/  HADD2.F32 R40, -RZ, R13.reuse.H0_H0 ;  /* 0x2000000dff287230 */ /* 0x100fe40000004100 */
[----:B------:R-:W-:Y:S01]  /*9030*/  FMUL.FTZ R43, R15, R41 ;  /* 0x000000290f2b7220 */ /* 0x000fe20000410000 */
[----:B------:R-:W-:-:S02]  /*9040*/  HADD2.F32 R13, -RZ, R13.H1_H1 ;  /* 0x3000000dff0d7230 */ /* 0x000fc40000004100 */
[----:B------:R-:W-:Y:S02]  /*9050*/  HADD2.F32 R158, -RZ, R158.H0_H0 ;  /* 0x2000009eff9e7230 */ /* 0x000fe40000004100 */
        /* <DEDUP_REMOVED lines=31> */
[----:B------:R-:W-:Y:S01]  /*9250*/  HADD2.F32 R30, -RZ, R30.H1_H1 ;  /* 0x3000001eff1e7230 */ /* 0x000fe20000004100 */
[----:B------:R-:W-:Y:S01]  /*9260*/  F2FP.F16.F32.PACK_AB R13, R13, R40 ;  /* 0x000000280d0d723e */ /* 0x000fe200000000ff */
[-C--:B------:R-:W-:Y:S01]  /*9270*/  FMUL.FTZ R28, R12, R158.reuse ;  /* 0x0000009e0c1c7220 */ /* 0x080fe20000410000 */
[----:B------:R-:W-:Y:S01]  /*9280*/  FMUL.FTZ R158, R15, R158 ;  /* 0x0000009e0f9e7220 */ /* 0x000fe20000410000 */
[----:B------:R-:W-:-:S02]  /*9290*/  F2FP.F16.F32.PACK_AB R72, R72, R159 ;  /* 0x0000009f4848723e */ /* 0x000fc400000000ff */
[-C--:B------:R-:W-:Y:S01]  /*92a0*/  FFMA.FTZ R28, R15, R156.reuse, -R28 ;  /* 0x0000009c0f1c7223 */ /* 0x080fe2000001081c */
        /* <DEDUP_REMOVED lines=9> */
[----:B------:R-:W-:Y:S01]  /*9340*/  MOV R12, R13 ;  /* 0x0000000d000c7202 */ /* 0x000fe20000000f00 */
[----:B------:R-:W-:Y:S02]  /*9350*/  IMAD.MOV.U32 R13, RZ, RZ, R29 ;  /* 0x000000ffff0d7224 */ /* 0x000fe400078e001d */
[----:B------:R-:W-:Y:S02]  /*9360*/  IMAD.MOV.U32 R29, RZ, RZ, R11 ;  /* 0x000000ffff1d7224 */ /* 0x000fe400078e000b */
[----:B------:R-:W-:-:S07]  /*9370*/  IMAD.MOV.U32 R30, RZ, RZ, R74 ;  /* 0x000000ffff1e7224 */ /* 0x000fce00078e004a */
.L_x_1648:
[----:B------:R-:W-:Y:S05]  /*9380*/  BSYNC B2 ;  /* 0x0000000000027941 */ /* 0x000fea0003800000 */
.L_x_1647:
[----:B0-----:R0:W-:Y:S04]  /*9390*/  ST.E.128 desc[UR60][R34.64], R12 ;  /* 0x0000000c22007985 */ /* 0x0011e8000c101d3c */
[----:B-1----:R0:W-:Y:S02]  /*93a0*/  @!P4 ST.E.128 desc[UR60][R36.64], R28 ;  /* 0x0000001c2400c985 */ /* 0x0021e4000c101d3c */
.L_x_1646:
[----:B------:R-:W-:Y:S05]  /*93b0*/  BSYNC B1 ;  /* 0x0000000000017941 */ /* 0x000fea0003800000 */
.L_x_1645:
[----:B------:R-:W-:Y:S01]  /*93c0*/  ISETP.NE.AND P4, PT, R20, RZ, PT ;  /* 0x000000ff1400720c */ /* 0x000fe20003f85270 */
[----:B------:R-:W-:-:S12]  /*93d0*/  BSSY B1, `(.L_x_1649) ;  /* 0x0000073000017945 */ /* 0x000fd80003800000 */
[----:B------:R-:W-:Y:S05]  /*93e0*/  @!P4 BRA `(.L_x_1650) ;  /* 0x0000000400c4c947 */ /* 0x000fea0003800000 */
[----:B---3--:R-:W-:Y:S01]  /*93f0*/  SEL R11, R124, R131, !P2 ;  /* 0x000000837c0b7207 */ /* 0x008fe20005000000 */
[----:B------:R-:W-:Y:S01]  /*9400*/  BSSY B2, `(.L_x_1651) ;  /* 0x000006d000027945 */ /* 0x000fe20003800000 */
[----:B0---4-:R-:W-:Y:S02]  /*9410*/  SHF.R.U32.HI R13, RZ, 0x3, R181 ;  /* 0x00000003ff0d7819 */ /* 0x011fe400000116b5 */
[----:B------:R-:W-:Y:S02]  /*9420*/  SHF.R.S32.HI R12, RZ, 0x1f, R11 ;  /* 0x0000001fff0c7819 */ /* 0x000fe4000001140b */
[C---:B------:R-:W-:Y:S02]  /*9430*/  LEA R34, P5, R5.reuse, R117, 0x1 ;  /* 0x0000007505227211 */ /* 0x040fe400078a08ff */
[----:B------:R-:W-:Y:S02]  /*9440*/  LEA.HI R11, R12, R11, RZ, 0x4 ;  /* 0x0000000b0c0b7211 */ /* 0x000fe400078f20ff */
[----:B------:R-:W-:-:S02]  /*9450*/  LEA.HI.X R35, R5, R116, R110, 0x1, P5 ;  /* 0x0000007405237211 */ /* 0x000fc400028f0c6e */
[----:B------:R-:W-:Y:S02]  /*9460*/  LEA.HI.SX32 R11, R11, R118, 0x1c ;  /* 0x000000760b0b7211 */ /* 0x000fe400078fe2ff */
[----:B------:R-:W-:Y:S02]  /*9470*/  ISETP.GE.AND P5, PT, R167, R123, PT ;  /* 0x0000007ba700720c */ /* 0x000fe40003fa6270 */
        /* <DEDUP_REMOVED lines=12> */
[----:B------:R-:W-:Y:S02]  /*9540*/  IMAD R28, R13, 0x2, R2 ;  /* 0x000000020d1c7824 */ /* 0x000fe400078e0202 */
[----:B------:R-:W-:Y:S02]  /*9550*/  @!P4 IMAD.WIDE R36, R36, 0x2, R32 ;  /* 0x000000022424c825 */ /* 0x000fe400078e0220 */
[----:B------:R0:W1:Y:S04]  /*9560*/  LDS.128 R12, [R11+0x18400] ;  /* 0x018400000b0c7984 */ /* 0x0000680000000c00 */
[----:B------:R-:W2:Y:S01]  /*9570*/  LDS.128 R28, [R28+0x18400] ;  /* 0x018400001c1c7984 */ /* 0x000ea20000000c00 */
[----:B------:R-:W-:Y:S05]  /*9580*/  @P5 BRA `(.L_x_1652) ;  /* 0x0000000400505947 */ /* 0x000fea0003800000 */
[--C-:B------:R-:W-:Y:S01]  /*9590*/  SHF.R.U64 R38, R68, 0x10, R69.reuse ;  /* 0x0000001044267819 */ /* 0x100fe20000001245 */
[--C-:B--2---:R-:W-:Y:S01]  /*95a0*/  HADD2.F32 R43, -RZ, R29.reuse.H0_H0 ;  /* 0x2000001dff2b7230 */ /* 0x104fe20000004100 */
[----:B------:R-:W-:Y:S01]  /*95b0*/  SHF.R.U32.HI R68, RZ, 0x10, R69 ;  /* 0x00000010ff447819 */ /* 0x000fe20000011645 */
[----:B------:R-:W-:Y:S01]  /*95c0*/  HADD2.F32 R44, -RZ, R29.H1_H1 ;  /* 0x3000001dff2c7230 */ /* 0x000fe20000004100 */
[--C-:B0-----:R-:W-:Y:S01]  /*95d0*/  SHF.R.U64 R11, R56, 0x10, R57.reuse ;  /* 0x00000010380b7819 */ /* 0x101fe20000001239 */
[----:B------:R-:W-:Y:S01]  /*95e0*/  HADD2.F32 R42, -RZ, R155.H1_H1 ;  /* 0x3000009bff2a7230 */ /* 0x000fe20000004100 */
[----:B------:R-:W-:Y:S01]  /*95f0*/  SHF.R.U32.HI R56, RZ, 0x10, R57 ;  /* 0x00000010ff387819 */ /* 0x000fe20000011639 */
[--C-:B-1----:R-:W-:Y:S01]  /*9600*/  HADD2.F32 R29, -RZ, R13.reuse.H0_H0 ;  /* 0x2000000dff1d7230 */ /* 0x102fe20000004100 */
[----:B------:R-:W-:Y:S01]  /*9610*/  SHF.R.U64 R40, R70, 0x10, R71 ;  /* 0x0000001046287819 */ /* 0x000fe20000001247 */
[----:B------:R-:W-:Y:S02]  /*9620*/  HADD2.F32 R68, -RZ, R68.H0_H0 ;  /* 0x20000044ff447230 */ /* 0x000fe40000004100 */
[----:B------:R-:W-:Y:S01]  /*9630*/  FMUL.FTZ R45, R43, R42 ;  /* 0x0000002a2b2d7220 */ /* 0x000fe20000410000 */
[----:B------:R-:W-:-:S02]  /*9640*/  HADD2.F32 R13, -RZ, R13.H1_H1 ;  /* 0x3000000dff0d7230 */ /* 0x000fc40000004100 */
[----:B------:R-:W-:Y:S01]  /*9650*/  FMUL.FTZ R46, R29, R42 ;  /* 0x0000002a1d2e7220 */ /* 0x000fe20000410000 */
[----:B------:R-:W-:Y:S02]  /*9660*/  HADD2.F32 R56, -RZ, R56.H0_H0 ;  /* 0x20000038ff387230 */ /* 0x000fe40000004100 */
[-C--:B------:R-:W-:Y:S01]  /*9670*/  FMUL.FTZ R42, R44, R68.reuse ;  /* 0x000000442c2a7220 */ /* 0x080fe20000410000 */
[----:B------:R-:W-:Y:S01]  /*9680*/  SHF.R.U32.HI R70, RZ, 0x10, R71 ;  /* 0x00000010ff467819 */ /* 0x000fe20000011647 */
[C---:B------:R-:W-:Y:S01]  /*9690*/  FMUL.FTZ R68, R13.reuse, R68 ;  /* 0x000000440d447220 */ /* 0x040fe20000410000 */
[----:B------:R-:W-:Y:S02]  /*96a0*/  HADD2.F32 R41, -RZ, R147.H1_H1 ;  /* 0x30000093ff297230 */ /* 0x000fe40000004100 */
[-C--:B------:R-:W-:Y:S01]  /*96b0*/  FFMA.FTZ R42, R13, R56.reuse, -R42 ;  /* 0x000000380d2a7223 */ /* 0x080fe2000001082a */
[--C-:B------:R-:W-:Y:S01]  /*96c0*/  SHF.R.U64 R39, R58, 0x10, R59.reuse ;  /* 0x000000103a277819 */ /* 0x100fe2000000123b */
[----:B------:R-:W-:Y:S01]  /*96d0*/  FFMA.FTZ R13, R44, R56, R68 ;  /* 0x000000382c0d7223 */ /* 0x000fe20000010044 */
[----:B------:R-:W-:Y:S01]  /*96e0*/  SHF.R.U32.HI R58, RZ, 0x10, R59 ;  /* 0x00000010ff3a7819 */ /* 0x000fe2000001163b */
[----:B------:R-:W-:-:S02]  /*96f0*/  HADD2.F32 R44, -RZ, R31.H0_H0 ;  /* 0x2000001fff2c7230 */ /* 0x000fc40000004100 */
[-C--:B------:R-:W-:Y:S01]  /*9700*/  FFMA.FTZ R45, R29, R41.reuse, -R45 ;  /* 0x000000291d2d7223 */ /* 0x080fe2000001082d */
[----:B------:R-:W-:Y:S02]  /*9710*/  HADD2.F32 R31, -RZ, R31.H1_H1 ;  /* 0x3000001fff1f7230 */ /* 0x000fe40000004100 */
[----:B------:R-:W-:Y:S01]  /*9720*/  FFMA.FTZ R46, R43, R41, R46 ;  /* 0x000000292b2e7223 */ /* 0x000fe2000001002e */
[----:B------:R-:W-:Y:S02]  /*9730*/  HADD2.F32 R70, -RZ, R70.H0_H0 ;  /* 0x20000046ff467230 */ /* 0x000fe40000004100 */
[----:B------:R-:W-:Y:S01]  /*9740*/  HADD2.F32 R41, -RZ, R148.H1_H1 ;  /* 0x30000094ff297230 */ /* 0x000fe20000004100 */
[----:B------:R-:W-:Y:S01]  /*9750*/  F2FP.F16.F32.PACK_AB R42, R42, R45 ;  /* 0x0000002d2a2a723e */ /* 0x000fe200000000ff */
[--C-:B------:R-:W-:Y:S02]  /*9760*/  HADD2.F32 R48, -RZ, R15.reuse.H0_H0 ;  /* 0x2000000fff307230 */ /* 0x100fe40000004100 */
[----:B------:R-:W-:Y:S01]  /*9770*/  FMUL.FTZ R50, R31, R70 ;  /* 0x000000461f327220 */ /* 0x000fe20000410000 */
[----:B------:R-:W-:-:S02]  /*9780*/  HADD2.F32 R15, -RZ, R15.H1_H1 ;  /* 0x3000000fff0f7230 */ /* 0x000fc40000004100 */
[-C--:B------:R-:W-:Y:S01]  /*9790*/  FMUL.FTZ R43, R44, R41.reuse ;  /* 0x000000292c2b7220 */ /* 0x080fe20000410000 */
[----:B------:R-:W-:Y:S02]  /*97a0*/  HADD2.F32 R58, -RZ, R58.H0_H0 ;  /* 0x2000003aff3a7230 */ /* 0x000fe40000004100 */
[----:B------:R-:W-:Y:S01]  /*97b0*/  FMUL.FTZ R41, R48, R41 ;  /* 0x0000002930297220 */ /* 0x000fe20000410000 */
[----:B------:R-:W-:Y:S02]  /*97c0*/  HADD2.F32 R29, -RZ, R146.H1_H1 ;  /* 0x30000092ff1d7230 */ /* 0x000fe40000004100 */
[C---:B------:R-:W-:Y:S01]  /*97d0*/  FMUL.FTZ R70, R15.reuse, R70 ;  /* 0x000000460f467220 */ /* 0x040fe20000410000 */
[----:B------:R-:W-:Y:S02]  /*97e0*/  HADD2.F32 R56, -RZ, R38.H0_H0 ;  /* 0x20000026ff387230 */ /* 0x000fe40000004100 */
[----:B------:R-:W-:Y:S01]  /*97f0*/  FFMA.FTZ R50, R15, R58, -R50 ;  /* 0x0000003a0f327223 */ /* 0x000fe20000010832 */
[----:B------:R-:W-:-:S02]  /*9800*/  HADD2.F32 R15, -RZ, R28.H1_H1 ;  /* 0x3000001cff0f7230 */ /* 0x000fc40000004100 */
[-C--:B------:R-:W-:Y:S01]  /*9810*/  FFMA.FTZ R43, R48, R29.reuse, -R43 ;  /* 0x0000001d302b7223 */ /* 0x080fe2000001082b */
[----:B------:R-:W-:Y:S02]  /*9820*/  HADD2.F32 R155, -RZ, R155.H0_H0 ;  /* 0x2000009bff9b7230 */ /* 0x000fe40000004100 */
[----:B------:R-:W-:Y:S01]  /*9830*/  FFMA.FTZ R41, R44, R29, R41 ;  /* 0x0000001d2c297223 */ /* 0x000fe20000010029 */
[----:B------:R-:W-:Y:S02]  /*9840*/  HADD2.F32 R38, -RZ, R28.H0_H0 ;  /* 0x2000001cff267230 */ /* 0x000fe40000004100 */
[----:B------:R-:W-:Y:S01]  /*9850*/  FMUL.FTZ R28, R15, R56 ;  /* 0x000000380f1c7220 */ /* 0x000fe20000410000 */
[--C-:B------:R-:W-:Y:S02]  /*9860*/  HADD2.F32 R48, -RZ, R12.reuse.H0_H0 ;  /* 0x2000000cff307230 */ /* 0x100fe40000004100 */
[----:B------:R-:W-:Y:S01]  /*9870*/  FFMA.FTZ R70, R31, R58, R70 ;  /* 0x0000003a1f467223 */ /* 0x000fe20000010046 */
[----:B------:R-:W-:Y:S01]  /*9880*/  HADD2.F32 R29, -RZ, R12.H1_H1 ;  /* 0x3000000cff1d7230 */ /* 0x000fe20000004100 */
[----:B------:R-:W-:Y:S01]  /*9890*/  F2FP.F16.F32.PACK_AB R43, R50, R43 ;  /* 0x0000002b322b723e */ /* 0x000fe200000000ff */
[----:B------:R-:W-:-:S02]  /*98a0*/  HADD2.F32 R44, -RZ, R11.H0_H0 ;  /* 0x2000000bff2c7230 */ /* 0x000fc40000004100 */
[-C--:B------:R-:W-:Y:S01]  /*98b0*/  FMUL.FTZ R11, R38, R155.reuse ;  /* 0x0000009b260b7220 */ /* 0x080fe20000410000 */
[----:B------:R-:W-:Y:S02]  /*98c0*/  HADD2.F32 R147, -RZ, R147.H0_H0 ;  /* 0x20000093ff937230 */ /* 0x000fe40000004100 */
[----:B------:R-:W-:Y:S01]  /*98d0*/  FMUL.FTZ R155, R48, R155 ;  /* 0x0000009b309b7220 */ /* 0x000fe20000410000 */
[C---:B------:R-:W-:Y:S01]  /*98e0*/  FMUL.FTZ R56, R29.reuse, R56 ;  /* 0x000000381d387220 */ /* 0x040fe20000410000 */
[----:B------:R-:W-:Y:S01]  /*98f0*/  FFMA.FTZ R28, R29, R44, -R28 ;  /* 0x0000002c1d1c7223 */ /* 0x000fe2000001081c */
[----:B------:R-:W-:Y:S02]  /*9900*/  HADD2.F32 R29, -RZ, R30.H0_H0 ;  /* 0x2000001eff1d7230 */ /* 0x000fe40000004100 */
[-C--:B------:R-:W-:Y:S01]  /*9910*/  FFMA.FTZ R12, R38, R147.reuse, R155 ;  /* 0x00000093260c7223 */ /* 0x080fe2000001009b */
[----:B------:R-:W-:Y:S02]  /*9920*/  HADD2.F32 R148, -RZ, R148.H0_H0 ;  /* 0x20000094ff947230 */ /* 0x000fe40000004100 */
[----:B------:R-:W-:Y:S01]  /*9930*/  FFMA.FTZ R11, R48, R147, -R11 ;  /* 0x00000093300b7223 */ /* 0x000fe2000001080b */
[----:B------:R-:W-:-:S02]  /*9940*/  HADD2.F32 R47, -RZ, R40.H0_H0 ;  /* 0x20000028ff2f7230 */ /* 0x000fc40000004100 */
[----:B------:R-:W-:Y:S01]  /*9950*/  FFMA.FTZ R15, R15, R44, R56 ;  /* 0x0000002c0f0f7223 */ /* 0x000fe20000010038 */
[----:B------:R-:W-:Y:S01]  /*9960*/  HADD2.F32 R30, -RZ, R30.H1_H1 ;  /* 0x3000001eff1e7230 */ /* 0x000fe20000004100 */
[----:B------:R-:W-:Y:S01]  /*9970*/  F2FP.F16.F32.PACK_AB R46, R13, R46 ;  /* 0x0000002e0d2e723e */ /* 0x000fe200000000ff */
[--C-:B------:R-:W-:Y:S01]  /*9980*/  HADD2.F32 R31, -RZ, R14.reuse.H0_H0 ;  /* 0x2000000eff1f7230 */ /* 0x100fe20000004100 */
[----:B------:R-:W-:Y:S01]  /*9990*/  F2FP.F16.F32.PACK_AB R11, R28, R11 ;  /* 0x0000000b1c0b723e */ /* 0x000fe200000000ff */
[----:B------:R-:W-:Y:S02]  /*99a0*/  HADD2.F32 R38, -RZ, R14.H1_H1 ;  /* 0x3000000eff267230 */ /* 0x000fe40000004100 */
[----:B------:R-:W-:Y:S01]  /*99b0*/  FMUL.FTZ R14, R29, R148 ;  /* 0x000000941d0e7220 */ /* 0x000fe20000410000 */
[----:B------:R-:W-:Y:S02]  /*99c0*/  HADD2.F32 R146, -RZ, R146.H0_H0 ;  /* 0x20000092ff927230 */ /* 0x000fe40000004100 */
[----:B------:R-:W-:Y:S01]  /*99d0*/  FMUL.FTZ R49, R30, R47 ;  /* 0x0000002f1e317220 */ /* 0x000fe20000410000 */
[----:B------:R-:W-:-:S02]  /*99e0*/  HADD2.F32 R39, -RZ, R39.H0_H0 ;  /* 0x20000027ff277230 */ /* 0x000fc40000004100 */
[C---:B------:R-:W-:Y:S01]  /*99f0*/  FMUL.FTZ R148, R31.reuse, R148 ;  /* 0x000000941f947220 */ /* 0x040fe20000410000 */
[----:B------:R-:W-:Y:S01]  /*9a00*/  FMUL.FTZ R47, R38, R47 ;  /* 0x0000002f262f7220 */ /* 0x000fe20000410000 */
[----:B------:R-:W-:Y:S01]  /*9a10*/  FFMA.FTZ R14, R31, R146, -R14 ;  /* 0x000000921f0e7223 */ /* 0x000fe2000001080e */
[----:B------:R-:W-:Y:S01]  /*9a20*/  F2FP.F16.F32.PACK_AB R28, R15, R12 ;  /* 0x0000000c0f1c723e */ /* 0x000fe200000000ff */
[----:B------:R-:W-:Y:S01]  /*9a30*/  FFMA.FTZ R29, R29, R146, R148 ;  /* 0x000000921d1d7223 */ /* 0x000fe20000010094 */
[-C--:B------:R-:W-:Y:S01]  /*9a40*/  FFMA.FTZ R30, R30, R39.reuse, R47 ;  /* 0x000000271e1e7223 */ /* 0x080fe2000001002f */
[----:B------:R-:W-:Y:S01]  /*9a50*/  FFMA.FTZ R49, R38, R39, -R49 ;  /* 0x0000002726317223 */ /* 0x000fe20000010831 */
[----:B------:R-:W-:Y:S01]  /*9a60*/  F2FP.F16.F32.PACK_AB R31, R70, R41 ;  /* 0x00000029461f723e */ /* 0x000fe200000000ff */
[----:B------:R-:W-:Y:S02]  /*9a70*/  IMAD.MOV.U32 R12, RZ, RZ, R11 ;  /* 0x000000ffff0c7224 */ /* 0x000fe400078e000b */
[----:B------:R-:W-:Y:S01]  /*9a80*/  F2FP.F16.F32.PACK_AB R30, R30, R29 ;  /* 0x0000001d1e1e723e */ /* 0x000fe200000000ff */
[----:B------:R-:W-:Y:S01]  /*9a90*/  IMAD.MOV.U32 R13, RZ, RZ, R42 ;  /* 0x000000ffff0d7224 */ /* 0x000fe200078e002a */
[----:B------:R-:W-:Y:S01]  /*9aa0*/  F2FP.F16.F32.PACK_AB R14, R49, R14 ;  /* 0x0000000e310e723e */ /* 0x000fe200000000ff */
[----:B------:R-:W-:-:S02]  /*9ab0*/  IMAD.MOV.U32 R29, RZ, RZ, R46 ;  /* 0x000000ffff1d7224 */ /* 0x000fc400078e002e */
[----:B------:R-:W-:-:S07]  /*9ac0*/  IMAD.MOV.U32 R15, RZ, RZ, R43 ;  /* 0x000000ffff0f7224 */ /* 0x000fce00078e002b */
.L_x_1652:
[----:B------:R-:W-:Y:S05]  /*9ad0*/  BSYNC B2 ;  /* 0x0000000000027941 */ /* 0x000fea0003800000 */
.L_x_1651:
[----:B-1----:R1:W-:Y:S04]  /*9ae0*/  ST.E.128 desc[UR60][R34.64], R12 ;  /* 0x0000000c22007985 */ /* 0x0023e8000c101d3c */
[----:B--2---:R1:W-:Y:S02]  /*9af0*/  @!P4 ST.E.128 desc[UR60][R36.64], R28 ;  /* 0x0000001c2400c985 */ /* 0x0043e4000c101d3c */
.L_x_1650:
[----:B------:R-:W-:Y:S05]  /*9b00*/  BSYNC B1 ;  /* 0x0000000000017941 */ /* 0x000fea0003800000 */
.L_x_1649:
[----:B------:R-:W-:-:S13]  /*9b10*/  ISETP.NE.AND P4, PT, R21, RZ, PT ;  /* 0x000000ff1500720c */ /* 0x000fda0003f85270 */
[----:B------:R-:W-:Y:S05]  /*9b20*/  @!P4 BRA `(.L_x_1601) ;  /* 0x0000000c00a4c947 */ /* 0x000fea0003800000 */
[----:B------:R-:W-:Y:S01]  /*9b30*/  SEL R131, R124, R131, !P1 ;  /* 0x000000837c837207 */ /* 0x000fe20004800000 */
[----:B------:R-:W-:Y:S01]  /*9b40*/  BSSY B1, `(.L_x_1653) ;  /* 0x000006c000017945 */ /* 0x000fe20003800000 */
[----:B01-34-:R-:W-:Y:S02]  /*9b50*/  SHF.R.U32.HI R13, RZ, 0x3, R181 ;  /* 0x00000003ff0d7819 */ /* 0x01bfe400000116b5 */
[----:B------:R-:W-:Y:S02]  /*9b60*/  SHF.R.S32.HI R12, RZ, 0x1f, R131 ;  /* 0x0000001fff0c7819 */ /* 0x000fe40000011483 */
[----:B------:R-:W-:Y:S02]  /*9b70*/  ISETP.GE.AND P5, PT, R168, R123, PT ;  /* 0x0000007ba800720c */ /* 0x000fe40003fa6270 */
[----:B------:R-:W-:Y:S02]  /*9b80*/  LEA.HI R12, R12, R131, RZ, 0x4 ;  /* 0x000000830c0c7211 */ /* 0x000fe400078f20ff */
[----:B------:R-:W-:-:S02]  /*9b90*/  LEA R34, P4, R6, R117, 0x1 ;  /* 0x0000007506227211 */ /* 0x000fc400078808ff */
[----:B------:R-:W-:Y:S02]  /*9ba0*/  LEA.HI.SX32 R12, R12, R113, 0x1c ;  /* 0x000000710c0c7211 */ /* 0x000fe400078fe2ff */
[----:B------:R-:W-:Y:S02]  /*9bb0*/  LEA.HI.X R35, R6, R116, R109, 0x1, P4 ;  /* 0x0000007406237211 */ /* 0x000fe400020f0c6d */
[----:B------:R-:W-:Y:S01]  /*9bc0*/  SHF.R.S32.HI R11, RZ, 0x1f, R12 ;  /* 0x0000001fff0b7819 */ /* 0x000fe2000001140c */
[----:B------:R-:W-:-:S03]  /*9bd0*/  IMAD.SHL.U32 R36, R12, 0x8, RZ ;  /* 0x000000080c247824 */ /* 0x000fc600078e00ff */
[----:B------:R-:W-:-:S04]  /*9be0*/  LEA.HI R11, R11, R12, RZ, 0x3 ;  /* 0x0000000c0b0b7211 */ /* 0x000fc800078f18ff */
        /* <DEDUP_REMOVED lines=8> */
[----:B------:R-:W-:-:S04]  /*9c70*/  IMAD R28, R13, 0x2, R2 ;  /* 0x000000020d1c7824 */ /* 0x000fc800078e0202 */
[----:B------:R0:W1:Y:S04]  /*9c80*/  LDS.128 R12, [R11+0x18400] ;  /* 0x018400000b0c7984 */ /* 0x0000680000000c00 */
[----:B------:R-:W2:Y:S01]  /*9c90*/  LDS.128 R28, [R28+0x18400] ;  /* 0x018400001c1c7984 */ /* 0x000ea20000000c00 */
[----:B------:R-:W-:Y:S05]  /*9ca0*/  @P5 BRA `(.L_x_1654) ;  /* 0x0000000400545947 */ /* 0x000fea0003800000 */
[----:B------:R-:W-:Y:S01]  /*9cb0*/  SHF.R.U32.HI R45, RZ, 0x10, R65 ;  /* 0x00000010ff2d7819 */ /* 0x000fe20000011641 */
[----:B--2---:R-:W-:Y:S01]  /*9cc0*/  IMAD.MOV.U32 R40, RZ, RZ, R29 ;  /* 0x000000ffff287224 */ /* 0x004fe200078e001d */
[----:B------:R-:W-:Y:S01]  /*9cd0*/  SHF.R.U32.HI R43, RZ, 0x10, R53 ;  /* 0x00000010ff2b7819 */ /* 0x000fe20000011635 */
[----:B------:R-:W-:Y:S01]  /*9ce0*/  IMAD.MOV.U32 R41, RZ, RZ, R31 ;  /* 0x000000ffff297224 */ /* 0x000fe200078e001f */
[--C-:B------:R-:W-:Y:S01]  /*9cf0*/  SHF.R.U64 R39, R66, 0x10, R67.reuse ;  /* 0x0000001042277819 */ /* 0x100fe20000001243 */
[----:B------:R-:W-:Y:S01]  /*9d00*/  HADD2.F32 R45, -RZ, R45.H0_H0 ;  /* 0x2000002dff2d7230 */ /* 0x000fe20000004100 */
[----:B------:R-:W-:Y:S01]  /*9d10*/  SHF.R.U32.HI R66, RZ, 0x10, R67 ;  /* 0x00000010ff427819 */ /* 0x000fe20000011643 */
[--C-:B------:R-:W-:Y:S01]  /*9d20*/  HADD2.F32 R31, -RZ, R40.reuse.H0_H0 ;  /* 0x20000028ff1f7230 */ /* 0x100fe20000004100 */
[--C-:B------:R-:W-:Y:S01]  /*9d30*/  SHF.R.U64 R37, R54, 0x10, R55.reuse ;  /* 0x0000001036257819 */ /* 0x100fe20000001237 */
[----:B------:R-:W-:Y:S01]  /*9d40*/  HADD2.F32 R42, -RZ, R40.H1_H1 ;  /* 0x30000028ff2a7230 */ /* 0x000fe20000004100 */
[----:B------:R-:W-:Y:S01]  /*9d50*/  SHF.R.U32.HI R54, RZ, 0x10, R55 ;  /* 0x00000010ff367819 */ /* 0x000fe20000011637 */
[----:B-1----:R-:W-:Y:S01]  /*9d60*/  IMAD.MOV.U32 R29, RZ, RZ, R15 ;  /* 0x000000ffff1d7224 */ /* 0x002fe200078e000f */
[----:B------:R-:W-:Y:S01]  /*9d70*/  SHF.R.U64 R38, R64, 0x10, R65 ;  /* 0x0000001040267819 */ /* 0x000fe20000001241 */
[----:B------:R-:W-:-:S02]  /*9d80*/  HADD2.F32 R46, -RZ, R145.H1_H1 ;  /* 0x30000091ff2e7230 */ /* 0x000fc40000004100 */
[-C--:B------:R-:W-:Y:S01]  /*9d90*/  FMUL.FTZ R47, R42, R45.reuse ;  /* 0x0000002d2a2f7220 */ /* 0x080fe20000410000 */
[--C-:B------:R-:W-:Y:S01]  /*9da0*/  HADD2.F32 R40, -RZ, R13.reuse.H1_H1 ;  /* 0x3000000dff287230 */ /* 0x100fe20000004100 */
[----:B0-----:R-:W-:Y:S01]  /*9db0*/  SHF.R.U64 R11, R52, 0x10, R53 ;  /* 0x00000010340b7819 */ /* 0x001fe20000001235 */
[----:B------:R-:W-:Y:S02]  /*9dc0*/  HADD2.F32 R15, -RZ, R13.H0_H0 ;  /* 0x2000000dff0f7230 */ /* 0x000fe40000004100 */
[-C--:B------:R-:W-:Y:S01]  /*9dd0*/  FMUL.FTZ R48, R31, R46.reuse ;  /* 0x0000002e1f307220 */ /* 0x080fe20000410000 */
[----:B------:R-:W-:Y:S02]  /*9de0*/  HADD2.F32 R44, -RZ, R143.H1_H1 ;  /* 0x3000008fff2c7230 */ /* 0x000fe40000004100 */
[----:B------:R-:W-:Y:S01]  /*9df0*/  FMUL.FTZ R45, R40, R45 ;  /* 0x0000002d282d7220 */ /* 0x000fe20000410000 */
[----:B------:R-:W-:Y:S02]  /*9e00*/  HADD2.F32 R43, -RZ, R43.H0_H0 ;  /* 0x2000002bff2b7230 */ /* 0x000fe40000004100 */
[----:B------:R-:W-:Y:S01]  /*9e10*/  FMUL.FTZ R46, R15, R46 ;  /* 0x0000002e0f2e7220 */ /* 0x000fe20000410000 */
[----:B------:R-:W-:-:S02]  /*9e20*/  HADD2.F32 R66, -RZ, R66.H0_H0 ;  /* 0x20000042ff427230 */ /* 0x000fc40000004100 */
[-C--:B------:R-:W-:Y:S01]  /*9e30*/  FFMA.FTZ R13, R15, R44.reuse, -R48 ;  /* 0x0000002c0f0d7223 */ /* 0x080fe20000010830 */
[----:B------:R-:W-:Y:S02]  /*9e40*/  HADD2.F32 R48, -RZ, R144.H1_H1 ;  /* 0x30000090ff307230 */ /* 0x000fe40000004100 */
[-C--:B------:R-:W-:Y:S01]  /*9e50*/  FFMA.FTZ R40, R40, R43.reuse, -R47 ;  /* 0x0000002b28287223 */ /* 0x080fe2000001082f */
[----:B------:R-:W-:Y:S01]  /*9e60*/  FFMA.FTZ R42, R42, R43, R45 ;  /* 0x0000002b2a2a7223 */ /* 0x000fe2000001002d */
[----:B------:R-:W-:Y:S01]  /*9e70*/  FFMA.FTZ R15, R31, R44, R46 ;  /* 0x0000002c1f0f7223 */ /* 0x000fe2000001002e */
[--C-:B------:R-:W-:Y:S02]  /*9e80*/  HADD2.F32 R43, -RZ, R41.reuse.H0_H0 ;  /* 0x20000029ff2b7230 */ /* 0x100fe40000004100 */
[----:B------:R-:W-:Y:S01]  /*9e90*/  HADD2.F32 R41, -RZ, R41.H1_H1 ;  /* 0x30000029ff297230 */ /* 0x000fe20000004100 */
[----:B------:R-:W-:Y:S01]  /*9ea0*/  F2FP.F16.F32.PACK_AB R13, R40, R13 ;  /* 0x0000000d280d723e */ /* 0x000fe200000000ff */
[----:B------:R-:W-:-:S02]  /*9eb0*/  HADD2.F32 R31, -RZ, R29.H0_H0 ;  /* 0x2000001dff1f7230 */ /* 0x000fc40000004100 */
[----:B------:R-:W-:Y:S01]  /*9ec0*/  FMUL.FTZ R50, R43, R48 ;  /* 0x000000302b327220 */ /* 0x000fe20000410000 */
[----:B------:R-:W-:Y:S02]  /*9ed0*/  HADD2.F32 R44, -RZ, R29.H1_H1 ;  /* 0x3000001dff2c7230 */ /* 0x000fe40000004100 */
[----:B------:R-:W-:Y:S01]  /*9ee0*/  FMUL.FTZ R45, R41, R66 ;  /* 0x00000042292d7220 */ /* 0x000fe20000410000 */
[----:B------:R-:W-:Y:S02]  /*9ef0*/  HADD2.F32 R46, -RZ, R142.H1_H1 ;  /* 0x3000008eff2e7230 */ /* 0x000fe40000004100 */
[----:B------:R-:W-:Y:S01]  /*9f00*/  FMUL.FTZ R48, R31, R48 ;  /* 0x000000301f307220 */ /* 0x000fe20000410000 */
[----:B------:R-:W-:Y:S02]  /*9f10*/  HADD2.F32 R54, -RZ, R54.H0_H0 ;  /* 0x20000036ff367230 */ /* 0x000fe40000004100 */
[----:B------:R-:W-:Y:S01]  /*9f20*/  FMUL.FTZ R66, R44, R66 ;  /* 0x000000422c427220 */ /* 0x000fe20000410000 */
[----:B------:R-:W-:-:S02]  /*9f30*/  HADD2.F32 R145, -RZ, R145.H0_H0 ;  /* 0x20000091ff917230 */ /* 0x000fc40000004100 */
[-C--:B------:R-:W-:Y:S01]  /*9f40*/  FFMA.FTZ R29, R31, R46.reuse, -R50 ;  /* 0x0000002e1f1d7223 */ /* 0x080fe20000010832 */
[----:B------:R-:W-:Y:S01]  /*9f50*/  FFMA.FTZ R31, R43, R46, R48 ;  /* 0x0000002e2b1f7223 */ /* 0x000fe20000010030 */
[-C--:B------:R-:W-:Y:S01]  /*9f60*/  FFMA.FTZ R46, R41, R54.reuse, R66 ;  /* 0x00000036292e7223 */ /* 0x080fe20000010042 */
[----:B------:R-:W-:Y:S02]  /*9f70*/  HADD2.F32 R43, -RZ, R38.H0_H0 ;  /* 0x20000026ff2b7230 */ /* 0x000fe40000004100 */
[----:B------:R-:W-:Y:S01]  /*9f80*/  FFMA.FTZ R44, R44, R54, -R45 ;  /* 0x000000362c2c7223 */ /* 0x000fe2000001082d */
[----:B------:R-:W-:Y:S02]  /*9f90*/  HADD2.F32 R41, -RZ, R28.H0_H0 ;  /* 0x2000001cff297230 */ /* 0x000fe40000004100 */
[----:B------:R-:W-:Y:S01]  /*9fa0*/  HADD2.F32 R38, -RZ, R12.H0_H0 ;  /* 0x2000000cff267230 */ /* 0x000fe20000004100 */
[----:B------:R-:W-:Y:S01]  /*9fb0*/  F2FP.F16.F32.PACK_AB R31, R46, R31 ;  /* 0x0000001f2e1f723e */ /* 0x000fe200000000ff */
[----:B------:R-:W-:-:S02]  /*9fc0*/  HADD2.F32 R28, -RZ, R28.H1_H1 ;  /* 0x3000001cff1c7230 */ /* 0x000fc40000004100 */
[-C--:B------:R-:W-:Y:S01]  /*9fd0*/  FMUL.FTZ R45, R41, R145.reuse ;  /* 0x00000091292d7220 */ /* 0x080fe20000410000 */
[----:B------:R-:W-:Y:S02]  /*9fe0*/  HADD2.F32 R12, -RZ, R12.H1_H1 ;  /* 0x3000000cff0c7230 */ /* 0x000fe40000004100 */
[----:B------:R-:W-:Y:S01]  /*9ff0*/  FMUL.FTZ R48, R38, R145 ;  /* 0x0000009126307220 */ /* 0x000fe20000410000 */
[----:B------:R-:W-:Y:S02]  /*a000*/  HADD2.F32 R143, -RZ, R143.H0_H0 ;  /* 0x2000008fff8f7230 */ /* 0x000fe40000004100 */
[-C--:B------:R-:W-:Y:S01]  /*a010*/  FMUL.FTZ R47, R28, R43.reuse ;  /* 0x0000002b1c2f7220 */ /* 0x080fe20000410000 */
[----:B------:R-:W-:Y:S02]  /*a020*/  HADD2.F32 R11, -RZ, R11.H0_H0 ;  /* 0x2000000bff0b7230 */ /* 0x000fe40000004100 */
[----:B------:R-:W-:Y:S01]  /*a030*/  FMUL.FTZ R43, R12, R43 ;  /* 0x0000002b0c2b7220 */ /* 0x000fe20000410000 */
[----:B------:R-:W-:-:S02]  /*a040*/  HADD2.F32 R144, -RZ, R144.H0_H0 ;  /* 0x20000090ff907230 */ /* 0x000fc40000004100 */
[----:B------:R-:W-:Y:S01]  /*a050*/  FFMA.FTZ R45, R38, R143, -R45 ;  /* 0x0000008f262d7223 */ /* 0x000fe2000001082d */
[----:B------:R-:W-:Y:S02]  /*a060*/  HADD2.F32 R39, -RZ, R39.H0_H0 ;  /* 0x20000027ff277230 */ /* 0x000fe40000004100 */
[-C--:B------:R-:W-:Y:S01]  /*a070*/  FFMA.FTZ R38, R12, R11.reuse, -R47 ;  /* 0x0000000b0c267223 */ /* 0x080fe2000001082f */
[----:B------:R-:W-:Y:S01]  /*a080*/  FFMA.FTZ R43, R28, R11, R43 ;  /* 0x0000000b1c2b7223 */ /* 0x000fe2000001002b */
[----:B------:R-:W-:Y:S02]  /*a090*/  HADD2.F32 R12, -RZ, R30.H0_H0 ;  /* 0x2000001eff0c7230 */ /* 0x000fe40000004100 */
[----:B------:R-:W-:Y:S01]  /*a0a0*/  FFMA.FTZ R48, R41, R143, R48 ;  /* 0x0000008f29307223 */ /* 0x000fe20000010030 */
        /* <DEDUP_REMOVED lines=10> */
[----:B------:R-:W-:Y:S01]  /*a150*/  F2FP.F16.F32.PACK_AB R48, R43, R48 ;  /* 0x000000302b30723e */ /* 0x000fe200000000ff */
[-C--:B------:R-:W-:Y:S01]  /*a160*/  FFMA.FTZ R28, R11, R142.reuse, -R28 ;  /* 0x0000008e0b1c7223 */ /* 0x080fe2000001081c */
[----:B------:R-:W-:Y:S01]  /*a170*/  FFMA.FTZ R41, R12, R142, R41 ;  /* 0x0000008e0c297223 */ /* 0x000fe20000010029 */
[-C--:B------:R-:W-:Y:S01]  /*a180*/  FFMA.FTZ R47, R14, R37.reuse, -R47 ;  /* 0x000000250e2f7223 */ /* 0x080fe2000001082f */
[----:B------:R-:W-:Y:S01]  /*a190*/  FFMA.FTZ R30, R30, R37, R39 ;  /* 0x000000251e1e7223 */ /* 0x000fe20000010027 */
[----:B------:R-:W-:Y:S01]  /*a1a0*/  F2FP.F16.F32.PACK_AB R29, R42, R15 ;  /* 0x0000000f2a1d723e */ /* 0x000fe200000000ff */
[----:B------:R-:W-:Y:S01]  /*a1b0*/  IMAD.MOV.U32 R15, RZ, RZ, R44 ;  /* 0x000000ffff0f7224 */ /* 0x000fe200078e002c */
[----:B------:R-:W-:-:S02]  /*a1c0*/  F2FP.F16.F32.PACK_AB R12, R38, R45 ;  /* 0x0000002d260c723e */ /* 0x000fc400000000ff */
[----:B------:R-:W-:Y:S01]  /*a1d0*/  F2FP.F16.F32.PACK_AB R14, R47, R28 ;  /* 0x0000001c2f0e723e */ /* 0x000fe200000000ff */
[----:B------:R-:W-:Y:S01]  /*a1e0*/  IMAD.MOV.U32 R28, RZ, RZ, R48 ;  /* 0x000000ffff1c7224 */ /* 0x000fe200078e0030 */
[----:B------:R-:W-:-:S07]  /*a1f0*/  F2FP.F16.F32.PACK_AB R30, R30, R41 ;  /* 0x000000291e1e723e */ /* 0x000fce00000000ff */
.L_x_1654:
[----:B------:R-:W-:Y:S05]  /*a200*/  BSYNC B1 ;  /* 0x0000000000017941 */ /* 0x000fea0003800000 */
.L_x_1653:
[----:B-1----:R1:W-:Y:S01]  /*a210*/  ST.E.128 desc[UR60][R34.64], R12 ;  /* 0x0000000c22007985 */ /* 0x0023e2000c101d3c */
[----:B------:R-:W-:-:S13]  /*a220*/  ISETP.GE.AND P4, PT, R36, R127, PT ;  /* 0x0000007f2400720c */ /* 0x000fda0003f86270 */
[----:B------:R-:W-:Y:S05]  /*a230*/  @P4 BRA `(.L_x_1601) ;  /* 0x0000000400e04947 */ /* 0x000fea0003800000 */
[----:B------:R-:W-:-:S05]  /*a240*/  IMAD.WIDE R32, R36, 0x2, R32 ;  /* 0x0000000224207825 */ /* 0x000fca00078e0220 */
[----:B--2---:R2:W-:Y:S01]  /*a250*/  ST.E.128 desc[UR60][R32.64], R28 ;  /* 0x0000001c20007985 */ /* 0x0045e2000c101d3c */
[----:B------:R-:W-:Y:S05]  /*a260*/  BRA `(.L_x_1601) ;  /* 0x0000000400d47947 */ /* 0x000fea0003800000 */
.L_x_1566:
[----:B------:R-:W2:Y:S02]  /*a270*/  LDL R11, [R1+0x30] ;  /* 0x00003000010b7983 */ /* 0x000ea40000100800 */
[----:B--2---:R-:W-:-:S13]  /*a280*/  R2UR UR4, R11 ;  /* 0x000000000b0472ca */ /* 0x004fda00000e0000 */
[----:B------:R-:W-:-:S06]  /*a290*/  UISETP.NE.AND UP0, UPT, UR4, 0x3, UPT ;  /* 0x000000030400788c */ /* 0x000fcc000bf05270 */
[----:B------:R-:W-:-:S13]  /*a2a0*/  PLOP3.LUT P0, PT, PT, PT, UP0, 0x80, 0x0 ;  /* 0x000000000000781c */ /* 0x000fda0003f0f008 */
[----:B------:R-:W-:Y:S05]  /*a2b0*/  @!P0 BRA `(.L_x_1655) ;  /* 0x0000000000048947 */ /* 0x000fea0003800000 */
[----:B------:R-:W-:Y:S01]  /*a2c0*/  BPT.TRAP 0x1 ;  /* 0x000000040000795c */ /* 0x000fe20000300000 */
.L_x_1655:
[----:B------:R-:W-:Y:S01]  /*a2d0*/  IMAD R86, R17, 0x8, R2 ;  /* 0x0000000811567824 */ /* 0x000fe200078e0202 */
[----:B------:R-:W-:Y:S01]  /*a2e0*/  SHF.L.U32 R87, R175, 0x1f, RZ ;  /* 0x0000001faf577819 */ /* 0x000fe200000006ff */
[----:B------:R-:W-:Y:S01]  /*a2f0*/  BSSY B1, `(.L_x_1656) ;  /* 0x0000004000017945 */ /* 0x000fe20003800000 */
[----:B------:R-:W-:Y:S02]  /*a300*/  SHF.R.S32.HI R79, RZ, 0x1f, R78 ;  /* 0x0000001fff4f7819 */ /* 0x000fe4000001144e */
[----:B------:R-:W0:Y:S02]  /*a310*/  SYNCS.PHASECHK.TRANS64.TRYWAIT P4, [R86+URZ+0x2a890], R87 ;  /* 0x02a89057560075a7 */ /* 0x000e24000808017f */
[----:B0-----:R-:W-:Y:S05]  /*a320*/  @!P4 BRA `(.L_x_1657) ;  /* 0x000002040010c947 */ /* 0x001fea0003800000 */
.L_x_2014:
[----:B------:R-:W-:Y:S05]  /*a330*/  BSYNC B1 ;  /* 0x0000000000017941 */ /* 0x000fea0003800000 */
.L_x_1656:
[----:B------:R-:W-:Y:S01]  /*a340*/  ULDC.64 UR4, c[0x0][0x300] ;  /* 0x0000c00000047ab9 */ /* 0x000fe20000000a00 */
[----:B-----5:R-:W-:Y:S01]  /*a350*/  SHF.R.S32.HI R84, RZ, 0x1f, R77 ;  /* 0x0000001fff547819 */ /* 0x020fe2000001144d */
[----:B------:R-:W-:Y:S01]  /*a360*/  IMAD R11, R79, UR4, RZ ;  /* 0x000000044f0b7c24 */ /* 0x000fe2000f8e02ff */
[----:B------:R-:W-:Y:S01]  /*a370*/  ULDC.64 UR6, c[0x0][0x2e8] ;  /* 0x0000ba0000067ab9 */ /* 0x000fe20000000a00 */
[----:B------:R-:W-:-:S04]  /*a380*/  IMAD.WIDE.U32 R12, R78, UR4, RZ ;  /* 0x000000044e0c7c25 */ /* 0x000fc8000f8e00ff */
[----:B------:R-:W-:Y:S01]  /*a390*/  IMAD R11, R78, UR5, R11 ;  /* 0x000000054e0b7c24 */ /* 0x000fe2000f8e020b */
[----:B------:R-:W-:Y:S01]  /*a3a0*/  ULDC.64 UR4, c[0x0][0x310] ;  /* 0x0000c40000047ab9 */ /* 0x000fe20000000a00 */
[----:B------:R-:W-:Y:S02]  /*a3b0*/  IMAD R85, R24, -0x60, R25 ;  /* 0xffffffa018557824 */ /* 0x000fe400078e0219 */
[----:B------:R-:W-:Y:S01]  /*a3c0*/  IMAD R14, R84, UR4, RZ ;  /* 0x00000004540e7c24 */ /* 0x000fe2000f8e02ff */
[----:B------:R-:W-:Y:S02]  /*a3d0*/  IADD3 R13, R13, R11, RZ ;  /* 0x0000000b0d0d7210 */ /* 0x000fe40007ffe0ff */
[----:B------:R-:W-:Y:S01]  /*a3e0*/  VIMNMX R85, R85, 0x60, PT ;  /* 0x0000006055557848 */ /* 0x000fe20003fe0100 */
[C---:B------:R-:W-:Y:S02]  /*a3f0*/  IMAD R11, R77.reuse, UR5, R14 ;  /* 0x000000054d0b7c24 */ /* 0x040fe4000f8e020e */
[----:B------:R-:W-:Y:S01]  /*a400*/  IMAD.WIDE.U32 R12, R77, UR4, R12 ;  /* 0x000000044d0c7c25 */ /* 0x000fe2000f8e000c */
[----:B------:R-:W-:-:S03]  /*a410*/  ULDC.64 UR4, c[0x0][0x308] ;  /* 0x0000c20000047ab9 */ /* 0x000fc60000000a00 */
[----:B------:R-:W-:Y:S02]  /*a420*/  IMAD.IADD R13, R13, 0x1, R11 ;  /* 0x000000010d0d7824 */ /* 0x000fe400078e020b */
[----:B------:R-:W-:Y:S02]  /*a430*/  IMAD.IADD R36, R85, 0x1, -R174 ;  /* 0x0000000155247824 */ /* 0x000fe400078e0aae */
        /* <DEDUP_REMOVED lines=9> */
.L_x_2018:
[----:B------:R-:W-:Y:S04]  /*a4d0*/  BSSY B1, `(.L_x_1659) ;  /* 0x0000025000017945 */ /* 0x000fe80003800000 */
[----:B------:R-:W-:Y:S05]  /*a4e0*/  @!P4 BRA `(.L_x_1660) ;  /* 0x00000000008cc947 */ /* 0x000fea0003800000 */
[----:B------:R-:W-:Y:S02]  /*a4f0*/  ULDC UR4, c[0x0][0x2f4] ;  /* 0x0000bd0000047ab9 */ /* 0x000fe40000000800 */
[----:B------:R-:W-:-:S13]  /*a500*/  ISETP.GE.AND P4, PT, R18, UR4, PT ;  /* 0x0000000412007c0c */ /* 0x000fda000bf86270 */
[----:B------:R-:W4:Y:S01]  /*a510*/  @!P4 LDS.128 R12, [R29] ;  /* 0x000000001d0cc984 */ /* 0x000f220000000c00 */
[----:B---3--:R-:W-:-:S04]  /*a520*/  @!P4 LEA R30, P5, R18, R34, 0x1 ;  /* 0x00000022121ec211 */ /* 0x008fc800078a08ff */
[----:B--2---:R-:W-:Y:S02]  /*a530*/  @!P4 LEA.HI.X R31, R18, R35, R19, 0x1, P5 ;  /* 0x00000023121fc211 */ /* 0x004fe400028f0c13 */
[----:B------:R-:W-:-:S13]  /*a540*/  ISETP.GE.AND P5, PT, R167, UR4, PT ;  /* 0x00000004a7007c0c */ /* 0x000fda000bfa6270 */
[----:B------:R-:W-:Y:S01]  /*a550*/  @!P5 IMAD.SHL.U32 R11, R170, 0x8, RZ ;  /* 0x00000008aa0bd824 */ /* 0x000fe200078e00ff */
[----:B----4-:R2:W-:Y:S01]  /*a560*/  @!P4 ST.E.128 desc[UR60][R30.64], R12 ;  /* 0x0000000c1e00c985 */ /* 0x0105e2000c101d3c */
[----:B------:R-:W-:-:S03]  /*a570*/  ISETP.GE.AND P4, PT, R168, UR4, PT ;  /* 0x00000004a8007c0c */ /* 0x000fc6000bf86270 */
[----:B------:R-:W3:Y:S01]  /*a580*/  @!P5 LDS.128 R12, [R28] ;  /* 0x000000001c0cd984 */ /* 0x000ee20000000c00 */
[----:B--2---:R-:W-:Y:S02]  /*a590*/  @!P5 IMAD.MOV.U32 R30, RZ, RZ, R34 ;  /* 0x000000ffff1ed224 */ /* 0x004fe400078e0022 */
[----:B------:R-:W-:Y:S02]  /*a5a0*/  @!P5 IMAD.MOV.U32 R31, RZ, RZ, R35 ;  /* 0x000000ffff1fd224 */ /* 0x000fe400078e0023 */
[----:B------:R-:W-:-:S05]  /*a5b0*/  @!P5 IMAD.WIDE R30, R11, 0x2, R30 ;  /* 0x000000020b1ed825 */ /* 0x000fca00078e021e */
[----:B------:R-:W-:Y:S01]  /*a5c0*/  @!P4 IMAD.SHL.U32 R11, R171, 0x8, RZ ;  /* 0x00000008ab0bc824 */ /* 0x000fe200078e00ff */
[----:B---3--:R2:W-:Y:S01]  /*a5d0*/  @!P5 ST.E.128 desc[UR60][R30.64], R12 ;  /* 0x0000000c1e00d985 */ /* 0x0085e2000c101d3c */
[----:B------:R-:W-:-:S03]  /*a5e0*/  ISETP.GE.AND P5, PT, R22, UR4, PT ;  /* 0x0000000416007c0c */ /* 0x000fc6000bfa6270 */
[----:B------:R-:W3:Y:S01]  /*a5f0*/  @!P4 LDS.128 R12, [R29+0x3000] ;  /* 0x003000001d0cc984 */ /* 0x000ee20000000c00 */
[----:B--2---:R-:W-:Y:S01]  /*a600*/  @!P4 MOV R31, R35 ;  /* 0x00000023001fc202 */ /* 0x004fe20000000f00 */
[----:B------:R-:W-:-:S04]  /*a610*/  @!P4 IMAD.MOV.U32 R30, RZ, RZ, R34 ;  /* 0x000000ffff1ec224 */ /* 0x000fc800078e0022 */
[----:B------:R-:W-:-:S05]  /*a620*/  @!P4 IMAD.WIDE R30, R11, 0x2, R30 ;  /* 0x000000020b1ec825 */ /* 0x000fca00078e021e */
[----:B---3--:R2:W-:Y:S04]  /*a630*/  @!P4 ST.E.128 desc[UR60][R30.64], R12 ;  /* 0x0000000c1e00c985 */ /* 0x0085e8000c101d3c */
[----:B------:R-:W3:Y:S01]  /*a640*/  @!P5 LDS.128 R12, [R28+0x3000] ;  /* 0x003000001c0cd984 */ /* 0x000ee20000000c00 */
[----:B--2---:R-:W-:-:S04]  /*a650*/  @!P5 LEA R30, P4, R22, R34, 0x1 ;  /* 0x00000022161ed211 */ /* 0x004fc800078808ff */
[----:B------:R-:W-:Y:S02]  /*a660*/  @!P5 LEA.HI.X R31, R22, R35, R173, 0x1, P4 ;  /* 0x00000023161fd211 */ /* 0x000fe400020f0cad */
[----:B------:R-:W-:-:S03]  /*a670*/  ISETP.GE.AND P4, PT, R160, UR4, PT ;  /* 0x00000004a0007c0c */ /* 0x000fc6000bf86270 */
[----:B---3--:R2:W-:Y:S10]  /*a680*/  @!P5 ST.E.128 desc[UR60][R30.64], R12 ;  /* 0x0000000c1e00d985 */ /* 0x0085f4000c101d3c */
[----:B------:R-:W3:Y:S01]  /*a690*/  @!P4 LDS.128 R12, [R29+0x6000] ;  /* 0x006000001d0cc984 */ /* 0x000ee20000000c00 */
[----:B--2---:R-:W-:-:S04]  /*a6a0*/  @!P4 LEA R30, P5, R160, R34, 0x1 ;  /* 0x00000022a01ec211 */ /* 0x004fc800078a08ff */
[----:B------:R-:W-:Y:S02]  /*a6b0*/  @!P4 LEA.HI.X R31, R160, R35, R184, 0x1, P5 ;  /* 0x00000023a01fc211 */ /* 0x000fe400028f0cb8 */
[----:B------:R-:W-:-:S03]  /*a6c0*/  ISETP.GE.AND P5, PT, R161, UR4, PT ;  /* 0x00000004a1007c0c */ /* 0x000fc6000bfa6270 */
[----:B---3--:R2:W-:Y:S10]  /*a6d0*/  @!P4 ST.E.128 desc[UR60][R30.64], R12 ;  /* 0x0000000c1e00c985 */ /* 0x0085f4000c101d3c */
[----:B------:R-:W3:Y:S01]  /*a6e0*/  @!P5 LDS.128 R12, [R28+0x6000] ;  /* 0x006000001c0cd984 */ /* 0x000ee20000000c00 */
[----:B--2---:R-:W-:-:S04]  /*a6f0*/  @!P5 LEA R30, P4, R161, R34, 0x1 ;  /* 0x00000022a11ed211 */ /* 0x004fc800078808ff */
[----:B------:R-:W-:-:S05]  /*a700*/  @!P5 LEA.HI.X R31, R161, R35, R183, 0x1, P4 ;  /* 0x00000023a11fd211 */ /* 0x000fca00020f0cb7 */
[----:B---3--:R4:W-:Y:S04]  /*a710*/  @!P5 ST.E.128 desc[UR60][R30.64], R12 ;  /* 0x0000000c1e00d985 */ /* 0x0089e8000c101d3c */
.L_x_1660:
[----:B------:R-:W-:Y:S05]  /*a720*/  BSYNC B1 ;  /* 0x0000000000017941 */ /* 0x000fea0003800000 */
.L_x_1659:
[----:B------:R-:W-:-:S03]  /*a730*/  UMOV UR4, 0xffffffff ;  /* 0xffffffff00047882 */ /* 0x000fc60000000000 */
[----:B------:R-:W-:Y:S05]  /*a740*/  BRA.DIV UR4, `(.L_x_1661) ;  /* 0x0000020204687947 */ /* 0x000fea000b800000 */
[----:B-1----:R-:W1:Y:S04]  /*a750*/  SHFL.IDX PT, R33, R33, 0x1, 0x1c1f ;  /* 0x003c1f0021217f89 */ /* 0x002e6800000e0000 */
[----:B------:R-:W0:Y:S02]  /*a760*/  SHFL.IDX PT, R32, R32, 0x1, 0x1c1f ;  /* 0x003c1f0020207f89 */ /* 0x000e2400000e0000 */
.L_x_2022:
[----:B------:R-:W-:-:S13]  /*a770*/  ISETP.GE.AND P4, PT, R36, 0x41, PT ;  /* 0x000000412400780c */ /* 0x000fda0003f86270 */
[----:B------:R-:W-:Y:S05]  /*a780*/  @!P4 BRA `(.L_x_1601) ;  /* 0x00000000008cc947 */ /* 0x000fea0003800000 */
[----:B------:R-:W-:Y:S02]  /*a790*/  ULDC UR4, c[0x0][0x2f4] ;  /* 0x0000bd0000047ab9 */ /* 0x000fe40000000800 */
[----:B------:R-:W-:-:S13]  /*a7a0*/  ISETP.GE.AND P4, PT, R18, UR4, PT ;  /* 0x0000000412007c0c */ /* 0x000fda000bf86270 */
[----:B----4-:R-:W4:Y:S01]  /*a7b0*/  @!P4 LDS.128 R12, [R29+0x2000] ;  /* 0x002000001d0cc984 */ /* 0x010f220000000c00 */
[----:B0-----:R-:W-:-:S04]  /*a7c0*/  @!P4 LEA R30, P5, R18, R32, 0x1 ;  /* 0x00000020121ec211 */ /* 0x001fc800078a08ff */
[----:B-1----:R-:W-:Y:S02]  /*a7d0*/  @!P4 LEA.HI.X R31, R18, R33, R19, 0x1, P5 ;  /* 0x00000021121fc211 */ /* 0x002fe400028f0c13 */
[----:B------:R-:W-:-:S13]  /*a7e0*/  ISETP.GE.AND P5, PT, R167, UR4, PT ;  /* 0x00000004a7007c0c */ /* 0x000fda000bfa6270 */
[----:B------:R-:W-:Y:S01]  /*a7f0*/  @!P5 IMAD.SHL.U32 R11, R170, 0x8, RZ ;  /* 0x00000008aa0bd824 */ /* 0x000fe200078e00ff */
[----:B----4-:R0:W-:Y:S01]  /*a800*/  @!P4 ST.E.128 desc[UR60][R30.64], R12 ;  /* 0x0000000c1e00c985 */ /* 0x0101e2000c101d3c */
[----:B------:R-:W-:-:S03]  /*a810*/  ISETP.GE.AND P4, PT, R168, UR4, PT ;  /* 0x00000004a8007c0c */ /* 0x000fc6000bf86270 */
[----:B------:R-:W1:Y:S01]  /*a820*/  @!P5 LDS.128 R12, [R28+0x2000] ;  /* 0x002000001c0cd984 */ /* 0x000e620000000c00 */
[----:B0-----:R-:W-:Y:S02]  /*a830*/  @!P5 IMAD.MOV.U32 R30, RZ, RZ, R32 ;  /* 0x000000ffff1ed224 */ /* 0x001fe400078e0020 */
[----:B------:R-:W-:Y:S02]  /*a840*/  @!P5 IMAD.MOV.U32 R31, RZ, RZ, R33 ;  /* 0x000000ffff1fd224 */ /* 0x000fe400078e0021 */
[----:B------:R-:W-:-:S05]  /*a850*/  @!P5 IMAD.WIDE R30, R11, 0x2, R30 ;  /* 0x000000020b1ed825 */ /* 0x000fca00078e021e */
[----:B------:R-:W-:Y:S01]  /*a860*/  @!P4 IMAD.SHL.U32 R11, R171, 0x8, RZ ;  /* 0x00000008ab0bc824 */ /* 0x000fe200078e00ff */
[----:B-1----:R0:W-:Y:S01]  /*a870*/  @!P5 ST.E.128 desc[UR60][R30.64], R12 ;  /* 0x0000000c1e00d985 */ /* 0x0021e2000c101d3c */
[----:B------:R-:W-:-:S03]  /*a880*/  ISETP.GE.AND P5, PT, R22, UR4, PT ;  /* 0x0000000416007c0c */ /* 0x000fc6000bfa6270 */
[----:B------:R-:W1:Y:S01]  /*a890*/  @!P4 LDS.128 R12, [R29+0x5000] ;  /* 0x005000001d0cc984 */ /* 0x000e620000000c00 */
[----:B0-----:R-:W-:Y:S02]  /*a8a0*/  @!P4 IMAD.MOV.U32 R30, RZ, RZ, R32 ;  /* 0x000000ffff1ec224 */ /* 0x001fe400078e0020 */
[----:B------:R-:W-:Y:S02]  /*a8b0*/  @!P4 IMAD.MOV.U32 R31, RZ, RZ, R33 ;  /* 0x000000ffff1fc224 */ /* 0x000fe400078e0021 */
[----:B------:R-:W-:-:S05]  /*a8c0*/  @!P4 IMAD.WIDE R30, R11, 0x2, R30 ;  /* 0x000000020b1ec825 */ /* 0x000fca00078e021e */
[----:B-1----:R0:W-:Y:S04]  /*a8d0*/  @!P4 ST.E.128 desc[UR60][R30.64], R12 ;  /* 0x0000000c1e00c985 */ /* 0x0021e8000c101d3c */
[----:B------:R-:W1:Y:S01]  /*a8e0*/  @!P5 LDS.128 R12, [R28+0x5000] ;  /* 0x005000001c0cd984 */ /* 0x000e620000000c00 */
[----:B0-----:R-:W-:-:S04]  /*a8f0*/  @!P5 LEA R30, P4, R22, R32, 0x1 ;  /* 0x00000020161ed211 */ /* 0x001fc800078808ff */
[----:B------:R-:W-:Y:S02]  /*a900*/  @!P5 LEA.HI.X R31, R22, R33, R173, 0x1, P4 ;  /* 0x00000021161fd211 */ /* 0x000fe400020f0cad */
[----:B------:R-:W-:-:S03]  /*a910*/  ISETP.GE.AND P4, PT, R160, UR4, PT ;  /* 0x00000004a0007c0c */ /* 0x000fc6000bf86270 */
[----:B-1----:R0:W-:Y:S10]  /*a920*/  @!P5 ST.E.128 desc[UR60][R30.64], R12 ;  /* 0x0000000c1e00d985 */ /* 0x0021f4000c101d3c */
[----:B------:R-:W1:Y:S01]  /*a930*/  @!P4 LDS.128 R12, [R29+0x8000] ;  /* 0x008000001d0cc984 */ /* 0x000e620000000c00 */
[----:B0-----:R-:W-:-:S04]  /*a940*/  @!P4 LEA R30, P5, R160, R32, 0x1 ;  /* 0x00000020a01ec211 */ /* 0x001fc800078a08ff */
[----:B------:R-:W-:Y:S02]  /*a950*/  @!P4 LEA.HI.X R31, R160, R33, R184, 0x1, P5 ;  /* 0x00000021a01fc211 */ /* 0x000fe400028f0cb8 */
[----:B------:R-:W-:-:S03]  /*a960*/  ISETP.GE.AND P5, PT, R161, UR4, PT ;  /* 0x00000004a1007c0c */ /* 0x000fc6000bfa6270 */
[----:B-1----:R-:W-:Y:S10]  /*a970*/  @!P4 ST.E.128 desc[UR60][R30.64], R12 ;  /* 0x0000000c1e00c985 */ /* 0x002ff4000c101d3c */
[----:B------:R0:W1:Y:S02]  /*a980*/  @!P5 LDS.128 R12, [R28+0x8000] ;  /* 0x008000001c0cd984 */ /* 0x0000640000000c00 */
[----:B0-----:R-:W-:-:S04]  /*a990*/  @!P5 LEA R28, P4, R161, R32, 0x1 ;  /* 0x00000020a11cd211 */ /* 0x001fc800078808ff */
[----:B------:R-:W-:-:S05]  /*a9a0*/  @!P5 LEA.HI.X R29, R161, R33, R183, 0x1, P4 ;  /* 0x00000021a11dd211 */ /* 0x000fca00020f0cb7 */
[----:B-1----:R0:W-:Y:S04]  /*a9b0*/  @!P5 ST.E.128 desc[UR60][R28.64], R12 ;  /* 0x0000000c1c00d985 */ /* 0x0021e8000c101d3c */
.L_x_1601:
[----:B------:R-:W-:Y:S05]  /*a9c0*/  BSYNC B0 ;  /* 0x0000000000007941 */ /* 0x000fea0003800000 */
.L_x_1565:
[----:B0--3--:R-:W0:Y:S01]  /*a9d0*/  S2R R11, SR_TID.X ;  /* 0x00000000000b7919 */ /* 0x009e220000002100 */
[----:B------:R-:W-:Y:S01]  /*a9e0*/  @!PT LDS RZ, [RZ] ;  /* 0x00000000fffff984 */ /* 0x000fe20000000800 */
[----:B------:R-:W-:Y:S01]  /*a9f0*/  @!PT LDS RZ, [RZ] ;  /* 0x00000000fffff984 */ /* 0x000fe20000000800 */
[----:B------:R-:W-:Y:S01]  /*aa00*/  @!PT LDS RZ, [RZ] ;  /* 0x00000000fffff984 */ /* 0x000fe20000000800 */
[----:B------:R-:W-:Y:S01]  /*aa10*/  @!PT LDS RZ, [RZ] ;  /* 0x00000000fffff984 */ /* 0x000fe20000000800 */
[----:B------:R3:W-:Y:S06]  /*aa20*/  MEMBAR.ALL.CTA ;  /* 0x0000000000007992 */ /* 0x0007ec0000008000 */
[----:B---3--:R-:W3:Y:S01]  /*aa30*/  FENCE.VIEW.ASYNC.S ;  /* 0x00000000000073c6 */ /* 0x008ee20000000000 */
[----:B------:R-:W-:Y:S05]  /*aa40*/  WARPSYNC.ALL ;  /* 0x0000000000007948 */ /* 0x000fea0003800000 */
[----:B------:R-:W-:Y:S01]  /*aa50*/  BSSY B0, `(.L_x_1662) ;  /* 0x0000009000007945 */ /* 0x000fe20003800000 */
[----:B0-----:R-:W-:Y:S01]  /*aa60*/  LOP3.LUT R11, R11, 0x7f, RZ, 0xc0, !PT ;  /* 0x0000007f0b0b7812 */ /* 0x001fe200078ec0ff */
[----:B---3--:R0:W-:Y:S03]  /*aa70*/  BAR.SYNC.DEFER_BLOCKING R194, 0x80 ;  /* 0x000200c20000751d */ /* 0x0081e60000010000 */
[----:B------:R-:W-:-:S13]  /*aa80*/  ISETP.NE.AND P4, PT, R11, RZ, PT ;  /* 0x000000ff0b00720c */ /* 0x000fda0003f85270 */
[----:B------:R-:W-:-:S05]  /*aa90*/  @!P4 VIADD R11, R86, 0x2a8a0 ;  /* 0x0002a8a0560bc836 */ /* 0x000fca0000000000 */
[----:B------:R-:W-:-:S04]  /*aaa0*/  @!P4 PRMT R11, RZ, 0x654, R11 ;  /* 0x00000654ff0bc816 */ /* 0x000fc8000000000b */
[----:B------:R0:W-:Y:S01]  /*aab0*/  @!P4 SYNCS.ARRIVE.TRANS64.RED.A1T0 RZ, [R11+URZ], RZ ;  /* 0x000000ff0bffc9a7 */ /* 0x0001e2000810043f */
[----:B------:R-:W-:Y:S05]  /*aac0*/  @!P0 BRA `(.L_x_1663) ;  /* 0x0000000000048947 */ /* 0x000fea0003800000 */
[----:B------:R-:W-:Y:S01]  /*aad0*/  BPT.TRAP 0x1 ;  /* 0x000000040000795c */ /* 0x000fe20000300000 */
.L_x_1663:
[----:B------:R-:W-:Y:S05]  /*aae0*/  BSYNC B0 ;  /* 0x0000000000007941 */ /* 0x000fea0003800000 */
.L_x_1662:
[----:B------:R-:W3:Y:S01]  /*aaf0*/  SYNCS.PHASECHK.TRANS64.TRYWAIT P0, [R86+URZ+0x2a8b0], R87 ;  /* 0x02a8b057560075a7 */ /* 0x000ee2000800017f */
[----:B------:R-:W-:Y:S04]  /*ab00*/  BSSY B0, `(.L_x_1664) ;  /* 0x0000002000007945 */ /* 0x000fe80003800000 */
[----:B---3--:R-:W-:Y:S05]  /*ab10*/  @!P0 BRA `(.L_x_1665) ;  /* 0x000001fc00c08947 */ /* 0x008fea0003800000 */
.L_x_2023:
[----:B------:R-:W-:Y:S05]  /*ab20*/  BSYNC B0 ;  /* 0x0000000000007941 */ /* 0x000fea0003800000 */
.L_x_1664:
[----:B------:R-:W-:Y:S01]  /*ab30*/  ULDC.64 UR4, c[0x0][0x328] ;  /* 0x0000ca0000047ab9 */ /* 0x000fe20000000a00 */
[----:B------:R-:W-:Y:S01]  /*ab40*/  IMAD.IADD R85, R85, 0x1, -R174 ;  /* 0x0000000155557824 */ /* 0x000fe200078e0aae */
[----:B------:R-:W-:Y:S01]  /*ab50*/  ULDC.64 UR6, c[0x0][0x318] ;  /* 0x0000c60000067ab9 */ /* 0x000fe20000000a00 */
[----:B------:R-:W-:Y:S01]  /*ab60*/  IMAD R79, R79, UR4, RZ ;  /* 0x000000044f4f7c24 */ /* 0x000fe2000f8e02ff */
[----:B------:R-:W-:Y:S01]  /*ab70*/  BSSY B0, `(.L_x_1666) ;  /* 0x000002a000007945 */ /* 0x000fe20003800000 */
[----:B-12-4-:R-:W-:Y:S01]  /*ab80*/  IMAD.WIDE.U32 R12, R78, UR4, RZ ;  /* 0x000000044e0c7c25 */ /* 0x016fe2000f8e00ff */
[----:B------:R-:W-:-:S03]  /*ab90*/  ISETP.GE.AND P0, PT, R85, 0x1, PT ;  /* 0x000000015500780c */ /* 0x000fc60003f06270 */
[----:B------:R-:W-:Y:S01]  /*aba0*/  IMAD R79, R78, UR5, R79 ;  /* 0x000000054e4f7c24 */ /* 0x000fe2000f8e024f */
[----:B------:R-:W-:Y:S02]  /*abb0*/  ULDC.64 UR4, c[0x0][0x338] ;  /* 0x0000ce0000047ab9 */ /* 0x000fe40000000a00 */
[----:B------:R-:W-:Y:S02]  /*abc0*/  IMAD R84, R84, UR4, RZ ;  /* 0x0000000454547c24 */ /* 0x000fe4000f8e02ff */
[----:B------:R-:W-:Y:S02]  /*abd0*/  IADD3 R13, R13, R79, RZ ;  /* 0x0000004f0d0d7210 */ /* 0x000fe40007ffe0ff */
[C---:B0-----:R-:W-:Y:S02]  /*abe0*/  IMAD R11, R77.reuse, UR5, R84 ;  /* 0x000000054d0b7c24 */ /* 0x041fe4000f8e0254 */
[----:B------:R-:W-:Y:S01]  /*abf0*/  IMAD.WIDE.U32 R12, R77, UR4, R12 ;  /* 0x000000044d0c7c25 */ /* 0x000fe2000f8e000c */
[----:B------:R-:W-:-:S03]  /*ac00*/  ULDC.64 UR4, c[0x0][0x330] ;  /* 0x0000cc0000047ab9 */ /* 0x000fc60000000a00 */
[----:B------:R-:W-:Y:S02]  /*ac10*/  IMAD.IADD R13, R13, 0x1, R11 ;  /* 0x000000010d0d7824 */ /* 0x000fe400078e020b */
[----:B------:R-:W-:Y:S02]  /*ac20*/  IMAD R11, R17, 0x3000, R0 ;  /* 0x00003000110b7824 */ /* 0x000fe400078e0200 */
[----:B------:R-:W-:-:S04]  /*ac30*/  IMAD.WIDE.U32 R12, R169, UR4, R12 ;  /* 0x00000004a90c7c25 */ /* 0x000fc8000f8e000c */
[----:B------:R-:W-:Y:S01]  /*ac40*/  IMAD R15, R169, UR5, R13 ;  /* 0x00000005a90f7c24 */ /* 0x000fe2000f8e020d */
[----:B------:R-:W-:Y:S01]  /*ac50*/  LEA R32, P5, R12, UR6, 0x1 ;  /* 0x000000060c207c11 */ /* 0x000fe2000f8a08ff */
[----:B------:R-:W-:Y:S02]  /*ac60*/  IMAD.IADD R13, R126, 0x1, R11 ;  /* 0x000000017e0d7824 */ /* 0x000fe400078e020b */
[--C-:B------:R-:W-:Y:S01]  /*ac70*/  IMAD R11, R11, 0x2, R120.reuse ;  /* 0x000000020b0b7824 */ /* 0x100fe200078e0278 */
[----:B------:R-:W-:Y:S01]  /*ac80*/  LEA.HI.X R33, R12, UR7, R15, 0x1, P5 ;  /* 0x000000070c217c11 */ /* 0x000fe2000a8f0c0f */
[----:B------:R0:W1:Y:S01]  /*ac90*/  SHFL.IDX PT, R28, R32, RZ, 0x1c1f ;  /* 0x001c1fff201c7589 */ /* 0x00006200000e0000 */
[----:B------:R-:W-:-:S03]  /*aca0*/  IMAD R34, R13, 0x2, R120 ;  /* 0x000000020d227824 */ /* 0x000fc600078e0278 */
[----:B------:R0:W2:Y:S01]  /*acb0*/  SHFL.IDX PT, R29, R33, RZ, 0x1c1f ;  /* 0x001c1fff211d7589 */ /* 0x0000a200000e0000 */
[----:B------:R-:W-:Y:S05]  /*acc0*/  @!P0 BRA `(.L_x_1667) ;  /* 0x0000000000508947 */ /* 0x000fea0003800000 */
[----:B------:R-:W-:-:S13]  /*acd0*/  ISETP.NE.AND P5, PT, R3, RZ, PT ;  /* 0x000000ff0300720c */ /* 0x000fda0003fa5270 */
[----:B------:R-:W4:Y:S01]  /*ace0*/  @P5 LDS.128 R12, [R11] ;  /* 0x000000000b0c5984 */ /* 0x000f220000000c00 */
[----:B-1----:R-:W-:-:S04]  /*acf0*/  @P5 LEA R30, P0, R18, R28, 0x1 ;  /* 0x0000001c121e5211 */ /* 0x002fc800078008ff */
[----:B--2---:R-:W-:Y:S02]  /*ad00*/  @P5 LEA.HI.X R31, R18, R29, R19, 0x1, P0 ;  /* 0x0000001d121f5211 */ /* 0x004fe400000f0c13 */
[----:B------:R-:W-:-:S13]  /*ad10*/  ISETP.NE.AND P0, PT, R8, RZ, PT ;  /* 0x000000ff0800720c */ /* 0x000fda0003f05270 */
[----:B------:R-:W-:Y:S01]  /*ad20*/  @P0 IMAD.SHL.U32 R35, R170, 0x8, RZ ;  /* 0x00000008aa230824 */ /* 0x000fe200078e00ff */
[----:B----4-:R1:W-:Y:S01]  /*ad30*/  @P5 ST.E.128 desc[UR60][R30.64], R12 ;  /* 0x0000000c1e005985 */ /* 0x0103e2000c101d3c */
[----:B------:R-:W-:-:S03]  /*ad40*/  ISETP.NE.AND P5, PT, R9, RZ, PT ;  /* 0x000000ff0900720c */ /* 0x000fc60003fa5270 */
[----:B------:R-:W2:Y:S01]  /*ad50*/  @P0 LDS.128 R12, [R34] ;  /* 0x00000000220c0984 */ /* 0x000ea20000000c00 */
[----:B-1----:R-:W-:-:S09]  /*ad60*/  @P0 IMAD.WIDE R30, R35, 0x2, R28 ;  /* 0x00000002231e0825 */ /* 0x002fd200078e021c */
[----:B------:R-:W-:Y:S01]  /*ad70*/  @P5 IMAD.SHL.U32 R35, R171, 0x8, RZ ;  /* 0x00000008ab235824 */ /* 0x000fe200078e00ff */
[----:B--2---:R1:W-:Y:S01]  /*ad80*/  @P0 ST.E.128 desc[UR60][R30.64], R12 ;  /* 0x0000000c1e000985 */ /* 0x0043e2000c101d3c */
[----:B------:R-:W-:-:S03]  /*ad90*/  ISETP.NE.AND P0, PT, R10, RZ, PT ;  /* 0x000000ff0a00720c */ /* 0x000fc60003f05270 */
[----:B------:R-:W2:Y:S01]  /*ada0*/  @P5 LDS.128 R12, [R11+0x3000] ;  /* 0x003000000b0c5984 */ /* 0x000ea20000000c00 */
[----:B-1----:R-:W-:-:S05]  /*adb0*/  @P5 IMAD.WIDE R30, R35, 0x2, R28 ;  /* 0x00000002231e5825 */ /* 0x002fca00078e021c */
[----:B--2---:R-:W-:Y:S04]  /*adc0*/  @P5 ST.E.128 desc[UR60][R30.64], R12 ;  /* 0x0000000c1e005985 */ /* 0x004fe8000c101d3c */
[C---:B------:R-:W-:Y:S01]  /*add0*/  @P0 LEA R28, P5, R22.reuse, R28, 0x1 ;  /* 0x0000001c161c0211 */ /* 0x040fe200078a08ff */
[----:B------:R-:W1:Y:S03]  /*ade0*/  @P0 LDS.128 R12, [R34+0x3000] ;  /* 0x00300000220c0984 */ /* 0x000e660000000c00 */
[----:B------:R-:W-:-:S05]  /*adf0*/  @P0 LEA.HI.X R29, R22, R29, R173, 0x1, P5 ;  /* 0x0000001d161d0211 */ /* 0x000fca00028f0cad */
[----:B-1----:R4:W-:Y:S04]  /*ae00*/  @P0 ST.E.128 desc[UR60][R28.64], R12 ;  /* 0x0000000c1c000985 */ /* 0x0029e8000c101d3c */
.L_x_1667:
[----:B------:R-:W-:Y:S05]  /*ae10*/  BSYNC B0 ;  /* 0x0000000000007941 */ /* 0x000fea0003800000 */
.L_x_1666:
[----:B------:R-:W-:Y:S01]  /*ae20*/  ISETP.GE.AND P0, PT, R85, 0x41, PT ;  /* 0x000000415500780c */ /* 0x000fe20003f06270 */
[----:B--2-4-:R2:W4:Y:S01]  /*ae30*/  SHFL.IDX PT, R29, R33, 0x1, 0x1c1f ;  /* 0x003c1f00211d7f89 */ /* 0x01452200000e0000 */
[----:B------:R-:W-:Y:S03]  /*ae40*/  BSSY B0, `(.L_x_1668) ;  /* 0x0000017000007945 */ /* 0x000fe60003800000 */
[----:B-1----:R2:W1:Y:S08]  /*ae50*/  SHFL.IDX PT, R28, R32, 0x1, 0x1c1f ;  /* 0x003c1f00201c7f89 */ /* 0x00247000000e0000 */
[----:B--2---:R-:W-:Y:S05]  /*ae60*/  @!P0 BRA `(.L_x_1669) ;  /* 0x0000000000508947 */ /* 0x004fea0003800000 */
[----:B------:R-:W-:-:S13]  /*ae70*/  ISETP.NE.AND P5, PT, R3, RZ, PT ;  /* 0x000000ff0300720c */ /* 0x000fda0003fa5270 */
[----:B------:R-:W2:Y:S01]  /*ae80*/  @P5 LDS.128 R12, [R11+0x2000] ;  /* 0x002000000b0c5984 */ /* 0x000ea20000000c00 */
[----:B-1----:R-:W-:-:S04]  /*ae90*/  @P5 LEA R30, P0, R18, R28, 0x1 ;  /* 0x0000001c121e5211 */ /* 0x002fc800078008ff */
[----:B----4-:R-:W-:Y:S02]  /*aea0*/  @P5 LEA.HI.X R31, R18, R29, R19, 0x1, P0 ;  /* 0x0000001d121f5211 */ /* 0x010fe400000f0c13 */
[----:B------:R-:W-:-:S13]  /*aeb0*/  ISETP.NE.AND P0, PT, R8, RZ, PT ;  /* 0x000000ff0800720c */ /* 0x000fda0003f05270 */
[----:B0-----:R-:W-:Y:S01]  /*aec0*/  @P0 SHF.L.U32 R33, R170, 0x3, RZ ;  /* 0x00000003aa210819 */ /* 0x001fe200000006ff */
[----:B--2---:R0:W-:Y:S01]  /*aed0*/  @P5 ST.E.128 desc[UR60][R30.64], R12 ;  /* 0x0000000c1e005985 */ /* 0x0041e2000c101d3c */
[----:B------:R-:W-:-:S03]  /*aee0*/  ISETP.NE.AND P5, PT, R9, RZ, PT ;  /* 0x000000ff0900720c */ /* 0x000fc60003fa5270 */
[----:B------:R-:W1:Y:S01]  /*aef0*/  @P0 LDS.128 R12, [R34+0x2000] ;  /* 0x00200000220c0984 */ /* 0x000e620000000c00 */
[----:B0-----:R-:W-:-:S09]  /*af00*/  @P0 IMAD.WIDE R30, R33, 0x2, R28 ;  /* 0x00000002211e0825 */ /* 0x001fd200078e021c */
[----:B------:R-:W-:Y:S01]  /*af10*/  @P5 IMAD.SHL.U32 R33, R171, 0x8, RZ ;  /* 0x00000008ab215824 */ /* 0x000fe200078e00ff */
[----:B-1----:R0:W-:Y:S01]  /*af20*/  @P0 ST.E.128 desc[UR60][R30.64], R12 ;  /* 0x0000000c1e000985 */ /* 0x0021e2000c101d3c */
[----:B------:R-:W-:-:S03]  /*af30*/  ISETP.NE.AND P0, PT, R10, RZ, PT ;  /* 0x000000ff0a00720c */ /* 0x000fc60003f05270 */
[----:B------:R-:W1:Y:S01]  /*af40*/  @P5 LDS.128 R12, [R11+0x5000] ;  /* 0x005000000b0c5984 */ /* 0x000e620000000c00 */
[----:B0-----:R-:W-:-:S05]  /*af50*/  @P5 IMAD.WIDE R30, R33, 0x2, R28 ;  /* 0x00000002211e5825 */ /* 0x001fca00078e021c */
[----:B-1----:R-:W-:Y:S04]  /*af60*/  @P5 ST.E.128 desc[UR60][R30.64], R12 ;  /* 0x0000000c1e005985 */ /* 0x002fe8000c101d3c */
[C---:B------:R-:W-:Y:S01]  /*af70*/  @P0 LEA R28, P5, R22.reuse, R28, 0x1 ;  /* 0x0000001c161c0211 */ /* 0x040fe200078a08ff */
[----:B------:R-:W0:Y:S03]  /*af80*/  @P0 LDS.128 R12, [R34+0x5000] ;  /* 0x00500000220c0984 */ /* 0x000e260000000c00 */
[----:B------:R-:W-:-:S05]  /*af90*/  @P0 LEA.HI.X R29, R22, R29, R173, 0x1, P5 ;  /* 0x0000001d161d0211 */ /* 0x000fca00028f0cad */
[----:B0-----:R2:W-:Y:S04]  /*afa0*/  @P0 ST.E.128 desc[UR60][R28.64], R12 ;  /* 0x0000000c1c000985 */ /* 0x0015e8000c101d3c */
.L_x_1669:
[----:B------:R-:W-:Y:S05]  /*afb0*/  BSYNC B0 ;  /* 0x0000000000007941 */ /* 0x000fea0003800000 */
.L_x_1668:
[----:B------:R-:W-:Y:S01]  /*afc0*/  @!PT LDS RZ, [RZ] ;  /* 0x00000000fffff984 */ /* 0x000fe20000000800 */
[----:B------:R-:W-:Y:S01]  /*afd0*/  @!PT LDS RZ, [RZ] ;  /* 0x00000000fffff984 */ /* 0x000fe20000000800 */
[----:B------:R-:W-:Y:S01]  /*afe0*/  @!PT LDS RZ, [RZ] ;  /* 0x00000000fffff984 */ /* 0x000fe20000000800 */
[----:B------:R-:W-:Y:S01]  /*aff0*/  @!PT LDS RZ, [RZ] ;  /* 0x00000000fffff984 */ /* 0x000fe20000000800 */
[----:B------:R5:W-:Y:S06]  /*b000*/  MEMBAR.ALL.CTA ;  /* 0x0000000000007992 */ /* 0x000bec0000008000 */
[----:B-----5:R-:W5:Y:S01]  /*b010*/  FENCE.VIEW.ASYNC.S ;  /* 0x00000000000073c6 */ /* 0x020f620000000000 */
[----:B---3--:R-:W-:Y:S01]  /*b020*/  @!P4 VIADD R86, R86, 0x2a8c0 ;  /* 0x0002a8c05656c836 */ /* 0x008fe20000000000 */
[----:B-----5:R3:W-:Y:S01]  /*b030*/  BAR.SYNC.DEFER_BLOCKING R194, 0x80 ;  /* 0x000200c20000751d */ /* 0x0207e20000010000 */
[----:B------:R-:W-:Y:S01]  /*b040*/  ISETP.NE.AND P5, PT, R122, RZ, PT ;  /* 0x000000ff7a00720c */ /* 0x000fe20003fa5270 */
[----:B------:R-:W-:-:S02]  /*b050*/  VIADD R17, R17, 0x1 ;  /* 0x0000000111117836 */ /* 0x000fc40000000000 */
[----:B------:R-:W-:Y:S02]  /*b060*/  @!P4 PRMT R86, RZ, 0x654, R86 ;  /* 0x00000654ff56c816 */ /* 0x000fe40000000056 */
[----:B------:R-:W-:Y:S02]  /*b070*/  PLOP3.LUT P0, PT, PT, PT, PT, 0x8, 0x0 ;  /* 0x000000000000781c */ /* 0x000fe40003f0e170 */
[----:B------:R3:W-:Y:S01]  /*b080*/  @!P4 SYNCS.ARRIVE.TRANS64.RED.A1T0 RZ, [R86+URZ], RZ ;  /* 0x000000ff56ffc9a7 */ /* 0x0007e2000810043f */
[----:B------:R-:W-:-:S04]  /*b090*/  ISETP.NE.AND P4, PT, R17, 0x2, PT ;  /* 0x000000021100780c */ /* 0x000fc80003f85270 */
[----:B--2---:R-:W-:Y:S02]  /*b0a0*/  SEL R12, RZ, 0x1, P4 ;  /* 0x00000001ff0c7807 */ /* 0x004fe40002000000 */
[----:B------:R-:W-:Y:S02]  /*b0b0*/  SEL R17, R17, RZ, P4 ;  /* 0x000000ff11117207 */ /* 0x000fe40002000000 */
[----:B------:R-:W-:Y:S01]  /*b0c0*/  LOP3.LUT R175, R175, R12, RZ, 0x3c, !PT ;  /* 0x0000000cafaf7212 */ /* 0x000fe200078e3cff */
[----:B---3--:R-:W-:Y:S06]  /*b0d0*/  @P5 BRA `(.L_x_1670) ;  /* 0xffffff7c003c5947 */ /* 0x008fec000383ffff */
.L_x_1560:
[----:B------:R-:W2:Y:S01]  /*b0e0*/  LDC R0, c[0x0][0x448] ;  /* 0x00011200ff007b82 */ /* 0x000ea20000000800 */
[----:B------:R-:W-:Y:S01]  /*b0f0*/  IADD3 R7, R166, 0x1, -R165 ;  /* 0x00000001a6077810 */ /* 0x000fe20007ffe8a5 */
[----:B------:R-:W-:Y:S06]  /*b100*/  BSSY B0, `(.L_x_1671) ;  /* 0x000000d000007945 */ /* 0x000fec0003800000 */
[----:B------:R-:W3:Y:S01]  /*b110*/  LDC.64 R4, c[0x0][0x9e0] ;  /* 0x00027800ff047b82 */ /* 0x000ee20000000a00 */
[----:B--2---:R-:W-:Y:S01]  /*b120*/  ISETP.NE.AND P1, PT, R0, 0x1, PT ;  /* 0x000000010000780c */ /* 0x004fe20003f25270 */
[----:B------:R-:W-:Y:S01]  /*b130*/  VIADD R0, R188, 0x7f ;  /* 0x0000007fbc007836 */ /* 0x000fe20000000000 */
[----:B---3--:R-:W-:-:S11]  /*b140*/  ISETP.GE.AND P2, PT, R5, 0x1, PT ;  /* 0x000000010500780c */ /* 0x008fd60003f46270 */
[----:B------:R-:W2:Y:S08]  /*b150*/  @P1 LDC R3, c[0x0][0x44c] ;  /* 0x00011300ff031b82 */ /* 0x000eb00000000800 */
[----:B------:R-:W3:Y:S01]  /*b160*/  @P1 LDC R6, c[0x0][0x450] ;  /* 0x00011400ff061b82 */ /* 0x000ee20000000800 */
[----:B--2---:R-:W-:-:S05]  /*b170*/  @P1 IMAD.HI.U32 R3, R0, R3, RZ ;  /* 0x0000000300031227 */ /* 0x004fca00078e00ff */
[----:B---3--:R-:W-:-:S05]  /*b180*/  @P1 SHF.R.U32.HI R0, RZ, R6, R3 ;  /* 0x00000006ff001219 */ /* 0x008fca0000011603 */
[----:B------:R-:W-:Y:S01]  /*b190*/  IMAD.IADD R3, R7, 0x1, R0 ;  /* 0x0000000107037824 */ /* 0x000fe200078e0200 */
[----:B------:R-:W-:Y:S06]  /*b1a0*/  @P0 BRA `(.L_x_1672) ;  /* 0x0000000000080947 */ /* 0x000fec0003800000 */
[----:B------:R-:W2:Y:S02]  /*b1b0*/  FENCE.VIEW.ASYNC.G ;  /* 0x00000000000073c6 */ /* 0x000ea40000000100 */
[----:B--2---:R-:W-:Y:S06]  /*b1c0*/  BAR.ARV 0xc, 0x180 ;  /* 0x0306000000007b1d */ /* 0x004fec0000002000 */
.L_x_1672:
[----:B------:R-:W-:Y:S05]  /*b1d0*/  BSYNC B0 ;  /* 0x0000000000007941 */ /* 0x000fea0003800000 */
.L_x_1671:
[----:B------:R-:W-:Y:S01]  /*b1e0*/  IMAD.IADD R4, R3, 0x1, R4 ;  /* 0x0000000103047824 */ /* 0x000fe200078e0204 */
[----:B------:R-:W-:Y:S06]  /*b1f0*/  @!P2 BRA `(.L_x_1673) ;  /* 0x000000000048a947 */ /* 0x000fec0003800000 */
[C---:B------:R-:W-:Y:S01]  /*b200*/  ISETP.GT.AND P0, PT, R3.reuse, RZ, PT ;  /* 0x000000ff0300720c */ /* 0x040fe20003f04270 */
[----:B------:R-:W-:Y:S01]  /*b210*/  BSSY B0, `(.L_x_1674) ;  /* 0x000000e000007945 */ /* 0x000fe20003800000 */
[----:B------:R-:W-:-:S11]  /*b220*/  VIADD R0, R3, 0xffffffff ;  /* 0xffffffff03007836 */ /* 0x000fd60000000000 */
[----:B------:R-:W-:Y:S05]  /*b230*/  @P0 BRA `(.L_x_1675) ;  /* 0x00000000001c0947 */ /* 0x000fea0003800000 */
[----:B------:R-:W-:Y:S02]  /*b240*/  ISETP.NE.AND P0, PT, R5, 0x1, PT ;  /* 0x000000010500780c */ /* 0x000fe40003f05270 */
[----:B------:R-:W-:-:S11]  /*b250*/  IADD3 R3, -R3, RZ, RZ ;  /* 0x000000ff03037210 */ /* 0x000fd60007ffe1ff */
[----:B------:R-:W2:Y:S02]  /*b260*/  @P0 LDC.64 R6, c[0x0][0x9e8] ;  /* 0x00027a00ff060b82 */ /* 0x000ea40000000a00 */
[----:B--2---:R-:W-:-:S05]  /*b270*/  @P0 IMAD.HI.U32 R0, R3, R6, RZ ;  /* 0x0000000603000227 */ /* 0x004fca00078e00ff */
[----:B------:R-:W-:-:S04]  /*b280*/  @P0 SHF.R.U32.HI R3, RZ, R7, R0 ;  /* 0x00000007ff030219 */ /* 0x000fc80000011600 */
[----:B------:R-:W-:Y:S01]  /*b290*/  LOP3.LUT R0, RZ, R3, RZ, 0x33, !PT ;  /* 0x00000003ff007212 */ /* 0x000fe200078e33ff */
[----:B------:R-:W-:Y:S06]  /*b2a0*/  BRA `(.L_x_1676) ;  /* 0x0000000000107947 */ /* 0x000fec0003800000 */
.L_x_1675:
[----:B------:R-:W-:-:S13]  /*b2b0*/  ISETP.NE.AND P0, PT, R5, 0x1, PT ;  /* 0x000000010500780c */ /* 0x000fda0003f05270 */
[----:B------:R-:W2:Y:S02]  /*b2c0*/  @P0 LDC.64 R6, c[0x0][0x9e8] ;  /* 0x00027a00ff060b82 */ /* 0x000ea40000000a00 */
[----:B--2---:R-:W-:-:S05]  /*b2d0*/  @P0 IMAD.HI.U32 R6, R0, R6, RZ ;  /* 0x0000000600060227 */ /* 0x004fca00078e00ff */
[----:B------:R-:W-:-:S07]  /*b2e0*/  @P0 SHF.R.U32.HI R0, RZ, R7, R6 ;  /* 0x00000007ff000219 */ /* 0x000fce0000011606 */
.L_x_1676:
[----:B------:R-:W-:Y:S05]  /*b2f0*/  BSYNC B0 ;  /* 0x0000000000007941 */ /* 0x000fea0003800000 */
.L_x_1674:
[----:B------:R-:W-:-:S05]  /*b300*/  IMAD R3, R0, R5, R5 ;  /* 0x0000000500037224 */ /* 0x000fca00078e0205 */
[----:B------:R-:W-:-:S07]  /*b310*/  VIMNMX R4, R4, R3, PT ;  /* 0x0000000304047248 */ /* 0x000fce0003fe0100 */
.L_x_1673:
[----:B------:R-:W2:Y:S01]  /*b320*/  @P1 LDC R3, c[0x0][0x44c] ;  /* 0x00011300ff031b82 */ /* 0x000ea20000000800 */
[----:B------:R-:W-:Y:S01]  /*b330*/  VIADD R4, R4, 0x5f ;  /* 0x0000005f04047836 */ /* 0x000fe20000000000 */
[----:B------:R-:W-:Y:S01]  /*b340*/  ULDC UR4, c[0x0][0x9dc] ;  /* 0x0002770000047ab9 */ /* 0x000fe20000000800 */
[----:B------:R-:W-:Y:S02]  /*b350*/  IMAD.MOV.U32 R0, RZ, RZ, R188 ;  /* 0x000000ffff007224 */ /* 0x000fe400078e00bc */
[----:B------:R-:W-:-:S03]  /*b360*/  IMAD.HI R4, R4, 0x2aaaaaab, RZ ;  /* 0x2aaaaaab04047827 */ /* 0x000fc600078e02ff */
[----:B------:R-:W3:Y:S01]  /*b370*/  @P1 LDC R7, c[0x0][0x450] ;  /* 0x00011400ff071b82 */ /* 0x000ee20000000800 */
[----:B--2---:R-:W-:Y:S01]  /*b380*/  @P1 IMAD.HI.U32 R6, R188, R3, RZ ;  /* 0x00000003bc061227 */ /* 0x004fe200078e00ff */
[----:B------:R-:W-:-:S04]  /*b390*/  SHF.R.U32.HI R3, RZ, 0x1f, R4 ;  /* 0x0000001fff037819 */ /* 0x000fc80000011604 */
[----:B------:R-:W-:Y:S02]  /*b3a0*/  LEA.HI.SX32 R4, R4, R3, 0x1c ;  /* 0x0000000304047211 */ /* 0x000fe400078fe2ff */
[----:B---3--:R-:W-:Y:S02]  /*b3b0*/  @P1 SHF.R.U32.HI R0, RZ, R7, R6 ;  /* 0x00000007ff001219 */ /* 0x008fe40000011606 */
        /* <DEDUP_REMOVED lines=9> */
[----:B------:R-:W2:Y:S02]  /*b450*/  @P0 LDC.64 R8, c[0x0][0x9e8] ;  /* 0x00027a00ff080b82 */ /* 0x000ea40000000a00 */
[----:B--2---:R-:W-:-:S05]  /*b460*/  @P0 IMAD.HI.U32 R0, R7, R8, RZ ;  /* 0x0000000807000227 */ /* 0x004fca00078e00ff */
[----:B------:R-:W-:-:S04]  /*b470*/  @P0 SHF.R.U32.HI R7, RZ, R9, R0 ;  /* 0x00000009ff070219 */ /* 0x000fc80000011600 */
[----:B------:R-:W-:Y:S01]  /*b480*/  LOP3.LUT R0, RZ, R7, RZ, 0x33, !PT ;  /* 0x00000007ff007212 */ /* 0x000fe200078e33ff */
[----:B------:R-:W-:Y:S06]  /*b490*/  BRA `(.L_x_1680) ;  /* 0x0000000000107947 */ /* 0x000fec0003800000 */
.L_x_1679:
[----:B------:R-:W-:-:S13]  /*b4a0*/  ISETP.NE.AND P0, PT, R5, 0x1, PT ;  /* 0x000000010500780c */ /* 0x000fda0003f05270 */
[----:B------:R-:W2:Y:S02]  /*b4b0*/  @P0 LDC.64 R6, c[0x0][0x9e8] ;  /* 0x00027a00ff060b82 */ /* 0x000ea40000000a00 */
[----:B--2---:R-:W-:-:S05]  /*b4c0*/  @P0 IMAD.HI.U32 R4, R0, R6, RZ ;  /* 0x0000000600040227 */ /* 0x004fca00078e00ff */
[----:B------:R-:W-:-:S07]  /*b4d0*/  @P0 SHF.R.U32.HI R0, RZ, R7, R4 ;  /* 0x00000007ff000219 */ /* 0x000fce0000011604 */
.L_x_1680:
[----:B------:R-:W-:Y:S05]  /*b4e0*/  BSYNC B0 ;  /* 0x0000000000007941 */ /* 0x000fea0003800000 */
.L_x_1678:
[----:B------:R-:W-:-:S05]  /*b4f0*/  IMAD R0, R0, R5, RZ ;  /* 0x0000000500007224 */ /* 0x000fca00078e02ff */
[----:B------:R-:W-:-:S07]  /*b500*/  VIMNMX R3, R3, R0, !PT ;  /* 0x0000000003037248 */ /* 0x000fce0007fe0100 */
.L_x_1677:
[----:B------:R-:W-:Y:S01]  /*b510*/  IMAD.HI R3, R3, 0x2aaaaaab, RZ ;  /* 0x2aaaaaab03037827 */ /* 0x000fe200078e02ff */
[----:B------:R-:W-:Y:S03]  /*b520*/  BSSY B0, `(.L_x_1681) ;  /* 0x0000026000007945 */ /* 0x000fe60003800000 */
[----:B------:R-:W-:Y:S01]  /*b530*/  IMAD.MOV.U32 R72, RZ, RZ, RZ ;  /* 0x000000ffff487224 */ /* 0x000fe200078e00ff */
[----:B------:R-:W-:-:S04]  /*b540*/  SHF.R.U32.HI R0, RZ, 0x1f, R3 ;  /* 0x0000001fff007819 */ /* 0x000fc80000011603 */
[----:B------:R-:W-:-:S04]  /*b550*/  LEA.HI.SX32 R0, R3, R0, 0x1c ;  /* 0x0000000003007211 */ /* 0x000fc800078fe2ff */
[----:B------:R-:W-:-:S04]  /*b560*/  VIMNMX R202, RZ, R0, !PT ;  /* 0x00000000ffca7248 */ /* 0x000fc80007fe0100 */
[----:B------:R-:W-:-:S13]  /*b570*/  ISETP.GT.AND P0, PT, R141, R202, PT ;  /* 0x000000ca8d00720c */ /* 0x000fda0003f04270 */
[----:B------:R-:W-:Y:S05]  /*b580*/  @!P0 BRA `(.L_x_1682) ;  /* 0x00000000007c8947 */ /* 0x000fea0003800000 */
[----:B------:R-:W-:Y:S01]  /*b590*/  ISETP.NE.AND P0, PT, R207, RZ, PT ;  /* 0x000000ffcf00720c */ /* 0x000fe20003f05270 */
[----:B------:R-:W-:-:S03]  /*b5a0*/  ULDC UR4, c[0x0][0x9f0] ;  /* 0x00027c0000047ab9 */ /* 0x000fc60000000800 */
[----:B------:R-:W-:-:S04]  /*b5b0*/  SEL R8, R207, UR4, P0 ;  /* 0x00000004cf087c07 */ /* 0x000fc80008000000 */
[-C--:B------:R-:W-:Y:S02]  /*b5c0*/  IABS R6, R8.reuse ;  /* 0x0000000800067213 */ /* 0x080fe40000000000 */
[----:B------:R-:W-:Y:S02]  /*b5d0*/  IADD3 R0, R8, -0x1, R141 ;  /* 0xffffffff08007810 */ /* 0x000fe40007ffe08d */
[----:B------:R-:W2:Y:S01]  /*b5e0*/  I2F.RP R3, R6 ;  /* 0x0000000600037306 */ /* 0x000ea20000209400 */
[----:B------:R-:W-:Y:S02]  /*b5f0*/  IABS R10, R8 ;  /* 0x00000008000a7213 */ /* 0x000fe40000000000 */
[----:B------:R-:W-:-:S04]  /*b600*/  IADD3 R0, -R202, R0, RZ ;  /* 0x00000000ca007210 */ /* 0x000fc80007ffe1ff */
[----:B------:R-:W-:Y:S02]  /*b610*/  IABS R9, R0 ;  /* 0x0000000000097213 */ /* 0x000fe40000000000 */
[----:B------:R-:W-:-:S04]  /*b620*/  LOP3.LUT R0, R0, R8, RZ, 0x3c, !PT ;  /* 0x0000000800007212 */ /* 0x000fc800078e3cff */
[----:B------:R-:W-:Y:S01]  /*b630*/  ISETP.GE.AND P2, PT, R0, RZ, PT ;  /* 0x000000ff0000720c */ /* 0x000fe20003f46270 */
[----:B--2---:R-:W2:Y:S02]  /*b640*/  MUFU.RCP R3, R3 ;  /* 0x0000000300037308 */ /* 0x004ea40000001000 */
[----:B--2---:R-:W-:Y:S02]  /*b650*/  VIADD R4, R3, 0xffffffe ;  /* 0x0ffffffe03047836 */ /* 0x004fe40000000000 */
[----:B------:R-:W-:-:S04]  /*b660*/  IMAD.MOV R3, RZ, RZ, -R10 ;  /* 0x000000ffff037224 */ /* 0x000fc800078e0a0a */
[----:B------:R2:W3:Y:S02]  /*b670*/  F2I.FTZ.U32.TRUNC.NTZ R5, R4 ;  /* 0x0000000400057305 */ /* 0x0004e4000021f000 */
[----:B--2---:R-:W-:Y:S02]  /*b680*/  IMAD.MOV.U32 R4, RZ, RZ, RZ ;  /* 0x000000ffff047224 */ /* 0x004fe400078e00ff */
[----:B---3--:R-:W-:-:S04]  /*b690*/  IMAD.MOV R7, RZ, RZ, -R5 ;  /* 0x000000ffff077224 */ /* 0x008fc800078e0a05 */
        /* <DEDUP_REMOVED lines=12> */
[----:B------:R-:W-:-:S04]  /*b760*/  @!P1 LOP3.LUT R5, RZ, R8, RZ, 0x33, !PT ;  /* 0x00000008ff059212 */ /* 0x000fc800078e33ff */
[----:B------:R-:W-:-:S07]  /*b770*/  MOV R72, R5 ;  /* 0x0000000500487202 */ /* 0x000fce0000000f00 */
.L_x_1682:
[----:B------:R-:W-:Y:S05]  /*b780*/  BSYNC B0 ;  /* 0x0000000000007941 */ /* 0x000fea0003800000 */
.L_x_1681:
[-C--:B------:R-:W-:Y:S01]  /*b790*/  IMAD R202, R211, R72.reuse, R202 ;  /* 0x00000048d3ca7224 */ /* 0x080fe200078e02ca */
        /* <DEDUP_REMOVED lines=37> */
[----:B------:R-:W2:Y:S04]  /*b9f0*/  LDL R0, [R1+0x4c] ;  /* 0x00004c0001007983 */ /* 0x000ea80000100800 */
[----:B------:R-:W3:Y:S04]  /*ba00*/  LDL R3, [R1+0x48] ;  /* 0x0000480001037983 */ /* 0x000ee80000100800 */
[----:B--2---:R-:W2:Y:S01]  /*ba10*/  SHFL.IDX PT, R0, R0, RZ, 0x1f ;  /* 0x00001fff00007589 */ /* 0x004ea200000e0000 */
[----:B---3--:R-:W-:-:S13]  /*ba20*/  R2UR UR4, R3 ;  /* 0x00000000030472ca */ /* 0x008fda00000e0000 */
[----:B------:R-:W-:Y:S01]  /*ba30*/  ULOP3.LUT UP0, URZ, UR4, 0x1bf, URZ, 0xc0, !UPT ;  /* 0x000001bf043f7892 */ /* 0x000fe2000f80c03f */
[----:B--2---:R-:W-:-:S04]  /*ba40*/  LEA.HI R3, R0, R0, RZ, 0x1 ;  /* 0x0000000000037211 */ /* 0x004fc800078f08ff */
[----:B------:R-:W-:Y:S02]  /*ba50*/  LOP3.LUT R3, R3, 0x1e, RZ, 0xc0, !PT ;  /* 0x0000001e03037812 */ /* 0x000fe400078ec0ff */
[----:B------:R-:W-:-:S03]  /*ba60*/  PLOP3.LUT P0, PT, PT, PT, UP0, 0x80, 0x0 ;  /* 0x000000000000781c */ /* 0x000fc60003f0f008 */
[----:B------:R-:W-:-:S05]  /*ba70*/  IMAD.IADD R3, R0, 0x1, -R3 ;  /* 0x0000000100037824 */ /* 0x000fca00078e0a03 */
        /* <DEDUP_REMOVED lines=8> */
[----:B------:R2:W3:Y:S01]  /*bb00*/  LDC.64 R14, c[0x4][R0] ;  /* 0x01000000000e7b82 */ /* 0x0004e20000000a00 */
[----:B------:R-:W-:Y:S01]  /*bb10*/  IMAD.U32 R5, RZ, RZ, UR5 ;  /* 0x00000005ff057e24 */ /* 0x000fe2000f8e00ff */
[----:B------:R-:W-:Y:S01]  /*bb20*/  ULDC.64 UR4, c[0x4][0x38] ;  /* 0x01000e0000047ab9 */ /* 0x000fe20000000a00 */
[----:B------:R-:W-:Y:S01]  /*bb30*/  IMAD.U32 R6, RZ, RZ, UR6 ;  /* 0x00000006ff067e24 */ /* 0x000fe2000f8e00ff */
[----:B------:R-:W-:Y:S01]  /*bb40*/  MOV R8, 0x70 ;  /* 0x0000007000087802 */ /* 0x000fe20000000f00 */
[----:B------:R-:W-:Y:S02]  /*bb50*/  IMAD.U32 R7, RZ, RZ, UR7 ;  /* 0x00000007ff077e24 */ /* 0x000fe4000f8e00ff */
[----:B------:R-:W-:-:S02]  /*bb60*/  IMAD.U32 R10, RZ, RZ, UR4 ;  /* 0x00000004ff0a7e24 */ /* 0x000fc4000f8e00ff */
[----:B------:R-:W-:Y:S02]  /*bb70*/  IMAD.U32 R11, RZ, RZ, UR5 ;  /* 0x00000005ff0b7e24 */ /* 0x000fe4000f8e00ff */
[----:B------:R-:W-:Y:S02]  /*bb80*/  IMAD.MOV.U32 R12, RZ, RZ, 0x1 ;  /* 0x00000001ff0c7424 */ /* 0x000fe400078e00ff */
[----:B--2---:R-:W-:-:S07]  /*bb90*/  IMAD.MOV.U32 R13, RZ, RZ, RZ ;  /* 0x000000ffff0d7224 */ /* 0x004fce00078e00ff */
[----:B------:R-:W-:-:S07]  /*bba0*/  LEPC R20, `(.L_x_1684) ;  /* 0x000000001014794e */ /* 0x000fce0000000000 */
[----:B01-345:R-:W-:Y:S05]  /*bbb0*/  CALL.ABS.NOINC R14 ;  /* 0x000000000e007343 */ /* 0x03bfea0003c00000 */
.L_x_1684:
[----:B------:R-:W-:Y:S02]  /*bbc0*/  ULDC UR4, c[0x0][0x3f4] ;  /* 0x0000fd0000047ab9 */ /* 0x000fe40000000800 */
[----:B------:R-:W-:-:S13]  /*bbd0*/  ISETP.LT.AND P0, PT, RZ, UR4, PT ;  /* 0x00000004ff007c0c */ /* 0x000fda000bf01270 */
[----:B------:R-:W-:Y:S05]  /*bbe0*/  @P0 BRA `(.L_x_1685) ;  /* 0x00000000003c0947 */ /* 0x000fea0003800000 */
[----:B------:R-:W-:-:S04]  /*bbf0*/  LEA.HI R0, R209, R209, RZ, 0x1 ;  /* 0x000000d1d1007211 */ /* 0x000fc800078f08ff */
[----:B------:R-:W-:-:S05]  /*bc00*/  LOP3.LUT R0, R0, 0xfffffffe, RZ, 0xc0, !PT ;  /* 0xfffffffe00007812 */ /* 0x000fca00078ec0ff */
[----:B------:R-:W-:-:S05]  /*bc10*/  IMAD.IADD R0, R209, 0x1, -R0 ;  /* 0x00000001d1007824 */ /* 0x000fca00078e0a00 */
[----:B------:R-:W-:-:S04]  /*bc20*/  SHF.L.U32 R3, R0, 0x1f, RZ ;  /* 0x0000001f00037819 */ /* 0x000fc800000006ff */
[----:B------:R2:W3:Y:S03]  /*bc30*/  SYNCS.PHASECHK.TRANS64.TRYWAIT P0, [R2+URZ+0x2a800], R3 ;  /* 0x02a80003020075a7 */ /* 0x0004e6000800017f */
[----:B---3--:R-:W-:Y:S05]  /*bc40*/  @!P0 NANOSLEEP.SYNCS 0x989680 ;  /* 0x009896800000895d */ /* 0x008fea0003900000 */
[----:B------:R-:W3:Y:S01]  /*bc50*/  @!P0 SYNCS.PHASECHK.TRANS64 P0, [R2+URZ+0x2a800], R3 ;  /* 0x02a80003020085a7 */ /* 0x000ee2000800007f */
[----:B------:R-:W-:Y:S04]  /*bc60*/  BSSY B0, `(.L_x_1686) ;  /* 0x0000006000007945 */ /* 0x000fe80003800000 */
[----:B---3--:R-:W-:Y:S05]  /*bc70*/  @P0 BRA `(.L_x_1687) ;  /* 0x0000000000100947 */ /* 0x008fea0003800000 */
.L_x_1688:
[----:B---3--:R3:W0:Y:S02]  /*bc80*/  SYNCS.PHASECHK.TRANS64.TRYWAIT P0, [R2+URZ+0x2a800], R3 ;  /* 0x02a80003020075a7 */ /* 0x008624000800017f */
[----:B0-----:R-:W-:Y:S05]  /*bc90*/  @!P0 NANOSLEEP.SYNCS 0x989680 ;  /* 0x009896800000895d */ /* 0x001fea0003900000 */
[----:B------:R-:W0:Y:S02]  /*bca0*/  @!P0 SYNCS.PHASECHK.TRANS64 P0, [R2+URZ+0x2a800], R3 ;  /* 0x02a80003020085a7 */ /* 0x000e24000800007f */
[----:B0-----:R-:W-:Y:S05]  /*bcb0*/  @!P0 BRA `(.L_x_1688) ;  /* 0xfffffffc00f08947 */ /* 0x001fea000383ffff */
.L_x_1687:
[----:B------:R-:W-:Y:S05]  /*bcc0*/  BSYNC B0 ;  /* 0x0000000000007941 */ /* 0x000fea0003800000 */
.L_x_1686:
[----:B------:R-:W-:Y:S05]  /*bcd0*/  BRA `(.L_x_1689) ;  /* 0x0000006c00647947 */ /* 0x000fea0003800000 */
.L_x_1685:
[----:B------:R-:W2:Y:S01]  /*bce0*/  LDL R0, [R1+0x48] ;  /* 0x0000480001007983 */ /* 0x000ea20000100800 */
[----:B------:R-:W-:Y:S01]  /*bcf0*/  ULDC.64 UR6, c[0x0][0x408] ;  /* 0x0001020000067ab9 */ /* 0x000fe20000000a00 */
[----:B--2---:R-:W-:Y:S02]  /*bd00*/  R2UR UR4, R0 ;  /* 0x00000000000472ca */ /* 0x004fe400000e0000 */
[----:B-----5:R-:W-:-:S05]  /*bd10*/  SHF.R.S32.HI R0, RZ, 0x1f, R140 ;  /* 0x0000001fff007819 */ /* 0x020fca000001148c */
[----:B------:R-:W-:-:S04]  /*bd20*/  IMAD R5, R0, UR6, RZ ;  /* 0x0000000600057c24 */ /* 0x000fc8000f8e02ff */
[----:B------:R-:W-:Y:S02]  /*bd30*/  IMAD R5, R140, UR7, R5 ;  /* 0x000000078c057c24 */ /* 0x000fe4000f8e0205 */
[----:B------:R-:W-:-:S03]  /*bd40*/  ULOP3.LUT UP0, URZ, UR4, 0x3ff, URZ, 0xc0, !UPT ;  /* 0x000003ff043f7892 */ /* 0x000fc6000f80c03f */
[----:B------:R-:W-:Y:S02]  /*bd50*/  ULDC.64 UR4, c[0x0][0x3f8] ;  /* 0x0000fe0000047ab9 */ /* 0x000fe40000000a00 */
[----:B------:R-:W-:Y:S01]  /*bd60*/  IMAD R3, R0, UR4, RZ ;  /* 0x0000000400037c24 */ /* 0x000fe2000f8e02ff */
[----:B------:R-:W-:Y:S01]  /*bd70*/  PLOP3.LUT P0, PT, PT, PT, UP0, 0x80, 0x0 ;  /* 0x000000000000781c */ /* 0x000fe20003f0f008 */
[----:B------:R-:W-:-:S04]  /*bd80*/  IMAD.WIDE.U32 R24, R140, UR4, RZ ;  /* 0x000000048c187c25 */ /* 0x000fc8000f8e00ff */
[C---:B------:R-:W-:Y:S02]  /*bd90*/  IMAD R3, R140.reuse, UR5, R3 ;  /* 0x000000058c037c24 */ /* 0x040fe4000f8e0203 */
[----:B------:R-:W-:-:S04]  /*bda0*/  IMAD.WIDE.U32 R140, R140, UR6, RZ ;  /* 0x000000068c8c7c25 */ /* 0x000fc8000f8e00ff */
[----:B------:R-:W-:Y:S02]  /*bdb0*/  IMAD.IADD R27, R3, 0x1, R25 ;  /* 0x00000001031b7824 */ /* 0x000fe400078e0219 */
[----:B----4-:R-:W-:Y:S01]  /*bdc0*/  IMAD.IADD R29, R5, 0x1, R141 ;  /* 0x00000001051d7824 */ /* 0x010fe200078e028d */
[----:B------:R-:W-:Y:S06]  /*bdd0*/  @!P0 BRA `(.L_x_1690) ;  /* 0x0000000000408947 */ /* 0x000fec0003800000 */
[----:B------:R-:W-:Y:S01]  /*bde0*/  MOV R14, 0x0 ;  /* 0x00000000000e7802 */ /* 0x000fe20000000f00 */
[----:B------:R-:W-:Y:S01]  /*bdf0*/  ULDC.64 UR4, c[0x4][0xf0] ;  /* 0x01003c0000047ab9 */ /* 0x000fe20000000a00 */
[----:B------:R-:W-:Y:S01]  /*be00*/  ULDC.64 UR6, c[0x4][0xf8] ;  /* 0x01003e0000067ab9 */ /* 0x000fe20000000a00 */
[----:B------:R-:W-:Y:S01]  /*be10*/  IMAD.U32 R4, RZ, RZ, UR4 ;  /* 0x00000004ff047e24 */ /* 0x000fe2000f8e00ff */
[----:B------:R-:W-:Y:S01]  /*be20*/  MOV R6, UR6 ;  /* 0x0000000600067c02 */ /* 0x000fe20008000f00 */
[----:B------:R-:W-:Y:S01]  /*be30*/  IMAD.U32 R5, RZ, RZ, UR5 ;  /* 0x00000005ff057e24 */ /* 0x000fe2000f8e00ff */
[----:B------:R-:W2:Y:S01]  /*be40*/  LDC.64 R14, c[0x4][R14] ;  /* 0x010000000e0e7b82 */ /* 0x000ea20000000a00 */
[----:B------:R-:W-:Y:S01]  /*be50*/  ULDC.64 UR4, c[0x4][0x88] ;  /* 0x0100220000047ab9 */ /* 0x000fe20000000a00 */
[----:B------:R-:W-:Y:S02]  /*be60*/  IMAD.U32 R7, RZ, RZ, UR7 ;  /* 0x00000007ff077e24 */ /* 0x000fe4000f8e00ff */
[----:B------:R-:W-:-:S02]  /*be70*/  IMAD.U32 R10, RZ, RZ, UR4 ;  /* 0x00000004ff0a7e24 */ /* 0x000fc4000f8e00ff */
[----:B------:R-:W-:Y:S02]  /*be80*/  IMAD.U32 R11, RZ, RZ, UR5 ;  /* 0x00000005ff0b7e24 */ /* 0x000fe4000f8e00ff */
[----:B------:R-:W-:Y:S02]  /*be90*/  IMAD.MOV.U32 R8, RZ, RZ, 0x70 ;  /* 0x00000070ff087424 */ /* 0x000fe400078e00ff */
[----:B------:R-:W-:Y:S02]  /*bea0*/  IMAD.MOV.U32 R12, RZ, RZ, 0x1 ;  /* 0x00000001ff0c7424 */ /* 0x000fe400078e00ff */
[----:B------:R-:W-:-:S07]  /*beb0*/  IMAD.MOV.U32 R13, RZ, RZ, RZ ;  /* 0x000000ffff0d7224 */ /* 0x000fce00078e00ff */
[----:B------:R-:W-:-:S07]  /*bec0*/  LEPC R20, `(.L_x_1690) ;  /* 0x000000001014794e */ /* 0x000fce0000000000 */
[----:B012---:R-:W-:Y:S05]  /*bed0*/  CALL.ABS.NOINC R14 ;  /* 0x000000000e007343 */ /* 0x007fea0003c00000 */
.L_x_1690:
[----:B------:R-:W-:Y:S01]  /*bee0*/  ULDC.U8 UR4, c[0x0][0x410] ;  /* 0x0001040000047ab9 */ /* 0x000fe20000000000 */
[----:B------:R-:W-:Y:S01]  /*bef0*/  BSSY B0, `(.L_x_1691) ;  /* 0x00006af000007945 */ /* 0x000fe20003800000 */
[----:B------:R-:W-:Y:S01]  /*bf00*/  ISETP.NE.AND P0, PT, RZ, UR4, PT ;  /* 0x00000004ff007c0c */ /* 0x000fe2000bf05270 */
[----:B------:R-:W-:-:S12]  /*bf10*/  IMAD.IADD R69, R174, 0x1, R188 ;  /* 0x00000001ae457824 */ /* 0x000fd800078e02bc */
[----:B------:R-:W-:Y:S05]  /*bf20*/  @!P0 BRA `(.L_x_1692) ;  /* 0x0000003400888947 */ /* 0x000fea0003800000 */
[----:B------:R-:W2:Y:S01]  /*bf30*/  LDC R10, c[0x0][0x448] ;  /* 0x00011200ff0a7b82 */ /* 0x000ea20000000800 */
[----:B------:R-:W-:Y:S01]  /*bf40*/  LEA R3, R210, R69, 0x6 ;  /* 0x00000045d2037211 */ /* 0x000fe200078e30ff */
[----:B------:R-:W-:Y:S01]  /*bf50*/  ULDC.64 UR4, c[0x0][0x3f8] ;  /* 0x0000fe0000047ab9 */ /* 0x000fe20000000a00 */
[----:B------:R-:W-:Y:S01]  /*bf60*/  ULDC.64 UR6, c[0x0][0x408] ;  /* 0x0001020000067ab9 */ /* 0x000fe20000000a00 */
[----:B------:R-:W-:Y:S01]  /*bf70*/  IMAD.MOV.U32 R4, RZ, RZ, R24 ;  /* 0x000000ffff047224 */ /* 0x000fe200078e0018 */
[----:B------:R-:W-:Y:S01]  /*bf80*/  SHF.R.S32.HI R80, RZ, 0x1f, R179 ;  /* 0x0000001fff507819 */ /* 0x000fe200000114b3 */
[----:B------:R-:W-:Y:S01]  /*bf90*/  IMAD.MOV.U32 R6, RZ, RZ, R140 ;  /* 0x000000ffff067224 */ /* 0x000fe200078e008c */
[----:B------:R-:W-:Y:S01]  /*bfa0*/  SHF.R.S32.HI R76, RZ, 0x1f, R177 ;  /* 0x0000001fff4c7819 */ /* 0x000fe200000114b1 */
[----:B------:R-:W-:Y:S01]  /*bfb0*/  IMAD.MOV.U32 R7, RZ, RZ, R29 ;  /* 0x000000ffff077224 */ /* 0x000fe200078e001d */
[----:B------:R-:W-:Y:S02]  /*bfc0*/  SHF.R.S32.HI R81, RZ, 0x1f, R178 ;  /* 0x0000001fff517819 */ /* 0x000fe400000114b2 */
[----:B------:R-:W-:-:S02]  /*bfd0*/  SHF.R.S32.HI R77, RZ, 0x1f, R176 ;  /* 0x0000001fff4d7819 */ /* 0x000fc400000114b0 */
[----:B------:R-:W-:Y:S02]  /*bfe0*/  SHF.R.S32.HI R71, RZ, 0x1f, R180 ;  /* 0x0000001fff477819 */ /* 0x000fe400000114b4 */
[----:B--2---:R-:W-:-:S13]  /*bff0*/  ISETP.NE.AND P0, PT, R10, 0x1, PT ;  /* 0x000000010a00780c */ /* 0x004fda0003f05270 */
[----:B------:R-:W2:Y:S08]  /*c000*/  @P0 LDC R0, c[0x0][0x44c] ;  /* 0x00011300ff000b82 */ /* 0x000eb00000000800 */
[----:B------:R-:W3:Y:S01]  /*c010*/  @P0 LDC R5, c[0x0][0x450] ;  /* 0x00011400ff050b82 */ /* 0x000ee20000000800 */
[----:B--2---:R-:W-:-:S05]  /*c020*/  @P0 IMAD.HI.U32 R0, R3, R0, RZ ;  /* 0x0000000003000227 */ /* 0x004fca00078e00ff */
[----:B---3--:R-:W-:Y:S01]  /*c030*/  @P0 SHF.R.U32.HI R3, RZ, R5, R0 ;  /* 0x00000005ff030219 */ /* 0x008fe20000011600 */
[----:B------:R-:W-:-:S03]  /*c040*/  IMAD.MOV.U32 R5, RZ, RZ, R27 ;  /* 0x000000ffff057224 */ /* 0x000fc600078e001b */
[----:B------:R-:W-:Y:S01]  /*c050*/  SHF.R.S32.HI R0, RZ, 0x1f, R3 ;  /* 0x0000001fff007819 */ /* 0x000fe20000011403 */
[----:B------:R-:W-:-:S04]  /*c060*/  IMAD.WIDE.U32 R4, R3, UR4, R4 ;  /* 0x0000000403047c25 */ /* 0x000fc8000f8e0004 */
[C---:B------:R-:W-:Y:S02]  /*c070*/  IMAD R8, R0.reuse, UR4, RZ ;  /* 0x0000000400087c24 */ /* 0x040fe4000f8e02ff */
[----:B------:R-:W-:Y:S02]  /*c080*/  IMAD R0, R0, UR6, RZ ;  /* 0x0000000600007c24 */ /* 0x000fe4000f8e02ff */
[C---:B------:R-:W-:Y:S01]  /*c090*/  IMAD R9, R3.reuse, UR5, R8 ;  /* 0x0000000503097c24 */ /* 0x040fe2000f8e0208 */
[----:B------:R-:W-:Y:S01]  /*c0a0*/  ULDC.64 UR4, c[0x0][0x3e8] ;  /* 0x0000fa0000047ab9 */ /* 0x000fe20000000a00 */
[C---:B------:R-:W-:Y:S01]  /*c0b0*/  IMAD.WIDE.U32 R6, R3.reuse, UR6, R6 ;  /* 0x0000000603067c25 */ /* 0x040fe2000f8e0006 */
[----:B------:R-:W-:Y:S01]  /*c0c0*/  LEA R63, P0, R4, UR4, 0x1 ;  /* 0x00000004043f7c11 */ /* 0x000fe2000f8008ff */
[----:B------:R-:W-:Y:S02]  /*c0d0*/  UMOV UR4, 0xffffffff ;  /* 0xffffffff00047882 */ /* 0x000fe40000000000 */
[----:B------:R-:W-:Y:S01]  /*c0e0*/  IMAD R3, R3, UR7, R0 ;  /* 0x0000000703037c24 */ /* 0x000fe2000f8e0200 */
[----:B------:R-:W-:Y:S01]  /*c0f0*/  ULDC.64 UR6, c[0x0][0x400] ;  /* 0x0001000000067ab9 */ /* 0x000fe20000000a00 */
[----:B------:R-:W-:Y:S01]  /*c100*/  IMAD.IADD R5, R5, 0x1, R9 ;  /* 0x0000000105057824 */ /* 0x000fe200078e0209 */
[----:B------:R-:W-:Y:S01]  /*c110*/  LEA R65, P1, R6, UR6, 0x1 ;  /* 0x0000000606417c11 */ /* 0x000fe2000f8208ff */
[----:B------:R-:W-:-:S03]  /*c120*/  IMAD.IADD R3, R7, 0x1, R3 ;  /* 0x0000000107037824 */ /* 0x000fc600078e0203 */
[----:B------:R-:W-:Y:S02]  /*c130*/  LEA.HI.X R62, R4, UR5, R5, 0x1, P0 ;  /* 0x00000005043e7c11 */ /* 0x000fe400080f0c05 */
[----:B------:R-:W-:Y:S01]  /*c140*/  LEA.HI.X R0, R6, UR7, R3, 0x1, P1 ;  /* 0x0000000706007c11 */ /* 0x000fe200088f0c03 */
[----:B------:R-:W-:Y:S06]  /*c150*/  BRA.DIV UR4, `(.L_x_1693) ;  /* 0x000001ea04447947 */ /* 0x000fec000b800000 */
[----:B------:R2:W3:Y:S04]  /*c160*/  SHFL.IDX PT, R3, R62, RZ, 0x1c1f ;  /* 0x001c1fff3e037589 */ /* 0x0004e800000e0000 */
[----:B------:R2:W4:Y:S04]  /*c170*/  SHFL.IDX PT, R6, R63, RZ, 0x1c1f ;  /* 0x001c1fff3f067589 */ /* 0x00052800000e0000 */
[----:B------:R2:W0:Y:S04]  /*c180*/  SHFL.IDX PT, R9, R0, RZ, 0x1c1f ;  /* 0x001c1fff00097589 */ /* 0x00042800000e0000 */
[----:B------:R2:W0:Y:S02]  /*c190*/  SHFL.IDX PT, R8, R65, RZ, 0x1c1f ;  /* 0x001c1fff41087589 */ /* 0x00042400000e0000 */
.L_x_2029:
[----:B------:R-:W-:Y:S01]  /*c1a0*/  IMAD R67, R165, R10, RZ ;  /* 0x0000000aa5437224 */ /* 0x000fe200078e02ff */
        /* <DEDUP_REMOVED lines=15> */
[----:B------:R-:W-:Y:S01]  /*c2a0*/  ULDC UR4, c[0x0][0x3f4] ;  /* 0x0000fd0000047ab9 */ /* 0x000fe20000000800 */
[----:B------:R-:W-:Y:S02]  /*c2b0*/  CS2R R60, SRZ ;  /* 0x00000000003c7805 */ /* 0x000fe4000001ff00 */
[----:B------:R-:W-:Y:S02]  /*c2c0*/  ISETP.GE.AND P3, PT, R179, UR4, PT ;  /* 0x00000004b3007c0c */ /* 0x000fe4000bf66270 */
[----:B------:R-:W-:Y:S02]  /*c2d0*/  CS2R R58, SRZ ;  /* 0x00000000003a7805 */ /* 0x000fe4000001ff00 */
[----:B------:R-:W-:Y:S02]  /*c2e0*/  ISETP.GE.AND P2, PT, R177, UR4, PT ;  /* 0x00000004b1007c0c */ /* 0x000fe4000bf46270 */
[----:B------:R-:W-:Y:S02]  /*c2f0*/  ISETP.GE.AND P1, PT, R178, UR4, PT ;  /* 0x00000004b2007c0c */ /* 0x000fe4000bf26270 */
[----:B------:R-:W-:-:S02]  /*c300*/  ISETP.GE.AND P0, PT, R176, UR4, PT ;  /* 0x00000004b0007c0c */ /* 0x000fc4000bf06270 */
[----:B------:R-:W-:-:S03]  /*c310*/  ISETP.GE.AND P4, PT, R162, UR4, PT ;  /* 0x00000004a2007c0c */ /* 0x000fc6000bf86270 */
[C---:B------:R-:W-:Y:S01]  /*c320*/  @!P3 IMAD.SHL.U32 R27, R179.reuse, 0x2, RZ ;  /* 0x00000002b31bb824 */ /* 0x040fe200078e00ff */
[----:B------:R-:W-:-:S03]  /*c330*/  @!P3 SHF.L.U64.HI R4, R179, 0x1, R80 ;  /* 0x00000001b304b819 */ /* 0x000fc60000010250 */
[C---:B------:R-:W-:Y:S02]  /*c340*/  @!P2 SHF.L.U32 R21, R177.reuse, 0x1, RZ ;  /* 0x00000001b115a819 */ /* 0x040fe400000006ff */
[----:B------:R-:W-:Y:S01]  /*c350*/  @!P1 IMAD.SHL.U32 R13, R178, 0x2, RZ ;  /* 0x00000002b20d9824 */ /* 0x000fe200078e00ff */
[-C--:B-1--4-:R-:W-:Y:S01]  /*c360*/  @!P3 IADD3 R28, P6, R6, R27.reuse, RZ ;  /* 0x0000001b061cb210 */ /* 0x092fe20007fde0ff */
[----:B------:R-:W-:Y:S01]  /*c370*/  @!P0 IMAD.SHL.U32 R35, R176, 0x2, RZ ;  /* 0x00000002b0238824 */ /* 0x000fe200078e00ff */
[----:B0-----:R-:W-:Y:S01]  /*c380*/  @!P3 IADD3 R26, P5, R8, R27, RZ ;  /* 0x0000001b081ab210 */ /* 0x001fe20007fbe0ff */
[----:B------:R-:W-:Y:S01]  /*c390*/  @!P4 IMAD.MOV.U32 R5, RZ, RZ, R9 ;  /* 0x000000ffff05c224 */ /* 0x000fe200078e0009 */
[----:B------:R-:W-:Y:S01]  /*c3a0*/  @!P2 SHF.L.U64.HI R10, R177, 0x1, R76 ;  /* 0x00000001b10aa819 */ /* 0x000fe2000001024c */
[--C-:B---3--:R-:W-:Y:S01]  /*c3b0*/  @!P3 IMAD.X R29, R3, 0x1, R4.reuse, P6 ;  /* 0x00000001031db824 */ /* 0x108fe200030e0604 */
[-C--:B------:R-:W-:Y:S01]  /*c3c0*/  @!P2 IADD3 R24, P6, R6, R21.reuse, RZ ;  /* 0x000000150618a210 */ /* 0x080fe20007fde0ff */
[----:B------:R-:W-:Y:S01]  /*c3d0*/  @!P3 IMAD.X R27, R9, 0x1, R4, P5 ;  /* 0x00000001091bb824 */ /* 0x000fe200028e0604 */
[----:B------:R-:W-:-:S02]  /*c3e0*/  @!P2 IADD3 R20, P5, R8, R21, RZ ;  /* 0x000000150814a210 */ /* 0x000fc40007fbe0ff */
[----:B------:R-:W-:Y:S01]  /*c3f0*/  @!P1 SHF.L.U64.HI R4, R178, 0x1, R81 ;  /* 0x00000001b2049819 */ /* 0x000fe20000010251 */
[--C-:B------:R-:W-:Y:S01]  /*c400*/  @!P2 IMAD.X R25, R3, 0x1, R10.reuse, P6 ;  /* 0x000000010319a824 */ /* 0x100fe200030e060a */
[-C--:B------:R-:W-:Y:S01]  /*c410*/  @!P1 IADD3 R14, P6, R6, R13.reuse, RZ ;  /* 0x0000000d060e9210 */ /* 0x080fe20007fde0ff */
[----:B------:R-:W-:Y:S01]  /*c420*/  @!P2 IMAD.X R21, R9, 0x1, R10, P5 ;  /* 0x000000010915a824 */ /* 0x000fe200028e060a */
[----:B------:R-:W-:Y:S02]  /*c430*/  ISETP.GE.AND P5, PT, R180, UR4, PT ;  /* 0x00000004b4007c0c */ /* 0x000fe4000bfa6270 */
[----:B------:R-:W-:Y:S01]  /*c440*/  @!P0 SHF.L.U64.HI R36, R176, 0x1, R77 ;  /* 0x00000001b0248819 */ /* 0x000fe2000001024d */
[----:B------:R-:W-:Y:S01]  /*c450*/  @!P1 IMAD.X R15, R3, 0x1, R4, P6 ;  /* 0x00000001030f9824 */ /* 0x000fe200030e0604 */
[----:B------:R-:W-:Y:S02]  /*c460*/  @!P1 IADD3 R12, P6, R8, R13, RZ ;  /* 0x0000000d080c9210 */ /* 0x000fe40007fde0ff */
[----:B------:R-:W-:-:S03]  /*c470*/  @!P4 MOV R7, R3 ;  /* 0x000000030007c202 */ /* 0x000fc60000000f00 */
[----:B------:R-:W-:Y:S01]  /*c480*/  @!P1 IMAD.X R13, R9, 0x1, R4, P6 ;  /* 0x00000001090d9824 */ /* 0x000fe200030e0604 */
[----:B------:R-:W-:Y:S01]  /*c490*/  @!P0 IADD3 R10, P6, R6, R35, RZ ;  /* 0x00000023060a8210 */ /* 0x000fe20007fde0ff */
[----:B------:R-:W-:Y:S02]  /*c4a0*/  @!P4 IMAD.MOV.U32 R4, RZ, RZ, R8 ;  /* 0x000000ffff04c224 */ /* 0x000fe400078e0008 */
[----:B------:R-:W-:-:S04]  /*c4b0*/  @!P4 IMAD.WIDE R32, R162, 0x2, R6 ;  /* 0x00000002a220c825 */ /* 0x000fc800078e0206 */
[----:B------:R-:W-:Y:S01]  /*c4c0*/  @!P4 IMAD.WIDE R30, R162, 0x2, R4 ;  /* 0x00000002a21ec825 */ /* 0x000fe200078e0204 */
[----:B------:R0:W5:Y:S03]  /*c4d0*/  @!P4 LD.E.64 R60, desc[UR60][R32.64] ;  /* 0x0000003c203cc980 */ /* 0x000166000c101b00 */
[--C-:B------:R-:W-:Y:S01]  /*c4e0*/  @!P0 IMAD.X R11, R3, 0x1, R36.reuse, P6 ;  /* 0x00000001030b8824 */ /* 0x100fe200030e0624 */
[----:B------:R-:W-:Y:S01]  /*c4f0*/  @!P0 IADD3 R4, P6, R8, R35, RZ ;  /* 0x0000002308048210 */ /* 0x000fe20007fde0ff */
[C---:B------:R-:W-:Y:S01]  /*c500*/  @!P5 IMAD.SHL.U32 R7, R180.reuse, 0x2, RZ ;  /* 0x00000002b407d824 */ /* 0x040fe200078e00ff */
[----:B------:R0:W5:Y:S01]  /*c510*/  @!P4 LD.E.64 R58, desc[UR60][R30.64] ;  /* 0x0000003c1e3ac980 */ /* 0x000162000c101b00 */
[----:B------:R-:W-:Y:S02]  /*c520*/  @!P5 SHF.L.U64.HI R34, R180, 0x1, R71 ;  /* 0x00000001b422d819 */ /* 0x000fe40000010247 */
[----:B------:R-:W-:Y:S01]  /*c530*/  CS2R R56, SRZ ;  /* 0x0000000000387805 */ /* 0x000fe2000001ff00 */
[----:B------:R-:W-:Y:S01]  /*c540*/  @!P0 IMAD.X R5, R9, 0x1, R36, P6 ;  /* 0x0000000109058824 */ /* 0x000fe200030e0624 */
[----:B------:R-:W-:-:S02]  /*c550*/  @!P5 IADD3 R6, P4, R6, R7, RZ ;  /* 0x000000070606d210 */ /* 0x000fc40007f9e0ff */
[----:B------:R-:W-:Y:S02]  /*c560*/  CS2R R54, SRZ ;  /* 0x0000000000367805 */ /* 0x000fe4000001ff00 */
[----:B------:R-:W-:Y:S02]  /*c570*/  @!P5 IADD3 R8, P6, R8, R7, RZ ;  /* 0x000000070808d210 */ /* 0x000fe40007fde0ff */
        /* <DEDUP_REMOVED lines=8> */
[----:B------:R-:W-:Y:S01]  /*c600*/  @!P5 IMAD.X R7, R3, 0x1, R34, P4 ;  /* 0x000000010307d824 */ /* 0x000fe200020e0622 */
[----:B------:R-:W-:Y:S01]  /*c610*/  @!P5 IADD3.X R9, R9, R34, RZ, P6, !PT ;  /* 0x000000220909d210 */ /* 0x000fe200037fe4ff */
[----:B------:R0:W5:Y:S04]  /*c620*/  @!P3 LD.E.64 R56, desc[UR60][R28.64] ;  /* 0x0000003c1c38b980 */ /* 0x000168000c101b00 */
        /* <DEDUP_REMOVED lines=8> */
[----:B------:R0:W5:Y:S02]  /*c6b0*/  @!P5 LD.E.64 R38, desc[UR60][R8.64] ;  /* 0x0000003c0826d980 */ /* 0x000164000c101b00 */
.L_x_1695:
[----:B------:R-:W-:Y:S05]  /*c6c0*/  BSYNC B1 ;  /* 0x0000000000017941 */ /* 0x000fea0003800000 */
.L_x_1694:
[----:B---3-5:R-:W-:Y:S01]  /*c6d0*/  IMAD.MOV.U32 R3, RZ, RZ, R58 ;  /* 0x000000ffff037224 */ /* 0x028fe200078e003a */
[----:B------:R-:W-:Y:S01]  /*c6e0*/  UMOV UR4, 0xffffffff ;  /* 0xffffffff00047882 */ /* 0x000fe20000000000 */
[----:B0-----:R-:W-:Y:S01]  /*c6f0*/  IMAD.MOV.U32 R4, RZ, RZ, R59 ;  /* 0x000000ffff047224 */ /* 0x001fe200078e003b */
[----:B------:R-:W-:Y:S01]  /*c700*/  CS2R R30, SRZ ;  /* 0x00000000001e7805 */ /* 0x000fe2000001ff00 */
[----:B------:R-:W-:Y:S01]  /*c710*/  IMAD.MOV.U32 R5, RZ, RZ, R54 ;  /* 0x000000ffff057224 */ /* 0x000fe200078e0036 */
[----:B------:R-:W-:Y:S01]  /*c720*/  PRMT R88, R3, 0x7610, R88 ;  /* 0x0000761003587816 */ /* 0x000fe20000000058 */
[----:B----4-:R-:W-:Y:S01]  /*c730*/  IMAD.MOV.U32 R6, RZ, RZ, R55 ;  /* 0x000000ffff067224 */ /* 0x010fe200078e0037 */
[----:B------:R-:W-:Y:S01]  /*c740*/  PRMT R87, R87, 0x5410, R4 ;  /* 0x0000541057577816 */ /* 0x000fe20000000004 */
[----:B------:R-:W-:Y:S01]  /*c750*/  IMAD.MOV.U32 R3, RZ, RZ, R50 ;  /* 0x000000ffff037224 */ /* 0x000fe200078e0032 */
[----:B------:R-:W-:Y:S01]  /*c760*/  PRMT R82, R82, 0x5410, R5 ;  /* 0x0000541052527816 */ /* 0x000fe20000000005 */
[----:B------:R-:W-:Y:S01]  /*c770*/  IMAD.MOV.U32 R4, RZ, RZ, R51 ;  /* 0x000000ffff047224 */ /* 0x000fe200078e0033 */
[----:B------:R-:W-:Y:S01]  /*c780*/  PRMT R83, R6, 0x7610, R83 ;  /* 0x0000761006537816 */ /* 0x000fe20000000053 */
[----:B------:R-:W-:Y:S01]  /*c790*/  IMAD.MOV.U32 R5, RZ, RZ, R46 ;  /* 0x000000ffff057224 */ /* 0x000fe200078e002e */
[----:B------:R-:W-:-:S02]  /*c7a0*/  MOV R6, R47 ;  /* 0x0000002f00067202 */ /* 0x000fc40000000f00 */
[----:B------:R-:W-:Y:S01]  /*c7b0*/  PRMT R79, R4, 0x5410, R3 ;  /* 0x00005410044f7816 */ /* 0x000fe20000000003 */
[----:B------:R-:W-:Y:S01]  /*c7c0*/  IMAD.MOV.U32 R3, RZ, RZ, R42 ;  /* 0x000000ffff037224 */ /* 0x000fe200078e002a */
[----:B------:R-:W-:Y:S01]  /*c7d0*/  PRMT R74, R5, 0x5410, R6 ;  /* 0x00005410054a7816 */ /* 0x000fe20000000006 */
[----:B------:R-:W-:Y:S02]  /*c7e0*/  IMAD.MOV.U32 R4, RZ, RZ, R43 ;  /* 0x000000ffff047224 */ /* 0x000fe400078e002b */
[----:B------:R-:W-:Y:S02]  /*c7f0*/  IMAD.MOV.U32 R5, RZ, RZ, R38 ;  /* 0x000000ffff057224 */ /* 0x000fe400078e0026 */
[----:B------:R-:W-:Y:S01]  /*c800*/  IMAD.MOV.U32 R6, RZ, RZ, R39 ;  /* 0x000000ffff067224 */ /* 0x000fe200078e0027 */
[----:B------:R-:W-:Y:S01]  /*c810*/  PRMT R73, R4, 0x5410, R3 ;  /* 0x0000541004497816 */ /* 0x000fe20000000003 */
[----:B------:R-:W-:Y:S02]  /*c820*/  IMAD.MOV.U32 R3, RZ, RZ, R60 ;  /* 0x000000ffff037224 */ /* 0x000fe400078e003c */
[----:B------:R-:W-:Y:S01]  /*c830*/  IMAD.MOV.U32 R4, RZ, RZ, R61 ;  /* 0x000000ffff047224 */ /* 0x000fe200078e003d */
[----:B------:R-:W-:Y:S01]  /*c840*/  PRMT R66, R6, 0x5410, R5 ;  /* 0x0000541006427816 */ /* 0x000fe20000000005 */
[----:B------:R-:W-:Y:S01]  /*c850*/  IMAD.MOV.U32 R6, RZ, RZ, R57 ;  /* 0x000000ffff067224 */ /* 0x000fe200078e0039 */
[----:B------:R-:W-:-:S02]  /*c860*/  MOV R5, R56 ;  /* 0x0000003800057202 */ /* 0x000fc40000000f00 */
[----:B------:R-:W-:Y:S01]  /*c870*/  PRMT R88, R88, 0x5410, R3 ;  /* 0x0000541058587816 */ /* 0x000fe20000000003 */
[----:B------:R-:W-:Y:S01]  /*c880*/  IMAD.MOV.U32 R3, RZ, RZ, R52 ;  /* 0x000000ffff037224 */ /* 0x000fe200078e0034 */
        /* <DEDUP_REMOVED lines=12> */
[----:B------:R-:W-:-:S05]  /*c950*/  IMAD.MOV.U32 R6, RZ, RZ, R37 ;  /* 0x000000ffff067224 */ /* 0x000fca00078e0025 */
[----:B------:R-:W-:Y:S01]  /*c960*/  PRMT R64, R6, 0x5410, R5 ;  /* 0x0000541006407816 */ /* 0x000fe20000000005 */
[----:B------:R-:W-:Y:S06]  /*c970*/  BRA.DIV UR4, `(.L_x_1696) ;  /* 0x000001e204b07947 */ /* 0x000fec000b800000 */
[----:B--2---:R-:W0:Y:S04]  /*c980*/  SHFL.IDX PT, R62, R62, 0x1, 0x1c1f ;  /* 0x003c1f003e3e7f89 */ /* 0x004e2800000e0000 */
[----:B------:R-:W2:Y:S04]  /*c990*/  SHFL.IDX PT, R63, R63, 0x1, 0x1c1f ;  /* 0x003c1f003f3f7f89 */ /* 0x000ea800000e0000 */
[----:B------:R-:W3:Y:S04]  /*c9a0*/  SHFL.IDX PT, R0, R0, 0x1, 0x1c1f ;  /* 0x003c1f0000007f89 */ /* 0x000ee800000e0000 */
[----:B------:R-:W4:Y:S02]  /*c9b0*/  SHFL.IDX PT, R65, R65, 0x1, 0x1c1f ;  /* 0x003c1f0041417f89 */ /* 0x000f2400000e0000 */
.L_x_2035:
[----:B------:R-:W-:Y:S01]  /*c9c0*/  VIADD R4, R69, 0x40 ;  /* 0x0000004045047836 */ /* 0x000fe20000000000 */
[----:B------:R-:W-:Y:S01]  /*c9d0*/  LOP3.LUT R3, R185, 0x18, R18, 0xf8, !PT ;  /* 0x00000018b9037812 */ /* 0x000fe200078ef812 */
[----:B------:R-:W-:Y:S01]  /*c9e0*/  BSSY B1, `(.L_x_1697) ;  /* 0x0000055000017945 */ /* 0x000fe20003800000 */
[----:B------:R-:W-:Y:S02]  /*c9f0*/  LOP3.LUT P0, RZ, R228, 0x4, RZ, 0xc0, !PT ;  /* 0x00000004e4ff7812 */ /* 0x000fe4000780c0ff */
[----:B------:R-:W-:Y:S02]  /*ca00*/  CS2R R32, SRZ ;  /* 0x0000000000207805 */ /* 0x000fe4000001ff00 */
[----:B------:R-:W-:Y:S02]  /*ca10*/  ISETP.GE.AND P1, PT, R4, R67, PT ;  /* 0x000000430400720c */ /* 0x000fe40003f26270 */
[----:B------:R-:W-:Y:S02]  /*ca20*/  CS2R R26, SRZ ;  /* 0x00000000001a7805 */ /* 0x000fe4000001ff00 */
[----:B------:R-:W-:-:S02]  /*ca30*/  LOP3.LUT R4, R3, R186, RZ, 0x3c, !PT ;  /* 0x000000ba03047212 */ /* 0x000fc400078e3cff */
[----:B------:R-:W-:Y:S02]  /*ca40*/  CS2R R20, SRZ ;  /* 0x0000000000147805 */ /* 0x000fe4000001ff00 */
[----:B------:R-:W-:Y:S02]  /*ca50*/  CS2R R12, SRZ ;  /* 0x00000000000c7805 */ /* 0x000fe4000001ff00 */
[----:B------:R-:W-:Y:S02]  /*ca60*/  CS2R R8, SRZ ;  /* 0x0000000000087805 */ /* 0x000fe4000001ff00 */
[----:B------:R-:W-:Y:S01]  /*ca70*/  CS2R R40, SRZ ;  /* 0x0000000000287805 */ /* 0x000fe2000001ff00 */
[----:B------:R-:W-:Y:S01]  /*ca80*/  IMAD.IADD R3, R187, 0x1, R4 ;  /* 0x00000001bb037824 */ /* 0x000fe200078e0204 */
[----:B------:R-:W-:Y:S02]  /*ca90*/  CS2R R34, SRZ ;  /* 0x0000000000227805 */ /* 0x000fe4000001ff00 */
[----:B-1----:R-:W-:-:S02]  /*caa0*/  CS2R R28, SRZ ;  /* 0x00000000001c7805 */ /* 0x002fc4000001ff00 */
[----:B------:R-:W-:Y:S02]  /*cab0*/  CS2R R24, SRZ ;  /* 0x0000000000187805 */ /* 0x000fe4000001ff00 */
[----:B------:R-:W-:Y:S01]  /*cac0*/  CS2R R14, SRZ ;  /* 0x00000000000e7805 */ /* 0x000fe2000001ff00 */
[----:B------:R-:W-:Y:S01]  /*cad0*/  IMAD R3, R3, 0x2, R2 ;  /* 0x0000000203037824 */ /* 0x000fe200078e0202 */
        /* <DEDUP_REMOVED lines=8> */
[----:B------:R-:W-:-:S05]  /*cb60*/  ISETP.GE.AND P1, PT, R176, UR4, PT ;  /* 0x00000004b0007c0c */ /* 0x000fca000bf26270 */
[C---:B------:R-:W-:Y:S01]  /*cb70*/  @!P4 IMAD.SHL.U32 R24, R179.reuse, 0x2, RZ ;  /* 0x00000002b318c824 */ /* 0x040fe200078e00ff */
[----:B------:R-:W-:-:S03]  /*cb80*/  @!P4 SHF.L.U64.HI R5, R179, 0x1, R80 ;  /* 0x00000001b305c819 */ /* 0x000fc60000010250 */
[----:B------:R-:W-:Y:S02]  /*cb90*/  @!P3 SHF.L.U32 R14, R177, 0x1, RZ ;  /* 0x00000001b10eb819 */ /* 0x000fe400000006ff */
[----:B------:R-:W-:Y:S01]  /*cba0*/  @!P2 IMAD.SHL.U32 R10, R178, 0x2, RZ ;  /* 0x00000002b20aa824 */ /* 0x000fe200078e00ff */
[-C--:B--2---:R-:W-:Y:S01]  /*cbb0*/  @!P4 IADD3 R26, P5, R63, R24.reuse, RZ ;  /* 0x000000183f1ac210 */ /* 0x084fe20007fbe0ff */
[----:B------:R-:W-:Y:S01]  /*cbc0*/  @!P1 IMAD.SHL.U32 R4, R176, 0x2, RZ ;  /* 0x00000002b0049824 */ /* 0x000fe200078e00ff */
[----:B----4-:R-:W-:Y:S02]  /*cbd0*/  @!P4 IADD3 R24, P6, R65, R24, RZ ;  /* 0x000000184118c210 */ /* 0x010fe40007fde0ff */
[----:B------:R-:W-:Y:S01]  /*cbe0*/  @!P3 SHF.L.U64.HI R7, R177, 0x1, R76 ;  /* 0x00000001b107b819 */ /* 0x000fe2000001024c */
[--C-:B0-----:R-:W-:Y:S01]  /*cbf0*/  @!P4 IMAD.X R27, R62, 0x1, R5.reuse, P5 ;  /* 0x000000013e1bc824 */ /* 0x101fe200028e0605 */
[-C--:B------:R-:W-:Y:S01]  /*cc00*/  @!P3 IADD3 R20, P5, R63, R14.reuse, RZ ;  /* 0x0000000e3f14b210 */ /* 0x080fe20007fbe0ff */
[----:B---3--:R-:W-:Y:S01]  /*cc10*/  @!P4 IMAD.X R25, R0, 0x1, R5, P6 ;  /* 0x000000010019c824 */ /* 0x008fe200030e0605 */
[----:B------:R-:W-:-:S02]  /*cc20*/  @!P3 IADD3 R14, P6, R65, R14, RZ ;  /* 0x0000000e410eb210 */ /* 0x000fc40007fde0ff */
[----:B------:R-:W-:Y:S01]  /*cc30*/  @!P2 SHF.L.U64.HI R81, R178, 0x1, R81 ;  /* 0x00000001b251a819 */ /* 0x000fe20000010251 */
[--C-:B------:R-:W-:Y:S01]  /*cc40*/  @!P3 IMAD.X R21, R62, 0x1, R7.reuse, P5 ;  /* 0x000000013e15b824 */ /* 0x100fe200028e0607 */
[-C--:B------:R-:W-:Y:S01]  /*cc50*/  @!P2 IADD3 R12, P5, R63, R10.reuse, RZ ;  /* 0x0000000a3f0ca210 */ /* 0x080fe20007fbe0ff */
[----:B------:R-:W-:Y:S01]  /*cc60*/  @!P3 IMAD.X R15, R0, 0x1, R7, P6 ;  /* 0x00000001000fb824 */ /* 0x000fe200030e0607 */
[----:B------:R-:W-:Y:S02]  /*cc70*/  @!P1 SHF.L.U64.HI R77, R176, 0x1, R77 ;  /* 0x00000001b04d9819 */ /* 0x000fe4000001024d */
[----:B------:R-:W-:Y:S02]  /*cc80*/  @!P2 IADD3.X R13, R62, R81, RZ, P5, !PT ;  /* 0x000000513e0da210 */ /* 0x000fe40002ffe4ff */
[----:B------:R-:W-:Y:S02]  /*cc90*/  @!P2 IADD3 R10, P6, R65, R10, RZ ;  /* 0x0000000a410aa210 */ /* 0x000fe40007fde0ff */
[----:B------:R-:W-:-:S03]  /*cca0*/  @!P1 IADD3 R8, P5, R63, R4, RZ ;  /* 0x000000043f089210 */ /* 0x000fc60007fbe0ff */
[----:B------:R-:W-:Y:S01]  /*ccb0*/  @!P2 IMAD.X R11, R0, 0x1, R81, P6 ;  /* 0x00000001000ba824 */ /* 0x000fe200030e0651 */
[----:B------:R-:W-:Y:S01]  /*ccc0*/  ISETP.GE.AND P6, PT, R162, UR4, PT ;  /* 0x00000004a2007c0c */ /* 0x000fe2000bfc6270 */
[----:B------:R-:W-:Y:S01]  /*ccd0*/  @!P1 IMAD.X R9, R62, 0x1, R77, P5 ;  /* 0x000000013e099824 */ /* 0x000fe200028e064d */
[----:B------:R-:W-:-:S05]  /*cce0*/  @!P1 IADD3 R4, P5, R65, R4, RZ ;  /* 0x0000000441049210 */ /* 0x000fca0007fbe0ff */
[----:B------:R-:W-:Y:S01]  /*ccf0*/  @!P1 IMAD.X R5, R0, 0x1, R77, P5 ;  /* 0x0000000100059824 */ /* 0x000fe200028e064d */
[----:B------:R-:W-:-:S05]  /*cd00*/  ISETP.GE.AND P5, PT, R180, UR4, PT ;  /* 0x00000004b4007c0c */ /* 0x000fca000bfa6270 */
[----:B------:R-:W-:Y:S01]  /*cd10*/  @!P6 MOV R7, R0 ;  /* 0x000000000007e202 */ /* 0x000fe20000000f00 */
[----:B------:R-:W-:Y:S02]  /*cd20*/  @!P6 IMAD.MOV.U32 R28, RZ, RZ, R63 ;  /* 0x000000ffff1ce224 */ /* 0x000fe400078e003f */
[----:B------:R-:W-:Y:S02]  /*cd30*/  @!P6 IMAD.MOV.U32 R29, RZ, RZ, R62 ;  /* 0x000000ffff1de224 */ /* 0x000fe400078e003e */
[----:B------:R-:W-:Y:S02]  /*cd40*/  @!P6 IMAD.MOV.U32 R6, RZ, RZ, R65 ;  /* 0x000000ffff06e224 */ /* 0x000fe400078e0041 */
[----:B------:R-:W-:-:S04]  /*cd50*/  @!P6 IMAD.WIDE R28, R162, 0x2, R28 ;  /* 0x00000002a21ce825 */ /* 0x000fc800078e021c */
[----:B------:R-:W-:Y:S01]  /*cd60*/  @!P6 IMAD.WIDE R6, R162, 0x2, R6 ;  /* 0x00000002a206e825 */ /* 0x000fe200078e0206 */
[----:B------:R0:W5:Y:S03]  /*cd70*/  @!P6 LD.E.64 R40, desc[UR60][R28.64] ;  /* 0x0000003c1c28e980 */ /* 0x000166000c101b00 */
[C---:B------:R-:W-:Y:S01]  /*cd80*/  @!P5 IMAD.SHL.U32 R32, R180.reuse, 0x2, RZ ;  /* 0x00000002b420d824 */ /* 0x040fe200078e00ff */
[----:B------:R1:W5:Y:S01]  /*cd90*/  @!P6 LD.E.64 R30, desc[UR60][R6.64] ;  /* 0x0000003c061ee980 */ /* 0x000362000c101b00 */
[----:B------:R-:W-:Y:S02]  /*cda0*/  @!P5 SHF.L.U64.HI R71, R180, 0x1, R71 ;  /* 0x00000001b447d819 */ /* 0x000fe40000010247 */
[----:B------:R-:W-:Y:S02]  /*cdb0*/  CS2R R34, SRZ ;  /* 0x0000000000227805 */ /* 0x000fe4000001ff00 */
[----:B0-----:R-:W-:-:S04]  /*cdc0*/  CS2R R28, SRZ ;  /* 0x00000000001c7805 */ /* 0x001fc8000001ff00 */
[----:B------:R0:W5:Y:S01]  /*cdd0*/  @!P4 LD.E.64 R34, desc[UR60][R26.64] ;  /* 0x0000003c1a22c980 */ /* 0x000162000c101b00 */
[----:B-1----:R-:W-:-:S03]  /*cde0*/  @!P5 IADD3 R6, P6, R63, R32, RZ ;  /* 0x000000203f06d210 */ /* 0x002fc60007fde0ff */
[----:B------:R1:W5:Y:S02]  /*cdf0*/  @!P3 LD.E.64 R28, desc[UR60][R20.64] ;  /* 0x0000003c141cb980 */ /* 0x000364000c101b00 */
[--C-:B------:R-:W-:Y:S01]  /*ce00*/  @!P5 IMAD.X R7, R62, 0x1, R71.reuse, P6 ;  /* 0x000000013e07d824 */ /* 0x100fe200030e0647 */
[----:B------:R-:W-:Y:S02]  /*ce10*/  @!P5 IADD3 R62, P6, R65, R32, RZ ;  /* 0x00000020413ed210 */ /* 0x000fe40007fde0ff */
[----:B------:R-:W-:Y:S02]  /*ce20*/  CS2R R32, SRZ ;  /* 0x0000000000207805 */ /* 0x000fe4000001ff00 */
[----:B0-----:R-:W-:Y:S02]  /*ce30*/  CS2R R26, SRZ ;  /* 0x00000000001a7805 */ /* 0x001fe4000001ff00 */
[----:B-1----:R-:W-:Y:S02]  /*ce40*/  CS2R R20, SRZ ;  /* 0x0000000000147805 */ /* 0x002fe4000001ff00 */
[----:B------:R0:W5:Y:S04]  /*ce50*/  @!P4 LD.E.64 R32, desc[UR60][R24.64] ;  /* 0x0000003c1820c980 */ /* 0x000168000c101b00 */
[----:B------:R1:W5:Y:S01]  /*ce60*/  @!P3 LD.E.64 R26, desc[UR60][R14.64] ;  /* 0x0000003c0e1ab980 */ /* 0x000362000c101b00 */
[----:B------:R-:W-:-:S03]  /*ce70*/  @!P5 IMAD.X R63, R0, 0x1, R71, P6 ;  /* 0x00000001003fd824 */ /* 0x000fc600030e0647 */
[----:B------:R2:W5:Y:S01]  /*ce80*/  @!P2 LD.E.64 R20, desc[UR60][R10.64] ;  /* 0x0000003c0a14a980 */ /* 0x000562000c101b00 */
[----:B0-----:R-:W-:Y:S02]  /*ce90*/  CS2R R24, SRZ ;  /* 0x0000000000187805 */ /* 0x001fe4000001ff00 */
[----:B-1----:R-:W-:-:S04]  /*cea0*/  CS2R R14, SRZ ;  /* 0x00000000000e7805 */ /* 0x002fc8000001ff00 */
[----:B------:R0:W5:Y:S01]  /*ceb0*/  @!P2 LD.E.64 R24, desc[UR60][R12.64] ;  /* 0x0000003c0c18a980 */ /* 0x000162000c101b00 */
[----:B--2---:R-:W-:-:S03]  /*cec0*/  CS2R R10, SRZ ;  /* 0x00000000000a7805 */ /* 0x004fc6000001ff00 */
[----:B------:R1:W5:Y:S04]  /*ced0*/  @!P1 LD.E.64 R14, desc[UR60][R8.64] ;  /* 0x0000003c080e9980 */ /* 0x000368000c101b00 */
[----:B------:R2:W5:Y:S01]  /*cee0*/  @!P5 LD.E.64 R10, desc[UR60][R6.64] ;  /* 0x0000003c060ad980 */ /* 0x000562000c101b00 */
[----:B0-----:R-:W-:Y:S02]  /*cef0*/  CS2R R12, SRZ ;  /* 0x00000000000c7805 */ /* 0x001fe4000001ff00 */
[----:B-1----:R-:W-:-:S04]  /*cf00*/  CS2R R8, SRZ ;  /* 0x0000000000087805 */ /* 0x002fc8000001ff00 */
[----:B------:R2:W5:Y:S04]  /*cf10*/  @!P1 LD.E.64 R12, desc[UR60][R4.64] ;  /* 0x0000003c040c9980 */ /* 0x000568000c101b00 */
[----:B------:R2:W5:Y:S02]  /*cf20*/  @!P5 LD.E.64 R8, desc[UR60][R62.64] ;  /* 0x0000003c3e08d980 */ /* 0x000564000c101b00 */
.L_x_1698:
[----:B------:R-:W-:Y:S05]  /*cf30*/  BSYNC B1 ;  /* 0x0000000000017941 */ /* 0x000fea0003800000 */
.L_x_1697:
[----:B--2---:R-:W-:Y:S01]  /*cf40*/  LEA.HI R4, R209, R209, RZ, 0x1 ;  /* 0x000000d1d1047211 */ /* 0x004fe200078f08ff */
[----:B-----5:R-:W-:Y:S01]  /*cf50*/  IMAD.MOV.U32 R5, RZ, RZ, R30 ;  /* 0x000000ffff057224 */ /* 0x020fe200078e001e */
[----:B0-----:R-:W-:Y:S01]  /*cf60*/  MOV R62, R20 ;  /* 0x00000014003e7202 */ /* 0x001fe20000000f00 */
[C---:B------:R-:W-:Y:S01]  /*cf70*/  VIADD R6, R3.reuse, 0xc400 ;  /* 0x0000c40003067836 */ /* 0x040fe20000000000 */
[----:B------:R-:W-:Y:S01]  /*cf80*/  LOP3.LUT R4, R4, 0xfffffffe, RZ, 0xc0, !PT ;  /* 0xfffffffe04047812 */ /* 0x000fe200078ec0ff */
[----:B---3--:R-:W-:Y:S01]  /*cf90*/  VIADD R0, R3, 0xc440 ;  /* 0x0000c44003007836 */ /* 0x008fe20000000000 */
[----:B------:R-:W-:Y:S01]  /*cfa0*/  PRMT R85, R5, 0x7610, R85 ;  /* 0x0000761005557816 */ /* 0x000fe20000000055 */
[----:B------:R-:W-:Y:S01]  /*cfb0*/  IMAD.MOV.U32 R5, RZ, RZ, R31 ;  /* 0x000000ffff057224 */ /* 0x000fe200078e001f */
[----:B------:R-:W-:Y:S01]  /*cfc0*/  @P0 IADD3 R0, R6, -0x40, RZ ;  /* 0xffffffc006000810 */ /* 0x000fe20007ffe0ff */
[----:B------:R-:W-:Y:S01]  /*cfd0*/  IMAD.IADD R4, R209, 0x1, -R4 ;  /* 0x00000001d1047824 */ /* 0x000fe200078e0a04 */
[----:B------:R-:W-:Y:S01]  /*cfe0*/  PRMT R71, R71, 0x5410, R62 ;  /* 0x0000541047477816 */ /* 0x000fe2000000003e */
[----:B------:R-:W-:Y:S01]  /*cff0*/  IMAD.MOV.U32 R6, RZ, RZ, R32 ;  /* 0x000000ffff067224 */ /* 0x000fe200078e0020 */
[----:B------:R-:W-:Y:S01]  /*d000*/  PRMT R85, R85, 0x5410, R5 ;  /* 0x0000541055557816 */ /* 0x000fe20000000005 */
[----:B------:R-:W-:Y:S01]  /*d010*/  IMAD.MOV.U32 R7, RZ, RZ, R33 ;  /* 0x000000ffff077224 */ /* 0x000fe200078e0021 */
[----:B------:R-:W-:Y:S01]  /*d020*/  SHF.L.U32 R5, R4, 0x1f, RZ ;  /* 0x0000001f04057819 */ /* 0x000fe200000006ff */
[----:B------:R-:W-:Y:S01]  /*d030*/  IMAD.MOV.U32 R4, RZ, RZ, R21 ;  /* 0x000000ffff047224 */ /* 0x000fe200078e0015 */
[----:B------:R-:W-:Y:S01]  /*d040*/  VIADDMNMX R67, R67, -R188, 0x80, PT ;  /* 0x0000008043437446 */ /* 0x000fe200038009bc */
[----:B------:R-:W-:Y:S01]  /*d050*/  IMAD.MOV.U32 R62, RZ, RZ, R8 ;  /* 0x000000ffff3e7224 */ /* 0x000fe200078e0008 */
[----:B------:R-:W0:Y:S01]  /*d060*/  SYNCS.PHASECHK.TRANS64.TRYWAIT P0, [R2+URZ+0x2a800], R5 ;  /* 0x02a80005020075a7 */ /* 0x000e22000800017f */
[----:B------:R-:W-:Y:S01]  /*d070*/  PRMT R81, R6, 0x5410, R7 ;  /* 0x0000541006517816 */ /* 0x000fe20000000007 */
[----:B------:R-:W-:Y:S01]  /*d080*/  IMAD.MOV.U32 R6, RZ, RZ, R26 ;  /* 0x000000ffff067224 */ /* 0x000fe200078e001a */
[----:B------:R-:W-:Y:S01]  /*d090*/  PRMT R71, R4, 0x7610, R71 ;  /* 0x0000761004477816 */ /* 0x000fe20000000047 */
[----:B------:R-:W-:Y:S01]  /*d0a0*/  IMAD.MOV.U32 R7, RZ, RZ, R27 ;  /* 0x000000ffff077224 */ /* 0x000fe200078e001b */
[----:B------:R-:W-:Y:S01]  /*d0b0*/  BSSY B1, `(.L_x_1699) ;  /* 0x000001b000017945 */ /* 0x000fe20003800000 */
[----:B------:R-:W-:Y:S01]  /*d0c0*/  IMAD.MOV.U32 R4, RZ, RZ, R9 ;  /* 0x000000ffff047224 */ /* 0x000fe200078e0009 */
[----:B------:R-:W-:Y:S01]  /*d0d0*/  ISETP.GE.AND P1, PT, R174, R67, PT ;  /* 0x00000043ae00720c */ /* 0x000fe20003f26270 */
[----:B------:R-:W-:Y:S01]  /*d0e0*/  IMAD.MOV.U32 R63, RZ, RZ, R34 ;  /* 0x000000ffff3f7224 */ /* 0x000fe200078e0022 */
[----:B------:R-:W-:Y:S01]  /*d0f0*/  PRMT R77, R7, 0x5410, R6 ;  /* 0x00005410074d7816 */ /* 0x000fe20000000006 */
[----:B------:R-:W-:Y:S01]  /*d100*/  IMAD.MOV.U32 R6, RZ, RZ, R12 ;  /* 0x000000ffff067224 */ /* 0x000fe200078e000c */
[----:B------:R-:W-:Y:S01]  /*d110*/  PRMT R62, R62, 0x5410, R4 ;  /* 0x000054103e3e7816 */ /* 0x000fe20000000004 */
[----:B------:R-:W-:Y:S01]  /*d120*/  IMAD.MOV.U32 R7, RZ, RZ, R13 ;  /* 0x000000ffff077224 */ /* 0x000fe200078e000d */
[----:B------:R-:W-:Y:S01]  /*d130*/  PRMT R82, R63, 0x7610, R82 ;  /* 0x000076103f527816 */ /* 0x000fe20000000052 */
[----:B------:R-:W-:-:S02]  /*d140*/  IMAD.MOV.U32 R4, RZ, RZ, R35 ;  /* 0x000000ffff047224 */ /* 0x000fc400078e0023 */
[----:B------:R-:W-:Y:S01]  /*d150*/  IMAD.MOV.U32 R63, RZ, RZ, R15 ;  /* 0x000000ffff3f7224 */ /* 0x000fe200078e000f */
[----:B----4-:R-:W-:Y:S01]  /*d160*/  PRMT R65, R6, 0x5410, R7 ;  /* 0x0000541006417816 */ /* 0x010fe20000000007 */
[----:B------:R-:W-:Y:S01]  /*d170*/  IMAD.MOV.U32 R6, RZ, RZ, R40 ;  /* 0x000000ffff067224 */ /* 0x000fe200078e0028 */
[----:B------:R-:W-:Y:S02]  /*d180*/  MOV R7, R41 ;  /* 0x0000002900077202 */ /* 0x000fe40000000f00 */
[----:B------:R-:W-:Y:S01]  /*d190*/  PRMT R84, R84, 0x5410, R4 ;  /* 0x0000541054547816 */ /* 0x000fe20000000004 */
[----:B------:R-:W-:Y:S01]  /*d1a0*/  IMAD.MOV.U32 R4, RZ, RZ, R24 ;  /* 0x000000ffff047224 */ /* 0x000fe200078e0018 */
        /* <DEDUP_REMOVED lines=9> */
[----:B------:R-:W-:Y:S01]  /*d240*/  IMAD.MOV.U32 R6, RZ, RZ, R11 ;  /* 0x000000ffff067224 */ /* 0x000fe200078e000b */
[----:B0-----:R-:W-:Y:S06]  /*d250*/  @!P0 BRA `(.L_x_1700) ;  /* 0x000001d800ec8947 */ /* 0x001fec0003800000 */
.L_x_2036:
[----:B------:R-:W-:Y:S05]  /*d260*/  BSYNC B1 ;  /* 0x0000000000017941 */ /* 0x000fea0003800000 */
.L_x_1699:
[----:B------:R-:W-:Y:S01]  /*d270*/  BSSY B1, `(.L_x_1701) ;  /* 0x0000116000017945 */ /* 0x000fe20003800000 */
[----:B------:R-:W-:-:S03]  /*d280*/  PRMT R63, R4, 0x5410, R6 ;  /* 0x00005410043f7816 */ /* 0x000fc60000000006 */
[----:B------:R-:W-:Y:S05]  /*d290*/  @P1 BRA `(.L_x_1702) ;  /* 0x00000010004c1947 */ /* 0x000fea0003800000 */
[----:B0-----:R-:W0:Y:S01]  /*d2a0*/  LDC R5, c[0x0][0x3f4] ;  /* 0x0000fd00ff057b82 */ /* 0x001e220000000800 */
        /* <DEDUP_REMOVED lines=9> */
[----:B------:R-:W-:Y:S01]  /*d340*/  SHF.R.U32.HI R92, RZ, 0x10, R61 ;  /* 0x00000010ff5c7819 */ /* 0x000fe2000001163d */
[----:B------:R-:W-:Y:S01]  /*d350*/  HADD2.F32 R93, -RZ, R88.H1_H1 ;  /* 0x30000058ff5d7230 */ /* 0x000fe20000004100 */
[--C-:B------:R-:W-:Y:S02]  /*d360*/  SHF.R.U32.HI R94, RZ, 0x10, R59.reuse ;  /* 0x00000010ff5e7819 */ /* 0x100fe4000001163b */
[----:B------:R-:W-:Y:S01]  /*d370*/  SHF.R.U64 R58, R58, 0x10, R59 ;  /* 0x000000103a3a7819 */ /* 0x000fe2000000123b */
[----:B------:R-:W-:Y:S01]  /*d380*/  HADD2.F32 R92, -RZ, R92.H0_H0 ;  /* 0x2000005cff5c7230 */ /* 0x000fe20000004100 */
[----:B------:R-:W-:Y:S01]  /*d390*/  SHF.R.U64 R60, R60, 0x10, R61 ;  /* 0x000000103c3c7819 */ /* 0x000fe2000000123d */
[----:B------:R-:W-:Y:S02]  /*d3a0*/  HADD2.F32 R94, -RZ, R94.H0_H0 ;  /* 0x2000005eff5e7230 */ /* 0x000fe40000004100 */
[----:B------:R-:W-:-:S02]  /*d3b0*/  HADD2.F32 R59, -RZ, R88.H0_H0 ;  /* 0x20000058ff3b7230 */ /* 0x000fc40000004100 */
[--C-:B0-----:R-:W-:Y:S02]  /*d3c0*/  HADD2.F32 R91, -RZ, R7.reuse.H1_H1 ;  /* 0x30000007ff5b7230 */ /* 0x101fe40000004100 */
[----:B------:R-:W-:Y:S02]  /*d3d0*/  HADD2.F32 R89, -RZ, R7.H0_H0 ;  /* 0x20000007ff597230 */ /* 0x000fe40000004100 */
[--C-:B------:R-:W-:Y:S02]  /*d3e0*/  HADD2.F32 R90, -RZ, R4.reuse.H1_H1 ;  /* 0x30000004ff5a7230 */ /* 0x100fe40000004100 */
[C---:B------:R-:W-:Y:S01]  /*d3f0*/  FMUL.FTZ R95, R91.reuse, R92 ;  /* 0x0000005c5b5f7220 */ /* 0x040fe20000410000 */
[----:B------:R-:W-:Y:S01]  /*d400*/  FMUL.FTZ R96, R91, R94 ;  /* 0x0000005e5b607220 */ /* 0x000fe20000410000 */
[----:B------:R-:W-:Y:S02]  /*d410*/  HADD2.F32 R88, -RZ, R4.H0_H0 ;  /* 0x20000004ff587230 */ /* 0x000fe40000004100 */
[----:B------:R-:W-:-:S02]  /*d420*/  HADD2.F32 R7, -RZ, R6.H0_H0 ;  /* 0x20000006ff077230 */ /* 0x000fc40000004100 */
[C---:B------:R-:W-:Y:S01]  /*d430*/  FFMA.FTZ R94, R89.reuse, R94, R95 ;  /* 0x0000005e595e7223 */ /* 0x040fe2000001005f */
[----:B------:R-:W-:Y:S02]  /*d440*/  HADD2.F32 R61, -RZ, R6.H1_H1 ;  /* 0x30000006ff3d7230 */ /* 0x000fe40000004100 */
[C---:B------:R-:W-:Y:S01]  /*d450*/  FMUL.FTZ R91, R90.reuse, R59 ;  /* 0x0000003b5a5b7220 */ /* 0x040fe20000410000 */
[--C-:B------:R-:W-:Y:S02]  /*d460*/  HADD2.F32 R4, -RZ, R5.reuse.H0_H0 ;  /* 0x20000005ff047230 */ /* 0x100fe40000004100 */
[----:B------:R-:W-:Y:S01]  /*d470*/  FMUL.FTZ R95, R90, R93 ;  /* 0x0000005d5a5f7220 */ /* 0x000fe20000410000 */
[----:B------:R-:W-:Y:S02]  /*d480*/  HADD2.F32 R6, -RZ, R5.H1_H1 ;  /* 0x30000005ff067230 */ /* 0x000fe40000004100 */
[----:B------:R-:W-:Y:S01]  /*d490*/  FFMA.FTZ R5, R89, R92, -R96 ;  /* 0x0000005c59057223 */ /* 0x000fe20000010860 */
[----:B------:R-:W-:-:S02]  /*d4a0*/  HADD2.F32 R92, -RZ, R87.H1_H1 ;  /* 0x30000057ff5c7230 */ /* 0x000fc40000004100 */
[C---:B------:R-:W-:Y:S01]  /*d4b0*/  FFMA.FTZ R91, R88.reuse, R93, -R91 ;  /* 0x0000005d585b7223 */ /* 0x040fe2000001085b */
[----:B------:R-:W-:Y:S02]  /*d4c0*/  HADD2.F32 R90, -RZ, R87.H0_H0 ;  /* 0x20000057ff5a7230 */ /* 0x000fe40000004100 */
[----:B------:R-:W-:Y:S01]  /*d4d0*/  FFMA.FTZ R88, R88, R59, R95 ;  /* 0x0000003b58587223 */ /* 0x000fe2000001005f */
[----:B------:R-:W-:Y:S02]  /*d4e0*/  HADD2.F32 R89, -RZ, R58.H0_H0 ;  /* 0x2000003aff597230 */ /* 0x000fe40000004100 */
[C---:B------:R-:W-:Y:S01]  /*d4f0*/  FMUL.FTZ R58, R61.reuse, R92 ;  /* 0x0000005c3d3a7220 */ /* 0x040fe20000410000 */
[----:B------:R-:W-:Y:S02]  /*d500*/  HADD2.F32 R87, -RZ, R60.H0_H0 ;  /* 0x2000003cff577230 */ /* 0x000fe40000004100 */
[-C--:B------:R-:W-:Y:S01]  /*d510*/  FMUL.FTZ R61, R61, R90.reuse ;  /* 0x0000005a3d3d7220 */ /* 0x080fe20000410000 */
[C---:B------:R-:W-:Y:S01]  /*d520*/  FMUL.FTZ R59, R6.reuse, R89 ;  /* 0x00000059063b7220 */ /* 0x040fe20000410000 */
[C---:B------:R-:W-:Y:S01]  /*d530*/  FFMA.FTZ R90, R7.reuse, R90, -R58 ;  /* 0x0000005a075a7223 */ /* 0x040fe2000001083a */
[-C--:B------:R-:W-:Y:S01]  /*d540*/  FMUL.FTZ R6, R6, R87.reuse ;  /* 0x0000005706067220 */ /* 0x080fe20000410000 */
[----:B------:R-:W-:Y:S01]  /*d550*/  FFMA.FTZ R61, R7, R92, R61 ;  /* 0x0000005c073d7223 */ /* 0x000fe2000001003d */
[----:B------:R-:W-:Y:S01]  /*d560*/  FFMA.FTZ R59, R4, R87, -R59 ;  /* 0x00000057043b7223 */ /* 0x000fe2000001083b */
[----:B------:R-:W-:Y:S01]  /*d570*/  F2FP.F16.F32.PACK_AB R7, R94, R5 ;  /* 0x000000055e07723e */ /* 0x000fe200000000ff */
[----:B------:R-:W-:Y:S01]  /*d580*/  FFMA.FTZ R58, R4, R89, R6 ;  /* 0x00000059043a7223 */ /* 0x000fe20000010006 */
[----:B------:R-:W-:-:S02]  /*d590*/  F2FP.F16.F32.PACK_AB R4, R88, R91 ;  /* 0x0000005b5804723e */ /* 0x000fc400000000ff */
[----:B------:R-:W-:Y:S02]  /*d5a0*/  F2FP.F16.F32.PACK_AB R6, R61, R90 ;  /* 0x0000005a3d06723e */ /* 0x000fe400000000ff */
[----:B------:R-:W-:-:S05]  /*d5b0*/  F2FP.F16.F32.PACK_AB R5, R58, R59 ;  /* 0x0000003b3a05723e */ /* 0x000fca00000000ff */
[----:B------:R0:W-:Y:S02]  /*d5c0*/  STS.128 [R3+0xc400], R4 ;  /* 0x00c4000403007388 */ /* 0x0001e40000000c00 */
.L_x_1704:
[----:B------:R-:W-:Y:S05]  /*d5d0*/  BSYNC B2 ;  /* 0x0000000000027941 */ /* 0x000fea0003800000 */
.L_x_1703:
[----:B------:R-:W-:Y:S04]  /*d5e0*/  BSSY B2, `(.L_x_1705) ;  /* 0x000002c000027945 */ /* 0x000fe80003800000 */
[----:B------:R-:W-:Y:S05]  /*d5f0*/  @P1 BRA `(.L_x_1706) ;  /* 0x0000000000a81947 */ /* 0x000fea0003800000 */
[----:B0-----:R-:W0:Y:S01]  /*d600*/  LDS.128 R4, [R0] ;  /* 0x0000000000047984 */ /* 0x001e220000000c00 */
[----:B------:R-:W-:Y:S01]  /*d610*/  SHF.R.U32.HI R59, RZ, 0x10, R57 ;  /* 0x00000010ff3b7819 */ /* 0x000fe20000011639 */
[----:B------:R-:W-:Y:S01]  /*d620*/  HADD2.F32 R58, -RZ, R83.H1_H1 ;  /* 0x30000053ff3a7230 */ /* 0x000fe20000004100 */
[----:B------:R-:W-:Y:S01]  /*d630*/  SHF.R.U32.HI R61, RZ, 0x10, R55 ;  /* 0x00000010ff3d7819 */ /* 0x000fe20000011637 */
[----:B------:R-:W-:Y:S01]  /*d640*/  HADD2.F32 R60, -RZ, R82.H1_H1 ;  /* 0x30000052ff3c7230 */ /* 0x000fe20000004100 */
[----:B------:R-:W-:Y:S01]  /*d650*/  SHF.R.U64 R91, R56, 0x10, R57 ;  /* 0x00000010385b7819 */ /* 0x000fe20000001239 */
[----:B------:R-:W-:Y:S01]  /*d660*/  HADD2.F32 R59, -RZ, R59.H0_H0 ;  /* 0x2000003bff3b7230 */ /* 0x000fe20000004100 */
[----:B------:R-:W-:Y:S01]  /*d670*/  SHF.R.U64 R89, R54, 0x10, R55 ;  /* 0x0000001036597819 */ /* 0x000fe20000001237 */
[----:B------:R-:W-:Y:S02]  /*d680*/  HADD2.F32 R61, -RZ, R61.H0_H0 ;  /* 0x2000003dff3d7230 */ /* 0x000fe40000004100 */
[----:B------:R-:W-:-:S02]  /*d690*/  HADD2.F32 R83, -RZ, R83.H0_H0 ;  /* 0x20000053ff537230 */ /* 0x000fc40000004100 */
[--C-:B0-----:R-:W-:Y:S02]  /*d6a0*/  HADD2.F32 R57, -RZ, R7.reuse.H1_H1 ;  /* 0x30000007ff397230 */ /* 0x101fe40000004100 */
[----:B------:R-:W-:Y:S02]  /*d6b0*/  HADD2.F32 R56, -RZ, R7.H0_H0 ;  /* 0x20000007ff387230 */ /* 0x000fe40000004100 */
[--C-:B------:R-:W-:Y:S02]  /*d6c0*/  HADD2.F32 R7, -RZ, R4.reuse.H0_H0 ;  /* 0x20000004ff077230 */ /* 0x100fe40000004100 */
[C---:B------:R-:W-:Y:S01]  /*d6d0*/  FMUL.FTZ R90, R57.reuse, R59 ;  /* 0x0000003b395a7220 */ /* 0x040fe20000410000 */
[----:B------:R-:W-:Y:S02]  /*d6e0*/  HADD2.F32 R4, -RZ, R4.H1_H1 ;  /* 0x30000004ff047230 */ /* 0x000fe40000004100 */
[----:B------:R-:W-:Y:S01]  /*d6f0*/  FMUL.FTZ R87, R57, R61 ;  /* 0x0000003d39577220 */ /* 0x000fe20000410000 */
[----:B------:R-:W-:-:S02]  /*d700*/  HADD2.F32 R54, -RZ, R6.H0_H0 ;  /* 0x20000006ff367230 */ /* 0x000fc40000004100 */
[----:B------:R-:W-:Y:S01]  /*d710*/  FFMA.FTZ R92, R56, R61, R90 ;  /* 0x0000003d385c7223 */ /* 0x000fe2000001005a */
[----:B------:R-:W-:Y:S02]  /*d720*/  HADD2.F32 R55, -RZ, R6.H1_H1 ;  /* 0x30000006ff377230 */ /* 0x000fe40000004100 */
[----:B------:R-:W-:Y:S01]  /*d730*/  FMUL.FTZ R88, R4, R60 ;  /* 0x0000003c04587220 */ /* 0x000fe20000410000 */
[--C-:B------:R-:W-:Y:S02]  /*d740*/  HADD2.F32 R6, -RZ, R5.reuse.H0_H0 ;  /* 0x20000005ff067230 */ /* 0x100fe40000004100 */
[----:B------:R-:W-:Y:S01]  /*d750*/  FFMA.FTZ R87, R56, R59, -R87 ;  /* 0x0000003b38577223 */ /* 0x000fe20000010857 */
[-C--:B------:R-:W-:Y:S01]  /*d760*/  FMUL.FTZ R90, R4, R58.reuse ;  /* 0x0000003a045a7220 */ /* 0x080fe20000410000 */
[----:B------:R-:W-:Y:S02]  /*d770*/  HADD2.F32 R5, -RZ, R5.H1_H1 ;  /* 0x30000005ff057230 */ /* 0x000fe40000004100 */
[----:B------:R-:W-:Y:S01]  /*d780*/  FFMA.FTZ R88, R7, R58, -R88 ;  /* 0x0000003a07587223 */ /* 0x000fe20000010858 */
[----:B------:R-:W-:-:S02]  /*d790*/  HADD2.F32 R56, -RZ, R84.H0_H0 ;  /* 0x20000054ff387230 */ /* 0x000fc40000004100 */
        /* <DEDUP_REMOVED lines=15> */
[----:B------:R1:W-:Y:S02]  /*d890*/  STS.128 [R0], R4 ;  /* 0x0000000400007388 */ /* 0x0003e40000000c00 */
.L_x_1706:
[----:B------:R-:W-:Y:S05]  /*d8a0*/  BSYNC B2 ;  /* 0x0000000000027941 */ /* 0x000fea0003800000 */
.L_x_1705:
[----:B------:R-:W-:Y:S04]  /*d8b0*/  BSSY B2, `(.L_x_1707) ;  /* 0x000002c000027945 */ /* 0x000fe80003800000 */
[----:B------:R-:W-:Y:S05]  /*d8c0*/  @P2 BRA `(.L_x_1708) ;  /* 0x0000000000a82947 */ /* 0x000fea0003800000 */
[----:B01----:R-:W0:Y:S01]  /*d8d0*/  LDS.128 R4, [R3+0x10400] ;  /* 0x0104000003047984 */ /* 0x003e220000000c00 */
        /* <DEDUP_REMOVED lines=9> */
[----:B------:R-:W-:Y:S02]  /*d970*/  HADD2.F32 R78, -RZ, R78.H0_H0 ;  /* 0x2000004eff4e7230 */ /* 0x000fe40000004100 */
        /* <DEDUP_REMOVED lines=18> */
[CC--:B------:R-:W-:Y:S01]  /*daa0*/  FMUL.FTZ R55, R51.reuse, R79.reuse ;  /* 0x0000004f33377220 */ /* 0x0c0fe20000410000 */
[----:B------:R-:W-:Y:S01]  /*dab0*/  FMUL.FTZ R54, R51, R78 ;  /* 0x0000004e33367220 */ /* 0x000fe20000410000 */
[C---:B------:R-:W-:Y:S01]  /*dac0*/  FMUL.FTZ R7, R5.reuse, R52 ;  /* 0x0000003405077220 */ /* 0x040fe20000410000 */
[----:B------:R-:W-:Y:S01]  /*dad0*/  FMUL.FTZ R51, R5, R4 ;  /* 0x0000000405337220 */ /* 0x000fe20000410000 */
[C---:B------:R-:W-:Y:S01]  /*dae0*/  FFMA.FTZ R55, R50.reuse, R78, -R55 ;  /* 0x0000004e32377223 */ /* 0x040fe20000010837 */
[----:B------:R-:W-:Y:S01]  /*daf0*/  FFMA.FTZ R54, R50, R79, R54 ;  /* 0x0000004f32367223 */ /* 0x000fe20000010036 */
[C---:B------:R-:W-:Y:S01]  /*db00*/  FFMA.FTZ R5, R6.reuse, R4, -R7 ;  /* 0x0000000406057223 */ /* 0x040fe20000010807 */
[----:B------:R-:W-:Y:S01]  /*db10*/  FFMA.FTZ R52, R6, R52, R51 ;  /* 0x0000003406347223 */ /* 0x000fe20000010033 */
[----:B------:R-:W-:-:S02]  /*db20*/  F2FP.F16.F32.PACK_AB R7, R88, R59 ;  /* 0x0000003b5807723e */ /* 0x000fc400000000ff */
[----:B------:R-:W-:Y:S02]  /*db30*/  F2FP.F16.F32.PACK_AB R6, R54, R55 ;  /* 0x000000373606723e */ /* 0x000fe400000000ff */
[----:B------:R-:W-:Y:S02]  /*db40*/  F2FP.F16.F32.PACK_AB R4, R53, R58 ;  /* 0x0000003a3504723e */ /* 0x000fe400000000ff */
[----:B------:R-:W-:-:S05]  /*db50*/  F2FP.F16.F32.PACK_AB R5, R52, R5 ;  /* 0x000000053405723e */ /* 0x000fca00000000ff */
[----:B------:R2:W-:Y:S02]  /*db60*/  STS.128 [R3+0x10400], R4 ;  /* 0x0104000403007388 */ /* 0x0005e40000000c00 */
.L_x_1708:
[----:B------:R-:W-:Y:S05]  /*db70*/  BSYNC B2 ;  /* 0x0000000000027941 */ /* 0x000fea0003800000 */
.L_x_1707:
[----:B------:R-:W-:Y:S04]  /*db80*/  BSSY B2, `(.L_x_1709) ;  /* 0x000002c000027945 */ /* 0x000fe80003800000 */
[----:B------:R-:W-:Y:S05]  /*db90*/  @P3 BRA `(.L_x_1710) ;  /* 0x0000000000a83947 */ /* 0x000fea0003800000 */
[----:B012---:R-:W0:Y:S01]  /*dba0*/  LDS.128 R4, [R0+0x4000] ;  /* 0x0040000000047984 */ /* 0x007e220000000c00 */
[----:B------:R-:W-:Y:S01]  /*dbb0*/  SHF.R.U32.HI R51, RZ, 0x10, R49 ;  /* 0x00000010ff337819 */ /* 0x000fe20000011631 */
[----:B------:R-:W-:Y:S01]  /*dbc0*/  HADD2.F32 R50, -RZ, R75.H0_H0 ;  /* 0x2000004bff327230 */ /* 0x000fe20000004100 */
[----:B------:R-:W-:Y:S01]  /*dbd0*/  SHF.R.U32.HI R53, RZ, 0x10, R47 ;  /* 0x00000010ff357819 */ /* 0x000fe2000001162f */
[--C-:B------:R-:W-:Y:S01]  /*dbe0*/  HADD2.F32 R52, -RZ, R74.reuse.H0_H0 ;  /* 0x2000004aff347230 */ /* 0x100fe20000004100 */
[----:B------:R-:W-:Y:S01]  /*dbf0*/  SHF.R.U64 R59, R48, 0x10, R49 ;  /* 0x00000010303b7819 */ /* 0x000fe20000001231 */
[----:B------:R-:W-:Y:S01]  /*dc00*/  HADD2.F32 R51, -RZ, R51.H0_H0 ;  /* 0x20000033ff337230 */ /* 0x000fe20000004100 */
[----:B------:R-:W-:Y:S01]  /*dc10*/  SHF.R.U64 R57, R46, 0x10, R47 ;  /* 0x000000102e397819 */ /* 0x000fe2000000122f */
[----:B------:R-:W-:Y:S02]  /*dc20*/  HADD2.F32 R53, -RZ, R53.H0_H0 ;  /* 0x20000035ff357230 */ /* 0x000fe40000004100 */
[----:B------:R-:W-:-:S02]  /*dc30*/  HADD2.F32 R74, -RZ, R74.H1_H1 ;  /* 0x3000004aff4a7230 */ /* 0x000fc40000004100 */
[----:B------:R-:W-:Y:S02]  /*dc40*/  HADD2.F32 R75, -RZ, R75.H1_H1 ;  /* 0x3000004bff4b7230 */ /* 0x000fe40000004100 */
        /* <DEDUP_REMOVED lines=19> */
[-C--:B------:R-:W-:Y:S01]  /*dd80*/  FMUL.FTZ R53, R47, R75.reuse ;  /* 0x0000004b2f357220 */ /* 0x080fe20000410000 */
        /* <DEDUP_REMOVED lines=11> */
.L_x_1710:
[----:B------:R-:W-:Y:S05]  /*de40*/  BSYNC B2 ;  /* 0x0000000000027941 */ /* 0x000fea0003800000 */
.L_x_1709:
[----:B------:R-:W-:Y:S04]  /*de50*/  BSSY B2, `(.L_x_1711) ;  /* 0x000002c000027945 */ /* 0x000fe80003800000 */
[----:B------:R-:W-:Y:S05]  /*de60*/  @P4 BRA `(.L_x_1712) ;  /* 0x0000000000a84947 */ /* 0x000fea0003800000 */
[----:B0123--:R-:W0:Y:S01]  /*de70*/  LDS.128 R4, [R3+0x14400] ;  /* 0x0144000003047984 */ /* 0x00fe220000000c00 */
        /* <DEDUP_REMOVED lines=41> */
.L_x_1712:
[----:B------:R-:W-:Y:S05]  /*e110*/  BSYNC B2 ;  /* 0x0000000000027941 */ /* 0x000fea0003800000 */
.L_x_1711:
[----:B------:R-:W-:Y:S05]  /*e120*/  @P5 BRA `(.L_x_1702) ;  /* 0x0000000000a85947 */ /* 0x000fea0003800000 */
[----:B01234-:R-:W0:Y:S01]  /*e130*/  LDS.128 R4, [R0+0x8000] ;  /* 0x0080000000047984 */ /* 0x01fe220000000c00 */
[----:B------:R-:W-:Y:S01]  /*e140*/  SHF.R.U32.HI R43, RZ, 0x10, R37 ;  /* 0x00000010ff2b7819 */ /* 0x000fe20000011625 */
[----:B------:R-:W-:Y:S01]  /*e150*/  HADD2.F32 R42, -RZ, R64.H1_H1 ;  /* 0x30000040ff2a7230 */ /* 0x000fe20000004100 */
[--C-:B------:R-:W-:Y:S01]  /*e160*/  SHF.R.U32.HI R45, RZ, 0x10, R39.reuse ;  /* 0x00000010ff2d7819 */ /* 0x100fe20000011627 */
[--C-:B------:R-:W-:Y:S01]  /*e170*/  HADD2.F32 R44, -RZ, R66.reuse.H1_H1 ;  /* 0x30000042ff2c7230 */ /* 0x100fe20000004100 */
        /* <DEDUP_REMOVED lines=37> */
.L_x_1702:
[----:B------:R-:W-:Y:S05]  /*e3d0*/  BSYNC B1 ;  /* 0x0000000000017941 */ /* 0x000fea0003800000 */
.L_x_1701:
        /* <DEDUP_REMOVED lines=13> */
[--C-:B------:R-:W-:Y:S01]  /*e4b0*/  SHF.R.U64 R47, R40, 0x10, R41.reuse ;  /* 0x00000010282f7819 */ /* 0x100fe20000001229 */
[----:B------:R-:W-:Y:S01]  /*e4c0*/  HADD2.F32 R38, -RZ, R86.H0_H0 ;  /* 0x20000056ff267230 */ /* 0x000fe20000004100 */
[----:B------:R-:W-:Y:S01]  /*e4d0*/  SHF.R.U32.HI R39, RZ, 0x10, R41 ;  /* 0x00000010ff277819 */ /* 0x000fe20000011629 */
[--C-:B------:R-:W-:Y:S01]  /*e4e0*/  HADD2.F32 R40, -RZ, R85.reuse.H0_H0 ;  /* 0x20000055ff287230 */ /* 0x100fe20000004100 */
[--C-:B------:R-:W-:Y:S01]  /*e4f0*/  SHF.R.U32.HI R41, RZ, 0x10, R31.reuse ;  /* 0x00000010ff297819 */ /* 0x100fe2000001161f */
[----:B------:R-:W-:Y:S01]  /*e500*/  HADD2.F32 R85, -RZ, R85.H1_H1 ;  /* 0x30000055ff557230 */ /* 0x000fe20000004100 */
[----:B------:R-:W-:Y:S01]  /*e510*/  SHF.R.U64 R45, R30, 0x10, R31 ;  /* 0x000000101e2d7819 */ /* 0x000fe2000000121f */
[----:B------:R-:W-:Y:S02]  /*e520*/  HADD2.F32 R39, -RZ, R39.H0_H0 ;  /* 0x20000027ff277230 */ /* 0x000fe40000004100 */
[----:B------:R-:W-:-:S02]  /*e530*/  HADD2.F32 R41, -RZ, R41.H0_H0 ;  /* 0x20000029ff297230 */ /* 0x000fc40000004100 */
        /* <DEDUP_REMOVED lines=32> */
.L_x_1715:
[----:B------:R-:W-:Y:S05]  /*e740*/  BSYNC B1 ;  /* 0x0000000000017941 */ /* 0x000fea0003800000 */
.L_x_1714:
[----:B------:R-:W-:Y:S04]  /*e750*/  BSSY B1, `(.L_x_1716) ;  /* 0x000002c000017945 */ /* 0x000fe80003800000 */
[----:B------:R-:W-:Y:S05]  /*e760*/  @P1 BRA `(.L_x_1717) ;  /* 0x0000000000a81947 */ /* 0x000fea0003800000 */
[----:B0-----:R-:W0:Y:S01]  /*e770*/  LDS.128 R4, [R0+0x2000] ;  /* 0x0020000000047984 */ /* 0x001e220000000c00 */
[----:B------:R-:W-:Y:S01]  /*e780*/  SHF.R.U64 R40, R34, 0x10, R35 ;  /* 0x0000001022287819 */ /* 0x000fe20000001223 */
[----:B------:R-:W-:Y:S01]  /*e790*/  HADD2.F32 R82, -RZ, R82.H0_H0 ;  /* 0x20000052ff527230 */ /* 0x000fe20000004100 */
[----:B------:R-:W-:Y:S01]  /*e7a0*/  SHF.R.U32.HI R36, RZ, 0x10, R33 ;  /* 0x00000010ff247819 */ /* 0x000fe20000011621 */
[----:B------:R-:W-:Y:S01]  /*e7b0*/  HADD2.F32 R84, -RZ, R84.H1_H1 ;  /* 0x30000054ff547230 */ /* 0x000fe20000004100 */
[----:B------:R-:W-:Y:S01]  /*e7c0*/  SHF.R.U32.HI R34, RZ, 0x10, R35 ;  /* 0x00000010ff227819 */ /* 0x000fe20000011623 */
[----:B------:R-:W-:Y:S01]  /*e7d0*/  HADD2.F32 R35, -RZ, R81.H0_H0 ;  /* 0x20000051ff237230 */ /* 0x000fe20000004100 */
        /* <DEDUP_REMOVED lines=11> */
[----:B------:R-:W-:Y:S01]  /*e890*/  FFMA.FTZ R37, R32, R34, -R37 ;  /* 0x0000002220257223 */ /* 0x000fe20000010825 */
[----:B------:R-:W-:Y:S02]  /*e8a0*/  HADD2.F32 R31, -RZ, R6.H1_H1 ;  /* 0x30000006ff1f7230 */ /* 0x000fe40000004100 */
[----:B------:R-:W-:Y:S01]  /*e8b0*/  FMUL.FTZ R38, R4, R35 ;  /* 0x0000002304267220 */ /* 0x000fe20000410000 */
[--C-:B------:R-:W-:Y:S02]  /*e8c0*/  HADD2.F32 R6, -RZ, R5.reuse.H0_H0 ;  /* 0x20000005ff067230 */ /* 0x100fe40000004100 */
[----:B------:R-:W-:Y:S01]  /*e8d0*/  FFMA.FTZ R36, R32, R36, R33 ;  /* 0x0000002420247223 */ /* 0x000fe20000010021 */
        /* <DEDUP_REMOVED lines=19> */
.L_x_1717:
[----:B------:R-:W-:Y:S05]  /*ea10*/  BSYNC B1 ;  /* 0x0000000000017941 */ /* 0x000fea0003800000 */
.L_x_1716:
[----:B------:R-:W-:Y:S04]  /*ea20*/  BSSY B1, `(.L_x_1718) ;  /* 0x000002c000017945 */ /* 0x000fe80003800000 */
[----:B------:R-:W-:Y:S05]  /*ea30*/  @P2 BRA `(.L_x_1719) ;  /* 0x0000000000a82947 */ /* 0x000fea0003800000 */
[----:B01----:R-:W0:Y:S01]  /*ea40*/  LDS.128 R4, [R3+0x12400] ;  /* 0x0124000003047984 */ /* 0x003e220000000c00 */
[----:B------:R-:W-:Y:S01]  /*ea50*/  SHF.R.U32.HI R31, RZ, 0x10, R29 ;  /* 0x00000010ff1f7819 */ /* 0x000fe2000001161d */
[----:B------:R-:W-:Y:S01]  /*ea60*/  HADD2.F32 R30, -RZ, R80.H0_H0 ;  /* 0x20000050ff1e7230 */ /* 0x000fe20000004100 */
[----:B------:R-:W-:Y:S01]  /*ea70*/  SHF.R.U32.HI R33, RZ, 0x10, R27 ;  /* 0x00000010ff217819 */ /* 0x000fe2000001161b */
[----:B------:R-:W-:Y:S01]  /*ea80*/  HADD2.F32 R32, -RZ, R77.H1_H1 ;  /* 0x3000004dff207230 */ /* 0x000fe20000004100 */
[----:B------:R-:W-:Y:S01]  /*ea90*/  SHF.R.U64 R39, R28, 0x10, R29 ;  /* 0x000000101c277819 */ /* 0x000fe2000000121d */
        /* <DEDUP_REMOVED lines=36> */
.L_x_1719:
[----:B------:R-:W-:Y:S05]  /*ece0*/  BSYNC B1 ;  /* 0x0000000000017941 */ /* 0x000fea0003800000 */
.L_x_1718:
[----:B------:R-:W-:Y:S04]  /*ecf0*/  BSSY B1, `(.L_x_1720) ;  /* 0x000002c000017945 */ /* 0x000fe80003800000 */
[----:B------:R-:W-:Y:S05]  /*ed00*/  @P3 BRA `(.L_x_1721) ;  /* 0x0000000000a83947 */ /* 0x000fea0003800000 */
[----:B012---:R-:W0:Y:S01]  /*ed10*/  LDS.128 R4, [R0+0x6000] ;  /* 0x0060000000047984 */ /* 0x007e220000000c00 */
        /* <DEDUP_REMOVED lines=41> */
.L_x_1721:
[----:B------:R-:W-:Y:S05]  /*efb0*/  BSYNC B1 ;  /* 0x0000000000017941 */ /* 0x000fea0003800000 */
.L_x_1720:
[----:B------:R-:W-:Y:S04]  /*efc0*/  BSSY B1, `(.L_x_1722) ;  /* 0x000002c000017945 */ /* 0x000fe80003800000 */
[----:B------:R-:W-:Y:S05]  /*efd0*/  @P4 BRA `(.L_x_1723) ;  /* 0x0000000000a84947 */ /* 0x000fea0003800000 */
[----:B0123--:R-:W0:Y:S01]  /*efe0*/  LDS.128 R4, [R3+0x16400] ;  /* 0x0164000003047984 */ /* 0x00fe220000000c00 */
[----:B------:R-:W-:Y:S01]  /*eff0*/  SHF.R.U32.HI R21, RZ, 0x10, R15 ;  /* 0x00000010ff157819 */ /* 0x000fe2000001160f */
[----:B------:R-:W-:Y:S01]  /*f000*/  HADD2.F32 R20, -RZ, R69.H0_H0 ;  /* 0x20000045ff147230 */ /* 0x000fe20000004100 */
[----:B------:R-:W-:Y:S01]  /*f010*/  SHF.R.U32.HI R25, RZ, 0x10, R13 ;  /* 0x00000010ff197819 */ /* 0x000fe2000001160d */
[----:B------:R-:W-:Y:S01]  /*f020*/  HADD2.F32 R24, -RZ, R65.H0_H0 ;  /* 0x20000041ff187230 */ /* 0x000fe20000004100 */
        /* <DEDUP_REMOVED lines=37> */
.L_x_1723:
[----:B------:R-:W-:Y:S05]  /*f280*/  BSYNC B1 ;  /* 0x0000000000017941 */ /* 0x000fea0003800000 */
.L_x_1722:
[----:B------:R-:W-:Y:S05]  /*f290*/  @P5 BRA `(.L_x_1713) ;  /* 0x0000003400d05947 */ /* 0x000fea0003800000 */
[----:B01234-:R-:W0:Y:S01]  /*f2a0*/  LDS.128 R4, [R0+0xa000] ;  /* 0x00a0000000047984 */ /* 0x01fe220000000c00 */
[----:B------:R-:W-:Y:S01]  /*f2b0*/  SHF.R.U32.HI R14, RZ, 0x10, R9 ;  /* 0x00000010ff0e7819 */ /* 0x000fe20000011609 */
[--C-:B------:R-:W-:Y:S01]  /*f2c0*/  HADD2.F32 R13, -RZ, R62.reuse.H0_H0 ;  /* 0x2000003eff0d7230 */ /* 0x100fe20000004100 */
[--C-:B------:R-:W-:Y:S01]  /*f2d0*/  SHF.R.U32.HI R12, RZ, 0x10, R11.reuse ;  /* 0x00000010ff0c7819 */ /* 0x100fe2000001160b */
        /* <DEDUP_REMOVED lines=8> */
[--C-:B------:R-:W-:Y:S02]  /*f360*/  HADD2.F32 R3, -RZ, R4.reuse.H0_H0 ;  /* 0x20000004ff037230 */ /* 0x100fe40000004100 */
[----:B------:R-:W-:Y:S02]  /*f370*/  HADD2.F32 R9, -RZ, R7.H0_H0 ;  /* 0x20000007ff097230 */ /* 0x000fe40000004100 */
[C---:B------:R-:W-:Y:S01]  /*f380*/  FMUL.FTZ R20, R10.reuse, R14 ;  /* 0x0000000e0a147220 */ /* 0x040fe20000410000 */
[----:B------:R-:W-:Y:S02]  /*f390*/  HADD2.F32 R4, -RZ, R4.H1_H1 ;  /* 0x30000004ff047230 */ /* 0x000fe40000004100 */
[----:B------:R-:W-:Y:S01]  /*f3a0*/  FMUL.FTZ R15, R10, R12 ;  /* 0x0000000c0a0f7220 */ /* 0x000fe20000410000 */
[----:B------:R-:W-:-:S02]  /*f3b0*/  HADD2.F32 R7, -RZ, R6.H0_H0 ;  /* 0x20000006ff077230 */ /* 0x000fc40000004100 */
[C---:B------:R-:W-:Y:S01]  /*f3c0*/  FFMA.FTZ R20, R9.reuse, R12, -R20 ;  /* 0x0000000c09147223 */ /* 0x040fe20000010814 */
[----:B------:R-:W-:Y:S02]  /*f3d0*/  HADD2.F32 R8, -RZ, R6.H1_H1 ;  /* 0x30000006ff087230 */ /* 0x000fe40000004100 */
[C---:B------:R-:W-:Y:S01]  /*f3e0*/  FMUL.FTZ R10, R4.reuse, R13 ;  /* 0x0000000d040a7220 */ /* 0x040fe20000410000 */
        /* <DEDUP_REMOVED lines=20> */
[----:B------:R0:W-:Y:S01]  /*f530*/  STS.128 [R0+0xa000], R4 ;  /* 0x00a0000400007388 */ /* 0x0001e20000000c00 */
[----:B------:R-:W-:Y:S05]  /*f540*/  BRA `(.L_x_1713) ;  /* 0x0000003400247947 */ /* 0x000fea0003800000 */
.L_x_1692:
[----:B------:R-:W2:Y:S01]  /*f550*/  LDC R64, c[0x0][0x448] ;  /* 0x00011200ff407b82 */ /* 0x000ea20000000800 */
[----:B------:R-:W-:Y:S01]  /*f560*/  IMAD R3, R210, 0x40, R69 ;  /* 0x00000040d2037824 */ /* 0x000fe200078e0245 */
[----:B------:R-:W-:Y:S01]  /*f570*/  ULDC.64 UR4, c[0x0][0x3f8] ;  /* 0x0000fe0000047ab9 */ /* 0x000fe20000000a00 */
[----:B------:R-:W-:Y:S01]  /*f580*/  ULDC.64 UR6, c[0x0][0x408] ;  /* 0x0001020000067ab9 */ /* 0x000fe20000000a00 */
[----:B------:R-:W-:Y:S02]  /*f590*/  IMAD.MOV.U32 R4, RZ, RZ, R24 ;  /* 0x000000ffff047224 */ /* 0x000fe400078e0018 */
[----:B------:R-:W-:Y:S02]  /*f5a0*/  IMAD.MOV.U32 R6, RZ, RZ, R140 ;  /* 0x000000ffff067224 */ /* 0x000fe400078e008c */
[----:B------:R-:W-:Y:S01]  /*f5b0*/  IMAD.MOV.U32 R7, RZ, RZ, R29 ;  /* 0x000000ffff077224 */ /* 0x000fe200078e001d */
[----:B--2---:R-:W-:-:S13]  /*f5c0*/  ISETP.NE.AND P0, PT, R64, 0x1, PT ;  /* 0x000000014000780c */ /* 0x004fda0003f05270 */
[----:B------:R-:W2:Y:S08]  /*f5d0*/  @P0 LDC R0, c[0x0][0x44c] ;  /* 0x00011300ff000b82 */ /* 0x000eb00000000800 */
[----:B------:R-:W3:Y:S01]  /*f5e0*/  @P0 LDC R5, c[0x0][0x450] ;  /* 0x00011400ff050b82 */ /* 0x000ee20000000800 */
[----:B--2---:R-:W-:-:S05]  /*f5f0*/  @P0 IMAD.HI.U32 R0, R3, R0, RZ ;  /* 0x0000000003000227 */ /* 0x004fca00078e00ff */
[----:B---3--:R-:W-:Y:S02]  /*f600*/  @P0 SHF.R.U32.HI R3, RZ, R5, R0 ;  /* 0x00000005ff030219 */ /* 0x008fe40000011600 */
[----:B------:R-:W-:Y:S02]  /*f610*/  MOV R5, R27 ;  /* 0x0000001b00057202 */ /* 0x000fe40000000f00 */
[----:B------:R-:W-:Y:S01]  /*f620*/  SHF.R.S32.HI R0, RZ, 0x1f, R3 ;  /* 0x0000001fff007819 */ /* 0x000fe20000011403 */
[----:B------:R-:W-:-:S04]  /*f630*/  IMAD.WIDE.U32 R6, R3, UR6, R6 ;  /* 0x0000000603067c25 */ /* 0x000fc8000f8e0006 */
[C---:B------:R-:W-:Y:S02]  /*f640*/  IMAD R8, R0.reuse, UR4, RZ ;  /* 0x0000000400087c24 */ /* 0x040fe4000f8e02ff */
[----:B------:R-:W-:Y:S02]  /*f650*/  IMAD R0, R0, UR6, RZ ;  /* 0x0000000600007c24 */ /* 0x000fe4000f8e02ff */
[----:B------:R-:W-:-:S04]  /*f660*/  IMAD.WIDE.U32 R4, R3, UR4, R4 ;  /* 0x0000000403047c25 */ /* 0x000fc8000f8e0004 */
[C---:B------:R-:W-:Y:S01]  /*f670*/  IMAD R21, R3.reuse, UR5, R8 ;  /* 0x0000000503157c24 */ /* 0x040fe2000f8e0208 */
[----:B------:R-:W-:Y:S01]  /*f680*/  ULDC.64 UR4, c[0x0][0x3e8] ;  /* 0x0000fa0000047ab9 */ /* 0x000fe20000000a00 */
[----:B------:R-:W-:Y:S01]  /*f690*/  IMAD R61, R3, UR7, R0 ;  /* 0x00000007033d7c24 */ /* 0x000fe2000f8e0200 */
[----:B------:R-:W-:Y:S01]  /*f6a0*/  ULDC.64 UR6, c[0x0][0x400] ;  /* 0x0001000000067ab9 */ /* 0x000fe20000000a00 */
[----:B------:R-:W-:Y:S01]  /*f6b0*/  IMAD.IADD R21, R5, 0x1, R21 ;  /* 0x0000000105157824 */ /* 0x000fe200078e0215 */
[----:B------:R-:W-:Y:S01]  /*f6c0*/  LEA R20, P0, R4, UR4, 0x1 ;  /* 0x0000000404147c11 */ /* 0x000fe2000f8008ff */
[----:B------:R-:W-:Y:S01]  /*f6d0*/  IMAD.IADD R61, R7, 0x1, R61 ;  /* 0x00000001073d7824 */ /* 0x000fe200078e023d */
[----:B------:R-:W-:Y:S01]  /*f6e0*/  LEA R62, P1, R6, UR6, 0x1 ;  /* 0x00000006063e7c11 */ /* 0x000fe2000f8208ff */
[----:B------:R-:W-:Y:S01]  /*f6f0*/  UMOV UR4, 0xffffffff ;  /* 0xffffffff00047882 */ /* 0x000fe20000000000 */
[----:B------:R-:W-:Y:S02]  /*f700*/  LEA.HI.X R21, R4, UR5, R21, 0x1, P0 ;  /* 0x0000000504157c11 */ /* 0x000fe400080f0c15 */
[----:B------:R-:W-:Y:S01]  /*f710*/  LEA.HI.X R61, R6, UR7, R61, 0x1, P1 ;  /* 0x00000007063d7c11 */ /* 0x000fe200088f0c3d */
[----:B------:R-:W-:Y:S08]  /*f720*/  BRA.DIV UR4, `(.L_x_1724) ;  /* 0x000001b604cc7947 */ /* 0x000ff0000b800000 */
[----:B------:R2:W3:Y:S04]  /*f730*/  SHFL.IDX PT, R3, R21, RZ, 0x1c1f ;  /* 0x001c1fff15037589 */ /* 0x0004e800000e0000 */
[----:B------:R2:W4:Y:S04]  /*f740*/  SHFL.IDX PT, R0, R20, RZ, 0x1c1f ;  /* 0x001c1fff14007589 */ /* 0x00052800000e0000 */
[----:B------:R2:W0:Y:S04]  /*f750*/  SHFL.IDX PT, R7, R61, RZ, 0x1c1f ;  /* 0x001c1fff3d077589 */ /* 0x00042800000e0000 */
[----:B------:R2:W0:Y:S02]  /*f760*/  SHFL.IDX PT, R14, R62, RZ, 0x1c1f ;  /* 0x001c1fff3e0e7589 */ /* 0x00042400000e0000 */
.L_x_2042:
        /* <DEDUP_REMOVED lines=9> */
[----:B0-----:R-:W-:Y:S02]  /*f800*/  CS2R R32, SRZ ;  /* 0x0000000000207805 */ /* 0x001fe4000001ff00 */
[----:B------:R-:W-:Y:S02]  /*f810*/  CS2R R34, SRZ ;  /* 0x0000000000227805 */ /* 0x000fe4000001ff00 */
[----:B-1----:R-:W-:Y:S02]  /*f820*/  CS2R R28, SRZ ;  /* 0x00000000001c7805 */ /* 0x002fe4000001ff00 */
[----:B------:R-:W-:-:S02]  /*f830*/  CS2R R30, SRZ ;  /* 0x00000000001e7805 */ /* 0x000fc4000001ff00 */
[----:B------:R-:W-:Y:S02]  /*f840*/  CS2R R24, SRZ ;  /* 0x0000000000187805 */ /* 0x000fe4000001ff00 */
[----:B------:R-:W-:Y:S01]  /*f850*/  CS2R R26, SRZ ;  /* 0x00000000001a7805 */ /* 0x000fe2000001ff00 */
[----:B------:R-:W-:Y:S06]  /*f860*/  @P0 BRA `(.L_x_1726) ;  /* 0x0000000000980947 */ /* 0x000fec0003800000 */
[----:B------:R-:W-:Y:S01]  /*f870*/  ULDC UR4, c[0x0][0x3f4] ;  /* 0x0000fd0000047ab9 */ /* 0x000fe20000000800 */
[----:B---3--:R-:W-:Y:S01]  /*f880*/  MOV R9, R3 ;  /* 0x0000000300097202 */ /* 0x008fe20000000f00 */
[----:B----4-:R-:W-:Y:S01]  /*f890*/  IMAD.MOV.U32 R8, RZ, RZ, R0 ;  /* 0x000000ffff087224 */ /* 0x010fe200078e0000 */
[----:B------:R-:W-:Y:S01]  /*f8a0*/  ISETP.GE.AND P2, PT, R18, UR4, PT ;  /* 0x0000000412007c0c */ /* 0x000fe2000bf46270 */
[----:B------:R-:W-:Y:S01]  /*f8b0*/  IMAD.MOV.U32 R24, RZ, RZ, R14 ;  /* 0x000000ffff187224 */ /* 0x000fe200078e000e */
[----:B------:R-:W-:Y:S01]  /*f8c0*/  ISETP.GE.AND P3, PT, R167, UR4, PT ;  /* 0x00000004a7007c0c */ /* 0x000fe2000bf66270 */
[----:B------:R-:W-:Y:S01]  /*f8d0*/  IMAD.MOV.U32 R25, RZ, RZ, R7 ;  /* 0x000000ffff197224 */ /* 0x000fe200078e0007 */
[----:B------:R-:W-:Y:S02]  /*f8e0*/  ISETP.GE.AND P4, PT, R168, UR4, PT ;  /* 0x00000004a8007c0c */ /* 0x000fe4000bf86270 */
[----:B------:R-:W-:Y:S02]  /*f8f0*/  CS2R R28, SRZ ;  /* 0x00000000001c7805 */ /* 0x000fe4000001ff00 */
[----:B------:R-:W-:-:S02]  /*f900*/  CS2R R30, SRZ ;  /* 0x00000000001e7805 */ /* 0x000fc4000001ff00 */
[----:B------:R-:W-:Y:S02]  /*f910*/  CS2R R40, SRZ ;  /* 0x0000000000287805 */ /* 0x000fe4000001ff00 */
[----:B------:R-:W-:Y:S01]  /*f920*/  CS2R R42, SRZ ;  /* 0x00000000002a7805 */ /* 0x000fe2000001ff00 */
[----:B------:R-:W-:Y:S02]  /*f930*/  @!P2 IMAD.SHL.U32 R5, R18, 0x2, RZ ;  /* 0x000000021205a824 */ /* 0x000fe400078e00ff */
[----:B------:R-:W-:Y:S02]  /*f940*/  @!P3 IMAD.SHL.U32 R15, R170, 0x8, RZ ;  /* 0x00000008aa0fb824 */ /* 0x000fe400078e00ff */
[----:B------:R-:W-:Y:S01]  /*f950*/  @!P4 IMAD.SHL.U32 R27, R171, 0x8, RZ ;  /* 0x00000008ab1bc824 */ /* 0x000fe200078e00ff */
[-C--:B------:R-:W-:Y:S01]  /*f960*/  @!P2 IADD3 R4, P0, R0, R5.reuse, RZ ;  /* 0x000000050004a210 */ /* 0x080fe20007f1e0ff */
[----:B------:R-:W-:Y:S01]  /*f970*/  @!P3 IMAD.WIDE R10, R15, 0x2, R8 ;  /* 0x000000020f0ab825 */ /* 0x000fe200078e0208 */
[----:B------:R-:W-:-:S02]  /*f980*/  @!P2 IADD3 R6, P1, R14, R5, RZ ;  /* 0x000000050e06a210 */ /* 0x000fc40007f3e0ff */
[----:B------:R-:W-:Y:S01]  /*f990*/  @!P2 SHF.L.U64.HI R0, R18, 0x1, R19 ;  /* 0x000000011200a819 */ /* 0x000fe20000010213 */
[----:B------:R-:W-:Y:S01]  /*f9a0*/  @!P4 IMAD.WIDE R12, R27, 0x2, R8 ;  /* 0x000000021b0cc825 */ /* 0x000fe200078e0208 */
[----:B------:R-:W-:Y:S02]  /*f9b0*/  CS2R R36, SRZ ;  /* 0x0000000000247805 */ /* 0x000fe4000001ff00 */
[----:B------:R-:W-:Y:S02]  /*f9c0*/  CS2R R38, SRZ ;  /* 0x0000000000267805 */ /* 0x000fe4000001ff00 */
[----:B------:R-:W-:Y:S01]  /*f9d0*/  CS2R R32, SRZ ;  /* 0x0000000000207805 */ /* 0x000fe2000001ff00 */
[----:B------:R-:W-:Y:S01]  /*f9e0*/  @!P3 IMAD.WIDE R14, R15, 0x2, R24 ;  /* 0x000000020f0eb825 */ /* 0x000fe200078e0218 */
[----:B------:R-:W-:Y:S02]  /*f9f0*/  CS2R R34, SRZ ;  /* 0x0000000000227805 */ /* 0x000fe4000001ff00 */
[----:B------:R-:W-:-:S02]  /*fa00*/  CS2R R44, SRZ ;  /* 0x00000000002c7805 */ /* 0x000fc4000001ff00 */
[----:B------:R-:W-:Y:S01]  /*fa10*/  CS2R R46, SRZ ;  /* 0x00000000002e7805 */ /* 0x000fe2000001ff00 */
[----:B------:R-:W-:Y:S01]  /*fa20*/  @!P4 IMAD.WIDE R8, R27, 0x2, R24 ;  /* 0x000000021b08c825 */ /* 0x000fe200078e0218 */
[----:B------:R-:W-:Y:S02]  /*fa30*/  CS2R R24, SRZ ;  /* 0x0000000000187805 */ /* 0x000fe4000001ff00 */
[----:B------:R-:W-:Y:S01]  /*fa40*/  CS2R R26, SRZ ;  /* 0x00000000001a7805 */ /* 0x000fe2000001ff00 */
[----:B------:R0:W5:Y:S01]  /*fa50*/  @!P3 LD.E.128 R28, desc[UR60][R10.64] ;  /* 0x0000003c0a1cb980 */ /* 0x000162000c101d00 */
[--C-:B------:R-:W-:Y:S02]  /*fa60*/  @!P2 IMAD.X R5, R3, 0x1, R0.reuse, P0 ;  /* 0x000000010305a824 */ /* 0x100fe400000e0600 */
[----:B------:R-:W-:Y:S01]  /*fa70*/  @!P2 IMAD.X R7, R7, 0x1, R0, P1 ;  /* 0x000000010707a824 */ /* 0x000fe200008e0600 */
[----:B------:R0:W5:Y:S04]  /*fa80*/  @!P3 LD.E.128 R40, desc[UR60][R14.64] ;  /* 0x0000003c0e28b980 */ /* 0x000168000c101d00 */
[----:B------:R0:W5:Y:S04]  /*fa90*/  @!P4 LD.E.128 R24, desc[UR60][R12.64] ;  /* 0x0000003c0c18c980 */ /* 0x000168000c101d00 */
[----:B------:R0:W5:Y:S04]  /*faa0*/  @!P4 LD.E.128 R36, desc[UR60][R8.64] ;  /* 0x0000003c0824c980 */ /* 0x000168000c101d00 */
[----:B------:R0:W5:Y:S04]  /*fab0*/  @!P2 LD.E.128 R32, desc[UR60][R4.64] ;  /* 0x0000003c0420a980 */ /* 0x000168000c101d00 */
[----:B------:R0:W5:Y:S02]  /*fac0*/  @!P2 LD.E.128 R44, desc[UR60][R6.64] ;  /* 0x0000003c062ca980 */ /* 0x000164000c101d00 */
.L_x_1726:
[----:B------:R-:W-:Y:S05]  /*fad0*/  BSYNC B1 ;  /* 0x0000000000017941 */ /* 0x000fea0003800000 */
.L_x_1725:
[----:B0----5:R-:W-:Y:S01]  /*fae0*/  IMAD.MOV.U32 R4, RZ, RZ, R46 ;  /* 0x000000ffff047224 */ /* 0x021fe200078e002e */
[----:B----4-:R-:W-:Y:S01]  /*faf0*/  MOV R0, R44 ;  /* 0x0000002c00007202 */ /* 0x010fe20000000f00 */
[----:B---3--:R-:W-:Y:S01]  /*fb00*/  IMAD.MOV.U32 R3, RZ, RZ, R45 ;  /* 0x000000ffff037224 */ /* 0x008fe200078e002d */
[----:B------:R-:W-:Y:S01]  /*fb10*/  UMOV UR4, 0xffffffff ;  /* 0xffffffff00047882 */ /* 0x000fe20000000000 */
[----:B------:R-:W-:Y:S01]  /*fb20*/  IMAD.MOV.U32 R5, RZ, RZ, R47 ;  /* 0x000000ffff057224 */ /* 0x000fe200078e002f */
[----:B------:R-:W-:Y:S01]  /*fb30*/  PRMT R92, R4, 0x7610, R92 ;  /* 0x00007610045c7816 */ /* 0x000fe2000000005c */
[----:B------:R-:W-:Y:S01]  /*fb40*/  IMAD.MOV.U32 R4, RZ, RZ, R42 ;  /* 0x000000ffff047224 */ /* 0x000fe200078e002a */
[----:B------:R-:W-:Y:S01]  /*fb50*/  PRMT R93, R93, 0x5410, R0 ;  /* 0x000054105d5d7816 */ /* 0x000fe20000000000 */
[----:B------:R-:W-:Y:S01]  /*fb60*/  IMAD.MOV.U32 R0, RZ, RZ, R40 ;  /* 0x000000ffff007224 */ /* 0x000fe200078e0028 */
[----:B------:R-:W-:Y:S01]  /*fb70*/  PRMT R97, R3, 0x7610, R97 ;  /* 0x0000761003617816 */ /* 0x000fe20000000061 */
[----:B------:R-:W-:Y:S01]  /*fb80*/  IMAD.MOV.U32 R3, RZ, RZ, R41 ;  /* 0x000000ffff037224 */ /* 0x000fe200078e0029 */
[----:B------:R-:W-:-:S02]  /*fb90*/  PRMT R91, R91, 0x5410, R5 ;  /* 0x000054105b5b7816 */ /* 0x000fc40000000005 */
[----:B------:R-:W-:Y:S02]  /*fba0*/  MOV R5, R43 ;  /* 0x0000002b00057202 */ /* 0x000fe40000000f00 */
[----:B------:R-:W-:Y:S01]  /*fbb0*/  PRMT R86, R0, 0x5410, R3 ;  /* 0x0000541000567816 */ /* 0x000fe20000000003 */
[----:B------:R-:W-:Y:S01]  /*fbc0*/  IMAD.MOV.U32 R0, RZ, RZ, R36 ;  /* 0x000000ffff007224 */ /* 0x000fe200078e0024 */
[----:B------:R-:W-:Y:S01]  /*fbd0*/  PRMT R87, R4, 0x5410, R5 ;  /* 0x0000541004577816 */ /* 0x000fe20000000005 */
[----:B------:R-:W-:Y:S02]  /*fbe0*/  IMAD.MOV.U32 R4, RZ, RZ, R38 ;  /* 0x000000ffff047224 */ /* 0x000fe400078e0026 */
[----:B------:R-:W-:Y:S02]  /*fbf0*/  IMAD.MOV.U32 R5, RZ, RZ, R39 ;  /* 0x000000ffff057224 */ /* 0x000fe400078e0027 */
[----:B------:R-:W-:-:S03]  /*fc00*/  IMAD.MOV.U32 R3, RZ, RZ, R37 ;  /* 0x000000ffff037224 */ /* 0x000fc600078e0025 */
        /* <DEDUP_REMOVED lines=17> */
[----:B------:R-:W-:Y:S01]  /*fd20*/  PRMT R88, R0, 0x5410, R3 ;  /* 0x0000541000587816 */ /* 0x000fe20000000003 */
[----:B------:R-:W-:Y:S01]  /*fd30*/  IMAD.MOV.U32 R0, RZ, RZ, R24 ;  /* 0x000000ffff007224 */ /* 0x000fe200078e0018 */
[----:B------:R-:W-:Y:S02]  /*fd40*/  MOV R3, R25 ;  /* 0x0000001900037202 */ /* 0x000fe40000000f00 */
[----:B------:R-:W-:Y:S02]  /*fd50*/  PRMT R79, R4, 0x5410, R5 ;  /* 0x00005410044f7816 */ /* 0x000fe40000000005 */
[----:B------:R-:W-:Y:S02]  /*fd60*/  CS2R R4, SRZ ;  /* 0x0000000000047805 */ /* 0x000fe4000001ff00 */
[----:B------:R-:W-:Y:S01]  /*fd70*/  PRMT R78, R0, 0x5410, R3 ;  /* 0x00005410004e7816 */ /* 0x000fe20000000003 */
[----:B------:R-:W-:Y:S06]  /*fd80*/  BRA.DIV UR4, `(.L_x_1727) ;  /* 0x000001b204a47947 */ /* 0x000fec000b800000 */
[----:B------:R0:W1:Y:S04]  /*fd90*/  SHFL.IDX PT, R0, R21, 0x1, 0x1c1f ;  /* 0x003c1f0015007f89 */ /* 0x00006800000e0000 */
[----:B------:R0:W3:Y:S04]  /*fda0*/  SHFL.IDX PT, R3, R20, 0x1, 0x1c1f ;  /* 0x003c1f0014037f89 */ /* 0x0000e800000e0000 */
[----:B--2---:R-:W2:Y:S04]  /*fdb0*/  SHFL.IDX PT, R61, R61, 0x1, 0x1c1f ;  /* 0x003c1f003d3d7f89 */ /* 0x004ea800000e0000 */
[----:B0-----:R-:W4:Y:S02]  /*fdc0*/  SHFL.IDX PT, R62, R62, 0x1, 0x1c1f ;  /* 0x003c1f003e3e7f89 */ /* 0x001f2400000e0000 */
.L_x_2048:
[----:B------:R-:W-:Y:S01]  /*fdd0*/  VIADD R69, R69, 0x40 ;  /* 0x0000004045457836 */ /* 0x000fe20000000000 */
        /* <DEDUP_REMOVED lines=14> */
[----:B------:R-:W-:Y:S01]  /*fec0*/  ULDC UR4, c[0x0][0x3f4] ;  /* 0x0000fd0000047ab9 */ /* 0x000fe20000000800 */
[----:B---3--:R-:W-:Y:S01]  /*fed0*/  IMAD.MOV.U32 R6, RZ, RZ, R3 ;  /* 0x000000ffff067224 */ /* 0x008fe200078e0003 */
[----:B------:R-:W-:Y:S01]  /*fee0*/  ISETP.GE.AND P2, PT, R18, UR4, PT ;  /* 0x0000000412007c0c */ /* 0x000fe2000bf46270 */
[----:B-1----:R-:W-:Y:S01]  /*fef0*/  IMAD.MOV.U32 R7, RZ, RZ, R0 ;  /* 0x000000ffff077224 */ /* 0x002fe200078e0000 */
[----:B------:R-:W-:Y:S01]  /*ff00*/  ISETP.GE.AND P3, PT, R167, UR4, PT ;  /* 0x00000004a7007c0c */ /* 0x000fe2000bf66270 */
[----:B----4-:R-:W-:Y:S01]  /*ff10*/  IMAD.MOV.U32 R8, RZ, RZ, R62 ;  /* 0x000000ffff087224 */ /* 0x010fe200078e003e */
[----:B------:R-:W-:Y:S01]  /*ff20*/  ISETP.GE.AND P4, PT, R168, UR4, PT ;  /* 0x00000004a8007c0c */ /* 0x000fe2000bf86270 */
[----:B--2---:R-:W-:Y:S01]  /*ff30*/  IMAD.MOV.U32 R9, RZ, RZ, R61 ;  /* 0x000000ffff097224 */ /* 0x004fe200078e003d */
[----:B------:R-:W-:Y:S02]  /*ff40*/  CS2R R52, SRZ ;  /* 0x0000000000347805 */ /* 0x000fe4000001ff00 */
[----:B------:R-:W-:-:S02]  /*ff50*/  CS2R R54, SRZ ;  /* 0x0000000000367805 */ /* 0x000fc4000001ff00 */
[----:B------:R-:W-:Y:S02]  /*ff60*/  CS2R R10, SRZ ;  /* 0x00000000000a7805 */ /* 0x000fe4000001ff00 */
[----:B------:R-:W-:Y:S02]  /*ff70*/  CS2R R56, SRZ ;  /* 0x0000000000387805 */ /* 0x000fe4000001ff00 */
[----:B------:R-:W-:Y:S01]  /*ff80*/  CS2R R58, SRZ ;  /* 0x00000000003a7805 */ /* 0x000fe2000001ff00 */
[----:B------:R-:W-:Y:S01]  /*ff90*/  @!P2 IMAD.SHL.U32 R60, R18, 0x2, RZ ;  /* 0x00000002123ca824 */ /* 0x000fe200078e00ff */
[----:B------:R-:W-:Y:S01]  /*ffa0*/  @!P3 SHF.L.U32 R13, R170, 0x3, RZ ;  /* 0x00000003aa0db819 */ /* 0x000fe200000006ff */
[----:B------:R-:W-:-:S03]  /*ffb0*/  @!P4 IMAD.SHL.U32 R63, R171, 0x8, RZ ;  /* 0x00000008ab3fc824 */ /* 0x000fc600078e00ff */
[-C--:B------:R-:W-:Y:S01]  /*ffc0*/  @!P2 IADD3 R20, P0, R3, R60.reuse, RZ ;  /* 0x0000003c0314a210 */ /* 0x080fe20007f1e0ff */
[----:B------:R-:W-:Y:S01]  /*ffd0*/  @!P3 IMAD.WIDE R4, R13, 0x2, R6 ;  /* 0x000000020d04b825 */ /* 0x000fe200078e0206 */
[----:B------:R-:W-:Y:S02]  /*ffe0*/  @!P2 IADD3 R60, P1, R62, R60, RZ ;  /* 0x0000003c3e3ca210 */ /* 0x000fe40007f3e0ff */
[----:B------:R-:W-:Y:S01]  /*fff0*/  @!P2 SHF.L.U64.HI R3, R18, 0x1, R19 ;  /* 0x000000011203a819 */ /* 0x000fe20000010213 */
[----:B------:R-:W-:Y:S01]  /*10000*/  @!P4 IMAD.WIDE R6, R63, 0x2, R6 ;  /* 0x000000023f06c825 */ /* 0x000fe200078e0206 */
[----:B------:R0:W5:Y:S03]  /*10010*/  @!P3 LD.E.128 R52, desc[UR60][R4.64] ;  /* 0x0000003c0434b980 */ /* 0x000166000c101d00 */
[--C-:B------:R-:W-:Y:S01]  /*10020*/  @!P3 IMAD.WIDE R12, R13, 0x2, R8.reuse ;  /* 0x000000020d0cb825 */ /* 0x100fe200078e0208 */
[----:B------:R1:W5:Y:S03]  /*10030*/  @!P4 LD.E.128 R56, desc[UR60][R6.64] ;  /* 0x0000003c0638c980 */ /* 0x000366000c101d00 */
[----:B------:R-:W-:Y:S01]  /*10040*/  @!P4 IMAD.WIDE R62, R63, 0x2, R8 ;  /* 0x000000023f3ec825 */ /* 0x000fe200078e0208 */
[----:B------:R-:W-:-:S02]  /*10050*/  CS2R R8, SRZ ;  /* 0x0000000000087805 */ /* 0x000fc4000001ff00 */
[----:B------:R-:W-:Y:S02]  /*10060*/  CS2R R14, SRZ ;  /* 0x00000000000e7805 */ /* 0x000fe4000001ff00 */
[----:B------:R-:W-:Y:S02]  /*10070*/  CS2R R48, SRZ ;  /* 0x0000000000307805 */ /* 0x000fe4000001ff00 */
[----:B------:R-:W-:Y:S02]  /*10080*/  CS2R R50, SRZ ;  /* 0x0000000000327805 */ /* 0x000fe4000001ff00 */
[----:B0-----:R-:W-:Y:S01]  /*10090*/  CS2R R4, SRZ ;  /* 0x0000000000047805 */ /* 0x001fe2000001ff00 */
[--C-:B------:R-:W-:Y:S01]  /*100a0*/  @!P2 IMAD.X R21, R0, 0x1, R3.reuse, P0 ;  /* 0x000000010015a824 */ /* 0x100fe200000e0603 */
[----:B------:R0:W5:Y:S01]  /*100b0*/  @!P3 LD.E.128 R8, desc[UR60][R12.64] ;  /* 0x0000003c0c08b980 */ /* 0x000162000c101d00 */
[----:B-1----:R-:W-:Y:S01]  /*100c0*/  CS2R R6, SRZ ;  /* 0x0000000000067805 */ /* 0x002fe2000001ff00 */
[----:B------:R-:W-:-:S02]  /*100d0*/  @!P2 IMAD.X R61, R61, 0x1, R3, P1 ;  /* 0x000000013d3da824 */ /* 0x000fc400008e0603 */
[----:B------:R1:W5:Y:S04]  /*100e0*/  @!P2 LD.E.128 R48, desc[UR60][R20.64] ;  /* 0x0000003c1430a980 */ /* 0x000368000c101d00 */
[----:B------:R1:W5:Y:S01]  /*100f0*/  @!P2 LD.E.128 R4, desc[UR60][R60.64] ;  /* 0x0000003c3c04a980 */ /* 0x000362000c101d00 */
[----:B0-----:R-:W-:-:S06]  /*10100*/  CS2R R12, SRZ ;  /* 0x00000000000c7805 */ /* 0x001fcc000001ff00 */
[----:B------:R1:W5:Y:S02]  /*10110*/  @!P4 LD.E.128 R12, desc[UR60][R62.64] ;  /* 0x0000003c3e0cc980 */ /* 0x000364000c101d00 */
.L_x_1729:
[----:B------:R-:W-:Y:S05]  /*10120*/  BSYNC B1 ;  /* 0x0000000000017941 */ /* 0x000fea0003800000 */
.L_x_1728:
[----:B-1----:R-:W-:Y:S01]  /*10130*/  LEA.HI R0, R209, R209, RZ, 0x1 ;  /* 0x000000d1d1007211 */ /* 0x002fe200078f08ff */
[----:B---3-5:R-:W-:Y:S01]  /*10140*/  IMAD.MOV.U32 R3, RZ, RZ, R4 ;  /* 0x000000ffff037224 */ /* 0x028fe200078e0004 */
[----:B------:R-:W-:Y:S01]  /*10150*/  MOV R20, R5 ;  /* 0x0000000500147202 */ /* 0x000fe20000000f00 */
[----:B------:R-:W-:Y:S01]  /*10160*/  IMAD.MOV.U32 R21, RZ, RZ, R7 ;  /* 0x000000ffff157224 */ /* 0x000fe200078e0007 */
[----:B------:R-:W-:Y:S01]  /*10170*/  LOP3.LUT R0, R0, 0xfffffffe, RZ, 0xc0, !PT ;  /* 0xfffffffe00007812 */ /* 0x000fe200078ec0ff */
[----:B------:R-:W-:Y:S01]  /*10180*/  IMAD.MOV.U32 R60, RZ, RZ, R49 ;  /* 0x000000ffff3c7224 */ /* 0x000fe200078e0031 */
[----:B------:R-:W-:Y:S01]  /*10190*/  PRMT R80, R3, 0x5410, R20 ;  /* 0x0000541003507816 */ /* 0x000fe20000000014 */
[----:B------:R-:W-:Y:S01]  /*101a0*/  IMAD.MOV.U32 R3, RZ, RZ, R6 ;  /* 0x000000ffff037224 */ /* 0x000fe200078e0006 */
[----:B----4-:R-:W-:Y:S01]  /*101b0*/  MOV R62, R50 ;  /* 0x00000032003e7202 */ /* 0x010fe20000000f00 */
[----:B------:R-:W-:Y:S01]  /*101c0*/  IMAD.IADD R0, R209, 0x1, -R0 ;  /* 0x00000001d1007824 */ /* 0x000fe200078e0a00 */
[----:B------:R-:W-:Y:S01]  /*101d0*/  MOV R63, R57 ;  /* 0x00000039003f7202 */ /* 0x000fe20000000f00 */
[----:B------:R-:W-:Y:S01]  /*101e0*/  IMAD.MOV.U32 R20, RZ, RZ, R9 ;  /* 0x000000ffff147224 */ /* 0x000fe200078e0009 */
[----:B------:R-:W-:Y:S01]  /*101f0*/  PRMT R81, R3, 0x5410, R21 ;  /* 0x0000541003517816 */ /* 0x000fe20000000015 */
[----:B------:R-:W-:Y:S01]  /*10200*/  IMAD.MOV.U32 R3, RZ, RZ, R8 ;  /* 0x000000ffff037224 */ /* 0x000fe200078e0008 */
[----:B--2---:R-:W-:Y:S01]  /*10210*/  SHF.L.U32 R61, R0, 0x1f, RZ ;  /* 0x0000001f003d7819 */ /* 0x004fe200000006ff */
[----:B------:R-:W-:Y:S01]  /*10220*/  IMAD.MOV.U32 R21, RZ, RZ, R10 ;  /* 0x000000ffff157224 */ /* 0x000fe200078e000a */
[----:B------:R-:W-:Y:S01]  /*10230*/  MOV R0, R11 ;  /* 0x0000000b00007202 */ /* 0x000fe20000000f00 */
[----:B------:R-:W-:Y:S01]  /*10240*/  BSSY B1, `(.L_x_1730) ;  /* 0x000001e000017945 */ /* 0x000fe20003800000 */
[----:B------:R-:W0:Y:S01]  /*10250*/  SYNCS.PHASECHK.TRANS64.TRYWAIT P0, [R2+URZ+0x2a800], R61 ;  /* 0x02a8003d020075a7 */ /* 0x000e22000800017f */
        /* <DEDUP_REMOVED lines=11> */
[----:B------:R-:W-:-:S03]  /*10310*/  IMAD.MOV.U32 R21, RZ, RZ, R48 ;  /* 0x000000ffff157224 */ /* 0x000fc600078e0030 */
[----:B------:R-:W-:Y:S01]  /*10320*/  PRMT R3, R3, 0x5410, R20 ;  /* 0x0000541003037816 */ /* 0x000fe20000000014 */
[----:B------:R-:W-:Y:S01]  /*10330*/  IMAD.MOV.U32 R20, RZ, RZ, R51 ;  /* 0x000000ffff147224 */ /* 0x000fe200078e0033 */
[----:B------:R-:W-:Y:S01]  /*10340*/  PRMT R82, R21, 0x5410, R60 ;  /* 0x0000541015527816 */ /* 0x000fe2000000003c */
[----:B------:R-:W-:Y:S01]  /*10350*/  IMAD.MOV.U32 R60, RZ, RZ, R52 ;  /* 0x000000ffff3c7224 */ /* 0x000fe200078e0034 */
[----:B------:R-:W-:Y:S02]  /*10360*/  VIADDMNMX R21, R64, -R188, 0x80, PT ;  /* 0x0000008040157446 */ /* 0x000fe400038009bc */
[----:B------:R-:W-:Y:S01]  /*10370*/  PRMT R83, R83, 0x5410, R20 ;  /* 0x0000541053537816 */ /* 0x000fe20000000014 */
[----:B------:R-:W-:Y:S01]  /*10380*/  IMAD.MOV.U32 R20, RZ, RZ, R54 ;  /* 0x000000ffff147224 */ /* 0x000fe200078e0036 */
[----:B------:R-:W-:Y:S01]  /*10390*/  PRMT R73, R60, 0x5410, R62 ;  /* 0x000054103c497816 */ /* 0x000fe2000000003e */
[----:B------:R-:W-:Y:S01]  /*103a0*/  IMAD.MOV.U32 R60, RZ, RZ, R55 ;  /* 0x000000ffff3c7224 */ /* 0x000fe200078e0037 */
[----:B------:R-:W-:Y:S01]  /*103b0*/  ISETP.GE.AND P1, PT, R174, R21, PT ;  /* 0x00000015ae00720c */ /* 0x000fe20003f26270 */
[----:B------:R-:W-:-:S03]  /*103c0*/  IMAD.MOV.U32 R62, RZ, RZ, R56 ;  /* 0x000000ffff3e7224 */ /* 0x000fc600078e0038 */
[----:B------:R-:W-:Y:S01]  /*103d0*/  PRMT R74, R20, 0x5410, R60 ;  /* 0x00005410144a7816 */ /* 0x000fe2000000003c */
[----:B------:R-:W-:Y:S01]  /*103e0*/  IMAD.MOV.U32 R60, RZ, RZ, R58 ;  /* 0x000000ffff3c7224 */ /* 0x000fe200078e003a */
[----:B------:R-:W-:Y:S01]  /*103f0*/  PRMT R20, R62, 0x5410, R63 ;  /* 0x000054103e147816 */ /* 0x000fe2000000003f */
[----:B------:R-:W-:Y:S01]  /*10400*/  IMAD.MOV.U32 R62, RZ, RZ, R59 ;  /* 0x000000ffff3e7224 */ /* 0x000fe200078e003b */
[----:B0-----:R-:W-:Y:S06]  /*10410*/  @!P0 BRA `(.L_x_1731) ;  /* 0x000001ac00748947 */ /* 0x001fec0003800000 */
.L_x_2049:
[----:B------:R-:W-:Y:S05]  /*10420*/  BSYNC B1 ;  /* 0x0000000000017941 */ /* 0x000fea0003800000 */
.L_x_1730:
[----:B------:R-:W-:Y:S01]  /*10430*/  BSSY B1, `(.L_x_1732) ;  /* 0x000012e000017945 */ /* 0x000fe20003800000 */
[----:B------:R-:W-:-:S03]  /*10440*/  PRMT R69, R60, 0x5410, R62 ;  /* 0x000054103c457816 */ /* 0x000fc6000000003e */
[----:B------:R-:W-:Y:S05]  /*10450*/  @P1 BRA `(.L_x_1733) ;  /* 0x0000001000ac1947 */ /* 0x000fea0003800000 */
[----:B------:R-:W1:Y:S01]  /*10460*/  LDC R75, c[0x0][0x3f4] ;  /* 0x0000fd00ff4b7b82 */ /* 0x000e620000000800 */
[----:B------:R-:W-:Y:S01]  /*10470*/  BSSY B2, `(.L_x_1734) ;  /* 0x0000067000027945 */ /* 0x000fe20003800000 */
[-C--:B-1----:R-:W-:Y:S02]  /*10480*/  ISETP.GE.AND P0, PT, R18, R75.reuse, PT ;  /* 0x0000004b1200720c */ /* 0x082fe40003f06270 */
[-C--:B------:R-:W-:Y:S02]  /*10490*/  ISETP.GE.AND P1, PT, R167, R75.reuse, PT ;  /* 0x0000004ba700720c */ /* 0x080fe40003f26270 */
[----:B------:R-:W-:-:S09]  /*104a0*/  ISETP.GE.AND P2, PT, R168, R75, PT ;  /* 0x0000004ba800720c */ /* 0x000fd20003f46270 */
[----:B------:R-:W-:Y:S05]  /*104b0*/  @P0 BRA `(.L_x_1735) ;  /* 0x0000000400880947 */ /* 0x000fea0003800000 */
[----:B------:R-:W-:Y:S01]  /*104c0*/  LEA.HI R62, R75, R210, RZ, 0x1d ;  /* 0x000000d24b3e7211 */ /* 0x000fe200078fe8ff */
[--C-:B------:R-:W-:Y:S01]  /*104d0*/  HADD2.F32 R100, -RZ, R97.reuse.H0_H0 ;  /* 0x20000061ff647230 */ /* 0x100fe20000004100 */
[----:B0-----:R-:W-:Y:S01]  /*104e0*/  LOP3.LUT R61, R185, 0x38, R18, 0xf8, !PT ;  /* 0x00000038b93d7812 */ /* 0x001fe200078ef812 */
[----:B------:R-:W-:Y:S01]  /*104f0*/  HADD2.F32 R104, -RZ, R97.H1_H1 ;  /* 0x30000061ff687230 */ /* 0x000fe20000004100 */
[----:B------:R-:W-:Y:S01]  /*10500*/  SHF.R.S32.HI R63, RZ, 0x1f, R62 ;  /* 0x0000001fff3f7819 */ /* 0x000fe2000001143e */
[----:B------:R-:W-:Y:S01]  /*10510*/  IMAD.SHL.U32 R64, R62, 0x8, RZ ;  /* 0x000000083e407824 */ /* 0x000fe200078e00ff */
[----:B------:R-:W-:Y:S01]  /*10520*/  LOP3.LUT R60, R61, R186, RZ, 0x3c, !PT ;  /* 0x000000ba3d3c7212 */ /* 0x000fe200078e3cff */
[--C-:B------:R-:W-:Y:S01]  /*10530*/  HADD2.F32 R103, -RZ, R91.reuse.H0_H0 ;  /* 0x2000005bff677230 */ /* 0x100fe20000004100 */
[----:B------:R-:W-:Y:S01]  /*10540*/  LEA.HI R62, R63, R62, RZ, 0x3 ;  /* 0x0000003e3f3e7211 */ /* 0x000fe200078f18ff */
[----:B------:R-:W-:Y:S01]  /*10550*/  HADD2.F32 R91, -RZ, R91.H1_H1 ;  /* 0x3000005bff5b7230 */ /* 0x000fe20000004100 */
[----:B------:R-:W-:Y:S01]  /*10560*/  LOP3.LUT R63, R185, 0x38, R64, 0xf8, !PT ;  /* 0x00000038b93f7812 */ /* 0x000fe200078ef840 */
[----:B------:R-:W-:Y:S01]  /*10570*/  IMAD.IADD R61, R187, 0x1, R60 ;  /* 0x00000001bb3d7824 */ /* 0x000fe200078e023c */
[--C-:B------:R-:W-:Y:S01]  /*10580*/  SHF.R.U64 R32, R32, 0x10, R33.reuse ;  /* 0x0000001020207819 */ /* 0x100fe20000001221 */
[----:B------:R-:W-:Y:S01]  /*10590*/  IMAD.SHL.U32 R62, R62, 0x400, RZ ;  /* 0x000004003e3e7824 */ /* 0x000fe200078e00ff */
[----:B------:R-:W-:Y:S01]  /*105a0*/  LOP3.LUT R65, R63, R186, RZ, 0x3c, !PT ;  /* 0x000000ba3f417212 */ /* 0x000fe200078e3cff */
[----:B------:R-:W-:Y:S01]  /*105b0*/  IMAD R84, R61, 0x2, R2 ;  /* 0x000000023d547824 */ /* 0x000fe200078e0202 */
[----:B------:R-:W-:-:S02]  /*105c0*/  SHF.R.U32.HI R90, RZ, 0x10, R33 ;  /* 0x00000010ff5a7819 */ /* 0x000fc40000011621 */
[----:B------:R-:W-:Y:S02]  /*105d0*/  LOP3.LUT R64, R62, 0x7fffe000, RZ, 0xc0, !PT ;  /* 0x7fffe0003e407812 */ /* 0x000fe400078ec0ff */
[----:B------:R-:W0:Y:S01]  /*105e0*/  LDS.128 R60, [R84+0xc400] ;  /* 0x00c40000543c7984 */ /* 0x000e220000000c00 */
[----:B------:R-:W-:Y:S02]  /*105f0*/  SHF.R.U64 R33, R44, 0x10, R45 ;  /* 0x000000102c217819 */ /* 0x000fe4000000122d */
[----:B------:R-:W-:Y:S02]  /*10600*/  IADD3 R65, R65, R64, R187 ;  /* 0x0000004041417210 */ /* 0x000fe40007ffe0bb */
[----:B------:R-:W-:Y:S02]  /*10610*/  SHF.R.U32.HI R44, RZ, 0x10, R45 ;  /* 0x00000010ff2c7819 */ /* 0x000fe4000001162d */
[----:B------:R-:W-:Y:S02]  /*10620*/  LEA R85, R65, R2, 0x1 ;  /* 0x0000000241557211 */ /* 0x000fe400078e08ff */
[--C-:B------:R-:W-:Y:S01]  /*10630*/  SHF.R.U64 R34, R34, 0x10, R35.reuse ;  /* 0x0000001022227819 */ /* 0x100fe20000001223 */
[----:B------:R-:W-:Y:S01]  /*10640*/  HADD2.F32 R102, -RZ, R44.H0_H0 ;  /* 0x2000002cff667230 */ /* 0x000fe20000004100 */
[----:B------:R-:W-:Y:S01]  /*10650*/  SHF.R.U32.HI R45, RZ, 0x10, R35 ;  /* 0x00000010ff2d7819 */ /* 0x000fe20000011623 */
[----:B------:R-:W1:Y:S01]  /*10660*/  LDS.128 R64, [R85+0xc400] ;  /* 0x00c4000055407984 */ /* 0x000e620000000c00 */
[----:B------:R-:W-:-:S02]  /*10670*/  SHF.R.U64 R35, R46, 0x10, R47 ;  /* 0x000000102e237819 */ /* 0x000fc4000000122f */
[----:B------:R-:W-:Y:S01]  /*10680*/  SHF.R.U32.HI R46, RZ, 0x10, R47 ;  /* 0x00000010ff2e7819 */ /* 0x000fe2000001162f */
[--C-:B0-----:R-:W-:Y:S02]  /*10690*/  HADD2.F32 R47, -RZ, R61.reuse.H0_H0 ;  /* 0x2000003dff2f7230 */ /* 0x101fe40000004100 */
[----:B------:R-:W-:Y:S02]  /*106a0*/  HADD2.F32 R61, -RZ, R61.H1_H1 ;  /* 0x3000003dff3d7230 */ /* 0x000fe40000004100 */
[----:B------:R-:W-:Y:S02]  /*106b0*/  HADD2.F32 R94, -RZ, R60.H0_H0 ;  /* 0x2000003cff5e7230 */ /* 0x000fe40000004100 */
[----:B------:R-:W-:Y:S02]  /*106c0*/  HADD2.F32 R95, -RZ, R62.H0_H0 ;  /* 0x2000003eff5f7230 */ /* 0x000fe40000004100 */
[--C-:B------:R-:W-:Y:S02]  /*106d0*/  HADD2.F32 R96, -RZ, R63.reuse.H0_H0 ;  /* 0x2000003fff607230 */ /* 0x100fe40000004100 */
[----:B------:R-:W-:-:S02]  /*106e0*/  HADD2.F32 R63, -RZ, R63.H1_H1 ;  /* 0x3000003fff3f7230 */ /* 0x000fc40000004100 */
[--C-:B-1----:R-:W-:Y:S02]  /*106f0*/  HADD2.F32 R101, -RZ, R65.reuse.H0_H0 ;  /* 0x20000041ff657230 */ /* 0x102fe40000004100 */
[----:B------:R-:W-:Y:S02]  /*10700*/  HADD2.F32 R99, -RZ, R65.H1_H1 ;  /* 0x30000041ff637230 */ /* 0x000fe40000004100 */
[----:B------:R-:W-:Y:S02]  /*10710*/  HADD2.F32 R98, -RZ, R64.H0_H0 ;  /* 0x20000040ff627230 */ /* 0x000fe40000004100 */
[C---:B------:R-:W-:Y:S01]  /*10720*/  FMUL.FTZ R106, R101.reuse, R100 ;  /* 0x00000064656a7220 */ /* 0x040fe20000410000 */
[-C--:B------:R-:W-:Y:S01]  /*10730*/  FMUL.FTZ R108, R101, R104.reuse ;  /* 0x00000068656c7220 */ /* 0x080fe20000410000 */
[----:B------:R-:W-:Y:S02]  /*10740*/  HADD2.F32 R101, -RZ, R93.H1_H1 ;  /* 0x3000005dff657230 */ /* 0x000fe40000004100 */
[----:B------:R-:W-:Y:S01]  /*10750*/  FFMA.FTZ R44, R47, R104, -R106 ;  /* 0x000000682f2c7223 */ /* 0x000fe2000001086a */
[----:B------:R-:W-:-:S02]  /*10760*/  HADD2.F32 R104, -RZ, R90.H0_H0 ;  /* 0x2000005aff687230 */ /* 0x000fc40000004100 */
[----:B------:R-:W-:Y:S01]  /*10770*/  FMUL.FTZ R106, R99, R102 ;  /* 0x00000066636a7220 */ /* 0x000fe20000410000 */
[----:B------:R-:W-:Y:S01]  /*10780*/  FFMA.FTZ R90, R47, R100, R108 ;  /* 0x000000642f5a7223 */ /* 0x000fe2000001006c */
[----:B------:R-:W-:Y:S02]  /*10790*/  HADD2.F32 R65, -RZ, R66.H0_H0 ;  /* 0x20000042ff417230 */ /* 0x000fe40000004100 */
[-C--:B------:R-:W-:Y:S01]  /*107a0*/  FMUL.FTZ R108, R99, R104.reuse ;  /* 0x00000068636c7220 */ /* 0x080fe20000410000 */
[--C-:B------:R-:W-:Y:S02]  /*107b0*/  HADD2.F32 R100, -RZ, R92.reuse.H0_H0 ;  /* 0x2000005cff647230 */ /* 0x100fe40000004100 */
[----:B------:R-:W-:Y:S01]  /*107c0*/  FFMA.FTZ R47, R61, R104, -R106 ;  /* 0x000000683d2f7223 */ /* 0x000fe2000001086a */
[C---:B------:R-:W-:Y:S01]  /*107d0*/  FMUL.FTZ R99, R98.reuse, R101 ;  /* 0x0000006562637220 */ /* 0x040fe20000410000 */
[----:B------:R-:W-:Y:S01]  /*107e0*/  FMUL.FTZ R104, R98, R103 ;  /* 0x0000006762687220 */ /* 0x000fe20000410000 */
[----:B------:R-:W-:-:S02]  /*107f0*/  HADD2.F32 R92, -RZ, R92.H1_H1 ;  /* 0x3000005cff5c7230 */ /* 0x000fc40000004100 */
[----:B------:R-:W-:Y:S01]  /*10800*/  FFMA.FTZ R61, R61, R102, R108 ;  /* 0x000000663d3d7223 */ /* 0x000fe2000001006c */
[C---:B------:R-:W-:Y:S01]  /*10810*/  FMUL.FTZ R102, R65.reuse, R100 ;  /* 0x0000006441667220 */ /* 0x040fe20000410000 */
[----:B------:R-:W-:Y:S02]  /*10820*/  HADD2.F32 R97, -RZ, R67.H0_H0 ;  /* 0x20000043ff617230 */ /* 0x000fe40000004100 */
[C---:B------:R-:W-:Y:S01]  /*10830*/  FFMA.FTZ R98, R94.reuse, R103, -R99 ;  /* 0x000000675e627223 */ /* 0x040fe20000010863 */
[----:B------:R-:W-:Y:S01]  /*10840*/  FFMA.FTZ R94, R94, R101, R104 ;  /* 0x000000655e5e7223 */ /* 0x000fe20000010068 */
[----:B------:R-:W-:Y:S02]  /*10850*/  HADD2.F32 R93, -RZ, R93.H0_H0 ;  /* 0x2000005dff5d7230 */ /* 0x000fe40000004100 */
[-C--:B------:R-:W-:Y:S01]  /*10860*/  FMUL.FTZ R104, R65, R92.reuse ;  /* 0x0000005c41687220 */ /* 0x080fe20000410000 */
[----:B------:R-:W-:Y:S01]  /*10870*/  FFMA.FTZ R65, R95, R92, -R102 ;  /* 0x0000005c5f417223 */ /* 0x000fe20000010866 */
[----:B------:R-:W-:-:S02]  /*10880*/  HADD2.F32 R102, -RZ, R45.H0_H0 ;  /* 0x2000002dff667230 */ /* 0x000fc40000004100 */
[C---:B------:R-:W-:Y:S01]  /*10890*/  FMUL.FTZ R45, R97.reuse, R91 ;  /* 0x0000005b612d7220 */ /* 0x040fe20000410000 */
[----:B------:R-:W-:Y:S02]  /*108a0*/  HADD2.F32 R67, -RZ, R67.H1_H1 ;  /* 0x30000043ff437230 */ /* 0x000fe40000004100 */
[-C--:B------:R-:W-:Y:S01]  /*108b0*/  FMUL.FTZ R106, R97, R93.reuse ;  /* 0x0000005d616a7220 */ /* 0x080fe20000410000 */
[----:B------:R-:W-:Y:S02]  /*108c0*/  HADD2.F32 R92, -RZ, R46.H0_H0 ;  /* 0x2000002eff5c7230 */ /* 0x000fe40000004100 */
[----:B------:R-:W-:Y:S01]  /*108d0*/  FFMA.FTZ R46, R95, R100, R104 ;  /* 0x000000645f2e7223 */ /* 0x000fe20000010068 */
[C---:B------:R-:W-:Y:S01]  /*108e0*/  FFMA.FTZ R45, R96.reuse, R93, -R45 ;  /* 0x0000005d602d7223 */ /* 0x040fe2000001082d */
[----:B------:R-:W-:Y:S01]  /*108f0*/  FFMA.FTZ R96, R96, R91, R106 ;  /* 0x0000005b60607223 */ /* 0x000fe2000001006a */
[C---:B------:R-:W-:Y:S01]  /*10900*/  FMUL.FTZ R104, R67.reuse, R102 ;  /* 0x0000006643687220 */ /* 0x040fe20000410000 */
[----:B------:R-:W-:Y:S01]  /*10910*/  FMUL.FTZ R100, R67, R92 ;  /* 0x0000005c43647220 */ /* 0x000fe20000410000 */
[----:B------:R-:W-:-:S02]  /*10920*/  HADD2.F32 R64, -RZ, R64.H1_H1 ;  /* 0x30000040ff407230 */ /* 0x000fc40000004100 */
[----:B------:R-:W-:Y:S02]  /*10930*/  HADD2.F32 R66, -RZ, R66.H1_H1 ;  /* 0x30000042ff427230 */ /* 0x000fe40000004100 */
[C---:B------:R-:W-:Y:S01]  /*10940*/  FFMA.FTZ R100, R63.reuse, R102, -R100 ;  /* 0x000000663f647223 */ /* 0x040fe20000010864 */
[----:B------:R-:W-:Y:S02]  /*10950*/  HADD2.F32 R67, -RZ, R33.H0_H0 ;  /* 0x20000021ff437230 */ /* 0x000fe40000004100 */
[----:B------:R-:W-:Y:S01]  /*10960*/  FFMA.FTZ R95, R63, R92, R104 ;  /* 0x0000005c3f5f7223 */ /* 0x000fe20000010068 */
[----:B------:R-:W-:Y:S02]  /*10970*/  HADD2.F32 R91, -RZ, R35.H0_H0 ;  /* 0x20000023ff5b7230 */ /* 0x000fe40000004100 */
[----:B------:R-:W-:Y:S02]  /*10980*/  HADD2.F32 R33, -RZ, R32.H0_H0 ;  /* 0x20000020ff217230 */ /* 0x000fe40000004100 */
[----:B------:R-:W-:Y:S01]  /*10990*/  FMUL.FTZ R63, R64, R67 ;  /* 0x00000043403f7220 */ /* 0x000fe20000410000 */
[----:B------:R-:W-:-:S02]  /*109a0*/  HADD2.F32 R35, -RZ, R34.H0_H0 ;  /* 0x20000022ff237230 */ /* 0x000fc40000004100 */
[----:B------:R-:W-:Y:S01]  /*109b0*/  FMUL.FTZ R93, R66, R91 ;  /* 0x0000005b425d7220 */ /* 0x000fe20000410000 */
[----:B------:R-:W-:Y:S02]  /*109c0*/  HADD2.F32 R60, -RZ, R60.H1_H1 ;  /* 0x3000003cff3c7230 */ /* 0x000fe40000004100 */
[----:B------:R-:W-:Y:S01]  /*109d0*/  FMUL.FTZ R64, R64, R33 ;  /* 0x0000002140407220 */ /* 0x000fe20000410000 */
[----:B------:R-:W-:Y:S02]  /*109e0*/  HADD2.F32 R62, -RZ, R62.H1_H1 ;  /* 0x3000003eff3e7230 */ /* 0x000fe40000004100 */
        /* <DEDUP_REMOVED lines=15> */
.L_x_1735:
[----:B------:R-:W-:Y:S05]  /*10ae0*/  BSYNC B2 ;  /* 0x0000000000027941 */ /* 0x000fea0003800000 */
.L_x_1734:
[----:B------:R-:W-:Y:S04]  /*10af0*/  BSSY B2, `(.L_x_1736) ;  /* 0x0000061000027945 */ /* 0x000fe80003800000 */
[----:B------:R-:W-:Y:S05]  /*10b00*/  @P1 BRA `(.L_x_1737) ;  /* 0x00000004007c1947 */ /* 0x000fea0003800000 */
[----:B------:R-:W2:Y:S01]  /*10b10*/  LDL R95, [R1+0x44] ;  /* 0x00004400015f7983 */ /* 0x000ea20000100800 */
[----:B-1----:R-:W-:Y:S01]  /*10b20*/  LEA.HI R32, R75, R170, RZ, 0x1d ;  /* 0x000000aa4b207211 */ /* 0x002fe200078fe8ff */
[----:B------:R-:W-:Y:S01]  /*10b30*/  HADD2.F32 R84, -RZ, R88.H1_H1 ;  /* 0x30000058ff547230 */ /* 0x000fe20000004100 */
[--C-:B------:R-:W-:Y:S01]  /*10b40*/  SHF.R.U64 R28, R28, 0x10, R29.reuse ;  /* 0x000000101c1c7819 */ /* 0x100fe2000000121d */
[--C-:B------:R-:W-:Y:S01]  /*10b50*/  HADD2.F32 R90, -RZ, R86.reuse.H1_H1 ;  /* 0x30000056ff5a7230 */ /* 0x100fe20000004100 */
[----:B------:R-:W-:Y:S01]  /*10b60*/  SHF.R.S32.HI R33, RZ, 0x1f, R32 ;  /* 0x0000001fff217819 */ /* 0x000fe20000011420 */
[----:B------:R-:W-:Y:S01]  /*10b70*/  IMAD.SHL.U32 R34, R32, 0x8, RZ ;  /* 0x0000000820227824 */ /* 0x000fe200078e00ff */
[----:B------:R-:W-:Y:S01]  /*10b80*/  SHF.R.U32.HI R85, RZ, 0x10, R29 ;  /* 0x00000010ff557819 */ /* 0x000fe2000001161d */
[----:B------:R-:W-:Y:S01]  /*10b90*/  HADD2.F32 R86, -RZ, R86.H0_H0 ;  /* 0x20000056ff567230 */ /* 0x000fe20000004100 */
[----:B------:R-:W-:Y:S01]  /*10ba0*/  LEA.HI R32, R33, R32, RZ, 0x3 ;  /* 0x0000002021207211 */ /* 0x000fe200078f18ff */
[----:B------:R-:W-:Y:S01]  /*10bb0*/  HADD2.F32 R88, -RZ, R88.H0_H0 ;  /* 0x20000058ff587230 */ /* 0x000fe20000004100 */
[----:B------:R-:W-:Y:S01]  /*10bc0*/  LOP3.LUT R33, R185, 0x38, R34, 0xf8, !PT ;  /* 0x00000038b9217812 */ /* 0x000fe200078ef822 */
[----:B------:R-:W-:Y:S01]  /*10bd0*/  HADD2.F32 R85, -RZ, R85.H0_H0 ;  /* 0x20000055ff557230 */ /* 0x000fe20000004100 */
[----:B------:R-:W-:Y:S01]  /*10be0*/  SHF.R.U64 R29, R40, 0x10, R41 ;  /* 0x00000010281d7819 */ /* 0x000fe20000001229 */
[----:B------:R-:W-:Y:S01]  /*10bf0*/  IMAD.SHL.U32 R32, R32, 0x400, RZ ;  /* 0x0000040020207824 */ /* 0x000fe200078e00ff */
[----:B------:R-:W-:-:S02]  /*10c00*/  LOP3.LUT R45, R33, R186, RZ, 0x3c, !PT ;  /* 0x000000ba212d7212 */ /* 0x000fc400078e3cff */
[--C-:B------:R-:W-:Y:S02]  /*10c10*/  SHF.R.U64 R30, R30, 0x10, R31.reuse ;  /* 0x000000101e1e7819 */ /* 0x100fe4000000121f */
[----:B------:R-:W-:Y:S02]  /*10c20*/  LOP3.LUT R44, R32, 0x7fffe000, RZ, 0xc0, !PT ;  /* 0x7fffe000202c7812 */ /* 0x000fe400078ec0ff */
[----:B------:R-:W-:Y:S02]  /*10c30*/  SHF.R.U32.HI R40, RZ, 0x10, R31 ;  /* 0x00000010ff287819 */ /* 0x000fe4000001161f */
[----:B------:R-:W-:Y:S02]  /*10c40*/  IADD3 R45, R45, R44, R187 ;  /* 0x0000002c2d2d7210 */ /* 0x000fe40007ffe0bb */
[----:B------:R-:W-:Y:S01]  /*10c50*/  SHF.R.U64 R31, R42, 0x10, R43 ;  /* 0x000000102a1f7819 */ /* 0x000fe2000000122b */
[----:B------:R-:W-:Y:S01]  /*10c60*/  HADD2.F32 R40, -RZ, R40.H0_H0 ;  /* 0x20000028ff287230 */ /* 0x000fe20000004100 */
[----:B------:R-:W-:Y:S01]  /*10c70*/  SHF.R.U32.HI R91, RZ, 0x10, R41 ;  /* 0x00000010ff5b7819 */ /* 0x000fe20000011629 */
[----:B------:R-:W-:Y:S01]  /*10c80*/  IMAD R60, R45, 0x2, R2 ;  /* 0x000000022d3c7824 */ /* 0x000fe200078e0202 */
[----:B------:R-:W-:-:S03]  /*10c90*/  SHF.R.U32.HI R42, RZ, 0x10, R43 ;  /* 0x00000010ff2a7819 */ /* 0x000fc6000001162b */
[----:B------:R-:W-:Y:S01]  /*10ca0*/  HADD2.F32 R91, -RZ, R91.H0_H0 ;  /* 0x2000005bff5b7230 */ /* 0x000fe20000004100 */
[----:B------:R-:W1:Y:S01]  /*10cb0*/  LDS.128 R44, [R60+0xc400] ;  /* 0x00c400003c2c7984 */ /* 0x000e620000000c00 */
[----:B------:R-:W-:Y:S02]  /*10cc0*/  HADD2.F32 R42, -RZ, R42.H0_H0 ;  /* 0x2000002aff2a7230 */ /* 0x000fe40000004100 */
[--C-:B-1----:R-:W-:Y:S02]  /*10cd0*/  HADD2.F32 R43, -RZ, R45.reuse.H0_H0 ;  /* 0x2000002dff2b7230 */ /* 0x102fe40000004100 */
[----:B------:R-:W-:Y:S02]  /*10ce0*/  HADD2.F32 R64, -RZ, R45.H1_H1 ;  /* 0x3000002dff407230 */ /* 0x000fe40000004100 */
[----:B------:R-:W-:Y:S02]  /*10cf0*/  HADD2.F32 R65, -RZ, R44.H0_H0 ;  /* 0x2000002cff417230 */ /* 0x000fe40000004100 */
[C---:B------:R-:W-:Y:S01]  /*10d00*/  FMUL.FTZ R92, R43.reuse, R90 ;  /* 0x0000005a2b5c7220 */ /* 0x040fe20000410000 */
[----:B------:R-:W-:Y:S01]  /*10d10*/  FMUL.FTZ R94, R43, R84 ;  /* 0x000000542b5e7220 */ /* 0x000fe20000410000 */
[----:B------:R-:W-:Y:S01]  /*10d20*/  FMUL.FTZ R93, R64, R91 ;  /* 0x0000005b405d7220 */ /* 0x000fe20000410000 */
[----:B------:R-:W-:-:S02]  /*10d30*/  HADD2.F32 R67, -RZ, R46.H0_H0 ;  /* 0x2000002eff437230 */ /* 0x000fc40000004100 */
[--C-:B------:R-:W-:Y:S02]  /*10d40*/  HADD2.F32 R62, -RZ, R47.reuse.H0_H0 ;  /* 0x2000002fff3e7230 */ /* 0x100fe40000004100 */
[----:B------:R-:W-:Y:S02]  /*10d50*/  HADD2.F32 R47, -RZ, R47.H1_H1 ;  /* 0x3000002fff2f7230 */ /* 0x000fe40000004100 */
[----:B------:R-:W-:Y:S02]  /*10d60*/  HADD2.F32 R44, -RZ, R44.H1_H1 ;  /* 0x3000002cff2c7230 */ /* 0x000fe40000004100 */
[----:B------:R-:W-:Y:S01]  /*10d70*/  HADD2.F32 R46, -RZ, R46.H1_H1 ;  /* 0x3000002eff2e7230 */ /* 0x000fe20000004100 */
[----:B--2---:R-:W1:Y:S02]  /*10d80*/  LDS.128 R32, [R95] ;  /* 0x000000005f207984 */ /* 0x004e640000000c00 */
[--C-:B-1----:R-:W-:Y:S02]  /*10d90*/  HADD2.F32 R63, -RZ, R33.reuse.H0_H0 ;  /* 0x20000021ff3f7230 */ /* 0x102fe40000004100 */
[----:B------:R-:W-:-:S02]  /*10da0*/  HADD2.F32 R66, -RZ, R33.H1_H1 ;  /* 0x30000021ff427230 */ /* 0x000fc40000004100 */
[----:B0-----:R-:W-:Y:S02]  /*10db0*/  HADD2.F32 R61, -RZ, R32.H0_H0 ;  /* 0x20000020ff3d7230 */ /* 0x001fe40000004100 */
[C---:B------:R-:W-:Y:S01]  /*10dc0*/  FFMA.FTZ R43, R63.reuse, R84, -R92 ;  /* 0x000000543f2b7223 */ /* 0x040fe2000001085c */
[----:B------:R-:W-:Y:S01]  /*10dd0*/  FFMA.FTZ R45, R63, R90, R94 ;  /* 0x0000005a3f2d7223 */ /* 0x000fe2000001005e */
[-C--:B------:R-:W-:Y:S01]  /*10de0*/  FMUL.FTZ R63, R64, R85.reuse ;  /* 0x00000055403f7220 */ /* 0x080fe20000410000 */
[C---:B------:R-:W-:Y:S01]  /*10df0*/  FMUL.FTZ R84, R65.reuse, R86 ;  /* 0x0000005641547220 */ /* 0x040fe20000410000 */
[----:B------:R-:W-:Y:S02]  /*10e00*/  HADD2.F32 R90, -RZ, R87.H0_H0 ;  /* 0x20000057ff5a7230 */ /* 0x000fe40000004100 */
[-C--:B------:R-:W-:Y:S01]  /*10e10*/  FMUL.FTZ R65, R65, R88.reuse ;  /* 0x0000005841417220 */ /* 0x080fe20000410000 */
[C---:B------:R-:W-:Y:S01]  /*10e20*/  FFMA.FTZ R64, R66.reuse, R85, -R93 ;  /* 0x0000005542407223 */ /* 0x040fe2000001085d */
[----:B------:R-:W-:Y:S01]  /*10e30*/  FFMA.FTZ R66, R66, R91, R63 ;  /* 0x0000005b42427223 */ /* 0x000fe2000001003f */
[----:B------:R-:W-:Y:S01]  /*10e40*/  FFMA.FTZ R63, R61, R88, -R84 ;  /* 0x000000583d3f7223 */ /* 0x000fe20000010854 */
[----:B------:R-:W-:-:S02]  /*10e50*/  HADD2.F32 R33, -RZ, R34.H0_H0 ;  /* 0x20000022ff217230 */ /* 0x000fc40000004100 */
[----:B------:R-:W-:Y:S01]  /*10e60*/  FFMA.FTZ R61, R61, R86, R65 ;  /* 0x000000563d3d7223 */ /* 0x000fe20000010041 */
[----:B------:R-:W-:Y:S02]  /*10e70*/  HADD2.F32 R84, -RZ, R89.H0_H0 ;  /* 0x20000059ff547230 */ /* 0x000fe40000004100 */
[----:B------:R-:W-:Y:S01]  /*10e80*/  FMUL.FTZ R86, R67, R90 ;  /* 0x0000005a43567220 */ /* 0x000fe20000410000 */
[----:B------:R-:W-:Y:S02]  /*10e90*/  HADD2.F32 R87, -RZ, R87.H1_H1 ;  /* 0x30000057ff577230 */ /* 0x000fe40000004100 */
[----:B------:R-:W-:Y:S01]  /*10ea0*/  FMUL.FTZ R92, R47, R40 ;  /* 0x000000282f5c7220 */ /* 0x000fe20000410000 */
[----:B------:R-:W-:Y:S02]  /*10eb0*/  HADD2.F32 R89, -RZ, R89.H1_H1 ;  /* 0x30000059ff597230 */ /* 0x000fe40000004100 */
[-C--:B------:R-:W-:Y:S01]  /*10ec0*/  FMUL.FTZ R88, R67, R84.reuse ;  /* 0x0000005443587220 */ /* 0x080fe20000410000 */
[----:B------:R-:W-:Y:S01]  /*10ed0*/  FFMA.FTZ R86, R33, R84, -R86 ;  /* 0x0000005421567223 */ /* 0x000fe20000010856 */
[----:B------:R-:W-:-:S02]  /*10ee0*/  HADD2.F32 R41, -RZ, R35.H0_H0 ;  /* 0x20000023ff297230 */ /* 0x000fc40000004100 */
[C---:B------:R-:W-:Y:S01]  /*10ef0*/  FMUL.FTZ R84, R62.reuse, R87 ;  /* 0x000000573e547220 */ /* 0x040fe20000410000 */
[-C--:B------:R-:W-:Y:S01]  /*10f00*/  FMUL.FTZ R62, R62, R89.reuse ;  /* 0x000000593e3e7220 */ /* 0x080fe20000410000 */
[----:B------:R-:W-:Y:S02]  /*10f10*/  HADD2.F32 R35, -RZ, R35.H1_H1 ;  /* 0x30000023ff237230 */ /* 0x000fe40000004100 */
[----:B------:R-:W-:Y:S01]  /*10f20*/  FFMA.FTZ R88, R33, R90, R88 ;  /* 0x0000005a21587223 */ /* 0x000fe20000010058 */
[C---:B------:R-:W-:Y:S01]  /*10f30*/  FFMA.FTZ R84, R41.reuse, R89, -R84 ;  /* 0x0000005929547223 */ /* 0x040fe20000010854 */
[----:B------:R-:W-:Y:S01]  /*10f40*/  FFMA.FTZ R62, R41, R87, R62 ;  /* 0x00000057293e7223 */ /* 0x000fe2000001003e */
[-C--:B------:R-:W-:Y:S01]  /*10f50*/  FMUL.FTZ R90, R47, R42.reuse ;  /* 0x0000002a2f5a7220 */ /* 0x080fe20000410000 */
[----:B------:R-:W-:Y:S02]  /*10f60*/  HADD2.F32 R33, -RZ, R29.H0_H0 ;  /* 0x2000001dff217230 */ /* 0x000fe40000004100 */
[----:B------:R-:W-:Y:S01]  /*10f70*/  FFMA.FTZ R67, R35, R42, R92 ;  /* 0x0000002a23437223 */ /* 0x000fe2000001005c */
[----:B------:R-:W-:-:S02]  /*10f80*/  HADD2.F32 R41, -RZ, R31.H0_H0 ;  /* 0x2000001fff297230 */ /* 0x000fc40000004100 */
[----:B------:R-:W-:Y:S01]  /*10f90*/  FFMA.FTZ R65, R35, R40, -R90 ;  /* 0x0000002823417223 */ /* 0x000fe2000001085a */
[----:B------:R-:W-:Y:S02]  /*10fa0*/  HADD2.F32 R29, -RZ, R28.H0_H0 ;  /* 0x2000001cff1d7230 */ /* 0x000fe40000004100 */
[----:B------:R-:W-:Y:S01]  /*10fb0*/  FMUL.FTZ R35, R44, R33 ;  /* 0x000000212c237220 */ /* 0x000fe20000410000 */
[----:B------:R-:W-:Y:S02]  /*10fc0*/  HADD2.F32 R31, -RZ, R30.H0_H0 ;  /* 0x2000001eff1f7230 */ /* 0x000fe40000004100 */
[----:B------:R-:W-:Y:S01]  /*10fd0*/  FMUL.FTZ R47, R46, R41 ;  /* 0x000000292e2f7220 */ /* 0x000fe20000410000 */
[----:B------:R-:W-:Y:S02]  /*10fe0*/  HADD2.F32 R32, -RZ, R32.H1_H1 ;  /* 0x30000020ff207230 */ /* 0x000fe40000004100 */
[----:B------:R-:W-:Y:S01]  /*10ff0*/  FMUL.FTZ R44, R44, R29 ;  /* 0x0000001d2c2c7220 */ /* 0x000fe20000410000 */
[----:B------:R-:W-:-:S02]  /*11000*/  HADD2.F32 R34, -RZ, R34.H1_H1 ;  /* 0x30000022ff227230 */ /* 0x000fc40000004100 */
[----:B------:R-:W-:Y:S01]  /*11010*/  FMUL.FTZ R46, R46, R31 ;  /* 0x0000001f2e2e7220 */ /* 0x000fe20000410000 */
[C---:B------:R-:W-:Y:S01]  /*11020*/  FFMA.FTZ R28, R32.reuse, R29, -R35 ;  /* 0x0000001d201c7223 */ /* 0x040fe20000010823 */
[----:B------:R-:W-:Y:S01]  /*11030*/  FFMA.FTZ R32, R32, R33, R44 ;  /* 0x0000002120207223 */ /* 0x000fe2000001002c */
[C---:B------:R-:W-:Y:S01]  /*11040*/  FFMA.FTZ R47, R34.reuse, R31, -R47 ;  /* 0x0000001f222f7223 */ /* 0x040fe2000001082f */
[----:B------:R-:W-:Y:S01]  /*11050*/  FFMA.FTZ R41, R34, R41, R46 ;  /* 0x0000002922297223 */ /* 0x000fe2000001002e */
[----:B------:R-:W-:Y:S02]  /*11060*/  F2FP.F16.F32.PACK_AB R31, R65, R84 ;  /* 0x00000054411f723e */ /* 0x000fe400000000ff */
        /* <DEDUP_REMOVED lines=9> */
.L_x_1737:
[----:B------:R-:W-:Y:S05]  /*11100*/  BSYNC B2 ;  /* 0x0000000000027941 */ /* 0x000fea0003800000 */
.L_x_1736:
[----:B------:R-:W-:Y:S05]  /*11110*/  @P2 BRA `(.L_x_1733) ;  /* 0x00000004007c2947 */ /* 0x000fea0003800000 */
[----:B------:R-:W3:Y:S01]  /*11120*/  LDL R67, [R1+0x3c] ;  /* 0x00003c0001437983 */ /* 0x000ee20000100800 */
[----:B------:R-:W-:Y:S01]  /*11130*/  LEA.HI R75, R75, R171, RZ, 0x1d ;  /* 0x000000ab4b4b7211 */ /* 0x000fe200078fe8ff */
[----:B--2---:R-:W-:Y:S01]  /*11140*/  HADD2.F32 R60, -RZ, R77.H0_H0 ;  /* 0x2000004dff3c7230 */ /* 0x004fe20000004100 */
[----:B------:R-:W-:Y:S01]  /*11150*/  SHF.R.U64 R24, R24, 0x10, R25 ;  /* 0x0000001018187819 */ /* 0x000fe20000001219 */
[--C-:B-1----:R-:W-:Y:S01]  /*11160*/  HADD2.F32 R46, -RZ, R78.reuse.H1_H1 ;  /* 0x3000004eff2e7230 */ /* 0x102fe20000004100 */
[----:B------:R-:W-:Y:S01]  /*11170*/  SHF.R.S32.HI R30, RZ, 0x1f, R75 ;  /* 0x0000001fff1e7819 */ /* 0x000fe2000001144b */
[----:B------:R-:W-:Y:S01]  /*11180*/  IMAD.SHL.U32 R28, R75, 0x8, RZ ;  /* 0x000000084b1c7824 */ /* 0x000fe200078e00ff */
[----:B------:R-:W-:Y:S01]  /*11190*/  SHF.R.U32.HI R45, RZ, 0x10, R25 ;  /* 0x00000010ff2d7819 */ /* 0x000fe20000011619 */
[----:B------:R-:W-:Y:S01]  /*111a0*/  HADD2.F32 R78, -RZ, R78.H0_H0 ;  /* 0x2000004eff4e7230 */ /* 0x000fe20000004100 */
[----:B------:R-:W-:Y:S02]  /*111b0*/  LEA.HI R30, R30, R75, RZ, 0x3 ;  /* 0x0000004b1e1e7211 */ /* 0x000fe400078f18ff */
[----:B------:R-:W-:Y:S01]  /*111c0*/  LOP3.LUT R29, R185, 0x38, R28, 0xf8, !PT ;  /* 0x00000038b91d7812 */ /* 0x000fe200078ef81c */
[----:B------:R-:W-:Y:S01]  /*111d0*/  HADD2.F32 R45, -RZ, R45.H0_H0 ;  /* 0x2000002dff2d7230 */ /* 0x000fe20000004100 */
[----:B------:R-:W-:Y:S01]  /*111e0*/  SHF.R.U64 R25, R26, 0x10, R27 ;  /* 0x000000101a197819 */ /* 0x000fe2000000121b */
[----:B------:R-:W-:Y:S01]  /*111f0*/  IMAD.SHL.U32 R30, R30, 0x400, RZ ;  /* 0x000004001e1e7824 */ /* 0x000fe200078e00ff */
[----:B------:R-:W-:-:S02]  /*11200*/  LOP3.LUT R33, R29, R186, RZ, 0x3c, !PT ;  /* 0x000000ba1d217212 */ /* 0x000fc400078e3cff */
[--C-:B------:R-:W-:Y:S01]  /*11210*/  SHF.R.U64 R36, R36, 0x10, R37.reuse ;  /* 0x0000001024247819 */ /* 0x100fe20000001225 */
[----:B------:R-:W-:Y:S01]  /*11220*/  HADD2.F32 R25, -RZ, R25.H0_H0 ;  /* 0x20000019ff197230 */ /* 0x000fe20000004100 */
[----:B------:R-:W-:Y:S02]  /*11230*/  LOP3.LUT R32, R30, 0x7fffe000, RZ, 0xc0, !PT ;  /* 0x7fffe0001e207812 */ /* 0x000fe400078ec0ff */
[----:B------:R-:W-:Y:S02]  /*11240*/  SHF.R.U32.HI R47, RZ, 0x10, R37 ;  /* 0x00000010ff2f7819 */ /* 0x000fe40000011625 */
[----:B------:R-:W-:Y:S02]  /*11250*/  IADD3 R33, R33, R32, R187 ;  /* 0x0000002021217210 */ /* 0x000fe40007ffe0bb */
[----:B------:R-:W-:Y:S01]  /*11260*/  SHF.R.U64 R26, R38, 0x10, R39 ;  /* 0x00000010261a7819 */ /* 0x000fe20000001227 */
[----:B------:R-:W-:Y:S01]  /*11270*/  HADD2.F32 R47, -RZ, R47.H0_H0 ;  /* 0x2000002fff2f7230 */ /* 0x000fe20000004100 */
[----:B------:R-:W-:Y:S01]  /*11280*/  SHF.R.U32.HI R65, RZ, 0x10, R27 ;  /* 0x00000010ff417819 */ /* 0x000fe2000001161b */
[----:B------:R-:W-:Y:S01]  /*11290*/  IMAD R40, R33, 0x2, R2 ;  /* 0x0000000221287824 */ /* 0x000fe200078e0202 */
[----:B------:R-:W-:-:S04]  /*112a0*/  SHF.R.U32.HI R63, RZ, 0x10, R39 ;  /* 0x00000010ff3f7819 */ /* 0x000fc80000011627 */
[----:B------:R-:W1:Y:S02]  /*112b0*/  LDS.128 R32, [R40+0xc400] ;  /* 0x00c4000028207984 */ /* 0x000e640000000c00 */
[----:B-1----:R-:W-:Y:S02]  /*112c0*/  HADD2.F32 R42, -RZ, R33.H1_H1 ;  /* 0x30000021ff2a7230 */ /* 0x002fe40000004100 */
[--C-:B------:R-:W-:Y:S02]  /*112d0*/  HADD2.F32 R43, -RZ, R34.reuse.H0_H0 ;  /* 0x20000022ff2b7230 */ /* 0x100fe40000004100 */
[--C-:B------:R-:W-:Y:S02]  /*112e0*/  HADD2.F32 R44, -RZ, R35.reuse.H0_H0 ;  /* 0x20000023ff2c7230 */ /* 0x100fe40000004100 */
[----:B0-----:R-:W-:Y:S01]  /*112f0*/  FMUL.FTZ R61, R42, R47 ;  /* 0x0000002f2a3d7220 */ /* 0x001fe20000410000 */
[----:B------:R-:W-:Y:S02]  /*11300*/  HADD2.F32 R35, -RZ, R35.H1_H1 ;  /* 0x30000023ff237230 */ /* 0x000fe40000004100 */
[----:B------:R-:W-:Y:S01]  /*11310*/  HADD2.F32 R34, -RZ, R34.H1_H1 ;  /* 0x30000022ff227230 */ /* 0x000fe20000004100 */
[----:B---3--:R-:W0:Y:S02]  /*11320*/  LDS.128 R28, [R67] ;  /* 0x00000000431c7984 */ /* 0x008e240000000c00 */
[----:B0-----:R-:W-:-:S02]  /*11330*/  HADD2.F32 R37, -RZ, R29.H0_H0 ;  /* 0x2000001dff257230 */ /* 0x001fc40000004100 */
[----:B------:R-:W-:Y:S02]  /*11340*/  HADD2.F32 R38, -RZ, R29.H1_H1 ;  /* 0x3000001dff267230 */ /* 0x000fe40000004100 */
[----:B------:R-:W-:Y:S02]  /*11350*/  HADD2.F32 R29, -RZ, R33.H0_H0 ;  /* 0x20000021ff1d7230 */ /* 0x000fe40000004100 */
[----:B------:R-:W-:Y:S02]  /*11360*/  HADD2.F32 R33, -RZ, R32.H0_H0 ;  /* 0x20000020ff217230 */ /* 0x000fe40000004100 */
[----:B------:R-:W-:Y:S02]  /*11370*/  HADD2.F32 R27, -RZ, R28.H0_H0 ;  /* 0x2000001cff1b7230 */ /* 0x000fe40000004100 */
[C---:B------:R-:W-:Y:S01]  /*11380*/  FMUL.FTZ R62, R29.reuse, R60 ;  /* 0x0000003c1d3e7220 */ /* 0x040fe20000410000 */
[----:B------:R-:W-:Y:S01]  /*11390*/  FMUL.FTZ R64, R29, R46 ;  /* 0x0000002e1d407220 */ /* 0x000fe20000410000 */
[----:B------:R-:W-:-:S02]  /*113a0*/  HADD2.F32 R39, -RZ, R30.H0_H0 ;  /* 0x2000001eff277230 */ /* 0x000fc40000004100 */
[C---:B------:R-:W-:Y:S01]  /*113b0*/  FFMA.FTZ R29, R37.reuse, R46, -R62 ;  /* 0x0000002e251d7223 */ /* 0x040fe2000001083e */
[----:B------:R-:W-:Y:S02]  /*113c0*/  HADD2.F32 R46, -RZ, R77.H1_H1 ;  /* 0x3000004dff2e7230 */ /* 0x000fe40000004100 */
[----:B------:R-:W-:Y:S01]  /*113d0*/  FFMA.FTZ R64, R37, R60, R64 ;  /* 0x0000003c25407223 */ /* 0x000fe20000010040 */
[-C--:B------:R-:W-:Y:S01]  /*113e0*/  FMUL.FTZ R37, R42, R45.reuse ;  /* 0x0000002d2a257220 */ /* 0x080fe20000410000 */
[----:B------:R-:W-:Y:S02]  /*113f0*/  HADD2.F32 R42, -RZ, R76.H1_H1 ;  /* 0x3000004cff2a7230 */ /* 0x000fe40000004100 */
[C---:B------:R-:W-:Y:S01]  /*11400*/  FFMA.FTZ R62, R38.reuse, R45, -R61 ;  /* 0x0000002d263e7223 */ /* 0x040fe2000001083d */
[C---:B------:R-:W-:Y:S01]  /*11410*/  FMUL.FTZ R60, R33.reuse, R46 ;  /* 0x0000002e213c7220 */ /* 0x040fe20000410000 */
[----:B------:R-:W-:Y:S01]  /*11420*/  FMUL.FTZ R33, R33, R78 ;  /* 0x0000004e21217220 */ /* 0x000fe20000410000 */
[----:B------:R-:W-:Y:S01]  /*11430*/  FFMA.FTZ R47, R38, R47, R37 ;  /* 0x0000002f262f7223 */ /* 0x000fe20000010025 */
[----:B------:R-:W-:-:S02]  /*11440*/  HADD2.F32 R38, -RZ, R79.H0_H0 ;  /* 0x2000004fff267230 */ /* 0x000fc40000004100 */
[C---:B------:R-:W-:Y:S01]  /*11450*/  FFMA.FTZ R60, R27.reuse, R78, -R60 ;  /* 0x0000004e1b3c7223 */ /* 0x040fe2000001083c */
[----:B------:R-:W-:Y:S01]  /*11460*/  FFMA.FTZ R37, R27, R46, R33 ;  /* 0x0000002e1b257223 */ /* 0x000fe20000010021 */
[C---:B------:R-:W-:Y:S01]  /*11470*/  FMUL.FTZ R46, R43.reuse, R42 ;  /* 0x0000002a2b2e7220 */ /* 0x040fe20000410000 */
[----:B------:R-:W-:Y:S02]  /*11480*/  HADD2.F32 R79, -RZ, R79.H1_H1 ;  /* 0x3000004fff4f7230 */ /* 0x000fe40000004100 */
[-C--:B------:R-:W-:Y:S01]  /*11490*/  FMUL.FTZ R66, R43, R38.reuse ;  /* 0x000000262b427220 */ /* 0x080fe20000410000 */
[----:B------:R-:W-:Y:S02]  /*114a0*/  HADD2.F32 R76, -RZ, R76.H0_H0 ;  /* 0x2000004cff4c7230 */ /* 0x000fe40000004100 */
[----:B------:R-:W-:Y:S01]  /*114b0*/  FFMA.FTZ R43, R39, R38, -R46 ;  /* 0x00000026272b7223 */ /* 0x000fe2000001082e */
[----:B------:R-:W-:Y:S02]  /*114c0*/  HADD2.F32 R46, -RZ, R63.H0_H0 ;  /* 0x2000003fff2e7230 */ /* 0x000fe40000004100 */
[----:B------:R-:W-:Y:S01]  /*114d0*/  FMUL.FTZ R27, R44, R79 ;  /* 0x0000004f2c1b7220 */ /* 0x000fe20000410000 */
[----:B------:R-:W-:-:S02]  /*114e0*/  HADD2.F32 R38, -RZ, R65.H0_H0 ;  /* 0x20000041ff267230 */ /* 0x000fc40000004100 */
[----:B------:R-:W-:Y:S01]  /*114f0*/  FMUL.FTZ R78, R44, R76 ;  /* 0x0000004c2c4e7220 */ /* 0x000fe20000410000 */
[--C-:B------:R-:W-:Y:S02]  /*11500*/  HADD2.F32 R41, -RZ, R31.reuse.H0_H0 ;  /* 0x2000001fff297230 */ /* 0x100fe40000004100 */
[----:B------:R-:W-:Y:S01]  /*11510*/  FFMA.FTZ R66, R39, R42, R66 ;  /* 0x0000002a27427223 */ /* 0x000fe20000010042 */
[----:B------:R-:W-:Y:S02]  /*11520*/  HADD2.F32 R31, -RZ, R31.H1_H1 ;  /* 0x3000001fff1f7230 */ /* 0x000fe40000004100 */
[C---:B------:R-:W-:Y:S01]  /*11530*/  FMUL.FTZ R42, R35.reuse, R46 ;  /* 0x0000002e232a7220 */ /* 0x040fe20000410000 */
[----:B------:R-:W-:Y:S01]  /*11540*/  FMUL.FTZ R44, R35, R38 ;  /* 0x00000026232c7220 */ /* 0x000fe20000410000 */
[----:B------:R-:W-:Y:S02]  /*11550*/  HADD2.F32 R32, -RZ, R32.H1_H1 ;  /* 0x30000020ff207230 */ /* 0x000fe40000004100 */
[----:B------:R-:W-:Y:S01]  /*11560*/  FFMA.FTZ R76, R41, R76, R27 ;  /* 0x0000004c294c7223 */ /* 0x000fe2000001001b */
[----:B------:R-:W-:-:S02]  /*11570*/  HADD2.F32 R33, -RZ, R36.H0_H0 ;  /* 0x20000024ff217230 */ /* 0x000fc40000004100 */
[----:B------:R-:W-:Y:S01]  /*11580*/  FFMA.FTZ R78, R41, R79, -R78 ;  /* 0x0000004f294e7223 */ /* 0x000fe2000001084e */
[----:B------:R-:W-:Y:S02]  /*11590*/  HADD2.F32 R35, -RZ, R26.H0_H0 ;  /* 0x2000001aff237230 */ /* 0x000fe40000004100 */
[C---:B------:R-:W-:Y:S01]  /*115a0*/  FFMA.FTZ R45, R31.reuse, R38, -R42 ;  /* 0x000000261f2d7223 */ /* 0x040fe2000001082a */
[----:B------:R-:W-:Y:S02]  /*115b0*/  HADD2.F32 R27, -RZ, R24.H0_H0 ;  /* 0x20000018ff1b7230 */ /* 0x000fe40000004100 */
[----:B------:R-:W-:Y:S01]  /*115c0*/  FFMA.FTZ R61, R31, R46, R44 ;  /* 0x0000002e1f3d7223 */ /* 0x000fe2000001002c */
[----:B------:R-:W-:Y:S02]  /*115d0*/  HADD2.F32 R28, -RZ, R28.H1_H1 ;  /* 0x3000001cff1c7230 */ /* 0x000fe40000004100 */
[----:B------:R-:W-:Y:S01]  /*115e0*/  FMUL.FTZ R31, R32, R33 ;  /* 0x00000021201f7220 */ /* 0x000fe20000410000 */
[----:B------:R-:W-:-:S02]  /*115f0*/  HADD2.F32 R30, -RZ, R30.H1_H1 ;  /* 0x3000001eff1e7230 */ /* 0x000fc40000004100 */
[----:B------:R-:W-:Y:S01]  /*11600*/  FMUL.FTZ R41, R34, R35 ;  /* 0x0000002322297220 */ /* 0x000fe20000410000 */
[----:B------:R-:W-:Y:S01]  /*11610*/  FMUL.FTZ R32, R32, R27 ;  /* 0x0000001b20207220 */ /* 0x000fe20000410000 */
[----:B------:R-:W-:Y:S01]  /*11620*/  FMUL.FTZ R34, R34, R25 ;  /* 0x0000001922227220 */ /* 0x000fe20000410000 */
[----:B------:R-:W-:Y:S01]  /*11630*/  FFMA.FTZ R39, R28, R27, -R31 ;  /* 0x0000001b1c277223 */ /* 0x000fe2000001081f */
[----:B------:R-:W-:Y:S01]  /*11640*/  FFMA.FTZ R26, R30, R25, -R41 ;  /* 0x000000191e1a7223 */ /* 0x000fe20000010829 */
[----:B------:R-:W-:Y:S01]  /*11650*/  FFMA.FTZ R28, R28, R33, R32 ;  /* 0x000000211c1c7223 */ /* 0x000fe20000010020 */
[----:B------:R-:W-:Y:S01]  /*11660*/  FFMA.FTZ R35, R30, R35, R34 ;  /* 0x000000231e237223 */ /* 0x000fe20000010022 */
[----:B------:R-:W-:Y:S02]  /*11670*/  F2FP.F16.F32.PACK_AB R27, R45, R78 ;  /* 0x0000004e2d1b723e */ /* 0x000fe400000000ff */
[----:B------:R-:W-:Y:S02]  /*11680*/  F2FP.F16.F32.PACK_AB R25, R62, R29 ;  /* 0x0000001d3e19723e */ /* 0x000fe400000000ff */
[----:B------:R-:W-:-:S02]  /*11690*/  F2FP.F16.F32.PACK_AB R24, R39, R60 ;  /* 0x0000003c2718723e */ /* 0x000fc400000000ff */
[----:B------:R-:W-:Y:S02]  /*116a0*/  F2FP.F16.F32.PACK_AB R26, R26, R43 ;  /* 0x0000002b1a1a723e */ /* 0x000fe400000000ff */
[----:B------:R-:W-:Y:S02]  /*116b0*/  F2FP.F16.F32.PACK_AB R31, R61, R76 ;  /* 0x0000004c3d1f723e */ /* 0x000fe400000000ff */
[----:B------:R-:W-:Y:S01]  /*116c0*/  F2FP.F16.F32.PACK_AB R29, R47, R64 ;  /* 0x000000402f1d723e */ /* 0x000fe200000000ff */
[----:B------:R3:W-:Y:S01]  /*116d0*/  STS.128 [R67], R24 ;  /* 0x0000001843007388 */ /* 0x0007e20000000c00 */
[----:B------:R-:W-:Y:S02]  /*116e0*/  F2FP.F16.F32.PACK_AB R28, R28, R37 ;  /* 0x000000251c1c723e */ /* 0x000fe400000000ff */
[----:B------:R-:W-:-:S05]  /*116f0*/  F2FP.F16.F32.PACK_AB R30, R35, R66 ;  /* 0x00000042231e723e */ /* 0x000fca00000000ff */
[----:B------:R3:W-:Y:S02]  /*11700*/  STS.128 [R40+0xc400], R28 ;  /* 0x00c4001c28007388 */ /* 0x0007e40000000c00 */
.L_x_1733:
[----:B------:R-:W-:Y:S05]  /*11710*/  BSYNC B1 ;  /* 0x0000000000017941 */ /* 0x000fea0003800000 */
.L_x_1732:
[----:B---3--:R-:W-:-:S04]  /*11720*/  IADD3 R24, R174, 0x40, RZ ;  /* 0x00000040ae187810 */ /* 0x008fc80007ffe0ff */
[----:B------:R-:W-:-:S13]  /*11730*/  ISETP.GE.AND P0, PT, R24, R21, PT ;  /* 0x000000151800720c */ /* 0x000fda0003f06270 */
[----:B------:R-:W-:Y:S05]  /*11740*/  @P0 BRA `(.L_x_1713) ;  /* 0x0000001000a40947 */ /* 0x000fea0003800000 */
[----:B------:R-:W3:Y:S01]  /*11750*/  LDC R21, c[0x0][0x3f4] ;  /* 0x0000fd00ff157b82 */ /* 0x000ee20000000800 */
[----:B------:R-:W-:Y:S01]  /*11760*/  BSSY B1, `(.L_x_1738) ;  /* 0x0000065000017945 */ /* 0x000fe20003800000 */
[----:B0-----:R-:W-:Y:S02]  /*11770*/  SHF.R.U32.HI R61, RZ, 0x3, R181 ;  /* 0x00000003ff3d7819 */ /* 0x001fe400000116b5 */
[-C--:B---3--:R-:W-:Y:S02]  /*11780*/  ISETP.GE.AND P0, PT, R18, R21.reuse, PT ;  /* 0x000000151200720c */ /* 0x088fe40003f06270 */
[-C--:B------:R-:W-:Y:S02]  /*11790*/  ISETP.GE.AND P1, PT, R167, R21.reuse, PT ;  /* 0x00000015a700720c */ /* 0x080fe40003f26270 */
[----:B------:R-:W-:-:S09]  /*117a0*/  ISETP.GE.AND P2, PT, R168, R21, PT ;  /* 0x00000015a800720c */ /* 0x000fd20003f46270 */
[----:B------:R-:W-:Y:S05]  /*117b0*/  @P0 BRA `(.L_x_1739) ;  /* 0x00000004007c0947 */ /* 0x000fea0003800000 */
[----:B------:R-:W3:Y:S01]  /*117c0*/  LDL R62, [R1+0x40] ;  /* 0x00004000013e7983 */ /* 0x000ee20000100800 */
[----:B------:R-:W-:Y:S01]  /*117d0*/  LEA.HI R24, R21, R210, RZ, 0x1d ;  /* 0x000000d215187211 */ /* 0x000fe200078fe8ff */
[----:B------:R-:W-:Y:S01]  /*117e0*/  HADD2.F32 R38, -RZ, R82.H1_H1 ;  /* 0x30000052ff267230 */ /* 0x000fe20000004100 */
[----:B------:R-:W-:Y:S01]  /*117f0*/  SHF.R.U32.HI R37, RZ, 0x10, R5 ;  /* 0x00000010ff257819 */ /* 0x000fe20000011605 */
[--C-:B------:R-:W-:Y:S01]  /*11800*/  HADD2.F32 R40, -RZ, R80.reuse.H1_H1 ;  /* 0x30000050ff287230 */ /* 0x100fe20000004100 */
[----:B------:R-:W-:Y:S01]  /*11810*/  SHF.R.S32.HI R25, RZ, 0x1f, R24 ;  /* 0x0000001fff197819 */ /* 0x000fe20000011418 */
[----:B------:R-:W-:Y:S01]  /*11820*/  IMAD.SHL.U32 R26, R24, 0x8, RZ ;  /* 0x00000008181a7824 */ /* 0x000fe200078e00ff */
[----:B--2---:R-:W-:Y:S01]  /*11830*/  SHF.R.U64 R60, R48, 0x10, R49 ;  /* 0x00000010303c7819 */ /* 0x004fe20000001231 */
[----:B------:R-:W-:Y:S01]  /*11840*/  HADD2.F32 R37, -RZ, R37.H0_H0 ;  /* 0x20000025ff257230 */ /* 0x000fe20000004100 */
[----:B------:R-:W-:Y:S01]  /*11850*/  LEA.HI R25, R25, R24, RZ, 0x3 ;  /* 0x0000001819197211 */ /* 0x000fe200078f18ff */
[----:B------:R-:W-:Y:S01]  /*11860*/  HADD2.F32 R80, -RZ, R80.H0_H0 ;  /* 0x20000050ff507230 */ /* 0x000fe20000004100 */
[----:B------:R-:W-:Y:S01]  /*11870*/  LOP3.LUT R24, R181, 0x38, R26, 0xf8, !PT ;  /* 0x00000038b5187812 */ /* 0x000fe200078ef81a */
[----:B------:R-:W-:Y:S01]  /*11880*/  HADD2.F32 R82, -RZ, R82.H0_H0 ;  /* 0x20000052ff527230 */ /* 0x000fe20000004100 */
[----:B-1----:R-:W-:Y:S01]  /*11890*/  SHF.R.U64 R47, R4, 0x10, R5 ;  /* 0x00000010042f7819 */ /* 0x002fe20000001205 */
[----:B------:R-:W-:Y:S01]  /*118a0*/  IMAD.SHL.U32 R25, R25, 0x400, RZ ;  /* 0x0000040019197824 */ /* 0x000fe200078e00ff */
[----:B------:R-:W-:-:S02]  /*118b0*/  LOP3.LUT R28, R24, R61, RZ, 0x3c, !PT ;  /* 0x0000003d181c7212 */ /* 0x000fc400078e3cff */
[----:B------:R-:W-:Y:S02]  /*118c0*/  SHF.R.U32.HI R49, RZ, 0x10, R49 ;  /* 0x00000010ff317819 */ /* 0x000fe40000011631 */
[----:B------:R-:W-:Y:S02]  /*118d0*/  LOP3.LUT R29, R25, 0x7fffe000, RZ, 0xc0, !PT ;  /* 0x7fffe000191d7812 */ /* 0x000fe400078ec0ff */
[----:B------:R-:W-:Y:S02]  /*118e0*/  SHF.R.U64 R48, R50, 0x10, R51 ;  /* 0x0000001032307819 */ /* 0x000fe40000001233 */
[----:B------:R-:W-:Y:S02]  /*118f0*/  IADD3 R29, R28, R29, R201 ;  /* 0x0000001d1c1d7210 */ /* 0x000fe40007ffe0c9 */
[----:B------:R-:W-:Y:S02]  /*11900*/  SHF.R.U32.HI R50, RZ, 0x10, R51 ;  /* 0x00000010ff327819 */ /* 0x000fe40000011633 */
[--C-:B------:R-:W-:Y:S01]  /*11910*/  SHF.R.U32.HI R41, RZ, 0x10, R7.reuse ;  /* 0x00000010ff297819 */ /* 0x100fe20000011607 */
[----:B------:R-:W-:Y:S01]  /*11920*/  IMAD R32, R29, 0x2, R2 ;  /* 0x000000021d207824 */ /* 0x000fe200078e0202 */
[----:B------:R-:W-:-:S04]  /*11930*/  SHF.R.U64 R45, R6, 0x10, R7 ;  /* 0x00000010062d7819 */ /* 0x000fc80000001207 */
[----:B------:R-:W0:Y:S02]  /*11940*/  LDS.128 R28, [R32+0xc400] ;  /* 0x00c40000201c7984 */ /* 0x000e240000000c00 */
[--C-:B0-----:R-:W-:Y:S02]  /*11950*/  HADD2.F32 R33, -RZ, R29.reuse.H0_H0 ;  /* 0x2000001dff217230 */ /* 0x101fe40000004100 */
[----:B------:R-:W-:Y:S02]  /*11960*/  HADD2.F32 R34, -RZ, R29.H1_H1 ;  /* 0x3000001dff227230 */ /* 0x000fe40000004100 */
[----:B------:R-:W-:Y:S02]  /*11970*/  HADD2.F32 R29, -RZ, R28.H0_H0 ;  /* 0x2000001cff1d7230 */ /* 0x000fe40000004100 */
[C---:B------:R-:W-:Y:S01]  /*11980*/  FMUL.FTZ R42, R33.reuse, R40 ;  /* 0x00000028212a7220 */ /* 0x040fe20000410000 */
[----:B------:R-:W-:Y:S01]  /*11990*/  FMUL.FTZ R44, R33, R38 ;  /* 0x00000026212c7220 */ /* 0x000fe20000410000 */
[----:B------:R-:W-:-:S02]  /*119a0*/  HADD2.F32 R33, -RZ, R49.H0_H0 ;  /* 0x20000031ff217230 */ /* 0x000fc40000004100 */
[----:B------:R-:W-:Y:S02]  /*119b0*/  HADD2.F32 R35, -RZ, R30.H0_H0 ;  /* 0x2000001eff237230 */ /* 0x000fe40000004100 */
[--C-:B------:R-:W-:Y:S02]  /*119c0*/  HADD2.F32 R36, -RZ, R31.reuse.H0_H0 ;  /* 0x2000001fff247230 */ /* 0x100fe40000004100 */
[----:B------:R-:W-:Y:S02]  /*119d0*/  HADD2.F32 R31, -RZ, R31.H1_H1 ;  /* 0x3000001fff1f7230 */ /* 0x000fe40000004100 */
[----:B------:R-:W-:Y:S02]  /*119e0*/  HADD2.F32 R28, -RZ, R28.H1_H1 ;  /* 0x3000001cff1c7230 */ /* 0x000fe40000004100 */
[----:B------:R-:W-:Y:S01]  /*119f0*/  HADD2.F32 R30, -RZ, R30.H1_H1 ;  /* 0x3000001eff1e7230 */ /* 0x000fe20000004100 */
[----:B---3--:R-:W0:Y:S02]  /*11a00*/  LDS.128 R24, [R62] ;  /* 0x000000003e187984 */ /* 0x008e240000000c00 */
[----:B0-----:R-:W-:-:S02]  /*11a10*/  HADD2.F32 R5, -RZ, R25.H0_H0 ;  /* 0x20000019ff057230 */ /* 0x001fc40000004100 */
[----:B------:R-:W-:Y:S02]  /*11a20*/  HADD2.F32 R25, -RZ, R25.H1_H1 ;  /* 0x30000019ff197230 */ /* 0x000fe40000004100 */
[----:B------:R-:W-:Y:S02]  /*11a30*/  HADD2.F32 R4, -RZ, R24.H0_H0 ;  /* 0x20000018ff047230 */ /* 0x000fe40000004100 */
[C---:B------:R-:W-:Y:S01]  /*11a40*/  FFMA.FTZ R42, R5.reuse, R38, -R42 ;  /* 0x00000026052a7223 */ /* 0x040fe2000001082a */
[----:B------:R-:W-:Y:S01]  /*11a50*/  FFMA.FTZ R44, R5, R40, R44 ;  /* 0x00000028052c7223 */ /* 0x000fe2000001002c */
[C---:B------:R-:W-:Y:S01]  /*11a60*/  FMUL.FTZ R38, R34.reuse, R37 ;  /* 0x0000002522267220 */ /* 0x040fe20000410000 */
[C---:B------:R-:W-:Y:S01]  /*11a70*/  FMUL.FTZ R5, R29.reuse, R80 ;  /* 0x000000501d057220 */ /* 0x040fe20000410000 */
[-C--:B------:R-:W-:Y:S01]  /*11a80*/  FMUL.FTZ R29, R29, R82.reuse ;  /* 0x000000521d1d7220 */ /* 0x080fe20000410000 */
[-C--:B------:R-:W-:Y:S01]  /*11a90*/  FMUL.FTZ R34, R34, R33.reuse ;  /* 0x0000002122227220 */ /* 0x080fe20000410000 */
[----:B------:R-:W-:Y:S01]  /*11aa0*/  FFMA.FTZ R39, R25, R33, -R38 ;  /* 0x0000002119277223 */ /* 0x000fe20000010826 */
[----:B------:R-:W-:Y:S01]  /*11ab0*/  FFMA.FTZ R82, R4, R82, -R5 ;  /* 0x0000005204527223 */ /* 0x000fe20000010805 */
[----:B------:R-:W-:-:S02]  /*11ac0*/  HADD2.F32 R33, -RZ, R81.H0_H0 ;  /* 0x20000051ff217230 */ /* 0x000fc40000004100 */
[----:B------:R-:W-:Y:S01]  /*11ad0*/  FFMA.FTZ R37, R25, R37, R34 ;  /* 0x0000002519257223 */ /* 0x000fe20000010022 */
[--C-:B------:R-:W-:Y:S02]  /*11ae0*/  HADD2.F32 R5, -RZ, R83.reuse.H0_H0 ;  /* 0x20000053ff057230 */ /* 0x100fe40000004100 */
[----:B------:R-:W-:Y:S01]  /*11af0*/  FFMA.FTZ R80, R4, R80, R29 ;  /* 0x0000005004507223 */ /* 0x000fe2000001001d */
[----:B------:R-:W-:Y:S02]  /*11b00*/  HADD2.F32 R83, -RZ, R83.H1_H1 ;  /* 0x30000053ff537230 */ /* 0x000fe40000004100 */
[C---:B------:R-:W-:Y:S01]  /*11b10*/  FMUL.FTZ R25, R35.reuse, R33 ;  /* 0x0000002123197220 */ /* 0x040fe20000410000 */
[----:B------:R-:W-:Y:S02]  /*11b20*/  HADD2.F32 R81, -RZ, R81.H1_H1 ;  /* 0x30000051ff517230 */ /* 0x000fe40000004100 */
[----:B------:R-:W-:Y:S01]  /*11b30*/  FMUL.FTZ R29, R35, R5 ;  /* 0x00000005231d7220 */ /* 0x000fe20000410000 */
[----:B------:R-:W-:-:S02]  /*11b40*/  HADD2.F32 R6, -RZ, R26.H0_H0 ;  /* 0x2000001aff067230 */ /* 0x000fc40000004100 */
[C---:B------:R-:W-:Y:S01]  /*11b50*/  FMUL.FTZ R40, R36.reuse, R83 ;  /* 0x0000005324287220 */ /* 0x040fe20000410000 */
[----:B------:R-:W-:Y:S02]  /*11b60*/  HADD2.F32 R7, -RZ, R27.H0_H0 ;  /* 0x2000001bff077230 */ /* 0x000fe40000004100 */
[----:B------:R-:W-:Y:S01]  /*11b70*/  FMUL.FTZ R38, R36, R81 ;  /* 0x0000005124267220 */ /* 0x000fe20000410000 */
[----:B------:R-:W-:Y:S02]  /*11b80*/  HADD2.F32 R34, -RZ, R41.H0_H0 ;  /* 0x20000029ff227230 */ /* 0x000fe40000004100 */
[C---:B------:R-:W-:Y:S01]  /*11b90*/  FFMA.FTZ R35, R6.reuse, R5, -R25 ;  /* 0x0000000506237223 */ /* 0x040fe20000010819 */
[----:B------:R-:W-:Y:S02]  /*11ba0*/  HADD2.F32 R4, -RZ, R50.H0_H0 ;  /* 0x20000032ff047230 */ /* 0x000fe40000004100 */
[----:B------:R-:W-:Y:S01]  /*11bb0*/  FFMA.FTZ R36, R6, R33, R29 ;  /* 0x0000002106247223 */ /* 0x000fe2000001001d */
[----:B------:R-:W-:-:S02]  /*11bc0*/  HADD2.F32 R27, -RZ, R27.H1_H1 ;  /* 0x3000001bff1b7230 */ /* 0x000fc40000004100 */
[----:B------:R-:W-:Y:S01]  /*11bd0*/  FMUL.FTZ R6, R31, R34 ;  /* 0x000000221f067220 */ /* 0x000fe20000410000 */
[C---:B------:R-:W-:Y:S01]  /*11be0*/  FFMA.FTZ R38, R7.reuse, R83, -R38 ;  /* 0x0000005307267223 */ /* 0x040fe20000010826 */
[----:B------:R-:W-:Y:S01]  /*11bf0*/  FFMA.FTZ R40, R7, R81, R40 ;  /* 0x0000005107287223 */ /* 0x000fe20000010028 */
[-C--:B------:R-:W-:Y:S01]  /*11c00*/  FMUL.FTZ R46, R31, R4.reuse ;  /* 0x000000041f2e7220 */ /* 0x080fe20000410000 */
[----:B------:R-:W-:Y:S02]  /*11c10*/  HADD2.F32 R25, -RZ, R47.H0_H0 ;  /* 0x2000002fff197230 */ /* 0x000fe40000004100 */
[C---:B------:R-:W-:Y:S01]  /*11c20*/  FFMA.FTZ R43, R27.reuse, R4, -R6 ;  /* 0x000000041b2b7223 */ /* 0x040fe20000010806 */
[----:B------:R-:W-:Y:S02]  /*11c30*/  HADD2.F32 R29, -RZ, R45.H0_H0 ;  /* 0x2000002dff1d7230 */ /* 0x000fe40000004100 */
[----:B------:R-:W-:Y:S01]  /*11c40*/  FFMA.FTZ R45, R27, R34, R46 ;  /* 0x000000221b2d7223 */ /* 0x000fe2000001002e */
[----:B------:R-:W-:-:S02]  /*11c50*/  HADD2.F32 R5, -RZ, R60.H0_H0 ;  /* 0x2000003cff057230 */ /* 0x000fc40000004100 */
[----:B------:R-:W-:Y:S01]  /*11c60*/  FMUL.FTZ R27, R28, R25 ;  /* 0x000000191c1b7220 */ /* 0x000fe20000410000 */
[----:B------:R-:W-:Y:S02]  /*11c70*/  HADD2.F32 R7, -RZ, R48.H0_H0 ;  /* 0x20000030ff077230 */ /* 0x000fe40000004100 */
        /* <DEDUP_REMOVED lines=19> */
.L_x_1739:
[----:B------:R-:W-:Y:S05]  /*11db0*/  BSYNC B1 ;  /* 0x0000000000017941 */ /* 0x000fea0003800000 */
.L_x_1738:
[----:B------:R-:W-:Y:S04]  /*11dc0*/  BSSY B1, `(.L_x_1740) ;  /* 0x0000061000017945 */ /* 0x000fe80003800000 */
[----:B------:R-:W-:Y:S05]  /*11dd0*/  @P1 BRA `(.L_x_1741) ;  /* 0x00000004007c1947 */ /* 0x000fea0003800000 */
[----:B-1----:R-:W3:Y:S01]  /*11de0*/  LDL R46, [R1+0x38] ;  /* 0x00003800012e7983 */ /* 0x002ee20000100800 */
[----:B0-----:R-:W-:Y:S01]  /*11df0*/  LEA.HI R4, R21, R170, RZ, 0x1d ;  /* 0x000000aa15047211 */ /* 0x001fe200078fe8ff */
[----:B--2---:R-:W-:Y:S01]  /*11e00*/  HADD2.F32 R33, -RZ, R73.H1_H1 ;  /* 0x30000049ff217230 */ /* 0x004fe20000004100 */
[----:B------:R-:W-:Y:S01]  /*11e10*/  SHF.R.U32.HI R35, RZ, 0x10, R9 ;  /* 0x00000010ff237819 */ /* 0x000fe20000011609 */
[--C-:B------:R-:W-:Y:S01]  /*11e20*/  HADD2.F32 R34, -RZ, R70.reuse.H1_H1 ;  /* 0x30000046ff227230 */ /* 0x100fe20000004100 */
[----:B------:R-:W-:Y:S01]  /*11e30*/  SHF.R.S32.HI R5, RZ, 0x1f, R4 ;  /* 0x0000001fff057819 */ /* 0x000fe20000011404 */
[----:B------:R-:W-:Y:S01]  /*11e40*/  IMAD.SHL.U32 R6, R4, 0x8, RZ ;  /* 0x0000000804067824 */ /* 0x000fe200078e00ff */
[----:B------:R-:W-:Y:S01]  /*11e50*/  SHF.R.U64 R45, R52, 0x10, R53 ;  /* 0x00000010342d7819 */ /* 0x000fe20000001235 */
[----:B------:R-:W-:Y:S01]  /*11e60*/  HADD2.F32 R35, -RZ, R35.H0_H0 ;  /* 0x20000023ff237230 */ /* 0x000fe20000004100 */
[----:B------:R-:W-:Y:S01]  /*11e70*/  LEA.HI R5, R5, R4, RZ, 0x3 ;  /* 0x0000000405057211 */ /* 0x000fe200078f18ff */
[----:B------:R-:W-:Y:S01]  /*11e80*/  HADD2.F32 R70, -RZ, R70.H0_H0 ;  /* 0x20000046ff467230 */ /* 0x000fe20000004100 */
[----:B------:R-:W-:-:S02]  /*11e90*/  LOP3.LUT R4, R181, 0x38, R6, 0xf8, !PT ;  /* 0x00000038b5047812 */ /* 0x000fc400078ef806 */
[----:B------:R-:W-:Y:S01]  /*11ea0*/  SHF.R.U32.HI R52, RZ, 0x10, R53 ;  /* 0x00000010ff347819 */ /* 0x000fe20000011635 */
[----:B------:R-:W-:Y:S01]  /*11eb0*/  IMAD.SHL.U32 R5, R5, 0x400, RZ ;  /* 0x0000040005057824 */ /* 0x000fe200078e00ff */
[----:B------:R-:W-:Y:S02]  /*11ec0*/  LOP3.LUT R24, R4, R61, RZ, 0x3c, !PT ;  /* 0x0000003d04187212 */ /* 0x000fe400078e3cff */
[----:B------:R-:W-:Y:S02]  /*11ed0*/  SHF.R.U64 R43, R8, 0x10, R9 ;  /* 0x00000010082b7819 */ /* 0x000fe40000001209 */
[----:B------:R-:W-:Y:S02]  /*11ee0*/  LOP3.LUT R25, R5, 0x7fffe000, RZ, 0xc0, !PT ;  /* 0x7fffe00005197812 */ /* 0x000fe400078ec0ff */
[----:B------:R-:W-:Y:S02]  /*11ef0*/  SHF.R.U64 R41, R10, 0x10, R11 ;  /* 0x000000100a297819 */ /* 0x000fe4000000120b */
[----:B------:R-:W-:-:S02]  /*11f00*/  IADD3 R25, R24, R25, R201 ;  /* 0x0000001918197210 */ /* 0x000fc40007ffe0c9 */
[----:B------:R-:W-:Y:S02]  /*11f10*/  SHF.R.U32.HI R38, RZ, 0x10, R11 ;  /* 0x00000010ff267819 */ /* 0x000fe4000001160b */
[--C-:B------:R-:W-:Y:S01]  /*11f20*/  SHF.R.U64 R44, R54, 0x10, R55.reuse ;  /* 0x00000010362c7819 */ /* 0x100fe20000001237 */
[----:B------:R-:W-:Y:S01]  /*11f30*/  IMAD R28, R25, 0x2, R2 ;  /* 0x00000002191c7824 */ /* 0x000fe200078e0202 */
[----:B------:R-:W-:-:S04]  /*11f40*/  SHF.R.U32.HI R54, RZ, 0x10, R55 ;  /* 0x00000010ff367819 */ /* 0x000fc80000011637 */
[----:B------:R-:W0:Y:S02]  /*11f50*/  LDS.128 R24, [R28+0xc400] ;  /* 0x00c400001c187984 */ /* 0x000e240000000c00 */
[--C-:B0-----:R-:W-:Y:S02]  /*11f60*/  HADD2.F32 R29, -RZ, R25.reuse.H0_H0 ;  /* 0x20000019ff1d7230 */ /* 0x101fe40000004100 */
[----:B------:R-:W-:Y:S02]  /*11f70*/  HADD2.F32 R30, -RZ, R25.H1_H1 ;  /* 0x30000019ff1e7230 */ /* 0x000fe40000004100 */
[----:B------:R-:W-:Y:S02]  /*11f80*/  HADD2.F32 R25, -RZ, R24.H0_H0 ;  /* 0x20000018ff197230 */ /* 0x000fe40000004100 */
[C---:B------:R-:W-:Y:S01]  /*11f90*/  FMUL.FTZ R37, R29.reuse, R34 ;  /* 0x000000221d257220 */ /* 0x040fe20000410000 */
[----:B------:R-:W-:Y:S01]  /*11fa0*/  FMUL.FTZ R39, R29, R33 ;  /* 0x000000211d277220 */ /* 0x000fe20000410000 */
[----:B------:R-:W-:-:S02]  /*11fb0*/  HADD2.F32 R29, -RZ, R52.H0_H0 ;  /* 0x20000034ff1d7230 */ /* 0x000fc40000004100 */
[----:B------:R-:W-:Y:S01]  /*11fc0*/  FMUL.FTZ R36, R30, R35 ;  /* 0x000000231e247220 */ /* 0x000fe20000410000 */
        /* <DEDUP_REMOVED lines=11> */
[----:B------:R-:W-:Y:S02]  /*12080*/  HADD2.F32 R8, -RZ, R73.H0_H0 ;  /* 0x20000049ff087230 */ /* 0x000fe40000004100 */
[-C--:B------:R-:W-:Y:S01]  /*12090*/  FMUL.FTZ R34, R30, R29.reuse ;  /* 0x0000001d1e227220 */ /* 0x080fe20000410000 */
[----:B------:R-:W-:Y:S01]  /*120a0*/  FMUL.FTZ R30, R25, R70 ;  /* 0x00000046191e7220 */ /* 0x000fe20000410000 */
[----:B------:R-:W-:Y:S01]  /*120b0*/  FFMA.FTZ R36, R9, R29, -R36 ;  /* 0x0000001d09247223 */ /* 0x000fe20000010824 */
[----:B------:R-:W-:-:S02]  /*120c0*/  HADD2.F32 R29, -RZ, R71.H0_H0 ;  /* 0x20000047ff1d7230 */ /* 0x000fc40000004100 */
[-C--:B------:R-:W-:Y:S01]  /*120d0*/  FMUL.FTZ R25, R25, R8.reuse ;  /* 0x0000000819197220 */ /* 0x080fe20000410000 */
[----:B------:R-:W-:Y:S01]  /*120e0*/  FFMA.FTZ R33, R5, R8, -R30 ;  /* 0x0000000805217223 */ /* 0x000fe2000001081e */
[----:B------:R-:W-:Y:S02]  /*120f0*/  HADD2.F32 R8, -RZ, R74.H0_H0 ;  /* 0x2000004aff087230 */ /* 0x000fe40000004100 */
[----:B------:R-:W-:Y:S01]  /*12100*/  FFMA.FTZ R34, R9, R35, R34 ;  /* 0x0000002309227223 */ /* 0x000fe20000010022 */
[----:B------:R-:W-:Y:S02]  /*12110*/  HADD2.F32 R10, -RZ, R6.H0_H0 ;  /* 0x20000006ff0a7230 */ /* 0x000fe40000004100 */
[----:B------:R-:W-:Y:S01]  /*12120*/  FFMA.FTZ R70, R5, R70, R25 ;  /* 0x0000004605467223 */ /* 0x000fe20000010019 */
[----:B------:R-:W-:Y:S02]  /*12130*/  HADD2.F32 R71, -RZ, R71.H1_H1 ;  /* 0x30000047ff477230 */ /* 0x000fe40000004100 */
[----:B------:R-:W-:Y:S01]  /*12140*/  FMUL.FTZ R5, R31, R29 ;  /* 0x0000001d1f057220 */ /* 0x000fe20000410000 */
[----:B------:R-:W-:-:S02]  /*12150*/  HADD2.F32 R74, -RZ, R74.H1_H1 ;  /* 0x3000004aff4a7230 */ /* 0x000fc40000004100 */
[-C--:B------:R-:W-:Y:S01]  /*12160*/  FMUL.FTZ R9, R31, R8.reuse ;  /* 0x000000081f097220 */ /* 0x080fe20000410000 */
[----:B------:R-:W-:Y:S02]  /*12170*/  HADD2.F32 R30, -RZ, R38.H0_H0 ;  /* 0x20000026ff1e7230 */ /* 0x000fe40000004100 */
[----:B------:R-:W-:Y:S01]  /*12180*/  FFMA.FTZ R31, R10, R8, -R5 ;  /* 0x000000080a1f7223 */ /* 0x000fe20000010805 */
[--C-:B------:R-:W-:Y:S02]  /*12190*/  HADD2.F32 R11, -RZ, R7.reuse.H0_H0 ;  /* 0x20000007ff0b7230 */ /* 0x100fe40000004100 */
[C---:B------:R-:W-:Y:S01]  /*121a0*/  FMUL.FTZ R38, R32.reuse, R71 ;  /* 0x0000004720267220 */ /* 0x040fe20000410000 */
[----:B------:R-:W-:Y:S02]  /*121b0*/  HADD2.F32 R8, -RZ, R54.H0_H0 ;  /* 0x20000036ff087230 */ /* 0x000fe40000004100 */
[----:B------:R-:W-:Y:S01]  /*121c0*/  FMUL.FTZ R32, R32, R74 ;  /* 0x0000004a20207220 */ /* 0x000fe20000410000 */
[----:B------:R-:W-:-:S02]  /*121d0*/  HADD2.F32 R7, -RZ, R7.H1_H1 ;  /* 0x30000007ff077230 */ /* 0x000fc40000004100 */
[----:B------:R-:W-:Y:S01]  /*121e0*/  FFMA.FTZ R38, R11, R74, -R38 ;  /* 0x0000004a0b267223 */ /* 0x000fe20000010826 */
[----:B------:R-:W-:Y:S01]  /*121f0*/  FMUL.FTZ R40, R27, R30 ;  /* 0x0000001e1b287220 */ /* 0x000fe20000410000 */
[----:B------:R-:W-:Y:S01]  /*12200*/  FFMA.FTZ R32, R11, R71, R32 ;  /* 0x000000470b207223 */ /* 0x000fe20000010020 */
[-C--:B------:R-:W-:Y:S01]  /*12210*/  FMUL.FTZ R42, R27, R8.reuse ;  /* 0x000000081b2a7220 */ /* 0x080fe20000410000 */
[----:B------:R-:W-:Y:S02]  /*12220*/  HADD2.F32 R11, -RZ, R43.H0_H0 ;  /* 0x2000002bff0b7230 */ /* 0x000fe40000004100 */
[----:B------:R-:W-:Y:S01]  /*12230*/  FFMA.FTZ R10, R10, R29, R9 ;  /* 0x0000001d0a0a7223 */ /* 0x000fe20000010009 */
[----:B------:R-:W-:Y:S02]  /*12240*/  HADD2.F32 R5, -RZ, R45.H0_H0 ;  /* 0x2000002dff057230 */ /* 0x000fe40000004100 */
[----:B------:R-:W-:Y:S01]  /*12250*/  FFMA.FTZ R35, R7, R8, -R40 ;  /* 0x0000000807237223 */ /* 0x000fe20000010828 */
[----:B------:R-:W-:-:S02]  /*12260*/  HADD2.F32 R25, -RZ, R41.H0_H0 ;  /* 0x20000029ff197230 */ /* 0x000fc40000004100 */
[----:B------:R-:W-:Y:S01]  /*12270*/  FFMA.FTZ R41, R7, R30, R42 ;  /* 0x0000001e07297223 */ /* 0x000fe2000001002a */
[----:B------:R-:W-:Y:S02]  /*12280*/  HADD2.F32 R9, -RZ, R44.H0_H0 ;  /* 0x2000002cff097230 */ /* 0x000fe40000004100 */
[C---:B------:R-:W-:Y:S01]  /*12290*/  FMUL.FTZ R7, R24.reuse, R11 ;  /* 0x0000000b18077220 */ /* 0x040fe20000410000 */
[----:B------:R-:W-:Y:S02]  /*122a0*/  HADD2.F32 R4, -RZ, R4.H1_H1 ;  /* 0x30000004ff047230 */ /* 0x000fe40000004100 */
[----:B------:R-:W-:Y:S01]  /*122b0*/  FMUL.FTZ R24, R24, R5 ;  /* 0x0000000518187220 */ /* 0x000fe20000410000 */
[----:B------:R-:W-:Y:S02]  /*122c0*/  HADD2.F32 R6, -RZ, R6.H1_H1 ;  /* 0x30000006ff067230 */ /* 0x000fe40000004100 */
[C---:B------:R-:W-:Y:S01]  /*122d0*/  FMUL.FTZ R29, R26.reuse, R25 ;  /* 0x000000191a1d7220 */ /* 0x040fe20000410000 */
[----:B------:R-:W-:Y:S01]  /*122e0*/  FMUL.FTZ R26, R26, R9 ;  /* 0x000000091a1a7220 */ /* 0x000fe20000410000 */
        /* <DEDUP_REMOVED lines=14> */
.L_x_1741:
[----:B------:R-:W-:Y:S05]  /*123d0*/  BSYNC B1 ;  /* 0x0000000000017941 */ /* 0x000fea0003800000 */
.L_x_1740:
[----:B------:R-:W-:Y:S05]  /*123e0*/  @P2 BRA `(.L_x_1713) ;  /* 0x00000004007c2947 */ /* 0x000fea0003800000 */
[----:B------:R-:W4:Y:S01]  /*123f0*/  LDL R40, [R1+0x34] ;  /* 0x0000340001287983 */ /* 0x000f220000100800 */
[----:B------:R-:W-:Y:S01]  /*12400*/  LEA.HI R21, R21, R171, RZ, 0x1d ;  /* 0x000000ab15157211 */ /* 0x000fe200078fe8ff */
[----:B--2---:R-:W-:Y:S01]  /*12410*/  HADD2.F32 R29, -RZ, R20.H1_H1 ;  /* 0x30000014ff1d7230 */ /* 0x004fe20000004100 */
[----:B------:R-:W-:Y:S01]  /*12420*/  SHF.R.U64 R39, R56, 0x10, R57 ;  /* 0x0000001038277819 */ /* 0x000fe20000001239 */
[--C-:B------:R-:W-:Y:S01]  /*12430*/  HADD2.F32 R31, -RZ, R0.reuse.H1_H1 ;  /* 0x30000000ff1f7230 */ /* 0x100fe20000004100 */
[----:B0--3--:R-:W-:Y:S01]  /*12440*/  SHF.R.S32.HI R6, RZ, 0x1f, R21 ;  /* 0x0000001fff067819 */ /* 0x009fe20000011415 */
[----:B------:R-:W-:Y:S01]  /*12450*/  HADD2.F32 R0, -RZ, R0.H0_H0 ;  /* 0x20000000ff007230 */ /* 0x000fe20000004100 */
[----:B------:R-:W-:Y:S01]  /*12460*/  SHF.L.U32 R4, R21, 0x3, RZ ;  /* 0x0000000315047819 */ /* 0x000fe200000006ff */
[----:B------:R-:W-:Y:S01]  /*12470*/  HADD2.F32 R20, -RZ, R20.H0_H0 ;  /* 0x20000014ff147230 */ /* 0x000fe20000004100 */
[----:B------:R-:W-:Y:S02]  /*12480*/  LEA.HI R6, R6, R21, RZ, 0x3 ;  /* 0x0000001506067211 */ /* 0x000fe400078f18ff */
[----:B------:R-:W-:-:S02]  /*12490*/  LOP3.LUT R4, R181, 0x38, R4, 0xf8, !PT ;  /* 0x00000038b5047812 */ /* 0x000fc400078ef804 */
[----:B------:R-:W-:Y:S01]  /*124a0*/  SHF.R.U32.HI R56, RZ, 0x10, R57 ;  /* 0x00000010ff387819 */ /* 0x000fe20000011639 */
[----:B------:R-:W-:Y:S01]  /*124b0*/  IMAD.SHL.U32 R6, R6, 0x400, RZ ;  /* 0x0000040006067824 */ /* 0x000fe200078e00ff */
[----:B------:R-:W-:Y:S02]  /*124c0*/  LOP3.LUT R8, R4, R61, RZ, 0x3c, !PT ;  /* 0x0000003d04087212 */ /* 0x000fe400078e3cff */
[--C-:B------:R-:W-:Y:S02]  /*124d0*/  SHF.R.U32.HI R28, RZ, 0x10, R13.reuse ;  /* 0x00000010ff1c7819 */ /* 0x100fe4000001160d */
[----:B------:R-:W-:Y:S02]  /*124e0*/  LOP3.LUT R9, R6, 0x7fffe000, RZ, 0xc0, !PT ;  /* 0x7fffe00006097812 */ /* 0x000fe400078ec0ff */
[----:B------:R-:W-:Y:S01]  /*124f0*/  SHF.R.U64 R37, R12, 0x10, R13 ;  /* 0x000000100c257819 */ /* 0x000fe2000000120d */
[----:B------:R-:W-:Y:S01]  /*12500*/  HADD2.F32 R28, -RZ, R28.H0_H0 ;  /* 0x2000001cff1c7230 */ /* 0x000fe20000004100 */
[----:B------:R-:W-:-:S02]  /*12510*/  IADD3 R9, R8, R9, R201 ;  /* 0x0000000908097210 */ /* 0x000fc40007ffe0c9 */
[--C-:B------:R-:W-:Y:S02]  /*12520*/  SHF.R.U64 R38, R58, 0x10, R59.reuse ;  /* 0x000000103a267819 */ /* 0x100fe4000000123b */
[----:B------:R-:W-:Y:S01]  /*12530*/  SHF.R.U32.HI R58, RZ, 0x10, R59 ;  /* 0x00000010ff3a7819 */ /* 0x000fe2000001163b */
[----:B------:R-:W-:Y:S01]  /*12540*/  IMAD R21, R9, 0x2, R2 ;  /* 0x0000000209157824 */ /* 0x000fe200078e0202 */
[--C-:B-1----:R-:W-:Y:S02]  /*12550*/  SHF.R.U32.HI R34, RZ, 0x10, R15.reuse ;  /* 0x00000010ff227819 */ /* 0x102fe4000001160f */
[----:B------:R-:W-:Y:S02]  /*12560*/  SHF.R.U64 R36, R14, 0x10, R15 ;  /* 0x000000100e247819 */ /* 0x000fe4000000120f */
[----:B------:R-:W0:Y:S02]  /*12570*/  LDS.128 R8, [R21+0xc400] ;  /* 0x00c4000015087984 */ /* 0x000e240000000c00 */
[----:B0-----:R-:W-:-:S02]  /*12580*/  HADD2.F32 R24, -RZ, R9.H0_H0 ;  /* 0x20000009ff187230 */ /* 0x001fc40000004100 */
[----:B------:R-:W-:Y:S02]  /*12590*/  HADD2.F32 R25, -RZ, R9.H1_H1 ;  /* 0x30000009ff197230 */ /* 0x000fe40000004100 */
[----:B------:R-:W-:Y:S02]  /*125a0*/  HADD2.F32 R9, -RZ, R8.H0_H0 ;  /* 0x20000008ff097230 */ /* 0x000fe40000004100 */
[C---:B------:R-:W-:Y:S01]  /*125b0*/  FMUL.FTZ R33, R24.reuse, R31 ;  /* 0x0000001f18217220 */ /* 0x040fe20000410000 */
[----:B------:R-:W-:Y:S01]  /*125c0*/  FMUL.FTZ R35, R24, R29 ;  /* 0x0000001d18237220 */ /* 0x000fe20000410000 */
[----:B------:R-:W-:Y:S02]  /*125d0*/  HADD2.F32 R24, -RZ, R56.H0_H0 ;  /* 0x20000038ff187230 */ /* 0x000fe40000004100 */
[----:B------:R-:W-:Y:S01]  /*125e0*/  FMUL.FTZ R30, R25, R28 ;  /* 0x0000001c191e7220 */ /* 0x000fe20000410000 */
[----:B------:R-:W-:Y:S02]  /*125f0*/  HADD2.F32 R27, -RZ, R11.H0_H0 ;  /* 0x2000000bff1b7230 */ /* 0x000fe40000004100 */
[----:B------:R-:W-:-:S02]  /*12600*/  HADD2.F32 R26, -RZ, R10.H0_H0 ;  /* 0x2000000aff1a7230 */ /* 0x000fc40000004100 */
[----:B------:R-:W-:Y:S01]  /*12610*/  FMUL.FTZ R32, R25, R24 ;  /* 0x0000001819207220 */ /* 0x000fe20000410000 */
[----:B------:R-:W-:Y:S02]  /*12620*/  HADD2.F32 R25, -RZ, R3.H0_H0 ;  /* 0x20000003ff197230 */ /* 0x000fe40000004100 */
[----:B------:R-:W-:Y:S02]  /*12630*/  HADD2.F32 R11, -RZ, R11.H1_H1 ;  /* 0x3000000bff0b7230 */ /* 0x000fe40000004100 */
[----:B------:R-:W-:Y:S02]  /*12640*/  HADD2.F32 R8, -RZ, R8.H1_H1 ;  /* 0x30000008ff087230 */ /* 0x000fe40000004100 */
[----:B------:R-:W-:Y:S01]  /*12650*/  HADD2.F32 R10, -RZ, R10.H1_H1 ;  /* 0x3000000aff0a7230 */ /* 0x000fe20000004100 */
[----:B----4-:R-:W0:Y:S02]  /*12660*/  LDS.128 R4, [R40] ;  /* 0x0000000028047984 */ /* 0x010e240000000c00 */
[----:B0-----:R-:W-:-:S02]  /*12670*/  HADD2.F32 R12, -RZ, R5.H0_H0 ;  /* 0x20000005ff0c7230 */ /* 0x001fc40000004100 */
[----:B------:R-:W-:Y:S02]  /*12680*/  HADD2.F32 R13, -RZ, R5.H1_H1 ;  /* 0x30000005ff0d7230 */ /* 0x000fe40000004100 */
[----:B------:R-:W-:Y:S02]  /*12690*/  HADD2.F32 R5, -RZ, R4.H0_H0 ;  /* 0x20000004ff057230 */ /* 0x000fe40000004100 */
[C---:B------:R-:W-:Y:S01]  /*126a0*/  FFMA.FTZ R33, R12.reuse, R29, -R33 ;  /* 0x0000001d0c217223 */ /* 0x040fe20000010821 */
[----:B------:R-:W-:Y:S01]  /*126b0*/  FFMA.FTZ R35, R12, R31, R35 ;  /* 0x0000001f0c237223 */ /* 0x000fe20000010023 */
[----:B------:R-:W-:Y:S01]  /*126c0*/  FMUL.FTZ R12, R9, R0 ;  /* 0x00000000090c7220 */ /* 0x000fe20000410000 */
[C---:B------:R-:W-:Y:S01]  /*126d0*/  FFMA.FTZ R30, R13.reuse, R24, -R30 ;  /* 0x000000180d1e7223 */ /* 0x040fe2000001081e */
[----:B------:R-:W-:Y:S01]  /*126e0*/  FFMA.FTZ R32, R13, R28, R32 ;  /* 0x0000001c0d207223 */ /* 0x000fe20000010020 */
[-C--:B------:R-:W-:Y:S01]  /*126f0*/  FMUL.FTZ R29, R9, R20.reuse ;  /* 0x00000014091d7220 */ /* 0x080fe20000410000 */
[----:B------:R-:W-:Y:S01]  /*12700*/  FFMA.FTZ R13, R5, R20, -R12 ;  /* 0x00000014050d7223 */ /* 0x000fe2000001080c */
[----:B------:R-:W-:-:S02]  /*12710*/  HADD2.F32 R20, -RZ, R3.H1_H1 ;  /* 0x30000003ff147230 */ /* 0x000fc40000004100 */
[----:B------:R-:W-:Y:S02]  /*12720*/  HADD2.F32 R9, -RZ, R69.H0_H0 ;  /* 0x20000045ff097230 */ /* 0x000fe40000004100 */
[----:B------:R-:W-:Y:S01]  /*12730*/  FFMA.FTZ R29, R5, R0, R29 ;  /* 0x00000000051d7223 */ /* 0x000fe2000001001d */
[----:B------:R-:W-:Y:S02]  /*12740*/  HADD2.F32 R15, -RZ, R7.H0_H0 ;  /* 0x20000007ff0f7230 */ /* 0x000fe40000004100 */
[----:B------:R-:W-:Y:S01]  /*12750*/  FMUL.FTZ R28, R27, R20 ;  /* 0x000000141b1c7220 */ /* 0x000fe20000410000 */
[----:B------:R-:W-:Y:S02]  /*12760*/  HADD2.F32 R0, -RZ, R69.H1_H1 ;  /* 0x30000045ff007230 */ /* 0x000fe40000004100 */
[C---:B------:R-:W-:Y:S01]  /*12770*/  FMUL.FTZ R5, R26.reuse, R25 ;  /* 0x000000191a057220 */ /* 0x040fe20000410000 */
[----:B------:R-:W-:Y:S02]  /*12780*/  HADD2.F32 R14, -RZ, R6.H0_H0 ;  /* 0x20000006ff0e7230 */ /* 0x000fe40000004100 */
[----:B------:R-:W-:Y:S01]  /*12790*/  FMUL.FTZ R3, R26, R9 ;  /* 0x000000091a037220 */ /* 0x000fe20000410000 */
[----:B------:R-:W-:-:S02]  /*127a0*/  HADD2.F32 R24, -RZ, R34.H0_H0 ;  /* 0x20000022ff187230 */ /* 0x000fc40000004100 */
[-C--:B------:R-:W-:Y:S01]  /*127b0*/  FMUL.FTZ R27, R27, R0.reuse ;  /* 0x000000001b1b7220 */ /* 0x080fe20000410000 */
[----:B------:R-:W-:Y:S02]  /*127c0*/  HADD2.F32 R12, -RZ, R58.H0_H0 ;  /* 0x2000003aff0c7230 */ /* 0x000fe40000004100 */
[----:B------:R-:W-:Y:S01]  /*127d0*/  FFMA.FTZ R28, R15, R0, -R28 ;  /* 0x000000000f1c7223 */ /* 0x000fe2000001081c */
[----:B------:R-:W-:Y:S02]  /*127e0*/  HADD2.F32 R7, -RZ, R7.H1_H1 ;  /* 0x30000007ff077230 */ /* 0x000fe40000004100 */
[C---:B------:R-:W-:Y:S01]  /*127f0*/  FFMA.FTZ R26, R14.reuse, R9, -R5 ;  /* 0x000000090e1a7223 */ /* 0x040fe20000010805 */
[C---:B------:R-:W-:Y:S01]  /*12800*/  FMUL.FTZ R34, R11.reuse, R24 ;  /* 0x000000180b227220 */ /* 0x040fe20000410000 */
[----:B------:R-:W-:Y:S01]  /*12810*/  FMUL.FTZ R0, R11, R12 ;  /* 0x0000000c0b007220 */ /* 0x000fe20000410000 */
[----:B------:R-:W-:Y:S01]  /*12820*/  FFMA.FTZ R14, R14, R25, R3 ;  /* 0x000000190e0e7223 */ /* 0x000fe20000010003 */
[----:B------:R-:W-:-:S02]  /*12830*/  HADD2.F32 R9, -RZ, R37.H0_H0 ;  /* 0x20000025ff097230 */ /* 0x000fc40000004100 */
[----:B------:R-:W-:Y:S01]  /*12840*/  FFMA.FTZ R27, R15, R20, R27 ;  /* 0x000000140f1b7223 */ /* 0x000fe2000001001b */
[----:B------:R-:W-:Y:S02]  /*12850*/  HADD2.F32 R11, -RZ, R36.H0_H0 ;  /* 0x20000024ff0b7230 */ /* 0x000fe40000004100 */
[C---:B------:R-:W-:Y:S01]  /*12860*/  FFMA.FTZ R25, R7.reuse, R12, -R34 ;  /* 0x0000000c07197223 */ /* 0x040fe20000010822 */
[----:B------:R-:W-:Y:S02]  /*12870*/  HADD2.F32 R3, -RZ, R39.H0_H0 ;  /* 0x20000027ff037230 */ /* 0x000fe40000004100 */
[----:B------:R-:W-:Y:S01]  /*12880*/  FFMA.FTZ R24, R7, R24, R0 ;  /* 0x0000001807187223 */ /* 0x000fe20000010000 */
[----:B------:R-:W-:Y:S02]  /*12890*/  HADD2.F32 R5, -RZ, R38.H0_H0 ;  /* 0x20000026ff057230 */ /* 0x000fe40000004100 */
[----:B------:R-:W-:Y:S01]  /*128a0*/  FMUL.FTZ R7, R8, R9 ;  /* 0x0000000908077220 */ /* 0x000fe20000410000 */
[----:B------:R-:W-:-:S02]  /*128b0*/  HADD2.F32 R4, -RZ, R4.H1_H1 ;  /* 0x30000004ff047230 */ /* 0x000fc40000004100 */
[----:B------:R-:W-:Y:S01]  /*128c0*/  FMUL.FTZ R15, R10, R11 ;  /* 0x0000000b0a0f7220 */ /* 0x000fe20000410000 */
[----:B------:R-:W-:Y:S02]  /*128d0*/  HADD2.F32 R6, -RZ, R6.H1_H1 ;  /* 0x30000006ff067230 */ /* 0x000fe40000004100 */
[----:B------:R-:W-:Y:S01]  /*128e0*/  FMUL.FTZ R8, R8, R3 ;  /* 0x0000000308087220 */ /* 0x000fe20000410000 */
[----:B------:R-:W-:Y:S01]  /*128f0*/  FMUL.FTZ R10, R10, R5 ;  /* 0x000000050a0a7220 */ /* 0x000fe20000410000 */
[----:B------:R-:W-:Y:S01]  /*12900*/  FFMA.FTZ R0, R4, R3, -R7 ;  /* 0x0000000304007223 */ /* 0x000fe20000010807 */
[----:B------:R-:W-:Y:S01]  /*12910*/  F2FP.F16.F32.PACK_AB R7, R25, R28 ;  /* 0x0000001c1907723e */ /* 0x000fe200000000ff */
[----:B------:R-:W-:Y:S01]  /*12920*/  FFMA.FTZ R15, R6, R5, -R15 ;  /* 0x00000005060f7223 */ /* 0x000fe2000001080f */
[----:B------:R-:W-:Y:S01]  /*12930*/  FFMA.FTZ R8, R4, R9, R8 ;  /* 0x0000000904087223 */ /* 0x000fe20000010008 */
[----:B------:R-:W-:Y:S01]  /*12940*/  FFMA.FTZ R3, R6, R11, R10 ;  /* 0x0000000b06037223 */ /* 0x000fe2000001000a */
[----:B------:R-:W-:-:S02]  /*12950*/  F2FP.F16.F32.PACK_AB R5, R30, R33 ;  /* 0x000000211e05723e */ /* 0x000fc400000000ff */
[----:B------:R-:W-:Y:S02]  /*12960*/  F2FP.F16.F32.PACK_AB R4, R0, R13 ;  /* 0x0000000d0004723e */ /* 0x000fe400000000ff */
[----:B------:R-:W-:Y:S02]  /*12970*/  F2FP.F16.F32.PACK_AB R6, R15, R26 ;  /* 0x0000001a0f06723e */ /* 0x000fe400000000ff */
[----:B------:R-:W-:Y:S02]  /*12980*/  F2FP.F16.F32.PACK_AB R11, R24, R27 ;  /* 0x0000001b180b723e */ /* 0x000fe400000000ff */
[----:B------:R-:W-:Y:S01]  /*12990*/  F2FP.F16.F32.PACK_AB R9, R32, R35 ;  /* 0x000000232009723e */ /* 0x000fe200000000ff */
[----:B------:R4:W-:Y:S01]  /*129a0*/  STS.128 [R40], R4 ;  /* 0x0000000428007388 */ /* 0x0009e20000000c00 */
[----:B------:R-:W-:Y:S02]  /*129b0*/  F2FP.F16.F32.PACK_AB R8, R8, R29 ;  /* 0x0000001d0808723e */ /* 0x000fe400000000ff */
[----:B------:R-:W-:-:S05]  /*129c0*/  F2FP.F16.F32.PACK_AB R10, R3, R14 ;  /* 0x0000000e030a723e */ /* 0x000fca00000000ff */
[----:B------:R4:W-:Y:S02]  /*129d0*/  STS.128 [R21+0xc400], R8 ;  /* 0x00c4000815007388 */ /* 0x0009e40000000c00 */
.L_x_1713:
[----:B------:R-:W-:Y:S05]  /*129e0*/  BSYNC B0 ;  /* 0x0000000000007941 */ /* 0x000fea0003800000 */
.L_x_1691:
        /* <DEDUP_REMOVED lines=8> */
.L_x_1689:
[----:B01-3--:R-:W3:Y:S02]  /*12a70*/  LDL R0, [R1+0x30] ;  /* 0x0000300001007983 */ /* 0x00bee40000100800 */
[----:B---3--:R-:W-:-:S13]  /*12a80*/  R2UR UR4, R0 ;  /* 0x00000000000472ca */ /* 0x008fda00000e0000 */
[----:B------:R-:W-:-:S05]  /*12a90*/  IMAD.U32 R0, RZ, RZ, UR4 ;  /* 0x00000004ff007e24 */ /* 0x000fca000f8e00ff */
[----:B------:R-:W-:-:S13]  /*12aa0*/  ISETP.NE.AND P0, PT, R0, 0x3, PT ;  /* 0x000000030000780c */ /* 0x000fda0003f05270 */
[----:B------:R-:W-:Y:S05]  /*12ab0*/  @!P0 BRA `(.L_x_1742) ;  /* 0x0000000000048947 */ /* 0x000fea0003800000 */
[----:B------:R-:W-:Y:S01]  /*12ac0*/  BPT.TRAP 0x1 ;  /* 0x000000040000795c */ /* 0x000fe20000300000 */
.L_x_1742:
[----:B----4-:R-:W-:Y:S01]  /*12ad0*/  IMAD R9, R23, 0x8, R2 ;  /* 0x0000000817097824 */ /* 0x010fe200078e0202 */
[----:B------:R-:W-:-:S04]  /*12ae0*/  SHF.L.U32 R0, R164, 0x1f, RZ ;  /* 0x0000001fa4007819 */ /* 0x000fc800000006ff */
[----:B------:R0:W1:Y:S01]  /*12af0*/  SYNCS.PHASECHK.TRANS64.TRYWAIT P1, [R9+URZ+0x2a830], R0 ;  /* 0x02a83000090075a7 */ /* 0x000062000802017f */
[----:B------:R-:W-:Y:S05]  /*12b00*/  @!P0 BRA `(.L_x_1743) ;  /* 0x0000000000048947 */ /* 0x000fea0003800000 */
[----:B------:R-:W-:Y:S01]  /*12b10*/  BPT.TRAP 0x1 ;  /* 0x000000040000795c */ /* 0x000fe20000300000 */
.L_x_1743:
[----:B-1----:R-:W-:Y:S05]  /*12b20*/  @P1 BRA `(.L_x_1744) ;  /* 0x0000000000081947 */ /* 0x002fea0003800000 */
[----:B------:R-:W1:Y:S02]  /*12b30*/  SYNCS.PHASECHK.TRANS64.TRYWAIT P1, [R9+URZ+0x2a830], R0 ;  /* 0x02a83000090075a7 */ /* 0x000e64000802017f */
[----:B-1----:R-:W-:Y:S05]  /*12b40*/  @!P1 BRA `(.L_x_1745) ;  /* 0x0000018400bc9947 */ /* 0x002fea0003800000 */
.L_x_1744:
[----:B------:R-:W-:Y:S05]  /*12b50*/  WARPSYNC.ALL ;  /* 0x0000000000007948 */ /* 0x000fea0003800000 */
[----:B01----:R-:W-:Y:S01]  /*12b60*/  VIADD R0, R2, 0x18400 ;  /* 0x0001840002007836 */ /* 0x003fe20000000000 */
[----:B------:R-:W-:Y:S01]  /*12b70*/  R2UR UR4, R68 ;  /* 0x00000000440472ca */ /* 0x000fe200000e0000 */
[----:B--2---:R-:W-:Y:S01]  /*12b80*/  IMAD.MOV.U32 R5, RZ, RZ, 0x40000040 ;  /* 0x40000040ff057424 */ /* 0x004fe200078e00ff */
[----:B------:R-:W-:Y:S01]  /*12b90*/  WARPGROUP.ARRIVE ;  /* 0x00000000000079c5 */ /* 0x000fe20000000000 */
[----:B------:R-:W-:Y:S01]  /*12ba0*/  UMOV UR9, 0x40000040 ;  /* 0x4000004000097882 */ /* 0x000fe20000000000 */
[----:B------:R-:W-:Y:S01]  /*12bb0*/  SHF.R.U32.HI R0, RZ, 0x4, R0 ;  /* 0x00000004ff007819 */ /* 0x000fe20000011600 */
[----:B------:R-:W-:Y:S01]  /*12bc0*/  IMAD.MOV.U32 R7, RZ, RZ, 0x40000040 ;  /* 0x40000040ff077424 */ /* 0x000fe200078e00ff */
[----:B------:R-:W-:Y:S01]  /*12bd0*/  R2UR UR11, R5 ;  /* 0x00000000050b72ca */ /* 0x000fe200000e0000 */
[----:B------:R-:W-:Y:S01]  /*12be0*/  IMAD.U32 R11, RZ, RZ, UR9 ;  /* 0x00000009ff0b7e24 */ /* 0x000fe2000f8e00ff */
[----:B------:R-:W-:Y:S01]  /*12bf0*/  LOP3.LUT R0, R0, 0x3fff, RZ, 0xc0, !PT ;  /* 0x00003fff00007812 */ /* 0x000fe200078ec0ff */
[----:B------:R-:W-:Y:S01]  /*12c00*/  UMOV UR57, 0x40000040 ;  /* 0x4000004000397882 */ /* 0x000fe20000000000 */
[----:B------:R-:W-:Y:S01]  /*12c10*/  UMOV UR53, 0x40000040 ;  /* 0x4000004000357882 */ /* 0x000fe20000000000 */
[----:B------:R-:W-:Y:S01]  /*12c20*/  UMOV UR49, 0x40000040 ;  /* 0x4000004000317882 */ /* 0x000fe20000000000 */
[----:B------:R-:W-:Y:S01]  /*12c30*/  LOP3.LUT R8, R0, 0x10000, RZ, 0xfc, !PT ;  /* 0x0001000000087812 */ /* 0x000fe200078efcff */
[----:B------:R-:W-:Y:S01]  /*12c40*/  ULOP3.LUT UR4, UR4, 0x10000, URZ, 0xfc, !UPT ;  /* 0x0001000004047892 */ /* 0x000fe2000f8efc3f */
[----:B------:R-:W-:Y:S01]  /*12c50*/  IMAD.MOV.U32 R5, RZ, RZ, 0x40000040 ;  /* 0x40000040ff057424 */ /* 0x000fe200078e00ff */
[----:B------:R-:W-:Y:S01]  /*12c60*/  UMOV UR45, 0x40000040 ;  /* 0x40000040002d7882 */ /* 0x000fe20000000000 */
[----:B------:R-:W-:Y:S01]  /*12c70*/  UMOV UR41, 0x40000040 ;  /* 0x4000004000297882 */ /* 0x000fe20000000000 */
[----:B------:R-:W-:Y:S01]  /*12c80*/  IMAD R4, R23, 0x900, R8 ;  /* 0x0000090017047824 */ /* 0x000fe200078e0208 */
[----:B------:R-:W-:Y:S01]  /*12c90*/  UIADD3 UR5, UR4, 0x2, URZ ;  /* 0x0000000204057890 */ /* 0x000fe2000fffe03f */
[----:B------:R-:W-:Y:S01]  /*12ca0*/  R2UR UR39, R5 ;  /* 0x00000000052772ca */ /* 0x000fe200000e0000 */
[----:B------:R-:W-:Y:S01]  /*12cb0*/  UMOV UR8, UR4 ;  /* 0x0000000400087c82 */ /* 0x000fe20008000000 */
[C---:B------:R-:W-:Y:S01]  /*12cc0*/  VIADD R6, R4.reuse, 0x2 ;  /* 0x0000000204067836 */ /* 0x040fe20000000000 */
[----:B------:R-:W-:Y:S01]  /*12cd0*/  R2UR UR10, R4 ;  /* 0x00000000040a72ca */ /* 0x000fe200000e0000 */
[----:B------:R-:W-:Y:S01]  /*12ce0*/  UIADD3 UR56, UR4, 0x404, URZ ;  /* 0x0000040404387890 */ /* 0x000fe2000fffe03f */
[----:B------:R-:W-:Y:S01]  /*12cf0*/  MOV R10, UR8 ;  /* 0x00000008000a7c02 */ /* 0x000fe20008000f00 */
[----:B------:R-:W-:-:S02]  /*12d00*/  UIADD3 UR52, UR4, 0x406, URZ ;  /* 0x0000040604347890 */ /* 0x000fc4000fffe03f */
[----:B------:R-:W-:Y:S02]  /*12d10*/  UIADD3 UR48, UR4, 0x800, URZ ;  /* 0x0000080004307890 */ /* 0x000fe4000fffe03f */
[----:B------:R0:W-:Y:S01]  /*12d20*/  STL.64 [R1+0x28], R10 ;  /* 0x0000280a01007387 */ /* 0x0001e20000100a00 */
[----:B------:R-:W-:Y:S02]  /*12d30*/  UIADD3 UR44, UR4, 0x802, URZ ;  /* 0x00000802042c7890 */ /* 0x000fe4000fffe03f */
[----:B------:R-:W-:Y:S02]  /*12d40*/  UIADD3 UR40, UR4, 0x804, URZ ;  /* 0x0000080404287890 */ /* 0x000fe4000fffe03f */
[----:B------:R-:W-:Y:S01]  /*12d50*/  UIADD3 UR36, UR4, 0x806, URZ ;  /* 0x0000080604247890 */ /* 0x000fe2000fffe03f */
        /* <DEDUP_REMOVED lines=8> */
[----:B0-----:R-:W-:Y:S01]  /*12de0*/  IMAD.U32 R10, RZ, RZ, UR8 ;  /* 0x00000008ff0a7e24 */ /* 0x001fe2000f8e00ff */
[----:B------:R-:W-:Y:S01]  /*12df0*/  UMOV UR37, 0x40000040 ;  /* 0x4000004000257882 */ /* 0x000fe20000000000 */
        /* <DEDUP_REMOVED lines=11> */
[----:B------:R-:W-:Y:S02]  /*12eb0*/  IMAD.MOV.U32 R7, RZ, RZ, 0x40000040 ;  /* 0x40000040ff077424 */ /* 0x000fe400078e00ff */
        /* <DEDUP_REMOVED lines=40> */
[----:B------:R-:W-:Y:S01]  /*13140*/  R2UR UR58, R6 ;  /* 0x00000000063a72ca */ /* 0x000fe200000e0000 */
[----:B------:R-:W-:Y:S01]  /*13150*/  VIADD R6, R4, 0x306 ;  /* 0x0000030604067836 */ /* 0x000fe20000000000 */
[----:B------:R-:W-:Y:S01]  /*13160*/  R2UR UR59, R7 ;  /* 0x00000000073b72ca */ /* 0x000fe200000e0000 */
[----:B------:R-:W-:Y:S01]  /*13170*/  IMAD.MOV.U32 R7, RZ, RZ, 0x40000040 ;  /* 0x40000040ff077424 */ /* 0x000fe200078e00ff */
[----:B------:R0:W-:Y:S02]  /*13180*/  STL.64 [R1], R10 ;  /* 0x0000000a01007387 */ /* 0x0001e40000100a00 */
[----:B------:R-:W-:Y:S01]  /*13190*/  R2UR UR54, R6 ;  /* 0x00000000063672ca */ /* 0x000fe200000e0000 */
[----:B------:R-:W-:Y:S01]  /*131a0*/  VIADD R6, R4, 0x600 ;  /* 0x0000060004067836 */ /* 0x000fe20000000000 */
[----:B------:R-:W-:Y:S01]  /*131b0*/  R2UR UR55, R7 ;  /* 0x00000000073772ca */ /* 0x000fe200000e0000 */
[----:B------:R-:W-:-:S03]  /*131c0*/  IMAD.MOV.U32 R7, RZ, RZ, 0x40000040 ;  /* 0x40000040ff077424 */ /* 0x000fc600078e00ff */
[----:B------:R-:W-:Y:S02]  /*131d0*/  R2UR UR50, R6 ;  /* 0x00000000063272ca */ /* 0x000fe400000e0000 */
[----:B------:R-:W-:Y:S01]  /*131e0*/  R2UR UR51, R7 ;  /* 0x00000000073372ca */ /* 0x000fe200000e0000 */
[----:B------:R-:W-:Y:S01]  /*131f0*/  IMAD.MOV.U32 R7, RZ, RZ, 0x40000040 ;  /* 0x40000040ff077424 */ /* 0x000fe200078e00ff */
[----:B------:R-:W-:-:S04]  /*13200*/  IADD3 R6, R4, 0x602, RZ ;  /* 0x0000060204067810 */ /* 0x000fc80007ffe0ff */
[----:B------:R-:W-:Y:S01]  /*13210*/  R2UR UR46, R6 ;  /* 0x00000000062e72ca */ /* 0x000fe200000e0000 */
[C---:B------:R-:W-:Y:S01]  /*13220*/  VIADD R6, R4.reuse, 0x604 ;  /* 0x0000060404067836 */ /* 0x040fe20000000000 */
[----:B------:R-:W-:Y:S01]  /*13230*/  R2UR UR47, R7 ;  /* 0x00000000072f72ca */ /* 0x000fe200000e0000 */
[----:B------:R-:W-:Y:S02]  /*13240*/  IMAD.MOV.U32 R7, RZ, RZ, 0x40000040 ;  /* 0x40000040ff077424 */ /* 0x000fe400078e00ff */
[----:B------:R-:W-:Y:S01]  /*13250*/  VIADD R4, R4, 0x606 ;  /* 0x0000060604047836 */ /* 0x000fe20000000000 */
        /* <DEDUP_REMOVED lines=27> */
.L_x_1746:
[----:B------:R-:W0:Y:S01]  /*13410*/  LDC R225, c[0x0][0x448] ;  /* 0x00011200ffe17b82 */ /* 0x000e220000000800 */
[----:B------:R-:W-:Y:S01]  /*13420*/  IMAD.IADD R3, R203, 0x1, R188 ;  /* 0x00000001cb037824 */ /* 0x000fe200078e02bc */
[----:B------:R-:W-:Y:S01]  /*13430*/  LOP3.LUT R16, R16, 0xffefffff, RZ, 0xc0, !PT ;  /* 0xffefffff10107812 */ /* 0x000fe200078ec0ff */
[----:B------:R-:W-:Y:S01]  /*13440*/  IMAD.MOV.U32 R7, RZ, RZ, -0x60 ;  /* 0xffffffa0ff077424 */ /* 0x000fe200078e00ff */
[----:B------:R-:W-:-:S03]  /*13450*/  ULDC UR4, c[0x0][0x9dc] ;  /* 0x0002770000047ab9 */ /* 0x000fc60000000800 */
[----:B------:R-:W-:Y:S01]  /*13460*/  IMAD R7, R72, R7, 0x61 ;  /* 0x0000006148077424 */ /* 0x000fe200078e0207 */
[----:B------:R-:W1:Y:S03]  /*13470*/  LDC.64 R12, c[0x0][0x9e0] ;  /* 0x00027800ff0c7b82 */ /* 0x000e660000000a00 */
[----:B------:R-:W-:-:S05]  /*13480*/  VIADD R89, R7, 0xffffffff ;  /* 0xffffffff07597836 */ /* 0x000fca0000000000 */
[----:B------:R-:W-:Y:S02]  /*13490*/  IADD3 R10, -R182, R89, RZ ;  /* 0x00000059b60a7210 */ /* 0x000fe40007ffe1ff */
[----:B0-----:R-:W-:-:S13]  /*134a0*/  ISETP.NE.AND P1, PT, R225, 0x1, PT ;  /* 0x00000001e100780c */ /* 0x001fda0003f25270 */
[----:B------:R-:W0:Y:S01]  /*134b0*/  @P1 LDC R0, c[0x0][0x44c] ;  /* 0x00011300ff001b82 */ /* 0x000e220000000800 */
[----:B------:R-:W-:-:S04]  /*134c0*/  @P1 LOP3.LUT R16, R16, 0x100000, RZ, 0xfc, !PT ;  /* 0x0010000010101812 */ /* 0x000fc800078efcff */
[----:B------:R-:W-:-:S03]  /*134d0*/  LOP3.LUT R16, R16, 0xfff7ffff, RZ, 0xc0, !PT ;  /* 0xfff7ffff10107812 */ /* 0x000fc600078ec0ff */
[----:B------:R-:W2:Y:S01]  /*134e0*/  @P1 LDC R5, c[0x0][0x450] ;  /* 0x00011400ff051b82 */ /* 0x000ea20000000800 */
[----:B0-----:R-:W-:-:S05]  /*134f0*/  @P1 IMAD.HI.U32 R0, R3, R0, RZ ;  /* 0x0000000003001227 */ /* 0x001fca00078e00ff */
[----:B--2---:R-:W-:Y:S02]  /*13500*/  @P1 SHF.R.U32.HI R3, RZ, R5, R0 ;  /* 0x00000005ff031219 */ /* 0x004fe40000011600 */
[----:B------:R-:W-:Y:S01]  /*13510*/  IADD3 R5, R9, 0x2a840, RZ ;  /* 0x0002a84009057810 */ /* 0x000fe20007ffe0ff */
[----:B------:R-:W-:Y:S01]  /*13520*/  IMAD.U32 R9, RZ, RZ, UR4 ;  /* 0x00000004ff097e24 */ /* 0x000fe2000f8e00ff */
[----:B-1----:R-:W-:Y:S01]  /*13530*/  ISETP.GE.AND P1, PT, R13, 0x1, PT ;  /* 0x000000010d00780c */ /* 0x002fe20003f26270 */
[----:B------:R-:W0:Y:S01]  /*13540*/  SHFL.IDX PT, R15, R3, RZ, 0x1c1f ;  /* 0x001c1fff030f7589 */ /* 0x000e2200000e0000 */
[----:B------:R-:W-:Y:S02]  /*13550*/  PRMT R5, R172, 0x654, R5 ;  /* 0x00000654ac057816 */ /* 0x000fe40000000005 */
[----:B------:R-:W-:Y:S02]  /*13560*/  IADD3 R0, R166, R7, -R182 ;  /* 0x00000007a6007210 */ /* 0x000fe40007ffe8b6 */
[----:B------:R1:W-:Y:S01]  /*13570*/  SYNCS.ARRIVE.TRANS64.RED.A1T0 RZ, [R5+URZ], RZ ;  /* 0x000000ff05ff79a7 */ /* 0x0003e2000810043f */
[----:B------:R-:W-:-:S02]  /*13580*/  LOP3.LUT R4, RZ, R9, RZ, 0x33, !PT ;  /* 0x00000009ff047212 */ /* 0x000fc400078e33ff */
[----:B------:R-:W-:-:S04]  /*13590*/  IMAD.IADD R11, R0, 0x1, -R165 ;  /* 0x00000001000b7824 */ /* 0x000fc800078e0aa5 */
[C---:B------:R-:W-:Y:S01]  /*135a0*/  IMAD.IADD R87, R11.reuse, 0x1, R12 ;  /* 0x000000010b577824 */ /* 0x040fe200078e020c */
[----:B------:R-:W-:Y:S01]  /*135b0*/  @P1 LOP3.LUT R16, R16, 0x80000, RZ, 0xfc, !PT ;  /* 0x0008000010101812 */ /* 0x000fe200078efcff */
[----:B-1----:R-:W-:Y:S02]  /*135c0*/  IMAD R5, R72, -0x60, R166 ;  /* 0xffffffa048057824 */ /* 0x002fe400078e02a6 */
[----:B------:R-:W-:-:S03]  /*135d0*/  IMAD.IADD R20, R11, 0x1, R4 ;  /* 0x000000010b147824 */ /* 0x000fc600078e0204 */
[----:B------:R-:W-:Y:S01]  /*135e0*/  IADD3 R14, -R182, 0x60, R5 ;  /* 0x00000060b60e7810 */ /* 0x000fe20007ffe105 */
[----:B0-----:R-:W-:-:S03]  /*135f0*/  IMAD.IADD R6, R20, 0x1, R15 ;  /* 0x0000000114067824 */ /* 0x001fc600078e020f */
[----:B------:R-:W-:Y:S01]  /*13600*/  VIADDMNMX R0, R15, R87, R14, PT ;  /* 0x000000570f007246 */ /* 0x000fe2000380010e */
[----:B------:R-:W-:Y:S06]  /*13610*/  @!P1 BRA `(.L_x_1747) ;  /* 0x00000000004c9947 */ /* 0x000fec0003800000 */
[----:B------:R-:W-:Y:S01]  /*13620*/  IADD3 R7, -R165, R166, R15 ;  /* 0x000000a6a5077210 */ /* 0x000fe20007ffe10f */
[----:B------:R-:W-:Y:S03]  /*13630*/  BSSY B0, `(.L_x_1748) ;  /* 0x000000e000007945 */ /* 0x000fe60003800000 */
        /* <DEDUP_REMOVED lines=9> */
.L_x_1749:
[----:B------:R-:W-:-:S13]  /*136d0*/  ISETP.NE.AND P1, PT, R13, 0x1, PT ;  /* 0x000000010d00780c */ /* 0x000fda0003f25270 */
[----:B------:R-:W0:Y:S02]  /*136e0*/  @P1 LDC.64 R4, c[0x0][0x9e8] ;  /* 0x00027a00ff041b82 */ /* 0x000e240000000a00 */
[----:B0-----:R-:W-:-:S05]  /*136f0*/  @P1 IMAD.HI.U32 R4, R7, R4, RZ ;  /* 0x0000000407041227 */ /* 0x001fca00078e00ff */
[----:B------:R-:W-:-:S07]  /*13700*/  @P1 SHF.R.U32.HI R7, RZ, R5, R4 ;  /* 0x00000005ff071219 */ /* 0x000fce0000011604 */
.L_x_1750:
[----:B------:R-:W-:Y:S05]  /*13710*/  BSYNC B0 ;  /* 0x0000000000007941 */ /* 0x000fea0003800000 */
.L_x_1748:
[----:B------:R-:W-:-:S05]  /*13720*/  IMAD R7, R7, R13, R10 ;  /* 0x0000000d07077224 */ /* 0x000fca00078e020a */
[----:B------:R-:W-:Y:S02]  /*13730*/  VIMNMX R6, R6, R7, !PT ;  /* 0x0000000706067248 */ /* 0x000fe40007fe0100 */
[----:B------:R-:W-:-:S07]  /*13740*/  VIADDMNMX R0, R7, R13, R0, PT ;  /* 0x0000000d07007246 */ /* 0x000fce0003800100 */
.L_x_1747:
        /* <DEDUP_REMOVED lines=118> */
[----:B------:R-:W-:-:S13]  /*13eb0*/  ISETP.GE.AND P5, PT, R13, 0x1, PT ;  /* 0x000000010d00780c */ /* 0x000fda0003fa6270 */
[----:B------:R-:W-:Y:S05]  /*13ec0*/  @!P5 BRA `(.L_x_1751) ;  /* 0x00000000004cd947 */ /* 0x000fea0003800000 */
        /* <DEDUP_REMOVED lines=11> */
.L_x_1753:
[----:B------:R-:W-:-:S13]  /*13f80*/  ISETP.NE.AND P5, PT, R13, 0x1, PT ;  /* 0x000000010d00780c */ /* 0x000fda0003fa5270 */
[----:B------:R-:W0:Y:S02]  /*13f90*/  @P5 LDC.64 R4, c[0x0][0x9e8] ;  /* 0x00027a00ff045b82 */ /* 0x000e240000000a00 */
[----:B0-----:R-:W-:-:S05]  /*13fa0*/  @P5 IMAD.HI.U32 R4, R3, R4, RZ ;  /* 0x0000000403045227 */ /* 0x001fca00078e00ff */
[----:B------:R-:W-:-:S07]  /*13fb0*/  @P5 SHF.R.U32.HI R3, RZ, R5, R4 ;  /* 0x00000005ff035219 */ /* 0x000fce0000011604 */
.L_x_1754:
[----:B------:R-:W-:Y:S05]  /*13fc0*/  BSYNC B0 ;  /* 0x0000000000007941 */ /* 0x000fea0003800000 */
.L_x_1752:
[----:B------:R-:W-:-:S05]  /*13fd0*/  IMAD R3, R3, R13, R10 ;  /* 0x0000000d03037224 */ /* 0x000fca00078e020a */
[----:B------:R-:W-:Y:S02]  /*13fe0*/  VIMNMX R6, R6, R3, !PT ;  /* 0x0000000306067248 */ /* 0x000fe40007fe0100 */
[----:B------:R-:W-:-:S07]  /*13ff0*/  VIADDMNMX R0, R3, R13, R0, PT ;  /* 0x0000000d03007246 */ /* 0x000fce0003800100 */
.L_x_1751:
        /* <DEDUP_REMOVED lines=14> */
[----:B------:R-:W-:Y:S02]  /*140e0*/  FSEL R5, R30, -INF , !P6 ;  /* 0xff8000001e057808 */ /* 0x000fe40007000000 */
[----:B------:R-:W-:Y:S02]  /*140f0*/  ISETP.GT.AND P1, PT, R6, 0x10, !P1 ;  /* 0x000000100600780c */ /* 0x000fe40004f24270 */
[----:B------:R-:W-:Y:S02]  /*14100*/  ISETP.NE.AND P6, PT, R78, RZ, PT ;  /* 0x000000ff4e00720c */ /* 0x000fe40003fc5270 */
[----:B------:R-:W-:Y:S02]  /*14110*/  ISETP.LT.OR P1, PT, R0, 0x11, P1 ;  /* 0x000000110000780c */ /* 0x000fe40000f21670 */
[----:B------:R-:W-:-:S02]  /*14120*/  FMNMX.FTZ R4, R81, R4, !PT ;  /* 0x0000000451047209 */ /* 0x000fc40007810000 */
[----:B------:R-:W-:Y:S02]  /*14130*/  FSEL R27, R34, -INF , !P1 ;  /* 0xff800000221b7808 */ /* 0x000fe40004800000 */
[----:B------:R-:W-:Y:S02]  /*14140*/  ISETP.NE.AND P1, PT, R32, RZ, PT ;  /* 0x000000ff2000720c */ /* 0x000fe40003f25270 */
[----:B------:R-:W-:Y:S02]  /*14150*/  FMNMX.FTZ R4, R75, R4, !PT ;  /* 0x000000044b047209 */ /* 0x000fe40007810000 */
        /* <DEDUP_REMOVED lines=22> */
[----:B------:R-:W-:Y:S01]  /*142c0*/  ISETP.NE.AND P1, PT, R40, RZ, PT ;  /* 0x000000ff2800720c */ /* 0x000fe20003f25270 */
[----:B------:R-:W-:Y:S01]  /*142d0*/  IMAD.MOV.U32 R40, RZ, RZ, R188 ;  /* 0x000000ffff287224 */ /* 0x000fe200078e00bc */
        /* <DEDUP_REMOVED lines=21> */
[----:B------:R-:W-:Y:S01]  /*14430*/  FMNMX.FTZ R14, R69, R4, !PT ;  /* 0x00000004450e7209 */ /* 0x000fe20007810000 */
[----:B------:R-:W-:Y:S01]  /*14440*/  IMAD.U32 R4, RZ, RZ, UR4 ;  /* 0x00000004ff047e24 */ /* 0x000fe2000f8e00ff */
[----:B------:R-:W-:-:S02]  /*14450*/  ISETP.GT.AND P1, PT, R6, 0x30, !P1 ;  /* 0x000000300600780c */ /* 0x000fc40004f24270 */
[----:B------:R-:W-:Y:S01]  /*14460*/  ISETP.GT.AND P4, PT, R6, RZ, !P4 ;  /* 0x000000ff0600720c */ /* 0x000fe20006784270 */
[----:B------:R-:W0:Y:S01]  /*14470*/  SHFL.BFLY PT, R3, R14, 0x2, 0x1f ;  /* 0x0c401f000e037f89 */ /* 0x000e2200000e0000 */
[C---:B------:R-:W-:Y:S02]  /*14480*/  ISETP.LT.OR P1, PT, R0.reuse, 0x31, P1 ;  /* 0x000000310000780c */ /* 0x040fe40000f21670 */
[----:B------:R-:W-:Y:S02]  /*14490*/  ISETP.LT.OR P4, PT, R0, 0x1, P4 ;  /* 0x000000010000780c */ /* 0x000fe40002781670 */
[----:B------:R-:W-:Y:S02]  /*144a0*/  FSEL R39, R50, -INF , !P1 ;  /* 0xff80000032277808 */ /* 0x000fe40004800000 */
[----:B------:R-:W-:Y:S02]  /*144b0*/  ISETP.NE.AND P1, PT, R48, RZ, PT ;  /* 0x000000ff3000720c */ /* 0x000fe40003f25270 */
[----:B------:R-:W-:-:S02]  /*144c0*/  FSEL R26, R26, -INF , !P4 ;  /* 0xff8000001a1a7808 */ /* 0x000fc40006000000 */
[----:B------:R-:W-:Y:S02]  /*144d0*/  ISETP.GT.AND P1, PT, R6, 0x31, !P1 ;  /* 0x000000310600780c */ /* 0x000fe40004f24270 */
[----:B------:R-:W-:Y:S02]  /*144e0*/  ISETP.NE.AND P6, PT, R56, RZ, PT ;  /* 0x000000ff3800720c */ /* 0x000fe40003fc5270 */
[----:B------:R-:W-:Y:S02]  /*144f0*/  ISETP.LT.OR P1, PT, R0, 0x32, P1 ;  /* 0x000000320000780c */ /* 0x000fe40000f21670 */
[----:B------:R-:W-:Y:S02]  /*14500*/  ISETP.NE.AND P5, PT, R90, RZ, PT ;  /* 0x000000ff5a00720c */ /* 0x000fe40003fa5270 */
[----:B------:R-:W-:Y:S02]  /*14510*/  FSEL R51, R51, -INF , !P1 ;  /* 0xff80000033337808 */ /* 0x000fe40004800000 */
[----:B------:R-:W-:-:S02]  /*14520*/  ISETP.NE.AND P1, PT, R86, RZ, PT ;  /* 0x000000ff5600720c */ /* 0x000fc40003f25270 */
        /* <DEDUP_REMOVED lines=29> */
[----:B0-----:R-:W-:Y:S02]  /*14700*/  FMNMX.FTZ R3, R20, R3, !PT ;  /* 0x0000000314037209 */ /* 0x001fe40007810000 */
        /* <DEDUP_REMOVED lines=13> */
[-CC-:B------:R-:W-:Y:S01]  /*147e0*/  FFMA.FTZ R154, R79, R4.reuse, -R10.reuse ;  /* 0x000000044f9a7223 */ /* 0x180fe2000001080a */
[----:B------:R-:W-:Y:S01]  /*147f0*/  ISETP.NE.AND P6, PT, R28, RZ, PT ;  /* 0x000000ff1c00720c */ /* 0x000fe20003fc5270 */
[--C-:B------:R-:W-:Y:S01]  /*14800*/  FFMA.FTZ R150, R11, R4, -R10.reuse ;  /* 0x000000040b967223 */ /* 0x100fe2000001080a */
[----:B------:R-:W-:Y:S01]  /*14810*/  FMNMX.FTZ R14, R47, R14, !PT ;  /* 0x0000000e2f0e7209 */ /* 0x000fe20007810000 */
[-CC-:B------:R-:W-:Y:S01]  /*14820*/  FFMA.FTZ R11, R45, R4.reuse, -R10.reuse ;  /* 0x000000042d0b7223 */ /* 0x180fe2000001080a */
[----:B------:R-:W-:Y:S01]  /*14830*/  FSEL R63, R63, -INF , !P1 ;  /* 0xff8000003f3f7808 */ /* 0x000fe20004800000 */
[-CC-:B------:R-:W-:Y:S01]  /*14840*/  FFMA.FTZ R156, R103, R4.reuse, -R10.reuse ;  /* 0x00000004679c7223 */ /* 0x180fe2000001080a */
[----:B------:R-:W-:Y:S01]  /*14850*/  ISETP.GT.AND P1, PT, R6, 0x50, !P6 ;  /* 0x000000500600780c */ /* 0x000fe20007724270 */
[--C-:B------:R-:W-:Y:S01]  /*14860*/  FFMA.FTZ R85, R85, R4, -R10.reuse ;  /* 0x0000000455557223 */ /* 0x100fe2000001080a */
[----:B------:R-:W-:Y:S01]  /*14870*/  FMNMX.FTZ R14, R59, R14, !PT ;  /* 0x0000000e3b0e7209 */ /* 0x000fe20007810000 */
[--C-:B------:R-:W-:Y:S01]  /*14880*/  FFMA.FTZ R158, R83, R4, -R10.reuse ;  /* 0x00000004539e7223 */ /* 0x100fe2000001080a */
[----:B------:R-:W-:Y:S01]  /*14890*/  ISETP.LT.OR P1, PT, R0, 0x51, P1 ;  /* 0x000000510000780c */ /* 0x000fe20000f21670 */
[----:B------:R-:W-:Y:S01]  /*148a0*/  MUFU.EX2 R156, R156 ;  /* 0x0000009c009c7308 */ /* 0x000fe20000000800 */
[----:B------:R-:W-:Y:S01]  /*148b0*/  FMNMX.FTZ R14, R101, R14, !PT ;  /* 0x0000000e650e7209 */ /* 0x000fe20007810000 */
[-CC-:B------:R-:W-:Y:S01]  /*148c0*/  FFMA.FTZ R73, R73, R4.reuse, -R10.reuse ;  /* 0x0000000449497223 */ /* 0x180fe2000001080a */
[----:B------:R-:W-:Y:S01]  /*148d0*/  ISETP.NE.AND P5, PT, R24, RZ, PT ;  /* 0x000000ff1800720c */ /* 0x000fe20003fa5270 */
[-CC-:B------:R-:W-:Y:S01]  /*148e0*/  FFMA.FTZ R152, R81, R4.reuse, -R10.reuse ;  /* 0x0000000451987223 */ /* 0x180fe2000001080a */
[----:B------:R-:W-:Y:S01]  /*148f0*/  ISETP.GT.AND P3, PT, R6, 0x58, !P3 ;  /* 0x000000580600780c */ /* 0x000fe20005f64270 */
[-CC-:B------:R-:W-:Y:S01]  /*14900*/  FFMA.FTZ R144, R29, R4.reuse, -R10.reuse ;  /* 0x000000041d907223 */ /* 0x180fe2000001080a */
[----:B------:R-:W-:Y:S01]  /*14910*/  ISETP.LT.OR P2, PT, R0, 0x52, P2 ;  /* 0x000000520000780c */ /* 0x000fe20001741670 */
[----:B------:R-:W0:Y:S01]  /*14920*/  MUFU.EX2 R85, R85 ;  /* 0x0000005500557308 */ /* 0x000e220000000800 */
[----:B------:R-:W-:Y:S01]  /*14930*/  FSEL R77, R66, -INF , !P1 ;  /* 0xff800000424d7808 */ /* 0x000fe20004800000 */
[--C-:B------:R-:W-:Y:S01]  /*14940*/  FFMA.FTZ R146, R15, R4, -R10.reuse ;  /* 0x000000040f927223 */ /* 0x100fe2000001080a */
[----:B------:R-:W-:Y:S01]  /*14950*/  FMNMX.FTZ R14, R63, R14, !PT ;  /* 0x0000000e3f0e7209 */ /* 0x000fe20007810000 */
[-CC-:B-----5:R-:W-:Y:S01]  /*14960*/  FFMA.FTZ R140, R25, R4.reuse, -R10.reuse ;  /* 0x00000004198c7223 */ /* 0x1a0fe2000001080a */
[----:B------:R-:W-:Y:S01]  /*14970*/  ISETP.GT.AND P4, PT, R6, 0x59, !P5 ;  /* 0x000000590600780c */ /* 0x000fe20006f84270 */
[-CC-:B------:R-:W-:Y:S01]  /*14980*/  FFMA.FTZ R142, R33, R4.reuse, -R10.reuse ;  /* 0x00000004218e7223 */ /* 0x180fe2000001080a */
[C---:B------:R-:W-:Y:S01]  /*14990*/  ISETP.LT.OR P3, PT, R0.reuse, 0x59, P3 ;  /* 0x000000590000780c */ /* 0x040fe20001f61670 */
[----:B------:R-:W1:Y:S01]  /*149a0*/  MUFU.EX2 R158, R158 ;  /* 0x0000009e009e7308 */ /* 0x000e620000000800 */
[----:B------:R-:W-:Y:S01]  /*149b0*/  FSEL R67, R67, -INF , !P2 ;  /* 0xff80000043437808 */ /* 0x000fe20005000000 */
[--C-:B------:R-:W-:Y:S01]  /*149c0*/  FFMA.FTZ R136, R21, R4, -R10.reuse ;  /* 0x0000000415887223 */ /* 0x100fe2000001080a */
[----:B------:R-:W-:Y:S01]  /*149d0*/  FMNMX.FTZ R14, R77, R14, !PT ;  /* 0x0000000e4d0e7209 */ /* 0x000fe20007810000 */
[-CC-:B------:R-:W-:Y:S01]  /*149e0*/  FFMA.FTZ R75, R75, R4.reuse, -R10.reuse ;  /* 0x000000044b4b7223 */ /* 0x180fe2000001080a */
[----:B------:R-:W-:Y:S01]  /*149f0*/  ISETP.LT.OR P4, PT, R0, 0x5a, P4 ;  /* 0x0000005a0000780c */ /* 0x000fe20002781670 */
[--C-:B------:R-:W-:Y:S01]  /*14a00*/  FFMA.FTZ R37, R37, R4, -R10.reuse ;  /* 0x0000000425257223 */ /* 0x100fe2000001080a */
[----:B------:R-:W-:Y:S01]  /*14a10*/  FSEL R79, R70, -INF , !P3 ;  /* 0xff800000464f7808 */ /* 0x000fe20005800000 */
[----:B------:R-:W2:Y:S01]  /*14a20*/  MUFU.EX2 R73, R73 ;  /* 0x0000004900497308 */ /* 0x000ea20000000800 */
        /* <DEDUP_REMOVED lines=12> */
[----:B------:R-:W-:Y:S01]  /*14af0*/  ISETP.NE.AND P5, PT, R225, 0x1, PT ;  /* 0x00000001e100780c */ /* 0x000fe20003fa5270 */
[----:B------:R-:W4:Y:S06]  /*14b00*/  SHFL.BFLY PT, R45, R14, 0x2, 0x1f ;  /* 0x0c401f000e2d7f89 */ /* 0x000f2c00000e0000 */
[----:B------:R-:W3:Y:S06]  /*14b10*/  MUFU.EX2 R75, R75 ;  /* 0x0000004b004b7308 */ /* 0x000eec0000000800 */
[----:B------:R-:W3:Y:S02]  /*14b20*/  @P5 LDC R42, c[0x0][0x450] ;  /* 0x00011400ff2a5b82 */ /* 0x000ee40000000800 */
[----:B------:R-:W3:Y:S08]  /*14b30*/  MUFU.EX2 R154, R154 ;  /* 0x0000009a009a7308 */ /* 0x000ef00000000800 */
[----:B------:R-:W3:Y:S01]  /*14b40*/  MUFU.EX2 R37, R37 ;  /* 0x0000002500257308 */ /* 0x000ee20000000800 */
[----:B----4-:R-:W-:-:S05]  /*14b50*/  FMNMX.FTZ R45, R14, R45, !PT ;  /* 0x0000002d0e2d7209 */ /* 0x010fca0007810000 */
[----:B------:R-:W4:Y:S02]  /*14b60*/  SHFL.BFLY PT, R0, R45, 0x1, 0x1f ;  /* 0x0c201f002d007f89 */ /* 0x000f2400000e0000 */
[----:B------:R-:W-:Y:S08]  /*14b70*/  MUFU.EX2 R148, R148 ;  /* 0x0000009400947308 */ /* 0x000ff00000000800 */
[----:B------:R-:W-:Y:S08]  /*14b80*/  MUFU.EX2 R41, R41 ;  /* 0x0000002900297308 */ /* 0x000ff00000000800 */
[----:B------:R-:W-:Y:S01]  /*14b90*/  MUFU.EX2 R150, R150 ;  /* 0x0000009600967308 */ /* 0x000fe20000000800 */
[----:B----4-:R-:W-:Y:S01]  /*14ba0*/  FMNMX.FTZ R0, R45, R0, !PT ;  /* 0x000000002d007209 */ /* 0x010fe20007810000 */
[----:B------:R-:W-:-:S06]  /*14bb0*/  FFMA.FTZ R45, R69, R4, -R10 ;  /* 0x00000004452d7223 */ /* 0x000fcc000001080a */
[----:B------:R-:W-:Y:S01]  /*14bc0*/  MUFU.EX2 R11, R11 ;  /* 0x0000000b000b7308 */ /* 0x000fe20000000800 */
[C---:B------:R-:W-:Y:S01]  /*14bd0*/  FSETP.NEU.FTZ.AND P1, PT, R0.reuse, -INF , PT ;  /* 0xff8000000000780b */ /* 0x040fe20003f3d000 */
[----:B------:R-:W-:-:S05]  /*14be0*/  FMUL.FTZ R32, R0, R4 ;  /* 0x0000000400207220 */ /* 0x000fca0000410000 */
[----:B------:R-:W-:Y:S01]  /*14bf0*/  FSEL R32, R32, RZ, P1 ;  /* 0x000000ff20207208 */ /* 0x000fe20000800000 */
[----:B------:R-:W-:Y:S04]  /*14c00*/  MUFU.EX2 R144, R144 ;  /* 0x0000009000907308 */ /* 0x000fe80000000800 */
[-CC-:B------:R-:W-:Y:S01]  /*14c10*/  FFMA.FTZ R157, R26, R4.reuse, -R32.reuse ;  /* 0x000000041a9d7223 */ /* 0x180fe20000010820 */
[-CC-:B------:R-:W-:Y:S01]  /*14c20*/  FFMA.FTZ R6, R99, R4.reuse, -R32.reuse ;  /* 0x0000000463067223 */ /* 0x180fe20000010820 */
[-CC-:B------:R-:W-:Y:S01]  /*14c30*/  FFMA.FTZ R159, R5, R4.reuse, -R32.reuse ;  /* 0x00000004059f7223 */ /* 0x180fe20000010820 */
[-CC-:B------:R-:W-:Y:S01]  /*14c40*/  FFMA.FTZ R10, R97, R4.reuse, -R32.reuse ;  /* 0x00000004610a7223 */ /* 0x180fe20000010820 */
[-CC-:B------:R-:W-:Y:S01]  /*14c50*/  FFMA.FTZ R153, R27, R4.reuse, -R32.reuse ;  /* 0x000000041b997223 */ /* 0x180fe20000010820 */
[----:B0-----:R-:W-:Y:S01]  /*14c60*/  FADD.FTZ R5, R156, R85 ;  /* 0x000000559c057221 */ /* 0x001fe20000010000 */
[----:B------:R-:W-:Y:S01]  /*14c70*/  MUFU.EX2 R157, R157 ;  /* 0x0000009d009d7308 */ /* 0x000fe20000000800 */
[-CC-:B------:R-:W-:Y:S01]  /*14c80*/  FFMA.FTZ R14, R95, R4.reuse, -R32.reuse ;  /* 0x000000045f0e7223 */ /* 0x180fe20000010820 */
[-CC-:B------:R-:W-:Y:S01]  /*14c90*/  FFMA.FTZ R155, R87, R4.reuse, -R32.reuse ;  /* 0x00000004579b7223 */ /* 0x180fe20000010820 */
[----:B-1----:R-:W-:Y:S01]  /*14ca0*/  FADD.FTZ R30, R158, R5 ;  /* 0x000000059e1e7221 */ /* 0x002fe20000010000 */
[-CC-:B------:R-:W-:Y:S01]  /*14cb0*/  FFMA.FTZ R20, R93, R4.reuse, -R32.reuse ;  /* 0x000000045d147223 */ /* 0x180fe20000010820 */
[-CC-:B------:R-:W-:Y:S01]  /*14cc0*/  FFMA.FTZ R149, R31, R4.reuse, -R32.reuse ;  /* 0x000000041f957223 */ /* 0x180fe20000010820 */
[-C--:B------:R-:W-:Y:S01]  /*14cd0*/  FFMA.FTZ R24, R91, R4.reuse, -R32 ;  /* 0x000000045b187223 */ /* 0x080fe20000010820 */
[----:B--2---:R-:W-:Y:S01]  /*14ce0*/  FADD.FTZ R5, R73, R30 ;  /* 0x0000001e49057221 */ /* 0x004fe20000010000 */
[----:B------:R-:W0:Y:S01]  /*14cf0*/  MUFU.EX2 R6, R6 ;  /* 0x0000000600067308 */ /* 0x000e220000000800 */
[-CC-:B------:R-:W-:Y:S01]  /*14d00*/  FFMA.FTZ R151, R35, R4.reuse, -R32.reuse ;  /* 0x0000000423977223 */ /* 0x180fe20000010820 */
[-CC-:B------:R-:W-:Y:S01]  /*14d10*/  FFMA.FTZ R26, R89, R4.reuse, -R32.reuse ;  /* 0x00000004591a7223 */ /* 0x180fe20000010820 */
[----:B---3--:R-:W-:Y:S01]  /*14d20*/  FADD.FTZ R30, R152, R5 ;  /* 0x00000005981e7221 */ /* 0x008fe20000010000 */
[-CC-:B------:R-:W-:Y:S01]  /*14d30*/  FFMA.FTZ R145, R39, R4.reuse, -R32.reuse ;  /* 0x0000000427917223 */ /* 0x180fe20000010820 */
[----:B------:R-:W1:Y:S01]  /*14d40*/  @P5 LDC R27, c[0x0][0x44c] ;  /* 0x00011300ff1b5b82 */ /* 0x000e620000000800 */
[-C--:B------:R-:W-:Y:S01]  /*14d50*/  FFMA.FTZ R28, R51, R4.reuse, -R32 ;  /* 0x00000004331c7223 */ /* 0x080fe20000010820 */
[----:B------:R-:W-:Y:S01]  /*14d60*/  FADD.FTZ R7, R75, R30 ;  /* 0x0000001e4b077221 */ /* 0x000fe20000010000 */
[----:B------:R-:W2:Y:S01]  /*14d70*/  MUFU.EX2 R159, R159 ;  /* 0x0000009f009f7308 */ /* 0x000ea20000000800 */
[-CC-:B------:R-:W-:Y:S01]  /*14d80*/  FFMA.FTZ R147, R43, R4.reuse, -R32.reuse ;  /* 0x000000042b937223 */ /* 0x180fe20000010820 */
[-CC-:B------:R-:W-:Y:S01]  /*14d90*/  FFMA.FTZ R30, R55, R4.reuse, -R32.reuse ;  /* 0x00000004371e7223 */ /* 0x180fe20000010820 */
[----:B------:R-:W-:Y:S01]  /*14da0*/  FADD.FTZ R36, R154, R7 ;  /* 0x000000079a247221 */ /* 0x000fe20000010000 */
[-CC-:B------:R-:W-:Y:S01]  /*14db0*/  FFMA.FTZ R141, R47, R4.reuse, -R32.reuse ;  /* 0x000000042f8d7223 */ /* 0x180fe20000010820 */
[-CC-:B------:R-:W-:Y:S01]  /*14dc0*/  FFMA.FTZ R59, R59, R4.reuse, -R32.reuse ;  /* 0x000000043b3b7223 */ /* 0x180fe20000010820 */
[-C--:B------:R-:W-:Y:S01]  /*14dd0*/  FFMA.FTZ R101, R101, R4.reuse, -R32 ;  /* 0x0000000465657223 */ /* 0x080fe20000010820 */
[----:B------:R-:W-:Y:S01]  /*14de0*/  FADD.FTZ R7, R37, R36 ;  /* 0x0000002425077221 */ /* 0x000fe20000010000 */
[----:B------:R-:W3:Y:S01]  /*14df0*/  MUFU.EX2 R10, R10 ;  /* 0x0000000a000a7308 */ /* 0x000ee20000000800 */
[----:B0-----:R-:W-:Y:S01]  /*14e00*/  FADD.FTZ R34, R157, R6 ;  /* 0x000000069d227221 */ /* 0x001fe20000010000 */
[-CC-:B------:R-:W-:Y:S01]  /*14e10*/  FFMA.FTZ R63, R63, R4.reuse, -R32.reuse ;  /* 0x000000043f3f7223 */ /* 0x180fe20000010820 */
[----:B------:R-:W-:Y:S01]  /*14e20*/  FADD.FTZ R36, R148, R7 ;  /* 0x0000000794247221 */ /* 0x000fe20000010000 */
[-CC-:B------:R-:W-:Y:S01]  /*14e30*/  FFMA.FTZ R77, R77, R4.reuse, -R32.reuse ;  /* 0x000000044d4d7223 */ /* 0x180fe20000010820 */
[-CC-:B------:R-:W-:Y:S01]  /*14e40*/  FFMA.FTZ R67, R67, R4.reuse, -R32.reuse ;  /* 0x0000000443437223 */ /* 0x180fe20000010820 */
[-C--:B------:R-:W-:Y:S01]  /*14e50*/  FFMA.FTZ R79, R79, R4.reuse, -R32 ;  /* 0x000000044f4f7223 */ /* 0x080fe20000010820 */
[----:B------:R-:W-:Y:S01]  /*14e60*/  FADD.FTZ R7, R41, R36 ;  /* 0x0000002429077221 */ /* 0x000fe20000010000 */
[----:B------:R-:W0:Y:S01]  /*14e70*/  MUFU.EX2 R153, R153 ;  /* 0x0000009900997308 */ /* 0x000e220000000800 */
[----:B--2---:R-:W-:Y:S01]  /*14e80*/  FADD.FTZ R5, R159, R34 ;  /* 0x000000229f057221 */ /* 0x004fe20000010000 */
[----:B------:R-:W-:Y:S01]  /*14e90*/  FFMA.FTZ R71, R71, R4, -R32 ;  /* 0x0000000447477223 */ /* 0x000fe20000010820 */
[----:B------:R-:W-:Y:S01]  /*14ea0*/  FADD.FTZ R38, R150, R7 ;  /* 0x0000000796267221 */ /* 0x000fe20000010000 */
[----:B------:R-:W-:Y:S01]  /*14eb0*/  F2FP.F16.F32.PACK_AB R157, R6, R157 ;  /* 0x0000009d069d723e */ /* 0x000fe200000000ff */
[----:B-1----:R-:W-:Y:S01]  /*14ec0*/  @P5 IMAD.HI.U32 R27, R188, R27, RZ ;  /* 0x0000001bbc1b5227 */ /* 0x002fe200078e00ff */
[----:B------:R-:W-:-:S03]  /*14ed0*/  F2FP.F16.F32.PACK_AB R156, R85, R156 ;  /* 0x0000009c559c723e */ /* 0x000fc600000000ff */
[----:B------:R-:W-:Y:S01]  /*14ee0*/  FADD.FTZ R7, R11, R38 ;  /* 0x000000260b077221 */ /* 0x000fe20000010000 */
[----:B------:R-:W1:Y:S01]  /*14ef0*/  MUFU.EX2 R14, R14 ;  /* 0x0000000e000e7308 */ /* 0x000e620000000800 */
[----:B---3--:R-:W-:Y:S01]  /*14f00*/  FADD.FTZ R34, R10, R5 ;  /* 0x000000050a227221 */ /* 0x008fe20000010000 */
[----:B------:R-:W-:Y:S01]  /*14f10*/  @P5 SHF.R.U32.HI R40, RZ, R42, R27 ;  /* 0x0000002aff285219 */ /* 0x000fe2000001161b */
[----:B------:R-:W-:Y:S01]  /*14f20*/  FADD.FTZ R38, R144, R7 ;  /* 0x0000000790267221 */ /* 0x000fe20000010000 */
[----:B------:R-:W-:Y:S02]  /*14f30*/  ISETP.GE.AND P5, PT, R13, 0x1, PT ;  /* 0x000000010d00780c */ /* 0x000fe40003fa6270 */
[----:B------:R-:W-:Y:S01]  /*14f40*/  F2FP.F16.F32.PACK_AB R159, R10, R159 ;  /* 0x0000009f0a9f723e */ /* 0x000fe200000000ff */
[----:B------:R-:W-:Y:S01]  /*14f50*/  IMAD.IADD R193, R193, 0x1, R40 ;  /* 0x00000001c1c17824 */ /* 0x000fe200078e0228 */
[----:B------:R-:W2:Y:S01]  /*14f60*/  MUFU.EX2 R155, R155 ;  /* 0x0000009b009b7308 */ /* 0x000ea20000000800 */
[----:B0-----:R-:W-:Y:S01]  /*14f70*/  FADD.FTZ R5, R153, R34 ;  /* 0x0000002299057221 */ /* 0x001fe20000010000 */
[----:B------:R-:W-:Y:S01]  /*14f80*/  F2FP.F16.F32.PACK_AB R158, R73, R158 ;  /* 0x0000009e499e723e */ /* 0x000fe200000000ff */
[----:B------:R-:W-:Y:S01]  /*14f90*/  VIADD R10, R72, 0xfffffffe ;  /* 0xfffffffe480a7836 */ /* 0x000fe20000000000 */
[----:B------:R-:W-:-:S02]  /*14fa0*/  F2FP.F16.F32.PACK_AB R152, R75, R152 ;  /* 0x000000984b98723e */ /* 0x000fc400000000ff */
[----:B------:R-:W-:Y:S02]  /*14fb0*/  F2FP.F16.F32.PACK_AB R154, R37, R154 ;  /* 0x0000009a259a723e */ /* 0x000fe400000000ff */
[----:B------:R-:W0:Y:S01]  /*14fc0*/  MUFU.EX2 R20, R20 ;  /* 0x0000001400147308 */ /* 0x000e220000000800 */
[C---:B-1----:R-:W-:Y:S01]  /*14fd0*/  FADD.FTZ R34, R14.reuse, R5 ;  /* 0x000000050e227221 */ /* 0x042fe20000010000 */
[----:B------:R-:W-:Y:S02]  /*14fe0*/  F2FP.F16.F32.PACK_AB R148, R41, R148 ;  /* 0x000000942994723e */ /* 0x000fe400000000ff */
[----:B------:R-:W-:Y:S02]  /*14ff0*/  F2FP.F16.F32.PACK_AB R150, R11, R150 ;  /* 0x000000960b96723e */ /* 0x000fe400000000ff */
[----:B------:R-:W-:Y:S02]  /*15000*/  F2FP.F16.F32.PACK_AB R153, R14, R153 ;  /* 0x000000990e99723e */ /* 0x000fe400000000ff */
[----:B------:R-:W1:Y:S01]  /*15010*/  MUFU.EX2 R149, R149 ;  /* 0x0000009500957308 */ /* 0x000e620000000800 */
[----:B--2---:R-:W-:Y:S01]  /*15020*/  FADD.FTZ R5, R155, R34 ;  /* 0x000000229b057221 */ /* 0x004fe20000010000 */
[----:B------:R-:W-:-:S06]  /*15030*/  IADD3 R12, R193, R12, RZ ;  /* 0x0000000cc10c7210 */ /* 0x000fcc0007ffe0ff */
[----:B------:R-:W2:Y:S01]  /*15040*/  MUFU.EX2 R24, R24 ;  /* 0x0000001800187308 */ /* 0x000ea20000000800 */
[C---:B0-----:R-:W-:Y:S01]  /*15050*/  FADD.FTZ R36, R20.reuse, R5 ;  /* 0x0000000514247221 */ /* 0x041fe20000010000 */
[----:B------:R-:W-:-:S06]  /*15060*/  F2FP.F16.F32.PACK_AB R155, R20, R155 ;  /* 0x0000009b149b723e */ /* 0x000fcc00000000ff */
        /* <DEDUP_REMOVED lines=11> */
[C---:B--2---:R-:W-:Y:S01]  /*15120*/  FADD.FTZ R36, R26.reuse, R5 ;  /* 0x000000051a247221 */ /* 0x044fe20000010000 */
[----:B------:R-:W-:-:S06]  /*15130*/  F2FP.F16.F32.PACK_AB R151, R26, R151 ;  /* 0x000000971a97723e */ /* 0x000fcc00000000ff */
[----:B------:R-:W2:Y:S01]  /*15140*/  MUFU.EX2 R15, R15 ;  /* 0x0000000f000f7308 */ /* 0x000ea20000000800 */
[----:B0-----:R-:W-:-:S07]  /*15150*/  FADD.FTZ R38, R146, R7 ;  /* 0x0000000792267221 */ /* 0x001fce0000010000 */
[----:B------:R-:W0:Y:S01]  /*15160*/  MUFU.EX2 R28, R28 ;  /* 0x0000001c001c7308 */ /* 0x000e220000000800 */
[----:B-1----:R-:W-:-:S07]  /*15170*/  FADD.FTZ R5, R145, R36 ;  /* 0x0000002491057221 */ /* 0x002fce0000010000 */
[----:B------:R-:W1:Y:S01]  /*15180*/  MUFU.EX2 R140, R140 ;  /* 0x0000008c008c7308 */ /* 0x000e620000000800 */
[C---:B--2---:R-:W-:Y:S01]  /*15190*/  FADD.FTZ R7, R15.reuse, R38 ;  /* 0x000000260f077221 */ /* 0x044fe20000010000 */
[----:B------:R-:W-:-:S06]  /*151a0*/  F2FP.F16.F32.PACK_AB R146, R15, R146 ;  /* 0x000000920f92723e */ /* 0x000fcc00000000ff */
[----:B------:R-:W2:Y:S01]  /*151b0*/  MUFU.EX2 R147, R147 ;  /* 0x0000009300937308 */ /* 0x000ea20000000800 */
[C---:B0-----:R-:W-:Y:S01]  /*151c0*/  FADD.FTZ R36, R28.reuse, R5 ;  /* 0x000000051c247221 */ /* 0x041fe20000010000 */
[----:B------:R-:W-:-:S06]  /*151d0*/  F2FP.F16.F32.PACK_AB R145, R28, R145 ;  /* 0x000000911c91723e */ /* 0x000fcc00000000ff */
[----:B------:R-:W0:Y:S01]  /*151e0*/  MUFU.EX2 R25, R25 ;  /* 0x0000001900197308 */ /* 0x000e220000000800 */
[----:B-1----:R-:W-:-:S07]  /*151f0*/  FADD.FTZ R38, R140, R7 ;  /* 0x000000078c267221 */ /* 0x002fce0000010000 */
[----:B------:R-:W1:Y:S01]  /*15200*/  MUFU.EX2 R30, R30 ;  /* 0x0000001e001e7308 */ /* 0x000e620000000800 */
[----:B--2---:R-:W-:-:S07]  /*15210*/  FADD.FTZ R5, R147, R36 ;  /* 0x0000002493057221 */ /* 0x004fce0000010000 */
[----:B------:R-:W2:Y:S01]  /*15220*/  MUFU.EX2 R142, R142 ;  /* 0x0000008e008e7308 */ /* 0x000ea20000000800 */
[C---:B0-----:R-:W-:Y:S01]  /*15230*/  FADD.FTZ R7, R25.reuse, R38 ;  /* 0x0000002619077221 */ /* 0x041fe20000010000 */
[----:B------:R-:W-:-:S06]  /*15240*/  F2FP.F16.F32.PACK_AB R140, R25, R140 ;  /* 0x0000008c198c723e */ /* 0x000fcc00000000ff */
[----:B------:R-:W0:Y:S01]  /*15250*/  MUFU.EX2 R141, R141 ;  /* 0x0000008d008d7308 */ /* 0x000e220000000800 */
[C---:B-1----:R-:W-:Y:S01]  /*15260*/  FADD.FTZ R38, R30.reuse, R5 ;  /* 0x000000051e267221 */ /* 0x042fe20000010000 */
[----:B------:R-:W-:-:S06]  /*15270*/  F2FP.F16.F32.PACK_AB R147, R30, R147 ;  /* 0x000000931e93723e */ /* 0x000fcc00000000ff */
[----:B------:R-:W1:Y:S01]  /*15280*/  MUFU.EX2 R33, R33 ;  /* 0x0000002100217308 */ /* 0x000e620000000800 */
[----:B--2---:R-:W-:-:S07]  /*15290*/  FADD.FTZ R40, R142, R7 ;  /* 0x000000078e287221 */ /* 0x004fce0000010000 */
        /* <DEDUP_REMOVED lines=26> */
[----:B-1----:R-:W-:Y:S01]  /*15440*/  FADD.FTZ R5, R79, R6 ;  /* 0x000000064f057221 */ /* 0x002fe20000010000 */
[C---:B--2---:R-:W-:Y:S01]  /*15450*/  FADD.FTZ R7, R45.reuse, R42 ;  /* 0x0000002a2d077221 */ /* 0x044fe20000010000 */
[----:B------:R-:W-:Y:S02]  /*15460*/  F2FP.F16.F32.PACK_AB R138, R45, R138 ;  /* 0x0000008a2d8a723e */ /* 0x000fe400000000ff */
[C---:B0-----:R-:W-:Y:S01]  /*15470*/  FADD.FTZ R6, R38.reuse, R5 ;  /* 0x0000000526067221 */ /* 0x041fe20000010000 */
[----:B------:R-:W-:Y:S01]  /*15480*/  F2FP.F16.F32.PACK_AB R139, R38, R79 ;  /* 0x0000004f268b723e */ /* 0x000fe200000000ff */
        /* <DEDUP_REMOVED lines=12> */
.L_x_1757:
[----:B------:R-:W-:-:S13]  /*15550*/  ISETP.NE.AND P1, PT, R13, 0x1, PT ;  /* 0x000000010d00780c */ /* 0x000fda0003f25270 */
[----:B------:R-:W0:Y:S02]  /*15560*/  @P1 LDC.64 R14, c[0x0][0x9e8] ;  /* 0x00027a00ff0e1b82 */ /* 0x000e240000000a00 */
[----:B0-----:R-:W-:-:S05]  /*15570*/  @P1 IMAD.HI.U32 R14, R5, R14, RZ ;  /* 0x0000000e050e1227 */ /* 0x001fca00078e00ff */
[----:B------:R-:W-:-:S07]  /*15580*/  @P1 SHF.R.U32.HI R5, RZ, R15, R14 ;  /* 0x0000000fff051219 */ /* 0x000fce000001160e */
.L_x_1758:
[----:B------:R-:W-:Y:S05]  /*15590*/  BSYNC B0 ;  /* 0x0000000000007941 */ /* 0x000fea0003800000 */
.L_x_1756:
[----:B------:R-:W-:-:S05]  /*155a0*/  IMAD R5, R5, R13, R13 ;  /* 0x0000000d05057224 */ /* 0x000fca00078e020d */
[----:B------:R-:W-:-:S07]  /*155b0*/  VIMNMX R12, R12, R5, PT ;  /* 0x000000050c0c7248 */ /* 0x000fce0003fe0100 */
.L_x_1755:
[----:B------:R-:W-:Y:S01]  /*155c0*/  IMAD.HI R12, R12, 0x2aaaaaab, RZ ;  /* 0x2aaaaaab0c0c7827 */ /* 0x000fe200078e02ff */
[----:B------:R-:W-:Y:S01]  /*155d0*/  ULDC UR39, c[0x0][0x9e4] ;  /* 0x0002790000277ab9 */ /* 0x000fe20000000800 */
[----:B------:R-:W-:Y:S01]  /*155e0*/  ULDC UR38, c[0x0][0x9e4] ;  /* 0x0002790000267ab9 */ /* 0x000fe20000000800 */
[----:B------:R-:W-:Y:S01]  /*155f0*/  ULDC UR50, c[0x0][0x9dc] ;  /* 0x0002770000327ab9 */ /* 0x000fe20000000800 */
[----:B------:R-:W-:Y:S01]  /*15600*/  ULDC UR42, c[0x0][0x9dc] ;  /* 0x00027700002a7ab9 */ /* 0x000fe20000000800 */
[----:B------:R-:W-:Y:S01]  /*15610*/  SHF.R.U32.HI R5, RZ, 0x1f, R12 ;  /* 0x0000001fff057819 */ /* 0x000fe2000001160c */
[----:B------:R-:W-:Y:S01]  /*15620*/  ULDC UR43, c[0x0][0x988] ;  /* 0x00026200002b7ab9 */ /* 0x000fe20000000800 */
[----:B------:R-:W-:Y:S01]  /*15630*/  ULDC UR47, c[0x0][0x988] ;  /* 0x00026200002f7ab9 */ /* 0x000fe20000000800 */
[----:B------:R-:W-:Y:S01]  /*15640*/  ULDC UR46, c[0x0][0x988] ;  /* 0x00026200002e7ab9 */ /* 0x000fe20000000800 */
[----:B------:R-:W-:Y:S01]  /*15650*/  LEA.HI.SX32 R11, R12, R5, 0x1c ;  /* 0x000000050c0b7211 */ /* 0x000fe200078fe2ff */
[----:B------:R-:W-:Y:S01]  /*15660*/  ULDC UR54, c[0x0][0x9e0] ;  /* 0x0002780000367ab9 */ /* 0x000fe20000000800 */
[----:B------:R-:W-:Y:S01]  /*15670*/  ULDC UR51, c[0x0][0x9e0] ;  /* 0x0002780000337ab9 */ /* 0x000fe20000000800 */
[----:B------:R-:W-:Y:S01]  /*15680*/  BSSY B1, `(.L_x_1759) ;  /* 0x0000367000017945 */ /* 0x000fe20003800000 */
[----:B------:R-:W-:Y:S01]  /*15690*/  VIMNMX R11, R202, R11, !PT ;  /* 0x0000000bca0b7248 */ /* 0x000fe20007fe0100 */
[----:B------:R-:W-:Y:S01]  /*156a0*/  IMAD.MOV.U32 R5, RZ, RZ, 0x3f800000 ;  /* 0x3f800000ff057424 */ /* 0x000fe200078e00ff */
[----:B------:R-:W-:Y:S01]  /*156b0*/  CS2R R86, SRZ ;  /* 0x0000000000567805 */ /* 0x000fe2000001ff00 */
[----:B------:R-:W-:Y:S01]  /*156c0*/  IMAD.MOV.U32 R12, RZ, RZ, 0x3f800000 ;  /* 0x3f800000ff0c7424 */ /* 0x000fe200078e00ff */
[----:B------:R-:W-:-:S02]  /*156d0*/  ISETP.GE.AND P1, PT, R10, R11, PT ;  /* 0x0000000b0a00720c */ /* 0x000fc40003f26270 */
        /* <DEDUP_REMOVED lines=32> */
[----:B------:R-:W-:Y:S01]  /*158e0*/  BSSY B0, `(.L_x_1761) ;  /* 0x000033c000007945 */ /* 0x000fe20003800000 */
[----:B------:R-:W-:Y:S02]  /*158f0*/  IMAD.MOV.U32 R5, RZ, RZ, 0x3f800000 ;  /* 0x3f800000ff057424 */ /* 0x000fe400078e00ff */
[----:B------:R-:W-:-:S07]  /*15900*/  IMAD.MOV.U32 R87, RZ, RZ, RZ ;  /* 0x000000ffff577224 */ /* 0x000fce00078e00ff */
.L_x_1782:
[----:B------:R-:W-:-:S04]  /*15910*/  IADD3 R13, R23, 0x1, RZ ;  /* 0x00000001170d7810 */ /* 0x000fc80007ffe0ff */
[----:B------:R-:W-:-:S04]  /*15920*/  ISETP.NE.AND P1, PT, R13, 0x2, PT ;  /* 0x000000020d00780c */ /* 0x000fc80003f25270 */
[----:B------:R-:W-:Y:S02]  /*15930*/  SEL R9, RZ, 0x1, P1 ;  /* 0x00000001ff097807 */ /* 0x000fe40000800000 */
[----:B------:R-:W-:Y:S02]  /*15940*/  SEL R13, R13, RZ, P1 ;  /* 0x000000ff0d0d7207 */ /* 0x000fe40000800000 */
[----:B------:R-:W-:Y:S01]  /*15950*/  LOP3.LUT R20, R164, R9, RZ, 0x3c, !PT ;  /* 0x00000009a4147212 */ /* 0x000fe200078e3cff */
[----:B------:R-:W-:Y:S06]  /*15960*/  @!P0 BRA `(.L_x_1762) ;  /* 0x0000000000048947 */ /* 0x000fec0003800000 */
[----:B------:R-:W-:Y:S01]  /*15970*/  BPT.TRAP 0x1 ;  /* 0x000000040000795c */ /* 0x000fe20000300000 */
.L_x_1762:
[----:B------:R-:W-:Y:S01]  /*15980*/  IMAD R9, R13, 0x8, R2 ;  /* 0x000000080d097824 */ /* 0x000fe200078e0202 */
[----:B------:R-:W-:-:S04]  /*15990*/  SHF.L.U32 R4, R20, 0x1f, RZ ;  /* 0x0000001f14047819 */ /* 0x000fc800000006ff */
[----:B------:R0:W1:Y:S01]  /*159a0*/  SYNCS.PHASECHK.TRANS64.TRYWAIT P1, [R9+URZ+0x2a830], R4 ;  /* 0x02a83004090075a7 */ /* 0x000062000802017f */
[----:B------:R-:W-:Y:S05]  /*159b0*/  @!P0 BRA `(.L_x_1763) ;  /* 0x0000000000048947 */ /* 0x000fea0003800000 */
[----:B------:R-:W-:Y:S01]  /*159c0*/  BPT.TRAP 0x1 ;  /* 0x000000040000795c */ /* 0x000fe20000300000 */
.L_x_1763:
[----:B------:R-:W-:Y:S01]  /*159d0*/  IMAD R94, R13, 0x900, R8 ;  /* 0x000009000d5e7824 */ /* 0x000fe200078e0208 */
[----:B------:R-:W-:Y:S03]  /*159e0*/  BSSY B2, `(.L_x_1764) ;  /* 0x0000006000027945 */ /* 0x000fe60003800000 */
[C---:B------:R-:W-:Y:S02]  /*159f0*/  VIADD R90, R94.reuse, 0x2 ;  /* 0x000000025e5a7836 */ /* 0x040fe40000000000 */
[----:B------:R-:W-:Y:S01]  /*15a00*/  VIADD R93, R94, 0x4 ;  /* 0x000000045e5d7836 */ /* 0x000fe20000000000 */
[----:B-1----:R-:W-:Y:S06]  /*15a10*/  @P1 BRA `(.L_x_1765) ;  /* 0x0000000000081947 */ /* 0x002fec0003800000 */
[----:B------:R-:W1:Y:S02]  /*15a20*/  SYNCS.PHASECHK.TRANS64.TRYWAIT P1, [R9+URZ+0x2a830], R4 ;  /* 0x02a83004090075a7 */ /* 0x000e64000802017f */
[----:B-1----:R-:W-:Y:S05]  /*15a30*/  @!P1 BRA `(.L_x_1766) ;  /* 0x0000015800149947 */ /* 0x002fea0003800000 */
.L_x_1765:
[----:B------:R-:W-:Y:S05]  /*15a40*/  BSYNC B2 ;  /* 0x0000000000027941 */ /* 0x000fea0003800000 */
.L_x_1764:
[----:B------:R-:W2:Y:S01]  /*15a50*/  LDL.64 R96, [R1+0x28] ;  /* 0x0000280001607983 */ /* 0x000ea20000100a00 */
[----:B------:R-:W-:Y:S01]  /*15a60*/  IMAD.MOV.U32 R88, RZ, RZ, R94 ;  /* 0x000000ffff587224 */ /* 0x000fe200078e005e */
[----:B------:R-:W-:Y:S01]  /*15a70*/  MOV R198, UR50 ;  /* 0x0000003200c67c02 */ /* 0x000fe20008000f00 */
[----:B------:R-:W-:Y:S01]  /*15a80*/  IMAD.MOV.U32 R89, RZ, RZ, 0x40000040 ;  /* 0x40000040ff597424 */ /* 0x000fe200078e00ff */
[----:B------:R-:W-:Y:S01]  /*15a90*/  MOV R194, UR46 ;  /* 0x0000002e00c27c02 */ /* 0x000fe20008000f00 */
[----:B------:R-:W-:Y:S01]  /*15aa0*/  VIADD R92, R94, 0x300 ;  /* 0x000003005e5c7836 */ /* 0x000fe20000000000 */
[----:B------:R-:W-:Y:S01]  /*15ab0*/  R2UR UR50, R88 ;  /* 0x00000000583272ca */ /* 0x000fe200000e0000 */
[----:B------:R-:W-:Y:S01]  /*15ac0*/  IMAD.MOV.U32 R88, RZ, RZ, R93 ;  /* 0x000000ffff587224 */ /* 0x000fe200078e005d */
[----:B------:R-:W-:Y:S01]  /*15ad0*/  R2UR UR46, R90 ;  /* 0x000000005a2e72ca */ /* 0x000fe200000e0000 */
[----:B------:R-:W-:Y:S01]  /*15ae0*/  IMAD.MOV.U32 R91, RZ, RZ, 0x40000040 ;  /* 0x40000040ff5b7424 */ /* 0x000fe200078e00ff */
[----:B------:R-:W-:Y:S01]  /*15af0*/  IADD3 R90, R94, 0x6, RZ ;  /* 0x000000065e5a7810 */ /* 0x000fe20007ffe0ff */
[----:B------:R-:W-:Y:S01]  /*15b00*/  IMAD.MOV.U32 R93, RZ, RZ, 0x40000040 ;  /* 0x40000040ff5d7424 */ /* 0x000fe200078e00ff */
[----:B------:R-:W-:Y:S01]  /*15b10*/  MOV R14, UR38 ;  /* 0x00000026000e7c02 */ /* 0x000fe20008000f00 */
[-C--:B------:R-:W-:Y:S01]  /*15b20*/  FMUL.FTZ R24, R24, R12.reuse ;  /* 0x0000000c18187220 */ /* 0x080fe20000410000 */
[----:B------:R-:W-:Y:S01]  /*15b30*/  MOV R190, UR42 ;  /* 0x0000002a00be7c02 */ /* 0x000fe20008000f00 */
[-C--:B------:R-:W-:Y:S01]  /*15b40*/  FMUL.FTZ R25, R25, R12.reuse ;  /* 0x0000000c19197220 */ /* 0x080fe20000410000 */
[----:B------:R-:W-:Y:S01]  /*15b50*/  R2UR UR38, R90 ;  /* 0x000000005a2672ca */ /* 0x000fe200000e0000 */
[----:B------:R-:W-:Y:S01]  /*15b60*/  VIADD R90, R94, 0x304 ;  /* 0x000003045e5a7836 */ /* 0x000fe20000000000 */
[----:B------:R-:W-:Y:S01]  /*15b70*/  R2UR UR42, R88 ;  /* 0x00000000582a72ca */ /* 0x000fe200000e0000 */
[----:B------:R-:W-:Y:S01]  /*15b80*/  VIADD R88, R94, 0x302 ;  /* 0x000003025e587836 */ /* 0x000fe20000000000 */
[----:B------:R-:W-:Y:S01]  /*15b90*/  MOV R197, UR51 ;  /* 0x0000003300c57c02 */ /* 0x000fe20008000f00 */
[-C--:B------:R-:W-:Y:S01]  /*15ba0*/  FMUL.FTZ R28, R28, R12.reuse ;  /* 0x0000000c1c1c7220 */ /* 0x080fe20000410000 */
        /* <DEDUP_REMOVED lines=8> */
[----:B------:R-:W-:Y:S01]  /*15c30*/  MOV R200, UR48 ;  /* 0x0000003000c87c02 */ /* 0x000fe20008000f00 */
        /* <DEDUP_REMOVED lines=8> */
[----:B------:R-:W-:Y:S01]  /*15cc0*/  VIADD R90, R94, 0x606 ;  /* 0x000006065e5a7836 */ /* 0x000fe20000000000 */
[----:B------:R-:W-:Y:S01]  /*15cd0*/  MOV R193, UR47 ;  /* 0x0000002f00c17c02 */ /* 0x000fe20008000f00 */
[-C--:B------:R-:W-:Y:S01]  /*15ce0*/  FMUL.FTZ R40, R40, R12.reuse ;  /* 0x0000000c28287220 */ /* 0x080fe20000410000 */
[----:B------:R-:W-:Y:S01]  /*15cf0*/  MOV R189, UR43 ;  /* 0x0000002b00bd7c02 */ /* 0x000fe20008000f00 */
[-C--:B------:R-:W-:Y:S01]  /*15d00*/  FMUL.FTZ R41, R41, R12.reuse ;  /* 0x0000000c29297220 */ /* 0x080fe20000410000 */
[----:B01----:R-:W-:Y:S01]  /*15d10*/  MOV R4, UR39 ;  /* 0x0000002700047c02 */ /* 0x003fe20008000f00 */
        /* <DEDUP_REMOVED lines=78> */
[----:B------:R-:W-:Y:S02]  /*16200*/  R2UR UR50, R198 ;  /* 0x00000000c63272ca */ /* 0x000fe400000e0000 */
[----:B------:R-:W-:Y:S02]  /*16210*/  R2UR UR49, R199 ;  /* 0x00000000c73172ca */ /* 0x000fe400000e0000 */
[----:B------:R-:W2:Y:S01]  /*16220*/  LDL.64 R198, [R1+0x20] ;  /* 0x0000200001c67983 */ /* 0x000ea20000100a00 */
[----:B------:R-:W-:Y:S01]  /*16230*/  R2UR UR51, R197 ;  /* 0x00000000c53372ca */ /* 0x000fe200000e0000 */
[----:B------:R-:W-:Y:S02]  /*16240*/  WARPGROUP.DEPBAR.LE gsb0, 0x0 ;  /* 0x00008000000079c5 */ /* 0x000fe40000010000 */
[----:B------:R-:W-:Y:S01]  /*16250*/  WARPGROUP.ARRIVE ;  /* 0x00000000000079c5 */ /* 0x000fe20000000000 */
[----:B--2---:R-:W-:-:S02]  /*16260*/  R2UR UR44, R198 ;  /* 0x00000000c62c72ca */ /* 0x004fc400000e0000 */
[----:B------:R-:W-:Y:S02]  /*16270*/  R2UR UR45, R199 ;  /* 0x00000000c72d72ca */ /* 0x000fe400000e0000 */
[----:B------:R-:W2:Y:S11]  /*16280*/  LDL.64 R198, [R1+0x8] ;  /* 0x0000080001c67983 */ /* 0x000eb60000100a00 */
[----:B------:R-:W-:Y:S01]  /*16290*/  HGMMA.64x96x16.F32 R88, gdesc[UR44], R88, gsb0 ;  /* 0x016000002c5879f0 */ /* 0x000fe20008000858 */
[----:B------:R-:W-:-:S02]  /*162a0*/  R2UR UR46, R194 ;  /* 0x00000000c22e72ca */ /* 0x000fc400000e0000 */
[----:B------:R-:W-:Y:S02]  /*162b0*/  R2UR UR45, R195 ;  /* 0x00000000c32d72ca */ /* 0x000fe400000e0000 */
[----:B------:R-:W3:Y:S01]  /*162c0*/  LDL.64 R194, [R1+0x18] ;  /* 0x0000180001c27983 */ /* 0x000ee20000100a00 */
[----:B------:R-:W-:-:S03]  /*162d0*/  R2UR UR44, R196 ;  /* 0x00000000c42c72ca */ /* 0x000fc600000e0000 */
[----:B------:R-:W4:Y:S01]  /*162e0*/  LDL.64 R196, [R1+0x10] ;  /* 0x0000100001c47983 */ /* 0x000f220000100a00 */
[----:B------:R-:W-:Y:S02]  /*162f0*/  WARPGROUP.DEPBAR.LE gsb0, 0x0 ;  /* 0x00008000000079c5 */ /* 0x000fe40000010000 */
[----:B------:R-:W-:Y:S01]  /*16300*/  WARPGROUP.ARRIVE ;  /* 0x00000000000079c5 */ /* 0x000fe20000000000 */
[----:B---3--:R-:W-:Y:S02]  /*16310*/  R2UR UR40, R194 ;  /* 0x00000000c22872ca */ /* 0x008fe400000e0000 */
[----:B------:R-:W-:Y:S02]  /*16320*/  R2UR UR41, R195 ;  /* 0x00000000c32972ca */ /* 0x000fe400000e0000 */
[----:B------:R-:W3:Y:S11]  /*16330*/  LDL.64 R194, [R1] ;  /* 0x0000000001c27983 */ /* 0x000ef60000100a00 */
[----:B------:R-:W-:Y:S01]  /*16340*/  HGMMA.64x96x16.F32 R88, gdesc[UR40], R88, gsb0 ;  /* 0x01600000285879f0 */ /* 0x000fe20008000858 */
[----:B----4-:R-:W-:-:S02]  /*16350*/  R2UR UR36, R196 ;  /* 0x00000000c42472ca */ /* 0x010fc400000e0000 */
[----:B------:R-:W-:Y:S02]  /*16360*/  R2UR UR37, R197 ;  /* 0x00000000c52572ca */ /* 0x000fe400000e0000 */
        /* <DEDUP_REMOVED lines=8> */
[----:B---3--:R-:W-:Y:S02]  /*163f0*/  R2UR UR28, R194 ;  /* 0x00000000c21c72ca */ /* 0x008fe400000e0000 */
[----:B------:R-:W-:Y:S01]  /*16400*/  R2UR UR29, R195 ;  /* 0x00000000c31d72ca */ /* 0x000fe200000e0000 */
[----:B------:R-:W-:Y:S02]  /*16410*/  WARPGROUP.DEPBAR.LE gsb0, 0x0 ;  /* 0x00008000000079c5 */ /* 0x000fe40000010000 */
[----:B------:R-:W-:-:S10]  /*16420*/  WARPGROUP.ARRIVE ;  /* 0x00000000000079c5 */ /* 0x000fd40000000000 */
        /* <DEDUP_REMOVED lines=39> */
[----:B------:R-:W-:Y:S02]  /*166a0*/  R2UR UR39, R4 ;  /* 0x00000000042772ca */ /* 0x000fe400000e0000 */
[----:B------:R-:W-:Y:S01]  /*166b0*/  R2UR UR38, R14 ;  /* 0x000000000e2672ca */ /* 0x000fe200000e0000 */
[----:B------:R-:W-:Y:S02]  /*166c0*/  WARPGROUP.DEPBAR.LE gsb0, 0x0 ;  /* 0x00008000000079c5 */ /* 0x000fe40000010000 */
[----:B------:R-:W-:-:S12]  /*166d0*/  @!P0 BRA `(.L_x_1767) ;  /* 0x0000000000048947 */ /* 0x000fd80003800000 */
[----:B------:R-:W-:Y:S01]  /*166e0*/  BPT.TRAP 0x1 ;  /* 0x000000040000795c */ /* 0x000fe20000300000 */
.L_x_1767:
[----:B------:R-:W-:Y:S01]  /*166f0*/  SHF.L.U32 R4, R164, 0x1f, RZ ;  /* 0x0000001fa4047819 */ /* 0x000fe200000006ff */
[----:B------:R-:W-:-:S04]  /*16700*/  IMAD R21, R23, 0x8, R2 ;  /* 0x0000000817157824 */ /* 0x000fc800078e0202 */
[----:B------:R0:W1:Y:S01]  /*16710*/  SYNCS.PHASECHK.TRANS64.TRYWAIT P1, [R21+URZ+0x2a850], R4 ;  /* 0x02a85004150075a7 */ /* 0x000062000802017f */
[----:B------:R-:W-:Y:S05]  /*16720*/  @!P0 BRA `(.L_x_1768) ;  /* 0x0000000000048947 */ /* 0x000fea0003800000 */
[----:B------:R-:W-:Y:S01]  /*16730*/  BPT.TRAP 0x1 ;  /* 0x000000040000795c */ /* 0x000fe20000300000 */
.L_x_1768:
[----:B------:R-:W-:Y:S04]  /*16740*/  BSSY B2, `(.L_x_1769) ;  /* 0x0000004000027945 */ /* 0x000fe80003800000 */
[----:B-1----:R-:W-:Y:S05]  /*16750*/  @P1 BRA `(.L_x_1770) ;  /* 0x0000000000081947 */ /* 0x002fea0003800000 */
[----:B------:R-:W1:Y:S02]  /*16760*/  SYNCS.PHASECHK.TRANS64.TRYWAIT P1, [R21+URZ+0x2a850], R4 ;  /* 0x02a85004150075a7 */ /* 0x000e64000802017f */
[----:B-1----:R-:W-:Y:S05]  /*16770*/  @!P1 BRA `(.L_x_1771) ;  /* 0x0000014800d89947 */ /* 0x002fea0003800000 */
.L_x_1770:
[----:B------:R-:W-:Y:S05]  /*16780*/  BSYNC B2 ;  /* 0x0000000000027941 */ /* 0x000fea0003800000 */
.L_x_1769:
[----:B01----:R-:W-:Y:S01]  /*16790*/  VIADD R4, R2, 0x400 ;  /* 0x0000040002047836 */ /* 0x003fe20000000000 */
[----:B------:R-:W-:Y:S01]  /*167a0*/  WARPGROUP.ARRIVE ;  /* 0x00000000000079c5 */ /* 0x000fe20000000000 */
[----:B------:R-:W-:Y:S02]  /*167b0*/  IMAD.MOV.U32 R5, RZ, RZ, 0x40000040 ;  /* 0x40000040ff057424 */ /* 0x000fe400078e00ff */
[----:B------:R-:W-:Y:S01]  /*167c0*/  IMAD.MOV.U32 R15, RZ, RZ, 0x40000040 ;  /* 0x40000040ff0f7424 */ /* 0x000fe200078e00ff */
[----:B------:R-:W-:Y:S02]  /*167d0*/  SHF.R.U32.HI R4, RZ, 0x4, R4 ;  /* 0x00000004ff047819 */ /* 0x000fe40000011604 */
[----:B------:R-:W-:Y:S01]  /*167e0*/  R2UR UR7, R5 ;  /* 0x00000000050772ca */ /* 0x000fe200000e0000 */
[----:B------:R-:W-:Y:S01]  /*167f0*/  IMAD.MOV.U32 R5, RZ, RZ, 0x40000040 ;  /* 0x40000040ff057424 */ /* 0x000fe200078e00ff */
[----:B------:R-:W-:-:S04]  /*16800*/  LOP3.LUT R4, R4, 0x3fff, RZ, 0xc0, !PT ;  /* 0x00003fff04047812 */ /* 0x000fc800078ec0ff */
[----:B------:R-:W-:-:S05]  /*16810*/  LOP3.LUT R4, R4, 0x3000000, RZ, 0xfc, !PT ;  /* 0x0300000004047812 */ /* 0x000fca00078efcff */
[----:B------:R-:W-:-:S05]  /*16820*/  IMAD R4, R23, 0x600, R4 ;  /* 0x0000060017047824 */ /* 0x000fca00078e0204 */
[C---:B------:R-:W-:Y:S02]  /*16830*/  R2UR UR6, R4.reuse ;  /* 0x00000000040672ca */ /* 0x040fe400000e0000 */
[----:B------:R-:W-:-:S11]  /*16840*/  IADD3 R14, R4, 0x80, RZ ;  /* 0x00000080040e7810 */ /* 0x000fd60007ffe0ff */
        /* <DEDUP_REMOVED lines=16> */
[C---:B------:R-:W-:Y:S01]  /*16950*/  VIADD R14, R4.reuse, 0x200 ;  /* 0x00000200040e7836 */ /* 0x040fe20000000000 */
[----:B------:R-:W-:Y:S01]  /*16960*/  R2UR UR7, R15 ;  /* 0x000000000f0772ca */ /* 0x000fe200000e0000 */
[----:B------:R-:W-:Y:S01]  /*16970*/  VIADD R4, R4, 0x280 ;  /* 0x0000028004047836 */ /* 0x000fe20000000000 */
[----:B------:R-:W-:Y:S01]  /*16980*/  MOV R15, 0x40000040 ;  /* 0x40000040000f7802 */ /* 0x000fe20000000f00 */
        /* <DEDUP_REMOVED lines=16> */
.L_x_1772:
[----:B------:R-:W-:Y:S01]  /*16a90*/  ISETP.NE.AND P2, PT, R225, 0x1, PT ;  /* 0x00000001e100780c */ /* 0x000fe20003f45270 */
[----:B------:R-:W-:Y:S01]  /*16aa0*/  IMAD.IADD R14, R203, 0x1, R188 ;  /* 0x00000001cb0e7824 */ /* 0x000fe200078e02bc */
[----:B------:R-:W-:Y:S01]  /*16ab0*/  LOP3.LUT P1, RZ, R16, 0x80000, RZ, 0xc0, !PT ;  /* 0x0008000010ff7812 */ /* 0x000fe2000782c0ff */
[----:B------:R-:W-:Y:S02]  /*16ac0*/  VIADD R9, R9, 0x2a840 ;  /* 0x0002a84009097836 */ /* 0x000fe40000000000 */
[----:B------:R-:W-:-:S03]  /*16ad0*/  IMAD R138, R10, -0x60, RZ ;  /* 0xffffffa00a8a7824 */ /* 0x000fc600078e02ff */
[----:B------:R-:W-:Y:S01]  /*16ae0*/  PRMT R9, R172, 0x654, R9 ;  /* 0x00000654ac097816 */ /* 0x000fe20000000009 */
[----:B------:R-:W-:Y:S01]  /*16af0*/  IMAD.IADD R12, R138, 0x1, -R182 ;  /* 0x000000018a0c7824 */ /* 0x000fe200078e0ab6 */
[----:B------:R-:W-:Y:S02]  /*16b00*/  IADD3 R136, -R182, 0x1, R138 ;  /* 0x00000001b6887810 */ /* 0x000fe40007ffe18a */
[----:B------:R0:W-:Y:S02]  /*16b10*/  SYNCS.ARRIVE.TRANS64.RED.A1T0 RZ, [R9+URZ], RZ ;  /* 0x000000ff09ff79a7 */ /* 0x0001e4000810043f */
[----:B------:R-:W-:Y:S01]  /*16b20*/  IADD3 R136, -R165, R136, R166 ;  /* 0x00000088a5887210 */ /* 0x000fe20007ffe1a6 */
[----:B------:R-:W1:Y:S01]  /*16b30*/  @P2 LDC R5, c[0x0][0x44c] ;  /* 0x00011300ff052b82 */ /* 0x000e620000000800 */
[----:B0-----:R-:W-:-:S05]  /*16b40*/  IMAD.U32 R9, RZ, RZ, UR50 ;  /* 0x00000032ff097e24 */ /* 0x001fca000f8e00ff */
[----:B------:R-:W-:Y:S02]  /*16b50*/  LOP3.LUT R137, RZ, R9, RZ, 0x33, !PT ;  /* 0x00000009ff897212 */ /* 0x000fe400078e33ff */
[----:B------:R-:W0:Y:S03]  /*16b60*/  @P2 LDC R4, c[0x0][0x450] ;  /* 0x00011400ff042b82 */ /* 0x000e260000000800 */
[----:B------:R-:W-:Y:S01]  /*16b70*/  IMAD.IADD R137, R137, 0x1, R136 ;  /* 0x0000000189897824 */ /* 0x000fe200078e0288 */
[----:B------:R-:W-:Y:S01]  /*16b80*/  IADD3 R136, R136, UR54, RZ ;  /* 0x0000003688887c10 */ /* 0x000fe2000fffe0ff */
[----:B-1----:R-:W-:-:S05]  /*16b90*/  @P2 IMAD.HI.U32 R5, R14, R5, RZ ;  /* 0x000000050e052227 */ /* 0x002fca00078e00ff */
[----:B0-----:R-:W-:-:S05]  /*16ba0*/  @P2 SHF.R.U32.HI R14, RZ, R4, R5 ;  /* 0x00000004ff0e2219 */ /* 0x001fca0000011605 */
[----:B------:R-:W0:Y:S02]  /*16bb0*/  SHFL.IDX PT, R139, R14, RZ, 0x1c1f ;  /* 0x001c1fff0e8b7589 */ /* 0x000e2400000e0000 */
[--C-:B0-----:R-:W-:Y:S02]  /*16bc0*/  IMAD.IADD R23, R136, 0x1, R139.reuse ;  /* 0x0000000188177824 */ /* 0x101fe400078e028b */
[----:B------:R-:W-:Y:S01]  /*16bd0*/  IMAD.IADD R15, R137, 0x1, R139 ;  /* 0x00000001890f7824 */ /* 0x000fe200078e028b */
[----:B------:R-:W-:Y:S06]  /*16be0*/  @!P1 BRA `(.L_x_1773) ;  /* 0x0000000000549947 */ /* 0x000fec0003800000 */
        /* <DEDUP_REMOVED lines=12> */
.L_x_1775:
[----:B------:R-:W-:-:S05]  /*16cb0*/  IMAD.U32 R140, RZ, RZ, UR39 ;  /* 0x00000027ff8c7e24 */ /* 0x000fca000f8e00ff */
[----:B------:R-:W-:-:S13]  /*16cc0*/  ISETP.NE.AND P1, PT, R140, 0x1, PT ;  /* 0x000000018c00780c */ /* 0x000fda0003f25270 */
[----:B------:R-:W0:Y:S02]  /*16cd0*/  @P1 LDC.64 R4, c[0x0][0x9e8] ;  /* 0x00027a00ff041b82 */ /* 0x000e240000000a00 */
[----:B0-----:R-:W-:-:S05]  /*16ce0*/  @P1 IMAD.HI.U32 R4, R139, R4, RZ ;  /* 0x000000048b041227 */ /* 0x001fca00078e00ff */
[----:B------:R-:W-:-:S07]  /*16cf0*/  @P1 SHF.R.U32.HI R139, RZ, R5, R4 ;  /* 0x00000005ff8b1219 */ /* 0x000fce0000011604 */
.L_x_1776:
[----:B------:R-:W-:Y:S05]  /*16d00*/  BSYNC B2 ;  /* 0x0000000000027941 */ /* 0x000fea0003800000 */
.L_x_1774:
[----:B------:R-:W-:-:S05]  /*16d10*/  IMAD R139, R139, R140, R12 ;  /* 0x0000008c8b8b7224 */ /* 0x000fca00078e020c */
[----:B------:R-:W-:Y:S02]  /*16d20*/  VIADDMNMX R23, R139, R140, R23, PT ;  /* 0x0000008c8b177246 */ /* 0x000fe40003800117 */
[----:B------:R-:W-:-:S07]  /*16d30*/  VIMNMX R15, R15, R139, !PT ;  /* 0x0000008b0f0f7248 */ /* 0x000fce0007fe0100 */
.L_x_1773:
[C---:B------:R-:W-:Y:S01]  /*16d40*/  ISETP.GE.AND P1, PT, R138.reuse, 0x2, PT ;  /* 0x000000028a00780c */ /* 0x040fe20003f26270 */
[----:B------:R-:W0:Y:S01]  /*16d50*/  SHFL.IDX PT, R14, R14, 0x1, 0x1c1f ;  /* 0x003c1f000e0e7f89 */ /* 0x000e2200000e0000 */
[C---:B------:R-:W-:Y:S02]  /*16d60*/  ISETP.GE.AND P2, PT, R138.reuse, 0x9, PT ;  /* 0x000000098a00780c */ /* 0x040fe40003f46270 */
[C---:B------:R-:W-:Y:S02]  /*16d70*/  ISETP.GT.AND P4, PT, R15.reuse, 0x1, !P1 ;  /* 0x000000010f00780c */ /* 0x040fe40004f84270 */
[----:B------:R-:W-:Y:S02]  /*16d80*/  ISETP.GE.AND P5, PT, R138, 0xa, PT ;  /* 0x0000000a8a00780c */ /* 0x000fe40003fa6270 */
[----:B------:R-:W-:Y:S02]  /*16d90*/  ISETP.GT.AND P3, PT, R15, 0x8, !P2 ;  /* 0x000000080f00780c */ /* 0x000fe40005764270 */
[----:B------:R-:W-:-:S02]  /*16da0*/  ISETP.LT.OR P4, PT, R23, 0x2, P4 ;  /* 0x000000021700780c */ /* 0x000fc40002781670 */
[----:B------:R-:W-:Y:S02]  /*16db0*/  ISETP.LT.OR P3, PT, R23, 0x9, P3 ;  /* 0x000000091700780c */ /* 0x000fe40001f61670 */
[----:B------:R-:W-:Y:S02]  /*16dc0*/  FSEL R89, R89, -INF , !P4 ;  /* 0xff80000059597808 */ /* 0x000fe40006000000 */
[----:B------:R-:W-:Y:S02]  /*16dd0*/  ISETP.GE.AND P4, PT, R138, 0x11, PT ;  /* 0x000000118a00780c */ /* 0x000fe40003f86270 */
[----:B------:R-:W-:Y:S02]  /*16de0*/  LOP3.LUT R16, R16, 0xfffffffb, RZ, 0xc0, !PT ;  /* 0xfffffffb10107812 */ /* 0x000fe400078ec0ff */
[----:B------:R-:W-:Y:S02]  /*16df0*/  FSEL R92, R92, -INF , !P3 ;  /* 0xff8000005c5c7808 */ /* 0x000fe40005800000 */
[----:B------:R-:W-:-:S02]  /*16e00*/  ISETP.GT.AND P3, PT, R15, 0x9, !P5 ;  /* 0x000000090f00780c */ /* 0x000fc40006f64270 */
[----:B------:R-:W-:Y:S01]  /*16e10*/  @P5 LOP3.LUT R16, R16, 0x4, RZ, 0xfc, !PT ;  /* 0x0000000410105812 */ /* 0x000fe200078efcff */
[----:B0-----:R-:W-:Y:S01]  /*16e20*/  IMAD.IADD R136, R136, 0x1, R14 ;  /* 0x0000000188887824 */ /* 0x001fe200078e020e */
[----:B------:R-:W-:Y:S02]  /*16e30*/  ISETP.LT.OR P3, PT, R23, 0xa, P3 ;  /* 0x0000000a1700780c */ /* 0x000fe40001f61670 */
[----:B------:R-:W-:Y:S02]  /*16e40*/  LOP3.LUT R16, R16, 0xfffffff7, RZ, 0xc0, !PT ;  /* 0xfffffff710107812 */ /* 0x000fe400078ec0ff */
[----:B------:R-:W-:Y:S02]  /*16e50*/  FSEL R93, R93, -INF , !P3 ;  /* 0xff8000005d5d7808 */ /* 0x000fe40005800000 */
[----:B------:R-:W-:Y:S02]  /*16e60*/  @P4 LOP3.LUT R16, R16, 0x8, RZ, 0xfc, !PT ;  /* 0x0000000810104812 */ /* 0x000fe400078efcff */
[----:B------:R-:W-:-:S02]  /*16e70*/  ISETP.GT.AND P3, PT, R15, 0x10, !P4 ;  /* 0x000000100f00780c */ /* 0x000fc40006764270 */
[----:B------:R-:W-:Y:S02]  /*16e80*/  ISETP.GE.AND P4, PT, R138, 0x12, PT ;  /* 0x000000128a00780c */ /* 0x000fe40003f86270 */
[----:B------:R-:W-:Y:S02]  /*16e90*/  ISETP.LT.OR P3, PT, R23, 0x11, P3 ;  /* 0x000000111700780c */ /* 0x000fe40001f61670 */
[----:B------:R-:W-:Y:S02]  /*16ea0*/  LOP3.LUT R16, R16, 0xffffffef, RZ, 0xc0, !PT ;  /* 0xffffffef10107812 */ /* 0x000fe400078ec0ff */
[----:B------:R-:W-:Y:S02]  /*16eb0*/  FSEL R96, R96, -INF , !P3 ;  /* 0xff80000060607808 */ /* 0x000fe40005800000 */
[----:B------:R-:W-:Y:S02]  /*16ec0*/  ISETP.GT.AND P3, PT, R15, 0x11, !P4 ;  /* 0x000000110f00780c */ /* 0x000fe40006764270 */
[----:B------:R-:W-:-:S02]  /*16ed0*/  IADD3 R137, R137, R14, RZ ;  /* 0x0000000e89897210 */ /* 0x000fc40007ffe0ff */
[----:B------:R-:W-:Y:S02]  /*16ee0*/  ISETP.LT.OR P3, PT, R23, 0x12, P3 ;  /* 0x000000121700780c */ /* 0x000fe40001f61670 */
[----:B------:R-:W-:Y:S02]  /*16ef0*/  @P4 LOP3.LUT R16, R16, 0x10, RZ, 0xfc, !PT ;  /* 0x0000001010104812 */ /* 0x000fe400078efcff */
[----:B------:R-:W-:Y:S02]  /*16f00*/  ISETP.GE.AND P4, PT, R138, 0x19, PT ;  /* 0x000000198a00780c */ /* 0x000fe40003f86270 */
[----:B------:R-:W-:Y:S02]  /*16f10*/  LOP3.LUT R16, R16, 0xfffbffff, RZ, 0xc0, !PT ;  /* 0xfffbffff10107812 */ /* 0x000fe400078ec0ff */
[----:B------:R-:W-:Y:S02]  /*16f20*/  FSEL R97, R97, -INF , !P3 ;  /* 0xff80000061617808 */ /* 0x000fe40005800000 */
[----:B------:R-:W-:-:S04]  /*16f30*/  ISETP.GT.AND P3, PT, R15, 0x18, !P4 ;  /* 0x000000180f00780c */ /* 0x000fc80006764270 */
[----:B------:R-:W-:-:S03]  /*16f40*/  ISETP.LT.OR P3, PT, R23, 0x19, P3 ;  /* 0x000000191700780c */ /* 0x000fc60001f61670 */
        /* <DEDUP_REMOVED lines=68> */
[----:B------:R-:W-:Y:S02]  /*17390*/  FSEL R121, R121, -INF , !P3 ;  /* 0xff80000079797808 */ /* 0x000fe40005800000 */
[----:B------:R-:W-:Y:S02]  /*173a0*/  LOP3.LUT R16, R16, 0xffffffbf, RZ, 0xc0, !PT ;  /* 0xffffffbf10107812 */ /* 0x000fe400078ec0ff */
[----:B------:R-:W-:-:S04]  /*173b0*/  ISETP.GT.AND P3, PT, R15, 0x48, !P4 ;  /* 0x000000480f00780c */ /* 0x000fc80006764270 */
[----:B------:R-:W-:-:S03]  /*173c0*/  ISETP.LT.OR P3, PT, R23, 0x49, P3 ;  /* 0x000000491700780c */ /* 0x000fc60001f61670 */
[----:B------:R-:W-:Y:S02]  /*173d0*/  @P4 LOP3.LUT R16, R16, 0x40, RZ, 0xfc, !PT ;  /* 0x0000004010104812 */ /* 0x000fe400078efcff */
[----:B------:R-:W-:Y:S02]  /*173e0*/  ISETP.GE.AND P4, PT, R138, 0x4a, PT ;  /* 0x0000004a8a00780c */ /* 0x000fe40003f86270 */
[----:B------:R-:W-:Y:S02]  /*173f0*/  FSEL R124, R124, -INF , !P3 ;  /* 0xff8000007c7c7808 */ /* 0x000fe40005800000 */
[----:B------:R-:W-:Y:S02]  /*17400*/  ISETP.GT.AND P3, PT, R15, 0x49, !P4 ;  /* 0x000000490f00780c */ /* 0x000fe40006764270 */
[----:B------:R-:W-:Y:S02]  /*17410*/  LOP3.LUT R16, R16, 0xffffffdf, RZ, 0xc0, !PT ;  /* 0xffffffdf10107812 */ /* 0x000fe400078ec0ff */
[----:B------:R-:W-:-:S04]  /*17420*/  ISETP.LT.OR P3, PT, R23, 0x4a, P3 ;  /* 0x0000004a1700780c */ /* 0x000fc80001f61670 */
[----:B------:R-:W-:Y:S02]  /*17430*/  FSEL R125, R125, -INF , !P3 ;  /* 0xff8000007d7d7808 */ /* 0x000fe40005800000 */
[----:B------:R-:W-:Y:S02]  /*17440*/  ISETP.GE.AND P3, PT, R138, 0x51, PT ;  /* 0x000000518a00780c */ /* 0x000fe40003f66270 */
[----:B------:R-:W-:Y:S02]  /*17450*/  @P4 LOP3.LUT R16, R16, 0x20, RZ, 0xfc, !PT ;  /* 0x0000002010104812 */ /* 0x000fe400078efcff */
[----:B------:R-:W-:Y:S02]  /*17460*/  ISETP.GT.AND P4, PT, R15, 0x50, !P3 ;  /* 0x000000500f00780c */ /* 0x000fe40005f84270 */
[----:B------:R-:W-:Y:S02]  /*17470*/  LOP3.LUT R16, R16, 0xfffffffd, RZ, 0xc0, !PT ;  /* 0xfffffffd10107812 */ /* 0x000fe400078ec0ff */
        /* <DEDUP_REMOVED lines=10> */
[----:B------:R-:W-:-:S13]  /*17520*/  ISETP.GE.AND P6, PT, R138, 0x1, PT ;  /* 0x000000018a00780c */ /* 0x000fda0003fc6270 */
[----:B------:R-:W-:Y:S02]  /*17530*/  @P6 LOP3.LUT R16, R16, 0x2, RZ, 0xfc, !PT ;  /* 0x0000000210106812 */ /* 0x000fe400078efcff */
[----:B------:R-:W-:Y:S02]  /*17540*/  ISETP.GT.AND P6, PT, R15, RZ, !P6 ;  /* 0x000000ff0f00720c */ /* 0x000fe400077c4270 */
[----:B------:R-:W-:Y:S02]  /*17550*/  LOP3.LUT R16, R16, 0xfffffffe, RZ, 0xc0, !PT ;  /* 0xfffffffe10107812 */ /* 0x000fe400078ec0ff */
[----:B------:R-:W-:-:S04]  /*17560*/  ISETP.LT.OR P6, PT, R23, 0x1, P6 ;  /* 0x000000011700780c */ /* 0x000fc800037c1670 */
[----:B------:R-:W-:Y:S02]  /*17570*/  FSEL R88, R88, -INF , !P6 ;  /* 0xff80000058587808 */ /* 0x000fe40007000000 */
[----:B------:R-:W-:-:S13]  /*17580*/  ISETP.GE.AND P6, PT, R138, 0x5a, PT ;  /* 0x0000005a8a00780c */ /* 0x000fda0003fc6270 */
[----:B------:R-:W-:Y:S02]  /*17590*/  @P6 LOP3.LUT R16, R16, 0x1, RZ, 0xfc, !PT ;  /* 0x0000000110106812 */ /* 0x000fe400078efcff */
[----:B------:R-:W-:-:S04]  /*175a0*/  ISETP.GT.AND P6, PT, R15, 0x59, !P6 ;  /* 0x000000590f00780c */ /* 0x000fc800077c4270 */
[----:B------:R-:W-:-:S04]  /*175b0*/  ISETP.LT.OR P6, PT, R23, 0x5a, P6 ;  /* 0x0000005a1700780c */ /* 0x000fc800037c1670 */
[----:B------:R-:W-:Y:S02]  /*175c0*/  FSEL R133, R133, -INF , !P6 ;  /* 0xff80000085857808 */ /* 0x000fe40007000000 */
[----:B------:R-:W-:-:S13]  /*175d0*/  LOP3.LUT P6, RZ, R16, 0x80000, RZ, 0xc0, !PT ;  /* 0x0008000010ff7812 */ /* 0x000fda00078cc0ff */
[----:B------:R-:W-:Y:S05]  /*175e0*/  @!P6 BRA `(.L_x_1777) ;  /* 0x000000000054e947 */ /* 0x000fea0003800000 */
        /* <DEDUP_REMOVED lines=12> */
.L_x_1779:
[----:B------:R-:W-:-:S05]  /*176b0*/  IMAD.U32 R15, RZ, RZ, UR39 ;  /* 0x00000027ff0f7e24 */ /* 0x000fca000f8e00ff */
[----:B------:R-:W-:-:S13]  /*176c0*/  ISETP.NE.AND P6, PT, R15, 0x1, PT ;  /* 0x000000010f00780c */ /* 0x000fda0003fc5270 */
[----:B------:R-:W0:Y:S02]  /*176d0*/  @P6 LDC.64 R4, c[0x0][0x9e8] ;  /* 0x00027a00ff046b82 */ /* 0x000e240000000a00 */
[----:B0-----:R-:W-:-:S05]  /*176e0*/  @P6 IMAD.HI.U32 R4, R14, R4, RZ ;  /* 0x000000040e046227 */ /* 0x001fca00078e00ff */
[----:B------:R-:W-:-:S07]  /*176f0*/  @P6 SHF.R.U32.HI R14, RZ, R5, R4 ;  /* 0x00000005ff0e6219 */ /* 0x000fce0000011604 */
.L_x_1780:
[----:B------:R-:W-:Y:S05]  /*17700*/  BSYNC B2 ;  /* 0x0000000000027941 */ /* 0x000fea0003800000 */
.L_x_1778:
[----:B------:R-:W-:-:S05]  /*17710*/  IMAD R12, R14, R15, R12 ;  /* 0x0000000f0e0c7224 */ /* 0x000fca00078e020c */
[----:B------:R-:W-:Y:S02]  /*17720*/  VIADDMNMX R136, R12, R15, R136, PT ;  /* 0x0000000f0c887246 */ /* 0x000fe40003800188 */
[----:B------:R-:W-:-:S07]  /*17730*/  VIMNMX R137, R137, R12, !PT ;  /* 0x0000000c89897248 */ /* 0x000fce0007fe0100 */
.L_x_1777:
[C---:B------:R-:W-:Y:S02]  /*17740*/  ISETP.GT.AND P1, PT, R137.reuse, 0x1, !P1 ;  /* 0x000000018900780c */ /* 0x040fe40004f24270 */
[----:B------:R-:W-:Y:S02]  /*17750*/  ISETP.GT.AND P2, PT, R137, 0x8, !P2 ;  /* 0x000000088900780c */ /* 0x000fe40005744270 */
[C---:B------:R-:W-:Y:S02]  /*17760*/  ISETP.LT.OR P1, PT, R136.reuse, 0x2, P1 ;  /* 0x000000028800780c */ /* 0x040fe40000f21670 */
[----:B------:R-:W-:Y:S02]  /*17770*/  ISETP.LT.OR P2, PT, R136, 0x9, P2 ;  /* 0x000000098800780c */ /* 0x000fe40001741670 */
[----:B------:R-:W-:Y:S02]  /*17780*/  FSEL R91, R91, -INF , !P1 ;  /* 0xff8000005b5b7808 */ /* 0x000fe40004800000 */
[----:B------:R-:W-:-:S02]  /*17790*/  LOP3.LUT P1, RZ, R16, 0x4, RZ, 0xc0, !PT ;  /* 0x0000000410ff7812 */ /* 0x000fc4000782c0ff */
[----:B------:R-:W-:Y:S02]  /*177a0*/  FSEL R94, R94, -INF , !P2 ;  /* 0xff8000005e5e7808 */ /* 0x000fe40005000000 */
[----:B------:R-:W-:Y:S02]  /*177b0*/  ISETP.GT.AND P1, PT, R137, 0x9, !P1 ;  /* 0x000000098900780c */ /* 0x000fe40004f24270 */
[----:B------:R-:W-:Y:S02]  /*177c0*/  LOP3.LUT P2, RZ, R16, 0x20000, RZ, 0xc0, !PT ;  /* 0x0002000010ff7812 */ /* 0x000fe4000784c0ff */
[----:B------:R-:W-:Y:S02]  /*177d0*/  ISETP.LT.OR P1, PT, R136, 0xa, P1 ;  /* 0x0000000a8800780c */ /* 0x000fe40000f21670 */
[----:B------:R-:W-:Y:S02]  /*177e0*/  LOP3.LUT P6, RZ, R16, 0x10000, RZ, 0xc0, !PT ;  /* 0x0001000010ff7812 */ /* 0x000fe400078cc0ff */
[----:B------:R-:W-:-:S02]  /*177f0*/  FSEL R95, R95, -INF , !P1 ;  /* 0xff8000005f5f7808 */ /* 0x000fc40004800000 */
[----:B------:R-:W-:Y:S02]  /*17800*/  LOP3.LUT P1, RZ, R16, 0x8, RZ, 0xc0, !PT ;  /* 0x0000000810ff7812 */ /* 0x000fe4000782c0ff */
[----:B------:R-:W-:Y:S02]  /*17810*/  FMNMX.FTZ R4, R88, R3, !PT ;  /* 0x0000000358047209 */ /* 0x000fe40007810000 */
[----:B------:R-:W-:Y:S02]  /*17820*/  ISETP.GT.AND P1, PT, R137, 0x10, !P1 ;  /* 0x000000108900780c */ /* 0x000fe40004f24270 */
[----:B------:R-:W-:Y:S02]  /*17830*/  FMNMX.FTZ R5, R89, R4, !PT ;  /* 0x0000000459057209 */ /* 0x000fe40007810000 */
[----:B------:R-:W-:Y:S02]  /*17840*/  ISETP.LT.OR P1, PT, R136, 0x11, P1 ;  /* 0x000000118800780c */ /* 0x000fe40000f21670 */
[----:B------:R-:W-:-:S02]  /*17850*/  FMNMX.FTZ R4, R92, R5, !PT ;  /* 0x000000055c047209 */ /* 0x000fc40007810000 */
[----:B------:R-:W-:Y:S02]  /*17860*/  FSEL R98, R98, -INF , !P1 ;  /* 0xff80000062627808 */ /* 0x000fe40004800000 */
[----:B------:R-:W-:Y:S02]  /*17870*/  LOP3.LUT P1, RZ, R16, 0x10, RZ, 0xc0, !PT ;  /* 0x0000001010ff7812 */ /* 0x000fe4000782c0ff */
[----:B------:R-:W-:Y:S02]  /*17880*/  FMNMX.FTZ R5, R93, R4, !PT ;  /* 0x000000045d057209 */ /* 0x000fe40007810000 */
[----:B------:R-:W-:Y:S02]  /*17890*/  ISETP.GT.AND P1, PT, R137, 0x11, !P1 ;  /* 0x000000118900780c */ /* 0x000fe40004f24270 */
[----:B------:R-:W-:Y:S02]  /*178a0*/  FMNMX.FTZ R4, R96, R5, !PT ;  /* 0x0000000560047209 */ /* 0x000fe40007810000 */
[----:B------:R-:W-:-:S02]  /*178b0*/  ISETP.LT.OR P1, PT, R136, 0x12, P1 ;  /* 0x000000128800780c */ /* 0x000fc40000f21670 */
[----:B------:R-:W-:Y:S02]  /*178c0*/  FMNMX.FTZ R5, R97, R4, !PT ;  /* 0x0000000461057209 */ /* 0x000fe40007810000 */
[----:B------:R-:W-:Y:S02]  /*178d0*/  FSEL R99, R99, -INF , !P1 ;  /* 0xff80000063637808 */ /* 0x000fe40004800000 */
[----:B------:R-:W-:Y:S02]  /*178e0*/  LOP3.LUT P1, RZ, R16, 0x40000, RZ, 0xc0, !PT ;  /* 0x0004000010ff7812 */ /* 0x000fe4000782c0ff */
[----:B------:R-:W-:Y:S02]  /*178f0*/  FMNMX.FTZ R4, R100, R5, !PT ;  /* 0x0000000564047209 */ /* 0x000fe40007810000 */
[----:B------:R-:W-:Y:S02]  /*17900*/  ISETP.GT.AND P1, PT, R137, 0x18, !P1 ;  /* 0x000000188900780c */ /* 0x000fe40004f24270 */
[----:B------:R-:W-:-:S02]  /*17910*/  FMNMX.FTZ R5, R101, R4, !PT ;  /* 0x0000000465057209 */ /* 0x000fc40007810000 */
[----:B------:R-:W-:Y:S02]  /*17920*/  ISETP.LT.OR P1, PT, R136, 0x19, P1 ;  /* 0x000000198800780c */ /* 0x000fe40000f21670 */
[----:B------:R-:W-:Y:S02]  /*17930*/  FMNMX.FTZ R4, R104, R5, !PT ;  /* 0x0000000568047209 */ /* 0x000fe40007810000 */
[----:B------:R-:W-:Y:S02]  /*17940*/  FSEL R102, R102, -INF , !P1 ;  /* 0xff80000066667808 */ /* 0x000fe40004800000 */
[----:B------:R-:W-:Y:S02]  /*17950*/  ISETP.GT.AND P1, PT, R137, 0x19, !P2 ;  /* 0x000000198900780c */ /* 0x000fe40005724270 */
[----:B------:R-:W-:Y:S02]  /*17960*/  LOP3.LUT P2, RZ, R16, 0x40, RZ, 0xc0, !PT ;  /* 0x0000004010ff7812 */ /* 0x000fe4000784c0ff */
[----:B------:R-:W-:-:S02]  /*17970*/  ISETP.LT.OR P1, PT, R136, 0x1a, P1 ;  /* 0x0000001a8800780c */ /* 0x000fc40000f21670 */
[----:B------:R-:W-:Y:S02]  /*17980*/  FMNMX.FTZ R5, R105, R4, !PT ;  /* 0x0000000469057209 */ /* 0x000fe40007810000 */
[----:B------:R-:W-:Y:S02]  /*17990*/  FSEL R103, R103, -INF , !P1 ;  /* 0xff80000067677808 */ /* 0x000fe40004800000 */
[----:B------:R-:W-:Y:S02]  /*179a0*/  ISETP.GT.AND P1, PT, R137, 0x20, !P6 ;  /* 0x000000208900780c */ /* 0x000fe40007724270 */
[----:B------:R-:W-:Y:S02]  /*179b0*/  FMNMX.FTZ R4, R108, R5, !PT ;  /* 0x000000056c047209 */ /* 0x000fe40007810000 */
[----:B------:R-:W-:Y:S02]  /*179c0*/  ISETP.LT.OR P1, PT, R136, 0x21, P1 ;  /* 0x000000218800780c */ /* 0x000fe40000f21670 */
[----:B------:R-:W-:-:S02]  /*179d0*/  LOP3.LUT P6, RZ, R16, 0x20, RZ, 0xc0, !PT ;  /* 0x0000002010ff7812 */ /* 0x000fc400078cc0ff */
        /* <DEDUP_REMOVED lines=15> */
[----:B------:R-:W-:Y:S02]  /*17ad0*/  LOP3.LUT P1, RZ, R16, 0x2000, RZ, 0xc0, !PT ;  /* 0x0000200010ff7812 */ /* 0x000fe4000782c0ff */
[----:B------:R-:W-:Y:S02]  /*17ae0*/  FMNMX.FTZ R5, R121, R4, !PT ;  /* 0x0000000479057209 */ /* 0x000fe40007810000 */
[----:B------:R-:W-:-:S02]  /*17af0*/  ISETP.GT.AND P1, PT, R137, 0x29, !P1 ;  /* 0x000000298900780c */ /* 0x000fc40004f24270 */
[----:B------:R-:W-:Y:S02]  /*17b00*/  FMNMX.FTZ R4, R124, R5, !PT ;  /* 0x000000057c047209 */ /* 0x000fe40007810000 */
[----:B------:R-:W-:Y:S02]  /*17b10*/  ISETP.LT.OR P1, PT, R136, 0x2a, P1 ;  /* 0x0000002a8800780c */ /* 0x000fe40000f21670 */
[----:B------:R-:W-:Y:S02]  /*17b20*/  FMNMX.FTZ R5, R125, R4, !PT ;  /* 0x000000047d057209 */ /* 0x000fe40007810000 */
[----:B------:R-:W-:Y:S02]  /*17b30*/  FSEL R111, R111, -INF , !P1 ;  /* 0xff8000006f6f7808 */ /* 0x000fe40004800000 */
[----:B------:R-:W-:Y:S02]  /*17b40*/  LOP3.LUT P1, RZ, R16, 0x1000, RZ, 0xc0, !PT ;  /* 0x0000100010ff7812 */ /* 0x000fe4000782c0ff */
[----:B------:R-:W-:-:S02]  /*17b50*/  FMNMX.FTZ R4, R128, R5, !PT ;  /* 0x0000000580047209 */ /* 0x000fc40007810000 */
[----:B------:R-:W-:Y:S02]  /*17b60*/  ISETP.GT.AND P1, PT, R137, 0x30, !P1 ;  /* 0x000000308900780c */ /* 0x000fe40004f24270 */
[----:B------:R-:W-:Y:S02]  /*17b70*/  FMNMX.FTZ R5, R129, R4, !PT ;  /* 0x0000000481057209 */ /* 0x000fe40007810000 */
[----:B------:R-:W-:Y:S02]  /*17b80*/  ISETP.LT.OR P1, PT, R136, 0x31, P1 ;  /* 0x000000318800780c */ /* 0x000fe40000f21670 */
[----:B------:R-:W-:Y:S02]  /*17b90*/  FMNMX.FTZ R4, R132, R5, !PT ;  /* 0x0000000584047209 */ /* 0x000fe40007810000 */
[----:B------:R-:W-:Y:S02]  /*17ba0*/  FSEL R114, R114, -INF , !P1 ;  /* 0xff80000072727808 */ /* 0x000fe40004800000 */
[----:B------:R-:W-:-:S02]  /*17bb0*/  LOP3.LUT P1, RZ, R16, 0x800, RZ, 0xc0, !PT ;  /* 0x0000080010ff7812 */ /* 0x000fc4000782c0ff */
[----:B------:R-:W-:Y:S02]  /*17bc0*/  FMNMX.FTZ R4, R133, R4, !PT ;  /* 0x0000000485047209 */ /* 0x000fe40007810000 */
[C---:B------:R-:W-:Y:S02]  /*17bd0*/  ISETP.GT.AND P1, PT, R137.reuse, 0x31, !P1 ;  /* 0x000000318900780c */ /* 0x040fe40004f24270 */
[----:B------:R-:W-:Y:S01]  /*17be0*/  ISETP.GT.AND P3, PT, R137, 0x50, !P3 ;  /* 0x000000508900780c */ /* 0x000fe20005f64270 */
[----:B------:R-:W0:Y:S01]  /*17bf0*/  SHFL.BFLY PT, R5, R4, 0x2, 0x1f ;  /* 0x0c401f0004057f89 */ /* 0x000e2200000e0000 */
[C---:B------:R-:W-:Y:S02]  /*17c00*/  ISETP.LT.OR P1, PT, R136.reuse, 0x32, P1 ;  /* 0x000000328800780c */ /* 0x040fe40000f21670 */
[----:B------:R-:W-:Y:S02]  /*17c10*/  ISETP.LT.OR P3, PT, R136, 0x51, P3 ;  /* 0x000000518800780c */ /* 0x000fe40001f61670 */
[----:B------:R-:W-:-:S02]  /*17c20*/  FSEL R115, R115, -INF , !P1 ;  /* 0xff80000073737808 */ /* 0x000fc40004800000 */
[----:B------:R-:W-:Y:S02]  /*17c30*/  LOP3.LUT P1, RZ, R16, 0x400, RZ, 0xc0, !PT ;  /* 0x0000040010ff7812 */ /* 0x000fe4000782c0ff */
[C---:B------:R-:W-:Y:S02]  /*17c40*/  ISETP.GT.AND P4, PT, R137.reuse, 0x51, !P4 ;  /* 0x000000518900780c */ /* 0x040fe40006784270 */
[C---:B------:R-:W-:Y:S02]  /*17c50*/  ISETP.GT.AND P1, PT, R137.reuse, 0x38, !P1 ;  /* 0x000000388900780c */ /* 0x040fe40004f24270 */
[----:B------:R-:W-:Y:S02]  /*17c60*/  FSEL R130, R130, -INF , !P3 ;  /* 0xff80000082827808 */ /* 0x000fe40005800000 */
[----:B------:R-:W-:Y:S02]  /*17c70*/  ISETP.LT.OR P1, PT, R136, 0x39, P1 ;  /* 0x000000398800780c */ /* 0x000fe40000f21670 */
[----:B------:R-:W-:-:S02]  /*17c80*/  ISETP.GT.AND P5, PT, R137, 0x58, !P5 ;  /* 0x000000588900780c */ /* 0x000fc40006fa4270 */
[----:B------:R-:W-:Y:S02]  /*17c90*/  FSEL R118, R118, -INF , !P1 ;  /* 0xff80000076767808 */ /* 0x000fe40004800000 */
[----:B------:R-:W-:Y:S02]  /*17ca0*/  LOP3.LUT P1, RZ, R16, 0x200, RZ, 0xc0, !PT ;  /* 0x0000020010ff7812 */ /* 0x000fe4000782c0ff */
[----:B------:R-:W-:Y:S02]  /*17cb0*/  ISETP.LT.OR P4, PT, R136, 0x52, P4 ;  /* 0x000000528800780c */ /* 0x000fe40002781670 */
[----:B------:R-:W-:Y:S02]  /*17cc0*/  ISETP.GT.AND P1, PT, R137, 0x39, !P1 ;  /* 0x000000398900780c */ /* 0x000fe40004f24270 */
[----:B0-----:R-:W-:Y:S01]  /*17cd0*/  FMNMX.FTZ R5, R4, R5, !PT ;  /* 0x0000000504057209 */ /* 0x001fe20007810000 */
[----:B------:R-:W-:Y:S01]  /*17ce0*/  IMAD.U32 R4, RZ, RZ, UR47 ;  /* 0x0000002fff047e24 */ /* 0x000fe2000f8e00ff */
[----:B------:R-:W-:-:S02]  /*17cf0*/  ISETP.LT.OR P1, PT, R136, 0x3a, P1 ;  /* 0x0000003a8800780c */ /* 0x000fc40000f21670 */
[----:B------:R-:W-:Y:S01]  /*17d00*/  ISETP.LT.OR P5, PT, R136, 0x59, P5 ;  /* 0x000000598800780c */ /* 0x000fe20002fa1670 */
[----:B------:R-:W0:Y:S01]  /*17d10*/  SHFL.BFLY PT, R14, R5, 0x1, 0x1f ;  /* 0x0c201f00050e7f89 */ /* 0x000e2200000e0000 */
[----:B------:R-:W-:Y:S02]  /*17d20*/  FSEL R119, R119, -INF , !P1 ;  /* 0xff80000077777808 */ /* 0x000fe40004800000 */
[----:B------:R-:W-:Y:S02]  /*17d30*/  LOP3.LUT P1, RZ, R16, 0x100, RZ, 0xc0, !PT ;  /* 0x0000010010ff7812 */ /* 0x000fe4000782c0ff */
[----:B------:R-:W-:Y:S02]  /*17d40*/  FSEL R131, R131, -INF , !P4 ;  /* 0xff80000083837808 */ /* 0x000fe40006000000 */
[----:B------:R-:W-:Y:S02]  /*17d50*/  ISETP.GT.AND P1, PT, R137, 0x40, !P1 ;  /* 0x000000408900780c */ /* 0x000fe40004f24270 */
[----:B------:R-:W-:-:S02]  /*17d60*/  FSEL R134, R134, -INF , !P5 ;  /* 0xff80000086867808 */ /* 0x000fc40006800000 */
[----:B------:R-:W-:-:S04]  /*17d70*/  ISETP.LT.OR P1, PT, R136, 0x41, P1 ;  /* 0x000000418800780c */ /* 0x000fc80000f21670 */
[----:B------:R-:W-:Y:S02]  /*17d80*/  FSEL R122, R122, -INF , !P1 ;  /* 0xff8000007a7a7808 */ /* 0x000fe40004800000 */
[----:B------:R-:W-:-:S04]  /*17d90*/  LOP3.LUT P1, RZ, R16, 0x80, RZ, 0xc0, !PT ;  /* 0x0000008010ff7812 */ /* 0x000fc8000782c0ff */
[----:B------:R-:W-:Y:S02]  /*17da0*/  ISETP.GT.AND P1, PT, R137, 0x41, !P1 ;  /* 0x000000418900780c */ /* 0x000fe40004f24270 */
[----:B0-----:R-:W-:Y:S02]  /*17db0*/  FMNMX.FTZ R14, R5, R14, !PT ;  /* 0x0000000e050e7209 */ /* 0x001fe40007810000 */
[----:B------:R-:W-:-:S03]  /*17dc0*/  ISETP.LT.OR P1, PT, R136, 0x42, P1 ;  /* 0x000000428800780c */ /* 0x000fc60000f21670 */
[----:B------:R-:W-:Y:S01]  /*17dd0*/  FMUL.FTZ R5, R14, R4 ;  /* 0x000000040e057220 */ /* 0x000fe20000410000 */
[----:B------:R-:W-:Y:S02]  /*17de0*/  FSEL R123, R123, -INF , !P1 ;  /* 0xff8000007b7b7808 */ /* 0x000fe40004800000 */
[----:B------:R-:W-:Y:S02]  /*17df0*/  ISETP.GT.AND P1, PT, R137, 0x48, !P2 ;  /* 0x000000488900780c */ /* 0x000fe40005724270 */
[----:B------:R-:W-:Y:S02]  /*17e00*/  LOP3.LUT P2, RZ, R16, 0x2, RZ, 0xc0, !PT ;  /* 0x0000000210ff7812 */ /* 0x000fe4000784c0ff */
[----:B------:R-:W-:-:S04]  /*17e10*/  ISETP.LT.OR P1, PT, R136, 0x49, P1 ;  /* 0x000000498800780c */ /* 0x000fc80000f21670 */
[----:B------:R-:W-:Y:S02]  /*17e20*/  FSEL R126, R126, -INF , !P1 ;  /* 0xff8000007e7e7808 */ /* 0x000fe40004800000 */
[----:B------:R-:W-:Y:S02]  /*17e30*/  ISETP.GT.AND P1, PT, R137, 0x49, !P6 ;  /* 0x000000498900780c */ /* 0x000fe40007724270 */
[----:B------:R-:W-:Y:S02]  /*17e40*/  LOP3.LUT P6, RZ, R16, 0x1, RZ, 0xc0, !PT ;  /* 0x0000000110ff7812 */ /* 0x000fe400078cc0ff */
[----:B------:R-:W-:-:S04]  /*17e50*/  ISETP.LT.OR P1, PT, R136, 0x4a, P1 ;  /* 0x0000004a8800780c */ /* 0x000fc80000f21670 */
[----:B------:R-:W-:Y:S02]  /*17e60*/  FSEL R127, R127, -INF , !P1 ;  /* 0xff8000007f7f7808 */ /* 0x000fe40004800000 */
[C---:B------:R-:W-:Y:S02]  /*17e70*/  ISETP.GT.AND P1, PT, R137.reuse, RZ, !P2 ;  /* 0x000000ff8900720c */ /* 0x040fe40005724270 */
[----:B------:R-:W-:Y:S02]  /*17e80*/  ISETP.GT.AND P2, PT, R137, 0x59, !P6 ;  /* 0x000000598900780c */ /* 0x000fe40007744270 */
[C---:B------:R-:W-:Y:S02]  /*17e90*/  ISETP.LT.OR P1, PT, R136.reuse, 0x1, P1 ;  /* 0x000000018800780c */ /* 0x040fe40000f21670 */
[----:B------:R-:W-:Y:S02]  /*17ea0*/  ISETP.LT.OR P2, PT, R136, 0x5a, P2 ;  /* 0x0000005a8800780c */ /* 0x000fe40001741670 */
[----:B------:R-:W-:-:S02]  /*17eb0*/  FSEL R90, R90, -INF , !P1 ;  /* 0xff8000005a5a7808 */ /* 0x000fc40004800000 */
[----:B------:R-:W-:Y:S02]  /*17ec0*/  FSETP.NEU.FTZ.AND P1, PT, R14, -INF , PT ;  /* 0xff8000000e00780b */ /* 0x000fe40003f3d000 */
[----:B------:R-:W-:Y:S02]  /*17ed0*/  FMNMX.FTZ R12, R90, R0, !PT ;  /* 0x000000005a0c7209 */ /* 0x000fe40007810000 */
[----:B------:R-:W-:Y:S02]  /*17ee0*/  FSEL R135, R135, -INF , !P2 ;  /* 0xff80000087877808 */ /* 0x000fe40005000000 */
[----:B------:R-:W-:Y:S02]  /*17ef0*/  FMNMX.FTZ R12, R91, R12, !PT ;  /* 0x0000000c5b0c7209 */ /* 0x000fe40007810000 */
[----:B------:R-:W-:Y:S02]  /*17f00*/  FSEL R5, R5, RZ, P1 ;  /* 0x000000ff05057208 */ /* 0x000fe40000800000 */
[----:B------:R-:W-:-:S03]  /*17f10*/  FMNMX.FTZ R12, R94, R12, !PT ;  /* 0x0000000c5e0c7209 */ /* 0x000fc60007810000 */
        /* <DEDUP_REMOVED lines=32> */
[----:B------:R-:W-:Y:S01]  /*18120*/  MUFU.EX2 R156, R156 ;  /* 0x0000009c009c7308 */ /* 0x000fe20000000800 */
        /* <DEDUP_REMOVED lines=18> */
[----:B------:R-:W-:-:S05]  /*18250*/  FMNMX.FTZ R12, R135, R12, !PT ;  /* 0x0000000c870c7209 */ /* 0x000fca0007810000 */
[----:B------:R-:W0:Y:S02]  /*18260*/  SHFL.BFLY PT, R92, R12, 0x2, 0x1f ;  /* 0x0c401f000c5c7f89 */ /* 0x000e2400000e0000 */
[----:B------:R-:W-:Y:S08]  /*18270*/  MUFU.EX2 R23, R23 ;  /* 0x0000001700177308 */ /* 0x000ff00000000800 */
[----:B------:R-:W-:Y:S08]  /*18280*/  MUFU.EX2 R148, R148 ;  /* 0x0000009400947308 */ /* 0x000ff00000000800 */
[----:B------:R-:W-:Y:S01]  /*18290*/  MUFU.EX2 R15, R15 ;  /* 0x0000000f000f7308 */ /* 0x000fe20000000800 */
[----:B0-----:R-:W-:-:S07]  /*182a0*/  FMNMX.FTZ R12, R12, R92, !PT ;  /* 0x0000005c0c0c7209 */ /* 0x001fce0007810000 */
[----:B------:R-:W-:Y:S01]  /*182b0*/  MUFU.EX2 R150, R150 ;  /* 0x0000009600967308 */ /* 0x000fe20000000800 */
[----:B------:R-:W0:Y:S07]  /*182c0*/  SHFL.BFLY PT, R92, R12, 0x1, 0x1f ;  /* 0x0c201f000c5c7f89 */ /* 0x000e2e00000e0000 */
[----:B------:R-:W-:Y:S08]  /*182d0*/  MUFU.EX2 R96, R96 ;  /* 0x0000006000607308 */ /* 0x000ff00000000800 */
[----:B------:R-:W-:Y:S08]  /*182e0*/  MUFU.EX2 R144, R144 ;  /* 0x0000009000907308 */ /* 0x000ff00000000800 */
[----:B------:R-:W-:Y:S01]  /*182f0*/  MUFU.EX2 R105, R105 ;  /* 0x0000006900697308 */ /* 0x000fe20000000800 */
[----:B0-----:R-:W-:-:S02]  /*18300*/  FMNMX.FTZ R92, R12, R92, !PT ;  /* 0x0000005c0c5c7209 */ /* 0x001fc40007810000 */
[----:B------:R-:W-:Y:S02]  /*18310*/  FSEL R12, R14, RZ, P1 ;  /* 0x000000ff0e0c7208 */ /* 0x000fe40000800000 */
[C---:B------:R-:W-:Y:S01]  /*18320*/  FSETP.NEU.FTZ.AND P1, PT, R92.reuse, -INF , PT ;  /* 0xff8000005c00780b */ /* 0x040fe20003f3d000 */
[-C--:B------:R-:W-:Y:S02]  /*18330*/  FMUL.FTZ R109, R92, R4.reuse ;  /* 0x000000045c6d7220 */ /* 0x080fe40000410000 */
[----:B------:R-:W-:Y:S01]  /*18340*/  MUFU.EX2 R146, R146 ;  /* 0x0000009200927308 */ /* 0x000fe20000000800 */
[----:B------:R-:W-:Y:S02]  /*18350*/  FADD.FTZ R12, -R12, R3 ;  /* 0x000000030c0c7221 */ /* 0x000fe40000010100 */
[----:B------:R-:W-:Y:S02]  /*18360*/  FSEL R109, R109, RZ, P1 ;  /* 0x000000ff6d6d7208 */ /* 0x000fe40000800000 */
[----:B------:R-:W-:-:S03]  /*18370*/  FMUL.FTZ R12, R12, R4 ;  /* 0x000000040c0c7220 */ /* 0x000fc60000410000 */
        /* <DEDUP_REMOVED lines=9> */
[----:B0-----:R-:W-:Y:S01]  /*18410*/  FSEL R5, R92, RZ, P1 ;  /* 0x000000ff5c057208 */ /* 0x001fe20000800000 */
[-CC-:B------:R-:W-:Y:S01]  /*18420*/  FFMA.FTZ R91, R103, R4.reuse, -R109.reuse ;  /* 0x00000004675b7223 */ /* 0x180fe2000001086d */
[-CC-:B------:R-:W-:Y:S01]  /*18430*/  FFMA.FTZ R149, R106, R4.reuse, -R109.reuse ;  /* 0x000000046a957223 */ /* 0x180fe2000001086d */
[-CC-:B------:R-:W-:Y:S01]  /*18440*/  FFMA.FTZ R90, R107, R4.reuse, -R109.reuse ;  /* 0x000000046b5a7223 */ /* 0x180fe2000001086d */
[-CC-:B------:R-:W-:Y:S01]  /*18450*/  FFMA.FTZ R151, R110, R4.reuse, -R109.reuse ;  /* 0x000000046e977223 */ /* 0x180fe2000001086d */
[----:B------:R-:W-:Y:S01]  /*18460*/  FADD.FTZ R5, -R5, R0 ;  /* 0x0000000005057221 */ /* 0x000fe20000010100 */
[-CC-:B------:R-:W-:Y:S01]  /*18470*/  FFMA.FTZ R106, R111, R4.reuse, -R109.reuse ;  /* 0x000000046f6a7223 */ /* 0x180fe2000001086d */
[----:B------:R-:W-:Y:S01]  /*18480*/  MUFU.EX2 R157, R157 ;  /* 0x0000009d009d7308 */ /* 0x000fe20000000800 */
[-CC-:B------:R-:W-:Y:S01]  /*18490*/  FFMA.FTZ R145, R114, R4.reuse, -R109.reuse ;  /* 0x0000000472917223 */ /* 0x180fe2000001086d */
[-C--:B------:R-:W-:Y:S01]  /*184a0*/  FMUL.FTZ R5, R5, R4.reuse ;  /* 0x0000000405057220 */ /* 0x080fe20000410000 */
[-CC-:B------:R-:W-:Y:S01]  /*184b0*/  FFMA.FTZ R103, R115, R4.reuse, -R109.reuse ;  /* 0x0000000473677223 */ /* 0x180fe2000001086d */
[-CC-:B------:R-:W-:Y:S01]  /*184c0*/  FFMA.FTZ R147, R118, R4.reuse, -R109.reuse ;  /* 0x0000000476937223 */ /* 0x180fe2000001086d */
[-CC-:B------:R-:W-:Y:S01]  /*184d0*/  FFMA.FTZ R102, R119, R4.reuse, -R109.reuse ;  /* 0x0000000477667223 */ /* 0x180fe2000001086d */
[-CC-:B------:R-:W-:Y:S01]  /*184e0*/  FFMA.FTZ R141, R122, R4.reuse, -R109.reuse ;  /* 0x000000047a8d7223 */ /* 0x180fe2000001086d */
[-CC-:B------:R-:W-:Y:S01]  /*184f0*/  FFMA.FTZ R99, R123, R4.reuse, -R109.reuse ;  /* 0x000000047b637223 */ /* 0x180fe2000001086d */
[----:B------:R-:W0:Y:S01]  /*18500*/  MUFU.EX2 R5, R5 ;  /* 0x0000000500057308 */ /* 0x000e220000000800 */
[----:B-1----:R-:W-:Y:S01]  /*18510*/  FFMA.FTZ R7, R12, R7, R156 ;  /* 0x000000070c077223 */ /* 0x002fe2000001009c */
[-CC-:B------:R-:W-:Y:S01]  /*18520*/  FFMA.FTZ R143, R126, R4.reuse, -R109.reuse ;  /* 0x000000047e8f7223 */ /* 0x180fe2000001086d */
[-CC-:B------:R-:W-:Y:S01]  /*18530*/  FFMA.FTZ R98, R127, R4.reuse, -R109.reuse ;  /* 0x000000047f627223 */ /* 0x180fe2000001086d */
[-C--:B------:R-:W-:Y:S01]  /*18540*/  FFMA.FTZ R137, R130, R4.reuse, -R109 ;  /* 0x0000000482897223 */ /* 0x080fe2000001086d */
[----:B------:R-:W-:Y:S01]  /*18550*/  FADD.FTZ R7, R136, R7 ;  /* 0x0000000788077221 */ /* 0x000fe20000010000 */
[-CC-:B------:R-:W-:Y:S01]  /*18560*/  FFMA.FTZ R0, R131, R4.reuse, -R109.reuse ;  /* 0x0000000483007223 */ /* 0x180fe2000001086d */
[-C--:B------:R-:W-:Y:S01]  /*18570*/  FFMA.FTZ R139, R134, R4.reuse, -R109 ;  /* 0x00000004868b7223 */ /* 0x080fe2000001086d */
[----:B------:R-:W1:Y:S01]  /*18580*/  MUFU.EX2 R108, R108 ;  /* 0x0000006c006c7308 */ /* 0x000e620000000800 */
[----:B------:R-:W-:Y:S01]  /*18590*/  FADD.FTZ R7, R158, R7 ;  /* 0x000000079e077221 */ /* 0x000fe20000010000 */
[----:B------:R-:W-:-:S03]  /*185a0*/  FFMA.FTZ R107, R135, R4, -R109 ;  /* 0x00000004876b7223 */ /* 0x000fc6000001086d */
[----:B------:R-:W-:-:S03]  /*185b0*/  FADD.FTZ R7, R89, R7 ;  /* 0x0000000759077221 */ /* 0x000fc60000010000 */
[----:B------:R-:W2:Y:S01]  /*185c0*/  MUFU.EX2 R159, R159 ;  /* 0x0000009f009f7308 */ /* 0x000ea20000000800 */
[----:B0-----:R-:W-:Y:S01]  /*185d0*/  FFMA.FTZ R6, R5, R6, R157 ;  /* 0x0000000605067223 */ /* 0x001fe2000001009d */
[----:B------:R-:W-:-:S04]  /*185e0*/  FADD.FTZ R7, R152, R7 ;  /* 0x0000000798077221 */ /* 0x000fc80000010000 */
[----:B------:R-:W-:Y:S02]  /*185f0*/  FADD.FTZ R7, R88, R7 ;  /* 0x0000000758077221 */ /* 0x000fe40000010000 */
[----:B------:R-:W0:Y:S01]  /*18600*/  MUFU.EX2 R95, R95 ;  /* 0x0000005f005f7308 */ /* 0x000e220000000800 */
[----:B-1----:R-:W-:Y:S01]  /*18610*/  FADD.FTZ R6, R108, R6 ;  /* 0x000000066c067221 */ /* 0x002fe20000010000 */
[----:B------:R-:W-:-:S04]  /*18620*/  FADD.FTZ R7, R154, R7 ;  /* 0x000000079a077221 */ /* 0x000fc80000010000 */
[----:B------:R-:W-:Y:S02]  /*18630*/  FADD.FTZ R7, R23, R7 ;  /* 0x0000000717077221 */ /* 0x000fe40000010000 */
[----:B------:R-:W1:Y:S01]  /*18640*/  MUFU.EX2 R153, R153 ;  /* 0x0000009900997308 */ /* 0x000e620000000800 */
[----:B--2---:R-:W-:Y:S01]  /*18650*/  FADD.FTZ R6, R159, R6 ;  /* 0x000000069f067221 */ /* 0x004fe20000010000 */
[----:B------:R-:W-:-:S04]  /*18660*/  FADD.FTZ R7, R148, R7 ;  /* 0x0000000794077221 */ /* 0x000fc80000010000 */
[----:B------:R-:W-:Y:S02]  /*18670*/  FADD.FTZ R7, R15, R7 ;  /* 0x000000070f077221 */ /* 0x000fe40000010000 */
[----:B------:R-:W2:Y:S01]  /*18680*/  MUFU.EX2 R94, R94 ;  /* 0x0000005e005e7308 */ /* 0x000ea20000000800 */
[----:B0-----:R-:W-:Y:S01]  /*18690*/  FADD.FTZ R6, R95, R6 ;  /* 0x000000065f067221 */ /* 0x001fe20000010000 */
        /* <DEDUP_REMOVED lines=8> */
[----:B------:R-:W-:-:S06]  /*18720*/  FADD.FTZ R7, R146, R7 ;  /* 0x0000000792077221 */ /* 0x000fcc0000010000 */
        /* <DEDUP_REMOVED lines=47> */
[----:B--2---:R-:W-:-:S04]  /*18a20*/  FADD.FTZ R7, R138, R7 ;  /* 0x000000078a077221 */ /* 0x004fc80000010000 */
[----:B------:R-:W-:Y:S01]  /*18a30*/  FADD.FTZ R7, R3, R7 ;  /* 0x0000000703077221 */ /* 0x000fe20000010000 */
[----:B0-----:R-:W-:-:S04]  /*18a40*/  FADD.FTZ R6, R139, R6 ;  /* 0x000000068b067221 */ /* 0x001fc80000010000 */
[----:B-1----:R-:W-:Y:S01]  /*18a50*/  FADD.FTZ R6, R107, R6 ;  /* 0x000000066b067221 */ /* 0x002fe20000010000 */
[----:B------:R-:W-:Y:S06]  /*18a60*/  @!P0 BRA `(.L_x_1781) ;  /* 0x0000000000048947 */ /* 0x000fec0003800000 */
[----:B------:R-:W-:Y:S01]  /*18a70*/  BPT.TRAP 0x1 ;  /* 0x000000040000795c */ /* 0x000fe20000300000 */
.L_x_1781:
[----:B------:R-:W-:Y:S01]  /*18a80*/  ISETP.GT.AND P1, PT, R10, R11, PT ;  /* 0x0000000b0a00720c */ /* 0x000fe20003f24270 */
[----:B------:R-:W-:Y:S01]  /*18a90*/  VIADD R21, R21, 0x2a860 ;  /* 0x0002a86015157836 */ /* 0x000fe20000000000 */
[----:B------:R-:W-:Y:S01]  /*18aa0*/  F2FP.F16.F32.PACK_AB R156, R136, R156 ;  /* 0x0000009c889c723e */ /* 0x000fe200000000ff */
[----:B------:R-:W-:Y:S01]  /*18ab0*/  VIADD R10, R10, 0xffffffff ;  /* 0xffffffff0a0a7836 */ /* 0x000fe20000000000 */
[----:B------:R-:W-:Y:S01]  /*18ac0*/  F2FP.F16.F32.PACK_AB R154, R23, R154 ;  /* 0x0000009a179a723e */ /* 0x000fe200000000ff */
[----:B------:R-:W-:Y:S01]  /*18ad0*/  IMAD.MOV.U32 R164, RZ, RZ, R20 ;  /* 0x000000ffffa47224 */ /* 0x000fe200078e0014 */
[----:B------:R-:W-:Y:S01]  /*18ae0*/  PRMT R21, R172, 0x654, R21 ;  /* 0x00000654ac157816 */ /* 0x000fe20000000015 */
[----:B------:R-:W-:Y:S01]  /*18af0*/  IMAD.MOV.U32 R23, RZ, RZ, R13 ;  /* 0x000000ffff177224 */ /* 0x000fe200078e000d */
[----:B------:R-:W-:Y:S01]  /*18b00*/  F2FP.F16.F32.PACK_AB R137, R0, R137 ;  /* 0x000000890089723e */ /* 0x000fe200000000ff */
[----:B------:R-:W-:Y:S01]  /*18b10*/  IMAD.MOV.U32 R0, RZ, RZ, R92 ;  /* 0x000000ffff007224 */ /* 0x000fe200078e005c */
[----:B------:R0:W-:Y:S01]  /*18b20*/  SYNCS.ARRIVE.TRANS64.RED.A1T0 RZ, [R21+URZ], RZ ;  /* 0x000000ff15ff79a7 */ /* 0x0001e2000810043f */
        /* <DEDUP_REMOVED lines=22> */
[----:B0-----:R-:W-:Y:S06]  /*18c90*/  @P1 BRA `(.L_x_1782) ;  /* 0xffffffcc001c1947 */ /* 0x001fec000383ffff */
[----:B------:R-:W-:Y:S05]  /*18ca0*/  BSYNC B0 ;  /* 0x0000000000007941 */ /* 0x000fea0003800000 */
.L_x_1761:
[----:B------:R-:W-:Y:S02]  /*18cb0*/  IMAD.MOV.U32 R0, RZ, RZ, R92 ;  /* 0x000000ffff007224 */ /* 0x000fe400078e005c */
[----:B------:R-:W-:Y:S02]  /*18cc0*/  IMAD.MOV.U32 R3, RZ, RZ, R14 ;  /* 0x000000ffff037224 */ /* 0x000fe400078e000e */
[----:B------:R-:W-:Y:S02]  /*18cd0*/  IMAD.MOV.U32 R23, RZ, RZ, R13 ;  /* 0x000000ffff177224 */ /* 0x000fe400078e000d */
[----:B------:R-:W-:-:S07]  /*18ce0*/  IMAD.MOV.U32 R164, RZ, RZ, R20 ;  /* 0x000000ffffa47224 */ /* 0x000fce00078e0014 */
.L_x_1760:
[----:B------:R-:W-:Y:S05]  /*18cf0*/  BSYNC B1 ;  /* 0x0000000000017941 */ /* 0x000fea0003800000 */
.L_x_1759:
[----:B------:R-:W0:Y:S01]  /*18d00*/  LDC R227, c[0x0][0x448] ;  /* 0x00011200ffe37b82 */ /* 0x000e220000000800 */
[----:B------:R-:W-:Y:S02]  /*18d10*/  IADD3 R11, R188, 0x7f, RZ ;  /* 0x0000007fbc0b7810 */ /* 0x000fe40007ffe0ff */
[----:B------:R-:W-:Y:S02]  /*18d20*/  LOP3.LUT R16, R16, 0xfff7ffff, RZ, 0xc0, !PT ;  /* 0xfff7ffff10107812 */ /* 0x000fe400078ec0ff */
[----:B------:R-:W-:-:S03]  /*18d30*/  IADD3 R20, R166, 0x1, -R165 ;  /* 0x00000001a6147810 */ /* 0x000fc60007ffe8a5 */
[----:B------:R-:W1:Y:S01]  /*18d40*/  LDC R225, c[0x0][0x9e4] ;  /* 0x00027900ffe17b82 */ /* 0x000e620000000800 */
[----:B0-----:R-:W-:-:S13]  /*18d50*/  ISETP.NE.AND P1, PT, R227, 0x1, PT ;  /* 0x00000001e300780c */ /* 0x001fda0003f25270 */
[----:B------:R-:W0:Y:S01]  /*18d60*/  @P1 LDC R14, c[0x0][0x44c] ;  /* 0x00011300ff0e1b82 */ /* 0x000e220000000800 */
[----:B------:R-:W-:-:S04]  /*18d70*/  @P1 LOP3.LUT R16, R16, 0x80000, RZ, 0xfc, !PT ;  /* 0x0008000010101812 */ /* 0x000fc800078efcff */
[----:B------:R-:W-:-:S03]  /*18d80*/  LOP3.LUT R16, R16, 0xffefffff, RZ, 0xc0, !PT ;  /* 0xffefffff10107812 */ /* 0x000fc600078ec0ff */
[----:B------:R-:W2:Y:S01]  /*18d90*/  @P1 LDC R13, c[0x0][0x450] ;  /* 0x00011400ff0d1b82 */ /* 0x000ea20000000800 */
[----:B0-----:R-:W-:-:S05]  /*18da0*/  @P1 IMAD.HI.U32 R14, R11, R14, RZ ;  /* 0x0000000e0b0e1227 */ /* 0x001fca00078e00ff */
[----:B--2---:R-:W-:Y:S02]  /*18db0*/  @P1 SHF.R.U32.HI R11, RZ, R13, R14 ;  /* 0x0000000dff0b1219 */ /* 0x004fe4000001160e */
[----:B-1----:R-:W-:-:S03]  /*18dc0*/  ISETP.GE.AND P1, PT, R225, 0x1, PT ;  /* 0x00000001e100780c */ /* 0x002fc60003f26270 */
[----:B------:R-:W-:-:S04]  /*18dd0*/  IMAD.IADD R14, R20, 0x1, R11 ;  /* 0x00000001140e7824 */ /* 0x000fc800078e020b */
[----:B------:R-:W-:-:S06]  /*18de0*/  IMAD.IADD R11, R14, 0x1, -R9 ;  /* 0x000000010e0b7824 */ /* 0x000fcc00078e0a09 */
[----:B------:R-:W-:Y:S01]  /*18df0*/  @P1 LOP3.LUT R16, R16, 0x100000, RZ, 0xfc, !PT ;  /* 0x0010000010101812 */ /* 0x000fe200078efcff */
[----:B------:R-:W-:Y:S06]  /*18e00*/  @!P1 BRA `(.L_x_1783) ;  /* 0x0000000000489947 */ /* 0x000fec0003800000 */
[----:B------:R-:W-:Y:S01]  /*18e10*/  IMAD.MOV.U32 R9, RZ, RZ, R14 ;  /* 0x000000ffff097224 */ /* 0x000fe200078e000e */
[----:B------:R-:W-:Y:S04]  /*18e20*/  BSSY B0, `(.L_x_1784) ;  /* 0x000000e000007945 */ /* 0x000fe80003800000 */
        /* <DEDUP_REMOVED lines=9> */
.L_x_1785:
[----:B------:R-:W-:-:S13]  /*18ec0*/  ISETP.NE.AND P1, PT, R225, 0x1, PT ;  /* 0x00000001e100780c */ /* 0x000fda0003f25270 */
[----:B------:R-:W0:Y:S02]  /*18ed0*/  @P1 LDC.64 R14, c[0x0][0x9e8] ;  /* 0x00027a00ff0e1b82 */ /* 0x000e240000000a00 */
[----:B0-----:R-:W-:-:S05]  /*18ee0*/  @P1 IMAD.HI.U32 R14, R9, R14, RZ ;  /* 0x0000000e090e1227 */ /* 0x001fca00078e00ff */
[----:B------:R-:W-:-:S07]  /*18ef0*/  @P1 SHF.R.U32.HI R9, RZ, R15, R14 ;  /* 0x0000000fff091219 */ /* 0x000fce000001160e */
.L_x_1786:
[----:B------:R-:W-:Y:S05]  /*18f00*/  BSYNC B0 ;  /* 0x0000000000007941 */ /* 0x000fea0003800000 */
.L_x_1784:
[----:B------:R-:W-:-:S05]  /*18f10*/  IMAD R14, R9, R225, RZ ;  /* 0x000000e1090e7224 */ /* 0x000fca00078e02ff */
[----:B------:R-:W-:-:S07]  /*18f20*/  VIMNMX R11, R11, R14, !PT ;  /* 0x0000000e0b0b7248 */ /* 0x000fce0007fe0100 */
.L_x_1783:
[----:B------:R-:W-:Y:S01]  /*18f30*/  VIADD R11, R11, 0x5f ;  /* 0x0000005f0b0b7836 */ /* 0x000fe20000000000 */
[----:B------:R-:W-:Y:S03]  /*18f40*/  BSSY B0, `(.L_x_1787) ;  /* 0x000021e000007945 */ /* 0x000fe60003800000 */
[----:B------:R-:W-:-:S05]  /*18f50*/  IMAD.HI R11, R11, 0x2aaaaaab, RZ ;  /* 0x2aaaaaab0b0b7827 */ /* 0x000fca00078e02ff */
[----:B------:R-:W-:-:S04]  /*18f60*/  SHF.R.U32.HI R14, RZ, 0x1f, R11 ;  /* 0x0000001fff0e7819 */ /* 0x000fc8000001160b */
[----:B------:R-:W-:-:S04]  /*18f70*/  LEA.HI.SX32 R9, R11, R14, 0x1c ;  /* 0x0000000e0b097211 */ /* 0x000fc800078fe2ff */
[----:B------:R-:W-:-:S04]  /*18f80*/  VIMNMX R9, R202, R9, !PT ;  /* 0x00000009ca097248 */ /* 0x000fc80007fe0100 */
[----:B------:R-:W-:-:S13]  /*18f90*/  ISETP.GE.AND P1, PT, R10, R9, PT ;  /* 0x000000090a00720c */ /* 0x000fda0003f26270 */
[----:B------:R-:W-:Y:S05]  /*18fa0*/  @!P1 BRA `(.L_x_1788) ;  /* 0x00000020005c9947 */ /* 0x000fea0003800000 */
[----:B------:R-:W-:Y:S01]  /*18fb0*/  BSSY B1, `(.L_x_1788) ;  /* 0x0000216000017945 */ /* 0x000fe20003800000 */
[----:B------:R-:W-:Y:S01]  /*18fc0*/  IMAD.MOV.U32 R11, RZ, RZ, R0 ;  /* 0x000000ffff0b7224 */ /* 0x000fe200078e0000 */
[----:B------:R-:W-:Y:S01]  /*18fd0*/  MOV R14, R164 ;  /* 0x000000a4000e7202 */ /* 0x000fe20000000f00 */
[----:B------:R-:W-:Y:S02]  /*18fe0*/  IMAD.MOV.U32 R13, RZ, RZ, R3 ;  /* 0x000000ffff0d7224 */ /* 0x000fe400078e0003 */
[----:B------:R-:W-:-:S07]  /*18ff0*/  IMAD.MOV.U32 R15, RZ, RZ, R23 ;  /* 0x000000ffff0f7224 */ /* 0x000fce00078e0017 */
.L_x_1801:
[----:B------:R-:W-:-:S04]  /*19000*/  ISETP.NE.AND P1, PT, R15, 0x1, PT ;  /* 0x000000010f00780c */ /* 0x000fc80003f25270 */
[----:B------:R-:W-:-:S04]  /*19010*/  SEL R3, RZ, 0x1, P1 ;  /* 0x00000001ff037807 */ /* 0x000fc80000800000 */
[----:B------:R-:W-:Y:S01]  /*19020*/  LOP3.LUT R164, R14, R3, RZ, 0x3c, !PT ;  /* 0x000000030ea47212 */ /* 0x000fe200078e3cff */
[----:B------:R-:W-:Y:S06]  /*19030*/  @!P0 BRA `(.L_x_1789) ;  /* 0x0000000000048947 */ /* 0x000fec0003800000 */
[----:B------:R-:W-:Y:S01]  /*19040*/  BPT.TRAP 0x1 ;  /* 0x000000040000795c */ /* 0x000fe20000300000 */
.L_x_1789:
[----:B------:R-:W-:Y:S01]  /*19050*/  VIADD R23, R15, 0x1 ;  /* 0x000000010f177836 */ /* 0x000fe20000000000 */
[----:B------:R-:W-:-:S04]  /*19060*/  SHF.L.U32 R3, R164, 0x1f, RZ ;  /* 0x0000001fa4037819 */ /* 0x000fc800000006ff */
[----:B------:R-:W-:-:S04]  /*19070*/  ISETP.NE.AND P1, PT, R23, 0x2, PT ;  /* 0x000000021700780c */ /* 0x000fc80003f25270 */
[----:B------:R-:W-:-:S05]  /*19080*/  SEL R23, R23, RZ, P1 ;  /* 0x000000ff17177207 */ /* 0x000fca0000800000 */
[----:B------:R-:W-:-:S04]  /*19090*/  IMAD R20, R23, 0x8, R2 ;  /* 0x0000000817147824 */ /* 0x000fc800078e0202 */
[----:B------:R0:W1:Y:S01]  /*190a0*/  SYNCS.PHASECHK.TRANS64.TRYWAIT P1, [R20+URZ+0x2a830], R3 ;  /* 0x02a83003140075a7 */ /* 0x000062000802017f */
[----:B------:R-:W-:Y:S05]  /*190b0*/  @!P0 BRA `(.L_x_1790) ;  /* 0x0000000000048947 */ /* 0x000fea0003800000 */
[----:B------:R-:W-:Y:S01]  /*190c0*/  BPT.TRAP 0x1 ;  /* 0x000000040000795c */ /* 0x000fe20000300000 */
.L_x_1790:
[----:B------:R-:W-:Y:S01]  /*190d0*/  IMAD R94, R23, 0x900, R8 ;  /* 0x00000900175e7824 */ /* 0x000fe200078e0208 */
[----:B------:R-:W-:Y:S03]  /*190e0*/  BSSY B2, `(.L_x_1791) ;  /* 0x0000006000027945 */ /* 0x000fe60003800000 */
[C---:B------:R-:W-:Y:S02]  /*190f0*/  VIADD R90, R94.reuse, 0x2 ;  /* 0x000000025e5a7836 */ /* 0x040fe40000000000 */
[----:B------:R-:W-:Y:S01]  /*19100*/  VIADD R93, R94, 0x4 ;  /* 0x000000045e5d7836 */ /* 0x000fe20000000000 */
[----:B-1----:R-:W-:Y:S06]  /*19110*/  @P1 BRA `(.L_x_1792) ;  /* 0x0000000000081947 */ /* 0x002fec0003800000 */
[----:B------:R-:W1:Y:S02]  /*19120*/  SYNCS.PHASECHK.TRANS64.TRYWAIT P1, [R20+URZ+0x2a830], R3 ;  /* 0x02a83003140075a7 */ /* 0x000e64000802017f */
[----:B-1----:R-:W-:Y:S05]  /*19130*/  @!P1 BRA `(.L_x_1793) ;  /* 0x00000120007c9947 */ /* 0x002fea0003800000 */
.L_x_1792:
[----:B------:R-:W-:Y:S05]  /*19140*/  BSYNC B2 ;  /* 0x0000000000027941 */ /* 0x000fea0003800000 */
.L_x_1791:
[----:B------:R-:W2:Y:S01]  /*19150*/  LDL.64 R96, [R1+0x28] ;  /* 0x0000280001607983 */ /* 0x000ea20000100a00 */
[----:B------:R-:W-:Y:S01]  /*19160*/  IMAD.MOV.U32 R88, RZ, RZ, R94 ;  /* 0x000000ffff587224 */ /* 0x000fe200078e005e */
[----:B------:R-:W-:Y:S01]  /*19170*/  MOV R198, UR50 ;  /* 0x0000003200c67c02 */ /* 0x000fe20008000f00 */
[----:B------:R-:W-:Y:S01]  /*19180*/  VIADD R92, R94, 0x300 ;  /* 0x000003005e5c7836 */ /* 0x000fe20000000000 */
[----:B------:R-:W-:Y:S01]  /*19190*/  MOV R194, UR46 ;  /* 0x0000002e00c27c02 */ /* 0x000fe20008000f00 */
[----:B------:R-:W-:Y:S01]  /*191a0*/  IMAD.MOV.U32 R91, RZ, RZ, 0x40000040 ;  /* 0x40000040ff5b7424 */ /* 0x000fe200078e00ff */
[----:B------:R-:W-:Y:S01]  /*191b0*/  R2UR UR50, R88 ;  /* 0x00000000583272ca */ /* 0x000fe200000e0000 */
[----:B------:R-:W-:Y:S01]  /*191c0*/  IMAD.MOV.U32 R88, RZ, RZ, R93 ;  /* 0x000000ffff587224 */ /* 0x000fe200078e005d */
[----:B------:R-:W-:Y:S01]  /*191d0*/  R2UR UR46, R90 ;  /* 0x000000005a2e72ca */ /* 0x000fe200000e0000 */
[----:B------:R-:W-:Y:S01]  /*191e0*/  VIADD R90, R94, 0x6 ;  /* 0x000000065e5a7836 */ /* 0x000fe20000000000 */
[----:B------:R-:W-:Y:S01]  /*191f0*/  MOV R190, UR42 ;  /* 0x0000002a00be7c02 */ /* 0x000fe20008000f00 */
[----:B------:R-:W-:Y:S01]  /*19200*/  IMAD.MOV.U32 R93, RZ, RZ, 0x40000040 ;  /* 0x40000040ff5d7424 */ /* 0x000fe200078e00ff */
[----:B01----:R-:W-:Y:S01]  /*19210*/  MOV R3, UR38 ;  /* 0x0000002600037c02 */ /* 0x003fe20008000f00 */
[-C--:B------:R-:W-:Y:S01]  /*19220*/  FMUL.FTZ R24, R24, R12.reuse ;  /* 0x0000000c18187220 */ /* 0x080fe20000410000 */
[----:B------:R-:W-:Y:S01]  /*19230*/  R2UR UR42, R88 ;  /* 0x00000000582a72ca */ /* 0x000fe200000e0000 */
[----:B------:R-:W-:Y:S01]  /*19240*/  VIADD R88, R94, 0x302 ;  /* 0x000003025e587836 */ /* 0x000fe20000000000 */
[----:B------:R-:W-:Y:S01]  /*19250*/  R2UR UR38, R90 ;  /* 0x000000005a2672ca */ /* 0x000fe200000e0000 */
[-C--:B------:R-:W-:Y:S01]  /*19260*/  FMUL.FTZ R25, R25, R12.reuse ;  /* 0x0000000c19197220 */ /* 0x080fe20000410000 */
[----:B------:R-:W-:Y:S01]  /*19270*/  IADD3 R90, R94, 0x304, RZ ;  /* 0x000003045e5a7810 */ /* 0x000fe20007ffe0ff */
[-C--:B------:R-:W-:Y:S01]  /*19280*/  FMUL.FTZ R28, R28, R12.reuse ;  /* 0x0000000c1c1c7220 */ /* 0x080fe20000410000 */
[----:B------:R-:W-:Y:S01]  /*19290*/  R2UR UR30, R88 ;  /* 0x00000000581e72ca */ /* 0x000fe200000e0000 */
[----:B------:R-:W-:Y:S01]  /*192a0*/  VIADD R88, R94, 0x600 ;  /* 0x000006005e587836 */ /* 0x000fe20000000000 */
[----:B------:R-:W-:Y:S01]  /*192b0*/  R2UR UR26, R90 ;  /* 0x000000005a1a72ca */ /* 0x000fe200000e0000 */
[----:B------:R-:W-:Y:S01]  /*192c0*/  VIADD R90, R94, 0x602 ;  /* 0x000006025e5a7836 */ /* 0x000fe20000000000 */
[----:B------:R-:W-:Y:S01]  /*192d0*/  MOV R89, 0x40000040 ;  /* 0x4000004000597802 */ /* 0x000fe20000000f00 */
[-C--:B------:R-:W-:Y:S01]  /*192e0*/  FMUL.FTZ R29, R29, R12.reuse ;  /* 0x0000000c1d1d7220 */ /* 0x080fe20000410000 */
[----:B------:R-:W-:Y:S01]  /*192f0*/  MOV R197, UR51 ;  /* 0x0000003300c57c02 */ /* 0x000fe20008000f00 */
        /* <DEDUP_REMOVED lines=175> */
.L_x_1794:
[----:B------:R-:W-:Y:S01]  /*19df0*/  SHF.L.U32 R0, R14, 0x1f, RZ ;  /* 0x0000001f0e007819 */ /* 0x000fe200000006ff */
[----:B------:R-:W-:-:S04]  /*19e00*/  IMAD R21, R15, 0x8, R2 ;  /* 0x000000080f157824 */ /* 0x000fc800078e0202 */
[----:B------:R0:W1:Y:S01]  /*19e10*/  SYNCS.PHASECHK.TRANS64.TRYWAIT P1, [R21+URZ+0x2a850], R0 ;  /* 0x02a85000150075a7 */ /* 0x000062000802017f */
[----:B------:R-:W-:Y:S05]  /*19e20*/  @!P0 BRA `(.L_x_1795) ;  /* 0x0000000000048947 */ /* 0x000fea0003800000 */
[----:B------:R-:W-:Y:S01]  /*19e30*/  BPT.TRAP 0x1 ;  /* 0x000000040000795c */ /* 0x000fe20000300000 */
.L_x_1795:
[----:B------:R-:W-:Y:S04]  /*19e40*/  BSSY B2, `(.L_x_1796) ;  /* 0x0000004000027945 */ /* 0x000fe80003800000 */
[----:B-1----:R-:W-:Y:S05]  /*19e50*/  @P1 BRA `(.L_x_1797) ;  /* 0x0000000000081947 */ /* 0x002fea0003800000 */
[----:B------:R-:W1:Y:S02]  /*19e60*/  SYNCS.PHASECHK.TRANS64.TRYWAIT P1, [R21+URZ+0x2a850], R0 ;  /* 0x02a85000150075a7 */ /* 0x000e64000802017f */
[----:B-1----:R-:W-:Y:S05]  /*19e70*/  @!P1 BRA `(.L_x_1798) ;  /* 0x0000011400409947 */ /* 0x002fea0003800000 */
.L_x_1797:
[----:B------:R-:W-:Y:S05]  /*19e80*/  BSYNC B2 ;  /* 0x0000000000027941 */ /* 0x000fea0003800000 */
.L_x_1796:
[----:B01----:R-:W-:Y:S01]  /*19e90*/  IADD3 R0, R2, 0x400, RZ ;  /* 0x0000040002007810 */ /* 0x003fe20007ffe0ff */
[----:B------:R-:W-:Y:S01]  /*19ea0*/  IMAD.MOV.U32 R5, RZ, RZ, 0x40000040 ;  /* 0x40000040ff057424 */ /* 0x000fe200078e00ff */
[----:B------:R-:W-:Y:S02]  /*19eb0*/  WARPGROUP.ARRIVE ;  /* 0x00000000000079c5 */ /* 0x000fe40000000000 */
        /* <DEDUP_REMOVED lines=27> */
[----:B------:R-:W-:Y:S02]  /*1a070*/  IMAD.MOV.U32 R15, RZ, RZ, 0x40000040 ;  /* 0x40000040ff0f7424 */ /* 0x000fe400078e00ff */
[----:B------:R-:W-:Y:S01]  /*1a080*/  VIADD R4, R4, 0x280 ;  /* 0x0000028004047836 */ /* 0x000fe20000000000 */
[----:B------:R-:W-:Y:S02]  /*1a090*/  WARPGROUP.DEPBAR.LE gsb0, 0x0 ;  /* 0x00008000000079c5 */ /* 0x000fe40000010000 */
[----:B------:R-:W-:-:S07]  /*1a0a0*/  WARPGROUP.ARRIVE ;  /* 0x00000000000079c5 */ /* 0x000fce0000000000 */
        /* <DEDUP_REMOVED lines=14> */
.L_x_1799:
        /* <DEDUP_REMOVED lines=54> */
[----:B0-----:R-:W-:Y:S01]  /*1a4f0*/  FMNMX.FTZ R0, R0, R4, !PT ;  /* 0x0000000400007209 */ /* 0x001fe20007810000 */
[----:B------:R-:W-:Y:S01]  /*1a500*/  IMAD.U32 R4, RZ, RZ, UR46 ;  /* 0x0000002eff047e24 */ /* 0x000fe2000f8e00ff */
[----:B-1----:R-:W-:-:S03]  /*1a510*/  FMNMX.FTZ R3, R3, R5, !PT ;  /* 0x0000000503037209 */ /* 0x002fc60007810000 */
[----:B------:R-:W-:Y:S02]  /*1a520*/  FADD.FTZ R5, -R0, R11 ;  /* 0x0000000b00057221 */ /* 0x000fe40000010100 */
[CC--:B------:R-:W-:Y:S01]  /*1a530*/  FMUL.FTZ R11, R3.reuse, R4.reuse ;  /* 0x00000004030b7220 */ /* 0x0c0fe20000410000 */
[----:B------:R-:W-:Y:S01]  /*1a540*/  FADD.FTZ R12, -R3, R13 ;  /* 0x0000000d030c7221 */ /* 0x000fe20000010100 */
[-C--:B------:R-:W-:Y:S02]  /*1a550*/  FMUL.FTZ R5, R5, R4.reuse ;  /* 0x0000000405057220 */ /* 0x080fe40000410000 */
[-CC-:B------:R-:W-:Y:S01]  /*1a560*/  FFMA.FTZ R152, R96, R4.reuse, -R11.reuse ;  /* 0x0000000460987223 */ /* 0x180fe2000001080b */
[-CC-:B------:R-:W-:Y:S01]  /*1a570*/  FFMA.FTZ R96, R101, R4.reuse, -R11.reuse ;  /* 0x0000000465607223 */ /* 0x180fe2000001080b */
[-C--:B------:R-:W-:Y:S01]  /*1a580*/  FMUL.FTZ R101, R0, R4.reuse ;  /* 0x0000000400657220 */ /* 0x080fe20000410000 */
[-C--:B------:R-:W-:Y:S01]  /*1a590*/  FMUL.FTZ R12, R12, R4.reuse ;  /* 0x000000040c0c7220 */ /* 0x080fe20000410000 */
        /* <DEDUP_REMOVED lines=8> */
[-CC-:B------:R-:W-:Y:S01]  /*1a620*/  FFMA.FTZ R137, R93, R4.reuse, -R11.reuse ;  /* 0x000000045d897223 */ /* 0x180fe2000001080b */
[-C--:B------:R-:W-:Y:S01]  /*1a630*/  FFMA.FTZ R93, R105, R4.reuse, -R11 ;  /* 0x00000004695d7223 */ /* 0x080fe2000001080b */
[-CC-:B------:R-:W-:Y:S01]  /*1a640*/  FFMA.FTZ R105, R95, R4.reuse, -R101.reuse ;  /* 0x000000045f697223 */ /* 0x180fe20000010865 */
[-C--:B------:R-:W-:Y:S01]  /*1a650*/  FFMA.FTZ R153, R98, R4.reuse, -R101 ;  /* 0x0000000462997223 */ /* 0x080fe20000010865 */
[-CC-:B------:R-:W-:Y:S01]  /*1a660*/  FFMA.FTZ R148, R104, R4.reuse, -R11.reuse ;  /* 0x0000000468947223 */ /* 0x180fe2000001080b */
        /* <DEDUP_REMOVED lines=42> */
[----:B------:R-:W-:Y:S01]  /*1a910*/  FFMA.FTZ R101, R135, R4, -R101 ;  /* 0x0000000487657223 */ /* 0x000fe20000010865 */
[----:B------:R-:W-:-:S05]  /*1a920*/  VIADD R106, R20, 0x2a840 ;  /* 0x0002a840146a7836 */ /* 0x000fca0000000000 */
[----:B------:R-:W2:Y:S01]  /*1a930*/  MUFU.EX2 R159, R159 ;  /* 0x0000009f009f7308 */ /* 0x000ea20000000800 */
[----:B0-----:R-:W-:Y:S01]  /*1a940*/  FADD.FTZ R6, R108, R6 ;  /* 0x000000066c067221 */ /* 0x001fe20000010000 */
[----:B------:R-:W-:-:S04]  /*1a950*/  PRMT R106, R172, 0x654, R106 ;  /* 0x00000654ac6a7816 */ /* 0x000fc8000000006a */
[----:B------:R0:W-:Y:S02]  /*1a960*/  SYNCS.ARRIVE.TRANS64.RED.A1T0 RZ, [R106+URZ], RZ ;  /* 0x000000ff6aff79a7 */ /* 0x0001e4000810043f */
[----:B------:R-:W3:Y:S01]  /*1a970*/  MUFU.EX2 R137, R137 ;  /* 0x0000008900897308 */ /* 0x000ee20000000800 */
[----:B-1----:R-:W-:-:S07]  /*1a980*/  FADD.FTZ R7, R158, R7 ;  /* 0x000000079e077221 */ /* 0x002fce0000010000 */
[----:B------:R-:W1:Y:S01]  /*1a990*/  MUFU.EX2 R105, R105 ;  /* 0x0000006900697308 */ /* 0x000e620000000800 */
[----:B--2---:R-:W-:-:S07]  /*1a9a0*/  FADD.FTZ R6, R159, R6 ;  /* 0x000000069f067221 */ /* 0x004fce0000010000 */
[----:B------:R-:W2:Y:S01]  /*1a9b0*/  MUFU.EX2 R152, R152 ;  /* 0x0000009800987308 */ /* 0x000ea20000000800 */
[----:B---3--:R-:W-:-:S07]  /*1a9c0*/  FADD.FTZ R7, R137, R7 ;  /* 0x0000000789077221 */ /* 0x008fce0000010000 */
        /* <DEDUP_REMOVED lines=77> */
[----:B---3--:R-:W-:Y:S01]  /*1aea0*/  FADD.FTZ R6, R20, R6 ;  /* 0x0000000614067221 */ /* 0x008fe20000010000 */
[----:B-1----:R-:W-:-:S03]  /*1aeb0*/  FADD.FTZ R7, R11, R7 ;  /* 0x000000070b077221 */ /* 0x002fc60000010000 */
[----:B--2---:R-:W-:Y:S01]  /*1aec0*/  FADD.FTZ R6, R101, R6 ;  /* 0x0000000665067221 */ /* 0x004fe20000010000 */
[----:B0-----:R-:W-:Y:S06]  /*1aed0*/  @!P0 BRA `(.L_x_1800) ;  /* 0x0000000000048947 */ /* 0x001fec0003800000 */
[----:B------:R-:W-:Y:S01]  /*1aee0*/  BPT.TRAP 0x1 ;  /* 0x000000040000795c */ /* 0x000fe20000300000 */
.L_x_1800:
[C---:B------:R-:W-:Y:S01]  /*1aef0*/  ISETP.GT.AND P1, PT, R10.reuse, R9, PT ;  /* 0x000000090a00720c */ /* 0x040fe20003f24270 */
[----:B------:R-:W-:Y:S01]  /*1af00*/  VIADD R10, R10, 0xffffffff ;  /* 0xffffffff0a0a7836 */ /* 0x000fe20000000000 */
[----:B------:R-:W-:Y:S02]  /*1af10*/  IADD3 R21, R21, 0x2a860, RZ ;  /* 0x0002a86015157810 */ /* 0x000fe40007ffe0ff */
[----:B------:R-:W-:Y:S02]  /*1af20*/  F2FP.F16.F32.PACK_AB R156, R139, R156 ;  /* 0x0000009c8b9c723e */ /* 0x000fe400000000ff */
[----:B------:R-:W-:Y:S02]  /*1af30*/  PRMT R21, R172, 0x654, R21 ;  /* 0x00000654ac157816 */ /* 0x000fe40000000015 */
[----:B------:R-:W-:Y:S02]  /*1af40*/  F2FP.F16.F32.PACK_AB R158, R137, R158 ;  /* 0x0000009e899e723e */ /* 0x000fe400000000ff */
[----:B------:R0:W-:Y:S01]  /*1af50*/  SYNCS.ARRIVE.TRANS64.RED.A1T0 RZ, [R21+URZ], RZ ;  /* 0x000000ff15ff79a7 */ /* 0x0001e2000810043f */
[----:B------:R-:W-:Y:S01]  /*1af60*/  F2FP.F16.F32.PACK_AB R140, R15, R140 ;  /* 0x0000008c0f8c723e */ /* 0x000fe200000000ff */
[----:B------:R-:W-:Y:S01]  /*1af70*/  IMAD.MOV.U32 R15, RZ, RZ, R23 ;  /* 0x000000ffff0f7224 */ /* 0x000fe200078e0017 */
[----:B------:R-:W-:Y:S01]  /*1af80*/  F2FP.F16.F32.PACK_AB R142, R14, R142 ;  /* 0x0000008e0e8e723e */ /* 0x000fe200000000ff */
[----:B------:R-:W-:Y:S01]  /*1af90*/  IMAD.MOV.U32 R14, RZ, RZ, R164 ;  /* 0x000000ffff0e7224 */ /* 0x000fe200078e00a4 */
        /* <DEDUP_REMOVED lines=22> */
[----:B0-----:R-:W-:Y:S06]  /*1b100*/  @P1 BRA `(.L_x_1801) ;  /* 0xffffffdc00bc1947 */ /* 0x001fec000383ffff */
[----:B------:R-:W-:Y:S05]  /*1b110*/  BSYNC B1 ;  /* 0x0000000000017941 */ /* 0x000fea0003800000 */
.L_x_1788:
[----:B------:R-:W-:Y:S05]  /*1b120*/  BSYNC B0 ;  /* 0x0000000000007941 */ /* 0x000fea0003800000 */
.L_x_1787:
[----:B------:R-:W-:Y:S01]  /*1b130*/  ISETP.GE.AND P1, PT, R10, R202, PT ;  /* 0x000000ca0a00720c */ /* 0x000fe20003f26270 */
[----:B------:R-:W-:-:S12]  /*1b140*/  BSSY B0, `(.L_x_1802) ;  /* 0x000033f000007945 */ /* 0x000fd80003800000 */
[----:B------:R-:W-:Y:S05]  /*1b150*/  @!P1 BRA `(.L_x_1803) ;  /* 0x0000003000f49947 */ /* 0x000fea0003800000 */
[----:B------:R-:W-:Y:S01]  /*1b160*/  IMAD.MOV.U32 R9, RZ, RZ, R0 ;  /* 0x000000ffff097224 */ /* 0x000fe200078e0000 */
[----:B------:R-:W-:Y:S01]  /*1b170*/  MOV R11, R3 ;  /* 0x00000003000b7202 */ /* 0x000fe20000000f00 */
[----:B------:R-:W-:Y:S02]  /*1b180*/  IMAD.MOV.U32 R13, RZ, RZ, R164 ;  /* 0x000000ffff0d7224 */ /* 0x000fe400078e00a4 */
[----:B------:R-:W-:-:S07]  /*1b190*/  IMAD.MOV.U32 R14, RZ, RZ, R23 ;  /* 0x000000ffff0e7224 */ /* 0x000fce00078e0017 */
.L_x_1824:
[----:B------:R-:W-:-:S04]  /*1b1a0*/  ISETP.NE.AND P1, PT, R14, 0x1, PT ;  /* 0x000000010e00780c */ /* 0x000fc80003f25270 */
[----:B------:R-:W-:-:S04]  /*1b1b0*/  SEL R164, RZ, 0x1, P1 ;  /* 0x00000001ffa47807 */ /* 0x000fc80000800000 */
[----:B------:R-:W-:Y:S01]  /*1b1c0*/  LOP3.LUT R164, R13, R164, RZ, 0x3c, !PT ;  /* 0x000000a40da47212 */ /* 0x000fe200078e3cff */
[----:B------:R-:W-:Y:S06]  /*1b1d0*/  @!P0 BRA `(.L_x_1804) ;  /* 0x0000000000048947 */ /* 0x000fec0003800000 */
[----:B------:R-:W-:Y:S01]  /*1b1e0*/  BPT.TRAP 0x1 ;  /* 0x000000040000795c */ /* 0x000fe20000300000 */
.L_x_1804:
        /* <DEDUP_REMOVED lines=8> */
.L_x_1805:
[----:B------:R-:W-:Y:S01]  /*1b270*/  IMAD R94, R23, 0x900, R8 ;  /* 0x00000900175e7824 */ /* 0x000fe200078e0208 */
[----:B------:R-:W-:Y:S03]  /*1b280*/  BSSY B1, `(.L_x_1806) ;  /* 0x0000006000017945 */ /* 0x000fe60003800000 */
[C---:B------:R-:W-:Y:S02]  /*1b290*/  VIADD R90, R94.reuse, 0x2 ;  /* 0x000000025e5a7836 */ /* 0x040fe40000000000 */
[----:B------:R-:W-:Y:S01]  /*1b2a0*/  VIADD R93, R94, 0x4 ;  /* 0x000000045e5d7836 */ /* 0x000fe20000000000 */
[----:B-1----:R-:W-:Y:S06]  /*1b2b0*/  @P1 BRA `(.L_x_1807) ;  /* 0x0000000000081947 */ /* 0x002fec0003800000 */
[----:B------:R-:W1:Y:S02]  /*1b2c0*/  SYNCS.PHASECHK.TRANS64.TRYWAIT P1, [R0+URZ+0x2a830], R3 ;  /* 0x02a83003000075a7 */ /* 0x000e64000802017f */
[----:B-1----:R-:W-:Y:S05]  /*1b2d0*/  @!P1 BRA `(.L_x_1808) ;  /* 0x00000100003c9947 */ /* 0x002fea0003800000 */
.L_x_1807:
[----:B------:R-:W-:Y:S05]  /*1b2e0*/  BSYNC B1 ;  /* 0x0000000000017941 */ /* 0x000fea0003800000 */
.L_x_1806:
[----:B------:R-:W2:Y:S01]  /*1b2f0*/  LDL.64 R96, [R1+0x28] ;  /* 0x0000280001607983 */ /* 0x000ea20000100a00 */
[----:B------:R-:W-:Y:S01]  /*1b300*/  MOV R88, R94 ;  /* 0x0000005e00587202 */ /* 0x000fe20000000f00 */
[----:B------:R-:W-:Y:S01]  /*1b310*/  IMAD.MOV.U32 R89, RZ, RZ, 0x40000040 ;  /* 0x40000040ff597424 */ /* 0x000fe200078e00ff */
        /* <DEDUP_REMOVED lines=123> */
[----:B------:R-:W-:Y:S02]  /*1bad0*/  WARPGROUP.DEPBAR.LE gsb0, 0x0 ;  /* 0x00008000000079c5 */ /* 0x000fe40000010000 */
[----:B------:R-:W-:Y:S01]  /*1bae0*/  WARPGROUP.ARRIVE ;  /* 0x00000000000079c5 */ /* 0x000fe20000000000 */
[----:B--2---:R-:W-:Y:S02]  /*1baf0*/  R2UR UR44, R196 ;  /* 0x00000000c42c72ca */ /* 0x004fe400000e0000 */
[----:B------:R-:W-:-:S02]  /*1bb00*/  R2UR UR45, R197 ;  /* 0x00000000c52d72ca */ /* 0x000fc400000e0000 */
[----:B------:R-:W-:Y:S01]  /*1bb10*/  R2UR UR49, R198 ;  /* 0x00000000c63172ca */ /* 0x000fe200000e0000 */
[----:B------:R-:W2:Y:S10]  /*1bb20*/  LDL.64 R196, [R1] ;  /* 0x0000000001c47983 */ /* 0x000eb40000100a00 */
[----:B------:R-:W-:Y:S01]  /*1bb30*/  HGMMA.64x96x16.F32 R88, gdesc[UR44], R88, gsb0 ;  /* 0x016000002c5879f0 */ /* 0x000fe20008000858 */
[----:B------:R-:W-:-:S02]  /*1bb40*/  R2UR UR45, R194 ;  /* 0x00000000c22d72ca */ /* 0x000fc400000e0000 */
[----:B------:R-:W-:Y:S02]  /*1bb50*/  R2UR UR44, R195 ;  /* 0x00000000c32c72ca */ /* 0x000fe400000e0000 */
[----:B------:R-:W3:Y:S01]  /*1bb60*/  LDL.64 R194, [R1+0x18] ;  /* 0x0000180001c27983 */ /* 0x000ee20000100a00 */
[----:B------:R-:W-:Y:S02]  /*1bb70*/  R2UR UR47, R192 ;  /* 0x00000000c02f72ca */ /* 0x000fe400000e0000 */
[----:B------:R-:W-:Y:S02]  /*1bb80*/  R2UR UR46, R193 ;  /* 0x00000000c12e72ca */ /* 0x000fe400000e0000 */
[----:B------:R-:W4:Y:S01]  /*1bb90*/  LDL.64 R192, [R1+0x10] ;  /* 0x0000100001c07983 */ /* 0x000f220000100a00 */
[----:B------:R-:W-:-:S03]  /*1bba0*/  R2UR UR48, R199 ;  /* 0x00000000c73072ca */ /* 0x000fc600000e0000 */
[----:B------:R-:W5:Y:S01]  /*1bbb0*/  LDL.64 R198, [R1+0x8] ;  /* 0x0000080001c67983 */ /* 0x000f620000100a00 */
[----:B------:R-:W-:Y:S02]  /*1bbc0*/  WARPGROUP.DEPBAR.LE gsb0, 0x0 ;  /* 0x00008000000079c5 */ /* 0x000fe40000010000 */
[----:B------:R-:W-:Y:S01]  /*1bbd0*/  WARPGROUP.ARRIVE ;  /* 0x00000000000079c5 */ /* 0x000fe20000000000 */
[----:B---3--:R-:W-:Y:S02]  /*1bbe0*/  R2UR UR40, R194 ;  /* 0x00000000c22872ca */ /* 0x008fe400000e0000 */
[----:B------:R-:W-:-:S13]  /*1bbf0*/  R2UR UR41, R195 ;  /* 0x00000000c32972ca */ /* 0x000fda00000e0000 */
[----:B------:R-:W-:Y:S01]  /*1bc00*/  HGMMA.64x96x16.F32 R88, gdesc[UR40], R88, gsb0 ;  /* 0x01600000285879f0 */ /* 0x000fe20008000858 */
[----:B----4-:R-:W-:Y:S02]  /*1bc10*/  R2UR UR36, R192 ;  /* 0x00000000c02472ca */ /* 0x010fe400000e0000 */
[----:B------:R-:W-:Y:S02]  /*1bc20*/  R2UR UR37, R193 ;  /* 0x00000000c12572ca */ /* 0x000fe400000e0000 */
[----:B-----5:R-:W-:Y:S02]  /*1bc30*/  R2UR UR32, R198 ;  /* 0x00000000c62072ca */ /* 0x020fe400000e0000 */
[----:B------:R-:W-:Y:S01]  /*1bc40*/  R2UR UR33, R199 ;  /* 0x00000000c72172ca */ /* 0x000fe200000e0000 */
[----:B------:R-:W-:Y:S02]  /*1bc50*/  WARPGROUP.DEPBAR.LE gsb0, 0x0 ;  /* 0x00008000000079c5 */ /* 0x000fe40000010000 */
[----:B------:R-:W-:-:S06]  /*1bc60*/  WARPGROUP.ARRIVE ;  /* 0x00000000000079c5 */ /* 0x000fcc0000000000 */
        /* <DEDUP_REMOVED lines=48> */
[----:B------:R-:W-:-:S12]  /*1bf70*/  @!P0 BRA `(.L_x_1809) ;  /* 0x0000000000048947 */ /* 0x000fd80003800000 */
[----:B------:R-:W-:Y:S01]  /*1bf80*/  BPT.TRAP 0x1 ;  /* 0x000000040000795c */ /* 0x000fe20000300000 */
.L_x_1809:
[----:B------:R-:W-:Y:S02]  /*1bf90*/  SHF.L.U32 R3, R13, 0x1f, RZ ;  /* 0x0000001f0d037819 */ /* 0x000fe400000006ff */
[----:B------:R-:W-:-:S04]  /*1bfa0*/  LEA R15, R14, R2, 0x3 ;  /* 0x000000020e0f7211 */ /* 0x000fc800078e18ff */
[----:B------:R0:W1:Y:S01]  /*1bfb0*/  SYNCS.PHASECHK.TRANS64.TRYWAIT P1, [R15+URZ+0x2a850], R3 ;  /* 0x02a850030f0075a7 */ /* 0x000062000802017f */
[----:B------:R-:W-:Y:S05]  /*1bfc0*/  @!P0 BRA `(.L_x_1810) ;  /* 0x0000000000048947 */ /* 0x000fea0003800000 */
[----:B------:R-:W-:Y:S01]  /*1bfd0*/  BPT.TRAP 0x1 ;  /* 0x000000040000795c */ /* 0x000fe20000300000 */
.L_x_1810:
[----:B------:R-:W-:Y:S04]  /*1bfe0*/  BSSY B1, `(.L_x_1811) ;  /* 0x0000004000017945 */ /* 0x000fe80003800000 */
[----:B-1----:R-:W-:Y:S05]  /*1bff0*/  @P1 BRA `(.L_x_1812) ;  /* 0x0000000000081947 */ /* 0x002fea0003800000 */
[----:B------:R-:W1:Y:S02]  /*1c000*/  SYNCS.PHASECHK.TRANS64.TRYWAIT P1, [R15+URZ+0x2a850], R3 ;  /* 0x02a850030f0075a7 */ /* 0x000e64000802017f */
[----:B-1----:R-:W-:Y:S05]  /*1c010*/  @!P1 BRA `(.L_x_1813) ;  /* 0x000000f400009947 */ /* 0x002fea0003800000 */
.L_x_1812:
[----:B------:R-:W-:Y:S05]  /*1c020*/  BSYNC B1 ;  /* 0x0000000000017941 */ /* 0x000fea0003800000 */
.L_x_1811:
        /* <DEDUP_REMOVED lines=9> */
[----:B------:R-:W-:-:S04]  /*1c0c0*/  IMAD R4, R14, 0x600, R3 ;  /* 0x000006000e047824 */ /* 0x000fc800078e0203 */
        /* <DEDUP_REMOVED lines=38> */
.L_x_1814:
[----:B------:R-:W-:Y:S01]  /*1c330*/  ISETP.NE.AND P1, PT, R227, 0x1, PT ;  /* 0x00000001e300780c */ /* 0x000fe20003f25270 */
[----:B------:R-:W-:Y:S01]  /*1c340*/  IMAD.IADD R3, R203, 0x1, R188 ;  /* 0x00000001cb037824 */ /* 0x000fe200078e02bc */
[----:B------:R-:W-:Y:S01]  /*1c350*/  ULOP3.LUT UR4, URZ, UR42, URZ, 0x33, !UPT ;  /* 0x0000002a3f047292 */ /* 0x000fe2000f8e333f */
[----:B------:R-:W-:-:S05]  /*1c360*/  IMAD R21, R10, -0x60, RZ ;  /* 0xffffffa00a157824 */ /* 0x000fca00078e02ff */
[----:B------:R-:W-:-:S04]  /*1c370*/  IADD3 R14, -R182, 0x1, R21 ;  /* 0x00000001b60e7810 */ /* 0x000fc80007ffe115 */
[----:B------:R-:W-:Y:S01]  /*1c380*/  IADD3 R14, -R165, R14, R166 ;  /* 0x0000000ea50e7210 */ /* 0x000fe20007ffe1a6 */
[----:B------:R-:W0:Y:S04]  /*1c390*/  @P1 LDC R12, c[0x0][0x44c] ;  /* 0x00011300ff0c1b82 */ /* 0x000e280000000800 */
[C---:B------:R-:W-:Y:S02]  /*1c3a0*/  VIADD R20, R14.reuse, UR51 ;  /* 0x000000330e147c36 */ /* 0x040fe40008000000 */
[----:B------:R-:W-:Y:S02]  /*1c3b0*/  VIADD R14, R14, UR4 ;  /* 0x000000040e0e7c36 */ /* 0x000fe40008000000 */
[----:B------:R-:W1:Y:S01]  /*1c3c0*/  @P1 LDC R4, c[0x0][0x450] ;  /* 0x00011400ff041b82 */ /* 0x000e620000000800 */
[----:B0-----:R-:W-:-:S05]  /*1c3d0*/  @P1 IMAD.HI.U32 R5, R3, R12, RZ ;  /* 0x0000000c03051227 */ /* 0x001fca00078e00ff */
[----:B-1----:R-:W-:Y:S02]  /*1c3e0*/  @P1 SHF.R.U32.HI R3, RZ, R4, R5 ;  /* 0x00000004ff031219 */ /* 0x002fe40000011605 */
[----:B------:R-:W-:Y:S02]  /*1c3f0*/  ISETP.GE.AND P1, PT, R225, 0x1, PT ;  /* 0x00000001e100780c */ /* 0x000fe40003f26270 */
[----:B------:R-:W-:Y:S01]  /*1c400*/  IADD3 R5, R0, 0x2a840, RZ ;  /* 0x0002a84000057810 */ /* 0x000fe20007ffe0ff */
[----:B------:R-:W0:Y:S01]  /*1c410*/  SHFL.IDX PT, R136, R3, RZ, 0x1c1f ;  /* 0x001c1fff03887589 */ /* 0x000e2200000e0000 */
[----:B------:R-:W-:Y:S02]  /*1c420*/  IMAD.IADD R0, R21, 0x1, -R182 ;  /* 0x0000000115007824 */ /* 0x000fe400078e0ab6 */
[----:B------:R-:W-:-:S04]  /*1c430*/  PRMT R5, R172, 0x654, R5 ;  /* 0x00000654ac057816 */ /* 0x000fc80000000005 */
[----:B------:R1:W-:Y:S01]  /*1c440*/  SYNCS.ARRIVE.TRANS64.RED.A1T0 RZ, [R5+URZ], RZ ;  /* 0x000000ff05ff79a7 */ /* 0x0003e2000810043f */
[--C-:B0-----:R-:W-:Y:S02]  /*1c450*/  IMAD.IADD R13, R20, 0x1, R136.reuse ;  /* 0x00000001140d7824 */ /* 0x101fe400078e0288 */
[----:B------:R-:W-:Y:S01]  /*1c460*/  IMAD.IADD R12, R14, 0x1, R136 ;  /* 0x000000010e0c7824 */ /* 0x000fe200078e0288 */
[----:B-1----:R-:W-:Y:S06]  /*1c470*/  @!P1 BRA `(.L_x_1815) ;  /* 0x0000000000549947 */ /* 0x002fec0003800000 */
        /* <DEDUP_REMOVED lines=12> */
.L_x_1817:
[----:B------:R-:W-:-:S04]  /*1c540*/  MOV R137, UR38 ;  /* 0x0000002600897c02 */ /* 0x000fc80008000f00 */
[----:B------:R-:W-:-:S13]  /*1c550*/  ISETP.NE.AND P1, PT, R137, 0x1, PT ;  /* 0x000000018900780c */ /* 0x000fda0003f25270 */
[----:B------:R-:W0:Y:S02]  /*1c560*/  @P1 LDC.64 R4, c[0x0][0x9e8] ;  /* 0x00027a00ff041b82 */ /* 0x000e240000000a00 */
[----:B0-----:R-:W-:-:S05]  /*1c570*/  @P1 IMAD.HI.U32 R4, R136, R4, RZ ;  /* 0x0000000488041227 */ /* 0x001fca00078e00ff */
[----:B------:R-:W-:-:S07]  /*1c580*/  @P1 SHF.R.U32.HI R136, RZ, R5, R4 ;  /* 0x00000005ff881219 */ /* 0x000fce0000011604 */
.L_x_1818:
[----:B------:R-:W-:Y:S05]  /*1c590*/  BSYNC B1 ;  /* 0x0000000000017941 */ /* 0x000fea0003800000 */
.L_x_1816:
[----:B------:R-:W-:-:S05]  /*1c5a0*/  IMAD R136, R136, R137, R0 ;  /* 0x0000008988887224 */ /* 0x000fca00078e0200 */
[----:B------:R-:W-:Y:S02]  /*1c5b0*/  VIADDMNMX R13, R136, R137, R13, PT ;  /* 0x00000089880d7246 */ /* 0x000fe4000380010d */
[----:B------:R-:W-:-:S07]  /*1c5c0*/  VIMNMX R12, R12, R136, !PT ;  /* 0x000000880c0c7248 */ /* 0x000fce0007fe0100 */
.L_x_1815:
        /* <DEDUP_REMOVED lines=14> */
[--C-:B0-----:R-:W-:Y:S01]  /*1c6b0*/  IMAD.IADD R20, R20, 0x1, R3.reuse ;  /* 0x0000000114147824 */ /* 0x101fe200078e0203 */
[----:B------:R-:W-:Y:S01]  /*1c6c0*/  ISETP.LT.OR P3, PT, R13, 0xa, P3 ;  /* 0x0000000a0d00780c */ /* 0x000fe20001f61670 */
[----:B------:R-:W-:Y:S01]  /*1c6d0*/  IMAD.IADD R14, R14, 0x1, R3 ;  /* 0x000000010e0e7824 */ /* 0x000fe200078e0203 */
        /* <DEDUP_REMOVED lines=8> */
[----:B------:R-:W-:-:S04]  /*1c760*/  ISETP.GT.AND P3, PT, R12, 0x11, !P4 ;  /* 0x000000110c00780c */ /* 0x000fc80006764270 */
        /* <DEDUP_REMOVED lines=111> */
[----:B------:R-:W-:-:S13]  /*1ce60*/  ISETP.GE.AND P6, PT, R225, 0x1, PT ;  /* 0x00000001e100780c */ /* 0x000fda0003fc6270 */
        /* <DEDUP_REMOVED lines=13> */
.L_x_1821:
[----:B------:R-:W-:-:S05]  /*1cf40*/  IMAD.U32 R12, RZ, RZ, UR38 ;  /* 0x00000026ff0c7e24 */ /* 0x000fca000f8e00ff */
[----:B------:R-:W-:-:S13]  /*1cf50*/  ISETP.NE.AND P6, PT, R12, 0x1, PT ;  /* 0x000000010c00780c */ /* 0x000fda0003fc5270 */
[----:B------:R-:W0:Y:S02]  /*1cf60*/  @P6 LDC.64 R4, c[0x0][0x9e8] ;  /* 0x00027a00ff046b82 */ /* 0x000e240000000a00 */
[----:B0-----:R-:W-:-:S05]  /*1cf70*/  @P6 IMAD.HI.U32 R4, R3, R4, RZ ;  /* 0x0000000403046227 */ /* 0x001fca00078e00ff */
[----:B------:R-:W-:-:S07]  /*1cf80*/  @P6 SHF.R.U32.HI R3, RZ, R5, R4 ;  /* 0x00000005ff036219 */ /* 0x000fce0000011604 */
.L_x_1822:
[----:B------:R-:W-:Y:S05]  /*1cf90*/  BSYNC B1 ;  /* 0x0000000000017941 */ /* 0x000fea0003800000 */
.L_x_1820:
[----:B------:R-:W-:-:S05]  /*1cfa0*/  IMAD R3, R3, R12, R0 ;  /* 0x0000000c03037224 */ /* 0x000fca00078e0200 */
[----:B------:R-:W-:Y:S02]  /*1cfb0*/  VIADDMNMX R20, R3, R12, R20, PT ;  /* 0x0000000c03147246 */ /* 0x000fe40003800114 */
[----:B------:R-:W-:-:S07]  /*1cfc0*/  VIMNMX R14, R14, R3, !PT ;  /* 0x000000030e0e7248 */ /* 0x000fce0007fe0100 */
.L_x_1819:
[C---:B------:R-:W-:Y:S01]  /*1cfd0*/  ISETP.GT.AND P1, PT, R14.reuse, 0x1, !P1 ;  /* 0x000000010e00780c */ /* 0x040fe20004f24270 */
[----:B------:R-:W-:Y:S01]  /*1cfe0*/  IMAD.U32 R4, RZ, RZ, UR43 ;  /* 0x0000002bff047e24 */ /* 0x000fe2000f8e00ff */
        /* <DEDUP_REMOVED lines=63> */
[C---:B------:R-:W-:Y:S02]  /*1d3e0*/  LOP3.LUT P1, RZ, R16.reuse, 0x1000, RZ, 0xc0, !PT ;  /* 0x0000100010ff7812 */ /* 0x040fe4000782c0ff */
[----:B------:R-:W-:-:S02]  /*1d3f0*/  LOP3.LUT P2, RZ, R16, 0x40, RZ, 0xc0, !PT ;  /* 0x0000004010ff7812 */ /* 0x000fc4000784c0ff */
[----:B------:R-:W-:Y:S02]  /*1d400*/  ISETP.GT.AND P1, PT, R14, 0x30, !P1 ;  /* 0x000000300e00780c */ /* 0x000fe40004f24270 */
[----:B------:R-:W-:Y:S02]  /*1d410*/  FMNMX.FTZ R0, R132, R3, !PT ;  /* 0x0000000384007209 */ /* 0x000fe40007810000 */
[----:B------:R-:W-:Y:S02]  /*1d420*/  ISETP.LT.OR P1, PT, R20, 0x31, P1 ;  /* 0x000000311400780c */ /* 0x000fe40000f21670 */
[----:B------:R-:W-:Y:S02]  /*1d430*/  FMNMX.FTZ R0, R133, R0, !PT ;  /* 0x0000000085007209 */ /* 0x000fe40007810000 */
[----:B------:R-:W-:Y:S02]  /*1d440*/  FSEL R114, R114, -INF , !P1 ;  /* 0xff80000072727808 */ /* 0x000fe40004800000 */
[C---:B------:R-:W-:Y:S01]  /*1d450*/  LOP3.LUT P1, RZ, R16.reuse, 0x800, RZ, 0xc0, !PT ;  /* 0x0000080010ff7812 */ /* 0x040fe2000782c0ff */
[----:B------:R-:W0:Y:S01]  /*1d460*/  SHFL.BFLY PT, R3, R0, 0x2, 0x1f ;  /* 0x0c401f0000037f89 */ /* 0x000e2200000e0000 */
[----:B------:R-:W-:-:S02]  /*1d470*/  LOP3.LUT P6, RZ, R16, 0x20, RZ, 0xc0, !PT ;  /* 0x0000002010ff7812 */ /* 0x000fc400078cc0ff */
[C---:B------:R-:W-:Y:S02]  /*1d480*/  ISETP.GT.AND P1, PT, R14.reuse, 0x31, !P1 ;  /* 0x000000310e00780c */ /* 0x040fe40004f24270 */
[----:B------:R-:W-:Y:S02]  /*1d490*/  ISETP.GT.AND P3, PT, R14, 0x50, !P3 ;  /* 0x000000500e00780c */ /* 0x000fe40005f64270 */
[C---:B------:R-:W-:Y:S02]  /*1d4a0*/  ISETP.LT.OR P1, PT, R20.reuse, 0x32, P1 ;  /* 0x000000321400780c */ /* 0x040fe40000f21670 */
[----:B------:R-:W-:Y:S02]  /*1d4b0*/  ISETP.LT.OR P3, PT, R20, 0x51, P3 ;  /* 0x000000511400780c */ /* 0x000fe40001f61670 */
[----:B------:R-:W-:Y:S02]  /*1d4c0*/  FSEL R115, R115, -INF , !P1 ;  /* 0xff80000073737808 */ /* 0x000fe40004800000 */
[----:B------:R-:W-:-:S02]  /*1d4d0*/  LOP3.LUT P1, RZ, R16, 0x400, RZ, 0xc0, !PT ;  /* 0x0000040010ff7812 */ /* 0x000fc4000782c0ff */
[C---:B------:R-:W-:Y:S02]  /*1d4e0*/  ISETP.GT.AND P4, PT, R14.reuse, 0x51, !P4 ;  /* 0x000000510e00780c */ /* 0x040fe40006784270 */
[----:B------:R-:W-:Y:S02]  /*1d4f0*/  ISETP.GT.AND P1, PT, R14, 0x38, !P1 ;  /* 0x000000380e00780c */ /* 0x000fe40004f24270 */
[----:B------:R-:W-:Y:S02]  /*1d500*/  FSEL R130, R130, -INF , !P3 ;  /* 0xff80000082827808 */ /* 0x000fe40005800000 */
[----:B------:R-:W-:Y:S02]  /*1d510*/  ISETP.LT.OR P1, PT, R20, 0x39, P1 ;  /* 0x000000391400780c */ /* 0x000fe40000f21670 */
[----:B------:R-:W-:Y:S02]  /*1d520*/  ISETP.GT.AND P5, PT, R14, 0x58, !P5 ;  /* 0x000000580e00780c */ /* 0x000fe40006fa4270 */
[----:B------:R-:W-:-:S02]  /*1d530*/  FSEL R118, R118, -INF , !P1 ;  /* 0xff80000076767808 */ /* 0x000fc40004800000 */
[----:B------:R-:W-:Y:S02]  /*1d540*/  LOP3.LUT P1, RZ, R16, 0x200, RZ, 0xc0, !PT ;  /* 0x0000020010ff7812 */ /* 0x000fe4000782c0ff */
[----:B0-----:R-:W-:Y:S02]  /*1d550*/  FMNMX.FTZ R12, R0, R3, !PT ;  /* 0x00000003000c7209 */ /* 0x001fe40007810000 */
[----:B------:R-:W-:Y:S02]  /*1d560*/  ISETP.GT.AND P1, PT, R14, 0x39, !P1 ;  /* 0x000000390e00780c */ /* 0x000fe40004f24270 */
[C---:B------:R-:W-:Y:S01]  /*1d570*/  ISETP.LT.OR P4, PT, R20.reuse, 0x52, P4 ;  /* 0x000000521400780c */ /* 0x040fe20002781670 */
[----:B------:R-:W0:Y:S01]  /*1d580*/  SHFL.BFLY PT, R3, R12, 0x1, 0x1f ;  /* 0x0c201f000c037f89 */ /* 0x000e2200000e0000 */
[C---:B------:R-:W-:Y:S02]  /*1d590*/  ISETP.LT.OR P1, PT, R20.reuse, 0x3a, P1 ;  /* 0x0000003a1400780c */ /* 0x040fe40000f21670 */
[----:B------:R-:W-:-:S02]  /*1d5a0*/  ISETP.LT.OR P5, PT, R20, 0x59, P5 ;  /* 0x000000591400780c */ /* 0x000fc40002fa1670 */
[----:B------:R-:W-:Y:S02]  /*1d5b0*/  FSEL R119, R119, -INF , !P1 ;  /* 0xff80000077777808 */ /* 0x000fe40004800000 */
[----:B------:R-:W-:Y:S02]  /*1d5c0*/  LOP3.LUT P1, RZ, R16, 0x100, RZ, 0xc0, !PT ;  /* 0x0000010010ff7812 */ /* 0x000fe4000782c0ff */
[----:B------:R-:W-:Y:S02]  /*1d5d0*/  FSEL R131, R131, -INF , !P4 ;  /* 0xff80000083837808 */ /* 0x000fe40006000000 */
[----:B------:R-:W-:Y:S02]  /*1d5e0*/  ISETP.GT.AND P1, PT, R14, 0x40, !P1 ;  /* 0x000000400e00780c */ /* 0x000fe40004f24270 */
[----:B------:R-:W-:Y:S02]  /*1d5f0*/  FSEL R134, R134, -INF , !P5 ;  /* 0xff80000086867808 */ /* 0x000fe40006800000 */
[----:B------:R-:W-:-:S04]  /*1d600*/  ISETP.LT.OR P1, PT, R20, 0x41, P1 ;  /* 0x000000411400780c */ /* 0x000fc80000f21670 */
[----:B------:R-:W-:Y:S02]  /*1d610*/  FSEL R122, R122, -INF , !P1 ;  /* 0xff8000007a7a7808 */ /* 0x000fe40004800000 */
[----:B------:R-:W-:Y:S02]  /*1d620*/  LOP3.LUT P1, RZ, R16, 0x80, RZ, 0xc0, !PT ;  /* 0x0000008010ff7812 */ /* 0x000fe4000782c0ff */
[----:B0-----:R-:W-:Y:S02]  /*1d630*/  FMNMX.FTZ R3, R12, R3, !PT ;  /* 0x000000030c037209 */ /* 0x001fe40007810000 */
[----:B------:R-:W-:-:S03]  /*1d640*/  ISETP.GT.AND P1, PT, R14, 0x41, !P1 ;  /* 0x000000410e00780c */ /* 0x000fc60004f24270 */
[----:B------:R-:W-:Y:S01]  /*1d650*/  FMUL.FTZ R5, R3, R4 ;  /* 0x0000000403057220 */ /* 0x000fe20000410000 */
[----:B------:R-:W-:-:S04]  /*1d660*/  ISETP.LT.OR P1, PT, R20, 0x42, P1 ;  /* 0x000000421400780c */ /* 0x000fc80000f21670 */
[----:B------:R-:W-:Y:S02]  /*1d670*/  FSEL R123, R123, -INF , !P1 ;  /* 0xff8000007b7b7808 */ /* 0x000fe40004800000 */
[----:B------:R-:W-:-:S04]  /*1d680*/  ISETP.GT.AND P1, PT, R14, 0x48, !P2 ;  /* 0x000000480e00780c */ /* 0x000fc80005724270 */
[----:B------:R-:W-:-:S04]  /*1d690*/  ISETP.LT.OR P1, PT, R20, 0x49, P1 ;  /* 0x000000491400780c */ /* 0x000fc80000f21670 */
[----:B------:R-:W-:Y:S02]  /*1d6a0*/  FSEL R126, R126, -INF , !P1 ;  /* 0xff8000007e7e7808 */ /* 0x000fe40004800000 */
[----:B------:R-:W-:Y:S02]  /*1d6b0*/  ISETP.GT.AND P1, PT, R14, 0x49, !P6 ;  /* 0x000000490e00780c */ /* 0x000fe40007724270 */
[----:B------:R-:W-:Y:S02]  /*1d6c0*/  LOP3.LUT P6, RZ, R16, 0x2, RZ, 0xc0, !PT ;  /* 0x0000000210ff7812 */ /* 0x000fe400078cc0ff */
[----:B------:R-:W-:-:S04]  /*1d6d0*/  ISETP.LT.OR P1, PT, R20, 0x4a, P1 ;  /* 0x0000004a1400780c */ /* 0x000fc80000f21670 */
[----:B------:R-:W-:Y:S02]  /*1d6e0*/  FSEL R127, R127, -INF , !P1 ;  /* 0xff8000007f7f7808 */ /* 0x000fe40004800000 */
[----:B------:R-:W-:Y:S02]  /*1d6f0*/  ISETP.GT.AND P1, PT, R14, RZ, !P6 ;  /* 0x000000ff0e00720c */ /* 0x000fe40007724270 */
[----:B------:R-:W-:Y:S02]  /*1d700*/  LOP3.LUT P6, RZ, R16, 0x1, RZ, 0xc0, !PT ;  /* 0x0000000110ff7812 */ /* 0x000fe400078cc0ff */
[----:B------:R-:W-:Y:S02]  /*1d710*/  ISETP.LT.OR P1, PT, R20, 0x1, P1 ;  /* 0x000000011400780c */ /* 0x000fe40000f21670 */
[----:B------:R-:W-:Y:S02]  /*1d720*/  ISETP.GT.AND P2, PT, R14, 0x59, !P6 ;  /* 0x000000590e00780c */ /* 0x000fe40007744270 */
[----:B------:R-:W-:-:S02]  /*1d730*/  FSEL R90, R90, -INF , !P1 ;  /* 0xff8000005a5a7808 */ /* 0x000fc40004800000 */
[----:B------:R-:W-:Y:S02]  /*1d740*/  ISETP.LT.OR P2, PT, R20, 0x5a, P2 ;  /* 0x0000005a1400780c */ /* 0x000fe40001741670 */
[----:B------:R-:W-:Y:S02]  /*1d750*/  FMNMX.FTZ R0, R90, R9, !PT ;  /* 0x000000095a007209 */ /* 0x000fe40007810000 */
[----:B------:R-:W-:Y:S02]  /*1d760*/  FSEL R135, R135, -INF , !P2 ;  /* 0xff80000087877808 */ /* 0x000fe40005000000 */
[----:B------:R-:W-:Y:S02]  /*1d770*/  FMNMX.FTZ R0, R91, R0, !PT ;  /* 0x000000005b007209 */ /* 0x000fe40007810000 */
[----:B------:R-:W-:Y:S02]  /*1d780*/  FSETP.NEU.FTZ.AND P1, PT, R3, -INF , PT ;  /* 0xff8000000300780b */ /* 0x000fe40003f3d000 */
[----:B------:R-:W-:-:S02]  /*1d790*/  FMNMX.FTZ R0, R94, R0, !PT ;  /* 0x000000005e007209 */ /* 0x000fc40007810000 */
        /* <DEDUP_REMOVED lines=13> */
[----:B------:R-:W-:Y:S01]  /*1d870*/  FSEL R101, R3, RZ, P1 ;  /* 0x000000ff03657208 */ /* 0x000fe20000800000 */
        /* <DEDUP_REMOVED lines=22> */
[----:B------:R-:W-:Y:S01]  /*1d9e0*/  FADD.FTZ R101, -R101, R11 ;  /* 0x0000000b65657221 */ /* 0x000fe20000010100 */
[----:B------:R-:W-:Y:S02]  /*1d9f0*/  MUFU.EX2 R156, R156 ;  /* 0x0000009c009c7308 */ /* 0x000fe40000000800 */
[----:B------:R-:W-:-:S04]  /*1da00*/  FMNMX.FTZ R0, R115, R0, !PT ;  /* 0x0000000073007209 */ /* 0x000fc80007810000 */
[----:B------:R-:W-:Y:S02]  /*1da10*/  FMNMX.FTZ R0, R118, R0, !PT ;  /* 0x0000000076007209 */ /* 0x000fe40007810000 */
[----:B------:R0:W-:Y:S02]  /*1da20*/  MUFU.EX2 R11, R5 ;  /* 0x00000005000b7308 */ /* 0x0001e40000000800 */
[----:B------:R-:W-:-:S04]  /*1da30*/  FMNMX.FTZ R0, R119, R0, !PT ;  /* 0x0000000077007209 */ /* 0x000fc80007810000 */
[----:B------:R-:W-:Y:S02]  /*1da40*/  FMNMX.FTZ R0, R122, R0, !PT ;  /* 0x000000007a007209 */ /* 0x000fe40007810000 */
[----:B------:R-:W-:Y:S02]  /*1da50*/  MUFU.EX2 R89, R89 ;  /* 0x0000005900597308 */ /* 0x000fe40000000800 */
        /* <DEDUP_REMOVED lines=17> */
[----:B------:R2:W-:Y:S08]  /*1db70*/  MUFU.EX2 R14, R105 ;  /* 0x00000069000e7308 */ /* 0x0005f00000000800 */
        /* <DEDUP_REMOVED lines=11> */
[-C--:B------:R-:W-:Y:S01]  /*1dc30*/  FFMA.FTZ R104, R91, R4.reuse, -R101 ;  /* 0x000000045b687223 */ /* 0x080fe20000010865 */
        /* <DEDUP_REMOVED lines=12> */
[-CC-:B--2---:R-:W-:Y:S01]  /*1dd00*/  FFMA.FTZ R105, R111, R4.reuse, -R101.reuse ;  /* 0x000000046f697223 */ /* 0x184fe20000010865 */
[----:B------:R-:W1:Y:S01]  /*1dd10*/  MUFU.EX2 R5, R5 ;  /* 0x0000000500057308 */ /* 0x000e620000000800 */
[----:B0-----:R-:W-:Y:S01]  /*1dd20*/  FFMA.FTZ R7, R12, R7, R156 ;  /* 0x000000070c077223 */ /* 0x001fe2000001009c */
[-CC-:B------:R-:W-:Y:S01]  /*1dd30*/  FFMA.FTZ R145, R114, R4.reuse, -R101.reuse ;  /* 0x0000000472917223 */ /* 0x180fe20000010865 */
[-CC-:B------:R-:W-:Y:S01]  /*1dd40*/  FFMA.FTZ R103, R115, R4.reuse, -R101.reuse ;  /* 0x0000000473677223 */ /* 0x180fe20000010865 */
[-C--:B------:R-:W-:Y:S01]  /*1dd50*/  FFMA.FTZ R147, R118, R4.reuse, -R101 ;  /* 0x0000000476937223 */ /* 0x080fe20000010865 */
[----:B------:R-:W-:Y:S01]  /*1dd60*/  FADD.FTZ R7, R89, R7 ;  /* 0x0000000759077221 */ /* 0x000fe20000010000 */
[-CC-:B------:R-:W-:Y:S01]  /*1dd70*/  FFMA.FTZ R102, R119, R4.reuse, -R101.reuse ;  /* 0x0000000477667223 */ /* 0x180fe20000010865 */
[-C--:B------:R-:W-:Y:S01]  /*1dd80*/  FFMA.FTZ R141, R122, R4.reuse, -R101 ;  /* 0x000000047a8d7223 */ /* 0x080fe20000010865 */
[----:B------:R-:W0:Y:S01]  /*1dd90*/  MUFU.EX2 R104, R104 ;  /* 0x0000006800687308 */ /* 0x000e220000000800 */
[----:B------:R-:W-:Y:S01]  /*1dda0*/  FADD.FTZ R7, R158, R7 ;  /* 0x000000079e077221 */ /* 0x000fe20000010000 */
[-CC-:B------:R-:W-:Y:S01]  /*1ddb0*/  FFMA.FTZ R99, R123, R4.reuse, -R101.reuse ;  /* 0x000000047b637223 */ /* 0x180fe20000010865 */
[-CC-:B------:R-:W-:Y:S01]  /*1ddc0*/  FFMA.FTZ R143, R126, R4.reuse, -R101.reuse ;  /* 0x000000047e8f7223 */ /* 0x180fe20000010865 */
[-C--:B------:R-:W-:Y:S01]  /*1ddd0*/  FFMA.FTZ R98, R127, R4.reuse, -R101 ;  /* 0x000000047f627223 */ /* 0x080fe20000010865 */
[----:B------:R-:W-:Y:S01]  /*1dde0*/  FADD.FTZ R7, R88, R7 ;  /* 0x0000000758077221 */ /* 0x000fe20000010000 */
[-CC-:B------:R-:W-:Y:S01]  /*1ddf0*/  FFMA.FTZ R137, R130, R4.reuse, -R101.reuse ;  /* 0x0000000482897223 */ /* 0x180fe20000010865 */
[----:B------:R-:W-:Y:S01]  /*1de00*/  FFMA.FTZ R9, R131, R4, -R101 ;  /* 0x0000000483097223 */ /* 0x000fe20000010865 */
[----:B------:R-:W2:Y:S01]  /*1de10*/  MUFU.EX2 R159, R159 ;  /* 0x0000009f009f7308 */ /* 0x000ea20000000800 */
[----:B-1----:R-:W-:Y:S01]  /*1de20*/  FFMA.FTZ R6, R5, R6, R157 ;  /* 0x0000000605067223 */ /* 0x002fe2000001009d */
[----:B------:R-:W-:Y:S01]  /*1de30*/  FADD.FTZ R7, R152, R7 ;  /* 0x0000000798077221 */ /* 0x000fe20000010000 */
[-CC-:B------:R-:W-:Y:S01]  /*1de40*/  FFMA.FTZ R139, R134, R4.reuse, -R101.reuse ;  /* 0x00000004868b7223 */ /* 0x180fe20000010865 */
[----:B------:R-:W-:-:S02]  /*1de50*/  FFMA.FTZ R101, R135, R4, -R101 ;  /* 0x0000000487657223 */ /* 0x000fc40000010865 */
        /* <DEDUP_REMOVED lines=15> */
[----:B------:R-:W-:-:S06]  /*1df50*/  FADD.FTZ R7, R144, R7 ;  /* 0x0000000790077221 */ /* 0x000fcc0000010000 */
        /* <DEDUP_REMOVED lines=53> */
[----:B0-----:R-:W-:-:S04]  /*1e2b0*/  FADD.FTZ R106, R138, R7 ;  /* 0x000000078a6a7221 */ /* 0x001fc80000010000 */
[----:B------:R-:W-:Y:S01]  /*1e2c0*/  FADD.FTZ R7, R11, R106 ;  /* 0x0000006a0b077221 */ /* 0x000fe20000010000 */
[----:B--2---:R-:W-:-:S04]  /*1e2d0*/  FADD.FTZ R6, R139, R6 ;  /* 0x000000068b067221 */ /* 0x004fc80000010000 */
[----:B-1----:R-:W-:Y:S01]  /*1e2e0*/  FADD.FTZ R6, R101, R6 ;  /* 0x0000000665067221 */ /* 0x002fe20000010000 */
[----:B------:R-:W-:Y:S06]  /*1e2f0*/  @!P0 BRA `(.L_x_1823) ;  /* 0x0000000000048947 */ /* 0x000fec0003800000 */
[----:B------:R-:W-:Y:S01]  /*1e300*/  BPT.TRAP 0x1 ;  /* 0x000000040000795c */ /* 0x000fe20000300000 */
.L_x_1823:
[----:B------:R-:W-:Y:S01]  /*1e310*/  ISETP.GT.AND P1, PT, R10, R202, PT ;  /* 0x000000ca0a00720c */ /* 0x000fe20003f24270 */
[----:B------:R-:W-:Y:S01]  /*1e320*/  VIADD R15, R15, 0x2a860 ;  /* 0x0002a8600f0f7836 */ /* 0x000fe20000000000 */
[----:B------:R-:W-:Y:S01]  /*1e330*/  F2FP.F16.F32.PACK_AB R154, R13, R154 ;  /* 0x0000009a0d9a723e */ /* 0x000fe200000000ff */
[----:B------:R-:W-:Y:S01]  /*1e340*/  IMAD.MOV.U32 R13, RZ, RZ, R164 ;  /* 0x000000ffff0d7224 */ /* 0x000fe200078e00a4 */
[----:B------:R-:W-:Y:S01]  /*1e350*/  F2FP.F16.F32.PACK_AB R148, R14, R148 ;  /* 0x000000940e94723e */ /* 0x000fe200000000ff */
[----:B------:R-:W-:Y:S01]  /*1e360*/  IMAD.MOV.U32 R14, RZ, RZ, R23 ;  /* 0x000000ffff0e7224 */ /* 0x000fe200078e0017 */
[----:B------:R-:W-:Y:S02]  /*1e370*/  PRMT R15, R172, 0x654, R15 ;  /* 0x00000654ac0f7816 */ /* 0x000fe4000000000f */
[----:B------:R-:W-:Y:S01]  /*1e380*/  F2FP.F16.F32.PACK_AB R137, R9, R137 ;  /* 0x000000890989723e */ /* 0x000fe200000000ff */
[----:B------:R-:W-:Y:S01]  /*1e390*/  IMAD.MOV.U32 R9, RZ, RZ, R0 ;  /* 0x000000ffff097224 */ /* 0x000fe200078e0000 */
[----:B------:R0:W-:Y:S01]  /*1e3a0*/  SYNCS.ARRIVE.TRANS64.RED.A1T0 RZ, [R15+URZ], RZ ;  /* 0x000000ff0fff79a7 */ /* 0x0001e2000810043f */
        /* <DEDUP_REMOVED lines=22> */
[----:B------:R-:W-:Y:S01]  /*1e510*/  IADD3 R10, R10, -0x1, RZ ;  /* 0xffffffff0a0a7810 */ /* 0x000fe20007ffe0ff */
[----:B0-----:R-:W-:Y:S06]  /*1e520*/  @P1 BRA `(.L_x_1824) ;  /* 0xffffffcc001c1947 */ /* 0x001fec000383ffff */
.L_x_1803:
[----:B------:R-:W-:Y:S05]  /*1e530*/  BSYNC B0 ;  /* 0x0000000000007941 */ /* 0x000fea0003800000 */
.L_x_1802:
        /* <DEDUP_REMOVED lines=67> */
.L_x_1825:
[----:B------:R-:W-:Y:S01]  /*1e970*/  IMAD R5, R23, 0x8, R2 ;  /* 0x0000000817057824 */ /* 0x000fe200078e0202 */
[----:B------:R-:W-:-:S04]  /*1e980*/  SHF.L.U32 R8, R164, 0x1f, RZ ;  /* 0x0000001fa4087819 */ /* 0x000fc800000006ff */
[----:B------:R0:W1:Y:S01]  /*1e990*/  SYNCS.PHASECHK.TRANS64.TRYWAIT P1, [R5+URZ+0x2a850], R8 ;  /* 0x02a85008050075a7 */ /* 0x000062000802017f */
[----:B------:R-:W-:Y:S05]  /*1e9a0*/  @!P0 BRA `(.L_x_1826) ;  /* 0x0000000000048947 */ /* 0x000fea0003800000 */
[----:B------:R-:W-:Y:S01]  /*1e9b0*/  BPT.TRAP 0x1 ;  /* 0x000000040000795c */ /* 0x000fe20000300000 */
.L_x_1826:
        /* <DEDUP_REMOVED lines=9> */
.L_x_1828:
[----:B------:R-:W-:Y:S05]  /*1ea50*/  BSYNC B0 ;  /* 0x0000000000007941 */ /* 0x000fea0003800000 */
.L_x_1827:
[----:B------:R-:W-:Y:S01]  /*1ea60*/  IMAD.MOV.U32 R9, RZ, RZ, 0x40000040 ;  /* 0x40000040ff097424 */ /* 0x000fe200078e00ff */
[----:B01----:R-:W-:Y:S01]  /*1ea70*/  MOV R8, R2 ;  /* 0x0000000200087202 */ /* 0x003fe20000000f00 */
[----:B------:R-:W-:Y:S01]  /*1ea80*/  WARPGROUP.ARRIVE ;  /* 0x00000000000079c5 */ /* 0x000fe20000000000 */
[----:B------:R-:W-:Y:S01]  /*1ea90*/  MOV R20, 0xff800000 ;  /* 0xff80000000147802 */ /* 0x000fe20000000f00 */
[----:B------:R-:W-:Y:S01]  /*1eaa0*/  IMAD.MOV.U32 R21, RZ, RZ, -0x800000 ;  /* 0xff800000ff157424 */ /* 0x000fe200078e00ff */
[----:B------:R-:W-:Y:S01]  /*1eab0*/  R2UR UR6, R8 ;  /* 0x00000000080672ca */ /* 0x000fe200000e0000 */
[----:B------:R-:W-:Y:S01]  /*1eac0*/  VIADD R8, R2, 0x80 ;  /* 0x0000008002087836 */ /* 0x000fe20000000000 */
[----:B------:R-:W-:Y:S01]  /*1ead0*/  R2UR UR7, R9 ;  /* 0x00000000090772ca */ /* 0x000fe200000e0000 */
[----:B------:R-:W-:-:S12]  /*1eae0*/  IMAD.MOV.U32 R9, RZ, RZ, 0x40000040 ;  /* 0x40000040ff097424 */ /* 0x000fd800078e00ff */
        /* <DEDUP_REMOVED lines=36> */
[----:B------:R-:W-:Y:S01]  /*1ed30*/  IMAD.MOV.U32 R6, RZ, RZ, RZ ;  /* 0x000000ffff067224 */ /* 0x000fe200078e00ff */
        /* <DEDUP_REMOVED lines=22> */
.L_x_1830:
        /* <DEDUP_REMOVED lines=71> */
[----:B------:R-:W-:Y:S01]  /*1f310*/  LOP3.LUT R164, R164, R3, RZ, 0x3c, !PT ;  /* 0x00000003a4a47212 */ /* 0x000fe200078e3cff */
[----:B------:R-:W-:Y:S01]  /*1f320*/  VIADD R209, R209, 0x1 ;  /* 0x00000001d1d17836 */ /* 0x000fe20000000000 */
[----:B--2---:R-:W-:-:S07]  /*1f330*/  SEL R23, R23, RZ, P1 ;  /* 0x000000ff17177207 */ /* 0x004fce0000800000 */
.L_x_1683:
[----:B------:R-:W2:Y:S08]  /*1f340*/  S2UR UR4, SR_CgaCtaId ;  /* 0x00000000000479c3 */ /* 0x000eb00000008800 */
[----:B------:R-:W-:Y:S01]  /*1f350*/  BAR.SYNC.DEFER_BLOCKING 0x5, 0x180 ;  /* 0x0146000000007b1d */ /* 0x000fe20000010000 */
[----:B------:R-:W-:-:S05]  /*1f360*/  MOV R3, 0x400 ;  /* 0x0000040000037802 */ /* 0x000fca0000000f00 */
[----:B------:R-:W-:Y:S01]  /*1f370*/  BSSY B0, `(.L_x_1831) ;  /* 0x00002db000007945 */ /* 0x000fe20003800000 */
[----:B--2---:R-:W-:-:S05]  /*1f380*/  IMAD.U32 R172, RZ, RZ, UR4 ;  /* 0x00000004ffac7e24 */ /* 0x004fca000f8e00ff */
[----:B------:R-:W-:-:S05]  /*1f390*/  LEA R2, R172, R3, 0x18 ;  /* 0x00000003ac027211 */ /* 0x000fca00078ec0ff */
[----:B-1--4-:R1:W2:Y:S01]  /*1f3a0*/  LDS.128 R28, [R2+0x2a8d0] ;  /* 0x02a8d000021c7984 */ /* 0x0122a20000000c00 */
[----:B------:R-:W-:Y:S06]  /*1f3b0*/  BAR.ARV 0x4, 0x180 ;  /* 0x0106000000007b1d */ /* 0x000fec0000002000 */
[----:B------:R-:W-:Y:S05]  /*1f3c0*/  @P0 BRA `(.L_x_1832) ;  /* 0x00000020006c0947 */ /* 0x000fea0003800000 */
[----:B------:R-:W3:Y:S01]  /*1f3d0*/  LDL R0, [R1+0x54] ;  /* 0x0000540001007983 */ /* 0x000ee20000100800 */
[----:B------:R-:W-:Y:S01]  /*1f3e0*/  F2FP.F16.F32.PACK_AB R34, R69, R68 ;  /* 0x000000444522723e */ /* 0x000fe200000000ff */
[----:B------:R-:W-:Y:S01]  /*1f3f0*/  ULDC.64 UR6, c[0x0][0xc00] ;  /* 0x0003000000067ab9 */ /* 0x000fe20000000a00 */
[----:B------:R-:W-:Y:S01]  /*1f400*/  ULDC.64 UR4, c[0x0][0xc08] ;  /* 0x0003020000047ab9 */ /* 0x000fe20000000a00 */
[----:B------:R-:W4:Y:S01]  /*1f410*/  S2R R3, SR_SWINHI ;  /* 0x0000000000037919 */ /* 0x000f220000002f00 */
[----:B------:R-:W-:Y:S02]  /*1f420*/  MOV R72, R2 ;  /* 0x0000000200487202 */ /* 0x000fe40000000f00 */
[----:B----4-:R-:W-:Y:S01]  /*1f430*/  MOV R73, R3 ;  /* 0x0000000300497202 */ /* 0x010fe20000000f00 */
[----:B------:R-:W-:Y:S02]  /*1f440*/  BAR.SYNC.DEFER_BLOCKING 0x1, 0x100 ;  /* 0x0044000000007b1d */ /* 0x000fe40000010000 */
[----:B---3--:R-:W-:-:S03]  /*1f450*/  IMAD.WIDE R4, R0, 0x2, R72 ;  /* 0x0000000200047825 */ /* 0x008fc600078e0248 */
[C---:B------:R-:W-:Y:S02]  /*1f460*/  LOP3.LUT R3, R4.reuse, 0x380, RZ, 0xc0, !PT ;  /* 0x0000038004037812 */ /* 0x040fe400078ec0ff */
[C---:B------:R-:W-:Y:S02]  /*1f470*/  IADD3 R7, P6, R4.reuse, 0x20, RZ ;  /* 0x0000002004077810 */ /* 0x040fe40007fde0ff */
[----:B------:R-:W-:Y:S02]  /*1f480*/  SHF.R.U64 R3, R3, 0x3, RZ ;  /* 0x0000000303037819 */ /* 0x000fe400000012ff */
[C---:B------:R-:W-:Y:S01]  /*1f490*/  IADD3 R6, P5, R4.reuse, 0x40, RZ ;  /* 0x0000004004067810 */ /* 0x040fe20007fbe0ff */
[----:B------:R-:W-:Y:S01]  /*1f4a0*/  IMAD.X R9, RZ, RZ, R5, P6 ;  /* 0x000000ffff097224 */ /* 0x000fe200030e0605 */
[C---:B------:R-:W-:Y:S02]  /*1f4b0*/  IADD3 R35, P4, R4.reuse, 0x60, RZ ;  /* 0x0000006004237810 */ /* 0x040fe40007f9e0ff */
[----:B------:R-:W-:-:S02]  /*1f4c0*/  IADD3 R103, P3, R4, 0x4000, RZ ;  /* 0x0000400004677810 */ /* 0x000fc40007f7e0ff */
[C---:B------:R-:W-:Y:S01]  /*1f4d0*/  IADD3 R105, P2, R4.reuse, 0x4020, RZ ;  /* 0x0000402004697810 */ /* 0x040fe20007f5e0ff */
[--C-:B------:R-:W-:Y:S01]  /*1f4e0*/  IMAD.X R13, RZ, RZ, R5.reuse, P4 ;  /* 0x000000ffff0d7224 */ /* 0x100fe200020e0605 */
[C---:B------:R-:W-:Y:S01]  /*1f4f0*/  IADD3 R107, P1, R4.reuse, 0x4040, RZ ;  /* 0x00004040046b7810 */ /* 0x040fe20007f3e0ff */
[--C-:B------:R-:W-:Y:S01]  /*1f500*/  IMAD.X R15, RZ, RZ, R5.reuse, P3 ;  /* 0x000000ffff0f7224 */ /* 0x100fe200018e0605 */
[----:B------:R-:W-:Y:S01]  /*1f510*/  IADD3 R109, P0, R4, 0x4060, RZ ;  /* 0x00004060046d7810 */ /* 0x000fe20007f1e0ff */
[--C-:B------:R-:W-:Y:S01]  /*1f520*/  IMAD.X R25, RZ, RZ, R5.reuse, P2 ;  /* 0x000000ffff197224 */ /* 0x100fe200010e0605 */
[----:B------:R-:W-:Y:S01]  /*1f530*/  LOP3.LUT R0, R7, 0x380, RZ, 0xc0, !PT ;  /* 0x0000038007007812 */ /* 0x000fe200078ec0ff */
[--C-:B------:R-:W-:Y:S01]  /*1f540*/  IMAD.X R27, RZ, RZ, R5.reuse, P1 ;  /* 0x000000ffff1b7224 */ /* 0x100fe200008e0605 */
[----:B------:R-:W-:Y:S01]  /*1f550*/  LOP3.LUT R4, R3, R4, RZ, 0x3c, !PT ;  /* 0x0000000403047212 */ /* 0x000fe200078e3cff */
[----:B0-----:R-:W-:Y:S01]  /*1f560*/  IMAD.X R33, RZ, RZ, R5, P0 ;  /* 0x000000ffff217224 */ /* 0x001fe200000e0605 */
[----:B------:R-:W-:-:S02]  /*1f570*/  LOP3.LUT R3, R6, 0x380, RZ, 0xc0, !PT ;  /* 0x0000038006037812 */ /* 0x000fc400078ec0ff */
[----:B------:R-:W-:Y:S02]  /*1f580*/  SHF.R.U64 R0, R0, 0x3, RZ ;  /* 0x0000000300007819 */ /* 0x000fe400000012ff */
[----:B------:R-:W-:Y:S02]  /*1f590*/  SHF.R.U64 R3, R3, 0x3, RZ ;  /* 0x0000000303037819 */ /* 0x000fe400000012ff */
[----:B------:R-:W-:Y:S02]  /*1f5a0*/  LOP3.LUT R12, R35, 0x380, RZ, 0xc0, !PT ;  /* 0x00000380230c7812 */ /* 0x000fe400078ec0ff */
[----:B------:R-:W-:Y:S02]  /*1f5b0*/  LOP3.LUT R14, R103, 0x380, RZ, 0xc0, !PT ;  /* 0x00000380670e7812 */ /* 0x000fe400078ec0ff */
[----:B------:R-:W-:Y:S02]  /*1f5c0*/  LOP3.LUT R8, R0, R7, RZ, 0x3c, !PT ;  /* 0x0000000700087212 */ /* 0x000fe400078e3cff */
[----:B------:R-:W-:-:S02]  /*1f5d0*/  LOP3.LUT R0, R105, 0x380, RZ, 0xc0, !PT ;  /* 0x0000038069007812 */ /* 0x000fc400078ec0ff */
[----:B------:R-:W-:Y:S02]  /*1f5e0*/  LOP3.LUT R26, R107, 0x380, RZ, 0xc0, !PT ;  /* 0x000003806b1a7812 */ /* 0x000fe400078ec0ff */
[----:B------:R-:W-:Y:S02]  /*1f5f0*/  LOP3.LUT R10, R3, R6, RZ, 0x3c, !PT ;  /* 0x00000006030a7212 */ /* 0x000fe400078e3cff */
[----:B--2---:R-:W-:Y:S02]  /*1f600*/  LOP3.LUT R28, R109, 0x380, RZ, 0xc0, !PT ;  /* 0x000003806d1c7812 */ /* 0x004fe400078ec0ff */
[-C--:B------:R-:W-:Y:S02]  /*1f610*/  IADD3.X R11, RZ, R5.reuse, RZ, P5, !PT ;  /* 0x00000005ff0b7210 */ /* 0x080fe40002ffe4ff */
[----:B------:R-:W-:Y:S02]  /*1f620*/  MOV R3, R4 ;  /* 0x0000000400037202 */ /* 0x000fe40000000f00 */
[----:B------:R-:W-:-:S02]  /*1f630*/  SHF.R.U64 R12, R12, 0x3, RZ ;  /* 0x000000030c0c7819 */ /* 0x000fc400000012ff */
[----:B------:R-:W-:Y:S02]  /*1f640*/  SHF.R.U64 R14, R14, 0x3, RZ ;  /* 0x000000030e0e7819 */ /* 0x000fe400000012ff */
[----:B------:R-:W-:Y:S02]  /*1f650*/  F2FP.F16.F32.PACK_AB R4, R89, R88 ;  /* 0x000000585904723e */ /* 0x000fe400000000ff */
[----:B------:R-:W-:Y:S02]  /*1f660*/  F2FP.F16.F32.PACK_AB R5, R97, R96 ;  /* 0x000000606105723e */ /* 0x000fe400000000ff */
[----:B------:R-:W-:Y:S02]  /*1f670*/  F2FP.F16.F32.PACK_AB R6, R91, R90 ;  /* 0x0000005a5b06723e */ /* 0x000fe400000000ff */
[----:B------:R-:W-:Y:S02]  /*1f680*/  F2FP.F16.F32.PACK_AB R7, R99, R98 ;  /* 0x000000626307723e */ /* 0x000fe400000000ff */
[----:B------:R-:W-:-:S02]  /*1f690*/  SHF.R.U64 R0, R0, 0x3, RZ ;  /* 0x0000000300007819 */ /* 0x000fc400000012ff */
[----:B------:R-:W-:Y:S01]  /*1f6a0*/  SHF.R.U64 R26, R26, 0x3, RZ ;  /* 0x000000031a1a7819 */ /* 0x000fe200000012ff */
[----:B------:R0:W-:Y:S01]  /*1f6b0*/  STSM.16.M88.4 [R3], R4 ;  /* 0x0000000403007844 */ /* 0x0001e20000000200 */
[----:B------:R-:W-:Y:S02]  /*1f6c0*/  SHF.R.U64 R28, R28, 0x3, RZ ;  /* 0x000000031c1c7819 */ /* 0x000fe400000012ff */
[----:B------:R-:W-:Y:S02]  /*1f6d0*/  LOP3.LUT R12, R12, R35, RZ, 0x3c, !PT ;  /* 0x000000230c0c7212 */ /* 0x000fe400078e3cff */
[----:B------:R-:W-:Y:S02]  /*1f6e0*/  LOP3.LUT R14, R14, R103, RZ, 0x3c, !PT ;  /* 0x000000670e0e7212 */ /* 0x000fe400078e3cff */
[----:B------:R-:W-:Y:S01]  /*1f6f0*/  LOP3.LUT R24, R0, R105, RZ, 0x3c, !PT ;  /* 0x0000006900187212 */ /* 0x000fe200078e3cff */
[----:B------:R-:W2:Y:S01]  /*1f700*/  LDC.64 R102, c[0x0][0xc00] ;  /* 0x00030000ff667b82 */ /* 0x000ea20000000a00 */
[----:B------:R-:W-:-:S02]  /*1f710*/  LOP3.LUT R26, R26, R107, RZ, 0x3c, !PT ;  /* 0x0000006b1a1a7212 */ /* 0x000fc400078e3cff */
[----:B------:R-:W-:Y:S02]  /*1f720*/  LOP3.LUT R32, R28, R109, RZ, 0x3c, !PT ;  /* 0x0000006d1c207212 */ /* 0x000fe400078e3cff */
[----:B------:R-:W-:Y:S02]  /*1f730*/  MOV R107, R8 ;  /* 0x00000008006b7202 */ /* 0x000fe40000000f00 */
[----:B------:R-:W-:Y:S02]  /*1f740*/  MOV R106, R10 ;  /* 0x0000000a006a7202 */ /* 0x000fe40000000f00 */
[----:B0-----:R-:W-:Y:S02]  /*1f750*/  F2FP.F16.F32.PACK_AB R4, R93, R92 ;  /* 0x0000005c5d04723e */ /* 0x001fe400000000ff */
[----:B------:R-:W-:Y:S02]  /*1f760*/  F2FP.F16.F32.PACK_AB R5, R101, R100 ;  /* 0x000000646505723e */ /* 0x000fe400000000ff */
[----:B------:R-:W-:-:S02]  /*1f770*/  F2FP.F16.F32.PACK_AB R6, R37, R36 ;  /* 0x000000242506723e */ /* 0x000fc400000000ff */
[----:B------:R-:W-:Y:S02]  /*1f780*/  F2FP.F16.F32.PACK_AB R7, R39, R38 ;  /* 0x000000262707723e */ /* 0x000fe400000000ff */
[----:B------:R-:W-:Y:S02]  /*1f790*/  F2FP.F16.F32.PACK_AB R8, R41, R40 ;  /* 0x000000282908723e */ /* 0x000fe400000000ff */
[----:B------:R-:W-:Y:S01]  /*1f7a0*/  F2FP.F16.F32.PACK_AB R9, R43, R42 ;  /* 0x0000002a2b09723e */ /* 0x000fe200000000ff */
[----:B------:R0:W-:Y:S01]  /*1f7b0*/  STSM.16.M88.4 [R107], R4 ;  /* 0x000000046b007844 */ /* 0x0001e20000000200 */
[----:B------:R-:W-:Y:S02]  /*1f7c0*/  F2FP.F16.F32.PACK_AB R10, R45, R44 ;  /* 0x0000002c2d0a723e */ /* 0x000fe400000000ff */
[----:B------:R-:W-:Y:S02]  /*1f7d0*/  F2FP.F16.F32.PACK_AB R11, R47, R46 ;  /* 0x0000002e2f0b723e */ /* 0x000fe400000000ff */
[----:B------:R-:W-:-:S02]  /*1f7e0*/  MOV R105, R12 ;  /* 0x0000000c00697202 */ /* 0x000fc40000000f00 */
[----:B------:R-:W-:Y:S01]  /*1f7f0*/  MOV R0, R14 ;  /* 0x0000000e00007202 */ /* 0x000fe20000000f00 */
[----:B------:R-:W-:Y:S01]  /*1f800*/  STSM.16.M88.4 [R106], R8 ;  /* 0x000000086a007844 */ /* 0x000fe20000000200 */
[----:B------:R-:W-:Y:S02]  /*1f810*/  MOV R104, R24 ;  /* 0x0000001800687202 */ /* 0x000fe40000000f00 */
[----:B------:R-:W-:Y:S02]  /*1f820*/  MOV R28, R26 ;  /* 0x0000001a001c7202 */ /* 0x000fe40000000f00 */
[----:B------:R-:W-:Y:S02]  /*1f830*/  F2FP.F16.F32.PACK_AB R12, R49, R48 ;  /* 0x00000030310c723e */ /* 0x000fe400000000ff */
        /* <DEDUP_REMOVED lines=9> */
[----:B------:R-:W-:Y:S01]  /*1f8d0*/  F2FP.F16.F32.PACK_AB R32, R65, R64 ;  /* 0x000000404120723e */ /* 0x000fe200000000ff */
[----:B------:R3:W-:Y:S01]  /*1f8e0*/  STSM.16.M88.4 [R0], R24 ;  /* 0x0000001800007844 */ /* 0x0007e20000000200 */
[----:B------:R-:W-:Y:S02]  /*1f8f0*/  F2FP.F16.F32.PACK_AB R33, R67, R66 ;  /* 0x000000424321723e */ /* 0x000fe400000000ff */
[----:B------:R-:W-:Y:S02]  /*1f900*/  F2FP.F16.F32.PACK_AB R35, R71, R70 ;  /* 0x000000464723723e */ /* 0x000fe400000000ff */
[----:B0-----:R-:W-:Y:S02]  /*1f910*/  F2FP.F16.F32.PACK_AB R4, R95, R94 ;  /* 0x0000005e5f04723e */ /* 0x001fe400000000ff */
[----:B------:R-:W-:Y:S01]  /*1f920*/  F2FP.F16.F32.PACK_AB R5, R75, R74 ;  /* 0x0000004a4b05723e */ /* 0x000fe200000000ff */
[----:B------:R-:W-:Y:S01]  /*1f930*/  STSM.16.M88.4 [R104], R32 ;  /* 0x0000002068007844 */ /* 0x000fe20000000200 */
[----:B------:R-:W-:Y:S01]  /*1f940*/  F2FP.F16.F32.PACK_AB R6, R77, R76 ;  /* 0x0000004c4d06723e */ /* 0x000fe200000000ff */
[----:B--2---:R-:W-:Y:S01]  /*1f950*/  IMAD.WIDE R12, R208, 0x4, R102 ;  /* 0x00000004d00c7825 */ /* 0x004fe200078e0266 */
[----:B------:R-:W-:Y:S01]  /*1f960*/  F2FP.F16.F32.PACK_AB R7, R79, R78 ;  /* 0x0000004e4f07723e */ /* 0x000fe200000000ff */
[----:B------:R-:W0:Y:S01]  /*1f970*/  LDC R102, c[0x0][0xbe8] ;  /* 0x0002fa00ff667b82 */ /* 0x000e220000000800 */
[----:B------:R-:W-:-:S02]  /*1f980*/  F2FP.F16.F32.PACK_AB R8, R81, R80 ;  /* 0x000000505108723e */ /* 0x000fc400000000ff */
[----:B------:R-:W-:Y:S01]  /*1f990*/  F2FP.F16.F32.PACK_AB R9, R83, R82 ;  /* 0x000000525309723e */ /* 0x000fe200000000ff */
[----:B------:R2:W-:Y:S01]  /*1f9a0*/  STSM.16.M88.4 [R28], R4 ;  /* 0x000000041c007844 */ /* 0x0005e20000000200 */
[----:B------:R-:W-:Y:S01]  /*1f9b0*/  F2FP.F16.F32.PACK_AB R10, R85, R84 ;  /* 0x00000054550a723e */ /* 0x000fe200000000ff */
[----:B---3--:R-:W-:Y:S01]  /*1f9c0*/  IMAD.MOV.U32 R0, RZ, RZ, RZ ;  /* 0x000000ffff007224 */ /* 0x008fe200078e00ff */
[----:B------:R-:W-:Y:S01]  /*1f9d0*/  F2FP.F16.F32.PACK_AB R11, R87, R86 ;  /* 0x00000056570b723e */ /* 0x000fe200000000ff */
[----:B------:R-:W3:Y:S01]  /*1f9e0*/  LDC.64 R14, c[0x0][0xba8] ;  /* 0x0002ea00ff0e7b82 */ /* 0x000ee20000000a00 */
[----:B------:R-:W-:-:S03]  /*1f9f0*/  ISETP.NE.U32.AND P0, PT, RZ, UR6, PT ;  /* 0x00000006ff007c0c */ /* 0x000fc6000bf05070 */
[----:B------:R4:W-:Y:S04]  /*1fa00*/  STSM.16.M88.4 [R3], R8 ;  /* 0x0000000803007844 */ /* 0x0009e80000000200 */
[----:B------:R-:W-:Y:S01]  /*1fa10*/  BAR.SYNC.DEFER_BLOCKING 0x1, 0x100 ;  /* 0x0044000000007b1d */ /* 0x000fe20000010000 */
[----:B------:R-:W-:-:S13]  /*1fa20*/  ISETP.NE.AND.EX P0, PT, RZ, UR7, PT, P0 ;  /* 0x00000007ff007c0c */ /* 0x000fda000bf05300 */
[----:B------:R-:W3:Y:S01]  /*1fa30*/  @P0 LDG.E R0, desc[UR60][R12.64] ;  /* 0x0000003c0c000981 */ /* 0x000ee2000c1e1900 */
[----:B------:R-:W-:Y:S01]  /*1fa40*/  ISETP.NE.U32.AND P1, PT, RZ, UR4, PT ;  /* 0x00000004ff007c0c */ /* 0x000fe2000bf25070 */
[----:B------:R-:W-:Y:S01]  /*1fa50*/  ULDC UR4, c[0x0][0xa88] ;  /* 0x0002a20000047ab9 */ /* 0x000fe20000000800 */
[C---:B------:R-:W-:Y:S02]  /*1fa60*/  ISETP.NE.AND P2, PT, R207.reuse, RZ, PT ;  /* 0x000000ffcf00720c */ /* 0x040fe40003f45270 */
[----:B------:R-:W-:Y:S01]  /*1fa70*/  MOV R27, UR4 ;  /* 0x00000004001b7c02 */ /* 0x000fe20008000f00 */
[----:B------:R-:W-:Y:S01]  /*1fa80*/  ULDC UR4, c[0x0][0xad4] ;  /* 0x0002b50000047ab9 */ /* 0x000fe20000000800 */
[----:B------:R-:W-:Y:S02]  /*1fa90*/  ISETP.NE.AND.EX P1, PT, RZ, UR5, PT, P1 ;  /* 0x00000005ff007c0c */ /* 0x000fe4000bf25310 */
[----:B------:R-:W-:Y:S01]  /*1faa0*/  SEL R207, R207, UR4, P2 ;  /* 0x00000004cfcf7c07 */ /* 0x000fe20009000000 */
[----:B------:R-:W-:-:S03]  /*1fab0*/  IMAD.MOV.U32 R26, RZ, RZ, 0x9b8 ;  /* 0x000009b8ff1a7424 */ /* 0x000fc600078e00ff */
[----:B------:R-:W-:-:S04]  /*1fac0*/  ISETP.GT.AND P3, PT, R207, 0x1, PT ;  /* 0x00000001cf00780c */ /* 0x000fc80003f64270 */
[----:B------:R-:W-:-:S03]  /*1fad0*/  SEL R26, R26, 0x978, P3 ;  /* 0x000009781a1a7807 */ /* 0x000fc60001800000 */
[----:B--2---:R-:W2:Y:S08]  /*1fae0*/  @P1 LDC.64 R4, c[0x0][0xc08] ;  /* 0x00030200ff041b82 */ /* 0x004eb00000000a00 */
[----:B------:R-:W1:Y:S08]  /*1faf0*/  LDC.64 R6, c[0x0][R26+0x220] ;  /* 0x000088001a067b82 */ /* 0x000e700000000a00 */
[----:B----4-:R-:W4:Y:S01]  /*1fb00*/  LDC.64 R8, c[0x0][R26+0x218] ;  /* 0x000086001a087b82 */ /* 0x010f220000000a00 */
[----:B0-----:R-:W-:-:S07]  /*1fb10*/  ISETP.NE.AND P4, PT, R102, 0x1, PT ;  /* 0x000000016600780c */ /* 0x001fce0003f85270 */
[----:B------:R-:W0:Y:S01]  /*1fb20*/  LDC.64 R10, c[0x0][R26+0x228] ;  /* 0x00008a001a0a7b82 */ /* 0x000e220000000a00 */
[----:B--2---:R-:W-:-:S05]  /*1fb30*/  @P1 IMAD.WIDE R4, R208, 0x4, R4 ;  /* 0x00000004d0041825 */ /* 0x004fca00078e0204 */
[----:B------:R2:W5:Y:S01]  /*1fb40*/  @P1 LDG.E R27, desc[UR60][R4.64] ;  /* 0x0000003c041b1981 */ /* 0x000562000c1e1900 */
[----:B------:R-:W-:Y:S01]  /*1fb50*/  ISETP.NE.U32.AND P2, PT, RZ, UR6, PT ;  /* 0x00000006ff007c0c */ /* 0x000fe2000bf45070 */
[----:B------:R-:W0:Y:S01]  /*1fb60*/  @P4 LDC R28, c[0x0][0xbec] ;  /* 0x0002fb00ff1c4b82 */ /* 0x000e220000000800 */
[----:B------:R-:W-:Y:S02]  /*1fb70*/  SHF.R.S32.HI R24, RZ, 0x1f, R208 ;  /* 0x0000001fff187819 */ /* 0x000fe400000114d0 */
[----:B------:R-:W-:Y:S02]  /*1fb80*/  ISETP.NE.AND.EX P2, PT, RZ, UR7, PT, P2 ;  /* 0x00000007ff007c0c */ /* 0x000fe4000bf45320 */
[----:B------:R-:W-:Y:S02]  /*1fb90*/  SEL R33, R211, RZ, P3 ;  /* 0x000000ffd3217207 */ /* 0x000fe40001800000 */
[----:B------:R-:W-:Y:S01]  /*1fba0*/  SEL R3, R208, RZ, !P2 ;  /* 0x000000ffd0037207 */ /* 0x000fe20005000000 */
[----:B--2---:R-:W2:Y:S01]  /*1fbb0*/  LDC.64 R4, c[0x0][R26+0x210] ;  /* 0x000084001a047b82 */ /* 0x004ea20000000a00 */
[----:B------:R-:W-:-:S07]  /*1fbc0*/  SEL R25, R24, RZ, !P2 ;  /* 0x000000ff18197207 */ /* 0x000fce0005000000 */
[----:B------:R-:W2:Y:S01]  /*1fbd0*/  @P4 LDC R105, c[0x0][0xbf0] ;  /* 0x0002fc00ff694b82 */ /* 0x000ea20000000800 */
[----:B-1----:R-:W-:-:S07]  /*1fbe0*/  IMAD R7, R7, R3, RZ ;  /* 0x0000000307077224 */ /* 0x002fce00078e02ff */
[----:B---3--:R-:W1:Y:S01]  /*1fbf0*/  @!P3 LDC R14, c[0x0][0xb50] ;  /* 0x0002d400ff0ebb82 */ /* 0x008e620000000800 */
[C---:B------:R-:W-:Y:S02]  /*1fc00*/  IMAD R103, R6.reuse, R25, R7 ;  /* 0x0000001906677224 */ /* 0x040fe400078e0207 */
[----:B------:R-:W-:-:S05]  /*1fc10*/  IMAD.WIDE.U32 R6, R6, R3, RZ ;  /* 0x0000000306067225 */ /* 0x000fca00078e00ff */
[----:B------:R-:W3:Y:S01]  /*1fc20*/  @!P3 LDC R15, c[0x0][0xb54] ;  /* 0x0002d500ff0fbb82 */ /* 0x000ee20000000800 */
[-C--:B----4-:R-:W-:Y:S02]  /*1fc30*/  IMAD R35, R9, R169.reuse, RZ ;  /* 0x000000a909237224 */ /* 0x090fe400078e02ff */
[----:B------:R-:W-:-:S04]  /*1fc40*/  IMAD.WIDE.U32 R8, R8, R169, RZ ;  /* 0x000000a908087225 */ /* 0x000fc800078e00ff */
[----:B------:R-:W-:Y:S02]  /*1fc50*/  IMAD.IADD R25, R203, 0x1, R188 ;  /* 0x00000001cb197824 */ /* 0x000fe400078e02bc */
[----:B------:R-:W-:Y:S02]  /*1fc60*/  IMAD.IADD R24, R9, 0x1, R35 ;  /* 0x0000000109187824 */ /* 0x000fe400078e0223 */
[----:B------:R-:W-:Y:S02]  /*1fc70*/  IMAD.IADD R9, R7, 0x1, R103 ;  /* 0x0000000107097824 */ /* 0x000fe400078e0267 */
[----:B------:R-:W-:Y:S02]  /*1fc80*/  IMAD.MOV.U32 R7, RZ, RZ, R25 ;  /* 0x000000ffff077224 */ /* 0x000fe400078e0019 */
[-C--:B0-----:R-:W-:Y:S02]  /*1fc90*/  IMAD R35, R11, R33.reuse, RZ ;  /* 0x000000210b237224 */ /* 0x081fe400078e02ff */
[----:B------:R-:W-:-:S05]  /*1fca0*/  IMAD.WIDE.U32 R10, R10, R33, RZ ;  /* 0x000000210a0a7225 */ /* 0x000fca00078e00ff */
[----:B------:R-:W-:Y:S02]  /*1fcb0*/  IADD3 R35, R11, R35, RZ ;  /* 0x000000230b237210 */ /* 0x000fe40007ffe0ff */
[--C-:B------:R-:W-:Y:S01]  /*1fcc0*/  IADD3 R8, P2, P5, R6, R8, R0.reuse ;  /* 0x0000000806087210 */ /* 0x100fe20007d5e000 */
[----:B------:R-:W-:Y:S01]  /*1fcd0*/  @P4 IMAD.HI.U32 R6, R25, R28, RZ ;  /* 0x0000001c19064227 */ /* 0x000fe200078e00ff */
[----:B------:R-:W-:-:S04]  /*1fce0*/  SHF.R.S32.HI R103, RZ, 0x1f, R0 ;  /* 0x0000001fff677819 */ /* 0x000fc80000011400 */
[----:B--2---:R-:W-:Y:S02]  /*1fcf0*/  @P4 SHF.R.U32.HI R7, RZ, R105, R6 ;  /* 0x00000069ff074219 */ /* 0x004fe40000011606 */
[----:B------:R-:W-:Y:S02]  /*1fd00*/  IADD3.X R9, R9, R24, R103, P2, P5 ;  /* 0x0000001809097210 */ /* 0x000fe400017ea467 */
[----:B------:R-:W-:Y:S01]  /*1fd10*/  IADD3 R10, P2, P5, R7, R8, R10 ;  /* 0x00000008070a7210 */ /* 0x000fe20007d5e00a */
[--C-:B------:R-:W-:Y:S01]  /*1fd20*/  IMAD.MOV R24, RZ, RZ, -R7.reuse ;  /* 0x000000ffff187224 */ /* 0x100fe200078e0a07 */
[----:B------:R-:W-:-:S03]  /*1fd30*/  SHF.R.S32.HI R6, RZ, 0x1f, R7 ;  /* 0x0000001fff067819 */ /* 0x000fc60000011407 */
[----:B------:R-:W-:Y:S01]  /*1fd40*/  IMAD R7, R102, R24, R25 ;  /* 0x0000001866077224 */ /* 0x000fe200078e0219 */
[----:B------:R-:W-:-:S03]  /*1fd50*/  IADD3.X R11, R6, R9, R35, P2, P5 ;  /* 0x00000009060b7210 */ /* 0x000fc600017ea423 */
[-C--:B------:R-:W-:Y:S01]  /*1fd60*/  IMAD R5, R5, R7.reuse, RZ ;  /* 0x0000000705057224 */ /* 0x080fe200078e02ff */
[----:B------:R-:W-:Y:S01]  /*1fd70*/  SHF.R.S32.HI R9, RZ, 0x1f, R7 ;  /* 0x0000001fff097819 */ /* 0x000fe20000011407 */
[----:B------:R-:W-:-:S04]  /*1fd80*/  IMAD.WIDE.U32 R10, R4, R7, R10 ;  /* 0x00000007040a7225 */ /* 0x000fc800078e000a */
[----:B------:R-:W-:Y:S01]  /*1fd90*/  IMAD R5, R4, R9, R5 ;  /* 0x0000000904057224 */ /* 0x000fe200078e0205 */
[----:B-1----:R-:W-:-:S03]  /*1fda0*/  LEA R14, P2, R10, R14, 0x2 ;  /* 0x0000000e0a0e7211 */ /* 0x002fc600078410ff */
[----:B------:R-:W-:-:S05]  /*1fdb0*/  IMAD.IADD R4, R11, 0x1, R5 ;  /* 0x000000010b047824 */ /* 0x000fca00078e0205 */
[----:B---3--:R-:W-:Y:S01]  /*1fdc0*/  LEA.HI.X R15, R10, R15, R4, 0x2, P2 ;  /* 0x0000000f0a0f7211 */ /* 0x008fe200010f1404 */
[----:B------:R-:W-:Y:S06]  /*1fdd0*/  @P1 BRA `(.L_x_1833) ;  /* 0x0000000000101947 */ /* 0x000fec0003800000 */
[----:B------:R-:W-:Y:S05]  /*1fde0*/  @!P0 BRA `(.L_x_1833) ;  /* 0x00000000000c8947 */ /* 0x000fea0003800000 */
[----:B------:R-:W2:Y:S04]  /*1fdf0*/  LDG.E R4, desc[UR60][R12.64] ;  /* 0x0000003c0c047981 */ /* 0x000ea8000c1e1900 */
[----:B-----5:R-:W2:Y:S02]  /*1fe00*/  LDG.E R27, desc[UR60][R12.64+0x4] ;  /* 0x0000043c0c1b7981 */ /* 0x020ea4000c1e1900 */
[----:B--2---:R-:W-:-:S07]  /*1fe10*/  IMAD.IADD R27, R27, 0x1, -R4 ;  /* 0x000000011b1b7824 */ /* 0x004fce00078e0a04 */
.L_x_1833:
[----:B------:R-:W2:Y:S01]  /*1fe20*/  LDL R8, [R1+0x50] ;  /* 0x0000500001087983 */ /* 0x000ea20000100800 */
[----:B-----5:R-:W-:Y:S01]  /*1fe30*/  IMAD R28, R27, R102, RZ ;  /* 0x000000661b1c7224 */ /* 0x020fe200078e02ff */
[----:B------:R-:W-:Y:S02]  /*1fe40*/  LOP3.LUT P0, RZ, R229, 0x3, RZ, 0xc0, !PT ;  /* 0x00000003e5ff7812 */ /* 0x000fe4000780c0ff */
[----:B------:R-:W-:Y:S04]  /*1fe50*/  SHFL.IDX PT, R4, R14, RZ, 0x1c1f ;  /* 0x001c1fff0e047589 */ /* 0x000fe800000e0000 */
[----:B------:R-:W0:Y:S04]  /*1fe60*/  SHFL.IDX PT, R5, R15, RZ, 0x1c1f ;  /* 0x001c1fff0f057589 */ /* 0x000e2800000e0000 */
[----:B------:R-:W-:Y:S04]  /*1fe70*/  SHFL.IDX PT, R6, R14, 0x1, 0x1c1f ;  /* 0x003c1f000e067f89 */ /* 0x000fe800000e0000 */
[----:B------:R-:W1:Y:S01]  /*1fe80*/  SHFL.IDX PT, R7, R15, 0x1, 0x1c1f ;  /* 0x003c1f000f077f89 */ /* 0x000e6200000e0000 */
[----:B--2---:R-:W-:-:S04]  /*1fe90*/  IMAD.IADD R11, R8, 0x1, R188 ;  /* 0x00000001080b7824 */ /* 0x004fc800078e02bc */
[C---:B------:R-:W-:Y:S01]  /*1fea0*/  VIADD R12, R11.reuse, 0x8 ;  /* 0x000000080b0c7836 */ /* 0x040fe20000000000 */
[----:B------:R-:W-:-:S04]  /*1feb0*/  ISETP.GE.OR P1, PT, R11, R28, P0 ;  /* 0x0000001c0b00720c */ /* 0x000fc80000726670 */
[----:B------:R-:W-:-:S09]  /*1fec0*/  ISETP.GE.OR P0, PT, R12, R28, P0 ;  /* 0x0000001c0c00720c */ /* 0x000fd20000706670 */
        /* <DEDUP_REMOVED lines=8> */
[----:B------:R-:W-:Y:S01]  /*1ff50*/  IADD3 R9, P6, R72, 0x1000, RZ ;  /* 0x0000100048097810 */ /* 0x000fe20007fde0ff */
[----:B------:R-:W-:Y:S01]  /*1ff60*/  IMAD R103, R103, UR4, RZ ;  /* 0x0000000467677c24 */ /* 0x000fe2000f8e02ff */
[----:B------:R-:W-:Y:S02]  /*1ff70*/  LEA R49, R206, R226, 0x5 ;  /* 0x000000e2ce317211 */ /* 0x000fe400078e28ff */
[----:B------:R-:W-:Y:S01]  /*1ff80*/  LOP3.LUT R8, R9, 0x380, RZ, 0xc0, !PT ;  /* 0x0000038009087812 */ /* 0x000fe200078ec0ff */
[----:B------:R-:W-:Y:S01]  /*1ff90*/  IMAD R103, R0, UR5, R103 ;  /* 0x0000000500677c24 */ /* 0x000fe2000f8e0267 */
[----:B------:R-:W-:Y:S01]  /*1ffa0*/  IADD3 R13, P5, R72, 0x2000, RZ ;  /* 0x00002000480d7810 */ /* 0x000fe20007fbe0ff */
[----:B------:R-:W-:Y:S01]  /*1ffb0*/  IMAD.WIDE.U32 R20, R0, UR4, RZ ;  /* 0x0000000400147c25 */ /* 0x000fe2000f8e00ff */
[----:B------:R-:W-:Y:S01]  /*1ffc0*/  SHF.R.U64 R8, R8, 0x3, RZ ;  /* 0x0000000308087819 */ /* 0x000fe200000012ff */
[----:B------:R-:W-:Y:S01]  /*1ffd0*/  ULDC.64 UR4, c[0x0][0xae8] ;  /* 0x0002ba0000047ab9 */ /* 0x000fe20000000a00 */
[----:B------:R-:W-:Y:S01]  /*1ffe0*/  IADD3 R25, P3, R72, 0x3000, RZ ;  /* 0x0000300048197810 */ /* 0x000fe20007f7e0ff */
[----:B------:R-:W-:Y:S01]  /*1fff0*/  IMAD.IADD R21, R21, 0x1, R103 ;  /* 0x0000000115157824 */ /* 0x000fe200078e0267 */
[----:B------:R-:W-:Y:S01]  /*20000*/  LOP3.LUT R8, R8, R9, RZ, 0x3c, !PT ;  /* 0x0000000908087212 */ /* 0x000fe200078e3cff */
[----:B------:R-:W-:Y:S01]  /*20010*/  IMAD.IADD R50, R188, 0x1, R49 ;  /* 0x00000001bc327824 */ /* 0x000fe200078e0231 */
[C---:B------:R-:W-:Y:S01]  /*20020*/  IADD3 R33, P2, R72.reuse, 0x4000, RZ ;  /* 0x0000400048217810 */ /* 0x040fe20007f5e0ff */
[----:B------:R-:W-:Y:S01]  /*20030*/  IMAD.X R9, RZ, RZ, R73, P6 ;  /* 0x000000ffff097224 */ /* 0x000fe200030e0649 */
[C---:B------:R-:W-:Y:S01]  /*20040*/  IADD3 R37, P1, R72.reuse, 0x5000, RZ ;  /* 0x0000500048257810 */ /* 0x040fe20007f3e0ff */
[----:B------:R-:W-:Y:S01]  /*20050*/  IMAD.WIDE.U32 R20, R169, UR4, R20 ;  /* 0x00000004a9147c25 */ /* 0x000fe2000f8e0014 */
[----:B------:R-:W-:-:S02]  /*20060*/  IADD3 R41, P0, R72, 0x6000, RZ ;  /* 0x0000600048297810 */ /* 0x000fc40007f1e0ff */
        /* <DEDUP_REMOVED lines=9> */
[----:B------:R-:W-:Y:S01]  /*20100*/  IMAD.MOV.U32 R49, RZ, RZ, R50 ;  /* 0x000000ffff317224 */ /* 0x000fe200078e0032 */
[----:B------:R-:W-:Y:S01]  /*20110*/  LOP3.LUT R36, R37, 0x380, RZ, 0xc0, !PT ;  /* 0x0000038025247812 */ /* 0x000fe200078ec0ff */
[----:B------:R-:W-:Y:S01]  /*20120*/  IMAD.X R45, RZ, RZ, R73, P6 ;  /* 0x000000ffff2d7224 */ /* 0x000fe200030e0649 */
[----:B------:R-:W-:-:S02]  /*20130*/  LOP3.LUT R40, R41, 0x380, RZ, 0xc0, !PT ;  /* 0x0000038029287812 */ /* 0x000fc400078ec0ff */
[----:B------:R-:W-:Y:S02]  /*20140*/  LOP3.LUT R4, R5, 0x380, RZ, 0xc0, !PT ;  /* 0x0000038005047812 */ /* 0x000fe400078ec0ff */
[----:B------:R-:W-:Y:S01]  /*20150*/  LOP3.LUT R7, R72, 0x380, RZ, 0xc0, !PT ;  /* 0x0000038048077812 */ /* 0x000fe200078ec0ff */
[----:B------:R-:W-:Y:S01]  /*20160*/  IMAD R48, R48, UR4, RZ ;  /* 0x0000000430307c24 */ /* 0x000fe2000f8e02ff */
[----:B------:R-:W-:Y:S02]  /*20170*/  SHF.R.U64 R12, R12, 0x3, RZ ;  /* 0x000000030c0c7819 */ /* 0x000fe400000012ff */
[----:B------:R-:W-:Y:S02]  /*20180*/  SHF.R.U64 R24, R24, 0x3, RZ ;  /* 0x0000000318187819 */ /* 0x000fe400000012ff */
[----:B------:R-:W-:Y:S02]  /*20190*/  SHF.R.U64 R32, R32, 0x3, RZ ;  /* 0x0000000320207819 */ /* 0x000fe400000012ff */
[----:B------:R-:W-:-:S02]  /*201a0*/  SHF.R.U64 R36, R36, 0x3, RZ ;  /* 0x0000000324247819 */ /* 0x000fc400000012ff */
[----:B------:R-:W-:Y:S02]  /*201b0*/  SHF.R.U64 R40, R40, 0x3, RZ ;  /* 0x0000000328287819 */ /* 0x000fe400000012ff */
[----:B-1----:R-:W-:Y:S02]  /*201c0*/  @P4 SHF.R.U32.HI R49, RZ, R53, R0 ;  /* 0x00000035ff314219 */ /* 0x002fe40000011600 */
[----:B------:R-:W-:Y:S02]  /*201d0*/  SHF.R.U64 R4, R4, 0x3, RZ ;  /* 0x0000000304047819 */ /* 0x000fe400000012ff */
[----:B------:R-:W-:Y:S01]  /*201e0*/  SHF.R.U64 R7, R7, 0x3, RZ ;  /* 0x0000000307077819 */ /* 0x000fe200000012ff */
[C---:B------:R-:W-:Y:S01]  /*201f0*/  IMAD R51, R3.reuse, UR5, R48 ;  /* 0x0000000503337c24 */ /* 0x040fe2000f8e0230 */
        /* <DEDUP_REMOVED lines=10> */
[----:B------:R-:W-:Y:S01]  /*202a0*/  SHF.R.S32.HI R0, RZ, 0x1f, R49 ;  /* 0x0000001fff007819 */ /* 0x000fe20000011431 */
[----:B------:R-:W-:Y:S01]  /*202b0*/  IMAD.X R41, RZ, RZ, R73, P0 ;  /* 0x000000ffff297224 */ /* 0x000fe200000e0649 */
[----:B------:R-:W-:Y:S01]  /*202c0*/  IADD3.X R13, RZ, R73, RZ, P5, !PT ;  /* 0x00000049ff0d7210 */ /* 0x000fe20002ffe4ff */
[----:B------:R-:W-:Y:S01]  /*202d0*/  IMAD.MOV R3, RZ, RZ, -R49 ;  /* 0x000000ffff037224 */ /* 0x000fe200078e0a31 */
[----:B------:R-:W-:-:S02]  /*202e0*/  LOP3.LUT R44, R4, R5, RZ, 0x3c, !PT ;  /* 0x00000005042c7212 */ /* 0x000fc400078e3cff */
[----:B------:R-:W-:Y:S01]  /*202f0*/  LOP3.LUT R72, R7, R72, RZ, 0x3c, !PT ;  /* 0x0000004807487212 */ /* 0x000fe200078e3cff */
[----:B------:R-:W-:Y:S01]  /*20300*/  IMAD R0, R0, UR4, RZ ;  /* 0x0000000400007c24 */ /* 0x000fe2000f8e02ff */
[----:B------:R-:W5:Y:S01]  /*20310*/  LD.E.128 R12, desc[UR60][R12.64] ;  /* 0x0000003c0c0c7980 */ /* 0x000f62000c101d00 */
[----:B------:R-:W-:Y:S02]  /*20320*/  IMAD R3, R102, R3, R50 ;  /* 0x0000000366037224 */ /* 0x000fe400078e0232 */
[----:B------:R-:W-:Y:S01]  /*20330*/  IMAD.IADD R21, R21, 0x1, R51 ;  /* 0x0000000115157824 */ /* 0x000fe200078e0233 */
        /* <DEDUP_REMOVED lines=18> */
[----:B------:R-:W-:Y:S02]  /*20460*/  IMAD.IADD R53, R226, 0x1, R188 ;  /* 0x00000001e2357824 */ /* 0x000fe400078e02bc */
[C---:B------:R-:W-:Y:S02]  /*20470*/  IMAD R51, R3.reuse, UR5, R0 ;  /* 0x0000000503337c24 */ /* 0x040fe4000f8e0200 */
[----:B------:R-:W-:Y:S01]  /*20480*/  IMAD.WIDE.U32 R20, R3, UR4, R20 ;  /* 0x0000000403147c25 */ /* 0x000fe2000f8e0014 */
[----:B------:R-:W-:Y:S01]  /*20490*/  ISETP.GE.AND P2, PT, R53, R28, PT ;  /* 0x0000001c3500720c */ /* 0x000fe20003f46270 */
[----:B------:R-:W-:Y:S02]  /*204a0*/  ULDC.64 UR4, c[0x0][0xa80] ;  /* 0x0002a00000047ab9 */ /* 0x000fe40000000a00 */
[----:B------:R-:W-:Y:S01]  /*204b0*/  VIADD R0, R2, 0x2a820 ;  /* 0x0002a82002007836 */ /* 0x000fe20000000000 */
[----:B------:R-:W-:Y:S01]  /*204c0*/  LEA R50, P3, R20, UR4, 0x1 ;  /* 0x0000000414327c11 */ /* 0x000fe2000f8608ff */
[----:B------:R-:W-:-:S03]  /*204d0*/  IMAD.IADD R21, R21, 0x1, R51 ;  /* 0x0000000115157824 */ /* 0x000fc600078e0233 */
[----:B------:R-:W-:Y:S02]  /*204e0*/  PRMT R0, RZ, 0x654, R0 ;  /* 0x00000654ff007816 */ /* 0x000fe40000000000 */
[----:B------:R-:W-:Y:S01]  /*204f0*/  LEA.HI.X R51, R20, UR5, R21, 0x1, P3 ;  /* 0x0000000514337c11 */ /* 0x000fe200098f0c15 */
[C---:B------:R-:W-:Y:S01]  /*20500*/  VIADD R3, R53.reuse, 0x40 ;  /* 0x0000004035037836 */ /* 0x040fe20000000000 */
[----:B------:R-:W-:Y:S01]  /*20510*/  IADD3 R49, R53, 0x20, RZ ;  /* 0x0000002035317810 */ /* 0x000fe20007ffe0ff */
[----:B-1----:R0:W1:Y:S01]  /*20520*/  SHFL.IDX PT, R48, R50, RZ, 0x181f ;  /* 0x00181fff32307589 */ /* 0x00206200000e0000 */
[----:B------:R2:W-:Y:S01]  /*20530*/  SYNCS.ARRIVE.TRANS64.RED.A1T0 RZ, [R0+URZ], RZ ;  /* 0x000000ff00ff79a7 */ /* 0x0005e2000810043f */
[----:B------:R-:W-:Y:S01]  /*20540*/  BSSY B1, `(.L_x_1835) ;  /* 0x0000010000017945 */ /* 0x000fe20003800000 */
[-C--:B------:R-:W-:Y:S02]  /*20550*/  ISETP.GE.AND P0, PT, R49, R28.reuse, PT ;  /* 0x0000001c3100720c */ /* 0x080fe40003f06270 */
[----:B------:R-:W-:Y:S01]  /*20560*/  ISETP.GE.AND P1, PT, R3, R28, PT ;  /* 0x0000001c0300720c */ /* 0x000fe20003f26270 */
[----:B--2---:R0:W2:Y:S01]  /*20570*/  SHFL.IDX PT, R0, R51, RZ, 0x181f ;  /* 0x00181fff33007589 */ /* 0x0040a200000e0000 */
[----:B------:R-:W-:-:S02]  /*20580*/  SHF.R.S32.HI R104, RZ, 0x1f, R205 ;  /* 0x0000001fff687819 */ /* 0x000fc400000114cd */
[----:B------:R-:W-:Y:S01]  /*20590*/  SHF.R.S32.HI R105, RZ, 0x1f, R204 ;  /* 0x0000001fff697819 */ /* 0x000fe200000114cc */
[----:B------:R-:W-:Y:S08]  /*205a0*/  @P2 BRA `(.L_x_1836) ;  /* 0x0000000000242947 */ /* 0x000ff00003800000 */
[----:B------:R-:W-:Y:S02]  /*205b0*/  ULDC UR4, c[0x0][0xac8] ;  /* 0x0002b20000047ab9 */ /* 0x000fe40000000800 */
[----:B------:R-:W-:Y:S02]  /*205c0*/  ISETP.GE.AND P2, PT, R204, UR4, PT ;  /* 0x00000004cc007c0c */ /* 0x000fe4000bf46270 */
[----:B------:R-:W-:-:S11]  /*205d0*/  ISETP.GE.AND P3, PT, R205, UR4, PT ;  /* 0x00000004cd007c0c */ /* 0x000fd6000bf66270 */
[CC--:B-1----:R-:W-:Y:S02]  /*205e0*/  @!P2 LEA R20, P4, R204.reuse, R48.reuse, 0x1 ;  /* 0x00000030cc14a211 */ /* 0x0c2fe400078808ff */
[C---:B------:R-:W-:Y:S02]  /*205f0*/  @!P3 LEA R48, P5, R205.reuse, R48, 0x1 ;  /* 0x00000030cd30b211 */ /* 0x040fe400078a08ff */
[-C--:B--2---:R-:W-:Y:S02]  /*20600*/  @!P2 LEA.HI.X R21, R204, R0.reuse, R105, 0x1, P4 ;  /* 0x00000000cc15a211 */ /* 0x084fe400020f0c69 */
[----:B------:R-:W-:-:S03]  /*20610*/  @!P3 LEA.HI.X R49, R205, R0, R104, 0x1, P5 ;  /* 0x00000000cd31b211 */ /* 0x000fc600028f0c68 */
[----:B-----5:R3:W-:Y:S04]  /*20620*/  @!P2 ST.E.128 desc[UR60][R20.64], R4 ;  /* 0x000000041400a985 */ /* 0x0207e8000c101d3c */
[----:B------:R3:W-:Y:S02]  /*20630*/  @!P3 ST.E.128 desc[UR60][R48.64], R32 ;  /* 0x000000203000b985 */ /* 0x0007e4000c101d3c */
.L_x_1836:
[----:B------:R-:W-:Y:S05]  /*20640*/  BSYNC B1 ;  /* 0x0000000000017941 */ /* 0x000fea0003800000 */
.L_x_1835:
[----:B--2---:R2:W4:Y:S01]  /*20650*/  SHFL.IDX PT, R0, R51, 0x1, 0x181f ;  /* 0x00381f0033007f89 */ /* 0x00452200000e0000 */
        /* <DEDUP_REMOVED lines=12> */
.L_x_1838:
[----:B------:R-:W-:Y:S05]  /*20720*/  BSYNC B1 ;  /* 0x0000000000017941 */ /* 0x000fea0003800000 */
.L_x_1837:
        /* <DEDUP_REMOVED lines=13> */
.L_x_1840:
[----:B------:R-:W-:Y:S05]  /*20800*/  BSYNC B1 ;  /* 0x0000000000017941 */ /* 0x000fea0003800000 */
.L_x_1839:
[----:B------:R-:W-:Y:S01]  /*20810*/  VIADD R3, R53, 0x60 ;  /* 0x0000006035037836 */ /* 0x000fe20000000000 */
[----:B0-2-4-:R-:W0:Y:S04]  /*20820*/  SHFL.IDX PT, R51, R51, 0x3, 0x181f ;  /* 0x00781f0033337f89 */ /* 0x015e2800000e0000 */
[----:B------:R-:W-:Y:S01]  /*20830*/  ISETP.GE.AND P0, PT, R3, R28, PT ;  /* 0x0000001c0300720c */ /* 0x000fe20003f06270 */
[----:B------:R-:W2:-:S12]  /*20840*/  SHFL.IDX PT, R50, R50, 0x3, 0x181f ;  /* 0x00781f0032327f89 */ /* 0x000e9800000e0000 */
[----:B------:R-:W-:Y:S05]  /*20850*/  @P0 BRA `(.L_x_1841) ;  /* 0x0000001800300947 */ /* 0x000fea0003800000 */
[----:B------:R-:W-:Y:S02]  /*20860*/  ULDC UR4, c[0x0][0xac8] ;  /* 0x0002b20000047ab9 */ /* 0x000fe40000000800 */
[----:B------:R-:W-:-:S13]  /*20870*/  ISETP.GE.AND P1, PT, R204, UR4, PT ;  /* 0x00000004cc007c0c */ /* 0x000fda000bf26270 */
[----:B--2---:R-:W-:-:S04]  /*20880*/  @!P1 LEA R4, P0, R204, R50, 0x1 ;  /* 0x00000032cc049211 */ /* 0x004fc800078008ff */
        /* <DEDUP_REMOVED lines=8> */
.L_x_1834:
[----:B0-----:R-:W0:Y:S01]  /*20910*/  @P4 LDC R6, c[0x0][0xbec] ;  /* 0x0002fb00ff064b82 */ /* 0x001e220000000800 */
[----:B------:R-:W-:Y:S01]  /*20920*/  ULDC.64 UR4, c[0x0][0xb08] ;  /* 0x0002c20000047ab9 */ /* 0x000fe20000000a00 */
[----:B------:R-:W-:Y:S01]  /*20930*/  ULDC.64 UR6, c[0x0][0xb30] ;  /* 0x0002cc0000067ab9 */ /* 0x000fe20000000a00 */
[----:B------:R-:W-:Y:S01]  /*20940*/  IMAD R103, R103, UR4, RZ ;  /* 0x0000000467677c24 */ /* 0x000fe2000f8e02ff */
[----:B------:R-:W-:Y:S01]  /*20950*/  ISETP.GE.AND P0, PT, R11, R28, PT ;  /* 0x0000001c0b00720c */ /* 0x000fe20003f06270 */
[C---:B------:R-:W-:Y:S01]  /*20960*/  IMAD.WIDE.U32 R4, R0.reuse, UR4, RZ ;  /* 0x0000000400047c25 */ /* 0x040fe2000f8e00ff */
[----:B------:R-:W-:Y:S01]  /*20970*/  BSSY B1, `(.L_x_1842) ;  /* 0x000007a000017945 */ /* 0x000fe20003800000 */
[----:B------:R-:W-:Y:S01]  /*20980*/  SHF.R.S32.HI R24, RZ, 0x1f, R212 ;  /* 0x0000001fff187819 */ /* 0x000fe200000114d4 */
[----:B------:R-:W1:Y:S01]  /*20990*/  @P4 LDC R9, c[0x0][0xbf0] ;  /* 0x0002fc00ff094b82 */ /* 0x000e620000000800 */
[----:B------:R-:W-:Y:S01]  /*209a0*/  IMAD R103, R0, UR5, R103 ;  /* 0x0000000500677c24 */ /* 0x000fe2000f8e0267 */
[----:B------:R-:W-:Y:S01]  /*209b0*/  ULDC.64 UR4, c[0x0][0xb38] ;  /* 0x0002ce0000047ab9 */ /* 0x000fe20000000a00 */
[----:B------:R-:W-:Y:S01]  /*209c0*/  SHF.R.S32.HI R0, RZ, 0x1f, R3 ;  /* 0x0000001fff007819 */ /* 0x000fe20000011403 */
[C---:B------:R-:W-:Y:S01]  /*209d0*/  VIADD R13, R182.reuse, 0x8 ;  /* 0x00000008b60d7836 */ /* 0x040fe20000000000 */
[----:B------:R-:W-:Y:S01]  /*209e0*/  SHF.R.S32.HI R26, RZ, 0x1f, R213 ;  /* 0x0000001fff1a7819 */ /* 0x000fe200000114d5 */
[----:B------:R-:W-:Y:S01]  /*209f0*/  IMAD.IADD R5, R5, 0x1, R103 ;  /* 0x0000000105057824 */ /* 0x000fe200078e0267 */
[----:B------:R-:W-:Y:S01]  /*20a00*/  SHF.R.S32.HI R27, RZ, 0x1f, R214 ;  /* 0x0000001fff1b7819 */ /* 0x000fe200000114d6 */
[----:B------:R-:W-:Y:S01]  /*20a10*/  VIADD R15, R182, 0x10 ;  /* 0x00000010b60f7836 */ /* 0x000fe20000000000 */
[----:B------:R-:W-:Y:S01]  /*20a20*/  SHF.R.S32.HI R14, RZ, 0x1f, R13 ;  /* 0x0000001fff0e7819 */ /* 0x000fe2000001140d */
[----:B------:R-:W-:Y:S01]  /*20a30*/  IMAD.WIDE.U32 R4, R169, UR4, R4 ;  /* 0x00000004a9047c25 */ /* 0x000fe2000f8e0004 */
[----:B------:R-:W-:-:S02]  /*20a40*/  SHF.R.S32.HI R32, RZ, 0x1f, R215 ;  /* 0x0000001fff207819 */ /* 0x000fc400000114d7 */
[----:B------:R-:W-:Y:S01]  /*20a50*/  SHF.R.S32.HI R20, RZ, 0x1f, R15 ;  /* 0x0000001fff147819 */ /* 0x000fe2000001140f */
[----:B------:R-:W-:Y:S01]  /*20a60*/  IMAD R5, R169, UR5, R5 ;  /* 0x00000005a9057c24 */ /* 0x000fe2000f8e0205 */
[----:B------:R-:W-:Y:S01]  /*20a70*/  ULDC.64 UR4, c[0x0][0xb40] ;  /* 0x0002d00000047ab9 */ /* 0x000fe20000000a00 */
[----:B0-----:R-:W-:Y:S01]  /*20a80*/  @P4 IMAD.HI.U32 R6, R25, R6, RZ ;  /* 0x0000000619064227 */ /* 0x001fe200078e00ff */
[----:B------:R-:W-:Y:S02]  /*20a90*/  SHF.R.S32.HI R33, RZ, 0x1f, R216 ;  /* 0x0000001fff217819 */ /* 0x000fe400000114d8 */
[----:B------:R-:W-:Y:S01]  /*20aa0*/  SHF.R.S32.HI R34, RZ, 0x1f, R217 ;  /* 0x0000001fff227819 */ /* 0x000fe200000114d9 */
[----:B------:R-:W-:Y:S01]  /*20ab0*/  IMAD R0, R0, UR4, RZ ;  /* 0x0000000400007c24 */ /* 0x000fe2000f8e02ff */
[----:B------:R-:W-:Y:S01]  /*20ac0*/  SHF.R.S32.HI R35, RZ, 0x1f, R218 ;  /* 0x0000001fff237819 */ /* 0x000fe200000114da */
[----:B------:R-:W-:Y:S01]  /*20ad0*/  IMAD.WIDE.U32 R4, R3, UR4, R4 ;  /* 0x0000000403047c25 */ /* 0x000fe2000f8e0004 */
[----:B------:R-:W-:-:S02]  /*20ae0*/  SHF.R.S32.HI R72, RZ, 0x1f, R219 ;  /* 0x0000001fff487819 */ /* 0x000fc400000114db */
[----:B------:R-:W-:Y:S01]  /*20af0*/  SHF.R.S32.HI R73, RZ, 0x1f, R220 ;  /* 0x0000001fff497819 */ /* 0x000fe200000114dc */
[----:B------:R-:W-:Y:S01]  /*20b00*/  IMAD R7, R3, UR5, R0 ;  /* 0x0000000503077c24 */ /* 0x000fe2000f8e0200 */
[----:B------:R-:W-:Y:S01]  /*20b10*/  ULDC.64 UR4, c[0x0][0xb48] ;  /* 0x0002d20000047ab9 */ /* 0x000fe20000000a00 */
[----:B------:R-:W-:Y:S01]  /*20b20*/  IMAD.MOV.U32 R3, RZ, RZ, R25 ;  /* 0x000000ffff037224 */ /* 0x000fe200078e0019 */
[----:B-1----:R-:W-:Y:S01]  /*20b30*/  @P4 SHF.R.U32.HI R3, RZ, R9, R6 ;  /* 0x00000009ff034219 */ /* 0x002fe20000011606 */
[----:B------:R-:W-:Y:S01]  /*20b40*/  VIADD R6, R2, 0x2a820 ;  /* 0x0002a82002067836 */ /* 0x000fe20000000000 */
[----:B------:R-:W-:Y:S02]  /*20b50*/  IADD3 R5, R5, R7, RZ ;  /* 0x0000000705057210 */ /* 0x000fe40007ffe0ff */
[--C-:B------:R-:W-:Y:S01]  /*20b60*/  SHF.R.S32.HI R0, RZ, 0x1f, R3.reuse ;  /* 0x0000001fff007819 */ /* 0x100fe20000011403 */
[----:B------:R-:W-:Y:S01]  /*20b70*/  IMAD.MOV R7, RZ, RZ, -R3 ;  /* 0x000000ffff077224 */ /* 0x000fe200078e0a03 */
[----:B------:R-:W-:Y:S01]  /*20b80*/  PRMT R6, RZ, 0x654, R6 ;  /* 0x00000654ff067816 */ /* 0x000fe20000000006 */
[----:B------:R-:W-:Y:S01]  /*20b90*/  IMAD.WIDE.U32 R4, R211, UR4, R4 ;  /* 0x00000004d3047c25 */ /* 0x000fe2000f8e0004 */
[----:B------:R-:W-:-:S02]  /*20ba0*/  SHF.R.S32.HI R104, RZ, 0x1f, R221 ;  /* 0x0000001fff687819 */ /* 0x000fc400000114dd */
[----:B------:R0:W-:Y:S01]  /*20bb0*/  SYNCS.ARRIVE.TRANS64.RED.A1T0 RZ, [R6+URZ], RZ ;  /* 0x000000ff06ff79a7 */ /* 0x0001e2000810043f */
[----:B------:R-:W-:Y:S01]  /*20bc0*/  IMAD R7, R102, R7, R25 ;  /* 0x0000000766077224 */ /* 0x000fe200078e0219 */
[----:B------:R-:W-:Y:S01]  /*20bd0*/  SHF.R.S32.HI R105, RZ, 0x1f, R222 ;  /* 0x0000001fff697819 */ /* 0x000fe200000114de */
[----:B------:R-:W-:Y:S01]  /*20be0*/  IMAD R0, R0, UR6, RZ ;  /* 0x0000000600007c24 */ /* 0x000fe2000f8e02ff */
[----:B------:R-:W-:Y:S01]  /*20bf0*/  SHF.R.S32.HI R106, RZ, 0x1f, R223 ;  /* 0x0000001fff6a7819 */ /* 0x000fe200000114df */
[----:B------:R-:W-:Y:S01]  /*20c00*/  IMAD R5, R211, UR5, R5 ;  /* 0x00000005d3057c24 */ /* 0x000fe2000f8e0205 */
[----:B------:R-:W-:Y:S01]  /*20c10*/  ULDC.64 UR4, c[0x0][0xb28] ;  /* 0x0002ca0000047ab9 */ /* 0x000fe20000000a00 */
[C---:B------:R-:W-:Y:S01]  /*20c20*/  IMAD R9, R3.reuse, UR7, R0 ;  /* 0x0000000703097c24 */ /* 0x040fe2000f8e0200 */
[----:B------:R-:W-:Y:S01]  /*20c30*/  SHF.R.S32.HI R0, RZ, 0x1f, R7 ;  /* 0x0000001fff007819 */ /* 0x000fe20000011407 */
[----:B------:R-:W-:Y:S01]  /*20c40*/  IMAD.WIDE.U32 R4, R3, UR6, R4 ;  /* 0x0000000603047c25 */ /* 0x000fe2000f8e0004 */
[----:B------:R-:W-:-:S03]  /*20c50*/  SHF.R.S32.HI R21, RZ, 0x1f, R224 ;  /* 0x0000001fff157819 */ /* 0x000fc600000114e0 */
[----:B------:R-:W-:Y:S02]  /*20c60*/  IMAD R0, R0, UR4, RZ ;  /* 0x0000000400007c24 */ /* 0x000fe4000f8e02ff */
        /* <DEDUP_REMOVED lines=17> */
[-C--:B------:R-:W-:Y:S01]  /*20d80*/  @!P1 LEA R8, P5, R15, R4.reuse, 0x2 ;  /* 0x000000040f089211 */ /* 0x080fe200078a10ff */
        /* <DEDUP_REMOVED lines=56> */
.L_x_1843:
[----:B------:R-:W-:Y:S05]  /*21110*/  BSYNC B1 ;  /* 0x0000000000017941 */ /* 0x000fea0003800000 */
.L_x_1842:
        /* <DEDUP_REMOVED lines=10> */
[-C--:B-1----:R-:W-:Y:S02]  /*211c0*/  @!P1 LEA R8, P5, R13, R4.reuse, 0x2 ;  /* 0x000000040d089211 */ /* 0x082fe400078a10ff */
[-C--:B------:R-:W-:Y:S02]  /*211d0*/  @!P0 LEA R10, P6, R15, R4.reuse, 0x2 ;  /* 0x000000040f0a8211 */ /* 0x080fe400078c10ff */
[-C--:B---3--:R-:W-:Y:S01]  /*211e0*/  @!P1 LEA.HI.X R9, R13, R5.reuse, R14, 0x2, P5 ;  /* 0x000000050d099211 */ /* 0x088fe200028f140e */
[----:B0-----:R-:W-:Y:S01]  /*211f0*/  @!P2 IMAD.WIDE R6, R182, 0x4, R4 ;  /* 0x00000004b606a825 */ /* 0x001fe200078e0204 */
        /* <DEDUP_REMOVED lines=18> */
[-C--:B-1----:R-:W-:Y:S01]  /*21320*/  @!P2 LEA R10, P6, R219, R4.reuse, 0x2 ;  /* 0x00000004db0aa211 */ /* 0x082fe200078c10ff */
[----:B------:R-:W-:Y:S01]  /*21330*/  @!P5 ST.E.64 desc[UR60][R20.64], R46 ;  /* 0x0000002e1400d985 */ /* 0x000fe2000c101b3c */
[----:B------:R-:W-:Y:S02]  /*21340*/  @!P1 LEA R8, P5, R220, R4, 0x2 ;  /* 0x00000004dc089211 */ /* 0x000fe400078a10ff */
        /* <DEDUP_REMOVED lines=35> */
.L_x_1832:
[----:B------:R-:W-:Y:S01]  /*21580*/  ULDC.64 UR4, c[0x0][0xc08] ;  /* 0x0003020000047ab9 */ /* 0x000fe20000000a00 */
[----:B------:R-:W3:Y:S01]  /*21590*/  LDC.64 R4, c[0x0][0xc00] ;  /* 0x00030000ff047b82 */ /* 0x000ee20000000a00 */
[----:B------:R-:W-:Y:S02]  /*215a0*/  ISETP.NE.U32.AND P0, PT, RZ, UR4, PT ;  /* 0x00000004ff007c0c */ /* 0x000fe4000bf05070 */
[----:B------:R-:W-:Y:S02]  /*215b0*/  MOV R3, RZ ;  /* 0x000000ff00037202 */ /* 0x000fe40000000f00 */
[----:B------:R-:W-:Y:S01]  /*215c0*/  ISETP.NE.AND.EX P1, PT, RZ, UR5, PT, P0 ;  /* 0x00000005ff007c0c */ /* 0x000fe2000bf25300 */
[----:B------:R-:W-:Y:S02]  /*215d0*/  ULDC.64 UR4, c[0x0][0xc00] ;  /* 0x0003000000047ab9 */ /* 0x000fe40000000a00 */
[----:B------:R-:W-:-:S04]  /*215e0*/  ISETP.NE.U32.AND P0, PT, RZ, UR4, PT ;  /* 0x00000004ff007c0c */ /* 0x000fc8000bf05070 */
[----:B------:R-:W-:-:S06]  /*215f0*/  ISETP.NE.AND.EX P0, PT, RZ, UR5, PT, P0 ;  /* 0x00000005ff007c0c */ /* 0x000fcc000bf05300 */
[----:B------:R-:W4:Y:S01]  /*21600*/  @P1 LDC.64 R6, c[0x0][0xc08] ;  /* 0x00030200ff061b82 */ /* 0x000f220000000a00 */
[----:B------:R-:W-:Y:S02]  /*21610*/  ULDC UR4, c[0x0][0xa88] ;  /* 0x0002a20000047ab9 */ /* 0x000fe40000000800 */
[----:B------:R-:W-:Y:S02]  /*21620*/  IMAD.U32 R0, RZ, RZ, UR4 ;  /* 0x00000004ff007e24 */ /* 0x000fe4000f8e00ff */
[----:B---3--:R-:W-:-:S05]  /*21630*/  IMAD.WIDE R4, R208, 0x4, R4 ;  /* 0x00000004d0047825 */ /* 0x008fca00078e0204 */
[----:B------:R3:W5:Y:S01]  /*21640*/  @P0 LDG.E R3, desc[UR60][R4.64] ;  /* 0x0000003c04030981 */ /* 0x000762000c1e1900 */
[----:B----4-:R-:W-:-:S05]  /*21650*/  @P1 IMAD.WIDE R6, R208, 0x4, R6 ;  /* 0x00000004d0061825 */ /* 0x010fca00078e0206 */
[----:B------:R3:W5:Y:S01]  /*21660*/  @P1 LDG.E R0, desc[UR60][R6.64] ;  /* 0x0000003c06001981 */ /* 0x000762000c1e1900 */
[----:B------:R-:W-:Y:S02]  /*21670*/  ISETP.NE.AND P2, PT, R207, RZ, PT ;  /* 0x000000ffcf00720c */ /* 0x000fe40003f45270 */
[----:B--2---:R-:W-:Y:S01]  /*21680*/  SHF.R.S32.HI R28, RZ, 0x1f, R208 ;  /* 0x0000001fff1c7819 */ /* 0x004fe200000114d0 */
[----:B0-----:R-:W0:Y:S10]  /*21690*/  S2R R33, SR_TID.X ;  /* 0x0000000000217919 */ /* 0x001e340000002100 */
[----:B------:R-:W2:Y:S01]  /*216a0*/  @!P2 LDC R207, c[0x0][0xad4] ;  /* 0x0002b500ffcfab82 */ /* 0x000ea20000000800 */
[----:B0-----:R-:W-:Y:S01]  /*216b0*/  VIADD R8, R33, 0xffffff80 ;  /* 0xffffff8021087836 */ /* 0x001fe20000000000 */
[----:B--2---:R-:W-:-:S04]  /*216c0*/  ISETP.GT.AND P2, PT, R207, 0x1, PT ;  /* 0x00000001cf00780c */ /* 0x004fc80003f44270 */
[----:B------:R-:W-:Y:S01]  /*216d0*/  ISETP.GT.AND P3, PT, R8, 0x7f, PT ;  /* 0x0000007f0800780c */ /* 0x000fe20003f64270 */
[----:B---3--:R-:W-:-:S12]  /*216e0*/  @P1 BRA `(.L_x_1844) ;  /* 0x0000000000101947 */ /* 0x008fd80003800000 */
[----:B------:R-:W-:Y:S05]  /*216f0*/  @!P0 BRA `(.L_x_1844) ;  /* 0x00000000000c8947 */ /* 0x000fea0003800000 */
[----:B------:R-:W2:Y:S04]  /*21700*/  LDG.E R7, desc[UR60][R4.64] ;  /* 0x0000003c04077981 */ /* 0x000ea8000c1e1900 */
[----:B-----5:R-:W2:Y:S02]  /*21710*/  LDG.E R0, desc[UR60][R4.64+0x4] ;  /* 0x0000043c04007981 */ /* 0x020ea4000c1e1900 */
[----:B--2---:R-:W-:-:S07]  /*21720*/  IMAD.IADD R0, R0, 0x1, -R7 ;  /* 0x0000000100007824 */ /* 0x004fce00078e0a07 */
.L_x_1844:
[----:B------:R-:W-:Y:S01]  /*21730*/  BSSY B1, `(.L_x_1845) ;  /* 0x0000035000017945 */ /* 0x000fe20003800000 */
[----:B------:R-:W-:Y:S02]  /*21740*/  SEL R27, R208, RZ, !P0 ;  /* 0x000000ffd01b7207 */ /* 0x000fe40004000000 */
[----:B------:R-:W-:Y:S02]  /*21750*/  SEL R28, R28, RZ, !P0 ;  /* 0x000000ff1c1c7207 */ /* 0x000fe40004000000 */
[----:B-----5:R-:W-:Y:S01]  /*21760*/  SHF.R.S32.HI R26, RZ, 0x1f, R3 ;  /* 0x0000001fff1a7819 */ /* 0x020fe20000011403 */
[----:B------:R-:W-:Y:S06]  /*21770*/  @P3 BRA `(.L_x_1846) ;  /* 0x0000000000c03947 */ /* 0x000fec0003800000 */
[----:B------:R-:W0:Y:S01]  /*21780*/  LDC R35, c[0x0][0xbe8] ;  /* 0x0002fa00ff237b82 */ /* 0x000e220000000800 */
[----:B------:R-:W-:Y:S01]  /*21790*/  IADD3 R33, R188, -0x80, R33 ;  /* 0xffffff80bc217810 */ /* 0x000fe20007ffe021 */
        /* <DEDUP_REMOVED lines=8> */
[----:B------:R-:W-:Y:S02]  /*21820*/  SEL R24, R24, 0x978, P0 ;  /* 0x0000097818187807 */ /* 0x000fe40000000000 */
[----:B------:R-:W-:-:S03]  /*21830*/  SEL R211, R211, RZ, P0 ;  /* 0x000000ffd3d37207 */ /* 0x000fc60000000000 */
[----:B------:R-:W2:Y:S08]  /*21840*/  LDC.64 R12, c[0x0][R24+0x220] ;  /* 0x00008800180c7b82 */ /* 0x000eb00000000a00 */
[----:B------:R-:W3:Y:S08]  /*21850*/  LDC.64 R10, c[0x0][R24+0x218] ;  /* 0x00008600180a7b82 */ /* 0x000ef00000000a00 */
[----:B------:R-:W4:Y:S08]  /*21860*/  LDC.64 R8, c[0x0][R24+0x228] ;  /* 0x00008a0018087b82 */ /* 0x000f300000000a00 */
[----:B------:R-:W5:Y:S08]  /*21870*/  LDC.64 R6, c[0x0][R24+0x210] ;  /* 0x0000840018067b82 */ /* 0x000f700000000a00 */
[----:B------:R-:W1:Y:S08]  /*21880*/  @P1 LDC R20, c[0x0][0xbec] ;  /* 0x0002fb00ff141b82 */ /* 0x000e700000000800 */
[----:B------:R-:W4:Y:S01]  /*21890*/  @P1 LDC R37, c[0x0][0xbf0] ;  /* 0x0002fc00ff251b82 */ /* 0x000f220000000800 */
[----:B--2---:R-:W-:-:S07]  /*218a0*/  IMAD R13, R13, R27, RZ ;  /* 0x0000001b0d0d7224 */ /* 0x004fce00078e02ff */
[----:B0-----:R-:W0:Y:S01]  /*218b0*/  @!P0 LDC R4, c[0x0][0xb50] ;  /* 0x0002d400ff048b82 */ /* 0x001e220000000800 */
[----:B------:R-:W-:Y:S02]  /*218c0*/  IMAD R13, R12, R28, R13 ;  /* 0x0000001c0c0d7224 */ /* 0x000fe400078e020d */
[----:B-1----:R-:W-:-:S05]  /*218d0*/  @P1 IMAD.HI.U32 R20, R33, R20, RZ ;  /* 0x0000001421141227 */ /* 0x002fca00078e00ff */
[----:B------:R-:W1:Y:S01]  /*218e0*/  @!P0 LDC R5, c[0x0][0xb54] ;  /* 0x0002d500ff058b82 */ /* 0x000e620000000800 */
[-C--:B---3--:R-:W-:Y:S02]  /*218f0*/  IMAD R25, R11, R169.reuse, RZ ;  /* 0x000000a90b197224 */ /* 0x088fe400078e02ff */
[----:B------:R-:W-:Y:S01]  /*21900*/  IMAD.WIDE.U32 R14, R10, R169, RZ ;  /* 0x000000a90a0e7225 */ /* 0x000fe200078e00ff */
[----:B----4-:R-:W-:-:S03]  /*21910*/  @P1 SHF.R.U32.HI R21, RZ, R37, R20 ;  /* 0x00000025ff151219 */ /* 0x010fc60000011614 */
[----:B------:R-:W-:-:S04]  /*21920*/  IMAD.WIDE.U32 R10, R12, R27, RZ ;  /* 0x0000001b0c0a7225 */ /* 0x000fc800078e00ff */
[----:B------:R-:W-:Y:S01]  /*21930*/  IMAD.IADD R12, R11, 0x1, R13 ;  /* 0x000000010b0c7824 */ /* 0x000fe200078e020d */
[----:B------:R-:W-:Y:S01]  /*21940*/  IADD3 R14, P1, P3, R10, R14, R3 ;  /* 0x0000000e0a0e7210 */ /* 0x000fe20007b3e003 */
[----:B------:R-:W-:Y:S01]  /*21950*/  IMAD.IADD R25, R15, 0x1, R25 ;  /* 0x000000010f197824 */ /* 0x000fe200078e0219 */
[----:B------:R-:W-:Y:S01]  /*21960*/  IADD3 R10, -R21, RZ, RZ ;  /* 0x000000ff150a7210 */ /* 0x000fe20007ffe1ff */
[-C--:B------:R-:W-:Y:S02]  /*21970*/  IMAD R13, R9, R211.reuse, RZ ;  /* 0x000000d3090d7224 */ /* 0x080fe400078e02ff */
[----:B------:R-:W-:-:S04]  /*21980*/  IMAD.WIDE.U32 R8, R8, R211, RZ ;  /* 0x000000d308087225 */ /* 0x000fc800078e00ff */
[----:B------:R-:W-:Y:S01]  /*21990*/  IMAD R11, R35, R10, R33 ;  /* 0x0000000a230b7224 */ /* 0x000fe200078e0221 */
[----:B------:R-:W-:Y:S01]  /*219a0*/  IADD3.X R10, R12, R25, R26, P1, P3 ;  /* 0x000000190c0a7210 */ /* 0x000fe20000fe641a */
[----:B------:R-:W-:Y:S01]  /*219b0*/  IMAD.IADD R13, R9, 0x1, R13 ;  /* 0x00000001090d7824 */ /* 0x000fe200078e020d */
[----:B------:R-:W-:Y:S01]  /*219c0*/  IADD3 R8, P0, P1, R21, R14, R8 ;  /* 0x0000000e15087210 */ /* 0x000fe2000791e008 */
[----:B-----5:R-:W-:Y:S01]  /*219d0*/  IMAD R7, R7, R11, RZ ;  /* 0x0000000b07077224 */ /* 0x020fe200078e02ff */
[----:B------:R-:W-:-:S04]  /*219e0*/  SHF.R.S32.HI R21, RZ, 0x1f, R21 ;  /* 0x0000001fff157819 */ /* 0x000fc80000011415 */
[----:B------:R-:W-:Y:S02]  /*219f0*/  IADD3.X R9, R21, R10, R13, P0, P1 ;  /* 0x0000000a15097210 */ /* 0x000fe400007e240d */
[----:B------:R-:W-:-:S05]  /*21a00*/  SHF.R.S32.HI R13, RZ, 0x1f, R11 ;  /* 0x0000001fff0d7819 */ /* 0x000fca000001140b */
[C---:B------:R-:W-:Y:S02]  /*21a10*/  IMAD R13, R6.reuse, R13, R7 ;  /* 0x0000000d060d7224 */ /* 0x040fe400078e0207 */
[----:B------:R-:W-:-:S04]  /*21a20*/  IMAD.WIDE.U32 R6, R6, R11, R8 ;  /* 0x0000000b06067225 */ /* 0x000fc800078e0008 */
[----:B------:R-:W-:Y:S01]  /*21a30*/  IMAD.IADD R7, R7, 0x1, R13 ;  /* 0x0000000107077824 */ /* 0x000fe200078e020d */
[----:B0-----:R-:W-:-:S04]  /*21a40*/  LEA R4, P0, R6, R4, 0x2 ;  /* 0x0000000406047211 */ /* 0x001fc800078010ff */
[----:B-1----:R-:W-:Y:S01]  /*21a50*/  LEA.HI.X R5, R6, R5, R7, 0x2, P0 ;  /* 0x0000000506057211 */ /* 0x002fe200000f1407 */
[----:B------:R-:W-:-:S05]  /*21a60*/  IMAD.MOV.U32 R7, RZ, RZ, -0x800000 ;  /* 0xff800000ff077424 */ /* 0x000fca00078e00ff */
[----:B------:R0:W-:Y:S03]  /*21a70*/  STG.E desc[UR60][R4.64], R7 ;  /* 0x0000000704007986 */ /* 0x0001e6000c10193c */
.L_x_1846:
[----:B------:R-:W-:Y:S05]  /*21a80*/  BSYNC B1 ;  /* 0x0000000000017941 */ /* 0x000fea0003800000 */
.L_x_1845:
[----:B------:R-:W-:Y:S05]  /*21a90*/  @P2 BRA `(.L_x_1841) ;  /* 0x0000000400a02947 */ /* 0x000fea0003800000 */
[----:B------:R-:W2:Y:S01]  /*21aa0*/  LDC R11, c[0x0][0xbe8] ;  /* 0x0002fa00ff0b7b82 */ /* 0x000ea20000000800 */
        /* <DEDUP_REMOVED lines=8> */
[----:B------:R-:W-:-:S03]  /*21b30*/  ULDC.64 UR4, c[0x0][0xae8] ;  /* 0x0002ba0000047ab9 */ /* 0x000fc60000000a00 */
[----:B------:R-:W-:Y:S02]  /*21b40*/  IMAD R3, R206, 0x20, R226 ;  /* 0x00000020ce037824 */ /* 0x000fe400078e02e2 */
[----:B------:R-:W-:Y:S02]  /*21b50*/  IMAD.IADD R5, R5, 0x1, R7 ;  /* 0x0000000105057824 */ /* 0x000fe400078e0207 */
[----:B------:R-:W-:Y:S01]  /*21b60*/  IMAD R7, R28, UR6, RZ ;  /* 0x000000061c077c24 */ /* 0x000fe2000f8e02ff */
[----:B------:R-:W-:Y:S01]  /*21b70*/  IADD3 R9, R188, R3, RZ ;  /* 0x00000003bc097210 */ /* 0x000fe20007ffe0ff */
[----:B------:R-:W-:-:S04]  /*21b80*/  IMAD.WIDE.U32 R4, R169, UR4, R4 ;  /* 0x00000004a9047c25 */ /* 0x000fc8000f8e0004 */
[----:B------:R-:W-:Y:S01]  /*21b90*/  IMAD.MOV.U32 R3, RZ, RZ, R9 ;  /* 0x000000ffff037224 */ /* 0x000fe200078e0009 */
[----:B--2---:R-:W-:Y:S01]  /*21ba0*/  ISETP.NE.AND P0, PT, R11, 0x1, PT ;  /* 0x000000010b00780c */ /* 0x004fe20003f05270 */
[----:B------:R-:W-:Y:S01]  /*21bb0*/  IMAD R5, R169, UR5, R5 ;  /* 0x00000005a9057c24 */ /* 0x000fe2000f8e0205 */
[----:B------:R-:W-:Y:S01]  /*21bc0*/  ULDC.64 UR4, c[0x0][0xae0] ;  /* 0x0002b80000047ab9 */ /* 0x000fe20000000a00 */
[C---:B------:R-:W-:Y:S02]  /*21bd0*/  IMAD R7, R27.reuse, UR7, R7 ;  /* 0x000000071b077c24 */ /* 0x040fe4000f8e0207 */
[----:B------:R-:W-:-:S04]  /*21be0*/  IMAD.WIDE.U32 R4, R27, UR6, R4 ;  /* 0x000000061b047c25 */ /* 0x000fc8000f8e0004 */
[----:B------:R-:W-:Y:S02]  /*21bf0*/  IMAD.IADD R5, R5, 0x1, R7 ;  /* 0x0000000105057824 */ /* 0x000fe400078e0207 */
[----:B------:R-:W-:Y:S02]  /*21c00*/  IMAD.IADD R188, R226, 0x1, R188 ;  /* 0x00000001e2bc7824 */ /* 0x000fe400078e02bc */
[----:B------:R-:W0:Y:S08]  /*21c10*/  @P0 LDC R6, c[0x0][0xbec] ;  /* 0x0002fb00ff060b82 */ /* 0x000e300000000800 */
[----:B------:R-:W2:Y:S01]  /*21c20*/  @P0 LDC R13, c[0x0][0xbf0] ;  /* 0x0002fc00ff0d0b82 */ /* 0x000ea20000000800 */
[----:B0-----:R-:W-:-:S05]  /*21c30*/  @P0 IMAD.HI.U32 R6, R9, R6, RZ ;  /* 0x0000000609060227 */ /* 0x001fca00078e00ff */
[----:B--2---:R-:W-:-:S04]  /*21c40*/  @P0 SHF.R.U32.HI R3, RZ, R13, R6 ;  /* 0x0000000dff030219 */ /* 0x004fc80000011606 */
[--C-:B------:R-:W-:Y:S01]  /*21c50*/  SHF.R.S32.HI R6, RZ, 0x1f, R3.reuse ;  /* 0x0000001fff067819 */ /* 0x100fe20000011403 */
[----:B------:R-:W-:Y:S02]  /*21c60*/  IMAD.MOV R8, RZ, RZ, -R3 ;  /* 0x000000ffff087224 */ /* 0x000fe400078e0a03 */
[----:B------:R-:W-:-:S04]  /*21c70*/  IMAD.WIDE.U32 R4, R3, UR4, R4 ;  /* 0x0000000403047c25 */ /* 0x000fc8000f8e0004 */
[----:B------:R-:W-:Y:S02]  /*21c80*/  IMAD R6, R6, UR4, RZ ;  /* 0x0000000406067c24 */ /* 0x000fe4000f8e02ff */
[----:B------:R-:W-:Y:S02]  /*21c90*/  IMAD R7, R11, R8, R9 ;  /* 0x000000080b077224 */ /* 0x000fe400078e0209 */
[----:B------:R-:W-:Y:S01]  /*21ca0*/  IMAD R9, R3, UR5, R6 ;  /* 0x0000000503097c24 */ /* 0x000fe2000f8e0206 */
[----:B------:R-:W-:Y:S01]  /*21cb0*/  ULDC.64 UR4, c[0x0][0xad8] ;  /* 0x0002b60000047ab9 */ /* 0x000fe20000000a00 */
[----:B------:R-:W-:Y:S01]  /*21cc0*/  IMAD R11, R0, R11, RZ ;  /* 0x0000000b000b7224 */ /* 0x000fe200078e02ff */
[----:B------:R-:W-:Y:S01]  /*21cd0*/  SHF.R.S32.HI R3, RZ, 0x1f, R7 ;  /* 0x0000001fff037819 */ /* 0x000fe20000011407 */
[----:B------:R-:W-:Y:S02]  /*21ce0*/  IMAD.IADD R5, R5, 0x1, R9 ;  /* 0x0000000105057824 */ /* 0x000fe400078e0209 */
[C---:B------:R-:W-:Y:S01]  /*21cf0*/  VIADD R0, R188.reuse, 0x20 ;  /* 0x00000020bc007836 */ /* 0x040fe20000000000 */
[----:B------:R-:W-:Y:S01]  /*21d00*/  ISETP.GE.AND P2, PT, R188, R11, PT ;  /* 0x0000000bbc00720c */ /* 0x000fe20003f46270 */
[----:B------:R-:W-:-:S02]  /*21d10*/  IMAD R6, R3, UR4, RZ ;  /* 0x0000000403067c24 */ /* 0x000fc4000f8e02ff */
        /* <DEDUP_REMOVED lines=9> */
[----:B------:R0:W2:Y:S04]  /*21db0*/  SHFL.IDX PT, R4, R6, RZ, 0x181f ;  /* 0x00181fff06047589 */ /* 0x0000a800000e0000 */
[----:B------:R0:W3:Y:S01]  /*21dc0*/  SHFL.IDX PT, R0, R3, RZ, 0x181f ;  /* 0x00181fff03007589 */ /* 0x0000e200000e0000 */
[----:B------:R-:W-:Y:S05]  /*21dd0*/  @P2 BRA `(.L_x_1848) ;  /* 0x0000000000242947 */ /* 0x000fea0003800000 */
[----:B------:R-:W-:Y:S02]  /*21de0*/  ULDC UR4, c[0x0][0xac8] ;  /* 0x0002b20000047ab9 */ /* 0x000fe40000000800 */
[----:B------:R-:W-:Y:S02]  /*21df0*/  ISETP.GE.AND P4, PT, R204, UR4, PT ;  /* 0x00000004cc007c0c */ /* 0x000fe4000bf86270 */
[----:B------:R-:W-:-:S11]  /*21e00*/  ISETP.GE.AND P5, PT, R205, UR4, PT ;  /* 0x00000004cd007c0c */ /* 0x000fd6000bfa6270 */
[CC--:B--2---:R-:W-:Y:S02]  /*21e10*/  @!P4 LEA R8, P2, R204.reuse, R4.reuse, 0x1 ;  /* 0x00000004cc08c211 */ /* 0x0c4fe400078408ff */
[C---:B------:R-:W-:Y:S02]  /*21e20*/  @!P5 LEA R4, P3, R205.reuse, R4, 0x1 ;  /* 0x00000004cd04d211 */ /* 0x040fe400078608ff */
[-C--:B---3--:R-:W-:Y:S02]  /*21e30*/  @!P4 LEA.HI.X R9, R204, R0.reuse, R12, 0x1, P2 ;  /* 0x00000000cc09c211 */ /* 0x088fe400010f0c0c */
[----:B------:R-:W-:-:S03]  /*21e40*/  @!P5 LEA.HI.X R5, R205, R0, R10, 0x1, P3 ;  /* 0x00000000cd05d211 */ /* 0x000fc600018f0c0a */
[----:B------:R4:W-:Y:S04]  /*21e50*/  @!P4 ST.E.128 desc[UR60][R8.64], RZ ;  /* 0x000000ff0800c985 */ /* 0x0009e8000c101d3c */
[----:B------:R4:W-:Y:S02]  /*21e60*/  @!P5 ST.E.128 desc[UR60][R4.64], RZ ;  /* 0x000000ff0400d985 */ /* 0x0009e4000c101d3c */
.L_x_1848:
[----:B------:R-:W-:Y:S05]  /*21e70*/  BSYNC B1 ;  /* 0x0000000000017941 */ /* 0x000fea0003800000 */
.L_x_1847:
[----:B---3--:R3:W0:Y:S01]  /*21e80*/  SHFL.IDX PT, R0, R3, 0x1, 0x181f ;  /* 0x00381f0003007f89 */ /* 0x00862200000e0000 */
[----:B------:R-:W-:Y:S03]  /*21e90*/  BSSY B1, `(.L_x_1849) ;  /* 0x000000c000017945 */ /* 0x000fe60003800000 */
[----:B--2-4-:R3:W2:Y:S01]  /*21ea0*/  SHFL.IDX PT, R4, R6, 0x1, 0x181f ;  /* 0x00381f0006047f89 */ /* 0x0146a200000e0000 */
[----:B------:R-:W-:Y:S05]  /*21eb0*/  @P1 BRA `(.L_x_1850) ;  /* 0x0000000000241947 */ /* 0x000fea0003800000 */
[----:B------:R-:W-:Y:S02]  /*21ec0*/  ULDC UR4, c[0x0][0xac8] ;  /* 0x0002b20000047ab9 */ /* 0x000fe40000000800 */
[----:B------:R-:W-:Y:S02]  /*21ed0*/  ISETP.GE.AND P3, PT, R204, UR4, PT ;  /* 0x00000004cc007c0c */ /* 0x000fe4000bf66270 */
[----:B------:R-:W-:-:S11]  /*21ee0*/  ISETP.GE.AND P4, PT, R205, UR4, PT ;  /* 0x00000004cd007c0c */ /* 0x000fd6000bf86270 */
[CC--:B--2---:R-:W-:Y:S02]  /*21ef0*/  @!P3 LEA R8, P1, R204.reuse, R4.reuse, 0x1 ;  /* 0x00000004cc08b211 */ /* 0x0c4fe400078208ff */
[C---:B------:R-:W-:Y:S02]  /*21f00*/  @!P4 LEA R4, P2, R205.reuse, R4, 0x1 ;  /* 0x00000004cd04c211 */ /* 0x040fe400078408ff */
[-C--:B0-----:R-:W-:Y:S02]  /*21f10*/  @!P3 LEA.HI.X R9, R204, R0.reuse, R12, 0x1, P1 ;  /* 0x00000000cc09b211 */ /* 0x081fe400008f0c0c */
[----:B------:R-:W-:-:S03]  /*21f20*/  @!P4 LEA.HI.X R5, R205, R0, R10, 0x1, P2 ;  /* 0x00000000cd05c211 */ /* 0x000fc600010f0c0a */
[----:B------:R4:W-:Y:S04]  /*21f30*/  @!P3 ST.E.128 desc[UR60][R8.64], RZ ;  /* 0x000000ff0800b985 */ /* 0x0009e8000c101d3c */
[----:B------:R4:W-:Y:S02]  /*21f40*/  @!P4 ST.E.128 desc[UR60][R4.64], RZ ;  /* 0x000000ff0400c985 */ /* 0x0009e4000c101d3c */
.L_x_1850:
[----:B------:R-:W-:Y:S05]  /*21f50*/  BSYNC B1 ;  /* 0x0000000000017941 */ /* 0x000fea0003800000 */
.L_x_1849:
[----:B0-----:R0:W0:Y:S01]  /*21f60*/  SHFL.IDX PT, R0, R3, 0x2, 0x181f ;  /* 0x00581f0003007f89 */ /* 0x00102200000e0000 */
[----:B------:R-:W-:Y:S03]  /*21f70*/  BSSY B1, `(.L_x_1851) ;  /* 0x000000c000017945 */ /* 0x000fe60003800000 */
[----:B--2-4-:R2:W4:Y:S01]  /*21f80*/  SHFL.IDX PT, R4, R6, 0x2, 0x181f ;  /* 0x00581f0006047f89 */ /* 0x01452200000e0000 */
[----:B------:R-:W-:Y:S05]  /*21f90*/  @P0 BRA `(.L_x_1852) ;  /* 0x0000000000240947 */ /* 0x000fea0003800000 */
[----:B------:R-:W-:Y:S02]  /*21fa0*/  ULDC UR4, c[0x0][0xac8] ;  /* 0x0002b20000047ab9 */ /* 0x000fe40000000800 */
[----:B------:R-:W-:Y:S02]  /*21fb0*/  ISETP.GE.AND P2, PT, R204, UR4, PT ;  /* 0x00000004cc007c0c */ /* 0x000fe4000bf46270 */
[----:B------:R-:W-:-:S11]  /*21fc0*/  ISETP.GE.AND P3, PT, R205, UR4, PT ;  /* 0x00000004cd007c0c */ /* 0x000fd6000bf66270 */
[CC--:B----4-:R-:W-:Y:S02]  /*21fd0*/  @!P2 LEA R8, P0, R204.reuse, R4.reuse, 0x1 ;  /* 0x00000004cc08a211 */ /* 0x0d0fe400078008ff */
[C---:B------:R-:W-:Y:S02]  /*21fe0*/  @!P3 LEA R4, P1, R205.reuse, R4, 0x1 ;  /* 0x00000004cd04b211 */ /* 0x040fe400078208ff */
[-C--:B0-----:R-:W-:Y:S02]  /*21ff0*/  @!P2 LEA.HI.X R9, R204, R0.reuse, R12, 0x1, P0 ;  /* 0x00000000cc09a211 */ /* 0x081fe400000f0c0c */
[----:B------:R-:W-:-:S03]  /*22000*/  @!P3 LEA.HI.X R5, R205, R0, R10, 0x1, P1 ;  /* 0x00000000cd05b211 */ /* 0x000fc600008f0c0a */
[----:B------:R0:W-:Y:S04]  /*22010*/  @!P2 ST.E.128 desc[UR60][R8.64], RZ ;  /* 0x000000ff0800a985 */ /* 0x0001e8000c101d3c */
[----:B------:R0:W-:Y:S02]  /*22020*/  @!P3 ST.E.128 desc[UR60][R4.64], RZ ;  /* 0x000000ff0400b985 */ /* 0x0001e4000c101d3c */
.L_x_1852:
[----:B------:R-:W-:Y:S05]  /*22030*/  BSYNC B1 ;  /* 0x0000000000017941 */ /* 0x000fea0003800000 */
.L_x_1851:
[----:B0-----:R-:W-:Y:S01]  /*22040*/  VIADD R0, R188, 0x60 ;  /* 0x00000060bc007836 */ /* 0x001fe20000000000 */
[----:B---3--:R-:W0:Y:S04]  /*22050*/  SHFL.IDX PT, R3, R3, 0x3, 0x181f ;  /* 0x00781f0003037f89 */ /* 0x008e2800000e0000 */
[----:B------:R-:W-:Y:S01]  /*22060*/  ISETP.GE.AND P0, PT, R0, R11, PT ;  /* 0x0000000b0000720c */ /* 0x000fe20003f06270 */
[----:B----4-:R3:W4:-:S12]  /*22070*/  SHFL.IDX PT, R4, R6, 0x3, 0x181f ;  /* 0x00781f0006047f89 */ /* 0x01071800000e0000 */
[----:B---3--:R-:W-:Y:S05]  /*22080*/  @P0 BRA `(.L_x_1841) ;  /* 0x0000000000240947 */ /* 0x008fea0003800000 */
[----:B------:R-:W-:Y:S02]  /*22090*/  ULDC UR4, c[0x0][0xac8] ;  /* 0x0002b20000047ab9 */ /* 0x000fe40000000800 */
[----:B------:R-:W-:Y:S02]  /*220a0*/  ISETP.GE.AND P2, PT, R204, UR4, PT ;  /* 0x00000004cc007c0c */ /* 0x000fe4000bf46270 */
[----:B------:R-:W-:-:S11]  /*220b0*/  ISETP.GE.AND P3, PT, R205, UR4, PT ;  /* 0x00000004cd007c0c */ /* 0x000fd6000bf66270 */
[CC--:B--2-4-:R-:W-:Y:S02]  /*220c0*/  @!P2 LEA R6, P0, R204.reuse, R4.reuse, 0x1 ;  /* 0x00000004cc06a211 */ /* 0x0d4fe400078008ff */
[C---:B------:R-:W-:Y:S02]  /*220d0*/  @!P3 LEA R4, P1, R205.reuse, R4, 0x1 ;  /* 0x00000004cd04b211 */ /* 0x040fe400078208ff */
[-C--:B0-----:R-:W-:Y:S02]  /*220e0*/  @!P2 LEA.HI.X R7, R204, R3.reuse, R12, 0x1, P0 ;  /* 0x00000003cc07a211 */ /* 0x081fe400000f0c0c */
[----:B------:R-:W-:-:S03]  /*220f0*/  @!P3 LEA.HI.X R5, R205, R3, R10, 0x1, P1 ;  /* 0x00000003cd05b211 */ /* 0x000fc600008f0c0a */
[----:B------:R0:W-:Y:S04]  /*22100*/  @!P2 ST.E.128 desc[UR60][R6.64], RZ ;  /* 0x000000ff0600a985 */ /* 0x0001e8000c101d3c */
[----:B------:R0:W-:Y:S02]  /*22110*/  @!P3 ST.E.128 desc[UR60][R4.64], RZ ;  /* 0x000000ff0400b985 */ /* 0x0001e4000c101d3c */
.L_x_1841:
[----:B------:R-:W-:Y:S05]  /*22120*/  BSYNC B0 ;  /* 0x0000000000007941 */ /* 0x000fea0003800000 */
.L_x_1831:
[----:B------:R-:W-:Y:S02]  /*22130*/  ULDC UR4, c[0x0][0xc3c] ;  /* 0x00030f0000047ab9 */ /* 0x000fe40000000800 */
[----:B------:R-:W-:-:S13]  /*22140*/  ISETP.GE.AND P0, PT, R31, UR4, PT ;  /* 0x000000041f007c0c */ /* 0x000fda000bf06270 */
[----:B------:R-:W-:Y:S05]  /*22150*/  @!P0 BRA `(.L_x_1853) ;  /* 0xfffffdf000d48947 */ /* 0x000fea000383ffff */
[----:B------:R-:W-:Y:S05]  /*22160*/  BRA `(.L_x_1546) ;  /* 0x0000008000207947 */ /* 0x000fea0003800000 */
.L_x_1544:
        /* <DEDUP_REMOVED lines=16> */
.L_x_1854:
        /* <DEDUP_REMOVED lines=27> */
[----:B-1----:R-:W-:-:S04]  /*22420*/  SEL R4, R4, RZ, P3 ;  /* 0x000000ff04047207 */ /* 0x002fc80001800000 */
[----:B------:R-:W-:-:S05]  /*22430*/  IADD3 R4, R11, R4, RZ ;  /* 0x000000040b047210 */ /* 0x000fca0007ffe0ff */
        /* <DEDUP_REMOVED lines=14> */
.L_x_1858:
[----:B------:R-:W0:Y:S01]  /*22520*/  LDC R2, c[0x0][0xc3c] ;  /* 0x00030f00ff027b82 */ /* 0x000e220000000800 */
[----:B------:R-:W-:Y:S01]  /*22530*/  UIADD3 UR4, UR4, 0x1f, URZ ;  /* 0x0000001f04047890 */ /* 0x000fe2000fffe03f */
[----:B------:R-:W-:Y:S02]  /*22540*/  ULDC UR7, c[0x0][0xc3c] ;  /* 0x00030f0000077ab9 */ /* 0x000fe40000000800 */
[----:B------:R-:W-:-:S03]  /*22550*/  IMAD.U32 R27, RZ, RZ, UR7 ;  /* 0x00000007ff1b7e24 */ /* 0x000fc6000f8e00ff */
[----:B0-----:R-:W-:-:S13]  /*22560*/  ISETP.LE.AND P6, PT, R2, UR4, PT ;  /* 0x0000000402007c0c */ /* 0x001fda000bfc3270 */
[----:B------:R-:W-:Y:S05]  /*22570*/  @P6 BRA `(.L_x_1857) ;  /* 0x0000000800a86947 */ /* 0x000fea0003800000 */
[----:B------:R-:W-:Y:S01]  /*22580*/  VIADD R11, R6, UR4 ;  /* 0x00000004060b7c36 */ /* 0x000fe20008000000 */
[----:B------:R-:W-:Y:S01]  /*22590*/  MOV R7, RZ ;  /* 0x000000ff00077202 */ /* 0x000fe20000000f00 */
[----:B------:R-:W-:-:S03]  /*225a0*/  IMAD.MOV.U32 R8, RZ, RZ, RZ ;  /* 0x000000ffff087224 */ /* 0x000fc600078e00ff */
[----:B------:R-:W-:-:S13]  /*225b0*/  ISETP.GE.OR P6, PT, R11, R2, !P0 ;  /* 0x000000020b00720c */ /* 0x000fda00047c6670 */
[----:B------:R-:W0:Y:S08]  /*225c0*/  @!P6 LDC.64 R4, c[0x0][0xc80] ;  /* 0x00032000ff04eb82 */ /* 0x000e300000000a00 */
[----:B------:R-:W1:Y:S01]  /*225d0*/  @!P6 LDC.64 R2, c[0x0][0xc78] ;  /* 0x00031e00ff02eb82 */ /* 0x000e620000000a00 */
[----:B0-----:R-:W-:-:S05]  /*225e0*/  @!P6 IMAD.WIDE R4, R11, 0x4, R4 ;  /* 0x000000040b04e825 */ /* 0x001fca00078e0204 */
[----:B------:R-:W2:Y:S01]  /*225f0*/  @!P6 LDG.E R7, desc[UR60][R4.64] ;  /* 0x0000003c0407e981 */ /* 0x000ea2000c1e1900 */
[----:B-1----:R-:W-:-:S05]  /*22600*/  @!P6 IMAD.WIDE R2, R11, 0x4, R2 ;  /* 0x000000040b02e825 */ /* 0x002fca00078e0202 */
        /* <DEDUP_REMOVED lines=22> */
.L_x_1856:
        /* <DEDUP_REMOVED lines=11> */
[----:B------:R-:W-:-:S05]  /*22820*/  VIADD R3, R27, 0xffffffff ;  /* 0xffffffff1b037836 */ /* 0x000fca0000000000 */
[----:B------:R0:W1:Y:S02]  /*22830*/  SHFL.IDX PT, R24, R2, R3, 0x1f ;  /* 0x00001f0302187589 */ /* 0x00006400000e0000 */
.L_x_1859:
[----:B-1----:R-:W-:Y:S02]  /*22840*/  IMAD R24, R24, UR5, R5 ;  /* 0x0000000518187c24 */ /* 0x002fe4000f8e0205 */
[----:B------:R-:W-:-:S03]  /*22850*/  VIADD R27, R27, UR4 ;  /* 0x000000041b1b7c36 */ /* 0x000fc60008000000 */
[----:B------:R-:W-:Y:S01]  /*22860*/  IADD3 R4, -R24, UR6, RZ ;  /* 0x0000000618047c10 */ /* 0x000fe2000fffe1ff */
[----:B------:R-:W-:Y:S06]  /*22870*/  @!P1 BRA `(.L_x_1860) ;  /* 0x0000000000e89947 */ /* 0x000fec0003800000 */
[-C--:B--2---:R-:W-:Y:S02]  /*22880*/  IABS R12, R7.reuse ;  /* 0x00000007000c7213 */ /* 0x084fe40000000000 */
[----:B------:R-:W-:Y:S02]  /*22890*/  IABS R5, R8 ;  /* 0x0000000800057213 */ /* 0x000fe40000000000 */
[----:B------:R-:W1:Y:S01]  /*228a0*/  I2F.RP R9, R12 ;  /* 0x0000000c00097306 */ /* 0x000e620000209400 */
[----:B------:R-:W-:-:S07]  /*228b0*/  IABS R13, R7 ;  /* 0x00000007000d7213 */ /* 0x000fce0000000000 */
[----:B------:R-:W2:Y:S08]  /*228c0*/  I2F.RP R10, R5 ;  /* 0x00000005000a7306 */ /* 0x000eb00000209400 */
[----:B-1----:R-:W0:Y:S08]  /*228d0*/  MUFU.RCP R9, R9 ;  /* 0x0000000900097308 */ /* 0x002e300000001000 */
[----:B--2---:R-:W-:Y:S01]  /*228e0*/  MUFU.RCP R10, R10 ;  /* 0x0000000a000a7308 */ /* 0x004fe20000001000 */
[----:B0-----:R-:W-:Y:S01]  /*228f0*/  VIADD R2, R9, 0xffffffe ;  /* 0x0ffffffe09027836 */ /* 0x001fe20000000000 */
[----:B------:R-:W-:-:S06]  /*22900*/  IABS R9, R4 ;  /* 0x0000000400097213 */ /* 0x000fcc0000000000 */
[----:B------:R0:W1:Y:S02]  /*22910*/  F2I.FTZ.U32.TRUNC.NTZ R3, R2 ;  /* 0x0000000200037305 */ /* 0x000064000021f000 */
[----:B0-----:R-:W-:Y:S01]  /*22920*/  MOV R2, RZ ;  /* 0x000000ff00027202 */ /* 0x001fe20000000f00 */
        /* <DEDUP_REMOVED lines=14> */
[----:B------:R-:W0:Y:S01]  /*22a10*/  F2I.FTZ.U32.TRUNC.NTZ R3, R11 ;  /* 0x0000000b00037305 */ /* 0x000e22000021f000 */
[----:B------:R-:W-:-:S05]  /*22a20*/  IABS R12, R8 ;  /* 0x00000008000c7213 */ /* 0x000fca0000000000 */
[----:B------:R-:W-:-:S05]  /*22a30*/  IMAD.MOV R12, RZ, RZ, -R12 ;  /* 0x000000ffff0c7224 */ /* 0x000fca00078e0a0c */
[----:B------:R-:W-:-:S04]  /*22a40*/  @P0 VIADD R2, R2, 0x1 ;  /* 0x0000000102020836 */ /* 0x000fc80000000000 */
[----:B------:R-:W-:Y:S01]  /*22a50*/  IMAD.MOV.U32 R13, RZ, RZ, R2 ;  /* 0x000000ffff0d7224 */ /* 0x000fe200078e0002 */
[----:B0-----:R-:W-:-:S03]  /*22a60*/  IADD3 R2, RZ, -R3, RZ ;  /* 0x80000003ff027210 */ /* 0x001fc60007ffe0ff */
[----:B------:R-:W-:Y:S01]  /*22a70*/  @!P2 IMAD.MOV R13, RZ, RZ, -R13 ;  /* 0x000000ffff0da224 */ /* 0x000fe200078e0a0d */
[----:B------:R-:W-:Y:S01]  /*22a80*/  @!P1 LOP3.LUT R13, RZ, R7, RZ, 0x33, !PT ;  /* 0x00000007ff0d9212 */ /* 0x000fe200078e33ff */
[----:B------:R-:W-:Y:S02]  /*22a90*/  IMAD R9, R2, R5, RZ ;  /* 0x0000000502097224 */ /* 0x000fe400078e02ff */
[----:B------:R-:W-:Y:S01]  /*22aa0*/  IMAD.MOV.U32 R2, RZ, RZ, RZ ;  /* 0x000000ffff027224 */ /* 0x000fe200078e00ff */
[----:B------:R-:W-:-:S03]  /*22ab0*/  IABS R10, R13 ;  /* 0x0000000d000a7213 */ /* 0x000fc60000000000 */
[----:B------:R-:W-:-:S04]  /*22ac0*/  IMAD.HI.U32 R2, R3, R9, R2 ;  /* 0x0000000903027227 */ /* 0x000fc800078e0002 */
[----:B------:R-:W-:Y:S02]  /*22ad0*/  IMAD.MOV.U32 R3, RZ, RZ, R10 ;  /* 0x000000ffff037224 */ /* 0x000fe400078e000a */
[----:B------:R-:W-:Y:S02]  /*22ae0*/  IMAD.MOV.U32 R10, RZ, RZ, R12 ;  /* 0x000000ffff0a7224 */ /* 0x000fe400078e000c */
[----:B------:R-:W-:-:S04]  /*22af0*/  IMAD.HI.U32 R2, R2, R3, RZ ;  /* 0x0000000302027227 */ /* 0x000fc800078e00ff */
[----:B------:R-:W-:Y:S01]  /*22b00*/  IMAD R10, R2, R10, R3 ;  /* 0x0000000a020a7224 */ /* 0x000fe200078e0203 */
[----:B------:R-:W-:-:S04]  /*22b10*/  LOP3.LUT R3, R13, R8, RZ, 0x3c, !PT ;  /* 0x000000080d037212 */ /* 0x000fc800078e3cff */
[----:B------:R-:W-:Y:S02]  /*22b20*/  ISETP.GT.U32.AND P1, PT, R5, R10, PT ;  /* 0x0000000a0500720c */ /* 0x000fe40003f24070 */
[----:B------:R-:W-:-:S11]  /*22b30*/  ISETP.GE.AND P2, PT, R3, RZ, PT ;  /* 0x000000ff0300720c */ /* 0x000fd60003f46270 */
[----:B------:R-:W-:Y:S01]  /*22b40*/  @!P1 IMAD.IADD R10, R10, 0x1, -R5 ;  /* 0x000000010a0a9824 */ /* 0x000fe200078e0a05 */
[----:B------:R-:W-:Y:S02]  /*22b50*/  @!P1 IADD3 R2, R2, 0x1, RZ ;  /* 0x0000000102029810 */ /* 0x000fe40007ffe0ff */
[----:B------:R-:W-:Y:S02]  /*22b60*/  ISETP.NE.AND P1, PT, R8, RZ, PT ;  /* 0x000000ff0800720c */ /* 0x000fe40003f25270 */
[----:B------:R-:W-:Y:S01]  /*22b70*/  ISETP.GE.U32.AND P0, PT, R10, R5, PT ;  /* 0x000000050a00720c */ /* 0x000fe20003f06070 */
[----:B------:R-:W-:-:S12]  /*22b80*/  IMAD.MOV R5, RZ, RZ, -R13 ;  /* 0x000000ffff057224 */ /* 0x000fd800078e0a0d */
[----:B------:R-:W-:-:S04]  /*22b90*/  @P0 VIADD R2, R2, 0x1 ;  /* 0x0000000102020836 */ /* 0x000fc80000000000 */
        /* <DEDUP_REMOVED lines=8> */
.L_x_1860:
[----:B0-----:R-:W0:Y:S02]  /*22c20*/  LDC.64 R2, c[0x0][0xc90] ;  /* 0x00032400ff027b82 */ /* 0x001e240000000a00 */
        /* <DEDUP_REMOVED lines=9> */
[----:B0-----:R-:W-:-:S06]  /*22cc0*/  IADD3 R9, R8, 0xffffffe, RZ ;  /* 0x0ffffffe08097810 */ /* 0x001fcc0007ffe0ff */
        /* <DEDUP_REMOVED lines=17> */
[----:B------:R-:W-:Y:S02]  /*22de0*/  IMAD R9, R13, R2, RZ ;  /* 0x000000020d097224 */ /* 0x000fe400078e02ff */
[----:B------:R-:W-:Y:S02]  /*22df0*/  IMAD.MOV R2, RZ, RZ, -R2 ;  /* 0x000000ffff027224 */ /* 0x000fe400078e0a02 */
[----:B------:R-:W-:Y:S02]  /*22e00*/  IMAD.MOV R8, RZ, RZ, -R9 ;  /* 0x000000ffff087224 */ /* 0x000fe400078e0a09 */
[----:B------:R-:W-:Y:S02]  /*22e10*/  IMAD R4, R5, R2, R4 ;  /* 0x0000000205047224 */ /* 0x000fe400078e0204 */
[----:B------:R-:W-:Y:S01]  /*22e20*/  IMAD.MOV.U32 R2, RZ, RZ, RZ ;  /* 0x000000ffff027224 */ /* 0x000fe200078e00ff */
[----:B------:R-:W-:Y:S02]  /*22e30*/  VIADDMNMX R8, R8, UR5, R13, PT ;  /* 0x0000000508087c46 */ /* 0x000fe4000b80010d */
[----:B------:R-:W-:-:S02]  /*22e40*/  IADD3 R9, R9, 0x1000000, R4 ;  /* 0x0100000009097810 */ /* 0x000fc40007ffe004 */
        /* <DEDUP_REMOVED lines=11> */
[----:B------:R-:W-:Y:S01]  /*22f00*/  IMAD.HI.U32 R2, R3, R5, R2 ;  /* 0x0000000503027227 */ /* 0x000fe200078e0002 */
[----:B------:R-:W-:-:S05]  /*22f10*/  IADD3 R3, RZ, -R13, RZ ;  /* 0x8000000dff037210 */ /* 0x000fca0007ffe0ff */
        /* <DEDUP_REMOVED lines=12> */
[----:B------:R-:W-:-:S07]  /*22fe0*/  IMAD R26, R2, R26, R9 ;  /* 0x0000001a021a7224 */ /* 0x000fce00078e0209 */
.L_x_1861:
[----:B------:R-:W-:-:S05]  /*22ff0*/  LOP3.LUT R2, RZ, R2, RZ, 0x33, !PT ;  /* 0x00000002ff027212 */ /* 0x000fca00078e33ff */
[----:B------:R-:W-:Y:S01]  /*23000*/  IMAD.IADD R25, R7, 0x1, R2 ;  /* 0x0000000107197824 */ /* 0x000fe200078e0202 */
[----:B------:R-:W-:Y:S06]  /*23010*/  BRA `(.L_x_1862) ;  /* 0x00000000000c7947 */ /* 0x000fec0003800000 */
.L_x_1857:
[----:B------:R-:W-:Y:S01]  /*23020*/  MOV R25, RZ ;  /* 0x000000ff00197202 */ /* 0x000fe20000000f00 */
[----:B------:R-:W-:Y:S02]  /*23030*/  IMAD.U32 R24, RZ, RZ, UR6 ;  /* 0x00000006ff187e24 */ /* 0x000fe4000f8e00ff */
[----:B------:R-:W-:-:S07]  /*23040*/  IMAD.MOV.U32 R26, RZ, RZ, RZ ;  /* 0x000000ffff1a7224 */ /* 0x000fce00078e00ff */
.L_x_1862:
[----:B------:R-:W-:-:S13]  /*23050*/  ISETP.NE.AND P0, PT, R6, RZ, PT ;  /* 0x000000ff0600720c */ /* 0x000fda0003f05270 */
[----:B------:R-:W0:Y:S01]  /*23060*/  @!P0 S2R R3, SR_CgaCtaId ;  /* 0x0000000000038919 */ /* 0x000e220000008800 */
[----:B------:R-:W-:-:S04]  /*23070*/  @!P0 MOV R2, 0x400 ;  /* 0x0000040000028802 */ /* 0x000fc80000000f00 */
[----:B0-----:R-:W-:-:S05]  /*23080*/  @!P0 LEA R2, R3, R2, 0x18 ;  /* 0x0000000203028211 */ /* 0x001fca00078ec0ff */
[----:B------:R0:W-:Y:S01]  /*23090*/  @!P0 STS.128 [R2+0x2a8d0], R24 ;  /* 0x02a8d01802008388 */ /* 0x0001e20000000c00 */
[----:B------:R-:W-:Y:S06]  /*230a0*/  BAR.ARV 0x5, 0x180 ;  /* 0x0146000000007b1d */ /* 0x000fec0000002000 */
.L_x_1855:
        /* <DEDUP_REMOVED lines=12> */
[----:B------:R-:W-:Y:S01]  /*23170*/  ULDC.64 UR36, c[0x0][0x198] ;  /* 0x0000660000247ab9 */ /* 0x000fe20000000a00 */
[----:B------:R-:W-:Y:S01]  /*23180*/  IMAD.SHL.U32 R34, R4, 0x8, RZ ;  /* 0x0000000804227824 */ /* 0x000fe200078e00ff */
[----:B------:R-:W-:Y:S01]  /*23190*/  ULDC UR38, c[0x0][0xc] ;  /* 0x0000030000267ab9 */ /* 0x000fe20000000800 */
[----:B------:R-:W-:Y:S02]  /*231a0*/  IMAD.MOV.U32 R22, RZ, RZ, RZ ;  /* 0x000000ffff167224 */ /* 0x000fe400078e00ff */
[----:B------:R-:W-:-:S02]  /*231b0*/  IMAD.MOV.U32 R28, RZ, RZ, RZ ;  /* 0x000000ffff1c7224 */ /* 0x000fc400078e00ff */
[----:B------:R-:W-:Y:S01]  /*231c0*/  IMAD.MOV.U32 R30, RZ, RZ, 0x1 ;  /* 0x00000001ff1e7424 */ /* 0x000fe200078e00ff */
[----:B--2---:R-:W-:Y:S01]  /*231d0*/  R2UR UR4, R2 ;  /* 0x00000000020472ca */ /* 0x004fe200000e0000 */
[----:B------:R-:W-:-:S05]  /*231e0*/  IMAD.SHL.U32 R2, R0, 0x8, RZ ;  /* 0x0000000800027824 */ /* 0x000fca00078e00ff */
[C---:B------:R-:W-:Y:S02]  /*231f0*/  LOP3.LUT R3, R2.reuse, 0x1f8, RZ, 0xc0, !PT ;  /* 0x000001f802037812 */ /* 0x040fe400078ec0ff */
[----:B------:R-:W-:Y:S02]  /*23200*/  LOP3.LUT R2, R2, 0x38, RZ, 0xc0, !PT ;  /* 0x0000003802027812 */ /* 0x000fe400078ec0ff */
[----:B------:R-:W-:Y:S02]  /*23210*/  LOP3.LUT R3, R3, 0x38, R0, 0x78, !PT ;  /* 0x0000003803037812 */ /* 0x000fe400078e7800 */
[----:B------:R-:W-:Y:S01]  /*23220*/  SHF.L.U32 R0, R0, 0x4, RZ ;  /* 0x0000000400007819 */ /* 0x000fe200000006ff */
[----:B------:R-:W-:Y:S01]  /*23230*/  ULOP3.LUT UR39, UR4, 0x2, URZ, 0xfc, !UPT ;  /* 0x0000000204277892 */ /* 0x000fe2000f8efc3f */
[----:B------:R-:W-:Y:S02]  /*23240*/  LOP3.LUT R34, R3, 0x200, R34, 0xf8, !PT ;  /* 0x0000020003227812 */ /* 0x000fe400078ef822 */
[----:B------:R-:W-:Y:S01]  /*23250*/  UMOV UR4, 0x400 ;  /* 0x0000040000047882 */ /* 0x000fe20000000000 */
[----:B------:R-:W-:Y:S01]  /*23260*/  SHF.R.U32.HI R3, RZ, 0x3, R4 ;  /* 0x00000003ff037819 */ /* 0x000fe20000011604 */
[----:B0-----:R-:W-:-:S03]  /*23270*/  ULEA UR4, UR5, UR4, 0x18 ;  /* 0x0000000405047291 */ /* 0x001fc6000f8ec03f */
[----:B------:R-:W-:Y:S02]  /*23280*/  LOP3.LUT R4, R3, 0x70, R0, 0xf8, !PT ;  /* 0x0000007003047812 */ /* 0x000fe400078ef800 */
[C---:B------:R-:W-:Y:S01]  /*23290*/  LOP3.LUT R3, R2.reuse, 0x40, RZ, 0xfc, !PT ;  /* 0x0000004002037812 */ /* 0x040fe200078efcff */
[----:B------:R-:W-:Y:S01]  /*232a0*/  IMAD.U32 R17, RZ, RZ, UR4 ;  /* 0x00000004ff117e24 */ /* 0x000fe2000f8e00ff */
[----:B------:R-:W-:-:S03]  /*232b0*/  LOP3.LUT R0, R2, 0x80, RZ, 0xfc, !PT ;  /* 0x0000008002007812 */ /* 0x000fc600078efcff */
[----:B-1----:R-:W-:-:S07]  /*232c0*/  IMAD R36, R34, 0x2, R17 ;  /* 0x0000000222247824 */ /* 0x002fce00078e0211 */
.L_x_1984:
[----:B------:R-:W-:Y:S05]  /*232d0*/  YIELD ;  /* 0x0000000000007946 */ /* 0x000fea0003800000 */
[----:B------:R-:W-:Y:S01]  /*232e0*/  ULDC.64 UR4, c[0x0][0xa28] ;  /* 0x00028a0000047ab9 */ /* 0x000fe20000000a00 */
[----:B------:R-:W-:Y:S01]  /*232f0*/  MOV R11, RZ ;  /* 0x000000ff000b7202 */ /* 0x000fe20000000f00 */
[----:B0-----:R-:W0:Y:S01]  /*23300*/  LDC.64 R4, c[0x0][0xa00] ;  /* 0x00028000ff047b82 */ /* 0x001e220000000a00 */
[----:B------:R-:W-:Y:S01]  /*23310*/  ISETP.NE.U32.AND P0, PT, RZ, UR4, PT ;  /* 0x00000004ff007c0c */ /* 0x000fe2000bf05070 */
[----:B------:R-:W-:-:S03]  /*23320*/  ULDC.64 UR6, c[0x0][0xa10] ;  /* 0x0002840000067ab9 */ /* 0x000fc60000000a00 */
[----:B------:R-:W-:Y:S01]  /*23330*/  ISETP.NE.AND.EX P0, PT, RZ, UR5, PT, P0 ;  /* 0x00000005ff007c0c */ /* 0x000fe2000bf05300 */
[----:B------:R-:W-:-:S12]  /*23340*/  ULDC.64 UR4, c[0x0][0xa18] ;  /* 0x0002860000047ab9 */ /* 0x000fd80000000a00 */
[----:B-1----:R-:W1:Y:S01]  /*23350*/  @P0 LDC.64 R2, c[0x0][0xa28] ;  /* 0x00028a00ff020b82 */ /* 0x002e620000000a00 */
[----:B------:R-:W-:Y:S01]  /*23360*/  ISETP.NE.U32.AND P1, PT, RZ, UR6, PT ;  /* 0x00000006ff007c0c */ /* 0x000fe2000bf25070 */
[----:B-1----:R-:W-:-:S05]  /*23370*/  @P0 IMAD.WIDE R2, R27, 0x4, R2 ;  /* 0x000000041b020825 */ /* 0x002fca00078e0202 */
[----:B------:R1:W2:Y:S01]  /*23380*/  @P0 LDG.E R11, desc[UR60][R2.64] ;  /* 0x0000003c020b0981 */ /* 0x0002a2000c1e1900 */
[----:B------:R-:W-:Y:S01]  /*23390*/  ISETP.NE.U32.AND P0, PT, RZ, UR4, PT ;  /* 0x00000004ff007c0c */ /* 0x000fe2000bf05070 */
[----:B------:R-:W-:Y:S01]  /*233a0*/  IMAD.MOV.U32 R35, RZ, RZ, RZ ;  /* 0x000000ffff237224 */ /* 0x000fe200078e00ff */
[----:B------:R-:W-:Y:S01]  /*233b0*/  ISETP.NE.AND.EX P1, PT, RZ, UR7, PT, P1 ;  /* 0x00000007ff007c0c */ /* 0x000fe2000bf25310 */
[----:B------:R-:W-:Y:S01]  /*233c0*/  IMAD.MOV.U32 R0, RZ, RZ, RZ ;  /* 0x000000ffff007224 */ /* 0x000fe200078e00ff */
[----:B------:R-:W-:Y:S01]  /*233d0*/  ISETP.NE.AND.EX P2, PT, RZ, UR5, PT, P0 ;  /* 0x00000005ff007c0c */ /* 0x000fe2000bf45300 */
[----:B------:R-:W-:Y:S01]  /*233e0*/  ULDC.64 UR4, c[0x0][0xa00] ;  /* 0x0002800000047ab9 */ /* 0x000fe20000000a00 */
[----:B0-----:R-:W-:Y:S01]  /*233f0*/  IMAD.WIDE R4, R27, 0x4, R4 ;  /* 0x000000041b047825 */ /* 0x001fe200078e0204 */
[----:B------:R-:W-:Y:S01]  /*23400*/  ISETP.NE.U32.AND P0, PT, RZ, UR4, PT ;  /* 0x00000004ff007c0c */ /* 0x000fe2000bf05070 */
[----:B-1----:R-:W0:Y:S03]  /*23410*/  LDC.64 R2, c[0x0][0xa10] ;  /* 0x00028400ff027b82 */ /* 0x002e260000000a00 */
[----:B------:R-:W-:-:S06]  /*23420*/  ISETP.NE.AND.EX P0, PT, RZ, UR5, PT, P0 ;  /* 0x00000005ff007c0c */ /* 0x000fcc000bf05300 */
[----:B------:R-:W1:Y:S07]  /*23430*/  @P2 LDC.64 R6, c[0x0][0xa18] ;  /* 0x00028600ff062b82 */ /* 0x000e6e0000000a00 */
[----:B------:R-:W5:Y:S01]  /*23440*/  @P0 LDG.E R35, desc[UR60][R4.64] ;  /* 0x0000003c04230981 */ /* 0x000f62000c1e1900 */
[----:B0-----:R-:W-:-:S05]  /*23450*/  IMAD.WIDE R2, R27, 0x4, R2 ;  /* 0x000000041b027825 */ /* 0x001fca00078e0202 */
[----:B------:R-:W5:Y:S01]  /*23460*/  @P1 LDG.E R0, desc[UR60][R2.64] ;  /* 0x0000003c02001981 */ /* 0x000f62000c1e1900 */
[----:B------:R-:W-:Y:S02]  /*23470*/  ULDC UR4, c[0x0][0x288] ;  /* 0x0000a20000047ab9 */ /* 0x000fe40000000800 */
[----:B------:R-:W-:Y:S01]  /*23480*/  IMAD.U32 R32, RZ, RZ, UR4 ;  /* 0x00000004ff207e24 */ /* 0x000fe2000f8e00ff */
[----:B------:R-:W-:Y:S02]  /*23490*/  ULDC.64 UR4, c[0x0][0x418] ;  /* 0x0001060000047ab9 */ /* 0x000fe40000000a00 */
[----:B------:R-:W-:-:S03]  /*234a0*/  UISETP.NE.U32.AND UP0, UPT, UR4, URZ, UPT ;  /* 0x0000003f0400728c */ /* 0x000fc6000bf05070 */
[----:B------:R-:W-:Y:S01]  /*234b0*/  ULDC UR4, c[0x0][0x424] ;  /* 0x0001090000047ab9 */ /* 0x000fe20000000800 */
[----:B------:R-:W-:Y:S01]  /*234c0*/  UISETP.NE.AND.EX UP0, UPT, UR5, URZ, UPT, UP0 ;  /* 0x0000003f0500728c */ /* 0x000fe2000bf05300 */
[----:B-1----:R-:W-:Y:S02]  /*234d0*/  @P2 IMAD.WIDE R6, R27, 0x4, R6 ;  /* 0x000000041b062825 */ /* 0x002fe400078e0206 */
[----:B------:R-:W-:Y:S01]  /*234e0*/  ULDC UR5, c[0x0][0x2f0] ;  /* 0x0000bc0000057ab9 */ /* 0x000fe20000000800 */
[----:B------:R-:W-:Y:S02]  /*234f0*/  USEL UR4, UR4, 0x1, UP0 ;  /* 0x0000000104047887 */ /* 0x000fe40008000000 */
[----:B------:R0:W5:Y:S02]  /*23500*/  @P2 LDG.E R32, desc[UR60][R6.64] ;  /* 0x0000003c06202981 */ /* 0x000164000c1e1900 */
[----:B------:R-:W-:-:S03]  /*23510*/  UIMAD UR4, UR4, UR5, URZ ;  /* 0x00000005040472a4 */ /* 0x000fc6000f8e023f */
[----:B------:R-:W-:-:S03]  /*23520*/  ULDC UR5, c[0x0][0x348] ;  /* 0x0000d20000057ab9 */ /* 0x000fc60000000800 */
[----:B------:R-:W-:Y:S02]  /*23530*/  IMAD.U32 R10, RZ, RZ, UR4 ;  /* 0x00000004ff0a7e24 */ /* 0x000fe4000f8e00ff */
[----:B0-----:R-:W-:Y:S01]  /*23540*/  IMAD.U32 R7, RZ, RZ, UR5 ;  /* 0x00000005ff077e24 */ /* 0x001fe2000f8e00ff */
[----:B--2---:R0:W-:Y:S01]  /*23550*/  STL [R1+0x4], R11 ;  /* 0x0000040b01007387 */ /* 0x0041e20000100800 */
[----:B---3--:R-:W-:Y:S05]  /*23560*/  @P2 BRA `(.L_x_1864) ;  /* 0x0000000000102947 */ /* 0x008fea0003800000 */
[----:B------:R-:W-:Y:S05]  /*23570*/  @!P0 BRA `(.L_x_1864) ;  /* 0x00000000000c8947 */ /* 0x000fea0003800000 */
[----:B------:R-:W2:Y:S04]  /*23580*/  LDG.E R9, desc[UR60][R4.64] ;  /* 0x0000003c04097981 */ /* 0x000ea8000c1e1900 */
[----:B-----5:R-:W2:Y:S02]  /*23590*/  LDG.E R32, desc[UR60][R4.64+0x4] ;  /* 0x0000043c04207981 */ /* 0x020ea4000c1e1900 */
[----:B--2---:R-:W-:-:S07]  /*235a0*/  IMAD.IADD R32, R32, 0x1, -R9 ;  /* 0x0000000120207824 */ /* 0x004fce00078e0a09 */
.L_x_1864:
[----:B------:R-:W-:Y:S01]  /*235b0*/  ULDC.64 UR4, c[0x0][0xa20] ;  /* 0x0002880000047ab9 */ /* 0x000fe20000000a00 */
[C---:B------:R-:W-:Y:S02]  /*235c0*/  LOP3.LUT R4, R26.reuse, 0xff000000, RZ, 0xc0, !PT ;  /* 0xff0000001a047812 */ /* 0x040fe400078ec0ff */
[----:B------:R-:W-:Y:S02]  /*235d0*/  ISETP.NE.U32.AND P0, PT, RZ, UR4, PT ;  /* 0x00000004ff007c0c */ /* 0x000fe4000bf05070 */
[----:B------:R-:W-:Y:S02]  /*235e0*/  SHF.R.U32.HI R5, RZ, 0x8, R4 ;  /* 0x00000008ff057819 */ /* 0x000fe40000011604 */
[----:B------:R-:W-:Y:S02]  /*235f0*/  ISETP.NE.AND.EX P0, PT, RZ, UR5, PT, P0 ;  /* 0x00000005ff007c0c */ /* 0x000fe4000bf05300 */
[C---:B------:R-:W-:Y:S02]  /*23600*/  LOP3.LUT R6, R26.reuse, 0xff0000, RZ, 0xc0, !PT ;  /* 0x00ff00001a067812 */ /* 0x040fe400078ec0ff */
[----:B------:R-:W-:-:S02]  /*23610*/  LOP3.LUT R26, R26, 0xffff, RZ, 0xc0, !PT ;  /* 0x0000ffff1a1a7812 */ /* 0x000fc400078ec0ff */
[----:B------:R-:W-:-:S07]  /*23620*/  LEA.HI R6, R6, R5, RZ, 0x10 ;  /* 0x0000000506067211 */ /* 0x000fce00078f80ff */
[----:B------:R-:W-:Y:S05]  /*23630*/  @!P0 BRA `(.L_x_1865) ;  /* 0x0000000000108947 */ /* 0x000fea0003800000 */
[----:B------:R-:W1:Y:S02]  /*23640*/  LDC.64 R4, c[0x0][0xa20] ;  /* 0x00028800ff047b82 */ /* 0x000e640000000a00 */
[----:B-1----:R-:W-:-:S05]  /*23650*/  IMAD.WIDE R4, R27, 0x4, R4 ;  /* 0x000000041b047825 */ /* 0x002fca00078e0204 */
[----:B------:R1:W5:Y:S01]  /*23660*/  LDG.E R10, desc[UR60][R4.64] ;  /* 0x0000003c040a7981 */ /* 0x000362000c1e1900 */
[----:B------:R-:W-:Y:S05]  /*23670*/  BRA `(.L_x_1866) ;  /* 0x0000000000247947 */ /* 0x000fea0003800000 */
.L_x_1865:
[----:B------:R-:W-:Y:S02]  /*23680*/  ULDC.64 UR4, c[0x0][0xa08] ;  /* 0x0002820000047ab9 */ /* 0x000fe40000000a00 */
[----:B------:R-:W-:-:S04]  /*23690*/  ISETP.NE.U32.AND P0, PT, RZ, UR4, PT ;  /* 0x00000004ff007c0c */ /* 0x000fc8000bf05070 */
[----:B------:R-:W-:-:S13]  /*236a0*/  ISETP.NE.AND.EX P0, PT, RZ, UR5, PT, P0 ;  /* 0x00000005ff007c0c */ /* 0x000fda000bf05300 */
[----:B------:R-:W-:Y:S05]  /*236b0*/  @!P0 BRA `(.L_x_1866) ;  /* 0x0000000000148947 */ /* 0x000fea0003800000 */
[----:B------:R-:W1:Y:S02]  /*236c0*/  LDC.64 R4, c[0x0][0xa08] ;  /* 0x00028200ff047b82 */ /* 0x000e640000000a00 */
[----:B-1----:R-:W-:-:S05]  /*236d0*/  IMAD.WIDE R4, R27, 0x4, R4 ;  /* 0x000000041b047825 */ /* 0x002fca00078e0204 */
[----:B------:R-:W2:Y:S04]  /*236e0*/  LDG.E R10, desc[UR60][R4.64] ;  /* 0x0000003c040a7981 */ /* 0x000ea8000c1e1900 */
[----:B------:R-:W2:Y:S02]  /*236f0*/  LDG.E R9, desc[UR60][R4.64+0x4] ;  /* 0x0000043c04097981 */ /* 0x000ea4000c1e1900 */
[----:B--2---:R-:W-:-:S07]  /*23700*/  IADD3 R10, -R10, R9, RZ ;  /* 0x000000090a0a7210 */ /* 0x004fce0007ffe1ff */
.L_x_1866:
[----:B-1----:R-:W2:Y:S01]  /*23710*/  @P1 LDG.E R5, desc[UR60][R2.64] ;  /* 0x0000003c02051981 */ /* 0x002ea2000c1e1900 */
[----:B------:R-:W1:Y:S03]  /*23720*/  LDC R8, c[0x0][0x448] ;  /* 0x00011200ff087b82 */ /* 0x000e660000000800 */
[----:B------:R3:W2:Y:S01]  /*23730*/  @P1 LDG.E R4, desc[UR60][R2.64+0x4] ;  /* 0x0000043c02041981 */ /* 0x0006a2000c1e1900 */
[----:B------:R-:W-:Y:S02]  /*23740*/  IMAD.SHL.U32 R25, R25, 0x80, RZ ;  /* 0x0000008019197824 */ /* 0x000fe400078e00ff */
[----:B-----5:R-:W-:Y:S02]  /*23750*/  IMAD.IADD R10, R10, 0x1, -R11 ;  /* 0x000000010a0a7824 */ /* 0x020fe400078e0a0b */
[----:B---3--:R-:W3:Y:S01]  /*23760*/  LDC.64 R2, c[0x0][0x9e0] ;  /* 0x00027800ff027b82 */ /* 0x008ee20000000a00 */
[----:B-1----:R-:W-:-:S13]  /*23770*/  ISETP.NE.AND P2, PT, R8, 0x1, PT ;  /* 0x000000010800780c */ /* 0x002fda0003f45270 */
[----:B------:R-:W1:Y:S01]  /*23780*/  @P2 LDC R8, c[0x0][0x44c] ;  /* 0x00011300ff082b82 */ /* 0x000e620000000800 */
[----:B---3--:R-:W-:-:S07]  /*23790*/  ISETP.GE.AND P3, PT, R3, 0x1, PT ;  /* 0x000000010300780c */ /* 0x008fce0003f66270 */
[----:B------:R-:W3:Y:S01]  /*237a0*/  @P2 LDC R9, c[0x0][0x450] ;  /* 0x00011400ff092b82 */ /* 0x000ee20000000800 */
[----:B--2---:R-:W-:Y:S02]  /*237b0*/  @P1 IMAD.IADD R7, R4, 0x1, -R5 ;  /* 0x0000000104071824 */ /* 0x004fe400078e0a05 */
[----:B------:R-:W-:Y:S02]  /*237c0*/  VIADD R5, R25, 0x7f ;  /* 0x0000007f19057836 */ /* 0x000fe40000000000 */
[----:B------:R-:W-:Y:S02]  /*237d0*/  IMAD.IADD R37, R10, 0x1, R7 ;  /* 0x000000010a257824 */ /* 0x000fe400078e0207 */
[----:B-1----:R-:W-:-:S03]  /*237e0*/  @P2 IMAD.HI.U32 R4, R5, R8, RZ ;  /* 0x0000000805042227 */ /* 0x002fc600078e00ff */
[C---:B------:R-:W-:Y:S02]  /*237f0*/  IADD3 R18, R37.reuse, 0x1, -R32 ;  /* 0x0000000125127810 */ /* 0x040fe40007ffe820 */
[----:B---3--:R-:W-:Y:S01]  /*23800*/  @P2 SHF.R.U32.HI R5, RZ, R9, R4 ;  /* 0x00000009ff052219 */ /* 0x008fe20000011604 */
[----:B------:R-:W-:-:S03]  /*23810*/  VIADD R4, R37, 0x5f ;  /* 0x0000005f25047836 */ /* 0x000fc60000000000 */
[----:B------:R-:W-:Y:S01]  /*23820*/  IADD3 R8, R18, R5, RZ ;  /* 0x0000000512087210 */ /* 0x000fe20007ffe0ff */
[----:B------:R-:W-:-:S04]  /*23830*/  IMAD.HI R4, R4, 0x2aaaaaab, RZ ;  /* 0x2aaaaaab04047827 */ /* 0x000fc800078e02ff */
[----:B------:R-:W-:Y:S01]  /*23840*/  IMAD.IADD R2, R8, 0x1, R2 ;  /* 0x0000000108027824 */ /* 0x000fe200078e0202 */
[----:B------:R-:W-:-:S04]  /*23850*/  SHF.R.U32.HI R19, RZ, 0x1f, R4 ;  /* 0x0000001fff137819 */ /* 0x000fc80000011604 */
[----:B------:R-:W-:Y:S01]  /*23860*/  LEA.HI.SX32 R19, R4, R19, 0x1c ;  /* 0x0000001304137211 */ /* 0x000fe200078fe2ff */
[----:B------:R-:W-:Y:S06]  /*23870*/  @!P3 BRA `(.L_x_1867) ;  /* 0x000000000048b947 */ /* 0x000fec0003800000 */
[C---:B------:R-:W-:Y:S01]  /*23880*/  ISETP.GT.AND P0, PT, R8.reuse, RZ, PT ;  /* 0x000000ff0800720c */ /* 0x040fe20003f04270 */
[----:B------:R-:W-:Y:S01]  /*23890*/  BSSY B0, `(.L_x_1868) ;  /* 0x000000e000007945 */ /* 0x000fe20003800000 */
[----:B------:R-:W-:-:S11]  /*238a0*/  VIADD R9, R8, 0xffffffff ;  /* 0xffffffff08097836 */ /* 0x000fd60000000000 */
[----:B------:R-:W-:Y:S05]  /*238b0*/  @P0 BRA `(.L_x_1869) ;  /* 0x00000000001c0947 */ /* 0x000fea0003800000 */
[----:B------:R-:W-:Y:S01]  /*238c0*/  ISETP.NE.AND P0, PT, R3, 0x1, PT ;  /* 0x000000010300780c */ /* 0x000fe20003f05270 */
[----:B------:R-:W-:-:S12]  /*238d0*/  IMAD.MOV R9, RZ, RZ, -R8 ;  /* 0x000000ffff097224 */ /* 0x000fd800078e0a08 */
[----:B------:R-:W1:Y:S02]  /*238e0*/  @P0 LDC.64 R4, c[0x0][0x9e8] ;  /* 0x00027a00ff040b82 */ /* 0x000e640000000a00 */
[----:B-1----:R-:W-:-:S05]  /*238f0*/  @P0 IMAD.HI.U32 R4, R9, R4, RZ ;  /* 0x0000000409040227 */ /* 0x002fca00078e00ff */
[----:B------:R-:W-:-:S04]  /*23900*/  @P0 SHF.R.U32.HI R9, RZ, R5, R4 ;  /* 0x00000005ff090219 */ /* 0x000fc80000011604 */
[----:B------:R-:W-:Y:S01]  /*23910*/  LOP3.LUT R9, RZ, R9, RZ, 0x33, !PT ;  /* 0x00000009ff097212 */ /* 0x000fe200078e33ff */
[----:B------:R-:W-:Y:S06]  /*23920*/  BRA `(.L_x_1870) ;  /* 0x0000000000107947 */ /* 0x000fec0003800000 */
.L_x_1869:
[----:B------:R-:W-:-:S13]  /*23930*/  ISETP.NE.AND P0, PT, R3, 0x1, PT ;  /* 0x000000010300780c */ /* 0x000fda0003f05270 */
[----:B------:R-:W1:Y:S02]  /*23940*/  @P0 LDC.64 R4, c[0x0][0x9e8] ;  /* 0x00027a00ff040b82 */ /* 0x000e640000000a00 */
[----:B-1----:R-:W-:-:S05]  /*23950*/  @P0 IMAD.HI.U32 R4, R9, R4, RZ ;  /* 0x0000000409040227 */ /* 0x002fca00078e00ff */
[----:B------:R-:W-:-:S07]  /*23960*/  @P0 SHF.R.U32.HI R9, RZ, R5, R4 ;  /* 0x00000005ff090219 */ /* 0x000fce0000011604 */
.L_x_1870:
[----:B------:R-:W-:Y:S05]  /*23970*/  BSYNC B0 ;  /* 0x0000000000007941 */ /* 0x000fea0003800000 */
.L_x_1868:
[----:B------:R-:W-:-:S05]  /*23980*/  IMAD R9, R9, R3, R3 ;  /* 0x0000000309097224 */ /* 0x000fca00078e0203 */
[----:B------:R-:W-:-:S07]  /*23990*/  VIMNMX R2, R2, R9, PT ;  /* 0x0000000902027248 */ /* 0x000fce0003fe0100 */
.L_x_1867:
[----:B------:R-:W1:Y:S01]  /*239a0*/  @P2 LDC R8, c[0x0][0x44c] ;  /* 0x00011300ff082b82 */ /* 0x000e620000000800 */
[----:B------:R-:W-:Y:S01]  /*239b0*/  VIADD R2, R2, 0x5f ;  /* 0x0000005f02027836 */ /* 0x000fe20000000000 */
[----:B------:R-:W-:Y:S01]  /*239c0*/  ULDC UR4, c[0x0][0x9dc] ;  /* 0x0002770000047ab9 */ /* 0x000fe20000000800 */
[----:B------:R-:W-:Y:S02]  /*239d0*/  IMAD.MOV.U32 R5, RZ, RZ, R25 ;  /* 0x000000ffff057224 */ /* 0x000fe400078e0019 */
[----:B------:R-:W-:-:S03]  /*239e0*/  IMAD.HI R2, R2, 0x2aaaaaab, RZ ;  /* 0x2aaaaaab02027827 */ /* 0x000fc600078e02ff */
[----:B------:R-:W2:Y:S01]  /*239f0*/  @P2 LDC R4, c[0x0][0x450] ;  /* 0x00011400ff042b82 */ /* 0x000ea20000000800 */
[----:B-1----:R-:W-:-:S04]  /*23a00*/  @P2 IMAD.HI.U32 R9, R25, R8, RZ ;  /* 0x0000000819092227 */ /* 0x002fc800078e00ff */
[----:B------:R-:W-:Y:S01]  /*23a10*/  IMAD.IADD R8, R37, 0x1, -R32 ;  /* 0x0000000125087824 */ /* 0x000fe200078e0a20 */
[----:B--2---:R-:W-:Y:S02]  /*23a20*/  @P2 SHF.R.U32.HI R5, RZ, R4, R9 ;  /* 0x00000004ff052219 */ /* 0x004fe40000011609 */
[----:B------:R-:W-:-:S04]  /*23a30*/  SHF.R.U32.HI R9, RZ, 0x1f, R2 ;  /* 0x0000001fff097819 */ /* 0x000fc80000011602 */
[----:B------:R-:W-:Y:S02]  /*23a40*/  LEA.HI.SX32 R2, R2, R9, 0x1c ;  /* 0x0000000902027211 */ /* 0x000fe400078fe2ff */
[----:B------:R-:W-:Y:S02]  /*23a50*/  IADD3 R9, R8, R5, RZ ;  /* 0x0000000508097210 */ /* 0x000fe40007ffe0ff */
[----:B0-----:R-:W-:-:S03]  /*23a60*/  VIMNMX R11, R19, R2, PT ;  /* 0x00000002130b7248 */ /* 0x001fc60003fe0100 */
        /* <DEDUP_REMOVED lines=12> */
.L_x_1873:
[----:B------:R-:W-:-:S13]  /*23b30*/  ISETP.NE.AND P0, PT, R3, 0x1, PT ;  /* 0x000000010300780c */ /* 0x000fda0003f05270 */
[----:B------:R-:W0:Y:S02]  /*23b40*/  @P0 LDC.64 R4, c[0x0][0x9e8] ;  /* 0x00027a00ff040b82 */ /* 0x000e240000000a00 */
[----:B0-----:R-:W-:-:S05]  /*23b50*/  @P0 IMAD.HI.U32 R4, R9, R4, RZ ;  /* 0x0000000409040227 */ /* 0x001fca00078e00ff */
[----:B------:R-:W-:-:S07]  /*23b60*/  @P0 SHF.R.U32.HI R9, RZ, R5, R4 ;  /* 0x00000005ff090219 */ /* 0x000fce0000011604 */
.L_x_1874:
[----:B------:R-:W-:Y:S05]  /*23b70*/  BSYNC B0 ;  /* 0x0000000000007941 */ /* 0x000fea0003800000 */
.L_x_1872:
[----:B------:R-:W-:-:S05]  /*23b80*/  IMAD R3, R9, R3, RZ ;  /* 0x0000000309037224 */ /* 0x000fca00078e02ff */
[----:B------:R-:W-:-:S07]  /*23b90*/  VIMNMX R2, R2, R3, !PT ;  /* 0x0000000302027248 */ /* 0x000fce0007fe0100 */
.L_x_1871:
[----:B------:R-:W-:Y:S01]  /*23ba0*/  IMAD.HI R2, R2, 0x2aaaaaab, RZ ;  /* 0x2aaaaaab02027827 */ /* 0x000fe200078e02ff */
[----:B------:R-:W-:Y:S01]  /*23bb0*/  BSSY B0, `(.L_x_1875) ;  /* 0x0000026000007945 */ /* 0x000fe20003800000 */
[----:B------:R-:W-:Y:S02]  /*23bc0*/  LOP3.LUT R9, R6, 0xff, RZ, 0xc0, !PT ;  /* 0x000000ff06097812 */ /* 0x000fe400078ec0ff */
[----:B------:R-:W-:Y:S01]  /*23bd0*/  SHF.R.U32.HI R6, RZ, 0x10, R6 ;  /* 0x00000010ff067819 */ /* 0x000fe20000011606 */
        /* <DEDUP_REMOVED lines=9> */
[----:B------:R-:W-:Y:S02]  /*23c70*/  IABS R13, R5 ;  /* 0x00000005000d7213 */ /* 0x000fe40000000000 */
[----:B------:R-:W-:Y:S02]  /*23c80*/  IADD3 R12, R5, -0x1, R11 ;  /* 0xffffffff050c7810 */ /* 0x000fe40007ffe00b */
[----:B------:R-:W0:Y:S03]  /*23c90*/  I2F.RP R2, R13 ;  /* 0x0000000d00027306 */ /* 0x000e260000209400 */
[----:B------:R-:W-:-:S05]  /*23ca0*/  IMAD.IADD R12, R12, 0x1, -R4 ;  /* 0x000000010c0c7824 */ /* 0x000fca00078e0a04 */
[----:B0-----:R-:W0:Y:S02]  /*23cb0*/  MUFU.RCP R2, R2 ;  /* 0x0000000200027308 */ /* 0x001e240000001000 */
[----:B0-----:R-:W-:-:S06]  /*23cc0*/  VIADD R2, R2, 0xffffffe ;  /* 0x0ffffffe02027836 */ /* 0x001fcc0000000000 */
        /* <DEDUP_REMOVED lines=19> */
[----:B------:R-:W-:-:S07]  /*23e00*/  @!P2 LOP3.LUT R14, RZ, R5, RZ, 0x33, !PT ;  /* 0x00000005ff0ea212 */ /* 0x000fce00078e33ff */
.L_x_1876:
[----:B------:R-:W-:Y:S05]  /*23e10*/  BSYNC B0 ;  /* 0x0000000000007941 */ /* 0x000fea0003800000 */
.L_x_1875:
[-C--:B------:R-:W-:Y:S01]  /*23e20*/  IMAD R3, R9, R14.reuse, R4 ;  /* 0x0000000e09037224 */ /* 0x080fe200078e0204 */
[----:B------:R-:W-:Y:S04]  /*23e30*/  BSSY B0, `(.L_x_1877) ;  /* 0x0000133000007945 */ /* 0x000fe80003800000 */
[C---:B------:R-:W-:Y:S01]  /*23e40*/  VIADDMNMX R11, R3.reuse, R14, R11, PT ;  /* 0x0000000e030b7246 */ /* 0x040fe2000380010b */
[----:B------:R-:W-:-:S04]  /*23e50*/  IMAD R3, R3, 0x60, -R10 ;  /* 0x0000006003037824 */ /* 0x000fc800078e0a0a */
[----:B------:R-:W-:Y:S01]  /*23e60*/  IMAD R2, R11, 0x60, -R10 ;  /* 0x000000600b027824 */ /* 0x000fe200078e0a0a */
[----:B------:R-:W-:-:S04]  /*23e70*/  VIMNMX R3, RZ, R3, !PT ;  /* 0x00000003ff037248 */ /* 0x000fc80007fe0100 */
[----:B------:R-:W-:-:S04]  /*23e80*/  VIMNMX R2, R2, R7, PT ;  /* 0x0000000702027248 */ /* 0x000fc80003fe0100 */
[----:B------:R-:W-:-:S13]  /*23e90*/  ISETP.GT.AND P0, PT, R2, R3, PT ;  /* 0x000000030200720c */ /* 0x000fda0003f04270 */
[----:B------:R-:W-:Y:S02]  /*23ea0*/  @P0 VIADD R4, R2, 0x5f ;  /* 0x0000005f02040836 */ /* 0x000fe40000000000 */
        /* <DEDUP_REMOVED lines=16> */
.L_x_2052:
[----:B-1----:R-:W-:Y:S02]  /*23fb0*/  ISETP.NE.AND P0, PT, R14, RZ, PT ;  /* 0x000000ff0e00720c */ /* 0x002fe40003f05270 */
[----:B------:R-:W-:-:S11]  /*23fc0*/  PLOP3.LUT P6, PT, PT, PT, PT, 0x8, 0x0 ;  /* 0x000000000000781c */ /* 0x000fd60003fce170 */
[----:B------:R-:W-:Y:S05]  /*23fd0*/  @P0 BRA `(.L_x_1880) ;  /* 0x00000000000c0947 */ /* 0x000fea0003800000 */
[----:B------:R-:W-:-:S03]  /*23fe0*/  UMOV UR4, 0xffffffff ;  /* 0xffffffff00047882 */ /* 0x000fc60000000000 */
[----:B------:R-:W-:Y:S05]  /*23ff0*/  BRA.DIV UR4, `(.L_x_1881) ;  /* 0x0000007604647947 */ /* 0x000fea000b800000 */
[----:B------:R-:W-:-:S13]  /*24000*/  ELECT P6, URZ, PT ;  /* 0x00000000003f782f */ /* 0x000fda00038c0000 */
.L_x_1880:
[----:B0-----:R-:W2:Y:S01]  /*24010*/  LDL R3, [R1+0x24] ;  /* 0x0000240001037983 */ /* 0x001ea20000100800 */
[----:B------:R-:W-:Y:S01]  /*24020*/  BSSY B1, `(.L_x_1882) ;  /* 0x0000008000017945 */ /* 0x000fe20003800000 */
[----:B--2---:R-:W-:-:S04]  /*24030*/  IADD3 R3, R3, 0x1, RZ ;  /* 0x0000000103037810 */ /* 0x004fc80007ffe0ff */
[----:B------:R-:W-:-:S04]  /*24040*/  LEA.HI R7, R3, R3, RZ, 0x1 ;  /* 0x0000000303077211 */ /* 0x000fc800078f08ff */
[----:B------:R-:W-:-:S05]  /*24050*/  LOP3.LUT R10, R7, 0xfffffffe, RZ, 0xc0, !PT ;  /* 0xfffffffe070a7812 */ /* 0x000fca00078ec0ff */
[----:B------:R-:W-:-:S05]  /*24060*/  IMAD.IADD R10, R3, 0x1, -R10 ;  /* 0x00000001030a7824 */ /* 0x000fca00078e0a0a */
[----:B------:R-:W-:-:S04]  /*24070*/  SHF.L.U32 R10, R10, 0x1f, RZ ;  /* 0x0000001f0a0a7819 */ /* 0x000fc800000006ff */
[----:B------:R-:W0:Y:S02]  /*24080*/  SYNCS.PHASECHK.TRANS64.TRYWAIT P0, [R17+URZ+0x2a820], R10 ;  /* 0x02a8200a110075a7 */ /* 0x000e24000800017f */
[----:B0-----:R-:W-:Y:S05]  /*24090*/  @!P0 BRA `(.L_x_1883) ;  /* 0x00000074005c8947 */ /* 0x001fea0003800000 */
.L_x_2055:
[----:B------:R-:W-:Y:S05]  /*240a0*/  BSYNC B1 ;  /* 0x0000000000017941 */ /* 0x000fea0003800000 */
.L_x_1882:
        /* <DEDUP_REMOVED lines=10> */
.L_x_2056:
[----:B------:R-:W-:Y:S05]  /*24150*/  BSYNC B2 ;  /* 0x0000000000027941 */ /* 0x000fea0003800000 */
.L_x_1886:
[----:B------:R-:W-:Y:S04]  /*24160*/  BSSY B2, `(.L_x_1888) ;  /* 0x0000009000027945 */ /* 0x000fe80003800000 */
        /* <DEDUP_REMOVED lines=8> */
.L_x_1889:
[----:B------:R-:W-:Y:S05]  /*241f0*/  BSYNC B2 ;  /* 0x0000000000027941 */ /* 0x000fea0003800000 */
.L_x_1888:
[----:B------:R-:W-:Y:S01]  /*24200*/  IMAD.MOV.U32 R20, RZ, RZ, RZ ;  /* 0x000000ffff147224 */ /* 0x000fe200078e00ff */
[----:B------:R-:W-:Y:S01]  /*24210*/  UIADD3 UR4, UP0, UR36, 0x570, URZ ;  /* 0x0000057024047890 */ /* 0x000fe2000ff1e03f */
[----:B0-----:R-:W-:Y:S01]  /*24220*/  IMAD R10, R22, 0x9000, R17 ;  /* 0x00009000160a7824 */ /* 0x001fe200078e0211 */
[----:B------:R-:W-:Y:S01]  /*24230*/  PLOP3.LUT P0, PT, PT, PT, PT, 0x80, 0x0 ;  /* 0x000000000000781c */ /* 0x000fe20003f0f070 */
[----:B------:R-:W-:Y:S01]  /*24240*/  IMAD R7, R2, 0x60, R0 ;  /* 0x0000006002077824 */ /* 0x000fe200078e0200 */
[----:B------:R-:W-:Y:S01]  /*24250*/  R2UR UR10, R20 ;  /* 0x00000000140a72ca */ /* 0x000fe200000e0000 */
[----:B------:R-:W-:Y:S01]  /*24260*/  VIADD R3, R12, 0x2a890 ;  /* 0x0002a8900c037836 */ /* 0x000fe20000000000 */
[----:B------:R-:W-:Y:S01]  /*24270*/  IADD3 R13, R10, 0x18400, RZ ;  /* 0x000184000a0d7810 */ /* 0x000fe20007ffe0ff */
[----:B------:R-:W-:Y:S01]  /*24280*/  VIADD R7, R7, 0xffffffa0 ;  /* 0xffffffa007077836 */ /* 0x000fe20000000000 */
[----:B------:R-:W-:Y:S01]  /*24290*/  UIADD3.X UR5, URZ, UR37, URZ, UP0, !UPT ;  /* 0x000000253f057290 */ /* 0x000fe200087fe43f */
[----:B------:R-:W-:Y:S01]  /*242a0*/  UMOV UR6, 0x0 ;  /* 0x0000000000067882 */ /* 0x000fe20000000000 */
[----:B------:R-:W-:-:S10]  /*242b0*/  UMOV UR7, 0x12f00000 ;  /* 0x12f0000000077882 */ /* 0x000fd40000000000 */
.L_x_1890:
        /* <DEDUP_REMOVED lines=16> */
.L_x_1891:
        /* <DEDUP_REMOVED lines=15> */
.L_x_1892:
        /* <DEDUP_REMOVED lines=13> */
.L_x_2057:
[----:B------:R-:W-:Y:S05]  /*24580*/  BSYNC B2 ;  /* 0x0000000000027941 */ /* 0x000fea0003800000 */
.L_x_1893:
[----:B------:R-:W-:Y:S01]  /*24590*/  BSSY B2, `(.L_x_1895) ;  /* 0x000000b000027945 */ /* 0x000fe20003800000 */
[----:B------:R-:W-:Y:S02]  /*245a0*/  IMAD.MOV.U32 R14, RZ, RZ, 0x0 ;  /* 0x00000000ff0e7424 */ /* 0x000fe400078e00ff */
[----:B------:R-:W-:Y:S01]  /*245b0*/  IMAD.MOV.U32 R15, RZ, RZ, 0x12f00000 ;  /* 0x12f00000ff0f7424 */ /* 0x000fe200078e00ff */
[----:B------:R-:W-:Y:S06]  /*245c0*/  @P1 BRA `(.L_x_1896) ;  /* 0x00000000001c1947 */ /* 0x000fec0003800000 */
[----:B------:R-:W2:Y:S01]  /*245d0*/  S2R R10, SR_TID.X ;  /* 0x00000000000a7919 */ /* 0x000ea20000002100 */
[----:B------:R-:W-:-:S04]  /*245e0*/  IMAD.MOV.U32 R3, RZ, RZ, 0x6000 ;  /* 0x00006000ff037424 */ /* 0x000fc800078e00ff */
[----:B------:R3:W-:Y:S01]  /*245f0*/  SYNCS.ARRIVE.TRANS64 RZ, [R12+URZ+0x2a8b0], R3 ;  /* 0x02a8b0030cff79a7 */ /* 0x0007e2000800003f */
[----:B--2---:R-:W-:-:S04]  /*24600*/  LOP3.LUT R10, R10, 0x1f, RZ, 0xc0, !PT ;  /* 0x0000001f0a0a7812 */ /* 0x004fc800078ec0ff */
[----:B------:R-:W-:-:S13]  /*24610*/  ISETP.NE.AND P0, PT, R10, RZ, PT ;  /* 0x000000ff0a00720c */ /* 0x000fda0003f05270 */
[----:B---3--:R-:W-:Y:S05]  /*24620*/  @!P0 BRA `(.L_x_1896) ;  /* 0x0000000000048947 */ /* 0x008fea0003800000 */
[----:B------:R-:W-:Y:S01]  /*24630*/  BPT.TRAP 0x1 ;  /* 0x000000040000795c */ /* 0x000fe20000300000 */
.L_x_1896:
[----:B------:R-:W-:Y:S05]  /*24640*/  BSYNC B2 ;  /* 0x0000000000027941 */ /* 0x000fea0003800000 */
.L_x_1895:
[----:B------:R-:W-:Y:S01]  /*24650*/  R2UR UR10, R20 ;  /* 0x00000000140a72ca */ /* 0x000fe200000e0000 */
[----:B------:R-:W-:Y:S01]  /*24660*/  IMAD R3, R22, 0x6000, R17 ;  /* 0x0000600016037824 */ /* 0x000fe200078e0211 */
[----:B------:R-:W-:Y:S01]  /*24670*/  R2UR UR6, R14 ;  /* 0x000000000e0672ca */ /* 0x000fe200000e0000 */
[----:B------:R-:W-:Y:S01]  /*24680*/  UIADD3 UR4, UP0, UR36, 0x670, URZ ;  /* 0x0000067024047890 */ /* 0x000fe2000ff1e03f */
[----:B------:R-:W-:Y:S01]  /*24690*/  R2UR UR7, R15 ;  /* 0x000000000f0772ca */ /* 0x000fe200000e0000 */
[----:B------:R-:W-:Y:S01]  /*246a0*/  VIADD R10, R3, 0x400 ;  /* 0x00000400030a7836 */ /* 0x000fe20000000000 */
[----:B------:R-:W-:Y:S01]  /*246b0*/  PLOP3.LUT P0, PT, PT, PT, PT, 0x80, 0x0 ;  /* 0x000000000000781c */ /* 0x000fe20003f0f070 */
[----:B------:R-:W-:Y:S01]  /*246c0*/  UIADD3.X UR5, URZ, UR37, URZ, UP0, !UPT ;  /* 0x000000253f057290 */ /* 0x000fe200087fe43f */
[----:B01----:R-:W-:-:S11]  /*246d0*/  IADD3 R12, R12, 0x2a8b0, RZ ;  /* 0x0002a8b00c0c7810 */ /* 0x003fd60007ffe0ff */
.L_x_1897:
        /* <DEDUP_REMOVED lines=15> */
.L_x_1898:
        /* <DEDUP_REMOVED lines=10> */
.L_x_1885:
[----:B------:R-:W-:Y:S05]  /*24870*/  BSYNC B1 ;  /* 0x0000000000017941 */ /* 0x000fea0003800000 */
.L_x_1884:
        /* <DEDUP_REMOVED lines=9> */
.L_x_1914:
[----:B------:R-:W-:Y:S05]  /*24910*/  YIELD ;  /* 0x0000000000007946 */ /* 0x000fea0003800000 */
[----:B------:R-:W-:Y:S04]  /*24920*/  BSSY B1, `(.L_x_1899) ;  /* 0x000007b000017945 */ /* 0x000fe80003800000 */
[----:B------:R-:W-:Y:S05]  /*24930*/  @!P6 BRA `(.L_x_1900) ;  /* 0x0000000400e4e947 */ /* 0x000fea0003800000 */
[----:B0-----:R-:W-:Y:S01]  /*24940*/  IMAD R10, R22, 0x8, R17 ;  /* 0x00000008160a7824 */ /* 0x001fe200078e0211 */
[----:B------:R-:W-:Y:S01]  /*24950*/  SHF.L.U32 R2, R31, 0x1f, RZ ;  /* 0x0000001f1f027819 */ /* 0x000fe200000006ff */
[----:B------:R-:W0:Y:S01]  /*24960*/  S2R R3, SR_TID.X ;  /* 0x0000000000037919 */ /* 0x000e220000002100 */
[----:B------:R-:W-:Y:S02]  /*24970*/  BSSY B2, `(.L_x_1901) ;  /* 0x0000005000027945 */ /* 0x000fe40003800000 */
[----:B------:R-:W1:Y:S01]  /*24980*/  SYNCS.PHASECHK.TRANS64.TRYWAIT P1, [R10+URZ+0x2a8a0], R2 ;  /* 0x02a8a0020a0075a7 */ /* 0x000e62000802017f */
[----:B0-----:R-:W-:-:S04]  /*24990*/  LOP3.LUT R3, R3, 0x7f, RZ, 0xc0, !PT ;  /* 0x0000007f03037812 */ /* 0x001fc800078ec0ff */
[----:B------:R-:W-:Y:S01]  /*249a0*/  ISETP.NE.AND P2, PT, R3, RZ, PT ;  /* 0x000000ff0300720c */ /* 0x000fe20003f45270 */
[----:B-1----:R-:W-:-:S12]  /*249b0*/  @!P1 BRA `(.L_x_1902) ;  /* 0x0000006c00509947 */ /* 0x002fd80003800000 */
.L_x_2058:
[----:B------:R-:W-:Y:S05]  /*249c0*/  BSYNC B2 ;  /* 0x0000000000027941 */ /* 0x000fea0003800000 */
.L_x_1901:
[----:B------:R-:W-:Y:S04]  /*249d0*/  BSSY B2, `(.L_x_1903) ;  /* 0x0000009000027945 */ /* 0x000fe80003800000 */
[----:B------:R-:W-:Y:S05]  /*249e0*/  @P2 BRA `(.L_x_1904) ;  /* 0x00000000001c2947 */ /* 0x000fea0003800000 */
[----:B------:R-:W1:Y:S01]  /*249f0*/  S2R R7, SR_TID.X ;  /* 0x0000000000077919 */ /* 0x000e620000002100 */
[----:B------:R-:W-:-:S04]  /*24a00*/  IMAD.MOV.U32 R3, RZ, RZ, 0x9000 ;  /* 0x00009000ff037424 */ /* 0x000fc800078e00ff */
[----:B------:R2:W-:Y:S01]  /*24a10*/  SYNCS.ARRIVE.TRANS64 RZ, [R10+URZ+0x2a890], R3 ;  /* 0x02a890030aff79a7 */ /* 0x0005e2000800003f */
[----:B-1----:R-:W-:-:S04]  /*24a20*/  LOP3.LUT R7, R7, 0x1f, RZ, 0xc0, !PT ;  /* 0x0000001f07077812 */ /* 0x002fc800078ec0ff */
[----:B------:R-:W-:-:S13]  /*24a30*/  ISETP.NE.AND P1, PT, R7, RZ, PT ;  /* 0x000000ff0700720c */ /* 0x000fda0003f25270 */
[----:B--2---:R-:W-:Y:S05]  /*24a40*/  @!P1 BRA `(.L_x_1904) ;  /* 0x0000000000049947 */ /* 0x004fea0003800000 */
[----:B------:R-:W-:Y:S01]  /*24a50*/  BPT.TRAP 0x1 ;  /* 0x000000040000795c */ /* 0x000fe20000300000 */
.L_x_1904:
[----:B------:R-:W-:Y:S05]  /*24a60*/  BSYNC B2 ;  /* 0x0000000000027941 */ /* 0x000fea0003800000 */
.L_x_1903:
[----:B------:R-:W-:Y:S01]  /*24a70*/  MOV R15, RZ ;  /* 0x000000ff000f7202 */ /* 0x000fe20000000f00 */
[----:B------:R-:W-:Y:S01]  /*24a80*/  IMAD R3, R22, 0x9000, R17 ;  /* 0x0000900016037824 */ /* 0x000fe200078e0211 */
[----:B------:R-:W-:Y:S01]  /*24a90*/  UIADD3 UR4, UP0, UR36, 0x570, URZ ;  /* 0x0000057024047890 */ /* 0x000fe2000ff1e03f */
[----:B------:R-:W-:Y:S01]  /*24aa0*/  PLOP3.LUT P1, PT, PT, PT, PT, 0x80, 0x0 ;  /* 0x000000000000781c */ /* 0x000fe20003f2f070 */
[----:B------:R-:W-:Y:S01]  /*24ab0*/  IMAD R7, R11, 0x60, R0 ;  /* 0x000000600b077824 */ /* 0x000fe200078e0200 */
[----:B------:R-:W-:Y:S01]  /*24ac0*/  R2UR UR10, R15 ;  /* 0x000000000f0a72ca */ /* 0x000fe200000e0000 */
[----:B------:R-:W-:Y:S01]  /*24ad0*/  VIADD R13, R10, 0x2a890 ;  /* 0x0002a8900a0d7836 */ /* 0x000fe20000000000 */
[----:B------:R-:W-:Y:S01]  /*24ae0*/  UIADD3.X UR5, URZ, UR37, URZ, UP0, !UPT ;  /* 0x000000253f057290 */ /* 0x000fe200087fe43f */
[----:B------:R-:W-:Y:S01]  /*24af0*/  VIADD R12, R3, 0x18400 ;  /* 0x00018400030c7836 */ /* 0x000fe20000000000 */
[----:B------:R-:W-:Y:S01]  /*24b00*/  UMOV UR6, 0x0 ;  /* 0x0000000000067882 */ /* 0x000fe20000000000 */
[----:B------:R-:W-:-:S10]  /*24b10*/  UMOV UR7, 0x12f00000 ;  /* 0x12f0000000077882 */ /* 0x000fd40000000000 */
.L_x_1905:
        /* <DEDUP_REMOVED lines=10> */
[----:B------:R-:W-:Y:S01]  /*24bc0*/  IMAD.MOV.U32 R12, RZ, RZ, 0x40 ;  /* 0x00000040ff0c7424 */ /* 0x000fe200078e00ff */
[----:B------:R-:W-:Y:S01]  /*24bd0*/  PLOP3.LUT P1, PT, PT, PT, PT, 0x80, 0x0 ;  /* 0x000000000000781c */ /* 0x000fe20003f2f070 */
[----:B------:R-:W-:Y:S01]  /*24be0*/  VIADD R14, R3, 0x1b400 ;  /* 0x0001b400030e7836 */ /* 0x000fe20000000000 */
[----:B------:R-:W-:Y:S01]  /*24bf0*/  UMOV UR6, 0x0 ;  /* 0x0000000000067882 */ /* 0x000fe20000000000 */
[----:B------:R-:W-:Y:S01]  /*24c00*/  UMOV UR7, 0x12f00000 ;  /* 0x12f0000000077882 */ /* 0x000fe20000000000 */
[----:B------:R-:W-:-:S15]  /*24c10*/  R2UR UR10, R12 ;  /* 0x000000000c0a72ca */ /* 0x000fde00000e0000 */
.L_x_1906:
        /* <DEDUP_REMOVED lines=10> */
[----:B------:R-:W-:Y:S01]  /*24cc0*/  PLOP3.LUT P1, PT, PT, PT, PT, 0x80, 0x0 ;  /* 0x000000000000781c */ /* 0x000fe20003f2f070 */
[----:B------:R-:W-:Y:S01]  /*24cd0*/  VIADD R3, R3, 0x1e400 ;  /* 0x0001e40003037836 */ /* 0x000fe20000000000 */
[----:B------:R-:W-:Y:S01]  /*24ce0*/  UMOV UR6, 0x0 ;  /* 0x0000000000067882 */ /* 0x000fe20000000000 */
[----:B------:R-:W-:Y:S01]  /*24cf0*/  UMOV UR7, 0x12f00000 ;  /* 0x12f0000000077882 */ /* 0x000fe20000000000 */
[----:B------:R-:W-:-:S09]  /*24d00*/  UMOV UR10, 0x80 ;  /* 0x00000080000a7882 */ /* 0x000fd20000000000 */
.L_x_1907:
        /* <DEDUP_REMOVED lines=10> */
[----:B------:R-:W1:Y:S01]  /*24db0*/  SYNCS.PHASECHK.TRANS64.TRYWAIT P1, [R10+URZ+0x2a8c0], R2 ;  /* 0x02a8c0020a0075a7 */ /* 0x000e62000802017f */
[----:B------:R-:W-:Y:S04]  /*24dc0*/  BSSY B2, `(.L_x_1908) ;  /* 0x0000002000027945 */ /* 0x000fe80003800000 */
[----:B-1----:R-:W-:Y:S05]  /*24dd0*/  @!P1 BRA `(.L_x_1909) ;  /* 0x00000068005c9947 */ /* 0x002fea0003800000 */
.L_x_2059:
[----:B------:R-:W-:Y:S05]  /*24de0*/  BSYNC B2 ;  /* 0x0000000000027941 */ /* 0x000fea0003800000 */
.L_x_1908:
[----:B------:R-:W-:Y:S01]  /*24df0*/  BSSY B2, `(.L_x_1910) ;  /* 0x000000b000027945 */ /* 0x000fe20003800000 */
[----:B01----:R-:W-:Y:S01]  /*24e00*/  IMAD.MOV.U32 R2, RZ, RZ, 0x0 ;  /* 0x00000000ff027424 */ /* 0x003fe200078e00ff */
[----:B------:R-:W-:Y:S02]  /*24e10*/  MOV R3, 0x12f00000 ;  /* 0x12f0000000037802 */ /* 0x000fe40000000f00 */
[----:B------:R-:W-:Y:S05]  /*24e20*/  @P2 BRA `(.L_x_1911) ;  /* 0x00000000001c2947 */ /* 0x000fea0003800000 */
[----:B------:R-:W0:Y:S01]  /*24e30*/  S2R R14, SR_TID.X ;  /* 0x00000000000e7919 */ /* 0x000e220000002100 */
[----:B------:R-:W-:-:S04]  /*24e40*/  IMAD.MOV.U32 R13, RZ, RZ, 0x6000 ;  /* 0x00006000ff0d7424 */ /* 0x000fc800078e00ff */
[----:B------:R1:W-:Y:S01]  /*24e50*/  SYNCS.ARRIVE.TRANS64 RZ, [R10+URZ+0x2a8b0], R13 ;  /* 0x02a8b00d0aff79a7 */ /* 0x0003e2000800003f */
[----:B0-----:R-:W-:-:S04]  /*24e60*/  LOP3.LUT R14, R14, 0x1f, RZ, 0xc0, !PT ;  /* 0x0000001f0e0e7812 */ /* 0x001fc800078ec0ff */
[----:B------:R-:W-:-:S13]  /*24e70*/  ISETP.NE.AND P1, PT, R14, RZ, PT ;  /* 0x000000ff0e00720c */ /* 0x000fda0003f25270 */
[----:B-1----:R-:W-:Y:S05]  /*24e80*/  @!P1 BRA `(.L_x_1911) ;  /* 0x0000000000049947 */ /* 0x002fea0003800000 */
[----:B------:R-:W-:Y:S01]  /*24e90*/  BPT.TRAP 0x1 ;  /* 0x000000040000795c */ /* 0x000fe20000300000 */
.L_x_1911:
[----:B------:R-:W-:Y:S05]  /*24ea0*/  BSYNC B2 ;  /* 0x0000000000027941 */ /* 0x000fea0003800000 */
.L_x_1910:
[----:B------:R-:W-:Y:S01]  /*24eb0*/  R2UR UR10, R15 ;  /* 0x000000000f0a72ca */ /* 0x000fe200000e0000 */
[----:B------:R-:W-:Y:S01]  /*24ec0*/  IMAD R13, R22, 0x6000, R17 ;  /* 0x00006000160d7824 */ /* 0x000fe200078e0211 */
[----:B------:R-:W-:Y:S01]  /*24ed0*/  R2UR UR6, R2 ;  /* 0x00000000020672ca */ /* 0x000fe200000e0000 */
[----:B------:R-:W-:Y:S01]  /*24ee0*/  UIADD3 UR4, UP0, UR36, 0x670, URZ ;  /* 0x0000067024047890 */ /* 0x000fe2000ff1e03f */
[----:B------:R-:W-:Y:S01]  /*24ef0*/  R2UR UR7, R3 ;  /* 0x00000000030772ca */ /* 0x000fe200000e0000 */
[----:B------:R-:W-:Y:S01]  /*24f00*/  VIADD R10, R10, 0x2a8b0 ;  /* 0x0002a8b00a0a7836 */ /* 0x000fe20000000000 */
[----:B------:R-:W-:Y:S01]  /*24f10*/  PLOP3.LUT P1, PT, PT, PT, PT, 0x80, 0x0 ;  /* 0x000000000000781c */ /* 0x000fe20003f2f070 */
[----:B------:R-:W-:Y:S01]  /*24f20*/  VIADD R14, R13, 0x400 ;  /* 0x000004000d0e7836 */ /* 0x000fe20000000000 */
[----:B------:R-:W-:-:S12]  /*24f30*/  UIADD3.X UR5, URZ, UR37, URZ, UP0, !UPT ;  /* 0x000000253f057290 */ /* 0x000fd800087fe43f */
.L_x_1912:
        /* <DEDUP_REMOVED lines=15> */
.L_x_1913:
        /* <DEDUP_REMOVED lines=10> */
.L_x_1900:
[----:B------:R-:W-:Y:S05]  /*250d0*/  BSYNC B1 ;  /* 0x0000000000017941 */ /* 0x000fea0003800000 */
.L_x_1899:
[C---:B------:R-:W-:Y:S01]  /*250e0*/  ISETP.GT.AND P2, PT, R11.reuse, R5, PT ;  /* 0x000000050b00720c */ /* 0x040fe20003f44270 */
[----:B------:R-:W-:Y:S02]  /*250f0*/  VIADD R22, R22, 0x1 ;  /* 0x0000000116167836 */ /* 0x000fe40000000000 */
[----:B------:R-:W-:-:S03]  /*25100*/  VIADD R11, R11, 0xffffffff ;  /* 0xffffffff0b0b7836 */ /* 0x000fc60000000000 */
[----:B------:R-:W-:-:S04]  /*25110*/  ISETP.NE.AND P1, PT, R22, 0x2, PT ;  /* 0x000000021600780c */ /* 0x000fc80003f25270 */
[----:B------:R-:W-:Y:S02]  /*25120*/  SEL R2, RZ, 0x1, P1 ;  /* 0x00000001ff027807 */ /* 0x000fe40000800000 */
[----:B------:R-:W-:Y:S02]  /*25130*/  SEL R22, R22, RZ, P1 ;  /* 0x000000ff16167207 */ /* 0x000fe40000800000 */
[----:B------:R-:W-:Y:S01]  /*25140*/  LOP3.LUT R31, R31, R2, RZ, 0x3c, !PT ;  /* 0x000000021f1f7212 */ /* 0x000fe200078e3cff */
[----:B------:R-:W-:Y:S06]  /*25150*/  @P2 BRA `(.L_x_1914) ;  /* 0xfffffff400ec2947 */ /* 0x000fec000383ffff */
.L_x_1878:
[----:B------:R-:W-:Y:S05]  /*25160*/  BSYNC B0 ;  /* 0x0000000000007941 */ /* 0x000fea0003800000 */
.L_x_1877:
[----:B------:R-:W1:Y:S01]  /*25170*/  LDC R0, c[0x0][0x448] ;  /* 0x00011200ff007b82 */ /* 0x000e620000000800 */
[----:B------:R-:W-:Y:S01]  /*25180*/  IADD3 R5, R25, 0x7f, RZ ;  /* 0x0000007f19057810 */ /* 0x000fe20007ffe0ff */
[----:B------:R-:W-:Y:S06]  /*25190*/  @!P0 WARPSYNC.ALL ;  /* 0x0000000000008948 */ /* 0x000fec0003800000 */
[----:B------:R-:W2:Y:S08]  /*251a0*/  LDC.64 R2, c[0x0][0x9e0] ;  /* 0x00027800ff027b82 */ /* 0x000eb00000000a00 */
[----:B------:R-:W-:Y:S01]  /*251b0*/  @!P0 BAR.SYNC.DEFER_BLOCKING 0xc, 0x180 ;  /* 0x0306000000008b1d */ /* 0x000fe20000010000 */
[----:B-1----:R-:W-:-:S02]  /*251c0*/  ISETP.NE.AND P1, PT, R0, 0x1, PT ;  /* 0x000000010000780c */ /* 0x002fc40003f25270 */
[----:B--2---:R-:W-:-:S11]  /*251d0*/  ISETP.GE.AND P2, PT, R3, 0x1, PT ;  /* 0x000000010300780c */ /* 0x004fd60003f46270 */
[----:B------:R-:W1:Y:S08]  /*251e0*/  @P1 LDC R4, c[0x0][0x44c] ;  /* 0x00011300ff041b82 */ /* 0x000e700000000800 */
[----:B------:R-:W2:Y:S01]  /*251f0*/  @P1 LDC R0, c[0x0][0x450] ;  /* 0x00011400ff001b82 */ /* 0x000ea20000000800 */
[----:B-1----:R-:W-:-:S05]  /*25200*/  @P1 IMAD.HI.U32 R7, R5, R4, RZ ;  /* 0x0000000405071227 */ /* 0x002fca00078e00ff */
[----:B--2---:R-:W-:-:S05]  /*25210*/  @P1 SHF.R.U32.HI R5, RZ, R0, R7 ;  /* 0x00000000ff051219 */ /* 0x004fca0000011607 */
        /* <DEDUP_REMOVED lines=14> */
.L_x_1917:
[----:B------:R-:W-:-:S13]  /*25300*/  ISETP.NE.AND P0, PT, R3, 0x1, PT ;  /* 0x000000010300780c */ /* 0x000fda0003f05270 */
[----:B------:R-:W1:Y:S02]  /*25310*/  @P0 LDC.64 R4, c[0x0][0x9e8] ;  /* 0x00027a00ff040b82 */ /* 0x000e640000000a00 */
[----:B-1----:R-:W-:-:S05]  /*25320*/  @P0 IMAD.HI.U32 R4, R0, R4, RZ ;  /* 0x0000000400040227 */ /* 0x002fca00078e00ff */
[----:B------:R-:W-:-:S07]  /*25330*/  @P0 SHF.R.U32.HI R0, RZ, R5, R4 ;  /* 0x00000005ff000219 */ /* 0x000fce0000011604 */
.L_x_1918:
[----:B------:R-:W-:Y:S05]  /*25340*/  BSYNC B0 ;  /* 0x0000000000007941 */ /* 0x000fea0003800000 */
.L_x_1916:
[----:B------:R-:W-:-:S05]  /*25350*/  IMAD R5, R0, R3, R3 ;  /* 0x0000000300057224 */ /* 0x000fca00078e0203 */
[----:B------:R-:W-:-:S07]  /*25360*/  VIMNMX R2, R2, R5, PT ;  /* 0x0000000502027248 */ /* 0x000fce0003fe0100 */
.L_x_1915:
[----:B------:R-:W1:Y:S01]  /*25370*/  @P1 LDC R0, c[0x0][0x44c] ;  /* 0x00011300ff001b82 */ /* 0x000e620000000800 */
[----:B------:R-:W-:Y:S01]  /*25380*/  VIADD R2, R2, 0x5f ;  /* 0x0000005f02027836 */ /* 0x000fe20000000000 */
[----:B------:R-:W-:Y:S01]  /*25390*/  ULDC UR4, c[0x0][0x9dc] ;  /* 0x0002770000047ab9 */ /* 0x000fe20000000800 */
[----:B------:R-:W-:Y:S02]  /*253a0*/  IMAD.MOV.U32 R5, RZ, RZ, R25 ;  /* 0x000000ffff057224 */ /* 0x000fe400078e0019 */
[----:B------:R-:W-:-:S03]  /*253b0*/  IMAD.HI R2, R2, 0x2aaaaaab, RZ ;  /* 0x2aaaaaab02027827 */ /* 0x000fc600078e02ff */
[----:B------:R-:W2:Y:S01]  /*253c0*/  @P1 LDC R7, c[0x0][0x450] ;  /* 0x00011400ff071b82 */ /* 0x000ea20000000800 */
[----:B-1----:R-:W-:-:S05]  /*253d0*/  @P1 IMAD.HI.U32 R0, R25, R0, RZ ;  /* 0x0000000019001227 */ /* 0x002fca00078e00ff */
[----:B--2---:R-:W-:Y:S02]  /*253e0*/  @P1 SHF.R.U32.HI R5, RZ, R7, R0 ;  /* 0x00000007ff051219 */ /* 0x004fe40000011600 */
[----:B------:R-:W-:Y:S02]  /*253f0*/  SHF.R.U32.HI R7, RZ, 0x1f, R2 ;  /* 0x0000001fff077819 */ /* 0x000fe40000011602 */
[----:B------:R-:W-:Y:S02]  /*25400*/  IADD3 R8, R8, R5, RZ ;  /* 0x0000000508087210 */ /* 0x000fe40007ffe0ff */
[----:B------:R-:W-:-:S03]  /*25410*/  LEA.HI.SX32 R2, R2, R7, 0x1c ;  /* 0x0000000702027211 */ /* 0x000fc600078fe2ff */
[----:B------:R-:W-:Y:S01]  /*25420*/  VIADD R0, R8, -UR4 ;  /* 0x8000000408007c36 */ /* 0x000fe20008000000 */
[----:B------:R-:W-:Y:S01]  /*25430*/  VIMNMX R19, R19, R2, PT ;  /* 0x0000000213137248 */ /* 0x000fe20003fe0100 */
[----:B------:R-:W-:Y:S06]  /*25440*/  @!P2 BRA `(.L_x_1919) ;  /* 0x000000000044a947 */ /* 0x000fec0003800000 */
[----:B------:R-:W-:Y:S01]  /*25450*/  ISETP.GT.AND P0, PT, R8, -0x1, PT ;  /* 0xffffffff0800780c */ /* 0x000fe20003f04270 */
[----:B------:R-:W-:-:S12]  /*25460*/  BSSY B0, `(.L_x_1920) ;  /* 0x000000d000007945 */ /* 0x000fd80003800000 */
[----:B------:R-:W-:Y:S05]  /*25470*/  @P0 BRA `(.L_x_1921) ;  /* 0x00000000001c0947 */ /* 0x000fea0003800000 */
[----:B------:R-:W-:Y:S02]  /*25480*/  ISETP.NE.AND P0, PT, R3, 0x1, PT ;  /* 0x000000010300780c */ /* 0x000fe40003f05270 */
[----:B------:R-:W-:-:S11]  /*25490*/  LOP3.LUT R7, RZ, R8, RZ, 0x33, !PT ;  /* 0x00000008ff077212 */ /* 0x000fd600078e33ff */
[----:B------:R-:W1:Y:S02]  /*254a0*/  @P0 LDC.64 R4, c[0x0][0x9e8] ;  /* 0x00027a00ff040b82 */ /* 0x000e640000000a00 */
[----:B-1----:R-:W-:-:S05]  /*254b0*/  @P0 IMAD.HI.U32 R4, R7, R4, RZ ;  /* 0x0000000407040227 */ /* 0x002fca00078e00ff */
[----:B------:R-:W-:-:S04]  /*254c0*/  @P0 SHF.R.U32.HI R7, RZ, R5, R4 ;  /* 0x00000005ff070219 */ /* 0x000fc80000011604 */
[----:B------:R-:W-:Y:S01]  /*254d0*/  LOP3.LUT R8, RZ, R7, RZ, 0x33, !PT ;  /* 0x00000007ff087212 */ /* 0x000fe200078e33ff */
[----:B------:R-:W-:Y:S06]  /*254e0*/  BRA `(.L_x_1922) ;  /* 0x0000000000107947 */ /* 0x000fec0003800000 */
.L_x_1921:
[----:B------:R-:W-:-:S13]  /*254f0*/  ISETP.NE.AND P0, PT, R3, 0x1, PT ;  /* 0x000000010300780c */ /* 0x000fda0003f05270 */
[----:B------:R-:W1:Y:S02]  /*25500*/  @P0 LDC.64 R4, c[0x0][0x9e8] ;  /* 0x00027a00ff040b82 */ /* 0x000e640000000a00 */
[----:B-1----:R-:W-:-:S05]  /*25510*/  @P0 IMAD.HI.U32 R4, R8, R4, RZ ;  /* 0x0000000408040227 */ /* 0x002fca00078e00ff */
[----:B------:R-:W-:-:S07]  /*25520*/  @P0 SHF.R.U32.HI R8, RZ, R5, R4 ;  /* 0x00000005ff080219 */ /* 0x000fce0000011604 */
.L_x_1922:
[----:B------:R-:W-:Y:S05]  /*25530*/  BSYNC B0 ;  /* 0x0000000000007941 */ /* 0x000fea0003800000 */
.L_x_1920:
[----:B------:R-:W-:-:S05]  /*25540*/  IMAD R3, R8, R3, RZ ;  /* 0x0000000308037224 */ /* 0x000fca00078e02ff */
[----:B------:R-:W-:-:S07]  /*25550*/  VIMNMX R0, R0, R3, !PT ;  /* 0x0000000300007248 */ /* 0x000fce0007fe0100 */
.L_x_1919:
[----:B------:R-:W-:Y:S01]  /*25560*/  ISETP.NE.AND P1, PT, R6, RZ, PT ;  /* 0x000000ff0600720c */ /* 0x000fe20003f25270 */
[----:B------:R-:W-:Y:S01]  /*25570*/  IMAD.HI R0, R0, 0x2aaaaaab, RZ ;  /* 0x2aaaaaab00007827 */ /* 0x000fe200078e02ff */
[----:B------:R-:W-:Y:S03]  /*25580*/  BSSY B0, `(.L_x_1923) ;  /* 0x0000022000007945 */ /* 0x000fe60003800000 */
[----:B------:R-:W-:Y:S01]  /*25590*/  IMAD.MOV.U32 R2, RZ, RZ, RZ ;  /* 0x000000ffff027224 */ /* 0x000fe200078e00ff */
[----:B------:R-:W-:-:S04]  /*255a0*/  SHF.R.U32.HI R3, RZ, 0x1f, R0 ;  /* 0x0000001fff037819 */ /* 0x000fc80000011600 */
[----:B------:R-:W-:-:S03]  /*255b0*/  LEA.HI.SX32 R0, R0, R3, 0x1c ;  /* 0x0000000300007211 */ /* 0x000fc600078fe2ff */
[----:B------:R-:W1:Y:S01]  /*255c0*/  @!P1 LDC R6, c[0x0][0x9f0] ;  /* 0x00027c00ff069b82 */ /* 0x000e620000000800 */
[----:B------:R-:W-:-:S04]  /*255d0*/  VIMNMX R0, RZ, R0, !PT ;  /* 0x00000000ff007248 */ /* 0x000fc80007fe0100 */
[----:B------:R-:W-:-:S13]  /*255e0*/  ISETP.GT.AND P0, PT, R19, R0, PT ;  /* 0x000000001300720c */ /* 0x000fda0003f04270 */
[----:B------:R-:W-:Y:S05]  /*255f0*/  @!P0 BRA `(.L_x_1924) ;  /* 0x0000000000688947 */ /* 0x000fea0003800000 */
[-C--:B-1----:R-:W-:Y:S01]  /*25600*/  IABS R4, R6.reuse ;  /* 0x0000000600047213 */ /* 0x082fe20000000000 */
[----:B------:R-:W-:Y:S01]  /*25610*/  IMAD.MOV.U32 R2, RZ, RZ, RZ ;  /* 0x000000ffff027224 */ /* 0x000fe200078e00ff */
[----:B------:R-:W-:Y:S02]  /*25620*/  IABS R8, R6 ;  /* 0x0000000600087213 */ /* 0x000fe40000000000 */
[----:B------:R-:W1:Y:S08]  /*25630*/  I2F.RP R5, R4 ;  /* 0x0000000400057306 */ /* 0x000e700000209400 */
[----:B-1----:R-:W1:Y:S02]  /*25640*/  MUFU.RCP R5, R5 ;  /* 0x0000000500057308 */ /* 0x002e640000001000 */
[----:B-1----:R-:W-:-:S06]  /*25650*/  VIADD R7, R5, 0xffffffe ;  /* 0x0ffffffe05077836 */ /* 0x002fcc0000000000 */
[----:B------:R1:W2:Y:S02]  /*25660*/  F2I.FTZ.U32.TRUNC.NTZ R3, R7 ;  /* 0x0000000700037305 */ /* 0x0002a4000021f000 */
[----:B-1----:R-:W-:Y:S01]  /*25670*/  IADD3 R7, RZ, -R8, RZ ;  /* 0x80000008ff077210 */ /* 0x002fe20007ffe0ff */
[----:B--2---:R-:W-:-:S04]  /*25680*/  IMAD.MOV R11, RZ, RZ, -R3 ;  /* 0x000000ffff0b7224 */ /* 0x004fc800078e0a03 */
        /* <DEDUP_REMOVED lines=17> */
.L_x_1924:
[----:B------:R-:W-:Y:S05]  /*257a0*/  BSYNC B0 ;  /* 0x0000000000007941 */ /* 0x000fea0003800000 */
.L_x_1923:
[-C--:B------:R-:W-:Y:S01]  /*257b0*/  IMAD R0, R9, R2.reuse, R0 ;  /* 0x0000000209007224 */ /* 0x080fe200078e0200 */
[----:B------:R-:W-:Y:S04]  /*257c0*/  BSSY B7, `(.L_x_1925) ;  /* 0x0000365000077945 */ /* 0x000fe80003800000 */
[----:B------:R-:W-:Y:S01]  /*257d0*/  VIADDMNMX R19, R0, R2, R19, PT ;  /* 0x0000000200137246 */ /* 0x000fe20003800113 */
[----:B------:R2:W-:Y:S03]  /*257e0*/  STL [R1], R0 ;  /* 0x0000000001007387 */ /* 0x0005e60000100800 */
[----:B------:R-:W-:Y:S01]  /*257f0*/  ISETP.GT.AND P0, PT, R19, R0, PT ;  /* 0x000000001300720c */ /* 0x000fe20003f04270 */
[----:B------:R2:W-:-:S12]  /*25800*/  STL [R1+0x20], R19 ;  /* 0x0000201301007387 */ /* 0x0005d80000100800 */
[----:B--2---:R-:W-:Y:S05]  /*25810*/  @P0 BRA `(.L_x_1926) ;  /* 0x0000000000440947 */ /* 0x004fea0003800000 */
[----:B------:R-:W2:Y:S02]  /*25820*/  S2R R3, SR_TID.X ;  /* 0x0000000000037919 */ /* 0x000ea40000002100 */
[----:B--2---:R-:W-:-:S04]  /*25830*/  LOP3.LUT R3, R3, 0x7f, RZ, 0xc0, !PT ;  /* 0x0000007f03037812 */ /* 0x004fc800078ec0ff */
[----:B------:R-:W-:-:S13]  /*25840*/  ISETP.NE.AND P0, PT, R3, RZ, PT ;  /* 0x000000ff0300720c */ /* 0x000fda0003f05270 */
[----:B------:R-:W-:Y:S05]  /*25850*/  @P0 BRA `(.L_x_1927) ;  /* 0x00000034006c0947 */ /* 0x000fea0003800000 */
[----:B------:R-:W2:Y:S01]  /*25860*/  S2R R5, SR_LANEID ;  /* 0x0000000000057919 */ /* 0x000ea20000000000 */
[----:B------:R-:W-:Y:S01]  /*25870*/  VOTEU.ANY UR4, UPT, PT ;  /* 0x0000000000047886 */ /* 0x000fe200038e0100 */
[----:B------:R-:W3:Y:S01]  /*25880*/  LDC.64 R2, c[0x0][0xc60] ;  /* 0x00031800ff027b82 */ /* 0x000ee20000000a00 */
[----:B------:R-:W2:Y:S02]  /*25890*/  FLO.U32 R0, UR4 ;  /* 0x0000000400007d00 */ /* 0x000ea400080e0000 */
[----:B--2---:R-:W-:-:S06]  /*258a0*/  ISETP.EQ.U32.AND P0, PT, R0, R5, PT ;  /* 0x000000050000720c */ /* 0x004fcc0003f02070 */
[----:B------:R-:W3:Y:S07]  /*258b0*/  POPC R5, UR4 ;  /* 0x0000000400057d09 */ /* 0x000eee0008000000 */
[----:B---3--:R-:W2:Y:S01]  /*258c0*/  @P0 ATOMG.E.ADD.STRONG.GPU PT, R3, desc[UR60][R2.64], R5 ;  /* 0x00000005020309a8 */ /* 0x008ea200081ee1fc */
[----:B------:R-:W3:Y:S02]  /*258d0*/  S2R R4, SR_LTMASK ;  /* 0x0000000000047919 */ /* 0x000ee40000003900 */
[----:B---3--:R-:W-:-:S04]  /*258e0*/  LOP3.LUT R4, R4, UR4, RZ, 0xc0, !PT ;  /* 0x0000000404047c12 */ /* 0x008fc8000f8ec0ff */
[----:B------:R-:W3:Y:S01]  /*258f0*/  POPC R7, R4 ;  /* 0x0000000400077309 */ /* 0x000ee20000000000 */
[----:B--2---:R-:W3:Y:S02]  /*25900*/  SHFL.IDX PT, R0, R3, R0, 0x1f ;  /* 0x00001f0003007589 */ /* 0x004ee400000e0000 */
[----:B---3--:R-:W-:Y:S01]  /*25910*/  IADD3 R24, R0, UR38, R7 ;  /* 0x0000002600187c10 */ /* 0x008fe2000fffe007 */
[----:B------:R-:W-:Y:S06]  /*25920*/  BRA `(.L_x_1927) ;  /* 0x0000003400387947 */ /* 0x000fec0003800000 */
.L_x_1926:
        /* <DEDUP_REMOVED lines=9> */
[----:B------:R-:W-:Y:S01]  /*259c0*/  MOV R5, UR7 ;  /* 0x0000000700057c02 */ /* 0x000fe20008000f00 */
[----:B------:R-:W2:Y:S01]  /*259d0*/  LDC.64 R2, c[0x4][R2] ;  /* 0x0100000002027b82 */ /* 0x000ea20000000a00 */
[----:B-1----:R-:W-:Y:S01]  /*259e0*/  IMAD.U32 R6, RZ, RZ, UR8 ;  /* 0x00000008ff067e24 */ /* 0x002fe2000f8e00ff */
[----:B------:R-:W-:Y:S01]  /*259f0*/  MOV R13, RZ ;  /* 0x000000ff000d7202 */ /* 0x000fe20000000f00 */
[----:B------:R-:W-:Y:S02]  /*25a00*/  IMAD.U32 R7, RZ, RZ, UR9 ;  /* 0x00000009ff077e24 */ /* 0x000fe4000f8e00ff */
[----:B0-----:R-:W-:-:S02]  /*25a10*/  IMAD.U32 R10, RZ, RZ, UR4 ;  /* 0x00000004ff0a7e24 */ /* 0x001fc4000f8e00ff */
[----:B------:R-:W-:Y:S02]  /*25a20*/  IMAD.U32 R11, RZ, RZ, UR5 ;  /* 0x00000005ff0b7e24 */ /* 0x000fe4000f8e00ff */
[----:B------:R-:W-:Y:S02]  /*25a30*/  IMAD.MOV.U32 R8, RZ, RZ, 0x70 ;  /* 0x00000070ff087424 */ /* 0x000fe400078e00ff */
[----:B------:R-:W-:-:S07]  /*25a40*/  IMAD.MOV.U32 R12, RZ, RZ, 0x1 ;  /* 0x00000001ff0c7424 */ /* 0x000fce00078e00ff */
[----:B------:R-:W-:-:S07]  /*25a50*/  LEPC R20, `(.L_x_1929) ;  /* 0x000000001014794e */ /* 0x000fce0000000000 */
[----:B--2---:R-:W-:Y:S05]  /*25a60*/  CALL.ABS.NOINC R2 ;  /* 0x0000000002007343 */ /* 0x004fea0003c00000 */
.L_x_1929:
[----:B------:R-:W-:Y:S05]  /*25a70*/  BSYNC B6 ;  /* 0x0000000000067941 */ /* 0x000fea0003800000 */
.L_x_1928:
        /* <DEDUP_REMOVED lines=8> */
[----:B------:R2:W3:Y:S01]  /*25b00*/  LDC.64 R2, c[0x4][R18] ;  /* 0x0100000012027b82 */ /* 0x0004e20000000a00 */
[----:B------:R-:W-:Y:S01]  /*25b10*/  IMAD.U32 R4, RZ, RZ, UR6 ;  /* 0x00000006ff047e24 */ /* 0x000fe2000f8e00ff */
[----:B------:R-:W-:Y:S01]  /*25b20*/  MOV R11, UR5 ;  /* 0x00000005000b7c02 */ /* 0x000fe20008000f00 */
[----:B------:R-:W-:Y:S02]  /*25b30*/  IMAD.U32 R5, RZ, RZ, UR7 ;  /* 0x00000007ff057e24 */ /* 0x000fe4000f8e00ff */
[----:B-1----:R-:W-:Y:S02]  /*25b40*/  IMAD.U32 R6, RZ, RZ, UR8 ;  /* 0x00000008ff067e24 */ /* 0x002fe4000f8e00ff */
[----:B------:R-:W-:-:S02]  /*25b50*/  IMAD.U32 R7, RZ, RZ, UR9 ;  /* 0x00000009ff077e24 */ /* 0x000fc4000f8e00ff */
[----:B0-----:R-:W-:Y:S02]  /*25b60*/  IMAD.U32 R10, RZ, RZ, UR4 ;  /* 0x00000004ff0a7e24 */ /* 0x001fe4000f8e00ff */
[----:B------:R-:W-:Y:S02]  /*25b70*/  IMAD.MOV.U32 R8, RZ, RZ, 0x70 ;  /* 0x00000070ff087424 */ /* 0x000fe400078e00ff */
[----:B------:R-:W-:Y:S02]  /*25b80*/  IMAD.MOV.U32 R12, RZ, RZ, 0x1 ;  /* 0x00000001ff0c7424 */ /* 0x000fe400078e00ff */
[----:B--2---:R-:W-:-:S07]  /*25b90*/  IMAD.MOV.U32 R13, RZ, RZ, RZ ;  /* 0x000000ffff0d7224 */ /* 0x004fce00078e00ff */
[----:B------:R-:W-:-:S07]  /*25ba0*/  LEPC R20, `(.L_x_1932) ;  /* 0x000000001014794e */ /* 0x000fce0000000000 */
[----:B---3--:R-:W-:Y:S05]  /*25bb0*/  CALL.ABS.NOINC R2 ;  /* 0x0000000002007343 */ /* 0x008fea0003c00000 */
.L_x_1932:
[----:B------:R0:W1:Y:S01]  /*25bc0*/  LDC.64 R2, c[0x4][R18] ;  /* 0x0100000012027b82 */ /* 0x0000620000000a00 */
[----:B------:R-:W-:Y:S01]  /*25bd0*/  ULDC.64 UR4, c[0x4][0xf0] ;  /* 0x01003c0000047ab9 */ /* 0x000fe20000000a00 */
[----:B------:R-:W-:Y:S01]  /*25be0*/  ULDC.64 UR6, c[0x4][0xf8] ;  /* 0x01003e0000067ab9 */ /* 0x000fe20000000a00 */
[----:B------:R-:W-:Y:S01]  /*25bf0*/  ULDC.64 UR8, c[0x4][0x80] ;  /* 0x0100200000087ab9 */ /* 0x000fe20000000a00 */
[----:B------:R-:W-:Y:S01]  /*25c00*/  IMAD.U32 R4, RZ, RZ, UR4 ;  /* 0x00000004ff047e24 */ /* 0x000fe2000f8e00ff */
[----:B------:R-:W-:Y:S01]  /*25c10*/  MOV R7, UR7 ;  /* 0x0000000700077c02 */ /* 0x000fe20008000f00 */
        /* <DEDUP_REMOVED lines=9> */
.L_x_1931:
[----:B------:R-:W-:Y:S05]  /*25cb0*/  BSYNC B6 ;  /* 0x0000000000067941 */ /* 0x000fea0003800000 */
.L_x_1930:
[----:B------:R-:W-:Y:S01]  /*25cc0*/  ULDC.64 UR4, c[0x0][0x9f8] ;  /* 0x00027e0000047ab9 */ /* 0x000fe20000000a00 */
[----:B------:R-:W2:Y:S01]  /*25cd0*/  LDL R18, [R1+0x4] ;  /* 0x0000040001127983 */ /* 0x000ea20000100800 */
[----:B------:R-:W-:Y:S01]  /*25ce0*/  ISETP.NE.U32.AND P0, PT, RZ, UR4, PT ;  /* 0x00000004ff007c0c */ /* 0x000fe2000bf05070 */
[----:B------:R-:W-:Y:S01]  /*25cf0*/  IMAD.MOV.U32 R33, RZ, RZ, R27 ;  /* 0x000000ffff217224 */ /* 0x000fe200078e001b */
[----:B------:R-:W3:Y:S01]  /*25d00*/  LDC R0, c[0x0][0x430] ;  /* 0x00010c00ff007b82 */ /* 0x000ee20000000800 */
[----:B------:R-:W4:Y:S01]  /*25d10*/  S2R R20, SR_TID.X ;  /* 0x0000000000147919 */ /* 0x000f220000002100 */
[----:B------:R-:W-:Y:S01]  /*25d20*/  ISETP.NE.AND.EX P0, PT, RZ, UR5, PT, P0 ;  /* 0x00000005ff007c0c */ /* 0x000fe2000bf05300 */
[----:B------:R-:W-:Y:S01]  /*25d30*/  VIADD R23, R19, 0xffffffff ;  /* 0xffffffff13177836 */ /* 0x000fe20000000000 */
[----:B------:R-:W-:-:S11]  /*25d40*/  ULDC UR4, c[0x0][0x320] ;  /* 0x0000c80000047ab9 */ /* 0x000fd60000000800 */
[----:B------:R-:W0:Y:S01]  /*25d50*/  @P0 LDC.64 R2, c[0x0][0x9f8] ;  /* 0x00027e00ff020b82 */ /* 0x000e220000000a00 */
[----:B----4-:R-:W-:Y:S01]  /*25d60*/  LOP3.LUT R20, R20, 0x7f, RZ, 0xc0, !PT ;  /* 0x0000007f14147812 */ /* 0x010fe200078ec0ff */
[----:B0-----:R-:W-:-:S05]  /*25d70*/  @P0 IMAD.WIDE R2, R27, 0x4, R2 ;  /* 0x000000041b020825 */ /* 0x001fca00078e0202 */
[----:B------:R0:W4:Y:S01]  /*25d80*/  @P0 LDG.E R33, desc[UR60][R2.64] ;  /* 0x0000003c02210981 */ /* 0x000122000c1e1900 */
[----:B------:R-:W-:Y:S02]  /*25d90*/  SHF.R.U32.HI R21, RZ, 0x3, R20 ;  /* 0x00000003ff157819 */ /* 0x000fe40000011614 */
[----:B---3--:R-:W-:Y:S01]  /*25da0*/  ISETP.NE.AND P1, PT, R0, 0x1, PT ;  /* 0x000000010000780c */ /* 0x008fe20003f25270 */
[----:B------:R-:W3:Y:S01]  /*25db0*/  S2R R20, SR_TID.X ;  /* 0x0000000000147919 */ /* 0x000ee20000002100 */
[----:B------:R-:W0:Y:S11]  /*25dc0*/  S2R R19, SR_TID.X ;  /* 0x0000000000137919 */ /* 0x000e360000002100 */
[----:B-1----:R-:W1:Y:S08]  /*25dd0*/  @P1 LDC R6, c[0x0][0x434] ;  /* 0x00010d00ff061b82 */ /* 0x002e700000000800 */
[----:B------:R-:W1:Y:S01]  /*25de0*/  @P1 LDC R7, c[0x0][0x438] ;  /* 0x00010e00ff071b82 */ /* 0x000e620000000800 */
[----:B---3--:R-:W-:-:S04]  /*25df0*/  SHF.L.U32 R20, R20, 0x4, RZ ;  /* 0x0000000414147819 */ /* 0x008fc800000006ff */
[----:B------:R-:W-:Y:S01]  /*25e00*/  LOP3.LUT R20, R21, 0x70, R20, 0xf8, !PT ;  /* 0x0000007015147812 */ /* 0x000fe200078ef814 */
[----:B0-----:R-:W-:-:S04]  /*25e10*/  IMAD.SHL.U32 R19, R19, 0x8, RZ ;  /* 0x0000000813137824 */ /* 0x001fc800078e00ff */
[----:B------:R-:W-:Y:S01]  /*25e20*/  IMAD R4, R23, 0x60, R20 ;  /* 0x0000006017047824 */ /* 0x000fe200078e0214 */
[----:B------:R-:W-:-:S04]  /*25e30*/  LOP3.LUT R19, R19, 0x38, RZ, 0xc0, !PT ;  /* 0x0000003813137812 */ /* 0x000fc800078ec0ff */
[----:B------:R-:W-:-:S04]  /*25e40*/  ISETP.GE.AND P0, PT, R4, R37, PT ;  /* 0x000000250400720c */ /* 0x000fc80003f06270 */
[----:B------:R-:W-:Y:S02]  /*25e50*/  ISETP.GT.U32.OR P0, PT, R20, 0x5f, P0 ;  /* 0x0000005f1400780c */ /* 0x000fe40000704470 */
[----:B------:R-:W-:Y:S01]  /*25e60*/  LOP3.LUT R16, R16, 0xfffffff7, RZ, 0xc0, !PT ;  /* 0xfffffff710107812 */ /* 0x000fe200078ec0ff */
[----:B------:R-:W-:Y:S01]  /*25e70*/  UMOV UR5, 0xffffffff ;  /* 0xffffffff00057882 */ /* 0x000fe20000000000 */
[----:B--2---:R-:W-:Y:S01]  /*25e80*/  IMAD.IADD R5, R4, 0x1, R18 ;  /* 0x0000000104057824 */ /* 0x004fe200078e0212 */
[----:B------:R-:W-:-:S03]  /*25e90*/  LOP3.LUT R18, R19, 0x40, RZ, 0xfc, !PT ;  /* 0x0000004013127812 */ /* 0x000fc600078efcff */
[----:B-1----:R-:W-:Y:S01]  /*25ea0*/  @P1 IMAD.HI.U32 R6, R5, R6, RZ ;  /* 0x0000000605061227 */ /* 0x002fe200078e00ff */
[----:B------:R-:W-:-:S03]  /*25eb0*/  ISETP.GE.AND P2, PT, R18, UR4, PT ;  /* 0x0000000412007c0c */ /* 0x000fc6000bf46270 */
[----:B------:R-:W-:Y:S01]  /*25ec0*/  IMAD.MOV.U32 R4, RZ, RZ, R5 ;  /* 0x000000ffff047224 */ /* 0x000fe200078e0005 */
[----:B------:R-:W-:Y:S02]  /*25ed0*/  @P1 SHF.R.U32.HI R4, RZ, R7, R6 ;  /* 0x00000007ff041219 */ /* 0x000fe40000011606 */
[----:B------:R-:W-:Y:S01]  /*25ee0*/  ISETP.GE.AND P1, PT, R19, UR4, PT ;  /* 0x0000000413007c0c */ /* 0x000fe2000bf26270 */
[----:B------:R-:W-:Y:S02]  /*25ef0*/  ULDC UR4, c[0x0][0x2f4] ;  /* 0x0000bd0000047ab9 */ /* 0x000fe40000000800 */
[----:B------:R-:W-:Y:S01]  /*25f00*/  IMAD.MOV R2, RZ, RZ, -R4 ;  /* 0x000000ffff027224 */ /* 0x000fe200078e0a04 */
[----:B------:R-:W-:-:S03]  /*25f10*/  SEL R29, RZ, 0x1, P1 ;  /* 0x00000001ff1d7807 */ /* 0x000fc60000800000 */
[----:B------:R-:W-:Y:S01]  /*25f20*/  IMAD R0, R0, R2, R5 ;  /* 0x0000000200007224 */ /* 0x000fe200078e0205 */
[----:B------:R-:W-:Y:S01]  /*25f30*/  SEL R5, RZ, 0xffffffff, P2 ;  /* 0xffffffffff057807 */ /* 0x000fe20001000000 */
[----:B------:R-:W0:Y:S04]  /*25f40*/  @!P0 LDC.64 R2, c[0x0][0x428] ;  /* 0x00010a00ff028b82 */ /* 0x000e280000000a00 */
[----:B------:R-:W-:Y:S01]  /*25f50*/  IMAD.SHL.U32 R6, R5, 0x2, RZ ;  /* 0x0000000205067824 */ /* 0x000fe200078e00ff */
[----:B------:R-:W-:-:S04]  /*25f60*/  @!P0 SHF.R.S32.HI R5, RZ, 0x1f, R4 ;  /* 0x0000001fff058819 */ /* 0x000fc80000011404 */
[----:B------:R-:W-:Y:S02]  /*25f70*/  LOP3.LUT R29, R6, 0x2, R29, 0xe2, !PT ;  /* 0x00000002061d7812 */ /* 0x000fe400078ee21d */
[----:B----4-:R-:W-:Y:S01]  /*25f80*/  SHF.R.S32.HI R8, RZ, 0x1f, R33 ;  /* 0x0000001fff087819 */ /* 0x010fe20000011421 */
[----:B0-----:R-:W-:-:S04]  /*25f90*/  @!P0 IMAD.WIDE.U32 R4, R33, R2, R4 ;  /* 0x0000000221048225 */ /* 0x001fc800078e0004 */
[----:B------:R-:W-:Y:S01]  /*25fa0*/  @!P0 IMAD R6, R8, R2, RZ ;  /* 0x0000000208068224 */ /* 0x000fe200078e02ff */
[----:B------:R-:W-:Y:S01]  /*25fb0*/  ISETP.GE.AND P2, PT, R19, UR4, PT ;  /* 0x0000000413007c0c */ /* 0x000fe2000bf46270 */
[----:B------:R0:W-:Y:S02]  /*25fc0*/  STL [R1+0x8], R8 ;  /* 0x0000080801007387 */ /* 0x0001e40000100800 */
[----:B------:R-:W-:Y:S02]  /*25fd0*/  @!P0 IMAD R6, R33, R3, R6 ;  /* 0x0000000321068224 */ /* 0x000fe400078e0206 */
[----:B------:R-:W1:Y:S03]  /*25fe0*/  @!P0 LDC.64 R2, c[0x0][0x418] ;  /* 0x00010600ff028b82 */ /* 0x000e660000000a00 */
[----:B------:R-:W-:Y:S01]  /*25ff0*/  @!P0 IADD3 R6, R5, R6, RZ ;  /* 0x0000000605068210 */ /* 0x000fe20007ffe0ff */
[----:B------:R-:W-:Y:S01]  /*26000*/  IMAD.U32 R5, RZ, RZ, UR39 ;  /* 0x00000027ff057e24 */ /* 0x000fe2000f8e00ff */
[----:B-1----:R-:W-:-:S04]  /*26010*/  @!P0 LEA R2, P1, R4, R2, 0x2 ;  /* 0x0000000204028211 */ /* 0x002fc800078210ff */
[----:B------:R-:W-:Y:S01]  /*26020*/  @!P0 LEA.HI.X R3, R4, R3, R6, 0x2, P1 ;  /* 0x0000000304038211 */ /* 0x000fe200008f1406 */
[----:B------:R-:W-:-:S06]  /*26030*/  IMAD.MOV.U32 R4, RZ, RZ, RZ ;  /* 0x000000ffff047224 */ /* 0x000fcc00078e00ff */
[----:B------:R1:W5:Y:S01]  /*26040*/  @!P0 LDG.E R4, desc[UR60][R2.64] ;  /* 0x0000003c02048981 */ /* 0x000362000c1e1900 */
[----:B------:R-:W-:Y:S02]  /*26050*/  ISETP.GT.U32.AND P0, PT, R20, 0x5f, PT ;  /* 0x0000005f1400780c */ /* 0x000fe40003f04070 */
[----:B------:R-:W-:Y:S02]  /*26060*/  ISETP.NE.AND P3, PT, R5, 0x3, PT ;  /* 0x000000030500780c */ /* 0x000fe40003f65270 */
[----:B0-----:R-:W-:Y:S02]  /*26070*/  LOP3.LUT R8, R19, 0x80, RZ, 0xfc, !PT ;  /* 0x0000008013087812 */ /* 0x001fe400078efcff */
[----:B------:R-:W-:-:S07]  /*26080*/  ISETP.GE.AND P1, PT, R18, UR4, PT ;  /* 0x0000000412007c0c */ /* 0x000fce000bf26270 */
[----:B------:R-:W-:Y:S02]  /*26090*/  @P0 LOP3.LUT R16, R16, 0x8, RZ, 0xfc, !PT ;  /* 0x0000000810100812 */ /* 0x000fe400078efcff */
[----:B------:R-:W-:Y:S02]  /*260a0*/  ISETP.GE.AND P0, PT, R8, UR4, PT ;  /* 0x0000000408007c0c */ /* 0x000fe4000bf06270 */
[----:B------:R-:W-:-:S04]  /*260b0*/  LOP3.LUT R16, R16, 0xffffffef, RZ, 0xc0, !PT ;  /* 0xffffffef10107812 */ /* 0x000fc800078ec0ff */
[----:B------:R-:W-:-:S04]  /*260c0*/  @P3 LOP3.LUT R16, R16, 0x10, RZ, 0xfc, !PT ;  /* 0x0000001010103812 */ /* 0x000fc800078efcff */
[----:B------:R-:W-:-:S04]  /*260d0*/  LOP3.LUT R16, R16, 0xfffffffb, RZ, 0xc0, !PT ;  /* 0xfffffffb10107812 */ /* 0x000fc800078ec0ff */
[----:B------:R-:W-:-:S04]  /*260e0*/  @P2 LOP3.LUT R16, R16, 0x4, RZ, 0xfc, !PT ;  /* 0x0000000410102812 */ /* 0x000fc800078efcff */
[----:B------:R-:W-:-:S04]  /*260f0*/  LOP3.LUT R16, R16, 0xfffffffe, RZ, 0xc0, !PT ;  /* 0xfffffffe10107812 */ /* 0x000fc800078ec0ff */
[----:B------:R-:W-:-:S04]  /*26100*/  LOP3.LUT R16, R16, 0xfffffffd, RZ, 0xc0, !PT ;  /* 0xfffffffd10107812 */ /* 0x000fc800078ec0ff */
[----:B------:R-:W-:-:S04]  /*26110*/  @P1 LOP3.LUT R16, R16, 0x2, RZ, 0xfc, !PT ;  /* 0x0000000210101812 */ /* 0x000fc800078efcff */
[----:B------:R-:W-:Y:S01]  /*26120*/  @P0 LOP3.LUT R16, R16, 0x1, RZ, 0xfc, !PT ;  /* 0x0000000110100812 */ /* 0x000fe200078efcff */
[----:B-1----:R-:W-:Y:S06]  /*26130*/  BRA.DIV UR5, `(.L_x_1933) ;  /* 0x0000005605987947 */ /* 0x002fec000b800000 */
.L_x_2062:
[----:B------:R-:W-:Y:S05]  /*26140*/  @!P3 BRA `(.L_x_1934) ;  /* 0x000000000004b947 */ /* 0x000fea0003800000 */
[----:B------:R-:W-:Y:S01]  /*26150*/  BPT.TRAP 0x1 ;  /* 0x000000040000795c */ /* 0x000fe20000300000 */
.L_x_1934:
        /* <DEDUP_REMOVED lines=23> */
.L_x_2063:
[----:B------:R-:W-:Y:S05]  /*262d0*/  BSYNC B0 ;  /* 0x0000000000007941 */ /* 0x000fea0003800000 */
.L_x_1935:
[----:B------:R-:W1:Y:S01]  /*262e0*/  S2R R8, SR_TID.X ;  /* 0x0000000000087919 */ /* 0x000e620000002100 */
[----:B------:R-:W-:Y:S01]  /*262f0*/  ULDC.64 UR4, c[0x0][0x300] ;  /* 0x0000c00000047ab9 */ /* 0x000fe20000000a00 */
[----:B------:R-:W-:Y:S01]  /*26300*/  ULDC.64 UR6, c[0x0][0x2e8] ;  /* 0x0000ba0000067ab9 */ /* 0x000fe20000000a00 */
[----:B------:R-:W-:Y:S01]  /*26310*/  IMAD R5, R5, UR4, RZ ;  /* 0x0000000405057c24 */ /* 0x000fe2000f8e02ff */
[----:B------:R-:W2:Y:S01]  /*26320*/  S2R R9, SR_TID.X ;  /* 0x0000000000097919 */ /* 0x000ea20000002100 */
[----:B0-----:R-:W-:Y:S01]  /*26330*/  IMAD.WIDE.U32 R2, R0, UR4, RZ ;  /* 0x0000000400027c25 */ /* 0x001fe2000f8e00ff */
[C---:B------:R-:W-:Y:S02]  /*26340*/  LOP3.LUT P4, RZ, R16.reuse, 0x4, RZ, 0xc0, !PT ;  /* 0x0000000410ff7812 */ /* 0x040fe4000788c0ff */
[----:B------:R-:W-:Y:S01]  /*26350*/  LOP3.LUT P3, RZ, R16, 0x2, RZ, 0xc0, !PT ;  /* 0x0000000210ff7812 */ /* 0x000fe2000786c0ff */
        /* <DEDUP_REMOVED lines=8> */
[----:B------:R-:W-:Y:S01]  /*263e0*/  IMAD R5, R28, 0x4800, R34 ;  /* 0x000048001c057824 */ /* 0x000fe200078e0222 */
[----:B------:R-:W-:Y:S01]  /*263f0*/  IADD3 R3, R3, R6, RZ ;  /* 0x0000000603037210 */ /* 0x000fe20007ffe0ff */
[----:B------:R-:W-:Y:S02]  /*26400*/  IMAD R6, R23, -0x60, R37 ;  /* 0xffffffa017067824 */ /* 0x000fe400078e0225 */
[----:B------:R-:W-:Y:S01]  /*26410*/  IMAD.WIDE.U32 R2, R26, UR4, R2 ;  /* 0x000000041a027c25 */ /* 0x000fe2000f8e0002 */
[----:B------:R-:W-:Y:S01]  /*26420*/  UMOV UR4, 0xffffffff ;  /* 0xffffffff00047882 */ /* 0x000fe20000000000 */
[----:B-1----:R-:W-:Y:S02]  /*26430*/  LOP3.LUT R8, R8, 0x7f, RZ, 0xc0, !PT ;  /* 0x0000007f08087812 */ /* 0x002fe400078ec0ff */
[----:B------:R-:W-:Y:S01]  /*26440*/  IMAD R0, R26, UR5, R3 ;  /* 0x000000051a007c24 */ /* 0x000fe2000f8e0203 */
[C---:B------:R-:W-:Y:S02]  /*26450*/  LEA R4, P0, R2.reuse, UR6, 0x1 ;  /* 0x0000000602047c11 */ /* 0x040fe4000f8008ff */
[----:B------:R-:W-:Y:S01]  /*26460*/  SHF.R.U32.HI R8, RZ, 0x3, R8 ;  /* 0x00000003ff087819 */ /* 0x000fe20000011608 */
[----:B--2---:R-:W-:Y:S01]  /*26470*/  IMAD.SHL.U32 R9, R9, 0x8, RZ ;  /* 0x0000000809097824 */ /* 0x004fe200078e00ff */
[----:B------:R-:W-:-:S03]  /*26480*/  LEA.HI.X R0, R2, UR7, R0, 0x1, P0 ;  /* 0x0000000702007c11 */ /* 0x000fc600080f0c00 */
[----:B------:R-:W-:Y:S01]  /*26490*/  IMAD.IADD R6, R6, 0x1, -R8 ;  /* 0x0000000106067824 */ /* 0x000fe200078e0a08 */
[----:B------:R-:W-:-:S04]  /*264a0*/  LOP3.LUT R9, R9, 0x38, RZ, 0xc0, !PT ;  /* 0x0000003809097812 */ /* 0x000fc800078ec0ff */
        /* <DEDUP_REMOVED lines=64> */
.L_x_2077:
[----:B------:R-:W-:-:S13]  /*268b0*/  ISETP.GE.AND P0, PT, R6, 0x51, PT ;  /* 0x000000510600780c */ /* 0x000fda0003f06270 */
[----:B-1----:R-:W-:Y:S02]  /*268c0*/  @P0 LEA R2, P1, R9, R2, 0x1 ;  /* 0x0000000209020211 */ /* 0x002fe400078208ff */
[----:B------:R-:W-:-:S03]  /*268d0*/  @P0 LEA R5, R5, R17, 0x1 ;  /* 0x0000001105050211 */ /* 0x000fc600078e08ff */
        /* <DEDUP_REMOVED lines=9> */
.L_x_1938:
        /* <DEDUP_REMOVED lines=10> */
.L_x_1939:
[----:B------:R2:W-:Y:S02]  /*26a10*/  SYNCS.ARRIVE.TRANS64.A1T0 RZ, [R7+URZ+0x2a830], RZ ;  /* 0x02a830ff07ff79a7 */ /* 0x0005e4000810003f */
[----:B------:R-:W-:Y:S05]  /*26a20*/  WARPSYNC.ALL ;  /* 0x0000000000007948 */ /* 0x000fea0003800000 */
[----:B------:R-:W-:Y:S01]  /*26a30*/  ULDC.64 UR4, c[0x0][0xa00] ;  /* 0x0002800000047ab9 */ /* 0x000fe20000000a00 */
[----:B-1----:R-:W-:Y:S01]  /*26a40*/  VIADD R2, R17, 0xc400 ;  /* 0x0000c40011027836 */ /* 0x002fe20000000000 */
[----:B------:R-:W-:Y:S01]  /*26a50*/  BAR.SYNC.DEFER_BLOCKING 0x8, 0x180 ;  /* 0x0206000000007b1d */ /* 0x000fe20000010000 */
[----:B------:R-:W-:Y:S02]  /*26a60*/  ISETP.NE.U32.AND P0, PT, RZ, UR4, PT ;  /* 0x00000004ff007c0c */ /* 0x000fe4000bf05070 */
[----:B------:R-:W-:-:S02]  /*26a70*/  SHF.R.S32.HI R0, RZ, 0x1f, R27 ;  /* 0x0000001fff007819 */ /* 0x000fc4000001141b */
[----:B------:R-:W-:Y:S01]  /*26a80*/  ISETP.NE.AND.EX P0, PT, RZ, UR5, PT, P0 ;  /* 0x00000005ff007c0c */ /* 0x000fe2000bf05300 */
[----:B------:R-:W-:Y:S01]  /*26a90*/  ULDC.64 UR4, c[0x0][0x298] ;  /* 0x0000a60000047ab9 */ /* 0x000fe20000000a00 */
[----:B------:R-:W-:Y:S01]  /*26aa0*/  LOP3.LUT P1, RZ, R2, 0x3ff, RZ, 0xc0, !PT ;  /* 0x000003ff02ff7812 */ /* 0x000fe2000782c0ff */
[----:B------:R-:W-:Y:S01]  /*26ab0*/  BSSY B6, `(.L_x_1940) ;  /* 0x000001c000067945 */ /* 0x000fe20003800000 */
[----:B------:R-:W-:Y:S02]  /*26ac0*/  SEL R0, R0, RZ, !P0 ;  /* 0x000000ff00007207 */ /* 0x000fe40004000000 */
[----:B------:R-:W-:-:S03]  /*26ad0*/  SEL R2, R27, RZ, !P0 ;  /* 0x000000ff1b027207 */ /* 0x000fc60004000000 */
[----:B------:R1:W-:Y:S04]  /*26ae0*/  STL [R1+0x28], R0 ;  /* 0x0000280001007387 */ /* 0x0003e80000100800 */
[----:B------:R3:W-:Y:S01]  /*26af0*/  STL [R1+0x14], R2 ;  /* 0x0000140201007387 */ /* 0x0007e20000100800 */
[----:B-1----:R-:W-:Y:S01]  /*26b00*/  SHF.R.S32.HI R0, RZ, 0x1f, R35 ;  /* 0x0000001fff007819 */ /* 0x002fe20000011423 */
[----:B---3--:R-:W-:-:S04]  /*26b10*/  IMAD.WIDE.U32 R2, R35, UR4, RZ ;  /* 0x0000000423027c25 */ /* 0x008fc8000f8e00ff */
[----:B------:R-:W-:Y:S01]  /*26b20*/  IMAD R0, R0, UR4, RZ ;  /* 0x0000000400007c24 */ /* 0x000fe2000f8e02ff */
[----:B------:R1:W-:Y:S03]  /*26b30*/  STL.64 [R1+0x18], R2 ;  /* 0x0000180201007387 */ /* 0x0003e60000100a00 */
[----:B------:R-:W-:-:S04]  /*26b40*/  IMAD R0, R35, UR5, R0 ;  /* 0x0000000523007c24 */ /* 0x000fc8000f8e0200 */
[----:B------:R-:W-:Y:S01]  /*26b50*/  IMAD.IADD R35, R3, 0x1, R0 ;  /* 0x0000000103237824 */ /* 0x000fe200078e0200 */
[----:B------:R-:W-:Y:S06]  /*26b60*/  @!P1 BRA `(.L_x_1941) ;  /* 0x0000000000409947 */ /* 0x000fec0003800000 */
[----:B-1----:R-:W-:Y:S01]  /*26b70*/  MOV R2, 0x0 ;  /* 0x0000000000027802 */ /* 0x002fe20000000f00 */
[----:B------:R-:W-:Y:S01]  /*26b80*/  ULDC.64 UR4, c[0x4][0xf0] ;  /* 0x01003c0000047ab9 */ /* 0x000fe20000000a00 */
[----:B------:R-:W-:Y:S01]  /*26b90*/  ULDC.64 UR6, c[0x4][0xf8] ;  /* 0x01003e0000067ab9 */ /* 0x000fe20000000a00 */
[----:B------:R-:W-:Y:S01]  /*26ba0*/  ULDC.64 UR8, c[0x4][0x88] ;  /* 0x0100220000087ab9 */ /* 0x000fe20000000a00 */
[----:B0-----:R-:W-:Y:S01]  /*26bb0*/  IMAD.U32 R4, RZ, RZ, UR4 ;  /* 0x00000004ff047e24 */ /* 0x001fe2000f8e00ff */
[----:B------:R-:W-:Y:S01]  /*26bc0*/  MOV R10, UR8 ;  /* 0x00000008000a7c02 */ /* 0x000fe20008000f00 */
[----:B------:R-:W0:Y:S01]  /*26bd0*/  LDC.64 R2, c[0x4][R2] ;  /* 0x0100000002027b82 */ /* 0x000e220000000a00 */
[----:B------:R-:W-:Y:S02]  /*26be0*/  IMAD.U32 R5, RZ, RZ, UR5 ;  /* 0x00000005ff057e24 */ /* 0x000fe4000f8e00ff */
[----:B------:R-:W-:Y:S02]  /*26bf0*/  IMAD.U32 R6, RZ, RZ, UR6 ;  /* 0x00000006ff067e24 */ /* 0x000fe4000f8e00ff */
[----:B--2---:R-:W-:-:S02]  /*26c00*/  IMAD.U32 R7, RZ, RZ, UR7 ;  /* 0x00000007ff077e24 */ /* 0x004fc4000f8e00ff */
[----:B------:R-:W-:Y:S02]  /*26c10*/  IMAD.U32 R11, RZ, RZ, UR9 ;  /* 0x00000009ff0b7e24 */ /* 0x000fe4000f8e00ff */
[----:B------:R-:W-:Y:S02]  /*26c20*/  IMAD.MOV.U32 R8, RZ, RZ, 0x70 ;  /* 0x00000070ff087424 */ /* 0x000fe400078e00ff */
[----:B------:R-:W-:Y:S02]  /*26c30*/  IMAD.MOV.U32 R12, RZ, RZ, 0x1 ;  /* 0x00000001ff0c7424 */ /* 0x000fe400078e00ff */
[----:B------:R-:W-:-:S07]  /*26c40*/  IMAD.MOV.U32 R13, RZ, RZ, RZ ;  /* 0x000000ffff0d7224 */ /* 0x000fce00078e00ff */
[----:B------:R-:W-:-:S07]  /*26c50*/  LEPC R20, `(.L_x_1941) ;  /* 0x000000001014794e */ /* 0x000fce0000000000 */
[----:B0-----:R-:W-:Y:S05]  /*26c60*/  CALL.ABS.NOINC R2 ;  /* 0x0000000002007343 */ /* 0x001fea0003c00000 */
.L_x_1941:
[----:B------:R-:W-:Y:S05]  /*26c70*/  BSYNC B6 ;  /* 0x0000000000067941 */ /* 0x000fea0003800000 */
.L_x_1940:
[----:B------:R-:W3:Y:S01]  /*26c80*/  LDL.LU R20, [R1+0x28] ;  /* 0x0000280001147983 */ /* 0x000ee20000300800 */
[----:B------:R-:W-:Y:S01]  /*26c90*/  ULDC.64 UR4, c[0x0][0x2d8] ;  /* 0x0000b60000047ab9 */ /* 0x000fe20000000a00 */
[----:B--2---:R-:W2:Y:S02]  /*26ca0*/  LDC R7, c[0x0][0x448] ;  /* 0x00011200ff077b82 */ /* 0x004ea40000000800 */
[----:B------:R-:W4:Y:S04]  /*26cb0*/  LDL.LU R21, [R1+0x14] ;  /* 0x0000140001157983 */ /* 0x000f280000300800 */
[----:B-1----:R-:W5:Y:S01]  /*26cc0*/  LDL.LU.64 R2, [R1+0x18] ;  /* 0x0000180001027983 */ /* 0x002f620000300a00 */
[----:B------:R-:W1:Y:S01]  /*26cd0*/  S2R R8, SR_TID.X ;  /* 0x0000000000087919 */ /* 0x000e620000002100 */
[----:B--2---:R-:W-:-:S13]  /*26ce0*/  ISETP.NE.AND P0, PT, R7, 0x1, PT ;  /* 0x000000010700780c */ /* 0x004fda0003f05270 */
[----:B------:R-:W2:Y:S01]  /*26cf0*/  @P0 LDC R6, c[0x0][0x44c] ;  /* 0x00011300ff060b82 */ /* 0x000ea20000000800 */
[----:B-1----:R-:W-:-:S05]  /*26d00*/  IMAD.SHL.U32 R8, R8, 0x8, RZ ;  /* 0x0000000808087824 */ /* 0x002fca00078e00ff */
[----:B------:R-:W-:Y:S01]  /*26d10*/  LOP3.LUT R8, R8, 0x38, RZ, 0xc0, !PT ;  /* 0x0000003808087812 */ /* 0x000fe200078ec0ff */
[----:B-----5:R-:W-:Y:S02]  /*26d20*/  IMAD.MOV.U32 R3, RZ, RZ, R35 ;  /* 0x000000ffff037224 */ /* 0x020fe400078e0023 */
[----:B------:R-:W-:-:S04]  /*26d30*/  IMAD.WIDE.U32 R2, R26, UR4, R2 ;  /* 0x000000041a027c25 */ /* 0x000fc8000f8e0002 */
[----:B------:R-:W-:Y:S01]  /*26d40*/  IMAD R3, R26, UR5, R3 ;  /* 0x000000051a037c24 */ /* 0x000fe2000f8e0203 */
[----:B------:R-:W-:Y:S02]  /*26d50*/  ULDC.64 UR4, c[0x0][0x2e0] ;  /* 0x0000b80000047ab9 */ /* 0x000fe40000000a00 */
[----:B---3--:R-:W-:Y:S02]  /*26d60*/  IMAD R0, R20, UR4, RZ ;  /* 0x0000000414007c24 */ /* 0x008fe4000f8e02ff */
[----:B------:R-:W1:Y:S01]  /*26d70*/  S2R R20, SR_TID.X ;  /* 0x0000000000147919 */ /* 0x000e620000002100 */
[----:B----4-:R-:W-:-:S04]  /*26d80*/  IMAD.WIDE.U32 R2, R21, UR4, R2 ;  /* 0x0000000415027c25 */ /* 0x010fc8000f8e0002 */
[----:B------:R-:W-:Y:S01]  /*26d90*/  IMAD R0, R21, UR5, R0 ;  /* 0x0000000515007c24 */ /* 0x000fe2000f8e0200 */
[----:B------:R-:W-:-:S03]  /*26da0*/  ULDC.64 UR4, c[0x0][0x2d0] ;  /* 0x0000b40000047ab9 */ /* 0x000fc60000000a00 */
[----:B------:R-:W-:Y:S02]  /*26db0*/  IMAD.IADD R3, R3, 0x1, R0 ;  /* 0x0000000103037824 */ /* 0x000fe400078e0200 */
[----:B------:R-:W3:Y:S01]  /*26dc0*/  @P0 LDC R0, c[0x0][0x450] ;  /* 0x00011400ff000b82 */ /* 0x000ee20000000800 */
[----:B-1----:R-:W-:-:S04]  /*26dd0*/  LOP3.LUT R20, R20, 0x7f, RZ, 0xc0, !PT ;  /* 0x0000007f14147812 */ /* 0x002fc800078ec0ff */
[----:B------:R-:W-:Y:S02]  /*26de0*/  SHF.R.U32.HI R21, RZ, 0x3, R20 ;  /* 0x00000003ff157819 */ /* 0x000fe40000011614 */
[----:B------:R-:W1:Y:S02]  /*26df0*/  S2R R20, SR_TID.X ;  /* 0x0000000000147919 */ /* 0x000e640000002100 */
[----:B-1----:R-:W-:-:S04]  /*26e00*/  SHF.L.U32 R20, R20, 0x4, RZ ;  /* 0x0000000414147819 */ /* 0x002fc800000006ff */
[----:B------:R-:W-:Y:S02]  /*26e10*/  LOP3.LUT R20, R21, 0x70, R20, 0xf8, !PT ;  /* 0x0000007015147812 */ /* 0x000fe400078ef814 */
[----:B------:R-:W1:Y:S03]  /*26e20*/  S2R R21, SR_TID.X ;  /* 0x0000000000157919 */ /* 0x000e660000002100 */
[----:B------:R-:W-:Y:S02]  /*26e30*/  IMAD.IADD R5, R20, 0x1, R25 ;  /* 0x0000000114057824 */ /* 0x000fe400078e0219 */
[----:B------:R-:W4:Y:S02]  /*26e40*/  S2R R20, SR_TID.X ;  /* 0x0000000000147919 */ /* 0x000f240000002100 */
[----:B--2---:R-:W-:-:S04]  /*26e50*/  @P0 IMAD.HI.U32 R6, R5, R6, RZ ;  /* 0x0000000605060227 */ /* 0x004fc800078e00ff */
[----:B0-----:R-:W-:Y:S01]  /*26e60*/  IMAD.MOV.U32 R4, RZ, RZ, R5 ;  /* 0x000000ffff047224 */ /* 0x001fe200078e0005 */
[----:B---3--:R-:W-:-:S05]  /*26e70*/  @P0 SHF.R.U32.HI R4, RZ, R0, R6 ;  /* 0x00000000ff040219 */ /* 0x008fca0000011606 */
[----:B------:R-:W-:Y:S02]  /*26e80*/  IMAD.MOV R0, RZ, RZ, -R4 ;  /* 0x000000ffff007224 */ /* 0x000fe400078e0a04 */
[----:B------:R-:W-:-:S04]  /*26e90*/  IMAD.WIDE.U32 R2, R4, UR4, R2 ;  /* 0x0000000404027c25 */ /* 0x000fc8000f8e0002 */
[----:B------:R-:W-:Y:S01]  /*26ea0*/  IMAD R0, R7, R0, R5 ;  /* 0x0000000007007224 */ /* 0x000fe200078e0205 */
[----:B------:R-:W-:-:S05]  /*26eb0*/  SHF.R.S32.HI R5, RZ, 0x1f, R4 ;  /* 0x0000001fff057819 */ /* 0x000fca0000011404 */
[----:B------:R-:W-:Y:S01]  /*26ec0*/  IMAD R5, R5, UR4, RZ ;  /* 0x0000000405057c24 */ /* 0x000fe2000f8e02ff */
[----:B-1----:R-:W-:-:S03]  /*26ed0*/  SHF.L.U32 R21, R21, 0x3, RZ ;  /* 0x0000000315157819 */ /* 0x002fc600000006ff */
[----:B------:R-:W-:Y:S01]  /*26ee0*/  IMAD R5, R4, UR5, R5 ;  /* 0x0000000504057c24 */ /* 0x000fe2000f8e0205 */
[----:B------:R-:W-:Y:S01]  /*26ef0*/  SHF.R.S32.HI R4, RZ, 0x1f, R0 ;  /* 0x0000001fff047819 */ /* 0x000fe20000011400 */
[----:B------:R-:W-:Y:S01]  /*26f00*/  ULDC.64 UR4, c[0x0][0x2c8] ;  /* 0x0000b20000047ab9 */ /* 0x000fe20000000a00 */
[----:B------:R-:W-:Y:S01]  /*26f10*/  LOP3.LUT R21, R21, 0x38, RZ, 0xc0, !PT ;  /* 0x0000003815157812 */ /* 0x000fe200078ec0ff */
[----:B------:R-:W-:Y:S01]  /*26f20*/  IMAD.IADD R3, R3, 0x1, R5 ;  /* 0x0000000103037824 */ /* 0x000fe200078e0205 */
[----:B----4-:R-:W-:Y:S01]  /*26f30*/  LOP3.LUT R20, R20, 0x7f, RZ, 0xc0, !PT ;  /* 0x0000007f14147812 */ /* 0x010fe200078ec0ff */
[----:B------:R-:W-:Y:S01]  /*26f40*/  IMAD R4, R4, UR4, RZ ;  /* 0x0000000404047c24 */ /* 0x000fe2000f8e02ff */
[C---:B------:R-:W-:Y:S01]  /*26f50*/  LOP3.LUT R9, R21.reuse, 0x40, RZ, 0xfc, !PT ;  /* 0x0000004015097812 */ /* 0x040fe200078efcff */
[----:B------:R-:W-:Y:S01]  /*26f60*/  IMAD.WIDE.U32 R2, R0, UR4, R2 ;  /* 0x0000000400027c25 */ /* 0x000fe2000f8e0002 */
[----:B------:R-:W-:-:S03]  /*26f70*/  LOP3.LUT R10, R21, 0x80, RZ, 0xfc, !PT ;  /* 0x00000080150a7812 */ /* 0x000fc600078efcff */
        /* <DEDUP_REMOVED lines=9> */
[----:B------:R-:W-:Y:S02]  /*27010*/  ISETP.GE.AND P0, PT, R10, UR4, PT ;  /* 0x000000040a007c0c */ /* 0x000fe4000bf06270 */
[----:B------:R-:W-:Y:S01]  /*27020*/  SHF.R.U32.HI R9, RZ, 0x3, R20 ;  /* 0x00000003ff097819 */ /* 0x000fe20000011614 */
[----:B------:R-:W-:Y:S10]  /*27030*/  BRA.DIV UR5, `(.L_x_1942) ;  /* 0x0000005205487947 */ /* 0x000ff4000b800000 */
[----:B------:R-:W0:Y:S01]  /*27040*/  SHFL.IDX PT, R3, R0, RZ, 0x181f ;  /* 0x00181fff00037589 */ /* 0x000e2200000e0000 */
[----:B------:R-:W-:Y:S02]  /*27050*/  IMAD R32, R32, R7, RZ ;  /* 0x0000000720207224 */ /* 0x000fe400078e02ff */
[----:B------:R-:W-:Y:S01]  /*27060*/  IMAD.IADD R25, R9, 0x1, R25 ;  /* 0x0000000109197824 */ /* 0x000fe200078e0219 */
[----:B------:R-:W1:Y:S04]  /*27070*/  SHFL.IDX PT, R2, R4, RZ, 0x181f ;  /* 0x00181fff04027589 */ /* 0x000e6800000e0000 */
[----:B------:R-:W-:Y:S01]  /*27080*/  ISETP.GE.AND P1, PT, R25, R32, PT ;  /* 0x000000201900720c */ /* 0x000fe20003f26270 */
[----:B------:R-:W-:-:S12]  /*27090*/  SHFL.IDX PT, R14, R0, 0x7, 0x181f ;  /* 0x00f81f00000e7f89 */ /* 0x000fd800000e0000 */
[----:B0-----:R-:W-:-:S05]  /*270a0*/  @!P1 LEA R5, P4, R8, R3, 0x1 ;  /* 0x0000000308059211 */ /* 0x001fca00078808ff */
[----:B-1----:R-:W-:Y:S02]  /*270b0*/  @!P1 IMAD.X R3, RZ, RZ, R2, P4 ;  /* 0x000000ffff039224 */ /* 0x002fe400020e0602 */
[----:B------:R-:W-:Y:S02]  /*270c0*/  @!P1 IMAD.MOV.U32 R2, RZ, RZ, R5 ;  /* 0x000000ffff029224 */ /* 0x000fe400078e0005 */
[----:B------:R-:W-:-:S03]  /*270d0*/  VIADD R5, R25, 0x10 ;  /* 0x0000001019057836 */ /* 0x000fc60000000000 */
        /* <DEDUP_REMOVED lines=52> */
[----:B------:R-:W-:Y:S02]  /*27420*/  @!P1 IMAD.MOV.U32 R2, RZ, RZ, R5 ;  /* 0x000000ffff029224 */ /* 0x000fe400078e0005 */
        /* <DEDUP_REMOVED lines=9> */
[----:B0-----:R-:W-:-:S05]  /*274c0*/  @!P1 LEA R5, P4, R8, R3, 0x1 ;  /* 0x0000000308059211 */ /* 0x001fca00078808ff */
[----:B-1----:R-:W-:Y:S02]  /*274d0*/  @!P1 IMAD.X R6, RZ, RZ, R2, P4 ;  /* 0x000000ffff069224 */ /* 0x002fe400020e0602 */
[----:B------:R-:W-:Y:S02]  /*274e0*/  @!P1 IMAD.MOV.U32 R2, RZ, RZ, R5 ;  /* 0x000000ffff029224 */ /* 0x000fe400078e0005 */
[----:B------:R-:W-:-:S05]  /*274f0*/  @!P1 IMAD.MOV.U32 R3, RZ, RZ, R6 ;  /* 0x000000ffff039224 */ /* 0x000fca00078e0006 */
[----:B------:R0:W-:Y:S04]  /*27500*/  @!P1 LDGSTS.E.BYPASS.LTC128B.128 [R36+0xf400], desc[UR60][R2.64], !P3 ;  /* 0x0f40000002249fae */ /* 0x0001e8000d901d7c */
[----:B------:R0:W-:Y:S04]  /*27510*/  @!P1 LDGSTS.E.BYPASS.LTC128B.128 [R36+0x13400], desc[UR60][R2.64+0x80], !P2 ;  /* 0x1340008002249fae */ /* 0x0001e8000d101d7c */
[----:B--2---:R0:W-:Y:S02]  /*27520*/  @!P1 LDGSTS.E.BYPASS.LTC128B.128 [R36+0x17400], desc[UR60][R2.64+0x100], !P0 ;  /* 0x1740010002249fae */ /* 0x0041e4000c101d7c */
.L_x_2094:
[----:B------:R-:W-:Y:S01]  /*27530*/  IADD3 R25, R25, 0x70, RZ ;  /* 0x0000007019197810 */ /* 0x000fe20007ffe0ff */
[----:B------:R-:W-:Y:S03]  /*27540*/  BSSY B0, `(.L_x_1943) ;  /* 0x000000b000007945 */ /* 0x000fe60003800000 */
[----:B------:R-:W-:-:S13]  /*27550*/  ISETP.GE.AND P1, PT, R25, R32, PT ;  /* 0x000000201900720c */ /* 0x000fda0003f26270 */
[----:B------:R-:W-:Y:S05]  /*27560*/  @P1 BRA `(.L_x_1944) ;  /* 0x0000000000201947 */ /* 0x000fea0003800000 */
[----:B0-----:R-:W-:-:S05]  /*27570*/  LEA R2, P1, R8, R14, 0x1 ;  /* 0x0000000e08027211 */ /* 0x001fca00078208ff */
[----:B------:R-:W-:-:S05]  /*27580*/  IMAD.X R3, RZ, RZ, R4, P1 ;  /* 0x000000ffff037224 */ /* 0x000fca00008e0604 */
[----:B------:R-:W-:Y:S01]  /*27590*/  @!PT LDS RZ, [RZ] ;  /* 0x00000000fffff984 */ /* 0x000fe20000000800 */
[----:B------:R-:W-:Y:S01]  /*275a0*/  @!PT LDS RZ, [RZ] ;  /* 0x00000000fffff984 */ /* 0x000fe20000000800 */
[----:B------:R-:W-:Y:S01]  /*275b0*/  @!PT LDS RZ, [RZ] ;  /* 0x00000000fffff984 */ /* 0x000fe20000000800 */
[----:B------:R1:W-:Y:S04]  /*275c0*/  LDGSTS.E.BYPASS.LTC128B.128 [R36+0xfc00], desc[UR60][R2.64], !P3 ;  /* 0x0fc0000002247fae */ /* 0x0003e8000d901d7c */
[----:B------:R1:W-:Y:S04]  /*275d0*/  LDGSTS.E.BYPASS.LTC128B.128 [R36+0x13c00], desc[UR60][R2.64+0x80], !P2 ;  /* 0x13c0008002247fae */ /* 0x0003e8000d101d7c */
[----:B------:R1:W-:Y:S02]  /*275e0*/  LDGSTS.E.BYPASS.LTC128B.128 [R36+0x17c00], desc[UR60][R2.64+0x100], !P0 ;  /* 0x17c0010002247fae */ /* 0x0003e4000c101d7c */
.L_x_1944:
[----:B------:R-:W-:Y:S05]  /*275f0*/  BSYNC B0 ;  /* 0x0000000000007941 */ /* 0x000fea0003800000 */
.L_x_1943:
[----:B------:R-:W-:Y:S01]  /*27600*/  NOP ;  /* 0x0000000000007918 */ /* 0x000fe20000000000 */
[----:B------:R-:W-:-:S13]  /*27610*/  PLOP3.LUT P0, PT, PT, PT, PT, 0x80, 0x0 ;  /* 0x000000000000781c */ /* 0x000fda0003f0f070 */
.L_x_1945:
[----:B------:R-:W-:Y:S02]  /*27620*/  PLOP3.LUT P1, PT, P1, P0, PT, 0xa2, 0x0 ;  /* 0x000000000000781c */ /* 0x000fe40000f21472 */
[----:B------:R-:W-:-:S08]  /*27630*/  @P0 R2UR P1, UR4, R17 ;  /* 0x00000000110402ca */ /* 0x000fd00000020000 */
[----:B------:R-:W-:-:S05]  /*27640*/  @P0 PLOP3.LUT P0, PT, P1, PT, PT, 0x80, 0x0 ;  /* 0x000000000000081c */ /* 0x000fca0000f0f070 */
[----:B------:R-:W-:Y:S01]  /*27650*/  @!P1 SYNCS.ARRIVE.TRANS64.RED.A0T1 RZ, [UR4+0x2a800], RZ ;  /* 0x02a800ffffff99a7 */ /* 0x000fe20008200404 */
[----:B------:R-:W-:Y:S07]  /*27660*/  @!P1 ARRIVES.LDGSTSBAR.64.TRANSCNT [UR4+0x2a800] ;  /* 0x02a80000ff0099b0 */ /* 0x000fee0008000a84 */
[----:B------:R-:W-:Y:S05]  /*27670*/  @P0 BRA.U.ANY `(.L_x_1945) ;  /* 0xfffffffd00e80947 */ /* 0x000fea000393ffff */
[----:B01----:R-:W2:Y:S02]  /*27680*/  LDL.LU R2, [R1+0x24] ;  /* 0x0000240001027983 */ /* 0x003ea40000300800 */
[----:B--2---:R-:W-:-:S05]  /*27690*/  VIADD R2, R2, 0x1 ;  /* 0x0000000102027836 */ /* 0x004fca0000000000 */
[----:B------:R-:W-:Y:S01]  /*276a0*/  LEA.HI R0, R2, R2, RZ, 0x1 ;  /* 0x0000000202007211 */ /* 0x000fe200078f08ff */
[----:B------:R0:W-:Y:S03]  /*276b0*/  STL [R1+0x24], R2 ;  /* 0x0000240201007387 */ /* 0x0001e60000100800 */
[----:B------:R-:W-:-:S05]  /*276c0*/  LOP3.LUT R0, R0, 0xfffffffe, RZ, 0xc0, !PT ;  /* 0xfffffffe00007812 */ /* 0x000fca00078ec0ff */
[----:B------:R-:W-:-:S05]  /*276d0*/  IMAD.IADD R0, R2, 0x1, -R0 ;  /* 0x0000000102007824 */ /* 0x000fca00078e0a00 */
[----:B0-----:R-:W-:Y:S01]  /*276e0*/  SHF.L.U32 R2, R0, 0x1f, RZ ;  /* 0x0000001f00027819 */ /* 0x001fe200000006ff */
[----:B------:R-:W-:Y:S01]  /*276f0*/  NOP ;  /* 0x0000000000007918 */ /* 0x000fe20000000000 */
[----:B------:R-:W2:Y:S01]  /*27700*/  LDL.LU R3, [R1+0x20] ;  /* 0x0000200001037983 */ /* 0x000ea20000300800 */
[----:B------:R0:W-:Y:S01]  /*27710*/  SYNCS.ARRIVE.TRANS64.A1T0 RZ, [R17+URZ+0x2a800], RZ ;  /* 0x02a800ff11ff79a7 */ /* 0x0001e2000810003f */
[----:B------:R-:W-:Y:S01]  /*27720*/  BSSY B0, `(.L_x_1946) ;  /* 0x0000004000007945 */ /* 0x000fe20003800000 */
[----:B------:R-:W1:Y:S01]  /*27730*/  SYNCS.PHASECHK.TRANS64.TRYWAIT P0, [R17+URZ+0x2a820], R2 ;  /* 0x02a82002110075a7 */ /* 0x000e62000800017f */
[----:B--2---:R-:W-:Y:S02]  /*27740*/  VIADD R0, R3, 0xfffffffe ;  /* 0xfffffffe03007836 */ /* 0x004fe40000000000 */
[----:B01----:R-:W-:Y:S05]  /*27750*/  @!P0 BRA `(.L_x_1947) ;  /* 0x0000005400388947 */ /* 0x003fea0003800000 */
.L_x_2095:
[----:B------:R-:W-:Y:S05]  /*27760*/  BSYNC B0 ;  /* 0x0000000000007941 */ /* 0x000fea0003800000 */
.L_x_1946:
[----:B------:R-:W2:Y:S01]  /*27770*/  LDL R3, [R1] ;  /* 0x0000000001037983 */ /* 0x000ea20000100800 */
[----:B------:R-:W-:Y:S01]  /*27780*/  BSSY B0, `(.L_x_1948) ;  /* 0x00000f8000007945 */ /* 0x000fe20003800000 */
[----:B--2---:R-:W-:-:S13]  /*27790*/  ISETP.GE.AND P0, PT, R0, R3, PT ;  /* 0x000000030000720c */ /* 0x004fda0003f06270 */
[----:B------:R-:W-:Y:S05]  /*277a0*/  @!P0 BRA `(.L_x_1949) ;  /* 0x0000000c00d48947 */ /* 0x000fea0003800000 */
[----:B------:R-:W-:Y:S01]  /*277b0*/  IMAD.MOV.U32 R10, RZ, RZ, R28 ;  /* 0x000000ffff0a7224 */ /* 0x000fe200078e001c */
[----:B------:R-:W-:Y:S01]  /*277c0*/  MOV R32, R23 ;  /* 0x0000001700207202 */ /* 0x000fe20000000f00 */
[----:B------:R-:W-:-:S07]  /*277d0*/  IMAD.MOV.U32 R20, RZ, RZ, R30 ;  /* 0x000000ffff147224 */ /* 0x000fce00078e001e */
.L_x_1962:
[----:B0-----:R-:W2:Y:S01]  /*277e0*/  LDL R2, [R1+0x4] ;  /* 0x0000040001027983 */ /* 0x001ea20000100800 */
[----:B------:R-:W0:Y:S03]  /*277f0*/  LDC R7, c[0x0][0x430] ;  /* 0x00010c00ff077b82 */ /* 0x000e260000000800 */
[----:B------:R-:W3:Y:S01]  /*27800*/  LDL R8, [R1+0x8] ;  /* 0x0000080001087983 */ /* 0x000ee20000100800 */
[----:B------:R-:W1:Y:S01]  /*27810*/  S2R R3, SR_TID.X ;  /* 0x0000000000037919 */ /* 0x000e620000002100 */
[----:B------:R-:W4:Y:S01]  /*27820*/  S2R R9, SR_TID.X ;  /* 0x0000000000097919 */ /* 0x000f220000002100 */
[----:B0-----:R-:W-:-:S13]  /*27830*/  ISETP.NE.AND P0, PT, R7, 0x1, PT ;  /* 0x000000010700780c */ /* 0x001fda0003f05270 */
[----:B------:R-:W0:Y:S01]  /*27840*/  @P0 LDC R5, c[0x0][0x434] ;  /* 0x00010d00ff050b82 */ /* 0x000e220000000800 */
[----:B-1----:R-:W-:-:S04]  /*27850*/  LOP3.LUT R3, R3, 0x7f, RZ, 0xc0, !PT ;  /* 0x0000007f03037812 */ /* 0x002fc800078ec0ff */
[----:B------:R-:W-:Y:S01]  /*27860*/  SHF.R.U32.HI R3, RZ, 0x3, R3 ;  /* 0x00000003ff037819 */ /* 0x000fe20000011603 */
[----:B----4-:R-:W-:-:S05]  /*27870*/  IMAD.SHL.U32 R9, R9, 0x10, RZ ;  /* 0x0000001009097824 */ /* 0x010fca00078e00ff */
[----:B------:R-:W-:Y:S02]  /*27880*/  LOP3.LUT R9, R3, 0x70, R9, 0xf8, !PT ;  /* 0x0000007003097812 */ /* 0x000fe400078ef809 */
[----:B------:R-:W1:Y:S02]  /*27890*/  @P0 LDC R3, c[0x0][0x438] ;  /* 0x00010e00ff030b82 */ /* 0x000e640000000800 */
[----:B------:R-:W-:Y:S01]  /*278a0*/  ISETP.GT.U32.AND P2, PT, R9, 0x5f, PT ;  /* 0x0000005f0900780c */ /* 0x000fe20003f44070 */
[----:B--2---:R-:W-:-:S04]  /*278b0*/  IMAD R4, R0, 0x60, R2 ;  /* 0x0000006000047824 */ /* 0x004fc800078e0202 */
[----:B------:R-:W-:-:S04]  /*278c0*/  IMAD.IADD R4, R9, 0x1, R4 ;  /* 0x0000000109047824 */ /* 0x000fc800078e0204 */
[----:B0-----:R-:W-:-:S04]  /*278d0*/  @P0 IMAD.HI.U32 R6, R4, R5, RZ ;  /* 0x0000000504060227 */ /* 0x001fc800078e00ff */
[----:B------:R-:W-:Y:S01]  /*278e0*/  IMAD.MOV.U32 R2, RZ, RZ, R4 ;  /* 0x000000ffff027224 */ /* 0x000fe200078e0004 */
[----:B-1----:R-:W-:-:S05]  /*278f0*/  @P0 SHF.R.U32.HI R2, RZ, R3, R6 ;  /* 0x00000003ff020219 */ /* 0x002fca0000011606 */
[----:B------:R-:W-:-:S04]  /*27900*/  IMAD.MOV R3, RZ, RZ, -R2 ;  /* 0x000000ffff037224 */ /* 0x000fc800078e0a02 */
[----:B------:R-:W-:Y:S02]  /*27910*/  IMAD R7, R7, R3, R4 ;  /* 0x0000000307077224 */ /* 0x000fe400078e0204 */
[----:B------:R-:W0:Y:S01]  /*27920*/  @!P2 LDC.64 R4, c[0x0][0x428] ;  /* 0x00010a00ff04ab82 */ /* 0x000e220000000a00 */
[----:B------:R-:W-:-:S03]  /*27930*/  @!P2 SHF.R.S32.HI R3, RZ, 0x1f, R2 ;  /* 0x0000001fff03a819 */ /* 0x000fc60000011402 */
[----:B0-----:R-:W-:-:S04]  /*27940*/  @!P2 IMAD.WIDE.U32 R2, R33, R4, R2 ;  /* 0x000000042102a225 */ /* 0x001fc800078e0002 */
[----:B---3--:R-:W-:-:S04]  /*27950*/  @!P2 IMAD R4, R8, R4, RZ ;  /* 0x000000040804a224 */ /* 0x008fc800078e02ff */
[----:B------:R-:W-:Y:S02]  /*27960*/  @!P2 IMAD R9, R33, R5, R4 ;  /* 0x000000052109a224 */ /* 0x000fe400078e0204 */
[----:B------:R-:W0:Y:S02]  /*27970*/  @!P2 LDC.64 R4, c[0x0][0x418] ;  /* 0x00010600ff04ab82 */ /* 0x000e240000000a00 */
[----:B------:R-:W-:Y:S02]  /*27980*/  @!P2 IMAD.IADD R3, R9, 0x1, R3 ;  /* 0x000000010903a824 */ /* 0x000fe400078e0203 */
[----:B------:R-:W-:Y:S01]  /*27990*/  IMAD.MOV.U32 R6, RZ, RZ, RZ ;  /* 0x000000ffff067224 */ /* 0x000fe200078e00ff */
[----:B0-----:R-:W-:-:S04]  /*279a0*/  @!P2 LEA R4, P0, R2, R4, 0x2 ;  /* 0x000000040204a211 */ /* 0x001fc800078010ff */
[----:B------:R-:W-:-:S05]  /*279b0*/  @!P2 LEA.HI.X R5, R2, R5, R3, 0x2, P0 ;  /* 0x000000050205a211 */ /* 0x000fca00000f1403 */
[----:B------:R0:W5:Y:S01]  /*279c0*/  @!P2 LDG.E R6, desc[UR60][R4.64] ;  /* 0x0000003c0406a981 */ /* 0x000162000c1e1900 */
[----:B------:R-:W-:Y:S02]  /*279d0*/  LOP3.LUT P1, RZ, R16, 0x10, RZ, 0xc0, !PT ;  /* 0x0000001010ff7812 */ /* 0x000fe4000782c0ff */
[----:B------:R-:W-:-:S04]  /*279e0*/  IADD3 R28, R10, 0x1, RZ ;  /* 0x000000010a1c7810 */ /* 0x000fc80007ffe0ff */
[C---:B------:R-:W-:Y:S01]  /*279f0*/  ISETP.NE.AND P0, PT, R28.reuse, 0x2, PT ;  /* 0x000000021c00780c */ /* 0x040fe20003f05270 */
[----:B------:R-:W-:Y:S05]  /*27a00*/  YIELD ;  /* 0x0000000000007946 */ /* 0x000fea0003800000 */
[----:B------:R-:W-:Y:S01]  /*27a10*/  SEL R3, RZ, 0x1, P0 ;  /* 0x00000001ff037807 */ /* 0x000fe20000000000 */
[----:B------:R-:W-:Y:S01]  /*27a20*/  IMAD.MOV.U32 R23, RZ, RZ, R0 ;  /* 0x000000ffff177224 */ /* 0x000fe200078e0000 */
[----:B------:R-:W-:Y:S02]  /*27a30*/  SEL R28, R28, RZ, P0 ;  /* 0x000000ff1c1c7207 */ /* 0x000fe40000000000 */
[----:B------:R-:W-:Y:S01]  /*27a40*/  LOP3.LUT R30, R20, R3, RZ, 0x3c, !PT ;  /* 0x00000003141e7212 */ /* 0x000fe200078e3cff */
[----:B0-----:R-:W-:Y:S06]  /*27a50*/  @!P1 BRA `(.L_x_1950) ;  /* 0x0000000000049947 */ /* 0x001fec0003800000 */
[----:B------:R-:W-:Y:S01]  /*27a60*/  BPT.TRAP 0x1 ;  /* 0x000000040000795c */ /* 0x000fe20000300000 */
.L_x_1950:
[----:B------:R-:W-:Y:S01]  /*27a70*/  IMAD R5, R28, 0x8, R17 ;  /* 0x000000081c057824 */ /* 0x000fe200078e0211 */
[----:B------:R-:W-:Y:S01]  /*27a80*/  SHF.L.U32 R0, R30, 0x1f, RZ ;  /* 0x0000001f1e007819 */ /* 0x000fe200000006ff */
[----:B------:R-:W-:Y:S03]  /*27a90*/  BSSY B1, `(.L_x_1951) ;  /* 0x0000003000017945 */ /* 0x000fe60003800000 */
[----:B------:R-:W0:Y:S02]  /*27aa0*/  SYNCS.PHASECHK.TRANS64.TRYWAIT P0, [R5+URZ+0x2a840], R0 ;  /* 0x02a84000050075a7 */ /* 0x000e24000800017f */
[----:B0-----:R-:W-:Y:S05]  /*27ab0*/  @!P0 BRA `(.L_x_1952) ;  /* 0x0000005000748947 */ /* 0x001fea0003800000 */
.L_x_2096:
[----:B------:R-:W-:Y:S05]  /*27ac0*/  BSYNC B1 ;  /* 0x0000000000017941 */ /* 0x000fea0003800000 */
.L_x_1951:
[----:B------:R-:W-:Y:S01]  /*27ad0*/  SHF.R.S32.HI R21, RZ, 0x1f, R7 ;  /* 0x0000001fff157819 */ /* 0x000fe20000011407 */
[----:B------:R-:W-:Y:S01]  /*27ae0*/  ULDC.64 UR4, c[0x0][0x300] ;  /* 0x0000c00000047ab9 */ /* 0x000fe20000000a00 */
[----:B-----5:R-:W-:Y:S01]  /*27af0*/  SHF.R.S32.HI R25, RZ, 0x1f, R6 ;  /* 0x0000001fff197819 */ /* 0x020fe20000011406 */
[----:B------:R-:W-:Y:S01]  /*27b00*/  IMAD.WIDE.U32 R2, R7, UR4, RZ ;  /* 0x0000000407027c25 */ /* 0x000fe2000f8e00ff */
[----:B------:R-:W-:Y:S01]  /*27b10*/  ULDC.64 UR6, c[0x0][0x2e8] ;  /* 0x0000ba0000067ab9 */ /* 0x000fe20000000a00 */
[C---:B------:R-:W-:Y:S02]  /*27b20*/  LOP3.LUT P3, RZ, R16.reuse, 0x4, RZ, 0xc0, !PT ;  /* 0x0000000410ff7812 */ /* 0x040fe4000786c0ff */
[----:B0-----:R-:W-:Y:S01]  /*27b30*/  IMAD R0, R21, UR4, RZ ;  /* 0x0000000415007c24 */ /* 0x001fe2000f8e02ff */
        /* <DEDUP_REMOVED lines=59> */
.L_x_2110:
[----:B--2---:R-:W-:-:S05]  /*27ef0*/  IADD3 R2, P0, R2, R0, RZ ;  /* 0x0000000002027210 */ /* 0x004fca0007f1e0ff */
        /* <DEDUP_REMOVED lines=9> */
.L_x_1954:
        /* <DEDUP_REMOVED lines=10> */
.L_x_1955:
[----:B------:R2:W-:Y:S01]  /*28030*/  SYNCS.ARRIVE.TRANS64.A1T0 RZ, [R5+URZ+0x2a830], RZ ;  /* 0x02a830ff05ff79a7 */ /* 0x0005e2000810003f */
[----:B------:R-:W-:Y:S05]  /*28040*/  @!P2 BRA `(.L_x_1956) ;  /* 0x000000000004a947 */ /* 0x000fea0003800000 */
[----:B------:R-:W-:Y:S01]  /*28050*/  BPT.TRAP 0x1 ;  /* 0x000000040000795c */ /* 0x000fe20000300000 */
.L_x_1956:
[----:B-1----:R-:W-:Y:S01]  /*28060*/  SHF.L.U32 R2, R20, 0x1f, RZ ;  /* 0x0000001f14027819 */ /* 0x002fe200000006ff */
[----:B------:R-:W-:Y:S01]  /*28070*/  BSSY B1, `(.L_x_1957) ;  /* 0x0000004000017945 */ /* 0x000fe20003800000 */
[----:B--2---:R-:W-:-:S04]  /*28080*/  LEA R5, R10, R17, 0x3 ;  /* 0x000000110a057211 */ /* 0x004fc800078e18ff */
[----:B------:R-:W1:Y:S02]  /*28090*/  SYNCS.PHASECHK.TRANS64.TRYWAIT P0, [R5+URZ+0x2a860], R2 ;  /* 0x02a86002050075a7 */ /* 0x000e64000800017f */
[----:B-1----:R-:W-:Y:S05]  /*280a0*/  @!P0 BRA `(.L_x_1958) ;  /* 0x0000005000e88947 */ /* 0x002fea0003800000 */
.L_x_2111:
[----:B------:R-:W-:Y:S05]  /*280b0*/  BSYNC B1 ;  /* 0x0000000000017941 */ /* 0x000fea0003800000 */
.L_x_1957:
[----:B------:R-:W2:Y:S01]  /*280c0*/  S2R R3, SR_TID.X ;  /* 0x0000000000037919 */ /* 0x000ea20000002100 */
[----:B------:R-:W-:Y:S01]  /*280d0*/  UMOV UR4, 0xffffffff ;  /* 0xffffffff00047882 */ /* 0x000fe20000000000 */
[----:B0-----:R-:W-:Y:S01]  /*280e0*/  IMAD R8, R32, -0x60, R37 ;  /* 0xffffffa020087824 */ /* 0x001fe200078e0225 */
[----:B------:R-:W-:Y:S01]  /*280f0*/  LOP3.LUT P0, RZ, R29, 0x2, RZ, 0xc0, !PT ;  /* 0x000000021dff7812 */ /* 0x000fe2000780c0ff */
[----:B------:R-:W-:Y:S01]  /*28100*/  IMAD R4, R10, 0x3000, R34 ;  /* 0x000030000a047824 */ /* 0x000fe200078e0222 */
[----:B--2---:R-:W-:-:S04]  /*28110*/  LOP3.LUT R3, R3, 0x7f, RZ, 0xc0, !PT ;  /* 0x0000007f03037812 */ /* 0x004fc800078ec0ff */
[----:B------:R-:W-:-:S05]  /*28120*/  SHF.R.U32.HI R3, RZ, 0x3, R3 ;  /* 0x00000003ff037819 */ /* 0x000fca0000011603 */
[----:B------:R-:W-:Y:S01]  /*28130*/  IMAD.IADD R8, R8, 0x1, -R3 ;  /* 0x0000000108087824 */ /* 0x000fe200078e0a03 */
[----:B------:R-:W-:Y:S06]  /*28140*/  BRA.DIV UR4, `(.L_x_1959) ;  /* 0x0000005204d47947 */ /* 0x000fec000b800000 */
[----:B-1----:R-:W0:Y:S01]  /*28150*/  SHFL.IDX PT, R2, R18, RZ, 0x181f ;  /* 0x00181fff12027589 */ /* 0x002e2200000e0000 */
[----:B------:R-:W-:-:S03]  /*28160*/  IMAD R4, R4, 0x2, R17 ;  /* 0x0000000204047824 */ /* 0x000fc600078e0211 */
[----:B------:R-:W1:Y:S01]  /*28170*/  SHFL.IDX PT, R3, R19, RZ, 0x181f ;  /* 0x00181fff13037589 */ /* 0x000e6200000e0000 */
[----:B0-----:R-:W-:-:S05]  /*28180*/  IADD3 R2, P1, R2, R0, RZ ;  /* 0x0000000002027210 */ /* 0x001fca0007f3e0ff */
[----:B-1----:R-:W-:Y:S01]  /*28190*/  IMAD.X R3, RZ, RZ, R3, P1 ;  /* 0x000000ffff037224 */ /* 0x002fe200008e0603 */
        /* <DEDUP_REMOVED lines=33> */
[----:B0-----:R-:W-:-:S04]  /*283b0*/  IADD3 R2, P2, R2, R0, RZ ;  /* 0x0000000002027210 */ /* 0x001fc80007f5e0ff */
[----:B-1----:R-:W-:Y:S02]  /*283c0*/  IADD3.X R3, RZ, R3, RZ, P2, !PT ;  /* 0x00000003ff037210 */ /* 0x002fe400017fe4ff */
[----:B------:R-:W-:-:S13]  /*283d0*/  ISETP.LT.OR P2, PT, R8, 0x41, !P1 ;  /* 0x000000410800780c */ /* 0x000fda0004f41670 */
[----:B------:R-:W-:Y:S01]  /*283e0*/  LDGSTS.E.BYPASS.LTC128B.128 [R4+0x2400], desc[UR60][R2.64], !P2 ;  /* 0x0240000002047fae */ /* 0x000fe2000d101d7c */
[----:B------:R-:W-:-:S13]  /*283f0*/  ISETP.LT.OR P2, PT, R8, 0x41, !P0 ;  /* 0x000000410800780c */ /* 0x000fda0004741670 */
[----:B------:R0:W-:Y:S04]  /*28400*/  LDGSTS.E.BYPASS.LTC128B.128 [R4+0x5400], desc[UR60][R2.64+0x80], !P2 ;  /* 0x0540008002047fae */ /* 0x0001e8000d101d7c */
[----:B0-2---:R0:W1:Y:S02]  /*28410*/  SHFL.IDX PT, R2, R18, 0x5, 0x181f ;  /* 0x00b81f0012027f89 */ /* 0x00506400000e0000 */
.L_x_2125:
[C---:B------:R-:W-:Y:S01]  /*28420*/  ISETP.LT.OR P1, PT, R8.reuse, 0x51, !P1 ;  /* 0x000000510800780c */ /* 0x040fe20004f21670 */
[----:B------:R-:W-:Y:S01]  /*28430*/  ULDC.64 UR4, c[0x0][0x328] ;  /* 0x0000ca0000047ab9 */ /* 0x000fe20000000a00 */
[----:B------:R-:W-:Y:S02]  /*28440*/  ISETP.LT.OR P0, PT, R8, 0x51, !P0 ;  /* 0x000000510800780c */ /* 0x000fe40004701670 */
[----:B-1----:R-:W-:Y:S01]  /*28450*/  IADD3 R2, P2, R2, R0, RZ ;  /* 0x0000000002027210 */ /* 0x002fe20007f5e0ff */
        /* <DEDUP_REMOVED lines=17> */
.L_x_1960:
        /* <DEDUP_REMOVED lines=10> */
.L_x_1961:
[----:B------:R-:W2:Y:S01]  /*28610*/  LDL R0, [R1] ;  /* 0x0000000001007983 */ /* 0x000ea20000100800 */
[----:B------:R-:W-:Y:S01]  /*28620*/  IMAD.MOV.U32 R3, RZ, RZ, R25 ;  /* 0x000000ffff037224 */ /* 0x000fe200078e0019 */
[----:B------:R-:W-:Y:S01]  /*28630*/  ULDC.64 UR4, c[0x0][0x330] ;  /* 0x0000cc0000047ab9 */ /* 0x000fe20000000a00 */
[----:B------:R-:W-:Y:S01]  /*28640*/  ULDC.64 UR6, c[0x0][0x318] ;  /* 0x0000c60000067ab9 */ /* 0x000fe20000000a00 */
[----:B------:R1:W-:Y:S01]  /*28650*/  SYNCS.ARRIVE.TRANS64.A1T0 RZ, [R5+URZ+0x2a850], RZ ;  /* 0x02a850ff05ff79a7 */ /* 0x0003e2000810003f */
[----:B------:R-:W-:Y:S01]  /*28660*/  IMAD.WIDE.U32 R2, R26, UR4, R2 ;  /* 0x000000041a027c25 */ /* 0x000fe2000f8e0002 */
[----:B------:R-:W-:-:S03]  /*28670*/  MOV R20, R30 ;  /* 0x0000001e00147202 */ /* 0x000fc60000000f00 */
[----:B------:R-:W-:Y:S01]  /*28680*/  IMAD R19, R26, UR5, R3 ;  /* 0x000000051a137c24 */ /* 0x000fe2000f8e0203 */
[C---:B0-----:R-:W-:Y:S01]  /*28690*/  LEA R18, P0, R2.reuse, UR6, 0x1 ;  /* 0x0000000602127c11 */ /* 0x041fe2000f8008ff */
[----:B------:R-:W-:Y:S02]  /*286a0*/  IMAD.MOV.U32 R10, RZ, RZ, R28 ;  /* 0x000000ffff0a7224 */ /* 0x000fe400078e001c */
[----:B------:R-:W-:Y:S01]  /*286b0*/  IMAD.MOV.U32 R32, RZ, RZ, R23 ;  /* 0x000000ffff207224 */ /* 0x000fe200078e0017 */
[----:B------:R-:W-:Y:S02]  /*286c0*/  LEA.HI.X R19, R2, UR7, R19, 0x1, P0 ;  /* 0x0000000702137c11 */ /* 0x000fe400080f0c13 */
[C---:B--2---:R-:W-:Y:S01]  /*286d0*/  ISETP.GT.AND P0, PT, R23.reuse, R0, PT ;  /* 0x000000001700720c */ /* 0x044fe20003f04270 */
[----:B------:R-:W-:-:S12]  /*286e0*/  VIADD R0, R23, 0xffffffff ;  /* 0xffffffff17007836 */ /* 0x000fd80000000000 */
[----:B-1----:R-:W-:Y:S05]  /*286f0*/  @P0 BRA `(.L_x_1962) ;  /* 0xfffffff000380947 */ /* 0x002fea000383ffff */
.L_x_1949:
[----:B------:R-:W-:Y:S05]  /*28700*/  BSYNC B0 ;  /* 0x0000000000007941 */ /* 0x000fea0003800000 */
.L_x_1948:
[----:B0-----:R-:W0:Y:S01]  /*28710*/  S2R R2, SR_TID.X ;  /* 0x0000000000027919 */ /* 0x001e220000002100 */
[----:B------:R-:W-:Y:S01]  /*28720*/  BSSY B0, `(.L_x_1963) ;  /* 0x0000010000007945 */ /* 0x000fe20003800000 */
[----:B0-----:R-:W-:-:S04]  /*28730*/  LOP3.LUT R2, R2, 0x7f, RZ, 0xc0, !PT ;  /* 0x0000007f02027812 */ /* 0x001fc800078ec0ff */
[----:B------:R-:W-:-:S13]  /*28740*/  ISETP.NE.AND P0, PT, R2, RZ, PT ;  /* 0x000000ff0200720c */ /* 0x000fda0003f05270 */
[----:B------:R-:W-:Y:S05]  /*28750*/  @P0 BRA `(.L_x_1964) ;  /* 0x0000000000300947 */ /* 0x000fea0003800000 */
[----:B------:R-:W0:Y:S01]  /*28760*/  S2R R5, SR_LANEID ;  /* 0x0000000000057919 */ /* 0x000e220000000000 */
[----:B------:R-:W-:Y:S01]  /*28770*/  VOTEU.ANY UR4, UPT, PT ;  /* 0x0000000000047886 */ /* 0x000fe200038e0100 */
[----:B------:R-:W1:Y:S01]  /*28780*/  LDC.64 R2, c[0x0][0xc60] ;  /* 0x00031800ff027b82 */ /* 0x000e620000000a00 */
[----:B------:R-:W0:Y:S02]  /*28790*/  FLO.U32 R0, UR4 ;  /* 0x0000000400007d00 */ /* 0x000e2400080e0000 */
[----:B0-----:R-:W-:-:S06]  /*287a0*/  ISETP.EQ.U32.AND P0, PT, R0, R5, PT ;  /* 0x000000050000720c */ /* 0x001fcc0003f02070 */
[----:B------:R-:W1:Y:S07]  /*287b0*/  POPC R5, UR4 ;  /* 0x0000000400057d09 */ /* 0x000e6e0008000000 */
[----:B-1----:R-:W2:Y:S01]  /*287c0*/  @P0 ATOMG.E.ADD.STRONG.GPU PT, R3, desc[UR60][R2.64], R5 ;  /* 0x00000005020309a8 */ /* 0x002ea200081ee1fc */
[----:B------:R-:W0:Y:S02]  /*287d0*/  S2R R4, SR_LTMASK ;  /* 0x0000000000047919 */ /* 0x000e240000003900 */
[----:B0-----:R-:W-:-:S04]  /*287e0*/  LOP3.LUT R4, R4, UR4, RZ, 0xc0, !PT ;  /* 0x0000000404047c12 */ /* 0x001fc8000f8ec0ff */
[----:B------:R-:W0:Y:S01]  /*287f0*/  POPC R7, R4 ;  /* 0x0000000400077309 */ /* 0x000e220000000000 */
[----:B--2---:R-:W0:Y:S02]  /*28800*/  SHFL.IDX PT, R0, R3, R0, 0x1f ;  /* 0x00001f0003007589 */ /* 0x004e2400000e0000 */
[----:B0-----:R-:W-:-:S07]  /*28810*/  IADD3 R24, R0, UR38, R7 ;  /* 0x0000002600187c10 */ /* 0x001fce000fffe007 */
.L_x_1964:
[----:B------:R-:W-:Y:S05]  /*28820*/  BSYNC B0 ;  /* 0x0000000000007941 */ /* 0x000fea0003800000 */
.L_x_1963:
[----:B------:R-:W-:-:S13]  /*28830*/  LOP3.LUT P0, RZ, R16, 0x10, RZ, 0xc0, !PT ;  /* 0x0000001010ff7812 */ /* 0x000fda000780c0ff */
[----:B------:R-:W-:Y:S05]  /*28840*/  @!P0 BRA `(.L_x_1965) ;  /* 0x0000000000048947 */ /* 0x000fea0003800000 */
[----:B------:R-:W-:Y:S01]  /*28850*/  BPT.TRAP 0x1 ;  /* 0x000000040000795c */ /* 0x000fe20000300000 */
.L_x_1965:
[----:B------:R-:W-:Y:S01]  /*28860*/  IMAD R0, R28, 0x8, R17 ;  /* 0x000000081c007824 */ /* 0x000fe200078e0211 */
[----:B------:R-:W-:Y:S01]  /*28870*/  SHF.L.U32 R3, R30, 0x1f, RZ ;  /* 0x0000001f1e037819 */ /* 0x000fe200000006ff */
[----:B------:R-:W-:Y:S01]  /*28880*/  BSSY B0, `(.L_x_1966) ;  /* 0x0000004000007945 */ /* 0x000fe20003800000 */
[----:B------:R-:W-:Y:S02]  /*28890*/  IMAD R6, R23, -0x60, R37 ;  /* 0xffffffa017067824 */ /* 0x000fe400078e0225 */
[----:B------:R-:W0:Y:S02]  /*288a0*/  SYNCS.PHASECHK.TRANS64.TRYWAIT P0, [R0+URZ+0x2a860], R3 ;  /* 0x02a86003000075a7 */ /* 0x000e24000800017f */
[----:B0-----:R-:W-:Y:S05]  /*288b0*/  @!P0 BRA `(.L_x_1967) ;  /* 0x0000005000e88947 */ /* 0x001fea0003800000 */
.L_x_2126:
[----:B------:R-:W-:Y:S05]  /*288c0*/  BSYNC B0 ;  /* 0x0000000000007941 */ /* 0x000fea0003800000 */
.L_x_1966:
        /* <DEDUP_REMOVED lines=8> */
[C---:B------:R-:W-:Y:S02]  /*28950*/  LOP3.LUT R2, R29.reuse, 0x1, RZ, 0xc0, !PT ;  /* 0x000000011d027812 */ /* 0x040fe400078ec0ff */
[----:B------:R-:W-:Y:S01]  /*28960*/  LOP3.LUT P0, RZ, R29, 0x2, RZ, 0xc0, !PT ;  /* 0x000000021dff7812 */ /* 0x000fe2000780c0ff */
[----:B------:R-:W2:Y:S01]  /*28970*/  SHFL.IDX PT, R14, R18, RZ, 0x181f ;  /* 0x00181fff120e7589 */ /* 0x000ea200000e0000 */
[----:B------:R-:W-:Y:S02]  /*28980*/  ISETP.NE.U32.AND P1, PT, R2, 0x1, PT ;  /* 0x000000010200780c */ /* 0x000fe40003f25070 */
[C---:B------:R-:W-:Y:S01]  /*28990*/  ISETP.LT.OR P3, PT, R6.reuse, 0x1, !P0 ;  /* 0x000000010600780c */ /* 0x040fe20004761670 */
[----:B0-----:R-:W0:Y:S01]  /*289a0*/  SHFL.IDX PT, R3, R19, RZ, 0x181f ;  /* 0x00181fff13037589 */ /* 0x001e2200000e0000 */
[----:B------:R-:W-:Y:S02]  /*289b0*/  ISETP.LT.OR P2, PT, R6, 0x1, P1 ;  /* 0x000000010600780c */ /* 0x000fe40000f41670 */
[----:B------:R-:W-:Y:S01]  /*289c0*/  LEA R4, R4, R17, 0x1 ;  /* 0x0000001104047211 */ /* 0x000fe200078e08ff */
        /* <DEDUP_REMOVED lines=41> */
.L_x_2140:
        /* <DEDUP_REMOVED lines=11> */
.L_x_1969:
        /* <DEDUP_REMOVED lines=10> */
.L_x_1970:
[----:B------:R2:W-:Y:S01]  /*28db0*/  SYNCS.ARRIVE.TRANS64.A1T0 RZ, [R0+URZ+0x2a850], RZ ;  /* 0x02a850ff00ff79a7 */ /* 0x0005e2000810003f */
[----:B------:R-:W-:-:S05]  /*28dc0*/  VIADD R28, R28, 0x1 ;  /* 0x000000011c1c7836 */ /* 0x000fca0000000000 */
[----:B------:R-:W-:-:S04]  /*28dd0*/  ISETP.NE.AND P0, PT, R28, 0x2, PT ;  /* 0x000000021c00780c */ /* 0x000fc80003f05270 */
[----:B0-----:R-:W-:Y:S02]  /*28de0*/  SEL R3, RZ, 0x1, P0 ;  /* 0x00000001ff037807 */ /* 0x001fe40000000000 */
[----:B------:R-:W-:Y:S02]  /*28df0*/  SEL R28, R28, RZ, P0 ;  /* 0x000000ff1c1c7207 */ /* 0x000fe40000000000 */
[----:B--2---:R-:W-:-:S07]  /*28e00*/  LOP3.LUT R30, R30, R3, RZ, 0x3c, !PT ;  /* 0x000000031e1e7212 */ /* 0x004fce00078e3cff */
.L_x_1927:
[----:B------:R-:W-:Y:S05]  /*28e10*/  BSYNC B7 ;  /* 0x0000000000077941 */ /* 0x000fea0003800000 */
.L_x_1925:
[----:B------:R-:W-:-:S13]  /*28e20*/  LOP3.LUT P0, RZ, R16, 0x20, RZ, 0xc0, !PT ;  /* 0x0000002010ff7812 */ /* 0x000fda000780c0ff */
[----:B------:R-:W-:Y:S05]  /*28e30*/  @!P0 BRA `(.L_x_1971) ;  /* 0x0000000000248947 */ /* 0x000fea0003800000 */
[----:B------:R-:W-:Y:S05]  /*28e40*/  WARPSYNC.ALL ;  /* 0x0000000000007948 */ /* 0x000fea0003800000 */
[----:B------:R-:W2:Y:S08]  /*28e50*/  S2UR UR5, SR_CgaCtaId ;  /* 0x00000000000579c3 */ /* 0x000eb00000008800 */
[----:B------:R-:W-:Y:S06]  /*28e60*/  BAR.SYNC.DEFER_BLOCKING 0x5, 0x180 ;  /* 0x0146000000007b1d */ /* 0x000fec0000010000 */
[----:B------:R-:W-:-:S02]  /*28e70*/  UMOV UR4, 0x400 ;  /* 0x0000040000047882 */ /* 0x000fc40000000000 */
[----:B--2---:R-:W-:-:S06]  /*28e80*/  ULEA UR4, UR5, UR4, 0x18 ;  /* 0x0000000405047291 */ /* 0x004fcc000f8ec03f */
[----:B0-----:R-:W-:-:S05]  /*28e90*/  MOV R17, UR4 ;  /* 0x0000000400117c02 */ /* 0x001fca0008000f00 */
[----:B------:R0:W2:Y:S01]  /*28ea0*/  LDS.128 R24, [R17+0x2a8d0] ;  /* 0x02a8d00011187984 */ /* 0x0000a20000000c00 */
[----:B------:R-:W-:Y:S06]  /*28eb0*/  BAR.ARV 0x4, 0x180 ;  /* 0x0106000000007b1d */ /* 0x000fec0000002000 */
[----:B------:R-:W-:Y:S05]  /*28ec0*/  BRA `(.L_x_1972) ;  /* 0x0000000c00d47947 */ /* 0x000fea0003800000 */
.L_x_1971:
[----:B------:R-:W2:Y:S01]  /*28ed0*/  S2R R8, SR_TID.X ;  /* 0x0000000000087919 */ /* 0x000ea20000002100 */
[----:B------:R-:W-:Y:S01]  /*28ee0*/  UMOV UR4, 0xffffffff ;  /* 0xffffffff00047882 */ /* 0x000fe20000000000 */
[----:B--2---:R-:W-:-:S04]  /*28ef0*/  LOP3.LUT R8, R8, 0x1f, RZ, 0xc0, !PT ;  /* 0x0000001f08087812 */ /* 0x004fc800078ec0ff */
[----:B------:R-:W-:Y:S01]  /*28f00*/  ISETP.NE.AND P0, PT, R8, 0x1f, PT ;  /* 0x0000001f0800780c */ /* 0x000fe20003f05270 */
[----:B------:R-:W-:-:S12]  /*28f10*/  BRA.DIV UR4, `(.L_x_1973) ;  /* 0x0000005604507947 */ /* 0x000fd8000b800000 */
[----:B------:R-:W-:Y:S01]  /*28f20*/  IMAD.IADD R7, R27, 0x1, R8 ;  /* 0x000000011b077824 */ /* 0x000fe200078e0208 */
[----:B------:R-:W-:-:S04]  /*28f30*/  ULDC UR4, c[0x0][0xc3c] ;  /* 0x00030f0000047ab9 */ /* 0x000fc80000000800 */
[----:B------:R-:W-:-:S13]  /*28f40*/  ISETP.GE.OR P1, PT, R7, UR4, !P0 ;  /* 0x0000000407007c0c */ /* 0x000fda000c726670 */
[----:B------:R-:W2:Y:S08]  /*28f50*/  @!P1 LDC.64 R2, c[0x0][0xc80] ;  /* 0x00032000ff029b82 */ /* 0x000eb00000000a00 */
[----:B------:R-:W3:Y:S01]  /*28f60*/  @!P1 LDC.64 R4, c[0x0][0xc78] ;  /* 0x00031e00ff049b82 */ /* 0x000ee20000000a00 */
[----:B--2---:R-:W-:-:S05]  /*28f70*/  @!P1 IMAD.WIDE R2, R7, 0x4, R2 ;  /* 0x0000000407029825 */ /* 0x004fca00078e0202 */
[----:B-1----:R3:W2:Y:S02]  /*28f80*/  @!P1 LDG.E R6, desc[UR60][R2.64] ;  /* 0x0000003c02069981 */ /* 0x0026a4000c1e1900 */
[----:B---3--:R-:W-:-:S05]  /*28f90*/  @!P1 IMAD.WIDE R2, R7, 0x4, R4 ;  /* 0x0000000407029825 */ /* 0x008fca00078e0204 */
[----:B------:R-:W3:Y:S01]  /*28fa0*/  @!P1 LDG.E R5, desc[UR60][R2.64] ;  /* 0x0000003c02059981 */ /* 0x000ee2000c1e1900 */
[----:B------:R-:W-:Y:S01]  /*28fb0*/  IMAD.MOV.U32 R25, RZ, RZ, RZ ;  /* 0x000000ffff197224 */ /* 0x000fe200078e00ff */
[C---:B------:R-:W-:Y:S01]  /*28fc0*/  ISETP.GE.U32.AND P2, PT, R8.reuse, 0x2, PT ;  /* 0x000000020800780c */ /* 0x040fe20003f46070 */
[----:B------:R-:W-:Y:S01]  /*28fd0*/  IMAD.MOV.U32 R4, RZ, RZ, RZ ;  /* 0x000000ffff047224 */ /* 0x000fe200078e00ff */
[C---:B------:R-:W-:Y:S01]  /*28fe0*/  ISETP.GE.U32.AND P3, PT, R8.reuse, 0x4, PT ;  /* 0x000000040800780c */ /* 0x040fe20003f66070 */
[----:B------:R-:W-:Y:S01]  /*28ff0*/  SHFL.IDX PT, R0, R24, RZ, 0x1f ;  /* 0x00001fff18007589 */ /* 0x000fe200000e0000 */
[C---:B------:R-:W-:Y:S02]  /*29000*/  ISETP.GE.U32.AND P4, PT, R8.reuse, 0x8, PT ;  /* 0x000000080800780c */ /* 0x040fe40003f86070 */
[----:B------:R-:W-:Y:S01]  /*29010*/  ISETP.GE.U32.AND P5, PT, R8, 0x10, PT ;  /* 0x000000100800780c */ /* 0x000fe20003fa6070 */
[----:B------:R-:W-:Y:S01]  /*29020*/  SHFL.IDX PT, R7, R24, 0x1, 0x1f ;  /* 0x00201f0018077f89 */ /* 0x000fe200000e0000 */
[----:B--2---:R-:W-:-:S02]  /*29030*/  @!P1 IMAD.MOV.U32 R25, RZ, RZ, R6 ;  /* 0x000000ffff199224 */ /* 0x004fc400078e0006 */
[----:B------:R-:W-:Y:S02]  /*29040*/  IMAD.MOV.U32 R6, RZ, RZ, RZ ;  /* 0x000000ffff067224 */ /* 0x000fe400078e00ff */
[----:B---3--:R-:W-:Y:S01]  /*29050*/  @!P1 IMAD.MOV.U32 R4, RZ, RZ, R5 ;  /* 0x000000ffff049224 */ /* 0x008fe200078e0005 */
[----:B------:R-:W-:-:S03]  /*29060*/  ISETP.NE.AND P1, PT, R8, RZ, PT ;  /* 0x000000ff0800720c */ /* 0x000fc60003f25270 */
[----:B------:R-:W-:-:S05]  /*29070*/  IMAD R13, R4, R25, RZ ;  /* 0x00000019040d7224 */ /* 0x000fca00078e02ff */
        /* <DEDUP_REMOVED lines=15> */
[----:B------:R1:W2:Y:S02]  /*29170*/  SHFL.IDX PT, R14, R2, 0x1f, 0x1f ;  /* 0x03e01f00020e7f89 */ /* 0x0002a400000e0000 */
.L_x_2150:
[----:B------:R-:W-:Y:S02]  /*29180*/  ULDC UR4, c[0x0][0xc38] ;  /* 0x00030e0000047ab9 */ /* 0x000fe40000000800 */
[----:B------:R-:W-:-:S04]  /*29190*/  IMAD.U32 R5, RZ, RZ, UR4 ;  /* 0x00000004ff057e24 */ /* 0x000fc8000f8e00ff */
[----:B--2---:R-:W-:-:S04]  /*291a0*/  IMAD R14, R14, R5, RZ ;  /* 0x000000050e0e7224 */ /* 0x004fc800078e02ff */
[----:B------:R-:W-:-:S05]  /*291b0*/  IMAD.IADD R7, R7, 0x1, R14 ;  /* 0x0000000107077824 */ /* 0x000fca00078e020e */
[----:B------:R-:W-:-:S13]  /*291c0*/  ISETP.GT.AND P6, PT, R7, R0, PT ;  /* 0x000000000700720c */ /* 0x000fda0003fc4270 */
[----:B------:R-:W-:Y:S05]  /*291d0*/  @P6 BRA `(.L_x_1974) ;  /* 0x0000000000a46947 */ /* 0x000fea0003800000 */
.L_x_1977:
[----:B-1----:R-:W1:Y:S01]  /*291e0*/  LDC R2, c[0x0][0xc3c] ;  /* 0x00030f00ff027b82 */ /* 0x002e620000000800 */
[----:B------:R-:W-:-:S04]  /*291f0*/  IADD3 R27, R27, 0x1f, RZ ;  /* 0x0000001f1b1b7810 */ /* 0x000fc80007ffe0ff */
[----:B-1----:R-:W-:-:S13]  /*29200*/  ISETP.GE.AND P6, PT, R27, R2, PT ;  /* 0x000000021b00720c */ /* 0x002fda0003fc6270 */
[----:B------:R-:W-:Y:S05]  /*29210*/  @P6 BRA `(.L_x_1975) ;  /* 0x0000000800bc6947 */ /* 0x000fea0003800000 */
[----:B------:R-:W1:Y:S01]  /*29220*/  S2R R3, SR_TID.X ;  /* 0x0000000000037919 */ /* 0x000e620000002100 */
[----:B------:R-:W-:Y:S01]  /*29230*/  IMAD.MOV.U32 R25, RZ, RZ, RZ ;  /* 0x000000ffff197224 */ /* 0x000fe200078e00ff */
[----:B-1----:R-:W-:-:S05]  /*29240*/  LOP3.LUT R3, R3, 0x1f, RZ, 0xc0, !PT ;  /* 0x0000001f03037812 */ /* 0x002fca00078ec0ff */
[----:B------:R-:W-:-:S05]  /*29250*/  IMAD.IADD R9, R27, 0x1, R3 ;  /* 0x000000011b097824 */ /* 0x000fca00078e0203 */
[----:B------:R-:W-:-:S13]  /*29260*/  ISETP.GE.OR P6, PT, R9, R2, !P0 ;  /* 0x000000020900720c */ /* 0x000fda00047c6670 */
[----:B------:R-:W1:Y:S08]  /*29270*/  @!P6 LDC.64 R2, c[0x0][0xc80] ;  /* 0x00032000ff02eb82 */ /* 0x000e700000000a00 */
[----:B------:R-:W2:Y:S01]  /*29280*/  @!P6 LDC.64 R4, c[0x0][0xc78] ;  /* 0x00031e00ff04eb82 */ /* 0x000ea20000000a00 */
[----:B-1----:R-:W-:-:S05]  /*29290*/  @!P6 IMAD.WIDE R2, R9, 0x4, R2 ;  /* 0x000000040902e825 */ /* 0x002fca00078e0202 */
[----:B------:R2:W3:Y:S02]  /*292a0*/  @!P6 LDG.E R25, desc[UR60][R2.64] ;  /* 0x0000003c0219e981 */ /* 0x0004e4000c1e1900 */
[----:B--2---:R-:W-:-:S04]  /*292b0*/  @!P6 IMAD.WIDE R2, R9, 0x4, R4 ;  /* 0x000000040902e825 */ /* 0x004fc800078e0204 */
[----:B------:R-:W-:-:S06]  /*292c0*/  IMAD.MOV.U32 R4, RZ, RZ, RZ ;  /* 0x000000ffff047224 */ /* 0x000fcc00078e00ff */
[----:B------:R-:W3:Y:S01]  /*292d0*/  @!P6 LDG.E R4, desc[UR60][R2.64] ;  /* 0x0000003c0204e981 */ /* 0x000ee2000c1e1900 */
[----:B------:R-:W-:Y:S01]  /*292e0*/  UMOV UR4, 0xffffffff ;  /* 0xffffffff00047882 */ /* 0x000fe20000000000 */
[----:B---3--:R-:W-:Y:S02]  /*292f0*/  IMAD R13, R4, R25, RZ ;  /* 0x00000019040d7224 */ /* 0x008fe400078e02ff */
[----:B------:R-:W-:Y:S05]  /*29300*/  BRA.DIV UR4, `(.L_x_1976) ;  /* 0x0000005604907947 */ /* 0x000fea000b800000 */
        /* <DEDUP_REMOVED lines=15> */
[----:B------:R1:W2:Y:S02]  /*29400*/  SHFL.IDX PT, R14, R2, 0x1f, 0x1f ;  /* 0x03e01f00020e7f89 */ /* 0x0002a400000e0000 */
.L_x_2158:
[----:B------:R-:W-:Y:S02]  /*29410*/  ULDC UR4, c[0x0][0xc38] ;  /* 0x00030e0000047ab9 */ /* 0x000fe40000000800 */
[----:B------:R-:W-:-:S04]  /*29420*/  IMAD.U32 R5, RZ, RZ, UR4 ;  /* 0x00000004ff057e24 */ /* 0x000fc8000f8e00ff */
[----:B--2---:R-:W-:-:S04]  /*29430*/  IMAD R14, R14, R5, RZ ;  /* 0x000000050e0e7224 */ /* 0x004fc800078e02ff */
[----:B------:R-:W-:-:S05]  /*29440*/  IMAD.IADD R7, R14, 0x1, R7 ;  /* 0x000000010e077824 */ /* 0x000fca00078e0207 */
[----:B------:R-:W-:-:S13]  /*29450*/  ISETP.GT.AND P6, PT, R7, R0, PT ;  /* 0x000000000700720c */ /* 0x000fda0003fc4270 */
[----:B------:R-:W-:Y:S05]  /*29460*/  @!P6 BRA `(.L_x_1977) ;  /* 0xfffffffc005ce947 */ /* 0x000fea000383ffff */
.L_x_1974:
[----:B------:R-:W-:Y:S01]  /*29470*/  IMAD.IADD R7, R7, 0x1, -R14 ;  /* 0x0000000107077824 */ /* 0x000fe200078e0a0e */
[----:B------:R-:W-:-:S03]  /*29480*/  UMOV UR4, 0xffffffff ;  /* 0xffffffff00047882 */ /* 0x000fc60000000000 */
[----:B------:R-:W-:-:S05]  /*29490*/  IMAD R3, R2, R5, R7 ;  /* 0x0000000502037224 */ /* 0x000fca00078e0207 */
[----:B------:R-:W-:Y:S01]  /*294a0*/  ISETP.GT.AND P6, PT, R3, R0, PT ;  /* 0x000000000300720c */ /* 0x000fe20003fc4270 */
[----:B------:R-:W-:-:S12]  /*294b0*/  BRA.DIV UR4, `(.L_x_1978) ;  /* 0x0000005604dc7947 */ /* 0x000fd8000b800000 */
[----:B------:R-:W-:-:S04]  /*294c0*/  VOTE.ANY R3, PT, !P6 ;  /* 0x0000000000037806 */ /* 0x000fc800070e0100 */
[----:B------:R-:W2:Y:S02]  /*294d0*/  POPC R12, R3 ;  /* 0x00000003000c7309 */ /* 0x000ea40000000000 */
[----:B--2---:R2:W3:Y:S01]  /*294e0*/  SHFL.IDX PT, R25, R25, R12, 0x1f ;  /* 0x00001f0c19197589 */ /* 0x0044e200000e0000 */
[----:B------:R-:W-:-:S03]  /*294f0*/  IMAD.IADD R27, R12, 0x1, R27 ;  /* 0x000000010c1b7824 */ /* 0x000fc600078e021b */
[----:B------:R2:W4:Y:S04]  /*29500*/  SHFL.IDX PT, R4, R4, R12, 0x1f ;  /* 0x00001f0c04047589 */ /* 0x00052800000e0000 */
.L_x_2163:
[----:B------:R-:W-:-:S13]  /*29510*/  ISETP.NE.AND P0, PT, R3, RZ, PT ;  /* 0x000000ff0300720c */ /* 0x000fda0003f05270 */
[----:B------:R-:W-:Y:S05]  /*29520*/  @!P0 BRA `(.L_x_1979) ;  /* 0x0000000000108947 */ /* 0x000fea0003800000 */
[----:B------:R-:W-:Y:S01]  /*29530*/  UMOV UR4, 0xffffffff ;  /* 0xffffffff00047882 */ /* 0x000fe20000000000 */
[----:B--2---:R-:W-:Y:S02]  /*29540*/  VIADD R12, R12, 0xffffffff ;  /* 0xffffffff0c0c7836 */ /* 0x004fe40000000000 */
[----:B------:R-:W-:Y:S05]  /*29550*/  BRA.DIV UR4, `(.L_x_1980) ;  /* 0x0000005a04107947 */ /* 0x000fea000b800000 */
[----:B------:R2:W0:Y:S02]  /*29560*/  SHFL.IDX PT, R6, R2, R12, 0x1f ;  /* 0x00001f0c02067589 */ /* 0x00042400000e0000 */
.L_x_1979:
[----:B----4-:R-:W-:Y:S01]  /*29570*/  ISETP.NE.AND P0, PT, R4, 0x1, PT ;  /* 0x000000010400780c */ /* 0x010fe20003f05270 */
[----:B0-----:R-:W-:-:S05]  /*29580*/  IMAD R24, R6, R5, R7 ;  /* 0x0000000506187224 */ /* 0x001fca00078e0207 */
[----:B------:R-:W-:-:S07]  /*29590*/  IADD3 R0, R0, -R24, RZ ;  /* 0x8000001800007210 */ /* 0x000fce0007ffe0ff */
[----:B------:R-:W-:Y:S05]  /*295a0*/  @!P0 BRA `(.L_x_1981) ;  /* 0x0000000000dc8947 */ /* 0x000fea0003800000 */
[-C--:B---3--:R-:W-:Y:S02]  /*295b0*/  IABS R5, R25.reuse ;  /* 0x0000001900057213 */ /* 0x088fe40000000000 */
[----:B------:R-:W-:Y:S02]  /*295c0*/  IABS R6, R4 ;  /* 0x0000000400067213 */ /* 0x000fe40000000000 */
[----:B------:R-:W0:Y:S08]  /*295d0*/  I2F.RP R7, R5 ;  /* 0x0000000500077306 */ /* 0x000e300000209400 */
[----:B------:R-:W3:Y:S08]  /*295e0*/  I2F.RP R8, R6 ;  /* 0x0000000600087306 */ /* 0x000ef00000209400 */
[----:B0-----:R-:W1:Y:S08]  /*295f0*/  MUFU.RCP R7, R7 ;  /* 0x0000000700077308 */ /* 0x001e700000001000 */
[----:B---3--:R-:W-:Y:S01]  /*29600*/  MUFU.RCP R8, R8 ;  /* 0x0000000800087308 */ /* 0x008fe20000001000 */
[----:B-12---:R-:W-:Y:S01]  /*29610*/  VIADD R2, R7, 0xffffffe ;  /* 0x0ffffffe07027836 */ /* 0x006fe20000000000 */
        /* <DEDUP_REMOVED lines=17> */
[----:B------:R-:W-:Y:S01]  /*29730*/  IMAD.MOV.U32 R2, RZ, RZ, RZ ;  /* 0x000000ffff027224 */ /* 0x000fe200078e00ff */
[----:B0-----:R-:W-:-:S05]  /*29740*/  IADD3 R5, RZ, -R3, RZ ;  /* 0x80000003ff057210 */ /* 0x001fca0007ffe0ff */
        /* <DEDUP_REMOVED lines=18> */
[----:B------:R-:W-:-:S13]  /*29870*/  ISETP.GE.U32.AND P0, PT, R3, R6, PT ;  /* 0x000000060300720c */ /* 0x000fda0003f06070 */
[----:B------:R-:W-:-:S04]  /*29880*/  @P0 VIADD R5, R5, 0x1 ;  /* 0x0000000105050836 */ /* 0x000fc80000000000 */
[----:B------:R-:W-:Y:S01]  /*29890*/  @!P2 IMAD.MOV R5, RZ, RZ, -R5 ;  /* 0x000000ffff05a224 */ /* 0x000fe200078e0a05 */
[----:B------:R-:W-:-:S05]  /*298a0*/  @!P1 LOP3.LUT R5, RZ, R4, RZ, 0x33, !PT ;  /* 0x00000004ff059212 */ /* 0x000fca00078e33ff */
[--C-:B------:R-:W-:Y:S02]  /*298b0*/  IMAD.MOV R2, RZ, RZ, -R5.reuse ;  /* 0x000000ffff027224 */ /* 0x100fe400078e0a05 */
[C---:B------:R-:W-:Y:S02]  /*298c0*/  IMAD R5, R4.reuse, 0x1000000, R5 ;  /* 0x0100000004057824 */ /* 0x040fe400078e0205 */
[--C-:B------:R-:W-:Y:S02]  /*298d0*/  IMAD R4, R4, R2, R7.reuse ;  /* 0x0000000204047224 */ /* 0x100fe400078e0207 */
[----:B------:R-:W-:Y:S02]  /*298e0*/  IMAD.MOV R2, RZ, RZ, -R7 ;  /* 0x000000ffff027224 */ /* 0x000fe400078e0a07 */
[----:B------:R-:W-:Y:S02]  /*298f0*/  IMAD R26, R4, 0x10000, R5 ;  /* 0x00010000041a7824 */ /* 0x000fe400078e0205 */
[----:B------:R-:W-:Y:S01]  /*29900*/  IMAD R2, R25, R2, R0 ;  /* 0x0000000219027224 */ /* 0x000fe200078e0200 */
[----:B------:R-:W-:Y:S06]  /*29910*/  BRA `(.L_x_1982) ;  /* 0x0000000000f07947 */ /* 0x000fec0003800000 */
.L_x_1981:
[----:B-12---:R-:W0:Y:S02]  /*29920*/  LDC.64 R2, c[0x0][0xc90] ;  /* 0x00032400ff027b82 */ /* 0x006e240000000a00 */
[----:B0-----:R-:W-:-:S05]  /*29930*/  IMAD.WIDE R2, R27, 0x4, R2 ;  /* 0x000000041b027825 */ /* 0x001fca00078e0202 */
[----:B------:R0:W3:Y:S02]  /*29940*/  LDG.E R6, desc[UR60][R2.64] ;  /* 0x0000003c02067981 */ /* 0x0000e4000c1e1900 */
[----:B0-----:R-:W-:Y:S02]  /*29950*/  IMAD.MOV.U32 R2, RZ, RZ, RZ ;  /* 0x000000ffff027224 */ /* 0x001fe400078e00ff */
[----:B---3--:R-:W-:-:S05]  /*29960*/  IMAD R7, R25, R6, RZ ;  /* 0x0000000619077224 */ /* 0x008fca00078e02ff */
[----:B------:R-:W-:-:S04]  /*29970*/  IABS R4, R7 ;  /* 0x0000000700047213 */ /* 0x000fc80000000000 */
[----:B------:R-:W0:Y:S08]  /*29980*/  I2F.RP R8, R4 ;  /* 0x0000000400087306 */ /* 0x000e300000209400 */
[----:B0-----:R-:W0:Y:S02]  /*29990*/  MUFU.RCP R8, R8 ;  /* 0x0000000800087308 */ /* 0x001e240000001000 */
[----:B0-----:R-:W-:-:S06]  /*299a0*/  IADD3 R9, R8, 0xffffffe, RZ ;  /* 0x0ffffffe08097810 */ /* 0x001fcc0007ffe0ff */
        /* <DEDUP_REMOVED lines=39> */
[-C--:B------:R-:W-:Y:S01]  /*29c20*/  @!P1 IADD3 R3, R3, -R6.reuse, RZ ;  /* 0x8000000603039210 */ /* 0x080fe20007ffe0ff */
        /* <DEDUP_REMOVED lines=11> */
.L_x_1982:
[----:B------:R-:W-:-:S05]  /*29ce0*/  LOP3.LUT R2, RZ, R2, RZ, 0x33, !PT ;  /* 0x00000002ff027212 */ /* 0x000fca00078e33ff */
[----:B------:R-:W-:Y:S01]  /*29cf0*/  IMAD.IADD R25, R25, 0x1, R2 ;  /* 0x0000000119197824 */ /* 0x000fe200078e0202 */
[----:B------:R-:W-:Y:S06]  /*29d00*/  BRA `(.L_x_1983) ;  /* 0x00000000001c7947 */ /* 0x000fec0003800000 */
.L_x_1975:
[----:B------:R-:W-:Y:S01]  /*29d10*/  UMOV UR4, URZ ;  /* 0x0000003f00047c82 */ /* 0x000fe20008000000 */
[----:B------:R-:W-:Y:S01]  /*29d20*/  UMOV UR5, URZ ;  /* 0x0000003f00057c82 */ /* 0x000fe20008000000 */
[----:B------:R-:W-:Y:S01]  /*29d30*/  ULDC UR6, c[0x0][0xc3c] ;  /* 0x00030f0000067ab9 */ /* 0x000fe20000000800 */
[----:B------:R-:W-:Y:S01]  /*29d40*/  IMAD.MOV.U32 R24, RZ, RZ, R0 ;  /* 0x000000ffff187224 */ /* 0x000fe200078e0000 */
[----:B------:R-:W-:Y:S01]  /*29d50*/  MOV R25, UR4 ;  /* 0x0000000400197c02 */ /* 0x000fe20008000f00 */
[----:B------:R-:W-:Y:S02]  /*29d60*/  IMAD.U32 R26, RZ, RZ, UR5 ;  /* 0x00000005ff1a7e24 */ /* 0x000fe4000f8e00ff */
[----:B------:R-:W-:-:S07]  /*29d70*/  IMAD.U32 R27, RZ, RZ, UR6 ;  /* 0x00000006ff1b7e24 */ /* 0x000fce000f8e00ff */
.L_x_1983:
[----:B------:R-:W1:Y:S01]  /*29d80*/  S2R R0, SR_TID.X ;  /* 0x0000000000007919 */ /* 0x000e620000002100 */
[----:B------:R-:W-:Y:S05]  /*29d90*/  WARPSYNC.ALL ;  /* 0x0000000000007948 */ /* 0x000fea0003800000 */
[----:B------:R-:W-:Y:S01]  /*29da0*/  BAR.SYNC.DEFER_BLOCKING 0x4, 0x180 ;  /* 0x0106000000007b1d */ /* 0x000fe20000010000 */
[----:B-1----:R-:W-:-:S04]  /*29db0*/  LOP3.LUT R0, R0, 0x1f, RZ, 0xc0, !PT ;  /* 0x0000001f00007812 */ /* 0x002fc800078ec0ff */
[----:B------:R-:W-:-:S13]  /*29dc0*/  ISETP.NE.AND P0, PT, R0, RZ, PT ;  /* 0x000000ff0000720c */ /* 0x000fda0003f05270 */
[----:B------:R-:W0:Y:S01]  /*29dd0*/  @!P0 S2R R3, SR_CgaCtaId ;  /* 0x0000000000038919 */ /* 0x000e220000008800 */
[----:B------:R-:W-:-:S04]  /*29de0*/  @!P0 MOV R0, 0x400 ;  /* 0x0000040000008802 */ /* 0x000fc80000000f00 */
[----:B0-----:R-:W-:-:S05]  /*29df0*/  @!P0 LEA R17, R3, R0, 0x18 ;  /* 0x0000000003118211 */ /* 0x001fca00078ec0ff */
[----:B------:R3:W-:Y:S01]  /*29e00*/  @!P0 STS.128 [R17+0x2a8d0], R24 ;  /* 0x02a8d01811008388 */ /* 0x0007e20000000c00 */
[----:B------:R-:W-:Y:S06]  /*29e10*/  BAR.ARV 0x5, 0x180 ;  /* 0x0146000000007b1d */ /* 0x000fec0000002000 */
.L_x_1972:
[----:B------:R-:W-:Y:S02]  /*29e20*/  ULDC UR4, c[0x0][0xc3c] ;  /* 0x00030f0000047ab9 */ /* 0x000fe40000000800 */
[----:B--2---:R-:W-:-:S13]  /*29e30*/  ISETP.GE.AND P0, PT, R27, UR4, PT ;  /* 0x000000041b007c0c */ /* 0x004fda000bf06270 */
[----:B------:R-:W-:Y:S05]  /*29e40*/  @!P0 BRA `(.L_x_1984) ;  /* 0xffffff9400208947 */ /* 0x000fea000383ffff */
[----:B------:R-:W-:Y:S05]  /*29e50*/  BSYNC B8 ;  /* 0x0000000000087941 */ /* 0x000fea0003800000 */
.L_x_1863:
[----:B------:R-:W2:Y:S01]  /*29e60*/  LDL.LU R0, [R1+0x24] ;  /* 0x0000240001007983 */ /* 0x000ea20000300800 */
[----:B------:R-:W-:Y:S01]  /*29e70*/  BSSY B0, `(.L_x_1985) ;  /* 0x000000b000007945 */ /* 0x000fe20003800000 */
[----:B------:R-:W4:Y:S01]  /*29e80*/  S2R R5, SR_CgaCtaId ;  /* 0x0000000000057919 */ /* 0x000f220000008800 */
[----:B--2---:R-:W-:-:S05]  /*29e90*/  VIADD R0, R0, 0x1 ;  /* 0x0000000100007836 */ /* 0x004fca0000000000 */
        /* <DEDUP_REMOVED lines=8> */
.L_x_2166:
[----:B------:R-:W-:Y:S05]  /*29f20*/  BSYNC B0 ;  /* 0x0000000000007941 */ /* 0x000fea0003800000 */
.L_x_1985:
[----:B------:R-:W-:-:S03]  /*29f30*/  UMOV UR4, 0xffffffff ;  /* 0xffffffff00047882 */ /* 0x000fc60000000000 */
[----:B------:R-:W-:Y:S05]  /*29f40*/  BRA.DIV UR4, `(.L_x_1987) ;  /* 0x0000004e04d07947 */ /* 0x000fea000b800000 */
[----:B0-----:R-:W0:Y:S02]  /*29f50*/  S2R R0, SR_TID.X ;  /* 0x0000000000007919 */ /* 0x001e240000002100 */
[----:B0-----:R-:W-:-:S04]  /*29f60*/  SHF.R.U32.HI R0, RZ, 0x5, R0 ;  /* 0x00000005ff007819 */ /* 0x001fc80000011600 */
[----:B------:R-:W-:-:S05]  /*29f70*/  LOP3.LUT R0, R0, 0x3, RZ, 0xc0, !PT ;  /* 0x0000000300007812 */ /* 0x000fca00078ec0ff */
[----:B------:R0:W2:Y:S02]  /*29f80*/  SHFL.IDX PT, R14, R0, RZ, 0x1f ;  /* 0x00001fff000e7589 */ /* 0x0000a400000e0000 */
.L_x_2169:
[----:B--2---:R-:W-:-:S13]  /*29f90*/  ISETP.NE.AND P0, PT, R14, RZ, PT ;  /* 0x000000ff0e00720c */ /* 0x004fda0003f05270 */
[----:B------:R-:W-:Y:S05]  /*29fa0*/  @P0 BRA `(.L_x_1546) ;  /* 0x0000000000900947 */ /* 0x000fea0003800000 */
[----:B------:R-:W-:-:S03]  /*29fb0*/  UMOV UR4, 0xffffffff ;  /* 0xffffffff00047882 */ /* 0x000fc60000000000 */
[----:B------:R-:W-:Y:S05]  /*29fc0*/  BRA.DIV UR4, `(.L_x_1988) ;  /* 0x0000004e04e47947 */ /* 0x000fea000b800000 */
[----:B------:R-:W-:-:S13]  /*29fd0*/  ELECT P6, URZ, PT ;  /* 0x00000000003f782f */ /* 0x000fda00038c0000 */
.L_x_2172:
[----:B------:R-:W-:Y:S05]  /*29fe0*/  @!P6 BRA `(.L_x_1546) ;  /* 0x000000000080e947 */ /* 0x000fea0003800000 */
[----:B0-----:R-:W2:Y:S02]  /*29ff0*/  LDL R0, [R1+0x58] ;  /* 0x0000580001007983 */ /* 0x001ea40000100800 */
[----:B--2---:R-:W-:-:S13]  /*2a000*/  R2UR UR4, R0 ;  /* 0x00000000000472ca */ /* 0x004fda00000e0000 */
[----:B------:R-:W-:-:S06]  /*2a010*/  ULOP3.LUT UR4, UR4, 0x2, URZ, 0xfc, !UPT ;  /* 0x0000000204047892 */ /* 0x000fcc000f8efc3f */
[----:B------:R-:W-:-:S05]  /*2a020*/  IMAD.U32 R0, RZ, RZ, UR4 ;  /* 0x00000004ff007e24 */ /* 0x000fca000f8e00ff */
[----:B------:R-:W-:-:S13]  /*2a030*/  ISETP.NE.AND P0, PT, R0, 0x3, PT ;  /* 0x000000030000780c */ /* 0x000fda0003f05270 */
[----:B------:R-:W-:Y:S05]  /*2a040*/  @!P0 BRA `(.L_x_1989) ;  /* 0x0000000000048947 */ /* 0x000fea0003800000 */
[----:B------:R-:W-:Y:S01]  /*2a050*/  BPT.TRAP 0x1 ;  /* 0x000000040000795c */ /* 0x000fe20000300000 */
.L_x_1989:
[----:B------:R-:W-:Y:S01]  /*2a060*/  IMAD R5, R28, 0x8, R7 ;  /* 0x000000081c057824 */ /* 0x000fe200078e0207 */
[----:B------:R-:W-:Y:S02]  /*2a070*/  SHF.L.U32 R0, R30, 0x1f, RZ ;  /* 0x0000001f1e007819 */ /* 0x000fe400000006ff */
[----:B------:R-:W-:Y:S02]  /*2a080*/  IADD3 R28, R28, 0x1, RZ ;  /* 0x000000011c1c7810 */ /* 0x000fe40007ffe0ff */
[----:B------:R-:W0:Y:S02]  /*2a090*/  SYNCS.PHASECHK.TRANS64.TRYWAIT P1, [R5+URZ+0x2a840], R0 ;  /* 0x02a84000050075a7 */ /* 0x000e24000802017f */
[----:B------:R-:W-:-:S04]  /*2a0a0*/  ISETP.NE.AND P2, PT, R28, 0x2, PT ;  /* 0x000000021c00780c */ /* 0x000fc80003f45270 */
[----:B------:R-:W-:Y:S01]  /*2a0b0*/  SEL R3, RZ, 0x1, P2 ;  /* 0x00000001ff037807 */ /* 0x000fe20001000000 */
[----:B0-----:R-:W-:Y:S08]  /*2a0c0*/  @!P1 BRA `(.L_x_1990) ;  /* 0x0000004c00c49947 */ /* 0x001ff00003800000 */
.L_x_2173:
[----:B------:R-:W-:Y:S02]  /*2a0d0*/  SEL R28, R28, RZ, P2 ;  /* 0x000000ff1c1c7207 */ /* 0x000fe40001000000 */
[----:B------:R-:W-:Y:S01]  /*2a0e0*/  LOP3.LUT R2, R30, R3, RZ, 0x3c, !PT ;  /* 0x000000031e027212 */ /* 0x000fe200078e3cff */
[----:B------:R-:W-:Y:S06]  /*2a0f0*/  @!P0 BRA `(.L_x_1991) ;  /* 0x0000000000048947 */ /* 0x000fec0003800000 */
[----:B------:R-:W-:Y:S01]  /*2a100*/  BPT.TRAP 0x1 ;  /* 0x000000040000795c */ /* 0x000fe20000300000 */
.L_x_1991:
[----:B------:R-:W-:Y:S01]  /*2a110*/  IMAD R3, R28, 0x8, R7 ;  /* 0x000000081c037824 */ /* 0x000fe200078e0207 */
[----:B------:R-:W-:-:S04]  /*2a120*/  SHF.L.U32 R2, R2, 0x1f, RZ ;  /* 0x0000001f02027819 */ /* 0x000fc800000006ff */
[----:B------:R-:W2:Y:S02]  /*2a130*/  SYNCS.PHASECHK.TRANS64.TRYWAIT P1, [R3+URZ+0x2a840], R2 ;  /* 0x02a84002030075a7 */ /* 0x000ea4000802017f */
[----:B--2---:R-:W-:Y:S05]  /*2a140*/  @!P1 BRA `(.L_x_1992) ;  /* 0x0000004c00b89947 */ /* 0x004fea0003800000 */
.L_x_2174:
[----:B------:R-:W-:Y:S05]  /*2a150*/  @!P0 BRA `(.L_x_1993) ;  /* 0x0000000000048947 */ /* 0x000fea0003800000 */
[----:B------:R-:W-:Y:S01]  /*2a160*/  BPT.TRAP 0x1 ;  /* 0x000000040000795c */ /* 0x000fe20000300000 */
.L_x_1993:
[----:B------:R-:W4:Y:S02]  /*2a170*/  SYNCS.PHASECHK.TRANS64.TRYWAIT P1, [R5+URZ+0x2a860], R0 ;  /* 0x02a86000050075a7 */ /* 0x000f24000802017f */
[----:B----4-:R-:W-:Y:S05]  /*2a180*/  @!P1 BRA `(.L_x_1994) ;  /* 0x0000004c00bc9947 */ /* 0x010fea0003800000 */
.L_x_2175:
[----:B------:R-:W-:Y:S05]  /*2a190*/  @!P0 BRA `(.L_x_1995) ;  /* 0x0000000000048947 */ /* 0x000fea0003800000 */
[----:B------:R-:W-:Y:S01]  /*2a1a0*/  BPT.TRAP 0x1 ;  /* 0x000000040000795c */ /* 0x000fe20000300000 */
.L_x_1995:
[----:B------:R0:W0:Y:S02]  /*2a1b0*/  SYNCS.PHASECHK.TRANS64.TRYWAIT P0, [R3+URZ+0x2a860], R2 ;  /* 0x02a86002030075a7 */ /* 0x000024000800017f */
[----:B0-----:R-:W-:Y:S05]  /*2a1c0*/  @!P0 NANOSLEEP.SYNCS 0x989680 ;  /* 0x009896800000895d */ /* 0x001fea0003900000 */
[----:B------:R-:W0:Y:S02]  /*2a1d0*/  @!P0 SYNCS.PHASECHK.TRANS64 P0, [R3+URZ+0x2a860], R2 ;  /* 0x02a86002030085a7 */ /* 0x000e24000800007f */
[----:B0-----:R-:W-:Y:S05]  /*2a1e0*/  @!P0 BRA `(.L_x_1995) ;  /* 0xfffffffc00f08947 */ /* 0x001fea000383ffff */
.L_x_1546:
[----:B------:R-:W-:Y:S05]  /*2a1f0*/  BSYNC B9 ;  /* 0x0000000000097941 */ /* 0x000fea0003800000 */
.L_x_1543:
[----:B------:R-:W-:Y:S05]  /*2a200*/  EXIT ;  /* 0x000000000000794d */ /* 0x000fea0003800000 */
.L_x_1574:
[----:B0-----:R0:W1:Y:S02]  /*2a210*/  SYNCS.PHASECHK.TRANS64.TRYWAIT P6, [R86+URZ+0x2a890], R87 ;  /* 0x02a89057560075a7 */ /* 0x00106400080c017f */
[----:B-1----:R-:W-:Y:S05]  /*2a220*/  @!P6 NANOSLEEP.SYNCS 0x989680 ;  /* 0x009896800000e95d */ /* 0x002fea0003900000 */
[----:B------:R-:W1:Y:S02]  /*2a230*/  @!P6 SYNCS.PHASECHK.TRANS64 P6, [R86+URZ+0x2a890], R87 ;  /* 0x02a890575600e5a7 */ /* 0x000e6400080c007f */
[----:B-1----:R-:W-:Y:S05]  /*2a240*/  @!P6 BRA `(.L_x_1574) ;  /* 0xfffffffc00f0e947 */ /* 0x002fea000383ffff */
[----:B------:R-:W-:Y:S05]  /*2a250*/  BRA `(.L_x_1996) ;  /* 0xfffffd9c00107947 */ /* 0x000fea000383ffff */
.L_x_1575:
        /* <DEDUP_REMOVED lines=8> */
.L_x_1998:
[----:B------:R-:W-:Y:S05]  /*2a2e0*/  BSYNC B1 ;  /* 0x0000000000017941 */ /* 0x000fea0003800000 */
.L_x_1997:
[----:B------:R-:W-:Y:S01]  /*2a2f0*/  MOV R13, R117 ;  /* 0x00000075000d7202 */ /* 0x000fe20000000f00 */
[----:B------:R-:W-:Y:S02]  /*2a300*/  IMAD.MOV.U32 R12, RZ, RZ, RZ ;  /* 0x000000ffff0c7224 */ /* 0x000fe400078e00ff */
[----:B------:R-:W-:Y:S02]  /*2a310*/  IMAD.MOV.U32 R11, RZ, RZ, 0x1c1f ;  /* 0x00001c1fff0b7424 */ /* 0x000fe400078e00ff */
[----:B------:R-:W-:Y:S02]  /*2a320*/  IMAD.MOV.U32 R15, RZ, RZ, -0x1 ;  /* 0xffffffffff0f7424 */ /* 0x000fe400078e00ff */
[----:B------:R-:W-:-:S07]  /*2a330*/  IMAD.MOV.U32 R82, RZ, RZ, R14 ;  /* 0x000000ffff527224 */ /* 0x000fce00078e000e */
[----:B------:R-:W-:Y:S05]  /*2a340*/  WARPSYNC.COLLECTIVE R15, `(.L_x_1999) ;  /* 0x000000000f087348 */ /* 0x000fea0003c00000 */
[----:B------:R0:W1:Y:S02]  /*2a350*/  SHFL.IDX P6, R14, R13, R12, R11 ;  /* 0x0000000c0d0e7389 */ /* 0x00006400000c000b */
[----:B01----:R-:W-:Y:S01]  /*2a360*/  ENDCOLLECTIVE ;  /* 0x000000000000791b */ /* 0x003fe20003800000 */
.L_x_1999:
[----:B------:R-:W-:Y:S01]  /*2a370*/  IMAD.MOV.U32 R11, RZ, RZ, R14 ;  /* 0x000000ffff0b7224 */ /* 0x000fe200078e000e */
[----:B------:R-:W-:Y:S06]  /*2a380*/  BRA `(.L_x_2000) ;  /* 0xfffffd9800d87947 */ /* 0x000fec000383ffff */
.L_x_1600:
[----:B------:R-:W-:Y:S01]  /*2a390*/  BSSY B1, `(.L_x_2001) ;  /* 0x0000008000017945 */ /* 0x000fe20003800000 */
[----:B0---4-:R-:W-:Y:S01]  /*2a3a0*/  IMAD.MOV.U32 R13, RZ, RZ, R116 ;  /* 0x000000ffff0d7224 */ /* 0x011fe200078e0074 */
[----:B---3--:R-:W-:Y:S01]  /*2a3b0*/  MOV R11, 0x1c1f ;  /* 0x00001c1f000b7802 */ /* 0x008fe20000000f00 */
[----:B------:R-:W-:Y:S02]  /*2a3c0*/  IMAD.MOV.U32 R12, RZ, RZ, 0x1 ;  /* 0x00000001ff0c7424 */ /* 0x000fe400078e00ff */
[----:B------:R-:W-:-:S07]  /*2a3d0*/  IMAD.MOV.U32 R15, RZ, RZ, -0x1 ;  /* 0xffffffffff0f7424 */ /* 0x000fce00078e00ff */
[----:B-12---:R-:W-:Y:S05]  /*2a3e0*/  WARPSYNC.COLLECTIVE R15, `(.L_x_2002) ;  /* 0x000000000f087348 */ /* 0x006fea0003c00000 */
[----:B------:R0:W3:Y:S02]  /*2a3f0*/  SHFL.IDX P6, R14, R13, R12, R11 ;  /* 0x0000000c0d0e7389 */ /* 0x0000e400000c000b */
[----:B0123--:R-:W-:Y:S01]  /*2a400*/  ENDCOLLECTIVE ;  /* 0x000000000000791b */ /* 0x00ffe20003800000 */
.L_x_2002:
[----:B------:R-:W-:Y:S05]  /*2a410*/  BSYNC B1 ;  /* 0x0000000000017941 */ /* 0x000fea0003800000 */
.L_x_2001:
[----:B------:R-:W-:Y:S02]  /*2a420*/  IMAD.MOV.U32 R13, RZ, RZ, R117 ;  /* 0x000000ffff0d7224 */ /* 0x000fe400078e0075 */
[----:B------:R-:W-:Y:S02]  /*2a430*/  IMAD.MOV.U32 R12, RZ, RZ, 0x1 ;  /* 0x00000001ff0c7424 */ /* 0x000fe400078e00ff */
[----:B------:R-:W-:Y:S02]  /*2a440*/  IMAD.MOV.U32 R11, RZ, RZ, 0x1c1f ;  /* 0x00001c1fff0b7424 */ /* 0x000fe400078e00ff */
[----:B------:R-:W-:Y:S02]  /*2a450*/  IMAD.MOV.U32 R15, RZ, RZ, -0x1 ;  /* 0xffffffffff0f7424 */ /* 0x000fe400078e00ff */
[----:B------:R-:W-:-:S07]  /*2a460*/  IMAD.MOV.U32 R116, RZ, RZ, R14 ;  /* 0x000000ffff747224 */ /* 0x000fce00078e000e */
[----:B------:R-:W-:Y:S05]  /*2a470*/  WARPSYNC.COLLECTIVE R15, `(.L_x_2003) ;  /* 0x000000000f087348 */ /* 0x000fea0003c00000 */
[----:B------:R0:W1:Y:S02]  /*2a480*/  SHFL.IDX P6, R14, R13, R12, R11 ;  /* 0x0000000c0d0e7389 */ /* 0x00006400000c000b */
[----:B01----:R-:W-:Y:S01]  /*2a490*/  ENDCOLLECTIVE ;  /* 0x000000000000791b */ /* 0x003fe20003800000 */
.L_x_2003:
[----:B------:R-:W-:Y:S01]  /*2a4a0*/  MOV R117, R14 ;  /* 0x0000000e00757202 */ /* 0x000fe20000000f00 */
[----:B------:R-:W-:Y:S06]  /*2a4b0*/  BRA `(.L_x_2004) ;  /* 0xfffffdac00fc7947 */ /* 0x000fec000383ffff */
.L_x_1630:
[----:B0-----:R0:W1:Y:S02]  /*2a4c0*/  SYNCS.PHASECHK.TRANS64.TRYWAIT P6, [R86+URZ+0x2a890], R87 ;  /* 0x02a89057560075a7 */ /* 0x00106400080c017f */
[----:B-1----:R-:W-:Y:S05]  /*2a4d0*/  @!P6 NANOSLEEP.SYNCS 0x989680 ;  /* 0x009896800000e95d */ /* 0x002fea0003900000 */
[----:B------:R-:W1:Y:S02]  /*2a4e0*/  @!P6 SYNCS.PHASECHK.TRANS64 P6, [R86+URZ+0x2a890], R87 ;  /* 0x02a890575600e5a7 */ /* 0x000e6400080c007f */
[----:B-1----:R-:W-:Y:S05]  /*2a4f0*/  @!P6 BRA `(.L_x_1630) ;  /* 0xfffffffc00f0e947 */ /* 0x002fea000383ffff */
[----:B------:R-:W-:Y:S05]  /*2a500*/  BRA `(.L_x_2005) ;  /* 0xfffffdcc00e47947 */ /* 0x000fea000383ffff */
.L_x_1631:
        /* <DEDUP_REMOVED lines=8> */
.L_x_2007:
[----:B------:R-:W-:Y:S05]  /*2a590*/  BSYNC B1 ;  /* 0x0000000000017941 */ /* 0x000fea0003800000 */
.L_x_2006:
        /* <DEDUP_REMOVED lines=8> */
.L_x_2008:
[----:B------:R-:W-:Y:S01]  /*2a620*/  IMAD.MOV.U32 R11, RZ, RZ, R14 ;  /* 0x000000ffff0b7224 */ /* 0x000fe200078e000e */
[----:B------:R-:W-:Y:S06]  /*2a630*/  BRA `(.L_x_2009) ;  /* 0xfffffdcc00b47947 */ /* 0x000fec000383ffff */
.L_x_1644:
[----:B------:R-:W-:Y:S01]  /*2a640*/  BSSY B1, `(.L_x_2010) ;  /* 0x0000008000017945 */ /* 0x000fe20003800000 */
[----:B--234-:R-:W-:Y:S01]  /*2a650*/  IMAD.MOV.U32 R13, RZ, RZ, R116 ;  /* 0x000000ffff0d7224 */ /* 0x01cfe200078e0074 */
[----:B------:R-:W-:Y:S01]  /*2a660*/  MOV R15, 0xffffffff ;  /* 0xffffffff000f7802 */ /* 0x000fe20000000f00 */
[----:B------:R-:W-:Y:S02]  /*2a670*/  IMAD.MOV.U32 R12, RZ, RZ, 0x1 ;  /* 0x00000001ff0c7424 */ /* 0x000fe400078e00ff */
[----:B------:R-:W-:-:S07]  /*2a680*/  IMAD.MOV.U32 R11, RZ, RZ, 0x1c1f ;  /* 0x00001c1fff0b7424 */ /* 0x000fce00078e00ff */
[----:B01----:R-:W-:Y:S05]  /*2a690*/  WARPSYNC.COLLECTIVE R15, `(.L_x_2011) ;  /* 0x000000000f087348 */ /* 0x003fea0003c00000 */
[----:B------:R2:W3:Y:S02]  /*2a6a0*/  SHFL.IDX P6, R14, R13, R12, R11 ;  /* 0x0000000c0d0e7389 */ /* 0x0004e400000c000b */
[----:B0123--:R-:W-:Y:S01]  /*2a6b0*/  ENDCOLLECTIVE ;  /* 0x000000000000791b */ /* 0x00ffe20003800000 */
.L_x_2011:
[----:B------:R-:W-:Y:S05]  /*2a6c0*/  BSYNC B1 ;  /* 0x0000000000017941 */ /* 0x000fea0003800000 */
.L_x_2010:
        /* <DEDUP_REMOVED lines=8> */
.L_x_2012:
[----:B------:R-:W-:Y:S01]  /*2a750*/  IMAD.MOV.U32 R117, RZ, RZ, R14 ;  /* 0x000000ffff757224 */ /* 0x000fe200078e000e */
[----:B------:R-:W-:Y:S06]  /*2a760*/  BRA `(.L_x_2013) ;  /* 0xfffffde400247947 */ /* 0x000fec000383ffff */
.L_x_1657:
[----:B0-----:R0:W1:Y:S02]  /*2a770*/  SYNCS.PHASECHK.TRANS64.TRYWAIT P4, [R86+URZ+0x2a890], R87 ;  /* 0x02a89057560075a7 */ /* 0x001064000808017f */
[----:B-1----:R-:W-:Y:S05]  /*2a780*/  @!P4 NANOSLEEP.SYNCS 0x989680 ;  /* 0x009896800000c95d */ /* 0x002fea0003900000 */
[----:B------:R-:W1:Y:S02]  /*2a790*/  @!P4 SYNCS.PHASECHK.TRANS64 P4, [R86+URZ+0x2a890], R87 ;  /* 0x02a890575600c5a7 */ /* 0x000e64000808007f */
[----:B-1----:R-:W-:Y:S05]  /*2a7a0*/  @!P4 BRA `(.L_x_1657) ;  /* 0xfffffffc00f0c947 */ /* 0x002fea000383ffff */
[----:B------:R-:W-:Y:S05]  /*2a7b0*/  BRA `(.L_x_2014) ;  /* 0xfffffdf800dc7947 */ /* 0x000fea000383ffff */
.L_x_1658:
[----:B------:R-:W-:Y:S01]  /*2a7c0*/  BSSY B1, `(.L_x_2015) ;  /* 0x0000008000017945 */ /* 0x000fe20003800000 */
[----:B------:R-:W-:Y:S01]  /*2a7d0*/  MOV R13, R33 ;  /* 0x00000021000d7202 */ /* 0x000fe20000000f00 */
[----:B------:R-:W-:Y:S02]  /*2a7e0*/  IMAD.MOV.U32 R12, RZ, RZ, RZ ;  /* 0x000000ffff0c7224 */ /* 0x000fe400078e00ff */
[----:B------:R-:W-:Y:S02]  /*2a7f0*/  IMAD.MOV.U32 R11, RZ, RZ, 0x1c1f ;  /* 0x00001c1fff0b7424 */ /* 0x000fe400078e00ff */
[----:B------:R-:W-:-:S07]  /*2a800*/  IMAD.MOV.U32 R15, RZ, RZ, -0x1 ;  /* 0xffffffffff0f7424 */ /* 0x000fce00078e00ff */
[----:B0-----:R-:W-:Y:S05]  /*2a810*/  WARPSYNC.COLLECTIVE R15, `(.L_x_2016) ;  /* 0x000000000f087348 */ /* 0x001fea0003c00000 */
[----:B------:R1:W2:Y:S02]  /*2a820*/  SHFL.IDX P6, R14, R13, R12, R11 ;  /* 0x0000000c0d0e7389 */ /* 0x0002a400000c000b */
[----:B012---:R-:W-:Y:S01]  /*2a830*/  ENDCOLLECTIVE ;  /* 0x000000000000791b */ /* 0x007fe20003800000 */
.L_x_2016:
[----:B------:R-:W-:Y:S05]  /*2a840*/  BSYNC B1 ;  /* 0x0000000000017941 */ /* 0x000fea0003800000 */
.L_x_2015:
[----:B------:R-:W-:Y:S01]  /*2a850*/  IMAD.MOV.U32 R13, RZ, RZ, R32 ;  /* 0x000000ffff0d7224 */ /* 0x000fe200078e0020 */
[----:B------:R-:W-:Y:S01]  /*2a860*/  MOV R11, 0x1c1f ;  /* 0x00001c1f000b7802 */ /* 0x000fe20000000f00 */
[----:B------:R-:W-:Y:S02]  /*2a870*/  IMAD.MOV.U32 R12, RZ, RZ, RZ ;  /* 0x000000ffff0c7224 */ /* 0x000fe400078e00ff */
[----:B------:R-:W-:Y:S02]  /*2a880*/  IMAD.MOV.U32 R15, RZ, RZ, -0x1 ;  /* 0xffffffffff0f7424 */ /* 0x000fe400078e00ff */
[----:B------:R-:W-:-:S07]  /*2a890*/  IMAD.MOV.U32 R35, RZ, RZ, R14 ;  /* 0x000000ffff237224 */ /* 0x000fce00078e000e */
[----:B------:R-:W-:Y:S05]  /*2a8a0*/  WARPSYNC.COLLECTIVE R15, `(.L_x_2017) ;  /* 0x000000000f087348 */ /* 0x000fea0003c00000 */
[----:B------:R0:W1:Y:S02]  /*2a8b0*/  SHFL.IDX P6, R14, R13, R12, R11 ;  /* 0x0000000c0d0e7389 */ /* 0x00006400000c000b */
[----:B01----:R-:W-:Y:S01]  /*2a8c0*/  ENDCOLLECTIVE ;  /* 0x000000000000791b */ /* 0x003fe20003800000 */
.L_x_2017:
[----:B------:R-:W-:Y:S01]  /*2a8d0*/  IMAD.MOV.U32 R34, RZ, RZ, R14 ;  /* 0x000000ffff227224 */ /* 0x000fe200078e000e */
[----:B------:R-:W-:Y:S06]  /*2a8e0*/  BRA `(.L_x_2018) ;  /* 0xfffffdf800f87947 */ /* 0x000fec000383ffff */
.L_x_1661:
[----:B------:R-:W-:Y:S01]  /*2a8f0*/  BSSY B1, `(.L_x_2019) ;  /* 0x0000008000017945 */ /* 0x000fe20003800000 */
[----:B----4-:R-:W-:Y:S02]  /*2a900*/  IMAD.MOV.U32 R13, RZ, RZ, R33 ;  /* 0x000000ffff0d7224 */ /* 0x010fe400078e0021 */
[----:B------:R-:W-:Y:S02]  /*2a910*/  IMAD.MOV.U32 R12, RZ, RZ, 0x1 ;  /* 0x00000001ff0c7424 */ /* 0x000fe400078e00ff */
[----:B------:R-:W-:Y:S02]  /*2a920*/  IMAD.MOV.U32 R11, RZ, RZ, 0x1c1f ;  /* 0x00001c1fff0b7424 */ /* 0x000fe400078e00ff */
[----:B------:R-:W-:-:S07]  /*2a930*/  IMAD.MOV.U32 R15, RZ, RZ, -0x1 ;  /* 0xffffffffff0f7424 */ /* 0x000fce00078e00ff */
[----:B0123--:R-:W-:Y:S05]  /*2a940*/  WARPSYNC.COLLECTIVE R15, `(.L_x_2020) ;  /* 0x000000000f087348 */ /* 0x00ffea0003c00000 */
[----:B------:R4:W0:Y:S02]  /*2a950*/  SHFL.IDX P6, R14, R13, R12, R11 ;  /* 0x0000000c0d0e7389 */ /* 0x00082400000c000b */
[----:B01234-:R-:W-:Y:S01]  /*2a960*/  ENDCOLLECTIVE ;  /* 0x000000000000791b */ /* 0x01ffe20003800000 */
.L_x_2020:
[----:B------:R-:W-:Y:S05]  /*2a970*/  BSYNC B1 ;  /* 0x0000000000017941 */ /* 0x000fea0003800000 */
.L_x_2019:
[----:B------:R-:W-:Y:S01]  /*2a980*/  IMAD.MOV.U32 R13, RZ, RZ, R32 ;  /* 0x000000ffff0d7224 */ /* 0x000fe200078e0020 */
[----:B------:R-:W-:Y:S01]  /*2a990*/  MOV R33, R14 ;  /* 0x0000000e00217202 */ /* 0x000fe20000000f00 */
[----:B------:R-:W-:Y:S02]  /*2a9a0*/  IMAD.MOV.U32 R12, RZ, RZ, 0x1 ;  /* 0x00000001ff0c7424 */ /* 0x000fe400078e00ff */
[----:B------:R-:W-:Y:S02]  /*2a9b0*/  IMAD.MOV.U32 R11, RZ, RZ, 0x1c1f ;  /* 0x00001c1fff0b7424 */ /* 0x000fe400078e00ff */
[----:B------:R-:W-:-:S07]  /*2a9c0*/  IMAD.MOV.U32 R15, RZ, RZ, -0x1 ;  /* 0xffffffffff0f7424 */ /* 0x000fce00078e00ff */
[----:B------:R-:W-:Y:S05]  /*2a9d0*/  WARPSYNC.COLLECTIVE R15, `(.L_x_2021) ;  /* 0x000000000f087348 */ /* 0x000fea0003c00000 */
[----:B------:R0:W1:Y:S02]  /*2a9e0*/  SHFL.IDX P6, R14, R13, R12, R11 ;  /* 0x0000000c0d0e7389 */ /* 0x00006400000c000b */
[----:B01----:R-:W-:Y:S01]  /*2a9f0*/  ENDCOLLECTIVE ;  /* 0x000000000000791b */ /* 0x003fe20003800000 */
.L_x_2021:
[----:B------:R-:W-:Y:S01]  /*2aa00*/  IMAD.MOV.U32 R32, RZ, RZ, R14 ;  /* 0x000000ffff207224 */ /* 0x000fe200078e000e */
[----:B------:R-:W-:Y:S06]  /*2aa10*/  BRA `(.L_x_2022) ;  /* 0xfffffdfc00547947 */ /* 0x000fec000383ffff */
.L_x_1665:
[----:B---3--:R3:W0:Y:S02]  /*2aa20*/  SYNCS.PHASECHK.TRANS64.TRYWAIT P0, [R86+URZ+0x2a8b0], R87 ;  /* 0x02a8b057560075a7 */ /* 0x008624000800017f */
[----:B0-----:R-:W-:Y:S05]  /*2aa30*/  @!P0 NANOSLEEP.SYNCS 0x989680 ;  /* 0x009896800000895d */ /* 0x001fea0003900000 */
[----:B------:R-:W0:Y:S02]  /*2aa40*/  @!P0 SYNCS.PHASECHK.TRANS64 P0, [R86+URZ+0x2a8b0], R87 ;  /* 0x02a8b057560085a7 */ /* 0x000e24000800007f */
[----:B0-----:R-:W-:Y:S05]  /*2aa50*/  @!P0 BRA `(.L_x_1665) ;  /* 0xfffffffc00f08947 */ /* 0x001fea000383ffff */
[----:B------:R-:W-:Y:S05]  /*2aa60*/  BRA `(.L_x_2023) ;  /* 0xfffffe00002c7947 */ /* 0x000fea000383ffff */
.L_x_1693:
        /* <DEDUP_REMOVED lines=8> */
.L_x_2025:
[----:B------:R-:W-:Y:S05]  /*2aaf0*/  BSYNC B1 ;  /* 0x0000000000017941 */ /* 0x000fea0003800000 */
.L_x_2024:
[----:B------:R-:W-:Y:S01]  /*2ab00*/  IMAD.MOV.U32 R13, RZ, RZ, R63 ;  /* 0x000000ffff0d7224 */ /* 0x000fe200078e003f */
[----:B------:R-:W-:Y:S01]  /*2ab10*/  MOV R15, 0xffffffff ;  /* 0xffffffff000f7802 */ /* 0x000fe20000000f00 */
[----:B------:R-:W-:Y:S02]  /*2ab20*/  IMAD.MOV.U32 R12, RZ, RZ, RZ ;  /* 0x000000ffff0c7224 */ /* 0x000fe400078e00ff */
[----:B------:R-:W-:Y:S02]  /*2ab30*/  IMAD.MOV.U32 R11, RZ, RZ, 0x1c1f ;  /* 0x00001c1fff0b7424 */ /* 0x000fe400078e00ff */
[----:B------:R-:W-:-:S07]  /*2ab40*/  IMAD.MOV.U32 R3, RZ, RZ, R14 ;  /* 0x000000ffff037224 */ /* 0x000fce00078e000e */
[----:B------:R-:W-:Y:S05]  /*2ab50*/  WARPSYNC.COLLECTIVE R15, `(.L_x_2026) ;  /* 0x000000000f087348 */ /* 0x000fea0003c00000 */
[----:B------:R0:W1:Y:S02]  /*2ab60*/  SHFL.IDX P6, R14, R13, R12, R11 ;  /* 0x0000000c0d0e7389 */ /* 0x00006400000c000b */
[----:B01----:R-:W-:Y:S01]  /*2ab70*/  ENDCOLLECTIVE ;  /* 0x000000000000791b */ /* 0x003fe20003800000 */
.L_x_2026:
[----:B------:R-:W-:Y:S02]  /*2ab80*/  IMAD.MOV.U32 R13, RZ, RZ, R0 ;  /* 0x000000ffff0d7224 */ /* 0x000fe400078e0000 */
[----:B------:R-:W-:-:S07]  /*2ab90*/  IMAD.MOV.U32 R6, RZ, RZ, R14 ;  /* 0x000000ffff067224 */ /* 0x000fce00078e000e */
[----:B------:R-:W-:Y:S05]  /*2aba0*/  WARPSYNC.COLLECTIVE R15, `(.L_x_2027) ;  /* 0x000000000f087348 */ /* 0x000fea0003c00000 */
[----:B------:R0:W1:Y:S02]  /*2abb0*/  SHFL.IDX P6, R14, R13, R12, R11 ;  /* 0x0000000c0d0e7389 */ /* 0x00006400000c000b */
[----:B01----:R-:W-:Y:S01]  /*2abc0*/  ENDCOLLECTIVE ;  /* 0x000000000000791b */ /* 0x003fe20003800000 */
.L_x_2027:
[----:B------:R-:W-:Y:S02]  /*2abd0*/  IMAD.MOV.U32 R13, RZ, RZ, R65 ;  /* 0x000000ffff0d7224 */ /* 0x000fe400078e0041 */
[----:B------:R-:W-:-:S07]  /*2abe0*/  IMAD.MOV.U32 R9, RZ, RZ, R14 ;  /* 0x000000ffff097224 */ /* 0x000fce00078e000e */
[----:B------:R-:W-:Y:S05]  /*2abf0*/  WARPSYNC.COLLECTIVE R15, `(.L_x_2028) ;  /* 0x000000000f087348 */ /* 0x000fea0003c00000 */
[----:B------:R0:W1:Y:S02]  /*2ac00*/  SHFL.IDX P6, R14, R13, R12, R11 ;  /* 0x0000000c0d0e7389 */ /* 0x00006400000c000b */
[----:B01----:R-:W-:Y:S01]  /*2ac10*/  ENDCOLLECTIVE ;  /* 0x000000000000791b */ /* 0x003fe20003800000 */
.L_x_2028:
[----:B------:R-:W-:Y:S01]  /*2ac20*/  IMAD.MOV.U32 R8, RZ, RZ, R14 ;  /* 0x000000ffff087224 */ /* 0x000fe200078e000e */
[----:B------:R-:W-:Y:S06]  /*2ac30*/  BRA `(.L_x_2029) ;  /* 0xfffffe1400587947 */ /* 0x000fec000383ffff */
.L_x_1696:
[----:B------:R-:W-:Y:S01]  /*2ac40*/  BSSY B1, `(.L_x_2030) ;  /* 0x0000008000017945 */ /* 0x000fe20003800000 */
[----:B------:R-:W-:Y:S01]  /*2ac50*/  IMAD.MOV.U32 R13, RZ, RZ, R62 ;  /* 0x000000ffff0d7224 */ /* 0x000fe200078e003e */
[----:B------:R-:W-:Y:S01]  /*2ac60*/  MOV R12, 0x1 ;  /* 0x00000001000c7802 */ /* 0x000fe20000000f00 */
[----:B------:R-:W-:Y:S02]  /*2ac70*/  IMAD.MOV.U32 R11, RZ, RZ, 0x1c1f ;  /* 0x00001c1fff0b7424 */ /* 0x000fe400078e00ff */
[----:B------:R-:W-:-:S07]  /*2ac80*/  IMAD.MOV.U32 R15, RZ, RZ, -0x1 ;  /* 0xffffffffff0f7424 */ /* 0x000fce00078e00ff */
[----:B-12---:R-:W-:Y:S05]  /*2ac90*/  WARPSYNC.COLLECTIVE R15, `(.L_x_2031) ;  /* 0x000000000f087348 */ /* 0x006fea0003c00000 */
[----:B------:R0:W3:Y:S02]  /*2aca0*/  SHFL.IDX P6, R14, R13, R12, R11 ;  /* 0x0000000c0d0e7389 */ /* 0x0000e400000c000b */
[----:B0123--:R-:W-:Y:S01]  /*2acb0*/  ENDCOLLECTIVE ;  /* 0x000000000000791b */ /* 0x00ffe20003800000 */
.L_x_2031:
[----:B------:R-:W-:Y:S05]  /*2acc0*/  BSYNC B1 ;  /* 0x0000000000017941 */ /* 0x000fea0003800000 */
.L_x_2030:
[----:B------:R-:W-:Y:S01]  /*2acd0*/  IMAD.MOV.U32 R13, RZ, RZ, R63 ;  /* 0x000000ffff0d7224 */ /* 0x000fe200078e003f */
[----:B------:R-:W-:Y:S01]  /*2ace0*/  MOV R15, 0xffffffff ;  /* 0xffffffff000f7802 */ /* 0x000fe20000000f00 */
[----:B------:R-:W-:Y:S02]  /*2acf0*/  IMAD.MOV.U32 R12, RZ, RZ, 0x1 ;  /* 0x00000001ff0c7424 */ /* 0x000fe400078e00ff */
[----:B------:R-:W-:Y:S02]  /*2ad00*/  IMAD.MOV.U32 R11, RZ, RZ, 0x1c1f ;  /* 0x00001c1fff0b7424 */ /* 0x000fe400078e00ff */
[----:B------:R-:W-:-:S07]  /*2ad10*/  IMAD.MOV.U32 R62, RZ, RZ, R14 ;  /* 0x000000ffff3e7224 */ /* 0x000fce00078e000e */
[----:B------:R-:W-:Y:S05]  /*2ad20*/  WARPSYNC.COLLECTIVE R15, `(.L_x_2032) ;  /* 0x000000000f087348 */ /* 0x000fea0003c00000 */
[----:B------:R0:W1:Y:S02]  /*2ad30*/  SHFL.IDX P6, R14, R13, R12, R11 ;  /* 0x0000000c0d0e7389 */ /* 0x00006400000c000b */
[----:B01----:R-:W-:Y:S01]  /*2ad40*/  ENDCOLLECTIVE ;  /* 0x000000000000791b */ /* 0x003fe20003800000 */
.L_x_2032:
[----:B------:R-:W-:Y:S02]  /*2ad50*/  IMAD.MOV.U32 R13, RZ, RZ, R0 ;  /* 0x000000ffff0d7224 */ /* 0x000fe400078e0000 */
[----:B------:R-:W-:-:S07]  /*2ad60*/  IMAD.MOV.U32 R63, RZ, RZ, R14 ;  /* 0x000000ffff3f7224 */ /* 0x000fce00078e000e */
[----:B------:R-:W-:Y:S05]  /*2ad70*/  WARPSYNC.COLLECTIVE R15, `(.L_x_2033) ;  /* 0x000000000f087348 */ /* 0x000fea0003c00000 */
[----:B------:R0:W1:Y:S02]  /*2ad80*/  SHFL.IDX P6, R14, R13, R12, R11 ;  /* 0x0000000c0d0e7389 */ /* 0x00006400000c000b */
[----:B01----:R-:W-:Y:S01]  /*2ad90*/  ENDCOLLECTIVE ;  /* 0x000000000000791b */ /* 0x003fe20003800000 */
.L_x_2033:
[----:B------:R-:W-:Y:S02]  /*2ada0*/  IMAD.MOV.U32 R13, RZ, RZ, R65 ;  /* 0x000000ffff0d7224 */ /* 0x000fe400078e0041 */
[----:B------:R-:W-:-:S07]  /*2adb0*/  IMAD.MOV.U32 R0, RZ, RZ, R14 ;  /* 0x000000ffff007224 */ /* 0x000fce00078e000e */
[----:B------:R-:W-:Y:S05]  /*2adc0*/  WARPSYNC.COLLECTIVE R15, `(.L_x_2034) ;  /* 0x000000000f087348 */ /* 0x000fea0003c00000 */
[----:B------:R0:W1:Y:S02]  /*2add0*/  SHFL.IDX P6, R14, R13, R12, R11 ;  /* 0x0000000c0d0e7389 */ /* 0x00006400000c000b */
[----:B01----:R-:W-:Y:S01]  /*2ade0*/  ENDCOLLECTIVE ;  /* 0x000000000000791b */ /* 0x003fe20003800000 */
.L_x_2034:
[----:B------:R-:W-:Y:S01]  /*2adf0*/  IMAD.MOV.U32 R65, RZ, RZ, R14 ;  /* 0x000000ffff417224 */ /* 0x000fe200078e000e */
[----:B------:R-:W-:Y:S06]  /*2ae00*/  BRA `(.L_x_2035) ;  /* 0xfffffe1800ec7947 */ /* 0x000fec000383ffff */
.L_x_1700:
[----:B0-----:R0:W1:Y:S02]  /*2ae10*/  SYNCS.PHASECHK.TRANS64.TRYWAIT P0, [R2+URZ+0x2a800], R5 ;  /* 0x02a80005020075a7 */ /* 0x001064000800017f */
[----:B-1----:R-:W-:Y:S05]  /*2ae20*/  @!P0 NANOSLEEP.SYNCS 0x989680 ;  /* 0x009896800000895d */ /* 0x002fea0003900000 */
[----:B------:R-:W1:Y:S02]  /*2ae30*/  @!P0 SYNCS.PHASECHK.TRANS64 P0, [R2+URZ+0x2a800], R5 ;  /* 0x02a80005020085a7 */ /* 0x000e64000800007f */
[----:B-1----:R-:W-:Y:S05]  /*2ae40*/  @!P0 BRA `(.L_x_1700) ;  /* 0xfffffffc00f08947 */ /* 0x002fea000383ffff */
[----:B------:R-:W-:Y:S05]  /*2ae50*/  BRA `(.L_x_2036) ;  /* 0xfffffe2400007947 */ /* 0x000fea000383ffff */
.L_x_1724:
        /* <DEDUP_REMOVED lines=8> */
.L_x_2038:
[----:B------:R-:W-:Y:S05]  /*2aee0*/  BSYNC B1 ;  /* 0x0000000000017941 */ /* 0x000fea0003800000 */
.L_x_2037:
        /* <DEDUP_REMOVED lines=8> */
.L_x_2039:
[----:B------:R-:W-:Y:S02]  /*2af70*/  IMAD.MOV.U32 R13, RZ, RZ, R61 ;  /* 0x000000ffff0d7224 */ /* 0x000fe400078e003d */
[----:B------:R-:W-:-:S07]  /*2af80*/  IMAD.MOV.U32 R0, RZ, RZ, R14 ;  /* 0x000000ffff007224 */ /* 0x000fce00078e000e */
[----:B------:R-:W-:Y:S05]  /*2af90*/  WARPSYNC.COLLECTIVE R15, `(.L_x_2040) ;  /* 0x000000000f087348 */ /* 0x000fea0003c00000 */
[----:B------:R0:W1:Y:S02]  /*2afa0*/  SHFL.IDX P6, R14, R13, R12, R11 ;  /* 0x0000000c0d0e7389 */ /* 0x00006400000c000b */
[----:B01----:R-:W-:Y:S01]  /*2afb0*/  ENDCOLLECTIVE ;  /* 0x000000000000791b */ /* 0x003fe20003800000 */
.L_x_2040:
[----:B------:R-:W-:Y:S02]  /*2afc0*/  IMAD.MOV.U32 R13, RZ, RZ, R62 ;  /* 0x000000ffff0d7224 */ /* 0x000fe400078e003e */
[----:B------:R-:W-:-:S07]  /*2afd0*/  IMAD.MOV.U32 R7, RZ, RZ, R14 ;  /* 0x000000ffff077224 */ /* 0x000fce00078e000e */
[----:B------:R-:W-:Y:S05]  /*2afe0*/  WARPSYNC.COLLECTIVE R15, `(.L_x_2041) ;  /* 0x000000000f087348 */ /* 0x000fea0003c00000 */
[----:B------:R0:W1:Y:S02]  /*2aff0*/  SHFL.IDX P6, R14, R13, R12, R11 ;  /* 0x0000000c0d0e7389 */ /* 0x00006400000c000b */
[----:B01----:R-:W-:Y:S01]  /*2b000*/  ENDCOLLECTIVE ;  /* 0x000000000000791b */ /* 0x003fe20003800000 */
.L_x_2041:
[----:B------:R-:W-:Y:S05]  /*2b010*/  BRA `(.L_x_2042) ;  /* 0xfffffe4400d47947 */ /* 0x000fea000383ffff */
.L_x_1727:
[----:B------:R-:W-:Y:S01]  /*2b020*/  BSSY B1, `(.L_x_2043) ;  /* 0x0000008000017945 */ /* 0x000fe20003800000 */
[----:B------:R-:W-:Y:S01]  /*2b030*/  IMAD.MOV.U32 R13, RZ, RZ, R21 ;  /* 0x000000ffff0d7224 */ /* 0x000fe200078e0015 */
[----:B------:R-:W-:Y:S01]  /*2b040*/  MOV R11, 0x1c1f ;  /* 0x00001c1f000b7802 */ /* 0x000fe20000000f00 */
[----:B------:R-:W-:Y:S02]  /*2b050*/  IMAD.MOV.U32 R12, RZ, RZ, 0x1 ;  /* 0x00000001ff0c7424 */ /* 0x000fe400078e00ff */
[----:B------:R-:W-:-:S07]  /*2b060*/  IMAD.MOV.U32 R15, RZ, RZ, -0x1 ;  /* 0xffffffffff0f7424 */ /* 0x000fce00078e00ff */
[----:B--2---:R-:W-:Y:S05]  /*2b070*/  WARPSYNC.COLLECTIVE R15, `(.L_x_2044) ;  /* 0x000000000f087348 */ /* 0x004fea0003c00000 */
[----:B------:R0:W1:Y:S02]  /*2b080*/  SHFL.IDX P6, R14, R13, R12, R11 ;  /* 0x0000000c0d0e7389 */ /* 0x00006400000c000b */
[----:B012---:R-:W-:Y:S01]  /*2b090*/  ENDCOLLECTIVE ;  /* 0x000000000000791b */ /* 0x007fe20003800000 */
.L_x_2044:
[----:B------:R-:W-:Y:S05]  /*2b0a0*/  BSYNC B1 ;  /* 0x0000000000017941 */ /* 0x000fea0003800000 */
.L_x_2043:
        /* <DEDUP_REMOVED lines=8> */
.L_x_2045:
[----:B------:R-:W-:Y:S01]  /*2b130*/  IMAD.MOV.U32 R13, RZ, RZ, R61 ;  /* 0x000000ffff0d7224 */ /* 0x000fe200078e003d */
[----:B------:R-:W-:-:S07]  /*2b140*/  MOV R3, R14 ;  /* 0x0000000e00037202 */ /* 0x000fce0000000f00 */
[----:B------:R-:W-:Y:S05]  /*2b150*/  WARPSYNC.COLLECTIVE R15, `(.L_x_2046) ;  /* 0x000000000f087348 */ /* 0x000fea0003c00000 */
[----:B------:R0:W1:Y:S02]  /*2b160*/  SHFL.IDX P6, R14, R13, R12, R11 ;  /* 0x0000000c0d0e7389 */ /* 0x00006400000c000b */
[----:B01----:R-:W-:Y:S01]  /*2b170*/  ENDCOLLECTIVE ;  /* 0x000000000000791b */ /* 0x003fe20003800000 */
.L_x_2046:
[----:B------:R-:W-:Y:S02]  /*2b180*/  IMAD.MOV.U32 R13, RZ, RZ, R62 ;  /* 0x000000ffff0d7224 */ /* 0x000fe400078e003e */
[----:B------:R-:W-:-:S07]  /*2b190*/  IMAD.MOV.U32 R61, RZ, RZ, R14 ;  /* 0x000000ffff3d7224 */ /* 0x000fce00078e000e */
[----:B------:R-:W-:Y:S05]  /*2b1a0*/  WARPSYNC.COLLECTIVE R15, `(.L_x_2047) ;  /* 0x000000000f087348 */ /* 0x000fea0003c00000 */
[----:B------:R0:W1:Y:S02]  /*2b1b0*/  SHFL.IDX P6, R14, R13, R12, R11 ;  /* 0x0000000c0d0e7389 */ /* 0x00006400000c000b */
[----:B01----:R-:W-:Y:S01]  /*2b1c0*/  ENDCOLLECTIVE ;  /* 0x000000000000791b */ /* 0x003fe20003800000 */
.L_x_2047:
[----:B------:R-:W-:Y:S01]  /*2b1d0*/  IMAD.MOV.U32 R62, RZ, RZ, R14 ;  /* 0x000000ffff3e7224 */ /* 0x000fe200078e000e */
[----:B------:R-:W-:Y:S06]  /*2b1e0*/  BRA `(.L_x_2048) ;  /* 0xfffffe4800f87947 */ /* 0x000fec000383ffff */
.L_x_1731:
[----:B0-----:R0:W1:Y:S02]  /*2b1f0*/  SYNCS.PHASECHK.TRANS64.TRYWAIT P0, [R2+URZ+0x2a800], R61 ;  /* 0x02a8003d020075a7 */ /* 0x001064000800017f */
[----:B-1----:R-:W-:Y:S05]  /*2b200*/  @!P0 NANOSLEEP.SYNCS 0x989680 ;  /* 0x009896800000895d */ /* 0x002fea0003900000 */
[----:B------:R-:W1:Y:S02]  /*2b210*/  @!P0 SYNCS.PHASECHK.TRANS64 P0, [R2+URZ+0x2a800], R61 ;  /* 0x02a8003d020085a7 */ /* 0x000e64000800007f */
[----:B-1----:R-:W-:Y:S05]  /*2b220*/  @!P0 BRA `(.L_x_1731) ;  /* 0xfffffffc00f08947 */ /* 0x002fea000383ffff */
[----:B------:R-:W-:Y:S05]  /*2b230*/  BRA `(.L_x_2049) ;  /* 0xfffffe5000787947 */ /* 0x000fea000383ffff */
.L_x_1745:
[----:B-1----:R1:W3:Y:S02]  /*2b240*/  SYNCS.PHASECHK.TRANS64.TRYWAIT P1, [R9+URZ+0x2a830], R0 ;  /* 0x02a83000090075a7 */ /* 0x0022e4000802017f */
[----:B---3--:R-:W-:Y:S05]  /*2b250*/  @!P1 NANOSLEEP.SYNCS 0x989680 ;  /* 0x009896800000995d */ /* 0x008fea0003900000 */
[----:B------:R-:W3:Y:S02]  /*2b260*/  @!P1 SYNCS.PHASECHK.TRANS64 P1, [R9+URZ+0x2a830], R0 ;  /* 0x02a83000090095a7 */ /* 0x000ee4000802007f */
[----:B---3--:R-:W-:Y:S05]  /*2b270*/  @!P1 BRA `(.L_x_1745) ;  /* 0xfffffffc00f09947 */ /* 0x008fea000383ffff */
[----:B------:R-:W-:Y:S05]  /*2b280*/  BRA `(.L_x_1744) ;  /* 0xfffffe7800307947 */ /* 0x000fea000383ffff */
.L_x_1766:
[----:B-1----:R1:W2:Y:S02]  /*2b290*/  SYNCS.PHASECHK.TRANS64.TRYWAIT P1, [R9+URZ+0x2a830], R4 ;  /* 0x02a83004090075a7 */ /* 0x0022a4000802017f */
[----:B--2---:R-:W-:Y:S05]  /*2b2a0*/  @!P1 NANOSLEEP.SYNCS 0x989680 ;  /* 0x009896800000995d */ /* 0x004fea0003900000 */
[----:B------:R-:W2:Y:S02]  /*2b2b0*/  @!P1 SYNCS.PHASECHK.TRANS64 P1, [R9+URZ+0x2a830], R4 ;  /* 0x02a83004090095a7 */ /* 0x000ea4000802007f */
[----:B--2---:R-:W-:Y:S05]  /*2b2c0*/  @!P1 BRA `(.L_x_1766) ;  /* 0xfffffffc00f09947 */ /* 0x004fea000383ffff */
[----:B------:R-:W-:Y:S05]  /*2b2d0*/  BRA `(.L_x_1765) ;  /* 0xfffffea400d87947 */ /* 0x000fea000383ffff */
.L_x_1771:
[----:B-1----:R1:W2:Y:S02]  /*2b2e0*/  SYNCS.PHASECHK.TRANS64.TRYWAIT P1, [R21+URZ+0x2a850], R4 ;  /* 0x02a85004150075a7 */ /* 0x0022a4000802017f */
[----:B--2---:R-:W-:Y:S05]  /*2b2f0*/  @!P1 NANOSLEEP.SYNCS 0x989680 ;  /* 0x009896800000995d */ /* 0x004fea0003900000 */
[----:B------:R-:W2:Y:S02]  /*2b300*/  @!P1 SYNCS.PHASECHK.TRANS64 P1, [R21+URZ+0x2a850], R4 ;  /* 0x02a85004150095a7 */ /* 0x000ea4000802007f */
[----:B--2---:R-:W-:Y:S05]  /*2b310*/  @!P1 BRA `(.L_x_1771) ;  /* 0xfffffffc00f09947 */ /* 0x004fea000383ffff */
[----:B------:R-:W-:Y:S05]  /*2b320*/  BRA `(.L_x_1770) ;  /* 0xfffffeb400147947 */ /* 0x000fea000383ffff */
.L_x_1793:
[----:B-1----:R1:W2:Y:S02]  /*2b330*/  SYNCS.PHASECHK.TRANS64.TRYWAIT P1, [R20+URZ+0x2a830], R3 ;  /* 0x02a83003140075a7 */ /* 0x0022a4000802017f */
[----:B--2---:R-:W-:Y:S05]  /*2b340*/  @!P1 NANOSLEEP.SYNCS 0x989680 ;  /* 0x009896800000995d */ /* 0x004fea0003900000 */
[----:B------:R-:W2:Y:S02]  /*2b350*/  @!P1 SYNCS.PHASECHK.TRANS64 P1, [R20+URZ+0x2a830], R3 ;  /* 0x02a83003140095a7 */ /* 0x000ea4000802007f */
[----:B--2---:R-:W-:Y:S05]  /*2b360*/  @!P1 BRA `(.L_x_1793) ;  /* 0xfffffffc00f09947 */ /* 0x004fea000383ffff */
[----:B------:R-:W-:Y:S05]  /*2b370*/  BRA `(.L_x_1792) ;  /* 0xfffffedc00707947 */ /* 0x000fea000383ffff */
.L_x_1798:
[----:B-1----:R1:W2:Y:S02]  /*2b380*/  SYNCS.PHASECHK.TRANS64.TRYWAIT P1, [R21+URZ+0x2a850], R0 ;  /* 0x02a85000150075a7 */ /* 0x0022a4000802017f */
[----:B--2---:R-:W-:Y:S05]  /*2b390*/  @!P1 NANOSLEEP.SYNCS 0x989680 ;  /* 0x009896800000995d */ /* 0x004fea0003900000 */
[----:B------:R-:W2:Y:S02]  /*2b3a0*/  @!P1 SYNCS.PHASECHK.TRANS64 P1, [R21+URZ+0x2a850], R0 ;  /* 0x02a85000150095a7 */ /* 0x000ea4000802007f */
[----:B--2---:R-:W-:Y:S05]  /*2b3b0*/  @!P1 BRA `(.L_x_1798) ;  /* 0xfffffffc00f09947 */ /* 0x004fea000383ffff */
[----:B------:R-:W-:Y:S05]  /*2b3c0*/  BRA `(.L_x_1797) ;  /* 0xfffffee800ac7947 */ /* 0x000fea000383ffff */
.L_x_1808:
[----:B-1----:R1:W2:Y:S02]  /*2b3d0*/  SYNCS.PHASECHK.TRANS64.TRYWAIT P1, [R0+URZ+0x2a830], R3 ;  /* 0x02a83003000075a7 */ /* 0x0022a4000802017f */
[----:B--2---:R-:W-:Y:S05]  /*2b3e0*/  @!P1 NANOSLEEP.SYNCS 0x989680 ;  /* 0x009896800000995d */ /* 0x004fea0003900000 */
[----:B------:R-:W2:Y:S02]  /*2b3f0*/  @!P1 SYNCS.PHASECHK.TRANS64 P1, [R0+URZ+0x2a830], R3 ;  /* 0x02a83003000095a7 */ /* 0x000ea4000802007f */
[----:B--2---:R-:W-:Y:S05]  /*2b400*/  @!P1 BRA `(.L_x_1808) ;  /* 0xfffffffc00f09947 */ /* 0x004fea000383ffff */
[----:B------:R-:W-:Y:S05]  /*2b410*/  BRA `(.L_x_1807) ;  /* 0xfffffefc00b07947 */ /* 0x000fea000383ffff */
.L_x_1813:
[----:B-1----:R1:W2:Y:S02]  /*2b420*/  SYNCS.PHASECHK.TRANS64.TRYWAIT P1, [R15+URZ+0x2a850], R3 ;  /* 0x02a850030f0075a7 */ /* 0x0022a4000802017f */
[----:B--2---:R-:W-:Y:S05]  /*2b430*/  @!P1 NANOSLEEP.SYNCS 0x989680 ;  /* 0x009896800000995d */ /* 0x004fea0003900000 */
[----:B------:R-:W2:Y:S02]  /*2b440*/  @!P1 SYNCS.PHASECHK.TRANS64 P1, [R15+URZ+0x2a850], R3 ;  /* 0x02a850030f0095a7 */ /* 0x000ea4000802007f */
[----:B--2---:R-:W-:Y:S05]  /*2b450*/  @!P1 BRA `(.L_x_1813) ;  /* 0xfffffffc00f09947 */ /* 0x004fea000383ffff */
[----:B------:R-:W-:Y:S05]  /*2b460*/  BRA `(.L_x_1812) ;  /* 0xffffff0800ec7947 */ /* 0x000fea000383ffff */
.L_x_1829:
[----:B-1----:R1:W2:Y:S02]  /*2b470*/  SYNCS.PHASECHK.TRANS64.TRYWAIT P1, [R5+URZ+0x2a850], R8 ;  /* 0x02a85008050075a7 */ /* 0x0022a4000802017f */
[----:B--2---:R-:W-:Y:S05]  /*2b480*/  @!P1 NANOSLEEP.SYNCS 0x989680 ;  /* 0x009896800000995d */ /* 0x004fea0003900000 */
[----:B------:R-:W2:Y:S02]  /*2b490*/  @!P1 SYNCS.PHASECHK.TRANS64 P1, [R5+URZ+0x2a850], R8 ;  /* 0x02a85008050095a7 */ /* 0x000ea4000802007f */
[----:B--2---:R-:W-:Y:S05]  /*2b4a0*/  @!P1 BRA `(.L_x_1829) ;  /* 0xfffffffc00f09947 */ /* 0x004fea000383ffff */
[----:B------:R-:W-:Y:S05]  /*2b4b0*/  BRA `(.L_x_1828) ;  /* 0xffffff3400647947 */ /* 0x000fea000383ffff */
.L_x_1879:
[----:B------:R-:W0:Y:S01]  /*2b4c0*/  S2R R12, SR_TID.X ;  /* 0x00000000000c7919 */ /* 0x000e220000002100 */
[----:B------:R-:W-:Y:S01]  /*2b4d0*/  BSSY B1, `(.L_x_2050) ;  /* 0x000000a000017945 */ /* 0x000fe20003800000 */
[----:B------:R-:W-:Y:S01]  /*2b4e0*/  MOV R11, 0x1f ;  /* 0x0000001f000b7802 */ /* 0x000fe20000000f00 */
[----:B------:R-:W-:Y:S01]  /*2b4f0*/  IMAD.MOV.U32 R15, RZ, RZ, -0x1 ;  /* 0xffffffffff0f7424 */ /* 0x000fe200078e00ff */
[----:B0-----:R-:W-:-:S04]  /*2b500*/  SHF.R.U32.HI R12, RZ, 0x5, R12 ;  /* 0x00000005ff0c7819 */ /* 0x001fc8000001160c */
[----:B------:R-:W-:-:S05]  /*2b510*/  LOP3.LUT R12, R12, 0x3, RZ, 0xc0, !PT ;  /* 0x000000030c0c7812 */ /* 0x000fca00078ec0ff */
[----:B------:R-:W-:Y:S02]  /*2b520*/  IMAD.MOV.U32 R13, RZ, RZ, R12 ;  /* 0x000000ffff0d7224 */ /* 0x000fe400078e000c */
[----:B------:R-:W-:-:S07]  /*2b530*/  IMAD.MOV.U32 R12, RZ, RZ, RZ ;  /* 0x000000ffff0c7224 */ /* 0x000fce00078e00ff */
[----:B------:R-:W-:Y:S05]  /*2b540*/  WARPSYNC.COLLECTIVE R15, `(.L_x_2051) ;  /* 0x000000000f087348 */ /* 0x000fea0003c00000 */
[----:B------:R0:W1:Y:S02]  /*2b550*/  SHFL.IDX P6, R14, R13, R12, R11 ;  /* 0x0000000c0d0e7389 */ /* 0x00006400000c000b */
[----:B01----:R-:W-:Y:S01]  /*2b560*/  ENDCOLLECTIVE ;  /* 0x000000000000791b */ /* 0x003fe20003800000 */
.L_x_2051:
[----:B------:R-:W-:Y:S05]  /*2b570*/  BSYNC B1 ;  /* 0x0000000000017941 */ /* 0x000fea0003800000 */
.L_x_2050:
[----:B------:R-:W-:Y:S05]  /*2b580*/  BRA `(.L_x_2052) ;  /* 0xffffff8800887947 */ /* 0x000fea000383ffff */
.L_x_1881:
[----:B------:R-:W-:Y:S01]  /*2b590*/  BSSY B1, `(.L_x_2053) ;  /* 0x0000006000017945 */ /* 0x000fe20003800000 */
[----:B------:R-:W-:-:S07]  /*2b5a0*/  IMAD.MOV.U32 R15, RZ, RZ, -0x1 ;  /* 0xffffffffff0f7424 */ /* 0x000fce00078e00ff */
[----:B0-----:R-:W-:Y:S05]  /*2b5b0*/  WARPSYNC.COLLECTIVE R15, `(.L_x_2054) ;  /* 0x000000000f0c7348 */ /* 0x001fea0003c00000 */
[----:B------:R-:W-:Y:S02]  /*2b5c0*/  ELECT P6, UR62, PT ;  /* 0x00000000003e782f */ /* 0x000fe400038c0000 */
[----:B------:R-:W-:Y:S01]  /*2b5d0*/  MOV R14, UR62 ;  /* 0x0000003e000e7c02 */ /* 0x000fe20008000f00 */
[----:B0-----:R-:W-:Y:S10]  /*2b5e0*/  ENDCOLLECTIVE ;  /* 0x000000000000791b */ /* 0x001ff40003800000 */
.L_x_2054:
[----:B------:R-:W-:Y:S05]  /*2b5f0*/  BSYNC B1 ;  /* 0x0000000000017941 */ /* 0x000fea0003800000 */
.L_x_2053:
[----:B------:R-:W-:Y:S05]  /*2b600*/  BRA `(.L_x_1880) ;  /* 0xffffff8800807947 */ /* 0x000fea000383ffff */
.L_x_1883:
[----:B0-----:R0:W1:Y:S02]  /*2b610*/  SYNCS.PHASECHK.TRANS64.TRYWAIT P0, [R17+URZ+0x2a820], R10 ;  /* 0x02a8200a110075a7 */ /* 0x001064000800017f */
[----:B-1----:R-:W-:Y:S05]  /*2b620*/  @!P0 NANOSLEEP.SYNCS 0x989680 ;  /* 0x009896800000895d */ /* 0x002fea0003900000 */
[----:B------:R-:W1:Y:S02]  /*2b630*/  @!P0 SYNCS.PHASECHK.TRANS64 P0, [R17+URZ+0x2a820], R10 ;  /* 0x02a8200a110085a7 */ /* 0x000e64000800007f */
[----:B-1----:R-:W-:Y:S05]  /*2b640*/  @!P0 BRA `(.L_x_1883) ;  /* 0xfffffffc00f08947 */ /* 0x002fea000383ffff */
[----:B------:R-:W-:Y:S05]  /*2b650*/  BRA `(.L_x_2055) ;  /* 0xffffff8800907947 */ /* 0x000fea000383ffff */
.L_x_1887:
[----:B-1----:R1:W2:Y:S02]  /*2b660*/  SYNCS.PHASECHK.TRANS64.TRYWAIT P0, [R12+URZ+0x2a8a0], R11 ;  /* 0x02a8a00b0c0075a7 */ /* 0x0022a4000800017f */
[----:B--2---:R-:W-:Y:S05]  /*2b670*/  @!P0 NANOSLEEP.SYNCS 0x989680 ;  /* 0x009896800000895d */ /* 0x004fea0003900000 */
[----:B------:R-:W2:Y:S02]  /*2b680*/  @!P0 SYNCS.PHASECHK.TRANS64 P0, [R12+URZ+0x2a8a0], R11 ;  /* 0x02a8a00b0c0085a7 */ /* 0x000ea4000800007f */
[----:B--2---:R-:W-:Y:S05]  /*2b690*/  @!P0 BRA `(.L_x_1887) ;  /* 0xfffffffc00f08947 */ /* 0x004fea000383ffff */
[----:B------:R-:W-:Y:S05]  /*2b6a0*/  BRA `(.L_x_2056) ;  /* 0xffffff8800a87947 */ /* 0x000fea000383ffff */
.L_x_1894:
[----:B0-----:R0:W2:Y:S02]  /*2b6b0*/  SYNCS.PHASECHK.TRANS64.TRYWAIT P0, [R12+URZ+0x2a8c0], R11 ;  /* 0x02a8c00b0c0075a7 */ /* 0x0010a4000800017f */
[----:B--2---:R-:W-:Y:S05]  /*2b6c0*/  @!P0 NANOSLEEP.SYNCS 0x989680 ;  /* 0x009896800000895d */ /* 0x004fea0003900000 */
[----:B------:R-:W2:Y:S02]  /*2b6d0*/  @!P0 SYNCS.PHASECHK.TRANS64 P0, [R12+URZ+0x2a8c0], R11 ;  /* 0x02a8c00b0c0085a7 */ /* 0x000ea4000800007f */
[----:B--2---:R-:W-:Y:S05]  /*2b6e0*/  @!P0 BRA `(.L_x_1894) ;  /* 0xfffffffc00f08947 */ /* 0x004fea000383ffff */
[----:B------:R-:W-:Y:S05]  /*2b6f0*/  BRA `(.L_x_2057) ;  /* 0xffffff8c00a07947 */ /* 0x000fea000383ffff */
.L_x_1902:
[----:B0-----:R0:W1:Y:S02]  /*2b700*/  SYNCS.PHASECHK.TRANS64.TRYWAIT P1, [R10+URZ+0x2a8a0], R2 ;  /* 0x02a8a0020a0075a7 */ /* 0x001064000802017f */
[----:B-1----:R-:W-:Y:S05]  /*2b710*/  @!P1 NANOSLEEP.SYNCS 0x989680 ;  /* 0x009896800000995d */ /* 0x002fea0003900000 */
[----:B------:R-:W1:Y:S02]  /*2b720*/  @!P1 SYNCS.PHASECHK.TRANS64 P1, [R10+URZ+0x2a8a0], R2 ;  /* 0x02a8a0020a0095a7 */ /* 0x000e64000802007f */
[----:B-1----:R-:W-:Y:S05]  /*2b730*/  @!P1 BRA `(.L_x_1902) ;  /* 0xfffffffc00f09947 */ /* 0x002fea000383ffff */
[----:B------:R-:W-:Y:S05]  /*2b740*/  BRA `(.L_x_2058) ;  /* 0xffffff90009c7947 */ /* 0x000fea000383ffff */
.L_x_1909:
[----:B-1----:R1:W2:Y:S02]  /*2b750*/  SYNCS.PHASECHK.TRANS64.TRYWAIT P1, [R10+URZ+0x2a8c0], R2 ;  /* 0x02a8c0020a0075a7 */ /* 0x0022a4000802017f */
[----:B--2---:R-:W-:Y:S05]  /*2b760*/  @!P1 NANOSLEEP.SYNCS 0x989680 ;  /* 0x009896800000995d */ /* 0x004fea0003900000 */
[----:B------:R-:W2:Y:S02]  /*2b770*/  @!P1 SYNCS.PHASECHK.TRANS64 P1, [R10+URZ+0x2a8c0], R2 ;  /* 0x02a8c0020a0095a7 */ /* 0x000ea4000802007f */
[----:B--2---:R-:W-:Y:S05]  /*2b780*/  @!P1 BRA `(.L_x_1909) ;  /* 0xfffffffc00f09947 */ /* 0x004fea000383ffff */
[----:B------:R-:W-:Y:S05]  /*2b790*/  BRA `(.L_x_2059) ;  /* 0xffffff9400907947 */ /* 0x000fea000383ffff */
.L_x_1933:
        /* <DEDUP_REMOVED lines=11> */
.L_x_2061:
[----:B------:R-:W-:Y:S05]  /*2b850*/  BSYNC B0 ;  /* 0x0000000000007941 */ /* 0x000fea0003800000 */
.L_x_2060:
[----:B------:R-:W-:Y:S05]  /*2b860*/  BRA `(.L_x_2062) ;  /* 0xffffffa800347947 */ /* 0x000fea000383ffff */
.L_x_1936:
[----:B0-----:R0:W1:Y:S02]  /*2b870*/  SYNCS.PHASECHK.TRANS64.TRYWAIT P0, [R7+URZ+0x2a840], R2 ;  /* 0x02a84002070075a7 */ /* 0x001064000800017f */
[----:B-1----:R-:W-:Y:S05]  /*2b880*/  @!P0 NANOSLEEP.SYNCS 0x989680 ;  /* 0x009896800000895d */ /* 0x002fea0003900000 */
[----:B------:R-:W1:Y:S02]  /*2b890*/  @!P0 SYNCS.PHASECHK.TRANS64 P0, [R7+URZ+0x2a840], R2 ;  /* 0x02a84002070085a7 */ /* 0x000e64000800007f */
[----:B-1----:R-:W-:Y:S05]  /*2b8a0*/  @!P0 BRA `(.L_x_1936) ;  /* 0xfffffffc00f08947 */ /* 0x002fea000383ffff */
[----:B------:R-:W-:Y:S05]  /*2b8b0*/  BRA `(.L_x_2063) ;  /* 0xffffffa800847947 */ /* 0x000fea000383ffff */
.L_x_1937:
        /* <DEDUP_REMOVED lines=8> */
.L_x_2065:
[----:B------:R-:W-:Y:S05]  /*2b940*/  BSYNC B0 ;  /* 0x0000000000007941 */ /* 0x000fea0003800000 */
.L_x_2064:
        /* <DEDUP_REMOVED lines=9> */
.L_x_2066:
[----:B------:R-:W-:Y:S02]  /*2b9e0*/  IMAD.MOV.U32 R13, RZ, RZ, R0 ;  /* 0x000000ffff0d7224 */ /* 0x000fe400078e0000 */
[----:B------:R-:W-:Y:S02]  /*2b9f0*/  IMAD.MOV.U32 R12, RZ, RZ, 0x1 ;  /* 0x00000001ff0c7424 */ /* 0x000fe400078e00ff */
[----:B------:R-:W-:-:S07]  /*2ba00*/  IMAD.MOV.U32 R3, RZ, RZ, R14 ;  /* 0x000000ffff037224 */ /* 0x000fce00078e000e */
[----:B------:R-:W-:Y:S05]  /*2ba10*/  WARPSYNC.COLLECTIVE R15, `(.L_x_2067) ;  /* 0x000000000f087348 */ /* 0x000fea0003c00000 */
[----:B------:R0:W1:Y:S02]  /*2ba20*/  SHFL.IDX P6, R14, R13, R12, R11 ;  /* 0x0000000c0d0e7389 */ /* 0x00006400000c000b */
[----:B01----:R-:W-:Y:S01]  /*2ba30*/  ENDCOLLECTIVE ;  /* 0x000000000000791b */ /* 0x003fe20003800000 */
.L_x_2067:
        /* <DEDUP_REMOVED lines=13> */
[----:B0-----:R-:W-:Y:S01]  /*2bb10*/  MOV R2, R14 ;  /* 0x0000000e00027202 */ /* 0x001fe20000000f00 */
[----:B------:R-:W-:-:S07]  /*2bb20*/  @P1 IMAD R8, R5, 0x2, R17 ;  /* 0x0000000205081824 */ /* 0x000fce00078e0211 */
[----:B------:R-:W-:Y:S05]  /*2bb30*/  WARPSYNC.COLLECTIVE R15, `(.L_x_2068) ;  /* 0x000000000f087348 */ /* 0x000fea0003c00000 */
[----:B------:R0:W1:Y:S02]  /*2bb40*/  SHFL.IDX P6, R14, R13, R12, R11 ;  /* 0x0000000c0d0e7389 */ /* 0x00006400000c000b */
[----:B01----:R-:W-:Y:S01]  /*2bb50*/  ENDCOLLECTIVE ;  /* 0x000000000000791b */ /* 0x003fe20003800000 */
.L_x_2068:
[----:B------:R-:W-:Y:S02]  /*2bb60*/  IMAD.MOV.U32 R13, RZ, RZ, R0 ;  /* 0x000000ffff0d7224 */ /* 0x000fe400078e0000 */
[----:B------:R-:W-:Y:S02]  /*2bb70*/  IMAD.MOV.U32 R12, RZ, RZ, 0x2 ;  /* 0x00000002ff0c7424 */ /* 0x000fe400078e00ff */
[----:B------:R-:W-:-:S07]  /*2bb80*/  IMAD.MOV.U32 R3, RZ, RZ, R14 ;  /* 0x000000ffff037224 */ /* 0x000fce00078e000e */
[----:B------:R-:W-:Y:S05]  /*2bb90*/  WARPSYNC.COLLECTIVE R15, `(.L_x_2069) ;  /* 0x000000000f087348 */ /* 0x000fea0003c00000 */
[----:B------:R0:W1:Y:S02]  /*2bba0*/  SHFL.IDX P6, R14, R13, R12, R11 ;  /* 0x0000000c0d0e7389 */ /* 0x00006400000c000b */
[----:B01----:R-:W-:Y:S01]  /*2bbb0*/  ENDCOLLECTIVE ;  /* 0x000000000000791b */ /* 0x003fe20003800000 */
.L_x_2069:
        /* <DEDUP_REMOVED lines=17> */
.L_x_2070:
[----:B------:R-:W-:Y:S02]  /*2bcd0*/  @P1 IMAD R8, R5, 0x2, R17 ;  /* 0x0000000205081824 */ /* 0x000fe400078e0211 */
[----:B------:R-:W-:Y:S02]  /*2bce0*/  IMAD.MOV.U32 R13, RZ, RZ, R0 ;  /* 0x000000ffff0d7224 */ /* 0x000fe400078e0000 */
[----:B------:R-:W-:Y:S02]  /*2bcf0*/  IMAD.MOV.U32 R12, RZ, RZ, 0x3 ;  /* 0x00000003ff0c7424 */ /* 0x000fe400078e00ff */
[----:B------:R-:W-:-:S07]  /*2bd00*/  IMAD.MOV.U32 R3, RZ, RZ, R14 ;  /* 0x000000ffff037224 */ /* 0x000fce00078e000e */
[----:B------:R-:W-:Y:S05]  /*2bd10*/  WARPSYNC.COLLECTIVE R15, `(.L_x_2071) ;  /* 0x000000000f087348 */ /* 0x000fea0003c00000 */
[----:B------:R0:W1:Y:S02]  /*2bd20*/  SHFL.IDX P6, R14, R13, R12, R11 ;  /* 0x0000000c0d0e7389 */ /* 0x00006400000c000b */
[----:B01----:R-:W-:Y:S01]  /*2bd30*/  ENDCOLLECTIVE ;  /* 0x000000000000791b */ /* 0x003fe20003800000 */
.L_x_2071:
        /* <DEDUP_REMOVED lines=17> */
.L_x_2072:
[----:B------:R-:W-:Y:S02]  /*2be50*/  @P1 IMAD R8, R5, 0x2, R17 ;  /* 0x0000000205081824 */ /* 0x000fe400078e0211 */
[----:B------:R-:W-:Y:S02]  /*2be60*/  IMAD.MOV.U32 R13, RZ, RZ, R0 ;  /* 0x000000ffff0d7224 */ /* 0x000fe400078e0000 */
[----:B------:R-:W-:Y:S02]  /*2be70*/  IMAD.MOV.U32 R12, RZ, RZ, 0x4 ;  /* 0x00000004ff0c7424 */ /* 0x000fe400078e00ff */
[----:B------:R-:W-:-:S07]  /*2be80*/  IMAD.MOV.U32 R3, RZ, RZ, R14 ;  /* 0x000000ffff037224 */ /* 0x000fce00078e000e */
[----:B------:R-:W-:Y:S05]  /*2be90*/  WARPSYNC.COLLECTIVE R15, `(.L_x_2073) ;  /* 0x000000000f087348 */ /* 0x000fea0003c00000 */
[----:B------:R0:W1:Y:S02]  /*2bea0*/  SHFL.IDX P6, R14, R13, R12, R11 ;  /* 0x0000000c0d0e7389 */ /* 0x00006400000c000b */
[----:B01----:R-:W-:Y:S01]  /*2beb0*/  ENDCOLLECTIVE ;  /* 0x000000000000791b */ /* 0x003fe20003800000 */
.L_x_2073:
        /* <DEDUP_REMOVED lines=17> */
.L_x_2074:
[----:B------:R-:W-:Y:S02]  /*2bfd0*/  @P1 IMAD R8, R5, 0x2, R17 ;  /* 0x0000000205081824 */ /* 0x000fe400078e0211 */
[----:B------:R-:W-:Y:S02]  /*2bfe0*/  IMAD.MOV.U32 R13, RZ, RZ, R0 ;  /* 0x000000ffff0d7224 */ /* 0x000fe400078e0000 */
[----:B------:R-:W-:Y:S02]  /*2bff0*/  IMAD.MOV.U32 R12, RZ, RZ, 0x5 ;  /* 0x00000005ff0c7424 */ /* 0x000fe400078e00ff */
[----:B------:R-:W-:-:S07]  /*2c000*/  IMAD.MOV.U32 R3, RZ, RZ, R14 ;  /* 0x000000ffff037224 */ /* 0x000fce00078e000e */
[----:B------:R-:W-:Y:S05]  /*2c010*/  WARPSYNC.COLLECTIVE R15, `(.L_x_2075) ;  /* 0x000000000f087348 */ /* 0x000fea0003c00000 */
[----:B------:R0:W1:Y:S02]  /*2c020*/  SHFL.IDX P6, R14, R13, R12, R11 ;  /* 0x0000000c0d0e7389 */ /* 0x00006400000c000b */
[----:B01----:R-:W-:Y:S01]  /*2c030*/  ENDCOLLECTIVE ;  /* 0x000000000000791b */ /* 0x003fe20003800000 */
.L_x_2075:
[----:B------:R-:W-:-:S05]  /*2c040*/  @P1 LEA R3, P0, R9, R3, 0x1 ;  /* 0x0000000309031211 */ /* 0x000fca00078008ff */
[----:B------:R-:W-:-:S05]  /*2c050*/  @P1 IMAD.X R2, RZ, RZ, R2, P0 ;  /* 0x000000ffff021224 */ /* 0x000fca00000e0602 */
[----:B------:R-:W-:Y:S01]  /*2c060*/  @P1 LOP3.LUT R3, R3, R2, RZ, 0x3c, !PT ;  /* 0x0000000203031212 */ /* 0x000fe200078e3cff */
[----:B------:R-:W-:-:S03]  /*2c070*/  IMAD.MOV.U32 R13, RZ, RZ, R4 ;  /* 0x000000ffff0d7224 */ /* 0x000fc600078e0004 */
[----:B------:R-:W-:-:S04]  /*2c080*/  @P1 LOP3.LUT R2, R3, R2, RZ, 0x3c, !PT ;  /* 0x0000000203021212 */ /* 0x000fc800078e3cff */
[----:B------:R-:W-:Y:S02]  /*2c090*/  @P1 LOP3.LUT R3, R3, R2, RZ, 0x3c, !PT ;  /* 0x0000000203031212 */ /* 0x000fe400078e3cff */
[----:B------:R-:W-:-:S07]  /*2c0a0*/  MOV R0, R14 ;  /* 0x0000000e00007202 */ /* 0x000fce0000000f00 */
[----:B------:R-:W-:Y:S05]  /*2c0b0*/  WARPSYNC.COLLECTIVE R15, `(.L_x_2076) ;  /* 0x000000000f087348 */ /* 0x000fea0003c00000 */
[----:B------:R0:W1:Y:S02]  /*2c0c0*/  SHFL.IDX P6, R14, R13, R12, R11 ;  /* 0x0000000c0d0e7389 */ /* 0x00006400000c000b */
[----:B01----:R-:W-:Y:S01]  /*2c0d0*/  ENDCOLLECTIVE ;  /* 0x000000000000791b */ /* 0x003fe20003800000 */
.L_x_2076:
        /* <DEDUP_REMOVED lines=8> */
.L_x_1942:
        /* <DEDUP_REMOVED lines=9> */
.L_x_2078:
[----:B------:R-:W-:Y:S01]  /*2c1f0*/  ISETP.GE.AND P1, PT, R25, R32, PT ;  /* 0x000000201900720c */ /* 0x000fe20003f26270 */
[----:B------:R-:W-:Y:S01]  /*2c200*/  IMAD.MOV.U32 R13, RZ, RZ, R0 ;  /* 0x000000ffff0d7224 */ /* 0x000fe200078e0000 */
[----:B------:R-:W-:-:S11]  /*2c210*/  MOV R2, R14 ;  /* 0x0000000e00027202 */ /* 0x000fd60000000f00 */
[----:B------:R-:W-:Y:S05]  /*2c220*/  WARPSYNC.COLLECTIVE R15, `(.L_x_2079) ;  /* 0x000000000f087348 */ /* 0x000fea0003c00000 */
[----:B------:R0:W1:Y:S02]  /*2c230*/  SHFL.IDX P6, R14, R13, R12, R11 ;  /* 0x0000000c0d0e7389 */ /* 0x00006400000c000b */
[----:B01----:R-:W-:Y:S01]  /*2c240*/  ENDCOLLECTIVE ;  /* 0x000000000000791b */ /* 0x003fe20003800000 */
.L_x_2079:
[----:B------:R-:W-:Y:S01]  /*2c250*/  MOV R13, R4 ;  /* 0x00000004000d7202 */ /* 0x000fe20000000f00 */
[----:B------:R-:W-:Y:S02]  /*2c260*/  IMAD.MOV.U32 R12, RZ, RZ, 0x1 ;  /* 0x00000001ff0c7424 */ /* 0x000fe400078e00ff */
[----:B------:R-:W-:-:S07]  /*2c270*/  IMAD.MOV.U32 R3, RZ, RZ, R14 ;  /* 0x000000ffff037224 */ /* 0x000fce00078e000e */
[----:B------:R-:W-:Y:S05]  /*2c280*/  WARPSYNC.COLLECTIVE R15, `(.L_x_2080) ;  /* 0x000000000f087348 */ /* 0x000fea0003c00000 */
[----:B------:R0:W1:Y:S02]  /*2c290*/  SHFL.IDX P6, R14, R13, R12, R11 ;  /* 0x0000000c0d0e7389 */ /* 0x00006400000c000b */
[----:B01----:R-:W-:Y:S01]  /*2c2a0*/  ENDCOLLECTIVE ;  /* 0x000000000000791b */ /* 0x003fe20003800000 */
.L_x_2080:
[----:B------:R-:W-:-:S05]  /*2c2b0*/  @!P1 LEA R5, P4, R8, R3, 0x1 ;  /* 0x0000000308059211 */ /* 0x000fca00078808ff */
[----:B------:R-:W-:Y:S02]  /*2c2c0*/  @!P1 IMAD.X R3, RZ, RZ, R2, P4 ;  /* 0x000000ffff039224 */ /* 0x000fe400020e0602 */
[----:B------:R-:W-:Y:S02]  /*2c2d0*/  @!P1 IMAD.MOV.U32 R2, RZ, RZ, R5 ;  /* 0x000000ffff029224 */ /* 0x000fe400078e0005 */
[----:B------:R-:W-:Y:S02]  /*2c2e0*/  VIADD R5, R25, 0x10 ;  /* 0x0000001019057836 */ /* 0x000fe40000000000 */
[----:B------:R-:W-:Y:S01]  /*2c2f0*/  IMAD.MOV.U32 R13, RZ, RZ, R0 ;  /* 0x000000ffff0d7224 */ /* 0x000fe200078e0000 */
        /* <DEDUP_REMOVED lines=11> */
.L_x_2081:
[----:B------:R-:W-:Y:S02]  /*2c3b0*/  IMAD.MOV.U32 R13, RZ, RZ, R4 ;  /* 0x000000ffff0d7224 */ /* 0x000fe400078e0004 */
[----:B------:R-:W-:Y:S02]  /*2c3c0*/  IMAD.MOV.U32 R12, RZ, RZ, 0x2 ;  /* 0x00000002ff0c7424 */ /* 0x000fe400078e00ff */
[----:B------:R-:W-:-:S07]  /*2c3d0*/  IMAD.MOV.U32 R3, RZ, RZ, R14 ;  /* 0x000000ffff037224 */ /* 0x000fce00078e000e */
[----:B------:R-:W-:Y:S05]  /*2c3e0*/  WARPSYNC.COLLECTIVE R15, `(.L_x_2082) ;  /* 0x000000000f087348 */ /* 0x000fea0003c00000 */
[----:B------:R0:W1:Y:S02]  /*2c3f0*/  SHFL.IDX P6, R14, R13, R12, R11 ;  /* 0x0000000c0d0e7389 */ /* 0x00006400000c000b */
[----:B01----:R-:W-:Y:S01]  /*2c400*/  ENDCOLLECTIVE ;  /* 0x000000000000791b */ /* 0x003fe20003800000 */
.L_x_2082:
[----:B------:R-:W-:-:S05]  /*2c410*/  @!P1 LEA R5, P4, R8, R3, 0x1 ;  /* 0x0000000308059211 */ /* 0x000fca00078808ff */
[----:B------:R-:W-:Y:S02]  /*2c420*/  @!P1 IMAD.X R6, RZ, RZ, R2, P4 ;  /* 0x000000ffff069224 */ /* 0x000fe400020e0602 */
        /* <DEDUP_REMOVED lines=15> */
.L_x_2083:
[----:B------:R-:W-:Y:S02]  /*2c520*/  IMAD.MOV.U32 R13, RZ, RZ, R4 ;  /* 0x000000ffff0d7224 */ /* 0x000fe400078e0004 */
[----:B------:R-:W-:Y:S02]  /*2c530*/  IMAD.MOV.U32 R12, RZ, RZ, 0x3 ;  /* 0x00000003ff0c7424 */ /* 0x000fe400078e00ff */
[----:B------:R-:W-:-:S07]  /*2c540*/  IMAD.MOV.U32 R3, RZ, RZ, R14 ;  /* 0x000000ffff037224 */ /* 0x000fce00078e000e */
[----:B------:R-:W-:Y:S05]  /*2c550*/  WARPSYNC.COLLECTIVE R15, `(.L_x_2084) ;  /* 0x000000000f087348 */ /* 0x000fea0003c00000 */
[----:B------:R0:W1:Y:S02]  /*2c560*/  SHFL.IDX P6, R14, R13, R12, R11 ;  /* 0x0000000c0d0e7389 */ /* 0x00006400000c000b */
[----:B01----:R-:W-:Y:S01]  /*2c570*/  ENDCOLLECTIVE ;  /* 0x000000000000791b */ /* 0x003fe20003800000 */
.L_x_2084:
[----:B------:R-:W-:-:S04]  /*2c580*/  @!P1 LEA R5, P4, R8, R3, 0x1 ;  /* 0x0000000308059211 */ /* 0x000fc800078808ff */
[----:B------:R-:W-:Y:S01]  /*2c590*/  @!P1 IADD3.X R6, RZ, R2, RZ, P4, !PT ;  /* 0x00000002ff069210 */ /* 0x000fe200027fe4ff */
[----:B------:R-:W-:Y:S02]  /*2c5a0*/  @!P1 IMAD.MOV.U32 R2, RZ, RZ, R5 ;  /* 0x000000ffff029224 */ /* 0x000fe400078e0005 */
[----:B------:R-:W-:Y:S02]  /*2c5b0*/  VIADD R5, R25, 0x30 ;  /* 0x0000003019057836 */ /* 0x000fe40000000000 */
        /* <DEDUP_REMOVED lines=13> */
.L_x_2085:
[----:B------:R-:W-:Y:S01]  /*2c690*/  IMAD.MOV.U32 R13, RZ, RZ, R4 ;  /* 0x000000ffff0d7224 */ /* 0x000fe200078e0004 */
[----:B------:R-:W-:Y:S01]  /*2c6a0*/  MOV R12, 0x4 ;  /* 0x00000004000c7802 */ /* 0x000fe20000000f00 */
[----:B------:R-:W-:-:S07]  /*2c6b0*/  IMAD.MOV.U32 R3, RZ, RZ, R14 ;  /* 0x000000ffff037224 */ /* 0x000fce00078e000e */
[----:B------:R-:W-:Y:S05]  /*2c6c0*/  WARPSYNC.COLLECTIVE R15, `(.L_x_2086) ;  /* 0x000000000f087348 */ /* 0x000fea0003c00000 */
[----:B------:R0:W1:Y:S02]  /*2c6d0*/  SHFL.IDX P6, R14, R13, R12, R11 ;  /* 0x0000000c0d0e7389 */ /* 0x00006400000c000b */
[----:B01----:R-:W-:Y:S01]  /*2c6e0*/  ENDCOLLECTIVE ;  /* 0x000000000000791b */ /* 0x003fe20003800000 */
.L_x_2086:
[----:B------:R-:W-:-:S05]  /*2c6f0*/  @!P1 LEA R5, P4, R8, R3, 0x1 ;  /* 0x0000000308059211 */ /* 0x000fca00078808ff */
[----:B------:R-:W-:Y:S02]  /*2c700*/  @!P1 IMAD.X R6, RZ, RZ, R2, P4 ;  /* 0x000000ffff069224 */ /* 0x000fe400020e0602 */
[----:B------:R-:W-:Y:S02]  /*2c710*/  @!P1 IMAD.MOV.U32 R2, RZ, RZ, R5 ;  /* 0x000000ffff029224 */ /* 0x000fe400078e0005 */
[----:B------:R-:W-:Y:S02]  /*2c720*/  @!P1 IMAD.MOV.U32 R3, RZ, RZ, R6 ;  /* 0x000000ffff039224 */ /* 0x000fe400078e0006 */
[----:B------:R-:W-:Y:S02]  /*2c730*/  IMAD.MOV.U32 R13, RZ, RZ, R0 ;  /* 0x000000ffff0d7224 */ /* 0x000fe400078e0000 */
[----:B------:R-:W-:Y:S01]  /*2c740*/  VIADD R5, R25, 0x40 ;  /* 0x0000004019057836 */ /* 0x000fe20000000000 */
        /* <DEDUP_REMOVED lines=11> */
.L_x_2087:
[----:B------:R-:W-:Y:S02]  /*2c800*/  IMAD.MOV.U32 R13, RZ, RZ, R4 ;  /* 0x000000ffff0d7224 */ /* 0x000fe400078e0004 */
[----:B------:R-:W-:Y:S02]  /*2c810*/  IMAD.MOV.U32 R12, RZ, RZ, 0x5 ;  /* 0x00000005ff0c7424 */ /* 0x000fe400078e00ff */
[----:B------:R-:W-:-:S07]  /*2c820*/  IMAD.MOV.U32 R3, RZ, RZ, R14 ;  /* 0x000000ffff037224 */ /* 0x000fce00078e000e */
[----:B------:R-:W-:Y:S05]  /*2c830*/  WARPSYNC.COLLECTIVE R15, `(.L_x_2088) ;  /* 0x000000000f087348 */ /* 0x000fea0003c00000 */
[----:B------:R0:W1:Y:S02]  /*2c840*/  SHFL.IDX P6, R14, R13, R12, R11 ;  /* 0x0000000c0d0e7389 */ /* 0x00006400000c000b */
[----:B01----:R-:W-:Y:S01]  /*2c850*/  ENDCOLLECTIVE ;  /* 0x000000000000791b */ /* 0x003fe20003800000 */
.L_x_2088:
[----:B------:R-:W-:-:S05]  /*2c860*/  @!P1 LEA R5, P4, R8, R3, 0x1 ;  /* 0x0000000308059211 */ /* 0x000fca00078808ff */
[----:B------:R-:W-:Y:S02]  /*2c870*/  @!P1 IMAD.X R6, RZ, RZ, R2, P4 ;  /* 0x000000ffff069224 */ /* 0x000fe400020e0602 */
[----:B------:R-:W-:Y:S01]  /*2c880*/  @!P1 IMAD.MOV.U32 R2, RZ, RZ, R5 ;  /* 0x000000ffff029224 */ /* 0x000fe200078e0005 */
[----:B------:R-:W-:Y:S01]  /*2c890*/  IADD3 R5, R25, 0x50, RZ ;  /* 0x0000005019057810 */ /* 0x000fe20007ffe0ff */
        /* <DEDUP_REMOVED lines=13> */
.L_x_2089:
[----:B------:R-:W-:Y:S02]  /*2c970*/  IMAD.MOV.U32 R13, RZ, RZ, R4 ;  /* 0x000000ffff0d7224 */ /* 0x000fe400078e0004 */
[----:B------:R-:W-:Y:S02]  /*2c980*/  IMAD.MOV.U32 R12, RZ, RZ, 0x6 ;  /* 0x00000006ff0c7424 */ /* 0x000fe400078e00ff */
[----:B------:R-:W-:-:S07]  /*2c990*/  IMAD.MOV.U32 R3, RZ, RZ, R14 ;  /* 0x000000ffff037224 */ /* 0x000fce00078e000e */
[----:B------:R-:W-:Y:S05]  /*2c9a0*/  WARPSYNC.COLLECTIVE R15, `(.L_x_2090) ;  /* 0x000000000f087348 */ /* 0x000fea0003c00000 */
[----:B------:R0:W1:Y:S02]  /*2c9b0*/  SHFL.IDX P6, R14, R13, R12, R11 ;  /* 0x0000000c0d0e7389 */ /* 0x00006400000c000b */
[----:B01----:R-:W-:Y:S01]  /*2c9c0*/  ENDCOLLECTIVE ;  /* 0x000000000000791b */ /* 0x003fe20003800000 */
.L_x_2090:
[----:B------:R-:W-:-:S05]  /*2c9d0*/  @!P1 LEA R5, P4, R8, R3, 0x1 ;  /* 0x0000000308059211 */ /* 0x000fca00078808ff */
[----:B------:R-:W-:Y:S01]  /*2c9e0*/  @!P1 IMAD.X R6, RZ, RZ, R2, P4 ;  /* 0x000000ffff069224 */ /* 0x000fe200020e0602 */
[----:B------:R-:W-:Y:S01]  /*2c9f0*/  @!P1 MOV R2, R5 ;  /* 0x0000000500029202 */ /* 0x000fe20000000f00 */
[----:B------:R-:W-:Y:S02]  /*2ca00*/  VIADD R5, R25, 0x60 ;  /* 0x0000006019057836 */ /* 0x000fe40000000000 */
        /* <DEDUP_REMOVED lines=13> */
.L_x_2091:
[----:B------:R-:W-:Y:S02]  /*2cae0*/  IMAD.MOV.U32 R13, RZ, RZ, R4 ;  /* 0x000000ffff0d7224 */ /* 0x000fe400078e0004 */
[----:B------:R-:W-:Y:S01]  /*2caf0*/  IMAD.MOV.U32 R12, RZ, RZ, 0x7 ;  /* 0x00000007ff0c7424 */ /* 0x000fe200078e00ff */
[----:B------:R-:W-:-:S07]  /*2cb00*/  MOV R3, R14 ;  /* 0x0000000e00037202 */ /* 0x000fce0000000f00 */
[----:B------:R-:W-:Y:S05]  /*2cb10*/  WARPSYNC.COLLECTIVE R15, `(.L_x_2092) ;  /* 0x000000000f087348 */ /* 0x000fea0003c00000 */
[----:B------:R0:W1:Y:S02]  /*2cb20*/  SHFL.IDX P6, R14, R13, R12, R11 ;  /* 0x0000000c0d0e7389 */ /* 0x00006400000c000b */
[----:B01----:R-:W-:Y:S01]  /*2cb30*/  ENDCOLLECTIVE ;  /* 0x000000000000791b */ /* 0x003fe20003800000 */
.L_x_2092:
[----:B------:R-:W-:-:S05]  /*2cb40*/  @!P1 LEA R5, P4, R8, R3, 0x1 ;  /* 0x0000000308059211 */ /* 0x000fca00078808ff */
[----:B------:R-:W-:Y:S02]  /*2cb50*/  @!P1 IMAD.X R6, RZ, RZ, R2, P4 ;  /* 0x000000ffff069224 */ /* 0x000fe400020e0602 */
[----:B------:R-:W-:Y:S02]  /*2cb60*/  @!P1 IMAD.MOV.U32 R2, RZ, RZ, R5 ;  /* 0x000000ffff029224 */ /* 0x000fe400078e0005 */
[----:B------:R-:W-:Y:S01]  /*2cb70*/  @!P1 IMAD.MOV.U32 R3, RZ, RZ, R6 ;  /* 0x000000ffff039224 */ /* 0x000fe200078e0006 */
[----:B------:R-:W-:-:S04]  /*2cb80*/  MOV R13, R0 ;  /* 0x00000000000d7202 */ /* 0x000fc80000000f00 */
        /* <DEDUP_REMOVED lines=10> */
.L_x_2093:
[----:B------:R-:W-:Y:S05]  /*2cc30*/  BRA `(.L_x_2094) ;  /* 0xffffffa8003c7947 */ /* 0x000fea000383ffff */
.L_x_1947:
[----:B0-----:R0:W1:Y:S02]  /*2cc40*/  SYNCS.PHASECHK.TRANS64.TRYWAIT P0, [R17+URZ+0x2a820], R2 ;  /* 0x02a82002110075a7 */ /* 0x001064000800017f */
[----:B-1----:R-:W-:Y:S05]  /*2cc50*/  @!P0 NANOSLEEP.SYNCS 0x989680 ;  /* 0x009896800000895d */ /* 0x002fea0003900000 */
[----:B------:R-:W1:Y:S02]  /*2cc60*/  @!P0 SYNCS.PHASECHK.TRANS64 P0, [R17+URZ+0x2a820], R2 ;  /* 0x02a82002110085a7 */ /* 0x000e64000800007f */
[----:B-1----:R-:W-:Y:S05]  /*2cc70*/  @!P0 BRA `(.L_x_1947) ;  /* 0xfffffffc00f08947 */ /* 0x002fea000383ffff */
[----:B------:R-:W-:Y:S05]  /*2cc80*/  BRA `(.L_x_2095) ;  /* 0xffffffa800b47947 */ /* 0x000fea000383ffff */
.L_x_1952:
[----:B0-----:R0:W1:Y:S02]  /*2cc90*/  SYNCS.PHASECHK.TRANS64.TRYWAIT P0, [R5+URZ+0x2a840], R0 ;  /* 0x02a84000050075a7 */ /* 0x001064000800017f */
[----:B-1----:R-:W-:Y:S05]  /*2cca0*/  @!P0 NANOSLEEP.SYNCS 0x989680 ;  /* 0x009896800000895d */ /* 0x002fea0003900000 */
[----:B------:R-:W1:Y:S02]  /*2ccb0*/  @!P0 SYNCS.PHASECHK.TRANS64 P0, [R5+URZ+0x2a840], R0 ;  /* 0x02a84000050085a7 */ /* 0x000e64000800007f */
[----:B-1----:R-:W-:Y:S05]  /*2ccc0*/  @!P0 BRA `(.L_x_1952) ;  /* 0xfffffffc00f08947 */ /* 0x002fea000383ffff */
[----:B------:R-:W-:Y:S05]  /*2ccd0*/  BRA `(.L_x_2096) ;  /* 0xffffffac00787947 */ /* 0x000fea000383ffff */
.L_x_1953:
        /* <DEDUP_REMOVED lines=8> */
.L_x_2098:
[----:B------:R-:W-:Y:S05]  /*2cd60*/  BSYNC B1 ;  /* 0x0000000000017941 */ /* 0x000fea0003800000 */
.L_x_2097:
[----:B------:R-:W0:Y:S01]  /*2cd70*/  S2R R35, SR_TID.X ;  /* 0x0000000000237919 */ /* 0x000e220000002100 */
[----:B------:R-:W-:Y:S01]  /*2cd80*/  IMAD.MOV.U32 R13, RZ, RZ, R9 ;  /* 0x000000ffff0d7224 */ /* 0x000fe200078e0009 */
[----:B------:R-:W-:Y:S01]  /*2cd90*/  MOV R12, RZ ;  /* 0x000000ff000c7202 */ /* 0x000fe20000000f00 */
[----:B------:R-:W-:Y:S01]  /*2cda0*/  IMAD.MOV.U32 R11, RZ, RZ, 0x181f ;  /* 0x0000181fff0b7424 */ /* 0x000fe200078e00ff */
[----:B------:R-:W-:Y:S01]  /*2cdb0*/  LEA R4, R4, R17, 0x1 ;  /* 0x0000001104047211 */ /* 0x000fe200078e08ff */
[----:B------:R-:W-:Y:S02]  /*2cdc0*/  IMAD.MOV.U32 R15, RZ, RZ, -0x1 ;  /* 0xffffffffff0f7424 */ /* 0x000fe400078e00ff */
[----:B------:R-:W-:-:S07]  /*2cdd0*/  IMAD.MOV.U32 R3, RZ, RZ, R14 ;  /* 0x000000ffff037224 */ /* 0x000fce00078e000e */
[----:B0-----:R-:W-:Y:S05]  /*2cde0*/  WARPSYNC.COLLECTIVE R15, `(.L_x_2099) ;  /* 0x000000000f087348 */ /* 0x001fea0003c00000 */
[----:B------:R1:W2:Y:S02]  /*2cdf0*/  SHFL.IDX P6, R14, R13, R12, R11 ;  /* 0x0000000c0d0e7389 */ /* 0x0002a400000c000b */
[----:B012---:R-:W-:Y:S01]  /*2ce00*/  ENDCOLLECTIVE ;  /* 0x000000000000791b */ /* 0x007fe20003800000 */
.L_x_2099:
[----:B------:R-:W-:Y:S02]  /*2ce10*/  IMAD.MOV.U32 R13, RZ, RZ, R8 ;  /* 0x000000ffff0d7224 */ /* 0x000fe400078e0008 */
[----:B------:R-:W-:Y:S02]  /*2ce20*/  IMAD.MOV.U32 R12, RZ, RZ, 0x1 ;  /* 0x00000001ff0c7424 */ /* 0x000fe400078e00ff */
[----:B------:R-:W-:Y:S02]  /*2ce30*/  IMAD.SHL.U32 R35, R35, 0x8, RZ ;  /* 0x0000000823237824 */ /* 0x000fe400078e00ff */
[----:B------:R-:W-:-:S07]  /*2ce40*/  IMAD.MOV.U32 R2, RZ, RZ, R14 ;  /* 0x000000ffff027224 */ /* 0x000fce00078e000e */
[----:B------:R-:W-:Y:S05]  /*2ce50*/  WARPSYNC.COLLECTIVE R15, `(.L_x_2100) ;  /* 0x000000000f087348 */ /* 0x000fea0003c00000 */
[----:B------:R0:W1:Y:S02]  /*2ce60*/  SHFL.IDX P6, R14, R13, R12, R11 ;  /* 0x0000000c0d0e7389 */ /* 0x00006400000c000b */
[----:B01----:R-:W-:Y:S01]  /*2ce70*/  ENDCOLLECTIVE ;  /* 0x000000000000791b */ /* 0x003fe20003800000 */
.L_x_2100:
[----:B------:R-:W-:-:S05]  /*2ce80*/  LOP3.LUT R35, R35, 0x38, RZ, 0xc0, !PT ;  /* 0x0000003823237812 */ /* 0x000fca00078ec0ff */
[----:B------:R-:W-:-:S05]  /*2ce90*/  IMAD.SHL.U32 R0, R35, 0x2, RZ ;  /* 0x0000000223007824 */ /* 0x000fca00078e00ff */
[----:B------:R-:W-:Y:S01]  /*2cea0*/  IADD3 R2, P0, R2, R0, RZ ;  /* 0x0000000002027210 */ /* 0x000fe20007f1e0ff */
[----:B------:R-:W-:-:S04]  /*2ceb0*/  IMAD.MOV.U32 R13, RZ, RZ, R9 ;  /* 0x000000ffff0d7224 */ /* 0x000fc800078e0009 */
[----:B------:R-:W-:-:S05]  /*2cec0*/  IMAD.X R3, RZ, RZ, R3, P0 ;  /* 0x000000ffff037224 */ /* 0x000fca00000e0603 */
        /* <DEDUP_REMOVED lines=10> */
.L_x_2101:
[----:B------:R-:W-:Y:S01]  /*2cf70*/  MOV R13, R8 ;  /* 0x00000008000d7202 */ /* 0x000fe20000000f00 */
[----:B------:R-:W-:Y:S02]  /*2cf80*/  IMAD.MOV.U32 R12, RZ, RZ, 0x2 ;  /* 0x00000002ff0c7424 */ /* 0x000fe400078e00ff */
[----:B------:R-:W-:-:S07]  /*2cf90*/  IMAD.MOV.U32 R2, RZ, RZ, R14 ;  /* 0x000000ffff027224 */ /* 0x000fce00078e000e */
[----:B------:R-:W-:Y:S05]  /*2cfa0*/  WARPSYNC.COLLECTIVE R15, `(.L_x_2102) ;  /* 0x000000000f087348 */ /* 0x000fea0003c00000 */
[----:B------:R0:W1:Y:S02]  /*2cfb0*/  SHFL.IDX P6, R14, R13, R12, R11 ;  /* 0x0000000c0d0e7389 */ /* 0x00006400000c000b */
[----:B01----:R-:W-:Y:S01]  /*2cfc0*/  ENDCOLLECTIVE ;  /* 0x000000000000791b */ /* 0x003fe20003800000 */
.L_x_2102:
        /* <DEDUP_REMOVED lines=13> */
.L_x_2103:
[----:B------:R-:W-:Y:S01]  /*2d0a0*/  IMAD.MOV.U32 R13, RZ, RZ, R8 ;  /* 0x000000ffff0d7224 */ /* 0x000fe200078e0008 */
[----:B------:R-:W-:Y:S01]  /*2d0b0*/  MOV R12, 0x3 ;  /* 0x00000003000c7802 */ /* 0x000fe20000000f00 */
[----:B------:R-:W-:-:S07]  /*2d0c0*/  IMAD.MOV.U32 R2, RZ, RZ, R14 ;  /* 0x000000ffff027224 */ /* 0x000fce00078e000e */
[----:B------:R-:W-:Y:S05]  /*2d0d0*/  WARPSYNC.COLLECTIVE R15, `(.L_x_2104) ;  /* 0x000000000f087348 */ /* 0x000fea0003c00000 */
[----:B------:R0:W1:Y:S02]  /*2d0e0*/  SHFL.IDX P6, R14, R13, R12, R11 ;  /* 0x0000000c0d0e7389 */ /* 0x00006400000c000b */
[----:B01----:R-:W-:Y:S01]  /*2d0f0*/  ENDCOLLECTIVE ;  /* 0x000000000000791b */ /* 0x003fe20003800000 */
.L_x_2104:
        /* <DEDUP_REMOVED lines=13> */
.L_x_2105:
[----:B------:R-:W-:Y:S02]  /*2d1d0*/  IMAD.MOV.U32 R13, RZ, RZ, R8 ;  /* 0x000000ffff0d7224 */ /* 0x000fe400078e0008 */
[----:B------:R-:W-:Y:S02]  /*2d1e0*/  IMAD.MOV.U32 R12, RZ, RZ, 0x4 ;  /* 0x00000004ff0c7424 */ /* 0x000fe400078e00ff */
[----:B------:R-:W-:-:S07]  /*2d1f0*/  IMAD.MOV.U32 R2, RZ, RZ, R14 ;  /* 0x000000ffff027224 */ /* 0x000fce00078e000e */
[----:B------:R-:W-:Y:S05]  /*2d200*/  WARPSYNC.COLLECTIVE R15, `(.L_x_2106) ;  /* 0x000000000f087348 */ /* 0x000fea0003c00000 */
[----:B------:R0:W1:Y:S02]  /*2d210*/  SHFL.IDX P6, R14, R13, R12, R11 ;  /* 0x0000000c0d0e7389 */ /* 0x00006400000c000b */
[----:B01----:R-:W-:Y:S01]  /*2d220*/  ENDCOLLECTIVE ;  /* 0x000000000000791b */ /* 0x003fe20003800000 */
.L_x_2106:
        /* <DEDUP_REMOVED lines=13> */
.L_x_2107:
[----:B------:R-:W-:Y:S02]  /*2d300*/  IMAD.MOV.U32 R13, RZ, RZ, R8 ;  /* 0x000000ffff0d7224 */ /* 0x000fe400078e0008 */
[----:B------:R-:W-:Y:S02]  /*2d310*/  IMAD.MOV.U32 R12, RZ, RZ, 0x5 ;  /* 0x00000005ff0c7424 */ /* 0x000fe400078e00ff */
[----:B------:R-:W-:-:S07]  /*2d320*/  IMAD.MOV.U32 R2, RZ, RZ, R14 ;  /* 0x000000ffff027224 */ /* 0x000fce00078e000e */
[----:B------:R-:W-:Y:S05]  /*2d330*/  WARPSYNC.COLLECTIVE R15, `(.L_x_2108) ;  /* 0x000000000f087348 */ /* 0x000fea0003c00000 */
[----:B------:R0:W1:Y:S02]  /*2d340*/  SHFL.IDX P6, R14, R13, R12, R11 ;  /* 0x0000000c0d0e7389 */ /* 0x00006400000c000b */
[----:B01----:R-:W-:Y:S01]  /*2d350*/  ENDCOLLECTIVE ;  /* 0x000000000000791b */ /* 0x003fe20003800000 */
.L_x_2108:
[----:B------:R-:W-:-:S05]  /*2d360*/  IADD3 R2, P0, R2, R0, RZ ;  /* 0x0000000002027210 */ /* 0x000fca0007f1e0ff */
[----:B------:R-:W-:-:S05]  /*2d370*/  IMAD.X R3, RZ, RZ, R35, P0 ;  /* 0x000000ffff037224 */ /* 0x000fca00000e0623 */
        /* <DEDUP_REMOVED lines=11> */
.L_x_2109:
[----:B------:R-:W-:Y:S01]  /*2d430*/  IMAD.MOV.U32 R2, RZ, RZ, R14 ;  /* 0x000000ffff027224 */ /* 0x000fe200078e000e */
[----:B------:R-:W-:Y:S06]  /*2d440*/  BRA `(.L_x_2110) ;  /* 0xffffffa800a87947 */ /* 0x000fec000383ffff */
.L_x_1958:
[----:B-1----:R1:W2:Y:S02]  /*2d450*/  SYNCS.PHASECHK.TRANS64.TRYWAIT P0, [R5+URZ+0x2a860], R2 ;  /* 0x02a86002050075a7 */ /* 0x0022a4000800017f */
[----:B--2---:R-:W-:Y:S05]  /*2d460*/  @!P0 NANOSLEEP.SYNCS 0x989680 ;  /* 0x009896800000895d */ /* 0x004fea0003900000 */
[----:B------:R-:W2:Y:S02]  /*2d470*/  @!P0 SYNCS.PHASECHK.TRANS64 P0, [R5+URZ+0x2a860], R2 ;  /* 0x02a86002050085a7 */ /* 0x000ea4000800007f */
[----:B--2---:R-:W-:Y:S05]  /*2d480*/  @!P0 BRA `(.L_x_1958) ;  /* 0xfffffffc00f08947 */ /* 0x004fea000383ffff */
[----:B------:R-:W-:Y:S05]  /*2d490*/  BRA `(.L_x_2111) ;  /* 0xffffffac00047947 */ /* 0x000fea000383ffff */
.L_x_1959:
[----:B------:R-:W-:Y:S01]  /*2d4a0*/  BSSY B1, `(.L_x_2112) ;  /* 0x0000008000017945 */ /* 0x000fe20003800000 */
[----:B------:R-:W-:Y:S02]  /*2d4b0*/  IMAD.MOV.U32 R13, RZ, RZ, R19 ;  /* 0x000000ffff0d7224 */ /* 0x000fe400078e0013 */
[----:B------:R-:W-:Y:S02]  /*2d4c0*/  IMAD.MOV.U32 R12, RZ, RZ, RZ ;  /* 0x000000ffff0c7224 */ /* 0x000fe400078e00ff */
[----:B------:R-:W-:Y:S02]  /*2d4d0*/  IMAD.MOV.U32 R11, RZ, RZ, 0x181f ;  /* 0x0000181fff0b7424 */ /* 0x000fe400078e00ff */
[----:B------:R-:W-:-:S07]  /*2d4e0*/  IMAD.MOV.U32 R15, RZ, RZ, -0x1 ;  /* 0xffffffffff0f7424 */ /* 0x000fce00078e00ff */
[----:B-1----:R-:W-:Y:S05]  /*2d4f0*/  WARPSYNC.COLLECTIVE R15, `(.L_x_2113) ;  /* 0x000000000f087348 */ /* 0x002fea0003c00000 */
[----:B------:R0:W2:Y:S02]  /*2d500*/  SHFL.IDX P6, R14, R13, R12, R11 ;  /* 0x0000000c0d0e7389 */ /* 0x0000a400000c000b */
[----:B012---:R-:W-:Y:S01]  /*2d510*/  ENDCOLLECTIVE ;  /* 0x000000000000791b */ /* 0x007fe20003800000 */
.L_x_2113:
[----:B------:R-:W-:Y:S05]  /*2d520*/  BSYNC B1 ;  /* 0x0000000000017941 */ /* 0x000fea0003800000 */
.L_x_2112:
[----:B------:R-:W-:Y:S01]  /*2d530*/  MOV R13, R18 ;  /* 0x00000012000d7202 */ /* 0x000fe20000000f00 */
        /* <DEDUP_REMOVED lines=8> */
.L_x_2114:
[----:B------:R-:W-:Y:S01]  /*2d5c0*/  MOV R13, R19 ;  /* 0x00000013000d7202 */ /* 0x000fe20000000f00 */
[----:B------:R-:W-:Y:S02]  /*2d5d0*/  IMAD.MOV.U32 R12, RZ, RZ, 0x1 ;  /* 0x00000001ff0c7424 */ /* 0x000fe400078e00ff */
[----:B------:R-:W-:-:S07]  /*2d5e0*/  IMAD.MOV.U32 R2, RZ, RZ, R14 ;  /* 0x000000ffff027224 */ /* 0x000fce00078e000e */
[----:B------:R-:W-:Y:S05]  /*2d5f0*/  WARPSYNC.COLLECTIVE R15, `(.L_x_2115) ;  /* 0x000000000f087348 */ /* 0x000fea0003c00000 */
[----:B------:R0:W1:Y:S02]  /*2d600*/  SHFL.IDX P6, R14, R13, R12, R11 ;  /* 0x0000000c0d0e7389 */ /* 0x00006400000c000b */
[----:B01----:R-:W-:Y:S01]  /*2d610*/  ENDCOLLECTIVE ;  /* 0x000000000000791b */ /* 0x003fe20003800000 */
.L_x_2115:
        /* <DEDUP_REMOVED lines=15> */
.L_x_2116:
[----:B------:R-:W-:Y:S01]  /*2d710*/  IMAD.MOV.U32 R13, RZ, RZ, R19 ;  /* 0x000000ffff0d7224 */ /* 0x000fe200078e0013 */
[----:B------:R-:W-:Y:S01]  /*2d720*/  MOV R12, 0x2 ;  /* 0x00000002000c7802 */ /* 0x000fe20000000f00 */
[----:B------:R-:W-:-:S07]  /*2d730*/  IMAD.MOV.U32 R2, RZ, RZ, R14 ;  /* 0x000000ffff027224 */ /* 0x000fce00078e000e */
[----:B------:R-:W-:Y:S05]  /*2d740*/  WARPSYNC.COLLECTIVE R15, `(.L_x_2117) ;  /* 0x000000000f087348 */ /* 0x000fea0003c00000 */
[----:B------:R0:W1:Y:S02]  /*2d750*/  SHFL.IDX P6, R14, R13, R12, R11 ;  /* 0x0000000c0d0e7389 */ /* 0x00006400000c000b */
[----:B01----:R-:W-:Y:S01]  /*2d760*/  ENDCOLLECTIVE ;  /* 0x000000000000791b */ /* 0x003fe20003800000 */
.L_x_2117:
        /* <DEDUP_REMOVED lines=14> */
.L_x_2118:
[----:B------:R-:W-:Y:S02]  /*2d850*/  IMAD.MOV.U32 R13, RZ, RZ, R19 ;  /* 0x000000ffff0d7224 */ /* 0x000fe400078e0013 */
[----:B------:R-:W-:Y:S02]  /*2d860*/  IMAD.MOV.U32 R12, RZ, RZ, 0x3 ;  /* 0x00000003ff0c7424 */ /* 0x000fe400078e00ff */
[----:B------:R-:W-:-:S07]  /*2d870*/  IMAD.MOV.U32 R2, RZ, RZ, R14 ;  /* 0x000000ffff027224 */ /* 0x000fce00078e000e */
[----:B------:R-:W-:Y:S05]  /*2d880*/  WARPSYNC.COLLECTIVE R15, `(.L_x_2119) ;  /* 0x000000000f087348 */ /* 0x000fea0003c00000 */
[----:B------:R0:W1:Y:S02]  /*2d890*/  SHFL.IDX P6, R14, R13, R12, R11 ;  /* 0x0000000c0d0e7389 */ /* 0x00006400000c000b */
[----:B01----:R-:W-:Y:S01]  /*2d8a0*/  ENDCOLLECTIVE ;  /* 0x000000000000791b */ /* 0x003fe20003800000 */
.L_x_2119:
        /* <DEDUP_REMOVED lines=14> */
.L_x_2120:
[----:B------:R-:W-:Y:S02]  /*2d990*/  IMAD.MOV.U32 R13, RZ, RZ, R19 ;  /* 0x000000ffff0d7224 */ /* 0x000fe400078e0013 */
[----:B------:R-:W-:Y:S02]  /*2d9a0*/  IMAD.MOV.U32 R12, RZ, RZ, 0x4 ;  /* 0x00000004ff0c7424 */ /* 0x000fe400078e00ff */
[----:B------:R-:W-:-:S07]  /*2d9b0*/  IMAD.MOV.U32 R2, RZ, RZ, R14 ;  /* 0x000000ffff027224 */ /* 0x000fce00078e000e */
[----:B------:R-:W-:Y:S05]  /*2d9c0*/  WARPSYNC.COLLECTIVE R15, `(.L_x_2121) ;  /* 0x000000000f087348 */ /* 0x000fea0003c00000 */
[----:B------:R0:W1:Y:S02]  /*2d9d0*/  SHFL.IDX P6, R14, R13, R12, R11 ;  /* 0x0000000c0d0e7389 */ /* 0x00006400000c000b */
[----:B01----:R-:W-:Y:S01]  /*2d9e0*/  ENDCOLLECTIVE ;  /* 0x000000000000791b */ /* 0x003fe20003800000 */
.L_x_2121:
[----:B------:R-:W-:-:S05]  /*2d9f0*/  IADD3 R2, P2, R2, R0, RZ ;  /* 0x0000000002027210 */ /* 0x000fca0007f5e0ff */
[----:B------:R-:W-:Y:S01]  /*2da00*/  IMAD.X R3, RZ, RZ, R3, P2 ;  /* 0x000000ffff037224 */ /* 0x000fe200010e0603 */
[----:B------:R-:W-:Y:S02]  /*2da10*/  ISETP.LT.OR P2, PT, R8, 0x31, !P1 ;  /* 0x000000310800780c */ /* 0x000fe40004f41670 */
[----:B------:R-:W-:-:S11]  /*2da20*/  MOV R13, R18 ;  /* 0x00000012000d7202 */ /* 0x000fd60000000f00 */
        /* <DEDUP_REMOVED lines=10> */
.L_x_2122:
[----:B------:R-:W-:Y:S02]  /*2dad0*/  IMAD.MOV.U32 R13, RZ, RZ, R19 ;  /* 0x000000ffff0d7224 */ /* 0x000fe400078e0013 */
[----:B------:R-:W-:Y:S02]  /*2dae0*/  IMAD.MOV.U32 R12, RZ, RZ, 0x5 ;  /* 0x00000005ff0c7424 */ /* 0x000fe400078e00ff */
[----:B------:R-:W-:-:S07]  /*2daf0*/  IMAD.MOV.U32 R2, RZ, RZ, R14 ;  /* 0x000000ffff027224 */ /* 0x000fce00078e000e */
[----:B------:R-:W-:Y:S05]  /*2db00*/  WARPSYNC.COLLECTIVE R15, `(.L_x_2123) ;  /* 0x000000000f087348 */ /* 0x000fea0003c00000 */
[----:B------:R0:W1:Y:S02]  /*2db10*/  SHFL.IDX P6, R14, R13, R12, R11 ;  /* 0x0000000c0d0e7389 */ /* 0x00006400000c000b */
[----:B01----:R-:W-:Y:S01]  /*2db20*/  ENDCOLLECTIVE ;  /* 0x000000000000791b */ /* 0x003fe20003800000 */
.L_x_2123:
        /* <DEDUP_REMOVED lines=13> */
.L_x_2124:
[----:B------:R-:W-:Y:S01]  /*2dc00*/  @!PT LDS RZ, [RZ] ;  /* 0x00000000fffff984 */ /* 0x000fe20000000800 */
[----:B------:R-:W-:Y:S01]  /*2dc10*/  @!PT LDS RZ, [RZ] ;  /* 0x00000000fffff984 */ /* 0x000fe20000000800 */
[----:B------:R-:W-:Y:S01]  /*2dc20*/  @!PT LDS RZ, [RZ] ;  /* 0x00000000fffff984 */ /* 0x000fe20000000800 */
[----:B------:R0:W-:Y:S02]  /*2dc30*/  LDGSTS.E.BYPASS.LTC128B.128 [R4+0x5400], desc[UR60][R2.64+0x80], !P2 ;  /* 0x0540008002047fae */ /* 0x0001e4000d101d7c */
[----:B0-----:R-:W-:Y:S01]  /*2dc40*/  MOV R2, R14 ;  /* 0x0000000e00027202 */ /* 0x001fe20000000f00 */
[----:B------:R-:W-:Y:S06]  /*2dc50*/  BRA `(.L_x_2125) ;  /* 0xffffffa400f07947 */ /* 0x000fec000383ffff */
.L_x_1967:
[----:B0-----:R0:W1:Y:S02]  /*2dc60*/  SYNCS.PHASECHK.TRANS64.TRYWAIT P0, [R0+URZ+0x2a860], R3 ;  /* 0x02a86003000075a7 */ /* 0x001064000800017f */
[----:B-1----:R-:W-:Y:S05]  /*2dc70*/  @!P0 NANOSLEEP.SYNCS 0x989680 ;  /* 0x009896800000895d */ /* 0x002fea0003900000 */
[----:B------:R-:W1:Y:S02]  /*2dc80*/  @!P0 SYNCS.PHASECHK.TRANS64 P0, [R0+URZ+0x2a860], R3 ;  /* 0x02a86003000085a7 */ /* 0x000e64000800007f */
[----:B-1----:R-:W-:Y:S05]  /*2dc90*/  @!P0 BRA `(.L_x_1967) ;  /* 0xfffffffc00f08947 */ /* 0x002fea000383ffff */
[----:B------:R-:W-:Y:S05]  /*2dca0*/  BRA `(.L_x_2126) ;  /* 0xffffffac00047947 */ /* 0x000fea000383ffff */
.L_x_1968:
        /* <DEDUP_REMOVED lines=8> */
.L_x_2128:
[----:B------:R-:W-:Y:S05]  /*2dd30*/  BSYNC B0 ;  /* 0x0000000000007941 */ /* 0x000fea0003800000 */
.L_x_2127:
[----:B------:R-:W0:Y:S01]  /*2dd40*/  S2R R5, SR_TID.X ;  /* 0x0000000000057919 */ /* 0x000e220000002100 */
[----:B------:R-:W-:Y:S01]  /*2dd50*/  IMAD.MOV.U32 R13, RZ, RZ, R18 ;  /* 0x000000ffff0d7224 */ /* 0x000fe200078e0012 */
[----:B------:R-:W-:Y:S01]  /*2dd60*/  MOV R12, RZ ;  /* 0x000000ff000c7202 */ /* 0x000fe20000000f00 */
[----:B------:R-:W-:Y:S01]  /*2dd70*/  IMAD.MOV.U32 R11, RZ, RZ, 0x181f ;  /* 0x0000181fff0b7424 */ /* 0x000fe200078e00ff */
[C---:B------:R-:W-:Y:S01]  /*2dd80*/  LOP3.LUT R2, R29.reuse, 0x1, RZ, 0xc0, !PT ;  /* 0x000000011d027812 */ /* 0x040fe200078ec0ff */
[----:B------:R-:W-:Y:S01]  /*2dd90*/  IMAD.MOV.U32 R15, RZ, RZ, -0x1 ;  /* 0xffffffffff0f7424 */ /* 0x000fe200078e00ff */
[----:B------:R-:W-:Y:S01]  /*2dda0*/  LOP3.LUT P0, RZ, R29, 0x2, RZ, 0xc0, !PT ;  /* 0x000000021dff7812 */ /* 0x000fe2000780c0ff */
[----:B------:R-:W-:Y:S01]  /*2ddb0*/  IMAD.MOV.U32 R3, RZ, RZ, R14 ;  /* 0x000000ffff037224 */ /* 0x000fe200078e000e */
[----:B------:R-:W-:Y:S01]  /*2ddc0*/  ISETP.NE.U32.AND P1, PT, R2, 0x1, PT ;  /* 0x000000010200780c */ /* 0x000fe20003f25070 */
[----:B------:R-:W-:-:S12]  /*2ddd0*/  IMAD R4, R4, 0x2, R17 ;  /* 0x0000000204047824 */ /* 0x000fd800078e0211 */
[----:B0-----:R-:W-:Y:S05]  /*2dde0*/  WARPSYNC.COLLECTIVE R15, `(.L_x_2129) ;  /* 0x000000000f087348 */ /* 0x001fea0003c00000 */
[----:B------:R1:W2:Y:S02]  /*2ddf0*/  SHFL.IDX P6, R14, R13, R12, R11 ;  /* 0x0000000c0d0e7389 */ /* 0x0002a400000c000b */
[----:B012---:R-:W-:Y:S01]  /*2de00*/  ENDCOLLECTIVE ;  /* 0x000000000000791b */ /* 0x007fe20003800000 */
.L_x_2129:
[C---:B------:R-:W-:Y:S02]  /*2de10*/  ISETP.LT.OR P4, PT, R6.reuse, 0x1, !P0 ;  /* 0x000000010600780c */ /* 0x040fe40004781670 */
[----:B------:R-:W-:Y:S02]  /*2de20*/  ISETP.LT.OR P3, PT, R6, 0x1, P1 ;  /* 0x000000010600780c */ /* 0x000fe40000f61670 */
[----:B------:R-:W-:Y:S01]  /*2de30*/  MOV R13, R19 ;  /* 0x00000013000d7202 */ /* 0x000fe20000000f00 */
[----:B------:R-:W-:Y:S02]  /*2de40*/  IMAD.MOV.U32 R12, RZ, RZ, 0x1 ;  /* 0x00000001ff0c7424 */ /* 0x000fe400078e00ff */
[----:B------:R-:W-:-:S05]  /*2de50*/  IMAD.SHL.U32 R5, R5, 0x8, RZ ;  /* 0x0000000805057824 */ /* 0x000fca00078e00ff */
[----:B------:R-:W-:-:S05]  /*2de60*/  LOP3.LUT R5, R5, 0x38, RZ, 0xc0, !PT ;  /* 0x0000003805057812 */ /* 0x000fca00078ec0ff */
[----:B------:R-:W-:-:S05]  /*2de70*/  IMAD.SHL.U32 R5, R5, 0x2, RZ ;  /* 0x0000000205057824 */ /* 0x000fca00078e00ff */
[----:B------:R-:W-:-:S13]  /*2de80*/  IADD3 R2, P2, R14, R5, RZ ;  /* 0x000000050e027210 */ /* 0x000fda0007f5e0ff */
[----:B------:R-:W-:Y:S05]  /*2de90*/  WARPSYNC.COLLECTIVE R15, `(.L_x_2130) ;  /* 0x000000000f087348 */ /* 0x000fea0003c00000 */
[----:B------:R0:W1:Y:S02]  /*2dea0*/  SHFL.IDX P6, R14, R13, R12, R11 ;  /* 0x0000000c0d0e7389 */ /* 0x00006400000c000b */
[----:B01----:R-:W-:Y:S01]  /*2deb0*/  ENDCOLLECTIVE ;  /* 0x000000000000791b */ /* 0x003fe20003800000 */
.L_x_2130:
        /* <DEDUP_REMOVED lines=13> */
.L_x_2131:
[----:B------:R-:W-:Y:S02]  /*2df90*/  IMAD.MOV.U32 R13, RZ, RZ, R19 ;  /* 0x000000ffff0d7224 */ /* 0x000fe400078e0013 */
[----:B------:R-:W-:Y:S01]  /*2dfa0*/  IMAD.MOV.U32 R12, RZ, RZ, 0x2 ;  /* 0x00000002ff0c7424 */ /* 0x000fe200078e00ff */
[----:B------:R-:W-:-:S13]  /*2dfb0*/  IADD3 R2, P2, R14, R5, RZ ;  /* 0x000000050e027210 */ /* 0x000fda0007f5e0ff */
[----:B------:R-:W-:Y:S05]  /*2dfc0*/  WARPSYNC.COLLECTIVE R15, `(.L_x_2132) ;  /* 0x000000000f087348 */ /* 0x000fea0003c00000 */
[----:B------:R0:W1:Y:S02]  /*2dfd0*/  SHFL.IDX P6, R14, R13, R12, R11 ;  /* 0x0000000c0d0e7389 */ /* 0x00006400000c000b */
[----:B01----:R-:W-:Y:S01]  /*2dfe0*/  ENDCOLLECTIVE ;  /* 0x000000000000791b */ /* 0x003fe20003800000 */
.L_x_2132:
        /* <DEDUP_REMOVED lines=13> */
.L_x_2133:
[----:B------:R-:W-:Y:S02]  /*2e0c0*/  IMAD.MOV.U32 R13, RZ, RZ, R19 ;  /* 0x000000ffff0d7224 */ /* 0x000fe400078e0013 */
[----:B------:R-:W-:Y:S02]  /*2e0d0*/  IMAD.MOV.U32 R12, RZ, RZ, 0x3 ;  /* 0x00000003ff0c7424 */ /* 0x000fe400078e00ff */
[----:B------:R-:W-:-:S07]  /*2e0e0*/  IMAD.MOV.U32 R10, RZ, RZ, R14 ;  /* 0x000000ffff0a7224 */ /* 0x000fce00078e000e */
[----:B------:R-:W-:Y:S05]  /*2e0f0*/  WARPSYNC.COLLECTIVE R15, `(.L_x_2134) ;  /* 0x000000000f087348 */ /* 0x000fea0003c00000 */
[----:B------:R0:W1:Y:S02]  /*2e100*/  SHFL.IDX P6, R14, R13, R12, R11 ;  /* 0x0000000c0d0e7389 */ /* 0x00006400000c000b */
[----:B01----:R-:W-:Y:S01]  /*2e110*/  ENDCOLLECTIVE ;  /* 0x000000000000791b */ /* 0x003fe20003800000 */
.L_x_2134:
[----:B------:R-:W-:-:S05]  /*2e120*/  IADD3 R2, P2, R10, R5, RZ ;  /* 0x000000050a027210 */ /* 0x000fca0007f5e0ff */
[----:B------:R-:W-:-:S05]  /*2e130*/  IMAD.X R3, RZ, RZ, R7, P2 ;  /* 0x000000ffff037224 */ /* 0x000fca00010e0607 */
[----:B------:R-:W-:Y:S01]  /*2e140*/  @!PT LDS RZ, [RZ] ;  /* 0x00000000fffff984 */ /* 0x000fe20000000800 */
[----:B------:R-:W-:Y:S01]  /*2e150*/  @!PT LDS RZ, [RZ] ;  /* 0x00000000fffff984 */ /* 0x000fe20000000800 */
[----:B------:R-:W-:Y:S01]  /*2e160*/  @!PT LDS RZ, [RZ] ;  /* 0x00000000fffff984 */ /* 0x000fe20000000800 */
[----:B------:R0:W-:Y:S01]  /*2e170*/  LDGSTS.E.BYPASS.LTC128B.128 [R4+0x1400], desc[UR60][R2.64], !P3 ;  /* 0x0140000002047fae */ /* 0x0001e2000d901d7c */
[----:B------:R-:W-:Y:S02]  /*2e180*/  MOV R13, R18 ;  /* 0x00000012000d7202 */ /* 0x000fe40000000f00 */
[C---:B------:R-:W-:Y:S01]  /*2e190*/  ISETP.LT.OR P3, PT, R6.reuse, 0x31, P1 ;  /* 0x000000310600780c */ /* 0x040fe20000f61670 */
[----:B------:R0:W-:Y:S01]  /*2e1a0*/  LDGSTS.E.BYPASS.LTC128B.128 [R4+0x4400], desc[UR60][R2.64+0x80], !P4 ;  /* 0x0440008002047fae */ /* 0x0001e2000e101d7c */
[----:B------:R-:W-:Y:S01]  /*2e1b0*/  ISETP.LT.OR P4, PT, R6, 0x31, !P0 ;  /* 0x000000310600780c */ /* 0x000fe20004781670 */
[----:B------:R-:W-:-:S12]  /*2e1c0*/  IMAD.MOV.U32 R8, RZ, RZ, R14 ;  /* 0x000000ffff087224 */ /* 0x000fd800078e000e */
[----:B0-----:R-:W-:Y:S05]  /*2e1d0*/  WARPSYNC.COLLECTIVE R15, `(.L_x_2135) ;  /* 0x000000000f087348 */ /* 0x001fea0003c00000 */
[----:B------:R1:W2:Y:S02]  /*2e1e0*/  SHFL.IDX P6, R14, R13, R12, R11 ;  /* 0x0000000c0d0e7389 */ /* 0x0002a400000c000b */
[----:B012---:R-:W-:Y:S01]  /*2e1f0*/  ENDCOLLECTIVE ;  /* 0x000000000000791b */ /* 0x007fe20003800000 */
.L_x_2135:
[----:B------:R-:W-:Y:S02]  /*2e200*/  IMAD.MOV.U32 R13, RZ, RZ, R19 ;  /* 0x000000ffff0d7224 */ /* 0x000fe400078e0013 */
[----:B------:R-:W-:Y:S01]  /*2e210*/  IMAD.MOV.U32 R12, RZ, RZ, 0x4 ;  /* 0x00000004ff0c7424 */ /* 0x000fe200078e00ff */
[----:B------:R-:W-:-:S13]  /*2e220*/  IADD3 R2, P2, R14, R5, RZ ;  /* 0x000000050e027210 */ /* 0x000fda0007f5e0ff */
[----:B------:R-:W-:Y:S05]  /*2e230*/  WARPSYNC.COLLECTIVE R15, `(.L_x_2136) ;  /* 0x000000000f087348 */ /* 0x000fea0003c00000 */
[----:B------:R0:W1:Y:S02]  /*2e240*/  SHFL.IDX P6, R14, R13, R12, R11 ;  /* 0x0000000c0d0e7389 */ /* 0x00006400000c000b */
[----:B01----:R-:W-:Y:S01]  /*2e250*/  ENDCOLLECTIVE ;  /* 0x000000000000791b */ /* 0x003fe20003800000 */
.L_x_2136:
        /* <DEDUP_REMOVED lines=13> */
.L_x_2137:
[----:B------:R-:W-:Y:S02]  /*2e330*/  IMAD.MOV.U32 R13, RZ, RZ, R19 ;  /* 0x000000ffff0d7224 */ /* 0x000fe400078e0013 */
[----:B------:R-:W-:Y:S02]  /*2e340*/  IMAD.MOV.U32 R12, RZ, RZ, 0x5 ;  /* 0x00000005ff0c7424 */ /* 0x000fe400078e00ff */
[----:B------:R-:W-:-:S07]  /*2e350*/  IMAD.MOV.U32 R10, RZ, RZ, R14 ;  /* 0x000000ffff0a7224 */ /* 0x000fce00078e000e */
[----:B------:R-:W-:Y:S05]  /*2e360*/  WARPSYNC.COLLECTIVE R15, `(.L_x_2138) ;  /* 0x000000000f087348 */ /* 0x000fea0003c00000 */
[----:B------:R0:W1:Y:S02]  /*2e370*/  SHFL.IDX P6, R14, R13, R12, R11 ;  /* 0x0000000c0d0e7389 */ /* 0x00006400000c000b */
[----:B01----:R-:W-:Y:S01]  /*2e380*/  ENDCOLLECTIVE ;  /* 0x000000000000791b */ /* 0x003fe20003800000 */
.L_x_2138:
[----:B------:R-:W-:-:S04]  /*2e390*/  IADD3 R2, P2, R10, R5, RZ ;  /* 0x000000050a027210 */ /* 0x000fc80007f5e0ff */
[----:B------:R-:W-:-:S05]  /*2e3a0*/  IADD3.X R3, RZ, R7, RZ, P2, !PT ;  /* 0x00000007ff037210 */ /* 0x000fca00017fe4ff */
        /* <DEDUP_REMOVED lines=10> */
.L_x_2139:
[----:B------:R-:W-:Y:S05]  /*2e450*/  BRA `(.L_x_2140) ;  /* 0xffffffa800007947 */ /* 0x000fea000383ffff */
.L_x_1973:
[----:B------:R-:W-:Y:S01]  /*2e460*/  BSSY B0, `(.L_x_2141) ;  /* 0x0000008000007945 */ /* 0x000fe20003800000 */
[----:B------:R-:W-:Y:S01]  /*2e470*/  IMAD.MOV.U32 R13, RZ, RZ, R24 ;  /* 0x000000ffff0d7224 */ /* 0x000fe200078e0018 */
[----:B------:R-:W-:Y:S01]  /*2e480*/  MOV R11, 0x1f ;  /* 0x0000001f000b7802 */ /* 0x000fe20000000f00 */
[----:B------:R-:W-:Y:S02]  /*2e490*/  IMAD.MOV.U32 R12, RZ, RZ, RZ ;  /* 0x000000ffff0c7224 */ /* 0x000fe400078e00ff */
[----:B------:R-:W-:-:S07]  /*2e4a0*/  IMAD.MOV.U32 R15, RZ, RZ, -0x1 ;  /* 0xffffffffff0f7424 */ /* 0x000fce00078e00ff */
[----:B01----:R-:W-:Y:S05]  /*2e4b0*/  WARPSYNC.COLLECTIVE R15, `(.L_x_2142) ;  /* 0x000000000f087348 */ /* 0x003fea0003c00000 */
[----:B------:R2:W3:Y:S02]  /*2e4c0*/  SHFL.IDX P6, R14, R13, R12, R11 ;  /* 0x0000000c0d0e7389 */ /* 0x0004e400000c000b */
[----:B0123--:R-:W-:Y:S01]  /*2e4d0*/  ENDCOLLECTIVE ;  /* 0x000000000000791b */ /* 0x00ffe20003800000 */
.L_x_2142:
[----:B------:R-:W-:Y:S05]  /*2e4e0*/  BSYNC B0 ;  /* 0x0000000000007941 */ /* 0x000fea0003800000 */
.L_x_2141:
        /* <DEDUP_REMOVED lines=9> */
.L_x_2143:
[----:B------:R-:W-:Y:S02]  /*2e580*/  ULDC UR4, c[0x0][0xc3c] ;  /* 0x00030f0000047ab9 */ /* 0x000fe40000000800 */
[----:B------:R-:W-:-:S13]  /*2e590*/  ISETP.GE.OR P1, PT, R9, UR4, !P0 ;  /* 0x0000000409007c0c */ /* 0x000fda000c726670 */
[----:B------:R-:W0:Y:S08]  /*2e5a0*/  @!P1 LDC.64 R2, c[0x0][0xc80] ;  /* 0x00032000ff029b82 */ /* 0x000e300000000a00 */
[----:B------:R-:W1:Y:S01]  /*2e5b0*/  @!P1 LDC.64 R4, c[0x0][0xc78] ;  /* 0x00031e00ff049b82 */ /* 0x000e620000000a00 */
[----:B------:R-:W-:Y:S01]  /*2e5c0*/  IMAD.MOV.U32 R25, RZ, RZ, RZ ;  /* 0x000000ffff197224 */ /* 0x000fe200078e00ff */
[----:B------:R-:W-:Y:S01]  /*2e5d0*/  MOV R7, R14 ;  /* 0x0000000e00077202 */ /* 0x000fe20000000f00 */
        /* <DEDUP_REMOVED lines=9> */
[----:B------:R-:W-:Y:S01]  /*2e670*/  ISETP.GE.U32.AND P5, PT, R8, 0x10, PT ;  /* 0x000000100800780c */ /* 0x000fe20003fa6070 */
[----:B--2---:R-:W-:Y:S02]  /*2e680*/  @!P1 IMAD.MOV.U32 R25, RZ, RZ, R6 ;  /* 0x000000ffff199224 */ /* 0x004fe400078e0006 */
[----:B------:R-:W-:-:S02]  /*2e690*/  IMAD.MOV.U32 R6, RZ, RZ, RZ ;  /* 0x000000ffff067224 */ /* 0x000fc400078e00ff */
[----:B---3--:R-:W-:Y:S01]  /*2e6a0*/  @!P1 IMAD.MOV.U32 R4, RZ, RZ, R5 ;  /* 0x000000ffff049224 */ /* 0x008fe200078e0005 */
[----:B------:R-:W-:-:S03]  /*2e6b0*/  ISETP.NE.AND P1, PT, R8, RZ, PT ;  /* 0x000000ff0800720c */ /* 0x000fc60003f25270 */
[----:B------:R-:W-:-:S10]  /*2e6c0*/  IMAD R13, R4, R25, RZ ;  /* 0x00000019040d7224 */ /* 0x000fd400078e02ff */
[----:B------:R-:W-:Y:S05]  /*2e6d0*/  WARPSYNC.COLLECTIVE R15, `(.L_x_2144) ;  /* 0x000000000f087348 */ /* 0x000fea0003c00000 */
[----:B------:R0:W1:Y:S02]  /*2e6e0*/  SHFL.UP P6, R14, R13, R12, R11 ;  /* 0x0400000c0d0e7389 */ /* 0x00006400000c000b */
[----:B01----:R-:W-:Y:S01]  /*2e6f0*/  ENDCOLLECTIVE ;  /* 0x000000000000791b */ /* 0x003fe20003800000 */
.L_x_2144:
[----:B------:R-:W-:Y:S01]  /*2e700*/  IMAD.MOV.U32 R12, RZ, RZ, 0x2 ;  /* 0x00000002ff0c7424 */ /* 0x000fe200078e00ff */
[----:B------:R-:W-:-:S04]  /*2e710*/  SEL R14, R14, RZ, P1 ;  /* 0x000000ff0e0e7207 */ /* 0x000fc80000800000 */
[----:B------:R-:W-:-:S05]  /*2e720*/  IADD3 R5, R13, R14, RZ ;  /* 0x0000000e0d057210 */ /* 0x000fca0007ffe0ff */
[----:B------:R-:W-:-:S07]  /*2e730*/  IMAD.MOV.U32 R13, RZ, RZ, R5 ;  /* 0x000000ffff0d7224 */ /* 0x000fce00078e0005 */
[----:B------:R-:W-:Y:S05]  /*2e740*/  WARPSYNC.COLLECTIVE R15, `(.L_x_2145) ;  /* 0x000000000f087348 */ /* 0x000fea0003c00000 */
[----:B------:R0:W1:Y:S02]  /*2e750*/  SHFL.UP P6, R14, R13, R12, R11 ;  /* 0x0400000c0d0e7389 */ /* 0x00006400000c000b */
[----:B01----:R-:W-:Y:S01]  /*2e760*/  ENDCOLLECTIVE ;  /* 0x000000000000791b */ /* 0x003fe20003800000 */
.L_x_2145:
[----:B------:R-:W-:Y:S01]  /*2e770*/  IMAD.MOV.U32 R12, RZ, RZ, 0x4 ;  /* 0x00000004ff0c7424 */ /* 0x000fe200078e00ff */
[----:B------:R-:W-:-:S05]  /*2e780*/  SEL R2, R14, RZ, P2 ;  /* 0x000000ff0e027207 */ /* 0x000fca0001000000 */
[----:B------:R-:W-:-:S04]  /*2e790*/  IMAD.IADD R2, R5, 0x1, R2 ;  /* 0x0000000105027824 */ /* 0x000fc800078e0202 */
[----:B------:R-:W-:-:S07]  /*2e7a0*/  IMAD.MOV.U32 R13, RZ, RZ, R2 ;  /* 0x000000ffff0d7224 */ /* 0x000fce00078e0002 */
[----:B------:R-:W-:Y:S05]  /*2e7b0*/  WARPSYNC.COLLECTIVE R15, `(.L_x_2146) ;  /* 0x000000000f087348 */ /* 0x000fea0003c00000 */
[----:B------:R0:W1:Y:S02]  /*2e7c0*/  SHFL.UP P6, R14, R13, R12, R11 ;  /* 0x0400000c0d0e7389 */ /* 0x00006400000c000b */
[----:B01----:R-:W-:Y:S01]  /*2e7d0*/  ENDCOLLECTIVE ;  /* 0x000000000000791b */ /* 0x003fe20003800000 */
.L_x_2146:
[----:B------:R-:W-:Y:S01]  /*2e7e0*/  IMAD.MOV.U32 R12, RZ, RZ, 0x8 ;  /* 0x00000008ff0c7424 */ /* 0x000fe200078e00ff */
[----:B------:R-:W-:-:S05]  /*2e7f0*/  SEL R3, R14, RZ, P3 ;  /* 0x000000ff0e037207 */ /* 0x000fca0001800000 */
[----:B------:R-:W-:-:S05]  /*2e800*/  IMAD.IADD R3, R2, 0x1, R3 ;  /* 0x0000000102037824 */ /* 0x000fca00078e0203 */
[----:B------:R-:W-:-:S07]  /*2e810*/  MOV R13, R3 ;  /* 0x00000003000d7202 */ /* 0x000fce0000000f00 */
[----:B------:R-:W-:Y:S05]  /*2e820*/  WARPSYNC.COLLECTIVE R15, `(.L_x_2147) ;  /* 0x000000000f087348 */ /* 0x000fea0003c00000 */
[----:B------:R0:W1:Y:S02]  /*2e830*/  SHFL.UP P6, R14, R13, R12, R11 ;  /* 0x0400000c0d0e7389 */ /* 0x00006400000c000b */
[----:B01----:R-:W-:Y:S01]  /*2e840*/  ENDCOLLECTIVE ;  /* 0x000000000000791b */ /* 0x003fe20003800000 */
.L_x_2147:
[----:B------:R-:W-:Y:S01]  /*2e850*/  IMAD.MOV.U32 R12, RZ, RZ, 0x10 ;  /* 0x00000010ff0c7424 */ /* 0x000fe200078e00ff */
[----:B------:R-:W-:-:S05]  /*2e860*/  SEL R14, R14, RZ, P4 ;  /* 0x000000ff0e0e7207 */ /* 0x000fca0002000000 */
[----:B------:R-:W-:-:S04]  /*2e870*/  IMAD.IADD R5, R3, 0x1, R14 ;  /* 0x0000000103057824 */ /* 0x000fc800078e020e */
[----:B------:R-:W-:-:S07]  /*2e880*/  IMAD.MOV.U32 R13, RZ, RZ, R5 ;  /* 0x000000ffff0d7224 */ /* 0x000fce00078e0005 */
[----:B------:R-:W-:Y:S05]  /*2e890*/  WARPSYNC.COLLECTIVE R15, `(.L_x_2148) ;  /* 0x000000000f087348 */ /* 0x000fea0003c00000 */
[----:B------:R0:W1:Y:S02]  /*2e8a0*/  SHFL.UP P6, R14, R13, R12, R11 ;  /* 0x0400000c0d0e7389 */ /* 0x00006400000c000b */
[----:B01----:R-:W-:Y:S01]  /*2e8b0*/  ENDCOLLECTIVE ;  /* 0x000000000000791b */ /* 0x003fe20003800000 */
.L_x_2148:
[----:B------:R-:W-:Y:S01]  /*2e8c0*/  MOV R12, 0x1f ;  /* 0x0000001f000c7802 */ /* 0x000fe20000000f00 */
[----:B------:R-:W-:Y:S01]  /*2e8d0*/  IMAD.MOV.U32 R11, RZ, RZ, 0x1f ;  /* 0x0000001fff0b7424 */ /* 0x000fe200078e00ff */
[----:B------:R-:W-:-:S05]  /*2e8e0*/  SEL R2, R14, RZ, P5 ;  /* 0x000000ff0e027207 */ /* 0x000fca0002800000 */
[----:B------:R-:W-:-:S04]  /*2e8f0*/  IMAD.IADD R2, R5, 0x1, R2 ;  /* 0x0000000105027824 */ /* 0x000fc800078e0202 */
[----:B------:R-:W-:-:S07]  /*2e900*/  IMAD.MOV.U32 R13, RZ, RZ, R2 ;  /* 0x000000ffff0d7224 */ /* 0x000fce00078e0002 */
[----:B------:R-:W-:Y:S05]  /*2e910*/  WARPSYNC.COLLECTIVE R15, `(.L_x_2149) ;  /* 0x000000000f087348 */ /* 0x000fea0003c00000 */
[----:B------:R0:W1:Y:S02]  /*2e920*/  SHFL.IDX P6, R14, R13, R12, R11 ;  /* 0x0000000c0d0e7389 */ /* 0x00006400000c000b */
[----:B01----:R-:W-:Y:S01]  /*2e930*/  ENDCOLLECTIVE ;  /* 0x000000000000791b */ /* 0x003fe20003800000 */
.L_x_2149:
[----:B------:R-:W-:Y:S05]  /*2e940*/  BRA `(.L_x_2150) ;  /* 0xffffffa8000c7947 */ /* 0x000fea000383ffff */
.L_x_1976:
[----:B------:R-:W-:Y:S01]  /*2e950*/  BSSY B0, `(.L_x_2151) ;  /* 0x0000007000007945 */ /* 0x000fe20003800000 */
[----:B------:R-:W-:Y:S02]  /*2e960*/  IMAD.MOV.U32 R12, RZ, RZ, 0x1 ;  /* 0x00000001ff0c7424 */ /* 0x000fe400078e00ff */
[----:B------:R-:W-:Y:S02]  /*2e970*/  IMAD.MOV.U32 R11, RZ, RZ, RZ ;  /* 0x000000ffff0b7224 */ /* 0x000fe400078e00ff */
[----:B------:R-:W-:-:S07]  /*2e980*/  IMAD.MOV.U32 R15, RZ, RZ, -0x1 ;  /* 0xffffffffff0f7424 */ /* 0x000fce00078e00ff */
[----:B0-----:R-:W-:Y:S05]  /*2e990*/  WARPSYNC.COLLECTIVE R15, `(.L_x_2152) ;  /* 0x000000000f087348 */ /* 0x001fea0003c00000 */
[----:B------:R1:W2:Y:S02]  /*2e9a0*/  SHFL.UP P6, R14, R13, R12, R11 ;  /* 0x0400000c0d0e7389 */ /* 0x0002a400000c000b */
[----:B012---:R-:W-:Y:S01]  /*2e9b0*/  ENDCOLLECTIVE ;  /* 0x000000000000791b */ /* 0x007fe20003800000 */
.L_x_2152:
[----:B------:R-:W-:Y:S05]  /*2e9c0*/  BSYNC B0 ;  /* 0x0000000000007941 */ /* 0x000fea0003800000 */
.L_x_2151:
[----:B------:R-:W-:Y:S01]  /*2e9d0*/  SEL R14, R14, RZ, P1 ;  /* 0x000000ff0e0e7207 */ /* 0x000fe20000800000 */
[----:B------:R-:W-:Y:S01]  /*2e9e0*/  IMAD.MOV.U32 R11, RZ, RZ, RZ ;  /* 0x000000ffff0b7224 */ /* 0x000fe200078e00ff */
[----:B------:R-:W-:Y:S01]  /*2e9f0*/  MOV R12, 0x2 ;  /* 0x00000002000c7802 */ /* 0x000fe20000000f00 */
[----:B------:R-:W-:Y:S02]  /*2ea00*/  IMAD.MOV.U32 R15, RZ, RZ, -0x1 ;  /* 0xffffffffff0f7424 */ /* 0x000fe400078e00ff */
[----:B------:R-:W-:-:S07]  /*2ea10*/  IMAD.IADD R13, R13, 0x1, R14 ;  /* 0x000000010d0d7824 */ /* 0x000fce00078e020e */
[----:B------:R-:W-:Y:S05]  /*2ea20*/  WARPSYNC.COLLECTIVE R15, `(.L_x_2153) ;  /* 0x000000000f087348 */ /* 0x000fea0003c00000 */
[----:B------:R0:W1:Y:S02]  /*2ea30*/  SHFL.UP P6, R14, R13, R12, R11 ;  /* 0x0400000c0d0e7389 */ /* 0x00006400000c000b */
[----:B01----:R-:W-:Y:S01]  /*2ea40*/  ENDCOLLECTIVE ;  /* 0x000000000000791b */ /* 0x003fe20003800000 */
.L_x_2153:
[----:B------:R-:W-:Y:S01]  /*2ea50*/  IMAD.MOV.U32 R12, RZ, RZ, 0x4 ;  /* 0x00000004ff0c7424 */ /* 0x000fe200078e00ff */
[----:B------:R-:W-:-:S05]  /*2ea60*/  SEL R2, R14, RZ, P2 ;  /* 0x000000ff0e027207 */ /* 0x000fca0001000000 */
[----:B------:R-:W-:-:S04]  /*2ea70*/  IMAD.IADD R2, R13, 0x1, R2 ;  /* 0x000000010d027824 */ /* 0x000fc800078e0202 */
[----:B------:R-:W-:-:S07]  /*2ea80*/  IMAD.MOV.U32 R13, RZ, RZ, R2 ;  /* 0x000000ffff0d7224 */ /* 0x000fce00078e0002 */
[----:B------:R-:W-:Y:S05]  /*2ea90*/  WARPSYNC.COLLECTIVE R15, `(.L_x_2154) ;  /* 0x000000000f087348 */ /* 0x000fea0003c00000 */
[----:B------:R0:W1:Y:S02]  /*2eaa0*/  SHFL.UP P6, R14, R13, R12, R11 ;  /* 0x0400000c0d0e7389 */ /* 0x00006400000c000b */
[----:B01----:R-:W-:Y:S01]  /*2eab0*/  ENDCOLLECTIVE ;  /* 0x000000000000791b */ /* 0x003fe20003800000 */
.L_x_2154:
[----:B------:R-:W-:Y:S01]  /*2eac0*/  IMAD.MOV.U32 R12, RZ, RZ, 0x8 ;  /* 0x00000008ff0c7424 */ /* 0x000fe200078e00ff */
[----:B------:R-:W-:-:S05]  /*2ead0*/  SEL R3, R14, RZ, P3 ;  /* 0x000000ff0e037207 */ /* 0x000fca0001800000 */
[----:B------:R-:W-:-:S05]  /*2eae0*/  IMAD.IADD R3, R2, 0x1, R3 ;  /* 0x0000000102037824 */ /* 0x000fca00078e0203 */
[----:B------:R-:W-:-:S07]  /*2eaf0*/  MOV R13, R3 ;  /* 0x00000003000d7202 */ /* 0x000fce0000000f00 */
[----:B------:R-:W-:Y:S05]  /*2eb00*/  WARPSYNC.COLLECTIVE R15, `(.L_x_2155) ;  /* 0x000000000f087348 */ /* 0x000fea0003c00000 */
[----:B------:R0:W1:Y:S02]  /*2eb10*/  SHFL.UP P6, R14, R13, R12, R11 ;  /* 0x0400000c0d0e7389 */ /* 0x00006400000c000b */
[----:B01----:R-:W-:Y:S01]  /*2eb20*/  ENDCOLLECTIVE ;  /* 0x000000000000791b */ /* 0x003fe20003800000 */
.L_x_2155:
[----:B------:R-:W-:Y:S01]  /*2eb30*/  IMAD.MOV.U32 R12, RZ, RZ, 0x10 ;  /* 0x00000010ff0c7424 */ /* 0x000fe200078e00ff */
[----:B------:R-:W-:-:S05]  /*2eb40*/  SEL R14, R14, RZ, P4 ;  /* 0x000000ff0e0e7207 */ /* 0x000fca0002000000 */
[----:B------:R-:W-:-:S04]  /*2eb50*/  IMAD.IADD R5, R3, 0x1, R14 ;  /* 0x0000000103057824 */ /* 0x000fc800078e020e */
[----:B------:R-:W-:-:S07]  /*2eb60*/  IMAD.MOV.U32 R13, RZ, RZ, R5 ;  /* 0x000000ffff0d7224 */ /* 0x000fce00078e0005 */
[----:B------:R-:W-:Y:S05]  /*2eb70*/  WARPSYNC.COLLECTIVE R15, `(.L_x_2156) ;  /* 0x000000000f087348 */ /* 0x000fea0003c00000 */
[----:B------:R0:W1:Y:S02]  /*2eb80*/  SHFL.UP P6, R14, R13, R12, R11 ;  /* 0x0400000c0d0e7389 */ /* 0x00006400000c000b */
[----:B01----:R-:W-:Y:S01]  /*2eb90*/  ENDCOLLECTIVE ;  /* 0x000000000000791b */ /* 0x003fe20003800000 */
.L_x_2156:
        /* <DEDUP_REMOVED lines=8> */
.L_x_2157:
[----:B------:R-:W-:Y:S05]  /*2ec20*/  BRA `(.L_x_2158) ;  /* 0xffffffa400f87947 */ /* 0x000fea000383ffff */
.L_x_1978:
[----:B------:R-:W-:Y:S01]  /*2ec30*/  BSSY B0, `(.L_x_2159) ;  /* 0x0000006000007945 */ /* 0x000fe20003800000 */
[----:B------:R-:W-:Y:S01]  /*2ec40*/  PLOP3.LUT P6, PT, P6, PT, PT, 0x8, 0x0 ;  /* 0x000000000000781c */ /* 0x000fe200037ce170 */
[----:B------:R-:W-:-:S12]  /*2ec50*/  IMAD.MOV.U32 R15, RZ, RZ, -0x1 ;  /* 0xffffffffff0f7424 */ /* 0x000fd800078e00ff */
[----:B01----:R-:W-:Y:S05]  /*2ec60*/  WARPSYNC.COLLECTIVE R15, `(.L_x_2160) ;  /* 0x000000000f087348 */ /* 0x003fea0003c00000 */
[----:B------:R-:W-:Y:S01]  /*2ec70*/  VOTE.ANY R14, PT, P6 ;  /* 0x00000000000e7806 */ /* 0x000fe200030e0100 */
[----:B01----:R-:W-:Y:S06]  /*2ec80*/  ENDCOLLECTIVE ;  /* 0x000000000000791b */ /* 0x003fec0003800000 */
.L_x_2160:
[----:B------:R-:W-:Y:S05]  /*2ec90*/  BSYNC B0 ;  /* 0x0000000000007941 */ /* 0x000fea0003800000 */
.L_x_2159:
        /* <DEDUP_REMOVED lines=8> */
.L_x_2161:
[----:B------:R-:W-:Y:S02]  /*2ed20*/  IMAD.IADD R27, R12, 0x1, R27 ;  /* 0x000000010c1b7824 */ /* 0x000fe400078e021b */
[----:B------:R-:W-:Y:S01]  /*2ed30*/  IMAD.MOV.U32 R13, RZ, RZ, R4 ;  /* 0x000000ffff0d7224 */ /* 0x000fe200078e0004 */
[----:B------:R-:W-:-:S07]  /*2ed40*/  MOV R25, R14 ;  /* 0x0000000e00197202 */ /* 0x000fce0000000f00 */
[----:B------:R-:W-:Y:S05]  /*2ed50*/  WARPSYNC.COLLECTIVE R15, `(.L_x_2162) ;  /* 0x000000000f087348 */ /* 0x000fea0003c00000 */
[----:B------:R0:W1:Y:S02]  /*2ed60*/  SHFL.IDX P6, R14, R13, R12, R11 ;  /* 0x0000000c0d0e7389 */ /* 0x00006400000c000b */
[----:B01----:R-:W-:Y:S01]  /*2ed70*/  ENDCOLLECTIVE ;  /* 0x000000000000791b */ /* 0x003fe20003800000 */
.L_x_2162:
[----:B------:R-:W-:Y:S01]  /*2ed80*/  IMAD.MOV.U32 R4, RZ, RZ, R14 ;  /* 0x000000ffff047224 */ /* 0x000fe200078e000e */
[----:B------:R-:W-:Y:S06]  /*2ed90*/  BRA `(.L_x_2163) ;  /* 0xffffffa400dc7947 */ /* 0x000fec000383ffff */
.L_x_1980:
[----:B------:R-:W-:Y:S01]  /*2eda0*/  BSSY B0, `(.L_x_2164) ;  /* 0x0000007000007945 */ /* 0x000fe20003800000 */
[----:B------:R-:W-:Y:S02]  /*2edb0*/  IMAD.MOV.U32 R13, RZ, RZ, R2 ;  /* 0x000000ffff0d7224 */ /* 0x000fe400078e0002 */
[----:B------:R-:W-:Y:S02]  /*2edc0*/  IMAD.MOV.U32 R11, RZ, RZ, 0x1f ;  /* 0x0000001fff0b7424 */ /* 0x000fe400078e00ff */
[----:B------:R-:W-:-:S07]  /*2edd0*/  IMAD.MOV.U32 R15, RZ, RZ, -0x1 ;  /* 0xffffffffff0f7424 */ /* 0x000fce00078e00ff */
[----:B01-34-:R-:W-:Y:S05]  /*2ede0*/  WARPSYNC.COLLECTIVE R15, `(.L_x_2165) ;  /* 0x000000000f087348 */ /* 0x01bfea0003c00000 */
[----:B------:R2:W0:Y:S02]  /*2edf0*/  SHFL.IDX P6, R14, R13, R12, R11 ;  /* 0x0000000c0d0e7389 */ /* 0x00042400000c000b */
[----:B01234-:R-:W-:Y:S01]  /*2ee00*/  ENDCOLLECTIVE ;  /* 0x000000000000791b */ /* 0x01ffe20003800000 */
.L_x_2165:
[----:B------:R-:W-:Y:S05]  /*2ee10*/  BSYNC B0 ;  /* 0x0000000000007941 */ /* 0x000fea0003800000 */
.L_x_2164:
[----:B------:R-:W-:Y:S01]  /*2ee20*/  MOV R6, R14 ;  /* 0x0000000e00067202 */ /* 0x000fe20000000f00 */
[----:B------:R-:W-:Y:S06]  /*2ee30*/  BRA `(.L_x_1979) ;  /* 0xffffffa400cc7947 */ /* 0x000fec000383ffff */
.L_x_1986:
[----:B0-----:R0:W2:Y:S02]  /*2ee40*/  SYNCS.PHASECHK.TRANS64.TRYWAIT P0, [R7+URZ+0x2a820], R0 ;  /* 0x02a82000070075a7 */ /* 0x0010a4000800017f */
[----:B--2---:R-:W-:Y:S05]  /*2ee50*/  @!P0 NANOSLEEP.SYNCS 0x989680 ;  /* 0x009896800000895d */ /* 0x004fea0003900000 */
[----:B------:R-:W2:Y:S02]  /*2ee60*/  @!P0 SYNCS.PHASECHK.TRANS64 P0, [R7+URZ+0x2a820], R0 ;  /* 0x02a82000070085a7 */ /* 0x000ea4000800007f */
[----:B--2---:R-:W-:Y:S05]  /*2ee70*/  @!P0 BRA `(.L_x_1986) ;  /* 0xfffffffc00f08947 */ /* 0x004fea000383ffff */
[----:B------:R-:W-:Y:S05]  /*2ee80*/  BRA `(.L_x_2166) ;  /* 0xffffffb000247947 */ /* 0x000fea000383ffff */
.L_x_1987:
[----:B------:R-:W2:Y:S01]  /*2ee90*/  S2R R2, SR_TID.X ;  /* 0x0000000000027919 */ /* 0x000ea20000002100 */
[----:B------:R-:W-:Y:S01]  /*2eea0*/  BSSY B0, `(.L_x_2167) ;  /* 0x000000a000007945 */ /* 0x000fe20003800000 */
[----:B------:R-:W-:Y:S02]  /*2eeb0*/  IMAD.MOV.U32 R12, RZ, RZ, RZ ;  /* 0x000000ffff0c7224 */ /* 0x000fe400078e00ff */
[----:B------:R-:W-:Y:S02]  /*2eec0*/  IMAD.MOV.U32 R11, RZ, RZ, 0x1f ;  /* 0x0000001fff0b7424 */ /* 0x000fe400078e00ff */
[----:B------:R-:W-:Y:S01]  /*2eed0*/  IMAD.MOV.U32 R15, RZ, RZ, -0x1 ;  /* 0xffffffffff0f7424 */ /* 0x000fe200078e00ff */
[----:B--2---:R-:W-:-:S04]  /*2eee0*/  SHF.R.U32.HI R2, RZ, 0x5, R2 ;  /* 0x00000005ff027819 */ /* 0x004fc80000011602 */
[----:B------:R-:W-:-:S05]  /*2eef0*/  LOP3.LUT R2, R2, 0x3, RZ, 0xc0, !PT ;  /* 0x0000000302027812 */ /* 0x000fca00078ec0ff */
[----:B------:R-:W-:-:S07]  /*2ef00*/  IMAD.MOV.U32 R13, RZ, RZ, R2 ;  /* 0x000000ffff0d7224 */ /* 0x000fce00078e0002 */
[----:B01-3--:R-:W-:Y:S05]  /*2ef10*/  WARPSYNC.COLLECTIVE R15, `(.L_x_2168) ;  /* 0x000000000f087348 */ /* 0x00bfea0003c00000 */
[----:B------:R2:W4:Y:S02]  /*2ef20*/  SHFL.IDX P6, R14, R13, R12, R11 ;  /* 0x0000000c0d0e7389 */ /* 0x00052400000c000b */
[----:B01234-:R-:W-:Y:S01]  /*2ef30*/  ENDCOLLECTIVE ;  /* 0x000000000000791b */ /* 0x01ffe20003800000 */
.L_x_2168:
[----:B------:R-:W-:Y:S05]  /*2ef40*/  BSYNC B0 ;  /* 0x0000000000007941 */ /* 0x000fea0003800000 */
.L_x_2167:
[----:B------:R-:W-:Y:S05]  /*2ef50*/  BRA `(.L_x_2169) ;  /* 0xffffffb0000c7947 */ /* 0x000fea000383ffff */
.L_x_1988:
[----:B------:R-:W-:Y:S01]  /*2ef60*/  BSSY B0, `(.L_x_2170) ;  /* 0x0000006000007945 */ /* 0x000fe20003800000 */
[----:B------:R-:W-:-:S07]  /*2ef70*/  IMAD.MOV.U32 R15, RZ, RZ, -0x1 ;  /* 0xffffffffff0f7424 */ /* 0x000fce00078e00ff */
[----:B01-3--:R-:W-:Y:S05]  /*2ef80*/  WARPSYNC.COLLECTIVE R15, `(.L_x_2171) ;  /* 0x000000000f0c7348 */ /* 0x00bfea0003c00000 */
[----:B------:R-:W-:Y:S02]  /*2ef90*/  ELECT P6, UR62, PT ;  /* 0x00000000003e782f */ /* 0x000fe400038c0000 */
[----:B------:R-:W-:Y:S01]  /*2efa0*/  MOV R14, UR62 ;  /* 0x0000003e000e7c02 */ /* 0x000fe20008000f00 */
[----:B01-3--:R-:W-:Y:S10]  /*2efb0*/  ENDCOLLECTIVE ;  /* 0x000000000000791b */ /* 0x00bff40003800000 */
.L_x_2171:
[----:B------:R-:W-:Y:S05]  /*2efc0*/  BSYNC B0 ;  /* 0x0000000000007941 */ /* 0x000fea0003800000 */
.L_x_2170:
[----:B------:R-:W-:Y:S05]  /*2efd0*/  BRA `(.L_x_2172) ;  /* 0xffffffb000007947 */ /* 0x000fea000383ffff */
.L_x_1990:
[----:B0-----:R0:W2:Y:S02]  /*2efe0*/  SYNCS.PHASECHK.TRANS64.TRYWAIT P1, [R5+URZ+0x2a840], R0 ;  /* 0x02a84000050075a7 */ /* 0x0010a4000802017f */
[----:B--2---:R-:W-:Y:S05]  /*2eff0*/  @!P1 NANOSLEEP.SYNCS 0x989680 ;  /* 0x009896800000995d */ /* 0x004fea0003900000 */
[----:B------:R-:W2:Y:S02]  /*2f000*/  @!P1 SYNCS.PHASECHK.TRANS64 P1, [R5+URZ+0x2a840], R0 ;  /* 0x02a84000050095a7 */ /* 0x000ea4000802007f */
[----:B--2---:R-:W-:Y:S05]  /*2f010*/  @!P1 BRA `(.L_x_1990) ;  /* 0xfffffffc00f09947 */ /* 0x004fea000383ffff */
[----:B------:R-:W-:Y:S05]  /*2f020*/  BRA `(.L_x_2173) ;  /* 0xffffffb000287947 */ /* 0x000fea000383ffff */
.L_x_1992:
[----:B--2---:R2:W4:Y:S02]  /*2f030*/  SYNCS.PHASECHK.TRANS64.TRYWAIT P1, [R3+URZ+0x2a840], R2 ;  /* 0x02a84002030075a7 */ /* 0x004524000802017f */
[----:B----4-:R-:W-:Y:S05]  /*2f040*/  @!P1 NANOSLEEP.SYNCS 0x989680 ;  /* 0x009896800000995d */ /* 0x010fea0003900000 */
[----:B------:R-:W4:Y:S02]  /*2f050*/  @!P1 SYNCS.PHASECHK.TRANS64 P1, [R3+URZ+0x2a840], R2 ;  /* 0x02a84002030095a7 */ /* 0x000f24000802007f */
[----:B----4-:R-:W-:Y:S05]  /*2f060*/  @!P1 BRA `(.L_x_1992) ;  /* 0xfffffffc00f09947 */ /* 0x010fea000383ffff */
[----:B------:R-:W-:Y:S05]  /*2f070*/  BRA `(.L_x_2174) ;  /* 0xffffffb000347947 */ /* 0x000fea000383ffff */
.L_x_1994:
[----:B----4-:R4:W0:Y:S02]  /*2f080*/  SYNCS.PHASECHK.TRANS64.TRYWAIT P1, [R5+URZ+0x2a860], R0 ;  /* 0x02a86000050075a7 */ /* 0x010824000802017f */
[----:B0-----:R-:W-:Y:S05]  /*2f090*/  @!P1 NANOSLEEP.SYNCS 0x989680 ;  /* 0x009896800000995d */ /* 0x001fea0003900000 */
[----:B------:R-:W0:Y:S02]  /*2f0a0*/  @!P1 SYNCS.PHASECHK.TRANS64 P1, [R5+URZ+0x2a860], R0 ;  /* 0x02a86000050095a7 */ /* 0x000e24000802007f */
[----:B0-----:R-:W-:Y:S05]  /*2f0b0*/  @!P1 BRA `(.L_x_1994) ;  /* 0xfffffffc00f09947 */ /* 0x001fea000383ffff */
[----:B------:R-:W-:Y:S05]  /*2f0c0*/  BRA `(.L_x_2175) ;  /* 0xffffffb000307947 */ /* 0x000fea000383ffff */
.L_x_2176:
        /* <DEDUP_REMOVED lines=11> */
.L_x_15635:


//--------------------- .text._ZN7cutlass13device_kernelIN5flash11enable_sm90INS1_16FlashAttnFwdSm90INS1_25CollectiveMainloopFwdSm90ILi2EN4cute5tupleIJNS5_1CILi1EEES8_S8_EEENS6_IJNS7_ILi128EEENS7_ILi96EEENS7_ILi192EEEEEELi128ENS_6half_tEfNS_4arch4Sm90ELb1ELb0ELb0ELb0ELb1ELb0ELb0ELb1ELb1ELb1ELb1ELb0EEENS1_21CollectiveEpilogueFwdINS6_IJSA_SA_SB_EEES9_SE_SG_Li256ELb0ELb1ELb1ELb0EEENS1_19SingleTileSchedulerILb0ELb1ELb1ELi128EEEEEEEEEvNT_6ParamsE --------------------------
	.section	.text._ZN7cutlass13device_kernelIN5flash11enable_sm90INS1_16FlashAttnFwdSm90INS1_25CollectiveMainloopFwdSm90ILi2EN4cute5tupleIJNS5_1CILi1EEES8_S8_EEENS6_IJNS7_ILi128EEENS7_ILi96EEENS7_ILi192EEEEEELi128ENS_6half_tEfNS_4arch4Sm90ELb1ELb0ELb0ELb0ELb1ELb0ELb0ELb1ELb1ELb1ELb1ELb0EEENS1_21CollectiveEpilogueFwdINS6_IJSA_SA_SB_EEES9_SE_SG_Li256ELb0ELb1ELb1ELb0EEENS1_19SingleTileSchedulerILb0ELb1ELb1ELi128EEEEEEEEEvNT_6ParamsE,"ax",@progbits
	.align	128
.text._ZN7cutlass13device_kernelIN5flash11enable_sm90INS1_16FlashAttnFwdSm90INS1_25CollectiveMainloopFwdSm90ILi2EN4cute5tupleIJNS5_1CILi1EEES8_S8_EEENS6_IJNS7_ILi128EEENS7_ILi96EEENS7_ILi192EEEEEELi128ENS_6half_tEfNS_4arch4Sm90ELb1ELb0ELb0ELb0ELb1ELb0ELb0ELb1ELb1ELb1ELb1ELb0EEENS1_21CollectiveEpilogueFwdINS6_IJSA_SA_SB_EEES9_SE_SG_Li256ELb0ELb1ELb1ELb0EEENS1_19SingleTileSchedulerILb0ELb1ELb1ELi128EEEEEEEEEvNT_6ParamsE:
        .type           _ZN7cutlass13device_kernelIN5flash11enable_sm90INS1_16FlashAttnFwdSm90INS1_25CollectiveMainloopFwdSm90ILi2EN4cute5tupleIJNS5_1CILi1EEES8_S8_EEENS6_IJNS7_ILi128EEENS7_ILi96EEENS7_ILi192EEEEEELi128ENS_6half_tEfNS_4arch4Sm90ELb1ELb0ELb0ELb0ELb1ELb0ELb0ELb1ELb1ELb1ELb1ELb0EEENS1_21CollectiveEpilogueFwdINS6_IJSA_SA_SB_EEES9_SE_SG_Li256ELb0ELb1ELb1ELb0EEENS1_19SingleTileSchedulerILb0ELb1ELb1ELi128EEEEEEEEEvNT_6ParamsE,@function
        .size           _ZN7cutlass13device_kernelIN5flash11enable_sm90INS1_16FlashAttnFwdSm90INS1_25CollectiveMainloopFwdSm90ILi2EN4cute5tupleIJNS5_1CILi1EEES8_S8_EEENS6_IJNS7_ILi128EEENS7_ILi96EEENS7_ILi192EEEEEELi128ENS_6half_tEfNS_4arch4Sm90ELb1ELb0ELb0ELb0ELb1ELb0ELb0ELb1ELb1ELb1ELb1ELb0EEENS1_21CollectiveEpilogueFwdINS6_IJSA_SA_SB_EEES9_SE_SG_Li256ELb0ELb1ELb1ELb0EEENS1_19SingleTileSchedulerILb0ELb1ELb1ELi128EEEEEEEEEvNT_6ParamsE,(.L_x_15636 - _ZN7cutlass13device_kernelIN5flash11enable_sm90INS1_16FlashAttnFwdSm90INS1_25CollectiveMainloopFwdSm90ILi2EN4cute5tupleIJNS5_1CILi1EEES8_S8_EEENS6_IJNS7_ILi128EEENS7_ILi96EEENS7_ILi192EEEEEELi128ENS_6half_tEfNS_4arch4Sm90ELb1ELb0ELb0ELb0ELb1ELb0ELb0ELb1ELb1ELb1ELb1ELb0EEENS1_21CollectiveEpilogueFwdINS6_IJSA_SA_SB_EEES9_SE_SG_Li256ELb0ELb1ELb1ELb0EEENS1_19SingleTileSchedulerILb0ELb1ELb1ELi128EEEEEEEEEvNT_6ParamsE)
        .other          _ZN7cutlass13device_kernelIN5flash11enable_sm90INS1_16FlashAttnFwdSm90INS1_25CollectiveMainloopFwdSm90ILi2EN4cute5tupleIJNS5_1CILi1EEES8_S8_EEENS6_IJNS7_ILi128EEENS7_ILi96EEENS7_ILi192EEEEEELi128ENS_6half_tEfNS_4arch4Sm90ELb1ELb0ELb0ELb0ELb1ELb0ELb0ELb1ELb1ELb1ELb1ELb0EEENS1_21CollectiveEpilogueFwdINS6_IJSA_SA_SB_EEES9_SE_SG_Li256ELb0ELb1ELb1ELb0EEENS1_19SingleTileSchedulerILb0ELb1ELb1ELi128EEEEEEEEEvNT_6ParamsE,@"STO_CUDA_ENTRY STV_DEFAULT"
_ZN7cutlass13device_kernelIN5flash11enable_sm90INS1_16FlashAttnFwdSm90INS1_25CollectiveMainloopFwdSm90ILi2EN4cute5tupleIJNS5_1CILi1EEES8_S8_EEENS6_IJNS7_ILi128EEENS7_ILi96EEENS7_ILi192EEEEEELi128ENS_6half_tEfNS_4arch4Sm90ELb1ELb0ELb0ELb0ELb1ELb0ELb0ELb1ELb1ELb1ELb1ELb0EEENS1_21CollectiveEpilogueFwdINS6_IJSA_SA_SB_EEES9_SE_SG_Li256ELb0ELb1ELb1ELb0EEENS1_19SingleTileSchedulerILb0ELb1ELb1ELi128EEEEEEEEEvNT_6ParamsE:
        /* <DEDUP_REMOVED lines=44> */
.L_x_2177:
        /* <DEDUP_REMOVED lines=22> */
.L_x_2178:
        /* <DEDUP_REMOVED lines=18> */
.L_x_2179:
        /* <DEDUP_REMOVED lines=22> */
.L_x_2180:
        /* <DEDUP_REMOVED lines=23> */
.L_x_2181:
        /* <DEDUP_REMOVED lines=8> */
[----:B------:R-:W-:-:S10]  /*0890*/  IMAD.U32 R2, RZ, RZ, UR4 ;  /* 0x00000004ff027e24 */ /* 0x000fd4000f8e00ff */
[----:B------:R-:W-:Y:S05]  /*08a0*/  @!P0 BRA `(.L_x_2183) ;  /* 0x0000008c00f08947 */ /* 0x000fea0003800000 */
.L_x_2184:
        /* <DEDUP_REMOVED lines=18> */
[----:B------:R-:W0:Y:S01]  /*09d0*/  S2UR UR42, SR_CTAID.X ;  /* 0x00000000002a79c3 */ /* 0x000e220000002500 */
[----:B------:R-:W-:Y:S01]  /*09e0*/  ULDC UR4, c[0x0][0x448] ;  /* 0x0001120000047ab9 */ /* 0x000fe20000000800 */
[----:B------:R-:W-:Y:S01]  /*09f0*/  SHF.R.U32.HI R6, RZ, 0x10, R17 ;  /* 0x00000010ff067819 */ /* 0x000fe20000011611 */
[----:B------:R-:W-:Y:S01]  /*0a00*/  UISETP.NE.AND UP0, UPT, UR4, 0x1, UPT ;  /* 0x000000010400788c */ /* 0x000fe2000bf05270 */
[----:B------:R-:W-:Y:S02]  /*0a10*/  LOP3.LUT R17, R17, 0xffff, RZ, 0xc0, !PT ;  /* 0x0000ffff11117812 */ /* 0x000fe400078ec0ff */
[----:B------:R-:W-:Y:S01]  /*0a20*/  MOV R22, RZ ;  /* 0x000000ff00167202 */ /* 0x000fe20000000f00 */
[----:B------:R-:W-:Y:S01]  /*0a30*/  UP2UR UR60, UPR, URZ, 0x1 ;  /* 0x000000013f3c7883 */ /* 0x000fe20008000000 */
[----:B------:R-:W1:Y:S06]  /*0a40*/  LDC.64 R4, c[0x0][0x418] ;  /* 0x00010600ff047b82 */ /* 0x000e6c0000000a00 */
[----:B------:R-:W-:Y:S01]  /*0a50*/  @UP0 ULDC UR5, c[0x0][0x44c] ;  /* 0x0001130000050ab9 */ /* 0x000fe20000000800 */
[----:B------:R-:W-:Y:S01]  /*0a60*/  @UP0 ULDC UR7, c[0x0][0x450] ;  /* 0x0001140000070ab9 */ /* 0x000fe20000000800 */
[----:B------:R-:W2:Y:S08]  /*0a70*/  LDC R3, c[0x0][0x288] ;  /* 0x0000a200ff037b82 */ /* 0x000eb00000000800 */
[----:B------:R-:W3:Y:S01]  /*0a80*/  LDC R18, c[0x0][0x424] ;  /* 0x00010900ff127b82 */ /* 0x000ee20000000800 */
[----:B0-----:R-:W-:-:S04]  /*0a90*/  USHF.L.U32 UR42, UR42, 0x7, URZ ;  /* 0x000000072a2a7899 */ /* 0x001fc8000800063f */
[----:B------:R-:W-:Y:S02]  /*0aa0*/  @UP0 UIADD3 UR4, UR42, 0x7f, URZ ;  /* 0x0000007f2a040890 */ /* 0x000fe4000fffe03f */
[----:B------:R-:W-:Y:S01]  /*0ab0*/  UIADD3 UR6, UR42, 0x7f, URZ ;  /* 0x0000007f2a067890 */ /* 0x000fe2000fffe03f */
[----:B------:R-:W0:Y:S01]  /*0ac0*/  LDC R7, c[0x0][0x2f0] ;  /* 0x0000bc00ff077b82 */ /* 0x000e220000000800 */
[----:B-1----:R-:W-:Y:S01]  /*0ad0*/  ISETP.NE.U32.AND P0, PT, R4, RZ, PT ;  /* 0x000000ff0400720c */ /* 0x002fe20003f05070 */
[----:B------:R-:W-:-:S03]  /*0ae0*/  UIMAD.WIDE.U32 UR4, UR4, UR5, URZ ;  /* 0x00000005040472a5 */ /* 0x000fc6000f8e003f */
[----:B------:R-:W-:Y:S01]  /*0af0*/  ISETP.NE.AND.EX P0, PT, R5, RZ, PT, P0 ;  /* 0x000000ff0500720c */ /* 0x000fe20003f05300 */
[----:B------:R-:W-:Y:S01]  /*0b00*/  @UP0 USHF.R.U32.HI UR6, URZ, UR7, UR5 ;  /* 0x000000073f060299 */ /* 0x000fe20008011605 */
[----:B--2---:R-:W-:Y:S02]  /*0b10*/  IADD3 R3, -R3, 0x60, RZ ;  /* 0x0000006003037810 */ /* 0x004fe40007ffe1ff */
[----:B---3--:R-:W-:Y:S02]  /*0b20*/  SEL R18, R18, 0x1, P0 ;  /* 0x0000000112127807 */ /* 0x008fe40000000000 */
[----:B------:R-:W-:-:S03]  /*0b30*/  ISETP.NE.AND P0, PT, R6, RZ, PT ;  /* 0x000000ff0600720c */ /* 0x000fc60003f05270 */
[CC--:B0-----:R-:W-:Y:S02]  /*0b40*/  IMAD R3, R18.reuse, R7.reuse, R3 ;  /* 0x0000000712037224 */ /* 0x0c1fe400078e0203 */
[----:B------:R-:W-:Y:S02]  /*0b50*/  IMAD R0, R18, R7, 0x5f ;  /* 0x0000005f12007424 */ /* 0x000fe400078e0207 */
[----:B------:R-:W-:Y:S02]  /*0b60*/  VIADD R3, R3, UR6 ;  /* 0x0000000603037c36 */ /* 0x000fe40008000000 */
[----:B------:R-:W-:-:S04]  /*0b70*/  IMAD.HI R0, R0, 0x2aaaaaab, RZ ;  /* 0x2aaaaaab00007827 */ /* 0x000fc800078e02ff */
[----:B------:R-:W0:Y:S01]  /*0b80*/  @!P0 LDC R6, c[0x0][0x9f0] ;  /* 0x00027c00ff068b82 */ /* 0x000e220000000800 */
[----:B------:R-:W-:Y:S01]  /*0b90*/  IMAD.HI R4, R3, 0x2aaaaaab, RZ ;  /* 0x2aaaaaab03047827 */ /* 0x000fe200078e02ff */
[----:B------:R-:W-:-:S04]  /*0ba0*/  SHF.R.U32.HI R3, RZ, 0x1f, R0 ;  /* 0x0000001fff037819 */ /* 0x000fc80000011600 */
[----:B------:R-:W-:Y:S02]  /*0bb0*/  SHF.R.U32.HI R5, RZ, 0x1f, R4 ;  /* 0x0000001fff057819 */ /* 0x000fe40000011604 */
[----:B------:R-:W-:Y:S02]  /*0bc0*/  LEA.HI.SX32 R3, R0, R3, 0x1c ;  /* 0x0000000300037211 */ /* 0x000fe400078fe2ff */
[----:B------:R-:W-:-:S04]  /*0bd0*/  LEA.HI.SX32 R4, R4, R5, 0x1c ;  /* 0x0000000504047211 */ /* 0x000fc800078fe2ff */
[----:B------:R-:W-:-:S04]  /*0be0*/  VIMNMX R13, R3, R4, PT ;  /* 0x00000004030d7248 */ /* 0x000fc80003fe0100 */
[----:B------:R-:W-:-:S13]  /*0bf0*/  ISETP.GE.AND P1, PT, R13, 0x1, PT ;  /* 0x000000010d00780c */ /* 0x000fda0003f26270 */
[----:B------:R-:W-:Y:S05]  /*0c00*/  @!P1 BRA `(.L_x_2186) ;  /* 0x00000000006c9947 */ /* 0x000fea0003800000 */
[-C--:B0-----:R-:W-:Y:S02]  /*0c10*/  IABS R9, R6.reuse ;  /* 0x0000000600097213 */ /* 0x081fe40000000000 */
[----:B------:R-:W-:Y:S02]  /*0c20*/  IABS R10, R6 ;  /* 0x00000006000a7213 */ /* 0x000fe40000000000 */
[----:B------:R-:W0:Y:S01]  /*0c30*/  I2F.RP R0, R9 ;  /* 0x0000000900007306 */ /* 0x000e220000209400 */
[----:B------:R-:W-:Y:S02]  /*0c40*/  IADD3 R3, R6, -0x1, R13 ;  /* 0xffffffff06037810 */ /* 0x000fe40007ffe00d */
[----:B------:R-:W-:-:S05]  /*0c50*/  IMAD.MOV R10, RZ, RZ, -R10 ;  /* 0x000000ffff0a7224 */ /* 0x000fca00078e0a0a */
[----:B0-----:R-:W0:Y:S02]  /*0c60*/  MUFU.RCP R0, R0 ;  /* 0x0000000000007308 */ /* 0x001e240000001000 */
[----:B0-----:R-:W-:Y:S01]  /*0c70*/  VIADD R4, R0, 0xffffffe ;  /* 0x0ffffffe00047836 */ /* 0x001fe20000000000 */
[----:B------:R-:W-:Y:S02]  /*0c80*/  IABS R0, R3 ;  /* 0x0000000300007213 */ /* 0x000fe40000000000 */
[----:B------:R-:W-:-:S03]  /*0c90*/  LOP3.LUT R3, R3, R6, RZ, 0x3c, !PT ;  /* 0x0000000603037212 */ /* 0x000fc600078e3cff */
[----:B------:R0:W1:Y:S01]  /*0ca0*/  F2I.FTZ.U32.TRUNC.NTZ R5, R4 ;  /* 0x0000000400057305 */ /* 0x000062000021f000 */
[----:B------:R-:W-:Y:S01]  /*0cb0*/  ISETP.GE.AND P2, PT, R3, RZ, PT ;  /* 0x000000ff0300720c */ /* 0x000fe20003f46270 */
[----:B0-----:R-:W-:Y:S02]  /*0cc0*/  IMAD.MOV.U32 R4, RZ, RZ, RZ ;  /* 0x000000ffff047224 */ /* 0x001fe400078e00ff */
[----:B-1----:R-:W-:-:S04]  /*0cd0*/  IMAD.MOV R8, RZ, RZ, -R5 ;  /* 0x000000ffff087224 */ /* 0x002fc800078e0a05 */
[----:B------:R-:W-:-:S04]  /*0ce0*/  IMAD R11, R8, R9, RZ ;  /* 0x00000009080b7224 */ /* 0x000fc800078e02ff */
[----:B------:R-:W-:Y:S01]  /*0cf0*/  IMAD.HI.U32 R5, R5, R11, R4 ;  /* 0x0000000b05057227 */ /* 0x000fe200078e0004 */
[----:B------:R-:W-:-:S05]  /*0d00*/  MOV R4, R10 ;  /* 0x0000000a00047202 */ /* 0x000fca0000000f00 */
        /* <DEDUP_REMOVED lines=11> */
.L_x_2186:
[-C--:B------:R-:W-:Y:S01]  /*0dc0*/  IMAD R17, R17, R22.reuse, RZ ;  /* 0x0000001611117224 */ /* 0x080fe200078e02ff */
[----:B------:R-:W-:Y:S01]  /*0dd0*/  PLOP3.LUT P0, PT, PT, PT, PT, 0x80, 0x0 ;  /* 0x000000000000781c */ /* 0x000fe20003f0f070 */
[----:B------:R-:W-:Y:S01]  /*0de0*/  VIADD R23, R19, 0xffffff80 ;  /* 0xffffff8013177836 */ /* 0x000fe20000000000 */
[----:B------:R-:W-:Y:S01]  /*0df0*/  CS2R R86, SRZ ;  /* 0x0000000000567805 */ /* 0x000fe2000001ff00 */
[----:B------:R-:W-:Y:S01]  /*0e00*/  IMAD.MOV.U32 R0, RZ, RZ, RZ ;  /* 0x000000ffff007224 */ /* 0x000fe200078e00ff */
[----:B------:R-:W-:Y:S01]  /*0e10*/  VIADDMNMX R22, R17, R22, R13, PT ;  /* 0x0000001611167246 */ /* 0x000fe2000380010d */
[----:B------:R-:W-:Y:S01]  /*0e20*/  IMAD.MOV.U32 R3, RZ, RZ, RZ ;  /* 0x000000ffff037224 */ /* 0x000fe200078e00ff */
[----:B------:R-:W-:Y:S02]  /*0e30*/  CS2R R84, SRZ ;  /* 0x0000000000547805 */ /* 0x000fe4000001ff00 */
[----:B------:R-:W-:Y:S02]  /*0e40*/  CS2R R82, SRZ ;  /* 0x0000000000527805 */ /* 0x000fe4000001ff00 */
[----:B------:R-:W-:-:S02]  /*0e50*/  ISETP.GT.AND P1, PT, R22, R17, PT ;  /* 0x000000111600720c */ /* 0x000fc40003f24270 */
        /* <DEDUP_REMOVED lines=29> */
[----:B------:R-:W-:Y:S01]  /*1030*/  IMAD R19, R18, R7, RZ ;  /* 0x0000000712137224 */ /* 0x000fe200078e02ff */
[----:B------:R-:W-:Y:S06]  /*1040*/  @!P1 BRA `(.L_x_2187) ;  /* 0x0000006c00ec9947 */ /* 0x000fec0003800000 */
[----:B------:R-:W-:Y:S01]  /*1050*/  SHF.R.S32.HI R72, RZ, 0x1f, R23 ;  /* 0x0000001fff487819 */ /* 0x000fe20000011417 */
[----:B------:R-:W1:Y:S01]  /*1060*/  S2UR UR6, SR_CgaCtaId ;  /* 0x00000000000679c3 */ /* 0x000e620000008800 */
[----:B------:R-:W-:Y:S02]  /*1070*/  UMOV UR38, 0x400 ;  /* 0x0000040000267882 */ /* 0x000fe40000000000 */
[----:B------:R-:W-:-:S04]  /*1080*/  LEA.HI R73, R72, R23, RZ, 0x7 ;  /* 0x0000001748497211 */ /* 0x000fc800078f38ff */
[----:B------:R-:W-:-:S05]  /*1090*/  SHF.R.S32.HI R74, RZ, 0x7, R73 ;  /* 0x00000007ff4a7819 */ /* 0x000fca0000011449 */
[----:B------:R-:W2:Y:S01]  /*10a0*/  SHFL.IDX PT, R0, R74, RZ, 0x1f ;  /* 0x00001fff4a007589 */ /* 0x000ea200000e0000 */
[----:B-1----:R-:W-:-:S04]  /*10b0*/  ULEA UR38, UR6, UR38, 0x18 ;  /* 0x0000002606267291 */ /* 0x002fc8000f8ec03f */
[----:B------:R-:W-:-:S04]  /*10c0*/  UIADD3 UR6, UR38, 0xc400, URZ ;  /* 0x0000c40026067890 */ /* 0x000fc8000fffe03f */
[----:B------:R-:W-:Y:S01]  /*10d0*/  ULOP3.LUT UP0, URZ, UR6, 0x1bf, URZ, 0xc0, !UPT ;  /* 0x000001bf063f7892 */ /* 0x000fe2000f80c03f */
[----:B--2---:R-:W-:-:S05]  /*10e0*/  R2UR UR4, R0 ;  /* 0x00000000000472ca */ /* 0x004fca00000e0000 */
        /* <DEDUP_REMOVED lines=12> */
[----:B------:R1:W2:Y:S01]  /*11b0*/  LDC.64 R14, c[0x4][R0] ;  /* 0x01000000000e7b82 */ /* 0x0002a20000000a00 */
[----:B------:R-:W-:Y:S01]  /*11c0*/  MOV R5, UR5 ;  /* 0x0000000500057c02 */ /* 0x000fe20008000f00 */
[----:B------:R-:W-:Y:S01]  /*11d0*/  ULDC.64 UR4, c[0x4][0xf8] ;  /* 0x01003e0000047ab9 */ /* 0x000fe20000000a00 */
[----:B------:R-:W-:Y:S01]  /*11e0*/  IMAD.U32 R10, RZ, RZ, UR6 ;  /* 0x00000006ff0a7e24 */ /* 0x000fe2000f8e00ff */
[----:B------:R-:W-:Y:S01]  /*11f0*/  MOV R8, 0x70 ;  /* 0x0000007000087802 */ /* 0x000fe20000000f00 */
[----:B0-----:R-:W-:Y:S02]  /*1200*/  IMAD.U32 R6, RZ, RZ, UR4 ;  /* 0x00000004ff067e24 */ /* 0x001fe4000f8e00ff */
[----:B------:R-:W-:-:S02]  /*1210*/  IMAD.U32 R7, RZ, RZ, UR5 ;  /* 0x00000005ff077e24 */ /* 0x000fc4000f8e00ff */
[----:B------:R-:W-:Y:S02]  /*1220*/  IMAD.U32 R11, RZ, RZ, UR7 ;  /* 0x00000007ff0b7e24 */ /* 0x000fe4000f8e00ff */
[----:B------:R-:W-:Y:S02]  /*1230*/  IMAD.MOV.U32 R12, RZ, RZ, 0x1 ;  /* 0x00000001ff0c7424 */ /* 0x000fe400078e00ff */
[----:B-1----:R-:W-:-:S07]  /*1240*/  IMAD.MOV.U32 R13, RZ, RZ, RZ ;  /* 0x000000ffff0d7224 */ /* 0x002fce00078e00ff */
[----:B------:R-:W-:-:S07]  /*1250*/  LEPC R20, `(.L_x_2188) ;  /* 0x000000001014794e */ /* 0x000fce0000000000 */
[----:B--2---:R-:W-:Y:S05]  /*1260*/  CALL.ABS.NOINC R14 ;  /* 0x000000000e007343 */ /* 0x004fea0003c00000 */
.L_x_2188:
[----:B------:R-:W-:-:S04]  /*1270*/  SHF.L.U32 R0, RZ, 0x1f, RZ ;  /* 0x0000001fff007819 */ /* 0x000fc800000006ff */
[----:B------:R-:W1:Y:S02]  /*1280*/  SYNCS.PHASECHK.TRANS64.TRYWAIT P0, [UR38+0x2a800], R0 ;  /* 0x02a80000ff0075a7 */ /* 0x000e640008000166 */
[----:B-1----:R-:W-:Y:S05]  /*1290*/  @!P0 BRA `(.L_x_2189) ;  /* 0x000000c000288947 */ /* 0x002fea0003800000 */
.L_x_2274:
[----:B------:R-:W-:-:S13]  /*12a0*/  R2UR UR4, R2 ;  /* 0x00000000020472ca */ /* 0x000fda00000e0000 */
[----:B------:R-:W-:-:S06]  /*12b0*/  ULOP3.LUT UR4, UR4, 0x1, URZ, 0xfc, !UPT ;  /* 0x0000000104047892 */ /* 0x000fcc000f8efc3f */
[----:B-1----:R-:W-:-:S05]  /*12c0*/  IMAD.U32 R3, RZ, RZ, UR4 ;  /* 0x00000004ff037e24 */ /* 0x002fca000f8e00ff */
[----:B------:R-:W-:-:S13]  /*12d0*/  ISETP.NE.AND P0, PT, R3, 0x3, PT ;  /* 0x000000030300780c */ /* 0x000fda0003f05270 */
[----:B------:R-:W-:Y:S05]  /*12e0*/  @!P0 BRA `(.L_x_2190) ;  /* 0x0000000000048947 */ /* 0x000fea0003800000 */
[----:B------:R-:W-:Y:S01]  /*12f0*/  BPT.TRAP 0x1 ;  /* 0x000000040000795c */ /* 0x000fe20000300000 */
.L_x_2190:
[----:B------:R1:W2:Y:S01]  /*1300*/  SYNCS.PHASECHK.TRANS64.TRYWAIT P1, [UR38+0x2a830], R0 ;  /* 0x02a83000ff0075a7 */ /* 0x0002a20008020166 */
[----:B------:R-:W-:Y:S05]  /*1310*/  @!P0 BRA `(.L_x_2191) ;  /* 0x0000000000048947 */ /* 0x000fea0003800000 */
[----:B------:R-:W-:Y:S01]  /*1320*/  BPT.TRAP 0x1 ;  /* 0x000000040000795c */ /* 0x000fe20000300000 */
.L_x_2191:
[----:B------:R-:W-:-:S05]  /*1330*/  IMAD.U32 R12, RZ, RZ, UR39 ;  /* 0x00000027ff0c7e24 */ /* 0x000fca000f8e00ff */
[----:B------:R-:W-:Y:S01]  /*1340*/  LOP3.LUT R12, R12, 0x10000, RZ, 0xfc, !PT ;  /* 0x000100000c0c7812 */ /* 0x000fe200078efcff */
[----:B--2---:R-:W-:Y:S06]  /*1350*/  @P1 BRA `(.L_x_2192) ;  /* 0x0000000000081947 */ /* 0x004fec0003800000 */
[----:B------:R-:W2:Y:S02]  /*1360*/  SYNCS.PHASECHK.TRANS64.TRYWAIT P1, [UR38+0x2a830], R0 ;  /* 0x02a83000ff0075a7 */ /* 0x000ea40008020166 */
[----:B--2---:R-:W-:Y:S05]  /*1370*/  @!P1 BRA `(.L_x_2193) ;  /* 0x000000c000089947 */ /* 0x004fea0003800000 */
.L_x_2192:
[----:B------:R-:W-:Y:S05]  /*1380*/  WARPSYNC.ALL ;  /* 0x0000000000007948 */ /* 0x000fea0003800000 */
[----:B------:R-:W-:Y:S01]  /*1390*/  MOV R13, 0x40000040 ;  /* 0x40000040000d7802 */ /* 0x000fe20000000f00 */
[----:B------:R-:W-:Y:S01]  /*13a0*/  UIADD3 UR4, UR38, 0x18400, URZ ;  /* 0x0001840026047890 */ /* 0x000fe2000fffe03f */
[----:B------:R-:W-:Y:S01]  /*13b0*/  R2UR UR8, R12 ;  /* 0x000000000c0872ca */ /* 0x000fe200000e0000 */
[----:B------:R-:W-:Y:S01]  /*13c0*/  WARPGROUP.ARRIVE ;  /* 0x00000000000079c5 */ /* 0x000fe20000000000 */
[----:B------:R-:W-:Y:S01]  /*13d0*/  R2UR UR9, R13 ;  /* 0x000000000d0972ca */ /* 0x000fe200000e0000 */
[----:B------:R-:W-:-:S04]  /*13e0*/  USHF.R.U32.HI UR4, URZ, 0x4, UR4 ;  /* 0x000000043f047899 */ /* 0x000fc80008011604 */
[----:B------:R-:W3:Y:S01]  /*13f0*/  S2UR UR61, SR_CgaCtaId ;  /* 0x00000000003d79c3 */ /* 0x000ee20000008800 */
[----:B------:R-:W-:Y:S01]  /*1400*/  UMOV UR11, 0x40000040 ;  /* 0x40000040000b7882 */ /* 0x000fe20000000000 */
[----:B------:R-:W-:Y:S01]  /*1410*/  UMOV UR7, 0x40000040 ;  /* 0x4000004000077882 */ /* 0x000fe20000000000 */
[----:B------:R-:W-:Y:S01]  /*1420*/  ULOP3.LUT UR4, UR4, 0x3fff, URZ, 0xc0, !UPT ;  /* 0x00003fff04047892 */ /* 0x000fe2000f8ec03f */
[----:B------:R-:W-:Y:S01]  /*1430*/  UMOV UR13, 0x40000040 ;  /* 0x40000040000d7882 */ /* 0x000fe20000000000 */
[----:B------:R-:W-:Y:S02]  /*1440*/  UMOV UR15, 0x40000040 ;  /* 0x40000040000f7882 */ /* 0x000fe40000000000 */
[----:B------:R-:W-:Y:S01]  /*1450*/  ULOP3.LUT UR39, UR4, 0x10000, URZ, 0xfc, !UPT ;  /* 0x0001000004277892 */ /* 0x000fe2000f8efc3f */
[----:B------:R-:W-:Y:S01]  /*1460*/  UMOV UR17, 0x40000040 ;  /* 0x4000004000117882 */ /* 0x000fe20000000000 */
[----:B------:R-:W-:Y:S02]  /*1470*/  UMOV UR19, 0x40000040 ;  /* 0x4000004000137882 */ /* 0x000fe40000000000 */
[----:B------:R-:W-:-:S02]  /*1480*/  UIADD3 UR6, UR39, 0x2, URZ ;  /* 0x0000000227067890 */ /* 0x000fc4000fffe03f */
[----:B------:R-:W-:Y:S02]  /*1490*/  UIADD3 UR14, UR39, 0x4, URZ ;  /* 0x00000004270e7890 */ /* 0x000fe4000fffe03f */
[----:B------:R-:W-:Y:S01]  /*14a0*/  UMOV UR10, UR39 ;  /* 0x00000027000a7c82 */ /* 0x000fe20008000000 */
[----:B------:R-:W-:Y:S01]  /*14b0*/  UIADD3 UR18, UR39, 0x6, URZ ;  /* 0x0000000627127890 */ /* 0x000fe2000fffe03f */
[----:B------:R-:W-:Y:S01]  /*14c0*/  HGMMA.64x96x16.F32 R24, gdesc[UR8], RZ, !UPT, gsb0 ;  /* 0x01600000081879f0 */ /* 0x000fe2000c0008ff */
[----:B------:R-:W-:Y:S01]  /*14d0*/  R2UR UR10, R12 ;  /* 0x000000000c0a72ca */ /* 0x000fe200000e0000 */
[----:B------:R-:W-:Y:S01]  /*14e0*/  UMOV UR9, 0x40000040 ;  /* 0x4000004000097882 */ /* 0x000fe20000000000 */
[----:B------:R-:W-:Y:S01]  /*14f0*/  UIADD3 UR22, UR39, 0x300, URZ ;  /* 0x0000030027167890 */ /* 0x000fe2000fffe03f */
[----:B------:R-:W-:Y:S01]  /*1500*/  UMOV UR5, UR9 ;  /* 0x0000000900057c82 */ /* 0x000fe20008000000 */
[----:B------:R-:W-:Y:S01]  /*1510*/  UMOV UR21, 0x40000040 ;  /* 0x4000004000157882 */ /* 0x000fe20000000000 */
[----:B------:R-:W-:Y:S01]  /*1520*/  UMOV UR23, 0x40000040 ;  /* 0x4000004000177882 */ /* 0x000fe20000000000 */
[----:B------:R-:W-:Y:S01]  /*1530*/  UIADD3 UR26, UR39, 0x302, URZ ;  /* 0x00000302271a7890 */ /* 0x000fe2000fffe03f */
[----:B------:R-:W-:Y:S01]  /*1540*/  UMOV UR25, 0x40000040 ;  /* 0x4000004000197882 */ /* 0x000fe20000000000 */
[----:B------:R-:W-:Y:S01]  /*1550*/  UMOV UR27, 0x40000040 ;  /* 0x40000040001b7882 */ /* 0x000fe20000000000 */
[----:B------:R-:W-:-:S04]  /*1560*/  UIADD3 UR30, UR39, 0x304, URZ ;  /* 0x00000304271e7890 */ /* 0x000fc8000fffe03f */
[----:B------:R-:W-:Y:S02]  /*1570*/  UIADD3 UR8, UR10, 0x2, URZ ;  /* 0x000000020a087890 */ /* 0x000fe4000fffe03f */
[----:B------:R-:W-:Y:S02]  /*1580*/  UIADD3 UR12, UR10, 0x4, URZ ;  /* 0x000000040a0c7890 */ /* 0x000fe4000fffe03f */
[----:B------:R-:W-:Y:S02]  /*1590*/  UIADD3 UR16, UR10, 0x6, URZ ;  /* 0x000000060a107890 */ /* 0x000fe4000fffe03f */
[----:B------:R-:W-:Y:S01]  /*15a0*/  UIADD3 UR20, UR10, 0x400, URZ ;  /* 0x000004000a147890 */ /* 0x000fe2000fffe03f */
[----:B------:R-:W-:Y:S01]  /*15b0*/  UMOV UR4, UR8 ;  /* 0x0000000800047c82 */ /* 0x000fe20008000000 */
        /* <DEDUP_REMOVED lines=8> */
[----:B------:R-:W-:Y:S01]  /*1640*/  UIADD3 UR40, UR10, 0x800, URZ ;  /* 0x000008000a287890 */ /* 0x000fe2000fffe03f */
[----:B------:R-:W-:Y:S01]  /*1650*/  UMOV UR41, 0x40000040 ;  /* 0x4000004000297882 */ /* 0x000fe20000000000 */
[----:B------:R-:W-:Y:S01]  /*1660*/  UIADD3 UR44, UR10, 0x802, URZ ;  /* 0x000008020a2c7890 */ /* 0x000fe2000fffe03f */
[----:B------:R-:W-:Y:S01]  /*1670*/  UMOV UR45, 0x40000040 ;  /* 0x40000040002d7882 */ /* 0x000fe20000000000 */
[----:B------:R-:W-:Y:S01]  /*1680*/  UIADD3 UR48, UR10, 0x804, URZ ;  /* 0x000008040a307890 */ /* 0x000fe2000fffe03f */
[----:B------:R-:W-:Y:S01]  /*1690*/  UMOV UR49, 0x40000040 ;  /* 0x4000004000317882 */ /* 0x000fe20000000000 */
[----:B------:R-:W-:Y:S01]  /*16a0*/  UIADD3 UR52, UR10, 0x806, URZ ;  /* 0x000008060a347890 */ /* 0x000fe2000fffe03f */
[----:B------:R-:W-:Y:S01]  /*16b0*/  UMOV UR53, 0x40000040 ;  /* 0x4000004000357882 */ /* 0x000fe20000000000 */
        /* <DEDUP_REMOVED lines=50> */
[----:B---3--:R-:W-:Y:S05]  /*19e0*/  @!P0 BRA `(.L_x_2194) ;  /* 0x0000000000048947 */ /* 0x008fea0003800000 */
[----:B------:R-:W-:Y:S01]  /*19f0*/  BPT.TRAP 0x1 ;  /* 0x000000040000795c */ /* 0x000fe20000300000 */
.L_x_2194:
[----:B-12---:R-:W-:Y:S01]  /*1a00*/  LOP3.LUT R0, R73, 0xffffff80, RZ, 0xc0, !PT ;  /* 0xffffff8049007812 */ /* 0x006fe200078ec0ff */
[----:B------:R-:W-:Y:S01]  /*1a10*/  UISETP.NE.AND UP0, UPT, UR60, URZ, UPT ;  /* 0x0000003f3c00728c */ /* 0x000fe2000bf05270 */
[----:B------:R-:W-:Y:S01]  /*1a20*/  LEA.HI R72, R72, R23, RZ, 0x2 ;  /* 0x0000001748487211 */ /* 0x000fe200078f10ff */
[----:B------:R-:W-:Y:S01]  /*1a30*/  IMAD.MOV.U32 R15, RZ, RZ, -0x60 ;  /* 0xffffffa0ff0f7424 */ /* 0x000fe200078e00ff */
[----:B0-----:R-:W-:Y:S01]  /*1a40*/  LEA.HI R6, R74, R74, RZ, 0x1 ;  /* 0x0000004a4a067211 */ /* 0x001fe200078f08ff */
[C---:B------:R-:W-:Y:S01]  /*1a50*/  IMAD.IADD R11, R23.reuse, 0x1, -R0 ;  /* 0x00000001170b7824 */ /* 0x040fe200078e0a00 */
[----:B------:R-:W-:Y:S02]  /*1a60*/  LOP3.LUT R72, R72, 0xfffffffc, RZ, 0xc0, !PT ;  /* 0xfffffffc48487812 */ /* 0x000fe400078ec0ff */
[----:B------:R-:W-:Y:S02]  /*1a70*/  LOP3.LUT R7, R6, 0x3fffffe, RZ, 0xc0, !PT ;  /* 0x03fffffe06077812 */ /* 0x000fe400078ec0ff */
[----:B------:R-:W-:Y:S01]  /*1a80*/  SHF.R.S32.HI R0, RZ, 0x1f, R11 ;  /* 0x0000001fff007819 */ /* 0x000fe2000001140b */
[----:B------:R-:W-:Y:S01]  /*1a90*/  IMAD.IADD R72, R23, 0x1, -R72 ;  /* 0x0000000117487824 */ /* 0x000fe200078e0a48 */
[----:B------:R-:W-:Y:S01]  /*1aa0*/  PLOP3.LUT P1, PT, PT, PT, UP0, 0x80, 0x0 ;  /* 0x000000000000781c */ /* 0x000fe20003f2f008 */
[----:B------:R-:W-:Y:S01]  /*1ab0*/  IMAD.IADD R7, R74, 0x1, -R7 ;  /* 0x000000014a077824 */ /* 0x000fe200078e0a07 */
[CC--:B------:R-:W-:Y:S01]  /*1ac0*/  LEA.HI R3, R0.reuse, R11.reuse, RZ, 0x2 ;  /* 0x0000000b00037211 */ /* 0x0c0fe200078f10ff */
[----:B------:R-:W-:Y:S01]  /*1ad0*/  @UP0 ULDC UR4, c[0x0][0x44c] ;  /* 0x0001130000040ab9 */ /* 0x000fe20000000800 */
[----:B------:R-:W-:Y:S01]  /*1ae0*/  LEA.HI R4, R0, R11, RZ, 0x5 ;  /* 0x0000000b00047211 */ /* 0x000fe200078f28ff */
[----:B------:R-:W-:Y:S01]  /*1af0*/  @UP0 ULDC UR6, c[0x0][0x450] ;  /* 0x0001140000060ab9 */ /* 0x000fe20000000800 */
[----:B------:R-:W-:-:S02]  /*1b00*/  SHF.R.S32.HI R0, RZ, 0x2, R3 ;  /* 0x00000002ff007819 */ /* 0x000fc40000011403 */
[----:B------:R-:W-:Y:S02]  /*1b10*/  SHF.R.S32.HI R5, RZ, 0x1f, R3 ;  /* 0x0000001fff057819 */ /* 0x000fe40000011403 */
[----:B------:R-:W-:Y:S02]  /*1b20*/  SHF.R.S32.HI R4, RZ, 0x5, R4 ;  /* 0x00000005ff047819 */ /* 0x000fe40000011404 */
[----:B------:R-:W-:Y:S02]  /*1b30*/  LEA.HI R5, R5, R0, RZ, 0x3 ;  /* 0x0000000005057211 */ /* 0x000fe400078f18ff */
[----:B------:R-:W-:Y:S02]  /*1b40*/  LEA.HI R6, R72, R72, RZ, 0x1 ;  /* 0x0000004848067211 */ /* 0x000fe400078f08ff */
[----:B------:R-:W-:Y:S02]  /*1b50*/  LEA R4, R4, UR42, 0x4 ;  /* 0x0000002a04047c11 */ /* 0x000fe4000f8e20ff */
[----:B------:R-:W-:-:S02]  /*1b60*/  LOP3.LUT R5, R5, 0xfffffff8, RZ, 0xc0, !PT ;  /* 0xfffffff805057812 */ /* 0x000fc400078ec0ff */
[----:B------:R-:W-:Y:S01]  /*1b70*/  LOP3.LUT R9, R6, 0x1ffffffe, RZ, 0xc0, !PT ;  /* 0x1ffffffe06097812 */ /* 0x000fe200078ec0ff */
[----:B------:R-:W-:Y:S01]  /*1b80*/  IMAD R6, R22, R15, 0x61 ;  /* 0x0000006116067424 */ /* 0x000fe200078e020f */
[----:B------:R-:W-:Y:S02]  /*1b90*/  IADD3 R4, R4, R0, -R5 ;  /* 0x0000000004047210 */ /* 0x000fe40007ffe805 */
[----:B------:R-:W-:Y:S01]  /*1ba0*/  PLOP3.LUT P2, PT, PT, PT, UP0, 0x80, 0x0 ;  /* 0x000000000000781c */ /* 0x000fe20003f4f008 */
[----:B------:R-:W-:Y:S01]  /*1bb0*/  IMAD.IADD R9, R72, 0x1, -R9 ;  /* 0x0000000148097824 */ /* 0x000fe200078e0a09 */
[----:B------:R-:W-:-:S05]  /*1bc0*/  LEA R4, R7, R4, 0x6 ;  /* 0x0000000407047211 */ /* 0x000fca00078e30ff */
[----:B------:R-:W-:Y:S01]  /*1bd0*/  IMAD R9, R9, 0x8, R4 ;  /* 0x0000000809097824 */ /* 0x000fe200078e0204 */
[----:B------:R-:W-:Y:S01]  /*1be0*/  LOP3.LUT R4, R3, 0x7ffffffc, RZ, 0xc0, !PT ;  /* 0x7ffffffc03047812 */ /* 0x000fe200078ec0ff */
[----:B------:R-:W-:Y:S02]  /*1bf0*/  IMAD R3, R22, -0x60, R19 ;  /* 0xffffffa016037824 */ /* 0x000fe400078e0213 */
[----:B------:R-:W-:Y:S01]  /*1c00*/  @P1 IMAD.HI.U32 R0, R9, UR4, RZ ;  /* 0x0000000409001c27 */ /* 0x000fe2000f8e00ff */
[----:B------:R-:W-:-:S03]  /*1c10*/  @UP0 ULDC UR4, c[0x0][0x450] ;  /* 0x0001140000040ab9 */ /* 0x000fc60000000800 */
[----:B------:R-:W-:Y:S01]  /*1c20*/  IMAD.MOV.U32 R5, RZ, RZ, R9 ;  /* 0x000000ffff057224 */ /* 0x000fe200078e0009 */
[----:B------:R-:W-:Y:S01]  /*1c30*/  @P2 SHF.R.U32.HI R5, RZ, UR4, R0 ;  /* 0x00000004ff052c19 */ /* 0x000fe20008011600 */
[----:B------:R-:W-:Y:S01]  /*1c40*/  IMAD.IADD R11, R11, 0x1, -R4 ;  /* 0x000000010b0b7824 */ /* 0x000fe200078e0a04 */
[----:B------:R-:W0:Y:S01]  /*1c50*/  LDC R0, c[0x0][0x288] ;  /* 0x0000a200ff007b82 */ /* 0x000e220000000800 */
[----:B------:R-:W-:Y:S01]  /*1c60*/  IADD3 R4, R3, 0x60, RZ ;  /* 0x0000006003047810 */ /* 0x000fe20007ffe0ff */
[----:B------:R-:W-:Y:S01]  /*1c70*/  ULDC UR4, c[0x0][0x988] ;  /* 0x0002620000047ab9 */ /* 0x000fe20000000800 */
[----:B------:R-:W1:Y:S01]  /*1c80*/  SHFL.IDX PT, R7, R5, 0x1, 0x1c1f ;  /* 0x003c1f0005077f89 */ /* 0x000e6200000e0000 */
[C---:B------:R-:W-:Y:S02]  /*1c90*/  IMAD R6, R11.reuse, -0x2, R6 ;  /* 0xfffffffe0b067824 */ /* 0x040fe400078e0206 */
[----:B------:R-:W-:Y:S01]  /*1ca0*/  IMAD R4, R11, -0x2, R4 ;  /* 0xfffffffe0b047824 */ /* 0x000fe200078e0204 */
[----:B------:R-:W2:Y:S02]  /*1cb0*/  SHFL.IDX PT, R5, R5, RZ, 0x1c1f ;  /* 0x001c1fff05057589 */ /* 0x000ea400000e0000 */
[----:B0-----:R-:W-:-:S04]  /*1cc0*/  IADD3 R3, R6, -R0, R19 ;  /* 0x8000000006037210 */ /* 0x001fc80007ffe013 */
[-CC-:B-1----:R-:W-:Y:S02]  /*1cd0*/  VIADDMNMX R7, R7, R3.reuse, R4.reuse, PT ;  /* 0x0000000307077246 */ /* 0x182fe40003800104 */
[----:B--2---:R-:W-:Y:S01]  /*1ce0*/  VIADDMNMX R3, R5, R3, R4, PT ;  /* 0x0000000305037246 */ /* 0x004fe20003800104 */
[----:B------:R-:W-:Y:S01]  /*1cf0*/  IMAD.U32 R5, RZ, RZ, UR4 ;  /* 0x00000004ff057e24 */ /* 0x000fe2000f8e00ff */
[C---:B------:R-:W-:Y:S01]  /*1d00*/  ISETP.GT.AND P1, PT, R7.reuse, RZ, PT ;  /* 0x000000ff0700720c */ /* 0x040fe20003f24270 */
[----:B------:R-:W-:Y:S01]  /*1d10*/  @UP0 ULDC UR4, c[0x0][0x44c] ;  /* 0x0001130000040ab9 */ /* 0x000fe20000000800 */
[C---:B------:R-:W-:Y:S01]  /*1d20*/  ISETP.GT.AND P2, PT, R7.reuse, 0x1, PT ;  /* 0x000000010700780c */ /* 0x040fe20003f44270 */
[----:B------:R-:W-:Y:S01]  /*1d30*/  UIMAD.WIDE.U32 UR4, UR42, UR4, URZ ;  /* 0x000000042a0472a5 */ /* 0x000fe2000f8e003f */
[----:B------:R-:W-:Y:S01]  /*1d40*/  ISETP.GT.AND P3, PT, R7, 0x8, PT ;  /* 0x000000080700780c */ /* 0x000fe20003f64270 */
[----:B------:R-:W-:Y:S01]  /*1d50*/  UIADD3 UR4, UR38, 0x2a840, URZ ;  /* 0x0002a84026047890 */ /* 0x000fe2000fffe03f */
[----:B------:R-:W-:Y:S01]  /*1d60*/  FSEL R26, R26, -INF , P1 ;  /* 0xff8000001a1a7808 */ /* 0x000fe20000800000 */
[----:B------:R-:W-:Y:S01]  /*1d70*/  @UP0 USHF.R.U32.HI UR42, URZ, UR6, UR5 ;  /* 0x000000063f2a0299 */ /* 0x000fe20008011605 */
[----:B------:R-:W-:Y:S01]  /*1d80*/  FSEL R27, R27, -INF , P2 ;  /* 0xff8000001b1b7808 */ /* 0x000fe20001000000 */
[----:B------:R-:W-:Y:S01]  /*1d90*/  UPRMT UR4, UR61, 0x654, UR4 ;  /* 0x000006543d047896 */ /* 0x000fe20008000004 */
[----:B------:R-:W-:-:S02]  /*1da0*/  ISETP.GT.AND P1, PT, R7, 0x9, PT ;  /* 0x000000090700780c */ /* 0x000fc40003f24270 */
[----:B------:R-:W-:Y:S02]  /*1db0*/  FSEL R30, R30, -INF , P3 ;  /* 0xff8000001e1e7808 */ /* 0x000fe40001800000 */
[----:B------:R-:W-:Y:S02]  /*1dc0*/  FMNMX.FTZ R15, R26, R27, !PT ;  /* 0x0000001b1a0f7209 */ /* 0x000fe40007810000 */
[----:B------:R-:W-:Y:S02]  /*1dd0*/  ISETP.GT.AND P2, PT, R7, 0x10, PT ;  /* 0x000000100700780c */ /* 0x000fe40003f44270 */
[----:B------:R-:W-:Y:S01]  /*1de0*/  FSEL R10, R31, -INF , P1 ;  /* 0xff8000001f0a7808 */ /* 0x000fe20000800000 */
[----:B------:R-:W-:Y:S01]  /*1df0*/  SYNCS.ARRIVE.TRANS64.RED.A1T0 RZ, [UR4], RZ ;  /* 0x000000ffffff79a7 */ /* 0x000fe20008100404 */
[----:B------:R-:W-:Y:S01]  /*1e00*/  FMNMX.FTZ R15, R30, R15, !PT ;  /* 0x0000000f1e0f7209 */ /* 0x000fe20007810000 */
[----:B------:R-:W-:Y:S01]  /*1e10*/  UMOV UR4, URZ ;  /* 0x0000003f00047c82 */ /* 0x000fe20008000000 */
        /* <DEDUP_REMOVED lines=58> */
[----:B------:R-:W-:Y:S02]  /*21c0*/  FMNMX.FTZ R15, R70, R15, !PT ;  /* 0x0000000f460f7209 */ /* 0x000fe40007810000 */
[----:B------:R-:W-:Y:S02]  /*21d0*/  ISETP.GT.AND P1, PT, R3, RZ, PT ;  /* 0x000000ff0300720c */ /* 0x000fe40003f24270 */
[----:B------:R-:W-:-:S02]  /*21e0*/  FMNMX.FTZ R15, R100, R15, !PT ;  /* 0x0000000f640f7209 */ /* 0x000fc40007810000 */
[C---:B------:R-:W-:Y:S02]  /*21f0*/  ISETP.GT.AND P2, PT, R3.reuse, 0x1, PT ;  /* 0x000000010300780c */ /* 0x040fe40003f44270 */
[----:B------:R-:W-:Y:S01]  /*2200*/  ISETP.GT.AND P3, PT, R3, 0x8, PT ;  /* 0x000000080300780c */ /* 0x000fe20003f64270 */
[----:B------:R-:W0:Y:S01]  /*2210*/  SHFL.BFLY PT, R6, R15, 0x2, 0x1f ;  /* 0x0c401f000f067f89 */ /* 0x000e2200000e0000 */
[----:B------:R-:W-:Y:S02]  /*2220*/  FSEL R24, R24, -INF , P1 ;  /* 0xff80000018187808 */ /* 0x000fe40000800000 */
[----:B------:R-:W-:Y:S02]  /*2230*/  FSEL R25, R25, -INF , P2 ;  /* 0xff80000019197808 */ /* 0x000fe40001000000 */
[----:B------:R-:W-:Y:S02]  /*2240*/  ISETP.GT.AND P1, PT, R3, 0x9, PT ;  /* 0x000000090300780c */ /* 0x000fe40003f24270 */
[----:B------:R-:W-:-:S02]  /*2250*/  FSEL R28, R28, -INF , P3 ;  /* 0xff8000001c1c7808 */ /* 0x000fc40001800000 */
[----:B------:R-:W-:Y:S02]  /*2260*/  ISETP.GT.AND P2, PT, R3, 0x10, PT ;  /* 0x000000100300780c */ /* 0x000fe40003f44270 */
[----:B------:R-:W-:Y:S02]  /*2270*/  FSEL R4, R29, -INF , P1 ;  /* 0xff8000001d047808 */ /* 0x000fe40000800000 */
[C---:B------:R-:W-:Y:S02]  /*2280*/  ISETP.GT.AND P1, PT, R3.reuse, 0x11, PT ;  /* 0x000000110300780c */ /* 0x040fe40003f24270 */
[----:B------:R-:W-:Y:S02]  /*2290*/  FSEL R32, R32, -INF , P2 ;  /* 0xff80000020207808 */ /* 0x000fe40001000000 */
[----:B------:R-:W-:Y:S02]  /*22a0*/  ISETP.GT.AND P3, PT, R3, 0x18, PT ;  /* 0x000000180300780c */ /* 0x000fe40003f64270 */
[----:B------:R-:W-:-:S02]  /*22b0*/  IADD3 R0, -R0, UR42, R19 ;  /* 0x0000002a00007c10 */ /* 0x000fc4000fffe113 */
[----:B------:R-:W-:Y:S02]  /*22c0*/  FSEL R36, R36, -INF , P3 ;  /* 0xff80000024247808 */ /* 0x000fe40001800000 */
[----:B0-----:R-:W-:-:S05]  /*22d0*/  FMNMX.FTZ R6, R15, R6, !PT ;  /* 0x000000060f067209 */ /* 0x001fca0007810000 */
[----:B------:R-:W0:Y:S02]  /*22e0*/  SHFL.BFLY PT, R7, R6, 0x1, 0x1f ;  /* 0x0c201f0006077f89 */ /* 0x000e2400000e0000 */
[----:B0-----:R-:W-:Y:S02]  /*22f0*/  FMNMX.FTZ R8, R6, R7, !PT ;  /* 0x0000000706087209 */ /* 0x001fe40007810000 */
[----:B------:R-:W-:Y:S02]  /*2300*/  FMNMX.FTZ R7, R24, R25, !PT ;  /* 0x0000001918077209 */ /* 0x000fe40007810000 */
[----:B------:R-:W-:Y:S01]  /*2310*/  FSEL R6, R33, -INF , P1 ;  /* 0xff80000021067808 */ /* 0x000fe20000800000 */
[----:B------:R-:W-:Y:S01]  /*2320*/  FMUL.FTZ R14, R8, R5 ;  /* 0x00000005080e7220 */ /* 0x000fe20000410000 */
[----:B------:R-:W-:Y:S02]  /*2330*/  FMNMX.FTZ R7, R28, R7, !PT ;  /* 0x000000071c077209 */ /* 0x000fe40007810000 */
[----:B------:R-:W-:-:S02]  /*2340*/  FSETP.NEU.FTZ.AND P2, PT, R8, -INF , PT ;  /* 0xff8000000800780b */ /* 0x000fc40003f5d000 */
[----:B------:R-:W-:Y:S02]  /*2350*/  FMNMX.FTZ R7, R4, R7, !PT ;  /* 0x0000000704077209 */ /* 0x000fe40007810000 */
[C---:B------:R-:W-:Y:S02]  /*2360*/  ISETP.GT.AND P1, PT, R3.reuse, 0x19, PT ;  /* 0x000000190300780c */ /* 0x040fe40003f24270 */
[----:B------:R-:W-:Y:S02]  /*2370*/  FMNMX.FTZ R7, R32, R7, !PT ;  /* 0x0000000720077209 */ /* 0x000fe40007810000 */
[----:B------:R-:W-:Y:S02]  /*2380*/  FSEL R31, R14, RZ, P2 ;  /* 0x000000ff0e1f7208 */ /* 0x000fe40001000000 */
[----:B------:R-:W-:Y:S02]  /*2390*/  FMNMX.FTZ R7, R6, R7, !PT ;  /* 0x0000000706077209 */ /* 0x000fe40007810000 */
[----:B------:R-:W-:Y:S01]  /*23a0*/  ISETP.GT.AND P2, PT, R3, 0x20, PT ;  /* 0x000000200300780c */ /* 0x000fe20003f44270 */
[-CC-:B------:R-:W-:Y:S01]  /*23b0*/  FFMA.FTZ R26, R26, R5.reuse, -R31.reuse ;  /* 0x000000051a1a7223 */ /* 0x180fe2000001081f */
[----:B------:R-:W-:Y:S01]  /*23c0*/  FSEL R14, R37, -INF , P1 ;  /* 0xff800000250e7808 */ /* 0x000fe20000800000 */
[--C-:B------:R-:W-:Y:S01]  /*23d0*/  FFMA.FTZ R15, R30, R5, -R31.reuse ;  /* 0x000000051e0f7223 */ /* 0x100fe2000001081f */
[----:B------:R-:W-:Y:S01]  /*23e0*/  FMNMX.FTZ R7, R36, R7, !PT ;  /* 0x0000000724077209 */ /* 0x000fe20007810000 */
[----:B------:R0:W-:Y:S01]  /*23f0*/  MUFU.EX2 R157, R26 ;  /* 0x0000001a009d7308 */ /* 0x0001e20000000800 */
[----:B------:R-:W-:Y:S01]  /*2400*/  ISETP.GT.AND P1, PT, R3, 0x21, PT ;  /* 0x000000210300780c */ /* 0x000fe20003f24270 */
[-CC-:B------:R-:W-:Y:S01]  /*2410*/  FFMA.FTZ R10, R10, R5.reuse, -R31.reuse ;  /* 0x000000050a0a7223 */ /* 0x180fe2000001081f */
[----:B------:R-:W-:Y:S01]  /*2420*/  FSEL R40, R40, -INF , P2 ;  /* 0xff80000028287808 */ /* 0x000fe20001000000 */
[--C-:B------:R-:W-:Y:S01]  /*2430*/  FFMA.FTZ R27, R27, R5, -R31.reuse ;  /* 0x000000051b1b7223 */ /* 0x100fe2000001081f */
[----:B------:R-:W-:Y:S01]  /*2440*/  FMNMX.FTZ R7, R14, R7, !PT ;  /* 0x000000070e077209 */ /* 0x000fe20007810000 */
[-CC-:B------:R-:W-:Y:S01]  /*2450*/  FFMA.FTZ R72, R72, R5.reuse, -R31.reuse ;  /* 0x0000000548487223 */ /* 0x180fe2000001081f */
[----:B------:R-:W-:Y:S01]  /*2460*/  ISETP.GT.AND P2, PT, R3, 0x28, PT ;  /* 0x000000280300780c */ /* 0x000fe20003f44270 */
[----:B------:R-:W-:Y:S01]  /*2470*/  MUFU.EX2 R104, R10 ;  /* 0x0000000a00687308 */ /* 0x000fe20000000800 */
[----:B------:R-:W-:Y:S01]  /*2480*/  FSEL R20, R41, -INF , P1 ;  /* 0xff80000029147808 */ /* 0x000fe20000800000 */
[--C-:B------:R-:W-:Y:S01]  /*2490*/  FFMA.FTZ R74, R74, R5, -R31.reuse ;  /* 0x000000054a4a7223 */ /* 0x100fe2000001081f */
[----:B------:R-:W-:Y:S01]  /*24a0*/  FMNMX.FTZ R7, R40, R7, !PT ;  /* 0x0000000728077209 */ /* 0x000fe20007810000 */
[-CC-:B------:R-:W-:Y:S01]  /*24b0*/  FFMA.FTZ R76, R76, R5.reuse, -R31.reuse ;  /* 0x000000054c4c7223 */ /* 0x180fe2000001081f */
[C---:B------:R-:W-:Y:S01]  /*24c0*/  ISETP.GT.AND P1, PT, R3.reuse, 0x29, PT ;  /* 0x000000290300780c */ /* 0x040fe20003f24270 */
[--C-:B------:R-:W-:Y:S01]  /*24d0*/  FFMA.FTZ R78, R78, R5, -R31.reuse ;  /* 0x000000054e4e7223 */ /* 0x100fe2000001081f */
[----:B------:R-:W-:Y:S01]  /*24e0*/  FSEL R44, R44, -INF , P2 ;  /* 0xff8000002c2c7808 */ /* 0x000fe20001000000 */
[----:B------:R-:W-:Y:S01]  /*24f0*/  MUFU.EX2 R102, R27 ;  /* 0x0000001b00667308 */ /* 0x000fe20000000800 */
[----:B------:R-:W-:Y:S01]  /*2500*/  FMNMX.FTZ R7, R20, R7, !PT ;  /* 0x0000000714077209 */ /* 0x000fe20007810000 */
[-CC-:B------:R-:W-:Y:S01]  /*2510*/  FFMA.FTZ R80, R80, R5.reuse, -R31.reuse ;  /* 0x0000000550507223 */ /* 0x180fe2000001081f */
[----:B------:R-:W-:Y:S01]  /*2520*/  ISETP.GT.AND P2, PT, R3, 0x30, PT ;  /* 0x000000300300780c */ /* 0x000fe20003f44270 */
[-CC-:B------:R-:W-:Y:S01]  /*2530*/  FFMA.FTZ R82, R82, R5.reuse, -R31.reuse ;  /* 0x0000000552527223 */ /* 0x180fe2000001081f */
[----:B0-----:R-:W-:Y:S01]  /*2540*/  FSEL R26, R45, -INF , P1 ;  /* 0xff8000002d1a7808 */ /* 0x001fe20000800000 */
[--C-:B------:R-:W-:Y:S01]  /*2550*/  FFMA.FTZ R84, R84, R5, -R31.reuse ;  /* 0x0000000554547223 */ /* 0x100fe2000001081f */
[----:B------:R-:W-:Y:S01]  /*2560*/  FMNMX.FTZ R7, R44, R7, !PT ;  /* 0x000000072c077209 */ /* 0x000fe20007810000 */
[----:B------:R-:W-:Y:S01]  /*2570*/  MUFU.EX2 R159, R15 ;  /* 0x0000000f009f7308 */ /* 0x000fe20000000800 */
[C---:B------:R-:W-:Y:S01]  /*2580*/  ISETP.GT.AND P1, PT, R3.reuse, 0x31, PT ;  /* 0x000000310300780c */ /* 0x040fe20003f24270 */
        /* <DEDUP_REMOVED lines=14> */
[----:B------:R0:W-:Y:S01]  /*2670*/  MUFU.EX2 R153, R74 ;  /* 0x0000004a00997308 */ /* 0x0001e20000000800 */
[----:B------:R-:W-:Y:S01]  /*2680*/  FMNMX.FTZ R7, R30, R7, !PT ;  /* 0x000000071e077209 */ /* 0x000fe20007810000 */
[-CC-:B------:R-:W-:Y:S01]  /*2690*/  FFMA.FTZ R94, R94, R5.reuse, -R31.reuse ;  /* 0x000000055e5e7223 */ /* 0x180fe2000001081f */
[----:B------:R-:W-:Y:S01]  /*26a0*/  ISETP.GT.AND P2, PT, R3, 0x40, PT ;  /* 0x000000400300780c */ /* 0x000fe20003f44270 */
[-CC-:B------:R-:W-:Y:S01]  /*26b0*/  FFMA.FTZ R62, R62, R5.reuse, -R31.reuse ;  /* 0x000000053e3e7223 */ /* 0x180fe2000001081f */
[----:B------:R-:W-:Y:S01]  /*26c0*/  FSEL R34, R53, -INF , P1 ;  /* 0xff80000035227808 */ /* 0x000fe20000800000 */
        /* <DEDUP_REMOVED lines=10> */
[----:B------:R1:W-:Y:S01]  /*2770*/  MUFU.EX2 R155, R78 ;  /* 0x0000004e009b7308 */ /* 0x0003e20000000800 */
[----:B------:R-:W-:Y:S01]  /*2780*/  FSEL R38, R57, -INF , P1 ;  /* 0xff80000039267808 */ /* 0x000fe20000800000 */
[----:B------:R-:W-:Y:S01]  /*2790*/  FFMA.FTZ R100, R100, R5, -R31 ;  /* 0x0000000564647223 */ /* 0x000fe2000001081f */
[----:B------:R-:W-:-:S02]  /*27a0*/  FMNMX.FTZ R7, R56, R7, !PT ;  /* 0x0000000738077209 */ /* 0x000fc40007810000 */
[----:B0-----:R-:W-:Y:S02]  /*27b0*/  CS2R R74, SRZ ;  /* 0x00000000004a7805 */ /* 0x001fe4000001ff00 */
[C---:B------:R-:W-:Y:S02]  /*27c0*/  ISETP.GT.AND P1, PT, R3.reuse, 0x49, PT ;  /* 0x000000490300780c */ /* 0x040fe40003f24270 */
[----:B------:R-:W-:Y:S01]  /*27d0*/  FSEL R60, R60, -INF , P2 ;  /* 0xff8000003c3c7808 */ /* 0x000fe20001000000 */
[----:B------:R-:W-:Y:S01]  /*27e0*/  MUFU.EX2 R80, R80 ;  /* 0x0000005000507308 */ /* 0x000fe20000000800 */
[----:B------:R-:W-:Y:S02]  /*27f0*/  FMNMX.FTZ R7, R38, R7, !PT ;  /* 0x0000000726077209 */ /* 0x000fe40007810000 */
[----:B-1----:R-:W-:Y:S02]  /*2800*/  CS2R R78, SRZ ;  /* 0x00000000004e7805 */ /* 0x002fe4000001ff00 */
[----:B------:R-:W-:-:S02]  /*2810*/  ISETP.GT.AND P2, PT, R3, 0x50, PT ;  /* 0x000000500300780c */ /* 0x000fc40003f44270 */
[----:B------:R-:W-:Y:S02]  /*2820*/  FSEL R42, R61, -INF , P1 ;  /* 0xff8000003d2a7808 */ /* 0x000fe40000800000 */
[----:B------:R-:W-:Y:S01]  /*2830*/  FMNMX.FTZ R7, R60, R7, !PT ;  /* 0x000000073c077209 */ /* 0x000fe20007810000 */
[----:B------:R0:W-:Y:S01]  /*2840*/  MUFU.EX2 R149, R82 ;  /* 0x0000005200957308 */ /* 0x0001e20000000800 */
[C---:B------:R-:W-:Y:S02]  /*2850*/  ISETP.GT.AND P1, PT, R3.reuse, 0x51, PT ;  /* 0x000000510300780c */ /* 0x040fe40003f24270 */
[----:B------:R-:W-:Y:S02]  /*2860*/  FSEL R64, R64, -INF , P2 ;  /* 0xff80000040407808 */ /* 0x000fe40001000000 */
[----:B------:R-:W-:Y:S02]  /*2870*/  FMNMX.FTZ R7, R42, R7, !PT ;  /* 0x000000072a077209 */ /* 0x000fe40007810000 */
[----:B------:R-:W-:Y:S01]  /*2880*/  ISETP.GT.AND P2, PT, R3, 0x58, PT ;  /* 0x000000580300780c */ /* 0x000fe20003f44270 */
[----:B------:R-:W-:Y:S01]  /*2890*/  MUFU.EX2 R84, R84 ;  /* 0x0000005400547308 */ /* 0x000fe20000000800 */
[----:B------:R-:W-:-:S02]  /*28a0*/  FSEL R46, R65, -INF , P1 ;  /* 0xff800000412e7808 */ /* 0x000fc40000800000 */
[----:B0-----:R-:W-:Y:S02]  /*28b0*/  CS2R R82, SRZ ;  /* 0x0000000000527805 */ /* 0x001fe4000001ff00 */
[----:B------:R-:W-:Y:S02]  /*28c0*/  FMNMX.FTZ R7, R64, R7, !PT ;  /* 0x0000000740077209 */ /* 0x000fe40007810000 */
[----:B------:R-:W-:Y:S02]  /*28d0*/  ISETP.GT.AND P1, PT, R3, 0x59, PT ;  /* 0x000000590300780c */ /* 0x000fe40003f24270 */
[----:B------:R-:W-:Y:S01]  /*28e0*/  FSEL R68, R68, -INF , P2 ;  /* 0xff80000044447808 */ /* 0x000fe20001000000 */
[----:B------:R0:W-:Y:S01]  /*28f0*/  MUFU.EX2 R151, R86 ;  /* 0x0000005600977308 */ /* 0x0001e20000000800 */
[----:B------:R-:W-:Y:S02]  /*2900*/  FMNMX.FTZ R7, R46, R7, !PT ;  /* 0x000000072e077209 */ /* 0x000fe40007810000 */
[----:B------:R-:W-:-:S02]  /*2910*/  FSEL R50, R69, -INF , P1 ;  /* 0xff80000045327808 */ /* 0x000fc40000800000 */
[----:B------:R-:W-:-:S03]  /*2920*/  FMNMX.FTZ R7, R68, R7, !PT ;  /* 0x0000000744077209 */ /* 0x000fc60007810000 */
[----:B------:R-:W-:Y:S01]  /*2930*/  MUFU.EX2 R88, R88 ;  /* 0x0000005800587308 */ /* 0x000fe20000000800 */
[----:B------:R-:W-:Y:S02]  /*2940*/  FMNMX.FTZ R7, R50, R7, !PT ;  /* 0x0000000732077209 */ /* 0x000fe40007810000 */
[----:B0-----:R-:W-:-:S03]  /*2950*/  CS2R R86, SRZ ;  /* 0x0000000000567805 */ /* 0x001fc6000001ff00 */
        /* <DEDUP_REMOVED lines=10> */
[----:B0-----:R-:W-:-:S04]  /*2a00*/  FMNMX.FTZ R10, R3, R10, !PT ;  /* 0x0000000a030a7209 */ /* 0x001fc80007810000 */
        /* <DEDUP_REMOVED lines=31> */
[----:B------:R-:W-:-:S05]  /*2c00*/  FFMA.FTZ R50, R50, R5, -R3 ;  /* 0x0000000532327223 */ /* 0x000fca0000010803 */
[----:B------:R1:W2:Y:S01]  /*2c10*/  MUFU.EX2 R7, R4 ;  /* 0x0000000400077308 */ /* 0x0002a20000000800 */
[----:B0-----:R-:W-:Y:S01]  /*2c20*/  FADD.FTZ R33, R24, R25 ;  /* 0x0000001918217221 */ /* 0x001fe20000010000 */
[----:B------:R-:W-:Y:S02]  /*2c30*/  F2FP.F16.F32.PACK_AB R156, R25, R24 ;  /* 0x00000018199c723e */ /* 0x000fe400000000ff */
[----:B------:R-:W-:-:S04]  /*2c40*/  CS2R R24, SRZ ;  /* 0x0000000000187805 */ /* 0x000fc8000001ff00 */
[----:B------:R-:W0:Y:S01]  /*2c50*/  MUFU.EX2 R32, R32 ;  /* 0x0000002000207308 */ /* 0x000e220000000800 */
[----:B-1----:R-:W-:-:S07]  /*2c60*/  FADD.FTZ R4, R28, R33 ;  /* 0x000000211c047221 */ /* 0x002fce0000010000 */
[----:B------:R1:W3:Y:S01]  /*2c70*/  MUFU.EX2 R15, R6 ;  /* 0x00000006000f7308 */ /* 0x0002e20000000800 */
[C---:B--2---:R-:W-:Y:S01]  /*2c80*/  FADD.FTZ R35, R7.reuse, R4 ;  /* 0x0000000407237221 */ /* 0x044fe20000010000 */
[----:B------:R-:W-:-:S06]  /*2c90*/  F2FP.F16.F32.PACK_AB R158, R7, R28 ;  /* 0x0000001c079e723e */ /* 0x000fcc00000000ff */
[----:B------:R-:W2:Y:S01]  /*2ca0*/  MUFU.EX2 R36, R36 ;  /* 0x0000002400247308 */ /* 0x000ea20000000800 */
[----:B-1----:R-:W-:-:S04]  /*2cb0*/  IMAD.HI R6, R0, 0x2aaaaaab, RZ ;  /* 0x2aaaaaab00067827 */ /* 0x002fc800078e02ff */
[----:B------:R-:W-:Y:S01]  /*2cc0*/  FADD.FTZ R0, R157, R102 ;  /* 0x000000669d007221 */ /* 0x000fe20000010000 */
[----:B------:R-:W-:-:S03]  /*2cd0*/  F2FP.F16.F32.PACK_AB R157, R102, R157 ;  /* 0x0000009d669d723e */ /* 0x000fc600000000ff */
[----:B------:R-:W-:Y:S01]  /*2ce0*/  FADD.FTZ R33, R159, R0 ;  /* 0x000000009f217221 */ /* 0x000fe20000010000 */
[----:B0-----:R-:W-:Y:S01]  /*2cf0*/  FADD.FTZ R0, R32, R35 ;  /* 0x0000002320007221 */ /* 0x001fe20000010000 */
[----:B------:R0:W1:Y:S01]  /*2d00*/  MUFU.EX2 R21, R14 ;  /* 0x0000000e00157308 */ /* 0x0000620000000800 */
[----:B------:R-:W-:Y:S01]  /*2d10*/  SHF.R.U32.HI R37, RZ, 0x1f, R6 ;  /* 0x0000001fff257819 */ /* 0x000fe20000011606 */
[C---:B------:R-:W-:Y:S01]  /*2d20*/  FADD.FTZ R33, R104.reuse, R33 ;  /* 0x0000002168217221 */ /* 0x040fe20000010000 */
[C---:B---3--:R-:W-:Y:S02]  /*2d30*/  F2FP.F16.F32.PACK_AB R152, R15.reuse, R32 ;  /* 0x000000200f98723e */ /* 0x048fe400000000ff */
[----:B------:R-:W-:Y:S01]  /*2d40*/  F2FP.F16.F32.PACK_AB R159, R104, R159 ;  /* 0x0000009f689f723e */ /* 0x000fe200000000ff */
[----:B------:R-:W-:Y:S01]  /*2d50*/  FADD.FTZ R4, R72, R33 ;  /* 0x0000002148047221 */ /* 0x000fe20000010000 */
[----:B------:R-:W-:Y:S01]  /*2d60*/  FADD.FTZ R33, R15, R0 ;  /* 0x000000000f217221 */ /* 0x000fe20000010000 */
[----:B------:R-:W3:Y:S01]  /*2d70*/  MUFU.EX2 R40, R40 ;  /* 0x0000002800287308 */ /* 0x000ee20000000800 */
[----:B0-----:R-:W-:Y:S01]  /*2d80*/  LEA.HI.SX32 R14, R6, R37, 0x1c ;  /* 0x00000025060e7211 */ /* 0x001fe200078fe2ff */
[C---:B------:R-:W-:Y:S01]  /*2d90*/  FADD.FTZ R35, R153.reuse, R4 ;  /* 0x0000000499237221 */ /* 0x040fe20000010000 */
[----:B--2---:R-:W-:Y:S01]  /*2da0*/  FADD.FTZ R0, R36, R33 ;  /* 0x0000002124007221 */ /* 0x004fe20000010000 */
[----:B------:R-:W-:Y:S01]  /*2db0*/  F2FP.F16.F32.PACK_AB R153, R153, R72 ;  /* 0x000000489999723e */ /* 0x000fe200000000ff */
[----:B------:R-:W-:-:S02]  /*2dc0*/  IMAD.MOV.U32 R6, RZ, RZ, 0x3f800000 ;  /* 0x3f800000ff067424 */ /* 0x000fc400078e00ff */
[----:B------:R-:W-:Y:S01]  /*2dd0*/  FADD.FTZ R4, R76, R35 ;  /* 0x000000234c047221 */ /* 0x000fe20000010000 */
[----:B------:R-:W-:Y:S01]  /*2de0*/  CS2R R72, SRZ ;  /* 0x0000000000487805 */ /* 0x000fe2000001ff00 */
[----:B------:R0:W2:Y:S01]  /*2df0*/  MUFU.EX2 R23, R20 ;  /* 0x0000001400177308 */ /* 0x0000a20000000800 */
[----:B-1----:R-:W-:Y:S01]  /*2e00*/  FADD.FTZ R33, R21, R0 ;  /* 0x0000000015217221 */ /* 0x002fe20000010000 */
[----:B------:R-:W-:Y:S01]  /*2e10*/  FADD.FTZ R35, R155, R4 ;  /* 0x000000049b237221 */ /* 0x000fe20000010000 */
[----:B------:R-:W-:Y:S02]  /*2e20*/  F2FP.F16.F32.PACK_AB R154, R21, R36 ;  /* 0x00000024159a723e */ /* 0x000fe400000000ff */
[----:B------:R-:W-:Y:S01]  /*2e30*/  F2FP.F16.F32.PACK_AB R155, R155, R76 ;  /* 0x0000004c9b9b723e */ /* 0x000fe200000000ff */
[----:B------:R-:W-:Y:S01]  /*2e40*/  FADD.FTZ R4, R80, R35 ;  /* 0x0000002350047221 */ /* 0x000fe20000010000 */
[----:B------:R-:W-:Y:S01]  /*2e50*/  CS2R R76, SRZ ;  /* 0x00000000004c7805 */ /* 0x000fe2000001ff00 */
[----:B------:R-:W1:Y:S01]  /*2e60*/  MUFU.EX2 R44, R44 ;  /* 0x0000002c002c7308 */ /* 0x000e620000000800 */
[----:B---3--:R-:W-:Y:S01]  /*2e70*/  FADD.FTZ R0, R40, R33 ;  /* 0x0000002128007221 */ /* 0x008fe20000010000 */
[C---:B------:R-:W-:Y:S01]  /*2e80*/  FADD.FTZ R35, R149.reuse, R4 ;  /* 0x0000000495237221 */ /* 0x040fe20000010000 */
[----:B0-----:R-:W-:Y:S01]  /*2e90*/  VIADD R20, R22, 0xfffffffe ;  /* 0xfffffffe16147836 */ /* 0x001fe20000000000 */
[----:B------:R-:W-:-:S02]  /*2ea0*/  F2FP.F16.F32.PACK_AB R149, R149, R80 ;  /* 0x000000509595723e */ /* 0x000fc400000000ff */
[----:B------:R-:W-:Y:S01]  /*2eb0*/  CS2R R80, SRZ ;  /* 0x0000000000507805 */ /* 0x000fe2000001ff00 */
[----:B------:R-:W-:Y:S01]  /*2ec0*/  FADD.FTZ R4, R84, R35 ;  /* 0x0000002354047221 */ /* 0x000fe20000010000 */
[----:B------:R-:W0:Y:S01]  /*2ed0*/  MUFU.EX2 R27, R26 ;  /* 0x0000001a001b7308 */ /* 0x000e220000000800 */
[----:B--2---:R-:W-:Y:S02]  /*2ee0*/  FADD.FTZ R33, R23, R0 ;  /* 0x0000000017217221 */ /* 0x004fe40000010000 */
[C---:B------:R-:W-:Y:S01]  /*2ef0*/  FADD.FTZ R35, R151.reuse, R4 ;  /* 0x0000000497237221 */ /* 0x040fe20000010000 */
[----:B------:R-:W-:Y:S02]  /*2f00*/  F2FP.F16.F32.PACK_AB R151, R151, R84 ;  /* 0x000000549797723e */ /* 0x000fe400000000ff */
[----:B------:R-:W-:Y:S02]  /*2f10*/  CS2R R84, SRZ ;  /* 0x0000000000547805 */ /* 0x000fe4000001ff00 */
[----:B------:R-:W-:Y:S01]  /*2f20*/  F2FP.F16.F32.PACK_AB R148, R23, R40 ;  /* 0x000000281794723e */ /* 0x000fe200000000ff */
[----:B------:R-:W-:Y:S01]  /*2f30*/  FADD.FTZ R4, R88, R35 ;  /* 0x0000002358047221 */ /* 0x000fe20000010000 */
[----:B------:R-:W-:Y:S01]  /*2f40*/  CS2R R40, SRZ ;  /* 0x0000000000287805 */ /* 0x000fe2000001ff00 */
[----:B------:R-:W2:Y:S01]  /*2f50*/  MUFU.EX2 R48, R48 ;  /* 0x0000003000307308 */ /* 0x000ea20000000800 */
[----:B-1----:R-:W-:Y:S01]  /*2f60*/  FADD.FTZ R0, R44, R33 ;  /* 0x000000212c007221 */ /* 0x002fe20000010000 */
[C---:B------:R-:W-:Y:S01]  /*2f70*/  FADD.FTZ R37, R145.reuse, R4 ;  /* 0x0000000491257221 */ /* 0x040fe20000010000 */
[----:B------:R-:W-:-:S03]  /*2f80*/  F2FP.F16.F32.PACK_AB R145, R145, R88 ;  /* 0x000000589191723e */ /* 0x000fc600000000ff */
[----:B------:R-:W-:Y:S01]  /*2f90*/  FADD.FTZ R4, R54, R37 ;  /* 0x0000002536047221 */ /* 0x000fe20000010000 */
[----:B------:R-:W-:Y:S01]  /*2fa0*/  CS2R R36, SRZ ;  /* 0x0000000000247805 */ /* 0x000fe2000001ff00 */
[----:B------:R-:W1:Y:S01]  /*2fb0*/  MUFU.EX2 R29, R30 ;  /* 0x0000001e001d7308 */ /* 0x000e620000000800 */
[----:B0-----:R-:W-:Y:S01]  /*2fc0*/  FADD.FTZ R33, R27, R0 ;  /* 0x000000001b217221 */ /* 0x001fe20000010000 */
[----:B------:R-:W-:Y:S01]  /*2fd0*/  FADD.FTZ R15, R147, R4 ;  /* 0x00000004930f7221 */ /* 0x000fe20000010000 */
[----:B------:R-:W-:Y:S02]  /*2fe0*/  F2FP.F16.F32.PACK_AB R150, R27, R44 ;  /* 0x0000002c1b96723e */ /* 0x000fe400000000ff */
[----:B------:R-:W-:Y:S02]  /*2ff0*/  CS2R R44, SRZ ;  /* 0x00000000002c7805 */ /* 0x000fe4000001ff00 */
[----:B------:R-:W-:Y:S01]  /*3000*/  F2FP.F16.F32.PACK_AB R147, R147, R54 ;  /* 0x000000369393723e */ /* 0x000fe200000000ff */
[----:B------:R-:W-:Y:S01]  /*3010*/  FADD.FTZ R4, R58, R15 ;  /* 0x0000000f3a047221 */ /* 0x000fe20000010000 */
[----:B------:R-:W-:Y:S01]  /*3020*/  CS2R R54, SRZ ;  /* 0x0000000000367805 */ /* 0x000fe2000001ff00 */
[----:B------:R-:W0:Y:S01]  /*3030*/  MUFU.EX2 R52, R52 ;  /* 0x0000003400347308 */ /* 0x000e220000000800 */
[----:B--2---:R-:W-:Y:S01]  /*3040*/  FADD.FTZ R0, R48, R33 ;  /* 0x0000002130007221 */ /* 0x004fe20000010000 */
[C---:B------:R-:W-:Y:S01]  /*3050*/  FADD.FTZ R21, R141.reuse, R4 ;  /* 0x000000048d157221 */ /* 0x040fe20000010000 */
[----:B------:R-:W-:-:S02]  /*3060*/  F2FP.F16.F32.PACK_AB R141, R141, R58 ;  /* 0x0000003a8d8d723e */ /* 0x000fc400000000ff */
[----:B------:R-:W-:Y:S02]  /*3070*/  CS2R R58, SRZ ;  /* 0x00000000003a7805 */ /* 0x000fe4000001ff00 */
[----:B------:R-:W-:Y:S01]  /*3080*/  CS2R R26, SRZ ;  /* 0x00000000001a7805 */ /* 0x000fe2000001ff00 */
[----:B------:R-:W-:Y:S01]  /*3090*/  FADD.FTZ R4, R62, R21 ;  /* 0x000000153e047221 */ /* 0x000fe20000010000 */
[----:B------:R2:W3:Y:S01]  /*30a0*/  MUFU.EX2 R19, R34 ;  /* 0x0000002200137308 */ /* 0x0004e20000000800 */
[C---:B-1----:R-:W-:Y:S01]  /*30b0*/  FADD.FTZ R35, R29.reuse, R0 ;  /* 0x000000001d237221 */ /* 0x042fe20000010000 */
[----:B------:R-:W-:Y:S02]  /*30c0*/  F2FP.F16.F32.PACK_AB R144, R29, R48 ;  /* 0x000000301d90723e */ /* 0x000fe400000000ff */
[----:B------:R-:W-:Y:S02]  /*30d0*/  CS2R R48, SRZ ;  /* 0x0000000000307805 */ /* 0x000fe4000001ff00 */
[----:B------:R-:W-:-:S02]  /*30e0*/  CS2R R28, SRZ ;  /* 0x00000000001c7805 */ /* 0x000fc4000001ff00 */
[----:B------:R-:W1:Y:S01]  /*30f0*/  MUFU.EX2 R56, R56 ;  /* 0x0000003800387308 */ /* 0x000e620000000800 */
[----:B0-----:R-:W-:Y:S01]  /*3100*/  FADD.FTZ R0, R52, R35 ;  /* 0x0000002334007221 */ /* 0x001fe20000010000 */
[----:B--2---:R-:W-:-:S06]  /*3110*/  CS2R R34, SRZ ;  /* 0x0000000000227805 */ /* 0x004fcc000001ff00 */
[----:B------:R0:W2:Y:S01]  /*3120*/  MUFU.EX2 R31, R38 ;  /* 0x00000026001f7308 */ /* 0x0000a20000000800 */
[C---:B---3--:R-:W-:Y:S01]  /*3130*/  FADD.FTZ R7, R19.reuse, R0 ;  /* 0x0000000013077221 */ /* 0x048fe20000010000 */
[----:B------:R-:W-:Y:S01]  /*3140*/  F2FP.F16.F32.PACK_AB R146, R19, R52 ;  /* 0x000000341392723e */ /* 0x000fe200000000ff */
[C---:B------:R-:W-:Y:S01]  /*3150*/  FADD.FTZ R19, R143.reuse, R4 ;  /* 0x000000048f137221 */ /* 0x040fe20000010000 */
[----:B------:R-:W-:Y:S02]  /*3160*/  F2FP.F16.F32.PACK_AB R143, R143, R62 ;  /* 0x0000003e8f8f723e */ /* 0x000fe400000000ff */
[----:B------:R-:W-:Y:S02]  /*3170*/  CS2R R62, SRZ ;  /* 0x00000000003e7805 */ /* 0x000fe4000001ff00 */
[----:B------:R-:W-:Y:S01]  /*3180*/  CS2R R52, SRZ ;  /* 0x0000000000347805 */ /* 0x000fe2000001ff00 */
[----:B------:R-:W-:Y:S01]  /*3190*/  FADD.FTZ R4, R66, R19 ;  /* 0x0000001342047221 */ /* 0x000fe20000010000 */
[----:B------:R-:W3:Y:S01]  /*31a0*/  MUFU.EX2 R60, R60 ;  /* 0x0000003c003c7308 */ /* 0x000ee20000000800 */
[----:B-1----:R-:W-:Y:S01]  /*31b0*/  FADD.FTZ R0, R56, R7 ;  /* 0x0000000738007221 */ /* 0x002fe20000010000 */
[----:B0-----:R-:W-:-:S06]  /*31c0*/  CS2R R38, SRZ ;  /* 0x0000000000267805 */ /* 0x001fcc000001ff00 */
[----:B------:R0:W1:Y:S01]  /*31d0*/  MUFU.EX2 R3, R42 ;  /* 0x0000002a00037308 */ /* 0x0000620000000800 */
[C---:B--2---:R-:W-:Y:S01]  /*31e0*/  FADD.FTZ R15, R31.reuse, R0 ;  /* 0x000000001f0f7221 */ /* 0x044fe20000010000 */
[----:B------:R-:W-:Y:S02]  /*31f0*/  F2FP.F16.F32.PACK_AB R140, R31, R56 ;  /* 0x000000381f8c723e */ /* 0x000fe400000000ff */
[----:B------:R-:W-:Y:S02]  /*3200*/  CS2R R56, SRZ ;  /* 0x0000000000387805 */ /* 0x000fe4000001ff00 */
[----:B------:R-:W-:Y:S02]  /*3210*/  CS2R R30, SRZ ;  /* 0x00000000001e7805 */ /* 0x000fe4000001ff00 */
[----:B------:R-:W2:Y:S01]  /*3220*/  MUFU.EX2 R64, R64 ;  /* 0x0000004000407308 */ /* 0x000ea20000000800 */
[----:B---3--:R-:W-:Y:S01]  /*3230*/  FADD.FTZ R0, R60, R15 ;  /* 0x0000000f3c007221 */ /* 0x008fe20000010000 */
[----:B0-----:R-:W-:-:S06]  /*3240*/  CS2R R42, SRZ ;  /* 0x00000000002a7805 */ /* 0x001fcc000001ff00 */
[----:B------:R0:W3:Y:S01]  /*3250*/  MUFU.EX2 R33, R46 ;  /* 0x0000002e00217308 */ /* 0x0000e20000000800 */
[C---:B-1----:R-:W-:Y:S01]  /*3260*/  FADD.FTZ R15, R3.reuse, R0 ;  /* 0x00000000030f7221 */ /* 0x042fe20000010000 */
[----:B------:R-:W-:Y:S01]  /*3270*/  F2FP.F16.F32.PACK_AB R142, R3, R60 ;  /* 0x0000003c038e723e */ /* 0x000fe200000000ff */
[C---:B------:R-:W-:Y:S01]  /*3280*/  FADD.FTZ R3, R137.reuse, R4 ;  /* 0x0000000489037221 */ /* 0x040fe20000010000 */
[----:B------:R-:W-:Y:S02]  /*3290*/  F2FP.F16.F32.PACK_AB R137, R137, R66 ;  /* 0x000000428989723e */ /* 0x000fe400000000ff */
[----:B------:R-:W-:Y:S02]  /*32a0*/  CS2R R66, SRZ ;  /* 0x0000000000427805 */ /* 0x000fe4000001ff00 */
[----:B------:R-:W-:Y:S01]  /*32b0*/  CS2R R60, SRZ ;  /* 0x00000000003c7805 */ /* 0x000fe2000001ff00 */
[----:B------:R-:W1:Y:S01]  /*32c0*/  MUFU.EX2 R68, R68 ;  /* 0x0000004400447308 */ /* 0x000e620000000800 */
[----:B--2---:R-:W-:Y:S01]  /*32d0*/  FADD.FTZ R0, R64, R15 ;  /* 0x0000000f40007221 */ /* 0x004fe20000010000 */
[----:B0-----:R-:W-:-:S06]  /*32e0*/  CS2R R46, SRZ ;  /* 0x00000000002e7805 */ /* 0x001fcc000001ff00 */
[----:B------:R-:W0:Y:S01]  /*32f0*/  MUFU.EX2 R70, R70 ;  /* 0x0000004600467308 */ /* 0x000e220000000800 */
[C---:B---3--:R-:W-:Y:S01]  /*3300*/  FADD.FTZ R15, R33.reuse, R0 ;  /* 0x00000000210f7221 */ /* 0x048fe20000010000 */
[----:B------:R-:W-:Y:S02]  /*3310*/  F2FP.F16.F32.PACK_AB R136, R33, R64 ;  /* 0x000000402188723e */ /* 0x000fe400000000ff */
[----:B------:R-:W-:Y:S02]  /*3320*/  CS2R R64, SRZ ;  /* 0x0000000000407805 */ /* 0x000fe4000001ff00 */
[----:B------:R-:W-:Y:S02]  /*3330*/  CS2R R32, SRZ ;  /* 0x0000000000207805 */ /* 0x000fe4000001ff00 */
[----:B------:R-:W2:Y:S01]  /*3340*/  MUFU.EX2 R139, R100 ;  /* 0x00000064008b7308 */ /* 0x000ea20000000800 */
[----:B-1----:R-:W-:Y:S01]  /*3350*/  FADD.FTZ R4, R68, R15 ;  /* 0x0000000f44047221 */ /* 0x002fe20000010000 */
[----:B------:R-:W-:-:S04]  /*3360*/  VIMNMX R15, R17, R14, !PT ;  /* 0x0000000e110f7248 */ /* 0x000fc80007fe0100 */
[----:B------:R-:W-:Y:S02]  /*3370*/  ISETP.GE.AND P1, PT, R20, R15, PT ;  /* 0x0000000f1400720c */ /* 0x000fe40003f26270 */
[----:B------:R1:W3:Y:S01]  /*3380*/  MUFU.EX2 R7, R50 ;  /* 0x0000003200077308 */ /* 0x0002e20000000800 */
[----:B0-----:R-:W-:-:S04]  /*3390*/  FADD.FTZ R0, R70, R3 ;  /* 0x0000000346007221 */ /* 0x001fc80000010000 */
[C---:B--2---:R-:W-:Y:S01]  /*33a0*/  FADD.FTZ R3, R139.reuse, R0 ;  /* 0x000000008b037221 */ /* 0x044fe20000010000 */
[----:B------:R-:W-:Y:S02]  /*33b0*/  F2FP.F16.F32.PACK_AB R139, R139, R70 ;  /* 0x000000468b8b723e */ /* 0x000fe400000000ff */
[----:B------:R-:W-:Y:S02]  /*33c0*/  CS2R R70, SRZ ;  /* 0x0000000000467805 */ /* 0x000fe4000001ff00 */
[----:B------:R-:W-:Y:S02]  /*33d0*/  MOV R0, RZ ;  /* 0x000000ff00007202 */ /* 0x000fe40000000f00 */
[----:B-1----:R-:W-:Y:S01]  /*33e0*/  CS2R R50, SRZ ;  /* 0x0000000000327805 */ /* 0x002fe2000001ff00 */
[C---:B---3--:R-:W-:Y:S01]  /*33f0*/  FADD.FTZ R4, R7.reuse, R4 ;  /* 0x0000000407047221 */ /* 0x048fe20000010000 */
[----:B------:R-:W-:Y:S01]  /*3400*/  F2FP.F16.F32.PACK_AB R138, R7, R68 ;  /* 0x00000044078a723e */ /* 0x000fe200000000ff */
[----:B------:R-:W-:Y:S01]  /*3410*/  IMAD.MOV.U32 R7, RZ, RZ, 0x3f800000 ;  /* 0x3f800000ff077424 */ /* 0x000fe200078e00ff */
[----:B------:R-:W-:Y:S01]  /*3420*/  CS2R R68, SRZ ;  /* 0x0000000000447805 */ /* 0x000fe2000001ff00 */
[----:B------:R-:W-:Y:S06]  /*3430*/  @!P1 BRA `(.L_x_2195) ;  /* 0x0000002000cc9947 */ /* 0x000fec0003800000 */
[----:B------:R-:W-:Y:S01]  /*3440*/  IMAD.MOV.U32 R14, RZ, RZ, R8 ;  /* 0x000000ffff0e7224 */ /* 0x000fe200078e0008 */
[----:B------:R-:W-:Y:S01]  /*3450*/  MOV R87, RZ ;  /* 0x000000ff00577202 */ /* 0x000fe20000000f00 */
[----:B------:R-:W-:Y:S01]  /*3460*/  IMAD.MOV.U32 R19, RZ, RZ, R10 ;  /* 0x000000ffff137224 */ /* 0x000fe200078e000a */
[----:B------:R-:W-:Y:S01]  /*3470*/  UMOV UR5, URZ ;  /* 0x0000003f00057c82 */ /* 0x000fe20008000000 */
[----:B------:R-:W-:Y:S01]  /*3480*/  IMAD.MOV.U32 R21, RZ, RZ, RZ ;  /* 0x000000ffff157224 */ /* 0x000fe200078e00ff */
[----:B------:R-:W-:Y:S01]  /*3490*/  ULDC UR6, c[0x0][0x288] ;  /* 0x0000a20000067ab9 */ /* 0x000fe20000000800 */
[----:B------:R-:W-:-:S07]  /*34a0*/  IMAD.MOV.U32 R6, RZ, RZ, 0x3f800000 ;  /* 0x3f800000ff067424 */ /* 0x000fce00078e00ff */
.L_x_2206:
[----:B------:R-:W-:-:S04]  /*34b0*/  UISETP.NE.AND UP0, UPT, UR5, 0x1, UPT ;  /* 0x000000010500788c */ /* 0x000fc8000bf05270 */
[----:B------:R-:W-:-:S06]  /*34c0*/  USEL UR4, URZ, 0x1, UP0 ;  /* 0x000000013f047887 */ /* 0x000fcc0008000000 */
[----:B------:R-:W-:Y:S01]  /*34d0*/  LOP3.LUT R0, R21, UR4, RZ, 0x3c, !PT ;  /* 0x0000000415007c12 */ /* 0x000fe2000f8e3cff */
[----:B------:R-:W-:Y:S06]  /*34e0*/  @!P0 BRA `(.L_x_2196) ;  /* 0x0000000000048947 */ /* 0x000fec0003800000 */
[----:B------:R-:W-:Y:S01]  /*34f0*/  BPT.TRAP 0x1 ;  /* 0x000000040000795c */ /* 0x000fe20000300000 */
.L_x_2196:
        /* <DEDUP_REMOVED lines=8> */
.L_x_2197:
[----:B-1----:R-:W-:Y:S05]  /*3580*/  @P1 BRA `(.L_x_2198) ;  /* 0x0000000000081947 */ /* 0x002fea0003800000 */
[----:B------:R-:W1:Y:S02]  /*3590*/  SYNCS.PHASECHK.TRANS64.TRYWAIT P1, [UR7+0x2a830], R5 ;  /* 0x02a83005ff0075a7 */ /* 0x000e640008020147 */
[----:B-1----:R-:W-:Y:S05]  /*35a0*/  @!P1 BRA `(.L_x_2199) ;  /* 0x0000009c00949947 */ /* 0x002fea0003800000 */
.L_x_2198:
        /* <DEDUP_REMOVED lines=129> */
.L_x_2200:
[----:B------:R-:W-:Y:S01]  /*3dc0*/  ULEA UR10, UR5, UR38, 0x3 ;  /* 0x00000026050a7291 */ /* 0x000fe2000f8e183f */
[----:B01----:R-:W-:-:S08]  /*3dd0*/  SHF.L.U32 R5, R21, 0x1f, RZ ;  /* 0x0000001f15057819 */ /* 0x003fd000000006ff */
[----:B------:R0:W1:Y:S01]  /*3de0*/  SYNCS.PHASECHK.TRANS64.TRYWAIT P1, [UR10+0x2a850], R5 ;  /* 0x02a85005ff0075a7 */ /* 0x000062000802014a */
[----:B------:R-:W-:Y:S05]  /*3df0*/  @!P0 BRA `(.L_x_2201) ;  /* 0x0000000000048947 */ /* 0x000fea0003800000 */
[----:B------:R-:W-:Y:S01]  /*3e00*/  BPT.TRAP 0x1 ;  /* 0x000000040000795c */ /* 0x000fe20000300000 */
.L_x_2201:
[----:B-1----:R-:W-:Y:S05]  /*3e10*/  @P1 BRA `(.L_x_2202) ;  /* 0x0000000000081947 */ /* 0x002fea0003800000 */
[----:B------:R-:W1:Y:S02]  /*3e20*/  SYNCS.PHASECHK.TRANS64.TRYWAIT P1, [UR10+0x2a850], R5 ;  /* 0x02a85005ff0075a7 */ /* 0x000e64000802014a */
[----:B-1----:R-:W-:Y:S05]  /*3e30*/  @!P1 BRA `(.L_x_2203) ;  /* 0x0000009400889947 */ /* 0x002fea0003800000 */
.L_x_2202:
[----:B------:R-:W-:Y:S01]  /*3e40*/  UIADD3 UR11, UR38, 0x400, URZ ;  /* 0x00000400260b7890 */ /* 0x000fe2000fffe03f */
[----:B------:R-:W-:Y:S01]  /*3e50*/  WARPGROUP.ARRIVE ;  /* 0x00000000000079c5 */ /* 0x000fe20000000000 */
[----:B------:R-:W-:Y:S01]  /*3e60*/  UMOV UR15, 0x40000040 ;  /* 0x40000040000f7882 */ /* 0x000fe20000000000 */
[----:B------:R-:W-:Y:S01]  /*3e70*/  UMOV UR19, 0x40000040 ;  /* 0x4000004000137882 */ /* 0x000fe20000000000 */
[----:B------:R-:W-:-:S04]  /*3e80*/  USHF.R.U32.HI UR11, URZ, 0x4, UR11 ;  /* 0x000000043f0b7899 */ /* 0x000fc8000801160b */
[----:B------:R-:W-:-:S04]  /*3e90*/  ULOP3.LUT UR11, UR11, 0x3fff, URZ, 0xc0, !UPT ;  /* 0x00003fff0b0b7892 */ /* 0x000fc8000f8ec03f */
[----:B------:R-:W-:-:S04]  /*3ea0*/  ULOP3.LUT UR11, UR11, 0x3000000, URZ, 0xfc, !UPT ;  /* 0x030000000b0b7892 */ /* 0x000fc8000f8efc3f */
[----:B------:R-:W-:-:S04]  /*3eb0*/  UIMAD UR14, UR5, 0x600, UR11 ;  /* 0x00000600050e78a4 */ /* 0x000fc8000f8e020b */
[----:B------:R-:W-:-:S05]  /*3ec0*/  UIADD3 UR18, UR14, 0x80, URZ ;  /* 0x000000800e127890 */ /* 0x000fca000fffe03f */
[----:B------:R-:W-:Y:S01]  /*3ed0*/  HGMMA.64x128x16.F32 R24, R156, gdesc[UR12].tnspB, R24, gsb0 ;  /* 0x41e0000c9c187df0 */ /* 0x000fe20008000818 */
[----:B------:R-:W-:Y:S02]  /*3ee0*/  UMOV UR15, 0x40000040 ;  /* 0x40000040000f7882 */ /* 0x000fe40000000000 */
        /* <DEDUP_REMOVED lines=18> */
[----:B------:R-:W-:Y:S03]  /*4010*/  HGMMA.64x128x16.F32 R24, R140, gdesc[UR16].tnspB, R24, gsb0 ;  /* 0x41e000108c187df0 */ /* 0x000fe60008000818 */
[----:B------:R-:W-:Y:S02]  /*4020*/  WARPGROUP.DEPBAR.LE gsb0, 0x0 ;  /* 0x00008000000079c5 */ /* 0x000fe40000010000 */
[----:B------:R-:W-:-:S07]  /*4030*/  WARPGROUP.ARRIVE ;  /* 0x00000000000079c5 */ /* 0x000fce0000000000 */
[----:B------:R-:W-:Y:S03]  /*4040*/  HGMMA.64x128x16.F32 R24, R136, gdesc[UR12].tnspB, R24, gsb0 ;  /* 0x41e0000c88187df0 */ /* 0x000fe60008000818 */
[----:B------:R-:W-:Y:S02]  /*4050*/  WARPGROUP.DEPBAR.LE gsb0, 0x0 ;  /* 0x00008000000079c5 */ /* 0x000fe40000010000 */
[----:B------:R-:W-:Y:S05]  /*4060*/  @!P0 BRA `(.L_x_2204) ;  /* 0x0000000000048947 */ /* 0x000fea0003800000 */
[----:B------:R-:W-:Y:S01]  /*4070*/  BPT.TRAP 0x1 ;  /* 0x000000040000795c */ /* 0x000fe20000300000 */
.L_x_2204:
[----:B------:R-:W-:Y:S01]  /*4080*/  UISETP.NE.AND UP0, UPT, UR60, URZ, UPT ;  /* 0x0000003f3c00728c */ /* 0x000fe2000bf05270 */
[----:B------:R-:W-:Y:S01]  /*4090*/  IMAD.MOV.U32 R7, RZ, RZ, R9 ;  /* 0x000000ffff077224 */ /* 0x000fe200078e0009 */
[----:B------:R-:W-:Y:S01]  /*40a0*/  ULDC UR11, c[0x0][0x2f0] ;  /* 0x0000bc00000b7ab9 */ /* 0x000fe20000000800 */
[----:B------:R-:W-:-:S03]  /*40b0*/  UIADD3 UR7, UR7, 0x2a840, URZ ;  /* 0x0002a84007077890 */ /* 0x000fc6000fffe03f */
[----:B------:R-:W-:Y:S01]  /*40c0*/  PLOP3.LUT P1, PT, PT, PT, UP0, 0x80, 0x0 ;  /* 0x000000000000781c */ /* 0x000fe20003f2f008 */
[----:B------:R-:W-:Y:S01]  /*40d0*/  UPRMT UR7, UR61, 0x654, UR7 ;  /* 0x000006543d077896 */ /* 0x000fe20008000007 */
[----:B------:R-:W-:-:S03]  /*40e0*/  PLOP3.LUT P2, PT, PT, PT, UP0, 0x80, 0x0 ;  /* 0x000000000000781c */ /* 0x000fc60003f4f008 */
[----:B------:R-:W-:-:S05]  /*40f0*/  @UP0 ULDC UR5, c[0x0][0x44c] ;  /* 0x0001130000050ab9 */ /* 0x000fca0000000800 */
[----:B------:R-:W-:Y:S03]  /*4100*/  SYNCS.ARRIVE.TRANS64.RED.A1T0 RZ, [UR7], RZ ;  /* 0x000000ffffff79a7 */ /* 0x000fe60008100407 */
[----:B01----:R-:W-:Y:S01]  /*4110*/  @P1 IMAD.HI.U32 R5, R9, UR5, RZ ;  /* 0x0000000509051c27 */ /* 0x003fe2000f8e00ff */
[----:B------:R-:W-:-:S04]  /*4120*/  @UP0 ULDC UR5, c[0x0][0x450] ;  /* 0x0001140000050ab9 */ /* 0x000fc80000000800 */
[----:B------:R-:W-:Y:S01]  /*4130*/  @P2 SHF.R.U32.HI R7, RZ, UR5, R5 ;  /* 0x00000005ff072c19 */ /* 0x000fe20008011605 */
[----:B------:R-:W-:-:S04]  /*4140*/  IMAD.MOV.U32 R5, RZ, RZ, -0x60 ;  /* 0xffffffa0ff057424 */ /* 0x000fc800078e00ff */
[----:B------:R-:W0:Y:S01]  /*4150*/  SHFL.IDX PT, R21, R7, RZ, 0x1c1f ;  /* 0x001c1fff07157589 */ /* 0x000e2200000e0000 */
[----:B------:R-:W-:-:S03]  /*4160*/  IMAD R6, R20, R5, 0x1 ;  /* 0x0000000114067424 */ /* 0x000fc600078e0205 */
[----:B------:R-:W1:Y:S01]  /*4170*/  SHFL.IDX PT, R7, R7, 0x1, 0x1c1f ;  /* 0x003c1f0007077f89 */ /* 0x000e6200000e0000 */
[----:B------:R-:W-:-:S04]  /*4180*/  IMAD R5, R11, -0x2, R6 ;  /* 0xfffffffe0b057824 */ /* 0x000fc800078e0206 */
[----:B------:R-:W-:-:S05]  /*4190*/  IMAD R10, R18, UR11, R5 ;  /* 0x0000000b120a7c24 */ /* 0x000fca000f8e0205 */
[----:B0-----:R-:W-:-:S04]  /*41a0*/  IADD3 R21, R21, -UR6, R10 ;  /* 0x8000000615157c10 */ /* 0x001fc8000fffe00a */
[C---:B------:R-:W-:Y:S02]  /*41b0*/  ISETP.GT.AND P1, PT, R21.reuse, RZ, PT ;  /* 0x000000ff1500720c */ /* 0x040fe40003f24270 */
[C---:B------:R-:W-:Y:S02]  /*41c0*/  ISETP.GT.AND P2, PT, R21.reuse, 0x1, PT ;  /* 0x000000011500780c */ /* 0x040fe40003f44270 */
[----:B------:R-:W-:Y:S02]  /*41d0*/  FSEL R140, R88, -INF , P1 ;  /* 0xff800000588c7808 */ /* 0x000fe40000800000 */
[----:B------:R-:W-:Y:S02]  /*41e0*/  ISETP.GT.AND P1, PT, R21, 0x8, PT ;  /* 0x000000081500780c */ /* 0x000fe40003f24270 */
[----:B------:R-:W-:Y:S02]  /*41f0*/  FSEL R142, R89, -INF , P2 ;  /* 0xff800000598e7808 */ /* 0x000fe40001000000 */
[----:B------:R-:W-:-:S02]  /*4200*/  FMNMX.FTZ R5, R140, R19, !PT ;  /* 0x000000138c057209 */ /* 0x000fc40007810000 */
[C---:B------:R-:W-:Y:S02]  /*4210*/  ISETP.GT.AND P2, PT, R21.reuse, 0x9, PT ;  /* 0x000000091500780c */ /* 0x040fe40003f44270 */
[----:B------:R-:W-:Y:S02]  /*4220*/  FSEL R144, R92, -INF , P1 ;  /* 0xff8000005c907808 */ /* 0x000fe40000800000 */
[----:B------:R-:W-:Y:S02]  /*4230*/  FMNMX.FTZ R5, R142, R5, !PT ;  /* 0x000000058e057209 */ /* 0x000fe40007810000 */
        /* <DEDUP_REMOVED lines=61> */
[----:B------:R-:W-:Y:S02]  /*4610*/  FMNMX.FTZ R5, R132, R5, !PT ;  /* 0x0000000584057209 */ /* 0x000fe40007810000 */
[----:B-1----:R-:W-:-:S02]  /*4620*/  IADD3 R93, R7, -UR6, R10 ;  /* 0x80000006075d7c10 */ /* 0x002fc4000fffe00a */
[----:B------:R-:W-:Y:S02]  /*4630*/  FMNMX.FTZ R21, R104, R5, !PT ;  /* 0x0000000568157209 */ /* 0x000fe40007810000 */
[----:B------:R-:W0:Y:S01]  /*4640*/  LDC R5, c[0x0][0x988] ;  /* 0x00026200ff057b82 */ /* 0x000e220000000800 */
[C---:B------:R-:W-:Y:S02]  /*4650*/  ISETP.GT.AND P1, PT, R93.reuse, RZ, PT ;  /* 0x000000ff5d00720c */ /* 0x040fe40003f24270 */
[----:B------:R-:W1:Y:S01]  /*4660*/  SHFL.BFLY PT, R136, R21, 0x2, 0x1f ;  /* 0x0c401f0015887f89 */ /* 0x000e6200000e0000 */
[C---:B------:R-:W-:Y:S02]  /*4670*/  ISETP.GT.AND P2, PT, R93.reuse, 0x1, PT ;  /* 0x000000015d00780c */ /* 0x040fe40003f44270 */
[----:B------:R-:W-:Y:S02]  /*4680*/  FSEL R90, R90, -INF , P1 ;  /* 0xff8000005a5a7808 */ /* 0x000fe40000800000 */
[----:B------:R-:W-:-:S02]  /*4690*/  ISETP.GT.AND P3, PT, R93, 0x8, PT ;  /* 0x000000085d00780c */ /* 0x000fc40003f64270 */
[----:B------:R-:W-:Y:S02]  /*46a0*/  FMNMX.FTZ R7, R90, R14, !PT ;  /* 0x0000000e5a077209 */ /* 0x000fe40007810000 */
[----:B------:R-:W-:Y:S02]  /*46b0*/  ISETP.GT.AND P4, PT, R93, 0x9, PT ;  /* 0x000000095d00780c */ /* 0x000fe40003f84270 */
[----:B------:R-:W-:Y:S02]  /*46c0*/  FSEL R94, R94, -INF , P3 ;  /* 0xff8000005e5e7808 */ /* 0x000fe40001800000 */
[----:B------:R-:W-:Y:S02]  /*46d0*/  FSEL R138, R95, -INF , P4 ;  /* 0xff8000005f8a7808 */ /* 0x000fe40002000000 */
[----:B------:R-:W-:Y:S02]  /*46e0*/  ISETP.GT.AND P3, PT, R93, 0x11, PT ;  /* 0x000000115d00780c */ /* 0x000fe40003f64270 */
[----:B-1----:R-:W-:-:S05]  /*46f0*/  FMNMX.FTZ R23, R21, R136, !PT ;  /* 0x0000008815177209 */ /* 0x002fca0007810000 */
[----:B------:R-:W1:Y:S02]  /*4700*/  SHFL.BFLY PT, R136, R23, 0x1, 0x1f ;  /* 0x0c201f0017887f89 */ /* 0x000e6400000e0000 */
[----:B-1----:R-:W-:Y:S02]  /*4710*/  FMNMX.FTZ R10, R23, R136, !PT ;  /* 0x00000088170a7209 */ /* 0x002fe40007810000 */
[----:B------:R-:W-:Y:S02]  /*4720*/  FSEL R136, R91, -INF , P2 ;  /* 0xff8000005b887808 */ /* 0x000fe40001000000 */
[C---:B------:R-:W-:Y:S01]  /*4730*/  FSETP.NEU.FTZ.AND P1, PT, R10.reuse, -INF , PT ;  /* 0xff8000000a00780b */ /* 0x040fe20003f3d000 */
[----:B0-----:R-:W-:Y:S01]  /*4740*/  FMUL.FTZ R21, R10, R5 ;  /* 0x000000050a157220 */ /* 0x001fe20000410000 */
[----:B------:R-:W-:Y:S02]  /*4750*/  FMNMX.FTZ R7, R136, R7, !PT ;  /* 0x0000000788077209 */ /* 0x000fe40007810000 */
[----:B------:R-:W-:-:S02]  /*4760*/  ISETP.GT.AND P2, PT, R93, 0x10, PT ;  /* 0x000000105d00780c */ /* 0x000fc40003f44270 */
[----:B------:R-:W-:Y:S02]  /*4770*/  FMNMX.FTZ R7, R94, R7, !PT ;  /* 0x000000075e077209 */ /* 0x000fe40007810000 */
[----:B------:R-:W-:Y:S02]  /*4780*/  FSEL R109, R21, RZ, P1 ;  /* 0x000000ff156d7208 */ /* 0x000fe40000800000 */
[----:B------:R-:W-:Y:S02]  /*4790*/  FSEL R98, R98, -INF , P2 ;  /* 0xff80000062627808 */ /* 0x000fe40001000000 */
[----:B------:R-:W-:Y:S01]  /*47a0*/  FMNMX.FTZ R7, R138, R7, !PT ;  /* 0x000000078a077209 */ /* 0x000fe20007810000 */
[-CC-:B------:R-:W-:Y:S01]  /*47b0*/  FFMA.FTZ R156, R140, R5.reuse, -R109.reuse ;  /* 0x000000058c9c7223 */ /* 0x180fe2000001086d */
[----:B------:R-:W-:Y:S01]  /*47c0*/  ISETP.GT.AND P2, PT, R93, 0x18, PT ;  /* 0x000000185d00780c */ /* 0x000fe20003f44270 */
[-CC-:B------:R-:W-:Y:S01]  /*47d0*/  FFMA.FTZ R95, R6, R5.reuse, -R109.reuse ;  /* 0x00000005065f7223 */ /* 0x180fe2000001086d */
[----:B------:R-:W-:Y:S01]  /*47e0*/  FSEL R140, R99, -INF , P3 ;  /* 0xff800000638c7808 */ /* 0x000fe20001800000 */
[--C-:B------:R-:W-:Y:S01]  /*47f0*/  FFMA.FTZ R97, R8, R5, -R109.reuse ;  /* 0x0000000508617223 */ /* 0x100fe2000001086d */
[----:B------:R-:W-:Y:S01]  /*4800*/  FMNMX.FTZ R7, R98, R7, !PT ;  /* 0x0000000762077209 */ /* 0x000fe20007810000 */
[-CC-:B------:R-:W-:Y:S01]  /*4810*/  FFMA.FTZ R21, R142, R5.reuse, -R109.reuse ;  /* 0x000000058e157223 */ /* 0x180fe2000001086d */
[C---:B------:R-:W-:Y:S01]  /*4820*/  ISETP.GT.AND P3, PT, R93.reuse, 0x19, PT ;  /* 0x000000195d00780c */ /* 0x040fe20003f64270 */
[-CC-:B------:R-:W-:Y:S01]  /*4830*/  FFMA.FTZ R158, R144, R5.reuse, -R109.reuse ;  /* 0x00000005909e7223 */ /* 0x180fe2000001086d */
[----:B------:R-:W-:Y:S01]  /*4840*/  FSEL R160, R102, -INF , P2 ;  /* 0xff80000066a07808 */ /* 0x000fe20001000000 */
[--C-:B------:R-:W-:Y:S01]  /*4850*/  FFMA.FTZ R23, R146, R5, -R109.reuse ;  /* 0x0000000592177223 */ /* 0x100fe2000001086d */
        /* <DEDUP_REMOVED lines=32> */
[----:B------:R-:W-:Y:S01]  /*4a60*/  ISETP.GT.AND P3, PT, R93, 0x31, PT ;  /* 0x000000315d00780c */ /* 0x000fe20003f64270 */
[----:B------:R-:W-:Y:S01]  /*4a70*/  FFMA.FTZ R107, R104, R5, -R109 ;  /* 0x00000005686b7223 */ /* 0x000fe2000001086d */
[----:B------:R-:W-:Y:S01]  /*4a80*/  FSEL R166, R114, -INF , P2 ;  /* 0xff80000072a67808 */ /* 0x000fe20001000000 */
[----:B------:R-:W-:Y:S01]  /*4a90*/  MUFU.EX2 R156, R156 ;  /* 0x0000009c009c7308 */ /* 0x000fe20000000800 */
[----:B------:R-:W-:-:S02]  /*4aa0*/  FMNMX.FTZ R7, R110, R7, !PT ;  /* 0x000000076e077209 */ /* 0x000fc40007810000 */
[----:B------:R-:W-:Y:S02]  /*4ab0*/  ISETP.GT.AND P2, PT, R93, 0x38, PT ;  /* 0x000000385d00780c */ /* 0x000fe40003f44270 */
[----:B------:R-:W-:Y:S02]  /*4ac0*/  FSEL R172, R115, -INF , P3 ;  /* 0xff80000073ac7808 */ /* 0x000fe40001800000 */
[----:B------:R-:W-:Y:S01]  /*4ad0*/  FMNMX.FTZ R7, R166, R7, !PT ;  /* 0x00000007a6077209 */ /* 0x000fe20007810000 */
[----:B------:R-:W-:Y:S01]  /*4ae0*/  MUFU.EX2 R21, R21 ;  /* 0x0000001500157308 */ /* 0x000fe20000000800 */
[----:B------:R-:W-:Y:S02]  /*4af0*/  ISETP.GT.AND P3, PT, R93, 0x39, PT ;  /* 0x000000395d00780c */ /* 0x000fe40003f64270 */
[----:B------:R-:W-:Y:S02]  /*4b00*/  FSEL R174, R118, -INF , P2 ;  /* 0xff80000076ae7808 */ /* 0x000fe40001000000 */
[----:B------:R-:W-:-:S02]  /*4b10*/  FMNMX.FTZ R7, R172, R7, !PT ;  /* 0x00000007ac077209 */ /* 0x000fc40007810000 */
[----:B------:R-:W-:Y:S01]  /*4b20*/  ISETP.GT.AND P2, PT, R93, 0x40, PT ;  /* 0x000000405d00780c */ /* 0x000fe20003f44270 */
[----:B------:R-:W-:Y:S01]  /*4b30*/  MUFU.EX2 R158, R158 ;  /* 0x0000009e009e7308 */ /* 0x000fe20000000800 */
[----:B------:R-:W-:Y:S02]  /*4b40*/  FSEL R118, R119, -INF , P3 ;  /* 0xff80000077767808 */ /* 0x000fe40001800000 */
[----:B------:R-:W-:Y:S02]  /*4b50*/  FMNMX.FTZ R7, R174, R7, !PT ;  /* 0x00000007ae077209 */ /* 0x000fe40007810000 */
[----:B------:R-:W-:Y:S02]  /*4b60*/  ISETP.GT.AND P3, PT, R93, 0x41, PT ;  /* 0x000000415d00780c */ /* 0x000fe40003f64270 */
        /* <DEDUP_REMOVED lines=22> */
[----:B------:R-:W-:Y:S01]  /*4cd0*/  ISETP.GT.AND P3, PT, R93, 0x59, PT ;  /* 0x000000595d00780c */ /* 0x000fe20003f64270 */
[----:B------:R-:W-:Y:S01]  /*4ce0*/  FFMA.FTZ R93, R22, R5, -R109 ;  /* 0x00000005165d7223 */ /* 0x000fe2000001086d */
[----:B------:R-:W-:Y:S02]  /*4cf0*/  FSEL R134, R134, -INF , P2 ;  /* 0xff80000086867808 */ /* 0x000fe40001000000 */
[----:B------:R-:W-:-:S02]  /*4d00*/  FMNMX.FTZ R7, R106, R7, !PT ;  /* 0x000000076a077209 */ /* 0x000fc40007810000 */
[----:B------:R-:W-:Y:S01]  /*4d10*/  FSEL R22, R135, -INF , P3 ;  /* 0xff80000087167808 */ /* 0x000fe20001800000 */
[----:B------:R-:W-:Y:S01]  /*4d20*/  MUFU.EX2 R148, R148 ;  /* 0x0000009400947308 */ /* 0x000fe20000000800 */
[----:B------:R-:W-:-:S04]  /*4d30*/  FMNMX.FTZ R7, R134, R7, !PT ;  /* 0x0000000786077209 */ /* 0x000fc80007810000 */
[----:B------:R-:W-:-:S03]  /*4d40*/  FMNMX.FTZ R7, R22, R7, !PT ;  /* 0x0000000716077209 */ /* 0x000fc60007810000 */
[----:B------:R-:W-:Y:S02]  /*4d50*/  MUFU.EX2 R93, R93 ;  /* 0x0000005d005d7308 */ /* 0x000fe40000000800 */
[----:B------:R-:W0:Y:S06]  /*4d60*/  SHFL.BFLY PT, R6, R7, 0x2, 0x1f ;  /* 0x0c401f0007067f89 */ /* 0x000e2c00000e0000 */
        /* <DEDUP_REMOVED lines=13> */
[----:B------:R-:W-:Y:S02]  /*4e40*/  FSEL R109, R6, RZ, P2 ;  /* 0x000000ff066d7208 */ /* 0x000fe40001000000 */
[----:B------:R-:W-:-:S03]  /*4e50*/  FSEL R6, R10, RZ, P1 ;  /* 0x000000ff0a067208 */ /* 0x000fc60000800000 */
[-CC-:B------:R-:W-:Y:S01]  /*4e60*/  FFMA.FTZ R157, R90, R5.reuse, -R109.reuse ;  /* 0x000000055a9d7223 */ /* 0x180fe2000001086d */
[-C--:B------:R-:W-:Y:S01]  /*4e70*/  FFMA.FTZ R90, R136, R5.reuse, -R109 ;  /* 0x00000005885a7223 */ /* 0x080fe2000001086d */
[----:B------:R-:W-:Y:S01]  /*4e80*/  FADD.FTZ R6, -R6, R19 ;  /* 0x0000001306067221 */ /* 0x000fe20000010100 */
[----:B------:R-:W-:Y:S01]  /*4e90*/  FSEL R19, R8, RZ, P2 ;  /* 0x000000ff08137208 */ /* 0x000fe20001000000 */
[-CC-:B------:R-:W-:Y:S01]  /*4ea0*/  FFMA.FTZ R159, R94, R5.reuse, -R109.reuse ;  /* 0x000000055e9f7223 */ /* 0x180fe2000001086d */
[-CC-:B------:R-:W-:Y:S01]  /*4eb0*/  FFMA.FTZ R138, R138, R5.reuse, -R109.reuse ;  /* 0x000000058a8a7223 */ /* 0x180fe2000001086d */
[-C--:B------:R-:W-:Y:S01]  /*4ec0*/  FMUL.FTZ R7, R6, R5.reuse ;  /* 0x0000000506077220 */ /* 0x080fe20000410000 */
[----:B------:R-:W-:Y:S01]  /*4ed0*/  MUFU.EX2 R157, R157 ;  /* 0x0000009d009d7308 */ /* 0x000fe20000000800 */
[----:B------:R-:W-:Y:S01]  /*4ee0*/  FADD.FTZ R6, -R19, R14 ;  /* 0x0000000e13067221 */ /* 0x000fe20000010100 */
[-CC-:B------:R-:W-:Y:S01]  /*4ef0*/  FFMA.FTZ R98, R98, R5.reuse, -R109.reuse ;  /* 0x0000000562627223 */ /* 0x180fe2000001086d */
[-CC-:B------:R-:W-:Y:S01]  /*4f00*/  FFMA.FTZ R140, R140, R5.reuse, -R109.reuse ;  /* 0x000000058c8c7223 */ /* 0x180fe2000001086d */
[-CC-:B------:R-:W-:Y:S01]  /*4f10*/  FFMA.FTZ R160, R160, R5.reuse, -R109.reuse ;  /* 0x00000005a0a07223 */ /* 0x180fe2000001086d */
[-C--:B------:R-:W-:Y:S01]  /*4f20*/  FMUL.FTZ R6, R6, R5.reuse ;  /* 0x0000000506067220 */ /* 0x080fe20000410000 */
        /* <DEDUP_REMOVED lines=14> */
[-CC-:B------:R-:W-:Y:S01]  /*5010*/  FFMA.FTZ R102, R102, R5.reuse, -R109.reuse ;  /* 0x0000000566667223 */ /* 0x180fe2000001086d */
[-CC-:B------:R-:W-:Y:S01]  /*5020*/  FFMA.FTZ R130, R130, R5.reuse, -R109.reuse ;  /* 0x0000000582827223 */ /* 0x180fe2000001086d */
[-CC-:B------:R-:W-:Y:S01]  /*5030*/  FFMA.FTZ R106, R106, R5.reuse, -R109.reuse ;  /* 0x000000056a6a7223 */ /* 0x180fe2000001086d */
[-CC-:B------:R-:W-:Y:S01]  /*5040*/  FFMA.FTZ R134, R134, R5.reuse, -R109.reuse ;  /* 0x0000000586867223 */ /* 0x180fe2000001086d */
[----:B------:R-:W2:Y:S01]  /*5050*/  MUFU.EX2 R90, R90 ;  /* 0x0000005a005a7308 */ /* 0x000ea20000000800 */
[----:B0-----:R-:W-:Y:S01]  /*5060*/  FFMA.FTZ R4, R7, R4, R156 ;  /* 0x0000000407047223 */ /* 0x001fe2000001009c */
[----:B------:R-:W-:-:S03]  /*5070*/  FFMA.FTZ R22, R22, R5, -R109 ;  /* 0x0000000516167223 */ /* 0x000fc6000001086d */
[----:B------:R-:W-:-:S03]  /*5080*/  FADD.FTZ R19, R21, R4 ;  /* 0x0000000415137221 */ /* 0x000fc60000010000 */
[----:B------:R-:W0:Y:S01]  /*5090*/  MUFU.EX2 R159, R159 ;  /* 0x0000009f009f7308 */ /* 0x000e220000000800 */
[----:B-1----:R-:W-:Y:S01]  /*50a0*/  FFMA.FTZ R3, R6, R3, R157 ;  /* 0x0000000306037223 */ /* 0x002fe2000001009d */
[----:B------:R-:W-:-:S06]  /*50b0*/  FADD.FTZ R14, R158, R19 ;  /* 0x000000139e0e7221 */ /* 0x000fcc0000010000 */
        /* <DEDUP_REMOVED lines=30> */
[----:B------:R-:W-:-:S06]  /*52a0*/  FADD.FTZ R3, R101, R14 ;  /* 0x0000000e65037221 */ /* 0x000fcc0000010000 */
        /* <DEDUP_REMOVED lines=42> */
.L_x_2205:
        /* <DEDUP_REMOVED lines=32> */
[----:B------:R-:W-:Y:S01]  /*5750*/  MOV R19, R10 ;  /* 0x0000000a00137202 */ /* 0x000fe20000000f00 */
[----:B------:R-:W-:Y:S06]  /*5760*/  @P1 BRA `(.L_x_2206) ;  /* 0xffffffdc00501947 */ /* 0x000fec000383ffff */
.L_x_2195:
[----:B------:R-:W-:-:S13]  /*5770*/  ISETP.GE.AND P1, PT, R20, R17, PT ;  /* 0x000000111400720c */ /* 0x000fda0003f26270 */
[----:B------:R-:W-:Y:S05]  /*5780*/  @!P1 BRA `(.L_x_2207) ;  /* 0x0000001800e89947 */ /* 0x000fea0003800000 */
[----:B------:R-:W-:Y:S01]  /*5790*/  IMAD.MOV.U32 R9, RZ, RZ, R8 ;  /* 0x000000ffff097224 */ /* 0x000fe200078e0008 */
[----:B------:R-:W-:Y:S01]  /*57a0*/  UMOV UR6, UR4 ;  /* 0x0000000400067c82 */ /* 0x000fe20008000000 */
[----:B------:R-:W-:Y:S02]  /*57b0*/  IMAD.MOV.U32 R11, RZ, RZ, R10 ;  /* 0x000000ffff0b7224 */ /* 0x000fe400078e000a */
[----:B------:R-:W-:-:S07]  /*57c0*/  IMAD.MOV.U32 R14, RZ, RZ, R0 ;  /* 0x000000ffff0e7224 */ /* 0x000fce00078e0000 */
.L_x_2218:
[----:B------:R-:W-:-:S04]  /*57d0*/  UIADD3 UR4, UR6, 0x1, URZ ;  /* 0x0000000106047890 */ /* 0x000fc8000fffe03f */
[----:B------:R-:W-:-:S04]  /*57e0*/  UISETP.NE.AND UP0, UPT, UR4, 0x2, UPT ;  /* 0x000000020400788c */ /* 0x000fc8000bf05270 */
[----:B------:R-:W-:Y:S02]  /*57f0*/  USEL UR5, URZ, 0x1, UP0 ;  /* 0x000000013f057887 */ /* 0x000fe40008000000 */
[----:B------:R-:W-:-:S04]  /*5800*/  USEL UR4, UR4, URZ, UP0 ;  /* 0x0000003f04047287 */ /* 0x000fc80008000000 */
[----:B------:R-:W-:Y:S01]  /*5810*/  LOP3.LUT R0, R14, UR5, RZ, 0x3c, !PT ;  /* 0x000000050e007c12 */ /* 0x000fe2000f8e3cff */
[----:B------:R-:W-:Y:S07]  /*5820*/  @!P0 BRA `(.L_x_2208) ;  /* 0x0000000000048947 */ /* 0x000fee0003800000 */
[----:B------:R-:W-:Y:S01]  /*5830*/  BPT.TRAP 0x1 ;  /* 0x000000040000795c */ /* 0x000fe20000300000 */
.L_x_2208:
[----:B------:R-:W-:Y:S01]  /*5840*/  ULEA UR7, UR4, UR38, 0x3 ;  /* 0x0000002604077291 */ /* 0x000fe2000f8e183f */
[----:B------:R-:W-:-:S08]  /*5850*/  SHF.L.U32 R5, R0, 0x1f, RZ ;  /* 0x0000001f00057819 */ /* 0x000fd000000006ff */
[----:B------:R0:W1:Y:S01]  /*5860*/  SYNCS.PHASECHK.TRANS64.TRYWAIT P1, [UR7+0x2a830], R5 ;  /* 0x02a83005ff0075a7 */ /* 0x0000620008020147 */
[----:B------:R-:W-:Y:S05]  /*5870*/  @!P0 BRA `(.L_x_2209) ;  /* 0x0000000000048947 */ /* 0x000fea0003800000 */
[----:B------:R-:W-:Y:S01]  /*5880*/  BPT.TRAP 0x1 ;  /* 0x000000040000795c */ /* 0x000fe20000300000 */
.L_x_2209:
[----:B-1----:R-:W-:Y:S05]  /*5890*/  @P1 BRA `(.L_x_2210) ;  /* 0x0000000000081947 */ /* 0x002fea0003800000 */
[----:B------:R-:W1:Y:S02]  /*58a0*/  SYNCS.PHASECHK.TRANS64.TRYWAIT P1, [UR7+0x2a830], R5 ;  /* 0x02a83005ff0075a7 */ /* 0x000e640008020147 */
[----:B-1----:R-:W-:Y:S05]  /*58b0*/  @!P1 BRA `(.L_x_2211) ;  /* 0x0000007c00009947 */ /* 0x002fea0003800000 */
.L_x_2210:
        /* <DEDUP_REMOVED lines=129> */
.L_x_2212:
[----:B------:R-:W-:Y:S01]  /*60d0*/  ULEA UR5, UR6, UR38, 0x3 ;  /* 0x0000002606057291 */ /* 0x000fe2000f8e183f */
[----:B01----:R-:W-:-:S08]  /*60e0*/  SHF.L.U32 R5, R14, 0x1f, RZ ;  /* 0x0000001f0e057819 */ /* 0x003fd000000006ff */
[----:B------:R0:W1:Y:S01]  /*60f0*/  SYNCS.PHASECHK.TRANS64.TRYWAIT P1, [UR5+0x2a850], R5 ;  /* 0x02a85005ff0075a7 */ /* 0x0000620008020145 */
[----:B------:R-:W-:Y:S05]  /*6100*/  @!P0 BRA `(.L_x_2213) ;  /* 0x0000000000048947 */ /* 0x000fea0003800000 */
[----:B------:R-:W-:Y:S01]  /*6110*/  BPT.TRAP 0x1 ;  /* 0x000000040000795c */ /* 0x000fe20000300000 */
.L_x_2213:
[----:B-1----:R-:W-:Y:S05]  /*6120*/  @P1 BRA `(.L_x_2214) ;  /* 0x0000000000081947 */ /* 0x002fea0003800000 */
[----:B------:R-:W1:Y:S02]  /*6130*/  SYNCS.PHASECHK.TRANS64.TRYWAIT P1, [UR5+0x2a850], R5 ;  /* 0x02a85005ff0075a7 */ /* 0x000e640008020145 */
[----:B-1----:R-:W-:Y:S05]  /*6140*/  @!P1 BRA `(.L_x_2215) ;  /* 0x0000007000f49947 */ /* 0x002fea0003800000 */
.L_x_2214:
        /* <DEDUP_REMOVED lines=38> */
.L_x_2216:
        /* <DEDUP_REMOVED lines=54> */
[----:B------:R-:W0:Y:S01]  /*6710*/  LDC R5, c[0x0][0x988] ;  /* 0x00026200ff057b82 */ /* 0x000e220000000800 */
[----:B-1----:R-:W-:Y:S02]  /*6720*/  FMNMX.FTZ R18, R7, R8, !PT ;  /* 0x0000000807127209 */ /* 0x002fe40007810000 */
[----:B------:R-:W1:Y:S04]  /*6730*/  SHFL.BFLY PT, R15, R14, 0x1, 0x1f ;  /* 0x0c201f000e0f7f89 */ /* 0x000e6800000e0000 */
[----:B------:R-:W2:Y:S01]  /*6740*/  SHFL.BFLY PT, R19, R18, 0x1, 0x1f ;  /* 0x0c201f0012137f89 */ /* 0x000ea200000e0000 */
[----:B-1----:R-:W-:-:S02]  /*6750*/  FMNMX.FTZ R10, R14, R15, !PT ;  /* 0x0000000f0e0a7209 */ /* 0x002fc40007810000 */
[----:B--2---:R-:W-:-:S03]  /*6760*/  FMNMX.FTZ R8, R18, R19, !PT ;  /* 0x0000001312087209 */ /* 0x004fc60007810000 */
[CC--:B0-----:R-:W-:Y:S01]  /*6770*/  FMUL.FTZ R160, R10.reuse, R5.reuse ;  /* 0x000000050aa07220 */ /* 0x0c1fe20000410000 */
[----:B------:R-:W-:Y:S01]  /*6780*/  FADD.FTZ R22, -R10, R11 ;  /* 0x0000000b0a167221 */ /* 0x000fe20000010100 */
[C---:B------:R-:W-:Y:S01]  /*6790*/  FADD.FTZ R6, -R8.reuse, R9 ;  /* 0x0000000908067221 */ /* 0x040fe20000010100 */
[-C--:B------:R-:W-:Y:S01]  /*67a0*/  FMUL.FTZ R14, R8, R5.reuse ;  /* 0x00000005080e7220 */ /* 0x080fe20000410000 */
[-C--:B------:R-:W-:Y:S01]  /*67b0*/  FFMA.FTZ R156, R88, R5.reuse, -R160 ;  /* 0x00000005589c7223 */ /* 0x080fe200000108a0 */
[-C--:B------:R-:W-:Y:S01]  /*67c0*/  FMUL.FTZ R22, R22, R5.reuse ;  /* 0x0000000516167220 */ /* 0x080fe20000410000 */
        /* <DEDUP_REMOVED lines=43> */
[----:B------:R2:W0:Y:S01]  /*6a80*/  MUFU.EX2 R18, R91 ;  /* 0x0000005b00127308 */ /* 0x0004220000000800 */
        /* <DEDUP_REMOVED lines=12> */
[-C--:B------:R-:W-:Y:S01]  /*6b50*/  FFMA.FTZ R109, R133, R5.reuse, -R160 ;  /* 0x00000005856d7223 */ /* 0x080fe200000108a0 */
[----:B------:R-:W-:-:S02]  /*6b60*/  FFMA.FTZ R14, R135, R5, -R14 ;  /* 0x00000005870e7223 */ /* 0x000fc4000001080e */
        /* <DEDUP_REMOVED lines=90> */
.L_x_2217:
[----:B------:R-:W-:Y:S01]  /*7110*/  UIADD3 UR5, UR5, 0x2a860, URZ ;  /* 0x0002a86005057890 */ /* 0x000fe2000fffe03f */
[----:B------:R-:W-:Y:S01]  /*7120*/  ISETP.GT.AND P1, PT, R20, R17, PT ;  /* 0x000000111400720c */ /* 0x000fe20003f24270 */
[----:B------:R-:W-:Y:S01]  /*7130*/  UMOV UR6, UR4 ;  /* 0x0000000400067c82 */ /* 0x000fe20008000000 */
[----:B------:R-:W-:Y:S01]  /*7140*/  F2FP.F16.F32.PACK_AB R156, R9, R156 ;  /* 0x0000009c099c723e */ /* 0x000fe200000000ff */
[----:B------:R-:W-:Y:S01]  /*7150*/  UPRMT UR5, UR61, 0x654, UR5 ;  /* 0x000006543d057896 */ /* 0x000fe20008000005 */
[----:B------:R-:W-:Y:S01]  /*7160*/  F2FP.F16.F32.PACK_AB R158, R11, R158 ;  /* 0x0000009e0b9e723e */ /* 0x000fe200000000ff */
[----:B------:R-:W-:Y:S01]  /*7170*/  IMAD.MOV.U32 R9, RZ, RZ, R8 ;  /* 0x000000ffff097224 */ /* 0x000fe200078e0008 */
        /* <DEDUP_REMOVED lines=26> */
[----:B------:R-:W-:Y:S06]  /*7320*/  @P1 BRA `(.L_x_2218) ;  /* 0xffffffe400281947 */ /* 0x000fec000383ffff */
.L_x_2207:
        /* <DEDUP_REMOVED lines=67> */
.L_x_2219:
[----:B------:R-:W-:Y:S01]  /*7760*/  ULEA UR5, UR4, UR38, 0x3 ;  /* 0x0000002604057291 */ /* 0x000fe2000f8e183f */
[----:B------:R-:W-:-:S08]  /*7770*/  SHF.L.U32 R0, R0, 0x1f, RZ ;  /* 0x0000001f00007819 */ /* 0x000fd000000006ff */
[----:B------:R0:W1:Y:S01]  /*7780*/  SYNCS.PHASECHK.TRANS64.TRYWAIT P1, [UR5+0x2a850], R0 ;  /* 0x02a85000ff0075a7 */ /* 0x0000620008020145 */
[----:B------:R-:W-:Y:S05]  /*7790*/  @!P0 BRA `(.L_x_2220) ;  /* 0x0000000000048947 */ /* 0x000fea0003800000 */
[----:B------:R-:W-:Y:S01]  /*77a0*/  BPT.TRAP 0x1 ;  /* 0x000000040000795c */ /* 0x000fe20000300000 */
.L_x_2220:
[----:B-1----:R-:W-:Y:S05]  /*77b0*/  @P1 BRA `(.L_x_2221) ;  /* 0x0000000000081947 */ /* 0x002fea0003800000 */
[----:B------:R-:W1:Y:S02]  /*77c0*/  SYNCS.PHASECHK.TRANS64.TRYWAIT P1, [UR5+0x2a850], R0 ;  /* 0x02a85000ff0075a7 */ /* 0x000e640008020145 */
[----:B-1----:R-:W-:Y:S05]  /*77d0*/  @!P1 BRA `(.L_x_2222) ;  /* 0x0000005c00689947 */ /* 0x002fea0003800000 */
.L_x_2221:
[----:B------:R-:W-:Y:S01]  /*77e0*/  UIADD3 UR38, UR38, 0x400, URZ ;  /* 0x0000040026267890 */ /* 0x000fe2000fffe03f */
[----:B------:R-:W-:Y:S01]  /*77f0*/  WARPGROUP.ARRIVE ;  /* 0x00000000000079c5 */ /* 0x000fe20000000000 */
[----:B------:R-:W-:Y:S01]  /*7800*/  UMOV UR7, 0x40000040 ;  /* 0x4000004000077882 */ /* 0x000fe20000000000 */
[----:B-1----:R-:W1:Y:S01]  /*7810*/  SHFL.BFLY PT, R7, R4, 0x2, 0x1f ;  /* 0x0c401f0004077f89 */ /* 0x002e6200000e0000 */
[----:B------:R-:W-:Y:S01]  /*7820*/  USHF.R.U32.HI UR38, URZ, 0x4, UR38 ;  /* 0x000000043f267899 */ /* 0x000fe20008011626 */
[----:B------:R-:W-:Y:S02]  /*7830*/  MOV R11, RZ ;  /* 0x000000ff000b7202 */ /* 0x000fe40000000f00 */
        /* <DEDUP_REMOVED lines=56> */
.L_x_2223:
        /* <DEDUP_REMOVED lines=68> */
.L_x_2187:
[----:B------:R-:W-:Y:S05]  /*8000*/  @P0 BRA `(.L_x_2224) ;  /* 0x0000001400340947 */ /* 0x000fea0003800000 */
[----:B------:R-:W1:Y:S01]  /*8010*/  S2R R4, SR_TID.X ;  /* 0x0000000000047919 */ /* 0x000e620000002100 */
[----:B------:R-:W2:Y:S01]  /*8020*/  LDC R18, c[0x0][0xbe8] ;  /* 0x0002fa00ff127b82 */ /* 0x000ea20000000800 */
[----:B------:R-:W-:Y:S01]  /*8030*/  ULDC.64 UR4, c[0x0][0xbd0] ;  /* 0x0002f40000047ab9 */ /* 0x000fe20000000a00 */
[----:B------:R-:W-:Y:S01]  /*8040*/  ULDC.64 UR6, c[0x0][0xb38] ;  /* 0x0002ce0000067ab9 */ /* 0x000fe20000000a00 */
[----:B------:R-:W3:Y:S01]  /*8050*/  S2R R19, SR_CTAID.X ;  /* 0x0000000000137919 */ /* 0x000ee20000002500 */
[----:B------:R-:W-:Y:S04]  /*8060*/  BSSY B0, `(.L_x_2225) ;  /* 0x00000e3000007945 */ /* 0x000fe80003800000 */
[----:B------:R-:W4:Y:S08]  /*8070*/  S2UR UR9, SR_CTAID.Z ;  /* 0x00000000000979c3 */ /* 0x000f300000002700 */
[----:B------:R-:W5:Y:S08]  /*8080*/  LDC.64 R20, c[0x0][0xbd8] ;  /* 0x0002f600ff147b82 */ /* 0x000f700000000a00 */
[----:B------:R-:W-:Y:S01]  /*8090*/  BAR.SYNC.DEFER_BLOCKING 0x1, 0x100 ;  /* 0x0044000000007b1d */ /* 0x000fe20000010000 */
[----:B--2---:R-:W-:-:S07]  /*80a0*/  ISETP.NE.AND P0, PT, R18, 0x1, PT ;  /* 0x000000011200780c */ /* 0x004fce0003f05270 */
[----:B------:R-:W2:Y:S01]  /*80b0*/  S2UR UR8, SR_CTAID.Y ;  /* 0x00000000000879c3 */ /* 0x000ea20000002600 */
[----:B-1----:R-:W-:-:S07]  /*80c0*/  VIADD R4, R4, 0xffffff80 ;  /* 0xffffff8004047836 */ /* 0x002fce0000000000 */
[----:B------:R-:W2:Y:S01]  /*80d0*/  LDC R17, c[0x0][0xc50] ;  /* 0x00031400ff117b82 */ /* 0x000ea20000000800 */
[----:B------:R-:W-:-:S04]  /*80e0*/  SHF.R.S32.HI R5, RZ, 0x1f, R4 ;  /* 0x0000001fff057819 */ /* 0x000fc80000011404 */
[----:B0-----:R-:W-:-:S03]  /*80f0*/  LEA.HI R6, R5, R4, RZ, 0x7 ;  /* 0x0000000405067211 */ /* 0x001fc600078f38ff */
[----:B------:R-:W0:Y:S01]  /*8100*/  @P0 LDC R12, c[0x0][0xbec] ;  /* 0x0002fb00ff0c0b82 */ /* 0x000e220000000800 */
[----:B------:R-:W-:Y:S02]  /*8110*/  LEA.HI R5, R5, R4, RZ, 0x2 ;  /* 0x0000000405057211 */ /* 0x000fe400078f10ff */
[----:B------:R-:W-:Y:S02]  /*8120*/  LOP3.LUT R7, R6, 0xffffff80, RZ, 0xc0, !PT ;  /* 0xffffff8006077812 */ /* 0x000fe400078ec0ff */
[----:B------:R-:W-:-:S03]  /*8130*/  LOP3.LUT R11, R5, 0xfffffffc, RZ, 0xc0, !PT ;  /* 0xfffffffc050b7812 */ /* 0x000fc600078ec0ff */
[C---:B------:R-:W-:Y:S01]  /*8140*/  IMAD.IADD R88, R4.reuse, 0x1, -R7 ;  /* 0x0000000104587824 */ /* 0x040fe200078e0a07 */
[----:B------:R-:W-:Y:S01]  /*8150*/  IADD3 R11, R4, -R11, RZ ;  /* 0x8000000b040b7210 */ /* 0x000fe20007ffe0ff */
[----:B------:R-:W1:Y:S03]  /*8160*/  LDC.64 R22, c[0x0][0xb40] ;  /* 0x0002d000ff167b82 */ /* 0x000e660000000a00 */
[----:B------:R-:W-:-:S04]  /*8170*/  SHF.R.S32.HI R9, RZ, 0x1f, R88 ;  /* 0x0000001fff097819 */ /* 0x000fc80000011458 */
[CC--:B------:R-:W-:Y:S01]  /*8180*/  LEA.HI R89, R9.reuse, R88.reuse, RZ, 0x2 ;  /* 0x0000005809597211 */ /* 0x0c0fe200078f10ff */
[----:B------:R-:W1:Y:S01]  /*8190*/  @P0 LDC R90, c[0x0][0xbec] ;  /* 0x0002fb00ff5a0b82 */ /* 0x000e620000000800 */
[----:B------:R-:W-:Y:S02]  /*81a0*/  LEA.HI R9, R9, R88, RZ, 0x5 ;  /* 0x0000005809097211 */ /* 0x000fe400078f28ff */
[--C-:B------:R-:W-:Y:S02]  /*81b0*/  SHF.R.S32.HI R8, RZ, 0x2, R89.reuse ;  /* 0x00000002ff087819 */ /* 0x100fe40000011459 */
[----:B------:R-:W-:Y:S02]  /*81c0*/  SHF.R.S32.HI R7, RZ, 0x1f, R89 ;  /* 0x0000001fff077819 */ /* 0x000fe40000011459 */
[----:B------:R-:W-:Y:S01]  /*81d0*/  LOP3.LUT R89, R89, 0x7ffffffc, RZ, 0xc0, !PT ;  /* 0x7ffffffc59597812 */ /* 0x000fe200078ec0ff */
[----:B------:R-:W1:Y:S01]  /*81e0*/  @P0 LDC R15, c[0x0][0xbf0] ;  /* 0x0002fc00ff0f0b82 */ /* 0x000e620000000800 */
[----:B------:R-:W-:-:S04]  /*81f0*/  LEA.HI R7, R7, R8, RZ, 0x3 ;  /* 0x0000000807077211 */ /* 0x000fc800078f18ff */
[----:B------:R-:W-:Y:S02]  /*8200*/  LOP3.LUT R5, R7, 0xfffffff8, RZ, 0xc0, !PT ;  /* 0xfffffff807057812 */ /* 0x000fe400078ec0ff */
[----:B------:R-:W-:Y:S01]  /*8210*/  SHF.R.S32.HI R7, RZ, 0x7, R6 ;  /* 0x00000007ff077819 */ /* 0x000fe20000011406 */
[----:B------:R-:W1:Y:S02]  /*8220*/  @P0 LDC R91, c[0x0][0xbf0] ;  /* 0x0002fc00ff5b0b82 */ /* 0x000e640000000800 */
[----:B------:R-:W-:Y:S01]  /*8230*/  IMAD.IADD R5, R8, 0x1, -R5 ;  /* 0x0000000108057824 */ /* 0x000fe200078e0a05 */
[----:B------:R-:W-:Y:S02]  /*8240*/  LEA.HI R8, R11, R11, RZ, 0x1 ;  /* 0x0000000b0b087211 */ /* 0x000fe400078f08ff */
[----:B------:R-:W-:Y:S02]  /*8250*/  LEA.HI R4, R6, R7, RZ, 0x1 ;  /* 0x0000000706047211 */ /* 0x000fe400078f08ff */
[----:B------:R-:W-:-:S02]  /*8260*/  LOP3.LUT R8, R8, 0x1ffffffe, RZ, 0xc0, !PT ;  /* 0x1ffffffe08087812 */ /* 0x000fc400078ec0ff */
[----:B------:R-:W-:Y:S02]  /*8270*/  LOP3.LUT R4, R4, 0x3fffffe, RZ, 0xc0, !PT ;  /* 0x03fffffe04047812 */ /* 0x000fe400078ec0ff */
[----:B------:R-:W-:Y:S01]  /*8280*/  SHF.R.S32.HI R6, RZ, 0x5, R9 ;  /* 0x00000005ff067819 */ /* 0x000fe20000011409 */
[----:B------:R-:W-:Y:S01]  /*8290*/  IMAD.IADD R13, R11, 0x1, -R8 ;  /* 0x000000010b0d7824 */ /* 0x000fe200078e0a08 */
[----:B------:R-:W-:Y:S01]  /*82a0*/  SHF.R.S32.HI R11, RZ, 0x1f, R16 ;  /* 0x0000001fff0b7819 */ /* 0x000fe20000011410 */
[----:B------:R-:W-:Y:S02]  /*82b0*/  IMAD.IADD R4, R7, 0x1, -R4 ;  /* 0x0000000107047824 */ /* 0x000fe400078e0a04 */
[----:B------:R-:W-:Y:S02]  /*82c0*/  IMAD R5, R6, 0x10, R5 ;  /* 0x0000001006057824 */ /* 0x000fe400078e0205 */
[C---:B------:R-:W-:Y:S02]  /*82d0*/  IMAD R7, R11.reuse, UR4, RZ ;  /* 0x000000040b077c24 */ /* 0x040fe4000f8e02ff */
[----:B------:R-:W-:Y:S01]  /*82e0*/  IMAD R11, R11, UR6, RZ ;  /* 0x000000060b0b7c24 */ /* 0x000fe2000f8e02ff */
[----:B------:R-:W-:Y:S01]  /*82f0*/  LEA R8, R4, R5, 0x6 ;  /* 0x0000000504087211 */ /* 0x000fe200078e30ff */
[----:B------:R-:W-:Y:S01]  /*8300*/  IMAD.WIDE.U32 R4, R16, UR4, RZ ;  /* 0x0000000410047c25 */ /* 0x000fe2000f8e00ff */
[----:B----4-:R-:W-:-:S03]  /*8310*/  USHF.R.S32.HI UR4, URZ, 0x1f, UR9 ;  /* 0x0000001f3f047899 */ /* 0x010fc60008011409 */
[C---:B------:R-:W-:Y:S02]  /*8320*/  IMAD R9, R16.reuse, UR5, R7 ;  /* 0x0000000510097c24 */ /* 0x040fe4000f8e0207 */
[----:B------:R-:W-:-:S04]  /*8330*/  IMAD.WIDE.U32 R6, R16, UR6, RZ ;  /* 0x0000000610067c25 */ /* 0x000fc8000f8e00ff */
[----:B------:R-:W-:Y:S02]  /*8340*/  IMAD.IADD R5, R5, 0x1, R9 ;  /* 0x0000000105057824 */ /* 0x000fe400078e0209 */
[C---:B------:R-:W-:Y:S01]  /*8350*/  IMAD R11, R16.reuse, UR7, R11 ;  /* 0x00000007100b7c24 */ /* 0x040fe2000f8e020b */
[----:B------:R-:W-:Y:S01]  /*8360*/  IADD3 R16, -R16, RZ, RZ ;  /* 0x000000ff10107210 */ /* 0x000fe20007ffe1ff */
[----:B------:R-:W-:Y:S01]  /*8370*/  IMAD R9, R13, 0x8, R8 ;  /* 0x000000080d097824 */ /* 0x000fe200078e0208 */
[----:B------:R-:W-:Y:S01]  /*8380*/  ULDC.64 UR6, c[0x0][0xb48] ;  /* 0x0002d20000067ab9 */ /* 0x000fe20000000a00 */
[----:B-----5:R-:W-:Y:S02]  /*8390*/  IMAD R10, R20, UR4, RZ ;  /* 0x00000004140a7c24 */ /* 0x020fe4000f8e02ff */
[----:B---3--:R-:W-:Y:S02]  /*83a0*/  IMAD R9, R19, 0x80, R9 ;  /* 0x0000008013097824 */ /* 0x008fe400078e0209 */
[----:B------:R-:W-:-:S02]  /*83b0*/  IMAD R13, R21, UR9, R10 ;  /* 0x00000009150d7c24 */ /* 0x000fc4000f8e020a */
[----:B--2---:R-:W-:Y:S02]  /*83c0*/  IMAD R21, R17, R16, UR8 ;  /* 0x0000000811157e24 */ /* 0x004fe4000f8e0210 */
[----:B------:R-:W-:-:S03]  /*83d0*/  IMAD.WIDE.U32 R4, R20, UR9, R4 ;  /* 0x0000000914047c25 */ /* 0x000fc6000f8e0004 */
[----:B------:R-:W-:Y:S01]  /*83e0*/  SHF.R.S32.HI R14, RZ, 0x1f, R21 ;  /* 0x0000001fff0e7819 */ /* 0x000fe20000011415 */
[----:B0-----:R-:W-:-:S04]  /*83f0*/  @P0 IMAD.HI.U32 R10, R9, R12, RZ ;  /* 0x0000000c090a0227 */ /* 0x001fc800078e00ff */
[----:B------:R-:W-:Y:S02]  /*8400*/  IMAD.IADD R7, R7, 0x1, R11 ;  /* 0x0000000107077824 */ /* 0x000fe400078e020b */
[----:B------:R-:W-:Y:S02]  /*8410*/  IMAD.IADD R5, R5, 0x1, R13 ;  /* 0x0000000105057824 */ /* 0x000fe400078e020d */
[----:B-1----:R-:W-:Y:S01]  /*8420*/  IMAD R12, R22, UR4, RZ ;  /* 0x00000004160c7c24 */ /* 0x002fe2000f8e02ff */
[----:B------:R-:W-:Y:S01]  /*8430*/  ULDC.64 UR4, c[0x0][0xbe0] ;  /* 0x0002f80000047ab9 */ /* 0x000fe20000000a00 */
[----:B------:R-:W-:-:S04]  /*8440*/  @P0 IMAD.HI.U32 R90, R9, R90, RZ ;  /* 0x0000005a095a0227 */ /* 0x000fc800078e00ff */
[----:B------:R-:W-:Y:S01]  /*8450*/  IMAD.MOV.U32 R11, RZ, RZ, R9 ;  /* 0x000000ffff0b7224 */ /* 0x000fe200078e0009 */
[----:B------:R-:W-:Y:S01]  /*8460*/  @P0 SHF.R.U32.HI R11, RZ, R15, R10 ;  /* 0x0000000fff0b0219 */ /* 0x000fe2000001160a */
[----:B------:R-:W-:Y:S02]  /*8470*/  IMAD R15, R23, UR9, R12 ;  /* 0x00000009170f7c24 */ /* 0x000fe4000f8e020c */
[----:B------:R-:W-:Y:S01]  /*8480*/  IMAD.WIDE.U32 R6, R22, UR9, R6 ;  /* 0x0000000916067c25 */ /* 0x000fe2000f8e0006 */
[----:B------:R-:W-:-:S03]  /*8490*/  ULDC.64 UR8, c[0x0][0xb28] ;  /* 0x0002ca0000087ab9 */ /* 0x000fc60000000a00 */
[----:B------:R-:W-:-:S04]  /*84a0*/  IMAD.WIDE.U32 R4, R21, UR4, R4 ;  /* 0x0000000415047c25 */ /* 0x000fc8000f8e0004 */
[----:B------:R-:W-:Y:S01]  /*84b0*/  IMAD.MOV.U32 R13, RZ, RZ, R9 ;  /* 0x000000ffff0d7224 */ /* 0x000fe200078e0009 */
[----:B------:R-:W-:Y:S01]  /*84c0*/  @P0 SHF.R.U32.HI R13, RZ, R91, R90 ;  /* 0x0000005bff0d0219 */ /* 0x000fe2000001165a */
[C---:B------:R-:W-:Y:S01]  /*84d0*/  IMAD R10, R14.reuse, UR4, RZ ;  /* 0x000000040e0a7c24 */ /* 0x040fe2000f8e02ff */
[----:B------:R-:W-:Y:S01]  /*84e0*/  IADD3 R4, P0, R11, R4, RZ ;  /* 0x000000040b047210 */ /* 0x000fe20007f1e0ff */
[----:B------:R-:W-:Y:S01]  /*84f0*/  IMAD.IADD R7, R7, 0x1, R15 ;  /* 0x0000000107077824 */ /* 0x000fe200078e020f */
[----:B------:R-:W-:Y:S01]  /*8500*/  SHF.R.S32.HI R15, RZ, 0x1f, R11 ;  /* 0x0000001fff0f7819 */ /* 0x000fe2000001140b */
[----:B------:R-:W-:Y:S01]  /*8510*/  IMAD R14, R14, UR6, RZ ;  /* 0x000000060e0e7c24 */ /* 0x000fe2000f8e02ff */
[----:B------:R-:W-:Y:S01]  /*8520*/  IADD3 R11, -R11, RZ, RZ ;  /* 0x000000ff0b0b7210 */ /* 0x000fe20007ffe1ff */
[C---:B------:R-:W-:Y:S01]  /*8530*/  IMAD R12, R21.reuse, UR5, R10 ;  /* 0x00000005150c7c24 */ /* 0x040fe2000f8e020a */
[--C-:B------:R-:W-:Y:S01]  /*8540*/  SHF.R.S32.HI R10, RZ, 0x1f, R13.reuse ;  /* 0x0000001fff0a7819 */ /* 0x100fe2000001140d */
[----:B------:R-:W-:Y:S01]  /*8550*/  IMAD R17, R21, UR7, R14 ;  /* 0x0000000715117c24 */ /* 0x000fe2000f8e020e */
[----:B------:R-:W-:Y:S01]  /*8560*/  ULDC.64 UR4, c[0x0][0xb30] ;  /* 0x0002cc0000047ab9 */ /* 0x000fe20000000a00 */
[----:B------:R-:W-:Y:S01]  /*8570*/  IMAD.MOV R14, RZ, RZ, -R13 ;  /* 0x000000ffff0e7224 */ /* 0x000fe200078e0a0d */
[----:B------:R-:W-:Y:S01]  /*8580*/  IADD3.X R5, R15, R5, R12, P0, !PT ;  /* 0x000000050f057210 */ /* 0x000fe200007fe40c */
[----:B------:R-:W-:-:S02]  /*8590*/  IMAD R10, R10, UR4, RZ ;  /* 0x000000040a0a7c24 */ /* 0x000fc4000f8e02ff */
[----:B------:R-:W-:Y:S02]  /*85a0*/  IMAD R11, R18, R11, R9 ;  /* 0x0000000b120b7224 */ /* 0x000fe400078e0209 */
[----:B------:R-:W-:Y:S01]  /*85b0*/  IMAD.WIDE.U32 R6, R21, UR6, R6 ;  /* 0x0000000615067c25 */ /* 0x000fe2000f8e0006 */
[----:B------:R-:W-:-:S03]  /*85c0*/  ULDC.64 UR6, c[0x0][0xbc8] ;  /* 0x0002f20000067ab9 */ /* 0x000fc60000000a00 */
        /* <DEDUP_REMOVED lines=52> */
[----:B------:R-:W-:Y:S01]  /*8910*/  VIADD R9, R21, 0x28 ;  /* 0x0000002815097836 */ /* 0x000fe20000000000 */
[----:B------:R-:W-:Y:S01]  /*8920*/  ISETP.GE.AND P0, PT, R3, UR4, PT ;  /* 0x0000000403007c0c */ /* 0x000fe2000bf06270 */
[C---:B------:R-:W-:Y:S01]  /*8930*/  VIADD R10, R21.reuse, 0x30 ;  /* 0x00000030150a7836 */ /* 0x040fe20000000000 */
        /* <DEDUP_REMOVED lines=13> */
[----:B------:R-:W-:Y:S01]  /*8a10*/  @!P0 LOP3.LUT R3, R3, 0xfffffffe, RZ, 0xc0, !PT ;  /* 0xfffffffe03038812 */ /* 0x000fe200078ec0ff */
[--C-:B------:R-:W-:Y:S01]  /*8a20*/  @!P3 IMAD.WIDE R6, R7, 0x4, R16.reuse ;  /* 0x000000040706b825 */ /* 0x100fe200078e0210 */
[----:B------:R-:W-:Y:S02]  /*8a30*/  ISETP.GE.AND P2, PT, R0, UR4, PT ;  /* 0x0000000400007c0c */ /* 0x000fe4000bf46270 */
[----:B------:R-:W-:Y:S02]  /*8a40*/  @!P1 LEA.HI R8, R8, R8, RZ, 0x1 ;  /* 0x0000000808089211 */ /* 0x000fe400078f08ff */
[----:B------:R1:W-:Y:S01]  /*8a50*/  @!P3 ST.E.64 desc[UR36][R6.64], R28 ;  /* 0x0000001c0600b985 */ /* 0x0003e2000c101b24 */
[----:B------:R-:W-:Y:S01]  /*8a60*/  ISETP.GE.AND P3, PT, R9, UR4, PT ;  /* 0x0000000409007c0c */ /* 0x000fe2000bf66270 */
[----:B0-----:R-:W-:Y:S01]  /*8a70*/  @!P0 IMAD.WIDE R4, R3, 0x4, R16 ;  /* 0x0000000403048825 */ /* 0x001fe200078e0210 */
[----:B------:R-:W-:Y:S02]  /*8a80*/  @!P4 LEA.HI R10, R10, R10, RZ, 0x1 ;  /* 0x0000000a0a0ac211 */ /* 0x000fe400078f08ff */
[----:B------:R-:W-:-:S02]  /*8a90*/  @!P6 LEA.HI R12, R12, R12, RZ, 0x1 ;  /* 0x0000000c0c0ce211 */ /* 0x000fc400078f08ff */
[----:B------:R0:W-:Y:S01]  /*8aa0*/  @!P0 ST.E.64 desc[UR36][R4.64], R32 ;  /* 0x0000002004008985 */ /* 0x0001e2000c101b24 */
[----:B------:R-:W-:Y:S02]  /*8ab0*/  IADD3 R15, R21, 0x60, RZ ;  /* 0x00000060150f7810 */ /* 0x000fe40007ffe0ff */
[----:B------:R-:W-:-:S04]  /*8ac0*/  @!P2 LEA.HI R0, R0, R0, RZ, 0x1 ;  /* 0x000000000000a211 */ /* 0x000fc800078f08ff */
[----:B------:R-:W-:Y:S02]  /*8ad0*/  @!P3 LEA.HI R3, R9, R9, RZ, 0x1 ;  /* 0x000000090903b211 */ /* 0x000fe400078f08ff */
[----:B-1----:R-:W-:Y:S02]  /*8ae0*/  @!P1 LOP3.LUT R7, R8, 0xfffffffe, RZ, 0xc0, !PT ;  /* 0xfffffffe08079812 */ /* 0x002fe400078ec0ff */
[----:B------:R-:W-:Y:S02]  /*8af0*/  @!P2 LOP3.LUT R9, R0, 0xfffffffe, RZ, 0xc0, !PT ;  /* 0xfffffffe0009a812 */ /* 0x000fe400078ec0ff */
[----:B------:R-:W-:Y:S01]  /*8b00*/  @!P3 LOP3.LUT R3, R3, 0xfffffffe, RZ, 0xc0, !PT ;  /* 0xfffffffe0303b812 */ /* 0x000fe200078ec0ff */
[--C-:B------:R-:W-:Y:S01]  /*8b10*/  @!P1 IMAD.WIDE R6, R7, 0x4, R16.reuse ;  /* 0x0000000407069825 */ /* 0x100fe200078e0210 */
[----:B------:R-:W-:Y:S02]  /*8b20*/  @!P5 LEA.HI R0, R11, R11, RZ, 0x1 ;  /* 0x0000000b0b00d211 */ /* 0x000fe400078f08ff */
[----:B------:R-:W-:Y:S01]  /*8b30*/  @!P4 LOP3.LUT R11, R10, 0xfffffffe, RZ, 0xc0, !PT ;  /* 0xfffffffe0a0bc812 */ /* 0x000fe200078ec0ff */
[--C-:B0-----:R-:W-:Y:S01]  /*8b40*/  @!P3 IMAD.WIDE R4, R3, 0x4, R16.reuse ;  /* 0x000000040304b825 */ /* 0x101fe200078e0210 */
[----:B------:R-:W-:Y:S01]  /*8b50*/  @!P5 LOP3.LUT R13, R0, 0xfffffffe, RZ, 0xc0, !PT ;  /* 0xfffffffe000dd812 */ /* 0x000fe200078ec0ff */
[----:B------:R0:W-:Y:S01]  /*8b60*/  @!P1 ST.E.64 desc[UR36][R6.64], R36 ;  /* 0x0000002406009985 */ /* 0x0001e2000c101b24 */
[----:B------:R-:W-:Y:S01]  /*8b70*/  @!P6 LOP3.LUT R3, R12, 0xfffffffe, RZ, 0xc0, !PT ;  /* 0xfffffffe0c03e812 */ /* 0x000fe200078ec0ff */
[----:B------:R-:W-:-:S04]  /*8b80*/  @!P2 IMAD.WIDE R8, R9, 0x4, R16 ;  /* 0x000000040908a825 */ /* 0x000fc800078e0210 */
[----:B------:R-:W-:Y:S01]  /*8b90*/  VIADD R0, R21, 0x48 ;  /* 0x0000004815007836 */ /* 0x000fe20000000000 */
[----:B------:R-:W-:Y:S01]  /*8ba0*/  @!P2 ST.E.64 desc[UR36][R8.64], R40 ;  /* 0x000000280800a985 */ /* 0x000fe2000c101b24 */
[----:B------:R-:W-:-:S03]  /*8bb0*/  ISETP.GE.AND P2, PT, R14, UR4, PT ;  /* 0x000000040e007c0c */ /* 0x000fc6000bf46270 */
[----:B------:R1:W-:Y:S01]  /*8bc0*/  @!P3 ST.E.64 desc[UR36][R4.64], R44 ;  /* 0x0000002c0400b985 */ /* 0x0003e2000c101b24 */
[----:B------:R-:W-:Y:S01]  /*8bd0*/  ISETP.GE.AND P0, PT, R0, UR4, PT ;  /* 0x0000000400007c0c */ /* 0x000fe2000bf06270 */
[----:B0-----:R-:W-:Y:S01]  /*8be0*/  @!P4 IMAD.WIDE R6, R11, 0x4, R16 ;  /* 0x000000040b06c825 */ /* 0x001fe200078e0210 */
[----:B------:R-:W-:-:S03]  /*8bf0*/  ISETP.GE.AND P3, PT, R15, UR4, PT ;  /* 0x000000040f007c0c */ /* 0x000fc6000bf66270 */
[--C-:B------:R-:W-:Y:S01]  /*8c00*/  @!P5 IMAD.WIDE R10, R13, 0x4, R16.reuse ;  /* 0x000000040d0ad825 */ /* 0x100fe200078e0210 */
[----:B------:R-:W-:Y:S03]  /*8c10*/  @!P4 ST.E.64 desc[UR36][R6.64], R48 ;  /* 0x000000300600c985 */ /* 0x000fe6000c101b24 */
[----:B------:R-:W-:Y:S01]  /*8c20*/  @!P2 LEA.HI R14, R14, R14, RZ, 0x1 ;  /* 0x0000000e0e0ea211 */ /* 0x000fe200078f08ff */
[----:B------:R-:W-:Y:S01]  /*8c30*/  @!P6 IMAD.WIDE R12, R3, 0x4, R16 ;  /* 0x00000004030ce825 */ /* 0x000fe200078e0210 */
[----:B------:R0:W-:Y:S02]  /*8c40*/  @!P5 ST.E.64 desc[UR36][R10.64], R52 ;  /* 0x000000340a00d985 */ /* 0x0001e4000c101b24 */
[----:B------:R-:W-:Y:S01]  /*8c50*/  @!P0 LEA.HI R0, R0, R0, RZ, 0x1 ;  /* 0x0000000000008211 */ /* 0x000fe200078f08ff */
[C---:B------:R-:W-:Y:S01]  /*8c60*/  VIADD R3, R21.reuse, 0x50 ;  /* 0x0000005015037836 */ /* 0x040fe20000000000 */
[----:B------:R2:W-:Y:S01]  /*8c70*/  @!P6 ST.E.64 desc[UR36][R12.64], R56 ;  /* 0x000000380c00e985 */ /* 0x0005e2000c101b24 */
[----:B-1----:R-:W-:Y:S01]  /*8c80*/  VIADD R5, R21, 0x78 ;  /* 0x0000007815057836 */ /* 0x002fe20000000000 */
[----:B------:R-:W-:Y:S01]  /*8c90*/  @!P3 LEA.HI R15, R15, R15, RZ, 0x1 ;  /* 0x0000000f0f0fb211 */ /* 0x000fe200078f08ff */
[----:B------:R-:W-:Y:S01]  /*8ca0*/  VIADD R8, R21, 0x68 ;  /* 0x0000006815087836 */ /* 0x000fe20000000000 */
[----:B------:R-:W-:Y:S01]  /*8cb0*/  ISETP.GE.AND P1, PT, R3, UR4, PT ;  /* 0x0000000403007c0c */ /* 0x000fe2000bf26270 */
[----:B------:R-:W-:Y:S01]  /*8cc0*/  VIADD R9, R21, 0x70 ;  /* 0x0000007015097836 */ /* 0x000fe20000000000 */
[----:B------:R-:W-:-:S02]  /*8cd0*/  ISETP.GE.AND P6, PT, R5, UR4, PT ;  /* 0x0000000405007c0c */ /* 0x000fc4000bfc6270 */
[----:B------:R-:W-:Y:S02]  /*8ce0*/  ISETP.GE.AND P4, PT, R8, UR4, PT ;  /* 0x0000000408007c0c */ /* 0x000fe4000bf86270 */
[----:B------:R-:W-:Y:S02]  /*8cf0*/  ISETP.GE.AND P5, PT, R9, UR4, PT ;  /* 0x0000000409007c0c */ /* 0x000fe4000bfa6270 */
[----:B0-----:R-:W-:-:S05]  /*8d00*/  @!P3 LOP3.LUT R11, R15, 0xfffffffe, RZ, 0xc0, !PT ;  /* 0xfffffffe0f0bb812 */ /* 0x001fca00078ec0ff */
[----:B------:R-:W-:Y:S01]  /*8d10*/  @!P1 LEA.HI R3, R3, R3, RZ, 0x1 ;  /* 0x0000000303039211 */ /* 0x000fe200078f08ff */
[----:B------:R-:W-:Y:S01]  /*8d20*/  @!P3 IMAD.WIDE R10, R11, 0x4, R16 ;  /* 0x000000040b0ab825 */ /* 0x000fe200078e0210 */
[----:B------:R-:W-:Y:S02]  /*8d30*/  @!P6 LEA.HI R6, R5, R5, RZ, 0x1 ;  /* 0x000000050506e211 */ /* 0x000fe400078f08ff */
[----:B------:R-:W-:Y:S02]  /*8d40*/  @!P4 LEA.HI R8, R8, R8, RZ, 0x1 ;  /* 0x000000080808c211 */ /* 0x000fe400078f08ff */
[----:B------:R-:W-:Y:S02]  /*8d50*/  @!P5 LEA.HI R4, R9, R9, RZ, 0x1 ;  /* 0x000000090904d211 */ /* 0x000fe400078f08ff */
[----:B------:R-:W-:Y:S02]  /*8d60*/  @!P0 LOP3.LUT R5, R0, 0xfffffffe, RZ, 0xc0, !PT ;  /* 0xfffffffe00058812 */ /* 0x000fe400078ec0ff */
[----:B------:R-:W-:-:S02]  /*8d70*/  @!P1 LOP3.LUT R3, R3, 0xfffffffe, RZ, 0xc0, !PT ;  /* 0xfffffffe03039812 */ /* 0x000fc400078ec0ff */
[----:B------:R-:W-:Y:S02]  /*8d80*/  @!P2 LOP3.LUT R9, R14, 0xfffffffe, RZ, 0xc0, !PT ;  /* 0xfffffffe0e09a812 */ /* 0x000fe400078ec0ff */
[----:B--2---:R-:W-:Y:S02]  /*8d90*/  @!P4 LOP3.LUT R13, R8, 0xfffffffe, RZ, 0xc0, !PT ;  /* 0xfffffffe080dc812 */ /* 0x004fe400078ec0ff */
        /* <DEDUP_REMOVED lines=15> */
.L_x_2226:
[----:B------:R-:W-:Y:S05]  /*8e90*/  BSYNC B0 ;  /* 0x0000000000007941 */ /* 0x000fea0003800000 */
.L_x_2225:
        /* <DEDUP_REMOVED lines=10> */
[----:B------:R-:W-:Y:S01]  /*8f40*/  VIADD R9, R21, 0x20 ;  /* 0x0000002015097836 */ /* 0x000fe20000000000 */
[----:B------:R-:W-:Y:S01]  /*8f50*/  ISETP.GE.AND P6, PT, R3, UR4, PT ;  /* 0x0000000403007c0c */ /* 0x000fe2000bfc6270 */
[C---:B------:R-:W-:Y:S01]  /*8f60*/  VIADD R11, R21.reuse, 0x30 ;  /* 0x00000030150b7836 */ /* 0x040fe20000000000 */
[C---:B------:R-:W-:Y:S01]  /*8f70*/  IADD3 R10, R21.reuse, 0x28, RZ ;  /* 0x00000028150a7810 */ /* 0x040fe20007ffe0ff */
[----:B------:R-:W-:Y:S01]  /*8f80*/  VIADD R12, R21, 0x38 ;  /* 0x00000038150c7836 */ /* 0x000fe20000000000 */
[----:B------:R-:W-:Y:S01]  /*8f90*/  ISETP.GE.AND P4, PT, R9, UR4, PT ;  /* 0x0000000409007c0c */ /* 0x000fe2000bf86270 */
[C---:B---3--:R-:W-:Y:S01]  /*8fa0*/  VIADD R16, R21.reuse, 0x40 ;  /* 0x0000004015107836 */ /* 0x048fe20000000000 */
[----:B------:R-:W-:Y:S01]  /*8fb0*/  ISETP.GE.AND P3, PT, R10, UR4, PT ;  /* 0x000000040a007c0c */ /* 0x000fe2000bf66270 */
[----:B0-----:R-:W-:Y:S01]  /*8fc0*/  VIADD R20, R21, 0x70 ;  /* 0x0000007015147836 */ /* 0x001fe20000000000 */
        /* <DEDUP_REMOVED lines=10> */
[----:B------:R-:W-:Y:S01]  /*9070*/  @!P3 LEA.HI R10, R10, R10, RZ, 0x1 ;  /* 0x0000000a0a0ab211 */ /* 0x000fe200078f08ff */
[--C-:B------:R-:W-:Y:S01]  /*9080*/  @!P6 IMAD.WIDE R6, R7, 0x4, R14.reuse ;  /* 0x000000040706e825 */ /* 0x100fe200078e020e */
[----:B------:R-:W-:Y:S02]  /*9090*/  @!P2 LEA.HI R0, R11, R11, RZ, 0x1 ;  /* 0x0000000b0b00a211 */ /* 0x000fe400078f08ff */
[----:B------:R-:W-:Y:S01]  /*90a0*/  @!P0 LEA.HI R8, R8, R8, RZ, 0x1 ;  /* 0x0000000808088211 */ /* 0x000fe200078f08ff */
[----:B0-----:R-:W-:Y:S01]  /*90b0*/  @!P5 IMAD.WIDE R4, R3, 0x4, R14 ;  /* 0x000000040304d825 */ /* 0x001fe200078e020e */
[----:B------:R-:W-:Y:S02]  /*90c0*/  @!P1 LEA.HI R12, R12, R12, RZ, 0x1 ;  /* 0x0000000c0c0c9211 */ /* 0x000fe400078f08ff */
[----:B------:R-:W-:Y:S02]  /*90d0*/  @!P0 LOP3.LUT R3, R8, 0xfffffffe, RZ, 0xc0, !PT ;  /* 0xfffffffe08038812 */ /* 0x000fe400078ec0ff */
[----:B------:R-:W-:Y:S01]  /*90e0*/  @!P4 LOP3.LUT R9, R9, 0xfffffffe, RZ, 0xc0, !PT ;  /* 0xfffffffe0909c812 */ /* 0x000fe200078ec0ff */
[----:B------:R0:W-:Y:S01]  /*90f0*/  @!P5 ST.E.64 desc[UR36][R4.64], R30 ;  /* 0x0000001e0400d985 */ /* 0x0001e2000c101b24 */
[----:B------:R-:W-:-:S02]  /*9100*/  @!P3 LOP3.LUT R11, R10, 0xfffffffe, RZ, 0xc0, !PT ;  /* 0xfffffffe0a0bb812 */ /* 0x000fc400078ec0ff */
[----:B------:R-:W-:Y:S01]  /*9110*/  @!P2 LOP3.LUT R13, R0, 0xfffffffe, RZ, 0xc0, !PT ;  /* 0xfffffffe000da812 */ /* 0x000fe200078ec0ff */
[----:B------:R1:W-:Y:S01]  /*9120*/  @!P6 ST.E.64 desc[UR36][R6.64], R34 ;  /* 0x000000220600e985 */ /* 0x0003e2000c101b24 */
[----:B----4-:R-:W-:Y:S01]  /*9130*/  @!P1 LOP3.LUT R17, R12, 0xfffffffe, RZ, 0xc0, !PT ;  /* 0xfffffffe0c119812 */ /* 0x010fe200078ec0ff */
[C---:B------:R-:W-:Y:S01]  /*9140*/  VIADD R0, R21.reuse, 0x50 ;  /* 0x0000005015007836 */ /* 0x040fe20000000000 */
[C---:B------:R-:W-:Y:S02]  /*9150*/  IADD3 R18, R21.reuse, 0x48, RZ ;  /* 0x0000004815127810 */ /* 0x040fe40007ffe0ff */
[----:B------:R-:W-:Y:S02]  /*9160*/  ISETP.GE.AND P5, PT, R16, UR4, PT ;  /* 0x0000000410007c0c */ /* 0x000fe4000bfa6270 */
[----:B------:R-:W-:Y:S02]  /*9170*/  ISETP.GE.AND P6, PT, R18, UR4, PT ;  /* 0x0000000412007c0c */ /* 0x000fe4000bfc6270 */
[----:B------:R-:W-:Y:S01]  /*9180*/  IADD3 R19, R21, 0x68, RZ ;  /* 0x0000006815137810 */ /* 0x000fe20007ffe0ff */
        /* <DEDUP_REMOVED lines=9> */
[----:B------:R-:W-:-:S02]  /*9220*/  ISETP.GE.AND P3, PT, R19, UR4, PT ;  /* 0x0000000413007c0c */ /* 0x000fc4000bf66270 */
[----:B------:R-:W-:Y:S01]  /*9230*/  @!P1 IMAD.WIDE R12, R17, 0x4, R14 ;  /* 0x00000004110c9825 */ /* 0x000fe200078e020e */
[----:B------:R3:W-:Y:S01]  /*9240*/  @!P2 ST.E.64 desc[UR36][R10.64], R50 ;  /* 0x000000320a00a985 */ /* 0x0007e2000c101b24 */
[----:B------:R-:W-:Y:S02]  /*9250*/  @!P5 LEA.HI R16, R16, R16, RZ, 0x1 ;  /* 0x000000101010d211 */ /* 0x000fe400078f08ff */
[C---:B------:R-:W-:Y:S01]  /*9260*/  VIADD R3, R21.reuse, 0x58 ;  /* 0x0000005815037836 */ /* 0x040fe20000000000 */
[----:B------:R4:W-:Y:S01]  /*9270*/  @!P1 ST.E.64 desc[UR36][R12.64], R54 ;  /* 0x000000360c009985 */ /* 0x0009e2000c101b24 */
[C---:B------:R-:W-:Y:S01]  /*9280*/  VIADD R17, R21.reuse, 0x60 ;  /* 0x0000006015117836 */ /* 0x040fe20000000000 */
[----:B------:R-:W-:Y:S01]  /*9290*/  @!P6 LEA.HI R18, R18, R18, RZ, 0x1 ;  /* 0x000000121212e211 */ /* 0x000fe200078f08ff */
        /* <DEDUP_REMOVED lines=10> */
[----:B--2---:R-:W-:Y:S01]  /*9340*/  @!P1 LEA.HI R8, R3, R3, RZ, 0x1 ;  /* 0x0000000303089211 */ /* 0x004fe200078f08ff */
[----:B------:R0:W-:Y:S01]  /*9350*/  @!P5 ST.E.64 desc[UR36][R4.64], R58 ;  /* 0x0000003a0400d985 */ /* 0x0001e2000c101b24 */
[----:B------:R-:W-:-:S02]  /*9360*/  @!P2 LEA.HI R17, R17, R17, RZ, 0x1 ;  /* 0x000000111111a211 */ /* 0x000fc400078f08ff */
[----:B------:R-:W-:Y:S01]  /*9370*/  @!P0 LOP3.LUT R3, R0, 0xfffffffe, RZ, 0xc0, !PT ;  /* 0xfffffffe00038812 */ /* 0x000fe200078ec0ff */
[----:B------:R1:W-:Y:S01]  /*9380*/  @!P6 ST.E.64 desc[UR36][R6.64], R62 ;  /* 0x0000003e0600e985 */ /* 0x0003e2000c101b24 */
[----:B------:R-:W-:Y:S02]  /*9390*/  @!P1 LOP3.LUT R9, R8, 0xfffffffe, RZ, 0xc0, !PT ;  /* 0xfffffffe08099812 */ /* 0x000fe400078ec0ff */
[----:B------:R-:W-:Y:S02]  /*93a0*/  @!P2 LOP3.LUT R17, R17, 0xfffffffe, RZ, 0xc0, !PT ;  /* 0xfffffffe1111a812 */ /* 0x000fe400078ec0ff */
[----:B---3--:R-:W-:Y:S02]  /*93b0*/  @!P3 LOP3.LUT R11, R19, 0xfffffffe, RZ, 0xc0, !PT ;  /* 0xfffffffe130bb812 */ /* 0x008fe400078ec0ff */
        /* <DEDUP_REMOVED lines=18> */
.L_x_2224:
[----:B------:R-:W1:Y:S02]  /*94e0*/  S2R R0, SR_TID.X ;  /* 0x0000000000007919 */ /* 0x000e640000002100 */
[----:B-1----:R-:W-:-:S05]  /*94f0*/  VIADD R3, R0, 0xffffff80 ;  /* 0xffffff8000037836 */ /* 0x002fca0000000000 */
[----:B------:R-:W-:-:S13]  /*9500*/  ISETP.GT.AND P0, PT, R3, 0x7f, PT ;  /* 0x0000007f0300780c */ /* 0x000fda0003f04270 */
[----:B------:R-:W-:Y:S05]  /*9510*/  @P0 BRA `(.L_x_2185) ;  /* 0x0000003c00800947 */ /* 0x000fea0003800000 */
[----:B------:R-:W1:Y:S01]  /*9520*/  S2R R3, SR_CTAID.X ;  /* 0x0000000000037919 */ /* 0x000e620000002500 */
[----:B------:R-:W2:Y:S01]  /*9530*/  LDC R8, c[0x0][0xbe8] ;  /* 0x0002fa00ff087b82 */ /* 0x000ea20000000800 */
[----:B------:R-:W-:Y:S01]  /*9540*/  ULDC UR4, c[0x0][0xa88] ;  /* 0x0002a20000047ab9 */ /* 0x000fe20000000800 */
[----:B-1----:R-:W-:Y:S01]  /*9550*/  LEA R0, R3, R0, 0x7 ;  /* 0x0000000003007211 */ /* 0x002fe200078e38ff */
[----:B--2---:R-:W-:-:S04]  /*9560*/  IMAD R3, R8, UR4, RZ ;  /* 0x0000000408037c24 */ /* 0x004fc8000f8e02ff */
[----:B------:R-:W-:-:S05]  /*9570*/  VIADD R0, R0, 0xffffff80 ;  /* 0xffffff8000007836 */ /* 0x000fca0000000000 */
[----:B------:R-:W-:-:S13]  /*9580*/  ISETP.GE.AND P0, PT, R0, R3, PT ;  /* 0x000000030000720c */ /* 0x000fda0003f06270 */
[----:B------:R-:W-:Y:S05]  /*9590*/  @P0 BRA `(.L_x_2185) ;  /* 0x0000003c00600947 */ /* 0x000fea0003800000 */
[----:B------:R-:W-:Y:S01]  /*95a0*/  ISETP.NE.AND P0, PT, R8, 0x1, PT ;  /* 0x000000010800780c */ /* 0x000fe20003f05270 */
[----:B------:R-:W1:Y:S01]  /*95b0*/  S2UR UR4, SR_CTAID.Z ;  /* 0x00000000000479c3 */ /* 0x000e620000002700 */
[----:B------:R-:W-:Y:S01]  /*95c0*/  SHF.R.S32.HI R3, RZ, 0x1f, R16 ;  /* 0x0000001fff037819 */ /* 0x000fe20000011410 */
[----:B------:R-:W-:Y:S02]  /*95d0*/  ULDC.64 UR6, c[0x0][0xbd0] ;  /* 0x0002f40000067ab9 */ /* 0x000fe40000000a00 */
[----:B------:R-:W-:-:S04]  /*95e0*/  IMAD.WIDE.U32 R4, R16, UR6, RZ ;  /* 0x0000000610047c25 */ /* 0x000fc8000f8e00ff */
[----:B------:R-:W2:Y:S01]  /*95f0*/  LDC.64 R12, c[0x0][0xbd8] ;  /* 0x0002f600ff0c7b82 */ /* 0x000ea20000000a00 */
[----:B------:R-:W-:-:S04]  /*9600*/  IMAD R3, R3, UR6, RZ ;  /* 0x0000000603037c24 */ /* 0x000fc8000f8e02ff */
[----:B------:R-:W-:Y:S02]  /*9610*/  IMAD R3, R16, UR7, R3 ;  /* 0x0000000710037c24 */ /* 0x000fe4000f8e0203 */
[----:B------:R-:W-:Y:S01]  /*9620*/  IMAD.MOV R16, RZ, RZ, -R16 ;  /* 0x000000ffff107224 */ /* 0x000fe200078e0a10 */
[----:B------:R-:W0:Y:S01]  /*9630*/  @P0 LDC R9, c[0x0][0xbec] ;  /* 0x0002fb00ff090b82 */ /* 0x000e220000000800 */
[----:B------:R-:W-:Y:S01]  /*9640*/  IMAD.IADD R5, R5, 0x1, R3 ;  /* 0x0000000105057824 */ /* 0x000fe200078e0203 */
[----:B------:R-:W-:-:S06]  /*9650*/  MOV R3, R0 ;  /* 0x0000000000037202 */ /* 0x000fcc0000000f00 */
[----:B------:R-:W3:Y:S01]  /*9660*/  S2UR UR8, SR_CTAID.Y ;  /* 0x00000000000879c3 */ /* 0x000ee20000002600 */
[----:B-1----:R-:W-:-:S07]  /*9670*/  USHF.R.S32.HI UR5, URZ, 0x1f, UR4 ;  /* 0x0000001f3f057899 */ /* 0x002fce0008011404 */
[----:B------:R-:W3:Y:S01]  /*9680*/  LDC R7, c[0x0][0xc50] ;  /* 0x00031400ff077b82 */ /* 0x000ee20000000800 */
[C---:B--2---:R-:W-:Y:S02]  /*9690*/  IMAD R10, R12.reuse, UR5, RZ ;  /* 0x000000050c0a7c24 */ /* 0x044fe4000f8e02ff */
[----:B------:R-:W-:-:S04]  /*96a0*/  IMAD.WIDE.U32 R4, R12, UR4, R4 ;  /* 0x000000040c047c25 */ /* 0x000fc8000f8e0004 */
[----:B------:R-:W-:Y:S01]  /*96b0*/  IMAD R13, R13, UR4, R10 ;  /* 0x000000040d0d7c24 */ /* 0x000fe2000f8e020a */
[----:B------:R-:W1:Y:S01]  /*96c0*/  @P0 LDC R11, c[0x0][0xbf0] ;  /* 0x0002fc00ff0b0b82 */ /* 0x000e620000000800 */
[----:B0-----:R-:W-:Y:S01]  /*96d0*/  @P0 IMAD.HI.U32 R6, R0, R9, RZ ;  /* 0x0000000900060227 */ /* 0x001fe200078e00ff */
[----:B------:R-:W-:-:S03]  /*96e0*/  ULDC.64 UR4, c[0x0][0xbe0] ;  /* 0x0002f80000047ab9 */ /* 0x000fc60000000a00 */
[----:B------:R-:W-:Y:S02]  /*96f0*/  IMAD.IADD R5, R13, 0x1, R5 ;  /* 0x000000010d057824 */ /* 0x000fe400078e0205 */
[----:B---3--:R-:W-:-:S04]  /*9700*/  IMAD R9, R7, R16, UR8 ;  /* 0x0000000807097e24 */ /* 0x008fc8000f8e0210 */
[----:B------:R-:W-:Y:S01]  /*9710*/  IMAD.WIDE.U32 R4, R9, UR4, R4 ;  /* 0x0000000409047c25 */ /* 0x000fe2000f8e0004 */
[----:B-1----:R-:W-:Y:S02]  /*9720*/  @P0 SHF.R.U32.HI R3, RZ, R11, R6 ;  /* 0x0000000bff030219 */ /* 0x002fe40000011606 */
[----:B------:R-:W-:Y:S02]  /*9730*/  SHF.R.S32.HI R6, RZ, 0x1f, R9 ;  /* 0x0000001fff067819 */ /* 0x000fe40000011409 */
[----:B------:R-:W-:Y:S01]  /*9740*/  IADD3 R4, P0, R3, R4, RZ ;  /* 0x0000000403047210 */ /* 0x000fe20007f1e0ff */
[----:B------:R-:W-:Y:S02]  /*9750*/  IMAD.MOV R7, RZ, RZ, -R3 ;  /* 0x000000ffff077224 */ /* 0x000fe400078e0a03 */
[----:B------:R-:W-:Y:S02]  /*9760*/  IMAD R6, R6, UR4, RZ ;  /* 0x0000000406067c24 */ /* 0x000fe4000f8e02ff */
[----:B------:R-:W-:-:S02]  /*9770*/  IMAD R7, R8, R7, R0 ;  /* 0x0000000708077224 */ /* 0x000fc400078e0200 */
[----:B------:R-:W-:Y:S01]  /*9780*/  IMAD R6, R9, UR5, R6 ;  /* 0x0000000509067c24 */ /* 0x000fe2000f8e0206 */
[----:B------:R-:W-:Y:S01]  /*9790*/  SHF.R.S32.HI R9, RZ, 0x1f, R3 ;  /* 0x0000001fff097819 */ /* 0x000fe20000011403 */
[----:B------:R-:W-:Y:S01]  /*97a0*/  ULDC.64 UR4, c[0x0][0xbc8] ;  /* 0x0002f20000047ab9 */ /* 0x000fe20000000a00 */
        /* <DEDUP_REMOVED lines=8> */
[----:B------:R-:W-:Y:S02]  /*9830*/  LEA.HI.X R7, R4, UR5, R3, 0x2, P0 ;  /* 0x0000000504077c11 */ /* 0x000fe400080f1403 */
[----:B------:R-:W-:-:S05]  /*9840*/  MOV R3, 0xff800000 ;  /* 0xff80000000037802 */ /* 0x000fca0000000f00 */
[----:B------:R1:W-:Y:S01]  /*9850*/  STG.E desc[UR36][R6.64], R3 ;  /* 0x0000000306007986 */ /* 0x0003e2000c101924 */
[----:B------:R-:W-:Y:S05]  /*9860*/  BRA `(.L_x_2185) ;  /* 0x0000003800ac7947 */ /* 0x000fea0003800000 */
.L_x_2183:
        /* <DEDUP_REMOVED lines=18> */
.L_x_2227:
[----:B------:R-:W-:Y:S01]  /*9990*/  ULDC UR44, c[0x0][0xc50] ;  /* 0x00031400002c7ab9 */ /* 0x000fe20000000800 */
[----:B------:R-:W-:Y:S01]  /*99a0*/  UMOV UR41, UR6 ;  /* 0x0000000600297c82 */ /* 0x000fe20008000000 */
[----:B------:R-:W-:-:S11]  /*99b0*/  UISETP.NE.AND UP0, UPT, UR44, 0x1, UPT ;  /* 0x000000012c00788c */ /* 0x000fd6000bf05270 */
[----:B------:R-:W-:Y:S01]  /*99c0*/  @UP0 ULDC UR4, c[0x0][0xc54] ;  /* 0x0003150000040ab9 */ /* 0x000fe20000000800 */
[----:B------:R-:W-:Y:S01]  /*99d0*/  @UP0 ULDC UR7, c[0x0][0xc58] ;  /* 0x0003160000070ab9 */ /* 0x000fe20000000800 */
[----:B------:R-:W-:-:S04]  /*99e0*/  UIMAD.WIDE.U32 UR4, UR6, UR4, URZ ;  /* 0x00000004060472a5 */ /* 0x000fc8000f8e003f */
[----:B------:R-:W-:-:S12]  /*99f0*/  @UP0 USHF.R.U32.HI UR41, URZ, UR7, UR5 ;  /* 0x000000073f290299 */ /* 0x000fd80008011605 */
.L_x_2228:
        /* <DEDUP_REMOVED lines=8> */
[----:B------:R-:W-:Y:S01]  /*9a80*/  ULDC UR4, c[0x0][0x448] ;  /* 0x0001120000047ab9 */ /* 0x000fe20000000800 */
[----:B------:R-:W-:Y:S01]  /*9a90*/  ULDC UR7, c[0x0][0x2f0] ;  /* 0x0000bc0000077ab9 */ /* 0x000fe20000000800 */
[----:B------:R-:W-:-:S05]  /*9aa0*/  MOV R30, RZ ;  /* 0x000000ff001e7202 */ /* 0x000fca0000000f00 */
[----:B------:R-:W1:Y:S01]  /*9ab0*/  S2UR UR48, SR_CTAID.X ;  /* 0x00000000003079c3 */ /* 0x000e620000002500 */
[----:B------:R-:W-:Y:S01]  /*9ac0*/  UISETP.NE.AND UP1, UPT, UR4, 0x1, UPT ;  /* 0x000000010400788c */ /* 0x000fe2000bf25270 */
[----:B------:R-:W-:Y:S02]  /*9ad0*/  ULDC UR8, c[0x0][0x288] ;  /* 0x0000a20000087ab9 */ /* 0x000fe40000000800 */
[----:B------:R-:W-:Y:S02]  /*9ae0*/  ULDC.64 UR4, c[0x0][0x418] ;  /* 0x0001060000047ab9 */ /* 0x000fe40000000a00 */
[----:B------:R-:W-:-:S03]  /*9af0*/  UISETP.NE.U32.AND UP0, UPT, UR4, URZ, UPT ;  /* 0x0000003f0400728c */ /* 0x000fc6000bf05070 */
[----:B------:R-:W-:Y:S01]  /*9b00*/  ULDC UR4, c[0x0][0x424] ;  /* 0x0001090000047ab9 */ /* 0x000fe20000000800 */
[----:B------:R-:W-:-:S03]  /*9b10*/  UISETP.NE.AND.EX UP0, UPT, UR5, URZ, UPT, UP0 ;  /* 0x0000003f0500728c */ /* 0x000fc6000bf05300 */
[----:B------:R-:W-:Y:S01]  /*9b20*/  @UP1 ULDC UR5, c[0x0][0x44c] ;  /* 0x0001130000051ab9 */ /* 0x000fe20000000800 */
[----:B0-----:R-:W-:Y:S01]  /*9b30*/  ISETP.NE.U32.AND P0, PT, R4, RZ, PT ;  /* 0x000000ff0400720c */ /* 0x001fe20003f05070 */
[----:B------:R-:W-:-:S03]  /*9b40*/  USEL UR42, UR4, 0x1, UP0 ;  /* 0x00000001042a7887 */ /* 0x000fc60008000000 */
[----:B------:R-:W-:Y:S01]  /*9b50*/  ISETP.NE.AND.EX P0, PT, R5, RZ, PT, P0 ;  /* 0x000000ff0500720c */ /* 0x000fe20003f05300 */
[----:B-1----:R-:W-:Y:S02]  /*9b60*/  ULEA UR6, UR48, 0x7f, 0x7 ;  /* 0x0000007f30067891 */ /* 0x002fe4000f8e383f */
[----:B------:R-:W-:Y:S02]  /*9b70*/  UIMAD UR42, UR42, UR7, URZ ;  /* 0x000000072a2a72a4 */ /* 0x000fe4000f8e023f */
[----:B------:R-:W-:Y:S01]  /*9b80*/  UIMAD.WIDE.U32 UR4, UR6, UR5, URZ ;  /* 0x00000005060472a5 */ /* 0x000fe2000f8e003f */
[----:B------:R-:W-:-:S03]  /*9b90*/  @UP1 ULDC UR7, c[0x0][0x450] ;  /* 0x0001140000071ab9 */ /* 0x000fc60000000800 */
[----:B------:R-:W-:-:S04]  /*9ba0*/  @UP1 USHF.R.U32.HI UR6, URZ, UR7, UR5 ;  /* 0x000000073f061299 */ /* 0x000fc80008011605 */
[----:B------:R-:W0:Y:S01]  /*9bb0*/  @P0 LDC.64 R4, c[0x0][0xa28] ;  /* 0x00028a00ff040b82 */ /* 0x000e220000000a00 */
[----:B------:R-:W-:Y:S02]  /*9bc0*/  UIADD3 UR5, UR42, 0x60, -UR8 ;  /* 0x000000602a057890 */ /* 0x000fe4000fffe808 */
[----:B------:R-:W-:Y:S02]  /*9bd0*/  UIADD3 UR4, UR42, 0x5f, URZ ;  /* 0x0000005f2a047890 */ /* 0x000fe4000fffe03f */
[----:B------:R-:W-:Y:S02]  /*9be0*/  UIADD3 UR6, UR5, UR6, URZ ;  /* 0x0000000605067290 */ /* 0x000fe4000fffe03f */
[----:B------:R-:W-:Y:S02]  /*9bf0*/  UIMAD.WIDE UR4, UR4, 0x2aaaaaab, URZ ;  /* 0x2aaaaaab040478a5 */ /* 0x000fe4000f8e023f */
[----:B------:R-:W-:Y:S02]  /*9c00*/  UIMAD.WIDE UR6, UR6, 0x2aaaaaab, URZ ;  /* 0x2aaaaaab060678a5 */ /* 0x000fe4000f8e023f */
[----:B------:R-:W-:-:S02]  /*9c10*/  USHF.R.U32.HI UR43, URZ, 0x1f, UR5 ;  /* 0x0000001f3f2b7899 */ /* 0x000fc40008011605 */
[----:B------:R-:W-:Y:S02]  /*9c20*/  USHF.R.U32.HI UR45, URZ, 0x1f, UR7 ;  /* 0x0000001f3f2d7899 */ /* 0x000fe40008011607 */
[----:B------:R-:W-:Y:S02]  /*9c30*/  ULEA.HI.SX32 UR43, UR5, UR43, 0x1c ;  /* 0x0000002b052b7291 */ /* 0x000fe4000f8fe23f */
[----:B------:R-:W-:-:S04]  /*9c40*/  ULEA.HI.SX32 UR45, UR7, UR45, 0x1c ;  /* 0x0000002d072d7291 */ /* 0x000fc8000f8fe23f */
[----:B------:R-:W-:Y:S02]  /*9c50*/  UISETP.LT.AND UP0, UPT, UR43, UR45, UPT ;  /* 0x0000002d2b00728c */ /* 0x000fe4000bf01270 */
[----:B------:R-:W-:Y:S01]  /*9c60*/  UP2UR UR49, UPR, URZ, 0x2 ;  /* 0x000000023f317883 */ /* 0x000fe20008000000 */
[----:B0-----:R-:W-:Y:S01]  /*9c70*/  @P0 IMAD.WIDE R4, R31, 0x4, R4 ;  /* 0x000000041f040825 */ /* 0x001fe200078e0204 */
[----:B------:R-:W-:-:S04]  /*9c80*/  USEL UR11, UR43, UR45, UP0 ;  /* 0x0000002d2b0b7287 */ /* 0x000fc80008000000 */
[----:B------:R-:W-:Y:S01]  /*9c90*/  UISETP.GE.AND UP1, UPT, UR11, 0x1, UPT ;  /* 0x000000010b00788c */ /* 0x000fe2000bf26270 */
[----:B------:R0:W5:Y:S01]  /*9ca0*/  @P0 LDG.E R30, desc[UR36][R4.64] ;  /* 0x00000024041e0981 */ /* 0x000162000c1e1900 */
[----:B------:R-:W-:Y:S02]  /*9cb0*/  USHF.R.U32.HI UR9, URZ, 0x10, UR44 ;  /* 0x000000103f097899 */ /* 0x000fe4000801162c */
[----:B------:R-:W-:Y:S02]  /*9cc0*/  ULOP3.LUT UR44, UR44, 0xffff, URZ, 0xc0, !UPT ;  /* 0x0000ffff2c2c7892 */ /* 0x000fe4000f8ec03f */
[----:B------:R-:W-:Y:S01]  /*9cd0*/  PLOP3.LUT P0, PT, PT, PT, UP1, 0x80, 0x0 ;  /* 0x000000000000781c */ /* 0x000fe20003f0f018 */
[----:B------:R-:W-:Y:S01]  /*9ce0*/  UISETP.NE.AND UP0, UPT, UR9, URZ, UPT ;  /* 0x0000003f0900728c */ /* 0x000fe2000bf05270 */
[----:B------:R-:W-:-:S10]  /*9cf0*/  UMOV UR40, URZ ;  /* 0x0000003f00287c82 */ /* 0x000fd40008000000 */
[----:B------:R-:W-:Y:S01]  /*9d00*/  @!UP0 ULDC UR9, c[0x0][0x9f0] ;  /* 0x00027c0000098ab9 */ /* 0x000fe20000000800 */
[----:B0-----:R-:W-:Y:S05]  /*9d10*/  @!P0 BRA `(.L_x_2230) ;  /* 0x0000000000788947 */ /* 0x001fea0003800000 */
[----:B------:R-:W-:Y:S01]  /*9d20*/  IABS R0, UR9 ;  /* 0x0000000900007c13 */ /* 0x000fe20008000000 */
[----:B------:R-:W-:Y:S02]  /*9d30*/  UIADD3 UR6, UR9, -0x1, UR11 ;  /* 0xffffffff09067890 */ /* 0x000fe4000fffe00b */
[----:B------:R-:W-:Y:S01]  /*9d40*/  IABS R5, UR9 ;  /* 0x0000000900057c13 */ /* 0x000fe20008000000 */
[----:B------:R-:W-:Y:S01]  /*9d50*/  UMOV UR4, URZ ;  /* 0x0000003f00047c82 */ /* 0x000fe20008000000 */
        /* <DEDUP_REMOVED lines=26> */
.L_x_2230:
[----:B------:R-:W-:Y:S02]  /*9f00*/  UIMAD UR50, UR44, UR40, URZ ;  /* 0x000000282c3272a4 */ /* 0x000fe4000f8e023f */
[----:B------:R-:W-:Y:S02]  /*9f10*/  IMAD.U32 R3, RZ, RZ, UR40 ;  /* 0x00000028ff037e24 */ /* 0x000fe4000f8e00ff */
[----:B------:R-:W-:Y:S02]  /*9f20*/  IMAD.MOV.U32 R10, RZ, RZ, 0x1 ;  /* 0x00000001ff0a7424 */ /* 0x000fe400078e00ff */
[----:B------:R-:W-:-:S04]  /*9f30*/  MOV R0, UR50 ;  /* 0x0000003200007c02 */ /* 0x000fc80008000f00 */
        /* <DEDUP_REMOVED lines=18> */
[----:B------:R-:W-:Y:S01]  /*a060*/  ULDC.64 UR4, c[0x4][0x70] ;  /* 0x01001c0000047ab9 */ /* 0x000fe20000000a00 */
[----:B------:R-:W0:Y:S01]  /*a070*/  LDC.64 R14, c[0x4][R14] ;  /* 0x010000000e0e7b82 */ /* 0x000e220000000a00 */
[----:B------:R-:W-:Y:S01]  /*a080*/  IMAD.U32 R6, RZ, RZ, UR6 ;  /* 0x00000006ff067e24 */ /* 0x000fe2000f8e00ff */
[----:B------:R-:W-:Y:S01]  /*a090*/  MOV R11, UR5 ;  /* 0x00000005000b7c02 */ /* 0x000fe20008000f00 */
[----:B------:R-:W-:Y:S02]  /*a0a0*/  IMAD.U32 R7, RZ, RZ, UR7 ;  /* 0x00000007ff077e24 */ /* 0x000fe4000f8e00ff */
[----:B------:R-:W-:-:S02]  /*a0b0*/  IMAD.U32 R10, RZ, RZ, UR4 ;  /* 0x00000004ff0a7e24 */ /* 0x000fc4000f8e00ff */
[----:B------:R-:W-:Y:S02]  /*a0c0*/  IMAD.MOV.U32 R8, RZ, RZ, 0x70 ;  /* 0x00000070ff087424 */ /* 0x000fe400078e00ff */
[----:B------:R-:W-:Y:S02]  /*a0d0*/  IMAD.MOV.U32 R12, RZ, RZ, 0x1 ;  /* 0x00000001ff0c7424 */ /* 0x000fe400078e00ff */
[----:B------:R-:W-:-:S07]  /*a0e0*/  IMAD.MOV.U32 R13, RZ, RZ, RZ ;  /* 0x000000ffff0d7224 */ /* 0x000fce00078e00ff */
[----:B------:R-:W-:-:S07]  /*a0f0*/  LEPC R20, `(.L_x_2231) ;  /* 0x000000001014794e */ /* 0x000fce0000000000 */
[----:B0----5:R-:W-:Y:S05]  /*a100*/  CALL.ABS.NOINC R14 ;  /* 0x000000000e007343 */ /* 0x021fea0003c00000 */
.L_x_2231:
[----:B------:R-:W-:-:S04]  /*a110*/  UIADD3 UR4, UR46, 0x400, URZ ;  /* 0x000004002e047890 */ /* 0x000fc8000fffe03f */
[----:B------:R-:W-:-:S06]  /*a120*/  ULOP3.LUT UP0, URZ, UR4, 0x3ff, URZ, 0xc0, !UPT ;  /* 0x000003ff043f7892 */ /* 0x000fcc000f80c03f */
[----:B------:R-:W-:-:S13]  /*a130*/  PLOP3.LUT P0, PT, PT, PT, UP0, 0x80, 0x0 ;  /* 0x000000000000781c */ /* 0x000fda0003f0f008 */
[----:B------:R-:W-:Y:S05]  /*a140*/  @!P0 BRA `(.L_x_2232) ;  /* 0x00000000007c8947 */ /* 0x000fea0003800000 */
[----:B------:R-:W-:Y:S01]  /*a150*/  MOV R17, 0x0 ;  /* 0x0000000000117802 */ /* 0x000fe20000000f00 */
[----:B------:R-:W-:Y:S01]  /*a160*/  ULDC.64 UR4, c[0x4][0xf0] ;  /* 0x01003c0000047ab9 */ /* 0x000fe20000000a00 */
[----:B------:R-:W-:Y:S01]  /*a170*/  ULDC.64 UR6, c[0x4][0xf8] ;  /* 0x01003e0000067ab9 */ /* 0x000fe20000000a00 */
[----:B------:R-:W-:Y:S01]  /*a180*/  MOV R4, UR4 ;  /* 0x0000000400047c02 */ /* 0x000fe20008000f00 */
[----:B------:R0:W1:Y:S01]  /*a190*/  LDC.64 R14, c[0x4][R17] ;  /* 0x01000000110e7b82 */ /* 0x0000620000000a00 */
[----:B------:R-:W-:Y:S01]  /*a1a0*/  IMAD.U32 R5, RZ, RZ, UR5 ;  /* 0x00000005ff057e24 */ /* 0x000fe2000f8e00ff */
[----:B------:R-:W-:Y:S01]  /*a1b0*/  ULDC.64 UR4, c[0x4][0x78] ;  /* 0x01001e0000047ab9 */ /* 0x000fe20000000a00 */
        /* <DEDUP_REMOVED lines=8> */
[----:B-1---5:R-:W-:Y:S05]  /*a240*/  CALL.ABS.NOINC R14 ;  /* 0x000000000e007343 */ /* 0x022fea0003c00000 */
.L_x_2233:
        /* <DEDUP_REMOVED lines=8> */
[----:B------:R-:W-:Y:S01]  /*a2d0*/  MOV R12, 0x1 ;  /* 0x00000001000c7802 */ /* 0x000fe20000000f00 */
[----:B------:R-:W-:Y:S02]  /*a2e0*/  IMAD.U32 R10, RZ, RZ, UR4 ;  /* 0x00000004ff0a7e24 */ /* 0x000fe4000f8e00ff */
[----:B------:R-:W-:-:S02]  /*a2f0*/  IMAD.U32 R11, RZ, RZ, UR5 ;  /* 0x00000005ff0b7e24 */ /* 0x000fc4000f8e00ff */
[----:B------:R-:W-:Y:S02]  /*a300*/  IMAD.MOV.U32 R8, RZ, RZ, 0x70 ;  /* 0x00000070ff087424 */ /* 0x000fe400078e00ff */
[----:B0-----:R-:W-:-:S07]  /*a310*/  IMAD.MOV.U32 R13, RZ, RZ, RZ ;  /* 0x000000ffff0d7224 */ /* 0x001fce00078e00ff */
[----:B------:R-:W-:-:S07]  /*a320*/  LEPC R20, `(.L_x_2232) ;  /* 0x000000001014794e */ /* 0x000fce0000000000 */
[----:B-1----:R-:W-:Y:S05]  /*a330*/  CALL.ABS.NOINC R14 ;  /* 0x000000000e007343 */ /* 0x002fea0003c00000 */
.L_x_2232:
        /* <DEDUP_REMOVED lines=17> */
[----:B------:R-:W-:Y:S02]  /*a450*/  LOP3.LUT R24, R27, 0x80, RZ, 0xfc, !PT ;  /* 0x000000801b187812 */ /* 0x000fe400078efcff */
        /* <DEDUP_REMOVED lines=12> */
.L_x_2276:
[----:B------:R-:W-:Y:S01]  /*a520*/  UIADD3 UR4, UR51, -0x1, URZ ;  /* 0xffffffff33047890 */ /* 0x000fe2000fffe03f */
[----:B------:R-:W-:Y:S02]  /*a530*/  SHF.R.U32.HI R23, RZ, 0x3, R7 ;  /* 0x00000003ff177819 */ /* 0x000fe40000011607 */
[----:B------:R-:W-:Y:S02]  /*a540*/  ISETP.NE.AND P2, PT, R28, 0x1, PT ;  /* 0x000000011c00780c */ /* 0x000fe40003f45270 */
[----:B------:R-:W-:Y:S01]  /*a550*/  LOP3.LUT R22, R26, R23, RZ, 0xfc, !PT ;  /* 0x000000171a167212 */ /* 0x000fe200078efcff */
[----:B------:R-:W-:Y:S01]  /*a560*/  IMAD.U32 R13, RZ, RZ, UR4 ;  /* 0x00000004ff0d7e24 */ /* 0x000fe2000f8e00ff */
[----:B-----5:R-:W-:Y:S02]  /*a570*/  SHF.R.S32.HI R33, RZ, 0x1f, R29 ;  /* 0x0000001fff217819 */ /* 0x020fe4000001141d */
[----:B------:R-:W-:Y:S01]  /*a580*/  LOP3.LUT R36, R36, 0xffffffdf, RZ, 0xc0, !PT ;  /* 0xffffffdf24247812 */ /* 0x000fe200078ec0ff */
[----:B------:R-:W-:Y:S01]  /*a590*/  IMAD R13, R13, 0x60, R22 ;  /* 0x000000600d0d7824 */ /* 0x000fe200078e0216 */
[----:B------:R-:W-:-:S04]  /*a5a0*/  R2UR UR5, R2 ;  /* 0x00000000020572ca */ /* 0x000fc800000e0000 */
[C---:B------:R-:W-:Y:S01]  /*a5b0*/  ISETP.GE.AND P1, PT, R13.reuse, UR42, PT ;  /* 0x0000002a0d007c0c */ /* 0x040fe2000bf26270 */
[----:B------:R-:W0:Y:S01]  /*a5c0*/  @P2 LDC R0, c[0x0][0x434] ;  /* 0x00010d00ff002b82 */ /* 0x000e220000000800 */
[----:B------:R-:W-:Y:S01]  /*a5d0*/  IMAD.IADD R13, R13, 0x1, R30 ;  /* 0x000000010d0d7824 */ /* 0x000fe200078e021e */
[----:B------:R-:W-:Y:S02]  /*a5e0*/  @P2 LOP3.LUT R36, R36, 0x20, RZ, 0xfc, !PT ;  /* 0x0000002024242812 */ /* 0x000fe400078efcff */
[----:B------:R-:W-:Y:S01]  /*a5f0*/  ISETP.GT.U32.OR P1, PT, R22, 0x5f, P1 ;  /* 0x0000005f1600780c */ /* 0x000fe20000f24470 */
[----:B------:R-:W-:-:S03]  /*a600*/  IMAD.MOV.U32 R10, RZ, RZ, R13 ;  /* 0x000000ffff0a7224 */ /* 0x000fc600078e000d */
[----:B------:R-:W1:Y:S09]  /*a610*/  @P2 LDC R3, c[0x0][0x438] ;  /* 0x00010e00ff032b82 */ /* 0x000e720000000800 */
[----:B------:R-:W2:Y:S01]  /*a620*/  @!P1 LDC.64 R4, c[0x0][0x428] ;  /* 0x00010a00ff049b82 */ /* 0x000ea20000000a00 */
[----:B0-----:R-:W-:-:S07]  /*a630*/  @P2 IMAD.HI.U32 R0, R13, R0, RZ ;  /* 0x000000000d002227 */ /* 0x001fce00078e00ff */
[----:B------:R-:W0:Y:S01]  /*a640*/  @!P1 LDC.64 R8, c[0x0][0x418] ;  /* 0x00010600ff089b82 */ /* 0x000e220000000a00 */
[----:B-1----:R-:W-:-:S04]  /*a650*/  @P2 SHF.R.U32.HI R10, RZ, R3, R0 ;  /* 0x00000003ff0a2219 */ /* 0x002fc80000011600 */
[----:B------:R-:W-:Y:S01]  /*a660*/  @!P1 SHF.R.S32.HI R11, RZ, 0x1f, R10 ;  /* 0x0000001fff0b9819 */ /* 0x000fe2000001140a */
[----:B--2---:R-:W-:-:S04]  /*a670*/  @!P1 IMAD R0, R33, R4, RZ ;  /* 0x0000000421009224 */ /* 0x004fc800078e02ff */
[C---:B------:R-:W-:Y:S02]  /*a680*/  @!P1 IMAD R3, R29.reuse, R5, R0 ;  /* 0x000000051d039224 */ /* 0x040fe400078e0200 */
[----:B------:R-:W-:-:S05]  /*a690*/  @!P1 IMAD.WIDE.U32 R4, R29, R4, R10 ;  /* 0x000000041d049225 */ /* 0x000fca00078e000a */
[----:B------:R-:W-:Y:S01]  /*a6a0*/  @!P1 IADD3 R0, R5, R3, RZ ;  /* 0x0000000305009210 */ /* 0x000fe20007ffe0ff */
[----:B------:R-:W-:Y:S01]  /*a6b0*/  IMAD.MOV.U32 R3, RZ, RZ, RZ ;  /* 0x000000ffff037224 */ /* 0x000fe200078e00ff */
[----:B0-----:R-:W-:-:S04]  /*a6c0*/  @!P1 LEA R8, P2, R4, R8, 0x2 ;  /* 0x0000000804089211 */ /* 0x001fc800078410ff */
[----:B------:R-:W-:-:S05]  /*a6d0*/  @!P1 LEA.HI.X R9, R4, R9, R0, 0x2, P2 ;  /* 0x0000000904099211 */ /* 0x000fca00010f1400 */
[----:B------:R0:W5:Y:S01]  /*a6e0*/  @!P1 LDG.E R3, desc[UR36][R8.64] ;  /* 0x0000002408039981 */ /* 0x000162000c1e1900 */
[----:B------:R-:W-:Y:S01]  /*a6f0*/  ULOP3.LUT UR5, UR5, 0x2, URZ, 0xfc, !UPT ;  /* 0x0000000205057892 */ /* 0x000fe2000f8efc3f */
[----:B------:R-:W-:Y:S01]  /*a700*/  SEL R0, RZ, 0xffffffff, P0 ;  /* 0xffffffffff007807 */ /* 0x000fe20000000000 */
[----:B------:R-:W-:Y:S01]  /*a710*/  IMAD.U32 R34, RZ, RZ, UR41 ;  /* 0x00000029ff227e24 */ /* 0x000fe2000f8e00ff */
[----:B------:R-:W-:Y:S01]  /*a720*/  ISETP.GT.U32.AND P0, PT, R22, 0x5f, PT ;  /* 0x0000005f1600780c */ /* 0x000fe20003f04070 */
[----:B------:R-:W-:Y:S01]  /*a730*/  IMAD.MOV R10, RZ, RZ, -R10 ;  /* 0x000000ffff0a7224 */ /* 0x000fe200078e0a0a */
[----:B------:R-:W-:Y:S01]  /*a740*/  LOP3.LUT R36, R36, 0xffffffef, RZ, 0xc0, !PT ;  /* 0xffffffef24247812 */ /* 0x000fe200078ec0ff */
[----:B------:R-:W-:Y:S01]  /*a750*/  IMAD.U32 R4, RZ, RZ, UR5 ;  /* 0x00000005ff047e24 */ /* 0x000fe2000f8e00ff */
[----:B------:R-:W-:Y:S01]  /*a760*/  SEL R32, RZ, 0x1, P3 ;  /* 0x00000001ff207807 */ /* 0x000fe20001800000 */
[----:B------:R-:W-:Y:S01]  /*a770*/  IMAD.U32 R35, RZ, RZ, UR4 ;  /* 0x00000004ff237e24 */ /* 0x000fe2000f8e00ff */
[----:B------:R-:W-:Y:S01]  /*a780*/  SHF.L.U32 R5, R0, 0x1, RZ ;  /* 0x0000000100057819 */ /* 0x000fe200000006ff */
[----:B------:R-:W-:Y:S01]  /*a790*/  IMAD R10, R28, R10, R13 ;  /* 0x0000000a1c0a7224 */ /* 0x000fe200078e020d */
[----:B------:R-:W-:-:S02]  /*a7a0*/  ISETP.NE.AND P4, PT, R4, 0x3, PT ;  /* 0x000000030400780c */ /* 0x000fc40003f85270 */
[----:B------:R-:W-:Y:S02]  /*a7b0*/  LOP3.LUT R32, R5, 0x2, R32, 0xe2, !PT ;  /* 0x0000000205207812 */ /* 0x000fe400078ee220 */
[----:B------:R-:W-:-:S09]  /*a7c0*/  SHF.R.S32.HI R34, RZ, 0x1f, R34 ;  /* 0x0000001fff227819 */ /* 0x000fd20000011422 */
[----:B------:R-:W-:-:S04]  /*a7d0*/  @P4 LOP3.LUT R36, R36, 0x10, RZ, 0xfc, !PT ;  /* 0x0000001024244812 */ /* 0x000fc800078efcff */
[----:B------:R-:W-:-:S04]  /*a7e0*/  LOP3.LUT R36, R36, 0xfffffff7, RZ, 0xc0, !PT ;  /* 0xfffffff724247812 */ /* 0x000fc800078ec0ff */
[----:B------:R-:W-:Y:S01]  /*a7f0*/  @P0 LOP3.LUT R36, R36, 0x8, RZ, 0xfc, !PT ;  /* 0x0000000824240812 */ /* 0x000fe200078efcff */
[----:B0-----:R-:W-:Y:S06]  /*a800*/  @!P4 BRA `(.L_x_2235) ;  /* 0x000000000004c947 */ /* 0x001fec0003800000 */
[----:B------:R-:W-:Y:S01]  /*a810*/  BPT.TRAP 0x1 ;  /* 0x000000040000795c */ /* 0x000fe20000300000 */
.L_x_2235:
[----:B------:R-:W-:Y:S01]  /*a820*/  SHF.R.S32.HI R8, RZ, 0x1f, R10 ;  /* 0x0000001fff087819 */ /* 0x000fe2000001140a */
[----:B------:R-:W-:Y:S01]  /*a830*/  ULDC.64 UR4, c[0x0][0x328] ;  /* 0x0000ca0000047ab9 */ /* 0x000fe20000000a00 */
[----:B-----5:R-:W-:Y:S02]  /*a840*/  SHF.R.S32.HI R0, RZ, 0x1f, R3 ;  /* 0x0000001fff007819 */ /* 0x020fe40000011403 */
[----:B------:R-:W-:Y:S01]  /*a850*/  R2UR UR6, R34 ;  /* 0x00000000220672ca */ /* 0x000fe200000e0000 */
[----:B------:R-:W-:-:S04]  /*a860*/  IMAD R5, R8, UR4, RZ ;  /* 0x0000000408057c24 */ /* 0x000fc8000f8e02ff */
[C---:B------:R-:W-:Y:S02]  /*a870*/  IMAD R9, R10.reuse, UR5, R5 ;  /* 0x000000050a097c24 */ /* 0x040fe4000f8e0205 */
        /* <DEDUP_REMOVED lines=20> */
.L_x_2277:
[----:B------:R-:W-:Y:S01]  /*a9c0*/  ULDC.64 UR4, c[0x0][0x300] ;  /* 0x0000c00000047ab9 */ /* 0x000fe20000000a00 */
[----:B------:R-:W-:Y:S01]  /*a9d0*/  R2UR UR6, R34 ;  /* 0x00000000220672ca */ /* 0x000fe200000e0000 */
[----:B0-----:R-:W-:Y:S01]  /*a9e0*/  IMAD R5, R8, UR4, RZ ;  /* 0x0000000408057c24 */ /* 0x001fe2000f8e02ff */
[----:B------:R-:W-:Y:S01]  /*a9f0*/  MOV R8, 0xffffffa0 ;  /* 0xffffffa000087802 */ /* 0x000fe20000000f00 */
[----:B------:R-:W-:Y:S01]  /*aa00*/  IMAD.SHL.U32 R37, R7, 0x8, RZ ;  /* 0x0000000807257824 */ /* 0x000fe200078e00ff */
[----:B------:R-:W-:Y:S01]  /*aa10*/  LOP3.LUT P3, RZ, R36, 0x4, RZ, 0xc0, !PT ;  /* 0x0000000424ff7812 */ /* 0x000fe2000786c0ff */
[----:B------:R-:W-:Y:S01]  /*aa20*/  IMAD R9, R10, UR5, R5 ;  /* 0x000000050a097c24 */ /* 0x000fe2000f8e0205 */
[----:B------:R-:W-:Y:S01]  /*aa30*/  LOP3.LUT P2, RZ, R36, 0x2, RZ, 0xc0, !PT ;  /* 0x0000000224ff7812 */ /* 0x000fe2000784c0ff */
[----:B------:R-:W-:Y:S01]  /*aa40*/  IMAD.WIDE.U32 R4, R10, UR4, RZ ;  /* 0x000000040a047c25 */ /* 0x000fe2000f8e00ff */
[----:B------:R-:W-:Y:S01]  /*aa50*/  ULDC.64 UR4, c[0x0][0x310] ;  /* 0x0000c40000047ab9 */ /* 0x000fe20000000a00 */
[----:B------:R-:W-:-:S02]  /*aa60*/  LOP3.LUT P1, RZ, R36, 0x1, RZ, 0xc0, !PT ;  /* 0x0000000124ff7812 */ /* 0x000fc4000782c0ff */
[----:B------:R-:W-:Y:S01]  /*aa70*/  IMAD R0, R0, UR4, RZ ;  /* 0x0000000400007c24 */ /* 0x000fe2000f8e02ff */
[----:B------:R-:W-:Y:S01]  /*aa80*/  IADD3 R5, R5, R9, RZ ;  /* 0x0000000905057210 */ /* 0x000fe20007ffe0ff */
[----:B------:R-:W-:Y:S02]  /*aa90*/  IMAD R8, R35, R8, UR42 ;  /* 0x0000002a23087e24 */ /* 0x000fe4000f8e0208 */
[C---:B------:R-:W-:Y:S02]  /*aaa0*/  IMAD R9, R3.reuse, UR5, R0 ;  /* 0x0000000503097c24 */ /* 0x040fe4000f8e0200 */
[----:B------:R-:W-:Y:S01]  /*aab0*/  IMAD.WIDE.U32 R4, R3, UR4, R4 ;  /* 0x0000000403047c25 */ /* 0x000fe2000f8e0004 */
[----:B------:R-:W-:-:S03]  /*aac0*/  ULDC.64 UR4, c[0x0][0x308] ;  /* 0x0000c20000047ab9 */ /* 0x000fc60000000a00 */
[----:B------:R-:W-:Y:S01]  /*aad0*/  IMAD.U32 R3, RZ, RZ, UR4 ;  /* 0x00000004ff037e24 */ /* 0x000fe2000f8e00ff */
[----:B------:R-:W-:Y:S01]  /*aae0*/  UIMAD UR4, UR6, UR4, URZ ;  /* 0x00000004060472a4 */ /* 0x000fe2000f8e023f */
[----:B------:R-:W-:Y:S02]  /*aaf0*/  IMAD.IADD R5, R5, 0x1, R9 ;  /* 0x0000000105057824 */ /* 0x000fe400078e0209 */
[----:B------:R-:W-:Y:S01]  /*ab00*/  ULDC.64 UR6, c[0x0][0x2e8] ;  /* 0x0000ba0000067ab9 */ /* 0x000fe20000000a00 */
[----:B------:R-:W-:Y:S02]  /*ab10*/  UIMAD UR4, UR41, UR5, UR4 ;  /* 0x00000005290472a4 */ /* 0x000fe4000f8e0204 */
[----:B------:R-:W-:-:S04]  /*ab20*/  IMAD.WIDE.U32 R4, R3, UR41, R4 ;  /* 0x0000002903047c25 */ /* 0x000fc8000f8e0004 */
[----:B------:R-:W-:Y:S01]  /*ab30*/  VIADD R3, R5, UR4 ;  /* 0x0000000405037c36 */ /* 0x000fe20008000000 */
[----:B------:R-:W-:Y:S01]  /*ab40*/  LEA R0, P0, R4, UR6, 0x1 ;  /* 0x0000000604007c11 */ /* 0x000fe2000f8008ff */
[----:B------:R-:W-:Y:S01]  /*ab50*/  UMOV UR4, 0xffffffff ;  /* 0xffffffff00047882 */ /* 0x000fe20000000000 */
[----:B------:R-:W-:Y:S02]  /*ab60*/  LOP3.LUT R5, R6, 0x1c0, RZ, 0xc0, !PT ;  /* 0x000001c006057812 */ /* 0x000fe400078ec0ff */
[----:B------:R-:W-:Y:S02]  /*ab70*/  LEA.HI.X R3, R4, UR7, R3, 0x1, P0 ;  /* 0x0000000704037c11 */ /* 0x000fe400080f0c03 */
[----:B------:R-:W-:Y:S01]  /*ab80*/  LOP3.LUT R4, R5, 0x38, R6, 0xf8, !PT ;  /* 0x0000003805047812 */ /* 0x000fe200078ef806 */
[----:B------:R-:W-:-:S03]  /*ab90*/  IMAD.IADD R6, R8, 0x1, -R23 ;  /* 0x0000000108067824 */ /* 0x000fc600078e0a17 */
[----:B------:R-:W-:Y:S02]  /*aba0*/  LOP3.LUT R4, R4, 0x38, R19, 0x78, !PT ;  /* 0x0000003804047812 */ /* 0x000fe400078e7813 */
[----:B------:R-:W-:Y:S02]  /*abb0*/  ISETP.GE.AND P0, PT, R6, 0x1, PT ;  /* 0x000000010600780c */ /* 0x000fe40003f06270 */
[----:B------:R-:W-:Y:S01]  /*abc0*/  LOP3.LUT R37, R4, 0x200, R37, 0xf8, !PT ;  /* 0x0000020004257812 */ /* 0x000fe200078ef825 */
[----:B------:R-:W-:Y:S10]  /*abd0*/  BRA.DIV UR4, `(.L_x_2237) ;  /* 0x0000002a04b87947 */ /* 0x000ff4000b800000 */
[----:B------:R-:W-:Y:S01]  /*abe0*/  SHFL.IDX PT, R5, R3, RZ, 0x181f ;  /* 0x00181fff03057589 */ /* 0x000fe200000e0000 */
[----:B------:R-:W-:-:S03]  /*abf0*/  @P0 LEA R19, R37, UR46, 0x1 ;  /* 0x0000002e25130c11 */ /* 0x000fc6000f8e08ff */
[----:B------:R-:W0:Y:S04]  /*ac00*/  SHFL.IDX PT, R4, R0, RZ, 0x181f ;  /* 0x00181fff00047589 */ /* 0x000e2800000e0000 */
[----:B------:R-:W1:Y:S04]  /*ac10*/  SHFL.IDX PT, R7, R3, 0x1, 0x181f ;  /* 0x00381f0003077f89 */ /* 0x000e6800000e0000 */
[----:B------:R-:W2:Y:S04]  /*ac20*/  SHFL.IDX PT, R14, R0, 0x1, 0x181f ;  /* 0x00381f00000e7f89 */ /* 0x000ea800000e0000 */
[----:B------:R-:W-:Y:S04]  /*ac30*/  SHFL.IDX PT, R10, R3, 0x2, 0x181f ;  /* 0x00581f00030a7f89 */ /* 0x000fe800000e0000 */
[----:B------:R-:W3:Y:S01]  /*ac40*/  SHFL.IDX PT, R21, R0, 0x2, 0x181f ;  /* 0x00581f0000157f89 */ /* 0x000ee200000e0000 */
[----:B0-----:R-:W-:-:S05]  /*ac50*/  @P0 IMAD.WIDE.U32 R4, R27, 0x2, R4 ;  /* 0x000000021b040825 */ /* 0x001fca00078e0004 */
[----:B------:R-:W-:Y:S04]  /*ac60*/  @P0 LDGSTS.E.BYPASS.LTC128B.128 [R19+0x18400], desc[UR36][R4.64], !P3 ;  /* 0x1840000004130fae */ /* 0x000fe8000d901d64 */
[----:B------:R-:W-:Y:S04]  /*ac70*/  @P0 LDGSTS.E.BYPASS.LTC128B.128 [R19+0x1b400], desc[UR36][R4.64+0x80], !P2 ;  /* 0x1b40008004130fae */ /* 0x000fe8000d101d64 */
[----:B------:R1:W-:Y:S01]  /*ac80*/  @P0 LDGSTS.E.BYPASS.LTC128B.128 [R19+0x1e400], desc[UR36][R4.64+0x100], !P1 ;  /* 0x1e40010004130fae */ /* 0x0003e2000c901d64 */
[----:B------:R-:W-:Y:S02]  /*ac90*/  ISETP.GE.AND P0, PT, R6, 0x11, PT ;  /* 0x000000110600780c */ /* 0x000fe40003f06270 */
[----:B-1----:R-:W-:Y:S01]  /*aca0*/  MOV R5, R7 ;  /* 0x0000000700057202 */ /* 0x002fe20000000f00 */
[----:B--2---:R-:W-:-:S10]  /*acb0*/  IMAD.MOV.U32 R4, RZ, RZ, R14 ;  /* 0x000000ffff047224 */ /* 0x004fd400078e000e */
[----:B------:R-:W-:Y:S01]  /*acc0*/  @P0 LEA R20, R37, UR46, 0x1 ;  /* 0x0000002e25140c11 */ /* 0x000fe2000f8e08ff */
[----:B------:R-:W0:Y:S01]  /*acd0*/  SHFL.IDX PT, R7, R3, 0x3, 0x181f ;  /* 0x00781f0003077f89 */ /* 0x000e2200000e0000 */
[----:B------:R-:W-:-:S03]  /*ace0*/  @P0 IMAD.WIDE.U32 R8, R27, 0x2, R4 ;  /* 0x000000021b080825 */ /* 0x000fc600078e0004 */
[----:B------:R-:W1:Y:S01]  /*acf0*/  SHFL.IDX PT, R14, R0, 0x3, 0x181f ;  /* 0x00781f00000e7f89 */ /* 0x000e6200000e0000 */
[----:B---3--:R-:W-:-:S03]  /*ad00*/  IMAD.MOV.U32 R4, RZ, RZ, R21 ;  /* 0x000000ffff047224 */ /* 0x008fc600078e0015 */
[----:B------:R-:W-:Y:S01]  /*ad10*/  @P0 LDGSTS.E.BYPASS.LTC128B.128 [R20+0x18c00], desc[UR36][R8.64], !P3 ;  /* 0x18c0000008140fae */ /* 0x000fe2000d901d64 */
[----:B------:R-:W-:-:S03]  /*ad20*/  IMAD.MOV.U32 R5, RZ, RZ, R10 ;  /* 0x000000ffff057224 */ /* 0x000fc600078e000a */
[----:B------:R-:W-:Y:S04]  /*ad30*/  @P0 LDGSTS.E.BYPASS.LTC128B.128 [R20+0x1bc00], desc[UR36][R8.64+0x80], !P2 ;  /* 0x1bc0008008140fae */ /* 0x000fe8000d101d64 */
[----:B------:R-:W-:Y:S01]  /*ad40*/  @P0 LDGSTS.E.BYPASS.LTC128B.128 [R20+0x1ec00], desc[UR36][R8.64+0x100], !P1 ;  /* 0x1ec0010008140fae */ /* 0x000fe2000c901d64 */
[----:B------:R-:W-:-:S03]  /*ad50*/  ISETP.GE.AND P0, PT, R6, 0x21, PT ;  /* 0x000000210600780c */ /* 0x000fc60003f06270 */
[----:B------:R-:W-:Y:S04]  /*ad60*/  SHFL.IDX PT, R10, R3, 0x4, 0x181f ;  /* 0x00981f00030a7f89 */ /* 0x000fe800000e0000 */
[----:B------:R-:W2:Y:S04]  /*ad70*/  SHFL.IDX PT, R19, R0, 0x4, 0x181f ;  /* 0x00981f0000137f89 */ /* 0x000ea800000e0000 */
[----:B------:R-:W3:Y:S02]  /*ad80*/  SHFL.IDX PT, R3, R3, 0x5, 0x181f ;  /* 0x00b81f0003037f89 */ /* 0x000ee400000e0000 */
[----:B------:R-:W-:Y:S01]  /*ad90*/  @P0 IMAD.WIDE.U32 R4, R27, 0x2, R4 ;  /* 0x000000021b040825 */ /* 0x000fe200078e0004 */
[----:B------:R-:W-:-:S05]  /*ada0*/  @P0 LEA R21, R37, UR46, 0x1 ;  /* 0x0000002e25150c11 */ /* 0x000fca000f8e08ff */
[----:B------:R-:W-:Y:S04]  /*adb0*/  @P0 LDGSTS.E.BYPASS.LTC128B.128 [R21+0x19400], desc[UR36][R4.64], !P3 ;  /* 0x1940000004150fae */ /* 0x000fe8000d901d64 */
[----:B------:R-:W-:Y:S04]  /*adc0*/  @P0 LDGSTS.E.BYPASS.LTC128B.128 [R21+0x1c400], desc[UR36][R4.64+0x80], !P2 ;  /* 0x1c40008004150fae */ /* 0x000fe8000d101d64 */
[----:B------:R0:W-:Y:S01]  /*add0*/  @P0 LDGSTS.E.BYPASS.LTC128B.128 [R21+0x1f400], desc[UR36][R4.64+0x100], !P1 ;  /* 0x1f40010004150fae */ /* 0x0001e2000c901d64 */
[----:B------:R-:W-:Y:S02]  /*ade0*/  ISETP.GE.AND P0, PT, R6, 0x31, PT ;  /* 0x000000310600780c */ /* 0x000fe40003f06270 */
[----:B0-----:R-:W-:Y:S01]  /*adf0*/  MOV R5, R7 ;  /* 0x0000000700057202 */ /* 0x001fe20000000f00 */
[----:B-1----:R-:W-:-:S10]  /*ae00*/  IMAD.MOV.U32 R4, RZ, RZ, R14 ;  /* 0x000000ffff047224 */ /* 0x002fd400078e000e */
[----:B------:R-:W-:Y:S01]  /*ae10*/  @P0 LEA R7, R37, UR46, 0x1 ;  /* 0x0000002e25070c11 */ /* 0x000fe2000f8e08ff */
[----:B------:R0:W1:Y:S01]  /*ae20*/  SHFL.IDX PT, R14, R0, 0x5, 0x181f ;  /* 0x00b81f00000e7f89 */ /* 0x00006200000e0000 */
[----:B------:R-:W-:-:S04]  /*ae30*/  @P0 IMAD.WIDE.U32 R8, R27, 0x2, R4 ;  /* 0x000000021b080825 */ /* 0x000fc800078e0004 */
[----:B--2---:R-:W-:Y:S01]  /*ae40*/  IMAD.MOV.U32 R4, RZ, RZ, R19 ;  /* 0x000000ffff047224 */ /* 0x004fe200078e0013 */
[----:B------:R0:W-:Y:S01]  /*ae50*/  @P0 LDGSTS.E.BYPASS.LTC128B.128 [R7+0x19c00], desc[UR36][R8.64], !P3 ;  /* 0x19c0000008070fae */ /* 0x0001e2000d901d64 */
[----:B------:R-:W-:-:S03]  /*ae60*/  IMAD.MOV.U32 R5, RZ, RZ, R10 ;  /* 0x000000ffff057224 */ /* 0x000fc600078e000a */
        /* <DEDUP_REMOVED lines=8> */
.L_x_2291:
        /* <DEDUP_REMOVED lines=18> */
.L_x_2238:
        /* <DEDUP_REMOVED lines=22> */
[----:B------:R-:W-:Y:S01]  /*b170*/  MOV R12, 0x1 ;  /* 0x00000001000c7802 */ /* 0x000fe20000000f00 */
[----:B------:R-:W-:Y:S02]  /*b180*/  IMAD.U32 R6, RZ, RZ, UR8 ;  /* 0x00000008ff067e24 */ /* 0x000fe4000f8e00ff */
[----:B------:R-:W-:-:S02]  /*b190*/  IMAD.U32 R10, RZ, RZ, UR4 ;  /* 0x00000004ff0a7e24 */ /* 0x000fc4000f8e00ff */
[----:B------:R-:W-:Y:S02]  /*b1a0*/  IMAD.U32 R11, RZ, RZ, UR5 ;  /* 0x00000005ff0b7e24 */ /* 0x000fe4000f8e00ff */
[----:B------:R-:W-:Y:S02]  /*b1b0*/  IMAD.MOV.U32 R8, RZ, RZ, 0x70 ;  /* 0x00000070ff087424 */ /* 0x000fe400078e00ff */
[----:B------:R-:W-:-:S07]  /*b1c0*/  IMAD.MOV.U32 R13, RZ, RZ, RZ ;  /* 0x000000ffff0d7224 */ /* 0x000fce00078e00ff */
[----:B------:R-:W-:-:S07]  /*b1d0*/  LEPC R20, `(.L_x_2239) ;  /* 0x000000001014794e */ /* 0x000fce0000000000 */
[----:B0-----:R-:W-:Y:S05]  /*b1e0*/  CALL.ABS.NOINC R14 ;  /* 0x000000000e007343 */ /* 0x001fea0003c00000 */
.L_x_2239:
[----:B------:R-:W-:Y:S01]  /*b1f0*/  UISETP.NE.AND UP0, UPT, UR49, URZ, UPT ;  /* 0x0000003f3100728c */ /* 0x000fe2000bf05270 */
[----:B------:R-:W-:Y:S01]  /*b200*/  IMAD.U32 R3, RZ, RZ, UR48 ;  /* 0x00000030ff037e24 */ /* 0x000fe2000f8e00ff */
[----:B------:R-:W0:Y:S01]  /*b210*/  LDC R8, c[0x0][0x448] ;  /* 0x00011200ff087b82 */ /* 0x000e220000000800 */
[----:B------:R-:W-:Y:S01]  /*b220*/  IMAD.U32 R4, RZ, RZ, UR38 ;  /* 0x00000026ff047e24 */ /* 0x000fe2000f8e00ff */
[----:B------:R-:W-:Y:S01]  /*b230*/  MOV R7, UR47 ;  /* 0x0000002f00077c02 */ /* 0x000fe20008000f00 */
[----:B------:R-:W-:Y:S01]  /*b240*/  IMAD R3, R3, 0x80, R22 ;  /* 0x0000008003037824 */ /* 0x000fe200078e0216 */
[----:B------:R-:W-:Y:S01]  /*b250*/  PLOP3.LUT P0, PT, PT, PT, UP0, 0x80, 0x0 ;  /* 0x000000000000781c */ /* 0x000fe20003f0f008 */
[----:B------:R-:W-:Y:S01]  /*b260*/  IMAD.MOV.U32 R6, RZ, RZ, R4 ;  /* 0x000000ffff067224 */ /* 0x000fe200078e0004 */
[----:B------:R-:W-:Y:S01]  /*b270*/  ULDC.64 UR4, c[0x0][0x2e0] ;  /* 0x0000b80000047ab9 */ /* 0x000fe20000000a00 */
[----:B------:R-:W-:Y:S01]  /*b280*/  IMAD.U32 R5, RZ, RZ, UR39 ;  /* 0x00000027ff057e24 */ /* 0x000fe2000f8e00ff */
[----:B------:R-:W-:Y:S01]  /*b290*/  MOV R9, R3 ;  /* 0x0000000300097202 */ /* 0x000fe20000000f00 */
[----:B------:R-:W-:Y:S01]  /*b2a0*/  @UP0 ULDC UR6, c[0x0][0x44c] ;  /* 0x0001130000060ab9 */ /* 0x000fe20000000800 */
[----:B------:R-:W-:-:S02]  /*b2b0*/  IMAD R0, R19, UR4, RZ ;  /* 0x0000000413007c24 */ /* 0x000fc4000f8e02ff */
[----:B------:R-:W-:Y:S01]  /*b2c0*/  IMAD.WIDE.U32 R6, R31, UR4, R6 ;  /* 0x000000041f067c25 */ /* 0x000fe2000f8e0006 */
[----:B------:R-:W-:-:S03]  /*b2d0*/  @UP0 ULDC UR4, c[0x0][0x450] ;  /* 0x0001140000040ab9 */ /* 0x000fc60000000800 */
[----:B------:R-:W-:Y:S02]  /*b2e0*/  IMAD R5, R31, UR5, R0 ;  /* 0x000000051f057c24 */ /* 0x000fe4000f8e0200 */
[----:B------:R-:W-:Y:S01]  /*b2f0*/  @P0 IMAD.HI.U32 R10, R3, UR6, RZ ;  /* 0x00000006030a0c27 */ /* 0x000fe2000f8e00ff */
[----:B------:R-:W-:-:S03]  /*b300*/  PLOP3.LUT P0, PT, PT, PT, UP0, 0x80, 0x0 ;  /* 0x000000000000781c */ /* 0x000fc60003f0f008 */
[----:B------:R-:W-:-:S10]  /*b310*/  IMAD.IADD R7, R7, 0x1, R5 ;  /* 0x0000000107077824 */ /* 0x000fd400078e0205 */
        /* <DEDUP_REMOVED lines=16> */
[----:B------:R-:W-:Y:S01]  /*b420*/  ULDC UR4, c[0x0][0x2b8] ;  /* 0x0000ae0000047ab9 */ /* 0x000fe20000000800 */
[----:B------:R-:W-:Y:S02]  /*b430*/  IADD3 R5, R5, R7, RZ ;  /* 0x0000000705057210 */ /* 0x000fe40007ffe0ff */
[----:B------:R-:W-:Y:S02]  /*b440*/  ISETP.GE.AND P2, PT, R25, UR4, PT ;  /* 0x0000000419007c0c */ /* 0x000fe4000bf46270 */
[----:B------:R-:W-:Y:S01]  /*b450*/  LEA.HI.X R0, R4, UR5, R5, 0x1, P0 ;  /* 0x0000000504007c11 */ /* 0x000fe200080f0c05 */
[----:B------:R-:W-:Y:S01]  /*b460*/  UMOV UR5, 0xffffffff ;  /* 0xffffffff00057882 */ /* 0x000fe20000000000 */
[----:B------:R-:W-:-:S02]  /*b470*/  ISETP.GE.AND P0, PT, R24, UR4, PT ;  /* 0x0000000418007c0c */ /* 0x000fc4000bf06270 */
[----:B------:R-:W-:Y:S01]  /*b480*/  ISETP.GE.AND P3, PT, R27, UR4, PT ;  /* 0x000000041b007c0c */ /* 0x000fe2000bf66270 */
[----:B------:R-:W-:-:S12]  /*b490*/  BRA.DIV UR5, `(.L_x_2240) ;  /* 0x0000002a05747947 */ /* 0x000fd8000b800000 */
[----:B------:R-:W-:Y:S01]  /*b4a0*/  SHFL.IDX PT, R5, R0, RZ, 0x181f ;  /* 0x00181fff00057589 */ /* 0x000fe200000e0000 */
[----:B------:R-:W-:Y:S01]  /*b4b0*/  IMAD.U32 R10, RZ, RZ, UR48 ;  /* 0x00000030ff0a7e24 */ /* 0x000fe2000f8e00ff */
[----:B------:R-:W-:Y:S02]  /*b4c0*/  ULDC UR4, c[0x0][0x288] ;  /* 0x0000a20000047ab9 */ /* 0x000fe40000000800 */
[----:B------:R-:W0:Y:S01]  /*b4d0*/  SHFL.IDX PT, R4, R3, RZ, 0x181f ;  /* 0x00181fff03047589 */ /* 0x000e2200000e0000 */
[----:B------:R-:W-:Y:S02]  /*b4e0*/  IMAD R6, R8, UR4, RZ ;  /* 0x0000000408067c24 */ /* 0x000fe4000f8e02ff */
[----:B------:R-:W-:Y:S01]  /*b4f0*/  IMAD R7, R10, 0x80, R23 ;  /* 0x000000800a077824 */ /* 0x000fe200078e0217 */
[----:B------:R-:W-:Y:S03]  /*b500*/  SHFL.IDX PT, R8, R0, 0x1, 0x181f ;  /* 0x00381f0000087f89 */ /* 0x000fe600000e0000 */
[C---:B------:R-:W-:Y:S01]  /*b510*/  VIADD R9, R7.reuse, 0x10 ;  /* 0x0000001007097836 */ /* 0x040fe20000000000 */
[C---:B------:R-:W-:Y:S01]  /*b520*/  ISETP.GE.AND P1, PT, R7.reuse, R6, PT ;  /* 0x000000060700720c */ /* 0x040fe20003f26270 */
[----:B------:R-:W1:Y:S01]  /*b530*/  SHFL.IDX PT, R14, R3, 0x1, 0x181f ;  /* 0x00381f00030e7f89 */ /* 0x000e6200000e0000 */
[----:B------:R-:W-:-:S11]  /*b540*/  VIADD R11, R7, 0x20 ;  /* 0x00000020070b7836 */ /* 0x000fd60000000000 */
[----:B------:R-:W-:Y:S01]  /*b550*/  @!P1 LEA R19, R37, UR46, 0x1 ;  /* 0x0000002e25139c11 */ /* 0x000fe2000f8e08ff */
[----:B0-----:R-:W-:-:S05]  /*b560*/  @!P1 IMAD.WIDE.U32 R4, R27, 0x2, R4 ;  /* 0x000000021b049825 */ /* 0x001fca00078e0004 */
[----:B------:R-:W-:Y:S04]  /*b570*/  @!P1 LDGSTS.E.BYPASS.LTC128B.128 [R19+0xc400], desc[UR36][R4.64], !P3 ;  /* 0x0c40000004139fae */ /* 0x000fe8000d901d64 */
[----:B------:R-:W-:Y:S04]  /*b580*/  @!P1 LDGSTS.E.BYPASS.LTC128B.128 [R19+0x10400], desc[UR36][R4.64+0x80], !P2 ;  /* 0x1040008004139fae */ /* 0x000fe8000d101d64 */
[----:B------:R1:W-:Y:S01]  /*b590*/  @!P1 LDGSTS.E.BYPASS.LTC128B.128 [R19+0x14400], desc[UR36][R4.64+0x100], !P0 ;  /* 0x1440010004139fae */ /* 0x0003e2000c101d64 */
[----:B------:R-:W-:Y:S02]  /*b5a0*/  ISETP.GE.AND P1, PT, R9, R6, PT ;  /* 0x000000060900720c */ /* 0x000fe40003f26270 */
[----:B-1----:R-:W-:Y:S01]  /*b5b0*/  MOV R4, R14 ;  /* 0x0000000e00047202 */ /* 0x002fe20000000f00 */
[----:B------:R-:W-:-:S10]  /*b5c0*/  IMAD.MOV.U32 R5, RZ, RZ, R8 ;  /* 0x000000ffff057224 */ /* 0x000fd400078e0008 */
[----:B------:R-:W-:Y:S01]  /*b5d0*/  @!P1 LEA R21, R37, UR46, 0x1 ;  /* 0x0000002e25159c11 */ /* 0x000fe2000f8e08ff */
[----:B------:R-:W-:Y:S01]  /*b5e0*/  SHFL.IDX PT, R14, R3, 0x3, 0x181f ;  /* 0x00781f00030e7f89 */ /* 0x000fe200000e0000 */
[----:B------:R-:W-:-:S03]  /*b5f0*/  @!P1 IMAD.WIDE.U32 R8, R27, 0x2, R4 ;  /* 0x000000021b089825 */ /* 0x000fc600078e0004 */
[----:B------:R-:W-:Y:S04]  /*b600*/  SHFL.IDX PT, R5, R0, 0x2, 0x181f ;  /* 0x00581f0000057f89 */ /* 0x000fe800000e0000 */
[----:B------:R-:W0:Y:S04]  /*b610*/  SHFL.IDX PT, R4, R3, 0x2, 0x181f ;  /* 0x00581f0003047f89 */ /* 0x000e2800000e0000 */
[----:B------:R-:W-:Y:S04]  /*b620*/  @!P1 LDGSTS.E.BYPASS.LTC128B.128 [R21+0xcc00], desc[UR36][R8.64], !P3 ;  /* 0x0cc0000008159fae */ /* 0x000fe8000d901d64 */
[----:B------:R-:W-:Y:S04]  /*b630*/  @!P1 LDGSTS.E.BYPASS.LTC128B.128 [R21+0x10c00], desc[UR36][R8.64+0x80], !P2 ;  /* 0x10c0008008159fae */ /* 0x000fe8000d101d64 */
[----:B------:R1:W-:Y:S01]  /*b640*/  @!P1 LDGSTS.E.BYPASS.LTC128B.128 [R21+0x14c00], desc[UR36][R8.64+0x100], !P0 ;  /* 0x14c0010008159fae */ /* 0x0003e2000c101d64 */
[----:B------:R-:W-:Y:S01]  /*b650*/  ISETP.GE.AND P1, PT, R11, R6, PT ;  /* 0x000000060b00720c */ /* 0x000fe20003f26270 */
[----:B------:R-:W-:-:S02]  /*b660*/  VIADD R11, R7, 0x40 ;  /* 0x00000040070b7836 */ /* 0x000fc40000000000 */
[----:B-1----:R-:W1:Y:S01]  /*b670*/  SHFL.IDX PT, R8, R0, 0x3, 0x181f ;  /* 0x00781f0000087f89 */ /* 0x002e6200000e0000 */
[----:B------:R-:W-:-:S09]  /*b680*/  VIADD R9, R7, 0x30 ;  /* 0x0000003007097836 */ /* 0x000fd20000000000 */
[----:B------:R-:W-:Y:S01]  /*b690*/  @!P1 LEA R19, R37, UR46, 0x1 ;  /* 0x0000002e25139c11 */ /* 0x000fe2000f8e08ff */
[----:B0-----:R-:W-:-:S05]  /*b6a0*/  @!P1 IMAD.WIDE.U32 R4, R27, 0x2, R4 ;  /* 0x000000021b049825 */ /* 0x001fca00078e0004 */
[----:B------:R-:W-:Y:S04]  /*b6b0*/  @!P1 LDGSTS.E.BYPASS.LTC128B.128 [R19+0xd400], desc[UR36][R4.64], !P3 ;  /* 0x0d40000004139fae */ /* 0x000fe8000d901d64 */
[----:B------:R-:W-:Y:S04]  /*b6c0*/  @!P1 LDGSTS.E.BYPASS.LTC128B.128 [R19+0x11400], desc[UR36][R4.64+0x80], !P2 ;  /* 0x1140008004139fae */ /* 0x000fe8000d101d64 */
[----:B------:R0:W-:Y:S01]  /*b6d0*/  @!P1 LDGSTS.E.BYPASS.LTC128B.128 [R19+0x15400], desc[UR36][R4.64+0x100], !P0 ;  /* 0x1540010004139fae */ /* 0x0001e2000c101d64 */
[----:B------:R-:W-:Y:S02]  /*b6e0*/  ISETP.GE.AND P1, PT, R9, R6, PT ;  /* 0x000000060900720c */ /* 0x000fe40003f26270 */
[----:B0-----:R-:W-:Y:S01]  /*b6f0*/  MOV R4, R14 ;  /* 0x0000000e00047202 */ /* 0x001fe20000000f00 */
[----:B-1----:R-:W-:-:S10]  /*b700*/  IMAD.MOV.U32 R5, RZ, RZ, R8 ;  /* 0x000000ffff057224 */ /* 0x002fd400078e0008 */
        /* <DEDUP_REMOVED lines=35> */
.L_x_2308:
[----:B------:R-:W-:Y:S01]  /*b940*/  VIADD R7, R7, 0x70 ;  /* 0x0000007007077836 */ /* 0x000fe20000000000 */
[----:B------:R-:W-:Y:S01]  /*b950*/  BSSY B0, `(.L_x_2241) ;  /* 0x000000d000007945 */ /* 0x000fe20003800000 */
[----:B-1----:R-:W-:Y:S01]  /*b960*/  MOV R4, R14 ;  /* 0x0000000e00047202 */ /* 0x002fe20000000f00 */
[----:B--2---:R-:W-:Y:S02]  /*b970*/  IMAD.MOV.U32 R5, RZ, RZ, R8 ;  /* 0x000000ffff057224 */ /* 0x004fe400078e0008 */
        /* <DEDUP_REMOVED lines=10> */
.L_x_2242:
[----:B------:R-:W-:Y:S05]  /*ba20*/  BSYNC B0 ;  /* 0x0000000000007941 */ /* 0x000fea0003800000 */
.L_x_2241:
        /* <DEDUP_REMOVED lines=9> */
.L_x_2309:
        /* <DEDUP_REMOVED lines=8> */
[----:B------:R-:W-:Y:S01]  /*bb40*/  ULOP3.LUT UR5, URZ, UR45, URZ, 0x33, !UPT ;  /* 0x0000002d3f057292 */ /* 0x000fe2000f8e333f */
[----:B------:R-:W-:Y:S01]  /*bb50*/  IADD3 R26, R26, R30, R23 ;  /* 0x0000001e1a1a7210 */ /* 0x000fe20007ffe017 */
[----:B------:R-:W-:Y:S01]  /*bb60*/  UIMAD UR4, UR4, UR40, URZ ;  /* 0x00000028040472a4 */ /* 0x000fe2000f8e023f */
[----:B------:R-:W-:Y:S01]  /*bb70*/  IADD3 R5, -R23, UR42, RZ ;  /* 0x0000002a17057c10 */ /* 0x000fe2000fffe1ff */
[----:B------:R-:W-:Y:S01]  /*bb80*/  BSSY B0, `(.L_x_2244) ;  /* 0x00000f0000007945 */ /* 0x000fe20003800000 */
[----:B------:R-:W-:Y:S01]  /*bb90*/  IMAD.SHL.U32 R20, R27, 0x2, RZ ;  /* 0x000000021b147824 */ /* 0x000fe200078e00ff */
[----:B------:R-:W-:Y:S01]  /*bba0*/  MOV R10, RZ ;  /* 0x000000ff000a7202 */ /* 0x000fe20000000f00 */
[----:B------:R-:W-:Y:S01]  /*bbb0*/  VIADD R7, R26, 0xfffffee0 ;  /* 0xfffffee01a077836 */ /* 0x000fe20000000000 */
[----:B------:R-:W-:Y:S01]  /*bbc0*/  LOP3.LUT R3, RZ, UR4, RZ, 0x33, !PT ;  /* 0x00000004ff037c12 */ /* 0x000fe2000f8e33ff */
[----:B------:R-:W-:-:S03]  /*bbd0*/  IMAD.MOV.U32 R19, RZ, RZ, 0x1 ;  /* 0x00000001ff137424 */ /* 0x000fc600078e00ff */
[----:B------:R-:W-:-:S04]  /*bbe0*/  VIMNMX3 R0, R0, UR5, R3, !PT ;  /* 0x0000000500007c0f */ /* 0x000fc8000f800103 */
[C---:B------:R-:W-:Y:S01]  /*bbf0*/  IADD3 R35, -R0.reuse, -0x2, RZ ;  /* 0xfffffffe00237810 */ /* 0x040fe20007ffe1ff */
[C---:B------:R-:W-:Y:S02]  /*bc00*/  IMAD R5, R0.reuse, 0x60, R5 ;  /* 0x0000006000057824 */ /* 0x040fe400078e0205 */
[----:B------:R-:W-:Y:S02]  /*bc10*/  IMAD R7, R0, -0x60, R7 ;  /* 0xffffffa000077824 */ /* 0x000fe400078e0207 */
[----:B------:R-:W-:-:S07]  /*bc20*/  VIADD R6, R5, 0xc0 ;  /* 0x000000c005067836 */ /* 0x000fce0000000000 */
.L_x_2257:
[----:B------:R-:W-:Y:S01]  /*bc30*/  ISETP.NE.AND P0, PT, R28, 0x1, PT ;  /* 0x000000011c00780c */ /* 0x000fe20003f05270 */
[----:B------:R-:W-:Y:S01]  /*bc40*/  IMAD.MOV.U32 R30, RZ, RZ, RZ ;  /* 0x000000ffff1e7224 */ /* 0x000fe200078e00ff */
[----:B------:R-:W-:Y:S02]  /*bc50*/  ISETP.GT.U32.AND P2, PT, R22, 0x5f, PT ;  /* 0x0000005f1600780c */ /* 0x000fe40003f44070 */
[----:B------:R-:W-:-:S09]  /*bc60*/  LOP3.LUT P1, RZ, R36, 0x10, RZ, 0xc0, !PT ;  /* 0x0000001024ff7812 */ /* 0x000fd2000782c0ff */
[----:B------:R-:W0:Y:S08]  /*bc70*/  @P0 LDC R0, c[0x0][0x434] ;  /* 0x00010d00ff000b82 */ /* 0x000e300000000800 */
[----:B-1----:R-:W1:Y:S08]  /*bc80*/  @P0 LDC R12, c[0x0][0x438] ;  /* 0x00010e00ff0c0b82 */ /* 0x002e700000000800 */
[----:B------:R-:W2:Y:S08]  /*bc90*/  @!P2 LDC.64 R4, c[0x0][0x428] ;  /* 0x00010a00ff04ab82 */ /* 0x000eb00000000a00 */
[----:B------:R-:W3:Y:S01]  /*bca0*/  @!P2 LDC.64 R8, c[0x0][0x418] ;  /* 0x00010600ff08ab82 */ /* 0x000ee20000000a00 */
[----:B0-----:R-:W-:-:S04]  /*bcb0*/  @P0 IMAD.HI.U32 R3, R7, R0, RZ ;  /* 0x0000000007030227 */ /* 0x001fc800078e00ff */
[----:B------:R-:W-:Y:S01]  /*bcc0*/  IMAD.MOV.U32 R0, RZ, RZ, R7 ;  /* 0x000000ffff007224 */ /* 0x000fe200078e0007 */
[----:B-1----:R-:W-:-:S04]  /*bcd0*/  @P0 SHF.R.U32.HI R0, RZ, R12, R3 ;  /* 0x0000000cff000219 */ /* 0x002fc80000011603 */
[----:B------:R-:W-:Y:S01]  /*bce0*/  @!P2 SHF.R.S32.HI R13, RZ, 0x1f, R0 ;  /* 0x0000001fff0da819 */ /* 0x000fe20000011400 */
[----:B--2---:R-:W-:-:S04]  /*bcf0*/  @!P2 IMAD R12, R33, R4, RZ ;  /* 0x00000004210ca224 */ /* 0x004fc800078e02ff */
[----:B------:R-:W-:Y:S02]  /*bd00*/  @!P2 IMAD R3, R29, R5, R12 ;  /* 0x000000051d03a224 */ /* 0x000fe400078e020c */
[----:B------:R-:W-:-:S04]  /*bd10*/  @!P2 IMAD.MOV.U32 R12, RZ, RZ, R0 ;  /* 0x000000ffff0ca224 */ /* 0x000fc800078e0000 */
[----:B------:R-:W-:-:S05]  /*bd20*/  @!P2 IMAD.WIDE.U32 R12, R29, R4, R12 ;  /* 0x000000041d0ca225 */ /* 0x000fca00078e000c */
[----:B------:R-:W-:Y:S02]  /*bd30*/  @!P2 IADD3 R3, R3, R13, RZ ;  /* 0x0000000d0303a210 */ /* 0x000fe40007ffe0ff */
[----:B---3--:R-:W-:-:S04]  /*bd40*/  @!P2 LEA R4, P0, R12, R8, 0x2 ;  /* 0x000000080c04a211 */ /* 0x008fc800078010ff */
        /* <DEDUP_REMOVED lines=9> */
.L_x_2245:
[----:B------:R-:W-:Y:S01]  /*bde0*/  LEA R26, R8, UR46, 0x3 ;  /* 0x0000002e081a7c11 */ /* 0x000fe2000f8e18ff */
[----:B------:R-:W-:Y:S01]  /*bdf0*/  BSSY B1, `(.L_x_2246) ;  /* 0x0000004000017945 */ /* 0x000fe20003800000 */
[----:B------:R-:W-:-:S04]  /*be00*/  SHF.L.U32 R3, R9, 0x1f, RZ ;  /* 0x0000001f09037819 */ /* 0x000fc800000006ff */
[----:B------:R-:W0:Y:S02]  /*be10*/  SYNCS.PHASECHK.TRANS64.TRYWAIT P0, [R26+URZ+0x2a840], R3 ;  /* 0x02a840031a0075a7 */ /* 0x000e24000800017f */
[----:B0-----:R-:W-:Y:S05]  /*be20*/  @!P0 BRA `(.L_x_2247) ;  /* 0x0000002800c08947 */ /* 0x001fea0003800000 */
.L_x_2310:
[----:B------:R-:W-:Y:S05]  /*be30*/  BSYNC B1 ;  /* 0x0000000000017941 */ /* 0x000fea0003800000 */
.L_x_2246:
[----:B------:R-:W-:Y:S01]  /*be40*/  ULDC UR4, c[0x0][0x430] ;  /* 0x00010c0000047ab9 */ /* 0x000fe20000000800 */
[----:B-----5:R-:W-:Y:S01]  /*be50*/  SHF.R.S32.HI R21, RZ, 0x1f, R30 ;  /* 0x0000001fff157819 */ /* 0x020fe2000001141e */
[----:B------:R-:W-:Y:S01]  /*be60*/  UIADD3 UR4, -UR4, URZ, URZ ;  /* 0x0000003f04047290 */ /* 0x000fe2000fffe13f */
[----:B------:R-:W-:Y:S02]  /*be70*/  R2UR UR6, R34 ;  /* 0x00000000220672ca */ /* 0x000fe400000e0000 */
[C---:B------:R-:W-:Y:S02]  /*be80*/  LOP3.LUT P3, RZ, R36.reuse, 0x4, RZ, 0xc0, !PT ;  /* 0x0000000424ff7812 */ /* 0x040fe4000786c0ff */
[----:B------:R-:W-:Y:S01]  /*be90*/  LOP3.LUT P2, RZ, R36, 0x2, RZ, 0xc0, !PT ;  /* 0x0000000224ff7812 */ /* 0x000fe2000784c0ff */
[----:B------:R-:W-:Y:S01]  /*bea0*/  IMAD R25, R0, UR4, R7 ;  /* 0x0000000400197c24 */ /* 0x000fe2000f8e0207 */
[----:B------:R-:W-:Y:S01]  /*beb0*/  ULDC.64 UR4, c[0x0][0x300] ;  /* 0x0000c00000047ab9 */ /* 0x000fe20000000a00 */
[----:B------:R-:W-:-:S02]  /*bec0*/  LOP3.LUT P1, RZ, R36, 0x1, RZ, 0xc0, !PT ;  /* 0x0000000124ff7812 */ /* 0x000fc4000782c0ff */
[----:B------:R-:W-:Y:S01]  /*bed0*/  IMAD.WIDE.U32 R4, R25, UR4, RZ ;  /* 0x0000000419047c25 */ /* 0x000fe2000f8e00ff */
[----:B------:R-:W-:-:S05]  /*bee0*/  SHF.R.S32.HI R24, RZ, 0x1f, R25 ;  /* 0x0000001fff187819 */ /* 0x000fca0000011419 */
[----:B------:R-:W-:-:S04]  /*bef0*/  IMAD R0, R24, UR4, RZ ;  /* 0x0000000418007c24 */ /* 0x000fc8000f8e02ff */
[----:B0-----:R-:W-:Y:S01]  /*bf00*/  IMAD R3, R25, UR5, R0 ;  /* 0x0000000519037c24 */ /* 0x001fe2000f8e0200 */
        /* <DEDUP_REMOVED lines=16> */
[----:B------:R-:W-:Y:S01]  /*c010*/  IMAD R5, R8, 0x4800, R37 ;  /* 0x0000480008057824 */ /* 0x000fe200078e0225 */
[----:B------:R-:W-:Y:S06]  /*c020*/  BRA.DIV UR4, `(.L_x_2248) ;  /* 0x0000002a04547947 */ /* 0x000fec000b800000 */
[----:B------:R-:W0:Y:S01]  /*c030*/  SHFL.IDX PT, R14, R3, RZ, 0x181f ;  /* 0x00181fff030e7589 */ /* 0x000e2200000e0000 */
[----:B------:R-:W-:-:S03]  /*c040*/  LEA R5, R5, UR46, 0x1 ;  /* 0x0000002e05057c11 */ /* 0x000fc6000f8e08ff */
[----:B------:R-:W1:Y:S04]  /*c050*/  SHFL.IDX PT, R4, R0, RZ, 0x181f ;  /* 0x00181fff00047589 */ /* 0x000e6800000e0000 */
[----:B------:R-:W-:Y:S04]  /*c060*/  SHFL.IDX PT, R11, R3, 0x2, 0x181f ;  /* 0x00581f00030b7f89 */ /* 0x000fe800000e0000 */
[----:B------:R-:W-:Y:S01]  /*c070*/  SHFL.IDX PT, R31, R0, 0x2, 0x181f ;  /* 0x00581f00001f7f89 */ /* 0x000fe200000e0000 */
[----:B0-----:R-:W-:-:S03]  /*c080*/  IADD3 R12, P0, R14, R20, RZ ;  /* 0x000000140e0c7210 */ /* 0x001fc60007f1e0ff */
[----:B------:R-:W0:Y:S02]  /*c090*/  SHFL.IDX PT, R14, R3, 0x1, 0x181f ;  /* 0x00381f00030e7f89 */ /* 0x000e2400000e0000 */
[----:B-1----:R-:W-:Y:S02]  /*c0a0*/  IMAD.X R13, RZ, RZ, R4, P0 ;  /* 0x000000ffff0d7224 */ /* 0x002fe400000e0604 */
[----:B------:R-:W1:Y:S04]  /*c0b0*/  SHFL.IDX PT, R4, R0, 0x1, 0x181f ;  /* 0x00381f0000047f89 */ /* 0x000e6800000e0000 */
[----:B------:R-:W-:Y:S04]  /*c0c0*/  LDGSTS.E.BYPASS.LTC128B.128 [R5+0x18400], desc[UR36][R12.64], !P3 ;  /* 0x184000000c057fae */ /* 0x000fe8000d901d64 */
[----:B------:R-:W-:Y:S04]  /*c0d0*/  LDGSTS.E.BYPASS.LTC128B.128 [R5+0x1b400], desc[UR36][R12.64+0x80], !P2 ;  /* 0x1b4000800c057fae */ /* 0x000fe8000d101d64 */
[----:B------:R-:W-:Y:S01]  /*c0e0*/  LDGSTS.E.BYPASS.LTC128B.128 [R5+0x1e400], desc[UR36][R12.64+0x100], !P1 ;  /* 0x1e4001000c057fae */ /* 0x000fe2000c901d64 */
[----:B0-----:R-:W-:-:S04]  /*c0f0*/  IADD3 R14, P0, R14, R20, RZ ;  /* 0x000000140e0e7210 */ /* 0x001fc80007f1e0ff */
[----:B-1----:R-:W-:Y:S02]  /*c100*/  IADD3.X R15, RZ, R4, RZ, P0, !PT ;  /* 0x00000004ff0f7210 */ /* 0x002fe400007fe4ff */
[----:B------:R-:W-:Y:S04]  /*c110*/  SHFL.IDX PT, R4, R0, 0x4, 0x181f ;  /* 0x00981f0000047f89 */ /* 0x000fe800000e0000 */
[----:B------:R-:W-:Y:S04]  /*c120*/  LDGSTS.E.BYPASS.LTC128B.128 [R5+0x18c00], desc[UR36][R14.64], !P3 ;  /* 0x18c000000e057fae */ /* 0x000fe8000d901d64 */
[----:B------:R-:W-:Y:S04]  /*c130*/  LDGSTS.E.BYPASS.LTC128B.128 [R5+0x1bc00], desc[UR36][R14.64+0x80], !P2 ;  /* 0x1bc000800e057fae */ /* 0x000fe8000d101d64 */
[----:B------:R0:W-:Y:S02]  /*c140*/  LDGSTS.E.BYPASS.LTC128B.128 [R5+0x1ec00], desc[UR36][R14.64+0x100], !P1 ;  /* 0x1ec001000e057fae */ /* 0x0001e4000c901d64 */
[----:B0-----:R-:W-:-:S02]  /*c150*/  IADD3 R14, P0, R11, R20, RZ ;  /* 0x000000140b0e7210 */ /* 0x001fc40007f1e0ff */
[----:B------:R-:W0:Y:S03]  /*c160*/  SHFL.IDX PT, R11, R3, 0x3, 0x181f ;  /* 0x00781f00030b7f89 */ /* 0x000e2600000e0000 */
[----:B------:R-:W-:Y:S02]  /*c170*/  IMAD.X R15, RZ, RZ, R31, P0 ;  /* 0x000000ffff0f7224 */ /* 0x000fe400000e061f */
[----:B------:R-:W1:Y:S04]  /*c180*/  SHFL.IDX PT, R31, R0, 0x3, 0x181f ;  /* 0x00781f00001f7f89 */ /* 0x000e6800000e0000 */
[----:B------:R-:W-:Y:S04]  /*c190*/  LDGSTS.E.BYPASS.LTC128B.128 [R5+0x19400], desc[UR36][R14.64], !P3 ;  /* 0x194000000e057fae */ /* 0x000fe8000d901d64 */
[----:B------:R-:W-:Y:S04]  /*c1a0*/  LDGSTS.E.BYPASS.LTC128B.128 [R5+0x1c400], desc[UR36][R14.64+0x80], !P2 ;  /* 0x1c4000800e057fae */ /* 0x000fe8000d101d64 */
[----:B------:R2:W-:Y:S04]  /*c1b0*/  LDGSTS.E.BYPASS.LTC128B.128 [R5+0x1f400], desc[UR36][R14.64+0x100], !P1 ;  /* 0x1f4001000e057fae */ /* 0x0005e8000c901d64 */
[----:B------:R-:W-:Y:S01]  /*c1c0*/  SHFL.IDX PT, R0, R0, 0x5, 0x181f ;  /* 0x00b81f0000007f89 */ /* 0x000fe200000e0000 */
[----:B0-----:R-:W-:-:S03]  /*c1d0*/  IADD3 R12, P0, R11, R20, RZ ;  /* 0x000000140b0c7210 */ /* 0x001fc60007f1e0ff */
[----:B--2---:R-:W0:Y:S02]  /*c1e0*/  SHFL.IDX PT, R14, R3, 0x4, 0x181f ;  /* 0x00981f00030e7f89 */ /* 0x004e2400000e0000 */
[----:B-1----:R-:W-:Y:S02]  /*c1f0*/  IMAD.X R13, RZ, RZ, R31, P0 ;  /* 0x000000ffff0d7224 */ /* 0x002fe400000e061f */
[----:B------:R-:W1:Y:S04]  /*c200*/  SHFL.IDX PT, R3, R3, 0x5, 0x181f ;  /* 0x00b81f0003037f89 */ /* 0x000e6800000e0000 */
[----:B------:R2:W-:Y:S04]  /*c210*/  LDGSTS.E.BYPASS.LTC128B.128 [R5+0x19c00], desc[UR36][R12.64], !P3 ;  /* 0x19c000000c057fae */ /* 0x0005e8000d901d64 */
[----:B------:R2:W-:Y:S04]  /*c220*/  LDGSTS.E.BYPASS.LTC128B.128 [R5+0x1cc00], desc[UR36][R12.64+0x80], !P2 ;  /* 0x1cc000800c057fae */ /* 0x0005e8000d101d64 */
[----:B------:R2:W-:Y:S01]  /*c230*/  LDGSTS.E.BYPASS.LTC128B.128 [R5+0x1fc00], desc[UR36][R12.64+0x100], !P1 ;  /* 0x1fc001000c057fae */ /* 0x0005e2000c901d64 */
[----:B0-----:R-:W-:-:S05]  /*c240*/  IADD3 R14, P0, R14, R20, RZ ;  /* 0x000000140e0e7210 */ /* 0x001fca0007f1e0ff */
[----:B------:R-:W-:-:S05]  /*c250*/  IMAD.X R15, RZ, RZ, R4, P0 ;  /* 0x000000ffff0f7224 */ /* 0x000fca00000e0604 */
[----:B------:R2:W-:Y:S04]  /*c260*/  LDGSTS.E.BYPASS.LTC128B.128 [R5+0x1a400], desc[UR36][R14.64], !P3 ;  /* 0x1a4000000e057fae */ /* 0x0005e8000d901d64 */
[----:B------:R2:W-:Y:S04]  /*c270*/  LDGSTS.E.BYPASS.LTC128B.128 [R5+0x1d400], desc[UR36][R14.64+0x80], !P2 ;  /* 0x1d4000800e057fae */ /* 0x0005e8000d101d64 */
[----:B-1----:R2:W-:Y:S02]  /*c280*/  LDGSTS.E.BYPASS.LTC128B.128 [R5+0x20400], desc[UR36][R14.64+0x100], !P1 ;  /* 0x204001000e057fae */ /* 0x0025e4000c901d64 */
.L_x_2324:
        /* <DEDUP_REMOVED lines=10> */
.L_x_2249:
        /* <DEDUP_REMOVED lines=10> */
.L_x_2250:
[----:B------:R1:W-:Y:S01]  /*c3d0*/  SYNCS.ARRIVE.TRANS64.A1T0 RZ, [R26+URZ+0x2a830], RZ ;  /* 0x02a830ff1aff79a7 */ /* 0x0003e2000810003f */
[----:B------:R-:W-:Y:S05]  /*c3e0*/  @!P2 BRA `(.L_x_2251) ;  /* 0x000000000004a947 */ /* 0x000fea0003800000 */
[----:B------:R-:W-:Y:S01]  /*c3f0*/  BPT.TRAP 0x1 ;  /* 0x000000040000795c */ /* 0x000fe20000300000 */
.L_x_2251:
[----:B------:R-:W-:Y:S01]  /*c400*/  SHF.L.U32 R3, R19, 0x1f, RZ ;  /* 0x0000001f13037819 */ /* 0x000fe200000006ff */
[----:B------:R-:W-:Y:S01]  /*c410*/  BSSY B1, `(.L_x_2252) ;  /* 0x0000004000017945 */ /* 0x000fe20003800000 */
[----:B------:R-:W-:-:S04]  /*c420*/  LEA R0, R10, UR46, 0x3 ;  /* 0x0000002e0a007c11 */ /* 0x000fc8000f8e18ff */
[----:B------:R-:W2:Y:S02]  /*c430*/  SYNCS.PHASECHK.TRANS64.TRYWAIT P0, [R0+URZ+0x2a860], R3 ;  /* 0x02a86003000075a7 */ /* 0x000ea4000800017f */
[----:B--2---:R-:W-:Y:S05]  /*c440*/  @!P0 BRA `(.L_x_2253) ;  /* 0x0000002c00288947 */ /* 0x004fea0003800000 */
.L_x_2325:
[----:B------:R-:W-:Y:S05]  /*c450*/  BSYNC B1 ;  /* 0x0000000000017941 */ /* 0x000fea0003800000 */
.L_x_2252:
[----:B------:R-:W-:Y:S01]  /*c460*/  UMOV UR4, 0xffffffff ;  /* 0xffffffff00047882 */ /* 0x000fe20000000000 */
[----:B------:R-:W-:Y:S01]  /*c470*/  LOP3.LUT P0, RZ, R32, 0x2, RZ, 0xc0, !PT ;  /* 0x0000000220ff7812 */ /* 0x000fe2000780c0ff */
[----:B------:R-:W-:Y:S01]  /*c480*/  IMAD R10, R10, 0x3000, R37 ;  /* 0x000030000a0a7824 */ /* 0x000fe200078e0225 */
[----:B------:R-:W-:Y:S11]  /*c490*/  BRA.DIV UR4, `(.L_x_2254) ;  /* 0x0000002e04287947 */ /* 0x000ff6000b800000 */
[----:B------:R-:W3:Y:S04]  /*c4a0*/  SHFL.IDX PT, R14, R17, RZ, 0x181f ;  /* 0x00181fff110e7589 */ /* 0x000ee800000e0000 */
[----:B--2---:R-:W0:Y:S04]  /*c4b0*/  SHFL.IDX PT, R3, R18, RZ, 0x181f ;  /* 0x00181fff12037589 */ /* 0x004e2800000e0000 */
[----:B------:R-:W-:Y:S01]  /*c4c0*/  SHFL.IDX PT, R19, R18, 0x1, 0x181f ;  /* 0x00381f0012137f89 */ /* 0x000fe200000e0000 */
[----:B---3--:R-:W-:-:S03]  /*c4d0*/  IADD3 R4, P1, R14, R20, RZ ;  /* 0x000000140e047210 */ /* 0x008fc60007f3e0ff */
[----:B------:R-:W2:Y:S02]  /*c4e0*/  SHFL.IDX PT, R14, R17, 0x1, 0x181f ;  /* 0x00381f00110e7f89 */ /* 0x000ea400000e0000 */
[----:B0-----:R-:W-:Y:S01]  /*c4f0*/  IMAD.X R5, RZ, RZ, R3, P1 ;  /* 0x000000ffff057224 */ /* 0x001fe200008e0603 */
[----:B------:R-:W-:Y:S02]  /*c500*/  LOP3.LUT P1, RZ, R32, 0x1, RZ, 0xc0, !PT ;  /* 0x0000000120ff7812 */ /* 0x000fe4000782c0ff */
[----:B------:R-:W-:Y:S02]  /*c510*/  LEA R3, R10, UR46, 0x1 ;  /* 0x0000002e0a037c11 */ /* 0x000fe4000f8e08ff */
[----:B------:R-:W-:-:S13]  /*c520*/  ISETP.LT.OR P2, PT, R6, 0x1, !P1 ;  /* 0x000000010600780c */ /* 0x000fda0004f41670 */
[----:B------:R-:W-:Y:S01]  /*c530*/  LDGSTS.E.BYPASS.LTC128B.128 [R3+0x400], desc[UR36][R4.64], !P2 ;  /* 0x0040000004037fae */ /* 0x000fe2000d101d64 */
[----:B------:R-:W-:-:S13]  /*c540*/  ISETP.LT.OR P2, PT, R6, 0x1, !P0 ;  /* 0x000000010600780c */ /* 0x000fda0004741670 */
[----:B------:R0:W-:Y:S01]  /*c550*/  LDGSTS.E.BYPASS.LTC128B.128 [R3+0x3400], desc[UR36][R4.64+0x80], !P2 ;  /* 0x0340008004037fae */ /* 0x0001e2000d101d64 */
[----:B--2---:R-:W-:-:S03]  /*c560*/  IADD3 R10, P2, R14, R20, RZ ;  /* 0x000000140e0a7210 */ /* 0x004fc60007f5e0ff */
[----:B------:R-:W0:Y:S02]  /*c570*/  SHFL.IDX PT, R14, R17, 0x2, 0x181f ;  /* 0x00581f00110e7f89 */ /* 0x000e2400000e0000 */
[----:B------:R-:W-:Y:S01]  /*c580*/  IMAD.X R11, RZ, RZ, R19, P2 ;  /* 0x000000ffff0b7224 */ /* 0x000fe200010e0613 */
[----:B------:R-:W-:Y:S01]  /*c590*/  ISETP.LT.OR P2, PT, R6, 0x11, !P1 ;  /* 0x000000110600780c */ /* 0x000fe20004f41670 */
[----:B------:R-:W2:-:S12]  /*c5a0*/  SHFL.IDX PT, R19, R18, 0x2, 0x181f ;  /* 0x00581f0012137f89 */ /* 0x000e9800000e0000 */
[----:B------:R-:W-:Y:S01]  /*c5b0*/  LDGSTS.E.BYPASS.LTC128B.128 [R3+0xc00], desc[UR36][R10.64], !P2 ;  /* 0x00c000000a037fae */ /* 0x000fe2000d101d64 */
[----:B------:R-:W-:-:S13]  /*c5c0*/  ISETP.LT.OR P2, PT, R6, 0x11, !P0 ;  /* 0x000000110600780c */ /* 0x000fda0004741670 */
[----:B------:R3:W-:Y:S01]  /*c5d0*/  LDGSTS.E.BYPASS.LTC128B.128 [R3+0x3c00], desc[UR36][R10.64+0x80], !P2 ;  /* 0x03c000800a037fae */ /* 0x0007e2000d101d64 */
[----:B0-----:R-:W-:-:S03]  /*c5e0*/  IADD3 R4, P2, R14, R20, RZ ;  /* 0x000000140e047210 */ /* 0x001fc60007f5e0ff */
[----:B------:R-:W3:Y:S02]  /*c5f0*/  SHFL.IDX PT, R14, R17, 0x3, 0x181f ;  /* 0x00781f00110e7f89 */ /* 0x000ee400000e0000 */
[----:B--2---:R-:W-:Y:S01]  /*c600*/  IMAD.X R5, RZ, RZ, R19, P2 ;  /* 0x000000ffff057224 */ /* 0x004fe200010e0613 */
[----:B------:R-:W-:Y:S01]  /*c610*/  ISETP.LT.OR P2, PT, R6, 0x21, !P1 ;  /* 0x000000210600780c */ /* 0x000fe20004f41670 */
[----:B------:R-:W0:-:S12]  /*c620*/  SHFL.IDX PT, R19, R18, 0x3, 0x181f ;  /* 0x00781f0012137f89 */ /* 0x000e1800000e0000 */
[----:B------:R-:W-:Y:S01]  /*c630*/  LDGSTS.E.BYPASS.LTC128B.128 [R3+0x1400], desc[UR36][R4.64], !P2 ;  /* 0x0140000004037fae */ /* 0x000fe2000d101d64 */
[----:B------:R-:W-:-:S13]  /*c640*/  ISETP.LT.OR P2, PT, R6, 0x21, !P0 ;  /* 0x000000210600780c */ /* 0x000fda0004741670 */
[----:B------:R2:W-:Y:S01]  /*c650*/  LDGSTS.E.BYPASS.LTC128B.128 [R3+0x4400], desc[UR36][R4.64+0x80], !P2 ;  /* 0x0440008004037fae */ /* 0x0005e2000d101d64 */
[----:B---3--:R-:W-:-:S03]  /*c660*/  IADD3 R10, P2, R14, R20, RZ ;  /* 0x000000140e0a7210 */ /* 0x008fc60007f5e0ff */
[----:B------:R-:W2:Y:S01]  /*c670*/  SHFL.IDX PT, R14, R17, 0x4, 0x181f ;  /* 0x00981f00110e7f89 */ /* 0x000ea200000e0000 */
[----:B0-----:R-:W-:Y:S02]  /*c680*/  IADD3.X R11, RZ, R19, RZ, P2, !PT ;  /* 0x00000013ff0b7210 */ /* 0x001fe400017fe4ff */
[----:B------:R-:W-:Y:S01]  /*c690*/  ISETP.LT.OR P2, PT, R6, 0x31, !P1 ;  /* 0x000000310600780c */ /* 0x000fe20004f41670 */
[----:B------:R-:W0:-:S12]  /*c6a0*/  SHFL.IDX PT, R19, R18, 0x4, 0x181f ;  /* 0x00981f0012137f89 */ /* 0x000e1800000e0000 */
[----:B------:R3:W-:Y:S01]  /*c6b0*/  LDGSTS.E.BYPASS.LTC128B.128 [R3+0x1c00], desc[UR36][R10.64], !P2 ;  /* 0x01c000000a037fae */ /* 0x0007e2000d101d64 */
[----:B------:R-:W-:-:S13]  /*c6c0*/  ISETP.LT.OR P2, PT, R6, 0x31, !P0 ;  /* 0x000000310600780c */ /* 0x000fda0004741670 */
[----:B------:R3:W-:Y:S01]  /*c6d0*/  LDGSTS.E.BYPASS.LTC128B.128 [R3+0x4c00], desc[UR36][R10.64+0x80], !P2 ;  /* 0x04c000800a037fae */ /* 0x0007e2000d101d64 */
[----:B--2---:R-:W-:-:S03]  /*c6e0*/  IADD3 R4, P2, R14, R20, RZ ;  /* 0x000000140e047210 */ /* 0x004fc60007f5e0ff */
[----:B------:R3:W2:Y:S02]  /*c6f0*/  SHFL.IDX PT, R14, R17, 0x5, 0x181f ;  /* 0x00b81f00110e7f89 */ /* 0x0006a400000e0000 */
[----:B0-----:R-:W-:Y:S01]  /*c700*/  IMAD.X R5, RZ, RZ, R19, P2 ;  /* 0x000000ffff057224 */ /* 0x001fe200010e0613 */
[----:B------:R-:W-:Y:S01]  /*c710*/  ISETP.LT.OR P2, PT, R6, 0x41, !P1 ;  /* 0x000000410600780c */ /* 0x000fe20004f41670 */
[----:B------:R3:W4:-:S12]  /*c720*/  SHFL.IDX PT, R19, R18, 0x5, 0x181f ;  /* 0x00b81f0012137f89 */ /* 0x00071800000e0000 */
[----:B------:R3:W-:Y:S01]  /*c730*/  LDGSTS.E.BYPASS.LTC128B.128 [R3+0x2400], desc[UR36][R4.64], !P2 ;  /* 0x0240000004037fae */ /* 0x0007e2000d101d64 */
[----:B------:R-:W-:-:S13]  /*c740*/  ISETP.LT.OR P2, PT, R6, 0x41, !P0 ;  /* 0x000000410600780c */ /* 0x000fda0004741670 */
[----:B--2-4-:R3:W-:Y:S02]  /*c750*/  LDGSTS.E.BYPASS.LTC128B.128 [R3+0x5400], desc[UR36][R4.64+0x80], !P2 ;  /* 0x0540008004037fae */ /* 0x0147e4000d101d64 */
.L_x_2339:
[C---:B------:R-:W-:Y:S01]  /*c760*/  ISETP.LT.OR P1, PT, R6.reuse, 0x51, !P1 ;  /* 0x000000510600780c */ /* 0x040fe20004f21670 */
[----:B------:R-:W-:Y:S01]  /*c770*/  ULDC.64 UR4, c[0x0][0x328] ;  /* 0x0000ca0000047ab9 */ /* 0x000fe20000000a00 */
[----:B------:R-:W-:Y:S01]  /*c780*/  ISETP.LT.OR P0, PT, R6, 0x51, !P0 ;  /* 0x000000510600780c */ /* 0x000fe20004701670 */
[----:B------:R-:W-:Y:S01]  /*c790*/  IMAD R24, R24, UR4, RZ ;  /* 0x0000000418187c24 */ /* 0x000fe2000f8e02ff */
[----:B0--3--:R-:W-:Y:S01]  /*c7a0*/  IADD3 R4, P2, R14, R20, RZ ;  /* 0x000000140e047210 */ /* 0x009fe20007f5e0ff */
[----:B------:R-:W-:-:S04]  /*c7b0*/  IMAD.WIDE.U32 R10, R25, UR4, RZ ;  /* 0x00000004190a7c25 */ /* 0x000fc8000f8e00ff */
[----:B------:R-:W-:Y:S02]  /*c7c0*/  IMAD.X R5, RZ, RZ, R19, P2 ;  /* 0x000000ffff057224 */ /* 0x000fe400010e0613 */
[----:B------:R-:W-:Y:S01]  /*c7d0*/  IMAD R13, R25, UR5, R24 ;  /* 0x00000005190d7c24 */ /* 0x000fe2000f8e0218 */
[----:B------:R-:W-:Y:S02]  /*c7e0*/  ULDC.64 UR4, c[0x0][0x338] ;  /* 0x0000ce0000047ab9 */ /* 0x000fe40000000a00 */
[----:B------:R-:W-:Y:S01]  /*c7f0*/  @!PT LDS RZ, [RZ] ;  /* 0x00000000fffff984 */ /* 0x000fe20000000800 */
[----:B------:R-:W-:Y:S01]  /*c800*/  @!PT LDS RZ, [RZ] ;  /* 0x00000000fffff984 */ /* 0x000fe20000000800 */
[----:B------:R-:W-:Y:S01]  /*c810*/  @!PT LDS RZ, [RZ] ;  /* 0x00000000fffff984 */ /* 0x000fe20000000800 */
[----:B------:R0:W-:Y:S01]  /*c820*/  LDGSTS.E.BYPASS.LTC128B.128 [R3+0x2c00], desc[UR36][R4.64], !P1 ;  /* 0x02c0000004037fae */ /* 0x0001e2000c901d64 */
[----:B------:R-:W-:Y:S02]  /*c830*/  IMAD.IADD R11, R11, 0x1, R13 ;  /* 0x000000010b0b7824 */ /* 0x000fe400078e020d */
[----:B------:R-:W-:Y:S01]  /*c840*/  IMAD R21, R21, UR4, RZ ;  /* 0x0000000415157c24 */ /* 0x000fe2000f8e02ff */
[----:B------:R0:W-:Y:S01]  /*c850*/  LDGSTS.E.BYPASS.LTC128B.128 [R3+0x5c00], desc[UR36][R4.64+0x80], !P0 ;  /* 0x05c0008004037fae */ /* 0x0001e2000c101d64 */
[----:B------:R-:W-:Y:S01]  /*c860*/  IMAD.WIDE.U32 R10, R30, UR4, R10 ;  /* 0x000000041e0a7c25 */ /* 0x000fe2000f8e000a */
[----:B------:R-:W-:Y:S01]  /*c870*/  PLOP3.LUT P0, PT, PT, PT, PT, 0x80, 0x0 ;  /* 0x000000000000781c */ /* 0x000fe20003f0f070 */
[----:B------:R-:W-:-:S02]  /*c880*/  NOP ;  /* 0x0000000000007918 */ /* 0x000fc40000000000 */
[----:B------:R-:W-:-:S05]  /*c890*/  IMAD R21, R30, UR5, R21 ;  /* 0x000000051e157c24 */ /* 0x000fca000f8e0215 */
[----:B------:R-:W-:-:S07]  /*c8a0*/  IADD3 R21, R11, R21, RZ ;  /* 0x000000150b157210 */ /* 0x000fce0007ffe0ff */
.L_x_2255:
        /* <DEDUP_REMOVED lines=10> */
.L_x_2256:
[----:B------:R-:W-:Y:S01]  /*c950*/  R2UR UR4, R34 ;  /* 0x00000000220472ca */ /* 0x000fe200000e0000 */
[----:B------:R-:W-:Y:S01]  /*c960*/  ULDC.64 UR6, c[0x0][0x330] ;  /* 0x0000cc0000067ab9 */ /* 0x000fe20000000a00 */
[----:B------:R-:W-:Y:S01]  /*c970*/  IMAD.MOV.U32 R11, RZ, RZ, R21 ;  /* 0x000000ffff0b7224 */ /* 0x000fe200078e0015 */
[----:B------:R-:W-:Y:S01]  /*c980*/  IADD3 R35, R35, -0x1, RZ ;  /* 0xffffffff23237810 */ /* 0x000fe20007ffe0ff */
[----:B0-----:R-:W-:Y:S01]  /*c990*/  IMAD.U32 R3, RZ, RZ, UR6 ;  /* 0x00000006ff037e24 */ /* 0x001fe2000f8e00ff */
[----:B------:R0:W-:Y:S01]  /*c9a0*/  SYNCS.ARRIVE.TRANS64.A1T0 RZ, [R0+URZ+0x2a850], RZ ;  /* 0x02a850ff00ff79a7 */ /* 0x0001e2000810003f */
[----:B------:R-:W-:Y:S02]  /*c9b0*/  VIADD R6, R6, 0x60 ;  /* 0x0000006006067836 */ /* 0x000fe40000000000 */
[----:B------:R-:W-:-:S04]  /*c9c0*/  IMAD.WIDE.U32 R10, R3, UR41, R10 ;  /* 0x00000029030a7c25 */ /* 0x000fc8000f8e000a */
[----:B------:R-:W-:Y:S01]  /*c9d0*/  VIADD R7, R7, 0xffffffa0 ;  /* 0xffffffa007077836 */ /* 0x000fe20000000000 */
[----:B------:R-:W-:Y:S01]  /*c9e0*/  UIMAD UR4, UR4, UR6, URZ ;  /* 0x00000006040472a4 */ /* 0x000fe2000f8e023f */
[----:B------:R-:W-:-:S03]  /*c9f0*/  IMAD.MOV.U32 R19, RZ, RZ, R9 ;  /* 0x000000ffff137224 */ /* 0x000fc600078e0009 */
[----:B------:R-:W-:-:S03]  /*ca00*/  UIMAD UR4, UR41, UR7, UR4 ;  /* 0x00000007290472a4 */ /* 0x000fc6000f8e0204 */
[----:B------:R-:W-:Y:S02]  /*ca10*/  ULDC.64 UR6, c[0x0][0x318] ;  /* 0x0000c60000067ab9 */ /* 0x000fe40000000a00 */
[----:B------:R-:W-:Y:S01]  /*ca20*/  LEA R17, P0, R10, UR6, 0x1 ;  /* 0x000000060a117c11 */ /* 0x000fe2000f8008ff */
[----:B------:R-:W-:-:S05]  /*ca30*/  VIADD R3, R11, UR4 ;  /* 0x000000040b037c36 */ /* 0x000fca0008000000 */
[----:B------:R-:W-:Y:S02]  /*ca40*/  LEA.HI.X R18, R10, UR7, R3, 0x1, P0 ;  /* 0x000000070a127c11 */ /* 0x000fe400080f0c03 */
[----:B------:R-:W-:Y:S02]  /*ca50*/  ISETP.GT.AND P0, PT, R35, UR50, PT ;  /* 0x0000003223007c0c */ /* 0x000fe4000bf04270 */
[----:B------:R-:W-:-:S11]  /*ca60*/  MOV R10, R8 ;  /* 0x00000008000a7202 */ /* 0x000fd60000000f00 */
[----:B0-----:R-:W-:Y:S05]  /*ca70*/  @P0 BRA `(.L_x_2257) ;  /* 0xfffffff0006c0947 */ /* 0x001fea000383ffff */
[----:B------:R-:W-:Y:S05]  /*ca80*/  BSYNC B0 ;  /* 0x0000000000007941 */ /* 0x000fea0003800000 */
.L_x_2244:
[----:B------:R-:W-:-:S13]  /*ca90*/  LOP3.LUT P0, RZ, R36, 0x10, RZ, 0xc0, !PT ;  /* 0x0000001024ff7812 */ /* 0x000fda000780c0ff */
[----:B------:R-:W-:Y:S05]  /*caa0*/  @!P0 BRA `(.L_x_2258) ;  /* 0x0000000000048947 */ /* 0x000fea0003800000 */
[----:B------:R-:W-:Y:S01]  /*cab0*/  BPT.TRAP 0x1 ;  /* 0x000000040000795c */ /* 0x000fe20000300000 */
.L_x_2258:
        /* <DEDUP_REMOVED lines=9> */
.L_x_2340:
[----:B------:R-:W-:Y:S05]  /*cb50*/  BSYNC B0 ;  /* 0x0000000000007941 */ /* 0x000fea0003800000 */
.L_x_2259:
[----:B------:R-:W-:-:S03]  /*cb60*/  UMOV UR4, 0xffffffff ;  /* 0xffffffff00047882 */ /* 0x000fc60000000000 */
[----:B------:R-:W-:Y:S05]  /*cb70*/  BRA.DIV UR4, `(.L_x_2261) ;  /* 0x0000002e048c7947 */ /* 0x000fea000b800000 */
[----:B------:R-:W-:Y:S01]  /*cb80*/  SHFL.IDX PT, R5, R18, RZ, 0x181f ;  /* 0x00181fff12057589 */ /* 0x000fe200000e0000 */
[C---:B0-----:R-:W-:Y:S02]  /*cb90*/  LOP3.LUT R3, R32.reuse, 0x1, RZ, 0xc0, !PT ;  /* 0x0000000120037812 */ /* 0x041fe400078ec0ff */
[----:B------:R-:W-:Y:S01]  /*cba0*/  LOP3.LUT P0, RZ, R32, 0x2, RZ, 0xc0, !PT ;  /* 0x0000000220ff7812 */ /* 0x000fe2000780c0ff */
[----:B------:R-:W0:Y:S01]  /*cbb0*/  SHFL.IDX PT, R4, R17, RZ, 0x181f ;  /* 0x00181fff11047589 */ /* 0x000e2200000e0000 */
[----:B------:R-:W-:Y:S02]  /*cbc0*/  ISETP.NE.U32.AND P1, PT, R3, 0x1, PT ;  /* 0x000000010300780c */ /* 0x000fe40003f25070 */
[C---:B------:R-:W-:Y:S01]  /*cbd0*/  ISETP.LT.OR P3, PT, R23.reuse, 0x1, !P0 ;  /* 0x000000011700780c */ /* 0x040fe20004761670 */
[----:B------:R-:W2:Y:S01]  /*cbe0*/  SHFL.IDX PT, R6, R18, 0x1, 0x181f ;  /* 0x00381f0012067f89 */ /* 0x000ea200000e0000 */
[----:B------:R-:W-:Y:S02]  /*cbf0*/  ISETP.LT.OR P2, PT, R23, 0x1, P1 ;  /* 0x000000011700780c */ /* 0x000fe40000f41670 */
[----:B------:R-:W-:Y:S01]  /*cc00*/  LEA R3, R37, UR46, 0x1 ;  /* 0x0000002e25037c11 */ /* 0x000fe2000f8e08ff */
[----:B------:R-:W3:Y:S01]  /*cc10*/  SHFL.IDX PT, R14, R17, 0x1, 0x181f ;  /* 0x00381f00110e7f89 */ /* 0x000ee200000e0000 */
[----:B------:R-:W-:-:S02]  /*cc20*/  ISETP.LT.OR P4, PT, R23, 0x11, P1 ;  /* 0x000000111700780c */ /* 0x000fc40000f81670 */
[----:B------:R-:W-:Y:S01]  /*cc30*/  ISETP.LT.OR P5, PT, R23, 0x11, !P0 ;  /* 0x000000111700780c */ /* 0x000fe200047a1670 */
[----:B------:R-:W4:Y:S04]  /*cc40*/  SHFL.IDX PT, R20, R18, 0x2, 0x181f ;  /* 0x00581f0012147f89 */ /* 0x000f2800000e0000 */
[----:B------:R-:W5:Y:S04]  /*cc50*/  SHFL.IDX PT, R10, R17, 0x2, 0x181f ;  /* 0x00581f00110a7f89 */ /* 0x000f6800000e0000 */
[----:B------:R-:W1:Y:S04]  /*cc60*/  SHFL.IDX PT, R22, R17, 0x3, 0x181f ;  /* 0x00781f0011167f89 */ /* 0x000e6800000e0000 */
[----:B------:R-:W-:Y:S01]  /*cc70*/  SHFL.IDX PT, R19, R18, 0x4, 0x181f ;  /* 0x00981f0012137f89 */ /* 0x000fe200000e0000 */
[----:B0-----:R-:W-:-:S03]  /*cc80*/  IMAD.WIDE.U32 R4, R27, 0x2, R4 ;  /* 0x000000021b047825 */ /* 0x001fc600078e0004 */
[----:B------:R-:W0:Y:S01]  /*cc90*/  SHFL.IDX PT, R24, R17, 0x4, 0x181f ;  /* 0x00981f0011187f89 */ /* 0x000e2200000e0000 */
[----:B--2---:R-:W-:-:S03]  /*cca0*/  MOV R13, R6 ;  /* 0x00000006000d7202 */ /* 0x004fc60000000f00 */
[----:B------:R-:W2:Y:S01]  /*ccb0*/  SHFL.IDX PT, R7, R18, 0x3, 0x181f ;  /* 0x00781f0012077f89 */ /* 0x000ea200000e0000 */
[----:B---3--:R-:W-:-:S03]  /*ccc0*/  IMAD.MOV.U32 R12, RZ, RZ, R14 ;  /* 0x000000ffff0c7224 */ /* 0x008fc600078e000e */
[----:B------:R-:W-:Y:S01]  /*ccd0*/  LDGSTS.E.BYPASS.LTC128B.128 [R3+0x400], desc[UR36][R4.64], !P2 ;  /* 0x0040000004037fae */ /* 0x000fe2000d101d64 */
[C---:B------:R-:W-:Y:S01]  /*cce0*/  ISETP.LT.OR P2, PT, R23.reuse, 0x21, P1 ;  /* 0x000000211700780c */ /* 0x040fe20000f41670 */
[----:B----4-:R-:W-:Y:S02]  /*ccf0*/  IMAD.MOV.U32 R11, RZ, RZ, R20 ;  /* 0x000000ffff0b7224 */ /* 0x010fe400078e0014 */
[----:B------:R0:W-:Y:S01]  /*cd00*/  LDGSTS.E.BYPASS.LTC128B.128 [R3+0x3400], desc[UR36][R4.64+0x80], !P3 ;  /* 0x0340008004037fae */ /* 0x0001e2000d901d64 */
[----:B------:R-:W-:Y:S01]  /*cd10*/  ISETP.LT.OR P3, PT, R23, 0x21, !P0 ;  /* 0x000000211700780c */ /* 0x000fe20004761670 */
[C---:B------:R-:W-:Y:S02]  /*cd20*/  IMAD.WIDE.U32 R12, R27.reuse, 0x2, R12 ;  /* 0x000000021b0c7825 */ /* 0x040fe400078e000c */
[----:B------:R-:W3:Y:S02]  /*cd30*/  SHFL.IDX PT, R18, R18, 0x5, 0x181f ;  /* 0x00b81f0012127f89 */ /* 0x000ee400000e0000 */
[----:B-----5:R-:W-:-:S02]  /*cd40*/  IMAD.WIDE.U32 R10, R27, 0x2, R10 ;  /* 0x000000021b0a7825 */ /* 0x020fc400078e000a */
[----:B------:R-:W-:Y:S01]  /*cd50*/  LDGSTS.E.BYPASS.LTC128B.128 [R3+0xc00], desc[UR36][R12.64], !P4 ;  /* 0x00c000000c037fae */ /* 0x000fe2000e101d64 */
[C---:B------:R-:W-:Y:S01]  /*cd60*/  ISETP.LT.OR P4, PT, R23.reuse, 0x31, P1 ;  /* 0x000000311700780c */ /* 0x040fe20000f81670 */
[----:B-1----:R-:W-:Y:S02]  /*cd70*/  IMAD.MOV.U32 R6, RZ, RZ, R22 ;  /* 0x000000ffff067224 */ /* 0x002fe400078e0016 */
[----:B------:R-:W-:Y:S01]  /*cd80*/  LDGSTS.E.BYPASS.LTC128B.128 [R3+0x3c00], desc[UR36][R12.64+0x80], !P5 ;  /* 0x03c000800c037fae */ /* 0x000fe2000e901d64 */
[C---:B------:R-:W-:Y:S01]  /*cd90*/  ISETP.LT.OR P5, PT, R23.reuse, 0x31, !P0 ;  /* 0x000000311700780c */ /* 0x040fe200047a1670 */
[----:B0-----:R-:W-:Y:S01]  /*cda0*/  IMAD.MOV.U32 R4, RZ, RZ, R24 ;  /* 0x000000ffff047224 */ /* 0x001fe200078e0018 */
[----:B------:R-:W-:Y:S01]  /*cdb0*/  MOV R5, R19 ;  /* 0x0000001300057202 */ /* 0x000fe20000000f00 */
[----:B------:R-:W-:Y:S01]  /*cdc0*/  LDGSTS.E.BYPASS.LTC128B.128 [R3+0x1400], desc[UR36][R10.64], !P2 ;  /* 0x014000000a037fae */ /* 0x000fe2000d101d64 */
[----:B------:R-:W-:Y:S01]  /*cdd0*/  ISETP.LT.OR P2, PT, R23, 0x41, P1 ;  /* 0x000000411700780c */ /* 0x000fe20000f41670 */
[----:B--2---:R-:W-:-:S02]  /*cde0*/  IMAD.WIDE.U32 R6, R27, 0x2, R6 ;  /* 0x000000021b067825 */ /* 0x004fc400078e0006 */
[----:B------:R0:W-:Y:S01]  /*cdf0*/  LDGSTS.E.BYPASS.LTC128B.128 [R3+0x4400], desc[UR36][R10.64+0x80], !P3 ;  /* 0x044000800a037fae */ /* 0x0001e2000d901d64 */
[----:B------:R-:W-:Y:S01]  /*ce00*/  ISETP.LT.OR P3, PT, R23, 0x41, !P0 ;  /* 0x000000411700780c */ /* 0x000fe20004761670 */
[----:B------:R-:W-:Y:S02]  /*ce10*/  IMAD.WIDE.U32 R4, R27, 0x2, R4 ;  /* 0x000000021b047825 */ /* 0x000fe400078e0004 */
[----:B------:R1:W-:Y:S04]  /*ce20*/  LDGSTS.E.BYPASS.LTC128B.128 [R3+0x1c00], desc[UR36][R6.64], !P4 ;  /* 0x01c0000006037fae */ /* 0x0003e8000e101d64 */
[----:B------:R1:W-:Y:S04]  /*ce30*/  LDGSTS.E.BYPASS.LTC128B.128 [R3+0x4c00], desc[UR36][R6.64+0x80], !P5 ;  /* 0x04c0008006037fae */ /* 0x0003e8000e901d64 */
[----:B------:R1:W-:Y:S01]  /*ce40*/  LDGSTS.E.BYPASS.LTC128B.128 [R3+0x2400], desc[UR36][R4.64], !P2 ;  /* 0x0240000004037fae */ /* 0x0003e2000d101d64 */
[----:B0-----:R-:W-:-:S03]  /*ce50*/  IMAD.MOV.U32 R10, RZ, RZ, RZ ;  /* 0x000000ffff0a7224 */ /* 0x001fc600078e00ff */
[----:B------:R1:W0:Y:S04]  /*ce60*/  SHFL.IDX PT, R14, R17, 0x5, 0x181f ;  /* 0x00b81f00110e7f89 */ /* 0x00022800000e0000 */
[----:B---3--:R1:W-:Y:S02]  /*ce70*/  LDGSTS.E.BYPASS.LTC128B.128 [R3+0x5400], desc[UR36][R4.64+0x80], !P3 ;  /* 0x0540008004037fae */ /* 0x0083e4000d901d64 */
.L_x_2354:
[C---:B------:R-:W-:Y:S01]  /*ce80*/  ISETP.LT.OR P1, PT, R23.reuse, 0x51, P1 ;  /* 0x000000511700780c */ /* 0x040fe20000f21670 */
[----:B01----:R-:W-:Y:S01]  /*ce90*/  IMAD.MOV.U32 R4, RZ, RZ, R14 ;  /* 0x000000ffff047224 */ /* 0x003fe200078e000e */
        /* <DEDUP_REMOVED lines=10> */
.L_x_2262:
        /* <DEDUP_REMOVED lines=10> */
.L_x_2263:
[----:B------:R1:W-:Y:S02]  /*cfe0*/  SYNCS.ARRIVE.TRANS64.A1T0 RZ, [R0+URZ+0x2a850], RZ ;  /* 0x02a850ff00ff79a7 */ /* 0x0003e4000810003f */
[----:B-1----:R-:W-:-:S04]  /*cff0*/  IADD3 R0, R8, 0x1, RZ ;  /* 0x0000000108007810 */ /* 0x002fc80007ffe0ff */
[----:B------:R-:W-:-:S04]  /*d000*/  ISETP.NE.AND P0, PT, R0, 0x2, PT ;  /* 0x000000020000780c */ /* 0x000fc80003f05270 */
[----:B0-----:R-:W-:Y:S02]  /*d010*/  SEL R4, RZ, 0x1, P0 ;  /* 0x00000001ff047807 */ /* 0x001fe40000000000 */
[----:B------:R-:W-:Y:S02]  /*d020*/  SEL R0, R0, RZ, P0 ;  /* 0x000000ff00007207 */ /* 0x000fe40000000000 */
[----:B------:R-:W-:-:S07]  /*d030*/  LOP3.LUT R9, R9, R4, RZ, 0x3c, !PT ;  /* 0x0000000409097212 */ /* 0x000fce00078e3cff */
.L_x_2229:
[----:B------:R-:W0:Y:S01]  /*d040*/  S2R R4, SR_CgaCtaId ;  /* 0x0000000000047919 */ /* 0x000e220000008800 */
[----:B------:R-:W-:Y:S02]  /*d050*/  MOV R3, 0x400 ;  /* 0x0000040000037802 */ /* 0x000fe40000000f00 */
[----:B------:R-:W-:Y:S02]  /*d060*/  SHF.L.U32 R10, R10, 0x1f, RZ ;  /* 0x0000001f0a0a7819 */ /* 0x000fe400000006ff */
[----:B0-----:R-:W-:-:S04]  /*d070*/  LEA R5, R4, R3, 0x18 ;  /* 0x0000000304057211 */ /* 0x001fc800078ec0ff */
[----:B------:R-:W0:Y:S02]  /*d080*/  SYNCS.PHASECHK.TRANS64.TRYWAIT P0, [R5+URZ+0x2a820], R10 ;  /* 0x02a8200a050075a7 */ /* 0x000e24000800017f */
[----:B0-----:R-:W-:Y:S05]  /*d090*/  @!P0 BRA `(.L_x_2264) ;  /* 0x0000003000388947 */ /* 0x001fea0003800000 */
.L_x_2355:
[----:B------:R-:W-:-:S03]  /*d0a0*/  UMOV UR4, 0xffffffff ;  /* 0xffffffff00047882 */ /* 0x000fc60000000000 */
[----:B------:R-:W-:Y:S05]  /*d0b0*/  BRA.DIV UR4, `(.L_x_2265) ;  /* 0x0000003204447947 */ /* 0x000fea000b800000 */
[----:B------:R1:W2:Y:S02]  /*d0c0*/  SHFL.IDX PT, R14, R16, RZ, 0x1f ;  /* 0x00001fff100e7589 */ /* 0x0002a400000e0000 */
.L_x_2358:
[----:B--2---:R-:W-:-:S13]  /*d0d0*/  ISETP.NE.AND P0, PT, R14, RZ, PT ;  /* 0x000000ff0e00720c */ /* 0x004fda0003f05270 */
[----:B------:R-:W-:Y:S05]  /*d0e0*/  @P0 BRA `(.L_x_2185) ;  /* 0x00000000008c0947 */ /* 0x000fea0003800000 */
[----:B------:R-:W-:-:S03]  /*d0f0*/  UMOV UR4, 0xffffffff ;  /* 0xffffffff00047882 */ /* 0x000fc60000000000 */
[----:B------:R-:W-:Y:S05]  /*d100*/  BRA.DIV UR4, `(.L_x_2266) ;  /* 0x0000003204587947 */ /* 0x000fea000b800000 */
[----:B------:R-:W-:-:S13]  /*d110*/  ELECT P6, URZ, PT ;  /* 0x00000000003f782f */ /* 0x000fda00038c0000 */
.L_x_2361:
[----:B------:R-:W-:Y:S05]  /*d120*/  @!P6 BRA `(.L_x_2185) ;  /* 0x00000000007ce947 */ /* 0x000fea0003800000 */
[----:B------:R-:W-:-:S13]  /*d130*/  R2UR UR4, R2 ;  /* 0x00000000020472ca */ /* 0x000fda00000e0000 */
[----:B------:R-:W-:-:S06]  /*d140*/  ULOP3.LUT UR4, UR4, 0x2, URZ, 0xfc, !UPT ;  /* 0x0000000204047892 */ /* 0x000fcc000f8efc3f */
[----:B------:R-:W-:-:S05]  /*d150*/  IMAD.U32 R3, RZ, RZ, UR4 ;  /* 0x00000004ff037e24 */ /* 0x000fca000f8e00ff */
[----:B------:R-:W-:-:S13]  /*d160*/  ISETP.NE.AND P0, PT, R3, 0x3, PT ;  /* 0x000000030300780c */ /* 0x000fda0003f05270 */
[----:B------:R-:W-:Y:S05]  /*d170*/  @!P0 BRA `(.L_x_2267) ;  /* 0x0000000000048947 */ /* 0x000fea0003800000 */
[----:B------:R-:W-:Y:S01]  /*d180*/  BPT.TRAP 0x1 ;  /* 0x000000040000795c */ /* 0x000fe20000300000 */
.L_x_2267:
[C---:B------:R-:W-:Y:S01]  /*d190*/  IMAD R6, R0.reuse, 0x8, R5 ;  /* 0x0000000800067824 */ /* 0x040fe200078e0205 */
[----:B------:R-:W-:Y:S01]  /*d1a0*/  SHF.L.U32 R3, R9, 0x1f, RZ ;  /* 0x0000001f09037819 */ /* 0x000fe200000006ff */
[----:B------:R-:W-:-:S03]  /*d1b0*/  VIADD R0, R0, 0x1 ;  /* 0x0000000100007836 */ /* 0x000fc60000000000 */
[----:B------:R-:W2:Y:S02]  /*d1c0*/  SYNCS.PHASECHK.TRANS64.TRYWAIT P1, [R6+URZ+0x2a840], R3 ;  /* 0x02a84003060075a7 */ /* 0x000ea4000802017f */
[----:B------:R-:W-:-:S04]  /*d1d0*/  ISETP.NE.AND P2, PT, R0, 0x2, PT ;  /* 0x000000020000780c */ /* 0x000fc80003f45270 */
[----:B------:R-:W-:Y:S01]  /*d1e0*/  SEL R4, RZ, 0x1, P2 ;  /* 0x00000001ff047807 */ /* 0x000fe20001000000 */
[----:B--2---:R-:W-:Y:S08]  /*d1f0*/  @!P1 BRA `(.L_x_2268) ;  /* 0x00000030003c9947 */ /* 0x004ff00003800000 */
.L_x_2362:
[----:B------:R-:W-:Y:S02]  /*d200*/  SEL R0, R0, RZ, P2 ;  /* 0x000000ff00007207 */ /* 0x000fe40001000000 */
[----:B------:R-:W-:Y:S01]  /*d210*/  LOP3.LUT R4, R9, R4, RZ, 0x3c, !PT ;  /* 0x0000000409047212 */ /* 0x000fe200078e3cff */
[----:B------:R-:W-:Y:S06]  /*d220*/  @!P0 BRA `(.L_x_2269) ;  /* 0x0000000000048947 */ /* 0x000fec0003800000 */
[----:B------:R-:W-:Y:S01]  /*d230*/  BPT.TRAP 0x1 ;  /* 0x000000040000795c */ /* 0x000fe20000300000 */
.L_x_2269:
[----:B0-----:R-:W-:Y:S02]  /*d240*/  LEA R5, R0, R5, 0x3 ;  /* 0x0000000500057211 */ /* 0x001fe400078e18ff */
[----:B------:R-:W-:-:S04]  /*d250*/  SHF.L.U32 R0, R4, 0x1f, RZ ;  /* 0x0000001f04007819 */ /* 0x000fc800000006ff */
[----:B------:R-:W0:Y:S02]  /*d260*/  SYNCS.PHASECHK.TRANS64.TRYWAIT P1, [R5+URZ+0x2a840], R0 ;  /* 0x02a84000050075a7 */ /* 0x000e24000802017f */
[----:B0-----:R-:W-:Y:S05]  /*d270*/  @!P1 BRA `(.L_x_2270) ;  /* 0x0000003000309947 */ /* 0x001fea0003800000 */
.L_x_2363:
[----:B------:R-:W-:Y:S05]  /*d280*/  @!P0 BRA `(.L_x_2271) ;  /* 0x0000000000048947 */ /* 0x000fea0003800000 */
[----:B------:R-:W-:Y:S01]  /*d290*/  BPT.TRAP 0x1 ;  /* 0x000000040000795c */ /* 0x000fe20000300000 */
.L_x_2271:
[----:B------:R-:W3:Y:S02]  /*d2a0*/  SYNCS.PHASECHK.TRANS64.TRYWAIT P1, [R6+URZ+0x2a860], R3 ;  /* 0x02a86003060075a7 */ /* 0x000ee4000802017f */
[----:B---3--:R-:W-:Y:S05]  /*d2b0*/  @!P1 BRA `(.L_x_2272) ;  /* 0x0000003000349947 */ /* 0x008fea0003800000 */
.L_x_2364:
[----:B------:R-:W-:Y:S05]  /*d2c0*/  @!P0 BRA `(.L_x_2273) ;  /* 0x0000000000048947 */ /* 0x000fea0003800000 */
[----:B------:R-:W-:Y:S01]  /*d2d0*/  BPT.TRAP 0x1 ;  /* 0x000000040000795c */ /* 0x000fe20000300000 */
.L_x_2273:
[----:B----4-:R4:W0:Y:S02]  /*d2e0*/  SYNCS.PHASECHK.TRANS64.TRYWAIT P0, [R5+URZ+0x2a860], R0 ;  /* 0x02a86000050075a7 */ /* 0x010824000800017f */
[----:B0-----:R-:W-:Y:S05]  /*d2f0*/  @!P0 NANOSLEEP.SYNCS 0x989680 ;  /* 0x009896800000895d */ /* 0x001fea0003900000 */
[----:B------:R-:W0:Y:S02]  /*d300*/  @!P0 SYNCS.PHASECHK.TRANS64 P0, [R5+URZ+0x2a860], R0 ;  /* 0x02a86000050085a7 */ /* 0x000e24000800007f */
[----:B0-----:R-:W-:Y:S05]  /*d310*/  @!P0 BRA `(.L_x_2273) ;  /* 0xfffffffc00f08947 */ /* 0x001fea000383ffff */
.L_x_2185:
[----:B------:R-:W-:Y:S05]  /*d320*/  BSYNC B6 ;  /* 0x0000000000067941 */ /* 0x000fea0003800000 */
.L_x_2182:
[----:B------:R-:W-:Y:S05]  /*d330*/  EXIT ;  /* 0x000000000000794d */ /* 0x000fea0003800000 */
.L_x_2189:
[----:B-1----:R-:W-:-:S04]  /*d340*/  IMAD.U32 R3, RZ, RZ, UR38 ;  /* 0x00000026ff037e24 */ /* 0x002fc8000f8e00ff */
[----:B------:R1:W2:Y:S03]  /*d350*/  SYNCS.PHASECHK.TRANS64.TRYWAIT P0, [R3+URZ+0x2a800], R0 ;  /* 0x02a80000030075a7 */ /* 0x0002a6000800017f */
[----:B--2---:R-:W-:Y:S05]  /*d360*/  @!P0 NANOSLEEP.SYNCS 0x989680 ;  /* 0x009896800000895d */ /* 0x004fea0003900000 */
[----:B------:R-:W2:Y:S02]  /*d370*/  @!P0 SYNCS.PHASECHK.TRANS64 P0, [R3+URZ+0x2a800], R0 ;  /* 0x02a80000030085a7 */ /* 0x000ea4000800007f */
[----:B--2---:R-:W-:Y:S05]  /*d380*/  @!P0 BRA `(.L_x_2189) ;  /* 0xfffffffc00ec8947 */ /* 0x004fea000383ffff */
[----:B------:R-:W-:Y:S05]  /*d390*/  BRA `(.L_x_2274) ;  /* 0xffffff3c00c07947 */ /* 0x000fea000383ffff */
.L_x_2193:
[----:B--2---:R-:W-:-:S04]  /*d3a0*/  IMAD.U32 R3, RZ, RZ, UR38 ;  /* 0x00000026ff037e24 */ /* 0x004fc8000f8e00ff */
[----:B------:R2:W3:Y:S03]  /*d3b0*/  SYNCS.PHASECHK.TRANS64.TRYWAIT P1, [R3+URZ+0x2a830], R0 ;  /* 0x02a83000030075a7 */ /* 0x0004e6000802017f */
[----:B---3--:R-:W-:Y:S05]  /*d3c0*/  @!P1 NANOSLEEP.SYNCS 0x989680 ;  /* 0x009896800000995d */ /* 0x008fea0003900000 */
[----:B------:R-:W3:Y:S02]  /*d3d0*/  @!P1 SYNCS.PHASECHK.TRANS64 P1, [R3+URZ+0x2a830], R0 ;  /* 0x02a83000030095a7 */ /* 0x000ee4000802007f */
[----:B---3--:R-:W-:Y:S05]  /*d3e0*/  @!P1 BRA `(.L_x_2193) ;  /* 0xfffffffc00ec9947 */ /* 0x008fea000383ffff */
[----:B------:R-:W-:Y:S05]  /*d3f0*/  BRA `(.L_x_2192) ;  /* 0xffffff3c00e07947 */ /* 0x000fea000383ffff */
.L_x_2199:
[----:B-1----:R-:W-:-:S04]  /*d400*/  IMAD.U32 R8, RZ, RZ, UR7 ;  /* 0x00000007ff087e24 */ /* 0x002fc8000f8e00ff */
[----:B------:R1:W2:Y:S03]  /*d410*/  SYNCS.PHASECHK.TRANS64.TRYWAIT P1, [R8+URZ+0x2a830], R5 ;  /* 0x02a83005080075a7 */ /* 0x0002a6000802017f */
[----:B--2---:R-:W-:Y:S05]  /*d420*/  @!P1 NANOSLEEP.SYNCS 0x989680 ;  /* 0x009896800000995d */ /* 0x004fea0003900000 */
[----:B------:R-:W2:Y:S02]  /*d430*/  @!P1 SYNCS.PHASECHK.TRANS64 P1, [R8+URZ+0x2a830], R5 ;  /* 0x02a83005080095a7 */ /* 0x000ea4000802007f */
[----:B--2---:R-:W-:Y:S05]  /*d440*/  @!P1 BRA `(.L_x_2199) ;  /* 0xfffffffc00ec9947 */ /* 0x004fea000383ffff */
[----:B------:R-:W-:Y:S05]  /*d450*/  BRA `(.L_x_2198) ;  /* 0xffffff6000547947 */ /* 0x000fea000383ffff */
.L_x_2203:
[----:B-1----:R-:W-:-:S04]  /*d460*/  MOV R6, UR10 ;  /* 0x0000000a00067c02 */ /* 0x002fc80008000f00 */
[----:B------:R1:W2:Y:S03]  /*d470*/  SYNCS.PHASECHK.TRANS64.TRYWAIT P1, [R6+URZ+0x2a850], R5 ;  /* 0x02a85005060075a7 */ /* 0x0002a6000802017f */
[----:B--2---:R-:W-:Y:S05]  /*d480*/  @!P1 NANOSLEEP.SYNCS 0x989680 ;  /* 0x009896800000995d */ /* 0x004fea0003900000 */
[----:B------:R-:W2:Y:S02]  /*d490*/  @!P1 SYNCS.PHASECHK.TRANS64 P1, [R6+URZ+0x2a850], R5 ;  /* 0x02a85005060095a7 */ /* 0x000ea4000802007f */
[----:B--2---:R-:W-:Y:S05]  /*d4a0*/  @!P1 BRA `(.L_x_2203) ;  /* 0xfffffffc00ec9947 */ /* 0x004fea000383ffff */
[----:B------:R-:W-:Y:S05]  /*d4b0*/  BRA `(.L_x_2202) ;  /* 0xffffff6800607947 */ /* 0x000fea000383ffff */
.L_x_2211:
[----:B-1----:R-:W-:-:S04]  /*d4c0*/  IMAD.U32 R8, RZ, RZ, UR7 ;  /* 0x00000007ff087e24 */ /* 0x002fc8000f8e00ff */
[----:B------:R1:W2:Y:S03]  /*d4d0*/  SYNCS.PHASECHK.TRANS64.TRYWAIT P1, [R8+URZ+0x2a830], R5 ;  /* 0x02a83005080075a7 */ /* 0x0002a6000802017f */
[----:B--2---:R-:W-:Y:S05]  /*d4e0*/  @!P1 NANOSLEEP.SYNCS 0x989680 ;  /* 0x009896800000995d */ /* 0x004fea0003900000 */
[----:B------:R-:W2:Y:S02]  /*d4f0*/  @!P1 SYNCS.PHASECHK.TRANS64 P1, [R8+URZ+0x2a830], R5 ;  /* 0x02a83005080095a7 */ /* 0x000ea4000802007f */
[----:B--2---:R-:W-:Y:S05]  /*d500*/  @!P1 BRA `(.L_x_2211) ;  /* 0xfffffffc00ec9947 */ /* 0x004fea000383ffff */
[----:B------:R-:W-:Y:S05]  /*d510*/  BRA `(.L_x_2210) ;  /* 0xffffff8000e87947 */ /* 0x000fea000383ffff */
.L_x_2215:
[----:B-1----:R-:W-:-:S04]  /*d520*/  IMAD.U32 R6, RZ, RZ, UR5 ;  /* 0x00000005ff067e24 */ /* 0x002fc8000f8e00ff */
[----:B------:R1:W2:Y:S03]  /*d530*/  SYNCS.PHASECHK.TRANS64.TRYWAIT P1, [R6+URZ+0x2a850], R5 ;  /* 0x02a85005060075a7 */ /* 0x0002a6000802017f */
[----:B--2---:R-:W-:Y:S05]  /*d540*/  @!P1 NANOSLEEP.SYNCS 0x989680 ;  /* 0x009896800000995d */ /* 0x004fea0003900000 */
[----:B------:R-:W2:Y:S02]  /*d550*/  @!P1 SYNCS.PHASECHK.TRANS64 P1, [R6+URZ+0x2a850], R5 ;  /* 0x02a85005060095a7 */ /* 0x000ea4000802007f */
[----:B--2---:R-:W-:Y:S05]  /*d560*/  @!P1 BRA `(.L_x_2215) ;  /* 0xfffffffc00ec9947 */ /* 0x004fea000383ffff */
[----:B------:R-:W-:Y:S05]  /*d570*/  BRA `(.L_x_2214) ;  /* 0xffffff8800f47947 */ /* 0x000fea000383ffff */
.L_x_2222:
[----:B-1----:R-:W-:-:S04]  /*d580*/  IMAD.U32 R7, RZ, RZ, UR5 ;  /* 0x00000005ff077e24 */ /* 0x002fc8000f8e00ff */
[----:B------:R1:W2:Y:S03]  /*d590*/  SYNCS.PHASECHK.TRANS64.TRYWAIT P1, [R7+URZ+0x2a850], R0 ;  /* 0x02a85000070075a7 */ /* 0x0002a6000802017f */
[----:B--2---:R-:W-:Y:S05]  /*d5a0*/  @!P1 NANOSLEEP.SYNCS 0x989680 ;  /* 0x009896800000995d */ /* 0x004fea0003900000 */
[----:B------:R-:W2:Y:S02]  /*d5b0*/  @!P1 SYNCS.PHASECHK.TRANS64 P1, [R7+URZ+0x2a850], R0 ;  /* 0x02a85000070095a7 */ /* 0x000ea4000802007f */
[----:B--2---:R-:W-:Y:S05]  /*d5c0*/  @!P1 BRA `(.L_x_2222) ;  /* 0xfffffffc00ec9947 */ /* 0x004fea000383ffff */
[----:B------:R-:W-:Y:S05]  /*d5d0*/  BRA `(.L_x_2221) ;  /* 0xffffffa000807947 */ /* 0x000fea000383ffff */
.L_x_2234:
[----:B------:R-:W-:Y:S01]  /*d5e0*/  MOV R13, R16 ;  /* 0x00000010000d7202 */ /* 0x000fe20000000f00 */
[----:B------:R-:W-:Y:S02]  /*d5f0*/  IMAD.MOV.U32 R12, RZ, RZ, RZ ;  /* 0x000000ffff0c7224 */ /* 0x000fe400078e00ff */
[----:B------:R-:W-:Y:S02]  /*d600*/  IMAD.MOV.U32 R11, RZ, RZ, 0x1f ;  /* 0x0000001fff0b7424 */ /* 0x000fe400078e00ff */
[----:B------:R-:W-:-:S07]  /*d610*/  IMAD.MOV.U32 R15, RZ, RZ, -0x1 ;  /* 0xffffffffff0f7424 */ /* 0x000fce00078e00ff */
[----:B-----5:R-:W-:Y:S05]  /*d620*/  WARPSYNC.COLLECTIVE R15, `(.L_x_2275) ;  /* 0x000000000f087348 */ /* 0x020fea0003c00000 */
[----:B------:R0:W1:Y:S02]  /*d630*/  SHFL.IDX P6, R14, R13, R12, R11 ;  /* 0x0000000c0d0e7389 */ /* 0x00006400000c000b */
[----:B01---5:R-:W-:Y:S01]  /*d640*/  ENDCOLLECTIVE ;  /* 0x000000000000791b */ /* 0x023fe20003800000 */
.L_x_2275:
[----:B------:R-:W-:Y:S05]  /*d650*/  BRA `(.L_x_2276) ;  /* 0xffffffcc00b07947 */ /* 0x000fea000383ffff */
.L_x_2236:
[----:B0-----:R-:W-:-:S04]  /*d660*/  MOV R5, UR46 ;  /* 0x0000002e00057c02 */ /* 0x001fc80008000f00 */
[----:B------:R0:W1:Y:S03]  /*d670*/  SYNCS.PHASECHK.TRANS64.TRYWAIT P0, [R5+URZ+0x2a840], R4 ;  /* 0x02a84004050075a7 */ /* 0x000066000800017f */
[----:B-1----:R-:W-:Y:S05]  /*d680*/  @!P0 NANOSLEEP.SYNCS 0x989680 ;  /* 0x009896800000895d */ /* 0x002fea0003900000 */
[----:B------:R-:W1:Y:S02]  /*d690*/  @!P0 SYNCS.PHASECHK.TRANS64 P0, [R5+URZ+0x2a840], R4 ;  /* 0x02a84004050085a7 */ /* 0x000e64000800007f */
[----:B-1----:R-:W-:Y:S05]  /*d6a0*/  @!P0 BRA `(.L_x_2236) ;  /* 0xfffffffc00ec8947 */ /* 0x002fea000383ffff */
[----:B------:R-:W-:Y:S05]  /*d6b0*/  BRA `(.L_x_2277) ;  /* 0xffffffd000c07947 */ /* 0x000fea000383ffff */
.L_x_2237:
[----:B------:R-:W-:Y:S01]  /*d6c0*/  BSSY B0, `(.L_x_2278) ;  /* 0x0000008000007945 */ /* 0x000fe20003800000 */
[----:B------:R-:W-:Y:S01]  /*d6d0*/  IMAD.MOV.U32 R13, RZ, RZ, R3 ;  /* 0x000000ffff0d7224 */ /* 0x000fe200078e0003 */
[----:B------:R-:W-:Y:S01]  /*d6e0*/  MOV R15, 0xffffffff ;  /* 0xffffffff000f7802 */ /* 0x000fe20000000f00 */
[----:B------:R-:W-:Y:S02]  /*d6f0*/  IMAD.MOV.U32 R12, RZ, RZ, RZ ;  /* 0x000000ffff0c7224 */ /* 0x000fe400078e00ff */
[----:B------:R-:W-:-:S07]  /*d700*/  IMAD.MOV.U32 R11, RZ, RZ, 0x181f ;  /* 0x0000181fff0b7424 */ /* 0x000fce00078e00ff */
[----:B------:R-:W-:Y:S05]  /*d710*/  WARPSYNC.COLLECTIVE R15, `(.L_x_2279) ;  /* 0x000000000f087348 */ /* 0x000fea0003c00000 */
[----:B------:R0:W1:Y:S02]  /*d720*/  SHFL.IDX P6, R14, R13, R12, R11 ;  /* 0x0000000c0d0e7389 */ /* 0x00006400000c000b */
[----:B01----:R-:W-:Y:S01]  /*d730*/  ENDCOLLECTIVE ;  /* 0x000000000000791b */ /* 0x003fe20003800000 */
.L_x_2279:
[----:B------:R-:W-:Y:S05]  /*d740*/  BSYNC B0 ;  /* 0x0000000000007941 */ /* 0x000fea0003800000 */
.L_x_2278:
[----:B------:R-:W-:Y:S01]  /*d750*/  IMAD.MOV.U32 R13, RZ, RZ, R0 ;  /* 0x000000ffff0d7224 */ /* 0x000fe200078e0000 */
[----:B------:R-:W-:Y:S01]  /*d760*/  MOV R11, 0x181f ;  /* 0x0000181f000b7802 */ /* 0x000fe20000000f00 */
[----:B------:R-:W-:Y:S01]  /*d770*/  IMAD.MOV.U32 R12, RZ, RZ, RZ ;  /* 0x000000ffff0c7224 */ /* 0x000fe200078e00ff */
[----:B------:R-:W-:Y:S01]  /*d780*/  @P0 LEA R19, R37, UR46, 0x1 ;  /* 0x0000002e25130c11 */ /* 0x000fe2000f8e08ff */
[----:B------:R-:W-:Y:S02]  /*d790*/  IMAD.MOV.U32 R15, RZ, RZ, -0x1 ;  /* 0xffffffffff0f7424 */ /* 0x000fe400078e00ff */
[----:B------:R-:W-:-:S07]  /*d7a0*/  IMAD.MOV.U32 R5, RZ, RZ, R14 ;  /* 0x000000ffff057224 */ /* 0x000fce00078e000e */
[----:B------:R-:W-:Y:S05]  /*d7b0*/  WARPSYNC.COLLECTIVE R15, `(.L_x_2280) ;  /* 0x000000000f087348 */ /* 0x000fea0003c00000 */
[----:B------:R0:W1:Y:S02]  /*d7c0*/  SHFL.IDX P6, R14, R13, R12, R11 ;  /* 0x0000000c0d0e7389 */ /* 0x00006400000c000b */
[----:B01----:R-:W-:Y:S01]  /*d7d0*/  ENDCOLLECTIVE ;  /* 0x000000000000791b */ /* 0x003fe20003800000 */
.L_x_2280:
[----:B------:R-:W-:Y:S01]  /*d7e0*/  IMAD.MOV.U32 R13, RZ, RZ, R3 ;  /* 0x000000ffff0d7224 */ /* 0x000fe200078e0003 */
[----:B------:R-:W-:Y:S01]  /*d7f0*/  MOV R12, 0x1 ;  /* 0x00000001000c7802 */ /* 0x000fe20000000f00 */
[----:B------:R-:W-:-:S07]  /*d800*/  IMAD.MOV.U32 R4, RZ, RZ, R14 ;  /* 0x000000ffff047224 */ /* 0x000fce00078e000e */
[----:B------:R-:W-:Y:S05]  /*d810*/  WARPSYNC.COLLECTIVE R15, `(.L_x_2281) ;  /* 0x000000000f087348 */ /* 0x000fea0003c00000 */
[----:B------:R0:W1:Y:S02]  /*d820*/  SHFL.IDX P6, R14, R13, R12, R11 ;  /* 0x0000000c0d0e7389 */ /* 0x00006400000c000b */
[----:B01----:R-:W-:Y:S01]  /*d830*/  ENDCOLLECTIVE ;  /* 0x000000000000791b */ /* 0x003fe20003800000 */
.L_x_2281:
        /* <DEDUP_REMOVED lines=13> */
.L_x_2282:
[----:B------:R-:W-:Y:S02]  /*d910*/  MOV R5, R7 ;  /* 0x0000000700057202 */ /* 0x000fe40000000f00 */
[----:B------:R-:W-:Y:S01]  /*d920*/  @P0 LEA R20, R37, UR46, 0x1 ;  /* 0x0000002e25140c11 */ /* 0x000fe2000f8e08ff */
[----:B------:R-:W-:Y:S02]  /*d930*/  IMAD.MOV.U32 R13, RZ, RZ, R3 ;  /* 0x000000ffff0d7224 */ /* 0x000fe400078e0003 */
[----:B------:R-:W-:Y:S02]  /*d940*/  IMAD.MOV.U32 R12, RZ, RZ, 0x2 ;  /* 0x00000002ff0c7424 */ /* 0x000fe400078e00ff */
[----:B------:R-:W-:-:S07]  /*d950*/  IMAD.MOV.U32 R4, RZ, RZ, R14 ;  /* 0x000000ffff047224 */ /* 0x000fce00078e000e */
[----:B------:R-:W-:Y:S05]  /*d960*/  WARPSYNC.COLLECTIVE R15, `(.L_x_2283) ;  /* 0x000000000f087348 */ /* 0x000fea0003c00000 */
[----:B------:R0:W1:Y:S02]  /*d970*/  SHFL.IDX P6, R14, R13, R12, R11 ;  /* 0x0000000c0d0e7389 */ /* 0x00006400000c000b */
[----:B01----:R-:W-:Y:S01]  /*d980*/  ENDCOLLECTIVE ;  /* 0x000000000000791b */ /* 0x003fe20003800000 */
.L_x_2283:
        /* <DEDUP_REMOVED lines=13> */
.L_x_2284:
[----:B------:R-:W-:Y:S01]  /*da60*/  IMAD.MOV.U32 R5, RZ, RZ, R10 ;  /* 0x000000ffff057224 */ /* 0x000fe200078e000a */
[----:B------:R-:W-:Y:S01]  /*da70*/  MOV R13, R3 ;  /* 0x00000003000d7202 */ /* 0x000fe20000000f00 */
[----:B------:R-:W-:Y:S02]  /*da80*/  IMAD.MOV.U32 R12, RZ, RZ, 0x3 ;  /* 0x00000003ff0c7424 */ /* 0x000fe400078e00ff */
[----:B------:R-:W-:-:S07]  /*da90*/  IMAD.MOV.U32 R21, RZ, RZ, R14 ;  /* 0x000000ffff157224 */ /* 0x000fce00078e000e */
[----:B------:R-:W-:Y:S05]  /*daa0*/  WARPSYNC.COLLECTIVE R15, `(.L_x_2285) ;  /* 0x000000000f087348 */ /* 0x000fea0003c00000 */
[----:B------:R0:W1:Y:S02]  /*dab0*/  SHFL.IDX P6, R14, R13, R12, R11 ;  /* 0x0000000c0d0e7389 */ /* 0x00006400000c000b */
[----:B01----:R-:W-:Y:S01]  /*dac0*/  ENDCOLLECTIVE ;  /* 0x000000000000791b */ /* 0x003fe20003800000 */
.L_x_2285:
[----:B------:R-:W-:Y:S01]  /*dad0*/  IMAD.MOV.U32 R4, RZ, RZ, R21 ;  /* 0x000000ffff047224 */ /* 0x000fe200078e0015 */
[----:B------:R-:W-:-:S03]  /*dae0*/  @P0 LEA R21, R37, UR46, 0x1 ;  /* 0x0000002e25150c11 */ /* 0x000fc6000f8e08ff */
        /* <DEDUP_REMOVED lines=13> */
.L_x_2286:
[----:B------:R-:W-:Y:S01]  /*dbc0*/  IMAD.MOV.U32 R5, RZ, RZ, R7 ;  /* 0x000000ffff057224 */ /* 0x000fe200078e0007 */
[----:B------:R-:W-:Y:S01]  /*dbd0*/  @P0 LEA R7, R37, UR46, 0x1 ;  /* 0x0000002e25070c11 */ /* 0x000fe2000f8e08ff */
[----:B------:R-:W-:Y:S02]  /*dbe0*/  IMAD.MOV.U32 R13, RZ, RZ, R3 ;  /* 0x000000ffff0d7224 */ /* 0x000fe400078e0003 */
[----:B------:R-:W-:Y:S01]  /*dbf0*/  IMAD.MOV.U32 R12, RZ, RZ, 0x4 ;  /* 0x00000004ff0c7424 */ /* 0x000fe200078e00ff */
[----:B------:R-:W-:-:S07]  /*dc00*/  MOV R4, R14 ;  /* 0x0000000e00047202 */ /* 0x000fce0000000f00 */
[----:B------:R-:W-:Y:S05]  /*dc10*/  WARPSYNC.COLLECTIVE R15, `(.L_x_2287) ;  /* 0x000000000f087348 */ /* 0x000fea0003c00000 */
[----:B------:R0:W1:Y:S02]  /*dc20*/  SHFL.IDX P6, R14, R13, R12, R11 ;  /* 0x0000000c0d0e7389 */ /* 0x00006400000c000b */
[----:B01----:R-:W-:Y:S01]  /*dc30*/  ENDCOLLECTIVE ;  /* 0x000000000000791b */ /* 0x003fe20003800000 */
.L_x_2287:
        /* <DEDUP_REMOVED lines=8> */
[----:B------:R-:W-:Y:S02]  /*dcc0*/  ISETP.GE.AND P0, PT, R6, 0x41, PT ;  /* 0x000000410600780c */ /* 0x000fe40003f06270 */
[----:B------:R-:W-:-:S11]  /*dcd0*/  MOV R10, R14 ;  /* 0x0000000e000a7202 */ /* 0x000fd60000000f00 */
[----:B0-----:R-:W-:Y:S05]  /*dce0*/  WARPSYNC.COLLECTIVE R15, `(.L_x_2288) ;  /* 0x000000000f087348 */ /* 0x001fea0003c00000 */
[----:B------:R1:W2:Y:S02]  /*dcf0*/  SHFL.IDX P6, R14, R13, R12, R11 ;  /* 0x0000000c0d0e7389 */ /* 0x0002a400000c000b */
[----:B012---:R-:W-:Y:S01]  /*dd00*/  ENDCOLLECTIVE ;  /* 0x000000000000791b */ /* 0x007fe20003800000 */
.L_x_2288:
[----:B------:R-:W-:Y:S01]  /*dd10*/  MOV R5, R10 ;  /* 0x0000000a00057202 */ /* 0x000fe20000000f00 */
[----:B------:R-:W-:Y:S02]  /*dd20*/  IMAD.MOV.U32 R13, RZ, RZ, R3 ;  /* 0x000000ffff0d7224 */ /* 0x000fe400078e0003 */
[----:B------:R-:W-:Y:S02]  /*dd30*/  IMAD.MOV.U32 R12, RZ, RZ, 0x5 ;  /* 0x00000005ff0c7424 */ /* 0x000fe400078e00ff */
[----:B------:R-:W-:-:S07]  /*dd40*/  IMAD.MOV.U32 R19, RZ, RZ, R14 ;  /* 0x000000ffff137224 */ /* 0x000fce00078e000e */
[----:B------:R-:W-:Y:S05]  /*dd50*/  WARPSYNC.COLLECTIVE R15, `(.L_x_2289) ;  /* 0x000000000f087348 */ /* 0x000fea0003c00000 */
[----:B------:R0:W1:Y:S02]  /*dd60*/  SHFL.IDX P6, R14, R13, R12, R11 ;  /* 0x0000000c0d0e7389 */ /* 0x00006400000c000b */
[----:B01----:R-:W-:Y:S01]  /*dd70*/  ENDCOLLECTIVE ;  /* 0x000000000000791b */ /* 0x003fe20003800000 */
.L_x_2289:
[----:B------:R-:W-:Y:S01]  /*dd80*/  IMAD.MOV.U32 R4, RZ, RZ, R19 ;  /* 0x000000ffff047224 */ /* 0x000fe200078e0013 */
[----:B------:R-:W-:-:S03]  /*dd90*/  @P0 LEA R19, R37, UR46, 0x1 ;  /* 0x0000002e25130c11 */ /* 0x000fc6000f8e08ff */
        /* <DEDUP_REMOVED lines=8> */
[----:B------:R-:W-:-:S07]  /*de20*/  IMAD.MOV.U32 R3, RZ, RZ, R14 ;  /* 0x000000ffff037224 */ /* 0x000fce00078e000e */
[----:B0-----:R-:W-:Y:S05]  /*de30*/  WARPSYNC.COLLECTIVE R15, `(.L_x_2290) ;  /* 0x000000000f087348 */ /* 0x001fea0003c00000 */
[----:B------:R1:W2:Y:S02]  /*de40*/  SHFL.IDX P6, R14, R13, R12, R11 ;  /* 0x0000000c0d0e7389 */ /* 0x0002a400000c000b */
[----:B012---:R-:W-:Y:S01]  /*de50*/  ENDCOLLECTIVE ;  /* 0x000000000000791b */ /* 0x007fe20003800000 */
.L_x_2290:
[----:B------:R-:W-:Y:S05]  /*de60*/  BRA `(.L_x_2291) ;  /* 0xffffffd000207947 */ /* 0x000fea000383ffff */
.L_x_2240:
[----:B------:R-:W-:Y:S01]  /*de70*/  IMAD.MOV.U32 R13, RZ, RZ, R0 ;  /* 0x000000ffff0d7224 */ /* 0x000fe200078e0000 */
[----:B------:R-:W-:Y:S01]  /*de80*/  MOV R15, 0xffffffff ;  /* 0xffffffff000f7802 */ /* 0x000fe20000000f00 */
[----:B------:R-:W-:Y:S01]  /*de90*/  IMAD.MOV.U32 R12, RZ, RZ, RZ ;  /* 0x000000ffff0c7224 */ /* 0x000fe200078e00ff */
[----:B------:R-:W-:Y:S01]  /*dea0*/  MOV R10, UR48 ;  /* 0x00000030000a7c02 */ /* 0x000fe20008000f00 */
[----:B------:R-:W-:-:S04]  /*deb0*/  IMAD.MOV.U32 R11, RZ, RZ, 0x181f ;  /* 0x0000181fff0b7424 */ /* 0x000fc800078e00ff */
[----:B------:R-:W-:-:S07]  /*dec0*/  IMAD R7, R10, 0x80, R23 ;  /* 0x000000800a077824 */ /* 0x000fce00078e0217 */
[----:B------:R-:W-:Y:S05]  /*ded0*/  WARPSYNC.COLLECTIVE R15, `(.L_x_2292) ;  /* 0x000000000f087348 */ /* 0x000fea0003c00000 */
[----:B------:R0:W1:Y:S02]  /*dee0*/  SHFL.IDX P6, R14, R13, R12, R11 ;  /* 0x0000000c0d0e7389 */ /* 0x00006400000c000b */
[----:B01----:R-:W-:Y:S01]  /*def0*/  ENDCOLLECTIVE ;  /* 0x000000000000791b */ /* 0x003fe20003800000 */
.L_x_2292:
[----:B------:R-:W-:Y:S02]  /*df00*/  VIADD R9, R7, 0x10 ;  /* 0x0000001007097836 */ /* 0x000fe40000000000 */
[----:B------:R-:W-:Y:S02]  /*df10*/  IMAD.MOV.U32 R13, RZ, RZ, R3 ;  /* 0x000000ffff0d7224 */ /* 0x000fe400078e0003 */
[----:B------:R-:W-:-:S07]  /*df20*/  IMAD.MOV.U32 R5, RZ, RZ, R14 ;  /* 0x000000ffff057224 */ /* 0x000fce00078e000e */
[----:B------:R-:W-:Y:S05]  /*df30*/  WARPSYNC.COLLECTIVE R15, `(.L_x_2293) ;  /* 0x000000000f087348 */ /* 0x000fea0003c00000 */
[----:B------:R0:W1:Y:S02]  /*df40*/  SHFL.IDX P6, R14, R13, R12, R11 ;  /* 0x0000000c0d0e7389 */ /* 0x00006400000c000b */
[----:B01----:R-:W-:Y:S01]  /*df50*/  ENDCOLLECTIVE ;  /* 0x000000000000791b */ /* 0x003fe20003800000 */
.L_x_2293:
[----:B------:R-:W-:Y:S02]  /*df60*/  ULDC UR4, c[0x0][0x288] ;  /* 0x0000a20000047ab9 */ /* 0x000fe40000000800 */
[----:B------:R-:W-:-:S05]  /*df70*/  IMAD R6, R8, UR4, RZ ;  /* 0x0000000408067c24 */ /* 0x000fca000f8e02ff */
[----:B------:R-:W-:Y:S01]  /*df80*/  ISETP.GE.AND P1, PT, R7, R6, PT ;  /* 0x000000060700720c */ /* 0x000fe20003f26270 */
[----:B------:R-:W-:Y:S01]  /*df90*/  IMAD.MOV.U32 R13, RZ, RZ, R0 ;  /* 0x000000ffff0d7224 */ /* 0x000fe200078e0000 */
[----:B------:R-:W-:-:S11]  /*dfa0*/  MOV R12, 0x1 ;  /* 0x00000001000c7802 */ /* 0x000fd60000000f00 */
[----:B------:R-:W-:Y:S01]  /*dfb0*/  @!P1 LEA R19, R37, UR46, 0x1 ;  /* 0x0000002e25139c11 */ /* 0x000fe2000f8e08ff */
[----:B------:R-:W-:-:S07]  /*dfc0*/  IMAD.MOV.U32 R4, RZ, RZ, R14 ;  /* 0x000000ffff047224 */ /* 0x000fce00078e000e */
[----:B------:R-:W-:Y:S05]  /*dfd0*/  WARPSYNC.COLLECTIVE R15, `(.L_x_2294) ;  /* 0x000000000f087348 */ /* 0x000fea0003c00000 */
[----:B------:R0:W1:Y:S02]  /*dfe0*/  SHFL.IDX P6, R14, R13, R12, R11 ;  /* 0x0000000c0d0e7389 */ /* 0x00006400000c000b */
[----:B01----:R-:W-:Y:S01]  /*dff0*/  ENDCOLLECTIVE ;  /* 0x000000000000791b */ /* 0x003fe20003800000 */
.L_x_2294:
        /* <DEDUP_REMOVED lines=13> */
.L_x_2295:
[----:B------:R-:W-:Y:S02]  /*e0d0*/  MOV R5, R8 ;  /* 0x0000000800057202 */ /* 0x000fe40000000f00 */
[----:B------:R-:W-:Y:S01]  /*e0e0*/  @!P1 LEA R21, R37, UR46, 0x1 ;  /* 0x0000002e25159c11 */ /* 0x000fe2000f8e08ff */
[----:B------:R-:W-:Y:S02]  /*e0f0*/  IMAD.MOV.U32 R13, RZ, RZ, R0 ;  /* 0x000000ffff0d7224 */ /* 0x000fe400078e0000 */
[----:B------:R-:W-:Y:S02]  /*e100*/  IMAD.MOV.U32 R12, RZ, RZ, 0x2 ;  /* 0x00000002ff0c7424 */ /* 0x000fe400078e00ff */
[----:B------:R-:W-:-:S07]  /*e110*/  IMAD.MOV.U32 R4, RZ, RZ, R14 ;  /* 0x000000ffff047224 */ /* 0x000fce00078e000e */
[----:B------:R-:W-:Y:S05]  /*e120*/  WARPSYNC.COLLECTIVE R15, `(.L_x_2296) ;  /* 0x000000000f087348 */ /* 0x000fea0003c00000 */
[----:B------:R0:W1:Y:S02]  /*e130*/  SHFL.IDX P6, R14, R13, R12, R11 ;  /* 0x0000000c0d0e7389 */ /* 0x00006400000c000b */
[----:B01----:R-:W-:Y:S01]  /*e140*/  ENDCOLLECTIVE ;  /* 0x000000000000791b */ /* 0x003fe20003800000 */
.L_x_2296:
[----:B------:R-:W-:-:S04]  /*e150*/  @!P1 IMAD.WIDE.U32 R8, R27, 0x2, R4 ;  /* 0x000000021b089825 */ /* 0x000fc800078e0004 */
[----:B------:R-:W-:Y:S01]  /*e160*/  VIADD R5, R7, 0x20 ;  /* 0x0000002007057836 */ /* 0x000fe20000000000 */
        /* <DEDUP_REMOVED lines=12> */
.L_x_2297:
[----:B------:R-:W-:Y:S01]  /*e230*/  VIADD R9, R7, 0x30 ;  /* 0x0000003007097836 */ /* 0x000fe20000000000 */
[----:B------:R-:W-:Y:S02]  /*e240*/  @!P1 LEA R19, R37, UR46, 0x1 ;  /* 0x0000002e25139c11 */ /* 0x000fe4000f8e08ff */
[----:B------:R-:W-:Y:S01]  /*e250*/  MOV R13, R0 ;  /* 0x00000000000d7202 */ /* 0x000fe20000000f00 */
[----:B------:R-:W-:Y:S02]  /*e260*/  IMAD.MOV.U32 R12, RZ, RZ, 0x3 ;  /* 0x00000003ff0c7424 */ /* 0x000fe400078e00ff */
[----:B------:R-:W-:-:S07]  /*e270*/  IMAD.MOV.U32 R4, RZ, RZ, R14 ;  /* 0x000000ffff047224 */ /* 0x000fce00078e000e */
[----:B------:R-:W-:Y:S05]  /*e280*/  WARPSYNC.COLLECTIVE R15, `(.L_x_2298) ;  /* 0x000000000f087348 */ /* 0x000fea0003c00000 */
[----:B------:R0:W1:Y:S02]  /*e290*/  SHFL.IDX P6, R14, R13, R12, R11 ;  /* 0x0000000c0d0e7389 */ /* 0x00006400000c000b */
[----:B01----:R-:W-:Y:S01]  /*e2a0*/  ENDCOLLECTIVE ;  /* 0x000000000000791b */ /* 0x003fe20003800000 */
.L_x_2298:
        /* <DEDUP_REMOVED lines=13> */
.L_x_2299:
[----:B------:R-:W-:Y:S01]  /*e380*/  IMAD.MOV.U32 R5, RZ, RZ, R8 ;  /* 0x000000ffff057224 */ /* 0x000fe200078e0008 */
[----:B------:R-:W-:Y:S01]  /*e390*/  @!P1 LEA R21, R37, UR46, 0x1 ;  /* 0x0000002e25159c11 */ /* 0x000fe2000f8e08ff */
[----:B------:R-:W-:Y:S01]  /*e3a0*/  IMAD.MOV.U32 R13, RZ, RZ, R0 ;  /* 0x000000ffff0d7224 */ /* 0x000fe200078e0000 */
[----:B------:R-:W-:Y:S02]  /*e3b0*/  MOV R12, 0x4 ;  /* 0x00000004000c7802 */ /* 0x000fe40000000f00 */
[----:B------:R-:W-:-:S07]  /*e3c0*/  MOV R4, R14 ;  /* 0x0000000e00047202 */ /* 0x000fce0000000f00 */
[----:B------:R-:W-:Y:S05]  /*e3d0*/  WARPSYNC.COLLECTIVE R15, `(.L_x_2300) ;  /* 0x000000000f087348 */ /* 0x000fea0003c00000 */
[----:B------:R0:W1:Y:S02]  /*e3e0*/  SHFL.IDX P6, R14, R13, R12, R11 ;  /* 0x0000000c0d0e7389 */ /* 0x00006400000c000b */
[----:B01----:R-:W-:Y:S01]  /*e3f0*/  ENDCOLLECTIVE ;  /* 0x000000000000791b */ /* 0x003fe20003800000 */
.L_x_2300:
        /* <DEDUP_REMOVED lines=14> */
.L_x_2301:
        /* <DEDUP_REMOVED lines=8> */
.L_x_2302:
        /* <DEDUP_REMOVED lines=8> */
[----:B------:R-:W-:Y:S01]  /*e5e0*/  ISETP.GE.AND P1, PT, R9, R6, PT ;  /* 0x000000060900720c */ /* 0x000fe20003f26270 */
[----:B------:R-:W-:-:S12]  /*e5f0*/  IMAD.MOV.U32 R8, RZ, RZ, R14 ;  /* 0x000000ffff087224 */ /* 0x000fd800078e000e */
[----:B0-----:R-:W-:Y:S05]  /*e600*/  WARPSYNC.COLLECTIVE R15, `(.L_x_2303) ;  /* 0x000000000f087348 */ /* 0x001fea0003c00000 */
[----:B------:R1:W2:Y:S02]  /*e610*/  SHFL.IDX P6, R14, R13, R12, R11 ;  /* 0x0000000c0d0e7389 */ /* 0x0002a400000c000b */
[----:B012---:R-:W-:Y:S01]  /*e620*/  ENDCOLLECTIVE ;  /* 0x000000000000791b */ /* 0x007fe20003800000 */
.L_x_2303:
[----:B------:R-:W-:Y:S01]  /*e630*/  IMAD.MOV.U32 R5, RZ, RZ, R8 ;  /* 0x000000ffff057224 */ /* 0x000fe200078e0008 */
[----:B------:R-:W-:Y:S02]  /*e640*/  @!P1 LEA R21, R37, UR46, 0x1 ;  /* 0x0000002e25159c11 */ /* 0x000fe4000f8e08ff */
[----:B------:R-:W-:Y:S01]  /*e650*/  MOV R13, R0 ;  /* 0x00000000000d7202 */ /* 0x000fe20000000f00 */
[----:B------:R-:W-:Y:S02]  /*e660*/  IMAD.MOV.U32 R12, RZ, RZ, 0x6 ;  /* 0x00000006ff0c7424 */ /* 0x000fe400078e00ff */
[----:B------:R-:W-:-:S07]  /*e670*/  IMAD.MOV.U32 R4, RZ, RZ, R14 ;  /* 0x000000ffff047224 */ /* 0x000fce00078e000e */
[----:B------:R-:W-:Y:S05]  /*e680*/  WARPSYNC.COLLECTIVE R15, `(.L_x_2304) ;  /* 0x000000000f087348 */ /* 0x000fea0003c00000 */
[----:B------:R0:W1:Y:S02]  /*e690*/  SHFL.IDX P6, R14, R13, R12, R11 ;  /* 0x0000000c0d0e7389 */ /* 0x00006400000c000b */
[----:B01----:R-:W-:Y:S01]  /*e6a0*/  ENDCOLLECTIVE ;  /* 0x000000000000791b */ /* 0x003fe20003800000 */
.L_x_2304:
        /* <DEDUP_REMOVED lines=14> */
.L_x_2305:
[----:B------:R-:W-:Y:S01]  /*e790*/  @!P1 LEA R19, R37, UR46, 0x1 ;  /* 0x0000002e25139c11 */ /* 0x000fe2000f8e08ff */
[----:B------:R-:W-:Y:S02]  /*e7a0*/  IMAD.MOV.U32 R13, RZ, RZ, R0 ;  /* 0x000000ffff0d7224 */ /* 0x000fe400078e0000 */
[----:B------:R-:W-:Y:S01]  /*e7b0*/  IMAD.MOV.U32 R12, RZ, RZ, 0x7 ;  /* 0x00000007ff0c7424 */ /* 0x000fe200078e00ff */
[----:B------:R-:W-:-:S07]  /*e7c0*/  MOV R4, R14 ;  /* 0x0000000e00047202 */ /* 0x000fce0000000f00 */
[----:B------:R-:W-:Y:S05]  /*e7d0*/  WARPSYNC.COLLECTIVE R15, `(.L_x_2306) ;  /* 0x000000000f087348 */ /* 0x000fea0003c00000 */
[----:B------:R0:W1:Y:S02]  /*e7e0*/  SHFL.IDX P6, R14, R13, R12, R11 ;  /* 0x0000000c0d0e7389 */ /* 0x00006400000c000b */
[----:B01----:R-:W-:Y:S01]  /*e7f0*/  ENDCOLLECTIVE ;  /* 0x000000000000791b */ /* 0x003fe20003800000 */
.L_x_2306:
        /* <DEDUP_REMOVED lines=12> */
.L_x_2307:
[----:B------:R-:W-:Y:S05]  /*e8c0*/  BRA `(.L_x_2308) ;  /* 0xffffffd0001c7947 */ /* 0x000fea000383ffff */
.L_x_2243:
[----:B0-----:R-:W-:-:S04]  /*e8d0*/  IMAD.U32 R3, RZ, RZ, UR46 ;  /* 0x0000002eff037e24 */ /* 0x001fc8000f8e00ff */
[----:B------:R0:W1:Y:S03]  /*e8e0*/  SYNCS.PHASECHK.TRANS64.TRYWAIT P0, [R3+URZ+0x2a820], R0 ;  /* 0x02a82000030075a7 */ /* 0x000066000800017f */
[----:B-1----:R-:W-:Y:S05]  /*e8f0*/  @!P0 NANOSLEEP.SYNCS 0x989680 ;  /* 0x009896800000895d */ /* 0x002fea0003900000 */
[----:B------:R-:W1:Y:S02]  /*e900*/  @!P0 SYNCS.PHASECHK.TRANS64 P0, [R3+URZ+0x2a820], R0 ;  /* 0x02a82000030085a7 */ /* 0x000e64000800007f */
[----:B-1----:R-:W-:Y:S05]  /*e910*/  @!P0 BRA `(.L_x_2243) ;  /* 0xfffffffc00ec8947 */ /* 0x002fea000383ffff */
[----:B------:R-:W-:Y:S05]  /*e920*/  BRA `(.L_x_2309) ;  /* 0xffffffd000647947 */ /* 0x000fea000383ffff */
.L_x_2247:
[----:B0-----:R0:W1:Y:S02]  /*e930*/  SYNCS.PHASECHK.TRANS64.TRYWAIT P0, [R26+URZ+0x2a840], R3 ;  /* 0x02a840031a0075a7 */ /* 0x001064000800017f */
[----:B-1----:R-:W-:Y:S05]  /*e940*/  @!P0 NANOSLEEP.SYNCS 0x989680 ;  /* 0x009896800000895d */ /* 0x002fea0003900000 */
[----:B------:R-:W1:Y:S02]  /*e950*/  @!P0 SYNCS.PHASECHK.TRANS64 P0, [R26+URZ+0x2a840], R3 ;  /* 0x02a840031a0085a7 */ /* 0x000e64000800007f */
[----:B-1----:R-:W-:Y:S05]  /*e960*/  @!P0 BRA `(.L_x_2247) ;  /* 0xfffffffc00f08947 */ /* 0x002fea000383ffff */
[----:B------:R-:W-:Y:S05]  /*e970*/  BRA `(.L_x_2310) ;  /* 0xffffffd4002c7947 */ /* 0x000fea000383ffff */
.L_x_2248:
[----:B------:R-:W-:Y:S01]  /*e980*/  BSSY B1, `(.L_x_2311) ;  /* 0x0000008000017945 */ /* 0x000fe20003800000 */
[----:B------:R-:W-:Y:S01]  /*e990*/  IMAD.MOV.U32 R13, RZ, RZ, R0 ;  /* 0x000000ffff0d7224 */ /* 0x000fe200078e0000 */
[----:B------:R-:W-:Y:S01]  /*e9a0*/  MOV R11, 0x181f ;  /* 0x0000181f000b7802 */ /* 0x000fe20000000f00 */
[----:B------:R-:W-:Y:S02]  /*e9b0*/  IMAD.MOV.U32 R12, RZ, RZ, RZ ;  /* 0x000000ffff0c7224 */ /* 0x000fe400078e00ff */
[----:B------:R-:W-:-:S07]  /*e9c0*/  IMAD.MOV.U32 R15, RZ, RZ, -0x1 ;  /* 0xffffffffff0f7424 */ /* 0x000fce00078e00ff */
[----:B------:R-:W-:Y:S05]  /*e9d0*/  WARPSYNC.COLLECTIVE R15, `(.L_x_2312) ;  /* 0x000000000f087348 */ /* 0x000fea0003c00000 */
[----:B------:R0:W1:Y:S02]  /*e9e0*/  SHFL.IDX P6, R14, R13, R12, R11 ;  /* 0x0000000c0d0e7389 */ /* 0x00006400000c000b */
[----:B01----:R-:W-:Y:S01]  /*e9f0*/  ENDCOLLECTIVE ;  /* 0x000000000000791b */ /* 0x003fe20003800000 */
.L_x_2312:
[----:B------:R-:W-:Y:S05]  /*ea00*/  BSYNC B1 ;  /* 0x0000000000017941 */ /* 0x000fea0003800000 */
.L_x_2311:
[----:B------:R-:W-:Y:S01]  /*ea10*/  IMAD.MOV.U32 R13, RZ, RZ, R3 ;  /* 0x000000ffff0d7224 */ /* 0x000fe200078e0003 */
[----:B------:R-:W-:Y:S01]  /*ea20*/  MOV R12, RZ ;  /* 0x000000ff000c7202 */ /* 0x000fe20000000f00 */
[----:B------:R-:W-:Y:S01]  /*ea30*/  IMAD.MOV.U32 R11, RZ, RZ, 0x181f ;  /* 0x0000181fff0b7424 */ /* 0x000fe200078e00ff */
[----:B------:R-:W-:Y:S01]  /*ea40*/  LEA R5, R5, UR46, 0x1 ;  /* 0x0000002e05057c11 */ /* 0x000fe2000f8e08ff */
[----:B------:R-:W-:Y:S02]  /*ea50*/  IMAD.MOV.U32 R15, RZ, RZ, -0x1 ;  /* 0xffffffffff0f7424 */ /* 0x000fe400078e00ff */
[----:B------:R-:W-:-:S07]  /*ea60*/  IMAD.MOV.U32 R4, RZ, RZ, R14 ;  /* 0x000000ffff047224 */ /* 0x000fce00078e000e */
[----:B------:R-:W-:Y:S05]  /*ea70*/  WARPSYNC.COLLECTIVE R15, `(.L_x_2313) ;  /* 0x000000000f087348 */ /* 0x000fea0003c00000 */
[----:B------:R0:W1:Y:S02]  /*ea80*/  SHFL.IDX P6, R14, R13, R12, R11 ;  /* 0x0000000c0d0e7389 */ /* 0x00006400000c000b */
[----:B01----:R-:W-:Y:S01]  /*ea90*/  ENDCOLLECTIVE ;  /* 0x000000000000791b */ /* 0x003fe20003800000 */
.L_x_2313:
[----:B------:R-:W-:Y:S01]  /*eaa0*/  MOV R13, R0 ;  /* 0x00000000000d7202 */ /* 0x000fe20000000f00 */
[----:B------:R-:W-:Y:S01]  /*eab0*/  IMAD.MOV.U32 R12, RZ, RZ, 0x1 ;  /* 0x00000001ff0c7424 */ /* 0x000fe200078e00ff */
[----:B------:R-:W-:-:S05]  /*eac0*/  IADD3 R14, P0, R14, R20, RZ ;  /* 0x000000140e0e7210 */ /* 0x000fca0007f1e0ff */
[----:B------:R-:W-:-:S05]  /*ead0*/  IMAD.X R15, RZ, RZ, R4, P0 ;  /* 0x000000ffff0f7224 */ /* 0x000fca00000e0604 */
[----:B------:R-:W-:Y:S01]  /*eae0*/  @!PT LDS RZ, [RZ] ;  /* 0x00000000fffff984 */ /* 0x000fe20000000800 */
[----:B------:R-:W-:Y:S01]  /*eaf0*/  @!PT LDS RZ, [RZ] ;  /* 0x00000000fffff984 */ /* 0x000fe20000000800 */
[----:B------:R-:W-:Y:S01]  /*eb00*/  @!PT LDS RZ, [RZ] ;  /* 0x00000000fffff984 */ /* 0x000fe20000000800 */
[----:B------:R-:W-:Y:S04]  /*eb10*/  LDGSTS.E.BYPASS.LTC128B.128 [R5+0x18400], desc[UR36][R14.64], !P3 ;  /* 0x184000000e057fae */ /* 0x000fe8000d901d64 */
[----:B------:R-:W-:Y:S04]  /*eb20*/  LDGSTS.E.BYPASS.LTC128B.128 [R5+0x1b400], desc[UR36][R14.64+0x80], !P2 ;  /* 0x1b4000800e057fae */ /* 0x000fe8000d101d64 */
[----:B------:R0:W-:Y:S02]  /*eb30*/  LDGSTS.E.BYPASS.LTC128B.128 [R5+0x1e400], desc[UR36][R14.64+0x100], !P1 ;  /* 0x1e4001000e057fae */ /* 0x0001e4000c901d64 */
[----:B0-----:R-:W-:-:S07]  /*eb40*/  IMAD.MOV.U32 R15, RZ, RZ, -0x1 ;  /* 0xffffffffff0f7424 */ /* 0x001fce00078e00ff */
[----:B------:R-:W-:Y:S05]  /*eb50*/  WARPSYNC.COLLECTIVE R15, `(.L_x_2314) ;  /* 0x000000000f087348 */ /* 0x000fea0003c00000 */
[----:B------:R0:W1:Y:S02]  /*eb60*/  SHFL.IDX P6, R14, R13, R12, R11 ;  /* 0x0000000c0d0e7389 */ /* 0x00006400000c000b */
[----:B01----:R-:W-:Y:S01]  /*eb70*/  ENDCOLLECTIVE ;  /* 0x000000000000791b */ /* 0x003fe20003800000 */
.L_x_2314:
[----:B------:R-:W-:Y:S01]  /*eb80*/  MOV R13, R3 ;  /* 0x00000003000d7202 */ /* 0x000fe20000000f00 */
[----:B------:R-:W-:-:S07]  /*eb90*/  IMAD.MOV.U32 R4, RZ, RZ, R14 ;  /* 0x000000ffff047224 */ /* 0x000fce00078e000e */
[----:B------:R-:W-:Y:S05]  /*eba0*/  WARPSYNC.COLLECTIVE R15, `(.L_x_2315) ;  /* 0x000000000f087348 */ /* 0x000fea0003c00000 */
[----:B------:R0:W1:Y:S02]  /*ebb0*/  SHFL.IDX P6, R14, R13, R12, R11 ;  /* 0x0000000c0d0e7389 */ /* 0x00006400000c000b */
[----:B01----:R-:W-:Y:S01]  /*ebc0*/  ENDCOLLECTIVE ;  /* 0x000000000000791b */ /* 0x003fe20003800000 */
.L_x_2315:
[----:B------:R-:W-:Y:S02]  /*ebd0*/  IMAD.MOV.U32 R13, RZ, RZ, R0 ;  /* 0x000000ffff0d7224 */ /* 0x000fe400078e0000 */
        /* <DEDUP_REMOVED lines=9> */
[----:B0-----:R-:W-:-:S07]  /*ec70*/  MOV R15, 0xffffffff ;  /* 0xffffffff000f7802 */ /* 0x001fce0000000f00 */
[----:B------:R-:W-:Y:S05]  /*ec80*/  WARPSYNC.COLLECTIVE R15, `(.L_x_2316) ;  /* 0x000000000f087348 */ /* 0x000fea0003c00000 */
[----:B------:R0:W1:Y:S02]  /*ec90*/  SHFL.IDX P6, R14, R13, R12, R11 ;  /* 0x0000000c0d0e7389 */ /* 0x00006400000c000b */
[----:B01----:R-:W-:Y:S01]  /*eca0*/  ENDCOLLECTIVE ;  /* 0x000000000000791b */ /* 0x003fe20003800000 */
.L_x_2316:
[----:B------:R-:W-:Y:S02]  /*ecb0*/  IMAD.MOV.U32 R13, RZ, RZ, R3 ;  /* 0x000000ffff0d7224 */ /* 0x000fe400078e0003 */
[----:B------:R-:W-:-:S07]  /*ecc0*/  IMAD.MOV.U32 R31, RZ, RZ, R14 ;  /* 0x000000ffff1f7224 */ /* 0x000fce00078e000e */
[----:B------:R-:W-:Y:S05]  /*ecd0*/  WARPSYNC.COLLECTIVE R15, `(.L_x_2317) ;  /* 0x000000000f087348 */ /* 0x000fea0003c00000 */
[----:B------:R0:W1:Y:S02]  /*ece0*/  SHFL.IDX P6, R14, R13, R12, R11 ;  /* 0x0000000c0d0e7389 */ /* 0x00006400000c000b */
[----:B01----:R-:W-:Y:S01]  /*ecf0*/  ENDCOLLECTIVE ;  /* 0x000000000000791b */ /* 0x003fe20003800000 */
.L_x_2317:
[----:B------:R-:W-:Y:S02]  /*ed00*/  IMAD.MOV.U32 R13, RZ, RZ, R0 ;  /* 0x000000ffff0d7224 */ /* 0x000fe400078e0000 */
[----:B------:R-:W-:Y:S02]  /*ed10*/  IMAD.MOV.U32 R12, RZ, RZ, 0x3 ;  /* 0x00000003ff0c7424 */ /* 0x000fe400078e00ff */
[----:B------:R-:W-:-:S05]  /*ed20*/  IMAD.MOV.U32 R11, RZ, RZ, R14 ;  /* 0x000000ffff0b7224 */ /* 0x000fca00078e000e */
[----:B------:R-:W-:Y:S01]  /*ed30*/  IADD3 R14, P0, R11, R20, RZ ;  /* 0x000000140b0e7210 */ /* 0x000fe20007f1e0ff */
[----:B------:R-:W-:-:S03]  /*ed40*/  IMAD.MOV.U32 R11, RZ, RZ, 0x181f ;  /* 0x0000181fff0b7424 */ /* 0x000fc600078e00ff */
[----:B------:R-:W-:-:S05]  /*ed50*/  IADD3.X R15, RZ, R31, RZ, P0, !PT ;  /* 0x0000001fff0f7210 */ /* 0x000fca00007fe4ff */
        /* <DEDUP_REMOVED lines=10> */
.L_x_2318:
[----:B------:R-:W-:Y:S02]  /*ee00*/  IMAD.MOV.U32 R13, RZ, RZ, R3 ;  /* 0x000000ffff0d7224 */ /* 0x000fe400078e0003 */
[----:B------:R-:W-:-:S07]  /*ee10*/  IMAD.MOV.U32 R31, RZ, RZ, R14 ;  /* 0x000000ffff1f7224 */ /* 0x000fce00078e000e */
[----:B------:R-:W-:Y:S05]  /*ee20*/  WARPSYNC.COLLECTIVE R15, `(.L_x_2319) ;  /* 0x000000000f087348 */ /* 0x000fea0003c00000 */
[----:B------:R0:W1:Y:S02]  /*ee30*/  SHFL.IDX P6, R14, R13, R12, R11 ;  /* 0x0000000c0d0e7389 */ /* 0x00006400000c000b */
[----:B01----:R-:W-:Y:S01]  /*ee40*/  ENDCOLLECTIVE ;  /* 0x000000000000791b */ /* 0x003fe20003800000 */
.L_x_2319:
        /* <DEDUP_REMOVED lines=16> */
.L_x_2320:
[----:B------:R-:W-:Y:S02]  /*ef50*/  IMAD.MOV.U32 R13, RZ, RZ, R3 ;  /* 0x000000ffff0d7224 */ /* 0x000fe400078e0003 */
[----:B------:R-:W-:-:S07]  /*ef60*/  IMAD.MOV.U32 R4, RZ, RZ, R14 ;  /* 0x000000ffff047224 */ /* 0x000fce00078e000e */
[----:B------:R-:W-:Y:S05]  /*ef70*/  WARPSYNC.COLLECTIVE R15, `(.L_x_2321) ;  /* 0x000000000f087348 */ /* 0x000fea0003c00000 */
[----:B------:R0:W1:Y:S02]  /*ef80*/  SHFL.IDX P6, R14, R13, R12, R11 ;  /* 0x0000000c0d0e7389 */ /* 0x00006400000c000b */
[----:B01----:R-:W-:Y:S01]  /*ef90*/  ENDCOLLECTIVE ;  /* 0x000000000000791b */ /* 0x003fe20003800000 */
.L_x_2321:
        /* <DEDUP_REMOVED lines=14> */
.L_x_2322:
[----:B------:R-:W-:Y:S01]  /*f080*/  MOV R13, R3 ;  /* 0x00000003000d7202 */ /* 0x000fe20000000f00 */
[----:B------:R-:W-:-:S07]  /*f090*/  IMAD.MOV.U32 R0, RZ, RZ, R14 ;  /* 0x000000ffff007224 */ /* 0x000fce00078e000e */
[----:B------:R-:W-:Y:S05]  /*f0a0*/  WARPSYNC.COLLECTIVE R15, `(.L_x_2323) ;  /* 0x000000000f087348 */ /* 0x000fea0003c00000 */
[----:B------:R0:W1:Y:S02]  /*f0b0*/  SHFL.IDX P6, R14, R13, R12, R11 ;  /* 0x0000000c0d0e7389 */ /* 0x00006400000c000b */
[----:B01----:R-:W-:Y:S01]  /*f0c0*/  ENDCOLLECTIVE ;  /* 0x000000000000791b */ /* 0x003fe20003800000 */
.L_x_2323:
[----:B------:R-:W-:Y:S01]  /*f0d0*/  IMAD.MOV.U32 R3, RZ, RZ, R14 ;  /* 0x000000ffff037224 */ /* 0x000fe200078e000e */
[----:B------:R-:W-:Y:S06]  /*f0e0*/  BRA `(.L_x_2324) ;  /* 0xffffffd000687947 */ /* 0x000fec000383ffff */
.L_x_2253:
[----:B--2---:R2:W3:Y:S02]  /*f0f0*/  SYNCS.PHASECHK.TRANS64.TRYWAIT P0, [R0+URZ+0x2a860], R3 ;  /* 0x02a86003000075a7 */ /* 0x0044e4000800017f */
[----:B---3--:R-:W-:Y:S05]  /*f100*/  @!P0 NANOSLEEP.SYNCS 0x989680 ;  /* 0x009896800000895d */ /* 0x008fea0003900000 */
[----:B------:R-:W3:Y:S02]  /*f110*/  @!P0 SYNCS.PHASECHK.TRANS64 P0, [R0+URZ+0x2a860], R3 ;  /* 0x02a86003000085a7 */ /* 0x000ee4000800007f */
[----:B---3--:R-:W-:Y:S05]  /*f120*/  @!P0 BRA `(.L_x_2253) ;  /* 0xfffffffc00f08947 */ /* 0x008fea000383ffff */
[----:B------:R-:W-:Y:S05]  /*f130*/  BRA `(.L_x_2325) ;  /* 0xffffffd000c47947 */ /* 0x000fea000383ffff */
.L_x_2254:
[----:B------:R-:W-:Y:S01]  /*f140*/  BSSY B1, `(.L_x_2326) ;  /* 0x0000008000017945 */ /* 0x000fe20003800000 */
[----:B0-----:R-:W-:Y:S01]  /*f150*/  IMAD.MOV.U32 R13, RZ, RZ, R18 ;  /* 0x000000ffff0d7224 */ /* 0x001fe200078e0012 */
[----:B------:R-:W-:Y:S01]  /*f160*/  MOV R11, 0x181f ;  /* 0x0000181f000b7802 */ /* 0x000fe20000000f00 */
[----:B------:R-:W-:Y:S02]  /*f170*/  IMAD.MOV.U32 R12, RZ, RZ, RZ ;  /* 0x000000ffff0c7224 */ /* 0x000fe400078e00ff */
[----:B------:R-:W-:-:S07]  /*f180*/  IMAD.MOV.U32 R15, RZ, RZ, -0x1 ;  /* 0xffffffffff0f7424 */ /* 0x000fce00078e00ff */
[----:B-12---:R-:W-:Y:S05]  /*f190*/  WARPSYNC.COLLECTIVE R15, `(.L_x_2327) ;  /* 0x000000000f087348 */ /* 0x006fea0003c00000 */
[----:B------:R0:W3:Y:S02]  /*f1a0*/  SHFL.IDX P6, R14, R13, R12, R11 ;  /* 0x0000000c0d0e7389 */ /* 0x0000e400000c000b */
[----:B0123--:R-:W-:Y:S01]  /*f1b0*/  ENDCOLLECTIVE ;  /* 0x000000000000791b */ /* 0x00ffe20003800000 */
.L_x_2327:
[----:B------:R-:W-:Y:S05]  /*f1c0*/  BSYNC B1 ;  /* 0x0000000000017941 */ /* 0x000fea0003800000 */
.L_x_2326:
        /* <DEDUP_REMOVED lines=8> */
.L_x_2328:
[----:B------:R-:W-:Y:S01]  /*f250*/  MOV R13, R18 ;  /* 0x00000012000d7202 */ /* 0x000fe20000000f00 */
[----:B------:R-:W-:Y:S01]  /*f260*/  IMAD.MOV.U32 R12, RZ, RZ, 0x1 ;  /* 0x00000001ff0c7424 */ /* 0x000fe200078e00ff */
[----:B------:R-:W-:-:S13]  /*f270*/  IADD3 R4, P1, R14, R20, RZ ;  /* 0x000000140e047210 */ /* 0x000fda0007f3e0ff */
[----:B------:R-:W-:Y:S05]  /*f280*/  WARPSYNC.COLLECTIVE R15, `(.L_x_2329) ;  /* 0x000000000f087348 */ /* 0x000fea0003c00000 */
[----:B------:R0:W1:Y:S02]  /*f290*/  SHFL.IDX P6, R14, R13, R12, R11 ;  /* 0x0000000c0d0e7389 */ /* 0x00006400000c000b */
[----:B01----:R-:W-:Y:S01]  /*f2a0*/  ENDCOLLECTIVE ;  /* 0x000000000000791b */ /* 0x003fe20003800000 */
.L_x_2329:
[----:B------:R-:W-:Y:S01]  /*f2b0*/  IMAD.X R5, RZ, RZ, R3, P1 ;  /* 0x000000ffff057224 */ /* 0x000fe200008e0603 */
[----:B------:R-:W-:Y:S02]  /*f2c0*/  LOP3.LUT P1, RZ, R32, 0x1, RZ, 0xc0, !PT ;  /* 0x0000000120ff7812 */ /* 0x000fe4000782c0ff */
[----:B------:R-:W-:Y:S02]  /*f2d0*/  LEA R3, R10, UR46, 0x1 ;  /* 0x0000002e0a037c11 */ /* 0x000fe4000f8e08ff */
        /* <DEDUP_REMOVED lines=11> */
.L_x_2330:
        /* <DEDUP_REMOVED lines=10> */
.L_x_2331:
[----:B------:R-:W-:Y:S02]  /*f430*/  IADD3.X R5, RZ, R19, RZ, P2, !PT ;  /* 0x00000013ff057210 */ /* 0x000fe400017fe4ff */
        /* <DEDUP_REMOVED lines=11> */
.L_x_2332:
        /* <DEDUP_REMOVED lines=10> */
.L_x_2333:
        /* <DEDUP_REMOVED lines=12> */
.L_x_2334:
        /* <DEDUP_REMOVED lines=10> */
.L_x_2335:
        /* <DEDUP_REMOVED lines=12> */
.L_x_2336:
        /* <DEDUP_REMOVED lines=10> */
.L_x_2337:
        /* <DEDUP_REMOVED lines=12> */
.L_x_2338:
[----:B------:R-:W-:Y:S01]  /*f910*/  @!PT LDS RZ, [RZ] ;  /* 0x00000000fffff984 */ /* 0x000fe20000000800 */
[----:B------:R-:W-:Y:S01]  /*f920*/  @!PT LDS RZ, [RZ] ;  /* 0x00000000fffff984 */ /* 0x000fe20000000800 */
[----:B------:R-:W-:Y:S01]  /*f930*/  @!PT LDS RZ, [RZ] ;  /* 0x00000000fffff984 */ /* 0x000fe20000000800 */
[----:B------:R0:W-:Y:S01]  /*f940*/  LDGSTS.E.BYPASS.LTC128B.128 [R3+0x5400], desc[UR36][R4.64+0x80], !P2 ;  /* 0x0540008004037fae */ /* 0x0001e2000d101d64 */
[----:B------:R-:W-:Y:S05]  /*f950*/  BRA `(.L_x_2339) ;  /* 0xffffffcc00807947 */ /* 0x000fea000383ffff */
.L_x_2260:
[----:B0-----:R0:W2:Y:S02]  /*f960*/  SYNCS.PHASECHK.TRANS64.TRYWAIT P0, [R0+URZ+0x2a860], R3 ;  /* 0x02a86003000075a7 */ /* 0x0010a4000800017f */
[----:B--2---:R-:W-:Y:S05]  /*f970*/  @!P0 NANOSLEEP.SYNCS 0x989680 ;  /* 0x009896800000895d */ /* 0x004fea0003900000 */
[----:B------:R-:W2:Y:S02]  /*f980*/  @!P0 SYNCS.PHASECHK.TRANS64 P0, [R0+URZ+0x2a860], R3 ;  /* 0x02a86003000085a7 */ /* 0x000ea4000800007f */
[----:B--2---:R-:W-:Y:S05]  /*f990*/  @!P0 BRA `(.L_x_2260) ;  /* 0xfffffffc00f08947 */ /* 0x004fea000383ffff */
[----:B------:R-:W-:Y:S05]  /*f9a0*/  BRA `(.L_x_2340) ;  /* 0xffffffd000687947 */ /* 0x000fea000383ffff */
.L_x_2261:
[----:B------:R-:W-:Y:S01]  /*f9b0*/  BSSY B0, `(.L_x_2341) ;  /* 0x0000008000007945 */ /* 0x000fe20003800000 */
[----:B------:R-:W-:Y:S01]  /*f9c0*/  MOV R13, R18 ;  /* 0x00000012000d7202 */ /* 0x000fe20000000f00 */
[----:B------:R-:W-:Y:S02]  /*f9d0*/  IMAD.MOV.U32 R12, RZ, RZ, RZ ;  /* 0x000000ffff0c7224 */ /* 0x000fe400078e00ff */
[----:B------:R-:W-:Y:S02]  /*f9e0*/  IMAD.MOV.U32 R11, RZ, RZ, 0x181f ;  /* 0x0000181fff0b7424 */ /* 0x000fe400078e00ff */
[----:B------:R-:W-:-:S07]  /*f9f0*/  IMAD.MOV.U32 R15, RZ, RZ, -0x1 ;  /* 0xffffffffff0f7424 */ /* 0x000fce00078e00ff */
[----:B01----:R-:W-:Y:S05]  /*fa00*/  WARPSYNC.COLLECTIVE R15, `(.L_x_2342) ;  /* 0x000000000f087348 */ /* 0x003fea0003c00000 */
[----:B------:R2:W3:Y:S02]  /*fa10*/  SHFL.IDX P6, R14, R13, R12, R11 ;  /* 0x0000000c0d0e7389 */ /* 0x0004e400000c000b */
[----:B0123--:R-:W-:Y:S01]  /*fa20*/  ENDCOLLECTIVE ;  /* 0x000000000000791b */ /* 0x00ffe20003800000 */
.L_x_2342:
[----:B------:R-:W-:Y:S05]  /*fa30*/  BSYNC B0 ;  /* 0x0000000000007941 */ /* 0x000fea0003800000 */
.L_x_2341:
[----:B------:R-:W-:Y:S01]  /*fa40*/  IMAD.MOV.U32 R13, RZ, RZ, R17 ;  /* 0x000000ffff0d7224 */ /* 0x000fe200078e0011 */
[----:B------:R-:W-:Y:S01]  /*fa50*/  MOV R15, 0xffffffff ;  /* 0xffffffff000f7802 */ /* 0x000fe20000000f00 */
[----:B------:R-:W-:Y:S01]  /*fa60*/  IMAD.MOV.U32 R12, RZ, RZ, RZ ;  /* 0x000000ffff0c7224 */ /* 0x000fe200078e00ff */
[----:B------:R-:W-:Y:S01]  /*fa70*/  MOV R5, R14 ;  /* 0x0000000e00057202 */ /* 0x000fe20000000f00 */
[----:B------:R-:W-:Y:S01]  /*fa80*/  IMAD.MOV.U32 R11, RZ, RZ, 0x181f ;  /* 0x0000181fff0b7424 */ /* 0x000fe200078e00ff */
[C---:B------:R-:W-:Y:S02]  /*fa90*/  LOP3.LUT R3, R32.reuse, 0x1, RZ, 0xc0, !PT ;  /* 0x0000000120037812 */ /* 0x040fe400078ec0ff */
[----:B------:R-:W-:-:S13]  /*faa0*/  LOP3.LUT P0, RZ, R32, 0x2, RZ, 0xc0, !PT ;  /* 0x0000000220ff7812 */ /* 0x000fda000780c0ff */
[----:B------:R-:W-:Y:S05]  /*fab0*/  WARPSYNC.COLLECTIVE R15, `(.L_x_2343) ;  /* 0x000000000f087348 */ /* 0x000fea0003c00000 */
[----:B------:R0:W1:Y:S02]  /*fac0*/  SHFL.IDX P6, R14, R13, R12, R11 ;  /* 0x0000000c0d0e7389 */ /* 0x00006400000c000b */
[----:B01----:R-:W-:Y:S01]  /*fad0*/  ENDCOLLECTIVE ;  /* 0x000000000000791b */ /* 0x003fe20003800000 */
.L_x_2343:
[----:B------:R-:W-:Y:S02]  /*fae0*/  ISETP.NE.U32.AND P1, PT, R3, 0x1, PT ;  /* 0x000000010300780c */ /* 0x000fe40003f25070 */
[C---:B------:R-:W-:Y:S02]  /*faf0*/  ISETP.LT.OR P3, PT, R23.reuse, 0x1, !P0 ;  /* 0x000000011700780c */ /* 0x040fe40004761670 */
[----:B------:R-:W-:Y:S02]  /*fb00*/  ISETP.LT.OR P2, PT, R23, 0x1, P1 ;  /* 0x000000011700780c */ /* 0x000fe40000f41670 */
[----:B------:R-:W-:Y:S01]  /*fb10*/  LEA R3, R37, UR46, 0x1 ;  /* 0x0000002e25037c11 */ /* 0x000fe2000f8e08ff */
[----:B------:R-:W-:Y:S02]  /*fb20*/  IMAD.MOV.U32 R13, RZ, RZ, R18 ;  /* 0x000000ffff0d7224 */ /* 0x000fe400078e0012 */
[----:B------:R-:W-:Y:S02]  /*fb30*/  IMAD.MOV.U32 R12, RZ, RZ, 0x1 ;  /* 0x00000001ff0c7424 */ /* 0x000fe400078e00ff */
[----:B------:R-:W-:-:S07]  /*fb40*/  IMAD.MOV.U32 R4, RZ, RZ, R14 ;  /* 0x000000ffff047224 */ /* 0x000fce00078e000e */
[----:B------:R-:W-:Y:S05]  /*fb50*/  WARPSYNC.COLLECTIVE R15, `(.L_x_2344) ;  /* 0x000000000f087348 */ /* 0x000fea0003c00000 */
[----:B------:R0:W1:Y:S02]  /*fb60*/  SHFL.IDX P6, R14, R13, R12, R11 ;  /* 0x0000000c0d0e7389 */ /* 0x00006400000c000b */
[----:B01----:R-:W-:Y:S01]  /*fb70*/  ENDCOLLECTIVE ;  /* 0x000000000000791b */ /* 0x003fe20003800000 */
.L_x_2344:
        /* <DEDUP_REMOVED lines=13> */
.L_x_2345:
[----:B------:R-:W-:Y:S01]  /*fc50*/  IMAD.MOV.U32 R5, RZ, RZ, R6 ;  /* 0x000000ffff057224 */ /* 0x000fe200078e0006 */
[----:B------:R-:W-:Y:S01]  /*fc60*/  MOV R13, R18 ;  /* 0x00000012000d7202 */ /* 0x000fe20000000f00 */
[----:B------:R-:W-:Y:S02]  /*fc70*/  IMAD.MOV.U32 R12, RZ, RZ, 0x2 ;  /* 0x00000002ff0c7424 */ /* 0x000fe400078e00ff */
[----:B------:R-:W-:-:S07]  /*fc80*/  IMAD.MOV.U32 R4, RZ, RZ, R14 ;  /* 0x000000ffff047224 */ /* 0x000fce00078e000e */
[----:B------:R-:W-:Y:S05]  /*fc90*/  WARPSYNC.COLLECTIVE R15, `(.L_x_2346) ;  /* 0x000000000f087348 */ /* 0x000fea0003c00000 */
[----:B------:R0:W1:Y:S02]  /*fca0*/  SHFL.IDX P6, R14, R13, R12, R11 ;  /* 0x0000000c0d0e7389 */ /* 0x00006400000c000b */
[----:B01----:R-:W-:Y:S01]  /*fcb0*/  ENDCOLLECTIVE ;  /* 0x000000000000791b */ /* 0x003fe20003800000 */
.L_x_2346:
        /* <DEDUP_REMOVED lines=13> */
.L_x_2347:
[----:B------:R-:W-:Y:S02]  /*fd90*/  IMAD.MOV.U32 R5, RZ, RZ, R20 ;  /* 0x000000ffff057224 */ /* 0x000fe400078e0014 */
[----:B------:R-:W-:Y:S01]  /*fda0*/  IMAD.MOV.U32 R13, RZ, RZ, R18 ;  /* 0x000000ffff0d7224 */ /* 0x000fe200078e0012 */
[----:B------:R-:W-:Y:S02]  /*fdb0*/  MOV R12, 0x3 ;  /* 0x00000003000c7802 */ /* 0x000fe40000000f00 */
[----:B------:R-:W-:-:S07]  /*fdc0*/  MOV R10, R14 ;  /* 0x0000000e000a7202 */ /* 0x000fce0000000f00 */
[----:B------:R-:W-:Y:S05]  /*fdd0*/  WARPSYNC.COLLECTIVE R15, `(.L_x_2348) ;  /* 0x000000000f087348 */ /* 0x000fea0003c00000 */
[----:B------:R0:W1:Y:S02]  /*fde0*/  SHFL.IDX P6, R14, R13, R12, R11 ;  /* 0x0000000c0d0e7389 */ /* 0x00006400000c000b */
[----:B01----:R-:W-:Y:S01]  /*fdf0*/  ENDCOLLECTIVE ;  /* 0x000000000000791b */ /* 0x003fe20003800000 */
.L_x_2348:
[----:B------:R-:W-:Y:S02]  /*fe00*/  IMAD.MOV.U32 R4, RZ, RZ, R10 ;  /* 0x000000ffff047224 */ /* 0x000fe400078e000a */
[----:B------:R-:W-:Y:S02]  /*fe10*/  IMAD.MOV.U32 R10, RZ, RZ, RZ ;  /* 0x000000ffff0a7224 */ /* 0x000fe400078e00ff */
        /* <DEDUP_REMOVED lines=13> */
.L_x_2349:
[----:B------:R-:W-:Y:S02]  /*fef0*/  IMAD.MOV.U32 R5, RZ, RZ, R7 ;  /* 0x000000ffff057224 */ /* 0x000fe400078e0007 */
[----:B------:R-:W-:Y:S02]  /*ff00*/  IMAD.MOV.U32 R13, RZ, RZ, R18 ;  /* 0x000000ffff0d7224 */ /* 0x000fe400078e0012 */
[----:B------:R-:W-:Y:S02]  /*ff10*/  IMAD.MOV.U32 R12, RZ, RZ, 0x4 ;  /* 0x00000004ff0c7424 */ /* 0x000fe400078e00ff */
[----:B------:R-:W-:-:S07]  /*ff20*/  IMAD.MOV.U32 R22, RZ, RZ, R14 ;  /* 0x000000ffff167224 */ /* 0x000fce00078e000e */
[----:B------:R-:W-:Y:S05]  /*ff30*/  WARPSYNC.COLLECTIVE R15, `(.L_x_2350) ;  /* 0x000000000f087348 */ /* 0x000fea0003c00000 */
[----:B------:R0:W1:Y:S02]  /*ff40*/  SHFL.IDX P6, R14, R13, R12, R11 ;  /* 0x0000000c0d0e7389 */ /* 0x00006400000c000b */
[----:B01----:R-:W-:Y:S01]  /*ff50*/  ENDCOLLECTIVE ;  /* 0x000000000000791b */ /* 0x003fe20003800000 */
.L_x_2350:
        /* <DEDUP_REMOVED lines=9> */
[----:B------:R-:W-:Y:S02]  /*fff0*/  ISETP.LT.OR P3, PT, R23, 0x41, !P0 ;  /* 0x000000411700780c */ /* 0x000fe40004761670 */
[----:B------:R-:W-:-:S11]  /*10000*/  MOV R19, R14 ;  /* 0x0000000e00137202 */ /* 0x000fd60000000f00 */
[----:B0-----:R-:W-:Y:S05]  /*10010*/  WARPSYNC.COLLECTIVE R15, `(.L_x_2351) ;  /* 0x000000000f087348 */ /* 0x001fea0003c00000 */
[----:B------:R1:W2:Y:S02]  /*10020*/  SHFL.IDX P6, R14, R13, R12, R11 ;  /* 0x0000000c0d0e7389 */ /* 0x0002a400000c000b */
[----:B012---:R-:W-:Y:S01]  /*10030*/  ENDCOLLECTIVE ;  /* 0x000000000000791b */ /* 0x007fe20003800000 */
.L_x_2351:
[----:B------:R-:W-:Y:S01]  /*10040*/  MOV R5, R19 ;  /* 0x0000001300057202 */ /* 0x000fe20000000f00 */
[----:B------:R-:W-:Y:S02]  /*10050*/  IMAD.MOV.U32 R13, RZ, RZ, R18 ;  /* 0x000000ffff0d7224 */ /* 0x000fe400078e0012 */
[----:B------:R-:W-:Y:S02]  /*10060*/  IMAD.MOV.U32 R12, RZ, RZ, 0x5 ;  /* 0x00000005ff0c7424 */ /* 0x000fe400078e00ff */
[----:B------:R-:W-:-:S07]  /*10070*/  IMAD.MOV.U32 R24, RZ, RZ, R14 ;  /* 0x000000ffff187224 */ /* 0x000fce00078e000e */
[----:B------:R-:W-:Y:S05]  /*10080*/  WARPSYNC.COLLECTIVE R15, `(.L_x_2352) ;  /* 0x000000000f087348 */ /* 0x000fea0003c00000 */
[----:B------:R0:W1:Y:S02]  /*10090*/  SHFL.IDX P6, R14, R13, R12, R11 ;  /* 0x0000000c0d0e7389 */ /* 0x00006400000c000b */
[----:B01----:R-:W-:Y:S01]  /*100a0*/  ENDCOLLECTIVE ;  /* 0x000000000000791b */ /* 0x003fe20003800000 */
.L_x_2352:
[----:B------:R-:W-:-:S04]  /*100b0*/  IMAD.MOV.U32 R4, RZ, RZ, R24 ;  /* 0x000000ffff047224 */ /* 0x000fc800078e0018 */
[----:B------:R-:W-:-:S05]  /*100c0*/  IMAD.WIDE.U32 R4, R27, 0x2, R4 ;  /* 0x000000021b047825 */ /* 0x000fca00078e0004 */
[----:B------:R-:W-:Y:S01]  /*100d0*/  @!PT LDS RZ, [RZ] ;  /* 0x00000000fffff984 */ /* 0x000fe20000000800 */
[----:B------:R-:W-:Y:S01]  /*100e0*/  @!PT LDS RZ, [RZ] ;  /* 0x00000000fffff984 */ /* 0x000fe20000000800 */
[----:B------:R-:W-:Y:S01]  /*100f0*/  @!PT LDS RZ, [RZ] ;  /* 0x00000000fffff984 */ /* 0x000fe20000000800 */
[----:B------:R0:W-:Y:S01]  /*10100*/  LDGSTS.E.BYPASS.LTC128B.128 [R3+0x2400], desc[UR36][R4.64], !P2 ;  /* 0x0240000004037fae */ /* 0x0001e2000d101d64 */
[----:B------:R-:W-:-:S03]  /*10110*/  MOV R13, R17 ;  /* 0x00000011000d7202 */ /* 0x000fc60000000f00 */
[----:B------:R0:W-:Y:S01]  /*10120*/  LDGSTS.E.BYPASS.LTC128B.128 [R3+0x5400], desc[UR36][R4.64+0x80], !P3 ;  /* 0x0540008004037fae */ /* 0x0001e2000d901d64 */
[----:B------:R-:W-:-:S07]  /*10130*/  IMAD.MOV.U32 R18, RZ, RZ, R14 ;  /* 0x000000ffff127224 */ /* 0x000fce00078e000e */
[----:B0-----:R-:W-:Y:S05]  /*10140*/  WARPSYNC.COLLECTIVE R15, `(.L_x_2353) ;  /* 0x000000000f087348 */ /* 0x001fea0003c00000 */
[----:B------:R1:W2:Y:S02]  /*10150*/  SHFL.IDX P6, R14, R13, R12, R11 ;  /* 0x0000000c0d0e7389 */ /* 0x0002a400000c000b */
[----:B012---:R-:W-:Y:S01]  /*10160*/  ENDCOLLECTIVE ;  /* 0x000000000000791b */ /* 0x007fe20003800000 */
.L_x_2353:
[----:B------:R-:W-:Y:S05]  /*10170*/  BRA `(.L_x_2354) ;  /* 0xffffffcc00407947 */ /* 0x000fea000383ffff */
.L_x_2264:
[----:B0-----:R0:W1:Y:S02]  /*10180*/  SYNCS.PHASECHK.TRANS64.TRYWAIT P0, [R5+URZ+0x2a820], R10 ;  /* 0x02a8200a050075a7 */ /* 0x001064000800017f */
[----:B-1----:R-:W-:Y:S05]  /*10190*/  @!P0 NANOSLEEP.SYNCS 0x989680 ;  /* 0x009896800000895d */ /* 0x002fea0003900000 */
[----:B------:R-:W1:Y:S02]  /*101a0*/  @!P0 SYNCS.PHASECHK.TRANS64 P0, [R5+URZ+0x2a820], R10 ;  /* 0x02a8200a050085a7 */ /* 0x000e64000800007f */
[----:B-1----:R-:W-:Y:S05]  /*101b0*/  @!P0 BRA `(.L_x_2264) ;  /* 0xfffffffc00f08947 */ /* 0x002fea000383ffff */
[----:B------:R-:W-:Y:S05]  /*101c0*/  BRA `(.L_x_2355) ;  /* 0xffffffcc00b47947 */ /* 0x000fea000383ffff */
.L_x_2265:
[----:B------:R-:W-:Y:S01]  /*101d0*/  BSSY B0, `(.L_x_2356) ;  /* 0x0000008000007945 */ /* 0x000fe20003800000 */
[----:B------:R-:W-:Y:S01]  /*101e0*/  IMAD.MOV.U32 R13, RZ, RZ, R16 ;  /* 0x000000ffff0d7224 */ /* 0x000fe200078e0010 */
[----:B------:R-:W-:Y:S01]  /*101f0*/  MOV R11, 0x1f ;  /* 0x0000001f000b7802 */ /* 0x000fe20000000f00 */
[----:B------:R-:W-:Y:S02]  /*10200*/  IMAD.MOV.U32 R12, RZ, RZ, RZ ;  /* 0x000000ffff0c7224 */ /* 0x000fe400078e00ff */
[----:B------:R-:W-:-:S07]  /*10210*/  IMAD.MOV.U32 R15, RZ, RZ, -0x1 ;  /* 0xffffffffff0f7424 */ /* 0x000fce00078e00ff */
[----:B0----5:R-:W-:Y:S05]  /*10220*/  WARPSYNC.COLLECTIVE R15, `(.L_x_2357) ;  /* 0x000000000f087348 */ /* 0x021fea0003c00000 */
[----:B------:R1:W2:Y:S02]  /*10230*/  SHFL.IDX P6, R14, R13, R12, R11 ;  /* 0x0000000c0d0e7389 */ /* 0x0002a400000c000b */
[----:B012--5:R-:W-:Y:S01]  /*10240*/  ENDCOLLECTIVE ;  /* 0x000000000000791b */ /* 0x027fe20003800000 */
.L_x_2357:
[----:B------:R-:W-:Y:S05]  /*10250*/  BSYNC B0 ;  /* 0x0000000000007941 */ /* 0x000fea0003800000 */
.L_x_2356:
[----:B------:R-:W-:Y:S05]  /*10260*/  BRA `(.L_x_2358) ;  /* 0xffffffcc00987947 */ /* 0x000fea000383ffff */
.L_x_2266:
[----:B------:R-:W-:Y:S01]  /*10270*/  BSSY B0, `(.L_x_2359) ;  /* 0x0000006000007945 */ /* 0x000fe20003800000 */
[----:B------:R-:W-:-:S07]  /*10280*/  IMAD.MOV.U32 R15, RZ, RZ, -0x1 ;  /* 0xffffffffff0f7424 */ /* 0x000fce00078e00ff */
[----:B01---5:R-:W-:Y:S05]  /*10290*/  WARPSYNC.COLLECTIVE R15, `(.L_x_2360) ;  /* 0x000000000f0c7348 */ /* 0x023fea0003c00000 */
[----:B------:R-:W-:Y:S02]  /*102a0*/  ELECT P6, UR62, PT ;  /* 0x00000000003e782f */ /* 0x000fe400038c0000 */
[----:B------:R-:W-:Y:S01]  /*102b0*/  MOV R14, UR62 ;  /* 0x0000003e000e7c02 */ /* 0x000fe20008000f00 */
[----:B01---5:R-:W-:Y:S10]  /*102c0*/  ENDCOLLECTIVE ;  /* 0x000000000000791b */ /* 0x023ff40003800000 */
.L_x_2360:
[----:B------:R-:W-:Y:S05]  /*102d0*/  BSYNC B0 ;  /* 0x0000000000007941 */ /* 0x000fea0003800000 */
.L_x_2359:
[----:B------:R-:W-:Y:S05]  /*102e0*/  BRA `(.L_x_2361) ;  /* 0xffffffcc008c7947 */ /* 0x000fea000383ffff */
.L_x_2268:
[----:B--2---:R2:W3:Y:S02]  /*102f0*/  SYNCS.PHASECHK.TRANS64.TRYWAIT P1, [R6+URZ+0x2a840], R3 ;  /* 0x02a84003060075a7 */ /* 0x0044e4000802017f */
[----:B---3--:R-:W-:Y:S05]  /*10300*/  @!P1 NANOSLEEP.SYNCS 0x989680 ;  /* 0x009896800000995d */ /* 0x008fea0003900000 */
[----:B------:R-:W3:Y:S02]  /*10310*/  @!P1 SYNCS.PHASECHK.TRANS64 P1, [R6+URZ+0x2a840], R3 ;  /* 0x02a84003060095a7 */ /* 0x000ee4000802007f */
[----:B---3--:R-:W-:Y:S05]  /*10320*/  @!P1 BRA `(.L_x_2268) ;  /* 0xfffffffc00f09947 */ /* 0x008fea000383ffff */
[----:B------:R-:W-:Y:S05]  /*10330*/  BRA `(.L_x_2362) ;  /* 0xffffffcc00b07947 */ /* 0x000fea000383ffff */
.L_x_2270:
[----:B0-----:R0:W3:Y:S02]  /*10340*/  SYNCS.PHASECHK.TRANS64.TRYWAIT P1, [R5+URZ+0x2a840], R0 ;  /* 0x02a84000050075a7 */ /* 0x0010e4000802017f */
[----:B---3--:R-:W-:Y:S05]  /*10350*/  @!P1 NANOSLEEP.SYNCS 0x989680 ;  /* 0x009896800000995d */ /* 0x008fea0003900000 */
[----:B------:R-:W3:Y:S02]  /*10360*/  @!P1 SYNCS.PHASECHK.TRANS64 P1, [R5+URZ+0x2a840], R0 ;  /* 0x02a84000050095a7 */ /* 0x000ee4000802007f */
[----:B---3--:R-:W-:Y:S05]  /*10370*/  @!P1 BRA `(.L_x_2270) ;  /* 0xfffffffc00f09947 */ /* 0x008fea000383ffff */
[----:B------:R-:W-:Y:S05]  /*10380*/  BRA `(.L_x_2363) ;  /* 0xffffffcc00bc7947 */ /* 0x000fea000383ffff */
.L_x_2272:
[----:B---3--:R3:W4:Y:S02]  /*10390*/  SYNCS.PHASECHK.TRANS64.TRYWAIT P1, [R6+URZ+0x2a860], R3 ;  /* 0x02a86003060075a7 */ /* 0x008724000802017f */
[----:B----4-:R-:W-:Y:S05]  /*103a0*/  @!P1 NANOSLEEP.SYNCS 0x989680 ;  /* 0x009896800000995d */ /* 0x010fea0003900000 */
[----:B------:R-:W4:Y:S02]  /*103b0*/  @!P1 SYNCS.PHASECHK.TRANS64 P1, [R6+URZ+0x2a860], R3 ;  /* 0x02a86003060095a7 */ /* 0x000f24000802007f */
[----:B----4-:R-:W-:Y:S05]  /*103c0*/  @!P1 BRA `(.L_x_2272) ;  /* 0xfffffffc00f09947 */ /* 0x010fea000383ffff */
[----:B------:R-:W-:Y:S05]  /*103d0*/  BRA `(.L_x_2364) ;  /* 0xffffffcc00b87947 */ /* 0x000fea000383ffff */
.L_x_2365:
        /* <DEDUP_REMOVED lines=10> */
.L_x_15636:


//--------------------- .text._ZN7cutlass13device_kernelIN5flash11enable_sm90INS1_16FlashAttnFwdSm90INS1_25CollectiveMainloopFwdSm90ILi2EN4cute5tupleIJNS5_1CILi1EEES8_S8_EEENS6_IJNS7_ILi128EEENS7_ILi96EEENS7_ILi192EEEEEELi128ENS_6half_tEfNS_4arch4Sm90ELb1ELb0ELb0ELb1ELb1ELb0ELb0ELb1ELb1ELb1ELb1ELb0EEENS1_21CollectiveEpilogueFwdINS6_IJSA_SA_SB_EEES9_SE_SG_Li256ELb1ELb1ELb1ELb0EEENS1_36VarlenDynamicPersistentTileSchedulerILi128ELi96ELi256ELi128ELb1ELb1ELb1ELb1ELb1ELb1EEEEEEEEEvNT_6ParamsE --------------------------
	.section	.text._ZN7cutlass13device_kernelIN5flash11enable_sm90INS1_16FlashAttnFwdSm90INS1_25CollectiveMainloopFwdSm90ILi2EN4cute5tupleIJNS5_1CILi1EEES8_S8_EEENS6_IJNS7_ILi128EEENS7_ILi96EEENS7_ILi192EEEEEELi128ENS_6half_tEfNS_4arch4Sm90ELb1ELb0ELb0ELb1ELb1ELb0ELb0ELb1ELb1ELb1ELb1ELb0EEENS1_21CollectiveEpilogueFwdINS6_IJSA_SA_SB_EEES9_SE_SG_Li256ELb1ELb1ELb1ELb0EEENS1_36VarlenDynamicPersistentTileSchedulerILi128ELi96ELi256ELi128ELb1ELb1ELb1ELb1ELb1ELb1EEEEEEEEEvNT_6ParamsE,"ax",@progbits
	.align	128
.text._ZN7cutlass13device_kernelIN5flash11enable_sm90INS1_16FlashAttnFwdSm90INS1_25CollectiveMainloopFwdSm90ILi2EN4cute5tupleIJNS5_1CILi1EEES8_S8_EEENS6_IJNS7_ILi128EEENS7_ILi96EEENS7_ILi192EEEEEELi128ENS_6half_tEfNS_4arch4Sm90ELb1ELb0ELb0ELb1ELb1ELb0ELb0ELb1ELb1ELb1ELb1ELb0EEENS1_21CollectiveEpilogueFwdINS6_IJSA_SA_SB_EEES9_SE_SG_Li256ELb1ELb1ELb1ELb0EEENS1_36VarlenDynamicPersistentTileSchedulerILi128ELi96ELi256ELi128ELb1ELb1ELb1ELb1ELb1ELb1EEEEEEEEEvNT_6ParamsE:
        .type           _ZN7cutlass13device_kernelIN5flash11enable_sm90INS1_16FlashAttnFwdSm90INS1_25CollectiveMainloopFwdSm90ILi2EN4cute5tupleIJNS5_1CILi1EEES8_S8_EEENS6_IJNS7_ILi128EEENS7_ILi96EEENS7_ILi192EEEEEELi128ENS_6half_tEfNS_4arch4Sm90ELb1ELb0ELb0ELb1ELb1ELb0ELb0ELb1ELb1ELb1ELb1ELb0EEENS1_21CollectiveEpilogueFwdINS6_IJSA_SA_SB_EEES9_SE_SG_Li256ELb1ELb1ELb1ELb0EEENS1_36VarlenDynamicPersistentTileSchedulerILi128ELi96ELi256ELi128ELb1ELb1ELb1ELb1ELb1ELb1EEEEEEEEEvNT_6ParamsE,@function
        .size           _ZN7cutlass13device_kernelIN5flash11enable_sm90INS1_16FlashAttnFwdSm90INS1_25CollectiveMainloopFwdSm90ILi2EN4cute5tupleIJNS5_1CILi1EEES8_S8_EEENS6_IJNS7_ILi128EEENS7_ILi96EEENS7_ILi192EEEEEELi128ENS_6half_tEfNS_4arch4Sm90ELb1ELb0ELb0ELb1ELb1ELb0ELb0ELb1ELb1ELb1ELb1ELb0EEENS1_21CollectiveEpilogueFwdINS6_IJSA_SA_SB_EEES9_SE_SG_Li256ELb1ELb1ELb1ELb0EEENS1_36VarlenDynamicPersistentTileSchedulerILi128ELi96ELi256ELi128ELb1ELb1ELb1ELb1ELb1ELb1EEEEEEEEEvNT_6ParamsE,(.L_x_15637 - _ZN7cutlass13device_kernelIN5flash11enable_sm90INS1_16FlashAttnFwdSm90INS1_25CollectiveMainloopFwdSm90ILi2EN4cute5tupleIJNS5_1CILi1EEES8_S8_EEENS6_IJNS7_ILi128EEENS7_ILi96EEENS7_ILi192EEEEEELi128ENS_6half_tEfNS_4arch4Sm90ELb1ELb0ELb0ELb1ELb1ELb0ELb0ELb1ELb1ELb1ELb1ELb0EEENS1_21CollectiveEpilogueFwdINS6_IJSA_SA_SB_EEES9_SE_SG_Li256ELb1ELb1ELb1ELb0EEENS1_36VarlenDynamicPersistentTileSchedulerILi128ELi96ELi256ELi128ELb1ELb1ELb1ELb1ELb1ELb1EEEEEEEEEvNT_6ParamsE)
        .other          _ZN7cutlass13device_kernelIN5flash11enable_sm90INS1_16FlashAttnFwdSm90INS1_25CollectiveMainloopFwdSm90ILi2EN4cute5tupleIJNS5_1CILi1EEES8_S8_EEENS6_IJNS7_ILi128EEENS7_ILi96EEENS7_ILi192EEEEEELi128ENS_6half_tEfNS_4arch4Sm90ELb1ELb0ELb0ELb1ELb1ELb0ELb0ELb1ELb1ELb1ELb1ELb0EEENS1_21CollectiveEpilogueFwdINS6_IJSA_SA_SB_EEES9_SE_SG_Li256ELb1ELb1ELb1ELb0EEENS1_36VarlenDynamicPersistentTileSchedulerILi128ELi96ELi256ELi128ELb1ELb1ELb1ELb1ELb1ELb1EEEEEEEEEvNT_6ParamsE,@"STO_CUDA_ENTRY STV_DEFAULT"
_ZN7cutlass13device_kernelIN5flash11enable_sm90INS1_16FlashAttnFwdSm90INS1_25CollectiveMainloopFwdSm90ILi2EN4cute5tupleIJNS5_1CILi1EEES8_S8_EEENS6_IJNS7_ILi128EEENS7_ILi96EEENS7_ILi192EEEEEELi128ENS_6half_tEfNS_4arch4Sm90ELb1ELb0ELb0ELb1ELb1ELb0ELb0ELb1ELb1ELb1ELb1ELb0EEENS1_21CollectiveEpilogueFwdINS6_IJSA_SA_SB_EEES9_SE_SG_Li256ELb1ELb1ELb1ELb0EEENS1_36VarlenDynamicPersistentTileSchedulerILi128ELi96ELi256ELi128ELb1ELb1ELb1ELb1ELb1ELb1EEEEEEEEEvNT_6ParamsE:
        /* <DEDUP_REMOVED lines=45> */
.L_x_2366:
        /* <DEDUP_REMOVED lines=22> */
.L_x_2367:
        /* <DEDUP_REMOVED lines=18> */
.L_x_2368:
        /* <DEDUP_REMOVED lines=22> */
.L_x_2369:
        /* <DEDUP_REMOVED lines=23> */
.L_x_2370:
        /* <DEDUP_REMOVED lines=10> */
.L_x_2372:
        /* <DEDUP_REMOVED lines=23> */
[----:B------:R-:W-:Y:S02]  /*0a30*/  LEA.HI R0, R3, R204, RZ, 0x4 ;  /* 0x000000cc03007211 */ /* 0x000fe400078f20ff */
[----:B------:R-:W-:Y:S02]  /*0a40*/  LOP3.LUT R7, R5, 0xffffff80, RZ, 0xc0, !PT ;  /* 0xffffff8005077812 */ /* 0x000fe400078ec0ff */
[----:B------:R-:W-:Y:S02]  /*0a50*/  SHF.R.S32.HI R9, RZ, 0x4, R0 ;  /* 0x00000004ff097819 */ /* 0x000fe40000011400 */
[----:B------:R-:W-:Y:S01]  /*0a60*/  SHF.R.S32.HI R198, RZ, 0x7, R5 ;  /* 0x00000007ffc67819 */ /* 0x000fe20000011405 */
[----:B------:R-:W-:Y:S01]  /*0a70*/  IMAD.IADD R182, R204, 0x1, -R7 ;  /* 0x00000001ccb67824 */ /* 0x000fe200078e0a07 */
[----:B------:R-:W-:-:S02]  /*0a80*/  LOP3.LUT R7, R0, 0x3fffff0, RZ, 0xc0, !PT ;  /* 0x03fffff000077812 */ /* 0x000fc400078ec0ff */
[----:B------:R-:W-:Y:S02]  /*0a90*/  LEA.HI R0, R0, R9, RZ, 0x1 ;  /* 0x0000000900007211 */ /* 0x000fe400078f08ff */
[----:B------:R-:W-:Y:S01]  /*0aa0*/  SHF.R.S32.HI R11, RZ, 0x1f, R182 ;  /* 0x0000001fff0b7819 */ /* 0x000fe200000114b6 */
[----:B------:R-:W-:Y:S01]  /*0ab0*/  IMAD.IADD R7, R204, 0x1, -R7 ;  /* 0x00000001cc077824 */ /* 0x000fe200078e0a07 */
[----:B------:R-:W-:Y:S02]  /*0ac0*/  LOP3.LUT R0, R0, 0x1ffffffe, RZ, 0xc0, !PT ;  /* 0x1ffffffe00007812 */ /* 0x000fe400078ec0ff */
[----:B------:R-:W-:Y:S02]  /*0ad0*/  LEA.HI R4, R11, R182, RZ, 0x2 ;  /* 0x000000b60b047211 */ /* 0x000fe400078f10ff */
[----:B------:R-:W-:Y:S01]  /*0ae0*/  LEA.HI R5, R5, R198, RZ, 0x1 ;  /* 0x000000c605057211 */ /* 0x000fe200078f08ff */
[----:B------:R-:W-:Y:S01]  /*0af0*/  IMAD.IADD R0, R9, 0x1, -R0 ;  /* 0x0000000109007824 */ /* 0x000fe200078e0a00 */
[----:B------:R-:W-:-:S02]  /*0b00*/  SHF.R.S32.HI R6, RZ, 0x2, R4 ;  /* 0x00000002ff067819 */ /* 0x000fc40000011404 */
[----:B------:R-:W-:Y:S02]  /*0b10*/  SHF.R.S32.HI R13, RZ, 0x1f, R4 ;  /* 0x0000001fff0d7819 */ /* 0x000fe40000011404 */
[----:B------:R-:W-:Y:S02]  /*0b20*/  LEA.HI R11, R11, R182, RZ, 0x5 ;  /* 0x000000b60b0b7211 */ /* 0x000fe400078f28ff */
[----:B------:R-:W-:Y:S02]  /*0b30*/  LEA.HI R13, R13, R6, RZ, 0x3 ;  /* 0x000000060d0d7211 */ /* 0x000fe400078f18ff */
[----:B------:R-:W-:Y:S02]  /*0b40*/  SHF.R.S32.HI R11, RZ, 0x5, R11 ;  /* 0x00000005ff0b7819 */ /* 0x000fe4000001140b */
[----:B------:R-:W-:-:S05]  /*0b50*/  LOP3.LUT R13, R13, 0xfffffff8, RZ, 0xc0, !PT ;  /* 0xfffffff80d0d7812 */ /* 0x000fca00078ec0ff */
[----:B------:R-:W-:-:S04]  /*0b60*/  IMAD.IADD R6, R6, 0x1, -R13 ;  /* 0x0000000106067824 */ /* 0x000fc800078e0a0d */
[----:B------:R-:W-:Y:S01]  /*0b70*/  IMAD R6, R11, 0x10, R6 ;  /* 0x000000100b067824 */ /* 0x000fe200078e0206 */
[----:B--2---:R-:W-:Y:S02]  /*0b80*/  R2UR UR4, R2 ;  /* 0x00000000020472ca */ /* 0x004fe400000e0000 */
[----:B------:R-:W-:-:S05]  /*0b90*/  LEA.HI R2, R3, R204, RZ, 0x5 ;  /* 0x000000cc03027211 */ /* 0x000fca00078f28ff */
[----:B------:R-:W-:-:S05]  /*0ba0*/  IMAD.SHL.U32 R2, R2, 0x20, RZ ;  /* 0x0000002002027824 */ /* 0x000fca00078e00ff */
[----:B------:R-:W-:Y:S01]  /*0bb0*/  LOP3.LUT R2, R2, 0xfffffc00, RZ, 0xc0, !PT ;  /* 0xfffffc0002027812 */ /* 0x000fe200078ec0ff */
[----:B------:R-:W-:-:S03]  /*0bc0*/  ULOP3.LUT UR7, UR4, 0x1, URZ, 0xfc, !UPT ;  /* 0x0000000104077892 */ /* 0x000fc6000f8efc3f */
[----:B------:R-:W-:Y:S01]  /*0bd0*/  UMOV UR4, URZ ;  /* 0x0000003f00047c82 */ /* 0x000fe20008000000 */
[----:B------:R-:W-:Y:S01]  /*0be0*/  IMAD R7, R7, 0x40, R2 ;  /* 0x0000004007077824 */ /* 0x000fe200078e0202 */
[CC--:B------:R-:W-:Y:S01]  /*0bf0*/  LEA.HI R2, R3.reuse, R204.reuse, RZ, 0x2 ;  /* 0x000000cc03027211 */ /* 0x0c0fe200078f10ff */
[----:B------:R-:W-:Y:S01]  /*0c00*/  IMAD.U32 R201, RZ, RZ, UR7 ;  /* 0x00000007ffc97e24 */ /* 0x000fe2000f8e00ff */
[----:B------:R-:W-:Y:S01]  /*0c10*/  LEA.HI R3, R3, R204, RZ, 0x3 ;  /* 0x000000cc03037211 */ /* 0x000fe200078f18ff */
[----:B------:R-:W-:Y:S01]  /*0c20*/  IMAD R200, R0, 0x8, R7 ;  /* 0x0000000800c87824 */ /* 0x000fe200078e0207 */
[----:B------:R-:W-:Y:S01]  /*0c30*/  LOP3.LUT R7, R5, 0x3fffffe, RZ, 0xc0, !PT ;  /* 0x03fffffe05077812 */ /* 0x000fe200078ec0ff */
[----:B------:R-:W-:Y:S01]  /*0c40*/  IMAD.U32 R181, RZ, RZ, UR4 ;  /* 0x00000004ffb57e24 */ /* 0x000fe2000f8e00ff */
[----:B------:R-:W-:Y:S02]  /*0c50*/  LOP3.LUT R5, R3, 0xfffffff8, RZ, 0xc0, !PT ;  /* 0xfffffff803057812 */ /* 0x000fe400078ec0ff */
[----:B------:R-:W-:Y:S01]  /*0c60*/  LOP3.LUT R9, R2, 0xfffffffc, RZ, 0xc0, !PT ;  /* 0xfffffffc02097812 */ /* 0x000fe200078ec0ff */
[----:B------:R-:W-:Y:S01]  /*0c70*/  IMAD.IADD R7, R198, 0x1, -R7 ;  /* 0x00000001c6077824 */ /* 0x000fe200078e0a07 */
[----:B------:R-:W-:Y:S01]  /*0c80*/  SHF.R.S32.HI R180, RZ, 0x3, R3 ;  /* 0x00000003ffb47819 */ /* 0x000fe20000011403 */
[----:B------:R-:W-:Y:S01]  /*0c90*/  IMAD.IADD R22, R204, 0x1, -R5 ;  /* 0x00000001cc167824 */ /* 0x000fe200078e0a05 */
[----:B------:R-:W-:Y:S01]  /*0ca0*/  LOP3.LUT R5, R4, 0x7ffffffc, RZ, 0xc0, !PT ;  /* 0x7ffffffc04057812 */ /* 0x000fe200078ec0ff */
[----:B------:R-:W-:-:S02]  /*0cb0*/  IMAD.IADD R9, R204, 0x1, -R9 ;  /* 0x00000001cc097824 */ /* 0x000fc400078e0a09 */
[----:B------:R-:W-:Y:S02]  /*0cc0*/  IMAD.SHL.U32 R16, R22, 0x8, RZ ;  /* 0x0000000816107824 */ /* 0x000fe400078e00ff */
[----:B------:R-:W-:Y:S01]  /*0cd0*/  IMAD.IADD R5, R182, 0x1, -R5 ;  /* 0x00000001b6057824 */ /* 0x000fe200078e0a05 */
[----:B------:R-:W-:Y:S01]  /*0ce0*/  LEA.HI R0, R9, R9, RZ, 0x1 ;  /* 0x0000000909007211 */ /* 0x000fe200078f08ff */
[----:B------:R-:W-:Y:S01]  /*0cf0*/  VIADD R19, R16, 0x40 ;  /* 0x0000004010137836 */ /* 0x000fe20000000000 */
[----:B------:R-:W-:Y:S01]  /*0d00*/  SHF.R.S32.HI R203, RZ, 0x1f, R16 ;  /* 0x0000001fffcb7819 */ /* 0x000fe20000011410 */
[----:B------:R-:W-:Y:S01]  /*0d10*/  IMAD.SHL.U32 R17, R5, 0x2, RZ ;  /* 0x0000000205117824 */ /* 0x000fe200078e00ff */
[----:B------:R-:W-:Y:S01]  /*0d20*/  LOP3.LUT R0, R0, 0x1ffffffe, RZ, 0xc0, !PT ;  /* 0x1ffffffe00007812 */ /* 0x000fe200078ec0ff */
[----:B------:R-:W-:Y:S01]  /*0d30*/  IMAD R199, R7, 0x40, R6 ;  /* 0x0000004007c77824 */ /* 0x000fe200078e0206 */
[----:B------:R-:W-:Y:S01]  /*0d40*/  SHF.R.S32.HI R202, RZ, 0x1f, R19 ;  /* 0x0000001fffca7819 */ /* 0x000fe20000011413 */
[C---:B------:R-:W-:Y:S01]  /*0d50*/  VIADD R177, R17.reuse, 0x8 ;  /* 0x0000000811b17836 */ /* 0x040fe20000000000 */
[C---:B------:R-:W-:Y:S01]  /*0d60*/  IADD3 R175, R17.reuse, 0x18, RZ ;  /* 0x0000001811af7810 */ /* 0x040fe20007ffe0ff */
[----:B------:R-:W-:-:S02]  /*0d70*/  VIADD R176, R17, 0x10 ;  /* 0x0000001011b07836 */ /* 0x000fc40000000000 */
        /* <DEDUP_REMOVED lines=25> */
[----:B------:R-:W-:-:S02]  /*0f10*/  SHF.R.S32.HI R185, RZ, 0x1f, R164 ;  /* 0x0000001fffb97819 */ /* 0x000fc400000114a4 */
[----:B------:R-:W-:Y:S01]  /*0f20*/  SHF.R.S32.HI R184, RZ, 0x1f, R163 ;  /* 0x0000001fffb87819 */ /* 0x000fe200000114a3 */
[----:B------:R-:W-:Y:S01]  /*0f30*/  IMAD R18, R0, 0x8, R199 ;  /* 0x0000000800127824 */ /* 0x000fe200078e02c7 */
[----:B------:R-:W-:-:S07]  /*0f40*/  SHF.R.S32.HI R183, RZ, 0x1f, R162 ;  /* 0x0000001fffb77819 */ /* 0x000fce00000114a2 */
.L_x_2436:
[----:B01-34-:R-:W0:Y:S01]  /*0f50*/  LDC.64 R2, c[0x0][0xc88] ;  /* 0x00032200ff027b82 */ /* 0x01be220000000a00 */
[----:B------:R-:W-:Y:S01]  /*0f60*/  ULDC.64 UR8, c[0x0][0xa28] ;  /* 0x00028a0000087ab9 */ /* 0x000fe20000000a00 */
[----:B------:R-:W-:Y:S01]  /*0f70*/  ULDC.64 UR10, c[0x0][0xa18] ;  /* 0x00028600000a7ab9 */ /* 0x000fe20000000a00 */
[----:B0-----:R-:W-:-:S06]  /*0f80*/  IMAD.WIDE R2, R27, 0x4, R2 ;  /* 0x000000041b027825 */ /* 0x001fcc00078e0202 */
[----:B--2---:R-:W2:Y:S01]  /*0f90*/  LDG.E R2, desc[UR36][R2.64] ;  /* 0x0000002402027981 */ /* 0x004ea2000c1e1900 */
        /* <DEDUP_REMOVED lines=8> */
[----:B------:R-:W-:Y:S01]  /*1020*/  IMAD.U32 R161, RZ, RZ, UR4 ;  /* 0x00000004ffa17e24 */ /* 0x000fe2000f8e00ff */
        /* <DEDUP_REMOVED lines=9> */
[----:B------:R-:W-:Y:S01]  /*10c0*/  ULDC UR4, c[0x0][0x424] ;  /* 0x0001090000047ab9 */ /* 0x000fe20000000800 */
[----:B------:R-:W-:Y:S01]  /*10d0*/  ULDC UR7, c[0x0][0x2f0] ;  /* 0x0000bc0000077ab9 */ /* 0x000fe20000000800 */
[----:B------:R-:W-:Y:S01]  /*10e0*/  IMAD.U32 R5, RZ, RZ, UR11 ;  /* 0x0000000bff057e24 */ /* 0x000fe2000f8e00ff */
[----:B------:R-:W2:Y:S01]  /*10f0*/  @P0 LDG.E R2, desc[UR36][R2.64] ;  /* 0x0000002402020981 */ /* 0x000ea2000c1e1900 */
[----:B------:R-:W-:Y:S01]  /*1100*/  UISETP.NE.U32.AND UP0, UPT, UR8, URZ, UPT ;  /* 0x0000003f0800728c */ /* 0x000fe2000bf05070 */
[----:B------:R-:W-:Y:S02]  /*1110*/  ULDC.64 UR10, c[0x0][0xa20] ;  /* 0x00028800000a7ab9 */ /* 0x000fe40000000a00 */
[----:B------:R-:W3:Y:S01]  /*1120*/  @P2 LDG.E R4, desc[UR36][R4.64] ;  /* 0x0000002404042981 */ /* 0x000ee2000c1e1900 */
[----:B------:R-:W-:Y:S01]  /*1130*/  UISETP.NE.AND.EX UP0, UPT, UR9, URZ, UPT, UP0 ;  /* 0x0000003f0900728c */ /* 0x000fe2000bf05300 */
[----:B------:R-:W-:Y:S01]  /*1140*/  ISETP.NE.U32.AND P1, PT, RZ, UR10, PT ;  /* 0x0000000aff007c0c */ /* 0x000fe2000bf25070 */
[----:B------:R-:W-:-:S02]  /*1150*/  ULOP3.LUT UR8, UR5, 0xffff, URZ, 0xc0, !UPT ;  /* 0x0000ffff05087892 */ /* 0x000fc4000f8ec03f */
[----:B------:R-:W-:Y:S01]  /*1160*/  USEL UR4, UR4, 0x1, UP0 ;  /* 0x0000000104047887 */ /* 0x000fe20008000000 */
[----:B------:R-:W-:Y:S01]  /*1170*/  ISETP.NE.AND.EX P1, PT, RZ, UR11, PT, P1 ;  /* 0x0000000bff007c0c */ /* 0x000fe2000bf25310 */
[----:B------:R-:W-:Y:S02]  /*1180*/  UMOV UR60, URZ ;  /* 0x0000003f003c7c82 */ /* 0x000fe40008000000 */
[----:B------:R-:W-:Y:S01]  /*1190*/  IMAD.U32 R178, RZ, RZ, UR8 ;  /* 0x00000008ffb27e24 */ /* 0x000fe2000f8e00ff */
[----:B------:R-:W-:Y:S01]  /*11a0*/  UIMAD UR4, UR4, UR7, URZ ;  /* 0x00000007040472a4 */ /* 0x000fe2000f8e023f */
[----:B--2---:R-:W-:Y:S02]  /*11b0*/  @P0 R2UR UR60, R2 ;  /* 0x00000000023c02ca */ /* 0x004fe400000e0000 */
[----:B---3--:R-:W-:Y:S01]  /*11c0*/  @P2 R2UR UR42, R4 ;  /* 0x00000000042a22ca */ /* 0x008fe200000e0000 */
[----:B-----5:R-:W-:-:S14]  /*11d0*/  @P2 BRA `(.L_x_2373) ;  /* 0x00000000003c2947 */ /* 0x020fdc0003800000 */
[----:B------:R-:W-:Y:S01]  /*11e0*/  ULDC.64 UR8, c[0x0][0xa00] ;  /* 0x0002800000087ab9 */ /* 0x000fe20000000a00 */
[----:B------:R-:W-:Y:S01]  /*11f0*/  ULDC UR42, c[0x0][0x288] ;  /* 0x0000a200002a7ab9 */ /* 0x000fe20000000800 */
[----:B------:R-:W-:-:S04]  /*1200*/  ISETP.NE.U32.AND P0, PT, RZ, UR8, PT ;  /* 0x00000008ff007c0c */ /* 0x000fc8000bf05070 */
[----:B------:R-:W-:-:S13]  /*1210*/  ISETP.NE.AND.EX P0, PT, RZ, UR9, PT, P0 ;  /* 0x00000009ff007c0c */ /* 0x000fda000bf05300 */
[----:B------:R-:W-:Y:S05]  /*1220*/  @!P0 BRA `(.L_x_2373) ;  /* 0x0000000000288947 */ /* 0x000fea0003800000 */
[----:B------:R-:W-:Y:S01]  /*1230*/  R2UR UR7, R161 ;  /* 0x00000000a10772ca */ /* 0x000fe200000e0000 */
[----:B------:R-:W-:-:S12]  /*1240*/  ULDC.64 UR8, c[0x0][0xa00] ;  /* 0x0002800000087ab9 */ /* 0x000fd80000000a00 */
        /* <DEDUP_REMOVED lines=8> */
.L_x_2373:
[----:B------:R-:W-:Y:S05]  /*12d0*/  @!P1 BRA `(.L_x_2374) ;  /* 0x0000000000249947 */ /* 0x000fea0003800000 */
[----:B------:R-:W-:Y:S02]  /*12e0*/  R2UR UR7, R161 ;  /* 0x00000000a10772ca */ /* 0x000fe400000e0000 */
[----:B------:R-:W-:-:S11]  /*12f0*/  R2UR UR8, R179 ;  /* 0x00000000b30872ca */ /* 0x000fd600000e0000 */
[----:B------:R-:W-:-:S04]  /*1300*/  ULEA UR4, UP0, UR7, UR10, 0x2 ;  /* 0x0000000a07047291 */ /* 0x000fc8000f80103f */
[----:B------:R-:W-:Y:S02]  /*1310*/  ULEA.HI.X UR7, UR7, UR11, UR8, 0x2, UP0 ;  /* 0x0000000b07077291 */ /* 0x000fe400080f1408 */
[----:B------:R-:W-:-:S04]  /*1320*/  IMAD.U32 R2, RZ, RZ, UR4 ;  /* 0x00000004ff027e24 */ /* 0x000fc8000f8e00ff */
[----:B------:R-:W-:-:S05]  /*1330*/  IMAD.U32 R3, RZ, RZ, UR7 ;  /* 0x00000007ff037e24 */ /* 0x000fca000f8e00ff */
[----:B------:R-:W2:Y:S02]  /*1340*/  LDG.E R2, desc[UR36][R2.64] ;  /* 0x0000002402027981 */ /* 0x000ea4000c1e1900 */
[----:B--2---:R-:W-:Y:S01]  /*1350*/  R2UR UR4, R2 ;  /* 0x00000000020472ca */ /* 0x004fe200000e0000 */
[----:B------:R-:W-:-:S14]  /*1360*/  BRA `(.L_x_2375) ;  /* 0x0000000000387947 */ /* 0x000fdc0003800000 */
.L_x_2374:
[----:B------:R-:W-:Y:S02]  /*1370*/  ULDC.64 UR8, c[0x0][0xa08] ;  /* 0x0002820000087ab9 */ /* 0x000fe40000000a00 */
[----:B------:R-:W-:-:S04]  /*1380*/  ISETP.NE.U32.AND P0, PT, RZ, UR8, PT ;  /* 0x00000008ff007c0c */ /* 0x000fc8000bf05070 */
[----:B------:R-:W-:-:S13]  /*1390*/  ISETP.NE.AND.EX P0, PT, RZ, UR9, PT, P0 ;  /* 0x00000009ff007c0c */ /* 0x000fda000bf05300 */
[----:B------:R-:W-:Y:S05]  /*13a0*/  @!P0 BRA `(.L_x_2375) ;  /* 0x0000000000288947 */ /* 0x000fea0003800000 */
[----:B------:R-:W-:Y:S01]  /*13b0*/  R2UR UR4, R161 ;  /* 0x00000000a10472ca */ /* 0x000fe200000e0000 */
[----:B------:R-:W-:-:S12]  /*13c0*/  ULDC.64 UR8, c[0x0][0xa08] ;  /* 0x0002820000087ab9 */ /* 0x000fd80000000a00 */
[----:B------:R-:W-:-:S06]  /*13d0*/  UIMAD.WIDE UR8, UR4, 0x4, UR8 ;  /* 0x00000004040878a5 */ /* 0x000fcc000f8e0208 */
[----:B------:R-:W-:Y:S01]  /*13e0*/  MOV R2, UR8 ;  /* 0x0000000800027c02 */ /* 0x000fe20008000f00 */
[----:B------:R-:W-:-:S05]  /*13f0*/  IMAD.U32 R3, RZ, RZ, UR9 ;  /* 0x00000009ff037e24 */ /* 0x000fca000f8e00ff */
[----:B------:R-:W2:Y:S04]  /*1400*/  LDG.E R4, desc[UR36][R2.64] ;  /* 0x0000002402047981 */ /* 0x000ea8000c1e1900 */
[----:B------:R-:W3:Y:S01]  /*1410*/  LDG.E R0, desc[UR36][R2.64+0x4] ;  /* 0x0000042402007981 */ /* 0x000ee2000c1e1900 */
[----:B--2---:R-:W-:Y:S02]  /*1420*/  R2UR UR4, R4 ;  /* 0x00000000040472ca */ /* 0x004fe400000e0000 */
[----:B---3--:R-:W-:-:S13]  /*1430*/  R2UR UR7, R0 ;  /* 0x00000000000772ca */ /* 0x008fda00000e0000 */
[----:B------:R-:W-:-:S12]  /*1440*/  UIADD3 UR4, -UR4, UR7, URZ ;  /* 0x0000000704047290 */ /* 0x000fd8000fffe13f */
.L_x_2375:
[----:B------:R-:W-:Y:S01]  /*1450*/  ULDC UR7, c[0x0][0x448] ;  /* 0x0001120000077ab9 */ /* 0x000fe20000000800 */
[----:B------:R-:W-:Y:S02]  /*1460*/  USHF.L.U32 UR43, UR6, 0x7, URZ ;  /* 0x00000007062b7899 */ /* 0x000fe4000800063f */
[----:B------:R-:W-:Y:S02]  /*1470*/  UISETP.NE.AND UP0, UPT, UR7, 0x1, UPT ;  /* 0x000000010700788c */ /* 0x000fe4000bf05270 */
[----:B------:R-:W-:Y:S02]  /*1480*/  UIADD3 UR8, UR43, 0x7f, URZ ;  /* 0x0000007f2b087890 */ /* 0x000fe4000fffe03f */
[----:B------:R-:W-:Y:S02]  /*1490*/  UIADD3 UR60, -UR60, UR4, URZ ;  /* 0x000000043c3c7290 */ /* 0x000fe4000fffe13f */
[----:B------:R-:W-:-:S05]  /*14a0*/  UP2UR UR4, UPR, URZ, 0x1 ;  /* 0x000000013f047883 */ /* 0x000fca0008000000 */
[----:B------:R-:W-:Y:S01]  /*14b0*/  @UP0 ULDC UR6, c[0x0][0x44c] ;  /* 0x0001130000060ab9 */ /* 0x000fe20000000800 */
[----:B------:R-:W-:Y:S01]  /*14c0*/  @UP0 ULDC UR9, c[0x0][0x450] ;  /* 0x0001140000090ab9 */ /* 0x000fe20000000800 */
[----:B------:R-:W-:Y:S01]  /*14d0*/  UIMAD.WIDE.U32 UR6, UR8, UR6, URZ ;  /* 0x00000006080672a5 */ /* 0x000fe2000f8e003f */
[----:B------:R-:W-:Y:S01]  /*14e0*/  IMAD.U32 R170, RZ, RZ, UR4 ;  /* 0x00000004ffaa7e24 */ /* 0x000fe2000f8e00ff */
[----:B------:R-:W-:Y:S02]  /*14f0*/  UIADD3 UR4, UR60, 0x60, -UR42 ;  /* 0x000000603c047890 */ /* 0x000fe4000fffe82a */
[----:B------:R-:W-:Y:S02]  /*1500*/  @UP0 USHF.R.U32.HI UR8, URZ, UR9, UR7 ;  /* 0x000000093f080299 */ /* 0x000fe40008011607 */
[----:B------:R-:W-:Y:S02]  /*1510*/  UIADD3 UR6, UR60, 0x5f, URZ ;  /* 0x0000005f3c067890 */ /* 0x000fe4000fffe03f */
[----:B------:R-:W-:-:S02]  /*1520*/  UIADD3 UR8, UR4, UR8, URZ ;  /* 0x0000000804087290 */ /* 0x000fc4000fffe03f */
[----:B------:R-:W-:Y:S02]  /*1530*/  UIMAD.WIDE UR6, UR6, 0x2aaaaaab, URZ ;  /* 0x2aaaaaab060678a5 */ /* 0x000fe4000f8e023f */
[----:B------:R-:W-:Y:S02]  /*1540*/  UIMAD.WIDE UR8, UR8, 0x2aaaaaab, URZ ;  /* 0x2aaaaaab080878a5 */ /* 0x000fe4000f8e023f */
[----:B------:R-:W-:Y:S02]  /*1550*/  USHF.R.U32.HI UR4, URZ, 0x1f, UR7 ;  /* 0x0000001f3f047899 */ /* 0x000fe40008011607 */
[----:B------:R-:W-:Y:S02]  /*1560*/  USHF.R.U32.HI UR6, URZ, 0x1f, UR9 ;  /* 0x0000001f3f067899 */ /* 0x000fe40008011609 */
[----:B------:R-:W-:Y:S02]  /*1570*/  ULEA.HI.SX32 UR7, UR7, UR4, 0x1c ;  /* 0x0000000407077291 */ /* 0x000fe4000f8fe23f */
[----:B------:R-:W-:-:S02]  /*1580*/  ULEA.HI.SX32 UR6, UR9, UR6, 0x1c ;  /* 0x0000000609067291 */ /* 0x000fc4000f8fe23f */
[----:B------:R-:W-:Y:S02]  /*1590*/  ULOP3.LUT UR4, UR5, 0xff000000, URZ, 0xc0, !UPT ;  /* 0xff00000005047892 */ /* 0x000fe4000f8ec03f */
[----:B------:R-:W-:Y:S02]  /*15a0*/  UISETP.LT.AND UP0, UPT, UR7, UR6, UPT ;  /* 0x000000060700728c */ /* 0x000fe4000bf01270 */
[----:B------:R-:W-:Y:S02]  /*15b0*/  ULOP3.LUT UR5, UR5, 0xff0000, URZ, 0xc0, !UPT ;  /* 0x00ff000005057892 */ /* 0x000fe4000f8ec03f */
[----:B------:R-:W-:Y:S02]  /*15c0*/  USEL UR9, UR7, UR6, UP0 ;  /* 0x0000000607097287 */ /* 0x000fe40008000000 */
[----:B------:R-:W-:Y:S02]  /*15d0*/  USHF.R.U32.HI UR4, URZ, 0x8, UR4 ;  /* 0x000000083f047899 */ /* 0x000fe40008011604 */
[----:B------:R-:W-:-:S02]  /*15e0*/  UISETP.GE.AND UP0, UPT, UR9, 0x1, UPT ;  /* 0x000000010900788c */ /* 0x000fc4000bf06270 */
[----:B------:R-:W-:-:S03]  /*15f0*/  ULEA.HI UR5, UR5, UR4, URZ, 0x10 ;  /* 0x0000000405057291 */ /* 0x000fc6000f8f803f */
[----:B------:R-:W-:Y:S01]  /*1600*/  UMOV UR4, URZ ;  /* 0x0000003f00047c82 */ /* 0x000fe20008000000 */
[----:B------:R-:W-:Y:S01]  /*1610*/  PLOP3.LUT P0, PT, PT, PT, UP0, 0x80, 0x0 ;  /* 0x000000000000781c */ /* 0x000fe20003f0f008 */
[----:B------:R-:W-:Y:S02]  /*1620*/  ULOP3.LUT UR6, UR5, 0xff, URZ, 0xc0, !UPT ;  /* 0x000000ff05067892 */ /* 0x000fe4000f8ec03f */
[----:B------:R-:W-:-:S04]  /*1630*/  USHF.R.U32.HI UR5, URZ, 0x10, UR5 ;  /* 0x000000103f057899 */ /* 0x000fc80008011605 */
[----:B------:R-:W-:Y:S02]  /*1640*/  IMAD.U32 R160, RZ, RZ, UR6 ;  /* 0x00000006ffa07e24 */ /* 0x000fe4000f8e00ff */
[----:B------:R-:W-:-:S04]  /*1650*/  IMAD.U32 R23, RZ, RZ, UR5 ;  /* 0x00000005ff177e24 */ /* 0x000fc8000f8e00ff */
[----:B------:R-:W-:Y:S05]  /*1660*/  @!P0 BRA `(.L_x_2376) ;  /* 0x0000000000948947 */ /* 0x000fea0003800000 */
        /* <DEDUP_REMOVED lines=37> */
.L_x_2376:
[----:B------:R-:W-:Y:S01]  /*18c0*/  R2UR UR5, R160 ;  /* 0x00000000a00572ca */ /* 0x000fe200000e0000 */
[----:B------:R-:W-:Y:S01]  /*18d0*/  IMAD.U32 R0, RZ, RZ, UR9 ;  /* 0x00000009ff007e24 */ /* 0x000fe2000f8e00ff */
[----:B------:R-:W-:Y:S01]  /*18e0*/  PLOP3.LUT P0, PT, PT, PT, PT, 0x80, 0x0 ;  /* 0x000000000000781c */ /* 0x000fe20003f0f070 */
[----:B------:R-:W-:Y:S01]  /*18f0*/  IMAD.U32 R3, RZ, RZ, UR4 ;  /* 0x00000004ff037e24 */ /* 0x000fe2000f8e00ff */
[----:B------:R-:W-:Y:S01]  /*1900*/  CS2R R86, SRZ ;  /* 0x0000000000567805 */ /* 0x000fe2000001ff00 */
[----:B------:R-:W-:Y:S01]  /*1910*/  IMAD.MOV.U32 R96, RZ, RZ, RZ ;  /* 0x000000ffff607224 */ /* 0x000fe200078e00ff */
[----:B------:R-:W-:Y:S02]  /*1920*/  CS2R R84, SRZ ;  /* 0x0000000000547805 */ /* 0x000fe4000001ff00 */
[----:B------:R-:W-:Y:S02]  /*1930*/  CS2R R82, SRZ ;  /* 0x0000000000527805 */ /* 0x000fe4000001ff00 */
[----:B------:R-:W-:-:S02]  /*1940*/  CS2R R80, SRZ ;  /* 0x0000000000507805 */ /* 0x000fc4000001ff00 */
[----:B------:R-:W-:Y:S02]  /*1950*/  CS2R R78, SRZ ;  /* 0x00000000004e7805 */ /* 0x000fe4000001ff00 */
[----:B------:R-:W-:Y:S02]  /*1960*/  CS2R R76, SRZ ;  /* 0x00000000004c7805 */ /* 0x000fe4000001ff00 */
[----:B------:R-:W-:Y:S02]  /*1970*/  CS2R R74, SRZ ;  /* 0x00000000004a7805 */ /* 0x000fe4000001ff00 */
[----:B------:R-:W-:Y:S01]  /*1980*/  CS2R R72, SRZ ;  /* 0x0000000000487805 */ /* 0x000fe2000001ff00 */
[----:B------:R-:W-:Y:S01]  /*1990*/  UIMAD UR61, UR5, UR4, URZ ;  /* 0x00000004053d72a4 */ /* 0x000fe2000f8e023f */
[----:B------:R-:W-:Y:S02]  /*19a0*/  CS2R R70, SRZ ;  /* 0x0000000000467805 */ /* 0x000fe4000001ff00 */
[----:B------:R-:W-:-:S02]  /*19b0*/  CS2R R68, SRZ ;  /* 0x0000000000447805 */ /* 0x000fc4000001ff00 */
[----:B------:R-:W-:Y:S02]  /*19c0*/  CS2R R66, SRZ ;  /* 0x0000000000427805 */ /* 0x000fe4000001ff00 */
[----:B------:R-:W-:Y:S02]  /*19d0*/  CS2R R64, SRZ ;  /* 0x0000000000407805 */ /* 0x000fe4000001ff00 */
[----:B------:R-:W-:Y:S02]  /*19e0*/  CS2R R62, SRZ ;  /* 0x00000000003e7805 */ /* 0x000fe4000001ff00 */
[----:B------:R-:W-:Y:S01]  /*19f0*/  VIADDMNMX R3, R3, UR61, R0, PT ;  /* 0x0000003d03037c46 */ /* 0x000fe2000b800100 */
[----:B------:R-:W-:Y:S01]  /*1a00*/  IMAD.MOV.U32 R0, RZ, RZ, RZ ;  /* 0x000000ffff007224 */ /* 0x000fe200078e00ff */
[----:B------:R-:W-:Y:S02]  /*1a10*/  CS2R R60, SRZ ;  /* 0x00000000003c7805 */ /* 0x000fe4000001ff00 */
[----:B------:R-:W-:-:S02]  /*1a20*/  CS2R R58, SRZ ;  /* 0x00000000003a7805 */ /* 0x000fc4000001ff00 */
[----:B------:R-:W-:Y:S02]  /*1a30*/  R2UR UR5, R3 ;  /* 0x00000000030572ca */ /* 0x000fe400000e0000 */
        /* <DEDUP_REMOVED lines=12> */
[----:B------:R-:W-:Y:S02]  /*1b00*/  UISETP.GT.AND UP0, UPT, UR5, UR61, UPT ;  /* 0x0000003d0500728c */ /* 0x000fe4000bf04270 */
[----:B------:R-:W-:Y:S01]  /*1b10*/  IMAD.U32 R97, RZ, RZ, UR5 ;  /* 0x00000005ff617e24 */ /* 0x000fe2000f8e00ff */
[----:B------:R-:W-:Y:S02]  /*1b20*/  CS2R R88, SRZ ;  /* 0x0000000000587805 */ /* 0x000fe4000001ff00 */
[----:B------:R-:W-:Y:S02]  /*1b30*/  CS2R R92, SRZ ;  /* 0x00000000005c7805 */ /* 0x000fe4000001ff00 */
[----:B------:R-:W-:Y:S02]  /*1b40*/  CS2R R20, SRZ ;  /* 0x0000000000147805 */ /* 0x000fe4000001ff00 */
[----:B------:R-:W-:-:S02]  /*1b50*/  CS2R R90, SRZ ;  /* 0x00000000005a7805 */ /* 0x000fc4000001ff00 */
[----:B------:R-:W-:Y:S02]  /*1b60*/  PLOP3.LUT P1, PT, PT, PT, UP0, 0x80, 0x0 ;  /* 0x000000000000781c */ /* 0x000fe40003f2f008 */
[----:B------:R-:W-:-:S11]  /*1b70*/  CS2R R2, SRZ ;  /* 0x0000000000027805 */ /* 0x000fd6000001ff00 */
        /* <DEDUP_REMOVED lines=32> */
.L_x_2378:
[----:B------:R-:W-:Y:S02]  /*1d80*/  R2UR UR6, R181 ;  /* 0x00000000b50672ca */ /* 0x000fe400000e0000 */
[----:B------:R-:W-:-:S11]  /*1d90*/  R2UR UR5, R201 ;  /* 0x00000000c90572ca */ /* 0x000fd600000e0000 */
[----:B------:R-:W-:Y:S02]  /*1da0*/  ULEA.HI UR4, UR6, UR6, URZ, 0x1 ;  /* 0x0000000606047291 */ /* 0x000fe4000f8f083f */
[----:B------:R-:W-:Y:S02]  /*1db0*/  MOV R2, UR5 ;  /* 0x0000000500027c02 */ /* 0x000fe40008000f00 */
[----:B------:R-:W-:Y:S02]  /*1dc0*/  ULOP3.LUT UR4, UR4, 0xfffffffe, URZ, 0xc0, !UPT ;  /* 0xfffffffe04047892 */ /* 0x000fe4000f8ec03f */
[----:B------:R-:W-:Y:S02]  /*1dd0*/  ISETP.NE.AND P0, PT, R2, 0x3, PT ;  /* 0x000000030200780c */ /* 0x000fe40003f05270 */
[----:B------:R-:W-:-:S06]  /*1de0*/  UIADD3 UR4, UR6, -UR4, URZ ;  /* 0x8000000406047290 */ /* 0x000fcc000fffe03f */
[----:B------:R-:W-:-:S05]  /*1df0*/  IMAD.U32 R0, RZ, RZ, UR4 ;  /* 0x00000004ff007e24 */ /* 0x000fca000f8e00ff */
[----:B------:R-:W-:-:S04]  /*1e00*/  SHF.L.U32 R0, R0, 0x1f, RZ ;  /* 0x0000001f00007819 */ /* 0x000fc800000006ff */
[----:B------:R-:W0:Y:S02]  /*1e10*/  SYNCS.PHASECHK.TRANS64.TRYWAIT P1, [UR40+0x2a800], R0 ;  /* 0x02a80000ff0075a7 */ /* 0x000e240008020168 */
[----:B0-----:R-:W-:Y:S05]  /*1e20*/  @!P1 BRA `(.L_x_2379) ;  /* 0x0000010000889947 */ /* 0x001fea0003800000 */
.L_x_2525:
[----:B------:R-:W-:Y:S05]  /*1e30*/  @!P0 BRA `(.L_x_2380) ;  /* 0x0000000000048947 */ /* 0x000fea0003800000 */
[----:B------:R-:W-:Y:S01]  /*1e40*/  BPT.TRAP 0x1 ;  /* 0x000000040000795c */ /* 0x000fe20000300000 */
.L_x_2380:
[----:B0-----:R-:W-:Y:S02]  /*1e50*/  IMAD.U32 R0, RZ, RZ, UR39 ;  /* 0x00000027ff007e24 */ /* 0x001fe4000f8e00ff */
[----:B------:R-:W-:-:S03]  /*1e60*/  IMAD.U32 R3, RZ, RZ, UR38 ;  /* 0x00000026ff037e24 */ /* 0x000fc6000f8e00ff */
[----:B------:R-:W-:Y:S02]  /*1e70*/  LEA R0, R0, UR40, 0x3 ;  /* 0x0000002800007c11 */ /* 0x000fe4000f8e18ff */
[----:B------:R-:W-:-:S04]  /*1e80*/  SHF.L.U32 R3, R3, 0x1f, RZ ;  /* 0x0000001f03037819 */ /* 0x000fc800000006ff */
[----:B------:R0:W1:Y:S01]  /*1e90*/  SYNCS.PHASECHK.TRANS64.TRYWAIT P1, [R0+URZ+0x2a830], R3 ;  /* 0x02a83003000075a7 */ /* 0x000062000802017f */
[----:B------:R-:W-:Y:S05]  /*1ea0*/  @!P0 BRA `(.L_x_2381) ;  /* 0x0000000000048947 */ /* 0x000fea0003800000 */
[----:B------:R-:W-:Y:S01]  /*1eb0*/  BPT.TRAP 0x1 ;  /* 0x000000040000795c */ /* 0x000fe20000300000 */
.L_x_2381:
[----:B-1----:R-:W-:Y:S05]  /*1ec0*/  @P1 BRA `(.L_x_2382) ;  /* 0x0000000000081947 */ /* 0x002fea0003800000 */
[----:B------:R-:W1:Y:S02]  /*1ed0*/  SYNCS.PHASECHK.TRANS64.TRYWAIT P1, [R0+URZ+0x2a830], R3 ;  /* 0x02a83003000075a7 */ /* 0x000e64000802017f */
[----:B-1----:R-:W-:Y:S05]  /*1ee0*/  @!P1 BRA `(.L_x_2383) ;  /* 0x0000010000709947 */ /* 0x002fea0003800000 */
.L_x_2382:
        /* <DEDUP_REMOVED lines=13> */
[----:B------:R-:W-:Y:S02]  /*1fc0*/  ULOP3.LUT UR4, UR44, 0x10000, URZ, 0xfc, !UPT ;  /* 0x000100002c047892 */ /* 0x000fe4000f8efc3f */
[----:B------:R-:W-:Y:S02]  /*1fd0*/  UIMAD UR5, UR39, 0x900, UR41 ;  /* 0x00000900270578a4 */ /* 0x000fe4000f8e0229 */
[----:B------:R-:W-:Y:S02]  /*1fe0*/  UIADD3 UR6, UR4, 0x2, URZ ;  /* 0x0000000204067890 */ /* 0x000fe4000fffe03f */
[----:B------:R-:W-:Y:S01]  /*1ff0*/  UIADD3 UR7, UR5, 0x2, URZ ;  /* 0x0000000205077890 */ /* 0x000fe2000fffe03f */
[----:B------:R-:W-:Y:S02]  /*2000*/  UMOV UR8, UR4 ;  /* 0x0000000400087c82 */ /* 0x000fe40008000000 */
[----:B------:R-:W-:Y:S01]  /*2010*/  UMOV UR10, UR5 ;  /* 0x00000005000a7c82 */ /* 0x000fe20008000000 */
[----:B------:R-:W-:Y:S01]  /*2020*/  IMAD.U32 R6, RZ, RZ, UR8 ;  /* 0x00000008ff067e24 */ /* 0x000fe2000f8e00ff */
[----:B------:R-:W-:Y:S01]  /*2030*/  HGMMA.64x96x16.F32 R24, gdesc[UR8], RZ, !UPT, gsb0 ;  /* 0x01600000081879f0 */ /* 0x000fe2000c0008ff */
[----:B------:R-:W-:Y:S01]  /*2040*/  UMOV UR8, UR6 ;  /* 0x0000000600087c82 */ /* 0x000fe20008000000 */
[----:B------:R-:W-:Y:S01]  /*2050*/  UMOV UR9, 0x40000040 ;  /* 0x4000004000097882 */ /* 0x000fe20000000000 */
[----:B------:R-:W-:Y:S01]  /*2060*/  UMOV UR10, UR7 ;  /* 0x00000007000a7c82 */ /* 0x000fe20008000000 */
[----:B------:R-:W-:Y:S01]  /*2070*/  UMOV UR11, 0x40000040 ;  /* 0x40000040000b7882 */ /* 0x000fe20000000000 */
[----:B------:R-:W-:Y:S01]  /*2080*/  UIADD3 UR56, UR4, 0x4, URZ ;  /* 0x0000000404387890 */ /* 0x000fe2000fffe03f */
[----:B------:R-:W-:Y:S01]  /*2090*/  IMAD.U32 R2, RZ, RZ, UR8 ;  /* 0x00000008ff027e24 */ /* 0x000fe2000f8e00ff */
[----:B------:R-:W-:Y:S01]  /*20a0*/  UIADD3 UR58, UR5, 0x4, URZ ;  /* 0x00000004053a7890 */ /* 0x000fe2000fffe03f */
[----:B01----:R-:W-:Y:S01]  /*20b0*/  IMAD.U32 R3, RZ, RZ, UR9 ;  /* 0x00000009ff037e24 */ /* 0x003fe2000f8e00ff */
        /* <DEDUP_REMOVED lines=70> */
.L_x_2384:
[----:B------:R-:W-:Y:S01]  /*2520*/  R2UR UR4, R170 ;  /* 0x00000000aa0472ca */ /* 0x000fe200000e0000 */
[----:B------:R-:W-:Y:S01]  /*2530*/  VIADD R4, R18, UR43 ;  /* 0x0000002b12047c36 */ /* 0x000fe20008000000 */
[----:B------:R-:W-:Y:S01]  /*2540*/  R2UR UR6, R97 ;  /* 0x00000000610672ca */ /* 0x000fe200000e0000 */
[----:B------:R-:W-:Y:S01]  /*2550*/  IMAD.U32 R11, RZ, RZ, UR42 ;  /* 0x0000002aff0b7e24 */ /* 0x000fe2000f8e00ff */
[----:B------:R-:W-:Y:S01]  /*2560*/  ULDC UR14, c[0x0][0x988] ;  /* 0x00026200000e7ab9 */ /* 0x000fe20000000800 */
[----:B------:R-:W-:Y:S01]  /*2570*/  R2UR UR10, R0 ;  /* 0x00000000000a72ca */ /* 0x000fe200000e0000 */
[----:B------:R-:W0:Y:S07]  /*2580*/  S2UR UR15, SR_CgaCtaId ;  /* 0x00000000000f79c3 */ /* 0x000e2e0000008800 */
[----:B------:R-:W-:-:S02]  /*2590*/  UISETP.NE.AND UP0, UPT, UR4, URZ, UPT ;  /* 0x0000003f0400728c */ /* 0x000fc4000bf05270 */
[----:B------:R-:W-:-:S04]  /*25a0*/  UIMAD UR5, UR6, -0x60, UR60 ;  /* 0xffffffa0060578a4 */ /* 0x000fc8000f8e023c */
[----:B------:R-:W-:Y:S02]  /*25b0*/  PLOP3.LUT P1, PT, PT, PT, UP0, 0x80, 0x0 ;  /* 0x000000000000781c */ /* 0x000fe40003f2f008 */
[----:B------:R-:W-:Y:S01]  /*25c0*/  PLOP3.LUT P2, PT, PT, PT, UP0, 0x80, 0x0 ;  /* 0x000000000000781c */ /* 0x000fe20003f4f008 */
[----:B------:R-:W-:Y:S01]  /*25d0*/  IMAD.U32 R10, RZ, RZ, UR5 ;  /* 0x00000005ff0a7e24 */ /* 0x000fe2000f8e00ff */
[----:B------:R-:W-:Y:S01]  /*25e0*/  UMOV UR5, UR43 ;  /* 0x0000002b00057c82 */ /* 0x000fe20008000000 */
[----:B------:R-:W-:Y:S01]  /*25f0*/  @UP0 ULDC UR4, c[0x0][0x44c] ;  /* 0x0001130000040ab9 */ /* 0x000fe20000000800 */
[----:B------:R-:W-:-:S07]  /*2600*/  @UP0 ULDC UR11, c[0x0][0x450] ;  /* 0x00011400000b0ab9 */ /* 0x000fce0000000800 */
[----:B------:R-:W-:Y:S01]  /*2610*/  @P1 IMAD.HI.U32 R5, R4, UR4, RZ ;  /* 0x0000000404051c27 */ /* 0x000fe2000f8e00ff */
[----:B------:R-:W-:-:S04]  /*2620*/  @UP0 ULDC UR4, c[0x0][0x450] ;  /* 0x0001140000040ab9 */ /* 0x000fc80000000800 */
[----:B------:R-:W-:Y:S01]  /*2630*/  @P2 SHF.R.U32.HI R4, RZ, UR4, R5 ;  /* 0x00000004ff042c19 */ /* 0x000fe20008011605 */
[----:B------:R-:W-:Y:S01]  /*2640*/  UIMAD UR4, UR6, -0x60, URZ ;  /* 0xffffffa0060478a4 */ /* 0x000fe2000f8e023f */
[----:B------:R-:W-:-:S03]  /*2650*/  IADD3 R5, -R17, 0x60, R10 ;  /* 0x0000006011057810 */ /* 0x000fc60007ffe10a */
[----:B------:R-:W1:Y:S02]  /*2660*/  SHFL.IDX PT, R9, R4, 0x1, 0x1c1f ;  /* 0x003c1f0004097f89 */ /* 0x000e6400000e0000 */
[----:B------:R-:W-:Y:S01]  /*2670*/  IMAD.U32 R8, RZ, RZ, UR4 ;  /* 0x00000004ff087e24 */ /* 0x000fe2000f8e00ff */
[----:B------:R-:W-:Y:S01]  /*2680*/  UIADD3 UR4, UR6, -0x2, URZ ;  /* 0xfffffffe06047890 */ /* 0x000fe2000fffe03f */
[----:B------:R-:W-:Y:S02]  /*2690*/  SHFL.IDX PT, R4, R4, RZ, 0x1c1f ;  /* 0x001c1fff04047589 */ /* 0x000fe400000e0000 */
[----:B------:R-:W-:Y:S01]  /*26a0*/  @UP0 ULDC UR6, c[0x0][0x44c] ;  /* 0x0001130000060ab9 */ /* 0x000fe20000000800 */
[----:B------:R-:W-:Y:S01]  /*26b0*/  IADD3 R8, -R17, 0x61, R8 ;  /* 0x0000006111087810 */ /* 0x000fe20007ffe108 */
[----:B------:R-:W-:-:S03]  /*26c0*/  UIMAD.WIDE.U32 UR6, UR43, UR6, URZ ;  /* 0x000000062b0672a5 */ /* 0x000fc6000f8e003f */
[----:B------:R-:W-:Y:S01]  /*26d0*/  IADD3 R8, -R11, UR60, R8 ;  /* 0x0000003c0b087c10 */ /* 0x000fe2000fffe108 */
[----:B------:R-:W-:-:S04]  /*26e0*/  @UP0 USHF.R.U32.HI UR5, URZ, UR11, UR7 ;  /* 0x0000000b3f050299 */ /* 0x000fc80008011607 */
[----:B------:R-:W-:Y:S02]  /*26f0*/  UIADD3 UR6, UR5, UR60, -UR42 ;  /* 0x0000003c05067290 */ /* 0x000fe4000fffe82a */
[----:B------:R-:W-:Y:S02]  /*2700*/  UIADD3 UR5, UR10, 0x2a840, URZ ;  /* 0x0002a8400a057890 */ /* 0x000fe4000fffe03f */
[----:B------:R-:W-:Y:S02]  /*2710*/  UIMAD.WIDE UR6, UR6, 0x2aaaaaab, URZ ;  /* 0x2aaaaaab060678a5 */ /* 0x000fe4000f8e023f */
[----:B0-----:R-:W-:Y:S01]  /*2720*/  UPRMT UR5, UR15, 0x654, UR5 ;  /* 0x000006540f057896 */ /* 0x001fe20008000005 */
[----:B-1----:R-:W-:Y:S01]  /*2730*/  VIADDMNMX R9, R9, R8, R5, PT ;  /* 0x0000000809097246 */ /* 0x002fe20003800105 */
[----:B------:R-:W-:-:S03]  /*2740*/  USHF.R.U32.HI UR6, URZ, 0x1f, UR7 ;  /* 0x0000001f3f067899 */ /* 0x000fc60008011607 */
[C---:B------:R-:W-:Y:S01]  /*2750*/  ISETP.GT.AND P1, PT, R9.reuse, RZ, PT ;  /* 0x000000ff0900720c */ /* 0x040fe20003f24270 */
[----:B------:R-:W-:Y:S01]  /*2760*/  ULEA.HI.SX32 UR6, UR7, UR6, 0x1c ;  /* 0x0000000607067291 */ /* 0x000fe2000f8fe23f */
[C---:B------:R-:W-:Y:S02]  /*2770*/  ISETP.GT.AND P2, PT, R9.reuse, 0x1, PT ;  /* 0x000000010900780c */ /* 0x040fe40003f44270 */
[----:B------:R-:W-:Y:S01]  /*2780*/  SYNCS.ARRIVE.TRANS64.RED.A1T0 RZ, [UR5], RZ ;  /* 0x000000ffffff79a7 */ /* 0x000fe20008100405 */
[----:B------:R-:W-:Y:S01]  /*2790*/  ISETP.GT.AND P3, PT, R9, 0x8, PT ;  /* 0x000000080900780c */ /* 0x000fe20003f64270 */
[----:B------:R-:W-:Y:S01]  /*27a0*/  UISETP.LT.AND UP0, UPT, UR61, UR6, UPT ;  /* 0x000000063d00728c */ /* 0x000fe2000bf01270 */
[----:B------:R-:W-:Y:S02]  /*27b0*/  FSEL R13, R26, -INF , P1 ;  /* 0xff8000001a0d7808 */ /* 0x000fe40000800000 */
[----:B------:R-:W-:Y:S01]  /*27c0*/  FSEL R27, R27, -INF , P2 ;  /* 0xff8000001b1b7808 */ /* 0x000fe20001000000 */
[----:B------:R-:W-:Y:S01]  /*27d0*/  USEL UR11, UR61, UR6, !UP0 ;  /* 0x000000063d0b7287 */ /* 0x000fe2000c000000 */
[----:B------:R-:W-:-:S02]  /*27e0*/  ISETP.GT.AND P1, PT, R9, 0x9, PT ;  /* 0x000000090900780c */ /* 0x000fc40003f24270 */
[----:B------:R-:W-:Y:S01]  /*27f0*/  FSEL R15, R30, -INF , P3 ;  /* 0xff8000001e0f7808 */ /* 0x000fe20001800000 */
[----:B------:R-:W-:Y:S01]  /*2800*/  UISETP.GE.AND UP0, UPT, UR4, UR11, UPT ;  /* 0x0000000b0400728c */ /* 0x000fe2000bf06270 */
        /* <DEDUP_REMOVED lines=62> */
[----:B------:R-:W-:-:S04]  /*2bf0*/  FMNMX.FTZ R10, R89, R10, !PT ;  /* 0x0000000a590a7209 */ /* 0x000fc80007810000 */
[----:B------:R-:W-:-:S05]  /*2c00*/  FMNMX.FTZ R10, R71, R10, !PT ;  /* 0x0000000a470a7209 */ /* 0x000fca0007810000 */
[----:B------:R-:W0:Y:S02]  /*2c10*/  SHFL.BFLY PT, R9, R10, 0x2, 0x1f ;  /* 0x0c401f000a097f89 */ /* 0x000e2400000e0000 */
[----:B0-----:R-:W-:Y:S02]  /*2c20*/  FMNMX.FTZ R12, R10, R9, !PT ;  /* 0x000000090a0c7209 */ /* 0x001fe40007810000 */
[----:B------:R-:W-:-:S03]  /*2c30*/  VIADDMNMX R9, R4, R8, R5, PT ;  /* 0x0000000804097246 */ /* 0x000fc60003800105 */
[----:B------:R-:W0:Y:S01]  /*2c40*/  SHFL.BFLY PT, R91, R12, 0x1, 0x1f ;  /* 0x0c201f000c5b7f89 */ /* 0x000e2200000e0000 */
        /* <DEDUP_REMOVED lines=12> */
[----:B0-----:R-:W-:Y:S02]  /*2d10*/  FMNMX.FTZ R5, R12, R91, !PT ;  /* 0x0000005b0c057209 */ /* 0x001fe40007810000 */
[----:B------:R-:W-:Y:S02]  /*2d20*/  FSEL R32, R32, -INF , P2 ;  /* 0xff80000020207808 */ /* 0x000fe40001000000 */
[----:B------:R-:W-:Y:S01]  /*2d30*/  FMNMX.FTZ R25, R29, R4, !PT ;  /* 0x000000041d197209 */ /* 0x000fe20007810000 */
[----:B------:R-:W-:Y:S01]  /*2d40*/  FMUL.FTZ R8, R5, UR14 ;  /* 0x0000000e05087c20 */ /* 0x000fe20008410000 */
[----:B------:R-:W-:Y:S02]  /*2d50*/  ISETP.GT.AND P3, PT, R9, 0x18, PT ;  /* 0x000000180900780c */ /* 0x000fe40003f64270 */
[----:B------:R-:W-:Y:S02]  /*2d60*/  FSEL R33, R33, -INF , P1 ;  /* 0xff80000021217808 */ /* 0x000fe40000800000 */
[----:B------:R-:W-:-:S02]  /*2d70*/  FMNMX.FTZ R4, R32, R25, !PT ;  /* 0x0000001920047209 */ /* 0x000fc40007810000 */
[----:B------:R-:W-:Y:S02]  /*2d80*/  FSETP.NEU.FTZ.AND P2, PT, R5, -INF , PT ;  /* 0xff8000000500780b */ /* 0x000fe40003f5d000 */
[----:B------:R-:W-:Y:S02]  /*2d90*/  ISETP.GT.AND P1, PT, R9, 0x19, PT ;  /* 0x000000190900780c */ /* 0x000fe40003f24270 */
[----:B------:R-:W-:Y:S02]  /*2da0*/  FSEL R36, R36, -INF , P3 ;  /* 0xff80000024247808 */ /* 0x000fe40001800000 */
[----:B------:R-:W-:Y:S02]  /*2db0*/  FMNMX.FTZ R25, R33, R4, !PT ;  /* 0x0000000421197209 */ /* 0x000fe40007810000 */
[----:B------:R-:W-:Y:S02]  /*2dc0*/  FSEL R8, R8, RZ, P2 ;  /* 0x000000ff08087208 */ /* 0x000fe40001000000 */
[----:B------:R-:W-:-:S02]  /*2dd0*/  ISETP.GT.AND P2, PT, R9, 0x20, PT ;  /* 0x000000200900780c */ /* 0x000fc40003f44270 */
[----:B------:R-:W-:Y:S01]  /*2de0*/  FSEL R37, R37, -INF , P1 ;  /* 0xff80000025257808 */ /* 0x000fe20000800000 */
[--C-:B------:R-:W-:Y:S01]  /*2df0*/  FFMA.FTZ R157, R13, UR14, -R8.reuse ;  /* 0x0000000e0d9d7c23 */ /* 0x100fe20008010808 */
[----:B------:R-:W-:Y:S01]  /*2e00*/  FMNMX.FTZ R4, R36, R25, !PT ;  /* 0x0000001924047209 */ /* 0x000fe20007810000 */
[--C-:B------:R-:W-:Y:S01]  /*2e10*/  FFMA.FTZ R10, R27, UR14, -R8.reuse ;  /* 0x0000000e1b0a7c23 */ /* 0x100fe20008010808 */
[----:B------:R-:W-:Y:S01]  /*2e20*/  ISETP.GT.AND P1, PT, R9, 0x21, PT ;  /* 0x000000210900780c */ /* 0x000fe20003f24270 */
[--C-:B------:R-:W-:Y:S01]  /*2e30*/  FFMA.FTZ R159, R15, UR14, -R8.reuse ;  /* 0x0000000e0f9f7c23 */ /* 0x100fe20008010808 */
[----:B------:R-:W-:Y:S01]  /*2e40*/  FSEL R40, R40, -INF , P2 ;  /* 0xff80000028287808 */ /* 0x000fe20001000000 */
[----:B------:R-:W-:Y:S01]  /*2e50*/  MUFU.EX2 R157, R157 ;  /* 0x0000009d009d7308 */ /* 0x000fe20000000800 */
[----:B------:R-:W-:Y:S01]  /*2e60*/  FMNMX.FTZ R13, R37, R4, !PT ;  /* 0x00000004250d7209 */ /* 0x000fe20007810000 */
[--C-:B------:R-:W-:Y:S01]  /*2e70*/  FFMA.FTZ R12, R31, UR14, -R8.reuse ;  /* 0x0000000e1f0c7c23 */ /* 0x100fe20008010808 */
[----:B------:R-:W-:Y:S01]  /*2e80*/  ISETP.GT.AND P2, PT, R9, 0x28, PT ;  /* 0x000000280900780c */ /* 0x000fe20003f44270 */
[--C-:B------:R-:W-:Y:S01]  /*2e90*/  FFMA.FTZ R153, R21, UR14, -R8.reuse ;  /* 0x0000000e15997c23 */ /* 0x100fe20008010808 */
[----:B------:R-:W-:Y:S01]  /*2ea0*/  FSEL R41, R41, -INF , P1 ;  /* 0xff80000029297808 */ /* 0x000fe20000800000 */
[--C-:B------:R-:W-:Y:S01]  /*2eb0*/  FFMA.FTZ R35, R35, UR14, -R8.reuse ;  /* 0x0000000e23237c23 */ /* 0x100fe20008010808 */
[----:B------:R-:W-:Y:S01]  /*2ec0*/  FMNMX.FTZ R4, R40, R13, !PT ;  /* 0x0000000d28047209 */ /* 0x000fe20007810000 */
[----:B------:R-:W0:Y:S01]  /*2ed0*/  MUFU.EX2 R10, R10 ;  /* 0x0000000a000a7308 */ /* 0x000e220000000800 */
[----:B------:R-:W-:Y:S01]  /*2ee0*/  ISETP.GT.AND P1, PT, R9, 0x29, PT ;  /* 0x000000290900780c */ /* 0x000fe20003f24270 */
[--C-:B------:R-:W-:Y:S01]  /*2ef0*/  FFMA.FTZ R73, R73, UR14, -R8.reuse ;  /* 0x0000000e49497c23 */ /* 0x100fe20008010808 */
[----:B------:R-:W-:Y:S01]  /*2f00*/  FSEL R44, R44, -INF , P2 ;  /* 0xff8000002c2c7808 */ /* 0x000fe20001000000 */
[--C-:B------:R-:W-:Y:S01]  /*2f10*/  FFMA.FTZ R39, R39, UR14, -R8.reuse ;  /* 0x0000000e27277c23 */ /* 0x100fe20008010808 */
[----:B------:R-:W-:Y:S01]  /*2f20*/  FMNMX.FTZ R13, R41, R4, !PT ;  /* 0x00000004290d7209 */ /* 0x000fe20007810000 */
[--C-:B------:R-:W-:Y:S01]  /*2f30*/  FFMA.FTZ R75, R75, UR14, -R8.reuse ;  /* 0x0000000e4b4b7c23 */ /* 0x100fe20008010808 */
[----:B------:R-:W-:Y:S01]  /*2f40*/  ISETP.GT.AND P2, PT, R9, 0x30, PT ;  /* 0x000000300900780c */ /* 0x000fe20003f44270 */
[----:B------:R-:W-:Y:S01]  /*2f50*/  MUFU.EX2 R159, R159 ;  /* 0x0000009f009f7308 */ /* 0x000fe20000000800 */
[----:B------:R-:W-:Y:S01]  /*2f60*/  FSEL R45, R45, -INF , P1 ;  /* 0xff8000002d2d7808 */ /* 0x000fe20000800000 */
[--C-:B------:R-:W-:Y:S01]  /*2f70*/  FFMA.FTZ R43, R43, UR14, -R8.reuse ;  /* 0x0000000e2b2b7c23 */ /* 0x100fe20008010808 */
[----:B------:R-:W-:Y:S01]  /*2f80*/  FMNMX.FTZ R4, R44, R13, !PT ;  /* 0x0000000d2c047209 */ /* 0x000fe20007810000 */
[--C-:B------:R-:W-:Y:S01]  /*2f90*/  FFMA.FTZ R77, R77, UR14, -R8.reuse ;  /* 0x0000000e4d4d7c23 */ /* 0x100fe20008010808 */
[----:B------:R-:W-:Y:S01]  /*2fa0*/  ISETP.GT.AND P1, PT, R9, 0x31, PT ;  /* 0x000000310900780c */ /* 0x000fe20003f24270 */
[----:B------:R-:W-:Y:S01]  /*2fb0*/  FFMA.FTZ R47, R47, UR14, -R8 ;  /* 0x0000000e2f2f7c23 */ /* 0x000fe20008010808 */
[----:B------:R-:W-:Y:S01]  /*2fc0*/  FSEL R48, R48, -INF , P2 ;  /* 0xff80000030307808 */ /* 0x000fe20001000000 */
[----:B------:R-:W-:Y:S01]  /*2fd0*/  MUFU.EX2 R12, R12 ;  /* 0x0000000c000c7308 */ /* 0x000fe20000000800 */
[----:B------:R-:W-:Y:S01]  /*2fe0*/  FMNMX.FTZ R13, R45, R4, !PT ;  /* 0x000000042d0d7209 */ /* 0x000fe20007810000 */
[----:B0-----:R-:W-:Y:S01]  /*2ff0*/  FADD.FTZ R54, R157, R10 ;  /* 0x0000000a9d367221 */ /* 0x001fe20000010000 */
[----:B------:R-:W-:Y:S01]  /*3000*/  ISETP.GT.AND P2, PT, R9, 0x38, PT ;  /* 0x000000380900780c */ /* 0x000fe20003f44270 */
[--C-:B------:R-:W-:Y:S01]  /*3010*/  FFMA.FTZ R145, R79, UR14, -R8.reuse ;  /* 0x0000000e4f917c23 */ /* 0x100fe20008010808 */
[----:B------:R-:W-:Y:S01]  /*3020*/  FSEL R49, R49, -INF , P1 ;  /* 0xff80000031317808 */ /* 0x000fe20000800000 */
[--C-:B------:R-:W-:Y:S01]  /*3030*/  FFMA.FTZ R14, R51, UR14, -R8.reuse ;  /* 0x0000000e330e7c23 */ /* 0x100fe20008010808 */
[----:B------:R-:W-:Y:S01]  /*3040*/  FMNMX.FTZ R4, R48, R13, !PT ;  /* 0x0000000d30047209 */ /* 0x000fe20007810000 */
[----:B------:R-:W-:Y:S01]  /*3050*/  MUFU.EX2 R153, R153 ;  /* 0x0000009900997308 */ /* 0x000fe20000000800 */
        /* <DEDUP_REMOVED lines=25> */
[----:B------:R-:W-:Y:S01]  /*31f0*/  FFMA.FTZ R8, R71, UR14, -R8 ;  /* 0x0000000e47087c23 */ /* 0x000fe20008010808 */
[----:B------:R-:W-:-:S02]  /*3200*/  FSEL R60, R60, -INF , P2 ;  /* 0xff8000003c3c7808 */ /* 0x000fc40001000000 */
[----:B------:R-:W-:Y:S02]  /*3210*/  CS2R R86, SRZ ;  /* 0x0000000000567805 */ /* 0x000fe4000001ff00 */
[----:B------:R-:W-:Y:S02]  /*3220*/  FMNMX.FTZ R13, R57, R4, !PT ;  /* 0x00000004390d7209 */ /* 0x000fe40007810000 */
[----:B------:R-:W-:Y:S02]  /*3230*/  CS2R R84, SRZ ;  /* 0x0000000000547805 */ /* 0x000fe4000001ff00 */
[----:B------:R-:W-:Y:S01]  /*3240*/  ISETP.GT.AND P2, PT, R9, 0x50, PT ;  /* 0x000000500900780c */ /* 0x000fe20003f44270 */
[----:B------:R-:W-:Y:S01]  /*3250*/  MUFU.EX2 R75, R75 ;  /* 0x0000004b004b7308 */ /* 0x000fe20000000800 */
[----:B------:R-:W-:Y:S02]  /*3260*/  FSEL R61, R61, -INF , P1 ;  /* 0xff8000003d3d7808 */ /* 0x000fe40000800000 */
[----:B------:R-:W-:-:S02]  /*3270*/  CS2R R82, SRZ ;  /* 0x0000000000527805 */ /* 0x000fc4000001ff00 */
[----:B------:R-:W-:Y:S02]  /*3280*/  FMNMX.FTZ R4, R60, R13, !PT ;  /* 0x0000000d3c047209 */ /* 0x000fe40007810000 */
[----:B------:R-:W-:Y:S02]  /*3290*/  CS2R R80, SRZ ;  /* 0x0000000000507805 */ /* 0x000fe4000001ff00 */
[----:B------:R-:W-:Y:S02]  /*32a0*/  ISETP.GT.AND P1, PT, R9, 0x51, PT ;  /* 0x000000510900780c */ /* 0x000fe40003f24270 */
[----:B------:R-:W-:Y:S02]  /*32b0*/  CS2R R78, SRZ ;  /* 0x00000000004e7805 */ /* 0x000fe4000001ff00 */
[----:B------:R-:W-:Y:S01]  /*32c0*/  FSEL R64, R64, -INF , P2 ;  /* 0xff80000040407808 */ /* 0x000fe20001000000 */
[----:B------:R-:W1:Y:S01]  /*32d0*/  MUFU.EX2 R42, R43 ;  /* 0x0000002b002a7308 */ /* 0x000e620000000800 */
[----:B------:R-:W-:-:S02]  /*32e0*/  FMNMX.FTZ R13, R61, R4, !PT ;  /* 0x000000043d0d7209 */ /* 0x000fc40007810000 */
[----:B------:R-:W-:Y:S02]  /*32f0*/  CS2R R70, SRZ ;  /* 0x0000000000467805 */ /* 0x000fe4000001ff00 */
[----:B------:R-:W-:Y:S02]  /*3300*/  ISETP.GT.AND P2, PT, R9, 0x58, PT ;  /* 0x000000580900780c */ /* 0x000fe40003f44270 */
[----:B------:R-:W-:Y:S02]  /*3310*/  CS2R R62, SRZ ;  /* 0x00000000003e7805 */ /* 0x000fe4000001ff00 */
[----:B------:R-:W-:Y:S02]  /*3320*/  FSEL R65, R65, -INF , P1 ;  /* 0xff80000041417808 */ /* 0x000fe40000800000 */
[----:B------:R-:W-:Y:S01]  /*3330*/  FMNMX.FTZ R4, R64, R13, !PT ;  /* 0x0000000d40047209 */ /* 0x000fe20007810000 */
[----:B------:R-:W-:Y:S01]  /*3340*/  MUFU.EX2 R77, R77 ;  /* 0x0000004d004d7308 */ /* 0x000fe20000000800 */
[----:B------:R-:W-:-:S02]  /*3350*/  ISETP.GT.AND P1, PT, R9, 0x59, PT ;  /* 0x000000590900780c */ /* 0x000fc40003f24270 */
[----:B------:R-:W-:Y:S02]  /*3360*/  FSEL R68, R68, -INF , P2 ;  /* 0xff80000044447808 */ /* 0x000fe40001000000 */
[----:B------:R-:W-:Y:S02]  /*3370*/  FMNMX.FTZ R9, R65, R4, !PT ;  /* 0x0000000441097209 */ /* 0x000fe40007810000 */
[----:B------:R-:W-:Y:S01]  /*3380*/  FSEL R69, R69, -INF , P1 ;  /* 0xff80000045457808 */ /* 0x000fe20000800000 */
[----:B------:R-:W2:Y:S01]  /*3390*/  MUFU.EX2 R46, R47 ;  /* 0x0000002f002e7308 */ /* 0x000ea20000000800 */
[----:B------:R-:W-:Y:S02]  /*33a0*/  FMNMX.FTZ R4, R68, R9, !PT ;  /* 0x0000000944047209 */ /* 0x000fe40007810000 */
[----:B------:R-:W-:Y:S02]  /*33b0*/  F2FP.F16.F32.PACK_AB R157, R10, R157 ;  /* 0x0000009d0a9d723e */ /* 0x000fe400000000ff */
[----:B------:R-:W-:-:S02]  /*33c0*/  FMNMX.FTZ R4, R69, R4, !PT ;  /* 0x0000000445047209 */ /* 0x000fc40007810000 */
[----:B0-----:R-:W-:Y:S01]  /*33d0*/  F2FP.F16.F32.PACK_AB R155, R38, R73 ;  /* 0x00000049269b723e */ /* 0x001fe200000000ff */
[----:B------:R-:W-:Y:S01]  /*33e0*/  MUFU.EX2 R145, R145 ;  /* 0x0000009100917308 */ /* 0x000fe20000000800 */
[----:B-1----:R-:W-:Y:S01]  /*33f0*/  F2FP.F16.F32.PACK_AB R149, R42, R75 ;  /* 0x0000004b2a95723e */ /* 0x002fe200000000ff */
[----:B------:R-:W0:Y:S06]  /*3400*/  SHFL.BFLY PT, R9, R4, 0x2, 0x1f ;  /* 0x0c401f0004097f89 */ /* 0x000e2c00000e0000 */
[----:B------:R-:W-:Y:S01]  /*3410*/  MUFU.EX2 R14, R14 ;  /* 0x0000000e000e7308 */ /* 0x000fe20000000800 */
[----:B--2---:R-:W-:-:S07]  /*3420*/  F2FP.F16.F32.PACK_AB R151, R46, R77 ;  /* 0x0000004d2e97723e */ /* 0x004fce00000000ff */
        /* <DEDUP_REMOVED lines=10> */
[----:B------:R-:W-:-:S06]  /*34d0*/  FMUL.FTZ R9, R4, UR14 ;  /* 0x0000000e04097c20 */ /* 0x000fcc0008410000 */
[----:B------:R-:W-:Y:S01]  /*34e0*/  MUFU.EX2 R137, R137 ;  /* 0x0000008900897308 */ /* 0x000fe20000000800 */
[----:B------:R-:W-:Y:S02]  /*34f0*/  FSEL R9, R9, RZ, P1 ;  /* 0x000000ff09097208 */ /* 0x000fe40000800000 */
[----:B------:R-:W-:-:S03]  /*3500*/  PLOP3.LUT P1, PT, PT, PT, UP0, 0x80, 0x0 ;  /* 0x000000000000781c */ /* 0x000fc60003f2f008 */
[--C-:B------:R-:W-:Y:S01]  /*3510*/  FFMA.FTZ R11, R11, UR14, -R9.reuse ;  /* 0x0000000e0b0b7c23 */ /* 0x100fe20008010809 */
[--C-:B------:R-:W-:Y:S01]  /*3520*/  FFMA.FTZ R30, R30, UR14, -R9.reuse ;  /* 0x0000000e1e1e7c23 */ /* 0x100fe20008010809 */
[--C-:B------:R-:W-:Y:S01]  /*3530*/  FFMA.FTZ R28, R28, UR14, -R9.reuse ;  /* 0x0000000e1c1c7c23 */ /* 0x100fe20008010809 */
[--C-:B------:R-:W-:Y:S01]  /*3540*/  FFMA.FTZ R29, R29, UR14, -R9.reuse ;  /* 0x0000000e1d1d7c23 */ /* 0x100fe20008010809 */
[--C-:B------:R-:W-:Y:S01]  /*3550*/  FFMA.FTZ R32, R32, UR14, -R9.reuse ;  /* 0x0000000e20207c23 */ /* 0x100fe20008010809 */
[--C-:B------:R-:W-:Y:S01]  /*3560*/  FFMA.FTZ R33, R33, UR14, -R9.reuse ;  /* 0x0000000e21217c23 */ /* 0x100fe20008010809 */
[----:B------:R-:W-:Y:S01]  /*3570*/  MUFU.EX2 R11, R11 ;  /* 0x0000000b000b7308 */ /* 0x000fe20000000800 */
[--C-:B------:R-:W-:Y:S01]  /*3580*/  FFMA.FTZ R36, R36, UR14, -R9.reuse ;  /* 0x0000000e24247c23 */ /* 0x100fe20008010809 */
[--C-:B------:R-:W-:Y:S01]  /*3590*/  FFMA.FTZ R37, R37, UR14, -R9.reuse ;  /* 0x0000000e25257c23 */ /* 0x100fe20008010809 */
[--C-:B------:R-:W-:Y:S01]  /*35a0*/  FFMA.FTZ R40, R40, UR14, -R9.reuse ;  /* 0x0000000e28287c23 */ /* 0x100fe20008010809 */
[--C-:B------:R-:W-:Y:S01]  /*35b0*/  FFMA.FTZ R41, R41, UR14, -R9.reuse ;  /* 0x0000000e29297c23 */ /* 0x100fe20008010809 */
[--C-:B------:R-:W-:Y:S01]  /*35c0*/  FFMA.FTZ R44, R44, UR14, -R9.reuse ;  /* 0x0000000e2c2c7c23 */ /* 0x100fe20008010809 */
[--C-:B------:R-:W-:Y:S01]  /*35d0*/  FFMA.FTZ R45, R45, UR14, -R9.reuse ;  /* 0x0000000e2d2d7c23 */ /* 0x100fe20008010809 */
[--C-:B------:R-:W-:Y:S01]  /*35e0*/  FFMA.FTZ R48, R48, UR14, -R9.reuse ;  /* 0x0000000e30307c23 */ /* 0x100fe20008010809 */
[----:B------:R-:W0:Y:S01]  /*35f0*/  MUFU.EX2 R30, R30 ;  /* 0x0000001e001e7308 */ /* 0x000e220000000800 */
[--C-:B------:R-:W-:Y:S01]  /*3600*/  FFMA.FTZ R49, R49, UR14, -R9.reuse ;  /* 0x0000000e31317c23 */ /* 0x100fe20008010809 */
[--C-:B------:R-:W-:Y:S01]  /*3610*/  FFMA.FTZ R52, R52, UR14, -R9.reuse ;  /* 0x0000000e34347c23 */ /* 0x100fe20008010809 */
[--C-:B------:R-:W-:Y:S01]  /*3620*/  FFMA.FTZ R53, R53, UR14, -R9.reuse ;  /* 0x0000000e35357c23 */ /* 0x100fe20008010809 */
[--C-:B------:R-:W-:Y:S01]  /*3630*/  FFMA.FTZ R56, R56, UR14, -R9.reuse ;  /* 0x0000000e38387c23 */ /* 0x100fe20008010809 */
[--C-:B------:R-:W-:Y:S01]  /*3640*/  FFMA.FTZ R57, R57, UR14, -R9.reuse ;  /* 0x0000000e39397c23 */ /* 0x100fe20008010809 */
[--C-:B------:R-:W-:Y:S01]  /*3650*/  FFMA.FTZ R60, R60, UR14, -R9.reuse ;  /* 0x0000000e3c3c7c23 */ /* 0x100fe20008010809 */
[--C-:B------:R-:W-:Y:S01]  /*3660*/  FFMA.FTZ R61, R61, UR14, -R9.reuse ;  /* 0x0000000e3d3d7c23 */ /* 0x100fe20008010809 */
[----:B------:R-:W1:Y:S01]  /*3670*/  MUFU.EX2 R28, R28 ;  /* 0x0000001c001c7308 */ /* 0x000e620000000800 */
[--C-:B------:R-:W-:Y:S01]  /*3680*/  FFMA.FTZ R64, R64, UR14, -R9.reuse ;  /* 0x0000000e40407c23 */ /* 0x100fe20008010809 */
[--C-:B------:R-:W-:Y:S01]  /*3690*/  FFMA.FTZ R65, R65, UR14, -R9.reuse ;  /* 0x0000000e41417c23 */ /* 0x100fe20008010809 */
[--C-:B------:R-:W-:Y:S01]  /*36a0*/  FFMA.FTZ R68, R68, UR14, -R9.reuse ;  /* 0x0000000e44447c23 */ /* 0x100fe20008010809 */
[----:B------:R-:W-:-:S04]  /*36b0*/  FFMA.FTZ R9, R69, UR14, -R9 ;  /* 0x0000000e45097c23 */ /* 0x000fc80008010809 */
[----:B------:R-:W2:Y:S01]  /*36c0*/  MUFU.EX2 R29, R29 ;  /* 0x0000001d001d7308 */ /* 0x000ea20000000800 */
[----:B0-----:R-:W-:Y:S01]  /*36d0*/  FADD.FTZ R13, R11, R30 ;  /* 0x0000001e0b0d7221 */ /* 0x001fe20000010000 */
[----:B------:R-:W-:Y:S02]  /*36e0*/  F2FP.F16.F32.PACK_AB R156, R30, R11 ;  /* 0x0000000b1e9c723e */ /* 0x000fe400000000ff */
[----:B------:R-:W-:-:S04]  /*36f0*/  CS2R R30, SRZ ;  /* 0x00000000001e7805 */ /* 0x000fc8000001ff00 */
[----:B------:R-:W0:Y:S01]  /*3700*/  MUFU.EX2 R32, R32 ;  /* 0x0000002000207308 */ /* 0x000e220000000800 */
[----:B-1----:R-:W-:Y:S01]  /*3710*/  FADD.FTZ R58, R28, R13 ;  /* 0x0000000d1c3a7221 */ /* 0x002fe20000010000 */
[----:B------:R-:W-:Y:S01]  /*3720*/  FADD.FTZ R13, R159, R54 ;  /* 0x000000369f0d7221 */ /* 0x000fe20000010000 */
[----:B------:R-:W-:-:S03]  /*3730*/  F2FP.F16.F32.PACK_AB R159, R12, R159 ;  /* 0x0000009f0c9f723e */ /* 0x000fc600000000ff */
[----:B------:R-:W-:Y:S02]  /*3740*/  FADD.FTZ R54, R12, R13 ;  /* 0x0000000d0c367221 */ /* 0x000fe40000010000 */
[----:B------:R-:W1:Y:S01]  /*3750*/  MUFU.EX2 R33, R33 ;  /* 0x0000002100217308 */ /* 0x000e620000000800 */
[----:B--2---:R-:W-:Y:S01]  /*3760*/  FADD.FTZ R15, R29, R58 ;  /* 0x0000003a1d0f7221 */ /* 0x004fe20000010000 */
[----:B------:R-:W-:Y:S01]  /*3770*/  FADD.FTZ R13, R153, R54 ;  /* 0x00000036990d7221 */ /* 0x000fe20000010000 */
[----:B------:R-:W-:Y:S02]  /*3780*/  F2FP.F16.F32.PACK_AB R153, R34, R153 ;  /* 0x000000992299723e */ /* 0x000fe400000000ff */
[----:B------:R-:W-:Y:S02]  /*3790*/  CS2R R58, SRZ ;  /* 0x00000000003a7805 */ /* 0x000fe4000001ff00 */
[----:B------:R-:W-:Y:S02]  /*37a0*/  F2FP.F16.F32.PACK_AB R158, R29, R28 ;  /* 0x0000001c1d9e723e */ /* 0x000fe400000000ff */
[----:B------:R-:W-:Y:S01]  /*37b0*/  CS2R R28, SRZ ;  /* 0x00000000001c7805 */ /* 0x000fe2000001ff00 */
[----:B------:R-:W2:Y:S01]  /*37c0*/  MUFU.EX2 R36, R36 ;  /* 0x0000002400247308 */ /* 0x000ea20000000800 */
[----:B0-----:R-:W-:-:S07]  /*37d0*/  FADD.FTZ R0, R32, R15 ;  /* 0x0000000f20007221 */ /* 0x001fce0000010000 */
[----:B------:R-:W0:Y:S01]  /*37e0*/  MUFU.EX2 R37, R37 ;  /* 0x0000002500257308 */ /* 0x000e220000000800 */
[C---:B-1----:R-:W-:Y:S01]  /*37f0*/  FADD.FTZ R15, R33.reuse, R0 ;  /* 0x00000000210f7221 */ /* 0x042fe20000010000 */
[----:B------:R-:W-:Y:S01]  /*3800*/  FADD.FTZ R0, R34, R13 ;  /* 0x0000000d22007221 */ /* 0x000fe20000010000 */
[----:B------:R-:W-:Y:S02]  /*3810*/  F2FP.F16.F32.PACK_AB R152, R33, R32 ;  /* 0x000000202198723e */ /* 0x000fe400000000ff */
[----:B------:R-:W-:Y:S02]  /*3820*/  CS2R R34, SRZ ;  /* 0x0000000000227805 */ /* 0x000fe4000001ff00 */
[----:B------:R-:W-:Y:S01]  /*3830*/  CS2R R32, SRZ ;  /* 0x0000000000207805 */ /* 0x000fe2000001ff00 */
[----:B------:R-:W-:Y:S01]  /*3840*/  FADD.FTZ R13, R73, R0 ;  /* 0x00000000490d7221 */ /* 0x000fe20000010000 */
[----:B------:R-:W-:Y:S01]  /*3850*/  CS2R R72, SRZ ;  /* 0x0000000000487805 */ /* 0x000fe2000001ff00 */
[----:B------:R-:W1:Y:S01]  /*3860*/  MUFU.EX2 R40, R40 ;  /* 0x0000002800287308 */ /* 0x000e620000000800 */
[----:B--2---:R-:W-:Y:S01]  /*3870*/  FADD.FTZ R54, R36, R15 ;  /* 0x0000000f24367221 */ /* 0x004fe20000010000 */
[----:B------:R-:W-:Y:S01]  /*3880*/  FADD.FTZ R0, R38, R13 ;  /* 0x0000000d26007221 */ /* 0x000fe20000010000 */
[----:B------:R-:W-:-:S03]  /*3890*/  CS2R R38, SRZ ;  /* 0x0000000000267805 */ /* 0x000fc6000001ff00 */
[----:B------:R-:W-:Y:S01]  /*38a0*/  FADD.FTZ R13, R75, R0 ;  /* 0x000000004b0d7221 */ /* 0x000fe20000010000 */
[----:B------:R-:W-:Y:S01]  /*38b0*/  CS2R R74, SRZ ;  /* 0x00000000004a7805 */ /* 0x000fe2000001ff00 */
[----:B------:R-:W2:Y:S01]  /*38c0*/  MUFU.EX2 R41, R41 ;  /* 0x0000002900297308 */ /* 0x000ea20000000800 */
[C---:B0-----:R-:W-:Y:S01]  /*38d0*/  FADD.FTZ R15, R37.reuse, R54 ;  /* 0x00000036250f7221 */ /* 0x041fe20000010000 */
[----:B------:R-:W-:Y:S01]  /*38e0*/  FADD.FTZ R0, R42, R13 ;  /* 0x0000000d2a007221 */ /* 0x000fe20000010000 */
[----:B------:R-:W-:Y:S02]  /*38f0*/  F2FP.F16.F32.PACK_AB R154, R37, R36 ;  /* 0x00000024259a723e */ /* 0x000fe400000000ff */
[----:B------:R-:W-:Y:S02]  /*3900*/  CS2R R42, SRZ ;  /* 0x00000000002a7805 */ /* 0x000fe4000001ff00 */
[----:B------:R-:W-:Y:S01]  /*3910*/  CS2R R36, SRZ ;  /* 0x0000000000247805 */ /* 0x000fe2000001ff00 */
[----:B------:R-:W-:Y:S01]  /*3920*/  FADD.FTZ R13, R77, R0 ;  /* 0x000000004d0d7221 */ /* 0x000fe20000010000 */
[----:B------:R-:W-:Y:S01]  /*3930*/  CS2R R76, SRZ ;  /* 0x00000000004c7805 */ /* 0x000fe2000001ff00 */
[----:B------:R-:W0:Y:S01]  /*3940*/  MUFU.EX2 R44, R44 ;  /* 0x0000002c002c7308 */ /* 0x000e220000000800 */
[----:B-1----:R-:W-:Y:S01]  /*3950*/  FADD.FTZ R54, R40, R15 ;  /* 0x0000000f28367221 */ /* 0x002fe20000010000 */
[----:B------:R-:W-:Y:S01]  /*3960*/  FADD.FTZ R0, R46, R13 ;  /* 0x0000000d2e007221 */ /* 0x000fe20000010000 */
[----:B------:R-:W-:-:S03]  /*3970*/  CS2R R46, SRZ ;  /* 0x00000000002e7805 */ /* 0x000fc6000001ff00 */
[----:B------:R-:W-:Y:S01]  /*3980*/  FADD.FTZ R13, R145, R0 ;  /* 0x00000000910d7221 */ /* 0x000fe20000010000 */
[C---:B------:R-:W-:Y:S01]  /*3990*/  F2FP.F16.F32.PACK_AB R145, R14.reuse, R145 ;  /* 0x000000910e91723e */ /* 0x040fe200000000ff */
[----:B------:R-:W1:Y:S01]  /*39a0*/  MUFU.EX2 R45, R45 ;  /* 0x0000002d002d7308 */ /* 0x000e620000000800 */
[C---:B--2---:R-:W-:Y:S01]  /*39b0*/  FADD.FTZ R15, R41.reuse, R54 ;  /* 0x00000036290f7221 */ /* 0x044fe20000010000 */
[----:B------:R-:W-:Y:S01]  /*39c0*/  FADD.FTZ R0, R14, R13 ;  /* 0x0000000d0e007221 */ /* 0x000fe20000010000 */
[----:B------:R-:W-:Y:S02]  /*39d0*/  F2FP.F16.F32.PACK_AB R148, R41, R40 ;  /* 0x000000282994723e */ /* 0x000fe400000000ff */
[----:B------:R-:W-:Y:S02]  /*39e0*/  CS2R R54, SRZ ;  /* 0x0000000000367805 */ /* 0x000fe4000001ff00 */
[----:B------:R-:W-:Y:S01]  /*39f0*/  CS2R R40, SRZ ;  /* 0x0000000000287805 */ /* 0x000fe2000001ff00 */
[----:B------:R-:W-:Y:S01]  /*3a00*/  FADD.FTZ R11, R147, R0 ;  /* 0x00000000930b7221 */ /* 0x000fe20000010000 */
[----:B------:R-:W-:Y:S01]  /*3a10*/  F2FP.F16.F32.PACK_AB R147, R20, R147 ;  /* 0x000000931493723e */ /* 0x000fe200000000ff */
[----:B------:R-:W2:Y:S01]  /*3a20*/  MUFU.EX2 R48, R48 ;  /* 0x0000003000307308 */ /* 0x000ea20000000800 */
[----:B0-----:R-:W-:Y:S01]  /*3a30*/  FADD.FTZ R10, R44, R15 ;  /* 0x0000000f2c0a7221 */ /* 0x001fe20000010000 */
[----:B------:R-:W-:-:S06]  /*3a40*/  FADD.FTZ R0, R20, R11 ;  /* 0x0000000b14007221 */ /* 0x000fcc0000010000 */
[----:B------:R-:W0:Y:S01]  /*3a50*/  MUFU.EX2 R49, R49 ;  /* 0x0000003100317308 */ /* 0x000e220000000800 */
[C---:B-1----:R-:W-:Y:S01]  /*3a60*/  FADD.FTZ R15, R45.reuse, R10 ;  /* 0x0000000a2d0f7221 */ /* 0x042fe20000010000 */
[----:B------:R-:W-:Y:S02]  /*3a70*/  F2FP.F16.F32.PACK_AB R150, R45, R44 ;  /* 0x0000002c2d96723e */ /* 0x000fe400000000ff */
[----:B------:R-:W-:-:S04]  /*3a80*/  CS2R R44, SRZ ;  /* 0x00000000002c7805 */ /* 0x000fc8000001ff00 */
[----:B------:R-:W1:Y:S01]  /*3a90*/  MUFU.EX2 R52, R52 ;  /* 0x0000003400347308 */ /* 0x000e620000000800 */
[----:B--2---:R-:W-:-:S07]  /*3aa0*/  FADD.FTZ R10, R48, R15 ;  /* 0x0000000f300a7221 */ /* 0x004fce0000010000 */
[----:B------:R-:W2:Y:S01]  /*3ab0*/  MUFU.EX2 R53, R53 ;  /* 0x0000003500357308 */ /* 0x000ea20000000800 */
[C---:B0-----:R-:W-:Y:S01]  /*3ac0*/  FADD.FTZ R15, R49.reuse, R10 ;  /* 0x0000000a310f7221 */ /* 0x041fe20000010000 */
[----:B------:R-:W-:Y:S02]  /*3ad0*/  F2FP.F16.F32.PACK_AB R144, R49, R48 ;  /* 0x000000303190723e */ /* 0x000fe400000000ff */
[----:B------:R-:W-:-:S04]  /*3ae0*/  CS2R R48, SRZ ;  /* 0x0000000000307805 */ /* 0x000fc8000001ff00 */
[----:B------:R-:W0:Y:S01]  /*3af0*/  MUFU.EX2 R56, R56 ;  /* 0x0000003800387308 */ /* 0x000e220000000800 */
[----:B-1----:R-:W-:-:S07]  /*3b00*/  FADD.FTZ R10, R52, R15 ;  /* 0x0000000f340a7221 */ /* 0x002fce0000010000 */
[----:B------:R-:W1:Y:S01]  /*3b10*/  MUFU.EX2 R57, R57 ;  /* 0x0000003900397308 */ /* 0x000e620000000800 */
[C---:B--2---:R-:W-:Y:S01]  /*3b20*/  FADD.FTZ R13, R53.reuse, R10 ;  /* 0x0000000a350d7221 */ /* 0x044fe20000010000 */
[----:B------:R-:W-:Y:S02]  /*3b30*/  F2FP.F16.F32.PACK_AB R146, R53, R52 ;  /* 0x000000343592723e */ /* 0x000fe400000000ff */
[----:B------:R-:W-:-:S04]  /*3b40*/  CS2R R52, SRZ ;  /* 0x0000000000347805 */ /* 0x000fc8000001ff00 */
[----:B------:R-:W2:Y:S01]  /*3b50*/  MUFU.EX2 R60, R60 ;  /* 0x0000003c003c7308 */ /* 0x000ea20000000800 */
[----:B0-----:R-:W-:Y:S01]  /*3b60*/  FADD.FTZ R10, R56, R13 ;  /* 0x0000000d380a7221 */ /* 0x001fe20000010000 */
[----:B------:R-:W-:Y:S01]  /*3b70*/  FADD.FTZ R13, R141, R0 ;  /* 0x000000008d0d7221 */ /* 0x000fe20000010000 */
[----:B------:R-:W-:-:S03]  /*3b80*/  F2FP.F16.F32.PACK_AB R141, R24, R141 ;  /* 0x0000008d188d723e */ /* 0x000fc600000000ff */
[----:B------:R-:W-:Y:S01]  /*3b90*/  FADD.FTZ R0, R24, R13 ;  /* 0x0000000d18007221 */ /* 0x000fe20000010000 */
[----:B------:R-:W-:Y:S01]  /*3ba0*/  CS2R R24, SRZ ;  /* 0x0000000000187805 */ /* 0x000fe2000001ff00 */
[----:B------:R-:W0:Y:S01]  /*3bb0*/  MUFU.EX2 R61, R61 ;  /* 0x0000003d003d7308 */ /* 0x000e220000000800 */
[----:B-1----:R-:W-:Y:S01]  /*3bc0*/  FADD.FTZ R15, R57, R10 ;  /* 0x0000000a390f7221 */ /* 0x002fe20000010000 */
[----:B------:R-:W-:Y:S01]  /*3bd0*/  FADD.FTZ R13, R143, R0 ;  /* 0x000000008f0d7221 */ /* 0x000fe20000010000 */
[----:B------:R-:W-:Y:S02]  /*3be0*/  F2FP.F16.F32.PACK_AB R140, R57, R56 ;  /* 0x00000038398c723e */ /* 0x000fe400000000ff */
[----:B------:R-:W-:Y:S02]  /*3bf0*/  CS2R R56, SRZ ;  /* 0x0000000000387805 */ /* 0x000fe4000001ff00 */
[----:B------:R-:W-:Y:S01]  /*3c00*/  F2FP.F16.F32.PACK_AB R143, R26, R143 ;  /* 0x0000008f1a8f723e */ /* 0x000fe200000000ff */
[----:B------:R-:W1:Y:S01]  /*3c10*/  MUFU.EX2 R64, R64 ;  /* 0x0000004000407308 */ /* 0x000e620000000800 */
[----:B--2---:R-:W-:-:S07]  /*3c20*/  FADD.FTZ R10, R60, R15 ;  /* 0x0000000f3c0a7221 */ /* 0x004fce0000010000 */
[----:B------:R-:W2:Y:S01]  /*3c30*/  MUFU.EX2 R65, R65 ;  /* 0x0000004100417308 */ /* 0x000ea20000000800 */
[C---:B0-----:R-:W-:Y:S01]  /*3c40*/  FADD.FTZ R15, R61.reuse, R10 ;  /* 0x0000000a3d0f7221 */ /* 0x041fe20000010000 */
[----:B------:R-:W-:Y:S01]  /*3c50*/  FADD.FTZ R10, R26, R13 ;  /* 0x0000000d1a0a7221 */ /* 0x000fe20000010000 */
[----:B------:R-:W-:Y:S02]  /*3c60*/  F2FP.F16.F32.PACK_AB R142, R61, R60 ;  /* 0x0000003c3d8e723e */ /* 0x000fe400000000ff */
[----:B------:R-:W-:Y:S02]  /*3c70*/  CS2R R60, SRZ ;  /* 0x00000000003c7805 */ /* 0x000fe4000001ff00 */
[----:B------:R-:W-:Y:S01]  /*3c80*/  CS2R R26, SRZ ;  /* 0x00000000001a7805 */ /* 0x000fe2000001ff00 */
[----:B------:R0:W3:Y:S01]  /*3c90*/  MUFU.EX2 R50, R67 ;  /* 0x0000004300327308 */ /* 0x0000e20000000800 */
[----:B-1----:R-:W-:-:S07]  /*3ca0*/  FADD.FTZ R12, R64, R15 ;  /* 0x0000000f400c7221 */ /* 0x002fce0000010000 */
[----:B------:R-:W1:Y:S01]  /*3cb0*/  MUFU.EX2 R68, R68 ;  /* 0x0000004400447308 */ /* 0x000e620000000800 */
[C---:B--2---:R-:W-:Y:S01]  /*3cc0*/  FADD.FTZ R13, R65.reuse, R12 ;  /* 0x0000000c410d7221 */ /* 0x044fe20000010000 */
[----:B------:R-:W-:Y:S02]  /*3cd0*/  F2FP.F16.F32.PACK_AB R136, R65, R64 ;  /* 0x000000404188723e */ /* 0x000fe400000000ff */
[----:B0-----:R-:W-:Y:S02]  /*3ce0*/  CS2R R66, SRZ ;  /* 0x0000000000427805 */ /* 0x001fe4000001ff00 */
[----:B------:R-:W-:Y:S02]  /*3cf0*/  CS2R R64, SRZ ;  /* 0x0000000000407805 */ /* 0x000fe4000001ff00 */
[----:B------:R-:W0:Y:S08]  /*3d00*/  MUFU.EX2 R89, R89 ;  /* 0x0000005900597308 */ /* 0x000e300000000800 */
[----:B------:R2:W4:Y:S08]  /*3d10*/  MUFU.EX2 R11, R9 ;  /* 0x00000009000b7308 */ /* 0x0005300000000800 */
[----:B------:R1:W5:Y:S01]  /*3d20*/  MUFU.EX2 R0, R8 ;  /* 0x0000000800007308 */ /* 0x0003620000000800 */
[----:B--2---:R-:W-:Y:S01]  /*3d30*/  FADD.FTZ R9, R137, R10 ;  /* 0x0000000a89097221 */ /* 0x004fe20000010000 */
[----:B---3--:R-:W-:-:S03]  /*3d40*/  F2FP.F16.F32.PACK_AB R137, R50, R137 ;  /* 0x000000893289723e */ /* 0x008fc600000000ff */
[----:B------:R-:W-:Y:S01]  /*3d50*/  FADD.FTZ R10, R50, R9 ;  /* 0x00000009320a7221 */ /* 0x000fe20000010000 */
[----:B------:R-:W-:Y:S01]  /*3d60*/  CS2R R50, SRZ ;  /* 0x0000000000327805 */ /* 0x000fe2000001ff00 */
[----:B-1----:R-:W-:Y:S02]  /*3d70*/  FADD.FTZ R8, R68, R13 ;  /* 0x0000000d44087221 */ /* 0x002fe40000010000 */
[----:B0-----:R-:W-:Y:S01]  /*3d80*/  FADD.FTZ R13, R89, R10 ;  /* 0x0000000a590d7221 */ /* 0x001fe20000010000 */
[C---:B----4-:R-:W-:Y:S01]  /*3d90*/  F2FP.F16.F32.PACK_AB R138, R11.reuse, R68 ;  /* 0x000000440b8a723e */ /* 0x050fe200000000ff */
[----:B------:R-:W-:Y:S02]  /*3da0*/  IMAD.MOV.U32 R10, RZ, RZ, 0x3f800000 ;  /* 0x3f800000ff0a7424 */ /* 0x000fe400078e00ff */
[----:B------:R-:W-:Y:S01]  /*3db0*/  FADD.FTZ R9, R11, R8 ;  /* 0x000000080b097221 */ /* 0x000fe20000010000 */
[----:B------:R-:W-:Y:S01]  /*3dc0*/  CS2R R68, SRZ ;  /* 0x0000000000447805 */ /* 0x000fe2000001ff00 */
[C---:B-----5:R-:W-:Y:S01]  /*3dd0*/  FADD.FTZ R8, R0.reuse, R13 ;  /* 0x0000000d00087221 */ /* 0x060fe20000010000 */
[----:B------:R-:W-:Y:S01]  /*3de0*/  F2FP.F16.F32.PACK_AB R139, R0, R89 ;  /* 0x00000059008b723e */ /* 0x000fe200000000ff */
[----:B------:R-:W-:Y:S01]  /*3df0*/  IMAD.MOV.U32 R0, RZ, RZ, 0x3f800000 ;  /* 0x3f800000ff007424 */ /* 0x000fe200078e00ff */
[----:B------:R-:W-:Y:S06]  /*3e00*/  @!P1 BRA `(.L_x_2385) ;  /* 0x0000002400209947 */ /* 0x000fec0003800000 */
[----:B------:R-:W-:Y:S01]  /*3e10*/  IMAD.MOV.U32 R11, RZ, RZ, R5 ;  /* 0x000000ffff0b7224 */ /* 0x000fe200078e0005 */
[----:B------:R-:W-:Y:S01]  /*3e20*/  UMOV UR5, UR38 ;  /* 0x0000002600057c82 */ /* 0x000fe20008000000 */
[----:B------:R-:W-:Y:S01]  /*3e30*/  IMAD.MOV.U32 R12, RZ, RZ, R4 ;  /* 0x000000ffff0c7224 */ /* 0x000fe200078e0004 */
[----:B------:R-:W-:Y:S01]  /*3e40*/  UMOV UR6, UR39 ;  /* 0x0000002700067c82 */ /* 0x000fe20008000000 */
[----:B------:R-:W-:Y:S01]  /*3e50*/  IMAD.MOV.U32 R0, RZ, RZ, 0x3f800000 ;  /* 0x3f800000ff007424 */ /* 0x000fe200078e00ff */
[----:B------:R-:W-:Y:S01]  /*3e60*/  ULDC UR34, c[0x0][0x988] ;  /* 0x0002620000227ab9 */ /* 0x000fe20000000800 */
[----:B------:R-:W-:-:S07]  /*3e70*/  IMAD.MOV.U32 R87, RZ, RZ, RZ ;  /* 0x000000ffff577224 */ /* 0x000fce00078e00ff */
.L_x_2396:
[----:B------:R-:W-:-:S04]  /*3e80*/  UISETP.NE.AND UP0, UPT, UR6, 0x1, UPT ;  /* 0x000000010600788c */ /* 0x000fc8000bf05270 */
[----:B------:R-:W-:-:S04]  /*3e90*/  USEL UR38, URZ, 0x1, UP0 ;  /* 0x000000013f267887 */ /* 0x000fc80008000000 */
[----:B------:R-:W-:Y:S01]  /*3ea0*/  ULOP3.LUT UR38, UR5, UR38, URZ, 0x3c, !UPT ;  /* 0x0000002605267292 */ /* 0x000fe2000f8e3c3f */
[----:B------:R-:W-:Y:S11]  /*3eb0*/  @!P0 BRA `(.L_x_2386) ;  /* 0x0000000000048947 */ /* 0x000ff60003800000 */
[----:B------:R-:W-:Y:S01]  /*3ec0*/  BPT.TRAP 0x1 ;  /* 0x000000040000795c */ /* 0x000fe20000300000 */
.L_x_2386:
        /* <DEDUP_REMOVED lines=9> */
.L_x_2387:
[----:B-1----:R-:W-:Y:S05]  /*3f60*/  @P1 BRA `(.L_x_2388) ;  /* 0x0000000000081947 */ /* 0x002fea0003800000 */
[----:B------:R-:W1:Y:S02]  /*3f70*/  SYNCS.PHASECHK.TRANS64.TRYWAIT P1, [UR7+0x2a830], R4 ;  /* 0x02a83004ff0075a7 */ /* 0x000e640008020147 */
[----:B-1----:R-:W-:Y:S05]  /*3f80*/  @!P1 BRA `(.L_x_2389) ;  /* 0x000000e0005c9947 */ /* 0x002fea0003800000 */
.L_x_2388:
        /* <DEDUP_REMOVED lines=143> */
.L_x_2390:
[----:B------:R-:W-:Y:S01]  /*4880*/  ULEA UR10, UR6, UR40, 0x3 ;  /* 0x00000028060a7291 */ /* 0x000fe2000f8e183f */
[----:B------:R-:W-:-:S05]  /*4890*/  IMAD.U32 R0, RZ, RZ, UR5 ;  /* 0x00000005ff007e24 */ /* 0x000fca000f8e00ff */
[----:B------:R-:W-:-:S04]  /*48a0*/  SHF.L.U32 R0, R0, 0x1f, RZ ;  /* 0x0000001f00007819 */ /* 0x000fc800000006ff */
[----:B------:R2:W3:Y:S01]  /*48b0*/  SYNCS.PHASECHK.TRANS64.TRYWAIT P1, [UR10+0x2a850], R0 ;  /* 0x02a85000ff0075a7 */ /* 0x0004e2000802014a */
[----:B------:R-:W-:Y:S05]  /*48c0*/  @!P0 BRA `(.L_x_2391) ;  /* 0x0000000000048947 */ /* 0x000fea0003800000 */
[----:B------:R-:W-:Y:S01]  /*48d0*/  BPT.TRAP 0x1 ;  /* 0x000000040000795c */ /* 0x000fe20000300000 */
.L_x_2391:
[----:B---3--:R-:W-:Y:S05]  /*48e0*/  @P1 BRA `(.L_x_2392) ;  /* 0x0000000000081947 */ /* 0x008fea0003800000 */
[----:B------:R-:W3:Y:S02]  /*48f0*/  SYNCS.PHASECHK.TRANS64.TRYWAIT P1, [UR10+0x2a850], R0 ;  /* 0x02a85000ff0075a7 */ /* 0x000ee4000802014a */
[----:B---3--:R-:W-:Y:S05]  /*4900*/  @!P1 BRA `(.L_x_2393) ;  /* 0x000000d800149947 */ /* 0x008fea0003800000 */
.L_x_2392:
        /* <DEDUP_REMOVED lines=37> */
.L_x_2394:
[----:B------:R-:W-:Y:S01]  /*4b60*/  R2UR UR5, R170 ;  /* 0x00000000aa0572ca */ /* 0x000fe200000e0000 */
[----:B-12---:R-:W-:Y:S01]  /*4b70*/  VIADD R0, R18, UR43 ;  /* 0x0000002b12007c36 */ /* 0x006fe20008000000 */
[----:B------:R-:W-:Y:S01]  /*4b80*/  UMOV UR14, UR34 ;  /* 0x00000022000e7c82 */ /* 0x000fe20008000000 */
[----:B------:R-:W-:Y:S01]  /*4b90*/  IMAD.U32 R13, RZ, RZ, UR42 ;  /* 0x0000002aff0d7e24 */ /* 0x000fe2000f8e00ff */
[----:B------:R-:W1:Y:S01]  /*4ba0*/  S2UR UR6, SR_CgaCtaId ;  /* 0x00000000000679c3 */ /* 0x000e620000008800 */
[----:B------:R-:W-:-:S08]  /*4bb0*/  UIADD3 UR7, UR7, 0x2a840, URZ ;  /* 0x0002a84007077890 */ /* 0x000fd0000fffe03f */
[----:B------:R-:W-:-:S06]  /*4bc0*/  UISETP.NE.AND UP0, UPT, UR5, URZ, UPT ;  /* 0x0000003f0500728c */ /* 0x000fcc000bf05270 */
[----:B------:R-:W-:Y:S02]  /*4bd0*/  PLOP3.LUT P1, PT, PT, PT, UP0, 0x80, 0x0 ;  /* 0x000000000000781c */ /* 0x000fe40003f2f008 */
[----:B------:R-:W-:-:S03]  /*4be0*/  PLOP3.LUT P2, PT, PT, PT, UP0, 0x80, 0x0 ;  /* 0x000000000000781c */ /* 0x000fc60003f4f008 */
[----:B------:R-:W-:Y:S01]  /*4bf0*/  @UP0 ULDC UR5, c[0x0][0x44c] ;  /* 0x0001130000050ab9 */ /* 0x000fe20000000800 */
[----:B-1----:R-:W-:-:S07]  /*4c00*/  UPRMT UR7, UR6, 0x654, UR7 ;  /* 0x0000065406077896 */ /* 0x002fce0008000007 */
[----:B0-----:R-:W-:Y:S01]  /*4c10*/  @P1 IMAD.HI.U32 R4, R0, UR5, RZ ;  /* 0x0000000500041c27 */ /* 0x001fe2000f8e00ff */
[----:B------:R-:W-:-:S04]  /*4c20*/  @UP0 ULDC UR5, c[0x0][0x450] ;  /* 0x0001140000050ab9 */ /* 0x000fc80000000800 */
[----:B------:R-:W-:Y:S01]  /*4c30*/  @P2 SHF.R.U32.HI R0, RZ, UR5, R4 ;  /* 0x00000005ff002c19 */ /* 0x000fe20008011604 */
[----:B------:R-:W-:Y:S01]  /*4c40*/  UIMAD UR5, UR4, -0x60, URZ ;  /* 0xffffffa0040578a4 */ /* 0x000fe2000f8e023f */
[----:B------:R-:W-:Y:S03]  /*4c50*/  SYNCS.ARRIVE.TRANS64.RED.A1T0 RZ, [UR7], RZ ;  /* 0x000000ffffff79a7 */ /* 0x000fe60008100407 */
[----:B------:R-:W0:Y:S02]  /*4c60*/  SHFL.IDX PT, R5, R0, RZ, 0x1c1f ;  /* 0x001c1fff00057589 */ /* 0x000e2400000e0000 */
[----:B------:R-:W-:-:S05]  /*4c70*/  IMAD.U32 R4, RZ, RZ, UR5 ;  /* 0x00000005ff047e24 */ /* 0x000fca000f8e00ff */
[----:B------:R-:W-:-:S04]  /*4c80*/  IADD3 R4, -R17, 0x1, R4 ;  /* 0x0000000111047810 */ /* 0x000fc80007ffe104 */
[----:B------:R-:W-:-:S05]  /*4c90*/  IADD3 R4, -R13, UR60, R4 ;  /* 0x0000003c0d047c10 */ /* 0x000fca000fffe104 */
[----:B0-----:R-:W-:-:S05]  /*4ca0*/  IMAD.IADD R10, R4, 0x1, R5 ;  /* 0x00000001040a7824 */ /* 0x001fca00078e0205 */
[C---:B------:R-:W-:Y:S02]  /*4cb0*/  ISETP.GT.AND P1, PT, R10.reuse, RZ, PT ;  /* 0x000000ff0a00720c */ /* 0x040fe40003f24270 */
[----:B------:R-:W-:Y:S02]  /*4cc0*/  ISETP.GT.AND P2, PT, R10, 0x1, PT ;  /* 0x000000010a00780c */ /* 0x000fe40003f44270 */
[----:B------:R-:W-:Y:S02]  /*4cd0*/  FSEL R13, R88, -INF , P1 ;  /* 0xff800000580d7808 */ /* 0x000fe40000800000 */
[----:B------:R-:W-:Y:S02]  /*4ce0*/  ISETP.GT.AND P1, PT, R10, 0x8, PT ;  /* 0x000000080a00780c */ /* 0x000fe40003f24270 */
[----:B------:R-:W-:Y:S02]  /*4cf0*/  FSEL R89, R89, -INF , P2 ;  /* 0xff80000059597808 */ /* 0x000fe40001000000 */
[----:B------:R-:W-:-:S02]  /*4d00*/  FMNMX.FTZ R14, R13, R12, !PT ;  /* 0x0000000c0d0e7209 */ /* 0x000fc40007810000 */
        /* <DEDUP_REMOVED lines=65> */
[----:B------:R-:W0:Y:S02]  /*5120*/  SHFL.IDX PT, R15, R0, 0x1, 0x1c1f ;  /* 0x003c1f00000f7f89 */ /* 0x000e2400000e0000 */
[----:B------:R-:W-:-:S05]  /*5130*/  FMNMX.FTZ R14, R133, R10, !PT ;  /* 0x0000000a850e7209 */ /* 0x000fca0007810000 */
[----:B------:R-:W1:Y:S01]  /*5140*/  SHFL.BFLY PT, R21, R14, 0x2, 0x1f ;  /* 0x0c401f000e157f89 */ /* 0x000e6200000e0000 */
[----:B0-----:R-:W-:-:S05]  /*5150*/  IMAD.IADD R10, R4, 0x1, R15 ;  /* 0x00000001040a7824 */ /* 0x001fca00078e020f */
[----:B------:R-:W-:Y:S02]  /*5160*/  ISETP.GT.AND P1, PT, R10, RZ, PT ;  /* 0x000000ff0a00720c */ /* 0x000fe40003f24270 */
[----:B-1----:R-:W-:Y:S02]  /*5170*/  FMNMX.FTZ R21, R14, R21, !PT ;  /* 0x000000150e157209 */ /* 0x002fe40007810000 */
[----:B------:R-:W-:Y:S02]  /*5180*/  ISETP.GT.AND P2, PT, R10, 0x1, PT ;  /* 0x000000010a00780c */ /* 0x000fe40003f44270 */
[----:B------:R-:W-:Y:S01]  /*5190*/  FSEL R90, R90, -INF , P1 ;  /* 0xff8000005a5a7808 */ /* 0x000fe20000800000 */
[----:B------:R-:W0:Y:S01]  /*51a0*/  SHFL.BFLY PT, R20, R21, 0x1, 0x1f ;  /* 0x0c201f0015147f89 */ /* 0x000e2200000e0000 */
[----:B------:R-:W-:Y:S02]  /*51b0*/  ISETP.GT.AND P3, PT, R10, 0x8, PT ;  /* 0x000000080a00780c */ /* 0x000fe40003f64270 */
[----:B------:R-:W-:-:S02]  /*51c0*/  FSEL R91, R91, -INF , P2 ;  /* 0xff8000005b5b7808 */ /* 0x000fc40001000000 */
[----:B------:R-:W-:Y:S02]  /*51d0*/  FMNMX.FTZ R0, R90, R11, !PT ;  /* 0x0000000b5a007209 */ /* 0x000fe40007810000 */
[----:B------:R-:W-:Y:S02]  /*51e0*/  ISETP.GT.AND P4, PT, R10, 0x9, PT ;  /* 0x000000090a00780c */ /* 0x000fe40003f84270 */
[----:B------:R-:W-:Y:S02]  /*51f0*/  FSEL R94, R94, -INF , P3 ;  /* 0xff8000005e5e7808 */ /* 0x000fe40001800000 */
[----:B------:R-:W-:Y:S02]  /*5200*/  FMNMX.FTZ R15, R91, R0, !PT ;  /* 0x000000005b0f7209 */ /* 0x000fe40007810000 */
[----:B------:R-:W-:Y:S02]  /*5210*/  ISETP.GT.AND P2, PT, R10, 0x10, PT ;  /* 0x000000100a00780c */ /* 0x000fe40003f44270 */
[----:B------:R-:W-:-:S02]  /*5220*/  FSEL R95, R95, -INF , P4 ;  /* 0xff8000005f5f7808 */ /* 0x000fc40002000000 */
[----:B------:R-:W-:Y:S02]  /*5230*/  ISETP.GT.AND P3, PT, R10, 0x11, PT ;  /* 0x000000110a00780c */ /* 0x000fe40003f64270 */
[----:B------:R-:W-:Y:S02]  /*5240*/  FSEL R98, R98, -INF , P2 ;  /* 0xff80000062627808 */ /* 0x000fe40001000000 */
[C---:B------:R-:W-:Y:S02]  /*5250*/  ISETP.GT.AND P2, PT, R10.reuse, 0x18, PT ;  /* 0x000000180a00780c */ /* 0x040fe40003f44270 */
[----:B------:R-:W-:Y:S02]  /*5260*/  FSEL R99, R99, -INF , P3 ;  /* 0xff80000063637808 */ /* 0x000fe40001800000 */
[----:B0-----:R-:W-:Y:S02]  /*5270*/  FMNMX.FTZ R4, R21, R20, !PT ;  /* 0x0000001415047209 */ /* 0x001fe40007810000 */
[----:B------:R-:W-:-:S02]  /*5280*/  ISETP.GT.AND P3, PT, R10, 0x19, PT ;  /* 0x000000190a00780c */ /* 0x000fc40003f64270 */
[C---:B------:R-:W-:Y:S01]  /*5290*/  FSETP.NEU.FTZ.AND P1, PT, R4.reuse, -INF , PT ;  /* 0xff8000000400780b */ /* 0x040fe20003f3d000 */
[----:B------:R-:W-:Y:S01]  /*52a0*/  FMUL.FTZ R14, R4, UR14 ;  /* 0x0000000e040e7c20 */ /* 0x000fe20008410000 */
[----:B------:R-:W-:Y:S02]  /*52b0*/  FSEL R102, R102, -INF , P2 ;  /* 0xff80000066667808 */ /* 0x000fe40001000000 */
[----:B------:R-:W-:Y:S02]  /*52c0*/  ISETP.GT.AND P2, PT, R10, 0x20, PT ;  /* 0x000000200a00780c */ /* 0x000fe40003f44270 */
[----:B------:R-:W-:Y:S02]  /*52d0*/  FSEL R0, R14, RZ, P1 ;  /* 0x000000ff0e007208 */ /* 0x000fe40000800000 */
[----:B------:R-:W-:Y:S02]  /*52e0*/  FMNMX.FTZ R14, R94, R15, !PT ;  /* 0x0000000f5e0e7209 */ /* 0x000fe40007810000 */
[----:B------:R-:W-:Y:S01]  /*52f0*/  FSEL R103, R103, -INF , P3 ;  /* 0xff80000067677808 */ /* 0x000fe20001800000 */
[--C-:B------:R-:W-:Y:S01]  /*5300*/  FFMA.FTZ R158, R5, UR14, -R0.reuse ;  /* 0x0000000e059e7c23 */ /* 0x100fe20008010800 */
[----:B------:R-:W-:Y:S01]  /*5310*/  FMNMX.FTZ R15, R95, R14, !PT ;  /* 0x0000000e5f0f7209 */ /* 0x000fe20007810000 */
[--C-:B------:R-:W-:Y:S01]  /*5320*/  FFMA.FTZ R156, R89, UR14, -R0.reuse ;  /* 0x0000000e599c7c23 */ /* 0x100fe20008010800 */
[----:B------:R-:W-:Y:S01]  /*5330*/  ISETP.GT.AND P3, PT, R10, 0x21, PT ;  /* 0x000000210a00780c */ /* 0x000fe20003f64270 */
[--C-:B------:R-:W-:Y:S01]  /*5340*/  FFMA.FTZ R21, R97, UR14, -R0.reuse ;  /* 0x0000000e61157c23 */ /* 0x100fe20008010800 */
[----:B------:R-:W-:Y:S01]  /*5350*/  FMNMX.FTZ R14, R98, R15, !PT ;  /* 0x0000000f620e7209 */ /* 0x000fe20007810000 */
[--C-:B------:R-:W-:Y:S01]  /*5360*/  FFMA.FTZ R89, R101, UR14, -R0.reuse ;  /* 0x0000000e65597c23 */ /* 0x100fe20008010800 */
        /* <DEDUP_REMOVED lines=73> */
[----:B------:R-:W-:Y:S02]  /*5800*/  FSEL R135, R135, -INF , P3 ;  /* 0xff80000087877808 */ /* 0x000fe40001800000 */
        /* <DEDUP_REMOVED lines=15> */
[C---:B------:R-:W-:Y:S02]  /*5900*/  FMUL.FTZ R14, R5.reuse, UR14 ;  /* 0x0000000e050e7c20 */ /* 0x040fe40008410000 */
[----:B------:R-:W-:Y:S01]  /*5910*/  MUFU.EX2 R105, R105 ;  /* 0x0000006900697308 */ /* 0x000fe20000000800 */
[----:B------:R-:W-:Y:S02]  /*5920*/  FSEL R0, R5, RZ, P2 ;  /* 0x000000ff05007208 */ /* 0x000fe40001000000 */
[----:B------:R-:W-:-:S03]  /*5930*/  FSEL R14, R14, RZ, P2 ;  /* 0x000000ff0e0e7208 */ /* 0x000fc60001000000 */
[----:B------:R-:W-:Y:S02]  /*5940*/  FADD.FTZ R0, -R0, R11 ;  /* 0x0000000b00007221 */ /* 0x000fe40000010100 */
[----:B------:R-:W-:Y:S01]  /*5950*/  MUFU.EX2 R140, R140 ;  /* 0x0000008c008c7308 */ /* 0x000fe20000000800 */
[--C-:B------:R-:W-:Y:S01]  /*5960*/  FFMA.FTZ R20, R91, UR14, -R14.reuse ;  /* 0x0000000e5b147c23 */ /* 0x100fe2000801080e */
[----:B------:R-:W-:Y:S01]  /*5970*/  FSEL R91, R4, RZ, P1 ;  /* 0x000000ff045b7208 */ /* 0x000fe20000800000 */
[--C-:B------:R-:W-:Y:S01]  /*5980*/  FFMA.FTZ R157, R90, UR14, -R14.reuse ;  /* 0x0000000e5a9d7c23 */ /* 0x100fe2000801080e */
[----:B------:R-:W-:Y:S01]  /*5990*/  FMUL.FTZ R0, R0, UR14 ;  /* 0x0000000e00007c20 */ /* 0x000fe20008410000 */
[--C-:B------:R-:W-:Y:S01]  /*59a0*/  FFMA.FTZ R159, R94, UR14, -R14.reuse ;  /* 0x0000000e5e9f7c23 */ /* 0x100fe2000801080e */
[----:B------:R-:W-:Y:S01]  /*59b0*/  FFMA.FTZ R88, R95, UR14, -R14 ;  /* 0x0000000e5f587c23 */ /* 0x000fe2000801080e */
[----:B------:R-:W-:Y:S01]  /*59c0*/  FADD.FTZ R91, -R91, R12 ;  /* 0x0000000c5b5b7221 */ /* 0x000fe20000010100 */
[----:B------:R-:W-:Y:S01]  /*59d0*/  MUFU.EX2 R20, R20 ;  /* 0x0000001400147308 */ /* 0x000fe20000000800 */
[--C-:B------:R-:W-:Y:S01]  /*59e0*/  FFMA.FTZ R153, R98, UR14, -R14.reuse ;  /* 0x0000000e62997c23 */ /* 0x100fe2000801080e */
[--C-:B------:R-:W-:Y:S01]  /*59f0*/  FFMA.FTZ R90, R99, UR14, -R14.reuse ;  /* 0x0000000e635a7c23 */ /* 0x100fe2000801080e */
[----:B------:R-:W-:Y:S01]  /*5a00*/  FMUL.FTZ R91, R91, UR14 ;  /* 0x0000000e5b5b7c20 */ /* 0x000fe20008410000 */
        /* <DEDUP_REMOVED lines=17> */
[----:B------:R-:W-:-:S03]  /*5b20*/  FFMA.FTZ R134, R134, UR14, -R14 ;  /* 0x0000000e86867c23 */ /* 0x000fc6000801080e */
[----:B------:R-:W1:Y:S01]  /*5b30*/  MUFU.EX2 R0, R0 ;  /* 0x0000000000007308 */ /* 0x000e620000000800 */
[----:B0-----:R-:W-:-:S04]  /*5b40*/  FFMA.FTZ R9, R10, R9, R13 ;  /* 0x000000090a097223 */ /* 0x001fc8000001000d */
[----:B------:R-:W-:-:S03]  /*5b50*/  FADD.FTZ R9, R156, R9 ;  /* 0x000000099c097221 */ /* 0x000fc60000010000 */
[----:B------:R-:W0:Y:S01]  /*5b60*/  MUFU.EX2 R159, R159 ;  /* 0x0000009f009f7308 */ /* 0x000e220000000800 */
[----:B------:R-:W-:-:S07]  /*5b70*/  FADD.FTZ R100, R158, R9 ;  /* 0x000000099e647221 */ /* 0x000fce0000010000 */
[----:B------:R-:W2:Y:S01]  /*5b80*/  MUFU.EX2 R88, R88 ;  /* 0x0000005800587308 */ /* 0x000ea20000000800 */
[----:B-1----:R-:W-:-:S04]  /*5b90*/  FFMA.FTZ R11, R0, R8, R157 ;  /* 0x00000008000b7223 */ /* 0x002fc8000001009d */
[----:B------:R-:W-:Y:S01]  /*5ba0*/  FADD.FTZ R8, R20, R11 ;  /* 0x0000000b14087221 */ /* 0x000fe20000010000 */
[----:B------:R-:W-:Y:S02]  /*5bb0*/  FADD.FTZ R11, R15, R100 ;  /* 0x000000640f0b7221 */ /* 0x000fe40000010000 */
[----:B------:R-:W1:Y:S01]  /*5bc0*/  MUFU.EX2 R153, R153 ;  /* 0x0000009900997308 */ /* 0x000e620000000800 */
[----:B0-----:R-:W-:Y:S01]  /*5bd0*/  FADD.FTZ R9, R159, R8 ;  /* 0x000000089f097221 */ /* 0x001fe20000010000 */
[----:B------:R-:W-:-:S04]  /*5be0*/  FADD.FTZ R100, R152, R11 ;  /* 0x0000000b98647221 */ /* 0x000fc80000010000 */
[----:B------:R-:W-:Y:S01]  /*5bf0*/  FADD.FTZ R11, R21, R100 ;  /* 0x00000064150b7221 */ /* 0x000fe20000010000 */
[--C-:B------:R-:W-:Y:S01]  /*5c00*/  FFMA.FTZ R100, R123, UR14, -R14.reuse ;  /* 0x0000000e7b647c23 */ /* 0x100fe2000801080e */
[----:B------:R-:W0:Y:S01]  /*5c10*/  MUFU.EX2 R90, R90 ;  /* 0x0000005a005a7308 */ /* 0x000e220000000800 */
[----:B--2---:R-:W-:Y:S01]  /*5c20*/  FADD.FTZ R8, R88, R9 ;  /* 0x0000000958087221 */ /* 0x004fe20000010000 */
[----:B------:R-:W-:Y:S01]  /*5c30*/  FADD.FTZ R102, R154, R11 ;  /* 0x0000000b9a667221 */ /* 0x000fe20000010000 */
[----:B------:R-:W-:-:S03]  /*5c40*/  FFMA.FTZ R14, R135, UR14, -R14 ;  /* 0x0000000e870e7c23 */ /* 0x000fc6000801080e */
        /* <DEDUP_REMOVED lines=64> */
.L_x_2395:
[----:B------:R-:W0:Y:S01]  /*6050*/  S2UR UR5, SR_CgaCtaId ;  /* 0x00000000000579c3 */ /* 0x000e220000008800 */
[----:B------:R-:W-:Y:S01]  /*6060*/  UISETP.GT.AND UP0, UPT, UR4, UR11, UPT ;  /* 0x0000000b0400728c */ /* 0x000fe2000bf04270 */
[----:B------:R-:W-:Y:S01]  /*6070*/  F2FP.F16.F32.PACK_AB R151, R12, R151 ;  /* 0x000000970c97723e */ /* 0x000fe200000000ff */
[----:B------:R-:W-:Y:S01]  /*6080*/  UIADD3 UR10, UR10, 0x2a860, URZ ;  /* 0x0002a8600a0a7890 */ /* 0x000fe2000fffe03f */
[----:B------:R-:W-:Y:S01]  /*6090*/  F2FP.F16.F32.PACK_AB R156, R156, R13 ;  /* 0x0000000d9c9c723e */ /* 0x000fe200000000ff */
[----:B------:R-:W-:Y:S01]  /*60a0*/  UIADD3 UR4, UR4, -0x1, URZ ;  /* 0xffffffff04047890 */ /* 0x000fe2000fffe03f */
[----:B------:R-:W-:Y:S01]  /*60b0*/  F2FP.F16.F32.PACK_AB R157, R20, R157 ;  /* 0x0000009d149d723e */ /* 0x000fe200000000ff */
[----:B------:R-:W-:Y:S01]  /*60c0*/  UMOV UR6, UR39 ;  /* 0x0000002700067c82 */ /* 0x000fe20008000000 */
[----:B------:R-:W-:Y:S01]  /*60d0*/  PLOP3.LUT P1, PT, PT, PT, UP0, 0x80, 0x0 ;  /* 0x000000000000781c */ /* 0x000fe20003f2f008 */
        /* <DEDUP_REMOVED lines=27> */
.L_x_2385:
[----:B------:R-:W-:-:S06]  /*6290*/  UISETP.GE.AND UP0, UPT, UR4, UR61, UPT ;  /* 0x0000003d0400728c */ /* 0x000fcc000bf06270 */
[----:B------:R-:W-:-:S13]  /*62a0*/  PLOP3.LUT P1, PT, PT, PT, UP0, 0x80, 0x0 ;  /* 0x000000000000781c */ /* 0x000fda0003f2f008 */
[----:B------:R-:W-:Y:S05]  /*62b0*/  @!P1 BRA `(.L_x_2397) ;  /* 0x0000001c003c9947 */ /* 0x000fea0003800000 */
[----:B------:R-:W-:Y:S01]  /*62c0*/  IMAD.MOV.U32 R12, RZ, RZ, R5 ;  /* 0x000000ffff0c7224 */ /* 0x000fe200078e0005 */
[----:B------:R-:W-:Y:S01]  /*62d0*/  UMOV UR5, UR38 ;  /* 0x0000002600057c82 */ /* 0x000fe20008000000 */
[----:B------:R-:W-:Y:S01]  /*62e0*/  IMAD.MOV.U32 R11, RZ, RZ, R4 ;  /* 0x000000ffff0b7224 */ /* 0x000fe200078e0004 */
[----:B------:R-:W-:Y:S01]  /*62f0*/  UMOV UR6, UR39 ;  /* 0x0000002700067c82 */ /* 0x000fe20008000000 */
[----:B------:R-:W-:-:S05]  /*6300*/  ULDC UR11, c[0x0][0x988] ;  /* 0x00026200000b7ab9 */ /* 0x000fca0000000800 */
.L_x_2408:
[----:B------:R-:W-:-:S04]  /*6310*/  UIADD3 UR10, UR6, 0x1, URZ ;  /* 0x00000001060a7890 */ /* 0x000fc8000fffe03f */
[----:B------:R-:W-:-:S04]  /*6320*/  UISETP.NE.AND UP0, UPT, UR10, 0x2, UPT ;  /* 0x000000020a00788c */ /* 0x000fc8000bf05270 */
[----:B------:R-:W-:Y:S02]  /*6330*/  USEL UR10, UR10, URZ, UP0 ;  /* 0x0000003f0a0a7287 */ /* 0x000fe40008000000 */
[----:B------:R-:W-:-:S04]  /*6340*/  USEL UR38, URZ, 0x1, UP0 ;  /* 0x000000013f267887 */ /* 0x000fc80008000000 */
[----:B------:R-:W-:Y:S01]  /*6350*/  ULOP3.LUT UR38, UR5, UR38, URZ, 0x3c, !UPT ;  /* 0x0000002605267292 */ /* 0x000fe2000f8e3c3f */
[----:B------:R-:W-:Y:S01]  /*6360*/  UMOV UR39, UR10 ;  /* 0x0000000a00277c82 */ /* 0x000fe20008000000 */
[----:B------:R-:W-:Y:S10]  /*6370*/  @!P0 BRA `(.L_x_2398) ;  /* 0x0000000000048947 */ /* 0x000ff40003800000 */
[----:B------:R-:W-:Y:S01]  /*6380*/  BPT.TRAP 0x1 ;  /* 0x000000040000795c */ /* 0x000fe20000300000 */
.L_x_2398:
[----:B------:R-:W-:Y:S01]  /*6390*/  ULEA UR7, UR39, UR40, 0x3 ;  /* 0x0000002827077291 */ /* 0x000fe2000f8e183f */
[----:B------:R-:W-:-:S05]  /*63a0*/  IMAD.U32 R4, RZ, RZ, UR38 ;  /* 0x00000026ff047e24 */ /* 0x000fca000f8e00ff */
[----:B------:R-:W-:-:S04]  /*63b0*/  SHF.L.U32 R4, R4, 0x1f, RZ ;  /* 0x0000001f04047819 */ /* 0x000fc800000006ff */
[----:B------:R0:W1:Y:S01]  /*63c0*/  SYNCS.PHASECHK.TRANS64.TRYWAIT P1, [UR7+0x2a830], R4 ;  /* 0x02a83004ff0075a7 */ /* 0x0000620008020147 */
[----:B------:R-:W-:Y:S05]  /*63d0*/  @!P0 BRA `(.L_x_2399) ;  /* 0x0000000000048947 */ /* 0x000fea0003800000 */
[----:B------:R-:W-:Y:S01]  /*63e0*/  BPT.TRAP 0x1 ;  /* 0x000000040000795c */ /* 0x000fe20000300000 */
.L_x_2399:
[----:B-1----:R-:W-:Y:S05]  /*63f0*/  @P1 BRA `(.L_x_2400) ;  /* 0x0000000000081947 */ /* 0x002fea0003800000 */
[----:B------:R-:W1:Y:S02]  /*6400*/  SYNCS.PHASECHK.TRANS64.TRYWAIT P1, [UR7+0x2a830], R4 ;  /* 0x02a83004ff0075a7 */ /* 0x000e640008020147 */
[----:B-1----:R-:W-:Y:S05]  /*6410*/  @!P1 BRA `(.L_x_2401) ;  /* 0x000000bc00689947 */ /* 0x002fea0003800000 */
.L_x_2400:
        /* <DEDUP_REMOVED lines=143> */
.L_x_2402:
[----:B------:R-:W-:Y:S01]  /*6d10*/  ULEA UR15, UR6, UR40, 0x3 ;  /* 0x00000028060f7291 */ /* 0x000fe2000f8e183f */
[----:B------:R-:W-:-:S05]  /*6d20*/  IMAD.U32 R0, RZ, RZ, UR5 ;  /* 0x00000005ff007e24 */ /* 0x000fca000f8e00ff */
[----:B------:R-:W-:-:S04]  /*6d30*/  SHF.L.U32 R0, R0, 0x1f, RZ ;  /* 0x0000001f00007819 */ /* 0x000fc800000006ff */
[----:B------:R2:W3:Y:S01]  /*6d40*/  SYNCS.PHASECHK.TRANS64.TRYWAIT P1, [UR15+0x2a850], R0 ;  /* 0x02a85000ff0075a7 */ /* 0x0004e2000802014f */
[----:B------:R-:W-:Y:S05]  /*6d50*/  @!P0 BRA `(.L_x_2403) ;  /* 0x0000000000048947 */ /* 0x000fea0003800000 */
[----:B------:R-:W-:Y:S01]  /*6d60*/  BPT.TRAP 0x1 ;  /* 0x000000040000795c */ /* 0x000fe20000300000 */
.L_x_2403:
[----:B---3--:R-:W-:Y:S05]  /*6d70*/  @P1 BRA `(.L_x_2404) ;  /* 0x0000000000081947 */ /* 0x008fea0003800000 */
[----:B------:R-:W3:Y:S02]  /*6d80*/  SYNCS.PHASECHK.TRANS64.TRYWAIT P1, [UR15+0x2a850], R0 ;  /* 0x02a85000ff0075a7 */ /* 0x000ee4000802014f */
[----:B---3--:R-:W-:Y:S05]  /*6d90*/  @!P1 BRA `(.L_x_2405) ;  /* 0x000000b400209947 */ /* 0x008fea0003800000 */
.L_x_2404:
        /* <DEDUP_REMOVED lines=37> */
.L_x_2406:
[----:B01----:R-:W-:Y:S01]  /*6ff0*/  FMNMX.FTZ R4, R90, R12, !PT ;  /* 0x0000000c5a047209 */ /* 0x003fe20007810000 */
[----:B------:R-:W-:Y:S01]  /*7000*/  UMOV UR14, UR11 ;  /* 0x0000000b000e7c82 */ /* 0x000fe20008000000 */
[----:B--2---:R-:W-:Y:S01]  /*7010*/  FMNMX.FTZ R0, R88, R11, !PT ;  /* 0x0000000b58007209 */ /* 0x004fe20007810000 */
[----:B------:R-:W0:Y:S01]  /*7020*/  S2UR UR6, SR_CgaCtaId ;  /* 0x00000000000679c3 */ /* 0x000e220000008800 */
[----:B------:R-:W-:Y:S01]  /*7030*/  FMNMX.FTZ R13, R91, R4, !PT ;  /* 0x000000045b0d7209 */ /* 0x000fe20007810000 */
[----:B------:R-:W-:Y:S01]  /*7040*/  ULEA UR5, UR10, UR40, 0x3 ;  /* 0x000000280a057291 */ /* 0x000fe2000f8e183f */
[----:B------:R-:W-:Y:S02]  /*7050*/  FMNMX.FTZ R5, R89, R0, !PT ;  /* 0x0000000059057209 */ /* 0x000fe40007810000 */
[----:B------:R-:W-:Y:S01]  /*7060*/  FMNMX.FTZ R4, R94, R13, !PT ;  /* 0x0000000d5e047209 */ /* 0x000fe20007810000 */
[----:B------:R-:W-:Y:S01]  /*7070*/  UIADD3 UR5, UR5, 0x2a840, URZ ;  /* 0x0002a84005057890 */ /* 0x000fe2000fffe03f */
        /* <DEDUP_REMOVED lines=8> */
[----:B------:R-:W-:Y:S01]  /*7100*/  FMNMX.FTZ R0, R100, R5, !PT ;  /* 0x0000000564007209 */ /* 0x000fe20007810000 */
[----:B0-----:R-:W-:Y:S01]  /*7110*/  UPRMT UR5, UR6, 0x654, UR5 ;  /* 0x0000065406057896 */ /* 0x001fe20008000005 */
[----:B------:R-:W-:Y:S02]  /*7120*/  FMNMX.FTZ R13, R103, R4, !PT ;  /* 0x00000004670d7209 */ /* 0x000fe40007810000 */
[----:B------:R-:W-:Y:S02]  /*7130*/  FMNMX.FTZ R5, R101, R0, !PT ;  /* 0x0000000065057209 */ /* 0x000fe40007810000 */
[----:B------:R-:W-:Y:S02]  /*7140*/  FMNMX.FTZ R4, R106, R13, !PT ;  /* 0x0000000d6a047209 */ /* 0x000fe40007810000 */
[----:B------:R-:W-:-:S02]  /*7150*/  FMNMX.FTZ R0, R104, R5, !PT ;  /* 0x0000000568007209 */ /* 0x000fc40007810000 */
[----:B------:R-:W-:Y:S01]  /*7160*/  FMNMX.FTZ R13, R107, R4, !PT ;  /* 0x000000046b0d7209 */ /* 0x000fe20007810000 */
[----:B------:R-:W-:Y:S01]  /*7170*/  SYNCS.ARRIVE.TRANS64.RED.A1T0 RZ, [UR5], RZ ;  /* 0x000000ffffff79a7 */ /* 0x000fe20008100405 */
        /* <DEDUP_REMOVED lines=36> */
[----:B-1----:R-:W-:-:S03]  /*73c0*/  FMNMX.FTZ R4, R13, R4, !PT ;  /* 0x000000040d047209 */ /* 0x002fc60007810000 */
[----:B------:R-:W-:Y:S02]  /*73d0*/  FADD.FTZ R0, -R5, R12 ;  /* 0x0000000c05007221 */ /* 0x000fe40000010100 */
[C---:B------:R-:W-:Y:S01]  /*73e0*/  FMUL.FTZ R12, R4.reuse, UR14 ;  /* 0x0000000e040c7c20 */ /* 0x040fe20008410000 */
[----:B------:R-:W-:Y:S01]  /*73f0*/  FADD.FTZ R11, -R4, R11 ;  /* 0x0000000b040b7221 */ /* 0x000fe20000010100 */
[----:B------:R-:W-:Y:S02]  /*7400*/  FMUL.FTZ R0, R0, UR14 ;  /* 0x0000000e00007c20 */ /* 0x000fe40008410000 */
[--C-:B------:R-:W-:Y:S01]  /*7410*/  FFMA.FTZ R156, R89, UR14, -R12.reuse ;  /* 0x0000000e599c7c23 */ /* 0x100fe2000801080c */
[--C-:B------:R-:W-:Y:S01]  /*7420*/  FFMA.FTZ R13, R93, UR14, -R12.reuse ;  /* 0x0000000e5d0d7c23 */ /* 0x100fe2000801080c */
[--C-:B------:R-:W-:Y:S01]  /*7430*/  FFMA.FTZ R15, R97, UR14, -R12.reuse ;  /* 0x0000000e610f7c23 */ /* 0x100fe2000801080c */
[--C-:B------:R-:W-:Y:S01]  /*7440*/  FFMA.FTZ R21, R101, UR14, -R12.reuse ;  /* 0x0000000e65157c23 */ /* 0x100fe2000801080c */
[----:B------:R-:W-:Y:S01]  /*7450*/  FMUL.FTZ R14, R11, UR14 ;  /* 0x0000000e0b0e7c20 */ /* 0x000fe20008410000 */
[--C-:B------:R-:W-:Y:S01]  /*7460*/  FFMA.FTZ R89, R105, UR14, -R12.reuse ;  /* 0x0000000e69597c23 */ /* 0x100fe2000801080c */
        /* <DEDUP_REMOVED lines=18> */
[----:B------:R-:W-:Y:S01]  /*7590*/  FFMA.FTZ R117, R133, UR14, -R12 ;  /* 0x0000000e85757c23 */ /* 0x000fe2000801080c */
[----:B------:R-:W-:Y:S01]  /*75a0*/  FMUL.FTZ R12, R5, UR14 ;  /* 0x0000000e050c7c20 */ /* 0x000fe20008410000 */
[----:B------:R0:W-:Y:S03]  /*75b0*/  MUFU.EX2 R10, R14 ;  /* 0x0000000e000a7308 */ /* 0x0001e60000000800 */
[--C-:B------:R-:W-:Y:S01]  /*75c0*/  FFMA.FTZ R157, R90, UR14, -R12.reuse ;  /* 0x0000000e5a9d7c23 */ /* 0x100fe2000801080c */
[--C-:B------:R-:W-:Y:S01]  /*75d0*/  FFMA.FTZ R159, R94, UR14, -R12.reuse ;  /* 0x0000000e5e9f7c23 */ /* 0x100fe2000801080c */
[--C-:B------:R-:W-:Y:S01]  /*75e0*/  FFMA.FTZ R20, R95, UR14, -R12.reuse ;  /* 0x0000000e5f147c23 */ /* 0x100fe2000801080c */
[--C-:B------:R-:W-:Y:S01]  /*75f0*/  FFMA.FTZ R153, R98, UR14, -R12.reuse ;  /* 0x0000000e62997c23 */ /* 0x100fe2000801080c */
[--C-:B------:R-:W-:Y:S01]  /*7600*/  FFMA.FTZ R88, R99, UR14, -R12.reuse ;  /* 0x0000000e63587c23 */ /* 0x100fe2000801080c */
[----:B------:R-:W1:Y:S01]  /*7610*/  MUFU.EX2 R11, R11 ;  /* 0x0000000b000b7308 */ /* 0x000e620000000800 */
[--C-:B0-----:R-:W-:Y:S01]  /*7620*/  FFMA.FTZ R14, R91, UR14, -R12.reuse ;  /* 0x0000000e5b0e7c23 */ /* 0x101fe2000801080c */
        /* <DEDUP_REMOVED lines=15> */
[----:B-1----:R-:W-:Y:S01]  /*7720*/  FFMA.FTZ R9, R10, R9, R11 ;  /* 0x000000090a097223 */ /* 0x002fe2000001000b */
[--C-:B------:R-:W-:Y:S01]  /*7730*/  FFMA.FTZ R130, R130, UR14, -R12.reuse ;  /* 0x0000000e82827c23 */ /* 0x100fe2000801080c */
[--C-:B------:R-:W-:Y:S01]  /*7740*/  FFMA.FTZ R131, R131, UR14, -R12.reuse ;  /* 0x0000000e83837c23 */ /* 0x100fe2000801080c */
[----:B------:R-:W-:-:S04]  /*7750*/  FFMA.FTZ R134, R134, UR14, -R12 ;  /* 0x0000000e86867c23 */ /* 0x000fc8000801080c */
[----:B------:R-:W1:Y:S08]  /*7760*/  MUFU.EX2 R156, R156 ;  /* 0x0000009c009c7308 */ /* 0x000e700000000800 */
[----:B------:R-:W2:Y:S01]  /*7770*/  MUFU.EX2 R14, R14 ;  /* 0x0000000e000e7308 */ /* 0x000ea20000000800 */
[----:B0-----:R-:W-:-:S07]  /*7780*/  FFMA.FTZ R91, R0, R8, R157 ;  /* 0x00000008005b7223 */ /* 0x001fce000001009d */
        /* <DEDUP_REMOVED lines=18> */
[--C-:B------:R-:W-:Y:S01]  /*78b0*/  FFMA.FTZ R100, R123, UR14, -R12.reuse ;  /* 0x0000000e7b647c23 */ /* 0x100fe2000801080c */
[----:B------:R-:W-:-:S05]  /*78c0*/  FFMA.FTZ R12, R135, UR14, -R12 ;  /* 0x0000000e870c7c23 */ /* 0x000fca000801080c */
        /* <DEDUP_REMOVED lines=74> */
.L_x_2407:
        /* <DEDUP_REMOVED lines=36> */
.L_x_2397:
        /* <DEDUP_REMOVED lines=67> */
.L_x_2409:
[----:B------:R-:W-:Y:S01]  /*83e0*/  ULEA UR5, UR39, UR40, 0x3 ;  /* 0x0000002827057291 */ /* 0x000fe2000f8e183f */
[----:B------:R-:W-:-:S05]  /*83f0*/  IMAD.U32 R0, RZ, RZ, UR38 ;  /* 0x00000026ff007e24 */ /* 0x000fca000f8e00ff */
[----:B------:R-:W-:-:S04]  /*8400*/  SHF.L.U32 R0, R0, 0x1f, RZ ;  /* 0x0000001f00007819 */ /* 0x000fc800000006ff */
[----:B------:R0:W1:Y:S01]  /*8410*/  SYNCS.PHASECHK.TRANS64.TRYWAIT P1, [UR5+0x2a850], R0 ;  /* 0x02a85000ff0075a7 */ /* 0x0000620008020145 */
[----:B------:R-:W-:Y:S05]  /*8420*/  @!P0 BRA `(.L_x_2410) ;  /* 0x0000000000048947 */ /* 0x000fea0003800000 */
[----:B------:R-:W-:Y:S01]  /*8430*/  BPT.TRAP 0x1 ;  /* 0x000000040000795c */ /* 0x000fe20000300000 */
.L_x_2410:
[----:B-1----:R-:W-:Y:S05]  /*8440*/  @P1 BRA `(.L_x_2411) ;  /* 0x0000000000081947 */ /* 0x002fea0003800000 */
[----:B------:R-:W1:Y:S02]  /*8450*/  SYNCS.PHASECHK.TRANS64.TRYWAIT P1, [UR5+0x2a850], R0 ;  /* 0x02a85000ff0075a7 */ /* 0x000e640008020145 */
[----:B-1----:R-:W-:Y:S05]  /*8460*/  @!P1 BRA `(.L_x_2412) ;  /* 0x0000009c00849947 */ /* 0x002fea0003800000 */
.L_x_2411:
[----:B------:R-:W-:Y:S01]  /*8470*/  UIADD3 UR40, UR40, 0x400, URZ ;  /* 0x0000040028287890 */ /* 0x000fe2000fffe03f */
[----:B------:R-:W-:Y:S01]  /*8480*/  WARPGROUP.ARRIVE ;  /* 0x00000000000079c5 */ /* 0x000fe20000000000 */
[----:B------:R-:W-:Y:S01]  /*8490*/  UMOV UR7, 0x40000040 ;  /* 0x4000004000077882 */ /* 0x000fe20000000000 */
[----:B01----:R-:W0:Y:S01]  /*84a0*/  SHFL.BFLY PT, R0, R9, 0x2, 0x1f ;  /* 0x0c401f0009007f89 */ /* 0x003e2200000e0000 */
[----:B------:R-:W-:Y:S01]  /*84b0*/  USHF.R.U32.HI UR40, URZ, 0x4, UR40 ;  /* 0x000000043f287899 */ /* 0x000fe20008011628 */
[----:B------:R-:W-:Y:S02]  /*84c0*/  IMAD.MOV.U32 R6, RZ, RZ, RZ ;  /* 0x000000ffff067224 */ /* 0x000fe400078e00ff */
[----:B------:R-:W1:Y:S01]  /*84d0*/  SHFL.BFLY PT, R3, R8, 0x2, 0x1f ;  /* 0x0c401f0008037f89 */ /* 0x000e6200000e0000 */
[----:B------:R-:W-:Y:S01]  /*84e0*/  ULOP3.LUT UR40, UR40, 0x3fff, URZ, 0xc0, !UPT ;  /* 0x00003fff28287892 */ /* 0x000fe2000f8ec03f */
[----:B------:R-:W-:Y:S02]  /*84f0*/  IMAD.U32 R13, RZ, RZ, UR14 ;  /* 0x0000000eff0d7e24 */ /* 0x000fe4000f8e00ff */
[----:B------:R-:W-:Y:S01]  /*8500*/  IMAD.MOV.U32 R96, RZ, RZ, -0x800000 ;  /* 0xff800000ff607424 */ /* 0x000fe200078e00ff */
[----:B------:R-:W-:-:S04]  /*8510*/  ULOP3.LUT UR4, UR40, 0x3000000, URZ, 0xfc, !UPT ;  /* 0x0300000028047892 */ /* 0x000fc8000f8efc3f */
[----:B------:R-:W-:-:S07]  /*8520*/  UIMAD UR4, UR39, 0x600, UR4 ;  /* 0x00000600270478a4 */ /* 0x000fce000f8e0204 */
[----:B------:R-:W-:Y:S02]  /*8530*/  UMOV UR6, UR4 ;  /* 0x0000000400067c82 */ /* 0x000fe40008000000 */
[----:B------:R-:W-:Y:S01]  /*8540*/  HGMMA.64x128x16.F32 R24, R156, gdesc[UR4].tnspB, R24, gsb0 ;  /* 0x41e000049c187df0 */ /* 0x000fe20008000818 */
[----:B------:R-:W-:Y:S01]  /*8550*/  UIADD3 UR6, UR4, 0x80, URZ ;  /* 0x0000008004067890 */ /* 0x000fe2000fffe03f */
[----:B0-----:R-:W-:Y:S01]  /*8560*/  FADD.FTZ R0, R0, R9 ;  /* 0x0000000900007221 */ /* 0x001fe20000010000 */
[----:B------:R-:W-:Y:S01]  /*8570*/  UMOV UR7, 0x40000040 ;  /* 0x4000004000077882 */ /* 0x000fe20000000000 */
[----:B-1----:R-:W-:Y:S01]  /*8580*/  FADD.FTZ R2, R3, R8 ;  /* 0x0000000803027221 */ /* 0x002fe20000010000 */
[----:B------:R-:W-:Y:S02]  /*8590*/  IMAD.MOV.U32 R8, RZ, RZ, RZ ;  /* 0x000000ffff087224 */ /* 0x000fe400078e00ff */
[----:B------:R-:W0:Y:S04]  /*85a0*/  SHFL.BFLY PT, R3, R0, 0x1, 0x1f ;  /* 0x0c201f0000037f89 */ /* 0x000e2800000e0000 */
[----:B------:R-:W1:Y:S01]  /*85b0*/  SHFL.BFLY PT, R7, R2, 0x1, 0x1f ;  /* 0x0c201f0002077f89 */ /* 0x000e6200000e0000 */
[----:B0-----:R-:W-:Y:S01]  /*85c0*/  FADD.FTZ R11, R0, R3 ;  /* 0x00000003000b7221 */ /* 0x001fe20000010000 */
[----:B------:R-:W-:-:S02]  /*85d0*/  IMAD.U32 R3, RZ, RZ, UR14 ;  /* 0x0000000eff037e24 */ /* 0x000fc4000f8e00ff */
[----:B------:R-:W-:Y:S02]  /*85e0*/  IMAD.MOV.U32 R0, RZ, RZ, -0x800000 ;  /* 0xff800000ff007424 */ /* 0x000fe400078e00ff */
[----:B-1----:R-:W-:Y:S01]  /*85f0*/  FADD.FTZ R12, R2, R7 ;  /* 0x00000007020c7221 */ /* 0x002fe20000010000 */
[----:B------:R-:W-:-:S04]  /*8600*/  FSETP.NE.FTZ.AND P1, PT, R11, RZ, PT ;  /* 0x000000ff0b00720b */ /* 0x000fc80003f35000 */
[----:B------:R-:W-:-:S09]  /*8610*/  FSETP.NE.FTZ.AND P2, PT, R12, RZ, PT ;  /* 0x000000ff0c00720b */ /* 0x000fd20003f55000 */
[----:B------:R-:W0:Y:S01]  /*8620*/  @P1 MUFU.LG2 R7, R11 ;  /* 0x0000000b00071308 */ /* 0x000e220000000c00 */
[----:B------:R-:W-:-:S03]  /*8630*/  @P1 FMUL.FTZ R3, R3, 0.69314718246459960938 ;  /* 0x3f31721803031820 */ /* 0x000fc60000410000 */
[----:B------:R-:W-:-:S04]  /*8640*/  @P2 FMUL.FTZ R13, R13, 0.69314718246459960938 ;  /* 0x3f3172180d0d2820 */ /* 0x000fc80000410000 */
        /* <DEDUP_REMOVED lines=31> */
[----:B0-23--:R-:W-:Y:S05]  /*8840*/  @!P0 BRA `(.L_x_2413) ;  /* 0x0000000000048947 */ /* 0x00dfea0003800000 */
[----:B------:R-:W-:Y:S01]  /*8850*/  BPT.TRAP 0x1 ;  /* 0x000000040000795c */ /* 0x000fe20000300000 */
.L_x_2413:
        /* <DEDUP_REMOVED lines=77> */
.L_x_2377:
        /* <DEDUP_REMOVED lines=12> */
[----:B------:R-:W-:Y:S01]  /*8df0*/  ULDC.64 UR10, c[0x0][0xc00] ;  /* 0x00030000000a7ab9 */ /* 0x000fe20000000a00 */
[----:B------:R-:W-:Y:S01]  /*8e00*/  R2UR UR7, R161 ;  /* 0x00000000a10772ca */ /* 0x000fe200000e0000 */
[----:B------:R-:W-:Y:S01]  /*8e10*/  ULDC.64 UR8, c[0x0][0xc00] ;  /* 0x0003000000087ab9 */ /* 0x000fe20000000a00 */
[----:B------:R-:W-:Y:S02]  /*8e20*/  R2UR UR12, R179 ;  /* 0x00000000b30c72ca */ /* 0x000fe400000e0000 */
[----:B------:R-:W-:Y:S02]  /*8e30*/  R2UR UR13, R160 ;  /* 0x00000000a00d72ca */ /* 0x000fe400000e0000 */
[----:B------:R-:W-:-:S07]  /*8e40*/  R2UR UR19, R178 ;  /* 0x00000000b21372ca */ /* 0x000fce00000e0000 */
        /* <DEDUP_REMOVED lines=26> */
[----:B------:R-:W-:Y:S02]  /*8ff0*/  LOP3.LUT R30, R7, R8, RZ, 0x3c, !PT ;  /* 0x00000008071e7212 */ /* 0x000fe400078e3cff */
[----:B------:R-:W-:Y:S02]  /*9000*/  SHF.R.U64 R6, R6, 0x3, RZ ;  /* 0x0000000306067819 */ /* 0x000fe400000012ff */
[----:B------:R-:W-:-:S02]  /*9010*/  SHF.R.U64 R10, R10, 0x3, RZ ;  /* 0x000000030a0a7819 */ /* 0x000fc400000012ff */
[----:B------:R-:W-:Y:S02]  /*9020*/  LOP3.LUT R8, R101, 0x380, RZ, 0xc0, !PT ;  /* 0x0000038065087812 */ /* 0x000fe400078ec0ff */
[----:B------:R-:W-:Y:S02]  /*9030*/  SHF.R.U64 R12, R12, 0x3, RZ ;  /* 0x000000030c0c7819 */ /* 0x000fe400000012ff */
[----:B------:R-:W-:Y:S02]  /*9040*/  LOP3.LUT R32, R6, R23, RZ, 0x3c, !PT ;  /* 0x0000001706207212 */ /* 0x000fe400078e3cff */
[----:B------:R-:W-:Y:S02]  /*9050*/  LOP3.LUT R28, R10, R35, RZ, 0x3c, !PT ;  /* 0x000000230a1c7212 */ /* 0x000fe400078e3cff */
[----:B------:R-:W-:Y:S02]  /*9060*/  SHF.R.U64 R8, R8, 0x3, RZ ;  /* 0x0000000308087819 */ /* 0x000fe400000012ff */
[----:B------:R-:W-:-:S02]  /*9070*/  LOP3.LUT R10, R103, 0x380, RZ, 0xc0, !PT ;  /* 0x00000380670a7812 */ /* 0x000fc400078ec0ff */
[----:B------:R-:W-:Y:S02]  /*9080*/  LOP3.LUT R23, R34, 0x380, RZ, 0xc0, !PT ;  /* 0x0000038022177812 */ /* 0x000fe400078ec0ff */
[----:B------:R-:W-:Y:S02]  /*9090*/  LOP3.LUT R14, R12, R99, RZ, 0x3c, !PT ;  /* 0x000000630c0e7212 */ /* 0x000fe400078e3cff */
[----:B------:R-:W-:Y:S02]  /*90a0*/  LOP3.LUT R12, R8, R101, RZ, 0x3c, !PT ;  /* 0x00000065080c7212 */ /* 0x000fe400078e3cff */
[----:B------:R-:W-:Y:S02]  /*90b0*/  SHF.R.U64 R10, R10, 0x3, RZ ;  /* 0x000000030a0a7819 */ /* 0x000fe400000012ff */
[----:B------:R-:W-:Y:S02]  /*90c0*/  SHF.R.U64 R23, R23, 0x3, RZ ;  /* 0x0000000317177819 */ /* 0x000fe400000012ff */
[----:B------:R-:W-:-:S02]  /*90d0*/  MOV R26, R4 ;  /* 0x00000004001a7202 */ /* 0x000fc40000000f00 */
[----:B------:R-:W-:Y:S02]  /*90e0*/  F2FP.F16.F32.PACK_AB R4, R3, R2 ;  /* 0x000000020304723e */ /* 0x000fe400000000ff */
[----:B------:R-:W-:Y:S02]  /*90f0*/  F2FP.F16.F32.PACK_AB R5, R91, R90 ;  /* 0x0000005a5b05723e */ /* 0x000fe400000000ff */
[----:B------:R-:W-:Y:S02]  /*9100*/  F2FP.F16.F32.PACK_AB R6, R21, R20 ;  /* 0x000000141506723e */ /* 0x000fe400000000ff */
[----:B------:R-:W-:Y:S01]  /*9110*/  F2FP.F16.F32.PACK_AB R7, R93, R92 ;  /* 0x0000005c5d07723e */ /* 0x000fe200000000ff */
[----:B------:R-:W-:Y:S01]  /*9120*/  BAR.SYNC.DEFER_BLOCKING 0x1, 0x100 ;  /* 0x0044000000007b1d */ /* 0x000fe20000010000 */
[----:B------:R-:W-:Y:S02]  /*9130*/  MOV R99, R14 ;  /* 0x0000000e00637202 */ /* 0x000fe40000000f00 */
[----:B------:R-:W-:-:S02]  /*9140*/  MOV R98, R12 ;  /* 0x0000000c00627202 */ /* 0x000fc40000000f00 */
[----:B------:R-:W-:Y:S02]  /*9150*/  LOP3.LUT R10, R10, R103, RZ, 0x3c, !PT ;  /* 0x000000670a0a7212 */ /* 0x000fe400078e3cff */
[----:B------:R-:W-:Y:S02]  /*9160*/  LOP3.LUT R8, R23, R34, RZ, 0x3c, !PT ;  /* 0x0000002217087212 */ /* 0x000fe400078e3cff */
[----:B------:R-:W-:Y:S02]  /*9170*/  MOV R102, R32 ;  /* 0x0000002000667202 */ /* 0x000fe40000000f00 */
[----:B------:R-:W-:Y:S02]  /*9180*/  MOV R101, R30 ;  /* 0x0000001e00657202 */ /* 0x000fe40000000f00 */
[----:B------:R-:W-:Y:S02]  /*9190*/  MOV R100, R28 ;  /* 0x0000001c00647202 */ /* 0x000fe40000000f00 */
[----:B------:R-:W-:-:S02]  /*91a0*/  F2FP.F16.F32.PACK_AB R12, R89, R88 ;  /* 0x00000058590c723e */ /* 0x000fc400000000ff */
[----:B------:R-:W-:Y:S02]  /*91b0*/  F2FP.F16.F32.PACK_AB R13, R95, R94 ;  /* 0x0000005e5f0d723e */ /* 0x000fe400000000ff */
[----:B------:R-:W-:Y:S02]  /*91c0*/  F2FP.F16.F32.PACK_AB R14, R37, R36 ;  /* 0x00000024250e723e */ /* 0x000fe400000000ff */
[----:B------:R-:W-:Y:S02]  /*91d0*/  F2FP.F16.F32.PACK_AB R15, R39, R38 ;  /* 0x00000026270f723e */ /* 0x000fe400000000ff */
[----:B------:R-:W-:Y:S01]  /*91e0*/  F2FP.F16.F32.PACK_AB R28, R41, R40 ;  /* 0x00000028291c723e */ /* 0x000fe200000000ff */
[----:B------:R0:W-:Y:S01]  /*91f0*/  STSM.16.M88.4 [R26], R4 ;  /* 0x000000041a007844 */ /* 0x0001e20000000200 */
[----:B------:R-:W-:Y:S02]  /*9200*/  F2FP.F16.F32.PACK_AB R29, R43, R42 ;  /* 0x0000002a2b1d723e */ /* 0x000fe400000000ff */
[----:B------:R-:W-:Y:S01]  /*9210*/  F2FP.F16.F32.PACK_AB R30, R45, R44 ;  /* 0x0000002c2d1e723e */ /* 0x000fe200000000ff */
[----:B------:R-:W-:Y:S01]  /*9220*/  STSM.16.M88.4 [R102], R12 ;  /* 0x0000000c66007844 */ /* 0x000fe20000000200 */
        /* <DEDUP_REMOVED lines=37> */
[----:B------:R-:W-:Y:S01]  /*9480*/  UISETP.NE.U32.AND UP0, UPT, UR8, URZ, UPT ;  /* 0x0000003f0800728c */ /* 0x000fe2000bf05070 */
[----:B------:R-:W-:-:S03]  /*9490*/  ULDC UR4, c[0x0][0xa88] ;  /* 0x0002a20000047ab9 */ /* 0x000fc60000000800 */
[----:B------:R-:W-:Y:S01]  /*94a0*/  UISETP.NE.AND.EX UP0, UPT, UR9, URZ, UPT, UP0 ;  /* 0x0000003f0900728c */ /* 0x000fe2000bf05300 */
[----:B------:R-:W-:Y:S01]  /*94b0*/  IMAD.U32 R23, RZ, RZ, UR4 ;  /* 0x00000004ff177e24 */ /* 0x000fe2000f8e00ff */
[----:B------:R-:W-:-:S04]  /*94c0*/  ULDC UR4, c[0x0][0xad4] ;  /* 0x0002b50000047ab9 */ /* 0x000fc80000000800 */
[----:B------:R-:W-:Y:S02]  /*94d0*/  PLOP3.LUT P4, PT, PT, PT, UP0, 0x80, 0x0 ;  /* 0x000000000000781c */ /* 0x000fe40003f8f008 */
[----:B0-----:R-:W-:-:S03]  /*94e0*/  ISETP.NE.AND P1, PT, R26, 0x1, PT ;  /* 0x000000011a00780c */ /* 0x001fc60003f25270 */
[----:B------:R-:W-:-:S04]  /*94f0*/  @UP0 ULEA UR8, UP1, UR7, UR8, 0x2 ;  /* 0x0000000807080291 */ /* 0x000fc8000f82103f */
[----:B------:R-:W-:Y:S02]  /*9500*/  @UP0 ULEA.HI.X UR9, UR7, UR9, UR12, 0x2, UP1 ;  /* 0x0000000907090291 */ /* 0x000fe400088f140c */
[----:B------:R-:W-:Y:S01]  /*9510*/  UISETP.NE.AND UP0, UPT, UR14, URZ, UPT ;  /* 0x0000003f0e00728c */ /* 0x000fe2000bf05270 */
[----:B------:R-:W-:-:S03]  /*9520*/  MOV R4, UR8 ;  /* 0x0000000800047c02 */ /* 0x000fc60008000f00 */
[----:B------:R-:W0:Y:S01]  /*9530*/  @P1 LDC R6, c[0x0][0xbec] ;  /* 0x0002fb00ff061b82 */ /* 0x000e220000000800 */
[----:B------:R-:W-:Y:S01]  /*9540*/  USEL UR4, UR14, UR4, UP0 ;  /* 0x000000040e047287 */ /* 0x000fe20008000000 */
[----:B------:R-:W-:Y:S01]  /*9550*/  IMAD.U32 R5, RZ, RZ, UR9 ;  /* 0x00000009ff057e24 */ /* 0x000fe2000f8e00ff */
[----:B------:R-:W-:Y:S02]  /*9560*/  UMOV UR18, 0x9b8 ;  /* 0x000009b800127882 */ /* 0x000fe40000000000 */
[----:B------:R-:W-:-:S03]  /*9570*/  UISETP.GT.AND UP1, UPT, UR4, 0x1, UPT ;  /* 0x000000010400788c */ /* 0x000fc6000bf24270 */
[----:B------:R-:W1:Y:S01]  /*9580*/  @P1 LDC R9, c[0x0][0xbf0] ;  /* 0x0002fc00ff091b82 */ /* 0x000e620000000800 */
[----:B------:R-:W-:Y:S01]  /*9590*/  USEL UR18, UR18, 0x978, UP1 ;  /* 0x0000097812127887 */ /* 0x000fe20008800000 */
[----:B------:R-:W-:Y:S01]  /*95a0*/  VIADD R11, R18, UR43 ;  /* 0x0000002b120b7c36 */ /* 0x000fe20008000000 */
[----:B------:R-:W-:Y:S01]  /*95b0*/  UISETP.NE.U32.AND UP0, UPT, UR10, URZ, UPT ;  /* 0x0000003f0a00728c */ /* 0x000fe2000bf05070 */
[----:B------:R0:W5:Y:S01]  /*95c0*/  @P4 LDG.E R23, desc[UR36][R4.64] ;  /* 0x0000002404174981 */ /* 0x000162000c1e1900 */
[----:B------:R-:W-:Y:S01]  /*95d0*/  UMOV UR4, URZ ;  /* 0x0000003f00047c82 */ /* 0x000fe20008000000 */
[----:B------:R-:W-:Y:S01]  /*95e0*/  USEL UR16, UR13, URZ, UP1 ;  /* 0x0000003f0d107287 */ /* 0x000fe20008800000 */
[----:B------:R-:W-:Y:S01]  /*95f0*/  IMAD.MOV.U32 R7, RZ, RZ, R11 ;  /* 0x000000ffff077224 */ /* 0x000fe200078e000b */
[----:B------:R-:W-:-:S04]  /*9600*/  UISETP.NE.AND.EX UP0, UPT, UR11, URZ, UPT, UP0 ;  /* 0x0000003f0b00728c */ /* 0x000fc8000bf05300 */
[----:B------:R-:W-:Y:S01]  /*9610*/  USEL UR7, UR7, URZ, !UP0 ;  /* 0x0000003f07077287 */ /* 0x000fe2000c000000 */
[----:B------:R-:W-:Y:S01]  /*9620*/  ULDC.64 UR10, c[0x0][UR18+0x220] ;  /* 0x00008800120a7abb */ /* 0x000fe20008000a00 */
[----:B------:R-:W-:Y:S01]  /*9630*/  USEL UR17, UR12, URZ, !UP0 ;  /* 0x0000003f0c117287 */ /* 0x000fe2000c000000 */
[----:B0-----:R-:W-:Y:S01]  /*9640*/  @P1 IMAD.HI.U32 R4, R11, R6, RZ ;  /* 0x000000060b041227 */ /* 0x001fe200078e00ff */
[----:B------:R-:W-:Y:S01]  /*9650*/  ULDC.64 UR8, c[0x0][UR18+0x218] ;  /* 0x0000860012087abb */ /* 0x000fe20008000a00 */
[----:B------:R-:W-:Y:S01]  /*9660*/  UIMAD UR11, UR11, UR7, URZ ;  /* 0x000000070b0b72a4 */ /* 0x000fe2000f8e023f */
[----:B------:R-:W-:Y:S01]  /*9670*/  ULDC.64 UR12, c[0x0][UR18+0x228] ;  /* 0x00008a00120c7abb */ /* 0x000fe20008000a00 */
[----:B------:R-:W-:Y:S02]  /*9680*/  UIMAD.WIDE.U32 UR14, UR8, UR19, URZ ;  /* 0x00000013080e72a5 */ /* 0x000fe4000f8e003f */
[----:B------:R-:W-:Y:S01]  /*9690*/  UIMAD UR19, UR9, UR19, URZ ;  /* 0x00000013091372a4 */ /* 0x000fe2000f8e023f */
[----:B-1----:R-:W-:Y:S01]  /*96a0*/  @P1 SHF.R.U32.HI R7, RZ, R9, R4 ;  /* 0x00000009ff071219 */ /* 0x002fe20000011604 */
[----:B------:R-:W-:-:S02]  /*96b0*/  UIMAD.WIDE.U32 UR20, UR12, UR16, URZ ;  /* 0x000000100c1472a5 */ /* 0x000fc4000f8e003f */
[----:B------:R-:W-:Y:S02]  /*96c0*/  UIMAD.WIDE.U32 UR8, UR10, UR7, URZ ;  /* 0x000000070a0872a5 */ /* 0x000fe4000f8e003f */
[----:B------:R-:W-:Y:S01]  /*96d0*/  UIMAD UR12, UR13, UR16, URZ ;  /* 0x000000100d0c72a4 */ /* 0x000fe2000f8e023f */
[----:B------:R-:W-:Y:S01]  /*96e0*/  IMAD.MOV R9, RZ, RZ, -R7 ;  /* 0x000000ffff097224 */ /* 0x000fe200078e0a07 */
[----:B------:R-:W-:Y:S01]  /*96f0*/  UIMAD UR11, UR10, UR17, UR11 ;  /* 0x000000110a0b72a4 */ /* 0x000fe2000f8e020b */
[----:B------:R-:W-:Y:S01]  /*9700*/  IMAD.U32 R4, RZ, RZ, UR20 ;  /* 0x00000014ff047e24 */ /* 0x000fe2000f8e00ff */
[----:B------:R-:W-:Y:S02]  /*9710*/  UIADD3 UR12, UR21, UR12, URZ ;  /* 0x0000000c150c7290 */ /* 0x000fe4000fffe03f */
[----:B------:R-:W-:Y:S01]  /*9720*/  IMAD.U32 R5, RZ, RZ, UR21 ;  /* 0x00000015ff057e24 */ /* 0x000fe2000f8e00ff */
[----:B------:R-:W-:Y:S01]  /*9730*/  UIADD3 UR10, UR9, UR11, URZ ;  /* 0x0000000b090a7290 */ /* 0x000fe2000fffe03f */
[----:B------:R-:W-:Y:S01]  /*9740*/  IMAD R9, R26, R9, R11 ;  /* 0x000000091a097224 */ /* 0x000fe200078e020b */
[----:B------:R-:W-:Y:S01]  /*9750*/  UIADD3 UR19, UR15, UR19, URZ ;  /* 0x000000130f137290 */ /* 0x000fe2000fffe03f */
[----:B------:R-:W-:Y:S01]  /*9760*/  SHF.R.S32.HI R5, RZ, 0x1f, R7 ;  /* 0x0000001fff057819 */ /* 0x000fe20000011407 */
[----:B------:R-:W-:Y:S01]  /*9770*/  IMAD.U32 R8, RZ, RZ, UR12 ;  /* 0x0000000cff087e24 */ /* 0x000fe2000f8e00ff */
[----:B------:R-:W-:Y:S01]  /*9780*/  ULDC.64 UR12, c[0x0][0xba8] ;  /* 0x0002ea00000c7ab9 */ /* 0x000fe20000000a00 */
[----:B------:R-:W-:Y:S01]  /*9790*/  SHF.R.S32.HI R6, RZ, 0x1f, R9 ;  /* 0x0000001fff067819 */ /* 0x000fe20000011409 */
[----:B------:R-:W-:Y:S01]  /*97a0*/  @!UP1 ULDC UR12, c[0x0][0xb50] ;  /* 0x0002d400000c9ab9 */ /* 0x000fe20000000800 */
[----:B------:R-:W-:Y:S01]  /*97b0*/  @!UP1 ULDC UR13, c[0x0][0xb54] ;  /* 0x0002d500000d9ab9 */ /* 0x000fe20000000800 */
[----:B--2---:R-:W-:-:S13]  /*97c0*/  @P0 R2UR UR4, R34 ;  /* 0x00000000220402ca */ /* 0x004fda00000e0000 */
[----:B------:R-:W-:Y:S02]  /*97d0*/  UIADD3 UR14, UP0, UP2, UR8, UR14, UR4 ;  /* 0x0000000e080e7290 */ /* 0x000fe4000fa1e004 */
[----:B------:R-:W-:Y:S01]  /*97e0*/  USHF.R.S32.HI UR11, URZ, 0x1f, UR4 ;  /* 0x0000001f3f0b7899 */ /* 0x000fe20008011404 */
[----:B------:R-:W-:-:S03]  /*97f0*/  ULDC.64 UR8, c[0x0][UR18+0x210] ;  /* 0x0000840012087abb */ /* 0x000fc60008000a00 */
[----:B------:R-:W-:Y:S01]  /*9800*/  UIADD3.X UR10, UR10, UR19, UR11, UP0, UP2 ;  /* 0x000000130a0a7290 */ /* 0x000fe200087e440b */
[----:B------:R-:W-:Y:S01]  /*9810*/  IADD3 R4, P2, P3, R7, UR14, R4 ;  /* 0x0000000e07047c10 */ /* 0x000fe2000fb5e004 */
[----:B------:R-:W-:-:S04]  /*9820*/  IMAD R7, R9, UR9, RZ ;  /* 0x0000000909077c24 */ /* 0x000fc8000f8e02ff */
[----:B------:R-:W-:Y:S01]  /*9830*/  IADD3.X R5, R5, UR10, R8, P2, P3 ;  /* 0x0000000a05057c10 */ /* 0x000fe200097e6408 */
[----:B------:R-:W-:Y:S02]  /*9840*/  IMAD R7, R6, UR8, R7 ;  /* 0x0000000806077c24 */ /* 0x000fe4000f8e0207 */
        /* <DEDUP_REMOVED lines=9> */
.L_x_2416:
[----:B------:R-:W-:Y:S01]  /*98e0*/  SHFL.IDX PT, R4, R9, RZ, 0x1c1f ;  /* 0x001c1fff09047589 */ /* 0x000fe200000e0000 */
[----:B------:R-:W-:Y:S01]  /*98f0*/  VIADD R12, R199, UR43 ;  /* 0x0000002bc70c7c36 */ /* 0x000fe20008000000 */
[----:B------:R-:W-:Y:S01]  /*9900*/  LOP3.LUT P0, RZ, R182, 0x3, RZ, 0xc0, !PT ;  /* 0x00000003b6ff7812 */ /* 0x000fe2000780c0ff */
[----:B-----5:R-:W-:Y:S01]  /*9910*/  IMAD R23, R23, R26, RZ ;  /* 0x0000001a17177224 */ /* 0x020fe200078e02ff */
[----:B------:R-:W0:Y:S01]  /*9920*/  SHFL.IDX PT, R5, R10, RZ, 0x1c1f ;  /* 0x001c1fff0a057589 */ /* 0x000e2200000e0000 */
[C---:B------:R-:W-:Y:S01]  /*9930*/  VIADD R8, R12.reuse, 0x8 ;  /* 0x000000080c087836 */ /* 0x040fe20000000000 */
[----:B------:R-:W-:Y:S02]  /*9940*/  PLOP3.LUT P3, PT, PT, PT, UP1, 0x80, 0x0 ;  /* 0x000000000000781c */ /* 0x000fe40003f6f018 */
[----:B------:R-:W-:Y:S01]  /*9950*/  SHFL.IDX PT, R6, R9, 0x1, 0x1c1f ;  /* 0x003c1f0009067f89 */ /* 0x000fe200000e0000 */
[-C--:B------:R-:W-:Y:S02]  /*9960*/  ISETP.GE.OR P2, PT, R12, R23.reuse, P0 ;  /* 0x000000170c00720c */ /* 0x080fe40000746670 */
[-C--:B------:R-:W-:Y:S01]  /*9970*/  ISETP.GE.OR P0, PT, R8, R23.reuse, P0 ;  /* 0x000000170800720c */ /* 0x080fe20000706670 */
[----:B------:R-:W1:Y:S10]  /*9980*/  SHFL.IDX PT, R7, R10, 0x1, 0x1c1f ;  /* 0x003c1f000a077f89 */ /* 0x000e7400000e0000 */
[----:B0-----:R0:W-:Y:S01]  /*9990*/  @!P2 ST.E desc[UR36][R4.64], R96 ;  /* 0x000000600400a985 */ /* 0x0011e2000c101924 */
[----:B------:R-:W-:-:S03]  /*99a0*/  ISETP.GE.AND P2, PT, R12, R23, PT ;  /* 0x000000170c00720c */ /* 0x000fc60003f46270 */
[----:B-1----:R0:W-:Y:S01]  /*99b0*/  @!P0 ST.E desc[UR36][R6.64], R0 ;  /* 0x0000000006008985 */ /* 0x0021e2000c101924 */
[----:B------:R-:W-:Y:S01]  /*99c0*/  ISETP.GE.AND P0, PT, R8, R23, PT ;  /* 0x000000170800720c */ /* 0x000fe20003f06270 */
[----:B------:R-:W-:-:S12]  /*99d0*/  @P3 BRA `(.L_x_2417) ;  /* 0x00000008008c3947 */ /* 0x000fd80003800000 */
[----:B------:R-:W-:Y:S01]  /*99e0*/  IMAD R3, R180, 0x40, R16 ;  /* 0x00000040b4037824 */ /* 0x000fe200078e0210 */
[----:B------:R-:W-:Y:S01]  /*99f0*/  ULDC.64 UR12, c[0x0][0xaa0] ;  /* 0x0002a800000c7ab9 */ /* 0x000fe20000000a00 */
[----:B------:R-:W-:Y:S02]  /*9a00*/  R2UR UR14, R178 ;  /* 0x00000000b20e72ca */ /* 0x000fe400000e0000 */
[----:B------:R-:W-:-:S03]  /*9a10*/  IMAD.WIDE R24, R3, 0x2, R24 ;  /* 0x0000000203187825 */ /* 0x000fc600078e0218 */
[C---:B------:R-:W-:Y:S02]  /*9a20*/  IADD3 R9, P6, R24.reuse, 0x1000, RZ ;  /* 0x0000100018097810 */ /* 0x040fe40007fde0ff */
[C---:B------:R-:W-:Y:S02]  /*9a30*/  IADD3 R13, P5, R24.reuse, 0x2000, RZ ;  /* 0x00002000180d7810 */ /* 0x040fe40007fbe0ff */
[----:B------:R-:W-:Y:S02]  /*9a40*/  LOP3.LUT R8, R9, 0x380, RZ, 0xc0, !PT ;  /* 0x0000038009087812 */ /* 0x000fe400078ec0ff */
[----:B------:R-:W-:Y:S02]  /*9a50*/  IADD3 R29, P4, R24, 0x3000, RZ ;  /* 0x00003000181d7810 */ /* 0x000fe40007f9e0ff */
[----:B------:R-:W-:Y:S02]  /*9a60*/  SHF.R.U64 R8, R8, 0x3, RZ ;  /* 0x0000000308087819 */ /* 0x000fe400000012ff */
[----:B------:R-:W-:-:S02]  /*9a70*/  IADD3 R33, P3, R24, 0x4000, RZ ;  /* 0x0000400018217810 */ /* 0x000fc40007f7e0ff */
[----:B------:R-:W-:Y:S01]  /*9a80*/  LOP3.LUT R8, R8, R9, RZ, 0x3c, !PT ;  /* 0x0000000908087212 */ /* 0x000fe200078e3cff */
[--C-:B------:R-:W-:Y:S01]  /*9a90*/  IMAD.X R9, RZ, RZ, R25.reuse, P6 ;  /* 0x000000ffff097224 */ /* 0x100fe200030e0619 */
[C---:B------:R-:W-:Y:S02]  /*9aa0*/  IADD3 R3, P6, R24.reuse, 0x7000, RZ ;  /* 0x0000700018037810 */ /* 0x040fe40007fde0ff */
[C---:B------:R-:W-:Y:S02]  /*9ab0*/  IADD3 R37, P2, R24.reuse, 0x5000, RZ ;  /* 0x0000500018257810 */ /* 0x040fe40007f5e0ff */
[C---:B------:R-:W-:Y:S01]  /*9ac0*/  IADD3 R41, P0, R24.reuse, 0x6000, RZ ;  /* 0x0000600018297810 */ /* 0x040fe20007f1e0ff */
[----:B------:R-:W-:Y:S01]  /*9ad0*/  IMAD.X R45, RZ, RZ, R25, P6 ;  /* 0x000000ffff2d7224 */ /* 0x000fe200030e0619 */
[----:B0-----:R-:W-:Y:S01]  /*9ae0*/  LOP3.LUT R5, R24, 0x380, RZ, 0xc0, !PT ;  /* 0x0000038018057812 */ /* 0x001fe200078ec0ff */
[----:B------:R-:W-:Y:S01]  /*9af0*/  UIMAD UR10, UR11, UR12, URZ ;  /* 0x0000000c0b0a72a4 */ /* 0x000fe2000f8e023f */
[----:B------:R-:W-:Y:S01]  /*9b00*/  LOP3.LUT R0, R3, 0x380, RZ, 0xc0, !PT ;  /* 0x0000038003007812 */ /* 0x000fe200078ec0ff */
[----:B------:R-:W-:Y:S01]  /*9b10*/  UIMAD.WIDE.U32 UR8, UR4, UR12, URZ ;  /* 0x0000000c040872a5 */ /* 0x000fe2000f8e003f */
[----:B------:R-:W-:Y:S01]  /*9b20*/  LOP3.LUT R12, R13, 0x380, RZ, 0xc0, !PT ;  /* 0x000003800d0c7812 */ /* 0x000fe200078ec0ff */
[----:B------:R-:W5:Y:S01]  /*9b30*/  LD.E.128 R8, desc[UR36][R8.64] ;  /* 0x0000002408087980 */ /* 0x000f62000c101d00 */
[----:B------:R-:W-:-:S02]  /*9b40*/  LOP3.LUT R28, R29, 0x380, RZ, 0xc0, !PT ;  /* 0x000003801d1c7812 */ /* 0x000fc400078ec0ff */
[----:B------:R-:W-:Y:S02]  /*9b50*/  LOP3.LUT R32, R33, 0x380, RZ, 0xc0, !PT ;  /* 0x0000038021207812 */ /* 0x000fe400078ec0ff */
[----:B------:R-:W-:Y:S02]  /*9b60*/  LOP3.LUT R36, R37, 0x380, RZ, 0xc0, !PT ;  /* 0x0000038025247812 */ /* 0x000fe400078ec0ff */
[----:B------:R-:W-:Y:S02]  /*9b70*/  LOP3.LUT R40, R41, 0x380, RZ, 0xc0, !PT ;  /* 0x0000038029287812 */ /* 0x000fe400078ec0ff */
[----:B------:R-:W-:Y:S02]  /*9b80*/  SHF.R.U64 R5, R5, 0x3, RZ ;  /* 0x0000000305057819 */ /* 0x000fe400000012ff */
[----:B------:R-:W-:Y:S02]  /*9b90*/  SHF.R.U64 R0, R0, 0x3, RZ ;  /* 0x0000000300007819 */ /* 0x000fe400000012ff */
[----:B------:R-:W-:-:S02]  /*9ba0*/  SHF.R.U64 R12, R12, 0x3, RZ ;  /* 0x000000030c0c7819 */ /* 0x000fc400000012ff */
[----:B------:R-:W-:Y:S02]  /*9bb0*/  SHF.R.U64 R28, R28, 0x3, RZ ;  /* 0x000000031c1c7819 */ /* 0x000fe400000012ff */
[----:B------:R-:W-:Y:S02]  /*9bc0*/  SHF.R.U64 R32, R32, 0x3, RZ ;  /* 0x0000000320207819 */ /* 0x000fe400000012ff */
[----:B------:R-:W-:Y:S02]  /*9bd0*/  SHF.R.U64 R36, R36, 0x3, RZ ;  /* 0x0000000324247819 */ /* 0x000fe400000012ff */
[----:B------:R-:W-:Y:S02]  /*9be0*/  SHF.R.U64 R40, R40, 0x3, RZ ;  /* 0x0000000328287819 */ /* 0x000fe400000012ff */
[----:B------:R-:W-:Y:S02]  /*9bf0*/  LOP3.LUT R24, R5, R24, RZ, 0x3c, !PT ;  /* 0x0000001805187212 */ /* 0x000fe400078e3cff */
[----:B------:R-:W-:-:S02]  /*9c00*/  LOP3.LUT R44, R0, R3, RZ, 0x3c, !PT ;  /* 0x00000003002c7212 */ /* 0x000fc400078e3cff */
[----:B------:R-:W0:Y:S01]  /*9c10*/  @P1 LDC R3, c[0x0][0xbec] ;  /* 0x0002fb00ff031b82 */ /* 0x000e220000000800 */
        /* <DEDUP_REMOVED lines=10> */
[----:B------:R1:W5:Y:S01]  /*9cc0*/  LD.E.128 R4, desc[UR36][R24.64] ;  /* 0x0000002418047980 */ /* 0x000362000c101d00 */
[----:B------:R-:W-:Y:S01]  /*9cd0*/  UIMAD UR10, UR4, UR13, UR10 ;  /* 0x0000000d040a72a4 */ /* 0x000fe2000f8e020a */
[----:B------:R-:W-:-:S02]  /*9ce0*/  IMAD R0, R22, 0x20, R180 ;  /* 0x0000002016007824 */ /* 0x000fc400078e02b4 */
[----:B------:R-:W5:Y:S04]  /*9cf0*/  LD.E.128 R12, desc[UR36][R12.64] ;  /* 0x000000240c0c7980 */ /* 0x000f68000c101d00 */
[----:B------:R-:W5:Y:S01]  /*9d00*/  LD.E.128 R28, desc[UR36][R28.64] ;  /* 0x000000241c1c7980 */ /* 0x000f62000c101d00 */
[----:B-1----:R-:W1:Y:S01]  /*9d10*/  @P1 LDC R25, c[0x0][0xbf0] ;  /* 0x0002fc00ff191b82 */ /* 0x002e620000000800 */
[----:B------:R-:W-:Y:S02]  /*9d20*/  UIADD3 UR9, UR9, UR10, URZ ;  /* 0x0000000a09097290 */ /* 0x000fe4000fffe03f */
[----:B------:R-:W5:Y:S01]  /*9d30*/  LD.E.128 R32, desc[UR36][R32.64] ;  /* 0x0000002420207980 */ /* 0x000f62000c101d00 */
[----:B------:R-:W-:Y:S01]  /*9d40*/  ULDC.64 UR10, c[0x0][0xae8] ;  /* 0x0002ba00000a7ab9 */ /* 0x000fe20000000a00 */
[----:B------:R-:W-:Y:S01]  /*9d50*/  VIADD R20, R0, UR43 ;  /* 0x0000002b00147c36 */ /* 0x000fe20008000000 */
[----:B------:R-:W-:Y:S01]  /*9d60*/  UIMAD.WIDE.U32 UR8, UR14, UR10, UR8 ;  /* 0x0000000a0e0872a5 */ /* 0x000fe2000f8e0008 */
[----:B------:R-:W5:Y:S01]  /*9d70*/  LD.E.128 R36, desc[UR36][R36.64] ;  /* 0x0000002424247980 */ /* 0x000f62000c101d00 */
[----:B------:R-:W-:Y:S01]  /*9d80*/  USHF.R.S32.HI UR4, URZ, 0x1f, UR7 ;  /* 0x0000001f3f047899 */ /* 0x000fe20008011407 */
[----:B0-----:R-:W-:Y:S01]  /*9d90*/  @P1 IMAD.HI.U32 R0, R20, R3, RZ ;  /* 0x0000000314001227 */ /* 0x001fe200078e00ff */
[----:B------:R-:W-:Y:S01]  /*9da0*/  UIMAD UR9, UR14, UR11, UR9 ;  /* 0x0000000b0e0972a4 */ /* 0x000fe2000f8e0209 */
[----:B------:R-:W5:Y:S02]  /*9db0*/  LD.E.128 R40, desc[UR36][R40.64] ;  /* 0x0000002428287980 */ /* 0x000f64000c101d00 */
[----:B------:R-:W-:-:S02]  /*9dc0*/  ULDC.64 UR10, c[0x0][0xaf0] ;  /* 0x0002bc00000a7ab9 */ /* 0x000fc40000000a00 */
[----:B------:R-:W-:Y:S01]  /*9dd0*/  UIMAD UR4, UR4, UR10, URZ ;  /* 0x0000000a040472a4 */ /* 0x000fe2000f8e023f */
[----:B------:R-:W-:Y:S01]  /*9de0*/  IMAD.MOV.U32 R21, RZ, RZ, R20 ;  /* 0x000000ffff157224 */ /* 0x000fe200078e0014 */
[----:B------:R-:W-:Y:S01]  /*9df0*/  UIMAD.WIDE.U32 UR8, UR7, UR10, UR8 ;  /* 0x0000000a070872a5 */ /* 0x000fe2000f8e0008 */
[----:B------:R-:W5:Y:S01]  /*9e00*/  LD.E.128 R44, desc[UR36][R44.64] ;  /* 0x000000242c2c7980 */ /* 0x000f62000c101d00 */
[----:B------:R-:W-:-:S03]  /*9e10*/  UIMAD UR4, UR7, UR11, UR4 ;  /* 0x0000000b070472a4 */ /* 0x000fc6000f8e0204 */
[----:B------:R-:W-:Y:S01]  /*9e20*/  ULDC.64 UR10, c[0x0][0xae0] ;  /* 0x0002b800000a7ab9 */ /* 0x000fe20000000a00 */
[----:B-1----:R-:W-:Y:S01]  /*9e30*/  @P1 SHF.R.U32.HI R21, RZ, R25, R0 ;  /* 0x00000019ff151219 */ /* 0x002fe20000011600 */
[----:B------:R-:W-:Y:S02]  /*9e40*/  UIADD3 UR4, UR9, UR4, URZ ;  /* 0x0000000409047290 */ /* 0x000fe4000fffe03f */
[----:B------:R-:W-:Y:S01]  /*9e50*/  MOV R3, UR9 ;  /* 0x0000000900037c02 */ /* 0x000fe20008000f00 */
[----:B------:R-:W-:Y:S01]  /*9e60*/  IMAD.U32 R2, RZ, RZ, UR8 ;  /* 0x00000008ff027e24 */ /* 0x000fe2000f8e00ff */
[--C-:B------:R-:W-:Y:S01]  /*9e70*/  SHF.R.S32.HI R0, RZ, 0x1f, R21.reuse ;  /* 0x0000001fff007819 */ /* 0x100fe20000011415 */
[----:B------:R-:W-:Y:S01]  /*9e80*/  IMAD.MOV R25, RZ, RZ, -R21 ;  /* 0x000000ffff197224 */ /* 0x000fe200078e0a15 */
[----:B------:R-:W-:Y:S01]  /*9e90*/  @!PT LDS RZ, [RZ] ;  /* 0x00000000fffff984 */ /* 0x000fe20000000800 */
[----:B------:R-:W-:Y:S01]  /*9ea0*/  @!PT LDS RZ, [RZ] ;  /* 0x00000000fffff984 */ /* 0x000fe20000000800 */
[----:B------:R-:W-:Y:S01]  /*9eb0*/  @!PT LDS RZ, [RZ] ;  /* 0x00000000fffff984 */ /* 0x000fe20000000800 */
[----:B------:R-:W-:Y:S01]  /*9ec0*/  @!PT LDS RZ, [RZ] ;  /* 0x00000000fffff984 */ /* 0x000fe20000000800 */
[----:B------:R0:W-:Y:S06]  /*9ed0*/  MEMBAR.ALL.CTA ;  /* 0x0000000000007992 */ /* 0x0001ec0000008000 */
[----:B0-----:R-:W0:Y:S01]  /*9ee0*/  FENCE.VIEW.ASYNC.S ;  /* 0x00000000000073c6 */ /* 0x001e220000000000 */
[----:B------:R-:W-:Y:S01]  /*9ef0*/  IMAD.U32 R3, RZ, RZ, UR4 ;  /* 0x00000004ff037e24 */ /* 0x000fe2000f8e00ff */
[----:B------:R-:W-:Y:S01]  /*9f00*/  ULDC.64 UR8, c[0x0][0xad8] ;  /* 0x0002b60000087ab9 */ /* 0x000fe20000000a00 */
[----:B------:R-:W-:-:S02]  /*9f10*/  IMAD R0, R0, UR10, RZ ;  /* 0x0000000a00007c24 */ /* 0x000fc4000f8e02ff */
[----:B------:R-:W-:Y:S02]  /*9f20*/  IMAD R25, R26, R25, R20 ;  /* 0x000000191a197224 */ /* 0x000fe400078e0214 */
[C---:B------:R-:W-:Y:S02]  /*9f30*/  IMAD R49, R21.reuse, UR11, R0 ;  /* 0x0000000b15317c24 */ /* 0x040fe4000f8e0200 */
[----:B------:R-:W-:Y:S01]  /*9f40*/  IMAD.WIDE.U32 R2, R21, UR10, R2 ;  /* 0x0000000a15027c25 */ /* 0x000fe2000f8e0002 */
[----:B------:R-:W-:-:S03]  /*9f50*/  SHF.R.S32.HI R0, RZ, 0x1f, R25 ;  /* 0x0000001fff007819 */ /* 0x000fc60000011419 */
        /* <DEDUP_REMOVED lines=8> */
[----:B------:R-:W-:Y:S01]  /*9fe0*/  LEA R24, P3, R2, UR8, 0x1 ;  /* 0x0000000802187c11 */ /* 0x000fe2000f8608ff */
        /* <DEDUP_REMOVED lines=21> */
.L_x_2419:
[----:B------:R-:W-:Y:S05]  /*a140*/  BSYNC B1 ;  /* 0x0000000000017941 */ /* 0x000fea0003800000 */
.L_x_2418:
        /* <DEDUP_REMOVED lines=13> */
.L_x_2421:
[----:B------:R-:W-:Y:S05]  /*a220*/  BSYNC B1 ;  /* 0x0000000000017941 */ /* 0x000fea0003800000 */
.L_x_2420:
        /* <DEDUP_REMOVED lines=13> */
.L_x_2423:
[----:B------:R-:W-:Y:S05]  /*a300*/  BSYNC B1 ;  /* 0x0000000000017941 */ /* 0x000fea0003800000 */
.L_x_2422:
[----:B0-----:R-:W-:Y:S01]  /*a310*/  VIADD R0, R26, 0x60 ;  /* 0x000000601a007836 */ /* 0x001fe20000000000 */
[----:B--2-4-:R-:W4:Y:S04]  /*a320*/  SHFL.IDX PT, R25, R25, 0x3, 0x181f ;  /* 0x00781f0019197f89 */ /* 0x014f2800000e0000 */
[----:B------:R-:W-:Y:S01]  /*a330*/  ISETP.GE.AND P0, PT, R0, R23, PT ;  /* 0x000000170000720c */ /* 0x000fe20003f06270 */
[----:B------:R-:W0:-:S12]  /*a340*/  SHFL.IDX PT, R24, R24, 0x3, 0x181f ;  /* 0x00781f0018187f89 */ /* 0x000e1800000e0000 */
        /* <DEDUP_REMOVED lines=12> */
.L_x_2417:
        /* <DEDUP_REMOVED lines=12> */
[----:B------:R-:W-:Y:S01]  /*a4d0*/  BSSY B1, `(.L_x_2425) ;  /* 0x0000067000017945 */ /* 0x000fe20003800000 */
[----:B------:R-:W-:Y:S01]  /*a4e0*/  ULDC.64 UR10, c[0x0][0xb38] ;  /* 0x0002ce00000a7ab9 */ /* 0x000fe20000000a00 */
[----:B------:R-:W-:Y:S01]  /*a4f0*/  PRMT R97, RZ, 0x654, R97 ;  /* 0x00000654ff617816 */ /* 0x000fe20000000061 */
[----:B------:R-:W-:-:S04]  /*a500*/  UIMAD.WIDE.U32 UR8, UR15, UR10, UR8 ;  /* 0x0000000a0f0872a5 */ /* 0x000fc8000f8e0008 */
[----:B------:R-:W-:Y:S01]  /*a510*/  UIMAD UR9, UR15, UR11, UR9 ;  /* 0x0000000b0f0972a4 */ /* 0x000fe2000f8e0209 */
[----:B------:R2:W-:Y:S02]  /*a520*/  SYNCS.ARRIVE.TRANS64.RED.A1T0 RZ, [R97+URZ], RZ ;  /* 0x000000ff61ff79a7 */ /* 0x0005e4000810043f */
[----:B------:R-:W-:Y:S02]  /*a530*/  ULDC.64 UR10, c[0x0][0xb40] ;  /* 0x0002d000000a7ab9 */ /* 0x000fe40000000a00 */
[----:B------:R-:W-:Y:S02]  /*a540*/  UIMAD UR4, UR4, UR10, URZ ;  /* 0x0000000a040472a4 */ /* 0x000fe4000f8e023f */
[----:B------:R-:W-:Y:S01]  /*a550*/  UIMAD.WIDE.U32 UR8, UR7, UR10, UR8 ;  /* 0x0000000a070872a5 */ /* 0x000fe2000f8e0008 */
[----:B0-----:R-:W-:Y:S01]  /*a560*/  @P1 IMAD.HI.U32 R0, R11, R0, RZ ;  /* 0x000000000b001227 */ /* 0x001fe200078e00ff */
[----:B------:R-:W-:-:S03]  /*a570*/  UIMAD UR4, UR7, UR11, UR4 ;  /* 0x0000000b070472a4 */ /* 0x000fc6000f8e0204 */
        /* <DEDUP_REMOVED lines=33> */
[-C--:B0-----:R-:W-:Y:S02]  /*a790*/  @!P3 LEA R8, P5, R177, R6.reuse, 0x2 ;  /* 0x00000006b108b211 */ /* 0x081fe400078a10ff */
        /* <DEDUP_REMOVED lines=58> */
.L_x_2426:
[----:B------:R-:W-:Y:S05]  /*ab40*/  BSYNC B1 ;  /* 0x0000000000017941 */ /* 0x000fea0003800000 */
.L_x_2425:
        /* <DEDUP_REMOVED lines=10> */
[CC--:B------:R-:W-:Y:S02]  /*abf0*/  @!P0 LEA R8, P6, R176.reuse, R4.reuse, 0x2 ;  /* 0x00000004b0088211 */ /* 0x0c0fe400078c10ff */
        /* <DEDUP_REMOVED lines=19> */
[CC--:B0-----:R-:W-:Y:S02]  /*ad30*/  @!P0 LEA R2, P4, R172.reuse, R4.reuse, 0x2 ;  /* 0x00000004ac028211 */ /* 0x0c1fe400078810ff */
        /* <DEDUP_REMOVED lines=38> */
.L_x_2415:
[----:B------:R-:W-:Y:S01]  /*afa0*/  R2UR UR4, R161 ;  /* 0x00000000a10472ca */ /* 0x000fe200000e0000 */
[----:B------:R-:W-:Y:S01]  /*afb0*/  ULDC.64 UR8, c[0x0][0xc00] ;  /* 0x0003000000087ab9 */ /* 0x000fe20000000a00 */
[----:B------:R-:W-:Y:S01]  /*afc0*/  R2UR UR10, R179 ;  /* 0x00000000b30a72ca */ /* 0x000fe200000e0000 */
[----:B------:R-:W-:Y:S01]  /*afd0*/  UISETP.NE.U32.AND UP0, UPT, UR8, URZ, UPT ;  /* 0x0000003f0800728c */ /* 0x000fe2000bf05070 */
[----:B------:R-:W-:-:S03]  /*afe0*/  R2UR UR7, R23 ;  /* 0x00000000170772ca */ /* 0x000fc600000e0000 */
[----:B------:R-:W-:-:S03]  /*aff0*/  UISETP.NE.AND.EX UP0, UPT, UR9, URZ, UPT, UP0 ;  /* 0x0000003f0900728c */ /* 0x000fc6000bf05300 */
[----:B------:R-:W-:-:S03]  /*b000*/  ULDC.64 UR8, c[0x0][0xc00] ;  /* 0x0003000000087ab9 */ /* 0x000fc60000000a00 */
        /* <DEDUP_REMOVED lines=28> */
.L_x_2427:
[----:B------:R-:W-:Y:S01]  /*b1d0*/  R2UR UR7, R161 ;  /* 0x00000000a10772ca */ /* 0x000fe200000e0000 */
[----:B------:R-:W-:Y:S01]  /*b1e0*/  BSSY B1, `(.L_x_2428) ;  /* 0x000003d000017945 */ /* 0x000fe20003800000 */
[----:B------:R-:W-:-:S11]  /*b1f0*/  R2UR UR8, R179 ;  /* 0x00000000b30872ca */ /* 0x000fd600000e0000 */
[----:B------:R-:W-:Y:S02]  /*b200*/  USEL UR7, UR7, URZ, !UP0 ;  /* 0x0000003f07077287 */ /* 0x000fe4000c000000 */
[----:B------:R-:W-:Y:S01]  /*b210*/  USEL UR10, UR8, URZ, !UP0 ;  /* 0x0000003f080a7287 */ /* 0x000fe2000c000000 */
[----:B------:R-:W-:Y:S11]  /*b220*/  @P0 BRA `(.L_x_2429) ;  /* 0x0000000000e00947 */ /* 0x000ff60003800000 */
[----:B------:R-:W0:Y:S01]  /*b230*/  S2R R3, SR_TID.X ;  /* 0x0000000000037919 */ /* 0x000e220000002100 */
[----:B------:R-:W1:Y:S01]  /*b240*/  LDC R9, c[0x0][0xbe8] ;  /* 0x0002fa00ff097b82 */ /* 0x000e620000000800 */
[----:B------:R-:W-:Y:S02]  /*b250*/  IMAD.U32 R4, RZ, RZ, UR43 ;  /* 0x0000002bff047e24 */ /* 0x000fe4000f8e00ff */
[----:B-1---5:R-:W-:-:S03]  /*b260*/  IMAD R2, R0, R9, RZ ;  /* 0x0000000900027224 */ /* 0x022fc600078e02ff */
[----:B0-----:R-:W-:-:S04]  /*b270*/  IADD3 R4, R4, -0x80, R3 ;  /* 0xffffff8004047810 */ /* 0x001fc80007ffe003 */
[----:B------:R-:W-:-:S13]  /*b280*/  ISETP.GE.AND P0, PT, R4, R2, PT ;  /* 0x000000020400720c */ /* 0x000fda0003f06270 */
[----:B------:R-:W-:Y:S05]  /*b290*/  @P0 BRA `(.L_x_2429) ;  /* 0x0000000000c40947 */ /* 0x000fea0003800000 */
[----:B------:R-:W-:Y:S01]  /*b2a0*/  ISETP.NE.AND P0, PT, R9, 0x1, PT ;  /* 0x000000010900780c */ /* 0x000fe20003f05270 */
[----:B------:R-:W-:Y:S01]  /*b2b0*/  UMOV UR18, 0x9b8 ;  /* 0x000009b800127882 */ /* 0x000fe20000000000 */
[----:B------:R-:W-:Y:S02]  /*b2c0*/  R2UR UR9, R23 ;  /* 0x00000000170972ca */ /* 0x000fe400000e0000 */
[----:B------:R-:W-:Y:S02]  /*b2d0*/  R2UR UR8, R160 ;  /* 0x00000000a00872ca */ /* 0x000fe400000e0000 */
[----:B------:R-:W-:Y:S02]  /*b2e0*/  R2UR UR19, R178 ;  /* 0x00000000b21372ca */ /* 0x000fe400000e0000 */
[----:B------:R-:W-:-:S05]  /*b2f0*/  MOV R5, R4 ;  /* 0x0000000400057202 */ /* 0x000fca0000000f00 */
        /* <DEDUP_REMOVED lines=8> */
[----:B------:R-:W-:Y:S02]  /*b380*/  UIMAD.WIDE.U32 UR16, UR8, UR19, URZ ;  /* 0x00000013081072a5 */ /* 0x000fe4000f8e003f */
[----:B------:R-:W-:Y:S01]  /*b390*/  UIMAD UR13, UR13, UR7, URZ ;  /* 0x000000070d0d72a4 */ /* 0x000fe2000f8e023f */
[----:B0-----:R-:W-:Y:S01]  /*b3a0*/  @P0 IMAD.HI.U32 R2, R4, R3, RZ ;  /* 0x0000000304020227 */ /* 0x001fe200078e00ff */
[----:B------:R-:W-:Y:S02]  /*b3b0*/  UIMAD UR19, UR9, UR19, URZ ;  /* 0x00000013091372a4 */ /* 0x000fe4000f8e023f */
[----:B------:R-:W-:Y:S02]  /*b3c0*/  UIMAD.WIDE.U32 UR8, UR12, UR7, URZ ;  /* 0x000000070c0872a5 */ /* 0x000fe4000f8e003f */
[----:B------:R-:W-:-:S02]  /*b3d0*/  UIMAD.WIDE.U32 UR22, UR14, UR11, URZ ;  /* 0x0000000b0e1672a5 */ /* 0x000fc4000f8e003f */
[----:B------:R-:W-:Y:S01]  /*b3e0*/  UIMAD UR11, UR15, UR11, URZ ;  /* 0x0000000b0f0b72a4 */ /* 0x000fe2000f8e023f */
[----:B-1----:R-:W-:Y:S01]  /*b3f0*/  @P0 SHF.R.U32.HI R5, RZ, R7, R2 ;  /* 0x00000007ff050219 */ /* 0x002fe20000011602 */
[----:B------:R-:W-:Y:S02]  /*b400*/  UIMAD UR13, UR12, UR10, UR13 ;  /* 0x0000000a0c0d72a4 */ /* 0x000fe4000f8e020d */
[----:B------:R-:W-:Y:S01]  /*b410*/  UIADD3 UR16, UP1, UP2, UR8, UR16, UR4 ;  /* 0x0000001008107290 */ /* 0x000fe2000fa3e004 */
[----:B------:R-:W-:Y:S01]  /*b420*/  IMAD.U32 R2, RZ, RZ, UR22 ;  /* 0x00000016ff027e24 */ /* 0x000fe2000f8e00ff */
[----:B------:R-:W-:Y:S01]  /*b430*/  UIADD3 UR8, UR23, UR11, URZ ;  /* 0x0000000b17087290 */ /* 0x000fe2000fffe03f */
[--C-:B------:R-:W-:Y:S01]  /*b440*/  IMAD.MOV R7, RZ, RZ, -R5.reuse ;  /* 0x000000ffff077224 */ /* 0x100fe200078e0a05 */
[----:B------:R-:W-:Y:S01]  /*b450*/  UIADD3 UR19, UR17, UR19, URZ ;  /* 0x0000001311137290 */ /* 0x000fe2000fffe03f */
[----:B------:R-:W-:Y:S01]  /*b460*/  IMAD.U32 R3, RZ, RZ, UR23 ;  /* 0x00000017ff037e24 */ /* 0x000fe2000f8e00ff */
[----:B------:R-:W-:Y:S01]  /*b470*/  UIADD3 UR11, UR9, UR13, URZ ;  /* 0x0000000d090b7290 */ /* 0x000fe2000fffe03f */
[----:B------:R-:W-:Y:S01]  /*b480*/  IMAD R7, R9, R7, R4 ;  /* 0x0000000709077224 */ /* 0x000fe200078e0204 */
[----:B------:R-:W-:Y:S01]  /*b490*/  IADD3 R2, P0, P1, R5, UR16, R2 ;  /* 0x0000001005027c10 */ /* 0x000fe2000f91e002 */
[----:B------:R-:W-:Y:S01]  /*b4a0*/  IMAD.U32 R6, RZ, RZ, UR8 ;  /* 0x00000008ff067e24 */ /* 0x000fe2000f8e00ff */
[----:B------:R-:W-:Y:S01]  /*b4b0*/  UIADD3.X UR11, UR11, UR19, UR20, UP1, UP2 ;  /* 0x000000130b0b7290 */ /* 0x000fe20008fe4414 */
[----:B------:R-:W-:Y:S01]  /*b4c0*/  SHF.R.S32.HI R5, RZ, 0x1f, R5 ;  /* 0x0000001fff057819 */ /* 0x000fe20000011405 */
[----:B------:R-:W-:Y:S01]  /*b4d0*/  ULDC.64 UR8, c[0x0][UR18+0x210] ;  /* 0x0000840012087abb */ /* 0x000fe20008000a00 */
[----:B------:R-:W-:Y:S01]  /*b4e0*/  SHF.R.S32.HI R4, RZ, 0x1f, R7 ;  /* 0x0000001fff047819 */ /* 0x000fe20000011407 */
[----:B------:R-:W-:Y:S01]  /*b4f0*/  IMAD R9, R7, UR9, RZ ;  /* 0x0000000907097c24 */ /* 0x000fe2000f8e02ff */
[----:B------:R-:W-:Y:S01]  /*b500*/  ULDC.64 UR12, c[0x0][0xba8] ;  /* 0x0002ea00000c7ab9 */ /* 0x000fe20000000a00 */
[----:B------:R-:W-:Y:S01]  /*b510*/  IADD3.X R3, R5, UR11, R6, P0, P1 ;  /* 0x0000000b05037c10 */ /* 0x000fe200087e2406 */
[----:B------:R-:W-:Y:S01]  /*b520*/  @!UP0 ULDC UR12, c[0x0][0xb50] ;  /* 0x0002d400000c8ab9 */ /* 0x000fe20000000800 */
[----:B------:R-:W-:Y:S01]  /*b530*/  IMAD R9, R4, UR8, R9 ;  /* 0x0000000804097c24 */ /* 0x000fe2000f8e0209 */
[----:B------:R-:W-:Y:S01]  /*b540*/  @!UP0 ULDC UR13, c[0x0][0xb54] ;  /* 0x0002d500000d8ab9 */ /* 0x000fe20000000800 */
[----:B------:R-:W-:-:S04]  /*b550*/  IMAD.WIDE.U32 R2, R7, UR8, R2 ;  /* 0x0000000807027c25 */ /* 0x000fc8000f8e0002 */
[----:B------:R-:W-:Y:S01]  /*b560*/  IMAD.IADD R3, R3, 0x1, R9 ;  /* 0x0000000103037824 */ /* 0x000fe200078e0209 */
[----:B------:R-:W-:-:S04]  /*b570*/  LEA R4, P0, R2, UR12, 0x2 ;  /* 0x0000000c02047c11 */ /* 0x000fc8000f8010ff */
[----:B------:R-:W-:Y:S01]  /*b580*/  LEA.HI.X R5, R2, UR13, R3, 0x2, P0 ;  /* 0x0000000d02057c11 */ /* 0x000fe200080f1403 */
[----:B------:R-:W-:-:S05]  /*b590*/  IMAD.MOV.U32 R3, RZ, RZ, -0x800000 ;  /* 0xff800000ff037424 */ /* 0x000fca00078e00ff */
[----:B------:R0:W-:Y:S03]  /*b5a0*/  STG.E desc[UR36][R4.64], R3 ;  /* 0x0000000304007986 */ /* 0x0001e6000c101924 */
.L_x_2429:
[----:B------:R-:W-:Y:S05]  /*b5b0*/  BSYNC B1 ;  /* 0x0000000000017941 */ /* 0x000fea0003800000 */
.L_x_2428:
[----:B------:R-:W-:-:S13]  /*b5c0*/  R2UR UR8, R23 ;  /* 0x00000000170872ca */ /* 0x000fda00000e0000 */
[----:B------:R-:W-:-:S06]  /*b5d0*/  UISETP.GT.AND UP0, UPT, UR8, 0x1, UPT ;  /* 0x000000010800788c */ /* 0x000fcc000bf04270 */
[----:B------:R-:W-:-:S13]  /*b5e0*/  PLOP3.LUT P0, PT, PT, PT, UP0, 0x80, 0x0 ;  /* 0x000000000000781c */ /* 0x000fda0003f0f008 */
[----:B------:R-:W-:Y:S05]  /*b5f0*/  @P0 BRA `(.L_x_2424) ;  /* 0x0000000400a80947 */ /* 0x000fea0003800000 */
[----:B------:R-:W1:Y:S01]  /*b600*/  LDC R11, c[0x0][0xbe8] ;  /* 0x0002fa00ff0b7b82 */ /* 0x000e620000000800 */
[----:B------:R-:W-:Y:S01]  /*b610*/  ULDC.64 UR12, c[0x0][0xaa0] ;  /* 0x0002a800000c7ab9 */ /* 0x000fe20000000a00 */
[----:B------:R-:W-:Y:S01]  /*b620*/  R2UR UR14, R178 ;  /* 0x00000000b20e72ca */ /* 0x000fe200000e0000 */
[----:B------:R-:W-:Y:S01]  /*b630*/  UIMAD UR11, UR20, UR12, URZ ;  /* 0x0000000c140b72a4 */ /* 0x000fe2000f8e023f */
[----:B------:R-:W-:Y:S01]  /*b640*/  IMAD R2, R22, 0x20, R180 ;  /* 0x0000002016027824 */ /* 0x000fe200078e02b4 */
[----:B------:R-:W-:Y:S01]  /*b650*/  UIMAD.WIDE.U32 UR8, UR4, UR12, URZ ;  /* 0x0000000c040872a5 */ /* 0x000fe2000f8e003f */
[----:B------:R-:W-:Y:S01]  /*b660*/  BSSY B1, `(.L_x_2430) ;  /* 0x0000039000017945 */ /* 0x000fe20003800000 */
[----:B------:R-:W-:Y:S01]  /*b670*/  UIMAD UR11, UR4, UR13, UR11 ;  /* 0x0000000d040b72a4 */ /* 0x000fe2000f8e020b */
[----:B------:R-:W-:Y:S02]  /*b680*/  VIADD R6, R2, UR43 ;  /* 0x0000002b02067c36 */ /* 0x000fe40008000000 */
[----:B------:R-:W-:Y:S01]  /*b690*/  ULDC.64 UR12, c[0x0][0xae8] ;  /* 0x0002ba00000c7ab9 */ /* 0x000fe20000000a00 */
[----:B------:R-:W-:Y:S01]  /*b6a0*/  UIADD3 UR9, UR9, UR11, URZ ;  /* 0x0000000b09097290 */ /* 0x000fe2000fffe03f */
[----:B0-----:R-:W-:-:S03]  /*b6b0*/  IMAD.MOV.U32 R5, RZ, RZ, R6 ;  /* 0x000000ffff057224 */ /* 0x001fc600078e0006 */
[----:B------:R-:W-:-:S04]  /*b6c0*/  UIMAD.WIDE.U32 UR8, UR14, UR12, UR8 ;  /* 0x0000000c0e0872a5 */ /* 0x000fc8000f8e0008 */
[----:B------:R-:W-:-:S03]  /*b6d0*/  UIMAD UR9, UR14, UR13, UR9 ;  /* 0x0000000d0e0972a4 */ /* 0x000fc6000f8e0209 */
[----:B------:R-:W-:Y:S01]  /*b6e0*/  ULDC.64 UR12, c[0x0][0xaf0] ;  /* 0x0002bc00000c7ab9 */ /* 0x000fe20000000a00 */
[----:B-1----:R-:W-:Y:S01]  /*b6f0*/  ISETP.NE.AND P0, PT, R11, 0x1, PT ;  /* 0x000000010b00780c */ /* 0x002fe20003f05270 */
[----:B------:R-:W-:Y:S02]  /*b700*/  UIMAD UR10, UR10, UR12, URZ ;  /* 0x0000000c0a0a72a4 */ /* 0x000fe4000f8e023f */
[----:B------:R-:W-:Y:S02]  /*b710*/  UIMAD.WIDE.U32 UR8, UR7, UR12, UR8 ;  /* 0x0000000c070872a5 */ /* 0x000fe4000f8e0008 */
[----:B------:R-:W-:-:S03]  /*b720*/  UIMAD UR4, UR7, UR13, UR10 ;  /* 0x0000000d070472a4 */ /* 0x000fc6000f8e020a */
[----:B------:R-:W-:Y:S01]  /*b730*/  ULDC.64 UR10, c[0x0][0xae0] ;  /* 0x0002b800000a7ab9 */ /* 0x000fe20000000a00 */
[----:B------:R-:W-:-:S04]  /*b740*/  UIADD3 UR4, UR9, UR4, URZ ;  /* 0x0000000409047290 */ /* 0x000fc8000fffe03f */
        /* <DEDUP_REMOVED lines=18> */
[----:B-----5:R-:W-:Y:S02]  /*b870*/  IMAD R11, R0, R11, RZ ;  /* 0x0000000b000b7224 */ /* 0x020fe400078e02ff */
[C---:B------:R-:W-:Y:S02]  /*b880*/  IMAD R5, R7.reuse, UR9, R4 ;  /* 0x0000000907057c24 */ /* 0x040fe4000f8e0204 */
[----:B------:R-:W-:Y:S01]  /*b890*/  IMAD.WIDE.U32 R2, R7, UR8, R2 ;  /* 0x0000000807027c25 */ /* 0x000fe2000f8e0002 */
[----:B------:R-:W-:Y:S01]  /*b8a0*/  ISETP.GE.AND P2, PT, R6, R11, PT ;  /* 0x0000000b0600720c */ /* 0x000fe20003f46270 */
[----:B------:R-:W-:-:S02]  /*b8b0*/  ULDC.64 UR8, c[0x0][0xa80] ;  /* 0x0002a00000087ab9 */ /* 0x000fc40000000a00 */
[----:B------:R-:W-:Y:S01]  /*b8c0*/  VIADD R0, R6, 0x20 ;  /* 0x0000002006007836 */ /* 0x000fe20000000000 */
[----:B------:R-:W-:Y:S01]  /*b8d0*/  LEA R4, P3, R2, UR8, 0x1 ;  /* 0x0000000802047c11 */ /* 0x000fe2000f8608ff */
[----:B------:R-:W-:-:S03]  /*b8e0*/  IMAD.IADD R3, R3, 0x1, R5 ;  /* 0x0000000103037824 */ /* 0x000fc600078e0205 */
[-C--:B------:R-:W-:Y:S01]  /*b8f0*/  ISETP.GE.AND P1, PT, R0, R11.reuse, PT ;  /* 0x0000000b0000720c */ /* 0x080fe20003f26270 */
[----:B------:R-:W-:Y:S01]  /*b900*/  VIADD R0, R6, 0x40 ;  /* 0x0000004006007836 */ /* 0x000fe20000000000 */
[----:B------:R-:W-:Y:S02]  /*b910*/  LEA.HI.X R5, R2, UR9, R3, 0x1, P3 ;  /* 0x0000000902057c11 */ /* 0x000fe400098f0c03 */
[----:B------:R0:W1:Y:S02]  /*b920*/  SHFL.IDX PT, R2, R4, RZ, 0x181f ;  /* 0x00181fff04027589 */ /* 0x00006400000e0000 */
[----:B------:R-:W-:Y:S02]  /*b930*/  ISETP.GE.AND P0, PT, R0, R11, PT ;  /* 0x0000000b0000720c */ /* 0x000fe40003f06270 */
[----:B------:R0:W2:Y:S01]  /*b940*/  SHFL.IDX PT, R0, R5, RZ, 0x181f ;  /* 0x00181fff05007589 */ /* 0x0000a200000e0000 */
[----:B------:R-:W-:Y:S10]  /*b950*/  @P2 BRA `(.L_x_2431) ;  /* 0x0000000000242947 */ /* 0x000ff40003800000 */
[----:B------:R-:W-:Y:S02]  /*b960*/  ULDC UR4, c[0x0][0xac8] ;  /* 0x0002b20000047ab9 */ /* 0x000fe40000000800 */
[----:B------:R-:W-:Y:S02]  /*b970*/  ISETP.GE.AND P4, PT, R16, UR4, PT ;  /* 0x0000000410007c0c */ /* 0x000fe4000bf86270 */
[----:B------:R-:W-:-:S11]  /*b980*/  ISETP.GE.AND P5, PT, R19, UR4, PT ;  /* 0x0000000413007c0c */ /* 0x000fd6000bfa6270 */
[CC--:B-1----:R-:W-:Y:S02]  /*b990*/  @!P4 LEA R8, P2, R16.reuse, R2.reuse, 0x1 ;  /* 0x000000021008c211 */ /* 0x0c2fe400078408ff */
[C---:B------:R-:W-:Y:S02]  /*b9a0*/  @!P5 LEA R2, P3, R19.reuse, R2, 0x1 ;  /* 0x000000021302d211 */ /* 0x040fe400078608ff */
[-C--:B--2---:R-:W-:Y:S02]  /*b9b0*/  @!P4 LEA.HI.X R9, R16, R0.reuse, R203, 0x1, P2 ;  /* 0x000000001009c211 */ /* 0x084fe400010f0ccb */
[----:B------:R-:W-:-:S03]  /*b9c0*/  @!P5 LEA.HI.X R3, R19, R0, R202, 0x1, P3 ;  /* 0x000000001303d211 */ /* 0x000fc600018f0cca */
[----:B------:R3:W-:Y:S04]  /*b9d0*/  @!P4 ST.E.128 desc[UR36][R8.64], RZ ;  /* 0x000000ff0800c985 */ /* 0x0007e8000c101d24 */
[----:B------:R3:W-:Y:S02]  /*b9e0*/  @!P5 ST.E.128 desc[UR36][R2.64], RZ ;  /* 0x000000ff0200d985 */ /* 0x0007e4000c101d24 */
.L_x_2431:
[----:B------:R-:W-:Y:S05]  /*b9f0*/  BSYNC B1 ;  /* 0x0000000000017941 */ /* 0x000fea0003800000 */
.L_x_2430:
[----:B--2---:R2:W4:Y:S01]  /*ba00*/  SHFL.IDX PT, R0, R5, 0x1, 0x181f ;  /* 0x00381f0005007f89 */ /* 0x00452200000e0000 */
[----:B------:R-:W-:Y:S03]  /*ba10*/  BSSY B1, `(.L_x_2432) ;  /* 0x000000c000017945 */ /* 0x000fe60003800000 */
[----:B-1-3--:R2:W1:Y:S01]  /*ba20*/  SHFL.IDX PT, R2, R4, 0x1, 0x181f ;  /* 0x00381f0004027f89 */ /* 0x00a46200000e0000 */
[----:B------:R-:W-:Y:S05]  /*ba30*/  @P1 BRA `(.L_x_2433) ;  /* 0x0000000000241947 */ /* 0x000fea0003800000 */
[----:B------:R-:W-:Y:S02]  /*ba40*/  ULDC UR4, c[0x0][0xac8] ;  /* 0x0002b20000047ab9 */ /* 0x000fe40000000800 */
[----:B------:R-:W-:Y:S02]  /*ba50*/  ISETP.GE.AND P3, PT, R16, UR4, PT ;  /* 0x0000000410007c0c */ /* 0x000fe4000bf66270 */
[----:B------:R-:W-:-:S11]  /*ba60*/  ISETP.GE.AND P4, PT, R19, UR4, PT ;  /* 0x0000000413007c0c */ /* 0x000fd6000bf86270 */
[CC--:B-1----:R-:W-:Y:S02]  /*ba70*/  @!P3 LEA R8, P1, R16.reuse, R2.reuse, 0x1 ;  /* 0x000000021008b211 */ /* 0x0c2fe400078208ff */
[C---:B------:R-:W-:Y:S02]  /*ba80*/  @!P4 LEA R2, P2, R19.reuse, R2, 0x1 ;  /* 0x000000021302c211 */ /* 0x040fe400078408ff */
[-C--:B----4-:R-:W-:Y:S02]  /*ba90*/  @!P3 LEA.HI.X R9, R16, R0.reuse, R203, 0x1, P1 ;  /* 0x000000001009b211 */ /* 0x090fe400008f0ccb */
[----:B------:R-:W-:-:S03]  /*baa0*/  @!P4 LEA.HI.X R3, R19, R0, R202, 0x1, P2 ;  /* 0x000000001303c211 */ /* 0x000fc600010f0cca */
[----:B------:R3:W-:Y:S04]  /*bab0*/  @!P3 ST.E.128 desc[UR36][R8.64], RZ ;  /* 0x000000ff0800b985 */ /* 0x0007e8000c101d24 */
[----:B------:R3:W-:Y:S02]  /*bac0*/  @!P4 ST.E.128 desc[UR36][R2.64], RZ ;  /* 0x000000ff0200c985 */ /* 0x0007e4000c101d24 */
.L_x_2433:
[----:B------:R-:W-:Y:S05]  /*bad0*/  BSYNC B1 ;  /* 0x0000000000017941 */ /* 0x000fea0003800000 */
.L_x_2432:
[----:B----4-:R4:W0:Y:S01]  /*bae0*/  SHFL.IDX PT, R0, R5, 0x2, 0x181f ;  /* 0x00581f0005007f89 */ /* 0x01082200000e0000 */
        /* <DEDUP_REMOVED lines=8> */
[-C--:B0-----:R-:W-:Y:S02]  /*bb70*/  @!P2 LEA.HI.X R9, R16, R0.reuse, R203, 0x1, P0 ;  /* 0x000000001009a211 */ /* 0x081fe400000f0ccb */
[----:B------:R-:W-:-:S03]  /*bb80*/  @!P3 LEA.HI.X R3, R19, R0, R202, 0x1, P1 ;  /* 0x000000001303b211 */ /* 0x000fc600008f0cca */
[----:B------:R3:W-:Y:S04]  /*bb90*/  @!P2 ST.E.128 desc[UR36][R8.64], RZ ;  /* 0x000000ff0800a985 */ /* 0x0007e8000c101d24 */
[----:B------:R3:W-:Y:S02]  /*bba0*/  @!P3 ST.E.128 desc[UR36][R2.64], RZ ;  /* 0x000000ff0200b985 */ /* 0x0007e4000c101d24 */
.L_x_2435:
[----:B------:R-:W-:Y:S05]  /*bbb0*/  BSYNC B1 ;  /* 0x0000000000017941 */ /* 0x000fea0003800000 */
.L_x_2434:
[----:B0-----:R-:W-:Y:S01]  /*bbc0*/  VIADD R0, R6, 0x60 ;  /* 0x0000006006007836 */ /* 0x001fe20000000000 */
[----:B--2-4-:R-:W2:Y:S04]  /*bbd0*/  SHFL.IDX PT, R5, R5, 0x3, 0x181f ;  /* 0x00781f0005057f89 */ /* 0x014ea800000e0000 */
[----:B------:R-:W-:Y:S01]  /*bbe0*/  ISETP.GE.AND P0, PT, R0, R11, PT ;  /* 0x0000000b0000720c */ /* 0x000fe20003f06270 */
[----:B-1-3--:R1:W3:-:S12]  /*bbf0*/  SHFL.IDX PT, R2, R4, 0x3, 0x181f ;  /* 0x00781f0004027f89 */ /* 0x00a2d800000e0000 */
[----:B-1----:R-:W-:Y:S05]  /*bc00*/  @P0 BRA `(.L_x_2424) ;  /* 0x0000000000240947 */ /* 0x002fea0003800000 */
[----:B------:R-:W-:Y:S02]  /*bc10*/  ULDC UR4, c[0x0][0xac8] ;  /* 0x0002b20000047ab9 */ /* 0x000fe40000000800 */
[----:B------:R-:W-:Y:S02]  /*bc20*/  ISETP.GE.AND P2, PT, R16, UR4, PT ;  /* 0x0000000410007c0c */ /* 0x000fe4000bf46270 */
[----:B------:R-:W-:-:S11]  /*bc30*/  ISETP.GE.AND P3, PT, R19, UR4, PT ;  /* 0x0000000413007c0c */ /* 0x000fd6000bf66270 */
[CC--:B---3--:R-:W-:Y:S02]  /*bc40*/  @!P2 LEA R6, P0, R16.reuse, R2.reuse, 0x1 ;  /* 0x000000021006a211 */ /* 0x0c8fe400078008ff */
[C---:B------:R-:W-:Y:S02]  /*bc50*/  @!P3 LEA R2, P1, R19.reuse, R2, 0x1 ;  /* 0x000000021302b211 */ /* 0x040fe400078208ff */
[-C--:B--2---:R-:W-:Y:S02]  /*bc60*/  @!P2 LEA.HI.X R7, R16, R5.reuse, R203, 0x1, P0 ;  /* 0x000000051007a211 */ /* 0x084fe400000f0ccb */
[----:B------:R-:W-:-:S03]  /*bc70*/  @!P3 LEA.HI.X R3, R19, R5, R202, 0x1, P1 ;  /* 0x000000051303b211 */ /* 0x000fc600008f0cca */
[----:B------:R1:W-:Y:S04]  /*bc80*/  @!P2 ST.E.128 desc[UR36][R6.64], RZ ;  /* 0x000000ff0600a985 */ /* 0x0003e8000c101d24 */
[----:B------:R1:W-:Y:S02]  /*bc90*/  @!P3 ST.E.128 desc[UR36][R2.64], RZ ;  /* 0x000000ff0200b985 */ /* 0x0003e4000c101d24 */
.L_x_2424:
[----:B------:R-:W-:Y:S05]  /*bca0*/  BSYNC B0 ;  /* 0x0000000000007941 */ /* 0x000fea0003800000 */
.L_x_2414:
[----:B------:R-:W-:Y:S02]  /*bcb0*/  ULDC UR4, c[0x0][0xc3c] ;  /* 0x00030f0000047ab9 */ /* 0x000fe40000000800 */
[----:B------:R-:W-:-:S13]  /*bcc0*/  ISETP.GE.AND P0, PT, R27, UR4, PT ;  /* 0x000000041b007c0c */ /* 0x000fda000bf06270 */
[----:B------:R-:W-:Y:S05]  /*bcd0*/  @!P0 BRA `(.L_x_2436) ;  /* 0xffffff50009c8947 */ /* 0x000fea000383ffff */
[----:B------:R-:W-:Y:S05]  /*bce0*/  EXIT ;  /* 0x000000000000794d */ /* 0x000fea0003800000 */
.L_x_2371:
        /* <DEDUP_REMOVED lines=16> */
.L_x_2437:
        /* <DEDUP_REMOVED lines=44> */
.L_x_2441:
[----:B------:R-:W0:Y:S01]  /*c0b0*/  LDC R0, c[0x0][0xc3c] ;  /* 0x00030f00ff007b82 */ /* 0x000e220000000800 */
[----:B------:R-:W-:-:S06]  /*c0c0*/  UIADD3 UR4, UR4, 0x1f, URZ ;  /* 0x0000001f04047890 */ /* 0x000fcc000fffe03f */
[----:B0-----:R-:W-:-:S13]  /*c0d0*/  ISETP.LE.AND P6, PT, R0, UR4, PT ;  /* 0x0000000400007c0c */ /* 0x001fda000bfc3270 */
[----:B------:R-:W-:Y:S05]  /*c0e0*/  @P6 BRA `(.L_x_2440) ;  /* 0x0000000800a86947 */ /* 0x000fea0003800000 */
[----:B------:R-:W-:-:S05]  /*c0f0*/  VIADD R9, R7, UR4 ;  /* 0x0000000407097c36 */ /* 0x000fca0008000000 */
        /* <DEDUP_REMOVED lines=30> */
.L_x_2439:
        /* <DEDUP_REMOVED lines=13> */
.L_x_2442:
        /* <DEDUP_REMOVED lines=30> */
[----:B------:R-:W-:-:S02]  /*c590*/  @P0 VIADD R2, R2, 0x1 ;  /* 0x0000000102020836 */ /* 0x000fc40000000000 */
[----:B0-----:R-:W-:-:S03]  /*c5a0*/  IMAD.MOV R11, RZ, RZ, -R3 ;  /* 0x000000ffff0b7224 */ /* 0x001fc600078e0a03 */
[----:B------:R-:W-:Y:S02]  /*c5b0*/  MOV R8, R2 ;  /* 0x0000000200087202 */ /* 0x000fe40000000f00 */
[----:B------:R-:W-:Y:S01]  /*c5c0*/  IABS R2, R9 ;  /* 0x0000000900027213 */ /* 0x000fe20000000000 */
[----:B------:R-:W-:Y:S02]  /*c5d0*/  IMAD R11, R11, R4, RZ ;  /* 0x000000040b0b7224 */ /* 0x000fe400078e02ff */
[----:B------:R-:W-:Y:S01]  /*c5e0*/  @!P2 IMAD.MOV R8, RZ, RZ, -R8 ;  /* 0x000000ffff08a224 */ /* 0x000fe200078e0a08 */
[----:B------:R-:W-:Y:S01]  /*c5f0*/  @!P1 LOP3.LUT R8, RZ, R0, RZ, 0x33, !PT ;  /* 0x00000000ff089212 */ /* 0x000fe200078e33ff */
[----:B------:R-:W-:Y:S02]  /*c600*/  IMAD.MOV R10, RZ, RZ, -R2 ;  /* 0x000000ffff0a7224 */ /* 0x000fe400078e0a02 */
[----:B------:R-:W-:Y:S01]  /*c610*/  IMAD.MOV.U32 R2, RZ, RZ, RZ ;  /* 0x000000ffff027224 */ /* 0x000fe200078e00ff */
[----:B------:R-:W-:-:S03]  /*c620*/  IABS R6, R8 ;  /* 0x0000000800067213 */ /* 0x000fc60000000000 */
        /* <DEDUP_REMOVED lines=22> */
.L_x_2443:
        /* <DEDUP_REMOVED lines=28> */
[----:B------:R-:W-:Y:S01]  /*c950*/  IMAD R13, R11, R2, RZ ;  /* 0x000000020b0d7224 */ /* 0x000fe200078e02ff */
[----:B------:R-:W-:-:S03]  /*c960*/  IADD3 R2, -R2, RZ, RZ ;  /* 0x000000ff02027210 */ /* 0x000fc60007ffe1ff */
        /* <DEDUP_REMOVED lines=31> */
.L_x_2444:
[----:B------:R-:W-:-:S05]  /*cb60*/  LOP3.LUT R17, RZ, R2, RZ, 0x33, !PT ;  /* 0x00000002ff117212 */ /* 0x000fca00078e33ff */
[----:B------:R-:W-:Y:S01]  /*cb70*/  IMAD.IADD R17, R0, 0x1, R17 ;  /* 0x0000000100117824 */ /* 0x000fe200078e0211 */
[----:B------:R-:W-:Y:S06]  /*cb80*/  BRA `(.L_x_2445) ;  /* 0x0000000000147947 */ /* 0x000fec0003800000 */
.L_x_2440:
[----:B------:R-:W-:Y:S01]  /*cb90*/  ULDC UR4, c[0x0][0xc3c] ;  /* 0x00030f0000047ab9 */ /* 0x000fe20000000800 */
[----:B------:R-:W-:Y:S02]  /*cba0*/  IMAD.MOV.U32 R17, RZ, RZ, RZ ;  /* 0x000000ffff117224 */ /* 0x000fe400078e00ff */
[----:B------:R-:W-:Y:S02]  /*cbb0*/  IMAD.U32 R16, RZ, RZ, UR6 ;  /* 0x00000006ff107e24 */ /* 0x000fe4000f8e00ff */
[----:B------:R-:W-:Y:S02]  /*cbc0*/  IMAD.MOV.U32 R18, RZ, RZ, RZ ;  /* 0x000000ffff127224 */ /* 0x000fe400078e00ff */
[----:B------:R-:W-:-:S07]  /*cbd0*/  IMAD.U32 R19, RZ, RZ, UR4 ;  /* 0x00000004ff137e24 */ /* 0x000fce000f8e00ff */
.L_x_2445:
[----:B------:R-:W-:-:S13]  /*cbe0*/  ISETP.NE.AND P0, PT, R7, RZ, PT ;  /* 0x000000ff0700720c */ /* 0x000fda0003f05270 */
[----:B------:R-:W0:Y:S01]  /*cbf0*/  @!P0 S2R R3, SR_CgaCtaId ;  /* 0x0000000000038919 */ /* 0x000e220000008800 */
[----:B------:R-:W-:-:S04]  /*cc00*/  @!P0 MOV R0, 0x400 ;  /* 0x0000040000008802 */ /* 0x000fc80000000f00 */
[----:B0-----:R-:W-:-:S05]  /*cc10*/  @!P0 LEA R0, R3, R0, 0x18 ;  /* 0x0000000003008211 */ /* 0x001fca00078ec0ff */
[----:B------:R1:W-:Y:S01]  /*cc20*/  @!P0 STS.128 [R0+0x2a8d0], R16 ;  /* 0x02a8d01000008388 */ /* 0x0003e20000000c00 */
[----:B------:R-:W-:Y:S06]  /*cc30*/  BAR.ARV 0x5, 0x180 ;  /* 0x0146000000007b1d */ /* 0x000fec0000002000 */
.L_x_2438:
        /* <DEDUP_REMOVED lines=14> */
[C---:B-1----:R-:W-:Y:S02]  /*cd20*/  LOP3.LUT R4, R5.reuse, 0x7f, RZ, 0xc0, !PT ;  /* 0x0000007f05047812 */ /* 0x042fe400078ec0ff */
[----:B--2---:R-:W-:Y:S01]  /*cd30*/  R2UR UR4, R0 ;  /* 0x00000000000472ca */ /* 0x004fe200000e0000 */
[----:B------:R-:W-:-:S05]  /*cd40*/  IMAD.SHL.U32 R0, R5, 0x8, RZ ;  /* 0x0000000805007824 */ /* 0x000fca00078e00ff */
        /* <DEDUP_REMOVED lines=14> */
.L_x_2511:
[----:B0-----:R-:W0:Y:S02]  /*ce30*/  LDC.64 R30, c[0x0][0xc88] ;  /* 0x00032200ff1e7b82 */ /* 0x001e240000000a00 */
[----:B0-----:R-:W-:-:S06]  /*ce40*/  IMAD.WIDE R30, R19, 0x4, R30 ;  /* 0x00000004131e7825 */ /* 0x001fcc00078e021e */
[----:B------:R-:W2:Y:S01]  /*ce50*/  LDG.E R30, desc[UR36][R30.64] ;  /* 0x000000241e1e7981 */ /* 0x000ea2000c1e1900 */
        /* <DEDUP_REMOVED lines=8> */
[C---:B------:R-:W-:Y:S02]  /*cee0*/  @P0 LEA R2, P1, R30.reuse, UR4, 0x2 ;  /* 0x000000041e020c11 */ /* 0x040fe4000f8210ff */
[C---:B------:R-:W-:Y:S01]  /*cef0*/  SHF.L.U32 R24, R30.reuse, 0x2, RZ ;  /* 0x000000021e187819 */ /* 0x040fe200000006ff */
[----:B------:R0:W-:Y:S01]  /*cf00*/  STL [R1+0x8], R0 ;  /* 0x0000080001007387 */ /* 0x0001e20000100800 */
[----:B------:R-:W-:Y:S01]  /*cf10*/  @P0 LEA.HI.X R3, R30, UR5, R0, 0x2, P1 ;  /* 0x000000051e030c11 */ /* 0x000fe200088f1400 */
[----:B------:R-:W-:-:S04]  /*cf20*/  ULDC.64 UR4, c[0x0][0xa00] ;  /* 0x0002800000047ab9 */ /* 0x000fc80000000a00 */
[----:B-1----:R1:W5:Y:S01]  /*cf30*/  @P0 LDG.E R37, desc[UR36][R2.64] ;  /* 0x0000002402250981 */ /* 0x002362000c1e1900 */
[----:B------:R-:W-:Y:S02]  /*cf40*/  ISETP.NE.U32.AND P0, PT, RZ, UR4, PT ;  /* 0x00000004ff007c0c */ /* 0x000fe4000bf05070 */
[----:B------:R-:W-:Y:S02]  /*cf50*/  SHF.L.U64.HI R25, R30, 0x2, R0 ;  /* 0x000000021e197819 */ /* 0x000fe40000010200 */
[----:B------:R-:W-:Y:S02]  /*cf60*/  ISETP.NE.AND.EX P2, PT, RZ, UR5, PT, P0 ;  /* 0x00000005ff007c0c */ /* 0x000fe4000bf45300 */
[----:B------:R-:W-:Y:S02]  /*cf70*/  ISETP.NE.U32.AND P0, PT, RZ, UR6, PT ;  /* 0x00000006ff007c0c */ /* 0x000fe4000bf05070 */
[----:B------:R-:W-:Y:S02]  /*cf80*/  LOP3.LUT R23, R23, 0xffffffbf, RZ, 0xc0, !PT ;  /* 0xffffffbf17177812 */ /* 0x000fe400078ec0ff */
[----:B------:R-:W-:-:S02]  /*cf90*/  ISETP.NE.AND.EX P0, PT, RZ, UR7, PT, P0 ;  /* 0x00000007ff007c0c */ /* 0x000fc4000bf05300 */
[----:B-1----:R-:W-:-:S04]  /*cfa0*/  IADD3 R2, P1, R24, UR4, RZ ;  /* 0x0000000418027c10 */ /* 0x002fc8000ff3e0ff */
[----:B------:R-:W-:Y:S01]  /*cfb0*/  IADD3.X R3, R25, UR5, RZ, P1, !PT ;  /* 0x0000000519037c10 */ /* 0x000fe20008ffe4ff */
[----:B------:R-:W-:Y:S01]  /*cfc0*/  ULDC.64 UR4, c[0x0][0x418] ;  /* 0x0001060000047ab9 */ /* 0x000fe20000000a00 */
[----:B------:R-:W-:-:S03]  /*cfd0*/  @P2 LOP3.LUT R23, R23, 0x40, RZ, 0xfc, !PT ;  /* 0x0000004017172812 */ /* 0x000fc600078efcff */
[----:B------:R1:W5:Y:S02]  /*cfe0*/  @P2 LDG.E R35, desc[UR36][R2.64] ;  /* 0x0000002402232981 */ /* 0x000364000c1e1900 */
        /* <DEDUP_REMOVED lines=18> */
[----:B--2---:R-:W-:-:S05]  /*d110*/  IMAD.IADD R0, R0, 0x1, -R5 ;  /* 0x0000000100007824 */ /* 0x004fca00078e0a05 */
[----:B------:R2:W-:Y:S02]  /*d120*/  STL [R1+0x4], R0 ;  /* 0x0000040001007387 */ /* 0x0005e40000100800 */
.L_x_2447:
        /* <DEDUP_REMOVED lines=9> */
.L_x_2448:
        /* <DEDUP_REMOVED lines=9> */
.L_x_2449:
[----:B------:R-:W4:Y:S01]  /*d250*/  LDL R4, [R1+0x4] ;  /* 0x0000040001047983 */ /* 0x000f220000100800 */
[----:B012---:R-:W0:Y:S01]  /*d260*/  LDC R0, c[0x0][0x448] ;  /* 0x00011200ff007b82 */ /* 0x007e220000000800 */
[----:B-----5:R-:W-:Y:S01]  /*d270*/  IMAD.IADD R34, R34, 0x1, -R37 ;  /* 0x0000000122227824 */ /* 0x020fe200078e0a25 */
[----:B------:R-:W-:Y:S01]  /*d280*/  LOP3.LUT R23, R23, 0xffffff7f, RZ, 0xc0, !PT ;  /* 0xffffff7f17177812 */ /* 0x000fe200078ec0ff */
[----:B------:R-:W-:Y:S01]  /*d290*/  BSSY B0, `(.L_x_2450) ;  /* 0x0000038000007945 */ /* 0x000fe20003800000 */
[----:B0-----:R-:W-:Y:S01]  /*d2a0*/  ISETP.NE.AND P0, PT, R0, 0x1, PT ;  /* 0x000000010000780c */ /* 0x001fe20003f05270 */
[----:B------:R-:W-:-:S04]  /*d2b0*/  IMAD.SHL.U32 R0, R17, 0x80, RZ ;  /* 0x0000008011007824 */ /* 0x000fc800078e00ff */
[----:B------:R-:W-:-:S08]  /*d2c0*/  VIADD R0, R0, 0x7f ;  /* 0x0000007f00007836 */ /* 0x000fd00000000000 */
[----:B---3--:R-:W0:Y:S01]  /*d2d0*/  @P0 LDC R3, c[0x0][0x44c] ;  /* 0x00011300ff030b82 */ /* 0x008e220000000800 */
[----:B------:R-:W-:-:S07]  /*d2e0*/  @P0 LOP3.LUT R23, R23, 0x80, RZ, 0xfc, !PT ;  /* 0x0000008017170812 */ /* 0x000fce00078efcff */
[----:B------:R-:W1:Y:S01]  /*d2f0*/  @P0 LDC R5, c[0x0][0x450] ;  /* 0x00011400ff050b82 */ /* 0x000e620000000800 */
[----:B0-----:R-:W-:-:S05]  /*d300*/  @P0 IMAD.HI.U32 R2, R0, R3, RZ ;  /* 0x0000000300020227 */ /* 0x001fca00078e00ff */
[----:B-1----:R-:W-:Y:S01]  /*d310*/  @P0 SHF.R.U32.HI R0, RZ, R5, R2 ;  /* 0x00000005ff000219 */ /* 0x002fe20000011602 */
[----:B------:R-:W-:-:S04]  /*d320*/  VIADD R2, R34, 0x5f ;  /* 0x0000005f22027836 */ /* 0x000fc80000000000 */
[----:B------:R-:W-:Y:S01]  /*d330*/  IMAD.HI R2, R2, 0x2aaaaaab, RZ ;  /* 0x2aaaaaab02027827 */ /* 0x000fe200078e02ff */
[----:B----4-:R-:W-:-:S05]  /*d340*/  IADD3 R3, R34, 0x60, -R4 ;  /* 0x0000006022037810 */ /* 0x010fca0007ffe804 */
[----:B------:R-:W-:Y:S01]  /*d350*/  IMAD.IADD R0, R3, 0x1, R0 ;  /* 0x0000000103007824 */ /* 0x000fe200078e0200 */
[----:B------:R-:W-:-:S03]  /*d360*/  SHF.R.U32.HI R3, RZ, 0x1f, R2 ;  /* 0x0000001fff037819 */ /* 0x000fc60000011602 */
[----:B------:R-:W-:Y:S01]  /*d370*/  IMAD.HI R4, R0, 0x2aaaaaab, RZ ;  /* 0x2aaaaaab00047827 */ /* 0x000fe200078e02ff */
[----:B------:R-:W-:Y:S02]  /*d380*/  LEA.HI.SX32 R0, R2, R3, 0x1c ;  /* 0x0000000302007211 */ /* 0x000fe400078fe2ff */
[----:B------:R-:W-:Y:S02]  /*d390*/  LOP3.LUT R2, R18, 0xff000000, RZ, 0xc0, !PT ;  /* 0xff00000012027812 */ /* 0x000fe400078ec0ff */
[----:B------:R-:W-:Y:S02]  /*d3a0*/  SHF.R.U32.HI R3, RZ, 0x1f, R4 ;  /* 0x0000001fff037819 */ /* 0x000fe40000011604 */
[----:B------:R-:W-:Y:S02]  /*d3b0*/  SHF.R.U32.HI R2, RZ, 0x8, R2 ;  /* 0x00000008ff027819 */ /* 0x000fe40000011602 */
[----:B------:R-:W-:-:S04]  /*d3c0*/  LEA.HI.SX32 R3, R4, R3, 0x1c ;  /* 0x0000000304037211 */ /* 0x000fc800078fe2ff */
[----:B------:R-:W-:Y:S02]  /*d3d0*/  VIMNMX R0, R0, R3, PT ;  /* 0x0000000300007248 */ /* 0x000fe40003fe0100 */
[----:B------:R-:W-:Y:S02]  /*d3e0*/  LOP3.LUT R3, R18, 0xff0000, RZ, 0xc0, !PT ;  /* 0x00ff000012037812 */ /* 0x000fe400078ec0ff */
[----:B------:R-:W-:Y:S02]  /*d3f0*/  ISETP.GE.AND P0, PT, R0, 0x1, PT ;  /* 0x000000010000780c */ /* 0x000fe40003f06270 */
[----:B------:R-:W-:Y:S01]  /*d400*/  LEA.HI R2, R3, R2, RZ, 0x10 ;  /* 0x0000000203027211 */ /* 0x000fe200078f80ff */
[----:B------:R-:W-:-:S03]  /*d410*/  IMAD.MOV.U32 R3, RZ, RZ, RZ ;  /* 0x000000ffff037224 */ /* 0x000fc600078e00ff */
[----:B------:R-:W-:-:S07]  /*d420*/  LOP3.LUT R36, R2, 0xff, RZ, 0xc0, !PT ;  /* 0x000000ff02247812 */ /* 0x000fce00078ec0ff */
[----:B------:R-:W-:Y:S05]  /*d430*/  @!P0 BRA `(.L_x_2451) ;  /* 0x0000000000748947 */ /* 0x000fea0003800000 */
[----:B------:R-:W-:-:S04]  /*d440*/  SHF.R.U32.HI R4, RZ, 0x10, R2 ;  /* 0x00000010ff047819 */ /* 0x000fc80000011602 */
[----:B------:R-:W-:-:S13]  /*d450*/  ISETP.NE.AND P0, PT, R4, RZ, PT ;  /* 0x000000ff0400720c */ /* 0x000fda0003f05270 */
[----:B------:R-:W0:Y:S02]  /*d460*/  @!P0 LDC R4, c[0x0][0x9f0] ;  /* 0x00027c00ff048b82 */ /* 0x000e240000000800 */
[-C--:B0-----:R-:W-:Y:S02]  /*d470*/  IABS R6, R4.reuse ;  /* 0x0000000400067213 */ /* 0x081fe40000000000 */
[----:B------:R-:W-:Y:S02]  /*d480*/  IADD3 R5, R4, -0x1, R0 ;  /* 0xffffffff04057810 */ /* 0x000fe40007ffe000 */
[----:B------:R-:W0:Y:S02]  /*d490*/  I2F.RP R8, R6 ;  /* 0x0000000600087306 */ /* 0x000e240000209400 */
[----:B------:R-:W-:-:S04]  /*d4a0*/  LOP3.LUT R2, R5, R4, RZ, 0x3c, !PT ;  /* 0x0000000405027212 */ /* 0x000fc800078e3cff */
[----:B------:R-:W-:Y:S02]  /*d4b0*/  ISETP.GE.AND P2, PT, R2, RZ, PT ;  /* 0x000000ff0200720c */ /* 0x000fe40003f46270 */
[----:B0-----:R-:W0:Y:S02]  /*d4c0*/  MUFU.RCP R8, R8 ;  /* 0x0000000800087308 */ /* 0x001e240000001000 */
[----:B0-----:R-:W-:-:S06]  /*d4d0*/  VIADD R3, R8, 0xffffffe ;  /* 0x0ffffffe08037836 */ /* 0x001fcc0000000000 */
[----:B------:R-:W0:Y:S02]  /*d4e0*/  F2I.FTZ.U32.TRUNC.NTZ R3, R3 ;  /* 0x0000000300037305 */ /* 0x000e24000021f000 */
[----:B0-----:R-:W-:-:S04]  /*d4f0*/  IMAD.MOV R2, RZ, RZ, -R3 ;  /* 0x000000ffff027224 */ /* 0x001fc800078e0a03 */
[----:B------:R-:W-:Y:S02]  /*d500*/  IMAD R7, R2, R6, RZ ;  /* 0x0000000602077224 */ /* 0x000fe400078e02ff */
[----:B------:R-:W-:-:S04]  /*d510*/  IMAD.MOV.U32 R2, RZ, RZ, RZ ;  /* 0x000000ffff027224 */ /* 0x000fc800078e00ff */
        /* <DEDUP_REMOVED lines=10> */
[----:B------:R-:W-:-:S13]  /*d5c0*/  ISETP.GE.U32.AND P0, PT, R3, R6, PT ;  /* 0x000000060300720c */ /* 0x000fda0003f06070 */
[----:B------:R-:W-:-:S04]  /*d5d0*/  @P0 VIADD R7, R7, 0x1 ;  /* 0x0000000107070836 */ /* 0x000fc80000000000 */
[----:B------:R-:W-:-:S04]  /*d5e0*/  IMAD.MOV.U32 R3, RZ, RZ, R7 ;  /* 0x000000ffff037224 */ /* 0x000fc800078e0007 */
[----:B------:R-:W-:Y:S01]  /*d5f0*/  @!P2 IMAD.MOV R3, RZ, RZ, -R3 ;  /* 0x000000ffff03a224 */ /* 0x000fe200078e0a03 */
[----:B------:R-:W-:-:S07]  /*d600*/  @!P1 LOP3.LUT R3, RZ, R4, RZ, 0x33, !PT ;  /* 0x00000004ff039212 */ /* 0x000fce00078e33ff */
.L_x_2451:
[----:B------:R-:W-:Y:S05]  /*d610*/  BSYNC B0 ;  /* 0x0000000000007941 */ /* 0x000fea0003800000 */
.L_x_2450:
        /* <DEDUP_REMOVED lines=23> */
.L_x_2453:
        /* <DEDUP_REMOVED lines=12> */
[----:B------:R-:W-:Y:S02]  /*d850*/  IMAD.U32 R7, RZ, RZ, UR9 ;  /* 0x00000009ff077e24 */ /* 0x000fe4000f8e00ff */
[----:B------:R-:W-:-:S02]  /*d860*/  IMAD.U32 R10, RZ, RZ, UR4 ;  /* 0x00000004ff0a7e24 */ /* 0x000fc4000f8e00ff */
[----:B------:R-:W-:Y:S02]  /*d870*/  IMAD.U32 R11, RZ, RZ, UR5 ;  /* 0x00000005ff0b7e24 */ /* 0x000fe4000f8e00ff */
[----:B------:R-:W-:Y:S02]  /*d880*/  IMAD.MOV.U32 R8, RZ, RZ, 0x70 ;  /* 0x00000070ff087424 */ /* 0x000fe400078e00ff */
[----:B------:R-:W-:Y:S02]  /*d890*/  IMAD.MOV.U32 R12, RZ, RZ, 0x1 ;  /* 0x00000001ff0c7424 */ /* 0x000fe400078e00ff */
[----:B------:R-:W-:-:S07]  /*d8a0*/  IMAD.MOV.U32 R13, RZ, RZ, RZ ;  /* 0x000000ffff0d7224 */ /* 0x000fce00078e00ff */
[----:B------:R-:W-:-:S07]  /*d8b0*/  LEPC R20, `(.L_x_2456) ;  /* 0x000000001014794e */ /* 0x000fce0000000000 */
[----:B0-----:R-:W-:Y:S05]  /*d8c0*/  CALL.ABS.NOINC R2 ;  /* 0x0000000002007343 */ /* 0x001fea0003c00000 */
.L_x_2456:
[----:B------:R-:W-:Y:S05]  /*d8d0*/  BSYNC B6 ;  /* 0x0000000000067941 */ /* 0x000fea0003800000 */
.L_x_2455:
        /* <DEDUP_REMOVED lines=20> */
.L_x_2459:
[----:B------:R0:W1:Y:S01]  /*da20*/  LDC.64 R2, c[0x4][R26] ;  /* 0x010000001a027b82 */ /* 0x0000620000000a00 */
[----:B------:R-:W-:Y:S01]  /*da30*/  ULDC.64 UR6, c[0x4][0xf0] ;  /* 0x01003c0000067ab9 */ /* 0x000fe20000000a00 */
[----:B------:R-:W-:Y:S01]  /*da40*/  ULDC.64 UR8, c[0x4][0xf8] ;  /* 0x01003e0000087ab9 */ /* 0x000fe20000000a00 */
[----:B------:R-:W-:Y:S01]  /*da50*/  ULDC.64 UR4, c[0x4][0x80] ;  /* 0x0100200000047ab9 */ /* 0x000fe20000000a00 */
        /* <DEDUP_REMOVED lines=11> */
.L_x_2458:
[----:B------:R-:W-:Y:S05]  /*db10*/  BSYNC B6 ;  /* 0x0000000000067941 */ /* 0x000fea0003800000 */
.L_x_2457:
[----:B------:R-:W-:Y:S01]  /*db20*/  ULDC.64 UR4, c[0x0][0x9f8] ;  /* 0x00027e0000047ab9 */ /* 0x000fe20000000a00 */
[----:B------:R-:W0:Y:S01]  /*db30*/  S2R R2, SR_TID.X ;  /* 0x0000000000027919 */ /* 0x000e220000002100 */
[----:B------:R-:W-:Y:S01]  /*db40*/  ISETP.NE.U32.AND P0, PT, RZ, UR4, PT ;  /* 0x00000004ff007c0c */ /* 0x000fe2000bf05070 */
[----:B------:R-:W1:Y:S03]  /*db50*/  LDC R5, c[0x0][0x430] ;  /* 0x00010c00ff057b82 */ /* 0x000e660000000800 */
[----:B------:R-:W-:-:S13]  /*db60*/  ISETP.NE.AND.EX P0, PT, RZ, UR5, PT, P0 ;  /* 0x00000005ff007c0c */ /* 0x000fda000bf05300 */
[----:B------:R-:W-:Y:S01]  /*db70*/  @P0 IADD3 R24, P1, R24, UR4, RZ ;  /* 0x0000000418180c10 */ /* 0x000fe2000ff3e0ff */
[----:B------:R-:W2:Y:S01]  /*db80*/  S2R R21, SR_TID.X ;  /* 0x0000000000157919 */ /* 0x000ea20000002100 */
[----:B------:R-:W-:Y:S01]  /*db90*/  LOP3.LUT R23, R23, 0xffffffdf, RZ, 0xc0, !PT ;  /* 0xffffffdf17177812 */ /* 0x000fe200078ec0ff */
[----:B------:R-:W-:Y:S01]  /*dba0*/  ULDC UR4, c[0x0][0x320] ;  /* 0x0000c80000047ab9 */ /* 0x000fe20000000800 */
[----:B------:R-:W-:-:S05]  /*dbb0*/  @P0 IADD3.X R25, R25, UR5, RZ, P1, !PT ;  /* 0x0000000519190c10 */ /* 0x000fca0008ffe4ff */
[----:B------:R3:W4:Y:S01]  /*dbc0*/  @P0 LDG.E R31, desc[UR36][R24.64] ;  /* 0x00000024181f0981 */ /* 0x000722000c1e1900 */
[----:B-1----:R-:W-:Y:S01]  /*dbd0*/  ISETP.NE.AND P2, PT, R5, 0x1, PT ;  /* 0x000000010500780c */ /* 0x002fe20003f45270 */
[----:B------:R-:W1:Y:S01]  /*dbe0*/  S2R R26, SR_TID.X ;  /* 0x00000000001a7919 */ /* 0x000e620000002100 */
[----:B0-----:R-:W-:-:S04]  /*dbf0*/  LOP3.LUT R2, R2, 0x7f, RZ, 0xc0, !PT ;  /* 0x0000007f02027812 */ /* 0x001fc800078ec0ff */
[----:B------:R-:W-:Y:S01]  /*dc00*/  SHF.R.U32.HI R2, RZ, 0x3, R2 ;  /* 0x00000003ff027819 */ /* 0x000fe20000011602 */
[----:B---3--:R-:W-:-:S06]  /*dc10*/  VIADD R25, R29, 0xffffffff ;  /* 0xffffffff1d197836 */ /* 0x008fcc0000000000 */
[----:B------:R-:W0:Y:S01]  /*dc20*/  @P2 LDC R3, c[0x0][0x434] ;  /* 0x00010d00ff032b82 */ /* 0x000e220000000800 */
[----:B------:R-:W-:Y:S01]  /*dc30*/  @P2 LOP3.LUT R23, R23, 0x20, RZ, 0xfc, !PT ;  /* 0x0000002017172812 */ /* 0x000fe200078efcff */
[----:B--2---:R-:W-:-:S05]  /*dc40*/  IMAD.SHL.U32 R20, R21, 0x10, RZ ;  /* 0x0000001015147824 */ /* 0x004fca00078e00ff */
[----:B------:R-:W-:Y:S02]  /*dc50*/  LOP3.LUT R20, R2, 0x70, R20, 0xf8, !PT ;  /* 0x0000007002147812 */ /* 0x000fe400078ef814 */
[----:B------:R-:W2:Y:S03]  /*dc60*/  @P2 LDC R2, c[0x0][0x438] ;  /* 0x00010e00ff022b82 */ /* 0x000ea60000000800 */
[----:B------:R-:W-:Y:S02]  /*dc70*/  IMAD R4, R25, 0x60, R20 ;  /* 0x0000006019047824 */ /* 0x000fe400078e0214 */
[----:B-1----:R-:W-:Y:S02]  /*dc80*/  IMAD.SHL.U32 R9, R26, 0x8, RZ ;  /* 0x000000081a097824 */ /* 0x002fe400078e00ff */
[C---:B------:R-:W-:Y:S01]  /*dc90*/  IMAD.IADD R0, R4.reuse, 0x1, R37 ;  /* 0x0000000104007824 */ /* 0x040fe200078e0225 */
[----:B------:R-:W-:-:S02]  /*dca0*/  ISETP.GE.AND P0, PT, R4, R34, PT ;  /* 0x000000220400720c */ /* 0x000fc40003f06270 */
[----:B------:R-:W-:Y:S01]  /*dcb0*/  LOP3.LUT R9, R9, 0x38, RZ, 0xc0, !PT ;  /* 0x0000003809097812 */ /* 0x000fe200078ec0ff */
[----:B0-----:R-:W-:Y:S01]  /*dcc0*/  @P2 IMAD.HI.U32 R3, R0, R3, RZ ;  /* 0x0000000300032227 */ /* 0x001fe200078e00ff */
[----:B------:R-:W-:Y:S02]  /*dcd0*/  ISETP.GT.U32.OR P0, PT, R20, 0x5f, P0 ;  /* 0x0000005f1400780c */ /* 0x000fe40000704470 */
[C---:B------:R-:W-:Y:S01]  /*dce0*/  LOP3.LUT R8, R9.reuse, 0x40, RZ, 0xfc, !PT ;  /* 0x0000004009087812 */ /* 0x040fe200078efcff */
[----:B------:R-:W-:Y:S01]  /*dcf0*/  IMAD.MOV.U32 R4, RZ, RZ, R0 ;  /* 0x000000ffff047224 */ /* 0x000fe200078e0000 */
[----:B------:R-:W-:Y:S02]  /*dd00*/  ISETP.GE.AND P1, PT, R9, UR4, PT ;  /* 0x0000000409007c0c */ /* 0x000fe4000bf26270 */
[----:B--2---:R-:W-:Y:S02]  /*dd10*/  @P2 SHF.R.U32.HI R4, RZ, R2, R3 ;  /* 0x00000002ff042219 */ /* 0x004fe40000011603 */
[----:B------:R-:W-:Y:S01]  /*dd20*/  ISETP.GE.AND P2, PT, R8, UR4, PT ;  /* 0x0000000408007c0c */ /* 0x000fe2000bf46270 */
[----:B------:R-:W-:-:S02]  /*dd30*/  ULDC UR4, c[0x0][0x2f4] ;  /* 0x0000bd0000047ab9 */ /* 0x000fc40000000800 */
[----:B------:R-:W-:Y:S01]  /*dd40*/  IMAD.MOV R3, RZ, RZ, -R4 ;  /* 0x000000ffff037224 */ /* 0x000fe200078e0a04 */
[----:B------:R-:W-:-:S03]  /*dd50*/  SEL R29, RZ, 0xffffffff, P2 ;  /* 0xffffffffff1d7807 */ /* 0x000fc60001000000 */
[----:B------:R-:W-:Y:S01]  /*dd60*/  IMAD R0, R5, R3, R0 ;  /* 0x0000000305007224 */ /* 0x000fe200078e0200 */
[----:B------:R-:W-:Y:S01]  /*dd70*/  SEL R5, RZ, 0x1, P1 ;  /* 0x00000001ff057807 */ /* 0x000fe20000800000 */
[----:B------:R-:W0:Y:S01]  /*dd80*/  @!P0 LDC.64 R2, c[0x0][0x428] ;  /* 0x00010a00ff028b82 */ /* 0x000e220000000a00 */
[----:B------:R-:W-:-:S05]  /*dd90*/  IMAD.SHL.U32 R29, R29, 0x2, RZ ;  /* 0x000000021d1d7824 */ /* 0x000fca00078e00ff */
[----:B------:R-:W-:Y:S02]  /*dda0*/  LOP3.LUT R29, R29, 0x2, R5, 0xe2, !PT ;  /* 0x000000021d1d7812 */ /* 0x000fe400078ee205 */
[----:B------:R-:W-:Y:S02]  /*ddb0*/  @!P0 SHF.R.S32.HI R5, RZ, 0x1f, R4 ;  /* 0x0000001fff058819 */ /* 0x000fe40000011404 */
[----:B------:R-:W-:Y:S02]  /*ddc0*/  ISETP.GE.AND P2, PT, R9, UR4, PT ;  /* 0x0000000409007c0c */ /* 0x000fe4000bf46270 */
[----:B------:R-:W-:Y:S02]  /*ddd0*/  LOP3.LUT R23, R23, 0xfffffffb, RZ, 0xc0, !PT ;  /* 0xfffffffb17177812 */ /* 0x000fe400078ec0ff */
[----:B------:R-:W-:-:S09]  /*dde0*/  LOP3.LUT R7, R9, 0x80, RZ, 0xfc, !PT ;  /* 0x0000008009077812 */ /* 0x000fd200078efcff */
[----:B------:R-:W-:-:S04]  /*ddf0*/  @P2 LOP3.LUT R23, R23, 0x4, RZ, 0xfc, !PT ;  /* 0x0000000417172812 */ /* 0x000fc800078efcff */
[----:B------:R-:W-:Y:S01]  /*de00*/  LOP3.LUT R23, R23, 0xfffffffd, RZ, 0xc0, !PT ;  /* 0xfffffffd17177812 */ /* 0x000fe200078ec0ff */
[----:B------:R-:W-:Y:S01]  /*de10*/  UMOV UR5, 0xffffffff ;  /* 0xffffffff00057882 */ /* 0x000fe20000000000 */
[----:B------:R-:W-:Y:S02]  /*de20*/  LOP3.LUT R26, R18, 0xffff, RZ, 0xc0, !PT ;  /* 0x0000ffff121a7812 */ /* 0x000fe400078ec0ff */
[----:B----4-:R-:W-:Y:S01]  /*de30*/  SHF.R.S32.HI R6, RZ, 0x1f, R31 ;  /* 0x0000001fff067819 */ /* 0x010fe2000001141f */
[----:B0-----:R-:W-:-:S04]  /*de40*/  @!P0 IMAD.WIDE.U32 R4, R31, R2, R4 ;  /* 0x000000021f048225 */ /* 0x001fc800078e0004 */
[----:B------:R0:W-:Y:S02]  /*de50*/  STL [R1], R6 ;  /* 0x0000000601007387 */ /* 0x0001e40000100800 */
[----:B0-----:R-:W-:-:S04]  /*de60*/  @!P0 IMAD R6, R6, R2, RZ ;  /* 0x0000000206068224 */ /* 0x001fc800078e02ff */
[----:B------:R-:W-:Y:S02]  /*de70*/  @!P0 IMAD R6, R31, R3, R6 ;  /* 0x000000031f068224 */ /* 0x000fe400078e0206 */
[----:B------:R-:W0:Y:S02]  /*de80*/  @!P0 LDC.64 R2, c[0x0][0x418] ;  /* 0x00010600ff028b82 */ /* 0x000e240000000a00 */
[----:B------:R-:W-:Y:S01]  /*de90*/  @!P0 IMAD.IADD R6, R5, 0x1, R6 ;  /* 0x0000000105068824 */ /* 0x000fe200078e0206 */
[----:B0-----:R-:W-:-:S04]  /*dea0*/  @!P0 LEA R2, P1, R4, R2, 0x2 ;  /* 0x0000000204028211 */ /* 0x001fc800078210ff */
[----:B------:R-:W-:Y:S01]  /*deb0*/  @!P0 LEA.HI.X R3, R4, R3, R6, 0x2, P1 ;  /* 0x0000000304038211 */ /* 0x000fe200008f1406 */
[----:B------:R-:W-:Y:S01]  /*dec0*/  IMAD.MOV.U32 R4, RZ, RZ, RZ ;  /* 0x000000ffff047224 */ /* 0x000fe200078e00ff */
[----:B------:R-:W-:-:S05]  /*ded0*/  ISETP.GE.AND P1, PT, R8, UR4, PT ;  /* 0x0000000408007c0c */ /* 0x000fca000bf26270 */
[----:B------:R0:W5:Y:S01]  /*dee0*/  @!P0 LDG.E R4, desc[UR36][R2.64] ;  /* 0x0000002402048981 */ /* 0x000162000c1e1900 */
[----:B------:R-:W-:-:S07]  /*def0*/  ISETP.GE.AND P0, PT, R7, UR4, PT ;  /* 0x0000000407007c0c */ /* 0x000fce000bf06270 */
[----:B------:R-:W-:Y:S01]  /*df00*/  @P1 LOP3.LUT R23, R23, 0x2, RZ, 0xfc, !PT ;  /* 0x0000000217171812 */ /* 0x000fe200078efcff */
[----:B0-----:R-:W-:-:S03]  /*df10*/  IMAD.U32 R2, RZ, RZ, UR38 ;  /* 0x00000026ff027e24 */ /* 0x001fc6000f8e00ff */
[----:B------:R-:W-:-:S04]  /*df20*/  LOP3.LUT R23, R23, 0xfffffffe, RZ, 0xc0, !PT ;  /* 0xfffffffe17177812 */ /* 0x000fc800078ec0ff */
[----:B------:R-:W-:Y:S01]  /*df30*/  @P0 LOP3.LUT R23, R23, 0x1, RZ, 0xfc, !PT ;  /* 0x0000000117170812 */ /* 0x000fe200078efcff */
[----:B------:R-:W-:Y:S06]  /*df40*/  BRA.DIV UR5, `(.L_x_2460) ;  /* 0x0000004205e47947 */ /* 0x000fec000b800000 */
.L_x_2528:
        /* <DEDUP_REMOVED lines=8> */
.L_x_2461:
[----:B------:R-:W-:Y:S01]  /*dfd0*/  SHF.R.S32.HI R5, RZ, 0x1f, R0 ;  /* 0x0000001fff057819 */ /* 0x000fe20000011400 */
[----:B------:R-:W-:Y:S01]  /*dfe0*/  ULDC.64 UR4, c[0x0][0x328] ;  /* 0x0000ca0000047ab9 */ /* 0x000fe20000000a00 */
[----:B------:R-:W-:Y:S01]  /*dff0*/  ULDC.64 UR6, c[0x0][0x318] ;  /* 0x0000c60000067ab9 */ /* 0x000fe20000000a00 */
[----:B------:R-:W-:Y:S01]  /*e000*/  IMAD.WIDE.U32 R2, R0, UR4, RZ ;  /* 0x0000000400027c25 */ /* 0x000fe2000f8e00ff */
        /* <DEDUP_REMOVED lines=19> */
.L_x_2529:
[----:B------:R-:W-:Y:S05]  /*e140*/  BSYNC B0 ;  /* 0x0000000000007941 */ /* 0x000fea0003800000 */
.L_x_2462:
        /* <DEDUP_REMOVED lines=93> */
.L_x_2543:
        /* <DEDUP_REMOVED lines=12> */
.L_x_2465:
        /* <DEDUP_REMOVED lines=10> */
.L_x_2466:
        /* <DEDUP_REMOVED lines=35> */
.L_x_2468:
[----:B------:R-:W-:Y:S05]  /*eab0*/  BSYNC B6 ;  /* 0x0000000000067941 */ /* 0x000fea0003800000 */
.L_x_2467:
[----:B------:R-:W3:Y:S01]  /*eac0*/  LDL.LU R2, [R1+0x18] ;  /* 0x0000180001027983 */ /* 0x000ee20000300800 */
[----:B------:R-:W-:Y:S01]  /*ead0*/  ULDC.64 UR6, c[0x0][0x2e0] ;  /* 0x0000b80000067ab9 */ /* 0x000fe20000000a00 */
[----:B------:R-:W-:Y:S01]  /*eae0*/  IMAD.MOV.U32 R3, RZ, RZ, R35 ;  /* 0x000000ffff037224 */ /* 0x000fe200078e0023 */
[----:B------:R-:W-:Y:S01]  /*eaf0*/  ULDC.64 UR4, c[0x0][0x2d8] ;  /* 0x0000b60000047ab9 */ /* 0x000fe20000000a00 */
[----:B------:R-:W4:Y:S04]  /*eb00*/  LDL.LU.64 R20, [R1+0x8] ;  /* 0x0000080001147983 */ /* 0x000f280000300a00 */
[----:B------:R0:W5:Y:S01]  /*eb10*/  LDL R10, [R1+0x4] ;  /* 0x00000400010a7983 */ /* 0x0001620000100800 */
[----:B------:R-:W1:Y:S02]  /*eb20*/  S2R R11, SR_TID.X ;  /* 0x00000000000b7919 */ /* 0x000e640000002100 */
[----:B-1----:R-:W-:-:S05]  /*eb30*/  IMAD.SHL.U32 R8, R11, 0x8, RZ ;  /* 0x000000080b087824 */ /* 0x002fca00078e00ff */
[----:B------:R-:W-:Y:S01]  /*eb40*/  LOP3.LUT R8, R8, 0x38, RZ, 0xc0, !PT ;  /* 0x0000003808087812 */ /* 0x000fe200078ec0ff */
[----:B---3--:R-:W-:Y:S02]  /*eb50*/  IMAD.MOV.U32 R0, RZ, RZ, R2 ;  /* 0x000000ffff007224 */ /* 0x008fe400078e0002 */
[----:B----4-:R-:W-:Y:S01]  /*eb60*/  IMAD.MOV.U32 R2, RZ, RZ, R20 ;  /* 0x000000ffff027224 */ /* 0x010fe200078e0014 */
[----:B------:R-:W1:Y:S01]  /*eb70*/  S2R R21, SR_TID.X ;  /* 0x0000000000157919 */ /* 0x000e620000002100 */
[----:B------:R-:W3:Y:S01]  /*eb80*/  LDC R20, c[0x0][0x448] ;  /* 0x00011200ff147b82 */ /* 0x000ee20000000800 */
[----:B------:R-:W-:Y:S02]  /*eb90*/  IMAD R4, R0, UR6, RZ ;  /* 0x0000000600047c24 */ /* 0x000fe4000f8e02ff */
[----:B------:R-:W-:-:S04]  /*eba0*/  IMAD.WIDE.U32 R2, R26, UR4, R2 ;  /* 0x000000041a027c25 */ /* 0x000fc8000f8e0002 */
[----:B------:R-:W-:Y:S01]  /*ebb0*/  IMAD R3, R26, UR5, R3 ;  /* 0x000000051a037c24 */ /* 0x000fe2000f8e0203 */
[----:B------:R-:W-:Y:S01]  /*ebc0*/  ULDC.64 UR4, c[0x0][0x2d0] ;  /* 0x0000b40000047ab9 */ /* 0x000fe20000000a00 */
[C---:B------:R-:W-:Y:S02]  /*ebd0*/  IMAD R4, R30.reuse, UR7, R4 ;  /* 0x000000071e047c24 */ /* 0x040fe4000f8e0204 */
[----:B------:R-:W-:Y:S01]  /*ebe0*/  IMAD.WIDE.U32 R2, R30, UR6, R2 ;  /* 0x000000061e027c25 */ /* 0x000fe2000f8e0002 */
[----:B---3--:R-:W-:Y:S02]  /*ebf0*/  ISETP.NE.AND P6, PT, R20, 0x1, PT ;  /* 0x000000011400780c */ /* 0x008fe40003fc5270 */
[----:B------:R-:W3:Y:S01]  /*ec00*/  S2R R20, SR_TID.X ;  /* 0x0000000000147919 */ /* 0x000ee20000002100 */
[----:B-1----:R-:W-:-:S04]  /*ec10*/  LOP3.LUT R21, R21, 0x7f, RZ, 0xc0, !PT ;  /* 0x0000007f15157812 */ /* 0x002fc800078ec0ff */
[----:B------:R-:W-:-:S06]  /*ec20*/  SHF.R.U32.HI R21, RZ, 0x3, R21 ;  /* 0x00000003ff157819 */ /* 0x000fcc0000011615 */
[----:B--2---:R-:W1:Y:S08]  /*ec30*/  @P6 LDC R7, c[0x0][0x44c] ;  /* 0x00011300ff076b82 */ /* 0x004e700000000800 */
[----:B------:R-:W2:Y:S01]  /*ec40*/  @P6 LDC R6, c[0x0][0x450] ;  /* 0x00011400ff066b82 */ /* 0x000ea20000000800 */
[----:B---3--:R-:W-:-:S05]  /*ec50*/  IMAD.SHL.U32 R20, R20, 0x10, RZ ;  /* 0x0000001014147824 */ /* 0x008fca00078e00ff */
[----:B------:R-:W-:-:S05]  /*ec60*/  LOP3.LUT R20, R21, 0x70, R20, 0xf8, !PT ;  /* 0x0000007015147812 */ /* 0x000fca00078ef814 */
[----:B------:R-:W-:-:S04]  /*ec70*/  IMAD R5, R17, 0x80, R20 ;  /* 0x0000008011057824 */ /* 0x000fc800078e0214 */
[----:B-1----:R-:W-:Y:S01]  /*ec80*/  @P6 IMAD.HI.U32 R7, R5, R7, RZ ;  /* 0x0000000705076227 */ /* 0x002fe200078e00ff */
[----:B------:R-:W-:-:S04]  /*ec90*/  MOV R0, R5 ;  /* 0x0000000500007202 */ /* 0x000fc80000000f00 */
[----:B--2---:R-:W-:Y:S02]  /*eca0*/  @P6 SHF.R.U32.HI R0, RZ, R6, R7 ;  /* 0x00000006ff006219 */ /* 0x004fe40000011607 */
[----:B------:R-:W1:Y:S01]  /*ecb0*/  LDC R6, c[0x0][0x448] ;  /* 0x00011200ff067b82 */ /* 0x000e620000000800 */
[----:B------:R-:W-:Y:S02]  /*ecc0*/  IMAD.IADD R3, R3, 0x1, R4 ;  /* 0x0000000103037824 */ /* 0x000fe400078e0204 */
[----:B------:R-:W-:Y:S02]  /*ecd0*/  IMAD.MOV R4, RZ, RZ, -R0 ;  /* 0x000000ffff047224 */ /* 0x000fe400078e0a00 */
[----:B------:R-:W-:-:S04]  /*ece0*/  IMAD.WIDE.U32 R2, R0, UR4, R2 ;  /* 0x0000000400027c25 */ /* 0x000fc8000f8e0002 */
[----:B-1----:R-:W-:Y:S01]  /*ecf0*/  IMAD R4, R6, R4, R5 ;  /* 0x0000000406047224 */ /* 0x002fe200078e0205 */
[----:B------:R-:W-:-:S05]  /*ed00*/  SHF.R.S32.HI R5, RZ, 0x1f, R0 ;  /* 0x0000001fff057819 */ /* 0x000fca0000011400 */
        /* <DEDUP_REMOVED lines=23> */
[----:B0-----:R-:W-:Y:S10]  /*ee80*/  BRA.DIV UR5, `(.L_x_2469) ;  /* 0x0000003e05807947 */ /* 0x001ff4000b800000 */
[----:B------:R-:W0:Y:S01]  /*ee90*/  SHFL.IDX PT, R14, R0, RZ, 0x181f ;  /* 0x00181fff000e7589 */ /* 0x000e2200000e0000 */
[----:B-----5:R-:W-:Y:S02]  /*eea0*/  IMAD R5, R10, R6, RZ ;  /* 0x000000060a057224 */ /* 0x020fe400078e02ff */
[----:B------:R-:W-:Y:S01]  /*eeb0*/  IMAD R17, R17, 0x80, R9 ;  /* 0x0000008011117824 */ /* 0x000fe200078e0209 */
        /* <DEDUP_REMOVED lines=10> */
[----:B------:R-:W-:Y:S01]  /*ef60*/  ISETP.GE.AND P1, PT, R6, R5, PT ;  /* 0x000000050600720c */ /* 0x000fe20003f26270 */
[----:B------:R-:W-:-:S02]  /*ef70*/  VIADD R6, R17, 0x20 ;  /* 0x0000002011067836 */ /* 0x000fc40000000000 */
[----:B-1----:R-:W1:Y:S10]  /*ef80*/  SHFL.IDX PT, R2, R4, 0x1, 0x181f ;  /* 0x00381f0004027f89 */ /* 0x002e7400000e0000 */
[----:B0-----:R-:W-:-:S05]  /*ef90*/  @!P1 LEA R14, P4, R8, R14, 0x1 ;  /* 0x0000000e080e9211 */ /* 0x001fca00078808ff */
[----:B-1----:R-:W-:Y:S02]  /*efa0*/  @!P1 IMAD.X R7, RZ, RZ, R2, P4 ;  /* 0x000000ffff079224 */ /* 0x002fe400020e0602 */
[----:B------:R-:W-:Y:S02]  /*efb0*/  @!P1 IMAD.MOV.U32 R2, RZ, RZ, R14 ;  /* 0x000000ffff029224 */ /* 0x000fe400078e000e */
[----:B------:R-:W-:Y:S01]  /*efc0*/  @!P1 IMAD.MOV.U32 R3, RZ, RZ, R7 ;  /* 0x000000ffff039224 */ /* 0x000fe200078e0007 */
        /* <DEDUP_REMOVED lines=30> */
[----:B-1----:R-:W-:Y:S01]  /*f1b0*/  @!P1 IMAD.X R7, RZ, RZ, R2, P4 ;  /* 0x000000ffff079224 */ /* 0x002fe200020e0602 */
[----:B------:R-:W-:Y:S02]  /*f1c0*/  @!P1 MOV R2, R14 ;  /* 0x0000000e00029202 */ /* 0x000fe40000000f00 */
[----:B------:R-:W0:Y:S01]  /*f1d0*/  SHFL.IDX PT, R14, R0, 0x5, 0x181f ;  /* 0x00b81f00000e7f89 */ /* 0x000e2200000e0000 */
[----:B------:R-:W-:-:S05]  /*f1e0*/  @!P1 IMAD.MOV.U32 R3, RZ, RZ, R7 ;  /* 0x000000ffff039224 */ /* 0x000fca00078e0007 */
        /* <DEDUP_REMOVED lines=25> */
.L_x_2560:
        /* <DEDUP_REMOVED lines=12> */
.L_x_2471:
[----:B------:R-:W-:Y:S05]  /*f440*/  BSYNC B0 ;  /* 0x0000000000007941 */ /* 0x000fea0003800000 */
.L_x_2470:
[----:B------:R-:W-:Y:S01]  /*f450*/  NOP ;  /* 0x0000000000007918 */ /* 0x000fe20000000000 */
[----:B------:R-:W-:-:S13]  /*f460*/  PLOP3.LUT P0, PT, PT, PT, PT, 0x80, 0x0 ;  /* 0x000000000000781c */ /* 0x000fda0003f0f070 */
.L_x_2472:
        /* <DEDUP_REMOVED lines=20> */
.L_x_2561:
[----:B------:R-:W-:Y:S05]  /*f5b0*/  BSYNC B0 ;  /* 0x0000000000007941 */ /* 0x000fea0003800000 */
.L_x_2473:
[----:B------:R-:W-:Y:S01]  /*f5c0*/  ISETP.GE.AND P0, PT, R0, R36, PT ;  /* 0x000000240000720c */ /* 0x000fe20003f06270 */
[----:B------:R-:W-:-:S12]  /*f5d0*/  BSSY B0, `(.L_x_2475) ;  /* 0x00000f6000007945 */ /* 0x000fd80003800000 */
[----:B------:R-:W-:Y:S05]  /*f5e0*/  @!P0 BRA `(.L_x_2476) ;  /* 0x0000000c00d08947 */ /* 0x000fea0003800000 */
[----:B------:R-:W-:Y:S02]  /*f5f0*/  IMAD.MOV.U32 R10, RZ, RZ, R27 ;  /* 0x000000ffff0a7224 */ /* 0x000fe400078e001b */
[----:B------:R-:W-:Y:S02]  /*f600*/  IMAD.MOV.U32 R17, RZ, RZ, R28 ;  /* 0x000000ffff117224 */ /* 0x000fe400078e001c */
[----:B------:R-:W-:-:S07]  /*f610*/  IMAD.MOV.U32 R30, RZ, RZ, R25 ;  /* 0x000000ffff1e7224 */ /* 0x000fce00078e0019 */
.L_x_2489:
        /* <DEDUP_REMOVED lines=26> */
[----:B------:R-:W-:Y:S02]  /*f7c0*/  @!P2 LEA.HI.X R5, R2, R5, R8, 0x2, P0 ;  /* 0x000000050205a211 */ /* 0x000fe400000f1408 */
[----:B------:R-:W-:-:S06]  /*f7d0*/  MOV R8, RZ ;  /* 0x000000ff00087202 */ /* 0x000fcc0000000f00 */
        /* <DEDUP_REMOVED lines=14> */
.L_x_2477:
[----:B------:R-:W-:Y:S01]  /*f8c0*/  IMAD R6, R27, 0x8, R22 ;  /* 0x000000081b067824 */ /* 0x000fe200078e0216 */
[----:B------:R-:W-:Y:S01]  /*f8d0*/  SHF.L.U32 R3, R28, 0x1f, RZ ;  /* 0x0000001f1c037819 */ /* 0x000fe200000006ff */
[----:B------:R-:W-:Y:S03]  /*f8e0*/  BSSY B1, `(.L_x_2478) ;  /* 0x0000003000017945 */ /* 0x000fe60003800000 */
[----:B------:R-:W0:Y:S02]  /*f8f0*/  SYNCS.PHASECHK.TRANS64.TRYWAIT P0, [R6+URZ+0x2a840], R3 ;  /* 0x02a84003060075a7 */ /* 0x000e24000800017f */
[----:B0-----:R-:W-:Y:S05]  /*f900*/  @!P0 BRA `(.L_x_2479) ;  /* 0x0000003c00908947 */ /* 0x001fea0003800000 */
.L_x_2562:
[----:B------:R-:W-:Y:S05]  /*f910*/  BSYNC B1 ;  /* 0x0000000000017941 */ /* 0x000fea0003800000 */
.L_x_2478:
        /* <DEDUP_REMOVED lines=30> */
[----:B------:R-:W-:-:S05]  /*fb00*/  LOP3.LUT R11, R11, 0x38, RZ, 0xc0, !PT ;  /* 0x000000380b0b7812 */ /* 0x000fca00078ec0ff */
[----:B------:R-:W-:-:S05]  /*fb10*/  IMAD.SHL.U32 R0, R11, 0x2, RZ ;  /* 0x000000020b007824 */ /* 0x000fca00078e00ff */
        /* <DEDUP_REMOVED lines=34> */
.L_x_2576:
        /* <DEDUP_REMOVED lines=10> */
.L_x_2481:
        /* <DEDUP_REMOVED lines=10> */
.L_x_2482:
[----:B------:R3:W-:Y:S01]  /*fe80*/  SYNCS.ARRIVE.TRANS64.A1T0 RZ, [R6+URZ+0x2a830], RZ ;  /* 0x02a830ff06ff79a7 */ /* 0x0007e2000810003f */
[----:B------:R-:W-:Y:S05]  /*fe90*/  @!P2 BRA `(.L_x_2483) ;  /* 0x000000000004a947 */ /* 0x000fea0003800000 */
[----:B------:R-:W-:Y:S01]  /*fea0*/  BPT.TRAP 0x1 ;  /* 0x000000040000795c */ /* 0x000fe20000300000 */
.L_x_2483:
[----:B-1----:R-:W-:Y:S01]  /*feb0*/  SHF.L.U32 R2, R17, 0x1f, RZ ;  /* 0x0000001f11027819 */ /* 0x002fe200000006ff */
[----:B------:R-:W-:Y:S01]  /*fec0*/  IMAD R4, R10, 0x8, R22 ;  /* 0x000000080a047824 */ /* 0x000fe200078e0216 */
[----:B------:R-:W-:Y:S03]  /*fed0*/  BSSY B1, `(.L_x_2484) ;  /* 0x0000003000017945 */ /* 0x000fe60003800000 */
[----:B------:R-:W1:Y:S02]  /*fee0*/  SYNCS.PHASECHK.TRANS64.TRYWAIT P0, [R4+URZ+0x2a860], R2 ;  /* 0x02a86002040075a7 */ /* 0x000e64000800017f */
[----:B-1----:R-:W-:Y:S05]  /*fef0*/  @!P0 BRA `(.L_x_2485) ;  /* 0x0000004000048947 */ /* 0x002fea0003800000 */
.L_x_2577:
[----:B------:R-:W-:Y:S05]  /*ff00*/  BSYNC B1 ;  /* 0x0000000000017941 */ /* 0x000fea0003800000 */
.L_x_2484:
        /* <DEDUP_REMOVED lines=53> */
.L_x_2591:
        /* <DEDUP_REMOVED lines=21> */
.L_x_2487:
        /* <DEDUP_REMOVED lines=10> */
.L_x_2488:
        /* <DEDUP_REMOVED lines=14> */
.L_x_2476:
[----:B------:R-:W-:Y:S05]  /*10530*/  BSYNC B0 ;  /* 0x0000000000007941 */ /* 0x000fea0003800000 */
.L_x_2475:
        /* <DEDUP_REMOVED lines=17> */
.L_x_2491:
[----:B------:R-:W-:Y:S05]  /*10650*/  BSYNC B0 ;  /* 0x0000000000007941 */ /* 0x000fea0003800000 */
.L_x_2490:
[----:B------:R-:W-:-:S13]  /*10660*/  LOP3.LUT P0, RZ, R23, 0x10, RZ, 0xc0, !PT ;  /* 0x0000001017ff7812 */ /* 0x000fda000780c0ff */
[----:B------:R-:W-:Y:S05]  /*10670*/  @!P0 BRA `(.L_x_2492) ;  /* 0x0000000000048947 */ /* 0x000fea0003800000 */
[----:B------:R-:W-:Y:S01]  /*10680*/  BPT.TRAP 0x1 ;  /* 0x000000040000795c */ /* 0x000fe20000300000 */
.L_x_2492:
[----:B------:R-:W-:Y:S01]  /*10690*/  IMAD R0, R27, 0x8, R22 ;  /* 0x000000081b007824 */ /* 0x000fe200078e0216 */
[----:B0-----:R-:W-:Y:S01]  /*106a0*/  SHF.L.U32 R3, R28, 0x1f, RZ ;  /* 0x0000001f1c037819 */ /* 0x001fe200000006ff */
[----:B------:R-:W-:Y:S01]  /*106b0*/  BSSY B0, `(.L_x_2493) ;  /* 0x0000004000007945 */ /* 0x000fe20003800000 */
[----:B------:R-:W-:Y:S02]  /*106c0*/  IMAD R6, R25, -0x60, R34 ;  /* 0xffffffa019067824 */ /* 0x000fe400078e0222 */
[----:B------:R-:W0:Y:S02]  /*106d0*/  SYNCS.PHASECHK.TRANS64.TRYWAIT P0, [R0+URZ+0x2a860], R3 ;  /* 0x02a86003000075a7 */ /* 0x000e24000800017f */
[----:B0-----:R-:W-:Y:S05]  /*106e0*/  @!P0 BRA `(.L_x_2494) ;  /* 0x0000004000088947 */ /* 0x001fea0003800000 */
.L_x_2592:
[----:B------:R-:W-:Y:S05]  /*106f0*/  BSYNC B0 ;  /* 0x0000000000007941 */ /* 0x000fea0003800000 */
.L_x_2493:
        /* <DEDUP_REMOVED lines=57> */
.L_x_2606:
        /* <DEDUP_REMOVED lines=11> */
.L_x_2496:
        /* <DEDUP_REMOVED lines=10> */
.L_x_2497:
[----:B------:R1:W-:Y:S01]  /*10be0*/  SYNCS.ARRIVE.TRANS64.A1T0 RZ, [R0+URZ+0x2a850], RZ ;  /* 0x02a850ff00ff79a7 */ /* 0x0003e2000810003f */
[----:B------:R-:W-:-:S05]  /*10bf0*/  VIADD R27, R27, 0x1 ;  /* 0x000000011b1b7836 */ /* 0x000fca0000000000 */
[----:B------:R-:W-:-:S04]  /*10c00*/  ISETP.NE.AND P0, PT, R27, 0x2, PT ;  /* 0x000000021b00780c */ /* 0x000fc80003f05270 */
[----:B0-----:R-:W-:Y:S02]  /*10c10*/  SEL R3, RZ, 0x1, P0 ;  /* 0x00000001ff037807 */ /* 0x001fe40000000000 */
[----:B------:R-:W-:Y:S02]  /*10c20*/  SEL R27, R27, RZ, P0 ;  /* 0x000000ff1b1b7207 */ /* 0x000fe40000000000 */
[----:B-1----:R-:W-:-:S07]  /*10c30*/  LOP3.LUT R28, R28, R3, RZ, 0x3c, !PT ;  /* 0x000000031c1c7212 */ /* 0x002fce00078e3cff */
.L_x_2454:
[----:B------:R-:W-:Y:S05]  /*10c40*/  BSYNC B7 ;  /* 0x0000000000077941 */ /* 0x000fea0003800000 */
.L_x_2452:
        /* <DEDUP_REMOVED lines=8> */
[----:B------:R1:W2:Y:S01]  /*10cd0*/  LDS.128 R16, [R22+0x2a8d0] ;  /* 0x02a8d00016107984 */ /* 0x0002a20000000c00 */
[----:B------:R-:W-:Y:S06]  /*10ce0*/  BAR.ARV 0x4, 0x180 ;  /* 0x0106000000007b1d */ /* 0x000fec0000002000 */
[----:B------:R-:W-:Y:S05]  /*10cf0*/  BRA `(.L_x_2499) ;  /* 0x0000000c00d47947 */ /* 0x000fea0003800000 */
.L_x_2498:
        /* <DEDUP_REMOVED lines=22> */
[----:B--2---:R-:W-:Y:S01]  /*10e60*/  @!P1 MOV R8, R2 ;  /* 0x0000000200089202 */ /* 0x004fe20000000f00 */
        /* <DEDUP_REMOVED lines=20> */
.L_x_2616:
[----:B------:R-:W-:Y:S02]  /*10fb0*/  ULDC UR4, c[0x0][0xc38] ;  /* 0x00030e0000047ab9 */ /* 0x000fe40000000800 */
[----:B------:R-:W-:-:S04]  /*10fc0*/  IMAD.U32 R5, RZ, RZ, UR4 ;  /* 0x00000004ff057e24 */ /* 0x000fc8000f8e00ff */
[----:B-1----:R-:W-:-:S04]  /*10fd0*/  IMAD R14, R14, R5, RZ ;  /* 0x000000050e0e7224 */ /* 0x002fc800078e02ff */
[----:B------:R-:W-:-:S05]  /*10fe0*/  IMAD.IADD R7, R7, 0x1, R14 ;  /* 0x0000000107077824 */ /* 0x000fca00078e020e */
[----:B------:R-:W-:-:S13]  /*10ff0*/  ISETP.GT.AND P6, PT, R7, R0, PT ;  /* 0x000000000700720c */ /* 0x000fda0003fc4270 */
[----:B------:R-:W-:Y:S05]  /*11000*/  @P6 BRA `(.L_x_2501) ;  /* 0x0000000000a46947 */ /* 0x000fea0003800000 */
.L_x_2504:
        /* <DEDUP_REMOVED lines=35> */
.L_x_2624:
[----:B------:R-:W-:Y:S02]  /*11240*/  ULDC UR4, c[0x0][0xc38] ;  /* 0x00030e0000047ab9 */ /* 0x000fe40000000800 */
[----:B------:R-:W-:-:S04]  /*11250*/  IMAD.U32 R5, RZ, RZ, UR4 ;  /* 0x00000004ff057e24 */ /* 0x000fc8000f8e00ff */
[----:B-1----:R-:W-:-:S04]  /*11260*/  IMAD R14, R14, R5, RZ ;  /* 0x000000050e0e7224 */ /* 0x002fc800078e02ff */
[----:B------:R-:W-:-:S05]  /*11270*/  IMAD.IADD R7, R14, 0x1, R7 ;  /* 0x000000010e077824 */ /* 0x000fca00078e0207 */
[----:B------:R-:W-:-:S13]  /*11280*/  ISETP.GT.AND P6, PT, R7, R0, PT ;  /* 0x000000000700720c */ /* 0x000fda0003fc4270 */
[----:B------:R-:W-:Y:S05]  /*11290*/  @!P6 BRA `(.L_x_2504) ;  /* 0xfffffffc005ce947 */ /* 0x000fea000383ffff */
.L_x_2501:
        /* <DEDUP_REMOVED lines=10> */
.L_x_2629:
[----:B------:R-:W-:-:S13]  /*11340*/  ISETP.NE.AND P0, PT, R3, RZ, PT ;  /* 0x000000ff0300720c */ /* 0x000fda0003f05270 */
[----:B------:R-:W-:Y:S05]  /*11350*/  @!P0 BRA `(.L_x_2506) ;  /* 0x0000000000108947 */ /* 0x000fea0003800000 */
[----:B------:R-:W-:Y:S01]  /*11360*/  UMOV UR4, 0xffffffff ;  /* 0xffffffff00047882 */ /* 0x000fe20000000000 */
[----:B-1----:R-:W-:Y:S02]  /*11370*/  VIADD R12, R12, 0xffffffff ;  /* 0xffffffff0c0c7836 */ /* 0x002fe40000000000 */
[----:B------:R-:W-:Y:S05]  /*11380*/  BRA.DIV UR4, `(.L_x_2507) ;  /* 0x0000004604307947 */ /* 0x000fea000b800000 */
[----:B------:R4:W1:Y:S02]  /*11390*/  SHFL.IDX PT, R6, R2, R12, 0x1f ;  /* 0x00001f0c02067589 */ /* 0x00086400000e0000 */
.L_x_2506:
[----:B---3--:R-:W-:Y:S01]  /*113a0*/  ISETP.NE.AND P0, PT, R8, 0x1, PT ;  /* 0x000000010800780c */ /* 0x008fe20003f05270 */
[----:B-1----:R-:W-:-:S04]  /*113b0*/  IMAD R16, R6, R5, R7 ;  /* 0x0000000506107224 */ /* 0x002fc800078e0207 */
[----:B------:R-:W-:-:S08]  /*113c0*/  IMAD.IADD R0, R0, 0x1, -R16 ;  /* 0x0000000100007824 */ /* 0x000fd000078e0a10 */
[----:B------:R-:W-:Y:S05]  /*113d0*/  @!P0 BRA `(.L_x_2508) ;  /* 0x0000000000dc8947 */ /* 0x000fea0003800000 */
[----:B--2---:R-:W-:Y:S02]  /*113e0*/  IABS R5, R17 ;  /* 0x0000001100057213 */ /* 0x004fe40000000000 */
[----:B------:R-:W-:Y:S02]  /*113f0*/  IABS R4, R8 ;  /* 0x0000000800047213 */ /* 0x000fe40000000000 */
[----:B------:R-:W1:Y:S08]  /*11400*/  I2F.RP R6, R5 ;  /* 0x0000000500067306 */ /* 0x000e700000209400 */
[----:B------:R-:W2:Y:S08]  /*11410*/  I2F.RP R7, R4 ;  /* 0x0000000400077306 */ /* 0x000eb00000209400 */
[----:B-1----:R-:W0:Y:S08]  /*11420*/  MUFU.RCP R6, R6 ;  /* 0x0000000600067308 */ /* 0x002e300000001000 */
[----:B--2---:R-:W-:Y:S01]  /*11430*/  MUFU.RCP R7, R7 ;  /* 0x0000000700077308 */ /* 0x004fe20000001000 */
[----:B0---4-:R-:W-:-:S02]  /*11440*/  IADD3 R2, R6, 0xffffffe, RZ ;  /* 0x0ffffffe06027810 */ /* 0x011fc40007ffe0ff */
[----:B------:R-:W-:-:S05]  /*11450*/  IABS R6, R17 ;  /* 0x0000001100067213 */ /* 0x000fca0000000000 */
        /* <DEDUP_REMOVED lines=47> */
.L_x_2508:
        /* <DEDUP_REMOVED lines=60> */
.L_x_2509:
[----:B------:R-:W-:-:S05]  /*11b10*/  LOP3.LUT R2, RZ, R2, RZ, 0x33, !PT ;  /* 0x00000002ff027212 */ /* 0x000fca00078e33ff */
[----:B------:R-:W-:Y:S01]  /*11b20*/  IMAD.IADD R17, R17, 0x1, R2 ;  /* 0x0000000111117824 */ /* 0x000fe200078e0202 */
[----:B------:R-:W-:Y:S06]  /*11b30*/  BRA `(.L_x_2510) ;  /* 0x00000000001c7947 */ /* 0x000fec0003800000 */
.L_x_2502:
[----:B------:R-:W-:Y:S01]  /*11b40*/  UMOV UR4, URZ ;  /* 0x0000003f00047c82 */ /* 0x000fe20008000000 */
[----:B------:R-:W-:Y:S01]  /*11b50*/  UMOV UR5, URZ ;  /* 0x0000003f00057c82 */ /* 0x000fe20008000000 */
[----:B------:R-:W-:Y:S01]  /*11b60*/  ULDC UR6, c[0x0][0xc3c] ;  /* 0x00030f0000067ab9 */ /* 0x000fe20000000800 */
[----:B------:R-:W-:Y:S02]  /*11b70*/  IMAD.MOV.U32 R16, RZ, RZ, R0 ;  /* 0x000000ffff107224 */ /* 0x000fe400078e0000 */
[----:B------:R-:W-:Y:S02]  /*11b80*/  IMAD.U32 R17, RZ, RZ, UR4 ;  /* 0x00000004ff117e24 */ /* 0x000fe4000f8e00ff */
[----:B------:R-:W-:Y:S02]  /*11b90*/  IMAD.U32 R18, RZ, RZ, UR5 ;  /* 0x00000005ff127e24 */ /* 0x000fe4000f8e00ff */
[----:B------:R-:W-:-:S07]  /*11ba0*/  IMAD.U32 R19, RZ, RZ, UR6 ;  /* 0x00000006ff137e24 */ /* 0x000fce000f8e00ff */
.L_x_2510:
        /* <DEDUP_REMOVED lines=10> */
.L_x_2499:
[----:B------:R-:W-:Y:S02]  /*11c50*/  ULDC UR4, c[0x0][0xc3c] ;  /* 0x00030f0000047ab9 */ /* 0x000fe40000000800 */
[----:B--2---:R-:W-:-:S13]  /*11c60*/  ISETP.GE.AND P0, PT, R19, UR4, PT ;  /* 0x0000000413007c0c */ /* 0x004fda000bf06270 */
[----:B------:R-:W-:Y:S05]  /*11c70*/  @!P0 BRA `(.L_x_2511) ;  /* 0xffffffb0006c8947 */ /* 0x000fea000383ffff */
[----:B------:R-:W-:Y:S05]  /*11c80*/  BSYNC B8 ;  /* 0x0000000000087941 */ /* 0x000fea0003800000 */
.L_x_2446:
[----:B-1----:R-:W2:Y:S01]  /*11c90*/  LDL.LU R0, [R1+0x14] ;  /* 0x0000140001007983 */ /* 0x002ea20000300800 */
[----:B------:R-:W-:Y:S01]  /*11ca0*/  BSSY B0, `(.L_x_2512) ;  /* 0x000000b000007945 */ /* 0x000fe20003800000 */
[----:B------:R-:W1:Y:S01]  /*11cb0*/  S2R R5, SR_CgaCtaId ;  /* 0x0000000000057919 */ /* 0x000e620000008800 */
[----:B--2---:R-:W-:-:S05]  /*11cc0*/  VIADD R0, R0, 0x1 ;  /* 0x0000000100007836 */ /* 0x004fca0000000000 */
        /* <DEDUP_REMOVED lines=8> */
.L_x_2632:
[----:B------:R-:W-:Y:S05]  /*11d50*/  BSYNC B0 ;  /* 0x0000000000007941 */ /* 0x000fea0003800000 */
.L_x_2512:
[----:B------:R-:W-:-:S03]  /*11d60*/  UMOV UR4, 0xffffffff ;  /* 0xffffffff00047882 */ /* 0x000fc60000000000 */
[----:B------:R-:W-:Y:S05]  /*11d70*/  BRA.DIV UR4, `(.L_x_2514) ;  /* 0x0000003a04f07947 */ /* 0x000fea000b800000 */
[----:B-1----:R-:W1:Y:S02]  /*11d80*/  S2R R0, SR_TID.X ;  /* 0x0000000000007919 */ /* 0x002e640000002100 */
[----:B-1----:R-:W-:-:S04]  /*11d90*/  SHF.R.U32.HI R0, RZ, 0x5, R0 ;  /* 0x00000005ff007819 */ /* 0x002fc80000011600 */
[----:B------:R-:W-:-:S05]  /*11da0*/  LOP3.LUT R0, R0, 0x3, RZ, 0xc0, !PT ;  /* 0x0000000300007812 */ /* 0x000fca00078ec0ff */
[----:B------:R1:W2:Y:S02]  /*11db0*/  SHFL.IDX PT, R14, R0, RZ, 0x1f ;  /* 0x00001fff000e7589 */ /* 0x0002a400000e0000 */
.L_x_2635:
[----:B--2---:R-:W-:Y:S01]  /*11dc0*/  ISETP.NE.AND P0, PT, R14, RZ, PT ;  /* 0x000000ff0e00720c */ /* 0x004fe20003f05270 */
[----:B------:R-:W-:-:S12]  /*11dd0*/  BSSY B0, `(.L_x_2515) ;  /* 0x0000026000007945 */ /* 0x000fd80003800000 */
[----:B------:R-:W-:Y:S05]  /*11de0*/  @P0 BRA `(.L_x_2516) ;  /* 0x0000000000900947 */ /* 0x000fea0003800000 */
[----:B------:R-:W-:-:S03]  /*11df0*/  UMOV UR4, 0xffffffff ;  /* 0xffffffff00047882 */ /* 0x000fc60000000000 */
[----:B------:R-:W-:Y:S05]  /*11e00*/  BRA.DIV UR4, `(.L_x_2517) ;  /* 0x0000003e04007947 */ /* 0x000fea000b800000 */
[----:B------:R-:W-:-:S13]  /*11e10*/  ELECT P6, URZ, PT ;  /* 0x00000000003f782f */ /* 0x000fda00038c0000 */
.L_x_2638:
[----:B------:R-:W-:Y:S05]  /*11e20*/  @!P6 BRA `(.L_x_2516) ;  /* 0x000000000080e947 */ /* 0x000fea0003800000 */
[----:B-1----:R-:W2:Y:S02]  /*11e30*/  LDL R0, [R1+0x1c] ;  /* 0x00001c0001007983 */ /* 0x002ea40000100800 */
[----:B--2---:R-:W-:-:S13]  /*11e40*/  R2UR UR4, R0 ;  /* 0x00000000000472ca */ /* 0x004fda00000e0000 */
[----:B------:R-:W-:-:S06]  /*11e50*/  ULOP3.LUT UR4, UR4, 0x2, URZ, 0xfc, !UPT ;  /* 0x0000000204047892 */ /* 0x000fcc000f8efc3f */
[----:B------:R-:W-:-:S05]  /*11e60*/  IMAD.U32 R0, RZ, RZ, UR4 ;  /* 0x00000004ff007e24 */ /* 0x000fca000f8e00ff */
[----:B------:R-:W-:-:S13]  /*11e70*/  ISETP.NE.AND P0, PT, R0, 0x3, PT ;  /* 0x000000030000780c */ /* 0x000fda0003f05270 */
[----:B------:R-:W-:Y:S05]  /*11e80*/  @!P0 BRA `(.L_x_2518) ;  /* 0x0000000000048947 */ /* 0x000fea0003800000 */
[----:B------:R-:W-:Y:S01]  /*11e90*/  BPT.TRAP 0x1 ;  /* 0x000000040000795c */ /* 0x000fe20000300000 */
.L_x_2518:
[C---:B------:R-:W-:Y:S01]  /*11ea0*/  IMAD R5, R27.reuse, 0x8, R4 ;  /* 0x000000081b057824 */ /* 0x040fe200078e0204 */
[----:B------:R-:W-:Y:S02]  /*11eb0*/  SHF.L.U32 R0, R28, 0x1f, RZ ;  /* 0x0000001f1c007819 */ /* 0x000fe400000006ff */
[----:B------:R-:W-:Y:S02]  /*11ec0*/  IADD3 R27, R27, 0x1, RZ ;  /* 0x000000011b1b7810 */ /* 0x000fe40007ffe0ff */
[----:B------:R-:W1:Y:S02]  /*11ed0*/  SYNCS.PHASECHK.TRANS64.TRYWAIT P1, [R5+URZ+0x2a840], R0 ;  /* 0x02a84000050075a7 */ /* 0x000e64000802017f */
[----:B------:R-:W-:-:S04]  /*11ee0*/  ISETP.NE.AND P2, PT, R27, 0x2, PT ;  /* 0x000000021b00780c */ /* 0x000fc80003f45270 */
[----:B------:R-:W-:Y:S01]  /*11ef0*/  SEL R3, RZ, 0x1, P2 ;  /* 0x00000001ff037807 */ /* 0x000fe20001000000 */
[----:B-1----:R-:W-:Y:S08]  /*11f00*/  @!P1 BRA `(.L_x_2519) ;  /* 0x0000003800e09947 */ /* 0x002ff00003800000 */
.L_x_2639:
[----:B------:R-:W-:Y:S02]  /*11f10*/  SEL R27, R27, RZ, P2 ;  /* 0x000000ff1b1b7207 */ /* 0x000fe40001000000 */
[----:B------:R-:W-:Y:S01]  /*11f20*/  LOP3.LUT R2, R28, R3, RZ, 0x3c, !PT ;  /* 0x000000031c027212 */ /* 0x000fe200078e3cff */
[----:B------:R-:W-:Y:S06]  /*11f30*/  @!P0 BRA `(.L_x_2520) ;  /* 0x0000000000048947 */ /* 0x000fec0003800000 */
[----:B------:R-:W-:Y:S01]  /*11f40*/  BPT.TRAP 0x1 ;  /* 0x000000040000795c */ /* 0x000fe20000300000 */
.L_x_2520:
[----:B------:R-:W-:Y:S01]  /*11f50*/  IMAD R27, R27, 0x8, R4 ;  /* 0x000000081b1b7824 */ /* 0x000fe200078e0204 */
[----:B------:R-:W-:-:S04]  /*11f60*/  SHF.L.U32 R2, R2, 0x1f, RZ ;  /* 0x0000001f02027819 */ /* 0x000fc800000006ff */
[----:B------:R-:W2:Y:S02]  /*11f70*/  SYNCS.PHASECHK.TRANS64.TRYWAIT P1, [R27+URZ+0x2a840], R2 ;  /* 0x02a840021b0075a7 */ /* 0x000ea4000802017f */
[----:B--2---:R-:W-:Y:S05]  /*11f80*/  @!P1 BRA `(.L_x_2521) ;  /* 0x0000003800d49947 */ /* 0x004fea0003800000 */
.L_x_2640:
[----:B------:R-:W-:Y:S05]  /*11f90*/  @!P0 BRA `(.L_x_2522) ;  /* 0x0000000000048947 */ /* 0x000fea0003800000 */
[----:B------:R-:W-:Y:S01]  /*11fa0*/  BPT.TRAP 0x1 ;  /* 0x000000040000795c */ /* 0x000fe20000300000 */
.L_x_2522:
[----:B------:R-:W3:Y:S02]  /*11fb0*/  SYNCS.PHASECHK.TRANS64.TRYWAIT P1, [R5+URZ+0x2a860], R0 ;  /* 0x02a86000050075a7 */ /* 0x000ee4000802017f */
[----:B---3--:R-:W-:Y:S05]  /*11fc0*/  @!P1 BRA `(.L_x_2523) ;  /* 0x0000003800d89947 */ /* 0x008fea0003800000 */
.L_x_2641:
[----:B------:R-:W-:Y:S05]  /*11fd0*/  @!P0 BRA `(.L_x_2524) ;  /* 0x0000000000048947 */ /* 0x000fea0003800000 */
[----:B------:R-:W-:Y:S01]  /*11fe0*/  BPT.TRAP 0x1 ;  /* 0x000000040000795c */ /* 0x000fe20000300000 */
.L_x_2524:
[----:B----4-:R4:W0:Y:S02]  /*11ff0*/  SYNCS.PHASECHK.TRANS64.TRYWAIT P0, [R27+URZ+0x2a860], R2 ;  /* 0x02a860021b0075a7 */ /* 0x010824000800017f */
[----:B0-----:R-:W-:Y:S05]  /*12000*/  @!P0 NANOSLEEP.SYNCS 0x989680 ;  /* 0x009896800000895d */ /* 0x001fea0003900000 */
[----:B------:R-:W0:Y:S02]  /*12010*/  @!P0 SYNCS.PHASECHK.TRANS64 P0, [R27+URZ+0x2a860], R2 ;  /* 0x02a860021b0085a7 */ /* 0x000e24000800007f */
[----:B0-----:R-:W-:Y:S05]  /*12020*/  @!P0 BRA `(.L_x_2524) ;  /* 0xfffffffc00f08947 */ /* 0x001fea000383ffff */
.L_x_2516:
[----:B------:R-:W-:Y:S05]  /*12030*/  BSYNC B0 ;  /* 0x0000000000007941 */ /* 0x000fea0003800000 */
.L_x_2515:
[----:B------:R-:W-:Y:S05]  /*12040*/  EXIT ;  /* 0x000000000000794d */ /* 0x000fea0003800000 */
.L_x_2379:
[----:B0-----:R-:W-:-:S04]  /*12050*/  IMAD.U32 R3, RZ, RZ, UR40 ;  /* 0x00000028ff037e24 */ /* 0x001fc8000f8e00ff */
[----:B------:R0:W1:Y:S03]  /*12060*/  SYNCS.PHASECHK.TRANS64.TRYWAIT P1, [R3+URZ+0x2a800], R0 ;  /* 0x02a80000030075a7 */ /* 0x000066000802017f */
[----:B-1----:R-:W-:Y:S05]  /*12070*/  @!P1 NANOSLEEP.SYNCS 0x989680 ;  /* 0x009896800000995d */ /* 0x002fea0003900000 */
[----:B------:R-:W1:Y:S02]  /*12080*/  @!P1 SYNCS.PHASECHK.TRANS64 P1, [R3+URZ+0x2a800], R0 ;  /* 0x02a80000030095a7 */ /* 0x000e64000802007f */
[----:B-1----:R-:W-:Y:S05]  /*12090*/  @!P1 BRA `(.L_x_2379) ;  /* 0xfffffffc00ec9947 */ /* 0x002fea000383ffff */
[----:B------:R-:W-:Y:S05]  /*120a0*/  BRA `(.L_x_2525) ;  /* 0xfffffefc00607947 */ /* 0x000fea000383ffff */
.L_x_2383:
[----:B-1----:R1:W2:Y:S02]  /*120b0*/  SYNCS.PHASECHK.TRANS64.TRYWAIT P1, [R0+URZ+0x2a830], R3 ;  /* 0x02a83003000075a7 */ /* 0x0022a4000802017f */
[----:B--2---:R-:W-:Y:S05]  /*120c0*/  @!P1 NANOSLEEP.SYNCS 0x989680 ;  /* 0x009896800000995d */ /* 0x004fea0003900000 */
[----:B------:R-:W2:Y:S02]  /*120d0*/  @!P1 SYNCS.PHASECHK.TRANS64 P1, [R0+URZ+0x2a830], R3 ;  /* 0x02a83003000095a7 */ /* 0x000ea4000802007f */
[----:B--2---:R-:W-:Y:S05]  /*120e0*/  @!P1 BRA `(.L_x_2383) ;  /* 0xfffffffc00f09947 */ /* 0x004fea000383ffff */
[----:B------:R-:W-:Y:S05]  /*120f0*/  BRA `(.L_x_2382) ;  /* 0xfffffefc007c7947 */ /* 0x000fea000383ffff */
.L_x_2389:
[----:B-1----:R-:W-:-:S04]  /*12100*/  IMAD.U32 R5, RZ, RZ, UR7 ;  /* 0x00000007ff057e24 */ /* 0x002fc8000f8e00ff */
[----:B------:R1:W2:Y:S03]  /*12110*/  SYNCS.PHASECHK.TRANS64.TRYWAIT P1, [R5+URZ+0x2a830], R4 ;  /* 0x02a83004050075a7 */ /* 0x0002a6000802017f */
[----:B--2---:R-:W-:Y:S05]  /*12120*/  @!P1 NANOSLEEP.SYNCS 0x989680 ;  /* 0x009896800000995d */ /* 0x004fea0003900000 */
[----:B------:R-:W2:Y:S02]  /*12130*/  @!P1 SYNCS.PHASECHK.TRANS64 P1, [R5+URZ+0x2a830], R4 ;  /* 0x02a83004050095a7 */ /* 0x000ea4000802007f */
[----:B--2---:R-:W-:Y:S05]  /*12140*/  @!P1 BRA `(.L_x_2389) ;  /* 0xfffffffc00ec9947 */ /* 0x004fea000383ffff */
[----:B------:R-:W-:Y:S05]  /*12150*/  BRA `(.L_x_2388) ;  /* 0xffffff1c008c7947 */ /* 0x000fea000383ffff */
.L_x_2393:
[----:B-1----:R-:W-:-:S04]  /*12160*/  IMAD.U32 R5, RZ, RZ, UR10 ;  /* 0x0000000aff057e24 */ /* 0x002fc8000f8e00ff */
[----:B------:R1:W3:Y:S03]  /*12170*/  SYNCS.PHASECHK.TRANS64.TRYWAIT P1, [R5+URZ+0x2a850], R0 ;  /* 0x02a85000050075a7 */ /* 0x0002e6000802017f */
[----:B---3--:R-:W-:Y:S05]  /*12180*/  @!P1 NANOSLEEP.SYNCS 0x989680 ;  /* 0x009896800000995d */ /* 0x008fea0003900000 */
[----:B------:R-:W3:Y:S02]  /*12190*/  @!P1 SYNCS.PHASECHK.TRANS64 P1, [R5+URZ+0x2a850], R0 ;  /* 0x02a85000050095a7 */ /* 0x000ee4000802007f */
[----:B---3--:R-:W-:Y:S05]  /*121a0*/  @!P1 BRA `(.L_x_2393) ;  /* 0xfffffffc00ec9947 */ /* 0x008fea000383ffff */
[----:B------:R-:W-:Y:S05]  /*121b0*/  BRA `(.L_x_2392) ;  /* 0xffffff2400d47947 */ /* 0x000fea000383ffff */
.L_x_2401:
[----:B-1----:R-:W-:-:S04]  /*121c0*/  IMAD.U32 R5, RZ, RZ, UR7 ;  /* 0x00000007ff057e24 */ /* 0x002fc8000f8e00ff */
[----:B------:R1:W2:Y:S03]  /*121d0*/  SYNCS.PHASECHK.TRANS64.TRYWAIT P1, [R5+URZ+0x2a830], R4 ;  /* 0x02a83004050075a7 */ /* 0x0002a6000802017f */
[----:B--2---:R-:W-:Y:S05]  /*121e0*/  @!P1 NANOSLEEP.SYNCS 0x989680 ;  /* 0x009896800000995d */ /* 0x004fea0003900000 */
[----:B------:R-:W2:Y:S02]  /*121f0*/  @!P1 SYNCS.PHASECHK.TRANS64 P1, [R5+URZ+0x2a830], R4 ;  /* 0x02a83004050095a7 */ /* 0x000ea4000802007f */
[----:B--2---:R-:W-:Y:S05]  /*12200*/  @!P1 BRA `(.L_x_2401) ;  /* 0xfffffffc00ec9947 */ /* 0x004fea000383ffff */
[----:B------:R-:W-:Y:S05]  /*12210*/  BRA `(.L_x_2400) ;  /* 0xffffff4000807947 */ /* 0x000fea000383ffff */
.L_x_2405:
[----:B-1----:R-:W-:-:S04]  /*12220*/  IMAD.U32 R5, RZ, RZ, UR15 ;  /* 0x0000000fff057e24 */ /* 0x002fc8000f8e00ff */
[----:B------:R1:W3:Y:S03]  /*12230*/  SYNCS.PHASECHK.TRANS64.TRYWAIT P1, [R5+URZ+0x2a850], R0 ;  /* 0x02a85000050075a7 */ /* 0x0002e6000802017f */
[----:B---3--:R-:W-:Y:S05]  /*12240*/  @!P1 NANOSLEEP.SYNCS 0x989680 ;  /* 0x009896800000995d */ /* 0x008fea0003900000 */
[----:B------:R-:W3:Y:S02]  /*12250*/  @!P1 SYNCS.PHASECHK.TRANS64 P1, [R5+URZ+0x2a850], R0 ;  /* 0x02a85000050095a7 */ /* 0x000ee4000802007f */
[----:B---3--:R-:W-:Y:S05]  /*12260*/  @!P1 BRA `(.L_x_2405) ;  /* 0xfffffffc00ec9947 */ /* 0x008fea000383ffff */
[----:B------:R-:W-:Y:S05]  /*12270*/  BRA `(.L_x_2404) ;  /* 0xffffff4800c87947 */ /* 0x000fea000383ffff */
.L_x_2412:
[----:B-1----:R-:W-:-:S04]  /*12280*/  IMAD.U32 R3, RZ, RZ, UR5 ;  /* 0x00000005ff037e24 */ /* 0x002fc8000f8e00ff */
[----:B------:R1:W2:Y:S03]  /*12290*/  SYNCS.PHASECHK.TRANS64.TRYWAIT P1, [R3+URZ+0x2a850], R0 ;  /* 0x02a85000030075a7 */ /* 0x0002a6000802017f */
[----:B--2---:R-:W-:Y:S05]  /*122a0*/  @!P1 NANOSLEEP.SYNCS 0x989680 ;  /* 0x009896800000995d */ /* 0x004fea0003900000 */
[----:B------:R-:W2:Y:S02]  /*122b0*/  @!P1 SYNCS.PHASECHK.TRANS64 P1, [R3+URZ+0x2a850], R0 ;  /* 0x02a85000030095a7 */ /* 0x000ea4000802007f */
[----:B--2---:R-:W-:Y:S05]  /*122c0*/  @!P1 BRA `(.L_x_2412) ;  /* 0xfffffffc00ec9947 */ /* 0x004fea000383ffff */
[----:B------:R-:W-:Y:S05]  /*122d0*/  BRA `(.L_x_2411) ;  /* 0xffffff6000647947 */ /* 0x000fea000383ffff */
.L_x_2460:
[----:B------:R-:W-:Y:S01]  /*122e0*/  SHF.R.U32.HI R7, RZ, 0x5, R21 ;  /* 0x00000005ff077819 */ /* 0x000fe20000011615 */
[----:B------:R-:W-:Y:S01]  /*122f0*/  BSSY B0, `(.L_x_2526) ;  /* 0x0000009000007945 */ /* 0x000fe20003800000 */
[----:B------:R-:W-:Y:S02]  /*12300*/  IMAD.MOV.U32 R12, RZ, RZ, RZ ;  /* 0x000000ffff0c7224 */ /* 0x000fe400078e00ff */
[----:B------:R-:W-:Y:S01]  /*12310*/  LOP3.LUT R7, R7, 0x3, RZ, 0xc0, !PT ;  /* 0x0000000307077812 */ /* 0x000fe200078ec0ff */
[----:B------:R-:W-:Y:S02]  /*12320*/  IMAD.MOV.U32 R11, RZ, RZ, 0x1f ;  /* 0x0000001fff0b7424 */ /* 0x000fe400078e00ff */
[----:B------:R-:W-:Y:S02]  /*12330*/  IMAD.MOV.U32 R15, RZ, RZ, -0x1 ;  /* 0xffffffffff0f7424 */ /* 0x000fe400078e00ff */
[----:B------:R-:W-:-:S07]  /*12340*/  IMAD.MOV.U32 R13, RZ, RZ, R7 ;  /* 0x000000ffff0d7224 */ /* 0x000fce00078e0007 */
[----:B-----5:R-:W-:Y:S05]  /*12350*/  WARPSYNC.COLLECTIVE R15, `(.L_x_2527) ;  /* 0x000000000f087348 */ /* 0x020fea0003c00000 */
[----:B------:R0:W1:Y:S02]  /*12360*/  SHFL.IDX P6, R14, R13, R12, R11 ;  /* 0x0000000c0d0e7389 */ /* 0x00006400000c000b */
[----:B01---5:R-:W-:Y:S01]  /*12370*/  ENDCOLLECTIVE ;  /* 0x000000000000791b */ /* 0x023fe20003800000 */
.L_x_2527:
[----:B------:R-:W-:Y:S05]  /*12380*/  BSYNC B0 ;  /* 0x0000000000007941 */ /* 0x000fea0003800000 */
.L_x_2526:
[----:B------:R-:W-:Y:S05]  /*12390*/  BRA `(.L_x_2528) ;  /* 0xffffffb800ec7947 */ /* 0x000fea000383ffff */
.L_x_2463:
[----:B0-----:R0:W1:Y:S02]  /*123a0*/  SYNCS.PHASECHK.TRANS64.TRYWAIT P0, [R7+URZ+0x2a840], R2 ;  /* 0x02a84002070075a7 */ /* 0x001064000800017f */
[----:B-1----:R-:W-:Y:S05]  /*123b0*/  @!P0 NANOSLEEP.SYNCS 0x989680 ;  /* 0x009896800000895d */ /* 0x002fea0003900000 */
[----:B------:R-:W1:Y:S02]  /*123c0*/  @!P0 SYNCS.PHASECHK.TRANS64 P0, [R7+URZ+0x2a840], R2 ;  /* 0x02a84002070085a7 */ /* 0x000e64000800007f */
[----:B-1----:R-:W-:Y:S05]  /*123d0*/  @!P0 BRA `(.L_x_2463) ;  /* 0xfffffffc00f08947 */ /* 0x002fea000383ffff */
[----:B------:R-:W-:Y:S05]  /*123e0*/  BRA `(.L_x_2529) ;  /* 0xffffffbc00547947 */ /* 0x000fea000383ffff */
.L_x_2464:
        /* <DEDUP_REMOVED lines=8> */
.L_x_2531:
[----:B------:R-:W-:Y:S05]  /*12470*/  BSYNC B0 ;  /* 0x0000000000007941 */ /* 0x000fea0003800000 */
.L_x_2530:
        /* <DEDUP_REMOVED lines=9> */
.L_x_2532:
[----:B------:R-:W-:Y:S01]  /*12510*/  MOV R13, R0 ;  /* 0x00000000000d7202 */ /* 0x000fe20000000f00 */
[----:B------:R-:W-:Y:S02]  /*12520*/  IMAD.MOV.U32 R12, RZ, RZ, 0x1 ;  /* 0x00000001ff0c7424 */ /* 0x000fe400078e00ff */
[----:B------:R-:W-:-:S07]  /*12530*/  IMAD.MOV.U32 R3, RZ, RZ, R14 ;  /* 0x000000ffff037224 */ /* 0x000fce00078e000e */
[----:B------:R-:W-:Y:S05]  /*12540*/  WARPSYNC.COLLECTIVE R15, `(.L_x_2533) ;  /* 0x000000000f087348 */ /* 0x000fea0003c00000 */
[----:B------:R0:W1:Y:S02]  /*12550*/  SHFL.IDX P6, R14, R13, R12, R11 ;  /* 0x0000000c0d0e7389 */ /* 0x00006400000c000b */
[----:B01----:R-:W-:Y:S01]  /*12560*/  ENDCOLLECTIVE ;  /* 0x000000000000791b */ /* 0x003fe20003800000 */
.L_x_2533:
        /* <DEDUP_REMOVED lines=17> */
.L_x_2534:
[----:B------:R-:W-:Y:S02]  /*12680*/  @P1 IMAD R8, R5, 0x2, R22 ;  /* 0x0000000205081824 */ /* 0x000fe400078e0216 */
[----:B------:R-:W-:Y:S02]  /*12690*/  IMAD.MOV.U32 R13, RZ, RZ, R0 ;  /* 0x000000ffff0d7224 */ /* 0x000fe400078e0000 */
[----:B------:R-:W-:Y:S02]  /*126a0*/  IMAD.MOV.U32 R12, RZ, RZ, 0x2 ;  /* 0x00000002ff0c7424 */ /* 0x000fe400078e00ff */
[----:B------:R-:W-:-:S07]  /*126b0*/  IMAD.MOV.U32 R3, RZ, RZ, R14 ;  /* 0x000000ffff037224 */ /* 0x000fce00078e000e */
[----:B------:R-:W-:Y:S05]  /*126c0*/  WARPSYNC.COLLECTIVE R15, `(.L_x_2535) ;  /* 0x000000000f087348 */ /* 0x000fea0003c00000 */
[----:B------:R0:W1:Y:S02]  /*126d0*/  SHFL.IDX P6, R14, R13, R12, R11 ;  /* 0x0000000c0d0e7389 */ /* 0x00006400000c000b */
[----:B01----:R-:W-:Y:S01]  /*126e0*/  ENDCOLLECTIVE ;  /* 0x000000000000791b */ /* 0x003fe20003800000 */
.L_x_2535:
        /* <DEDUP_REMOVED lines=17> */
.L_x_2536:
[----:B------:R-:W-:Y:S02]  /*12800*/  @P1 IMAD R8, R5, 0x2, R22 ;  /* 0x0000000205081824 */ /* 0x000fe400078e0216 */
[----:B------:R-:W-:Y:S02]  /*12810*/  IMAD.MOV.U32 R13, RZ, RZ, R0 ;  /* 0x000000ffff0d7224 */ /* 0x000fe400078e0000 */
[----:B------:R-:W-:Y:S02]  /*12820*/  IMAD.MOV.U32 R12, RZ, RZ, 0x3 ;  /* 0x00000003ff0c7424 */ /* 0x000fe400078e00ff */
[----:B------:R-:W-:-:S07]  /*12830*/  IMAD.MOV.U32 R3, RZ, RZ, R14 ;  /* 0x000000ffff037224 */ /* 0x000fce00078e000e */
[----:B------:R-:W-:Y:S05]  /*12840*/  WARPSYNC.COLLECTIVE R15, `(.L_x_2537) ;  /* 0x000000000f087348 */ /* 0x000fea0003c00000 */
[----:B------:R0:W1:Y:S02]  /*12850*/  SHFL.IDX P6, R14, R13, R12, R11 ;  /* 0x0000000c0d0e7389 */ /* 0x00006400000c000b */
[----:B01----:R-:W-:Y:S01]  /*12860*/  ENDCOLLECTIVE ;  /* 0x000000000000791b */ /* 0x003fe20003800000 */
.L_x_2537:
        /* <DEDUP_REMOVED lines=17> */
.L_x_2538:
[----:B------:R-:W-:Y:S02]  /*12980*/  @P1 IMAD R8, R5, 0x2, R22 ;  /* 0x0000000205081824 */ /* 0x000fe400078e0216 */
[----:B------:R-:W-:Y:S02]  /*12990*/  IMAD.MOV.U32 R13, RZ, RZ, R0 ;  /* 0x000000ffff0d7224 */ /* 0x000fe400078e0000 */
[----:B------:R-:W-:Y:S02]  /*129a0*/  IMAD.MOV.U32 R12, RZ, RZ, 0x4 ;  /* 0x00000004ff0c7424 */ /* 0x000fe400078e00ff */
[----:B------:R-:W-:-:S07]  /*129b0*/  IMAD.MOV.U32 R3, RZ, RZ, R14 ;  /* 0x000000ffff037224 */ /* 0x000fce00078e000e */
[----:B------:R-:W-:Y:S05]  /*129c0*/  WARPSYNC.COLLECTIVE R15, `(.L_x_2539) ;  /* 0x000000000f087348 */ /* 0x000fea0003c00000 */
[----:B------:R0:W1:Y:S02]  /*129d0*/  SHFL.IDX P6, R14, R13, R12, R11 ;  /* 0x0000000c0d0e7389 */ /* 0x00006400000c000b */
[----:B01----:R-:W-:Y:S01]  /*129e0*/  ENDCOLLECTIVE ;  /* 0x000000000000791b */ /* 0x003fe20003800000 */
.L_x_2539:
        /* <DEDUP_REMOVED lines=17> */
.L_x_2540:
[----:B------:R-:W-:Y:S02]  /*12b00*/  @P1 IMAD R8, R5, 0x2, R22 ;  /* 0x0000000205081824 */ /* 0x000fe400078e0216 */
[----:B------:R-:W-:Y:S02]  /*12b10*/  IMAD.MOV.U32 R13, RZ, RZ, R0 ;  /* 0x000000ffff0d7224 */ /* 0x000fe400078e0000 */
[----:B------:R-:W-:Y:S02]  /*12b20*/  IMAD.MOV.U32 R12, RZ, RZ, 0x5 ;  /* 0x00000005ff0c7424 */ /* 0x000fe400078e00ff */
[----:B------:R-:W-:-:S07]  /*12b30*/  IMAD.MOV.U32 R3, RZ, RZ, R14 ;  /* 0x000000ffff037224 */ /* 0x000fce00078e000e */
[----:B------:R-:W-:Y:S05]  /*12b40*/  WARPSYNC.COLLECTIVE R15, `(.L_x_2541) ;  /* 0x000000000f087348 */ /* 0x000fea0003c00000 */
[----:B------:R0:W1:Y:S02]  /*12b50*/  SHFL.IDX P6, R14, R13, R12, R11 ;  /* 0x0000000c0d0e7389 */ /* 0x00006400000c000b */
[----:B01----:R-:W-:Y:S01]  /*12b60*/  ENDCOLLECTIVE ;  /* 0x000000000000791b */ /* 0x003fe20003800000 */
.L_x_2541:
        /* <DEDUP_REMOVED lines=10> */
.L_x_2542:
        /* <DEDUP_REMOVED lines=8> */
.L_x_2469:
[----:B------:R-:W-:Y:S02]  /*12c90*/  IMAD.MOV.U32 R13, RZ, RZ, R4 ;  /* 0x000000ffff0d7224 */ /* 0x000fe400078e0004 */
[----:B------:R-:W-:Y:S02]  /*12ca0*/  IMAD.MOV.U32 R12, RZ, RZ, RZ ;  /* 0x000000ffff0c7224 */ /* 0x000fe400078e00ff */
[----:B------:R-:W-:Y:S02]  /*12cb0*/  IMAD.MOV.U32 R11, RZ, RZ, 0x181f ;  /* 0x0000181fff0b7424 */ /* 0x000fe400078e00ff */
[----:B------:R-:W-:Y:S02]  /*12cc0*/  IMAD.MOV.U32 R15, RZ, RZ, -0x1 ;  /* 0xffffffffff0f7424 */ /* 0x000fe400078e00ff */
[----:B-----5:R-:W-:Y:S02]  /*12cd0*/  IMAD R5, R10, R6, RZ ;  /* 0x000000060a057224 */ /* 0x020fe400078e02ff */
[----:B------:R-:W-:-:S07]  /*12ce0*/  IMAD R17, R17, 0x80, R9 ;  /* 0x0000008011117824 */ /* 0x000fce00078e0209 */
[----:B------:R-:W-:Y:S05]  /*12cf0*/  WARPSYNC.COLLECTIVE R15, `(.L_x_2544) ;  /* 0x000000000f087348 */ /* 0x000fea0003c00000 */
[----:B------:R0:W1:Y:S02]  /*12d00*/  SHFL.IDX P6, R14, R13, R12, R11 ;  /* 0x0000000c0d0e7389 */ /* 0x00006400000c000b */
[----:B01----:R-:W-:Y:S01]  /*12d10*/  ENDCOLLECTIVE ;  /* 0x000000000000791b */ /* 0x003fe20003800000 */
.L_x_2544:
[C---:B------:R-:W-:Y:S01]  /*12d20*/  VIADD R6, R17.reuse, 0x10 ;  /* 0x0000001011067836 */ /* 0x040fe20000000000 */
[----:B------:R-:W-:Y:S01]  /*12d30*/  ISETP.GE.AND P1, PT, R17, R5, PT ;  /* 0x000000051100720c */ /* 0x000fe20003f26270 */
[----:B------:R-:W-:Y:S02]  /*12d40*/  IMAD.MOV.U32 R13, RZ, RZ, R0 ;  /* 0x000000ffff0d7224 */ /* 0x000fe400078e0000 */
[----:B------:R-:W-:-:S10]  /*12d50*/  IMAD.MOV.U32 R2, RZ, RZ, R14 ;  /* 0x000000ffff027224 */ /* 0x000fd400078e000e */
[----:B------:R-:W-:Y:S05]  /*12d60*/  WARPSYNC.COLLECTIVE R15, `(.L_x_2545) ;  /* 0x000000000f087348 */ /* 0x000fea0003c00000 */
[----:B------:R0:W1:Y:S02]  /*12d70*/  SHFL.IDX P6, R14, R13, R12, R11 ;  /* 0x0000000c0d0e7389 */ /* 0x00006400000c000b */
[----:B01----:R-:W-:Y:S01]  /*12d80*/  ENDCOLLECTIVE ;  /* 0x000000000000791b */ /* 0x003fe20003800000 */
.L_x_2545:
        /* <DEDUP_REMOVED lines=8> */
.L_x_2546:
        /* <DEDUP_REMOVED lines=8> */
[----:B------:R-:W-:Y:S02]  /*12e90*/  VIADD R6, R17, 0x20 ;  /* 0x0000002011067836 */ /* 0x000fe40000000000 */
[----:B0-----:R-:W-:-:S08]  /*12ea0*/  IMAD.MOV.U32 R2, RZ, RZ, R14 ;  /* 0x000000ffff027224 */ /* 0x001fd000078e000e */
[----:B------:R-:W-:Y:S05]  /*12eb0*/  WARPSYNC.COLLECTIVE R15, `(.L_x_2547) ;  /* 0x000000000f087348 */ /* 0x000fea0003c00000 */
[----:B------:R0:W1:Y:S02]  /*12ec0*/  SHFL.IDX P6, R14, R13, R12, R11 ;  /* 0x0000000c0d0e7389 */ /* 0x00006400000c000b */
[----:B01----:R-:W-:Y:S01]  /*12ed0*/  ENDCOLLECTIVE ;  /* 0x000000000000791b */ /* 0x003fe20003800000 */
.L_x_2547:
        /* <DEDUP_REMOVED lines=8> */
.L_x_2548:
[----:B------:R-:W-:-:S05]  /*12f60*/  @!P1 IMAD.MOV.U32 R3, RZ, RZ, R7 ;  /* 0x000000ffff039224 */ /* 0x000fca00078e0007 */
        /* <DEDUP_REMOVED lines=8> */
[----:B------:R-:W-:Y:S02]  /*12ff0*/  VIADD R6, R17, 0x30 ;  /* 0x0000003011067836 */ /* 0x000fe40000000000 */
[----:B0-----:R-:W-:-:S10]  /*13000*/  IMAD.MOV.U32 R2, RZ, RZ, R14 ;  /* 0x000000ffff027224 */ /* 0x001fd400078e000e */
[----:B------:R-:W-:Y:S05]  /*13010*/  WARPSYNC.COLLECTIVE R15, `(.L_x_2549) ;  /* 0x000000000f087348 */ /* 0x000fea0003c00000 */
[----:B------:R0:W1:Y:S02]  /*13020*/  SHFL.IDX P6, R14, R13, R12, R11 ;  /* 0x0000000c0d0e7389 */ /* 0x00006400000c000b */
[----:B01----:R-:W-:Y:S01]  /*13030*/  ENDCOLLECTIVE ;  /* 0x000000000000791b */ /* 0x003fe20003800000 */
.L_x_2549:
        /* <DEDUP_REMOVED lines=8> */
.L_x_2550:
        /* <DEDUP_REMOVED lines=14> */
.L_x_2551:
        /* <DEDUP_REMOVED lines=8> */
.L_x_2552:
        /* <DEDUP_REMOVED lines=14> */
.L_x_2553:
        /* <DEDUP_REMOVED lines=8> */
.L_x_2554:
        /* <DEDUP_REMOVED lines=14> */
.L_x_2555:
        /* <DEDUP_REMOVED lines=8> */
.L_x_2556:
        /* <DEDUP_REMOVED lines=13> */
.L_x_2557:
        /* <DEDUP_REMOVED lines=8> */
.L_x_2558:
        /* <DEDUP_REMOVED lines=12> */
.L_x_2559:
[----:B------:R-:W-:Y:S05]  /*136f0*/  BRA `(.L_x_2560) ;  /* 0xffffffbc00207947 */ /* 0x000fea000383ffff */
.L_x_2474:
[----:B0-----:R0:W1:Y:S02]  /*13700*/  SYNCS.PHASECHK.TRANS64.TRYWAIT P0, [R22+URZ+0x2a820], R3 ;  /* 0x02a82003160075a7 */ /* 0x001064000800017f */
[----:B-1----:R-:W-:Y:S05]  /*13710*/  @!P0 NANOSLEEP.SYNCS 0x989680 ;  /* 0x009896800000895d */ /* 0x002fea0003900000 */
[----:B------:R-:W1:Y:S02]  /*13720*/  @!P0 SYNCS.PHASECHK.TRANS64 P0, [R22+URZ+0x2a820], R3 ;  /* 0x02a82003160085a7 */ /* 0x000e64000800007f */
[----:B-1----:R-:W-:Y:S05]  /*13730*/  @!P0 BRA `(.L_x_2474) ;  /* 0xfffffffc00f08947 */ /* 0x002fea000383ffff */
[----:B------:R-:W-:Y:S05]  /*13740*/  BRA `(.L_x_2561) ;  /* 0xffffffbc00987947 */ /* 0x000fea000383ffff */
.L_x_2479:
[----:B0-----:R0:W1:Y:S02]  /*13750*/  SYNCS.PHASECHK.TRANS64.TRYWAIT P0, [R6+URZ+0x2a840], R3 ;  /* 0x02a84003060075a7 */ /* 0x001064000800017f */
[----:B-1----:R-:W-:Y:S05]  /*13760*/  @!P0 NANOSLEEP.SYNCS 0x989680 ;  /* 0x009896800000895d */ /* 0x002fea0003900000 */
[----:B------:R-:W1:Y:S02]  /*13770*/  @!P0 SYNCS.PHASECHK.TRANS64 P0, [R6+URZ+0x2a840], R3 ;  /* 0x02a84003060085a7 */ /* 0x000e64000800007f */
[----:B-1----:R-:W-:Y:S05]  /*13780*/  @!P0 BRA `(.L_x_2479) ;  /* 0xfffffffc00f08947 */ /* 0x002fea000383ffff */
[----:B------:R-:W-:Y:S05]  /*13790*/  BRA `(.L_x_2562) ;  /* 0xffffffc0005c7947 */ /* 0x000fea000383ffff */
.L_x_2480:
        /* <DEDUP_REMOVED lines=8> */
.L_x_2564:
[----:B------:R-:W-:Y:S05]  /*13820*/  BSYNC B1 ;  /* 0x0000000000017941 */ /* 0x000fea0003800000 */
.L_x_2563:
        /* <DEDUP_REMOVED lines=10> */
.L_x_2565:
        /* <DEDUP_REMOVED lines=8> */
.L_x_2566:
        /* <DEDUP_REMOVED lines=14> */
.L_x_2567:
[----:B------:R-:W-:Y:S02]  /*13a30*/  IMAD.MOV.U32 R13, RZ, RZ, R5 ;  /* 0x000000ffff0d7224 */ /* 0x000fe400078e0005 */
[----:B------:R-:W-:Y:S02]  /*13a40*/  IMAD.MOV.U32 R12, RZ, RZ, 0x2 ;  /* 0x00000002ff0c7424 */ /* 0x000fe400078e00ff */
[----:B------:R-:W-:-:S07]  /*13a50*/  IMAD.MOV.U32 R2, RZ, RZ, R14 ;  /* 0x000000ffff027224 */ /* 0x000fce00078e000e */
[----:B------:R-:W-:Y:S05]  /*13a60*/  WARPSYNC.COLLECTIVE R15, `(.L_x_2568) ;  /* 0x000000000f087348 */ /* 0x000fea0003c00000 */
[----:B------:R0:W1:Y:S02]  /*13a70*/  SHFL.IDX P6, R14, R13, R12, R11 ;  /* 0x0000000c0d0e7389 */ /* 0x00006400000c000b */
[----:B01----:R-:W-:Y:S01]  /*13a80*/  ENDCOLLECTIVE ;  /* 0x000000000000791b */ /* 0x003fe20003800000 */
.L_x_2568:
        /* <DEDUP_REMOVED lines=13> */
.L_x_2569:
[----:B------:R-:W-:Y:S01]  /*13b60*/  MOV R13, R5 ;  /* 0x00000005000d7202 */ /* 0x000fe20000000f00 */
[----:B------:R-:W-:Y:S02]  /*13b70*/  IMAD.MOV.U32 R12, RZ, RZ, 0x3 ;  /* 0x00000003ff0c7424 */ /* 0x000fe400078e00ff */
[----:B------:R-:W-:-:S07]  /*13b80*/  IMAD.MOV.U32 R2, RZ, RZ, R14 ;  /* 0x000000ffff027224 */ /* 0x000fce00078e000e */
[----:B------:R-:W-:Y:S05]  /*13b90*/  WARPSYNC.COLLECTIVE R15, `(.L_x_2570) ;  /* 0x000000000f087348 */ /* 0x000fea0003c00000 */
[----:B------:R0:W1:Y:S02]  /*13ba0*/  SHFL.IDX P6, R14, R13, R12, R11 ;  /* 0x0000000c0d0e7389 */ /* 0x00006400000c000b */
[----:B01----:R-:W-:Y:S01]  /*13bb0*/  ENDCOLLECTIVE ;  /* 0x000000000000791b */ /* 0x003fe20003800000 */
.L_x_2570:
        /* <DEDUP_REMOVED lines=13> */
.L_x_2571:
[----:B------:R-:W-:Y:S02]  /*13c90*/  IMAD.MOV.U32 R13, RZ, RZ, R5 ;  /* 0x000000ffff0d7224 */ /* 0x000fe400078e0005 */
[----:B------:R-:W-:Y:S02]  /*13ca0*/  IMAD.MOV.U32 R12, RZ, RZ, 0x4 ;  /* 0x00000004ff0c7424 */ /* 0x000fe400078e00ff */
[----:B------:R-:W-:-:S07]  /*13cb0*/  IMAD.MOV.U32 R2, RZ, RZ, R14 ;  /* 0x000000ffff027224 */ /* 0x000fce00078e000e */
[----:B------:R-:W-:Y:S05]  /*13cc0*/  WARPSYNC.COLLECTIVE R15, `(.L_x_2572) ;  /* 0x000000000f087348 */ /* 0x000fea0003c00000 */
[----:B------:R0:W1:Y:S02]  /*13cd0*/  SHFL.IDX P6, R14, R13, R12, R11 ;  /* 0x0000000c0d0e7389 */ /* 0x00006400000c000b */
[----:B01----:R-:W-:Y:S01]  /*13ce0*/  ENDCOLLECTIVE ;  /* 0x000000000000791b */ /* 0x003fe20003800000 */
.L_x_2572:
        /* <DEDUP_REMOVED lines=13> */
.L_x_2573:
[----:B------:R-:W-:Y:S02]  /*13dc0*/  IMAD.MOV.U32 R13, RZ, RZ, R5 ;  /* 0x000000ffff0d7224 */ /* 0x000fe400078e0005 */
[----:B------:R-:W-:Y:S02]  /*13dd0*/  IMAD.MOV.U32 R12, RZ, RZ, 0x5 ;  /* 0x00000005ff0c7424 */ /* 0x000fe400078e00ff */
[----:B------:R-:W-:-:S07]  /*13de0*/  IMAD.MOV.U32 R2, RZ, RZ, R14 ;  /* 0x000000ffff027224 */ /* 0x000fce00078e000e */
[----:B------:R-:W-:Y:S05]  /*13df0*/  WARPSYNC.COLLECTIVE R15, `(.L_x_2574) ;  /* 0x000000000f087348 */ /* 0x000fea0003c00000 */
[----:B------:R0:W1:Y:S02]  /*13e00*/  SHFL.IDX P6, R14, R13, R12, R11 ;  /* 0x0000000c0d0e7389 */ /* 0x00006400000c000b */
[----:B01----:R-:W-:Y:S01]  /*13e10*/  ENDCOLLECTIVE ;  /* 0x000000000000791b */ /* 0x003fe20003800000 */
.L_x_2574:
        /* <DEDUP_REMOVED lines=13> */
.L_x_2575:
[----:B------:R-:W-:Y:S01]  /*13ef0*/  IMAD.MOV.U32 R2, RZ, RZ, R14 ;  /* 0x000000ffff027224 */ /* 0x000fe200078e000e */
[----:B------:R-:W-:Y:S06]  /*13f00*/  BRA `(.L_x_2576) ;  /* 0xffffffbc008c7947 */ /* 0x000fec000383ffff */
.L_x_2485:
[----:B-1----:R1:W4:Y:S02]  /*13f10*/  SYNCS.PHASECHK.TRANS64.TRYWAIT P0, [R4+URZ+0x2a860], R2 ;  /* 0x02a86002040075a7 */ /* 0x002324000800017f */
[----:B----4-:R-:W-:Y:S05]  /*13f20*/  @!P0 NANOSLEEP.SYNCS 0x989680 ;  /* 0x009896800000895d */ /* 0x010fea0003900000 */
[----:B------:R-:W4:Y:S02]  /*13f30*/  @!P0 SYNCS.PHASECHK.TRANS64 P0, [R4+URZ+0x2a860], R2 ;  /* 0x02a86002040085a7 */ /* 0x000f24000800007f */
[----:B----4-:R-:W-:Y:S05]  /*13f40*/  @!P0 BRA `(.L_x_2485) ;  /* 0xfffffffc00f08947 */ /* 0x010fea000383ffff */
[----:B------:R-:W-:Y:S05]  /*13f50*/  BRA `(.L_x_2577) ;  /* 0xffffffbc00e87947 */ /* 0x000fea000383ffff */
.L_x_2486:
        /* <DEDUP_REMOVED lines=8> */
.L_x_2579:
[----:B------:R-:W-:Y:S05]  /*13fe0*/  BSYNC B1 ;  /* 0x0000000000017941 */ /* 0x000fea0003800000 */
.L_x_2578:
[----:B------:R-:W-:Y:S01]  /*13ff0*/  IMAD.MOV.U32 R13, RZ, RZ, R18 ;  /* 0x000000ffff0d7224 */ /* 0x000fe200078e0012 */
[----:B------:R-:W-:Y:S01]  /*14000*/  MOV R11, 0x181f ;  /* 0x0000181f000b7802 */ /* 0x000fe20000000f00 */
[----:B------:R-:W-:Y:S02]  /*14010*/  IMAD.MOV.U32 R12, RZ, RZ, RZ ;  /* 0x000000ffff0c7224 */ /* 0x000fe400078e00ff */
[----:B------:R-:W-:Y:S02]  /*14020*/  IMAD.MOV.U32 R15, RZ, RZ, -0x1 ;  /* 0xffffffffff0f7424 */ /* 0x000fe400078e00ff */
[----:B------:R-:W-:Y:S02]  /*14030*/  IMAD.MOV.U32 R3, RZ, RZ, R14 ;  /* 0x000000ffff037224 */ /* 0x000fe400078e000e */
[----:B------:R-:W-:-:S07]  /*14040*/  IMAD R5, R5, 0x2, R22 ;  /* 0x0000000205057824 */ /* 0x000fce00078e0216 */
[----:B------:R-:W-:Y:S05]  /*14050*/  WARPSYNC.COLLECTIVE R15, `(.L_x_2580) ;  /* 0x000000000f087348 */ /* 0x000fea0003c00000 */
[----:B------:R0:W1:Y:S02]  /*14060*/  SHFL.IDX P6, R14, R13, R12, R11 ;  /* 0x0000000c0d0e7389 */ /* 0x00006400000c000b */
[----:B01----:R-:W-:Y:S01]  /*14070*/  ENDCOLLECTIVE ;  /* 0x000000000000791b */ /* 0x003fe20003800000 */
.L_x_2580:
[----:B------:R-:W-:Y:S02]  /*14080*/  IMAD.MOV.U32 R13, RZ, RZ, R24 ;  /* 0x000000ffff0d7224 */ /* 0x000fe400078e0018 */
[----:B------:R-:W-:Y:S02]  /*14090*/  IMAD.MOV.U32 R12, RZ, RZ, 0x1 ;  /* 0x00000001ff0c7424 */ /* 0x000fe400078e00ff */
[----:B------:R-:W-:-:S07]  /*140a0*/  IMAD.MOV.U32 R2, RZ, RZ, R14 ;  /* 0x000000ffff027224 */ /* 0x000fce00078e000e */
[----:B------:R-:W-:Y:S05]  /*140b0*/  WARPSYNC.COLLECTIVE R15, `(.L_x_2581) ;  /* 0x000000000f087348 */ /* 0x000fea0003c00000 */
[----:B------:R0:W1:Y:S02]  /*140c0*/  SHFL.IDX P6, R14, R13, R12, R11 ;  /* 0x0000000c0d0e7389 */ /* 0x00006400000c000b */
[----:B01----:R-:W-:Y:S01]  /*140d0*/  ENDCOLLECTIVE ;  /* 0x000000000000791b */ /* 0x003fe20003800000 */
.L_x_2581:
        /* <DEDUP_REMOVED lines=15> */
.L_x_2582:
[----:B------:R-:W-:Y:S02]  /*141d0*/  IMAD.MOV.U32 R13, RZ, RZ, R24 ;  /* 0x000000ffff0d7224 */ /* 0x000fe400078e0018 */
[----:B------:R-:W-:Y:S02]  /*141e0*/  IMAD.MOV.U32 R12, RZ, RZ, 0x2 ;  /* 0x00000002ff0c7424 */ /* 0x000fe400078e00ff */
[----:B------:R-:W-:-:S07]  /*141f0*/  IMAD.MOV.U32 R2, RZ, RZ, R14 ;  /* 0x000000ffff027224 */ /* 0x000fce00078e000e */
[----:B------:R-:W-:Y:S05]  /*14200*/  WARPSYNC.COLLECTIVE R15, `(.L_x_2583) ;  /* 0x000000000f087348 */ /* 0x000fea0003c00000 */
[----:B------:R0:W1:Y:S02]  /*14210*/  SHFL.IDX P6, R14, R13, R12, R11 ;  /* 0x0000000c0d0e7389 */ /* 0x00006400000c000b */
[----:B01----:R-:W-:Y:S01]  /*14220*/  ENDCOLLECTIVE ;  /* 0x000000000000791b */ /* 0x003fe20003800000 */
.L_x_2583:
        /* <DEDUP_REMOVED lines=14> */
.L_x_2584:
[----:B------:R-:W-:Y:S02]  /*14310*/  IMAD.MOV.U32 R13, RZ, RZ, R24 ;  /* 0x000000ffff0d7224 */ /* 0x000fe400078e0018 */
[----:B------:R-:W-:Y:S02]  /*14320*/  IMAD.MOV.U32 R12, RZ, RZ, 0x3 ;  /* 0x00000003ff0c7424 */ /* 0x000fe400078e00ff */
[----:B------:R-:W-:-:S07]  /*14330*/  IMAD.MOV.U32 R2, RZ, RZ, R14 ;  /* 0x000000ffff027224 */ /* 0x000fce00078e000e */
[----:B------:R-:W-:Y:S05]  /*14340*/  WARPSYNC.COLLECTIVE R15, `(.L_x_2585) ;  /* 0x000000000f087348 */ /* 0x000fea0003c00000 */
[----:B------:R0:W1:Y:S02]  /*14350*/  SHFL.IDX P6, R14, R13, R12, R11 ;  /* 0x0000000c0d0e7389 */ /* 0x00006400000c000b */
[----:B01----:R-:W-:Y:S01]  /*14360*/  ENDCOLLECTIVE ;  /* 0x000000000000791b */ /* 0x003fe20003800000 */
.L_x_2585:
        /* <DEDUP_REMOVED lines=14> */
.L_x_2586:
[----:B------:R-:W-:Y:S01]  /*14450*/  IMAD.MOV.U32 R13, RZ, RZ, R24 ;  /* 0x000000ffff0d7224 */ /* 0x000fe200078e0018 */
[----:B------:R-:W-:Y:S01]  /*14460*/  MOV R12, 0x4 ;  /* 0x00000004000c7802 */ /* 0x000fe20000000f00 */
[----:B------:R-:W-:-:S07]  /*14470*/  IMAD.MOV.U32 R2, RZ, RZ, R14 ;  /* 0x000000ffff027224 */ /* 0x000fce00078e000e */
[----:B------:R-:W-:Y:S05]  /*14480*/  WARPSYNC.COLLECTIVE R15, `(.L_x_2587) ;  /* 0x000000000f087348 */ /* 0x000fea0003c00000 */
[----:B------:R0:W1:Y:S02]  /*14490*/  SHFL.IDX P6, R14, R13, R12, R11 ;  /* 0x0000000c0d0e7389 */ /* 0x00006400000c000b */
[----:B01----:R-:W-:Y:S01]  /*144a0*/  ENDCOLLECTIVE ;  /* 0x000000000000791b */ /* 0x003fe20003800000 */
.L_x_2587:
        /* <DEDUP_REMOVED lines=14> */
.L_x_2588:
[----:B------:R-:W-:Y:S02]  /*14590*/  IMAD.MOV.U32 R13, RZ, RZ, R24 ;  /* 0x000000ffff0d7224 */ /* 0x000fe400078e0018 */
[----:B------:R-:W-:Y:S02]  /*145a0*/  IMAD.MOV.U32 R12, RZ, RZ, 0x5 ;  /* 0x00000005ff0c7424 */ /* 0x000fe400078e00ff */
[----:B------:R-:W-:-:S07]  /*145b0*/  IMAD.MOV.U32 R2, RZ, RZ, R14 ;  /* 0x000000ffff027224 */ /* 0x000fce00078e000e */
[----:B------:R-:W-:Y:S05]  /*145c0*/  WARPSYNC.COLLECTIVE R15, `(.L_x_2589) ;  /* 0x000000000f087348 */ /* 0x000fea0003c00000 */
[----:B------:R0:W1:Y:S02]  /*145d0*/  SHFL.IDX P6, R14, R13, R12, R11 ;  /* 0x0000000c0d0e7389 */ /* 0x00006400000c000b */
[----:B01----:R-:W-:Y:S01]  /*145e0*/  ENDCOLLECTIVE ;  /* 0x000000000000791b */ /* 0x003fe20003800000 */
.L_x_2589:
        /* <DEDUP_REMOVED lines=13> */
.L_x_2590:
[----:B------:R-:W-:Y:S01]  /*146c0*/  @!PT LDS RZ, [RZ] ;  /* 0x00000000fffff984 */ /* 0x000fe20000000800 */
[----:B------:R-:W-:Y:S01]  /*146d0*/  @!PT LDS RZ, [RZ] ;  /* 0x00000000fffff984 */ /* 0x000fe20000000800 */
[----:B------:R-:W-:Y:S01]  /*146e0*/  @!PT LDS RZ, [RZ] ;  /* 0x00000000fffff984 */ /* 0x000fe20000000800 */
[----:B------:R1:W-:Y:S01]  /*146f0*/  LDGSTS.E.BYPASS.LTC128B.128 [R5+0x5400], desc[UR36][R2.64+0x80], !P2 ;  /* 0x0540008002057fae */ /* 0x0003e2000d101d64 */
[----:B------:R-:W-:Y:S05]  /*14700*/  BRA `(.L_x_2591) ;  /* 0xffffffb800d47947 */ /* 0x000fea000383ffff */
.L_x_2494:
[----:B0-----:R0:W1:Y:S02]  /*14710*/  SYNCS.PHASECHK.TRANS64.TRYWAIT P0, [R0+URZ+0x2a860], R3 ;  /* 0x02a86003000075a7 */ /* 0x001064000800017f */
[----:B-1----:R-:W-:Y:S05]  /*14720*/  @!P0 NANOSLEEP.SYNCS 0x989680 ;  /* 0x009896800000895d */ /* 0x002fea0003900000 */
[----:B------:R-:W1:Y:S02]  /*14730*/  @!P0 SYNCS.PHASECHK.TRANS64 P0, [R0+URZ+0x2a860], R3 ;  /* 0x02a86003000085a7 */ /* 0x000e64000800007f */
[----:B-1----:R-:W-:Y:S05]  /*14740*/  @!P0 BRA `(.L_x_2494) ;  /* 0xfffffffc00f08947 */ /* 0x002fea000383ffff */
[----:B------:R-:W-:Y:S05]  /*14750*/  BRA `(.L_x_2592) ;  /* 0xffffffbc00e47947 */ /* 0x000fea000383ffff */
.L_x_2495:
        /* <DEDUP_REMOVED lines=8> */
.L_x_2594:
[----:B------:R-:W-:Y:S05]  /*147e0*/  BSYNC B0 ;  /* 0x0000000000007941 */ /* 0x000fea0003800000 */
.L_x_2593:
        /* <DEDUP_REMOVED lines=14> */
.L_x_2595:
        /* <DEDUP_REMOVED lines=10> */
.L_x_2596:
        /* <DEDUP_REMOVED lines=13> */
.L_x_2597:
[----:B------:R-:W-:Y:S02]  /*14a40*/  IMAD.MOV.U32 R13, RZ, RZ, R24 ;  /* 0x000000ffff0d7224 */ /* 0x000fe400078e0018 */
[----:B------:R-:W-:Y:S01]  /*14a50*/  IMAD.MOV.U32 R12, RZ, RZ, 0x2 ;  /* 0x00000002ff0c7424 */ /* 0x000fe200078e00ff */
[----:B------:R-:W-:-:S13]  /*14a60*/  IADD3 R2, P2, R14, R5, RZ ;  /* 0x000000050e027210 */ /* 0x000fda0007f5e0ff */
[----:B------:R-:W-:Y:S05]  /*14a70*/  WARPSYNC.COLLECTIVE R15, `(.L_x_2598) ;  /* 0x000000000f087348 */ /* 0x000fea0003c00000 */
[----:B------:R0:W1:Y:S02]  /*14a80*/  SHFL.IDX P6, R14, R13, R12, R11 ;  /* 0x0000000c0d0e7389 */ /* 0x00006400000c000b */
[----:B01----:R-:W-:Y:S01]  /*14a90*/  ENDCOLLECTIVE ;  /* 0x000000000000791b */ /* 0x003fe20003800000 */
.L_x_2598:
        /* <DEDUP_REMOVED lines=13> */
.L_x_2599:
[----:B------:R-:W-:Y:S02]  /*14b70*/  IMAD.MOV.U32 R13, RZ, RZ, R24 ;  /* 0x000000ffff0d7224 */ /* 0x000fe400078e0018 */
[----:B------:R-:W-:Y:S02]  /*14b80*/  IMAD.MOV.U32 R12, RZ, RZ, 0x3 ;  /* 0x00000003ff0c7424 */ /* 0x000fe400078e00ff */
[----:B------:R-:W-:-:S07]  /*14b90*/  IMAD.MOV.U32 R10, RZ, RZ, R14 ;  /* 0x000000ffff0a7224 */ /* 0x000fce00078e000e */
[----:B------:R-:W-:Y:S05]  /*14ba0*/  WARPSYNC.COLLECTIVE R15, `(.L_x_2600) ;  /* 0x000000000f087348 */ /* 0x000fea0003c00000 */
[----:B------:R0:W1:Y:S02]  /*14bb0*/  SHFL.IDX P6, R14, R13, R12, R11 ;  /* 0x0000000c0d0e7389 */ /* 0x00006400000c000b */
[----:B01----:R-:W-:Y:S01]  /*14bc0*/  ENDCOLLECTIVE ;  /* 0x000000000000791b */ /* 0x003fe20003800000 */
.L_x_2600:
        /* <DEDUP_REMOVED lines=14> */
.L_x_2601:
[----:B------:R-:W-:Y:S02]  /*14cb0*/  IMAD.MOV.U32 R13, RZ, RZ, R24 ;  /* 0x000000ffff0d7224 */ /* 0x000fe400078e0018 */
[----:B------:R-:W-:Y:S01]  /*14cc0*/  IMAD.MOV.U32 R12, RZ, RZ, 0x4 ;  /* 0x00000004ff0c7424 */ /* 0x000fe200078e00ff */
[----:B------:R-:W-:-:S13]  /*14cd0*/  IADD3 R2, P2, R14, R5, RZ ;  /* 0x000000050e027210 */ /* 0x000fda0007f5e0ff */
[----:B------:R-:W-:Y:S05]  /*14ce0*/  WARPSYNC.COLLECTIVE R15, `(.L_x_2602) ;  /* 0x000000000f087348 */ /* 0x000fea0003c00000 */
[----:B------:R0:W1:Y:S02]  /*14cf0*/  SHFL.IDX P6, R14, R13, R12, R11 ;  /* 0x0000000c0d0e7389 */ /* 0x00006400000c000b */
[----:B01----:R-:W-:Y:S01]  /*14d00*/  ENDCOLLECTIVE ;  /* 0x000000000000791b */ /* 0x003fe20003800000 */
.L_x_2602:
        /* <DEDUP_REMOVED lines=13> */
.L_x_2603:
[----:B------:R-:W-:Y:S02]  /*14de0*/  IMAD.MOV.U32 R13, RZ, RZ, R24 ;  /* 0x000000ffff0d7224 */ /* 0x000fe400078e0018 */
[----:B------:R-:W-:Y:S02]  /*14df0*/  IMAD.MOV.U32 R12, RZ, RZ, 0x5 ;  /* 0x00000005ff0c7424 */ /* 0x000fe400078e00ff */
[----:B------:R-:W-:-:S07]  /*14e00*/  IMAD.MOV.U32 R10, RZ, RZ, R14 ;  /* 0x000000ffff0a7224 */ /* 0x000fce00078e000e */
[----:B------:R-:W-:Y:S05]  /*14e10*/  WARPSYNC.COLLECTIVE R15, `(.L_x_2604) ;  /* 0x000000000f087348 */ /* 0x000fea0003c00000 */
[----:B------:R0:W1:Y:S02]  /*14e20*/  SHFL.IDX P6, R14, R13, R12, R11 ;  /* 0x0000000c0d0e7389 */ /* 0x00006400000c000b */
[----:B01----:R-:W-:Y:S01]  /*14e30*/  ENDCOLLECTIVE ;  /* 0x000000000000791b */ /* 0x003fe20003800000 */
.L_x_2604:
        /* <DEDUP_REMOVED lines=12> */
.L_x_2605:
[----:B------:R-:W-:Y:S05]  /*14f00*/  BRA `(.L_x_2606) ;  /* 0xffffffb800e07947 */ /* 0x000fea000383ffff */
.L_x_2500:
        /* <DEDUP_REMOVED lines=8> */
.L_x_2608:
[----:B------:R-:W-:Y:S05]  /*14f90*/  BSYNC B0 ;  /* 0x0000000000007941 */ /* 0x000fea0003800000 */
.L_x_2607:
        /* <DEDUP_REMOVED lines=9> */
.L_x_2609:
        /* <DEDUP_REMOVED lines=23> */
.L_x_2610:
[----:B------:R-:W-:Y:S01]  /*151a0*/  IMAD.MOV.U32 R12, RZ, RZ, 0x2 ;  /* 0x00000002ff0c7424 */ /* 0x000fe200078e00ff */
[----:B------:R-:W-:-:S05]  /*151b0*/  SEL R6, R14, RZ, P1 ;  /* 0x000000ff0e067207 */ /* 0x000fca0000800000 */
[----:B------:R-:W-:-:S04]  /*151c0*/  IMAD.IADD R6, R13, 0x1, R6 ;  /* 0x000000010d067824 */ /* 0x000fc800078e0206 */
[----:B------:R-:W-:-:S07]  /*151d0*/  IMAD.MOV.U32 R13, RZ, RZ, R6 ;  /* 0x000000ffff0d7224 */ /* 0x000fce00078e0006 */
[----:B------:R-:W-:Y:S05]  /*151e0*/  WARPSYNC.COLLECTIVE R15, `(.L_x_2611) ;  /* 0x000000000f087348 */ /* 0x000fea0003c00000 */
[----:B------:R0:W1:Y:S02]  /*151f0*/  SHFL.UP P6, R14, R13, R12, R11 ;  /* 0x0400000c0d0e7389 */ /* 0x00006400000c000b */
[----:B01----:R-:W-:Y:S01]  /*15200*/  ENDCOLLECTIVE ;  /* 0x000000000000791b */ /* 0x003fe20003800000 */
.L_x_2611:
        /* <DEDUP_REMOVED lines=8> */
.L_x_2612:
[----:B------:R-:W-:Y:S02]  /*15290*/  MOV R12, 0x8 ;  /* 0x00000008000c7802 */ /* 0x000fe40000000f00 */
[----:B------:R-:W-:-:S05]  /*152a0*/  SEL R3, R14, RZ, P3 ;  /* 0x000000ff0e037207 */ /* 0x000fca0001800000 */
[----:B------:R-:W-:-:S04]  /*152b0*/  IMAD.IADD R3, R2, 0x1, R3 ;  /* 0x0000000102037824 */ /* 0x000fc800078e0203 */
[----:B------:R-:W-:-:S07]  /*152c0*/  IMAD.MOV.U32 R13, RZ, RZ, R3 ;  /* 0x000000ffff0d7224 */ /* 0x000fce00078e0003 */
[----:B------:R-:W-:Y:S05]  /*152d0*/  WARPSYNC.COLLECTIVE R15, `(.L_x_2613) ;  /* 0x000000000f087348 */ /* 0x000fea0003c00000 */
[----:B------:R0:W1:Y:S02]  /*152e0*/  SHFL.UP P6, R14, R13, R12, R11 ;  /* 0x0400000c0d0e7389 */ /* 0x00006400000c000b */
[----:B01----:R-:W-:Y:S01]  /*152f0*/  ENDCOLLECTIVE ;  /* 0x000000000000791b */ /* 0x003fe20003800000 */
.L_x_2613:
[----:B------:R-:W-:Y:S01]  /*15300*/  IMAD.MOV.U32 R12, RZ, RZ, 0x10 ;  /* 0x00000010ff0c7424 */ /* 0x000fe200078e00ff */
[----:B------:R-:W-:-:S05]  /*15310*/  SEL R4, R14, RZ, P4 ;  /* 0x000000ff0e047207 */ /* 0x000fca0002000000 */
[----:B------:R-:W-:-:S04]  /*15320*/  IMAD.IADD R4, R3, 0x1, R4 ;  /* 0x0000000103047824 */ /* 0x000fc800078e0204 */
[----:B------:R-:W-:-:S07]  /*15330*/  IMAD.MOV.U32 R13, RZ, RZ, R4 ;  /* 0x000000ffff0d7224 */ /* 0x000fce00078e0004 */
[----:B------:R-:W-:Y:S05]  /*15340*/  WARPSYNC.COLLECTIVE R15, `(.L_x_2614) ;  /* 0x000000000f087348 */ /* 0x000fea0003c00000 */
[----:B------:R0:W1:Y:S02]  /*15350*/  SHFL.UP P6, R14, R13, R12, R11 ;  /* 0x0400000c0d0e7389 */ /* 0x00006400000c000b */
[----:B01----:R-:W-:Y:S01]  /*15360*/  ENDCOLLECTIVE ;  /* 0x000000000000791b */ /* 0x003fe20003800000 */
.L_x_2614:
        /* <DEDUP_REMOVED lines=8> */
.L_x_2615:
[----:B------:R-:W-:Y:S05]  /*153f0*/  BRA `(.L_x_2616) ;  /* 0xffffffb800ec7947 */ /* 0x000fea000383ffff */
.L_x_2503:
[----:B------:R-:W-:Y:S01]  /*15400*/  BSSY B0, `(.L_x_2617) ;  /* 0x0000007000007945 */ /* 0x000fe20003800000 */
[----:B------:R-:W-:Y:S02]  /*15410*/  IMAD.MOV.U32 R12, RZ, RZ, 0x1 ;  /* 0x00000001ff0c7424 */ /* 0x000fe400078e00ff */
[----:B------:R-:W-:Y:S02]  /*15420*/  IMAD.MOV.U32 R11, RZ, RZ, RZ ;  /* 0x000000ffff0b7224 */ /* 0x000fe400078e00ff */
[----:B------:R-:W-:-:S07]  /*15430*/  IMAD.MOV.U32 R15, RZ, RZ, -0x1 ;  /* 0xffffffffff0f7424 */ /* 0x000fce00078e00ff */
[----:B------:R-:W-:Y:S05]  /*15440*/  WARPSYNC.COLLECTIVE R15, `(.L_x_2618) ;  /* 0x000000000f087348 */ /* 0x000fea0003c00000 */
[----:B------:R0:W1:Y:S02]  /*15450*/  SHFL.UP P6, R14, R13, R12, R11 ;  /* 0x0400000c0d0e7389 */ /* 0x00006400000c000b */
[----:B01----:R-:W-:Y:S01]  /*15460*/  ENDCOLLECTIVE ;  /* 0x000000000000791b */ /* 0x003fe20003800000 */
.L_x_2618:
[----:B------:R-:W-:Y:S05]  /*15470*/  BSYNC B0 ;  /* 0x0000000000007941 */ /* 0x000fea0003800000 */
.L_x_2617:
        /* <DEDUP_REMOVED lines=8> */
.L_x_2619:
[----:B------:R-:W-:Y:S01]  /*15500*/  IMAD.MOV.U32 R12, RZ, RZ, 0x4 ;  /* 0x00000004ff0c7424 */ /* 0x000fe200078e00ff */
[----:B------:R-:W-:-:S05]  /*15510*/  SEL R2, R14, RZ, P2 ;  /* 0x000000ff0e027207 */ /* 0x000fca0001000000 */
[----:B------:R-:W-:-:S04]  /*15520*/  IMAD.IADD R2, R13, 0x1, R2 ;  /* 0x000000010d027824 */ /* 0x000fc800078e0202 */
[----:B------:R-:W-:-:S07]  /*15530*/  IMAD.MOV.U32 R13, RZ, RZ, R2 ;  /* 0x000000ffff0d7224 */ /* 0x000fce00078e0002 */
[----:B------:R-:W-:Y:S05]  /*15540*/  WARPSYNC.COLLECTIVE R15, `(.L_x_2620) ;  /* 0x000000000f087348 */ /* 0x000fea0003c00000 */
[----:B------:R0:W1:Y:S02]  /*15550*/  SHFL.UP P6, R14, R13, R12, R11 ;  /* 0x0400000c0d0e7389 */ /* 0x00006400000c000b */
[----:B01----:R-:W-:Y:S01]  /*15560*/  ENDCOLLECTIVE ;  /* 0x000000000000791b */ /* 0x003fe20003800000 */
.L_x_2620:
[----:B------:R-:W-:Y:S01]  /*15570*/  IMAD.MOV.U32 R12, RZ, RZ, 0x8 ;  /* 0x00000008ff0c7424 */ /* 0x000fe200078e00ff */
[----:B------:R-:W-:-:S05]  /*15580*/  SEL R3, R14, RZ, P3 ;  /* 0x000000ff0e037207 */ /* 0x000fca0001800000 */
[----:B------:R-:W-:-:S04]  /*15590*/  IMAD.IADD R3, R2, 0x1, R3 ;  /* 0x0000000102037824 */ /* 0x000fc800078e0203 */
[----:B------:R-:W-:-:S07]  /*155a0*/  IMAD.MOV.U32 R13, RZ, RZ, R3 ;  /* 0x000000ffff0d7224 */ /* 0x000fce00078e0003 */
[----:B------:R-:W-:Y:S05]  /*155b0*/  WARPSYNC.COLLECTIVE R15, `(.L_x_2621) ;  /* 0x000000000f087348 */ /* 0x000fea0003c00000 */
[----:B------:R0:W1:Y:S02]  /*155c0*/  SHFL.UP P6, R14, R13, R12, R11 ;  /* 0x0400000c0d0e7389 */ /* 0x00006400000c000b */
[----:B01----:R-:W-:Y:S01]  /*155d0*/  ENDCOLLECTIVE ;  /* 0x000000000000791b */ /* 0x003fe20003800000 */
.L_x_2621:
[----:B------:R-:W-:Y:S02]  /*155e0*/  MOV R12, 0x10 ;  /* 0x00000010000c7802 */ /* 0x000fe40000000f00 */
[----:B------:R-:W-:-:S05]  /*155f0*/  SEL R4, R14, RZ, P4 ;  /* 0x000000ff0e047207 */ /* 0x000fca0002000000 */
[----:B------:R-:W-:-:S04]  /*15600*/  IMAD.IADD R4, R3, 0x1, R4 ;  /* 0x0000000103047824 */ /* 0x000fc800078e0204 */
[----:B------:R-:W-:-:S07]  /*15610*/  IMAD.MOV.U32 R13, RZ, RZ, R4 ;  /* 0x000000ffff0d7224 */ /* 0x000fce00078e0004 */
[----:B------:R-:W-:Y:S05]  /*15620*/  WARPSYNC.COLLECTIVE R15, `(.L_x_2622) ;  /* 0x000000000f087348 */ /* 0x000fea0003c00000 */
[----:B------:R0:W1:Y:S02]  /*15630*/  SHFL.UP P6, R14, R13, R12, R11 ;  /* 0x0400000c0d0e7389 */ /* 0x00006400000c000b */
[----:B01----:R-:W-:Y:S01]  /*15640*/  ENDCOLLECTIVE ;  /* 0x000000000000791b */ /* 0x003fe20003800000 */
.L_x_2622:
        /* <DEDUP_REMOVED lines=8> */
.L_x_2623:
[----:B------:R-:W-:Y:S05]  /*156d0*/  BRA `(.L_x_2624) ;  /* 0xffffffb800d87947 */ /* 0x000fea000383ffff */
.L_x_2505:
[----:B------:R-:W-:Y:S01]  /*156e0*/  BSSY B0, `(.L_x_2625) ;  /* 0x0000006000007945 */ /* 0x000fe20003800000 */
[----:B------:R-:W-:Y:S01]  /*156f0*/  PLOP3.LUT P6, PT, P6, PT, PT, 0x8, 0x0 ;  /* 0x000000000000781c */ /* 0x000fe200037ce170 */
[----:B------:R-:W-:-:S12]  /*15700*/  IMAD.MOV.U32 R15, RZ, RZ, -0x1 ;  /* 0xffffffffff0f7424 */ /* 0x000fd800078e00ff */
[----:B0-----:R-:W-:Y:S05]  /*15710*/  WARPSYNC.COLLECTIVE R15, `(.L_x_2626) ;  /* 0x000000000f087348 */ /* 0x001fea0003c00000 */
[----:B------:R-:W-:Y:S01]  /*15720*/  VOTE.ANY R14, PT, P6 ;  /* 0x00000000000e7806 */ /* 0x000fe200030e0100 */
[----:B0-----:R-:W-:Y:S06]  /*15730*/  ENDCOLLECTIVE ;  /* 0x000000000000791b */ /* 0x001fec0003800000 */
.L_x_2626:
[----:B------:R-:W-:Y:S05]  /*15740*/  BSYNC B0 ;  /* 0x0000000000007941 */ /* 0x000fea0003800000 */
.L_x_2625:
        /* <DEDUP_REMOVED lines=8> */
.L_x_2627:
[----:B------:R-:W-:Y:S02]  /*157d0*/  IMAD.IADD R19, R12, 0x1, R19 ;  /* 0x000000010c137824 */ /* 0x000fe400078e0213 */
[----:B------:R-:W-:Y:S02]  /*157e0*/  IMAD.MOV.U32 R13, RZ, RZ, R8 ;  /* 0x000000ffff0d7224 */ /* 0x000fe400078e0008 */
[----:B------:R-:W-:-:S07]  /*157f0*/  IMAD.MOV.U32 R17, RZ, RZ, R14 ;  /* 0x000000ffff117224 */ /* 0x000fce00078e000e */
[----:B------:R-:W-:Y:S05]  /*15800*/  WARPSYNC.COLLECTIVE R15, `(.L_x_2628) ;  /* 0x000000000f087348 */ /* 0x000fea0003c00000 */
[----:B------:R0:W1:Y:S02]  /*15810*/  SHFL.IDX P6, R14, R13, R12, R11 ;  /* 0x0000000c0d0e7389 */ /* 0x00006400000c000b */
[----:B01----:R-:W-:Y:S01]  /*15820*/  ENDCOLLECTIVE ;  /* 0x000000000000791b */ /* 0x003fe20003800000 */
.L_x_2628:
[----:B------:R-:W-:Y:S01]  /*15830*/  IMAD.MOV.U32 R8, RZ, RZ, R14 ;  /* 0x000000ffff087224 */ /* 0x000fe200078e000e */
[----:B------:R-:W-:Y:S06]  /*15840*/  BRA `(.L_x_2629) ;  /* 0xffffffb800bc7947 */ /* 0x000fec000383ffff */
.L_x_2507:
[----:B------:R-:W-:Y:S01]  /*15850*/  BSSY B0, `(.L_x_2630) ;  /* 0x0000007000007945 */ /* 0x000fe20003800000 */
[----:B------:R-:W-:Y:S02]  /*15860*/  IMAD.MOV.U32 R13, RZ, RZ, R2 ;  /* 0x000000ffff0d7224 */ /* 0x000fe400078e0002 */
[----:B------:R-:W-:Y:S02]  /*15870*/  IMAD.MOV.U32 R11, RZ, RZ, 0x1f ;  /* 0x0000001fff0b7424 */ /* 0x000fe400078e00ff */
[----:B------:R-:W-:-:S07]  /*15880*/  IMAD.MOV.U32 R15, RZ, RZ, -0x1 ;  /* 0xffffffffff0f7424 */ /* 0x000fce00078e00ff */
[----:B0-23--:R-:W-:Y:S05]  /*15890*/  WARPSYNC.COLLECTIVE R15, `(.L_x_2631) ;  /* 0x000000000f087348 */ /* 0x00dfea0003c00000 */
[----:B------:R1:W4:Y:S02]  /*158a0*/  SHFL.IDX P6, R14, R13, R12, R11 ;  /* 0x0000000c0d0e7389 */ /* 0x00032400000c000b */
[----:B01234-:R-:W-:Y:S01]  /*158b0*/  ENDCOLLECTIVE ;  /* 0x000000000000791b */ /* 0x01ffe20003800000 */
.L_x_2631:
[----:B------:R-:W-:Y:S05]  /*158c0*/  BSYNC B0 ;  /* 0x0000000000007941 */ /* 0x000fea0003800000 */
.L_x_2630:
[----:B------:R-:W-:Y:S01]  /*158d0*/  IMAD.MOV.U32 R6, RZ, RZ, R14 ;  /* 0x000000ffff067224 */ /* 0x000fe200078e000e */
[----:B------:R-:W-:Y:S06]  /*158e0*/  BRA `(.L_x_2506) ;  /* 0xffffffb800ac7947 */ /* 0x000fec000383ffff */
.L_x_2513:
[----:B-1----:R1:W2:Y:S02]  /*158f0*/  SYNCS.PHASECHK.TRANS64.TRYWAIT P0, [R4+URZ+0x2a820], R0 ;  /* 0x02a82000040075a7 */ /* 0x0022a4000800017f */
[----:B--2---:R-:W-:Y:S05]  /*15900*/  @!P0 NANOSLEEP.SYNCS 0x989680 ;  /* 0x009896800000895d */ /* 0x004fea0003900000 */
[----:B------:R-:W2:Y:S02]  /*15910*/  @!P0 SYNCS.PHASECHK.TRANS64 P0, [R4+URZ+0x2a820], R0 ;  /* 0x02a82000040085a7 */ /* 0x000ea4000800007f */
[----:B--2---:R-:W-:Y:S05]  /*15920*/  @!P0 BRA `(.L_x_2513) ;  /* 0xfffffffc00f08947 */ /* 0x004fea000383ffff */
[----:B------:R-:W-:Y:S05]  /*15930*/  BRA `(.L_x_2632) ;  /* 0xffffffc400047947 */ /* 0x000fea000383ffff */
.L_x_2514:
        /* <DEDUP_REMOVED lines=8> */
[----:B01----:R-:W-:Y:S05]  /*159c0*/  WARPSYNC.COLLECTIVE R15, `(.L_x_2634) ;  /* 0x000000000f087348 */ /* 0x003fea0003c00000 */
[----:B------:R2:W3:Y:S02]  /*159d0*/  SHFL.IDX P6, R14, R13, R12, R11 ;  /* 0x0000000c0d0e7389 */ /* 0x0004e400000c000b */
[----:B0123--:R-:W-:Y:S01]  /*159e0*/  ENDCOLLECTIVE ;  /* 0x000000000000791b */ /* 0x00ffe20003800000 */
.L_x_2634:
[----:B------:R-:W-:Y:S05]  /*159f0*/  BSYNC B0 ;  /* 0x0000000000007941 */ /* 0x000fea0003800000 */
.L_x_2633:
[----:B------:R-:W-:Y:S05]  /*15a00*/  BRA `(.L_x_2635) ;  /* 0xffffffc000ec7947 */ /* 0x000fea000383ffff */
.L_x_2517:
[----:B------:R-:W-:Y:S01]  /*15a10*/  BSSY B1, `(.L_x_2636) ;  /* 0x0000006000017945 */ /* 0x000fe20003800000 */
[----:B------:R-:W-:-:S07]  /*15a20*/  IMAD.MOV.U32 R15, RZ, RZ, -0x1 ;  /* 0xffffffffff0f7424 */ /* 0x000fce00078e00ff */
[----:B01----:R-:W-:Y:S05]  /*15a30*/  WARPSYNC.COLLECTIVE R15, `(.L_x_2637) ;  /* 0x000000000f0c7348 */ /* 0x003fea0003c00000 */
[----:B------:R-:W-:Y:S02]  /*15a40*/  ELECT P6, UR62, PT ;  /* 0x00000000003e782f */ /* 0x000fe400038c0000 */
[----:B------:R-:W-:Y:S01]  /*15a50*/  MOV R14, UR62 ;  /* 0x0000003e000e7c02 */ /* 0x000fe20008000f00 */
[----:B01----:R-:W-:Y:S10]  /*15a60*/  ENDCOLLECTIVE ;  /* 0x000000000000791b */ /* 0x003ff40003800000 */
.L_x_2637:
[----:B------:R-:W-:Y:S05]  /*15a70*/  BSYNC B1 ;  /* 0x0000000000017941 */ /* 0x000fea0003800000 */
.L_x_2636:
[----:B------:R-:W-:Y:S05]  /*15a80*/  BRA `(.L_x_2638) ;  /* 0xffffffc000e47947 */ /* 0x000fea000383ffff */
.L_x_2519:
[----:B-1----:R1:W2:Y:S02]  /*15a90*/  SYNCS.PHASECHK.TRANS64.TRYWAIT P1, [R5+URZ+0x2a840], R0 ;  /* 0x02a84000050075a7 */ /* 0x0022a4000802017f */
[----:B--2---:R-:W-:Y:S05]  /*15aa0*/  @!P1 NANOSLEEP.SYNCS 0x989680 ;  /* 0x009896800000995d */ /* 0x004fea0003900000 */
[----:B------:R-:W2:Y:S02]  /*15ab0*/  @!P1 SYNCS.PHASECHK.TRANS64 P1, [R5+URZ+0x2a840], R0 ;  /* 0x02a84000050095a7 */ /* 0x000ea4000802007f */
[----:B--2---:R-:W-:Y:S05]  /*15ac0*/  @!P1 BRA `(.L_x_2519) ;  /* 0xfffffffc00f09947 */ /* 0x004fea000383ffff */
[----:B------:R-:W-:Y:S05]  /*15ad0*/  BRA `(.L_x_2639) ;  /* 0xffffffc4000c7947 */ /* 0x000fea000383ffff */
.L_x_2521:
[----:B--2---:R2:W3:Y:S02]  /*15ae0*/  SYNCS.PHASECHK.TRANS64.TRYWAIT P1, [R27+URZ+0x2a840], R2 ;  /* 0x02a840021b0075a7 */ /* 0x0044e4000802017f */
[----:B---3--:R-:W-:Y:S05]  /*15af0*/  @!P1 NANOSLEEP.SYNCS 0x989680 ;  /* 0x009896800000995d */ /* 0x008fea0003900000 */
[----:B------:R-:W3:Y:S02]  /*15b00*/  @!P1 SYNCS.PHASECHK.TRANS64 P1, [R27+URZ+0x2a840], R2 ;  /* 0x02a840021b0095a7 */ /* 0x000ee4000802007f */
[----:B---3--:R-:W-:Y:S05]  /*15b10*/  @!P1 BRA `(.L_x_2521) ;  /* 0xfffffffc00f09947 */ /* 0x008fea000383ffff */
[----:B------:R-:W-:Y:S05]  /*15b20*/  BRA `(.L_x_2640) ;  /* 0xffffffc400187947 */ /* 0x000fea000383ffff */
.L_x_2523:
[----:B---3--:R3:W4:Y:S02]  /*15b30*/  SYNCS.PHASECHK.TRANS64.TRYWAIT P1, [R5+URZ+0x2a860], R0 ;  /* 0x02a86000050075a7 */ /* 0x008724000802017f */
[----:B----4-:R-:W-:Y:S05]  /*15b40*/  @!P1 NANOSLEEP.SYNCS 0x989680 ;  /* 0x009896800000995d */ /* 0x010fea0003900000 */
[----:B------:R-:W4:Y:S02]  /*15b50*/  @!P1 SYNCS.PHASECHK.TRANS64 P1, [R5+URZ+0x2a860], R0 ;  /* 0x02a86000050095a7 */ /* 0x000f24000802007f */
[----:B----4-:R-:W-:Y:S05]  /*15b60*/  @!P1 BRA `(.L_x_2523) ;  /* 0xfffffffc00f09947 */ /* 0x010fea000383ffff */
[----:B------:R-:W-:Y:S05]  /*15b70*/  BRA `(.L_x_2641) ;  /* 0xffffffc400147947 */ /* 0x000fea000383ffff */
.L_x_2642:
        /* <DEDUP_REMOVED lines=16> */
.L_x_15637:


//--------------------- .text._ZN7cutlass13device_kernelIN5flash11enable_sm90INS1_16FlashAttnFwdSm90INS1_25CollectiveMainloopFwdSm90ILi2EN4cute5tupleIJNS5_1CILi1EEES8_S8_EEENS6_IJNS7_ILi128EEENS7_ILi96EEENS7_ILi192EEEEEELi128ENS_6half_tEfNS_4arch4Sm90ELb1ELb0ELb0ELb1ELb1ELb1ELb0ELb1ELb1ELb1ELb1ELb0EEENS1_21CollectiveEpilogueFwdINS6_IJSA_SA_SB_EEES9_SE_SG_Li256ELb1ELb1ELb1ELb0EEENS1_36VarlenDynamicPersistentTileSchedulerILi128ELi96ELi256ELi128ELb1ELb1ELb1ELb1ELb1ELb1EEEEEEEEEvNT_6ParamsE --------------------------
	.section	.text._ZN7cutlass13device_kernelIN5flash11enable_sm90INS1_16FlashAttnFwdSm90INS1_25CollectiveMainloopFwdSm90ILi2EN4cute5tupleIJNS5_1CILi1EEES8_S8_EEENS6_IJNS7_ILi128EEENS7_ILi96EEENS7_ILi192EEEEEELi128ENS_6half_tEfNS_4arch4Sm90ELb1ELb0ELb0ELb1ELb1ELb1ELb0ELb1ELb1ELb1ELb1ELb0EEENS1_21CollectiveEpilogueFwdINS6_IJSA_SA_SB_EEES9_SE_SG_Li256ELb1ELb1ELb1ELb0EEENS1_36VarlenDynamicPersistentTileSchedulerILi128ELi96ELi256ELi128ELb1ELb1ELb1ELb1ELb1ELb1EEEEEEEEEvNT_6ParamsE,"ax",@progbits
	.align	128
.text._ZN7cutlass13device_kernelIN5flash11enable_sm90INS1_16FlashAttnFwdSm90INS1_25CollectiveMainloopFwdSm90ILi2EN4cute5tupleIJNS5_1CILi1EEES8_S8_EEENS6_IJNS7_ILi128EEENS7_ILi96EEENS7_ILi192EEEEEELi128ENS_6half_tEfNS_4arch4Sm90ELb1ELb0ELb0ELb1ELb1ELb1ELb0ELb1ELb1ELb1ELb1ELb0EEENS1_21CollectiveEpilogueFwdINS6_IJSA_SA_SB_EEES9_SE_SG_Li256ELb1ELb1ELb1ELb0EEENS1_36VarlenDynamicPersistentTileSchedulerILi128ELi96ELi256ELi128ELb1ELb1ELb1ELb1ELb1ELb1EEEEEEEEEvNT_6ParamsE:
        .type           _ZN7cutlass13device_kernelIN5flash11enable_sm90INS1_16FlashAttnFwdSm90INS1_25CollectiveMainloopFwdSm90ILi2EN4cute5tupleIJNS5_1CILi1EEES8_S8_EEENS6_IJNS7_ILi128EEENS7_ILi96EEENS7_ILi192EEEEEELi128ENS_6half_tEfNS_4arch4Sm90ELb1ELb0ELb0ELb1ELb1ELb1ELb0ELb1ELb1ELb1ELb1ELb0EEENS1_21CollectiveEpilogueFwdINS6_IJSA_SA_SB_EEES9_SE_SG_Li256ELb1ELb1ELb1ELb0EEENS1_36VarlenDynamicPersistentTileSchedulerILi128ELi96ELi256ELi128ELb1ELb1ELb1ELb1ELb1ELb1EEEEEEEEEvNT_6ParamsE,@function
        .size           _ZN7cutlass13device_kernelIN5flash11enable_sm90INS1_16FlashAttnFwdSm90INS1_25CollectiveMainloopFwdSm90ILi2EN4cute5tupleIJNS5_1CILi1EEES8_S8_EEENS6_IJNS7_ILi128EEENS7_ILi96EEENS7_ILi192EEEEEELi128ENS_6half_tEfNS_4arch4Sm90ELb1ELb0ELb0ELb1ELb1ELb1ELb0ELb1ELb1ELb1ELb1ELb0EEENS1_21CollectiveEpilogueFwdINS6_IJSA_SA_SB_EEES9_SE_SG_Li256ELb1ELb1ELb1ELb0EEENS1_36VarlenDynamicPersistentTileSchedulerILi128ELi96ELi256ELi128ELb1ELb1ELb1ELb1ELb1ELb1EEEEEEEEEvNT_6ParamsE,(.L_x_15638 - _ZN7cutlass13device_kernelIN5flash11enable_sm90INS1_16FlashAttnFwdSm90INS1_25CollectiveMainloopFwdSm90ILi2EN4cute5tupleIJNS5_1CILi1EEES8_S8_EEENS6_IJNS7_ILi128EEENS7_ILi96EEENS7_ILi192EEEEEELi128ENS_6half_tEfNS_4arch4Sm90ELb1ELb0ELb0ELb1ELb1ELb1ELb0ELb1ELb1ELb1ELb1ELb0EEENS1_21CollectiveEpilogueFwdINS6_IJSA_SA_SB_EEES9_SE_SG_Li256ELb1ELb1ELb1ELb0EEENS1_36VarlenDynamicPersistentTileSchedulerILi128ELi96ELi256ELi128ELb1ELb1ELb1ELb1ELb1ELb1EEEEEEEEEvNT_6ParamsE)
        .other          _ZN7cutlass13device_kernelIN5flash11enable_sm90INS1_16FlashAttnFwdSm90INS1_25CollectiveMainloopFwdSm90ILi2EN4cute5tupleIJNS5_1CILi1EEES8_S8_EEENS6_IJNS7_ILi128EEENS7_ILi96EEENS7_ILi192EEEEEELi128ENS_6half_tEfNS_4arch4Sm90ELb1ELb0ELb0ELb1ELb1ELb1ELb0ELb1ELb1ELb1ELb1ELb0EEENS1_21CollectiveEpilogueFwdINS6_IJSA_SA_SB_EEES9_SE_SG_Li256ELb1ELb1ELb1ELb0EEENS1_36VarlenDynamicPersistentTileSchedulerILi128ELi96ELi256ELi128ELb1ELb1ELb1ELb1ELb1ELb1EEEEEEEEEvNT_6ParamsE,@"STO_CUDA_ENTRY STV_DEFAULT"
_ZN7cutlass13device_kernelIN5flash11enable_sm90INS1_16FlashAttnFwdSm90INS1_25CollectiveMainloopFwdSm90ILi2EN4cute5tupleIJNS5_1CILi1EEES8_S8_EEENS6_IJNS7_ILi128EEENS7_ILi96EEENS7_ILi192EEEEEELi128ENS_6half_tEfNS_4arch4Sm90ELb1ELb0ELb0ELb1ELb1ELb1ELb0ELb1ELb1ELb1ELb1ELb0EEENS1_21CollectiveEpilogueFwdINS6_IJSA_SA_SB_EEES9_SE_SG_Li256ELb1ELb1ELb1ELb0EEENS1_36VarlenDynamicPersistentTileSchedulerILi128ELi96ELi256ELi128ELb1ELb1ELb1ELb1ELb1ELb1EEEEEEEEEvNT_6ParamsE:
        /* <DEDUP_REMOVED lines=18> */
.L_x_2644:
[----:B------:R-:W-:Y:S05]  /*0120*/  BSYNC B0 ;  /* 0x0000000000007941 */ /* 0x000fea0003800000 */
.L_x_2643:
        /* <DEDUP_REMOVED lines=41> */
.L_x_2645:
        /* <DEDUP_REMOVED lines=22> */
.L_x_2646:
        /* <DEDUP_REMOVED lines=18> */
.L_x_2647:
        /* <DEDUP_REMOVED lines=22> */
.L_x_2648:
        /* <DEDUP_REMOVED lines=22> */
.L_x_2649:
[----:B------:R-:W-:Y:S01]  /*0900*/  PLOP3.LUT P0, PT, PT, PT, UP0, 0x80, 0x0 ;  /* 0x000000000000781c */ /* 0x000fe20003f0f008 */
[----:B------:R-:W-:Y:S01]  /*0910*/  UMOV UR60, 0x1 ;  /* 0x00000001003c7882 */ /* 0x000fe20000000000 */
[----:B------:R-:W-:Y:S01]  /*0920*/  NOP ;  /* 0x0000000000007918 */ /* 0x000fe20000000000 */
[----:B------:R-:W-:Y:S01]  /*0930*/  USEL UR60, UR60, 0x2, !UP0 ;  /* 0x000000023c3c7887 */ /* 0x000fe2000c000000 */
[----:B------:R-:W-:Y:S01]  /*0940*/  BSSY B9, `(.L_x_2650) ;  /* 0x00023d3000097945 */ /* 0x000fe20003800000 */
[----:B012-4-:R-:W-:Y:S08]  /*0950*/  BAR.SYNC.DEFER_BLOCKING 0x0 ;  /* 0x0000000000007b1d */ /* 0x017ff00000010000 */
[----:B------:R-:W-:Y:S05]  /*0960*/  @!P0 BRA `(.L_x_2651) ;  /* 0x000001c0003c8947 */ /* 0x000fea0003800000 */
.L_x_2652:
        /* <DEDUP_REMOVED lines=15> */
[----:B------:R-:W-:Y:S01]  /*0a60*/  VIADD R0, R0, 0xffffff80 ;  /* 0xffffff8000007836 */ /* 0x000fe20000000000 */
[----:B------:R-:W-:Y:S01]  /*0a70*/  R2UR UR61, R2 ;  /* 0x00000000023d72ca */ /* 0x000fe200000e0000 */
[----:B------:R-:W-:Y:S01]  /*0a80*/  ULOP3.LUT UR4, UR60, 0x1, URZ, 0xfc, !UPT ;  /* 0x000000013c047892 */ /* 0x000fe2000f8efc3f */
[----:B------:R-:W-:Y:S01]  /*0a90*/  IMAD.MOV.U32 R198, RZ, RZ, RZ ;  /* 0x000000ffffc67224 */ /* 0x000fe200078e00ff */
[----:B------:R-:W-:Y:S01]  /*0aa0*/  MOV R18, RZ ;  /* 0x000000ff00127202 */ /* 0x000fe20000000f00 */
[----:B------:R-:W-:Y:S01]  /*0ab0*/  IMAD.MOV.U32 R171, RZ, RZ, RZ ;  /* 0x000000ffffab7224 */ /* 0x000fe200078e00ff */
[----:B------:R-:W-:Y:S01]  /*0ac0*/  SHF.R.S32.HI R3, RZ, 0x1f, R0 ;  /* 0x0000001fff037819 */ /* 0x000fe20000011400 */
[----:B------:R-:W-:Y:S01]  /*0ad0*/  IMAD.MOV.U32 R168, RZ, RZ, RZ ;  /* 0x000000ffffa87224 */ /* 0x000fe200078e00ff */
[----:B------:R-:W-:Y:S02]  /*0ae0*/  MOV R162, RZ ;  /* 0x000000ff00a27202 */ /* 0x000fe40000000f00 */
[----:B------:R-:W-:-:S02]  /*0af0*/  LEA.HI R4, R3, R0, RZ, 0x7 ;  /* 0x0000000003047211 */ /* 0x000fc400078f38ff */
[CC--:B------:R-:W-:Y:S02]  /*0b00*/  LEA.HI R5, R3.reuse, R0.reuse, RZ, 0x4 ;  /* 0x0000000003057211 */ /* 0x0c0fe400078f20ff */
[----:B------:R-:W-:Y:S01]  /*0b10*/  LOP3.LUT R225, R4, 0xffffff80, RZ, 0xc0, !PT ;  /* 0xffffff8004e17812 */ /* 0x000fe200078ec0ff */
[----:B------:R-:W-:Y:S01]  /*0b20*/  UIADD3 UR61, UR61, 0xc400, URZ ;  /* 0x0000c4003d3d7890 */ /* 0x000fe2000fffe03f */
[----:B------:R-:W-:Y:S02]  /*0b30*/  SHF.R.S32.HI R6, RZ, 0x4, R5 ;  /* 0x00000004ff067819 */ /* 0x000fe40000011405 */
[----:B------:R-:W-:Y:S02]  /*0b40*/  IADD3 R225, R0, -R225, RZ ;  /* 0x800000e100e17210 */ /* 0x000fe40007ffe0ff */
[----:B------:R-:W-:Y:S02]  /*0b50*/  LEA.HI R221, R3, R0, RZ, 0x3 ;  /* 0x0000000003dd7211 */ /* 0x000fe400078f18ff */
[----:B------:R-:W-:-:S02]  /*0b60*/  SHF.R.S32.HI R8, RZ, 0x1f, R225 ;  /* 0x0000001fff087819 */ /* 0x000fc400000114e1 */
[----:B------:R-:W-:Y:S02]  /*0b70*/  SHF.R.S32.HI R12, RZ, 0x7, R4 ;  /* 0x00000007ff0c7819 */ /* 0x000fe40000011404 */
[CC--:B------:R-:W-:Y:S02]  /*0b80*/  LEA.HI R9, R8.reuse, R225.reuse, RZ, 0x2 ;  /* 0x000000e108097211 */ /* 0x0c0fe400078f10ff */
[----:B------:R-:W-:Y:S01]  /*0b90*/  LEA.HI R8, R8, R225, RZ, 0x5 ;  /* 0x000000e108087211 */ /* 0x000fe200078f28ff */
[----:B------:R0:W-:Y:S01]  /*0ba0*/  STL [R1+0x4c], R12 ;  /* 0x00004c0c01007387 */ /* 0x0001e20000100800 */
[--C-:B------:R-:W-:Y:S02]  /*0bb0*/  SHF.R.S32.HI R10, RZ, 0x2, R9.reuse ;  /* 0x00000002ff0a7819 */ /* 0x100fe40000011409 */
[----:B------:R-:W-:Y:S02]  /*0bc0*/  SHF.R.S32.HI R7, RZ, 0x1f, R9 ;  /* 0x0000001fff077819 */ /* 0x000fe40000011409 */
[----:B------:R-:W-:-:S02]  /*0bd0*/  SHF.R.S32.HI R8, RZ, 0x5, R8 ;  /* 0x00000005ff087819 */ /* 0x000fc40000011408 */
[----:B------:R-:W-:Y:S02]  /*0be0*/  LEA.HI R11, R7, R10, RZ, 0x3 ;  /* 0x0000000a070b7211 */ /* 0x000fe400078f18ff */
[----:B------:R-:W-:Y:S02]  /*0bf0*/  LEA.HI R7, R5, R6, RZ, 0x1 ;  /* 0x0000000605077211 */ /* 0x000fe400078f08ff */
[----:B------:R-:W-:Y:S02]  /*0c00*/  LOP3.LUT R11, R11, 0xfffffff8, RZ, 0xc0, !PT ;  /* 0xfffffff80b0b7812 */ /* 0x000fe400078ec0ff */
[----:B------:R-:W-:Y:S02]  /*0c10*/  LOP3.LUT R7, R7, 0x1ffffffe, RZ, 0xc0, !PT ;  /* 0x1ffffffe07077812 */ /* 0x000fe400078ec0ff */
[----:B------:R-:W-:Y:S01]  /*0c20*/  LOP3.LUT R5, R5, 0x3fffff0, RZ, 0xc0, !PT ;  /* 0x03fffff005057812 */ /* 0x000fe200078ec0ff */
[----:B------:R-:W-:Y:S01]  /*0c30*/  IMAD.IADD R11, R10, 0x1, -R11 ;  /* 0x000000010a0b7824 */ /* 0x000fe200078e0a0b */
[----:B------:R-:W-:Y:S01]  /*0c40*/  LEA.HI R4, R4, R12, RZ, 0x1 ;  /* 0x0000000c04047211 */ /* 0x000fe200078f08ff */
[----:B------:R-:W-:Y:S01]  /*0c50*/  IMAD.IADD R7, R6, 0x1, -R7 ;  /* 0x0000000106077824 */ /* 0x000fe200078e0a07 */
[CC--:B------:R-:W-:Y:S01]  /*0c60*/  LEA.HI R6, R3.reuse, R0.reuse, RZ, 0x5 ;  /* 0x0000000003067211 */ /* 0x0c0fe200078f28ff */
[----:B------:R-:W-:Y:S01]  /*0c70*/  IMAD R11, R8, 0x10, R11 ;  /* 0x00000010080b7824 */ /* 0x000fe200078e020b */
[----:B------:R-:W-:-:S02]  /*0c80*/  LEA.HI R8, R3, R0, RZ, 0x2 ;  /* 0x0000000003087211 */ /* 0x000fc400078f10ff */
[----:B------:R-:W-:Y:S02]  /*0c90*/  SHF.R.S32.HI R6, RZ, 0x5, R6 ;  /* 0x00000005ff067819 */ /* 0x000fe40000011406 */
[----:B------:R-:W-:Y:S02]  /*0ca0*/  LOP3.LUT R199, R8, 0xfffffffc, RZ, 0xc0, !PT ;  /* 0xfffffffc08c77812 */ /* 0x000fe400078ec0ff */
[--C-:B------:R-:W-:Y:S02]  /*0cb0*/  SHF.R.S32.HI R170, RZ, 0x2, R8.reuse ;  /* 0x00000002ffaa7819 */ /* 0x100fe40000011408 */
[C---:B------:R-:W-:Y:S02]  /*0cc0*/  IADD3 R199, R0.reuse, -R199, RZ ;  /* 0x800000c700c77210 */ /* 0x040fe40007ffe0ff */
[----:B------:R-:W-:Y:S02]  /*0cd0*/  SHF.R.S32.HI R3, RZ, 0x1f, R8 ;  /* 0x0000001fff037819 */ /* 0x000fe40000011408 */
[----:B------:R-:W-:Y:S01]  /*0ce0*/  IADD3 R5, R0, -R5, RZ ;  /* 0x8000000500057210 */ /* 0x000fe20007ffe0ff */
[----:B------:R-:W-:Y:S01]  /*0cf0*/  IMAD.SHL.U32 R160, R199, 0x4, RZ ;  /* 0x00000004c7a07824 */ /* 0x000fe200078e00ff */
[----:B------:R-:W-:Y:S01]  /*0d00*/  LEA.HI R3, R3, R170, RZ, 0x3 ;  /* 0x000000aa03037211 */ /* 0x000fe200078f18ff */
[----:B------:R-:W-:Y:S01]  /*0d10*/  IMAD.SHL.U32 R16, R199, 0x8, RZ ;  /* 0x00000008c7107824 */ /* 0x000fe200078e00ff */
[----:B------:R-:W-:Y:S01]  /*0d20*/  LOP3.LUT R193, R221, 0xfffffff8, RZ, 0xc0, !PT ;  /* 0xfffffff8ddc17812 */ /* 0x000fe200078ec0ff */
[----:B------:R-:W-:Y:S01]  /*0d30*/  VIADD R172, R160, 0x40 ;  /* 0x00000040a0ac7836 */ /* 0x000fe20000000000 */
[----:B------:R-:W-:Y:S01]  /*0d40*/  LOP3.LUT R3, R3, 0xfffffff8, RZ, 0xc0, !PT ;  /* 0xfffffff803037812 */ /* 0x000fe200078ec0ff */
[----:B------:R-:W-:Y:S01]  /*0d50*/  IMAD R8, R6, 0x10, R5 ;  /* 0x0000001006087824 */ /* 0x000fe200078e0205 */
[----:B------:R-:W-:Y:S01]  /*0d60*/  LOP3.LUT R4, R4, 0x3fffffe, RZ, 0xc0, !PT ;  /* 0x03fffffe04047812 */ /* 0x000fe200078ec0ff */
[----:B------:R-:W-:Y:S01]  /*0d70*/  VIADD R5, R170, 0x40 ;  /* 0x00000040aa057836 */ /* 0x000fe20000000000 */
[C---:B------:R-:W-:Y:S01]  /*0d80*/  IADD3 R173, R160.reuse, 0x20, RZ ;  /* 0x00000020a0ad7810 */ /* 0x040fe20007ffe0ff */
[----:B------:R-:W-:Y:S01]  /*0d90*/  IMAD.IADD R164, R160, 0x1, R172 ;  /* 0x00000001a0a47824 */ /* 0x000fe200078e02ac */
[----:B------:R-:W-:Y:S01]  /*0da0*/  SHF.L.U32 R183, R6, 0x9, RZ ;  /* 0x0000000906b77819 */ /* 0x000fe200000006ff */
[----:B------:R-:W-:Y:S01]  /*0db0*/  IMAD.IADD R224, R170, 0x1, -R3 ;  /* 0x00000001aae07824 */ /* 0x000fe200078e0a03 */
[----:B------:R-:W-:Y:S01]  /*0dc0*/  IADD3 R22, R16, 0x80, RZ ;  /* 0x0000008010167810 */ /* 0x000fe20007ffe0ff */
[----:B------:R-:W-:Y:S01]  /*0dd0*/  IMAD.IADD R4, R12, 0x1, -R4 ;  /* 0x000000010c047824 */ /* 0x000fe200078e0a04 */
[----:B------:R-:W-:Y:S01]  /*0de0*/  SHF.R.S32.HI R3, RZ, 0x1f, R164 ;  /* 0x0000001fff037819 */ /* 0x000fe200000114a4 */
[----:B------:R-:W-:Y:S01]  /*0df0*/  IMAD.IADD R193, R0, 0x1, -R193 ;  /* 0x0000000100c17824 */ /* 0x000fe200078e0ac1 */
[----:B------:R-:W-:Y:S01]  /*0e00*/  SHF.R.S32.HI R0, RZ, 0x1f, R5 ;  /* 0x0000001fff007819 */ /* 0x000fe20000011405 */
[----:B------:R-:W-:Y:S01]  /*0e10*/  IMAD.SHL.U32 R177, R5, 0x40, RZ ;  /* 0x0000004005b17824 */ /* 0x000fe200078e00ff */
[----:B------:R-:W-:Y:S01]  /*0e20*/  SHF.L.U32 R181, R224, 0x6, RZ ;  /* 0x00000006e0b57819 */ /* 0x000fe200000006ff */
[----:B------:R-:W-:Y:S01]  /*0e30*/  IMAD R21, R4, 0x40, R11 ;  /* 0x0000004004157824 */ /* 0x000fe200078e020b */
[----:B------:R-:W-:Y:S01]  /*0e40*/  LEA.HI R0, R0, R5, RZ, 0x3 ;  /* 0x0000000500007211 */ /* 0x000fe200078f18ff */
[----:B------:R-:W-:Y:S01]  /*0e50*/  IMAD R20, R8, 0x8, R7 ;  /* 0x0000000808147824 */ /* 0x000fe200078e0207 */
[-C--:B------:R-:W-:Y:S01]  /*0e60*/  LEA.HI R4, R3, R164.reuse, RZ, 0x6 ;  /* 0x000000a403047211 */ /* 0x080fe200078f30ff */
[----:B------:R-:W-:Y:S01]  /*0e70*/  IMAD.IADD R163, R160, 0x1, R173 ;  /* 0x00000001a0a37824 */ /* 0x000fe200078e02ad */
[----:B------:R-:W-:Y:S01]  /*0e80*/  LOP3.LUT R177, R177, 0x1c0, RZ, 0xc0, !PT ;  /* 0x000001c0b1b17812 */ /* 0x000fe200078ec0ff */
[----:B------:R-:W-:Y:S01]  /*0e90*/  IMAD.SHL.U32 R184, R0, 0x40, RZ ;  /* 0x0000004000b87824 */ /* 0x000fe200078e00ff */
[----:B------:R-:W-:Y:S01]  /*0ea0*/  LOP3.LUT R181, R181, 0x1c0, RZ, 0xc0, !PT ;  /* 0x000001c0b5b57812 */ /* 0x000fe200078ec0ff */
[----:B------:R-:W-:Y:S01]  /*0eb0*/  IMAD.SHL.U32 R4, R4, 0x80, RZ ;  /* 0x0000008004047824 */ /* 0x000fe200078e00ff */
[----:B------:R-:W-:Y:S01]  /*0ec0*/  LEA.HI R8, R3, R164, RZ, 0x3 ;  /* 0x000000a403087211 */ /* 0x000fe200078f18ff */
[----:B------:R-:W-:Y:S01]  /*0ed0*/  IMAD.SHL.U32 R189, R193, 0x8, RZ ;  /* 0x00000008c1bd7824 */ /* 0x000fe200078e00ff */
[----:B------:R-:W-:Y:S01]  /*0ee0*/  SHF.R.U32.HI R24, RZ, 0x3, R177 ;  /* 0x00000003ff187819 */ /* 0x000fe200000116b1 */
[----:B------:R-:W-:Y:S01]  /*0ef0*/  STL [R1+0x54], R21 ;  /* 0x0000541501007387 */ /* 0x000fe20000100800 */
[----:B------:R-:W-:Y:S01]  /*0f00*/  SHF.R.U32.HI R182, RZ, 0x3, R181 ;  /* 0x00000003ffb67819 */ /* 0x000fe200000116b5 */
[----:B------:R-:W-:Y:S01]  /*0f10*/  VIADD R192, R189, 0x40 ;  /* 0x00000040bdc07836 */ /* 0x000fe20000000000 */
[--C-:B------:R-:W-:Y:S01]  /*0f20*/  LOP3.LUT R5, R181, 0x38, R8.reuse, 0xf8, !PT ;  /* 0x00000038b5057812 */ /* 0x100fe200078ef808 */
[C---:B------:R-:W-:Y:S01]  /*0f30*/  VIADD R19, R16.reuse, 0x60 ;  /* 0x0000006010137836 */ /* 0x040fe20000000000 */
[----:B------:R-:W-:Y:S01]  /*0f40*/  LOP3.LUT R10, R177, 0x38, R8, 0xf8, !PT ;  /* 0x00000038b10a7812 */ /* 0x000fe200078ef808 */
[----:B------:R-:W-:Y:S01]  /*0f50*/  VIADD R23, R16, 0xa0 ;  /* 0x000000a010177836 */ /* 0x000fe20000000000 */
[----:B------:R-:W-:Y:S01]  /*0f60*/  SHF.R.S32.HI R0, RZ, 0x1f, R163 ;  /* 0x0000001fff007819 */ /* 0x000fe200000114a3 */
[----:B------:R-:W-:Y:S01]  /*0f70*/  VIADD R176, R160, 0x50 ;  /* 0x00000050a0b07836 */ /* 0x000fe20000000000 */
[----:B------:R-:W-:Y:S01]  /*0f80*/  LOP3.LUT R184, R184, 0xfffffe00, RZ, 0xc0, !PT ;  /* 0xfffffe00b8b87812 */ /* 0x000fe200078ec0ff */
[----:B------:R-:W-:Y:S01]  /*0f90*/  VIADD R175, R160, 0x10 ;  /* 0x00000010a0af7836 */ /* 0x000fe20000000000 */
[----:B------:R-:W-:-:S02]  /*0fa0*/  LOP3.LUT R4, R4, 0xffffe000, RZ, 0xc0, !PT ;  /* 0xffffe00004047812 */ /* 0x000fc400078ec0ff */
[----:B------:R-:W-:Y:S02]  /*0fb0*/  LOP3.LUT R5, R5, R182, RZ, 0x3c, !PT ;  /* 0x000000b605057212 */ /* 0x000fe400078e3cff */
[----:B------:R-:W-:Y:S02]  /*0fc0*/  LOP3.LUT R17, R10, R24, RZ, 0x3c, !PT ;  /* 0x000000180a117212 */ /* 0x000fe400078e3cff */
[CC--:B------:R-:W-:Y:S02]  /*0fd0*/  LEA.HI R166, R0.reuse, R163.reuse, RZ, 0x3 ;  /* 0x000000a300a67211 */ /* 0x0c0fe400078f18ff */
[-C--:B------:R-:W-:Y:S02]  /*0fe0*/  IADD3 R10, R5, R4.reuse, R183 ;  /* 0x00000004050a7210 */ /* 0x080fe40007ffe0b7 */
[----:B0-----:R-:W-:Y:S02]  /*0ff0*/  IADD3 R12, R17, R4, R184 ;  /* 0x00000004110c7210 */ /* 0x001fe40007ffe0b8 */
[----:B------:R-:W-:-:S02]  /*1000*/  LEA.HI R0, R0, R163, RZ, 0x6 ;  /* 0x000000a300007211 */ /* 0x000fc400078f30ff */
[----:B------:R-:W-:Y:S02]  /*1010*/  SHF.R.S32.HI R4, RZ, 0x1f, R189 ;  /* 0x0000001fff047819 */ /* 0x000fe400000114bd */
[----:B------:R-:W-:Y:S01]  /*1020*/  LOP3.LUT R4, R9, 0x7ffffffc, RZ, 0xc0, !PT ;  /* 0x7ffffffc09047812 */ /* 0x000fe200078ec0ff */
[----:B------:R-:W-:Y:S01]  /*1030*/  IMAD.SHL.U32 R0, R0, 0x80, RZ ;  /* 0x0000008000007824 */ /* 0x000fe200078e00ff */
[----:B------:R-:W-:Y:S02]  /*1040*/  LOP3.LUT R3, R181, 0x38, R166, 0xf8, !PT ;  /* 0x00000038b5037812 */ /* 0x000fe400078ef8a6 */
[----:B------:R-:W-:Y:S01]  /*1050*/  LOP3.LUT R9, R177, 0x38, R16, 0xf8, !PT ;  /* 0x00000038b1097812 */ /* 0x000fe200078ef810 */
[----:B------:R-:W-:Y:S01]  /*1060*/  IMAD.IADD R4, R225, 0x1, -R4 ;  /* 0x00000001e1047824 */ /* 0x000fe200078e0a04 */
[----:B------:R-:W-:Y:S02]  /*1070*/  LOP3.LUT R0, R0, 0xffffe000, RZ, 0xc0, !PT ;  /* 0xffffe00000007812 */ /* 0x000fe400078ec0ff */
[----:B------:R-:W-:Y:S01]  /*1080*/  LOP3.LUT R3, R3, R182, RZ, 0x3c, !PT ;  /* 0x000000b603037212 */ /* 0x000fe200078e3cff */
[----:B------:R-:W-:Y:S01]  /*1090*/  IMAD.SHL.U32 R190, R4, 0x2, RZ ;  /* 0x0000000204be7824 */ /* 0x000fe200078e00ff */
[----:B------:R-:W-:-:S02]  /*10a0*/  LOP3.LUT R6, R177, 0x38, R166, 0xf8, !PT ;  /* 0x00000038b1067812 */ /* 0x000fc400078ef8a6 */
[----:B------:R-:W-:Y:S01]  /*10b0*/  LOP3.LUT R9, R184, R9, R24, 0xf6, !PT ;  /* 0x00000009b8097212 */ /* 0x000fe200078ef618 */
[C---:B------:R-:W-:Y:S01]  /*10c0*/  VIADD R217, R190.reuse, 0x10 ;  /* 0x00000010bed97836 */ /* 0x040fe20000000000 */
[----:B------:R-:W-:Y:S01]  /*10d0*/  MOV R5, R13 ;  /* 0x0000000d00057202 */ /* 0x000fe20000000f00 */
[C---:B------:R-:W-:Y:S01]  /*10e0*/  VIADD R212, R190.reuse, 0x28 ;  /* 0x00000028bed47836 */ /* 0x040fe20000000000 */
[----:B------:R-:W-:Y:S01]  /*10f0*/  SHF.R.S32.HI R13, RZ, 0x1f, R192 ;  /* 0x0000001fff0d7819 */ /* 0x000fe200000114c0 */
[C---:B------:R-:W-:Y:S01]  /*1100*/  VIADD R209, R190.reuse, 0x40 ;  /* 0x00000040bed17836 */ /* 0x040fe20000000000 */
[----:B------:R-:W-:Y:S01]  /*1110*/  IADD3 R3, R3, R0, R183 ;  /* 0x0000000003037210 */ /* 0x000fe20007ffe0b7 */
[----:B------:R-:W-:Y:S01]  /*1120*/  VIADD R211, R190, 0x30 ;  /* 0x00000030bed37836 */ /* 0x000fe20000000000 */
[----:B------:R-:W-:Y:S01]  /*1130*/  SHF.L.U32 R13, R20, 0x3, RZ ;  /* 0x00000003140d7819 */ /* 0x000fe200000006ff */
[----:B------:R-:W-:Y:S01]  /*1140*/  VIADD R208, R190, 0x48 ;  /* 0x00000048bed07836 */ /* 0x000fe20000000000 */
[----:B------:R-:W-:Y:S01]  /*1150*/  LOP3.LUT R7, R6, R24, RZ, 0x3c, !PT ;  /* 0x0000001806077212 */ /* 0x000fe200078e3cff */
[C---:B------:R-:W-:Y:S01]  /*1160*/  VIADD R205, R190.reuse, 0x60 ;  /* 0x00000060becd7836 */ /* 0x040fe20000000000 */
[----:B------:R-:W-:Y:S01]  /*1170*/  LEA R4, R9, UR61, 0x1 ;  /* 0x0000003d09047c11 */ /* 0x000fe2000f8e08ff */
[----:B------:R-:W-:Y:S01]  /*1180*/  STL [R1+0x58], R13 ;  /* 0x0000580d01007387 */ /* 0x000fe20000100800 */
[C---:B------:R-:W-:Y:S01]  /*1190*/  IADD3 R216, R190.reuse, 0x18, RZ ;  /* 0x00000018bed87810 */ /* 0x040fe20007ffe0ff */
[C---:B------:R-:W-:Y:S01]  /*11a0*/  VIADD R213, R190.reuse, 0x20 ;  /* 0x00000020bed57836 */ /* 0x040fe20000000000 */
[----:B------:R-:W-:Y:S01]  /*11b0*/  SHF.R.S32.HI R167, RZ, 0x3, R8 ;  /* 0x00000003ffa77819 */ /* 0x000fe20000011408 */
[----:B------:R0:W-:Y:S01]  /*11c0*/  STL [R1+0x44], R4 ;  /* 0x0000440401007387 */ /* 0x0001e20000100800 */
[C---:B------:R-:W-:Y:S01]  /*11d0*/  IADD3 R206, R190.reuse, 0x58, RZ ;  /* 0x00000058bece7810 */ /* 0x040fe20007ffe0ff */
[C---:B------:R-:W-:Y:S01]  /*11e0*/  VIADD R207, R190.reuse, 0x50 ;  /* 0x00000050becf7836 */ /* 0x040fe20000000000 */
[----:B------:R-:W-:Y:S01]  /*11f0*/  LEA R3, R3, UR61, 0x1 ;  /* 0x0000003d03037c11 */ /* 0x000fe2000f8e08ff */
[C---:B------:R-:W-:Y:S01]  /*1200*/  VIADD R204, R190.reuse, 0x68 ;  /* 0x00000068becc7836 */ /* 0x040fe20000000000 */
[----:B------:R-:W-:Y:S01]  /*1210*/  IADD3 R11, R7, R0, R184 ;  /* 0x00000000070b7210 */ /* 0x000fe20007ffe0b8 */
[----:B------:R-:W-:Y:S01]  /*1220*/  IMAD.U32 R0, RZ, RZ, UR4 ;  /* 0x00000004ff007e24 */ /* 0x000fe2000f8e00ff */
[----:B------:R-:W-:Y:S01]  /*1230*/  SHF.R.S32.HI R8, RZ, 0x1f, R217 ;  /* 0x0000001fff087819 */ /* 0x000fe200000114d9 */
[----:B------:R1:W-:Y:S01]  /*1240*/  STL [R1+0x48], R3 ;  /* 0x0000480301007387 */ /* 0x0003e20000100800 */
[----:B------:R-:W-:Y:S01]  /*1250*/  SHF.R.S32.HI R8, RZ, 0x1f, R212 ;  /* 0x0000001fff087819 */ /* 0x000fe200000114d4 */
[C---:B------:R-:W-:Y:S01]  /*1260*/  VIADD R203, R190.reuse, 0x70 ;  /* 0x00000070becb7836 */ /* 0x040fe20000000000 */
[----:B0-----:R-:W-:Y:S01]  /*1270*/  SHF.R.S32.HI R4, RZ, 0x1f, R216 ;  /* 0x0000001fff047819 */ /* 0x001fe200000114d8 */
[----:B------:R-:W-:Y:S01]  /*1280*/  IMAD.MOV.U32 R6, RZ, RZ, R14 ;  /* 0x000000ffff067224 */ /* 0x000fe200078e000e */
[----:B------:R-:W-:Y:S01]  /*1290*/  SHF.R.S32.HI R8, RZ, 0x1f, R209 ;  /* 0x0000001fff087819 */ /* 0x000fe200000114d1 */
[----:B------:R-:W-:Y:S01]  /*12a0*/  IMAD.MOV.U32 R7, RZ, RZ, R15 ;  /* 0x000000ffff077224 */ /* 0x000fe200078e000f */
[----:B------:R-:W-:Y:S01]  /*12b0*/  SHF.R.S32.HI R4, RZ, 0x1f, R211 ;  /* 0x0000001fff047819 */ /* 0x000fe200000114d3 */
[----:B------:R-:W-:Y:S01]  /*12c0*/  VIADD R201, R190, 0x8 ;  /* 0x00000008bec97836 */ /* 0x000fe20000000000 */
[----:B------:R-:W-:-:S02]  /*12d0*/  SHF.R.S32.HI R8, RZ, 0x1f, R206 ;  /* 0x0000001fff087819 */ /* 0x000fc400000114ce */
[----:B------:R-:W-:Y:S02]  /*12e0*/  SHF.R.S32.HI R4, RZ, 0x1f, R208 ;  /* 0x0000001fff047819 */ /* 0x000fe400000114d0 */
[----:B------:R-:W-:Y:S02]  /*12f0*/  LEA R8, R11, UR61, 0x1 ;  /* 0x0000003d0b087c11 */ /* 0x000fe4000f8e08ff */
[----:B------:R-:W-:Y:S02]  /*1300*/  SHF.R.S32.HI R4, RZ, 0x1f, R205 ;  /* 0x0000001fff047819 */ /* 0x000fe400000114cd */
[----:B-1----:R-:W-:Y:S01]  /*1310*/  LEA R3, R12, UR61, 0x1 ;  /* 0x0000003d0c037c11 */ /* 0x002fe2000f8e08ff */
[----:B------:R0:W-:Y:S01]  /*1320*/  STL [R1+0x3c], R8 ;  /* 0x00003c0801007387 */ /* 0x0001e20000100800 */
[----:B------:R-:W-:Y:S02]  /*1330*/  LEA R4, R10, UR61, 0x1 ;  /* 0x0000003d0a047c11 */ /* 0x000fe4000f8e08ff */
[----:B------:R-:W-:Y:S01]  /*1340*/  LEA.HI R0, R199, R199, RZ, 0x1 ;  /* 0x000000c7c7007211 */ /* 0x000fe200078f08ff */
[----:B------:R0:W-:Y:S01]  /*1350*/  STL [R1+0x34], R3 ;  /* 0x0000340301007387 */ /* 0x0001e20000100800 */
[----:B------:R-:W-:-:S02]  /*1360*/  IADD3 R210, R190, 0x38, RZ ;  /* 0x00000038bed27810 */ /* 0x000fc40007ffe0ff */
[----:B------:R-:W-:Y:S01]  /*1370*/  LOP3.LUT R0, R0, 0x1ffffffe, RZ, 0xc0, !PT ;  /* 0x1ffffffe00007812 */ /* 0x000fe200078ec0ff */
[----:B------:R0:W-:Y:S01]  /*1380*/  STL [R1+0x40], R4 ;  /* 0x0000400401007387 */ /* 0x0001e20000100800 */
[----:B------:R-:W-:Y:S02]  /*1390*/  IADD3 R202, R190, 0x78, RZ ;  /* 0x00000078beca7810 */ /* 0x000fe40007ffe0ff */
[----:B------:R-:W-:Y:S01]  /*13a0*/  SHF.R.S32.HI R9, RZ, 0x1f, R213 ;  /* 0x0000001fff097819 */ /* 0x000fe200000114d5 */
[----:B------:R-:W-:Y:S01]  /*13b0*/  IMAD.IADD R0, R199, 0x1, -R0 ;  /* 0x00000001c7007824 */ /* 0x000fe200078e0a00 */
[----:B------:R-:W-:Y:S02]  /*13c0*/  SHF.R.S32.HI R9, RZ, 0x1f, R210 ;  /* 0x0000001fff097819 */ /* 0x000fe400000114d2 */
[----:B------:R-:W-:Y:S01]  /*13d0*/  SHF.R.S32.HI R221, RZ, 0x3, R221 ;  /* 0x00000003ffdd7819 */ /* 0x000fe200000114dd */
[----:B------:R-:W-:Y:S01]  /*13e0*/  IMAD R191, R0, 0x8, R21 ;  /* 0x0000000800bf7824 */ /* 0x000fe200078e0215 */
[----:B------:R-:W-:-:S02]  /*13f0*/  SHF.R.S32.HI R17, RZ, 0x1f, R16 ;  /* 0x0000001fff117819 */ /* 0x000fc40000011410 */
[----:B------:R-:W-:Y:S02]  /*1400*/  IADD3 R174, R160, 0x30, RZ ;  /* 0x00000030a0ae7810 */ /* 0x000fe40007ffe0ff */
[----:B------:R-:W-:Y:S02]  /*1410*/  SHF.R.S32.HI R169, RZ, 0x1f, R19 ;  /* 0x0000001fffa97819 */ /* 0x000fe40000011413 */
[----:B------:R-:W-:Y:S02]  /*1420*/  SHF.R.S32.HI R180, RZ, 0x1f, R22 ;  /* 0x0000001fffb47819 */ /* 0x000fe40000011416 */
[----:B------:R-:W-:Y:S02]  /*1430*/  SHF.R.S32.HI R179, RZ, 0x1f, R23 ;  /* 0x0000001fffb37819 */ /* 0x000fe40000011417 */
[----:B------:R-:W-:Y:S02]  /*1440*/  SHF.R.S32.HI R223, RZ, 0x1f, R176 ;  /* 0x0000001fffdf7819 */ /* 0x000fe400000114b0 */
[----:B------:R-:W-:-:S02]  /*1450*/  SHF.R.S32.HI R166, RZ, 0x3, R166 ;  /* 0x00000003ffa67819 */ /* 0x000fc400000114a6 */
[----:B------:R-:W-:Y:S02]  /*1460*/  SHF.R.S32.HI R9, RZ, 0x1f, R207 ;  /* 0x0000001fff097819 */ /* 0x000fe400000114cf */
[----:B------:R-:W-:Y:S02]  /*1470*/  SHF.R.S32.HI R229, RZ, 0x1f, R204 ;  /* 0x0000001fffe57819 */ /* 0x000fe400000114cc */
[----:B------:R-:W-:Y:S02]  /*1480*/  SHF.R.S32.HI R228, RZ, 0x1f, R203 ;  /* 0x0000001fffe47819 */ /* 0x000fe400000114cb */
[----:B0-----:R-:W-:-:S07]  /*1490*/  SHF.R.S32.HI R226, RZ, 0x1f, R202 ;  /* 0x0000001fffe27819 */ /* 0x001fce00000114ca */
.L_x_2896:
[----:B01-34-:R-:W0:Y:S01]  /*14a0*/  LDC.64 R8, c[0x0][0xc88] ;  /* 0x00032200ff087b82 */ /* 0x01be220000000a00 */
[----:B------:R-:W-:Y:S01]  /*14b0*/  ULDC.64 UR10, c[0x0][0x208] ;  /* 0x00008200000a7ab9 */ /* 0x000fe20000000a00 */
[----:B------:R-:W-:Y:S01]  /*14c0*/  ULDC.64 UR4, c[0x0][0xa28] ;  /* 0x00028a0000047ab9 */ /* 0x000fe20000000a00 */
[----:B------:R-:W-:Y:S01]  /*14d0*/  ULDC.64 UR8, c[0x0][0xa18] ;  /* 0x0002860000087ab9 */ /* 0x000fe20000000a00 */
[----:B------:R-:W-:Y:S01]  /*14e0*/  ULDC.64 UR6, c[0x0][0xa08] ;  /* 0x0002820000067ab9 */ /* 0x000fe20000000a00 */
[----:B0-----:R-:W-:-:S05]  /*14f0*/  IMAD.WIDE R8, R7, 0x4, R8 ;  /* 0x0000000407087825 */ /* 0x001fca00078e0208 */
[----:B--2---:R-:W2:Y:S01]  /*1500*/  LDG.E R195, desc[UR10][R8.64] ;  /* 0x0000000a08c37981 */ /* 0x004ea2000c1e1900 */
        /* <DEDUP_REMOVED lines=8> */
[C---:B------:R-:W-:Y:S02]  /*1590*/  LOP3.LUT R3, R6.reuse, 0xff000000, RZ, 0xc0, !PT ;  /* 0xff00000006037812 */ /* 0x040fe400078ec0ff */
[C---:B------:R-:W-:Y:S02]  /*15a0*/  LOP3.LUT R0, R6.reuse, 0xff0000, RZ, 0xc0, !PT ;  /* 0x00ff000006007812 */ /* 0x040fe400078ec0ff */
[----:B------:R-:W-:Y:S02]  /*15b0*/  SHF.R.U32.HI R3, RZ, 0x8, R3 ;  /* 0x00000008ff037819 */ /* 0x000fe40000011603 */
[----:B------:R-:W-:Y:S02]  /*15c0*/  LOP3.LUT R165, R6, 0xffff, RZ, 0xc0, !PT ;  /* 0x0000ffff06a57812 */ /* 0x000fe400078ec0ff */
[----:B------:R-:W-:-:S02]  /*15d0*/  LEA.HI R194, R0, R3, RZ, 0x10 ;  /* 0x0000000300c27211 */ /* 0x000fc400078f80ff */
[----:B--2---:R-:W-:Y:S01]  /*15e0*/  SHF.R.S32.HI R220, RZ, 0x1f, R195 ;  /* 0x0000001fffdc7819 */ /* 0x004fe200000114c3 */
[C---:B------:R-:W-:Y:S01]  /*15f0*/  IMAD.SHL.U32 R196, R195.reuse, 0x4, RZ ;  /* 0x00000004c3c47824 */ /* 0x040fe200078e00ff */
[C---:B------:R-:W-:Y:S01]  /*1600*/  @P2 LEA R8, P3, R195.reuse, UR4, 0x2 ;  /* 0x00000004c3082c11 */ /* 0x040fe2000f8610ff */
[----:B------:R-:W-:Y:S01]  /*1610*/  ULDC UR4, c[0x0][0x288] ;  /* 0x0000a20000047ab9 */ /* 0x000fe20000000800 */
[C-C-:B------:R-:W-:Y:S01]  /*1620*/  SHF.L.U64.HI R197, R195.reuse, 0x2, R220.reuse ;  /* 0x00000002c3c57819 */ /* 0x140fe200000102dc */
[----:B------:R-:W-:Y:S01]  /*1630*/  IMAD.U32 R187, RZ, RZ, UR4 ;  /* 0x00000004ffbb7e24 */ /* 0x000fe2000f8e00ff */
[----:B------:R-:W-:Y:S01]  /*1640*/  @P2 LEA.HI.X R9, R195, UR5, R220, 0x2, P3 ;  /* 0x00000005c3092c11 */ /* 0x000fe200098f14dc */
[----:B------:R-:W-:Y:S01]  /*1650*/  ULDC.64 UR4, c[0x0][0x418] ;  /* 0x0001060000047ab9 */ /* 0x000fe20000000a00 */
[C---:B------:R-:W-:Y:S01]  /*1660*/  IADD3 R12, P4, R196.reuse, UR6, RZ ;  /* 0x00000006c40c7c10 */ /* 0x040fe2000ff9e0ff */
[----:B------:R-:W-:Y:S02]  /*1670*/  UISETP.NE.U32.AND UP0, UPT, UR4, URZ, UPT ;  /* 0x0000003f0400728c */ /* 0x000fe4000bf05070 */
[----:B------:R0:W5:Y:S01]  /*1680*/  @P2 LDG.E R4, desc[UR10][R8.64] ;  /* 0x0000000a08042981 */ /* 0x000162000c1e1900 */
[----:B------:R-:W-:Y:S01]  /*1690*/  @P1 IADD3 R10, P2, R196, UR8, RZ ;  /* 0x00000008c40a1c10 */ /* 0x000fe2000ff5e0ff */
[----:B------:R-:W-:Y:S01]  /*16a0*/  UISETP.NE.AND.EX UP0, UPT, UR5, URZ, UPT, UP0 ;  /* 0x0000003f0500728c */ /* 0x000fe2000bf05300 */
[C---:B------:R-:W-:Y:S01]  /*16b0*/  IADD3.X R13, R197.reuse, UR7, RZ, P4, !PT ;  /* 0x00000007c50d7c10 */ /* 0x040fe2000a7fe4ff */
[----:B------:R-:W-:Y:S01]  /*16c0*/  ULDC UR4, c[0x0][0x424] ;  /* 0x0001090000047ab9 */ /* 0x000fe20000000800 */
[----:B------:R-:W-:Y:S01]  /*16d0*/  @P1 IADD3.X R11, R197, UR9, RZ, P2, !PT ;  /* 0x00000009c50b1c10 */ /* 0x000fe200097fe4ff */
[----:B------:R-:W-:Y:S01]  /*16e0*/  ULDC.64 UR8, c[0x0][0xa20] ;  /* 0x0002880000087ab9 */ /* 0x000fe20000000a00 */
[----:B------:R-:W-:Y:S01]  /*16f0*/  USEL UR4, UR4, 0x1, UP0 ;  /* 0x0000000104047887 */ /* 0x000fe20008000000 */
[----:B------:R-:W-:Y:S01]  /*1700*/  ISETP.NE.U32.AND P2, PT, RZ, UR8, PT ;  /* 0x00000008ff007c0c */ /* 0x000fe2000bf45070 */
[----:B------:R-:W-:Y:S01]  /*1710*/  ULDC UR5, c[0x0][0x2f0] ;  /* 0x0000bc0000057ab9 */ /* 0x000fe20000000800 */
[----:B------:R0:W5:Y:S01]  /*1720*/  @P0 LDG.E R128, desc[UR10][R12.64] ;  /* 0x0000000a0c800981 */ /* 0x000162000c1e1900 */
[----:B------:R-:W-:Y:S01]  /*1730*/  UIMAD UR4, UR4, UR5, URZ ;  /* 0x00000005040472a4 */ /* 0x000fe2000f8e023f */
[----:B------:R-:W-:-:S02]  /*1740*/  ISETP.NE.AND.EX P2, PT, RZ, UR9, PT, P2 ;  /* 0x00000009ff007c0c */ /* 0x000fc4000bf45320 */
[----:B------:R0:W5:Y:S01]  /*1750*/  @P1 LDG.E R187, desc[UR10][R10.64] ;  /* 0x0000000a0abb1981 */ /* 0x000162000c1e1900 */
[----:B------:R-:W-:Y:S01]  /*1760*/  ULDC UR5, c[0x0][0x348] ;  /* 0x0000d20000057ab9 */ /* 0x000fe20000000800 */
[----:B------:R-:W-:Y:S09]  /*1770*/  @P1 BRA `(.L_x_2654) ;  /* 0x0000000000281947 */ /* 0x000ff20003800000 */
[----:B------:R-:W-:Y:S02]  /*1780*/  ULDC.64 UR6, c[0x0][0xa00] ;  /* 0x0002800000067ab9 */ /* 0x000fe40000000a00 */
[----:B------:R-:W-:-:S04]  /*1790*/  ISETP.NE.U32.AND P1, PT, RZ, UR6, PT ;  /* 0x00000006ff007c0c */ /* 0x000fc8000bf25070 */
[----:B------:R-:W-:-:S13]  /*17a0*/  ISETP.NE.AND.EX P1, PT, RZ, UR7, PT, P1 ;  /* 0x00000007ff007c0c */ /* 0x000fda000bf25310 */
[----:B------:R-:W-:Y:S05]  /*17b0*/  @!P1 BRA `(.L_x_2654) ;  /* 0x0000000000189947 */ /* 0x000fea0003800000 */
[----:B------:R-:W1:Y:S01]  /*17c0*/  LDC.64 R6, c[0x0][0xa00] ;  /* 0x00028000ff067b82 */ /* 0x000e620000000a00 */
[----:B------:R-:W-:Y:S01]  /*17d0*/  ULDC.64 UR6, c[0x0][0x208] ;  /* 0x0000820000067ab9 */ /* 0x000fe20000000a00 */
[----:B-1----:R-:W-:-:S05]  /*17e0*/  IMAD.WIDE R6, R195, 0x4, R6 ;  /* 0x00000004c3067825 */ /* 0x002fca00078e0206 */
[----:B-----5:R-:W2:Y:S04]  /*17f0*/  LDG.E R187, desc[UR6][R6.64] ;  /* 0x0000000606bb7981 */ /* 0x020ea8000c1e1900 */
[----:B------:R-:W2:Y:S02]  /*1800*/  LDG.E R0, desc[UR6][R6.64+0x4] ;  /* 0x0000040606007981 */ /* 0x000ea4000c1e1900 */
[----:B--2---:R-:W-:-:S07]  /*1810*/  IMAD.IADD R187, R0, 0x1, -R187 ;  /* 0x0000000100bb7824 */ /* 0x004fce00078e0abb */
.L_x_2654:
[----:B------:R-:W-:Y:S01]  /*1820*/  IMAD.U32 R25, RZ, RZ, UR5 ;  /* 0x00000005ff197e24 */ /* 0x000fe2000f8e00ff */
[----:B------:R-:W-:Y:S01]  /*1830*/  MOV R27, UR4 ;  /* 0x00000004001b7c02 */ /* 0x000fe20008000f00 */
[----:B------:R-:W-:Y:S06]  /*1840*/  @!P2 BRA `(.L_x_2655) ;  /* 0x000000000014a947 */ /* 0x000fec0003800000 */
[----:B------:R-:W-:Y:S01]  /*1850*/  IADD3 R6, P0, R196, UR8, RZ ;  /* 0x00000008c4067c10 */ /* 0x000fe2000ff1e0ff */
[----:B------:R-:W-:-:S03]  /*1860*/  ULDC.64 UR4, c[0x0][0x208] ;  /* 0x0000820000047ab9 */ /* 0x000fc60000000a00 */
[----:B------:R-:W-:-:S05]  /*1870*/  IADD3.X R7, R197, UR9, RZ, P0, !PT ;  /* 0x00000009c5077c10 */ /* 0x000fca00087fe4ff */
[----:B------:R1:W5:Y:S01]  /*1880*/  LDG.E R27, desc[UR4][R6.64] ;  /* 0x00000004061b7981 */ /* 0x000362000c1e1900 */
[----:B------:R-:W-:Y:S05]  /*1890*/  BRA `(.L_x_2656) ;  /* 0x0000000000147947 */ /* 0x000fea0003800000 */
.L_x_2655:
[----:B------:R-:W-:Y:S05]  /*18a0*/  @!P0 BRA `(.L_x_2656) ;  /* 0x0000000000108947 */ /* 0x000fea0003800000 */
[----:B------:R-:W-:Y:S02]  /*18b0*/  ULDC.64 UR4, c[0x0][0x208] ;  /* 0x0000820000047ab9 */ /* 0x000fe40000000a00 */
[----:B------:R-:W2:Y:S04]  /*18c0*/  LDG.E R0, desc[UR4][R12.64] ;  /* 0x000000040c007981 */ /* 0x000ea8000c1e1900 */
[----:B------:R-:W2:Y:S02]  /*18d0*/  LDG.E R27, desc[UR4][R12.64+0x4] ;  /* 0x000004040c1b7981 */ /* 0x000ea4000c1e1900 */
[----:B--2---:R-:W-:-:S07]  /*18e0*/  IMAD.IADD R27, R27, 0x1, -R0 ;  /* 0x000000011b1b7824 */ /* 0x004fce00078e0a00 */
.L_x_2656:
[----:B------:R-:W-:Y:S01]  /*18f0*/  ULDC.64 UR4, c[0x0][0xa10] ;  /* 0x0002840000047ab9 */ /* 0x000fe20000000a00 */
[----:B------:R-:W-:Y:S01]  /*1900*/  ULDC.64 UR6, c[0x0][0x208] ;  /* 0x0000820000067ab9 */ /* 0x000fe20000000a00 */
[----:B------:R-:W-:Y:S01]  /*1910*/  ISETP.NE.U32.AND P0, PT, RZ, UR4, PT ;  /* 0x00000004ff007c0c */ /* 0x000fe2000bf05070 */
[----:B0-----:R-:W0:Y:S03]  /*1920*/  LDC R10, c[0x0][0x448] ;  /* 0x00011200ff0a7b82 */ /* 0x001e260000000800 */
[----:B------:R-:W-:Y:S01]  /*1930*/  ISETP.NE.AND.EX P0, PT, RZ, UR5, PT, P0 ;  /* 0x00000005ff007c0c */ /* 0x000fe2000bf05300 */
[----:B------:R-:W-:-:S12]  /*1940*/  ULDC.64 UR4, c[0x0][0xa30] ;  /* 0x00028c0000047ab9 */ /* 0x000fd80000000a00 */
[----:B-1----:R-:W1:Y:S02]  /*1950*/  @P0 LDC.64 R6, c[0x0][0xa10] ;  /* 0x00028400ff060b82 */ /* 0x002e640000000a00 */
[----:B-1----:R-:W-:-:S05]  /*1960*/  @P0 IMAD.WIDE R6, R195, 0x4, R6 ;  /* 0x00000004c3060825 */ /* 0x002fca00078e0206 */
[----:B------:R-:W2:Y:S04]  /*1970*/  @P0 LDG.E R0, desc[UR6][R6.64] ;  /* 0x0000000606000981 */ /* 0x000ea8000c1e1900 */
[----:B------:R1:W2:Y:S01]  /*1980*/  @P0 LDG.E R3, desc[UR6][R6.64+0x4] ;  /* 0x0000040606030981 */ /* 0x0002a2000c1e1900 */
[----:B------:R-:W-:Y:S01]  /*1990*/  ISETP.NE.U32.AND P1, PT, RZ, UR4, PT ;  /* 0x00000004ff007c0c */ /* 0x000fe2000bf25070 */
[----:B-----5:R-:W-:-:S03]  /*19a0*/  IMAD.MOV.U32 R140, RZ, RZ, R27 ;  /* 0x000000ffff8c7224 */ /* 0x020fc600078e001b */
[----:B------:R-:W-:-:S13]  /*19b0*/  ISETP.NE.AND.EX P1, PT, RZ, UR5, PT, P1 ;  /* 0x00000005ff007c0c */ /* 0x000fda000bf25310 */
[----:B------:R-:W-:-:S04]  /*19c0*/  @P1 IADD3 R8, P2, R196, UR4, RZ ;  /* 0x00000004c4081c10 */ /* 0x000fc8000ff5e0ff */
[----:B------:R-:W-:-:S05]  /*19d0*/  @P1 IADD3.X R9, R197, UR5, RZ, P2, !PT ;  /* 0x00000005c5091c10 */ /* 0x000fca00097fe4ff */
[----:B------:R3:W5:Y:S01]  /*19e0*/  @P1 LDG.E R140, desc[UR6][R8.64] ;  /* 0x00000006088c1981 */ /* 0x000762000c1e1900 */
[----:B0-----:R-:W-:Y:S01]  /*19f0*/  ISETP.NE.AND P1, PT, R10, 0x1, PT ;  /* 0x000000010a00780c */ /* 0x001fe20003f25270 */
[----:B------:R-:W-:Y:S01]  /*1a00*/  IMAD.SHL.U32 R186, R5, 0x80, RZ ;  /* 0x0000008005ba7824 */ /* 0x000fe200078e00ff */
[----:B------:R-:W-:Y:S01]  /*1a10*/  BSSY B0, `(.L_x_2657) ;  /* 0x0000035000007945 */ /* 0x000fe20003800000 */
[----:B------:R-:W-:Y:S01]  /*1a20*/  IMAD.IADD R12, R27, 0x1, -R4 ;  /* 0x000000011b0c7824 */ /* 0x000fe200078e0a04 */
[----:B------:R-:W-:Y:S02]  /*1a30*/  LOP3.LUT R200, R194, 0xff, RZ, 0xc0, !PT ;  /* 0x000000ffc2c87812 */ /* 0x000fe400078ec0ff */
[----:B------:R-:W-:Y:S02]  /*1a40*/  IADD3 R5, R186, 0x7f, RZ ;  /* 0x0000007fba057810 */ /* 0x000fe40007ffe0ff */
[----:B------:R-:W-:-:S05]  /*1a50*/  SHF.R.U32.HI R194, RZ, 0x10, R194 ;  /* 0x00000010ffc27819 */ /* 0x000fca00000116c2 */
[----:B------:R-:W0:Y:S08]  /*1a60*/  @P1 LDC R10, c[0x0][0x44c] ;  /* 0x00011300ff0a1b82 */ /* 0x000e300000000800 */
[----:B-1----:R-:W1:Y:S01]  /*1a70*/  @P1 LDC R7, c[0x0][0x450] ;  /* 0x00011400ff071b82 */ /* 0x002e620000000800 */
[----:B--2---:R-:W-:Y:S02]  /*1a80*/  @P0 IMAD.IADD R25, R3, 0x1, -R0 ;  /* 0x0000000103190824 */ /* 0x004fe400078e0a00 */
[----:B0-----:R-:W-:-:S04]  /*1a90*/  @P1 IMAD.HI.U32 R0, R5, R10, RZ ;  /* 0x0000000a05001227 */ /* 0x001fc800078e00ff */
[----:B------:R-:W-:Y:S01]  /*1aa0*/  IMAD.IADD R188, R12, 0x1, R25 ;  /* 0x000000010cbc7824 */ /* 0x000fe200078e0219 */
[----:B-1----:R-:W-:Y:S01]  /*1ab0*/  @P1 SHF.R.U32.HI R5, RZ, R7, R0 ;  /* 0x00000007ff051219 */ /* 0x002fe20000011600 */
[----:B------:R-:W-:-:S03]  /*1ac0*/  IMAD.MOV.U32 R3, RZ, RZ, RZ ;  /* 0x000000ffff037224 */ /* 0x000fc600078e00ff */
[C---:B------:R-:W-:Y:S02]  /*1ad0*/  IADD3 R218, R188.reuse, 0x60, -R187 ;  /* 0x00000060bcda7810 */ /* 0x040fe40007ffe8bb */
[----:B------:R-:W-:-:S03]  /*1ae0*/  IADD3 R0, R188, 0x5f, RZ ;  /* 0x0000005fbc007810 */ /* 0x000fc60007ffe0ff */
[----:B------:R-:W-:Y:S02]  /*1af0*/  IMAD.IADD R5, R218, 0x1, R5 ;  /* 0x00000001da057824 */ /* 0x000fe400078e0205 */
[----:B------:R-:W-:-:S04]  /*1b00*/  IMAD.HI R0, R0, 0x2aaaaaab, RZ ;  /* 0x2aaaaaab00007827 */ /* 0x000fc800078e02ff */
[----:B------:R-:W-:Y:S01]  /*1b10*/  IMAD.HI R5, R5, 0x2aaaaaab, RZ ;  /* 0x2aaaaaab05057827 */ /* 0x000fe200078e02ff */
[----:B------:R-:W-:-:S04]  /*1b20*/  SHF.R.U32.HI R219, RZ, 0x1f, R0 ;  /* 0x0000001fffdb7819 */ /* 0x000fc80000011600 */
[----:B------:R-:W-:Y:S02]  /*1b30*/  SHF.R.U32.HI R4, RZ, 0x1f, R5 ;  /* 0x0000001fff047819 */ /* 0x000fe40000011605 */
[----:B------:R-:W-:Y:S02]  /*1b40*/  LEA.HI.SX32 R219, R0, R219, 0x1c ;  /* 0x000000db00db7211 */ /* 0x000fe400078fe2ff */
[----:B------:R-:W-:-:S04]  /*1b50*/  LEA.HI.SX32 R4, R5, R4, 0x1c ;  /* 0x0000000405047211 */ /* 0x000fc800078fe2ff */
[----:B---3--:R-:W-:-:S04]  /*1b60*/  VIMNMX R9, R219, R4, PT ;  /* 0x00000004db097248 */ /* 0x008fc80003fe0100 */
[----:B------:R-:W-:-:S13]  /*1b70*/  ISETP.GE.AND P0, PT, R9, 0x1, PT ;  /* 0x000000010900780c */ /* 0x000fda0003f06270 */
        /* <DEDUP_REMOVED lines=27> */
[----:B------:R-:W-:-:S04]  /*1d30*/  IMAD.MOV.U32 R3, RZ, RZ, R5 ;  /* 0x000000ffff037224 */ /* 0x000fc800078e0005 */
[----:B------:R-:W-:Y:S01]  /*1d40*/  @!P2 IMAD.MOV R3, RZ, RZ, -R3 ;  /* 0x000000ffff03a224 */ /* 0x000fe200078e0a03 */
[----:B------:R-:W-:-:S07]  /*1d50*/  @!P1 LOP3.LUT R3, RZ, R10, RZ, 0x33, !PT ;  /* 0x0000000aff039212 */ /* 0x000fce00078e33ff */
.L_x_2658:
[----:B------:R-:W-:Y:S05]  /*1d60*/  BSYNC B0 ;  /* 0x0000000000007941 */ /* 0x000fea0003800000 */
.L_x_2657:
[----:B------:R-:W-:-:S05]  /*1d70*/  IMAD R0, R200, R3, RZ ;  /* 0x00000003c8007224 */ /* 0x000fca00078e02ff */
        /* <DEDUP_REMOVED lines=9> */
[----:B------:R-:W-:-:S05]  /*1e10*/  @P0 IADD3 R0, R3, 0x5f, RZ ;  /* 0x0000005f03000810 */ /* 0x000fca0007ffe0ff */
        /* <DEDUP_REMOVED lines=26> */
.L_x_2661:
[----:B------:R-:W-:Y:S05]  /*1fc0*/  BSYNC B6 ;  /* 0x0000000000067941 */ /* 0x000fea0003800000 */
.L_x_2660:
[----:B------:R-:W-:Y:S01]  /*1fd0*/  IADD3 R120, R2, 0x400, RZ ;  /* 0x0000040002787810 */ /* 0x000fe20007ffe0ff */
[----:B------:R-:W-:Y:S03]  /*1fe0*/  BSSY B6, `(.L_x_2662) ;  /* 0x0000013000067945 */ /* 0x000fe60003800000 */
[----:B------:R-:W-:-:S13]  /*1ff0*/  LOP3.LUT P0, RZ, R120, 0x3ff, RZ, 0xc0, !PT ;  /* 0x000003ff78ff7812 */ /* 0x000fda000780c0ff */
        /* <DEDUP_REMOVED lines=10> */
[----:B------:R-:W-:Y:S01]  /*20a0*/  MOV R12, 0x1 ;  /* 0x00000001000c7802 */ /* 0x000fe20000000f00 */
[----:B------:R-:W-:-:S02]  /*20b0*/  IMAD.U32 R10, RZ, RZ, UR4 ;  /* 0x00000004ff0a7e24 */ /* 0x000fc4000f8e00ff */
[----:B------:R-:W-:Y:S02]  /*20c0*/  IMAD.U32 R11, RZ, RZ, UR5 ;  /* 0x00000005ff0b7e24 */ /* 0x000fe4000f8e00ff */
[----:B------:R-:W-:Y:S02]  /*20d0*/  IMAD.MOV.U32 R8, RZ, RZ, 0x70 ;  /* 0x00000070ff087424 */ /* 0x000fe400078e00ff */
[----:B------:R-:W-:-:S07]  /*20e0*/  IMAD.MOV.U32 R13, RZ, RZ, RZ ;  /* 0x000000ffff0d7224 */ /* 0x000fce00078e00ff */
[----:B------:R-:W-:-:S07]  /*20f0*/  LEPC R20, `(.L_x_2663) ;  /* 0x000000001014794e */ /* 0x000fce0000000000 */
[----:B0----5:R-:W-:Y:S05]  /*2100*/  CALL.ABS.NOINC R14 ;  /* 0x000000000e007343 */ /* 0x021fea0003c00000 */
.L_x_2663:
[----:B------:R-:W-:Y:S05]  /*2110*/  BSYNC B6 ;  /* 0x0000000000067941 */ /* 0x000fea0003800000 */
.L_x_2662:
[----:B------:R-:W-:Y:S01]  /*2120*/  ULDC.64 UR4, c[0x0][0x9f8] ;  /* 0x00027e0000047ab9 */ /* 0x000fe20000000a00 */
[----:B------:R-:W-:Y:S01]  /*2130*/  IMAD.MOV.U32 R100, RZ, RZ, R195 ;  /* 0x000000ffff647224 */ /* 0x000fe200078e00c3 */
[----:B------:R-:W-:Y:S01]  /*2140*/  ISETP.NE.U32.AND P0, PT, RZ, UR4, PT ;  /* 0x00000004ff007c0c */ /* 0x000fe2000bf05070 */
[----:B------:R-:W-:Y:S01]  /*2150*/  ULDC.64 UR6, c[0x0][0x208] ;  /* 0x0000820000067ab9 */ /* 0x000fe20000000a00 */
[----:B------:R-:W0:Y:S02]  /*2160*/  LDC.64 R92, c[0x0][0x3f8] ;  /* 0x0000fe00ff5c7b82 */ /* 0x000e240000000a00 */
[----:B------:R-:W-:-:S06]  /*2170*/  ISETP.NE.AND.EX P0, PT, RZ, UR5, PT, P0 ;  /* 0x00000005ff007c0c */ /* 0x000fcc000bf05300 */
[----:B------:R-:W1:Y:S07]  /*2180*/  LDC R13, c[0x0][0x3f4] ;  /* 0x0000fd00ff0d7b82 */ /* 0x000e6e0000000800 */
[----:B------:R-:W-:Y:S01]  /*2190*/  @P0 IADD3 R4, P1, R196, UR4, RZ ;  /* 0x00000004c4040c10 */ /* 0x000fe2000ff3e0ff */
[----:B------:R-:W-:Y:S01]  /*21a0*/  ULDC UR4, c[0x0][0x2f4] ;  /* 0x0000bd0000047ab9 */ /* 0x000fe20000000800 */
[----:B------:R-:W2:Y:S02]  /*21b0*/  LDC.64 R86, c[0x0][0x408] ;  /* 0x00010200ff567b82 */ /* 0x000ea40000000a00 */
[----:B------:R-:W-:Y:S01]  /*21c0*/  @P0 IADD3.X R5, R197, UR5, RZ, P1, !PT ;  /* 0x00000005c5050c10 */ /* 0x000fe20008ffe4ff */
[----:B------:R-:W-:-:S04]  /*21d0*/  ULDC UR5, c[0x0][0x320] ;  /* 0x0000c80000057ab9 */ /* 0x000fc80000000800 */
[----:B------:R3:W4:Y:S01]  /*21e0*/  @P0 LDG.E R100, desc[UR6][R4.64] ;  /* 0x0000000604640981 */ /* 0x000722000c1e1900 */
[----:B------:R-:W-:Y:S01]  /*21f0*/  ISETP.GE.AND P1, PT, R163, UR4, PT ;  /* 0x00000004a3007c0c */ /* 0x000fe2000bf26270 */
[----:B0-----:R-:W-:Y:S01]  /*2200*/  IMAD.WIDE.U32 R94, R170, R92, R16 ;  /* 0x0000005caa5e7225 */ /* 0x001fe200078e0010 */
[----:B------:R-:W-:Y:S01]  /*2210*/  ISETP.GE.AND P0, PT, R16, UR4, PT ;  /* 0x0000000410007c0c */ /* 0x000fe2000bf06270 */
[----:B------:R-:W0:Y:S01]  /*2220*/  S2R R222, SR_TID.X ;  /* 0x0000000000de7919 */ /* 0x000e220000002100 */
[----:B------:R-:W-:Y:S01]  /*2230*/  SEL R3, RZ, 0xffffffff, P1 ;  /* 0xffffffffff037807 */ /* 0x000fe20000800000 */
[----:B------:R-:W-:Y:S01]  /*2240*/  IMAD.MOV.U32 R126, RZ, RZ, 0x20 ;  /* 0x00000020ff7e7424 */ /* 0x000fe200078e00ff */
[----:B------:R-:W-:Y:S01]  /*2250*/  SEL R0, RZ, 0x1, P0 ;  /* 0x00000001ff007807 */ /* 0x000fe20000000000 */
[----:B------:R-:W-:Y:S01]  /*2260*/  IMAD R129, R93, 0x60, RZ ;  /* 0x000000605d817824 */ /* 0x000fe200078e02ff */
[----:B------:R-:W-:Y:S01]  /*2270*/  ISETP.GE.AND P0, PT, R163, UR5, PT ;  /* 0x00000005a3007c0c */ /* 0x000fe2000bf06270 */
[----:B------:R-:W-:Y:S01]  /*2280*/  IMAD.SHL.U32 R3, R3, 0x2, RZ ;  /* 0x0000000203037824 */ /* 0x000fe200078e00ff */
[----:B------:R-:W-:Y:S01]  /*2290*/  ISETP.GE.AND P1, PT, R19, UR4, PT ;  /* 0x0000000413007c0c */ /* 0x000fe2000bf26270 */
[----:B------:R-:W-:Y:S01]  /*22a0*/  IMAD.SHL.U32 R106, R92, 0x40, RZ ;  /* 0x000000405c6a7824 */ /* 0x000fe200078e00ff */
[----:B------:R-:W-:Y:S01]  /*22b0*/  SHF.R.S32.HI R9, RZ, 0x1f, R170 ;  /* 0x0000001fff097819 */ /* 0x000fe200000114aa */
[----:B------:R-:W-:Y:S01]  /*22c0*/  IMAD.IADD R128, R128, 0x1, R27 ;  /* 0x0000000180807824 */ /* 0x000fe200078e021b */
[----:B------:R-:W-:Y:S01]  /*22d0*/  LOP3.LUT R0, R3, 0x2, R0, 0xe2, !PT ;  /* 0x0000000203007812 */ /* 0x000fe200078ee200 */
[----:B------:R-:W-:Y:S01]  /*22e0*/  IMAD R112, R199, 0x40, R170 ;  /* 0x00000040c7707824 */ /* 0x000fe200078e02aa */
[----:B------:R-:W-:Y:S01]  /*22f0*/  SEL R3, RZ, 0xffffffff, P0 ;  /* 0xffffffffff037807 */ /* 0x000fe20000000000 */
[----:B--2---:R-:W-:Y:S01]  /*2300*/  IMAD.WIDE.U32 R88, R170, R86, R16 ;  /* 0x00000056aa587225 */ /* 0x004fe200078e0010 */
[----:B------:R-:W-:-:S02]  /*2310*/  ISETP.GE.AND P0, PT, R164, UR4, PT ;  /* 0x00000004a4007c0c */ /* 0x000fc4000bf06270 */
[----:B------:R-:W-:Y:S01]  /*2320*/  SHF.L.U32 R6, R3, 0x1, RZ ;  /* 0x0000000103067819 */ /* 0x000fe200000006ff */
[----:B-1----:R-:W-:Y:S01]  /*2330*/  IMAD.SHL.U32 R124, R13, 0x2, RZ ;  /* 0x000000020d7c7824 */ /* 0x002fe200078e00ff */
[----:B------:R-:W-:Y:S02]  /*2340*/  SEL R3, RZ, 0x4, P0 ;  /* 0x00000004ff037807 */ /* 0x000fe40000000000 */
[----:B---3--:R-:W-:Y:S02]  /*2350*/  SEL R4, RZ, 0x8, P1 ;  /* 0x00000008ff047807 */ /* 0x008fe40000800000 */
[----:B------:R-:W-:Y:S02]  /*2360*/  ISETP.GE.AND P2, PT, R16, UR5, PT ;  /* 0x0000000510007c0c */ /* 0x000fe4000bf46270 */
[--C-:B------:R-:W-:Y:S02]  /*2370*/  SHF.R.S32.HI R161, RZ, 0x1f, R160.reuse ;  /* 0x0000001fffa17819 */ /* 0x100fe400000114a0 */
[----:B------:R-:W-:Y:S01]  /*2380*/  LOP3.LUT R0, R4, R0, R3, 0xfe, !PT ;  /* 0x0000000004007212 */ /* 0x000fe200078efe03 */
[-C--:B------:R-:W-:Y:S01]  /*2390*/  IMAD R3, R9, R92.reuse, RZ ;  /* 0x0000005c09037224 */ /* 0x080fe200078e02ff */
[----:B------:R-:W-:Y:S01]  /*23a0*/  SEL R5, RZ, 0x1, P2 ;  /* 0x00000001ff057807 */ /* 0x000fe20001000000 */
[----:B------:R-:W-:Y:S01]  /*23b0*/  IMAD.WIDE.U32 R96, R170, R92, R160 ;  /* 0x0000005caa607225 */ /* 0x000fe200078e00a0 */
[----:B------:R-:W-:-:S02]  /*23c0*/  ISETP.GE.AND P1, PT, R164, UR5, PT ;  /* 0x00000005a4007c0c */ /* 0x000fc4000bf26270 */
        /* <DEDUP_REMOVED lines=14> */
[----:B-----5:R-:W-:Y:S01]  /*24b0*/  IMAD.WIDE.U32 R96, R140, R92, R96 ;  /* 0x0000005c8c607225 */ /* 0x020fe200078e0060 */
        /* <DEDUP_REMOVED lines=11> */
[----:B------:R-:W-:Y:S01]  /*2570*/  IMAD.WIDE.U32 R88, R140, R86, R88 ;  /* 0x000000568c587225 */ /* 0x000fe200078e0058 */
[CC--:B------:R-:W-:Y:S02]  /*2580*/  LEA.HI R6, R0.reuse, R3.reuse, RZ, 0x3 ;  /* 0x0000000300067211 */ /* 0x0c0fe400078f18ff */
[----:B------:R-:W-:Y:S01]  /*2590*/  LEA.HI R0, R0, R3, RZ, 0x6 ;  /* 0x0000000300007211 */ /* 0x000fe200078f30ff */
[----:B------:R-:W-:Y:S01]  /*25a0*/  IMAD.WIDE.U32 R94, R140, R92, R94 ;  /* 0x0000005c8c5e7225 */ /* 0x000fe200078e005e */
[CC--:B------:R-:W-:Y:S02]  /*25b0*/  LEA.HI R3, R8.reuse, R5.reuse, RZ, 0x6 ;  /* 0x0000000508037211 */ /* 0x0c0fe400078f30ff */
[----:B------:R-:W-:Y:S02]  /*25c0*/  LEA.HI R12, R8, R5, RZ, 0x3 ;  /* 0x00000005080c7211 */ /* 0x000fe400078f18ff */
[----:B------:R-:W-:-:S02]  /*25d0*/  SHF.R.S32.HI R0, RZ, 0x6, R0 ;  /* 0x00000006ff007819 */ /* 0x000fc40000011400 */
[----:B------:R-:W-:Y:S02]  /*25e0*/  IADD3 R11, R164, R9, RZ ;  /* 0x00000009a40b7210 */ /* 0x000fe40007ffe0ff */
[----:B------:R-:W-:Y:S01]  /*25f0*/  SHF.R.S32.HI R8, RZ, 0x6, R3 ;  /* 0x00000006ff087819 */ /* 0x000fe20000011403 */
[C---:B------:R-:W-:Y:S01]  /*2600*/  IMAD R139, R0.reuse, 0x1800, R183 ;  /* 0x00001800008b7824 */ /* 0x040fe200078e02b7 */
[----:B------:R-:W-:Y:S01]  /*2610*/  LOP3.LUT R3, R181, 0x38, R6, 0xf8, !PT ;  /* 0x00000038b5037812 */ /* 0x000fe200078ef806 */
[--C-:B------:R-:W-:Y:S01]  /*2620*/  IMAD R137, R0, 0x1800, R184.reuse ;  /* 0x0000180000897824 */ /* 0x100fe200078e02b8 */
[----:B------:R-:W-:Y:S01]  /*2630*/  SHF.R.S32.HI R14, RZ, 0x1f, R11 ;  /* 0x0000001fff0e7819 */ /* 0x000fe2000001140b */
[C---:B------:R-:W-:Y:S01]  /*2640*/  IMAD R138, R8.reuse, 0x1800, R183 ;  /* 0x00001800088a7824 */ /* 0x040fe200078e02b7 */
[----:B------:R-:W-:Y:S01]  /*2650*/  LOP3.LUT R0, R3, R182, RZ, 0x3c, !PT ;  /* 0x000000b603007212 */ /* 0x000fe200078e3cff */
[----:B------:R-:W-:Y:S01]  /*2660*/  IMAD R133, R8, 0x1800, R184 ;  /* 0x0000180008857824 */ /* 0x000fe200078e02b8 */
[----:B------:R-:W-:-:S02]  /*2670*/  LOP3.LUT R9, R177, 0x38, R6, 0xf8, !PT ;  /* 0x00000038b1097812 */ /* 0x000fc400078ef806 */
[----:B------:R-:W-:Y:S01]  /*2680*/  SHF.R.U32.HI R21, RZ, 0x3, R177 ;  /* 0x00000003ff157819 */ /* 0x000fe200000116b1 */
[----:B------:R-:W-:Y:S01]  /*2690*/  IMAD.IADD R139, R139, 0x1, R0 ;  /* 0x000000018b8b7824 */ /* 0x000fe200078e0200 */
[C---:B------:R-:W-:Y:S02]  /*26a0*/  LEA.HI R20, R14.reuse, R11, RZ, 0x3 ;  /* 0x0000000b0e147211 */ /* 0x040fe400078f18ff */
[--C-:B------:R-:W-:Y:S02]  /*26b0*/  LOP3.LUT R5, R181, 0x38, R12.reuse, 0xf8, !PT ;  /* 0x00000038b5057812 */ /* 0x100fe400078ef80c */
[----:B------:R-:W-:Y:S02]  /*26c0*/  LOP3.LUT R10, R9, R21, RZ, 0x3c, !PT ;  /* 0x00000015090a7212 */ /* 0x000fe400078e3cff */
[----:B------:R-:W-:Y:S02]  /*26d0*/  LEA.HI R11, R14, R11, RZ, 0x6 ;  /* 0x0000000b0e0b7211 */ /* 0x000fe400078f30ff */
[----:B------:R-:W-:Y:S01]  /*26e0*/  LOP3.LUT R0, R177, 0x38, R12, 0xf8, !PT ;  /* 0x00000038b1007812 */ /* 0x000fe200078ef80c */
[----:B------:R-:W-:Y:S01]  /*26f0*/  IMAD.IADD R137, R137, 0x1, R10 ;  /* 0x0000000189897824 */ /* 0x000fe200078e020a */
[----:B------:R-:W-:-:S02]  /*2700*/  LOP3.LUT R5, R5, R182, RZ, 0x3c, !PT ;  /* 0x000000b605057212 */ /* 0x000fc400078e3cff */
[----:B------:R-:W-:Y:S02]  /*2710*/  SHF.R.S32.HI R9, RZ, 0x1f, R140 ;  /* 0x0000001fff097819 */ /* 0x000fe4000001148c */
[--C-:B------:R-:W-:Y:S01]  /*2720*/  LOP3.LUT R3, R181, 0x38, R20.reuse, 0xf8, !PT ;  /* 0x00000038b5037812 */ /* 0x100fe200078ef814 */
[----:B------:R-:W-:Y:S01]  /*2730*/  IMAD.IADD R138, R138, 0x1, R5 ;  /* 0x000000018a8a7824 */ /* 0x000fe200078e0205 */
[----:B------:R-:W-:Y:S02]  /*2740*/  SHF.R.S32.HI R11, RZ, 0x6, R11 ;  /* 0x00000006ff0b7819 */ /* 0x000fe4000001140b */
[-C--:B------:R-:W-:Y:S02]  /*2750*/  LOP3.LUT R8, R0, R21.reuse, RZ, 0x3c, !PT ;  /* 0x0000001500087212 */ /* 0x080fe400078e3cff */
[----:B------:R-:W-:Y:S01]  /*2760*/  LOP3.LUT R0, R3, R182, RZ, 0x3c, !PT ;  /* 0x000000b603007212 */ /* 0x000fe200078e3cff */
[----:B------:R-:W-:Y:S01]  /*2770*/  IMAD R3, R9, R92, RZ ;  /* 0x0000005c09037224 */ /* 0x000fe200078e02ff */
[----:B------:R-:W-:Y:S01]  /*2780*/  LOP3.LUT R5, R177, 0x38, R20, 0xf8, !PT ;  /* 0x00000038b1057812 */ /* 0x000fe200078ef814 */
[----:B------:R-:W-:Y:S01]  /*2790*/  IMAD R135, R11, 0x1800, R183 ;  /* 0x000018000b877824 */ /* 0x000fe200078e02b7 */
[----:B------:R-:W-:Y:S01]  /*27a0*/  ISETP.GE.AND P4, PT, R19, UR5, PT ;  /* 0x0000000513007c0c */ /* 0x000fe2000bf86270 */
[----:B------:R-:W-:Y:S01]  /*27b0*/  IMAD R132, R11, 0x1800, R184 ;  /* 0x000018000b847824 */ /* 0x000fe200078e02b8 */
[----:B------:R-:W-:Y:S01]  /*27c0*/  LOP3.LUT R5, R5, R21, RZ, 0x3c, !PT ;  /* 0x0000001505057212 */ /* 0x000fe200078e3cff */
[----:B------:R-:W-:Y:S01]  /*27d0*/  IMAD R11, R140, R93, R3 ;  /* 0x0000005d8c0b7224 */ /* 0x000fe200078e0203 */
[----:B------:R-:W-:Y:S01]  /*27e0*/  LOP3.LUT R3, R181, 0x18, R16, 0xf8, !PT ;  /* 0x00000018b5037812 */ /* 0x000fe200078ef810 */
[----:B------:R-:W-:Y:S01]  /*27f0*/  IMAD R9, R9, R86, RZ ;  /* 0x0000005609097224 */ /* 0x000fe200078e02ff */
[----:B------:R-:W-:Y:S01]  /*2800*/  ISETP.GE.AND P0, PT, R23, UR4, PT ;  /* 0x0000000417007c0c */ /* 0x000fe2000bf06270 */
[----:B------:R-:W-:Y:S01]  /*2810*/  IMAD.IADD R135, R135, 0x1, R0 ;  /* 0x0000000187877824 */ /* 0x000fe200078e0200 */
[----:B------:R-:W-:Y:S01]  /*2820*/  LOP3.LUT R0, R3, R182, RZ, 0x3c, !PT ;  /* 0x000000b603007212 */ /* 0x000fe200078e3cff */
[----:B------:R-:W-:Y:S01]  /*2830*/  IMAD.IADD R132, R132, 0x1, R5 ;  /* 0x0000000184847824 */ /* 0x000fe200078e0205 */
[----:B------:R-:W-:Y:S01]  /*2840*/  SEL R3, RZ, 0x8, P4 ;  /* 0x00000008ff037807 */ /* 0x000fe20002000000 */
[----:B------:R-:W-:Y:S01]  /*2850*/  IMAD R5, R87, 0x60, RZ ;  /* 0x0000006057057824 */ /* 0x000fe200078e02ff */
[----:B------:R-:W-:Y:S01]  /*2860*/  IADD3 R133, R133, R8, RZ ;  /* 0x0000000885857210 */ /* 0x000fe20007ffe0ff */
[----:B------:R-:W-:Y:S01]  /*2870*/  IMAD R9, R140, R87, R9 ;  /* 0x000000578c097224 */ /* 0x000fe200078e0209 */
[C---:B------:R-:W-:Y:S01]  /*2880*/  SHF.L.U64.HI R107, R86.reuse, 0x6, R87 ;  /* 0x00000006566b7819 */ /* 0x040fe20000010257 */
[----:B------:R-:W-:Y:S01]  /*2890*/  IMAD.IADD R102, R11, 0x1, R95 ;  /* 0x000000010b667824 */ /* 0x000fe200078e025f */
[C---:B------:R-:W-:Y:S01]  /*28a0*/  SHF.L.U32 R108, R86.reuse, 0x6, RZ ;  /* 0x00000006566c7819 */ /* 0x040fe200000006ff */
[----:B------:R-:W-:Y:S01]  /*28b0*/  IMAD.WIDE.U32 R86, R86, 0x60, RZ ;  /* 0x0000006056567825 */ /* 0x000fe200078e00ff */
[----:B------:R-:W-:-:S02]  /*28c0*/  LOP3.LUT P5, RZ, R224, 0x4, RZ, 0xc0, !PT ;  /* 0x00000004e0ff7812 */ /* 0x000fc400078ac0ff */
[----:B------:R-:W-:Y:S01]  /*28d0*/  SEL R8, RZ, 0x20, P0 ;  /* 0x00000020ff087807 */ /* 0x000fe20000000000 */
[----:B------:R-:W-:Y:S01]  /*28e0*/  IMAD.IADD R130, R87, 0x1, R5 ;  /* 0x0000000157827824 */ /* 0x000fe200078e0205 */
[C---:B------:R-:W-:Y:S01]  /*28f0*/  LOP3.LUT R10, R4.reuse, R3, RZ, 0xfc, !PT ;  /* 0x00000003040a7212 */ /* 0x040fe200078efcff */
[----:B------:R-:W-:Y:S01]  /*2900*/  IMAD.IADD R103, R91, 0x1, R9 ;  /* 0x000000015b677824 */ /* 0x000fe200078e0209 */
[----:B------:R-:W-:Y:S01]  /*2910*/  LOP3.LUT R3, R4, 0x1, RZ, 0xc0, !PT ;  /* 0x0000000104037812 */ /* 0x000fe200078ec0ff */
[----:B------:R-:W-:Y:S01]  /*2920*/  IMAD.IADD R101, R9, 0x1, R89 ;  /* 0x0000000109657824 */ /* 0x000fe200078e0259 */
[C---:B------:R-:W-:Y:S01]  /*2930*/  SHF.L.U64.HI R105, R92.reuse, 0x6, R93 ;  /* 0x000000065c697819 */ /* 0x040fe2000001025d */
[----:B------:R-:W-:Y:S01]  /*2940*/  IMAD.WIDE.U32 R92, R92, 0x60, RZ ;  /* 0x000000605c5c7825 */ /* 0x000fe200078e00ff */
[----:B------:R-:W-:Y:S02]  /*2950*/  SEL R126, R126, 0xffffffe0, !P5 ;  /* 0xffffffe07e7e7807 */ /* 0x000fe40006800000 */
[----:B------:R-:W-:Y:S01]  /*2960*/  IADD3 R0, R183, R0, RZ ;  /* 0x00000000b7007210 */ /* 0x000fe20007ffe0ff */
[----:B------:R-:W-:Y:S01]  /*2970*/  IMAD.IADD R129, R93, 0x1, R129 ;  /* 0x000000015d817824 */ /* 0x000fe200078e0281 */
[----:B------:R-:W-:-:S02]  /*2980*/  SHF.R.S32.HI R115, RZ, 0x3, R6 ;  /* 0x00000003ff737819 */ /* 0x000fc40000011406 */
[----:B------:R-:W-:Y:S01]  /*2990*/  LOP3.LUT R4, R6, 0xfffffff8, RZ, 0xc0, !PT ;  /* 0xfffffff806047812 */ /* 0x000fe200078ec0ff */
[----:B------:R-:W-:Y:S01]  /*29a0*/  IMAD.IADD R131, R126, 0x1, R0 ;  /* 0x000000017e837824 */ /* 0x000fe200078e0200 */
[----:B------:R-:W-:Y:S02]  /*29b0*/  LOP3.LUT R26, R7, R8, RZ, 0xfc, !PT ;  /* 0x00000008071a7212 */ /* 0x000fe400078efcff */
[----:B------:R-:W-:Y:S02]  /*29c0*/  LOP3.LUT R5, R12, 0xfffffff8, RZ, 0xc0, !PT ;  /* 0xfffffff80c057812 */ /* 0x000fe400078ec0ff */
[----:B------:R-:W-:Y:S02]  /*29d0*/  LOP3.LUT R6, R20, 0xfffffff8, RZ, 0xc0, !PT ;  /* 0xfffffff814067812 */ /* 0x000fe400078ec0ff */
[----:B------:R-:W-:Y:S02]  /*29e0*/  SHF.R.S32.HI R113, RZ, 0x3, R20 ;  /* 0x00000003ff717819 */ /* 0x000fe40000011414 */
[----:B------:R-:W-:-:S02]  /*29f0*/  LOP3.LUT R8, R10, 0x2, RZ, 0xc0, !PT ;  /* 0x000000020a087812 */ /* 0x000fc400078ec0ff */
[----:B------:R-:W-:Y:S02]  /*2a00*/  LOP3.LUT R9, R10, 0x4, RZ, 0xc0, !PT ;  /* 0x000000040a097812 */ /* 0x000fe400078ec0ff */
[C---:B------:R-:W-:Y:S02]  /*2a10*/  LOP3.LUT R20, R26.reuse, 0x2, RZ, 0xc0, !PT ;  /* 0x000000021a147812 */ /* 0x040fe400078ec0ff */
[C---:B------:R-:W-:Y:S02]  /*2a20*/  LOP3.LUT R21, R26.reuse, 0x4, RZ, 0xc0, !PT ;  /* 0x000000041a157812 */ /* 0x040fe400078ec0ff */
[C---:B------:R-:W-:Y:S02]  /*2a30*/  LOP3.LUT R99, R26.reuse, 0x8, RZ, 0xc0, !PT ;  /* 0x000000081a637812 */ /* 0x040fe400078ec0ff */
[----:B------:R-:W-:Y:S02]  /*2a40*/  LOP3.LUT R98, R26, 0x10, RZ, 0xc0, !PT ;  /* 0x000000101a627812 */ /* 0x000fe400078ec0ff */
[----:B0-----:R-:W-:-:S02]  /*2a50*/  LEA.HI R222, R222, 0x8, RZ, 0x19 ;  /* 0x00000008dede7811 */ /* 0x001fc400078fc8ff */
[----:B------:R-:W-:Y:S02]  /*2a60*/  IADD3 R104, R97, R11, RZ ;  /* 0x0000000b61687210 */ /* 0x000fe40007ffe0ff */
[----:B------:R-:W-:Y:S02]  /*2a70*/  SHF.R.S32.HI R114, RZ, 0x3, R12 ;  /* 0x00000003ff727819 */ /* 0x000fe4000001140c */
[----:B------:R-:W-:Y:S02]  /*2a80*/  LOP3.LUT R7, R7, 0x1, RZ, 0xc0, !PT ;  /* 0x0000000107077812 */ /* 0x000fe400078ec0ff */
[----:B------:R-:W-:Y:S02]  /*2a90*/  LOP3.LUT R10, R10, 0x8, RZ, 0xc0, !PT ;  /* 0x000000080a0a7812 */ /* 0x000fe400078ec0ff */
[----:B------:R-:W-:Y:S02]  /*2aa0*/  SHF.R.S32.HI R111, RZ, 0x1f, R4 ;  /* 0x0000001fff6f7819 */ /* 0x000fe40000011404 */
[----:B------:R-:W-:-:S02]  /*2ab0*/  SHF.R.S32.HI R110, RZ, 0x1f, R5 ;  /* 0x0000001fff6e7819 */ /* 0x000fc40000011405 */
[----:B------:R-:W-:Y:S02]  /*2ac0*/  SHF.R.S32.HI R109, RZ, 0x1f, R6 ;  /* 0x0000001fff6d7819 */ /* 0x000fe40000011406 */
[----:B------:R-:W-:Y:S02]  /*2ad0*/  LOP3.LUT R26, R26, 0x20, RZ, 0xc0, !PT ;  /* 0x000000201a1a7812 */ /* 0x000fe400078ec0ff */
[----:B----4-:R-:W-:-:S07]  /*2ae0*/  SHF.R.S32.HI R127, RZ, 0x1f, R100 ;  /* 0x0000001fff7f7819 */ /* 0x010fce0000011464 */
.L_x_2769:
[----:B0-----:R-:W0:Y:S01]  /*2af0*/  LDC R80, c[0x0][0x430] ;  /* 0x00010c00ff507b82 */ /* 0x001e220000000800 */
[----:B------:R-:W-:Y:S01]  /*2b00*/  IADD3 R24, R24, -0x1, RZ ;  /* 0xffffffff18187810 */ /* 0x000fe20007ffe0ff */
[----:B------:R-:W-:Y:S01]  /*2b10*/  ULDC.64 UR4, c[0x0][0x208] ;  /* 0x0000820000047ab9 */ /* 0x000fe20000000a00 */
[----:B------:R-:W-:-:S03]  /*2b20*/  MOV R27, RZ ;  /* 0x000000ff001b7202 */ /* 0x000fc60000000f00 */
[----:B------:R-:W-:Y:S02]  /*2b30*/  IMAD R12, R24, 0x60, R112 ;  /* 0x00000060180c7824 */ /* 0x000fe400078e0270 */
[----:B-1----:R-:W1:Y:S02]  /*2b40*/  LDC R123, c[0x0][0x3f4] ;  /* 0x0000fd00ff7b7b82 */ /* 0x002e640000000800 */
[----:B------:R-:W-:Y:S01]  /*2b50*/  IMAD.IADD R32, R128, 0x1, R12 ;  /* 0x0000000180207824 */ /* 0x000fe200078e020c */
[----:B------:R-:W-:-:S03]  /*2b60*/  ISETP.GE.AND P0, PT, R12, R25, PT ;  /* 0x000000190c00720c */ /* 0x000fc60003f06270 */
[----:B------:R-:W-:Y:S01]  /*2b70*/  IMAD.MOV.U32 R28, RZ, RZ, R32 ;  /* 0x000000ffff1c7224 */ /* 0x000fe200078e0020 */
[----:B------:R-:W-:Y:S02]  /*2b80*/  ISETP.GT.OR P0, PT, R112, 0x5f, P0 ;  /* 0x0000005f7000780c */ /* 0x000fe40000704670 */
[----:B0-----:R-:W-:-:S11]  /*2b90*/  ISETP.NE.AND P4, PT, R80, 0x1, PT ;  /* 0x000000015000780c */ /* 0x001fd60003f85270 */
        /* <DEDUP_REMOVED lines=37> */
[----:B------:R-:W-:Y:S01]  /*2df0*/  IMAD R14, R82, UR4, RZ ;  /* 0x00000004520e7c24 */ /* 0x000fe2000f8e02ff */
[----:B------:R-:W-:Y:S02]  /*2e00*/  IADD3 R13, R13, R11, RZ ;  /* 0x0000000b0d0d7210 */ /* 0x000fe40007ffe0ff */
[----:B------:R-:W-:Y:S01]  /*2e10*/  VIMNMX R83, R83, 0x60, PT ;  /* 0x0000006053537848 */ /* 0x000fe20003fe0100 */
[C---:B------:R-:W-:Y:S02]  /*2e20*/  IMAD R11, R27.reuse, UR5, R14 ;  /* 0x000000051b0b7c24 */ /* 0x040fe4000f8e020e */
[----:B------:R-:W-:Y:S01]  /*2e30*/  IMAD.WIDE.U32 R12, R27, UR4, R12 ;  /* 0x000000041b0c7c25 */ /* 0x000fe2000f8e000c */
[----:B------:R-:W-:-:S03]  /*2e40*/  ULDC.64 UR4, c[0x0][0x308] ;  /* 0x0000c20000047ab9 */ /* 0x000fc60000000a00 */
[----:B------:R-:W-:Y:S01]  /*2e50*/  IMAD.IADD R13, R13, 0x1, R11 ;  /* 0x000000010d0d7824 */ /* 0x000fe200078e020b */
[----:B------:R-:W-:Y:S01]  /*2e60*/  SHF.R.S32.HI R11, RZ, 0x1f, R24 ;  /* 0x0000001fff0b7819 */ /* 0x000fe20000011418 */
[----:B------:R-:W-:Y:S02]  /*2e70*/  IMAD R14, R129, R24, RZ ;  /* 0x00000018810e7224 */ /* 0x000fe400078e02ff */
        /* <DEDUP_REMOVED lines=32> */
[----:B------:R-:W-:Y:S02]  /*3080*/  IADD3.X R34, R11, R104, RZ, P5, !PT ;  /* 0x000000680b227210 */ /* 0x000fe40002ffe4ff */
[----:B------:R-:W-:Y:S02]  /*3090*/  CS2R R74, SRZ ;  /* 0x00000000004a7805 */ /* 0x000fe4000001ff00 */
[----:B------:R-:W-:Y:S01]  /*30a0*/  LEA R32, P5, R33, UR4, 0x1 ;  /* 0x0000000421207c11 */ /* 0x000fe2000f8a08ff */
[----:B------:R-:W-:Y:S01]  /*30b0*/  IMAD.X R36, R78, 0x1, R103, P0 ;  /* 0x000000014e247824 */ /* 0x000fe200000e0667 */
[----:B------:R-:W-:-:S02]  /*30c0*/  ISETP.GE.AND P0, PT, R160, R123, PT ;  /* 0x0000007ba000720c */ /* 0x000fc40003f06270 */
[----:B------:R-:W-:Y:S02]  /*30d0*/  CS2R R70, SRZ ;  /* 0x0000000000467805 */ /* 0x000fe4000001ff00 */
[----:B------:R-:W-:Y:S02]  /*30e0*/  LEA.HI.X R33, R33, UR5, R34, 0x1, P5 ;  /* 0x0000000521217c11 */ /* 0x000fe4000a8f0c22 */
[----:B------:R-:W-:Y:S02]  /*30f0*/  CS2R R76, SRZ ;  /* 0x00000000004c7805 */ /* 0x000fe4000001ff00 */
[C---:B------:R-:W-:Y:S02]  /*3100*/  LEA R34, P5, R35.reuse, UR6, 0x1 ;  /* 0x0000000623227c11 */ /* 0x040fe4000f8a08ff */
[----:B------:R-:W-:Y:S01]  /*3110*/  CS2R R72, SRZ ;  /* 0x0000000000487805 */ /* 0x000fe2000001ff00 */
[----:B------:R-:W-:Y:S01]  /*3120*/  ULDC.64 UR8, c[0x0][0x208] ;  /* 0x0000820000087ab9 */ /* 0x000fe20000000a00 */
[----:B------:R-:W-:-:S02]  /*3130*/  LEA.HI.X R35, R35, UR7, R36, 0x1, P5 ;  /* 0x0000000723237c11 */ /* 0x000fc4000a8f0c24 */
        /* <DEDUP_REMOVED lines=25> */
.L_x_2668:
[----:B------:R-:W-:Y:S05]  /*32d0*/  BSYNC B1 ;  /* 0x0000000000017941 */ /* 0x000fea0003800000 */
.L_x_2667:
        /* <DEDUP_REMOVED lines=21> */
[----:B------:R-:W-:Y:S01]  /*3430*/  IADD3 R13, P0, P6, R90, R12, R108 ;  /* 0x0000000c5a0d7210 */ /* 0x000fe20007e1e06c */
[----:B------:R-:W-:-:S03]  /*3440*/  ULDC.64 UR8, c[0x0][0x208] ;  /* 0x0000820000087ab9 */ /* 0x000fc60000000a00 */
        /* <DEDUP_REMOVED lines=33> */
.L_x_2670:
[----:B------:R-:W-:Y:S05]  /*3660*/  BSYNC B1 ;  /* 0x0000000000017941 */ /* 0x000fea0003800000 */
.L_x_2669:
[----:B0----5:R-:W-:Y:S01]  /*3670*/  IMAD.MOV.U32 R12, RZ, RZ, R54 ;  /* 0x000000ffff0c7224 */ /* 0x021fe200078e0036 */
[----:B------:R-:W-:Y:S01]  /*3680*/  MOV R11, R55 ;  /* 0x00000037000b7202 */ /* 0x000fe20000000f00 */
[----:B------:R-:W-:Y:S01]  /*3690*/  ULOP3.LUT UR4, UR60, 0x1, URZ, 0xfc, !UPT ;  /* 0x000000013c047892 */ /* 0x000fe2000f8efc3f */
[----:B------:R-:W-:Y:S02]  /*36a0*/  IMAD.MOV.U32 R14, RZ, RZ, R58 ;  /* 0x000000ffff0e7224 */ /* 0x000fe400078e003a */
[----:B------:R-:W-:Y:S01]  /*36b0*/  PRMT R151, R12, 0x5410, R11 ;  /* 0x000054100c977816 */ /* 0x000fe2000000000b */
[----:B------:R-:W-:Y:S01]  /*36c0*/  IMAD.MOV.U32 R12, RZ, RZ, R62 ;  /* 0x000000ffff0c7224 */ /* 0x000fe200078e003e */
[----:B------:R-:W-:Y:S01]  /*36d0*/  MOV R11, R63 ;  /* 0x0000003f000b7202 */ /* 0x000fe20000000f00 */
[----:B------:R-:W-:Y:S01]  /*36e0*/  UISETP.NE.AND UP0, UPT, UR4, 0x3, UPT ;  /* 0x000000030400788c */ /* 0x000fe2000bf05270 */
[----:B------:R-:W-:Y:S02]  /*36f0*/  IMAD.MOV.U32 R13, RZ, RZ, R59 ;  /* 0x000000ffff0d7224 */ /* 0x000fe400078e003b */
[----:B------:R-:W-:Y:S01]  /*3700*/  PRMT R156, R12, 0x7610, R156 ;  /* 0x000076100c9c7816 */ /* 0x000fe2000000009c */
[----:B------:R-:W-:Y:S01]  /*3710*/  IMAD.MOV.U32 R12, RZ, RZ, R67 ;  /* 0x000000ffff0c7224 */ /* 0x000fe200078e0043 */
[----:B------:R-:W-:Y:S01]  /*3720*/  PRMT R155, R11, 0x7610, R155 ;  /* 0x000076100b9b7816 */ /* 0x000fe2000000009b */
[----:B------:R-:W-:Y:S01]  /*3730*/  IMAD.MOV.U32 R11, RZ, RZ, R66 ;  /* 0x000000ffff0b7224 */ /* 0x000fe200078e0042 */
[----:B------:R-:W-:-:S02]  /*3740*/  PLOP3.LUT P0, PT, PT, PT, UP0, 0x80, 0x0 ;  /* 0x000000000000781c */ /* 0x000fc40003f0f008 */
[----:B------:R-:W-:Y:S01]  /*3750*/  PRMT R153, R13, 0x5410, R14 ;  /* 0x000054100d997816 */ /* 0x000fe2000000000e */
[----:B------:R-:W-:Y:S01]  /*3760*/  IMAD.MOV.U32 R13, RZ, RZ, R70 ;  /* 0x000000ffff0d7224 */ /* 0x000fe200078e0046 */
[----:B------:R-:W-:Y:S01]  /*3770*/  PRMT R157, R12, 0x5410, R11 ;  /* 0x000054100c9d7816 */ /* 0x000fe2000000000b */
[----:B------:R-:W-:Y:S01]  /*3780*/  IMAD.MOV.U32 R11, RZ, RZ, R74 ;  /* 0x000000ffff0b7224 */ /* 0x000fe200078e004a */
[----:B------:R-:W-:Y:S01]  /*3790*/  MOV R14, R71 ;  /* 0x00000047000e7202 */ /* 0x000fe20000000f00 */
[----:B------:R-:W-:-:S03]  /*37a0*/  IMAD.MOV.U32 R12, RZ, RZ, R75 ;  /* 0x000000ffff0c7224 */ /* 0x000fc600078e004b */
        /* <DEDUP_REMOVED lines=62> */
.L_x_2671:
[----:B------:R-:W-:Y:S01]  /*3b90*/  IMAD R84, R18, 0x8, R2 ;  /* 0x0000000812547824 */ /* 0x000fe200078e0202 */
[----:B------:R-:W-:Y:S01]  /*3ba0*/  SHF.L.U32 R85, R171, 0x1f, RZ ;  /* 0x0000001fab557819 */ /* 0x000fe200000006ff */
[----:B------:R-:W-:Y:S03]  /*3bb0*/  BSSY B1, `(.L_x_2672) ;  /* 0x0000003000017945 */ /* 0x000fe60003800000 */
[----:B------:R-:W0:Y:S02]  /*3bc0*/  SYNCS.PHASECHK.TRANS64.TRYWAIT P6, [R84+URZ+0x2a890], R85 ;  /* 0x02a89055540075a7 */ /* 0x000e2400080c017f */
[----:B0-----:R-:W-:Y:S05]  /*3bd0*/  @!P6 BRA `(.L_x_2673) ;  /* 0x0000020800ace947 */ /* 0x001fea0003800000 */
.L_x_3023:
[----:B------:R-:W-:Y:S05]  /*3be0*/  BSYNC B1 ;  /* 0x0000000000017941 */ /* 0x000fea0003800000 */
.L_x_2672:
[----:B------:R-:W-:-:S03]  /*3bf0*/  UMOV UR4, 0xffffffff ;  /* 0xffffffff00047882 */ /* 0x000fc60000000000 */
[----:B------:R-:W-:Y:S05]  /*3c00*/  BRA.DIV UR4, `(.L_x_2674) ;  /* 0x0000020a04b47947 */ /* 0x000fea000b800000 */
[----:B------:R1:W2:Y:S04]  /*3c10*/  SHFL.IDX PT, R78, R118, RZ, 0x1c1f ;  /* 0x001c1fff764e7589 */ /* 0x0002a800000e0000 */
[----:B------:R1:W3:Y:S02]  /*3c20*/  SHFL.IDX PT, R11, R119, RZ, 0x1c1f ;  /* 0x001c1fff770b7589 */ /* 0x0002e400000e0000 */
.L_x_3027:
        /* <DEDUP_REMOVED lines=10> */
[----:B------:R-:W-:Y:S02]  /*3cd0*/  SHF.R.U32.HI R74, RZ, 0x10, R75 ;  /* 0x00000010ff4a7819 */ /* 0x000fe4000001164b */
[--C-:B------:R-:W-:Y:S01]  /*3ce0*/  SHF.R.U64 R145, R76, 0x10, R77.reuse ;  /* 0x000000104c917819 */ /* 0x100fe2000000124d */
[----:B------:R-:W-:Y:S01]  /*3cf0*/  HADD2.F32 R144, -RZ, R144.H0_H0 ;  /* 0x20000090ff907230 */ /* 0x000fe20000004100 */
[----:B0-----:R-:W-:Y:S02]  /*3d00*/  MOV R75, R13 ;  /* 0x0000000d004b7202 */ /* 0x001fe40000000f00 */
        /* <DEDUP_REMOVED lines=38> */
.L_x_2680:
[----:B------:R-:W-:Y:S05]  /*3f70*/  BSYNC B3 ;  /* 0x0000000000037941 */ /* 0x000fea0003800000 */
.L_x_2679:
[----:B---3--:R-:W-:Y:S01]  /*3f80*/  LEA R74, P4, R16, R11, 0x1 ;  /* 0x0000000b104a7211 */ /* 0x008fe200078808ff */
[----:B------:R-:W-:-:S03]  /*3f90*/  ULDC.64 UR4, c[0x0][0x208] ;  /* 0x0000820000047ab9 */ /* 0x000fc60000000a00 */
[----:B--2---:R-:W-:-:S05]  /*3fa0*/  LEA.HI.X R75, R16, R78, R17, 0x1, P4 ;  /* 0x0000004e104b7211 */ /* 0x004fca00020f0c11 */
[----:B0-----:R4:W-:Y:S04]  /*3fb0*/  ST.E.128 desc[UR4][R74.64], R12 ;  /* 0x0000000c4a007985 */ /* 0x0019e8000c101d04 */
.L_x_2678:
[----:B------:R-:W-:Y:S05]  /*3fc0*/  BSYNC B2 ;  /* 0x0000000000027941 */ /* 0x000fea0003800000 */
.L_x_2677:
        /* <DEDUP_REMOVED lines=50> */
.L_x_2684:
[----:B------:R-:W-:Y:S05]  /*42f0*/  BSYNC B3 ;  /* 0x0000000000037941 */ /* 0x000fea0003800000 */
.L_x_2683:
[----:B--2---:R-:W-:Y:S01]  /*4300*/  MOV R71, R78 ;  /* 0x0000004e00477202 */ /* 0x004fe20000000f00 */
[----:B------:R-:W-:Y:S01]  /*4310*/  IMAD.SHL.U32 R72, R166, 0x8, RZ ;  /* 0x00000008a6487824 */ /* 0x000fe200078e00ff */
[----:B------:R-:W-:Y:S01]  /*4320*/  ULDC.64 UR4, c[0x0][0x208] ;  /* 0x0000820000047ab9 */ /* 0x000fe20000000a00 */
[----:B---3--:R-:W-:-:S04]  /*4330*/  IMAD.MOV.U32 R70, RZ, RZ, R11 ;  /* 0x000000ffff467224 */ /* 0x008fc800078e000b */
[----:B------:R-:W-:-:S05]  /*4340*/  IMAD.WIDE R70, R72, 0x2, R70 ;  /* 0x0000000248467825 */ /* 0x000fca00078e0246 */
[----:B0-----:R0:W-:Y:S02]  /*4350*/  ST.E.128 desc[UR4][R70.64], R12 ;  /* 0x0000000c46007985 */ /* 0x0011e4000c101d04 */
.L_x_2682:
[----:B------:R-:W-:Y:S05]  /*4360*/  BSYNC B2 ;  /* 0x0000000000027941 */ /* 0x000fea0003800000 */
.L_x_2681:
        /* <DEDUP_REMOVED lines=50> */
.L_x_2688:
[----:B------:R-:W-:Y:S05]  /*4690*/  BSYNC B3 ;  /* 0x0000000000037941 */ /* 0x000fea0003800000 */
.L_x_2687:
[----:B------:R-:W-:Y:S01]  /*46a0*/  SHF.L.U32 R68, R167, 0x3, RZ ;  /* 0x00000003a7447819 */ /* 0x000fe200000006ff */
[----:B---3--:R-:W-:Y:S01]  /*46b0*/  IMAD.MOV.U32 R66, RZ, RZ, R11 ;  /* 0x000000ffff427224 */ /* 0x008fe200078e000b */
[----:B------:R-:W-:Y:S01]  /*46c0*/  ULDC.64 UR4, c[0x0][0x208] ;  /* 0x0000820000047ab9 */ /* 0x000fe20000000a00 */
[----:B--2---:R-:W-:Y:S02]  /*46d0*/  IMAD.MOV.U32 R67, RZ, RZ, R78 ;  /* 0x000000ffff437224 */ /* 0x004fe400078e004e */
[----:B------:R-:W-:-:S05]  /*46e0*/  IMAD.WIDE R66, R68, 0x2, R66 ;  /* 0x0000000244427825 */ /* 0x000fca00078e0242 */
[----:B----4-:R0:W-:Y:S02]  /*46f0*/  ST.E.128 desc[UR4][R66.64], R12 ;  /* 0x0000000c42007985 */ /* 0x0101e4000c101d04 */
.L_x_2686:
[----:B------:R-:W-:Y:S05]  /*4700*/  BSYNC B2 ;  /* 0x0000000000027941 */ /* 0x000fea0003800000 */
.L_x_2685:
        /* <DEDUP_REMOVED lines=50> */
.L_x_2692:
[----:B------:R-:W-:Y:S05]  /*4a30*/  BSYNC B3 ;  /* 0x0000000000037941 */ /* 0x000fea0003800000 */
.L_x_2691:
[----:B---3--:R-:W-:Y:S01]  /*4a40*/  LEA R62, P4, R19, R11, 0x1 ;  /* 0x0000000b133e7211 */ /* 0x008fe200078808ff */
[----:B------:R-:W-:-:S03]  /*4a50*/  ULDC.64 UR4, c[0x0][0x208] ;  /* 0x0000820000047ab9 */ /* 0x000fc60000000a00 */
[----:B--2---:R-:W-:-:S05]  /*4a60*/  LEA.HI.X R63, R19, R78, R169, 0x1, P4 ;  /* 0x0000004e133f7211 */ /* 0x004fca00020f0ca9 */
[----:B----4-:R0:W-:Y:S04]  /*4a70*/  ST.E.128 desc[UR4][R62.64], R12 ;  /* 0x0000000c3e007985 */ /* 0x0101e8000c101d04 */
.L_x_2690:
[----:B------:R-:W-:Y:S05]  /*4a80*/  BSYNC B2 ;  /* 0x0000000000027941 */ /* 0x000fea0003800000 */
.L_x_2689:
        /* <DEDUP_REMOVED lines=12> */
[----:B------:R-:W-:Y:S01]  /*4b50*/  SHF.R.U32.HI R59, RZ, 0x10, R59 ;  /* 0x00000010ff3b7819 */ /* 0x000fe2000001163b */
[----:B------:R-:W-:Y:S02]  /*4b60*/  HADD2.F32 R60, -RZ, R60.H0_H0 ;  /* 0x2000003cff3c7230 */ /* 0x000fe40000004100 */
[--C-:B------:R-:W-:Y:S02]  /*4b70*/  HADD2.F32 R13, -RZ, R61.reuse.H1_H1 ;  /* 0x3000003dff0d7230 */ /* 0x100fe40000004100 */
[----:B------:R-:W-:-:S02]  /*4b80*/  HADD2.F32 R61, -RZ, R61.H0_H0 ;  /* 0x2000003dff3d7230 */ /* 0x000fc40000004100 */
[----:B------:R-:W-:Y:S02]  /*4b90*/  HADD2.F32 R58, -RZ, R58.H0_H0 ;  /* 0x2000003aff3a7230 */ /* 0x000fe40000004100 */
[-C--:B------:R-:W-:Y:S01]  /*4ba0*/  FMUL.FTZ R63, R13, R62.reuse ;  /* 0x0000003e0d3f7220 */ /* 0x080fe20000410000 */
[----:B------:R-:W-:Y:S02]  /*4bb0*/  HADD2.F32 R59, -RZ, R59.H0_H0 ;  /* 0x2000003bff3b7230 */ /* 0x000fe40000004100 */
[C---:B------:R-:W-:Y:S01]  /*4bc0*/  FMUL.FTZ R62, R61.reuse, R62 ;  /* 0x0000003e3d3e7220 */ /* 0x040fe20000410000 */
[----:B------:R-:W-:-:S03]  /*4bd0*/  FFMA.FTZ R63, R61, R58, -R63 ;  /* 0x0000003a3d3f7223 */ /* 0x000fc6000001083f */
[----:B------:R-:W-:Y:S01]  /*4be0*/  FFMA.FTZ R62, R13, R58, R62 ;  /* 0x0000003a0d3e7223 */ /* 0x000fe2000001003e */
[--C-:B------:R-:W-:Y:S02]  /*4bf0*/  HADD2.F32 R13, -RZ, R15.reuse.H1_H1 ;  /* 0x3000000fff0d7230 */ /* 0x100fe40000004100 */
[----:B------:R-:W-:Y:S02]  /*4c00*/  HADD2.F32 R15, -RZ, R15.H0_H0 ;  /* 0x2000000fff0f7230 */ /* 0x000fe40000004100 */
[----:B------:R-:W-:Y:S01]  /*4c10*/  F2FP.F16.F32.PACK_AB R62, R62, R63 ;  /* 0x0000003f3e3e723e */ /* 0x000fe200000000ff */
[-C--:B------:R-:W-:Y:S02]  /*4c20*/  FMUL.FTZ R58, R13, R60.reuse ;  /* 0x0000003c0d3a7220 */ /* 0x080fe40000410000 */
[C---:B------:R-:W-:Y:S02]  /*4c30*/  FMUL.FTZ R60, R15.reuse, R60 ;  /* 0x0000003c0f3c7220 */ /* 0x040fe40000410000 */
[----:B------:R-:W-:Y:S01]  /*4c40*/  FFMA.FTZ R58, R15, R59, -R58 ;  /* 0x0000003b0f3a7223 */ /* 0x000fe2000001083a */
[----:B------:R-:W-:-:S02]  /*4c50*/  HADD2.F32 R15, -RZ, R154.H1_H1 ;  /* 0x3000009aff0f7230 */ /* 0x000fc40000004100 */
[----:B------:R-:W-:Y:S01]  /*4c60*/  FFMA.FTZ R60, R13, R59, R60 ;  /* 0x0000003b0d3c7223 */ /* 0x000fe2000001003c */
[--C-:B------:R-:W-:Y:S02]  /*4c70*/  HADD2.F32 R13, -RZ, R12.reuse.H0_H0 ;  /* 0x2000000cff0d7230 */ /* 0x100fe40000004100 */
[----:B------:R-:W-:Y:S02]  /*4c80*/  HADD2.F32 R12, -RZ, R12.H1_H1 ;  /* 0x3000000cff0c7230 */ /* 0x000fe40000004100 */
[--C-:B------:R-:W-:Y:S01]  /*4c90*/  HADD2.F32 R59, -RZ, R153.reuse.H1_H1 ;  /* 0x30000099ff3b7230 */ /* 0x100fe20000004100 */
[----:B------:R-:W-:Y:S01]  /*4ca0*/  F2FP.F16.F32.PACK_AB R58, R60, R58 ;  /* 0x0000003a3c3a723e */ /* 0x000fe200000000ff */
[----:B------:R-:W-:Y:S02]  /*4cb0*/  HADD2.F32 R154, -RZ, R154.H0_H0 ;  /* 0x2000009aff9a7230 */ /* 0x000fe40000004100 */
[-C--:B------:R-:W-:Y:S01]  /*4cc0*/  FMUL.FTZ R61, R12, R15.reuse ;  /* 0x0000000f0c3d7220 */ /* 0x080fe20000410000 */
[----:B------:R-:W-:Y:S01]  /*4cd0*/  FMUL.FTZ R15, R13, R15 ;  /* 0x0000000f0d0f7220 */ /* 0x000fe20000410000 */
[----:B------:R-:W-:-:S02]  /*4ce0*/  HADD2.F32 R153, -RZ, R153.H0_H0 ;  /* 0x20000099ff997230 */ /* 0x000fc40000004100 */
        /* <DEDUP_REMOVED lines=14> */
.L_x_2696:
[----:B------:R-:W-:Y:S05]  /*4dd0*/  BSYNC B3 ;  /* 0x0000000000037941 */ /* 0x000fea0003800000 */
.L_x_2695:
[----:B---3--:R-:W-:Y:S01]  /*4de0*/  LEA R58, P4, R22, R11, 0x1 ;  /* 0x0000000b163a7211 */ /* 0x008fe200078808ff */
[----:B------:R-:W-:-:S03]  /*4df0*/  ULDC.64 UR4, c[0x0][0x208] ;  /* 0x0000820000047ab9 */ /* 0x000fc60000000a00 */
[----:B--2---:R-:W-:-:S05]  /*4e00*/  LEA.HI.X R59, R22, R78, R180, 0x1, P4 ;  /* 0x0000004e163b7211 */ /* 0x004fca00020f0cb4 */
[----:B----4-:R0:W-:Y:S04]  /*4e10*/  ST.E.128 desc[UR4][R58.64], R12 ;  /* 0x0000000c3a007985 */ /* 0x0101e8000c101d04 */
.L_x_2694:
[----:B------:R-:W-:Y:S05]  /*4e20*/  BSYNC B2 ;  /* 0x0000000000027941 */ /* 0x000fea0003800000 */
.L_x_2693:
[----:B------:R-:W-:-:S13]  /*4e30*/  ISETP.NE.AND P4, PT, R26, RZ, PT ;  /* 0x000000ff1a00720c */ /* 0x000fda0003f85270 */
        /* <DEDUP_REMOVED lines=45> */
[----:B------:R-:W-:Y:S01]  /*5110*/  MOV R12, R15 ;  /* 0x0000000f000c7202 */ /* 0x000fe20000000f00 */
[----:B------:R-:W-:-:S03]  /*5120*/  IMAD.MOV.U32 R15, RZ, RZ, R55 ;  /* 0x000000ffff0f7224 */ /* 0x000fc600078e0037 */
[----:B------:R-:W-:Y:S01]  /*5130*/  F2FP.F16.F32.PACK_AB R152, R152, R13 ;  /* 0x0000000d9898723e */ /* 0x000fe200000000ff */
[----:B------:R-:W-:-:S04]  /*5140*/  IMAD.MOV.U32 R13, RZ, RZ, R58 ;  /* 0x000000ffff0d7224 */ /* 0x000fc800078e003a */
[----:B------:R-:W-:-:S07]  /*5150*/  IMAD.MOV.U32 R14, RZ, RZ, R152 ;  /* 0x000000ffff0e7224 */ /* 0x000fce00078e0098 */
.L_x_2698:
[----:B------:R-:W-:Y:S05]  /*5160*/  BSYNC B2 ;  /* 0x0000000000027941 */ /* 0x000fea0003800000 */
.L_x_2697:
[----:B---3--:R-:W-:Y:S01]  /*5170*/  LEA R54, P4, R23, R11, 0x1 ;  /* 0x0000000b17367211 */ /* 0x008fe200078808ff */
[----:B------:R-:W-:-:S03]  /*5180*/  ULDC.64 UR4, c[0x0][0x208] ;  /* 0x0000820000047ab9 */ /* 0x000fc60000000a00 */
[----:B--2---:R-:W-:-:S05]  /*5190*/  LEA.HI.X R55, R23, R78, R179, 0x1, P4 ;  /* 0x0000004e17377211 */ /* 0x004fca00020f0cb3 */
[----:B----4-:R0:W-:Y:S04]  /*51a0*/  ST.E.128 desc[UR4][R54.64], R12 ;  /* 0x0000000c36007985 */ /* 0x0101e8000c101d04 */
.L_x_2676:
[----:B------:R-:W-:Y:S05]  /*51b0*/  BSYNC B1 ;  /* 0x0000000000017941 */ /* 0x000fea0003800000 */
.L_x_2675:
[----:B------:R-:W-:-:S03]  /*51c0*/  UMOV UR4, 0xffffffff ;  /* 0xffffffff00047882 */ /* 0x000fc60000000000 */
[----:B------:R-:W-:Y:S05]  /*51d0*/  BRA.DIV UR4, `(.L_x_2699) ;  /* 0x000001f6048c7947 */ /* 0x000fea000b800000 */
[----:B-1----:R-:W1:Y:S04]  /*51e0*/  SHFL.IDX PT, R118, R118, 0x1, 0x1c1f ;  /* 0x003c1f0076767f89 */ /* 0x002e6800000e0000 */
[----:B------:R-:W0:Y:S02]  /*51f0*/  SHFL.IDX PT, R119, R119, 0x1, 0x1c1f ;  /* 0x003c1f0077777f89 */ /* 0x000e2400000e0000 */
.L_x_3031:
        /* <DEDUP_REMOVED lines=10> */
[----:B------:R-:W-:Y:S02]  /*52a0*/  SHF.R.U64 R56, R52, 0x10, R53 ;  /* 0x0000001034387819 */ /* 0x000fe40000001235 */
[----:B----4-:R-:W-:Y:S02]  /*52b0*/  MOV R52, R13 ;  /* 0x0000000d00347202 */ /* 0x010fe40000000f00 */
[----:B------:R-:W-:Y:S01]  /*52c0*/  SHF.R.U64 R13, R50, 0x10, R51 ;  /* 0x00000010320d7819 */ /* 0x000fe20000001233 */
[----:B------:R-:W-:Y:S01]  /*52d0*/  HADD2.F32 R56, -RZ, R56.H0_H0 ;  /* 0x20000038ff387230 */ /* 0x000fe20000004100 */
[----:B------:R-:W-:Y:S01]  /*52e0*/  SHF.R.U32.HI R53, RZ, 0x10, R53 ;  /* 0x00000010ff357819 */ /* 0x000fe20000011635 */
        /* <DEDUP_REMOVED lines=35> */
[----:B------:R-:W-:-:S03]  /*5520*/  FFMA.FTZ R15, R14, R149, -R15 ;  /* 0x000000950e0f7223 */ /* 0x000fc6000001080f */
[----:B------:R-:W-:Y:S01]  /*5530*/  FFMA.FTZ R150, R13, R149, R150 ;  /* 0x000000950d967223 */ /* 0x000fe20000010096 */
[----:B------:R-:W-:Y:S01]  /*5540*/  IMAD.MOV.U32 R12, RZ, RZ, R11 ;  /* 0x000000ffff0c7224 */ /* 0x000fe200078e000b */
[----:B------:R-:W-:-:S03]  /*5550*/  MOV R13, R52 ;  /* 0x00000034000d7202 */ /* 0x000fc60000000f00 */
[----:B------:R-:W-:-:S05]  /*5560*/  F2FP.F16.F32.PACK_AB R15, R150, R15 ;  /* 0x0000000f960f723e */ /* 0x000fca00000000ff */
[----:B------:R-:W-:Y:S02]  /*5570*/  IMAD.MOV.U32 R14, RZ, RZ, R15 ;  /* 0x000000ffff0e7224 */ /* 0x000fe400078e000f */
[----:B------:R-:W-:-:S07]  /*5580*/  IMAD.MOV.U32 R15, RZ, RZ, R51 ;  /* 0x000000ffff0f7224 */ /* 0x000fce00078e0033 */
.L_x_2704:
[----:B------:R-:W-:Y:S05]  /*5590*/  BSYNC B2 ;  /* 0x0000000000027941 */ /* 0x000fea0003800000 */
.L_x_2703:
[----:B------:R-:W-:Y:S02]  /*55a0*/  ULDC.64 UR4, c[0x0][0x208] ;  /* 0x0000820000047ab9 */ /* 0x000fe40000000a00 */
[----:B----4-:R0:W-:Y:S03]  /*55b0*/  ST.E.128 desc[UR4][R54.64], R12 ;  /* 0x0000000c36007985 */ /* 0x0101e6000c101d04 */
.L_x_2702:
[----:B------:R-:W-:Y:S05]  /*55c0*/  BSYNC B1 ;  /* 0x0000000000017941 */ /* 0x000fea0003800000 */
.L_x_2701:
        /* <DEDUP_REMOVED lines=32> */
[----:B------:R-:W-:Y:S01]  /*57d0*/  HADD2.F32 R13, -RZ, R148.H0_H0 ;  /* 0x20000094ff0d7230 */ /* 0x000fe20000004100 */
        /* <DEDUP_REMOVED lines=19> */
.L_x_2708:
[----:B------:R-:W-:Y:S05]  /*5910*/  BSYNC B2 ;  /* 0x0000000000027941 */ /* 0x000fea0003800000 */
.L_x_2707:
[----:B------:R-:W-:Y:S02]  /*5920*/  ULDC.64 UR4, c[0x0][0x208] ;  /* 0x0000820000047ab9 */ /* 0x000fe40000000a00 */
[----:B----4-:R0:W-:Y:S03]  /*5930*/  ST.E.128 desc[UR4][R50.64], R12 ;  /* 0x0000000c32007985 */ /* 0x0101e6000c101d04 */
.L_x_2706:
[----:B------:R-:W-:Y:S05]  /*5940*/  BSYNC B1 ;  /* 0x0000000000017941 */ /* 0x000fea0003800000 */
.L_x_2705:
        /* <DEDUP_REMOVED lines=12> */
[--C-:B----4-:R-:W-:Y:S01]  /*5a10*/  HADD2.F32 R50, -RZ, R15.reuse.H0_H0 ;  /* 0x2000000fff327230 */ /* 0x110fe20000004100 */
[----:B------:R-:W-:Y:S01]  /*5a20*/  SHF.R.U32.HI R42, RZ, 0x10, R43 ;  /* 0x00000010ff2a7819 */ /* 0x000fe2000001162b */
[----:B------:R-:W-:Y:S01]  /*5a30*/  IMAD.MOV.U32 R43, RZ, RZ, R13 ;  /* 0x000000ffff2b7224 */ /* 0x000fe200078e000d */
[--C-:B------:R-:W-:Y:S01]  /*5a40*/  SHF.R.U64 R52, R44, 0x10, R45.reuse ;  /* 0x000000102c347819 */ /* 0x100fe2000000122d */
[----:B------:R-:W-:Y:S01]  /*5a50*/  HADD2.F32 R44, -RZ, R15.H1_H1 ;  /* 0x3000000fff2c7230 */ /* 0x000fe20000004100 */
[----:B------:R-:W-:Y:S01]  /*5a60*/  SHF.R.U32.HI R11, RZ, 0x10, R45 ;  /* 0x00000010ff0b7819 */ /* 0x000fe2000001162d */
[----:B------:R-:W-:Y:S02]  /*5a70*/  HADD2.F32 R48, -RZ, R48.H0_H0 ;  /* 0x20000030ff307230 */ /* 0x000fe40000004100 */
[----:B------:R-:W-:Y:S02]  /*5a80*/  HADD2.F32 R52, -RZ, R52.H0_H0 ;  /* 0x20000034ff347230 */ /* 0x000fe40000004100 */
[----:B------:R-:W-:-:S02]  /*5a90*/  HADD2.F32 R13, -RZ, R43.H1_H1 ;  /* 0x3000002bff0d7230 */ /* 0x000fc40000004100 */
[----:B------:R-:W-:Y:S02]  /*5aa0*/  HADD2.F32 R43, -RZ, R43.H0_H0 ;  /* 0x2000002bff2b7230 */ /* 0x000fe40000004100 */
[----:B------:R-:W-:Y:S02]  /*5ab0*/  HADD2.F32 R11, -RZ, R11.H0_H0 ;  /* 0x2000000bff0b7230 */ /* 0x000fe40000004100 */
[----:B------:R-:W-:Y:S02]  /*5ac0*/  HADD2.F32 R15, -RZ, R42.H0_H0 ;  /* 0x2000002aff0f7230 */ /* 0x000fe40000004100 */
[-C--:B------:R-:W-:Y:S01]  /*5ad0*/  FMUL.FTZ R42, R13, R52.reuse ;  /* 0x000000340d2a7220 */ /* 0x080fe20000410000 */
[C---:B------:R-:W-:Y:S01]  /*5ae0*/  FMUL.FTZ R52, R43.reuse, R52 ;  /* 0x000000342b347220 */ /* 0x040fe20000410000 */
[-C--:B------:R-:W-:Y:S01]  /*5af0*/  FMUL.FTZ R45, R44, R11.reuse ;  /* 0x0000000b2c2d7220 */ /* 0x080fe20000410000 */
[C---:B------:R-:W-:Y:S01]  /*5b00*/  FMUL.FTZ R49, R50.reuse, R11 ;  /* 0x0000000b32317220 */ /* 0x040fe20000410000 */
[-C--:B------:R-:W-:Y:S01]  /*5b10*/  FFMA.FTZ R11, R43, R48.reuse, -R42 ;  /* 0x000000302b0b7223 */ /* 0x080fe2000001082a */
[----:B------:R-:W-:Y:S01]  /*5b20*/  FFMA.FTZ R42, R13, R48, R52 ;  /* 0x000000300d2a7223 */ /* 0x000fe20000010034 */
[----:B------:R-:W-:Y:S01]  /*5b30*/  FFMA.FTZ R13, R50, R15, -R45 ;  /* 0x0000000f320d7223 */ /* 0x000fe2000001082d */
[----:B------:R-:W-:-:S02]  /*5b40*/  HADD2.F32 R45, -RZ, R143.H0_H0 ;  /* 0x2000008fff2d7230 */ /* 0x000fc40000004100 */
[----:B------:R-:W-:Y:S01]  /*5b50*/  FFMA.FTZ R44, R44, R15, R49 ;  /* 0x0000000f2c2c7223 */ /* 0x000fe20000010031 */
[--C-:B------:R-:W-:Y:S01]  /*5b60*/  HADD2.F32 R48, -RZ, R12.reuse.H1_H1 ;  /* 0x3000000cff307230 */ /* 0x100fe20000004100 */
[----:B------:R-:W-:Y:S01]  /*5b70*/  F2FP.F16.F32.PACK_AB R11, R42, R11 ;  /* 0x0000000b2a0b723e */ /* 0x000fe200000000ff */
[----:B------:R-:W-:Y:S02]  /*5b80*/  HADD2.F32 R50, -RZ, R12.H0_H0 ;  /* 0x2000000cff327230 */ /* 0x000fe40000004100 */
        /* <DEDUP_REMOVED lines=10> */
[----:B------:R-:W-:Y:S01]  /*5c30*/  FMUL.FTZ R143, R14, R143 ;  /* 0x0000008f0e8f7220 */ /* 0x000fe20000410000 */
[----:B------:R-:W-:Y:S01]  /*5c40*/  F2FP.F16.F32.PACK_AB R15, R44, R13 ;  /* 0x0000000d2c0f723e */ /* 0x000fe200000000ff */
[----:B------:R-:W-:Y:S01]  /*5c50*/  FFMA.FTZ R51, R14, R43, -R51 ;  /* 0x0000002b0e337223 */ /* 0x000fe20000010833 */
[----:B------:R-:W-:Y:S01]  /*5c60*/  MOV R13, R11 ;  /* 0x0000000b000d7202 */ /* 0x000fe20000000f00 */
[----:B------:R-:W-:Y:S01]  /*5c70*/  FFMA.FTZ R12, R12, R43, R143 ;  /* 0x0000002b0c0c7223 */ /* 0x000fe2000001008f */
[----:B------:R-:W-:-:S04]  /*5c80*/  F2FP.F16.F32.PACK_AB R48, R48, R49 ;  /* 0x000000313030723e */ /* 0x000fc800000000ff */
[----:B------:R-:W-:Y:S01]  /*5c90*/  F2FP.F16.F32.PACK_AB R14, R12, R51 ;  /* 0x000000330c0e723e */ /* 0x000fe200000000ff */
[----:B------:R-:W-:-:S07]  /*5ca0*/  IMAD.MOV.U32 R12, RZ, RZ, R48 ;  /* 0x000000ffff0c7224 */ /* 0x000fce00078e0030 */
.L_x_2712:
[----:B------:R-:W-:Y:S05]  /*5cb0*/  BSYNC B2 ;  /* 0x0000000000027941 */ /* 0x000fea0003800000 */
.L_x_2711:
[----:B------:R-:W-:Y:S02]  /*5cc0*/  ULDC.64 UR4, c[0x0][0x208] ;  /* 0x0000820000047ab9 */ /* 0x000fe40000000a00 */
[----:B----4-:R0:W-:Y:S03]  /*5cd0*/  ST.E.128 desc[UR4][R46.64], R12 ;  /* 0x0000000c2e007985 */ /* 0x0101e6000c101d04 */
.L_x_2710:
[----:B------:R-:W-:Y:S05]  /*5ce0*/  BSYNC B1 ;  /* 0x0000000000017941 */ /* 0x000fea0003800000 */
.L_x_2709:
        /* <DEDUP_REMOVED lines=9> */
[--C-:B---3--:R-:W-:Y:S02]  /*5d80*/  SHF.R.U64 R11, R40, 0x10, R41.reuse ;  /* 0x00000010280b7819 */ /* 0x108fe40000001229 */
[----:B------:R-:W-:Y:S02]  /*5d90*/  SHF.R.U32.HI R46, RZ, 0x10, R41 ;  /* 0x00000010ff2e7819 */ /* 0x000fe40000011629 */
[--C-:B------:R-:W-:Y:S01]  /*5da0*/  SHF.R.U64 R45, R38, 0x10, R39.reuse ;  /* 0x00000010262d7819 */ /* 0x100fe20000001227 */
[----:B----4-:R-:W-:Y:S01]  /*5db0*/  IMAD.MOV.U32 R38, RZ, RZ, R12 ;  /* 0x000000ffff267224 */ /* 0x010fe200078e000c */
[----:B------:R-:W-:Y:S01]  /*5dc0*/  SHF.R.U32.HI R44, RZ, 0x10, R39 ;  /* 0x00000010ff2c7819 */ /* 0x000fe20000011627 */
[----:B------:R-:W-:Y:S02]  /*5dd0*/  HADD2.F32 R41, -RZ, R11.H0_H0 ;  /* 0x2000000bff297230 */ /* 0x000fe40000004100 */
[----:B------:R-:W-:Y:S02]  /*5de0*/  HADD2.F32 R46, -RZ, R46.H0_H0 ;  /* 0x2000002eff2e7230 */ /* 0x000fe40000004100 */
[----:B------:R-:W-:-:S02]  /*5df0*/  HADD2.F32 R12, -RZ, R13.H1_H1 ;  /* 0x3000000dff0c7230 */ /* 0x000fc40000004100 */
[----:B------:R-:W-:Y:S02]  /*5e00*/  HADD2.F32 R11, -RZ, R13.H0_H0 ;  /* 0x2000000dff0b7230 */ /* 0x000fe40000004100 */
[--C-:B------:R-:W-:Y:S02]  /*5e10*/  HADD2.F32 R39, -RZ, R15.reuse.H1_H1 ;  /* 0x3000000fff277230 */ /* 0x100fe40000004100 */
[-C--:B------:R-:W-:Y:S01]  /*5e20*/  FMUL.FTZ R48, R12, R41.reuse ;  /* 0x000000290c307220 */ /* 0x080fe20000410000 */
[----:B------:R-:W-:Y:S02]  /*5e30*/  HADD2.F32 R13, -RZ, R15.H0_H0 ;  /* 0x2000000fff0d7230 */ /* 0x000fe40000004100 */
[----:B------:R-:W-:Y:S01]  /*5e40*/  FMUL.FTZ R41, R11, R41 ;  /* 0x000000290b297220 */ /* 0x000fe20000410000 */
[----:B------:R-:W-:Y:S02]  /*5e50*/  HADD2.F32 R40, -RZ, R45.H0_H0 ;  /* 0x2000002dff287230 */ /* 0x000fe40000004100 */
[----:B------:R-:W-:Y:S01]  /*5e60*/  FMUL.FTZ R50, R39, R46 ;  /* 0x0000002e27327220 */ /* 0x000fe20000410000 */
[----:B------:R-:W-:-:S02]  /*5e70*/  HADD2.F32 R44, -RZ, R44.H0_H0 ;  /* 0x2000002cff2c7230 */ /* 0x000fc40000004100 */
[----:B------:R-:W-:Y:S01]  /*5e80*/  FMUL.FTZ R46, R13, R46 ;  /* 0x0000002e0d2e7220 */ /* 0x000fe20000410000 */
[--C-:B------:R-:W-:Y:S02]  /*5e90*/  HADD2.F32 R15, -RZ, R38.reuse.H1_H1 ;  /* 0x30000026ff0f7230 */ /* 0x100fe40000004100 */
[-C--:B------:R-:W-:Y:S01]  /*5ea0*/  FFMA.FTZ R11, R11, R40.reuse, -R48 ;  /* 0x000000280b0b7223 */ /* 0x080fe20000010830 */
[----:B------:R-:W-:Y:S01]  /*5eb0*/  FFMA.FTZ R12, R12, R40, R41 ;  /* 0x000000280c0c7223 */ /* 0x000fe20000010029 */
[-C--:B------:R-:W-:Y:S01]  /*5ec0*/  FFMA.FTZ R48, R39, R44.reuse, R46 ;  /* 0x0000002c27307223 */ /* 0x080fe2000001002e */
[----:B------:R-:W-:Y:S02]  /*5ed0*/  HADD2.F32 R41, -RZ, R141.H0_H0 ;  /* 0x2000008dff297230 */ /* 0x000fe40000004100 */
[----:B------:R-:W-:Y:S01]  /*5ee0*/  FFMA.FTZ R13, R13, R44, -R50 ;  /* 0x0000002c0d0d7223 */ /* 0x000fe20000010832 */
[----:B------:R-:W-:Y:S01]  /*5ef0*/  HADD2.F32 R38, -RZ, R38.H0_H0 ;  /* 0x20000026ff267230 */ /* 0x000fe20000004100 */
[----:B------:R-:W-:Y:S01]  /*5f00*/  F2FP.F16.F32.PACK_AB R11, R12, R11 ;  /* 0x0000000b0c0b723e */ /* 0x000fe200000000ff */
[----:B------:R-:W-:-:S02]  /*5f10*/  HADD2.F32 R39, -RZ, R14.H1_H1 ;  /* 0x3000000eff277230 */ /* 0x000fc40000004100 */
[-C--:B------:R-:W-:Y:S01]  /*5f20*/  FMUL.FTZ R45, R15, R41.reuse ;  /* 0x000000290f2d7220 */ /* 0x080fe20000410000 */
[----:B------:R-:W-:Y:S02]  /*5f30*/  HADD2.F32 R141, -RZ, R141.H1_H1 ;  /* 0x3000008dff8d7230 */ /* 0x000fe40000004100 */
[----:B------:R-:W-:Y:S01]  /*5f40*/  FMUL.FTZ R44, R38, R41 ;  /* 0x00000029262c7220 */ /* 0x000fe20000410000 */
[----:B------:R-:W-:Y:S02]  /*5f50*/  HADD2.F32 R14, -RZ, R14.H0_H0 ;  /* 0x2000000eff0e7230 */ /* 0x000fe40000004100 */
        /* <DEDUP_REMOVED lines=12> */
.L_x_2716:
[----:B------:R-:W-:Y:S05]  /*6020*/  BSYNC B2 ;  /* 0x0000000000027941 */ /* 0x000fea0003800000 */
.L_x_2715:
[----:B------:R-:W-:Y:S02]  /*6030*/  ULDC.64 UR4, c[0x0][0x208] ;  /* 0x0000820000047ab9 */ /* 0x000fe40000000a00 */
[----:B----4-:R0:W-:Y:S03]  /*6040*/  ST.E.128 desc[UR4][R42.64], R12 ;  /* 0x0000000c2a007985 */ /* 0x0101e6000c101d04 */
.L_x_2714:
[----:B------:R-:W-:Y:S05]  /*6050*/  BSYNC B1 ;  /* 0x0000000000017941 */ /* 0x000fea0003800000 */
.L_x_2713:
        /* <DEDUP_REMOVED lines=25> */
[----:B------:R-:W-:Y:S01]  /*61f0*/  FFMA.FTZ R37, R11, R34, R40 ;  /* 0x000000220b257223 */ /* 0x000fe20000010028 */
[----:B------:R-:W-:Y:S02]  /*6200*/  HADD2.F32 R11, -RZ, R12.H1_H1 ;  /* 0x3000000cff0b7230 */ /* 0x000fe40000004100 */
[----:B------:R-:W-:Y:S01]  /*6210*/  FFMA.FTZ R41, R29, R36, R42 ;  /* 0x000000241d297223 */ /* 0x000fe2000001002a */
[----:B------:R-:W-:Y:S01]  /*6220*/  FFMA.FTZ R44, R13, R34, -R44 ;  /* 0x000000220d2c7223 */ /* 0x000fe2000001082c */
[----:B------:R-:W-:-:S02]  /*6230*/  HADD2.F32 R29, -RZ, R134.H0_H0 ;  /* 0x20000086ff1d7230 */ /* 0x000fc40000004100 */
[----:B------:R-:W-:Y:S01]  /*6240*/  FFMA.FTZ R46, R15, R36, -R46 ;  /* 0x000000240f2e7223 */ /* 0x000fe2000001082e */
[----:B------:R-:W-:Y:S02]  /*6250*/  HADD2.F32 R12, -RZ, R12.H0_H0 ;  /* 0x2000000cff0c7230 */ /* 0x000fe40000004100 */
[----:B------:R-:W-:Y:S02]  /*6260*/  HADD2.F32 R134, -RZ, R134.H1_H1 ;  /* 0x30000086ff867230 */ /* 0x000fe40000004100 */
[-C--:B------:R-:W-:Y:S01]  /*6270*/  FMUL.FTZ R35, R11, R29.reuse ;  /* 0x0000001d0b237220 */ /* 0x080fe20000410000 */
[--C-:B------:R-:W-:Y:S02]  /*6280*/  HADD2.F32 R13, -RZ, R14.reuse.H1_H1 ;  /* 0x3000000eff0d7230 */ /* 0x100fe40000004100 */
[----:B------:R-:W-:Y:S01]  /*6290*/  FMUL.FTZ R34, R12, R29 ;  /* 0x0000001d0c227220 */ /* 0x000fe20000410000 */
[----:B------:R-:W-:Y:S02]  /*62a0*/  HADD2.F32 R14, -RZ, R14.H0_H0 ;  /* 0x2000000eff0e7230 */ /* 0x000fe40000004100 */
        /* <DEDUP_REMOVED lines=8> */
[----:B------:R-:W-:Y:S02]  /*6330*/  F2FP.F16.F32.PACK_AB R13, R37, R44 ;  /* 0x0000002c250d723e */ /* 0x000fe400000000ff */
[----:B------:R-:W-:-:S02]  /*6340*/  F2FP.F16.F32.PACK_AB R15, R41, R46 ;  /* 0x0000002e290f723e */ /* 0x000fc400000000ff */
[----:B------:R-:W-:Y:S02]  /*6350*/  F2FP.F16.F32.PACK_AB R12, R34, R35 ;  /* 0x00000023220c723e */ /* 0x000fe400000000ff */
[----:B------:R-:W-:-:S07]  /*6360*/  F2FP.F16.F32.PACK_AB R14, R134, R29 ;  /* 0x0000001d860e723e */ /* 0x000fce00000000ff */
.L_x_2720:
[----:B------:R-:W-:Y:S05]  /*6370*/  BSYNC B2 ;  /* 0x0000000000027941 */ /* 0x000fea0003800000 */
.L_x_2719:
[----:B------:R-:W-:Y:S02]  /*6380*/  ULDC.64 UR4, c[0x0][0x208] ;  /* 0x0000820000047ab9 */ /* 0x000fe40000000a00 */
[----:B----4-:R0:W-:Y:S03]  /*6390*/  ST.E.128 desc[UR4][R38.64], R12 ;  /* 0x0000000c26007985 */ /* 0x0101e6000c101d04 */
.L_x_2718:
[----:B------:R-:W-:Y:S05]  /*63a0*/  BSYNC B1 ;  /* 0x0000000000017941 */ /* 0x000fea0003800000 */
.L_x_2717:
        /* <DEDUP_REMOVED lines=48> */
.L_x_2722:
[----:B------:R-:W-:Y:S05]  /*66b0*/  BSYNC B1 ;  /* 0x0000000000017941 */ /* 0x000fea0003800000 */
.L_x_2721:
[----:B------:R-:W-:Y:S02]  /*66c0*/  ULDC.64 UR4, c[0x0][0x208] ;  /* 0x0000820000047ab9 */ /* 0x000fe40000000a00 */
[----:B----4-:R0:W-:Y:S01]  /*66d0*/  ST.E.128 desc[UR4][R34.64], R12 ;  /* 0x0000000c22007985 */ /* 0x0101e2000c101d04 */
[----:B------:R-:W-:Y:S05]  /*66e0*/  BRA `(.L_x_2700) ;  /* 0x00000040007c7947 */ /* 0x000fea0003800000 */
.L_x_2666:
        /* <DEDUP_REMOVED lines=24> */
[----:B------:R-:W-:Y:S01]  /*6870*/  CS2R R48, SRZ ;  /* 0x0000000000307805 */ /* 0x000fe2000001ff00 */
[----:B------:R-:W-:Y:S01]  /*6880*/  ULDC.64 UR6, c[0x0][0x208] ;  /* 0x0000820000067ab9 */ /* 0x000fe20000000a00 */
[----:B------:R-:W-:Y:S01]  /*6890*/  LEA.HI.X R53, R29, UR5, R30, 0x1, P0 ;  /* 0x000000051d357c11 */ /* 0x000fe200080f0c1e */
[----:B------:R-:W-:Y:S01]  /*68a0*/  ULDC.64 UR4, c[0x0][0x400] ;  /* 0x0001000000047ab9 */ /* 0x000fe20000000a00 */
[----:B------:R-:W-:Y:S02]  /*68b0*/  ISETP.GE.AND P0, PT, R16, R123, PT ;  /* 0x0000007b1000720c */ /* 0x000fe40003f06270 */
[----:B------:R-:W-:Y:S02]  /*68c0*/  IADD3.X R29, R78, R101, RZ, P5, !PT ;  /* 0x000000654e1d7210 */ /* 0x000fe40002ffe4ff */
[----:B------:R-:W-:-:S04]  /*68d0*/  LEA R56, P5, R28, UR4, 0x1 ;  /* 0x000000041c387c11 */ /* 0x000fc8000f8a08ff */
[----:B------:R-:W-:Y:S02]  /*68e0*/  LEA.HI.X R57, R28, UR5, R29, 0x1, P5 ;  /* 0x000000051c397c11 */ /* 0x000fe4000a8f0c1d */
[----:B------:R-:W-:-:S03]  /*68f0*/  ISETP.GE.AND P5, PT, R163, R123, PT ;  /* 0x0000007ba300720c */ /* 0x000fc60003fa6270 */
        /* <DEDUP_REMOVED lines=15> */
.L_x_2724:
[----:B------:R-:W-:Y:S05]  /*69f0*/  BSYNC B1 ;  /* 0x0000000000017941 */ /* 0x000fea0003800000 */
.L_x_2723:
        /* <DEDUP_REMOVED lines=24> */
[----:B------:R-:W-:Y:S01]  /*6b80*/  CS2R R72, SRZ ;  /* 0x0000000000487805 */ /* 0x000fe2000001ff00 */
[----:B------:R-:W-:Y:S01]  /*6b90*/  ULDC.64 UR8, c[0x0][0x208] ;  /* 0x0000820000087ab9 */ /* 0x000fe20000000a00 */
        /* <DEDUP_REMOVED lines=22> */
.L_x_2726:
[----:B------:R-:W-:Y:S05]  /*6d00*/  BSYNC B1 ;  /* 0x0000000000017941 */ /* 0x000fea0003800000 */
.L_x_2725:
[----:B0-----:R-:W-:Y:S01]  /*6d10*/  IMAD.MOV.U32 R13, RZ, RZ, R31 ;  /* 0x000000ffff0d7224 */ /* 0x001fe200078e001f */
[----:B------:R-:W-:Y:S01]  /*6d20*/  MOV R12, R28 ;  /* 0x0000001c000c7202 */ /* 0x000fe20000000f00 */
[----:B------:R-:W-:Y:S01]  /*6d30*/  IMAD.MOV.U32 R11, RZ, RZ, R29 ;  /* 0x000000ffff0b7224 */ /* 0x000fe200078e001d */
[----:B------:R-:W-:Y:S01]  /*6d40*/  ULOP3.LUT UR4, UR60, 0x1, URZ, 0xfc, !UPT ;  /* 0x000000013c047892 */ /* 0x000fe2000f8efc3f */
[----:B------:R-:W-:Y:S01]  /*6d50*/  IMAD.MOV.U32 R14, RZ, RZ, R34 ;  /* 0x000000ffff0e7224 */ /* 0x000fe200078e0022 */
[----:B------:R-:W-:Y:S01]  /*6d60*/  PRMT R159, R76, 0x5410, R13 ;  /* 0x000054104c9f7816 */ /* 0x000fe2000000000d */
[----:B------:R-:W-:Y:S01]  /*6d70*/  IMAD.MOV.U32 R13, RZ, RZ, R35 ;  /* 0x000000ffff0d7224 */ /* 0x000fe200078e0023 */
[----:B------:R-:W-:Y:S01]  /*6d80*/  PRMT R185, R12, 0x5410, R11 ;  /* 0x000054100cb97816 */ /* 0x000fe2000000000b */
[----:B------:R-:W-:Y:S01]  /*6d90*/  IMAD.MOV.U32 R11, RZ, RZ, R33 ;  /* 0x000000ffff0b7224 */ /* 0x000fe200078e0021 */
[----:B------:R-:W-:Y:S01]  /*6da0*/  MOV R12, R32 ;  /* 0x00000020000c7202 */ /* 0x000fe20000000f00 */
[----:B------:R-:W-:Y:S01]  /*6db0*/  UISETP.NE.AND UP0, UPT, UR4, 0x3, UPT ;  /* 0x000000030400788c */ /* 0x000fe2000bf05270 */
[----:B------:R0:W-:Y:S01]  /*6dc0*/  STL.S16 [R1+0x38], R13 ;  /* 0x0000380d01007387 */ /* 0x0001e20000100600 */
[----:B------:R-:W-:Y:S01]  /*6dd0*/  PRMT R227, R14, 0x7610, R227 ;  /* 0x000076100ee37816 */ /* 0x000fe200000000e3 */
[----:B------:R-:W-:-:S02]  /*6de0*/  IMAD.MOV.U32 R14, RZ, RZ, R37 ;  /* 0x000000ffff0e7224 */ /* 0x000fc400078e0025 */
[----:B------:R1:W-:Y:S01]  /*6df0*/  STL.S16 [R1+0x30], R12 ;  /* 0x0000300c01007387 */ /* 0x0003e20000100600 */
[----:B------:R-:W-:Y:S02]  /*6e00*/  PLOP3.LUT P0, PT, PT, PT, UP0, 0x80, 0x0 ;  /* 0x000000000000781c */ /* 0x000fe40003f0f008 */
[----:B------:R-:W-:Y:S01]  /*6e10*/  PRMT R152, R14, 0x7610, R152 ;  /* 0x000076100e987816 */ /* 0x000fe20000000098 */
[----:B------:R2:W-:Y:S01]  /*6e20*/  STL.S16 [R1+0x50], R11 ;  /* 0x0000500b01007387 */ /* 0x0005e20000100600 */
[----:B0-----:R-:W-:Y:S01]  /*6e30*/  MOV R13, R36 ;  /* 0x00000024000d7202 */ /* 0x001fe20000000f00 */
[----:B-1----:R-:W-:Y:S02]  /*6e40*/  IMAD.MOV.U32 R12, RZ, RZ, R39 ;  /* 0x000000ffff0c7224 */ /* 0x002fe400078e0027 */
[----:B--2---:R-:W-:-:S05]  /*6e50*/  IMAD.MOV.U32 R11, RZ, RZ, R38 ;  /* 0x000000ffff0b7224 */ /* 0x004fca00078e0026 */
[----:B------:R0:W-:Y:S04]  /*6e60*/  STL.S16 [R1+0x52], R11 ;  /* 0x0000520b01007387 */ /* 0x0001e80000100600 */
[----:B------:R1:W-:Y:S04]  /*6e70*/  STL.S16 [R1+0x5c], R12 ;  /* 0x00005c0c01007387 */ /* 0x0003e80000100600 */
[----:B------:R-:W-:Y:S01]  /*6e80*/  STL.S16 [R1+0x5e], R13 ;  /* 0x00005e0d01007387 */ /* 0x000fe20000100600 */
[----:B0-----:R-:W-:Y:S02]  /*6e90*/  IMAD.MOV.U32 R11, RZ, RZ, R43 ;  /* 0x000000ffff0b7224 */ /* 0x001fe400078e002b */
[----:B-1----:R-:W-:-:S05]  /*6ea0*/  IMAD.MOV.U32 R12, RZ, RZ, R42 ;  /* 0x000000ffff0c7224 */ /* 0x002fca00078e002a */
[----:B------:R-:W-:Y:S01]  /*6eb0*/  PRMT R214, R12, 0x5410, R11 ;  /* 0x000054100cd67816 */ /* 0x000fe2000000000b */
[----:B------:R-:W-:Y:S01]  /*6ec0*/  IMAD.MOV.U32 R11, RZ, RZ, R41 ;  /* 0x000000ffff0b7224 */ /* 0x000fe200078e0029 */
[----:B------:R-:W-:-:S04]  /*6ed0*/  MOV R12, R40 ;  /* 0x00000028000c7202 */ /* 0x000fc80000000f00 */
[----:B------:R-:W-:Y:S01]  /*6ee0*/  PRMT R215, R12, 0x5410, R11 ;  /* 0x000054100cd77816 */ /* 0x000fe2000000000b */
[----:B------:R-:W-:Y:S02]  /*6ef0*/  IMAD.MOV.U32 R12, RZ, RZ, R46 ;  /* 0x000000ffff0c7224 */ /* 0x000fe400078e002e */
[----:B------:R-:W-:-:S03]  /*6f00*/  IMAD.MOV.U32 R11, RZ, RZ, R47 ;  /* 0x000000ffff0b7224 */ /* 0x000fc600078e002f */
[----:B------:R-:W-:Y:S02]  /*6f10*/  PRMT R227, R227, 0x5410, R12 ;  /* 0x00005410e3e37816 */ /* 0x000fe4000000000c */
[----:B------:R0:W-:Y:S01]  /*6f20*/  STL.S16 [R1+0x3a], R11 ;  /* 0x00003a0b01007387 */ /* 0x0001e20000100600 */
[----:B------:R-:W-:-:S05]  /*6f30*/  MOV R12, R44 ;  /* 0x0000002c000c7202 */ /* 0x000fca0000000f00 */
[----:B------:R1:W-:Y:S01]  /*6f40*/  STL.S16 [R1+0x32], R12 ;  /* 0x0000320c01007387 */ /* 0x0003e20000100600 */
[----:B0-----:R-:W-:-:S05]  /*6f50*/  IMAD.MOV.U32 R11, RZ, RZ, R45 ;  /* 0x000000ffff0b7224 */ /* 0x001fca00078e002d */
        /* <DEDUP_REMOVED lines=9> */
[----:B-----5:R-:W-:Y:S02]  /*6ff0*/  IMAD.MOV.U32 R12, RZ, RZ, R54 ;  /* 0x000000ffff0c7224 */ /* 0x020fe400078e0036 */
[----:B0-----:R-:W-:-:S05]  /*7000*/  IMAD.MOV.U32 R11, RZ, RZ, R55 ;  /* 0x000000ffff0b7224 */ /* 0x001fca00078e0037 */
        /* <DEDUP_REMOVED lines=39> */
.L_x_2727:
[----:B------:R-:W-:Y:S01]  /*7280*/  IMAD R84, R18, 0x8, R2 ;  /* 0x0000000812547824 */ /* 0x000fe200078e0202 */
[----:B------:R-:W-:Y:S01]  /*7290*/  SHF.L.U32 R85, R171, 0x1f, RZ ;  /* 0x0000001fab557819 */ /* 0x000fe200000006ff */
[----:B------:R-:W-:Y:S03]  /*72a0*/  BSSY B1, `(.L_x_2728) ;  /* 0x0000003000017945 */ /* 0x000fe60003800000 */
[----:B------:R-:W0:Y:S02]  /*72b0*/  SYNCS.PHASECHK.TRANS64.TRYWAIT P6, [R84+URZ+0x2a890], R85 ;  /* 0x02a89055540075a7 */ /* 0x000e2400080c017f */
[----:B0-----:R-:W-:Y:S05]  /*72c0*/  @!P6 BRA `(.L_x_2729) ;  /* 0x000001d4009ce947 */ /* 0x001fea0003800000 */
.L_x_3032:
[----:B------:R-:W-:Y:S05]  /*72d0*/  BSYNC B1 ;  /* 0x0000000000017941 */ /* 0x000fea0003800000 */
.L_x_2728:
[----:B------:R-:W1:Y:S01]  /*72e0*/  LDC R134, c[0x0][0x2f4] ;  /* 0x0000bd00ff867b82 */ /* 0x000e620000000800 */
[----:B------:R-:W-:Y:S01]  /*72f0*/  UMOV UR4, 0xffffffff ;  /* 0xffffffff00047882 */ /* 0x000fe20000000000 */
[----:B-1----:R-:W-:Y:S02]  /*7300*/  IMAD.IADD R136, R134, 0x1, -R124 ;  /* 0x0000000186887824 */ /* 0x002fe400078e0a7c */
[----:B------:R-:W-:Y:S05]  /*7310*/  BRA.DIV UR4, `(.L_x_2730) ;  /* 0x000001d6049c7947 */ /* 0x000fea000b800000 */
[----:B------:R1:W2:Y:S04]  /*7320*/  SHFL.IDX PT, R117, R118, RZ, 0x1c1f ;  /* 0x001c1fff76757589 */ /* 0x0002a800000e0000 */
[----:B------:R1:W3:Y:S02]  /*7330*/  SHFL.IDX PT, R11, R119, RZ, 0x1c1f ;  /* 0x001c1fff770b7589 */ /* 0x0002e400000e0000 */
.L_x_3036:
[----:B------:R-:W-:Y:S04]  /*7340*/  BSSY B1, `(.L_x_2731) ;  /* 0x0000179000017945 */ /* 0x000fe80003800000 */
[----:B------:R-:W-:Y:S05]  /*7350*/  @P4 BRA `(.L_x_2732) ;  /* 0x0000001400dc4947 */ /* 0x000fea0003800000 */
[----:B------:R-:W-:Y:S01]  /*7360*/  ISETP.NE.AND P4, PT, R7, RZ, PT ;  /* 0x000000ff0700720c */ /* 0x000fe20003f85270 */
[----:B------:R-:W-:Y:S01]  /*7370*/  BSSY B2, `(.L_x_2733) ;  /* 0x000007f000027945 */ /* 0x000fe20003800000 */
[----:B---3--:R-:W-:-:S11]  /*7380*/  MOV R116, R11 ;  /* 0x0000000b00747202 */ /* 0x008fd60000000f00 */
        /* <DEDUP_REMOVED lines=22> */
[----:B---3--:R-:W-:Y:S02]  /*74f0*/  IMAD.MOV.U32 R150, RZ, RZ, R77 ;  /* 0x000000ffff967224 */ /* 0x008fe400078e004d */
[----:B----4-:R-:W-:Y:S02]  /*7500*/  IMAD.MOV.U32 R149, RZ, RZ, R13 ;  /* 0x000000ffff957224 */ /* 0x010fe400078e000d */
[----:B------:R-:W-:Y:S02]  /*7510*/  HADD2.F32 R151, -RZ, R151.H0_H0 ;  /* 0x20000097ff977230 */ /* 0x000fe40000004100 */
[----:B------:R-:W-:Y:S02]  /*7520*/  HADD2.F32 R13, -RZ, R150.H0_H0 ;  /* 0x20000096ff0d7230 */ /* 0x000fe40000004100 */
[----:B------:R-:W-:Y:S02]  /*7530*/  HADD2.F32 R153, -RZ, R149.H0_H0 ;  /* 0x20000095ff997230 */ /* 0x000fe40000004100 */
[----:B------:R-:W-:-:S02]  /*7540*/  HADD2.F32 R152, -RZ, R152.H0_H0 ;  /* 0x20000098ff987230 */ /* 0x000fc40000004100 */
        /* <DEDUP_REMOVED lines=27> */
[----:B------:R-:W4:Y:S01]  /*7700*/  LDL.LU.S16 R150, [R1+0x5e] ;  /* 0x00005e0001967983 */ /* 0x000f220000300600 */
        /* <DEDUP_REMOVED lines=25> */
[----:B------:R-:W3:Y:S01]  /*78a0*/  LDL.S16 R149, [R1+0x62] ;  /* 0x0000620001957983 */ /* 0x000ee20000100600 */
[C---:B------:R-:W-:Y:S02]  /*78b0*/  FMUL.FTZ R49, R12.reuse, R49 ;  /* 0x000000310c317220 */ /* 0x040fe40000410000 */
[-C--:B------:R-:W-:Y:S02]  /*78c0*/  FFMA.FTZ R12, R12, R36.reuse, -R50 ;  /* 0x000000240c0c7223 */ /* 0x080fe40000010832 */
[----:B------:R-:W4:Y:S01]  /*78d0*/  LDL.S16 R50, [R1+0x52] ;  /* 0x0000520001327983 */ /* 0x000f220000100600 */
        /* <DEDUP_REMOVED lines=12> */
[----:B------:R-:W-:Y:S01]  /*79a0*/  F2FP.F16.F32.PACK_AB R12, R12, R150 ;  /* 0x000000960c0c723e */ /* 0x000fe200000000ff */
[----:B------:R-:W-:-:S02]  /*79b0*/  IMAD.MOV.U32 R15, RZ, RZ, R79 ;  /* 0x000000ffff0f7224 */ /* 0x000fc400078e004f */
[----:B------:R-:W-:Y:S02]  /*79c0*/  IMAD.MOV.U32 R13, RZ, RZ, R48 ;  /* 0x000000ffff0d7224 */ /* 0x000fe400078e0030 */
[----:B------:R-:W-:Y:S02]  /*79d0*/  IMAD.MOV.U32 R77, RZ, RZ, R37 ;  /* 0x000000ffff4d7224 */ /* 0x000fe400078e0025 */
        /* <DEDUP_REMOVED lines=14> */
[----:B------:R-:W-:Y:S01]  /*7ac0*/  IMAD.MOV.U32 R14, RZ, RZ, R49 ;  /* 0x000000ffff0e7224 */ /* 0x000fe200078e0031 */
[----:B------:R-:W-:-:S07]  /*7ad0*/  MOV R78, R39 ;  /* 0x00000027004e7202 */ /* 0x000fce0000000f00 */
.L_x_2736:
[----:B------:R-:W-:Y:S05]  /*7ae0*/  BSYNC B3 ;  /* 0x0000000000037941 */ /* 0x000fea0003800000 */
.L_x_2735:
[----:B------:R-:W-:Y:S01]  /*7af0*/  LEA R36, P4, R4, R11, 0x1 ;  /* 0x0000000b04247211 */ /* 0x000fe200078808ff */
[----:B------:R-:W-:-:S03]  /*7b00*/  ULDC.64 UR4, c[0x0][0x208] ;  /* 0x0000820000047ab9 */ /* 0x000fc60000000a00 */
[----:B--2---:R-:W-:Y:S02]  /*7b10*/  LEA.HI.X R37, R4, R117, R111, 0x1, P4 ;  /* 0x0000007504257211 */ /* 0x004fe400020f0c6f */
[----:B------:R-:W-:-:S03]  /*7b20*/  ISETP.GE.AND P4, PT, R148, R134, PT ;  /* 0x000000869400720c */ /* 0x000fc60003f86270 */
[----:B----4-:R2:W-:Y:S10]  /*7b30*/  ST.E.128 desc[UR4][R36.64], R12 ;  /* 0x0000000c24007985 */ /* 0x0105f4000c101d04 */
[----:B--2---:R-:W-:-:S05]  /*7b40*/  @!P4 IMAD.WIDE R12, R148, 0x2, R116 ;  /* 0x00000002940cc825 */ /* 0x004fca00078e0274 */
[----:B---3--:R3:W-:Y:S02]  /*7b50*/  @!P4 ST.E.128 desc[UR4][R12.64], R76 ;  /* 0x0000004c0c00c985 */ /* 0x0087e4000c101d04 */
.L_x_2734:
[----:B------:R-:W-:Y:S05]  /*7b60*/  BSYNC B2 ;  /* 0x0000000000027941 */ /* 0x000fea0003800000 */
.L_x_2733:
        /* <DEDUP_REMOVED lines=24> */
[----:B------:R-:W5:Y:S04]  /*7cf0*/  LDL.LU.S16 R49, [R1+0x60] ;  /* 0x0000600001317983 */ /* 0x000f680000300600 */
        /* <DEDUP_REMOVED lines=92> */
[----:B------:R-:W-:-:S02]  /*82c0*/  IMAD.MOV.U32 R38, RZ, RZ, R35 ;  /* 0x000000ffff267224 */ /* 0x000fc400078e0023 */
[----:B------:R-:W-:-:S07]  /*82d0*/  IMAD.MOV.U32 R39, RZ, RZ, R51 ;  /* 0x000000ffff277224 */ /* 0x000fce00078e0033 */
.L_x_2740:
[----:B------:R-:W-:Y:S05]  /*82e0*/  BSYNC B3 ;  /* 0x0000000000037941 */ /* 0x000fea0003800000 */
.L_x_2739:
[----:B------:R-:W-:Y:S01]  /*82f0*/  LEA R32, P4, R5, R11, 0x1 ;  /* 0x0000000b05207211 */ /* 0x000fe200078808ff */
[----:B------:R-:W-:-:S03]  /*8300*/  ULDC.64 UR4, c[0x0][0x208] ;  /* 0x0000820000047ab9 */ /* 0x000fc60000000a00 */
[----:B--2---:R-:W-:Y:S02]  /*8310*/  LEA.HI.X R33, R5, R117, R110, 0x1, P4 ;  /* 0x0000007505217211 */ /* 0x004fe400020f0c6e */
[----:B------:R-:W-:-:S03]  /*8320*/  ISETP.GE.AND P4, PT, R48, R134, PT ;  /* 0x000000863000720c */ /* 0x000fc60003f86270 */
[----:B----4-:R2:W-:Y:S10]  /*8330*/  ST.E.128 desc[UR4][R32.64], R12 ;  /* 0x0000000c20007985 */ /* 0x0105f4000c101d04 */
[----:B--2---:R-:W-:-:S05]  /*8340*/  @!P4 IMAD.WIDE R12, R48, 0x2, R116 ;  /* 0x00000002300cc825 */ /* 0x004fca00078e0274 */
[----:B---3--:R4:W-:Y:S02]  /*8350*/  @!P4 ST.E.128 desc[UR4][R12.64], R36 ;  /* 0x000000240c00c985 */ /* 0x0089e4000c101d04 */
.L_x_2738:
[----:B------:R-:W-:Y:S05]  /*8360*/  BSYNC B2 ;  /* 0x0000000000027941 */ /* 0x000fea0003800000 */
.L_x_2737:
        /* <DEDUP_REMOVED lines=84> */
[----:B------:R-:W-:Y:S01]  /*88b0*/  MOV R15, R39 ;  /* 0x00000027000f7202 */ /* 0x000fe20000000f00 */
        /* <DEDUP_REMOVED lines=22> */
[----:B------:R-:W-:Y:S01]  /*8a20*/  MOV R12, R33 ;  /* 0x00000021000c7202 */ /* 0x000fe20000000f00 */
[----:B------:R-:W-:Y:S02]  /*8a30*/  IMAD.MOV.U32 R33, RZ, RZ, R37 ;  /* 0x000000ffff217224 */ /* 0x000fe400078e0025 */
[----:B------:R-:W-:-:S07]  /*8a40*/  IMAD.MOV.U32 R34, RZ, RZ, R31 ;  /* 0x000000ffff227224 */ /* 0x000fce00078e001f */
.L_x_2742:
[----:B------:R-:W-:Y:S05]  /*8a50*/  BSYNC B2 ;  /* 0x0000000000027941 */ /* 0x000fea0003800000 */
.L_x_2741:
[----:B------:R-:W-:Y:S01]  /*8a60*/  LEA R28, P4, R6, R11, 0x1 ;  /* 0x0000000b061c7211 */ /* 0x000fe200078808ff */
[----:B------:R-:W-:-:S03]  /*8a70*/  ULDC.64 UR4, c[0x0][0x208] ;  /* 0x0000820000047ab9 */ /* 0x000fc60000000a00 */
[----:B--2---:R-:W-:Y:S02]  /*8a80*/  LEA.HI.X R29, R6, R117, R109, 0x1, P4 ;  /* 0x00000075061d7211 */ /* 0x004fe400020f0c6d */
[----:B------:R-:W-:-:S03]  /*8a90*/  ISETP.GE.AND P4, PT, R36, R134, PT ;  /* 0x000000862400720c */ /* 0x000fc60003f86270 */
[----:B----4-:R2:W-:Y:S10]  /*8aa0*/  ST.E.128 desc[UR4][R28.64], R12 ;  /* 0x0000000c1c007985 */ /* 0x0105f4000c101d04 */
[----:B------:R-:W-:-:S05]  /*8ab0*/  @!P4 IMAD.WIDE R116, R36, 0x2, R116 ;  /* 0x000000022474c825 */ /* 0x000fca00078e0274 */
[----:B---3--:R2:W-:Y:S02]  /*8ac0*/  @!P4 ST.E.128 desc[UR4][R116.64], R32 ;  /* 0x000000207400c985 */ /* 0x0085e4000c101d04 */
.L_x_2732:
[----:B------:R-:W-:Y:S05]  /*8ad0*/  BSYNC B1 ;  /* 0x0000000000017941 */ /* 0x000fea0003800000 */
.L_x_2731:
[----:B------:R-:W-:-:S03]  /*8ae0*/  UMOV UR4, 0xffffffff ;  /* 0xffffffff00047882 */ /* 0x000fc60000000000 */
[----:B------:R-:W-:Y:S05]  /*8af0*/  BRA.DIV UR4, `(.L_x_2743) ;  /* 0x000001be04f07947 */ /* 0x000fea000b800000 */
[----:B-1----:R-:W1:Y:S04]  /*8b00*/  SHFL.IDX PT, R118, R118, 0x1, 0x1c1f ;  /* 0x003c1f0076767f89 */ /* 0x002e6800000e0000 */
[----:B------:R-:W0:Y:S02]  /*8b10*/  SHFL.IDX PT, R119, R119, 0x1, 0x1c1f ;  /* 0x003c1f0077777f89 */ /* 0x000e2400000e0000 */
.L_x_3040:
[----:B------:R-:W-:Y:S05]  /*8b20*/  @P5 BRA `(.L_x_2700) ;  /* 0x0000001c006c5947 */ /* 0x000fea0003800000 */
[----:B------:R-:W-:Y:S01]  /*8b30*/  ISETP.NE.AND P4, PT, R7, RZ, PT ;  /* 0x000000ff0700720c */ /* 0x000fe20003f85270 */
[----:B------:R-:W-:Y:S01]  /*8b40*/  BSSY B1, `(.L_x_2744) ;  /* 0x000007a000017945 */ /* 0x000fe20003800000 */
[----:B0-2---:R-:W-:Y:S02]  /*8b50*/  IMAD.MOV.U32 R32, RZ, RZ, R119 ;  /* 0x000000ffff207224 */ /* 0x005fe400078e0077 */
[----:B-1----:R-:W-:-:S09]  /*8b60*/  IMAD.MOV.U32 R33, RZ, RZ, R118 ;  /* 0x000000ffff217224 */ /* 0x002fd200078e0076 */
        /* <DEDUP_REMOVED lines=15> */
[----:B------:R-:W-:Y:S02]  /*8c60*/  IMAD.IADD R11, R12, 0x1, R11 ;  /* 0x000000010c0b7824 */ /* 0x000fe400078e020b */
[C---:B------:R-:W-:Y:S02]  /*8c70*/  IMAD R12, R18.reuse, 0x4800, R137 ;  /* 0x00004800120c7824 */ /* 0x040fe400078e0289 */
[----:B------:R-:W-:Y:S02]  /*8c80*/  IMAD R28, R18, 0x4800, R11 ;  /* 0x00004800121c7824 */ /* 0x000fe400078e020b */
[--C-:B------:R-:W-:Y:S02]  /*8c90*/  IMAD R12, R12, 0x2, R2.reuse ;  /* 0x000000020c0c7824 */ /* 0x100fe400078e0202 */
[----:B------:R-:W-:-:S04]  /*8ca0*/  IMAD R28, R28, 0x2, R2 ;  /* 0x000000021c1c7824 */ /* 0x000fc800078e0202 */
[----:B------:R-:W0:Y:S04]  /*8cb0*/  LDS.128 R12, [R12+0x18400] ;  /* 0x018400000c0c7984 */ /* 0x000e280000000c00 */
[----:B------:R-:W1:Y:S01]  /*8cc0*/  LDS.128 R28, [R28+0x18400] ;  /* 0x018400001c1c7984 */ /* 0x000e620000000c00 */
[----:B------:R-:W-:Y:S05]  /*8cd0*/  @P4 BRA `(.L_x_2747) ;  /* 0x0000000400604947 */ /* 0x000fea0003800000 */
[----:B0-----:R-:W-:Y:S01]  /*8ce0*/  MOV R11, R13 ;  /* 0x0000000d000b7202 */ /* 0x001fe20000000f00 */
        /* <DEDUP_REMOVED lines=15> */
[----:B------:R-:W-:Y:S01]  /*8de0*/  HADD2.F32 R13, -RZ, R29.H1_H1 ;  /* 0x3000001dff0d7230 */ /* 0x000fe20000004100 */
[----:B------:R-:W-:Y:S01]  /*8df0*/  SHF.R.U64 R62, R62, 0x10, R63 ;  /* 0x000000103e3e7819 */ /* 0x000fe2000000123f */
        /* <DEDUP_REMOVED lines=65> */
[----:B------:R-:W-:Y:S01]  /*9210*/  F2FP.F16.F32.PACK_AB R74, R74, R157 ;  /* 0x0000009d4a4a723e */ /* 0x000fe200000000ff */
[----:B------:R-:W-:Y:S01]  /*9220*/  IMAD.MOV.U32 R13, RZ, RZ, R29 ;  /* 0x000000ffff0d7224 */ /* 0x000fe200078e001d */
[----:B------:R-:W-:Y:S01]  /*9230*/  MOV R28, R72 ;  /* 0x00000048001c7202 */ /* 0x000fe20000000f00 */
[----:B------:R-:W-:Y:S02]  /*9240*/  IMAD.MOV.U32 R29, RZ, RZ, R11 ;  /* 0x000000ffff1d7224 */ /* 0x000fe400078e000b */
[----:B------:R-:W-:-:S07]  /*9250*/  IMAD.MOV.U32 R30, RZ, RZ, R74 ;  /* 0x000000ffff1e7224 */ /* 0x000fce00078e004a */
.L_x_2747:
[----:B------:R-:W-:Y:S05]  /*9260*/  BSYNC B2 ;  /* 0x0000000000027941 */ /* 0x000fea0003800000 */
.L_x_2746:
[----:B------:R-:W-:Y:S01]  /*9270*/  ISETP.GE.AND P5, PT, R36, R134, PT ;  /* 0x000000862400720c */ /* 0x000fe20003fa6270 */
[----:B------:R-:W-:Y:S01]  /*9280*/  ULDC.64 UR4, c[0x0][0x208] ;  /* 0x0000820000047ab9 */ /* 0x000fe20000000a00 */
[----:B------:R-:W-:-:S04]  /*9290*/  LEA R34, P4, R4, R119, 0x1 ;  /* 0x0000007704227211 */ /* 0x000fc800078808ff */
[----:B------:R-:W-:-:S05]  /*92a0*/  LEA.HI.X R35, R4, R118, R111, 0x1, P4 ;  /* 0x0000007604237211 */ /* 0x000fca00020f0c6f */
[----:B0-----:R0:W-:Y:S02]  /*92b0*/  ST.E.128 desc[UR4][R34.64], R12 ;  /* 0x0000000c22007985 */ /* 0x0011e4000c101d04 */
[----:B------:R-:W-:-:S05]  /*92c0*/  @!P5 IMAD.WIDE R36, R36, 0x2, R32 ;  /* 0x000000022424d825 */ /* 0x000fca00078e0220 */
[----:B-1----:R0:W-:Y:S02]  /*92d0*/  @!P5 ST.E.128 desc[UR4][R36.64], R28 ;  /* 0x0000001c2400d985 */ /* 0x0021e4000c101d04 */
.L_x_2745:
[----:B------:R-:W-:Y:S05]  /*92e0*/  BSYNC B1 ;  /* 0x0000000000017941 */ /* 0x000fea0003800000 */
.L_x_2744:
[----:B------:R-:W-:Y:S01]  /*92f0*/  ISETP.NE.AND P4, PT, R20, RZ, PT ;  /* 0x000000ff1400720c */ /* 0x000fe20003f85270 */
[----:B------:R-:W-:-:S12]  /*9300*/  BSSY B1, `(.L_x_2748) ;  /* 0x0000071000017945 */ /* 0x000fd80003800000 */
[----:B------:R-:W-:Y:S05]  /*9310*/  @!P4 BRA `(.L_x_2749) ;  /* 0x0000000400bcc947 */ /* 0x000fea0003800000 */
[----:B---3--:R-:W-:Y:S01]  /*9320*/  SEL R11, R124, R136, !P2 ;  /* 0x000000887c0b7207 */ /* 0x008fe20005000000 */
[----:B------:R-:W-:Y:S01]  /*9330*/  BSSY B2, `(.L_x_2750) ;  /* 0x000006a000027945 */ /* 0x000fe20003800000 */
[----:B0-----:R-:W-:Y:S02]  /*9340*/  SHF.R.U32.HI R14, RZ, 0x3, R177 ;  /* 0x00000003ff0e7819 */ /* 0x001fe400000116b1 */
[----:B----4-:R-:W-:Y:S02]  /*9350*/  SHF.R.S32.HI R12, RZ, 0x1f, R11 ;  /* 0x0000001fff0c7819 */ /* 0x010fe4000001140b */
[C---:B------:R-:W-:Y:S02]  /*9360*/  LEA R34, P5, R5.reuse, R119, 0x1 ;  /* 0x0000007705227211 */ /* 0x040fe400078a08ff */
[----:B------:R-:W-:Y:S02]  /*9370*/  LEA.HI R11, R12, R11, RZ, 0x4 ;  /* 0x0000000b0c0b7211 */ /* 0x000fe400078f20ff */
[----:B------:R-:W-:-:S02]  /*9380*/  LEA.HI.X R35, R5, R118, R110, 0x1, P5 ;  /* 0x0000007605237211 */ /* 0x000fc400028f0c6e */
[----:B------:R-:W-:Y:S02]  /*9390*/  LEA.HI.SX32 R11, R11, R114, 0x1c ;  /* 0x000000720b0b7211 */ /* 0x000fe400078fe2ff */
[----:B------:R-:W-:Y:S02]  /*93a0*/  ISETP.GE.AND P5, PT, R163, R123, PT ;  /* 0x0000007ba300720c */ /* 0x000fe40003fa6270 */
[----:B------:R-:W-:Y:S02]  /*93b0*/  SHF.R.S32.HI R12, RZ, 0x1f, R11 ;  /* 0x0000001fff0c7819 */ /* 0x000fe4000001140b */
[----:B------:R-:W-:Y:S02]  /*93c0*/  SHF.L.U32 R37, R11, 0x3, RZ ;  /* 0x000000030b257819 */ /* 0x000fe400000006ff */
[----:B------:R-:W-:Y:S02]  /*93d0*/  LEA.HI R12, R12, R11, RZ, 0x3 ;  /* 0x0000000b0c0c7211 */ /* 0x000fe400078f18ff */
[----:B------:R-:W-:-:S02]  /*93e0*/  LOP3.LUT R11, R177, 0x38, R37, 0xf8, !PT ;  /* 0x00000038b10b7812 */ /* 0x000fc400078ef825 */
[----:B------:R-:W-:Y:S02]  /*93f0*/  SHF.R.S32.HI R13, RZ, 0x3, R12 ;  /* 0x00000003ff0d7819 */ /* 0x000fe4000001140c */
[----:B------:R-:W-:Y:S02]  /*9400*/  LOP3.LUT R11, R11, R14, RZ, 0x3c, !PT ;  /* 0x0000000e0b0b7212 */ /* 0x000fe400078e3cff */
[----:B------:R-:W-:Y:S01]  /*9410*/  ISETP.GE.AND P4, PT, R37, R134, PT ;  /* 0x000000862500720c */ /* 0x000fe20003f86270 */
[----:B------:R-:W-:-:S04]  /*9420*/  IMAD R12, R13, 0x1800, R184 ;  /* 0x000018000d0c7824 */ /* 0x000fc800078e02b8 */
[----:B------:R-:W-:Y:S02]  /*9430*/  IMAD.IADD R13, R12, 0x1, R11 ;  /* 0x000000010c0d7824 */ /* 0x000fe400078e020b */
[C---:B------:R-:W-:Y:S02]  /*9440*/  IMAD R11, R18.reuse, 0x4800, R133 ;  /* 0x00004800120b7824 */ /* 0x040fe400078e0285 */
[----:B------:R-:W-:Y:S02]  /*9450*/  IMAD R13, R18, 0x4800, R13 ;  /* 0x00004800120d7824 */ /* 0x000fe400078e020d */
[--C-:B------:R-:W-:Y:S02]  /*9460*/  IMAD R11, R11, 0x2, R2.reuse ;  /* 0x000000020b0b7824 */ /* 0x100fe400078e0202 */
[----:B------:R-:W-:Y:S02]  /*9470*/  IMAD R28, R13, 0x2, R2 ;  /* 0x000000020d1c7824 */ /* 0x000fe400078e0202 */
[----:B------:R-:W-:Y:S01]  /*9480*/  @!P4 IMAD.WIDE R36, R37, 0x2, R32 ;  /* 0x000000022524c825 */ /* 0x000fe200078e0220 */
[----:B------:R0:W1:Y:S04]  /*9490*/  LDS.128 R12, [R11+0x18400] ;  /* 0x018400000b0c7984 */ /* 0x0000680000000c00 */
[----:B------:R-:W2:Y:S01]  /*94a0*/  LDS.128 R28, [R28+0x18400] ;  /* 0x018400001c1c7984 */ /* 0x000ea20000000c00 */
[----:B------:R-:W-:Y:S05]  /*94b0*/  @P5 BRA `(.L_x_2751) ;  /* 0x0000000400445947 */ /* 0x000fea0003800000 */
[--C-:B------:R-:W-:Y:S01]  /*94c0*/  SHF.R.U64 R38, R68, 0x10, R69.reuse ;  /* 0x0000001044267819 */ /* 0x100fe20000001245 */
[----:B------:R-:W-:Y:S01]  /*94d0*/  HADD2.F32 R41, -RZ, R154.H1_H1 ;  /* 0x3000009aff297230 */ /* 0x000fe20000004100 */
[----:B------:R-:W-:Y:S01]  /*94e0*/  SHF.R.U32.HI R68, RZ, 0x10, R69 ;  /* 0x00000010ff447819 */ /* 0x000fe20000011645 */
[----:B--2---:R-:W-:Y:S01]  /*94f0*/  HADD2.F32 R42, -RZ, R29.H0_H0 ;  /* 0x2000001dff2a7230 */ /* 0x004fe20000004100 */
[--C-:B0-----:R-:W-:Y:S01]  /*9500*/  SHF.R.U64 R11, R56, 0x10, R57.reuse ;  /* 0x00000010380b7819 */ /* 0x101fe20000001239 */
[----:B------:R-:W-:Y:S01]  /*9510*/  HADD2.F32 R43, -RZ, R146.H1_H1 ;  /* 0x30000092ff2b7230 */ /* 0x000fe20000004100 */
[----:B------:R-:W-:Y:S01]  /*9520*/  SHF.R.U32.HI R56, RZ, 0x10, R57 ;  /* 0x00000010ff387819 */ /* 0x000fe20000011639 */
[----:B-1----:R-:W-:Y:S01]  /*9530*/  HADD2.F32 R44, -RZ, R13.H0_H0 ;  /* 0x2000000dff2c7230 */ /* 0x002fe20000004100 */
[----:B------:R-:W-:Y:S01]  /*9540*/  SHF.R.U64 R40, R70, 0x10, R71 ;  /* 0x0000001046287819 */ /* 0x000fe20000001247 */
[----:B------:R-:W-:Y:S02]  /*9550*/  HADD2.F32 R45, -RZ, R29.H1_H1 ;  /* 0x3000001dff2d7230 */ /* 0x000fe40000004100 */
[----:B------:R-:W-:Y:S01]  /*9560*/  FMUL.FTZ R29, R42, R41 ;  /* 0x000000292a1d7220 */ /* 0x000fe20000410000 */
[----:B------:R-:W-:-:S02]  /*9570*/  HADD2.F32 R68, -RZ, R68.H0_H0 ;  /* 0x20000044ff447230 */ /* 0x000fc40000004100 */
[C---:B------:R-:W-:Y:S01]  /*9580*/  FMUL.FTZ R41, R44.reuse, R41 ;  /* 0x000000292c297220 */ /* 0x040fe20000410000 */
[----:B------:R-:W-:Y:S02]  /*9590*/  HADD2.F32 R13, -RZ, R13.H1_H1 ;  /* 0x3000000dff0d7230 */ /* 0x000fe40000004100 */
[-C--:B------:R-:W-:Y:S01]  /*95a0*/  FFMA.FTZ R29, R44, R43.reuse, -R29 ;  /* 0x0000002b2c1d7223 */ /* 0x080fe2000001081d */
[----:B------:R-:W-:Y:S02]  /*95b0*/  HADD2.F32 R56, -RZ, R56.H0_H0 ;  /* 0x20000038ff387230 */ /* 0x000fe40000004100 */
[-C--:B------:R-:W-:Y:S01]  /*95c0*/  FMUL.FTZ R44, R45, R68.reuse ;  /* 0x000000442d2c7220 */ /* 0x080fe20000410000 */
[----:B------:R-:W-:Y:S01]  /*95d0*/  SHF.R.U32.HI R70, RZ, 0x10, R71 ;  /* 0x00000010ff467819 */ /* 0x000fe20000011647 */
[----:B------:R-:W-:Y:S01]  /*95e0*/  FMUL.FTZ R68, R13, R68 ;  /* 0x000000440d447220 */ /* 0x000fe20000410000 */
[----:B------:R-:W-:Y:S01]  /*95f0*/  FFMA.FTZ R41, R42, R43, R41 ;  /* 0x0000002b2a297223 */ /* 0x000fe20000010029 */
[----:B------:R-:W-:Y:S01]  /*9600*/  SHF.R.U64 R39, R58, 0x10, R59 ;  /* 0x000000103a277819 */ /* 0x000fe2000000123b */
[----:B------:R-:W-:-:S02]  /*9610*/  HADD2.F32 R43, -RZ, R31.H0_H0 ;  /* 0x2000001fff2b7230 */ /* 0x000fc40000004100 */
[-C--:B------:R-:W-:Y:S01]  /*9620*/  FFMA.FTZ R68, R45, R56.reuse, R68 ;  /* 0x000000382d447223 */ /* 0x080fe20000010044 */
[----:B------:R-:W-:Y:S01]  /*9630*/  HADD2.F32 R45, -RZ, R31.H1_H1 ;  /* 0x3000001fff2d7230 */ /* 0x000fe20000004100 */
[----:B------:R-:W-:Y:S01]  /*9640*/  SHF.R.U32.HI R58, RZ, 0x10, R59 ;  /* 0x00000010ff3a7819 */ /* 0x000fe2000001163b */
[----:B------:R-:W-:Y:S02]  /*9650*/  HADD2.F32 R42, -RZ, R147.H1_H1 ;  /* 0x30000093ff2a7230 */ /* 0x000fe40000004100 */
[----:B------:R-:W-:Y:S01]  /*9660*/  FFMA.FTZ R44, R13, R56, -R44 ;  /* 0x000000380d2c7223 */ /* 0x000fe2000001082c */
[--C-:B------:R-:W-:Y:S02]  /*9670*/  HADD2.F32 R31, -RZ, R15.reuse.H0_H0 ;  /* 0x2000000fff1f7230 */ /* 0x100fe40000004100 */
[----:B------:R-:W-:Y:S02]  /*9680*/  HADD2.F32 R70, -RZ, R70.H0_H0 ;  /* 0x20000046ff467230 */ /* 0x000fe40000004100 */
[----:B------:R-:W-:Y:S01]  /*9690*/  FMUL.FTZ R46, R43, R42 ;  /* 0x0000002a2b2e7220 */ /* 0x000fe20000410000 */
[----:B------:R-:W-:-:S02]  /*96a0*/  HADD2.F32 R15, -RZ, R15.H1_H1 ;  /* 0x3000000fff0f7230 */ /* 0x000fc40000004100 */
[----:B------:R-:W-:Y:S01]  /*96b0*/  FMUL.FTZ R47, R31, R42 ;  /* 0x0000002a1f2f7220 */ /* 0x000fe20000410000 */
[----:B------:R-:W-:Y:S02]  /*96c0*/  HADD2.F32 R58, -RZ, R58.H0_H0 ;  /* 0x2000003aff3a7230 */ /* 0x000fe40000004100 */
[-C--:B------:R-:W-:Y:S01]  /*96d0*/  FMUL.FTZ R42, R45, R70.reuse ;  /* 0x000000462d2a7220 */ /* 0x080fe20000410000 */
[----:B------:R-:W-:Y:S02]  /*96e0*/  HADD2.F32 R13, -RZ, R145.H1_H1 ;  /* 0x30000091ff0d7230 */ /* 0x000fe40000004100 */
[C---:B------:R-:W-:Y:S01]  /*96f0*/  FMUL.FTZ R70, R15.reuse, R70 ;  /* 0x000000460f467220 */ /* 0x040fe20000410000 */
[----:B------:R-:W-:Y:S02]  /*9700*/  HADD2.F32 R38, -RZ, R38.H0_H0 ;  /* 0x20000026ff267230 */ /* 0x000fe40000004100 */
[----:B------:R-:W-:Y:S01]  /*9710*/  FFMA.FTZ R42, R15, R58, -R42 ;  /* 0x0000003a0f2a7223 */ /* 0x000fe2000001082a */
[----:B------:R-:W-:-:S02]  /*9720*/  HADD2.F32 R15, -RZ, R28.H0_H0 ;  /* 0x2000001cff0f7230 */ /* 0x000fc40000004100 */
[-C--:B------:R-:W-:Y:S01]  /*9730*/  FFMA.FTZ R46, R31, R13.reuse, -R46 ;  /* 0x0000000d1f2e7223 */ /* 0x080fe2000001082e */
[----:B------:R-:W-:Y:S01]  /*9740*/  FFMA.FTZ R47, R43, R13, R47 ;  /* 0x0000000d2b2f7223 */ /* 0x000fe2000001002f */
[----:B------:R-:W-:Y:S02]  /*9750*/  HADD2.F32 R13, -RZ, R12.H0_H0 ;  /* 0x2000000cff0d7230 */ /* 0x000fe40000004100 */
[----:B------:R-:W-:Y:S01]  /*9760*/  FFMA.FTZ R70, R45, R58, R70 ;  /* 0x0000003a2d467223 */ /* 0x000fe20000010046 */
[----:B------:R-:W-:Y:S02]  /*9770*/  HADD2.F32 R28, -RZ, R28.H1_H1 ;  /* 0x3000001cff1c7230 */ /* 0x000fe40000004100 */
[----:B------:R-:W-:Y:S02]  /*9780*/  HADD2.F32 R154, -RZ, R154.H0_H0 ;  /* 0x2000009aff9a7230 */ /* 0x000fe40000004100 */
[----:B------:R-:W-:Y:S02]  /*9790*/  HADD2.F32 R12, -RZ, R12.H1_H1 ;  /* 0x3000000cff0c7230 */ /* 0x000fe40000004100 */
[----:B------:R-:W-:Y:S01]  /*97a0*/  FMUL.FTZ R43, R28, R38 ;  /* 0x000000261c2b7220 */ /* 0x000fe20000410000 */
[----:B------:R-:W-:-:S02]  /*97b0*/  HADD2.F32 R31, -RZ, R11.H0_H0 ;  /* 0x2000000bff1f7230 */ /* 0x000fc40000004100 */
[----:B------:R-:W-:Y:S01]  /*97c0*/  FMUL.FTZ R11, R15, R154 ;  /* 0x0000009a0f0b7220 */ /* 0x000fe20000410000 */
[----:B------:R-:W-:Y:S02]  /*97d0*/  HADD2.F32 R146, -RZ, R146.H0_H0 ;  /* 0x20000092ff927230 */ /* 0x000fe40000004100 */
[C---:B------:R-:W-:Y:S01]  /*97e0*/  FMUL.FTZ R38, R12.reuse, R38 ;  /* 0x000000260c267220 */ /* 0x040fe20000410000 */
[C---:B------:R-:W-:Y:S01]  /*97f0*/  FMUL.FTZ R154, R13.reuse, R154 ;  /* 0x0000009a0d9a7220 */ /* 0x040fe20000410000 */
[-C--:B------:R-:W-:Y:S01]  /*9800*/  FFMA.FTZ R12, R12, R31.reuse, -R43 ;  /* 0x0000001f0c0c7223 */ /* 0x080fe2000001082b */
[----:B------:R-:W-:Y:S02]  /*9810*/  HADD2.F32 R147, -RZ, R147.H0_H0 ;  /* 0x20000093ff937230 */ /* 0x000fe40000004100 */
[-C--:B------:R-:W-:Y:S01]  /*9820*/  FFMA.FTZ R11, R13, R146.reuse, -R11 ;  /* 0x000000920d0b7223 */ /* 0x080fe2000001080b */
[----:B------:R-:W-:Y:S01]  /*9830*/  FFMA.FTZ R31, R28, R31, R38 ;  /* 0x0000001f1c1f7223 */ /* 0x000fe20000010026 */
[----:B------:R-:W-:Y:S01]  /*9840*/  FFMA.FTZ R154, R15, R146, R154 ;  /* 0x000000920f9a7223 */ /* 0x000fe2000001009a */
[----:B------:R-:W-:Y:S01]  /*9850*/  HADD2.F32 R40, -RZ, R40.H0_H0 ;  /* 0x20000028ff287230 */ /* 0x000fe20000004100 */
[----:B------:R-:W-:Y:S01]  /*9860*/  F2FP.F16.F32.PACK_AB R47, R70, R47 ;  /* 0x0000002f462f723e */ /* 0x000fe200000000ff */
[--C-:B------:R-:W-:Y:S01]  /*9870*/  HADD2.F32 R38, -RZ, R30.reuse.H0_H0 ;  /* 0x2000001eff267230 */ /* 0x100fe20000004100 */
[----:B------:R-:W-:Y:S01]  /*9880*/  F2FP.F16.F32.PACK_AB R12, R12, R11 ;  /* 0x0000000b0c0c723e */ /* 0x000fe200000000ff */
[----:B------:R-:W-:-:S02]  /*9890*/  HADD2.F32 R13, -RZ, R30.H1_H1 ;  /* 0x3000001eff0d7230 */ /* 0x000fc40000004100 */
[--C-:B------:R-:W-:Y:S02]  /*98a0*/  HADD2.F32 R28, -RZ, R14.reuse.H0_H0 ;  /* 0x2000000eff1c7230 */ /* 0x100fe40000004100 */
[----:B------:R-:W-:Y:S02]  /*98b0*/  HADD2.F32 R15, -RZ, R14.H1_H1 ;  /* 0x3000000eff0f7230 */ /* 0x000fe40000004100 */
[-C--:B------:R-:W-:Y:S01]  /*98c0*/  FMUL.FTZ R30, R13, R40.reuse ;  /* 0x000000280d1e7220 */ /* 0x080fe20000410000 */
[----:B------:R-:W-:Y:S02]  /*98d0*/  HADD2.F32 R145, -RZ, R145.H0_H0 ;  /* 0x20000091ff917230 */ /* 0x000fe40000004100 */
[----:B------:R-:W-:Y:S02]  /*98e0*/  HADD2.F32 R14, -RZ, R39.H0_H0 ;  /* 0x20000027ff0e7230 */ /* 0x000fe40000004100 */
[-C--:B------:R-:W-:Y:S01]  /*98f0*/  FMUL.FTZ R39, R38, R147.reuse ;  /* 0x0000009326277220 */ /* 0x080fe20000410000 */
[----:B------:R-:W-:Y:S01]  /*9900*/  FMUL.FTZ R147, R28, R147 ;  /* 0x000000931c937220 */ /* 0x000fe20000410000 */
[----:B------:R-:W-:-:S02]  /*9910*/  FMUL.FTZ R40, R15, R40 ;  /* 0x000000280f287220 */ /* 0x000fc40000410000 */
[-C--:B------:R-:W-:Y:S01]  /*9920*/  FFMA.FTZ R39, R28, R145.reuse, -R39 ;  /* 0x000000911c277223 */ /* 0x080fe20000010827 */
[-C--:B------:R-:W-:Y:S01]  /*9930*/  FFMA.FTZ R30, R15, R14.reuse, -R30 ;  /* 0x0000000e0f1e7223 */ /* 0x080fe2000001081e */
[----:B------:R-:W-:Y:S01]  /*9940*/  FFMA.FTZ R147, R38, R145, R147 ;  /* 0x0000009126937223 */ /* 0x000fe20000010093 */
[----:B------:R-:W-:Y:S01]  /*9950*/  FFMA.FTZ R40, R13, R14, R40 ;  /* 0x0000000e0d287223 */ /* 0x000fe20000010028 */
[----:B------:R-:W-:Y:S02]  /*9960*/  F2FP.F16.F32.PACK_AB R13, R44, R29 ;  /* 0x0000001d2c0d723e */ /* 0x000fe400000000ff */
[----:B------:R-:W-:Y:S02]  /*9970*/  F2FP.F16.F32.PACK_AB R28, R31, R154 ;  /* 0x0000009a1f1c723e */ /* 0x000fe400000000ff */
[----:B------:R-:W-:Y:S02]  /*9980*/  F2FP.F16.F32.PACK_AB R14, R30, R39 ;  /* 0x000000271e0e723e */ /* 0x000fe400000000ff */
[----:B------:R-:W-:-:S02]  /*9990*/  F2FP.F16.F32.PACK_AB R15, R42, R46 ;  /* 0x0000002e2a0f723e */ /* 0x000fc400000000ff */
[----:B------:R-:W-:Y:S02]  /*99a0*/  F2FP.F16.F32.PACK_AB R29, R68, R41 ;  /* 0x00000029441d723e */ /* 0x000fe400000000ff */
[----:B------:R-:W-:Y:S02]  /*99b0*/  F2FP.F16.F32.PACK_AB R30, R40, R147 ;  /* 0x00000093281e723e */ /* 0x000fe400000000ff */
[----:B------:R-:W-:-:S07]  /*99c0*/  MOV R31, R47 ;  /* 0x0000002f001f7202 */ /* 0x000fce0000000f00 */
.L_x_2751:
[----:B------:R-:W-:Y:S05]  /*99d0*/  BSYNC B2 ;  /* 0x0000000000027941 */ /* 0x000fea0003800000 */
.L_x_2750:
[----:B------:R-:W-:Y:S02]  /*99e0*/  ULDC.64 UR4, c[0x0][0x208] ;  /* 0x0000820000047ab9 */ /* 0x000fe40000000a00 */
[----:B-1----:R1:W-:Y:S04]  /*99f0*/  ST.E.128 desc[UR4][R34.64], R12 ;  /* 0x0000000c22007985 */ /* 0x0023e8000c101d04 */
[----:B--2---:R1:W-:Y:S02]  /*9a00*/  @!P4 ST.E.128 desc[UR4][R36.64], R28 ;  /* 0x0000001c2400c985 */ /* 0x0043e4000c101d04 */
.L_x_2749:
[----:B------:R-:W-:Y:S05]  /*9a10*/  BSYNC B1 ;  /* 0x0000000000017941 */ /* 0x000fea0003800000 */
.L_x_2748:
[----:B------:R-:W-:-:S13]  /*9a20*/  ISETP.NE.AND P4, PT, R21, RZ, PT ;  /* 0x000000ff1500720c */ /* 0x000fda0003f85270 */
[----:B------:R-:W-:Y:S05]  /*9a30*/  @!P4 BRA `(.L_x_2700) ;  /* 0x0000000c00a8c947 */ /* 0x000fea0003800000 */
[----:B------:R-:W-:Y:S01]  /*9a40*/  SEL R136, R124, R136, !P1 ;  /* 0x000000887c887207 */ /* 0x000fe20004800000 */
[----:B------:R-:W-:Y:S01]  /*9a50*/  BSSY B1, `(.L_x_2752) ;  /* 0x000006a000017945 */ /* 0x000fe20003800000 */
[----:B01----:R-:W-:Y:S02]  /*9a60*/  SHF.R.U32.HI R14, RZ, 0x3, R177 ;  /* 0x00000003ff0e7819 */ /* 0x003fe400000116b1 */
[----:B---3--:R-:W-:Y:S02]  /*9a70*/  SHF.R.S32.HI R11, RZ, 0x1f, R136 ;  /* 0x0000001fff0b7819 */ /* 0x008fe40000011488 */
[----:B------:R-:W-:Y:S02]  /*9a80*/  ISETP.GE.AND P5, PT, R164, R123, PT ;  /* 0x0000007ba400720c */ /* 0x000fe40003fa6270 */
[----:B------:R-:W-:Y:S02]  /*9a90*/  LEA.HI R136, R11, R136, RZ, 0x4 ;  /* 0x000000880b887211 */ /* 0x000fe400078f20ff */
[----:B------:R-:W-:-:S02]  /*9aa0*/  LEA R34, P4, R6, R119, 0x1 ;  /* 0x0000007706227211 */ /* 0x000fc400078808ff */
[----:B------:R-:W-:Y:S02]  /*9ab0*/  LEA.HI.SX32 R136, R136, R113, 0x1c ;  /* 0x0000007188887211 */ /* 0x000fe400078fe2ff */
[----:B------:R-:W-:Y:S02]  /*9ac0*/  LEA.HI.X R35, R6, R118, R109, 0x1, P4 ;  /* 0x0000007606237211 */ /* 0x000fe400020f0c6d */
[----:B------:R-:W-:-:S04]  /*9ad0*/  SHF.R.S32.HI R11, RZ, 0x1f, R136 ;  /* 0x0000001fff0b7819 */ /* 0x000fc80000011488 */
[----:B----4-:R-:W-:Y:S01]  /*9ae0*/  LEA.HI R12, R11, R136, RZ, 0x3 ;  /* 0x000000880b0c7211 */ /* 0x010fe200078f18ff */
[----:B------:R-:W-:-:S03]  /*9af0*/  IMAD.SHL.U32 R11, R136, 0x8, RZ ;  /* 0x00000008880b7824 */ /* 0x000fc600078e00ff */
[----:B------:R-:W-:Y:S02]  /*9b00*/  SHF.R.S32.HI R13, RZ, 0x3, R12 ;  /* 0x00000003ff0d7819 */ /* 0x000fe4000001140c */
[----:B------:R-:W-:-:S03]  /*9b10*/  LOP3.LUT R12, R177, 0x38, R11, 0xf8, !PT ;  /* 0x00000038b10c7812 */ /* 0x000fc600078ef80b */
[----:B------:R-:W-:Y:S01]  /*9b20*/  IMAD R13, R13, 0x1800, R184 ;  /* 0x000018000d0d7824 */ /* 0x000fe200078e02b8 */
[----:B------:R-:W-:-:S05]  /*9b30*/  LOP3.LUT R12, R12, R14, RZ, 0x3c, !PT ;  /* 0x0000000e0c0c7212 */ /* 0x000fca00078e3cff */
[----:B------:R-:W-:Y:S02]  /*9b40*/  IMAD.IADD R15, R13, 0x1, R12 ;  /* 0x000000010d0f7824 */ /* 0x000fe400078e020c */
[C---:B------:R-:W-:Y:S02]  /*9b50*/  IMAD R13, R18.reuse, 0x4800, R132 ;  /* 0x00004800120d7824 */ /* 0x040fe400078e0284 */
[----:B------:R-:W-:Y:S02]  /*9b60*/  IMAD R15, R18, 0x4800, R15 ;  /* 0x00004800120f7824 */ /* 0x000fe400078e020f */
[----:B------:R-:W-:-:S03]  /*9b70*/  IMAD R13, R13, 0x2, R2 ;  /* 0x000000020d0d7824 */ /* 0x000fc600078e0202 */
[----:B------:R-:W-:-:S03]  /*9b80*/  LEA R28, R15, R2, 0x1 ;  /* 0x000000020f1c7211 */ /* 0x000fc600078e08ff */
[----:B------:R-:W0:Y:S04]  /*9b90*/  LDS.128 R12, [R13+0x18400] ;  /* 0x018400000d0c7984 */ /* 0x000e280000000c00 */
[----:B------:R-:W1:Y:S01]  /*9ba0*/  LDS.128 R28, [R28+0x18400] ;  /* 0x018400001c1c7984 */ /* 0x000e620000000c00 */
[----:B------:R-:W-:Y:S05]  /*9bb0*/  @P5 BRA `(.L_x_2753) ;  /* 0x00000004004c5947 */ /* 0x000fea0003800000 */
[----:B------:R-:W-:Y:S01]  /*9bc0*/  SHF.R.U32.HI R45, RZ, 0x10, R65 ;  /* 0x00000010ff2d7819 */ /* 0x000fe20000011641 */
[----:B-1----:R-:W-:Y:S01]  /*9bd0*/  IMAD.MOV.U32 R40, RZ, RZ, R29 ;  /* 0x000000ffff287224 */ /* 0x002fe200078e001d */
[----:B------:R-:W-:Y:S01]  /*9be0*/  SHF.R.U64 R36, R52, 0x10, R53 ;  /* 0x0000001034247819 */ /* 0x000fe20000001235 */
[----:B0-----:R-:W-:Y:S01]  /*9bf0*/  IMAD.MOV.U32 R29, RZ, RZ, R15 ;  /* 0x000000ffff1d7224 */ /* 0x001fe200078e000f */
[----:B------:R-:W-:Y:S01]  /*9c00*/  SHF.R.U32.HI R52, RZ, 0x10, R53 ;  /* 0x00000010ff347819 */ /* 0x000fe20000011635 */
[----:B------:R-:W-:Y:S01]  /*9c10*/  HADD2.F32 R46, -RZ, R144.H1_H1 ;  /* 0x30000090ff2e7230 */ /* 0x000fe20000004100 */
[--C-:B------:R-:W-:Y:S01]  /*9c20*/  SHF.R.U64 R39, R66, 0x10, R67.reuse ;  /* 0x0000001042277819 */ /* 0x100fe20000001243 */
[--C-:B------:R-:W-:Y:S01]  /*9c30*/  HADD2.F32 R41, -RZ, R40.reuse.H0_H0 ;  /* 0x20000028ff297230 */ /* 0x100fe20000004100 */
[----:B------:R-:W-:Y:S01]  /*9c40*/  SHF.R.U32.HI R66, RZ, 0x10, R67 ;  /* 0x00000010ff427819 */ /* 0x000fe20000011643 */
[----:B------:R-:W-:Y:S01]  /*9c50*/  HADD2.F32 R42, -RZ, R40.H1_H1 ;  /* 0x30000028ff2a7230 */ /* 0x000fe20000004100 */
[----:B------:R-:W-:Y:S01]  /*9c60*/  SHF.R.U64 R37, R54, 0x10, R55 ;  /* 0x0000001036257819 */ /* 0x000fe20000001237 */
[----:B------:R-:W-:-:S02]  /*9c70*/  HADD2.F32 R45, -RZ, R45.H0_H0 ;  /* 0x2000002dff2d7230 */ /* 0x000fc40000004100 */
[-C--:B------:R-:W-:Y:S01]  /*9c80*/  FMUL.FTZ R48, R41, R46.reuse ;  /* 0x0000002e29307220 */ /* 0x080fe20000410000 */
[--C-:B------:R-:W-:Y:S01]  /*9c90*/  HADD2.F32 R15, -RZ, R13.reuse.H0_H0 ;  /* 0x2000000dff0f7230 */ /* 0x100fe20000004100 */
[----:B------:R-:W-:Y:S01]  /*9ca0*/  SHF.R.U32.HI R54, RZ, 0x10, R55 ;  /* 0x00000010ff367819 */ /* 0x000fe20000011637 */
[----:B------:R-:W-:Y:S02]  /*9cb0*/  HADD2.F32 R40, -RZ, R13.H1_H1 ;  /* 0x3000000dff287230 */ /* 0x000fe40000004100 */
[-C--:B------:R-:W-:Y:S01]  /*9cc0*/  FMUL.FTZ R47, R42, R45.reuse ;  /* 0x0000002d2a2f7220 */ /* 0x080fe20000410000 */
[----:B------:R-:W-:Y:S02]  /*9cd0*/  HADD2.F32 R44, -RZ, R142.H1_H1 ;  /* 0x3000008eff2c7230 */ /* 0x000fe40000004100 */
[----:B------:R-:W-:Y:S01]  /*9ce0*/  FMUL.FTZ R46, R15, R46 ;  /* 0x0000002e0f2e7220 */ /* 0x000fe20000410000 */
[----:B------:R-:W-:Y:S02]  /*9cf0*/  HADD2.F32 R43, -RZ, R52.H0_H0 ;  /* 0x20000034ff2b7230 */ /* 0x000fe40000004100 */
[----:B------:R-:W-:Y:S01]  /*9d00*/  FMUL.FTZ R45, R40, R45 ;  /* 0x0000002d282d7220 */ /* 0x000fe20000410000 */
[----:B------:R-:W-:-:S02]  /*9d10*/  HADD2.F32 R50, -RZ, R143.H1_H1 ;  /* 0x3000008fff327230 */ /* 0x000fc40000004100 */
[-C--:B------:R-:W-:Y:S01]  /*9d20*/  FFMA.FTZ R13, R15, R44.reuse, -R48 ;  /* 0x0000002c0f0d7223 */ /* 0x080fe20000010830 */
[----:B------:R-:W-:Y:S01]  /*9d30*/  FFMA.FTZ R15, R41, R44, R46 ;  /* 0x0000002c290f7223 */ /* 0x000fe2000001002e */
[-C--:B------:R-:W-:Y:S01]  /*9d40*/  FFMA.FTZ R42, R42, R43.reuse, R45 ;  /* 0x0000002b2a2a7223 */ /* 0x080fe2000001002d */
[--C-:B------:R-:W-:Y:S02]  /*9d50*/  HADD2.F32 R41, -RZ, R31.reuse.H0_H0 ;  /* 0x2000001fff297230 */ /* 0x100fe40000004100 */
[----:B------:R-:W-:Y:S01]  /*9d60*/  FFMA.FTZ R40, R40, R43, -R47 ;  /* 0x0000002b28287223 */ /* 0x000fe2000001082f */
[----:B------:R-:W-:Y:S01]  /*9d70*/  HADD2.F32 R46, -RZ, R31.H1_H1 ;  /* 0x3000001fff2e7230 */ /* 0x000fe20000004100 */
[----:B------:R-:W-:Y:S01]  /*9d80*/  SHF.R.U64 R38, R64, 0x10, R65 ;  /* 0x0000001040267819 */ /* 0x000fe20000001241 */
[----:B------:R-:W-:Y:S02]  /*9d90*/  HADD2.F32 R45, -RZ, R66.H0_H0 ;  /* 0x20000042ff2d7230 */ /* 0x000fe40000004100 */
[----:B------:R-:W-:Y:S01]  /*9da0*/  FMUL.FTZ R52, R41, R50 ;  /* 0x0000003229347220 */ /* 0x000fe20000410000 */
[--C-:B------:R-:W-:Y:S01]  /*9db0*/  HADD2.F32 R31, -RZ, R29.reuse.H0_H0 ;  /* 0x2000001dff1f7230 */ /* 0x100fe20000004100 */
[----:B------:R-:W-:Y:S01]  /*9dc0*/  F2FP.F16.F32.PACK_AB R13, R40, R13 ;  /* 0x0000000d280d723e */ /* 0x000fe200000000ff */
[----:B------:R-:W-:-:S02]  /*9dd0*/  HADD2.F32 R44, -RZ, R29.H1_H1 ;  /* 0x3000001dff2c7230 */ /* 0x000fc40000004100 */
[-C--:B------:R-:W-:Y:S01]  /*9de0*/  FMUL.FTZ R47, R46, R45.reuse ;  /* 0x0000002d2e2f7220 */ /* 0x080fe20000410000 */
[----:B------:R-:W-:Y:S02]  /*9df0*/  HADD2.F32 R48, -RZ, R141.H1_H1 ;  /* 0x3000008dff307230 */ /* 0x000fe40000004100 */
[C---:B------:R-:W-:Y:S01]  /*9e00*/  FMUL.FTZ R50, R31.reuse, R50 ;  /* 0x000000321f327220 */ /* 0x040fe20000410000 */
[----:B------:R-:W-:Y:S02]  /*9e10*/  HADD2.F32 R43, -RZ, R54.H0_H0 ;  /* 0x20000036ff2b7230 */ /* 0x000fe40000004100 */
[C---:B------:R-:W-:Y:S01]  /*9e20*/  FMUL.FTZ R45, R44.reuse, R45 ;  /* 0x0000002d2c2d7220 */ /* 0x040fe20000410000 */
[----:B------:R-:W-:Y:S02]  /*9e30*/  HADD2.F32 R36, -RZ, R36.H0_H0 ;  /* 0x20000024ff247230 */ /* 0x000fe40000004100 */
[-C--:B------:R-:W-:Y:S01]  /*9e40*/  FFMA.FTZ R29, R31, R48.reuse, -R52 ;  /* 0x000000301f1d7223 */ /* 0x080fe20000010834 */
[----:B------:R-:W-:Y:S01]  /*9e50*/  FFMA.FTZ R31, R41, R48, R50 ;  /* 0x00000030291f7223 */ /* 0x000fe20000010032 */
[-C--:B------:R-:W-:Y:S01]  /*9e60*/  FFMA.FTZ R44, R44, R43.reuse, -R47 ;  /* 0x0000002b2c2c7223 */ /* 0x080fe2000001082f */
[----:B------:R-:W-:Y:S01]  /*9e70*/  FFMA.FTZ R46, R46, R43, R45 ;  /* 0x0000002b2e2e7223 */ /* 0x000fe2000001002d */
[----:B------:R-:W-:-:S02]  /*9e80*/  HADD2.F32 R41, -RZ, R28.H0_H0 ;  /* 0x2000001cff297230 */ /* 0x000fc40000004100 */
[----:B------:R-:W-:Y:S01]  /*9e90*/  HADD2.F32 R43, -RZ, R28.H1_H1 ;  /* 0x3000001cff2b7230 */ /* 0x000fe20000004100 */
[----:B------:R-:W-:Y:S01]  /*9ea0*/  F2FP.F16.F32.PACK_AB R44, R44, R29 ;  /* 0x0000001d2c2c723e */ /* 0x000fe200000000ff */
[----:B------:R-:W-:Y:S01]  /*9eb0*/  HADD2.F32 R45, -RZ, R38.H0_H0 ;  /* 0x20000026ff2d7230 */ /* 0x000fe20000004100 */
[----:B------:R-:W-:Y:S01]  /*9ec0*/  F2FP.F16.F32.PACK_AB R29, R42, R15 ;  /* 0x0000000f2a1d723e */ /* 0x000fe200000000ff */
[----:B------:R-:W-:Y:S01]  /*9ed0*/  HADD2.F32 R28, -RZ, R12.H1_H1 ;  /* 0x3000000cff1c7230 */ /* 0x000fe20000004100 */
[----:B------:R-:W-:Y:S01]  /*9ee0*/  F2FP.F16.F32.PACK_AB R31, R46, R31 ;  /* 0x0000001f2e1f723e */ /* 0x000fe200000000ff */
[----:B------:R-:W-:Y:S02]  /*9ef0*/  HADD2.F32 R144, -RZ, R144.H0_H0 ;  /* 0x20000090ff907230 */ /* 0x000fe40000004100 */
[-C--:B------:R-:W-:Y:S01]  /*9f00*/  FMUL.FTZ R49, R43, R45.reuse ;  /* 0x0000002d2b317220 */ /* 0x080fe20000410000 */
[----:B------:R-:W-:Y:S02]  /*9f10*/  HADD2.F32 R38, -RZ, R12.H0_H0 ;  /* 0x2000000cff267230 */ /* 0x000fe40000004100 */
[----:B------:R-:W-:Y:S01]  /*9f20*/  FMUL.FTZ R48, R28, R45 ;  /* 0x0000002d1c307220 */ /* 0x000fe20000410000 */
[----:B------:R-:W-:-:S02]  /*9f30*/  HADD2.F32 R142, -RZ, R142.H0_H0 ;  /* 0x2000008eff8e7230 */ /* 0x000fc40000004100 */
[----:B------:R-:W-:Y:S01]  /*9f40*/  FFMA.FTZ R49, R28, R36, -R49 ;  /* 0x000000241c317223 */ /* 0x000fe20000010831 */
[----:B------:R-:W-:Y:S01]  /*9f50*/  FMUL.FTZ R47, R41, R144 ;  /* 0x00000090292f7220 */ /* 0x000fe20000410000 */
[----:B------:R-:W-:Y:S01]  /*9f60*/  FFMA.FTZ R43, R43, R36, R48 ;  /* 0x000000242b2b7223 */ /* 0x000fe20000010030 */
[----:B------:R-:W-:Y:S02]  /*9f70*/  HADD2.F32 R36, -RZ, R30.H0_H0 ;  /* 0x2000001eff247230 */ /* 0x000fe40000004100 */
[C---:B------:R-:W-:Y:S01]  /*9f80*/  FMUL.FTZ R144, R38.reuse, R144 ;  /* 0x0000009026907220 */ /* 0x040fe20000410000 */
[----:B------:R-:W-:Y:S02]  /*9f90*/  HADD2.F32 R143, -RZ, R143.H0_H0 ;  /* 0x2000008fff8f7230 */ /* 0x000fe40000004100 */
[-C--:B------:R-:W-:Y:S01]  /*9fa0*/  FFMA.FTZ R12, R38, R142.reuse, -R47 ;  /* 0x0000008e260c7223 */ /* 0x080fe2000001082f */
[----:B------:R-:W-:Y:S02]  /*9fb0*/  HADD2.F32 R39, -RZ, R39.H0_H0 ;  /* 0x20000027ff277230 */ /* 0x000fe40000004100 */
[----:B------:R-:W-:Y:S01]  /*9fc0*/  FFMA.FTZ R144, R41, R142, R144 ;  /* 0x0000008e29907223 */ /* 0x000fe20000010090 */
[----:B------:R-:W-:-:S02]  /*9fd0*/  HADD2.F32 R28, -RZ, R14.H0_H0 ;  /* 0x2000000eff1c7230 */ /* 0x000fc40000004100 */
[-C--:B------:R-:W-:Y:S01]  /*9fe0*/  FMUL.FTZ R41, R36, R143.reuse ;  /* 0x0000008f24297220 */ /* 0x080fe20000410000 */
[----:B------:R-:W-:Y:S01]  /*9ff0*/  HADD2.F32 R30, -RZ, R30.H1_H1 ;  /* 0x3000001eff1e7230 */ /* 0x000fe20000004100 */
[----:B------:R-:W-:Y:S01]  /*a000*/  F2FP.F16.F32.PACK_AB R12, R49, R12 ;  /* 0x0000000c310c723e */ /* 0x000fe200000000ff */
[----:B------:R-:W-:Y:S02]  /*a010*/  HADD2.F32 R14, -RZ, R14.H1_H1 ;  /* 0x3000000eff0e7230 */ /* 0x000fe40000004100 */
[----:B------:R-:W-:Y:S01]  /*a020*/  FMUL.FTZ R143, R28, R143 ;  /* 0x0000008f1c8f7220 */ /* 0x000fe20000410000 */
[----:B------:R-:W-:Y:S02]  /*a030*/  HADD2.F32 R141, -RZ, R141.H0_H0 ;  /* 0x2000008dff8d7230 */ /* 0x000fe40000004100 */
[-C--:B------:R-:W-:Y:S01]  /*a040*/  FMUL.FTZ R45, R30, R39.reuse ;  /* 0x000000271e2d7220 */ /* 0x080fe20000410000 */
[----:B------:R-:W-:Y:S02]  /*a050*/  HADD2.F32 R37, -RZ, R37.H0_H0 ;  /* 0x20000025ff257230 */ /* 0x000fe40000004100 */
[----:B------:R-:W-:Y:S01]  /*a060*/  FMUL.FTZ R39, R14, R39 ;  /* 0x000000270e277220 */ /* 0x000fe20000410000 */
[----:B------:R-:W-:-:S02]  /*a070*/  IMAD.MOV.U32 R15, RZ, RZ, R44 ;  /* 0x000000ffff0f7224 */ /* 0x000fc400078e002c */
[-C--:B------:R-:W-:Y:S01]  /*a080*/  FFMA.FTZ R41, R28, R141.reuse, -R41 ;  /* 0x0000008d1c297223 */ /* 0x080fe20000010829 */
[----:B------:R-:W-:Y:S01]  /*a090*/  FFMA.FTZ R143, R36, R141, R143 ;  /* 0x0000008d248f7223 */ /* 0x000fe2000001008f */
[-C--:B------:R-:W-:Y:S01]  /*a0a0*/  FFMA.FTZ R14, R14, R37.reuse, -R45 ;  /* 0x000000250e0e7223 */ /* 0x080fe2000001082d */
[----:B------:R-:W-:Y:S01]  /*a0b0*/  FFMA.FTZ R30, R30, R37, R39 ;  /* 0x000000251e1e7223 */ /* 0x000fe20000010027 */
[----:B------:R-:W-:-:S03]  /*a0c0*/  F2FP.F16.F32.PACK_AB R28, R43, R144 ;  /* 0x000000902b1c723e */ /* 0x000fc600000000ff */
[----:B------:R-:W-:Y:S02]  /*a0d0*/  F2FP.F16.F32.PACK_AB R14, R14, R41 ;  /* 0x000000290e0e723e */ /* 0x000fe400000000ff */
[----:B------:R-:W-:-:S07]  /*a0e0*/  F2FP.F16.F32.PACK_AB R30, R30, R143 ;  /* 0x0000008f1e1e723e */ /* 0x000fce00000000ff */
.L_x_2753:
[----:B------:R-:W-:Y:S05]  /*a0f0*/  BSYNC B1 ;  /* 0x0000000000017941 */ /* 0x000fea0003800000 */
.L_x_2752:
[----:B------:R-:W-:Y:S01]  /*a100*/  ISETP.GE.AND P4, PT, R11, R134, PT ;  /* 0x000000860b00720c */ /* 0x000fe20003f86270 */
[----:B------:R-:W-:Y:S02]  /*a110*/  ULDC.64 UR4, c[0x0][0x208] ;  /* 0x0000820000047ab9 */ /* 0x000fe40000000a00 */
[----:B0-----:R0:W-:Y:S10]  /*a120*/  ST.E.128 desc[UR4][R34.64], R12 ;  /* 0x0000000c22007985 */ /* 0x0011f4000c101d04 */
[----:B------:R-:W-:Y:S05]  /*a130*/  @P4 BRA `(.L_x_2700) ;  /* 0x0000000400e84947 */ /* 0x000fea0003800000 */
[----:B------:R-:W-:Y:S01]  /*a140*/  IMAD.WIDE R32, R11, 0x2, R32 ;  /* 0x000000020b207825 */ /* 0x000fe200078e0220 */
[----:B------:R-:W-:-:S04]  /*a150*/  ULDC.64 UR4, c[0x0][0x208] ;  /* 0x0000820000047ab9 */ /* 0x000fc80000000a00 */
[----:B-1----:R1:W-:Y:S01]  /*a160*/  ST.E.128 desc[UR4][R32.64], R28 ;  /* 0x0000001c20007985 */ /* 0x0023e2000c101d04 */
[----:B------:R-:W-:Y:S05]  /*a170*/  BRA `(.L_x_2700) ;  /* 0x0000000400d87947 */ /* 0x000fea0003800000 */
.L_x_2665:
[----:B------:R-:W-:-:S04]  /*a180*/  ULOP3.LUT UR4, UR60, 0x1, URZ, 0xfc, !UPT ;  /* 0x000000013c047892 */ /* 0x000fc8000f8efc3f */
[----:B------:R-:W-:-:S06]  /*a190*/  UISETP.NE.AND UP0, UPT, UR4, 0x3, UPT ;  /* 0x000000030400788c */ /* 0x000fcc000bf05270 */
[----:B------:R-:W-:-:S13]  /*a1a0*/  PLOP3.LUT P0, PT, PT, PT, UP0, 0x80, 0x0 ;  /* 0x000000000000781c */ /* 0x000fda0003f0f008 */
[----:B------:R-:W-:Y:S05]  /*a1b0*/  @!P0 BRA `(.L_x_2754) ;  /* 0x0000000000048947 */ /* 0x000fea0003800000 */
[----:B------:R-:W-:Y:S01]  /*a1c0*/  BPT.TRAP 0x1 ;  /* 0x000000040000795c */ /* 0x000fe20000300000 */
.L_x_2754:
[----:B------:R-:W-:Y:S01]  /*a1d0*/  LEA R84, R18, R2, 0x3 ;  /* 0x0000000212547211 */ /* 0x000fe200078e18ff */
[----:B------:R-:W-:Y:S01]  /*a1e0*/  BSSY B1, `(.L_x_2755) ;  /* 0x0000005000017945 */ /* 0x000fe20003800000 */
[----:B------:R-:W-:Y:S02]  /*a1f0*/  SHF.L.U32 R85, R171, 0x1f, RZ ;  /* 0x0000001fab557819 */ /* 0x000fe400000006ff */
[----:B------:R-:W-:Y:S02]  /*a200*/  SHF.R.S32.HI R81, RZ, 0x1f, R80 ;  /* 0x0000001fff517819 */ /* 0x000fe40000011450 */
[----:B------:R-:W0:Y:S02]  /*a210*/  SYNCS.PHASECHK.TRANS64.TRYWAIT P4, [R84+URZ+0x2a890], R85 ;  /* 0x02a89055540075a7 */ /* 0x000e24000808017f */
[----:B0-----:R-:W-:Y:S05]  /*a220*/  @!P4 BRA `(.L_x_2756) ;  /* 0x000001a80070c947 */ /* 0x001fea0003800000 */
.L_x_3041:
[----:B------:R-:W-:Y:S05]  /*a230*/  BSYNC B1 ;  /* 0x0000000000017941 */ /* 0x000fea0003800000 */
.L_x_2755:
        /* <DEDUP_REMOVED lines=25> */
.L_x_3045:
[----:B------:R-:W-:Y:S04]  /*a3d0*/  BSSY B1, `(.L_x_2758) ;  /* 0x0000026000017945 */ /* 0x000fe80003800000 */
[----:B------:R-:W-:Y:S05]  /*a3e0*/  @!P4 BRA `(.L_x_2759) ;  /* 0x000000000090c947 */ /* 0x000fea0003800000 */
[----:B------:R-:W-:Y:S01]  /*a3f0*/  ULDC UR4, c[0x0][0x2f4] ;  /* 0x0000bd0000047ab9 */ /* 0x000fe20000000800 */
[----:B------:R-:W-:Y:S01]  /*a400*/  ULDC.64 UR6, c[0x0][0x208] ;  /* 0x0000820000067ab9 */ /* 0x000fe20000000a00 */
[----:B------:R-:W-:-:S13]  /*a410*/  ISETP.GE.AND P4, PT, R16, UR4, PT ;  /* 0x0000000410007c0c */ /* 0x000fda000bf86270 */
[----:B------:R-:W4:Y:S01]  /*a420*/  @!P4 LDS.128 R12, [R29] ;  /* 0x000000001d0cc984 */ /* 0x000f220000000c00 */
[----:B---3--:R-:W-:-:S04]  /*a430*/  @!P4 LEA R30, P5, R16, R37, 0x1 ;  /* 0x00000025101ec211 */ /* 0x008fc800078a08ff */
[----:B--2---:R-:W-:Y:S02]  /*a440*/  @!P4 LEA.HI.X R31, R16, R34, R17, 0x1, P5 ;  /* 0x00000022101fc211 */ /* 0x004fe400028f0c11 */
[----:B------:R-:W-:-:S13]  /*a450*/  ISETP.GE.AND P5, PT, R163, UR4, PT ;  /* 0x00000004a3007c0c */ /* 0x000fda000bfa6270 */
[----:B------:R-:W-:Y:S01]  /*a460*/  @!P5 SHF.L.U32 R11, R166, 0x3, RZ ;  /* 0x00000003a60bd819 */ /* 0x000fe200000006ff */
        /* <DEDUP_REMOVED lines=28> */
.L_x_2759:
[----:B------:R-:W-:Y:S05]  /*a630*/  BSYNC B1 ;  /* 0x0000000000017941 */ /* 0x000fea0003800000 */
.L_x_2758:
[----:B------:R-:W-:-:S03]  /*a640*/  UMOV UR4, 0xffffffff ;  /* 0xffffffff00047882 */ /* 0x000fc60000000000 */
[----:B------:R-:W-:Y:S05]  /*a650*/  BRA.DIV UR4, `(.L_x_2760) ;  /* 0x000001a604c47947 */ /* 0x000fea000b800000 */
[----:B--2---:R2:W0:Y:S04]  /*a660*/  SHFL.IDX PT, R34, R33, 0x1, 0x1c1f ;  /* 0x003c1f0021227f89 */ /* 0x00442800000e0000 */
[----:B---3--:R2:W3:Y:S02]  /*a670*/  SHFL.IDX PT, R37, R32, 0x1, 0x1c1f ;  /* 0x003c1f0020257f89 */ /* 0x0084e400000e0000 */
.L_x_3049:
[----:B------:R-:W-:-:S13]  /*a680*/  ISETP.GE.AND P4, PT, R35, 0x41, PT ;  /* 0x000000412300780c */ /* 0x000fda0003f86270 */
[----:B------:R-:W-:Y:S05]  /*a690*/  @!P4 BRA `(.L_x_2700) ;  /* 0x000000000090c947 */ /* 0x000fea0003800000 */
[----:B------:R-:W-:Y:S01]  /*a6a0*/  ULDC UR4, c[0x0][0x2f4] ;  /* 0x0000bd0000047ab9 */ /* 0x000fe20000000800 */
[----:B------:R-:W-:Y:S01]  /*a6b0*/  ULDC.64 UR6, c[0x0][0x208] ;  /* 0x0000820000067ab9 */ /* 0x000fe20000000a00 */
[----:B------:R-:W-:-:S13]  /*a6c0*/  ISETP.GE.AND P4, PT, R16, UR4, PT ;  /* 0x0000000410007c0c */ /* 0x000fda000bf86270 */
[----:B----4-:R-:W4:Y:S01]  /*a6d0*/  @!P4 LDS.128 R12, [R29+0x2000] ;  /* 0x002000001d0cc984 */ /* 0x010f220000000c00 */
[----:B---3--:R-:W-:-:S04]  /*a6e0*/  @!P4 LEA R30, P5, R16, R37, 0x1 ;  /* 0x00000025101ec211 */ /* 0x008fc800078a08ff */
[----:B0-----:R-:W-:Y:S02]  /*a6f0*/  @!P4 LEA.HI.X R31, R16, R34, R17, 0x1, P5 ;  /* 0x00000022101fc211 */ /* 0x001fe400028f0c11 */
[----:B------:R-:W-:-:S13]  /*a700*/  ISETP.GE.AND P5, PT, R163, UR4, PT ;  /* 0x00000004a3007c0c */ /* 0x000fda000bfa6270 */
[----:B------:R-:W-:Y:S01]  /*a710*/  @!P5 IMAD.SHL.U32 R11, R166, 0x8, RZ ;  /* 0x00000008a60bd824 */ /* 0x000fe200078e00ff */
[----:B----4-:R0:W-:Y:S01]  /*a720*/  @!P4 ST.E.128 desc[UR6][R30.64], R12 ;  /* 0x0000000c1e00c985 */ /* 0x0101e2000c101d06 */
[----:B------:R-:W-:-:S03]  /*a730*/  ISETP.GE.AND P4, PT, R164, UR4, PT ;  /* 0x00000004a4007c0c */ /* 0x000fc6000bf86270 */
[----:B------:R-:W3:Y:S01]  /*a740*/  @!P5 LDS.128 R12, [R28+0x2000] ;  /* 0x002000001c0cd984 */ /* 0x000ee20000000c00 */
[----:B0-----:R-:W-:Y:S01]  /*a750*/  @!P5 MOV R31, R34 ;  /* 0x00000022001fd202 */ /* 0x001fe20000000f00 */
[----:B------:R-:W-:-:S04]  /*a760*/  @!P5 IMAD.MOV.U32 R30, RZ, RZ, R37 ;  /* 0x000000ffff1ed224 */ /* 0x000fc800078e0025 */
[----:B------:R-:W-:-:S04]  /*a770*/  @!P5 IMAD.WIDE R30, R11, 0x2, R30 ;  /* 0x000000020b1ed825 */ /* 0x000fc800078e021e */
[----:B------:R-:W-:Y:S01]  /*a780*/  @!P4 IMAD.SHL.U32 R11, R167, 0x8, RZ ;  /* 0x00000008a70bc824 */ /* 0x000fe200078e00ff */
[----:B---3--:R0:W-:Y:S01]  /*a790*/  @!P5 ST.E.128 desc[UR6][R30.64], R12 ;  /* 0x0000000c1e00d985 */ /* 0x0081e2000c101d06 */
[----:B------:R-:W-:-:S03]  /*a7a0*/  ISETP.GE.AND P5, PT, R19, UR4, PT ;  /* 0x0000000413007c0c */ /* 0x000fc6000bfa6270 */
[----:B------:R-:W3:Y:S01]  /*a7b0*/  @!P4 LDS.128 R12, [R29+0x5000] ;  /* 0x005000001d0cc984 */ /* 0x000ee20000000c00 */
[----:B0-----:R-:W-:Y:S02]  /*a7c0*/  @!P4 IMAD.MOV.U32 R30, RZ, RZ, R37 ;  /* 0x000000ffff1ec224 */ /* 0x001fe400078e0025 */
[----:B------:R-:W-:Y:S02]  /*a7d0*/  @!P4 IMAD.MOV.U32 R31, RZ, RZ, R34 ;  /* 0x000000ffff1fc224 */ /* 0x000fe400078e0022 */
[----:B------:R-:W-:-:S05]  /*a7e0*/  @!P4 IMAD.WIDE R30, R11, 0x2, R30 ;  /* 0x000000020b1ec825 */ /* 0x000fca00078e021e */
[----:B---3--:R0:W-:Y:S04]  /*a7f0*/  @!P4 ST.E.128 desc[UR6][R30.64], R12 ;  /* 0x0000000c1e00c985 */ /* 0x0081e8000c101d06 */
[----:B------:R-:W3:Y:S01]  /*a800*/  @!P5 LDS.128 R12, [R28+0x5000] ;  /* 0x005000001c0cd984 */ /* 0x000ee20000000c00 */
[----:B0-----:R-:W-:-:S04]  /*a810*/  @!P5 LEA R30, P4, R19, R37, 0x1 ;  /* 0x00000025131ed211 */ /* 0x001fc800078808ff */
[----:B------:R-:W-:Y:S02]  /*a820*/  @!P5 LEA.HI.X R31, R19, R34, R169, 0x1, P4 ;  /* 0x00000022131fd211 */ /* 0x000fe400020f0ca9 */
[----:B------:R-:W-:-:S03]  /*a830*/  ISETP.GE.AND P4, PT, R22, UR4, PT ;  /* 0x0000000416007c0c */ /* 0x000fc6000bf86270 */
[----:B---3--:R0:W-:Y:S10]  /*a840*/  @!P5 ST.E.128 desc[UR6][R30.64], R12 ;  /* 0x0000000c1e00d985 */ /* 0x0081f4000c101d06 */
[----:B------:R-:W3:Y:S01]  /*a850*/  @!P4 LDS.128 R12, [R29+0x8000] ;  /* 0x008000001d0cc984 */ /* 0x000ee20000000c00 */
[----:B0-----:R-:W-:-:S04]  /*a860*/  @!P4 LEA R30, P5, R22, R37, 0x1 ;  /* 0x00000025161ec211 */ /* 0x001fc800078a08ff */
[----:B------:R-:W-:Y:S02]  /*a870*/  @!P4 LEA.HI.X R31, R22, R34, R180, 0x1, P5 ;  /* 0x00000022161fc211 */ /* 0x000fe400028f0cb4 */
[----:B------:R-:W-:-:S03]  /*a880*/  ISETP.GE.AND P5, PT, R23, UR4, PT ;  /* 0x0000000417007c0c */ /* 0x000fc6000bfa6270 */
[----:B---3--:R-:W-:Y:S10]  /*a890*/  @!P4 ST.E.128 desc[UR6][R30.64], R12 ;  /* 0x0000000c1e00c985 */ /* 0x008ff4000c101d06 */
[----:B------:R0:W3:Y:S02]  /*a8a0*/  @!P5 LDS.128 R12, [R28+0x8000] ;  /* 0x008000001c0cd984 */ /* 0x0000e40000000c00 */
[----:B0-----:R-:W-:-:S04]  /*a8b0*/  @!P5 LEA R28, P4, R23, R37, 0x1 ;  /* 0x00000025171cd211 */ /* 0x001fc800078808ff */
[----:B------:R-:W-:-:S05]  /*a8c0*/  @!P5 LEA.HI.X R29, R23, R34, R179, 0x1, P4 ;  /* 0x00000022171dd211 */ /* 0x000fca00020f0cb3 */
[----:B---3--:R0:W-:Y:S04]  /*a8d0*/  @!P5 ST.E.128 desc[UR6][R28.64], R12 ;  /* 0x0000000c1c00d985 */ /* 0x0081e8000c101d06 */
.L_x_2700:
[----:B------:R-:W-:Y:S05]  /*a8e0*/  BSYNC B0 ;  /* 0x0000000000007941 */ /* 0x000fea0003800000 */
.L_x_2664:
        /* <DEDUP_REMOVED lines=12> */
[----:B------:R-:W-:-:S04]  /*a9b0*/  @!P4 IADD3 R11, R84, 0x2a8a0, RZ ;  /* 0x0002a8a0540bc810 */ /* 0x000fc80007ffe0ff */
[----:B------:R-:W-:-:S04]  /*a9c0*/  @!P4 PRMT R11, RZ, 0x654, R11 ;  /* 0x00000654ff0bc816 */ /* 0x000fc8000000000b */
[----:B------:R0:W-:Y:S01]  /*a9d0*/  @!P4 SYNCS.ARRIVE.TRANS64.RED.A1T0 RZ, [R11+URZ], RZ ;  /* 0x000000ff0bffc9a7 */ /* 0x0001e2000810043f */
[----:B------:R-:W-:Y:S05]  /*a9e0*/  @!P0 BRA `(.L_x_2762) ;  /* 0x0000000000048947 */ /* 0x000fea0003800000 */
[----:B------:R-:W-:Y:S01]  /*a9f0*/  BPT.TRAP 0x1 ;  /* 0x000000040000795c */ /* 0x000fe20000300000 */
.L_x_2762:
[----:B------:R-:W-:Y:S05]  /*aa00*/  BSYNC B0 ;  /* 0x0000000000007941 */ /* 0x000fea0003800000 */
.L_x_2761:
[----:B------:R-:W3:Y:S01]  /*aa10*/  SYNCS.PHASECHK.TRANS64.TRYWAIT P0, [R84+URZ+0x2a8b0], R85 ;  /* 0x02a8b055540075a7 */ /* 0x000ee2000800017f */
[----:B------:R-:W-:Y:S04]  /*aa20*/  BSSY B0, `(.L_x_2763) ;  /* 0x0000002000007945 */ /* 0x000fe80003800000 */
[----:B---3--:R-:W-:Y:S05]  /*aa30*/  @!P0 BRA `(.L_x_2764) ;  /* 0x000001a400188947 */ /* 0x008fea0003800000 */
.L_x_3050:
[----:B------:R-:W-:Y:S05]  /*aa40*/  BSYNC B0 ;  /* 0x0000000000007941 */ /* 0x000fea0003800000 */
.L_x_2763:
        /* <DEDUP_REMOVED lines=10> */
[----:B------:R-:W-:Y:S02]  /*aaf0*/  IMAD.IADD R13, R13, 0x1, R81 ;  /* 0x000000010d0d7824 */ /* 0x000fe400078e0251 */
[C---:B0-----:R-:W-:Y:S02]  /*ab00*/  IMAD R11, R27.reuse, UR5, R82 ;  /* 0x000000051b0b7c24 */ /* 0x041fe4000f8e0252 */
[----:B------:R-:W-:Y:S01]  /*ab10*/  IMAD.WIDE.U32 R12, R27, UR4, R12 ;  /* 0x000000041b0c7c25 */ /* 0x000fe2000f8e000c */
[----:B------:R-:W-:-:S03]  /*ab20*/  ULDC.64 UR4, c[0x0][0x330] ;  /* 0x0000cc0000047ab9 */ /* 0x000fc60000000a00 */
[----:B------:R-:W-:Y:S02]  /*ab30*/  IMAD.IADD R13, R13, 0x1, R11 ;  /* 0x000000010d0d7824 */ /* 0x000fe400078e020b */
[----:B------:R-:W-:Y:S02]  /*ab40*/  IMAD R11, R18, 0x3000, R0 ;  /* 0x00003000120b7824 */ /* 0x000fe400078e0200 */
[----:B------:R-:W-:-:S04]  /*ab50*/  IMAD.WIDE.U32 R12, R165, UR4, R12 ;  /* 0x00000004a50c7c25 */ /* 0x000fc8000f8e000c */
[----:B------:R-:W-:Y:S01]  /*ab60*/  IMAD R15, R165, UR5, R13 ;  /* 0x00000005a50f7c24 */ /* 0x000fe2000f8e020d */
[----:B------:R-:W-:Y:S02]  /*ab70*/  LEA R27, P5, R12, UR6, 0x1 ;  /* 0x000000060c1b7c11 */ /* 0x000fe4000f8a08ff */
[----:B------:R-:W-:Y:S01]  /*ab80*/  IADD3 R13, R126, R11, RZ ;  /* 0x0000000b7e0d7210 */ /* 0x000fe20007ffe0ff */
[--C-:B------:R-:W-:Y:S01]  /*ab90*/  IMAD R11, R11, 0x2, R120.reuse ;  /* 0x000000020b0b7824 */ /* 0x100fe200078e0278 */
[----:B------:R-:W-:Y:S01]  /*aba0*/  LEA.HI.X R32, R12, UR7, R15, 0x1, P5 ;  /* 0x000000070c207c11 */ /* 0x000fe2000a8f0c0f */
[----:B------:R0:W1:Y:S02]  /*abb0*/  SHFL.IDX PT, R28, R27, RZ, 0x1c1f ;  /* 0x001c1fff1b1c7589 */ /* 0x00006400000e0000 */
[----:B------:R-:W-:Y:S02]  /*abc0*/  IMAD R33, R13, 0x2, R120 ;  /* 0x000000020d217824 */ /* 0x000fe400078e0278 */
[----:B------:R0:W2:Y:S01]  /*abd0*/  SHFL.IDX PT, R29, R32, RZ, 0x1c1f ;  /* 0x001c1fff201d7589 */ /* 0x0000a200000e0000 */
[----:B------:R-:W-:Y:S05]  /*abe0*/  @!P0 BRA `(.L_x_2766) ;  /* 0x0000000000548947 */ /* 0x000fea0003800000 */
[----:B------:R-:W-:Y:S01]  /*abf0*/  ISETP.NE.AND P5, PT, R3, RZ, PT ;  /* 0x000000ff0300720c */ /* 0x000fe20003fa5270 */
[----:B------:R-:W-:-:S12]  /*ac00*/  ULDC.64 UR4, c[0x0][0x208] ;  /* 0x0000820000047ab9 */ /* 0x000fd80000000a00 */
        /* <DEDUP_REMOVED lines=9> */
[----:B------:R-:W-:Y:S01]  /*aca0*/  @P5 SHF.L.U32 R35, R167, 0x3, RZ ;  /* 0x00000003a7235819 */ /* 0x000fe200000006ff */
        /* <DEDUP_REMOVED lines=9> */
.L_x_2766:
[----:B------:R-:W-:Y:S05]  /*ad40*/  BSYNC B0 ;  /* 0x0000000000007941 */ /* 0x000fea0003800000 */
.L_x_2765:
[----:B------:R-:W-:Y:S01]  /*ad50*/  ISETP.GE.AND P0, PT, R83, 0x41, PT ;  /* 0x000000415300780c */ /* 0x000fe20003f06270 */
[----:B--2-4-:R2:W4:Y:S01]  /*ad60*/  SHFL.IDX PT, R29, R32, 0x1, 0x1c1f ;  /* 0x003c1f00201d7f89 */ /* 0x01452200000e0000 */
[----:B------:R-:W-:Y:S03]  /*ad70*/  BSSY B0, `(.L_x_2767) ;  /* 0x0000018000007945 */ /* 0x000fe60003800000 */
[----:B-1----:R2:W1:Y:S08]  /*ad80*/  SHFL.IDX PT, R28, R27, 0x1, 0x1c1f ;  /* 0x003c1f001b1c7f89 */ /* 0x00247000000e0000 */
[----:B--2---:R-:W-:Y:S05]  /*ad90*/  @!P0 BRA `(.L_x_2768) ;  /* 0x0000000000548947 */ /* 0x004fea0003800000 */
[----:B------:R-:W-:Y:S01]  /*ada0*/  ISETP.NE.AND P5, PT, R3, RZ, PT ;  /* 0x000000ff0300720c */ /* 0x000fe20003fa5270 */
[----:B------:R-:W-:-:S12]  /*adb0*/  ULDC.64 UR4, c[0x0][0x208] ;  /* 0x0000820000047ab9 */ /* 0x000fd80000000a00 */
[----:B------:R-:W2:Y:S01]  /*adc0*/  @P5 LDS.128 R12, [R11+0x2000] ;  /* 0x002000000b0c5984 */ /* 0x000ea20000000c00 */
[----:B-1----:R-:W-:-:S04]  /*add0*/  @P5 LEA R30, P0, R16, R28, 0x1 ;  /* 0x0000001c101e5211 */ /* 0x002fc800078008ff */
[----:B----4-:R-:W-:Y:S02]  /*ade0*/  @P5 LEA.HI.X R31, R16, R29, R17, 0x1, P0 ;  /* 0x0000001d101f5211 */ /* 0x010fe400000f0c11 */
[----:B------:R-:W-:-:S13]  /*adf0*/  ISETP.NE.AND P0, PT, R8, RZ, PT ;  /* 0x000000ff0800720c */ /* 0x000fda0003f05270 */
[----:B0-----:R-:W-:Y:S01]  /*ae00*/  @P0 IMAD.SHL.U32 R27, R166, 0x8, RZ ;  /* 0x00000008a61b0824 */ /* 0x001fe200078e00ff */
        /* <DEDUP_REMOVED lines=14> */
.L_x_2768:
[----:B------:R-:W-:Y:S05]  /*aef0*/  BSYNC B0 ;  /* 0x0000000000007941 */ /* 0x000fea0003800000 */
.L_x_2767:
        /* <DEDUP_REMOVED lines=8> */
[----:B------:R-:W-:-:S03]  /*af80*/  ISETP.NE.AND P5, PT, R122, RZ, PT ;  /* 0x000000ff7a00720c */ /* 0x000fc60003fa5270 */
[----:B------:R-:W-:Y:S02]  /*af90*/  @!P4 PRMT R84, RZ, 0x654, R84 ;  /* 0x00000654ff54c816 */ /* 0x000fe40000000054 */
[----:B------:R-:W-:Y:S02]  /*afa0*/  IADD3 R18, R18, 0x1, RZ ;  /* 0x0000000112127810 */ /* 0x000fe40007ffe0ff */
[----:B------:R-:W-:Y:S01]  /*afb0*/  PLOP3.LUT P0, PT, PT, PT, PT, 0x8, 0x0 ;  /* 0x000000000000781c */ /* 0x000fe20003f0e170 */
[----:B------:R3:W-:Y:S01]  /*afc0*/  @!P4 SYNCS.ARRIVE.TRANS64.RED.A1T0 RZ, [R84+URZ], RZ ;  /* 0x000000ff54ffc9a7 */ /* 0x0007e2000810043f */
[----:B------:R-:W-:-:S04]  /*afd0*/  ISETP.NE.AND P4, PT, R18, 0x2, PT ;  /* 0x000000021200780c */ /* 0x000fc80003f85270 */
[----:B--2---:R-:W-:Y:S02]  /*afe0*/  SEL R12, RZ, 0x1, P4 ;  /* 0x00000001ff0c7807 */ /* 0x004fe40002000000 */
[----:B------:R-:W-:Y:S02]  /*aff0*/  SEL R18, R18, RZ, P4 ;  /* 0x000000ff12127207 */ /* 0x000fe40002000000 */
[----:B------:R-:W-:Y:S01]  /*b000*/  LOP3.LUT R171, R171, R12, RZ, 0x3c, !PT ;  /* 0x0000000cabab7212 */ /* 0x000fe200078e3cff */
[----:B---3--:R-:W-:Y:S06]  /*b010*/  @P5 BRA `(.L_x_2769) ;  /* 0xffffff7800b45947 */ /* 0x008fec000383ffff */
.L_x_2659:
[----:B------:R-:W2:Y:S01]  /*b020*/  LDC R0, c[0x0][0x448] ;  /* 0x00011200ff007b82 */ /* 0x000ea20000000800 */
[----:B------:R-:W-:Y:S01]  /*b030*/  VIADD R3, R186, 0x7f ;  /* 0x0000007fba037836 */ /* 0x000fe20000000000 */
[----:B------:R-:W-:Y:S01]  /*b040*/  BSSY B0, `(.L_x_2770) ;  /* 0x0000010000007945 */ /* 0x000fe20003800000 */
[----:B------:R-:W-:Y:S01]  /*b050*/  IMAD.MOV.U32 R72, RZ, RZ, RZ ;  /* 0x000000ffff487224 */ /* 0x000fe200078e00ff */
[----:B--2---:R-:W-:-:S13]  /*b060*/  ISETP.NE.AND P1, PT, R0, 0x1, PT ;  /* 0x000000010000780c */ /* 0x004fda0003f25270 */
[----:B------:R-:W2:Y:S08]  /*b070*/  @P1 LDC R0, c[0x0][0x44c] ;  /* 0x00011300ff001b82 */ /* 0x000eb00000000800 */
[----:B------:R-:W3:Y:S01]  /*b080*/  @P1 LDC R5, c[0x0][0x450] ;  /* 0x00011400ff051b82 */ /* 0x000ee20000000800 */
[----:B--2---:R-:W-:-:S05]  /*b090*/  @P1 IMAD.HI.U32 R0, R3, R0, RZ ;  /* 0x0000000003001227 */ /* 0x004fca00078e00ff */
[----:B---3--:R-:W-:-:S05]  /*b0a0*/  @P1 SHF.R.U32.HI R3, RZ, R5, R0 ;  /* 0x00000005ff031219 */ /* 0x008fca0000011600 */
[----:B------:R-:W-:-:S04]  /*b0b0*/  IMAD.IADD R3, R218, 0x1, R3 ;  /* 0x00000001da037824 */ /* 0x000fc800078e0203 */
[----:B------:R-:W-:-:S05]  /*b0c0*/  IMAD.HI R3, R3, 0x2aaaaaab, RZ ;  /* 0x2aaaaaab03037827 */ /* 0x000fca00078e02ff */
[----:B------:R-:W-:-:S04]  /*b0d0*/  SHF.R.U32.HI R0, RZ, 0x1f, R3 ;  /* 0x0000001fff007819 */ /* 0x000fc80000011603 */
[----:B------:R-:W-:-:S04]  /*b0e0*/  LEA.HI.SX32 R0, R3, R0, 0x1c ;  /* 0x0000000003007211 */ /* 0x000fc800078fe2ff */
[----:B------:R-:W-:-:S04]  /*b0f0*/  VIMNMX R219, R219, R0, PT ;  /* 0x00000000dbdb7248 */ /* 0x000fc80003fe0100 */
[----:B------:R-:W-:Y:S01]  /*b100*/  ISETP.GE.AND P1, PT, R219, 0x1, PT ;  /* 0x00000001db00780c */ /* 0x000fe20003f26270 */
[----:B------:R-:W-:-:S12]  /*b110*/  @P0 BRA `(.L_x_2771) ;  /* 0x0000000000080947 */ /* 0x000fd80003800000 */
[----:B------:R-:W2:Y:S02]  /*b120*/  FENCE.VIEW.ASYNC.G ;  /* 0x00000000000073c6 */ /* 0x000ea40000000100 */
[----:B--2---:R-:W-:Y:S06]  /*b130*/  BAR.ARV 0xc, 0x180 ;  /* 0x0306000000007b1d */ /* 0x004fec0000002000 */
.L_x_2771:
[----:B------:R-:W-:Y:S05]  /*b140*/  BSYNC B0 ;  /* 0x0000000000007941 */ /* 0x000fea0003800000 */
.L_x_2770:
[----:B------:R-:W-:Y:S04]  /*b150*/  BSSY B0, `(.L_x_2772) ;  /* 0x000001f000007945 */ /* 0x000fe80003800000 */
[----:B------:R-:W-:Y:S05]  /*b160*/  @!P1 BRA `(.L_x_2773) ;  /* 0x0000000000749947 */ /* 0x000fea0003800000 */
[----:B------:R-:W-:Y:S01]  /*b170*/  ISETP.NE.AND P0, PT, R194, RZ, PT ;  /* 0x000000ffc200720c */ /* 0x000fe20003f05270 */
[----:B------:R-:W-:-:S03]  /*b180*/  ULDC UR4, c[0x0][0x9f0] ;  /* 0x00027c0000047ab9 */ /* 0x000fc60000000800 */
[----:B------:R-:W-:-:S04]  /*b190*/  SEL R9, R194, UR4, P0 ;  /* 0x00000004c2097c07 */ /* 0x000fc80008000000 */
[-C--:B------:R-:W-:Y:S02]  /*b1a0*/  IABS R6, R9.reuse ;  /* 0x0000000900067213 */ /* 0x080fe40000000000 */
[----:B------:R-:W-:Y:S02]  /*b1b0*/  IADD3 R0, R9, -0x1, R219 ;  /* 0xffffffff09007810 */ /* 0x000fe40007ffe0db */
[----:B------:R-:W2:Y:S01]  /*b1c0*/  I2F.RP R3, R6 ;  /* 0x0000000600037306 */ /* 0x000ea20000209400 */
[-C--:B------:R-:W-:Y:S02]  /*b1d0*/  IABS R10, R9.reuse ;  /* 0x00000009000a7213 */ /* 0x080fe40000000000 */
[----:B------:R-:W-:Y:S02]  /*b1e0*/  IABS R8, R0 ;  /* 0x0000000000087213 */ /* 0x000fe40000000000 */
[----:B------:R-:W-:-:S04]  /*b1f0*/  LOP3.LUT R0, R0, R9, RZ, 0x3c, !PT ;  /* 0x0000000900007212 */ /* 0x000fc800078e3cff */
[----:B------:R-:W-:Y:S01]  /*b200*/  ISETP.GE.AND P2, PT, R0, RZ, PT ;  /* 0x000000ff0000720c */ /* 0x000fe20003f46270 */
[----:B--2---:R-:W2:Y:S02]  /*b210*/  MUFU.RCP R3, R3 ;  /* 0x0000000300037308 */ /* 0x004ea40000001000 */
[----:B--2---:R-:W-:Y:S01]  /*b220*/  IADD3 R4, R3, 0xffffffe, RZ ;  /* 0x0ffffffe03047810 */ /* 0x004fe20007ffe0ff */
[----:B------:R-:W-:-:S05]  /*b230*/  IMAD.MOV R3, RZ, RZ, -R10 ;  /* 0x000000ffff037224 */ /* 0x000fca00078e0a0a */
[----:B------:R2:W3:Y:S02]  /*b240*/  F2I.FTZ.U32.TRUNC.NTZ R5, R4 ;  /* 0x0000000400057305 */ /* 0x0004e4000021f000 */
[----:B--2---:R-:W-:Y:S02]  /*b250*/  IMAD.MOV.U32 R4, RZ, RZ, RZ ;  /* 0x000000ffff047224 */ /* 0x004fe400078e00ff */
[----:B---3--:R-:W-:-:S04]  /*b260*/  IMAD.MOV R7, RZ, RZ, -R5 ;  /* 0x000000ffff077224 */ /* 0x008fc800078e0a05 */
        /* <DEDUP_REMOVED lines=9> */
[----:B------:R-:W-:-:S04]  /*b300*/  @P0 VIADD R5, R5, 0x1 ;  /* 0x0000000105050836 */ /* 0x000fc80000000000 */
[----:B------:R-:W-:Y:S01]  /*b310*/  @!P2 IMAD.MOV R5, RZ, RZ, -R5 ;  /* 0x000000ffff05a224 */ /* 0x000fe200078e0a05 */
[----:B------:R-:W-:-:S04]  /*b320*/  @!P1 LOP3.LUT R5, RZ, R9, RZ, 0x33, !PT ;  /* 0x00000009ff059212 */ /* 0x000fc800078e33ff */
[----:B------:R-:W-:-:S07]  /*b330*/  MOV R72, R5 ;  /* 0x0000000500487202 */ /* 0x000fce0000000f00 */
.L_x_2773:
[----:B------:R-:W-:Y:S05]  /*b340*/  BSYNC B0 ;  /* 0x0000000000007941 */ /* 0x000fea0003800000 */
.L_x_2772:
        /* <DEDUP_REMOVED lines=41> */
[----:B--2---:R-:W2:Y:S02]  /*b5e0*/  SHFL.IDX PT, R0, R0, RZ, 0x1f ;  /* 0x00001fff00007589 */ /* 0x004ea400000e0000 */
[----:B--2---:R-:W-:-:S04]  /*b5f0*/  LEA.HI R3, R0, R0, RZ, 0x1 ;  /* 0x0000000000037211 */ /* 0x004fc800078f08ff */
[----:B------:R-:W-:-:S05]  /*b600*/  LOP3.LUT R3, R3, 0x1e, RZ, 0xc0, !PT ;  /* 0x0000001e03037812 */ /* 0x000fca00078ec0ff */
        /* <DEDUP_REMOVED lines=20> */
[----:B012-45:R-:W-:Y:S05]  /*b750*/  CALL.ABS.NOINC R14 ;  /* 0x000000000e007343 */ /* 0x037fea0003c00000 */
.L_x_2775:
        /* <DEDUP_REMOVED lines=12> */
.L_x_2779:
[----:B---3--:R3:W0:Y:S02]  /*b820*/  SYNCS.PHASECHK.TRANS64.TRYWAIT P0, [R2+URZ+0x2a800], R3 ;  /* 0x02a80003020075a7 */ /* 0x008624000800017f */
[----:B0-----:R-:W-:Y:S05]  /*b830*/  @!P0 NANOSLEEP.SYNCS 0x989680 ;  /* 0x009896800000895d */ /* 0x001fea0003900000 */
[----:B------:R-:W0:Y:S02]  /*b840*/  @!P0 SYNCS.PHASECHK.TRANS64 P0, [R2+URZ+0x2a800], R3 ;  /* 0x02a80003020085a7 */ /* 0x000e24000800007f */
[----:B0-----:R-:W-:Y:S05]  /*b850*/  @!P0 BRA `(.L_x_2779) ;  /* 0xfffffffc00f08947 */ /* 0x001fea000383ffff */
.L_x_2778:
[----:B------:R-:W-:Y:S05]  /*b860*/  BSYNC B0 ;  /* 0x0000000000007941 */ /* 0x000fea0003800000 */
.L_x_2777:
[----:B------:R-:W-:Y:S05]  /*b870*/  BRA `(.L_x_2780) ;  /* 0x0000006c005c7947 */ /* 0x000fea0003800000 */
.L_x_2776:
[----:B------:R-:W-:Y:S01]  /*b880*/  ULOP3.LUT UP0, URZ, UR61, 0x3ff, URZ, 0xc0, !UPT ;  /* 0x000003ff3d3f7892 */ /* 0x000fe2000f80c03f */
[----:B-----5:R-:W-:Y:S01]  /*b890*/  SHF.R.S32.HI R0, RZ, 0x1f, R140 ;  /* 0x0000001fff007819 */ /* 0x020fe2000001148c */
[----:B------:R-:W-:Y:S01]  /*b8a0*/  ULDC.64 UR4, c[0x0][0x3f8] ;  /* 0x0000fe0000047ab9 */ /* 0x000fe20000000a00 */
[----:B------:R-:W-:Y:S01]  /*b8b0*/  ULDC.64 UR6, c[0x0][0x408] ;  /* 0x0001020000067ab9 */ /* 0x000fe20000000a00 */
[----:B------:R-:W-:Y:S02]  /*b8c0*/  IMAD.WIDE.U32 R24, R140, UR4, RZ ;  /* 0x000000048c187c25 */ /* 0x000fe4000f8e00ff */
[----:B------:R-:W-:Y:S02]  /*b8d0*/  PLOP3.LUT P0, PT, PT, PT, UP0, 0x80, 0x0 ;  /* 0x000000000000781c */ /* 0x000fe40003f0f008 */
[C---:B------:R-:W-:Y:S02]  /*b8e0*/  IMAD R3, R0.reuse, UR4, RZ ;  /* 0x0000000400037c24 */ /* 0x040fe4000f8e02ff */
[----:B------:R-:W-:-:S02]  /*b8f0*/  IMAD R5, R0, UR6, RZ ;  /* 0x0000000600057c24 */ /* 0x000fc4000f8e02ff */
[C---:B------:R-:W-:Y:S02]  /*b900*/  IMAD R3, R140.reuse, UR5, R3 ;  /* 0x000000058c037c24 */ /* 0x040fe4000f8e0203 */
[C---:B------:R-:W-:Y:S02]  /*b910*/  IMAD R5, R140.reuse, UR7, R5 ;  /* 0x000000078c057c24 */ /* 0x040fe4000f8e0205 */
[----:B------:R-:W-:Y:S01]  /*b920*/  IMAD.WIDE.U32 R140, R140, UR6, RZ ;  /* 0x000000068c8c7c25 */ /* 0x000fe2000f8e00ff */
[----:B------:R-:W-:-:S03]  /*b930*/  IADD3 R49, R3, R25, RZ ;  /* 0x0000001903317210 */ /* 0x000fc60007ffe0ff */
[----:B0-----:R-:W-:Y:S01]  /*b940*/  IMAD.IADD R27, R5, 0x1, R141 ;  /* 0x00000001051b7824 */ /* 0x001fe200078e028d */
[----:B------:R-:W-:Y:S06]  /*b950*/  @!P0 BRA `(.L_x_2781) ;  /* 0x0000000000408947 */ /* 0x000fec0003800000 */
        /* <DEDUP_REMOVED lines=15> */
[----:B01--4-:R-:W-:Y:S05]  /*ba50*/  CALL.ABS.NOINC R14 ;  /* 0x000000000e007343 */ /* 0x013fea0003c00000 */
.L_x_2781:
[----:B------:R-:W-:Y:S01]  /*ba60*/  ULDC.U8 UR4, c[0x0][0x410] ;  /* 0x0001040000047ab9 */ /* 0x000fe20000000000 */
[----:B------:R-:W-:Y:S01]  /*ba70*/  BSSY B0, `(.L_x_2782) ;  /* 0x00006af000007945 */ /* 0x000fe20003800000 */
[----:B------:R-:W-:Y:S01]  /*ba80*/  ISETP.NE.AND P0, PT, RZ, UR4, PT ;  /* 0x00000004ff007c0c */ /* 0x000fe2000bf05270 */
[----:B------:R-:W-:-:S12]  /*ba90*/  IMAD.IADD R64, R170, 0x1, R186 ;  /* 0x00000001aa407824 */ /* 0x000fd800078e02ba */
[----:B------:R-:W-:Y:S05]  /*baa0*/  @!P0 BRA `(.L_x_2783) ;  /* 0x00000034008c8947 */ /* 0x000fea0003800000 */
[----:B------:R-:W0:Y:S01]  /*bab0*/  LDC R10, c[0x0][0x448] ;  /* 0x00011200ff0a7b82 */ /* 0x000e220000000800 */
[----:B------:R-:W-:Y:S01]  /*bac0*/  LEA R3, R199, R64, 0x6 ;  /* 0x00000040c7037211 */ /* 0x000fe200078e30ff */
[----:B------:R-:W-:Y:S01]  /*bad0*/  ULDC.64 UR4, c[0x0][0x3f8] ;  /* 0x0000fe0000047ab9 */ /* 0x000fe20000000a00 */
[----:B------:R-:W-:Y:S01]  /*bae0*/  ULDC.64 UR6, c[0x0][0x408] ;  /* 0x0001020000067ab9 */ /* 0x000fe20000000a00 */
[----:B------:R-:W-:Y:S01]  /*baf0*/  MOV R7, R27 ;  /* 0x0000001b00077202 */ /* 0x000fe20000000f00 */
[----:B------:R-:W-:Y:S01]  /*bb00*/  IMAD.MOV.U32 R4, RZ, RZ, R24 ;  /* 0x000000ffff047224 */ /* 0x000fe200078e0018 */
[----:B------:R-:W-:Y:S01]  /*bb10*/  SHF.R.S32.HI R78, RZ, 0x1f, R175 ;  /* 0x0000001fff4e7819 */ /* 0x000fe200000114af */
[----:B------:R-:W-:Y:S01]  /*bb20*/  IMAD.MOV.U32 R6, RZ, RZ, R140 ;  /* 0x000000ffff067224 */ /* 0x000fe200078e008c */
[----:B------:R-:W-:Y:S02]  /*bb30*/  SHF.R.S32.HI R74, RZ, 0x1f, R173 ;  /* 0x0000001fff4a7819 */ /* 0x000fe400000114ad */
[----:B------:R-:W-:-:S02]  /*bb40*/  SHF.R.S32.HI R73, RZ, 0x1f, R172 ;  /* 0x0000001fff497819 */ /* 0x000fc400000114ac */
[----:B------:R-:W-:Y:S02]  /*bb50*/  SHF.R.S32.HI R77, RZ, 0x1f, R174 ;  /* 0x0000001fff4d7819 */ /* 0x000fe400000114ae */
[----:B0-----:R-:W-:-:S13]  /*bb60*/  ISETP.NE.AND P0, PT, R10, 0x1, PT ;  /* 0x000000010a00780c */ /* 0x001fda0003f05270 */
[----:B------:R-:W0:Y:S08]  /*bb70*/  @P0 LDC R0, c[0x0][0x44c] ;  /* 0x00011300ff000b82 */ /* 0x000e300000000800 */
[----:B------:R-:W2:Y:S01]  /*bb80*/  @P0 LDC R5, c[0x0][0x450] ;  /* 0x00011400ff050b82 */ /* 0x000ea20000000800 */
[----:B0-----:R-:W-:-:S05]  /*bb90*/  @P0 IMAD.HI.U32 R0, R3, R0, RZ ;  /* 0x0000000003000227 */ /* 0x001fca00078e00ff */
[----:B--2---:R-:W-:Y:S01]  /*bba0*/  @P0 SHF.R.U32.HI R3, RZ, R5, R0 ;  /* 0x00000005ff030219 */ /* 0x004fe20000011600 */
        /* <DEDUP_REMOVED lines=18> */
[----:B------:R0:W2:Y:S04]  /*bcd0*/  SHFL.IDX PT, R3, R0, RZ, 0x1c1f ;  /* 0x001c1fff00037589 */ /* 0x0000a800000e0000 */
[----:B------:R0:W3:Y:S04]  /*bce0*/  SHFL.IDX PT, R6, R65, RZ, 0x1c1f ;  /* 0x001c1fff41067589 */ /* 0x0000e800000e0000 */
[----:B------:R0:W0:Y:S04]  /*bcf0*/  SHFL.IDX PT, R9, R63, RZ, 0x1c1f ;  /* 0x001c1fff3f097589 */ /* 0x00002800000e0000 */
[----:B------:R0:W0:Y:S02]  /*bd00*/  SHFL.IDX PT, R8, R62, RZ, 0x1c1f ;  /* 0x001c1fff3e087589 */ /* 0x00002400000e0000 */
.L_x_3056:
        /* <DEDUP_REMOVED lines=20> */
[----:B------:R-:W-:Y:S01]  /*be50*/  ISETP.GE.AND P2, PT, R173, UR4, PT ;  /* 0x00000004ad007c0c */ /* 0x000fe2000bf46270 */
[----:B------:R-:W-:Y:S01]  /*be60*/  ULDC.64 UR6, c[0x0][0x208] ;  /* 0x0000820000067ab9 */ /* 0x000fe20000000a00 */
[----:B------:R-:W-:Y:S02]  /*be70*/  ISETP.GE.AND P1, PT, R174, UR4, PT ;  /* 0x00000004ae007c0c */ /* 0x000fe4000bf26270 */
[----:B------:R-:W-:-:S02]  /*be80*/  ISETP.GE.AND P4, PT, R160, UR4, PT ;  /* 0x00000004a0007c0c */ /* 0x000fc4000bf86270 */
[----:B------:R-:W-:-:S03]  /*be90*/  ISETP.GE.AND P0, PT, R172, UR4, PT ;  /* 0x00000004ac007c0c */ /* 0x000fc6000bf06270 */
[C---:B------:R-:W-:Y:S01]  /*bea0*/  @!P3 IMAD.SHL.U32 R27, R175.reuse, 0x2, RZ ;  /* 0x00000002af1bb824 */ /* 0x040fe200078e00ff */
[----:B------:R-:W-:-:S03]  /*beb0*/  @!P3 SHF.L.U64.HI R10, R175, 0x1, R78 ;  /* 0x00000001af0ab819 */ /* 0x000fc6000001024e */
[C---:B------:R-:W-:Y:S02]  /*bec0*/  @!P2 SHF.L.U32 R21, R173.reuse, 0x1, RZ ;  /* 0x00000001ad15a819 */ /* 0x040fe400000006ff */
[----:B------:R-:W-:Y:S01]  /*bed0*/  @!P1 IMAD.SHL.U32 R13, R174, 0x2, RZ ;  /* 0x00000002ae0d9824 */ /* 0x000fe200078e00ff */
[-C--:B-1-3--:R-:W-:Y:S01]  /*bee0*/  @!P3 IADD3 R28, P6, R6, R27.reuse, RZ ;  /* 0x0000001b061cb210 */ /* 0x08afe20007fde0ff */
[----:B--2---:R-:W-:Y:S01]  /*bef0*/  @!P4 IMAD.MOV.U32 R5, RZ, RZ, R3 ;  /* 0x000000ffff05c224 */ /* 0x004fe200078e0003 */
[----:B0-----:R-:W-:Y:S01]  /*bf00*/  @!P3 IADD3 R26, P5, R8, R27, RZ ;  /* 0x0000001b081ab210 */ /* 0x001fe20007fbe0ff */
[----:B------:R-:W-:Y:S01]  /*bf10*/  @!P0 IMAD.SHL.U32 R7, R172, 0x2, RZ ;  /* 0x00000002ac078824 */ /* 0x000fe200078e00ff */
[----:B------:R-:W-:Y:S01]  /*bf20*/  @!P2 SHF.L.U64.HI R4, R173, 0x1, R74 ;  /* 0x00000001ad04a819 */ /* 0x000fe2000001024a */
[--C-:B----4-:R-:W-:Y:S01]  /*bf30*/  @!P3 IMAD.X R29, R3, 0x1, R10.reuse, P6 ;  /* 0x00000001031db824 */ /* 0x110fe200030e060a */
[-C--:B------:R-:W-:Y:S01]  /*bf40*/  @!P2 IADD3 R24, P6, R6, R21.reuse, RZ ;  /* 0x000000150618a210 */ /* 0x080fe20007fde0ff */
[----:B------:R-:W-:Y:S01]  /*bf50*/  @!P3 IMAD.X R27, R9, 0x1, R10, P5 ;  /* 0x00000001091bb824 */ /* 0x000fe200028e060a */
[----:B------:R-:W-:-:S02]  /*bf60*/  @!P2 IADD3 R20, P5, R8, R21, RZ ;  /* 0x000000150814a210 */ /* 0x000fc40007fbe0ff */
[----:B------:R-:W-:Y:S02]  /*bf70*/  @!P2 IADD3.X R25, R3, R4, RZ, P6, !PT ;  /* 0x000000040319a210 */ /* 0x000fe400037fe4ff */
[----:B------:R-:W-:Y:S01]  /*bf80*/  @!P1 SHF.L.U64.HI R10, R174, 0x1, R77 ;  /* 0x00000001ae0a9819 */ /* 0x000fe2000001024d */
[----:B------:R-:W-:Y:S01]  /*bf90*/  @!P2 IMAD.X R21, R9, 0x1, R4, P5 ;  /* 0x000000010915a824 */ /* 0x000fe200028e0604 */
[-C--:B------:R-:W-:Y:S02]  /*bfa0*/  @!P1 IADD3 R14, P6, R6, R13.reuse, RZ ;  /* 0x0000000d060e9210 */ /* 0x080fe40007fde0ff */
[----:B------:R-:W-:Y:S02]  /*bfb0*/  ISETP.GE.AND P5, PT, R176, UR4, PT ;  /* 0x00000004b0007c0c */ /* 0x000fe4000bfa6270 */
[----:B------:R-:W-:Y:S01]  /*bfc0*/  @!P4 MOV R4, R6 ;  /* 0x000000060004c202 */ /* 0x000fe20000000f00 */
[----:B------:R-:W-:Y:S01]  /*bfd0*/  @!P1 IMAD.X R15, R3, 0x1, R10, P6 ;  /* 0x00000001030f9824 */ /* 0x000fe200030e060a */
[----:B------:R-:W-:-:S02]  /*bfe0*/  @!P1 IADD3 R12, P6, R8, R13, RZ ;  /* 0x0000000d080c9210 */ /* 0x000fc40007fde0ff */
[----:B------:R-:W-:Y:S01]  /*bff0*/  @!P0 SHF.L.U64.HI R36, R172, 0x1, R73 ;  /* 0x00000001ac248819 */ /* 0x000fe20000010249 */
[----:B------:R-:W-:Y:S01]  /*c000*/  @!P4 IMAD.WIDE R32, R160, 0x2, R4 ;  /* 0x00000002a020c825 */ /* 0x000fe200078e0204 */
[----:B------:R-:W-:-:S03]  /*c010*/  @!P4 MOV R5, R9 ;  /* 0x000000090005c202 */ /* 0x000fc60000000f00 */
[----:B------:R-:W-:Y:S01]  /*c020*/  @!P1 IMAD.X R13, R9, 0x1, R10, P6 ;  /* 0x00000001090d9824 */ /* 0x000fe200030e060a */
[----:B------:R-:W-:Y:S01]  /*c030*/  @!P0 IADD3 R10, P6, R6, R7, RZ ;  /* 0x00000007060a8210 */ /* 0x000fe20007fde0ff */
[----:B------:R-:W-:Y:S01]  /*c040*/  @!P4 IMAD.MOV.U32 R4, RZ, RZ, R8 ;  /* 0x000000ffff04c224 */ /* 0x000fe200078e0008 */
[----:B------:R0:W5:Y:S03]  /*c050*/  @!P4 LD.E.64 R60, desc[UR6][R32.64] ;  /* 0x00000006203cc980 */ /* 0x000166000c101b00 */
[----:B------:R-:W-:-:S04]  /*c060*/  @!P4 IMAD.WIDE R30, R160, 0x2, R4 ;  /* 0x00000002a01ec825 */ /* 0x000fc800078e0204 */
[--C-:B------:R-:W-:Y:S01]  /*c070*/  @!P0 IMAD.X R11, R3, 0x1, R36.reuse, P6 ;  /* 0x00000001030b8824 */ /* 0x100fe200030e0624 */
[----:B------:R-:W-:Y:S01]  /*c080*/  @!P0 IADD3 R4, P6, R8, R7, RZ ;  /* 0x0000000708048210 */ /* 0x000fe20007fde0ff */
[C---:B------:R-:W-:Y:S01]  /*c090*/  @!P5 IMAD.SHL.U32 R7, R176.reuse, 0x2, RZ ;  /* 0x00000002b007d824 */ /* 0x040fe200078e00ff */
[----:B------:R0:W5:Y:S01]  /*c0a0*/  @!P4 LD.E.64 R58, desc[UR6][R30.64] ;  /* 0x000000061e3ac980 */ /* 0x000162000c101b00 */
[----:B------:R-:W-:Y:S02]  /*c0b0*/  @!P5 SHF.L.U64.HI R34, R176, 0x1, R223 ;  /* 0x00000001b022d819 */ /* 0x000fe400000102df */
[----:B------:R-:W-:Y:S01]  /*c0c0*/  @!P0 IMAD.X R5, R9, 0x1, R36, P6 ;  /* 0x0000000109058824 */ /* 0x000fe200030e0624 */
[-C--:B------:R-:W-:Y:S02]  /*c0d0*/  @!P5 IADD3 R8, P6, R8, R7.reuse, RZ ;  /* 0x000000070808d210 */ /* 0x080fe40007fde0ff */
[----:B------:R-:W-:Y:S02]  /*c0e0*/  @!P5 IADD3 R6, P4, R6, R7, RZ ;  /* 0x000000070606d210 */ /* 0x000fe40007f9e0ff */
        /* <DEDUP_REMOVED lines=10> */
[----:B------:R-:W-:Y:S01]  /*c190*/  @!P5 IADD3.X R7, R3, R34, RZ, P4, !PT ;  /* 0x000000220307d210 */ /* 0x000fe200027fe4ff */
[----:B------:R-:W-:Y:S01]  /*c1a0*/  @!P5 IMAD.X R9, R9, 0x1, R34, P6 ;  /* 0x000000010909d824 */ /* 0x000fe200030e0622 */
        /* <DEDUP_REMOVED lines=10> */
.L_x_2786:
[----:B------:R-:W-:Y:S05]  /*c250*/  BSYNC B1 ;  /* 0x0000000000017941 */ /* 0x000fea0003800000 */
.L_x_2785:
[----:B--2--5:R-:W-:Y:S01]  /*c260*/  IMAD.MOV.U32 R3, RZ, RZ, R58 ;  /* 0x000000ffff037224 */ /* 0x024fe200078e003a */
[----:B0-----:R-:W-:Y:S01]  /*c270*/  MOV R5, R54 ;  /* 0x0000003600057202 */ /* 0x001fe20000000f00 */
[----:B------:R-:W-:Y:S01]  /*c280*/  IMAD.MOV.U32 R4, RZ, RZ, R59 ;  /* 0x000000ffff047224 */ /* 0x000fe200078e003b */
[----:B------:R-:W-:Y:S01]  /*c290*/  UMOV UR4, 0xffffffff ;  /* 0xffffffff00047882 */ /* 0x000fe20000000000 */
[----:B---3--:R-:W-:Y:S01]  /*c2a0*/  IMAD.MOV.U32 R6, RZ, RZ, R55 ;  /* 0x000000ffff067224 */ /* 0x008fe200078e0037 */
[----:B------:R-:W-:Y:S01]  /*c2b0*/  PRMT R88, R3, 0x7610, R88 ;  /* 0x0000761003587816 */ /* 0x000fe20000000058 */
[----:B------:R-:W-:Y:S01]  /*c2c0*/  IMAD.MOV.U32 R3, RZ, RZ, R50 ;  /* 0x000000ffff037224 */ /* 0x000fe200078e0032 */
[----:B------:R-:W-:Y:S01]  /*c2d0*/  PRMT R87, R87, 0x5410, R4 ;  /* 0x0000541057577816 */ /* 0x000fe20000000004 */
[----:B------:R-:W-:Y:S01]  /*c2e0*/  IMAD.MOV.U32 R4, RZ, RZ, R51 ;  /* 0x000000ffff047224 */ /* 0x000fe200078e0033 */
[----:B------:R-:W-:Y:S01]  /*c2f0*/  PRMT R83, R5, 0x5410, R6 ;  /* 0x0000541005537816 */ /* 0x000fe20000000006 */
[----:B------:R-:W-:Y:S01]  /*c300*/  IMAD.MOV.U32 R6, RZ, RZ, R47 ;  /* 0x000000ffff067224 */ /* 0x000fe200078e002f */
[----:B------:R-:W-:-:S02]  /*c310*/  MOV R5, R46 ;  /* 0x0000002e00057202 */ /* 0x000fc40000000f00 */
[----:B------:R-:W-:Y:S02]  /*c320*/  CS2R R30, SRZ ;  /* 0x00000000001e7805 */ /* 0x000fe4000001ff00 */
[----:B------:R-:W-:Y:S01]  /*c330*/  PRMT R79, R3, 0x5410, R4 ;  /* 0x00005410034f7816 */ /* 0x000fe20000000004 */
[----:B------:R-:W-:Y:S01]  /*c340*/  IMAD.MOV.U32 R3, RZ, RZ, R42 ;  /* 0x000000ffff037224 */ /* 0x000fe200078e002a */
[----:B------:R-:W-:Y:S01]  /*c350*/  PRMT R75, R5, 0x5410, R6 ;  /* 0x00005410054b7816 */ /* 0x000fe20000000006 */
[----:B------:R-:W-:Y:S01]  /*c360*/  IMAD.MOV.U32 R4, RZ, RZ, R43 ;  /* 0x000000ffff047224 */ /* 0x000fe200078e002b */
[----:B------:R-:W-:Y:S01]  /*c370*/  MOV R5, R38 ;  /* 0x0000002600057202 */ /* 0x000fe20000000f00 */
        /* <DEDUP_REMOVED lines=22> */
[----:B------:R-:W-:Y:S06]  /*c4e0*/  BRA.DIV UR4, `(.L_x_2787) ;  /* 0x0000018a04f47947 */ /* 0x000fec000b800000 */
[----:B------:R-:W0:Y:S04]  /*c4f0*/  SHFL.IDX PT, R0, R0, 0x1, 0x1c1f ;  /* 0x003c1f0000007f89 */ /* 0x000e2800000e0000 */
[----:B------:R-:W2:Y:S04]  /*c500*/  SHFL.IDX PT, R65, R65, 0x1, 0x1c1f ;  /* 0x003c1f0041417f89 */ /* 0x000ea800000e0000 */
[----:B------:R-:W3:Y:S04]  /*c510*/  SHFL.IDX PT, R63, R63, 0x1, 0x1c1f ;  /* 0x003c1f003f3f7f89 */ /* 0x000ee800000e0000 */
[----:B------:R-:W0:Y:S02]  /*c520*/  SHFL.IDX PT, R62, R62, 0x1, 0x1c1f ;  /* 0x003c1f003e3e7f89 */ /* 0x000e2400000e0000 */
.L_x_3062:
        /* <DEDUP_REMOVED lines=14> */
[----:B-1--4-:R-:W-:-:S02]  /*c610*/  CS2R R28, SRZ ;  /* 0x00000000001c7805 */ /* 0x012fc4000001ff00 */
[----:B------:R-:W-:Y:S02]  /*c620*/  CS2R R24, SRZ ;  /* 0x0000000000187805 */ /* 0x000fe4000001ff00 */
[----:B------:R-:W-:Y:S02]  /*c630*/  CS2R R14, SRZ ;  /* 0x00000000000e7805 */ /* 0x000fe4000001ff00 */
[----:B------:R-:W-:Y:S02]  /*c640*/  LEA R3, R3, R2, 0x1 ;  /* 0x0000000203037211 */ /* 0x000fe400078e08ff */
        /* <DEDUP_REMOVED lines=9> */
[----:B------:R-:W-:-:S05]  /*c6e0*/  ISETP.GE.AND P1, PT, R172, UR4, PT ;  /* 0x00000004ac007c0c */ /* 0x000fca000bf26270 */
[C---:B------:R-:W-:Y:S01]  /*c6f0*/  @!P4 IMAD.SHL.U32 R24, R175.reuse, 0x2, RZ ;  /* 0x00000002af18c824 */ /* 0x040fe200078e00ff */
[----:B------:R-:W-:-:S03]  /*c700*/  @!P4 SHF.L.U64.HI R78, R175, 0x1, R78 ;  /* 0x00000001af4ec819 */ /* 0x000fc6000001024e */
[C---:B------:R-:W-:Y:S01]  /*c710*/  @!P3 IMAD.SHL.U32 R14, R173.reuse, 0x2, RZ ;  /* 0x00000002ad0eb824 */ /* 0x040fe200078e00ff */
[----:B------:R-:W-:Y:S02]  /*c720*/  @!P3 SHF.L.U64.HI R74, R173, 0x1, R74 ;  /* 0x00000001ad4ab819 */ /* 0x000fe4000001024a */
[CC--:B--2---:R-:W-:Y:S01]  /*c730*/  @!P4 IADD3 R26, P5, R65.reuse, R24.reuse, RZ ;  /* 0x00000018411ac210 */ /* 0x0c4fe20007fbe0ff */
[----:B------:R-:W-:Y:S01]  /*c740*/  @!P1 IMAD.SHL.U32 R4, R172, 0x2, RZ ;  /* 0x00000002ac049824 */ /* 0x000fe200078e00ff */
[----:B0-----:R-:W-:Y:S02]  /*c750*/  @!P4 IADD3 R24, P6, R62, R24, RZ ;  /* 0x000000183e18c210 */ /* 0x001fe40007fde0ff */
[----:B------:R-:W-:Y:S01]  /*c760*/  @!P2 SHF.L.U32 R10, R174, 0x1, RZ ;  /* 0x00000001ae0aa819 */ /* 0x000fe200000006ff */
[--C-:B------:R-:W-:Y:S01]  /*c770*/  @!P4 IMAD.X R27, R0, 0x1, R78.reuse, P5 ;  /* 0x00000001001bc824 */ /* 0x100fe200028e064e */
[----:B------:R-:W-:Y:S01]  /*c780*/  @!P3 IADD3 R20, P5, R65, R14, RZ ;  /* 0x0000000e4114b210 */ /* 0x000fe20007fbe0ff */
[----:B---3--:R-:W-:Y:S01]  /*c790*/  @!P4 IMAD.X R25, R63, 0x1, R78, P6 ;  /* 0x000000013f19c824 */ /* 0x008fe200030e064e */
[----:B------:R-:W-:-:S02]  /*c7a0*/  @!P2 SHF.L.U64.HI R77, R174, 0x1, R77 ;  /* 0x00000001ae4da819 */ /* 0x000fc4000001024d */
[----:B------:R-:W-:Y:S01]  /*c7b0*/  @!P3 IADD3 R14, P6, R62, R14, RZ ;  /* 0x0000000e3e0eb210 */ /* 0x000fe20007fde0ff */
[----:B------:R-:W-:Y:S01]  /*c7c0*/  @!P3 IMAD.X R21, R0, 0x1, R74, P5 ;  /* 0x000000010015b824 */ /* 0x000fe200028e064a */
[----:B------:R-:W-:Y:S02]  /*c7d0*/  @!P2 IADD3 R12, P5, R65, R10, RZ ;  /* 0x0000000a410ca210 */ /* 0x000fe40007fbe0ff */
[----:B------:R-:W-:Y:S02]  /*c7e0*/  @!P3 IADD3.X R15, R63, R74, RZ, P6, !PT ;  /* 0x0000004a3f0fb210 */ /* 0x000fe400037fe4ff */
[----:B------:R-:W-:Y:S01]  /*c7f0*/  @!P2 IADD3 R10, P6, R62, R10, RZ ;  /* 0x0000000a3e0aa210 */ /* 0x000fe20007fde0ff */
[----:B------:R-:W-:Y:S01]  /*c800*/  @!P2 IMAD.X R13, R0, 0x1, R77, P5 ;  /* 0x00000001000da824 */ /* 0x000fe200028e064d */
[----:B------:R-:W-:Y:S02]  /*c810*/  @!P1 SHF.L.U64.HI R73, R172, 0x1, R73 ;  /* 0x00000001ac499819 */ /* 0x000fe40000010249 */
[----:B------:R-:W-:Y:S01]  /*c820*/  @!P1 IADD3 R8, P5, R65, R4, RZ ;  /* 0x0000000441089210 */ /* 0x000fe20007fbe0ff */
[----:B------:R-:W-:Y:S01]  /*c830*/  @!P2 IMAD.X R11, R63, 0x1, R77, P6 ;  /* 0x000000013f0ba824 */ /* 0x000fe200030e064d */
[----:B------:R-:W-:-:S03]  /*c840*/  ISETP.GE.AND P6, PT, R160, UR4, PT ;  /* 0x00000004a0007c0c */ /* 0x000fc6000bfc6270 */
[----:B------:R-:W-:Y:S01]  /*c850*/  @!P1 IMAD.X R9, R0, 0x1, R73, P5 ;  /* 0x0000000100099824 */ /* 0x000fe200028e0649 */
[----:B------:R-:W-:-:S04]  /*c860*/  @!P1 IADD3 R4, P5, R62, R4, RZ ;  /* 0x000000043e049210 */ /* 0x000fc80007fbe0ff */
[----:B------:R-:W-:Y:S02]  /*c870*/  @!P1 IADD3.X R5, R63, R73, RZ, P5, !PT ;  /* 0x000000493f059210 */ /* 0x000fe40002ffe4ff */
[----:B------:R-:W-:-:S03]  /*c880*/  ISETP.GE.AND P5, PT, R176, UR4, PT ;  /* 0x00000004b0007c0c */ /* 0x000fc6000bfa6270 */
        /* <DEDUP_REMOVED lines=15> */
[----:B------:R-:W-:Y:S01]  /*c980*/  @!P5 IMAD.X R7, R0, 0x1, R32, P6 ;  /* 0x000000010007d824 */ /* 0x000fe200030e0620 */
[----:B------:R-:W-:Y:S02]  /*c990*/  @!P5 IADD3 R62, P6, R62, R33, RZ ;  /* 0x000000213e3ed210 */ /* 0x000fe40007fde0ff */
[----:B0-----:R-:W-:-:S03]  /*c9a0*/  CS2R R26, SRZ ;  /* 0x00000000001a7805 */ /* 0x001fc6000001ff00 */
[----:B------:R-:W-:Y:S01]  /*c9b0*/  @!P5 IMAD.X R63, R63, 0x1, R32, P6 ;  /* 0x000000013f3fd824 */ /* 0x000fe200030e0620 */
[----:B------:R-:W-:Y:S02]  /*c9c0*/  CS2R R32, SRZ ;  /* 0x0000000000207805 */ /* 0x000fe4000001ff00 */
[----:B-1----:R-:W-:Y:S01]  /*c9d0*/  CS2R R20, SRZ ;  /* 0x0000000000147805 */ /* 0x002fe2000001ff00 */
[----:B------:R0:W5:Y:S04]  /*c9e0*/  @!P3 LD.E.64 R26, desc[UR6][R14.64] ;  /* 0x000000060e1ab980 */ /* 0x000168000c101b00 */
[----:B------:R1:W5:Y:S04]  /*c9f0*/  @!P4 LD.E.64 R32, desc[UR6][R24.64] ;  /* 0x000000061820c980 */ /* 0x000368000c101b00 */
[----:B------:R2:W5:Y:S01]  /*ca00*/  @!P2 LD.E.64 R20, desc[UR6][R10.64] ;  /* 0x000000060a14a980 */ /* 0x000562000c101b00 */
[----:B0-----:R-:W-:-:S02]  /*ca10*/  CS2R R14, SRZ ;  /* 0x00000000000e7805 */ /* 0x001fc4000001ff00 */
        /* <DEDUP_REMOVED lines=9> */
.L_x_2789:
[----:B------:R-:W-:Y:S05]  /*cab0*/  BSYNC B1 ;  /* 0x0000000000017941 */ /* 0x000fea0003800000 */
.L_x_2788:
[----:B----45:R-:W-:Y:S01]  /*cac0*/  IMAD.MOV.U32 R5, RZ, RZ, R30 ;  /* 0x000000ffff057224 */ /* 0x030fe200078e001e */
[----:B------:R-:W-:Y:S01]  /*cad0*/  LEA.HI R4, R198, R198, RZ, 0x1 ;  /* 0x000000c6c6047211 */ /* 0x000fe200078f08ff */
[C---:B0-----:R-:W-:Y:S01]  /*cae0*/  VIADD R0, R3.reuse, 0xc440 ;  /* 0x0000c44003007836 */ /* 0x041fe20000000000 */
[----:B------:R-:W-:Y:S01]  /*caf0*/  IADD3 R6, R3, 0xc400, RZ ;  /* 0x0000c40003067810 */ /* 0x000fe20007ffe0ff */
[----:B------:R-:W-:Y:S01]  /*cb00*/  IMAD.MOV.U32 R7, RZ, RZ, R32 ;  /* 0x000000ffff077224 */ /* 0x000fe200078e0020 */
[----:B------:R-:W-:Y:S01]  /*cb10*/  PRMT R85, R5, 0x7610, R85 ;  /* 0x0000761005557816 */ /* 0x000fe20000000055 */
[----:B------:R-:W-:Y:S01]  /*cb20*/  IMAD.MOV.U32 R62, RZ, RZ, R33 ;  /* 0x000000ffff3e7224 */ /* 0x000fe200078e0021 */
[----:B------:R-:W-:Y:S01]  /*cb30*/  LOP3.LUT R5, R4, 0xfffffffe, RZ, 0xc0, !PT ;  /* 0xfffffffe04057812 */ /* 0x000fe200078ec0ff */
[----:B------:R-:W-:Y:S01]  /*cb40*/  @P0 VIADD R0, R6, 0xffffffc0 ;  /* 0xffffffc006000836 */ /* 0x000fe20000000000 */
[----:B------:R-:W-:Y:S01]  /*cb50*/  MOV R6, R31 ;  /* 0x0000001f00067202 */ /* 0x000fe20000000f00 */
[----:B---3--:R-:W-:Y:S01]  /*cb60*/  IMAD.MOV.U32 R63, RZ, RZ, R34 ;  /* 0x000000ffff3f7224 */ /* 0x008fe200078e0022 */
[----:B------:R-:W-:Y:S01]  /*cb70*/  PRMT R81, R7, 0x5410, R62 ;  /* 0x0000541007517816 */ /* 0x000fe2000000003e */
[----:B------:R-:W-:Y:S01]  /*cb80*/  IMAD.IADD R5, R198, 0x1, -R5 ;  /* 0x00000001c6057824 */ /* 0x000fe200078e0a05 */
[----:B------:R-:W-:Y:S01]  /*cb90*/  PRMT R85, R85, 0x5410, R6 ;  /* 0x0000541055557816 */ /* 0x000fe20000000006 */
[----:B------:R-:W-:Y:S01]  /*cba0*/  IMAD.MOV.U32 R6, RZ, RZ, R27 ;  /* 0x000000ffff067224 */ /* 0x000fe200078e001b */
[----:B------:R-:W-:Y:S01]  /*cbb0*/  MOV R4, R26 ;  /* 0x0000001a00047202 */ /* 0x000fe20000000f00 */
[----:B------:R-:W-:Y:S01]  /*cbc0*/  IMAD.MOV.U32 R7, RZ, RZ, R20 ;  /* 0x000000ffff077224 */ /* 0x000fe200078e0014 */
[----:B------:R-:W-:Y:S01]  /*cbd0*/  SHF.L.U32 R5, R5, 0x1f, RZ ;  /* 0x0000001f05057819 */ /* 0x000fe200000006ff */
[----:B------:R-:W-:Y:S01]  /*cbe0*/  IMAD.MOV.U32 R62, RZ, RZ, R8 ;  /* 0x000000ffff3e7224 */ /* 0x000fe200078e0008 */
[----:B------:R-:W-:Y:S01]  /*cbf0*/  PRMT R77, R6, 0x5410, R4 ;  /* 0x00005410064d7816 */ /* 0x000fe20000000004 */
[----:B------:R-:W-:Y:S01]  /*cc00*/  IMAD.MOV.U32 R4, RZ, RZ, R21 ;  /* 0x000000ffff047224 */ /* 0x000fe200078e0015 */
[----:B------:R-:W0:Y:S01]  /*cc10*/  SYNCS.PHASECHK.TRANS64.TRYWAIT P0, [R2+URZ+0x2a800], R5 ;  /* 0x02a80005020075a7 */ /* 0x000e22000800017f */
[----:B------:R-:W-:Y:S01]  /*cc20*/  PRMT R73, R73, 0x5410, R7 ;  /* 0x0000541049497816 */ /* 0x000fe20000000007 */
[----:B------:R-:W-:Y:S01]  /*cc30*/  IMAD.MOV.U32 R7, RZ, RZ, R13 ;  /* 0x000000ffff077224 */ /* 0x000fe200078e000d */
[----:B------:R-:W-:Y:S01]  /*cc40*/  MOV R6, R12 ;  /* 0x0000000c00067202 */ /* 0x000fe20000000f00 */
[----:B------:R-:W-:Y:S01]  /*cc50*/  BSSY B1, `(.L_x_2790) ;  /* 0x000001a000017945 */ /* 0x000fe20003800000 */
        /* <DEDUP_REMOVED lines=9> */
[----:B------:R-:W-:Y:S01]  /*ccf0*/  IMAD.MOV.U32 R7, RZ, RZ, R29 ;  /* 0x000000ffff077224 */ /* 0x000fe200078e001d */
[----:B------:R-:W-:Y:S01]  /*cd00*/  PRMT R82, R63, 0x7610, R82 ;  /* 0x000076103f527816 */ /* 0x000fe20000000052 */
[----:B------:R-:W-:Y:S01]  /*cd10*/  IMAD.MOV.U32 R63, RZ, RZ, R15 ;  /* 0x000000ffff3f7224 */ /* 0x000fe200078e000f */
[----:B------:R-:W-:Y:S02]  /*cd20*/  MOV R6, R28 ;  /* 0x0000001c00067202 */ /* 0x000fe40000000f00 */
[----:B------:R-:W-:Y:S01]  /*cd30*/  PRMT R82, R82, 0x5410, R4 ;  /* 0x0000541052527816 */ /* 0x000fe20000000004 */
[----:B------:R-:W-:Y:S01]  /*cd40*/  IMAD.MOV.U32 R4, RZ, RZ, R24 ;  /* 0x000000ffff047224 */ /* 0x000fe200078e0018 */
[----:B------:R-:W-:Y:S01]  /*cd50*/  PRMT R78, R6, 0x5410, R7 ;  /* 0x00005410064e7816 */ /* 0x000fe20000000007 */
[----:B------:R-:W-:Y:S01]  /*cd60*/  IMAD.MOV.U32 R6, RZ, RZ, R25 ;  /* 0x000000ffff067224 */ /* 0x000fe200078e0019 */
[----:B------:R-:W-:-:S02]  /*cd70*/  VIADDMNMX R67, R67, -R186, 0x80, PT ;  /* 0x0000008043437446 */ /* 0x000fc400038009ba */
[----:B------:R-:W-:Y:S02]  /*cd80*/  MOV R7, R14 ;  /* 0x0000000e00077202 */ /* 0x000fe40000000f00 */
[----:B------:R-:W-:Y:S01]  /*cd90*/  PRMT R74, R4, 0x5410, R6 ;  /* 0x00005410044a7816 */ /* 0x000fe20000000006 */
[----:B------:R-:W-:Y:S01]  /*cda0*/  IMAD.MOV.U32 R4, RZ, RZ, R10 ;  /* 0x000000ffff047224 */ /* 0x000fe200078e000a */
[----:B------:R-:W-:Y:S01]  /*cdb0*/  ISETP.GE.AND P1, PT, R170, R67, PT ;  /* 0x00000043aa00720c */ /* 0x000fe20003f26270 */
[----:B------:R-:W-:Y:S01]  /*cdc0*/  IMAD.MOV.U32 R6, RZ, RZ, R11 ;  /* 0x000000ffff067224 */ /* 0x000fe200078e000b */
[----:B--2---:R-:W-:Y:S01]  /*cdd0*/  PRMT R65, R7, 0x5410, R63 ;  /* 0x0000541007417816 */ /* 0x004fe2000000003f */
[----:B0-----:R-:W-:Y:S10]  /*cde0*/  @!P0 BRA `(.L_x_2791) ;  /* 0x0000018400288947 */ /* 0x001ff40003800000 */
.L_x_3063:
[----:B------:R-:W-:Y:S05]  /*cdf0*/  BSYNC B1 ;  /* 0x0000000000017941 */ /* 0x000fea0003800000 */
.L_x_2790:
        /* <DEDUP_REMOVED lines=13> */
[--C-:B------:R-:W-:Y:S01]  /*ced0*/  SHF.R.U32.HI R94, RZ, 0x10, R59.reuse ;  /* 0x00000010ff5e7819 */ /* 0x100fe2000001163b */
[----:B------:R-:W-:Y:S01]  /*cee0*/  HADD2.F32 R91, -RZ, R91.H0_H0 ;  /* 0x2000005bff5b7230 */ /* 0x000fe20000004100 */
[----:B------:R-:W-:Y:S01]  /*cef0*/  SHF.R.U64 R58, R58, 0x10, R59 ;  /* 0x000000103a3a7819 */ /* 0x000fe2000000123b */
[----:B------:R-:W-:Y:S01]  /*cf00*/  HADD2.F32 R59, -RZ, R88.H0_H0 ;  /* 0x20000058ff3b7230 */ /* 0x000fe20000004100 */
[--C-:B------:R-:W-:Y:S01]  /*cf10*/  SHF.R.U32.HI R93, RZ, 0x10, R61.reuse ;  /* 0x00000010ff5d7819 */ /* 0x100fe2000001163d */
[----:B------:R-:W-:Y:S01]  /*cf20*/  HADD2.F32 R94, -RZ, R94.H0_H0 ;  /* 0x2000005eff5e7230 */ /* 0x000fe20000004100 */
[----:B------:R-:W-:Y:S01]  /*cf30*/  SHF.R.U64 R60, R60, 0x10, R61 ;  /* 0x000000103c3c7819 */ /* 0x000fe2000000123d */
[----:B------:R-:W-:Y:S02]  /*cf40*/  HADD2.F32 R58, -RZ, R58.H0_H0 ;  /* 0x2000003aff3a7230 */ /* 0x000fe40000004100 */
[----:B------:R-:W-:-:S02]  /*cf50*/  HADD2.F32 R93, -RZ, R93.H0_H0 ;  /* 0x2000005dff5d7230 */ /* 0x000fc40000004100 */
[----:B------:R-:W-:Y:S02]  /*cf60*/  HADD2.F32 R60, -RZ, R60.H0_H0 ;  /* 0x2000003cff3c7230 */ /* 0x000fe40000004100 */
[--C-:B0-----:R-:W-:Y:S02]  /*cf70*/  HADD2.F32 R88, -RZ, R7.reuse.H0_H0 ;  /* 0x20000007ff587230 */ /* 0x101fe40000004100 */
[----:B------:R-:W-:Y:S02]  /*cf80*/  HADD2.F32 R7, -RZ, R7.H1_H1 ;  /* 0x30000007ff077230 */ /* 0x000fe40000004100 */
[--C-:B------:R-:W-:Y:S02]  /*cf90*/  HADD2.F32 R92, -RZ, R4.reuse.H1_H1 ;  /* 0x30000004ff5c7230 */ /* 0x100fe40000004100 */
[----:B------:R-:W-:Y:S02]  /*cfa0*/  HADD2.F32 R90, -RZ, R4.H0_H0 ;  /* 0x20000004ff5a7230 */ /* 0x000fe40000004100 */
[----:B------:R-:W-:Y:S01]  /*cfb0*/  FMUL.FTZ R95, R7, R94 ;  /* 0x0000005e075f7220 */ /* 0x000fe20000410000 */
[----:B------:R-:W-:-:S02]  /*cfc0*/  HADD2.F32 R4, -RZ, R6.H0_H0 ;  /* 0x20000006ff047230 */ /* 0x000fc40000004100 */
[-C--:B------:R-:W-:Y:S01]  /*cfd0*/  FMUL.FTZ R97, R7, R93.reuse ;  /* 0x0000005d07617220 */ /* 0x080fe20000410000 */
[----:B------:R-:W-:Y:S02]  /*cfe0*/  HADD2.F32 R61, -RZ, R6.H1_H1 ;  /* 0x30000006ff3d7230 */ /* 0x000fe40000004100 */
[----:B------:R-:W-:Y:S01]  /*cff0*/  FFMA.FTZ R7, R88, R93, -R95 ;  /* 0x0000005d58077223 */ /* 0x000fe2000001085f */
[--C-:B------:R-:W-:Y:S02]  /*d000*/  HADD2.F32 R6, -RZ, R5.reuse.H0_H0 ;  /* 0x20000005ff067230 */ /* 0x100fe40000004100 */
[C---:B------:R-:W-:Y:S01]  /*d010*/  FMUL.FTZ R93, R92.reuse, R91 ;  /* 0x0000005b5c5d7220 */ /* 0x040fe20000410000 */
[----:B------:R-:W-:Y:S02]  /*d020*/  HADD2.F32 R89, -RZ, R5.H1_H1 ;  /* 0x30000005ff597230 */ /* 0x000fe40000004100 */
[----:B------:R-:W-:Y:S01]  /*d030*/  FMUL.FTZ R5, R92, R59 ;  /* 0x0000003b5c057220 */ /* 0x000fe20000410000 */
[----:B------:R-:W-:-:S03]  /*d040*/  FFMA.FTZ R88, R88, R94, R97 ;  /* 0x0000005e58587223 */ /* 0x000fc60000010061 */
[C---:B------:R-:W-:Y:S01]  /*d050*/  FFMA.FTZ R5, R90.reuse, R91, -R5 ;  /* 0x0000005b5a057223 */ /* 0x040fe20000010805 */
[--C-:B------:R-:W-:Y:S02]  /*d060*/  HADD2.F32 R91, -RZ, R87.reuse.H1_H1 ;  /* 0x30000057ff5b7230 */ /* 0x100fe40000004100 */
[----:B------:R-:W-:Y:S01]  /*d070*/  FFMA.FTZ R90, R90, R59, R93 ;  /* 0x0000003b5a5a7223 */ /* 0x000fe2000001005d */
[----:B------:R-:W-:Y:S02]  /*d080*/  HADD2.F32 R87, -RZ, R87.H0_H0 ;  /* 0x20000057ff577230 */ /* 0x000fe40000004100 */
[C---:B------:R-:W-:Y:S01]  /*d090*/  FMUL.FTZ R59, R89.reuse, R58 ;  /* 0x0000003a593b7220 */ /* 0x040fe20000410000 */
[-C--:B------:R-:W-:Y:S01]  /*d0a0*/  FMUL.FTZ R89, R89, R60.reuse ;  /* 0x0000003c59597220 */ /* 0x080fe20000410000 */
[C---:B------:R-:W-:Y:S01]  /*d0b0*/  FMUL.FTZ R93, R61.reuse, R91 ;  /* 0x0000005b3d5d7220 */ /* 0x040fe20000410000 */
[----:B------:R-:W-:Y:S01]  /*d0c0*/  F2FP.F16.F32.PACK_AB R7, R88, R7 ;  /* 0x000000075807723e */ /* 0x000fe200000000ff */
[-C--:B------:R-:W-:Y:S01]  /*d0d0*/  FMUL.FTZ R92, R61, R87.reuse ;  /* 0x000000573d5c7220 */ /* 0x080fe20000410000 */
[----:B------:R-:W-:Y:S01]  /*d0e0*/  FFMA.FTZ R59, R6, R60, -R59 ;  /* 0x0000003c063b7223 */ /* 0x000fe2000001083b */
[----:B------:R-:W-:Y:S01]  /*d0f0*/  FFMA.FTZ R93, R4, R87, -R93 ;  /* 0x00000057045d7223 */ /* 0x000fe2000001085d */
[----:B------:R-:W-:Y:S01]  /*d100*/  FFMA.FTZ R58, R6, R58, R89 ;  /* 0x0000003a063a7223 */ /* 0x000fe20000010059 */
[----:B------:R-:W-:Y:S01]  /*d110*/  FFMA.FTZ R92, R4, R91, R92 ;  /* 0x0000005b045c7223 */ /* 0x000fe2000001005c */
[----:B------:R-:W-:-:S03]  /*d120*/  F2FP.F16.F32.PACK_AB R4, R90, R5 ;  /* 0x000000055a04723e */ /* 0x000fc600000000ff */
[----:B------:R-:W-:Y:S02]  /*d130*/  F2FP.F16.F32.PACK_AB R5, R58, R59 ;  /* 0x0000003b3a05723e */ /* 0x000fe400000000ff */
[----:B------:R-:W-:-:S05]  /*d140*/  F2FP.F16.F32.PACK_AB R6, R92, R93 ;  /* 0x0000005d5c06723e */ /* 0x000fca00000000ff */
[----:B------:R0:W-:Y:S02]  /*d150*/  STS.128 [R3+0xc400], R4 ;  /* 0x00c4000403007388 */ /* 0x0001e40000000c00 */
.L_x_2795:
[----:B------:R-:W-:Y:S05]  /*d160*/  BSYNC B2 ;  /* 0x0000000000027941 */ /* 0x000fea0003800000 */
.L_x_2794:
[----:B------:R-:W-:Y:S04]  /*d170*/  BSSY B2, `(.L_x_2796) ;  /* 0x000002c000027945 */ /* 0x000fe80003800000 */
[----:B------:R-:W-:Y:S05]  /*d180*/  @P1 BRA `(.L_x_2797) ;  /* 0x0000000000a81947 */ /* 0x000fea0003800000 */
[----:B0-----:R-:W0:Y:S01]  /*d190*/  LDS.128 R4, [R0] ;  /* 0x0000000000047984 */ /* 0x001e220000000c00 */
[----:B------:R-:W-:Y:S01]  /*d1a0*/  SHF.R.U32.HI R87, RZ, 0x10, R55 ;  /* 0x00000010ff577819 */ /* 0x000fe20000011637 */
[----:B------:R-:W-:Y:S01]  /*d1b0*/  HADD2.F32 R59, -RZ, R84.H0_H0 ;  /* 0x20000054ff3b7230 */ /* 0x000fe20000004100 */
[--C-:B------:R-:W-:Y:S01]  /*d1c0*/  SHF.R.U32.HI R60, RZ, 0x10, R57.reuse ;  /* 0x00000010ff3c7819 */ /* 0x100fe20000011639 */
[----:B------:R-:W-:Y:S01]  /*d1d0*/  HADD2.F32 R61, -RZ, R83.H0_H0 ;  /* 0x20000053ff3d7230 */ /* 0x000fe20000004100 */
[----:B------:R-:W-:Y:S01]  /*d1e0*/  SHF.R.U64 R56, R56, 0x10, R57 ;  /* 0x0000001038387819 */ /* 0x000fe20000001239 */
[----:B------:R-:W-:Y:S01]  /*d1f0*/  HADD2.F32 R87, -RZ, R87.H0_H0 ;  /* 0x20000057ff577230 */ /* 0x000fe20000004100 */
[----:B------:R-:W-:Y:S01]  /*d200*/  SHF.R.U64 R89, R54, 0x10, R55 ;  /* 0x0000001036597819 */ /* 0x000fe20000001237 */
[----:B------:R-:W-:Y:S02]  /*d210*/  HADD2.F32 R60, -RZ, R60.H0_H0 ;  /* 0x2000003cff3c7230 */ /* 0x000fe40000004100 */
[----:B------:R-:W-:-:S02]  /*d220*/  HADD2.F32 R83, -RZ, R83.H1_H1 ;  /* 0x30000053ff537230 */ /* 0x000fc40000004100 */
[----:B------:R-:W-:Y:S02]  /*d230*/  HADD2.F32 R84, -RZ, R84.H1_H1 ;  /* 0x30000054ff547230 */ /* 0x000fe40000004100 */
[----:B------:R-:W-:Y:S02]  /*d240*/  HADD2.F32 R56, -RZ, R56.H0_H0 ;  /* 0x20000038ff387230 */ /* 0x000fe40000004100 */
[--C-:B0-----:R-:W-:Y:S02]  /*d250*/  HADD2.F32 R58, -RZ, R7.reuse.H1_H1 ;  /* 0x30000007ff3a7230 */ /* 0x101fe40000004100 */
[----:B------:R-:W-:Y:S02]  /*d260*/  HADD2.F32 R57, -RZ, R7.H0_H0 ;  /* 0x20000007ff397230 */ /* 0x000fe40000004100 */
[--C-:B------:R-:W-:Y:S02]  /*d270*/  HADD2.F32 R7, -RZ, R4.reuse.H0_H0 ;  /* 0x20000004ff077230 */ /* 0x100fe40000004100 */
[----:B------:R-:W-:Y:S01]  /*d280*/  FMUL.FTZ R88, R58, R87 ;  /* 0x000000573a587220 */ /* 0x000fe20000410000 */
[----:B------:R-:W-:-:S02]  /*d290*/  HADD2.F32 R4, -RZ, R4.H1_H1 ;  /* 0x30000004ff047230 */ /* 0x000fc40000004100 */
[-C--:B------:R-:W-:Y:S01]  /*d2a0*/  FMUL.FTZ R90, R58, R60.reuse ;  /* 0x0000003c3a5a7220 */ /* 0x080fe20000410000 */
[--C-:B------:R-:W-:Y:S02]  /*d2b0*/  HADD2.F32 R54, -RZ, R6.reuse.H0_H0 ;  /* 0x20000006ff367230 */ /* 0x100fe40000004100 */
[----:B------:R-:W-:Y:S01]  /*d2c0*/  FFMA.FTZ R88, R57, R60, -R88 ;  /* 0x0000003c39587223 */ /* 0x000fe20000010858 */
[----:B------:R-:W-:Y:S02]  /*d2d0*/  HADD2.F32 R55, -RZ, R6.H1_H1 ;  /* 0x30000006ff377230 */ /* 0x000fe40000004100 */
[C---:B------:R-:W-:Y:S01]  /*d2e0*/  FMUL.FTZ R58, R4.reuse, R61 ;  /* 0x0000003d043a7220 */ /* 0x040fe20000410000 */
[--C-:B------:R-:W-:Y:S02]  /*d2f0*/  HADD2.F32 R6, -RZ, R5.reuse.H0_H0 ;  /* 0x20000005ff067230 */ /* 0x100fe40000004100 */
[----:B------:R-:W-:Y:S01]  /*d300*/  FMUL.FTZ R60, R4, R59 ;  /* 0x0000003b043c7220 */ /* 0x000fe20000410000 */
[----:B------:R-:W-:-:S02]  /*d310*/  HADD2.F32 R5, -RZ, R5.H1_H1 ;  /* 0x30000005ff057230 */ /* 0x000fc40000004100 */
[----:B------:R-:W-:Y:S01]  /*d320*/  FFMA.FTZ R87, R57, R87, R90 ;  /* 0x0000005739577223 */ /* 0x000fe2000001005a */
[----:B------:R-:W-:Y:S02]  /*d330*/  HADD2.F32 R4, -RZ, R89.H0_H0 ;  /* 0x20000059ff047230 */ /* 0x000fe40000004100 */
[C---:B------:R-:W-:Y:S01]  /*d340*/  FFMA.FTZ R61, R7.reuse, R61, R60 ;  /* 0x0000003d073d7223 */ /* 0x040fe2000001003c */
[----:B------:R-:W-:Y:S01]  /*d350*/  FFMA.FTZ R58, R7, R59, -R58 ;  /* 0x0000003b073a7223 */ /* 0x000fe2000001083a */
        /* <DEDUP_REMOVED lines=12> */
[----:B------:R1:W-:Y:S02]  /*d420*/  STS.128 [R0], R4 ;  /* 0x0000000400007388 */ /* 0x0003e40000000c00 */
.L_x_2797:
[----:B------:R-:W-:Y:S05]  /*d430*/  BSYNC B2 ;  /* 0x0000000000027941 */ /* 0x000fea0003800000 */
.L_x_2796:
[----:B------:R-:W-:Y:S04]  /*d440*/  BSSY B2, `(.L_x_2798) ;  /* 0x000002c000027945 */ /* 0x000fe80003800000 */
[----:B------:R-:W-:Y:S05]  /*d450*/  @P2 BRA `(.L_x_2799) ;  /* 0x0000000000a82947 */ /* 0x000fea0003800000 */
[----:B01----:R-:W0:Y:S01]  /*d460*/  LDS.128 R4, [R3+0x10400] ;  /* 0x0104000003047984 */ /* 0x003e220000000c00 */
        /* <DEDUP_REMOVED lines=41> */
.L_x_2799:
[----:B------:R-:W-:Y:S05]  /*d700*/  BSYNC B2 ;  /* 0x0000000000027941 */ /* 0x000fea0003800000 */
.L_x_2798:
[----:B------:R-:W-:Y:S04]  /*d710*/  BSSY B2, `(.L_x_2800) ;  /* 0x000002c000027945 */ /* 0x000fe80003800000 */
[----:B------:R-:W-:Y:S05]  /*d720*/  @P3 BRA `(.L_x_2801) ;  /* 0x0000000000a83947 */ /* 0x000fea0003800000 */
[----:B012---:R-:W0:Y:S01]  /*d730*/  LDS.128 R4, [R0+0x4000] ;  /* 0x0040000000047984 */ /* 0x007e220000000c00 */
        /* <DEDUP_REMOVED lines=41> */
.L_x_2801:
[----:B------:R-:W-:Y:S05]  /*d9d0*/  BSYNC B2 ;  /* 0x0000000000027941 */ /* 0x000fea0003800000 */
.L_x_2800:
[----:B------:R-:W-:Y:S04]  /*d9e0*/  BSSY B2, `(.L_x_2802) ;  /* 0x000002c000027945 */ /* 0x000fe80003800000 */
[----:B------:R-:W-:Y:S05]  /*d9f0*/  @P4 BRA `(.L_x_2803) ;  /* 0x0000000000a84947 */ /* 0x000fea0003800000 */
[----:B0123--:R-:W0:Y:S01]  /*da00*/  LDS.128 R4, [R3+0x14400] ;  /* 0x0144000003047984 */ /* 0x00fe220000000c00 */
        /* <DEDUP_REMOVED lines=41> */
.L_x_2803:
[----:B------:R-:W-:Y:S05]  /*dca0*/  BSYNC B2 ;  /* 0x0000000000027941 */ /* 0x000fea0003800000 */
.L_x_2802:
[----:B------:R-:W-:Y:S05]  /*dcb0*/  @P5 BRA `(.L_x_2793) ;  /* 0x0000000000a85947 */ /* 0x000fea0003800000 */
[----:B01234-:R-:W0:Y:S01]  /*dcc0*/  LDS.128 R4, [R0+0x8000] ;  /* 0x0080000000047984 */ /* 0x01fe220000000c00 */
[----:B------:R-:W-:Y:S01]  /*dcd0*/  SHF.R.U32.HI R43, RZ, 0x10, R37 ;  /* 0x00000010ff2b7819 */ /* 0x000fe20000011625 */
[----:B------:R-:W-:Y:S01]  /*dce0*/  HADD2.F32 R42, -RZ, R69.H0_H0 ;  /* 0x20000045ff2a7230 */ /* 0x000fe20000004100 */
[--C-:B------:R-:W-:Y:S01]  /*dcf0*/  SHF.R.U32.HI R45, RZ, 0x10, R39.reuse ;  /* 0x00000010ff2d7819 */ /* 0x100fe20000011627 */
        /* <DEDUP_REMOVED lines=38> */
.L_x_2793:
[----:B------:R-:W-:Y:S05]  /*df60*/  BSYNC B1 ;  /* 0x0000000000017941 */ /* 0x000fea0003800000 */
.L_x_2792:
[----:B01234-:R-:W-:-:S04]  /*df70*/  IADD3 R4, R170, 0x40, RZ ;  /* 0x00000040aa047810 */ /* 0x01ffc80007ffe0ff */
        /* <DEDUP_REMOVED lines=53> */
.L_x_2806:
[----:B------:R-:W-:Y:S05]  /*e2d0*/  BSYNC B1 ;  /* 0x0000000000017941 */ /* 0x000fea0003800000 */
.L_x_2805:
[----:B------:R-:W-:Y:S04]  /*e2e0*/  BSSY B1, `(.L_x_2807) ;  /* 0x000002c000017945 */ /* 0x000fe80003800000 */
[----:B------:R-:W-:Y:S05]  /*e2f0*/  @P1 BRA `(.L_x_2808) ;  /* 0x0000000000a81947 */ /* 0x000fea0003800000 */
[----:B0-----:R-:W0:Y:S01]  /*e300*/  LDS.128 R4, [R0+0x2000] ;  /* 0x0020000000047984 */ /* 0x001e220000000c00 */
        /* <DEDUP_REMOVED lines=41> */
.L_x_2808:
[----:B------:R-:W-:Y:S05]  /*e5a0*/  BSYNC B1 ;  /* 0x0000000000017941 */ /* 0x000fea0003800000 */
.L_x_2807:
        /* <DEDUP_REMOVED lines=44> */
.L_x_2810:
[----:B------:R-:W-:Y:S05]  /*e870*/  BSYNC B1 ;  /* 0x0000000000017941 */ /* 0x000fea0003800000 */
.L_x_2809:
        /* <DEDUP_REMOVED lines=44> */
.L_x_2812:
[----:B------:R-:W-:Y:S05]  /*eb40*/  BSYNC B1 ;  /* 0x0000000000017941 */ /* 0x000fea0003800000 */
.L_x_2811:
[----:B------:R-:W-:Y:S04]  /*eb50*/  BSSY B1, `(.L_x_2813) ;  /* 0x000002c000017945 */ /* 0x000fe80003800000 */
[----:B------:R-:W-:Y:S05]  /*eb60*/  @P4 BRA `(.L_x_2814) ;  /* 0x0000000000a84947 */ /* 0x000fea0003800000 */
[----:B0123--:R-:W0:Y:S01]  /*eb70*/  LDS.128 R4, [R3+0x16400] ;  /* 0x0164000003047984 */ /* 0x00fe220000000c00 */
[----:B------:R-:W-:Y:S01]  /*eb80*/  SHF.R.U32.HI R21, RZ, 0x10, R15 ;  /* 0x00000010ff157819 */ /* 0x000fe2000001160f */
[----:B------:R-:W-:Y:S01]  /*eb90*/  HADD2.F32 R20, -RZ, R65.H0_H0 ;  /* 0x20000041ff147230 */ /* 0x000fe20000004100 */
[----:B------:R-:W-:Y:S01]  /*eba0*/  SHF.R.U32.HI R25, RZ, 0x10, R13 ;  /* 0x00000010ff197819 */ /* 0x000fe2000001160d */
[--C-:B------:R-:W-:Y:S01]  /*ebb0*/  HADD2.F32 R24, -RZ, R64.reuse.H1_H1 ;  /* 0x30000040ff187230 */ /* 0x100fe20000004100 */
        /* <DEDUP_REMOVED lines=37> */
.L_x_2814:
[----:B------:R-:W-:Y:S05]  /*ee10*/  BSYNC B1 ;  /* 0x0000000000017941 */ /* 0x000fea0003800000 */
.L_x_2813:
[----:B------:R-:W-:Y:S05]  /*ee20*/  @P5 BRA `(.L_x_2804) ;  /* 0x0000003400cc5947 */ /* 0x000fea0003800000 */
[----:B01234-:R-:W0:Y:S01]  /*ee30*/  LDS.128 R4, [R0+0xa000] ;  /* 0x00a0000000047984 */ /* 0x01fe220000000c00 */
[----:B------:R-:W-:Y:S01]  /*ee40*/  SHF.R.U32.HI R14, RZ, 0x10, R9 ;  /* 0x00000010ff0e7819 */ /* 0x000fe20000011609 */
[--C-:B------:R-:W-:Y:S01]  /*ee50*/  HADD2.F32 R13, -RZ, R62.reuse.H1_H1 ;  /* 0x3000003eff0d7230 */ /* 0x100fe20000004100 */
[--C-:B------:R-:W-:Y:S01]  /*ee60*/  SHF.R.U32.HI R12, RZ, 0x10, R11.reuse ;  /* 0x00000010ff0c7819 */ /* 0x100fe2000001160b */
[----:B------:R-:W-:Y:S01]  /*ee70*/  HADD2.F32 R62, -RZ, R62.H0_H0 ;  /* 0x2000003eff3e7230 */ /* 0x000fe20000004100 */
        /* <DEDUP_REMOVED lines=38> */
.L_x_2783:
[----:B------:R-:W0:Y:S01]  /*f0e0*/  LDC R8, c[0x0][0x448] ;  /* 0x00011200ff087b82 */ /* 0x000e220000000800 */
[----:B------:R-:W-:Y:S01]  /*f0f0*/  IMAD R3, R199, 0x40, R64 ;  /* 0x00000040c7037824 */ /* 0x000fe200078e0240 */
[----:B------:R-:W-:Y:S01]  /*f100*/  ULDC.64 UR4, c[0x0][0x3f8] ;  /* 0x0000fe0000047ab9 */ /* 0x000fe20000000a00 */
[----:B------:R-:W-:Y:S01]  /*f110*/  ULDC.64 UR6, c[0x0][0x408] ;  /* 0x0001020000067ab9 */ /* 0x000fe20000000a00 */
[----:B------:R-:W-:Y:S02]  /*f120*/  IMAD.MOV.U32 R48, RZ, RZ, R24 ;  /* 0x000000ffff307224 */ /* 0x000fe400078e0018 */
[----:B------:R-:W-:Y:S01]  /*f130*/  IMAD.MOV.U32 R4, RZ, RZ, R140 ;  /* 0x000000ffff047224 */ /* 0x000fe200078e008c */
[----:B0-----:R-:W-:-:S13]  /*f140*/  ISETP.NE.AND P0, PT, R8, 0x1, PT ;  /* 0x000000010800780c */ /* 0x001fda0003f05270 */
[----:B------:R-:W0:Y:S08]  /*f150*/  @P0 LDC R0, c[0x0][0x44c] ;  /* 0x00011300ff000b82 */ /* 0x000e300000000800 */
[----:B------:R-:W2:Y:S01]  /*f160*/  @P0 LDC R5, c[0x0][0x450] ;  /* 0x00011400ff050b82 */ /* 0x000ea20000000800 */
[----:B0-----:R-:W-:-:S05]  /*f170*/  @P0 IMAD.HI.U32 R0, R3, R0, RZ ;  /* 0x0000000003000227 */ /* 0x001fca00078e00ff */
[----:B--2---:R-:W-:Y:S02]  /*f180*/  @P0 SHF.R.U32.HI R3, RZ, R5, R0 ;  /* 0x00000005ff030219 */ /* 0x004fe40000011600 */
[----:B------:R-:W-:Y:S02]  /*f190*/  MOV R5, R27 ;  /* 0x0000001b00057202 */ /* 0x000fe40000000f00 */
[----:B------:R-:W-:Y:S01]  /*f1a0*/  SHF.R.S32.HI R0, RZ, 0x1f, R3 ;  /* 0x0000001fff007819 */ /* 0x000fe20000011403 */
[----:B------:R-:W-:-:S04]  /*f1b0*/  IMAD.WIDE.U32 R48, R3, UR4, R48 ;  /* 0x0000000403307c25 */ /* 0x000fc8000f8e0030 */
[C---:B------:R-:W-:Y:S02]  /*f1c0*/  IMAD R6, R0.reuse, UR4, RZ ;  /* 0x0000000400067c24 */ /* 0x040fe4000f8e02ff */
[----:B------:R-:W-:Y:S02]  /*f1d0*/  IMAD R0, R0, UR6, RZ ;  /* 0x0000000600007c24 */ /* 0x000fe4000f8e02ff */
[C---:B------:R-:W-:Y:S01]  /*f1e0*/  IMAD R7, R3.reuse, UR5, R6 ;  /* 0x0000000503077c24 */ /* 0x040fe2000f8e0206 */
[----:B------:R-:W-:Y:S01]  /*f1f0*/  ULDC.64 UR4, c[0x0][0x3e8] ;  /* 0x0000fa0000047ab9 */ /* 0x000fe20000000a00 */
[----:B------:R-:W-:-:S04]  /*f200*/  IMAD.WIDE.U32 R4, R3, UR6, R4 ;  /* 0x0000000603047c25 */ /* 0x000fc8000f8e0004 */
        /* <DEDUP_REMOVED lines=10> */
[----:B------:R0:W2:Y:S04]  /*f2b0*/  SHFL.IDX PT, R5, R48, RZ, 0x1c1f ;  /* 0x001c1fff30057589 */ /* 0x0000a800000e0000 */
[----:B------:R0:W3:Y:S04]  /*f2c0*/  SHFL.IDX PT, R4, R3, RZ, 0x1c1f ;  /* 0x001c1fff03047589 */ /* 0x0000e800000e0000 */
[----:B------:R0:W0:Y:S04]  /*f2d0*/  SHFL.IDX PT, R7, R61, RZ, 0x1c1f ;  /* 0x001c1fff3d077589 */ /* 0x00002800000e0000 */
[----:B------:R0:W0:Y:S02]  /*f2e0*/  SHFL.IDX PT, R14, R0, RZ, 0x1c1f ;  /* 0x001c1fff000e7589 */ /* 0x00002400000e0000 */
.L_x_3069:
        /* <DEDUP_REMOVED lines=11> */
[----:B-1--4-:R-:W-:Y:S02]  /*f3a0*/  CS2R R28, SRZ ;  /* 0x00000000001c7805 */ /* 0x012fe4000001ff00 */
[----:B------:R-:W-:-:S02]  /*f3b0*/  CS2R R30, SRZ ;  /* 0x00000000001e7805 */ /* 0x000fc4000001ff00 */
[----:B------:R-:W-:Y:S02]  /*f3c0*/  CS2R R24, SRZ ;  /* 0x0000000000187805 */ /* 0x000fe4000001ff00 */
[----:B------:R-:W-:Y:S01]  /*f3d0*/  CS2R R26, SRZ ;  /* 0x00000000001a7805 */ /* 0x000fe2000001ff00 */
[----:B------:R-:W-:Y:S06]  /*f3e0*/  @P0 BRA `(.L_x_2817) ;  /* 0x00000000009c0947 */ /* 0x000fec0003800000 */
[----:B------:R-:W-:Y:S01]  /*f3f0*/  ULDC UR4, c[0x0][0x3f4] ;  /* 0x0000fd0000047ab9 */ /* 0x000fe20000000800 */
[----:B---3--:R-:W-:Y:S01]  /*f400*/  MOV R8, R4 ;  /* 0x0000000400087202 */ /* 0x008fe20000000f00 */
[----:B--2---:R-:W-:Y:S01]  /*f410*/  IMAD.MOV.U32 R9, RZ, RZ, R5 ;  /* 0x000000ffff097224 */ /* 0x004fe200078e0005 */
[----:B------:R-:W-:Y:S01]  /*f420*/  ISETP.GE.AND P2, PT, R16, UR4, PT ;  /* 0x0000000410007c0c */ /* 0x000fe2000bf46270 */
[----:B0-----:R-:W-:Y:S01]  /*f430*/  IMAD.MOV.U32 R21, RZ, RZ, R7 ;  /* 0x000000ffff157224 */ /* 0x001fe200078e0007 */
[----:B------:R-:W-:Y:S02]  /*f440*/  ISETP.GE.AND P3, PT, R163, UR4, PT ;  /* 0x00000004a3007c0c */ /* 0x000fe4000bf66270 */
[----:B------:R-:W-:Y:S02]  /*f450*/  CS2R R28, SRZ ;  /* 0x00000000001c7805 */ /* 0x000fe4000001ff00 */
[----:B------:R-:W-:Y:S02]  /*f460*/  ISETP.GE.AND P4, PT, R164, UR4, PT ;  /* 0x00000004a4007c0c */ /* 0x000fe4000bf86270 */
[----:B------:R-:W-:-:S02]  /*f470*/  CS2R R30, SRZ ;  /* 0x00000000001e7805 */ /* 0x000fc4000001ff00 */
[----:B------:R-:W-:Y:S02]  /*f480*/  MOV R20, R14 ;  /* 0x0000000e00147202 */ /* 0x000fe40000000f00 */
[----:B------:R-:W-:Y:S02]  /*f490*/  CS2R R40, SRZ ;  /* 0x0000000000287805 */ /* 0x000fe4000001ff00 */
[----:B------:R-:W-:Y:S02]  /*f4a0*/  CS2R R42, SRZ ;  /* 0x00000000002a7805 */ /* 0x000fe4000001ff00 */
[----:B------:R-:W-:Y:S01]  /*f4b0*/  CS2R R26, SRZ ;  /* 0x00000000001a7805 */ /* 0x000fe2000001ff00 */
[----:B------:R-:W-:Y:S01]  /*f4c0*/  ULDC.64 UR6, c[0x0][0x208] ;  /* 0x0000820000067ab9 */ /* 0x000fe20000000a00 */
[----:B------:R-:W-:Y:S02]  /*f4d0*/  @!P2 IMAD.SHL.U32 R11, R16, 0x2, RZ ;  /* 0x00000002100ba824 */ /* 0x000fe400078e00ff */
[----:B------:R-:W-:-:S02]  /*f4e0*/  @!P3 IMAD.SHL.U32 R15, R166, 0x8, RZ ;  /* 0x00000008a60fb824 */ /* 0x000fc400078e00ff */
[----:B------:R-:W-:Y:S01]  /*f4f0*/  @!P4 IMAD.SHL.U32 R25, R167, 0x8, RZ ;  /* 0x00000008a719c824 */ /* 0x000fe200078e00ff */
[-C--:B------:R-:W-:Y:S02]  /*f500*/  @!P2 IADD3 R4, P0, R4, R11.reuse, RZ ;  /* 0x0000000b0404a210 */ /* 0x080fe40007f1e0ff */
[----:B------:R-:W-:Y:S01]  /*f510*/  @!P2 IADD3 R6, P1, R14, R11, RZ ;  /* 0x0000000b0e06a210 */ /* 0x000fe20007f3e0ff */
[----:B------:R-:W-:-:S04]  /*f520*/  @!P3 IMAD.WIDE R10, R15, 0x2, R8 ;  /* 0x000000020f0ab825 */ /* 0x000fc800078e0208 */
[----:B------:R-:W-:Y:S01]  /*f530*/  @!P4 IMAD.WIDE R12, R25, 0x2, R8 ;  /* 0x00000002190cc825 */ /* 0x000fe200078e0208 */
[----:B------:R-:W-:Y:S02]  /*f540*/  CS2R R36, SRZ ;  /* 0x0000000000247805 */ /* 0x000fe4000001ff00 */
[----:B------:R-:W-:Y:S02]  /*f550*/  CS2R R38, SRZ ;  /* 0x0000000000267805 */ /* 0x000fe4000001ff00 */
[----:B------:R-:W-:Y:S01]  /*f560*/  CS2R R32, SRZ ;  /* 0x0000000000207805 */ /* 0x000fe2000001ff00 */
[--C-:B------:R-:W-:Y:S01]  /*f570*/  @!P3 IMAD.WIDE R14, R15, 0x2, R20.reuse ;  /* 0x000000020f0eb825 */ /* 0x100fe200078e0214 */
[----:B------:R-:W-:Y:S02]  /*f580*/  CS2R R34, SRZ ;  /* 0x0000000000227805 */ /* 0x000fe4000001ff00 */
[----:B------:R-:W-:Y:S02]  /*f590*/  CS2R R44, SRZ ;  /* 0x00000000002c7805 */ /* 0x000fe4000001ff00 */
[----:B------:R-:W-:Y:S01]  /*f5a0*/  CS2R R46, SRZ ;  /* 0x00000000002e7805 */ /* 0x000fe2000001ff00 */
[----:B------:R-:W-:Y:S01]  /*f5b0*/  @!P4 IMAD.WIDE R8, R25, 0x2, R20 ;  /* 0x000000021908c825 */ /* 0x000fe200078e0214 */
[----:B------:R-:W-:-:S02]  /*f5c0*/  @!P2 SHF.L.U64.HI R20, R16, 0x1, R17 ;  /* 0x000000011014a819 */ /* 0x000fc40000010211 */
[----:B------:R-:W-:Y:S01]  /*f5d0*/  CS2R R24, SRZ ;  /* 0x0000000000187805 */ /* 0x000fe2000001ff00 */
[----:B------:R1:W5:Y:S02]  /*f5e0*/  @!P3 LD.E.128 R28, desc[UR6][R10.64] ;  /* 0x000000060a1cb980 */ /* 0x000364000c101d00 */
[--C-:B------:R-:W-:Y:S02]  /*f5f0*/  @!P2 IMAD.X R5, R5, 0x1, R20.reuse, P0 ;  /* 0x000000010505a824 */ /* 0x100fe400000e0614 */
[----:B------:R1:W5:Y:S01]  /*f600*/  @!P3 LD.E.128 R40, desc[UR6][R14.64] ;  /* 0x000000060e28b980 */ /* 0x000362000c101d00 */
[----:B------:R-:W-:-:S03]  /*f610*/  @!P2 IMAD.X R7, R7, 0x1, R20, P1 ;  /* 0x000000010707a824 */ /* 0x000fc600008e0614 */
[----:B------:R1:W5:Y:S04]  /*f620*/  @!P4 LD.E.128 R24, desc[UR6][R12.64] ;  /* 0x000000060c18c980 */ /* 0x000368000c101d00 */
[----:B------:R1:W5:Y:S04]  /*f630*/  @!P4 LD.E.128 R36, desc[UR6][R8.64] ;  /* 0x000000060824c980 */ /* 0x000368000c101d00 */
[----:B------:R1:W5:Y:S04]  /*f640*/  @!P2 LD.E.128 R32, desc[UR6][R4.64] ;  /* 0x000000060420a980 */ /* 0x000368000c101d00 */
[----:B------:R1:W5:Y:S02]  /*f650*/  @!P2 LD.E.128 R44, desc[UR6][R6.64] ;  /* 0x00000006062ca980 */ /* 0x000364000c101d00 */
.L_x_2817:
[----:B------:R-:W-:Y:S05]  /*f660*/  BSYNC B1 ;  /* 0x0000000000017941 */ /* 0x000fea0003800000 */
.L_x_2816:
[----:B-12--5:R-:W-:Y:S01]  /*f670*/  IMAD.MOV.U32 R5, RZ, RZ, R45 ;  /* 0x000000ffff057224 */ /* 0x026fe200078e002d */
[----:B---3--:R-:W-:Y:S01]  /*f680*/  MOV R4, R44 ;  /* 0x0000002c00047202 */ /* 0x008fe20000000f00 */
[----:B------:R-:W-:Y:S01]  /*f690*/  IMAD.MOV.U32 R6, RZ, RZ, R46 ;  /* 0x000000ffff067224 */ /* 0x000fe200078e002e */
[----:B------:R-:W-:Y:S01]  /*f6a0*/  UMOV UR4, 0xffffffff ;  /* 0xffffffff00047882 */ /* 0x000fe20000000000 */
[----:B0-----:R-:W-:Y:S01]  /*f6b0*/  IMAD.MOV.U32 R7, RZ, RZ, R47 ;  /* 0x000000ffff077224 */ /* 0x001fe200078e002f */
[----:B------:R-:W-:Y:S01]  /*f6c0*/  PRMT R95, R5, 0x7610, R95 ;  /* 0x00007610055f7816 */ /* 0x000fe2000000005f */
[----:B------:R-:W-:Y:S01]  /*f6d0*/  IMAD.MOV.U32 R5, RZ, RZ, R41 ;  /* 0x000000ffff057224 */ /* 0x000fe200078e0029 */
[----:B------:R-:W-:Y:S02]  /*f6e0*/  PRMT R99, R99, 0x5410, R4 ;  /* 0x0000541063637816 */ /* 0x000fe40000000004 */
        /* <DEDUP_REMOVED lines=22> */
[----:B------:R-:W-:-:S04]  /*f850*/  MOV R4, R28 ;  /* 0x0000001c00047202 */ /* 0x000fc80000000f00 */
[----:B------:R-:W-:Y:S01]  /*f860*/  PRMT R88, R4, 0x5410, R5 ;  /* 0x0000541004587816 */ /* 0x000fe20000000005 */
[----:B------:R-:W-:Y:S01]  /*f870*/  IMAD.MOV.U32 R5, RZ, RZ, R25 ;  /* 0x000000ffff057224 */ /* 0x000fe200078e0019 */
[----:B------:R-:W-:Y:S01]  /*f880*/  PRMT R89, R6, 0x5410, R7 ;  /* 0x0000541006597816 */ /* 0x000fe20000000007 */
[----:B------:R-:W-:Y:S01]  /*f890*/  IMAD.MOV.U32 R6, RZ, RZ, R26 ;  /* 0x000000ffff067224 */ /* 0x000fe200078e001a */
[----:B------:R-:W-:Y:S01]  /*f8a0*/  MOV R4, R24 ;  /* 0x0000001800047202 */ /* 0x000fe20000000f00 */
[----:B------:R-:W-:-:S03]  /*f8b0*/  IMAD.MOV.U32 R7, RZ, RZ, R27 ;  /* 0x000000ffff077224 */ /* 0x000fc600078e001b */
[----:B------:R-:W-:Y:S02]  /*f8c0*/  PRMT R78, R4, 0x5410, R5 ;  /* 0x00005410044e7816 */ /* 0x000fe40000000005 */
[----:B------:R-:W-:Y:S02]  /*f8d0*/  CS2R R4, SRZ ;  /* 0x0000000000047805 */ /* 0x000fe4000001ff00 */
[----:B------:R-:W-:Y:S01]  /*f8e0*/  PRMT R79, R6, 0x5410, R7 ;  /* 0x00005410064f7816 */ /* 0x000fe20000000007 */
[----:B------:R-:W-:Y:S06]  /*f8f0*/  BRA.DIV UR4, `(.L_x_2818) ;  /* 0x0000015a04e87947 */ /* 0x000fec000b800000 */
[----:B------:R0:W1:Y:S04]  /*f900*/  SHFL.IDX PT, R21, R48, 0x1, 0x1c1f ;  /* 0x003c1f0030157f89 */ /* 0x00006800000e0000 */
[----:B------:R0:W2:Y:S04]  /*f910*/  SHFL.IDX PT, R20, R3, 0x1, 0x1c1f ;  /* 0x003c1f0003147f89 */ /* 0x0000a800000e0000 */
[----:B------:R-:W3:Y:S04]  /*f920*/  SHFL.IDX PT, R61, R61, 0x1, 0x1c1f ;  /* 0x003c1f003d3d7f89 */ /* 0x000ee800000e0000 */
[----:B0-----:R-:W4:Y:S02]  /*f930*/  SHFL.IDX PT, R0, R0, 0x1, 0x1c1f ;  /* 0x003c1f0000007f89 */ /* 0x001f2400000e0000 */
.L_x_3075:
[----:B------:R-:W-:Y:S01]  /*f940*/  IADD3 R64, R64, 0x40, RZ ;  /* 0x0000004040407810 */ /* 0x000fe20007ffe0ff */
[----:B------:R-:W-:Y:S01]  /*f950*/  BSSY B1, `(.L_x_2819) ;  /* 0x0000035000017945 */ /* 0x000fe20003800000 */
[----:B------:R-:W-:Y:S02]  /*f960*/  CS2R R6, SRZ ;  /* 0x0000000000067805 */ /* 0x000fe4000001ff00 */
[----:B------:R-:W-:Y:S02]  /*f970*/  CS2R R8, SRZ ;  /* 0x0000000000087805 */ /* 0x000fe4000001ff00 */
[----:B------:R-:W-:Y:S02]  /*f980*/  ISETP.GE.AND P0, PT, R64, R65, PT ;  /* 0x000000414000720c */ /* 0x000fe40003f06270 */
        /* <DEDUP_REMOVED lines=11> */
[----:B--2---:R-:W-:Y:S01]  /*fa40*/  IMAD.MOV.U32 R6, RZ, RZ, R20 ;  /* 0x000000ffff067224 */ /* 0x004fe200078e0014 */
[----:B------:R-:W-:Y:S01]  /*fa50*/  ISETP.GE.AND P3, PT, R163, UR4, PT ;  /* 0x00000004a3007c0c */ /* 0x000fe2000bf66270 */
[----:B-1----:R-:W-:Y:S01]  /*fa60*/  IMAD.MOV.U32 R7, RZ, RZ, R21 ;  /* 0x000000ffff077224 */ /* 0x002fe200078e0015 */
[----:B------:R-:W-:Y:S01]  /*fa70*/  ISETP.GE.AND P4, PT, R164, UR4, PT ;  /* 0x00000004a4007c0c */ /* 0x000fe2000bf86270 */
[----:B----4-:R-:W-:Y:S01]  /*fa80*/  IMAD.MOV.U32 R8, RZ, RZ, R0 ;  /* 0x000000ffff087224 */ /* 0x010fe200078e0000 */
[----:B------:R-:W-:Y:S01]  /*fa90*/  ISETP.GE.AND P2, PT, R16, UR4, PT ;  /* 0x0000000410007c0c */ /* 0x000fe2000bf46270 */
[----:B---3--:R-:W-:Y:S01]  /*faa0*/  IMAD.MOV.U32 R9, RZ, RZ, R61 ;  /* 0x000000ffff097224 */ /* 0x008fe200078e003d */
[----:B------:R-:W-:Y:S02]  /*fab0*/  CS2R R52, SRZ ;  /* 0x0000000000347805 */ /* 0x000fe4000001ff00 */
[----:B------:R-:W-:-:S02]  /*fac0*/  CS2R R54, SRZ ;  /* 0x0000000000367805 */ /* 0x000fc4000001ff00 */
[----:B------:R-:W-:Y:S02]  /*fad0*/  CS2R R10, SRZ ;  /* 0x00000000000a7805 */ /* 0x000fe4000001ff00 */
[----:B------:R-:W-:Y:S02]  /*fae0*/  CS2R R56, SRZ ;  /* 0x0000000000387805 */ /* 0x000fe4000001ff00 */
[----:B------:R-:W-:Y:S01]  /*faf0*/  CS2R R58, SRZ ;  /* 0x00000000003a7805 */ /* 0x000fe2000001ff00 */
[----:B------:R-:W-:Y:S01]  /*fb00*/  ULDC.64 UR6, c[0x0][0x208] ;  /* 0x0000820000067ab9 */ /* 0x000fe20000000a00 */
[----:B------:R-:W-:Y:S01]  /*fb10*/  @!P3 SHF.L.U32 R13, R166, 0x3, RZ ;  /* 0x00000003a60db819 */ /* 0x000fe200000006ff */
[----:B------:R-:W-:Y:S02]  /*fb20*/  @!P4 IMAD.SHL.U32 R63, R167, 0x8, RZ ;  /* 0x00000008a73fc824 */ /* 0x000fe400078e00ff */
[----:B------:R-:W-:Y:S02]  /*fb30*/  @!P2 IMAD.SHL.U32 R3, R16, 0x2, RZ ;  /* 0x000000021003a824 */ /* 0x000fe400078e00ff */
[----:B------:R-:W-:-:S03]  /*fb40*/  @!P3 IMAD.WIDE R4, R13, 0x2, R6 ;  /* 0x000000020d04b825 */ /* 0x000fc600078e0206 */
[-C--:B------:R-:W-:Y:S01]  /*fb50*/  @!P2 IADD3 R60, P1, R0, R3.reuse, RZ ;  /* 0x00000003003ca210 */ /* 0x080fe20007f3e0ff */
[----:B------:R-:W-:Y:S01]  /*fb60*/  @!P4 IMAD.WIDE R6, R63, 0x2, R6 ;  /* 0x000000023f06c825 */ /* 0x000fe200078e0206 */
[----:B------:R-:W-:Y:S01]  /*fb70*/  @!P2 SHF.L.U64.HI R0, R16, 0x1, R17 ;  /* 0x000000011000a819 */ /* 0x000fe20000010211 */
[----:B------:R0:W5:Y:S01]  /*fb80*/  @!P3 LD.E.128 R52, desc[UR6][R4.64] ;  /* 0x000000060434b980 */ /* 0x000162000c101d00 */
[----:B------:R-:W-:Y:S01]  /*fb90*/  @!P2 IADD3 R20, P0, R20, R3, RZ ;  /* 0x000000031414a210 */ /* 0x000fe20007f1e0ff */
[--C-:B------:R-:W-:Y:S01]  /*fba0*/  @!P3 IMAD.WIDE R12, R13, 0x2, R8.reuse ;  /* 0x000000020d0cb825 */ /* 0x100fe200078e0208 */
[----:B------:R-:W-:Y:S01]  /*fbb0*/  CS2R R14, SRZ ;  /* 0x00000000000e7805 */ /* 0x000fe2000001ff00 */
[----:B------:R1:W5:Y:S01]  /*fbc0*/  @!P4 LD.E.128 R56, desc[UR6][R6.64] ;  /* 0x000000060638c980 */ /* 0x000362000c101d00 */
[----:B------:R-:W-:Y:S01]  /*fbd0*/  CS2R R48, SRZ ;  /* 0x0000000000307805 */ /* 0x000fe2000001ff00 */
[----:B------:R-:W-:Y:S01]  /*fbe0*/  @!P4 IMAD.WIDE R62, R63, 0x2, R8 ;  /* 0x000000023f3ec825 */ /* 0x000fe200078e0208 */
[----:B------:R-:W-:-:S02]  /*fbf0*/  CS2R R8, SRZ ;  /* 0x0000000000087805 */ /* 0x000fc4000001ff00 */
[----:B------:R-:W-:Y:S02]  /*fc00*/  CS2R R50, SRZ ;  /* 0x0000000000327805 */ /* 0x000fe4000001ff00 */
[----:B------:R-:W-:Y:S02]  /*fc10*/  @!P2 IADD3.X R21, R21, R0, RZ, P0, !PT ;  /* 0x000000001515a210 */ /* 0x000fe400007fe4ff */
[----:B0-----:R-:W-:Y:S01]  /*fc20*/  CS2R R4, SRZ ;  /* 0x0000000000047805 */ /* 0x001fe2000001ff00 */
[----:B------:R-:W-:Y:S01]  /*fc30*/  @!P2 IMAD.X R61, R61, 0x1, R0, P1 ;  /* 0x000000013d3da824 */ /* 0x000fe200008e0600 */
[----:B------:R0:W5:Y:S01]  /*fc40*/  @!P3 LD.E.128 R8, desc[UR6][R12.64] ;  /* 0x000000060c08b980 */ /* 0x000162000c101d00 */
[----:B-1----:R-:W-:-:S03]  /*fc50*/  CS2R R6, SRZ ;  /* 0x0000000000067805 */ /* 0x002fc6000001ff00 */
[----:B------:R1:W5:Y:S04]  /*fc60*/  @!P2 LD.E.128 R48, desc[UR6][R20.64] ;  /* 0x000000061430a980 */ /* 0x000368000c101d00 */
[----:B------:R1:W5:Y:S01]  /*fc70*/  @!P2 LD.E.128 R4, desc[UR6][R60.64] ;  /* 0x000000063c04a980 */ /* 0x000362000c101d00 */
[----:B0-----:R-:W-:-:S06]  /*fc80*/  CS2R R12, SRZ ;  /* 0x00000000000c7805 */ /* 0x001fcc000001ff00 */
[----:B------:R1:W5:Y:S02]  /*fc90*/  @!P4 LD.E.128 R12, desc[UR6][R62.64] ;  /* 0x000000063e0cc980 */ /* 0x000364000c101d00 */
.L_x_2820:
[----:B------:R-:W-:Y:S05]  /*fca0*/  BSYNC B1 ;  /* 0x0000000000017941 */ /* 0x000fea0003800000 */
.L_x_2819:
[----:B-----5:R-:W-:Y:S01]  /*fcb0*/  IMAD.MOV.U32 R3, RZ, RZ, R4 ;  /* 0x000000ffff037224 */ /* 0x020fe200078e0004 */
[----:B----4-:R-:W-:Y:S01]  /*fcc0*/  LEA.HI R0, R198, R198, RZ, 0x1 ;  /* 0x000000c6c6007211 */ /* 0x010fe200078f08ff */
[----:B-12---:R-:W-:Y:S01]  /*fcd0*/  IMAD.MOV.U32 R20, RZ, RZ, R5 ;  /* 0x000000ffff147224 */ /* 0x006fe200078e0005 */
[----:B------:R-:W-:Y:S01]  /*fce0*/  MOV R21, R6 ;  /* 0x0000000600157202 */ /* 0x000fe20000000f00 */
[----:B------:R-:W-:Y:S01]  /*fcf0*/  IMAD.MOV.U32 R60, RZ, RZ, R7 ;  /* 0x000000ffff3c7224 */ /* 0x000fe200078e0007 */
[----:B------:R-:W-:Y:S01]  /*fd00*/  MOV R63, R57 ;  /* 0x00000039003f7202 */ /* 0x000fe20000000f00 */
[----:B------:R-:W-:Y:S01]  /*fd10*/  IMAD.MOV.U32 R62, RZ, RZ, R50 ;  /* 0x000000ffff3e7224 */ /* 0x000fe200078e0032 */
[----:B------:R-:W-:Y:S01]  /*fd20*/  PRMT R82, R3, 0x5410, R20 ;  /* 0x0000541003527816 */ /* 0x000fe20000000014 */
[----:B------:R-:W-:Y:S01]  /*fd30*/  BSSY B1, `(.L_x_2821) ;  /* 0x0000027000017945 */ /* 0x000fe20003800000 */
[----:B------:R-:W-:Y:S01]  /*fd40*/  LOP3.LUT R3, R0, 0xfffffffe, RZ, 0xc0, !PT ;  /* 0xfffffffe00037812 */ /* 0x000fe200078ec0ff */
[----:B------:R-:W-:Y:S01]  /*fd50*/  IMAD.MOV.U32 R0, RZ, RZ, R8 ;  /* 0x000000ffff007224 */ /* 0x000fe200078e0008 */
[----:B------:R-:W-:Y:S01]  /*fd60*/  PRMT R83, R21, 0x5410, R60 ;  /* 0x0000541015537816 */ /* 0x000fe2000000003c */
[----:B------:R-:W-:Y:S01]  /*fd70*/  IMAD.MOV.U32 R21, RZ, RZ, R10 ;  /* 0x000000ffff157224 */ /* 0x000fe200078e000a */
[----:B------:R-:W-:Y:S01]  /*fd80*/  MOV R20, R9 ;  /* 0x0000000900147202 */ /* 0x000fe20000000f00 */
[----:B------:R-:W-:Y:S01]  /*fd90*/  IMAD.IADD R3, R198, 0x1, -R3 ;  /* 0x00000001c6037824 */ /* 0x000fe200078e0a03 */
[----:B------:R-:W-:-:S02]  /*fda0*/  MOV R60, R49 ;  /* 0x00000031003c7202 */ /* 0x000fc40000000f00 */
[----:B------:R-:W-:Y:S01]  /*fdb0*/  PRMT R71, R0, 0x5410, R20 ;  /* 0x0000541000477816 */ /* 0x000fe20000000014 */
[----:B------:R-:W-:Y:S01]  /*fdc0*/  IMAD.MOV.U32 R0, RZ, RZ, R11 ;  /* 0x000000ffff007224 */ /* 0x000fe200078e000b */
[----:B---3--:R-:W-:Y:S01]  /*fdd0*/  SHF.L.U32 R61, R3, 0x1f, RZ ;  /* 0x0000001f033d7819 */ /* 0x008fe200000006ff */
[----:B------:R-:W-:Y:S01]  /*fde0*/  IMAD.MOV.U32 R3, RZ, RZ, R12 ;  /* 0x000000ffff037224 */ /* 0x000fe200078e000c */
[----:B------:R-:W-:Y:S01]  /*fdf0*/  PRMT R73, R21, 0x7610, R73 ;  /* 0x0000761015497816 */ /* 0x000fe20000000049 */
[----:B------:R-:W-:Y:S01]  /*fe00*/  IMAD.MOV.U32 R21, RZ, RZ, R14 ;  /* 0x000000ffff157224 */ /* 0x000fe200078e000e */
[----:B------:R-:W0:Y:S01]  /*fe10*/  SYNCS.PHASECHK.TRANS64.TRYWAIT P0, [R2+URZ+0x2a800], R61 ;  /* 0x02a8003d020075a7 */ /* 0x000e22000800017f */
[----:B------:R-:W-:Y:S02]  /*fe20*/  MOV R20, R13 ;  /* 0x0000000d00147202 */ /* 0x000fe40000000f00 */
[----:B------:R-:W-:Y:S02]  /*fe30*/  PRMT R73, R73, 0x5410, R0 ;  /* 0x0000541049497816 */ /* 0x000fe40000000000 */
[--C-:B------:R-:W-:Y:S01]  /*fe40*/  PRMT R0, R3, 0x5410, R20.reuse ;  /* 0x0000541003007816 */ /* 0x100fe20000000014 */
        /* <DEDUP_REMOVED lines=21> */
.L_x_3076:
[----:B------:R-:W-:Y:S05]  /*ffa0*/  BSYNC B1 ;  /* 0x0000000000017941 */ /* 0x000fea0003800000 */
.L_x_2821:
        /* <DEDUP_REMOVED lines=16> */
[--C-:B------:R-:W-:Y:S01]  /*100b0*/  HADD2.F32 R104, -RZ, R98.reuse.H1_H1 ;  /* 0x30000062ff687230 */ /* 0x100fe20000004100 */
[----:B------:R-:W-:Y:S01]  /*100c0*/  LEA.HI R62, R63, R62, RZ, 0x3 ;  /* 0x0000003e3f3e7211 */ /* 0x000fe200078f18ff */
[----:B------:R-:W-:Y:S01]  /*100d0*/  HADD2.F32 R98, -RZ, R98.H0_H0 ;  /* 0x20000062ff627230 */ /* 0x000fe20000004100 */
[----:B------:R-:W-:-:S02]  /*100e0*/  LOP3.LUT R63, R181, 0x38, R64, 0xf8, !PT ;  /* 0x00000038b53f7812 */ /* 0x000fc400078ef840 */
[----:B------:R-:W-:Y:S01]  /*100f0*/  IADD3 R61, R183, R60, RZ ;  /* 0x0000003cb73d7210 */ /* 0x000fe20007ffe0ff */
[----:B------:R-:W-:Y:S01]  /*10100*/  IMAD.SHL.U32 R62, R62, 0x400, RZ ;  /* 0x000004003e3e7824 */ /* 0x000fe200078e00ff */
[----:B------:R-:W-:Y:S02]  /*10110*/  LOP3.LUT R65, R63, R182, RZ, 0x3c, !PT ;  /* 0x000000b63f417212 */ /* 0x000fe400078e3cff */
[--C-:B------:R-:W-:Y:S01]  /*10120*/  SHF.R.U64 R44, R44, 0x10, R45.reuse ;  /* 0x000000102c2c7819 */ /* 0x100fe2000000122d */
[--C-:B------:R-:W-:Y:S01]  /*10130*/  IMAD R80, R61, 0x2, R2.reuse ;  /* 0x000000023d507824 */ /* 0x100fe200078e0202 */
[----:B------:R-:W-:Y:S02]  /*10140*/  LOP3.LUT R64, R62, 0x7fffe000, RZ, 0xc0, !PT ;  /* 0x7fffe0003e407812 */ /* 0x000fe400078ec0ff */
[----:B------:R-:W-:Y:S02]  /*10150*/  SHF.R.U32.HI R45, RZ, 0x10, R45 ;  /* 0x00000010ff2d7819 */ /* 0x000fe4000001162d */
[----:B------:R-:W-:Y:S01]  /*10160*/  IADD3 R65, R65, R64, R183 ;  /* 0x0000004041417210 */ /* 0x000fe20007ffe0b7 */
[----:B------:R-:W0:Y:S01]  /*10170*/  LDS.128 R60, [R80+0xc400] ;  /* 0x00c40000503c7984 */ /* 0x000e220000000c00 */
[--C-:B------:R-:W-:Y:S01]  /*10180*/  SHF.R.U64 R34, R34, 0x10, R35.reuse ;  /* 0x0000001022227819 */ /* 0x100fe20000001223 */
[----:B------:R-:W-:Y:S01]  /*10190*/  HADD2.F32 R45, -RZ, R45.H0_H0 ;  /* 0x2000002dff2d7230 */ /* 0x000fe20000004100 */
[----:B------:R-:W-:Y:S01]  /*101a0*/  SHF.R.U32.HI R90, RZ, 0x10, R35 ;  /* 0x00000010ff5a7819 */ /* 0x000fe20000011623 */
[----:B------:R-:W-:Y:S01]  /*101b0*/  IMAD R81, R65, 0x2, R2 ;  /* 0x0000000241517824 */ /* 0x000fe200078e0202 */
[----:B------:R-:W-:-:S02]  /*101c0*/  SHF.R.U64 R32, R32, 0x10, R33 ;  /* 0x0000001020207819 */ /* 0x000fc40000001221 */
[----:B------:R-:W-:Y:S01]  /*101d0*/  SHF.R.U64 R35, R46, 0x10, R47 ;  /* 0x000000102e237819 */ /* 0x000fe2000000122f */
[----:B------:R-:W-:Y:S01]  /*101e0*/  HADD2.F32 R90, -RZ, R90.H0_H0 ;  /* 0x2000005aff5a7230 */ /* 0x000fe20000004100 */
[----:B------:R-:W1:Y:S01]  /*101f0*/  LDS.128 R64, [R81+0xc400] ;  /* 0x00c4000051407984 */ /* 0x000e620000000c00 */
[----:B------:R-:W-:Y:S02]  /*10200*/  SHF.R.U32.HI R33, RZ, 0x10, R33 ;  /* 0x00000010ff217819 */ /* 0x000fe40000011621 */
[----:B------:R-:W-:-:S03]  /*10210*/  SHF.R.U32.HI R47, RZ, 0x10, R47 ;  /* 0x00000010ff2f7819 */ /* 0x000fc6000001162f */
[----:B------:R-:W-:Y:S02]  /*10220*/  HADD2.F32 R33, -RZ, R33.H0_H0 ;  /* 0x20000021ff217230 */ /* 0x000fe40000004100 */
[--C-:B0-----:R-:W-:Y:S02]  /*10230*/  HADD2.F32 R93, -RZ, R63.reuse.H0_H0 ;  /* 0x2000003fff5d7230 */ /* 0x101fe40000004100 */
[----:B------:R-:W-:Y:S02]  /*10240*/  HADD2.F32 R94, -RZ, R63.H1_H1 ;  /* 0x3000003fff5e7230 */ /* 0x000fe40000004100 */
[--C-:B------:R-:W-:Y:S02]  /*10250*/  HADD2.F32 R46, -RZ, R61.reuse.H0_H0 ;  /* 0x2000003dff2e7230 */ /* 0x100fe40000004100 */
[----:B------:R-:W-:Y:S02]  /*10260*/  HADD2.F32 R91, -RZ, R61.H1_H1 ;  /* 0x3000003dff5b7230 */ /* 0x000fe40000004100 */
[----:B------:R-:W-:-:S02]  /*10270*/  HADD2.F32 R61, -RZ, R60.H0_H0 ;  /* 0x2000003cff3d7230 */ /* 0x000fc40000004100 */
[--C-:B-1----:R-:W-:Y:S02]  /*10280*/  HADD2.F32 R63, -RZ, R65.reuse.H0_H0 ;  /* 0x20000041ff3f7230 */ /* 0x102fe40000004100 */
[----:B------:R-:W-:Y:S02]  /*10290*/  HADD2.F32 R100, -RZ, R65.H1_H1 ;  /* 0x30000041ff647230 */ /* 0x000fe40000004100 */
[----:B------:R-:W-:Y:S02]  /*102a0*/  HADD2.F32 R65, -RZ, R64.H0_H0 ;  /* 0x20000040ff417230 */ /* 0x000fe40000004100 */
[C---:B------:R-:W-:Y:S01]  /*102b0*/  FMUL.FTZ R103, R63.reuse, R95 ;  /* 0x0000005f3f677220 */ /* 0x040fe20000410000 */
[-C--:B------:R-:W-:Y:S01]  /*102c0*/  FMUL.FTZ R63, R63, R96.reuse ;  /* 0x000000603f3f7220 */ /* 0x080fe20000410000 */
[C---:B------:R-:W-:Y:S01]  /*102d0*/  FMUL.FTZ R106, R100.reuse, R45 ;  /* 0x0000002d646a7220 */ /* 0x040fe20000410000 */
[----:B------:R-:W-:Y:S01]  /*102e0*/  FMUL.FTZ R100, R100, R33 ;  /* 0x0000002164647220 */ /* 0x000fe20000410000 */
[----:B------:R-:W-:Y:S01]  /*102f0*/  FFMA.FTZ R103, R46, R96, -R103 ;  /* 0x000000602e677223 */ /* 0x000fe20000010867 */
[----:B------:R-:W-:-:S02]  /*10300*/  HADD2.F32 R96, -RZ, R99.H1_H1 ;  /* 0x30000063ff607230 */ /* 0x000fc40000004100 */
[----:B------:R-:W-:Y:S01]  /*10310*/  FFMA.FTZ R63, R46, R95, R63 ;  /* 0x0000005f2e3f7223 */ /* 0x000fe2000001003f */
[----:B------:R-:W-:Y:S01]  /*10320*/  FFMA.FTZ R46, R91, R33, -R106 ;  /* 0x000000215b2e7223 */ /* 0x000fe2000001086a */
[----:B------:R-:W-:Y:S02]  /*10330*/  HADD2.F32 R33, -RZ, R97.H0_H0 ;  /* 0x20000061ff217230 */ /* 0x000fe40000004100 */
[C---:B------:R-:W-:Y:S01]  /*10340*/  FMUL.FTZ R95, R65.reuse, R104 ;  /* 0x00000068415f7220 */ /* 0x040fe20000410000 */
[----:B------:R-:W-:Y:S01]  /*10350*/  FMUL.FTZ R106, R65, R96 ;  /* 0x00000060416a7220 */ /* 0x000fe20000410000 */
[----:B------:R-:W-:Y:S02]  /*10360*/  HADD2.F32 R102, -RZ, R67.H0_H0 ;  /* 0x20000043ff667230 */ /* 0x000fe40000004100 */
[----:B------:R-:W-:Y:S01]  /*10370*/  FFMA.FTZ R100, R91, R45, R100 ;  /* 0x0000002d5b647223 */ /* 0x000fe20000010064 */
[----:B------:R-:W-:Y:S02]  /*10380*/  HADD2.F32 R97, -RZ, R97.H1_H1 ;  /* 0x30000061ff617230 */ /* 0x000fe40000004100 */
[----:B------:R-:W-:Y:S01]  /*10390*/  FFMA.FTZ R65, R61, R104, -R106 ;  /* 0x000000683d417223 */ /* 0x000fe2000001086a */
[----:B------:R-:W-:-:S02]  /*103a0*/  HADD2.F32 R101, -RZ, R66.H0_H0 ;  /* 0x20000042ff657230 */ /* 0x000fc40000004100 */
[----:B------:R-:W-:Y:S01]  /*103b0*/  FFMA.FTZ R61, R61, R96, R95 ;  /* 0x000000603d3d7223 */ /* 0x000fe2000001005f */
[----:B------:R-:W-:Y:S02]  /*103c0*/  HADD2.F32 R99, -RZ, R99.H0_H0 ;  /* 0x20000063ff637230 */ /* 0x000fe40000004100 */
[C---:B------:R-:W-:Y:S01]  /*103d0*/  FMUL.FTZ R96, R102.reuse, R97 ;  /* 0x0000006166607220 */ /* 0x040fe20000410000 */
[----:B------:R-:W-:Y:S02]  /*103e0*/  HADD2.F32 R67, -RZ, R67.H1_H1 ;  /* 0x30000043ff437230 */ /* 0x000fe40000004100 */
[----:B------:R-:W-:Y:S01]  /*103f0*/  FMUL.FTZ R91, R101, R33 ;  /* 0x00000021655b7220 */ /* 0x000fe20000410000 */
[----:B------:R-:W-:Y:S02]  /*10400*/  HADD2.F32 R45, -RZ, R47.H0_H0 ;  /* 0x2000002fff2d7230 */ /* 0x000fe40000004100 */
[----:B------:R-:W-:Y:S01]  /*10410*/  FMUL.FTZ R102, R102, R99 ;  /* 0x0000006366667220 */ /* 0x000fe20000410000 */
[----:B------:R-:W-:-:S02]  /*10420*/  HADD2.F32 R92, -RZ, R62.H0_H0 ;  /* 0x2000003eff5c7230 */ /* 0x000fc40000004100 */
[-C--:B------:R-:W-:Y:S01]  /*10430*/  FMUL.FTZ R101, R101, R98.reuse ;  /* 0x0000006265657220 */ /* 0x080fe20000410000 */
[----:B------:R-:W-:Y:S02]  /*10440*/  HADD2.F32 R64, -RZ, R64.H1_H1 ;  /* 0x30000040ff407230 */ /* 0x000fe40000004100 */
[----:B------:R-:W-:Y:S01]  /*10450*/  FMUL.FTZ R95, R67, R45 ;  /* 0x0000002d435f7220 */ /* 0x000fe20000410000 */
[----:B------:R-:W-:Y:S01]  /*10460*/  FFMA.FTZ R47, R93, R97, R102 ;  /* 0x000000615d2f7223 */ /* 0x000fe20000010066 */
[C---:B------:R-:W-:Y:S01]  /*10470*/  FFMA.FTZ R91, R92.reuse, R98, -R91 ;  /* 0x000000625c5b7223 */ /* 0x040fe2000001085b */
[----:B------:R-:W-:Y:S01]  /*10480*/  FFMA.FTZ R92, R92, R33, R101 ;  /* 0x000000215c5c7223 */ /* 0x000fe20000010065 */
[-C--:B------:R-:W-:Y:S01]  /*10490*/  FMUL.FTZ R97, R67, R90.reuse ;  /* 0x0000005a43617220 */ /* 0x080fe20000410000 */
[----:B------:R-:W-:Y:S01]  /*104a0*/  FFMA.FTZ R33, R93, R99, -R96 ;  /* 0x000000635d217223 */ /* 0x000fe20000010860 */
[----:B------:R-:W-:Y:S01]  /*104b0*/  FFMA.FTZ R90, R94, R90, -R95 ;  /* 0x0000005a5e5a7223 */ /* 0x000fe2000001085f */
[----:B------:R-:W-:-:S02]  /*104c0*/  HADD2.F32 R66, -RZ, R66.H1_H1 ;  /* 0x30000042ff427230 */ /* 0x000fc40000004100 */
[----:B------:R-:W-:Y:S01]  /*104d0*/  FFMA.FTZ R94, R94, R45, R97 ;  /* 0x0000002d5e5e7223 */ /* 0x000fe20000010061 */
[----:B------:R-:W-:Y:S02]  /*104e0*/  HADD2.F32 R93, -RZ, R44.H0_H0 ;  /* 0x2000002cff5d7230 */ /* 0x000fe40000004100 */
[----:B------:R-:W-:Y:S02]  /*104f0*/  HADD2.F32 R95, -RZ, R35.H0_H0 ;  /* 0x20000023ff5f7230 */ /* 0x000fe40000004100 */
[----:B------:R-:W-:Y:S02]  /*10500*/  HADD2.F32 R67, -RZ, R32.H0_H0 ;  /* 0x20000020ff437230 */ /* 0x000fe40000004100 */
[----:B------:R-:W-:Y:S01]  /*10510*/  FMUL.FTZ R45, R64, R93 ;  /* 0x0000005d402d7220 */ /* 0x000fe20000410000 */
[----:B------:R-:W-:Y:S02]  /*10520*/  HADD2.F32 R35, -RZ, R34.H0_H0 ;  /* 0x20000022ff237230 */ /* 0x000fe40000004100 */
[----:B------:R-:W-:Y:S01]  /*10530*/  FMUL.FTZ R97, R66, R95 ;  /* 0x0000005f42617220 */ /* 0x000fe20000410000 */
[----:B------:R-:W-:-:S02]  /*10540*/  HADD2.F32 R60, -RZ, R60.H1_H1 ;  /* 0x3000003cff3c7230 */ /* 0x000fc40000004100 */
[----:B------:R-:W-:Y:S01]  /*10550*/  FMUL.FTZ R64, R64, R67 ;  /* 0x0000004340407220 */ /* 0x000fe20000410000 */
[----:B------:R-:W-:Y:S02]  /*10560*/  HADD2.F32 R62, -RZ, R62.H1_H1 ;  /* 0x3000003eff3e7230 */ /* 0x000fe40000004100 */
[----:B------:R-:W-:Y:S01]  /*10570*/  FMUL.FTZ R66, R66, R35 ;  /* 0x0000002342427220 */ /* 0x000fe20000410000 */
[----:B------:R-:W-:Y:S01]  /*10580*/  F2FP.F16.F32.PACK_AB R47, R94, R47 ;  /* 0x0000002f5e2f723e */ /* 0x000fe200000000ff */
[C---:B------:R-:W-:Y:S01]  /*10590*/  FFMA.FTZ R32, R60.reuse, R67, -R45 ;  /* 0x000000433c207223 */ /* 0x040fe2000001082d */
[----:B------:R-:W-:Y:S01]  /*105a0*/  FFMA.FTZ R44, R60, R93, R64 ;  /* 0x0000005d3c2c7223 */ /* 0x000fe20000010040 */
[C---:B------:R-:W-:Y:S01]  /*105b0*/  FFMA.FTZ R34, R62.reuse, R35, -R97 ;  /* 0x000000233e227223 */ /* 0x040fe20000010861 */
[----:B------:R-:W-:Y:S01]  /*105c0*/  FFMA.FTZ R95, R62, R95, R66 ;  /* 0x0000005f3e5f7223 */ /* 0x000fe20000010042 */
[----:B------:R-:W-:Y:S02]  /*105d0*/  F2FP.F16.F32.PACK_AB R35, R90, R33 ;  /* 0x000000215a23723e */ /* 0x000fe400000000ff */
[----:B------:R-:W-:-:S02]  /*105e0*/  F2FP.F16.F32.PACK_AB R33, R46, R103 ;  /* 0x000000672e21723e */ /* 0x000fc400000000ff */
[----:B------:R-:W-:Y:S02]  /*105f0*/  F2FP.F16.F32.PACK_AB R32, R32, R65 ;  /* 0x000000412020723e */ /* 0x000fe400000000ff */
[----:B------:R-:W-:Y:S02]  /*10600*/  F2FP.F16.F32.PACK_AB R34, R34, R91 ;  /* 0x0000005b2222723e */ /* 0x000fe400000000ff */
[----:B------:R-:W-:Y:S02]  /*10610*/  F2FP.F16.F32.PACK_AB R45, R100, R63 ;  /* 0x0000003f642d723e */ /* 0x000fe400000000ff */
[----:B------:R-:W-:Y:S01]  /*10620*/  F2FP.F16.F32.PACK_AB R44, R44, R61 ;  /* 0x0000003d2c2c723e */ /* 0x000fe200000000ff */
[----:B------:R1:W-:Y:S01]  /*10630*/  STS.128 [R80+0xc400], R32 ;  /* 0x00c4002050007388 */ /* 0x0003e20000000c00 */
[----:B------:R-:W-:-:S05]  /*10640*/  F2FP.F16.F32.PACK_AB R46, R95, R92 ;  /* 0x0000005c5f2e723e */ /* 0x000fca00000000ff */
[----:B------:R1:W-:Y:S02]  /*10650*/  STS.128 [R81+0xc400], R44 ;  /* 0x00c4002c51007388 */ /* 0x0003e40000000c00 */
.L_x_2826:
[----:B------:R-:W-:Y:S05]  /*10660*/  BSYNC B2 ;  /* 0x0000000000027941 */ /* 0x000fea0003800000 */
.L_x_2825:
[----:B------:R-:W-:Y:S04]  /*10670*/  BSSY B2, `(.L_x_2827) ;  /* 0x0000061000027945 */ /* 0x000fe80003800000 */
[----:B------:R-:W-:Y:S05]  /*10680*/  @P1 BRA `(.L_x_2828) ;  /* 0x00000004007c1947 */ /* 0x000fea0003800000 */
[----:B------:R-:W2:Y:S01]  /*10690*/  LDL R93, [R1+0x48] ;  /* 0x00004800015d7983 */ /* 0x000ea20000100800 */
[----:B-1----:R-:W-:Y:S01]  /*106a0*/  LEA.HI R32, R70, R166, RZ, 0x1d ;  /* 0x000000a646207211 */ /* 0x002fe200078fe8ff */
[----:B------:R-:W-:Y:S01]  /*106b0*/  HADD2.F32 R90, -RZ, R86.H1_H1 ;  /* 0x30000056ff5a7230 */ /* 0x000fe20000004100 */
[----:B------:R-:W-:Y:S01]  /*106c0*/  SHF.R.U64 R28, R28, 0x10, R29 ;  /* 0x000000101c1c7819 */ /* 0x000fe2000000121d */
[----:B------:R-:W-:Y:S01]  /*106d0*/  HADD2.F32 R80, -RZ, R88.H1_H1 ;  /* 0x30000058ff507230 */ /* 0x000fe20000004100 */
[----:B------:R-:W-:Y:S01]  /*106e0*/  SHF.R.S32.HI R33, RZ, 0x1f, R32 ;  /* 0x0000001fff217819 */ /* 0x000fe20000011420 */
        /* <DEDUP_REMOVED lines=15> */
[----:B------:R-:W-:Y:S01]  /*107e0*/  SHF.R.U32.HI R42, RZ, 0x10, R43 ;  /* 0x00000010ff2a7819 */ /* 0x000fe2000001162b */
[----:B------:R-:W-:Y:S01]  /*107f0*/  HADD2.F32 R40, -RZ, R40.H0_H0 ;  /* 0x20000028ff287230 */ /* 0x000fe20000004100 */
[----:B------:R-:W-:Y:S02]  /*10800*/  SHF.R.U32.HI R81, RZ, 0x10, R41 ;  /* 0x00000010ff517819 */ /* 0x000fe40000011629 */
[----:B------:R-:W1:Y:S01]  /*10810*/  LDS.128 R44, [R60+0xc400] ;  /* 0x00c400003c2c7984 */ /* 0x000e620000000c00 */
[----:B------:R-:W-:Y:S02]  /*10820*/  HADD2.F32 R42, -RZ, R42.H0_H0 ;  /* 0x2000002aff2a7230 */ /* 0x000fe40000004100 */
[----:B------:R-:W-:-:S02]  /*10830*/  HADD2.F32 R81, -RZ, R81.H0_H0 ;  /* 0x20000051ff517230 */ /* 0x000fc40000004100 */
[--C-:B-1----:R-:W-:Y:S02]  /*10840*/  HADD2.F32 R43, -RZ, R45.reuse.H0_H0 ;  /* 0x2000002dff2b7230 */ /* 0x102fe40000004100 */
[----:B------:R-:W-:Y:S02]  /*10850*/  HADD2.F32 R66, -RZ, R45.H1_H1 ;  /* 0x3000002dff427230 */ /* 0x000fe40000004100 */
[----:B------:R-:W-:Y:S02]  /*10860*/  HADD2.F32 R67, -RZ, R44.H0_H0 ;  /* 0x2000002cff437230 */ /* 0x000fe40000004100 */
[C---:B------:R-:W-:Y:S01]  /*10870*/  FMUL.FTZ R92, R43.reuse, R90 ;  /* 0x0000005a2b5c7220 */ /* 0x040fe20000410000 */
[----:B------:R-:W-:Y:S01]  /*10880*/  FMUL.FTZ R94, R43, R80 ;  /* 0x000000502b5e7220 */ /* 0x000fe20000410000 */
[----:B------:R-:W-:Y:S02]  /*10890*/  HADD2.F32 R64, -RZ, R46.H0_H0 ;  /* 0x2000002eff407230 */ /* 0x000fe40000004100 */
[----:B------:R-:W-:-:S02]  /*108a0*/  HADD2.F32 R62, -RZ, R47.H0_H0 ;  /* 0x2000002fff3e7230 */ /* 0x000fc40000004100 */
[----:B------:R-:W-:Y:S02]  /*108b0*/  HADD2.F32 R47, -RZ, R47.H1_H1 ;  /* 0x3000002fff2f7230 */ /* 0x000fe40000004100 */
[----:B------:R-:W-:Y:S02]  /*108c0*/  HADD2.F32 R44, -RZ, R44.H1_H1 ;  /* 0x3000002cff2c7230 */ /* 0x000fe40000004100 */
[----:B------:R-:W-:Y:S01]  /*108d0*/  HADD2.F32 R46, -RZ, R46.H1_H1 ;  /* 0x3000002eff2e7230 */ /* 0x000fe20000004100 */
[----:B--2---:R-:W1:Y:S02]  /*108e0*/  LDS.128 R32, [R93] ;  /* 0x000000005d207984 */ /* 0x004e640000000c00 */
[--C-:B-1----:R-:W-:Y:S02]  /*108f0*/  HADD2.F32 R65, -RZ, R33.reuse.H0_H0 ;  /* 0x20000021ff417230 */ /* 0x102fe40000004100 */
[----:B------:R-:W-:Y:S02]  /*10900*/  HADD2.F32 R63, -RZ, R33.H1_H1 ;  /* 0x30000021ff3f7230 */ /* 0x000fe40000004100 */
[----:B0-----:R-:W-:-:S02]  /*10910*/  HADD2.F32 R61, -RZ, R32.H0_H0 ;  /* 0x20000020ff3d7230 */ /* 0x001fc40000004100 */
[C---:B------:R-:W-:Y:S01]  /*10920*/  FFMA.FTZ R43, R65.reuse, R80, -R92 ;  /* 0x00000050412b7223 */ /* 0x040fe2000001085c */
[----:B------:R-:W-:Y:S02]  /*10930*/  HADD2.F32 R80, -RZ, R91.H0_H0 ;  /* 0x2000005bff507230 */ /* 0x000fe40000004100 */
[CC--:B------:R-:W-:Y:S01]  /*10940*/  FMUL.FTZ R92, R66.reuse, R81.reuse ;  /* 0x00000051425c7220 */ /* 0x0c0fe20000410000 */
[----:B------:R-:W-:Y:S01]  /*10950*/  FFMA.FTZ R45, R65, R90, R94 ;  /* 0x0000005a412d7223 */ /* 0x000fe2000001005e */
[----:B------:R-:W-:Y:S02]  /*10960*/  HADD2.F32 R90, -RZ, R87.H0_H0 ;  /* 0x20000057ff5a7230 */ /* 0x000fe40000004100 */
[-C--:B------:R-:W-:Y:S01]  /*10970*/  FMUL.FTZ R94, R66, R80.reuse ;  /* 0x00000050425e7220 */ /* 0x080fe20000410000 */
[----:B------:R-:W-:Y:S01]  /*10980*/  FFMA.FTZ R66, R63, R80, -R92 ;  /* 0x000000503f427223 */ /* 0x000fe2000001085c */
[C---:B------:R-:W-:Y:S01]  /*10990*/  FMUL.FTZ R92, R67.reuse, R86 ;  /* 0x00000056435c7220 */ /* 0x040fe20000410000 */
[----:B------:R-:W-:Y:S01]  /*109a0*/  FMUL.FTZ R67, R67, R88 ;  /* 0x0000005843437220 */ /* 0x000fe20000410000 */
[----:B------:R-:W-:Y:S01]  /*109b0*/  FFMA.FTZ R80, R63, R81, R94 ;  /* 0x000000513f507223 */ /* 0x000fe2000001005e */
[----:B------:R-:W-:-:S02]  /*109c0*/  HADD2.F32 R65, -RZ, R89.H0_H0 ;  /* 0x20000059ff417230 */ /* 0x000fc40000004100 */
[C---:B------:R-:W-:Y:S01]  /*109d0*/  FFMA.FTZ R63, R61.reuse, R88, -R92 ;  /* 0x000000583d3f7223 */ /* 0x040fe2000001085c */
[----:B------:R-:W-:Y:S02]  /*109e0*/  HADD2.F32 R33, -RZ, R34.H0_H0 ;  /* 0x20000022ff217230 */ /* 0x000fe40000004100 */
[----:B------:R-:W-:Y:S01]  /*109f0*/  FFMA.FTZ R61, R61, R86, R67 ;  /* 0x000000563d3d7223 */ /* 0x000fe20000010043 */
[C---:B------:R-:W-:Y:S01]  /*10a00*/  FMUL.FTZ R86, R64.reuse, R90 ;  /* 0x0000005a40567220 */ /* 0x040fe20000410000 */
[----:B------:R-:W-:Y:S02]  /*10a10*/  HADD2.F32 R87, -RZ, R87.H1_H1 ;  /* 0x30000057ff577230 */ /* 0x000fe40000004100 */
[-C--:B------:R-:W-:Y:S01]  /*10a20*/  FMUL.FTZ R88, R64, R65.reuse ;  /* 0x0000004140587220 */ /* 0x080fe20000410000 */
[----:B------:R-:W-:Y:S02]  /*10a30*/  HADD2.F32 R89, -RZ, R89.H1_H1 ;  /* 0x30000059ff597230 */ /* 0x000fe40000004100 */
[----:B------:R-:W-:Y:S01]  /*10a40*/  FFMA.FTZ R64, R33, R65, -R86 ;  /* 0x0000004121407223 */ /* 0x000fe20000010856 */
[----:B------:R-:W-:-:S02]  /*10a50*/  HADD2.F32 R41, -RZ, R35.H0_H0 ;  /* 0x20000023ff297230 */ /* 0x000fc40000004100 */
[C---:B------:R-:W-:Y:S01]  /*10a60*/  FMUL.FTZ R86, R62.reuse, R87 ;  /* 0x000000573e567220 */ /* 0x040fe20000410000 */
[----:B------:R-:W-:Y:S02]  /*10a70*/  HADD2.F32 R35, -RZ, R35.H1_H1 ;  /* 0x30000023ff237230 */ /* 0x000fe40000004100 */
[-C--:B------:R-:W-:Y:S01]  /*10a80*/  FMUL.FTZ R62, R62, R89.reuse ;  /* 0x000000593e3e7220 */ /* 0x080fe20000410000 */
[----:B------:R-:W-:Y:S01]  /*10a90*/  FFMA.FTZ R88, R33, R90, R88 ;  /* 0x0000005a21587223 */ /* 0x000fe20000010058 */
[----:B------:R-:W-:Y:S01]  /*10aa0*/  FFMA.FTZ R86, R41, R89, -R86 ;  /* 0x0000005929567223 */ /* 0x000fe20000010856 */
[----:B------:R-:W-:Y:S01]  /*10ab0*/  FMUL.FTZ R90, R47, R42 ;  /* 0x0000002a2f5a7220 */ /* 0x000fe20000410000 */
[----:B------:R-:W-:Y:S01]  /*10ac0*/  FFMA.FTZ R62, R41, R87, R62 ;  /* 0x00000057293e7223 */ /* 0x000fe2000001003e */
[-C--:B------:R-:W-:Y:S01]  /*10ad0*/  FMUL.FTZ R92, R47, R40.reuse ;  /* 0x000000282f5c7220 */ /* 0x080fe20000410000 */
[----:B------:R-:W-:Y:S02]  /*10ae0*/  HADD2.F32 R33, -RZ, R29.H0_H0 ;  /* 0x2000001dff217230 */ /* 0x000fe40000004100 */
[----:B------:R-:W-:Y:S01]  /*10af0*/  FFMA.FTZ R65, R35, R40, -R90 ;  /* 0x0000002823417223 */ /* 0x000fe2000001085a */
[----:B------:R-:W-:-:S02]  /*10b00*/  HADD2.F32 R41, -RZ, R31.H0_H0 ;  /* 0x2000001fff297230 */ /* 0x000fc40000004100 */
[----:B------:R-:W-:Y:S01]  /*10b10*/  FFMA.FTZ R67, R35, R42, R92 ;  /* 0x0000002a23437223 */ /* 0x000fe2000001005c */
        /* <DEDUP_REMOVED lines=22> */
.L_x_2828:
[----:B------:R-:W-:Y:S05]  /*10c80*/  BSYNC B2 ;  /* 0x0000000000027941 */ /* 0x000fea0003800000 */
.L_x_2827:
[----:B------:R-:W-:Y:S05]  /*10c90*/  @P2 BRA `(.L_x_2824) ;  /* 0x00000004007c2947 */ /* 0x000fea0003800000 */
[----:B------:R-:W3:Y:S01]  /*10ca0*/  LDL R67, [R1+0x40] ;  /* 0x0000400001437983 */ /* 0x000ee20000100800 */
[----:B------:R-:W-:Y:S01]  /*10cb0*/  LEA.HI R70, R70, R167, RZ, 0x1d ;  /* 0x000000a746467211 */ /* 0x000fe200078fe8ff */
[----:B-1----:R-:W-:Y:S01]  /*10cc0*/  HADD2.F32 R47, -RZ, R76.H1_H1 ;  /* 0x3000004cff2f7230 */ /* 0x002fe20000004100 */
[--C-:B------:R-:W-:Y:S01]  /*10cd0*/  SHF.R.U64 R24, R24, 0x10, R25.reuse ;  /* 0x0000001018187819 */ /* 0x100fe20000001219 */
[----:B------:R-:W-:Y:S01]  /*10ce0*/  HADD2.F32 R46, -RZ, R78.H1_H1 ;  /* 0x3000004eff2e7230 */ /* 0x000fe20000004100 */
[----:B--2---:R-:W-:Y:S01]  /*10cf0*/  SHF.R.S32.HI R29, RZ, 0x1f, R70 ;  /* 0x0000001fff1d7819 */ /* 0x004fe20000011446 */
[----:B------:R-:W-:Y:S01]  /*10d00*/  IMAD.SHL.U32 R28, R70, 0x8, RZ ;  /* 0x00000008461c7824 */ /* 0x000fe200078e00ff */
[----:B------:R-:W-:Y:S01]  /*10d10*/  SHF.R.U32.HI R62, RZ, 0x10, R25 ;  /* 0x00000010ff3e7819 */ /* 0x000fe20000011619 */
[----:B------:R-:W-:Y:S01]  /*10d20*/  HADD2.F32 R76, -RZ, R76.H0_H0 ;  /* 0x2000004cff4c7230 */ /* 0x000fe20000004100 */
[----:B------:R-:W-:Y:S01]  /*10d30*/  LEA.HI R70, R29, R70, RZ, 0x3 ;  /* 0x000000461d467211 */ /* 0x000fe200078f18ff */
[----:B------:R-:W-:Y:S01]  /*10d40*/  HADD2.F32 R78, -RZ, R78.H0_H0 ;  /* 0x2000004eff4e7230 */ /* 0x000fe20000004100 */
[----:B------:R-:W-:Y:S01]  /*10d50*/  LOP3.LUT R29, R181, 0x38, R28, 0xf8, !PT ;  /* 0x00000038b51d7812 */ /* 0x000fe200078ef81c */
[----:B------:R-:W-:Y:S01]  /*10d60*/  HADD2.F32 R24, -RZ, R24.H0_H0 ;  /* 0x20000018ff187230 */ /* 0x000fe20000004100 */
[----:B------:R-:W-:-:S02]  /*10d70*/  SHF.L.U32 R70, R70, 0xa, RZ ;  /* 0x0000000a46467819 */ /* 0x000fc400000006ff */
[----:B------:R-:W-:Y:S02]  /*10d80*/  LOP3.LUT R32, R29, R182, RZ, 0x3c, !PT ;  /* 0x000000b61d207212 */ /* 0x000fe400078e3cff */
[----:B------:R-:W-:Y:S02]  /*10d90*/  LOP3.LUT R70, R70, 0x7fffe000, RZ, 0xc0, !PT ;  /* 0x7fffe00046467812 */ /* 0x000fe400078ec0ff */
[----:B------:R-:W-:Y:S02]  /*10da0*/  SHF.R.U64 R25, R26, 0x10, R27 ;  /* 0x000000101a197819 */ /* 0x000fe4000000121b */
[----:B------:R-:W-:Y:S02]  /*10db0*/  IADD3 R33, R32, R70, R183 ;  /* 0x0000004620217210 */ /* 0x000fe40007ffe0b7 */
[--C-:B------:R-:W-:Y:S01]  /*10dc0*/  SHF.R.U64 R26, R38, 0x10, R39.reuse ;  /* 0x00000010261a7819 */ /* 0x100fe20000001227 */
[----:B------:R-:W-:Y:S01]  /*10dd0*/  HADD2.F32 R25, -RZ, R25.H0_H0 ;  /* 0x20000019ff197230 */ /* 0x000fe20000004100 */
[----:B------:R-:W-:Y:S01]  /*10de0*/  SHF.R.U32.HI R65, RZ, 0x10, R39 ;  /* 0x00000010ff417819 */ /* 0x000fe20000011627 */
[----:B------:R-:W-:Y:S01]  /*10df0*/  IMAD R40, R33, 0x2, R2 ;  /* 0x0000000221287824 */ /* 0x000fe200078e0202 */
[----:B------:R-:W-:-:S02]  /*10e00*/  SHF.R.U32.HI R60, RZ, 0x10, R37 ;  /* 0x00000010ff3c7819 */ /* 0x000fc40000011625 */
[----:B------:R-:W-:Y:S02]  /*10e10*/  SHF.R.U32.HI R66, RZ, 0x10, R27 ;  /* 0x00000010ff427819 */ /* 0x000fe4000001161b */
[----:B------:R-:W1:Y:S01]  /*10e20*/  LDS.128 R32, [R40+0xc400] ;  /* 0x00c4000028207984 */ /* 0x000e620000000c00 */
[----:B------:R-:W-:Y:S01]  /*10e30*/  HADD2.F32 R60, -RZ, R60.H0_H0 ;  /* 0x2000003cff3c7230 */ /* 0x000fe20000004100 */
[----:B------:R-:W-:-:S05]  /*10e40*/  SHF.R.U64 R36, R36, 0x10, R37 ;  /* 0x0000001024247819 */ /* 0x000fca0000001225 */
[----:B------:R-:W-:Y:S02]  /*10e50*/  HADD2.F32 R36, -RZ, R36.H0_H0 ;  /* 0x20000024ff247230 */ /* 0x000fe40000004100 */
[----:B-1----:R-:W-:Y:S02]  /*10e60*/  HADD2.F32 R43, -RZ, R33.H1_H1 ;  /* 0x30000021ff2b7230 */ /* 0x002fe40000004100 */
[----:B------:R-:W-:Y:S02]  /*10e70*/  HADD2.F32 R27, -RZ, R32.H1_H1 ;  /* 0x30000020ff1b7230 */ /* 0x000fe40000004100 */
[----:B------:R-:W-:Y:S02]  /*10e80*/  HADD2.F32 R44, -RZ, R34.H0_H0 ;  /* 0x20000022ff2c7230 */ /* 0x000fe40000004100 */
[--C-:B------:R-:W-:Y:S02]  /*10e90*/  HADD2.F32 R45, -RZ, R35.reuse.H0_H0 ;  /* 0x20000023ff2d7230 */ /* 0x100fe40000004100 */
[----:B------:R-:W-:-:S02]  /*10ea0*/  HADD2.F32 R35, -RZ, R35.H1_H1 ;  /* 0x30000023ff237230 */ /* 0x000fc40000004100 */
[----:B------:R-:W-:Y:S01]  /*10eb0*/  HADD2.F32 R34, -RZ, R34.H1_H1 ;  /* 0x30000022ff227230 */ /* 0x000fe20000004100 */
[----:B---3--:R-:W1:Y:S02]  /*10ec0*/  LDS.128 R28, [R67] ;  /* 0x00000000431c7984 */ /* 0x008e640000000c00 */
[--C-:B-1----:R-:W-:Y:S02]  /*10ed0*/  HADD2.F32 R38, -RZ, R29.reuse.H0_H0 ;  /* 0x2000001dff267230 */ /* 0x102fe40000004100 */
[----:B------:R-:W-:Y:S02]  /*10ee0*/  HADD2.F32 R39, -RZ, R29.H1_H1 ;  /* 0x3000001dff277230 */ /* 0x000fe40000004100 */
[----:B------:R-:W-:Y:S02]  /*10ef0*/  HADD2.F32 R29, -RZ, R33.H0_H0 ;  /* 0x20000021ff1d7230 */ /* 0x000fe40000004100 */
[----:B------:R-:W-:Y:S02]  /*10f00*/  HADD2.F32 R33, -RZ, R32.H0_H0 ;  /* 0x20000020ff217230 */ /* 0x000fe40000004100 */
[----:B------:R-:W-:-:S02]  /*10f10*/  HADD2.F32 R37, -RZ, R28.H0_H0 ;  /* 0x2000001cff257230 */ /* 0x000fc40000004100 */
[CC--:B0-----:R-:W-:Y:S01]  /*10f20*/  FMUL.FTZ R61, R29.reuse, R47.reuse ;  /* 0x0000002f1d3d7220 */ /* 0x0c1fe20000410000 */
[-C--:B------:R-:W-:Y:S01]  /*10f30*/  FMUL.FTZ R63, R29, R46.reuse ;  /* 0x0000002e1d3f7220 */ /* 0x080fe20000410000 */
[----:B------:R-:W-:Y:S02]  /*10f40*/  HADD2.F32 R41, -RZ, R30.H0_H0 ;  /* 0x2000001eff297230 */ /* 0x000fe40000004100 */
[C---:B------:R-:W-:Y:S01]  /*10f50*/  FFMA.FTZ R29, R38.reuse, R46, -R61 ;  /* 0x0000002e261d7223 */ /* 0x040fe2000001083d */
[----:B------:R-:W-:Y:S02]  /*10f60*/  HADD2.F32 R46, -RZ, R62.H0_H0 ;  /* 0x2000003eff2e7230 */ /* 0x000fe40000004100 */
[----:B------:R-:W-:Y:S01]  /*10f70*/  FMUL.FTZ R62, R43, R60 ;  /* 0x0000003c2b3e7220 */ /* 0x000fe20000410000 */
[----:B------:R-:W-:Y:S01]  /*10f80*/  FFMA.FTZ R32, R38, R47, R63 ;  /* 0x0000002f26207223 */ /* 0x000fe2000001003f */
[C---:B------:R-:W-:Y:S01]  /*10f90*/  FMUL.FTZ R38, R33.reuse, R76 ;  /* 0x0000004c21267220 */ /* 0x040fe20000410000 */
[----:B------:R-:W-:Y:S01]  /*10fa0*/  FMUL.FTZ R47, R33, R78 ;  /* 0x0000004e212f7220 */ /* 0x000fe20000410000 */
[----:B------:R-:W-:Y:S01]  /*10fb0*/  FMUL.FTZ R64, R43, R46 ;  /* 0x0000002e2b407220 */ /* 0x000fe20000410000 */
[----:B------:R-:W-:-:S02]  /*10fc0*/  HADD2.F32 R43, -RZ, R77.H0_H0 ;  /* 0x2000004dff2b7230 */ /* 0x000fc40000004100 */
[----:B------:R-:W-:Y:S01]  /*10fd0*/  FFMA.FTZ R78, R37, R78, -R38 ;  /* 0x0000004e254e7223 */ /* 0x000fe20000010826 */
[--C-:B------:R-:W-:Y:S02]  /*10fe0*/  HADD2.F32 R33, -RZ, R79.reuse.H0_H0 ;  /* 0x2000004fff217230 */ /* 0x100fe40000004100 */
[----:B------:R-:W-:Y:S01]  /*10ff0*/  FFMA.FTZ R62, R39, R46, -R62 ;  /* 0x0000002e273e7223 */ /* 0x000fe2000001083e */
[----:B------:R-:W-:Y:S02]  /*11000*/  HADD2.F32 R79, -RZ, R79.H1_H1 ;  /* 0x3000004fff4f7230 */ /* 0x000fe40000004100 */
[----:B------:R-:W-:Y:S01]  /*11010*/  FMUL.FTZ R38, R44, R43 ;  /* 0x0000002b2c267220 */ /* 0x000fe20000410000 */
[----:B------:R-:W-:Y:S02]  /*11020*/  HADD2.F32 R77, -RZ, R77.H1_H1 ;  /* 0x3000004dff4d7230 */ /* 0x000fe40000004100 */
[----:B------:R-:W-:Y:S01]  /*11030*/  FFMA.FTZ R47, R37, R76, R47 ;  /* 0x0000004c252f7223 */ /* 0x000fe2000001002f */
[----:B------:R-:W-:-:S02]  /*11040*/  HADD2.F32 R42, -RZ, R31.H0_H0 ;  /* 0x2000001fff2a7230 */ /* 0x000fc40000004100 */
[----:B------:R-:W-:Y:S01]  /*11050*/  FFMA.FTZ R39, R39, R60, R64 ;  /* 0x0000003c27277223 */ /* 0x000fe20000010040 */
[-C--:B------:R-:W-:Y:S01]  /*11060*/  FMUL.FTZ R46, R44, R33.reuse ;  /* 0x000000212c2e7220 */ /* 0x080fe20000410000 */
[----:B------:R-:W-:Y:S01]  /*11070*/  FFMA.FTZ R37, R41, R33, -R38 ;  /* 0x0000002129257223 */ /* 0x000fe20000010826 */
[----:B------:R-:W-:Y:S02]  /*11080*/  HADD2.F32 R44, -RZ, R65.H0_H0 ;  /* 0x20000041ff2c7230 */ /* 0x000fe40000004100 */
[C---:B------:R-:W-:Y:S01]  /*11090*/  FMUL.FTZ R33, R45.reuse, R77 ;  /* 0x0000004d2d217220 */ /* 0x040fe20000410000 */
[----:B------:R-:W-:Y:S02]  /*110a0*/  HADD2.F32 R38, -RZ, R66.H0_H0 ;  /* 0x20000042ff267230 */ /* 0x000fe40000004100 */
[-C--:B------:R-:W-:Y:S01]  /*110b0*/  FMUL.FTZ R60, R45, R79.reuse ;  /* 0x0000004f2d3c7220 */ /* 0x080fe20000410000 */
[----:B------:R-:W-:Y:S02]  /*110c0*/  HADD2.F32 R31, -RZ, R31.H1_H1 ;  /* 0x3000001fff1f7230 */ /* 0x000fe40000004100 */
[C---:B------:R-:W-:Y:S01]  /*110d0*/  FFMA.FTZ R79, R42.reuse, R79, -R33 ;  /* 0x0000004f2a4f7223 */ /* 0x040fe20000010821 */
[C---:B------:R-:W-:Y:S01]  /*110e0*/  FMUL.FTZ R64, R35.reuse, R44 ;  /* 0x0000002c23407220 */ /* 0x040fe20000410000 */
[----:B------:R-:W-:Y:S01]  /*110f0*/  FFMA.FTZ R60, R42, R77, R60 ;  /* 0x0000004d2a3c7223 */ /* 0x000fe2000001003c */
[----:B------:R-:W-:Y:S01]  /*11100*/  FMUL.FTZ R42, R35, R38 ;  /* 0x00000026232a7220 */ /* 0x000fe20000410000 */
[----:B------:R-:W-:-:S02]  /*11110*/  HADD2.F32 R33, -RZ, R26.H0_H0 ;  /* 0x2000001aff217230 */ /* 0x000fc40000004100 */
[----:B------:R-:W-:Y:S01]  /*11120*/  FFMA.FTZ R46, R41, R43, R46 ;  /* 0x0000002b292e7223 */ /* 0x000fe2000001002e */
[----:B------:R-:W-:Y:S02]  /*11130*/  HADD2.F32 R28, -RZ, R28.H1_H1 ;  /* 0x3000001cff1c7230 */ /* 0x000fe40000004100 */
[C---:B------:R-:W-:Y:S01]  /*11140*/  FFMA.FTZ R64, R31.reuse, R38, -R64 ;  /* 0x000000261f407223 */ /* 0x040fe20000010840 */
[----:B------:R-:W-:Y:S02]  /*11150*/  HADD2.F32 R30, -RZ, R30.H1_H1 ;  /* 0x3000001eff1e7230 */ /* 0x000fe40000004100 */
[----:B------:R-:W-:Y:S01]  /*11160*/  FFMA.FTZ R43, R31, R44, R42 ;  /* 0x0000002c1f2b7223 */ /* 0x000fe2000001002a */
[C---:B------:R-:W-:Y:S01]  /*11170*/  FMUL.FTZ R31, R27.reuse, R36 ;  /* 0x000000241b1f7220 */ /* 0x040fe20000410000 */
[C---:B------:R-:W-:Y:S01]  /*11180*/  FMUL.FTZ R41, R34.reuse, R33 ;  /* 0x0000002122297220 */ /* 0x040fe20000410000 */
[-C--:B------:R-:W-:Y:S01]  /*11190*/  FMUL.FTZ R27, R27, R24.reuse ;  /* 0x000000181b1b7220 */ /* 0x080fe20000410000 */
[-C--:B------:R-:W-:Y:S01]  /*111a0*/  FMUL.FTZ R34, R34, R25.reuse ;  /* 0x0000001922227220 */ /* 0x080fe20000410000 */
[----:B------:R-:W-:Y:S01]  /*111b0*/  FFMA.FTZ R35, R28, R24, -R31 ;  /* 0x000000181c237223 */ /* 0x000fe2000001081f */
[----:B------:R-:W-:Y:S01]  /*111c0*/  FFMA.FTZ R26, R30, R25, -R41 ;  /* 0x000000191e1a7223 */ /* 0x000fe20000010829 */
        /* <DEDUP_REMOVED lines=12> */
.L_x_2824:
[----:B------:R-:W-:Y:S05]  /*11290*/  BSYNC B1 ;  /* 0x0000000000017941 */ /* 0x000fea0003800000 */
.L_x_2823:
[----:B---3--:R-:W-:-:S05]  /*112a0*/  VIADD R24, R170, 0x40 ;  /* 0x00000040aa187836 */ /* 0x008fca0000000000 */
        /* <DEDUP_REMOVED lines=25> */
[----:B-1----:R-:W-:Y:S02]  /*11440*/  SHF.R.U64 R47, R4, 0x10, R5 ;  /* 0x00000010042f7819 */ /* 0x002fe40000001205 */
[----:B------:R-:W-:Y:S02]  /*11450*/  IADD3 R29, R29, R28, R184 ;  /* 0x0000001c1d1d7210 */ /* 0x000fe40007ffe0b8 */
[----:B------:R-:W-:Y:S02]  /*11460*/  SHF.R.U32.HI R49, RZ, 0x10, R49 ;  /* 0x00000010ff317819 */ /* 0x000fe40000011631 */
[--C-:B------:R-:W-:Y:S01]  /*11470*/  SHF.R.U64 R48, R50, 0x10, R51.reuse ;  /* 0x0000001032307819 */ /* 0x100fe20000001233 */
[----:B------:R-:W-:Y:S01]  /*11480*/  IMAD R32, R29, 0x2, R2 ;  /* 0x000000021d207824 */ /* 0x000fe200078e0202 */
[----:B------:R-:W-:-:S02]  /*11490*/  SHF.R.U32.HI R50, RZ, 0x10, R51 ;  /* 0x00000010ff327819 */ /* 0x000fc40000011633 */
[--C-:B------:R-:W-:Y:S02]  /*114a0*/  SHF.R.U32.HI R41, RZ, 0x10, R7.reuse ;  /* 0x00000010ff297819 */ /* 0x100fe40000011607 */
[----:B------:R-:W0:Y:S01]  /*114b0*/  LDS.128 R28, [R32+0xc400] ;  /* 0x00c40000201c7984 */ /* 0x000e220000000c00 */
[----:B------:R-:W-:Y:S01]  /*114c0*/  SHF.R.U64 R45, R6, 0x10, R7 ;  /* 0x00000010062d7819 */ /* 0x000fe20000001207 */
        /* <DEDUP_REMOVED lines=70> */
.L_x_2830:
[----:B------:R-:W-:Y:S05]  /*11930*/  BSYNC B1 ;  /* 0x0000000000017941 */ /* 0x000fea0003800000 */
.L_x_2829:
        /* <DEDUP_REMOVED lines=9> */
[--C-:B------:R-:W-:Y:S01]  /*119d0*/  SHF.R.U64 R46, R52, 0x10, R53.reuse ;  /* 0x00000010342e7819 */ /* 0x100fe20000001235 */
[----:B------:R-:W-:Y:S01]  /*119e0*/  HADD2.F32 R36, -RZ, R36.H0_H0 ;  /* 0x20000024ff247230 */ /* 0x000fe20000004100 */
[----:B------:R-:W-:Y:S01]  /*119f0*/  LEA.HI R5, R5, R4, RZ, 0x3 ;  /* 0x0000000405057211 */ /* 0x000fe200078f18ff */
[----:B------:R-:W-:Y:S01]  /*11a00*/  HADD2.F32 R34, -RZ, R71.H0_H0 ;  /* 0x20000047ff227230 */ /* 0x000fe20000004100 */
[----:B------:R-:W-:Y:S01]  /*11a10*/  LOP3.LUT R4, R177, 0x38, R6, 0xf8, !PT ;  /* 0x00000038b1047812 */ /* 0x000fe200078ef806 */
[----:B------:R-:W-:Y:S01]  /*11a20*/  HADD2.F32 R74, -RZ, R74.H0_H0 ;  /* 0x2000004aff4a7230 */ /* 0x000fe20000004100 */
[----:B------:R-:W-:Y:S01]  /*11a30*/  SHF.R.U32.HI R52, RZ, 0x10, R53 ;  /* 0x00000010ff347819 */ /* 0x000fe20000011635 */
[----:B------:R-:W-:Y:S01]  /*11a40*/  IMAD.SHL.U32 R5, R5, 0x400, RZ ;  /* 0x0000040005057824 */ /* 0x000fe200078e00ff */
[----:B------:R-:W-:-:S02]  /*11a50*/  LOP3.LUT R25, R4, R61, RZ, 0x3c, !PT ;  /* 0x0000003d04197212 */ /* 0x000fc400078e3cff */
[----:B------:R-:W-:Y:S02]  /*11a60*/  SHF.R.U64 R43, R8, 0x10, R9 ;  /* 0x00000010082b7819 */ /* 0x000fe40000001209 */
[----:B------:R-:W-:Y:S02]  /*11a70*/  LOP3.LUT R24, R5, 0x7fffe000, RZ, 0xc0, !PT ;  /* 0x7fffe00005187812 */ /* 0x000fe400078ec0ff */
[--C-:B------:R-:W-:Y:S02]  /*11a80*/  SHF.R.U64 R41, R10, 0x10, R11.reuse ;  /* 0x000000100a297819 */ /* 0x100fe4000000120b */
[----:B------:R-:W-:Y:S02]  /*11a90*/  IADD3 R25, R25, R24, R184 ;  /* 0x0000001819197210 */ /* 0x000fe40007ffe0b8 */
[----:B------:R-:W-:Y:S02]  /*11aa0*/  SHF.R.U32.HI R40, RZ, 0x10, R11 ;  /* 0x00000010ff287819 */ /* 0x000fe4000001160b */
[----:B------:R-:W-:-:S02]  /*11ab0*/  LEA R28, R25, R2, 0x1 ;  /* 0x00000002191c7211 */ /* 0x000fc400078e08ff */
[--C-:B------:R-:W-:Y:S02]  /*11ac0*/  SHF.R.U64 R45, R54, 0x10, R55.reuse ;  /* 0x00000010362d7819 */ /* 0x100fe40000001237 */
[----:B------:R-:W-:Y:S01]  /*11ad0*/  SHF.R.U32.HI R54, RZ, 0x10, R55 ;  /* 0x00000010ff367819 */ /* 0x000fe20000011637 */
        /* <DEDUP_REMOVED lines=8> */
[----:B------:R-:W-:Y:S02]  /*11b60*/  HADD2.F32 R31, -RZ, R26.H0_H0 ;  /* 0x2000001aff1f7230 */ /* 0x000fe40000004100 */
[--C-:B------:R-:W-:Y:S02]  /*11b70*/  HADD2.F32 R32, -RZ, R27.reuse.H0_H0 ;  /* 0x2000001bff207230 */ /* 0x100fe40000004100 */
[----:B------:R-:W-:Y:S01]  /*11b80*/  FMUL.FTZ R30, R30, R29 ;  /* 0x0000001d1e1e7220 */ /* 0x000fe20000410000 */
        /* <DEDUP_REMOVED lines=9> */
[----:B------:R-:W-:Y:S01]  /*11c20*/  FMUL.FTZ R8, R25, R34 ;  /* 0x0000002219087220 */ /* 0x000fe20000410000 */
[----:B------:R-:W-:Y:S01]  /*11c30*/  FFMA.FTZ R38, R9, R29, -R38 ;  /* 0x0000001d09267223 */ /* 0x000fe20000010826 */
[----:B------:R-:W-:Y:S02]  /*11c40*/  HADD2.F32 R29, -RZ, R73.H0_H0 ;  /* 0x20000049ff1d7230 */ /* 0x000fe40000004100 */
[-C--:B------:R-:W-:Y:S01]  /*11c50*/  FMUL.FTZ R25, R25, R74.reuse ;  /* 0x0000004a19197220 */ /* 0x080fe20000410000 */
[----:B------:R-:W-:Y:S01]  /*11c60*/  FFMA.FTZ R74, R5, R74, -R8 ;  /* 0x0000004a054a7223 */ /* 0x000fe20000010808 */
[----:B------:R-:W-:-:S02]  /*11c70*/  HADD2.F32 R8, -RZ, R75.H0_H0 ;  /* 0x2000004bff087230 */ /* 0x000fc40000004100 */
[----:B------:R-:W-:Y:S01]  /*11c80*/  FFMA.FTZ R36, R9, R36, R30 ;  /* 0x0000002409247223 */ /* 0x000fe2000001001e */
[----:B------:R-:W-:Y:S02]  /*11c90*/  HADD2.F32 R10, -RZ, R6.H0_H0 ;  /* 0x20000006ff0a7230 */ /* 0x000fe40000004100 */
[----:B------:R-:W-:Y:S01]  /*11ca0*/  FFMA.FTZ R34, R5, R34, R25 ;  /* 0x0000002205227223 */ /* 0x000fe20000010019 */
[----:B------:R-:W-:Y:S02]  /*11cb0*/  HADD2.F32 R73, -RZ, R73.H1_H1 ;  /* 0x30000049ff497230 */ /* 0x000fe40000004100 */
[C---:B------:R-:W-:Y:S01]  /*11cc0*/  FMUL.FTZ R5, R31.reuse, R29 ;  /* 0x0000001d1f057220 */ /* 0x040fe20000410000 */
[----:B------:R-:W-:Y:S02]  /*11cd0*/  HADD2.F32 R75, -RZ, R75.H1_H1 ;  /* 0x3000004bff4b7230 */ /* 0x000fe40000004100 */
[----:B------:R-:W-:Y:S01]  /*11ce0*/  FMUL.FTZ R9, R31, R8 ;  /* 0x000000081f097220 */ /* 0x000fe20000410000 */
[----:B------:R-:W-:-:S02]  /*11cf0*/  HADD2.F32 R30, -RZ, R40.H0_H0 ;  /* 0x20000028ff1e7230 */ /* 0x000fc40000004100 */
[----:B------:R-:W-:Y:S01]  /*11d00*/  FFMA.FTZ R31, R10, R8, -R5 ;  /* 0x000000080a1f7223 */ /* 0x000fe20000010805 */
[--C-:B------:R-:W-:Y:S02]  /*11d10*/  HADD2.F32 R11, -RZ, R7.reuse.H0_H0 ;  /* 0x20000007ff0b7230 */ /* 0x100fe40000004100 */
[C---:B------:R-:W-:Y:S01]  /*11d20*/  FMUL.FTZ R40, R32.reuse, R73 ;  /* 0x0000004920287220 */ /* 0x040fe20000410000 */
[----:B------:R-:W-:Y:S02]  /*11d30*/  HADD2.F32 R8, -RZ, R54.H0_H0 ;  /* 0x20000036ff087230 */ /* 0x000fe40000004100 */
[-C--:B------:R-:W-:Y:S01]  /*11d40*/  FMUL.FTZ R32, R32, R75.reuse ;  /* 0x0000004b20207220 */ /* 0x080fe20000410000 */
[----:B------:R-:W-:Y:S02]  /*11d50*/  HADD2.F32 R7, -RZ, R7.H1_H1 ;  /* 0x30000007ff077230 */ /* 0x000fe40000004100 */
[----:B------:R-:W-:Y:S01]  /*11d60*/  FFMA.FTZ R40, R11, R75, -R40 ;  /* 0x0000004b0b287223 */ /* 0x000fe20000010828 */
[----:B------:R-:W-:Y:S01]  /*11d70*/  FMUL.FTZ R42, R27, R30 ;  /* 0x0000001e1b2a7220 */ /* 0x000fe20000410000 */
[----:B------:R-:W-:Y:S01]  /*11d80*/  FFMA.FTZ R32, R11, R73, R32 ;  /* 0x000000490b207223 */ /* 0x000fe20000010020 */
[----:B------:R-:W-:Y:S01]  /*11d90*/  FMUL.FTZ R44, R27, R8 ;  /* 0x000000081b2c7220 */ /* 0x000fe20000410000 */
        /* <DEDUP_REMOVED lines=27> */
.L_x_2832:
[----:B------:R-:W-:Y:S05]  /*11f50*/  BSYNC B1 ;  /* 0x0000000000017941 */ /* 0x000fea0003800000 */
.L_x_2831:
[----:B------:R-:W-:Y:S05]  /*11f60*/  @P2 BRA `(.L_x_2804) ;  /* 0x00000004007c2947 */ /* 0x000fea0003800000 */
[----:B------:R-:W4:Y:S01]  /*11f70*/  LDL R41, [R1+0x34] ;  /* 0x0000340001297983 */ /* 0x000f220000100800 */
[----:B------:R-:W-:Y:S01]  /*11f80*/  LEA.HI R3, R3, R167, RZ, 0x1d ;  /* 0x000000a703037211 */ /* 0x000fe200078fe8ff */
[--C-:B--2---:R-:W-:Y:S01]  /*11f90*/  HADD2.F32 R29, -RZ, R21.reuse.H1_H1 ;  /* 0x30000015ff1d7230 */ /* 0x104fe20000004100 */
[----:B------:R-:W-:Y:S01]  /*11fa0*/  SHF.R.U64 R40, R56, 0x10, R57 ;  /* 0x0000001038287819 */ /* 0x000fe20000001239 */
[--C-:B------:R-:W-:Y:S01]  /*11fb0*/  HADD2.F32 R31, -RZ, R0.reuse.H1_H1 ;  /* 0x30000000ff1f7230 */ /* 0x100fe20000004100 */
[----:B0--3--:R-:W-:Y:S01]  /*11fc0*/  SHF.R.S32.HI R6, RZ, 0x1f, R3 ;  /* 0x0000001fff067819 */ /* 0x009fe20000011403 */
[----:B------:R-:W-:Y:S01]  /*11fd0*/  IMAD.SHL.U32 R4, R3, 0x8, RZ ;  /* 0x0000000803047824 */ /* 0x000fe200078e00ff */
[----:B------:R-:W-:Y:S01]  /*11fe0*/  SHF.R.U32.HI R30, RZ, 0x10, R13 ;  /* 0x00000010ff1e7819 */ /* 0x000fe2000001160d */
[----:B------:R-:W-:Y:S01]  /*11ff0*/  HADD2.F32 R28, -RZ, R0.H0_H0 ;  /* 0x20000000ff1c7230 */ /* 0x000fe20000004100 */
[----:B------:R-:W-:Y:S01]  /*12000*/  LEA.HI R6, R6, R3, RZ, 0x3 ;  /* 0x0000000306067211 */ /* 0x000fe200078f18ff */
[----:B------:R-:W-:Y:S01]  /*12010*/  HADD2.F32 R0, -RZ, R21.H0_H0 ;  /* 0x20000015ff007230 */ /* 0x000fe20000004100 */
[----:B------:R-:W-:Y:S01]  /*12020*/  LOP3.LUT R3, R177, 0x38, R4, 0xf8, !PT ;  /* 0x00000038b1037812 */ /* 0x000fe200078ef804 */
[----:B------:R-:W-:Y:S01]  /*12030*/  HADD2.F32 R30, -RZ, R30.H0_H0 ;  /* 0x2000001eff1e7230 */ /* 0x000fe20000004100 */
[----:B------:R-:W-:Y:S01]  /*12040*/  SHF.R.U32.HI R56, RZ, 0x10, R57 ;  /* 0x00000010ff387819 */ /* 0x000fe20000011639 */
[----:B------:R-:W-:Y:S01]  /*12050*/  IMAD.SHL.U32 R6, R6, 0x400, RZ ;  /* 0x0000040006067824 */ /* 0x000fe200078e00ff */
[----:B------:R-:W-:Y:S01]  /*12060*/  LOP3.LUT R3, R3, R61, RZ, 0x3c, !PT ;  /* 0x0000003d03037212 */ /* 0x000fe200078e3cff */
[--C-:B------:R-:W-:Y:S01]  /*12070*/  HADD2.F32 R21, -RZ, R20.reuse.H0_H0 ;  /* 0x20000014ff157230 */ /* 0x100fe20000004100 */
[----:B------:R-:W-:Y:S01]  /*12080*/  SHF.R.U64 R38, R12, 0x10, R13 ;  /* 0x000000100c267819 */ /* 0x000fe2000000120d */
[----:B------:R-:W-:Y:S01]  /*12090*/  HADD2.F32 R20, -RZ, R20.H1_H1 ;  /* 0x30000014ff147230 */ /* 0x000fe20000004100 */
[----:B------:R-:W-:-:S02]  /*120a0*/  LOP3.LUT R8, R6, 0x7fffe000, RZ, 0xc0, !PT ;  /* 0x7fffe00006087812 */ /* 0x000fc400078ec0ff */
[--C-:B------:R-:W-:Y:S02]  /*120b0*/  SHF.R.U64 R39, R58, 0x10, R59.reuse ;  /* 0x000000103a277819 */ /* 0x100fe4000000123b */
        /* <DEDUP_REMOVED lines=9> */
[C---:B-1----:R-:W-:Y:S01]  /*12150*/  FMUL.FTZ R33, R24.reuse, R31 ;  /* 0x0000001f18217220 */ /* 0x042fe20000410000 */
        /* <DEDUP_REMOVED lines=15> */
[C---:B------:R-:W-:Y:S01]  /*12250*/  FMUL.FTZ R12, R9.reuse, R28 ;  /* 0x0000001c090c7220 */ /* 0x040fe20000410000 */
[----:B------:R-:W-:Y:S01]  /*12260*/  FMUL.FTZ R29, R9, R0 ;  /* 0x00000000091d7220 */ /* 0x000fe20000410000 */
[----:B------:R-:W-:Y:S02]  /*12270*/  HADD2.F32 R9, -RZ, R69.H0_H0 ;  /* 0x20000045ff097230 */ /* 0x000fe40000004100 */
[----:B------:R-:W-:Y:S01]  /*12280*/  FFMA.FTZ R32, R13, R24, -R32 ;  /* 0x000000180d207223 */ /* 0x000fe20000010820 */
[----:B------:R-:W-:Y:S01]  /*12290*/  FFMA.FTZ R25, R5, R0, -R12 ;  /* 0x0000000005197223 */ /* 0x000fe2000001080c */
[----:B------:R-:W-:-:S02]  /*122a0*/  HADD2.F32 R14, -RZ, R6.H0_H0 ;  /* 0x20000006ff0e7230 */ /* 0x000fc40000004100 */
[----:B------:R-:W-:Y:S01]  /*122b0*/  FFMA.FTZ R29, R5, R28, R29 ;  /* 0x0000001c051d7223 */ /* 0x000fe2000001001d */
[----:B------:R-:W-:Y:S02]  /*122c0*/  HADD2.F32 R15, -RZ, R7.H0_H0 ;  /* 0x20000007ff0f7230 */ /* 0x000fe40000004100 */
[----:B------:R-:W-:Y:S01]  /*122d0*/  FFMA.FTZ R34, R13, R30, R34 ;  /* 0x0000001e0d227223 */ /* 0x000fe20000010022 */
[----:B------:R-:W-:Y:S02]  /*122e0*/  HADD2.F32 R0, -RZ, R69.H1_H1 ;  /* 0x30000045ff007230 */ /* 0x000fe40000004100 */
[----:B------:R-:W-:Y:S01]  /*122f0*/  FMUL.FTZ R5, R26, R21 ;  /* 0x000000151a057220 */ /* 0x000fe20000410000 */
[----:B------:R-:W-:Y:S02]  /*12300*/  HADD2.F32 R24, -RZ, R36.H0_H0 ;  /* 0x20000024ff187230 */ /* 0x000fe40000004100 */
[----:B------:R-:W-:Y:S01]  /*12310*/  FMUL.FTZ R28, R27, R20 ;  /* 0x000000141b1c7220 */ /* 0x000fe20000410000 */
[----:B------:R-:W-:-:S02]  /*12320*/  HADD2.F32 R12, -RZ, R58.H0_H0 ;  /* 0x2000003aff0c7230 */ /* 0x000fc40000004100 */
[-C--:B------:R-:W-:Y:S01]  /*12330*/  FMUL.FTZ R13, R26, R9.reuse ;  /* 0x000000091a0d7220 */ /* 0x080fe20000410000 */
[C---:B------:R-:W-:Y:S01]  /*12340*/  FFMA.FTZ R26, R14.reuse, R9, -R5 ;  /* 0x000000090e1a7223 */ /* 0x040fe20000010805 */
[-C--:B------:R-:W-:Y:S01]  /*12350*/  FMUL.FTZ R27, R27, R0.reuse ;  /* 0x000000001b1b7220 */ /* 0x080fe20000410000 */
[----:B------:R-:W-:Y:S01]  /*12360*/  FFMA.FTZ R28, R15, R0, -R28 ;  /* 0x000000000f1c7223 */ /* 0x000fe2000001081c */
[----:B------:R-:W-:Y:S02]  /*12370*/  HADD2.F32 R7, -RZ, R7.H1_H1 ;  /* 0x30000007ff077230 */ /* 0x000fe40000004100 */
[----:B------:R-:W-:Y:S01]  /*12380*/  FFMA.FTZ R14, R14, R21, R13 ;  /* 0x000000150e0e7223 */ /* 0x000fe2000001000d */
[C---:B------:R-:W-:Y:S01]  /*12390*/  FMUL.FTZ R30, R11.reuse, R24 ;  /* 0x000000180b1e7220 */ /* 0x040fe20000410000 */
[----:B------:R-:W-:Y:S01]  /*123a0*/  FMUL.FTZ R0, R11, R12 ;  /* 0x0000000c0b007220 */ /* 0x000fe20000410000 */
[----:B------:R-:W-:Y:S02]  /*123b0*/  HADD2.F32 R11, -RZ, R38.H0_H0 ;  /* 0x20000026ff0b7230 */ /* 0x000fe40000004100 */
[----:B------:R-:W-:Y:S01]  /*123c0*/  FFMA.FTZ R27, R15, R20, R27 ;  /* 0x000000140f1b7223 */ /* 0x000fe2000001001b */
[----:B------:R-:W-:-:S02]  /*123d0*/  HADD2.F32 R13, -RZ, R37.H0_H0 ;  /* 0x20000025ff0d7230 */ /* 0x000fc40000004100 */
[C---:B------:R-:W-:Y:S01]  /*123e0*/  FFMA.FTZ R21, R7.reuse, R12, -R30 ;  /* 0x0000000c07157223 */ /* 0x040fe2000001081e */
[----:B------:R-:W-:Y:S02]  /*123f0*/  HADD2.F32 R5, -RZ, R40.H0_H0 ;  /* 0x20000028ff057230 */ /* 0x000fe40000004100 */
[----:B------:R-:W-:Y:S01]  /*12400*/  FFMA.FTZ R24, R7, R24, R0 ;  /* 0x0000001807187223 */ /* 0x000fe20000010000 */
[----:B------:R-:W-:Y:S02]  /*12410*/  HADD2.F32 R9, -RZ, R39.H0_H0 ;  /* 0x20000027ff097230 */ /* 0x000fe40000004100 */
[----:B------:R-:W-:Y:S01]  /*12420*/  FMUL.FTZ R7, R8, R11 ;  /* 0x0000000b08077220 */ /* 0x000fe20000410000 */
[----:B------:R-:W-:Y:S02]  /*12430*/  HADD2.F32 R4, -RZ, R4.H1_H1 ;  /* 0x30000004ff047230 */ /* 0x000fe40000004100 */
[----:B------:R-:W-:Y:S01]  /*12440*/  FMUL.FTZ R15, R10, R13 ;  /* 0x0000000d0a0f7220 */ /* 0x000fe20000410000 */
[----:B------:R-:W-:-:S02]  /*12450*/  HADD2.F32 R6, -RZ, R6.H1_H1 ;  /* 0x30000006ff067230 */ /* 0x000fc40000004100 */
[----:B------:R-:W-:Y:S01]  /*12460*/  FMUL.FTZ R8, R8, R5 ;  /* 0x0000000508087220 */ /* 0x000fe20000410000 */
[----:B------:R-:W-:Y:S01]  /*12470*/  FMUL.FTZ R10, R10, R9 ;  /* 0x000000090a0a7220 */ /* 0x000fe20000410000 */
[----:B------:R-:W-:Y:S01]  /*12480*/  FFMA.FTZ R0, R4, R5, -R7 ;  /* 0x0000000504007223 */ /* 0x000fe20000010807 */
[----:B------:R-:W-:Y:S01]  /*12490*/  F2FP.F16.F32.PACK_AB R7, R21, R28 ;  /* 0x0000001c1507723e */ /* 0x000fe200000000ff */
[----:B------:R-:W-:Y:S01]  /*124a0*/  FFMA.FTZ R15, R6, R9, -R15 ;  /* 0x00000009060f7223 */ /* 0x000fe2000001080f */
        /* <DEDUP_REMOVED lines=11> */
.L_x_2804:
[----:B------:R-:W-:Y:S05]  /*12560*/  BSYNC B0 ;  /* 0x0000000000007941 */ /* 0x000fea0003800000 */
.L_x_2782:
        /* <DEDUP_REMOVED lines=8> */
.L_x_2780:
[----:B------:R-:W-:-:S06]  /*125f0*/  ULOP3.LUT UR4, UR60, 0x1, URZ, 0xfc, !UPT ;  /* 0x000000013c047892 */ /* 0x000fcc000f8efc3f */
[----:B01-3--:R-:W-:-:S04]  /*12600*/  MOV R0, UR4 ;  /* 0x0000000400007c02 */ /* 0x00bfc80008000f00 */
[----:B------:R-:W-:-:S13]  /*12610*/  ISETP.NE.AND P0, PT, R0, 0x3, PT ;  /* 0x000000030000780c */ /* 0x000fda0003f05270 */
[----:B------:R-:W-:Y:S05]  /*12620*/  @!P0 BRA `(.L_x_2833) ;  /* 0x0000000000048947 */ /* 0x000fea0003800000 */
[----:B------:R-:W-:Y:S01]  /*12630*/  BPT.TRAP 0x1 ;  /* 0x000000040000795c */ /* 0x000fe20000300000 */
.L_x_2833:
[----:B----4-:R-:W-:Y:S01]  /*12640*/  IMAD R9, R162, 0x8, R2 ;  /* 0x00000008a2097824 */ /* 0x010fe200078e0202 */
[----:B------:R-:W-:-:S04]  /*12650*/  SHF.L.U32 R0, R168, 0x1f, RZ ;  /* 0x0000001fa8007819 */ /* 0x000fc800000006ff */
[----:B------:R0:W1:Y:S01]  /*12660*/  SYNCS.PHASECHK.TRANS64.TRYWAIT P1, [R9+URZ+0x2a830], R0 ;  /* 0x02a83000090075a7 */ /* 0x000062000802017f */
[----:B------:R-:W-:Y:S05]  /*12670*/  @!P0 BRA `(.L_x_2834) ;  /* 0x0000000000048947 */ /* 0x000fea0003800000 */
[----:B------:R-:W-:Y:S01]  /*12680*/  BPT.TRAP 0x1 ;  /* 0x000000040000795c */ /* 0x000fe20000300000 */
.L_x_2834:
[----:B-1----:R-:W-:Y:S05]  /*12690*/  @P1 BRA `(.L_x_2835) ;  /* 0x0000000000081947 */ /* 0x002fea0003800000 */
[----:B------:R-:W1:Y:S02]  /*126a0*/  SYNCS.PHASECHK.TRANS64.TRYWAIT P1, [R9+URZ+0x2a830], R0 ;  /* 0x02a83000090075a7 */ /* 0x000e64000802017f */
[----:B-1----:R-:W-:Y:S05]  /*126b0*/  @!P1 BRA `(.L_x_2836) ;  /* 0x0000013000009947 */ /* 0x002fea0003800000 */
.L_x_2835:
[----:B------:R-:W-:Y:S05]  /*126c0*/  WARPSYNC.ALL ;  /* 0x0000000000007948 */ /* 0x000fea0003800000 */
[----:B01----:R-:W-:Y:S01]  /*126d0*/  VIADD R0, R2, 0x18400 ;  /* 0x0001840002007836 */ /* 0x003fe20000000000 */
[----:B------:R-:W-:Y:S01]  /*126e0*/  R2UR UR4, R68 ;  /* 0x00000000440472ca */ /* 0x000fe200000e0000 */
[----:B--2---:R-:W-:Y:S01]  /*126f0*/  IMAD.MOV.U32 R5, RZ, RZ, 0x40000040 ;  /* 0x40000040ff057424 */ /* 0x004fe200078e00ff */
[----:B------:R-:W-:Y:S01]  /*12700*/  WARPGROUP.ARRIVE ;  /* 0x00000000000079c5 */ /* 0x000fe20000000000 */
[----:B------:R-:W-:Y:S01]  /*12710*/  UMOV UR9, 0x40000040 ;  /* 0x4000004000097882 */ /* 0x000fe20000000000 */
[----:B------:R-:W-:Y:S01]  /*12720*/  SHF.R.U32.HI R0, RZ, 0x4, R0 ;  /* 0x00000004ff007819 */ /* 0x000fe20000011600 */
[----:B------:R-:W-:Y:S01]  /*12730*/  IMAD.U32 R11, RZ, RZ, UR9 ;  /* 0x00000009ff0b7e24 */ /* 0x000fe2000f8e00ff */
[----:B------:R-:W-:Y:S01]  /*12740*/  R2UR UR11, R5 ;  /* 0x00000000050b72ca */ /* 0x000fe200000e0000 */
[----:B------:R-:W-:Y:S01]  /*12750*/  UMOV UR57, 0x40000040 ;  /* 0x4000004000397882 */ /* 0x000fe20000000000 */
[----:B------:R-:W-:Y:S01]  /*12760*/  LOP3.LUT R0, R0, 0x3fff, RZ, 0xc0, !PT ;  /* 0x00003fff00007812 */ /* 0x000fe200078ec0ff */
[----:B------:R-:W-:Y:S01]  /*12770*/  UMOV UR53, 0x40000040 ;  /* 0x4000004000357882 */ /* 0x000fe20000000000 */
[----:B------:R-:W-:Y:S01]  /*12780*/  MOV R7, 0x40000040 ;  /* 0x4000004000077802 */ /* 0x000fe20000000f00 */
[----:B------:R-:W-:Y:S01]  /*12790*/  UMOV UR49, 0x40000040 ;  /* 0x4000004000317882 */ /* 0x000fe20000000000 */
[----:B------:R-:W-:Y:S01]  /*127a0*/  LOP3.LUT R8, R0, 0x10000, RZ, 0xfc, !PT ;  /* 0x0001000000087812 */ /* 0x000fe200078efcff */
[----:B------:R-:W-:Y:S01]  /*127b0*/  ULOP3.LUT UR4, UR4, 0x10000, URZ, 0xfc, !UPT ;  /* 0x0001000004047892 */ /* 0x000fe2000f8efc3f */
[----:B------:R-:W-:Y:S01]  /*127c0*/  MOV R5, 0x40000040 ;  /* 0x4000004000057802 */ /* 0x000fe20000000f00 */
        /* <DEDUP_REMOVED lines=21> */
[----:B------:R-:W-:Y:S01]  /*12920*/  IMAD.MOV.U32 R7, RZ, RZ, 0x40000040 ;  /* 0x40000040ff077424 */ /* 0x000fe200078e00ff */
[----:B------:R-:W-:Y:S01]  /*12930*/  IADD3 R6, R4, 0x4, RZ ;  /* 0x0000000404067810 */ /* 0x000fe20007ffe0ff */
        /* <DEDUP_REMOVED lines=65> */
[----:B------:R-:W-:Y:S01]  /*12d50*/  VIADD R6, R4, 0x602 ;  /* 0x0000060204067836 */ /* 0x000fe20000000000 */
[----:B------:R-:W-:Y:S01]  /*12d60*/  R2UR UR51, R7 ;  /* 0x00000000073372ca */ /* 0x000fe200000e0000 */
[----:B------:R-:W-:-:S03]  /*12d70*/  IMAD.MOV.U32 R7, RZ, RZ, 0x40000040 ;  /* 0x40000040ff077424 */ /* 0x000fc600078e00ff */
[----:B------:R-:W-:Y:S02]  /*12d80*/  R2UR UR46, R6 ;  /* 0x00000000062e72ca */ /* 0x000fe400000e0000 */
[----:B------:R-:W-:Y:S01]  /*12d90*/  R2UR UR47, R7 ;  /* 0x00000000072f72ca */ /* 0x000fe200000e0000 */
[----:B------:R-:W-:Y:S01]  /*12da0*/  IMAD.MOV.U32 R7, RZ, RZ, 0x40000040 ;  /* 0x40000040ff077424 */ /* 0x000fe200078e00ff */
[C---:B------:R-:W-:Y:S01]  /*12db0*/  IADD3 R6, R4.reuse, 0x604, RZ ;  /* 0x0000060404067810 */ /* 0x040fe20007ffe0ff */
[----:B------:R-:W-:-:S03]  /*12dc0*/  VIADD R4, R4, 0x606 ;  /* 0x0000060604047836 */ /* 0x000fc60000000000 */
[----:B------:R-:W-:Y:S02]  /*12dd0*/  R2UR UR42, R6 ;  /* 0x00000000062a72ca */ /* 0x000fe400000e0000 */
[----:B------:R-:W-:Y:S02]  /*12de0*/  R2UR UR43, R7 ;  /* 0x00000000072b72ca */ /* 0x000fe400000e0000 */
[----:B------:R-:W-:Y:S01]  /*12df0*/  R2UR UR38, R4 ;  /* 0x00000000042672ca */ /* 0x000fe200000e0000 */
        /* <DEDUP_REMOVED lines=24> */
.L_x_2837:
[----:B------:R-:W0:Y:S01]  /*12f80*/  LDC R0, c[0x0][0x448] ;  /* 0x00011200ff007b82 */ /* 0x000e220000000800 */
[----:B------:R-:W-:Y:S01]  /*12f90*/  IMAD R5, R72, -0x60, R188 ;  /* 0xffffffa048057824 */ /* 0x000fe200078e02bc */
[----:B------:R-:W-:Y:S01]  /*12fa0*/  ULDC UR4, c[0x0][0x988] ;  /* 0x0002620000047ab9 */ /* 0x000fe20000000800 */
[----:B------:R-:W-:Y:S01]  /*12fb0*/  IADD3 R9, R9, 0x2a840, RZ ;  /* 0x0002a84009097810 */ /* 0x000fe20007ffe0ff */
[----:B------:R-:W-:Y:S02]  /*12fc0*/  BSSY B0, `(.L_x_2838) ;  /* 0x00003e8000007945 */ /* 0x000fe40003800000 */
[----:B------:R-:W-:Y:S02]  /*12fd0*/  IADD3 R5, -R190, 0x60, R5 ;  /* 0x00000060be057810 */ /* 0x000fe40007ffe105 */
[----:B------:R-:W-:-:S04]  /*12fe0*/  PRMT R9, R178, 0x654, R9 ;  /* 0x00000654b2097816 */ /* 0x000fc80000000009 */
[----:B------:R1:W-:Y:S01]  /*12ff0*/  SYNCS.ARRIVE.TRANS64.RED.A1T0 RZ, [R9+URZ], RZ ;  /* 0x000000ff09ff79a7 */ /* 0x0003e2000810043f */
[----:B0-----:R-:W-:Y:S01]  /*13000*/  ISETP.NE.AND P1, PT, R0, 0x1, PT ;  /* 0x000000010000780c */ /* 0x001fe20003f25270 */
[----:B------:R-:W-:-:S12]  /*13010*/  IMAD.IADD R0, R191, 0x1, R186 ;  /* 0x00000001bf007824 */ /* 0x000fd800078e02ba */
[----:B------:R-:W0:Y:S08]  /*13020*/  @P1 LDC R3, c[0x0][0x44c] ;  /* 0x00011300ff031b82 */ /* 0x000e300000000800 */
[----:B------:R-:W2:Y:S01]  /*13030*/  @P1 LDC R4, c[0x0][0x450] ;  /* 0x00011400ff041b82 */ /* 0x000ea20000000800 */
[----:B0-----:R-:W-:-:S05]  /*13040*/  @P1 IMAD.HI.U32 R3, R0, R3, RZ ;  /* 0x0000000300031227 */ /* 0x001fca00078e00ff */
[----:B--2---:R-:W-:Y:S01]  /*13050*/  @P1 SHF.R.U32.HI R0, RZ, R4, R3 ;  /* 0x00000004ff001219 */ /* 0x004fe20000011603 */
[----:B------:R-:W-:-:S04]  /*13060*/  IMAD R3, R72, -0x60, RZ ;  /* 0xffffffa048037824 */ /* 0x000fc800078e02ff */
[----:B------:R-:W0:Y:S01]  /*13070*/  SHFL.IDX PT, R4, R0, 0x1, 0x1c1f ;  /* 0x003c1f0000047f89 */ /* 0x000e2200000e0000 */
[----:B------:R-:W-:-:S03]  /*13080*/  IADD3 R3, -R190, 0x61, R3 ;  /* 0x00000061be037810 */ /* 0x000fc60007ffe103 */
[----:B------:R-:W2:Y:S01]  /*13090*/  SHFL.IDX PT, R0, R0, RZ, 0x1c1f ;  /* 0x001c1fff00007589 */ /* 0x000ea200000e0000 */
[----:B------:R-:W-:-:S04]  /*130a0*/  IADD3 R84, -R187, R3, R188 ;  /* 0x00000003bb547210 */ /* 0x000fc80007ffe1bc */
[----:B0-----:R-:W-:-:S04]  /*130b0*/  VIADDMNMX R3, R4, R84, R5, PT ;  /* 0x0000005404037246 */ /* 0x001fc80003800105 */
        /* <DEDUP_REMOVED lines=70> */
[----:B--2---:R-:W-:Y:S01]  /*13520*/  VIADDMNMX R84, R0, R84, R5, PT ;  /* 0x0000005400547246 */ /* 0x004fe20003800105 */
[----:B------:R-:W-:Y:S01]  /*13530*/  IMAD.U32 R0, RZ, RZ, UR4 ;  /* 0x00000004ff007e24 */ /* 0x000fe2000f8e00ff */
[----:B------:R-:W-:-:S02]  /*13540*/  FMNMX.FTZ R86, R71, R86, !PT ;  /* 0x0000005647567209 */ /* 0x000fc40007810000 */
[C---:B------:R-:W-:Y:S02]  /*13550*/  ISETP.GT.AND P2, PT, R84.reuse, RZ, PT ;  /* 0x000000ff5400720c */ /* 0x040fe40003f44270 */
[C---:B------:R-:W-:Y:S01]  /*13560*/  ISETP.GT.AND P3, PT, R84.reuse, 0x1, PT ;  /* 0x000000015400780c */ /* 0x040fe20003f64270 */
[----:B------:R-:W0:Y:S01]  /*13570*/  SHFL.BFLY PT, R3, R86, 0x2, 0x1f ;  /* 0x0c401f0056037f89 */ /* 0x000e2200000e0000 */
[----:B------:R-:W-:Y:S02]  /*13580*/  ISETP.GT.AND P4, PT, R84, 0x8, PT ;  /* 0x000000085400780c */ /* 0x000fe40003f84270 */
[----:B------:R-:W-:Y:S02]  /*13590*/  FSEL R7, R24, -INF , P2 ;  /* 0xff80000018077808 */ /* 0x000fe40001000000 */
[----:B------:R-:W-:Y:S02]  /*135a0*/  FSEL R25, R25, -INF , P3 ;  /* 0xff80000019197808 */ /* 0x000fe40001800000 */
[----:B------:R-:W-:-:S02]  /*135b0*/  ISETP.GT.AND P2, PT, R84, 0x9, PT ;  /* 0x000000095400780c */ /* 0x000fc40003f44270 */
[----:B------:R-:W-:Y:S02]  /*135c0*/  FSEL R11, R28, -INF , P4 ;  /* 0xff8000001c0b7808 */ /* 0x000fe40002000000 */
[----:B------:R-:W-:Y:S02]  /*135d0*/  FMNMX.FTZ R24, R7, R25, !PT ;  /* 0x0000001907187209 */ /* 0x000fe40007810000 */
[C---:B------:R-:W-:Y:S02]  /*135e0*/  ISETP.GT.AND P3, PT, R84.reuse, 0x10, PT ;  /* 0x000000105400780c */ /* 0x040fe40003f64270 */
[----:B------:R-:W-:Y:S02]  /*135f0*/  FSEL R29, R29, -INF , P2 ;  /* 0xff8000001d1d7808 */ /* 0x000fe40001000000 */
[----:B------:R-:W-:Y:S02]  /*13600*/  FMNMX.FTZ R24, R11, R24, !PT ;  /* 0x000000180b187209 */ /* 0x000fe40007810000 */
[----:B------:R-:W-:-:S02]  /*13610*/  ISETP.GT.AND P2, PT, R84, 0x11, PT ;  /* 0x000000115400780c */ /* 0x000fc40003f44270 */
[----:B------:R-:W-:Y:S02]  /*13620*/  FMNMX.FTZ R24, R29, R24, !PT ;  /* 0x000000181d187209 */ /* 0x000fe40007810000 */
[----:B------:R-:W-:Y:S02]  /*13630*/  ISETP.GT.AND P4, PT, R84, 0x18, PT ;  /* 0x000000185400780c */ /* 0x000fe40003f84270 */
[----:B0-----:R-:W-:Y:S02]  /*13640*/  FMNMX.FTZ R13, R86, R3, !PT ;  /* 0x00000003560d7209 */ /* 0x001fe40007810000 */
[----:B------:R-:W-:Y:S02]  /*13650*/  CS2R R86, SRZ ;  /* 0x0000000000567805 */ /* 0x000fe4000001ff00 */
[----:B------:R-:W-:Y:S02]  /*13660*/  FSEL R33, R33, -INF , P2 ;  /* 0xff80000021217808 */ /* 0x000fe40001000000 */
[----:B------:R-:W-:Y:S01]  /*13670*/  ISETP.GT.AND P2, PT, R84, 0x19, PT ;  /* 0x000000195400780c */ /* 0x000fe20003f44270 */
[----:B------:R-:W0:Y:S01]  /*13680*/  SHFL.BFLY PT, R88, R13, 0x1, 0x1f ;  /* 0x0c201f000d587f89 */ /* 0x000e2200000e0000 */
[----:B------:R-:W-:-:S02]  /*13690*/  FSEL R15, R36, -INF , P4 ;  /* 0xff800000240f7808 */ /* 0x000fc40002000000 */
[----:B------:R-:W-:Y:S02]  /*136a0*/  FSEL R37, R37, -INF , P2 ;  /* 0xff80000025257808 */ /* 0x000fe40001000000 */
[----:B------:R-:W-:-:S04]  /*136b0*/  ISETP.GT.AND P2, PT, R84, 0x21, PT ;  /* 0x000000215400780c */ /* 0x000fc80003f44270 */
[----:B------:R-:W-:Y:S02]  /*136c0*/  FSEL R41, R41, -INF , P2 ;  /* 0xff80000029297808 */ /* 0x000fe40001000000 */
[----:B------:R-:W-:-:S04]  /*136d0*/  ISETP.GT.AND P2, PT, R84, 0x29, PT ;  /* 0x000000295400780c */ /* 0x000fc80003f44270 */
[----:B------:R-:W-:Y:S02]  /*136e0*/  FSEL R45, R45, -INF , P2 ;  /* 0xff8000002d2d7808 */ /* 0x000fe40001000000 */
[----:B------:R-:W-:-:S04]  /*136f0*/  ISETP.GT.AND P2, PT, R84, 0x31, PT ;  /* 0x000000315400780c */ /* 0x000fc80003f44270 */
[----:B------:R-:W-:Y:S02]  /*13700*/  FSEL R49, R49, -INF , P2 ;  /* 0xff80000031317808 */ /* 0x000fe40001000000 */
[----:B------:R-:W-:Y:S02]  /*13710*/  ISETP.GT.AND P2, PT, R84, 0x39, PT ;  /* 0x000000395400780c */ /* 0x000fe40003f44270 */
[----:B0-----:R-:W-:Y:S02]  /*13720*/  FMNMX.FTZ R3, R13, R88, !PT ;  /* 0x000000580d037209 */ /* 0x001fe40007810000 */
[----:B------:R-:W-:Y:S02]  /*13730*/  FSEL R13, R32, -INF , P3 ;  /* 0xff800000200d7808 */ /* 0x000fe40001800000 */
[C---:B------:R-:W-:Y:S01]  /*13740*/  FSETP.NEU.FTZ.AND P3, PT, R3.reuse, -INF , PT ;  /* 0xff8000000300780b */ /* 0x040fe20003f7d000 */
[----:B------:R-:W-:Y:S01]  /*13750*/  FMUL.FTZ R5, R3, R0 ;  /* 0x0000000003057220 */ /* 0x000fe20000410000 */
[----:B------:R-:W-:-:S02]  /*13760*/  FMNMX.FTZ R24, R13, R24, !PT ;  /* 0x000000180d187209 */ /* 0x000fc40007810000 */
[----:B------:R-:W-:Y:S02]  /*13770*/  FSEL R53, R53, -INF , P2 ;  /* 0xff80000035357808 */ /* 0x000fe40001000000 */
[----:B------:R-:W-:Y:S02]  /*13780*/  FMNMX.FTZ R24, R33, R24, !PT ;  /* 0x0000001821187209 */ /* 0x000fe40007810000 */
[----:B------:R-:W-:Y:S02]  /*13790*/  FSEL R5, R5, RZ, P3 ;  /* 0x000000ff05057208 */ /* 0x000fe40001800000 */
[----:B------:R-:W-:Y:S02]  /*137a0*/  ISETP.GT.AND P3, PT, R84, 0x20, PT ;  /* 0x000000205400780c */ /* 0x000fe40003f64270 */
[----:B------:R-:W-:Y:S01]  /*137b0*/  FMNMX.FTZ R24, R15, R24, !PT ;  /* 0x000000180f187209 */ /* 0x000fe20007810000 */
[-CC-:B------:R-:W-:Y:S01]  /*137c0*/  FFMA.FTZ R32, R30, R0.reuse, -R5.reuse ;  /* 0x000000001e207223 */ /* 0x180fe20000010805 */
[----:B------:R-:W-:Y:S01]  /*137d0*/  FSEL R21, R40, -INF , P3 ;  /* 0xff80000028157808 */ /* 0x000fe20001800000 */
[--C-:B------:R-:W-:Y:S01]  /*137e0*/  FFMA.FTZ R157, R82, R0, -R5.reuse ;  /* 0x00000000529d7223 */ /* 0x100fe20000010805 */
[----:B------:R-:W-:Y:S01]  /*137f0*/  FMNMX.FTZ R24, R37, R24, !PT ;  /* 0x0000001825187209 */ /* 0x000fe20007810000 */
[----:B------:R-:W0:Y:S01]  /*13800*/  @P1 LDC R40, c[0x0][0x450] ;  /* 0x00011400ff281b82 */ /* 0x000e220000000800 */
[----:B------:R-:W-:Y:S01]  /*13810*/  ISETP.GT.AND P3, PT, R84, 0x28, PT ;  /* 0x000000285400780c */ /* 0x000fe20003f64270 */
[--C-:B------:R-:W-:Y:S01]  /*13820*/  FFMA.FTZ R80, R80, R0, -R5.reuse ;  /* 0x0000000050507223 */ /* 0x100fe20000010805 */
[----:B------:R-:W-:Y:S01]  /*13830*/  FMNMX.FTZ R28, R21, R24, !PT ;  /* 0x00000018151c7209 */ /* 0x000fe20007810000 */
[--C-:B------:R-:W-:Y:S01]  /*13840*/  FFMA.FTZ R159, R78, R0, -R5.reuse ;  /* 0x000000004e9f7223 */ /* 0x100fe20000010805 */
[----:B------:R-:W-:Y:S01]  /*13850*/  FSEL R27, R44, -INF , P3 ;  /* 0xff8000002c1b7808 */ /* 0x000fe20001800000 */
[----:B------:R-:W-:Y:S01]  /*13860*/  MUFU.EX2 R157, R157 ;  /* 0x0000009d009d7308 */ /* 0x000fe20000000800 */
[----:B------:R-:W-:Y:S01]  /*13870*/  FMNMX.FTZ R28, R41, R28, !PT ;  /* 0x0000001c291c7209 */ /* 0x000fe20007810000 */
[-CC-:B------:R-:W-:Y:S01]  /*13880*/  FFMA.FTZ R153, R34, R0.reuse, -R5.reuse ;  /* 0x0000000022997223 */ /* 0x180fe20000010805 */
[----:B------:R-:W-:Y:S01]  /*13890*/  ISETP.GT.AND P3, PT, R84, 0x30, PT ;  /* 0x000000305400780c */ /* 0x000fe20003f64270 */
[--C-:B------:R-:W-:Y:S01]  /*138a0*/  FFMA.FTZ R10, R10, R0, -R5.reuse ;  /* 0x000000000a0a7223 */ /* 0x100fe20000010805 */
[----:B------:R-:W-:Y:S01]  /*138b0*/  FMNMX.FTZ R28, R27, R28, !PT ;  /* 0x0000001c1b1c7209 */ /* 0x000fe20007810000 */
[--C-:B------:R-:W-:Y:S01]  /*138c0*/  FFMA.FTZ R155, R38, R0, -R5.reuse ;  /* 0x00000000269b7223 */ /* 0x100fe20000010805 */
[----:B------:R-:W-:Y:S01]  /*138d0*/  FSEL R31, R48, -INF , P3 ;  /* 0xff800000301f7808 */ /* 0x000fe20001800000 */
[----:B------:R-:W2:Y:S01]  /*138e0*/  MUFU.EX2 R24, R80 ;  /* 0x0000005000187308 */ /* 0x000ea20000000800 */
[----:B------:R-:W-:Y:S01]  /*138f0*/  FMNMX.FTZ R28, R45, R28, !PT ;  /* 0x0000001c2d1c7209 */ /* 0x000fe20007810000 */
[-CC-:B------:R-:W-:Y:S01]  /*13900*/  FFMA.FTZ R6, R6, R0.reuse, -R5.reuse ;  /* 0x0000000006067223 */ /* 0x180fe20000010805 */
[----:B------:R-:W-:Y:S01]  /*13910*/  ISETP.GT.AND P3, PT, R84, 0x38, PT ;  /* 0x000000385400780c */ /* 0x000fe20003f64270 */
[--C-:B------:R-:W-:Y:S01]  /*13920*/  FFMA.FTZ R149, R42, R0, -R5.reuse ;  /* 0x000000002a957223 */ /* 0x100fe20000010805 */
[----:B------:R-:W-:Y:S01]  /*13930*/  FMNMX.FTZ R30, R31, R28, !PT ;  /* 0x0000001c1f1e7209 */ /* 0x000fe20007810000 */
[--C-:B------:R-:W-:Y:S01]  /*13940*/  FFMA.FTZ R151, R46, R0, -R5.reuse ;  /* 0x000000002e977223 */ /* 0x100fe20000010805 */
[----:B------:R-:W-:Y:S01]  /*13950*/  FSEL R35, R52, -INF , P3 ;  /* 0xff80000034237808 */ /* 0x000fe20001800000 */
[----:B------:R3:W-:Y:S01]  /*13960*/  MUFU.EX2 R28, R32 ;  /* 0x00000020001c7308 */ /* 0x0007e20000000800 */
[----:B------:R-:W-:Y:S01]  /*13970*/  FMNMX.FTZ R30, R49, R30, !PT ;  /* 0x0000001e311e7209 */ /* 0x000fe20007810000 */
[-CC-:B------:R-:W-:Y:S01]  /*13980*/  FFMA.FTZ R145, R50, R0.reuse, -R5.reuse ;  /* 0x0000000032917223 */ /* 0x180fe20000010805 */
[----:B------:R-:W-:Y:S01]  /*13990*/  ISETP.GT.AND P3, PT, R84, 0x40, PT ;  /* 0x000000405400780c */ /* 0x000fe20003f64270 */
[--C-:B------:R-:W-:Y:S01]  /*139a0*/  FFMA.FTZ R34, R14, R0, -R5.reuse ;  /* 0x000000000e227223 */ /* 0x100fe20000010805 */
[----:B------:R-:W-:Y:S01]  /*139b0*/  FMNMX.FTZ R30, R35, R30, !PT ;  /* 0x0000001e231e7209 */ /* 0x000fe20007810000 */
[-CC-:B------:R-:W-:Y:S01]  /*139c0*/  FFMA.FTZ R147, R54, R0.reuse, -R5.reuse ;  /* 0x0000000036937223 */ /* 0x180fe20000010805 */
[----:B------:R-:W-:Y:S01]  /*139d0*/  ISETP.GT.AND P2, PT, R84, 0x41, PT ;  /* 0x000000415400780c */ /* 0x000fe20003f44270 */
[----:B------:R-:W4:Y:S01]  /*139e0*/  MUFU.EX2 R159, R159 ;  /* 0x0000009f009f7308 */ /* 0x000f220000000800 */
[----:B------:R-:W-:Y:S01]  /*139f0*/  FSEL R39, R56, -INF , P3 ;  /* 0xff80000038277808 */ /* 0x000fe20001800000 */
[--C-:B---3--:R-:W-:Y:S01]  /*13a00*/  FFMA.FTZ R32, R12, R0, -R5.reuse ;  /* 0x000000000c207223 */ /* 0x108fe20000010805 */
[----:B------:R-:W-:Y:S01]  /*13a10*/  FMNMX.FTZ R30, R53, R30, !PT ;  /* 0x0000001e351e7209 */ /* 0x000fe20007810000 */
[----:B--2---:R-:W-:Y:S01]  /*13a20*/  FADD.FTZ R38, R157, R24 ;  /* 0x000000189d267221 */ /* 0x004fe20000010000 */
[----:B------:R-:W-:Y:S01]  /*13a30*/  ISETP.GT.AND P3, PT, R84, 0x48, PT ;  /* 0x000000485400780c */ /* 0x000fe20003f64270 */
[--C-:B------:R-:W-:Y:S01]  /*13a40*/  FFMA.FTZ R141, R58, R0, -R5.reuse ;  /* 0x000000003a8d7223 */ /* 0x100fe20000010805 */
[----:B------:R-:W-:Y:S01]  /*13a50*/  FSEL R57, R57, -INF , P2 ;  /* 0xff80000039397808 */ /* 0x000fe20001000000 */
[----:B------:R-:W2:Y:S01]  /*13a60*/  MUFU.EX2 R153, R153 ;  /* 0x0000009900997308 */ /* 0x000ea20000000800 */
        /* <DEDUP_REMOVED lines=8> */
[----:B------:R-:W-:Y:S01]  /*13af0*/  ISETP.GT.AND P3, PT, R84, 0x50, PT ;  /* 0x000000505400780c */ /* 0x000fe20003f64270 */
[-CC-:B------:R-:W-:Y:S01]  /*13b00*/  FFMA.FTZ R20, R20, R0.reuse, -R5.reuse ;  /* 0x0000000014147223 */ /* 0x180fe20000010805 */
[----:B------:R-:W-:Y:S01]  /*13b10*/  FSEL R61, R61, -INF , P2 ;  /* 0xff8000003d3d7808 */ /* 0x000fe20001000000 */
[----:B------:R-:W-:Y:S01]  /*13b20*/  FFMA.FTZ R139, R70, R0, -R5 ;  /* 0x00000000468b7223 */ /* 0x000fe20000010805 */
[----:B------:R-:W-:-:S02]  /*13b30*/  FMNMX.FTZ R30, R43, R30, !PT ;  /* 0x0000001e2b1e7209 */ /* 0x000fc40007810000 */
[----:B------:R-:W-:Y:S02]  /*13b40*/  CS2R R82, SRZ ;  /* 0x0000000000527805 */ /* 0x000fe4000001ff00 */
[----:B------:R-:W-:Y:S01]  /*13b50*/  ISETP.GT.AND P2, PT, R84, 0x51, PT ;  /* 0x000000515400780c */ /* 0x000fe20003f44270 */
[----:B------:R-:W-:Y:S01]  /*13b60*/  MUFU.EX2 R155, R155 ;  /* 0x0000009b009b7308 */ /* 0x000fe20000000800 */
[----:B------:R-:W-:Y:S02]  /*13b70*/  FSEL R47, R64, -INF , P3 ;  /* 0xff800000402f7808 */ /* 0x000fe40001800000 */
[----:B------:R-:W-:Y:S02]  /*13b80*/  CS2R R80, SRZ ;  /* 0x0000000000507805 */ /* 0x000fe4000001ff00 */
[----:B------:R-:W-:Y:S02]  /*13b90*/  FMNMX.FTZ R30, R61, R30, !PT ;  /* 0x0000001e3d1e7209 */ /* 0x000fe40007810000 */
[----:B------:R-:W-:-:S02]  /*13ba0*/  CS2R R78, SRZ ;  /* 0x00000000004e7805 */ /* 0x000fc4000001ff00 */
[C---:B------:R-:W-:Y:S02]  /*13bb0*/  ISETP.GT.AND P3, PT, R84.reuse, 0x58, PT ;  /* 0x000000585400780c */ /* 0x040fe40003f64270 */
[----:B------:R-:W-:Y:S02]  /*13bc0*/  CS2R R76, SRZ ;  /* 0x00000000004c7805 */ /* 0x000fe4000001ff00 */
[----:B------:R-:W-:Y:S01]  /*13bd0*/  FSEL R65, R65, -INF , P2 ;  /* 0xff80000041417808 */ /* 0x000fe20001000000 */
[----:B------:R-:W-:Y:S01]  /*13be0*/  MUFU.EX2 R6, R6 ;  /* 0x0000000600067308 */ /* 0x000fe20000000800 */
[----:B------:R-:W-:Y:S02]  /*13bf0*/  FMNMX.FTZ R30, R47, R30, !PT ;  /* 0x0000001e2f1e7209 */ /* 0x000fe40007810000 */
[----:B------:R-:W-:Y:S02]  /*13c00*/  CS2R R66, SRZ ;  /* 0x0000000000427805 */ /* 0x000fe4000001ff00 */
[----:B------:R-:W-:-:S02]  /*13c10*/  ISETP.GT.AND P2, PT, R84, 0x59, PT ;  /* 0x000000595400780c */ /* 0x000fc40003f44270 */
[----:B------:R-:W-:Y:S02]  /*13c20*/  CS2R R84, SRZ ;  /* 0x0000000000547805 */ /* 0x000fe4000001ff00 */
[----:B------:R-:W-:Y:S02]  /*13c30*/  FSEL R51, R68, -INF , P3 ;  /* 0xff80000044337808 */ /* 0x000fe40001800000 */
[----:B------:R-:W-:Y:S02]  /*13c40*/  CS2R R62, SRZ ;  /* 0x00000000003e7805 */ /* 0x000fe4000001ff00 */
[----:B------:R-:W-:Y:S01]  /*13c50*/  FMNMX.FTZ R30, R65, R30, !PT ;  /* 0x0000001e411e7209 */ /* 0x000fe20007810000 */
[----:B------:R-:W-:Y:S01]  /*13c60*/  MUFU.EX2 R149, R149 ;  /* 0x0000009500957308 */ /* 0x000fe20000000800 */
[----:B------:R-:W-:Y:S02]  /*13c70*/  FSEL R69, R69, -INF , P2 ;  /* 0xff80000045457808 */ /* 0x000fe40001000000 */
[----:B------:R-:W-:-:S02]  /*13c80*/  CS2R R58, SRZ ;  /* 0x00000000003a7805 */ /* 0x000fc4000001ff00 */
[----:B------:R-:W-:Y:S02]  /*13c90*/  FMNMX.FTZ R30, R51, R30, !PT ;  /* 0x0000001e331e7209 */ /* 0x000fe40007810000 */
[----:B------:R-:W-:Y:S02]  /*13ca0*/  F2FP.F16.F32.PACK_AB R157, R24, R157 ;  /* 0x0000009d189d723e */ /* 0x000fe400000000ff */
[----:B------:R-:W-:Y:S01]  /*13cb0*/  FMNMX.FTZ R36, R69, R30, !PT ;  /* 0x0000001e45247209 */ /* 0x000fe20007810000 */
[-CC-:B------:R-:W-:Y:S01]  /*13cc0*/  FFMA.FTZ R30, R4, R0.reuse, -R5.reuse ;  /* 0x00000000041e7223 */ /* 0x180fe20000010805 */
[----:B------:R-:W-:Y:S03]  /*13cd0*/  MUFU.EX2 R151, R151 ;  /* 0x0000009700977308 */ /* 0x000fe60000000800 */
[----:B------:R-:W3:Y:S05]  /*13ce0*/  SHFL.BFLY PT, R55, R36, 0x2, 0x1f ;  /* 0x0c401f0024377f89 */ /* 0x000eea00000e0000 */
[----:B------:R-:W-:Y:S08]  /*13cf0*/  MUFU.EX2 R30, R30 ;  /* 0x0000001e001e7308 */ /* 0x000ff00000000800 */
[----:B------:R-:W-:Y:S08]  /*13d00*/  MUFU.EX2 R32, R32 ;  /* 0x0000002000207308 */ /* 0x000ff00000000800 */
[----:B------:R-:W-:Y:S01]  /*13d10*/  MUFU.EX2 R145, R145 ;  /* 0x0000009100917308 */ /* 0x000fe20000000800 */
[----:B---3--:R-:W-:Y:S01]  /*13d20*/  FMNMX.FTZ R55, R36, R55, !PT ;  /* 0x0000003724377209 */ /* 0x008fe20007810000 */
[-CC-:B------:R-:W-:Y:S01]  /*13d30*/  FFMA.FTZ R36, R26, R0.reuse, -R5.reuse ;  /* 0x000000001a247223 */ /* 0x180fe20000010805 */
[-CC-:B------:R-:W-:Y:S01]  /*13d40*/  FFMA.FTZ R26, R74, R0.reuse, -R5.reuse ;  /* 0x000000004a1a7223 */ /* 0x180fe20000010805 */
[----:B------:R-:W-:Y:S01]  /*13d50*/  FFMA.FTZ R5, R71, R0, -R5 ;  /* 0x0000000047057223 */ /* 0x000fe20000010805 */
[----:B------:R-:W-:Y:S01]  /*13d60*/  CS2R R74, SRZ ;  /* 0x00000000004a7805 */ /* 0x000fe2000001ff00 */
[----:B------:R-:W3:Y:S02]  /*13d70*/  SHFL.BFLY PT, R4, R55, 0x1, 0x1f ;  /* 0x0c201f0037047f89 */ /* 0x000ee400000e0000 */
[----:B------:R-:W-:Y:S01]  /*13d80*/  MUFU.EX2 R34, R34 ;  /* 0x0000002200227308 */ /* 0x000fe20000000800 */
[----:B------:R-:W-:-:S07]  /*13d90*/  CS2R R70, SRZ ;  /* 0x0000000000467805 */ /* 0x000fce000001ff00 */
[----:B------:R-:W-:Y:S08]  /*13da0*/  MUFU.EX2 R147, R147 ;  /* 0x0000009300937308 */ /* 0x000ff00000000800 */
[----:B------:R-:W-:Y:S01]  /*13db0*/  MUFU.EX2 R36, R36 ;  /* 0x0000002400247308 */ /* 0x000fe20000000800 */
[----:B---3--:R-:W-:-:S07]  /*13dc0*/  FMNMX.FTZ R4, R55, R4, !PT ;  /* 0x0000000437047209 */ /* 0x008fce0007810000 */
[----:B------:R-:W-:Y:S01]  /*13dd0*/  MUFU.EX2 R141, R141 ;  /* 0x0000008d008d7308 */ /* 0x000fe20000000800 */
[----:B------:R-:W-:Y:S02]  /*13de0*/  CS2R R54, SRZ ;  /* 0x0000000000367805 */ /* 0x000fe4000001ff00 */
[C---:B------:R-:W-:Y:S01]  /*13df0*/  FSETP.NEU.FTZ.AND P2, PT, R4.reuse, -INF , PT ;  /* 0xff8000000400780b */ /* 0x040fe20003f5d000 */
[----:B------:R-:W-:-:S04]  /*13e00*/  FMUL.FTZ R12, R4, R0 ;  /* 0x00000000040c7220 */ /* 0x000fc80000410000 */
[----:B------:R-:W-:Y:S01]  /*13e10*/  MUFU.EX2 R14, R14 ;  /* 0x0000000e000e7308 */ /* 0x000fe20000000800 */
[----:B------:R-:W-:-:S05]  /*13e20*/  FSEL R12, R12, RZ, P2 ;  /* 0x000000ff0c0c7208 */ /* 0x000fca0001000000 */
[-CC-:B------:R-:W-:Y:S01]  /*13e30*/  FFMA.FTZ R158, R11, R0.reuse, -R12.reuse ;  /* 0x000000000b9e7223 */ /* 0x180fe2000001080c */
[-CC-:B------:R-:W-:Y:S01]  /*13e40*/  FFMA.FTZ R11, R29, R0.reuse, -R12.reuse ;  /* 0x000000001d0b7223 */ /* 0x180fe2000001080c */
[-CC-:B------:R-:W-:Y:S01]  /*13e50*/  FFMA.FTZ R156, R7, R0.reuse, -R12.reuse ;  /* 0x00000000079c7223 */ /* 0x180fe2000001080c */
[----:B------:R-:W3:Y:S01]  /*13e60*/  @P1 LDC R29, c[0x0][0x44c] ;  /* 0x00011300ff1d1b82 */ /* 0x000ee20000000800 */
[-CC-:B------:R-:W-:Y:S01]  /*13e70*/  FFMA.FTZ R7, R25, R0.reuse, -R12.reuse ;  /* 0x0000000019077223 */ /* 0x180fe2000001080c */
[-CC-:B------:R-:W-:Y:S01]  /*13e80*/  FFMA.FTZ R152, R13, R0.reuse, -R12.reuse ;  /* 0x000000000d987223 */ /* 0x180fe2000001080c */
[----:B------:R-:W-:Y:S01]  /*13e90*/  MUFU.EX2 R158, R158 ;  /* 0x0000009e009e7308 */ /* 0x000fe20000000800 */
[-CC-:B------:R-:W-:Y:S01]  /*13ea0*/  FFMA.FTZ R13, R33, R0.reuse, -R12.reuse ;  /* 0x00000000210d7223 */ /* 0x180fe2000001080c */
[-C--:B------:R-:W-:Y:S01]  /*13eb0*/  FFMA.FTZ R154, R15, R0.reuse, -R12 ;  /* 0x000000000f9a7223 */ /* 0x080fe2000001080c */
[----:B------:R-:W-:Y:S02]  /*13ec0*/  IMAD.MOV.U32 R33, RZ, RZ, R186 ;  /* 0x000000ffff217224 */ /* 0x000fe400078e00ba */
[-CC-:B------:R-:W-:Y:S01]  /*13ed0*/  FFMA.FTZ R15, R37, R0.reuse, -R12.reuse ;  /* 0x00000000250f7223 */ /* 0x180fe2000001080c */
[-C--:B------:R-:W-:Y:S01]  /*13ee0*/  FFMA.FTZ R144, R31, R0.reuse, -R12 ;  /* 0x000000001f907223 */ /* 0x080fe2000001080c */
[----:B----4-:R-:W-:Y:S01]  /*13ef0*/  FADD.FTZ R31, R159, R38 ;  /* 0x000000269f1f7221 */ /* 0x010fe20000010000 */
[-CC-:B------:R-:W-:Y:S01]  /*13f00*/  FFMA.FTZ R148, R21, R0.reuse, -R12.reuse ;  /* 0x0000000015947223 */ /* 0x180fe2000001080c */
[----:B------:R-:W-:Y:S01]  /*13f10*/  MUFU.EX2 R156, R156 ;  /* 0x0000009c009c7308 */ /* 0x000fe20000000800 */
[-CC-:B------:R-:W-:Y:S01]  /*13f20*/  FFMA.FTZ R21, R41, R0.reuse, -R12.reuse ;  /* 0x0000000029157223 */ /* 0x180fe2000001080c */
[-CC-:B------:R-:W-:Y:S01]  /*13f30*/  FFMA.FTZ R150, R27, R0.reuse, -R12.reuse ;  /* 0x000000001b967223 */ /* 0x180fe2000001080c */
[-CC-:B------:R-:W-:Y:S01]  /*13f40*/  FFMA.FTZ R25, R45, R0.reuse, -R12.reuse ;  /* 0x000000002d197223 */ /* 0x180fe2000001080c */
[-CC-:B------:R-:W-:Y:S01]  /*13f50*/  FFMA.FTZ R27, R49, R0.reuse, -R12.reuse ;  /* 0x00000000311b7223 */ /* 0x180fe2000001080c */
[-CC-:B------:R-:W-:Y:S01]  /*13f60*/  FFMA.FTZ R146, R35, R0.reuse, -R12.reuse ;  /* 0x0000000023927223 */ /* 0x180fe2000001080c */
[-CC-:B-1----:R-:W-:Y:S01]  /*13f70*/  FFMA.FTZ R9, R53, R0.reuse, -R12.reuse ;  /* 0x0000000035097223 */ /* 0x182fe2000001080c */
[-CC-:B-----5:R-:W-:Y:S01]  /*13f80*/  FFMA.FTZ R140, R39, R0.reuse, -R12.reuse ;  /* 0x00000000278c7223 */ /* 0x1a0fe2000001080c */
[----:B------:R-:W1:Y:S01]  /*13f90*/  MUFU.EX2 R7, R7 ;  /* 0x0000000700077308 */ /* 0x000e620000000800 */
[-CC-:B------:R-:W-:Y:S01]  /*13fa0*/  FFMA.FTZ R57, R57, R0.reuse, -R12.reuse ;  /* 0x0000000039397223 */ /* 0x180fe2000001080c */
[-CC-:B------:R-:W-:Y:S01]  /*13fb0*/  FFMA.FTZ R43, R43, R0.reuse, -R12.reuse ;  /* 0x000000002b2b7223 */ /* 0x180fe2000001080c */
[-CC-:B------:R-:W-:Y:S01]  /*13fc0*/  FFMA.FTZ R61, R61, R0.reuse, -R12.reuse ;  /* 0x000000003d3d7223 */ /* 0x180fe2000001080c */
[----:B------:R-:W-:Y:S01]  /*13fd0*/  FFMA.FTZ R47, R47, R0, -R12 ;  /* 0x000000002f2f7223 */ /* 0x000fe2000001080c */
[----:B---3--:R-:W-:-:S04]  /*13fe0*/  @P1 IMAD.HI.U32 R29, R186, R29, RZ ;  /* 0x0000001dba1d1227 */ /* 0x008fc800078e00ff */
[-CC-:B------:R-:W-:Y:S01]  /*13ff0*/  FFMA.FTZ R65, R65, R0.reuse, -R12.reuse ;  /* 0x0000000041417223 */ /* 0x180fe2000001080c */
[-CC-:B------:R-:W-:Y:S01]  /*14000*/  FFMA.FTZ R51, R51, R0.reuse, -R12.reuse ;  /* 0x0000000033337223 */ /* 0x180fe2000001080c */
[----:B------:R-:W3:Y:S01]  /*14010*/  MUFU.EX2 R11, R11 ;  /* 0x0000000b000b7308 */ /* 0x000ee20000000800 */
[----:B------:R-:W-:Y:S01]  /*14020*/  FFMA.FTZ R69, R69, R0, -R12 ;  /* 0x0000000045457223 */ /* 0x000fe2000001080c */
[----:B0-----:R-:W-:Y:S01]  /*14030*/  @P1 SHF.R.U32.HI R33, RZ, R40, R29 ;  /* 0x00000028ff211219 */ /* 0x001fe2000001161d */
[C---:B------:R-:W-:Y:S01]  /*14040*/  FADD.FTZ R40, R28.reuse, R31 ;  /* 0x0000001f1c287221 */ /* 0x040fe20000010000 */
[----:B------:R-:W-:Y:S02]  /*14050*/  F2FP.F16.F32.PACK_AB R159, R28, R159 ;  /* 0x0000009f1c9f723e */ /* 0x000fe400000000ff */
[----:B------:R-:W-:Y:S02]  /*14060*/  CS2R R52, SRZ ;  /* 0x0000000000347805 */ /* 0x000fe4000001ff00 */
[----:B------:R-:W-:Y:S01]  /*14070*/  IADD3 R33, R33, R188, -R187 ;  /* 0x000000bc21217210 */ /* 0x000fe20007ffe8bb */
[----:B--2---:R-:W-:Y:S01]  /*14080*/  FADD.FTZ R31, R153, R40 ;  /* 0x00000028991f7221 */ /* 0x004fe20000010000 */
[----:B------:R-:W0:Y:S01]  /*14090*/  MUFU.EX2 R152, R152 ;  /* 0x0000009800987308 */ /* 0x000e220000000800 */
[----:B-1----:R-:W-:Y:S01]  /*140a0*/  FADD.FTZ R29, R156, R7 ;  /* 0x000000079c1d7221 */ /* 0x002fe20000010000 */
[C---:B------:R-:W-:Y:S01]  /*140b0*/  F2FP.F16.F32.PACK_AB R153, R10.reuse, R153 ;  /* 0x000000990a99723e */ /* 0x040fe200000000ff */
[----:B------:R-:W-:Y:S01]  /*140c0*/  FADD.FTZ R40, R10, R31 ;  /* 0x0000001f0a287221 */ /* 0x000fe20000010000 */
[----:B------:R-:W-:-:S04]  /*140d0*/  IMAD.HI R33, R33, 0x2aaaaaab, RZ ;  /* 0x2aaaaaab21217827 */ /* 0x000fc800078e02ff */
[----:B------:R-:W-:Y:S01]  /*140e0*/  FADD.FTZ R38, R158, R29 ;  /* 0x0000001d9e267221 */ /* 0x000fe20000010000 */
[----:B------:R-:W-:Y:S01]  /*140f0*/  F2FP.F16.F32.PACK_AB R156, R7, R156 ;  /* 0x0000009c079c723e */ /* 0x000fe200000000ff */
[----:B------:R-:W-:Y:S01]  /*14100*/  FADD.FTZ R31, R155, R40 ;  /* 0x000000289b1f7221 */ /* 0x000fe20000010000 */
[----:B------:R-:W1:Y:S01]  /*14110*/  MUFU.EX2 R13, R13 ;  /* 0x0000000d000d7308 */ /* 0x000e620000000800 */
[C---:B---3--:R-:W-:Y:S01]  /*14120*/  FADD.FTZ R29, R11.reuse, R38 ;  /* 0x000000260b1d7221 */ /* 0x048fe20000010000 */
[C---:B------:R-:W-:Y:S01]  /*14130*/  F2FP.F16.F32.PACK_AB R155, R6.reuse, R155 ;  /* 0x0000009b069b723e */ /* 0x040fe200000000ff */
[----:B------:R-:W-:Y:S01]  /*14140*/  FADD.FTZ R40, R6, R31 ;  /* 0x0000001f06287221 */ /* 0x000fe20000010000 */
[----:B------:R-:W-:Y:S02]  /*14150*/  F2FP.F16.F32.PACK_AB R158, R11, R158 ;  /* 0x0000009e0b9e723e */ /* 0x000fe400000000ff */
[----:B------:R-:W-:Y:S02]  /*14160*/  CS2R R48, SRZ ;  /* 0x0000000000307805 */ /* 0x000fe4000001ff00 */
[----:B------:R-:W-:Y:S01]  /*14170*/  CS2R R44, SRZ ;  /* 0x00000000002c7805 */ /* 0x000fe2000001ff00 */
[----:B------:R-:W-:Y:S01]  /*14180*/  FADD.FTZ R31, R149, R40 ;  /* 0x00000028951f7221 */ /* 0x000fe20000010000 */
[----:B------:R-:W2:Y:S01]  /*14190*/  MUFU.EX2 R154, R154 ;  /* 0x0000009a009a7308 */ /* 0x000ea20000000800 */
[----:B0-----:R-:W-:Y:S01]  /*141a0*/  FADD.FTZ R38, R152, R29 ;  /* 0x0000001d98267221 */ /* 0x001fe20000010000 */
[----:B------:R-:W-:Y:S01]  /*141b0*/  SHF.R.U32.HI R40, RZ, 0x1f, R33 ;  /* 0x0000001fff287819 */ /* 0x000fe20000011621 */
[C---:B------:R-:W-:Y:S01]  /*141c0*/  FADD.FTZ R12, R30.reuse, R31 ;  /* 0x0000001f1e0c7221 */ /* 0x040fe20000010000 */
[----:B------:R-:W-:-:S03]  /*141d0*/  F2FP.F16.F32.PACK_AB R149, R30, R149 ;  /* 0x000000951e95723e */ /* 0x000fc600000000ff */
[----:B------:R-:W-:Y:S01]  /*141e0*/  FADD.FTZ R31, R151, R12 ;  /* 0x0000000c971f7221 */ /* 0x000fe20000010000 */
[----:B------:R-:W0:Y:S01]  /*141f0*/  MUFU.EX2 R15, R15 ;  /* 0x0000000f000f7308 */ /* 0x000e220000000800 */
[----:B-1----:R-:W-:Y:S01]  /*14200*/  FADD.FTZ R29, R13, R38 ;  /* 0x000000260d1d7221 */ /* 0x002fe20000010000 */
[----:B------:R-:W-:Y:S01]  /*14210*/  LEA.HI.SX32 R12, R33, R40, 0x1c ;  /* 0x00000028210c7211 */ /* 0x000fe200078fe2ff */
[C---:B------:R-:W-:Y:S01]  /*14220*/  FADD.FTZ R24, R32.reuse, R31 ;  /* 0x0000001f20187221 */ /* 0x040fe20000010000 */
[----:B------:R-:W-:Y:S02]  /*14230*/  F2FP.F16.F32.PACK_AB R151, R32, R151 ;  /* 0x000000972097723e */ /* 0x000fe400000000ff */
[----:B------:R-:W-:Y:S02]  /*14240*/  CS2R R40, SRZ ;  /* 0x0000000000287805 */ /* 0x000fe4000001ff00 */
[----:B------:R-:W-:Y:S01]  /*14250*/  VIMNMX R12, R185, R12, !PT ;  /* 0x0000000cb90c7248 */ /* 0x000fe20007fe0100 */
[----:B------:R-:W-:Y:S01]  /*14260*/  FADD.FTZ R31, R145, R24 ;  /* 0x00000018911f7221 */ /* 0x000fe20000010000 */
[----:B------:R-:W1:Y:S01]  /*14270*/  MUFU.EX2 R148, R148 ;  /* 0x0000009400947308 */ /* 0x000e620000000800 */
[----:B--2---:R-:W-:Y:S01]  /*14280*/  FADD.FTZ R38, R154, R29 ;  /* 0x0000001d9a267221 */ /* 0x004fe20000010000 */
[C---:B------:R-:W-:Y:S01]  /*14290*/  F2FP.F16.F32.PACK_AB R145, R34.reuse, R145 ;  /* 0x000000912291723e */ /* 0x040fe200000000ff */
[----:B------:R-:W-:Y:S01]  /*142a0*/  FADD.FTZ R6, R34, R31 ;  /* 0x0000001f22067221 */ /* 0x000fe20000010000 */
[----:B------:R-:W-:-:S02]  /*142b0*/  F2FP.F16.F32.PACK_AB R152, R13, R152 ;  /* 0x000000980d98723e */ /* 0x000fc400000000ff */
[----:B------:R-:W-:Y:S02]  /*142c0*/  CS2R R34, SRZ ;  /* 0x0000000000227805 */ /* 0x000fe4000001ff00 */
[----:B------:R-:W-:Y:S01]  /*142d0*/  CS2R R32, SRZ ;  /* 0x0000000000207805 */ /* 0x000fe2000001ff00 */
[----:B------:R-:W-:Y:S01]  /*142e0*/  FADD.FTZ R31, R147, R6 ;  /* 0x00000006931f7221 */ /* 0x000fe20000010000 */
[----:B------:R-:W2:Y:S01]  /*142f0*/  MUFU.EX2 R21, R21 ;  /* 0x0000001500157308 */ /* 0x000ea20000000800 */
[C---:B0-----:R-:W-:Y:S01]  /*14300*/  FADD.FTZ R29, R15.reuse, R38 ;  /* 0x000000260f1d7221 */ /* 0x041fe20000010000 */
[----:B------:R-:W-:Y:S01]  /*14310*/  F2FP.F16.F32.PACK_AB R154, R15, R154 ;  /* 0x0000009a0f9a723e */ /* 0x000fe200000000ff */
[----:B------:R-:W-:Y:S01]  /*14320*/  VIADD R15, R72, 0xfffffffe ;  /* 0xfffffffe480f7836 */ /* 0x000fe20000000000 */
[----:B------:R-:W-:Y:S02]  /*14330*/  F2FP.F16.F32.PACK_AB R147, R36, R147 ;  /* 0x000000932493723e */ /* 0x000fe400000000ff */
[----:B------:R-:W-:-:S02]  /*14340*/  CS2R R72, SRZ ;  /* 0x0000000000487805 */ /* 0x000fc4000001ff00 */
[----:B------:R-:W0:Y:S01]  /*14350*/  MUFU.EX2 R150, R150 ;  /* 0x0000009600967308 */ /* 0x000e220000000800 */
[----:B-1----:R-:W-:Y:S01]  /*14360*/  FADD.FTZ R38, R148, R29 ;  /* 0x0000001d94267221 */ /* 0x002fe20000010000 */
[----:B------:R-:W-:-:S06]  /*14370*/  ISETP.GE.AND P2, PT, R15, R12, PT ;  /* 0x0000000c0f00720c */ /* 0x000fcc0003f46270 */
[----:B------:R-:W1:Y:S01]  /*14380*/  MUFU.EX2 R25, R25 ;  /* 0x0000001900197308 */ /* 0x000e620000000800 */
[C---:B--2---:R-:W-:Y:S01]  /*14390*/  FADD.FTZ R29, R21.reuse, R38 ;  /* 0x00000026151d7221 */ /* 0x044fe20000010000 */
[----:B------:R-:W-:-:S06]  /*143a0*/  F2FP.F16.F32.PACK_AB R148, R21, R148 ;  /* 0x000000941594723e */ /* 0x000fcc00000000ff */
[----:B------:R-:W2:Y:S01]  /*143b0*/  MUFU.EX2 R144, R144 ;  /* 0x0000009000907308 */ /* 0x000ea20000000800 */
[----:B0-----:R-:W-:-:S07]  /*143c0*/  FADD.FTZ R38, R150, R29 ;  /* 0x0000001d96267221 */ /* 0x001fce0000010000 */
        /* <DEDUP_REMOVED lines=12> */
[----:B------:R-:W-:Y:S01]  /*14490*/  FADD.FTZ R7, R141, R10 ;  /* 0x0000000a8d077221 */ /* 0x000fe20000010000 */
[----:B------:R-:W-:Y:S01]  /*144a0*/  F2FP.F16.F32.PACK_AB R141, R14, R141 ;  /* 0x0000008d0e8d723e */ /* 0x000fe200000000ff */
[----:B------:R-:W0:Y:S01]  /*144b0*/  MUFU.EX2 R140, R140 ;  /* 0x0000008c008c7308 */ /* 0x000e220000000800 */
[----:B-1----:R-:W-:Y:S01]  /*144c0*/  FADD.FTZ R6, R146, R29 ;  /* 0x0000001d92067221 */ /* 0x002fe20000010000 */
[----:B------:R-:W-:-:S06]  /*144d0*/  FADD.FTZ R10, R14, R7 ;  /* 0x000000070e0a7221 */ /* 0x000fcc0000010000 */
[----:B------:R-:W1:Y:S01]  /*144e0*/  MUFU.EX2 R57, R57 ;  /* 0x0000003900397308 */ /* 0x000e620000000800 */
[C---:B--2---:R-:W-:Y:S01]  /*144f0*/  FADD.FTZ R29, R9.reuse, R6 ;  /* 0x00000006091d7221 */ /* 0x044fe20000010000 */
[----:B------:R-:W-:-:S06]  /*14500*/  F2FP.F16.F32.PACK_AB R146, R9, R146 ;  /* 0x000000920992723e */ /* 0x000fcc00000000ff */
[----:B------:R-:W2:Y:S01]  /*14510*/  MUFU.EX2 R43, R43 ;  /* 0x0000002b002b7308 */ /* 0x000ea20000000800 */
[----:B0-----:R-:W-:Y:S01]  /*14520*/  FADD.FTZ R6, R140, R29 ;  /* 0x0000001d8c067221 */ /* 0x001fe20000010000 */
[----:B------:R-:W-:-:S06]  /*14530*/  CS2R R28, SRZ ;  /* 0x00000000001c7805 */ /* 0x000fcc000001ff00 */
[----:B------:R-:W0:Y:S01]  /*14540*/  MUFU.EX2 R143, R143 ;  /* 0x0000008f008f7308 */ /* 0x000e220000000800 */
[C---:B-1----:R-:W-:Y:S01]  /*14550*/  FADD.FTZ R6, R57.reuse, R6 ;  /* 0x0000000639067221 */ /* 0x042fe20000010000 */
[----:B------:R-:W-:Y:S02]  /*14560*/  F2FP.F16.F32.PACK_AB R140, R57, R140 ;  /* 0x0000008c398c723e */ /* 0x000fe400000000ff */
[----:B------:R-:W-:-:S04]  /*14570*/  CS2R R56, SRZ ;  /* 0x0000000000387805 */ /* 0x000fc8000001ff00 */
[----:B------:R1:W3:Y:S01]  /*14580*/  MUFU.EX2 R142, R61 ;  /* 0x0000003d008e7308 */ /* 0x0002e20000000800 */
[----:B--2---:R-:W-:-:S07]  /*14590*/  FADD.FTZ R7, R43, R6 ;  /* 0x000000062b077221 */ /* 0x004fce0000010000 */
[----:B------:R-:W2:Y:S01]  /*145a0*/  MUFU.EX2 R26, R26 ;  /* 0x0000001a001a7308 */ /* 0x000ea20000000800 */
[----:B0-----:R-:W-:Y:S01]  /*145b0*/  FADD.FTZ R11, R143, R10 ;  /* 0x0000000a8f0b7221 */ /* 0x001fe20000010000 */
[----:B-1----:R-:W-:-:S06]  /*145c0*/  CS2R R60, SRZ ;  /* 0x00000000003c7805 */ /* 0x002fcc000001ff00 */
[----:B------:R-:W0:Y:S01]  /*145d0*/  MUFU.EX2 R47, R47 ;  /* 0x0000002f002f7308 */ /* 0x000e220000000800 */
[C---:B---3--:R-:W-:Y:S01]  /*145e0*/  FADD.FTZ R6, R142.reuse, R7 ;  /* 0x000000078e067221 */ /* 0x048fe20000010000 */
[----:B------:R-:W-:Y:S02]  /*145f0*/  F2FP.F16.F32.PACK_AB R142, R142, R43 ;  /* 0x0000002b8e8e723e */ /* 0x000fe400000000ff */
[----:B------:R-:W-:-:S04]  /*14600*/  CS2R R42, SRZ ;  /* 0x00000000002a7805 */ /* 0x000fc8000001ff00 */
[----:B------:R-:W1:Y:S01]  /*14610*/  MUFU.EX2 R137, R137 ;  /* 0x0000008900897308 */ /* 0x000e620000000800 */
[C---:B--2---:R-:W-:Y:S01]  /*14620*/  FADD.FTZ R24, R26.reuse, R11 ;  /* 0x0000000b1a187221 */ /* 0x044fe20000010000 */
[----:B------:R-:W-:Y:S02]  /*14630*/  F2FP.F16.F32.PACK_AB R143, R26, R143 ;  /* 0x0000008f1a8f723e */ /* 0x000fe400000000ff */
[----:B------:R-:W-:-:S04]  /*14640*/  CS2R R26, SRZ ;  /* 0x00000000001a7805 */ /* 0x000fc8000001ff00 */
[----:B------:R2:W3:Y:S01]  /*14650*/  MUFU.EX2 R136, R65 ;  /* 0x0000004100887308 */ /* 0x0004e20000000800 */
[----:B0-----:R-:W-:-:S07]  /*14660*/  FADD.FTZ R7, R47, R6 ;  /* 0x000000062f077221 */ /* 0x001fce0000010000 */
[----:B------:R-:W0:Y:S01]  /*14670*/  MUFU.EX2 R20, R20 ;  /* 0x0000001400147308 */ /* 0x000e220000000800 */
[----:B-1----:R-:W-:Y:S01]  /*14680*/  FADD.FTZ R9, R137, R24 ;  /* 0x0000001889097221 */ /* 0x002fe20000010000 */
[----:B--2---:R-:W-:Y:S02]  /*14690*/  CS2R R64, SRZ ;  /* 0x0000000000407805 */ /* 0x004fe4000001ff00 */
[----:B------:R-:W-:-:S04]  /*146a0*/  CS2R R24, SRZ ;  /* 0x0000000000187805 */ /* 0x000fc8000001ff00 */
[----:B------:R-:W1:Y:S01]  /*146b0*/  MUFU.EX2 R51, R51 ;  /* 0x0000003300337308 */ /* 0x000e620000000800 */
[C---:B---3--:R-:W-:Y:S01]  /*146c0*/  FADD.FTZ R6, R136.reuse, R7 ;  /* 0x0000000788067221 */ /* 0x048fe20000010000 */
[----:B------:R-:W-:Y:S02]  /*146d0*/  F2FP.F16.F32.PACK_AB R136, R136, R47 ;  /* 0x0000002f8888723e */ /* 0x000fe400000000ff */
[----:B------:R-:W-:-:S04]  /*146e0*/  CS2R R46, SRZ ;  /* 0x00000000002e7805 */ /* 0x000fc8000001ff00 */
[----:B------:R-:W2:Y:S01]  /*146f0*/  MUFU.EX2 R139, R139 ;  /* 0x0000008b008b7308 */ /* 0x000ea20000000800 */
[C---:B0-----:R-:W-:Y:S01]  /*14700*/  FADD.FTZ R14, R20.reuse, R9 ;  /* 0x00000009140e7221 */ /* 0x041fe20000010000 */
[----:B------:R-:W-:-:S06]  /*14710*/  F2FP.F16.F32.PACK_AB R137, R20, R137 ;  /* 0x000000891489723e */ /* 0x000fcc00000000ff */
[----:B------:R0:W3:Y:S01]  /*14720*/  MUFU.EX2 R138, R69 ;  /* 0x00000045008a7308 */ /* 0x0000e20000000800 */
[----:B-1----:R-:W-:-:S07]  /*14730*/  FADD.FTZ R7, R51, R6 ;  /* 0x0000000633077221 */ /* 0x002fce0000010000 */
[----:B------:R2:W1:Y:S01]  /*14740*/  MUFU.EX2 R10, R5 ;  /* 0x00000005000a7308 */ /* 0x0004620000000800 */
[----:B0-----:R-:W-:Y:S01]  /*14750*/  CS2R R68, SRZ ;  /* 0x0000000000447805 */ /* 0x001fe2000001ff00 */
[----:B--2---:R-:W-:Y:S01]  /*14760*/  FADD.FTZ R5, R139, R14 ;  /* 0x0000000e8b057221 */ /* 0x004fe20000010000 */
[C---:B---3--:R-:W-:Y:S01]  /*14770*/  FADD.FTZ R7, R138.reuse, R7 ;  /* 0x000000078a077221 */ /* 0x048fe20000010000 */
[----:B------:R-:W-:Y:S02]  /*14780*/  F2FP.F16.F32.PACK_AB R138, R138, R51 ;  /* 0x000000338a8a723e */ /* 0x000fe400000000ff */
[----:B------:R-:W-:Y:S01]  /*14790*/  CS2R R50, SRZ ;  /* 0x0000000000327805 */ /* 0x000fe2000001ff00 */
[C---:B-1----:R-:W-:Y:S01]  /*147a0*/  FADD.FTZ R6, R10.reuse, R5 ;  /* 0x000000050a067221 */ /* 0x042fe20000010000 */
[----:B------:R-:W-:Y:S01]  /*147b0*/  F2FP.F16.F32.PACK_AB R139, R10, R139 ;  /* 0x0000008b0a8b723e */ /* 0x000fe200000000ff */
[----:B------:R-:W-:Y:S01]  /*147c0*/  IMAD.MOV.U32 R10, RZ, RZ, 0x3f800000 ;  /* 0x3f800000ff0a7424 */ /* 0x000fe200078e00ff */
[----:B------:R-:W-:Y:S01]  /*147d0*/  MOV R5, 0x3f800000 ;  /* 0x3f80000000057802 */ /* 0x000fe20000000f00 */
[----:B------:R-:W-:Y:S06]  /*147e0*/  @!P2 BRA `(.L_x_2839) ;  /* 0x000000240094a947 */ /* 0x000fec0003800000 */
[----:B------:R-:W-:Y:S01]  /*147f0*/  BSSY B1, `(.L_x_2839) ;  /* 0x0000264000017945 */ /* 0x000fe20003800000 */
[----:B------:R-:W-:Y:S01]  /*14800*/  IMAD.MOV.U32 R13, RZ, RZ, R3 ;  /* 0x000000ffff0d7224 */ /* 0x000fe200078e0003 */
[----:B------:R-:W-:Y:S01]  /*14810*/  MOV R14, R4 ;  /* 0x00000004000e7202 */ /* 0x000fe20000000f00 */
[----:B------:R-:W-:Y:S01]  /*14820*/  IMAD.MOV.U32 R11, RZ, RZ, R168 ;  /* 0x000000ffff0b7224 */ /* 0x000fe200078e00a8 */
[----:B------:R-:W-:Y:S01]  /*14830*/  MOV R5, 0x3f800000 ;  /* 0x3f80000000057802 */ /* 0x000fe20000000f00 */
[----:B------:R-:W-:Y:S02]  /*14840*/  IMAD.MOV.U32 R20, RZ, RZ, R162 ;  /* 0x000000ffff147224 */ /* 0x000fe400078e00a2 */
[----:B------:R-:W-:-:S07]  /*14850*/  IMAD.MOV.U32 R87, RZ, RZ, RZ ;  /* 0x000000ffff577224 */ /* 0x000fce00078e00ff */
.L_x_2852:
[----:B------:R-:W-:-:S04]  /*14860*/  ISETP.NE.AND P2, PT, R20, 0x1, PT ;  /* 0x000000011400780c */ /* 0x000fc80003f45270 */
[----:B------:R-:W-:-:S04]  /*14870*/  SEL R168, RZ, 0x1, P2 ;  /* 0x00000001ffa87807 */ /* 0x000fc80001000000 */
[----:B------:R-:W-:Y:S01]  /*14880*/  LOP3.LUT R168, R11, R168, RZ, 0x3c, !PT ;  /* 0x000000a80ba87212 */ /* 0x000fe200078e3cff */
[----:B------:R-:W-:Y:S06]  /*14890*/  @!P0 BRA `(.L_x_2840) ;  /* 0x0000000000048947 */ /* 0x000fec0003800000 */
[----:B------:R-:W-:Y:S01]  /*148a0*/  BPT.TRAP 0x1 ;  /* 0x000000040000795c */ /* 0x000fe20000300000 */
.L_x_2840:
[----:B------:R-:W-:Y:S01]  /*148b0*/  VIADD R162, R20, 0x1 ;  /* 0x0000000114a27836 */ /* 0x000fe20000000000 */
[----:B------:R-:W-:-:S04]  /*148c0*/  SHF.L.U32 R4, R168, 0x1f, RZ ;  /* 0x0000001fa8047819 */ /* 0x000fc800000006ff */
[----:B------:R-:W-:-:S04]  /*148d0*/  ISETP.NE.AND P2, PT, R162, 0x2, PT ;  /* 0x00000002a200780c */ /* 0x000fc80003f45270 */
[----:B------:R-:W-:-:S04]  /*148e0*/  SEL R162, R162, RZ, P2 ;  /* 0x000000ffa2a27207 */ /* 0x000fc80001000000 */
[----:B------:R-:W-:-:S04]  /*148f0*/  LEA R9, R162, R2, 0x3 ;  /* 0x00000002a2097211 */ /* 0x000fc800078e18ff */
[----:B------:R0:W1:Y:S01]  /*14900*/  SYNCS.PHASECHK.TRANS64.TRYWAIT P2, [R9+URZ+0x2a830], R4 ;  /* 0x02a83004090075a7 */ /* 0x000062000804017f */
[----:B------:R-:W-:Y:S05]  /*14910*/  @!P0 BRA `(.L_x_2841) ;  /* 0x0000000000048947 */ /* 0x000fea0003800000 */
[----:B------:R-:W-:Y:S01]  /*14920*/  BPT.TRAP 0x1 ;  /* 0x000000040000795c */ /* 0x000fe20000300000 */
.L_x_2841:
[----:B------:R-:W-:Y:S01]  /*14930*/  IMAD R0, R162, 0x900, R8 ;  /* 0x00000900a2007824 */ /* 0x000fe200078e0208 */
[----:B------:R-:W-:Y:S03]  /*14940*/  BSSY B2, `(.L_x_2842) ;  /* 0x0000006000027945 */ /* 0x000fe60003800000 */
[C---:B------:R-:W-:Y:S02]  /*14950*/  VIADD R3, R0.reuse, 0x2 ;  /* 0x0000000200037836 */ /* 0x040fe40000000000 */
[----:B------:R-:W-:Y:S01]  /*14960*/  VIADD R21, R0, 0x4 ;  /* 0x0000000400157836 */ /* 0x000fe20000000000 */
[----:B-1----:R-:W-:Y:S06]  /*14970*/  @P2 BRA `(.L_x_2843) ;  /* 0x0000000000082947 */ /* 0x002fec0003800000 */
[----:B------:R-:W1:Y:S02]  /*14980*/  SYNCS.PHASECHK.TRANS64.TRYWAIT P2, [R9+URZ+0x2a830], R4 ;  /* 0x02a83004090075a7 */ /* 0x000e64000804017f */
[----:B-1----:R-:W-:Y:S05]  /*14990*/  @!P2 BRA `(.L_x_2844) ;  /* 0x0000010c005ca947 */ /* 0x002fea0003800000 */
.L_x_2843:
[----:B------:R-:W-:Y:S05]  /*149a0*/  BSYNC B2 ;  /* 0x0000000000027941 */ /* 0x000fea0003800000 */
.L_x_2842:
[----:B------:R-:W2:Y:S04]  /*149b0*/  LDL.64 R94, [R1+0x28] ;  /* 0x00002800015e7983 */ /* 0x000ea80000100a00 */
[----:B------:R0:W-:Y:S04]  /*149c0*/  STL.64 [R1+0x78], R8 ;  /* 0x0000780801007387 */ /* 0x0001e80000100a00 */
[----:B01----:R-:W3:Y:S04]  /*149d0*/  LDL.64 R8, [R1+0x20] ;  /* 0x0000200001087983 */ /* 0x003ee80000100a00 */
[----:B------:R0:W-:Y:S01]  /*149e0*/  STL.64 [R1+0x70], R6 ;  /* 0x0000700601007387 */ /* 0x0001e20000100a00 */
[----:B------:R-:W-:Y:S01]  /*149f0*/  MOV R88, R0 ;  /* 0x0000000000587202 */ /* 0x000fe20000000f00 */
[----:B------:R-:W-:-:S02]  /*14a00*/  VIADD R90, R0, 0x6 ;  /* 0x00000006005a7836 */ /* 0x000fc40000000000 */
[-C--:B------:R-:W-:Y:S01]  /*14a10*/  FMUL.FTZ R26, R26, R5.reuse ;  /* 0x000000051a1a7220 */ /* 0x080fe20000410000 */
[----:B------:R-:W-:Y:S02]  /*14a20*/  IMAD.MOV.U32 R89, RZ, RZ, 0x40000040 ;  /* 0x40000040ff597424 */ /* 0x000fe400078e00ff */
[-C--:B------:R-:W-:Y:S01]  /*14a30*/  FMUL.FTZ R27, R27, R5.reuse ;  /* 0x000000051b1b7220 */ /* 0x080fe20000410000 */
[----:B------:R-:W-:Y:S02]  /*14a40*/  VIADD R92, R0, 0x304 ;  /* 0x00000304005c7836 */ /* 0x000fe40000000000 */
[-C--:B------:R-:W-:Y:S01]  /*14a50*/  FMUL.FTZ R30, R30, R5.reuse ;  /* 0x000000051e1e7220 */ /* 0x080fe20000410000 */
[-C--:B------:R-:W-:Y:S01]  /*14a60*/  FMUL.FTZ R31, R31, R5.reuse ;  /* 0x000000051f1f7220 */ /* 0x080fe20000410000 */
[-C--:B------:R-:W-:Y:S01]  /*14a70*/  FMUL.FTZ R34, R34, R5.reuse ;  /* 0x0000000522227220 */ /* 0x080fe20000410000 */
[-C--:B------:R-:W-:Y:S01]  /*14a80*/  FMUL.FTZ R35, R35, R5.reuse ;  /* 0x0000000523237220 */ /* 0x080fe20000410000 */
[----:B------:R-:W-:Y:S01]  /*14a90*/  FMUL.FTZ R38, R38, R5 ;  /* 0x0000000526267220 */ /* 0x000fe20000410000 */
[----:B0-----:R-:W4:Y:S01]  /*14aa0*/  LDL.64 R6, [R1+0x18] ;  /* 0x0000180001067983 */ /* 0x001f220000100a00 */
[----:B------:R-:W-:-:S02]  /*14ab0*/  R2UR UR26, R88 ;  /* 0x00000000581a72ca */ /* 0x000fc400000e0000 */
[----:B------:R-:W-:Y:S01]  /*14ac0*/  MOV R88, R3 ;  /* 0x0000000300587202 */ /* 0x000fe20000000f00 */
[-C--:B------:R-:W-:Y:S01]  /*14ad0*/  FMUL.FTZ R39, R39, R5.reuse ;  /* 0x0000000527277220 */ /* 0x080fe20000410000 */
[-C--:B------:R-:W-:Y:S01]  /*14ae0*/  FMUL.FTZ R42, R42, R5.reuse ;  /* 0x000000052a2a7220 */ /* 0x080fe20000410000 */
[-C--:B------:R-:W-:Y:S01]  /*14af0*/  FMUL.FTZ R43, R43, R5.reuse ;  /* 0x000000052b2b7220 */ /* 0x080fe20000410000 */
[----:B------:R-:W-:Y:S01]  /*14b00*/  R2UR UR22, R88 ;  /* 0x00000000581672ca */ /* 0x000fe200000e0000 */
[----:B------:R-:W-:Y:S01]  /*14b10*/  IMAD.MOV.U32 R88, RZ, RZ, R21 ;  /* 0x000000ffff587224 */ /* 0x000fe200078e0015 */
[----:B------:R-:W-:Y:S01]  /*14b20*/  R2UR UR14, R90 ;  /* 0x000000005a0e72ca */ /* 0x000fe200000e0000 */
[----:B------:R-:W-:Y:S02]  /*14b30*/  VIADD R90, R0, 0x302 ;  /* 0x00000302005a7836 */ /* 0x000fe40000000000 */
[-C--:B------:R-:W-:Y:S01]  /*14b40*/  FMUL.FTZ R46, R46, R5.reuse ;  /* 0x000000052e2e7220 */ /* 0x080fe20000410000 */
[----:B------:R-:W-:Y:S01]  /*14b50*/  FMUL.FTZ R47, R47, R5 ;  /* 0x000000052f2f7220 */ /* 0x000fe20000410000 */
[----:B------:R-:W-:Y:S01]  /*14b60*/  R2UR UR18, R88 ;  /* 0x00000000581272ca */ /* 0x000fe200000e0000 */
[----:B------:R-:W-:Y:S01]  /*14b70*/  VIADD R88, R0, 0x300 ;  /* 0x0000030000587836 */ /* 0x000fe20000000000 */
[----:B------:R-:W-:Y:S01]  /*14b80*/  R2UR UR6, R90 ;  /* 0x000000005a0672ca */ /* 0x000fe200000e0000 */
[----:B------:R-:W-:-:S02]  /*14b90*/  VIADD R90, R0, 0x600 ;  /* 0x00000600005a7836 */ /* 0x000fc40000000000 */
[-C--:B------:R-:W-:Y:S01]  /*14ba0*/  FMUL.FTZ R50, R50, R5.reuse ;  /* 0x0000000532327220 */ /* 0x080fe20000410000 */
[-C--:B------:R-:W-:Y:S01]  /*14bb0*/  FMUL.FTZ R51, R51, R5.reuse ;  /* 0x0000000533337220 */ /* 0x080fe20000410000 */
[----:B------:R-:W-:Y:S01]  /*14bc0*/  R2UR UR10, R88 ;  /* 0x00000000580a72ca */ /* 0x000fe200000e0000 */
[-C--:B------:R-:W-:Y:S01]  /*14bd0*/  FMUL.FTZ R54, R54, R5.reuse ;  /* 0x0000000536367220 */ /* 0x080fe20000410000 */
[----:B------:R-:W-:Y:S01]  /*14be0*/  IADD3 R88, R0, 0x306, RZ ;  /* 0x0000030600587810 */ /* 0x000fe20007ffe0ff */
        /* <DEDUP_REMOVED lines=17> */
[----:B------:R-:W-:Y:S01]  /*14d00*/  MOV R91, 0x40000040 ;  /* 0x40000040005b7802 */ /* 0x000fe20000000f00 */
[----:B------:R-:W4:Y:S01]  /*14d10*/  LDL.64 R4, [R1+0x10] ;  /* 0x0000100001047983 */ /* 0x000f220000100a00 */
[C---:B------:R-:W-:Y:S01]  /*14d20*/  R2UR UR27, R89.reuse ;  /* 0x00000000591b72ca */ /* 0x040fe200000e0000 */
[----:B------:R-:W-:Y:S01]  /*14d30*/  IMAD.MOV.U32 R93, RZ, RZ, 0x40000040 ;  /* 0x40000040ff5d7424 */ /* 0x000fe200078e00ff */
[----:B------:R-:W-:Y:S01]  /*14d40*/  R2UR UR58, R92 ;  /* 0x000000005c3a72ca */ /* 0x000fe200000e0000 */
[----:B------:R-:W4:Y:S01]  /*14d50*/  LDL.64 R218, [R1+0x8] ;  /* 0x0000080001da7983 */ /* 0x000f220000100a00 */
[----:B------:R-:W-:Y:S01]  /*14d60*/  R2UR UR54, R88 ;  /* 0x00000000583672ca */ /* 0x000fe200000e0000 */
[----:B------:R-:W-:Y:S01]  /*14d70*/  VIADD R88, R0, 0x604 ;  /* 0x0000060400587836 */ /* 0x000fe20000000000 */
[----:B------:R-:W-:Y:S01]  /*14d80*/  R2UR UR50, R90 ;  /* 0x000000005a3272ca */ /* 0x000fe200000e0000 */
[C---:B------:R-:W-:Y:S01]  /*14d90*/  VIADD R90, R0.reuse, 0x606 ;  /* 0x00000606005a7836 */ /* 0x040fe20000000000 */
[----:B------:R-:W-:Y:S01]  /*14da0*/  IADD3 R92, R0, 0x602, RZ ;  /* 0x00000602005c7810 */ /* 0x000fe20007ffe0ff */
[----:B------:R-:W4:Y:S01]  /*14db0*/  LDL.64 R214, [R1] ;  /* 0x0000000001d67983 */ /* 0x000f220000100a00 */
[C---:B------:R-:W-:Y:S01]  /*14dc0*/  R2UR UR23, R89.reuse ;  /* 0x00000000591772ca */ /* 0x040fe200000e0000 */
        /* <DEDUP_REMOVED lines=55> */
[----:B----4-:R-:W-:Y:S02]  /*15140*/  R2UR UR16, R6 ;  /* 0x00000000061072ca */ /* 0x010fe400000e0000 */
[----:B------:R-:W-:Y:S02]  /*15150*/  R2UR UR17, R7 ;  /* 0x00000000071172ca */ /* 0x000fe400000e0000 */
[----:B------:R-:W-:Y:S01]  /*15160*/  R2UR UR12, R4 ;  /* 0x00000000040c72ca */ /* 0x000fe200000e0000 */
[----:B------:R0:W5:Y:S01]  /*15170*/  LDL.LU.64 R6, [R1+0x70] ;  /* 0x0000700001067983 */ /* 0x0001620000300a00 */
[----:B------:R-:W-:Y:S01]  /*15180*/  R2UR UR13, R5 ;  /* 0x00000000050d72ca */ /* 0x000fe200000e0000 */
[----:B------:R-:W-:Y:S02]  /*15190*/  WARPGROUP.DEPBAR.LE gsb0, 0x0 ;  /* 0x00008000000079c5 */ /* 0x000fe40000010000 */
[----:B------:R-:W-:-:S06]  /*151a0*/  WARPGROUP.ARRIVE ;  /* 0x00000000000079c5 */ /* 0x000fcc0000000000 */
[----:B------:R-:W-:Y:S01]  /*151b0*/  HGMMA.64x96x16.F32 R88, gdesc[UR16], R88, gsb0 ;  /* 0x01600000105879f0 */ /* 0x000fe20008000858 */
[----:B------:R-:W-:Y:S02]  /*151c0*/  R2UR UR8, R218 ;  /* 0x00000000da0872ca */ /* 0x000fe400000e0000 */
        /* <DEDUP_REMOVED lines=33> */
.L_x_2845:
[----:B------:R-:W-:Y:S02]  /*153e0*/  SHF.L.U32 R0, R11, 0x1f, RZ ;  /* 0x0000001f0b007819 */ /* 0x000fe400000006ff */
[----:B------:R-:W-:-:S04]  /*153f0*/  LEA R21, R20, R2, 0x3 ;  /* 0x0000000214157211 */ /* 0x000fc800078e18ff */
[----:B------:R0:W1:Y:S01]  /*15400*/  SYNCS.PHASECHK.TRANS64.TRYWAIT P2, [R21+URZ+0x2a850], R0 ;  /* 0x02a85000150075a7 */ /* 0x000062000804017f */
[----:B------:R-:W-:Y:S05]  /*15410*/  @!P0 BRA `(.L_x_2846) ;  /* 0x0000000000048947 */ /* 0x000fea0003800000 */
[----:B------:R-:W-:Y:S01]  /*15420*/  BPT.TRAP 0x1 ;  /* 0x000000040000795c */ /* 0x000fe20000300000 */
.L_x_2846:
[----:B------:R-:W-:Y:S04]  /*15430*/  BSSY B2, `(.L_x_2847) ;  /* 0x0000004000027945 */ /* 0x000fe80003800000 */
[----:B-1----:R-:W-:Y:S05]  /*15440*/  @P2 BRA `(.L_x_2848) ;  /* 0x0000000000082947 */ /* 0x002fea0003800000 */
[----:B------:R-:W1:Y:S02]  /*15450*/  SYNCS.PHASECHK.TRANS64.TRYWAIT P2, [R21+URZ+0x2a850], R0 ;  /* 0x02a85000150075a7 */ /* 0x000e64000804017f */
[----:B-1----:R-:W-:Y:S05]  /*15460*/  @!P2 BRA `(.L_x_2849) ;  /* 0x0000010000bca947 */ /* 0x002fea0003800000 */
.L_x_2848:
[----:B------:R-:W-:Y:S05]  /*15470*/  BSYNC B2 ;  /* 0x0000000000027941 */ /* 0x000fea0003800000 */
.L_x_2847:
[----:B01----:R-:W-:Y:S01]  /*15480*/  VIADD R0, R2, 0x400 ;  /* 0x0000040002007836 */ /* 0x003fe20000000000 */
[----:B------:R-:W-:Y:S01]  /*15490*/  WARPGROUP.ARRIVE ;  /* 0x00000000000079c5 */ /* 0x000fe20000000000 */
[----:B------:R-:W-:Y:S02]  /*154a0*/  IMAD.MOV.U32 R5, RZ, RZ, 0x40000040 ;  /* 0x40000040ff057424 */ /* 0x000fe400078e00ff */
[----:B------:R-:W-:Y:S01]  /*154b0*/  IMAD.MOV.U32 R11, RZ, RZ, 0x40000040 ;  /* 0x40000040ff0b7424 */ /* 0x000fe200078e00ff */
[----:B------:R-:W-:Y:S02]  /*154c0*/  SHF.R.U32.HI R0, RZ, 0x4, R0 ;  /* 0x00000004ff007819 */ /* 0x000fe40000011600 */
[----:B------:R-:W-:Y:S02]  /*154d0*/  R2UR UR7, R5 ;  /* 0x00000000050772ca */ /* 0x000fe400000e0000 */
[----:B------:R-:W-:Y:S02]  /*154e0*/  LOP3.LUT R0, R0, 0x3fff, RZ, 0xc0, !PT ;  /* 0x00003fff00007812 */ /* 0x000fe400078ec0ff */
[----:B------:R-:W-:-:S02]  /*154f0*/  MOV R5, 0x40000040 ;  /* 0x4000004000057802 */ /* 0x000fc40000000f00 */
[----:B------:R-:W-:-:S05]  /*15500*/  LOP3.LUT R0, R0, 0x3000000, RZ, 0xfc, !PT ;  /* 0x0300000000007812 */ /* 0x000fca00078efcff */
[----:B------:R-:W-:-:S05]  /*15510*/  IMAD R4, R20, 0x600, R0 ;  /* 0x0000060014047824 */ /* 0x000fca00078e0200 */
[C---:B------:R-:W-:Y:S02]  /*15520*/  R2UR UR6, R4.reuse ;  /* 0x00000000040672ca */ /* 0x040fe400000e0000 */
[----:B------:R-:W-:-:S11]  /*15530*/  IADD3 R10, R4, 0x80, RZ ;  /* 0x00000080040a7810 */ /* 0x000fd60007ffe0ff */
        /* <DEDUP_REMOVED lines=18> */
[C---:B------:R-:W-:Y:S01]  /*15660*/  IADD3 R10, R4.reuse, 0x200, RZ ;  /* 0x00000200040a7810 */ /* 0x040fe20007ffe0ff */
        /* <DEDUP_REMOVED lines=17> */
.L_x_2850:
[----:B------:R-:W0:Y:S01]  /*15780*/  @P1 LDC R4, c[0x0][0x44c] ;  /* 0x00011300ff041b82 */ /* 0x000e220000000800 */
[----:B------:R-:W-:Y:S01]  /*15790*/  IMAD.IADD R3, R191, 0x1, R186 ;  /* 0x00000001bf037824 */ /* 0x000fe200078e02ba */
[----:B------:R-:W-:Y:S01]  /*157a0*/  ULDC UR4, c[0x0][0x988] ;  /* 0x0002620000047ab9 */ /* 0x000fe20000000800 */
[----:B-----5:R-:W-:-:S05]  /*157b0*/  VIADD R9, R9, 0x2a840 ;  /* 0x0002a84009097836 */ /* 0x020fca0000000000 */
[----:B------:R-:W1:Y:S01]  /*157c0*/  @P1 LDC R0, c[0x0][0x450] ;  /* 0x00011400ff001b82 */ /* 0x000e620000000800 */
[----:B------:R-:W-:-:S04]  /*157d0*/  PRMT R9, R178, 0x654, R9 ;  /* 0x00000654b2097816 */ /* 0x000fc80000000009 */
[----:B------:R2:W-:Y:S01]  /*157e0*/  SYNCS.ARRIVE.TRANS64.RED.A1T0 RZ, [R9+URZ], RZ ;  /* 0x000000ff09ff79a7 */ /* 0x0005e2000810043f */
[----:B0-----:R-:W-:-:S05]  /*157f0*/  @P1 IMAD.HI.U32 R4, R3, R4, RZ ;  /* 0x0000000403041227 */ /* 0x001fca00078e00ff */
[----:B-1----:R-:W-:Y:S01]  /*15800*/  @P1 SHF.R.U32.HI R3, RZ, R0, R4 ;  /* 0x00000000ff031219 */ /* 0x002fe20000011604 */
[----:B------:R-:W-:-:S04]  /*15810*/  IMAD R0, R15, -0x60, RZ ;  /* 0xffffffa00f007824 */ /* 0x000fc800078e02ff */
[----:B------:R-:W0:Y:S01]  /*15820*/  SHFL.IDX PT, R4, R3, RZ, 0x1c1f ;  /* 0x001c1fff03047589 */ /* 0x000e2200000e0000 */
[----:B------:R-:W-:-:S03]  /*15830*/  IADD3 R0, -R190, 0x1, R0 ;  /* 0x00000001be007810 */ /* 0x000fc60007ffe100 */
[----:B------:R-:W1:Y:S01]  /*15840*/  SHFL.IDX PT, R3, R3, 0x1, 0x1c1f ;  /* 0x003c1f0003037f89 */ /* 0x000e6200000e0000 */
[----:B------:R-:W-:-:S05]  /*15850*/  IADD3 R0, -R187, R0, R188 ;  /* 0x00000000bb007210 */ /* 0x000fca0007ffe1bc */
[C---:B0-----:R-:W-:Y:S01]  /*15860*/  IMAD.IADD R4, R0.reuse, 0x1, R4 ;  /* 0x0000000100047824 */ /* 0x041fe200078e0204 */
[----:B-1----:R-:W-:Y:S01]  /*15870*/  IADD3 R3, R0, R3, RZ ;  /* 0x0000000300037210 */ /* 0x002fe20007ffe0ff */
[----:B------:R-:W-:-:S03]  /*15880*/  IMAD.U32 R0, RZ, RZ, UR4 ;  /* 0x00000004ff007e24 */ /* 0x000fc6000f8e00ff */
[C---:B------:R-:W-:Y:S02]  /*15890*/  ISETP.GT.AND P2, PT, R4.reuse, RZ, PT ;  /* 0x000000ff0400720c */ /* 0x040fe40003f44270 */
[----:B------:R-:W-:Y:S02]  /*158a0*/  ISETP.GT.AND P3, PT, R4, 0x1, PT ;  /* 0x000000010400780c */ /* 0x000fe40003f64270 */
[----:B------:R-:W-:Y:S02]  /*158b0*/  FSEL R88, R88, -INF , P2 ;  /* 0xff80000058587808 */ /* 0x000fe40001000000 */
[----:B------:R-:W-:Y:S02]  /*158c0*/  ISETP.GT.AND P2, PT, R4, 0x8, PT ;  /* 0x000000080400780c */ /* 0x000fe40003f44270 */
[----:B------:R-:W-:Y:S02]  /*158d0*/  FSEL R89, R89, -INF , P3 ;  /* 0xff80000059597808 */ /* 0x000fe40001800000 */
[----:B------:R-:W-:-:S02]  /*158e0*/  FSEL R92, R92, -INF , P2 ;  /* 0xff8000005c5c7808 */ /* 0x000fc40001000000 */
[C---:B------:R-:W-:Y:S02]  /*158f0*/  ISETP.GT.AND P3, PT, R4.reuse, 0x9, PT ;  /* 0x000000090400780c */ /* 0x040fe40003f64270 */
[----:B------:R-:W-:Y:S02]  /*15900*/  ISETP.GT.AND P2, PT, R4, 0x10, PT ;  /* 0x000000100400780c */ /* 0x000fe40003f44270 */
[----:B------:R-:W-:Y:S02]  /*15910*/  FSEL R93, R93, -INF , P3 ;  /* 0xff8000005d5d7808 */ /* 0x000fe40001800000 */
[----:B------:R-:W-:Y:S02]  /*15920*/  FSEL R96, R96, -INF , P2 ;  /* 0xff80000060607808 */ /* 0x000fe40001000000 */
[C---:B------:R-:W-:Y:S02]  /*15930*/  ISETP.GT.AND P3, PT, R4.reuse, 0x11, PT ;  /* 0x000000110400780c */ /* 0x040fe40003f64270 */
[----:B------:R-:W-:-:S02]  /*15940*/  ISETP.GT.AND P2, PT, R4, 0x18, PT ;  /* 0x000000180400780c */ /* 0x000fc40003f44270 */
[----:B------:R-:W-:Y:S02]  /*15950*/  FSEL R97, R97, -INF , P3 ;  /* 0xff80000061617808 */ /* 0x000fe40001800000 */
[----:B------:R-:W-:Y:S02]  /*15960*/  FSEL R100, R100, -INF , P2 ;  /* 0xff80000064647808 */ /* 0x000fe40001000000 */
[C---:B------:R-:W-:Y:S02]  /*15970*/  ISETP.GT.AND P3, PT, R4.reuse, 0x19, PT ;  /* 0x000000190400780c */ /* 0x040fe40003f64270 */
        /* <DEDUP_REMOVED lines=12> */
[C---:B------:R-:W-:Y:S02]  /*15a40*/  ISETP.GT.AND P2, PT, R4.reuse, 0x38, PT ;  /* 0x000000380400780c */ /* 0x040fe40003f44270 */
[C---:B------:R-:W-:Y:S02]  /*15a50*/  ISETP.GT.AND P4, PT, R4.reuse, 0x40, PT ;  /* 0x000000400400780c */ /* 0x040fe40003f84270 */
[----:B------:R-:W-:-:S02]  /*15a60*/  ISETP.GT.AND P6, PT, R4, 0x41, PT ;  /* 0x000000410400780c */ /* 0x000fc40003fc4270 */
[----:B------:R-:W-:Y:S02]  /*15a70*/  ISETP.GT.AND P5, PT, R4, 0x48, PT ;  /* 0x000000480400780c */ /* 0x000fe40003fa4270 */
[----:B------:R-:W-:Y:S02]  /*15a80*/  FSEL R113, R113, -INF , P3 ;  /* 0xff80000071717808 */ /* 0x000fe40001800000 */
[----:B------:R-:W-:Y:S02]  /*15a90*/  FSEL R116, R116, -INF , P2 ;  /* 0xff80000074747808 */ /* 0x000fe40001000000 */
[----:B------:R-:W-:Y:S02]  /*15aa0*/  FSEL R120, R120, -INF , P4 ;  /* 0xff80000078787808 */ /* 0x000fe40002000000 */
[----:B------:R-:W-:Y:S02]  /*15ab0*/  FSEL R121, R121, -INF , P6 ;  /* 0xff80000079797808 */ /* 0x000fe40003000000 */
[----:B------:R-:W-:-:S02]  /*15ac0*/  FSEL R124, R124, -INF , P5 ;  /* 0xff8000007c7c7808 */ /* 0x000fc40002800000 */
[C---:B------:R-:W-:Y:S02]  /*15ad0*/  ISETP.GT.AND P3, PT, R4.reuse, 0x39, PT ;  /* 0x000000390400780c */ /* 0x040fe40003f64270 */
[C---:B------:R-:W-:Y:S02]  /*15ae0*/  ISETP.GT.AND P2, PT, R4.reuse, 0x49, PT ;  /* 0x000000490400780c */ /* 0x040fe40003f44270 */
[C---:B------:R-:W-:Y:S02]  /*15af0*/  ISETP.GT.AND P4, PT, R4.reuse, 0x50, PT ;  /* 0x000000500400780c */ /* 0x040fe40003f84270 */
[C---:B------:R-:W-:Y:S02]  /*15b00*/  ISETP.GT.AND P6, PT, R4.reuse, 0x58, PT ;  /* 0x000000580400780c */ /* 0x040fe40003fc4270 */
[----:B------:R-:W-:Y:S02]  /*15b10*/  ISETP.GT.AND P5, PT, R4, 0x59, PT ;  /* 0x000000590400780c */ /* 0x000fe40003fa4270 */
[----:B------:R-:W-:-:S02]  /*15b20*/  FSEL R117, R117, -INF , P3 ;  /* 0xff80000075757808 */ /* 0x000fc40001800000 */
[----:B------:R-:W-:Y:S02]  /*15b30*/  FSEL R125, R125, -INF , P2 ;  /* 0xff8000007d7d7808 */ /* 0x000fe40001000000 */
[----:B------:R-:W-:Y:S02]  /*15b40*/  FSEL R128, R128, -INF , P4 ;  /* 0xff80000080807808 */ /* 0x000fe40002000000 */
[----:B------:R-:W-:Y:S02]  /*15b50*/  FSEL R132, R132, -INF , P6 ;  /* 0xff80000084847808 */ /* 0x000fe40003000000 */
[----:B------:R-:W-:Y:S02]  /*15b60*/  FSEL R133, R133, -INF , P5 ;  /* 0xff80000085857808 */ /* 0x000fe40002800000 */
[----:B------:R-:W-:Y:S02]  /*15b70*/  ISETP.GT.AND P3, PT, R4, 0x51, PT ;  /* 0x000000510400780c */ /* 0x000fe40003f64270 */
[----:B------:R-:W-:-:S02]  /*15b80*/  ISETP.GT.AND P5, PT, R3, RZ, PT ;  /* 0x000000ff0300720c */ /* 0x000fc40003fa4270 */
[C---:B------:R-:W-:Y:S02]  /*15b90*/  ISETP.GT.AND P4, PT, R3.reuse, 0x8, PT ;  /* 0x000000080300780c */ /* 0x040fe40003f84270 */
[C---:B------:R-:W-:Y:S02]  /*15ba0*/  ISETP.GT.AND P2, PT, R3.reuse, 0x9, PT ;  /* 0x000000090300780c */ /* 0x040fe40003f44270 */
[----:B------:R-:W-:Y:S02]  /*15bb0*/  ISETP.GT.AND P6, PT, R3, 0x10, PT ;  /* 0x000000100300780c */ /* 0x000fe40003fc4270 */
[----:B------:R-:W-:Y:S02]  /*15bc0*/  FSEL R129, R129, -INF , P3 ;  /* 0xff80000081817808 */ /* 0x000fe40001800000 */
[----:B------:R-:W-:Y:S02]  /*15bd0*/  FSEL R90, R90, -INF , P5 ;  /* 0xff8000005a5a7808 */ /* 0x000fe40002800000 */
[----:B------:R-:W-:-:S02]  /*15be0*/  FSEL R94, R94, -INF , P4 ;  /* 0xff8000005e5e7808 */ /* 0x000fc40002000000 */
[----:B------:R-:W-:Y:S02]  /*15bf0*/  FSEL R95, R95, -INF , P2 ;  /* 0xff8000005f5f7808 */ /* 0x000fe40001000000 */
[----:B------:R-:W-:Y:S02]  /*15c00*/  FSEL R98, R98, -INF , P6 ;  /* 0xff80000062627808 */ /* 0x000fe40003000000 */
[C---:B------:R-:W-:Y:S02]  /*15c10*/  ISETP.GT.AND P3, PT, R3.reuse, 0x1, PT ;  /* 0x000000010300780c */ /* 0x040fe40003f64270 */
[C---:B------:R-:W-:Y:S02]  /*15c20*/  ISETP.GT.AND P5, PT, R3.reuse, 0x11, PT ;  /* 0x000000110300780c */ /* 0x040fe40003fa4270 */
[C---:B------:R-:W-:Y:S02]  /*15c30*/  ISETP.GT.AND P4, PT, R3.reuse, 0x19, PT ;  /* 0x000000190300780c */ /* 0x040fe40003f84270 */
[----:B------:R-:W-:-:S02]  /*15c40*/  ISETP.GT.AND P2, PT, R3, 0x20, PT ;  /* 0x000000200300780c */ /* 0x000fc40003f44270 */
[----:B------:R-:W-:Y:S02]  /*15c50*/  ISETP.GT.AND P6, PT, R3, 0x21, PT ;  /* 0x000000210300780c */ /* 0x000fe40003fc4270 */
[----:B------:R-:W-:Y:S02]  /*15c60*/  FMNMX.FTZ R5, R88, R14, !PT ;  /* 0x0000000e58057209 */ /* 0x000fe40007810000 */
[----:B------:R-:W-:Y:S02]  /*15c70*/  FSEL R91, R91, -INF , P3 ;  /* 0xff8000005b5b7808 */ /* 0x000fe40001800000 */
[----:B------:R-:W-:Y:S02]  /*15c80*/  FSEL R99, R99, -INF , P5 ;  /* 0xff80000063637808 */ /* 0x000fe40002800000 */
[----:B------:R-:W-:Y:S02]  /*15c90*/  FSEL R103, R103, -INF , P4 ;  /* 0xff80000067677808 */ /* 0x000fe40002000000 */
[----:B------:R-:W-:-:S02]  /*15ca0*/  FSEL R106, R106, -INF , P2 ;  /* 0xff8000006a6a7808 */ /* 0x000fc40001000000 */
[----:B------:R-:W-:Y:S02]  /*15cb0*/  FSEL R107, R107, -INF , P6 ;  /* 0xff8000006b6b7808 */ /* 0x000fe40003000000 */
[C---:B------:R-:W-:Y:S02]  /*15cc0*/  ISETP.GT.AND P3, PT, R3.reuse, 0x18, PT ;  /* 0x000000180300780c */ /* 0x040fe40003f64270 */
[C---:B------:R-:W-:Y:S02]  /*15cd0*/  ISETP.GT.AND P5, PT, R3.reuse, 0x28, PT ;  /* 0x000000280300780c */ /* 0x040fe40003fa4270 */
[C---:B------:R-:W-:Y:S02]  /*15ce0*/  ISETP.GT.AND P4, PT, R3.reuse, 0x30, PT ;  /* 0x000000300300780c */ /* 0x040fe40003f84270 */
[C---:B------:R-:W-:Y:S02]  /*15cf0*/  ISETP.GT.AND P2, PT, R3.reuse, 0x31, PT ;  /* 0x000000310300780c */ /* 0x040fe40003f44270 */
[----:B------:R-:W-:-:S02]  /*15d00*/  ISETP.GT.AND P6, PT, R3, 0x38, PT ;  /* 0x000000380300780c */ /* 0x000fc40003fc4270 */
[----:B------:R-:W-:Y:S02]  /*15d10*/  FMNMX.FTZ R5, R89, R5, !PT ;  /* 0x0000000559057209 */ /* 0x000fe40007810000 */
        /* <DEDUP_REMOVED lines=10> */
[----:B------:R-:W-:-:S02]  /*15dc0*/  FMNMX.FTZ R5, R92, R5, !PT ;  /* 0x000000055c057209 */ /* 0x000fc40007810000 */
[----:B------:R-:W-:Y:S02]  /*15dd0*/  FSEL R111, R111, -INF , P3 ;  /* 0xff8000006f6f7808 */ /* 0x000fe40001800000 */
[----:B------:R-:W-:Y:S02]  /*15de0*/  FSEL R119, R119, -INF , P5 ;  /* 0xff80000077777808 */ /* 0x000fe40002800000 */
[----:B------:R-:W-:Y:S02]  /*15df0*/  FSEL R123, R123, -INF , P4 ;  /* 0xff8000007b7b7808 */ /* 0x000fe40002000000 */
[----:B------:R-:W-:Y:S02]  /*15e00*/  FSEL R126, R126, -INF , P2 ;  /* 0xff8000007e7e7808 */ /* 0x000fe40001000000 */
[----:B------:R-:W-:Y:S02]  /*15e10*/  FSEL R127, R127, -INF , P6 ;  /* 0xff8000007f7f7808 */ /* 0x000fe40003000000 */
[----:B------:R-:W-:-:S02]  /*15e20*/  ISETP.GT.AND P3, PT, R3, 0x40, PT ;  /* 0x000000400300780c */ /* 0x000fc40003f64270 */
[C---:B------:R-:W-:Y:S02]  /*15e30*/  ISETP.GT.AND P5, PT, R3.reuse, 0x50, PT ;  /* 0x000000500300780c */ /* 0x040fe40003fa4270 */
[C---:B------:R-:W-:Y:S02]  /*15e40*/  ISETP.GT.AND P4, PT, R3.reuse, 0x51, PT ;  /* 0x000000510300780c */ /* 0x040fe40003f84270 */
[C---:B------:R-:W-:Y:S02]  /*15e50*/  ISETP.GT.AND P2, PT, R3.reuse, 0x58, PT ;  /* 0x000000580300780c */ /* 0x040fe40003f44270 */
[----:B------:R-:W-:Y:S02]  /*15e60*/  ISETP.GT.AND P6, PT, R3, 0x59, PT ;  /* 0x000000590300780c */ /* 0x000fe40003fc4270 */
        /* <DEDUP_REMOVED lines=31> */
[----:B------:R-:W-:-:S02]  /*16060*/  FSEL R122, R122, -INF , P3 ;  /* 0xff8000007a7a7808 */ /* 0x000fc40001800000 */
        /* <DEDUP_REMOVED lines=8> */
[----:B------:R-:W-:Y:S02]  /*160f0*/  FSEL R130, R130, -INF , P5 ;  /* 0xff80000082827808 */ /* 0x000fe40002800000 */
[----:B------:R-:W-:Y:S02]  /*16100*/  FMNMX.FTZ R3, R127, R3, !PT ;  /* 0x000000037f037209 */ /* 0x000fe40007810000 */
[----:B------:R-:W-:Y:S02]  /*16110*/  FMNMX.FTZ R4, R133, R4, !PT ;  /* 0x0000000485047209 */ /* 0x000fe40007810000 */
[----:B------:R-:W-:-:S02]  /*16120*/  FSEL R131, R131, -INF , P4 ;  /* 0xff80000083837808 */ /* 0x000fc40002000000 */
[----:B------:R-:W-:Y:S01]  /*16130*/  FMNMX.FTZ R3, R130, R3, !PT ;  /* 0x0000000382037209 */ /* 0x000fe20007810000 */
[----:B------:R-:W0:Y:S01]  /*16140*/  SHFL.BFLY PT, R5, R4, 0x2, 0x1f ;  /* 0x0c401f0004057f89 */ /* 0x000e2200000e0000 */
[----:B------:R-:W-:Y:S02]  /*16150*/  FSEL R134, R134, -INF , P2 ;  /* 0xff80000086867808 */ /* 0x000fe40001000000 */
[----:B------:R-:W-:Y:S02]  /*16160*/  FMNMX.FTZ R3, R131, R3, !PT ;  /* 0x0000000383037209 */ /* 0x000fe40007810000 */
[----:B------:R-:W-:Y:S02]  /*16170*/  FSEL R135, R135, -INF , P6 ;  /* 0xff80000087877808 */ /* 0x000fe40003000000 */
[----:B------:R-:W-:-:S04]  /*16180*/  FMNMX.FTZ R3, R134, R3, !PT ;  /* 0x0000000386037209 */ /* 0x000fc80007810000 */
[----:B------:R-:W-:-:S05]  /*16190*/  FMNMX.FTZ R3, R135, R3, !PT ;  /* 0x0000000387037209 */ /* 0x000fca0007810000 */
[----:B------:R-:W1:Y:S01]  /*161a0*/  SHFL.BFLY PT, R10, R3, 0x2, 0x1f ;  /* 0x0c401f00030a7f89 */ /* 0x000e6200000e0000 */
[----:B0-----:R-:W-:-:S05]  /*161b0*/  FMNMX.FTZ R4, R4, R5, !PT ;  /* 0x0000000504047209 */ /* 0x001fca0007810000 */
[----:B------:R-:W0:Y:S01]  /*161c0*/  SHFL.BFLY PT, R5, R4, 0x1, 0x1f ;  /* 0x0c201f0004057f89 */ /* 0x000e2200000e0000 */
[----:B-1----:R-:W-:-:S05]  /*161d0*/  FMNMX.FTZ R3, R3, R10, !PT ;  /* 0x0000000a03037209 */ /* 0x002fca0007810000 */
[----:B------:R-:W1:Y:S01]  /*161e0*/  SHFL.BFLY PT, R10, R3, 0x1, 0x1f ;  /* 0x0c201f00030a7f89 */ /* 0x000e6200000e0000 */
[----:B0-----:R-:W-:-:S04]  /*161f0*/  FMNMX.FTZ R4, R4, R5, !PT ;  /* 0x0000000504047209 */ /* 0x001fc80007810000 */
[C---:B------:R-:W-:Y:S01]  /*16200*/  FSETP.NEU.FTZ.AND P3, PT, R4.reuse, -INF , PT ;  /* 0xff8000000400780b */ /* 0x040fe20003f7d000 */
[----:B------:R-:W-:-:S05]  /*16210*/  FMUL.FTZ R5, R4, R0 ;  /* 0x0000000004057220 */ /* 0x000fca0000410000 */
[----:B------:R-:W-:-:S05]  /*16220*/  FSEL R5, R5, RZ, P3 ;  /* 0x000000ff05057208 */ /* 0x000fca0001800000 */
[--C-:B------:R-:W-:Y:S01]  /*16230*/  FFMA.FTZ R156, R88, R0, -R5.reuse ;  /* 0x00000000589c7223 */ /* 0x100fe20000010805 */
[----:B-1----:R-:W-:Y:S01]  /*16240*/  FMNMX.FTZ R3, R3, R10, !PT ;  /* 0x0000000a03037209 */ /* 0x002fe20007810000 */
        /* <DEDUP_REMOVED lines=9> */
[----:B------:R-:W-:Y:S01]  /*162e0*/  FSETP.NEU.FTZ.AND P2, PT, R3, -INF , PT ;  /* 0xff8000000300780b */ /* 0x000fe20003f5d000 */
        /* <DEDUP_REMOVED lines=13> */
[-C--:B------:R-:W-:Y:S01]  /*163c0*/  FFMA.FTZ R105, R133, R0.reuse, -R5 ;  /* 0x0000000085697223 */ /* 0x080fe20000010805 */
[C---:B------:R-:W-:Y:S01]  /*163d0*/  FMUL.FTZ R109, R3.reuse, R0 ;  /* 0x00000000036d7220 */ /* 0x040fe20000410000 */
[----:B------:R-:W-:Y:S01]  /*163e0*/  FSEL R5, R4, RZ, P3 ;  /* 0x000000ff04057208 */ /* 0x000fe20001800000 */
[----:B------:R-:W-:Y:S01]  /*163f0*/  MUFU.EX2 R156, R156 ;  /* 0x0000009c009c7308 */ /* 0x000fe20000000800 */
[----:B------:R-:W-:-:S02]  /*16400*/  FSEL R10, R3, RZ, P2 ;  /* 0x000000ff030a7208 */ /* 0x000fc40001000000 */
[----:B------:R-:W-:Y:S01]  /*16410*/  FSEL R109, R109, RZ, P2 ;  /* 0x000000ff6d6d7208 */ /* 0x000fe20001000000 */
[----:B------:R-:W-:Y:S02]  /*16420*/  FADD.FTZ R5, -R5, R14 ;  /* 0x0000000e05057221 */ /* 0x000fe40000010100 */
[----:B------:R-:W-:Y:S02]  /*16430*/  FADD.FTZ R13, -R10, R13 ;  /* 0x0000000d0a0d7221 */ /* 0x000fe40000010100 */
[-CC-:B------:R-:W-:Y:S01]  /*16440*/  FFMA.FTZ R157, R90, R0.reuse, -R109.reuse ;  /* 0x000000005a9d7223 */ /* 0x180fe2000001086d */
[-C--:B------:R-:W-:Y:S01]  /*16450*/  FMUL.FTZ R5, R5, R0.reuse ;  /* 0x0000000005057220 */ /* 0x080fe20000410000 */
        /* <DEDUP_REMOVED lines=19> */
[----:B------:R1:W3:Y:S01]  /*16590*/  MUFU.EX2 R5, R13 ;  /* 0x0000000d00057308 */ /* 0x0002e20000000800 */
[----:B0-----:R-:W-:Y:S01]  /*165a0*/  FFMA.FTZ R7, R10, R7, R156 ;  /* 0x000000070a077223 */ /* 0x001fe2000001009c */
[-CC-:B------:R-:W-:Y:S01]  /*165b0*/  FFMA.FTZ R102, R123, R0.reuse, -R109.reuse ;  /* 0x000000007b667223 */ /* 0x180fe2000001086d */
[-CC-:B------:R-:W-:Y:S01]  /*165c0*/  FFMA.FTZ R143, R126, R0.reuse, -R109.reuse ;  /* 0x000000007e8f7223 */ /* 0x180fe2000001086d */
[-CC-:B------:R-:W-:Y:S01]  /*165d0*/  FFMA.FTZ R98, R127, R0.reuse, -R109.reuse ;  /* 0x000000007f627223 */ /* 0x180fe2000001086d */
[-CC-:B------:R-:W-:Y:S01]  /*165e0*/  FFMA.FTZ R137, R130, R0.reuse, -R109.reuse ;  /* 0x0000000082897223 */ /* 0x180fe2000001086d */
[-CC-:B------:R-:W-:Y:S01]  /*165f0*/  FFMA.FTZ R139, R134, R0.reuse, -R109.reuse ;  /* 0x00000000868b7223 */ /* 0x180fe2000001086d */
[-CC-:B--2---:R-:W-:Y:S01]  /*16600*/  FFMA.FTZ R9, R135, R0.reuse, -R109.reuse ;  /* 0x0000000087097223 */ /* 0x184fe2000001086d */
[----:B------:R-:W0:Y:S01]  /*16610*/  MUFU.EX2 R89, R89 ;  /* 0x0000005900597308 */ /* 0x000e220000000800 */
[----:B-1----:R-:W-:-:S07]  /*16620*/  FFMA.FTZ R13, R131, R0, -R109 ;  /* 0x00000000830d7223 */ /* 0x002fce000001086d */
[----:B------:R-:W1:Y:S01]  /*16630*/  MUFU.EX2 R108, R108 ;  /* 0x0000006c006c7308 */ /* 0x000e620000000800 */
[----:B---3--:R-:W-:-:S07]  /*16640*/  FFMA.FTZ R6, R5, R6, R157 ;  /* 0x0000000605067223 */ /* 0x008fce000001009d */
        /* <DEDUP_REMOVED lines=92> */
.L_x_2851:
[C---:B------:R-:W-:Y:S01]  /*16c10*/  ISETP.GT.AND P2, PT, R15.reuse, R12, PT ;  /* 0x0000000c0f00720c */ /* 0x040fe20003f44270 */
[----:B------:R-:W-:Y:S01]  /*16c20*/  VIADD R15, R15, 0xffffffff ;  /* 0xffffffff0f0f7836 */ /* 0x000fe20000000000 */
[----:B------:R-:W-:Y:S02]  /*16c30*/  IADD3 R21, R21, 0x2a860, RZ ;  /* 0x0002a86015157810 */ /* 0x000fe40007ffe0ff */
[----:B------:R-:W-:Y:S01]  /*16c40*/  F2FP.F16.F32.PACK_AB R152, R20, R152 ;  /* 0x000000981498723e */ /* 0x000fe200000000ff */
[----:B------:R-:W-:Y:S01]  /*16c50*/  IMAD.MOV.U32 R20, RZ, RZ, R162 ;  /* 0x000000ffff147224 */ /* 0x000fe200078e00a2 */
        /* <DEDUP_REMOVED lines=27> */
[----:B------:R-:W-:Y:S01]  /*16e10*/  MOV R14, R4 ;  /* 0x00000004000e7202 */ /* 0x000fe20000000f00 */
[----:B0-----:R-:W-:Y:S06]  /*16e20*/  @P2 BRA `(.L_x_2852) ;  /* 0xffffffd8008c2947 */ /* 0x001fec000383ffff */
[----:B------:R-:W-:Y:S05]  /*16e30*/  BSYNC B1 ;  /* 0x0000000000017941 */ /* 0x000fea0003800000 */
.L_x_2839:
[----:B------:R-:W-:Y:S05]  /*16e40*/  BSYNC B0 ;  /* 0x0000000000007941 */ /* 0x000fea0003800000 */
.L_x_2838:
[----:B------:R-:W-:Y:S01]  /*16e50*/  ISETP.GE.AND P1, PT, R15, R185, PT ;  /* 0x000000b90f00720c */ /* 0x000fe20003f26270 */
[----:B------:R-:W-:-:S12]  /*16e60*/  BSSY B0, `(.L_x_2853) ;  /* 0x00001f0000007945 */ /* 0x000fd80003800000 */
[----:B------:R-:W-:Y:S05]  /*16e70*/  @!P1 BRA `(.L_x_2854) ;  /* 0x0000001c00b89947 */ /* 0x000fea0003800000 */
[----:B------:R-:W-:Y:S01]  /*16e80*/  MOV R9, R3 ;  /* 0x0000000300097202 */ /* 0x000fe20000000f00 */
[----:B------:R-:W-:Y:S01]  /*16e90*/  IMAD.MOV.U32 R12, RZ, RZ, R4 ;  /* 0x000000ffff0c7224 */ /* 0x000fe200078e0004 */
[----:B------:R-:W-:Y:S01]  /*16ea0*/  MOV R14, R162 ;  /* 0x000000a2000e7202 */ /* 0x000fe20000000f00 */
[----:B------:R-:W-:-:S07]  /*16eb0*/  IMAD.MOV.U32 R11, RZ, RZ, R168 ;  /* 0x000000ffff0b7224 */ /* 0x000fce00078e00a8 */
.L_x_2867:
[----:B------:R-:W-:-:S05]  /*16ec0*/  VIADD R13, R14, 0x1 ;  /* 0x000000010e0d7836 */ /* 0x000fca0000000000 */
[----:B------:R-:W-:-:S04]  /*16ed0*/  ISETP.NE.AND P1, PT, R13, 0x2, PT ;  /* 0x000000020d00780c */ /* 0x000fc80003f25270 */
[----:B------:R-:W-:Y:S02]  /*16ee0*/  SEL R13, R13, RZ, P1 ;  /* 0x000000ff0d0d7207 */ /* 0x000fe40000800000 */
[----:B------:R-:W-:-:S03]  /*16ef0*/  SEL R168, RZ, 0x1, P1 ;  /* 0x00000001ffa87807 */ /* 0x000fc60000800000 */
[----:B------:R-:W-:Y:S01]  /*16f00*/  IMAD.MOV.U32 R162, RZ, RZ, R13 ;  /* 0x000000ffffa27224 */ /* 0x000fe200078e000d */
[----:B------:R-:W-:Y:S01]  /*16f10*/  LOP3.LUT R168, R11, R168, RZ, 0x3c, !PT ;  /* 0x000000a80ba87212 */ /* 0x000fe200078e3cff */
[----:B------:R-:W-:Y:S06]  /*16f20*/  @!P0 BRA `(.L_x_2855) ;  /* 0x0000000000048947 */ /* 0x000fec0003800000 */
[----:B------:R-:W-:Y:S01]  /*16f30*/  BPT.TRAP 0x1 ;  /* 0x000000040000795c */ /* 0x000fe20000300000 */
.L_x_2855:
[----:B------:R-:W-:Y:S02]  /*16f40*/  LEA R3, R162, R2, 0x3 ;  /* 0x00000002a2037211 */ /* 0x000fe400078e18ff */
[----:B------:R-:W-:-:S04]  /*16f50*/  SHF.L.U32 R4, R168, 0x1f, RZ ;  /* 0x0000001fa8047819 */ /* 0x000fc800000006ff */
[----:B------:R0:W1:Y:S01]  /*16f60*/  SYNCS.PHASECHK.TRANS64.TRYWAIT P1, [R3+URZ+0x2a830], R4 ;  /* 0x02a83004030075a7 */ /* 0x000062000802017f */
[----:B------:R-:W-:Y:S05]  /*16f70*/  @!P0 BRA `(.L_x_2856) ;  /* 0x0000000000048947 */ /* 0x000fea0003800000 */
[----:B------:R-:W-:Y:S01]  /*16f80*/  BPT.TRAP 0x1 ;  /* 0x000000040000795c */ /* 0x000fe20000300000 */
.L_x_2856:
[----:B------:R-:W-:Y:S01]  /*16f90*/  IMAD R0, R162, 0x900, R8 ;  /* 0x00000900a2007824 */ /* 0x000fe200078e0208 */
[----:B------:R-:W-:Y:S03]  /*16fa0*/  BSSY B1, `(.L_x_2857) ;  /* 0x0000006000017945 */ /* 0x000fe60003800000 */
[C---:B------:R-:W-:Y:S02]  /*16fb0*/  VIADD R89, R0.reuse, 0x2 ;  /* 0x0000000200597836 */ /* 0x040fe40000000000 */
[----:B------:R-:W-:Y:S01]  /*16fc0*/  VIADD R90, R0, 0x4 ;  /* 0x00000004005a7836 */ /* 0x000fe20000000000 */
[----:B-1----:R-:W-:Y:S06]  /*16fd0*/  @P1 BRA `(.L_x_2858) ;  /* 0x0000000000081947 */ /* 0x002fec0003800000 */
[----:B------:R-:W1:Y:S02]  /*16fe0*/  SYNCS.PHASECHK.TRANS64.TRYWAIT P1, [R3+URZ+0x2a830], R4 ;  /* 0x02a83004030075a7 */ /* 0x000e64000802017f */
[----:B-1----:R-:W-:Y:S05]  /*16ff0*/  @!P1 BRA `(.L_x_2859) ;  /* 0x000000e400ec9947 */ /* 0x002fea0003800000 */
.L_x_2858:
[----:B------:R-:W-:Y:S05]  /*17000*/  BSYNC B1 ;  /* 0x0000000000017941 */ /* 0x000fea0003800000 */
.L_x_2857:
[----:B------:R-:W2:Y:S04]  /*17010*/  LDL.64 R92, [R1+0x28] ;  /* 0x00002800015c7983 */ /* 0x000ea80000100a00 */
[----:B------:R0:W-:Y:S01]  /*17020*/  STL [R1+0x68], R2 ;  /* 0x0000680201007387 */ /* 0x0001e20000100800 */
        /* <DEDUP_REMOVED lines=9> */
[----:B01----:R-:W3:Y:S01]  /*170c0*/  LDL.64 R2, [R1+0x20] ;  /* 0x0000200001027983 */ /* 0x003ee20000100a00 */
        /* <DEDUP_REMOVED lines=23> */
[----:B------:R-:W-:Y:S01]  /*17240*/  MOV R20, R0 ;  /* 0x0000000000147202 */ /* 0x000fe20000000f00 */
[----:B------:R-:W4:Y:S03]  /*17250*/  LDL.64 R4, [R1+0x18] ;  /* 0x0000180001047983 */ /* 0x000f260000100a00 */
[----:B------:R-:W-:Y:S01]  /*17260*/  R2UR UR26, R20 ;  /* 0x00000000141a72ca */ /* 0x000fe200000e0000 */
[----:B------:R-:W-:Y:S01]  /*17270*/  VIADD R88, R0, 0x6 ;  /* 0x0000000600587836 */ /* 0x000fe20000000000 */
[----:B------:R-:W-:Y:S01]  /*17280*/  MOV R20, R89 ;  /* 0x0000005900147202 */ /* 0x000fe20000000f00 */
[----:B------:R-:W-:Y:S01]  /*17290*/  IMAD.MOV.U32 R21, RZ, RZ, 0x40000040 ;  /* 0x40000040ff157424 */ /* 0x000fe200078e00ff */
[----:B------:R-:W4:Y:S02]  /*172a0*/  LDL.64 R218, [R1+0x8] ;  /* 0x0000080001da7983 */ /* 0x000f240000100a00 */
[----:B------:R-:W-:Y:S01]  /*172b0*/  R2UR UR22, R20 ;  /* 0x00000000141672ca */ /* 0x000fe200000e0000 */
[----:B------:R-:W-:Y:S01]  /*172c0*/  IMAD.MOV.U32 R20, RZ, RZ, R90 ;  /* 0x000000ffff147224 */ /* 0x000fe200078e005a */
[----:B------:R-:W4:Y:S01]  /*172d0*/  LDL.64 R214, [R1] ;  /* 0x0000000001d67983 */ /* 0x000f220000100a00 */
[----:B------:R-:W-:Y:S01]  /*172e0*/  R2UR UR14, R88 ;  /* 0x00000000580e72ca */ /* 0x000fe200000e0000 */
[C---:B------:R-:W-:Y:S01]  /*172f0*/  VIADD R88, R0.reuse, 0x302 ;  /* 0x0000030200587836 */ /* 0x040fe20000000000 */
[C---:B------:R-:W-:Y:S01]  /*17300*/  R2UR UR27, R21.reuse ;  /* 0x00000000151b72ca */ /* 0x040fe200000e0000 */
[----:B------:R-:W-:Y:S01]  /*17310*/  VIADD R90, R0, 0x304 ;  /* 0x00000304005a7836 */ /* 0x000fe20000000000 */
[----:B------:R-:W-:Y:S01]  /*17320*/  R2UR UR18, R20 ;  /* 0x00000000141272ca */ /* 0x000fe200000e0000 */
[----:B------:R-:W-:Y:S01]  /*17330*/  VIADD R20, R0, 0x300 ;  /* 0x0000030000147836 */ /* 0x000fe20000000000 */
[----:B------:R-:W-:Y:S01]  /*17340*/  R2UR UR6, R88 ;  /* 0x00000000580672ca */ /* 0x000fe200000e0000 */
[----:B------:R-:W-:Y:S01]  /*17350*/  VIADD R88, R0, 0x600 ;  /* 0x0000060000587836 */ /* 0x000fe20000000000 */
[----:B------:R-:W-:Y:S01]  /*17360*/  R2UR UR23, R21 ;  /* 0x00000000151772ca */ /* 0x000fe200000e0000 */
[----:B------:R-:W-:Y:S01]  /*17370*/  IMAD.MOV.U32 R91, RZ, RZ, 0x40000040 ;  /* 0x40000040ff5b7424 */ /* 0x000fe200078e00ff */
[----:B------:R-:W-:-:S02]  /*17380*/  R2UR UR10, R20 ;  /* 0x00000000140a72ca */ /* 0x000fc400000e0000 */
[----:B------:R-:W-:Y:S02]  /*17390*/  IADD3 R20, R0, 0x306, RZ ;  /* 0x0000030600147810 */ /* 0x000fe40007ffe0ff */
[C---:B------:R-:W-:Y:S02]  /*173a0*/  R2UR UR19, R21.reuse ;  /* 0x00000000151372ca */ /* 0x040fe400000e0000 */
[----:B------:R-:W-:Y:S01]  /*173b0*/  R2UR UR54, R20 ;  /* 0x00000000143672ca */ /* 0x000fe200000e0000 */
[----:B------:R-:W-:Y:S01]  /*173c0*/  VIADD R20, R0, 0x604 ;  /* 0x0000060400147836 */ /* 0x000fe20000000000 */
[C---:B------:R-:W-:Y:S02]  /*173d0*/  R2UR UR11, R21.reuse ;  /* 0x00000000150b72ca */ /* 0x040fe400000e0000 */
[----:B------:R-:W-:Y:S02]  /*173e0*/  R2UR UR55, R21 ;  /* 0x00000000153772ca */ /* 0x000fe400000e0000 */
[----:B------:R-:W-:-:S02]  /*173f0*/  R2UR UR42, R20 ;  /* 0x00000000142a72ca */ /* 0x000fc400000e0000 */
[----:B------:R-:W-:Y:S02]  /*17400*/  R2UR UR43, R21 ;  /* 0x00000000152b72ca */ /* 0x000fe400000e0000 */
[----:B------:R-:W4:Y:S01]  /*17410*/  LDL.64 R20, [R1+0x10] ;  /* 0x0000100001147983 */ /* 0x000f220000100a00 */
[----:B------:R-:W-:Y:S02]  /*17420*/  R2UR UR58, R90 ;  /* 0x000000005a3a72ca */ /* 0x000fe400000e0000 */
[----:B------:R-:W-:Y:S01]  /*17430*/  R2UR UR50, R88 ;  /* 0x00000000583272ca */ /* 0x000fe200000e0000 */
[C---:B------:R-:W-:Y:S01]  /*17440*/  VIADD R88, R0.reuse, 0x606 ;  /* 0x0000060600587836 */ /* 0x040fe20000000000 */
[----:B------:R-:W-:Y:S02]  /*17450*/  MOV R89, 0x40000040 ;  /* 0x4000004000597802 */ /* 0x000fe40000000f00 */
[----:B------:R-:W-:Y:S02]  /*17460*/  IADD3 R90, R0, 0x602, RZ ;  /* 0x00000602005a7810 */ /* 0x000fe40007ffe0ff */
[----:B------:R-:W-:-:S02]  /*17470*/  R2UR UR15, R89 ;  /* 0x00000000590f72ca */ /* 0x000fc400000e0000 */
[----:B------:R-:W-:Y:S02]  /*17480*/  R2UR UR7, R89 ;  /* 0x00000000590772ca */ /* 0x000fe400000e0000 */
[----:B------:R-:W-:Y:S02]  /*17490*/  R2UR UR59, R91 ;  /* 0x000000005b3b72ca */ /* 0x000fe400000e0000 */
[----:B------:R-:W-:Y:S02]  /*174a0*/  R2UR UR51, R89 ;  /* 0x00000000593372ca */ /* 0x000fe400000e0000 */
[----:B------:R-:W-:Y:S02]  /*174b0*/  R2UR UR46, R90 ;  /* 0x000000005a2e72ca */ /* 0x000fe400000e0000 */
[----:B------:R-:W-:Y:S02]  /*174c0*/  R2UR UR47, R91 ;  /* 0x000000005b2f72ca */ /* 0x000fe400000e0000 */
[----:B------:R-:W-:-:S02]  /*174d0*/  R2UR UR38, R88 ;  /* 0x00000000582672ca */ /* 0x000fc400000e0000 */
[----:B------:R-:W-:Y:S02]  /*174e0*/  R2UR UR39, R89 ;  /* 0x00000000592772ca */ /* 0x000fe400000e0000 */
[----:B--2---:R-:W-:Y:S02]  /*174f0*/  R2UR UR24, R92 ;  /* 0x000000005c1872ca */ /* 0x004fe400000e0000 */
[----:B------:R-:W-:Y:S02]  /*17500*/  R2UR UR25, R93 ;  /* 0x000000005d1972ca */ /* 0x000fe400000e0000 */
[----:B------:R-:W-:-:S11]  /*17510*/  WARPGROUP.ARRIVE ;  /* 0x00000000000079c5 */ /* 0x000fd60000000000 */
[----:B------:R-:W-:Y:S01]  /*17520*/  HGMMA.64x96x16.F32 R88, gdesc[UR24], RZ, !UPT, gsb0 ;  /* 0x01600000185879f0 */ /* 0x000fe2000c0008ff */
[----:B---3--:R-:W-:Y:S02]  /*17530*/  R2UR UR20, R2 ;  /* 0x00000000021472ca */ /* 0x008fe400000e0000 */
[----:B------:R-:W-:Y:S01]  /*17540*/  R2UR UR21, R3 ;  /* 0x00000000031572ca */ /* 0x000fe200000e0000 */
[----:B------:R0:W5:Y:S01]  /*17550*/  LDL.LU R2, [R1+0x68] ;  /* 0x0000680001027983 */ /* 0x0001620000300800 */
[----:B------:R-:W-:Y:S02]  /*17560*/  WARPGROUP.DEPBAR.LE gsb0, 0x0 ;  /* 0x00008000000079c5 */ /* 0x000fe40000010000 */
[----:B------:R-:W-:-:S09]  /*17570*/  WARPGROUP.ARRIVE ;  /* 0x00000000000079c5 */ /* 0x000fd20000000000 */
[----:B------:R-:W-:Y:S01]  /*17580*/  HGMMA.64x96x16.F32 R88, gdesc[UR20], R88, gsb0 ;  /* 0x01600000145879f0 */ /* 0x000fe20008000858 */
[----:B----4-:R-:W-:Y:S02]  /*17590*/  R2UR UR16, R4 ;  /* 0x00000000041072ca */ /* 0x010fe400000e0000 */
[----:B------:R-:W-:Y:S02]  /*175a0*/  R2UR UR17, R5 ;  /* 0x00000000051172ca */ /* 0x000fe400000e0000 */
        /* <DEDUP_REMOVED lines=69> */
[----:B0-----:R-:W-:Y:S05]  /*17a00*/  @!P0 BRA `(.L_x_2860) ;  /* 0x0000000000048947 */ /* 0x001fea0003800000 */
[----:B------:R-:W-:Y:S01]  /*17a10*/  BPT.TRAP 0x1 ;  /* 0x000000040000795c */ /* 0x000fe20000300000 */
.L_x_2860:
[----:B------:R-:W-:Y:S02]  /*17a20*/  SHF.L.U32 R0, R11, 0x1f, RZ ;  /* 0x0000001f0b007819 */ /* 0x000fe400000006ff */
[----:B-----5:R-:W-:-:S04]  /*17a30*/  LEA R20, R14, R2, 0x3 ;  /* 0x000000020e147211 */ /* 0x020fc800078e18ff */
[----:B------:R0:W1:Y:S01]  /*17a40*/  SYNCS.PHASECHK.TRANS64.TRYWAIT P1, [R20+URZ+0x2a850], R0 ;  /* 0x02a85000140075a7 */ /* 0x000062000802017f */
[----:B------:R-:W-:Y:S05]  /*17a50*/  @!P0 BRA `(.L_x_2861) ;  /* 0x0000000000048947 */ /* 0x000fea0003800000 */
[----:B------:R-:W-:Y:S01]  /*17a60*/  BPT.TRAP 0x1 ;  /* 0x000000040000795c */ /* 0x000fe20000300000 */
.L_x_2861:
[----:B------:R-:W-:Y:S04]  /*17a70*/  BSSY B1, `(.L_x_2862) ;  /* 0x0000004000017945 */ /* 0x000fe80003800000 */
[----:B-1----:R-:W-:Y:S05]  /*17a80*/  @P1 BRA `(.L_x_2863) ;  /* 0x0000000000081947 */ /* 0x002fea0003800000 */
[----:B------:R-:W1:Y:S02]  /*17a90*/  SYNCS.PHASECHK.TRANS64.TRYWAIT P1, [R20+URZ+0x2a850], R0 ;  /* 0x02a85000140075a7 */ /* 0x000e64000802017f */
[----:B-1----:R-:W-:Y:S05]  /*17aa0*/  @!P1 BRA `(.L_x_2864) ;  /* 0x000000dc00549947 */ /* 0x002fea0003800000 */
.L_x_2863:
[----:B------:R-:W-:Y:S05]  /*17ab0*/  BSYNC B1 ;  /* 0x0000000000017941 */ /* 0x000fea0003800000 */
.L_x_2862:
        /* <DEDUP_REMOVED lines=48> */
.L_x_2865:
[----:B------:R-:W-:Y:S01]  /*17dc0*/  FMNMX.FTZ R0, R88, R12, !PT ;  /* 0x0000000c58007209 */ /* 0x000fe20007810000 */
[----:B------:R-:W-:Y:S01]  /*17dd0*/  ULDC UR4, c[0x0][0x988] ;  /* 0x0002620000047ab9 */ /* 0x000fe20000000800 */
[----:B------:R-:W-:Y:S02]  /*17de0*/  IMAD R13, R13, 0x8, R2 ;  /* 0x000000080d0d7824 */ /* 0x000fe400078e0202 */
[----:B------:R-:W-:Y:S02]  /*17df0*/  FMNMX.FTZ R3, R89, R0, !PT ;  /* 0x0000000059037209 */ /* 0x000fe40007810000 */
[----:B------:R-:W-:-:S04]  /*17e00*/  FMNMX.FTZ R0, R90, R9, !PT ;  /* 0x000000095a007209 */ /* 0x000fc80007810000 */
        /* <DEDUP_REMOVED lines=53> */
[----:B------:R-:W-:Y:S01]  /*18160*/  FADD.FTZ R5, -R4, R12 ;  /* 0x0000000c04057221 */ /* 0x000fe20000010100 */
[----:B------:R-:W-:-:S04]  /*18170*/  IMAD.U32 R0, RZ, RZ, UR4 ;  /* 0x00000004ff007e24 */ /* 0x000fc8000f8e00ff */
[-C--:B------:R-:W-:Y:S01]  /*18180*/  FMUL.FTZ R10, R5, R0.reuse ;  /* 0x00000000050a7220 */ /* 0x080fe20000410000 */
[----:B------:R-:W-:Y:S01]  /*18190*/  FADD.FTZ R5, -R3, R9 ;  /* 0x0000000903057221 */ /* 0x000fe20000010100 */
[----:B------:R-:W-:-:S03]  /*181a0*/  FMUL.FTZ R9, R4, R0 ;  /* 0x0000000004097220 */ /* 0x000fc60000410000 */
[-C--:B------:R-:W-:Y:S01]  /*181b0*/  FMUL.FTZ R5, R5, R0.reuse ;  /* 0x0000000005057220 */ /* 0x080fe20000410000 */
[-CC-:B------:R-:W-:Y:S01]  /*181c0*/  FFMA.FTZ R152, R96, R0.reuse, -R9.reuse ;  /* 0x0000000060987223 */ /* 0x180fe20000010809 */
[-CC-:B------:R-:W-:Y:S01]  /*181d0*/  FFMA.FTZ R96, R97, R0.reuse, -R9.reuse ;  /* 0x0000000061607223 */ /* 0x180fe20000010809 */
[-C--:B------:R-:W-:Y:S01]  /*181e0*/  FMUL.FTZ R97, R3, R0.reuse ;  /* 0x0000000003617220 */ /* 0x080fe20000410000 */
[-CC-:B------:R-:W-:Y:S01]  /*181f0*/  FFMA.FTZ R156, R88, R0.reuse, -R9.reuse ;  /* 0x00000000589c7223 */ /* 0x180fe20000010809 */
[-CC-:B------:R-:W-:Y:S01]  /*18200*/  FFMA.FTZ R139, R89, R0.reuse, -R9.reuse ;  /* 0x00000000598b7223 */ /* 0x180fe20000010809 */
[-C--:B------:R-:W-:Y:S01]  /*18210*/  FFMA.FTZ R154, R100, R0.reuse, -R9 ;  /* 0x00000000649a7223 */ /* 0x080fe20000010809 */
[-CC-:B------:R-:W-:Y:S01]  /*18220*/  FFMA.FTZ R157, R90, R0.reuse, -R97.reuse ;  /* 0x000000005a9d7223 */ /* 0x180fe20000010861 */
[-C--:B------:R-:W-:Y:S01]  /*18230*/  FFMA.FTZ R100, R91, R0.reuse, -R97 ;  /* 0x000000005b647223 */ /* 0x080fe20000010861 */
[----:B------:R-:W-:Y:S01]  /*18240*/  MUFU.EX2 R10, R10 ;  /* 0x0000000a000a7308 */ /* 0x000fe20000000800 */
[-C--:B------:R-:W-:Y:S01]  /*18250*/  FFMA.FTZ R158, R92, R0.reuse, -R9 ;  /* 0x000000005c9e7223 */ /* 0x080fe20000010809 */
[-C--:B------:R-:W-:Y:S01]  /*18260*/  FFMA.FTZ R159, R94, R0.reuse, -R97 ;  /* 0x000000005e9f7223 */ /* 0x080fe20000010861 */
[-C--:B------:R-:W-:Y:S01]  /*18270*/  FFMA.FTZ R137, R93, R0.reuse, -R9 ;  /* 0x000000005d897223 */ /* 0x080fe20000010809 */
[-CC-:B------:R-:W-:Y:S01]  /*18280*/  FFMA.FTZ R95, R95, R0.reuse, -R97.reuse ;  /* 0x000000005f5f7223 */ /* 0x180fe20000010861 */
[-CC-:B------:R-:W-:Y:S01]  /*18290*/  FFMA.FTZ R153, R98, R0.reuse, -R97.reuse ;  /* 0x0000000062997223 */ /* 0x180fe20000010861 */
[----:B------:R-:W-:Y:S01]  /*182a0*/  IADD3 R98, R13, 0x2a840, RZ ;  /* 0x0002a8400d627810 */ /* 0x000fe20007ffe0ff */
[-CC-:B------:R-:W-:Y:S01]  /*182b0*/  FFMA.FTZ R94, R99, R0.reuse, -R97.reuse ;  /* 0x00000000635e7223 */ /* 0x180fe20000010861 */
[----:B------:R-:W0:Y:S01]  /*182c0*/  MUFU.EX2 R156, R156 ;  /* 0x0000009c009c7308 */ /* 0x000e220000000800 */
[-C--:B------:R-:W-:Y:S01]  /*182d0*/  FFMA.FTZ R149, R106, R0.reuse, -R97 ;  /* 0x000000006a957223 */ /* 0x080fe20000010861 */
[----:B------:R-:W-:Y:S01]  /*182e0*/  PRMT R98, R178, 0x654, R98 ;  /* 0x00000654b2627816 */ /* 0x000fe20000000062 */
[-CC-:B------:R-:W-:Y:S01]  /*182f0*/  FFMA.FTZ R93, R101, R0.reuse, -R9.reuse ;  /* 0x00000000655d7223 */ /* 0x180fe20000010809 */
[-CC-:B------:R-:W-:Y:S01]  /*18300*/  FFMA.FTZ R148, R104, R0.reuse, -R9.reuse ;  /* 0x0000000068947223 */ /* 0x180fe20000010809 */
[-C--:B------:R-:W-:Y:S01]  /*18310*/  FFMA.FTZ R92, R105, R0.reuse, -R9 ;  /* 0x00000000695c7223 */ /* 0x080fe20000010809 */
[-CC-:B------:R-:W-:Y:S01]  /*18320*/  FFMA.FTZ R155, R102, R0.reuse, -R97.reuse ;  /* 0x00000000669b7223 */ /* 0x180fe20000010861 */
[-CC-:B------:R-:W-:Y:S01]  /*18330*/  FFMA.FTZ R91, R103, R0.reuse, -R97.reuse ;  /* 0x00000000675b7223 */ /* 0x180fe20000010861 */
[----:B------:R-:W-:Y:S01]  /*18340*/  MUFU.EX2 R5, R5 ;  /* 0x0000000500057308 */ /* 0x000fe20000000800 */
[----:B------:R1:W-:Y:S01]  /*18350*/  SYNCS.ARRIVE.TRANS64.RED.A1T0 RZ, [R98+URZ], RZ ;  /* 0x000000ff62ff79a7 */ /* 0x0003e2000810043f */
        /* <DEDUP_REMOVED lines=17> */
[-C--:B-1----:R-:W-:Y:S01]  /*18470*/  FFMA.FTZ R98, R135, R0.reuse, -R97 ;  /* 0x0000000087627223 */ /* 0x082fe20000010861 */
[-CC-:B------:R-:W-:Y:S01]  /*18480*/  FFMA.FTZ R150, R108, R0.reuse, -R9.reuse ;  /* 0x000000006c967223 */ /* 0x180fe20000010809 */
[-CC-:B------:R-:W-:Y:S01]  /*18490*/  FFMA.FTZ R89, R109, R0.reuse, -R9.reuse ;  /* 0x000000006d597223 */ /* 0x180fe20000010809 */
[-CC-:B------:R-:W-:Y:S01]  /*184a0*/  FFMA.FTZ R144, R112, R0.reuse, -R9.reuse ;  /* 0x0000000070907223 */ /* 0x180fe20000010809 */
[----:B------:R-:W-:Y:S01]  /*184b0*/  FFMA.FTZ R88, R113, R0, -R9 ;  /* 0x0000000071587223 */ /* 0x000fe20000010809 */
[----:B------:R-:W1:Y:S01]  /*184c0*/  MUFU.EX2 R100, R100 ;  /* 0x0000006400647308 */ /* 0x000e620000000800 */
[----:B--2---:R-:W-:Y:S01]  /*184d0*/  FFMA.FTZ R7, R5, R6, R157 ;  /* 0x0000000605077223 */ /* 0x004fe2000001009d */
[-CC-:B------:R-:W-:Y:S01]  /*184e0*/  FFMA.FTZ R146, R116, R0.reuse, -R9.reuse ;  /* 0x0000000074927223 */ /* 0x180fe20000010809 */
[-CC-:B------:R-:W-:Y:S01]  /*184f0*/  FFMA.FTZ R21, R117, R0.reuse, -R9.reuse ;  /* 0x0000000075157223 */ /* 0x180fe20000010809 */
[-CC-:B------:R-:W-:Y:S01]  /*18500*/  FFMA.FTZ R140, R120, R0.reuse, -R9.reuse ;  /* 0x00000000788c7223 */ /* 0x180fe20000010809 */
[-CC-:B------:R-:W-:Y:S01]  /*18510*/  FFMA.FTZ R14, R121, R0.reuse, -R9.reuse ;  /* 0x00000000790e7223 */ /* 0x180fe20000010809 */
[-CC-:B------:R-:W-:Y:S01]  /*18520*/  FFMA.FTZ R142, R124, R0.reuse, -R9.reuse ;  /* 0x000000007c8e7223 */ /* 0x180fe20000010809 */
[-CC-:B------:R-:W-:Y:S01]  /*18530*/  FFMA.FTZ R12, R125, R0.reuse, -R9.reuse ;  /* 0x000000007d0c7223 */ /* 0x180fe20000010809 */
[----:B------:R-:W2:Y:S01]  /*18540*/  MUFU.EX2 R158, R158 ;  /* 0x0000009e009e7308 */ /* 0x000ea20000000800 */
[----:B0-----:R-:W-:Y:S01]  /*18550*/  FADD.FTZ R97, R139, R106 ;  /* 0x0000006a8b617221 */ /* 0x001fe20000010000 */
[-CC-:B------:R-:W-:Y:S01]  /*18560*/  FFMA.FTZ R136, R128, R0.reuse, -R9.reuse ;  /* 0x0000000080887223 */ /* 0x180fe20000010809 */
[-CC-:B------:R-:W-:Y:S01]  /*18570*/  FFMA.FTZ R11, R129, R0.reuse, -R9.reuse ;  /* 0x00000000810b7223 */ /* 0x180fe20000010809 */
[-CC-:B------:R-:W-:Y:S01]  /*18580*/  FFMA.FTZ R138, R132, R0.reuse, -R9.reuse ;  /* 0x00000000848a7223 */ /* 0x180fe20000010809 */
[----:B------:R-:W-:-:S03]  /*18590*/  FFMA.FTZ R9, R133, R0, -R9 ;  /* 0x0000000085097223 */ /* 0x000fc60000010809 */
        /* <DEDUP_REMOVED lines=90> */
.L_x_2866:
[----:B------:R-:W-:Y:S01]  /*18b40*/  ISETP.GT.AND P1, PT, R15, R185, PT ;  /* 0x000000b90f00720c */ /* 0x000fe20003f24270 */
[----:B------:R-:W-:Y:S01]  /*18b50*/  VIADD R107, R20, 0x2a860 ;  /* 0x0002a860146b7836 */ /* 0x000fe20000000000 */
[----:B------:R-:W-:Y:S01]  /*18b60*/  F2FP.F16.F32.PACK_AB R156, R139, R156 ;  /* 0x0000009c8b9c723e */ /* 0x000fe200000000ff */
[----:B------:R-:W-:Y:S01]  /*18b70*/  VIADD R15, R15, 0xffffffff ;  /* 0xffffffff0f0f7836 */ /* 0x000fe20000000000 */
        /* <DEDUP_REMOVED lines=27> */
[----:B------:R-:W-:Y:S02]  /*18d30*/  MOV R9, R3 ;  /* 0x0000000300097202 */ /* 0x000fe40000000f00 */
[----:B------:R-:W-:Y:S01]  /*18d40*/  MOV R14, R162 ;  /* 0x000000a2000e7202 */ /* 0x000fe20000000f00 */
[----:B0-----:R-:W-:Y:S06]  /*18d50*/  @P1 BRA `(.L_x_2867) ;  /* 0xffffffe000581947 */ /* 0x001fec000383ffff */
.L_x_2854:
[----:B------:R-:W-:Y:S05]  /*18d60*/  BSYNC B0 ;  /* 0x0000000000007941 */ /* 0x000fea0003800000 */
.L_x_2853:
        /* <DEDUP_REMOVED lines=67> */
.L_x_2868:
[----:B------:R-:W-:Y:S01]  /*191a0*/  IMAD R5, R162, 0x8, R2 ;  /* 0x00000008a2057824 */ /* 0x000fe200078e0202 */
[----:B------:R-:W-:-:S04]  /*191b0*/  SHF.L.U32 R8, R168, 0x1f, RZ ;  /* 0x0000001fa8087819 */ /* 0x000fc800000006ff */
[----:B------:R0:W1:Y:S01]  /*191c0*/  SYNCS.PHASECHK.TRANS64.TRYWAIT P1, [R5+URZ+0x2a850], R8 ;  /* 0x02a85008050075a7 */ /* 0x000062000802017f */
[----:B------:R-:W-:Y:S05]  /*191d0*/  @!P0 BRA `(.L_x_2869) ;  /* 0x0000000000048947 */ /* 0x000fea0003800000 */
[----:B------:R-:W-:Y:S01]  /*191e0*/  BPT.TRAP 0x1 ;  /* 0x000000040000795c */ /* 0x000fe20000300000 */
.L_x_2869:
        /* <DEDUP_REMOVED lines=9> */
.L_x_2871:
[----:B------:R-:W-:Y:S05]  /*19280*/  BSYNC B0 ;  /* 0x0000000000007941 */ /* 0x000fea0003800000 */
.L_x_2870:
[----:B------:R-:W-:Y:S01]  /*19290*/  IMAD.MOV.U32 R9, RZ, RZ, 0x40000040 ;  /* 0x40000040ff097424 */ /* 0x000fe200078e00ff */
[----:B01----:R-:W-:Y:S01]  /*192a0*/  MOV R8, R2 ;  /* 0x0000000200087202 */ /* 0x003fe20000000f00 */
        /* <DEDUP_REMOVED lines=66> */
.L_x_2873:
        /* <DEDUP_REMOVED lines=73> */
[----:B--2---:R-:W-:-:S07]  /*19b60*/  SEL R162, R162, RZ, P1 ;  /* 0x000000ffa2a27207 */ /* 0x004fce0000800000 */
.L_x_2774:
[----:B------:R-:W2:Y:S08]  /*19b70*/  S2UR UR4, SR_CgaCtaId ;  /* 0x00000000000479c3 */ /* 0x000eb00000008800 */
[----:B------:R-:W-:Y:S01]  /*19b80*/  BAR.SYNC.DEFER_BLOCKING 0x5, 0x180 ;  /* 0x0146000000007b1d */ /* 0x000fe20000010000 */
[----:B------:R-:W-:-:S05]  /*19b90*/  MOV R3, 0x400 ;  /* 0x0000040000037802 */ /* 0x000fca0000000f00 */
[----:B------:R-:W-:Y:S01]  /*19ba0*/  BSSY B0, `(.L_x_2874) ;  /* 0x00002e7000007945 */ /* 0x000fe20003800000 */
[----:B--2---:R-:W-:-:S05]  /*19bb0*/  IMAD.U32 R178, RZ, RZ, UR4 ;  /* 0x00000004ffb27e24 */ /* 0x004fca000f8e00ff */
[----:B------:R-:W-:-:S05]  /*19bc0*/  LEA R2, R178, R3, 0x18 ;  /* 0x00000003b2027211 */ /* 0x000fca00078ec0ff */
[----:B------:R2:W3:Y:S01]  /*19bd0*/  LDS.128 R4, [R2+0x2a8d0] ;  /* 0x02a8d00002047984 */ /* 0x0004e20000000c00 */
[----:B------:R-:W-:Y:S06]  /*19be0*/  BAR.ARV 0x4, 0x180 ;  /* 0x0106000000007b1d */ /* 0x000fec0000002000 */
[----:B------:R-:W-:Y:S05]  /*19bf0*/  @P0 BRA `(.L_x_2875) ;  /* 0x0000002000840947 */ /* 0x000fea0003800000 */
[----:B------:R-:W4:Y:S01]  /*19c00*/  LDL R0, [R1+0x58] ;  /* 0x0000580001007983 */ /* 0x000f220000100800 */
[----:B------:R-:W-:Y:S01]  /*19c10*/  F2FP.F16.F32.PACK_AB R34, R69, R68 ;  /* 0x000000444522723e */ /* 0x000fe200000000ff */
[----:B------:R-:W-:Y:S01]  /*19c20*/  ULDC.64 UR6, c[0x0][0xc00] ;  /* 0x0003000000067ab9 */ /* 0x000fe20000000a00 */
[----:B------:R-:W-:Y:S01]  /*19c30*/  F2FP.F16.F32.PACK_AB R36, R97, R96 ;  /* 0x000000606124723e */ /* 0x000fe200000000ff */
[----:B------:R-:W0:Y:S01]  /*19c40*/  S2R R3, SR_SWINHI ;  /* 0x0000000000037919 */ /* 0x000e220000002f00 */
[----:B------:R-:W-:Y:S01]  /*19c50*/  ULDC.64 UR8, c[0x0][0x208] ;  /* 0x0000820000087ab9 */ /* 0x000fe20000000a00 */
[----:B------:R-:W-:Y:S01]  /*19c60*/  ULDC.64 UR4, c[0x0][0xc08] ;  /* 0x0003020000047ab9 */ /* 0x000fe20000000a00 */
[----:B------:R-:W-:Y:S02]  /*19c70*/  MOV R72, R2 ;  /* 0x0000000200487202 */ /* 0x000fe40000000f00 */
[----:B0-----:R-:W-:Y:S01]  /*19c80*/  MOV R73, R3 ;  /* 0x0000000300497202 */ /* 0x001fe20000000f00 */
[----:B------:R-:W-:Y:S02]  /*19c90*/  BAR.SYNC.DEFER_BLOCKING 0x1, 0x100 ;  /* 0x0044000000007b1d */ /* 0x000fe40000010000 */
[----:B----4-:R-:W-:-:S03]  /*19ca0*/  IMAD.WIDE R12, R0, 0x2, R72 ;  /* 0x00000002000c7825 */ /* 0x010fc600078e0248 */
[C---:B------:R-:W-:Y:S02]  /*19cb0*/  LOP3.LUT R3, R12.reuse, 0x380, RZ, 0xc0, !PT ;  /* 0x000003800c037812 */ /* 0x040fe400078ec0ff */
[C---:B------:R-:W-:Y:S02]  /*19cc0*/  IADD3 R15, P6, R12.reuse, 0x20, RZ ;  /* 0x000000200c0f7810 */ /* 0x040fe40007fde0ff */
[----:B------:R-:W-:Y:S02]  /*19cd0*/  SHF.R.U64 R3, R3, 0x3, RZ ;  /* 0x0000000303037819 */ /* 0x000fe400000012ff */
[C---:B---3--:R-:W-:Y:S01]  /*19ce0*/  IADD3 R4, P5, R12.reuse, 0x40, RZ ;  /* 0x000000400c047810 */ /* 0x048fe20007fbe0ff */
[----:B------:R-:W-:Y:S01]  /*19cf0*/  IMAD.X R9, RZ, RZ, R13, P6 ;  /* 0x000000ffff097224 */ /* 0x000fe200030e060d */
[C---:B------:R-:W-:Y:S02]  /*19d00*/  IADD3 R35, P4, R12.reuse, 0x60, RZ ;  /* 0x000000600c237810 */ /* 0x040fe40007f9e0ff */
[----:B------:R-:W-:-:S02]  /*19d10*/  IADD3 R37, P3, R12, 0x4000, RZ ;  /* 0x000040000c257810 */ /* 0x000fc40007f7e0ff */
[C---:B------:R-:W-:Y:S01]  /*19d20*/  IADD3 R39, P2, R12.reuse, 0x4020, RZ ;  /* 0x000040200c277810 */ /* 0x040fe20007f5e0ff */
[--C-:B------:R-:W-:Y:S01]  /*19d30*/  IMAD.X R25, RZ, RZ, R13.reuse, P4 ;  /* 0x000000ffff197224 */ /* 0x100fe200020e060d */
[C---:B------:R-:W-:Y:S01]  /*19d40*/  IADD3 R30, P1, R12.reuse, 0x4040, RZ ;  /* 0x000040400c1e7810 */ /* 0x040fe20007f3e0ff */
[--C-:B------:R-:W-:Y:S01]  /*19d50*/  IMAD.X R27, RZ, RZ, R13.reuse, P3 ;  /* 0x000000ffff1b7224 */ /* 0x100fe200018e060d */
[----:B------:R-:W-:Y:S02]  /*19d60*/  IADD3 R107, P0, R12, 0x4060, RZ ;  /* 0x000040600c6b7810 */ /* 0x000fe40007f1e0ff */
[----:B------:R-:W-:Y:S01]  /*19d70*/  LOP3.LUT R12, R3, R12, RZ, 0x3c, !PT ;  /* 0x0000000c030c7212 */ /* 0x000fe200078e3cff */
[--C-:B------:R-:W-:Y:S01]  /*19d80*/  IMAD.X R31, RZ, RZ, R13.reuse, P1 ;  /* 0x000000ffff1f7224 */ /* 0x100fe200008e060d */
[----:B------:R-:W-:Y:S01]  /*19d90*/  LOP3.LUT R0, R15, 0x380, RZ, 0xc0, !PT ;  /* 0x000003800f007812 */ /* 0x000fe200078ec0ff */
[----:B------:R-:W-:Y:S01]  /*19da0*/  IMAD.X R33, RZ, RZ, R13, P0 ;  /* 0x000000ffff217224 */ /* 0x000fe200000e060d */
        /* <DEDUP_REMOVED lines=8> */
[----:B------:R-:W-:Y:S02]  /*19e30*/  LOP3.LUT R0, R39, 0x380, RZ, 0xc0, !PT ;  /* 0x0000038027007812 */ /* 0x000fe400078ec0ff */
[----:B------:R-:W-:Y:S02]  /*19e40*/  SHF.R.U64 R26, R26, 0x3, RZ ;  /* 0x000000031a1a7819 */ /* 0x000fe400000012ff */
[----:B------:R-:W-:Y:S02]  /*19e50*/  LOP3.LUT R3, R30, 0x380, RZ, 0xc0, !PT ;  /* 0x000003801e037812 */ /* 0x000fe400078ec0ff */
[-C--:B------:R-:W-:Y:S02]  /*19e60*/  IADD3.X R11, RZ, R13.reuse, RZ, P5, !PT ;  /* 0x0000000dff0b7210 */ /* 0x080fe40002ffe4ff */
[----:B------:R-:W-:-:S02]  /*19e70*/  IADD3.X R29, RZ, R13, RZ, P2, !PT ;  /* 0x0000000dff1d7210 */ /* 0x000fc400017fe4ff */
[----:B------:R-:W-:Y:S02]  /*19e80*/  LOP3.LUT R24, R14, R35, RZ, 0x3c, !PT ;  /* 0x000000230e187212 */ /* 0x000fe400078e3cff */
[----:B------:R-:W-:Y:S02]  /*19e90*/  MOV R4, R12 ;  /* 0x0000000c00047202 */ /* 0x000fe40000000f00 */
[----:B------:R-:W-:Y:S02]  /*19ea0*/  LOP3.LUT R32, R107, 0x380, RZ, 0xc0, !PT ;  /* 0x000003806b207812 */ /* 0x000fe400078ec0ff */
[----:B------:R-:W-:Y:S02]  /*19eb0*/  F2FP.F16.F32.PACK_AB R12, R89, R88 ;  /* 0x00000058590c723e */ /* 0x000fe400000000ff */
[----:B------:R-:W-:Y:S02]  /*19ec0*/  F2FP.F16.F32.PACK_AB R13, R99, R98 ;  /* 0x00000062630d723e */ /* 0x000fe400000000ff */
[----:B------:R-:W-:-:S02]  /*19ed0*/  F2FP.F16.F32.PACK_AB R14, R91, R90 ;  /* 0x0000005a5b0e723e */ /* 0x000fc400000000ff */
[----:B------:R-:W-:Y:S02]  /*19ee0*/  F2FP.F16.F32.PACK_AB R15, R101, R100 ;  /* 0x00000064650f723e */ /* 0x000fe400000000ff */
[----:B------:R-:W-:Y:S02]  /*19ef0*/  SHF.R.U64 R0, R0, 0x3, RZ ;  /* 0x0000000300007819 */ /* 0x000fe400000012ff */
[----:B------:R-:W-:Y:S01]  /*19f00*/  LOP3.LUT R26, R26, R37, RZ, 0x3c, !PT ;  /* 0x000000251a1a7212 */ /* 0x000fe200078e3cff */
[----:B------:R0:W-:Y:S01]  /*19f10*/  STSM.16.M88.4 [R4], R12 ;  /* 0x0000000c04007844 */ /* 0x0001e20000000200 */
[----:B------:R-:W-:Y:S02]  /*19f20*/  SHF.R.U64 R3, R3, 0x3, RZ ;  /* 0x0000000303037819 */ /* 0x000fe400000012ff */
[----:B------:R-:W-:Y:S02]  /*19f30*/  SHF.R.U64 R32, R32, 0x3, RZ ;  /* 0x0000000320207819 */ /* 0x000fe400000012ff */
[----:B------:R-:W-:-:S02]  /*19f40*/  MOV R37, R8 ;  /* 0x0000000800257202 */ /* 0x000fc40000000f00 */
[----:B------:R-:W-:Y:S02]  /*19f50*/  MOV R38, R10 ;  /* 0x0000000a00267202 */ /* 0x000fe40000000f00 */
[----:B-1----:R-:W-:Y:S02]  /*19f60*/  LOP3.LUT R28, R0, R39, RZ, 0x3c, !PT ;  /* 0x00000027001c7212 */ /* 0x002fe400078e3cff */
[----:B------:R-:W-:Y:S02]  /*19f70*/  F2FP.F16.F32.PACK_AB R8, R93, R92 ;  /* 0x0000005c5d08723e */ /* 0x000fe400000000ff */
[----:B------:R-:W-:Y:S02]  /*19f80*/  F2FP.F16.F32.PACK_AB R9, R103, R102 ;  /* 0x000000666709723e */ /* 0x000fe400000000ff */
[----:B------:R-:W-:Y:S02]  /*19f90*/  F2FP.F16.F32.PACK_AB R10, R95, R94 ;  /* 0x0000005e5f0a723e */ /* 0x000fe400000000ff */
[----:B------:R-:W-:-:S02]  /*19fa0*/  F2FP.F16.F32.PACK_AB R11, R105, R104 ;  /* 0x00000068690b723e */ /* 0x000fc400000000ff */
[----:B------:R-:W-:Y:S02]  /*19fb0*/  LOP3.LUT R30, R3, R30, RZ, 0x3c, !PT ;  /* 0x0000001e031e7212 */ /* 0x000fe400078e3cff */
[----:B------:R-:W-:Y:S01]  /*19fc0*/  MOV R39, R24 ;  /* 0x0000001800277202 */ /* 0x000fe20000000f00 */
[----:B------:R-:W-:Y:S01]  /*19fd0*/  STSM.16.M88.4 [R37], R8 ;  /* 0x0000000825007844 */ /* 0x000fe20000000200 */
[----:B------:R-:W-:Y:S02]  /*19fe0*/  MOV R0, R26 ;  /* 0x0000001a00007202 */ /* 0x000fe40000000f00 */
[----:B0-----:R-:W-:Y:S02]  /*19ff0*/  F2FP.F16.F32.PACK_AB R12, R41, R40 ;  /* 0x00000028290c723e */ /* 0x001fe400000000ff */
[----:B------:R-:W-:Y:S02]  /*1a000*/  F2FP.F16.F32.PACK_AB R13, R43, R42 ;  /* 0x0000002a2b0d723e */ /* 0x000fe400000000ff */
[----:B------:R-:W-:-:S02]  /*1a010*/  F2FP.F16.F32.PACK_AB R14, R45, R44 ;  /* 0x0000002c2d0e723e */ /* 0x000fc400000000ff */
[----:B------:R-:W-:Y:S02]  /*1a020*/  F2FP.F16.F32.PACK_AB R15, R47, R46 ;  /* 0x0000002e2f0f723e */ /* 0x000fe400000000ff */
[----:B------:R-:W-:Y:S02]  /*1a030*/  LOP3.LUT R32, R32, R107, RZ, 0x3c, !PT ;  /* 0x0000006b20207212 */ /* 0x000fe400078e3cff */
[----:B------:R-:W-:Y:S01]  /*1a040*/  F2FP.F16.F32.PACK_AB R24, R49, R48 ;  /* 0x000000303118723e */ /* 0x000fe200000000ff */
[----:B------:R-:W-:Y:S01]  /*1a050*/  STSM.16.M88.4 [R38], R12 ;  /* 0x0000000c26007844 */ /* 0x000fe20000000200 */
[----:B------:R-:W-:Y:S02]  /*1a060*/  F2FP.F16.F32.PACK_AB R25, R51, R50 ;  /* 0x000000323319723e */ /* 0x000fe400000000ff */
[----:B------:R-:W-:Y:S02]  /*1a070*/  F2FP.F16.F32.PACK_AB R26, R53, R52 ;  /* 0x00000034351a723e */ /* 0x000fe400000000ff */
[----:B------:R-:W-:-:S02]  /*1a080*/  F2FP.F16.F32.PACK_AB R27, R55, R54 ;  /* 0x00000036371b723e */ /* 0x000fc400000000ff */
[----:B------:R-:W-:Y:S02]  /*1a090*/  MOV R3, R28 ;  /* 0x0000001c00037202 */ /* 0x000fe40000000f00 */
[----:B------:R-:W-:Y:S01]  /*1a0a0*/  MOV R106, R30 ;  /* 0x0000001e006a7202 */ /* 0x000fe20000000f00 */
[----:B------:R0:W-:Y:S01]  /*1a0b0*/  STSM.16.M88.4 [R39], R24 ;  /* 0x0000001827007844 */ /* 0x0001e20000000200 */
[----:B------:R-:W-:Y:S02]  /*1a0c0*/  F2FP.F16.F32.PACK_AB R28, R57, R56 ;  /* 0x00000038391c723e */ /* 0x000fe400000000ff */
[----:B------:R-:W-:Y:S02]  /*1a0d0*/  F2FP.F16.F32.PACK_AB R29, R59, R58 ;  /* 0x0000003a3b1d723e */ /* 0x000fe400000000ff */
[----:B------:R-:W-:Y:S02]  /*1a0e0*/  F2FP.F16.F32.PACK_AB R30, R61, R60 ;  /* 0x0000003c3d1e723e */ /* 0x000fe400000000ff */
[----:B------:R-:W-:-:S02]  /*1a0f0*/  F2FP.F16.F32.PACK_AB R31, R63, R62 ;  /* 0x0000003e3f1f723e */ /* 0x000fc400000000ff */
[----:B------:R-:W-:Y:S02]  /*1a100*/  MOV R4, R32 ;  /* 0x0000002000047202 */ /* 0x000fe40000000f00 */
[----:B------:R-:W-:Y:S01]  /*1a110*/  F2FP.F16.F32.PACK_AB R32, R65, R64 ;  /* 0x000000404120723e */ /* 0x000fe200000000ff */
[----:B------:R1:W-:Y:S01]  /*1a120*/  STSM.16.M88.4 [R0], R28 ;  /* 0x0000001c00007844 */ /* 0x0003e20000000200 */
[----:B------:R-:W-:Y:S02]  /*1a130*/  F2FP.F16.F32.PACK_AB R33, R67, R66 ;  /* 0x000000424321723e */ /* 0x000fe400000000ff */
[----:B------:R-:W-:Y:S01]  /*1a140*/  F2FP.F16.F32.PACK_AB R35, R71, R70 ;  /* 0x000000464723723e */ /* 0x000fe200000000ff */
[----:B0-----:R-:W0:Y:S01]  /*1a150*/  LDC.64 R26, c[0x0][0xba8] ;  /* 0x0002ea00ff1a7b82 */ /* 0x001e220000000a00 */
        /* <DEDUP_REMOVED lines=9> */
[----:B------:R-:W-:Y:S02]  /*1a1f0*/  ISETP.NE.U32.AND P0, PT, RZ, UR6, PT ;  /* 0x00000006ff007c0c */ /* 0x000fe4000bf05070 */
[----:B------:R-:W-:Y:S01]  /*1a200*/  IADD3 R12, P1, R196, UR6, RZ ;  /* 0x00000006c40c7c10 */ /* 0x000fe2000ff3e0ff */
[----:B------:R3:W-:Y:S01]  /*1a210*/  STSM.16.M88.4 [R4], R8 ;  /* 0x0000000804007844 */ /* 0x0007e20000000200 */
[----:B------:R-:W-:Y:S01]  /*1a220*/  BAR.SYNC.DEFER_BLOCKING 0x1, 0x100 ;  /* 0x0044000000007b1d */ /* 0x000fe20000010000 */
[----:B------:R-:W-:-:S02]  /*1a230*/  ISETP.NE.AND.EX P0, PT, RZ, UR7, PT, P0 ;  /* 0x00000007ff007c0c */ /* 0x000fc4000bf05300 */
[----:B-1----:R-:W-:Y:S02]  /*1a240*/  MOV R0, RZ ;  /* 0x000000ff00007202 */ /* 0x002fe40000000f00 */
[----:B------:R-:W-:Y:S01]  /*1a250*/  IADD3.X R13, R197, UR7, RZ, P1, !PT ;  /* 0x00000007c50d7c10 */ /* 0x000fe20008ffe4ff */
[----:B------:R-:W-:Y:S02]  /*1a260*/  IMAD.MOV.U32 R28, RZ, RZ, 0x9b8 ;  /* 0x000009b8ff1c7424 */ /* 0x000fe400078e00ff */
[----:B---3--:R-:W1:Y:S06]  /*1a270*/  LDC R4, c[0x0][0xbe8] ;  /* 0x0002fa00ff047b82 */ /* 0x008e6c0000000800 */
[----:B------:R-:W3:Y:S01]  /*1a280*/  @P0 LDG.E R0, desc[UR8][R12.64] ;  /* 0x000000080c000981 */ /* 0x000ee2000c1e1900 */
[----:B------:R-:W-:-:S04]  /*1a290*/  ISETP.NE.U32.AND P1, PT, RZ, UR4, PT ;  /* 0x00000004ff007c0c */ /* 0x000fc8000bf25070 */
[----:B------:R-:W-:-:S13]  /*1a2a0*/  ISETP.NE.AND.EX P1, PT, RZ, UR5, PT, P1 ;  /* 0x00000005ff007c0c */ /* 0x000fda000bf25310 */
[----:B------:R-:W-:Y:S01]  /*1a2b0*/  @P1 IADD3 R196, P2, R196, UR4, RZ ;  /* 0x00000004c4c41c10 */ /* 0x000fe2000ff5e0ff */
[----:B------:R-:W-:Y:S02]  /*1a2c0*/  ULDC UR4, c[0x0][0xa88] ;  /* 0x0002a20000047ab9 */ /* 0x000fe40000000800 */
[----:B------:R-:W-:Y:S01]  /*1a2d0*/  IMAD.U32 R3, RZ, RZ, UR4 ;  /* 0x00000004ff037e24 */ /* 0x000fe2000f8e00ff */
[----:B------:R-:W-:Y:S01]  /*1a2e0*/  @P1 IADD3.X R197, R197, UR5, RZ, P2, !PT ;  /* 0x00000005c5c51c10 */ /* 0x000fe200097fe4ff */
[----:B------:R-:W-:Y:S01]  /*1a2f0*/  ULDC UR4, c[0x0][0xad4] ;  /* 0x0002b50000047ab9 */ /* 0x000fe20000000800 */
[----:B------:R-:W-:Y:S02]  /*1a300*/  ISETP.NE.AND P2, PT, R194, RZ, PT ;  /* 0x000000ffc200720c */ /* 0x000fe40003f45270 */
[----:B-1----:R-:W-:Y:S01]  /*1a310*/  ISETP.NE.AND P4, PT, R4, 0x1, PT ;  /* 0x000000010400780c */ /* 0x002fe20003f85270 */
[----:B------:R1:W5:Y:S01]  /*1a320*/  @P1 LDG.E R3, desc[UR8][R196.64] ;  /* 0x00000008c4031981 */ /* 0x000362000c1e1900 */
[----:B------:R-:W-:-:S02]  /*1a330*/  SEL R194, R194, UR4, P2 ;  /* 0x00000004c2c27c07 */ /* 0x000fc40009000000 */
[----:B------:R-:W-:Y:S02]  /*1a340*/  ISETP.NE.U32.AND P2, PT, RZ, UR6, PT ;  /* 0x00000006ff007c0c */ /* 0x000fe4000bf45070 */
[----:B------:R-:W-:Y:S02]  /*1a350*/  ISETP.GT.AND P3, PT, R194, 0x1, PT ;  /* 0x00000001c200780c */ /* 0x000fe40003f64270 */
[----:B------:R-:W-:Y:S02]  /*1a360*/  ISETP.NE.AND.EX P2, PT, RZ, UR7, PT, P2 ;  /* 0x00000007ff007c0c */ /* 0x000fe4000bf45320 */
[----:B------:R-:W-:Y:S02]  /*1a370*/  SEL R28, R28, 0x978, P3 ;  /* 0x000009781c1c7807 */ /* 0x000fe40001800000 */
[----:B------:R-:W-:Y:S01]  /*1a380*/  SEL R195, R195, RZ, !P2 ;  /* 0x000000ffc3c37207 */ /* 0x000fe20005000000 */
[----:B------:R-:W4:Y:S01]  /*1a390*/  @P4 LDC R30, c[0x0][0xbec] ;  /* 0x0002fb00ff1e4b82 */ /* 0x000f220000000800 */
[----:B------:R-:W-:-:S02]  /*1a3a0*/  SEL R29, R220, RZ, !P2 ;  /* 0x000000ffdc1d7207 */ /* 0x000fc40005000000 */
[----:B------:R-:W-:-:S05]  /*1a3b0*/  SEL R31, R200, RZ, P3 ;  /* 0x000000ffc81f7207 */ /* 0x000fca0001800000 */
[----:B------:R-:W2:Y:S08]  /*1a3c0*/  LDC.64 R10, c[0x0][R28+0x220] ;  /* 0x000088001c0a7b82 */ /* 0x000eb00000000a00 */
[----:B------:R-:W1:Y:S08]  /*1a3d0*/  LDC.64 R14, c[0x0][R28+0x218] ;  /* 0x000086001c0e7b82 */ /* 0x000e700000000a00 */
[----:B------:R-:W4:Y:S08]  /*1a3e0*/  LDC.64 R24, c[0x0][R28+0x228] ;  /* 0x00008a001c187b82 */ /* 0x000f300000000a00 */
[----:B------:R3:W3:Y:S08]  /*1a3f0*/  LDC.64 R8, c[0x0][R28+0x210] ;  /* 0x000084001c087b82 */ /* 0x0006f00000000a00 */
[----:B------:R-:W3:Y:S08]  /*1a400*/  @P4 LDC R37, c[0x0][0xbf0] ;  /* 0x0002fc00ff254b82 */ /* 0x000ef00000000800 */
[----:B0-----:R-:W0:Y:S01]  /*1a410*/  @!P3 LDC R26, c[0x0][0xb50] ;  /* 0x0002d400ff1abb82 */ /* 0x001e220000000800 */
[----:B--2---:R-:W-:-:S07]  /*1a420*/  IMAD R11, R11, R195, RZ ;  /* 0x000000c30b0b7224 */ /* 0x004fce00078e02ff */
[----:B------:R-:W2:Y:S01]  /*1a430*/  @!P3 LDC R27, c[0x0][0xb54] ;  /* 0x0002d500ff1bbb82 */ /* 0x000ea20000000800 */
[C---:B------:R-:W-:Y:S01]  /*1a440*/  IMAD R35, R10.reuse, R29, R11 ;  /* 0x0000001d0a237224 */ /* 0x040fe200078e020b */
[----:B------:R-:W-:Y:S01]  /*1a450*/  IADD3 R29, R191, R186, RZ ;  /* 0x000000babf1d7210 */ /* 0x000fe20007ffe0ff */
[----:B------:R-:W-:-:S04]  /*1a460*/  IMAD.WIDE.U32 R10, R10, R195, RZ ;  /* 0x000000c30a0a7225 */ /* 0x000fc800078e00ff */
[-C--:B-1----:R-:W-:Y:S02]  /*1a470*/  IMAD R33, R15, R165.reuse, RZ ;  /* 0x000000a50f217224 */ /* 0x082fe400078e02ff */
[----:B------:R-:W-:-:S04]  /*1a480*/  IMAD.WIDE.U32 R14, R14, R165, RZ ;  /* 0x000000a50e0e7225 */ /* 0x000fc800078e00ff */
[----:B------:R-:W-:Y:S01]  /*1a490*/  IMAD.IADD R35, R11, 0x1, R35 ;  /* 0x000000010b237824 */ /* 0x000fe200078e0223 */
[----:B------:R-:W-:Y:S01]  /*1a4a0*/  MOV R11, R29 ;  /* 0x0000001d000b7202 */ /* 0x000fe20000000f00 */
[----:B------:R-:W-:Y:S02]  /*1a4b0*/  IMAD.IADD R15, R15, 0x1, R33 ;  /* 0x000000010f0f7824 */ /* 0x000fe400078e0221 */
[-C--:B----4-:R-:W-:Y:S02]  /*1a4c0*/  IMAD R33, R25, R31.reuse, RZ ;  /* 0x0000001f19217224 */ /* 0x090fe400078e02ff */
[----:B------:R-:W-:-:S04]  /*1a4d0*/  IMAD.WIDE.U32 R24, R24, R31, RZ ;  /* 0x0000001f18187225 */ /* 0x000fc800078e00ff */
[----:B------:R-:W-:Y:S01]  /*1a4e0*/  IMAD.IADD R33, R25, 0x1, R33 ;  /* 0x0000000119217824 */ /* 0x000fe200078e0221 */
[--C-:B---3--:R-:W-:Y:S01]  /*1a4f0*/  IADD3 R14, P2, P5, R10, R14, R0.reuse ;  /* 0x0000000e0a0e7210 */ /* 0x108fe20007d5e000 */
[----:B------:R-:W-:Y:S01]  /*1a500*/  @P4 IMAD.HI.U32 R10, R29, R30, RZ ;  /* 0x0000001e1d0a4227 */ /* 0x000fe200078e00ff */
[----:B------:R-:W-:-:S04]  /*1a510*/  SHF.R.S32.HI R106, RZ, 0x1f, R0 ;  /* 0x0000001fff6a7819 */ /* 0x000fc80000011400 */
[----:B------:R-:W-:Y:S02]  /*1a520*/  @P4 SHF.R.U32.HI R11, RZ, R37, R10 ;  /* 0x00000025ff0b4219 */ /* 0x000fe4000001160a */
        /* <DEDUP_REMOVED lines=15> */
[----:B------:R-:W-:Y:S02]  /*1a620*/  ULDC.64 UR4, c[0x0][0x208] ;  /* 0x0000820000047ab9 */ /* 0x000fe40000000a00 */
[----:B------:R-:W2:Y:S04]  /*1a630*/  LDG.E R8, desc[UR4][R12.64] ;  /* 0x000000040c087981 */ /* 0x000ea8000c1e1900 */
[----:B-----5:R-:W2:Y:S02]  /*1a640*/  LDG.E R3, desc[UR4][R12.64+0x4] ;  /* 0x000004040c037981 */ /* 0x020ea4000c1e1900 */
[----:B--2---:R-:W-:-:S07]  /*1a650*/  IMAD.IADD R3, R3, 0x1, -R8 ;  /* 0x0000000103037824 */ /* 0x004fce00078e0a08 */
.L_x_2876:
[----:B------:R-:W2:Y:S01]  /*1a660*/  LDL R12, [R1+0x54] ;  /* 0x00005400010c7983 */ /* 0x000ea20000100800 */
[----:B-----5:R-:W-:Y:S01]  /*1a670*/  IMAD R3, R3, R4, RZ ;  /* 0x0000000403037224 */ /* 0x020fe200078e02ff */
[----:B------:R-:W-:Y:S01]  /*1a680*/  LOP3.LUT P0, RZ, R225, 0x3, RZ, 0xc0, !PT ;  /* 0x00000003e1ff7812 */ /* 0x000fe2000780c0ff */
[----:B------:R-:W-:Y:S01]  /*1a690*/  ULDC.64 UR4, c[0x0][0x208] ;  /* 0x0000820000047ab9 */ /* 0x000fe20000000a00 */
[----:B------:R-:W-:Y:S04]  /*1a6a0*/  SHFL.IDX PT, R8, R26, RZ, 0x1c1f ;  /* 0x001c1fff1a087589 */ /* 0x000fe800000e0000 */
[----:B------:R-:W0:Y:S04]  /*1a6b0*/  SHFL.IDX PT, R9, R27, RZ, 0x1c1f ;  /* 0x001c1fff1b097589 */ /* 0x000e2800000e0000 */
[----:B------:R-:W-:Y:S04]  /*1a6c0*/  SHFL.IDX PT, R10, R26, 0x1, 0x1c1f ;  /* 0x003c1f001a0a7f89 */ /* 0x000fe800000e0000 */
[----:B------:R-:W1:Y:S01]  /*1a6d0*/  SHFL.IDX PT, R11, R27, 0x1, 0x1c1f ;  /* 0x003c1f001b0b7f89 */ /* 0x000e6200000e0000 */
[----:B--2---:R-:W-:-:S05]  /*1a6e0*/  IMAD.IADD R12, R12, 0x1, R186 ;  /* 0x000000010c0c7824 */ /* 0x004fca00078e02ba */
[C---:B------:R-:W-:Y:S02]  /*1a6f0*/  IADD3 R24, R12.reuse, 0x8, RZ ;  /* 0x000000080c187810 */ /* 0x040fe40007ffe0ff */
[-C--:B------:R-:W-:Y:S02]  /*1a700*/  ISETP.GE.OR P1, PT, R12, R3.reuse, P0 ;  /* 0x000000030c00720c */ /* 0x080fe40000726670 */
[----:B------:R-:W-:-:S11]  /*1a710*/  ISETP.GE.OR P0, PT, R24, R3, P0 ;  /* 0x000000031800720c */ /* 0x000fd60000706670 */
[----:B0-----:R0:W-:Y:S04]  /*1a720*/  @!P1 ST.E desc[UR4][R8.64], R20 ;  /* 0x0000001408009985 */ /* 0x0011e8000c101904 */
[----:B-1----:R0:W-:Y:S01]  /*1a730*/  @!P0 ST.E desc[UR4][R10.64], R21 ;  /* 0x000000150a008985 */ /* 0x0021e2000c101904 */
[----:B------:R-:W-:Y:S05]  /*1a740*/  @P3 BRA `(.L_x_2877) ;  /* 0x00000008009c3947 */ /* 0x000fea0003800000 */
[----:B0-----:R-:W-:Y:S01]  /*1a750*/  IMAD R9, R221, 0x40, R189 ;  /* 0x00000040dd097824 */ /* 0x001fe200078e02bd */
[----:B------:R-:W-:Y:S01]  /*1a760*/  ULDC.64 UR4, c[0x0][0x208] ;  /* 0x0000820000047ab9 */ /* 0x000fe20000000a00 */
[----:B------:R-:W0:Y:S02]  /*1a770*/  @P4 LDC R51, c[0x0][0xbec] ;  /* 0x0002fb00ff334b82 */ /* 0x000e240000000800 */
[----:B------:R-:W-:-:S03]  /*1a780*/  IMAD.WIDE R72, R9, 0x2, R72 ;  /* 0x0000000209487825 */ /* 0x000fc600078e0248 */
[----:B------:R-:W-:-:S03]  /*1a790*/  IADD3 R13, P6, R72, 0x1000, RZ ;  /* 0x00001000480d7810 */ /* 0x000fc60007fde0ff */
[----:B------:R-:W1:Y:S01]  /*1a7a0*/  @P4 LDC R53, c[0x0][0xbf0] ;  /* 0x0002fc00ff354b82 */ /* 0x000e620000000800 */
[C---:B------:R-:W-:Y:S02]  /*1a7b0*/  IADD3 R25, P5, R72.reuse, 0x2000, RZ ;  /* 0x0000200048197810 */ /* 0x040fe40007fbe0ff */
[----:B------:R-:W-:Y:S02]  /*1a7c0*/  LOP3.LUT R12, R13, 0x380, RZ, 0xc0, !PT ;  /* 0x000003800d0c7812 */ /* 0x000fe400078ec0ff */
[----:B------:R-:W-:Y:S02]  /*1a7d0*/  IADD3 R29, P3, R72, 0x3000, RZ ;  /* 0x00003000481d7810 */ /* 0x000fe40007f7e0ff */
[----:B------:R-:W-:Y:S02]  /*1a7e0*/  SHF.R.U64 R12, R12, 0x3, RZ ;  /* 0x000000030c0c7819 */ /* 0x000fe400000012ff */
[----:B------:R-:W-:Y:S02]  /*1a7f0*/  IADD3 R33, P2, R72, 0x4000, RZ ;  /* 0x0000400048217810 */ /* 0x000fe40007f5e0ff */
[----:B------:R-:W-:Y:S01]  /*1a800*/  LOP3.LUT R12, R12, R13, RZ, 0x3c, !PT ;  /* 0x0000000d0c0c7212 */ /* 0x000fe200078e3cff */
[----:B------:R-:W-:Y:S01]  /*1a810*/  IMAD.X R13, RZ, RZ, R73, P6 ;  /* 0x000000ffff0d7224 */ /* 0x000fe200030e0649 */
[----:B------:R-:W-:-:S02]  /*1a820*/  IADD3 R37, P1, R72, 0x5000, RZ ;  /* 0x0000500048257810 */ /* 0x000fc40007f3e0ff */
[C---:B------:R-:W-:Y:S02]  /*1a830*/  IADD3 R41, P0, R72.reuse, 0x6000, RZ ;  /* 0x0000600048297810 */ /* 0x040fe40007f1e0ff */
[----:B------:R-:W-:Y:S01]  /*1a840*/  IADD3 R9, P6, R72, 0x7000, RZ ;  /* 0x0000700048097810 */ /* 0x000fe20007fde0ff */
[----:B------:R-:W5:Y:S01]  /*1a850*/  LD.E.128 R12, desc[UR4][R12.64] ;  /* 0x000000040c0c7980 */ /* 0x000f62000c101d00 */
[----:B------:R-:W-:Y:S02]  /*1a860*/  LOP3.LUT R24, R25, 0x380, RZ, 0xc0, !PT ;  /* 0x0000038019187812 */ /* 0x000fe400078ec0ff */
[----:B------:R-:W-:Y:S01]  /*1a870*/  LOP3.LUT R28, R29, 0x380, RZ, 0xc0, !PT ;  /* 0x000003801d1c7812 */ /* 0x000fe200078ec0ff */
[----:B------:R-:W-:Y:S01]  /*1a880*/  IMAD.X R45, RZ, RZ, R73, P6 ;  /* 0x000000ffff2d7224 */ /* 0x000fe200030e0649 */
[----:B------:R-:W-:Y:S02]  /*1a890*/  LOP3.LUT R32, R33, 0x380, RZ, 0xc0, !PT ;  /* 0x0000038021207812 */ /* 0x000fe400078ec0ff */
        /* <DEDUP_REMOVED lines=12> */
[----:B------:R-:W-:Y:S01]  /*1a960*/  LOP3.LUT R28, R28, R29, RZ, 0x3c, !PT ;  /* 0x0000001d1c1c7212 */ /* 0x000fe200078e3cff */
[--C-:B------:R-:W-:Y:S01]  /*1a970*/  IMAD.X R29, RZ, RZ, R73.reuse, P3 ;  /* 0x000000ffff1d7224 */ /* 0x100fe200018e0649 */
[----:B------:R-:W-:Y:S01]  /*1a980*/  LOP3.LUT R32, R32, R33, RZ, 0x3c, !PT ;  /* 0x0000002120207212 */ /* 0x000fe200078e3cff */
[----:B------:R-:W-:Y:S01]  /*1a990*/  IMAD.X R33, RZ, RZ, R73, P2 ;  /* 0x000000ffff217224 */ /* 0x000fe200010e0649 */
[----:B------:R-:W-:-:S02]  /*1a9a0*/  LOP3.LUT R36, R36, R37, RZ, 0x3c, !PT ;  /* 0x0000002524247212 */ /* 0x000fc400078e3cff */
[----:B------:R-:W-:Y:S01]  /*1a9b0*/  LOP3.LUT R40, R40, R41, RZ, 0x3c, !PT ;  /* 0x0000002928287212 */ /* 0x000fe200078e3cff */
[----:B------:R-:W-:Y:S01]  /*1a9c0*/  IMAD.X R41, RZ, RZ, R73, P0 ;  /* 0x000000ffff297224 */ /* 0x000fe200000e0649 */
[-C--:B------:R-:W-:Y:S01]  /*1a9d0*/  IADD3.X R25, RZ, R73.reuse, RZ, P5, !PT ;  /* 0x00000049ff197210 */ /* 0x080fe20002ffe4ff */
[----:B------:R-:W5:Y:S01]  /*1a9e0*/  LD.E.128 R28, desc[UR4][R28.64] ;  /* 0x000000041c1c7980 */ /* 0x000f62000c101d00 */
[----:B------:R-:W-:Y:S02]  /*1a9f0*/  IADD3.X R37, RZ, R73, RZ, P1, !PT ;  /* 0x00000049ff257210 */ /* 0x000fe40000ffe4ff */
[----:B------:R-:W-:Y:S01]  /*1aa00*/  LOP3.LUT R44, R8, R9, RZ, 0x3c, !PT ;  /* 0x00000009082c7212 */ /* 0x000fe200078e3cff */
[----:B------:R-:W5:Y:S01]  /*1aa10*/  LD.E.128 R32, desc[UR4][R32.64] ;  /* 0x0000000420207980 */ /* 0x000f62000c101d00 */
[----:B------:R-:W-:-:S03]  /*1aa20*/  LOP3.LUT R72, R11, R72, RZ, 0x3c, !PT ;  /* 0x000000480b487212 */ /* 0x000fc600078e3cff */
[----:B------:R-:W5:Y:S04]  /*1aa30*/  LD.E.128 R24, desc[UR4][R24.64] ;  /* 0x0000000418187980 */ /* 0x000f68000c101d00 */
[----:B------:R2:W5:Y:S04]  /*1aa40*/  LD.E.128 R8, desc[UR4][R72.64] ;  /* 0x0000000448087980 */ /* 0x000568000c101d00 */
[----:B------:R-:W5:Y:S04]  /*1aa50*/  LD.E.128 R36, desc[UR4][R36.64] ;  /* 0x0000000424247980 */ /* 0x000f68000c101d00 */
[----:B------:R-:W5:Y:S04]  /*1aa60*/  LD.E.128 R40, desc[UR4][R40.64] ;  /* 0x0000000428287980 */ /* 0x000f68000c101d00 */
[----:B------:R-:W5:Y:S01]  /*1aa70*/  LD.E.128 R44, desc[UR4][R44.64] ;  /* 0x000000042c2c7980 */ /* 0x000f62000c101d00 */
[----:B------:R-:W-:-:S02]  /*1aa80*/  ULDC.64 UR4, c[0x0][0xaa0] ;  /* 0x0002a80000047ab9 */ /* 0x000fc40000000a00 */
[----:B------:R-:W-:Y:S01]  /*1aa90*/  IMAD R21, R106, UR4, RZ ;  /* 0x000000046a157c24 */ /* 0x000fe2000f8e02ff */
[----:B------:R-:W-:Y:S01]  /*1aaa0*/  SHF.R.S32.HI R48, RZ, 0x1f, R195 ;  /* 0x0000001fff307819 */ /* 0x000fe200000114c3 */
[----:B------:R-:W-:Y:S01]  /*1aab0*/  @!PT LDS RZ, [RZ] ;  /* 0x00000000fffff984 */ /* 0x000fe20000000800 */
[----:B------:R-:W-:Y:S01]  /*1aac0*/  @!PT LDS RZ, [RZ] ;  /* 0x00000000fffff984 */ /* 0x000fe20000000800 */
[----:B------:R-:W-:Y:S01]  /*1aad0*/  @!PT LDS RZ, [RZ] ;  /* 0x00000000fffff984 */ /* 0x000fe20000000800 */
[----:B------:R-:W-:Y:S01]  /*1aae0*/  @!PT LDS RZ, [RZ] ;  /* 0x00000000fffff984 */ /* 0x000fe20000000800 */
[----:B------:R3:W-:Y:S06]  /*1aaf0*/  MEMBAR.ALL.CTA ;  /* 0x0000000000007992 */ /* 0x0007ec0000008000 */
[----:B---3--:R-:W3:Y:S01]  /*1ab00*/  FENCE.VIEW.ASYNC.S ;  /* 0x00000000000073c6 */ /* 0x008ee20000000000 */
[C---:B------:R-:W-:Y:S02]  /*1ab10*/  IMAD R49, R0.reuse, UR5, R21 ;  /* 0x0000000500317c24 */ /* 0x040fe4000f8e0215 */
[----:B------:R-:W-:Y:S01]  /*1ab20*/  IMAD.WIDE.U32 R20, R0, UR4, RZ ;  /* 0x0000000400147c25 */ /* 0x000fe2000f8e00ff */
[----:B------:R-:W-:-:S04]  /*1ab30*/  ULDC.64 UR4, c[0x0][0xae8] ;  /* 0x0002ba0000047ab9 */ /* 0x000fc80000000a00 */
[----:B------:R-:W-:Y:S01]  /*1ab40*/  IADD3 R21, R21, R49, RZ ;  /* 0x0000003115157210 */ /* 0x000fe20007ffe0ff */
[----:B------:R-:W-:-:S04]  /*1ab50*/  IMAD R49, R193, 0x20, R221 ;  /* 0x00000020c1317824 */ /* 0x000fc800078e02dd */
[----:B------:R-:W-:Y:S02]  /*1ab60*/  IMAD.IADD R50, R186, 0x1, R49 ;  /* 0x00000001ba327824 */ /* 0x000fe400078e0231 */
[----:B------:R-:W-:-:S04]  /*1ab70*/  IMAD.WIDE.U32 R20, R165, UR4, R20 ;  /* 0x00000004a5147c25 */ /* 0x000fc8000f8e0014 */
[----:B0-----:R-:W-:Y:S01]  /*1ab80*/  @P4 IMAD.HI.U32 R0, R50, R51, RZ ;  /* 0x0000003332004227 */ /* 0x001fe200078e00ff */
[----:B------:R-:W-:-:S03]  /*1ab90*/  MOV R49, R50 ;  /* 0x0000003200317202 */ /* 0x000fc60000000f00 */
[----:B------:R-:W-:Y:S01]  /*1aba0*/  IMAD R21, R165, UR5, R21 ;  /* 0x00000005a5157c24 */ /* 0x000fe2000f8e0215 */
[----:B------:R-:W-:Y:S01]  /*1abb0*/  ULDC.64 UR4, c[0x0][0xaf0] ;  /* 0x0002bc0000047ab9 */ /* 0x000fe20000000a00 */
[----:B-1----:R-:W-:Y:S01]  /*1abc0*/  @P4 SHF.R.U32.HI R49, RZ, R53, R0 ;  /* 0x00000035ff314219 */ /* 0x002fe20000011600 */
[----:B------:R-:W-:Y:S02]  /*1abd0*/  IMAD R48, R48, UR4, RZ ;  /* 0x0000000430307c24 */ /* 0x000fe4000f8e02ff */
[----:B------:R-:W-:Y:S01]  /*1abe0*/  IMAD.WIDE.U32 R20, R195, UR4, R20 ;  /* 0x00000004c3147c25 */ /* 0x000fe2000f8e0014 */
[----:B------:R-:W-:-:S03]  /*1abf0*/  SHF.R.S32.HI R0, RZ, 0x1f, R49 ;  /* 0x0000001fff007819 */ /* 0x000fc60000011431 */
[----:B------:R-:W-:Y:S01]  /*1ac00*/  IMAD R51, R195, UR5, R48 ;  /* 0x00000005c3337c24 */ /* 0x000fe2000f8e0230 */
[----:B------:R-:W-:Y:S01]  /*1ac10*/  ULDC.64 UR4, c[0x0][0xae0] ;  /* 0x0002b80000047ab9 */ /* 0x000fe20000000a00 */
[----:B------:R-:W-:Y:S02]  /*1ac20*/  IMAD.MOV R53, RZ, RZ, -R49 ;  /* 0x000000ffff357224 */ /* 0x000fe400078e0a31 */
[----:B------:R-:W-:Y:S02]  /*1ac30*/  IMAD.IADD R21, R21, 0x1, R51 ;  /* 0x0000000115157824 */ /* 0x000fe400078e0233 */
[----:B------:R-:W-:Y:S02]  /*1ac40*/  IMAD R0, R0, UR4, RZ ;  /* 0x0000000400007c24 */ /* 0x000fe4000f8e02ff */
[----:B------:R-:W-:Y:S02]  /*1ac50*/  IMAD R51, R4, R53, R50 ;  /* 0x0000003504337224 */ /* 0x000fe400078e0232 */
[----:B------:R-:W-:Y:S01]  /*1ac60*/  IMAD R53, R49, UR5, R0 ;  /* 0x0000000531357c24 */ /* 0x000fe2000f8e0200 */
[----:B------:R-:W-:Y:S01]  /*1ac70*/  IADD3 R186, R221, R186, RZ ;  /* 0x000000baddba7210 */ /* 0x000fe20007ffe0ff */
[----:B------:R-:W-:Y:S01]  /*1ac80*/  IMAD.WIDE.U32 R20, R49, UR4, R20 ;  /* 0x0000000431147c25 */ /* 0x000fe2000f8e0014 */
[----:B------:R-:W-:Y:S01]  /*1ac90*/  SHF.R.S32.HI R0, RZ, 0x1f, R51 ;  /* 0x0000001fff007819 */ /* 0x000fe20000011433 */
[----:B------:R-:W-:-:S02]  /*1aca0*/  ULDC.64 UR4, c[0x0][0xad8] ;  /* 0x0002b60000047ab9 */ /* 0x000fc40000000a00 */
[----:B------:R-:W-:Y:S02]  /*1acb0*/  IMAD.IADD R21, R21, 0x1, R53 ;  /* 0x0000000115157824 */ /* 0x000fe400078e0235 */
[----:B------:R-:W-:Y:S02]  /*1acc0*/  IMAD R4, R0, UR4, RZ ;  /* 0x0000000400047c24 */ /* 0x000fe4000f8e02ff */
[C---:B------:R-:W-:Y:S02]  /*1acd0*/  VIADD R0, R186.reuse, 0x20 ;  /* 0x00000020ba007836 */ /* 0x040fe40000000000 */
[C---:B------:R-:W-:Y:S02]  /*1ace0*/  IMAD R49, R51.reuse, UR5, R4 ;  /* 0x0000000533317c24 */ /* 0x040fe4000f8e0204 */
[----:B------:R-:W-:Y:S01]  /*1acf0*/  IMAD.WIDE.U32 R20, R51, UR4, R20 ;  /* 0x0000000433147c25 */ /* 0x000fe2000f8e0014 */
[-C--:B------:R-:W-:Y:S01]  /*1ad00*/  ISETP.GE.AND P2, PT, R186, R3.reuse, PT ;  /* 0x00000003ba00720c */ /* 0x080fe20003f46270 */
[----:B------:R-:W-:Y:S01]  /*1ad10*/  ULDC.64 UR4, c[0x0][0xa80] ;  /* 0x0002a00000047ab9 */ /* 0x000fe20000000a00 */
[----:B------:R-:W-:Y:S01]  /*1ad20*/  ISETP.GE.AND P0, PT, R0, R3, PT ;  /* 0x000000030000720c */ /* 0x000fe20003f06270 */
[----:B------:R-:W-:Y:S01]  /*1ad30*/  VIADD R4, R186, 0x40 ;  /* 0x00000040ba047836 */ /* 0x000fe20000000000 */
[----:B------:R-:W-:Y:S01]  /*1ad40*/  IADD3 R0, R2, 0x2a820, RZ ;  /* 0x0002a82002007810 */ /* 0x000fe20007ffe0ff */
[----:B------:R-:W-:Y:S01]  /*1ad50*/  IMAD.IADD R21, R21, 0x1, R49 ;  /* 0x0000000115157824 */ /* 0x000fe200078e0231 */
[----:B------:R-:W-:-:S02]  /*1ad60*/  LEA R50, P3, R20, UR4, 0x1 ;  /* 0x0000000414327c11 */ /* 0x000fc4000f8608ff */
[----:B------:R-:W-:Y:S02]  /*1ad70*/  ISETP.GE.AND P1, PT, R4, R3, PT ;  /* 0x000000030400720c */ /* 0x000fe40003f26270 */
[----:B------:R-:W-:Y:S02]  /*1ad80*/  PRMT R0, RZ, 0x654, R0 ;  /* 0x00000654ff007816 */ /* 0x000fe40000000000 */
[----:B------:R-:W-:Y:S01]  /*1ad90*/  LEA.HI.X R4, R20, UR5, R21, 0x1, P3 ;  /* 0x0000000514047c11 */ /* 0x000fe200098f0c15 */
[----:B---3--:R2:W0:Y:S01]  /*1ada0*/  SHFL.IDX PT, R48, R50, RZ, 0x181f ;  /* 0x00181fff32307589 */ /* 0x00842200000e0000 */
[----:B------:R1:W-:Y:S01]  /*1adb0*/  SYNCS.ARRIVE.TRANS64.RED.A1T0 RZ, [R0+URZ], RZ ;  /* 0x000000ff00ff79a7 */ /* 0x0003e2000810043f */
[----:B------:R-:W-:Y:S01]  /*1adc0*/  BSSY B1, `(.L_x_2878) ;  /* 0x000000f000017945 */ /* 0x000fe20003800000 */
[----:B------:R-:W-:Y:S02]  /*1add0*/  SHF.R.S32.HI R107, RZ, 0x1f, R192 ;  /* 0x0000001fff6b7819 */ /* 0x000fe400000114c0 */
[----:B------:R-:W-:Y:S01]  /*1ade0*/  SHF.R.S32.HI R108, RZ, 0x1f, R189 ;  /* 0x0000001fff6c7819 */ /* 0x000fe200000114bd */
[----:B-1----:R2:W1:Y:S01]  /*1adf0*/  SHFL.IDX PT, R0, R4, RZ, 0x181f ;  /* 0x00181fff04007589 */ /* 0x00246200000e0000 */
[----:B------:R-:W-:Y:S05]  /*1ae00*/  @P2 BRA `(.L_x_2879) ;  /* 0x0000000000282947 */ /* 0x000fea0003800000 */
[----:B------:R-:W-:Y:S01]  /*1ae10*/  ULDC UR4, c[0x0][0xac8] ;  /* 0x0002b20000047ab9 */ /* 0x000fe20000000800 */
[----:B------:R-:W-:Y:S01]  /*1ae20*/  ULDC.64 UR6, c[0x0][0x208] ;  /* 0x0000820000067ab9 */ /* 0x000fe20000000a00 */
[----:B------:R-:W-:Y:S02]  /*1ae30*/  ISETP.GE.AND P2, PT, R189, UR4, PT ;  /* 0x00000004bd007c0c */ /* 0x000fe4000bf46270 */
[----:B------:R-:W-:-:S11]  /*1ae40*/  ISETP.GE.AND P3, PT, R192, UR4, PT ;  /* 0x00000004c0007c0c */ /* 0x000fd6000bf66270 */
[CC--:B0-----:R-:W-:Y:S02]  /*1ae50*/  @!P2 LEA R20, P4, R189.reuse, R48.reuse, 0x1 ;  /* 0x00000030bd14a211 */ /* 0x0c1fe400078808ff */
[C---:B------:R-:W-:Y:S02]  /*1ae60*/  @!P3 LEA R48, P5, R192.reuse, R48, 0x1 ;  /* 0x00000030c030b211 */ /* 0x040fe400078a08ff */
[-C--:B-1----:R-:W-:Y:S02]  /*1ae70*/  @!P2 LEA.HI.X R21, R189, R0.reuse, R108, 0x1, P4 ;  /* 0x00000000bd15a211 */ /* 0x082fe400020f0c6c */
[----:B------:R-:W-:-:S03]  /*1ae80*/  @!P3 LEA.HI.X R49, R192, R0, R107, 0x1, P5 ;  /* 0x00000000c031b211 */ /* 0x000fc600028f0c6b */
[----:B-----5:R3:W-:Y:S04]  /*1ae90*/  @!P2 ST.E.128 desc[UR6][R20.64], R8 ;  /* 0x000000081400a985 */ /* 0x0207e8000c101d06 */
[----:B------:R3:W-:Y:S02]  /*1aea0*/  @!P3 ST.E.128 desc[UR6][R48.64], R32 ;  /* 0x000000203000b985 */ /* 0x0007e4000c101d06 */
.L_x_2879:
[----:B------:R-:W-:Y:S05]  /*1aeb0*/  BSYNC B1 ;  /* 0x0000000000017941 */ /* 0x000fea0003800000 */
.L_x_2878:
[----:B-1----:R1:W4:Y:S01]  /*1aec0*/  SHFL.IDX PT, R0, R4, 0x1, 0x181f ;  /* 0x00381f0004007f89 */ /* 0x00232200000e0000 */
[----:B------:R-:W-:Y:S03]  /*1aed0*/  BSSY B1, `(.L_x_2880) ;  /* 0x000000d000017945 */ /* 0x000fe60003800000 */
[----:B---3-5:R1:W3:Y:S01]  /*1aee0*/  SHFL.IDX PT, R10, R50, 0x1, 0x181f ;  /* 0x00381f00320a7f89 */ /* 0x0282e200000e0000 */
[----:B------:R-:W-:Y:S05]  /*1aef0*/  @P0 BRA `(.L_x_2881) ;  /* 0x0000000000280947 */ /* 0x000fea0003800000 */
[----:B------:R-:W-:Y:S01]  /*1af00*/  ULDC UR4, c[0x0][0xac8] ;  /* 0x0002b20000047ab9 */ /* 0x000fe20000000800 */
[----:B------:R-:W-:Y:S01]  /*1af10*/  ULDC.64 UR6, c[0x0][0x208] ;  /* 0x0000820000067ab9 */ /* 0x000fe20000000a00 */
        /* <DEDUP_REMOVED lines=8> */
.L_x_2881:
[----:B------:R-:W-:Y:S05]  /*1afa0*/  BSYNC B1 ;  /* 0x0000000000017941 */ /* 0x000fea0003800000 */
.L_x_2880:
[----:B----4-:R4:W0:Y:S01]  /*1afb0*/  SHFL.IDX PT, R0, R4, 0x2, 0x181f ;  /* 0x00581f0004007f89 */ /* 0x01082200000e0000 */
[----:B------:R-:W-:Y:S03]  /*1afc0*/  BSSY B1, `(.L_x_2882) ;  /* 0x000000d000017945 */ /* 0x000fe60003800000 */
[----:B---3--:R4:W3:Y:S01]  /*1afd0*/  SHFL.IDX PT, R10, R50, 0x2, 0x181f ;  /* 0x00581f00320a7f89 */ /* 0x0088e200000e0000 */
[----:B------:R-:W-:Y:S05]  /*1afe0*/  @P1 BRA `(.L_x_2883) ;  /* 0x0000000000281947 */ /* 0x000fea0003800000 */
[----:B------:R-:W-:Y:S01]  /*1aff0*/  ULDC UR4, c[0x0][0xac8] ;  /* 0x0002b20000047ab9 */ /* 0x000fe20000000800 */
[----:B------:R-:W-:Y:S01]  /*1b000*/  ULDC.64 UR6, c[0x0][0x208] ;  /* 0x0000820000067ab9 */ /* 0x000fe20000000a00 */
        /* <DEDUP_REMOVED lines=8> */
.L_x_2883:
[----:B------:R-:W-:Y:S05]  /*1b090*/  BSYNC B1 ;  /* 0x0000000000017941 */ /* 0x000fea0003800000 */
.L_x_2882:
[----:B0-----:R-:W-:Y:S01]  /*1b0a0*/  IADD3 R0, R186, 0x60, RZ ;  /* 0x00000060ba007810 */ /* 0x001fe20007ffe0ff */
[----:B-12-4-:R-:W0:Y:S03]  /*1b0b0*/  SHFL.IDX PT, R4, R4, 0x3, 0x181f ;  /* 0x00781f0004047f89 */ /* 0x016e2600000e0000 */
[----:B------:R-:W-:Y:S01]  /*1b0c0*/  ISETP.GE.AND P0, PT, R0, R3, PT ;  /* 0x000000030000720c */ /* 0x000fe20003f06270 */
[----:B------:R-:W1:-:S12]  /*1b0d0*/  SHFL.IDX PT, R50, R50, 0x3, 0x181f ;  /* 0x00781f0032327f89 */ /* 0x000e5800000e0000 */
[----:B------:R-:W-:Y:S05]  /*1b0e0*/  @P0 BRA `(.L_x_2884) ;  /* 0x0000001800480947 */ /* 0x000fea0003800000 */
[----:B------:R-:W-:Y:S01]  /*1b0f0*/  ULDC UR4, c[0x0][0xac8] ;  /* 0x0002b20000047ab9 */ /* 0x000fe20000000800 */
[----:B------:R-:W-:Y:S01]  /*1b100*/  ULDC.64 UR6, c[0x0][0x208] ;  /* 0x0000820000067ab9 */ /* 0x000fe20000000a00 */
[----:B------:R-:W-:-:S13]  /*1b110*/  ISETP.GE.AND P1, PT, R189, UR4, PT ;  /* 0x00000004bd007c0c */ /* 0x000fda000bf26270 */
[----:B-1----:R-:W-:-:S04]  /*1b120*/  @!P1 LEA R8, P0, R189, R50, 0x1 ;  /* 0x00000032bd089211 */ /* 0x002fc800078008ff */
[----:B0-----:R-:W-:Y:S02]  /*1b130*/  @!P1 LEA.HI.X R9, R189, R4, R108, 0x1, P0 ;  /* 0x00000004bd099211 */ /* 0x001fe400000f0c6c */
[----:B------:R-:W-:-:S03]  /*1b140*/  ISETP.GE.AND P0, PT, R192, UR4, PT ;  /* 0x00000004c0007c0c */ /* 0x000fc6000bf06270 */
[----:B------:R0:W-:Y:S10]  /*1b150*/  @!P1 ST.E.128 desc[UR6][R8.64], R28 ;  /* 0x0000001c08009985 */ /* 0x0001f4000c101d06 */
[----:B------:R-:W-:Y:S05]  /*1b160*/  @P0 BRA `(.L_x_2884) ;  /* 0x0000001800280947 */ /* 0x000fea0003800000 */
[----:B0-----:R-:W-:Y:S01]  /*1b170*/  LEA R8, P0, R192, R50, 0x1 ;  /* 0x00000032c0087211 */ /* 0x001fe200078008ff */
[----:B------:R-:W-:-:S03]  /*1b180*/  ULDC.64 UR4, c[0x0][0x208] ;  /* 0x0000820000047ab9 */ /* 0x000fc60000000a00 */
[----:B------:R-:W-:-:S05]  /*1b190*/  LEA.HI.X R9, R192, R4, R107, 0x1, P0 ;  /* 0x00000004c0097211 */ /* 0x000fca00000f0c6b */
[----:B------:R0:W-:Y:S01]  /*1b1a0*/  ST.E.128 desc[UR4][R8.64], R44 ;  /* 0x0000002c08007985 */ /* 0x0001e2000c101d04 */
[----:B------:R-:W-:Y:S05]  /*1b1b0*/  BRA `(.L_x_2884) ;  /* 0x0000001800147947 */ /* 0x000fea0003800000 */
.L_x_2877:
        /* <DEDUP_REMOVED lines=11> */
[----:B------:R-:W-:-:S02]  /*1b270*/  SHF.R.S32.HI R0, RZ, 0x1f, R195 ;  /* 0x0000001fff007819 */ /* 0x000fc400000114c3 */
[----:B------:R-:W-:Y:S01]  /*1b280*/  IMAD.IADD R9, R9, 0x1, R11 ;  /* 0x0000000109097824 */ /* 0x000fe200078e020b */
[----:B------:R-:W-:Y:S01]  /*1b290*/  SHF.R.S32.HI R28, RZ, 0x1f, R205 ;  /* 0x0000001fff1c7819 */ /* 0x000fe200000114cd */
[----:B------:R-:W-:Y:S01]  /*1b2a0*/  IMAD.MOV.U32 R11, RZ, RZ, R29 ;  /* 0x000000ffff0b7224 */ /* 0x000fe200078e001d */
        /* <DEDUP_REMOVED lines=15> */
[----:B-1----:R-:W-:Y:S01]  /*1b3a0*/  @P4 SHF.R.U32.HI R11, RZ, R15, R10 ;  /* 0x0000000fff0b4219 */ /* 0x002fe2000001160a */
[----:B------:R-:W-:Y:S01]  /*1b3b0*/  ULDC.64 UR4, c[0x0][0xb48] ;  /* 0x0002d20000047ab9 */ /* 0x000fe20000000a00 */
[----:B------:R-:W-:Y:S02]  /*1b3c0*/  SHF.R.S32.HI R26, RZ, 0x1f, R216 ;  /* 0x0000001fff1a7819 */ /* 0x000fe400000114d8 */
[----:B------:R-:W-:Y:S01]  /*1b3d0*/  IADD3 R9, R9, R13, RZ ;  /* 0x0000000d09097210 */ /* 0x000fe20007ffe0ff */
[--C-:B------:R-:W-:Y:S01]  /*1b3e0*/  IMAD.MOV R13, RZ, RZ, -R11.reuse ;  /* 0x000000ffff0d7224 */ /* 0x100fe200078e0a0b */
[----:B------:R-:W-:-:S02]  /*1b3f0*/  SHF.R.S32.HI R0, RZ, 0x1f, R11 ;  /* 0x0000001fff007819 */ /* 0x000fc4000001140b */
[----:B------:R-:W-:Y:S01]  /*1b400*/  SHF.R.S32.HI R21, RZ, 0x1f, R217 ;  /* 0x0000001fff157819 */ /* 0x000fe200000114d9 */
[----:B------:R-:W-:-:S04]  /*1b410*/  IMAD.WIDE.U32 R8, R200, UR4, R8 ;  /* 0x00000004c8087c25 */ /* 0x000fc8000f8e0008 */
[----:B------:R-:W-:Y:S01]  /*1b420*/  IMAD R13, R4, R13, R29 ;  /* 0x0000000d040d7224 */ /* 0x000fe200078e021d */
[----:B------:R-:W-:Y:S01]  /*1b430*/  IADD3 R4, R2, 0x2a820, RZ ;  /* 0x0002a82002047810 */ /* 0x000fe20007ffe0ff */
[----:B------:R-:W-:Y:S02]  /*1b440*/  IMAD R0, R0, UR6, RZ ;  /* 0x0000000600007c24 */ /* 0x000fe4000f8e02ff */
[----:B------:R-:W-:Y:S01]  /*1b450*/  IMAD R9, R200, UR5, R9 ;  /* 0x00000005c8097c24 */ /* 0x000fe2000f8e0209 */
[----:B------:R-:W-:Y:S01]  /*1b460*/  ULDC.64 UR4, c[0x0][0xb28] ;  /* 0x0002ca0000047ab9 */ /* 0x000fe20000000a00 */
[C---:B------:R-:W-:Y:S01]  /*1b470*/  IMAD R15, R11.reuse, UR7, R0 ;  /* 0x000000070b0f7c24 */ /* 0x040fe2000f8e0200 */
[----:B------:R-:W-:Y:S01]  /*1b480*/  SHF.R.S32.HI R0, RZ, 0x1f, R13 ;  /* 0x0000001fff007819 */ /* 0x000fe2000001140d */
[----:B------:R-:W-:Y:S01]  /*1b490*/  IMAD.WIDE.U32 R8, R11, UR6, R8 ;  /* 0x000000060b087c25 */ /* 0x000fe2000f8e0008 */
[----:B------:R-:W-:-:S03]  /*1b4a0*/  PRMT R10, RZ, 0x654, R4 ;  /* 0x00000654ff0a7816 */ /* 0x000fc60000000004 */
[----:B------:R-:W-:Y:S01]  /*1b4b0*/  IMAD R0, R0, UR4, RZ ;  /* 0x0000000400007c24 */ /* 0x000fe2000f8e02ff */
[----:B------:R0:W-:Y:S01]  /*1b4c0*/  SYNCS.ARRIVE.TRANS64.RED.A1T0 RZ, [R10+URZ], RZ ;  /* 0x000000ff0aff79a7 */ /* 0x0001e2000810043f */
        /* <DEDUP_REMOVED lines=10> */
[----:B------:R-:W-:Y:S01]  /*1b570*/  ULDC UR4, c[0x0][0xac8] ;  /* 0x0002b20000047ab9 */ /* 0x000fe20000000800 */
[----:B------:R-:W-:Y:S01]  /*1b580*/  ULDC.64 UR6, c[0x0][0x208] ;  /* 0x0000820000067ab9 */ /* 0x000fe20000000a00 */
        /* <DEDUP_REMOVED lines=63> */
.L_x_2886:
[----:B------:R-:W-:Y:S05]  /*1b980*/  BSYNC B1 ;  /* 0x0000000000017941 */ /* 0x000fea0003800000 */
.L_x_2885:
[----:B------:R-:W-:Y:S01]  /*1b990*/  ISETP.GE.AND P0, PT, R24, R3, PT ;  /* 0x000000031800720c */ /* 0x000fe20003f06270 */
[----:B--23--:R2:W3:Y:S04]  /*1b9a0*/  SHFL.IDX PT, R9, R4, 0x1, 0x1c1f ;  /* 0x003c1f0004097f89 */ /* 0x00c4e800000e0000 */
[----:B-1----:R2:W1:Y:S08]  /*1b9b0*/  SHFL.IDX PT, R8, R0, 0x1, 0x1c1f ;  /* 0x003c1f0000087f89 */ /* 0x00247000000e0000 */
[----:B--2---:R-:W-:Y:S05]  /*1b9c0*/  @P0 BRA `(.L_x_2884) ;  /* 0x0000001000100947 */ /* 0x004fea0003800000 */
[----:B------:R-:W-:Y:S01]  /*1b9d0*/  ULDC UR4, c[0x0][0xac8] ;  /* 0x0002b20000047ab9 */ /* 0x000fe20000000800 */
[----:B------:R-:W-:Y:S01]  /*1b9e0*/  ULDC.64 UR6, c[0x0][0x208] ;  /* 0x0000820000067ab9 */ /* 0x000fe20000000a00 */
        /* <DEDUP_REMOVED lines=31> */
[----:B------:R-:W-:Y:S02]  /*1bbe0*/  ISETP.GE.AND P4, PT, R207, UR4, PT ;  /* 0x00000004cf007c0c */ /* 0x000fe4000bf86270 */
[-C--:B------:R-:W-:Y:S01]  /*1bbf0*/  @!P1 LEA.HI.X R13, R210, R9.reuse, R34, 0x2, P5 ;  /* 0x00000009d20d9211 */ /* 0x080fe200028f1422 */
[----:B------:R-:W-:Y:S01]  /*1bc00*/  @!P0 ST.E.64 desc[UR6][R10.64], R50 ;  /* 0x000000320a008985 */ /* 0x000fe2000c101b06 */
[----:B------:R-:W-:Y:S02]  /*1bc10*/  @!P2 LEA.HI.X R15, R209, R9, R33, 0x2, P6 ;  /* 0x00000009d10fa211 */ /* 0x000fe400030f1421 */
[----:B------:R-:W-:Y:S01]  /*1bc20*/  ISETP.GE.AND P0, PT, R204, UR4, PT ;  /* 0x00000004cc007c0c */ /* 0x000fe2000bf06270 */
[----:B------:R0:W-:Y:S01]  /*1bc30*/  @!P1 ST.E.64 desc[UR6][R12.64], R54 ;  /* 0x000000360c009985 */ /* 0x0001e2000c101b06 */
[----:B------:R-:W-:Y:S02]  /*1bc40*/  ISETP.GE.AND P1, PT, R205, UR4, PT ;  /* 0x00000004cd007c0c */ /* 0x000fe4000bf26270 */
[----:B--2---:R-:W-:Y:S01]  /*1bc50*/  @!P3 LEA R20, P5, R208, R8, 0x2 ;  /* 0x00000008d014b211 */ /* 0x004fe200078a10ff */
[----:B------:R1:W-:Y:S01]  /*1bc60*/  @!P2 ST.E.64 desc[UR6][R14.64], R58 ;  /* 0x0000003a0e00a985 */ /* 0x0003e2000c101b06 */
[----:B------:R-:W-:-:S02]  /*1bc70*/  ISETP.GE.AND P2, PT, R206, UR4, PT ;  /* 0x00000004ce007c0c */ /* 0x000fc4000bf46270 */
[CC--:B---3--:R-:W-:Y:S02]  /*1bc80*/  @!P4 LEA R24, P6, R207.reuse, R8.reuse, 0x2 ;  /* 0x00000008cf18c211 */ /* 0x0c8fe400078c10ff */
[-C--:B------:R-:W-:Y:S02]  /*1bc90*/  @!P3 LEA.HI.X R21, R208, R9.reuse, R32, 0x2, P5 ;  /* 0x00000009d015b211 */ /* 0x080fe400028f1420 */
[----:B------:R-:W-:Y:S02]  /*1bca0*/  @!P4 LEA.HI.X R25, R207, R9, R31, 0x2, P6 ;  /* 0x00000009cf19c211 */ /* 0x000fe400030f141f */
[----:B------:R-:W-:Y:S01]  /*1bcb0*/  ISETP.GE.AND P5, PT, R203, UR4, PT ;  /* 0x00000004cb007c0c */ /* 0x000fe2000bfa6270 */
[----:B------:R2:W-:Y:S01]  /*1bcc0*/  @!P3 ST.E.64 desc[UR6][R20.64], R62 ;  /* 0x0000003e1400b985 */ /* 0x0005e2000c101b06 */
[----:B0-----:R-:W-:-:S03]  /*1bcd0*/  @!P1 LEA R12, P6, R205, R8, 0x2 ;  /* 0x00000008cd0c9211 */ /* 0x001fc600078c10ff */
[-C--:B------:R-:W-:Y:S01]  /*1bce0*/  @!P2 LEA R10, P3, R206, R8.reuse, 0x2 ;  /* 0x00000008ce0aa211 */ /* 0x080fe200078610ff */
[----:B------:R2:W-:Y:S01]  /*1bcf0*/  @!P4 ST.E.64 desc[UR6][R24.64], R66 ;  /* 0x000000421800c985 */ /* 0x0005e2000c101b06 */
[-C--:B-1----:R-:W-:Y:S02]  /*1bd00*/  @!P0 LEA R14, P4, R204, R8.reuse, 0x2 ;  /* 0x00000008cc0e8211 */ /* 0x082fe400078810ff */
[-C--:B------:R-:W-:Y:S02]  /*1bd10*/  @!P2 LEA.HI.X R11, R206, R9.reuse, R30, 0x2, P3 ;  /* 0x00000009ce0ba211 */ /* 0x080fe400018f141e */
[-C--:B------:R-:W-:Y:S02]  /*1bd20*/  @!P1 LEA.HI.X R13, R205, R9.reuse, R28, 0x2, P6 ;  /* 0x00000009cd0d9211 */ /* 0x080fe400030f141c */
[----:B------:R-:W-:Y:S01]  /*1bd30*/  @!P0 LEA.HI.X R15, R204, R9, R229, 0x2, P4 ;  /* 0x00000009cc0f8211 */ /* 0x000fe200020f14e5 */
[----:B------:R2:W-:Y:S01]  /*1bd40*/  @!P2 ST.E.64 desc[UR6][R10.64], R70 ;  /* 0x000000460a00a985 */ /* 0x0005e2000c101b06 */
[----:B------:R-:W-:-:S03]  /*1bd50*/  @!P5 LEA R26, P3, R203, R8, 0x2 ;  /* 0x00000008cb1ad211 */ /* 0x000fc600078610ff */
[----:B------:R2:W-:Y:S01]  /*1bd60*/  @!P1 ST.E.64 desc[UR6][R12.64], R74 ;  /* 0x0000004a0c009985 */ /* 0x0005e2000c101b06 */
[----:B------:R-:W-:-:S03]  /*1bd70*/  @!P5 LEA.HI.X R27, R203, R9, R228, 0x2, P3 ;  /* 0x00000009cb1bd211 */ /* 0x000fc600018f14e4 */
[----:B------:R2:W-:Y:S01]  /*1bd80*/  @!P0 ST.E.64 desc[UR6][R14.64], R78 ;  /* 0x0000004e0e008985 */ /* 0x0005e2000c101b06 */
[----:B------:R-:W-:-:S03]  /*1bd90*/  ISETP.GE.AND P0, PT, R202, UR4, PT ;  /* 0x00000004ca007c0c */ /* 0x000fc6000bf06270 */
[----:B------:R2:W-:Y:S10]  /*1bda0*/  @!P5 ST.E.64 desc[UR6][R26.64], R82 ;  /* 0x000000521a00d985 */ /* 0x0005f4000c101b06 */
[----:B------:R-:W-:Y:S05]  /*1bdb0*/  @P0 BRA `(.L_x_2884) ;  /* 0x0000000c00140947 */ /* 0x000fea0003800000 */
[----:B------:R-:W-:Y:S01]  /*1bdc0*/  LEA R8, P0, R202, R8, 0x2 ;  /* 0x00000008ca087211 */ /* 0x000fe200078010ff */
[----:B------:R-:W-:-:S03]  /*1bdd0*/  ULDC.64 UR4, c[0x0][0x208] ;  /* 0x0000820000047ab9 */ /* 0x000fc60000000a00 */
[----:B------:R-:W-:-:S05]  /*1bde0*/  LEA.HI.X R9, R202, R9, R226, 0x2, P0 ;  /* 0x00000009ca097211 */ /* 0x000fca00000f14e2 */
[----:B------:R4:W-:Y:S01]  /*1bdf0*/  ST.E.64 desc[UR4][R8.64], R86 ;  /* 0x0000005608007985 */ /* 0x0009e2000c101b04 */
[----:B------:R-:W-:Y:S05]  /*1be00*/  BRA `(.L_x_2884) ;  /* 0x0000000c00007947 */ /* 0x000fea0003800000 */
.L_x_2875:
[----:B------:R-:W-:Y:S01]  /*1be10*/  ULDC.64 UR6, c[0x0][0xc08] ;  /* 0x0003020000067ab9 */ /* 0x000fe20000000a00 */
[----:B------:R-:W-:Y:S01]  /*1be20*/  ULDC.64 UR4, c[0x0][0xc00] ;  /* 0x0003000000047ab9 */ /* 0x000fe20000000a00 */
[----:B------:R-:W-:Y:S01]  /*1be30*/  ISETP.NE.U32.AND P1, PT, RZ, UR6, PT ;  /* 0x00000006ff007c0c */ /* 0x000fe2000bf25070 */
[----:B------:R-:W-:Y:S01]  /*1be40*/  IMAD.MOV.U32 R3, RZ, RZ, RZ ;  /* 0x000000ffff037224 */ /* 0x000fe200078e00ff */
[----:B------:R-:W-:Y:S01]  /*1be50*/  IADD3 R8, P2, R196, UR4, RZ ;  /* 0x00000004c4087c10 */ /* 0x000fe2000ff5e0ff */
[----:B------:R-:W-:Y:S01]  /*1be60*/  ULDC.64 UR8, c[0x0][0x208] ;  /* 0x0000820000087ab9 */ /* 0x000fe20000000a00 */
[----:B------:R-:W-:Y:S02]  /*1be70*/  ISETP.NE.AND.EX P1, PT, RZ, UR7, PT, P1 ;  /* 0x00000007ff007c0c */ /* 0x000fe4000bf25310 */
[----:B------:R-:W-:Y:S01]  /*1be80*/  IADD3.X R9, R197, UR5, RZ, P2, !PT ;  /* 0x00000005c5097c10 */ /* 0x000fe200097fe4ff */
[----:B------:R-:W3:Y:S01]  /*1be90*/  S2R R33, SR_TID.X ;  /* 0x0000000000217919 */ /* 0x000ee20000002100 */
[----:B------:R-:W-:-:S04]  /*1bea0*/  ISETP.NE.U32.AND P0, PT, RZ, UR4, PT ;  /* 0x00000004ff007c0c */ /* 0x000fc8000bf05070 */
[----:B------:R-:W-:-:S05]  /*1beb0*/  ISETP.NE.AND.EX P0, PT, RZ, UR5, PT, P0 ;  /* 0x00000005ff007c0c */ /* 0x000fca000bf05300 */
[----:B------:R-:W-:-:S04]  /*1bec0*/  @P1 IADD3 R196, P2, R196, UR6, RZ ;  /* 0x00000006c4c41c10 */ /* 0x000fc8000ff5e0ff */
[----:B------:R-:W-:Y:S02]  /*1bed0*/  @P1 IADD3.X R197, R197, UR7, RZ, P2, !PT ;  /* 0x00000007c5c51c10 */ /* 0x000fe400097fe4ff */
[----:B------:R-:W-:Y:S01]  /*1bee0*/  ISETP.NE.AND P2, PT, R194, RZ, PT ;  /* 0x000000ffc200720c */ /* 0x000fe20003f45270 */
[----:B------:R-:W-:Y:S01]  /*1bef0*/  ULDC UR4, c[0x0][0xa88] ;  /* 0x0002a20000047ab9 */ /* 0x000fe20000000800 */
[----:B------:R0:W5:Y:S01]  /*1bf00*/  @P0 LDG.E R3, desc[UR8][R8.64] ;  /* 0x0000000808030981 */ /* 0x000162000c1e1900 */
[----:B------:R-:W-:-:S06]  /*1bf10*/  MOV R0, UR4 ;  /* 0x0000000400007c02 */ /* 0x000fcc0008000f00 */
[----:B------:R0:W5:Y:S04]  /*1bf20*/  @P1 LDG.E R0, desc[UR8][R196.64] ;  /* 0x00000008c4001981 */ /* 0x000168000c1e1900 */
[----:B------:R-:W1:Y:S01]  /*1bf30*/  @!P2 LDC R194, c[0x0][0xad4] ;  /* 0x0002b500ffc2ab82 */ /* 0x000e620000000800 */
[----:B---3--:R-:W-:-:S05]  /*1bf40*/  VIADD R4, R33, 0xffffff80 ;  /* 0xffffff8021047836 */ /* 0x008fca0000000000 */
[----:B------:R-:W-:Y:S02]  /*1bf50*/  ISETP.GT.AND P3, PT, R4, 0x7f, PT ;  /* 0x0000007f0400780c */ /* 0x000fe40003f64270 */
[----:B-1----:R-:W-:Y:S01]  /*1bf60*/  ISETP.GT.AND P2, PT, R194, 0x1, PT ;  /* 0x00000001c200780c */ /* 0x002fe20003f44270 */
[----:B0-----:R-:W-:-:S12]  /*1bf70*/  @P1 BRA `(.L_x_2887) ;  /* 0x0000000000141947 */ /* 0x001fd80003800000 */
[----:B------:R-:W-:Y:S05]  /*1bf80*/  @!P0 BRA `(.L_x_2887) ;  /* 0x0000000000108947 */ /* 0x000fea0003800000 */
[----:B------:R-:W-:Y:S02]  /*1bf90*/  ULDC.64 UR4, c[0x0][0x208] ;  /* 0x0000820000047ab9 */ /* 0x000fe40000000a00 */
[----:B------:R-:W3:Y:S04]  /*1bfa0*/  LDG.E R11, desc[UR4][R8.64] ;  /* 0x00000004080b7981 */ /* 0x000ee8000c1e1900 */
[----:B-----5:R-:W3:Y:S02]  /*1bfb0*/  LDG.E R0, desc[UR4][R8.64+0x4] ;  /* 0x0000040408007981 */ /* 0x020ee4000c1e1900 */
[----:B---3--:R-:W-:-:S07]  /*1bfc0*/  IMAD.IADD R0, R0, 0x1, -R11 ;  /* 0x0000000100007824 */ /* 0x008fce00078e0a0b */
.L_x_2887:
        /* <DEDUP_REMOVED lines=10> */
[----:B------:R-:W-:Y:S01]  /*1c070*/  ISETP.GT.AND P0, PT, R194, 0x1, PT ;  /* 0x00000001c200780c */ /* 0x000fe20003f04270 */
[----:B------:R-:W0:Y:S01]  /*1c080*/  LDC.64 R8, c[0x0][0xba8] ;  /* 0x0002ea00ff087b82 */ /* 0x000e220000000a00 */
[----:B------:R-:W-:Y:S01]  /*1c090*/  MOV R26, 0x9b8 ;  /* 0x000009b8001a7802 */ /* 0x000fe20000000f00 */
[----:B------:R-:W-:Y:S01]  /*1c0a0*/  IMAD.MOV.U32 R27, RZ, RZ, R33 ;  /* 0x000000ffff1b7224 */ /* 0x000fe200078e0021 */
[----:B------:R-:W-:Y:S01]  /*1c0b0*/  ISETP.NE.AND P1, PT, R35, 0x1, PT ;  /* 0x000000012300780c */ /* 0x000fe20003f25270 */
[----:B------:R-:W-:Y:S01]  /*1c0c0*/  ULDC.64 UR4, c[0x0][0x208] ;  /* 0x0000820000047ab9 */ /* 0x000fe20000000a00 */
[----:B------:R-:W-:-:S04]  /*1c0d0*/  SEL R26, R26, 0x978, P0 ;  /* 0x000009781a1a7807 */ /* 0x000fc80000000000 */
[----:B------:R-:W1:Y:S08]  /*1c0e0*/  LDC.64 R20, c[0x0][R26+0x220] ;  /* 0x000088001a147b82 */ /* 0x000e700000000a00 */
[----:B------:R-:W4:Y:S08]  /*1c0f0*/  LDC.64 R24, c[0x0][R26+0x218] ;  /* 0x000086001a187b82 */ /* 0x000f300000000a00 */
[----:B------:R-:W3:Y:S08]  /*1c100*/  LDC.64 R12, c[0x0][R26+0x228] ;  /* 0x00008a001a0c7b82 */ /* 0x000ef00000000a00 */
[----:B------:R-:W5:Y:S08]  /*1c110*/  @P1 LDC R4, c[0x0][0xbec] ;  /* 0x0002fb00ff041b82 */ /* 0x000f700000000800 */
[----:B------:R-:W2:Y:S08]  /*1c120*/  LDC.64 R10, c[0x0][R26+0x210] ;  /* 0x000084001a0a7b82 */ /* 0x000eb00000000a00 */
[----:B------:R-:W3:Y:S01]  /*1c130*/  @P1 LDC R31, c[0x0][0xbf0] ;  /* 0x0002fc00ff1f1b82 */ /* 0x000ee20000000800 */
[----:B-----5:R-:W-:-:S07]  /*1c140*/  @P1 IMAD.HI.U32 R4, R33, R4, RZ ;  /* 0x0000000421041227 */ /* 0x020fce00078e00ff */
[----:B0-----:R-:W0:Y:S01]  /*1c150*/  @!P0 LDC R8, c[0x0][0xb50] ;  /* 0x0002d400ff088b82 */ /* 0x001e220000000800 */
[-C--:B-1----:R-:W-:Y:S02]  /*1c160*/  IMAD R21, R21, R195.reuse, RZ ;  /* 0x000000c315157224 */ /* 0x082fe400078e02ff */
[----:B------:R-:W-:-:S05]  /*1c170*/  IMAD.WIDE.U32 R14, R20, R195, RZ ;  /* 0x000000c3140e7225 */ /* 0x000fca00078e00ff */
[----:B------:R-:W1:Y:S01]  /*1c180*/  @!P0 LDC R9, c[0x0][0xb54] ;  /* 0x0002d500ff098b82 */ /* 0x000e620000000800 */
[-C--:B----4-:R-:W-:Y:S02]  /*1c190*/  IMAD R29, R25, R165.reuse, RZ ;  /* 0x000000a5191d7224 */ /* 0x090fe400078e02ff */
[----:B------:R-:W-:Y:S01]  /*1c1a0*/  IMAD.WIDE.U32 R24, R24, R165, RZ ;  /* 0x000000a518187225 */ /* 0x000fe200078e00ff */
[----:B---3--:R-:W-:-:S03]  /*1c1b0*/  @P1 SHF.R.U32.HI R27, RZ, R31, R4 ;  /* 0x0000001fff1b1219 */ /* 0x008fc60000011604 */
[----:B------:R-:W-:Y:S01]  /*1c1c0*/  IMAD R31, R20, R220, R21 ;  /* 0x000000dc141f7224 */ /* 0x000fe200078e0215 */
[----:B------:R-:W-:Y:S01]  /*1c1d0*/  SEL R21, R200, RZ, P0 ;  /* 0x000000ffc8157207 */ /* 0x000fe20000000000 */
[----:B------:R-:W-:Y:S01]  /*1c1e0*/  IMAD.IADD R29, R25, 0x1, R29 ;  /* 0x00000001191d7824 */ /* 0x000fe200078e021d */
[----:B------:R-:W-:Y:S01]  /*1c1f0*/  IADD3 R4, -R27, RZ, RZ ;  /* 0x000000ff1b047210 */ /* 0x000fe20007ffe1ff */
[----:B------:R-:W-:Y:S01]  /*1c200*/  IMAD.IADD R31, R15, 0x1, R31 ;  /* 0x000000010f1f7824 */ /* 0x000fe200078e021f */
[----:B------:R-:W-:Y:S01]  /*1c210*/  IADD3 R24, P1, P3, R14, R24, R3 ;  /* 0x000000180e187210 */ /* 0x000fe20007b3e003 */
[-C--:B------:R-:W-:Y:S02]  /*1c220*/  IMAD R25, R13, R21.reuse, RZ ;  /* 0x000000150d197224 */ /* 0x080fe400078e02ff */
[----:B------:R-:W-:-:S04]  /*1c230*/  IMAD.WIDE.U32 R12, R12, R21, RZ ;  /* 0x000000150c0c7225 */ /* 0x000fc800078e00ff */
[----:B------:R-:W-:Y:S01]  /*1c240*/  IMAD R15, R35, R4, R33 ;  /* 0x00000004230f7224 */ /* 0x000fe200078e0221 */
[----:B------:R-:W-:Y:S01]  /*1c250*/  IADD3.X R4, R31, R29, R28, P1, P3 ;  /* 0x0000001d1f047210 */ /* 0x000fe20000fe641c */
[----:B------:R-:W-:Y:S01]  /*1c260*/  IMAD.IADD R25, R13, 0x1, R25 ;  /* 0x000000010d197824 */ /* 0x000fe200078e0219 */
[----:B------:R-:W-:Y:S02]  /*1c270*/  IADD3 R12, P0, P1, R27, R24, R12 ;  /* 0x000000181b0c7210 */ /* 0x000fe4000791e00c */
[----:B------:R-:W-:Y:S02]  /*1c280*/  SHF.R.S32.HI R27, RZ, 0x1f, R27 ;  /* 0x0000001fff1b7819 */ /* 0x000fe4000001141b */
[----:B------:R-:W-:Y:S02]  /*1c290*/  SHF.R.S32.HI R21, RZ, 0x1f, R15 ;  /* 0x0000001fff157819 */ /* 0x000fe4000001140f */
[----:B------:R-:W-:Y:S01]  /*1c2a0*/  IADD3.X R13, R27, R4, R25, P0, P1 ;  /* 0x000000041b0d7210 */ /* 0x000fe200007e2419 */
[----:B--2---:R-:W-:-:S04]  /*1c2b0*/  IMAD R4, R11, R15, RZ ;  /* 0x0000000f0b047224 */ /* 0x004fc800078e02ff */
[C---:B------:R-:W-:Y:S02]  /*1c2c0*/  IMAD R21, R10.reuse, R21, R4 ;  /* 0x000000150a157224 */ /* 0x040fe400078e0204 */
[----:B------:R-:W-:-:S05]  /*1c2d0*/  IMAD.WIDE.U32 R10, R10, R15, R12 ;  /* 0x0000000f0a0a7225 */ /* 0x000fca00078e000c */
[----:B------:R-:W-:Y:S01]  /*1c2e0*/  IADD3 R4, R11, R21, RZ ;  /* 0x000000150b047210 */ /* 0x000fe20007ffe0ff */
[----:B------:R-:W-:Y:S01]  /*1c2f0*/  IMAD.MOV.U32 R11, RZ, RZ, -0x800000 ;  /* 0xff800000ff0b7424 */ /* 0x000fe200078e00ff */
[----:B0-----:R-:W-:-:S04]  /*1c300*/  LEA R8, P0, R10, R8, 0x2 ;  /* 0x000000080a087211 */ /* 0x001fc800078010ff */
[----:B-1----:R-:W-:-:S05]  /*1c310*/  LEA.HI.X R9, R10, R9, R4, 0x2, P0 ;  /* 0x000000090a097211 */ /* 0x002fca00000f1404 */
[----:B------:R0:W-:Y:S04]  /*1c320*/  STG.E desc[UR4][R8.64], R11 ;  /* 0x0000000b08007986 */ /* 0x0001e8000c101904 */
.L_x_2889:
[----:B------:R-:W-:Y:S05]  /*1c330*/  BSYNC B1 ;  /* 0x0000000000017941 */ /* 0x000fea0003800000 */
.L_x_2888:
[----:B------:R-:W-:Y:S05]  /*1c340*/  @P2 BRA `(.L_x_2884) ;  /* 0x0000000400b02947 */ /* 0x000fea0003800000 */
[----:B------:R-:W1:Y:S01]  /*1c350*/  LDC R15, c[0x0][0xbe8] ;  /* 0x0002fa00ff0f7b82 */ /* 0x000e620000000800 */
[----:B------:R-:W-:Y:S01]  /*1c360*/  ULDC.64 UR4, c[0x0][0xaa0] ;  /* 0x0002a80000047ab9 */ /* 0x000fe20000000a00 */
[----:B------:R-:W-:Y:S01]  /*1c370*/  ULDC.64 UR6, c[0x0][0xaf0] ;  /* 0x0002bc0000067ab9 */ /* 0x000fe20000000a00 */
[----:B------:R-:W-:Y:S01]  /*1c380*/  IMAD R4, R28, UR4, RZ ;  /* 0x000000041c047c24 */ /* 0x000fe2000f8e02ff */
[----:B------:R-:W-:Y:S01]  /*1c390*/  BSSY B1, `(.L_x_2890) ;  /* 0x000003a000017945 */ /* 0x000fe20003800000 */
[C---:B0-----:R-:W-:Y:S01]  /*1c3a0*/  IMAD.WIDE.U32 R8, R3.reuse, UR4, RZ ;  /* 0x0000000403087c25 */ /* 0x041fe2000f8e00ff */
[----:B------:R-:W-:Y:S02]  /*1c3b0*/  SHF.R.S32.HI R12, RZ, 0x1f, R192 ;  /* 0x0000001fff0c7819 */ /* 0x000fe400000114c0 */
[----:B------:R-:W-:Y:S01]  /*1c3c0*/  SHF.R.S32.HI R14, RZ, 0x1f, R189 ;  /* 0x0000001fff0e7819 */ /* 0x000fe200000114bd */
[----:B------:R-:W-:Y:S01]  /*1c3d0*/  IMAD R11, R3, UR5, R4 ;  /* 0x00000005030b7c24 */ /* 0x000fe2000f8e0204 */
[----:B------:R-:W-:Y:S01]  /*1c3e0*/  ULDC.64 UR4, c[0x0][0xae8] ;  /* 0x0002ba0000047ab9 */ /* 0x000fe20000000a00 */
[----:B------:R-:W-:-:S03]  /*1c3f0*/  IMAD R3, R193, 0x20, R221 ;  /* 0x00000020c1037824 */ /* 0x000fc600078e02dd */
[----:B------:R-:W-:Y:S01]  /*1c400*/  IADD3 R9, R9, R11, RZ ;  /* 0x0000000b09097210 */ /* 0x000fe20007ffe0ff */
[----:B------:R-:W-:Y:S01]  /*1c410*/  IMAD.IADD R13, R186, 0x1, R3 ;  /* 0x00000001ba0d7824 */ /* 0x000fe200078e0203 */
[----:B------:R-:W-:Y:S01]  /*1c420*/  IADD3 R186, R221, R186, RZ ;  /* 0x000000baddba7210 */ /* 0x000fe20007ffe0ff */
[----:B------:R-:W-:-:S04]  /*1c430*/  IMAD.WIDE.U32 R8, R165, UR4, R8 ;  /* 0x00000004a5087c25 */ /* 0x000fc8000f8e0008 */
[----:B------:R-:W-:Y:S01]  /*1c440*/  IMAD.MOV.U32 R3, RZ, RZ, R13 ;  /* 0x000000ffff037224 */ /* 0x000fe200078e000d */
[----:B-1----:R-:W-:Y:S01]  /*1c450*/  ISETP.NE.AND P0, PT, R15, 0x1, PT ;  /* 0x000000010f00780c */ /* 0x002fe20003f05270 */
[----:B------:R-:W-:Y:S01]  /*1c460*/  IMAD R9, R165, UR5, R9 ;  /* 0x00000005a5097c24 */ /* 0x000fe2000f8e0209 */
[----:B------:R-:W-:Y:S01]  /*1c470*/  ULDC.64 UR4, c[0x0][0xae0] ;  /* 0x0002b80000047ab9 */ /* 0x000fe20000000a00 */
[----:B------:R-:W-:-:S10]  /*1c480*/  IMAD.WIDE.U32 R8, R195, UR6, R8 ;  /* 0x00000006c3087c25 */ /* 0x000fd4000f8e0008 */
[----:B------:R-:W0:Y:S08]  /*1c490*/  @P0 LDC R10, c[0x0][0xbec] ;  /* 0x0002fb00ff0a0b82 */ /* 0x000e300000000800 */
[----:B------:R-:W1:Y:S01]  /*1c4a0*/  @P0 LDC R21, c[0x0][0xbf0] ;  /* 0x0002fc00ff150b82 */ /* 0x000e620000000800 */
[----:B0-----:R-:W-:-:S04]  /*1c4b0*/  @P0 IMAD.HI.U32 R4, R13, R10, RZ ;  /* 0x0000000a0d040227 */ /* 0x001fc800078e00ff */
[----:B------:R-:W-:Y:S01]  /*1c4c0*/  IMAD R10, R220, UR6, RZ ;  /* 0x00000006dc0a7c24 */ /* 0x000fe2000f8e02ff */
[----:B-1----:R-:W-:-:S03]  /*1c4d0*/  @P0 SHF.R.U32.HI R3, RZ, R21, R4 ;  /* 0x00000015ff030219 */ /* 0x002fc60000011604 */
[----:B------:R-:W-:Y:S01]  /*1c4e0*/  IMAD R11, R195, UR7, R10 ;  /* 0x00000007c30b7c24 */ /* 0x000fe2000f8e020a */
[----:B------:R-:W-:-:S03]  /*1c4f0*/  SHF.R.S32.HI R4, RZ, 0x1f, R3 ;  /* 0x0000001fff047819 */ /* 0x000fc60000011403 */
[----:B------:R-:W-:Y:S01]  /*1c500*/  IMAD.IADD R9, R9, 0x1, R11 ;  /* 0x0000000109097824 */ /* 0x000fe200078e020b */
[----:B------:R-:W-:Y:S01]  /*1c510*/  IADD3 R10, -R3, RZ, RZ ;  /* 0x000000ff030a7210 */ /* 0x000fe20007ffe1ff */
[----:B------:R-:W-:-:S04]  /*1c520*/  IMAD R4, R4, UR4, RZ ;  /* 0x0000000404047c24 */ /* 0x000fc8000f8e02ff */
[----:B------:R-:W-:Y:S02]  /*1c530*/  IMAD R11, R15, R10, R13 ;  /* 0x0000000a0f0b7224 */ /* 0x000fe400078e020d */
[C---:B------:R-:W-:Y:S02]  /*1c540*/  IMAD R13, R3.reuse, UR5, R4 ;  /* 0x00000005030d7c24 */ /* 0x040fe4000f8e0204 */
[----:B------:R-:W-:Y:S01]  /*1c550*/  IMAD.WIDE.U32 R8, R3, UR4, R8 ;  /* 0x0000000403087c25 */ /* 0x000fe2000f8e0008 */
[----:B------:R-:W-:Y:S01]  /*1c560*/  SHF.R.S32.HI R3, RZ, 0x1f, R11 ;  /* 0x0000001fff037819 */ /* 0x000fe2000001140b */
[----:B------:R-:W-:Y:S02]  /*1c570*/  ULDC.64 UR4, c[0x0][0xad8] ;  /* 0x0002b60000047ab9 */ /* 0x000fe40000000a00 */
[----:B------:R-:W-:Y:S02]  /*1c580*/  IMAD.IADD R9, R9, 0x1, R13 ;  /* 0x0000000109097824 */ /* 0x000fe400078e020d */
[----:B------:R-:W-:-:S02]  /*1c590*/  IMAD R4, R3, UR4, RZ ;  /* 0x0000000403047c24 */ /* 0x000fc4000f8e02ff */
[----:B------:R-:W-:Y:S02]  /*1c5a0*/  IMAD R15, R0, R15, RZ ;  /* 0x0000000f000f7224 */ /* 0x000fe400078e02ff */
[C---:B------:R-:W-:Y:S02]  /*1c5b0*/  IMAD R3, R11.reuse, UR5, R4 ;  /* 0x000000050b037c24 */ /* 0x040fe4000f8e0204 */
[----:B------:R-:W-:Y:S01]  /*1c5c0*/  IMAD.WIDE.U32 R8, R11, UR4, R8 ;  /* 0x000000040b087c25 */ /* 0x000fe2000f8e0008 */
[C---:B------:R-:W-:Y:S01]  /*1c5d0*/  ISETP.GE.AND P2, PT, R186.reuse, R15, PT ;  /* 0x0000000fba00720c */ /* 0x040fe20003f46270 */
[----:B------:R-:W-:Y:S02]  /*1c5e0*/  ULDC.64 UR4, c[0x0][0xa80] ;  /* 0x0002a00000047ab9 */ /* 0x000fe40000000a00 */
[----:B------:R-:W-:Y:S01]  /*1c5f0*/  VIADD R0, R186, 0x20 ;  /* 0x00000020ba007836 */ /* 0x000fe20000000000 */
[----:B------:R-:W-:Y:S02]  /*1c600*/  IADD3 R3, R9, R3, RZ ;  /* 0x0000000309037210 */ /* 0x000fe40007ffe0ff */
[----:B------:R-:W-:-:S02]  /*1c610*/  LEA R4, P3, R8, UR4, 0x1 ;  /* 0x0000000408047c11 */ /* 0x000fc4000f8608ff */
[-C--:B------:R-:W-:Y:S01]  /*1c620*/  ISETP.GE.AND P1, PT, R0, R15.reuse, PT ;  /* 0x0000000f0000720c */ /* 0x080fe20003f26270 */
[----:B------:R-:W-:Y:S01]  /*1c630*/  VIADD R0, R186, 0x40 ;  /* 0x00000040ba007836 */ /* 0x000fe20000000000 */
[----:B------:R-:W-:Y:S02]  /*1c640*/  LEA.HI.X R3, R8, UR5, R3, 0x1, P3 ;  /* 0x0000000508037c11 */ /* 0x000fe400098f0c03 */
[----:B------:R0:W1:Y:S02]  /*1c650*/  SHFL.IDX PT, R8, R4, RZ, 0x181f ;  /* 0x00181fff04087589 */ /* 0x00006400000e0000 */
[----:B------:R-:W-:Y:S02]  /*1c660*/  ISETP.GE.AND P0, PT, R0, R15, PT ;  /* 0x0000000f0000720c */ /* 0x000fe40003f06270 */
[----:B------:R0:W3:Y:S01]  /*1c670*/  SHFL.IDX PT, R0, R3, RZ, 0x181f ;  /* 0x00181fff03007589 */ /* 0x0000e200000e0000 */
[----:B------:R-:W-:Y:S10]  /*1c680*/  @P2 BRA `(.L_x_2891) ;  /* 0x0000000000282947 */ /* 0x000ff40003800000 */
[----:B------:R-:W-:Y:S01]  /*1c690*/  ULDC UR4, c[0x0][0xac8] ;  /* 0x0002b20000047ab9 */ /* 0x000fe20000000800 */
[----:B------:R-:W-:Y:S01]  /*1c6a0*/  ULDC.64 UR6, c[0x0][0x208] ;  /* 0x0000820000067ab9 */ /* 0x000fe20000000a00 */
[----:B------:R-:W-:Y:S02]  /*1c6b0*/  ISETP.GE.AND P4, PT, R189, UR4, PT ;  /* 0x00000004bd007c0c */ /* 0x000fe4000bf86270 */
[----:B------:R-:W-:-:S11]  /*1c6c0*/  ISETP.GE.AND P5, PT, R192, UR4, PT ;  /* 0x00000004c0007c0c */ /* 0x000fd6000bfa6270 */
[CC--:B-1----:R-:W-:Y:S02]  /*1c6d0*/  @!P4 LEA R10, P2, R189.reuse, R8.reuse, 0x1 ;  /* 0x00000008bd0ac211 */ /* 0x0c2fe400078408ff */
[C---:B------:R-:W-:Y:S02]  /*1c6e0*/  @!P5 LEA R8, P3, R192.reuse, R8, 0x1 ;  /* 0x00000008c008d211 */ /* 0x040fe400078608ff */
[-C--:B---3--:R-:W-:Y:S02]  /*1c6f0*/  @!P4 LEA.HI.X R11, R189, R0.reuse, R14, 0x1, P2 ;  /* 0x00000000bd0bc211 */ /* 0x088fe400010f0c0e */
[----:B------:R-:W-:-:S03]  /*1c700*/  @!P5 LEA.HI.X R9, R192, R0, R12, 0x1, P3 ;  /* 0x00000000c009d211 */ /* 0x000fc600018f0c0c */
[----:B------:R1:W-:Y:S04]  /*1c710*/  @!P4 ST.E.128 desc[UR6][R10.64], RZ ;  /* 0x000000ff0a00c985 */ /* 0x0003e8000c101d06 */
[----:B------:R1:W-:Y:S02]  /*1c720*/  @!P5 ST.E.128 desc[UR6][R8.64], RZ ;  /* 0x000000ff0800d985 */ /* 0x0003e4000c101d06 */
.L_x_2891:
[----:B------:R-:W-:Y:S05]  /*1c730*/  BSYNC B1 ;  /* 0x0000000000017941 */ /* 0x000fea0003800000 */
.L_x_2890:
[----:B---3--:R3:W0:Y:S01]  /*1c740*/  SHFL.IDX PT, R0, R3, 0x1, 0x181f ;  /* 0x00381f0003007f89 */ /* 0x00862200000e0000 */
[----:B------:R-:W-:Y:S03]  /*1c750*/  BSSY B1, `(.L_x_2892) ;  /* 0x000000d000017945 */ /* 0x000fe60003800000 */
[----:B-1----:R3:W1:Y:S01]  /*1c760*/  SHFL.IDX PT, R8, R4, 0x1, 0x181f ;  /* 0x00381f0004087f89 */ /* 0x00266200000e0000 */
[----:B------:R-:W-:Y:S05]  /*1c770*/  @P1 BRA `(.L_x_2893) ;  /* 0x0000000000281947 */ /* 0x000fea0003800000 */
[----:B------:R-:W-:Y:S01]  /*1c780*/  ULDC UR4, c[0x0][0xac8] ;  /* 0x0002b20000047ab9 */ /* 0x000fe20000000800 */
[----:B------:R-:W-:Y:S01]  /*1c790*/  ULDC.64 UR6, c[0x0][0x208] ;  /* 0x0000820000067ab9 */ /* 0x000fe20000000a00 */
        /* <DEDUP_REMOVED lines=8> */
.L_x_2893:
[----:B------:R-:W-:Y:S05]  /*1c820*/  BSYNC B1 ;  /* 0x0000000000017941 */ /* 0x000fea0003800000 */
.L_x_2892:
[----:B0-----:R0:W0:Y:S01]  /*1c830*/  SHFL.IDX PT, R0, R3, 0x2, 0x181f ;  /* 0x00581f0003007f89 */ /* 0x00102200000e0000 */
[----:B------:R-:W-:Y:S03]  /*1c840*/  BSSY B1, `(.L_x_2894) ;  /* 0x000000d000017945 */ /* 0x000fe60003800000 */
[----:B-1----:R1:W0:Y:S01]  /*1c850*/  SHFL.IDX PT, R8, R4, 0x2, 0x181f ;  /* 0x00581f0004087f89 */ /* 0x00222200000e0000 */
[----:B------:R-:W-:Y:S05]  /*1c860*/  @P0 BRA `(.L_x_2895) ;  /* 0x0000000000280947 */ /* 0x000fea0003800000 */
[----:B------:R-:W-:Y:S01]  /*1c870*/  ULDC UR4, c[0x0][0xac8] ;  /* 0x0002b20000047ab9 */ /* 0x000fe20000000800 */
[----:B------:R-:W-:Y:S01]  /*1c880*/  ULDC.64 UR6, c[0x0][0x208] ;  /* 0x0000820000067ab9 */ /* 0x000fe20000000a00 */
        /* <DEDUP_REMOVED lines=8> */
.L_x_2895:
[----:B------:R-:W-:Y:S05]  /*1c910*/  BSYNC B1 ;  /* 0x0000000000017941 */ /* 0x000fea0003800000 */
.L_x_2894:
[----:B0-----:R-:W-:Y:S01]  /*1c920*/  VIADD R0, R186, 0x60 ;  /* 0x00000060ba007836 */ /* 0x001fe20000000000 */
[----:B---3--:R-:W0:Y:S04]  /*1c930*/  SHFL.IDX PT, R3, R3, 0x3, 0x181f ;  /* 0x00781f0003037f89 */ /* 0x008e2800000e0000 */
[----:B------:R-:W-:Y:S01]  /*1c940*/  ISETP.GE.AND P0, PT, R0, R15, PT ;  /* 0x0000000f0000720c */ /* 0x000fe20003f06270 */
[----:B-1----:R-:W1:-:S12]  /*1c950*/  SHFL.IDX PT, R4, R4, 0x3, 0x181f ;  /* 0x00781f0004047f89 */ /* 0x002e5800000e0000 */
        /* <DEDUP_REMOVED lines=11> */
.L_x_2884:
[----:B------:R-:W-:Y:S05]  /*1ca10*/  BSYNC B0 ;  /* 0x0000000000007941 */ /* 0x000fea0003800000 */
.L_x_2874:
[----:B------:R-:W-:Y:S02]  /*1ca20*/  ULDC UR4, c[0x0][0xc3c] ;  /* 0x00030f0000047ab9 */ /* 0x000fe40000000800 */
[----:B------:R-:W-:-:S13]  /*1ca30*/  ISETP.GE.AND P0, PT, R7, UR4, PT ;  /* 0x0000000407007c0c */ /* 0x000fda000bf06270 */
[----:B------:R-:W-:Y:S05]  /*1ca40*/  @!P0 BRA `(.L_x_2896) ;  /* 0xfffffe4800948947 */ /* 0x000fea000383ffff */
[----:B------:R-:W-:Y:S05]  /*1ca50*/  BRA `(.L_x_2653) ;  /* 0x0000007c00047947 */ /* 0x000fea0003800000 */
.L_x_2651:
[----:B------:R-:W-:-:S08]  /*1ca60*/  NOP ;  /* 0x0000000000007918 */ /* 0x000fd00000000000 */
[----:B------:R-:W0:-:S00]  /*1ca70*/  USETMAXREG.DEALLOC.CTAPOOL 0x28 ;  /* 0x00000028000079c8 */ /* 0x000e0000080e0500 */
        /* <DEDUP_REMOVED lines=14> */
.L_x_2897:
[----:B------:R-:W-:Y:S01]  /*1cb60*/  LOP3.LUT R7, R0, 0x1f, RZ, 0xc0, !PT ;  /* 0x0000001f00077812 */ /* 0x000fe200078ec0ff */
[----:B------:R-:W-:Y:S01]  /*1cb70*/  ULDC UR4, c[0x0][0xc3c] ;  /* 0x00030f0000047ab9 */ /* 0x000fe20000000800 */
[----:B------:R-:W-:Y:S01]  /*1cb80*/  MOV R9, RZ ;  /* 0x000000ff00097202 */ /* 0x000fe20000000f00 */
[----:B------:R-:W-:Y:S01]  /*1cb90*/  ULDC.64 UR6, c[0x0][0x208] ;  /* 0x0000820000067ab9 */ /* 0x000fe20000000a00 */
[----:B------:R-:W-:Y:S01]  /*1cba0*/  ISETP.NE.AND P0, PT, R7, 0x1f, PT ;  /* 0x0000001f0700780c */ /* 0x000fe20003f05270 */
[----:B------:R-:W-:-:S03]  /*1cbb0*/  ULDC UR5, c[0x0][0xc38] ;  /* 0x00030e0000057ab9 */ /* 0x000fc60000000800 */
[----:B------:R-:W-:-:S13]  /*1cbc0*/  ISETP.GE.OR P1, PT, R7, UR4, !P0 ;  /* 0x0000000407007c0c */ /* 0x000fda000c726670 */
[----:B------:R-:W0:Y:S08]  /*1cbd0*/  @!P1 LDC.64 R4, c[0x0][0xc80] ;  /* 0x00032000ff049b82 */ /* 0x000e300000000a00 */
[----:B------:R-:W1:Y:S01]  /*1cbe0*/  @!P1 LDC.64 R2, c[0x0][0xc78] ;  /* 0x00031e00ff029b82 */ /* 0x000e620000000a00 */
[----:B0-----:R-:W-:-:S05]  /*1cbf0*/  @!P1 IMAD.WIDE.U32 R4, R7, 0x4, R4 ;  /* 0x0000000407049825 */ /* 0x001fca00078e0004 */
[----:B------:R-:W2:Y:S01]  /*1cc00*/  @!P1 LDG.E R6, desc[UR6][R4.64] ;  /* 0x0000000604069981 */ /* 0x000ea2000c1e1900 */
[----:B-1----:R-:W-:-:S05]  /*1cc10*/  @!P1 IMAD.WIDE.U32 R2, R7, 0x4, R2 ;  /* 0x0000000407029825 */ /* 0x002fca00078e0002 */
[----:B------:R-:W2:Y:S01]  /*1cc20*/  @!P1 LDG.E R9, desc[UR6][R2.64] ;  /* 0x0000000602099981 */ /* 0x000ea2000c1e1900 */
[C---:B------:R-:W-:Y:S02]  /*1cc30*/  ISETP.NE.AND P1, PT, R7.reuse, RZ, PT ;  /* 0x000000ff0700720c */ /* 0x040fe40003f25270 */
[C---:B------:R-:W-:Y:S02]  /*1cc40*/  ISETP.GE.U32.AND P2, PT, R7.reuse, 0x2, PT ;  /* 0x000000020700780c */ /* 0x040fe40003f46070 */
[C---:B------:R-:W-:Y:S02]  /*1cc50*/  ISETP.GE.U32.AND P3, PT, R7.reuse, 0x4, PT ;  /* 0x000000040700780c */ /* 0x040fe40003f66070 */
[C---:B------:R-:W-:Y:S02]  /*1cc60*/  ISETP.GE.U32.AND P4, PT, R7.reuse, 0x8, PT ;  /* 0x000000080700780c */ /* 0x040fe40003f86070 */
[----:B------:R-:W-:Y:S01]  /*1cc70*/  ISETP.GE.U32.AND P5, PT, R7, 0x10, PT ;  /* 0x000000100700780c */ /* 0x000fe20003fa6070 */
[----:B------:R-:W0:Y:S01]  /*1cc80*/  S2UR UR6, SR_CTAID.X ;  /* 0x00000000000679c3 */ /* 0x000e220000002500 */
[----:B------:R-:W-:Y:S01]  /*1cc90*/  UMOV UR4, URZ ;  /* 0x0000003f00047c82 */ /* 0x000fe20008000000 */
[----:B--2---:R-:W-:-:S05]  /*1cca0*/  IMAD R8, R6, R9, RZ ;  /* 0x0000000906087224 */ /* 0x004fca00078e02ff */
        /* <DEDUP_REMOVED lines=17> */
[----:B0-----:R-:W-:Y:S02]  /*1cdc0*/  ISETP.GT.AND P6, PT, R8, UR6, PT ;  /* 0x0000000608007c0c */ /* 0x001fe4000bfc4270 */
[----:B------:R-:W-:-:S11]  /*1cdd0*/  MOV R3, R8 ;  /* 0x0000000800037202 */ /* 0x000fd60000000f00 */
[----:B------:R-:W-:Y:S05]  /*1cde0*/  @P6 BRA `(.L_x_2899) ;  /* 0x0000000000a46947 */ /* 0x000fea0003800000 */
[----:B------:R-:W-:Y:S01]  /*1cdf0*/  IMAD.MOV.U32 R8, RZ, RZ, R3 ;  /* 0x000000ffff087224 */ /* 0x000fe200078e0003 */
[----:B------:R-:W-:Y:S01]  /*1ce00*/  UMOV UR4, URZ ;  /* 0x0000003f00047c82 */ /* 0x000fe20008000000 */
[----:B------:R-:W-:-:S05]  /*1ce10*/  ULDC UR5, c[0x0][0xc38] ;  /* 0x00030e0000057ab9 */ /* 0x000fca0000000800 */
.L_x_2901:
[----:B------:R-:W0:Y:S01]  /*1ce20*/  LDC R2, c[0x0][0xc3c] ;  /* 0x00030f00ff027b82 */ /* 0x000e220000000800 */
[----:B------:R-:W-:Y:S01]  /*1ce30*/  UIADD3 UR4, UR4, 0x1f, URZ ;  /* 0x0000001f04047890 */ /* 0x000fe2000fffe03f */
[----:B------:R-:W-:Y:S02]  /*1ce40*/  ULDC UR7, c[0x0][0xc3c] ;  /* 0x00030f0000077ab9 */ /* 0x000fe40000000800 */
[----:B------:R-:W-:-:S03]  /*1ce50*/  IMAD.U32 R19, RZ, RZ, UR7 ;  /* 0x00000007ff137e24 */ /* 0x000fc6000f8e00ff */
[----:B0-----:R-:W-:-:S13]  /*1ce60*/  ISETP.LE.AND P6, PT, R2, UR4, PT ;  /* 0x0000000402007c0c */ /* 0x001fda000bfc3270 */
[----:B------:R-:W-:Y:S05]  /*1ce70*/  @P6 BRA `(.L_x_2900) ;  /* 0x0000000800b06947 */ /* 0x000fea0003800000 */
[----:B------:R-:W-:Y:S01]  /*1ce80*/  IADD3 R9, R7, UR4, RZ ;  /* 0x0000000407097c10 */ /* 0x000fe2000fffe0ff */
[----:B------:R-:W-:Y:S01]  /*1ce90*/  IMAD.MOV.U32 R6, RZ, RZ, RZ ;  /* 0x000000ffff067224 */ /* 0x000fe200078e00ff */
[----:B------:R-:W-:Y:S02]  /*1cea0*/  ULDC.64 UR8, c[0x0][0x208] ;  /* 0x0000820000087ab9 */ /* 0x000fe40000000a00 */
        /* <DEDUP_REMOVED lines=29> */
.L_x_2899:
[----:B------:R-:W-:Y:S01]  /*1d080*/  IADD3 R3, -R3, R8, RZ ;  /* 0x0000000803037210 */ /* 0x000fe20007ffe1ff */
[----:B------:R-:W-:-:S04]  /*1d090*/  IMAD.MOV.U32 R16, RZ, RZ, RZ ;  /* 0x000000ffff107224 */ /* 0x000fc800078e00ff */
        /* <DEDUP_REMOVED lines=11> */
.L_x_2902:
[----:B-1----:R-:W-:Y:S01]  /*1d150*/  IMAD R16, R16, UR5, R3 ;  /* 0x0000000510107c24 */ /* 0x002fe2000f8e0203 */
[----:B------:R-:W-:-:S04]  /*1d160*/  IADD3 R19, R19, UR4, RZ ;  /* 0x0000000413137c10 */ /* 0x000fc8000fffe0ff */
        /* <DEDUP_REMOVED lines=19> */
[----:B------:R-:W-:Y:S02]  /*1d2a0*/  IADD3 R11, R10, 0xffffffe, RZ ;  /* 0x0ffffffe0a0b7810 */ /* 0x000fe40007ffe0ff */
[----:B------:R-:W-:Y:S02]  /*1d2b0*/  LOP3.LUT R8, R5, R6, RZ, 0x3c, !PT ;  /* 0x0000000605087212 */ /* 0x000fe400078e3cff */
        /* <DEDUP_REMOVED lines=13> */
[----:B------:R-:W-:Y:S02]  /*1d390*/  @!P1 LOP3.LUT R10, RZ, R6, RZ, 0x33, !PT ;  /* 0x00000006ff0a9212 */ /* 0x000fe400078e33ff */
[----:B------:R-:W-:Y:S01]  /*1d3a0*/  IADD3 R12, RZ, -R2, RZ ;  /* 0x80000002ff0c7210 */ /* 0x000fe20007ffe0ff */
[----:B------:R-:W-:Y:S01]  /*1d3b0*/  IMAD.MOV.U32 R2, RZ, RZ, RZ ;  /* 0x000000ffff027224 */ /* 0x000fe200078e00ff */
[----:B------:R-:W-:-:S03]  /*1d3c0*/  IABS R8, R10 ;  /* 0x0000000a00087213 */ /* 0x000fc60000000000 */
[----:B------:R-:W-:-:S04]  /*1d3d0*/  IMAD.HI.U32 R2, R3, R11, R2 ;  /* 0x0000000b03027227 */ /* 0x000fc800078e0002 */
[----:B------:R-:W-:Y:S01]  /*1d3e0*/  IMAD.MOV.U32 R3, RZ, RZ, R8 ;  /* 0x000000ffff037224 */ /* 0x000fe200078e0008 */
[----:B------:R-:W-:-:S03]  /*1d3f0*/  MOV R8, R12 ;  /* 0x0000000c00087202 */ /* 0x000fc60000000f00 */
        /* <DEDUP_REMOVED lines=9> */
[----:B------:R-:W-:-:S05]  /*1d490*/  IADD3 R3, -R10, RZ, RZ ;  /* 0x000000ff0a037210 */ /* 0x000fca0007ffe1ff */
[----:B------:R-:W-:-:S06]  /*1d4a0*/  @P0 IADD3 R2, R2, 0x1, RZ ;  /* 0x0000000102020810 */ /* 0x000fcc0007ffe0ff */
        /* <DEDUP_REMOVED lines=8> */
.L_x_2903:
[----:B------:R-:W0:Y:S01]  /*1d530*/  LDC.64 R2, c[0x0][0xc90] ;  /* 0x00032400ff027b82 */ /* 0x000e220000000a00 */
[----:B------:R-:W-:Y:S01]  /*1d540*/  ULDC.64 UR6, c[0x0][0x208] ;  /* 0x0000820000067ab9 */ /* 0x000fe20000000a00 */
        /* <DEDUP_REMOVED lines=24> */
[----:B------:R-:W-:-:S06]  /*1d6d0*/  @P0 IADD3 R2, R2, 0x1, RZ ;  /* 0x0000000102020810 */ /* 0x000fcc0007ffe0ff */
        /* <DEDUP_REMOVED lines=13> */
[----:B0-----:R-:W-:-:S06]  /*1d7b0*/  IADD3 R3, R8, 0xffffffe, RZ ;  /* 0x0ffffffe08037810 */ /* 0x001fcc0007ffe0ff */
[----:B------:R-:W0:Y:S02]  /*1d7c0*/  F2I.FTZ.U32.TRUNC.NTZ R3, R3 ;  /* 0x0000000300037305 */ /* 0x000e24000021f000 */
[----:B0-----:R-:W-:-:S05]  /*1d7d0*/  IMAD.MOV R9, RZ, RZ, -R3 ;  /* 0x000000ffff097224 */ /* 0x001fca00078e0a03 */
[----:B------:R-:W-:Y:S02]  /*1d7e0*/  MOV R5, R9 ;  /* 0x0000000900057202 */ /* 0x000fe40000000f00 */
[----:B------:R-:W-:-:S03]  /*1d7f0*/  IABS R9, R4 ;  /* 0x0000000400097213 */ /* 0x000fc60000000000 */
[----:B------:R-:W-:-:S04]  /*1d800*/  IMAD R5, R5, R10, RZ ;  /* 0x0000000a05057224 */ /* 0x000fc800078e02ff */
[----:B------:R-:W-:-:S04]  /*1d810*/  IMAD.HI.U32 R2, R3, R5, R2 ;  /* 0x0000000503027227 */ /* 0x000fc800078e0002 */
        /* <DEDUP_REMOVED lines=12> */
[----:B------:R-:W-:Y:S02]  /*1d8e0*/  @!P2 IADD3 R2, -R2, RZ, RZ ;  /* 0x000000ff0202a210 */ /* 0x000fe40007ffe1ff */
[----:B------:R-:W-:-:S05]  /*1d8f0*/  @!P1 LOP3.LUT R2, RZ, R13, RZ, 0x33, !PT ;  /* 0x0000000dff029212 */ /* 0x000fca00078e33ff */
[----:B------:R-:W-:-:S07]  /*1d900*/  IMAD R18, R2, R18, R3 ;  /* 0x0000001202127224 */ /* 0x000fce00078e0203 */
.L_x_2904:
[----:B------:R-:W-:-:S05]  /*1d910*/  LOP3.LUT R17, RZ, R2, RZ, 0x33, !PT ;  /* 0x00000002ff117212 */ /* 0x000fca00078e33ff */
[----:B------:R-:W-:Y:S01]  /*1d920*/  IMAD.IADD R17, R6, 0x1, R17 ;  /* 0x0000000106117824 */ /* 0x000fe200078e0211 */
[----:B------:R-:W-:Y:S06]  /*1d930*/  BRA `(.L_x_2905) ;  /* 0x00000000000c7947 */ /* 0x000fec0003800000 */
.L_x_2900:
[----:B------:R-:W-:Y:S01]  /*1d940*/  MOV R17, RZ ;  /* 0x000000ff00117202 */ /* 0x000fe20000000f00 */
[----:B------:R-:W-:Y:S02]  /*1d950*/  IMAD.U32 R16, RZ, RZ, UR6 ;  /* 0x00000006ff107e24 */ /* 0x000fe4000f8e00ff */
[----:B------:R-:W-:-:S07]  /*1d960*/  IMAD.MOV.U32 R18, RZ, RZ, RZ ;  /* 0x000000ffff127224 */ /* 0x000fce00078e00ff */
.L_x_2905:
[----:B------:R-:W-:-:S13]  /*1d970*/  ISETP.NE.AND P0, PT, R7, RZ, PT ;  /* 0x000000ff0700720c */ /* 0x000fda0003f05270 */
[----:B------:R-:W0:Y:S01]  /*1d980*/  @!P0 S2R R3, SR_CgaCtaId ;  /* 0x0000000000038919 */ /* 0x000e220000008800 */
[----:B------:R-:W-:-:S04]  /*1d990*/  @!P0 MOV R2, 0x400 ;  /* 0x0000040000028802 */ /* 0x000fc80000000f00 */
[----:B0-----:R-:W-:-:S05]  /*1d9a0*/  @!P0 LEA R2, R3, R2, 0x18 ;  /* 0x0000000203028211 */ /* 0x001fca00078ec0ff */
[----:B------:R1:W-:Y:S01]  /*1d9b0*/  @!P0 STS.128 [R2+0x2a8d0], R16 ;  /* 0x02a8d01002008388 */ /* 0x0003e20000000c00 */
[----:B------:R-:W-:Y:S06]  /*1d9c0*/  BAR.ARV 0x5, 0x180 ;  /* 0x0146000000007b1d */ /* 0x000fec0000002000 */
.L_x_2898:
[----:B------:R2:W-:Y:S01]  /*1d9d0*/  STL [R1+0x24], RZ ;  /* 0x000024ff01007387 */ /* 0x0005e20000100800 */
[----:B------:R-:W-:Y:S01]  /*1d9e0*/  ULDC UR4, c[0x0][0xc3c] ;  /* 0x00030f0000047ab9 */ /* 0x000fe20000000800 */
[----:B------:R-:W-:Y:S01]  /*1d9f0*/  MOV R29, 0x1 ;  /* 0x00000001001d7802 */ /* 0x000fe20000000f00 */
[----:B------:R-:W-:Y:S01]  /*1da00*/  IMAD.MOV.U32 R28, RZ, RZ, RZ ;  /* 0x000000ffff1c7224 */ /* 0x000fe200078e00ff */
[----:B0-----:R-:W-:-:S13]  /*1da10*/  ISETP.GE.AND P0, PT, R19, UR4, PT ;  /* 0x0000000413007c0c */ /* 0x001fda000bf06270 */
[----:B--2---:R-:W-:Y:S05]  /*1da20*/  @P0 BRA `(.L_x_2906) ;  /* 0x0000006800340947 */ /* 0x004fea0003800000 */
[----:B------:R-:W0:Y:S01]  /*1da30*/  S2UR UR5, SR_CgaCtaId ;  /* 0x00000000000579c3 */ /* 0x000e220000008800 */
[----:B------:R2:W-:Y:S01]  /*1da40*/  STL [R1+0x24], RZ ;  /* 0x000024ff01007387 */ /* 0x0005e20000100800 */
[C---:B-1----:R-:W-:Y:S01]  /*1da50*/  IMAD.SHL.U32 R2, R0.reuse, 0x8, RZ ;  /* 0x0000000800027824 */ /* 0x042fe200078e00ff */
[----:B------:R-:W-:Y:S01]  /*1da60*/  LOP3.LUT R4, R0, 0x7f, RZ, 0xc0, !PT ;  /* 0x0000007f00047812 */ /* 0x000fe200078ec0ff */
[----:B------:R-:W-:Y:S01]  /*1da70*/  UMOV UR4, 0x400 ;  /* 0x0000040000047882 */ /* 0x000fe20000000000 */
[----:B------:R-:W-:Y:S01]  /*1da80*/  BSSY B8, `(.L_x_2906) ;  /* 0x0000687000087945 */ /* 0x000fe20003800000 */
[----:B------:R-:W-:Y:S01]  /*1da90*/  IMAD.MOV.U32 R31, RZ, RZ, 0x1 ;  /* 0x00000001ff1f7424 */ /* 0x000fe200078e00ff */
[----:B------:R-:W-:Y:S01]  /*1daa0*/  LOP3.LUT R3, R2, 0x1f8, RZ, 0xc0, !PT ;  /* 0x000001f802037812 */ /* 0x000fe200078ec0ff */
[----:B------:R-:W-:Y:S01]  /*1dab0*/  IMAD.MOV.U32 R28, RZ, RZ, RZ ;  /* 0x000000ffff1c7224 */ /* 0x000fe200078e00ff */
[----:B------:R-:W-:Y:S01]  /*1dac0*/  SHF.L.U32 R34, R4, 0x3, RZ ;  /* 0x0000000304227819 */ /* 0x000fe200000006ff */
[----:B------:R-:W-:Y:S01]  /*1dad0*/  IMAD.MOV.U32 R29, RZ, RZ, 0x1 ;  /* 0x00000001ff1d7424 */ /* 0x000fe200078e00ff */
[----:B------:R-:W-:Y:S01]  /*1dae0*/  LOP3.LUT R3, R3, 0x38, R0, 0x78, !PT ;  /* 0x0000003803037812 */ /* 0x000fe200078e7800 */
[----:B------:R-:W-:Y:S01]  /*1daf0*/  IMAD.SHL.U32 R0, R0, 0x10, RZ ;  /* 0x0000001000007824 */ /* 0x000fe200078e00ff */
[----:B------:R-:W-:Y:S01]  /*1db00*/  LOP3.LUT R2, R2, 0x38, RZ, 0xc0, !PT ;  /* 0x0000003802027812 */ /* 0x000fe200078ec0ff */
[----:B------:R-:W-:Y:S01]  /*1db10*/  ULOP3.LUT UR37, UR60, 0x2, URZ, 0xfc, !UPT ;  /* 0x000000023c257892 */ /* 0x000fe2000f8efc3f */
[----:B------:R-:W-:Y:S01]  /*1db20*/  LOP3.LUT R34, R3, 0x200, R34, 0xf8, !PT ;  /* 0x0000020003227812 */ /* 0x000fe200078ef822 */
[----:B------:R-:W-:Y:S01]  /*1db30*/  ULDC.64 UR38, c[0x0][0x198] ;  /* 0x0000660000267ab9 */ /* 0x000fe20000000a00 */
[----:B------:R-:W-:Y:S01]  /*1db40*/  SHF.R.U32.HI R3, RZ, 0x3, R4 ;  /* 0x00000003ff037819 */ /* 0x000fe20000011604 */
[----:B------:R-:W-:Y:S01]  /*1db50*/  ULDC UR36, c[0x0][0xc] ;  /* 0x0000030000247ab9 */ /* 0x000fe20000000800 */
[----:B------:R-:W-:-:S02]  /*1db60*/  MOV R25, RZ ;  /* 0x000000ff00197202 */ /* 0x000fc40000000f00 */
[----:B------:R-:W-:Y:S02]  /*1db70*/  LOP3.LUT R4, R3, 0x70, R0, 0xf8, !PT ;  /* 0x0000007003047812 */ /* 0x000fe400078ef800 */
[C---:B------:R-:W-:Y:S01]  /*1db80*/  LOP3.LUT R3, R2.reuse, 0x40, RZ, 0xfc, !PT ;  /* 0x0000004002037812 */ /* 0x040fe200078efcff */
[----:B0-----:R-:W-:Y:S01]  /*1db90*/  ULEA UR4, UR5, UR4, 0x18 ;  /* 0x0000000405047291 */ /* 0x001fe2000f8ec03f */
[----:B------:R-:W-:-:S05]  /*1dba0*/  LOP3.LUT R0, R2, 0x80, RZ, 0xfc, !PT ;  /* 0x0000008002007812 */ /* 0x000fca00078efcff */
[----:B------:R-:W-:-:S05]  /*1dbb0*/  MOV R22, UR4 ;  /* 0x0000000400167c02 */ /* 0x000fca0008000f00 */
[----:B--2---:R-:W-:-:S07]  /*1dbc0*/  IMAD R36, R34, 0x2, R22 ;  /* 0x0000000222247824 */ /* 0x004fce00078e0216 */
.L_x_3011:
[----:B0-----:R-:W0:Y:S01]  /*1dbd0*/  LDC.64 R32, c[0x0][0xc88] ;  /* 0x00032200ff207b82 */ /* 0x001e220000000a00 */
[----:B------:R-:W-:Y:S01]  /*1dbe0*/  ULDC.64 UR4, c[0x0][0x208] ;  /* 0x0000820000047ab9 */ /* 0x000fe20000000a00 */
[----:B0-----:R-:W-:-:S06]  /*1dbf0*/  IMAD.WIDE R32, R19, 0x4, R32 ;  /* 0x0000000413207825 */ /* 0x001fcc00078e0220 */
[----:B------:R-:W2:Y:S01]  /*1dc00*/  LDG.E R32, desc[UR4][R32.64] ;  /* 0x0000000420207981 */ /* 0x000ea2000c1e1900 */
[----:B------:R-:W-:Y:S05]  /*1dc10*/  YIELD ;  /* 0x0000000000007946 */ /* 0x000fea0003800000 */
[----:B------:R-:W-:Y:S01]  /*1dc20*/  ULDC.64 UR4, c[0x0][0xa28] ;  /* 0x00028a0000047ab9 */ /* 0x000fe20000000a00 */
[----:B------:R-:W-:Y:S01]  /*1dc30*/  ULDC.64 UR8, c[0x0][0xa18] ;  /* 0x0002860000087ab9 */ /* 0x000fe20000000a00 */
[----:B------:R-:W-:Y:S01]  /*1dc40*/  ISETP.NE.U32.AND P0, PT, RZ, UR4, PT ;  /* 0x00000004ff007c0c */ /* 0x000fe2000bf05070 */
[----:B------:R-:W-:Y:S01]  /*1dc50*/  IMAD.MOV.U32 R13, RZ, RZ, RZ ;  /* 0x000000ffff0d7224 */ /* 0x000fe200078e00ff */
[----:B------:R-:W-:Y:S01]  /*1dc60*/  ULDC.64 UR10, c[0x0][0x208] ;  /* 0x00008200000a7ab9 */ /* 0x000fe20000000a00 */
[----:B------:R-:W-:Y:S01]  /*1dc70*/  ULDC.64 UR6, c[0x0][0xa10] ;  /* 0x0002840000067ab9 */ /* 0x000fe20000000a00 */
[----:B------:R-:W-:-:S02]  /*1dc80*/  ISETP.NE.AND.EX P0, PT, RZ, UR5, PT, P0 ;  /* 0x00000005ff007c0c */ /* 0x000fc4000bf05300 */
[----:B------:R-:W-:-:S04]  /*1dc90*/  ISETP.NE.U32.AND P2, PT, RZ, UR8, PT ;  /* 0x00000008ff007c0c */ /* 0x000fc8000bf45070 */
[----:B------:R-:W-:Y:S02]  /*1dca0*/  ISETP.NE.AND.EX P2, PT, RZ, UR9, PT, P2 ;  /* 0x00000009ff007c0c */ /* 0x000fe4000bf45320 */
[----:B--2---:R-:W-:-:S05]  /*1dcb0*/  SHF.R.S32.HI R0, RZ, 0x1f, R32 ;  /* 0x0000001fff007819 */ /* 0x004fca0000011420 */
[C---:B------:R-:W-:Y:S02]  /*1dcc0*/  @P0 LEA R2, P1, R32.reuse, UR4, 0x2 ;  /* 0x0000000420020c11 */ /* 0x040fe4000f8210ff */
[C---:B------:R-:W-:Y:S01]  /*1dcd0*/  SHF.L.U32 R23, R32.reuse, 0x2, RZ ;  /* 0x0000000220177819 */ /* 0x040fe200000006ff */
[----:B------:R0:W-:Y:S01]  /*1dce0*/  STL [R1+0x18], R0 ;  /* 0x0000180001007387 */ /* 0x0001e20000100800 */
[C-C-:B------:R-:W-:Y:S01]  /*1dcf0*/  @P0 LEA.HI.X R3, R32.reuse, UR5, R0.reuse, 0x2, P1 ;  /* 0x0000000520030c11 */ /* 0x140fe200088f1400 */
[----:B------:R-:W-:Y:S01]  /*1dd00*/  ULDC.64 UR4, c[0x0][0xa00] ;  /* 0x0002800000047ab9 */ /* 0x000fe20000000a00 */
[----:B------:R-:W-:-:S03]  /*1dd10*/  SHF.L.U64.HI R24, R32, 0x2, R0 ;  /* 0x0000000220187819 */ /* 0x000fc60000010200 */
[----:B-1----:R1:W2:Y:S01]  /*1dd20*/  @P0 LDG.E R13, desc[UR10][R2.64] ;  /* 0x0000000a020d0981 */ /* 0x0022a2000c1e1900 */
[----:B------:R-:W-:Y:S01]  /*1dd30*/  ISETP.NE.U32.AND P0, PT, RZ, UR4, PT ;  /* 0x00000004ff007c0c */ /* 0x000fe2000bf05070 */
[----:B------:R-:W-:Y:S01]  /*1dd40*/  IMAD.MOV.U32 R35, RZ, RZ, RZ ;  /* 0x000000ffff237224 */ /* 0x000fe200078e00ff */
[----:B------:R-:W-:Y:S01]  /*1dd50*/  ISETP.NE.U32.AND P1, PT, RZ, UR6, PT ;  /* 0x00000006ff007c0c */ /* 0x000fe2000bf25070 */
[----:B0-----:R-:W-:Y:S01]  /*1dd60*/  IMAD.MOV.U32 R0, RZ, RZ, RZ ;  /* 0x000000ffff007224 */ /* 0x001fe200078e00ff */
[----:B------:R-:W-:Y:S02]  /*1dd70*/  ISETP.NE.AND.EX P0, PT, RZ, UR5, PT, P0 ;  /* 0x00000005ff007c0c */ /* 0x000fe4000bf05300 */
[----:B------:R-:W-:Y:S02]  /*1dd80*/  ISETP.NE.AND.EX P1, PT, RZ, UR7, PT, P1 ;  /* 0x00000007ff007c0c */ /* 0x000fe4000bf25310 */
[C---:B------:R-:W-:Y:S02]  /*1dd90*/  IADD3 R4, P4, R23.reuse, UR6, RZ ;  /* 0x0000000617047c10 */ /* 0x040fe4000ff9e0ff */
[----:B-1----:R-:W-:Y:S01]  /*1dda0*/  IADD3 R2, P3, R23, UR4, RZ ;  /* 0x0000000417027c10 */ /* 0x002fe2000ff7e0ff */
[----:B------:R-:W-:Y:S01]  /*1ddb0*/  ULDC UR4, c[0x0][0x288] ;  /* 0x0000a20000047ab9 */ /* 0x000fe20000000800 */
[----:B------:R-:W-:-:S02]  /*1ddc0*/  IADD3.X R5, R24, UR7, RZ, P4, !PT ;  /* 0x0000000718057c10 */ /* 0x000fc4000a7fe4ff */
[C---:B------:R-:W-:Y:S02]  /*1ddd0*/  IADD3.X R3, R24.reuse, UR5, RZ, P3, !PT ;  /* 0x0000000518037c10 */ /* 0x040fe40009ffe4ff */
[----:B------:R-:W-:Y:S02]  /*1dde0*/  @P2 IADD3 R6, P3, R23, UR8, RZ ;  /* 0x0000000817062c10 */ /* 0x000fe4000ff7e0ff */
[----:B------:R-:W-:Y:S01]  /*1ddf0*/  MOV R8, UR4 ;  /* 0x0000000400087c02 */ /* 0x000fe20008000f00 */
[----:B------:R-:W-:Y:S01]  /*1de00*/  ULDC.64 UR4, c[0x0][0x418] ;  /* 0x0001060000047ab9 */ /* 0x000fe20000000a00 */
[----:B------:R-:W-:Y:S01]  /*1de10*/  @P2 IADD3.X R7, R24, UR9, RZ, P3, !PT ;  /* 0x0000000918072c10 */ /* 0x000fe20009ffe4ff */
[----:B------:R-:W5:Y:S04]  /*1de20*/  @P0 LDG.E R35, desc[UR10][R2.64] ;  /* 0x0000000a02230981 */ /* 0x000f68000c1e1900 */
[----:B---3--:R0:W3:Y:S01]  /*1de30*/  @P2 LDG.E R8, desc[UR10][R6.64] ;  /* 0x0000000a06082981 */ /* 0x0080e2000c1e1900 */
[----:B------:R-:W-:-:S03]  /*1de40*/  UISETP.NE.U32.AND UP0, UPT, UR4, URZ, UPT ;  /* 0x0000003f0400728c */ /* 0x000fc6000bf05070 */
[----:B------:R-:W-:Y:S01]  /*1de50*/  ULDC UR4, c[0x0][0x424] ;  /* 0x0001090000047ab9 */ /* 0x000fe20000000800 */
[----:B------:R-:W-:Y:S01]  /*1de60*/  UISETP.NE.AND.EX UP0, UPT, UR5, URZ, UPT, UP0 ;  /* 0x0000003f0500728c */ /* 0x000fe2000bf05300 */
[----:B------:R1:W5:Y:S02]  /*1de70*/  @P1 LDG.E R0, desc[UR10][R4.64] ;  /* 0x0000000a04001981 */ /* 0x000364000c1e1900 */
[----:B------:R-:W-:Y:S01]  /*1de80*/  ULDC UR5, c[0x0][0x2f0] ;  /* 0x0000bc0000057ab9 */ /* 0x000fe20000000800 */
[----:B------:R-:W-:-:S04]  /*1de90*/  USEL UR4, UR4, 0x1, UP0 ;  /* 0x0000000104047887 */ /* 0x000fc80008000000 */
[----:B------:R-:W-:-:S03]  /*1dea0*/  UIMAD UR4, UR4, UR5, URZ ;  /* 0x00000005040472a4 */ /* 0x000fc6000f8e023f */
[----:B------:R-:W-:Y:S02]  /*1deb0*/  ULDC UR5, c[0x0][0x348] ;  /* 0x0000d20000057ab9 */ /* 0x000fe40000000800 */
[----:B0-----:R-:W-:Y:S01]  /*1dec0*/  IMAD.U32 R6, RZ, RZ, UR5 ;  /* 0x00000005ff067e24 */ /* 0x001fe2000f8e00ff */
[----:B------:R-:W-:Y:S01]  /*1ded0*/  MOV R10, UR4 ;  /* 0x00000004000a7c02 */ /* 0x000fe20008000f00 */
[----:B---3--:R1:W-:Y:S04]  /*1dee0*/  STL [R1+0x10], R8 ;  /* 0x0000100801007387 */ /* 0x0083e80000100800 */
[----:B--2---:R1:W-:Y:S01]  /*1def0*/  STL [R1+0x4], R13 ;  /* 0x0000040d01007387 */ /* 0x0043e20000100800 */
[----:B------:R-:W-:Y:S01]  /*1df00*/  IMAD.MOV.U32 R12, RZ, RZ, R8 ;  /* 0x000000ffff0c7224 */ /* 0x000fe200078e0008 */
[----:B------:R-:W-:Y:S06]  /*1df10*/  @P2 BRA `(.L_x_2907) ;  /* 0x0000000000182947 */ /* 0x000fec0003800000 */
[----:B------:R-:W-:Y:S05]  /*1df20*/  @!P0 BRA `(.L_x_2907) ;  /* 0x0000000000148947 */ /* 0x000fea0003800000 */
[----:B------:R-:W-:Y:S02]  /*1df30*/  ULDC.64 UR4, c[0x0][0x208] ;  /* 0x0000820000047ab9 */ /* 0x000fe40000000a00 */
[----:B-1----:R-:W2:Y:S04]  /*1df40*/  LDG.E R8, desc[UR4][R2.64] ;  /* 0x0000000402087981 */ /* 0x002ea8000c1e1900 */
[----:B------:R-:W2:Y:S02]  /*1df50*/  LDG.E R7, desc[UR4][R2.64+0x4] ;  /* 0x0000040402077981 */ /* 0x000ea4000c1e1900 */
[----:B--2---:R-:W-:-:S05]  /*1df60*/  IMAD.IADD R12, R7, 0x1, -R8 ;  /* 0x00000001070c7824 */ /* 0x004fca00078e0a08 */
[----:B------:R0:W-:Y:S02]  /*1df70*/  STL [R1+0x10], R12 ;  /* 0x0000100c01007387 */ /* 0x0001e40000100800 */
.L_x_2907:
[----:B------:R-:W-:Y:S01]  /*1df80*/  ULDC.64 UR4, c[0x0][0xa20] ;  /* 0x0002880000047ab9 */ /* 0x000fe20000000a00 */
[C---:B------:R-:W-:Y:S01]  /*1df90*/  LOP3.LUT R2, R18.reuse, 0xff000000, RZ, 0xc0, !PT ;  /* 0xff00000012027812 */ /* 0x040fe200078ec0ff */
        /* <DEDUP_REMOVED lines=8> */
[----:B------:R-:W-:Y:S01]  /*1e020*/  IADD3 R2, P0, R23, UR4, RZ ;  /* 0x0000000417027c10 */ /* 0x000fe2000ff1e0ff */
[----:B------:R-:W-:-:S03]  /*1e030*/  ULDC.64 UR6, c[0x0][0x208] ;  /* 0x0000820000067ab9 */ /* 0x000fc60000000a00 */
[----:B------:R-:W-:-:S05]  /*1e040*/  IADD3.X R3, R24, UR5, RZ, P0, !PT ;  /* 0x0000000518037c10 */ /* 0x000fca00087fe4ff */
[----:B------:R2:W5:Y:S01]  /*1e050*/  LDG.E R10, desc[UR6][R2.64] ;  /* 0x00000006020a7981 */ /* 0x000562000c1e1900 */
[----:B------:R-:W-:Y:S05]  /*1e060*/  BRA `(.L_x_2909) ;  /* 0x0000000000287947 */ /* 0x000fea0003800000 */
.L_x_2908:
[----:B------:R-:W-:Y:S02]  /*1e070*/  ULDC.64 UR4, c[0x0][0xa08] ;  /* 0x0002820000047ab9 */ /* 0x000fe40000000a00 */
[----:B------:R-:W-:-:S04]  /*1e080*/  ISETP.NE.U32.AND P0, PT, RZ, UR4, PT ;  /* 0x00000004ff007c0c */ /* 0x000fc8000bf05070 */
[----:B------:R-:W-:-:S13]  /*1e090*/  ISETP.NE.AND.EX P0, PT, RZ, UR5, PT, P0 ;  /* 0x00000005ff007c0c */ /* 0x000fda000bf05300 */
[----:B------:R-:W-:Y:S05]  /*1e0a0*/  @!P0 BRA `(.L_x_2909) ;  /* 0x0000000000188947 */ /* 0x000fea0003800000 */
[----:B------:R-:W2:Y:S01]  /*1e0b0*/  LDC.64 R2, c[0x0][0xa08] ;  /* 0x00028200ff027b82 */ /* 0x000ea20000000a00 */
[----:B------:R-:W-:Y:S01]  /*1e0c0*/  ULDC.64 UR4, c[0x0][0x208] ;  /* 0x0000820000047ab9 */ /* 0x000fe20000000a00 */
[----:B--2---:R-:W-:-:S05]  /*1e0d0*/  IMAD.WIDE R2, R33, 0x4, R2 ;  /* 0x0000000421027825 */ /* 0x004fca00078e0202 */
[----:B------:R-:W2:Y:S04]  /*1e0e0*/  LDG.E R10, desc[UR4][R2.64] ;  /* 0x00000004020a7981 */ /* 0x000ea8000c1e1900 */
[----:B------:R-:W2:Y:S02]  /*1e0f0*/  LDG.E R7, desc[UR4][R2.64+0x4] ;  /* 0x0000040402077981 */ /* 0x000ea4000c1e1900 */
[----:B--2---:R-:W-:-:S07]  /*1e100*/  IADD3 R10, -R10, R7, RZ ;  /* 0x000000070a0a7210 */ /* 0x004fce0007ffe1ff */
.L_x_2909:
[----:B------:R-:W-:Y:S01]  /*1e110*/  ULDC.64 UR4, c[0x0][0x208] ;  /* 0x0000820000047ab9 */ /* 0x000fe20000000a00 */
[----:B--2---:R-:W2:Y:S01]  /*1e120*/  LDC R3, c[0x0][0x448] ;  /* 0x00011200ff037b82 */ /* 0x004ea20000000800 */
[----:B------:R-:W3:Y:S04]  /*1e130*/  @P1 LDG.E R2, desc[UR4][R4.64] ;  /* 0x0000000404021981 */ /* 0x000ee8000c1e1900 */
[----:B------:R1:W3:Y:S01]  /*1e140*/  @P1 LDG.E R11, desc[UR4][R4.64+0x4] ;  /* 0x00000404040b1981 */ /* 0x0002e2000c1e1900 */
[----:B-----5:R-:W-:Y:S01]  /*1e150*/  IMAD.IADD R10, R10, 0x1, -R13 ;  /* 0x000000010a0a7824 */ /* 0x020fe200078e0a0d */
[----:B------:R-:W-:Y:S01]  /*1e160*/  BSSY B0, `(.L_x_2910) ;  /* 0x0000035000007945 */ /* 0x000fe20003800000 */
[----:B------:R-:W-:Y:S01]  /*1e170*/  IMAD.MOV.U32 R14, RZ, RZ, RZ ;  /* 0x000000ffff0e7224 */ /* 0x000fe200078e00ff */
[----:B-1----:R-:W-:-:S02]  /*1e180*/  LOP3.LUT R4, R9, 0xff, RZ, 0xc0, !PT ;  /* 0x000000ff09047812 */ /* 0x002fc400078ec0ff */
[----:B------:R-:W-:Y:S02]  /*1e190*/  SHF.R.U32.HI R5, RZ, 0x10, R9 ;  /* 0x00000010ff057819 */ /* 0x000fe40000011609 */
[----:B--2---:R-:W-:-:S13]  /*1e1a0*/  ISETP.NE.AND P0, PT, R3, 0x1, PT ;  /* 0x000000010300780c */ /* 0x004fda0003f05270 */
[----:B------:R-:W1:Y:S08]  /*1e1b0*/  @P0 LDC R7, c[0x0][0x44c] ;  /* 0x00011300ff070b82 */ /* 0x000e700000000800 */
[----:B------:R-:W2:Y:S01]  /*1e1c0*/  @P0 LDC R3, c[0x0][0x450] ;  /* 0x00011400ff030b82 */ /* 0x000ea20000000800 */
[----:B---3--:R-:W-:Y:S02]  /*1e1d0*/  @P1 IMAD.IADD R6, R11, 0x1, -R2 ;  /* 0x000000010b061824 */ /* 0x008fe400078e0a02 */
[----:B------:R-:W-:-:S02]  /*1e1e0*/  IMAD.SHL.U32 R2, R17, 0x80, RZ ;  /* 0x0000008011027824 */ /* 0x000fc400078e00ff */
[----:B------:R-:W-:-:S03]  /*1e1f0*/  IMAD.IADD R37, R10, 0x1, R6 ;  /* 0x000000010a257824 */ /* 0x000fc600078e0206 */
[----:B------:R-:W-:-:S05]  /*1e200*/  IADD3 R2, R2, 0x7f, RZ ;  /* 0x0000007f02027810 */ /* 0x000fca0007ffe0ff */
[----:B-1----:R-:W-:Y:S01]  /*1e210*/  @P0 IMAD.HI.U32 R8, R2, R7, RZ ;  /* 0x0000000702080227 */ /* 0x002fe200078e00ff */
[----:B------:R-:W-:-:S04]  /*1e220*/  IADD3 R7, R37, 0x5f, RZ ;  /* 0x0000005f25077810 */ /* 0x000fc80007ffe0ff */
[----:B--2---:R-:W-:Y:S01]  /*1e230*/  @P0 SHF.R.U32.HI R2, RZ, R3, R8 ;  /* 0x00000003ff020219 */ /* 0x004fe20000011608 */
[----:B------:R-:W-:Y:S01]  /*1e240*/  IMAD.HI R7, R7, 0x2aaaaaab, RZ ;  /* 0x2aaaaaab07077827 */ /* 0x000fe200078e02ff */
[----:B------:R-:W-:-:S04]  /*1e250*/  IADD3 R8, R37, 0x60, -R12 ;  /* 0x0000006025087810 */ /* 0x000fc80007ffe80c */
[----:B------:R-:W-:Y:S01]  /*1e260*/  SHF.R.U32.HI R3, RZ, 0x1f, R7 ;  /* 0x0000001fff037819 */ /* 0x000fe20000011607 */
[----:B------:R-:W-:-:S03]  /*1e270*/  IMAD.IADD R2, R8, 0x1, R2 ;  /* 0x0000000108027824 */ /* 0x000fc600078e0202 */
[----:B------:R-:W-:Y:S01]  /*1e280*/  LEA.HI.SX32 R7, R7, R3, 0x1c ;  /* 0x0000000307077211 */ /* 0x000fe200078fe2ff */
[----:B------:R-:W-:-:S05]  /*1e290*/  IMAD.HI R2, R2, 0x2aaaaaab, RZ ;  /* 0x2aaaaaab02027827 */ /* 0x000fca00078e02ff */
[----:B------:R-:W-:-:S04]  /*1e2a0*/  SHF.R.U32.HI R3, RZ, 0x1f, R2 ;  /* 0x0000001fff037819 */ /* 0x000fc80000011602 */
[----:B------:R-:W-:-:S04]  /*1e2b0*/  LEA.HI.SX32 R2, R2, R3, 0x1c ;  /* 0x0000000302027211 */ /* 0x000fc800078fe2ff */
[----:B------:R-:W-:-:S04]  /*1e2c0*/  VIMNMX R11, R7, R2, PT ;  /* 0x00000002070b7248 */ /* 0x000fc80003fe0100 */
[----:B------:R-:W-:-:S13]  /*1e2d0*/  ISETP.GE.AND P0, PT, R11, 0x1, PT ;  /* 0x000000010b00780c */ /* 0x000fda0003f06270 */
[----:B------:R-:W-:Y:S05]  /*1e2e0*/  @!P0 BRA `(.L_x_2911) ;  /* 0x0000000000708947 */ /* 0x000fea0003800000 */
[----:B------:R-:W-:Y:S01]  /*1e2f0*/  ISETP.NE.AND P0, PT, R5, RZ, PT ;  /* 0x000000ff0500720c */ /* 0x000fe20003f05270 */
[----:B------:R-:W-:-:S03]  /*1e300*/  ULDC UR4, c[0x0][0x9f0] ;  /* 0x00027c0000047ab9 */ /* 0x000fc60000000800 */
[----:B------:R-:W-:-:S04]  /*1e310*/  SEL R9, R5, UR4, P0 ;  /* 0x0000000405097c07 */ /* 0x000fc80008000000 */
[----:B------:R-:W-:Y:S02]  /*1e320*/  IABS R13, R9 ;  /* 0x00000009000d7213 */ /* 0x000fe40000000000 */
[----:B0-----:R-:W-:Y:S02]  /*1e330*/  IADD3 R12, R9, -0x1, R11 ;  /* 0xffffffff090c7810 */ /* 0x001fe40007ffe00b */
        /* <DEDUP_REMOVED lines=22> */
[----:B------:R-:W-:-:S07]  /*1e4a0*/  @!P2 LOP3.LUT R14, RZ, R9, RZ, 0x33, !PT ;  /* 0x00000009ff0ea212 */ /* 0x000fce00078e33ff */
.L_x_2911:
[----:B------:R-:W-:Y:S05]  /*1e4b0*/  BSYNC B0 ;  /* 0x0000000000007941 */ /* 0x000fea0003800000 */
.L_x_2910:
[-C--:B------:R-:W-:Y:S01]  /*1e4c0*/  IMAD R2, R4, R14.reuse, RZ ;  /* 0x0000000e04027224 */ /* 0x080fe200078e02ff */
[----:B------:R-:W-:Y:S04]  /*1e4d0*/  BSSY B0, `(.L_x_2912) ;  /* 0x0000133000007945 */ /* 0x000fe80003800000 */
[C---:B------:R-:W-:Y:S01]  /*1e4e0*/  VIADDMNMX R11, R2.reuse, R14, R11, PT ;  /* 0x0000000e020b7246 */ /* 0x040fe2000380010b */
[----:B------:R-:W-:-:S04]  /*1e4f0*/  IMAD R2, R2, 0x60, -R10 ;  /* 0x0000006002027824 */ /* 0x000fc800078e0a0a */
[----:B------:R-:W-:Y:S01]  /*1e500*/  IMAD R11, R11, 0x60, -R10 ;  /* 0x000000600b0b7824 */ /* 0x000fe200078e0a0a */
[----:B------:R-:W-:-:S04]  /*1e510*/  VIMNMX R2, RZ, R2, !PT ;  /* 0x00000002ff027248 */ /* 0x000fc80007fe0100 */
[----:B------:R-:W-:-:S04]  /*1e520*/  VIMNMX R11, R11, R6, PT ;  /* 0x000000060b0b7248 */ /* 0x000fc80003fe0100 */
[----:B------:R-:W-:Y:S01]  /*1e530*/  ISETP.GT.AND P0, PT, R11, R2, PT ;  /* 0x000000020b00720c */ /* 0x000fe20003f04270 */
[----:B------:R-:W-:-:S05]  /*1e540*/  IMAD.WIDE.U32 R2, R2, -0x55555555, RZ ;  /* 0xaaaaaaab02027825 */ /* 0x000fca00078e00ff */
[----:B------:R-:W-:-:S04]  /*1e550*/  SHF.R.U32.HI R6, RZ, 0x6, R3 ;  /* 0x00000006ff067819 */ /* 0x000fc80000011603 */
[----:B------:R-:W-:-:S03]  /*1e560*/  MOV R3, R6 ;  /* 0x0000000600037202 */ /* 0x000fc60000000f00 */
[----:B------:R-:W-:-:S04]  /*1e570*/  @P0 VIADD R9, R11, 0x5f ;  /* 0x0000005f0b090836 */ /* 0x000fc80000000000 */
[----:B------:R-:W-:-:S05]  /*1e580*/  @P0 IMAD.HI R9, R9, 0x2aaaaaab, RZ ;  /* 0x2aaaaaab09090827 */ /* 0x000fca00078e02ff */
[----:B------:R-:W-:-:S04]  /*1e590*/  @P0 SHF.R.U32.HI R2, RZ, 0x1f, R9 ;  /* 0x0000001fff020819 */ /* 0x000fc80000011609 */
[----:B------:R-:W-:Y:S02]  /*1e5a0*/  @P0 LEA.HI.SX32 R3, R9, R2, 0x1c ;  /* 0x0000000209030211 */ /* 0x000fe400078fe2ff */
[----:B------:R-:W-:Y:S02]  /*1e5b0*/  PLOP3.LUT P0, PT, PT, PT, PT, 0x80, 0x0 ;  /* 0x000000000000781c */ /* 0x000fe40003f0f070 */
[----:B------:R-:W-:-:S13]  /*1e5c0*/  ISETP.GT.AND P2, PT, R3, R6, PT ;  /* 0x000000060300720c */ /* 0x000fda0003f44270 */
[----:B------:R-:W-:Y:S05]  /*1e5d0*/  @!P2 BRA `(.L_x_2913) ;  /* 0x000000100088a947 */ /* 0x000fea0003800000 */
[----:B------:R-:W-:Y:S01]  /*1e5e0*/  UMOV UR4, 0xffffffff ;  /* 0xffffffff00047882 */ /* 0x000fe20000000000 */
[----:B------:R-:W-:Y:S02]  /*1e5f0*/  SEL R2, R33, RZ, !P1 ;  /* 0x000000ff21027207 */ /* 0x000fe40004800000 */
[----:B------:R-:W-:Y:S05]  /*1e600*/  BRA.DIV UR4, `(.L_x_2914) ;  /* 0x0000007204a47947 */ /* 0x000fea000b800000 */
[----:B------:R-:W1:Y:S02]  /*1e610*/  S2R R9, SR_TID.X ;  /* 0x0000000000097919 */ /* 0x000e640000002100 */
[----:B-1----:R-:W-:-:S04]  /*1e620*/  SHF.R.U32.HI R9, RZ, 0x5, R9 ;  /* 0x00000005ff097819 */ /* 0x002fc80000011609 */
[----:B------:R-:W-:-:S05]  /*1e630*/  LOP3.LUT R9, R9, 0x3, RZ, 0xc0, !PT ;  /* 0x0000000309097812 */ /* 0x000fca00078ec0ff */
[----:B------:R1:W2:Y:S02]  /*1e640*/  SHFL.IDX PT, R14, R9, RZ, 0x1f ;  /* 0x00001fff090e7589 */ /* 0x0002a400000e0000 */
.L_x_3079:
[----:B--2---:R-:W-:Y:S02]  /*1e650*/  ISETP.NE.AND P0, PT, R14, RZ, PT ;  /* 0x000000ff0e00720c */ /* 0x004fe40003f05270 */
[----:B------:R-:W-:-:S11]  /*1e660*/  PLOP3.LUT P6, PT, PT, PT, PT, 0x8, 0x0 ;  /* 0x000000000000781c */ /* 0x000fd60003fce170 */
[----:B------:R-:W-:Y:S05]  /*1e670*/  @P0 BRA `(.L_x_2915) ;  /* 0x00000000000c0947 */ /* 0x000fea0003800000 */
[----:B------:R-:W-:-:S03]  /*1e680*/  UMOV UR4, 0xffffffff ;  /* 0xffffffff00047882 */ /* 0x000fc60000000000 */
[----:B------:R-:W-:Y:S05]  /*1e690*/  BRA.DIV UR4, `(.L_x_2916) ;  /* 0x0000007204b47947 */ /* 0x000fea000b800000 */
[----:B------:R-:W-:-:S13]  /*1e6a0*/  ELECT P6, URZ, PT ;  /* 0x00000000003f782f */ /* 0x000fda00038c0000 */
.L_x_2915:
[----:B-1----:R-:W2:Y:S01]  /*1e6b0*/  LDL R9, [R1+0x24] ;  /* 0x0000240001097983 */ /* 0x002ea20000100800 */
[----:B------:R-:W-:Y:S01]  /*1e6c0*/  BSSY B1, `(.L_x_2917) ;  /* 0x0000008000017945 */ /* 0x000fe20003800000 */
[----:B--2---:R-:W-:-:S05]  /*1e6d0*/  VIADD R9, R9, 0x1 ;  /* 0x0000000109097836 */ /* 0x004fca0000000000 */
[----:B------:R-:W-:-:S04]  /*1e6e0*/  LEA.HI R10, R9, R9, RZ, 0x1 ;  /* 0x00000009090a7211 */ /* 0x000fc800078f08ff */
[----:B------:R-:W-:-:S05]  /*1e6f0*/  LOP3.LUT R10, R10, 0xfffffffe, RZ, 0xc0, !PT ;  /* 0xfffffffe0a0a7812 */ /* 0x000fca00078ec0ff */
[----:B------:R-:W-:-:S05]  /*1e700*/  IMAD.IADD R9, R9, 0x1, -R10 ;  /* 0x0000000109097824 */ /* 0x000fca00078e0a0a */
[----:B------:R-:W-:-:S04]  /*1e710*/  SHF.L.U32 R9, R9, 0x1f, RZ ;  /* 0x0000001f09097819 */ /* 0x000fc800000006ff */
[----:B------:R-:W1:Y:S02]  /*1e720*/  SYNCS.PHASECHK.TRANS64.TRYWAIT P0, [R22+URZ+0x2a820], R9 ;  /* 0x02a82009160075a7 */ /* 0x000e64000800017f */
[----:B-1----:R-:W-:Y:S05]  /*1e730*/  @!P0 BRA `(.L_x_2918) ;  /* 0x0000007000ac8947 */ /* 0x002fea0003800000 */
.L_x_3082:
[----:B------:R-:W-:Y:S05]  /*1e740*/  BSYNC B1 ;  /* 0x0000000000017941 */ /* 0x000fea0003800000 */
.L_x_2917:
[----:B------:R-:W-:Y:S04]  /*1e750*/  BSSY B1, `(.L_x_2919) ;  /* 0x000007c000017945 */ /* 0x000fe80003800000 */
[----:B------:R-:W-:Y:S05]  /*1e760*/  @!P6 BRA `(.L_x_2920) ;  /* 0x0000000400e8e947 */ /* 0x000fea0003800000 */
[----:B------:R-:W-:Y:S01]  /*1e770*/  LEA R13, R25, R22, 0x3 ;  /* 0x00000016190d7211 */ /* 0x000fe200078e18ff */
[----:B------:R-:W2:Y:S01]  /*1e780*/  S2R R10, SR_TID.X ;  /* 0x00000000000a7919 */ /* 0x000ea20000002100 */
[----:B0-----:R-:W-:Y:S01]  /*1e790*/  SHF.L.U32 R12, R31, 0x1f, RZ ;  /* 0x0000001f1f0c7819 */ /* 0x001fe200000006ff */
[----:B------:R-:W-:Y:S03]  /*1e7a0*/  BSSY B2, `(.L_x_2921) ;  /* 0x0000005000027945 */ /* 0x000fe60003800000 */
[----:B------:R-:W0:Y:S01]  /*1e7b0*/  SYNCS.PHASECHK.TRANS64.TRYWAIT P0, [R13+URZ+0x2a8a0], R12 ;  /* 0x02a8a00c0d0075a7 */ /* 0x000e22000800017f */
[----:B--2---:R-:W-:-:S04]  /*1e7c0*/  LOP3.LUT R10, R10, 0x7f, RZ, 0xc0, !PT ;  /* 0x0000007f0a0a7812 */ /* 0x004fc800078ec0ff */
[----:B------:R-:W-:Y:S01]  /*1e7d0*/  ISETP.NE.AND P1, PT, R10, RZ, PT ;  /* 0x000000ff0a00720c */ /* 0x000fe20003f25270 */
[----:B0-----:R-:W-:-:S12]  /*1e7e0*/  @!P0 BRA `(.L_x_2922) ;  /* 0x0000007000948947 */ /* 0x001fd80003800000 */
.L_x_3083:
[----:B------:R-:W-:Y:S05]  /*1e7f0*/  BSYNC B2 ;  /* 0x0000000000027941 */ /* 0x000fea0003800000 */
.L_x_2921:
[----:B------:R-:W-:Y:S04]  /*1e800*/  BSSY B2, `(.L_x_2923) ;  /* 0x0000009000027945 */ /* 0x000fe80003800000 */
[----:B------:R-:W-:Y:S05]  /*1e810*/  @P1 BRA `(.L_x_2924) ;  /* 0x00000000001c1947 */ /* 0x000fea0003800000 */
[----:B------:R-:W2:Y:S01]  /*1e820*/  S2R R10, SR_TID.X ;  /* 0x00000000000a7919 */ /* 0x000ea20000002100 */
[----:B-1----:R-:W-:-:S04]  /*1e830*/  IMAD.MOV.U32 R9, RZ, RZ, 0x9000 ;  /* 0x00009000ff097424 */ /* 0x002fc800078e00ff */
[----:B------:R3:W-:Y:S01]  /*1e840*/  SYNCS.ARRIVE.TRANS64 RZ, [R13+URZ+0x2a890], R9 ;  /* 0x02a890090dff79a7 */ /* 0x0007e2000800003f */
[----:B--2---:R-:W-:-:S04]  /*1e850*/  LOP3.LUT R10, R10, 0x1f, RZ, 0xc0, !PT ;  /* 0x0000001f0a0a7812 */ /* 0x004fc800078ec0ff */
[----:B------:R-:W-:-:S13]  /*1e860*/  ISETP.NE.AND P0, PT, R10, RZ, PT ;  /* 0x000000ff0a00720c */ /* 0x000fda0003f05270 */
[----:B---3--:R-:W-:Y:S05]  /*1e870*/  @!P0 BRA `(.L_x_2924) ;  /* 0x0000000000048947 */ /* 0x008fea0003800000 */
[----:B------:R-:W-:Y:S01]  /*1e880*/  BPT.TRAP 0x1 ;  /* 0x000000040000795c */ /* 0x000fe20000300000 */
.L_x_2924:
[----:B------:R-:W-:Y:S05]  /*1e890*/  BSYNC B2 ;  /* 0x0000000000027941 */ /* 0x000fea0003800000 */
.L_x_2923:
[----:B------:R-:W-:Y:S01]  /*1e8a0*/  IMAD.MOV.U32 R20, RZ, RZ, RZ ;  /* 0x000000ffff147224 */ /* 0x000fe200078e00ff */
[----:B------:R-:W-:Y:S01]  /*1e8b0*/  UIADD3 UR4, UP0, UR38, 0x570, URZ ;  /* 0x0000057026047890 */ /* 0x000fe2000ff1e03f */
[----:B------:R-:W-:Y:S01]  /*1e8c0*/  IMAD R10, R3, 0x60, R0 ;  /* 0x00000060030a7824 */ /* 0x000fe200078e0200 */
[----:B------:R-:W-:Y:S01]  /*1e8d0*/  PLOP3.LUT P0, PT, PT, PT, PT, 0x80, 0x0 ;  /* 0x000000000000781c */ /* 0x000fe20003f0f070 */
[----:B------:R-:W-:Y:S01]  /*1e8e0*/  IMAD R11, R25, 0x9000, R22 ;  /* 0x00009000190b7824 */ /* 0x000fe200078e0216 */
[----:B------:R-:W-:Y:S01]  /*1e8f0*/  R2UR UR10, R20 ;  /* 0x00000000140a72ca */ /* 0x000fe200000e0000 */
[----:B-1----:R-:W-:Y:S01]  /*1e900*/  VIADD R9, R13, 0x2a890 ;  /* 0x0002a8900d097836 */ /* 0x002fe20000000000 */
[----:B------:R-:W-:Y:S01]  /*1e910*/  IADD3 R10, R10, -0x60, RZ ;  /* 0xffffffa00a0a7810 */ /* 0x000fe20007ffe0ff */
[----:B------:R-:W-:Y:S01]  /*1e920*/  VIADD R14, R11, 0x18400 ;  /* 0x000184000b0e7836 */ /* 0x000fe20000000000 */
[----:B------:R-:W-:Y:S01]  /*1e930*/  UIADD3.X UR5, URZ, UR39, URZ, UP0, !UPT ;  /* 0x000000273f057290 */ /* 0x000fe200087fe43f */
[----:B------:R-:W-:Y:S01]  /*1e940*/  UMOV UR6, 0x0 ;  /* 0x0000000000067882 */ /* 0x000fe20000000000 */
[----:B------:R-:W-:-:S10]  /*1e950*/  UMOV UR7, 0x12f00000 ;  /* 0x12f0000000077882 */ /* 0x000fd40000000000 */
.L_x_2925:
        /* <DEDUP_REMOVED lines=10> */
[----:B------:R-:W-:Y:S01]  /*1ea00*/  MOV R21, 0x40 ;  /* 0x0000004000157802 */ /* 0x000fe20000000f00 */
[----:B------:R-:W-:Y:S01]  /*1ea10*/  VIADD R14, R11, 0x1b400 ;  /* 0x0001b4000b0e7836 */ /* 0x000fe20000000000 */
[----:B------:R-:W-:Y:S01]  /*1ea20*/  PLOP3.LUT P0, PT, PT, PT, PT, 0x80, 0x0 ;  /* 0x000000000000781c */ /* 0x000fe20003f0f070 */
[----:B------:R-:W-:Y:S01]  /*1ea30*/  UMOV UR6, 0x0 ;  /* 0x0000000000067882 */ /* 0x000fe20000000000 */
[----:B------:R-:W-:Y:S01]  /*1ea40*/  R2UR UR10, R21 ;  /* 0x00000000150a72ca */ /* 0x000fe200000e0000 */
[----:B------:R-:W-:-:S14]  /*1ea50*/  UMOV UR7, 0x12f00000 ;  /* 0x12f0000000077882 */ /* 0x000fdc0000000000 */
.L_x_2926:
        /* <DEDUP_REMOVED lines=15> */
.L_x_2927:
        /* <DEDUP_REMOVED lines=13> */
.L_x_3084:
[----:B------:R-:W-:Y:S05]  /*1ec20*/  BSYNC B2 ;  /* 0x0000000000027941 */ /* 0x000fea0003800000 */
.L_x_2928:
[----:B------:R-:W-:Y:S01]  /*1ec30*/  BSSY B2, `(.L_x_2930) ;  /* 0x000000b000027945 */ /* 0x000fe20003800000 */
[----:B------:R-:W-:Y:S01]  /*1ec40*/  MOV R14, 0x0 ;  /* 0x00000000000e7802 */ /* 0x000fe20000000f00 */
[----:B------:R-:W-:Y:S02]  /*1ec50*/  IMAD.MOV.U32 R15, RZ, RZ, 0x12f00000 ;  /* 0x12f00000ff0f7424 */ /* 0x000fe400078e00ff */
        /* <DEDUP_REMOVED lines=8> */
.L_x_2931:
[----:B------:R-:W-:Y:S05]  /*1ece0*/  BSYNC B2 ;  /* 0x0000000000027941 */ /* 0x000fea0003800000 */
.L_x_2930:
        /* <DEDUP_REMOVED lines=9> */
.L_x_2932:
        /* <DEDUP_REMOVED lines=15> */
.L_x_2933:
        /* <DEDUP_REMOVED lines=9> */
[----:B--2---:R-:W-:Y:S05]  /*1ef00*/  @P0 BRA.U.ANY `(.L_x_2933) ;  /* 0xfffffffd00d80947 */ /* 0x004fea000393ffff */
.L_x_2920:
[----:B------:R-:W-:Y:S05]  /*1ef10*/  BSYNC B1 ;  /* 0x0000000000017941 */ /* 0x000fea0003800000 */
.L_x_2919:
[----:B------:R-:W-:Y:S01]  /*1ef20*/  VIADD R13, R3, 0xfffffffe ;  /* 0xfffffffe030d7836 */ /* 0x000fe20000000000 */
[----:B------:R-:W-:Y:S02]  /*1ef30*/  IADD3 R25, R25, 0x1, RZ ;  /* 0x0000000119197810 */ /* 0x000fe40007ffe0ff */
[----:B------:R-:W-:Y:S02]  /*1ef40*/  PLOP3.LUT P0, PT, PT, PT, PT, 0x8, 0x0 ;  /* 0x000000000000781c */ /* 0x000fe40003f0e170 */
[----:B------:R-:W-:Y:S02]  /*1ef50*/  ISETP.GE.AND P2, PT, R13, R6, PT ;  /* 0x000000060d00720c */ /* 0x000fe40003f46270 */
[----:B------:R-:W-:-:S04]  /*1ef60*/  ISETP.NE.AND P1, PT, R25, 0x2, PT ;  /* 0x000000021900780c */ /* 0x000fc80003f25270 */
[----:B------:R-:W-:Y:S02]  /*1ef70*/  SEL R3, RZ, 0x1, P1 ;  /* 0x00000001ff037807 */ /* 0x000fe40000800000 */
[----:B------:R-:W-:Y:S02]  /*1ef80*/  SEL R25, R25, RZ, P1 ;  /* 0x000000ff19197207 */ /* 0x000fe40000800000 */
[----:B------:R-:W-:-:S03]  /*1ef90*/  LOP3.LUT R31, R31, R3, RZ, 0x3c, !PT ;  /* 0x000000031f1f7212 */ /* 0x000fc600078e3cff */
[----:B------:R-:W-:Y:S05]  /*1efa0*/  @!P2 BRA `(.L_x_2913) ;  /* 0x000000080014a947 */ /* 0x000fea0003800000 */
.L_x_2949:
[----:B------:R-:W-:Y:S05]  /*1efb0*/  YIELD ;  /* 0x0000000000007946 */ /* 0x000fea0003800000 */
[----:B------:R-:W-:Y:S04]  /*1efc0*/  BSSY B1, `(.L_x_2934) ;  /* 0x000007b000017945 */ /* 0x000fe80003800000 */
[----:B------:R-:W-:Y:S05]  /*1efd0*/  @!P6 BRA `(.L_x_2935) ;  /* 0x0000000400e4e947 */ /* 0x000fea0003800000 */
[----:B0-----:R-:W-:Y:S01]  /*1efe0*/  IMAD R12, R25, 0x8, R22 ;  /* 0x00000008190c7824 */ /* 0x001fe200078e0216 */
[----:B------:R-:W-:Y:S01]  /*1eff0*/  SHF.L.U32 R11, R31, 0x1f, RZ ;  /* 0x0000001f1f0b7819 */ /* 0x000fe200000006ff */
[----:B------:R-:W0:Y:S01]  /*1f000*/  S2R R3, SR_TID.X ;  /* 0x0000000000037919 */ /* 0x000e220000002100 */
[----:B------:R-:W-:Y:S02]  /*1f010*/  BSSY B2, `(.L_x_2936) ;  /* 0x0000005000027945 */ /* 0x000fe40003800000 */
[----:B------:R-:W2:Y:S01]  /*1f020*/  SYNCS.PHASECHK.TRANS64.TRYWAIT P1, [R12+URZ+0x2a8a0], R11 ;  /* 0x02a8a00b0c0075a7 */ /* 0x000ea2000802017f */
[----:B0-----:R-:W-:-:S04]  /*1f030*/  LOP3.LUT R3, R3, 0x7f, RZ, 0xc0, !PT ;  /* 0x0000007f03037812 */ /* 0x001fc800078ec0ff */
[----:B------:R-:W-:Y:S01]  /*1f040*/  ISETP.NE.AND P2, PT, R3, RZ, PT ;  /* 0x000000ff0300720c */ /* 0x000fe20003f45270 */
[----:B--2---:R-:W-:-:S12]  /*1f050*/  @!P1 BRA `(.L_x_2937) ;  /* 0x0000006800a09947 */ /* 0x004fd80003800000 */
.L_x_3085:
[----:B------:R-:W-:Y:S05]  /*1f060*/  BSYNC B2 ;  /* 0x0000000000027941 */ /* 0x000fea0003800000 */
.L_x_2936:
[----:B------:R-:W-:Y:S04]  /*1f070*/  BSSY B2, `(.L_x_2938) ;  /* 0x0000009000027945 */ /* 0x000fe80003800000 */
[----:B------:R-:W-:Y:S05]  /*1f080*/  @P2 BRA `(.L_x_2939) ;  /* 0x00000000001c2947 */ /* 0x000fea0003800000 */
[----:B-1----:R-:W1:Y:S01]  /*1f090*/  S2R R9, SR_TID.X ;  /* 0x0000000000097919 */ /* 0x002e620000002100 */
[----:B------:R-:W-:-:S04]  /*1f0a0*/  MOV R3, 0x9000 ;  /* 0x0000900000037802 */ /* 0x000fc80000000f00 */
[----:B------:R2:W-:Y:S01]  /*1f0b0*/  SYNCS.ARRIVE.TRANS64 RZ, [R12+URZ+0x2a890], R3 ;  /* 0x02a890030cff79a7 */ /* 0x0005e2000800003f */
[----:B-1----:R-:W-:-:S04]  /*1f0c0*/  LOP3.LUT R9, R9, 0x1f, RZ, 0xc0, !PT ;  /* 0x0000001f09097812 */ /* 0x002fc800078ec0ff */
[----:B------:R-:W-:-:S13]  /*1f0d0*/  ISETP.NE.AND P1, PT, R9, RZ, PT ;  /* 0x000000ff0900720c */ /* 0x000fda0003f25270 */
[----:B--2---:R-:W-:Y:S05]  /*1f0e0*/  @!P1 BRA `(.L_x_2939) ;  /* 0x0000000000049947 */ /* 0x004fea0003800000 */
[----:B------:R-:W-:Y:S01]  /*1f0f0*/  BPT.TRAP 0x1 ;  /* 0x000000040000795c */ /* 0x000fe20000300000 */
.L_x_2939:
[----:B------:R-:W-:Y:S05]  /*1f100*/  BSYNC B2 ;  /* 0x0000000000027941 */ /* 0x000fea0003800000 */
.L_x_2938:
[----:B------:R-:W-:Y:S01]  /*1f110*/  IMAD.MOV.U32 R20, RZ, RZ, RZ ;  /* 0x000000ffff147224 */ /* 0x000fe200078e00ff */
[----:B------:R-:W-:Y:S01]  /*1f120*/  UIADD3 UR4, UP0, UR38, 0x570, URZ ;  /* 0x0000057026047890 */ /* 0x000fe2000ff1e03f */
[----:B------:R-:W-:Y:S01]  /*1f130*/  IMAD R10, R25, 0x9000, R22 ;  /* 0x00009000190a7824 */ /* 0x000fe200078e0216 */
[----:B------:R-:W-:Y:S01]  /*1f140*/  PLOP3.LUT P1, PT, PT, PT, PT, 0x80, 0x0 ;  /* 0x000000000000781c */ /* 0x000fe20003f2f070 */
[----:B-1----:R-:W-:Y:S01]  /*1f150*/  IMAD R9, R13, 0x60, R0 ;  /* 0x000000600d097824 */ /* 0x002fe200078e0200 */
[----:B------:R-:W-:Y:S01]  /*1f160*/  R2UR UR10, R20 ;  /* 0x00000000140a72ca */ /* 0x000fe200000e0000 */
[----:B------:R-:W-:Y:S01]  /*1f170*/  VIADD R3, R12, 0x2a890 ;  /* 0x0002a8900c037836 */ /* 0x000fe20000000000 */
[----:B------:R-:W-:Y:S01]  /*1f180*/  IADD3 R14, R10, 0x18400, RZ ;  /* 0x000184000a0e7810 */ /* 0x000fe20007ffe0ff */
[----:B------:R-:W-:Y:S01]  /*1f190*/  UIADD3.X UR5, URZ, UR39, URZ, UP0, !UPT ;  /* 0x000000273f057290 */ /* 0x000fe200087fe43f */
[----:B------:R-:W-:Y:S01]  /*1f1a0*/  UMOV UR6, 0x0 ;  /* 0x0000000000067882 */ /* 0x000fe20000000000 */
[----:B------:R-:W-:-:S10]  /*1f1b0*/  UMOV UR7, 0x12f00000 ;  /* 0x12f0000000077882 */ /* 0x000fd40000000000 */
.L_x_2940:
        /* <DEDUP_REMOVED lines=16> */
.L_x_2941:
        /* <DEDUP_REMOVED lines=11> */
[----:B------:R-:W-:Y:S01]  /*1f370*/  UMOV UR6, 0x0 ;  /* 0x0000000000067882 */ /* 0x000fe20000000000 */
[----:B------:R-:W-:Y:S01]  /*1f380*/  IADD3 R10, R10, 0x1e400, RZ ;  /* 0x0001e4000a0a7810 */ /* 0x000fe20007ffe0ff */
[----:B------:R-:W-:Y:S01]  /*1f390*/  UMOV UR7, 0x12f00000 ;  /* 0x12f0000000077882 */ /* 0x000fe20000000000 */
[----:B------:R-:W-:-:S09]  /*1f3a0*/  UMOV UR10, 0x80 ;  /* 0x00000080000a7882 */ /* 0x000fd20000000000 */
.L_x_2942:
        /* <DEDUP_REMOVED lines=13> */
.L_x_3086:
[----:B------:R-:W-:Y:S05]  /*1f480*/  BSYNC B2 ;  /* 0x0000000000027941 */ /* 0x000fea0003800000 */
.L_x_2943:
        /* <DEDUP_REMOVED lines=11> */
.L_x_2946:
[----:B------:R-:W-:Y:S05]  /*1f540*/  BSYNC B2 ;  /* 0x0000000000027941 */ /* 0x000fea0003800000 */
.L_x_2945:
        /* <DEDUP_REMOVED lines=9> */
.L_x_2947:
        /* <DEDUP_REMOVED lines=15> */
.L_x_2948:
        /* <DEDUP_REMOVED lines=10> */
.L_x_2935:
[----:B------:R-:W-:Y:S05]  /*1f770*/  BSYNC B1 ;  /* 0x0000000000017941 */ /* 0x000fea0003800000 */
.L_x_2934:
[----:B------:R-:W-:Y:S01]  /*1f780*/  ISETP.GT.AND P2, PT, R13, R6, PT ;  /* 0x000000060d00720c */ /* 0x000fe20003f44270 */
[----:B------:R-:W-:Y:S02]  /*1f790*/  VIADD R25, R25, 0x1 ;  /* 0x0000000119197836 */ /* 0x000fe40000000000 */
[----:B------:R-:W-:-:S03]  /*1f7a0*/  VIADD R13, R13, 0xffffffff ;  /* 0xffffffff0d0d7836 */ /* 0x000fc60000000000 */
[----:B------:R-:W-:-:S04]  /*1f7b0*/  ISETP.NE.AND P1, PT, R25, 0x2, PT ;  /* 0x000000021900780c */ /* 0x000fc80003f25270 */
[----:B------:R-:W-:Y:S02]  /*1f7c0*/  SEL R3, RZ, 0x1, P1 ;  /* 0x00000001ff037807 */ /* 0x000fe40000800000 */
[----:B------:R-:W-:Y:S02]  /*1f7d0*/  SEL R25, R25, RZ, P1 ;  /* 0x000000ff19197207 */ /* 0x000fe40000800000 */
[----:B------:R-:W-:Y:S01]  /*1f7e0*/  LOP3.LUT R31, R31, R3, RZ, 0x3c, !PT ;  /* 0x000000031f1f7212 */ /* 0x000fe200078e3cff */
[----:B------:R-:W-:Y:S06]  /*1f7f0*/  @P2 BRA `(.L_x_2949) ;  /* 0xfffffff400ec2947 */ /* 0x000fec000383ffff */
.L_x_2913:
[----:B------:R-:W-:Y:S05]  /*1f800*/  BSYNC B0 ;  /* 0x0000000000007941 */ /* 0x000fea0003800000 */
.L_x_2912:
[----:B------:R-:W2:Y:S01]  /*1f810*/  LDC R0, c[0x0][0x448] ;  /* 0x00011200ff007b82 */ /* 0x000ea20000000800 */
[----:B------:R-:W-:Y:S01]  /*1f820*/  LEA R2, R17, 0x7f, 0x7 ;  /* 0x0000007f11027811 */ /* 0x000fe200078e38ff */
[----:B------:R-:W-:Y:S06]  /*1f830*/  @!P0 WARPSYNC.ALL ;  /* 0x0000000000008948 */ /* 0x000fec0003800000 */
[----:B------:R-:W-:Y:S01]  /*1f840*/  @!P0 BAR.SYNC.DEFER_BLOCKING 0xc, 0x180 ;  /* 0x0306000000008b1d */ /* 0x000fe20000010000 */
[----:B------:R-:W-:-:S05]  /*1f850*/  ISETP.NE.AND P2, PT, R5, RZ, PT ;  /* 0x000000ff0500720c */ /* 0x000fca0003f45270 */
[----:B------:R-:W-:Y:S08]  /*1f860*/  BSSY B0, `(.L_x_2950) ;  /* 0x0000029000007945 */ /* 0x000ff00003800000 */
[----:B------:R-:W3:Y:S01]  /*1f870*/  @!P2 LDC R5, c[0x0][0x9f0] ;  /* 0x00027c00ff05ab82 */ /* 0x000ee20000000800 */
[----:B--2---:R-:W-:-:S13]  /*1f880*/  ISETP.NE.AND P1, PT, R0, 0x1, PT ;  /* 0x000000010000780c */ /* 0x004fda0003f25270 */
[----:B-1----:R-:W1:Y:S08]  /*1f890*/  @P1 LDC R9, c[0x0][0x44c] ;  /* 0x00011300ff091b82 */ /* 0x002e700000000800 */
[----:B------:R-:W2:Y:S01]  /*1f8a0*/  @P1 LDC R3, c[0x0][0x450] ;  /* 0x00011400ff031b82 */ /* 0x000ea20000000800 */
[----:B-1----:R-:W-:-:S05]  /*1f8b0*/  @P1 IMAD.HI.U32 R0, R2, R9, RZ ;  /* 0x0000000902001227 */ /* 0x002fca00078e00ff */
[----:B--2---:R-:W-:Y:S01]  /*1f8c0*/  @P1 SHF.R.U32.HI R2, RZ, R3, R0 ;  /* 0x00000003ff021219 */ /* 0x004fe20000011600 */
[----:B------:R-:W-:-:S03]  /*1f8d0*/  IMAD.MOV.U32 R0, RZ, RZ, RZ ;  /* 0x000000ffff007224 */ /* 0x000fc600078e00ff */
[----:B------:R-:W-:-:S05]  /*1f8e0*/  IADD3 R2, R8, R2, RZ ;  /* 0x0000000208027210 */ /* 0x000fca0007ffe0ff */
[----:B------:R-:W-:-:S05]  /*1f8f0*/  IMAD.HI R2, R2, 0x2aaaaaab, RZ ;  /* 0x2aaaaaab02027827 */ /* 0x000fca00078e02ff */
[----:B------:R-:W-:-:S04]  /*1f900*/  SHF.R.U32.HI R3, RZ, 0x1f, R2 ;  /* 0x0000001fff037819 */ /* 0x000fc80000011602 */
[----:B------:R-:W-:-:S04]  /*1f910*/  LEA.HI.SX32 R2, R2, R3, 0x1c ;  /* 0x0000000302027211 */ /* 0x000fc800078fe2ff */
[----:B------:R-:W-:-:S04]  /*1f920*/  VIMNMX R7, R7, R2, PT ;  /* 0x0000000207077248 */ /* 0x000fc80003fe0100 */
[----:B------:R-:W-:-:S13]  /*1f930*/  ISETP.GE.AND P1, PT, R7, 0x1, PT ;  /* 0x000000010700780c */ /* 0x000fda0003f26270 */
[----:B---3--:R-:W-:Y:S05]  /*1f940*/  @!P1 BRA `(.L_x_2951) ;  /* 0x0000000000689947 */ /* 0x008fea0003800000 */
[-C--:B------:R-:W-:Y:S01]  /*1f950*/  IABS R0, R5.reuse ;  /* 0x0000000500007213 */ /* 0x080fe20000000000 */
[----:B------:R-:W-:Y:S01]  /*1f960*/  IMAD.MOV.U32 R2, RZ, RZ, RZ ;  /* 0x000000ffff027224 */ /* 0x000fe200078e00ff */
[----:B------:R-:W-:Y:S02]  /*1f970*/  IABS R8, R5 ;  /* 0x0000000500087213 */ /* 0x000fe40000000000 */
[----:B------:R-:W1:Y:S03]  /*1f980*/  I2F.RP R9, R0 ;  /* 0x0000000000097306 */ /* 0x000e660000209400 */
[----:B------:R-:W-:-:S05]  /*1f990*/  IMAD.MOV R8, RZ, RZ, -R8 ;  /* 0x000000ffff087224 */ /* 0x000fca00078e0a08 */
[----:B-1----:R-:W1:Y:S02]  /*1f9a0*/  MUFU.RCP R9, R9 ;  /* 0x0000000900097308 */ /* 0x002e640000001000 */
[----:B-1----:R-:W-:-:S06]  /*1f9b0*/  VIADD R10, R9, 0xffffffe ;  /* 0x0ffffffe090a7836 */ /* 0x002fcc0000000000 */
[----:B------:R-:W1:Y:S02]  /*1f9c0*/  F2I.FTZ.U32.TRUNC.NTZ R3, R10 ;  /* 0x0000000a00037305 */ /* 0x000e64000021f000 */
[----:B-1----:R-:W-:-:S05]  /*1f9d0*/  IADD3 R11, RZ, -R3, RZ ;  /* 0x80000003ff0b7210 */ /* 0x002fca0007ffe0ff */
[----:B------:R-:W-:-:S04]  /*1f9e0*/  IMAD R11, R11, R0, RZ ;  /* 0x000000000b0b7224 */ /* 0x000fc800078e02ff */
[----:B------:R-:W-:Y:S01]  /*1f9f0*/  IMAD.HI.U32 R6, R3, R11, R2 ;  /* 0x0000000b03067227 */ /* 0x000fe200078e0002 */
[----:B------:R-:W-:-:S04]  /*1fa00*/  IADD3 R3, R5, -0x1, R7 ;  /* 0xffffffff05037810 */ /* 0x000fc80007ffe007 */
[----:B------:R-:W-:Y:S02]  /*1fa10*/  IABS R2, R3 ;  /* 0x0000000300027213 */ /* 0x000fe40000000000 */
[----:B------:R-:W-:-:S03]  /*1fa20*/  LOP3.LUT R3, R3, R5, RZ, 0x3c, !PT ;  /* 0x0000000503037212 */ /* 0x000fc600078e3cff */
        /* <DEDUP_REMOVED lines=12> */
.L_x_2951:
[----:B------:R-:W-:Y:S05]  /*1faf0*/  BSYNC B0 ;  /* 0x0000000000007941 */ /* 0x000fea0003800000 */
.L_x_2950:
[-C--:B------:R-:W-:Y:S01]  /*1fb00*/  IMAD R2, R4, R0.reuse, RZ ;  /* 0x0000000004027224 */ /* 0x080fe200078e02ff */
[----:B------:R-:W-:Y:S04]  /*1fb10*/  BSSY B7, `(.L_x_2952) ;  /* 0x0000377000077945 */ /* 0x000fe80003800000 */
[----:B------:R-:W-:Y:S01]  /*1fb20*/  VIADDMNMX R30, R2, R0, R7, PT ;  /* 0x00000000021e7246 */ /* 0x000fe20003800107 */
[----:B------:R1:W-:Y:S03]  /*1fb30*/  STL [R1], R2 ;  /* 0x0000000201007387 */ /* 0x0003e60000100800 */
        /* <DEDUP_REMOVED lines=10> */
[----:B------:R-:W1:Y:S01]  /*1fbe0*/  FLO.U32 R0, UR4 ;  /* 0x0000000400007d00 */ /* 0x000e6200080e0000 */
[----:B------:R-:W-:Y:S01]  /*1fbf0*/  ULDC.64 UR6, c[0x0][0x208] ;  /* 0x0000820000067ab9 */ /* 0x000fe20000000a00 */
[----:B-1----:R-:W-:-:S06]  /*1fc00*/  ISETP.EQ.U32.AND P0, PT, R0, R5, PT ;  /* 0x000000050000720c */ /* 0x002fcc0003f02070 */
[----:B------:R-:W2:Y:S07]  /*1fc10*/  POPC R5, UR4 ;  /* 0x0000000400057d09 */ /* 0x000eae0008000000 */
[----:B--2---:R-:W2:Y:S01]  /*1fc20*/  @P0 ATOMG.E.ADD.STRONG.GPU PT, R3, desc[UR6][R2.64], R5 ;  /* 0x00000005020309a8 */ /* 0x004ea200081ee1c6 */
[----:B------:R-:W1:Y:S02]  /*1fc30*/  S2R R4, SR_LTMASK ;  /* 0x0000000000047919 */ /* 0x000e640000003900 */
[----:B-1----:R-:W-:-:S04]  /*1fc40*/  LOP3.LUT R4, R4, UR4, RZ, 0xc0, !PT ;  /* 0x0000000404047c12 */ /* 0x002fc8000f8ec0ff */
[----:B------:R-:W1:Y:S01]  /*1fc50*/  POPC R7, R4 ;  /* 0x0000000400077309 */ /* 0x000e620000000000 */
[----:B--2---:R-:W1:Y:S02]  /*1fc60*/  SHFL.IDX PT, R0, R3, R0, 0x1f ;  /* 0x00001f0003007589 */ /* 0x004e6400000e0000 */
[----:B-1----:R-:W-:Y:S01]  /*1fc70*/  IADD3 R16, R0, UR36, R7 ;  /* 0x0000002400107c10 */ /* 0x002fe2000fffe007 */
[----:B------:R-:W-:Y:S06]  /*1fc80*/  BRA `(.L_x_2954) ;  /* 0x00000034007c7947 */ /* 0x000fec0003800000 */
.L_x_2953:
        /* <DEDUP_REMOVED lines=12> */
[----:B------:R-:W-:Y:S01]  /*1fd50*/  MOV R7, UR9 ;  /* 0x0000000900077c02 */ /* 0x000fe20008000f00 */
[----:B------:R-:W-:Y:S01]  /*1fd60*/  IMAD.U32 R10, RZ, RZ, UR4 ;  /* 0x00000004ff0a7e24 */ /* 0x000fe2000f8e00ff */
[----:B------:R-:W-:Y:S01]  /*1fd70*/  MOV R8, 0x70 ;  /* 0x0000007000087802 */ /* 0x000fe20000000f00 */
[----:B------:R-:W-:-:S02]  /*1fd80*/  IMAD.U32 R11, RZ, RZ, UR5 ;  /* 0x00000005ff0b7e24 */ /* 0x000fc4000f8e00ff */
[----:B0-----:R-:W-:Y:S02]  /*1fd90*/  IMAD.MOV.U32 R12, RZ, RZ, 0x1 ;  /* 0x00000001ff0c7424 */ /* 0x001fe400078e00ff */
[----:B------:R-:W-:-:S07]  /*1fda0*/  IMAD.MOV.U32 R13, RZ, RZ, RZ ;  /* 0x000000ffff0d7224 */ /* 0x000fce00078e00ff */
[----:B------:R-:W-:-:S07]  /*1fdb0*/  LEPC R20, `(.L_x_2956) ;  /* 0x000000001014794e */ /* 0x000fce0000000000 */
[----:B-1----:R-:W-:Y:S05]  /*1fdc0*/  CALL.ABS.NOINC R2 ;  /* 0x0000000002007343 */ /* 0x002fea0003c00000 */
.L_x_2956:
[----:B------:R-:W-:Y:S05]  /*1fdd0*/  BSYNC B6 ;  /* 0x0000000000067941 */ /* 0x000fea0003800000 */
.L_x_2955:
        /* <DEDUP_REMOVED lines=17> */
[----:B01----:R-:W-:-:S07]  /*1fef0*/  IMAD.MOV.U32 R12, RZ, RZ, 0x1 ;  /* 0x00000001ff0c7424 */ /* 0x003fce00078e00ff */
[----:B------:R-:W-:-:S07]  /*1ff00*/  LEPC R20, `(.L_x_2959) ;  /* 0x000000001014794e */ /* 0x000fce0000000000 */
[----:B--2---:R-:W-:Y:S05]  /*1ff10*/  CALL.ABS.NOINC R2 ;  /* 0x0000000002007343 */ /* 0x004fea0003c00000 */
.L_x_2959:
        /* <DEDUP_REMOVED lines=15> */
.L_x_2958:
[----:B------:R-:W-:Y:S05]  /*20010*/  BSYNC B6 ;  /* 0x0000000000067941 */ /* 0x000fea0003800000 */
.L_x_2957:
[----:B------:R-:W2:Y:S01]  /*20020*/  LDL R20, [R1+0x4] ;  /* 0x0000040001147983 */ /* 0x000ea20000100800 */
[----:B------:R-:W-:Y:S01]  /*20030*/  ULDC.64 UR4, c[0x0][0x9f8] ;  /* 0x00027e0000047ab9 */ /* 0x000fe20000000a00 */
[----:B------:R-:W-:Y:S01]  /*20040*/  ULDC.64 UR6, c[0x0][0x208] ;  /* 0x0000820000067ab9 */ /* 0x000fe20000000a00 */
[----:B------:R-:W-:Y:S01]  /*20050*/  ISETP.NE.U32.AND P0, PT, RZ, UR4, PT ;  /* 0x00000004ff007c0c */ /* 0x000fe2000bf05070 */
[----:B------:R-:W1:Y:S01]  /*20060*/  S2R R21, SR_TID.X ;  /* 0x0000000000157919 */ /* 0x000e620000002100 */
[----:B------:R-:W3:Y:S02]  /*20070*/  LDC R0, c[0x0][0x430] ;  /* 0x00010c00ff007b82 */ /* 0x000ee40000000800 */
[----:B------:R-:W-:-:S13]  /*20080*/  ISETP.NE.AND.EX P0, PT, RZ, UR5, PT, P0 ;  /* 0x00000005ff007c0c */ /* 0x000fda000bf05300 */
[----:B------:R-:W-:Y:S01]  /*20090*/  @P0 IADD3 R2, P1, R23, UR4, RZ ;  /* 0x0000000417020c10 */ /* 0x000fe2000ff3e0ff */
[----:B------:R-:W4:Y:S01]  /*200a0*/  S2R R9, SR_TID.X ;  /* 0x0000000000097919 */ /* 0x000f220000002100 */
[----:B------:R-:W-:Y:S01]  /*200b0*/  VIADD R26, R30, 0xffffffff ;  /* 0xffffffff1e1a7836 */ /* 0x000fe20000000000 */
[----:B------:R-:W-:Y:S01]  /*200c0*/  ULDC UR4, c[0x0][0x320] ;  /* 0x0000c80000047ab9 */ /* 0x000fe20000000800 */
[----:B------:R-:W-:-:S05]  /*200d0*/  @P0 IADD3.X R3, R24, UR5, RZ, P1, !PT ;  /* 0x0000000518030c10 */ /* 0x000fca0008ffe4ff */
[----:B------:R0:W2:Y:S01]  /*200e0*/  @P0 LDG.E R33, desc[UR6][R2.64] ;  /* 0x0000000602210981 */ /* 0x0000a2000c1e1900 */
[----:B---3--:R-:W-:Y:S02]  /*200f0*/  ISETP.NE.AND P1, PT, R0, 0x1, PT ;  /* 0x000000010000780c */ /* 0x008fe40003f25270 */
[----:B-1----:R-:W-:-:S04]  /*20100*/  LOP3.LUT R21, R21, 0x7f, RZ, 0xc0, !PT ;  /* 0x0000007f15157812 */ /* 0x002fc800078ec0ff */
[----:B------:R-:W-:-:S07]  /*20110*/  SHF.R.U32.HI R21, RZ, 0x3, R21 ;  /* 0x00000003ff157819 */ /* 0x000fce0000011615 */
[----:B------:R-:W1:Y:S08]  /*20120*/  @P1 LDC R8, c[0x0][0x434] ;  /* 0x00010d00ff081b82 */ /* 0x000e700000000800 */
[----:B------:R-:W3:Y:S01]  /*20130*/  @P1 LDC R6, c[0x0][0x438] ;  /* 0x00010e00ff061b82 */ /* 0x000ee20000000800 */
[----:B----4-:R-:W-:-:S05]  /*20140*/  IMAD.SHL.U32 R9, R9, 0x10, RZ ;  /* 0x0000001009097824 */ /* 0x010fca00078e00ff */
[----:B------:R-:W-:Y:S02]  /*20150*/  LOP3.LUT R9, R21, 0x70, R9, 0xf8, !PT ;  /* 0x0000007015097812 */ /* 0x000fe400078ef809 */
[----:B------:R-:W4:Y:S03]  /*20160*/  S2R R21, SR_TID.X ;  /* 0x0000000000157919 */ /* 0x000f260000002100 */
[----:B------:R-:W-:-:S05]  /*20170*/  IMAD R4, R26, 0x60, R9 ;  /* 0x000000601a047824 */ /* 0x000fca00078e0209 */
[----:B------:R-:W-:-:S04]  /*20180*/  ISETP.GE.AND P0, PT, R4, R37, PT ;  /* 0x000000250400720c */ /* 0x000fc80003f06270 */
[----:B------:R-:W-:Y:S01]  /*20190*/  ISETP.GT.U32.OR P0, PT, R9, 0x5f, P0 ;  /* 0x0000005f0900780c */ /* 0x000fe20000704470 */
[----:B----4-:R-:W-:-:S05]  /*201a0*/  IMAD.SHL.U32 R21, R21, 0x8, RZ ;  /* 0x0000000815157824 */ /* 0x010fca00078e00ff */
[----:B------:R-:W-:Y:S02]  /*201b0*/  LOP3.LUT R21, R21, 0x38, RZ, 0xc0, !PT ;  /* 0x0000003815157812 */ /* 0x000fe400078ec0ff */
[----:B------:R-:W-:Y:S01]  /*201c0*/  LOP3.LUT R27, R27, 0xfffffff7, RZ, 0xc0, !PT ;  /* 0xfffffff71b1b7812 */ /* 0x000fe200078ec0ff */
[----:B------:R-:W-:Y:S01]  /*201d0*/  UMOV UR5, 0xffffffff ;  /* 0xffffffff00057882 */ /* 0x000fe20000000000 */
[----:B--2---:R-:W-:-:S05]  /*201e0*/  IADD3 R5, R4, R20, RZ ;  /* 0x0000001404057210 */ /* 0x004fca0007ffe0ff */
[----:B-1----:R-:W-:-:S04]  /*201f0*/  @P1 IMAD.HI.U32 R7, R5, R8, RZ ;  /* 0x0000000805071227 */ /* 0x002fc800078e00ff */
[----:B------:R-:W-:Y:S01]  /*20200*/  IMAD.MOV.U32 R4, RZ, RZ, R5 ;  /* 0x000000ffff047224 */ /* 0x000fe200078e0005 */
[----:B---3--:R-:W-:-:S04]  /*20210*/  @P1 SHF.R.U32.HI R4, RZ, R6, R7 ;  /* 0x00000006ff041219 */ /* 0x008fc80000011607 */
[----:B0-----:R-:W-:-:S05]  /*20220*/  IADD3 R2, -R4, RZ, RZ ;  /* 0x000000ff04027210 */ /* 0x001fca0007ffe1ff */
[----:B------:R-:W-:Y:S02]  /*20230*/  IMAD R0, R0, R2, R5 ;  /* 0x0000000200007224 */ /* 0x000fe400078e0205 */
[----:B------:R-:W0:Y:S01]  /*20240*/  @!P0 LDC.64 R2, c[0x0][0x428] ;  /* 0x00010a00ff028b82 */ /* 0x000e220000000a00 */
[----:B------:R-:W-:-:S04]  /*20250*/  LOP3.LUT R20, R21, 0x40, RZ, 0xfc, !PT ;  /* 0x0000004015147812 */ /* 0x000fc800078efcff */
[----:B------:R-:W-:Y:S02]  /*20260*/  ISETP.GE.AND P2, PT, R20, UR4, PT ;  /* 0x0000000414007c0c */ /* 0x000fe4000bf46270 */
[----:B------:R-:W-:Y:S02]  /*20270*/  ISETP.GE.AND P1, PT, R21, UR4, PT ;  /* 0x0000000415007c0c */ /* 0x000fe4000bf26270 */
[----:B------:R-:W-:Y:S01]  /*20280*/  SHF.R.S32.HI R10, RZ, 0x1f, R33 ;  /* 0x0000001fff0a7819 */ /* 0x000fe20000011421 */
[----:B------:R-:W-:Y:S01]  /*20290*/  IMAD.U32 R7, RZ, RZ, UR37 ;  /* 0x00000025ff077e24 */ /* 0x000fe2000f8e00ff */
[----:B------:R-:W-:Y:S01]  /*202a0*/  SEL R5, RZ, 0xffffffff, P2 ;  /* 0xffffffffff057807 */ /* 0x000fe20001000000 */
[----:B------:R-:W-:Y:S01]  /*202b0*/  ULDC UR4, c[0x0][0x2f4] ;  /* 0x0000bd0000047ab9 */ /* 0x000fe20000000800 */
[----:B------:R-:W-:-:S03]  /*202c0*/  SEL R30, RZ, 0x1, P1 ;  /* 0x00000001ff1e7807 */ /* 0x000fc60000800000 */
[----:B------:R-:W-:-:S05]  /*202d0*/  IMAD.SHL.U32 R5, R5, 0x2, RZ ;  /* 0x0000000205057824 */ /* 0x000fca00078e00ff */
[----:B------:R-:W-:Y:S02]  /*202e0*/  LOP3.LUT R30, R5, 0x2, R30, 0xe2, !PT ;  /* 0x00000002051e7812 */ /* 0x000fe400078ee21e */
[--C-:B------:R-:W-:Y:S01]  /*202f0*/  @!P0 SHF.R.S32.HI R5, RZ, 0x1f, R4.reuse ;  /* 0x0000001fff058819 */ /* 0x100fe20000011404 */
        /* <DEDUP_REMOVED lines=11> */
[----:B------:R-:W-:-:S11]  /*203b0*/  ISETP.GE.AND P2, PT, R21, UR4, PT ;  /* 0x0000000415007c0c */ /* 0x000fd6000bf46270 */
[----:B------:R-:W-:-:S04]  /*203c0*/  @P0 LOP3.LUT R27, R27, 0x8, RZ, 0xfc, !PT ;  /* 0x000000081b1b0812 */ /* 0x000fc800078efcff */
[----:B------:R-:W-:-:S04]  /*203d0*/  LOP3.LUT R27, R27, 0xffffffef, RZ, 0xc0, !PT ;  /* 0xffffffef1b1b7812 */ /* 0x000fc800078ec0ff */
[----:B------:R-:W-:Y:S01]  /*203e0*/  @P3 LOP3.LUT R27, R27, 0x10, RZ, 0xfc, !PT ;  /* 0x000000101b1b3812 */ /* 0x000fe200078efcff */
[----:B------:R0:W-:Y:S03]  /*203f0*/  STL [R1+0x8], R10 ;  /* 0x0000080a01007387 */ /* 0x0001e60000100800 */
[----:B------:R-:W-:Y:S02]  /*20400*/  LOP3.LUT R27, R27, 0xfffffffb, RZ, 0xc0, !PT ;  /* 0xfffffffb1b1b7812 */ /* 0x000fe400078ec0ff */
[----:B------:R-:W-:Y:S02]  /*20410*/  LOP3.LUT R9, R21, 0x80, RZ, 0xfc, !PT ;  /* 0x0000008015097812 */ /* 0x000fe400078efcff */
[----:B------:R-:W-:Y:S02]  /*20420*/  ISETP.GE.AND P1, PT, R20, UR4, PT ;  /* 0x0000000414007c0c */ /* 0x000fe4000bf26270 */
[----:B------:R-:W-:-:S02]  /*20430*/  @P2 LOP3.LUT R27, R27, 0x4, RZ, 0xfc, !PT ;  /* 0x000000041b1b2812 */ /* 0x000fc400078efcff */
[----:B------:R-:W-:Y:S02]  /*20440*/  ISETP.GE.AND P0, PT, R9, UR4, PT ;  /* 0x0000000409007c0c */ /* 0x000fe4000bf06270 */
[----:B------:R-:W-:-:S04]  /*20450*/  LOP3.LUT R27, R27, 0xfffffffe, RZ, 0xc0, !PT ;  /* 0xfffffffe1b1b7812 */ /* 0x000fc800078ec0ff */
[----:B------:R-:W-:-:S04]  /*20460*/  LOP3.LUT R27, R27, 0xfffffffd, RZ, 0xc0, !PT ;  /* 0xfffffffd1b1b7812 */ /* 0x000fc800078ec0ff */
[----:B------:R-:W-:-:S04]  /*20470*/  @P1 LOP3.LUT R27, R27, 0x2, RZ, 0xfc, !PT ;  /* 0x000000021b1b1812 */ /* 0x000fc800078efcff */
[----:B------:R-:W-:Y:S01]  /*20480*/  @P0 LOP3.LUT R27, R27, 0x1, RZ, 0xfc, !PT ;  /* 0x000000011b1b0812 */ /* 0x000fe200078efcff */
[----:B0-----:R-:W-:Y:S06]  /*20490*/  BRA.DIV UR5, `(.L_x_2960) ;  /* 0x0000005605b87947 */ /* 0x001fec000b800000 */
.L_x_3089:
[----:B------:R-:W-:Y:S05]  /*204a0*/  @!P3 BRA `(.L_x_2961) ;  /* 0x000000000004b947 */ /* 0x000fea0003800000 */
[----:B------:R-:W-:Y:S01]  /*204b0*/  BPT.TRAP 0x1 ;  /* 0x000000040000795c */ /* 0x000fe20000300000 */
.L_x_2961:
        /* <DEDUP_REMOVED lines=23> */
.L_x_3090:
[----:B------:R-:W-:Y:S05]  /*20630*/  BSYNC B0 ;  /* 0x0000000000007941 */ /* 0x000fea0003800000 */
.L_x_2962:
        /* <DEDUP_REMOVED lines=32> */
[----:B------:R-:W-:Y:S01]  /*20840*/  @P0 IMAD R8, R5, 0x2, R22 ;  /* 0x0000000205080824 */ /* 0x000fe200078e0216 */
[----:B------:R-:W-:Y:S02]  /*20850*/  ULDC.64 UR4, c[0x0][0x208] ;  /* 0x0000820000047ab9 */ /* 0x000fe40000000a00 */
        /* <DEDUP_REMOVED lines=60> */
.L_x_3104:
[----:B------:R-:W-:Y:S01]  /*20c20*/  ISETP.GE.AND P0, PT, R6, 0x51, PT ;  /* 0x000000510600780c */ /* 0x000fe20003f06270 */
[----:B------:R-:W-:-:S12]  /*20c30*/  ULDC.64 UR4, c[0x0][0x208] ;  /* 0x0000820000047ab9 */ /* 0x000fd80000000a00 */
        /* <DEDUP_REMOVED lines=11> */
.L_x_2965:
[----:B------:R-:W-:Y:S02]  /*20cf0*/  PLOP3.LUT P1, PT, P1, P0, PT, 0xa2, 0x0 ;  /* 0x000000000000781c */ /* 0x000fe40000f21472 */
[----:B------:R-:W-:-:S08]  /*20d00*/  @P0 R2UR P1, UR4, R7 ;  /* 0x00000000070402ca */ /* 0x000fd00000020000 */
[----:B------:R-:W-:-:S05]  /*20d10*/  @P0 PLOP3.LUT P0, PT, P1, PT, PT, 0x80, 0x0 ;  /* 0x000000000000081c */ /* 0x000fca0000f0f070 */
[----:B------:R-:W-:Y:S01]  /*20d20*/  @!P1 SYNCS.ARRIVE.TRANS64.RED.A0T1 RZ, [UR4+0x2a830], RZ ;  /* 0x02a830ffffff99a7 */ /* 0x000fe20008200404 */
[----:B------:R-:W-:Y:S07]  /*20d30*/  @!P1 ARRIVES.LDGSTSBAR.64.TRANSCNT [UR4+0x2a830] ;  /* 0x02a83000ff0099b0 */ /* 0x000fee0008000a84 */
[----:B------:R-:W-:Y:S05]  /*20d40*/  @P0 BRA.U.ANY `(.L_x_2965) ;  /* 0xfffffffd00e80947 */ /* 0x000fea000393ffff */
[----:B------:R-:W-:Y:S01]  /*20d50*/  NOP ;  /* 0x0000000000007918 */ /* 0x000fe20000000000 */
[----:B------:R-:W-:-:S04]  /*20d60*/  MOV R0, UR37 ;  /* 0x0000002500007c02 */ /* 0x000fc80008000f00 */
[----:B------:R-:W-:-:S13]  /*20d70*/  ISETP.NE.AND P2, PT, R0, 0x3, PT ;  /* 0x000000030000780c */ /* 0x000fda0003f45270 */
[----:B------:R-:W-:Y:S05]  /*20d80*/  @!P2 BRA `(.L_x_2966) ;  /* 0x000000000004a947 */ /* 0x000fea0003800000 */
[----:B------:R-:W-:Y:S01]  /*20d90*/  BPT.TRAP 0x1 ;  /* 0x000000040000795c */ /* 0x000fe20000300000 */
.L_x_2966:
        /* <DEDUP_REMOVED lines=8> */
[----:B------:R-:W-:-:S02]  /*20e20*/  SHF.R.S32.HI R0, RZ, 0x1f, R35 ;  /* 0x0000001fff007819 */ /* 0x000fc40000011423 */
[----:B------:R-:W-:Y:S01]  /*20e30*/  ISETP.NE.AND.EX P0, PT, RZ, UR7, PT, P0 ;  /* 0x00000007ff007c0c */ /* 0x000fe2000bf05300 */
[----:B------:R-:W-:Y:S01]  /*20e40*/  VIADD R2, R22, 0xc400 ;  /* 0x0000c40016027836 */ /* 0x000fe20000000000 */
[----:B------:R-:W-:Y:S01]  /*20e50*/  BSSY B6, `(.L_x_2967) ;  /* 0x000001a000067945 */ /* 0x000fe20003800000 */
[----:B------:R-:W-:Y:S01]  /*20e60*/  IMAD R0, R0, UR4, RZ ;  /* 0x0000000400007c24 */ /* 0x000fe2000f8e02ff */
[----:B------:R-:W-:-:S03]  /*20e70*/  SEL R32, R32, RZ, !P0 ;  /* 0x000000ff20207207 */ /* 0x000fc60004000000 */
        /* <DEDUP_REMOVED lines=11> */
[----:B0-----:R-:W-:Y:S01]  /*20f30*/  MOV R4, UR4 ;  /* 0x0000000400047c02 */ /* 0x001fe20008000f00 */
[----:B------:R-:W-:Y:S01]  /*20f40*/  IMAD.U32 R5, RZ, RZ, UR5 ;  /* 0x00000005ff057e24 */ /* 0x000fe2000f8e00ff */
[----:B------:R-:W0:Y:S01]  /*20f50*/  LDC.64 R2, c[0x4][R2] ;  /* 0x0100000002027b82 */ /* 0x000e220000000a00 */
[----:B------:R-:W-:Y:S01]  /*20f60*/  IMAD.U32 R6, RZ, RZ, UR6 ;  /* 0x00000006ff067e24 */ /* 0x000fe2000f8e00ff */
[----:B-1----:R-:W-:Y:S01]  /*20f70*/  MOV R7, UR7 ;  /* 0x0000000700077c02 */ /* 0x002fe20008000f00 */
[----:B------:R-:W-:Y:S01]  /*20f80*/  IMAD.U32 R10, RZ, RZ, UR8 ;  /* 0x00000008ff0a7e24 */ /* 0x000fe2000f8e00ff */
[----:B------:R-:W-:Y:S01]  /*20f90*/  MOV R8, 0x70 ;  /* 0x0000007000087802 */ /* 0x000fe20000000f00 */
[----:B------:R-:W-:-:S02]  /*20fa0*/  IMAD.U32 R11, RZ, RZ, UR9 ;  /* 0x00000009ff0b7e24 */ /* 0x000fc4000f8e00ff */
[----:B------:R-:W-:Y:S02]  /*20fb0*/  IMAD.MOV.U32 R12, RZ, RZ, 0x1 ;  /* 0x00000001ff0c7424 */ /* 0x000fe400078e00ff */
[----:B------:R-:W-:-:S07]  /*20fc0*/  IMAD.MOV.U32 R13, RZ, RZ, RZ ;  /* 0x000000ffff0d7224 */ /* 0x000fce00078e00ff */
[----:B------:R-:W-:-:S07]  /*20fd0*/  LEPC R20, `(.L_x_2968) ;  /* 0x000000001014794e */ /* 0x000fce0000000000 */
[----:B0-----:R-:W-:Y:S05]  /*20fe0*/  CALL.ABS.NOINC R2 ;  /* 0x0000000002007343 */ /* 0x001fea0003c00000 */
.L_x_2968:
[----:B------:R-:W-:Y:S05]  /*20ff0*/  BSYNC B6 ;  /* 0x0000000000067941 */ /* 0x000fea0003800000 */
.L_x_2967:
[----:B------:R-:W2:Y:S01]  /*21000*/  LDL.LU R20, [R1+0x28] ;  /* 0x0000280001147983 */ /* 0x000ea20000300800 */
[----:B------:R-:W-:Y:S01]  /*21010*/  ULDC.64 UR4, c[0x0][0x2d8] ;  /* 0x0000b60000047ab9 */ /* 0x000fe20000000a00 */
[----:B-1----:R-:W1:Y:S02]  /*21020*/  LDC R7, c[0x0][0x448] ;  /* 0x00011200ff077b82 */ /* 0x002e640000000800 */
[----:B0-----:R-:W3:Y:S04]  /*21030*/  LDL.LU.64 R2, [R1+0x18] ;  /* 0x0000180001027983 */ /* 0x001ee80000300a00 */
[----:B------:R0:W5:Y:S01]  /*21040*/  LDL R10, [R1+0x10] ;  /* 0x00001000010a7983 */ /* 0x0001620000100800 */
[----:B-1----:R-:W-:-:S13]  /*21050*/  ISETP.NE.AND P0, PT, R7, 0x1, PT ;  /* 0x000000010700780c */ /* 0x002fda0003f05270 */
[----:B------:R-:W1:Y:S01]  /*21060*/  @P0 LDC R6, c[0x0][0x44c] ;  /* 0x00011300ff060b82 */ /* 0x000e620000000800 */
[----:B------:R-:W4:Y:S02]  /*21070*/  S2R R8, SR_TID.X ;  /* 0x0000000000087919 */ /* 0x000f240000002100 */
[----:B----4-:R-:W-:-:S05]  /*21080*/  IMAD.SHL.U32 R8, R8, 0x8, RZ ;  /* 0x0000000808087824 */ /* 0x010fca00078e00ff */
[----:B------:R-:W-:Y:S02]  /*21090*/  LOP3.LUT R8, R8, 0x38, RZ, 0xc0, !PT ;  /* 0x0000003808087812 */ /* 0x000fe400078ec0ff */
[----:B---3--:R-:W-:-:S03]  /*210a0*/  MOV R3, R35 ;  /* 0x0000002300037202 */ /* 0x008fc60000000f00 */
[----:B------:R-:W-:-:S04]  /*210b0*/  IMAD.WIDE.U32 R2, R18, UR4, R2 ;  /* 0x0000000412027c25 */ /* 0x000fc8000f8e0002 */
[----:B------:R-:W-:Y:S01]  /*210c0*/  IMAD R3, R18, UR5, R3 ;  /* 0x0000000512037c24 */ /* 0x000fe2000f8e0203 */
[----:B------:R-:W-:Y:S02]  /*210d0*/  ULDC.64 UR4, c[0x0][0x2e0] ;  /* 0x0000b80000047ab9 */ /* 0x000fe40000000a00 */
[----:B--2---:R-:W-:Y:S02]  /*210e0*/  IMAD R5, R20, UR4, RZ ;  /* 0x0000000414057c24 */ /* 0x004fe4000f8e02ff */
[----:B------:R-:W2:Y:S01]  /*210f0*/  S2R R20, SR_TID.X ;  /* 0x0000000000147919 */ /* 0x000ea20000002100 */
[----:B------:R-:W-:-:S04]  /*21100*/  IMAD.WIDE.U32 R2, R32, UR4, R2 ;  /* 0x0000000420027c25 */ /* 0x000fc8000f8e0002 */
[----:B------:R-:W-:Y:S01]  /*21110*/  IMAD R0, R32, UR5, R5 ;  /* 0x0000000520007c24 */ /* 0x000fe2000f8e0205 */
[----:B------:R-:W-:-:S03]  /*21120*/  ULDC.64 UR4, c[0x0][0x2d0] ;  /* 0x0000b40000047ab9 */ /* 0x000fc60000000a00 */
[----:B------:R-:W-:Y:S02]  /*21130*/  IMAD.IADD R3, R3, 0x1, R0 ;  /* 0x0000000103037824 */ /* 0x000fe400078e0200 */
[----:B------:R-:W3:Y:S01]  /*21140*/  @P0 LDC R0, c[0x0][0x450] ;  /* 0x00011400ff000b82 */ /* 0x000ee20000000800 */
[----:B--2---:R-:W-:-:S04]  /*21150*/  LOP3.LUT R20, R20, 0x7f, RZ, 0xc0, !PT ;  /* 0x0000007f14147812 */ /* 0x004fc800078ec0ff */
[----:B------:R-:W-:Y:S02]  /*21160*/  SHF.R.U32.HI R21, RZ, 0x3, R20 ;  /* 0x00000003ff157819 */ /* 0x000fe40000011614 */
[----:B------:R-:W2:Y:S02]  /*21170*/  S2R R20, SR_TID.X ;  /* 0x0000000000147919 */ /* 0x000ea40000002100 */
[----:B--2---:R-:W-:-:S05]  /*21180*/  IMAD.SHL.U32 R20, R20, 0x10, RZ ;  /* 0x0000001014147824 */ /* 0x004fca00078e00ff */
[----:B------:R-:W-:-:S04]  /*21190*/  LOP3.LUT R20, R21, 0x70, R20, 0xf8, !PT ;  /* 0x0000007015147812 */ /* 0x000fc800078ef814 */
[----:B------:R-:W-:Y:S01]  /*211a0*/  LEA R5, R17, R20, 0x7 ;  /* 0x0000001411057211 */ /* 0x000fe200078e38ff */
[----:B------:R-:W2:Y:S04]  /*211b0*/  S2R R21, SR_TID.X ;  /* 0x0000000000157919 */ /* 0x000ea80000002100 */
[----:B-1----:R-:W-:-:S04]  /*211c0*/  @P0 IMAD.HI.U32 R6, R5, R6, RZ ;  /* 0x0000000605060227 */ /* 0x002fc800078e00ff */
[----:B------:R-:W-:Y:S01]  /*211d0*/  IMAD.MOV.U32 R4, RZ, RZ, R5 ;  /* 0x000000ffff047224 */ /* 0x000fe200078e0005 */
        /* <DEDUP_REMOVED lines=9> */
[----:B------:R-:W-:-:S03]  /*21270*/  ULDC.64 UR4, c[0x0][0x2c8] ;  /* 0x0000b20000047ab9 */ /* 0x000fc60000000a00 */
[----:B------:R-:W-:Y:S01]  /*21280*/  IADD3 R3, R3, R5, RZ ;  /* 0x0000000503037210 */ /* 0x000fe20007ffe0ff */
[----:B------:R-:W-:Y:S01]  /*21290*/  IMAD R4, R4, UR4, RZ ;  /* 0x0000000404047c24 */ /* 0x000fe2000f8e02ff */
[----:B--2---:R-:W-:Y:S01]  /*212a0*/  SHF.L.U32 R21, R21, 0x3, RZ ;  /* 0x0000000315157819 */ /* 0x004fe200000006ff */
[----:B------:R-:W-:-:S04]  /*212b0*/  IMAD.WIDE.U32 R2, R0, UR4, R2 ;  /* 0x0000000400027c25 */ /* 0x000fc8000f8e0002 */
[----:B------:R-:W-:Y:S01]  /*212c0*/  IMAD R5, R0, UR5, R4 ;  /* 0x0000000500057c24 */ /* 0x000fe2000f8e0204 */
[----:B------:R-:W-:Y:S01]  /*212d0*/  ULDC.64 UR4, c[0x0][0x280] ;  /* 0x0000a00000047ab9 */ /* 0x000fe20000000a00 */
[----:B------:R-:W-:Y:S02]  /*212e0*/  LOP3.LUT R21, R21, 0x38, RZ, 0xc0, !PT ;  /* 0x0000003815157812 */ /* 0x000fe400078ec0ff */
[----:B------:R-:W-:Y:S01]  /*212f0*/  IMAD.IADD R4, R3, 0x1, R5 ;  /* 0x0000000103047824 */ /* 0x000fe200078e0205 */
[C---:B------:R-:W-:Y:S01]  /*21300*/  LEA R0, P0, R2.reuse, UR4, 0x1 ;  /* 0x0000000402007c11 */ /* 0x040fe2000f8008ff */
[----:B------:R-:W-:Y:S01]  /*21310*/  ULDC UR4, c[0x0][0x2b8] ;  /* 0x0000ae0000047ab9 */ /* 0x000fe20000000800 */
[C---:B------:R-:W-:Y:S02]  /*21320*/  LOP3.LUT R9, R21.reuse, 0x40, RZ, 0xfc, !PT ;  /* 0x0000004015097812 */ /* 0x040fe400078efcff */
[----:B------:R-:W-:Y:S02]  /*21330*/  LOP3.LUT R11, R21, 0x80, RZ, 0xfc, !PT ;  /* 0x00000080150b7812 */ /* 0x000fe400078efcff */
[----:B------:R-:W-:Y:S01]  /*21340*/  LEA.HI.X R4, R2, UR5, R4, 0x1, P0 ;  /* 0x0000000502047c11 */ /* 0x000fe200080f0c04 */
[----:B------:R-:W-:Y:S01]  /*21350*/  UMOV UR5, 0xffffffff ;  /* 0xffffffff00057882 */ /* 0x000fe20000000000 */
[----:B-1----:R-:W-:-:S02]  /*21360*/  LOP3.LUT R20, R20, 0x7f, RZ, 0xc0, !PT ;  /* 0x0000007f14147812 */ /* 0x002fc400078ec0ff */
[----:B------:R-:W-:Y:S02]  /*21370*/  ISETP.GE.AND P3, PT, R8, UR4, PT ;  /* 0x0000000408007c0c */ /* 0x000fe4000bf66270 */
[----:B------:R-:W-:Y:S02]  /*21380*/  ISETP.GE.AND P0, PT, R9, UR4, PT ;  /* 0x0000000409007c0c */ /* 0x000fe4000bf06270 */
[----:B------:R-:W-:Y:S02]  /*21390*/  ISETP.GE.AND P1, PT, R11, UR4, PT ;  /* 0x000000040b007c0c */ /* 0x000fe4000bf26270 */
[----:B------:R-:W-:Y:S01]  /*213a0*/  SHF.R.U32.HI R9, RZ, 0x3, R20 ;  /* 0x00000003ff097819 */ /* 0x000fe20000011614 */
[----:B0-----:R-:W-:Y:S10]  /*213b0*/  BRA.DIV UR5, `(.L_x_2969) ;  /* 0x0000005205747947 */ /* 0x001ff4000b800000 */
[----:B------:R-:W0:Y:S01]  /*213c0*/  SHFL.IDX PT, R3, R0, RZ, 0x181f ;  /* 0x00181fff00037589 */ /* 0x000e2200000e0000 */
[----:B-----5:R-:W-:Y:S01]  /*213d0*/  IMAD R5, R10, R7, RZ ;  /* 0x000000070a057224 */ /* 0x020fe200078e02ff */
[----:B------:R-:W-:Y:S01]  /*213e0*/  ULDC.64 UR4, c[0x0][0x208] ;  /* 0x0000820000047ab9 */ /* 0x000fe20000000a00 */
[----:B------:R-:W-:Y:S01]  /*213f0*/  IMAD R17, R17, 0x80, R9 ;  /* 0x0000008011117824 */ /* 0x000fe200078e0209 */
[----:B------:R-:W1:Y:S04]  /*21400*/  SHFL.IDX PT, R2, R4, RZ, 0x181f ;  /* 0x00181fff04027589 */ /* 0x000e6800000e0000 */
[----:B------:R-:W-:Y:S01]  /*21410*/  ISETP.GE.AND P2, PT, R17, R5, PT ;  /* 0x000000051100720c */ /* 0x000fe20003f46270 */
[----:B------:R-:W-:-:S12]  /*21420*/  SHFL.IDX PT, R14, R0, 0x7, 0x181f ;  /* 0x00f81f00000e7f89 */ /* 0x000fd800000e0000 */
[----:B0-----:R-:W-:-:S05]  /*21430*/  @!P2 LEA R6, P4, R8, R3, 0x1 ;  /* 0x000000030806a211 */ /* 0x001fca00078808ff */
[----:B-1----:R-:W-:Y:S01]  /*21440*/  @!P2 IMAD.X R3, RZ, RZ, R2, P4 ;  /* 0x000000ffff03a224 */ /* 0x002fe200020e0602 */
[----:B------:R-:W-:Y:S01]  /*21450*/  @!P2 MOV R2, R6 ;  /* 0x000000060002a202 */ /* 0x000fe20000000f00 */
[----:B------:R-:W-:-:S04]  /*21460*/  VIADD R6, R17, 0x10 ;  /* 0x0000001011067836 */ /* 0x000fc80000000000 */
        /* <DEDUP_REMOVED lines=64> */
[----:B------:R-:W-:-:S03]  /*21870*/  @!P2 IMAD.MOV.U32 R2, RZ, RZ, R6 ;  /* 0x000000ffff02a224 */ /* 0x000fc600078e0006 */
[----:B------:R-:W-:-:S05]  /*21880*/  @!P2 MOV R3, R7 ;  /* 0x000000070003a202 */ /* 0x000fca0000000f00 */
[----:B------:R0:W-:Y:S04]  /*21890*/  @!P2 LDGSTS.E.BYPASS.LTC128B.128 [R36+0xf400], desc[UR4][R2.64], !P3 ;  /* 0x0f4000000224afae */ /* 0x0001e8000d901d44 */
[----:B------:R0:W-:Y:S04]  /*218a0*/  @!P2 LDGSTS.E.BYPASS.LTC128B.128 [R36+0x13400], desc[UR4][R2.64+0x80], !P0 ;  /* 0x134000800224afae */ /* 0x0001e8000c101d44 */
[----:B--2---:R0:W-:Y:S02]  /*218b0*/  @!P2 LDGSTS.E.BYPASS.LTC128B.128 [R36+0x17400], desc[UR4][R2.64+0x100], !P1 ;  /* 0x174001000224afae */ /* 0x0041e4000c901d44 */
.L_x_3121:
[----:B------:R-:W-:Y:S01]  /*218c0*/  VIADD R0, R17, 0x70 ;  /* 0x0000007011007836 */ /* 0x000fe20000000000 */
[----:B------:R-:W-:Y:S04]  /*218d0*/  BSSY B0, `(.L_x_2970) ;  /* 0x000000c000007945 */ /* 0x000fe80003800000 */
[----:B------:R-:W-:-:S13]  /*218e0*/  ISETP.GE.AND P2, PT, R0, R5, PT ;  /* 0x000000050000720c */ /* 0x000fda0003f46270 */
[----:B------:R-:W-:Y:S05]  /*218f0*/  @P2 BRA `(.L_x_2971) ;  /* 0x0000000000242947 */ /* 0x000fea0003800000 */
[----:B0-----:R-:W-:Y:S01]  /*21900*/  LEA R2, P2, R8, R14, 0x1 ;  /* 0x0000000e08027211 */ /* 0x001fe200078408ff */
[----:B------:R-:W-:-:S04]  /*21910*/  ULDC.64 UR4, c[0x0][0x208] ;  /* 0x0000820000047ab9 */ /* 0x000fc80000000a00 */
[----:B------:R-:W-:-:S05]  /*21920*/  IMAD.X R3, RZ, RZ, R4, P2 ;  /* 0x000000ffff037224 */ /* 0x000fca00010e0604 */
[----:B------:R-:W-:Y:S01]  /*21930*/  @!PT LDS RZ, [RZ] ;  /* 0x00000000fffff984 */ /* 0x000fe20000000800 */
[----:B------:R-:W-:Y:S01]  /*21940*/  @!PT LDS RZ, [RZ] ;  /* 0x00000000fffff984 */ /* 0x000fe20000000800 */
[----:B------:R-:W-:Y:S01]  /*21950*/  @!PT LDS RZ, [RZ] ;  /* 0x00000000fffff984 */ /* 0x000fe20000000800 */
[----:B------:R1:W-:Y:S04]  /*21960*/  LDGSTS.E.BYPASS.LTC128B.128 [R36+0xfc00], desc[UR4][R2.64], !P3 ;  /* 0x0fc0000002247fae */ /* 0x0003e8000d901d44 */
[----:B------:R1:W-:Y:S04]  /*21970*/  LDGSTS.E.BYPASS.LTC128B.128 [R36+0x13c00], desc[UR4][R2.64+0x80], !P0 ;  /* 0x13c0008002247fae */ /* 0x0003e8000c101d44 */
[----:B------:R1:W-:Y:S02]  /*21980*/  LDGSTS.E.BYPASS.LTC128B.128 [R36+0x17c00], desc[UR4][R2.64+0x100], !P1 ;  /* 0x17c0010002247fae */ /* 0x0003e4000c901d44 */
.L_x_2971:
[----:B------:R-:W-:Y:S05]  /*21990*/  BSYNC B0 ;  /* 0x0000000000007941 */ /* 0x000fea0003800000 */
.L_x_2970:
[----:B------:R-:W-:Y:S01]  /*219a0*/  NOP ;  /* 0x0000000000007918 */ /* 0x000fe20000000000 */
[----:B------:R-:W-:-:S13]  /*219b0*/  PLOP3.LUT P0, PT, PT, PT, PT, 0x80, 0x0 ;  /* 0x000000000000781c */ /* 0x000fda0003f0f070 */
.L_x_2972:
[----:B------:R-:W-:Y:S02]  /*219c0*/  PLOP3.LUT P1, PT, P1, P0, PT, 0xa2, 0x0 ;  /* 0x000000000000781c */ /* 0x000fe40000f21472 */
[----:B------:R-:W-:-:S08]  /*219d0*/  @P0 R2UR P1, UR4, R22 ;  /* 0x00000000160402ca */ /* 0x000fd00000020000 */
[----:B------:R-:W-:-:S05]  /*219e0*/  @P0 PLOP3.LUT P0, PT, P1, PT, PT, 0x80, 0x0 ;  /* 0x000000000000081c */ /* 0x000fca0000f0f070 */
[----:B------:R-:W-:Y:S01]  /*219f0*/  @!P1 SYNCS.ARRIVE.TRANS64.RED.A0T1 RZ, [UR4+0x2a800], RZ ;  /* 0x02a800ffffff99a7 */ /* 0x000fe20008200404 */
[----:B------:R-:W-:Y:S07]  /*21a00*/  @!P1 ARRIVES.LDGSTSBAR.64.TRANSCNT [UR4+0x2a800] ;  /* 0x02a80000ff0099b0 */ /* 0x000fee0008000a84 */
[----:B------:R-:W-:Y:S05]  /*21a10*/  @P0 BRA.U.ANY `(.L_x_2972) ;  /* 0xfffffffd00e80947 */ /* 0x000fea000393ffff */
[----:B01----:R-:W2:Y:S02]  /*21a20*/  LDL.LU R2, [R1+0x24] ;  /* 0x0000240001027983 */ /* 0x003ea40000300800 */
[----:B--2---:R-:W-:-:S04]  /*21a30*/  IADD3 R2, R2, 0x1, RZ ;  /* 0x0000000102027810 */ /* 0x004fc80007ffe0ff */
[----:B------:R-:W-:Y:S01]  /*21a40*/  LEA.HI R0, R2, R2, RZ, 0x1 ;  /* 0x0000000202007211 */ /* 0x000fe200078f08ff */
[----:B------:R0:W-:Y:S03]  /*21a50*/  STL [R1+0x24], R2 ;  /* 0x0000240201007387 */ /* 0x0001e60000100800 */
[----:B------:R-:W-:-:S05]  /*21a60*/  LOP3.LUT R0, R0, 0xfffffffe, RZ, 0xc0, !PT ;  /* 0xfffffffe00007812 */ /* 0x000fca00078ec0ff */
[----:B------:R-:W-:-:S05]  /*21a70*/  IMAD.IADD R0, R2, 0x1, -R0 ;  /* 0x0000000102007824 */ /* 0x000fca00078e0a00 */
        /* <DEDUP_REMOVED lines=8> */
.L_x_3122:
[----:B------:R-:W-:Y:S05]  /*21b00*/  BSYNC B0 ;  /* 0x0000000000007941 */ /* 0x000fea0003800000 */
.L_x_2973:
[----:B------:R-:W2:Y:S01]  /*21b10*/  LDL R2, [R1] ;  /* 0x0000000001027983 */ /* 0x000ea20000100800 */
[----:B------:R-:W-:Y:S01]  /*21b20*/  BSSY B0, `(.L_x_2975) ;  /* 0x0000100000007945 */ /* 0x000fe20003800000 */
[----:B--2---:R-:W-:-:S13]  /*21b30*/  ISETP.GE.AND P0, PT, R0, R2, PT ;  /* 0x000000020000720c */ /* 0x004fda0003f06270 */
[----:B------:R-:W-:Y:S05]  /*21b40*/  @!P0 BRA `(.L_x_2976) ;  /* 0x0000000c00f48947 */ /* 0x000fea0003800000 */
[----:B------:R-:W-:Y:S01]  /*21b50*/  MOV R10, R28 ;  /* 0x0000001c000a7202 */ /* 0x000fe20000000f00 */
[----:B------:R-:W-:Y:S02]  /*21b60*/  IMAD.MOV.U32 R17, RZ, RZ, R29 ;  /* 0x000000ffff117224 */ /* 0x000fe400078e001d */
[----:B------:R-:W-:-:S07]  /*21b70*/  IMAD.MOV.U32 R32, RZ, RZ, R26 ;  /* 0x000000ffff207224 */ /* 0x000fce00078e001a */
.L_x_2989:
[----:B------:R-:W2:Y:S01]  /*21b80*/  LDL R2, [R1+0x4] ;  /* 0x0000040001027983 */ /* 0x000ea20000100800 */
[----:B------:R-:W1:Y:S03]  /*21b90*/  LDC R8, c[0x0][0x430] ;  /* 0x00010c00ff087b82 */ /* 0x000e660000000800 */
[----:B------:R-:W3:Y:S01]  /*21ba0*/  LDL R6, [R1+0x8] ;  /* 0x0000080001067983 */ /* 0x000ee20000100800 */
[----:B0-----:R-:W0:Y:S01]  /*21bb0*/  S2R R3, SR_TID.X ;  /* 0x0000000000037919 */ /* 0x001e220000002100 */
[----:B------:R-:W4:Y:S01]  /*21bc0*/  S2R R7, SR_TID.X ;  /* 0x0000000000077919 */ /* 0x000f220000002100 */
[----:B-1----:R-:W-:-:S13]  /*21bd0*/  ISETP.NE.AND P0, PT, R8, 0x1, PT ;  /* 0x000000010800780c */ /* 0x002fda0003f05270 */
[----:B------:R-:W1:Y:S01]  /*21be0*/  @P0 LDC R4, c[0x0][0x434] ;  /* 0x00010d00ff040b82 */ /* 0x000e620000000800 */
[----:B0-----:R-:W-:-:S04]  /*21bf0*/  LOP3.LUT R3, R3, 0x7f, RZ, 0xc0, !PT ;  /* 0x0000007f03037812 */ /* 0x001fc800078ec0ff */
[----:B------:R-:W-:Y:S02]  /*21c00*/  SHF.R.U32.HI R3, RZ, 0x3, R3 ;  /* 0x00000003ff037819 */ /* 0x000fe40000011603 */
[----:B----4-:R-:W-:-:S04]  /*21c10*/  SHF.L.U32 R7, R7, 0x4, RZ ;  /* 0x0000000407077819 */ /* 0x010fc800000006ff */
[----:B------:R-:W-:Y:S02]  /*21c20*/  LOP3.LUT R7, R3, 0x70, R7, 0xf8, !PT ;  /* 0x0000007003077812 */ /* 0x000fe400078ef807 */
[----:B------:R-:W0:Y:S02]  /*21c30*/  @P0 LDC R3, c[0x0][0x438] ;  /* 0x00010e00ff030b82 */ /* 0x000e240000000800 */
[----:B------:R-:W-:Y:S01]  /*21c40*/  ISETP.GT.U32.AND P1, PT, R7, 0x5f, PT ;  /* 0x0000005f0700780c */ /* 0x000fe20003f24070 */
[----:B------:R-:W-:Y:S01]  /*21c50*/  ULDC.64 UR4, c[0x0][0x208] ;  /* 0x0000820000047ab9 */ /* 0x000fe20000000a00 */
[----:B------:R-:W-:Y:S01]  /*21c60*/  IADD3 R28, R10, 0x1, RZ ;  /* 0x000000010a1c7810 */ /* 0x000fe20007ffe0ff */
[----:B------:R-:W-:Y:S02]  /*21c70*/  IMAD.MOV.U32 R26, RZ, RZ, R0 ;  /* 0x000000ffff1a7224 */ /* 0x000fe400078e0000 */
[----:B--2---:R-:W-:-:S04]  /*21c80*/  IMAD R5, R0, 0x60, R2 ;  /* 0x0000006000057824 */ /* 0x004fc800078e0202 */
[----:B------:R-:W-:-:S04]  /*21c90*/  IMAD.IADD R5, R7, 0x1, R5 ;  /* 0x0000000107057824 */ /* 0x000fc800078e0205 */
[----:B-1----:R-:W-:-:S04]  /*21ca0*/  @P0 IMAD.HI.U32 R4, R5, R4, RZ ;  /* 0x0000000405040227 */ /* 0x002fc800078e00ff */
[----:B------:R-:W-:Y:S01]  /*21cb0*/  IMAD.MOV.U32 R2, RZ, RZ, R5 ;  /* 0x000000ffff027224 */ /* 0x000fe200078e0005 */
[----:B0-----:R-:W-:-:S04]  /*21cc0*/  @P0 SHF.R.U32.HI R2, RZ, R3, R4 ;  /* 0x00000003ff020219 */ /* 0x001fc80000011604 */
[----:B------:R-:W-:-:S05]  /*21cd0*/  IADD3 R3, -R2, RZ, RZ ;  /* 0x000000ff02037210 */ /* 0x000fca0007ffe1ff */
        /* <DEDUP_REMOVED lines=8> */
[----:B------:R-:W-:Y:S02]  /*21d60*/  IMAD.MOV.U32 R7, RZ, RZ, RZ ;  /* 0x000000ffff077224 */ /* 0x000fe400078e00ff */
[----:B------:R-:W-:Y:S01]  /*21d70*/  IMAD.U32 R6, RZ, RZ, UR37 ;  /* 0x00000025ff067e24 */ /* 0x000fe2000f8e00ff */
[----:B0-----:R-:W-:-:S04]  /*21d80*/  @!P1 LEA R4, P0, R2, R4, 0x2 ;  /* 0x0000000402049211 */ /* 0x001fc800078010ff */
[----:B------:R-:W-:-:S05]  /*21d90*/  @!P1 LEA.HI.X R5, R2, R5, R3, 0x2, P0 ;  /* 0x0000000502059211 */ /* 0x000fca00000f1403 */
[----:B------:R0:W5:Y:S01]  /*21da0*/  @!P1 LDG.E R7, desc[UR4][R4.64] ;  /* 0x0000000404079981 */ /* 0x000162000c1e1900 */
[----:B------:R-:W-:Y:S02]  /*21db0*/  ISETP.NE.AND P1, PT, R6, 0x3, PT ;  /* 0x000000030600780c */ /* 0x000fe40003f25270 */
[C---:B------:R-:W-:Y:S01]  /*21dc0*/  ISETP.NE.AND P0, PT, R28.reuse, 0x2, PT ;  /* 0x000000021c00780c */ /* 0x040fe20003f05270 */
[----:B------:R-:W-:Y:S05]  /*21dd0*/  YIELD ;  /* 0x0000000000007946 */ /* 0x000fea0003800000 */
[----:B------:R-:W-:Y:S02]  /*21de0*/  SEL R2, RZ, 0x1, P0 ;  /* 0x00000001ff027807 */ /* 0x000fe40000000000 */
[----:B------:R-:W-:-:S02]  /*21df0*/  SEL R28, R28, RZ, P0 ;  /* 0x000000ff1c1c7207 */ /* 0x000fc40000000000 */
[----:B------:R-:W-:Y:S01]  /*21e00*/  LOP3.LUT R29, R17, R2, RZ, 0x3c, !PT ;  /* 0x00000002111d7212 */ /* 0x000fe200078e3cff */
[----:B0-----:R-:W-:Y:S06]  /*21e10*/  @!P1 BRA `(.L_x_2977) ;  /* 0x0000000000049947 */ /* 0x001fec0003800000 */
[----:B------:R-:W-:Y:S01]  /*21e20*/  BPT.TRAP 0x1 ;  /* 0x000000040000795c */ /* 0x000fe20000300000 */
.L_x_2977:
[----:B------:R-:W-:Y:S01]  /*21e30*/  LEA R6, R28, R22, 0x3 ;  /* 0x000000161c067211 */ /* 0x000fe200078e18ff */
[----:B------:R-:W-:Y:S01]  /*21e40*/  BSSY B1, `(.L_x_2978) ;  /* 0x0000004000017945 */ /* 0x000fe20003800000 */
[----:B------:R-:W-:-:S04]  /*21e50*/  SHF.L.U32 R3, R29, 0x1f, RZ ;  /* 0x0000001f1d037819 */ /* 0x000fc800000006ff */
[----:B------:R-:W0:Y:S02]  /*21e60*/  SYNCS.PHASECHK.TRANS64.TRYWAIT P0, [R6+URZ+0x2a840], R3 ;  /* 0x02a84003060075a7 */ /* 0x000e24000800017f */
[----:B0-----:R-:W-:Y:S05]  /*21e70*/  @!P0 BRA `(.L_x_2979) ;  /* 0x0000005000ac8947 */ /* 0x001fea0003800000 */
.L_x_3123:
[----:B------:R-:W-:Y:S05]  /*21e80*/  BSYNC B1 ;  /* 0x0000000000017941 */ /* 0x000fea0003800000 */
.L_x_2978:
[----:B------:R-:W-:Y:S01]  /*21e90*/  SHF.R.S32.HI R20, RZ, 0x1f, R8 ;  /* 0x0000001fff147819 */ /* 0x000fe20000011408 */
[----:B------:R-:W-:Y:S01]  /*21ea0*/  ULDC.64 UR4, c[0x0][0x300] ;  /* 0x0000c00000047ab9 */ /* 0x000fe20000000a00 */
[----:B-----5:R-:W-:Y:S01]  /*21eb0*/  SHF.R.S32.HI R21, RZ, 0x1f, R7 ;  /* 0x0000001fff157819 */ /* 0x020fe20000011407 */
[----:B0-----:R-:W-:Y:S01]  /*21ec0*/  IMAD.WIDE.U32 R2, R8, UR4, RZ ;  /* 0x0000000408027c25 */ /* 0x001fe2000f8e00ff */
[----:B------:R-:W-:Y:S01]  /*21ed0*/  ULDC.64 UR6, c[0x0][0x2e8] ;  /* 0x0000ba0000067ab9 */ /* 0x000fe20000000a00 */
[C---:B------:R-:W-:Y:S02]  /*21ee0*/  LOP3.LUT P3, RZ, R27.reuse, 0x4, RZ, 0xc0, !PT ;  /* 0x000000041bff7812 */ /* 0x040fe4000786c0ff */
        /* <DEDUP_REMOVED lines=19> */
[----:B------:R-:W-:Y:S01]  /*22020*/  LEA R4, R4, R22, 0x1 ;  /* 0x0000001604047211 */ /* 0x000fe200078e08ff */
[----:B------:R-:W-:Y:S01]  /*22030*/  ULDC.64 UR4, c[0x0][0x208] ;  /* 0x0000820000047ab9 */ /* 0x000fe20000000a00 */
[----:B------:R-:W1:Y:S04]  /*22040*/  SHFL.IDX PT, R2, R9, RZ, 0x181f ;  /* 0x00181fff09027589 */ /* 0x000e6800000e0000 */
[----:B------:R-:W2:Y:S04]  /*22050*/  SHFL.IDX PT, R3, R5, RZ, 0x181f ;  /* 0x00181fff05037589 */ /* 0x000ea800000e0000 */
[----:B------:R-:W-:Y:S01]  /*22060*/  SHFL.IDX PT, R35, R5, 0x2, 0x181f ;  /* 0x00581f0005237f89 */ /* 0x000fe200000e0000 */
[----:B0-----:R-:W-:-:S04]  /*22070*/  SHF.L.U32 R11, R11, 0x3, RZ ;  /* 0x000000030b0b7819 */ /* 0x001fc800000006ff */
[----:B------:R-:W-:-:S05]  /*22080*/  LOP3.LUT R11, R11, 0x38, RZ, 0xc0, !PT ;  /* 0x000000380b0b7812 */ /* 0x000fca00078ec0ff */
[----:B------:R-:W-:-:S05]  /*22090*/  IMAD.SHL.U32 R0, R11, 0x2, RZ ;  /* 0x000000020b007824 */ /* 0x000fca00078e00ff */
[----:B-1----:R-:W-:-:S05]  /*220a0*/  IADD3 R2, P0, R2, R0, RZ ;  /* 0x0000000002027210 */ /* 0x002fca0007f1e0ff */
[----:B--2---:R-:W-:-:S05]  /*220b0*/  IMAD.X R3, RZ, RZ, R3, P0 ;  /* 0x000000ffff037224 */ /* 0x004fca00000e0603 */
        /* <DEDUP_REMOVED lines=32> */
.L_x_3137:
[----:B--2---:R-:W-:Y:S01]  /*222c0*/  IADD3 R2, P0, R2, R0, RZ ;  /* 0x0000000002027210 */ /* 0x004fe20007f1e0ff */
[----:B------:R-:W-:-:S04]  /*222d0*/  ULDC.64 UR4, c[0x0][0x208] ;  /* 0x0000820000047ab9 */ /* 0x000fc80000000a00 */
        /* <DEDUP_REMOVED lines=9> */
.L_x_2981:
[----:B------:R-:W-:Y:S02]  /*22370*/  PLOP3.LUT P1, PT, P1, P0, PT, 0xa2, 0x0 ;  /* 0x000000000000781c */ /* 0x000fe40000f21472 */
[----:B------:R-:W-:-:S08]  /*22380*/  @P0 R2UR P1, UR4, R6 ;  /* 0x00000000060402ca */ /* 0x000fd00000020000 */
[----:B------:R-:W-:-:S05]  /*22390*/  @P0 PLOP3.LUT P0, PT, P1, PT, PT, 0x80, 0x0 ;  /* 0x000000000000081c */ /* 0x000fca0000f0f070 */
[----:B------:R-:W-:Y:S01]  /*223a0*/  @!P1 SYNCS.ARRIVE.TRANS64.RED.A0T1 RZ, [UR4+0x2a830], RZ ;  /* 0x02a830ffffff99a7 */ /* 0x000fe20008200404 */
[----:B------:R-:W-:Y:S07]  /*223b0*/  @!P1 ARRIVES.LDGSTSBAR.64.TRANSCNT [UR4+0x2a830] ;  /* 0x02a83000ff0099b0 */ /* 0x000fee0008000a84 */
[----:B------:R-:W-:Y:S05]  /*223c0*/  @P0 BRA.U.ANY `(.L_x_2981) ;  /* 0xfffffffd00e80947 */ /* 0x000fea000393ffff */
[----:B------:R-:W-:Y:S01]  /*223d0*/  NOP ;  /* 0x0000000000007918 */ /* 0x000fe20000000000 */
[----:B-1----:R-:W-:-:S04]  /*223e0*/  MOV R2, UR37 ;  /* 0x0000002500027c02 */ /* 0x002fc80008000f00 */
[----:B------:R-:W-:-:S13]  /*223f0*/  ISETP.NE.AND P2, PT, R2, 0x3, PT ;  /* 0x000000030200780c */ /* 0x000fda0003f45270 */
[----:B------:R-:W-:Y:S05]  /*22400*/  @!P2 BRA `(.L_x_2982) ;  /* 0x000000000004a947 */ /* 0x000fea0003800000 */
[----:B------:R-:W-:Y:S01]  /*22410*/  BPT.TRAP 0x1 ;  /* 0x000000040000795c */ /* 0x000fe20000300000 */
.L_x_2982:
[----:B------:R1:W-:Y:S01]  /*22420*/  SYNCS.ARRIVE.TRANS64.A1T0 RZ, [R6+URZ+0x2a830], RZ ;  /* 0x02a830ff06ff79a7 */ /* 0x0003e2000810003f */
[----:B------:R-:W-:Y:S05]  /*22430*/  @!P2 BRA `(.L_x_2983) ;  /* 0x000000000004a947 */ /* 0x000fea0003800000 */
[----:B------:R-:W-:Y:S01]  /*22440*/  BPT.TRAP 0x1 ;  /* 0x000000040000795c */ /* 0x000fe20000300000 */
.L_x_2983:
[----:B------:R-:W-:Y:S01]  /*22450*/  SHF.L.U32 R2, R17, 0x1f, RZ ;  /* 0x0000001f11027819 */ /* 0x000fe200000006ff */
[----:B------:R-:W-:Y:S01]  /*22460*/  IMAD R4, R10, 0x8, R22 ;  /* 0x000000080a047824 */ /* 0x000fe200078e0216 */
[----:B------:R-:W-:Y:S03]  /*22470*/  BSSY B1, `(.L_x_2984) ;  /* 0x0000003000017945 */ /* 0x000fe60003800000 */
[----:B------:R-:W2:Y:S02]  /*22480*/  SYNCS.PHASECHK.TRANS64.TRYWAIT P0, [R4+URZ+0x2a860], R2 ;  /* 0x02a86002040075a7 */ /* 0x000ea4000800017f */
[----:B--2---:R-:W-:Y:S05]  /*22490*/  @!P0 BRA `(.L_x_2985) ;  /* 0x0000005400288947 */ /* 0x004fea0003800000 */
.L_x_3138:
[----:B------:R-:W-:Y:S05]  /*224a0*/  BSYNC B1 ;  /* 0x0000000000017941 */ /* 0x000fea0003800000 */
.L_x_2984:
[----:B------:R-:W3:Y:S01]  /*224b0*/  S2R R3, SR_TID.X ;  /* 0x0000000000037919 */ /* 0x000ee20000002100 */
[----:B------:R-:W-:Y:S01]  /*224c0*/  UMOV UR4, 0xffffffff ;  /* 0xffffffff00047882 */ /* 0x000fe20000000000 */
[----:B-1----:R-:W-:Y:S01]  /*224d0*/  IMAD R6, R32, -0x60, R37 ;  /* 0xffffffa020067824 */ /* 0x002fe200078e0225 */
[----:B------:R-:W-:Y:S01]  /*224e0*/  LOP3.LUT P0, RZ, R30, 0x2, RZ, 0xc0, !PT ;  /* 0x000000021eff7812 */ /* 0x000fe2000780c0ff */
[----:B0-----:R-:W-:Y:S01]  /*224f0*/  IMAD R5, R10, 0x3000, R34 ;  /* 0x000030000a057824 */ /* 0x001fe200078e0222 */
[----:B---3--:R-:W-:-:S04]  /*22500*/  LOP3.LUT R3, R3, 0x7f, RZ, 0xc0, !PT ;  /* 0x0000007f03037812 */ /* 0x008fc800078ec0ff */
[----:B------:R-:W-:-:S05]  /*22510*/  SHF.R.U32.HI R3, RZ, 0x3, R3 ;  /* 0x00000003ff037819 */ /* 0x000fca0000011603 */
[----:B------:R-:W-:Y:S01]  /*22520*/  IMAD.IADD R6, R6, 0x1, -R3 ;  /* 0x0000000106067824 */ /* 0x000fe200078e0a03 */
[----:B------:R-:W-:Y:S06]  /*22530*/  BRA.DIV UR4, `(.L_x_2986) ;  /* 0x0000005604147947 */ /* 0x000fec000b800000 */
[----:B--2---:R-:W0:Y:S01]  /*22540*/  SHFL.IDX PT, R2, R23, RZ, 0x181f ;  /* 0x00181fff17027589 */ /* 0x004e2200000e0000 */
[----:B------:R-:W-:Y:S01]  /*22550*/  IMAD R5, R5, 0x2, R22 ;  /* 0x0000000205057824 */ /* 0x000fe200078e0216 */
[----:B------:R-:W-:Y:S02]  /*22560*/  ULDC.64 UR4, c[0x0][0x208] ;  /* 0x0000820000047ab9 */ /* 0x000fe40000000a00 */
        /* <DEDUP_REMOVED lines=43> */
.L_x_3152:
[C---:B------:R-:W-:Y:S01]  /*22820*/  ISETP.LT.OR P1, PT, R6.reuse, 0x51, !P1 ;  /* 0x000000510600780c */ /* 0x040fe20004f21670 */
[----:B------:R-:W-:Y:S01]  /*22830*/  ULDC.64 UR4, c[0x0][0x208] ;  /* 0x0000820000047ab9 */ /* 0x000fe20000000a00 */
[----:B------:R-:W-:Y:S02]  /*22840*/  ISETP.LT.OR P0, PT, R6, 0x51, !P0 ;  /* 0x000000510600780c */ /* 0x000fe40004701670 */
[----:B-1----:R-:W-:-:S04]  /*22850*/  IADD3 R2, P2, R2, R0, RZ ;  /* 0x0000000002027210 */ /* 0x002fc80007f5e0ff */
[----:B------:R-:W-:-:S05]  /*22860*/  IADD3.X R3, RZ, R24, RZ, P2, !PT ;  /* 0x00000018ff037210 */ /* 0x000fca00017fe4ff */
[----:B------:R-:W-:Y:S01]  /*22870*/  @!PT LDS RZ, [RZ] ;  /* 0x00000000fffff984 */ /* 0x000fe20000000800 */
[----:B------:R-:W-:Y:S01]  /*22880*/  @!PT LDS RZ, [RZ] ;  /* 0x00000000fffff984 */ /* 0x000fe20000000800 */
[----:B------:R-:W-:Y:S01]  /*22890*/  @!PT LDS RZ, [RZ] ;  /* 0x00000000fffff984 */ /* 0x000fe20000000800 */
[----:B------:R-:W-:Y:S04]  /*228a0*/  LDGSTS.E.BYPASS.LTC128B.128 [R5+0x2c00], desc[UR4][R2.64], !P1 ;  /* 0x02c0000002057fae */ /* 0x000fe8000c901d44 */
[----:B------:R1:W-:Y:S01]  /*228b0*/  LDGSTS.E.BYPASS.LTC128B.128 [R5+0x5c00], desc[UR4][R2.64+0x80], !P0 ;  /* 0x05c0008002057fae */ /* 0x0003e2000c101d44 */
[----:B------:R-:W-:Y:S01]  /*228c0*/  ULDC.64 UR4, c[0x0][0x328] ;  /* 0x0000ca0000047ab9 */ /* 0x000fe20000000a00 */
[----:B------:R-:W-:Y:S01]  /*228d0*/  PLOP3.LUT P0, PT, PT, PT, PT, 0x80, 0x0 ;  /* 0x000000000000781c */ /* 0x000fe20003f0f070 */
[----:B------:R-:W-:Y:S01]  /*228e0*/  IMAD R9, R20, UR4, RZ ;  /* 0x0000000414097c24 */ /* 0x000fe2000f8e02ff */
[----:B------:R-:W-:-:S03]  /*228f0*/  NOP ;  /* 0x0000000000007918 */ /* 0x000fc60000000000 */
[C---:B------:R-:W-:Y:S02]  /*22900*/  IMAD R9, R8.reuse, UR5, R9 ;  /* 0x0000000508097c24 */ /* 0x040fe4000f8e0209 */
[----:B-1----:R-:W-:Y:S01]  /*22910*/  IMAD.WIDE.U32 R2, R8, UR4, RZ ;  /* 0x0000000408027c25 */ /* 0x002fe2000f8e00ff */
[----:B------:R-:W-:-:S03]  /*22920*/  ULDC.64 UR4, c[0x0][0x338] ;  /* 0x0000ce0000047ab9 */ /* 0x000fc60000000a00 */
[----:B------:R-:W-:Y:S02]  /*22930*/  IMAD.IADD R3, R3, 0x1, R9 ;  /* 0x0000000103037824 */ /* 0x000fe400078e0209 */
[----:B------:R-:W-:Y:S02]  /*22940*/  IMAD R0, R21, UR4, RZ ;  /* 0x0000000415007c24 */ /* 0x000fe4000f8e02ff */
[----:B------:R-:W-:-:S04]  /*22950*/  IMAD.WIDE.U32 R2, R7, UR4, R2 ;  /* 0x0000000407027c25 */ /* 0x000fc8000f8e0002 */
[----:B------:R-:W-:-:S04]  /*22960*/  IMAD R9, R7, UR5, R0 ;  /* 0x0000000507097c24 */ /* 0x000fc8000f8e0200 */
[----:B------:R-:W-:-:S07]  /*22970*/  IMAD.IADD R9, R3, 0x1, R9 ;  /* 0x0000000103097824 */ /* 0x000fce00078e0209 */
.L_x_2987:
        /* <DEDUP_REMOVED lines=11> */
.L_x_2988:
        /* <DEDUP_REMOVED lines=15> */
.L_x_2976:
[----:B------:R-:W-:Y:S05]  /*22b20*/  BSYNC B0 ;  /* 0x0000000000007941 */ /* 0x000fea0003800000 */
.L_x_2975:
        /* <DEDUP_REMOVED lines=8> */
[----:B------:R-:W1:Y:S01]  /*22bb0*/  FLO.U32 R0, UR4 ;  /* 0x0000000400007d00 */ /* 0x000e6200080e0000 */
[----:B------:R-:W-:Y:S01]  /*22bc0*/  ULDC.64 UR6, c[0x0][0x208] ;  /* 0x0000820000067ab9 */ /* 0x000fe20000000a00 */
        /* <DEDUP_REMOVED lines=8> */
.L_x_2991:
[----:B------:R-:W-:Y:S05]  /*22c50*/  BSYNC B0 ;  /* 0x0000000000007941 */ /* 0x000fea0003800000 */
.L_x_2990:
[----:B------:R-:W-:-:S04]  /*22c60*/  MOV R0, UR37 ;  /* 0x0000002500007c02 */ /* 0x000fc80008000f00 */
[----:B------:R-:W-:-:S13]  /*22c70*/  ISETP.NE.AND P0, PT, R0, 0x3, PT ;  /* 0x000000030000780c */ /* 0x000fda0003f05270 */
[----:B------:R-:W-:Y:S05]  /*22c80*/  @!P0 BRA `(.L_x_2992) ;  /* 0x0000000000048947 */ /* 0x000fea0003800000 */
[----:B------:R-:W-:Y:S01]  /*22c90*/  BPT.TRAP 0x1 ;  /* 0x000000040000795c */ /* 0x000fe20000300000 */
.L_x_2992:
[----:B------:R-:W-:Y:S01]  /*22ca0*/  IMAD R0, R28, 0x8, R22 ;  /* 0x000000081c007824 */ /* 0x000fe200078e0216 */
[----:B0-----:R-:W-:Y:S01]  /*22cb0*/  SHF.L.U32 R3, R29, 0x1f, RZ ;  /* 0x0000001f1d037819 */ /* 0x001fe200000006ff */
[----:B------:R-:W-:Y:S01]  /*22cc0*/  BSSY B0, `(.L_x_2993) ;  /* 0x0000004000007945 */ /* 0x000fe20003800000 */
[----:B------:R-:W-:Y:S02]  /*22cd0*/  IMAD R6, R26, -0x60, R37 ;  /* 0xffffffa01a067824 */ /* 0x000fe400078e0225 */
[----:B------:R-:W0:Y:S02]  /*22ce0*/  SYNCS.PHASECHK.TRANS64.TRYWAIT P0, [R0+URZ+0x2a860], R3 ;  /* 0x02a86003000075a7 */ /* 0x000e24000800017f */
[----:B0-----:R-:W-:Y:S05]  /*22cf0*/  @!P0 BRA `(.L_x_2994) ;  /* 0x00000054001c8947 */ /* 0x001fea0003800000 */
.L_x_3153:
[----:B------:R-:W-:Y:S05]  /*22d00*/  BSYNC B0 ;  /* 0x0000000000007941 */ /* 0x000fea0003800000 */
.L_x_2993:
        /* <DEDUP_REMOVED lines=8> */
[C---:B------:R-:W-:Y:S01]  /*22d90*/  LOP3.LUT R2, R30.reuse, 0x1, RZ, 0xc0, !PT ;  /* 0x000000011e027812 */ /* 0x040fe200078ec0ff */
[----:B------:R-:W-:Y:S01]  /*22da0*/  ULDC.64 UR4, c[0x0][0x208] ;  /* 0x0000820000047ab9 */ /* 0x000fe20000000a00 */
        /* <DEDUP_REMOVED lines=9> */
[----:B-1----:R-:W-:-:S04]  /*22e40*/  SHF.L.U32 R7, R7, 0x3, RZ ;  /* 0x0000000307077819 */ /* 0x002fc800000006ff */
        /* <DEDUP_REMOVED lines=28> */
[----:B------:R0:W0:Y:S01]  /*23010*/  SHFL.IDX PT, R14, R23, 0x5, 0x181f ;  /* 0x00b81f00170e7f89 */ /* 0x00002200000e0000 */
[----:B-1----:R-:W-:-:S05]  /*23020*/  IADD3.X R3, RZ, R8, RZ, P4, !PT ;  /* 0x00000008ff037210 */ /* 0x002fca00027fe4ff */
        /* <DEDUP_REMOVED lines=8> */
.L_x_3167:
[C---:B------:R-:W-:Y:S01]  /*230b0*/  ISETP.LT.OR P1, PT, R6.reuse, 0x51, P1 ;  /* 0x000000510600780c */ /* 0x040fe20000f21670 */
[----:B------:R-:W-:Y:S01]  /*230c0*/  ULDC.64 UR4, c[0x0][0x208] ;  /* 0x0000820000047ab9 */ /* 0x000fe20000000a00 */
        /* <DEDUP_REMOVED lines=10> */
.L_x_2996:
[----:B------:R-:W-:Y:S02]  /*23170*/  PLOP3.LUT P1, PT, P1, P0, PT, 0xa2, 0x0 ;  /* 0x000000000000781c */ /* 0x000fe40000f21472 */
[----:B------:R-:W-:-:S08]  /*23180*/  @P0 R2UR P1, UR4, R0 ;  /* 0x00000000000402ca */ /* 0x000fd00000020000 */
[----:B------:R-:W-:-:S05]  /*23190*/  @P0 PLOP3.LUT P0, PT, P1, PT, PT, 0x80, 0x0 ;  /* 0x000000000000081c */ /* 0x000fca0000f0f070 */
[----:B------:R-:W-:Y:S01]  /*231a0*/  @!P1 SYNCS.ARRIVE.TRANS64.RED.A0T1 RZ, [UR4+0x2a850], RZ ;  /* 0x02a850ffffff99a7 */ /* 0x000fe20008200404 */
[----:B------:R-:W-:Y:S07]  /*231b0*/  @!P1 ARRIVES.LDGSTSBAR.64.TRANSCNT [UR4+0x2a850] ;  /* 0x02a85000ff0099b0 */ /* 0x000fee0008000a84 */
[----:B------:R-:W-:Y:S05]  /*231c0*/  @P0 BRA.U.ANY `(.L_x_2996) ;  /* 0xfffffffd00e80947 */ /* 0x000fea000393ffff */
[----:B------:R-:W-:Y:S01]  /*231d0*/  NOP ;  /* 0x0000000000007918 */ /* 0x000fe20000000000 */
[----:B0-----:R-:W-:-:S04]  /*231e0*/  MOV R2, UR37 ;  /* 0x0000002500027c02 */ /* 0x001fc80008000f00 */
[----:B------:R-:W-:-:S13]  /*231f0*/  ISETP.NE.AND P2, PT, R2, 0x3, PT ;  /* 0x000000030200780c */ /* 0x000fda0003f45270 */
[----:B------:R-:W-:Y:S05]  /*23200*/  @!P2 BRA `(.L_x_2997) ;  /* 0x000000000004a947 */ /* 0x000fea0003800000 */
[----:B------:R-:W-:Y:S01]  /*23210*/  BPT.TRAP 0x1 ;  /* 0x000000040000795c */ /* 0x000fe20000300000 */
.L_x_2997:
[----:B------:R-:W-:Y:S01]  /*23220*/  VIADD R28, R28, 0x1 ;  /* 0x000000011c1c7836 */ /* 0x000fe20000000000 */
[----:B------:R0:W-:Y:S04]  /*23230*/  SYNCS.ARRIVE.TRANS64.A1T0 RZ, [R0+URZ+0x2a850], RZ ;  /* 0x02a850ff00ff79a7 */ /* 0x0001e8000810003f */
[----:B------:R-:W-:-:S04]  /*23240*/  ISETP.NE.AND P0, PT, R28, 0x2, PT ;  /* 0x000000021c00780c */ /* 0x000fc80003f05270 */
[----:B0-----:R-:W-:Y:S02]  /*23250*/  SEL R0, RZ, 0x1, P0 ;  /* 0x00000001ff007807 */ /* 0x001fe40000000000 */
[----:B------:R-:W-:Y:S02]  /*23260*/  SEL R28, R28, RZ, P0 ;  /* 0x000000ff1c1c7207 */ /* 0x000fe40000000000 */
[----:B------:R-:W-:-:S07]  /*23270*/  LOP3.LUT R29, R29, R0, RZ, 0x3c, !PT ;  /* 0x000000001d1d7212 */ /* 0x000fce00078e3cff */
.L_x_2954:
[----:B------:R-:W-:Y:S05]  /*23280*/  BSYNC B7 ;  /* 0x0000000000077941 */ /* 0x000fea0003800000 */
.L_x_2952:
[----:B------:R-:W-:-:S13]  /*23290*/  LOP3.LUT P0, RZ, R27, 0x20, RZ, 0xc0, !PT ;  /* 0x000000201bff7812 */ /* 0x000fda000780c0ff */
[----:B------:R-:W-:Y:S05]  /*232a0*/  @!P0 BRA `(.L_x_2998) ;  /* 0x0000000000248947 */ /* 0x000fea0003800000 */
[----:B------:R-:W-:Y:S05]  /*232b0*/  WARPSYNC.ALL ;  /* 0x0000000000007948 */ /* 0x000fea0003800000 */
[----:B------:R-:W1:Y:S08]  /*232c0*/  S2UR UR5, SR_CgaCtaId ;  /* 0x00000000000579c3 */ /* 0x000e700000008800 */
[----:B------:R-:W-:Y:S06]  /*232d0*/  BAR.SYNC.DEFER_BLOCKING 0x5, 0x180 ;  /* 0x0146000000007b1d */ /* 0x000fec0000010000 */
[----:B------:R-:W-:-:S02]  /*232e0*/  UMOV UR4, 0x400 ;  /* 0x0000040000047882 */ /* 0x000fc40000000000 */
[----:B-1----:R-:W-:-:S06]  /*232f0*/  ULEA UR4, UR5, UR4, 0x18 ;  /* 0x0000000405047291 */ /* 0x002fcc000f8ec03f */
[----:B------:R-:W-:-:S05]  /*23300*/  IMAD.U32 R22, RZ, RZ, UR4 ;  /* 0x00000004ff167e24 */ /* 0x000fca000f8e00ff */
[----:B------:R1:W2:Y:S01]  /*23310*/  LDS.128 R16, [R22+0x2a8d0] ;  /* 0x02a8d00016107984 */ /* 0x0002a20000000c00 */
[----:B------:R-:W-:Y:S06]  /*23320*/  BAR.ARV 0x4, 0x180 ;  /* 0x0106000000007b1d */ /* 0x000fec0000002000 */
[----:B------:R-:W-:Y:S05]  /*23330*/  BRA `(.L_x_2999) ;  /* 0x0000000c00e07947 */ /* 0x000fea0003800000 */
.L_x_2998:
[----:B------:R-:W1:Y:S01]  /*23340*/  S2R R8, SR_TID.X ;  /* 0x0000000000087919 */ /* 0x000e620000002100 */
[----:B------:R-:W-:Y:S01]  /*23350*/  UMOV UR4, 0xffffffff ;  /* 0xffffffff00047882 */ /* 0x000fe20000000000 */
[----:B-1----:R-:W-:-:S04]  /*23360*/  LOP3.LUT R8, R8, 0x1f, RZ, 0xc0, !PT ;  /* 0x0000001f08087812 */ /* 0x002fc800078ec0ff */
[----:B------:R-:W-:Y:S01]  /*23370*/  ISETP.NE.AND P0, PT, R8, 0x1f, PT ;  /* 0x0000001f0800780c */ /* 0x000fe20003f05270 */
[----:B------:R-:W-:-:S12]  /*23380*/  BRA.DIV UR4, `(.L_x_3000) ;  /* 0x00000056048c7947 */ /* 0x000fd8000b800000 */
[----:B------:R-:W-:Y:S01]  /*23390*/  IADD3 R7, R19, R8, RZ ;  /* 0x0000000813077210 */ /* 0x000fe20007ffe0ff */
[----:B------:R-:W-:Y:S01]  /*233a0*/  ULDC UR4, c[0x0][0xc3c] ;  /* 0x00030f0000047ab9 */ /* 0x000fe20000000800 */
[----:B------:R-:W-:Y:S02]  /*233b0*/  ULDC.64 UR6, c[0x0][0x208] ;  /* 0x0000820000067ab9 */ /* 0x000fe40000000a00 */
[----:B------:R-:W-:-:S13]  /*233c0*/  ISETP.GE.OR P1, PT, R7, UR4, !P0 ;  /* 0x0000000407007c0c */ /* 0x000fda000c726670 */
[----:B------:R-:W1:Y:S08]  /*233d0*/  @!P1 LDC.64 R2, c[0x0][0xc80] ;  /* 0x00032000ff029b82 */ /* 0x000e700000000a00 */
[----:B------:R-:W2:Y:S01]  /*233e0*/  @!P1 LDC.64 R4, c[0x0][0xc78] ;  /* 0x00031e00ff049b82 */ /* 0x000ea20000000a00 */
[----:B-1----:R-:W-:-:S05]  /*233f0*/  @!P1 IMAD.WIDE R2, R7, 0x4, R2 ;  /* 0x0000000407029825 */ /* 0x002fca00078e0202 */
[----:B------:R2:W3:Y:S02]  /*23400*/  @!P1 LDG.E R6, desc[UR6][R2.64] ;  /* 0x0000000602069981 */ /* 0x0004e4000c1e1900 */
[----:B--2---:R-:W-:-:S05]  /*23410*/  @!P1 IMAD.WIDE R2, R7, 0x4, R4 ;  /* 0x0000000407029825 */ /* 0x004fca00078e0204 */
[----:B------:R-:W2:Y:S01]  /*23420*/  @!P1 LDG.E R5, desc[UR6][R2.64] ;  /* 0x0000000602059981 */ /* 0x000ea2000c1e1900 */
        /* <DEDUP_REMOVED lines=8> */
[----:B---3--:R-:W-:-:S02]  /*234b0*/  @!P1 IMAD.MOV.U32 R17, RZ, RZ, R6 ;  /* 0x000000ffff119224 */ /* 0x008fc400078e0006 */
[----:B------:R-:W-:Y:S02]  /*234c0*/  IMAD.MOV.U32 R6, RZ, RZ, RZ ;  /* 0x000000ffff067224 */ /* 0x000fe400078e00ff */
[----:B--2---:R-:W-:Y:S01]  /*234d0*/  @!P1 IMAD.MOV.U32 R4, RZ, RZ, R5 ;  /* 0x000000ffff049224 */ /* 0x004fe200078e0005 */
        /* <DEDUP_REMOVED lines=17> */
[----:B------:R1:W2:Y:S02]  /*235f0*/  SHFL.IDX PT, R14, R2, 0x1f, 0x1f ;  /* 0x03e01f00020e7f89 */ /* 0x0002a400000e0000 */
.L_x_3177:
[----:B------:R-:W-:Y:S02]  /*23600*/  ULDC UR4, c[0x0][0xc38] ;  /* 0x00030e0000047ab9 */ /* 0x000fe40000000800 */
[----:B------:R-:W-:-:S04]  /*23610*/  IMAD.U32 R5, RZ, RZ, UR4 ;  /* 0x00000004ff057e24 */ /* 0x000fc8000f8e00ff */
[----:B--2---:R-:W-:-:S05]  /*23620*/  IMAD R14, R14, R5, RZ ;  /* 0x000000050e0e7224 */ /* 0x004fca00078e02ff */
[----:B------:R-:W-:-:S04]  /*23630*/  IADD3 R7, R7, R14, RZ ;  /* 0x0000000e07077210 */ /* 0x000fc80007ffe0ff */
[----:B------:R-:W-:-:S13]  /*23640*/  ISETP.GT.AND P6, PT, R7, R0, PT ;  /* 0x000000000700720c */ /* 0x000fda0003fc4270 */
[----:B------:R-:W-:Y:S05]  /*23650*/  @P6 BRA `(.L_x_3001) ;  /* 0x0000000000a86947 */ /* 0x000fea0003800000 */
.L_x_3004:
[----:B-1----:R-:W1:Y:S01]  /*23660*/  LDC R2, c[0x0][0xc3c] ;  /* 0x00030f00ff027b82 */ /* 0x002e620000000800 */
[----:B------:R-:W-:-:S05]  /*23670*/  VIADD R19, R19, 0x1f ;  /* 0x0000001f13137836 */ /* 0x000fca0000000000 */
[----:B-1----:R-:W-:-:S13]  /*23680*/  ISETP.GE.AND P6, PT, R19, R2, PT ;  /* 0x000000021300720c */ /* 0x002fda0003fc6270 */
[----:B------:R-:W-:Y:S05]  /*23690*/  @P6 BRA `(.L_x_3002) ;  /* 0x0000000800c46947 */ /* 0x000fea0003800000 */
[----:B------:R-:W1:Y:S01]  /*236a0*/  S2R R3, SR_TID.X ;  /* 0x0000000000037919 */ /* 0x000e620000002100 */
[----:B------:R-:W-:Y:S01]  /*236b0*/  MOV R17, RZ ;  /* 0x000000ff00117202 */ /* 0x000fe20000000f00 */
[----:B------:R-:W-:Y:S01]  /*236c0*/  ULDC.64 UR4, c[0x0][0x208] ;  /* 0x0000820000047ab9 */ /* 0x000fe20000000a00 */
        /* <DEDUP_REMOVED lines=29> */
.L_x_3185:
[----:B------:R-:W-:Y:S02]  /*238a0*/  ULDC UR4, c[0x0][0xc38] ;  /* 0x00030e0000047ab9 */ /* 0x000fe40000000800 */
[----:B------:R-:W-:-:S04]  /*238b0*/  IMAD.U32 R5, RZ, RZ, UR4 ;  /* 0x00000004ff057e24 */ /* 0x000fc8000f8e00ff */
[----:B--2---:R-:W-:-:S04]  /*238c0*/  IMAD R14, R14, R5, RZ ;  /* 0x000000050e0e7224 */ /* 0x004fc800078e02ff */
[----:B------:R-:W-:-:S05]  /*238d0*/  IMAD.IADD R7, R14, 0x1, R7 ;  /* 0x000000010e077824 */ /* 0x000fca00078e0207 */
[----:B------:R-:W-:-:S13]  /*238e0*/  ISETP.GT.AND P6, PT, R7, R0, PT ;  /* 0x000000000700720c */ /* 0x000fda0003fc4270 */
[----:B------:R-:W-:Y:S05]  /*238f0*/  @!P6 BRA `(.L_x_3004) ;  /* 0xfffffffc0058e947 */ /* 0x000fea000383ffff */
.L_x_3001:
[----:B------:R-:W-:Y:S01]  /*23900*/  IADD3 R7, -R14, R7, RZ ;  /* 0x000000070e077210 */ /* 0x000fe20007ffe1ff */
[----:B------:R-:W-:-:S04]  /*23910*/  UMOV UR4, 0xffffffff ;  /* 0xffffffff00047882 */ /* 0x000fc80000000000 */
[----:B------:R-:W-:-:S05]  /*23920*/  IMAD R3, R2, R5, R7 ;  /* 0x0000000502037224 */ /* 0x000fca00078e0207 */
[----:B------:R-:W-:Y:S01]  /*23930*/  ISETP.GT.AND P6, PT, R3, R0, PT ;  /* 0x000000000300720c */ /* 0x000fe20003fc4270 */
[----:B------:R-:W-:-:S12]  /*23940*/  BRA.DIV UR4, `(.L_x_3005) ;  /* 0x0000005a04147947 */ /* 0x000fd8000b800000 */
[----:B------:R-:W-:-:S04]  /*23950*/  VOTE.ANY R3, PT, !P6 ;  /* 0x0000000000037806 */ /* 0x000fc800070e0100 */
[----:B0-----:R-:W0:Y:S02]  /*23960*/  POPC R12, R3 ;  /* 0x00000003000c7309 */ /* 0x001e240000000000 */
[----:B0-----:R0:W2:Y:S01]  /*23970*/  SHFL.IDX PT, R17, R17, R12, 0x1f ;  /* 0x00001f0c11117589 */ /* 0x0010a200000e0000 */
[----:B------:R-:W-:-:S03]  /*23980*/  IMAD.IADD R19, R12, 0x1, R19 ;  /* 0x000000010c137824 */ /* 0x000fc600078e0213 */
[----:B------:R0:W3:Y:S04]  /*23990*/  SHFL.IDX PT, R4, R4, R12, 0x1f ;  /* 0x00001f0c04047589 */ /* 0x0000e800000e0000 */
.L_x_3190:
[----:B------:R-:W-:-:S13]  /*239a0*/  ISETP.NE.AND P0, PT, R3, RZ, PT ;  /* 0x000000ff0300720c */ /* 0x000fda0003f05270 */
[----:B------:R-:W-:Y:S05]  /*239b0*/  @!P0 BRA `(.L_x_3006) ;  /* 0x0000000000108947 */ /* 0x000fea0003800000 */
[----:B------:R-:W-:Y:S01]  /*239c0*/  UMOV UR4, 0xffffffff ;  /* 0xffffffff00047882 */ /* 0x000fe20000000000 */
[----:B0-----:R-:W-:Y:S02]  /*239d0*/  VIADD R12, R12, 0xffffffff ;  /* 0xffffffff0c0c7836 */ /* 0x001fe40000000000 */
[----:B------:R-:W-:Y:S05]  /*239e0*/  BRA.DIV UR4, `(.L_x_3007) ;  /* 0x0000005a04487947 */ /* 0x000fea000b800000 */
[----:B------:R4:W0:Y:S02]  /*239f0*/  SHFL.IDX PT, R6, R2, R12, 0x1f ;  /* 0x00001f0c02067589 */ /* 0x00082400000e0000 */
.L_x_3006:
[----:B---3--:R-:W-:Y:S01]  /*23a00*/  ISETP.NE.AND P0, PT, R4, 0x1, PT ;  /* 0x000000010400780c */ /* 0x008fe20003f05270 */
[----:B0-----:R-:W-:-:S05]  /*23a10*/  IMAD R16, R6, R5, R7 ;  /* 0x0000000506107224 */ /* 0x001fca00078e0207 */
[----:B------:R-:W-:-:S07]  /*23a20*/  IADD3 R0, R0, -R16, RZ ;  /* 0x8000001000007210 */ /* 0x000fce0007ffe0ff */
[----:B------:R-:W-:Y:S05]  /*23a30*/  @!P0 BRA `(.L_x_3008) ;  /* 0x0000000000dc8947 */ /* 0x000fea0003800000 */
[-C--:B--2---:R-:W-:Y:S02]  /*23a40*/  IABS R6, R17.reuse ;  /* 0x0000001100067213 */ /* 0x084fe40000000000 */
[----:B------:R-:W-:Y:S02]  /*23a50*/  IABS R5, R4 ;  /* 0x0000000400057213 */ /* 0x000fe40000000000 */
[----:B------:R-:W0:Y:S08]  /*23a60*/  I2F.RP R7, R6 ;  /* 0x0000000600077306 */ /* 0x000e300000209400 */
[----:B------:R-:W2:Y:S08]  /*23a70*/  I2F.RP R8, R5 ;  /* 0x0000000500087306 */ /* 0x000eb00000209400 */
[----:B0-----:R-:W1:Y:S08]  /*23a80*/  MUFU.RCP R7, R7 ;  /* 0x0000000700077308 */ /* 0x001e700000001000 */
[----:B--2---:R-:W-:Y:S01]  /*23a90*/  MUFU.RCP R8, R8 ;  /* 0x0000000800087308 */ /* 0x004fe20000001000 */
[----:B-1--4-:R-:W-:Y:S01]  /*23aa0*/  VIADD R2, R7, 0xffffffe ;  /* 0x0ffffffe07027836 */ /* 0x012fe20000000000 */
[----:B------:R-:W-:-:S06]  /*23ab0*/  IABS R7, R17 ;  /* 0x0000001100077213 */ /* 0x000fcc0000000000 */
[----:B------:R0:W1:Y:S02]  /*23ac0*/  F2I.FTZ.U32.TRUNC.NTZ R3, R2 ;  /* 0x0000000200037305 */ /* 0x000064000021f000 */
[----:B0-----:R-:W-:Y:S01]  /*23ad0*/  MOV R2, RZ ;  /* 0x000000ff00027202 */ /* 0x001fe20000000f00 */
[----:B-1----:R-:W-:-:S04]  /*23ae0*/  IMAD.MOV R9, RZ, RZ, -R3 ;  /* 0x000000ffff097224 */ /* 0x002fc800078e0a03 */
[----:B------:R-:W-:-:S04]  /*23af0*/  IMAD R9, R9, R6, RZ ;  /* 0x0000000609097224 */ /* 0x000fc800078e02ff */
[----:B------:R-:W-:Y:S01]  /*23b00*/  IMAD.HI.U32 R3, R3, R9, R2 ;  /* 0x0000000903037227 */ /* 0x000fe200078e0002 */
[----:B------:R-:W-:-:S03]  /*23b10*/  IABS R2, R0 ;  /* 0x0000000000027213 */ /* 0x000fc60000000000 */
[----:B------:R-:W-:Y:S02]  /*23b20*/  IMAD.MOV R9, RZ, RZ, -R7 ;  /* 0x000000ffff097224 */ /* 0x000fe400078e0a07 */
[----:B------:R-:W-:-:S04]  /*23b30*/  IMAD.HI.U32 R7, R3, R2, RZ ;  /* 0x0000000203077227 */ /* 0x000fc800078e00ff */
[----:B------:R-:W-:Y:S02]  /*23b40*/  VIADD R3, R8, 0xffffffe ;  /* 0x0ffffffe08037836 */ /* 0x000fe40000000000 */
[----:B------:R-:W-:-:S04]  /*23b50*/  IMAD R9, R7, R9, R2 ;  /* 0x0000000907097224 */ /* 0x000fc800078e0202 */
[----:B------:R-:W0:Y:S01]  /*23b60*/  F2I.FTZ.U32.TRUNC.NTZ R3, R3 ;  /* 0x0000000300037305 */ /* 0x000e22000021f000 */
[----:B------:R-:W-:-:S13]  /*23b70*/  ISETP.GT.U32.AND P1, PT, R6, R9, PT ;  /* 0x000000090600720c */ /* 0x000fda0003f24070 */
[-C--:B------:R-:W-:Y:S01]  /*23b80*/  @!P1 IADD3 R9, R9, -R6.reuse, RZ ;  /* 0x8000000609099210 */ /* 0x080fe20007ffe0ff */
[----:B0-----:R-:W-:Y:S01]  /*23b90*/  IMAD.MOV R2, RZ, RZ, -R3 ;  /* 0x000000ffff027224 */ /* 0x001fe200078e0a03 */
[----:B------:R-:W-:Y:S02]  /*23ba0*/  @!P1 IADD3 R7, R7, 0x1, RZ ;  /* 0x0000000107079810 */ /* 0x000fe40007ffe0ff */
        /* <DEDUP_REMOVED lines=8> */
[----:B------:R-:W-:-:S04]  /*23c30*/  IABS R2, R4 ;  /* 0x0000000400027213 */ /* 0x000fc80000000000 */
[----:B------:R-:W-:-:S07]  /*23c40*/  IADD3 R2, RZ, -R2, RZ ;  /* 0x80000002ff027210 */ /* 0x000fce0007ffe0ff */
[----:B------:R-:W-:Y:S01]  /*23c50*/  @!P2 IMAD.MOV R7, RZ, RZ, -R7 ;  /* 0x000000ffff07a224 */ /* 0x000fe200078e0a07 */
[----:B------:R-:W-:-:S04]  /*23c60*/  @!P1 LOP3.LUT R7, RZ, R17, RZ, 0x33, !PT ;  /* 0x00000011ff079212 */ /* 0x000fc800078e33ff */
[----:B------:R-:W-:-:S05]  /*23c70*/  IABS R3, R7 ;  /* 0x0000000700037213 */ /* 0x000fca0000000000 */
        /* <DEDUP_REMOVED lines=9> */
[----:B------:R-:W-:-:S04]  /*23d10*/  IMAD.MOV R2, RZ, RZ, -R7 ;  /* 0x000000ffff027224 */ /* 0x000fc800078e0a07 */
[----:B------:R-:W-:Y:S02]  /*23d20*/  IMAD R2, R17, R2, R0 ;  /* 0x0000000211027224 */ /* 0x000fe400078e0200 */
[----:B------:R-:W-:-:S06]  /*23d30*/  @P0 IADD3 R6, R6, 0x1, RZ ;  /* 0x0000000106060810 */ /* 0x000fcc0007ffe0ff */
[----:B------:R-:W-:Y:S01]  /*23d40*/  @!P2 IMAD.MOV R6, RZ, RZ, -R6 ;  /* 0x000000ffff06a224 */ /* 0x000fe200078e0a06 */
[----:B------:R-:W-:-:S04]  /*23d50*/  @!P1 LOP3.LUT R6, RZ, R4, RZ, 0x33, !PT ;  /* 0x00000004ff069212 */ /* 0x000fc800078e33ff */
[----:B------:R-:W-:Y:S01]  /*23d60*/  LEA R3, R4, R6, 0x18 ;  /* 0x0000000604037211 */ /* 0x000fe200078ec0ff */
[----:B------:R-:W-:-:S04]  /*23d70*/  IMAD.MOV R5, RZ, RZ, -R6 ;  /* 0x000000ffff057224 */ /* 0x000fc800078e0a06 */
[----:B------:R-:W-:-:S04]  /*23d80*/  IMAD R4, R4, R5, R7 ;  /* 0x0000000504047224 */ /* 0x000fc800078e0207 */
[----:B------:R-:W-:Y:S01]  /*23d90*/  IMAD R18, R4, 0x10000, R3 ;  /* 0x0001000004127824 */ /* 0x000fe200078e0203 */
[----:B------:R-:W-:Y:S06]  /*23da0*/  BRA `(.L_x_3009) ;  /* 0x0000000000f47947 */ /* 0x000fec0003800000 */
.L_x_3008:
[----:B-1--4-:R-:W0:Y:S01]  /*23db0*/  LDC.64 R2, c[0x0][0xc90] ;  /* 0x00032400ff027b82 */ /* 0x012e220000000a00 */
[----:B------:R-:W-:Y:S01]  /*23dc0*/  ULDC.64 UR4, c[0x0][0x208] ;  /* 0x0000820000047ab9 */ /* 0x000fe20000000a00 */
[----:B0-----:R-:W-:-:S05]  /*23dd0*/  IMAD.WIDE R2, R19, 0x4, R2 ;  /* 0x0000000413027825 */ /* 0x001fca00078e0202 */
[----:B------:R0:W2:Y:S02]  /*23de0*/  LDG.E R6, desc[UR4][R2.64] ;  /* 0x0000000402067981 */ /* 0x0000a4000c1e1900 */
[----:B0-----:R-:W-:Y:S02]  /*23df0*/  IMAD.MOV.U32 R2, RZ, RZ, RZ ;  /* 0x000000ffff027224 */ /* 0x001fe400078e00ff */
[----:B--2---:R-:W-:-:S05]  /*23e00*/  IMAD R7, R17, R6, RZ ;  /* 0x0000000611077224 */ /* 0x004fca00078e02ff */
        /* <DEDUP_REMOVED lines=26> */
[----:B------:R-:W-:Y:S01]  /*23fb0*/  IMAD R0, R7, R2, R0 ;  /* 0x0000000207007224 */ /* 0x000fe200078e0200 */
[----:B------:R-:W-:Y:S02]  /*23fc0*/  MOV R2, RZ ;  /* 0x000000ff00027202 */ /* 0x000fe40000000f00 */
[----:B------:R-:W-:-:S04]  /*23fd0*/  VIADDMNMX R5, R3, R5, R6, PT ;  /* 0x0000000503057246 */ /* 0x000fc80003800106 */
[----:B------:R-:W-:-:S04]  /*23fe0*/  IABS R6, R5 ;  /* 0x0000000500067213 */ /* 0x000fc80000000000 */
[----:B------:R-:W0:Y:S08]  /*23ff0*/  I2F.RP R8, R6 ;  /* 0x0000000600087306 */ /* 0x000e300000209400 */
[----:B0-----:R-:W0:Y:S02]  /*24000*/  MUFU.RCP R8, R8 ;  /* 0x0000000800087308 */ /* 0x001e240000001000 */
[----:B0-----:R-:W-:-:S02]  /*24010*/  IADD3 R3, R8, 0xffffffe, RZ ;  /* 0x0ffffffe08037810 */ /* 0x001fc40007ffe0ff */
[----:B------:R-:W-:-:S04]  /*24020*/  IABS R8, R5 ;  /* 0x0000000500087213 */ /* 0x000fc80000000000 */
        /* <DEDUP_REMOVED lines=9> */
[----:B------:R-:W-:Y:S01]  /*240c0*/  @!P1 IMAD.IADD R3, R3, 0x1, -R6 ;  /* 0x0000000103039824 */ /* 0x000fe200078e0a06 */
[----:B------:R-:W-:Y:S02]  /*240d0*/  @!P1 IADD3 R2, R2, 0x1, RZ ;  /* 0x0000000102029810 */ /* 0x000fe40007ffe0ff */
[----:B------:R-:W-:Y:S02]  /*240e0*/  ISETP.NE.AND P1, PT, R5, RZ, PT ;  /* 0x000000ff0500720c */ /* 0x000fe40003f25270 */
[----:B------:R-:W-:Y:S02]  /*240f0*/  ISETP.GE.U32.AND P0, PT, R3, R6, PT ;  /* 0x000000060300720c */ /* 0x000fe40003f06070 */
[----:B------:R-:W-:-:S04]  /*24100*/  LOP3.LUT R3, R0, R5, RZ, 0x3c, !PT ;  /* 0x0000000500037212 */ /* 0x000fc800078e3cff */
[----:B------:R-:W-:Y:S02]  /*24110*/  ISETP.GE.AND P2, PT, R3, RZ, PT ;  /* 0x000000ff0300720c */ /* 0x000fe40003f46270 */
[----:B------:R-:W-:-:S05]  /*24120*/  IADD3 R3, R4, 0x1000000, R0 ;  /* 0x0100000004037810 */ /* 0x000fca0007ffe000 */
[----:B------:R-:W-:-:S06]  /*24130*/  @P0 VIADD R2, R2, 0x1 ;  /* 0x0000000102020836 */ /* 0x000fcc0000000000 */
[----:B------:R-:W-:Y:S01]  /*24140*/  @!P2 IMAD.MOV R2, RZ, RZ, -R2 ;  /* 0x000000ffff02a224 */ /* 0x000fe200078e0a02 */
[----:B------:R-:W-:Y:S02]  /*24150*/  @!P1 LOP3.LUT R2, RZ, R5, RZ, 0x33, !PT ;  /* 0x00000005ff029212 */ /* 0x000fe400078e33ff */
[----:B------:R-:W-:-:S05]  /*24160*/  IADD3 R5, -R5, RZ, RZ ;  /* 0x000000ff05057210 */ /* 0x000fca0007ffe1ff */
[----:B------:R-:W-:-:S07]  /*24170*/  IMAD R18, R2, R5, R3 ;  /* 0x0000000502127224 */ /* 0x000fce00078e0203 */
.L_x_3009:
[----:B------:R-:W-:-:S05]  /*24180*/  LOP3.LUT R2, RZ, R2, RZ, 0x33, !PT ;  /* 0x00000002ff027212 */ /* 0x000fca00078e33ff */
[----:B------:R-:W-:Y:S01]  /*24190*/  IMAD.IADD R17, R17, 0x1, R2 ;  /* 0x0000000111117824 */ /* 0x000fe200078e0202 */
[----:B------:R-:W-:Y:S06]  /*241a0*/  BRA `(.L_x_3010) ;  /* 0x00000000001c7947 */ /* 0x000fec0003800000 */
.L_x_3002:
[----:B------:R-:W-:Y:S01]  /*241b0*/  UMOV UR4, URZ ;  /* 0x0000003f00047c82 */ /* 0x000fe20008000000 */
[----:B------:R-:W-:Y:S01]  /*241c0*/  UMOV UR5, URZ ;  /* 0x0000003f00057c82 */ /* 0x000fe20008000000 */
[----:B------:R-:W-:Y:S01]  /*241d0*/  ULDC UR6, c[0x0][0xc3c] ;  /* 0x00030f0000067ab9 */ /* 0x000fe20000000800 */
[----:B------:R-:W-:Y:S01]  /*241e0*/  IMAD.MOV.U32 R16, RZ, RZ, R0 ;  /* 0x000000ffff107224 */ /* 0x000fe200078e0000 */
[----:B------:R-:W-:Y:S01]  /*241f0*/  MOV R17, UR4 ;  /* 0x0000000400117c02 */ /* 0x000fe20008000f00 */
[----:B------:R-:W-:Y:S02]  /*24200*/  IMAD.U32 R18, RZ, RZ, UR5 ;  /* 0x00000005ff127e24 */ /* 0x000fe4000f8e00ff */
[----:B------:R-:W-:-:S07]  /*24210*/  IMAD.U32 R19, RZ, RZ, UR6 ;  /* 0x00000006ff137e24 */ /* 0x000fce000f8e00ff */
.L_x_3010:
[----:B------:R-:W1:Y:S01]  /*24220*/  S2R R0, SR_TID.X ;  /* 0x0000000000007919 */ /* 0x000e620000002100 */
[----:B------:R-:W-:Y:S05]  /*24230*/  WARPSYNC.ALL ;  /* 0x0000000000007948 */ /* 0x000fea0003800000 */
[----:B------:R-:W-:Y:S01]  /*24240*/  BAR.SYNC.DEFER_BLOCKING 0x4, 0x180 ;  /* 0x0106000000007b1d */ /* 0x000fe20000010000 */
[----:B-1----:R-:W-:-:S04]  /*24250*/  LOP3.LUT R0, R0, 0x1f, RZ, 0xc0, !PT ;  /* 0x0000001f00007812 */ /* 0x002fc800078ec0ff */
[----:B------:R-:W-:-:S13]  /*24260*/  ISETP.NE.AND P0, PT, R0, RZ, PT ;  /* 0x000000ff0000720c */ /* 0x000fda0003f05270 */
[----:B------:R-:W1:Y:S01]  /*24270*/  @!P0 S2R R3, SR_CgaCtaId ;  /* 0x0000000000038919 */ /* 0x000e620000008800 */
[----:B------:R-:W-:-:S04]  /*24280*/  @!P0 MOV R0, 0x400 ;  /* 0x0000040000008802 */ /* 0x000fc80000000f00 */
[----:B-1----:R-:W-:-:S05]  /*24290*/  @!P0 LEA R22, R3, R0, 0x18 ;  /* 0x0000000003168211 */ /* 0x002fca00078ec0ff */
[----:B------:R3:W-:Y:S01]  /*242a0*/  @!P0 STS.128 [R22+0x2a8d0], R16 ;  /* 0x02a8d01016008388 */ /* 0x0007e20000000c00 */
[----:B------:R-:W-:Y:S06]  /*242b0*/  BAR.ARV 0x5, 0x180 ;  /* 0x0146000000007b1d */ /* 0x000fec0000002000 */
.L_x_2999:
[----:B------:R-:W-:Y:S02]  /*242c0*/  ULDC UR4, c[0x0][0xc3c] ;  /* 0x00030f0000047ab9 */ /* 0x000fe40000000800 */
[----:B--2---:R-:W-:-:S13]  /*242d0*/  ISETP.GE.AND P0, PT, R19, UR4, PT ;  /* 0x0000000413007c0c */ /* 0x004fda000bf06270 */
[----:B------:R-:W-:Y:S05]  /*242e0*/  @!P0 BRA `(.L_x_3011) ;  /* 0xffffff9800388947 */ /* 0x000fea000383ffff */
[----:B------:R-:W-:Y:S05]  /*242f0*/  BSYNC B8 ;  /* 0x0000000000087941 */ /* 0x000fea0003800000 */
.L_x_2906:
[----:B------:R-:W2:Y:S01]  /*24300*/  LDL.LU R0, [R1+0x24] ;  /* 0x0000240001007983 */ /* 0x000ea20000300800 */
[----:B------:R-:W-:Y:S01]  /*24310*/  BSSY B0, `(.L_x_3012) ;  /* 0x000000b000007945 */ /* 0x000fe20003800000 */
[----:B------:R-:W4:Y:S01]  /*24320*/  S2R R5, SR_CgaCtaId ;  /* 0x0000000000057919 */ /* 0x000f220000008800 */
[----:B--2---:R-:W-:-:S04]  /*24330*/  IADD3 R0, R0, 0x1, RZ ;  /* 0x0000000100007810 */ /* 0x004fc80007ffe0ff */
[----:B-1----:R-:W-:-:S04]  /*24340*/  LEA.HI R2, R0, R0, RZ, 0x1 ;  /* 0x0000000000027211 */ /* 0x002fc800078f08ff */
[----:B------:R-:W-:Y:S02]  /*24350*/  LOP3.LUT R3, R2, 0xfffffffe, RZ, 0xc0, !PT ;  /* 0xfffffffe02037812 */ /* 0x000fe400078ec0ff */
[----:B------:R-:W-:-:S03]  /*24360*/  MOV R2, 0x400 ;  /* 0x0000040000027802 */ /* 0x000fc60000000f00 */
[----:B------:R-:W-:Y:S01]  /*24370*/  IMAD.IADD R0, R0, 0x1, -R3 ;  /* 0x0000000100007824 */ /* 0x000fe200078e0a03 */
[----:B----4-:R-:W-:-:S04]  /*24380*/  LEA R5, R5, R2, 0x18 ;  /* 0x0000000205057211 */ /* 0x010fc800078ec0ff */
[----:B------:R-:W-:-:S04]  /*24390*/  SHF.L.U32 R0, R0, 0x1f, RZ ;  /* 0x0000001f00007819 */ /* 0x000fc800000006ff */
[----:B------:R-:W1:Y:S02]  /*243a0*/  SYNCS.PHASECHK.TRANS64.TRYWAIT P0, [R5+URZ+0x2a820], R0 ;  /* 0x02a82000050075a7 */ /* 0x000e64000800017f */
[----:B-1----:R-:W-:Y:S05]  /*243b0*/  @!P0 BRA `(.L_x_3013) ;  /* 0x0000004c00fc8947 */ /* 0x002fea0003800000 */
.L_x_3193:
[----:B------:R-:W-:Y:S05]  /*243c0*/  BSYNC B0 ;  /* 0x0000000000007941 */ /* 0x000fea0003800000 */
.L_x_3012:
[----:B------:R-:W-:-:S03]  /*243d0*/  UMOV UR4, 0xffffffff ;  /* 0xffffffff00047882 */ /* 0x000fc60000000000 */
[----:B------:R-:W-:Y:S05]  /*243e0*/  BRA.DIV UR4, `(.L_x_3014) ;  /* 0x0000005204047947 */ /* 0x000fea000b800000 */
[----:B-1----:R-:W1:Y:S02]  /*243f0*/  S2R R0, SR_TID.X ;  /* 0x0000000000007919 */ /* 0x002e640000002100 */
[----:B-1----:R-:W-:-:S04]  /*24400*/  SHF.R.U32.HI R0, RZ, 0x5, R0 ;  /* 0x00000005ff007819 */ /* 0x002fc80000011600 */
[----:B------:R-:W-:-:S05]  /*24410*/  LOP3.LUT R0, R0, 0x3, RZ, 0xc0, !PT ;  /* 0x0000000300007812 */ /* 0x000fca00078ec0ff */
[----:B------:R1:W2:Y:S02]  /*24420*/  SHFL.IDX PT, R14, R0, RZ, 0x1f ;  /* 0x00001fff000e7589 */ /* 0x0002a400000e0000 */
.L_x_3196:
[----:B--2---:R-:W-:-:S13]  /*24430*/  ISETP.NE.AND P0, PT, R14, RZ, PT ;  /* 0x000000ff0e00720c */ /* 0x004fda0003f05270 */
[----:B------:R-:W-:Y:S05]  /*24440*/  @P0 BRA `(.L_x_2653) ;  /* 0x0000000000880947 */ /* 0x000fea0003800000 */
[----:B------:R-:W-:-:S03]  /*24450*/  UMOV UR4, 0xffffffff ;  /* 0xffffffff00047882 */ /* 0x000fc60000000000 */
[----:B------:R-:W-:Y:S05]  /*24460*/  BRA.DIV UR4, `(.L_x_3015) ;  /* 0x0000005204187947 */ /* 0x000fea000b800000 */
[----:B------:R-:W-:-:S13]  /*24470*/  ELECT P6, URZ, PT ;  /* 0x00000000003f782f */ /* 0x000fda00038c0000 */
.L_x_3199:
[----:B------:R-:W-:Y:S05]  /*24480*/  @!P6 BRA `(.L_x_2653) ;  /* 0x000000000078e947 */ /* 0x000fea0003800000 */
[----:B------:R-:W-:-:S06]  /*24490*/  ULOP3.LUT UR4, UR60, 0x2, URZ, 0xfc, !UPT ;  /* 0x000000023c047892 */ /* 0x000fcc000f8efc3f */
[----:B-1----:R-:W-:-:S05]  /*244a0*/  IMAD.U32 R0, RZ, RZ, UR4 ;  /* 0x00000004ff007e24 */ /* 0x002fca000f8e00ff */
[----:B------:R-:W-:-:S13]  /*244b0*/  ISETP.NE.AND P0, PT, R0, 0x3, PT ;  /* 0x000000030000780c */ /* 0x000fda0003f05270 */
[----:B------:R-:W-:Y:S05]  /*244c0*/  @!P0 BRA `(.L_x_3016) ;  /* 0x0000000000048947 */ /* 0x000fea0003800000 */
[----:B------:R-:W-:Y:S01]  /*244d0*/  BPT.TRAP 0x1 ;  /* 0x000000040000795c */ /* 0x000fe20000300000 */
.L_x_3016:
[C---:B------:R-:W-:Y:S01]  /*244e0*/  LEA R3, R28.reuse, R5, 0x3 ;  /* 0x000000051c037211 */ /* 0x040fe200078e18ff */
[----:B------:R-:W-:Y:S01]  /*244f0*/  VIADD R28, R28, 0x1 ;  /* 0x000000011c1c7836 */ /* 0x000fe20000000000 */
[----:B------:R-:W-:-:S04]  /*24500*/  SHF.L.U32 R2, R29, 0x1f, RZ ;  /* 0x0000001f1d027819 */ /* 0x000fc800000006ff */
[----:B------:R-:W1:Y:S01]  /*24510*/  SYNCS.PHASECHK.TRANS64.TRYWAIT P1, [R3+URZ+0x2a840], R2 ;  /* 0x02a84002030075a7 */ /* 0x000e62000802017f */
[----:B------:R-:W-:-:S04]  /*24520*/  ISETP.NE.AND P2, PT, R28, 0x2, PT ;  /* 0x000000021c00780c */ /* 0x000fc80003f45270 */
[----:B------:R-:W-:Y:S01]  /*24530*/  SEL R0, RZ, 0x1, P2 ;  /* 0x00000001ff007807 */ /* 0x000fe20001000000 */
[----:B-1----:R-:W-:Y:S08]  /*24540*/  @!P1 BRA `(.L_x_3017) ;  /* 0x0000005000009947 */ /* 0x002ff00003800000 */
.L_x_3200:
[----:B------:R-:W-:Y:S02]  /*24550*/  SEL R28, R28, RZ, P2 ;  /* 0x000000ff1c1c7207 */ /* 0x000fe40001000000 */
[----:B------:R-:W-:Y:S01]  /*24560*/  LOP3.LUT R0, R29, R0, RZ, 0x3c, !PT ;  /* 0x000000001d007212 */ /* 0x000fe200078e3cff */
[----:B------:R-:W-:Y:S06]  /*24570*/  @!P0 BRA `(.L_x_3018) ;  /* 0x0000000000048947 */ /* 0x000fec0003800000 */
[----:B------:R-:W-:Y:S01]  /*24580*/  BPT.TRAP 0x1 ;  /* 0x000000040000795c */ /* 0x000fe20000300000 */
.L_x_3018:
[----:B------:R-:W-:Y:S01]  /*24590*/  IMAD R5, R28, 0x8, R5 ;  /* 0x000000081c057824 */ /* 0x000fe200078e0205 */
[----:B------:R-:W-:-:S04]  /*245a0*/  SHF.L.U32 R0, R0, 0x1f, RZ ;  /* 0x0000001f00007819 */ /* 0x000fc800000006ff */
[----:B------:R-:W2:Y:S02]  /*245b0*/  SYNCS.PHASECHK.TRANS64.TRYWAIT P1, [R5+URZ+0x2a840], R0 ;  /* 0x02a84000050075a7 */ /* 0x000ea4000802017f */
[----:B--2---:R-:W-:Y:S05]  /*245c0*/  @!P1 BRA `(.L_x_3019) ;  /* 0x0000004c00f49947 */ /* 0x004fea0003800000 */
.L_x_3201:
[----:B------:R-:W-:Y:S05]  /*245d0*/  @!P0 BRA `(.L_x_3020) ;  /* 0x0000000000048947 */ /* 0x000fea0003800000 */
[----:B------:R-:W-:Y:S01]  /*245e0*/  BPT.TRAP 0x1 ;  /* 0x000000040000795c */ /* 0x000fe20000300000 */
.L_x_3020:
[----:B------:R-:W4:Y:S02]  /*245f0*/  SYNCS.PHASECHK.TRANS64.TRYWAIT P1, [R3+URZ+0x2a860], R2 ;  /* 0x02a86002030075a7 */ /* 0x000f24000802017f */
[----:B----4-:R-:W-:Y:S05]  /*24600*/  @!P1 BRA `(.L_x_3021) ;  /* 0x0000004c00f89947 */ /* 0x010fea0003800000 */
.L_x_3202:
[----:B------:R-:W-:Y:S05]  /*24610*/  @!P0 BRA `(.L_x_3022) ;  /* 0x0000000000048947 */ /* 0x000fea0003800000 */
[----:B------:R-:W-:Y:S01]  /*24620*/  BPT.TRAP 0x1 ;  /* 0x000000040000795c */ /* 0x000fe20000300000 */
.L_x_3022:
[----:B------:R0:W0:Y:S02]  /*24630*/  SYNCS.PHASECHK.TRANS64.TRYWAIT P0, [R5+URZ+0x2a860], R0 ;  /* 0x02a86000050075a7 */ /* 0x000024000800017f */
[----:B0-----:R-:W-:Y:S05]  /*24640*/  @!P0 NANOSLEEP.SYNCS 0x989680 ;  /* 0x009896800000895d */ /* 0x001fea0003900000 */
[----:B------:R-:W0:Y:S02]  /*24650*/  @!P0 SYNCS.PHASECHK.TRANS64 P0, [R5+URZ+0x2a860], R0 ;  /* 0x02a86000050085a7 */ /* 0x000e24000800007f */
[----:B0-----:R-:W-:Y:S05]  /*24660*/  @!P0 BRA `(.L_x_3022) ;  /* 0xfffffffc00f08947 */ /* 0x001fea000383ffff */
.L_x_2653:
[----:B------:R-:W-:Y:S05]  /*24670*/  BSYNC B9 ;  /* 0x0000000000097941 */ /* 0x000fea0003800000 */
.L_x_2650:
[----:B------:R-:W-:Y:S05]  /*24680*/  EXIT ;  /* 0x000000000000794d */ /* 0x000fea0003800000 */
.L_x_2673:
[----:B0-----:R0:W1:Y:S02]  /*24690*/  SYNCS.PHASECHK.TRANS64.TRYWAIT P6, [R84+URZ+0x2a890], R85 ;  /* 0x02a89055540075a7 */ /* 0x00106400080c017f */
[----:B-1----:R-:W-:Y:S05]  /*246a0*/  @!P6 NANOSLEEP.SYNCS 0x989680 ;  /* 0x009896800000e95d */ /* 0x002fea0003900000 */
[----:B------:R-:W1:Y:S02]  /*246b0*/  @!P6 SYNCS.PHASECHK.TRANS64 P6, [R84+URZ+0x2a890], R85 ;  /* 0x02a890555400e5a7 */ /* 0x000e6400080c007f */
[----:B-1----:R-:W-:Y:S05]  /*246c0*/  @!P6 BRA `(.L_x_2673) ;  /* 0xfffffffc00f0e947 */ /* 0x002fea000383ffff */
[----:B------:R-:W-:Y:S05]  /*246d0*/  BRA `(.L_x_3023) ;  /* 0xfffffdf400407947 */ /* 0x000fea000383ffff */
.L_x_2674:
        /* <DEDUP_REMOVED lines=8> */
.L_x_3025:
[----:B------:R-:W-:Y:S05]  /*24760*/  BSYNC B1 ;  /* 0x0000000000017941 */ /* 0x000fea0003800000 */
.L_x_3024:
        /* <DEDUP_REMOVED lines=8> */
.L_x_3026:
[----:B------:R-:W-:Y:S01]  /*247f0*/  MOV R11, R14 ;  /* 0x0000000e000b7202 */ /* 0x000fe20000000f00 */
[----:B------:R-:W-:Y:S06]  /*24800*/  BRA `(.L_x_3027) ;  /* 0xfffffdf400087947 */ /* 0x000fec000383ffff */
.L_x_2699:
        /* <DEDUP_REMOVED lines=8> */
.L_x_3029:
[----:B------:R-:W-:Y:S05]  /*24890*/  BSYNC B1 ;  /* 0x0000000000017941 */ /* 0x000fea0003800000 */
.L_x_3028:
        /* <DEDUP_REMOVED lines=8> */
.L_x_3030:
[----:B------:R-:W-:Y:S01]  /*24920*/  IMAD.MOV.U32 R119, RZ, RZ, R14 ;  /* 0x000000ffff777224 */ /* 0x000fe200078e000e */
[----:B------:R-:W-:Y:S06]  /*24930*/  BRA `(.L_x_3031) ;  /* 0xfffffe0800307947 */ /* 0x000fec000383ffff */
.L_x_2729:
[----:B0-----:R0:W1:Y:S02]  /*24940*/  SYNCS.PHASECHK.TRANS64.TRYWAIT P6, [R84+URZ+0x2a890], R85 ;  /* 0x02a89055540075a7 */ /* 0x00106400080c017f */
[----:B-1----:R-:W-:Y:S05]  /*24950*/  @!P6 NANOSLEEP.SYNCS 0x989680 ;  /* 0x009896800000e95d */ /* 0x002fea0003900000 */
[----:B------:R-:W1:Y:S02]  /*24960*/  @!P6 SYNCS.PHASECHK.TRANS64 P6, [R84+URZ+0x2a890], R85 ;  /* 0x02a890555400e5a7 */ /* 0x000e6400080c007f */
[----:B-1----:R-:W-:Y:S05]  /*24970*/  @!P6 BRA `(.L_x_2729) ;  /* 0xfffffffc00f0e947 */ /* 0x002fea000383ffff */
[----:B------:R-:W-:Y:S05]  /*24980*/  BRA `(.L_x_3032) ;  /* 0xfffffe2800507947 */ /* 0x000fea000383ffff */
.L_x_2730:
[----:B------:R-:W-:Y:S01]  /*24990*/  BSSY B1, `(.L_x_3033) ;  /* 0x0000008000017945 */ /* 0x000fe20003800000 */
[----:B------:R-:W-:Y:S01]  /*249a0*/  IMAD.MOV.U32 R13, RZ, RZ, R118 ;  /* 0x000000ffff0d7224 */ /* 0x000fe200078e0076 */
[----:B------:R-:W-:Y:S01]  /*249b0*/  MOV R12, RZ ;  /* 0x000000ff000c7202 */ /* 0x000fe20000000f00 */
[----:B------:R-:W-:Y:S02]  /*249c0*/  IMAD.MOV.U32 R11, RZ, RZ, 0x1c1f ;  /* 0x00001c1fff0b7424 */ /* 0x000fe400078e00ff */
[----:B------:R-:W-:-:S07]  /*249d0*/  IMAD.MOV.U32 R15, RZ, RZ, -0x1 ;  /* 0xffffffffff0f7424 */ /* 0x000fce00078e00ff */
[----:B0-----:R-:W-:Y:S05]  /*249e0*/  WARPSYNC.COLLECTIVE R15, `(.L_x_3034) ;  /* 0x000000000f087348 */ /* 0x001fea0003c00000 */
[----:B------:R1:W2:Y:S02]  /*249f0*/  SHFL.IDX P6, R14, R13, R12, R11 ;  /* 0x0000000c0d0e7389 */ /* 0x0002a400000c000b */
[----:B012---:R-:W-:Y:S01]  /*24a00*/  ENDCOLLECTIVE ;  /* 0x000000000000791b */ /* 0x007fe20003800000 */
.L_x_3034:
[----:B------:R-:W-:Y:S05]  /*24a10*/  BSYNC B1 ;  /* 0x0000000000017941 */ /* 0x000fea0003800000 */
.L_x_3033:
        /* <DEDUP_REMOVED lines=8> */
.L_x_3035:
[----:B------:R-:W-:Y:S01]  /*24aa0*/  IMAD.MOV.U32 R11, RZ, RZ, R14 ;  /* 0x000000ffff0b7224 */ /* 0x000fe200078e000e */
[----:B------:R-:W-:Y:S06]  /*24ab0*/  BRA `(.L_x_3036) ;  /* 0xfffffe2800207947 */ /* 0x000fec000383ffff */
.L_x_2743:
[----:B------:R-:W-:Y:S01]  /*24ac0*/  BSSY B1, `(.L_x_3037) ;  /* 0x0000008000017945 */ /* 0x000fe20003800000 */
[----:B--234-:R-:W-:Y:S01]  /*24ad0*/  MOV R13, R118 ;  /* 0x00000076000d7202 */ /* 0x01cfe20000000f00 */
[----:B------:R-:W-:Y:S01]  /*24ae0*/  IMAD.MOV.U32 R12, RZ, RZ, 0x1 ;  /* 0x00000001ff0c7424 */ /* 0x000fe200078e00ff */
[----:B------:R-:W-:Y:S01]  /*24af0*/  MOV R15, 0xffffffff ;  /* 0xffffffff000f7802 */ /* 0x000fe20000000f00 */
[----:B------:R-:W-:-:S07]  /*24b00*/  IMAD.MOV.U32 R11, RZ, RZ, 0x1c1f ;  /* 0x00001c1fff0b7424 */ /* 0x000fce00078e00ff */
[----:B01----:R-:W-:Y:S05]  /*24b10*/  WARPSYNC.COLLECTIVE R15, `(.L_x_3038) ;  /* 0x000000000f087348 */ /* 0x003fea0003c00000 */
[----:B------:R2:W3:Y:S02]  /*24b20*/  SHFL.IDX P6, R14, R13, R12, R11 ;  /* 0x0000000c0d0e7389 */ /* 0x0004e400000c000b */
[----:B0123--:R-:W-:Y:S01]  /*24b30*/  ENDCOLLECTIVE ;  /* 0x000000000000791b */ /* 0x00ffe20003800000 */
.L_x_3038:
[----:B------:R-:W-:Y:S05]  /*24b40*/  BSYNC B1 ;  /* 0x0000000000017941 */ /* 0x000fea0003800000 */
.L_x_3037:
        /* <DEDUP_REMOVED lines=8> */
.L_x_3039:
[----:B------:R-:W-:Y:S01]  /*24bd0*/  MOV R119, R14 ;  /* 0x0000000e00777202 */ /* 0x000fe20000000f00 */
[----:B------:R-:W-:Y:S06]  /*24be0*/  BRA `(.L_x_3040) ;  /* 0xfffffe3c00cc7947 */ /* 0x000fec000383ffff */
.L_x_2756:
[----:B0-----:R0:W1:Y:S02]  /*24bf0*/  SYNCS.PHASECHK.TRANS64.TRYWAIT P4, [R84+URZ+0x2a890], R85 ;  /* 0x02a89055540075a7 */ /* 0x001064000808017f */
[----:B-1----:R-:W-:Y:S05]  /*24c00*/  @!P4 NANOSLEEP.SYNCS 0x989680 ;  /* 0x009896800000c95d */ /* 0x002fea0003900000 */
[----:B------:R-:W1:Y:S02]  /*24c10*/  @!P4 SYNCS.PHASECHK.TRANS64 P4, [R84+URZ+0x2a890], R85 ;  /* 0x02a890555400c5a7 */ /* 0x000e64000808007f */
[----:B-1----:R-:W-:Y:S05]  /*24c20*/  @!P4 BRA `(.L_x_2756) ;  /* 0xfffffffc00f0c947 */ /* 0x002fea000383ffff */
[----:B------:R-:W-:Y:S05]  /*24c30*/  BRA `(.L_x_3041) ;  /* 0xfffffe54007c7947 */ /* 0x000fea000383ffff */
.L_x_2757:
        /* <DEDUP_REMOVED lines=8> */
.L_x_3043:
[----:B------:R-:W-:Y:S05]  /*24cc0*/  BSYNC B1 ;  /* 0x0000000000017941 */ /* 0x000fea0003800000 */
.L_x_3042:
        /* <DEDUP_REMOVED lines=8> */
.L_x_3044:
[----:B------:R-:W-:Y:S01]  /*24d50*/  IMAD.MOV.U32 R37, RZ, RZ, R14 ;  /* 0x000000ffff257224 */ /* 0x000fe200078e000e */
[----:B------:R-:W-:Y:S06]  /*24d60*/  BRA `(.L_x_3045) ;  /* 0xfffffe5400987947 */ /* 0x000fec000383ffff */
.L_x_2760:
[----:B------:R-:W-:Y:S01]  /*24d70*/  BSSY B1, `(.L_x_3046) ;  /* 0x0000008000017945 */ /* 0x000fe20003800000 */
[----:B----4-:R-:W-:Y:S01]  /*24d80*/  IMAD.MOV.U32 R13, RZ, RZ, R33 ;  /* 0x000000ffff0d7224 */ /* 0x010fe200078e0021 */
[----:B------:R-:W-:Y:S01]  /*24d90*/  MOV R12, 0x1 ;  /* 0x00000001000c7802 */ /* 0x000fe20000000f00 */
[----:B------:R-:W-:Y:S02]  /*24da0*/  IMAD.MOV.U32 R11, RZ, RZ, 0x1c1f ;  /* 0x00001c1fff0b7424 */ /* 0x000fe400078e00ff */
[----:B------:R-:W-:-:S07]  /*24db0*/  IMAD.MOV.U32 R15, RZ, RZ, -0x1 ;  /* 0xffffffffff0f7424 */ /* 0x000fce00078e00ff */
[----:B0123--:R-:W-:Y:S05]  /*24dc0*/  WARPSYNC.COLLECTIVE R15, `(.L_x_3047) ;  /* 0x000000000f087348 */ /* 0x00ffea0003c00000 */
[----:B------:R4:W0:Y:S02]  /*24dd0*/  SHFL.IDX P6, R14, R13, R12, R11 ;  /* 0x0000000c0d0e7389 */ /* 0x00082400000c000b */
[----:B01234-:R-:W-:Y:S01]  /*24de0*/  ENDCOLLECTIVE ;  /* 0x000000000000791b */ /* 0x01ffe20003800000 */
.L_x_3047:
[----:B------:R-:W-:Y:S05]  /*24df0*/  BSYNC B1 ;  /* 0x0000000000017941 */ /* 0x000fea0003800000 */
.L_x_3046:
        /* <DEDUP_REMOVED lines=8> */
.L_x_3048:
[----:B------:R-:W-:Y:S01]  /*24e80*/  IMAD.MOV.U32 R37, RZ, RZ, R14 ;  /* 0x000000ffff257224 */ /* 0x000fe200078e000e */
[----:B------:R-:W-:Y:S06]  /*24e90*/  BRA `(.L_x_3049) ;  /* 0xfffffe5400f87947 */ /* 0x000fec000383ffff */
.L_x_2764:
[----:B---3--:R3:W0:Y:S02]  /*24ea0*/  SYNCS.PHASECHK.TRANS64.TRYWAIT P0, [R84+URZ+0x2a8b0], R85 ;  /* 0x02a8b055540075a7 */ /* 0x008624000800017f */
[----:B0-----:R-:W-:Y:S05]  /*24eb0*/  @!P0 NANOSLEEP.SYNCS 0x989680 ;  /* 0x009896800000895d */ /* 0x001fea0003900000 */
[----:B------:R-:W0:Y:S02]  /*24ec0*/  @!P0 SYNCS.PHASECHK.TRANS64 P0, [R84+URZ+0x2a8b0], R85 ;  /* 0x02a8b055540085a7 */ /* 0x000e24000800007f */
[----:B0-----:R-:W-:Y:S05]  /*24ed0*/  @!P0 BRA `(.L_x_2764) ;  /* 0xfffffffc00f08947 */ /* 0x001fea000383ffff */
[----:B------:R-:W-:Y:S05]  /*24ee0*/  BRA `(.L_x_3050) ;  /* 0xfffffe5800d47947 */ /* 0x000fea000383ffff */
.L_x_2784:
[----:B------:R-:W-:Y:S01]  /*24ef0*/  BSSY B1, `(.L_x_3051) ;  /* 0x0000008000017945 */ /* 0x000fe20003800000 */
[----:B------:R-:W-:Y:S01]  /*24f00*/  MOV R13, R0 ;  /* 0x00000000000d7202 */ /* 0x000fe20000000f00 */
[----:B------:R-:W-:Y:S01]  /*24f10*/  IMAD.MOV.U32 R12, RZ, RZ, RZ ;  /* 0x000000ffff0c7224 */ /* 0x000fe200078e00ff */
[----:B------:R-:W-:Y:S01]  /*24f20*/  MOV R15, 0xffffffff ;  /* 0xffffffff000f7802 */ /* 0x000fe20000000f00 */
[----:B------:R-:W-:-:S07]  /*24f30*/  IMAD.MOV.U32 R11, RZ, RZ, 0x1c1f ;  /* 0x00001c1fff0b7424 */ /* 0x000fce00078e00ff */
[----:B-1--4-:R-:W-:Y:S05]  /*24f40*/  WARPSYNC.COLLECTIVE R15, `(.L_x_3052) ;  /* 0x000000000f087348 */ /* 0x012fea0003c00000 */
[----:B------:R0:W2:Y:S02]  /*24f50*/  SHFL.IDX P6, R14, R13, R12, R11 ;  /* 0x0000000c0d0e7389 */ /* 0x0000a400000c000b */
[----:B012-4-:R-:W-:Y:S01]  /*24f60*/  ENDCOLLECTIVE ;  /* 0x000000000000791b */ /* 0x017fe20003800000 */
.L_x_3052:
[----:B------:R-:W-:Y:S05]  /*24f70*/  BSYNC B1 ;  /* 0x0000000000017941 */ /* 0x000fea0003800000 */
.L_x_3051:
        /* <DEDUP_REMOVED lines=8> */
.L_x_3053:
[----:B------:R-:W-:Y:S01]  /*25000*/  IMAD.MOV.U32 R13, RZ, RZ, R63 ;  /* 0x000000ffff0d7224 */ /* 0x000fe200078e003f */
[----:B------:R-:W-:-:S07]  /*25010*/  MOV R6, R14 ;  /* 0x0000000e00067202 */ /* 0x000fce0000000f00 */
[----:B------:R-:W-:Y:S05]  /*25020*/  WARPSYNC.COLLECTIVE R15, `(.L_x_3054) ;  /* 0x000000000f087348 */ /* 0x000fea0003c00000 */
[----:B------:R0:W1:Y:S02]  /*25030*/  SHFL.IDX P6, R14, R13, R12, R11 ;  /* 0x0000000c0d0e7389 */ /* 0x00006400000c000b */
[----:B01----:R-:W-:Y:S01]  /*25040*/  ENDCOLLECTIVE ;  /* 0x000000000000791b */ /* 0x003fe20003800000 */
.L_x_3054:
[----:B------:R-:W-:Y:S01]  /*25050*/  MOV R13, R62 ;  /* 0x0000003e000d7202 */ /* 0x000fe20000000f00 */
[----:B------:R-:W-:-:S07]  /*25060*/  IMAD.MOV.U32 R9, RZ, RZ, R14 ;  /* 0x000000ffff097224 */ /* 0x000fce00078e000e */
[----:B------:R-:W-:Y:S05]  /*25070*/  WARPSYNC.COLLECTIVE R15, `(.L_x_3055) ;  /* 0x000000000f087348 */ /* 0x000fea0003c00000 */
[----:B------:R0:W1:Y:S02]  /*25080*/  SHFL.IDX P6, R14, R13, R12, R11 ;  /* 0x0000000c0d0e7389 */ /* 0x00006400000c000b */
[----:B01----:R-:W-:Y:S01]  /*25090*/  ENDCOLLECTIVE ;  /* 0x000000000000791b */ /* 0x003fe20003800000 */
.L_x_3055:
[----:B------:R-:W-:Y:S01]  /*250a0*/  IMAD.MOV.U32 R8, RZ, RZ, R14 ;  /* 0x000000ffff087224 */ /* 0x000fe200078e000e */
[----:B------:R-:W-:Y:S06]  /*250b0*/  BRA `(.L_x_3056) ;  /* 0xfffffe6c00147947 */ /* 0x000fec000383ffff */
.L_x_2787:
[----:B------:R-:W-:Y:S01]  /*250c0*/  BSSY B1, `(.L_x_3057) ;  /* 0x0000008000017945 */ /* 0x000fe20003800000 */
[----:B------:R-:W-:Y:S01]  /*250d0*/  IMAD.MOV.U32 R13, RZ, RZ, R0 ;  /* 0x000000ffff0d7224 */ /* 0x000fe200078e0000 */
[----:B------:R-:W-:Y:S01]  /*250e0*/  MOV R12, 0x1 ;  /* 0x00000001000c7802 */ /* 0x000fe20000000f00 */
[----:B------:R-:W-:Y:S02]  /*250f0*/  IMAD.MOV.U32 R11, RZ, RZ, 0x1c1f ;  /* 0x00001c1fff0b7424 */ /* 0x000fe400078e00ff */
[----:B------:R-:W-:-:S07]  /*25100*/  IMAD.MOV.U32 R15, RZ, RZ, -0x1 ;  /* 0xffffffffff0f7424 */ /* 0x000fce00078e00ff */
[----:B-1--4-:R-:W-:Y:S05]  /*25110*/  WARPSYNC.COLLECTIVE R15, `(.L_x_3058) ;  /* 0x000000000f087348 */ /* 0x012fea0003c00000 */
[----:B------:R0:W2:Y:S02]  /*25120*/  SHFL.IDX P6, R14, R13, R12, R11 ;  /* 0x0000000c0d0e7389 */ /* 0x0000a400000c000b */
[----:B012-4-:R-:W-:Y:S01]  /*25130*/  ENDCOLLECTIVE ;  /* 0x000000000000791b */ /* 0x017fe20003800000 */
.L_x_3058:
[----:B------:R-:W-:Y:S05]  /*25140*/  BSYNC B1 ;  /* 0x0000000000017941 */ /* 0x000fea0003800000 */
.L_x_3057:
        /* <DEDUP_REMOVED lines=8> */
.L_x_3059:
[----:B------:R-:W-:Y:S01]  /*251d0*/  MOV R13, R63 ;  /* 0x0000003f000d7202 */ /* 0x000fe20000000f00 */
[----:B------:R-:W-:-:S07]  /*251e0*/  IMAD.MOV.U32 R65, RZ, RZ, R14 ;  /* 0x000000ffff417224 */ /* 0x000fce00078e000e */
[----:B------:R-:W-:Y:S05]  /*251f0*/  WARPSYNC.COLLECTIVE R15, `(.L_x_3060) ;  /* 0x000000000f087348 */ /* 0x000fea0003c00000 */
[----:B------:R0:W1:Y:S02]  /*25200*/  SHFL.IDX P6, R14, R13, R12, R11 ;  /* 0x0000000c0d0e7389 */ /* 0x00006400000c000b */
[----:B01----:R-:W-:Y:S01]  /*25210*/  ENDCOLLECTIVE ;  /* 0x000000000000791b */ /* 0x003fe20003800000 */
.L_x_3060:
[----:B------:R-:W-:Y:S02]  /*25220*/  IMAD.MOV.U32 R13, RZ, RZ, R62 ;  /* 0x000000ffff0d7224 */ /* 0x000fe400078e003e */
[----:B------:R-:W-:-:S07]  /*25230*/  IMAD.MOV.U32 R63, RZ, RZ, R14 ;  /* 0x000000ffff3f7224 */ /* 0x000fce00078e000e */
[----:B------:R-:W-:Y:S05]  /*25240*/  WARPSYNC.COLLECTIVE R15, `(.L_x_3061) ;  /* 0x000000000f087348 */ /* 0x000fea0003c00000 */
[----:B------:R0:W1:Y:S02]  /*25250*/  SHFL.IDX P6, R14, R13, R12, R11 ;  /* 0x0000000c0d0e7389 */ /* 0x00006400000c000b */
[----:B01----:R-:W-:Y:S01]  /*25260*/  ENDCOLLECTIVE ;  /* 0x000000000000791b */ /* 0x003fe20003800000 */
.L_x_3061:
[----:B------:R-:W-:Y:S01]  /*25270*/  MOV R62, R14 ;  /* 0x0000000e003e7202 */ /* 0x000fe20000000f00 */
[----:B------:R-:W-:Y:S06]  /*25280*/  BRA `(.L_x_3062) ;  /* 0xfffffe7000a87947 */ /* 0x000fec000383ffff */
.L_x_2791:
[----:B0-----:R0:W1:Y:S02]  /*25290*/  SYNCS.PHASECHK.TRANS64.TRYWAIT P0, [R2+URZ+0x2a800], R5 ;  /* 0x02a80005020075a7 */ /* 0x001064000800017f */
[----:B-1----:R-:W-:Y:S05]  /*252a0*/  @!P0 NANOSLEEP.SYNCS 0x989680 ;  /* 0x009896800000895d */ /* 0x002fea0003900000 */
[----:B------:R-:W1:Y:S02]  /*252b0*/  @!P0 SYNCS.PHASECHK.TRANS64 P0, [R2+URZ+0x2a800], R5 ;  /* 0x02a80005020085a7 */ /* 0x000e64000800007f */
[----:B-1----:R-:W-:Y:S05]  /*252c0*/  @!P0 BRA `(.L_x_2791) ;  /* 0xfffffffc00f08947 */ /* 0x002fea000383ffff */
[----:B------:R-:W-:Y:S05]  /*252d0*/  BRA `(.L_x_3063) ;  /* 0xfffffe7800c47947 */ /* 0x000fea000383ffff */
.L_x_2815:
[----:B------:R-:W-:Y:S01]  /*252e0*/  BSSY B1, `(.L_x_3064) ;  /* 0x0000008000017945 */ /* 0x000fe20003800000 */
[----:B------:R-:W-:Y:S01]  /*252f0*/  IMAD.MOV.U32 R13, RZ, RZ, R48 ;  /* 0x000000ffff0d7224 */ /* 0x000fe200078e0030 */
[----:B------:R-:W-:Y:S01]  /*25300*/  MOV R11, 0x1c1f ;  /* 0x00001c1f000b7802 */ /* 0x000fe20000000f00 */
[----:B------:R-:W-:Y:S02]  /*25310*/  IMAD.MOV.U32 R12, RZ, RZ, RZ ;  /* 0x000000ffff0c7224 */ /* 0x000fe400078e00ff */
[----:B------:R-:W-:-:S07]  /*25320*/  IMAD.MOV.U32 R15, RZ, RZ, -0x1 ;  /* 0xffffffffff0f7424 */ /* 0x000fce00078e00ff */
[----:B-1--4-:R-:W-:Y:S05]  /*25330*/  WARPSYNC.COLLECTIVE R15, `(.L_x_3065) ;  /* 0x000000000f087348 */ /* 0x012fea0003c00000 */
[----:B------:R0:W2:Y:S02]  /*25340*/  SHFL.IDX P6, R14, R13, R12, R11 ;  /* 0x0000000c0d0e7389 */ /* 0x0000a400000c000b */
[----:B012-4-:R-:W-:Y:S01]  /*25350*/  ENDCOLLECTIVE ;  /* 0x000000000000791b */ /* 0x017fe20003800000 */
.L_x_3065:
[----:B------:R-:W-:Y:S05]  /*25360*/  BSYNC B1 ;  /* 0x0000000000017941 */ /* 0x000fea0003800000 */
.L_x_3064:
        /* <DEDUP_REMOVED lines=8> */
.L_x_3066:
[----:B------:R-:W-:Y:S02]  /*253f0*/  IMAD.MOV.U32 R13, RZ, RZ, R61 ;  /* 0x000000ffff0d7224 */ /* 0x000fe400078e003d */
[----:B------:R-:W-:-:S07]  /*25400*/  IMAD.MOV.U32 R4, RZ, RZ, R14 ;  /* 0x000000ffff047224 */ /* 0x000fce00078e000e */
[----:B------:R-:W-:Y:S05]  /*25410*/  WARPSYNC.COLLECTIVE R15, `(.L_x_3067) ;  /* 0x000000000f087348 */ /* 0x000fea0003c00000 */
[----:B------:R0:W1:Y:S02]  /*25420*/  SHFL.IDX P6, R14, R13, R12, R11 ;  /* 0x0000000c0d0e7389 */ /* 0x00006400000c000b */
[----:B01----:R-:W-:Y:S01]  /*25430*/  ENDCOLLECTIVE ;  /* 0x000000000000791b */ /* 0x003fe20003800000 */
.L_x_3067:
[----:B------:R-:W-:Y:S01]  /*25440*/  IMAD.MOV.U32 R13, RZ, RZ, R0 ;  /* 0x000000ffff0d7224 */ /* 0x000fe200078e0000 */
[----:B------:R-:W-:-:S07]  /*25450*/  MOV R7, R14 ;  /* 0x0000000e00077202 */ /* 0x000fce0000000f00 */
[----:B------:R-:W-:Y:S05]  /*25460*/  WARPSYNC.COLLECTIVE R15, `(.L_x_3068) ;  /* 0x000000000f087348 */ /* 0x000fea0003c00000 */
[----:B------:R0:W1:Y:S02]  /*25470*/  SHFL.IDX P6, R14, R13, R12, R11 ;  /* 0x0000000c0d0e7389 */ /* 0x00006400000c000b */
[----:B01----:R-:W-:Y:S01]  /*25480*/  ENDCOLLECTIVE ;  /* 0x000000000000791b */ /* 0x003fe20003800000 */
.L_x_3068:
[----:B------:R-:W-:Y:S05]  /*25490*/  BRA `(.L_x_3069) ;  /* 0xfffffe9c00947947 */ /* 0x000fea000383ffff */
.L_x_2818:
[----:B------:R-:W-:Y:S01]  /*254a0*/  BSSY B1, `(.L_x_3070) ;  /* 0x0000008000017945 */ /* 0x000fe20003800000 */
[----:B------:R-:W-:Y:S01]  /*254b0*/  IMAD.MOV.U32 R13, RZ, RZ, R48 ;  /* 0x000000ffff0d7224 */ /* 0x000fe200078e0030 */
[----:B------:R-:W-:Y:S01]  /*254c0*/  MOV R12, 0x1 ;  /* 0x00000001000c7802 */ /* 0x000fe20000000f00 */
[----:B------:R-:W-:Y:S02]  /*254d0*/  IMAD.MOV.U32 R11, RZ, RZ, 0x1c1f ;  /* 0x00001c1fff0b7424 */ /* 0x000fe400078e00ff */
[----:B------:R-:W-:-:S07]  /*254e0*/  IMAD.MOV.U32 R15, RZ, RZ, -0x1 ;  /* 0xffffffffff0f7424 */ /* 0x000fce00078e00ff */
[----:B------:R-:W-:Y:S05]  /*254f0*/  WARPSYNC.COLLECTIVE R15, `(.L_x_3071) ;  /* 0x000000000f087348 */ /* 0x000fea0003c00000 */
[----:B------:R0:W1:Y:S02]  /*25500*/  SHFL.IDX P6, R14, R13, R12, R11 ;  /* 0x0000000c0d0e7389 */ /* 0x00006400000c000b */
[----:B01----:R-:W-:Y:S01]  /*25510*/  ENDCOLLECTIVE ;  /* 0x000000000000791b */ /* 0x003fe20003800000 */
.L_x_3071:
[----:B------:R-:W-:Y:S05]  /*25520*/  BSYNC B1 ;  /* 0x0000000000017941 */ /* 0x000fea0003800000 */
.L_x_3070:
        /* <DEDUP_REMOVED lines=8> */
.L_x_3072:
[----:B------:R-:W-:Y:S01]  /*255b0*/  MOV R13, R61 ;  /* 0x0000003d000d7202 */ /* 0x000fe20000000f00 */
[----:B------:R-:W-:-:S07]  /*255c0*/  IMAD.MOV.U32 R20, RZ, RZ, R14 ;  /* 0x000000ffff147224 */ /* 0x000fce00078e000e */
[----:B------:R-:W-:Y:S05]  /*255d0*/  WARPSYNC.COLLECTIVE R15, `(.L_x_3073) ;  /* 0x000000000f087348 */ /* 0x000fea0003c00000 */
[----:B------:R0:W1:Y:S02]  /*255e0*/  SHFL.IDX P6, R14, R13, R12, R11 ;  /* 0x0000000c0d0e7389 */ /* 0x00006400000c000b */
[----:B01----:R-:W-:Y:S01]  /*255f0*/  ENDCOLLECTIVE ;  /* 0x000000000000791b */ /* 0x003fe20003800000 */
.L_x_3073:
[----:B------:R-:W-:Y:S02]  /*25600*/  IMAD.MOV.U32 R13, RZ, RZ, R0 ;  /* 0x000000ffff0d7224 */ /* 0x000fe400078e0000 */
[----:B------:R-:W-:-:S07]  /*25610*/  IMAD.MOV.U32 R61, RZ, RZ, R14 ;  /* 0x000000ffff3d7224 */ /* 0x000fce00078e000e */
[----:B------:R-:W-:Y:S05]  /*25620*/  WARPSYNC.COLLECTIVE R15, `(.L_x_3074) ;  /* 0x000000000f087348 */ /* 0x000fea0003c00000 */
[----:B------:R0:W1:Y:S02]  /*25630*/  SHFL.IDX P6, R14, R13, R12, R11 ;  /* 0x0000000c0d0e7389 */ /* 0x00006400000c000b */
[----:B01----:R-:W-:Y:S01]  /*25640*/  ENDCOLLECTIVE ;  /* 0x000000000000791b */ /* 0x003fe20003800000 */
.L_x_3074:
[----:B------:R-:W-:Y:S01]  /*25650*/  MOV R0, R14 ;  /* 0x0000000e00007202 */ /* 0x000fe20000000f00 */
[----:B------:R-:W-:Y:S06]  /*25660*/  BRA `(.L_x_3075) ;  /* 0xfffffea000b47947 */ /* 0x000fec000383ffff */
.L_x_2822:
[----:B0-----:R0:W1:Y:S02]  /*25670*/  SYNCS.PHASECHK.TRANS64.TRYWAIT P0, [R2+URZ+0x2a800], R61 ;  /* 0x02a8003d020075a7 */ /* 0x001064000800017f */
[----:B-1----:R-:W-:Y:S05]  /*25680*/  @!P0 NANOSLEEP.SYNCS 0x989680 ;  /* 0x009896800000895d */ /* 0x002fea0003900000 */
[----:B------:R-:W1:Y:S02]  /*25690*/  @!P0 SYNCS.PHASECHK.TRANS64 P0, [R2+URZ+0x2a800], R61 ;  /* 0x02a8003d020085a7 */ /* 0x000e64000800007f */
[----:B-1----:R-:W-:Y:S05]  /*256a0*/  @!P0 BRA `(.L_x_2822) ;  /* 0xfffffffc00f08947 */ /* 0x002fea000383ffff */
[----:B------:R-:W-:Y:S05]  /*256b0*/  BRA `(.L_x_3076) ;  /* 0xfffffea800387947 */ /* 0x000fea000383ffff */
.L_x_2836:
[----:B-1----:R1:W3:Y:S02]  /*256c0*/  SYNCS.PHASECHK.TRANS64.TRYWAIT P1, [R9+URZ+0x2a830], R0 ;  /* 0x02a83000090075a7 */ /* 0x0022e4000802017f */
[----:B---3--:R-:W-:Y:S05]  /*256d0*/  @!P1 NANOSLEEP.SYNCS 0x989680 ;  /* 0x009896800000995d */ /* 0x008fea0003900000 */
[----:B------:R-:W3:Y:S02]  /*256e0*/  @!P1 SYNCS.PHASECHK.TRANS64 P1, [R9+URZ+0x2a830], R0 ;  /* 0x02a83000090095a7 */ /* 0x000ee4000802007f */
[----:B---3--:R-:W-:Y:S05]  /*256f0*/  @!P1 BRA `(.L_x_2836) ;  /* 0xfffffffc00f09947 */ /* 0x008fea000383ffff */
[----:B------:R-:W-:Y:S05]  /*25700*/  BRA `(.L_x_2835) ;  /* 0xfffffecc00ec7947 */ /* 0x000fea000383ffff */
.L_x_2844:
[----:B-1----:R1:W2:Y:S02]  /*25710*/  SYNCS.PHASECHK.TRANS64.TRYWAIT P2, [R9+URZ+0x2a830], R4 ;  /* 0x02a83004090075a7 */ /* 0x0022a4000804017f */
[----:B--2---:R-:W-:Y:S05]  /*25720*/  @!P2 NANOSLEEP.SYNCS 0x989680 ;  /* 0x009896800000a95d */ /* 0x004fea0003900000 */
[----:B------:R-:W2:Y:S02]  /*25730*/  @!P2 SYNCS.PHASECHK.TRANS64 P2, [R9+URZ+0x2a830], R4 ;  /* 0x02a830040900a5a7 */ /* 0x000ea4000804007f */
[----:B--2---:R-:W-:Y:S05]  /*25740*/  @!P2 BRA `(.L_x_2844) ;  /* 0xfffffffc00f0a947 */ /* 0x004fea000383ffff */
[----:B------:R-:W-:Y:S05]  /*25750*/  BRA `(.L_x_2843) ;  /* 0xfffffef000907947 */ /* 0x000fea000383ffff */
.L_x_2849:
[----:B-1----:R1:W2:Y:S02]  /*25760*/  SYNCS.PHASECHK.TRANS64.TRYWAIT P2, [R21+URZ+0x2a850], R0 ;  /* 0x02a85000150075a7 */ /* 0x0022a4000804017f */
[----:B--2---:R-:W-:Y:S05]  /*25770*/  @!P2 NANOSLEEP.SYNCS 0x989680 ;  /* 0x009896800000a95d */ /* 0x004fea0003900000 */
[----:B------:R-:W2:Y:S02]  /*25780*/  @!P2 SYNCS.PHASECHK.TRANS64 P2, [R21+URZ+0x2a850], R0 ;  /* 0x02a850001500a5a7 */ /* 0x000ea4000804007f */
[----:B--2---:R-:W-:Y:S05]  /*25790*/  @!P2 BRA `(.L_x_2849) ;  /* 0xfffffffc00f0a947 */ /* 0x004fea000383ffff */
[----:B------:R-:W-:Y:S05]  /*257a0*/  BRA `(.L_x_2848) ;  /* 0xfffffefc00307947 */ /* 0x000fea000383ffff */
.L_x_2859:
[----:B-1----:R1:W2:Y:S02]  /*257b0*/  SYNCS.PHASECHK.TRANS64.TRYWAIT P1, [R3+URZ+0x2a830], R4 ;  /* 0x02a83004030075a7 */ /* 0x0022a4000802017f */
[----:B--2---:R-:W-:Y:S05]  /*257c0*/  @!P1 NANOSLEEP.SYNCS 0x989680 ;  /* 0x009896800000995d */ /* 0x004fea0003900000 */
[----:B------:R-:W2:Y:S02]  /*257d0*/  @!P1 SYNCS.PHASECHK.TRANS64 P1, [R3+URZ+0x2a830], R4 ;  /* 0x02a83004030095a7 */ /* 0x000ea4000802007f */
[----:B--2---:R-:W-:Y:S05]  /*257e0*/  @!P1 BRA `(.L_x_2859) ;  /* 0xfffffffc00f09947 */ /* 0x004fea000383ffff */
[----:B------:R-:W-:Y:S05]  /*257f0*/  BRA `(.L_x_2858) ;  /* 0xffffff1800007947 */ /* 0x000fea000383ffff */
.L_x_2864:
[----:B-1----:R1:W2:Y:S02]  /*25800*/  SYNCS.PHASECHK.TRANS64.TRYWAIT P1, [R20+URZ+0x2a850], R0 ;  /* 0x02a85000140075a7 */ /* 0x0022a4000802017f */
[----:B--2---:R-:W-:Y:S05]  /*25810*/  @!P1 NANOSLEEP.SYNCS 0x989680 ;  /* 0x009896800000995d */ /* 0x004fea0003900000 */
[----:B------:R-:W2:Y:S02]  /*25820*/  @!P1 SYNCS.PHASECHK.TRANS64 P1, [R20+URZ+0x2a850], R0 ;  /* 0x02a85000140095a7 */ /* 0x000ea4000802007f */
[----:B--2---:R-:W-:Y:S05]  /*25830*/  @!P1 BRA `(.L_x_2864) ;  /* 0xfffffffc00f09947 */ /* 0x004fea000383ffff */
[----:B------:R-:W-:Y:S05]  /*25840*/  BRA `(.L_x_2863) ;  /* 0xffffff2000987947 */ /* 0x000fea000383ffff */
.L_x_2872:
[----:B-1----:R1:W2:Y:S02]  /*25850*/  SYNCS.PHASECHK.TRANS64.TRYWAIT P1, [R5+URZ+0x2a850], R8 ;  /* 0x02a85008050075a7 */ /* 0x0022a4000802017f */
[----:B--2---:R-:W-:Y:S05]  /*25860*/  @!P1 NANOSLEEP.SYNCS 0x989680 ;  /* 0x009896800000995d */ /* 0x004fea0003900000 */
[----:B------:R-:W2:Y:S02]  /*25870*/  @!P1 SYNCS.PHASECHK.TRANS64 P1, [R5+URZ+0x2a850], R8 ;  /* 0x02a85008050095a7 */ /* 0x000ea4000802007f */
[----:B--2---:R-:W-:Y:S05]  /*25880*/  @!P1 BRA `(.L_x_2872) ;  /* 0xfffffffc00f09947 */ /* 0x004fea000383ffff */
[----:B------:R-:W-:Y:S05]  /*25890*/  BRA `(.L_x_2871) ;  /* 0xffffff3800787947 */ /* 0x000fea000383ffff */
.L_x_2914:
[----:B0-----:R-:W0:Y:S01]  /*258a0*/  S2R R12, SR_TID.X ;  /* 0x00000000000c7919 */ /* 0x001e220000002100 */
        /* <DEDUP_REMOVED lines=10> */
.L_x_3078:
[----:B------:R-:W-:Y:S05]  /*25950*/  BSYNC B1 ;  /* 0x0000000000017941 */ /* 0x000fea0003800000 */
.L_x_3077:
[----:B------:R-:W-:Y:S05]  /*25960*/  BRA `(.L_x_3079) ;  /* 0xffffff8c00387947 */ /* 0x000fea000383ffff */
.L_x_2916:
[----:B------:R-:W-:Y:S01]  /*25970*/  BSSY B1, `(.L_x_3080) ;  /* 0x0000006000017945 */ /* 0x000fe20003800000 */
[----:B------:R-:W-:-:S07]  /*25980*/  IMAD.MOV.U32 R15, RZ, RZ, -0x1 ;  /* 0xffffffffff0f7424 */ /* 0x000fce00078e00ff */
[----:B01----:R-:W-:Y:S05]  /*25990*/  WARPSYNC.COLLECTIVE R15, `(.L_x_3081) ;  /* 0x000000000f0c7348 */ /* 0x003fea0003c00000 */
[----:B------:R-:W-:Y:S02]  /*259a0*/  ELECT P6, UR62, PT ;  /* 0x00000000003e782f */ /* 0x000fe400038c0000 */
[----:B------:R-:W-:Y:S01]  /*259b0*/  MOV R14, UR62 ;  /* 0x0000003e000e7c02 */ /* 0x000fe20008000f00 */
[----:B01----:R-:W-:Y:S10]  /*259c0*/  ENDCOLLECTIVE ;  /* 0x000000000000791b */ /* 0x003ff40003800000 */
.L_x_3081:
[----:B------:R-:W-:Y:S05]  /*259d0*/  BSYNC B1 ;  /* 0x0000000000017941 */ /* 0x000fea0003800000 */
.L_x_3080:
[----:B------:R-:W-:Y:S05]  /*259e0*/  BRA `(.L_x_2915) ;  /* 0xffffff8c00307947 */ /* 0x000fea000383ffff */
.L_x_2918:
[----:B-1----:R1:W2:Y:S02]  /*259f0*/  SYNCS.PHASECHK.TRANS64.TRYWAIT P0, [R22+URZ+0x2a820], R9 ;  /* 0x02a82009160075a7 */ /* 0x0022a4000800017f */
[----:B--2---:R-:W-:Y:S05]  /*25a00*/  @!P0 NANOSLEEP.SYNCS 0x989680 ;  /* 0x009896800000895d */ /* 0x004fea0003900000 */
[----:B------:R-:W2:Y:S02]  /*25a10*/  @!P0 SYNCS.PHASECHK.TRANS64 P0, [R22+URZ+0x2a820], R9 ;  /* 0x02a82009160085a7 */ /* 0x000ea4000800007f */
[----:B--2---:R-:W-:Y:S05]  /*25a20*/  @!P0 BRA `(.L_x_2918) ;  /* 0xfffffffc00f08947 */ /* 0x004fea000383ffff */
[----:B------:R-:W-:Y:S05]  /*25a30*/  BRA `(.L_x_3082) ;  /* 0xffffff8c00407947 */ /* 0x000fea000383ffff */
.L_x_2922:
[----:B0-----:R0:W2:Y:S02]  /*25a40*/  SYNCS.PHASECHK.TRANS64.TRYWAIT P0, [R13+URZ+0x2a8a0], R12 ;  /* 0x02a8a00c0d0075a7 */ /* 0x0010a4000800017f */
[----:B--2---:R-:W-:Y:S05]  /*25a50*/  @!P0 NANOSLEEP.SYNCS 0x989680 ;  /* 0x009896800000895d */ /* 0x004fea0003900000 */
[----:B------:R-:W2:Y:S02]  /*25a60*/  @!P0 SYNCS.PHASECHK.TRANS64 P0, [R13+URZ+0x2a8a0], R12 ;  /* 0x02a8a00c0d0085a7 */ /* 0x000ea4000800007f */
[----:B--2---:R-:W-:Y:S05]  /*25a70*/  @!P0 BRA `(.L_x_2922) ;  /* 0xfffffffc00f08947 */ /* 0x004fea000383ffff */
[----:B------:R-:W-:Y:S05]  /*25a80*/  BRA `(.L_x_3083) ;  /* 0xffffff8c00587947 */ /* 0x000fea000383ffff */
.L_x_2929:
[----:B-1----:R1:W2:Y:S02]  /*25a90*/  SYNCS.PHASECHK.TRANS64.TRYWAIT P0, [R13+URZ+0x2a8c0], R12 ;  /* 0x02a8c00c0d0075a7 */ /* 0x0022a4000800017f */
[----:B--2---:R-:W-:Y:S05]  /*25aa0*/  @!P0 NANOSLEEP.SYNCS 0x989680 ;  /* 0x009896800000895d */ /* 0x004fea0003900000 */
[----:B------:R-:W2:Y:S02]  /*25ab0*/  @!P0 SYNCS.PHASECHK.TRANS64 P0, [R13+URZ+0x2a8c0], R12 ;  /* 0x02a8c00c0d0085a7 */ /* 0x000ea4000800007f */
[----:B--2---:R-:W-:Y:S05]  /*25ac0*/  @!P0 BRA `(.L_x_2929) ;  /* 0xfffffffc00f08947 */ /* 0x004fea000383ffff */
[----:B------:R-:W-:Y:S05]  /*25ad0*/  BRA `(.L_x_3084) ;  /* 0xffffff9000507947 */ /* 0x000fea000383ffff */
.L_x_2937:
[----:B0-----:R0:W2:Y:S02]  /*25ae0*/  SYNCS.PHASECHK.TRANS64.TRYWAIT P1, [R12+URZ+0x2a8a0], R11 ;  /* 0x02a8a00b0c0075a7 */ /* 0x0010a4000802017f */
[----:B--2---:R-:W-:Y:S05]  /*25af0*/  @!P1 NANOSLEEP.SYNCS 0x989680 ;  /* 0x009896800000995d */ /* 0x004fea0003900000 */
[----:B------:R-:W2:Y:S02]  /*25b00*/  @!P1 SYNCS.PHASECHK.TRANS64 P1, [R12+URZ+0x2a8a0], R11 ;  /* 0x02a8a00b0c0095a7 */ /* 0x000ea4000802007f */
[----:B--2---:R-:W-:Y:S05]  /*25b10*/  @!P1 BRA `(.L_x_2937) ;  /* 0xfffffffc00f09947 */ /* 0x004fea000383ffff */
[----:B------:R-:W-:Y:S05]  /*25b20*/  BRA `(.L_x_3085) ;  /* 0xffffff94004c7947 */ /* 0x000fea000383ffff */
.L_x_2944:
[----:B-1----:R1:W2:Y:S02]  /*25b30*/  SYNCS.PHASECHK.TRANS64.TRYWAIT P1, [R12+URZ+0x2a8c0], R11 ;  /* 0x02a8c00b0c0075a7 */ /* 0x0022a4000802017f */
[----:B--2---:R-:W-:Y:S05]  /*25b40*/  @!P1 NANOSLEEP.SYNCS 0x989680 ;  /* 0x009896800000995d */ /* 0x004fea0003900000 */
[----:B------:R-:W2:Y:S02]  /*25b50*/  @!P1 SYNCS.PHASECHK.TRANS64 P1, [R12+URZ+0x2a8c0], R11 ;  /* 0x02a8c00b0c0095a7 */ /* 0x000ea4000802007f */
[----:B--2---:R-:W-:Y:S05]  /*25b60*/  @!P1 BRA `(.L_x_2944) ;  /* 0xfffffffc00f09947 */ /* 0x004fea000383ffff */
[----:B------:R-:W-:Y:S05]  /*25b70*/  BRA `(.L_x_3086) ;  /* 0xffffff9800407947 */ /* 0x000fea000383ffff */
.L_x_2960:
[----:B------:R-:W0:Y:S01]  /*25b80*/  S2R R9, SR_TID.X ;  /* 0x0000000000097919 */ /* 0x000e220000002100 */
[----:B------:R-:W-:Y:S01]  /*25b90*/  BSSY B0, `(.L_x_3087) ;  /* 0x000000a000007945 */ /* 0x000fe20003800000 */
[----:B------:R-:W-:Y:S01]  /*25ba0*/  IMAD.MOV.U32 R12, RZ, RZ, RZ ;  /* 0x000000ffff0c7224 */ /* 0x000fe200078e00ff */
[----:B------:R-:W-:Y:S01]  /*25bb0*/  MOV R15, 0xffffffff ;  /* 0xffffffff000f7802 */ /* 0x000fe20000000f00 */
[----:B------:R-:W-:Y:S01]  /*25bc0*/  IMAD.MOV.U32 R11, RZ, RZ, 0x1f ;  /* 0x0000001fff0b7424 */ /* 0x000fe200078e00ff */
[----:B0-----:R-:W-:-:S04]  /*25bd0*/  SHF.R.U32.HI R9, RZ, 0x5, R9 ;  /* 0x00000005ff097819 */ /* 0x001fc80000011609 */
[----:B------:R-:W-:-:S04]  /*25be0*/  LOP3.LUT R9, R9, 0x3, RZ, 0xc0, !PT ;  /* 0x0000000309097812 */ /* 0x000fc800078ec0ff */
[----:B------:R-:W-:-:S07]  /*25bf0*/  MOV R13, R9 ;  /* 0x00000009000d7202 */ /* 0x000fce0000000f00 */
[----:B-----5:R-:W-:Y:S05]  /*25c00*/  WARPSYNC.COLLECTIVE R15, `(.L_x_3088) ;  /* 0x000000000f087348 */ /* 0x020fea0003c00000 */
[----:B------:R0:W1:Y:S02]  /*25c10*/  SHFL.IDX P6, R14, R13, R12, R11 ;  /* 0x0000000c0d0e7389 */ /* 0x00006400000c000b */
[----:B01---5:R-:W-:Y:S01]  /*25c20*/  ENDCOLLECTIVE ;  /* 0x000000000000791b */ /* 0x023fe20003800000 */
.L_x_3088:
[----:B------:R-:W-:Y:S05]  /*25c30*/  BSYNC B0 ;  /* 0x0000000000007941 */ /* 0x000fea0003800000 */
.L_x_3087:
[----:B------:R-:W-:Y:S05]  /*25c40*/  BRA `(.L_x_3089) ;  /* 0xffffffa800147947 */ /* 0x000fea000383ffff */
.L_x_2963:
[----:B0-----:R0:W1:Y:S02]  /*25c50*/  SYNCS.PHASECHK.TRANS64.TRYWAIT P0, [R7+URZ+0x2a840], R2 ;  /* 0x02a84002070075a7 */ /* 0x001064000800017f */
[----:B-1----:R-:W-:Y:S05]  /*25c60*/  @!P0 NANOSLEEP.SYNCS 0x989680 ;  /* 0x009896800000895d */ /* 0x002fea0003900000 */
[----:B------:R-:W1:Y:S02]  /*25c70*/  @!P0 SYNCS.PHASECHK.TRANS64 P0, [R7+URZ+0x2a840], R2 ;  /* 0x02a84002070085a7 */ /* 0x000e64000800007f */
[----:B-1----:R-:W-:Y:S05]  /*25c80*/  @!P0 BRA `(.L_x_2963) ;  /* 0xfffffffc00f08947 */ /* 0x002fea000383ffff */
[----:B------:R-:W-:Y:S05]  /*25c90*/  BRA `(.L_x_3090) ;  /* 0xffffffa800647947 */ /* 0x000fea000383ffff */
.L_x_2964:
        /* <DEDUP_REMOVED lines=8> */
.L_x_3092:
[----:B------:R-:W-:Y:S05]  /*25d20*/  BSYNC B0 ;  /* 0x0000000000007941 */ /* 0x000fea0003800000 */
.L_x_3091:
[----:B------:R-:W-:Y:S01]  /*25d30*/  MOV R13, R4 ;  /* 0x00000004000d7202 */ /* 0x000fe20000000f00 */
[----:B------:R-:W-:Y:S01]  /*25d40*/  IMAD.MOV.U32 R12, RZ, RZ, RZ ;  /* 0x000000ffff0c7224 */ /* 0x000fe200078e00ff */
[----:B------:R-:W-:Y:S01]  /*25d50*/  MOV R15, 0xffffffff ;  /* 0xffffffff000f7802 */ /* 0x000fe20000000f00 */
[----:B------:R-:W-:Y:S01]  /*25d60*/  IMAD.MOV.U32 R11, RZ, RZ, 0x181f ;  /* 0x0000181fff0b7424 */ /* 0x000fe200078e00ff */
[----:B------:R-:W-:Y:S01]  /*25d70*/  @P0 LEA R8, R5, R22, 0x1 ;  /* 0x0000001605080211 */ /* 0x000fe200078e08ff */
[----:B------:R-:W-:-:S07]  /*25d80*/  IMAD.MOV.U32 R2, RZ, RZ, R14 ;  /* 0x000000ffff027224 */ /* 0x000fce00078e000e */
[----:B------:R-:W-:Y:S05]  /*25d90*/  WARPSYNC.COLLECTIVE R15, `(.L_x_3093) ;  /* 0x000000000f087348 */ /* 0x000fea0003c00000 */
[----:B------:R0:W1:Y:S02]  /*25da0*/  SHFL.IDX P6, R14, R13, R12, R11 ;  /* 0x0000000c0d0e7389 */ /* 0x00006400000c000b */
[----:B01----:R-:W-:Y:S01]  /*25db0*/  ENDCOLLECTIVE ;  /* 0x000000000000791b */ /* 0x003fe20003800000 */
.L_x_3093:
[----:B------:R-:W-:Y:S01]  /*25dc0*/  ULDC.64 UR4, c[0x0][0x208] ;  /* 0x0000820000047ab9 */ /* 0x000fe20000000a00 */
[----:B------:R-:W-:Y:S02]  /*25dd0*/  IMAD.MOV.U32 R13, RZ, RZ, R0 ;  /* 0x000000ffff0d7224 */ /* 0x000fe400078e0000 */
[----:B------:R-:W-:Y:S02]  /*25de0*/  IMAD.MOV.U32 R12, RZ, RZ, 0x1 ;  /* 0x00000001ff0c7424 */ /* 0x000fe400078e00ff */
[----:B------:R-:W-:-:S05]  /*25df0*/  IMAD.MOV.U32 R3, RZ, RZ, R14 ;  /* 0x000000ffff037224 */ /* 0x000fca00078e000e */
[----:B------:R-:W-:-:S05]  /*25e00*/  @P0 LEA R3, P1, R9, R3, 0x1 ;  /* 0x0000000309030211 */ /* 0x000fca00078208ff */
[----:B------:R-:W-:Y:S01]  /*25e10*/  @P0 IMAD.X R2, RZ, RZ, R2, P1 ;  /* 0x000000ffff020224 */ /* 0x000fe200008e0602 */
[----:B------:R-:W-:-:S04]  /*25e20*/  ISETP.GE.AND P1, PT, R6, 0x11, PT ;  /* 0x000000110600780c */ /* 0x000fc80003f26270 */
[----:B------:R-:W-:-:S04]  /*25e30*/  @P0 LOP3.LUT R3, R3, R2, RZ, 0x3c, !PT ;  /* 0x0000000203030212 */ /* 0x000fc800078e3cff */
[----:B------:R-:W-:-:S04]  /*25e40*/  @P0 LOP3.LUT R2, R3, R2, RZ, 0x3c, !PT ;  /* 0x0000000203020212 */ /* 0x000fc800078e3cff */
[----:B------:R-:W-:-:S05]  /*25e50*/  @P0 LOP3.LUT R3, R3, R2, RZ, 0x3c, !PT ;  /* 0x0000000203030212 */ /* 0x000fca00078e3cff */
[----:B------:R-:W-:Y:S01]  /*25e60*/  @!PT LDS RZ, [RZ] ;  /* 0x00000000fffff984 */ /* 0x000fe20000000800 */
[----:B------:R-:W-:Y:S01]  /*25e70*/  @!PT LDS RZ, [RZ] ;  /* 0x00000000fffff984 */ /* 0x000fe20000000800 */
[----:B------:R-:W-:Y:S01]  /*25e80*/  @!PT LDS RZ, [RZ] ;  /* 0x00000000fffff984 */ /* 0x000fe20000000800 */
[----:B------:R0:W-:Y:S04]  /*25e90*/  @P0 LDGSTS.E.BYPASS.LTC128B.128 [R8+0x18400], desc[UR4][R2.64], !P4 ;  /* 0x1840000002080fae */ /* 0x0001e8000e101d44 */
[----:B------:R0:W-:Y:S04]  /*25ea0*/  @P0 LDGSTS.E.BYPASS.LTC128B.128 [R8+0x1b400], desc[UR4][R2.64+0x80], !P3 ;  /* 0x1b40008002080fae */ /* 0x0001e8000d901d44 */
[----:B------:R0:W-:Y:S02]  /*25eb0*/  @P0 LDGSTS.E.BYPASS.LTC128B.128 [R8+0x1e400], desc[UR4][R2.64+0x100], !P2 ;  /* 0x1e40010002080fae */ /* 0x0001e4000d101d44 */
[----:B0-----:R-:W-:Y:S05]  /*25ec0*/  WARPSYNC.COLLECTIVE R15, `(.L_x_3094) ;  /* 0x000000000f087348 */ /* 0x001fea0003c00000 */
[----:B------:R1:W2:Y:S02]  /*25ed0*/  SHFL.IDX P6, R14, R13, R12, R11 ;  /* 0x0000000c0d0e7389 */ /* 0x0002a400000c000b */
[----:B012---:R-:W-:Y:S01]  /*25ee0*/  ENDCOLLECTIVE ;  /* 0x000000000000791b */ /* 0x007fe20003800000 */
.L_x_3094:
[----:B------:R-:W-:Y:S02]  /*25ef0*/  @P1 IMAD R8, R5, 0x2, R22 ;  /* 0x0000000205081824 */ /* 0x000fe400078e0216 */
[----:B------:R-:W-:Y:S01]  /*25f00*/  IMAD.MOV.U32 R13, RZ, RZ, R4 ;  /* 0x000000ffff0d7224 */ /* 0x000fe200078e0004 */
[----:B------:R-:W-:-:S07]  /*25f10*/  MOV R2, R14 ;  /* 0x0000000e00027202 */ /* 0x000fce0000000f00 */
[----:B------:R-:W-:Y:S05]  /*25f20*/  WARPSYNC.COLLECTIVE R15, `(.L_x_3095) ;  /* 0x000000000f087348 */ /* 0x000fea0003c00000 */
[----:B------:R0:W1:Y:S02]  /*25f30*/  SHFL.IDX P6, R14, R13, R12, R11 ;  /* 0x0000000c0d0e7389 */ /* 0x00006400000c000b */
[----:B01----:R-:W-:Y:S01]  /*25f40*/  ENDCOLLECTIVE ;  /* 0x000000000000791b */ /* 0x003fe20003800000 */
.L_x_3095:
[----:B------:R-:W-:Y:S01]  /*25f50*/  ULDC.64 UR4, c[0x0][0x208] ;  /* 0x0000820000047ab9 */ /* 0x000fe20000000a00 */
[----:B------:R-:W-:Y:S01]  /*25f60*/  IMAD.MOV.U32 R13, RZ, RZ, R0 ;  /* 0x000000ffff0d7224 */ /* 0x000fe200078e0000 */
[----:B------:R-:W-:Y:S01]  /*25f70*/  MOV R12, 0x2 ;  /* 0x00000002000c7802 */ /* 0x000fe20000000f00 */
[----:B------:R-:W-:-:S05]  /*25f80*/  IMAD.MOV.U32 R3, RZ, RZ, R14 ;  /* 0x000000ffff037224 */ /* 0x000fca00078e000e */
[----:B------:R-:W-:-:S04]  /*25f90*/  @P1 LEA R3, P0, R9, R3, 0x1 ;  /* 0x0000000309031211 */ /* 0x000fc800078008ff */
[----:B------:R-:W-:-:S04]  /*25fa0*/  @P1 IADD3.X R2, RZ, R2, RZ, P0, !PT ;  /* 0x00000002ff021210 */ /* 0x000fc800007fe4ff */
        /* <DEDUP_REMOVED lines=8> */
[----:B------:R0:W-:Y:S01]  /*26030*/  @P1 LDGSTS.E.BYPASS.LTC128B.128 [R8+0x1ec00], desc[UR4][R2.64+0x100], !P2 ;  /* 0x1ec0010002081fae */ /* 0x0001e2000d101d44 */
[----:B------:R-:W-:-:S13]  /*26040*/  ISETP.GE.AND P1, PT, R6, 0x21, PT ;  /* 0x000000210600780c */ /* 0x000fda0003f26270 */
[----:B0-----:R-:W-:Y:S05]  /*26050*/  WARPSYNC.COLLECTIVE R15, `(.L_x_3096) ;  /* 0x000000000f087348 */ /* 0x001fea0003c00000 */
[----:B------:R1:W2:Y:S02]  /*26060*/  SHFL.IDX P6, R14, R13, R12, R11 ;  /* 0x0000000c0d0e7389 */ /* 0x0002a400000c000b */
[----:B012---:R-:W-:Y:S01]  /*26070*/  ENDCOLLECTIVE ;  /* 0x000000000000791b */ /* 0x007fe20003800000 */
.L_x_3096:
[----:B------:R-:W-:Y:S02]  /*26080*/  @P1 IMAD R8, R5, 0x2, R22 ;  /* 0x0000000205081824 */ /* 0x000fe400078e0216 */
[----:B------:R-:W-:Y:S02]  /*26090*/  IMAD.MOV.U32 R13, RZ, RZ, R4 ;  /* 0x000000ffff0d7224 */ /* 0x000fe400078e0004 */
[----:B------:R-:W-:-:S07]  /*260a0*/  IMAD.MOV.U32 R2, RZ, RZ, R14 ;  /* 0x000000ffff027224 */ /* 0x000fce00078e000e */
[----:B------:R-:W-:Y:S05]  /*260b0*/  WARPSYNC.COLLECTIVE R15, `(.L_x_3097) ;  /* 0x000000000f087348 */ /* 0x000fea0003c00000 */
[----:B------:R0:W1:Y:S02]  /*260c0*/  SHFL.IDX P6, R14, R13, R12, R11 ;  /* 0x0000000c0d0e7389 */ /* 0x00006400000c000b */
[----:B01----:R-:W-:Y:S01]  /*260d0*/  ENDCOLLECTIVE ;  /* 0x000000000000791b */ /* 0x003fe20003800000 */
.L_x_3097:
[----:B------:R-:W-:Y:S01]  /*260e0*/  ULDC.64 UR4, c[0x0][0x208] ;  /* 0x0000820000047ab9 */ /* 0x000fe20000000a00 */
[----:B------:R-:W-:Y:S01]  /*260f0*/  MOV R13, R0 ;  /* 0x00000000000d7202 */ /* 0x000fe20000000f00 */
[----:B------:R-:W-:Y:S01]  /*26100*/  IMAD.MOV.U32 R12, RZ, RZ, 0x3 ;  /* 0x00000003ff0c7424 */ /* 0x000fe200078e00ff */
[----:B------:R-:W-:-:S04]  /*26110*/  MOV R3, R14 ;  /* 0x0000000e00037202 */ /* 0x000fc80000000f00 */
[----:B------:R-:W-:-:S05]  /*26120*/  @P1 LEA R3, P0, R9, R3, 0x1 ;  /* 0x0000000309031211 */ /* 0x000fca00078008ff */
[----:B------:R-:W-:-:S05]  /*26130*/  @P1 IMAD.X R2, RZ, RZ, R2, P0 ;  /* 0x000000ffff021224 */ /* 0x000fca00000e0602 */
        /* <DEDUP_REMOVED lines=13> */
.L_x_3098:
[----:B------:R-:W-:Y:S02]  /*26210*/  @P1 LEA R8, R5, R22, 0x1 ;  /* 0x0000001605081211 */ /* 0x000fe400078e08ff */
[----:B------:R-:W-:Y:S01]  /*26220*/  MOV R13, R4 ;  /* 0x00000004000d7202 */ /* 0x000fe20000000f00 */
[----:B------:R-:W-:-:S07]  /*26230*/  IMAD.MOV.U32 R2, RZ, RZ, R14 ;  /* 0x000000ffff027224 */ /* 0x000fce00078e000e */
[----:B------:R-:W-:Y:S05]  /*26240*/  WARPSYNC.COLLECTIVE R15, `(.L_x_3099) ;  /* 0x000000000f087348 */ /* 0x000fea0003c00000 */
[----:B------:R0:W1:Y:S02]  /*26250*/  SHFL.IDX P6, R14, R13, R12, R11 ;  /* 0x0000000c0d0e7389 */ /* 0x00006400000c000b */
[----:B01----:R-:W-:Y:S01]  /*26260*/  ENDCOLLECTIVE ;  /* 0x000000000000791b */ /* 0x003fe20003800000 */
.L_x_3099:
[----:B------:R-:W-:Y:S01]  /*26270*/  ULDC.64 UR4, c[0x0][0x208] ;  /* 0x0000820000047ab9 */ /* 0x000fe20000000a00 */
[----:B------:R-:W-:Y:S02]  /*26280*/  IMAD.MOV.U32 R13, RZ, RZ, R0 ;  /* 0x000000ffff0d7224 */ /* 0x000fe400078e0000 */
[----:B------:R-:W-:Y:S02]  /*26290*/  IMAD.MOV.U32 R12, RZ, RZ, 0x4 ;  /* 0x00000004ff0c7424 */ /* 0x000fe400078e00ff */
[----:B------:R-:W-:-:S05]  /*262a0*/  IMAD.MOV.U32 R3, RZ, RZ, R14 ;  /* 0x000000ffff037224 */ /* 0x000fca00078e000e */
        /* <DEDUP_REMOVED lines=15> */
.L_x_3100:
[----:B------:R-:W-:Y:S02]  /*263a0*/  @P1 IMAD R8, R5, 0x2, R22 ;  /* 0x0000000205081824 */ /* 0x000fe400078e0216 */
[----:B------:R-:W-:Y:S01]  /*263b0*/  IMAD.MOV.U32 R13, RZ, RZ, R4 ;  /* 0x000000ffff0d7224 */ /* 0x000fe200078e0004 */
[----:B------:R-:W-:-:S07]  /*263c0*/  MOV R2, R14 ;  /* 0x0000000e00027202 */ /* 0x000fce0000000f00 */
[----:B------:R-:W-:Y:S05]  /*263d0*/  WARPSYNC.COLLECTIVE R15, `(.L_x_3101) ;  /* 0x000000000f087348 */ /* 0x000fea0003c00000 */
[----:B------:R0:W1:Y:S02]  /*263e0*/  SHFL.IDX P6, R14, R13, R12, R11 ;  /* 0x0000000c0d0e7389 */ /* 0x00006400000c000b */
[----:B01----:R-:W-:Y:S01]  /*263f0*/  ENDCOLLECTIVE ;  /* 0x000000000000791b */ /* 0x003fe20003800000 */
.L_x_3101:
        /* <DEDUP_REMOVED lines=18> */
.L_x_3102:
[----:B------:R-:W-:Y:S02]  /*26520*/  IMAD.MOV.U32 R13, RZ, RZ, R4 ;  /* 0x000000ffff0d7224 */ /* 0x000fe400078e0004 */
[----:B------:R-:W-:-:S07]  /*26530*/  IMAD.MOV.U32 R0, RZ, RZ, R14 ;  /* 0x000000ffff007224 */ /* 0x000fce00078e000e */
[----:B------:R-:W-:Y:S05]  /*26540*/  WARPSYNC.COLLECTIVE R15, `(.L_x_3103) ;  /* 0x000000000f087348 */ /* 0x000fea0003c00000 */
[----:B------:R0:W1:Y:S02]  /*26550*/  SHFL.IDX P6, R14, R13, R12, R11 ;  /* 0x0000000c0d0e7389 */ /* 0x00006400000c000b */
[----:B01----:R-:W-:Y:S01]  /*26560*/  ENDCOLLECTIVE ;  /* 0x000000000000791b */ /* 0x003fe20003800000 */
.L_x_3103:
[----:B------:R-:W-:Y:S01]  /*26570*/  MOV R2, R14 ;  /* 0x0000000e00027202 */ /* 0x000fe20000000f00 */
[----:B------:R-:W-:Y:S06]  /*26580*/  BRA `(.L_x_3104) ;  /* 0xffffffa400a47947 */ /* 0x000fec000383ffff */
.L_x_2969:
[----:B------:R-:W-:Y:S01]  /*26590*/  IMAD.MOV.U32 R13, RZ, RZ, R4 ;  /* 0x000000ffff0d7224 */ /* 0x000fe200078e0004 */
[----:B------:R-:W-:Y:S01]  /*265a0*/  MOV R11, 0x181f ;  /* 0x0000181f000b7802 */ /* 0x000fe20000000f00 */
[----:B------:R-:W-:Y:S02]  /*265b0*/  IMAD.MOV.U32 R12, RZ, RZ, RZ ;  /* 0x000000ffff0c7224 */ /* 0x000fe400078e00ff */
[----:B------:R-:W-:Y:S02]  /*265c0*/  IMAD.MOV.U32 R15, RZ, RZ, -0x1 ;  /* 0xffffffffff0f7424 */ /* 0x000fe400078e00ff */
[----:B-----5:R-:W-:Y:S02]  /*265d0*/  IMAD R5, R10, R7, RZ ;  /* 0x000000070a057224 */ /* 0x020fe400078e02ff */
[----:B------:R-:W-:-:S07]  /*265e0*/  IMAD R17, R17, 0x80, R9 ;  /* 0x0000008011117824 */ /* 0x000fce00078e0209 */
[----:B------:R-:W-:Y:S05]  /*265f0*/  WARPSYNC.COLLECTIVE R15, `(.L_x_3105) ;  /* 0x000000000f087348 */ /* 0x000fea0003c00000 */
[----:B------:R0:W1:Y:S02]  /*26600*/  SHFL.IDX P6, R14, R13, R12, R11 ;  /* 0x0000000c0d0e7389 */ /* 0x00006400000c000b */
[----:B01----:R-:W-:Y:S01]  /*26610*/  ENDCOLLECTIVE ;  /* 0x000000000000791b */ /* 0x003fe20003800000 */
.L_x_3105:
[----:B------:R-:W-:Y:S02]  /*26620*/  ISETP.GE.AND P2, PT, R17, R5, PT ;  /* 0x000000051100720c */ /* 0x000fe40003f46270 */
[----:B------:R-:W-:Y:S01]  /*26630*/  MOV R13, R0 ;  /* 0x00000000000d7202 */ /* 0x000fe20000000f00 */
[----:B------:R-:W-:-:S10]  /*26640*/  IMAD.MOV.U32 R2, RZ, RZ, R14 ;  /* 0x000000ffff027224 */ /* 0x000fd400078e000e */
[----:B------:R-:W-:Y:S05]  /*26650*/  WARPSYNC.COLLECTIVE R15, `(.L_x_3106) ;  /* 0x000000000f087348 */ /* 0x000fea0003c00000 */
[----:B------:R0:W1:Y:S02]  /*26660*/  SHFL.IDX P6, R14, R13, R12, R11 ;  /* 0x0000000c0d0e7389 */ /* 0x00006400000c000b */
[----:B01----:R-:W-:Y:S01]  /*26670*/  ENDCOLLECTIVE ;  /* 0x000000000000791b */ /* 0x003fe20003800000 */
.L_x_3106:
[----:B------:R-:W-:Y:S01]  /*26680*/  ULDC.64 UR4, c[0x0][0x208] ;  /* 0x0000820000047ab9 */ /* 0x000fe20000000a00 */
[----:B------:R-:W-:Y:S01]  /*26690*/  MOV R13, R4 ;  /* 0x00000004000d7202 */ /* 0x000fe20000000f00 */
[----:B------:R-:W-:Y:S02]  /*266a0*/  IMAD.MOV.U32 R12, RZ, RZ, 0x1 ;  /* 0x00000001ff0c7424 */ /* 0x000fe400078e00ff */
[----:B------:R-:W-:-:S05]  /*266b0*/  IMAD.MOV.U32 R3, RZ, RZ, R14 ;  /* 0x000000ffff037224 */ /* 0x000fca00078e000e */
[----:B------:R-:W-:-:S04]  /*266c0*/  @!P2 LEA R6, P4, R8, R3, 0x1 ;  /* 0x000000030806a211 */ /* 0x000fc800078808ff */
[----:B------:R-:W-:Y:S01]  /*266d0*/  @!P2 IADD3.X R3, RZ, R2, RZ, P4, !PT ;  /* 0x00000002ff03a210 */ /* 0x000fe200027fe4ff */
[----:B------:R-:W-:Y:S02]  /*266e0*/  @!P2 IMAD.MOV.U32 R2, RZ, RZ, R6 ;  /* 0x000000ffff02a224 */ /* 0x000fe400078e0006 */
[----:B------:R-:W-:-:S03]  /*266f0*/  VIADD R6, R17, 0x10 ;  /* 0x0000001011067836 */ /* 0x000fc60000000000 */
[----:B------:R-:W-:Y:S01]  /*26700*/  @!PT LDS RZ, [RZ] ;  /* 0x00000000fffff984 */ /* 0x000fe20000000800 */
[----:B------:R-:W-:Y:S01]  /*26710*/  @!PT LDS RZ, [RZ] ;  /* 0x00000000fffff984 */ /* 0x000fe20000000800 */
[----:B------:R-:W-:Y:S01]  /*26720*/  @!PT LDS RZ, [RZ] ;  /* 0x00000000fffff984 */ /* 0x000fe20000000800 */
[----:B------:R0:W-:Y:S04]  /*26730*/  @!P2 LDGSTS.E.BYPASS.LTC128B.128 [R36+0xc400], desc[UR4][R2.64], !P3 ;  /* 0x0c4000000224afae */ /* 0x0001e8000d901d44 */
[----:B------:R0:W-:Y:S04]  /*26740*/  @!P2 LDGSTS.E.BYPASS.LTC128B.128 [R36+0x10400], desc[UR4][R2.64+0x80], !P0 ;  /* 0x104000800224afae */ /* 0x0001e8000c101d44 */
[----:B------:R0:W-:Y:S01]  /*26750*/  @!P2 LDGSTS.E.BYPASS.LTC128B.128 [R36+0x14400], desc[UR4][R2.64+0x100], !P1 ;  /* 0x144001000224afae */ /* 0x0001e2000c901d44 */
[----:B------:R-:W-:-:S13]  /*26760*/  ISETP.GE.AND P2, PT, R6, R5, PT ;  /* 0x000000050600720c */ /* 0x000fda0003f46270 */
[----:B0-----:R-:W-:Y:S05]  /*26770*/  WARPSYNC.COLLECTIVE R15, `(.L_x_3107) ;  /* 0x000000000f087348 */ /* 0x001fea0003c00000 */
[----:B------:R1:W2:Y:S02]  /*26780*/  SHFL.IDX P6, R14, R13, R12, R11 ;  /* 0x0000000c0d0e7389 */ /* 0x0002a400000c000b */
[----:B012---:R-:W-:Y:S01]  /*26790*/  ENDCOLLECTIVE ;  /* 0x000000000000791b */ /* 0x007fe20003800000 */
.L_x_3107:
[----:B------:R-:W-:Y:S01]  /*267a0*/  MOV R13, R0 ;  /* 0x00000000000d7202 */ /* 0x000fe20000000f00 */
[----:B------:R-:W-:-:S07]  /*267b0*/  IMAD.MOV.U32 R2, RZ, RZ, R14 ;  /* 0x000000ffff027224 */ /* 0x000fce00078e000e */
[----:B------:R-:W-:Y:S05]  /*267c0*/  WARPSYNC.COLLECTIVE R15, `(.L_x_3108) ;  /* 0x000000000f087348 */ /* 0x000fea0003c00000 */
[----:B------:R0:W1:Y:S02]  /*267d0*/  SHFL.IDX P6, R14, R13, R12, R11 ;  /* 0x0000000c0d0e7389 */ /* 0x00006400000c000b */
[----:B01----:R-:W-:Y:S01]  /*267e0*/  ENDCOLLECTIVE ;  /* 0x000000000000791b */ /* 0x003fe20003800000 */
.L_x_3108:
[----:B------:R-:W-:Y:S01]  /*267f0*/  ULDC.64 UR4, c[0x0][0x208] ;  /* 0x0000820000047ab9 */ /* 0x000fe20000000a00 */
[----:B------:R-:W-:Y:S01]  /*26800*/  MOV R13, R4 ;  /* 0x00000004000d7202 */ /* 0x000fe20000000f00 */
[----:B------:R-:W-:Y:S02]  /*26810*/  IMAD.MOV.U32 R12, RZ, RZ, 0x2 ;  /* 0x00000002ff0c7424 */ /* 0x000fe400078e00ff */
[----:B------:R-:W-:-:S05]  /*26820*/  IMAD.MOV.U32 R3, RZ, RZ, R14 ;  /* 0x000000ffff037224 */ /* 0x000fca00078e000e */
[----:B------:R-:W-:-:S05]  /*26830*/  @!P2 LEA R6, P4, R8, R3, 0x1 ;  /* 0x000000030806a211 */ /* 0x000fca00078808ff */
[----:B------:R-:W-:Y:S01]  /*26840*/  @!P2 IMAD.X R7, RZ, RZ, R2, P4 ;  /* 0x000000ffff07a224 */ /* 0x000fe200020e0602 */
[----:B------:R-:W-:Y:S01]  /*26850*/  @!P2 MOV R2, R6 ;  /* 0x000000060002a202 */ /* 0x000fe20000000f00 */
[----:B------:R-:W-:Y:S02]  /*26860*/  VIADD R6, R17, 0x20 ;  /* 0x0000002011067836 */ /* 0x000fe40000000000 */
[----:B------:R-:W-:-:S05]  /*26870*/  @!P2 IMAD.MOV.U32 R3, RZ, RZ, R7 ;  /* 0x000000ffff03a224 */ /* 0x000fca00078e0007 */
        /* <DEDUP_REMOVED lines=10> */
.L_x_3109:
[----:B------:R-:W-:Y:S01]  /*26920*/  MOV R13, R0 ;  /* 0x00000000000d7202 */ /* 0x000fe20000000f00 */
[----:B------:R-:W-:-:S07]  /*26930*/  IMAD.MOV.U32 R2, RZ, RZ, R14 ;  /* 0x000000ffff027224 */ /* 0x000fce00078e000e */
[----:B------:R-:W-:Y:S05]  /*26940*/  WARPSYNC.COLLECTIVE R15, `(.L_x_3110) ;  /* 0x000000000f087348 */ /* 0x000fea0003c00000 */
[----:B------:R0:W1:Y:S02]  /*26950*/  SHFL.IDX P6, R14, R13, R12, R11 ;  /* 0x0000000c0d0e7389 */ /* 0x00006400000c000b */
[----:B01----:R-:W-:Y:S01]  /*26960*/  ENDCOLLECTIVE ;  /* 0x000000000000791b */ /* 0x003fe20003800000 */
.L_x_3110:
        /* <DEDUP_REMOVED lines=19> */
.L_x_3111:
[----:B------:R-:W-:Y:S01]  /*26aa0*/  MOV R13, R0 ;  /* 0x00000000000d7202 */ /* 0x000fe20000000f00 */
[----:B------:R-:W-:-:S07]  /*26ab0*/  IMAD.MOV.U32 R2, RZ, RZ, R14 ;  /* 0x000000ffff027224 */ /* 0x000fce00078e000e */
[----:B------:R-:W-:Y:S05]  /*26ac0*/  WARPSYNC.COLLECTIVE R15, `(.L_x_3112) ;  /* 0x000000000f087348 */ /* 0x000fea0003c00000 */
[----:B------:R0:W1:Y:S02]  /*26ad0*/  SHFL.IDX P6, R14, R13, R12, R11 ;  /* 0x0000000c0d0e7389 */ /* 0x00006400000c000b */
[----:B01----:R-:W-:Y:S01]  /*26ae0*/  ENDCOLLECTIVE ;  /* 0x000000000000791b */ /* 0x003fe20003800000 */
.L_x_3112:
        /* <DEDUP_REMOVED lines=19> */
.L_x_3113:
[----:B------:R-:W-:Y:S01]  /*26c20*/  MOV R13, R0 ;  /* 0x00000000000d7202 */ /* 0x000fe20000000f00 */
[----:B------:R-:W-:-:S07]  /*26c30*/  IMAD.MOV.U32 R2, RZ, RZ, R14 ;  /* 0x000000ffff027224 */ /* 0x000fce00078e000e */
[----:B------:R-:W-:Y:S05]  /*26c40*/  WARPSYNC.COLLECTIVE R15, `(.L_x_3114) ;  /* 0x000000000f087348 */ /* 0x000fea0003c00000 */
[----:B------:R0:W1:Y:S02]  /*26c50*/  SHFL.IDX P6, R14, R13, R12, R11 ;  /* 0x0000000c0d0e7389 */ /* 0x00006400000c000b */
[----:B01----:R-:W-:Y:S01]  /*26c60*/  ENDCOLLECTIVE ;  /* 0x000000000000791b */ /* 0x003fe20003800000 */
.L_x_3114:
        /* <DEDUP_REMOVED lines=19> */
.L_x_3115:
[----:B------:R-:W-:Y:S01]  /*26da0*/  MOV R13, R0 ;  /* 0x00000000000d7202 */ /* 0x000fe20000000f00 */
[----:B------:R-:W-:-:S07]  /*26db0*/  IMAD.MOV.U32 R2, RZ, RZ, R14 ;  /* 0x000000ffff027224 */ /* 0x000fce00078e000e */
[----:B------:R-:W-:Y:S05]  /*26dc0*/  WARPSYNC.COLLECTIVE R15, `(.L_x_3116) ;  /* 0x000000000f087348 */ /* 0x000fea0003c00000 */
[----:B------:R0:W1:Y:S02]  /*26dd0*/  SHFL.IDX P6, R14, R13, R12, R11 ;  /* 0x0000000c0d0e7389 */ /* 0x00006400000c000b */
[----:B01----:R-:W-:Y:S01]  /*26de0*/  ENDCOLLECTIVE ;  /* 0x000000000000791b */ /* 0x003fe20003800000 */
.L_x_3116:
        /* <DEDUP_REMOVED lines=19> */
.L_x_3117:
[----:B------:R-:W-:Y:S01]  /*26f20*/  MOV R13, R0 ;  /* 0x00000000000d7202 */ /* 0x000fe20000000f00 */
[----:B------:R-:W-:-:S07]  /*26f30*/  IMAD.MOV.U32 R2, RZ, RZ, R14 ;  /* 0x000000ffff027224 */ /* 0x000fce00078e000e */
[----:B------:R-:W-:Y:S05]  /*26f40*/  WARPSYNC.COLLECTIVE R15, `(.L_x_3118) ;  /* 0x000000000f087348 */ /* 0x000fea0003c00000 */
[----:B------:R0:W1:Y:S02]  /*26f50*/  SHFL.IDX P6, R14, R13, R12, R11 ;  /* 0x0000000c0d0e7389 */ /* 0x00006400000c000b */
[----:B01----:R-:W-:Y:S01]  /*26f60*/  ENDCOLLECTIVE ;  /* 0x000000000000791b */ /* 0x003fe20003800000 */
.L_x_3118:
[----:B------:R-:W-:Y:S01]  /*26f70*/  ULDC.64 UR4, c[0x0][0x208] ;  /* 0x0000820000047ab9 */ /* 0x000fe20000000a00 */
[----:B------:R-:W-:Y:S01]  /*26f80*/  IMAD.MOV.U32 R13, RZ, RZ, R4 ;  /* 0x000000ffff0d7224 */ /* 0x000fe200078e0004 */
[----:B------:R-:W-:Y:S01]  /*26f90*/  MOV R12, 0x7 ;  /* 0x00000007000c7802 */ /* 0x000fe20000000f00 */
[----:B------:R-:W-:-:S05]  /*26fa0*/  IMAD.MOV.U32 R3, RZ, RZ, R14 ;  /* 0x000000ffff037224 */ /* 0x000fca00078e000e */
[----:B------:R-:W-:-:S05]  /*26fb0*/  @!P2 LEA R6, P4, R8, R3, 0x1 ;  /* 0x000000030806a211 */ /* 0x000fca00078808ff */
[----:B------:R-:W-:Y:S01]  /*26fc0*/  @!P2 IMAD.X R7, RZ, RZ, R2, P4 ;  /* 0x000000ffff07a224 */ /* 0x000fe200020e0602 */
[----:B------:R-:W-:-:S03]  /*26fd0*/  @!P2 MOV R2, R6 ;  /* 0x000000060002a202 */ /* 0x000fc60000000f00 */
[----:B------:R-:W-:-:S05]  /*26fe0*/  @!P2 IMAD.MOV.U32 R3, RZ, RZ, R7 ;  /* 0x000000ffff03a224 */ /* 0x000fca00078e0007 */
[----:B------:R-:W-:Y:S01]  /*26ff0*/  @!PT LDS RZ, [RZ] ;  /* 0x00000000fffff984 */ /* 0x000fe20000000800 */
[----:B------:R-:W-:Y:S01]  /*27000*/  @!PT LDS RZ, [RZ] ;  /* 0x00000000fffff984 */ /* 0x000fe20000000800 */
[----:B------:R-:W-:Y:S01]  /*27010*/  @!PT LDS RZ, [RZ] ;  /* 0x00000000fffff984 */ /* 0x000fe20000000800 */
[----:B------:R0:W-:Y:S04]  /*27020*/  @!P2 LDGSTS.E.BYPASS.LTC128B.128 [R36+0xf400], desc[UR4][R2.64], !P3 ;  /* 0x0f4000000224afae */ /* 0x0001e8000d901d44 */
[----:B------:R0:W-:Y:S04]  /*27030*/  @!P2 LDGSTS.E.BYPASS.LTC128B.128 [R36+0x13400], desc[UR4][R2.64+0x80], !P0 ;  /* 0x134000800224afae */ /* 0x0001e8000c101d44 */
[----:B------:R0:W-:Y:S02]  /*27040*/  @!P2 LDGSTS.E.BYPASS.LTC128B.128 [R36+0x17400], desc[UR4][R2.64+0x100], !P1 ;  /* 0x174001000224afae */ /* 0x0001e4000c901d44 */
[----:B0-----:R-:W-:Y:S05]  /*27050*/  WARPSYNC.COLLECTIVE R15, `(.L_x_3119) ;  /* 0x000000000f087348 */ /* 0x001fea0003c00000 */
[----:B------:R1:W2:Y:S02]  /*27060*/  SHFL.IDX P6, R14, R13, R12, R11 ;  /* 0x0000000c0d0e7389 */ /* 0x0002a400000c000b */
[----:B012---:R-:W-:Y:S01]  /*27070*/  ENDCOLLECTIVE ;  /* 0x000000000000791b */ /* 0x007fe20003800000 */
.L_x_3119:
[----:B------:R-:W-:Y:S02]  /*27080*/  IMAD.MOV.U32 R13, RZ, RZ, R0 ;  /* 0x000000ffff0d7224 */ /* 0x000fe400078e0000 */
[----:B------:R-:W-:-:S07]  /*27090*/  IMAD.MOV.U32 R4, RZ, RZ, R14 ;  /* 0x000000ffff047224 */ /* 0x000fce00078e000e */
[----:B------:R-:W-:Y:S05]  /*270a0*/  WARPSYNC.COLLECTIVE R15, `(.L_x_3120) ;  /* 0x000000000f087348 */ /* 0x000fea0003c00000 */
[----:B------:R0:W1:Y:S02]  /*270b0*/  SHFL.IDX P6, R14, R13, R12, R11 ;  /* 0x0000000c0d0e7389 */ /* 0x00006400000c000b */
[----:B01----:R-:W-:Y:S01]  /*270c0*/  ENDCOLLECTIVE ;  /* 0x000000000000791b */ /* 0x003fe20003800000 */
.L_x_3120:
[----:B------:R-:W-:Y:S05]  /*270d0*/  BRA `(.L_x_3121) ;  /* 0xffffffa400f87947 */ /* 0x000fea000383ffff */
.L_x_2974:
[----:B0-----:R0:W1:Y:S02]  /*270e0*/  SYNCS.PHASECHK.TRANS64.TRYWAIT P0, [R22+URZ+0x2a820], R3 ;  /* 0x02a82003160075a7 */ /* 0x001064000800017f */
[----:B-1----:R-:W-:Y:S05]  /*270f0*/  @!P0 NANOSLEEP.SYNCS 0x989680 ;  /* 0x009896800000895d */ /* 0x002fea0003900000 */
[----:B------:R-:W1:Y:S02]  /*27100*/  @!P0 SYNCS.PHASECHK.TRANS64 P0, [R22+URZ+0x2a820], R3 ;  /* 0x02a82003160085a7 */ /* 0x000e64000800007f */
[----:B-1----:R-:W-:Y:S05]  /*27110*/  @!P0 BRA `(.L_x_2974) ;  /* 0xfffffffc00f08947 */ /* 0x002fea000383ffff */
[----:B------:R-:W-:Y:S05]  /*27120*/  BRA `(.L_x_3122) ;  /* 0xffffffa800747947 */ /* 0x000fea000383ffff */
.L_x_2979:
[----:B0-----:R0:W1:Y:S02]  /*27130*/  SYNCS.PHASECHK.TRANS64.TRYWAIT P0, [R6+URZ+0x2a840], R3 ;  /* 0x02a84003060075a7 */ /* 0x001064000800017f */
[----:B-1----:R-:W-:Y:S05]  /*27140*/  @!P0 NANOSLEEP.SYNCS 0x989680 ;  /* 0x009896800000895d */ /* 0x002fea0003900000 */
[----:B------:R-:W1:Y:S02]  /*27150*/  @!P0 SYNCS.PHASECHK.TRANS64 P0, [R6+URZ+0x2a840], R3 ;  /* 0x02a84003060085a7 */ /* 0x000e64000800007f */
[----:B-1----:R-:W-:Y:S05]  /*27160*/  @!P0 BRA `(.L_x_2979) ;  /* 0xfffffffc00f08947 */ /* 0x002fea000383ffff */
[----:B------:R-:W-:Y:S05]  /*27170*/  BRA `(.L_x_3123) ;  /* 0xffffffac00407947 */ /* 0x000fea000383ffff */
.L_x_2980:
[----:B------:R-:W-:Y:S01]  /*27180*/  BSSY B1, `(.L_x_3124) ;  /* 0x0000008000017945 */ /* 0x000fe20003800000 */
[----:B------:R-:W-:Y:S01]  /*27190*/  MOV R13, R5 ;  /* 0x00000005000d7202 */ /* 0x000fe20000000f00 */
[----:B------:R-:W-:Y:S01]  /*271a0*/  IMAD.MOV.U32 R12, RZ, RZ, RZ ;  /* 0x000000ffff0c7224 */ /* 0x000fe200078e00ff */
[----:B------:R-:W-:Y:S01]  /*271b0*/  MOV R15, 0xffffffff ;  /* 0xffffffff000f7802 */ /* 0x000fe20000000f00 */
[----:B------:R-:W-:-:S07]  /*271c0*/  IMAD.MOV.U32 R11, RZ, RZ, 0x181f ;  /* 0x0000181fff0b7424 */ /* 0x000fce00078e00ff */
[----:B------:R-:W-:Y:S05]  /*271d0*/  WARPSYNC.COLLECTIVE R15, `(.L_x_3125) ;  /* 0x000000000f087348 */ /* 0x000fea0003c00000 */
[----:B------:R0:W1:Y:S02]  /*271e0*/  SHFL.IDX P6, R14, R13, R12, R11 ;  /* 0x0000000c0d0e7389 */ /* 0x00006400000c000b */
[----:B01----:R-:W-:Y:S01]  /*271f0*/  ENDCOLLECTIVE ;  /* 0x000000000000791b */ /* 0x003fe20003800000 */
.L_x_3125:
[----:B------:R-:W-:Y:S05]  /*27200*/  BSYNC B1 ;  /* 0x0000000000017941 */ /* 0x000fea0003800000 */
.L_x_3124:
[----:B------:R-:W0:Y:S01]  /*27210*/  S2R R35, SR_TID.X ;  /* 0x0000000000237919 */ /* 0x000e220000002100 */
[----:B------:R-:W-:Y:S01]  /*27220*/  IMAD.MOV.U32 R13, RZ, RZ, R9 ;  /* 0x000000ffff0d7224 */ /* 0x000fe200078e0009 */
[----:B------:R-:W-:Y:S01]  /*27230*/  MOV R12, RZ ;  /* 0x000000ff000c7202 */ /* 0x000fe20000000f00 */
[----:B------:R-:W-:Y:S01]  /*27240*/  IMAD.MOV.U32 R11, RZ, RZ, 0x181f ;  /* 0x0000181fff0b7424 */ /* 0x000fe200078e00ff */
[----:B------:R-:W-:Y:S01]  /*27250*/  MOV R15, 0xffffffff ;  /* 0xffffffff000f7802 */ /* 0x000fe20000000f00 */
[----:B------:R-:W-:Y:S02]  /*27260*/  IMAD.MOV.U32 R3, RZ, RZ, R14 ;  /* 0x000000ffff037224 */ /* 0x000fe400078e000e */
[----:B------:R-:W-:-:S07]  /*27270*/  IMAD R4, R4, 0x2, R22 ;  /* 0x0000000204047824 */ /* 0x000fce00078e0216 */
[----:B0-----:R-:W-:Y:S05]  /*27280*/  WARPSYNC.COLLECTIVE R15, `(.L_x_3126) ;  /* 0x000000000f087348 */ /* 0x001fea0003c00000 */
[----:B------:R1:W2:Y:S02]  /*27290*/  SHFL.IDX P6, R14, R13, R12, R11 ;  /* 0x0000000c0d0e7389 */ /* 0x0002a400000c000b */
[----:B012---:R-:W-:Y:S01]  /*272a0*/  ENDCOLLECTIVE ;  /* 0x000000000000791b */ /* 0x007fe20003800000 */
.L_x_3126:
[----:B------:R-:W-:Y:S01]  /*272b0*/  ULDC.64 UR4, c[0x0][0x208] ;  /* 0x0000820000047ab9 */ /* 0x000fe20000000a00 */
[----:B------:R-:W-:Y:S01]  /*272c0*/  IMAD.MOV.U32 R13, RZ, RZ, R5 ;  /* 0x000000ffff0d7224 */ /* 0x000fe200078e0005 */
[----:B------:R-:W-:Y:S01]  /*272d0*/  MOV R12, 0x1 ;  /* 0x00000001000c7802 */ /* 0x000fe20000000f00 */
[----:B------:R-:W-:Y:S02]  /*272e0*/  IMAD.SHL.U32 R35, R35, 0x8, RZ ;  /* 0x0000000823237824 */ /* 0x000fe400078e00ff */
[----:B------:R-:W-:-:S03]  /*272f0*/  IMAD.MOV.U32 R2, RZ, RZ, R14 ;  /* 0x000000ffff027224 */ /* 0x000fc600078e000e */
[----:B------:R-:W-:-:S05]  /*27300*/  LOP3.LUT R35, R35, 0x38, RZ, 0xc0, !PT ;  /* 0x0000003823237812 */ /* 0x000fca00078ec0ff */
[----:B------:R-:W-:-:S05]  /*27310*/  IMAD.SHL.U32 R0, R35, 0x2, RZ ;  /* 0x0000000223007824 */ /* 0x000fca00078e00ff */
[----:B------:R-:W-:-:S04]  /*27320*/  IADD3 R2, P0, R2, R0, RZ ;  /* 0x0000000002027210 */ /* 0x000fc80007f1e0ff */
[----:B------:R-:W-:-:S05]  /*27330*/  IADD3.X R3, RZ, R3, RZ, P0, !PT ;  /* 0x00000003ff037210 */ /* 0x000fca00007fe4ff */
[----:B------:R-:W-:Y:S01]  /*27340*/  @!PT LDS RZ, [RZ] ;  /* 0x00000000fffff984 */ /* 0x000fe20000000800 */
[----:B------:R-:W-:Y:S01]  /*27350*/  @!PT LDS RZ, [RZ] ;  /* 0x00000000fffff984 */ /* 0x000fe20000000800 */
[----:B------:R-:W-:Y:S01]  /*27360*/  @!PT LDS RZ, [RZ] ;  /* 0x00000000fffff984 */ /* 0x000fe20000000800 */
[----:B------:R0:W-:Y:S04]  /*27370*/  LDGSTS.E.BYPASS.LTC128B.128 [R4+0x18400], desc[UR4][R2.64], !P3 ;  /* 0x1840000002047fae */ /* 0x0001e8000d901d44 */
[----:B------:R0:W-:Y:S04]  /*27380*/  LDGSTS.E.BYPASS.LTC128B.128 [R4+0x1b400], desc[UR4][R2.64+0x80], !P2 ;  /* 0x1b40008002047fae */ /* 0x0001e8000d101d44 */
[----:B------:R0:W-:Y:S02]  /*27390*/  LDGSTS.E.BYPASS.LTC128B.128 [R4+0x1e400], desc[UR4][R2.64+0x100], !P1 ;  /* 0x1e40010002047fae */ /* 0x0001e4000c901d44 */
[----:B0-----:R-:W-:Y:S05]  /*273a0*/  WARPSYNC.COLLECTIVE R15, `(.L_x_3127) ;  /* 0x000000000f087348 */ /* 0x001fea0003c00000 */
[----:B------:R1:W2:Y:S02]  /*273b0*/  SHFL.IDX P6, R14, R13, R12, R11 ;  /* 0x0000000c0d0e7389 */ /* 0x0002a400000c000b */
[----:B012---:R-:W-:Y:S01]  /*273c0*/  ENDCOLLECTIVE ;  /* 0x000000000000791b */ /* 0x007fe20003800000 */
.L_x_3127:
[----:B------:R-:W-:Y:S02]  /*273d0*/  IMAD.MOV.U32 R13, RZ, RZ, R9 ;  /* 0x000000ffff0d7224 */ /* 0x000fe400078e0009 */
[----:B------:R-:W-:-:S07]  /*273e0*/  IMAD.MOV.U32 R3, RZ, RZ, R14 ;  /* 0x000000ffff037224 */ /* 0x000fce00078e000e */
[----:B------:R-:W-:Y:S05]  /*273f0*/  WARPSYNC.COLLECTIVE R15, `(.L_x_3128) ;  /* 0x000000000f087348 */ /* 0x000fea0003c00000 */
[----:B------:R0:W1:Y:S02]  /*27400*/  SHFL.IDX P6, R14, R13, R12, R11 ;  /* 0x0000000c0d0e7389 */ /* 0x00006400000c000b */
[----:B01----:R-:W-:Y:S01]  /*27410*/  ENDCOLLECTIVE ;  /* 0x000000000000791b */ /* 0x003fe20003800000 */
.L_x_3128:
[----:B------:R-:W-:Y:S01]  /*27420*/  ULDC.64 UR4, c[0x0][0x208] ;  /* 0x0000820000047ab9 */ /* 0x000fe20000000a00 */
[----:B------:R-:W-:Y:S01]  /*27430*/  IMAD.MOV.U32 R13, RZ, RZ, R5 ;  /* 0x000000ffff0d7224 */ /* 0x000fe200078e0005 */
[----:B------:R-:W-:Y:S02]  /*27440*/  MOV R12, 0x2 ;  /* 0x00000002000c7802 */ /* 0x000fe40000000f00 */
[----:B------:R-:W-:-:S04]  /*27450*/  MOV R2, R14 ;  /* 0x0000000e00027202 */ /* 0x000fc80000000f00 */
[----:B------:R-:W-:-:S05]  /*27460*/  IADD3 R2, P0, R2, R0, RZ ;  /* 0x0000000002027210 */ /* 0x000fca0007f1e0ff */
[----:B------:R-:W-:-:S05]  /*27470*/  IMAD.X R3, RZ, RZ, R3, P0 ;  /* 0x000000ffff037224 */ /* 0x000fca00000e0603 */
        /* <DEDUP_REMOVED lines=9> */
.L_x_3129:
[----:B------:R-:W-:Y:S02]  /*27510*/  IMAD.MOV.U32 R13, RZ, RZ, R9 ;  /* 0x000000ffff0d7224 */ /* 0x000fe400078e0009 */
[----:B------:R-:W-:-:S07]  /*27520*/  IMAD.MOV.U32 R35, RZ, RZ, R14 ;  /* 0x000000ffff237224 */ /* 0x000fce00078e000e */
[----:B------:R-:W-:Y:S05]  /*27530*/  WARPSYNC.COLLECTIVE R15, `(.L_x_3130) ;  /* 0x000000000f087348 */ /* 0x000fea0003c00000 */
[----:B------:R0:W1:Y:S02]  /*27540*/  SHFL.IDX P6, R14, R13, R12, R11 ;  /* 0x0000000c0d0e7389 */ /* 0x00006400000c000b */
[----:B01----:R-:W-:Y:S01]  /*27550*/  ENDCOLLECTIVE ;  /* 0x000000000000791b */ /* 0x003fe20003800000 */
.L_x_3130:
        /* <DEDUP_REMOVED lines=15> */
.L_x_3131:
[----:B------:R-:W-:Y:S02]  /*27650*/  IMAD.MOV.U32 R13, RZ, RZ, R9 ;  /* 0x000000ffff0d7224 */ /* 0x000fe400078e0009 */
[----:B------:R-:W-:-:S07]  /*27660*/  IMAD.MOV.U32 R35, RZ, RZ, R14 ;  /* 0x000000ffff237224 */ /* 0x000fce00078e000e */
[----:B------:R-:W-:Y:S05]  /*27670*/  WARPSYNC.COLLECTIVE R15, `(.L_x_3132) ;  /* 0x000000000f087348 */ /* 0x000fea0003c00000 */
[----:B------:R0:W1:Y:S02]  /*27680*/  SHFL.IDX P6, R14, R13, R12, R11 ;  /* 0x0000000c0d0e7389 */ /* 0x00006400000c000b */
[----:B01----:R-:W-:Y:S01]  /*27690*/  ENDCOLLECTIVE ;  /* 0x000000000000791b */ /* 0x003fe20003800000 */
.L_x_3132:
        /* <DEDUP_REMOVED lines=15> */
.L_x_3133:
[----:B------:R-:W-:Y:S02]  /*27790*/  IMAD.MOV.U32 R13, RZ, RZ, R9 ;  /* 0x000000ffff0d7224 */ /* 0x000fe400078e0009 */
[----:B------:R-:W-:-:S07]  /*277a0*/  IMAD.MOV.U32 R35, RZ, RZ, R14 ;  /* 0x000000ffff237224 */ /* 0x000fce00078e000e */
[----:B------:R-:W-:Y:S05]  /*277b0*/  WARPSYNC.COLLECTIVE R15, `(.L_x_3134) ;  /* 0x000000000f087348 */ /* 0x000fea0003c00000 */
[----:B------:R0:W1:Y:S02]  /*277c0*/  SHFL.IDX P6, R14, R13, R12, R11 ;  /* 0x0000000c0d0e7389 */ /* 0x00006400000c000b */
[----:B01----:R-:W-:Y:S01]  /*277d0*/  ENDCOLLECTIVE ;  /* 0x000000000000791b */ /* 0x003fe20003800000 */
.L_x_3134:
        /* <DEDUP_REMOVED lines=15> */
.L_x_3135:
[----:B------:R-:W-:Y:S02]  /*278d0*/  IMAD.MOV.U32 R13, RZ, RZ, R9 ;  /* 0x000000ffff0d7224 */ /* 0x000fe400078e0009 */
[----:B------:R-:W-:-:S07]  /*278e0*/  IMAD.MOV.U32 R35, RZ, RZ, R14 ;  /* 0x000000ffff237224 */ /* 0x000fce00078e000e */
[----:B------:R-:W-:Y:S05]  /*278f0*/  WARPSYNC.COLLECTIVE R15, `(.L_x_3136) ;  /* 0x000000000f087348 */ /* 0x000fea0003c00000 */
[----:B------:R0:W1:Y:S02]  /*27900*/  SHFL.IDX P6, R14, R13, R12, R11 ;  /* 0x0000000c0d0e7389 */ /* 0x00006400000c000b */
[----:B01----:R-:W-:Y:S01]  /*27910*/  ENDCOLLECTIVE ;  /* 0x000000000000791b */ /* 0x003fe20003800000 */
.L_x_3136:
[----:B------:R-:W-:Y:S01]  /*27920*/  MOV R2, R14 ;  /* 0x0000000e00027202 */ /* 0x000fe20000000f00 */
[----:B------:R-:W-:Y:S06]  /*27930*/  BRA `(.L_x_3137) ;  /* 0xffffffa800607947 */ /* 0x000fec000383ffff */
.L_x_2985:
[----:B--2---:R2:W3:Y:S02]  /*27940*/  SYNCS.PHASECHK.TRANS64.TRYWAIT P0, [R4+URZ+0x2a860], R2 ;  /* 0x02a86002040075a7 */ /* 0x0044e4000800017f */
[----:B---3--:R-:W-:Y:S05]  /*27950*/  @!P0 NANOSLEEP.SYNCS 0x989680 ;  /* 0x009896800000895d */ /* 0x008fea0003900000 */
[----:B------:R-:W3:Y:S02]  /*27960*/  @!P0 SYNCS.PHASECHK.TRANS64 P0, [R4+URZ+0x2a860], R2 ;  /* 0x02a86002040085a7 */ /* 0x000ee4000800007f */
[----:B---3--:R-:W-:Y:S05]  /*27970*/  @!P0 BRA `(.L_x_2985) ;  /* 0xfffffffc00f08947 */ /* 0x008fea000383ffff */
[----:B------:R-:W-:Y:S05]  /*27980*/  BRA `(.L_x_3138) ;  /* 0xffffffa800c47947 */ /* 0x000fea000383ffff */
.L_x_2986:
[----:B------:R-:W-:Y:S01]  /*27990*/  BSSY B1, `(.L_x_3139) ;  /* 0x0000008000017945 */ /* 0x000fe20003800000 */
[----:B------:R-:W-:Y:S01]  /*279a0*/  IMAD.MOV.U32 R13, RZ, RZ, R24 ;  /* 0x000000ffff0d7224 */ /* 0x000fe200078e0018 */
[----:B------:R-:W-:Y:S01]  /*279b0*/  MOV R11, 0x181f ;  /* 0x0000181f000b7802 */ /* 0x000fe20000000f00 */
[----:B------:R-:W-:Y:S02]  /*279c0*/  IMAD.MOV.U32 R12, RZ, RZ, RZ ;  /* 0x000000ffff0c7224 */ /* 0x000fe400078e00ff */
[----:B------:R-:W-:-:S07]  /*279d0*/  IMAD.MOV.U32 R15, RZ, RZ, -0x1 ;  /* 0xffffffffff0f7424 */ /* 0x000fce00078e00ff */
[----:B--2---:R-:W-:Y:S05]  /*279e0*/  WARPSYNC.COLLECTIVE R15, `(.L_x_3140) ;  /* 0x000000000f087348 */ /* 0x004fea0003c00000 */
[----:B------:R0:W1:Y:S02]  /*279f0*/  SHFL.IDX P6, R14, R13, R12, R11 ;  /* 0x0000000c0d0e7389 */ /* 0x00006400000c000b */
[----:B012---:R-:W-:Y:S01]  /*27a00*/  ENDCOLLECTIVE ;  /* 0x000000000000791b */ /* 0x007fe20003800000 */
.L_x_3140:
[----:B------:R-:W-:Y:S05]  /*27a10*/  BSYNC B1 ;  /* 0x0000000000017941 */ /* 0x000fea0003800000 */
.L_x_3139:
[----:B------:R-:W-:Y:S01]  /*27a20*/  MOV R13, R23 ;  /* 0x00000017000d7202 */ /* 0x000fe20000000f00 */
[----:B------:R-:W-:Y:S01]  /*27a30*/  IMAD.MOV.U32 R12, RZ, RZ, RZ ;  /* 0x000000ffff0c7224 */ /* 0x000fe200078e00ff */
[----:B------:R-:W-:Y:S01]  /*27a40*/  MOV R15, 0xffffffff ;  /* 0xffffffff000f7802 */ /* 0x000fe20000000f00 */
[----:B------:R-:W-:Y:S01]  /*27a50*/  IMAD.MOV.U32 R11, RZ, RZ, 0x181f ;  /* 0x0000181fff0b7424 */ /* 0x000fe200078e00ff */
[----:B------:R-:W-:Y:S01]  /*27a60*/  LEA R5, R5, R22, 0x1 ;  /* 0x0000001605057211 */ /* 0x000fe200078e08ff */
[----:B------:R-:W-:-:S07]  /*27a70*/  IMAD.MOV.U32 R3, RZ, RZ, R14 ;  /* 0x000000ffff037224 */ /* 0x000fce00078e000e */
[----:B------:R-:W-:Y:S05]  /*27a80*/  WARPSYNC.COLLECTIVE R15, `(.L_x_3141) ;  /* 0x000000000f087348 */ /* 0x000fea0003c00000 */
[----:B------:R0:W1:Y:S02]  /*27a90*/  SHFL.IDX P6, R14, R13, R12, R11 ;  /* 0x0000000c0d0e7389 */ /* 0x00006400000c000b */
[----:B01----:R-:W-:Y:S01]  /*27aa0*/  ENDCOLLECTIVE ;  /* 0x000000000000791b */ /* 0x003fe20003800000 */
.L_x_3141:
[----:B------:R-:W-:Y:S01]  /*27ab0*/  ULDC.64 UR4, c[0x0][0x208] ;  /* 0x0000820000047ab9 */ /* 0x000fe20000000a00 */
[----:B------:R-:W-:Y:S02]  /*27ac0*/  IMAD.MOV.U32 R13, RZ, RZ, R24 ;  /* 0x000000ffff0d7224 */ /* 0x000fe400078e0018 */
[----:B------:R-:W-:Y:S02]  /*27ad0*/  IMAD.MOV.U32 R12, RZ, RZ, 0x1 ;  /* 0x00000001ff0c7424 */ /* 0x000fe400078e00ff */
[----:B------:R-:W-:-:S05]  /*27ae0*/  IMAD.MOV.U32 R2, RZ, RZ, R14 ;  /* 0x000000ffff027224 */ /* 0x000fca00078e000e */
[----:B------:R-:W-:-:S05]  /*27af0*/  IADD3 R2, P1, R2, R0, RZ ;  /* 0x0000000002027210 */ /* 0x000fca0007f3e0ff */
[----:B------:R-:W-:Y:S01]  /*27b00*/  IMAD.X R3, RZ, RZ, R3, P1 ;  /* 0x000000ffff037224 */ /* 0x000fe200008e0603 */
[----:B------:R-:W-:-:S04]  /*27b10*/  LOP3.LUT P1, RZ, R30, 0x1, RZ, 0xc0, !PT ;  /* 0x000000011eff7812 */ /* 0x000fc8000782c0ff */
[----:B------:R-:W-:-:S13]  /*27b20*/  ISETP.LT.OR P2, PT, R6, 0x1, !P1 ;  /* 0x000000010600780c */ /* 0x000fda0004f41670 */
[----:B------:R-:W-:Y:S01]  /*27b30*/  @!PT LDS RZ, [RZ] ;  /* 0x00000000fffff984 */ /* 0x000fe20000000800 */
[----:B------:R-:W-:Y:S01]  /*27b40*/  @!PT LDS RZ, [RZ] ;  /* 0x00000000fffff984 */ /* 0x000fe20000000800 */
[----:B------:R-:W-:Y:S01]  /*27b50*/  @!PT LDS RZ, [RZ] ;  /* 0x00000000fffff984 */ /* 0x000fe20000000800 */
[----:B------:R0:W-:Y:S01]  /*27b60*/  LDGSTS.E.BYPASS.LTC128B.128 [R5+0x400], desc[UR4][R2.64], !P2 ;  /* 0x0040000002057fae */ /* 0x0001e2000d101d44 */
[----:B------:R-:W-:-:S13]  /*27b70*/  ISETP.LT.OR P2, PT, R6, 0x1, !P0 ;  /* 0x000000010600780c */ /* 0x000fda0004741670 */
[----:B------:R0:W-:Y:S02]  /*27b80*/  LDGSTS.E.BYPASS.LTC128B.128 [R5+0x3400], desc[UR4][R2.64+0x80], !P2 ;  /* 0x0340008002057fae */ /* 0x0001e4000d101d44 */
[----:B0-----:R-:W-:Y:S05]  /*27b90*/  WARPSYNC.COLLECTIVE R15, `(.L_x_3142) ;  /* 0x000000000f087348 */ /* 0x001fea0003c00000 */
[----:B------:R1:W2:Y:S02]  /*27ba0*/  SHFL.IDX P6, R14, R13, R12, R11 ;  /* 0x0000000c0d0e7389 */ /* 0x0002a400000c000b */
[----:B012---:R-:W-:Y:S01]  /*27bb0*/  ENDCOLLECTIVE ;  /* 0x000000000000791b */ /* 0x007fe20003800000 */
.L_x_3142:
[----:B------:R-:W-:Y:S01]  /*27bc0*/  IMAD.MOV.U32 R13, RZ, RZ, R23 ;  /* 0x000000ffff0d7224 */ /* 0x000fe200078e0017 */
[----:B------:R-:W-:-:S07]  /*27bd0*/  MOV R3, R14 ;  /* 0x0000000e00037202 */ /* 0x000fce0000000f00 */
[----:B------:R-:W-:Y:S05]  /*27be0*/  WARPSYNC.COLLECTIVE R15, `(.L_x_3143) ;  /* 0x000000000f087348 */ /* 0x000fea0003c00000 */
[----:B------:R0:W1:Y:S02]  /*27bf0*/  SHFL.IDX P6, R14, R13, R12, R11 ;  /* 0x0000000c0d0e7389 */ /* 0x00006400000c000b */
[----:B01----:R-:W-:Y:S01]  /*27c00*/  ENDCOLLECTIVE ;  /* 0x000000000000791b */ /* 0x003fe20003800000 */
.L_x_3143:
[----:B------:R-:W-:Y:S01]  /*27c10*/  ULDC.64 UR4, c[0x0][0x208] ;  /* 0x0000820000047ab9 */ /* 0x000fe20000000a00 */
[----:B------:R-:W-:Y:S02]  /*27c20*/  IMAD.MOV.U32 R13, RZ, RZ, R24 ;  /* 0x000000ffff0d7224 */ /* 0x000fe400078e0018 */
[----:B------:R-:W-:Y:S02]  /*27c30*/  IMAD.MOV.U32 R12, RZ, RZ, 0x2 ;  /* 0x00000002ff0c7424 */ /* 0x000fe400078e00ff */
[----:B------:R-:W-:-:S05]  /*27c40*/  IMAD.MOV.U32 R2, RZ, RZ, R14 ;  /* 0x000000ffff027224 */ /* 0x000fca00078e000e */
[----:B------:R-:W-:-:S04]  /*27c50*/  IADD3 R2, P2, R2, R0, RZ ;  /* 0x0000000002027210 */ /* 0x000fc80007f5e0ff */
[----:B------:R-:W-:Y:S02]  /*27c60*/  IADD3.X R3, RZ, R3, RZ, P2, !PT ;  /* 0x00000003ff037210 */ /* 0x000fe400017fe4ff */
        /* <DEDUP_REMOVED lines=10> */
.L_x_3144:
[----:B------:R-:W-:Y:S01]  /*27d10*/  IMAD.MOV.U32 R13, RZ, RZ, R23 ;  /* 0x000000ffff0d7224 */ /* 0x000fe200078e0017 */
[----:B------:R-:W-:-:S07]  /*27d20*/  MOV R3, R14 ;  /* 0x0000000e00037202 */ /* 0x000fce0000000f00 */
[----:B------:R-:W-:Y:S05]  /*27d30*/  WARPSYNC.COLLECTIVE R15, `(.L_x_3145) ;  /* 0x000000000f087348 */ /* 0x000fea0003c00000 */
[----:B------:R0:W1:Y:S02]  /*27d40*/  SHFL.IDX P6, R14, R13, R12, R11 ;  /* 0x0000000c0d0e7389 */ /* 0x00006400000c000b */
[----:B01----:R-:W-:Y:S01]  /*27d50*/  ENDCOLLECTIVE ;  /* 0x000000000000791b */ /* 0x003fe20003800000 */
.L_x_3145:
        /* <DEDUP_REMOVED lines=16> */
.L_x_3146:
[----:B------:R-:W-:Y:S01]  /*27e60*/  IMAD.MOV.U32 R13, RZ, RZ, R23 ;  /* 0x000000ffff0d7224 */ /* 0x000fe200078e0017 */
[----:B------:R-:W-:-:S07]  /*27e70*/  MOV R3, R14 ;  /* 0x0000000e00037202 */ /* 0x000fce0000000f00 */
[----:B------:R-:W-:Y:S05]  /*27e80*/  WARPSYNC.COLLECTIVE R15, `(.L_x_3147) ;  /* 0x000000000f087348 */ /* 0x000fea0003c00000 */
[----:B------:R0:W1:Y:S02]  /*27e90*/  SHFL.IDX P6, R14, R13, R12, R11 ;  /* 0x0000000c0d0e7389 */ /* 0x00006400000c000b */
[----:B01----:R-:W-:Y:S01]  /*27ea0*/  ENDCOLLECTIVE ;  /* 0x000000000000791b */ /* 0x003fe20003800000 */
.L_x_3147:
        /* <DEDUP_REMOVED lines=16> */
.L_x_3148:
[----:B------:R-:W-:Y:S01]  /*27fb0*/  IMAD.MOV.U32 R13, RZ, RZ, R23 ;  /* 0x000000ffff0d7224 */ /* 0x000fe200078e0017 */
[----:B------:R-:W-:-:S07]  /*27fc0*/  MOV R3, R14 ;  /* 0x0000000e00037202 */ /* 0x000fce0000000f00 */
[----:B------:R-:W-:Y:S05]  /*27fd0*/  WARPSYNC.COLLECTIVE R15, `(.L_x_3149) ;  /* 0x000000000f087348 */ /* 0x000fea0003c00000 */
[----:B------:R0:W1:Y:S02]  /*27fe0*/  SHFL.IDX P6, R14, R13, R12, R11 ;  /* 0x0000000c0d0e7389 */ /* 0x00006400000c000b */
[----:B01----:R-:W-:Y:S01]  /*27ff0*/  ENDCOLLECTIVE ;  /* 0x000000000000791b */ /* 0x003fe20003800000 */
.L_x_3149:
        /* <DEDUP_REMOVED lines=16> */
.L_x_3150:
[----:B------:R-:W-:Y:S01]  /*28100*/  IMAD.MOV.U32 R13, RZ, RZ, R23 ;  /* 0x000000ffff0d7224 */ /* 0x000fe200078e0017 */
[----:B------:R-:W-:-:S07]  /*28110*/  MOV R24, R14 ;  /* 0x0000000e00187202 */ /* 0x000fce0000000f00 */
[----:B------:R-:W-:Y:S05]  /*28120*/  WARPSYNC.COLLECTIVE R15, `(.L_x_3151) ;  /* 0x000000000f087348 */ /* 0x000fea0003c00000 */
[----:B------:R0:W1:Y:S02]  /*28130*/  SHFL.IDX P6, R14, R13, R12, R11 ;  /* 0x0000000c0d0e7389 */ /* 0x00006400000c000b */
[----:B01----:R-:W-:Y:S01]  /*28140*/  ENDCOLLECTIVE ;  /* 0x000000000000791b */ /* 0x003fe20003800000 */
.L_x_3151:
[----:B------:R-:W-:Y:S01]  /*28150*/  IMAD.MOV.U32 R2, RZ, RZ, R14 ;  /* 0x000000ffff027224 */ /* 0x000fe200078e000e */
[----:B------:R-:W-:Y:S06]  /*28160*/  BRA `(.L_x_3152) ;  /* 0xffffffa400ac7947 */ /* 0x000fec000383ffff */
.L_x_2994:
[----:B0-----:R0:W1:Y:S02]  /*28170*/  SYNCS.PHASECHK.TRANS64.TRYWAIT P0, [R0+URZ+0x2a860], R3 ;  /* 0x02a86003000075a7 */ /* 0x001064000800017f */
[----:B-1----:R-:W-:Y:S05]  /*28180*/  @!P0 NANOSLEEP.SYNCS 0x989680 ;  /* 0x009896800000895d */ /* 0x002fea0003900000 */
[----:B------:R-:W1:Y:S02]  /*28190*/  @!P0 SYNCS.PHASECHK.TRANS64 P0, [R0+URZ+0x2a860], R3 ;  /* 0x02a86003000085a7 */ /* 0x000e64000800007f */
[----:B-1----:R-:W-:Y:S05]  /*281a0*/  @!P0 BRA `(.L_x_2994) ;  /* 0xfffffffc00f08947 */ /* 0x002fea000383ffff */
[----:B------:R-:W-:Y:S05]  /*281b0*/  BRA `(.L_x_3153) ;  /* 0xffffffa800d07947 */ /* 0x000fea000383ffff */
.L_x_2995:
        /* <DEDUP_REMOVED lines=8> */
.L_x_3155:
[----:B------:R-:W-:Y:S05]  /*28240*/  BSYNC B0 ;  /* 0x0000000000007941 */ /* 0x000fea0003800000 */
.L_x_3154:
        /* <DEDUP_REMOVED lines=9> */
[----:B0-----:R-:W-:Y:S05]  /*282e0*/  WARPSYNC.COLLECTIVE R15, `(.L_x_3156) ;  /* 0x000000000f087348 */ /* 0x001fea0003c00000 */
[----:B------:R1:W2:Y:S02]  /*282f0*/  SHFL.IDX P6, R14, R13, R12, R11 ;  /* 0x0000000c0d0e7389 */ /* 0x0002a400000c000b */
[----:B012---:R-:W-:Y:S01]  /*28300*/  ENDCOLLECTIVE ;  /* 0x000000000000791b */ /* 0x007fe20003800000 */
.L_x_3156:
[C---:B------:R-:W-:Y:S01]  /*28310*/  ISETP.LT.OR P4, PT, R6.reuse, 0x1, !P0 ;  /* 0x000000010600780c */ /* 0x040fe20004781670 */
[----:B------:R-:W-:Y:S01]  /*28320*/  ULDC.64 UR4, c[0x0][0x208] ;  /* 0x0000820000047ab9 */ /* 0x000fe20000000a00 */
[----:B------:R-:W-:Y:S02]  /*28330*/  ISETP.LT.OR P3, PT, R6, 0x1, P1 ;  /* 0x000000010600780c */ /* 0x000fe40000f61670 */
[----:B------:R-:W-:Y:S01]  /*28340*/  LEA R4, R4, R22, 0x1 ;  /* 0x0000001604047211 */ /* 0x000fe200078e08ff */
[----:B------:R-:W-:Y:S02]  /*28350*/  IMAD.MOV.U32 R13, RZ, RZ, R24 ;  /* 0x000000ffff0d7224 */ /* 0x000fe400078e0018 */
[----:B------:R-:W-:Y:S01]  /*28360*/  IMAD.MOV.U32 R12, RZ, RZ, 0x1 ;  /* 0x00000001ff0c7424 */ /* 0x000fe200078e00ff */
[----:B------:R-:W-:-:S04]  /*28370*/  SHF.L.U32 R5, R5, 0x3, RZ ;  /* 0x0000000305057819 */ /* 0x000fc800000006ff */
[----:B------:R-:W-:-:S05]  /*28380*/  LOP3.LUT R5, R5, 0x38, RZ, 0xc0, !PT ;  /* 0x0000003805057812 */ /* 0x000fca00078ec0ff */
[----:B------:R-:W-:-:S05]  /*28390*/  IMAD.SHL.U32 R5, R5, 0x2, RZ ;  /* 0x0000000205057824 */ /* 0x000fca00078e00ff */
[----:B------:R-:W-:-:S05]  /*283a0*/  IADD3 R2, P2, R14, R5, RZ ;  /* 0x000000050e027210 */ /* 0x000fca0007f5e0ff */
[----:B------:R-:W-:-:S05]  /*283b0*/  IMAD.X R3, RZ, RZ, R3, P2 ;  /* 0x000000ffff037224 */ /* 0x000fca00010e0603 */
[----:B------:R-:W-:Y:S01]  /*283c0*/  @!PT LDS RZ, [RZ] ;  /* 0x00000000fffff984 */ /* 0x000fe20000000800 */
[----:B------:R-:W-:Y:S01]  /*283d0*/  @!PT LDS RZ, [RZ] ;  /* 0x00000000fffff984 */ /* 0x000fe20000000800 */
[----:B------:R-:W-:Y:S01]  /*283e0*/  @!PT LDS RZ, [RZ] ;  /* 0x00000000fffff984 */ /* 0x000fe20000000800 */
[----:B------:R0:W-:Y:S01]  /*283f0*/  LDGSTS.E.BYPASS.LTC128B.128 [R4+0x400], desc[UR4][R2.64], !P3 ;  /* 0x0040000002047fae */ /* 0x0001e2000d901d44 */
[----:B------:R-:W-:-:S03]  /*28400*/  ISETP.LT.OR P3, PT, R6, 0x11, P1 ;  /* 0x000000110600780c */ /* 0x000fc60000f61670 */
[----:B------:R0:W-:Y:S01]  /*28410*/  LDGSTS.E.BYPASS.LTC128B.128 [R4+0x3400], desc[UR4][R2.64+0x80], !P4 ;  /* 0x0340008002047fae */ /* 0x0001e2000e101d44 */
[----:B------:R-:W-:-:S13]  /*28420*/  ISETP.LT.OR P4, PT, R6, 0x11, !P0 ;  /* 0x000000110600780c */ /* 0x000fda0004781670 */
[----:B0-----:R-:W-:Y:S05]  /*28430*/  WARPSYNC.COLLECTIVE R15, `(.L_x_3157) ;  /* 0x000000000f087348 */ /* 0x001fea0003c00000 */
[----:B------:R1:W2:Y:S02]  /*28440*/  SHFL.IDX P6, R14, R13, R12, R11 ;  /* 0x0000000c0d0e7389 */ /* 0x0002a400000c000b */
[----:B012---:R-:W-:Y:S01]  /*28450*/  ENDCOLLECTIVE ;  /* 0x000000000000791b */ /* 0x007fe20003800000 */
.L_x_3157:
[----:B------:R-:W-:Y:S01]  /*28460*/  IMAD.MOV.U32 R13, RZ, RZ, R23 ;  /* 0x000000ffff0d7224 */ /* 0x000fe200078e0017 */
[----:B------:R-:W-:-:S07]  /*28470*/  MOV R8, R14 ;  /* 0x0000000e00087202 */ /* 0x000fce0000000f00 */
[----:B------:R-:W-:Y:S05]  /*28480*/  WARPSYNC.COLLECTIVE R15, `(.L_x_3158) ;  /* 0x000000000f087348 */ /* 0x000fea0003c00000 */
[----:B------:R0:W1:Y:S02]  /*28490*/  SHFL.IDX P6, R14, R13, R12, R11 ;  /* 0x0000000c0d0e7389 */ /* 0x00006400000c000b */
[----:B01----:R-:W-:Y:S01]  /*284a0*/  ENDCOLLECTIVE ;  /* 0x000000000000791b */ /* 0x003fe20003800000 */
.L_x_3158:
[----:B------:R-:W-:Y:S01]  /*284b0*/  ULDC.64 UR4, c[0x0][0x208] ;  /* 0x0000820000047ab9 */ /* 0x000fe20000000a00 */
[----:B------:R-:W-:Y:S01]  /*284c0*/  MOV R13, R24 ;  /* 0x00000018000d7202 */ /* 0x000fe20000000f00 */
[----:B------:R-:W-:Y:S01]  /*284d0*/  IMAD.MOV.U32 R12, RZ, RZ, 0x2 ;  /* 0x00000002ff0c7424 */ /* 0x000fe200078e00ff */
        /* <DEDUP_REMOVED lines=12> */
.L_x_3159:
[----:B------:R-:W-:Y:S01]  /*285a0*/  MOV R13, R23 ;  /* 0x00000017000d7202 */ /* 0x000fe20000000f00 */
[----:B------:R-:W-:-:S07]  /*285b0*/  IMAD.MOV.U32 R7, RZ, RZ, R14 ;  /* 0x000000ffff077224 */ /* 0x000fce00078e000e */
[----:B------:R-:W-:Y:S05]  /*285c0*/  WARPSYNC.COLLECTIVE R15, `(.L_x_3160) ;  /* 0x000000000f087348 */ /* 0x000fea0003c00000 */
[----:B------:R0:W1:Y:S02]  /*285d0*/  SHFL.IDX P6, R14, R13, R12, R11 ;  /* 0x0000000c0d0e7389 */ /* 0x00006400000c000b */
[----:B01----:R-:W-:Y:S01]  /*285e0*/  ENDCOLLECTIVE ;  /* 0x000000000000791b */ /* 0x003fe20003800000 */
.L_x_3160:
[----:B------:R-:W-:Y:S01]  /*285f0*/  ULDC.64 UR4, c[0x0][0x208] ;  /* 0x0000820000047ab9 */ /* 0x000fe20000000a00 */
[----:B------:R-:W-:Y:S01]  /*28600*/  MOV R13, R24 ;  /* 0x00000018000d7202 */ /* 0x000fe20000000f00 */
[----:B------:R-:W-:Y:S02]  /*28610*/  IMAD.MOV.U32 R12, RZ, RZ, 0x3 ;  /* 0x00000003ff0c7424 */ /* 0x000fe400078e00ff */
[----:B------:R-:W-:-:S05]  /*28620*/  IMAD.MOV.U32 R10, RZ, RZ, R14 ;  /* 0x000000ffff0a7224 */ /* 0x000fca00078e000e */
        /* <DEDUP_REMOVED lines=12> */
.L_x_3161:
[----:B------:R-:W-:Y:S01]  /*286f0*/  MOV R13, R23 ;  /* 0x00000017000d7202 */ /* 0x000fe20000000f00 */
[----:B------:R-:W-:-:S07]  /*28700*/  IMAD.MOV.U32 R8, RZ, RZ, R14 ;  /* 0x000000ffff087224 */ /* 0x000fce00078e000e */
[----:B------:R-:W-:Y:S05]  /*28710*/  WARPSYNC.COLLECTIVE R15, `(.L_x_3162) ;  /* 0x000000000f087348 */ /* 0x000fea0003c00000 */
[----:B------:R0:W1:Y:S02]  /*28720*/  SHFL.IDX P6, R14, R13, R12, R11 ;  /* 0x0000000c0d0e7389 */ /* 0x00006400000c000b */
[----:B01----:R-:W-:Y:S01]  /*28730*/  ENDCOLLECTIVE ;  /* 0x000000000000791b */ /* 0x003fe20003800000 */
.L_x_3162:
[----:B------:R-:W-:Y:S01]  /*28740*/  ULDC.64 UR4, c[0x0][0x208] ;  /* 0x0000820000047ab9 */ /* 0x000fe20000000a00 */
[----:B------:R-:W-:Y:S01]  /*28750*/  IMAD.MOV.U32 R13, RZ, RZ, R24 ;  /* 0x000000ffff0d7224 */ /* 0x000fe200078e0018 */
[----:B------:R-:W-:Y:S02]  /*28760*/  MOV R12, 0x4 ;  /* 0x00000004000c7802 */ /* 0x000fe40000000f00 */
        /* <DEDUP_REMOVED lines=12> */
.L_x_3163:
[----:B------:R-:W-:Y:S02]  /*28830*/  IMAD.MOV.U32 R13, RZ, RZ, R23 ;  /* 0x000000ffff0d7224 */ /* 0x000fe400078e0017 */
[----:B------:R-:W-:-:S07]  /*28840*/  IMAD.MOV.U32 R7, RZ, RZ, R14 ;  /* 0x000000ffff077224 */ /* 0x000fce00078e000e */
[----:B------:R-:W-:Y:S05]  /*28850*/  WARPSYNC.COLLECTIVE R15, `(.L_x_3164) ;  /* 0x000000000f087348 */ /* 0x000fea0003c00000 */
[----:B------:R0:W1:Y:S02]  /*28860*/  SHFL.IDX P6, R14, R13, R12, R11 ;  /* 0x0000000c0d0e7389 */ /* 0x00006400000c000b */
[----:B01----:R-:W-:Y:S01]  /*28870*/  ENDCOLLECTIVE ;  /* 0x000000000000791b */ /* 0x003fe20003800000 */
.L_x_3164:
        /* <DEDUP_REMOVED lines=10> */
[----:B------:R0:W-:Y:S02]  /*28920*/  LDGSTS.E.BYPASS.LTC128B.128 [R4+0x5400], desc[UR4][R2.64+0x80], !P4 ;  /* 0x0540008002047fae */ /* 0x0001e4000e101d44 */
[----:B0-----:R-:W-:Y:S05]  /*28930*/  WARPSYNC.COLLECTIVE R15, `(.L_x_3165) ;  /* 0x000000000f087348 */ /* 0x001fea0003c00000 */
[----:B------:R1:W2:Y:S02]  /*28940*/  SHFL.IDX P6, R14, R13, R12, R11 ;  /* 0x0000000c0d0e7389 */ /* 0x0002a400000c000b */
[----:B012---:R-:W-:Y:S01]  /*28950*/  ENDCOLLECTIVE ;  /* 0x000000000000791b */ /* 0x007fe20003800000 */
.L_x_3165:
[----:B------:R-:W-:Y:S02]  /*28960*/  IMAD.MOV.U32 R13, RZ, RZ, R23 ;  /* 0x000000ffff0d7224 */ /* 0x000fe400078e0017 */
[----:B------:R-:W-:-:S07]  /*28970*/  IMAD.MOV.U32 R24, RZ, RZ, R14 ;  /* 0x000000ffff187224 */ /* 0x000fce00078e000e */
[----:B------:R-:W-:Y:S05]  /*28980*/  WARPSYNC.COLLECTIVE R15, `(.L_x_3166) ;  /* 0x000000000f087348 */ /* 0x000fea0003c00000 */
[----:B------:R0:W1:Y:S02]  /*28990*/  SHFL.IDX P6, R14, R13, R12, R11 ;  /* 0x0000000c0d0e7389 */ /* 0x00006400000c000b */
[----:B01----:R-:W-:Y:S01]  /*289a0*/  ENDCOLLECTIVE ;  /* 0x000000000000791b */ /* 0x003fe20003800000 */
.L_x_3166:
[----:B------:R-:W-:Y:S05]  /*289b0*/  BRA `(.L_x_3167) ;  /* 0xffffffa400bc7947 */ /* 0x000fea000383ffff */
.L_x_3000:
[----:B------:R-:W-:Y:S01]  /*289c0*/  BSSY B0, `(.L_x_3168) ;  /* 0x0000008000007945 */ /* 0x000fe20003800000 */
[----:B------:R-:W-:Y:S01]  /*289d0*/  MOV R13, R16 ;  /* 0x00000010000d7202 */ /* 0x000fe20000000f00 */
[----:B0-----:R-:W-:Y:S01]  /*289e0*/  IMAD.MOV.U32 R12, RZ, RZ, RZ ;  /* 0x000000ffff0c7224 */ /* 0x001fe200078e00ff */
[----:B------:R-:W-:Y:S01]  /*289f0*/  MOV R15, 0xffffffff ;  /* 0xffffffff000f7802 */ /* 0x000fe20000000f00 */
[----:B------:R-:W-:-:S07]  /*28a00*/  IMAD.MOV.U32 R11, RZ, RZ, 0x1f ;  /* 0x0000001fff0b7424 */ /* 0x000fce00078e00ff */
[----:B------:R-:W-:Y:S05]  /*28a10*/  WARPSYNC.COLLECTIVE R15, `(.L_x_3169) ;  /* 0x000000000f087348 */ /* 0x000fea0003c00000 */
[----:B------:R0:W1:Y:S02]  /*28a20*/  SHFL.IDX P6, R14, R13, R12, R11 ;  /* 0x0000000c0d0e7389 */ /* 0x00006400000c000b */
[----:B01----:R-:W-:Y:S01]  /*28a30*/  ENDCOLLECTIVE ;  /* 0x000000000000791b */ /* 0x003fe20003800000 */
.L_x_3169:
[----:B------:R-:W-:Y:S05]  /*28a40*/  BSYNC B0 ;  /* 0x0000000000007941 */ /* 0x000fea0003800000 */
.L_x_3168:
[----:B------:R-:W-:Y:S01]  /*28a50*/  IMAD.MOV.U32 R13, RZ, RZ, R16 ;  /* 0x000000ffff0d7224 */ /* 0x000fe200078e0010 */
[----:B------:R-:W-:Y:S01]  /*28a60*/  MOV R12, 0x1 ;  /* 0x00000001000c7802 */ /* 0x000fe20000000f00 */
[----:B------:R-:W-:Y:S02]  /*28a70*/  IMAD.MOV.U32 R11, RZ, RZ, 0x1f ;  /* 0x0000001fff0b7424 */ /* 0x000fe400078e00ff */
[----:B------:R-:W-:Y:S02]  /*28a80*/  IMAD.MOV.U32 R15, RZ, RZ, -0x1 ;  /* 0xffffffffff0f7424 */ /* 0x000fe400078e00ff */
[----:B------:R-:W-:Y:S02]  /*28a90*/  IMAD.IADD R9, R19, 0x1, R8 ;  /* 0x0000000113097824 */ /* 0x000fe400078e0208 */
[----:B------:R-:W-:-:S07]  /*28aa0*/  IMAD.MOV.U32 R0, RZ, RZ, R14 ;  /* 0x000000ffff007224 */ /* 0x000fce00078e000e */
[----:B------:R-:W-:Y:S05]  /*28ab0*/  WARPSYNC.COLLECTIVE R15, `(.L_x_3170) ;  /* 0x000000000f087348 */ /* 0x000fea0003c00000 */
[----:B------:R0:W1:Y:S02]  /*28ac0*/  SHFL.IDX P6, R14, R13, R12, R11 ;  /* 0x0000000c0d0e7389 */ /* 0x00006400000c000b */
[----:B01----:R-:W-:Y:S01]  /*28ad0*/  ENDCOLLECTIVE ;  /* 0x000000000000791b */ /* 0x003fe20003800000 */
.L_x_3170:
[----:B------:R-:W-:Y:S01]  /*28ae0*/  ULDC UR4, c[0x0][0xc3c] ;  /* 0x00030f0000047ab9 */ /* 0x000fe20000000800 */
[----:B------:R-:W-:Y:S01]  /*28af0*/  ULDC.64 UR6, c[0x0][0x208] ;  /* 0x0000820000067ab9 */ /* 0x000fe20000000a00 */
[----:B------:R-:W-:-:S13]  /*28b00*/  ISETP.GE.OR P1, PT, R9, UR4, !P0 ;  /* 0x0000000409007c0c */ /* 0x000fda000c726670 */
[----:B------:R-:W0:Y:S08]  /*28b10*/  @!P1 LDC.64 R2, c[0x0][0xc80] ;  /* 0x00032000ff029b82 */ /* 0x000e300000000a00 */
[----:B------:R-:W1:Y:S01]  /*28b20*/  @!P1 LDC.64 R4, c[0x0][0xc78] ;  /* 0x00031e00ff049b82 */ /* 0x000e620000000a00 */
[----:B------:R-:W-:Y:S01]  /*28b30*/  IMAD.MOV.U32 R17, RZ, RZ, RZ ;  /* 0x000000ffff117224 */ /* 0x000fe200078e00ff */
[----:B------:R-:W-:-:S02]  /*28b40*/  MOV R11, RZ ;  /* 0x000000ff000b7202 */ /* 0x000fc40000000f00 */
[----:B------:R-:W-:Y:S01]  /*28b50*/  MOV R7, R14 ;  /* 0x0000000e00077202 */ /* 0x000fe20000000f00 */
[----:B0-----:R-:W-:-:S05]  /*28b60*/  @!P1 IMAD.WIDE R2, R9, 0x4, R2 ;  /* 0x0000000409029825 */ /* 0x001fca00078e0202 */
[----:B------:R1:W2:Y:S02]  /*28b70*/  @!P1 LDG.E R6, desc[UR6][R2.64] ;  /* 0x0000000602069981 */ /* 0x0002a4000c1e1900 */
[----:B-1----:R-:W-:-:S05]  /*28b80*/  @!P1 IMAD.WIDE R2, R9, 0x4, R4 ;  /* 0x0000000409029825 */ /* 0x002fca00078e0204 */
[----:B------:R-:W3:Y:S01]  /*28b90*/  @!P1 LDG.E R5, desc[UR6][R2.64] ;  /* 0x0000000602059981 */ /* 0x000ee2000c1e1900 */
[----:B------:R-:W-:Y:S01]  /*28ba0*/  IMAD.MOV.U32 R4, RZ, RZ, RZ ;  /* 0x000000ffff047224 */ /* 0x000fe200078e00ff */
[C---:B------:R-:W-:Y:S02]  /*28bb0*/  ISETP.GE.U32.AND P2, PT, R8.reuse, 0x2, PT ;  /* 0x000000020800780c */ /* 0x040fe40003f46070 */
[C---:B------:R-:W-:Y:S02]  /*28bc0*/  ISETP.GE.U32.AND P3, PT, R8.reuse, 0x4, PT ;  /* 0x000000040800780c */ /* 0x040fe40003f66070 */
[C---:B------:R-:W-:Y:S02]  /*28bd0*/  ISETP.GE.U32.AND P4, PT, R8.reuse, 0x8, PT ;  /* 0x000000080800780c */ /* 0x040fe40003f86070 */
[----:B------:R-:W-:Y:S02]  /*28be0*/  ISETP.GE.U32.AND P5, PT, R8, 0x10, PT ;  /* 0x000000100800780c */ /* 0x000fe40003fa6070 */
[----:B--2---:R-:W-:Y:S01]  /*28bf0*/  @!P1 MOV R17, R6 ;  /* 0x0000000600119202 */ /* 0x004fe20000000f00 */
[----:B------:R-:W-:-:S02]  /*28c00*/  IMAD.MOV.U32 R6, RZ, RZ, RZ ;  /* 0x000000ffff067224 */ /* 0x000fc400078e00ff */
[----:B---3--:R-:W-:Y:S01]  /*28c10*/  @!P1 IMAD.MOV.U32 R4, RZ, RZ, R5 ;  /* 0x000000ffff049224 */ /* 0x008fe200078e0005 */
[----:B------:R-:W-:-:S03]  /*28c20*/  ISETP.NE.AND P1, PT, R8, RZ, PT ;  /* 0x000000ff0800720c */ /* 0x000fc60003f25270 */
[----:B------:R-:W-:-:S10]  /*28c30*/  IMAD R13, R4, R17, RZ ;  /* 0x00000011040d7224 */ /* 0x000fd400078e02ff */
[----:B------:R-:W-:Y:S05]  /*28c40*/  WARPSYNC.COLLECTIVE R15, `(.L_x_3171) ;  /* 0x000000000f087348 */ /* 0x000fea0003c00000 */
[----:B------:R0:W1:Y:S02]  /*28c50*/  SHFL.UP P6, R14, R13, R12, R11 ;  /* 0x0400000c0d0e7389 */ /* 0x00006400000c000b */
[----:B01----:R-:W-:Y:S01]  /*28c60*/  ENDCOLLECTIVE ;  /* 0x000000000000791b */ /* 0x003fe20003800000 */
.L_x_3171:
[----:B------:R-:W-:Y:S02]  /*28c70*/  MOV R12, 0x2 ;  /* 0x00000002000c7802 */ /* 0x000fe40000000f00 */
[----:B------:R-:W-:-:S05]  /*28c80*/  SEL R14, R14, RZ, P1 ;  /* 0x000000ff0e0e7207 */ /* 0x000fca0000800000 */
[----:B------:R-:W-:-:S04]  /*28c90*/  IMAD.IADD R5, R13, 0x1, R14 ;  /* 0x000000010d057824 */ /* 0x000fc800078e020e */
[----:B------:R-:W-:-:S07]  /*28ca0*/  IMAD.MOV.U32 R13, RZ, RZ, R5 ;  /* 0x000000ffff0d7224 */ /* 0x000fce00078e0005 */
[----:B------:R-:W-:Y:S05]  /*28cb0*/  WARPSYNC.COLLECTIVE R15, `(.L_x_3172) ;  /* 0x000000000f087348 */ /* 0x000fea0003c00000 */
[----:B------:R0:W1:Y:S02]  /*28cc0*/  SHFL.UP P6, R14, R13, R12, R11 ;  /* 0x0400000c0d0e7389 */ /* 0x00006400000c000b */
[----:B01----:R-:W-:Y:S01]  /*28cd0*/  ENDCOLLECTIVE ;  /* 0x000000000000791b */ /* 0x003fe20003800000 */
.L_x_3172:
[----:B------:R-:W-:Y:S02]  /*28ce0*/  MOV R12, 0x4 ;  /* 0x00000004000c7802 */ /* 0x000fe40000000f00 */
[----:B------:R-:W-:-:S05]  /*28cf0*/  SEL R2, R14, RZ, P2 ;  /* 0x000000ff0e027207 */ /* 0x000fca0001000000 */
[----:B------:R-:W-:-:S04]  /*28d00*/  IMAD.IADD R2, R5, 0x1, R2 ;  /* 0x0000000105027824 */ /* 0x000fc800078e0202 */
[----:B------:R-:W-:-:S07]  /*28d10*/  IMAD.MOV.U32 R13, RZ, RZ, R2 ;  /* 0x000000ffff0d7224 */ /* 0x000fce00078e0002 */
[----:B------:R-:W-:Y:S05]  /*28d20*/  WARPSYNC.COLLECTIVE R15, `(.L_x_3173) ;  /* 0x000000000f087348 */ /* 0x000fea0003c00000 */
[----:B------:R0:W1:Y:S02]  /*28d30*/  SHFL.UP P6, R14, R13, R12, R11 ;  /* 0x0400000c0d0e7389 */ /* 0x00006400000c000b */
[----:B01----:R-:W-:Y:S01]  /*28d40*/  ENDCOLLECTIVE ;  /* 0x000000000000791b */ /* 0x003fe20003800000 */
.L_x_3173:
[----:B------:R-:W-:Y:S02]  /*28d50*/  MOV R12, 0x8 ;  /* 0x00000008000c7802 */ /* 0x000fe40000000f00 */
[----:B------:R-:W-:-:S05]  /*28d60*/  SEL R3, R14, RZ, P3 ;  /* 0x000000ff0e037207 */ /* 0x000fca0001800000 */
[----:B------:R-:W-:-:S04]  /*28d70*/  IMAD.IADD R3, R2, 0x1, R3 ;  /* 0x0000000102037824 */ /* 0x000fc800078e0203 */
[----:B------:R-:W-:-:S07]  /*28d80*/  IMAD.MOV.U32 R13, RZ, RZ, R3 ;  /* 0x000000ffff0d7224 */ /* 0x000fce00078e0003 */
[----:B------:R-:W-:Y:S05]  /*28d90*/  WARPSYNC.COLLECTIVE R15, `(.L_x_3174) ;  /* 0x000000000f087348 */ /* 0x000fea0003c00000 */
[----:B------:R0:W1:Y:S02]  /*28da0*/  SHFL.UP P6, R14, R13, R12, R11 ;  /* 0x0400000c0d0e7389 */ /* 0x00006400000c000b */
[----:B01----:R-:W-:Y:S01]  /*28db0*/  ENDCOLLECTIVE ;  /* 0x000000000000791b */ /* 0x003fe20003800000 */
.L_x_3174:
[----:B------:R-:W-:Y:S02]  /*28dc0*/  MOV R12, 0x10 ;  /* 0x00000010000c7802 */ /* 0x000fe40000000f00 */
[----:B------:R-:W-:-:S05]  /*28dd0*/  SEL R14, R14, RZ, P4 ;  /* 0x000000ff0e0e7207 */ /* 0x000fca0002000000 */
[----:B------:R-:W-:-:S04]  /*28de0*/  IMAD.IADD R5, R3, 0x1, R14 ;  /* 0x0000000103057824 */ /* 0x000fc800078e020e */
[----:B------:R-:W-:-:S07]  /*28df0*/  IMAD.MOV.U32 R13, RZ, RZ, R5 ;  /* 0x000000ffff0d7224 */ /* 0x000fce00078e0005 */
[----:B------:R-:W-:Y:S05]  /*28e00*/  WARPSYNC.COLLECTIVE R15, `(.L_x_3175) ;  /* 0x000000000f087348 */ /* 0x000fea0003c00000 */
[----:B------:R0:W1:Y:S02]  /*28e10*/  SHFL.UP P6, R14, R13, R12, R11 ;  /* 0x0400000c0d0e7389 */ /* 0x00006400000c000b */
[----:B01----:R-:W-:Y:S01]  /*28e20*/  ENDCOLLECTIVE ;  /* 0x000000000000791b */ /* 0x003fe20003800000 */
.L_x_3175:
        /* <DEDUP_REMOVED lines=8> */
.L_x_3176:
[----:B------:R-:W-:Y:S05]  /*28eb0*/  BRA `(.L_x_3177) ;  /* 0xffffffa400d07947 */ /* 0x000fea000383ffff */
.L_x_3003:
[----:B------:R-:W-:Y:S01]  /*28ec0*/  BSSY B0, `(.L_x_3178) ;  /* 0x0000007000007945 */ /* 0x000fe20003800000 */
[----:B0-----:R-:W-:Y:S01]  /*28ed0*/  MOV R12, 0x1 ;  /* 0x00000001000c7802 */ /* 0x001fe20000000f00 */
[----:B------:R-:W-:Y:S02]  /*28ee0*/  IMAD.MOV.U32 R11, RZ, RZ, RZ ;  /* 0x000000ffff0b7224 */ /* 0x000fe400078e00ff */
[----:B------:R-:W-:-:S07]  /*28ef0*/  IMAD.MOV.U32 R15, RZ, RZ, -0x1 ;  /* 0xffffffffff0f7424 */ /* 0x000fce00078e00ff */
[----:B------:R-:W-:Y:S05]  /*28f00*/  WARPSYNC.COLLECTIVE R15, `(.L_x_3179) ;  /* 0x000000000f087348 */ /* 0x000fea0003c00000 */
[----:B------:R0:W1:Y:S02]  /*28f10*/  SHFL.UP P6, R14, R13, R12, R11 ;  /* 0x0400000c0d0e7389 */ /* 0x00006400000c000b */
[----:B01----:R-:W-:Y:S01]  /*28f20*/  ENDCOLLECTIVE ;  /* 0x000000000000791b */ /* 0x003fe20003800000 */
.L_x_3179:
[----:B------:R-:W-:Y:S05]  /*28f30*/  BSYNC B0 ;  /* 0x0000000000007941 */ /* 0x000fea0003800000 */
.L_x_3178:
[----:B------:R-:W-:Y:S01]  /*28f40*/  SEL R14, R14, RZ, P1 ;  /* 0x000000ff0e0e7207 */ /* 0x000fe20000800000 */
[----:B------:R-:W-:Y:S01]  /*28f50*/  IMAD.MOV.U32 R12, RZ, RZ, 0x2 ;  /* 0x00000002ff0c7424 */ /* 0x000fe200078e00ff */
[----:B------:R-:W-:Y:S01]  /*28f60*/  MOV R15, 0xffffffff ;  /* 0xffffffff000f7802 */ /* 0x000fe20000000f00 */
[----:B------:R-:W-:Y:S01]  /*28f70*/  IMAD.MOV.U32 R11, RZ, RZ, RZ ;  /* 0x000000ffff0b7224 */ /* 0x000fe200078e00ff */
[----:B------:R-:W-:-:S07]  /*28f80*/  IADD3 R13, R13, R14, RZ ;  /* 0x0000000e0d0d7210 */ /* 0x000fce0007ffe0ff */
[----:B------:R-:W-:Y:S05]  /*28f90*/  WARPSYNC.COLLECTIVE R15, `(.L_x_3180) ;  /* 0x000000000f087348 */ /* 0x000fea0003c00000 */
[----:B------:R0:W1:Y:S02]  /*28fa0*/  SHFL.UP P6, R14, R13, R12, R11 ;  /* 0x0400000c0d0e7389 */ /* 0x00006400000c000b */
[----:B01----:R-:W-:Y:S01]  /*28fb0*/  ENDCOLLECTIVE ;  /* 0x000000000000791b */ /* 0x003fe20003800000 */
.L_x_3180:
[----:B------:R-:W-:Y:S02]  /*28fc0*/  MOV R12, 0x4 ;  /* 0x00000004000c7802 */ /* 0x000fe40000000f00 */
[----:B------:R-:W-:-:S05]  /*28fd0*/  SEL R2, R14, RZ, P2 ;  /* 0x000000ff0e027207 */ /* 0x000fca0001000000 */
[----:B------:R-:W-:-:S04]  /*28fe0*/  IMAD.IADD R2, R13, 0x1, R2 ;  /* 0x000000010d027824 */ /* 0x000fc800078e0202 */
[----:B------:R-:W-:-:S07]  /*28ff0*/  IMAD.MOV.U32 R13, RZ, RZ, R2 ;  /* 0x000000ffff0d7224 */ /* 0x000fce00078e0002 */
[----:B------:R-:W-:Y:S05]  /*29000*/  WARPSYNC.COLLECTIVE R15, `(.L_x_3181) ;  /* 0x000000000f087348 */ /* 0x000fea0003c00000 */
[----:B------:R0:W1:Y:S02]  /*29010*/  SHFL.UP P6, R14, R13, R12, R11 ;  /* 0x0400000c0d0e7389 */ /* 0x00006400000c000b */
[----:B01----:R-:W-:Y:S01]  /*29020*/  ENDCOLLECTIVE ;  /* 0x000000000000791b */ /* 0x003fe20003800000 */
.L_x_3181:
[----:B------:R-:W-:Y:S02]  /*29030*/  MOV R12, 0x8 ;  /* 0x00000008000c7802 */ /* 0x000fe40000000f00 */
[----:B------:R-:W-:-:S05]  /*29040*/  SEL R3, R14, RZ, P3 ;  /* 0x000000ff0e037207 */ /* 0x000fca0001800000 */
[----:B------:R-:W-:-:S04]  /*29050*/  IMAD.IADD R3, R2, 0x1, R3 ;  /* 0x0000000102037824 */ /* 0x000fc800078e0203 */
[----:B------:R-:W-:-:S07]  /*29060*/  IMAD.MOV.U32 R13, RZ, RZ, R3 ;  /* 0x000000ffff0d7224 */ /* 0x000fce00078e0003 */
[----:B------:R-:W-:Y:S05]  /*29070*/  WARPSYNC.COLLECTIVE R15, `(.L_x_3182) ;  /* 0x000000000f087348 */ /* 0x000fea0003c00000 */
[----:B------:R0:W1:Y:S02]  /*29080*/  SHFL.UP P6, R14, R13, R12, R11 ;  /* 0x0400000c0d0e7389 */ /* 0x00006400000c000b */
[----:B01----:R-:W-:Y:S01]  /*29090*/  ENDCOLLECTIVE ;  /* 0x000000000000791b */ /* 0x003fe20003800000 */
.L_x_3182:
[----:B------:R-:W-:Y:S02]  /*290a0*/  MOV R12, 0x10 ;  /* 0x00000010000c7802 */ /* 0x000fe40000000f00 */
[----:B------:R-:W-:-:S05]  /*290b0*/  SEL R14, R14, RZ, P4 ;  /* 0x000000ff0e0e7207 */ /* 0x000fca0002000000 */
[----:B------:R-:W-:-:S04]  /*290c0*/  IMAD.IADD R5, R3, 0x1, R14 ;  /* 0x0000000103057824 */ /* 0x000fc800078e020e */
[----:B------:R-:W-:-:S07]  /*290d0*/  IMAD.MOV.U32 R13, RZ, RZ, R5 ;  /* 0x000000ffff0d7224 */ /* 0x000fce00078e0005 */
[----:B------:R-:W-:Y:S05]  /*290e0*/  WARPSYNC.COLLECTIVE R15, `(.L_x_3183) ;  /* 0x000000000f087348 */ /* 0x000fea0003c00000 */
[----:B------:R0:W1:Y:S02]  /*290f0*/  SHFL.UP P6, R14, R13, R12, R11 ;  /* 0x0400000c0d0e7389 */ /* 0x00006400000c000b */
[----:B01----:R-:W-:Y:S01]  /*29100*/  ENDCOLLECTIVE ;  /* 0x000000000000791b */ /* 0x003fe20003800000 */
.L_x_3183:
        /* <DEDUP_REMOVED lines=8> */
.L_x_3184:
[----:B------:R-:W-:Y:S05]  /*29190*/  BRA `(.L_x_3185) ;  /* 0xffffffa400c07947 */ /* 0x000fea000383ffff */
.L_x_3005:
[----:B------:R-:W-:Y:S01]  /*291a0*/  BSSY B0, `(.L_x_3186) ;  /* 0x0000006000007945 */ /* 0x000fe20003800000 */
[----:B------:R-:W-:Y:S01]  /*291b0*/  PLOP3.LUT P6, PT, P6, PT, PT, 0x8, 0x0 ;  /* 0x000000000000781c */ /* 0x000fe200037ce170 */
[----:B------:R-:W-:-:S12]  /*291c0*/  IMAD.MOV.U32 R15, RZ, RZ, -0x1 ;  /* 0xffffffffff0f7424 */ /* 0x000fd800078e00ff */
[----:B01----:R-:W-:Y:S05]  /*291d0*/  WARPSYNC.COLLECTIVE R15, `(.L_x_3187) ;  /* 0x000000000f087348 */ /* 0x003fea0003c00000 */
[----:B------:R-:W-:Y:S01]  /*291e0*/  VOTE.ANY R14, PT, P6 ;  /* 0x00000000000e7806 */ /* 0x000fe200030e0100 */
[----:B01----:R-:W-:Y:S06]  /*291f0*/  ENDCOLLECTIVE ;  /* 0x000000000000791b */ /* 0x003fec0003800000 */
.L_x_3187:
[----:B------:R-:W-:Y:S05]  /*29200*/  BSYNC B0 ;  /* 0x0000000000007941 */ /* 0x000fea0003800000 */
.L_x_3186:
[----:B------:R-:W-:Y:S01]  /*29210*/  MOV R3, R14 ;  /* 0x0000000e00037202 */ /* 0x000fe20000000f00 */
[----:B------:R-:W-:Y:S01]  /*29220*/  IMAD.MOV.U32 R13, RZ, RZ, R17 ;  /* 0x000000ffff0d7224 */ /* 0x000fe200078e0011 */
[----:B------:R-:W-:Y:S01]  /*29230*/  MOV R15, 0xffffffff ;  /* 0xffffffff000f7802 */ /* 0x000fe20000000f00 */
[----:B------:R-:W-:Y:S01]  /*29240*/  IMAD.MOV.U32 R11, RZ, RZ, 0x1f ;  /* 0x0000001fff0b7424 */ /* 0x000fe200078e00ff */
[----:B------:R0:W1:Y:S06]  /*29250*/  POPC R12, R3 ;  /* 0x00000003000c7309 */ /* 0x00006c0000000000 */
[----:B01----:R-:W-:Y:S05]  /*29260*/  WARPSYNC.COLLECTIVE R15, `(.L_x_3188) ;  /* 0x000000000f087348 */ /* 0x003fea0003c00000 */
[----:B-1----:R1:W2:Y:S02]  /*29270*/  SHFL.IDX P6, R14, R13, R12, R11 ;  /* 0x0000000c0d0e7389 */ /* 0x0022a400000c000b */
[----:B012---:R-:W-:Y:S01]  /*29280*/  ENDCOLLECTIVE ;  /* 0x000000000000791b */ /* 0x007fe20003800000 */
.L_x_3188:
[----:B------:R-:W-:Y:S02]  /*29290*/  IMAD.IADD R19, R12, 0x1, R19 ;  /* 0x000000010c137824 */ /* 0x000fe400078e0213 */
[----:B------:R-:W-:Y:S02]  /*292a0*/  IMAD.MOV.U32 R13, RZ, RZ, R4 ;  /* 0x000000ffff0d7224 */ /* 0x000fe400078e0004 */
[----:B------:R-:W-:-:S07]  /*292b0*/  IMAD.MOV.U32 R17, RZ, RZ, R14 ;  /* 0x000000ffff117224 */ /* 0x000fce00078e000e */
[----:B------:R-:W-:Y:S05]  /*292c0*/  WARPSYNC.COLLECTIVE R15, `(.L_x_3189) ;  /* 0x000000000f087348 */ /* 0x000fea0003c00000 */
[----:B------:R0:W1:Y:S02]  /*292d0*/  SHFL.IDX P6, R14, R13, R12, R11 ;  /* 0x0000000c0d0e7389 */ /* 0x00006400000c000b */
[----:B01----:R-:W-:Y:S01]  /*292e0*/  ENDCOLLECTIVE ;  /* 0x000000000000791b */ /* 0x003fe20003800000 */
.L_x_3189:
[----:B------:R-:W-:Y:S01]  /*292f0*/  MOV R4, R14 ;  /* 0x0000000e00047202 */ /* 0x000fe20000000f00 */
[----:B------:R-:W-:Y:S06]  /*29300*/  BRA `(.L_x_3190) ;  /* 0xffffffa400a47947 */ /* 0x000fec000383ffff */
.L_x_3007:
[----:B------:R-:W-:Y:S01]  /*29310*/  BSSY B0, `(.L_x_3191) ;  /* 0x0000007000007945 */ /* 0x000fe20003800000 */
[----:B------:R-:W-:Y:S01]  /*29320*/  IMAD.MOV.U32 R13, RZ, RZ, R2 ;  /* 0x000000ffff0d7224 */ /* 0x000fe200078e0002 */
[----:B------:R-:W-:Y:S01]  /*29330*/  MOV R11, 0x1f ;  /* 0x0000001f000b7802 */ /* 0x000fe20000000f00 */
[----:B------:R-:W-:-:S07]  /*29340*/  IMAD.MOV.U32 R15, RZ, RZ, -0x1 ;  /* 0xffffffffff0f7424 */ /* 0x000fce00078e00ff */
[----:B-123--:R-:W-:Y:S05]  /*29350*/  WARPSYNC.COLLECTIVE R15, `(.L_x_3192) ;  /* 0x000000000f087348 */ /* 0x00efea0003c00000 */
[----:B------:R0:W4:Y:S02]  /*29360*/  SHFL.IDX P6, R14, R13, R12, R11 ;  /* 0x0000000c0d0e7389 */ /* 0x00012400000c000b */
[----:B01234-:R-:W-:Y:S01]  /*29370*/  ENDCOLLECTIVE ;  /* 0x000000000000791b */ /* 0x01ffe20003800000 */
.L_x_3192:
[----:B------:R-:W-:Y:S05]  /*29380*/  BSYNC B0 ;  /* 0x0000000000007941 */ /* 0x000fea0003800000 */
.L_x_3191:
[----:B------:R-:W-:Y:S01]  /*29390*/  IMAD.MOV.U32 R6, RZ, RZ, R14 ;  /* 0x000000ffff067224 */ /* 0x000fe200078e000e */
[----:B------:R-:W-:Y:S06]  /*293a0*/  BRA `(.L_x_3006) ;  /* 0xffffffa400947947 */ /* 0x000fec000383ffff */
.L_x_3013:
[----:B-1----:R1:W2:Y:S02]  /*293b0*/  SYNCS.PHASECHK.TRANS64.TRYWAIT P0, [R5+URZ+0x2a820], R0 ;  /* 0x02a82000050075a7 */ /* 0x0022a4000800017f */
[----:B--2---:R-:W-:Y:S05]  /*293c0*/  @!P0 NANOSLEEP.SYNCS 0x989680 ;  /* 0x009896800000895d */ /* 0x004fea0003900000 */
[----:B------:R-:W2:Y:S02]  /*293d0*/  @!P0 SYNCS.PHASECHK.TRANS64 P0, [R5+URZ+0x2a820], R0 ;  /* 0x02a82000050085a7 */ /* 0x000ea4000800007f */
[----:B--2---:R-:W-:Y:S05]  /*293e0*/  @!P0 BRA `(.L_x_3013) ;  /* 0xfffffffc00f08947 */ /* 0x004fea000383ffff */
[----:B------:R-:W-:Y:S05]  /*293f0*/  BRA `(.L_x_3193) ;  /* 0xffffffac00f07947 */ /* 0x000fea000383ffff */
.L_x_3014:
[----:B------:R-:W2:Y:S01]  /*29400*/  S2R R2, SR_TID.X ;  /* 0x0000000000027919 */ /* 0x000ea20000002100 */
[----:B------:R-:W-:Y:S01]  /*29410*/  BSSY B0, `(.L_x_3194) ;  /* 0x000000a000007945 */ /* 0x000fe20003800000 */
[----:B0-----:R-:W-:Y:S01]  /*29420*/  IMAD.MOV.U32 R12, RZ, RZ, RZ ;  /* 0x000000ffff0c7224 */ /* 0x001fe200078e00ff */
[----:B------:R-:W-:Y:S01]  /*29430*/  MOV R15, 0xffffffff ;  /* 0xffffffff000f7802 */ /* 0x000fe20000000f00 */
[----:B------:R-:W-:Y:S01]  /*29440*/  IMAD.MOV.U32 R11, RZ, RZ, 0x1f ;  /* 0x0000001fff0b7424 */ /* 0x000fe200078e00ff */
[----:B--2---:R-:W-:-:S04]  /*29450*/  SHF.R.U32.HI R2, RZ, 0x5, R2 ;  /* 0x00000005ff027819 */ /* 0x004fc80000011602 */
[----:B------:R-:W-:-:S04]  /*29460*/  LOP3.LUT R2, R2, 0x3, RZ, 0xc0, !PT ;  /* 0x0000000302027812 */ /* 0x000fc800078ec0ff */
[----:B------:R-:W-:-:S07]  /*29470*/  MOV R13, R2 ;  /* 0x00000002000d7202 */ /* 0x000fce0000000f00 */
[----:B-1-3--:R-:W-:Y:S05]  /*29480*/  WARPSYNC.COLLECTIVE R15, `(.L_x_3195) ;  /* 0x000000000f087348 */ /* 0x00afea0003c00000 */
[----:B------:R0:W2:Y:S02]  /*29490*/  SHFL.IDX P6, R14, R13, R12, R11 ;  /* 0x0000000c0d0e7389 */ /* 0x0000a400000c000b */
[----:B0123--:R-:W-:Y:S01]  /*294a0*/  ENDCOLLECTIVE ;  /* 0x000000000000791b */ /* 0x00ffe20003800000 */
.L_x_3195:
[----:B------:R-:W-:Y:S05]  /*294b0*/  BSYNC B0 ;  /* 0x0000000000007941 */ /* 0x000fea0003800000 */
.L_x_3194:
[----:B------:R-:W-:Y:S05]  /*294c0*/  BRA `(.L_x_3196) ;  /* 0xffffffac00d87947 */ /* 0x000fea000383ffff */
.L_x_3015:
[----:B------:R-:W-:Y:S01]  /*294d0*/  BSSY B0, `(.L_x_3197) ;  /* 0x0000006000007945 */ /* 0x000fe20003800000 */
[----:B------:R-:W-:-:S07]  /*294e0*/  IMAD.MOV.U32 R15, RZ, RZ, -0x1 ;  /* 0xffffffffff0f7424 */ /* 0x000fce00078e00ff */
[----:B01-3--:R-:W-:Y:S05]  /*294f0*/  WARPSYNC.COLLECTIVE R15, `(.L_x_3198) ;  /* 0x000000000f0c7348 */ /* 0x00bfea0003c00000 */
[----:B------:R-:W-:Y:S02]  /*29500*/  ELECT P6, UR62, PT ;  /* 0x00000000003e782f */ /* 0x000fe400038c0000 */
[----:B------:R-:W-:Y:S01]  /*29510*/  MOV R14, UR62 ;  /* 0x0000003e000e7c02 */ /* 0x000fe20008000f00 */
[----:B01-3--:R-:W-:Y:S10]  /*29520*/  ENDCOLLECTIVE ;  /* 0x000000000000791b */ /* 0x00bff40003800000 */
.L_x_3198:
[----:B------:R-:W-:Y:S05]  /*29530*/  BSYNC B0 ;  /* 0x0000000000007941 */ /* 0x000fea0003800000 */
.L_x_3197:
[----:B------:R-:W-:Y:S05]  /*29540*/  BRA `(.L_x_3199) ;  /* 0xffffffac00cc7947 */ /* 0x000fea000383ffff */
.L_x_3017:
[----:B-1----:R1:W2:Y:S02]  /*29550*/  SYNCS.PHASECHK.TRANS64.TRYWAIT P1, [R3+URZ+0x2a840], R2 ;  /* 0x02a84002030075a7 */ /* 0x0022a4000802017f */
[----:B--2---:R-:W-:Y:S05]  /*29560*/  @!P1 NANOSLEEP.SYNCS 0x989680 ;  /* 0x009896800000995d */ /* 0x004fea0003900000 */
[----:B------:R-:W2:Y:S02]  /*29570*/  @!P1 SYNCS.PHASECHK.TRANS64 P1, [R3+URZ+0x2a840], R2 ;  /* 0x02a84002030095a7 */ /* 0x000ea4000802007f */
[----:B--2---:R-:W-:Y:S05]  /*29580*/  @!P1 BRA `(.L_x_3017) ;  /* 0xfffffffc00f09947 */ /* 0x004fea000383ffff */
[----:B------:R-:W-:Y:S05]  /*29590*/  BRA `(.L_x_3200) ;  /* 0xffffffac00ec7947 */ /* 0x000fea000383ffff */
.L_x_3019:
[----:B--2---:R2:W4:Y:S02]  /*295a0*/  SYNCS.PHASECHK.TRANS64.TRYWAIT P1, [R5+URZ+0x2a840], R0 ;  /* 0x02a84000050075a7 */ /* 0x004524000802017f */
[----:B----4-:R-:W-:Y:S05]  /*295b0*/  @!P1 NANOSLEEP.SYNCS 0x989680 ;  /* 0x009896800000995d */ /* 0x010fea0003900000 */
[----:B------:R-:W4:Y:S02]  /*295c0*/  @!P1 SYNCS.PHASECHK.TRANS64 P1, [R5+URZ+0x2a840], R0 ;  /* 0x02a84000050095a7 */ /* 0x000f24000802007f */
[----:B----4-:R-:W-:Y:S05]  /*295d0*/  @!P1 BRA `(.L_x_3019) ;  /* 0xfffffffc00f09947 */ /* 0x010fea000383ffff */
[----:B------:R-:W-:Y:S05]  /*295e0*/  BRA `(.L_x_3201) ;  /* 0xffffffac00f87947 */ /* 0x000fea000383ffff */
.L_x_3021:
[----:B----4-:R4:W0:Y:S02]  /*295f0*/  SYNCS.PHASECHK.TRANS64.TRYWAIT P1, [R3+URZ+0x2a860], R2 ;  /* 0x02a86002030075a7 */ /* 0x010824000802017f */
[----:B0-----:R-:W-:Y:S05]  /*29600*/  @!P1 NANOSLEEP.SYNCS 0x989680 ;  /* 0x009896800000995d */ /* 0x001fea0003900000 */
[----:B------:R-:W0:Y:S02]  /*29610*/  @!P1 SYNCS.PHASECHK.TRANS64 P1, [R3+URZ+0x2a860], R2 ;  /* 0x02a86002030095a7 */ /* 0x000e24000802007f */
[----:B0-----:R-:W-:Y:S05]  /*29620*/  @!P1 BRA `(.L_x_3021) ;  /* 0xfffffffc00f09947 */ /* 0x001fea000383ffff */
[----:B------:R-:W-:Y:S05]  /*29630*/  BRA `(.L_x_3202) ;  /* 0xffffffac00f47947 */ /* 0x000fea000383ffff */
.L_x_3203:
        /* <DEDUP_REMOVED lines=12> */
.L_x_15638:


//--------------------- .text._ZN7cutlass13device_kernelIN5flash11enable_sm90INS1_16FlashAttnFwdSm90INS1_25CollectiveMainloopFwdSm90ILi2EN4cute5tupleIJNS5_1CILi1EEES8_S8_EEENS6_IJNS7_ILi64EEESA_SA_EEELi512ENS_6half_tEfNS_4arch4Sm90ELb0ELb0ELb0ELb0ELb1ELb0ELb0ELb0ELb0ELb1ELb1ELb0EEENS1_21CollectiveEpilogueFwdINS6_IJSA_NS7_ILi512EEESA_EEES9_SC_SE_Li256ELb0ELb1ELb1ELb0EEENS1_19SingleTileSchedulerILb0ELb1ELb1ELi64EEEEEEEEEvNT_6ParamsE --------------------------
	.section	.text._ZN7cutlass13device_kernelIN5flash11enable_sm90INS1_16FlashAttnFwdSm90INS1_25CollectiveMainloopFwdSm90ILi2EN4cute5tupleIJNS5_1CILi1EEES8_S8_EEENS6_IJNS7_ILi64EEESA_SA_EEELi512ENS_6half_tEfNS_4arch4Sm90ELb0ELb0ELb0ELb0ELb1ELb0ELb0ELb0ELb0ELb1ELb1ELb0EEENS1_21CollectiveEpilogueFwdINS6_IJSA_NS7_ILi512EEESA_EEES9_SC_SE_Li256ELb0ELb1ELb1ELb0EEENS1_19SingleTileSchedulerILb0ELb1ELb1ELi64EEEEEEEEEvNT_6ParamsE,"ax",@progbits
	.align	128
.text._ZN7cutlass13device_kernelIN5flash11enable_sm90INS1_16FlashAttnFwdSm90INS1_25CollectiveMainloopFwdSm90ILi2EN4cute5tupleIJNS5_1CILi1EEES8_S8_EEENS6_IJNS7_ILi64EEESA_SA_EEELi512ENS_6half_tEfNS_4arch4Sm90ELb0ELb0ELb0ELb0ELb1ELb0ELb0ELb0ELb0ELb1ELb1ELb0EEENS1_21CollectiveEpilogueFwdINS6_IJSA_NS7_ILi512EEESA_EEES9_SC_SE_Li256ELb0ELb1ELb1ELb0EEENS1_19SingleTileSchedulerILb0ELb1ELb1ELi64EEEEEEEEEvNT_6ParamsE:
        .type           _ZN7cutlass13device_kernelIN5flash11enable_sm90INS1_16FlashAttnFwdSm90INS1_25CollectiveMainloopFwdSm90ILi2EN4cute5tupleIJNS5_1CILi1EEES8_S8_EEENS6_IJNS7_ILi64EEESA_SA_EEELi512ENS_6half_tEfNS_4arch4Sm90ELb0ELb0ELb0ELb0ELb1ELb0ELb0ELb0ELb0ELb1ELb1ELb0EEENS1_21CollectiveEpilogueFwdINS6_IJSA_NS7_ILi512EEESA_EEES9_SC_SE_Li256ELb0ELb1ELb1ELb0EEENS1_19SingleTileSchedulerILb0ELb1ELb1ELi64EEEEEEEEEvNT_6ParamsE,@function
        .size           _ZN7cutlass13device_kernelIN5flash11enable_sm90INS1_16FlashAttnFwdSm90INS1_25CollectiveMainloopFwdSm90ILi2EN4cute5tupleIJNS5_1CILi1EEES8_S8_EEENS6_IJNS7_ILi64EEESA_SA_EEELi512ENS_6half_tEfNS_4arch4Sm90ELb0ELb0ELb0ELb0ELb1ELb0ELb0ELb0ELb0ELb1ELb1ELb0EEENS1_21CollectiveEpilogueFwdINS6_IJSA_NS7_ILi512EEESA_EEES9_SC_SE_Li256ELb0ELb1ELb1ELb0EEENS1_19SingleTileSchedulerILb0ELb1ELb1ELi64EEEEEEEEEvNT_6ParamsE,(.L_x_15639 - _ZN7cutlass13device_kernelIN5flash11enable_sm90INS1_16FlashAttnFwdSm90INS1_25CollectiveMainloopFwdSm90ILi2EN4cute5tupleIJNS5_1CILi1EEES8_S8_EEENS6_IJNS7_ILi64EEESA_SA_EEELi512ENS_6half_tEfNS_4arch4Sm90ELb0ELb0ELb0ELb0ELb1ELb0ELb0ELb0ELb0ELb1ELb1ELb0EEENS1_21CollectiveEpilogueFwdINS6_IJSA_NS7_ILi512EEESA_EEES9_SC_SE_Li256ELb0ELb1ELb1ELb0EEENS1_19SingleTileSchedulerILb0ELb1ELb1ELi64EEEEEEEEEvNT_6ParamsE)
        .other          _ZN7cutlass13device_kernelIN5flash11enable_sm90INS1_16FlashAttnFwdSm90INS1_25CollectiveMainloopFwdSm90ILi2EN4cute5tupleIJNS5_1CILi1EEES8_S8_EEENS6_IJNS7_ILi64EEESA_SA_EEELi512ENS_6half_tEfNS_4arch4Sm90ELb0ELb0ELb0ELb0ELb1ELb0ELb0ELb0ELb0ELb1ELb1ELb0EEENS1_21CollectiveEpilogueFwdINS6_IJSA_NS7_ILi512EEESA_EEES9_SC_SE_Li256ELb0ELb1ELb1ELb0EEENS1_19SingleTileSchedulerILb0ELb1ELb1ELi64EEEEEEEEEvNT_6ParamsE,@"STO_CUDA_ENTRY STV_DEFAULT"
_ZN7cutlass13device_kernelIN5flash11enable_sm90INS1_16FlashAttnFwdSm90INS1_25CollectiveMainloopFwdSm90ILi2EN4cute5tupleIJNS5_1CILi1EEES8_S8_EEENS6_IJNS7_ILi64EEESA_SA_EEELi512ENS_6half_tEfNS_4arch4Sm90ELb0ELb0ELb0ELb0ELb1ELb0ELb0ELb0ELb0ELb1ELb1ELb0EEENS1_21CollectiveEpilogueFwdINS6_IJSA_NS7_ILi512EEESA_EEES9_SC_SE_Li256ELb0ELb1ELb1ELb0EEENS1_19SingleTileSchedulerILb0ELb1ELb1ELi64EEEEEEEEEvNT_6ParamsE:
        /* <DEDUP_REMOVED lines=35> */
[----:B0-----:R0:W1:Y:S01]  /*0230*/  SYNCS.EXCH.64 URZ, [UR6+0x28c30], UR4 ;  /* 0x028c3004063f75b2 */ /* 0x0010620008000100 */
[----:B------:R0:W2:Y:S01]  /*0240*/  SYNCS.EXCH.64 URZ, [UR6+0x28c40], UR4 ;  /* 0x028c4004063f75b2 */ /* 0x0000a20008000100 */
[----:B------:R0:W0:Y:S01]  /*0250*/  SYNCS.EXCH.64 URZ, [UR6+0x28c38], UR4 ;  /* 0x028c3804063f75b2 */ /* 0x0000220008000100 */
[----:B------:R0:W0:Y:S01]  /*0260*/  SYNCS.EXCH.64 URZ, [UR6+0x28c48], UR4 ;  /* 0x028c4804063f75b2 */ /* 0x0000220008000100 */
[----:B------:R-:W-:Y:S01]  /*0270*/  NOP ;  /* 0x0000000000007918 */ /* 0x000fe20000000000 */
.L_x_3204:
        /* <DEDUP_REMOVED lines=22> */
.L_x_3205:
        /* <DEDUP_REMOVED lines=18> */
.L_x_3206:
        /* <DEDUP_REMOVED lines=22> */
.L_x_3207:
        /* <DEDUP_REMOVED lines=23> */
.L_x_3208:
        /* <DEDUP_REMOVED lines=9> */
.L_x_3211:
[----:B------:R-:W-:-:S08]  /*0860*/  NOP ;  /* 0x0000000000007918 */ /* 0x000fd00000000000 */
[----:B------:R-:W0:Y:S02]  /*0870*/  USETMAXREG.TRY_ALLOC.CTAPOOL UP0, 0xe8 ;  /* 0x000000e8000079c8 */ /* 0x000e240008000600 */
[----:B0-----:R-:W-:-:S13]  /*0880*/  PLOP3.LUT P0, PT, PT, PT, UP0, 0x80, 0x0 ;  /* 0x000000000000781c */ /* 0x001fda0003f0f008 */
[----:B------:R-:W-:Y:S05]  /*0890*/  @!P0 BRA `(.L_x_3211) ;  /* 0xfffffffc00f08947 */ /* 0x000fea000383ffff */
[----:B------:R-:W-:Y:S01]  /*08a0*/  LOP3.LUT R0, R30, 0xffffff80, RZ, 0xc0, !PT ;  /* 0xffffff801e007812 */ /* 0x000fe200078ec0ff */
[----:B------:R-:W0:Y:S01]  /*08b0*/  S2UR UR6, SR_CTAID.Y ;  /* 0x00000000000679c3 */ /* 0x000e220000002600 */
[----:B------:R-:W-:Y:S02]  /*08c0*/  ULDC UR7, c[0x0][0xc50] ;  /* 0x0003140000077ab9 */ /* 0x000fe40000000800 */
[----:B------:R-:W-:Y:S01]  /*08d0*/  ISETP.NE.AND P0, PT, R0, 0x80, PT ;  /* 0x000000800000780c */ /* 0x000fe20003f05270 */
[----:B------:R-:W-:-:S04]  /*08e0*/  UISETP.NE.AND UP0, UPT, UR7, 0x1, UPT ;  /* 0x000000010700788c */ /* 0x000fc8000bf05270 */
[----:B------:R-:W1:Y:S07]  /*08f0*/  S2UR UR8, SR_CTAID.Z ;  /* 0x00000000000879c3 */ /* 0x000e6e0000002700 */
[----:B------:R-:W-:Y:S01]  /*0900*/  @UP0 ULDC UR4, c[0x0][0xc54] ;  /* 0x0003150000040ab9 */ /* 0x000fe20000000800 */
[----:B------:R-:W-:Y:S06]  /*0910*/  @!P0 BAR.ARV 0x8, 0x100 ;  /* 0x0204000000008b1d */ /* 0x000fec0000002000 */
[----:B------:R-:W-:Y:S01]  /*0920*/  ISETP.GE.U32.AND P0, PT, R30, 0x100, PT ;  /* 0x000001001e00780c */ /* 0x000fe20003f06070 */
[----:B------:R-:W-:Y:S01]  /*0930*/  @UP0 ULDC UR10, c[0x0][0xc58] ;  /* 0x00031600000a0ab9 */ /* 0x000fe20000000800 */
[----:B0-----:R-:W-:-:S02]  /*0940*/  UIMAD.WIDE.U32 UR4, UR6, UR4, URZ ;  /* 0x00000004060472a5 */ /* 0x001fc4000f8e003f */
[----:B------:R-:W-:Y:S02]  /*0950*/  UMOV UR38, UR6 ;  /* 0x0000000600267c82 */ /* 0x000fe40008000000 */
[----:B------:R-:W-:-:S04]  /*0960*/  @UP0 USHF.R.U32.HI UR38, URZ, UR10, UR5 ;  /* 0x0000000a3f260299 */ /* 0x000fc80008011605 */
[----:B------:R-:W-:-:S03]  /*0970*/  UIADD3 UR4, -UR38, URZ, URZ ;  /* 0x0000003f26047290 */ /* 0x000fc6000fffe13f */
[----:B------:R-:W-:Y:S06]  /*0980*/  @P0 BAR.ARV 0xf, 0x100 ;  /* 0x03c4000000000b1d */ /* 0x000fec0000002000 */
[----:B-1----:R-:W-:Y:S01]  /*0990*/  ISETP.LE.AND P0, PT, RZ, UR8, PT ;  /* 0x00000008ff007c0c */ /* 0x002fe2000bf03270 */
[----:B------:R-:W-:-:S12]  /*09a0*/  UIMAD UR7, UR7, UR4, UR6 ;  /* 0x00000004070772a4 */ /* 0x000fd8000f8e0206 */
[----:B------:R-:W-:Y:S05]  /*09b0*/  @!P0 BRA `(.L_x_3212) ;  /* 0x000000c000c88947 */ /* 0x000fea0003800000 */
[----:B------:R-:W-:Y:S01]  /*09c0*/  ULDC.64 UR4, c[0x0][0x418] ;  /* 0x0001060000047ab9 */ /* 0x000fe20000000a00 */
[----:B------:R-:W-:Y:S01]  /*09d0*/  ULDC UR43, c[0x0][0x424] ;  /* 0x00010900002b7ab9 */ /* 0x000fe20000000800 */
[----:B------:R-:W-:Y:S01]  /*09e0*/  UISETP.NE.U32.AND UP0, UPT, UR4, URZ, UPT ;  /* 0x0000003f0400728c */ /* 0x000fe2000bf05070 */
[----:B------:R-:W0:Y:S01]  /*09f0*/  S2UR UR42, SR_CgaCtaId ;  /* 0x00000000002a79c3 */ /* 0x000e220000008800 */
[----:B------:R-:W-:Y:S01]  /*0a00*/  UISETP.NE.AND UP1, UPT, UR9, 0x1, UPT ;  /* 0x000000010900788c */ /* 0x000fe2000bf25270 */
[----:B------:R-:W-:Y:S01]  /*0a10*/  VIADD R16, R30, 0xffffff80 ;  /* 0xffffff801e107836 */ /* 0x000fe20000000000 */
[----:B------:R-:W-:Y:S01]  /*0a20*/  UISETP.NE.AND.EX UP0, UPT, UR5, URZ, UPT, UP0 ;  /* 0x0000003f0500728c */ /* 0x000fe2000bf05300 */
[----:B------:R-:W-:Y:S01]  /*0a30*/  ULDC UR4, c[0x0][0x2f0] ;  /* 0x0000bc0000047ab9 */ /* 0x000fe20000000800 */
[----:B------:R-:W-:Y:S02]  /*0a40*/  USHF.R.U32.HI UR11, URZ, 0x10, UR7 ;  /* 0x000000103f0b7899 */ /* 0x000fe40008011607 */
[----:B------:R-:W-:Y:S01]  /*0a50*/  PLOP3.LUT P0, PT, PT, PT, UP1, 0x80, 0x0 ;  /* 0x000000000000781c */ /* 0x000fe20003f0f018 */
[----:B------:R-:W-:-:S02]  /*0a60*/  USEL UR43, UR43, 0x1, UP0 ;  /* 0x000000012b2b7887 */ /* 0x000fc40008000000 */
[----:B------:R-:W-:Y:S02]  /*0a70*/  UISETP.NE.AND UP0, UPT, UR11, URZ, UPT ;  /* 0x0000003f0b00728c */ /* 0x000fe4000bf05270 */
[----:B------:R-:W-:Y:S02]  /*0a80*/  UIMAD UR43, UR43, UR4, URZ ;  /* 0x000000042b2b72a4 */ /* 0x000fe4000f8e023f */
[----:B------:R-:W-:Y:S02]  /*0a90*/  ULOP3.LUT UR7, UR7, 0xffff, URZ, 0xc0, !UPT ;  /* 0x0000ffff07077892 */ /* 0x000fe4000f8ec03f */
[----:B------:R-:W-:-:S04]  /*0aa0*/  UIADD3 UR4, UR43, 0x3f, URZ ;  /* 0x0000003f2b047890 */ /* 0x000fc8000fffe03f */
[----:B------:R-:W-:Y:S01]  /*0ab0*/  USHF.R.S32.HI UR5, URZ, 0x1f, UR4 ;  /* 0x0000001f3f057899 */ /* 0x000fe20008011404 */
[----:B------:R-:W-:-:S03]  /*0ac0*/  @!UP0 ULDC UR11, c[0x0][0x9f0] ;  /* 0x00027c00000b8ab9 */ /* 0x000fc60000000800 */
[----:B------:R-:W-:-:S04]  /*0ad0*/  ULEA.HI UR5, UR5, UR4, URZ, 0x6 ;  /* 0x0000000405057291 */ /* 0x000fc8000f8f303f */
[----:B------:R-:W-:Y:S01]  /*0ae0*/  USHF.R.S32.HI UR6, URZ, 0x6, UR5 ;  /* 0x000000063f067899 */ /* 0x000fe20008011405 */
[----:B0-----:R-:W-:Y:S11]  /*0af0*/  @!P0 BRA `(.L_x_3213) ;  /* 0x0000001c00ec8947 */ /* 0x001ff60003800000 */
[----:B------:R-:W-:Y:S01]  /*0b00*/  UISETP.GE.AND UP0, UPT, UR43, 0x1, UPT ;  /* 0x000000012b00788c */ /* 0x000fe2000bf06270 */
[----:B------:R-:W-:Y:S02]  /*0b10*/  PLOP3.LUT P0, PT, PT, PT, PT, 0x80, 0x0 ;  /* 0x000000000000781c */ /* 0x000fe40003f0f070 */
[----:B------:R-:W-:Y:S01]  /*0b20*/  CS2R R2, SRZ ;  /* 0x0000000000027805 */ /* 0x000fe2000001ff00 */
[----:B------:R-:W-:Y:S01]  /*0b30*/  IMAD.MOV.U32 R4, RZ, RZ, RZ ;  /* 0x000000ffff047224 */ /* 0x000fe200078e00ff */
[----:B------:R-:W-:Y:S02]  /*0b40*/  CS2R R150, SRZ ;  /* 0x0000000000967805 */ /* 0x000fe4000001ff00 */
[----:B------:R-:W-:Y:S02]  /*0b50*/  CS2R R148, SRZ ;  /* 0x0000000000947805 */ /* 0x000fe4000001ff00 */
[----:B------:R-:W-:Y:S02]  /*0b60*/  PLOP3.LUT P1, PT, PT, PT, UP0, 0x80, 0x0 ;  /* 0x000000000000781c */ /* 0x000fe40003f2f008 */
        /* <DEDUP_REMOVED lines=55> */
[----:B------:R-:W-:Y:S01]  /*0ee0*/  IMAD.MOV.U32 R37, RZ, RZ, RZ ;  /* 0x000000ffff257224 */ /* 0x000fe200078e00ff */
[----:B------:R-:W-:Y:S06]  /*0ef0*/  @!P1 BRA `(.L_x_3214) ;  /* 0x0000000000749947 */ /* 0x000fec0003800000 */
[----:B------:R-:W-:Y:S01]  /*0f00*/  MOV R5, UR11 ;  /* 0x0000000b00057c02 */ /* 0x000fe20008000f00 */
[----:B------:R-:W-:-:S03]  /*0f10*/  UIADD3 UR4, UR6, -0x1, UR11 ;  /* 0xffffffff06047890 */ /* 0x000fc6000fffe00b */
[-C--:B------:R-:W-:Y:S02]  /*0f20*/  IABS R3, R5.reuse ;  /* 0x0000000500037213 */ /* 0x080fe40000000000 */
[----:B------:R-:W-:Y:S01]  /*0f30*/  IABS R9, R5 ;  /* 0x0000000500097213 */ /* 0x000fe20000000000 */
[----:B------:R-:W-:Y:S01]  /*0f40*/  IMAD.U32 R8, RZ, RZ, UR4 ;  /* 0x00000004ff087e24 */ /* 0x000fe2000f8e00ff */
[----:B------:R-:W0:Y:S01]  /*0f50*/  I2F.RP R0, R3 ;  /* 0x0000000300007306 */ /* 0x000e220000209400 */
[----:B------:R-:W-:Y:S01]  /*0f60*/  ULOP3.LUT UR4, UR4, UR11, URZ, 0x3c, !UPT ;  /* 0x0000000b04047292 */ /* 0x000fe2000f8e3c3f */
[----:B------:R-:W-:-:S05]  /*0f70*/  IADD3 R9, RZ, -R9, RZ ;  /* 0x80000009ff097210 */ /* 0x000fca0007ffe0ff */
[----:B------:R-:W-:Y:S01]  /*0f80*/  ISETP.LE.AND P3, PT, RZ, UR4, PT ;  /* 0x00000004ff007c0c */ /* 0x000fe2000bf63270 */
[----:B0-----:R-:W0:Y:S02]  /*0f90*/  MUFU.RCP R0, R0 ;  /* 0x0000000000007308 */ /* 0x001e240000001000 */
[----:B0-----:R-:W-:Y:S01]  /*0fa0*/  VIADD R6, R0, 0xffffffe ;  /* 0x0ffffffe00067836 */ /* 0x001fe20000000000 */
[----:B------:R-:W-:-:S05]  /*0fb0*/  IABS R0, R8 ;  /* 0x0000000800007213 */ /* 0x000fca0000000000 */
[----:B------:R0:W1:Y:S02]  /*0fc0*/  F2I.FTZ.U32.TRUNC.NTZ R7, R6 ;  /* 0x0000000600077305 */ /* 0x000064000021f000 */
[----:B0-----:R-:W-:Y:S02]  /*0fd0*/  IMAD.MOV.U32 R6, RZ, RZ, RZ ;  /* 0x000000ffff067224 */ /* 0x001fe400078e00ff */
[----:B-1----:R-:W-:-:S04]  /*0fe0*/  IMAD.MOV R10, RZ, RZ, -R7 ;  /* 0x000000ffff0a7224 */ /* 0x002fc800078e0a07 */
[----:B------:R-:W-:-:S04]  /*0ff0*/  IMAD R5, R10, R3, RZ ;  /* 0x000000030a057224 */ /* 0x000fc800078e02ff */
[----:B------:R-:W-:-:S04]  /*1000*/  IMAD.HI.U32 R7, R7, R5, R6 ;  /* 0x0000000507077227 */ /* 0x000fc800078e0006 */
[----:B------:R-:W-:Y:S02]  /*1010*/  IMAD.MOV.U32 R5, RZ, RZ, R9 ;  /* 0x000000ffff057224 */ /* 0x000fe400078e0009 */
[----:B------:R-:W-:-:S04]  /*1020*/  IMAD.HI.U32 R7, R7, R0, RZ ;  /* 0x0000000007077227 */ /* 0x000fc800078e00ff */
[----:B------:R-:W-:-:S05]  /*1030*/  IMAD R0, R7, R5, R0 ;  /* 0x0000000507007224 */ /* 0x000fca00078e0200 */
[----:B------:R-:W-:-:S13]  /*1040*/  ISETP.GT.U32.AND P2, PT, R3, R0, PT ;  /* 0x000000000300720c */ /* 0x000fda0003f44070 */
[----:B------:R-:W-:Y:S01]  /*1050*/  @!P2 IMAD.IADD R0, R0, 0x1, -R3 ;  /* 0x000000010000a824 */ /* 0x000fe200078e0a03 */
[----:B------:R-:W-:Y:S02]  /*1060*/  @!P2 IADD3 R7, R7, 0x1, RZ ;  /* 0x000000010707a810 */ /* 0x000fe40007ffe0ff */
[----:B------:R-:W-:Y:S02]  /*1070*/  ISETP.NE.AND P2, PT, RZ, UR11, PT ;  /* 0x0000000bff007c0c */ /* 0x000fe4000bf45270 */
[----:B------:R-:W-:-:S13]  /*1080*/  ISETP.GE.U32.AND P1, PT, R0, R3, PT ;  /* 0x000000030000720c */ /* 0x000fda0003f26070 */
[----:B------:R-:W-:-:S04]  /*1090*/  @P1 VIADD R7, R7, 0x1 ;  /* 0x0000000107071836 */ /* 0x000fc80000000000 */
[----:B------:R-:W-:-:S04]  /*10a0*/  IMAD.MOV.U32 R3, RZ, RZ, R7 ;  /* 0x000000ffff037224 */ /* 0x000fc800078e0007 */
[----:B------:R-:W-:Y:S01]  /*10b0*/  @!P3 IMAD.MOV R3, RZ, RZ, -R3 ;  /* 0x000000ffff03b224 */ /* 0x000fe200078e0a03 */
[----:B------:R-:W-:-:S07]  /*10c0*/  @!P2 LOP3.LUT R3, RZ, UR11, RZ, 0x33, !PT ;  /* 0x0000000bff03ac12 */ /* 0x000fce000f8e33ff */
.L_x_3214:
[----:B------:R-:W-:Y:S01]  /*10d0*/  IMAD R0, R3, UR7, RZ ;  /* 0x0000000703007c24 */ /* 0x000fe2000f8e02ff */
[----:B------:R-:W-:Y:S02]  /*10e0*/  MOV R36, RZ ;  /* 0x000000ff00247202 */ /* 0x000fe40000000f00 */
[----:B------:R-:W-:Y:S02]  /*10f0*/  CS2R R34, SRZ ;  /* 0x0000000000227805 */ /* 0x000fe4000001ff00 */
[----:B------:R-:W-:Y:S02]  /*1100*/  CS2R R32, SRZ ;  /* 0x0000000000207805 */ /* 0x000fe4000001ff00 */
[----:B------:R-:W-:Y:S02]  /*1110*/  CS2R R30, SRZ ;  /* 0x00000000001e7805 */ /* 0x000fe4000001ff00 */
[----:B------:R-:W-:Y:S02]  /*1120*/  VIADDMNMX R3, R0, R3, UR6, PT ;  /* 0x0000000600037e46 */ /* 0x000fe4000b800103 */
[----:B------:R-:W-:-:S02]  /*1130*/  CS2R R28, SRZ ;  /* 0x00000000001c7805 */ /* 0x000fc4000001ff00 */
[----:B------:R-:W-:Y:S02]  /*1140*/  CS2R R26, SRZ ;  /* 0x00000000001a7805 */ /* 0x000fe4000001ff00 */
[----:B------:R-:W-:Y:S02]  /*1150*/  CS2R R24, SRZ ;  /* 0x0000000000187805 */ /* 0x000fe4000001ff00 */
[----:B------:R-:W-:-:S13]  /*1160*/  ISETP.GT.AND P1, PT, R3, R0, PT ;  /* 0x000000000300720c */ /* 0x000fda0003f24270 */
[----:B------:R-:W-:Y:S05]  /*1170*/  @!P1 BRA `(.L_x_3215) ;  /* 0x0000005c00249947 */ /* 0x000fea0003800000 */
[----:B------:R-:W-:Y:S01]  /*1180*/  SHF.R.S32.HI R5, RZ, 0x1f, R16 ;  /* 0x0000001fff057819 */ /* 0x000fe20000011410 */
[----:B------:R-:W-:-:S03]  /*1190*/  UMOV UR7, 0x400 ;  /* 0x0000040000077882 */ /* 0x000fc60000000000 */
[----:B------:R-:W-:-:S04]  /*11a0*/  LEA.HI R5, R5, R16, RZ, 0x7 ;  /* 0x0000001005057211 */ /* 0x000fc800078f38ff */
[----:B------:R-:W-:Y:S02]  /*11b0*/  SHF.R.S32.HI R2, RZ, 0x7, R5 ;  /* 0x00000007ff027819 */ /* 0x000fe40000011405 */
[----:B------:R-:W-:-:S04]  /*11c0*/  LOP3.LUT R5, R5, 0xffffff80, RZ, 0xc0, !PT ;  /* 0xffffff8005057812 */ /* 0x000fc800078ec0ff */
[----:B------:R-:W0:Y:S01]  /*11d0*/  SHFL.IDX PT, R2, R2, RZ, 0x1f ;  /* 0x00001fff02027589 */ /* 0x000e2200000e0000 */
[----:B------:R-:W-:-:S05]  /*11e0*/  IMAD.IADD R5, R16, 0x1, -R5 ;  /* 0x0000000110057824 */ /* 0x000fca00078e0a05 */
[----:B------:R-:W-:-:S04]  /*11f0*/  SHF.R.S32.HI R4, RZ, 0x1f, R5 ;  /* 0x0000001fff047819 */ /* 0x000fc80000011405 */
[CC--:B------:R-:W-:Y:S02]  /*1200*/  LEA.HI R6, R4.reuse, R5.reuse, RZ, 0x2 ;  /* 0x0000000504067211 */ /* 0x0c0fe400078f10ff */
[----:B------:R-:W-:Y:S02]  /*1210*/  LEA.HI R4, R4, R5, RZ, 0x5 ;  /* 0x0000000504047211 */ /* 0x000fe400078f28ff */
[----:B------:R-:W-:Y:S02]  /*1220*/  SHF.R.S32.HI R7, RZ, 0x1f, R6 ;  /* 0x0000001fff077819 */ /* 0x000fe40000011406 */
[----:B------:R-:W-:Y:S02]  /*1230*/  SHF.R.S32.HI R4, RZ, 0x5, R4 ;  /* 0x00000005ff047819 */ /* 0x000fe40000011404 */
[----:B0-----:R-:W-:Y:S02]  /*1240*/  R2UR UR4, R2 ;  /* 0x00000000020472ca */ /* 0x001fe400000e0000 */
[----:B------:R-:W-:-:S04]  /*1250*/  SHF.R.S32.HI R2, RZ, 0x2, R6 ;  /* 0x00000002ff027819 */ /* 0x000fc80000011406 */
[----:B------:R-:W-:-:S04]  /*1260*/  LEA.HI R7, R7, R2, RZ, 0x3 ;  /* 0x0000000207077211 */ /* 0x000fc800078f18ff */
[----:B------:R-:W-:-:S03]  /*1270*/  LOP3.LUT R7, R7, 0xfffffff8, RZ, 0xc0, !PT ;  /* 0xfffffff807077812 */ /* 0x000fc600078ec0ff */
[----:B------:R-:W-:Y:S02]  /*1280*/  ULEA.HI UR5, UR4, UR4, URZ, 0x1 ;  /* 0x0000000404057291 */ /* 0x000fe4000f8f083f */
[----:B------:R-:W-:Y:S02]  /*1290*/  IMAD.IADD R7, R2, 0x1, -R7 ;  /* 0x0000000102077824 */ /* 0x000fe400078e0a07 */
[----:B------:R-:W-:Y:S02]  /*12a0*/  ULOP3.LUT UR6, UR5, 0x1fffe, URZ, 0xc0, !UPT ;  /* 0x0001fffe05067892 */ /* 0x000fe4000f8ec03f */
[----:B------:R-:W-:Y:S01]  /*12b0*/  ULEA UR5, UR42, UR7, 0x18 ;  /* 0x000000072a057291 */ /* 0x000fe2000f8ec03f */
[----:B------:R-:W-:Y:S01]  /*12c0*/  IMAD R4, R4, 0x10, R7 ;  /* 0x0000001004047824 */ /* 0x000fe200078e0207 */
[----:B------:R-:W-:Y:S02]  /*12d0*/  UIADD3 UR6, UR4, -UR6, URZ ;  /* 0x8000000604067290 */ /* 0x000fe4000fffe03f */
[----:B------:R-:W-:-:S02]  /*12e0*/  ULOP3.LUT UR4, UR39, 0x1, URZ, 0xfc, !UPT ;  /* 0x0000000127047892 */ /* 0x000fc4000f8efc3f */
[----:B------:R-:W-:Y:S02]  /*12f0*/  ULEA UR6, UR6, UR5, 0xf ;  /* 0x0000000506067291 */ /* 0x000fe4000f8e783f */
[----:B------:R-:W-:Y:S02]  /*1300*/  UISETP.NE.AND UP0, UPT, UR4, 0x3, UPT ;  /* 0x000000030400788c */ /* 0x000fe4000bf05270 */
[----:B------:R-:W-:-:S04]  /*1310*/  UIADD3 UR6, UR6, 0x400, URZ ;  /* 0x0000040006067890 */ /* 0x000fc8000fffe03f */
[----:B------:R-:W-:Y:S01]  /*1320*/  PLOP3.LUT P0, PT, PT, PT, UP0, 0x80, 0x0 ;  /* 0x000000000000781c */ /* 0x000fe20003f0f008 */
[----:B------:R-:W-:-:S04]  /*1330*/  USHF.R.U32.HI UR6, URZ, 0x4, UR6 ;  /* 0x000000043f067899 */ /* 0x000fc80008011606 */
[----:B------:R-:W-:-:S04]  /*1340*/  ULOP3.LUT UR6, UR6, 0x3fff, URZ, 0xc0, !UPT ;  /* 0x00003fff06067892 */ /* 0x000fc8000f8ec03f */
[----:B------:R-:W-:-:S04]  /*1350*/  ULOP3.LUT UR6, UR6, 0x2000000, URZ, 0xfc, !UPT ;  /* 0x0200000006067892 */ /* 0x000fc8000f8efc3f */
[----:B------:R-:W-:Y:S08]  /*1360*/  @!P0 BRA `(.L_x_3216) ;  /* 0x0000000000048947 */ /* 0x000ff00003800000 */
[----:B------:R-:W-:Y:S01]  /*1370*/  BPT.TRAP 0x1 ;  /* 0x000000040000795c */ /* 0x000fe20000300000 */
.L_x_3216:
[----:B------:R-:W-:-:S04]  /*1380*/  SHF.L.U32 R2, RZ, 0x1f, RZ ;  /* 0x0000001fff027819 */ /* 0x000fc800000006ff */
[----:B------:R-:W0:Y:S02]  /*1390*/  SYNCS.PHASECHK.TRANS64.TRYWAIT P1, [UR5+0x28c50], R2 ;  /* 0x028c5002ff0075a7 */ /* 0x000e240008020145 */
[----:B0-----:R-:W-:Y:S05]  /*13a0*/  @!P1 BRA `(.L_x_3217) ;  /* 0x000000b800549947 */ /* 0x001fea0003800000 */
.L_x_3301:
[----:B------:R-:W-:Y:S01]  /*13b0*/  BAR.SYNC.DEFER_BLOCKING 0xe, 0x100 ;  /* 0x0384000000007b1d */ /* 0x000fe20000010000 */
[----:B------:R-:W-:Y:S02]  /*13c0*/  UIADD3 UR4, UR5, 0x26800, URZ ;  /* 0x0002680005047890 */ /* 0x000fe4000fffe03f */
[----:B------:R-:W-:Y:S02]  /*13d0*/  UIADD3 UR14, UR6, 0x80, URZ ;  /* 0x00000080060e7890 */ /* 0x000fe4000fffe03f */
[----:B------:R-:W-:Y:S01]  /*13e0*/  USHF.R.U32.HI UR4, URZ, 0x4, UR4 ;  /* 0x000000043f047899 */ /* 0x000fe20008011604 */
[----:B------:R-:W-:Y:S01]  /*13f0*/  UMOV UR9, 0x40000040 ;  /* 0x4000004000097882 */ /* 0x000fe20000000000 */
[----:B------:R-:W-:Y:S02]  /*1400*/  UMOV UR10, UR6 ;  /* 0x00000006000a7c82 */ /* 0x000fe40008000000 */
[----:B------:R-:W-:Y:S01]  /*1410*/  ULOP3.LUT UR4, UR4, 0x3fff, URZ, 0xc0, !UPT ;  /* 0x00003fff04047892 */ /* 0x000fe2000f8ec03f */
[----:B------:R-:W-:Y:S01]  /*1420*/  UMOV UR11, 0x40000040 ;  /* 0x40000040000b7882 */ /* 0x000fe20000000000 */
[----:B------:R-:W-:-:S02]  /*1430*/  UMOV UR13, 0x40000040 ;  /* 0x40000040000d7882 */ /* 0x000fc40000000000 */
[----:B------:R-:W-:Y:S01]  /*1440*/  ULOP3.LUT UR4, UR4, 0x10000, URZ, 0xfc, !UPT ;  /* 0x0001000004047892 */ /* 0x000fe2000f8efc3f */
[----:B------:R-:W-:Y:S01]  /*1450*/  UMOV UR15, 0x40000040 ;  /* 0x40000040000f7882 */ /* 0x000fe20000000000 */
[----:B------:R-:W-:Y:S02]  /*1460*/  UIADD3 UR18, UR6, 0x100, URZ ;  /* 0x0000010006127890 */ /* 0x000fe4000fffe03f */
[----:B------:R-:W-:-:S03]  /*1470*/  UIADD3 UR12, UR4, 0x2, URZ ;  /* 0x00000002040c7890 */ /* 0x000fc6000fffe03f */
[----:B------:R-:W-:Y:S01]  /*1480*/  UMOV UR8, UR4 ;  /* 0x0000000400087c82 */ /* 0x000fe20008000000 */
[----:B------:R-:W-:Y:S01]  /*1490*/  UIADD3 UR16, UR4, 0x4, URZ ;  /* 0x0000000404107890 */ /* 0x000fe2000fffe03f */
[----:B------:R-:W-:Y:S01]  /*14a0*/  UMOV UR17, 0x40000040 ;  /* 0x4000004000117882 */ /* 0x000fe20000000000 */
[----:B------:R-:W-:Y:S01]  /*14b0*/  WARPGROUP.ARRIVE ;  /* 0x00000000000079c5 */ /* 0x000fe20000000000 */
[----:B------:R-:W-:Y:S01]  /*14c0*/  UMOV UR19, 0x40000040 ;  /* 0x4000004000137882 */ /* 0x000fe20000000000 */
[----:B------:R-:W-:Y:S02]  /*14d0*/  UIADD3 UR20, UR4, 0x6, URZ ;  /* 0x0000000604147890 */ /* 0x000fe4000fffe03f */
[----:B------:R-:W-:Y:S02]  /*14e0*/  UIADD3 UR22, UR6, 0x180, URZ ;  /* 0x0000018006167890 */ /* 0x000fe4000fffe03f */
[----:B------:R-:W-:Y:S01]  /*14f0*/  HGMMA.64x256x16.F32 R24, gdesc[UR8].tnspB, RZ, !UPT, gsb0 ;  /* 0x43e00000081879f0 */ /* 0x000fe2000c0008ff */
[----:B------:R-:W-:Y:S01]  /*1500*/  UMOV UR21, 0x40000040 ;  /* 0x4000004000157882 */ /* 0x000fe20000000000 */
[----:B------:R-:W-:Y:S01]  /*1510*/  UMOV UR23, 0x40000040 ;  /* 0x4000004000177882 */ /* 0x000fe20000000000 */
[----:B------:R-:W-:-:S02]  /*1520*/  WARPGROUP.DEPBAR.LE gsb0, 0x0 ;  /* 0x00008000000079c5 */ /* 0x000fc40000010000 */
[----:B------:R-:W-:-:S15]  /*1530*/  WARPGROUP.ARRIVE ;  /* 0x00000000000079c5 */ /* 0x000fde0000000000 */
[----:B------:R-:W-:-:S08]  /*1540*/  NOP ;  /* 0x0000000000007918 */ /* 0x000fd00000000000 */
[----:B------:R-:W-:Y:S03]  /*1550*/  HGMMA.64x256x16.F32 R24, gdesc[UR12].tnspB, R24, gsb0 ;  /* 0x43e000000c1879f0 */ /* 0x000fe60008000818 */
[----:B------:R-:W-:Y:S02]  /*1560*/  WARPGROUP.DEPBAR.LE gsb0, 0x0 ;  /* 0x00008000000079c5 */ /* 0x000fe40000010000 */
        /* <DEDUP_REMOVED lines=8> */
[----:B------:R-:W-:Y:S06]  /*15f0*/  BAR.ARV 0xf, 0x100 ;  /* 0x03c4000000007b1d */ /* 0x000fec0000002000 */
[----:B------:R-:W-:Y:S05]  /*1600*/  @!P0 BRA `(.L_x_3218) ;  /* 0x0000000000048947 */ /* 0x000fea0003800000 */
[----:B------:R-:W-:Y:S01]  /*1610*/  BPT.TRAP 0x1 ;  /* 0x000000040000795c */ /* 0x000fe20000300000 */
.L_x_3218:
[----:B------:R-:W-:Y:S01]  /*1620*/  IADD3 R3, R3, -0x2, RZ ;  /* 0xfffffffe03037810 */ /* 0x000fe20007ffe0ff */
[----:B------:R-:W-:-:S03]  /*1630*/  UIADD3 UR4, UR5, 0x28c60, URZ ;  /* 0x00028c6005047890 */ /* 0x000fc6000fffe03f */
[----:B------:R-:W-:Y:S01]  /*1640*/  ISETP.GE.AND P1, PT, R3, R0, PT ;  /* 0x000000000300720c */ /* 0x000fe20003f26270 */
[----:B------:R-:W-:-:S09]  /*1650*/  UPRMT UR4, UR42, 0x654, UR4 ;  /* 0x000006542a047896 */ /* 0x000fd20008000004 */
[----:B------:R-:W-:Y:S01]  /*1660*/  SYNCS.ARRIVE.TRANS64.RED.A1T0 RZ, [UR4], RZ ;  /* 0x000000ffffff79a7 */ /* 0x000fe20008100404 */
[----:B------:R-:W-:Y:S02]  /*1670*/  UMOV UR4, URZ ;  /* 0x0000003f00047c82 */ /* 0x000fe40008000000 */
[----:B------:R-:W-:Y:S05]  /*1680*/  @!P1 BRA `(.L_x_3219) ;  /* 0x0000000800e09947 */ /* 0x000fea0003800000 */
[----:B------:R-:W-:Y:S01]  /*1690*/  IMAD.MOV.U32 R7, RZ, RZ, RZ ;  /* 0x000000ffff077224 */ /* 0x000fe200078e00ff */
[----:B------:R-:W-:-:S06]  /*16a0*/  UMOV UR4, URZ ;  /* 0x0000003f00047c82 */ /* 0x000fcc0008000000 */
.L_x_3225:
[----:B------:R-:W-:Y:S01]  /*16b0*/  BAR.SYNC.DEFER_BLOCKING 0xe, 0x100 ;  /* 0x0384000000007b1d */ /* 0x000fe20000010000 */
[----:B01----:R-:W-:Y:S01]  /*16c0*/  IMAD.U32 R5, RZ, RZ, UR4 ;  /* 0x00000004ff057e24 */ /* 0x003fe2000f8e00ff */
[----:B------:R-:W-:Y:S01]  /*16d0*/  UIADD3 UR4, UR4, 0x1, URZ ;  /* 0x0000000104047890 */ /* 0x000fe2000fffe03f */
[----:B------:R-:W-:Y:S02]  /*16e0*/  ISETP.GT.AND P2, PT, R3, R0, PT ;  /* 0x000000000300720c */ /* 0x000fe40003f44270 */
[----:B------:R-:W-:Y:S01]  /*16f0*/  IMAD R2, R5, 0x40, R4 ;  /* 0x0000004005027824 */ /* 0x000fe200078e0204 */
[----:B------:R-:W-:Y:S01]  /*1700*/  UISETP.NE.AND UP0, UPT, UR4, 0x2, UPT ;  /* 0x000000020400788c */ /* 0x000fe2000bf05270 */
[----:B------:R-:W-:-:S03]  /*1710*/  IADD3 R3, R3, -0x1, RZ ;  /* 0xffffffff03037810 */ /* 0x000fc60007ffe0ff */
[----:B------:R-:W-:Y:S01]  /*1720*/  LEA R2, R2, UR5, 0x2 ;  /* 0x0000000502027c11 */ /* 0x000fe2000f8e10ff */
[----:B------:R-:W-:Y:S02]  /*1730*/  USEL UR7, URZ, 0x1, UP0 ;  /* 0x000000013f077887 */ /* 0x000fe40008000000 */
[----:B------:R-:W-:-:S04]  /*1740*/  USEL UR4, UR4, URZ, UP0 ;  /* 0x0000003f04047287 */ /* 0x000fc80008000000 */
[----:B------:R-:W-:Y:S01]  /*1750*/  LOP3.LUT R7, R7, UR7, RZ, 0x3c, !PT ;  /* 0x0000000707077c12 */ /* 0x000fe2000f8e3cff */
[----:B------:R-:W0:Y:S04]  /*1760*/  LDS R5, [R2+0x28800] ;  /* 0x0288000002057984 */ /* 0x000e280000000800 */
[----:B------:R-:W1:Y:S01]  /*1770*/  LDS R6, [R2+0x28820] ;  /* 0x0288200002067984 */ /* 0x000e620000000800 */
        /* <DEDUP_REMOVED lines=64> */
[-C--:B-1----:R-:W-:Y:S01]  /*1b80*/  FMUL.FTZ R26, R26, R6.reuse ;  /* 0x000000061a1a7220 */ /* 0x082fe20000410000 */
        /* <DEDUP_REMOVED lines=65> */
.L_x_3220:
[----:B------:R-:W-:Y:S01]  /*1fa0*/  ULEA UR7, UR4, UR5, 0x3 ;  /* 0x0000000504077291 */ /* 0x000fe2000f8e183f */
[----:B------:R-:W-:-:S08]  /*1fb0*/  SHF.L.U32 R2, R7, 0x1f, RZ ;  /* 0x0000001f07027819 */ /* 0x000fd000000006ff */
[----:B------:R0:W1:Y:S01]  /*1fc0*/  SYNCS.PHASECHK.TRANS64.TRYWAIT P1, [UR7+0x28c50], R2 ;  /* 0x028c5002ff0075a7 */ /* 0x0000620008020147 */
[----:B------:R-:W-:Y:S05]  /*1fd0*/  @!P0 BRA `(.L_x_3221) ;  /* 0x0000000000048947 */ /* 0x000fea0003800000 */
[----:B------:R-:W-:Y:S01]  /*1fe0*/  BPT.TRAP 0x1 ;  /* 0x000000040000795c */ /* 0x000fe20000300000 */
.L_x_3221:
[----:B-1----:R-:W-:Y:S05]  /*1ff0*/  @P1 BRA `(.L_x_3222) ;  /* 0x0000000000081947 */ /* 0x002fea0003800000 */
[----:B------:R-:W1:Y:S02]  /*2000*/  SYNCS.PHASECHK.TRANS64.TRYWAIT P1, [UR7+0x28c50], R2 ;  /* 0x028c5002ff0075a7 */ /* 0x000e640008020147 */
[----:B-1----:R-:W-:Y:S05]  /*2010*/  @!P1 BRA `(.L_x_3223) ;  /* 0x000000ac00509947 */ /* 0x002fea0003800000 */
.L_x_3222:
[----:B------:R-:W-:Y:S01]  /*2020*/  ULEA UR10, UR4, UR6, 0xc ;  /* 0x00000006040a7291 */ /* 0x000fe2000f8e603f */
[----:B------:R-:W-:Y:S01]  /*2030*/  WARPGROUP.ARRIVE ;  /* 0x00000000000079c5 */ /* 0x000fe20000000000 */
[----:B------:R-:W-:Y:S01]  /*2040*/  UMOV UR11, 0x40000040 ;  /* 0x40000040000b7882 */ /* 0x000fe20000000000 */
[----:B------:R-:W-:Y:S01]  /*2050*/  UMOV UR15, 0x40000040 ;  /* 0x40000040000f7882 */ /* 0x000fe20000000000 */
[----:B------:R-:W-:Y:S02]  /*2060*/  UIADD3 UR14, UR10, 0x80, URZ ;  /* 0x000000800a0e7890 */ /* 0x000fe4000fffe03f */
[----:B------:R-:W-:Y:S01]  /*2070*/  UIADD3 UR18, UR10, 0x100, URZ ;  /* 0x000001000a127890 */ /* 0x000fe2000fffe03f */
[----:B------:R-:W-:Y:S02]  /*2080*/  UMOV UR19, 0x40000040 ;  /* 0x4000004000137882 */ /* 0x000fe40000000000 */
[----:B------:R-:W-:Y:S01]  /*2090*/  HGMMA.64x256x16.F32 R24, gdesc[UR8].tnspB, R24, gsb0 ;  /* 0x43e00000081879f0 */ /* 0x000fe20008000818 */
[----:B------:R-:W-:Y:S01]  /*20a0*/  UIADD3 UR22, UR10, 0x180, URZ ;  /* 0x000001800a167890 */ /* 0x000fe2000fffe03f */
        /* <DEDUP_REMOVED lines=17> */
.L_x_3224:
[----:B------:R-:W-:-:S04]  /*21c0*/  UIADD3 UR7, UR7, 0x28c60, URZ ;  /* 0x00028c6007077890 */ /* 0x000fc8000fffe03f */
[----:B------:R-:W-:-:S09]  /*21d0*/  UPRMT UR7, UR42, 0x654, UR7 ;  /* 0x000006542a077896 */ /* 0x000fd20008000007 */
[----:B------:R-:W-:Y:S01]  /*21e0*/  SYNCS.ARRIVE.TRANS64.RED.A1T0 RZ, [UR7], RZ ;  /* 0x000000ffffff79a7 */ /* 0x000fe20008100407 */
[----:B------:R-:W-:Y:S05]  /*21f0*/  @P2 BRA `(.L_x_3225) ;  /* 0xfffffff4002c2947 */ /* 0x000fea000383ffff */
[----:B------:R-:W-:-:S12]  /*2200*/  USHF.L.U32 UR4, UR4, 0x6, URZ ;  /* 0x0000000604047899 */ /* 0x000fd8000800063f */
.L_x_3219:
[----:B------:R-:W-:Y:S01]  /*2210*/  BAR.SYNC.DEFER_BLOCKING 0xe, 0x100 ;  /* 0x0384000000007b1d */ /* 0x000fe20000010000 */
[----:B------:R-:W-:Y:S01]  /*2220*/  VIADD R4, R4, UR4 ;  /* 0x0000000404047c36 */ /* 0x000fe20008000000 */
[----:B------:R-:W-:-:S04]  /*2230*/  PLOP3.LUT P0, PT, PT, PT, PT, 0x8, 0x0 ;  /* 0x000000000000781c */ /* 0x000fc80003f0e170 */
[----:B------:R-:W-:-:S05]  /*2240*/  LEA R4, R4, UR5, 0x2 ;  /* 0x0000000504047c11 */ /* 0x000fca000f8e10ff */
[----:B01----:R-:W0:Y:S04]  /*2250*/  LDS R2, [R4+0x28800] ;  /* 0x0288000004027984 */ /* 0x003e280000000800 */
[----:B------:R1:W2:Y:S02]  /*2260*/  LDS R0, [R4+0x28820] ;  /* 0x0288200004007984 */ /* 0x0002a40000000800 */
[----:B-1----:R-:W-:Y:S02]  /*2270*/  IMAD.MOV.U32 R4, RZ, RZ, RZ ;  /* 0x000000ffff047224 */ /* 0x002fe400078e00ff */
        /* <DEDUP_REMOVED lines=64> */
[-C--:B--2---:R-:W-:Y:S01]  /*2680*/  FMUL.FTZ R26, R26, R0.reuse ;  /* 0x000000001a1a7220 */ /* 0x084fe20000410000 */
        /* <DEDUP_REMOVED lines=63> */
[----:B------:R-:W-:Y:S01]  /*2a80*/  IMAD.MOV.U32 R2, RZ, RZ, RZ ;  /* 0x000000ffff027224 */ /* 0x000fe200078e00ff */
[----:B------:R-:W-:Y:S06]  /*2a90*/  BAR.ARV 0xf, 0x100 ;  /* 0x03c4000000007b1d */ /* 0x000fec0000002000 */
[----:B------:R-:W-:Y:S05]  /*2aa0*/  BRA `(.L_x_3215) ;  /* 0x0000004000d87947 */ /* 0x000fea0003800000 */
.L_x_3213:
[----:B------:R-:W-:Y:S01]  /*2ab0*/  UISETP.GE.AND UP0, UPT, UR43, 0x1, UPT ;  /* 0x000000012b00788c */ /* 0x000fe2000bf06270 */
[----:B------:R-:W-:-:S05]  /*2ac0*/  UMOV UR4, URZ ;  /* 0x0000003f00047c82 */ /* 0x000fca0008000000 */
[----:B------:R-:W-:-:S13]  /*2ad0*/  PLOP3.LUT P0, PT, PT, PT, UP0, 0x80, 0x0 ;  /* 0x000000000000781c */ /* 0x000fda0003f0f008 */
[----:B------:R-:W-:Y:S05]  /*2ae0*/  @!P0 BRA `(.L_x_3226) ;  /* 0x0000000000848947 */ /* 0x000fea0003800000 */
[----:B------:R-:W-:Y:S01]  /*2af0*/  MOV R3, UR11 ;  /* 0x0000000b00037c02 */ /* 0x000fe20008000f00 */
[----:B------:R-:W-:Y:S01]  /*2b00*/  UIADD3 UR8, UR6, -0x1, UR11 ;  /* 0xffffffff06087890 */ /* 0x000fe2000fffe00b */
[----:B------:R-:W-:Y:S02]  /*2b10*/  UMOV UR4, URZ ;  /* 0x0000003f00047c82 */ /* 0x000fe40008000000 */
[-C--:B------:R-:W-:Y:S02]  /*2b20*/  IABS R0, R3.reuse ;  /* 0x0000000300007213 */ /* 0x080fe40000000000 */
[----:B------:R-:W-:Y:S01]  /*2b30*/  IABS R5, R3 ;  /* 0x0000000300057213 */ /* 0x000fe20000000000 */
[----:B------:R-:W-:Y:S01]  /*2b40*/  IMAD.U32 R4, RZ, RZ, UR8 ;  /* 0x00000008ff047e24 */ /* 0x000fe2000f8e00ff */
[----:B------:R-:W-:Y:S01]  /*2b50*/  R2UR UR12, R0 ;  /* 0x00000000000c72ca */ /* 0x000fe200000e0000 */
[----:B------:R-:W-:-:S03]  /*2b60*/  ULOP3.LUT UR8, UR8, UR11, URZ, 0x3c, !UPT ;  /* 0x0000000b08087292 */ /* 0x000fc6000f8e3c3f */
[----:B------:R-:W-:-:S05]  /*2b70*/  IABS R4, R4 ;  /* 0x0000000400047213 */ /* 0x000fca0000000000 */
[----:B------:R-:W-:-:S04]  /*2b80*/  IMAD.MOV.U32 R3, RZ, RZ, R4 ;  /* 0x000000ffff037224 */ /* 0x000fc800078e0004 */
[----:B------:R-:W0:Y:S01]  /*2b90*/  I2F.RP R0, UR12 ;  /* 0x0000000c00007d06 */ /* 0x000e220008209400 */
[----:B------:R-:W-:-:S07]  /*2ba0*/  R2UR UR10, R3 ;  /* 0x00000000030a72ca */ /* 0x000fce00000e0000 */
[----:B0-----:R-:W0:Y:S02]  /*2bb0*/  MUFU.RCP R0, R0 ;  /* 0x0000000000007308 */ /* 0x001e240000001000 */
[----:B0-----:R-:W-:Y:S01]  /*2bc0*/  VIADD R2, R0, 0xffffffe ;  /* 0x0ffffffe00027836 */ /* 0x001fe20000000000 */
[----:B------:R-:W-:-:S05]  /*2bd0*/  IADD3 R0, RZ, -R5, RZ ;  /* 0x80000005ff007210 */ /* 0x000fca0007ffe0ff */
        /* <DEDUP_REMOVED lines=18> */
.L_x_3226:
[----:B------:R-:W-:Y:S01]  /*2d00*/  UIMAD UR40, UR7, UR4, URZ ;  /* 0x00000004072872a4 */ /* 0x000fe2000f8e023f */
[----:B------:R-:W-:Y:S01]  /*2d10*/  IMAD.U32 R0, RZ, RZ, UR6 ;  /* 0x00000006ff007e24 */ /* 0x000fe2000f8e00ff */
[----:B------:R-:W-:Y:S01]  /*2d20*/  PLOP3.LUT P0, PT, PT, PT, PT, 0x80, 0x0 ;  /* 0x000000000000781c */ /* 0x000fe20003f0f070 */
[----:B------:R-:W-:Y:S01]  /*2d30*/  IMAD.U32 R3, RZ, RZ, UR4 ;  /* 0x00000004ff037e24 */ /* 0x000fe2000f8e00ff */
[----:B------:R-:W-:Y:S01]  /*2d40*/  MOV R4, RZ ;  /* 0x000000ff00047202 */ /* 0x000fe20000000f00 */
[----:B------:R-:W-:Y:S01]  /*2d50*/  IMAD.MOV.U32 R2, RZ, RZ, RZ ;  /* 0x000000ffff027224 */ /* 0x000fe200078e00ff */
[----:B------:R-:W-:Y:S02]  /*2d60*/  CS2R R150, SRZ ;  /* 0x0000000000967805 */ /* 0x000fe4000001ff00 */
[----:B------:R-:W-:Y:S02]  /*2d70*/  CS2R R148, SRZ ;  /* 0x0000000000947805 */ /* 0x000fe4000001ff00 */
[----:B------:R-:W-:-:S02]  /*2d80*/  VIADDMNMX R0, R3, UR40, R0, PT ;  /* 0x0000002803007c46 */ /* 0x000fc4000b800100 */
[----:B------:R-:W-:Y:S02]  /*2d90*/  CS2R R146, SRZ ;  /* 0x0000000000927805 */ /* 0x000fe4000001ff00 */
[----:B------:R-:W-:Y:S02]  /*2da0*/  CS2R R144, SRZ ;  /* 0x0000000000907805 */ /* 0x000fe4000001ff00 */
[----:B------:R-:W-:Y:S02]  /*2db0*/  CS2R R142, SRZ ;  /* 0x00000000008e7805 */ /* 0x000fe4000001ff00 */
[----:B------:R-:W-:Y:S02]  /*2dc0*/  R2UR UR44, R0 ;  /* 0x00000000002c72ca */ /* 0x000fe400000e0000 */
        /* <DEDUP_REMOVED lines=12> */
[----:B------:R-:W-:Y:S01]  /*2e90*/  UISETP.GT.AND UP0, UPT, UR44, UR40, UPT ;  /* 0x000000282c00728c */ /* 0x000fe2000bf04270 */
[----:B------:R-:W-:Y:S02]  /*2ea0*/  CS2R R116, SRZ ;  /* 0x0000000000747805 */ /* 0x000fe4000001ff00 */
[----:B------:R-:W-:-:S02]  /*2eb0*/  CS2R R114, SRZ ;  /* 0x0000000000727805 */ /* 0x000fc4000001ff00 */
[----:B------:R-:W-:Y:S02]  /*2ec0*/  CS2R R112, SRZ ;  /* 0x0000000000707805 */ /* 0x000fe4000001ff00 */
[----:B------:R-:W-:Y:S02]  /*2ed0*/  CS2R R110, SRZ ;  /* 0x00000000006e7805 */ /* 0x000fe4000001ff00 */
[----:B------:R-:W-:Y:S02]  /*2ee0*/  CS2R R108, SRZ ;  /* 0x00000000006c7805 */ /* 0x000fe4000001ff00 */
[----:B------:R-:W-:Y:S02]  /*2ef0*/  PLOP3.LUT P1, PT, PT, PT, UP0, 0x80, 0x0 ;  /* 0x000000000000781c */ /* 0x000fe40003f2f008 */
        /* <DEDUP_REMOVED lines=43> */
[----:B------:R-:W-:Y:S01]  /*31b0*/  SHF.R.S32.HI R17, RZ, 0x1f, R16 ;  /* 0x0000001fff117819 */ /* 0x000fe20000011410 */
[----:B------:R-:W-:Y:S02]  /*31c0*/  UMOV UR41, 0x400 ;  /* 0x0000040000297882 */ /* 0x000fe40000000000 */
[----:B------:R-:W-:Y:S01]  /*31d0*/  ULEA UR41, UR42, UR41, 0x18 ;  /* 0x000000292a297291 */ /* 0x000fe2000f8ec03f */
[----:B------:R-:W-:-:S04]  /*31e0*/  LEA.HI R18, R17, R16, RZ, 0x7 ;  /* 0x0000001011127211 */ /* 0x000fc800078f38ff */
[----:B------:R-:W-:-:S05]  /*31f0*/  SHF.R.S32.HI R19, RZ, 0x7, R18 ;  /* 0x00000007ff137819 */ /* 0x000fca0000011412 */
[----:B------:R-:W0:Y:S02]  /*3200*/  SHFL.IDX PT, R0, R19, RZ, 0x1f ;  /* 0x00001fff13007589 */ /* 0x000e2400000e0000 */
[----:B0-----:R-:W-:-:S13]  /*3210*/  R2UR UR4, R0 ;  /* 0x00000000000472ca */ /* 0x001fda00000e0000 */
[----:B------:R-:W-:-:S04]  /*3220*/  ULEA.HI UR5, UR4, UR4, URZ, 0x1 ;  /* 0x0000000404057291 */ /* 0x000fc8000f8f083f */
[----:B------:R-:W-:-:S04]  /*3230*/  ULOP3.LUT UR5, UR5, 0x1fffe, URZ, 0xc0, !UPT ;  /* 0x0001fffe05057892 */ /* 0x000fc8000f8ec03f */
[----:B------:R-:W-:Y:S02]  /*3240*/  UIADD3 UR5, UR4, -UR5, URZ ;  /* 0x8000000504057290 */ /* 0x000fe4000fffe03f */
[----:B------:R-:W-:Y:S02]  /*3250*/  UIADD3 UR4, UR41, 0x26800, URZ ;  /* 0x0002680029047890 */ /* 0x000fe4000fffe03f */
[----:B------:R-:W-:Y:S02]  /*3260*/  ULEA UR5, UR5, UR41, 0xf ;  /* 0x0000002905057291 */ /* 0x000fe4000f8e783f */
[----:B------:R-:W-:Y:S02]  /*3270*/  ULOP3.LUT UP0, URZ, UR4, 0x3ff, URZ, 0xc0, !UPT ;  /* 0x000003ff043f7892 */ /* 0x000fe4000f80c03f */
[----:B------:R-:W-:-:S04]  /*3280*/  UIADD3 UR5, UR5, 0x400, URZ ;  /* 0x0000040005057890 */ /* 0x000fc8000fffe03f */
[----:B------:R-:W-:Y:S01]  /*3290*/  PLOP3.LUT P0, PT, PT, PT, UP0, 0x80, 0x0 ;  /* 0x000000000000781c */ /* 0x000fe20003f0f008 */
[----:B------:R-:W-:-:S04]  /*32a0*/  USHF.R.U32.HI UR5, URZ, 0x4, UR5 ;  /* 0x000000043f057899 */ /* 0x000fc80008011605 */
[----:B------:R-:W-:-:S08]  /*32b0*/  ULOP3.LUT UR45, UR5, 0x3fff, URZ, 0xc0, !UPT ;  /* 0x00003fff052d7892 */ /* 0x000fd0000f8ec03f */
        /* <DEDUP_REMOVED lines=17> */
.L_x_3227:
[----:B------:R-:W-:Y:S02]  /*33d0*/  SHF.L.U32 R9, RZ, 0x1f, RZ ;  /* 0x0000001fff097819 */ /* 0x000fe400000006ff */
[----:B------:R-:W-:Y:S02]  /*33e0*/  LOP3.LUT R3, R18, 0xffffff80, RZ, 0xc0, !PT ;  /* 0xffffff8012037812 */ /* 0x000fe400078ec0ff */
[----:B------:R-:W0:Y:S01]  /*33f0*/  SYNCS.PHASECHK.TRANS64.TRYWAIT P0, [UR41+0x28c00], R9 ;  /* 0x028c0009ff0075a7 */ /* 0x000e220008000169 */
[----:B------:R-:W-:Y:S02]  /*3400*/  LEA.HI R0, R19, R19, RZ, 0x1 ;  /* 0x0000001313007211 */ /* 0x000fe400078f08ff */
[----:B------:R-:W-:Y:S02]  /*3410*/  IMAD.IADD R3, R16, 0x1, -R3 ;  /* 0x0000000110037824 */ /* 0x000fe400078e0a03 */
[----:B------:R-:W-:-:S03]  /*3420*/  LOP3.LUT R2, R0, 0xfffffe, RZ, 0xc0, !PT ;  /* 0x00fffffe00027812 */ /* 0x000fc600078ec0ff */
[----:B------:R-:W-:-:S04]  /*3430*/  SHF.R.S32.HI R4, RZ, 0x1f, R3 ;  /* 0x0000001fff047819 */ /* 0x000fc80000011403 */
[----:B------:R-:W-:-:S04]  /*3440*/  LEA.HI R5, R4, R3, RZ, 0x2 ;  /* 0x0000000304057211 */ /* 0x000fc800078f10ff */
[--C-:B------:R-:W-:Y:S02]  /*3450*/  SHF.R.S32.HI R6, RZ, 0x2, R5.reuse ;  /* 0x00000002ff067819 */ /* 0x100fe40000011405 */
[----:B------:R-:W-:Y:S01]  /*3460*/  SHF.R.S32.HI R7, RZ, 0x1f, R5 ;  /* 0x0000001fff077819 */ /* 0x000fe20000011405 */
[----:B0-----:R-:W-:Y:S06]  /*3470*/  @!P0 BRA `(.L_x_3228) ;  /* 0x0000009800508947 */ /* 0x001fec0003800000 */
.L_x_3302:
[----:B------:R-:W-:Y:S01]  /*3480*/  ULOP3.LUT UR4, UR39, 0x1, URZ, 0xfc, !UPT ;  /* 0x0000000127047892 */ /* 0x000fe2000f8efc3f */
[----:B0-----:R-:W-:Y:S01]  /*3490*/  LOP3.LUT R0, R5, 0x7ffffffc, RZ, 0xc0, !PT ;  /* 0x7ffffffc05007812 */ /* 0x001fe200078ec0ff */
[----:B------:R-:W-:Y:S01]  /*34a0*/  IMAD.IADD R2, R19, 0x1, -R2 ;  /* 0x0000000113027824 */ /* 0x000fe200078e0a02 */
[----:B------:R-:W-:Y:S02]  /*34b0*/  LEA.HI R7, R7, R6, RZ, 0x3 ;  /* 0x0000000607077211 */ /* 0x000fe400078f18ff */
[----:B------:R-:W-:Y:S01]  /*34c0*/  LEA.HI R4, R4, R3, RZ, 0x5 ;  /* 0x0000000304047211 */ /* 0x000fe200078f28ff */
[----:B------:R-:W-:Y:S01]  /*34d0*/  IMAD.IADD R0, R3, 0x1, -R0 ;  /* 0x0000000103007824 */ /* 0x000fe200078e0a00 */
[----:B------:R-:W-:Y:S02]  /*34e0*/  MOV R5, UR4 ;  /* 0x0000000400057c02 */ /* 0x000fe40008000f00 */
[----:B------:R-:W-:Y:S01]  /*34f0*/  LOP3.LUT R7, R7, 0xfffffff8, RZ, 0xc0, !PT ;  /* 0xfffffff807077812 */ /* 0x000fe200078ec0ff */
[----:B------:R-:W-:Y:S01]  /*3500*/  IMAD.SHL.U32 R3, R0, 0x2, RZ ;  /* 0x0000000200037824 */ /* 0x000fe200078e00ff */
[----:B------:R-:W-:-:S02]  /*3510*/  ISETP.NE.AND P0, PT, R5, 0x3, PT ;  /* 0x000000030500780c */ /* 0x000fc40003f05270 */
[----:B------:R-:W-:Y:S01]  /*3520*/  SHF.R.S32.HI R4, RZ, 0x5, R4 ;  /* 0x00000005ff047819 */ /* 0x000fe20000011404 */
[----:B------:R-:W-:Y:S01]  /*3530*/  IMAD.IADD R7, R6, 0x1, -R7 ;  /* 0x0000000106077824 */ /* 0x000fe200078e0a07 */
[----:B------:R-:W-:-:S03]  /*3540*/  LEA R0, R2, R3, 0x8 ;  /* 0x0000000302007211 */ /* 0x000fc600078e40ff */
[----:B------:R-:W-:-:S06]  /*3550*/  IMAD R2, R4, 0x10, R7 ;  /* 0x0000001004027824 */ /* 0x000fcc00078e0207 */
[----:B------:R-:W-:Y:S05]  /*3560*/  @!P0 BRA `(.L_x_3229) ;  /* 0x0000000000048947 */ /* 0x000fea0003800000 */
[----:B------:R-:W-:Y:S01]  /*3570*/  BPT.TRAP 0x1 ;  /* 0x000000040000795c */ /* 0x000fe20000300000 */
.L_x_3229:
[----:B------:R0:W1:Y:S01]  /*3580*/  SYNCS.PHASECHK.TRANS64.TRYWAIT P1, [UR41+0x28c30], R9 ;  /* 0x028c3009ff0075a7 */ /* 0x0000620008020169 */
[----:B------:R-:W-:Y:S05]  /*3590*/  @!P0 BRA `(.L_x_3230) ;  /* 0x0000000000048947 */ /* 0x000fea0003800000 */
[----:B------:R-:W-:Y:S01]  /*35a0*/  BPT.TRAP 0x1 ;  /* 0x000000040000795c */ /* 0x000fe20000300000 */
.L_x_3230:
[----:B-1----:R-:W-:Y:S05]  /*35b0*/  @P1 BRA `(.L_x_3231) ;  /* 0x0000000000081947 */ /* 0x002fea0003800000 */
[----:B------:R-:W1:Y:S02]  /*35c0*/  SYNCS.PHASECHK.TRANS64.TRYWAIT P1, [UR41+0x28c30], R9 ;  /* 0x028c3009ff0075a7 */ /* 0x000e640008020169 */
[----:B-1----:R-:W-:Y:S05]  /*35d0*/  @!P1 BRA `(.L_x_3232) ;  /* 0x0000009800109947 */ /* 0x002fea0003800000 */
.L_x_3231:
[----:B------:R-:W-:Y:S05]  /*35e0*/  WARPSYNC.ALL ;  /* 0x0000000000007948 */ /* 0x000fea0003800000 */
[----:B------:R-:W-:Y:S01]  /*35f0*/  UIADD3 UR4, UR41, 0x20400, URZ ;  /* 0x0002040029047890 */ /* 0x000fe2000fffe03f */
[----:B------:R-:W-:Y:S01]  /*3600*/  WARPGROUP.ARRIVE ;  /* 0x00000000000079c5 */ /* 0x000fe20000000000 */
[----:B------:R-:W-:Y:S02]  /*3610*/  UIADD3 UR5, UR41, 0x22400, URZ ;  /* 0x0002240029057890 */ /* 0x000fe4000fffe03f */
[----:B------:R-:W-:Y:S02]  /*3620*/  USHF.R.U32.HI UR4, URZ, 0x4, UR4 ;  /* 0x000000043f047899 */ /* 0x000fe40008011604 */
[----:B------:R-:W-:-:S02]  /*3630*/  USHF.R.U32.HI UR5, URZ, 0x4, UR5 ;  /* 0x000000043f057899 */ /* 0x000fc40008011605 */
[----:B------:R-:W-:Y:S02]  /*3640*/  ULOP3.LUT UR4, UR4, 0x3fff, URZ, 0xc0, !UPT ;  /* 0x00003fff04047892 */ /* 0x000fe4000f8ec03f */
[----:B------:R-:W-:Y:S02]  /*3650*/  ULOP3.LUT UR5, UR5, 0x3fff, URZ, 0xc0, !UPT ;  /* 0x00003fff05057892 */ /* 0x000fe4000f8ec03f */
[----:B------:R-:W-:Y:S02]  /*3660*/  ULOP3.LUT UR8, UR4, 0x10000, URZ, 0xfc, !UPT ;  /* 0x0001000004087892 */ /* 0x000fe4000f8efc3f */
[----:B------:R-:W-:Y:S01]  /*3670*/  ULOP3.LUT UR6, UR5, 0x10000, URZ, 0xfc, !UPT ;  /* 0x0001000005067892 */ /* 0x000fe2000f8efc3f */
[----:B------:R-:W-:Y:S01]  /*3680*/  UMOV UR9, 0x40000040 ;  /* 0x4000004000097882 */ /* 0x000fe20000000000 */
[----:B------:R-:W-:Y:S01]  /*3690*/  UMOV UR7, 0x40000040 ;  /* 0x4000004000077882 */ /* 0x000fe20000000000 */
[----:B------:R-:W-:Y:S02]  /*36a0*/  UMOV UR5, UR9 ;  /* 0x0000000900057c82 */ /* 0x000fe40008000000 */
[----:B------:R-:W-:Y:S01]  /*36b0*/  UMOV UR4, UR8 ;  /* 0x0000000800047c82 */ /* 0x000fe20008000000 */
[----:B------:R-:W-:-:S02]  /*36c0*/  UIADD3 UR12, UR8, 0x2, URZ ;  /* 0x00000002080c7890 */ /* 0x000fc4000fffe03f */
[----:B------:R-:W-:Y:S02]  /*36d0*/  UIADD3 UR14, UR6, 0x2, URZ ;  /* 0x00000002060e7890 */ /* 0x000fe4000fffe03f */
[----:B------:R-:W-:Y:S01]  /*36e0*/  HGMMA.64x64x16.F32 R24, gdesc[UR4], RZ, !UPT, gsb0 ;  /* 0x00e00000041879f0 */ /* 0x000fe2000c0008ff */
        /* <DEDUP_REMOVED lines=10> */
[----:B------:R-:W-:Y:S02]  /*3790*/  WARPGROUP.DEPBAR.LE gsb0, 0x0 ;  /* 0x00008000000079c5 */ /* 0x000fe40000010000 */
[----:B------:R-:W-:-:S06]  /*37a0*/  WARPGROUP.ARRIVE ;  /* 0x00000000000079c5 */ /* 0x000fcc0000000000 */
[----:B------:R-:W-:Y:S03]  /*37b0*/  HGMMA.64x64x16.F32 R24, gdesc[UR12], R24, gsb0 ;  /* 0x00e000000c1879f0 */ /* 0x000fe60008000818 */
[----:B------:R-:W-:Y:S02]  /*37c0*/  WARPGROUP.DEPBAR.LE gsb0, 0x0 ;  /* 0x00008000000079c5 */ /* 0x000fe40000010000 */
[----:B------:R-:W-:-:S06]  /*37d0*/  WARPGROUP.ARRIVE ;  /* 0x00000000000079c5 */ /* 0x000fcc0000000000 */
[----:B------:R-:W-:Y:S03]  /*37e0*/  HGMMA.64x64x16.F32 R24, gdesc[UR16], R24, gsb0 ;  /* 0x00e00000101879f0 */ /* 0x000fe60008000818 */
[----:B------:R-:W-:Y:S02]  /*37f0*/  WARPGROUP.DEPBAR.LE gsb0, 0x0 ;  /* 0x00008000000079c5 */ /* 0x000fe40000010000 */
[----:B------:R-:W-:-:S06]  /*3800*/  WARPGROUP.ARRIVE ;  /* 0x00000000000079c5 */ /* 0x000fcc0000000000 */
[----:B------:R-:W-:Y:S03]  /*3810*/  HGMMA.64x64x16.F32 R24, gdesc[UR20], R24, gsb0 ;  /* 0x00e00000141879f0 */ /* 0x000fe60008000818 */
[----:B------:R-:W-:Y:S02]  /*3820*/  WARPGROUP.DEPBAR.LE gsb0, 0x0 ;  /* 0x00008000000079c5 */ /* 0x000fe40000010000 */
[----:B------:R-:W-:Y:S05]  /*3830*/  @!P0 BRA `(.L_x_3233) ;  /* 0x0000000000048947 */ /* 0x000fea0003800000 */
[----:B------:R-:W-:Y:S01]  /*3840*/  BPT.TRAP 0x1 ;  /* 0x000000040000795c */ /* 0x000fe20000300000 */
.L_x_3233:
[----:B------:R-:W-:Y:S01]  /*3850*/  UIMAD UR43, UR44, -0x40, UR43 ;  /* 0xffffffc02c2b78a4 */ /* 0x000fe2000f8e022b */
[----:B------:R-:W-:Y:S01]  /*3860*/  ULDC UR11, c[0x0][0x988] ;  /* 0x00026200000b7ab9 */ /* 0x000fe20000000800 */
[----:B------:R-:W-:-:S04]  /*3870*/  UIADD3 UR4, UR41, 0x28c40, URZ ;  /* 0x00028c4029047890 */ /* 0x000fc8000fffe03f */
[----:B-1----:R-:W-:Y:S01]  /*3880*/  IMAD.U32 R4, RZ, RZ, UR43 ;  /* 0x0000002bff047e24 */ /* 0x002fe2000f8e00ff */
[----:B------:R-:W-:-:S04]  /*3890*/  UPRMT UR4, UR42, 0x654, UR4 ;  /* 0x000006542a047896 */ /* 0x000fc80008000004 */
[----:B------:R-:W-:-:S04]  /*38a0*/  IADD3 R3, -R3, 0x40, R4 ;  /* 0x0000004003037810 */ /* 0x000fc80007ffe104 */
[C---:B------:R-:W-:Y:S01]  /*38b0*/  ISETP.GT.AND P5, PT, R3.reuse, RZ, PT ;  /* 0x000000ff0300720c */ /* 0x040fe20003fa4270 */
[----:B------:R-:W-:Y:S01]  /*38c0*/  SYNCS.ARRIVE.TRANS64.RED.A1T0 RZ, [UR4], RZ ;  /* 0x000000ffffff79a7 */ /* 0x000fe20008100404 */
[----:B------:R-:W-:Y:S01]  /*38d0*/  BAR.SYNC.DEFER_BLOCKING 0xf, 0x100 ;  /* 0x03c4000000007b1d */ /* 0x000fe20000010000 */
        /* <DEDUP_REMOVED lines=54> */
[----:B------:R-:W-:Y:S02]  /*3c40*/  FMNMX.FTZ R4, R52, R3, !PT ;  /* 0x0000000334047209 */ /* 0x000fe40007810000 */
[----:B------:R-:W-:Y:S02]  /*3c50*/  FSEL R46, R46, -INF , P1 ;  /* 0xff8000002e2e7808 */ /* 0x000fe40000800000 */
[----:B------:R-:W-:Y:S02]  /*3c60*/  FMNMX.FTZ R6, R53, R4, !PT ;  /* 0x0000000435067209 */ /* 0x000fe40007810000 */
[----:B------:R-:W-:Y:S02]  /*3c70*/  FSEL R47, R47, -INF , P6 ;  /* 0xff8000002f2f7808 */ /* 0x000fe40003000000 */
[----:B------:R-:W-:Y:S01]  /*3c80*/  FSEL R50, R50, -INF , P5 ;  /* 0xff80000032327808 */ /* 0x000fe20002800000 */
[----:B------:R-:W1:Y:S01]  /*3c90*/  SHFL.BFLY PT, R3, R6, 0x2, 0x1f ;  /* 0x0c401f0006037f89 */ /* 0x000e6200000e0000 */
[----:B------:R-:W-:-:S02]  /*3ca0*/  FSEL R51, R51, -INF , P4 ;  /* 0xff80000033337808 */ /* 0x000fc40002000000 */
[----:B------:R-:W-:Y:S02]  /*3cb0*/  FSEL R54, R54, -INF , P3 ;  /* 0xff80000036367808 */ /* 0x000fe40001800000 */
[----:B------:R-:W-:Y:S02]  /*3cc0*/  FSEL R55, R55, -INF , P2 ;  /* 0xff80000037377808 */ /* 0x000fe40001000000 */
[----:B-1----:R-:W-:Y:S02]  /*3cd0*/  FMNMX.FTZ R7, R6, R3, !PT ;  /* 0x0000000306077209 */ /* 0x002fe40007810000 */
[----:B------:R-:W-:-:S03]  /*3ce0*/  FMNMX.FTZ R3, R26, R27, !PT ;  /* 0x0000001b1a037209 */ /* 0x000fc60007810000 */
[----:B------:R-:W1:Y:S01]  /*3cf0*/  SHFL.BFLY PT, R8, R7, 0x1, 0x1f ;  /* 0x0c201f0007087f89 */ /* 0x000e6200000e0000 */
[----:B------:R-:W-:-:S04]  /*3d00*/  FMNMX.FTZ R4, R30, R3, !PT ;  /* 0x000000031e047209 */ /* 0x000fc80007810000 */
[----:B------:R-:W-:-:S04]  /*3d10*/  FMNMX.FTZ R3, R31, R4, !PT ;  /* 0x000000041f037209 */ /* 0x000fc80007810000 */
[----:B------:R-:W-:-:S04]  /*3d20*/  FMNMX.FTZ R4, R34, R3, !PT ;  /* 0x0000000322047209 */ /* 0x000fc80007810000 */
[----:B------:R-:W-:-:S04]  /*3d30*/  FMNMX.FTZ R3, R35, R4, !PT ;  /* 0x0000000423037209 */ /* 0x000fc80007810000 */
[----:B------:R-:W-:-:S04]  /*3d40*/  FMNMX.FTZ R4, R38, R3, !PT ;  /* 0x0000000326047209 */ /* 0x000fc80007810000 */
[----:B------:R-:W-:Y:S02]  /*3d50*/  FMNMX.FTZ R5, R39, R4, !PT ;  /* 0x0000000427057209 */ /* 0x000fe40007810000 */
[----:B-1----:R-:W-:Y:S02]  /*3d60*/  FMNMX.FTZ R3, R7, R8, !PT ;  /* 0x0000000807037209 */ /* 0x002fe40007810000 */
[----:B------:R-:W-:Y:S02]  /*3d70*/  FMNMX.FTZ R4, R42, R5, !PT ;  /* 0x000000052a047209 */ /* 0x000fe40007810000 */
[C---:B------:R-:W-:Y:S01]  /*3d80*/  FSETP.NEU.FTZ.AND P1, PT, R3.reuse, -INF , PT ;  /* 0xff8000000300780b */ /* 0x040fe20003f3d000 */
[----:B------:R-:W-:Y:S01]  /*3d90*/  FMUL.FTZ R6, R3, UR11 ;  /* 0x0000000b03067c20 */ /* 0x000fe20008410000 */
[----:B------:R-:W-:-:S04]  /*3da0*/  FMNMX.FTZ R5, R43, R4, !PT ;  /* 0x000000042b057209 */ /* 0x000fc80007810000 */
[----:B------:R-:W-:Y:S02]  /*3db0*/  FMNMX.FTZ R4, R46, R5, !PT ;  /* 0x000000052e047209 */ /* 0x000fe40007810000 */
[----:B------:R-:W-:Y:S02]  /*3dc0*/  FSEL R7, R6, RZ, P1 ;  /* 0x000000ff06077208 */ /* 0x000fe40000800000 */
[----:B------:R-:W-:-:S03]  /*3dd0*/  FMNMX.FTZ R5, R47, R4, !PT ;  /* 0x000000042f057209 */ /* 0x000fc60007810000 */
[--C-:B------:R-:W-:Y:S01]  /*3de0*/  FFMA.FTZ R24, R24, UR11, -R7.reuse ;  /* 0x0000000b18187c23 */ /* 0x100fe20008010807 */
[----:B------:R-:W-:Y:S01]  /*3df0*/  FMNMX.FTZ R4, R50, R5, !PT ;  /* 0x0000000532047209 */ /* 0x000fe20007810000 */
[--C-:B------:R-:W-:Y:S01]  /*3e00*/  FFMA.FTZ R25, R25, UR11, -R7.reuse ;  /* 0x0000000b19197c23 */ /* 0x100fe20008010807 */
[--C-:B------:R-:W-:Y:S01]  /*3e10*/  FFMA.FTZ R28, R28, UR11, -R7.reuse ;  /* 0x0000000b1c1c7c23 */ /* 0x100fe20008010807 */
        /* <DEDUP_REMOVED lines=13> */
[--C-:B------:R-:W-:Y:S01]  /*3ef0*/  FFMA.FTZ R49, R49, UR11, -R7.reuse ;  /* 0x0000000b31317c23 */ /* 0x100fe20008010807 */
[----:B------:R-:W1:Y:S01]  /*3f00*/  SHFL.BFLY PT, R5, R4, 0x2, 0x1f ;  /* 0x0c401f0004057f89 */ /* 0x000e6200000e0000 */
[--C-:B------:R-:W-:Y:S01]  /*3f10*/  FFMA.FTZ R52, R52, UR11, -R7.reuse ;  /* 0x0000000b34347c23 */ /* 0x100fe20008010807 */
[----:B------:R-:W-:Y:S01]  /*3f20*/  FFMA.FTZ R7, R53, UR11, -R7 ;  /* 0x0000000b35077c23 */ /* 0x000fe20008010807 */
[----:B------:R-:W-:Y:S08]  /*3f30*/  MUFU.EX2 R24, R24 ;  /* 0x0000001800187308 */ /* 0x000ff00000000800 */
[----:B------:R-:W-:Y:S08]  /*3f40*/  MUFU.EX2 R11, R7 ;  /* 0x00000007000b7308 */ /* 0x000ff00000000800 */
[----:B------:R-:W2:Y:S01]  /*3f50*/  MUFU.EX2 R25, R25 ;  /* 0x0000001900197308 */ /* 0x000ea20000000800 */
[----:B-1----:R-:W-:-:S07]  /*3f60*/  FMNMX.FTZ R6, R4, R5, !PT ;  /* 0x0000000504067209 */ /* 0x002fce0007810000 */
[----:B------:R-:W-:Y:S01]  /*3f70*/  MUFU.EX2 R28, R28 ;  /* 0x0000001c001c7308 */ /* 0x000fe20000000800 */
[----:B------:R-:W1:Y:S07]  /*3f80*/  SHFL.BFLY PT, R5, R6, 0x1, 0x1f ;  /* 0x0c201f0006057f89 */ /* 0x000e6e00000e0000 */
[----:B------:R-:W3:Y:S01]  /*3f90*/  MUFU.EX2 R29, R29 ;  /* 0x0000001d001d7308 */ /* 0x000ee20000000800 */
[----:B--2---:R-:W-:-:S07]  /*3fa0*/  F2FP.F16.F32.PACK_AB R152, R25, R24 ;  /* 0x000000181998723e */ /* 0x004fce00000000ff */
[----:B------:R-:W-:Y:S08]  /*3fb0*/  MUFU.EX2 R32, R32 ;  /* 0x0000002000207308 */ /* 0x000ff00000000800 */
[----:B------:R-:W-:Y:S01]  /*3fc0*/  MUFU.EX2 R33, R33 ;  /* 0x0000002100217308 */ /* 0x000fe20000000800 */
[----:B---3--:R-:W-:Y:S02]  /*3fd0*/  F2FP.F16.F32.PACK_AB R154, R29, R28 ;  /* 0x0000001c1d9a723e */ /* 0x008fe400000000ff */
[----:B-1----:R-:W-:-:S04]  /*3fe0*/  FMNMX.FTZ R5, R6, R5, !PT ;  /* 0x0000000506057209 */ /* 0x002fc80007810000 */
[C---:B------:R-:W-:Y:S01]  /*3ff0*/  FSETP.NEU.FTZ.AND P1, PT, R5.reuse, -INF , PT ;  /* 0xff8000000500780b */ /* 0x040fe20003f3d000 */
[----:B------:R-:W-:Y:S01]  /*4000*/  FMUL.FTZ R4, R5, UR11 ;  /* 0x0000000b05047c20 */ /* 0x000fe20008410000 */
[----:B------:R-:W-:Y:S04]  /*4010*/  MUFU.EX2 R36, R36 ;  /* 0x0000002400247308 */ /* 0x000fe80000000800 */
[----:B------:R-:W-:Y:S02]  /*4020*/  FSEL R10, R4, RZ, P1 ;  /* 0x000000ff040a7208 */ /* 0x000fe40000800000 */
[-C--:B------:R-:W-:Y:S02]  /*4030*/  LEA.HI R4, R17, R16.reuse, RZ, 0x4 ;  /* 0x0000001011047211 */ /* 0x080fe400078f20ff */
[----:B------:R-:W-:Y:S01]  /*4040*/  MUFU.EX2 R37, R37 ;  /* 0x0000002500257308 */ /* 0x000fe20000000800 */
[--C-:B------:R-:W-:Y:S01]  /*4050*/  FFMA.FTZ R26, R26, UR11, -R10.reuse ;  /* 0x0000000b1a1a7c23 */ /* 0x100fe2000801080a */
[----:B------:R-:W-:Y:S01]  /*4060*/  LOP3.LUT R7, R4, 0xfffffff0, RZ, 0xc0, !PT ;  /* 0xfffffff004077812 */ /* 0x000fe200078ec0ff */
[--C-:B------:R-:W-:Y:S01]  /*4070*/  FFMA.FTZ R27, R27, UR11, -R10.reuse ;  /* 0x0000000b1b1b7c23 */ /* 0x100fe2000801080a */
[--C-:B------:R-:W-:Y:S01]  /*4080*/  FFMA.FTZ R30, R30, UR11, -R10.reuse ;  /* 0x0000000b1e1e7c23 */ /* 0x100fe2000801080a */
[--C-:B------:R-:W-:Y:S01]  /*4090*/  FFMA.FTZ R31, R31, UR11, -R10.reuse ;  /* 0x0000000b1f1f7c23 */ /* 0x100fe2000801080a */
[--C-:B------:R-:W-:Y:S01]  /*40a0*/  FFMA.FTZ R34, R34, UR11, -R10.reuse ;  /* 0x0000000b22227c23 */ /* 0x100fe2000801080a */
[----:B------:R-:W-:Y:S01]  /*40b0*/  IMAD.IADD R7, R16, 0x1, -R7 ;  /* 0x0000000110077824 */ /* 0x000fe200078e0a07 */
[----:B------:R-:W-:Y:S01]  /*40c0*/  MUFU.EX2 R26, R26 ;  /* 0x0000001a001a7308 */ /* 0x000fe20000000800 */
[----:B------:R-:W-:Y:S01]  /*40d0*/  LEA.HI R16, R17, R16, RZ, 0x5 ;  /* 0x0000001011107211 */ /* 0x000fe200078f28ff */
[--C-:B------:R-:W-:Y:S01]  /*40e0*/  FFMA.FTZ R35, R35, UR11, -R10.reuse ;  /* 0x0000000b23237c23 */ /* 0x100fe2000801080a */
[--C-:B------:R-:W-:Y:S01]  /*40f0*/  FFMA.FTZ R38, R38, UR11, -R10.reuse ;  /* 0x0000000b26267c23 */ /* 0x100fe2000801080a */
[----:B------:R-:W-:Y:S01]  /*4100*/  SHF.R.S32.HI R6, RZ, 0x1f, R7 ;  /* 0x0000001fff067819 */ /* 0x000fe20000011407 */
[----:B------:R-:W-:Y:S01]  /*4110*/  FFMA.FTZ R39, R39, UR11, -R10 ;  /* 0x0000000b27277c23 */ /* 0x000fe2000801080a */
[----:B------:R-:W-:-:S02]  /*4120*/  IMAD.SHL.U32 R16, R16, 0x20, RZ ;  /* 0x0000002010107824 */ /* 0x000fc400078e00ff */
[--C-:B------:R-:W-:Y:S01]  /*4130*/  FFMA.FTZ R42, R42, UR11, -R10.reuse ;  /* 0x0000000b2a2a7c23 */ /* 0x100fe2000801080a */
[----:B------:R-:W-:Y:S01]  /*4140*/  LEA.HI R6, R6, R7, RZ, 0x3 ;  /* 0x0000000706067211 */ /* 0x000fe200078f18ff */
[----:B------:R-:W1:Y:S01]  /*4150*/  MUFU.EX2 R27, R27 ;  /* 0x0000001b001b7308 */ /* 0x000e620000000800 */
[--C-:B------:R-:W-:Y:S01]  /*4160*/  FFMA.FTZ R43, R43, UR11, -R10.reuse ;  /* 0x0000000b2b2b7c23 */ /* 0x100fe2000801080a */
[----:B------:R-:W-:Y:S01]  /*4170*/  LOP3.LUT R13, R16, 0x7ffffc00, RZ, 0xc0, !PT ;  /* 0x7ffffc00100d7812 */ /* 0x000fe200078ec0ff */
[--C-:B------:R-:W-:Y:S01]  /*4180*/  FFMA.FTZ R46, R46, UR11, -R10.reuse ;  /* 0x0000000b2e2e7c23 */ /* 0x100fe2000801080a */
[C---:B------:R-:W-:Y:S01]  /*4190*/  LOP3.LUT R8, R6.reuse, 0xfffffff8, RZ, 0xc0, !PT ;  /* 0xfffffff806087812 */ /* 0x040fe200078ec0ff */
[--C-:B------:R-:W-:Y:S01]  /*41a0*/  FFMA.FTZ R47, R47, UR11, -R10.reuse ;  /* 0x0000000b2f2f7c23 */ /* 0x100fe2000801080a */
[----:B------:R-:W-:Y:S01]  /*41b0*/  SHF.L.U32 R6, R6, 0x6, RZ ;  /* 0x0000000606067819 */ /* 0x000fe200000006ff */
[----:B------:R-:W-:Y:S01]  /*41c0*/  FFMA.FTZ R50, R50, UR11, -R10 ;  /* 0x0000000b32327c23 */ /* 0x000fe2000801080a */
[----:B------:R-:W-:Y:S01]  /*41d0*/  IADD3 R8, R7, -R8, RZ ;  /* 0x8000000807087210 */ /* 0x000fe20007ffe0ff */
[----:B------:R-:W-:Y:S01]  /*41e0*/  MUFU.EX2 R30, R30 ;  /* 0x0000001e001e7308 */ /* 0x000fe20000000800 */
[----:B------:R-:W-:Y:S01]  /*41f0*/  SHF.R.S32.HI R7, RZ, 0x4, R4 ;  /* 0x00000004ff077819 */ /* 0x000fe20000011404 */
[--C-:B------:R-:W-:Y:S01]  /*4200*/  FFMA.FTZ R51, R51, UR11, -R10.reuse ;  /* 0x0000000b33337c23 */ /* 0x100fe2000801080a */
[----:B------:R-:W-:Y:S01]  /*4210*/  LOP3.LUT R6, R6, 0x7ffffe00, RZ, 0xc0, !PT ;  /* 0x7ffffe0006067812 */ /* 0x000fe200078ec0ff */
[C---:B------:R-:W-:Y:S01]  /*4220*/  IMAD.SHL.U32 R4, R8.reuse, 0x40, RZ ;  /* 0x0000004008047824 */ /* 0x040fe200078e00ff */
[C---:B------:R-:W-:Y:S01]  /*4230*/  LOP3.LUT P1, RZ, R8.reuse, 0x2, RZ, 0xc0, !PT ;  /* 0x0000000208ff7812 */ /* 0x040fe2000782c0ff */
[----:B------:R-:W-:Y:S01]  /*4240*/  IMAD.SHL.U32 R7, R7, 0x8, RZ ;  /* 0x0000000807077824 */ /* 0x000fe200078e00ff */
[----:B------:R-:W-:Y:S01]  /*4250*/  LOP3.LUT P2, RZ, R8, 0x4, RZ, 0xc0, !PT ;  /* 0x0000000408ff7812 */ /* 0x000fe2000784c0ff */
[----:B------:R-:W2:Y:S01]  /*4260*/  MUFU.EX2 R31, R31 ;  /* 0x0000001f001f7308 */ /* 0x000ea20000000800 */
[----:B------:R-:W-:Y:S01]  /*4270*/  LOP3.LUT R4, R4, 0x1c0, RZ, 0xc0, !PT ;  /* 0x000001c004047812 */ /* 0x000fe200078ec0ff */
[--C-:B------:R-:W-:Y:S01]  /*4280*/  FFMA.FTZ R54, R54, UR11, -R10.reuse ;  /* 0x0000000b36367c23 */ /* 0x100fe2000801080a */
[----:B------:R-:W-:Y:S01]  /*4290*/  FFMA.FTZ R10, R55, UR11, -R10 ;  /* 0x0000000b370a7c23 */ /* 0x000fe2000801080a */
[----:B-1----:R-:W-:-:S02]  /*42a0*/  F2FP.F16.F32.PACK_AB R153, R27, R26 ;  /* 0x0000001a1b99723e */ /* 0x002fc400000000ff */
[----:B------:R-:W-:Y:S02]  /*42b0*/  LOP3.LUT R7, R4, 0x8, R7, 0xf8, !PT ;  /* 0x0000000804077812 */ /* 0x000fe400078ef807 */
[----:B------:R-:W-:Y:S01]  /*42c0*/  SHF.R.U32.HI R4, RZ, 0x3, R4 ;  /* 0x00000003ff047819 */ /* 0x000fe20000011604 */
[----:B------:R-:W-:Y:S01]  /*42d0*/  MUFU.EX2 R34, R34 ;  /* 0x0000002200227308 */ /* 0x000fe20000000800 */
[----:B------:R-:W-:Y:S02]  /*42e0*/  F2FP.F16.F32.PACK_AB R156, R33, R32 ;  /* 0x00000020219c723e */ /* 0x000fe400000000ff */
[----:B------:R-:W-:Y:S01]  /*42f0*/  LOP3.LUT R12, R7, R4, RZ, 0x3c, !PT ;  /* 0x00000004070c7212 */ /* 0x000fe200078e3cff */
[----:B------:R-:W-:Y:S01]  /*4300*/  FADD.FTZ R7, R24, R25 ;  /* 0x0000001918077221 */ /* 0x000fe20000010000 */
[----:B------:R-:W-:Y:S02]  /*4310*/  F2FP.F16.F32.PACK_AB R158, R37, R36 ;  /* 0x00000024259e723e */ /* 0x000fe400000000ff */
[----:B------:R-:W-:Y:S01]  /*4320*/  IADD3 R8, R12, R6, R13 ;  /* 0x000000060c087210 */ /* 0x000fe20007ffe00d */
[----:B------:R-:W-:Y:S01]  /*4330*/  FADD.FTZ R4, R28, R7 ;  /* 0x000000071c047221 */ /* 0x000fe20000010000 */
[----:B------:R-:W1:Y:S01]  /*4340*/  MUFU.EX2 R35, R35 ;  /* 0x0000002300237308 */ /* 0x000e620000000800 */
[----:B------:R-:W-:Y:S01]  /*4350*/  IMAD.MOV.U32 R12, RZ, RZ, 0x20 ;  /* 0x00000020ff0c7424 */ /* 0x000fe200078e00ff */
[----:B------:R-:W-:Y:S01]  /*4360*/  LEA R8, R8, UR41, 0x1 ;  /* 0x0000002908087c11 */ /* 0x000fe2000f8e08ff */
[----:B------:R-:W-:Y:S01]  /*4370*/  FADD.FTZ R7, R29, R4 ;  /* 0x000000041d077221 */ /* 0x000fe20000010000 */
[----:B--2---:R-:W-:-:S02]  /*4380*/  F2FP.F16.F32.PACK_AB R155, R31, R30 ;  /* 0x0000001e1f9b723e */ /* 0x004fc400000000ff */
[----:B------:R-:W-:Y:S01]  /*4390*/  SEL R12, R12, 0xffffffe0, !P1 ;  /* 0xffffffe00c0c7807 */ /* 0x000fe20004800000 */
[----:B------:R-:W-:Y:S01]  /*43a0*/  FADD.FTZ R4, R32, R7 ;  /* 0x0000000720047221 */ /* 0x000fe20000010000 */
[----:B------:R-:W-:Y:S01]  /*43b0*/  FADD.FTZ R7, R26, R27 ;  /* 0x0000001b1a077221 */ /* 0x000fe20000010000 */
[----:B------:R-:W2:Y:S01]  /*43c0*/  MUFU.EX2 R40, R40 ;  /* 0x0000002800287308 */ /* 0x000ea20000000800 */
[----:B------:R3:W-:Y:S01]  /*43d0*/  STSM.16.M88.4 [R8+0x26800], R152 ;  /* 0x0268009808007844 */ /* 0x0007e20000000200 */
[----:B------:R-:W-:Y:S01]  /*43e0*/  FADD.FTZ R13, R33, R4 ;  /* 0x00000004210d7221 */ /* 0x000fe20000010000 */
[----:B------:R-:W-:-:S03]  /*43f0*/  FADD.FTZ R4, R30, R7 ;  /* 0x000000071e047221 */ /* 0x000fc60000010000 */
[----:B------:R-:W-:Y:S01]  /*4400*/  FADD.FTZ R6, R36, R13 ;  /* 0x0000000d24067221 */ /* 0x000fe20000010000 */
[----:B------:R-:W-:Y:S01]  /*4410*/  FADD.FTZ R7, R31, R4 ;  /* 0x000000041f077221 */ /* 0x000fe20000010000 */
[----:B------:R-:W4:Y:S01]  /*4420*/  MUFU.EX2 R38, R38 ;  /* 0x0000002600267308 */ /* 0x000f220000000800 */
[----:B-1----:R-:W-:Y:S01]  /*4430*/  F2FP.F16.F32.PACK_AB R157, R35, R34 ;  /* 0x00000022239d723e */ /* 0x002fe200000000ff */
[----:B------:R-:W-:Y:S01]  /*4440*/  FADD.FTZ R13, R37, R6 ;  /* 0x00000006250d7221 */ /* 0x000fe20000010000 */
[----:B------:R-:W-:-:S04]  /*4450*/  FADD.FTZ R4, R34, R7 ;  /* 0x0000000722047221 */ /* 0x000fc80000010000 */
[----:B------:R-:W-:Y:S01]  /*4460*/  FADD.FTZ R7, R35, R4 ;  /* 0x0000000423077221 */ /* 0x000fe20000010000 */
[----:B------:R-:W1:Y:S01]  /*4470*/  MUFU.EX2 R41, R41 ;  /* 0x0000002900297308 */ /* 0x000e620000000800 */
[----:B--2---:R-:W-:-:S07]  /*4480*/  FADD.FTZ R6, R40, R13 ;  /* 0x0000000d28067221 */ /* 0x004fce0000010000 */
[----:B------:R-:W2:Y:S01]  /*4490*/  MUFU.EX2 R39, R39 ;  /* 0x0000002700277308 */ /* 0x000ea20000000800 */
[----:B----4-:R-:W-:Y:S01]  /*44a0*/  FADD.FTZ R4, R38, R7 ;  /* 0x0000000726047221 */ /* 0x010fe20000010000 */
[----:B------:R-:W-:-:S06]  /*44b0*/  VIADD R7, R8, 0x26840 ;  /* 0x0002684008077836 */ /* 0x000fcc0000000000 */
[----:B------:R-:W4:Y:S01]  /*44c0*/  MUFU.EX2 R42, R42 ;  /* 0x0000002a002a7308 */ /* 0x000f220000000800 */
[C---:B-1----:R-:W-:Y:S01]  /*44d0*/  FADD.FTZ R17, R41.reuse, R6 ;  /* 0x0000000629117221 */ /* 0x042fe20000010000 */
[----:B------:R-:W-:Y:S01]  /*44e0*/  VIADD R6, R8, 0x26800 ;  /* 0x0002680008067836 */ /* 0x000fe20000000000 */
[----:B------:R-:W-:-:S04]  /*44f0*/  F2FP.F16.F32.PACK_AB R160, R41, R40 ;  /* 0x0000002829a0723e */ /* 0x000fc800000000ff */
[C---:B------:R-:W-:Y:S01]  /*4500*/  @P2 IADD3 R7, R6.reuse, -0x40, RZ ;  /* 0xffffffc006072810 */ /* 0x040fe20007ffe0ff */
[----:B------:R-:W1:Y:S01]  /*4510*/  MUFU.EX2 R43, R43 ;  /* 0x0000002b002b7308 */ /* 0x000e620000000800 */
[C---:B--2---:R-:W-:Y:S01]  /*4520*/  FADD.FTZ R15, R39.reuse, R4 ;  /* 0x00000004270f7221 */ /* 0x044fe20000010000 */
[----:B------:R-:W-:Y:S01]  /*4530*/  IMAD.IADD R6, R6, 0x1, R12 ;  /* 0x0000000106067824 */ /* 0x000fe200078e020c */
[----:B------:R-:W-:-:S05]  /*4540*/  F2FP.F16.F32.PACK_AB R159, R39, R38 ;  /* 0x00000026279f723e */ /* 0x000fca00000000ff */
[----:B------:R-:W2:Y:S01]  /*4550*/  MUFU.EX2 R44, R44 ;  /* 0x0000002c002c7308 */ /* 0x000ea20000000800 */
[----:B----4-:R-:W-:Y:S01]  /*4560*/  FADD.FTZ R4, R42, R15 ;  /* 0x0000000f2a047221 */ /* 0x010fe20000010000 */
[----:B------:R3:W-:Y:S06]  /*4570*/  STSM.16.M88.4 [R6], R156 ;  /* 0x0000009c06007844 */ /* 0x0007ec0000000200 */
[----:B------:R-:W-:Y:S01]  /*4580*/  MUFU.EX2 R46, R46 ;  /* 0x0000002e002e7308 */ /* 0x000fe20000000800 */
[C---:B-1----:R-:W-:Y:S01]  /*4590*/  FADD.FTZ R15, R43.reuse, R4 ;  /* 0x000000042b0f7221 */ /* 0x042fe20000010000 */
[----:B------:R-:W-:Y:S01]  /*45a0*/  IMAD.IADD R4, R12, 0x1, R7 ;  /* 0x000000010c047824 */ /* 0x000fe200078e0207 */
[----:B------:R-:W-:-:S05]  /*45b0*/  F2FP.F16.F32.PACK_AB R161, R43, R42 ;  /* 0x0000002a2ba1723e */ /* 0x000fca00000000ff */
[----:B------:R-:W1:Y:S01]  /*45c0*/  MUFU.EX2 R45, R45 ;  /* 0x0000002d002d7308 */ /* 0x000e620000000800 */
[----:B--2---:R-:W-:-:S07]  /*45d0*/  FADD.FTZ R12, R44, R17 ;  /* 0x000000112c0c7221 */ /* 0x004fce0000010000 */
[----:B------:R-:W2:Y:S08]  /*45e0*/  MUFU.EX2 R47, R47 ;  /* 0x0000002f002f7308 */ /* 0x000eb00000000800 */
[----:B------:R-:W-:Y:S01]  /*45f0*/  MUFU.EX2 R48, R48 ;  /* 0x0000003000307308 */ /* 0x000fe20000000800 */
[C---:B-1----:R-:W-:Y:S01]  /*4600*/  F2FP.F16.F32.PACK_AB R162, R45.reuse, R44 ;  /* 0x0000002c2da2723e */ /* 0x042fe200000000ff */
[----:B------:R-:W-:-:S06]  /*4610*/  FADD.FTZ R45, R45, R12 ;  /* 0x0000000c2d2d7221 */ /* 0x000fcc0000010000 */
[----:B------:R-:W1:Y:S01]  /*4620*/  MUFU.EX2 R49, R49 ;  /* 0x0000003100317308 */ /* 0x000e620000000800 */
[----:B--2---:R-:W-:-:S05]  /*4630*/  F2FP.F16.F32.PACK_AB R163, R47, R46 ;  /* 0x0000002e2fa3723e */ /* 0x004fca00000000ff */
[----:B------:R3:W-:Y:S02]  /*4640*/  STSM.16.M88.4 [R7], R160 ;  /* 0x000000a007007844 */ /* 0x0007e40000000200 */
[----:B------:R-:W-:Y:S08]  /*4650*/  MUFU.EX2 R50, R50 ;  /* 0x0000003200327308 */ /* 0x000ff00000000800 */
[----:B------:R-:W2:Y:S01]  /*4660*/  MUFU.EX2 R51, R51 ;  /* 0x0000003300337308 */ /* 0x000ea20000000800 */
[----:B-1----:R-:W-:Y:S01]  /*4670*/  F2FP.F16.F32.PACK_AB R164, R49, R48 ;  /* 0x0000003031a4723e */ /* 0x002fe200000000ff */
[----:B------:R-:W-:-:S04]  /*4680*/  FADD.FTZ R48, R48, R45 ;  /* 0x0000002d30307221 */ /* 0x000fc80000010000 */
[----:B------:R-:W-:Y:S02]  /*4690*/  FADD.FTZ R49, R49, R48 ;  /* 0x0000003031317221 */ /* 0x000fe40000010000 */
[----:B------:R-:W1:Y:S08]  /*46a0*/  MUFU.EX2 R52, R52 ;  /* 0x0000003400347308 */ /* 0x000e700000000800 */
[----:B------:R-:W-:Y:S01]  /*46b0*/  MUFU.EX2 R54, R54 ;  /* 0x0000003600367308 */ /* 0x000fe20000000800 */
[----:B--2---:R-:W-:-:S07]  /*46c0*/  F2FP.F16.F32.PACK_AB R165, R51, R50 ;  /* 0x0000003233a5723e */ /* 0x004fce00000000ff */
[----:B------:R2:W4:Y:S01]  /*46d0*/  MUFU.EX2 R13, R10 ;  /* 0x0000000a000d7308 */ /* 0x0005220000000800 */
[----:B-1----:R-:W-:Y:S01]  /*46e0*/  F2FP.F16.F32.PACK_AB R166, R11, R52 ;  /* 0x000000340ba6723e */ /* 0x002fe200000000ff */
[----:B--2---:R-:W-:-:S04]  /*46f0*/  FADD.FTZ R10, R46, R15 ;  /* 0x0000000f2e0a7221 */ /* 0x004fc80000010000 */
[----:B------:R-:W-:Y:S01]  /*4700*/  FADD.FTZ R47, R47, R10 ;  /* 0x0000000a2f2f7221 */ /* 0x000fe20000010000 */
[----:B------:R-:W-:-:S03]  /*4710*/  FADD.FTZ R10, R52, R49 ;  /* 0x00000031340a7221 */ /* 0x000fc60000010000 */
[----:B------:R-:W-:Y:S01]  /*4720*/  FADD.FTZ R50, R50, R47 ;  /* 0x0000002f32327221 */ /* 0x000fe20000010000 */
[----:B----4-:R-:W-:Y:S01]  /*4730*/  F2FP.F16.F32.PACK_AB R167, R13, R54 ;  /* 0x000000360da7723e */ /* 0x010fe200000000ff */
[----:B------:R-:W-:Y:S02]  /*4740*/  FADD.FTZ R10, R11, R10 ;  /* 0x0000000a0b0a7221 */ /* 0x000fe40000010000 */
[----:B------:R-:W-:Y:S02]  /*4750*/  FADD.FTZ R51, R51, R50 ;  /* 0x0000003233337221 */ /* 0x000fe40000010000 */
[----:B------:R3:W-:Y:S02]  /*4760*/  STSM.16.M88.4 [R4], R164 ;  /* 0x000000a404007844 */ /* 0x0007e40000000200 */
[----:B------:R-:W-:-:S04]  /*4770*/  FADD.FTZ R54, R54, R51 ;  /* 0x0000003336367221 */ /* 0x000fc80000010000 */
[----:B------:R-:W-:Y:S01]  /*4780*/  FADD.FTZ R11, R13, R54 ;  /* 0x000000360d0b7221 */ /* 0x000fe20000010000 */
[----:B------:R-:W-:Y:S06]  /*4790*/  @!P0 BRA `(.L_x_3234) ;  /* 0x0000000000048947 */ /* 0x000fec0003800000 */
[----:B------:R-:W-:Y:S01]  /*47a0*/  BPT.TRAP 0x1 ;  /* 0x000000040000795c */ /* 0x000fe20000300000 */
.L_x_3234:
[----:B------:R1:W2:Y:S01]  /*47b0*/  SYNCS.PHASECHK.TRANS64.TRYWAIT P1, [UR41+0x28c50], R9 ;  /* 0x028c5009ff0075a7 */ /* 0x0002a20008020169 */
[----:B------:R-:W-:Y:S05]  /*47c0*/  @!P0 BRA `(.L_x_3235) ;  /* 0x0000000000048947 */ /* 0x000fea0003800000 */
[----:B------:R-:W-:Y:S01]  /*47d0*/  BPT.TRAP 0x1 ;  /* 0x000000040000795c */ /* 0x000fe20000300000 */
.L_x_3235:
[----:B------:R-:W-:Y:S01]  /*47e0*/  ULOP3.LUT UR24, UR45, 0x2000000, URZ, 0xfc, !UPT ;  /* 0x020000002d187892 */ /* 0x000fe2000f8efc3f */
[----:B--2---:R-:W-:Y:S11]  /*47f0*/  @P1 BRA `(.L_x_3236) ;  /* 0x0000000000081947 */ /* 0x004ff60003800000 */
[----:B------:R-:W2:Y:S02]  /*4800*/  SYNCS.PHASECHK.TRANS64.TRYWAIT P1, [UR41+0x28c50], R9 ;  /* 0x028c5009ff0075a7 */ /* 0x000ea40008020169 */
[----:B--2---:R-:W-:Y:S05]  /*4810*/  @!P1 BRA `(.L_x_3237) ;  /* 0x0000008400989947 */ /* 0x004fea0003800000 */
.L_x_3236:
[----:B------:R-:W-:Y:S01]  /*4820*/  WARPGROUP.ARRIVE ;  /* 0x00000000000079c5 */ /* 0x000fe20000000000 */
[----:B------:R-:W-:Y:S01]  /*4830*/  UMOV UR14, UR24 ;  /* 0x00000018000e7c82 */ /* 0x000fe20008000000 */
[----:B------:R-:W-:Y:S01]  /*4840*/  UMOV UR15, 0x40000040 ;  /* 0x40000040000f7882 */ /* 0x000fe20000000000 */
[----:B------:R-:W-:-:S03]  /*4850*/  UIADD3 UR4, UR24, 0x80, URZ ;  /* 0x0000008018047890 */ /* 0x000fc6000fffe03f */
[----:B------:R-:W-:Y:S01]  /*4860*/  HGMMA.64x256x16.F32 R24, R152, gdesc[UR12].tnspB, RZ, !UPT, gsb0 ;  /* 0x43e0000c98187df0 */ /* 0x000fe2000c0008ff */
[----:B------:R-:W-:-:S03]  /*4870*/  UMOV UR15, 0x40000040 ;  /* 0x40000040000f7882 */ /* 0x000fc60000000000 */
[----:B------:R-:W-:Y:S01]  /*4880*/  UMOV UR14, UR4 ;  /* 0x00000004000e7c82 */ /* 0x000fe20008000000 */
[----:B------:R-:W-:Y:S01]  /*4890*/  UIADD3 UR4, UR24, 0x100, URZ ;  /* 0x0000010018047890 */ /* 0x000fe2000fffe03f */
[----:B------:R-:W-:Y:S02]  /*48a0*/  WARPGROUP.DEPBAR.LE gsb0, 0x0 ;  /* 0x00008000000079c5 */ /* 0x000fe40000010000 */
[----:B------:R-:W-:-:S15]  /*48b0*/  WARPGROUP.ARRIVE ;  /* 0x00000000000079c5 */ /* 0x000fde0000000000 */
[----:B------:R-:W-:-:S05]  /*48c0*/  NOP ;  /* 0x0000000000007918 */ /* 0x000fca0000000000 */
[----:B------:R-:W-:Y:S01]  /*48d0*/  HGMMA.64x256x16.F32 R24, R156, gdesc[UR12].tnspB, R24, gsb0 ;  /* 0x43e0000c9c187df0 */ /* 0x000fe20008000818 */
[----:B------:R-:W-:Y:S01]  /*48e0*/  UMOV UR14, UR4 ;  /* 0x00000004000e7c82 */ /* 0x000fe20008000000 */
[----:B------:R-:W-:Y:S01]  /*48f0*/  UMOV UR15, 0x40000040 ;  /* 0x40000040000f7882 */ /* 0x000fe20000000000 */
[----:B------:R-:W-:Y:S01]  /*4900*/  UIADD3 UR4, UR24, 0x180, URZ ;  /* 0x0000018018047890 */ /* 0x000fe2000fffe03f */
[----:B------:R-:W-:Y:S02]  /*4910*/  WARPGROUP.DEPBAR.LE gsb0, 0x0 ;  /* 0x00008000000079c5 */ /* 0x000fe40000010000 */
[----:B------:R-:W-:-:S15]  /*4920*/  WARPGROUP.ARRIVE ;  /* 0x00000000000079c5 */ /* 0x000fde0000000000 */
[----:B------:R-:W-:-:S07]  /*4930*/  NOP ;  /* 0x0000000000007918 */ /* 0x000fce0000000000 */
[----:B------:R-:W-:Y:S01]  /*4940*/  HGMMA.64x256x16.F32 R24, R160, gdesc[UR12].tnspB, R24, gsb0 ;  /* 0x43e0000ca0187df0 */ /* 0x000fe20008000818 */
[----:B------:R-:W-:Y:S01]  /*4950*/  UMOV UR14, UR4 ;  /* 0x00000004000e7c82 */ /* 0x000fe20008000000 */
[----:B------:R-:W-:Y:S01]  /*4960*/  UMOV UR15, 0x40000040 ;  /* 0x40000040000f7882 */ /* 0x000fe20000000000 */
[----:B------:R-:W-:Y:S01]  /*4970*/  UMOV UR4, URZ ;  /* 0x0000003f00047c82 */ /* 0x000fe20008000000 */
[----:B------:R-:W-:Y:S02]  /*4980*/  WARPGROUP.DEPBAR.LE gsb0, 0x0 ;  /* 0x00008000000079c5 */ /* 0x000fe40000010000 */
[----:B------:R-:W-:-:S15]  /*4990*/  WARPGROUP.ARRIVE ;  /* 0x00000000000079c5 */ /* 0x000fde0000000000 */
[----:B------:R-:W-:-:S07]  /*49a0*/  NOP ;  /* 0x0000000000007918 */ /* 0x000fce0000000000 */
[----:B------:R-:W-:Y:S03]  /*49b0*/  HGMMA.64x256x16.F32 R24, R164, gdesc[UR12].tnspB, R24, gsb0 ;  /* 0x43e0000ca4187df0 */ /* 0x000fe60008000818 */
[----:B------:R-:W-:Y:S02]  /*49c0*/  WARPGROUP.DEPBAR.LE gsb0, 0x0 ;  /* 0x00008000000079c5 */ /* 0x000fe40000010000 */
[----:B------:R-:W-:Y:S01]  /*49d0*/  @!PT LDS RZ, [RZ] ;  /* 0x00000000fffff984 */ /* 0x000fe20000000800 */
[----:B------:R-:W-:Y:S01]  /*49e0*/  @!PT LDS RZ, [RZ] ;  /* 0x00000000fffff984 */ /* 0x000fe20000000800 */
[----:B------:R-:W-:Y:S01]  /*49f0*/  @!PT LDS RZ, [RZ] ;  /* 0x00000000fffff984 */ /* 0x000fe20000000800 */
[----:B------:R-:W-:Y:S01]  /*4a00*/  @!PT LDS RZ, [RZ] ;  /* 0x00000000fffff984 */ /* 0x000fe20000000800 */
[----:B------:R4:W-:Y:S06]  /*4a10*/  MEMBAR.ALL.CTA ;  /* 0x0000000000007992 */ /* 0x0009ec0000008000 */
[----:B----4-:R-:W4:Y:S02]  /*4a20*/  FENCE.VIEW.ASYNC.S ;  /* 0x00000000000073c6 */ /* 0x010f240000000000 */
[----:B----4-:R-:W-:Y:S01]  /*4a30*/  NOP ;  /* 0x0000000000007918 */ /* 0x010fe20000000000 */
[----:B------:R-:W-:Y:S06]  /*4a40*/  BAR.ARV 0xe, 0x100 ;  /* 0x0384000000007b1d */ /* 0x000fec0000002000 */
[----:B------:R-:W-:Y:S05]  /*4a50*/  @!P0 BRA `(.L_x_3238) ;  /* 0x0000000000048947 */ /* 0x000fea0003800000 */
[----:B------:R-:W-:Y:S01]  /*4a60*/  BPT.TRAP 0x1 ;  /* 0x000000040000795c */ /* 0x000fe20000300000 */
.L_x_3238:
[----:B------:R-:W-:Y:S02]  /*4a70*/  UIADD3 UR44, UR44, -0x2, URZ ;  /* 0xfffffffe2c2c7890 */ /* 0x000fe4000fffe03f */
[----:B------:R-:W-:Y:S02]  /*4a80*/  UIADD3 UR5, UR41, 0x28c60, URZ ;  /* 0x00028c6029057890 */ /* 0x000fe4000fffe03f */
[----:B------:R-:W-:Y:S02]  /*4a90*/  UISETP.GE.AND UP0, UPT, UR44, UR40, UPT ;  /* 0x000000282c00728c */ /* 0x000fe4000bf06270 */
[----:B------:R-:W-:-:S04]  /*4aa0*/  UPRMT UR5, UR42, 0x654, UR5 ;  /* 0x000006542a057896 */ /* 0x000fc80008000005 */
[----:B------:R-:W-:-:S05]  /*4ab0*/  PLOP3.LUT P1, PT, PT, PT, UP0, 0x80, 0x0 ;  /* 0x000000000000781c */ /* 0x000fca0003f2f008 */
[----:B------:R-:W-:Y:S08]  /*4ac0*/  SYNCS.ARRIVE.TRANS64.RED.A1T0 RZ, [UR5], RZ ;  /* 0x000000ffffff79a7 */ /* 0x000ff00008100405 */
[----:B------:R-:W-:Y:S05]  /*4ad0*/  @!P1 BRA `(.L_x_3239) ;  /* 0x0000001800409947 */ /* 0x000fea0003800000 */
[----:B------:R-:W-:Y:S01]  /*4ae0*/  UMOV UR4, URZ ;  /* 0x0000003f00047c82 */ /* 0x000fe20008000000 */
[----:B------:R-:W-:Y:S01]  /*4af0*/  UMOV UR5, URZ ;  /* 0x0000003f00057c82 */ /* 0x000fe20008000000 */
[----:B------:R-:W-:-:S05]  /*4b00*/  ULDC UR27, c[0x0][0x988] ;  /* 0x00026200001b7ab9 */ /* 0x000fca0000000800 */
.L_x_3250:
[----:B------:R-:W-:Y:S01]  /*4b10*/  UIADD3 UR7, UR5, 0x1, URZ ;  /* 0x0000000105077890 */ /* 0x000fe2000fffe03f */
[----:B012---:R-:W-:Y:S01]  /*4b20*/  IMAD.U32 R9, RZ, RZ, UR44 ;  /* 0x0000002cff097e24 */ /* 0x007fe2000f8e00ff */
[----:B------:R-:W-:Y:S02]  /*4b30*/  UIADD3 UR44, UR44, -0x1, URZ ;  /* 0xffffffff2c2c7890 */ /* 0x000fe4000fffe03f */
[----:B------:R-:W-:Y:S02]  /*4b40*/  UISETP.NE.AND UP0, UPT, UR7, 0x2, UPT ;  /* 0x000000020700788c */ /* 0x000fe4000bf05270 */
[----:B------:R-:W-:Y:S02]  /*4b50*/  ISETP.GT.AND P1, PT, R9, UR40, PT ;  /* 0x0000002809007c0c */ /* 0x000fe4000bf24270 */
[----:B------:R-:W-:Y:S02]  /*4b60*/  USEL UR10, URZ, 0x1, UP0 ;  /* 0x000000013f0a7887 */ /* 0x000fe40008000000 */
[----:B------:R-:W-:-:S02]  /*4b70*/  USEL UR25, UR7, URZ, UP0 ;  /* 0x0000003f07197287 */ /* 0x000fc40008000000 */
[----:B------:R-:W-:Y:S01]  /*4b80*/  ULOP3.LUT UR4, UR4, UR10, URZ, 0x3c, !UPT ;  /* 0x0000000a04047292 */ /* 0x000fe2000f8e3c3f */
[----:B------:R-:W-:Y:S11]  /*4b90*/  @!P0 BRA `(.L_x_3240) ;  /* 0x0000000000048947 */ /* 0x000ff60003800000 */
[----:B------:R-:W-:Y:S01]  /*4ba0*/  BPT.TRAP 0x1 ;  /* 0x000000040000795c */ /* 0x000fe20000300000 */
.L_x_3240:
[----:B------:R-:W-:Y:S01]  /*4bb0*/  ULEA UR26, UR25, UR41, 0x3 ;  /* 0x00000029191a7291 */ /* 0x000fe2000f8e183f */
[----:B------:R-:W-:-:S04]  /*4bc0*/  MOV R9, UR4 ;  /* 0x0000000400097c02 */ /* 0x000fc80008000f00 */
[----:B------:R-:W-:-:S04]  /*4bd0*/  SHF.L.U32 R9, R9, 0x1f, RZ ;  /* 0x0000001f09097819 */ /* 0x000fc800000006ff */
[----:B------:R0:W1:Y:S01]  /*4be0*/  SYNCS.PHASECHK.TRANS64.TRYWAIT P2, [UR26+0x28c30], R9 ;  /* 0x028c3009ff0075a7 */ /* 0x000062000804015a */
[----:B------:R-:W-:Y:S05]  /*4bf0*/  @!P0 BRA `(.L_x_3241) ;  /* 0x0000000000048947 */ /* 0x000fea0003800000 */
[----:B------:R-:W-:Y:S01]  /*4c00*/  BPT.TRAP 0x1 ;  /* 0x000000040000795c */ /* 0x000fe20000300000 */
.L_x_3241:
[----:B-1----:R-:W-:Y:S05]  /*4c10*/  @P2 BRA `(.L_x_3242) ;  /* 0x0000000000082947 */ /* 0x002fea0003800000 */
[----:B------:R-:W1:Y:S02]  /*4c20*/  SYNCS.PHASECHK.TRANS64.TRYWAIT P2, [UR26+0x28c30], R9 ;  /* 0x028c3009ff0075a7 */ /* 0x000e64000804015a */
[----:B-1----:R-:W-:Y:S05]  /*4c30*/  @!P2 BRA `(.L_x_3243) ;  /* 0x0000008000a8a947 */ /* 0x002fea0003800000 */
.L_x_3242:
[----:B------:R-:W-:Y:S01]  /*4c40*/  ULEA UR10, UR25, UR6, 0x9 ;  /* 0x00000006190a7291 */ /* 0x000fe2000f8e483f */
[----:B---3--:R-:W-:Y:S01]  /*4c50*/  WARPGROUP.ARRIVE ;  /* 0x00000000000079c5 */ /* 0x008fe20000000000 */
[----:B------:R-:W-:Y:S01]  /*4c60*/  UMOV UR11, 0x40000040 ;  /* 0x40000040000b7882 */ /* 0x000fe20000000000 */
[----:B------:R-:W-:Y:S01]  /*4c70*/  UMOV UR15, 0x40000040 ;  /* 0x40000040000f7882 */ /* 0x000fe20000000000 */
[----:B------:R-:W-:Y:S02]  /*4c80*/  UIADD3 UR14, UR10, 0x2, URZ ;  /* 0x000000020a0e7890 */ /* 0x000fe4000fffe03f */
[----:B------:R-:W-:Y:S01]  /*4c90*/  UIADD3 UR18, UR10, 0x4, URZ ;  /* 0x000000040a127890 */ /* 0x000fe2000fffe03f */
[----:B------:R-:W-:Y:S02]  /*4ca0*/  UMOV UR19, 0x40000040 ;  /* 0x4000004000137882 */ /* 0x000fe40000000000 */
[----:B------:R-:W-:Y:S01]  /*4cb0*/  HGMMA.64x64x16.F32 R152, gdesc[UR8], RZ, !UPT, gsb0 ;  /* 0x00e00000089879f0 */ /* 0x000fe2000c0008ff */
[----:B------:R-:W-:Y:S01]  /*4cc0*/  UIADD3 UR22, UR10, 0x6, URZ ;  /* 0x000000060a167890 */ /* 0x000fe2000fffe03f */
[----:B------:R-:W-:Y:S01]  /*4cd0*/  UMOV UR23, 0x40000040 ;  /* 0x4000004000177882 */ /* 0x000fe20000000000 */
[----:B------:R-:W-:-:S02]  /*4ce0*/  WARPGROUP.DEPBAR.LE gsb0, 0x0 ;  /* 0x00008000000079c5 */ /* 0x000fc40000010000 */
        /* <DEDUP_REMOVED lines=11> */
.L_x_3244:
[----:B-1----:R-:W-:Y:S01]  /*4da0*/  FMNMX.FTZ R12, R152, R3, !PT ;  /* 0x00000003980c7209 */ /* 0x002fe20007810000 */
[----:B------:R-:W-:Y:S01]  /*4db0*/  UMOV UR11, UR27 ;  /* 0x0000001b000b7c82 */ /* 0x000fe20008000000 */
[----:B------:R-:W-:Y:S01]  /*4dc0*/  ISETP.NE.AND P2, PT, R0, RZ, PT ;  /* 0x000000ff0000720c */ /* 0x000fe20003f45270 */
[----:B------:R-:W-:Y:S01]  /*4dd0*/  UIADD3 UR7, UR26, 0x28c40, URZ ;  /* 0x00028c401a077890 */ /* 0x000fe2000fffe03f */
[----:B------:R-:W-:-:S03]  /*4de0*/  FMNMX.FTZ R13, R153, R12, !PT ;  /* 0x0000000c990d7209 */ /* 0x000fc60007810000 */
[----:B------:R-:W-:Y:S01]  /*4df0*/  UPRMT UR7, UR42, 0x654, UR7 ;  /* 0x000006542a077896 */ /* 0x000fe20008000007 */
[----:B------:R-:W-:-:S04]  /*4e00*/  FMNMX.FTZ R12, R156, R13, !PT ;  /* 0x0000000d9c0c7209 */ /* 0x000fc80007810000 */
[----:B------:R-:W-:-:S04]  /*4e10*/  FMNMX.FTZ R13, R157, R12, !PT ;  /* 0x0000000c9d0d7209 */ /* 0x000fc80007810000 */
[----:B------:R-:W-:Y:S01]  /*4e20*/  FMNMX.FTZ R12, R160, R13, !PT ;  /* 0x0000000da00c7209 */ /* 0x000fe20007810000 */
[----:B------:R-:W-:Y:S03]  /*4e30*/  SYNCS.ARRIVE.TRANS64.RED.A1T0 RZ, [UR7], RZ ;  /* 0x000000ffffff79a7 */ /* 0x000fe60008100407 */
[----:B------:R-:W-:-:S04]  /*4e40*/  FMNMX.FTZ R13, R161, R12, !PT ;  /* 0x0000000ca10d7209 */ /* 0x000fc80007810000 */
        /* <DEDUP_REMOVED lines=9> */
[----:B------:R-:W-:-:S05]  /*4ee0*/  FMNMX.FTZ R15, R181, R12, !PT ;  /* 0x0000000cb50f7209 */ /* 0x000fca0007810000 */
[----:B------:R-:W1:Y:S02]  /*4ef0*/  SHFL.BFLY PT, R12, R15, 0x2, 0x1f ;  /* 0x0c401f000f0c7f89 */ /* 0x000e6400000e0000 */
        /* <DEDUP_REMOVED lines=10> */
[----:B------:R-:W-:-:S03]  /*4fa0*/  FMNMX.FTZ R13, R167, R14, !PT ;  /* 0x0000000ea70d7209 */ /* 0x000fc60007810000 */
[----:B------:R-:W-:Y:S01]  /*4fb0*/  FMUL.FTZ R184, R12, UR11 ;  /* 0x0000000b0cb87c20 */ /* 0x000fe20008410000 */
[----:B------:R-:W-:Y:S01]  /*4fc0*/  FMNMX.FTZ R14, R170, R13, !PT ;  /* 0x0000000daa0e7209 */ /* 0x000fe20007810000 */
[----:B------:R-:W-:Y:S02]  /*4fd0*/  FADD.FTZ R3, -R12, R3 ;  /* 0x000000030c037221 */ /* 0x000fe40000010100 */
[--C-:B------:R-:W-:Y:S01]  /*4fe0*/  FFMA.FTZ R152, R152, UR11, -R184.reuse ;  /* 0x0000000b98987c23 */ /* 0x100fe200080108b8 */
[----:B------:R-:W-:Y:S01]  /*4ff0*/  FMNMX.FTZ R13, R171, R14, !PT ;  /* 0x0000000eab0d7209 */ /* 0x000fe20007810000 */
[----:B------:R-:W-:Y:S01]  /*5000*/  FMUL.FTZ R3, R3, UR11 ;  /* 0x0000000b03037c20 */ /* 0x000fe20008410000 */
[--C-:B------:R-:W-:Y:S01]  /*5010*/  FFMA.FTZ R19, R156, UR11, -R184.reuse ;  /* 0x0000000b9c137c23 */ /* 0x100fe200080108b8 */
[--C-:B------:R-:W-:Y:S01]  /*5020*/  FFMA.FTZ R156, R160, UR11, -R184.reuse ;  /* 0x0000000ba09c7c23 */ /* 0x100fe200080108b8 */
[----:B------:R-:W-:Y:S01]  /*5030*/  FMNMX.FTZ R14, R174, R13, !PT ;  /* 0x0000000dae0e7209 */ /* 0x000fe20007810000 */
[--C-:B------:R-:W-:Y:S01]  /*5040*/  FFMA.FTZ R13, R153, UR11, -R184.reuse ;  /* 0x0000000b990d7c23 */ /* 0x100fe200080108b8 */
[----:B------:R-:W-:Y:S01]  /*5050*/  MUFU.EX2 R152, R152 ;  /* 0x0000009800987308 */ /* 0x000fe20000000800 */
[--C-:B------:R-:W-:Y:S01]  /*5060*/  FFMA.FTZ R17, R161, UR11, -R184.reuse ;  /* 0x0000000ba1117c23 */ /* 0x100fe200080108b8 */
[----:B------:R-:W-:Y:S01]  /*5070*/  FMNMX.FTZ R15, R175, R14, !PT ;  /* 0x0000000eaf0f7209 */ /* 0x000fe20007810000 */
[--C-:B------:R-:W-:Y:S01]  /*5080*/  FFMA.FTZ R160, R168, UR11, -R184.reuse ;  /* 0x0000000ba8a07c23 */ /* 0x100fe200080108b8 */
[--C-:B------:R-:W-:Y:S01]  /*5090*/  FFMA.FTZ R23, R173, UR11, -R184.reuse ;  /* 0x0000000bad177c23 */ /* 0x100fe200080108b8 */
[--C-:B------:R-:W-:Y:S01]  /*50a0*/  FFMA.FTZ R180, R180, UR11, -R184.reuse ;  /* 0x0000000bb4b47c23 */ /* 0x100fe200080108b8 */
[----:B------:R-:W-:Y:S01]  /*50b0*/  FMNMX.FTZ R14, R178, R15, !PT ;  /* 0x0000000fb20e7209 */ /* 0x000fe20007810000 */
[----:B------:R-:W-:Y:S01]  /*50c0*/  FFMA.FTZ R181, R181, UR11, -R184 ;  /* 0x0000000bb5b57c23 */ /* 0x000fe200080108b8 */
[----:B------:R-:W1:Y:S02]  /*50d0*/  MUFU.EX2 R3, R3 ;  /* 0x0000000300037308 */ /* 0x000e640000000800 */
[----:B------:R-:W-:-:S04]  /*50e0*/  FMNMX.FTZ R15, R179, R14, !PT ;  /* 0x0000000eb30f7209 */ /* 0x000fc80007810000 */
[----:B------:R-:W-:Y:S01]  /*50f0*/  FMNMX.FTZ R16, R182, R15, !PT ;  /* 0x0000000fb6107209 */ /* 0x000fe20007810000 */
[--C-:B------:R-:W-:Y:S01]  /*5100*/  FFMA.FTZ R15, R157, UR11, -R184.reuse ;  /* 0x0000000b9d0f7c23 */ /* 0x100fe200080108b8 */
[----:B------:R-:W2:Y:S02]  /*5110*/  MUFU.EX2 R13, R13 ;  /* 0x0000000d000d7308 */ /* 0x000ea40000000800 */
[----:B------:R-:W-:Y:S01]  /*5120*/  FMNMX.FTZ R18, R183, R16, !PT ;  /* 0x00000010b7127209 */ /* 0x000fe20007810000 */
[--C-:B------:R-:W-:Y:S01]  /*5130*/  FFMA.FTZ R16, R164, UR11, -R184.reuse ;  /* 0x0000000ba4107c23 */ /* 0x100fe200080108b8 */
[----:B------:R-:W-:-:S03]  /*5140*/  FFMA.FTZ R164, R176, UR11, -R184 ;  /* 0x0000000bb0a47c23 */ /* 0x000fc600080108b8 */
[----:B------:R-:W3:Y:S01]  /*5150*/  SHFL.BFLY PT, R21, R18, 0x2, 0x1f ;  /* 0x0c401f0012157f89 */ /* 0x000ee200000e0000 */
[----:B------:R4:W-:Y:S01]  /*5160*/  MUFU.EX2 R14, R19 ;  /* 0x00000013000e7308 */ /* 0x0009e20000000800 */
[----:B-1----:R-:W-:Y:S01]  /*5170*/  FFMA.FTZ R10, R3, R10, R152 ;  /* 0x0000000a030a7223 */ /* 0x002fe20000010098 */
[-C--:B------:R-:W-:Y:S01]  /*5180*/  FMUL.FTZ R24, R24, R3.reuse ;  /* 0x0000000318187220 */ /* 0x080fe20000410000 */
[-C--:B------:R-:W-:Y:S01]  /*5190*/  FMUL.FTZ R25, R25, R3.reuse ;  /* 0x0000000319197220 */ /* 0x080fe20000410000 */
[-C--:B------:R-:W-:Y:S01]  /*51a0*/  FMUL.FTZ R28, R28, R3.reuse ;  /* 0x000000031c1c7220 */ /* 0x080fe20000410000 */
[-C--:B------:R-:W-:Y:S01]  /*51b0*/  FMUL.FTZ R29, R29, R3.reuse ;  /* 0x000000031d1d7220 */ /* 0x080fe20000410000 */
[-C--:B------:R-:W-:Y:S01]  /*51c0*/  FMUL.FTZ R32, R32, R3.reuse ;  /* 0x0000000320207220 */ /* 0x080fe20000410000 */
[-C--:B------:R-:W-:Y:S01]  /*51d0*/  FMUL.FTZ R33, R33, R3.reuse ;  /* 0x0000000321217220 */ /* 0x080fe20000410000 */
[----:B------:R-:W-:Y:S01]  /*51e0*/  MUFU.EX2 R15, R15 ;  /* 0x0000000f000f7308 */ /* 0x000fe20000000800 */
[--C-:B----4-:R-:W-:Y:S01]  /*51f0*/  FFMA.FTZ R19, R165, UR11, -R184.reuse ;  /* 0x0000000ba5137c23 */ /* 0x110fe200080108b8 */
[----:B--2---:R-:W-:Y:S01]  /*5200*/  F2FP.F16.F32.PACK_AB R152, R13, R152 ;  /* 0x000000980d98723e */ /* 0x004fe200000000ff */
[--C-:B------:R-:W-:Y:S01]  /*5210*/  FFMA.FTZ R165, R177, UR11, -R184.reuse ;  /* 0x0000000bb1a57c23 */ /* 0x100fe200080108b8 */
[-C--:B------:R-:W-:Y:S01]  /*5220*/  FMUL.FTZ R36, R36, R3.reuse ;  /* 0x0000000324247220 */ /* 0x080fe20000410000 */
[-C--:B------:R-:W-:Y:S01]  /*5230*/  FMUL.FTZ R37, R37, R3.reuse ;  /* 0x0000000325257220 */ /* 0x080fe20000410000 */
[-C--:B------:R-:W-:Y:S01]  /*5240*/  FMUL.FTZ R40, R40, R3.reuse ;  /* 0x0000000328287220 */ /* 0x080fe20000410000 */
[-C--:B------:R-:W-:Y:S01]  /*5250*/  FMUL.FTZ R41, R41, R3.reuse ;  /* 0x0000000329297220 */ /* 0x080fe20000410000 */
[----:B------:R-:W-:Y:S01]  /*5260*/  MUFU.EX2 R156, R156 ;  /* 0x0000009c009c7308 */ /* 0x000fe20000000800 */
[-C--:B------:R-:W-:Y:S01]  /*5270*/  FMUL.FTZ R44, R44, R3.reuse ;  /* 0x000000032c2c7220 */ /* 0x080fe20000410000 */
[-C--:B------:R-:W-:Y:S01]  /*5280*/  FMUL.FTZ R45, R45, R3.reuse ;  /* 0x000000032d2d7220 */ /* 0x080fe20000410000 */
[-C--:B------:R-:W-:Y:S01]  /*5290*/  FMUL.FTZ R48, R48, R3.reuse ;  /* 0x0000000330307220 */ /* 0x080fe20000410000 */
[-C--:B------:R-:W-:Y:S01]  /*52a0*/  FMUL.FTZ R49, R49, R3.reuse ;  /* 0x0000000331317220 */ /* 0x080fe20000410000 */
[-C--:B------:R-:W-:Y:S01]  /*52b0*/  FMUL.FTZ R52, R52, R3.reuse ;  /* 0x0000000334347220 */ /* 0x080fe20000410000 */
[----:B------:R-:W-:Y:S01]  /*52c0*/  FMUL.FTZ R53, R53, R3 ;  /* 0x0000000335357220 */ /* 0x000fe20000410000 */
[----:B---3--:R-:W-:Y:S01]  /*52d0*/  FMNMX.FTZ R22, R18, R21, !PT ;  /* 0x0000001512167209 */ /* 0x008fe20007810000 */
[--C-:B------:R-:W-:Y:S01]  /*52e0*/  FFMA.FTZ R18, R172, UR11, -R184.reuse ;  /* 0x0000000bac127c23 */ /* 0x100fe200080108b8 */
[----:B------:R-:W-:Y:S01]  /*52f0*/  MUFU.EX2 R17, R17 ;  /* 0x0000001100117308 */ /* 0x000fe20000000800 */
[----:B------:R-:W-:Y:S01]  /*5300*/  FFMA.FTZ R21, R169, UR11, -R184 ;  /* 0x0000000ba9157c23 */ /* 0x000fe200080108b8 */
[-C--:B------:R-:W-:Y:S01]  /*5310*/  FMUL.FTZ R56, R56, R3.reuse ;  /* 0x0000000338387220 */ /* 0x080fe20000410000 */
[----:B------:R-:W1:Y:S01]  /*5320*/  SHFL.BFLY PT, R153, R22, 0x1, 0x1f ;  /* 0x0c201f0016997f89 */ /* 0x000e6200000e0000 */
        /* <DEDUP_REMOVED lines=22> */
[----:B------:R-:W-:Y:S01]  /*5490*/  FMUL.FTZ R96, R96, R3 ;  /* 0x0000000360607220 */ /* 0x000fe20000410000 */
[----:B-1----:R-:W-:Y:S01]  /*54a0*/  FMNMX.FTZ R20, R22, R153, !PT ;  /* 0x0000009916147209 */ /* 0x002fe20007810000 */
[-C--:B------:R-:W-:Y:S01]  /*54b0*/  FMUL.FTZ R97, R97, R3.reuse ;  /* 0x0000000361617220 */ /* 0x080fe20000410000 */
[-C--:B------:R-:W-:Y:S01]  /*54c0*/  FMUL.FTZ R100, R100, R3.reuse ;  /* 0x0000000364647220 */ /* 0x080fe20000410000 */
[-C--:B------:R-:W-:Y:S01]  /*54d0*/  FMUL.FTZ R101, R101, R3.reuse ;  /* 0x0000000365657220 */ /* 0x080fe20000410000 */
[-C--:B------:R-:W-:Y:S01]  /*54e0*/  FMUL.FTZ R104, R104, R3.reuse ;  /* 0x0000000368687220 */ /* 0x080fe20000410000 */
[C---:B------:R-:W-:Y:S01]  /*54f0*/  FADD.FTZ R153, -R20.reuse, R5 ;  /* 0x0000000514997221 */ /* 0x040fe20000010100 */
[----:B------:R-:W-:Y:S01]  /*5500*/  FMUL.FTZ R157, R20, UR11 ;  /* 0x0000000b149d7c20 */ /* 0x000fe20008410000 */
[----:B------:R-:W-:Y:S01]  /*5510*/  MUFU.EX2 R21, R21 ;  /* 0x0000001500157308 */ /* 0x000fe20000000800 */
[----:B------:R-:W-:Y:S01]  /*5520*/  FMUL.FTZ R105, R105, R3 ;  /* 0x0000000369697220 */ /* 0x000fe20000410000 */
[----:B------:R-:W-:Y:S01]  /*5530*/  FMUL.FTZ R153, R153, UR11 ;  /* 0x0000000b99997c20 */ /* 0x000fe20008410000 */
[--C-:B------:R-:W-:Y:S01]  /*5540*/  FFMA.FTZ R154, R154, UR11, -R157.reuse ;  /* 0x0000000b9a9a7c23 */ /* 0x100fe2000801089d */
[--C-:B------:R-:W-:Y:S01]  /*5550*/  FFMA.FTZ R155, R155, UR11, -R157.reuse ;  /* 0x0000000b9b9b7c23 */ /* 0x100fe2000801089d */
[--C-:B------:R-:W-:Y:S01]  /*5560*/  FFMA.FTZ R158, R158, UR11, -R157.reuse ;  /* 0x0000000b9e9e7c23 */ /* 0x100fe2000801089d */
[--C-:B------:R-:W-:Y:S01]  /*5570*/  FFMA.FTZ R159, R159, UR11, -R157.reuse ;  /* 0x0000000b9f9f7c23 */ /* 0x100fe2000801089d */
[--C-:B------:R-:W-:Y:S01]  /*5580*/  FFMA.FTZ R162, R162, UR11, -R157.reuse ;  /* 0x0000000ba2a27c23 */ /* 0x100fe2000801089d */
[----:B------:R1:W-:Y:S01]  /*5590*/  MUFU.EX2 R168, R153 ;  /* 0x0000009900a87308 */ /* 0x0003e20000000800 */
[--C-:B------:R-:W-:Y:S01]  /*55a0*/  FFMA.FTZ R163, R163, UR11, -R157.reuse ;  /* 0x0000000ba3a37c23 */ /* 0x100fe2000801089d */
[--C-:B------:R-:W-:Y:S01]  /*55b0*/  FFMA.FTZ R166, R166, UR11, -R157.reuse ;  /* 0x0000000ba6a67c23 */ /* 0x100fe2000801089d */
[--C-:B------:R-:W-:Y:S01]  /*55c0*/  FFMA.FTZ R167, R167, UR11, -R157.reuse ;  /* 0x0000000ba7a77c23 */ /* 0x100fe2000801089d */
[--C-:B------:R-:W-:Y:S01]  /*55d0*/  FFMA.FTZ R170, R170, UR11, -R157.reuse ;  /* 0x0000000baaaa7c23 */ /* 0x100fe2000801089d */
[--C-:B------:R-:W-:Y:S01]  /*55e0*/  FFMA.FTZ R171, R171, UR11, -R157.reuse ;  /* 0x0000000babab7c23 */ /* 0x100fe2000801089d */
[--C-:B------:R-:W-:Y:S01]  /*55f0*/  FFMA.FTZ R174, R174, UR11, -R157.reuse ;  /* 0x0000000baeae7c23 */ /* 0x100fe2000801089d */
[----:B------:R-:W-:Y:S01]  /*5600*/  FFMA.FTZ R175, R175, UR11, -R157 ;  /* 0x0000000bafaf7c23 */ /* 0x000fe2000801089d */
[----:B------:R-:W2:Y:S01]  /*5610*/  MUFU.EX2 R161, R154 ;  /* 0x0000009a00a17308 */ /* 0x000ea20000000800 */
[----:B-1----:R-:W-:-:S02]  /*5620*/  IMAD.U32 R153, RZ, RZ, UR5 ;  /* 0x00000005ff997e24 */ /* 0x002fc4000f8e00ff */
[--C-:B------:R-:W-:Y:S01]  /*5630*/  FFMA.FTZ R178, R178, UR11, -R157.reuse ;  /* 0x0000000bb2b27c23 */ /* 0x100fe2000801089d */
[--C-:B------:R-:W-:Y:S01]  /*5640*/  FFMA.FTZ R179, R179, UR11, -R157.reuse ;  /* 0x0000000bb3b37c23 */ /* 0x100fe2000801089d */
[--C-:B------:R-:W-:Y:S01]  /*5650*/  FFMA.FTZ R182, R182, UR11, -R157.reuse ;  /* 0x0000000bb6b67c23 */ /* 0x100fe2000801089d */
[----:B------:R-:W-:Y:S02]  /*5660*/  @!P2 IMAD R153, R153, 0x40, R2 ;  /* 0x000000409999a824 */ /* 0x000fe400078e0202 */
[----:B------:R-:W-:Y:S01]  /*5670*/  FFMA.FTZ R183, R183, UR11, -R157 ;  /* 0x0000000bb7b77c23 */ /* 0x000fe2000801089d */
[-C--:B------:R-:W-:Y:S01]  /*5680*/  FMUL.FTZ R108, R108, R3.reuse ;  /* 0x000000036c6c7220 */ /* 0x080fe20000410000 */
[----:B------:R1:W3:Y:S01]  /*5690*/  MUFU.EX2 R172, R155 ;  /* 0x0000009b00ac7308 */ /* 0x0002e20000000800 */
[-C--:B------:R-:W-:Y:S01]  /*56a0*/  FMUL.FTZ R109, R109, R3.reuse ;  /* 0x000000036d6d7220 */ /* 0x080fe20000410000 */
[-C--:B------:R-:W-:Y:S01]  /*56b0*/  FMUL.FTZ R112, R112, R3.reuse ;  /* 0x0000000370707220 */ /* 0x080fe20000410000 */
[-C--:B------:R-:W-:Y:S01]  /*56c0*/  FMUL.FTZ R113, R113, R3.reuse ;  /* 0x0000000371717220 */ /* 0x080fe20000410000 */
[-C--:B------:R-:W-:Y:S01]  /*56d0*/  FMUL.FTZ R116, R116, R3.reuse ;  /* 0x0000000374747220 */ /* 0x080fe20000410000 */
[-C--:B------:R-:W-:Y:S01]  /*56e0*/  FMUL.FTZ R117, R117, R3.reuse ;  /* 0x0000000375757220 */ /* 0x080fe20000410000 */
[-C--:B------:R-:W-:Y:S01]  /*56f0*/  FMUL.FTZ R120, R120, R3.reuse ;  /* 0x0000000378787220 */ /* 0x080fe20000410000 */
[----:B------:R-:W-:Y:S01]  /*5700*/  FMUL.FTZ R121, R121, R3 ;  /* 0x0000000379797220 */ /* 0x000fe20000410000 */
[----:B------:R-:W4:Y:S01]  /*5710*/  MUFU.EX2 R158, R158 ;  /* 0x0000009e009e7308 */ /* 0x000f220000000800 */
[----:B--2---:R-:W-:Y:S01]  /*5720*/  FFMA.FTZ R11, R168, R11, R161 ;  /* 0x0000000ba80b7223 */ /* 0x004fe200000100a1 */
[----:B-1----:R-:W-:Y:S01]  /*5730*/  FADD.FTZ R155, R13, R10 ;  /* 0x0000000a0d9b7221 */ /* 0x002fe20000010000 */
[-C--:B------:R-:W-:Y:S01]  /*5740*/  FMUL.FTZ R124, R124, R3.reuse ;  /* 0x000000037c7c7220 */ /* 0x080fe20000410000 */
[-C--:B------:R-:W-:Y:S01]  /*5750*/  FMUL.FTZ R125, R125, R3.reuse ;  /* 0x000000037d7d7220 */ /* 0x080fe20000410000 */
[-C--:B------:R-:W-:Y:S01]  /*5760*/  FMUL.FTZ R128, R128, R3.reuse ;  /* 0x0000000380807220 */ /* 0x080fe20000410000 */
[----:B------:R-:W-:Y:S01]  /*5770*/  FADD.FTZ R10, R14, R155 ;  /* 0x0000009b0e0a7221 */ /* 0x000fe20000010000 */
[-C--:B------:R-:W-:Y:S01]  /*5780*/  FMUL.FTZ R129, R129, R3.reuse ;  /* 0x0000000381817220 */ /* 0x080fe20000410000 */
[----:B------:R-:W1:Y:S01]  /*5790*/  MUFU.EX2 R159, R159 ;  /* 0x0000009f009f7308 */ /* 0x000e620000000800 */
[----:B---3--:R-:W-:Y:S01]  /*57a0*/  FADD.FTZ R11, R172, R11 ;  /* 0x0000000bac0b7221 */ /* 0x008fe20000010000 */
[-C--:B------:R-:W-:Y:S01]  /*57b0*/  FMUL.FTZ R132, R132, R3.reuse ;  /* 0x0000000384847220 */ /* 0x080fe20000410000 */
[-C--:B------:R-:W-:Y:S01]  /*57c0*/  FMUL.FTZ R133, R133, R3.reuse ;  /* 0x0000000385857220 */ /* 0x080fe20000410000 */
[-C--:B------:R-:W-:Y:S01]  /*57d0*/  FMUL.FTZ R136, R136, R3.reuse ;  /* 0x0000000388887220 */ /* 0x080fe20000410000 */
[-C--:B------:R-:W-:Y:S01]  /*57e0*/  FMUL.FTZ R137, R137, R3.reuse ;  /* 0x0000000389897220 */ /* 0x080fe20000410000 */
[-C--:B------:R-:W-:Y:S01]  /*57f0*/  FMUL.FTZ R140, R140, R3.reuse ;  /* 0x000000038c8c7220 */ /* 0x080fe20000410000 */
[-C--:B------:R-:W-:Y:S01]  /*5800*/  FMUL.FTZ R141, R141, R3.reuse ;  /* 0x000000038d8d7220 */ /* 0x080fe20000410000 */
[----:B------:R-:W2:Y:S01]  /*5810*/  MUFU.EX2 R162, R162 ;  /* 0x000000a200a27308 */ /* 0x000ea20000000800 */
[----:B----4-:R-:W-:Y:S01]  /*5820*/  FADD.FTZ R154, R158, R11 ;  /* 0x0000000b9e9a7221 */ /* 0x010fe20000010000 */
[----:B------:R-:W-:Y:S01]  /*5830*/  FADD.FTZ R11, R15, R10 ;  /* 0x0000000a0f0b7221 */ /* 0x000fe20000010000 */
[----:B------:R-:W-:Y:S01]  /*5840*/  @!P2 LEA R10, R153, UR41, 0x2 ;  /* 0x00000029990aac11 */ /* 0x000fe2000f8e10ff */
[-C--:B------:R-:W-:Y:S01]  /*5850*/  FMUL.FTZ R144, R144, R3.reuse ;  /* 0x0000000390907220 */ /* 0x080fe20000410000 */
[-C--:B------:R-:W-:Y:S01]  /*5860*/  FMUL.FTZ R145, R145, R3.reuse ;  /* 0x0000000391917220 */ /* 0x080fe20000410000 */
[-C--:B------:R-:W-:Y:S01]  /*5870*/  FMUL.FTZ R148, R148, R3.reuse ;  /* 0x0000000394947220 */ /* 0x080fe20000410000 */
[----:B------:R-:W-:Y:S01]  /*5880*/  FMUL.FTZ R149, R149, R3 ;  /* 0x0000000395957220 */ /* 0x000fe20000410000 */
[----:B------:R-:W3:Y:S01]  /*5890*/  MUFU.EX2 R163, R163 ;  /* 0x000000a300a37308 */ /* 0x000ee20000000800 */
[----:B-1----:R-:W-:Y:S01]  /*58a0*/  FADD.FTZ R155, R159, R154 ;  /* 0x0000009a9f9b7221 */ /* 0x002fe20000010000 */
[----:B------:R-:W-:Y:S01]  /*58b0*/  FADD.FTZ R154, R156, R11 ;  /* 0x0000000b9c9a7221 */ /* 0x000fe20000010000 */
[----:B------:R-:W-:Y:S01]  /*58c0*/  @!P2 STS [R10+0x28800], R3 ;  /* 0x028800030a00a388 */ /* 0x000fe20000000800 */
[C---:B------:R-:W-:Y:S01]  /*58d0*/  F2FP.F16.F32.PACK_AB R156, R17.reuse, R156 ;  /* 0x0000009c119c723e */ /* 0x040fe200000000ff */
[----:B------:R-:W-:Y:S01]  /*58e0*/  FMUL.FTZ R26, R26, R168 ;  /* 0x000000a81a1a7220 */ /* 0x000fe20000410000 */
[----:B------:R-:W-:Y:S01]  /*58f0*/  FADD.FTZ R11, R17, R154 ;  /* 0x0000009a110b7221 */ /* 0x000fe20000010000 */
[----:B------:R1:W-:Y:S01]  /*5900*/  @!P2 STS [R10+0x28820], R168 ;  /* 0x028820a80a00a388 */ /* 0x0003e20000000800 */
[----:B------:R-:W4:Y:S01]  /*5910*/  MUFU.EX2 R166, R166 ;  /* 0x000000a600a67308 */ /* 0x000f220000000800 */
[----:B--2---:R-:W-:Y:S01]  /*5920*/  FADD.FTZ R176, R162, R155 ;  /* 0x0000009ba2b07221 */ /* 0x004fe20000010000 */
[----:B------:R-:W-:Y:S01]  /*5930*/  FADD.FTZ R154, R16, R11 ;  /* 0x0000000b109a7221 */ /* 0x000fe20000010000 */
[----:B------:R-:W-:Y:S01]  /*5940*/  F2FP.F16.F32.PACK_AB R155, R159, R158 ;  /* 0x0000009e9f9b723e */ /* 0x000fe200000000ff */
[----:B------:R-:W-:Y:S01]  /*5950*/  FMUL.FTZ R27, R27, R168 ;  /* 0x000000a81b1b7220 */ /* 0x000fe20000410000 */
[C---:B------:R-:W-:Y:S01]  /*5960*/  F2FP.F16.F32.PACK_AB R158, R19.reuse, R16 ;  /* 0x00000010139e723e */ /* 0x040fe200000000ff */
[----:B------:R-:W-:Y:S01]  /*5970*/  FADD.FTZ R11, R19, R154 ;  /* 0x0000009a130b7221 */ /* 0x000fe20000010000 */
[----:B------:R-:W-:Y:S01]  /*5980*/  F2FP.F16.F32.PACK_AB R154, R15, R14 ;  /* 0x0000000e0f9a723e */ /* 0x000fe200000000ff */
[----:B------:R-:W2:Y:S01]  /*5990*/  MUFU.EX2 R167, R167 ;  /* 0x000000a700a77308 */ /* 0x000ea20000000800 */
[C---:B---3--:R-:W-:Y:S01]  /*59a0*/  FADD.FTZ R153, R163.reuse, R176 ;  /* 0x000000b0a3997221 */ /* 0x048fe20000010000 */
[----:B------:R-:W-:Y:S01]  /*59b0*/  FADD.FTZ R14, R160, R11 ;  /* 0x0000000ba00e7221 */ /* 0x000fe20000010000 */
[----:B------:R-:W-:Y:S01]  /*59c0*/  F2FP.F16.F32.PACK_AB R157, R163, R162 ;  /* 0x000000a2a39d723e */ /* 0x000fe200000000ff */
[----:B------:R-:W-:Y:S01]  /*59d0*/  FMUL.FTZ R30, R30, R168 ;  /* 0x000000a81e1e7220 */ /* 0x000fe20000410000 */
[C---:B------:R-:W-:Y:S01]  /*59e0*/  F2FP.F16.F32.PACK_AB R160, R21.reuse, R160 ;  /* 0x000000a015a0723e */ /* 0x040fe200000000ff */
[----:B------:R-:W-:Y:S01]  /*59f0*/  FADD.FTZ R11, R21, R14 ;  /* 0x0000000e150b7221 */ /* 0x000fe20000010000 */
[-C--:B------:R-:W-:Y:S01]  /*5a00*/  FMUL.FTZ R31, R31, R168.reuse ;  /* 0x000000a81f1f7220 */ /* 0x080fe20000410000 */
[----:B------:R-:W3:Y:S01]  /*5a10*/  MUFU.EX2 R170, R170 ;  /* 0x000000aa00aa7308 */ /* 0x000ee20000000800 */
[----:B----4-:R-:W-:Y:S01]  /*5a20*/  FADD.FTZ R176, R166, R153 ;  /* 0x00000099a6b07221 */ /* 0x010fe20000010000 */
[----:B------:R-:W-:Y:S01]  /*5a30*/  F2FP.F16.F32.PACK_AB R153, R172, R161 ;  /* 0x000000a1ac99723e */ /* 0x000fe200000000ff */
[----:B------:R-:W-:Y:S01]  /*5a40*/  BAR.SYNC.DEFER_BLOCKING 0xf, 0x100 ;  /* 0x03c4000000007b1d */ /* 0x000fe20000010000 */
[-C--:B------:R-:W-:Y:S01]  /*5a50*/  FMUL.FTZ R34, R34, R168.reuse ;  /* 0x000000a822227220 */ /* 0x080fe20000410000 */
[-C--:B------:R-:W-:Y:S01]  /*5a60*/  FMUL.FTZ R35, R35, R168.reuse ;  /* 0x000000a823237220 */ /* 0x080fe20000410000 */
[-C--:B------:R-:W-:Y:S01]  /*5a70*/  FMUL.FTZ R38, R38, R168.reuse ;  /* 0x000000a826267220 */ /* 0x080fe20000410000 */
[-C--:B------:R-:W-:Y:S01]  /*5a80*/  FMUL.FTZ R39, R39, R168.reuse ;  /* 0x000000a827277220 */ /* 0x080fe20000410000 */
[----:B------:R-:W-:Y:S01]  /*5a90*/  FMUL.FTZ R42, R42, R168 ;  /* 0x000000a82a2a7220 */ /* 0x000fe20000410000 */
[----:B------:R-:W4:Y:S01]  /*5aa0*/  MUFU.EX2 R171, R171 ;  /* 0x000000ab00ab7308 */ /* 0x000f220000000800 */
[C---:B--2---:R-:W-:Y:S01]  /*5ab0*/  FADD.FTZ R13, R167.reuse, R176 ;  /* 0x000000b0a70d7221 */ /* 0x044fe20000010000 */
[----:B------:R-:W-:Y:S01]  /*5ac0*/  F2FP.F16.F32.PACK_AB R159, R167, R166 ;  /* 0x000000a6a79f723e */ /* 0x000fe200000000ff */
[-C--:B------:R-:W-:Y:S01]  /*5ad0*/  FMUL.FTZ R43, R43, R168.reuse ;  /* 0x000000a82b2b7220 */ /* 0x080fe20000410000 */
[-C--:B------:R-:W-:Y:S01]  /*5ae0*/  FMUL.FTZ R46, R46, R168.reuse ;  /* 0x000000a82e2e7220 */ /* 0x080fe20000410000 */
[-C--:B------:R-:W-:Y:S01]  /*5af0*/  FMUL.FTZ R47, R47, R168.reuse ;  /* 0x000000a82f2f7220 */ /* 0x080fe20000410000 */
[-C--:B------:R-:W-:Y:S01]  /*5b00*/  FMUL.FTZ R50, R50, R168.reuse ;  /* 0x000000a832327220 */ /* 0x080fe20000410000 */
        /* <DEDUP_REMOVED lines=8> */
[----:B------:R-:W-:Y:S01]  /*5b90*/  FMUL.FTZ R63, R63, R168 ;  /* 0x000000a83f3f7220 */ /* 0x000fe20000410000 */
[----:B------:R-:W2:Y:S01]  /*5ba0*/  MUFU.EX2 R174, R174 ;  /* 0x000000ae00ae7308 */ /* 0x000ea20000000800 */
[C---:B----4-:R-:W-:Y:S01]  /*5bb0*/  FADD.FTZ R13, R171.reuse, R172 ;  /* 0x000000acab0d7221 */ /* 0x050fe20000010000 */
[----:B------:R-:W-:Y:S01]  /*5bc0*/  F2FP.F16.F32.PACK_AB R161, R171, R170 ;  /* 0x000000aaaba1723e */ /* 0x000fe200000000ff */
[----:B------:R3:W-:Y:S01]  /*5bd0*/  STSM.16.M88.4 [R8+0x26800], R152 ;  /* 0x0268009808007844 */ /* 0x0007e20000000200 */
[-C--:B------:R-:W-:Y:S01]  /*5be0*/  FMUL.FTZ R66, R66, R168.reuse ;  /* 0x000000a842427220 */ /* 0x080fe20000410000 */
[-C--:B------:R-:W-:Y:S01]  /*5bf0*/  FMUL.FTZ R67, R67, R168.reuse ;  /* 0x000000a843437220 */ /* 0x080fe20000410000 */
[-C--:B------:R-:W-:Y:S01]  /*5c00*/  FMUL.FTZ R70, R70, R168.reuse ;  /* 0x000000a846467220 */ /* 0x080fe20000410000 */
[----:B------:R3:W-:Y:S01]  /*5c10*/  STSM.16.M88.4 [R6], R156 ;  /* 0x0000009c06007844 */ /* 0x0007e20000000200 */
[----:B------:R-:W4:Y:S01]  /*5c20*/  MUFU.EX2 R23, R23 ;  /* 0x0000001700177308 */ /* 0x000f220000000800 */
[----:B-1----:R-:W-:Y:S01]  /*5c30*/  FADD.FTZ R10, R18, R11 ;  /* 0x0000000b120a7221 */ /* 0x002fe20000010000 */
[-C--:B------:R-:W-:Y:S01]  /*5c40*/  FMUL.FTZ R71, R71, R168.reuse ;  /* 0x000000a847477220 */ /* 0x080fe20000410000 */
[-C--:B------:R-:W-:Y:S01]  /*5c50*/  FMUL.FTZ R74, R74, R168.reuse ;  /* 0x000000a84a4a7220 */ /* 0x080fe20000410000 */
[-C--:B------:R-:W-:Y:S01]  /*5c60*/  FMUL.FTZ R75, R75, R168.reuse ;  /* 0x000000a84b4b7220 */ /* 0x080fe20000410000 */
[-C--:B------:R-:W-:Y:S01]  /*5c70*/  FMUL.FTZ R78, R78, R168.reuse ;  /* 0x000000a84e4e7220 */ /* 0x080fe20000410000 */
[-C--:B------:R-:W-:Y:S01]  /*5c80*/  FMUL.FTZ R79, R79, R168.reuse ;  /* 0x000000a84f4f7220 */ /* 0x080fe20000410000 */
[-C--:B------:R-:W-:Y:S01]  /*5c90*/  FMUL.FTZ R82, R82, R168.reuse ;  /* 0x000000a852527220 */ /* 0x080fe20000410000 */
[----:B------:R-:W1:Y:S01]  /*5ca0*/  MUFU.EX2 R175, R175 ;  /* 0x000000af00af7308 */ /* 0x000e620000000800 */
[----:B--2---:R-:W-:Y:S01]  /*5cb0*/  FADD.FTZ R14, R174, R13 ;  /* 0x0000000dae0e7221 */ /* 0x004fe20000010000 */
        /* <DEDUP_REMOVED lines=9> */
[-C--:B------:R-:W-:Y:S01]  /*5d50*/  FMUL.FTZ R95, R95, R168.reuse ;  /* 0x000000a85f5f7220 */ /* 0x080fe20000410000 */
[-C--:B------:R-:W-:Y:S01]  /*5d60*/  FMUL.FTZ R98, R98, R168.reuse ;  /* 0x000000a862627220 */ /* 0x080fe20000410000 */
[-C--:B------:R-:W-:Y:S01]  /*5d70*/  FMUL.FTZ R99, R99, R168.reuse ;  /* 0x000000a863637220 */ /* 0x080fe20000410000 */
[-C--:B------:R-:W-:Y:S01]  /*5d80*/  FMUL.FTZ R102, R102, R168.reuse ;  /* 0x000000a866667220 */ /* 0x080fe20000410000 */
[----:B------:R-:W-:Y:S01]  /*5d90*/  FMUL.FTZ R103, R103, R168 ;  /* 0x000000a867677220 */ /* 0x000fe20000410000 */
[----:B------:R-:W4:Y:S01]  /*5da0*/  MUFU.EX2 R178, R178 ;  /* 0x000000b200b27308 */ /* 0x000f220000000800 */
[C---:B-1----:R-:W-:Y:S01]  /*5db0*/  FADD.FTZ R13, R175.reuse, R14 ;  /* 0x0000000eaf0d7221 */ /* 0x042fe20000010000 */
[----:B------:R-:W-:Y:S01]  /*5dc0*/  F2FP.F16.F32.PACK_AB R163, R175, R174 ;  /* 0x000000aeafa3723e */ /* 0x000fe200000000ff */
[-C--:B------:R-:W-:Y:S01]  /*5dd0*/  FMUL.FTZ R106, R106, R168.reuse ;  /* 0x000000a86a6a7220 */ /* 0x080fe20000410000 */
[-C--:B------:R-:W-:Y:S01]  /*5de0*/  FMUL.FTZ R107, R107, R168.reuse ;  /* 0x000000a86b6b7220 */ /* 0x080fe20000410000 */
[-C--:B------:R-:W-:Y:S01]  /*5df0*/  FMUL.FTZ R110, R110, R168.reuse ;  /* 0x000000a86e6e7220 */ /* 0x080fe20000410000 */
[-C--:B------:R-:W-:Y:S01]  /*5e00*/  FMUL.FTZ R111, R111, R168.reuse ;  /* 0x000000a86f6f7220 */ /* 0x080fe20000410000 */
[----:B------:R3:W-:Y:S01]  /*5e10*/  STSM.16.M88.4 [R7], R160 ;  /* 0x000000a007007844 */ /* 0x0007e20000000200 */
[----:B------:R-:W1:Y:S01]  /*5e20*/  MUFU.EX2 R165, R165 ;  /* 0x000000a500a57308 */ /* 0x000e620000000800 */
[----:B--2---:R-:W-:Y:S01]  /*5e30*/  FADD.FTZ R10, R164, R11 ;  /* 0x0000000ba40a7221 */ /* 0x004fe20000010000 */
        /* <DEDUP_REMOVED lines=8> */
[-C--:B------:R-:W-:Y:S01]  /*5ec0*/  FMUL.FTZ R126, R126, R168.reuse ;  /* 0x000000a87e7e7220 */ /* 0x080fe20000410000 */
        /* <DEDUP_REMOVED lines=17> */
[----:B------:R-:W-:-:S04]  /*5fe0*/  FMUL.FTZ R151, R151, R168 ;  /* 0x000000a897977220 */ /* 0x000fc80000410000 */
[----:B------:R-:W2:Y:S01]  /*5ff0*/  MUFU.EX2 R182, R182 ;  /* 0x000000b600b67308 */ /* 0x000ea20000000800 */
[C---:B----4-:R-:W-:Y:S01]  /*6000*/  F2FP.F16.F32.PACK_AB R166, R5.reuse, R22 ;  /* 0x0000001605a6723e */ /* 0x050fe200000000ff */
[----:B------:R-:W-:-:S06]  /*6010*/  FADD.FTZ R10, R5, R10 ;  /* 0x0000000a050a7221 */ /* 0x000fcc0000010000 */
[----:B------:R-:W4:Y:S01]  /*6020*/  MUFU.EX2 R183, R183 ;  /* 0x000000b700b77308 */ /* 0x000f220000000800 */
[C---:B-1----:R-:W-:Y:S01]  /*6030*/  FADD.FTZ R13, R179.reuse, R14 ;  /* 0x0000000eb30d7221 */ /* 0x042fe20000010000 */
[----:B------:R-:W-:-:S03]  /*6040*/  F2FP.F16.F32.PACK_AB R165, R179, R178 ;  /* 0x000000b2b3a5723e */ /* 0x000fc600000000ff */
[----:B--2---:R-:W-:Y:S01]  /*6050*/  FADD.FTZ R14, R182, R13 ;  /* 0x0000000db60e7221 */ /* 0x004fe20000010000 */
[----:B----4-:R-:W-:-:S03]  /*6060*/  F2FP.F16.F32.PACK_AB R167, R183, R182 ;  /* 0x000000b6b7a7723e */ /* 0x010fc600000000ff */
[----:B------:R-:W-:Y:S02]  /*6070*/  FADD.FTZ R11, R183, R14 ;  /* 0x0000000eb70b7221 */ /* 0x000fe40000010000 */
[----:B------:R3:W-:Y:S01]  /*6080*/  STSM.16.M88.4 [R4], R164 ;  /* 0x000000a404007844 */ /* 0x0007e20000000200 */
[----:B------:R-:W-:Y:S05]  /*6090*/  @!P0 BRA `(.L_x_3245) ;  /* 0x0000000000048947 */ /* 0x000fea0003800000 */
[----:B------:R-:W-:Y:S01]  /*60a0*/  BPT.TRAP 0x1 ;  /* 0x000000040000795c */ /* 0x000fe20000300000 */
.L_x_3245:
[----:B------:R1:W2:Y:S01]  /*60b0*/  SYNCS.PHASECHK.TRANS64.TRYWAIT P2, [UR26+0x28c50], R9 ;  /* 0x028c5009ff0075a7 */ /* 0x0002a2000804015a */
[----:B------:R-:W-:Y:S05]  /*60c0*/  @!P0 BRA `(.L_x_3246) ;  /* 0x0000000000048947 */ /* 0x000fea0003800000 */
[----:B------:R-:W-:Y:S01]  /*60d0*/  BPT.TRAP 0x1 ;  /* 0x000000040000795c */ /* 0x000fe20000300000 */
.L_x_3246:
[----:B--2---:R-:W-:Y:S05]  /*60e0*/  @P2 BRA `(.L_x_3247) ;  /* 0x0000000000082947 */ /* 0x004fea0003800000 */
[----:B------:R-:W2:Y:S02]  /*60f0*/  SYNCS.PHASECHK.TRANS64.TRYWAIT P2, [UR26+0x28c50], R9 ;  /* 0x028c5009ff0075a7 */ /* 0x000ea4000804015a */
[----:B--2---:R-:W-:Y:S05]  /*6100*/  @!P2 BRA `(.L_x_3248) ;  /* 0x0000006c008ca947 */ /* 0x004fea0003800000 */
.L_x_3247:
[----:B------:R-:W-:Y:S01]  /*6110*/  ULEA UR10, UR25, UR24, 0xc ;  /* 0x00000018190a7291 */ /* 0x000fe2000f8e603f */
[----:B------:R-:W-:Y:S01]  /*6120*/  WARPGROUP.ARRIVE ;  /* 0x00000000000079c5 */ /* 0x000fe20000000000 */
[----:B------:R-:W-:-:S05]  /*6130*/  UMOV UR15, 0x40000040 ;  /* 0x40000040000f7882 */ /* 0x000fca0000000000 */
[----:B------:R-:W-:Y:S02]  /*6140*/  UMOV UR14, UR10 ;  /* 0x0000000a000e7c82 */ /* 0x000fe40008000000 */
[----:B------:R-:W-:Y:S01]  /*6150*/  HGMMA.64x256x16.F32 R24, R152, gdesc[UR12].tnspB, R24, gsb0 ;  /* 0x43e0000c98187df0 */ /* 0x000fe20008000818 */
[----:B------:R-:W-:Y:S01]  /*6160*/  UIADD3 UR14, UR10, 0x80, URZ ;  /* 0x000000800a0e7890 */ /* 0x000fe2000fffe03f */
[----:B------:R-:W-:Y:S01]  /*6170*/  UMOV UR15, 0x40000040 ;  /* 0x40000040000f7882 */ /* 0x000fe20000000000 */
[----:B------:R-:W-:Y:S02]  /*6180*/  WARPGROUP.DEPBAR.LE gsb0, 0x0 ;  /* 0x00008000000079c5 */ /* 0x000fe40000010000 */
[----:B------:R-:W-:-:S15]  /*6190*/  WARPGROUP.ARRIVE ;  /* 0x00000000000079c5 */ /* 0x000fde0000000000 */
[----:B------:R-:W-:-:S08]  /*61a0*/  NOP ;  /* 0x0000000000007918 */ /* 0x000fd00000000000 */
[----:B------:R-:W-:Y:S01]  /*61b0*/  HGMMA.64x256x16.F32 R24, R156, gdesc[UR12].tnspB, R24, gsb0 ;  /* 0x43e0000c9c187df0 */ /* 0x000fe20008000818 */
[----:B------:R-:W-:Y:S01]  /*61c0*/  UIADD3 UR14, UR10, 0x100, URZ ;  /* 0x000001000a0e7890 */ /* 0x000fe2000fffe03f */
        /* <DEDUP_REMOVED lines=8> */
[----:B------:R-:W-:Y:S02]  /*6250*/  WARPGROUP.DEPBAR.LE gsb0, 0x0 ;  /* 0x00008000000079c5 */ /* 0x000fe40000010000 */
[----:B------:R-:W-:-:S15]  /*6260*/  WARPGROUP.ARRIVE ;  /* 0x00000000000079c5 */ /* 0x000fde0000000000 */
[----:B------:R-:W-:-:S08]  /*6270*/  NOP ;  /* 0x0000000000007918 */ /* 0x000fd00000000000 */
        /* <DEDUP_REMOVED lines=12> */
.L_x_3249:
[----:B------:R-:W-:Y:S01]  /*6340*/  UIADD3 UR5, UR26, 0x28c60, URZ ;  /* 0x00028c601a057890 */ /* 0x000fe2000fffe03f */
[----:B------:R-:W-:Y:S01]  /*6350*/  IMAD.MOV.U32 R5, RZ, RZ, R20 ;  /* 0x000000ffff057224 */ /* 0x000fe200078e0014 */
[----:B------:R-:W-:Y:S02]  /*6360*/  MOV R3, R12 ;  /* 0x0000000c00037202 */ /* 0x000fe40000000f00 */
[----:B------:R-:W-:-:S09]  /*6370*/  UPRMT UR5, UR42, 0x654, UR5 ;  /* 0x000006542a057896 */ /* 0x000fd20008000005 */
[----:B------:R-:W-:Y:S01]  /*6380*/  SYNCS.ARRIVE.TRANS64.RED.A1T0 RZ, [UR5], RZ ;  /* 0x000000ffffff79a7 */ /* 0x000fe20008100405 */
[----:B------:R-:W-:Y:S01]  /*6390*/  UMOV UR5, UR25 ;  /* 0x0000001900057c82 */ /* 0x000fe20008000000 */
[----:B------:R-:W-:Y:S05]  /*63a0*/  @P1 BRA `(.L_x_3250) ;  /* 0xffffffe400d81947 */ /* 0x000fea000383ffff */
[----:B------:R-:W-:Y:S01]  /*63b0*/  IMAD.MOV.U32 R5, RZ, RZ, R20 ;  /* 0x000000ffff057224 */ /* 0x000fe200078e0014 */
[----:B------:R-:W-:Y:S01]  /*63c0*/  USHF.L.U32 UR4, UR25, 0x6, URZ ;  /* 0x0000000619047899 */ /* 0x000fe2000800063f */
[----:B------:R-:W-:-:S11]  /*63d0*/  IMAD.MOV.U32 R3, RZ, RZ, R12 ;  /* 0x000000ffff037224 */ /* 0x000fd600078e000c */
.L_x_3239:
[----:B---3--:R-:W3:Y:S01]  /*63e0*/  SHFL.BFLY PT, R7, R10, 0x2, 0x1f ;  /* 0x0c401f000a077f89 */ /* 0x008ee200000e0000 */
[----:B------:R-:W-:Y:S08]  /*63f0*/  BAR.ARV 0x8, 0x100 ;  /* 0x0204000000007b1d */ /* 0x000ff00000002000 */
[----:B------:R-:W-:Y:S01]  /*6400*/  BAR.SYNC.DEFER_BLOCKING 0xf, 0x100 ;  /* 0x03c4000000007b1d */ /* 0x000fe20000010000 */
[----:B------:R-:W-:-:S02]  /*6410*/  ISETP.NE.AND P0, PT, R0, RZ, PT ;  /* 0x000000ff0000720c */ /* 0x000fc40003f05270 */
[----:B------:R-:W-:-:S03]  /*6420*/  MOV R0, RZ ;  /* 0x000000ff00007202 */ /* 0x000fc60000000f00 */
[----:B------:R-:W4:Y:S01]  /*6430*/  SHFL.BFLY PT, R6, R11, 0x2, 0x1f ;  /* 0x0c401f000b067f89 */ /* 0x000f2200000e0000 */
[----:B---3--:R-:W-:-:S05]  /*6440*/  FADD.FTZ R7, R7, R10 ;  /* 0x0000000a07077221 */ /* 0x008fca0000010000 */
[----:B------:R-:W3:Y:S01]  /*6450*/  SHFL.BFLY PT, R4, R7, 0x1, 0x1f ;  /* 0x0c201f0007047f89 */ /* 0x000ee200000e0000 */
[----:B----4-:R-:W-:-:S05]  /*6460*/  FADD.FTZ R6, R6, R11 ;  /* 0x0000000b06067221 */ /* 0x010fca0000010000 */
[----:B012---:R-:W0:Y:S01]  /*6470*/  SHFL.BFLY PT, R9, R6, 0x1, 0x1f ;  /* 0x0c201f0006097f89 */ /* 0x007e2200000e0000 */
[----:B---3--:R-:W-:Y:S01]  /*6480*/  FADD.FTZ R12, R7, R4 ;  /* 0x00000004070c7221 */ /* 0x008fe20000010000 */
[----:B------:R-:W-:-:S04]  /*6490*/  IMAD.MOV.U32 R4, RZ, RZ, RZ ;  /* 0x000000ffff047224 */ /* 0x000fc800078e00ff */
[----:B------:R-:W-:-:S13]  /*64a0*/  FSETP.NE.FTZ.AND P1, PT, R12, RZ, PT ;  /* 0x000000ff0c00720b */ /* 0x000fda0003f35000 */
[----:B------:R-:W1:Y:S01]  /*64b0*/  @P1 MUFU.RCP R4, R12 ;  /* 0x0000000c00041308 */ /* 0x000e620000001000 */
[----:B0-----:R-:W-:Y:S01]  /*64c0*/  FADD.FTZ R13, R6, R9 ;  /* 0x00000009060d7221 */ /* 0x001fe20000010000 */
[----:B------:R-:W-:Y:S02]  /*64d0*/  VIADD R9, R2, UR4 ;  /* 0x0000000402097c36 */ /* 0x000fe40008000000 */
[----:B------:R-:W-:Y:S02]  /*64e0*/  IMAD.U32 R6, RZ, RZ, UR11 ;  /* 0x0000000bff067e24 */ /* 0x000fe4000f8e00ff */
[----:B------:R-:W-:Y:S02]  /*64f0*/  FSETP.NE.FTZ.AND P2, PT, R13, RZ, PT ;  /* 0x000000ff0d00720b */ /* 0x000fe40003f55000 */
[----:B------:R-:W0:Y:S01]  /*6500*/  @P1 MUFU.LG2 R7, R12 ;  /* 0x0000000c00071308 */ /* 0x000e220000000c00 */
[----:B------:R-:W-:Y:S01]  /*6510*/  @!P0 LEA R9, R9, UR41, 0x2 ;  /* 0x0000002909098c11 */ /* 0x000fe2000f8e10ff */
[----:B------:R-:W-:Y:S01]  /*6520*/  @P1 FMUL.FTZ R6, R6, 0.69314718246459960938 ;  /* 0x3f31721806061820 */ /* 0x000fe20000410000 */
[----:B------:R-:W-:-:S03]  /*6530*/  IMAD.MOV.U32 R2, RZ, RZ, -0x800000 ;  /* 0xff800000ff027424 */ /* 0x000fc600078e00ff */
[----:B-1----:R-:W-:Y:S01]  /*6540*/  @!P0 STS [R9+0x28800], R4 ;  /* 0x0288000409008388 */ /* 0x002fe20000000800 */
[-C--:B------:R-:W-:Y:S01]  /*6550*/  FMUL.FTZ R24, R24, R4.reuse ;  /* 0x0000000418187220 */ /* 0x080fe20000410000 */
[----:B------:R-:W-:-:S03]  /*6560*/  FMUL.FTZ R25, R25, R4 ;  /* 0x0000000419197220 */ /* 0x000fc60000410000 */
[----:B------:R-:W1:Y:S01]  /*6570*/  @P2 MUFU.RCP R0, R13 ;  /* 0x0000000d00002308 */ /* 0x000e620000001000 */
[-C--:B------:R-:W-:Y:S01]  /*6580*/  FMUL.FTZ R28, R28, R4.reuse ;  /* 0x000000041c1c7220 */ /* 0x080fe20000410000 */
[-C--:B------:R-:W-:Y:S01]  /*6590*/  FMUL.FTZ R29, R29, R4.reuse ;  /* 0x000000041d1d7220 */ /* 0x080fe20000410000 */
[-C--:B------:R-:W-:Y:S01]  /*65a0*/  FMUL.FTZ R32, R32, R4.reuse ;  /* 0x0000000420207220 */ /* 0x080fe20000410000 */
[-C--:B------:R-:W-:Y:S01]  /*65b0*/  FMUL.FTZ R33, R33, R4.reuse ;  /* 0x0000000421217220 */ /* 0x080fe20000410000 */
[----:B0-----:R-:W-:Y:S01]  /*65c0*/  @P1 FMUL.FTZ R7, R7, 0.69314718246459960938 ;  /* 0x3f31721807071820 */ /* 0x001fe20000410000 */
[-C--:B------:R-:W-:Y:S01]  /*65d0*/  FMUL.FTZ R36, R36, R4.reuse ;  /* 0x0000000424247220 */ /* 0x080fe20000410000 */
[-C--:B------:R-:W-:Y:S01]  /*65e0*/  FMUL.FTZ R37, R37, R4.reuse ;  /* 0x0000000425257220 */ /* 0x080fe20000410000 */
[----:B------:R-:W0:Y:S01]  /*65f0*/  @P2 MUFU.LG2 R8, R13 ;  /* 0x0000000d00082308 */ /* 0x000e220000000c00 */
        /* <DEDUP_REMOVED lines=8> */
[----:B-1----:R1:W-:Y:S01]  /*6680*/  @!P0 STS [R9+0x28820], R0 ;  /* 0x0288200009008388 */ /* 0x0023e20000000800 */
[-C--:B------:R-:W-:Y:S01]  /*6690*/  FMUL.FTZ R56, R56, R4.reuse ;  /* 0x0000000438387220 */ /* 0x080fe20000410000 */
[-C--:B------:R-:W-:Y:S01]  /*66a0*/  FMUL.FTZ R57, R57, R4.reuse ;  /* 0x0000000439397220 */ /* 0x080fe20000410000 */
[-C--:B------:R-:W-:Y:S01]  /*66b0*/  FMUL.FTZ R60, R60, R4.reuse ;  /* 0x000000043c3c7220 */ /* 0x080fe20000410000 */
[-C--:B------:R-:W-:Y:S01]  /*66c0*/  FMUL.FTZ R61, R61, R4.reuse ;  /* 0x000000043d3d7220 */ /* 0x080fe20000410000 */
[-C--:B------:R-:W-:Y:S01]  /*66d0*/  FMUL.FTZ R64, R64, R4.reuse ;  /* 0x0000000440407220 */ /* 0x080fe20000410000 */
[-C--:B------:R-:W-:Y:S01]  /*66e0*/  FMUL.FTZ R65, R65, R4.reuse ;  /* 0x0000000441417220 */ /* 0x080fe20000410000 */
[-C--:B------:R-:W-:Y:S01]  /*66f0*/  FMUL.FTZ R68, R68, R4.reuse ;  /* 0x0000000444447220 */ /* 0x080fe20000410000 */
[----:B0-----:R-:W-:Y:S01]  /*6700*/  @P2 FMUL.FTZ R8, R8, 0.69314718246459960938 ;  /* 0x3f31721808082820 */ /* 0x001fe20000410000 */
[----:B------:R-:W-:Y:S01]  /*6710*/  FMUL.FTZ R69, R69, R4 ;  /* 0x0000000445457220 */ /* 0x000fe20000410000 */
[----:B-1----:R-:W-:-:S02]  /*6720*/  IMAD.U32 R9, RZ, RZ, UR11 ;  /* 0x0000000bff097e24 */ /* 0x002fc4000f8e00ff */
[-C--:B------:R-:W-:Y:S01]  /*6730*/  FMUL.FTZ R72, R72, R4.reuse ;  /* 0x0000000448487220 */ /* 0x080fe20000410000 */
[-C--:B------:R-:W-:Y:S01]  /*6740*/  FMUL.FTZ R73, R73, R4.reuse ;  /* 0x0000000449497220 */ /* 0x080fe20000410000 */
[-C--:B------:R-:W-:Y:S01]  /*6750*/  FMUL.FTZ R76, R76, R4.reuse ;  /* 0x000000044c4c7220 */ /* 0x080fe20000410000 */
[----:B------:R-:W-:Y:S01]  /*6760*/  @P2 FMUL.FTZ R9, R9, 0.69314718246459960938 ;  /* 0x3f31721809092820 */ /* 0x000fe20000410000 */
        /* <DEDUP_REMOVED lines=38> */
[-C--:B------:R-:W-:Y:S01]  /*69d0*/  FMUL.FTZ R26, R26, R0.reuse ;  /* 0x000000001a1a7220 */ /* 0x080fe20000410000 */
        /* <DEDUP_REMOVED lines=64> */
[----:B------:R-:W-:Y:S01]  /*6de0*/  @P1 FFMA.FTZ R4, R6, R3, R7 ;  /* 0x0000000306041223 */ /* 0x000fe20000010007 */
[----:B------:R-:W-:Y:S01]  /*6df0*/  @P2 FFMA.FTZ R2, R9, R5, R8 ;  /* 0x0000000509022223 */ /* 0x000fe20000010008 */
[----:B------:R-:W-:Y:S06]  /*6e00*/  BAR.ARV 0xe, 0x100 ;  /* 0x0384000000007b1d */ /* 0x000fec0000002000 */
.L_x_3215:
[----:B------:R-:W-:Y:S05]  /*6e10*/  @P0 BRA `(.L_x_3251) ;  /* 0x0000002000f80947 */ /* 0x000fea0003800000 */
[----:B------:R-:W0:Y:S01]  /*6e20*/  S2R R0, SR_TID.X ;  /* 0x0000000000007919 */ /* 0x000e220000002100 */
[----:B------:R-:W1:Y:S01]  /*6e30*/  S2UR UR5, SR_CgaCtaId ;  /* 0x00000000000579c3 */ /* 0x000e620000008800 */
[----:B------:R-:W-:Y:S01]  /*6e40*/  UMOV UR4, 0x400 ;  /* 0x0000040000047882 */ /* 0x000fe20000000000 */
[----:B------:R-:W-:-:S06]  /*6e50*/  IMAD R3, RZ, RZ, -UR38 ;  /* 0x80000026ff037e24 */ /* 0x000fcc000f8e02ff */
[----:B------:R-:W-:Y:S08]  /*6e60*/  BAR.SYNC.DEFER_BLOCKING 0x1, 0x100 ;  /* 0x0044000000007b1d */ /* 0x000ff00000010000 */
[----:B------:R-:W2:Y:S08]  /*6e70*/  S2UR UR6, SR_CTAID.Y ;  /* 0x00000000000679c3 */ /* 0x000eb00000002600 */
[----:B------:R-:W2:Y:S01]  /*6e80*/  LDC R10, c[0x0][0xc50] ;  /* 0x00031400ff0a7b82 */ /* 0x000ea20000000800 */
[----:B-1----:R-:W-:-:S07]  /*6e90*/  ULEA UR4, UR5, UR4, 0x18 ;  /* 0x0000000405047291 */ /* 0x002fce000f8ec03f */
[----:B------:R-:W1:Y:S01]  /*6ea0*/  LDC R6, c[0x0][0xbe8] ;  /* 0x0002fa00ff067b82 */ /* 0x000e620000000800 */
[----:B------:R-:W-:Y:S01]  /*6eb0*/  UIADD3 UR4, UR4, 0x28c20, URZ ;  /* 0x00028c2004047890 */ /* 0x000fe2000fffe03f */
[----:B0-----:R-:W-:-:S03]  /*6ec0*/  VIADD R22, R0, 0xffffff80 ;  /* 0xffffff8000167836 */ /* 0x001fc60000000000 */
[----:B------:R-:W-:Y:S02]  /*6ed0*/  UPRMT UR4, URZ, 0x654, UR4 ;  /* 0x000006543f047896 */ /* 0x000fe40008000004 */
[----:B------:R-:W-:-:S04]  /*6ee0*/  SHF.R.S32.HI R19, RZ, 0x1f, R22 ;  /* 0x0000001fff137819 */ /* 0x000fc80000011416 */
[----:B------:R-:W-:Y:S01]  /*6ef0*/  LEA.HI R9, R19, R22, RZ, 0x7 ;  /* 0x0000001613097211 */ /* 0x000fe200078f38ff */
[----:B--2---:R-:W-:Y:S01]  /*6f00*/  IMAD R3, R10, R3, UR6 ;  /* 0x000000060a037e24 */ /* 0x004fe2000f8e0203 */
[----:B------:R-:W-:Y:S01]  /*6f10*/  USHF.R.S32.HI UR6, URZ, 0x1f, UR38 ;  /* 0x0000001f3f067899 */ /* 0x000fe20008011426 */
[----:B------:R-:W-:Y:S01]  /*6f20*/  SYNCS.ARRIVE.TRANS64.RED.A1T0 RZ, [UR4], RZ ;  /* 0x000000ffffff79a7 */ /* 0x000fe20008100404 */
[----:B------:R-:W-:Y:S02]  /*6f30*/  SHF.R.S32.HI R0, RZ, 0x7, R9 ;  /* 0x00000007ff007819 */ /* 0x000fe40000011409 */
[----:B------:R-:W-:-:S03]  /*6f40*/  LOP3.LUT R5, R9, 0xffffff80, RZ, 0xc0, !PT ;  /* 0xffffff8009057812 */ /* 0x000fc600078ec0ff */
[----:B------:R-:W0:Y:S01]  /*6f50*/  SHFL.IDX PT, R7, R0, RZ, 0x1f ;  /* 0x00001fff00077589 */ /* 0x000e2200000e0000 */
[----:B------:R-:W-:Y:S02]  /*6f60*/  IADD3 R8, R22, -R5, RZ ;  /* 0x8000000516087210 */ /* 0x000fe40007ffe0ff */
[----:B-1----:R-:W-:Y:S02]  /*6f70*/  ISETP.NE.AND P1, PT, R6, 0x1, PT ;  /* 0x000000010600780c */ /* 0x002fe40003f25270 */
[----:B------:R-:W-:Y:S02]  /*6f80*/  SHF.R.S32.HI R155, RZ, 0x1f, R8 ;  /* 0x0000001fff9b7819 */ /* 0x000fe40000011408 */
[----:B------:R-:W-:Y:S02]  /*6f90*/  SHF.R.S32.HI R5, RZ, 0x1f, R3 ;  /* 0x0000001fff057819 */ /* 0x000fe40000011403 */
[----:B0-----:R-:W-:Y:S02]  /*6fa0*/  ISETP.NE.AND P0, PT, R7, RZ, PT ;  /* 0x000000ff0700720c */ /* 0x001fe40003f05270 */
[----:B------:R-:W-:-:S04]  /*6fb0*/  LEA.HI R7, R155, R8, RZ, 0x2 ;  /* 0x000000089b077211 */ /* 0x000fc800078f10ff */
[----:B------:R-:W-:-:S07]  /*6fc0*/  SHF.R.S32.HI R154, RZ, 0x2, R7 ;  /* 0x00000002ff9a7819 */ /* 0x000fce0000011407 */
[----:B------:R-:W-:Y:S05]  /*6fd0*/  @P0 BRA `(.L_x_3252) ;  /* 0x0000000400440947 */ /* 0x000fea0003800000 */
[----:B------:R-:W0:Y:S01]  /*6fe0*/  LDC R18, c[0x0][0xbe8] ;  /* 0x0002fa00ff127b82 */ /* 0x000e220000000800 */
[----:B------:R-:W-:Y:S01]  /*6ff0*/  LOP3.LUT R9, R9, 0xffffff80, RZ, 0xc0, !PT ;  /* 0xffffff8009097812 */ /* 0x000fe200078ec0ff */
[----:B------:R-:W1:Y:S01]  /*7000*/  S2R R14, SR_CTAID.X ;  /* 0x00000000000e7919 */ /* 0x000e620000002500 */
[----:B------:R-:W-:Y:S02]  /*7010*/  ULDC.64 UR4, c[0x0][0xbd0] ;  /* 0x0002f40000047ab9 */ /* 0x000fe40000000a00 */
[----:B------:R-:W-:Y:S01]  /*7020*/  UIMAD.WIDE.U32 UR8, UR38, UR4, URZ ;  /* 0x00000004260872a5 */ /* 0x000fe2000f8e003f */
[----:B------:R-:W-:Y:S01]  /*7030*/  IMAD.IADD R23, R22, 0x1, -R9 ;  /* 0x0000000116177824 */ /* 0x000fe200078e0a09 */
[----:B------:R-:W-:Y:S01]  /*7040*/  LEA.HI R9, R19, R22, RZ, 0x2 ;  /* 0x0000001613097211 */ /* 0x000fe200078f10ff */
[----:B------:R-:W2:Y:S01]  /*7050*/  S2UR UR7, SR_CTAID.Z ;  /* 0x00000000000779c3 */ /* 0x000ea20000002700 */
[----:B------:R-:W-:Y:S02]  /*7060*/  UIMAD UR4, UR6, UR4, URZ ;  /* 0x00000004060472a4 */ /* 0x000fe4000f8e023f */
[----:B------:R-:W-:-:S02]  /*7070*/  SHF.R.S32.HI R12, RZ, 0x1f, R23 ;  /* 0x0000001fff0c7819 */ /* 0x000fc40000011417 */
[----:B------:R-:W-:Y:S01]  /*7080*/  LOP3.LUT R9, R9, 0xfffffffc, RZ, 0xc0, !PT ;  /* 0xfffffffc09097812 */ /* 0x000fe200078ec0ff */
[----:B------:R-:W-:Y:S01]  /*7090*/  UIMAD UR4, UR38, UR5, UR4 ;  /* 0x00000005260472a4 */ /* 0x000fe2000f8e0204 */
[CC--:B------:R-:W-:Y:S01]  /*70a0*/  LEA.HI R152, R12.reuse, R23.reuse, RZ, 0x2 ;  /* 0x000000170c987211 */ /* 0x0c0fe200078f10ff */
[----:B------:R-:W3:Y:S01]  /*70b0*/  LDC.64 R20, c[0x0][0xbd8] ;  /* 0x0002f600ff147b82 */ /* 0x000ee20000000a00 */
[----:B------:R-:W-:Y:S01]  /*70c0*/  LEA.HI R12, R12, R23, RZ, 0x5 ;  /* 0x000000170c0c7211 */ /* 0x000fe200078f28ff */
[----:B------:R-:W-:Y:S01]  /*70d0*/  IMAD.IADD R9, R22, 0x1, -R9 ;  /* 0x0000000116097824 */ /* 0x000fe200078e0a09 */
[--C-:B------:R-:W-:Y:S01]  /*70e0*/  SHF.R.S32.HI R10, RZ, 0x2, R152.reuse ;  /* 0x00000002ff0a7819 */ /* 0x100fe20000011498 */
[----:B------:R-:W-:Y:S01]  /*70f0*/  UIADD3 UR4, UR9, UR4, URZ ;  /* 0x0000000409047290 */ /* 0x000fe2000fffe03f */
[----:B------:R-:W-:Y:S02]  /*7100*/  SHF.R.S32.HI R11, RZ, 0x1f, R152 ;  /* 0x0000001fff0b7819 */ /* 0x000fe40000011498 */
[----:B------:R-:W-:-:S02]  /*7110*/  SHF.R.S32.HI R12, RZ, 0x5, R12 ;  /* 0x00000005ff0c7819 */ /* 0x000fc4000001140c */
[----:B0-----:R-:W-:Y:S02]  /*7120*/  ISETP.NE.AND P0, PT, R18, 0x1, PT ;  /* 0x000000011200780c */ /* 0x001fe40003f05270 */
[----:B------:R-:W-:Y:S02]  /*7130*/  LEA.HI R11, R11, R10, RZ, 0x3 ;  /* 0x0000000a0b0b7211 */ /* 0x000fe400078f18ff */
[----:B------:R-:W-:Y:S02]  /*7140*/  LOP3.LUT R152, R152, 0x7ffffffc, RZ, 0xc0, !PT ;  /* 0x7ffffffc98987812 */ /* 0x000fe400078ec0ff */
[----:B------:R-:W-:Y:S01]  /*7150*/  LOP3.LUT R11, R11, 0xfffffff8, RZ, 0xc0, !PT ;  /* 0xfffffff80b0b7812 */ /* 0x000fe200078ec0ff */
[----:B--2---:R-:W-:Y:S01]  /*7160*/  USHF.R.S32.HI UR5, URZ, 0x1f, UR7 ;  /* 0x0000001f3f057899 */ /* 0x004fe20008011407 */
[----:B------:R-:W-:-:S03]  /*7170*/  IADD3 R152, -R152, R23, RZ ;  /* 0x0000001798987210 */ /* 0x000fc60007ffe1ff */
[----:B------:R-:W-:Y:S01]  /*7180*/  IMAD.IADD R11, R10, 0x1, -R11 ;  /* 0x000000010a0b7824 */ /* 0x000fe200078e0a0b */
[C---:B------:R-:W-:Y:S01]  /*7190*/  LEA.HI R10, R9.reuse, R9, RZ, 0x1 ;  /* 0x00000009090a7211 */ /* 0x040fe200078f08ff */
[----:B------:R-:W0:Y:S01]  /*71a0*/  @P0 LDC R16, c[0x0][0xbec] ;  /* 0x0002fb00ff100b82 */ /* 0x000e220000000800 */
[----:B------:R-:W-:Y:S02]  /*71b0*/  IMAD.SHL.U32 R152, R152, 0x2, RZ ;  /* 0x0000000298987824 */ /* 0x000fe400078e00ff */
[----:B------:R-:W-:Y:S01]  /*71c0*/  LOP3.LUT R10, R10, 0x1ffffffe, RZ, 0xc0, !PT ;  /* 0x1ffffffe0a0a7812 */ /* 0x000fe200078ec0ff */
[----:B------:R-:W-:Y:S02]  /*71d0*/  IMAD R153, R12, 0x10, R11 ;  /* 0x000000100c997824 */ /* 0x000fe400078e020b */
[----:B---3--:R-:W-:Y:S01]  /*71e0*/  IMAD R12, R20, UR5, RZ ;  /* 0x00000005140c7c24 */ /* 0x008fe2000f8e02ff */
[----:B------:R-:W-:Y:S01]  /*71f0*/  IADD3 R9, R9, -R10, RZ ;  /* 0x8000000a09097210 */ /* 0x000fe20007ffe0ff */
[----:B------:R-:W2:Y:S01]  /*7200*/  @P0 LDC R17, c[0x0][0xbf0] ;  /* 0x0002fc00ff110b82 */ /* 0x000ea20000000800 */
[----:B------:R-:W-:-:S02]  /*7210*/  IMAD.U32 R11, RZ, RZ, UR9 ;  /* 0x00000009ff0b7e24 */ /* 0x000fc4000f8e00ff */
[----:B------:R-:W-:Y:S01]  /*7220*/  LEA R9, R9, R153, 0x3 ;  /* 0x0000009909097211 */ /* 0x000fe200078e18ff */
[----:B------:R-:W-:Y:S02]  /*7230*/  IMAD.U32 R10, RZ, RZ, UR8 ;  /* 0x00000008ff0a7e24 */ /* 0x000fe4000f8e00ff */
[----:B------:R-:W-:Y:S01]  /*7240*/  IMAD.U32 R11, RZ, RZ, UR4 ;  /* 0x00000004ff0b7e24 */ /* 0x000fe2000f8e00ff */
[----:B------:R-:W-:Y:S01]  /*7250*/  ULDC.64 UR4, c[0x0][0xbe0] ;  /* 0x0002f80000047ab9 */ /* 0x000fe20000000a00 */
[----:B-1----:R-:W-:Y:S02]  /*7260*/  IMAD R9, R14, 0x40, R9 ;  /* 0x000000400e097824 */ /* 0x002fe400078e0209 */
[----:B------:R-:W-:Y:S02]  /*7270*/  IMAD R15, R21, UR7, R12 ;  /* 0x00000007150f7c24 */ /* 0x000fe4000f8e020c */
[----:B------:R-:W-:-:S04]  /*7280*/  IMAD.WIDE.U32 R10, R20, UR7, R10 ;  /* 0x00000007140a7c25 */ /* 0x000fc8000f8e000a */
[----:B0-----:R-:W-:Y:S01]  /*7290*/  @P0 IMAD.HI.U32 R12, R9, R16, RZ ;  /* 0x00000010090c0227 */ /* 0x001fe200078e00ff */
[----:B------:R-:W-:-:S03]  /*72a0*/  IADD3 R11, R11, R15, RZ ;  /* 0x0000000f0b0b7210 */ /* 0x000fc60007ffe0ff */
[----:B------:R-:W-:Y:S02]  /*72b0*/  IMAD.MOV.U32 R13, RZ, RZ, R9 ;  /* 0x000000ffff0d7224 */ /* 0x000fe400078e0009 */
[----:B------:R-:W-:Y:S01]  /*72c0*/  IMAD.WIDE.U32 R10, R3, UR4, R10 ;  /* 0x00000004030a7c25 */ /* 0x000fe2000f8e000a */
[----:B--2---:R-:W-:-:S03]  /*72d0*/  @P0 SHF.R.U32.HI R13, RZ, R17, R12 ;  /* 0x00000011ff0d0219 */ /* 0x004fc6000001160c */
[----:B------:R-:W-:Y:S01]  /*72e0*/  IMAD R12, R5, UR4, RZ ;  /* 0x00000004050c7c24 */ /* 0x000fe2000f8e02ff */
[----:B------:R-:W-:Y:S01]  /*72f0*/  IADD3 R10, P0, R13, R10, RZ ;  /* 0x0000000a0d0a7210 */ /* 0x000fe20007f1e0ff */
[----:B------:R-:W-:Y:S02]  /*7300*/  IMAD.MOV R15, RZ, RZ, -R13 ;  /* 0x000000ffff0f7224 */ /* 0x000fe400078e0a0d */
[----:B------:R-:W-:Y:S01]  /*7310*/  IMAD R16, R3, UR5, R12 ;  /* 0x0000000503107c24 */ /* 0x000fe2000f8e020c */
[----:B------:R-:W-:Y:S01]  /*7320*/  ULDC.64 UR4, c[0x0][0xbc8] ;  /* 0x0002f20000047ab9 */ /* 0x000fe20000000a00 */
[----:B------:R-:W-:Y:S01]  /*7330*/  IMAD R9, R18, R15, R9 ;  /* 0x0000000f12097224 */ /* 0x000fe200078e0209 */
[----:B------:R-:W-:-:S04]  /*7340*/  SHF.R.S32.HI R15, RZ, 0x1f, R13 ;  /* 0x0000001fff0f7819 */ /* 0x000fc8000001140d */
[----:B------:R-:W-:Y:S02]  /*7350*/  SHF.R.S32.HI R12, RZ, 0x1f, R9 ;  /* 0x0000001fff0c7819 */ /* 0x000fe40000011409 */
[----:B------:R-:W-:-:S03]  /*7360*/  IADD3.X R11, R15, R11, R16, P0, !PT ;  /* 0x0000000b0f0b7210 */ /* 0x000fc600007fe410 */
[----:B------:R-:W-:Y:S02]  /*7370*/  IMAD R12, R12, UR4, RZ ;  /* 0x000000040c0c7c24 */ /* 0x000fe4000f8e02ff */
[----:B------:R-:W-:-:S04]  /*7380*/  IMAD.WIDE.U32 R10, R9, UR4, R10 ;  /* 0x00000004090a7c25 */ /* 0x000fc8000f8e000a */
[----:B------:R-:W-:Y:S01]  /*7390*/  IMAD R9, R9, UR5, R12 ;  /* 0x0000000509097c24 */ /* 0x000fe2000f8e020c */
[----:B------:R-:W-:Y:S01]  /*73a0*/  LEA.HI R12, R0, R0, RZ, 0x1 ;  /* 0x00000000000c7211 */ /* 0x000fe200078f08ff */
[----:B------:R-:W-:Y:S02]  /*73b0*/  ULDC.64 UR4, c[0x0][0xba8] ;  /* 0x0002ea0000047ab9 */ /* 0x000fe40000000a00 */
[----:B------:R-:W-:Y:S01]  /*73c0*/  IMAD.IADD R9, R11, 0x1, R9 ;  /* 0x000000010b097824 */ /* 0x000fe200078e0209 */
[----:B------:R-:W-:Y:S01]  /*73d0*/  LEA R16, P0, R10, UR4, 0x2 ;  /* 0x000000040a107c11 */ /* 0x000fe2000f8010ff */
[----:B------:R-:W-:Y:S01]  /*73e0*/  ULDC UR4, c[0x0][0xa88] ;  /* 0x0002a20000047ab9 */ /* 0x000fe20000000800 */
[----:B------:R-:W-:Y:S02]  /*73f0*/  LOP3.LUT R11, R12, 0xfffffe, RZ, 0xc0, !PT ;  /* 0x00fffffe0c0b7812 */ /* 0x000fe400078ec0ff */
[----:B------:R-:W-:Y:S01]  /*7400*/  LEA.HI.X R17, R10, UR5, R9, 0x2, P0 ;  /* 0x000000050a117c11 */ /* 0x000fe200080f1409 */
[----:B------:R-:W-:Y:S01]  /*7410*/  SHFL.IDX PT, R12, R16, 0x1, 0x1c1f ;  /* 0x003c1f00100c7f89 */ /* 0x000fe200000e0000 */
[----:B------:R-:W-:-:S02]  /*7420*/  IMAD R9, R14, 0x40, R153 ;  /* 0x000000400e097824 */ /* 0x000fc400078e0299 */
[----:B------:R-:W-:Y:S01]  /*7430*/  IMAD.IADD R15, R0, 0x1, -R11 ;  /* 0x00000001000f7824 */ /* 0x000fe200078e0a0b */
[----:B------:R-:W-:Y:S01]  /*7440*/  SHFL.IDX PT, R10, R16, RZ, 0x1c1f ;  /* 0x001c1fff100a7589 */ /* 0x000fe200000e0000 */
[----:B------:R-:W-:Y:S02]  /*7450*/  IMAD R14, R18, UR4, RZ ;  /* 0x00000004120e7c24 */ /* 0x000fe4000f8e02ff */
[----:B------:R-:W-:Y:S01]  /*7460*/  IMAD.U32 R15, R15, -0x100, RZ ;  /* 0xffffff000f0f7824 */ /* 0x000fe200078e00ff */
[----:B------:R-:W0:Y:S04]  /*7470*/  SHFL.IDX PT, R11, R17, RZ, 0x1c1f ;  /* 0x001c1fff110b7589 */ /* 0x000e2800000e0000 */
[----:B------:R-:W1:Y:S01]  /*7480*/  SHFL.IDX PT, R13, R17, 0x1, 0x1c1f ;  /* 0x003c1f00110d7f89 */ /* 0x000e6200000e0000 */
[----:B------:R-:W-:-:S02]  /*7490*/  ISETP.NE.AND P0, PT, R152, R15, PT ;  /* 0x0000000f9800720c */ /* 0x000fc40003f05270 */
[C---:B------:R-:W-:Y:S02]  /*74a0*/  IADD3 R15, R9.reuse, 0x8, RZ ;  /* 0x00000008090f7810 */ /* 0x040fe40007ffe0ff */
[-C--:B------:R-:W-:Y:S02]  /*74b0*/  ISETP.GE.OR P2, PT, R9, R14.reuse, P0 ;  /* 0x0000000e0900720c */ /* 0x080fe40000746670 */
[----:B------:R-:W-:-:S11]  /*74c0*/  ISETP.GE.OR P0, PT, R15, R14, P0 ;  /* 0x0000000e0f00720c */ /* 0x000fd60000706670 */
[----:B0-----:R0:W-:Y:S04]  /*74d0*/  @!P2 ST.E desc[UR36][R10.64], R4 ;  /* 0x000000040a00a985 */ /* 0x0011e8000c101924 */
[----:B-1----:R0:W-:Y:S02]  /*74e0*/  @!P0 ST.E desc[UR36][R12.64], R2 ;  /* 0x000000020c008985 */ /* 0x0021e4000c101924 */
.L_x_3252:
[----:B------:R-:W1:Y:S01]  /*74f0*/  S2R R14, SR_CTAID.X ;  /* 0x00000000000e7919 */ /* 0x000e620000002500 */
[----:B------:R-:W-:Y:S01]  /*7500*/  LEA.HI R19, R19, R22, RZ, 0x2 ;  /* 0x0000001613137211 */ /* 0x000fe200078f10ff */
[----:B------:R-:W2:Y:S01]  /*7510*/  S2UR UR7, SR_CTAID.Z ;  /* 0x00000000000779c3 */ /* 0x000ea20000002700 */
[----:B------:R-:W-:Y:S01]  /*7520*/  SHF.R.S32.HI R9, RZ, 0x1f, R7 ;  /* 0x0000001fff097819 */ /* 0x000fe20000011407 */
[----:B------:R-:W-:Y:S01]  /*7530*/  ULDC.64 UR8, c[0x0][0xb38] ;  /* 0x0002ce0000087ab9 */ /* 0x000fe20000000a00 */
[----:B------:R-:W-:Y:S01]  /*7540*/  LOP3.LUT R19, R19, 0xfffffffc, RZ, 0xc0, !PT ;  /* 0xfffffffc13137812 */ /* 0x000fe200078ec0ff */
[----:B------:R-:W-:Y:S01]  /*7550*/  UIMAD UR6, UR6, UR8, URZ ;  /* 0x00000008060672a4 */ /* 0x000fe2000f8e023f */
[----:B------:R-:W-:Y:S01]  /*7560*/  LEA.HI R9, R9, R154, RZ, 0x3 ;  /* 0x0000009a09097211 */ /* 0x000fe200078f18ff */
[----:B------:R-:W-:Y:S01]  /*7570*/  UIMAD.WIDE.U32 UR4, UR38, UR8, URZ ;  /* 0x00000008260472a5 */ /* 0x000fe2000f8e003f */
[----:B------:R-:W-:Y:S01]  /*7580*/  LEA.HI R155, R155, R8, RZ, 0x5 ;  /* 0x000000089b9b7211 */ /* 0x000fe200078f28ff */
[----:B------:R-:W-:Y:S01]  /*7590*/  IMAD.IADD R19, R22, 0x1, -R19 ;  /* 0x0000000116137824 */ /* 0x000fe200078e0a13 */
[----:B0-----:R-:W0:Y:S01]  /*75a0*/  LDC.64 R12, c[0x0][0xb40] ;  /* 0x0002d000ff0c7b82 */ /* 0x001e220000000a00 */
[----:B------:R-:W-:Y:S01]  /*75b0*/  LOP3.LUT R9, R9, 0xfffffff8, RZ, 0xc0, !PT ;  /* 0xfffffff809097812 */ /* 0x000fe200078ec0ff */
[----:B------:R-:W-:Y:S01]  /*75c0*/  UIMAD UR6, UR38, UR9, UR6 ;  /* 0x00000009260672a4 */ /* 0x000fe2000f8e0206 */
[----:B------:R-:W-:Y:S01]  /*75d0*/  SHF.R.S32.HI R155, RZ, 0x5, R155 ;  /* 0x00000005ff9b7819 */ /* 0x000fe2000001149b */
[----:B------:R-:W-:Y:S01]  /*75e0*/  IMAD.U32 R11, RZ, RZ, UR5 ;  /* 0x00000005ff0b7e24 */ /* 0x000fe2000f8e00ff */
[----:B------:R-:W-:Y:S01]  /*75f0*/  LEA.HI R2, R19, R19, RZ, 0x1 ;  /* 0x0000001313027211 */ /* 0x000fe200078f08ff */
[----:B------:R-:W-:Y:S01]  /*7600*/  IMAD.IADD R154, R154, 0x1, -R9 ;  /* 0x000000019a9a7824 */ /* 0x000fe200078e0a09 */
[----:B------:R-:W-:Y:S01]  /*7610*/  UIADD3 UR6, UR5, UR6, URZ ;  /* 0x0000000605067290 */ /* 0x000fe2000fffe03f */
[----:B------:R-:W3:Y:S01]  /*7620*/  @P1 LDC R16, c[0x0][0xbec] ;  /* 0x0002fb00ff101b82 */ /* 0x000ee20000000800 */
[----:B------:R-:W-:Y:S01]  /*7630*/  LOP3.LUT R2, R2, 0x1ffffffe, RZ, 0xc0, !PT ;  /* 0x1ffffffe02027812 */ /* 0x000fe200078ec0ff */
[----:B------:R-:W-:Y:S01]  /*7640*/  IMAD.U32 R10, RZ, RZ, UR4 ;  /* 0x00000004ff0a7e24 */ /* 0x000fe2000f8e00ff */
[----:B------:R-:W-:Y:S01]  /*7650*/  LEA R155, R155, R154, 0x4 ;  /* 0x0000009a9b9b7211 */ /* 0x000fe200078e20ff */
[----:B------:R-:W-:Y:S01]  /*7660*/  ULDC.64 UR4, c[0x0][0xb48] ;  /* 0x0002d20000047ab9 */ /* 0x000fe20000000a00 */
[----:B------:R-:W-:Y:S01]  /*7670*/  MOV R11, UR6 ;  /* 0x00000006000b7c02 */ /* 0x000fe20008000f00 */
[----:B------:R-:W-:Y:S01]  /*7680*/  IMAD.IADD R2, R19, 0x1, -R2 ;  /* 0x0000000113027824 */ /* 0x000fe200078e0a02 */
[----:B--2---:R-:W-:Y:S01]  /*7690*/  USHF.R.S32.HI UR8, URZ, 0x1f, UR7 ;  /* 0x0000001f3f087899 */ /* 0x004fe20008011407 */
[----:B------:R-:W2:Y:S01]  /*76a0*/  @P1 LDC R17, c[0x0][0xbf0] ;  /* 0x0002fc00ff111b82 */ /* 0x000ea20000000800 */
[----:B------:R-:W-:Y:S01]  /*76b0*/  BSSY B0, `(.L_x_3253) ;  /* 0x00000ed000007945 */ /* 0x000fe20003800000 */
[----:B------:R-:W-:-:S04]  /*76c0*/  IMAD R4, R2, 0x8, R155 ;  /* 0x0000000802047824 */ /* 0x000fc800078e029b */
[----:B-1----:R-:W-:Y:S02]  /*76d0*/  IMAD R15, R14, 0x40, R4 ;  /* 0x000000400e0f7824 */ /* 0x002fe400078e0204 */
[C---:B0-----:R-:W-:Y:S02]  /*76e0*/  IMAD R2, R12.reuse, UR8, RZ ;  /* 0x000000080c027c24 */ /* 0x041fe4000f8e02ff */
[----:B------:R-:W-:-:S04]  /*76f0*/  IMAD.WIDE.U32 R10, R12, UR7, R10 ;  /* 0x000000070c0a7c25 */ /* 0x000fc8000f8e000a */
[----:B------:R-:W-:Y:S02]  /*7700*/  IMAD R13, R13, UR7, R2 ;  /* 0x000000070d0d7c24 */ /* 0x000fe4000f8e0202 */
[----:B---3--:R-:W-:-:S04]  /*7710*/  @P1 IMAD.HI.U32 R16, R15, R16, RZ ;  /* 0x000000100f101227 */ /* 0x008fc800078e00ff */
[----:B------:R-:W-:Y:S02]  /*7720*/  IMAD.MOV.U32 R9, RZ, RZ, R15 ;  /* 0x000000ffff097224 */ /* 0x000fe400078e000f */
[----:B------:R-:W-:Y:S01]  /*7730*/  IMAD R2, R5, UR4, RZ ;  /* 0x0000000405027c24 */ /* 0x000fe2000f8e02ff */
[----:B--2---:R-:W-:Y:S01]  /*7740*/  @P1 SHF.R.U32.HI R9, RZ, R17, R16 ;  /* 0x00000011ff091219 */ /* 0x004fe20000011610 */
[----:B------:R-:W-:Y:S02]  /*7750*/  IMAD.IADD R11, R11, 0x1, R13 ;  /* 0x000000010b0b7824 */ /* 0x000fe400078e020d */
[----:B------:R-:W-:Y:S01]  /*7760*/  IMAD R13, R3, UR5, R2 ;  /* 0x00000005030d7c24 */ /* 0x000fe2000f8e0202 */
[----:B------:R-:W-:Y:S01]  /*7770*/  IADD3 R5, -R9, RZ, RZ ;  /* 0x000000ff09057210 */ /* 0x000fe20007ffe1ff */
[----:B------:R-:W-:Y:S01]  /*7780*/  IMAD.WIDE.U32 R2, R3, UR4, R10 ;  /* 0x0000000403027c25 */ /* 0x000fe2000f8e000a */
[----:B------:R-:W-:Y:S01]  /*7790*/  SHF.R.S32.HI R4, RZ, 0x1f, R9 ;  /* 0x0000001fff047819 */ /* 0x000fe20000011409 */
[----:B------:R-:W-:-:S02]  /*77a0*/  ULDC.64 UR4, c[0x0][0xb30] ;  /* 0x0002cc0000047ab9 */ /* 0x000fc40000000a00 */
[----:B------:R-:W-:Y:S02]  /*77b0*/  IMAD R5, R6, R5, R15 ;  /* 0x0000000506057224 */ /* 0x000fe400078e020f */
[----:B------:R-:W-:Y:S02]  /*77c0*/  IMAD R4, R4, UR4, RZ ;  /* 0x0000000404047c24 */ /* 0x000fe4000f8e02ff */
[----:B------:R-:W-:Y:S02]  /*77d0*/  IMAD.IADD R3, R3, 0x1, R13 ;  /* 0x0000000103037824 */ /* 0x000fe400078e020d */
[C---:B------:R-:W-:Y:S01]  /*77e0*/  IMAD R11, R9.reuse, UR5, R4 ;  /* 0x00000005090b7c24 */ /* 0x040fe2000f8e0204 */
[----:B------:R-:W-:Y:S01]  /*77f0*/  SHF.R.S32.HI R4, RZ, 0x1f, R5 ;  /* 0x0000001fff047819 */ /* 0x000fe20000011405 */
[----:B------:R-:W-:Y:S01]  /*7800*/  IMAD.WIDE.U32 R2, R9, UR4, R2 ;  /* 0x0000000409027c25 */ /* 0x000fe2000f8e0002 */
[----:B------:R-:W-:-:S03]  /*7810*/  ULDC.64 UR4, c[0x0][0xb28] ;  /* 0x0002ca0000047ab9 */ /* 0x000fc60000000a00 */
[----:B------:R-:W-:Y:S02]  /*7820*/  IMAD R4, R4, UR4, RZ ;  /* 0x0000000404047c24 */ /* 0x000fe4000f8e02ff */
[----:B------:R-:W-:Y:S02]  /*7830*/  IMAD.IADD R3, R3, 0x1, R11 ;  /* 0x0000000103037824 */ /* 0x000fe400078e020b */
[C---:B------:R-:W-:Y:S02]  /*7840*/  IMAD R9, R5.reuse, UR5, R4 ;  /* 0x0000000505097c24 */ /* 0x040fe4000f8e0204 */
[----:B------:R-:W-:Y:S01]  /*7850*/  IMAD.WIDE.U32 R2, R5, UR4, R2 ;  /* 0x0000000405027c25 */ /* 0x000fe2000f8e0002 */
[----:B------:R-:W-:-:S03]  /*7860*/  ULDC.64 UR4, c[0x0][0xb00] ;  /* 0x0002c00000047ab9 */ /* 0x000fc60000000a00 */
[----:B------:R-:W-:Y:S01]  /*7870*/  IMAD.IADD R5, R3, 0x1, R9 ;  /* 0x0000000103057824 */ /* 0x000fe200078e0209 */
[----:B------:R-:W-:Y:S02]  /*7880*/  LEA.HI R9, R0, R0, RZ, 0x1 ;  /* 0x0000000000097211 */ /* 0x000fe400078f08ff */
[----:B------:R-:W-:Y:S01]  /*7890*/  LEA R4, P0, R2, UR4, 0x2 ;  /* 0x0000000402047c11 */ /* 0x000fe2000f8010ff */
[----:B------:R-:W-:Y:S01]  /*78a0*/  ULDC UR4, c[0x0][0xa88] ;  /* 0x0002a20000047ab9 */ /* 0x000fe20000000800 */
[----:B------:R-:W-:Y:S01]  /*78b0*/  LOP3.LUT R11, R9, 0xfffffe, RZ, 0xc0, !PT ;  /* 0x00fffffe090b7812 */ /* 0x000fe200078ec0ff */
[----:B------:R-:W-:Y:S01]  /*78c0*/  IMAD R6, R6, UR4, RZ ;  /* 0x0000000406067c24 */ /* 0x000fe2000f8e02ff */
[----:B------:R-:W-:Y:S02]  /*78d0*/  LOP3.LUT R9, R7, 0x7ffffffc, RZ, 0xc0, !PT ;  /* 0x7ffffffc07097812 */ /* 0x000fe400078ec0ff */
[----:B------:R-:W-:Y:S01]  /*78e0*/  LEA R7, R14, R155, 0x6 ;  /* 0x0000009b0e077211 */ /* 0x000fe200078e30ff */
[----:B------:R-:W-:Y:S01]  /*78f0*/  IMAD.IADD R11, R0, 0x1, -R11 ;  /* 0x00000001000b7824 */ /* 0x000fe200078e0a0b */
[----:B------:R-:W-:Y:S01]  /*7900*/  LEA.HI.X R5, R2, UR5, R5, 0x2, P0 ;  /* 0x0000000502057c11 */ /* 0x000fe200080f1405 */
[----:B------:R-:W-:Y:S01]  /*7910*/  IMAD.IADD R0, R8, 0x1, -R9 ;  /* 0x0000000108007824 */ /* 0x000fe200078e0a09 */
[----:B------:R-:W-:Y:S01]  /*7920*/  ISETP.GE.AND P0, PT, R7, R6, PT ;  /* 0x000000060700720c */ /* 0x000fe20003f06270 */
[----:B------:R0:W1:Y:S02]  /*7930*/  SHFL.IDX PT, R2, R4, RZ, 0x1c1f ;  /* 0x001c1fff04027589 */ /* 0x00006400000e0000 */
[----:B------:R-:W-:-:S02]  /*7940*/  IMAD R0, R11, 0x80, R0 ;  /* 0x000000800b007824 */ /* 0x000fc400078e0200 */
[----:B------:R0:W2:Y:S03]  /*7950*/  SHFL.IDX PT, R3, R5, RZ, 0x1c1f ;  /* 0x001c1fff05037589 */ /* 0x0000a600000e0000 */
[----:B------:R-:W-:-:S05]  /*7960*/  SHF.L.U32 R0, R0, 0x1, RZ ;  /* 0x0000000100007819 */ /* 0x000fca00000006ff */
[----:B0-----:R-:W-:Y:S05]  /*7970*/  @P0 BRA `(.L_x_3254) ;  /* 0x0000000c00000947 */ /* 0x001fea0003800000 */
[C---:B------:R-:W-:Y:S01]  /*7980*/  VIADD R9, R0.reuse, 0x8 ;  /* 0x0000000800097836 */ /* 0x040fe20000000000 */
[----:B------:R-:W-:Y:S01]  /*7990*/  ULDC UR4, c[0x0][0xac8] ;  /* 0x0002b20000047ab9 */ /* 0x000fe20000000800 */
[C---:B------:R-:W-:Y:S01]  /*79a0*/  VIADD R11, R0.reuse, 0x10 ;  /* 0x00000010000b7836 */ /* 0x040fe20000000000 */
[C---:B------:R-:W-:Y:S01]  /*79b0*/  ISETP.GE.AND P2, PT, R0.reuse, UR4, PT ;  /* 0x0000000400007c0c */ /* 0x040fe2000bf46270 */
[C---:B------:R-:W-:Y:S01]  /*79c0*/  VIADD R13, R0.reuse, 0x18 ;  /* 0x00000018000d7836 */ /* 0x040fe20000000000 */
[----:B------:R-:W-:Y:S01]  /*79d0*/  ISETP.GE.AND P3, PT, R9, UR4, PT ;  /* 0x0000000409007c0c */ /* 0x000fe2000bf66270 */
        /* <DEDUP_REMOVED lines=10> */
[C---:B------:R-:W-:Y:S01]  /*7a80*/  VIADD R23, R0.reuse, 0x58 ;  /* 0x0000005800177836 */ /* 0x040fe20000000000 */
[----:B------:R-:W-:-:S02]  /*7a90*/  @!P2 LEA.HI R8, R0, R0, RZ, 0x1 ;  /* 0x000000000008a211 */ /* 0x000fc400078f08ff */
[----:B------:R-:W-:Y:S02]  /*7aa0*/  @!P3 LEA.HI R10, R9, R9, RZ, 0x1 ;  /* 0x00000009090ab211 */ /* 0x000fe400078f08ff */
[----:B------:R-:W-:Y:S02]  /*7ab0*/  @!P4 LEA.HI R12, R11, R11, RZ, 0x1 ;  /* 0x0000000b0b0cc211 */ /* 0x000fe400078f08ff */
[----:B------:R-:W-:Y:S02]  /*7ac0*/  @!P5 LEA.HI R14, R13, R13, RZ, 0x1 ;  /* 0x0000000d0d0ed211 */ /* 0x000fe400078f08ff */
[----:B------:R-:W-:Y:S02]  /*7ad0*/  @!P2 LOP3.LUT R9, R8, 0xfffffffe, RZ, 0xc0, !PT ;  /* 0xfffffffe0809a812 */ /* 0x000fe400078ec0ff */
[----:B------:R-:W-:Y:S02]  /*7ae0*/  @!P3 LOP3.LUT R11, R10, 0xfffffffe, RZ, 0xc0, !PT ;  /* 0xfffffffe0a0bb812 */ /* 0x000fe400078ec0ff */
[----:B------:R-:W-:Y:S01]  /*7af0*/  @!P4 LOP3.LUT R13, R12, 0xfffffffe, RZ, 0xc0, !PT ;  /* 0xfffffffe0c0dc812 */ /* 0x000fe200078ec0ff */
[----:B-12---:R-:W-:Y:S01]  /*7b00*/  @!P2 IMAD.WIDE R8, R9, 0x4, R2 ;  /* 0x000000040908a825 */ /* 0x006fe200078e0202 */
[----:B------:R-:W-:-:S02]  /*7b10*/  @!P5 LOP3.LUT R15, R14, 0xfffffffe, RZ, 0xc0, !PT ;  /* 0xfffffffe0e0fd812 */ /* 0x000fc400078ec0ff */
[----:B------:R-:W-:Y:S01]  /*7b20*/  IADD3 R20, R0, 0x40, RZ ;  /* 0x0000004000147810 */ /* 0x000fe20007ffe0ff */
[--C-:B------:R-:W-:Y:S01]  /*7b30*/  @!P3 IMAD.WIDE R10, R11, 0x4, R2.reuse ;  /* 0x000000040b0ab825 */ /* 0x100fe200078e0202 */
        /* <DEDUP_REMOVED lines=8> */
[----:B------:R-:W-:Y:S01]  /*7bc0*/  ISETP.GE.AND P6, PT, R22, UR4, PT ;  /* 0x0000000416007c0c */ /* 0x000fe2000bfc6270 */
[----:B------:R3:W-:Y:S01]  /*7bd0*/  @!P5 ST.E.64 desc[UR36][R14.64], R36 ;  /* 0x000000240e00d985 */ /* 0x0007e2000c101b24 */
[----:B------:R-:W-:Y:S02]  /*7be0*/  ISETP.GE.AND P5, PT, R21, UR4, PT ;  /* 0x0000000415007c0c */ /* 0x000fe4000bfa6270 */
[----:B------:R-:W-:Y:S02]  /*7bf0*/  @!P0 LEA.HI R16, R16, R16, RZ, 0x1 ;  /* 0x0000001010108211 */ /* 0x000fe400078f08ff */
[----:B------:R-:W-:Y:S02]  /*7c00*/  @!P1 LEA.HI R17, R17, R17, RZ, 0x1 ;  /* 0x0000001111119211 */ /* 0x000fe400078f08ff */
[----:B0-----:R-:W-:Y:S02]  /*7c10*/  @!P0 LOP3.LUT R9, R16, 0xfffffffe, RZ, 0xc0, !PT ;  /* 0xfffffffe10098812 */ /* 0x001fe400078ec0ff */
[----:B-1----:R-:W-:-:S02]  /*7c20*/  @!P1 LOP3.LUT R11, R17, 0xfffffffe, RZ, 0xc0, !PT ;  /* 0xfffffffe110b9812 */ /* 0x002fc400078ec0ff */
[----:B------:R-:W-:Y:S01]  /*7c30*/  @!P2 LEA.HI R18, R18, R18, RZ, 0x1 ;  /* 0x000000121212a211 */ /* 0x000fe200078f08ff */
[--C-:B------:R-:W-:Y:S01]  /*7c40*/  @!P0 IMAD.WIDE R8, R9, 0x4, R2.reuse ;  /* 0x0000000409088825 */ /* 0x100fe200078e0202 */
[----:B------:R-:W-:Y:S02]  /*7c50*/  @!P3 LEA.HI R19, R19, R19, RZ, 0x1 ;  /* 0x000000131313b211 */ /* 0x000fe400078f08ff */
[----:B------:R-:W-:Y:S01]  /*7c60*/  @!P4 LEA.HI R20, R20, R20, RZ, 0x1 ;  /* 0x000000141414c211 */ /* 0x000fe200078f08ff */
[----:B------:R-:W-:Y:S01]  /*7c70*/  @!P1 IMAD.WIDE R10, R11, 0x4, R2 ;  /* 0x000000040b0a9825 */ /* 0x000fe200078e0202 */
[----:B------:R-:W-:Y:S01]  /*7c80*/  @!P5 LEA.HI R21, R21, R21, RZ, 0x1 ;  /* 0x000000151515d211 */ /* 0x000fe200078f08ff */
[----:B------:R0:W-:Y:S01]  /*7c90*/  @!P0 ST.E.64 desc[UR36][R8.64], R40 ;  /* 0x0000002808008985 */ /* 0x0001e2000c101b24 */
[----:B------:R-:W-:Y:S02]  /*7ca0*/  @!P6 LEA.HI R22, R22, R22, RZ, 0x1 ;  /* 0x000000161616e211 */ /* 0x000fe400078f08ff */
[----:B--2---:R-:W-:Y:S01]  /*7cb0*/  @!P2 LOP3.LUT R13, R18, 0xfffffffe, RZ, 0xc0, !PT ;  /* 0xfffffffe120da812 */ /* 0x004fe200078ec0ff */
[----:B------:R1:W-:Y:S01]  /*7cc0*/  @!P1 ST.E.64 desc[UR36][R10.64], R44 ;  /* 0x0000002c0a009985 */ /* 0x0003e2000c101b24 */
[----:B------:R-:W-:Y:S01]  /*7cd0*/  @!P3 LOP3.LUT R19, R19, 0xfffffffe, RZ, 0xc0, !PT ;  /* 0xfffffffe1313b812 */ /* 0x000fe200078ec0ff */
[----:B------:R-:W-:Y:S01]  /*7ce0*/  VIADD R18, R0, 0x68 ;  /* 0x0000006800127836 */ /* 0x000fe20000000000 */
[----:B---3--:R-:W-:Y:S01]  /*7cf0*/  @!P4 LOP3.LUT R15, R20, 0xfffffffe, RZ, 0xc0, !PT ;  /* 0xfffffffe140fc812 */ /* 0x008fe200078ec0ff */
[----:B------:R-:W-:Y:S01]  /*7d00*/  VIADD R20, R0, 0x78 ;  /* 0x0000007800147836 */ /* 0x000fe20000000000 */
[----:B------:R-:W-:-:S02]  /*7d10*/  @!P5 LOP3.LUT R21, R21, 0xfffffffe, RZ, 0xc0, !PT ;  /* 0xfffffffe1515d812 */ /* 0x000fc400078ec0ff */
[----:B------:R-:W-:Y:S01]  /*7d20*/  @!P6 LOP3.LUT R17, R22, 0xfffffffe, RZ, 0xc0, !PT ;  /* 0xfffffffe1611e812 */ /* 0x000fe200078ec0ff */
[C---:B------:R-:W-:Y:S01]  /*7d30*/  VIADD R22, R0.reuse, 0x88 ;  /* 0x0000008800167836 */ /* 0x040fe20000000000 */
[----:B------:R-:W-:Y:S01]  /*7d40*/  IADD3 R24, R0, 0x60, RZ ;  /* 0x0000006000187810 */ /* 0x000fe20007ffe0ff */
[--C-:B0-----:R-:W-:Y:S01]  /*7d50*/  @!P2 IMAD.WIDE R8, R13, 0x4, R2.reuse ;  /* 0x000000040d08a825 */ /* 0x101fe200078e0202 */
[----:B------:R-:W-:Y:S02]  /*7d60*/  ISETP.GE.AND P1, PT, R23, UR4, PT ;  /* 0x0000000417007c0c */ /* 0x000fe4000bf26270 */
[----:B------:R-:W-:Y:S01]  /*7d70*/  ISETP.GE.AND P0, PT, R24, UR4, PT ;  /* 0x0000000418007c0c */ /* 0x000fe2000bf06270 */
[--C-:B-1----:R-:W-:Y:S01]  /*7d80*/  @!P3 IMAD.WIDE R10, R19, 0x4, R2.reuse ;  /* 0x00000004130ab825 */ /* 0x102fe200078e0202 */
[----:B------:R0:W-:Y:S01]  /*7d90*/  @!P2 ST.E.64 desc[UR36][R8.64], R48 ;  /* 0x000000300800a985 */ /* 0x0001e2000c101b24 */
[----:B------:R-:W-:Y:S02]  /*7da0*/  ISETP.GE.AND P2, PT, R18, UR4, PT ;  /* 0x0000000412007c0c */ /* 0x000fe4000bf46270 */
[----:B------:R-:W-:Y:S01]  /*7db0*/  @!P4 IMAD.WIDE R12, R15, 0x4, R2 ;  /* 0x000000040f0cc825 */ /* 0x000fe200078e0202 */
[----:B------:R1:W-:Y:S01]  /*7dc0*/  @!P3 ST.E.64 desc[UR36][R10.64], R52 ;  /* 0x000000340a00b985 */ /* 0x0003e2000c101b24 */
[----:B------:R-:W-:-:S02]  /*7dd0*/  ISETP.GE.AND P3, PT, R22, UR4, PT ;  /* 0x0000000416007c0c */ /* 0x000fc4000bf66270 */
[--C-:B------:R-:W-:Y:S01]  /*7de0*/  @!P5 IMAD.WIDE R14, R21, 0x4, R2.reuse ;  /* 0x00000004150ed825 */ /* 0x100fe200078e0202 */
[----:B------:R2:W-:Y:S01]  /*7df0*/  @!P4 ST.E.64 desc[UR36][R12.64], R56 ;  /* 0x000000380c00c985 */ /* 0x0005e2000c101b24 */
[----:B------:R-:W-:Y:S02]  /*7e00*/  IADD3 R21, R0, 0x80, RZ ;  /* 0x0000008000157810 */ /* 0x000fe40007ffe0ff */
[----:B------:R-:W-:Y:S01]  /*7e10*/  @!P6 IMAD.WIDE R16, R17, 0x4, R2 ;  /* 0x000000041110e825 */ /* 0x000fe200078e0202 */
[----:B------:R3:W-:Y:S01]  /*7e20*/  @!P5 ST.E.64 desc[UR36][R14.64], R60 ;  /* 0x0000003c0e00d985 */ /* 0x0007e2000c101b24 */
[----:B------:R-:W-:Y:S02]  /*7e30*/  ISETP.GE.AND P5, PT, R20, UR4, PT ;  /* 0x0000000414007c0c */ /* 0x000fe4000bfa6270 */
[----:B------:R-:W-:Y:S01]  /*7e40*/  VIADD R19, R0, 0x70 ;  /* 0x0000007000137836 */ /* 0x000fe20000000000 */
[----:B------:R4:W-:Y:S01]  /*7e50*/  @!P6 ST.E.64 desc[UR36][R16.64], R64 ;  /* 0x000000401000e985 */ /* 0x0009e2000c101b24 */
[----:B------:R-:W-:-:S02]  /*7e60*/  ISETP.GE.AND P4, PT, R21, UR4, PT ;  /* 0x0000000415007c0c */ /* 0x000fc4000bf86270 */
[----:B------:R-:W-:Y:S02]  /*7e70*/  @!P1 LEA.HI R23, R23, R23, RZ, 0x1 ;  /* 0x0000001717179211 */ /* 0x000fe400078f08ff */
[----:B------:R-:W-:Y:S02]  /*7e80*/  ISETP.GE.AND P6, PT, R19, UR4, PT ;  /* 0x0000000413007c0c */ /* 0x000fe4000bfc6270 */
[----:B------:R-:W-:Y:S02]  /*7e90*/  @!P0 LEA.HI R24, R24, R24, RZ, 0x1 ;  /* 0x0000001818188211 */ /* 0x000fe400078f08ff */
[----:B0-----:R-:W-:Y:S01]  /*7ea0*/  @!P1 LOP3.LUT R9, R23, 0xfffffffe, RZ, 0xc0, !PT ;  /* 0xfffffffe17099812 */ /* 0x001fe200078ec0ff */
[----:B------:R-:W-:Y:S01]  /*7eb0*/  VIADD R23, R0, 0x90 ;  /* 0x0000009000177836 */ /* 0x000fe20000000000 */
[----:B-1----:R-:W-:Y:S01]  /*7ec0*/  @!P0 LOP3.LUT R11, R24, 0xfffffffe, RZ, 0xc0, !PT ;  /* 0xfffffffe180b8812 */ /* 0x002fe200078ec0ff */
[----:B------:R-:W-:Y:S01]  /*7ed0*/  VIADD R24, R0, 0x98 ;  /* 0x0000009800187836 */ /* 0x000fe20000000000 */
[----:B------:R-:W-:Y:S01]  /*7ee0*/  @!P2 LEA.HI R18, R18, R18, RZ, 0x1 ;  /* 0x000000121212a211 */ /* 0x000fe200078f08ff */
[----:B------:R-:W-:Y:S01]  /*7ef0*/  @!P1 IMAD.WIDE R8, R9, 0x4, R2 ;  /* 0x0000000409089825 */ /* 0x000fe200078e0202 */
[----:B------:R-:W-:-:S02]  /*7f00*/  @!P5 LEA.HI R20, R20, R20, RZ, 0x1 ;  /* 0x000000141414d211 */ /* 0x000fc400078f08ff */
[----:B------:R-:W-:Y:S01]  /*7f10*/  @!P4 LEA.HI R21, R21, R21, RZ, 0x1 ;  /* 0x000000151515c211 */ /* 0x000fe200078f08ff */
[----:B------:R-:W-:Y:S01]  /*7f20*/  @!P0 IMAD.WIDE R10, R11, 0x4, R2 ;  /* 0x000000040b0a8825 */ /* 0x000fe200078e0202 */
[----:B------:R-:W-:Y:S01]  /*7f30*/  @!P6 LEA.HI R19, R19, R19, RZ, 0x1 ;  /* 0x000000131313e211 */ /* 0x000fe200078f08ff */
[----:B------:R0:W-:Y:S01]  /*7f40*/  @!P1 ST.E.64 desc[UR36][R8.64], R68 ;  /* 0x0000004408009985 */ /* 0x0001e2000c101b24 */
[----:B------:R-:W-:Y:S02]  /*7f50*/  @!P3 LEA.HI R22, R22, R22, RZ, 0x1 ;  /* 0x000000161616b211 */ /* 0x000fe400078f08ff */
[----:B--2---:R-:W-:Y:S01]  /*7f60*/  @!P2 LOP3.LUT R13, R18, 0xfffffffe, RZ, 0xc0, !PT ;  /* 0xfffffffe120da812 */ /* 0x004fe200078ec0ff */
[----:B------:R1:W-:Y:S01]  /*7f70*/  @!P0 ST.E.64 desc[UR36][R10.64], R72 ;  /* 0x000000480a008985 */ /* 0x0003e2000c101b24 */
[----:B------:R-:W-:Y:S02]  /*7f80*/  @!P6 LOP3.LUT R19, R19, 0xfffffffe, RZ, 0xc0, !PT ;  /* 0xfffffffe1313e812 */ /* 0x000fe400078ec0ff */
[----:B---3--:R-:W-:Y:S01]  /*7f90*/  @!P5 LOP3.LUT R15, R20, 0xfffffffe, RZ, 0xc0, !PT ;  /* 0xfffffffe140fd812 */ /* 0x008fe200078ec0ff */
[----:B------:R-:W-:Y:S01]  /*7fa0*/  VIADD R20, R0, 0xb0 ;  /* 0x000000b000147836 */ /* 0x000fe20000000000 */
[----:B------:R-:W-:-:S02]  /*7fb0*/  @!P4 LOP3.LUT R21, R21, 0xfffffffe, RZ, 0xc0, !PT ;  /* 0xfffffffe1515c812 */ /* 0x000fc400078ec0ff */
[----:B----4-:R-:W-:Y:S02]  /*7fc0*/  @!P3 LOP3.LUT R17, R22, 0xfffffffe, RZ, 0xc0, !PT ;  /* 0xfffffffe1611b812 */ /* 0x010fe400078ec0ff */
[----:B------:R-:W-:Y:S01]  /*7fd0*/  ISETP.GE.AND P0, PT, R23, UR4, PT ;  /* 0x0000000417007c0c */ /* 0x000fe2000bf06270 */
[--C-:B0-----:R-:W-:Y:S01]  /*7fe0*/  @!P2 IMAD.WIDE R8, R13, 0x4, R2.reuse ;  /* 0x000000040d08a825 */ /* 0x101fe200078e0202 */
[----:B------:R-:W-:Y:S02]  /*7ff0*/  IADD3 R18, R0, 0xa0, RZ ;  /* 0x000000a000127810 */ /* 0x000fe40007ffe0ff */
[----:B------:R-:W-:Y:S01]  /*8000*/  ISETP.GE.AND P1, PT, R24, UR4, PT ;  /* 0x0000000418007c0c */ /* 0x000fe2000bf26270 */
[--C-:B-1----:R-:W-:Y:S01]  /*8010*/  @!P6 IMAD.WIDE R10, R19, 0x4, R2.reuse ;  /* 0x00000004130ae825 */ /* 0x102fe200078e0202 */
[----:B------:R0:W-:Y:S01]  /*8020*/  @!P2 ST.E.64 desc[UR36][R8.64], R76 ;  /* 0x0000004c0800a985 */ /* 0x0001e2000c101b24 */
[----:B------:R-:W-:Y:S02]  /*8030*/  ISETP.GE.AND P2, PT, R18, UR4, PT ;  /* 0x0000000412007c0c */ /* 0x000fe4000bf46270 */
[----:B------:R-:W-:Y:S01]  /*8040*/  @!P5 IMAD.WIDE R12, R15, 0x4, R2 ;  /* 0x000000040f0cd825 */ /* 0x000fe200078e0202 */
[----:B------:R1:W-:Y:S01]  /*8050*/  @!P6 ST.E.64 desc[UR36][R10.64], R80 ;  /* 0x000000500a00e985 */ /* 0x0003e2000c101b24 */
[----:B------:R-:W-:-:S02]  /*8060*/  IADD3 R22, R0, 0xc0, RZ ;  /* 0x000000c000167810 */ /* 0x000fc40007ffe0ff */
[--C-:B------:R-:W-:Y:S01]  /*8070*/  @!P4 IMAD.WIDE R14, R21, 0x4, R2.reuse ;  /* 0x00000004150ec825 */ /* 0x100fe200078e0202 */
[----:B------:R2:W-:Y:S01]  /*8080*/  @!P5 ST.E.64 desc[UR36][R12.64], R84 ;  /* 0x000000540c00d985 */ /* 0x0005e2000c101b24 */
[----:B------:R-:W-:Y:S02]  /*8090*/  ISETP.GE.AND P6, PT, R22, UR4, PT ;  /* 0x0000000416007c0c */ /* 0x000fe4000bfc6270 */
[----:B------:R-:W-:Y:S01]  /*80a0*/  @!P3 IMAD.WIDE R16, R17, 0x4, R2 ;  /* 0x000000041110b825 */ /* 0x000fe200078e0202 */
[----:B------:R3:W-:Y:S01]  /*80b0*/  @!P4 ST.E.64 desc[UR36][R14.64], R88 ;  /* 0x000000580e00c985 */ /* 0x0007e2000c101b24 */
[----:B------:R-:W-:Y:S02]  /*80c0*/  ISETP.GE.AND P4, PT, R20, UR4, PT ;  /* 0x0000000414007c0c */ /* 0x000fe4000bf86270 */
[C---:B------:R-:W-:Y:S01]  /*80d0*/  VIADD R19, R0.reuse, 0xa8 ;  /* 0x000000a800137836 */ /* 0x040fe20000000000 */
[----:B------:R4:W-:Y:S01]  /*80e0*/  @!P3 ST.E.64 desc[UR36][R16.64], R92 ;  /* 0x0000005c1000b985 */ /* 0x0009e2000c101b24 */
[----:B------:R-:W-:Y:S01]  /*80f0*/  VIADD R21, R0, 0xb8 ;  /* 0x000000b800157836 */ /* 0x000fe20000000000 */
[----:B------:R-:W-:-:S02]  /*8100*/  @!P0 LEA.HI R23, R23, R23, RZ, 0x1 ;  /* 0x0000001717178211 */ /* 0x000fc400078f08ff */
[----:B------:R-:W-:Y:S02]  /*8110*/  ISETP.GE.AND P3, PT, R19, UR4, PT ;  /* 0x0000000413007c0c */ /* 0x000fe4000bf66270 */
[----:B------:R-:W-:Y:S02]  /*8120*/  ISETP.GE.AND P5, PT, R21, UR4, PT ;  /* 0x0000000415007c0c */ /* 0x000fe4000bfa6270 */
[----:B------:R-:W-:Y:S02]  /*8130*/  @!P1 LEA.HI R24, R24, R24, RZ, 0x1 ;  /* 0x0000001818189211 */ /* 0x000fe400078f08ff */
[----:B0-----:R-:W-:Y:S02]  /*8140*/  @!P0 LOP3.LUT R9, R23, 0xfffffffe, RZ, 0xc0, !PT ;  /* 0xfffffffe17098812 */ /* 0x001fe400078ec0ff */
[----:B------:R-:W-:Y:S02]  /*8150*/  @!P2 LEA.HI R18, R18, R18, RZ, 0x1 ;  /* 0x000000121212a211 */ /* 0x000fe400078f08ff */
[----:B-1----:R-:W-:Y:S01]  /*8160*/  @!P1 LOP3.LUT R11, R24, 0xfffffffe, RZ, 0xc0, !PT ;  /* 0xfffffffe180b9812 */ /* 0x002fe200078ec0ff */
[----:B------:R-:W-:Y:S01]  /*8170*/  @!P0 IMAD.WIDE R8, R9, 0x4, R2 ;  /* 0x0000000409088825 */ /* 0x000fe200078e0202 */
[----:B------:R-:W-:-:S02]  /*8180*/  @!P4 LEA.HI R20, R20, R20, RZ, 0x1 ;  /* 0x000000141414c211 */ /* 0x000fc400078f08ff */
[----:B------:R-:W-:Y:S01]  /*8190*/  @!P3 LEA.HI R19, R19, R19, RZ, 0x1 ;  /* 0x000000131313b211 */ /* 0x000fe200078f08ff */
[--C-:B------:R-:W-:Y:S01]  /*81a0*/  @!P1 IMAD.WIDE R10, R11, 0x4, R2.reuse ;  /* 0x000000040b0a9825 */ /* 0x100fe200078e0202 */
[----:B--2---:R-:W-:Y:S01]  /*81b0*/  @!P2 LOP3.LUT R13, R18, 0xfffffffe, RZ, 0xc0, !PT ;  /* 0xfffffffe120da812 */ /* 0x004fe200078ec0ff */
[----:B------:R0:W-:Y:S01]  /*81c0*/  @!P0 ST.E.64 desc[UR36][R8.64], R96 ;  /* 0x0000006008008985 */ /* 0x0001e2000c101b24 */
[----:B------:R-:W-:Y:S01]  /*81d0*/  @!P5 LEA.HI R21, R21, R21, RZ, 0x1 ;  /* 0x000000151515d211 */ /* 0x000fe200078f08ff */
[----:B------:R-:W-:Y:S01]  /*81e0*/  VIADD R18, R0, 0xc8 ;  /* 0x000000c800127836 */ /* 0x000fe20000000000 */
[----:B------:R-:W-:Y:S01]  /*81f0*/  @!P3 LOP3.LUT R19, R19, 0xfffffffe, RZ, 0xc0, !PT ;  /* 0xfffffffe1313b812 */ /* 0x000fe200078ec0ff */
[----:B------:R-:W-:Y:S01]  /*8200*/  @!P2 IMAD.WIDE R12, R13, 0x4, R2 ;  /* 0x000000040d0ca825 */ /* 0x000fe200078e0202 */
[----:B------:R-:W-:Y:S01]  /*8210*/  @!P6 LEA.HI R22, R22, R22, RZ, 0x1 ;  /* 0x000000161616e211 */ /* 0x000fe200078f08ff */
[----:B------:R1:W-:Y:S01]  /*8220*/  @!P1 ST.E.64 desc[UR36][R10.64], R100 ;  /* 0x000000640a009985 */ /* 0x0003e2000c101b24 */
[----:B---3--:R-:W-:Y:S01]  /*8230*/  @!P4 LOP3.LUT R15, R20, 0xfffffffe, RZ, 0xc0, !PT ;  /* 0xfffffffe140fc812 */ /* 0x008fe200078ec0ff */
[----:B------:R-:W-:Y:S01]  /*8240*/  VIADD R20, R0, 0xd8 ;  /* 0x000000d800147836 */ /* 0x000fe20000000000 */
[----:B------:R-:W-:Y:S01]  /*8250*/  @!P5 LOP3.LUT R21, R21, 0xfffffffe, RZ, 0xc0, !PT ;  /* 0xfffffffe1515d812 */ /* 0x000fe200078ec0ff */
[----:B------:R2:W-:Y:S01]  /*8260*/  @!P2 ST.E.64 desc[UR36][R12.64], R104 ;  /* 0x000000680c00a985 */ /* 0x0005e2000c101b24 */
[----:B----4-:R-:W-:-:S02]  /*8270*/  @!P6 LOP3.LUT R17, R22, 0xfffffffe, RZ, 0xc0, !PT ;  /* 0xfffffffe1611e812 */ /* 0x010fc400078ec0ff */
[----:B------:R-:W-:Y:S01]  /*8280*/  ISETP.GE.AND P0, PT, R18, UR4, PT ;  /* 0x0000000412007c0c */ /* 0x000fe2000bf06270 */
[----:B0-----:R-:W-:Y:S01]  /*8290*/  @!P3 IMAD.WIDE R8, R19, 0x4, R2 ;  /* 0x000000041308b825 */ /* 0x001fe200078e0202 */
[----:B------:R-:W-:-:S03]  /*82a0*/  ISETP.GE.AND P2, PT, R20, UR4, PT ;  /* 0x0000000414007c0c */ /* 0x000fc6000bf46270 */
[----:B------:R-:W-:Y:S01]  /*82b0*/  VIADD R19, R0, 0xd0 ;  /* 0x000000d000137836 */ /* 0x000fe20000000000 */
[----:B------:R0:W-:Y:S01]  /*82c0*/  @!P3 ST.E.64 desc[UR36][R8.64], R108 ;  /* 0x0000006c0800b985 */ /* 0x0001e2000c101b24 */
[----:B-1----:R-:W-:-:S03]  /*82d0*/  @!P4 IMAD.WIDE R10, R15, 0x4, R2 ;  /* 0x000000040f0ac825 */ /* 0x002fc600078e0202 */
[----:B------:R-:W-:Y:S01]  /*82e0*/  ISETP.GE.AND P1, PT, R19, UR4, PT ;  /* 0x0000000413007c0c */ /* 0x000fe2000bf26270 */
[--C-:B------:R-:W-:Y:S01]  /*82f0*/  @!P5 IMAD.WIDE R14, R21, 0x4, R2.reuse ;  /* 0x00000004150ed825 */ /* 0x100fe200078e0202 */
[----:B------:R-:W-:Y:S01]  /*8300*/  IADD3 R21, R0, 0xe0, RZ ;  /* 0x000000e000157810 */ /* 0x000fe20007ffe0ff */
[----:B------:R1:W-:Y:S01]  /*8310*/  @!P4 ST.E.64 desc[UR36][R10.64], R112 ;  /* 0x000000700a00c985 */ /* 0x0003e2000c101b24 */
[----:B------:R-:W-:Y:S01]  /*8320*/  @!P0 LEA.HI R18, R18, R18, RZ, 0x1 ;  /* 0x0000001212128211 */ /* 0x000fe200078f08ff */
[----:B------:R-:W-:Y:S01]  /*8330*/  @!P6 IMAD.WIDE R16, R17, 0x4, R2 ;  /* 0x000000041110e825 */ /* 0x000fe200078e0202 */
[----:B------:R-:W-:Y:S01]  /*8340*/  ISETP.GE.AND P3, PT, R21, UR4, PT ;  /* 0x0000000415007c0c */ /* 0x000fe2000bf66270 */
[----:B------:R3:W-:Y:S01]  /*8350*/  @!P5 ST.E.64 desc[UR36][R14.64], R116 ;  /* 0x000000740e00d985 */ /* 0x0007e2000c101b24 */
[----:B------:R-:W-:Y:S01]  /*8360*/  @!P2 LEA.HI R20, R20, R20, RZ, 0x1 ;  /* 0x000000141414a211 */ /* 0x000fe200078f08ff */
[C---:B--2---:R-:W-:Y:S02]  /*8370*/  VIADD R12, R0.reuse, 0xe8 ;  /* 0x000000e8000c7836 */ /* 0x044fe40000000000 */
[C---:B0-----:R-:W-:Y:S01]  /*8380*/  VIADD R9, R0.reuse, 0xf8 ;  /* 0x000000f800097836 */ /* 0x041fe20000000000 */
[----:B------:R0:W-:Y:S01]  /*8390*/  @!P6 ST.E.64 desc[UR36][R16.64], R120 ;  /* 0x000000781000e985 */ /* 0x0001e2000c101b24 */
[----:B------:R-:W-:Y:S01]  /*83a0*/  VIADD R13, R0, 0xf0 ;  /* 0x000000f0000d7836 */ /* 0x000fe20000000000 */
[----:B------:R-:W-:-:S02]  /*83b0*/  ISETP.GE.AND P4, PT, R12, UR4, PT ;  /* 0x000000040c007c0c */ /* 0x000fc4000bf86270 */
[----:B------:R-:W-:Y:S02]  /*83c0*/  ISETP.GE.AND P6, PT, R9, UR4, PT ;  /* 0x0000000409007c0c */ /* 0x000fe4000bfc6270 */
[----:B------:R-:W-:Y:S02]  /*83d0*/  ISETP.GE.AND P5, PT, R13, UR4, PT ;  /* 0x000000040d007c0c */ /* 0x000fe4000bfa6270 */
[----:B------:R-:W-:Y:S02]  /*83e0*/  @!P1 LEA.HI R19, R19, R19, RZ, 0x1 ;  /* 0x0000001313139211 */ /* 0x000fe400078f08ff */
[----:B------:R-:W-:Y:S02]  /*83f0*/  @!P3 LEA.HI R21, R21, R21, RZ, 0x1 ;  /* 0x000000151515b211 */ /* 0x000fe400078f08ff */
[----:B-1----:R-:W-:Y:S02]  /*8400*/  @!P1 LOP3.LUT R11, R19, 0xfffffffe, RZ, 0xc0, !PT ;  /* 0xfffffffe130b9812 */ /* 0x002fe400078ec0ff */
[----:B---3--:R-:W-:-:S02]  /*8410*/  @!P3 LOP3.LUT R15, R21, 0xfffffffe, RZ, 0xc0, !PT ;  /* 0xfffffffe150fb812 */ /* 0x008fc400078ec0ff */
[----:B------:R-:W-:Y:S02]  /*8420*/  @!P4 LEA.HI R12, R12, R12, RZ, 0x1 ;  /* 0x0000000c0c0cc211 */ /* 0x000fe400078f08ff */
[----:B------:R-:W-:Y:S01]  /*8430*/  @!P6 LEA.HI R10, R9, R9, RZ, 0x1 ;  /* 0x00000009090ae211 */ /* 0x000fe200078f08ff */
[----:B------:R-:W-:Y:S01]  /*8440*/  @!P3 IMAD.WIDE R14, R15, 0x4, R2 ;  /* 0x000000040f0eb825 */ /* 0x000fe200078e0202 */
[----:B------:R-:W-:Y:S02]  /*8450*/  @!P5 LEA.HI R8, R13, R13, RZ, 0x1 ;  /* 0x0000000d0d08d211 */ /* 0x000fe400078f08ff */
[----:B------:R-:W-:Y:S02]  /*8460*/  @!P0 LOP3.LUT R9, R18, 0xfffffffe, RZ, 0xc0, !PT ;  /* 0xfffffffe12098812 */ /* 0x000fe400078ec0ff */
[----:B------:R-:W-:Y:S02]  /*8470*/  @!P2 LOP3.LUT R13, R20, 0xfffffffe, RZ, 0xc0, !PT ;  /* 0xfffffffe140da812 */ /* 0x000fe400078ec0ff */
[----:B0-----:R-:W-:-:S02]  /*8480*/  @!P4 LOP3.LUT R17, R12, 0xfffffffe, RZ, 0xc0, !PT ;  /* 0xfffffffe0c11c812 */ /* 0x001fc400078ec0ff */
        /* <DEDUP_REMOVED lines=15> */
.L_x_3254:
[----:B------:R-:W-:Y:S05]  /*8580*/  BSYNC B0 ;  /* 0x0000000000007941 */ /* 0x000fea0003800000 */
.L_x_3253:
[----:B------:R-:W-:Y:S01]  /*8590*/  IADD3 R7, R7, 0x8, RZ ;  /* 0x0000000807077810 */ /* 0x000fe20007ffe0ff */
[----:B0-2---:R2:W3:Y:S03]  /*85a0*/  SHFL.IDX PT, R3, R5, 0x1, 0x1c1f ;  /* 0x003c1f0005037f89 */ /* 0x0054e600000e0000 */
[----:B------:R-:W-:Y:S01]  /*85b0*/  ISETP.GE.AND P0, PT, R7, R6, PT ;  /* 0x000000060700720c */ /* 0x000fe20003f06270 */
[----:B-1----:R2:W1:-:S12]  /*85c0*/  SHFL.IDX PT, R2, R4, 0x1, 0x1c1f ;  /* 0x003c1f0004027f89 */ /* 0x00245800000e0000 */
[----:B--2---:R-:W-:Y:S05]  /*85d0*/  @P0 BRA `(.L_x_3212) ;  /* 0x0000004400c00947 */ /* 0x004fea0003800000 */
        /* <DEDUP_REMOVED lines=10> */
[----:B------:R-:W-:Y:S01]  /*8680*/  VIADD R14, R0, 0x38 ;  /* 0x00000038000e7836 */ /* 0x000fe20000000000 */
[----:B------:R-:W-:Y:S01]  /*8690*/  ISETP.GE.AND P5, PT, R10, UR4, PT ;  /* 0x000000040a007c0c */ /* 0x000fe2000bfa6270 */
[C---:B------:R-:W-:Y:S01]  /*86a0*/  VIADD R16, R0.reuse, 0x48 ;  /* 0x0000004800107836 */ /* 0x040fe20000000000 */
[----:B------:R-:W-:Y:S01]  /*86b0*/  ISETP.GE.AND P6, PT, R11, UR4, PT ;  /* 0x000000040b007c0c */ /* 0x000fe2000bfc6270 */
[C---:B------:R-:W-:Y:S01]  /*86c0*/  VIADD R18, R0.reuse, 0x50 ;  /* 0x0000005000127836 */ /* 0x040fe20000000000 */
[C---:B------:R-:W-:Y:S01]  /*86d0*/  IADD3 R15, R0.reuse, 0x40, RZ ;  /* 0x00000040000f7810 */ /* 0x040fe20007ffe0ff */
[C---:B------:R-:W-:Y:S01]  /*86e0*/  VIADD R19, R0.reuse, 0x58 ;  /* 0x0000005800137836 */ /* 0x040fe20000000000 */
[----:B------:R-:W-:-:S02]  /*86f0*/  @!P0 LEA.HI R4, R0, R0, RZ, 0x1 ;  /* 0x0000000000048211 */ /* 0x000fc400078f08ff */
[----:B------:R-:W-:Y:S02]  /*8700*/  @!P1 LEA.HI R6, R5, R5, RZ, 0x1 ;  /* 0x0000000505069211 */ /* 0x000fe400078f08ff */
[----:B------:R-:W-:Y:S02]  /*8710*/  @!P2 LEA.HI R8, R7, R7, RZ, 0x1 ;  /* 0x000000070708a211 */ /* 0x000fe400078f08ff */
[----:B------:R-:W-:Y:S02]  /*8720*/  @!P0 LOP3.LUT R5, R4, 0xfffffffe, RZ, 0xc0, !PT ;  /* 0xfffffffe04058812 */ /* 0x000fe400078ec0ff */
[----:B------:R-:W-:Y:S02]  /*8730*/  @!P1 LOP3.LUT R7, R6, 0xfffffffe, RZ, 0xc0, !PT ;  /* 0xfffffffe06079812 */ /* 0x000fe400078ec0ff */
[----:B------:R-:W-:Y:S01]  /*8740*/  @!P2 LOP3.LUT R9, R8, 0xfffffffe, RZ, 0xc0, !PT ;  /* 0xfffffffe0809a812 */ /* 0x000fe200078ec0ff */
[----:B-1-3--:R-:W-:Y:S01]  /*8750*/  @!P0 IMAD.WIDE R4, R5, 0x4, R2 ;  /* 0x0000000405048825 */ /* 0x00afe200078e0202 */
[----:B------:R-:W-:-:S02]  /*8760*/  ISETP.GE.AND P3, PT, R15, UR4, PT ;  /* 0x000000040f007c0c */ /* 0x000fc4000bf66270 */
[----:B------:R-:W-:Y:S01]  /*8770*/  ISETP.GE.AND P4, PT, R16, UR4, PT ;  /* 0x0000000410007c0c */ /* 0x000fe2000bf86270 */
[--C-:B------:R-:W-:Y:S01]  /*8780*/  @!P1 IMAD.WIDE R6, R7, 0x4, R2.reuse ;  /* 0x0000000407069825 */ /* 0x100fe200078e0202 */
[----:B------:R0:W-:Y:S01]  /*8790*/  @!P0 ST.E.64 desc[UR36][R4.64], R26 ;  /* 0x0000001a04008985 */ /* 0x0001e2000c101b24 */
[----:B------:R-:W-:Y:S02]  /*87a0*/  ISETP.GE.AND P0, PT, R12, UR4, PT ;  /* 0x000000040c007c0c */ /* 0x000fe4000bf06270 */
[----:B------:R-:W-:Y:S01]  /*87b0*/  @!P2 IMAD.WIDE R8, R9, 0x4, R2 ;  /* 0x000000040908a825 */ /* 0x000fe200078e0202 */
[----:B------:R1:W-:Y:S01]  /*87c0*/  @!P1 ST.E.64 desc[UR36][R6.64], R30 ;  /* 0x0000001e06009985 */ /* 0x0003e2000c101b24 */
[----:B------:R-:W-:Y:S02]  /*87d0*/  ISETP.GE.AND P1, PT, R13, UR4, PT ;  /* 0x000000040d007c0c */ /* 0x000fe4000bf26270 */
[----:B------:R-:W-:Y:S01]  /*87e0*/  @!P5 LEA.HI R10, R10, R10, RZ, 0x1 ;  /* 0x0000000a0a0ad211 */ /* 0x000fe200078f08ff */
[----:B------:R2:W-:Y:S01]  /*87f0*/  @!P2 ST.E.64 desc[UR36][R8.64], R34 ;  /* 0x000000220800a985 */ /* 0x0005e2000c101b24 */
[----:B------:R-:W-:-:S02]  /*8800*/  ISETP.GE.AND P2, PT, R14, UR4, PT ;  /* 0x000000040e007c0c */ /* 0x000fc4000bf46270 */
[----:B------:R-:W-:Y:S02]  /*8810*/  @!P6 LEA.HI R11, R11, R11, RZ, 0x1 ;  /* 0x0000000b0b0be211 */ /* 0x000fe400078f08ff */
[----:B------:R-:W-:Y:S02]  /*8820*/  @!P3 LEA.HI R15, R15, R15, RZ, 0x1 ;  /* 0x0000000f0f0fb211 */ /* 0x000fe400078f08ff */
[----:B0-----:R-:W-:Y:S02]  /*8830*/  @!P5 LOP3.LUT R5, R10, 0xfffffffe, RZ, 0xc0, !PT ;  /* 0xfffffffe0a05d812 */ /* 0x001fe400078ec0ff */
[----:B------:R-:W-:Y:S02]  /*8840*/  @!P0 LEA.HI R12, R12, R12, RZ, 0x1 ;  /* 0x0000000c0c0c8211 */ /* 0x000fe400078f08ff */
[----:B-1----:R-:W-:Y:S01]  /*8850*/  @!P6 LOP3.LUT R7, R11, 0xfffffffe, RZ, 0xc0, !PT ;  /* 0xfffffffe0b07e812 */ /* 0x002fe200078ec0ff */
[----:B------:R-:W-:Y:S01]  /*8860*/  @!P5 IMAD.WIDE R4, R5, 0x4, R2 ;  /* 0x000000040504d825 */ /* 0x000fe200078e0202 */
[----:B------:R-:W-:-:S02]  /*8870*/  @!P1 LEA.HI R13, R13, R13, RZ, 0x1 ;  /* 0x0000000d0d0d9211 */ /* 0x000fc400078f08ff */
[----:B------:R-:W-:Y:S01]  /*8880*/  @!P2 LEA.HI R14, R14, R14, RZ, 0x1 ;  /* 0x0000000e0e0ea211 */ /* 0x000fe200078f08ff */
[----:B------:R-:W-:Y:S01]  /*8890*/  @!P6 IMAD.WIDE R6, R7, 0x4, R2 ;  /* 0x000000040706e825 */ /* 0x000fe200078e0202 */
[----:B------:R-:W-:Y:S01]  /*88a0*/  @!P4 LEA.HI R16, R16, R16, RZ, 0x1 ;  /* 0x000000101010c211 */ /* 0x000fe200078f08ff */
[----:B------:R0:W-:Y:S01]  /*88b0*/  @!P5 ST.E.64 desc[UR36][R4.64], R38 ;  /* 0x000000260400d985 */ /* 0x0001e2000c101b24 */
[----:B--2---:R-:W-:Y:S02]  /*88c0*/  @!P0 LOP3.LUT R9, R12, 0xfffffffe, RZ, 0xc0, !PT ;  /* 0xfffffffe0c098812 */ /* 0x004fe400078ec0ff */
[----:B------:R-:W-:Y:S01]  /*88d0*/  @!P1 LOP3.LUT R13, R13, 0xfffffffe, RZ, 0xc0, !PT ;  /* 0xfffffffe0d0d9812 */ /* 0x000fe200078ec0ff */
[----:B------:R1:W-:Y:S01]  /*88e0*/  @!P6 ST.E.64 desc[UR36][R6.64], R42 ;  /* 0x0000002a0600e985 */ /* 0x0003e2000c101b24 */
[----:B------:R-:W-:Y:S02]  /*88f0*/  @!P2 LOP3.LUT R11, R14, 0xfffffffe, RZ, 0xc0, !PT ;  /* 0xfffffffe0e0ba812 */ /* 0x000fe400078ec0ff */
[----:B------:R-:W-:-:S02]  /*8900*/  @!P3 LOP3.LUT R15, R15, 0xfffffffe, RZ, 0xc0, !PT ;  /* 0xfffffffe0f0fb812 */ /* 0x000fc400078ec0ff */
[----:B------:R-:W-:Y:S01]  /*8910*/  @!P4 LOP3.LUT R17, R16, 0xfffffffe, RZ, 0xc0, !PT ;  /* 0xfffffffe1011c812 */ /* 0x000fe200078ec0ff */
[----:B------:R-:W-:Y:S01]  /*8920*/  VIADD R16, R0, 0x70 ;  /* 0x0000007000107836 */ /* 0x000fe20000000000 */
[----:B------:R-:W-:Y:S02]  /*8930*/  ISETP.GE.AND P5, PT, R18, UR4, PT ;  /* 0x0000000412007c0c */ /* 0x000fe4000bfa6270 */
[----:B------:R-:W-:Y:S01]  /*8940*/  ISETP.GE.AND P6, PT, R19, UR4, PT ;  /* 0x0000000413007c0c */ /* 0x000fe2000bfc6270 */
[--C-:B0-----:R-:W-:Y:S01]  /*8950*/  @!P0 IMAD.WIDE R4, R9, 0x4, R2.reuse ;  /* 0x0000000409048825 */ /* 0x101fe200078e0202 */
[C---:B------:R-:W-:Y:S02]  /*8960*/  IADD3 R14, R0.reuse, 0x60, RZ ;  /* 0x00000060000e7810 */ /* 0x040fe40007ffe0ff */
[----:B------:R-:W-:Y:S01]  /*8970*/  IADD3 R20, R0, 0x80, RZ ;  /* 0x0000008000147810 */ /* 0x000fe20007ffe0ff */
[--C-:B-1----:R-:W-:Y:S01]  /*8980*/  @!P1 IMAD.WIDE R6, R13, 0x4, R2.reuse ;  /* 0x000000040d069825 */ /* 0x102fe200078e0202 */
[----:B------:R0:W-:Y:S02]  /*8990*/  @!P0 ST.E.64 desc[UR36][R4.64], R46 ;  /* 0x0000002e04008985 */ /* 0x0001e4000c101b24 */
[----:B------:R-:W-:Y:S01]  /*89a0*/  ISETP.GE.AND P0, PT, R20, UR4, PT ;  /* 0x0000000414007c0c */ /* 0x000fe2000bf06270 */
[----:B------:R-:W-:Y:S01]  /*89b0*/  @!P2 IMAD.WIDE R8, R11, 0x4, R2 ;  /* 0x000000040b08a825 */ /* 0x000fe200078e0202 */
[----:B------:R1:W-:Y:S01]  /*89c0*/  @!P1 ST.E.64 desc[UR36][R6.64], R50 ;  /* 0x0000003206009985 */ /* 0x0003e2000c101b24 */
[----:B------:R-:W-:-:S02]  /*89d0*/  @!P5 LEA.HI R18, R18, R18, RZ, 0x1 ;  /* 0x000000121212d211 */ /* 0x000fc400078f08ff */
[--C-:B------:R-:W-:Y:S01]  /*89e0*/  @!P3 IMAD.WIDE R10, R15, 0x4, R2.reuse ;  /* 0x000000040f0ab825 */ /* 0x100fe200078e0202 */
[----:B------:R2:W-:Y:S01]  /*89f0*/  @!P2 ST.E.64 desc[UR36][R8.64], R54 ;  /* 0x000000360800a985 */ /* 0x0005e2000c101b24 */
[----:B------:R-:W-:Y:S02]  /*8a00*/  ISETP.GE.AND P2, PT, R16, UR4, PT ;  /* 0x0000000410007c0c */ /* 0x000fe4000bf46270 */
[----:B------:R-:W-:Y:S01]  /*8a10*/  @!P4 IMAD.WIDE R12, R17, 0x4, R2 ;  /* 0x00000004110cc825 */ /* 0x000fe200078e0202 */
[----:B------:R3:W-:Y:S01]  /*8a20*/  @!P3 ST.E.64 desc[UR36][R10.64], R58 ;  /* 0x0000003a0a00b985 */ /* 0x0007e2000c101b24 */
[----:B------:R-:W-:Y:S02]  /*8a30*/  @!P6 LEA.HI R19, R19, R19, RZ, 0x1 ;  /* 0x000000131313e211 */ /* 0x000fe400078f08ff */
[C---:B------:R-:W-:Y:S01]  /*8a40*/  VIADD R15, R0.reuse, 0x68 ;  /* 0x00000068000f7836 */ /* 0x040fe20000000000 */
[----:B------:R4:W-:Y:S01]  /*8a50*/  @!P4 ST.E.64 desc[UR36][R12.64], R62 ;  /* 0x0000003e0c00c985 */ /* 0x0009e2000c101b24 */
[----:B------:R-:W-:Y:S01]  /*8a60*/  VIADD R17, R0, 0x78 ;  /* 0x0000007800117836 */ /* 0x000fe20000000000 */
[----:B------:R-:W-:-:S02]  /*8a70*/  ISETP.GE.AND P4, PT, R14, UR4, PT ;  /* 0x000000040e007c0c */ /* 0x000fc4000bf86270 */
[----:B------:R-:W-:Y:S02]  /*8a80*/  ISETP.GE.AND P3, PT, R15, UR4, PT ;  /* 0x000000040f007c0c */ /* 0x000fe4000bf66270 */
[----:B------:R-:W-:Y:S02]  /*8a90*/  ISETP.GE.AND P1, PT, R17, UR4, PT ;  /* 0x0000000411007c0c */ /* 0x000fe4000bf26270 */
[----:B0-----:R-:W-:Y:S01]  /*8aa0*/  @!P5 LOP3.LUT R5, R18, 0xfffffffe, RZ, 0xc0, !PT ;  /* 0xfffffffe1205d812 */ /* 0x001fe200078ec0ff */
[C---:B------:R-:W-:Y:S01]  /*8ab0*/  VIADD R18, R0.reuse, 0x88 ;  /* 0x0000008800127836 */ /* 0x040fe20000000000 */
        /* <DEDUP_REMOVED lines=17> */
[----:B----4-:R-:W-:Y:S01]  /*8bd0*/  @!P0 LOP3.LUT R13, R20, 0xfffffffe, RZ, 0xc0, !PT ;  /* 0xfffffffe140d8812 */ /* 0x010fe200078ec0ff */
[----:B------:R-:W-:Y:S01]  /*8be0*/  VIADD R20, R0, 0xb8 ;  /* 0x000000b800147836 */ /* 0x000fe20000000000 */
[----:B------:R-:W-:Y:S01]  /*8bf0*/  ISETP.GE.AND P6, PT, R18, UR4, PT ;  /* 0x0000000412007c0c */ /* 0x000fe2000bfc6270 */
[----:B0-----:R-:W-:Y:S01]  /*8c00*/  @!P4 IMAD.WIDE R4, R9, 0x4, R2 ;  /* 0x000000040904c825 */ /* 0x001fe200078e0202 */
[----:B------:R-:W-:-:S03]  /*8c10*/  ISETP.GE.AND P5, PT, R19, UR4, PT ;  /* 0x0000000413007c0c */ /* 0x000fc6000bfa6270 */
[--C-:B-1----:R-:W-:Y:S01]  /*8c20*/  @!P3 IMAD.WIDE R6, R15, 0x4, R2.reuse ;  /* 0x000000040f06b825 */ /* 0x102fe200078e0202 */
[----:B------:R0:W-:Y:S01]  /*8c30*/  @!P4 ST.E.64 desc[UR36][R4.64], R74 ;  /* 0x0000004a0400c985 */ /* 0x0001e2000c101b24 */
[----:B------:R-:W-:Y:S02]  /*8c40*/  IADD3 R15, R0, 0xa0, RZ ;  /* 0x000000a0000f7810 */ /* 0x000fe40007ffe0ff */
        /* <DEDUP_REMOVED lines=16> */
[----:B-1----:R-:W-:Y:S01]  /*8d50*/  @!P5 LOP3.LUT R7, R19, 0xfffffffe, RZ, 0xc0, !PT ;  /* 0xfffffffe1307d812 */ /* 0x002fe200078ec0ff */
[----:B------:R-:W-:Y:S01]  /*8d60*/  VIADD R19, R0, 0xc8 ;  /* 0x000000c800137836 */ /* 0x000fe20000000000 */
        /* <DEDUP_REMOVED lines=10> */
[----:B------:R-:W-:Y:S01]  /*8e10*/  @!P4 LOP3.LUT R15, R15, 0xfffffffe, RZ, 0xc0, !PT ;  /* 0xfffffffe0f0fc812 */ /* 0x000fe200078ec0ff */
[----:B------:R-:W-:Y:S01]  /*8e20*/  VIADD R14, R0, 0xd0 ;  /* 0x000000d0000e7836 */ /* 0x000fe20000000000 */
[----:B---3--:R-:W-:Y:S02]  /*8e30*/  @!P3 LOP3.LUT R11, R16, 0xfffffffe, RZ, 0xc0, !PT ;  /* 0xfffffffe100bb812 */ /* 0x008fe400078ec0ff */
[----:B------:R-:W-:Y:S02]  /*8e40*/  @!P2 LOP3.LUT R17, R17, 0xfffffffe, RZ, 0xc0, !PT ;  /* 0xfffffffe1111a812 */ /* 0x000fe400078ec0ff */
[----:B------:R-:W-:Y:S02]  /*8e50*/  IADD3 R18, R0, 0xc0, RZ ;  /* 0x000000c000127810 */ /* 0x000fe40007ffe0ff */
[----:B----4-:R-:W-:Y:S01]  /*8e60*/  @!P1 LOP3.LUT R13, R20, 0xfffffffe, RZ, 0xc0, !PT ;  /* 0xfffffffe140d9812 */ /* 0x010fe200078ec0ff */
[----:B0-----:R-:W-:Y:S01]  /*8e70*/  @!P0 IMAD.WIDE R4, R9, 0x4, R2 ;  /* 0x0000000409048825 */ /* 0x001fe200078e0202 */
[----:B------:R-:W-:-:S02]  /*8e80*/  ISETP.GE.AND P5, PT, R18, UR4, PT ;  /* 0x0000000412007c0c */ /* 0x000fc4000bfa6270 */
[----:B------:R-:W-:Y:S01]  /*8e90*/  ISETP.GE.AND P6, PT, R19, UR4, PT ;  /* 0x0000000413007c0c */ /* 0x000fe2000bfc6270 */
        /* <DEDUP_REMOVED lines=11> */
[----:B------:R-:W-:Y:S02]  /*8f50*/  ISETP.GE.AND P2, PT, R16, UR4, PT ;  /* 0x0000000410007c0c */ /* 0x000fe4000bf46270 */
[C---:B------:R-:W-:Y:S01]  /*8f60*/  VIADD R15, R0.reuse, 0xd8 ;  /* 0x000000d8000f7836 */ /* 0x040fe20000000000 */
[----:B------:R4:W-:Y:S01]  /*8f70*/  @!P1 ST.E.64 desc[UR36][R12.64], R118 ;  /* 0x000000760c009985 */ /* 0x0009e2000c101b24 */
[C---:B------:R-:W-:Y:S01]  /*8f80*/  VIADD R17, R0.reuse, 0xe8 ;  /* 0x000000e800117836 */ /* 0x040fe20000000000 */
[----:B------:R-:W-:Y:S01]  /*8f90*/  @!P6 LEA.HI R19, R19, R19, RZ, 0x1 ;  /* 0x000000131313e211 */ /* 0x000fe200078f08ff */
[C---:B------:R-:W-:Y:S01]  /*8fa0*/  VIADD R20, R0.reuse, 0xf0 ;  /* 0x000000f000147836 */ /* 0x040fe20000000000 */
[----:B------:R-:W-:Y:S01]  /*8fb0*/  ISETP.GE.AND P1, PT, R15, UR4, PT ;  /* 0x000000040f007c0c */ /* 0x000fe2000bf26270 */
[----:B------:R-:W-:Y:S01]  /*8fc0*/  VIADD R0, R0, 0xf8 ;  /* 0x000000f800007836 */ /* 0x000fe20000000000 */
[----:B------:R-:W-:-:S02]  /*8fd0*/  ISETP.GE.AND P3, PT, R17, UR4, PT ;  /* 0x0000000411007c0c */ /* 0x000fc4000bf66270 */
[----:B------:R-:W-:Y:S02]  /*8fe0*/  ISETP.GE.AND P4, PT, R20, UR4, PT ;  /* 0x0000000414007c0c */ /* 0x000fe4000bf86270 */
        /* <DEDUP_REMOVED lines=12> */
[----:B------:R-:W-:Y:S02]  /*90b0*/  @!P1 LOP3.LUT R15, R15, 0xfffffffe, RZ, 0xc0, !PT ;  /* 0xfffffffe0f0f9812 */ /* 0x000fe400078ec0ff */
[----:B---3--:R-:W-:Y:S02]  /*90c0*/  @!P2 LOP3.LUT R11, R16, 0xfffffffe, RZ, 0xc0, !PT ;  /* 0xfffffffe100ba812 */ /* 0x008fe400078ec0ff */
        /* <DEDUP_REMOVED lines=15> */
[----:B--2---:R-:W-:-:S05]  /*91c0*/  LOP3.LUT R5, R0, 0xfffffffe, RZ, 0xc0, !PT ;  /* 0xfffffffe00057812 */ /* 0x004fca00078ec0ff */
[----:B------:R-:W-:-:S05]  /*91d0*/  IMAD.WIDE R2, R5, 0x4, R2 ;  /* 0x0000000405027825 */ /* 0x000fca00078e0202 */
[----:B------:R4:W-:Y:S01]  /*91e0*/  ST.E.64 desc[UR36][R2.64], R150 ;  /* 0x0000009602007985 */ /* 0x0009e2000c101b24 */
[----:B------:R-:W-:Y:S05]  /*91f0*/  BRA `(.L_x_3212) ;  /* 0x0000003800b87947 */ /* 0x000fea0003800000 */
.L_x_3251:
[----:B------:R-:W0:Y:S02]  /*9200*/  S2R R0, SR_TID.X ;  /* 0x0000000000007919 */ /* 0x000e240000002100 */
[----:B0-----:R-:W-:-:S04]  /*9210*/  IADD3 R2, R0, -0x80, RZ ;  /* 0xffffff8000027810 */ /* 0x001fc80007ffe0ff */
        /* <DEDUP_REMOVED lines=12> */
[----:B------:R-:W-:Y:S01]  /*92e0*/  USHF.R.S32.HI UR6, URZ, 0x1f, UR38 ;  /* 0x0000001f3f067899 */ /* 0x000fe20008011426 */
[----:B------:R-:W-:Y:S01]  /*92f0*/  IMAD.MOV.U32 R5, RZ, RZ, R0 ;  /* 0x000000ffff057224 */ /* 0x000fe200078e0000 */
[----:B------:R-:W-:Y:S02]  /*9300*/  ULDC.64 UR8, c[0x0][0xbd0] ;  /* 0x0002f40000087ab9 */ /* 0x000fe40000000a00 */
[----:B------:R-:W-:Y:S02]  /*9310*/  UIMAD UR6, UR6, UR8, URZ ;  /* 0x00000008060672a4 */ /* 0x000fe4000f8e023f */
[----:B------:R-:W-:Y:S01]  /*9320*/  UIMAD.WIDE.U32 UR4, UR38, UR8, URZ ;  /* 0x00000008260472a5 */ /* 0x000fe2000f8e003f */
[----:B------:R-:W1:Y:S01]  /*9330*/  LDC.64 R10, c[0x0][0xbd8] ;  /* 0x0002f600ff0a7b82 */ /* 0x000e620000000a00 */
[----:B------:R-:W-:-:S04]  /*9340*/  UIMAD UR6, UR38, UR9, UR6 ;  /* 0x00000009260672a4 */ /* 0x000fc8000f8e0206 */
[----:B------:R-:W-:Y:S01]  /*9350*/  UIADD3 UR6, UR5, UR6, URZ ;  /* 0x0000000605067290 */ /* 0x000fe2000fffe03f */
[----:B------:R-:W-:Y:S01]  /*9360*/  MOV R2, UR4 ;  /* 0x0000000400027c02 */ /* 0x000fe20008000f00 */
[----:B------:R-:W-:Y:S01]  /*9370*/  IMAD.U32 R3, RZ, RZ, UR5 ;  /* 0x00000005ff037e24 */ /* 0x000fe2000f8e00ff */
[----:B------:R-:W2:Y:S01]  /*9380*/  @P0 LDC R7, c[0x0][0xbec] ;  /* 0x0002fb00ff070b82 */ /* 0x000ea20000000800 */
[----:B------:R-:W-:Y:S02]  /*9390*/  ULDC.64 UR4, c[0x0][0xbe0] ;  /* 0x0002f80000047ab9 */ /* 0x000fe40000000a00 */
[----:B------:R-:W-:-:S05]  /*93a0*/  IMAD.U32 R3, RZ, RZ, UR6 ;  /* 0x00000006ff037e24 */ /* 0x000fca000f8e00ff */
[----:B------:R-:W3:Y:S01]  /*93b0*/  @P0 LDC R9, c[0x0][0xbf0] ;  /* 0x0002fc00ff090b82 */ /* 0x000ee20000000800 */
[----:B0-----:R-:W-:-:S07]  /*93c0*/  USHF.R.S32.HI UR8, URZ, 0x1f, UR7 ;  /* 0x0000001f3f087899 */ /* 0x001fce0008011407 */
[----:B------:R-:W0:Y:S01]  /*93d0*/  S2UR UR10, SR_CTAID.Y ;  /* 0x00000000000a79c3 */ /* 0x000e220000002600 */
[C---:B-1----:R-:W-:Y:S02]  /*93e0*/  IMAD R12, R10.reuse, UR8, RZ ;  /* 0x000000080a0c7c24 */ /* 0x042fe4000f8e02ff */
[----:B------:R-:W-:-:S04]  /*93f0*/  IMAD.WIDE.U32 R2, R10, UR7, R2 ;  /* 0x000000070a027c25 */ /* 0x000fc8000f8e0002 */
[----:B------:R-:W-:Y:S01]  /*9400*/  IMAD R11, R11, UR7, R12 ;  /* 0x000000070b0b7c24 */ /* 0x000fe2000f8e020c */
[----:B------:R-:W0:Y:S01]  /*9410*/  LDC R8, c[0x0][0xc50] ;  /* 0x00031400ff087b82 */ /* 0x000e220000000800 */
[----:B--2---:R-:W-:-:S04]  /*9420*/  @P0 IMAD.HI.U32 R4, R0, R7, RZ ;  /* 0x0000000700040227 */ /* 0x004fc800078e00ff */
[----:B------:R-:W-:Y:S02]  /*9430*/  IMAD R7, RZ, RZ, -UR38 ;  /* 0x80000026ff077e24 */ /* 0x000fe4000f8e02ff */
[----:B------:R-:W-:Y:S01]  /*9440*/  IMAD.IADD R3, R11, 0x1, R3 ;  /* 0x000000010b037824 */ /* 0x000fe200078e0203 */
[----:B---3--:R-:W-:Y:S01]  /*9450*/  @P0 SHF.R.U32.HI R5, RZ, R9, R4 ;  /* 0x00000009ff050219 */ /* 0x008fe20000011604 */
[----:B0-----:R-:W-:-:S03]  /*9460*/  IMAD R9, R8, R7, UR10 ;  /* 0x0000000a08097e24 */ /* 0x001fc6000f8e0207 */
[----:B------:R-:W-:Y:S01]  /*9470*/  IADD3 R7, -R5, RZ, RZ ;  /* 0x000000ff05077210 */ /* 0x000fe20007ffe1ff */
[----:B------:R-:W-:Y:S01]  /*9480*/  IMAD.WIDE.U32 R2, R9, UR4, R2 ;  /* 0x0000000409027c25 */ /* 0x000fe2000f8e0002 */
[----:B------:R-:W-:-:S03]  /*9490*/  SHF.R.S32.HI R4, RZ, 0x1f, R9 ;  /* 0x0000001fff047819 */ /* 0x000fc60000011409 */
[----:B------:R-:W-:Y:S01]  /*94a0*/  IMAD R7, R6, R7, R0 ;  /* 0x0000000706077224 */ /* 0x000fe200078e0200 */
[----:B------:R-:W-:Y:S01]  /*94b0*/  IADD3 R2, P0, R5, R2, RZ ;  /* 0x0000000205027210 */ /* 0x000fe20007f1e0ff */
[----:B------:R-:W-:-:S03]  /*94c0*/  IMAD R4, R4, UR4, RZ ;  /* 0x0000000404047c24 */ /* 0x000fc6000f8e02ff */
[----:B------:R-:W-:Y:S01]  /*94d0*/  SHF.R.S32.HI R0, RZ, 0x1f, R7 ;  /* 0x0000001fff007819 */ /* 0x000fe20000011407 */
[----:B------:R-:W-:Y:S01]  /*94e0*/  IMAD R4, R9, UR5, R4 ;  /* 0x0000000509047c24 */ /* 0x000fe2000f8e0204 */
[----:B------:R-:W-:Y:S01]  /*94f0*/  SHF.R.S32.HI R9, RZ, 0x1f, R5 ;  /* 0x0000001fff097819 */ /* 0x000fe20000011405 */
[----:B------:R-:W-:Y:S02]  /*9500*/  ULDC.64 UR4, c[0x0][0xbc8] ;  /* 0x0002f20000047ab9 */ /* 0x000fe40000000a00 */
[----:B------:R-:W-:Y:S01]  /*9510*/  IMAD R0, R0, UR4, RZ ;  /* 0x0000000400007c24 */ /* 0x000fe2000f8e02ff */
[----:B------:R-:W-:-:S03]  /*9520*/  IADD3.X R3, R9, R3, R4, P0, !PT ;  /* 0x0000000309037210 */ /* 0x000fc600007fe404 */
[C---:B------:R-:W-:Y:S02]  /*9530*/  IMAD R5, R7.reuse, UR5, R0 ;  /* 0x0000000507057c24 */ /* 0x040fe4000f8e0200 */
[----:B------:R-:W-:Y:S01]  /*9540*/  IMAD.WIDE.U32 R2, R7, UR4, R2 ;  /* 0x0000000407027c25 */ /* 0x000fe2000f8e0002 */
[----:B------:R-:W-:-:S03]  /*9550*/  ULDC.64 UR4, c[0x0][0xba8] ;  /* 0x0002ea0000047ab9 */ /* 0x000fc60000000a00 */
[----:B------:R-:W-:Y:S01]  /*9560*/  IMAD.IADD R3, R3, 0x1, R5 ;  /* 0x0000000103037824 */ /* 0x000fe200078e0205 */
[----:B------:R-:W-:-:S04]  /*9570*/  LEA R4, P0, R2, UR4, 0x2 ;  /* 0x0000000402047c11 */ /* 0x000fc8000f8010ff */
[----:B------:R-:W-:Y:S01]  /*9580*/  LEA.HI.X R5, R2, UR5, R3, 0x2, P0 ;  /* 0x0000000502057c11 */ /* 0x000fe200080f1403 */
[----:B------:R-:W-:-:S05]  /*9590*/  IMAD.MOV.U32 R3, RZ, RZ, -0x800000 ;  /* 0xff800000ff037424 */ /* 0x000fca00078e00ff */
[----:B------:R0:W-:Y:S01]  /*95a0*/  STG.E desc[UR36][R4.64], R3 ;  /* 0x0000000304007986 */ /* 0x0001e2000c101924 */
[----:B------:R-:W-:Y:S05]  /*95b0*/  BRA `(.L_x_3212) ;  /* 0x0000003400c87947 */ /* 0x000fea0003800000 */
.L_x_3210:
        /* <DEDUP_REMOVED lines=18> */
.L_x_3255:
[----:B------:R-:W-:Y:S01]  /*96e0*/  ULDC UR7, c[0x0][0xc50] ;  /* 0x0003140000077ab9 */ /* 0x000fe20000000800 */
[----:B------:R-:W-:Y:S01]  /*96f0*/  UMOV UR40, UR6 ;  /* 0x0000000600287c82 */ /* 0x000fe20008000000 */
[----:B------:R-:W-:-:S11]  /*9700*/  UISETP.NE.AND UP0, UPT, UR7, 0x1, UPT ;  /* 0x000000010700788c */ /* 0x000fd6000bf05270 */
[----:B------:R-:W-:Y:S01]  /*9710*/  @UP0 ULDC UR4, c[0x0][0xc54] ;  /* 0x0003150000040ab9 */ /* 0x000fe20000000800 */
[----:B------:R-:W-:Y:S01]  /*9720*/  @UP0 ULDC UR8, c[0x0][0xc58] ;  /* 0x0003160000080ab9 */ /* 0x000fe20000000800 */
[----:B------:R-:W-:-:S04]  /*9730*/  UIMAD.WIDE.U32 UR4, UR6, UR4, URZ ;  /* 0x00000004060472a5 */ /* 0x000fc8000f8e003f */
[----:B------:R-:W-:-:S12]  /*9740*/  @UP0 USHF.R.U32.HI UR40, URZ, UR8, UR5 ;  /* 0x000000083f280299 */ /* 0x000fd80008011605 */
.L_x_3256:
        /* <DEDUP_REMOVED lines=10> */
[----:B------:R-:W-:Y:S01]  /*97f0*/  ULDC UR41, c[0x0][0x2f0] ;  /* 0x0000bc0000297ab9 */ /* 0x000fe20000000800 */
[----:B------:R-:W-:Y:S01]  /*9800*/  IMAD.MOV.U32 R28, RZ, RZ, RZ ;  /* 0x000000ffff1c7224 */ /* 0x000fe200078e00ff */
[----:B0-----:R-:W-:-:S04]  /*9810*/  ISETP.NE.U32.AND P0, PT, R2, RZ, PT ;  /* 0x000000ff0200720c */ /* 0x001fc80003f05070 */
[----:B------:R-:W-:Y:S01]  /*9820*/  ISETP.NE.AND.EX P0, PT, R3, RZ, PT, P0 ;  /* 0x000000ff0300720c */ /* 0x000fe20003f05300 */
[----:B------:R-:W-:-:S12]  /*9830*/  UISETP.NE.U32.AND UP0, UPT, UR6, URZ, UPT ;  /* 0x0000003f0600728c */ /* 0x000fd8000bf05070 */
        /* <DEDUP_REMOVED lines=10> */
[----:B------:R-:W-:Y:S02]  /*98e0*/  USHF.R.S32.HI UR6, URZ, 0x1f, UR5 ;  /* 0x0000001f3f067899 */ /* 0x000fe40008011405 */
[----:B------:R-:W-:Y:S02]  /*98f0*/  ULOP3.LUT UR44, UR4, 0xffff, URZ, 0xc0, !UPT ;  /* 0x0000ffff042c7892 */ /* 0x000fe4000f8ec03f */
[----:B------:R-:W-:Y:S01]  /*9900*/  ULEA.HI UR6, UR6, UR5, URZ, 0x6 ;  /* 0x0000000506067291 */ /* 0x000fe2000f8f303f */
[----:B------:R-:W-:-:S03]  /*9910*/  UMOV UR38, URZ ;  /* 0x0000003f00267c82 */ /* 0x000fc60008000000 */
[----:B------:R-:W-:-:S04]  /*9920*/  USHF.R.S32.HI UR42, URZ, 0x6, UR6 ;  /* 0x000000063f2a7899 */ /* 0x000fc80008011406 */
[----:B01----:R-:W-:Y:S08]  /*9930*/  @!P0 BRA `(.L_x_3258) ;  /* 0x0000000000848947 */ /* 0x003ff00003800000 */
[----:B------:R-:W-:-:S03]  /*9940*/  USHF.R.U32.HI UR6, URZ, 0x10, UR4 ;  /* 0x000000103f067899 */ /* 0x000fc60008011604 */
[----:B------:R-:W-:Y:S01]  /*9950*/  UMOV UR4, URZ ;  /* 0x0000003f00047c82 */ /* 0x000fe20008000000 */
        /* <DEDUP_REMOVED lines=11> */
[----:B0-----:R-:W-:Y:S01]  /*9a10*/  IADD3 R2, R0, 0xffffffe, RZ ;  /* 0x0ffffffe00027810 */ /* 0x001fe20007ffe0ff */
[----:B------:R-:W-:-:S05]  /*9a20*/  IMAD.MOV R0, RZ, RZ, -R4 ;  /* 0x000000ffff007224 */ /* 0x000fca00078e0a04 */
        /* <DEDUP_REMOVED lines=18> */
.L_x_3258:
[----:B------:R-:W-:Y:S02]  /*9b50*/  UIMAD UR45, UR44, UR38, URZ ;  /* 0x000000262c2d72a4 */ /* 0x000fe4000f8e023f */
[----:B------:R-:W-:Y:S02]  /*9b60*/  IMAD.U32 R0, RZ, RZ, UR38 ;  /* 0x00000026ff007e24 */ /* 0x000fe4000f8e00ff */
[----:B------:R-:W-:Y:S02]  /*9b70*/  IMAD.MOV.U32 R4, RZ, RZ, 0x1 ;  /* 0x00000001ff047424 */ /* 0x000fe400078e00ff */
[----:B------:R-:W-:-:S05]  /*9b80*/  IMAD.U32 R25, RZ, RZ, UR45 ;  /* 0x0000002dff197e24 */ /* 0x000fca000f8e00ff */
[----:B------:R-:W-:Y:S02]  /*9b90*/  VIADDMNMX R25, R25, R0, UR42, PT ;  /* 0x0000002a19197e46 */ /* 0x000fe4000b800100 */
[----:B------:R-:W-:Y:S02]  /*9ba0*/  MOV R0, RZ ;  /* 0x000000ff00007202 */ /* 0x000fe40000000f00 */
        /* <DEDUP_REMOVED lines=25> */
.L_x_3259:
        /* <DEDUP_REMOVED lines=9> */
[----:B------:R-:W-:Y:S01]  /*9dd0*/  MOV R5, UR5 ;  /* 0x0000000500057c02 */ /* 0x000fe20008000f00 */
[----:B------:R-:W-:Y:S01]  /*9de0*/  ULDC.64 UR4, c[0x4][0x48] ;  /* 0x0100120000047ab9 */ /* 0x000fe20000000a00 */
[----:B------:R-:W-:Y:S01]  /*9df0*/  IMAD.U32 R6, RZ, RZ, UR6 ;  /* 0x00000006ff067e24 */ /* 0x000fe2000f8e00ff */
[----:B------:R-:W-:Y:S01]  /*9e00*/  MOV R11, UR5 ;  /* 0x00000005000b7c02 */ /* 0x000fe20008000f00 */
[----:B------:R-:W-:Y:S02]  /*9e10*/  IMAD.U32 R7, RZ, RZ, UR7 ;  /* 0x00000007ff077e24 */ /* 0x000fe4000f8e00ff */
[----:B------:R-:W-:-:S02]  /*9e20*/  IMAD.U32 R10, RZ, RZ, UR4 ;  /* 0x00000004ff0a7e24 */ /* 0x000fc4000f8e00ff */
[----:B------:R-:W-:Y:S02]  /*9e30*/  IMAD.MOV.U32 R8, RZ, RZ, 0x70 ;  /* 0x00000070ff087424 */ /* 0x000fe400078e00ff */
[----:B------:R-:W-:Y:S02]  /*9e40*/  IMAD.MOV.U32 R12, RZ, RZ, 0x1 ;  /* 0x00000001ff0c7424 */ /* 0x000fe400078e00ff */
[----:B0-----:R-:W-:-:S07]  /*9e50*/  IMAD.MOV.U32 R13, RZ, RZ, RZ ;  /* 0x000000ffff0d7224 */ /* 0x001fce00078e00ff */
[----:B------:R-:W-:-:S07]  /*9e60*/  LEPC R20, `(.L_x_3261) ;  /* 0x000000001014794e */ /* 0x000fce0000000000 */
[----:B-1---5:R-:W-:Y:S05]  /*9e70*/  CALL.ABS.NOINC R2 ;  /* 0x0000000002007343 */ /* 0x022fea0003c00000 */
.L_x_3261:
[----:B------:R0:W1:Y:S01]  /*9e80*/  LDC.64 R2, c[0x4][R16] ;  /* 0x0100000010027b82 */ /* 0x0000620000000a00 */
[----:B------:R-:W-:Y:S01]  /*9e90*/  ULDC.64 UR4, c[0x4][0xf0] ;  /* 0x01003c0000047ab9 */ /* 0x000fe20000000a00 */
[----:B------:R-:W-:Y:S01]  /*9ea0*/  ULDC.64 UR6, c[0x4][0xf8] ;  /* 0x01003e0000067ab9 */ /* 0x000fe20000000a00 */
[----:B------:R-:W-:Y:S01]  /*9eb0*/  MOV R4, UR4 ;  /* 0x0000000400047c02 */ /* 0x000fe20008000f00 */
        /* <DEDUP_REMOVED lines=11> */
.L_x_3260:
[----:B------:R-:W0:Y:S01]  /*9f70*/  LDC.64 R2, c[0x0][0x9f8] ;  /* 0x00027e00ff027b82 */ /* 0x000e220000000a00 */
[----:B------:R-:W-:-:S07]  /*9f80*/  IMAD.MOV.U32 R24, RZ, RZ, R17 ;  /* 0x000000ffff187224 */ /* 0x000fce00078e0011 */
[----:B------:R-:W1:Y:S01]  /*9f90*/  LDC R11, c[0x0][0x430] ;  /* 0x00010c00ff0b7b82 */ /* 0x000e620000000800 */
[C---:B------:R-:W-:Y:S01]  /*9fa0*/  IMAD.SHL.U32 R37, R30.reuse, 0x10, RZ ;  /* 0x000000101e257824 */ /* 0x040fe200078e00ff */
[----:B------:R-:W-:Y:S01]  /*9fb0*/  LOP3.LUT R6, R30, 0x7f, RZ, 0xc0, !PT ;  /* 0x0000007f1e067812 */ /* 0x000fe200078ec0ff */
        /* <DEDUP_REMOVED lines=8> */
[----:B------:R-:W-:Y:S02]  /*a040*/  LEA R18, R25, 0xffffffc0, 0x6 ;  /* 0xffffffc019127811 */ /* 0x000fe400078e30ff */
[----:B------:R-:W-:Y:S02]  /*a050*/  LOP3.LUT R31, R37, R36, RZ, 0xfc, !PT ;  /* 0x00000024251f7212 */ /* 0x000fe400078efcff */
[----:B-1----:R-:W-:Y:S02]  /*a060*/  ISETP.NE.AND P1, PT, R11, 0x1, PT ;  /* 0x000000010b00780c */ /* 0x002fe40003f25270 */
[----:B------:R-:W-:Y:S01]  /*a070*/  LOP3.LUT R16, R16, 0xfffffbff, RZ, 0xc0, !PT ;  /* 0xfffffbff10107812 */ /* 0x000fe200078ec0ff */
[----:B------:R-:W-:-:S05]  /*a080*/  IMAD.IADD R5, R31, 0x1, R18 ;  /* 0x000000011f057824 */ /* 0x000fca00078e0212 */
[C---:B------:R-:W-:Y:S02]  /*a090*/  ISETP.GE.AND P0, PT, R5.reuse, UR41, PT ;  /* 0x0000002905007c0c */ /* 0x040fe4000bf06270 */
[----:B-----5:R-:W-:Y:S02]  /*a0a0*/  IADD3 R10, R5, R28, RZ ;  /* 0x0000001c050a7210 */ /* 0x020fe40007ffe0ff */
[----:B------:R-:W-:Y:S01]  /*a0b0*/  ISETP.GT.U32.OR P0, PT, R31, 0x3f, P0 ;  /* 0x0000003f1f00780c */ /* 0x000fe20000704470 */
[----:B------:R-:W1:Y:S01]  /*a0c0*/  @P1 LDC R0, c[0x0][0x434] ;  /* 0x00010d00ff001b82 */ /* 0x000e620000000800 */
[----:B------:R-:W-:Y:S01]  /*a0d0*/  @P1 LOP3.LUT R16, R16, 0x400, RZ, 0xfc, !PT ;  /* 0x0000040010101812 */ /* 0x000fe200078efcff */
[----:B------:R-:W-:-:S06]  /*a0e0*/  IMAD.MOV.U32 R7, RZ, RZ, R10 ;  /* 0x000000ffff077224 */ /* 0x000fcc00078e000a */
[----:B0-----:R-:W0:Y:S08]  /*a0f0*/  @P1 LDC R3, c[0x0][0x438] ;  /* 0x00010e00ff031b82 */ /* 0x001e300000000800 */
[----:B------:R-:W3:Y:S08]  /*a100*/  @!P0 LDC.64 R8, c[0x0][0x428] ;  /* 0x00010a00ff088b82 */ /* 0x000ef00000000a00 */
[----:B------:R-:W4:Y:S01]  /*a110*/  @!P0 LDC.64 R4, c[0x0][0x418] ;  /* 0x00010600ff048b82 */ /* 0x000f220000000a00 */
[----:B-1----:R-:W-:-:S05]  /*a120*/  @P1 IMAD.HI.U32 R0, R10, R0, RZ ;  /* 0x000000000a001227 */ /* 0x002fca00078e00ff */
[----:B0-----:R-:W-:-:S04]  /*a130*/  @P1 SHF.R.U32.HI R7, RZ, R3, R0 ;  /* 0x00000003ff071219 */ /* 0x001fc80000011600 */
[--C-:B------:R-:W-:Y:S01]  /*a140*/  @!P0 SHF.R.S32.HI R3, RZ, 0x1f, R7.reuse ;  /* 0x0000001fff038819 */ /* 0x100fe20000011407 */
[----:B------:R-:W-:Y:S01]  /*a150*/  @!P0 IMAD.MOV.U32 R2, RZ, RZ, R7 ;  /* 0x000000ffff028224 */ /* 0x000fe200078e0007 */
[----:B--2---:R-:W-:-:S03]  /*a160*/  SHF.R.S32.HI R32, RZ, 0x1f, R24 ;  /* 0x0000001fff207819 */ /* 0x004fc60000011418 */
[----:B---3--:R-:W-:-:S04]  /*a170*/  @!P0 IMAD.WIDE.U32 R2, R24, R8, R2 ;  /* 0x0000000818028225 */ /* 0x008fc800078e0002 */
[----:B------:R-:W-:Y:S01]  /*a180*/  @!P0 IMAD R0, R32, R8, RZ ;  /* 0x0000000820008224 */ /* 0x000fe200078e02ff */
[----:B----4-:R-:W-:-:S03]  /*a190*/  @!P0 LEA R4, P1, R2, R4, 0x2 ;  /* 0x0000000402048211 */ /* 0x010fc600078210ff */
[----:B------:R-:W-:-:S04]  /*a1a0*/  @!P0 IMAD R9, R24, R9, R0 ;  /* 0x0000000918098224 */ /* 0x000fc800078e0200 */
[----:B------:R-:W-:-:S05]  /*a1b0*/  @!P0 IMAD.IADD R0, R3, 0x1, R9 ;  /* 0x0000000103008824 */ /* 0x000fca00078e0209 */
[----:B------:R-:W-:-:S06]  /*a1c0*/  @!P0 LEA.HI.X R5, R2, R5, R0, 0x2, P1 ;  /* 0x0000000502058211 */ /* 0x000fcc00008f1400 */
[----:B------:R0:W2:Y:S01]  /*a1d0*/  @!P0 LDG.E R5, desc[UR36][R4.64] ;  /* 0x0000002404058981 */ /* 0x0000a2000c1e1900 */
[----:B------:R-:W-:Y:S02]  /*a1e0*/  LOP3.LUT R16, R16, 0xffffffdf, RZ, 0xc0, !PT ;  /* 0xffffffdf10107812 */ /* 0x000fe400078ec0ff */
[----:B------:R-:W-:Y:S02]  /*a1f0*/  CS2R R26, SRZ ;  /* 0x00000000001a7805 */ /* 0x000fe4000001ff00 */
[----:B------:R-:W-:-:S05]  /*a200*/  IADD3 R19, -R7, RZ, RZ ;  /* 0x000000ff07137210 */ /* 0x000fca0007ffe1ff */
[----:B------:R-:W-:Y:S02]  /*a210*/  IMAD R19, R11, R19, R10 ;  /* 0x000000130b137224 */ /* 0x000fe400078e020a */
[----:B0-----:R-:W-:-:S05]  /*a220*/  IMAD.SHL.U32 R4, R30, 0x8, RZ ;  /* 0x000000081e047824 */ /* 0x001fca00078e00ff */
[----:B------:R-:W-:-:S04]  /*a230*/  LOP3.LUT R22, R4, 0x38, RZ, 0xc0, !PT ;  /* 0x0000003804167812 */ /* 0x000fc800078ec0ff */
[C---:B------:R-:W-:Y:S02]  /*a240*/  LOP3.LUT R0, R22.reuse, 0x40, RZ, 0xfc, !PT ;  /* 0x0000004016007812 */ /* 0x040fe400078efcff */
[----:B------:R-:W-:Y:S02]  /*a250*/  LOP3.LUT R2, R22, 0x80, RZ, 0xfc, !PT ;  /* 0x0000008016027812 */ /* 0x000fe400078efcff */
[----:B------:R-:W-:Y:S02]  /*a260*/  ISETP.GE.AND P1, PT, R0, UR4, PT ;  /* 0x0000000400007c0c */ /* 0x000fe4000bf26270 */
[----:B------:R-:W-:Y:S02]  /*a270*/  ISETP.GE.AND P5, PT, R2, UR4, PT ;  /* 0x0000000402007c0c */ /* 0x000fe4000bfa6270 */
[C---:B------:R-:W-:Y:S02]  /*a280*/  LOP3.LUT R0, R22.reuse, 0xc0, RZ, 0xfc, !PT ;  /* 0x000000c016007812 */ /* 0x040fe400078efcff */
[----:B------:R-:W-:-:S02]  /*a290*/  LOP3.LUT R2, R22, 0x180, RZ, 0xfc, !PT ;  /* 0x0000018016027812 */ /* 0x000fc400078efcff */
[----:B------:R-:W-:Y:S02]  /*a2a0*/  ISETP.GE.AND P4, PT, R0, UR4, PT ;  /* 0x0000000400007c0c */ /* 0x000fe4000bf86270 */
[C---:B------:R-:W-:Y:S02]  /*a2b0*/  LOP3.LUT R0, R22.reuse, 0x100, RZ, 0xfc, !PT ;  /* 0x0000010016007812 */ /* 0x040fe400078efcff */
[----:B------:R-:W-:Y:S02]  /*a2c0*/  ISETP.GE.AND P6, PT, R22, UR4, PT ;  /* 0x0000000416007c0c */ /* 0x000fe4000bfc6270 */
[----:B------:R-:W-:Y:S02]  /*a2d0*/  @P1 LOP3.LUT R16, R16, 0x20, RZ, 0xfc, !PT ;  /* 0x0000002010101812 */ /* 0x000fe400078efcff */
[----:B------:R-:W-:Y:S02]  /*a2e0*/  ISETP.GE.AND P3, PT, R0, UR4, PT ;  /* 0x0000000400007c0c */ /* 0x000fe4000bf66270 */
[----:B------:R-:W-:-:S02]  /*a2f0*/  LOP3.LUT R16, R16, 0xffffffef, RZ, 0xc0, !PT ;  /* 0xffffffef10107812 */ /* 0x000fc400078ec0ff */
[----:B------:R-:W-:Y:S02]  /*a300*/  LOP3.LUT R0, R22, 0x140, RZ, 0xfc, !PT ;  /* 0x0000014016007812 */ /* 0x000fe400078efcff */
[----:B------:R-:W-:Y:S02]  /*a310*/  @P5 LOP3.LUT R16, R16, 0x10, RZ, 0xfc, !PT ;  /* 0x0000001010105812 */ /* 0x000fe400078efcff */
[----:B------:R-:W-:Y:S02]  /*a320*/  ISETP.GE.AND P2, PT, R0, UR4, PT ;  /* 0x0000000400007c0c */ /* 0x000fe4000bf46270 */
[----:B------:R-:W-:Y:S02]  /*a330*/  LOP3.LUT R16, R16, 0xfffffff7, RZ, 0xc0, !PT ;  /* 0xfffffff710107812 */ /* 0x000fe400078ec0ff */
[----:B------:R-:W-:Y:S02]  /*a340*/  SEL R0, RZ, 0xffffffff, P1 ;  /* 0xffffffffff007807 */ /* 0x000fe40000800000 */
[----:B------:R-:W-:-:S03]  /*a350*/  @P4 LOP3.LUT R16, R16, 0x8, RZ, 0xfc, !PT ;  /* 0x0000000810104812 */ /* 0x000fc600078efcff */
[----:B------:R-:W-:Y:S01]  /*a360*/  IMAD.SHL.U32 R3, R0, 0x2, RZ ;  /* 0x0000000200037824 */ /* 0x000fe200078e00ff */
[----:B------:R-:W-:Y:S02]  /*a370*/  LOP3.LUT R16, R16, 0xfffffffb, RZ, 0xc0, !PT ;  /* 0xfffffffb10107812 */ /* 0x000fe400078ec0ff */
[----:B------:R-:W-:Y:S02]  /*a380*/  SEL R0, RZ, 0x1, P6 ;  /* 0x00000001ff007807 */ /* 0x000fe40003000000 */
[----:B------:R-:W-:Y:S02]  /*a390*/  @P3 LOP3.LUT R16, R16, 0x4, RZ, 0xfc, !PT ;  /* 0x0000000410103812 */ /* 0x000fe400078efcff */
[----:B------:R-:W-:Y:S02]  /*a3a0*/  LOP3.LUT R0, R3, 0x2, R0, 0xe2, !PT ;  /* 0x0000000203007812 */ /* 0x000fe400078ee200 */
[----:B------:R-:W-:Y:S02]  /*a3b0*/  LOP3.LUT R16, R16, 0xfffffffd, RZ, 0xc0, !PT ;  /* 0xfffffffd10107812 */ /* 0x000fe400078ec0ff */
[----:B------:R-:W-:-:S02]  /*a3c0*/  SEL R3, RZ, 0x4, P5 ;  /* 0x00000004ff037807 */ /* 0x000fc40002800000 */
[----:B------:R-:W-:-:S04]  /*a3d0*/  LOP3.LUT R16, R16, 0xffffffbf, RZ, 0xc0, !PT ;  /* 0xffffffbf10107812 */ /* 0x000fc800078ec0ff */
[----:B------:R-:W-:-:S04]  /*a3e0*/  @P6 LOP3.LUT R16, R16, 0x40, RZ, 0xfc, !PT ;  /* 0x0000004010106812 */ /* 0x000fc800078efcff */
[----:B------:R-:W-:Y:S02]  /*a3f0*/  @P2 LOP3.LUT R16, R16, 0x2, RZ, 0xfc, !PT ;  /* 0x0000000210102812 */ /* 0x000fe400078efcff */
[--C-:B--2---:R-:W-:Y:S01]  /*a400*/  @!P0 SHF.R.S32.HI R27, RZ, 0x1f, R5.reuse ;  /* 0x0000001fff1b8819 */ /* 0x104fe20000011405 */
[----:B------:R-:W-:Y:S01]  /*a410*/  @!P0 IMAD.MOV.U32 R26, RZ, RZ, R5 ;  /* 0x000000ffff1a8224 */ /* 0x000fe200078e0005 */
[----:B------:R-:W-:Y:S02]  /*a420*/  ISETP.GE.AND P0, PT, R2, UR4, PT ;  /* 0x0000000402007c0c */ /* 0x000fe4000bf06270 */
[----:B------:R-:W-:Y:S02]  /*a430*/  LOP3.LUT R2, R22, 0x1c0, RZ, 0xfc, !PT ;  /* 0x000001c016027812 */ /* 0x000fe400078efcff */
[----:B------:R-:W-:Y:S02]  /*a440*/  SEL R34, RZ, 0x40, P0 ;  /* 0x00000040ff227807 */ /* 0x000fe40000000000 */
[----:B------:R-:W-:Y:S01]  /*a450*/  ISETP.GE.AND P0, PT, R2, UR4, PT ;  /* 0x0000000402007c0c */ /* 0x000fe2000bf06270 */
[----:B------:R-:W-:Y:S01]  /*a460*/  UMOV UR4, 0xffffffff ;  /* 0xffffffff00047882 */ /* 0x000fe20000000000 */
[----:B------:R-:W-:-:S02]  /*a470*/  SEL R2, RZ, 0x8, P4 ;  /* 0x00000008ff027807 */ /* 0x000fc40002000000 */
[----:B------:R-:W-:Y:S02]  /*a480*/  SEL R17, RZ, 0x80, P0 ;  /* 0x00000080ff117807 */ /* 0x000fe40000000000 */
[----:B------:R-:W-:Y:S02]  /*a490*/  LOP3.LUT R0, R2, R0, R3, 0xfe, !PT ;  /* 0x0000000002007212 */ /* 0x000fe400078efe03 */
[----:B------:R-:W-:Y:S02]  /*a4a0*/  SEL R3, RZ, 0x10, P3 ;  /* 0x00000010ff037807 */ /* 0x000fe40001800000 */
[----:B------:R-:W-:-:S04]  /*a4b0*/  SEL R2, RZ, 0x20, P2 ;  /* 0x00000020ff027807 */ /* 0x000fc80001000000 */
[----:B------:R-:W-:Y:S01]  /*a4c0*/  LOP3.LUT R3, R2, R0, R3, 0xfe, !PT ;  /* 0x0000000002037212 */ /* 0x000fe200078efe03 */
[----:B------:R-:W-:Y:S06]  /*a4d0*/  BRA.DIV UR4, `(.L_x_3262) ;  /* 0x0000002a04b07947 */ /* 0x000fec000b800000 */
.L_x_3304:
[----:B------:R-:W-:Y:S01]  /*a4e0*/  ULOP3.LUT UR4, UR39, 0x2, URZ, 0xfc, !UPT ;  /* 0x0000000227047892 */ /* 0x000fe2000f8efc3f */
[----:B------:R-:W-:Y:S02]  /*a4f0*/  ISETP.GT.U32.AND P1, PT, R31, 0x3f, PT ;  /* 0x0000003f1f00780c */ /* 0x000fe40003f24070 */
[----:B------:R-:W-:Y:S02]  /*a500*/  LOP3.LUT R16, R16, 0xffffff7f, RZ, 0xc0, !PT ;  /* 0xffffff7f10107812 */ /* 0x000fe400078ec0ff */
[----:B------:R-:W-:Y:S01]  /*a510*/  LOP3.LUT R34, R3, R34, RZ, 0xfc, !PT ;  /* 0x0000002203227212 */ /* 0x000fe200078efcff */
[----:B------:R-:W-:Y:S01]  /*a520*/  IMAD.U32 R33, RZ, RZ, UR4 ;  /* 0x00000004ff217e24 */ /* 0x000fe2000f8e00ff */
[----:B------:R-:W-:Y:S02]  /*a530*/  MOV R23, UR40 ;  /* 0x0000002800177c02 */ /* 0x000fe40008000f00 */
[----:B------:R-:W-:Y:S02]  /*a540*/  LOP3.LUT R17, R34, R17, RZ, 0xfc, !PT ;  /* 0x0000001122117212 */ /* 0x000fe400078efcff */
[----:B------:R-:W-:-:S02]  /*a550*/  ISETP.NE.AND P0, PT, R33, 0x3, PT ;  /* 0x000000032100780c */ /* 0x000fc40003f05270 */
[----:B------:R-:W-:-:S11]  /*a560*/  SHF.R.S32.HI R23, RZ, 0x1f, R23 ;  /* 0x0000001fff177819 */ /* 0x000fd60000011417 */
[----:B------:R-:W-:-:S04]  /*a570*/  @P0 LOP3.LUT R16, R16, 0x80, RZ, 0xfc, !PT ;  /* 0x0000008010100812 */ /* 0x000fc800078efcff */
[----:B------:R-:W-:-:S04]  /*a580*/  LOP3.LUT R16, R16, 0xfffff7ff, RZ, 0xc0, !PT ;  /* 0xfffff7ff10107812 */ /* 0x000fc800078ec0ff */
[----:B------:R-:W-:Y:S01]  /*a590*/  @P1 LOP3.LUT R16, R16, 0x800, RZ, 0xfc, !PT ;  /* 0x0000080010101812 */ /* 0x000fe200078efcff */
[----:B------:R-:W-:Y:S06]  /*a5a0*/  @!P0 BRA `(.L_x_3263) ;  /* 0x0000000000048947 */ /* 0x000fec0003800000 */
[----:B------:R-:W-:Y:S01]  /*a5b0*/  BPT.TRAP 0x1 ;  /* 0x000000040000795c */ /* 0x000fe20000300000 */
.L_x_3263:
[----:B------:R-:W-:-:S05]  /*a5c0*/  IMAD.MOV.U32 R0, RZ, RZ, 0x1 ;  /* 0x00000001ff007424 */ /* 0x000fca00078e00ff */
[----:B------:R-:W-:-:S04]  /*a5d0*/  SHF.L.U32 R0, R0, 0x1f, RZ ;  /* 0x0000001f00007819 */ /* 0x000fc800000006ff */
[----:B------:R-:W0:Y:S02]  /*a5e0*/  SYNCS.PHASECHK.TRANS64.TRYWAIT P0, [UR43+0x28c40], R0 ;  /* 0x028c4000ff0075a7 */ /* 0x000e24000800016b */
[----:B0-----:R-:W-:Y:S05]  /*a5f0*/  @!P0 BRA `(.L_x_3264) ;  /* 0x0000002800888947 */ /* 0x001fea0003800000 */
.L_x_3305:
[----:B------:R-:W-:Y:S01]  /*a600*/  SHF.R.S32.HI R29, RZ, 0x1f, R19 ;  /* 0x0000001fff1d7819 */ /* 0x000fe20000011413 */
[----:B------:R-:W-:Y:S01]  /*a610*/  ULDC.64 UR4, c[0x0][0x300] ;  /* 0x0000c00000047ab9 */ /* 0x000fe20000000a00 */
[----:B------:R-:W-:Y:S01]  /*a620*/  R2UR UR6, R23 ;  /* 0x00000000170672ca */ /* 0x000fe200000e0000 */
[----:B0-----:R-:W-:Y:S01]  /*a630*/  IMAD.WIDE.U32 R2, R19, UR4, RZ ;  /* 0x0000000413027c25 */ /* 0x001fe2000f8e00ff */
[----:B------:R-:W-:Y:S02]  /*a640*/  IADD3 R18, -R36, UR41, -R18 ;  /* 0x0000002924127c10 */ /* 0x000fe4000fffe912 */
[----:B------:R-:W-:Y:S01]  /*a650*/  LOP3.LUT R16, R16, 0xfffffffe, RZ, 0xc0, !PT ;  /* 0xfffffffe10107812 */ /* 0x000fe200078ec0ff */
        /* <DEDUP_REMOVED lines=14> */
[----:B------:R-:W-:Y:S01]  /*a740*/  UMOV UR5, 0xffffffff ;  /* 0xffffffff00057882 */ /* 0x000fe20000000000 */
[----:B------:R-:W-:Y:S02]  /*a750*/  LEA R0, P0, R2, UR6, 0x1 ;  /* 0x0000000602007c11 */ /* 0x000fe4000f8008ff */
[----:B------:R-:W-:Y:S01]  /*a760*/  VIADD R5, R3, UR4 ;  /* 0x0000000403057c36 */ /* 0x000fe20008000000 */
[----:B------:R-:W-:Y:S01]  /*a770*/  ULDC UR4, c[0x0][0x2f4] ;  /* 0x0000bd0000047ab9 */ /* 0x000fe20000000800 */
[----:B------:R-:W-:Y:S02]  /*a780*/  LOP3.LUT R3, R4, 0x1c0, RZ, 0xc0, !PT ;  /* 0x000001c004037812 */ /* 0x000fe400078ec0ff */
[----:B------:R-:W-:-:S02]  /*a790*/  ISETP.GE.AND P2, PT, R22, UR4, PT ;  /* 0x0000000416007c0c */ /* 0x000fc4000bf46270 */
[----:B------:R-:W-:Y:S02]  /*a7a0*/  LOP3.LUT R3, R3, 0x38, R4, 0xf8, !PT ;  /* 0x0000003803037812 */ /* 0x000fe400078ef804 */
[----:B------:R-:W-:Y:S02]  /*a7b0*/  LEA.HI.X R5, R2, UR7, R5, 0x1, P0 ;  /* 0x0000000702057c11 */ /* 0x000fe400080f0c05 */
[----:B------:R-:W-:Y:S01]  /*a7c0*/  LOP3.LUT R3, R3, 0x38, R30, 0x78, !PT ;  /* 0x0000003803037812 */ /* 0x000fe200078e781e */
[----:B------:R-:W-:Y:S01]  /*a7d0*/  IMAD.SHL.U32 R30, R6, 0x8, RZ ;  /* 0x00000008061e7824 */ /* 0x000fe200078e00ff */
[----:B------:R-:W-:-:S04]  /*a7e0*/  ISETP.GE.AND P0, PT, R18, 0x1, PT ;  /* 0x000000011200780c */ /* 0x000fc80003f06270 */
[----:B------:R-:W-:Y:S02]  /*a7f0*/  LOP3.LUT R30, R3, 0x200, R30, 0xf8, !PT ;  /* 0x00000200031e7812 */ /* 0x000fe400078ef81e */
[----:B------:R-:W-:Y:S01]  /*a800*/  @P2 LOP3.LUT R16, R16, 0x1, RZ, 0xfc, !PT ;  /* 0x0000000110102812 */ /* 0x000fe200078efcff */
[----:B------:R-:W-:Y:S06]  /*a810*/  BRA.DIV UR5, `(.L_x_3265) ;  /* 0x0000002a05187947 */ /* 0x000fec000b800000 */
[----:B------:R-:W0:Y:S01]  /*a820*/  SHFL.IDX PT, R14, R0, RZ, 0x181f ;  /* 0x00181fff000e7589 */ /* 0x000e2200000e0000 */
[----:B------:R-:W-:-:S03]  /*a830*/  @P0 LEA R7, R30, UR43, 0x1 ;  /* 0x0000002b1e070c11 */ /* 0x000fc6000f8e08ff */
[----:B------:R-:W1:Y:S04]  /*a840*/  SHFL.IDX PT, R2, R5, RZ, 0x181f ;  /* 0x00181fff05027589 */ /* 0x000e6800000e0000 */
[----:B------:R-:W-:Y:S01]  /*a850*/  SHFL.IDX PT, R4, R5, 0x1, 0x181f ;  /* 0x00381f0005047f89 */ /* 0x000fe200000e0000 */
[----:B0-----:R-:W-:-:S04]  /*a860*/  @P0 LEA R14, P1, R22, R14, 0x1 ;  /* 0x0000000e160e0211 */ /* 0x001fc800078208ff */
[----:B-1----:R-:W-:Y:S01]  /*a870*/  @P0 IADD3.X R3, RZ, R2, RZ, P1, !PT ;  /* 0x00000002ff030210 */ /* 0x002fe20000ffe4ff */
[----:B------:R-:W-:Y:S02]  /*a880*/  @P0 IMAD.MOV.U32 R2, RZ, RZ, R14 ;  /* 0x000000ffff020224 */ /* 0x000fe400078e000e */
[----:B------:R-:W0:Y:S04]  /*a890*/  SHFL.IDX PT, R14, R0, 0x1, 0x181f ;  /* 0x00381f00000e7f89 */ /* 0x000e2800000e0000 */
[----:B------:R0:W-:Y:S01]  /*a8a0*/  @P0 LDGSTS.E.BYPASS.LTC128B.128 [R7+0x22400], desc[UR36][R2.64], !P2 ;  /* 0x2240000002070fae */ /* 0x0001e2000d101d64 */
[----:B------:R-:W-:-:S13]  /*a8b0*/  ISETP.GE.AND P0, PT, R18, 0x11, PT ;  /* 0x000000111200780c */ /* 0x000fda0003f06270 */
[----:B------:R-:W-:Y:S02]  /*a8c0*/  @P0 LEA R9, R30, UR43, 0x1 ;  /* 0x0000002b1e090c11 */ /* 0x000fe4000f8e08ff */
[----:B0-----:R-:W-:Y:S02]  /*a8d0*/  @P0 LEA R2, P1, R22, R14, 0x1 ;  /* 0x0000000e16020211 */ /* 0x001fe400078208ff */
[----:B------:R-:W0:Y:S03]  /*a8e0*/  SHFL.IDX PT, R14, R0, 0x2, 0x181f ;  /* 0x00581f00000e7f89 */ /* 0x000e2600000e0000 */
[----:B------:R-:W-:Y:S02]  /*a8f0*/  @P0 IMAD.X R3, RZ, RZ, R4, P1 ;  /* 0x000000ffff030224 */ /* 0x000fe400008e0604 */
[----:B------:R-:W1:Y:S04]  /*a900*/  SHFL.IDX PT, R4, R5, 0x2, 0x181f ;  /* 0x00581f0005047f89 */ /* 0x000e6800000e0000 */
[----:B------:R0:W-:Y:S01]  /*a910*/  @P0 LDGSTS.E.BYPASS.LTC128B.128 [R9+0x22c00], desc[UR36][R2.64], !P2 ;  /* 0x22c0000002090fae */ /* 0x0001e2000d101d64 */
[----:B------:R-:W-:-:S13]  /*a920*/  ISETP.GE.AND P0, PT, R18, 0x21, PT ;  /* 0x000000211200780c */ /* 0x000fda0003f06270 */
[----:B------:R-:W-:Y:S02]  /*a930*/  @P0 LEA R7, R30, UR43, 0x1 ;  /* 0x0000002b1e070c11 */ /* 0x000fe4000f8e08ff */
[----:B0-----:R-:W-:Y:S02]  /*a940*/  @P0 LEA R2, P1, R22, R14, 0x1 ;  /* 0x0000000e16020211 */ /* 0x001fe400078208ff */
[----:B------:R0:W2:Y:S03]  /*a950*/  SHFL.IDX PT, R14, R0, 0x3, 0x181f ;  /* 0x00781f00000e7f89 */ /* 0x0000a600000e0000 */
[----:B-1----:R-:W-:Y:S02]  /*a960*/  @P0 IMAD.X R3, RZ, RZ, R4, P1 ;  /* 0x000000ffff030224 */ /* 0x002fe400008e0604 */
[----:B------:R0:W1:Y:S04]  /*a970*/  SHFL.IDX PT, R4, R5, 0x3, 0x181f ;  /* 0x00781f0005047f89 */ /* 0x00006800000e0000 */
[----:B------:R0:W-:Y:S02]  /*a980*/  @P0 LDGSTS.E.BYPASS.LTC128B.128 [R7+0x23400], desc[UR36][R2.64], !P2 ;  /* 0x2340000002070fae */ /* 0x0001e4000d101d64 */
.L_x_3315:
[----:B------:R-:W-:-:S13]  /*a990*/  ISETP.GE.AND P0, PT, R18, 0x31, PT ;  /* 0x000000311200780c */ /* 0x000fda0003f06270 */
[----:B0-2---:R-:W-:Y:S02]  /*a9a0*/  @P0 LEA R2, P1, R22, R14, 0x1 ;  /* 0x0000000e16020211 */ /* 0x005fe400078208ff */
[----:B------:R-:W-:Y:S02]  /*a9b0*/  @P0 LEA R5, R30, UR43, 0x1 ;  /* 0x0000002b1e050c11 */ /* 0x000fe4000f8e08ff */
[----:B-1----:R-:W-:-:S05]  /*a9c0*/  @P0 IADD3.X R3, RZ, R4, RZ, P1, !PT ;  /* 0x00000004ff030210 */ /* 0x002fca0000ffe4ff */
[----:B------:R-:W-:Y:S01]  /*a9d0*/  @!PT LDS RZ, [RZ] ;  /* 0x00000000fffff984 */ /* 0x000fe20000000800 */
[----:B------:R-:W-:Y:S01]  /*a9e0*/  @!PT LDS RZ, [RZ] ;  /* 0x00000000fffff984 */ /* 0x000fe20000000800 */
[----:B------:R-:W-:Y:S01]  /*a9f0*/  @!PT LDS RZ, [RZ] ;  /* 0x00000000fffff984 */ /* 0x000fe20000000800 */
        /* <DEDUP_REMOVED lines=8> */
.L_x_3266:
[----:B------:R-:W-:Y:S01]  /*aa80*/  SYNCS.ARRIVE.TRANS64.A1T0 RZ, [UR43+0x28c30], RZ ;  /* 0x028c30ffffff79a7 */ /* 0x000fe2000810002b */
[----:B------:R-:W-:Y:S05]  /*aa90*/  WARPSYNC.ALL ;  /* 0x0000000000007948 */ /* 0x000fea0003800000 */
[----:B------:R-:W-:-:S04]  /*aaa0*/  UIADD3 UR4, UR43, 0x20400, URZ ;  /* 0x000204002b047890 */ /* 0x000fc8000fffe03f */
[----:B------:R-:W-:Y:S01]  /*aab0*/  ULOP3.LUT UP0, URZ, UR4, 0x3ff, URZ, 0xc0, !UPT ;  /* 0x000003ff043f7892 */ /* 0x000fe2000f80c03f */
[----:B------:R-:W-:Y:S05]  /*aac0*/  BAR.SYNC.DEFER_BLOCKING 0x8, 0x100 ;  /* 0x0204000000007b1d */ /* 0x000fea0000010000 */
[----:B------:R-:W-:-:S13]  /*aad0*/  PLOP3.LUT P0, PT, PT, PT, UP0, 0x80, 0x0 ;  /* 0x000000000000781c */ /* 0x000fda0003f0f008 */
        /* <DEDUP_REMOVED lines=17> */
.L_x_3267:
[----:B------:R-:W0:Y:S01]  /*abf0*/  LDC R0, c[0x0][0x448] ;  /* 0x00011200ff007b82 */ /* 0x000e220000000800 */
[----:B------:R-:W1:Y:S01]  /*ac00*/  S2R R20, SR_CTAID.Z ;  /* 0x0000000000147919 */ /* 0x000e620000002700 */
[----:B------:R-:W-:Y:S01]  /*ac10*/  R2UR UR6, R23 ;  /* 0x00000000170672ca */ /* 0x000fe200000e0000 */
[----:B------:R-:W-:Y:S01]  /*ac20*/  ULDC.64 UR8, c[0x0][0x2d8] ;  /* 0x0000b60000087ab9 */ /* 0x000fe20000000a00 */
[----:B------:R-:W-:Y:S01]  /*ac30*/  IMAD R9, R35, 0x40, R31 ;  /* 0x0000004023097824 */ /* 0x000fe200078e021f */
[----:B------:R-:W-:-:S03]  /*ac40*/  UIMAD.WIDE.U32 UR4, UR40, UR8, URZ ;  /* 0x00000008280472a5 */ /* 0x000fc6000f8e003f */
[----:B------:R-:W-:-:S03]  /*ac50*/  IMAD.MOV.U32 R7, RZ, RZ, R9 ;  /* 0x000000ffff077224 */ /* 0x000fc600078e0009 */
[----:B------:R-:W-:Y:S02]  /*ac60*/  IMAD.U32 R4, RZ, RZ, UR4 ;  /* 0x00000004ff047e24 */ /* 0x000fe4000f8e00ff */
[----:B------:R-:W-:Y:S02]  /*ac70*/  IMAD.U32 R5, RZ, RZ, UR5 ;  /* 0x00000005ff057e24 */ /* 0x000fe4000f8e00ff */
[----:B------:R-:W-:-:S04]  /*ac80*/  UIMAD UR6, UR6, UR8, URZ ;  /* 0x00000008060672a4 */ /* 0x000fc8000f8e023f */
[----:B------:R-:W-:-:S03]  /*ac90*/  UIMAD UR6, UR40, UR9, UR6 ;  /* 0x00000009280672a4 */ /* 0x000fc6000f8e0206 */
[----:B------:R-:W-:Y:S01]  /*aca0*/  ULDC.64 UR8, c[0x0][0x2e0] ;  /* 0x0000b80000087ab9 */ /* 0x000fe20000000a00 */
[----:B------:R-:W-:Y:S01]  /*acb0*/  UIADD3 UR6, UR5, UR6, URZ ;  /* 0x0000000605067290 */ /* 0x000fe2000fffe03f */
[----:B0-----:R-:W-:Y:S02]  /*acc0*/  ISETP.NE.AND P0, PT, R0, 0x1, PT ;  /* 0x000000010000780c */ /* 0x001fe40003f05270 */
[----:B------:R-:W-:Y:S01]  /*acd0*/  ULDC.64 UR4, c[0x0][0x2d0] ;  /* 0x0000b40000047ab9 */ /* 0x000fe20000000a00 */
[----:B-1----:R-:W-:-:S10]  /*ace0*/  SHF.R.S32.HI R6, RZ, 0x1f, R20 ;  /* 0x0000001fff067819 */ /* 0x002fd40000011414 */
[----:B------:R-:W0:Y:S01]  /*acf0*/  @P0 LDC R2, c[0x0][0x44c] ;  /* 0x00011300ff020b82 */ /* 0x000e220000000800 */
[----:B------:R-:W-:-:S04]  /*ad00*/  IMAD R6, R6, UR8, RZ ;  /* 0x0000000806067c24 */ /* 0x000fc8000f8e02ff */
[----:B------:R-:W-:-:S03]  /*ad10*/  IMAD R5, R20, UR9, R6 ;  /* 0x0000000914057c24 */ /* 0x000fc6000f8e0206 */
[----:B------:R-:W1:Y:S01]  /*ad20*/  @P0 LDC R3, c[0x0][0x450] ;  /* 0x00011400ff030b82 */ /* 0x000e620000000800 */
[----:B0-----:R-:W-:-:S05]  /*ad30*/  @P0 IMAD.HI.U32 R2, R9, R2, RZ ;  /* 0x0000000209020227 */ /* 0x001fca00078e00ff */
[----:B-1----:R-:W-:Y:S01]  /*ad40*/  @P0 SHF.R.U32.HI R7, RZ, R3, R2 ;  /* 0x00000003ff070219 */ /* 0x002fe20000011602 */
[----:B------:R-:W-:Y:S01]  /*ad50*/  IMAD.MOV.U32 R2, RZ, RZ, R4 ;  /* 0x000000ffff027224 */ /* 0x000fe200078e0004 */
[----:B------:R-:W-:Y:S02]  /*ad60*/  MOV R3, UR6 ;  /* 0x0000000600037c02 */ /* 0x000fe40008000f00 */
[----:B------:R-:W-:Y:S01]  /*ad70*/  SHF.R.S32.HI R4, RZ, 0x1f, R7 ;  /* 0x0000001fff047819 */ /* 0x000fe20000011407 */
[----:B------:R-:W-:-:S04]  /*ad80*/  IMAD.WIDE.U32 R2, R20, UR8, R2 ;  /* 0x0000000814027c25 */ /* 0x000fc8000f8e0002 */
[----:B------:R-:W-:Y:S01]  /*ad90*/  IMAD R4, R4, UR4, RZ ;  /* 0x0000000404047c24 */ /* 0x000fe2000f8e02ff */
[----:B------:R-:W-:Y:S01]  /*ada0*/  IADD3 R3, R3, R5, RZ ;  /* 0x0000000503037210 */ /* 0x000fe20007ffe0ff */
[----:B------:R-:W-:-:S04]  /*adb0*/  IMAD.MOV R5, RZ, RZ, -R7 ;  /* 0x000000ffff057224 */ /* 0x000fc800078e0a07 */
[----:B------:R-:W-:Y:S02]  /*adc0*/  IMAD R5, R0, R5, R9 ;  /* 0x0000000500057224 */ /* 0x000fe400078e0209 */
[C---:B------:R-:W-:Y:S02]  /*add0*/  IMAD R9, R7.reuse, UR5, R4 ;  /* 0x0000000507097c24 */ /* 0x040fe4000f8e0204 */
[----:B------:R-:W-:Y:S01]  /*ade0*/  IMAD.WIDE.U32 R2, R7, UR4, R2 ;  /* 0x0000000407027c25 */ /* 0x000fe2000f8e0002 */
[----:B------:R-:W-:Y:S01]  /*adf0*/  SHF.R.S32.HI R4, RZ, 0x1f, R5 ;  /* 0x0000001fff047819 */ /* 0x000fe20000011405 */
[----:B------:R-:W-:Y:S02]  /*ae00*/  ULDC.64 UR4, c[0x0][0x2c8] ;  /* 0x0000b20000047ab9 */ /* 0x000fe40000000a00 */
[----:B------:R-:W-:Y:S02]  /*ae10*/  IMAD.IADD R3, R3, 0x1, R9 ;  /* 0x0000000103037824 */ /* 0x000fe400078e0209 */
[----:B------:R-:W-:-:S02]  /*ae20*/  IMAD R4, R4, UR4, RZ ;  /* 0x0000000404047c24 */ /* 0x000fc4000f8e02ff */
        /* <DEDUP_REMOVED lines=8> */
[----:B------:R-:W-:-:S03]  /*aeb0*/  UMOV UR5, 0xffffffff ;  /* 0xffffffff00057882 */ /* 0x000fc60000000000 */
[----:B------:R-:W-:Y:S07]  /*aec0*/  BRA.DIV UR5, `(.L_x_3268) ;  /* 0x00000026058c7947 */ /* 0x000fee000b800000 */
[----:B------:R-:W0:Y:S01]  /*aed0*/  SHFL.IDX PT, R14, R4, RZ, 0x181f ;  /* 0x00181fff040e7589 */ /* 0x000e2200000e0000 */
[----:B------:R-:W-:Y:S01]  /*aee0*/  ULDC UR4, c[0x0][0x288] ;  /* 0x0000a20000047ab9 */ /* 0x000fe20000000800 */
[----:B------:R-:W-:Y:S01]  /*aef0*/  LEA R35, R35, R36, 0x6 ;  /* 0x0000002423237211 */ /* 0x000fe200078e30ff */
[----:B------:R-:W-:Y:S01]  /*af00*/  IMAD R0, R0, UR4, RZ ;  /* 0x0000000400007c24 */ /* 0x000fe2000f8e02ff */
[----:B------:R-:W1:Y:S03]  /*af10*/  SHFL.IDX PT, R2, R5, RZ, 0x181f ;  /* 0x00181fff05027589 */ /* 0x000e6600000e0000 */
[C---:B------:R-:W-:Y:S01]  /*af20*/  VIADD R9, R35.reuse, 0x10 ;  /* 0x0000001023097836 */ /* 0x040fe20000000000 */
[----:B------:R-:W-:Y:S01]  /*af30*/  ISETP.GE.AND P0, PT, R35, R0, PT ;  /* 0x000000002300720c */ /* 0x000fe20003f06270 */
[----:B------:R-:W-:-:S12]  /*af40*/  SHFL.IDX PT, R6, R5, 0x1, 0x181f ;  /* 0x00381f0005067f89 */ /* 0x000fd800000e0000 */
[----:B------:R-:W-:Y:S02]  /*af50*/  @!P0 LEA R7, R30, UR43, 0x1 ;  /* 0x0000002b1e078c11 */ /* 0x000fe4000f8e08ff */
[----:B0-----:R-:W-:-:S05]  /*af60*/  @!P0 LEA R14, P2, R22, R14, 0x1 ;  /* 0x0000000e160e8211 */ /* 0x001fca00078408ff */
[----:B-1----:R-:W-:Y:S02]  /*af70*/  @!P0 IMAD.X R3, RZ, RZ, R2, P2 ;  /* 0x000000ffff038224 */ /* 0x002fe400010e0602 */
[----:B------:R-:W-:Y:S02]  /*af80*/  @!P0 IMAD.MOV.U32 R2, RZ, RZ, R14 ;  /* 0x000000ffff028224 */ /* 0x000fe400078e000e */
[----:B------:R-:W0:Y:S04]  /*af90*/  SHFL.IDX PT, R14, R4, 0x1, 0x181f ;  /* 0x00381f00040e7f89 */ /* 0x000e2800000e0000 */
[----:B------:R1:W-:Y:S01]  /*afa0*/  @!P0 LDGSTS.E.BYPASS.LTC128B.128 [R7+0x20400], desc[UR36][R2.64], !P1 ;  /* 0x2040000002078fae */ /* 0x0003e2000c901d64 */
[----:B------:R-:W-:Y:S01]  /*afb0*/  ISETP.GE.AND P0, PT, R9, R0, PT ;  /* 0x000000000900720c */ /* 0x000fe20003f06270 */
[----:B-1----:R-:W-:-:S12]  /*afc0*/  VIADD R7, R35, 0x20 ;  /* 0x0000002023077836 */ /* 0x002fd80000000000 */
[----:B------:R-:W-:Y:S02]  /*afd0*/  @!P0 LEA R9, R30, UR43, 0x1 ;  /* 0x0000002b1e098c11 */ /* 0x000fe4000f8e08ff */
[----:B0-----:R-:W-:Y:S02]  /*afe0*/  @!P0 LEA R2, P2, R22, R14, 0x1 ;  /* 0x0000000e16028211 */ /* 0x001fe400078408ff */
[----:B------:R-:W0:Y:S02]  /*aff0*/  SHFL.IDX PT, R14, R4, 0x2, 0x181f ;  /* 0x00581f00040e7f89 */ /* 0x000e2400000e0000 */
[----:B------:R-:W-:Y:S02]  /*b000*/  @!P0 IADD3.X R3, RZ, R6, RZ, P2, !PT ;  /* 0x00000006ff038210 */ /* 0x000fe400017fe4ff */
[----:B------:R-:W1:Y:S04]  /*b010*/  SHFL.IDX PT, R6, R5, 0x2, 0x181f ;  /* 0x00581f0005067f89 */ /* 0x000e6800000e0000 */
[----:B------:R0:W-:Y:S01]  /*b020*/  @!P0 LDGSTS.E.BYPASS.LTC128B.128 [R9+0x20c00], desc[UR36][R2.64], !P1 ;  /* 0x20c0000002098fae */ /* 0x0001e2000c901d64 */
[----:B------:R-:W-:-:S13]  /*b030*/  ISETP.GE.AND P0, PT, R7, R0, PT ;  /* 0x000000000700720c */ /* 0x000fda0003f06270 */
[----:B------:R-:W-:Y:S02]  /*b040*/  @!P0 LEA R7, R30, UR43, 0x1 ;  /* 0x0000002b1e078c11 */ /* 0x000fe4000f8e08ff */
[----:B0-----:R-:W-:Y:S02]  /*b050*/  @!P0 LEA R2, P2, R22, R14, 0x1 ;  /* 0x0000000e16028211 */ /* 0x001fe400078408ff */
[----:B------:R0:W2:Y:S03]  /*b060*/  SHFL.IDX PT, R14, R4, 0x3, 0x181f ;  /* 0x00781f00040e7f89 */ /* 0x0000a600000e0000 */
[----:B-1----:R-:W-:Y:S02]  /*b070*/  @!P0 IMAD.X R3, RZ, RZ, R6, P2 ;  /* 0x000000ffff038224 */ /* 0x002fe400010e0606 */
[----:B------:R0:W1:Y:S04]  /*b080*/  SHFL.IDX PT, R6, R5, 0x3, 0x181f ;  /* 0x00781f0005067f89 */ /* 0x00006800000e0000 */
[----:B------:R0:W-:Y:S02]  /*b090*/  @!P0 LDGSTS.E.BYPASS.LTC128B.128 [R7+0x21400], desc[UR36][R2.64], !P1 ;  /* 0x2140000002078fae */ /* 0x0001e4000c901d64 */
.L_x_3324:
[----:B------:R-:W-:-:S05]  /*b0a0*/  VIADD R35, R35, 0x30 ;  /* 0x0000003023237836 */ /* 0x000fca0000000000 */
[----:B------:R-:W-:Y:S01]  /*b0b0*/  ISETP.GE.AND P0, PT, R35, R0, PT ;  /* 0x000000002300720c */ /* 0x000fe20003f06270 */
[----:B------:R-:W-:-:S05]  /*b0c0*/  IMAD.MOV.U32 R0, RZ, RZ, 0x1 ;  /* 0x00000001ff007424 */ /* 0x000fca00078e00ff */
[----:B------:R-:W-:-:S07]  /*b0d0*/  SHF.L.U32 R0, R0, 0x1f, RZ ;  /* 0x0000001f00007819 */ /* 0x000fce00000006ff */
[----:B0-2---:R-:W-:Y:S02]  /*b0e0*/  @!P0 LEA R2, P2, R22, R14, 0x1 ;  /* 0x0000000e16028211 */ /* 0x005fe400078408ff */
[----:B------:R-:W-:Y:S02]  /*b0f0*/  @!P0 LEA R5, R30, UR43, 0x1 ;  /* 0x0000002b1e058c11 */ /* 0x000fe4000f8e08ff */
[----:B-1----:R-:W-:-:S05]  /*b100*/  @!P0 IADD3.X R3, RZ, R6, RZ, P2, !PT ;  /* 0x00000006ff038210 */ /* 0x002fca00017fe4ff */
[----:B------:R-:W-:Y:S01]  /*b110*/  @!PT LDS RZ, [RZ] ;  /* 0x00000000fffff984 */ /* 0x000fe20000000800 */
[----:B------:R-:W-:Y:S01]  /*b120*/  @!PT LDS RZ, [RZ] ;  /* 0x00000000fffff984 */ /* 0x000fe20000000800 */
[----:B------:R-:W-:Y:S01]  /*b130*/  @!PT LDS RZ, [RZ] ;  /* 0x00000000fffff984 */ /* 0x000fe20000000800 */
[----:B------:R0:W-:Y:S01]  /*b140*/  @!P0 LDGSTS.E.BYPASS.LTC128B.128 [R5+0x21c00], desc[UR36][R2.64], !P1 ;  /* 0x21c0000002058fae */ /* 0x0001e2000c901d64 */
[----:B------:R-:W-:Y:S01]  /*b150*/  NOP ;  /* 0x0000000000007918 */ /* 0x000fe20000000000 */
[----:B------:R-:W-:Y:S02]  /*b160*/  SYNCS.ARRIVE.TRANS64.RED.A0T1 RZ, [UR43+0x28c00], RZ ;  /* 0x028c00ffffff79a7 */ /* 0x000fe4000820042b */
[----:B------:R-:W-:Y:S01]  /*b170*/  ARRIVES.LDGSTSBAR.64.TRANSCNT [UR43+0x28c00] ;  /* 0x028c0000ff0079b0 */ /* 0x000fe20008000aab */
[----:B------:R-:W-:Y:S01]  /*b180*/  NOP ;  /* 0x0000000000007918 */ /* 0x000fe20000000000 */
[----:B------:R-:W-:Y:S01]  /*b190*/  SYNCS.ARRIVE.TRANS64.A1T0 RZ, [UR43+0x28c00], RZ ;  /* 0x028c00ffffff79a7 */ /* 0x000fe2000810002b */
[----:B------:R-:W1:Y:S02]  /*b1a0*/  SYNCS.PHASECHK.TRANS64.TRYWAIT P0, [UR43+0x28c20], R0 ;  /* 0x028c2000ff0075a7 */ /* 0x000e64000800016b */
[----:B01----:R-:W-:Y:S05]  /*b1b0*/  @!P0 BRA `(.L_x_3269) ;  /* 0x0000002400f48947 */ /* 0x003fea0003800000 */
.L_x_3325:
[----:B------:R-:W-:-:S13]  /*b1c0*/  ISETP.NE.AND P0, PT, R33, 0x3, PT ;  /* 0x000000032100780c */ /* 0x000fda0003f05270 */
[----:B------:R-:W-:Y:S05]  /*b1d0*/  @!P0 BRA `(.L_x_3270) ;  /* 0x0000000000048947 */ /* 0x000fea0003800000 */
[----:B------:R-:W-:Y:S01]  /*b1e0*/  BPT.TRAP 0x1 ;  /* 0x000000040000795c */ /* 0x000fe20000300000 */
.L_x_3270:
[----:B------:R-:W1:Y:S02]  /*b1f0*/  SYNCS.PHASECHK.TRANS64.TRYWAIT P0, [UR43+0x28c60], R0 ;  /* 0x028c6000ff0075a7 */ /* 0x000e64000800016b */
[----:B-1----:R-:W-:Y:S05]  /*b200*/  @!P0 BRA `(.L_x_3271) ;  /* 0x0000002400f88947 */ /* 0x002fea0003800000 */
.L_x_3326:
[----:B------:R-:W-:Y:S01]  /*b210*/  ULDC.64 UR4, c[0x0][0x328] ;  /* 0x0000ca0000047ab9 */ /* 0x000fe20000000a00 */
[----:B------:R-:W-:Y:S01]  /*b220*/  ULDC.64 UR6, c[0x0][0x338] ;  /* 0x0000ce0000067ab9 */ /* 0x000fe20000000a00 */
[----:B0-----:R-:W-:Y:S02]  /*b230*/  IMAD R0, R29, UR4, RZ ;  /* 0x000000041d007c24 */ /* 0x001fe4000f8e02ff */
[----:B------:R-:W-:Y:S01]  /*b240*/  IMAD.WIDE.U32 R2, R19, UR4, RZ ;  /* 0x0000000413027c25 */ /* 0x000fe2000f8e00ff */
[----:B------:R-:W-:-:S03]  /*b250*/  R2UR UR4, R23 ;  /* 0x00000000170472ca */ /* 0x000fc600000e0000 */
[----:B------:R-:W-:Y:S02]  /*b260*/  IMAD R19, R19, UR5, R0 ;  /* 0x0000000513137c24 */ /* 0x000fe4000f8e0200 */
[----:B------:R-:W-:Y:S02]  /*b270*/  IMAD R5, R27, UR6, RZ ;  /* 0x000000061b057c24 */ /* 0x000fe4000f8e02ff */
[----:B------:R-:W-:Y:S02]  /*b280*/  IMAD.IADD R3, R3, 0x1, R19 ;  /* 0x0000000103037824 */ /* 0x000fe400078e0213 */
[C---:B------:R-:W-:Y:S02]  /*b290*/  IMAD R5, R26.reuse, UR7, R5 ;  /* 0x000000071a057c24 */ /* 0x040fe4000f8e0205 */
[----:B------:R-:W-:Y:S01]  /*b2a0*/  IMAD.WIDE.U32 R2, R26, UR6, R2 ;  /* 0x000000061a027c25 */ /* 0x000fe2000f8e0002 */
[----:B------:R-:W-:Y:S02]  /*b2b0*/  ULDC.64 UR6, c[0x0][0x330] ;  /* 0x0000cc0000067ab9 */ /* 0x000fe40000000a00 */
[----:B------:R-:W-:Y:S01]  /*b2c0*/  UIMAD UR4, UR4, UR6, URZ ;  /* 0x00000006040472a4 */ /* 0x000fe2000f8e023f */
[----:B------:R-:W-:Y:S01]  /*b2d0*/  IMAD.IADD R3, R3, 0x1, R5 ;  /* 0x0000000103037824 */ /* 0x000fe200078e0205 */
[----:B------:R-:W-:-:S02]  /*b2e0*/  MOV R5, UR6 ;  /* 0x0000000600057c02 */ /* 0x000fc40008000f00 */
[----:B------:R-:W-:-:S03]  /*b2f0*/  UIMAD UR4, UR40, UR7, UR4 ;  /* 0x00000007280472a4 */ /* 0x000fc6000f8e0204 */
[----:B------:R-:W-:Y:S01]  /*b300*/  IMAD.WIDE.U32 R2, R5, UR40, R2 ;  /* 0x0000002805027c25 */ /* 0x000fe2000f8e0002 */
[----:B------:R-:W-:-:S03]  /*b310*/  ULDC.64 UR6, c[0x0][0x318] ;  /* 0x0000c60000067ab9 */ /* 0x000fc60000000a00 */
[----:B------:R-:W-:Y:S01]  /*b320*/  VIADD R3, R3, UR4 ;  /* 0x0000000403037c36 */ /* 0x000fe20008000000 */
[----:B------:R-:W-:Y:S01]  /*b330*/  LEA R0, P0, R2, UR6, 0x1 ;  /* 0x0000000602007c11 */ /* 0x000fe2000f8008ff */
[----:B------:R-:W-:-:S03]  /*b340*/  UMOV UR4, 0xffffffff ;  /* 0xffffffff00047882 */ /* 0x000fc60000000000 */
[----:B------:R-:W-:Y:S01]  /*b350*/  LEA.HI.X R6, R2, UR7, R3, 0x1, P0 ;  /* 0x0000000702067c11 */ /* 0x000fe200080f0c03 */
[----:B------:R-:W-:Y:S08]  /*b360*/  BRA.DIV UR4, `(.L_x_3272) ;  /* 0x0000002604b87947 */ /* 0x000ff0000b800000 */
[----:B------:R-:W0:Y:S01]  /*b370*/  SHFL.IDX PT, R14, R0, RZ, 0x181f ;  /* 0x00181fff000e7589 */ /* 0x000e2200000e0000 */
[----:B------:R-:W-:Y:S01]  /*b380*/  IMAD.SHL.U32 R8, R22, 0x2, RZ ;  /* 0x0000000216087824 */ /* 0x000fe200078e00ff */
[C---:B------:R-:W-:Y:S02]  /*b390*/  LOP3.LUT R4, R17.reuse, 0x1, RZ, 0xc0, !PT ;  /* 0x0000000111047812 */ /* 0x040fe400078ec0ff */
[----:B------:R-:W1:Y:S01]  /*b3a0*/  SHFL.IDX PT, R3, R6, RZ, 0x181f ;  /* 0x00181fff06037589 */ /* 0x000e6200000e0000 */
[----:B------:R-:W-:Y:S02]  /*b3b0*/  LEA R7, R30, UR43, 0x1 ;  /* 0x0000002b1e077c11 */ /* 0x000fe4000f8e08ff */
[----:B------:R-:W-:Y:S01]  /*b3c0*/  ISETP.NE.U32.AND P1, PT, R4, 0x1, PT ;  /* 0x000000010400780c */ /* 0x000fe20003f25070 */
[----:B------:R-:W-:Y:S01]  /*b3d0*/  SHFL.IDX PT, R5, R6, 0x1, 0x181f ;  /* 0x00381f0006057f89 */ /* 0x000fe200000e0000 */
[C---:B------:R-:W-:Y:S02]  /*b3e0*/  LOP3.LUT P5, RZ, R17.reuse, 0x2, RZ, 0xc0, !PT ;  /* 0x0000000211ff7812 */ /* 0x040fe400078ac0ff */
[C---:B------:R-:W-:Y:S01]  /*b3f0*/  LOP3.LUT P4, RZ, R17.reuse, 0x4, RZ, 0xc0, !PT ;  /* 0x0000000411ff7812 */ /* 0x040fe2000788c0ff */
[----:B------:R-:W-:Y:S01]  /*b400*/  SHFL.IDX PT, R9, R6, 0x2, 0x181f ;  /* 0x00581f0006097f89 */ /* 0x000fe200000e0000 */
[----:B------:R-:W-:-:S02]  /*b410*/  LOP3.LUT P3, RZ, R17, 0x8, RZ, 0xc0, !PT ;  /* 0x0000000811ff7812 */ /* 0x000fc4000786c0ff */
[C---:B------:R-:W-:Y:S01]  /*b420*/  LOP3.LUT P2, RZ, R17.reuse, 0x10, RZ, 0xc0, !PT ;  /* 0x0000001011ff7812 */ /* 0x040fe2000784c0ff */
[----:B------:R-:W-:Y:S01]  /*b430*/  SHFL.IDX PT, R6, R6, 0x3, 0x181f ;  /* 0x00781f0006067f89 */ /* 0x000fe200000e0000 */
[----:B------:R-:W-:Y:S02]  /*b440*/  LOP3.LUT R16, R16, 0xfffffeff, RZ, 0xc0, !PT ;  /* 0xfffffeff10107812 */ /* 0x000fe400078ec0ff */
[----:B------:R-:W-:Y:S02]  /*b450*/  PRMT R4, R17, 0x8880, RZ ;  /* 0x0000888011047816 */ /* 0x000fe400000000ff */
[----:B------:R-:W-:Y:S02]  /*b460*/  @P1 LOP3.LUT R16, R16, 0x100, RZ, 0xfc, !PT ;  /* 0x0000010010101812 */ /* 0x000fe400078efcff */
[----:B0-----:R-:W-:Y:S02]  /*b470*/  IADD3 R2, P0, R14, R8, RZ ;  /* 0x000000080e027210 */ /* 0x001fe40007f1e0ff */
[----:B------:R-:W0:Y:S01]  /*b480*/  SHFL.IDX PT, R14, R0, 0x1, 0x181f ;  /* 0x00381f00000e7f89 */ /* 0x000e2200000e0000 */
[----:B------:R-:W-:-:S02]  /*b490*/  LOP3.LUT R16, R16, 0xfffffdff, RZ, 0xc0, !PT ;  /* 0xfffffdff10107812 */ /* 0x000fc400078ec0ff */
[----:B-1----:R-:W-:Y:S01]  /*b4a0*/  IMAD.X R3, RZ, RZ, R3, P0 ;  /* 0x000000ffff037224 */ /* 0x002fe200000e0603 */
[----:B------:R-:W-:Y:S02]  /*b4b0*/  ISETP.LT.OR P0, PT, R18, 0x1, P1 ;  /* 0x000000011200780c */ /* 0x000fe40000f01670 */
[----:B------:R-:W-:-:S11]  /*b4c0*/  LOP3.LUT P1, RZ, R17, 0x20, RZ, 0xc0, !PT ;  /* 0x0000002011ff7812 */ /* 0x000fd6000782c0ff */
[----:B------:R-:W-:Y:S01]  /*b4d0*/  LDGSTS.E.BYPASS.LTC128B.128 [R7+0x400], desc[UR36][R2.64], !P0 ;  /* 0x0040000002077fae */ /* 0x000fe2000c101d64 */
[----:B------:R-:W-:-:S13]  /*b4e0*/  ISETP.LT.OR P0, PT, R18, 0x1, !P5 ;  /* 0x000000011200780c */ /* 0x000fda0006f01670 */
        /* <DEDUP_REMOVED lines=9> */
[----:B------:R-:W-:-:S04]  /*b580*/  LOP3.LUT P0, RZ, R17, 0x40, RZ, 0xc0, !PT ;  /* 0x0000004011ff7812 */ /* 0x000fc8000780c0ff */
[----:B------:R-:W-:-:S13]  /*b590*/  ISETP.LT.OR P6, PT, R18, 0x1, !P0 ;  /* 0x000000011200780c */ /* 0x000fda00047c1670 */
[----:B------:R-:W-:Y:S01]  /*b5a0*/  LDGSTS.E.BYPASS.LTC128B.128 [R7+0xc400], desc[UR36][R2.64+0x300], !P6 ;  /* 0x0c40030002077fae */ /* 0x000fe2000f101d64 */
[----:B------:R-:W-:-:S13]  /*b5b0*/  ISETP.GT.AND P6, PT, R4, -0x1, PT ;  /* 0xffffffff0400780c */ /* 0x000fda0003fc4270 */
[----:B------:R-:W-:Y:S02]  /*b5c0*/  @P6 LOP3.LUT R16, R16, 0x200, RZ, 0xfc, !PT ;  /* 0x0000020010106812 */ /* 0x000fe400078efcff */
[----:B------:R-:W-:-:S13]  /*b5d0*/  ISETP.LT.OR P6, PT, R18, 0x1, P6 ;  /* 0x000000011200780c */ /* 0x000fda00037c1670 */
[----:B------:R1:W-:Y:S01]  /*b5e0*/  LDGSTS.E.BYPASS.LTC128B.128 [R7+0xe400], desc[UR36][R2.64+0x380], !P6 ;  /* 0x0e40038002077fae */ /* 0x0003e2000f101d64 */
[----:B0-----:R-:W-:-:S03]  /*b5f0*/  IADD3 R4, P6, R14, R8, RZ ;  /* 0x000000080e047210 */ /* 0x001fc60007fde0ff */
[----:B------:R-:W1:Y:S01]  /*b600*/  SHFL.IDX PT, R14, R0, 0x2, 0x181f ;  /* 0x00581f00000e7f89 */ /* 0x000e6200000e0000 */
[----:B------:R-:W-:Y:S02]  /*b610*/  IADD3.X R5, RZ, R5, RZ, P6, !PT ;  /* 0x00000005ff057210 */ /* 0x000fe400037fe4ff */
[----:B-1----:R-:W-:Y:S02]  /*b620*/  IADD3 R2, P6, R14, R8, RZ ;  /* 0x000000080e027210 */ /* 0x002fe40007fde0ff */
[----:B------:R0:W1:Y:S03]  /*b630*/  SHFL.IDX PT, R14, R0, 0x3, 0x181f ;  /* 0x00781f00000e7f89 */ /* 0x00006600000e0000 */
[----:B------:R-:W-:Y:S01]  /*b640*/  IMAD.X R3, RZ, RZ, R9, P6 ;  /* 0x000000ffff037224 */ /* 0x000fe200030e0609 */
[----:B------:R-:W-:-:S04]  /*b650*/  LOP3.LUT P6, RZ, R16, 0x100, RZ, 0xc0, !PT ;  /* 0x0000010010ff7812 */ /* 0x000fc800078cc0ff */
[----:B------:R-:W-:-:S13]  /*b660*/  ISETP.LT.OR P6, PT, R18, 0x11, P6 ;  /* 0x000000111200780c */ /* 0x000fda00037c1670 */
        /* <DEDUP_REMOVED lines=14> */
[----:B------:R-:W-:-:S13]  /*b750*/  ISETP.LT.OR P6, PT, R18, 0x11, P6 ;  /* 0x000000111200780c */ /* 0x000fda00037c1670 */
[----:B------:R2:W-:Y:S01]  /*b760*/  LDGSTS.E.BYPASS.LTC128B.128 [R7+0xec00], desc[UR36][R4.64+0x380], !P6 ;  /* 0x0ec0038004077fae */ /* 0x0005e2000f101d64 */
[----:B------:R-:W-:-:S04]  /*b770*/  LOP3.LUT P6, RZ, R16, 0x100, RZ, 0xc0, !PT ;  /* 0x0000010010ff7812 */ /* 0x000fc800078cc0ff */
[----:B------:R-:W-:Y:S01]  /*b780*/  ISETP.LT.OR P6, PT, R18, 0x21, P6 ;  /* 0x000000211200780c */ /* 0x000fe200037c1670 */
[----:B--2---:R-:W-:-:S12]  /*b790*/  IMAD.MOV.U32 R4, RZ, RZ, RZ ;  /* 0x000000ffff047224 */ /* 0x004fd800078e00ff */
[----:B------:R0:W-:Y:S01]  /*b7a0*/  LDGSTS.E.BYPASS.LTC128B.128 [R7+0x1400], desc[UR36][R2.64], !P6 ;  /* 0x0140000002077fae */ /* 0x0001e2000f101d64 */
[----:B------:R-:W-:-:S13]  /*b7b0*/  ISETP.LT.OR P6, PT, R18, 0x21, !P5 ;  /* 0x000000211200780c */ /* 0x000fda0006fc1670 */
        /* <DEDUP_REMOVED lines=11> */
[----:B------:R-:W-:-:S04]  /*b870*/  LOP3.LUT P6, RZ, R16, 0x200, RZ, 0xc0, !PT ;  /* 0x0000020010ff7812 */ /* 0x000fc800078cc0ff */
[----:B------:R-:W-:-:S13]  /*b880*/  ISETP.LT.OR P6, PT, R18, 0x21, P6 ;  /* 0x000000211200780c */ /* 0x000fda00037c1670 */
[----:B-1----:R0:W-:Y:S02]  /*b890*/  LDGSTS.E.BYPASS.LTC128B.128 [R7+0xf400], desc[UR36][R2.64+0x380], !P6 ;  /* 0x0f40038002077fae */ /* 0x0021e4000f101d64 */
.L_x_3336:
[----:B0-----:R-:W-:Y:S02]  /*b8a0*/  IADD3 R2, P6, R14, R8, RZ ;  /* 0x000000080e027210 */ /* 0x001fe40007fde0ff */
[C---:B------:R-:W-:Y:S02]  /*b8b0*/  ISETP.LT.OR P5, PT, R18.reuse, 0x31, !P5 ;  /* 0x000000311200780c */ /* 0x040fe40006fa1670 */
[----:B------:R-:W-:Y:S01]  /*b8c0*/  ISETP.LT.OR P4, PT, R18, 0x31, !P4 ;  /* 0x000000311200780c */ /* 0x000fe20006781670 */
[----:B------:R-:W-:Y:S01]  /*b8d0*/  IMAD.X R3, RZ, RZ, R6, P6 ;  /* 0x000000ffff037224 */ /* 0x000fe200030e0606 */
[----:B------:R-:W-:Y:S02]  /*b8e0*/  LOP3.LUT P6, RZ, R16, 0x100, RZ, 0xc0, !PT ;  /* 0x0000010010ff7812 */ /* 0x000fe400078cc0ff */
[C---:B------:R-:W-:Y:S02]  /*b8f0*/  ISETP.LT.OR P3, PT, R18.reuse, 0x31, !P3 ;  /* 0x000000311200780c */ /* 0x040fe40005f61670 */
[----:B------:R-:W-:-:S02]  /*b900*/  ISETP.LT.OR P6, PT, R18, 0x31, P6 ;  /* 0x000000311200780c */ /* 0x000fc400037c1670 */
[C---:B------:R-:W-:Y:S02]  /*b910*/  ISETP.LT.OR P2, PT, R18.reuse, 0x31, !P2 ;  /* 0x000000311200780c */ /* 0x040fe40005741670 */
[C---:B------:R-:W-:Y:S02]  /*b920*/  ISETP.LT.OR P1, PT, R18.reuse, 0x31, !P1 ;  /* 0x000000311200780c */ /* 0x040fe40004f21670 */
[----:B------:R-:W-:-:S07]  /*b930*/  ISETP.LT.OR P0, PT, R18, 0x31, !P0 ;  /* 0x000000311200780c */ /* 0x000fce0004701670 */
[----:B------:R-:W-:Y:S01]  /*b940*/  @!PT LDS RZ, [RZ] ;  /* 0x00000000fffff984 */ /* 0x000fe20000000800 */
[----:B------:R-:W-:Y:S01]  /*b950*/  @!PT LDS RZ, [RZ] ;  /* 0x00000000fffff984 */ /* 0x000fe20000000800 */
[----:B------:R-:W-:Y:S01]  /*b960*/  @!PT LDS RZ, [RZ] ;  /* 0x00000000fffff984 */ /* 0x000fe20000000800 */
[----:B------:R0:W-:Y:S01]  /*b970*/  LDGSTS.E.BYPASS.LTC128B.128 [R7+0x1c00], desc[UR36][R2.64], !P6 ;  /* 0x01c0000002077fae */ /* 0x0001e2000f101d64 */
[----:B------:R-:W-:-:S03]  /*b980*/  LOP3.LUT P6, RZ, R16, 0x200, RZ, 0xc0, !PT ;  /* 0x0000020010ff7812 */ /* 0x000fc600078cc0ff */
[----:B------:R0:W-:Y:S04]  /*b990*/  LDGSTS.E.BYPASS.LTC128B.128 [R7+0x3c00], desc[UR36][R2.64+0x80], !P5 ;  /* 0x03c0008002077fae */ /* 0x0001e8000e901d64 */
[----:B------:R0:W-:Y:S04]  /*b9a0*/  LDGSTS.E.BYPASS.LTC128B.128 [R7+0x5c00], desc[UR36][R2.64+0x100], !P4 ;  /* 0x05c0010002077fae */ /* 0x0001e8000e101d64 */
[----:B------:R0:W-:Y:S04]  /*b9b0*/  LDGSTS.E.BYPASS.LTC128B.128 [R7+0x7c00], desc[UR36][R2.64+0x180], !P3 ;  /* 0x07c0018002077fae */ /* 0x0001e8000d901d64 */
[----:B------:R0:W-:Y:S04]  /*b9c0*/  LDGSTS.E.BYPASS.LTC128B.128 [R7+0x9c00], desc[UR36][R2.64+0x200], !P2 ;  /* 0x09c0020002077fae */ /* 0x0001e8000d101d64 */
[----:B------:R0:W-:Y:S04]  /*b9d0*/  LDGSTS.E.BYPASS.LTC128B.128 [R7+0xbc00], desc[UR36][R2.64+0x280], !P1 ;  /* 0x0bc0028002077fae */ /* 0x0001e8000c901d64 */
[----:B------:R0:W-:Y:S01]  /*b9e0*/  LDGSTS.E.BYPASS.LTC128B.128 [R7+0xdc00], desc[UR36][R2.64+0x300], !P0 ;  /* 0x0dc0030002077fae */ /* 0x0001e2000c101d64 */
[----:B------:R-:W-:-:S13]  /*b9f0*/  ISETP.LT.OR P0, PT, R18, 0x31, P6 ;  /* 0x000000311200780c */ /* 0x000fda0003701670 */
[----:B------:R0:W-:Y:S01]  /*ba00*/  LDGSTS.E.BYPASS.LTC128B.128 [R7+0xfc00], desc[UR36][R2.64+0x380], !P0 ;  /* 0x0fc0038002077fae */ /* 0x0001e2000c101d64 */
[----:B------:R-:W-:Y:S01]  /*ba10*/  NOP ;  /* 0x0000000000007918 */ /* 0x000fe20000000000 */
[----:B------:R-:W-:Y:S02]  /*ba20*/  SYNCS.ARRIVE.TRANS64.RED.A0T1 RZ, [UR43+0x28c50], RZ ;  /* 0x028c50ffffff79a7 */ /* 0x000fe4000820042b */
[----:B------:R-:W-:Y:S01]  /*ba30*/  ARRIVES.LDGSTSBAR.64.TRANSCNT [UR43+0x28c50] ;  /* 0x028c5000ff0079b0 */ /* 0x000fe20008000aab */
[----:B------:R-:W-:Y:S01]  /*ba40*/  NOP ;  /* 0x0000000000007918 */ /* 0x000fe20000000000 */
[----:B------:R-:W-:-:S13]  /*ba50*/  ISETP.NE.AND P6, PT, R33, 0x3, PT ;  /* 0x000000032100780c */ /* 0x000fda0003fc5270 */
[----:B0-----:R-:W-:Y:S05]  /*ba60*/  @!P6 BRA `(.L_x_3273) ;  /* 0x000000000004e947 */ /* 0x001fea0003800000 */
[----:B------:R-:W-:Y:S01]  /*ba70*/  BPT.TRAP 0x1 ;  /* 0x000000040000795c */ /* 0x000fe20000300000 */
.L_x_3273:
[----:B------:R-:W-:Y:S01]  /*ba80*/  IADD3 R25, R25, -0x2, RZ ;  /* 0xfffffffe19197810 */ /* 0x000fe20007ffe0ff */
[----:B------:R-:W-:Y:S01]  /*ba90*/  SYNCS.ARRIVE.TRANS64.A1T0 RZ, [UR43+0x28c50], RZ ;  /* 0x028c50ffffff79a7 */ /* 0x000fe2000810002b */
[----:B------:R-:W-:Y:S01]  /*baa0*/  BSSY B0, `(.L_x_3257) ;  /* 0x00000f1000007945 */ /* 0x000fe20003800000 */
[----:B------:R-:W-:Y:S01]  /*bab0*/  IMAD.MOV.U32 R0, RZ, RZ, 0x1 ;  /* 0x00000001ff007424 */ /* 0x000fe200078e00ff */
[----:B------:R-:W-:Y:S01]  /*bac0*/  ISETP.GE.AND P0, PT, R25, UR45, PT ;  /* 0x0000002d19007c0c */ /* 0x000fe2000bf06270 */
[----:B------:R-:W-:-:S12]  /*bad0*/  IMAD.MOV.U32 R21, RZ, RZ, 0x1 ;  /* 0x00000001ff157424 */ /* 0x000fd800078e00ff */
[----:B------:R-:W-:Y:S05]  /*bae0*/  @!P0 BRA `(.L_x_3274) ;  /* 0x0000000c00b08947 */ /* 0x000fea0003800000 */
[----:B------:R-:W-:Y:S01]  /*baf0*/  UIADD3 UR4, UR44, 0x1, URZ ;  /* 0x000000012c047890 */ /* 0x000fe2000fffe03f */
[----:B------:R-:W-:Y:S02]  /*bb00*/  LOP3.LUT R3, RZ, UR42, RZ, 0x33, !PT ;  /* 0x0000002aff037c12 */ /* 0x000fe4000f8e33ff */
[----:B------:R-:W-:Y:S01]  /*bb10*/  IADD3 R36, R37, R28, R36 ;  /* 0x0000001c25247210 */ /* 0x000fe20007ffe024 */
[----:B------:R-:W-:Y:S01]  /*bb20*/  UIMAD UR4, UR4, UR38, URZ ;  /* 0x00000026040472a4 */ /* 0x000fe2000f8e023f */
[----:B------:R-:W-:Y:S02]  /*bb30*/  LOP3.LUT R28, R34, 0x40, RZ, 0xc0, !PT ;  /* 0x00000040221c7812 */ /* 0x000fe400078ec0ff */
[----:B------:R-:W-:Y:S01]  /*bb40*/  LOP3.LUT R25, R17, 0x80, RZ, 0xc0, !PT ;  /* 0x0000008011197812 */ /* 0x000fe200078ec0ff */
[----:B------:R-:W-:Y:S01]  /*bb50*/  VIADD R36, R36, 0xffffff40 ;  /* 0xffffff4024247836 */ /* 0x000fe20000000000 */
[----:B------:R-:W-:Y:S02]  /*bb60*/  MOV R21, 0x1 ;  /* 0x0000000100157802 */ /* 0x000fe40000000f00 */
[----:B------:R-:W-:-:S02]  /*bb70*/  LOP3.LUT R0, RZ, UR4, RZ, 0x33, !PT ;  /* 0x00000004ff007c12 */ /* 0x000fc4000f8e33ff */
[----:B------:R-:W-:Y:S02]  /*bb80*/  SHF.R.U32.HI R28, RZ, 0x2, R28 ;  /* 0x00000002ff1c7819 */ /* 0x000fe4000001161c */
[----:B------:R-:W-:Y:S01]  /*bb90*/  VIMNMX R3, R0, R3, !PT ;  /* 0x0000000300037248 */ /* 0x000fe20007fe0100 */
[----:B------:R-:W-:Y:S01]  /*bba0*/  IMAD.MOV.U32 R0, RZ, RZ, 0x1 ;  /* 0x00000001ff007424 */ /* 0x000fe200078e00ff */
[----:B------:R-:W-:Y:S02]  /*bbb0*/  SHF.R.U32.HI R25, RZ, 0x3, R25 ;  /* 0x00000003ff197819 */ /* 0x000fe40000011619 */
[C---:B------:R-:W-:Y:S01]  /*bbc0*/  IADD3 R22, -R3.reuse, -0x2, RZ ;  /* 0xfffffffe03167810 */ /* 0x040fe20007ffe1ff */
[----:B------:R-:W-:-:S07]  /*bbd0*/  IMAD R9, R3, -0x40, R36 ;  /* 0xffffffc003097824 */ /* 0x000fce00078e0224 */
.L_x_3289:
[----:B------:R-:W0:Y:S01]  /*bbe0*/  LDC R2, c[0x0][0x430] ;  /* 0x00010c00ff027b82 */ /* 0x000e220000000800 */
[----:B------:R-:W-:Y:S01]  /*bbf0*/  ISETP.GT.U32.AND P0, PT, R31, 0x3f, PT ;  /* 0x0000003f1f00780c */ /* 0x000fe20003f04070 */
[----:B------:R-:W-:Y:S01]  /*bc00*/  BSSY B1, `(.L_x_3275) ;  /* 0x0000014000017945 */ /* 0x000fe20003800000 */
[----:B------:R-:W-:Y:S02]  /*bc10*/  IMAD.MOV.U32 R7, RZ, RZ, R9 ;  /* 0x000000ffff077224 */ /* 0x000fe400078e0009 */
[----:B------:R-:W-:Y:S01]  /*bc20*/  IMAD.MOV.U32 R6, RZ, RZ, RZ ;  /* 0x000000ffff067224 */ /* 0x000fe200078e00ff */
[----:B0-----:R-:W-:-:S13]  /*bc30*/  ISETP.NE.AND P1, PT, R2, 0x1, PT ;  /* 0x000000010200780c */ /* 0x001fda0003f25270 */
[----:B------:R-:W0:Y:S08]  /*bc40*/  @P1 LDC R2, c[0x0][0x434] ;  /* 0x00010d00ff021b82 */ /* 0x000e300000000800 */
[----:B------:R-:W1:Y:S01]  /*bc50*/  @P1 LDC R3, c[0x0][0x438] ;  /* 0x00010e00ff031b82 */ /* 0x000e620000000800 */
[----:B0-----:R-:W-:-:S05]  /*bc60*/  @P1 IMAD.HI.U32 R2, R9, R2, RZ ;  /* 0x0000000209021227 */ /* 0x001fca00078e00ff */
[----:B-1----:R-:W-:Y:S01]  /*bc70*/  @P1 SHF.R.U32.HI R7, RZ, R3, R2 ;  /* 0x00000003ff071219 */ /* 0x002fe20000011602 */
[----:B--2---:R-:W-:Y:S06]  /*bc80*/  @P0 BRA `(.L_x_3276) ;  /* 0x00000000002c0947 */ /* 0x004fec0003800000 */
[----:B------:R-:W-:Y:S01]  /*bc90*/  ULDC.64 UR4, c[0x0][0x428] ;  /* 0x00010a0000047ab9 */ /* 0x000fe20000000a00 */
[----:B------:R-:W-:Y:S01]  /*bca0*/  SHF.R.S32.HI R3, RZ, 0x1f, R7 ;  /* 0x0000001fff037819 */ /* 0x000fe20000011407 */
[----:B------:R-:W-:Y:S01]  /*bcb0*/  IMAD R5, R32, UR4, RZ ;  /* 0x0000000420057c24 */ /* 0x000fe2000f8e02ff */
[----:B------:R-:W-:-:S03]  /*bcc0*/  MOV R2, R7 ;  /* 0x0000000700027202 */ /* 0x000fc60000000f00 */
[C---:B------:R-:W-:Y:S02]  /*bcd0*/  IMAD R5, R24.reuse, UR5, R5 ;  /* 0x0000000518057c24 */ /* 0x040fe4000f8e0205 */
[----:B------:R-:W-:Y:S01]  /*bce0*/  IMAD.WIDE.U32 R2, R24, UR4, R2 ;  /* 0x0000000418027c25 */ /* 0x000fe2000f8e0002 */
[----:B------:R-:W-:-:S03]  /*bcf0*/  ULDC.64 UR4, c[0x0][0x418] ;  /* 0x0001060000047ab9 */ /* 0x000fc60000000a00 */
[----:B------:R-:W-:Y:S01]  /*bd00*/  IMAD.IADD R3, R5, 0x1, R3 ;  /* 0x0000000105037824 */ /* 0x000fe200078e0203 */
[----:B------:R-:W-:-:S04]  /*bd10*/  LEA R4, P0, R2, UR4, 0x2 ;  /* 0x0000000402047c11 */ /* 0x000fc8000f8010ff */
[----:B------:R-:W-:-:S05]  /*bd20*/  LEA.HI.X R5, R2, UR5, R3, 0x2, P0 ;  /* 0x0000000502057c11 */ /* 0x000fca00080f1403 */
[----:B------:R0:W5:Y:S04]  /*bd30*/  LDG.E R6, desc[UR36][R4.64] ;  /* 0x0000002404067981 */ /* 0x000168000c1e1900 */
.L_x_3276:
[----:B------:R-:W-:Y:S05]  /*bd40*/  BSYNC B1 ;  /* 0x0000000000017941 */ /* 0x000fea0003800000 */
.L_x_3275:
[----:B------:R-:W-:-:S13]  /*bd50*/  ISETP.NE.AND P0, PT, R33, 0x3, PT ;  /* 0x000000032100780c */ /* 0x000fda0003f05270 */
[----:B------:R-:W-:Y:S05]  /*bd60*/  @!P0 BRA `(.L_x_3277) ;  /* 0x0000000000048947 */ /* 0x000fea0003800000 */
[----:B------:R-:W-:Y:S01]  /*bd70*/  BPT.TRAP 0x1 ;  /* 0x000000040000795c */ /* 0x000fe20000300000 */
.L_x_3277:
[----:B------:R-:W-:Y:S01]  /*bd80*/  LEA R10, R0, UR43, 0x3 ;  /* 0x0000002b000a7c11 */ /* 0x000fe2000f8e18ff */
[----:B------:R-:W-:Y:S01]  /*bd90*/  BSSY B1, `(.L_x_3278) ;  /* 0x0000004000017945 */ /* 0x000fe20003800000 */
[----:B------:R-:W-:-:S04]  /*bda0*/  SHF.L.U32 R20, R21, 0x1f, RZ ;  /* 0x0000001f15147819 */ /* 0x000fc800000006ff */
[----:B------:R-:W1:Y:S02]  /*bdb0*/  SYNCS.PHASECHK.TRANS64.TRYWAIT P0, [R10+URZ+0x28c40], R20 ;  /* 0x028c40140a0075a7 */ /* 0x000e64000800017f */
[----:B-1----:R-:W-:Y:S05]  /*bdc0*/  @!P0 BRA `(.L_x_3279) ;  /* 0x0000002400308947 */ /* 0x002fea0003800000 */
.L_x_3337:
[----:B------:R-:W-:Y:S05]  /*bdd0*/  BSYNC B1 ;  /* 0x0000000000017941 */ /* 0x000fea0003800000 */
.L_x_3278:
[----:B------:R-:W-:Y:S01]  /*bde0*/  ULDC UR4, c[0x0][0x430] ;  /* 0x00010c0000047ab9 */ /* 0x000fe20000000800 */
[----:B-----5:R-:W-:Y:S01]  /*bdf0*/  SHF.R.S32.HI R18, RZ, 0x1f, R6 ;  /* 0x0000001fff127819 */ /* 0x020fe20000011406 */
[----:B------:R-:W-:Y:S01]  /*be00*/  UIADD3 UR4, -UR4, URZ, URZ ;  /* 0x0000003f04047290 */ /* 0x000fe2000fffe13f */
[----:B------:R-:W-:Y:S01]  /*be10*/  R2UR UR6, R23 ;  /* 0x00000000170672ca */ /* 0x000fe200000e0000 */
[----:B------:R-:W-:Y:S01]  /*be20*/  IMAD R17, R0, 0x1000, R30 ;  /* 0x0000100000117824 */ /* 0x000fe200078e021e */
[----:B------:R-:W-:-:S03]  /*be30*/  LOP3.LUT P1, RZ, R16, 0x1, RZ, 0xc0, !PT ;  /* 0x0000000110ff7812 */ /* 0x000fc6000782c0ff */
[----:B------:R-:W-:Y:S01]  /*be40*/  IMAD R7, R7, UR4, R9 ;  /* 0x0000000407077c24 */ /* 0x000fe2000f8e0209 */
[----:B------:R-:W-:-:S04]  /*be50*/  ULDC.64 UR4, c[0x0][0x300] ;  /* 0x0000c00000047ab9 */ /* 0x000fc80000000a00 */
[----:B------:R-:W-:-:S05]  /*be60*/  SHF.R.S32.HI R19, RZ, 0x1f, R7 ;  /* 0x0000001fff137819 */ /* 0x000fca0000011407 */
[----:B------:R-:W-:-:S04]  /*be70*/  IMAD R2, R19, UR4, RZ ;  /* 0x0000000413027c24 */ /* 0x000fc8000f8e02ff */
[C---:B0-----:R-:W-:Y:S02]  /*be80*/  IMAD R5, R7.reuse, UR5, R2 ;  /* 0x0000000507057c24 */ /* 0x041fe4000f8e0202 */
[----:B------:R-:W-:Y:S01]  /*be90*/  IMAD.WIDE.U32 R2, R7, UR4, RZ ;  /* 0x0000000407027c25 */ /* 0x000fe2000f8e00ff */
[----:B------:R-:W-:-:S03]  /*bea0*/  ULDC.64 UR4, c[0x0][0x310] ;  /* 0x0000c40000047ab9 */ /* 0x000fc60000000a00 */
[----:B------:R-:W-:Y:S02]  /*beb0*/  IMAD.IADD R3, R3, 0x1, R5 ;  /* 0x0000000103037824 */ /* 0x000fe400078e0205 */
[----:B------:R-:W-:Y:S02]  /*bec0*/  IMAD R5, R18, UR4, RZ ;  /* 0x0000000412057c24 */ /* 0x000fe4000f8e02ff */
[----:B------:R-:W-:-:S04]  /*bed0*/  IMAD.WIDE.U32 R2, R6, UR4, R2 ;  /* 0x0000000406027c25 */ /* 0x000fc8000f8e0002 */
[----:B------:R-:W-:Y:S01]  /*bee0*/  IMAD R5, R6, UR5, R5 ;  /* 0x0000000506057c24 */ /* 0x000fe2000f8e0205 */
[----:B------:R-:W-:-:S03]  /*bef0*/  ULDC.64 UR4, c[0x0][0x308] ;  /* 0x0000c20000047ab9 */ /* 0x000fc60000000a00 */
[----:B------:R-:W-:Y:S01]  /*bf00*/  IMAD.IADD R3, R3, 0x1, R5 ;  /* 0x0000000103037824 */ /* 0x000fe200078e0205 */
[----:B------:R-:W-:Y:S01]  /*bf10*/  MOV R5, UR4 ;  /* 0x0000000400057c02 */ /* 0x000fe20008000f00 */
[----:B------:R-:W-:-:S03]  /*bf20*/  UIMAD UR4, UR6, UR4, URZ ;  /* 0x00000004060472a4 */ /* 0x000fc6000f8e023f */
[----:B------:R-:W-:Y:S01]  /*bf30*/  ULDC.64 UR6, c[0x0][0x2e8] ;  /* 0x0000ba0000067ab9 */ /* 0x000fe20000000a00 */
[----:B------:R-:W-:Y:S02]  /*bf40*/  UIMAD UR4, UR40, UR5, UR4 ;  /* 0x00000005280472a4 */ /* 0x000fe4000f8e0204 */
[----:B------:R-:W-:-:S04]  /*bf50*/  IMAD.WIDE.U32 R2, R5, UR40, R2 ;  /* 0x0000002805027c25 */ /* 0x000fc8000f8e0002 */
[----:B------:R-:W-:Y:S01]  /*bf60*/  VIADD R29, R3, UR4 ;  /* 0x00000004031d7c36 */ /* 0x000fe20008000000 */
[----:B------:R-:W-:Y:S01]  /*bf70*/  LEA R26, P0, R2, UR6, 0x1 ;  /* 0x00000006021a7c11 */ /* 0x000fe2000f8008ff */
[----:B------:R-:W-:-:S03]  /*bf80*/  UMOV UR4, 0xffffffff ;  /* 0xffffffff00047882 */ /* 0x000fc60000000000 */
[----:B------:R-:W-:Y:S01]  /*bf90*/  LEA.HI.X R29, R2, UR7, R29, 0x1, P0 ;  /* 0x00000007021d7c11 */ /* 0x000fe200080f0c1d */
[----:B------:R-:W-:Y:S08]  /*bfa0*/  BRA.DIV UR4, `(.L_x_3280) ;  /* 0x0000002204cc7947 */ /* 0x000ff0000b800000 */
[----:B------:R-:W0:Y:S01]  /*bfb0*/  SHFL.IDX PT, R14, R26, RZ, 0x181f ;  /* 0x00181fff1a0e7589 */ /* 0x000e2200000e0000 */
[----:B------:R-:W-:-:S03]  /*bfc0*/  LEA R27, R17, UR43, 0x1 ;  /* 0x0000002b111b7c11 */ /* 0x000fc6000f8e08ff */
[----:B------:R-:W2:Y:S04]  /*bfd0*/  SHFL.IDX PT, R3, R29, RZ, 0x181f ;  /* 0x00181fff1d037589 */ /* 0x000ea800000e0000 */
[----:B------:R-:W-:Y:S01]  /*bfe0*/  SHFL.IDX PT, R34, R29, 0x3, 0x181f ;  /* 0x00781f001d227f89 */ /* 0x000fe200000e0000 */
[----:B0-----:R-:W-:-:S03]  /*bff0*/  IADD3 R12, P0, R14, R8, RZ ;  /* 0x000000080e0c7210 */ /* 0x001fc60007f1e0ff */
[----:B------:R-:W0:Y:S01]  /*c000*/  SHFL.IDX PT, R14, R26, 0x1, 0x181f ;  /* 0x00381f001a0e7f89 */ /* 0x000e2200000e0000 */
[----:B--2---:R-:W-:-:S03]  /*c010*/  IADD3.X R13, RZ, R3, RZ, P0, !PT ;  /* 0x00000003ff0d7210 */ /* 0x004fc600007fe4ff */
[----:B------:R-:W2:Y:S04]  /*c020*/  SHFL.IDX PT, R3, R29, 0x1, 0x181f ;  /* 0x00381f001d037f89 */ /* 0x000ea800000e0000 */
[----:B------:R3:W-:Y:S01]  /*c030*/  LDGSTS.E.BYPASS.LTC128B.128 [R27+0x22400], desc[UR36][R12.64], !P1 ;  /* 0x224000000c1b7fae */ /* 0x0007e2000c901d64 */
[----:B0-----:R-:W-:-:S03]  /*c040*/  IADD3 R4, P0, R14, R8, RZ ;  /* 0x000000080e047210 */ /* 0x001fc60007f1e0ff */
[----:B------:R-:W0:Y:S02]  /*c050*/  SHFL.IDX PT, R14, R26, 0x2, 0x181f ;  /* 0x00581f001a0e7f89 */ /* 0x000e2400000e0000 */
[----:B--2---:R-:W-:Y:S02]  /*c060*/  IMAD.X R5, RZ, RZ, R3, P0 ;  /* 0x000000ffff057224 */ /* 0x004fe400000e0603 */
[----:B------:R-:W2:Y:S04]  /*c070*/  SHFL.IDX PT, R3, R29, 0x2, 0x181f ;  /* 0x00581f001d037f89 */ /* 0x000ea800000e0000 */
[----:B------:R3:W-:Y:S01]  /*c080*/  LDGSTS.E.BYPASS.LTC128B.128 [R27+0x22c00], desc[UR36][R4.64], !P1 ;  /* 0x22c00000041b7fae */ /* 0x0007e2000c901d64 */
[----:B0-----:R-:W-:-:S03]  /*c090*/  IADD3 R2, P0, R14, R8, RZ ;  /* 0x000000080e027210 */ /* 0x001fc60007f1e0ff */
[----:B------:R3:W0:Y:S02]  /*c0a0*/  SHFL.IDX PT, R14, R26, 0x3, 0x181f ;  /* 0x00781f001a0e7f89 */ /* 0x00062400000e0000 */
[----:B--2---:R-:W-:-:S05]  /*c0b0*/  IMAD.X R3, RZ, RZ, R3, P0 ;  /* 0x000000ffff037224 */ /* 0x004fca00000e0603 */
[----:B------:R3:W-:Y:S03]  /*c0c0*/  LDGSTS.E.BYPASS.LTC128B.128 [R27+0x23400], desc[UR36][R2.64], !P1 ;  /* 0x23400000021b7fae */ /* 0x0007e6000c901d64 */
.L_x_3347:
[----:B0--3--:R-:W-:-:S04]  /*c0d0*/  IADD3 R2, P0, R14, R8, RZ ;  /* 0x000000080e027210 */ /* 0x009fc80007f1e0ff */
[----:B------:R-:W-:Y:S02]  /*c0e0*/  IADD3.X R3, RZ, R34, RZ, P0, !PT ;  /* 0x00000022ff037210 */ /* 0x000fe400007fe4ff */
[----:B------:R-:W-:-:S03]  /*c0f0*/  PLOP3.LUT P0, PT, PT, PT, PT, 0x80, 0x0 ;  /* 0x000000000000781c */ /* 0x000fc60003f0f070 */
[----:B------:R-:W-:Y:S01]  /*c100*/  @!PT LDS RZ, [RZ] ;  /* 0x00000000fffff984 */ /* 0x000fe20000000800 */
[----:B------:R-:W-:Y:S01]  /*c110*/  @!PT LDS RZ, [RZ] ;  /* 0x00000000fffff984 */ /* 0x000fe20000000800 */
[----:B------:R-:W-:Y:S01]  /*c120*/  @!PT LDS RZ, [RZ] ;  /* 0x00000000fffff984 */ /* 0x000fe20000000800 */
[----:B------:R0:W-:Y:S01]  /*c130*/  LDGSTS.E.BYPASS.LTC128B.128 [R27+0x23c00], desc[UR36][R2.64], !P1 ;  /* 0x23c00000021b7fae */ /* 0x0001e2000c901d64 */
[----:B------:R-:W-:-:S09]  /*c140*/  NOP ;  /* 0x0000000000007918 */ /* 0x000fd20000000000 */
.L_x_3281:
        /* <DEDUP_REMOVED lines=10> */
.L_x_3282:
[----:B------:R2:W-:Y:S01]  /*c1f0*/  SYNCS.ARRIVE.TRANS64.A1T0 RZ, [R10+URZ+0x28c30], RZ ;  /* 0x028c30ff0aff79a7 */ /* 0x0005e2000810003f */
[----:B------:R-:W-:Y:S05]  /*c200*/  @!P2 BRA `(.L_x_3283) ;  /* 0x000000000004a947 */ /* 0x000fea0003800000 */
[----:B------:R-:W-:Y:S01]  /*c210*/  BPT.TRAP 0x1 ;  /* 0x000000040000795c */ /* 0x000fe20000300000 */
.L_x_3283:
[----:B------:R-:W3:Y:S01]  /*c220*/  SYNCS.PHASECHK.TRANS64.TRYWAIT P0, [R10+URZ+0x28c60], R20 ;  /* 0x028c60140a0075a7 */ /* 0x000ee2000800017f */
[----:B------:R-:W-:Y:S04]  /*c230*/  BSSY B1, `(.L_x_3284) ;  /* 0x0000002000017945 */ /* 0x000fe80003800000 */
[----:B---3--:R-:W-:Y:S05]  /*c240*/  @!P0 BRA `(.L_x_3285) ;  /* 0x0000002400308947 */ /* 0x008fea0003800000 */
.L_x_3348:
[----:B------:R-:W-:Y:S05]  /*c250*/  BSYNC B1 ;  /* 0x0000000000017941 */ /* 0x000fea0003800000 */
.L_x_3284:
[----:B------:R-:W-:Y:S01]  /*c260*/  ULDC.64 UR4, c[0x0][0x328] ;  /* 0x0000ca0000047ab9 */ /* 0x000fe20000000a00 */
[----:B------:R-:W-:Y:S01]  /*c270*/  ULDC.64 UR6, c[0x0][0x338] ;  /* 0x0000ce0000067ab9 */ /* 0x000fe20000000a00 */
[----:B0-----:R-:W-:Y:S01]  /*c280*/  IMAD R2, R19, UR4, RZ ;  /* 0x0000000413027c24 */ /* 0x001fe2000f8e02ff */
[----:B------:R-:W-:Y:S01]  /*c290*/  LOP3.LUT P5, RZ, R16, 0x8, RZ, 0xc0, !PT ;  /* 0x0000000810ff7812 */ /* 0x000fe200078ac0ff */
[----:B------:R-:W-:Y:S01]  /*c2a0*/  IMAD R17, R0, 0x7000, R17 ;  /* 0x0000700000117824 */ /* 0x000fe200078e0211 */
[C---:B------:R-:W-:Y:S01]  /*c2b0*/  LOP3.LUT P4, RZ, R16.reuse, 0x4, RZ, 0xc0, !PT ;  /* 0x0000000410ff7812 */ /* 0x040fe2000788c0ff */
[C---:B------:R-:W-:Y:S01]  /*c2c0*/  IMAD R5, R7.reuse, UR5, R2 ;  /* 0x0000000507057c24 */ /* 0x040fe2000f8e0202 */
[----:B------:R-:W-:Y:S01]  /*c2d0*/  LOP3.LUT P3, RZ, R16, 0x2, RZ, 0xc0, !PT ;  /* 0x0000000210ff7812 */ /* 0x000fe2000786c0ff */
[----:B------:R-:W-:Y:S01]  /*c2e0*/  IMAD.WIDE.U32 R2, R7, UR4, RZ ;  /* 0x0000000407027c25 */ /* 0x000fe2000f8e00ff */
[----:B------:R-:W-:-:S03]  /*c2f0*/  R2UR UR4, R23 ;  /* 0x00000000170472ca */ /* 0x000fc600000e0000 */
[----:B------:R-:W-:Y:S02]  /*c300*/  IMAD R7, R18, UR6, RZ ;  /* 0x0000000612077c24 */ /* 0x000fe4000f8e02ff */
[----:B------:R-:W-:Y:S02]  /*c310*/  IMAD.IADD R3, R3, 0x1, R5 ;  /* 0x0000000103037824 */ /* 0x000fe400078e0205 */
[C---:B------:R-:W-:Y:S02]  /*c320*/  IMAD R7, R6.reuse, UR7, R7 ;  /* 0x0000000706077c24 */ /* 0x040fe4000f8e0207 */
[----:B------:R-:W-:Y:S01]  /*c330*/  IMAD.WIDE.U32 R2, R6, UR6, R2 ;  /* 0x0000000606027c25 */ /* 0x000fe2000f8e0002 */
[----:B------:R-:W-:Y:S02]  /*c340*/  ULDC.64 UR6, c[0x0][0x330] ;  /* 0x0000cc0000067ab9 */ /* 0x000fe40000000a00 */
[----:B------:R-:W-:Y:S01]  /*c350*/  MOV R5, UR6 ;  /* 0x0000000600057c02 */ /* 0x000fe20008000f00 */
[----:B------:R-:W-:Y:S01]  /*c360*/  UIMAD UR4, UR4, UR6, URZ ;  /* 0x00000006040472a4 */ /* 0x000fe2000f8e023f */
[----:B------:R-:W-:-:S03]  /*c370*/  IMAD.IADD R3, R3, 0x1, R7 ;  /* 0x0000000103037824 */ /* 0x000fc600078e0207 */
[----:B------:R-:W-:Y:S02]  /*c380*/  UIMAD UR4, UR40, UR7, UR4 ;  /* 0x00000007280472a4 */ /* 0x000fe4000f8e0204 */
        /* <DEDUP_REMOVED lines=8> */
[C---:B------:R-:W-:Y:S02]  /*c410*/  LOP3.LUT P1, RZ, R16.reuse, 0x40, RZ, 0xc0, !PT ;  /* 0x0000004010ff7812 */ /* 0x040fe4000782c0ff */
[C---:B------:R-:W-:Y:S01]  /*c420*/  LOP3.LUT P6, RZ, R16.reuse, 0x20, RZ, 0xc0, !PT ;  /* 0x0000002010ff7812 */ /* 0x040fe200078cc0ff */
[----:B------:R-:W4:Y:S01]  /*c430*/  SHFL.IDX PT, R3, R19, RZ, 0x181f ;  /* 0x00181fff13037589 */ /* 0x000f2200000e0000 */
[----:B------:R-:W-:Y:S02]  /*c440*/  LEA R17, R17, UR43, 0x1 ;  /* 0x0000002b11117c11 */ /* 0x000fe4000f8e08ff */
[----:B------:R-:W-:Y:S01]  /*c450*/  LOP3.LUT P2, RZ, R16, 0x10, RZ, 0xc0, !PT ;  /* 0x0000001010ff7812 */ /* 0x000fe2000784c0ff */
[----:B------:R-:W-:Y:S01]  /*c460*/  SHFL.IDX PT, R5, R19, 0x1, 0x181f ;  /* 0x00381f0013057f89 */ /* 0x000fe200000e0000 */
[----:B------:R-:W-:-:S03]  /*c470*/  P2R R11, PR, RZ, 0x40 ;  /* 0x00000040ff0b7803 */ /* 0x000fc60000000000 */
[----:B-1-3--:R-:W-:Y:S04]  /*c480*/  SHFL.IDX PT, R20, R19, 0x2, 0x181f ;  /* 0x00581f0013147f89 */ /* 0x00afe800000e0000 */
[----:B------:R-:W-:Y:S01]  /*c490*/  SHFL.IDX PT, R19, R19, 0x3, 0x181f ;  /* 0x00781f0013137f89 */ /* 0x000fe200000e0000 */
[----:B0-----:R-:W-:-:S03]  /*c4a0*/  IADD3 R6, P0, R14, R8, RZ ;  /* 0x000000080e067210 */ /* 0x001fc60007f1e0ff */
[----:B------:R-:W0:Y:S02]  /*c4b0*/  SHFL.IDX PT, R14, R18, 0x1, 0x181f ;  /* 0x00381f00120e7f89 */ /* 0x000e2400000e0000 */
[----:B----4-:R-:W-:-:S05]  /*c4c0*/  IMAD.X R7, RZ, RZ, R3, P0 ;  /* 0x000000ffff077224 */ /* 0x010fca00000e0603 */
[----:B------:R-:W-:Y:S01]  /*c4d0*/  LDGSTS.E.BYPASS.LTC128B.128 [R17+0x400], desc[UR36][R6.64], !P1 ;  /* 0x0040000006117fae */ /* 0x000fe2000c901d64 */
[----:B------:R-:W-:-:S03]  /*c4e0*/  ISETP.NE.U32.AND P1, PT, R25, RZ, PT ;  /* 0x000000ff1900720c */ /* 0x000fc60003f25070 */
[----:B------:R-:W-:Y:S01]  /*c4f0*/  LDGSTS.E.BYPASS.LTC128B.128 [R17+0x2400], desc[UR36][R6.64+0x80], !P6 ;  /* 0x0240008006117fae */ /* 0x000fe2000f101d64 */
[----:B------:R-:W-:-:S03]  /*c500*/  LOP3.LUT P6, RZ, R16, 0x40, RZ, 0xc0, !PT ;  /* 0x0000004010ff7812 */ /* 0x000fc600078cc0ff */
[----:B------:R-:W-:Y:S04]  /*c510*/  LDGSTS.E.BYPASS.LTC128B.128 [R17+0x4400], desc[UR36][R6.64+0x100], !P2 ;  /* 0x0440010006117fae */ /* 0x000fe8000d101d64 */
[----:B------:R-:W-:Y:S01]  /*c520*/  LDGSTS.E.BYPASS.LTC128B.128 [R17+0x6400], desc[UR36][R6.64+0x180], !P5 ;  /* 0x0640018006117fae */ /* 0x000fe2000e901d64 */
[----:B0-----:R-:W-:-:S03]  /*c530*/  IADD3 R4, P0, R14, R8, RZ ;  /* 0x000000080e047210 */ /* 0x001fc60007f1e0ff */
[----:B------:R-:W-:Y:S01]  /*c540*/  LDGSTS.E.BYPASS.LTC128B.128 [R17+0x8400], desc[UR36][R6.64+0x200], !P4 ;  /* 0x0840020006117fae */ /* 0x000fe2000e101d64 */
[----:B------:R-:W-:-:S03]  /*c550*/  IADD3.X R5, RZ, R5, RZ, P0, !PT ;  /* 0x00000005ff057210 */ /* 0x000fc600007fe4ff */
[----:B------:R-:W0:Y:S04]  /*c560*/  SHFL.IDX PT, R14, R18, 0x2, 0x181f ;  /* 0x00581f00120e7f89 */ /* 0x000e2800000e0000 */
[----:B------:R-:W-:Y:S01]  /*c570*/  LDGSTS.E.BYPASS.LTC128B.128 [R17+0xa400], desc[UR36][R6.64+0x280], !P3 ;  /* 0x0a40028006117fae */ /* 0x000fe2000d901d64 */
[----:B0-----:R-:W-:-:S03]  /*c580*/  IADD3 R2, P0, R14, R8, RZ ;  /* 0x000000080e027210 */ /* 0x001fc60007f1e0ff */
[----:B------:R0:W1:Y:S02]  /*c590*/  SHFL.IDX PT, R14, R18, 0x3, 0x181f ;  /* 0x00781f00120e7f89 */ /* 0x00006400000e0000 */
[----:B------:R-:W-:Y:S01]  /*c5a0*/  IMAD.X R3, RZ, RZ, R20, P0 ;  /* 0x000000ffff037224 */ /* 0x000fe200000e0614 */
[----:B------:R-:W-:-:S13]  /*c5b0*/  ISETP.NE.U32.AND P0, PT, R28, RZ, PT ;  /* 0x000000ff1c00720c */ /* 0x000fda0003f05070 */
[----:B------:R-:W-:Y:S04]  /*c5c0*/  LDGSTS.E.BYPASS.LTC128B.128 [R17+0xc400], desc[UR36][R6.64+0x300], P0 ;  /* 0x0c40030006117fae */ /* 0x000fe80008101d64 */
[----:B------:R3:W-:Y:S04]  /*c5d0*/  LDGSTS.E.BYPASS.LTC128B.128 [R17+0xe400], desc[UR36][R6.64+0x380], P1 ;  /* 0x0e40038006117fae */ /* 0x0007e80008901d64 */
[----:B------:R-:W-:Y:S01]  /*c5e0*/  LDGSTS.E.BYPASS.LTC128B.128 [R17+0xc00], desc[UR36][R4.64], !P6 ;  /* 0x00c0000004117fae */ /* 0x000fe2000f101d64 */
[----:B------:R-:W-:-:S04]  /*c5f0*/  ISETP.NE.AND P6, PT, R11, RZ, PT ;  /* 0x000000ff0b00720c */ /* 0x000fc80003fc5270 */
[----:B---3--:R-:W-:-:S09]  /*c600*/  P2R R6, PR, RZ, 0x40 ;  /* 0x00000040ff067803 */ /* 0x008fd20000000000 */
[----:B------:R-:W-:Y:S01]  /*c610*/  LDGSTS.E.BYPASS.LTC128B.128 [R17+0x2c00], desc[UR36][R4.64+0x80], !P6 ;  /* 0x02c0008004117fae */ /* 0x000fe2000f101d64 */
[----:B------:R-:W-:-:S03]  /*c620*/  LOP3.LUT P6, RZ, R16, 0x40, RZ, 0xc0, !PT ;  /* 0x0000004010ff7812 */ /* 0x000fc600078cc0ff */
[----:B------:R-:W-:Y:S04]  /*c630*/  LDGSTS.E.BYPASS.LTC128B.128 [R17+0x4c00], desc[UR36][R4.64+0x100], !P2 ;  /* 0x04c0010004117fae */ /* 0x000fe8000d101d64 */
[----:B------:R-:W-:Y:S04]  /*c640*/  LDGSTS.E.BYPASS.LTC128B.128 [R17+0x6c00], desc[UR36][R4.64+0x180], !P5 ;  /* 0x06c0018004117fae */ /* 0x000fe8000e901d64 */
[----:B------:R-:W-:Y:S04]  /*c650*/  LDGSTS.E.BYPASS.LTC128B.128 [R17+0x8c00], desc[UR36][R4.64+0x200], !P4 ;  /* 0x08c0020004117fae */ /* 0x000fe8000e101d64 */
[----:B------:R-:W-:Y:S04]  /*c660*/  LDGSTS.E.BYPASS.LTC128B.128 [R17+0xac00], desc[UR36][R4.64+0x280], !P3 ;  /* 0x0ac0028004117fae */ /* 0x000fe8000d901d64 */
[----:B------:R-:W-:Y:S04]  /*c670*/  LDGSTS.E.BYPASS.LTC128B.128 [R17+0xcc00], desc[UR36][R4.64+0x300], P0 ;  /* 0x0cc0030004117fae */ /* 0x000fe80008101d64 */
[----:B------:R3:W-:Y:S04]  /*c680*/  LDGSTS.E.BYPASS.LTC128B.128 [R17+0xec00], desc[UR36][R4.64+0x380], P1 ;  /* 0x0ec0038004117fae */ /* 0x0007e80008901d64 */
[----:B------:R0:W-:Y:S01]  /*c690*/  LDGSTS.E.BYPASS.LTC128B.128 [R17+0x1400], desc[UR36][R2.64], !P6 ;  /* 0x0140000002117fae */ /* 0x0001e2000f101d64 */
[----:B------:R-:W-:Y:S01]  /*c6a0*/  ISETP.NE.AND P6, PT, R6, RZ, PT ;  /* 0x000000ff0600720c */ /* 0x000fe20003fc5270 */
[----:B---3--:R-:W-:-:S12]  /*c6b0*/  IMAD.MOV.U32 R4, RZ, RZ, RZ ;  /* 0x000000ffff047224 */ /* 0x008fd800078e00ff */
[----:B------:R0:W-:Y:S04]  /*c6c0*/  LDGSTS.E.BYPASS.LTC128B.128 [R17+0x3400], desc[UR36][R2.64+0x80], !P6 ;  /* 0x0340008002117fae */ /* 0x0001e8000f101d64 */
[----:B------:R0:W-:Y:S04]  /*c6d0*/  LDGSTS.E.BYPASS.LTC128B.128 [R17+0x5400], desc[UR36][R2.64+0x100], !P2 ;  /* 0x0540010002117fae */ /* 0x0001e8000d101d64 */
[----:B------:R0:W-:Y:S04]  /*c6e0*/  LDGSTS.E.BYPASS.LTC128B.128 [R17+0x7400], desc[UR36][R2.64+0x180], !P5 ;  /* 0x0740018002117fae */ /* 0x0001e8000e901d64 */
[----:B------:R0:W-:Y:S04]  /*c6f0*/  LDGSTS.E.BYPASS.LTC128B.128 [R17+0x9400], desc[UR36][R2.64+0x200], !P4 ;  /* 0x0940020002117fae */ /* 0x0001e8000e101d64 */
[----:B------:R0:W-:Y:S04]  /*c700*/  LDGSTS.E.BYPASS.LTC128B.128 [R17+0xb400], desc[UR36][R2.64+0x280], !P3 ;  /* 0x0b40028002117fae */ /* 0x0001e8000d901d64 */
[----:B------:R0:W-:Y:S04]  /*c710*/  LDGSTS.E.BYPASS.LTC128B.128 [R17+0xd400], desc[UR36][R2.64+0x300], P0 ;  /* 0x0d40030002117fae */ /* 0x0001e80008101d64 */
[----:B-1----:R0:W-:Y:S02]  /*c720*/  LDGSTS.E.BYPASS.LTC128B.128 [R17+0xf400], desc[UR36][R2.64+0x380], P1 ;  /* 0x0f40038002117fae */ /* 0x0021e40008901d64 */
.L_x_3358:
[----:B------:R-:W-:Y:S02]  /*c730*/  P2R R5, PR, RZ, 0x2 ;  /* 0x00000002ff057803 */ /* 0x000fe40000000000 */
[----:B------:R-:W-:Y:S02]  /*c740*/  LOP3.LUT P1, RZ, R16, 0x40, RZ, 0xc0, !PT ;  /* 0x0000004010ff7812 */ /* 0x000fe4000782c0ff */
[----:B0-----:R-:W-:Y:S02]  /*c750*/  IADD3 R2, P2, R14, R8, RZ ;  /* 0x000000080e027210 */ /* 0x001fe40007f5e0ff */
[C---:B------:R-:W-:Y:S02]  /*c760*/  LOP3.LUT P6, RZ, R16.reuse, 0x10, RZ, 0xc0, !PT ;  /* 0x0000001010ff7812 */ /* 0x040fe400078cc0ff */
[----:B------:R-:W-:Y:S02]  /*c770*/  IADD3.X R3, RZ, R19, RZ, P2, !PT ;  /* 0x00000013ff037210 */ /* 0x000fe400017fe4ff */
[----:B------:R-:W-:-:S05]  /*c780*/  LOP3.LUT P2, RZ, R16, 0x20, RZ, 0xc0, !PT ;  /* 0x0000002010ff7812 */ /* 0x000fca000784c0ff */
[----:B------:R-:W-:Y:S01]  /*c790*/  @!PT LDS RZ, [RZ] ;  /* 0x00000000fffff984 */ /* 0x000fe20000000800 */
[----:B------:R-:W-:Y:S01]  /*c7a0*/  @!PT LDS RZ, [RZ] ;  /* 0x00000000fffff984 */ /* 0x000fe20000000800 */
[----:B------:R-:W-:Y:S01]  /*c7b0*/  @!PT LDS RZ, [RZ] ;  /* 0x00000000fffff984 */ /* 0x000fe20000000800 */
[----:B------:R0:W-:Y:S01]  /*c7c0*/  LDGSTS.E.BYPASS.LTC128B.128 [R17+0x1c00], desc[UR36][R2.64], !P1 ;  /* 0x01c0000002117fae */ /* 0x0001e2000c901d64 */
[----:B------:R-:W-:-:S07]  /*c7d0*/  ISETP.NE.AND P1, PT, R5, RZ, PT ;  /* 0x000000ff0500720c */ /* 0x000fce0003f25270 */
[----:B------:R0:W-:Y:S04]  /*c7e0*/  LDGSTS.E.BYPASS.LTC128B.128 [R17+0x3c00], desc[UR36][R2.64+0x80], !P2 ;  /* 0x03c0008002117fae */ /* 0x0001e8000d101d64 */
[----:B------:R0:W-:Y:S04]  /*c7f0*/  LDGSTS.E.BYPASS.LTC128B.128 [R17+0x5c00], desc[UR36][R2.64+0x100], !P6 ;  /* 0x05c0010002117fae */ /* 0x0001e8000f101d64 */
[----:B------:R0:W-:Y:S04]  /*c800*/  LDGSTS.E.BYPASS.LTC128B.128 [R17+0x7c00], desc[UR36][R2.64+0x180], !P5 ;  /* 0x07c0018002117fae */ /* 0x0001e8000e901d64 */
[----:B------:R0:W-:Y:S04]  /*c810*/  LDGSTS.E.BYPASS.LTC128B.128 [R17+0x9c00], desc[UR36][R2.64+0x200], !P4 ;  /* 0x09c0020002117fae */ /* 0x0001e8000e101d64 */
[----:B------:R0:W-:Y:S04]  /*c820*/  LDGSTS.E.BYPASS.LTC128B.128 [R17+0xbc00], desc[UR36][R2.64+0x280], !P3 ;  /* 0x0bc0028002117fae */ /* 0x0001e8000d901d64 */
[----:B------:R0:W-:Y:S01]  /*c830*/  LDGSTS.E.BYPASS.LTC128B.128 [R17+0xdc00], desc[UR36][R2.64+0x300], P0 ;  /* 0x0dc0030002117fae */ /* 0x0001e20008101d64 */
[----:B------:R-:W-:-:S03]  /*c840*/  PLOP3.LUT P0, PT, PT, PT, PT, 0x80, 0x0 ;  /* 0x000000000000781c */ /* 0x000fc60003f0f070 */
[----:B------:R0:W-:Y:S01]  /*c850*/  LDGSTS.E.BYPASS.LTC128B.128 [R17+0xfc00], desc[UR36][R2.64+0x380], P1 ;  /* 0x0fc0038002117fae */ /* 0x0001e20008901d64 */
[----:B------:R-:W-:-:S09]  /*c860*/  NOP ;  /* 0x0000000000007918 */ /* 0x000fd20000000000 */
.L_x_3287:
        /* <DEDUP_REMOVED lines=10> */
.L_x_3288:
[----:B------:R-:W-:Y:S01]  /*c910*/  VIADD R0, R0, 0x1 ;  /* 0x0000000100007836 */ /* 0x000fe20000000000 */
[----:B------:R1:W-:Y:S01]  /*c920*/  SYNCS.ARRIVE.TRANS64.A1T0 RZ, [R10+URZ+0x28c50], RZ ;  /* 0x028c50ff0aff79a7 */ /* 0x0003e2000810003f */
[----:B------:R-:W-:Y:S01]  /*c930*/  VIADD R22, R22, 0xffffffff ;  /* 0xffffffff16167836 */ /* 0x000fe20000000000 */
[----:B------:R-:W-:Y:S02]  /*c940*/  IADD3 R9, R9, -0x40, RZ ;  /* 0xffffffc009097810 */ /* 0x000fe40007ffe0ff */
[----:B------:R-:W-:-:S04]  /*c950*/  ISETP.NE.AND P0, PT, R0, 0x2, PT ;  /* 0x000000020000780c */ /* 0x000fc80003f05270 */
[----:B------:R-:W-:Y:S02]  /*c960*/  SEL R0, R0, RZ, P0 ;  /* 0x000000ff00007207 */ /* 0x000fe40000000000 */
[----:B0-----:R-:W-:Y:S02]  /*c970*/  SEL R2, RZ, 0x1, P0 ;  /* 0x00000001ff027807 */ /* 0x001fe40000000000 */
[----:B------:R-:W-:Y:S02]  /*c980*/  ISETP.GT.AND P0, PT, R22, UR45, PT ;  /* 0x0000002d16007c0c */ /* 0x000fe4000bf04270 */
[----:B------:R-:W-:-:S11]  /*c990*/  LOP3.LUT R21, R21, R2, RZ, 0x3c, !PT ;  /* 0x0000000215157212 */ /* 0x000fd600078e3cff */
[----:B-1----:R-:W-:Y:S05]  /*c9a0*/  @P0 BRA `(.L_x_3289) ;  /* 0xfffffff0008c0947 */ /* 0x002fea000383ffff */
.L_x_3274:
[----:B------:R-:W-:Y:S05]  /*c9b0*/  BSYNC B0 ;  /* 0x0000000000007941 */ /* 0x000fea0003800000 */
.L_x_3257:
[----:B------:R-:W0:Y:S01]  /*c9c0*/  S2R R3, SR_CgaCtaId ;  /* 0x0000000000037919 */ /* 0x000e220000008800 */
[----:B------:R-:W-:Y:S01]  /*c9d0*/  MOV R2, 0x400 ;  /* 0x0000040000027802 */ /* 0x000fe20000000f00 */
[----:B------:R-:W-:Y:S01]  /*c9e0*/  BSSY B0, `(.L_x_3290) ;  /* 0x0000005000007945 */ /* 0x000fe20003800000 */
[----:B------:R-:W-:Y:S02]  /*c9f0*/  SHF.L.U32 R4, R4, 0x1f, RZ ;  /* 0x0000001f04047819 */ /* 0x000fe400000006ff */
[----:B0-----:R-:W-:-:S04]  /*ca00*/  LEA R5, R3, R2, 0x18 ;  /* 0x0000000203057211 */ /* 0x001fc800078ec0ff */
[----:B------:R-:W0:Y:S02]  /*ca10*/  SYNCS.PHASECHK.TRANS64.TRYWAIT P0, [R5+URZ+0x28c20], R4 ;  /* 0x028c2004050075a7 */ /* 0x000e24000800017f */
[----:B0-----:R-:W-:Y:S05]  /*ca20*/  @!P0 BRA `(.L_x_3291) ;  /* 0x0000002400108947 */ /* 0x001fea0003800000 */
.L_x_3359:
[----:B------:R-:W-:Y:S05]  /*ca30*/  BSYNC B0 ;  /* 0x0000000000007941 */ /* 0x000fea0003800000 */
.L_x_3290:
[----:B------:R-:W-:-:S03]  /*ca40*/  UMOV UR4, 0xffffffff ;  /* 0xffffffff00047882 */ /* 0x000fc60000000000 */
[----:B------:R-:W-:Y:S05]  /*ca50*/  BRA.DIV UR4, `(.L_x_3292) ;  /* 0x0000002604187947 */ /* 0x000fea000b800000 */
[----:B------:R-:W1:Y:S02]  /*ca60*/  S2R R2, SR_TID.X ;  /* 0x0000000000027919 */ /* 0x000e640000002100 */
[----:B-1----:R-:W-:-:S04]  /*ca70*/  SHF.R.U32.HI R2, RZ, 0x5, R2 ;  /* 0x00000005ff027819 */ /* 0x002fc80000011602 */
[----:B------:R-:W-:-:S05]  /*ca80*/  LOP3.LUT R2, R2, 0x3, RZ, 0xc0, !PT ;  /* 0x0000000302027812 */ /* 0x000fca00078ec0ff */
[----:B------:R1:W3:Y:S02]  /*ca90*/  SHFL.IDX PT, R14, R2, RZ, 0x1f ;  /* 0x00001fff020e7589 */ /* 0x0002e400000e0000 */
.L_x_3362:
[----:B---3--:R-:W-:-:S13]  /*caa0*/  ISETP.NE.AND P0, PT, R14, RZ, PT ;  /* 0x000000ff0e00720c */ /* 0x008fda0003f05270 */
[----:B------:R-:W-:Y:S05]  /*cab0*/  @P0 BRA `(.L_x_3212) ;  /* 0x0000000000880947 */ /* 0x000fea0003800000 */
[----:B------:R-:W-:-:S03]  /*cac0*/  UMOV UR4, 0xffffffff ;  /* 0xffffffff00047882 */ /* 0x000fc60000000000 */
[----:B------:R-:W-:Y:S05]  /*cad0*/  BRA.DIV UR4, `(.L_x_3293) ;  /* 0x00000026042c7947 */ /* 0x000fea000b800000 */
[----:B------:R-:W-:-:S13]  /*cae0*/  ELECT P6, URZ, PT ;  /* 0x00000000003f782f */ /* 0x000fda00038c0000 */
.L_x_3365:
[----:B------:R-:W-:Y:S05]  /*caf0*/  @!P6 BRA `(.L_x_3212) ;  /* 0x000000000078e947 */ /* 0x000fea0003800000 */
[----:B------:R-:W-:-:S06]  /*cb00*/  ULOP3.LUT UR4, UR39, 0x2, URZ, 0xfc, !UPT ;  /* 0x0000000227047892 */ /* 0x000fcc000f8efc3f */
[----:B-1----:R-:W-:-:S05]  /*cb10*/  IMAD.U32 R2, RZ, RZ, UR4 ;  /* 0x00000004ff027e24 */ /* 0x002fca000f8e00ff */
[----:B------:R-:W-:-:S13]  /*cb20*/  ISETP.NE.AND P0, PT, R2, 0x3, PT ;  /* 0x000000030200780c */ /* 0x000fda0003f05270 */
[----:B------:R-:W-:Y:S05]  /*cb30*/  @!P0 BRA `(.L_x_3294) ;  /* 0x0000000000048947 */ /* 0x000fea0003800000 */
[----:B------:R-:W-:Y:S01]  /*cb40*/  BPT.TRAP 0x1 ;  /* 0x000000040000795c */ /* 0x000fe20000300000 */
.L_x_3294:
[C---:B0-----:R-:W-:Y:S01]  /*cb50*/  IMAD R4, R0.reuse, 0x8, R5 ;  /* 0x0000000800047824 */ /* 0x041fe200078e0205 */
[----:B------:R-:W-:Y:S02]  /*cb60*/  SHF.L.U32 R3, R21, 0x1f, RZ ;  /* 0x0000001f15037819 */ /* 0x000fe400000006ff */
[----:B------:R-:W-:Y:S02]  /*cb70*/  IADD3 R0, R0, 0x1, RZ ;  /* 0x0000000100007810 */ /* 0x000fe40007ffe0ff */
[----:B------:R-:W0:Y:S02]  /*cb80*/  SYNCS.PHASECHK.TRANS64.TRYWAIT P1, [R4+URZ+0x28c40], R3 ;  /* 0x028c4003040075a7 */ /* 0x000e24000802017f */
[----:B------:R-:W-:-:S04]  /*cb90*/  ISETP.NE.AND P2, PT, R0, 0x2, PT ;  /* 0x000000020000780c */ /* 0x000fc80003f45270 */
[----:B------:R-:W-:Y:S01]  /*cba0*/  SEL R2, RZ, 0x1, P2 ;  /* 0x00000001ff027807 */ /* 0x000fe20001000000 */
[----:B0-----:R-:W-:Y:S08]  /*cbb0*/  @!P1 BRA `(.L_x_3295) ;  /* 0x0000002400149947 */ /* 0x001ff00003800000 */
.L_x_3366:
[----:B------:R-:W-:Y:S02]  /*cbc0*/  SEL R0, R0, RZ, P2 ;  /* 0x000000ff00007207 */ /* 0x000fe40001000000 */
[----:B------:R-:W-:Y:S01]  /*cbd0*/  LOP3.LUT R2, R21, R2, RZ, 0x3c, !PT ;  /* 0x0000000215027212 */ /* 0x000fe200078e3cff */
[----:B------:R-:W-:Y:S06]  /*cbe0*/  @!P0 BRA `(.L_x_3296) ;  /* 0x0000000000048947 */ /* 0x000fec0003800000 */
[----:B------:R-:W-:Y:S01]  /*cbf0*/  BPT.TRAP 0x1 ;  /* 0x000000040000795c */ /* 0x000fe20000300000 */
.L_x_3296:
[----:B------:R-:W-:Y:S01]  /*cc00*/  IMAD R5, R0, 0x8, R5 ;  /* 0x0000000800057824 */ /* 0x000fe200078e0205 */
[----:B------:R-:W-:-:S04]  /*cc10*/  SHF.L.U32 R0, R2, 0x1f, RZ ;  /* 0x0000001f02007819 */ /* 0x000fc800000006ff */
[----:B------:R-:W1:Y:S02]  /*cc20*/  SYNCS.PHASECHK.TRANS64.TRYWAIT P1, [R5+URZ+0x28c40], R0 ;  /* 0x028c4000050075a7 */ /* 0x000e64000802017f */
[----:B-1----:R-:W-:Y:S05]  /*cc30*/  @!P1 BRA `(.L_x_3297) ;  /* 0x0000002400089947 */ /* 0x002fea0003800000 */
.L_x_3367:
[----:B------:R-:W-:Y:S05]  /*cc40*/  @!P0 BRA `(.L_x_3298) ;  /* 0x0000000000048947 */ /* 0x000fea0003800000 */
[----:B------:R-:W-:Y:S01]  /*cc50*/  BPT.TRAP 0x1 ;  /* 0x000000040000795c */ /* 0x000fe20000300000 */
.L_x_3298:
[----:B------:R-:W3:Y:S02]  /*cc60*/  SYNCS.PHASECHK.TRANS64.TRYWAIT P1, [R4+URZ+0x28c60], R3 ;  /* 0x028c6003040075a7 */ /* 0x000ee4000802017f */
[----:B---3--:R-:W-:Y:S05]  /*cc70*/  @!P1 BRA `(.L_x_3299) ;  /* 0x00000024000c9947 */ /* 0x008fea0003800000 */
.L_x_3368:
[----:B------:R-:W-:Y:S05]  /*cc80*/  @!P0 BRA `(.L_x_3300) ;  /* 0x0000000000048947 */ /* 0x000fea0003800000 */
[----:B------:R-:W-:Y:S01]  /*cc90*/  BPT.TRAP 0x1 ;  /* 0x000000040000795c */ /* 0x000fe20000300000 */
.L_x_3300:
[----:B----4-:R4:W0:Y:S02]  /*cca0*/  SYNCS.PHASECHK.TRANS64.TRYWAIT P0, [R5+URZ+0x28c60], R0 ;  /* 0x028c6000050075a7 */ /* 0x010824000800017f */
[----:B0-----:R-:W-:Y:S05]  /*ccb0*/  @!P0 NANOSLEEP.SYNCS 0x989680 ;  /* 0x009896800000895d */ /* 0x001fea0003900000 */
[----:B------:R-:W0:Y:S02]  /*ccc0*/  @!P0 SYNCS.PHASECHK.TRANS64 P0, [R5+URZ+0x28c60], R0 ;  /* 0x028c6000050085a7 */ /* 0x000e24000800007f */
[----:B0-----:R-:W-:Y:S05]  /*ccd0*/  @!P0 BRA `(.L_x_3300) ;  /* 0xfffffffc00f08947 */ /* 0x001fea000383ffff */
.L_x_3212:
[----:B------:R-:W-:Y:S05]  /*cce0*/  BSYNC B6 ;  /* 0x0000000000067941 */ /* 0x000fea0003800000 */
.L_x_3209:
[----:B------:R-:W-:Y:S05]  /*ccf0*/  EXIT ;  /* 0x000000000000794d */ /* 0x000fea0003800000 */
.L_x_3217:
[----:B0-----:R-:W-:-:S04]  /*cd00*/  IMAD.U32 R5, RZ, RZ, UR5 ;  /* 0x00000005ff057e24 */ /* 0x001fc8000f8e00ff */
[----:B------:R0:W1:Y:S03]  /*cd10*/  SYNCS.PHASECHK.TRANS64.TRYWAIT P1, [R5+URZ+0x28c50], R2 ;  /* 0x028c5002050075a7 */ /* 0x000066000802017f */
[----:B-1----:R-:W-:Y:S05]  /*cd20*/  @!P1 NANOSLEEP.SYNCS 0x989680 ;  /* 0x009896800000995d */ /* 0x002fea0003900000 */
[----:B------:R-:W1:Y:S02]  /*cd30*/  @!P1 SYNCS.PHASECHK.TRANS64 P1, [R5+URZ+0x28c50], R2 ;  /* 0x028c5002050095a7 */ /* 0x000e64000802007f */
[----:B-1----:R-:W-:Y:S05]  /*cd40*/  @!P1 BRA `(.L_x_3217) ;  /* 0xfffffffc00ec9947 */ /* 0x002fea000383ffff */
[----:B------:R-:W-:Y:S05]  /*cd50*/  BRA `(.L_x_3301) ;  /* 0xffffff4400947947 */ /* 0x000fea000383ffff */
.L_x_3223:
[----:B-1----:R-:W-:-:S04]  /*cd60*/  MOV R5, UR7 ;  /* 0x0000000700057c02 */ /* 0x002fc80008000f00 */
[----:B------:R1:W2:Y:S03]  /*cd70*/  SYNCS.PHASECHK.TRANS64.TRYWAIT P1, [R5+URZ+0x28c50], R2 ;  /* 0x028c5002050075a7 */ /* 0x0002a6000802017f */
[----:B--2---:R-:W-:Y:S05]  /*cd80*/  @!P1 NANOSLEEP.SYNCS 0x989680 ;  /* 0x009896800000995d */ /* 0x004fea0003900000 */
[----:B------:R-:W2:Y:S02]  /*cd90*/  @!P1 SYNCS.PHASECHK.TRANS64 P1, [R5+URZ+0x28c50], R2 ;  /* 0x028c5002050095a7 */ /* 0x000ea4000802007f */
[----:B--2---:R-:W-:Y:S05]  /*cda0*/  @!P1 BRA `(.L_x_3223) ;  /* 0xfffffffc00ec9947 */ /* 0x004fea000383ffff */
[----:B------:R-:W-:Y:S05]  /*cdb0*/  BRA `(.L_x_3222) ;  /* 0xffffff5000987947 */ /* 0x000fea000383ffff */
.L_x_3228:
[----:B0-----:R-:W-:-:S04]  /*cdc0*/  IMAD.U32 R0, RZ, RZ, UR41 ;  /* 0x00000029ff007e24 */ /* 0x001fc8000f8e00ff */
[----:B------:R0:W1:Y:S03]  /*cdd0*/  SYNCS.PHASECHK.TRANS64.TRYWAIT P0, [R0+URZ+0x28c00], R9 ;  /* 0x028c0009000075a7 */ /* 0x000066000800017f */
[----:B-1----:R-:W-:Y:S05]  /*cde0*/  @!P0 NANOSLEEP.SYNCS 0x989680 ;  /* 0x009896800000895d */ /* 0x002fea0003900000 */
[----:B------:R-:W1:Y:S02]  /*cdf0*/  @!P0 SYNCS.PHASECHK.TRANS64 P0, [R0+URZ+0x28c00], R9 ;  /* 0x028c0009000085a7 */ /* 0x000e64000800007f */
[----:B-1----:R-:W-:Y:S05]  /*ce00*/  @!P0 BRA `(.L_x_3228) ;  /* 0xfffffffc00ec8947 */ /* 0x002fea000383ffff */
[----:B------:R-:W-:Y:S05]  /*ce10*/  BRA `(.L_x_3302) ;  /* 0xffffff6400987947 */ /* 0x000fea000383ffff */
.L_x_3232:
[----:B-1----:R-:W-:-:S04]  /*ce20*/  IMAD.U32 R4, RZ, RZ, UR41 ;  /* 0x00000029ff047e24 */ /* 0x002fc8000f8e00ff */
[----:B------:R1:W2:Y:S03]  /*ce30*/  SYNCS.PHASECHK.TRANS64.TRYWAIT P1, [R4+URZ+0x28c30], R9 ;  /* 0x028c3009040075a7 */ /* 0x0002a6000802017f */
[----:B--2---:R-:W-:Y:S05]  /*ce40*/  @!P1 NANOSLEEP.SYNCS 0x989680 ;  /* 0x009896800000995d */ /* 0x004fea0003900000 */
[----:B------:R-:W2:Y:S02]  /*ce50*/  @!P1 SYNCS.PHASECHK.TRANS64 P1, [R4+URZ+0x28c30], R9 ;  /* 0x028c3009040095a7 */ /* 0x000ea4000802007f */
[----:B--2---:R-:W-:Y:S05]  /*ce60*/  @!P1 BRA `(.L_x_3232) ;  /* 0xfffffffc00ec9947 */ /* 0x004fea000383ffff */
[----:B------:R-:W-:Y:S05]  /*ce70*/  BRA `(.L_x_3231) ;  /* 0xffffff6400d87947 */ /* 0x000fea000383ffff */
.L_x_3237:
[----:B--2---:R-:W-:-:S04]  /*ce80*/  MOV R12, UR41 ;  /* 0x00000029000c7c02 */ /* 0x004fc80008000f00 */
[----:B------:R2:W4:Y:S03]  /*ce90*/  SYNCS.PHASECHK.TRANS64.TRYWAIT P1, [R12+URZ+0x28c50], R9 ;  /* 0x028c50090c0075a7 */ /* 0x000526000802017f */
[----:B----4-:R-:W-:Y:S05]  /*cea0*/  @!P1 NANOSLEEP.SYNCS 0x989680 ;  /* 0x009896800000995d */ /* 0x010fea0003900000 */
[----:B------:R-:W4:Y:S02]  /*ceb0*/  @!P1 SYNCS.PHASECHK.TRANS64 P1, [R12+URZ+0x28c50], R9 ;  /* 0x028c50090c0095a7 */ /* 0x000f24000802007f */
[----:B----4-:R-:W-:Y:S05]  /*cec0*/  @!P1 BRA `(.L_x_3237) ;  /* 0xfffffffc00ec9947 */ /* 0x010fea000383ffff */
[----:B------:R-:W-:Y:S05]  /*ced0*/  BRA `(.L_x_3236) ;  /* 0xffffff7800507947 */ /* 0x000fea000383ffff */
.L_x_3243:
[----:B-1----:R-:W-:-:S04]  /*cee0*/  IMAD.U32 R12, RZ, RZ, UR26 ;  /* 0x0000001aff0c7e24 */ /* 0x002fc8000f8e00ff */
[----:B------:R1:W2:Y:S03]  /*cef0*/  SYNCS.PHASECHK.TRANS64.TRYWAIT P2, [R12+URZ+0x28c30], R9 ;  /* 0x028c30090c0075a7 */ /* 0x0002a6000804017f */
[----:B--2---:R-:W-:Y:S05]  /*cf00*/  @!P2 NANOSLEEP.SYNCS 0x989680 ;  /* 0x009896800000a95d */ /* 0x004fea0003900000 */
[----:B------:R-:W2:Y:S02]  /*cf10*/  @!P2 SYNCS.PHASECHK.TRANS64 P2, [R12+URZ+0x28c30], R9 ;  /* 0x028c30090c00a5a7 */ /* 0x000ea4000804007f */
[----:B--2---:R-:W-:Y:S05]  /*cf20*/  @!P2 BRA `(.L_x_3243) ;  /* 0xfffffffc00eca947 */ /* 0x004fea000383ffff */
[----:B------:R-:W-:Y:S05]  /*cf30*/  BRA `(.L_x_3242) ;  /* 0xffffff7c00407947 */ /* 0x000fea000383ffff */
.L_x_3248:
[----:B--2---:R-:W-:-:S04]  /*cf40*/  IMAD.U32 R14, RZ, RZ, UR26 ;  /* 0x0000001aff0e7e24 */ /* 0x004fc8000f8e00ff */
[----:B------:R2:W4:Y:S03]  /*cf50*/  SYNCS.PHASECHK.TRANS64.TRYWAIT P2, [R14+URZ+0x28c50], R9 ;  /* 0x028c50090e0075a7 */ /* 0x000526000804017f */
[----:B----4-:R-:W-:Y:S05]  /*cf60*/  @!P2 NANOSLEEP.SYNCS 0x989680 ;  /* 0x009896800000a95d */ /* 0x010fea0003900000 */
[----:B------:R-:W4:Y:S02]  /*cf70*/  @!P2 SYNCS.PHASECHK.TRANS64 P2, [R14+URZ+0x28c50], R9 ;  /* 0x028c50090e00a5a7 */ /* 0x000f24000804007f */
[----:B----4-:R-:W-:Y:S05]  /*cf80*/  @!P2 BRA `(.L_x_3248) ;  /* 0xfffffffc00eca947 */ /* 0x010fea000383ffff */
[----:B------:R-:W-:Y:S05]  /*cf90*/  BRA `(.L_x_3247) ;  /* 0xffffff90005c7947 */ /* 0x000fea000383ffff */
.L_x_3262:
[----:B------:R-:W-:Y:S01]  /*cfa0*/  MOV R13, R23 ;  /* 0x00000017000d7202 */ /* 0x000fe20000000f00 */
[----:B------:R-:W-:Y:S01]  /*cfb0*/  IMAD.MOV.U32 R12, RZ, RZ, RZ ;  /* 0x000000ffff0c7224 */ /* 0x000fe200078e00ff */
[----:B------:R-:W-:Y:S01]  /*cfc0*/  MOV R15, 0xffffffff ;  /* 0xffffffff000f7802 */ /* 0x000fe20000000f00 */
[----:B------:R-:W-:-:S07]  /*cfd0*/  IMAD.MOV.U32 R11, RZ, RZ, 0x1f ;  /* 0x0000001fff0b7424 */ /* 0x000fce00078e00ff */
[----:B------:R-:W-:Y:S05]  /*cfe0*/  WARPSYNC.COLLECTIVE R15, `(.L_x_3303) ;  /* 0x000000000f087348 */ /* 0x000fea0003c00000 */
[----:B------:R0:W1:Y:S02]  /*cff0*/  SHFL.IDX P6, R14, R13, R12, R11 ;  /* 0x0000000c0d0e7389 */ /* 0x00006400000c000b */
[----:B01----:R-:W-:Y:S01]  /*d000*/  ENDCOLLECTIVE ;  /* 0x000000000000791b */ /* 0x003fe20003800000 */
.L_x_3303:
[----:B------:R-:W-:Y:S05]  /*d010*/  BRA `(.L_x_3304) ;  /* 0xffffffd400307947 */ /* 0x000fea000383ffff */
.L_x_3264:
[----:B0-----:R-:W-:-:S04]  /*d020*/  IMAD.U32 R3, RZ, RZ, UR43 ;  /* 0x0000002bff037e24 */ /* 0x001fc8000f8e00ff */
[----:B------:R0:W1:Y:S03]  /*d030*/  SYNCS.PHASECHK.TRANS64.TRYWAIT P0, [R3+URZ+0x28c40], R0 ;  /* 0x028c4000030075a7 */ /* 0x000066000800017f */
[----:B-1----:R-:W-:Y:S05]  /*d040*/  @!P0 NANOSLEEP.SYNCS 0x989680 ;  /* 0x009896800000895d */ /* 0x002fea0003900000 */
[----:B------:R-:W1:Y:S02]  /*d050*/  @!P0 SYNCS.PHASECHK.TRANS64 P0, [R3+URZ+0x28c40], R0 ;  /* 0x028c4000030085a7 */ /* 0x000e64000800007f */
[----:B-1----:R-:W-:Y:S05]  /*d060*/  @!P0 BRA `(.L_x_3264) ;  /* 0xfffffffc00ec8947 */ /* 0x002fea000383ffff */
[----:B------:R-:W-:Y:S05]  /*d070*/  BRA `(.L_x_3305) ;  /* 0xffffffd400607947 */ /* 0x000fea000383ffff */
.L_x_3265:
        /* <DEDUP_REMOVED lines=8> */
.L_x_3307:
[----:B------:R-:W-:Y:S05]  /*d100*/  BSYNC B0 ;  /* 0x0000000000007941 */ /* 0x000fea0003800000 */
.L_x_3306:
        /* <DEDUP_REMOVED lines=9> */
.L_x_3308:
[----:B------:R-:W-:Y:S02]  /*d1a0*/  IMAD.MOV.U32 R13, RZ, RZ, R5 ;  /* 0x000000ffff0d7224 */ /* 0x000fe400078e0005 */
[----:B------:R-:W-:Y:S01]  /*d1b0*/  IMAD.MOV.U32 R12, RZ, RZ, 0x1 ;  /* 0x00000001ff0c7424 */ /* 0x000fe200078e00ff */
[----:B------:R-:W-:-:S05]  /*d1c0*/  @P0 LEA R14, P1, R22, R14, 0x1 ;  /* 0x0000000e160e0211 */ /* 0x000fca00078208ff */
[----:B------:R-:W-:Y:S01]  /*d1d0*/  @P0 IMAD.X R3, RZ, RZ, R2, P1 ;  /* 0x000000ffff030224 */ /* 0x000fe200008e0602 */
[----:B------:R-:W-:-:S07]  /*d1e0*/  @P0 MOV R2, R14 ;  /* 0x0000000e00020202 */ /* 0x000fce0000000f00 */
[----:B------:R-:W-:Y:S05]  /*d1f0*/  WARPSYNC.COLLECTIVE R15, `(.L_x_3309) ;  /* 0x000000000f087348 */ /* 0x000fea0003c00000 */
[----:B------:R0:W1:Y:S02]  /*d200*/  SHFL.IDX P6, R14, R13, R12, R11 ;  /* 0x0000000c0d0e7389 */ /* 0x00006400000c000b */
[----:B01----:R-:W-:Y:S01]  /*d210*/  ENDCOLLECTIVE ;  /* 0x000000000000791b */ /* 0x003fe20003800000 */
.L_x_3309:
[----:B------:R-:W-:Y:S01]  /*d220*/  @!PT LDS RZ, [RZ] ;  /* 0x00000000fffff984 */ /* 0x000fe20000000800 */
[----:B------:R-:W-:Y:S01]  /*d230*/  @!PT LDS RZ, [RZ] ;  /* 0x00000000fffff984 */ /* 0x000fe20000000800 */
[----:B------:R-:W-:Y:S01]  /*d240*/  @!PT LDS RZ, [RZ] ;  /* 0x00000000fffff984 */ /* 0x000fe20000000800 */
[----:B------:R0:W-:Y:S01]  /*d250*/  @P0 LDGSTS.E.BYPASS.LTC128B.128 [R7+0x22400], desc[UR36][R2.64], !P2 ;  /* 0x2240000002070fae */ /* 0x0001e2000d101d64 */
[----:B------:R-:W-:Y:S01]  /*d260*/  ISETP.GE.AND P0, PT, R18, 0x11, PT ;  /* 0x000000111200780c */ /* 0x000fe20003f06270 */
[----:B------:R-:W-:-:S12]  /*d270*/  IMAD.MOV.U32 R13, RZ, RZ, R0 ;  /* 0x000000ffff0d7224 */ /* 0x000fd800078e0000 */
[----:B------:R-:W-:Y:S02]  /*d280*/  @P0 LEA R9, R30, UR43, 0x1 ;  /* 0x0000002b1e090c11 */ /* 0x000fe4000f8e08ff */
[----:B0-----:R-:W-:-:S07]  /*d290*/  MOV R4, R14 ;  /* 0x0000000e00047202 */ /* 0x001fce0000000f00 */
[----:B------:R-:W-:Y:S05]  /*d2a0*/  WARPSYNC.COLLECTIVE R15, `(.L_x_3310) ;  /* 0x000000000f087348 */ /* 0x000fea0003c00000 */
[----:B------:R0:W1:Y:S02]  /*d2b0*/  SHFL.IDX P6, R14, R13, R12, R11 ;  /* 0x0000000c0d0e7389 */ /* 0x00006400000c000b */
[----:B01----:R-:W-:Y:S01]  /*d2c0*/  ENDCOLLECTIVE ;  /* 0x000000000000791b */ /* 0x003fe20003800000 */
.L_x_3310:
[----:B------:R-:W-:Y:S01]  /*d2d0*/  MOV R13, R5 ;  /* 0x00000005000d7202 */ /* 0x000fe20000000f00 */
[----:B------:R-:W-:Y:S01]  /*d2e0*/  IMAD.MOV.U32 R12, RZ, RZ, 0x2 ;  /* 0x00000002ff0c7424 */ /* 0x000fe200078e00ff */
[----:B------:R-:W-:-:S13]  /*d2f0*/  @P0 LEA R2, P1, R22, R14, 0x1 ;  /* 0x0000000e16020211 */ /* 0x000fda00078208ff */
[----:B------:R-:W-:Y:S05]  /*d300*/  WARPSYNC.COLLECTIVE R15, `(.L_x_3311) ;  /* 0x000000000f087348 */ /* 0x000fea0003c00000 */
[----:B------:R0:W1:Y:S02]  /*d310*/  SHFL.IDX P6, R14, R13, R12, R11 ;  /* 0x0000000c0d0e7389 */ /* 0x00006400000c000b */
[----:B01----:R-:W-:Y:S01]  /*d320*/  ENDCOLLECTIVE ;  /* 0x000000000000791b */ /* 0x003fe20003800000 */
.L_x_3311:
[----:B------:R-:W-:-:S05]  /*d330*/  @P0 IMAD.X R3, RZ, RZ, R4, P1 ;  /* 0x000000ffff030224 */ /* 0x000fca00008e0604 */
[----:B------:R-:W-:Y:S01]  /*d340*/  @!PT LDS RZ, [RZ] ;  /* 0x00000000fffff984 */ /* 0x000fe20000000800 */
[----:B------:R-:W-:Y:S01]  /*d350*/  @!PT LDS RZ, [RZ] ;  /* 0x00000000fffff984 */ /* 0x000fe20000000800 */
[----:B------:R-:W-:Y:S01]  /*d360*/  @!PT LDS RZ, [RZ] ;  /* 0x00000000fffff984 */ /* 0x000fe20000000800 */
[----:B------:R0:W-:Y:S01]  /*d370*/  @P0 LDGSTS.E.BYPASS.LTC128B.128 [R9+0x22c00], desc[UR36][R2.64], !P2 ;  /* 0x22c0000002090fae */ /* 0x0001e2000d101d64 */
[----:B------:R-:W-:Y:S02]  /*d380*/  ISETP.GE.AND P0, PT, R18, 0x21, PT ;  /* 0x000000211200780c */ /* 0x000fe40003f06270 */
[----:B------:R-:W-:-:S11]  /*d390*/  MOV R13, R0 ;  /* 0x00000000000d7202 */ /* 0x000fd60000000f00 */
[----:B------:R-:W-:Y:S01]  /*d3a0*/  @P0 LEA R7, R30, UR43, 0x1 ;  /* 0x0000002b1e070c11 */ /* 0x000fe2000f8e08ff */
[----:B0-----:R-:W-:-:S07]  /*d3b0*/  IMAD.MOV.U32 R4, RZ, RZ, R14 ;  /* 0x000000ffff047224 */ /* 0x001fce00078e000e */
[----:B------:R-:W-:Y:S05]  /*d3c0*/  WARPSYNC.COLLECTIVE R15, `(.L_x_3312) ;  /* 0x000000000f087348 */ /* 0x000fea0003c00000 */
[----:B------:R0:W1:Y:S02]  /*d3d0*/  SHFL.IDX P6, R14, R13, R12, R11 ;  /* 0x0000000c0d0e7389 */ /* 0x00006400000c000b */
[----:B01----:R-:W-:Y:S01]  /*d3e0*/  ENDCOLLECTIVE ;  /* 0x000000000000791b */ /* 0x003fe20003800000 */
.L_x_3312:
[----:B------:R-:W-:Y:S01]  /*d3f0*/  IMAD.MOV.U32 R13, RZ, RZ, R5 ;  /* 0x000000ffff0d7224 */ /* 0x000fe200078e0005 */
[----:B------:R-:W-:Y:S02]  /*d400*/  MOV R12, 0x3 ;  /* 0x00000003000c7802 */ /* 0x000fe40000000f00 */
[----:B------:R-:W-:-:S13]  /*d410*/  @P0 LEA R2, P1, R22, R14, 0x1 ;  /* 0x0000000e16020211 */ /* 0x000fda00078208ff */
[----:B------:R-:W-:Y:S05]  /*d420*/  WARPSYNC.COLLECTIVE R15, `(.L_x_3313) ;  /* 0x000000000f087348 */ /* 0x000fea0003c00000 */
[----:B------:R0:W1:Y:S02]  /*d430*/  SHFL.IDX P6, R14, R13, R12, R11 ;  /* 0x0000000c0d0e7389 */ /* 0x00006400000c000b */
[----:B01----:R-:W-:Y:S01]  /*d440*/  ENDCOLLECTIVE ;  /* 0x000000000000791b */ /* 0x003fe20003800000 */
.L_x_3313:
[----:B------:R-:W-:-:S05]  /*d450*/  @P0 IMAD.X R3, RZ, RZ, R4, P1 ;  /* 0x000000ffff030224 */ /* 0x000fca00008e0604 */
[----:B------:R-:W-:Y:S01]  /*d460*/  @!PT LDS RZ, [RZ] ;  /* 0x00000000fffff984 */ /* 0x000fe20000000800 */
[----:B------:R-:W-:Y:S01]  /*d470*/  @!PT LDS RZ, [RZ] ;  /* 0x00000000fffff984 */ /* 0x000fe20000000800 */
[----:B------:R-:W-:Y:S01]  /*d480*/  @!PT LDS RZ, [RZ] ;  /* 0x00000000fffff984 */ /* 0x000fe20000000800 */
[----:B------:R0:W-:Y:S01]  /*d490*/  @P0 LDGSTS.E.BYPASS.LTC128B.128 [R7+0x23400], desc[UR36][R2.64], !P2 ;  /* 0x2340000002070fae */ /* 0x0001e2000d101d64 */
[----:B------:R-:W-:Y:S02]  /*d4a0*/  IMAD.MOV.U32 R13, RZ, RZ, R0 ;  /* 0x000000ffff0d7224 */ /* 0x000fe400078e0000 */
[----:B------:R-:W-:-:S07]  /*d4b0*/  IMAD.MOV.U32 R4, RZ, RZ, R14 ;  /* 0x000000ffff047224 */ /* 0x000fce00078e000e */
[----:B0-----:R-:W-:Y:S05]  /*d4c0*/  WARPSYNC.COLLECTIVE R15, `(.L_x_3314) ;  /* 0x000000000f087348 */ /* 0x001fea0003c00000 */
[----:B------:R1:W2:Y:S02]  /*d4d0*/  SHFL.IDX P6, R14, R13, R12, R11 ;  /* 0x0000000c0d0e7389 */ /* 0x0002a400000c000b */
[----:B012---:R-:W-:Y:S01]  /*d4e0*/  ENDCOLLECTIVE ;  /* 0x000000000000791b */ /* 0x007fe20003800000 */
.L_x_3314:
[----:B------:R-:W-:Y:S05]  /*d4f0*/  BRA `(.L_x_3315) ;  /* 0xffffffd400247947 */ /* 0x000fea000383ffff */
.L_x_3268:
[----:B------:R-:W-:Y:S01]  /*d500*/  MOV R13, R5 ;  /* 0x00000005000d7202 */ /* 0x000fe20000000f00 */
[----:B------:R-:W-:Y:S01]  /*d510*/  IMAD.MOV.U32 R12, RZ, RZ, RZ ;  /* 0x000000ffff0c7224 */ /* 0x000fe200078e00ff */
[----:B------:R-:W-:Y:S01]  /*d520*/  MOV R15, 0xffffffff ;  /* 0xffffffff000f7802 */ /* 0x000fe20000000f00 */
[----:B------:R-:W-:Y:S01]  /*d530*/  IMAD.MOV.U32 R11, RZ, RZ, 0x181f ;  /* 0x0000181fff0b7424 */ /* 0x000fe200078e00ff */
[----:B------:R-:W-:-:S07]  /*d540*/  LEA R35, R35, R36, 0x6 ;  /* 0x0000002423237211 */ /* 0x000fce00078e30ff */
[----:B------:R-:W-:Y:S05]  /*d550*/  WARPSYNC.COLLECTIVE R15, `(.L_x_3316) ;  /* 0x000000000f087348 */ /* 0x000fea0003c00000 */
[----:B------:R0:W1:Y:S02]  /*d560*/  SHFL.IDX P6, R14, R13, R12, R11 ;  /* 0x0000000c0d0e7389 */ /* 0x00006400000c000b */
[----:B01----:R-:W-:Y:S01]  /*d570*/  ENDCOLLECTIVE ;  /* 0x000000000000791b */ /* 0x003fe20003800000 */
.L_x_3316:
[----:B------:R-:W-:Y:S01]  /*d580*/  IADD3 R9, R35, 0x10, RZ ;  /* 0x0000001023097810 */ /* 0x000fe20007ffe0ff */
[----:B------:R-:W-:Y:S02]  /*d590*/  IMAD.MOV.U32 R13, RZ, RZ, R4 ;  /* 0x000000ffff0d7224 */ /* 0x000fe400078e0004 */
[----:B------:R-:W-:-:S07]  /*d5a0*/  IMAD.MOV.U32 R2, RZ, RZ, R14 ;  /* 0x000000ffff027224 */ /* 0x000fce00078e000e */
[----:B------:R-:W-:Y:S05]  /*d5b0*/  WARPSYNC.COLLECTIVE R15, `(.L_x_3317) ;  /* 0x000000000f087348 */ /* 0x000fea0003c00000 */
[----:B------:R0:W1:Y:S02]  /*d5c0*/  SHFL.IDX P6, R14, R13, R12, R11 ;  /* 0x0000000c0d0e7389 */ /* 0x00006400000c000b */
[----:B01----:R-:W-:Y:S01]  /*d5d0*/  ENDCOLLECTIVE ;  /* 0x000000000000791b */ /* 0x003fe20003800000 */
.L_x_3317:
[----:B------:R-:W-:Y:S02]  /*d5e0*/  ULDC UR4, c[0x0][0x288] ;  /* 0x0000a20000047ab9 */ /* 0x000fe40000000800 */
[----:B------:R-:W-:-:S05]  /*d5f0*/  IMAD R0, R0, UR4, RZ ;  /* 0x0000000400007c24 */ /* 0x000fca000f8e02ff */
[----:B------:R-:W-:Y:S01]  /*d600*/  ISETP.GE.AND P0, PT, R35, R0, PT ;  /* 0x000000002300720c */ /* 0x000fe20003f06270 */
[----:B------:R-:W-:Y:S02]  /*d610*/  IMAD.MOV.U32 R13, RZ, RZ, R5 ;  /* 0x000000ffff0d7224 */ /* 0x000fe400078e0005 */
[----:B------:R-:W-:-:S10]  /*d620*/  IMAD.MOV.U32 R12, RZ, RZ, 0x1 ;  /* 0x00000001ff0c7424 */ /* 0x000fd400078e00ff */
[----:B------:R-:W-:Y:S02]  /*d630*/  @!P0 LEA R7, R30, UR43, 0x1 ;  /* 0x0000002b1e078c11 */ /* 0x000fe4000f8e08ff */
[----:B------:R-:W-:-:S05]  /*d640*/  @!P0 LEA R14, P2, R22, R14, 0x1 ;  /* 0x0000000e160e8211 */ /* 0x000fca00078408ff */
[----:B------:R-:W-:Y:S02]  /*d650*/  @!P0 IMAD.X R3, RZ, RZ, R2, P2 ;  /* 0x000000ffff038224 */ /* 0x000fe400010e0602 */
[----:B------:R-:W-:-:S07]  /*d660*/  @!P0 IMAD.MOV.U32 R2, RZ, RZ, R14 ;  /* 0x000000ffff028224 */ /* 0x000fce00078e000e */
[----:B------:R-:W-:Y:S05]  /*d670*/  WARPSYNC.COLLECTIVE R15, `(.L_x_3318) ;  /* 0x000000000f087348 */ /* 0x000fea0003c00000 */
[----:B------:R0:W1:Y:S02]  /*d680*/  SHFL.IDX P6, R14, R13, R12, R11 ;  /* 0x0000000c0d0e7389 */ /* 0x00006400000c000b */
[----:B01----:R-:W-:Y:S01]  /*d690*/  ENDCOLLECTIVE ;  /* 0x000000000000791b */ /* 0x003fe20003800000 */
.L_x_3318:
[----:B------:R-:W-:Y:S01]  /*d6a0*/  @!PT LDS RZ, [RZ] ;  /* 0x00000000fffff984 */ /* 0x000fe20000000800 */
[----:B------:R-:W-:Y:S01]  /*d6b0*/  @!PT LDS RZ, [RZ] ;  /* 0x00000000fffff984 */ /* 0x000fe20000000800 */
[----:B------:R-:W-:Y:S01]  /*d6c0*/  @!PT LDS RZ, [RZ] ;  /* 0x00000000fffff984 */ /* 0x000fe20000000800 */
[----:B------:R0:W-:Y:S01]  /*d6d0*/  @!P0 LDGSTS.E.BYPASS.LTC128B.128 [R7+0x20400], desc[UR36][R2.64], !P1 ;  /* 0x2040000002078fae */ /* 0x0001e2000c901d64 */
[----:B------:R-:W-:Y:S01]  /*d6e0*/  ISETP.GE.AND P0, PT, R9, R0, PT ;  /* 0x000000000900720c */ /* 0x000fe20003f06270 */
[----:B------:R-:W-:Y:S01]  /*d6f0*/  IMAD.MOV.U32 R13, RZ, RZ, R4 ;  /* 0x000000ffff0d7224 */ /* 0x000fe200078e0004 */
[----:B0-----:R-:W-:-:S11]  /*d700*/  IADD3 R7, R35, 0x20, RZ ;  /* 0x0000002023077810 */ /* 0x001fd60007ffe0ff */
[----:B------:R-:W-:Y:S02]  /*d710*/  @!P0 LEA R9, R30, UR43, 0x1 ;  /* 0x0000002b1e098c11 */ /* 0x000fe4000f8e08ff */
[----:B------:R-:W-:-:S07]  /*d720*/  MOV R6, R14 ;  /* 0x0000000e00067202 */ /* 0x000fce0000000f00 */
[----:B------:R-:W-:Y:S05]  /*d730*/  WARPSYNC.COLLECTIVE R15, `(.L_x_3319) ;  /* 0x000000000f087348 */ /* 0x000fea0003c00000 */
[----:B------:R0:W1:Y:S02]  /*d740*/  SHFL.IDX P6, R14, R13, R12, R11 ;  /* 0x0000000c0d0e7389 */ /* 0x00006400000c000b */
[----:B01----:R-:W-:Y:S01]  /*d750*/  ENDCOLLECTIVE ;  /* 0x000000000000791b */ /* 0x003fe20003800000 */
.L_x_3319:
[----:B------:R-:W-:Y:S02]  /*d760*/  IMAD.MOV.U32 R13, RZ, RZ, R5 ;  /* 0x000000ffff0d7224 */ /* 0x000fe400078e0005 */
[----:B------:R-:W-:Y:S01]  /*d770*/  IMAD.MOV.U32 R12, RZ, RZ, 0x2 ;  /* 0x00000002ff0c7424 */ /* 0x000fe200078e00ff */
[----:B------:R-:W-:-:S13]  /*d780*/  @!P0 LEA R2, P2, R22, R14, 0x1 ;  /* 0x0000000e16028211 */ /* 0x000fda00078408ff */
[----:B------:R-:W-:Y:S05]  /*d790*/  WARPSYNC.COLLECTIVE R15, `(.L_x_3320) ;  /* 0x000000000f087348 */ /* 0x000fea0003c00000 */
[----:B------:R0:W1:Y:S02]  /*d7a0*/  SHFL.IDX P6, R14, R13, R12, R11 ;  /* 0x0000000c0d0e7389 */ /* 0x00006400000c000b */
[----:B01----:R-:W-:Y:S01]  /*d7b0*/  ENDCOLLECTIVE ;  /* 0x000000000000791b */ /* 0x003fe20003800000 */
.L_x_3320:
[----:B------:R-:W-:-:S05]  /*d7c0*/  @!P0 IMAD.X R3, RZ, RZ, R6, P2 ;  /* 0x000000ffff038224 */ /* 0x000fca00010e0606 */
[----:B------:R-:W-:Y:S01]  /*d7d0*/  @!PT LDS RZ, [RZ] ;  /* 0x00000000fffff984 */ /* 0x000fe20000000800 */
[----:B------:R-:W-:Y:S01]  /*d7e0*/  @!PT LDS RZ, [RZ] ;  /* 0x00000000fffff984 */ /* 0x000fe20000000800 */
[----:B------:R-:W-:Y:S01]  /*d7f0*/  @!PT LDS RZ, [RZ] ;  /* 0x00000000fffff984 */ /* 0x000fe20000000800 */
[----:B------:R0:W-:Y:S01]  /*d800*/  @!P0 LDGSTS.E.BYPASS.LTC128B.128 [R9+0x20c00], desc[UR36][R2.64], !P1 ;  /* 0x20c0000002098fae */ /* 0x0001e2000c901d64 */
[----:B------:R-:W-:Y:S01]  /*d810*/  ISETP.GE.AND P0, PT, R7, R0, PT ;  /* 0x000000000700720c */ /* 0x000fe20003f06270 */
[----:B------:R-:W-:-:S12]  /*d820*/  IMAD.MOV.U32 R13, RZ, RZ, R4 ;  /* 0x000000ffff0d7224 */ /* 0x000fd800078e0004 */
[----:B------:R-:W-:Y:S02]  /*d830*/  @!P0 LEA R7, R30, UR43, 0x1 ;  /* 0x0000002b1e078c11 */ /* 0x000fe4000f8e08ff */
[----:B0-----:R-:W-:-:S07]  /*d840*/  MOV R6, R14 ;  /* 0x0000000e00067202 */ /* 0x001fce0000000f00 */
[----:B------:R-:W-:Y:S05]  /*d850*/  WARPSYNC.COLLECTIVE R15, `(.L_x_3321) ;  /* 0x000000000f087348 */ /* 0x000fea0003c00000 */
[----:B------:R0:W1:Y:S02]  /*d860*/  SHFL.IDX P6, R14, R13, R12, R11 ;  /* 0x0000000c0d0e7389 */ /* 0x00006400000c000b */
[----:B01----:R-:W-:Y:S01]  /*d870*/  ENDCOLLECTIVE ;  /* 0x000000000000791b */ /* 0x003fe20003800000 */
.L_x_3321:
[----:B------:R-:W-:Y:S01]  /*d880*/  MOV R13, R5 ;  /* 0x00000005000d7202 */ /* 0x000fe20000000f00 */
[----:B------:R-:W-:Y:S01]  /*d890*/  IMAD.MOV.U32 R12, RZ, RZ, 0x3 ;  /* 0x00000003ff0c7424 */ /* 0x000fe200078e00ff */
[----:B------:R-:W-:-:S13]  /*d8a0*/  @!P0 LEA R2, P2, R22, R14, 0x1 ;  /* 0x0000000e16028211 */ /* 0x000fda00078408ff */
[----:B------:R-:W-:Y:S05]  /*d8b0*/  WARPSYNC.COLLECTIVE R15, `(.L_x_3322) ;  /* 0x000000000f087348 */ /* 0x000fea0003c00000 */
[----:B------:R0:W1:Y:S02]  /*d8c0*/  SHFL.IDX P6, R14, R13, R12, R11 ;  /* 0x0000000c0d0e7389 */ /* 0x00006400000c000b */
[----:B01----:R-:W-:Y:S01]  /*d8d0*/  ENDCOLLECTIVE ;  /* 0x000000000000791b */ /* 0x003fe20003800000 */
.L_x_3322:
[----:B------:R-:W-:-:S05]  /*d8e0*/  @!P0 IMAD.X R3, RZ, RZ, R6, P2 ;  /* 0x000000ffff038224 */ /* 0x000fca00010e0606 */
[----:B------:R-:W-:Y:S01]  /*d8f0*/  @!PT LDS RZ, [RZ] ;  /* 0x00000000fffff984 */ /* 0x000fe20000000800 */
[----:B------:R-:W-:Y:S01]  /*d900*/  @!PT LDS RZ, [RZ] ;  /* 0x00000000fffff984 */ /* 0x000fe20000000800 */
[----:B------:R-:W-:Y:S01]  /*d910*/  @!PT LDS RZ, [RZ] ;  /* 0x00000000fffff984 */ /* 0x000fe20000000800 */
[----:B------:R0:W-:Y:S01]  /*d920*/  @!P0 LDGSTS.E.BYPASS.LTC128B.128 [R7+0x21400], desc[UR36][R2.64], !P1 ;  /* 0x2140000002078fae */ /* 0x0001e2000c901d64 */
[----:B------:R-:W-:Y:S01]  /*d930*/  MOV R13, R4 ;  /* 0x00000004000d7202 */ /* 0x000fe20000000f00 */
[----:B------:R-:W-:-:S07]  /*d940*/  IMAD.MOV.U32 R6, RZ, RZ, R14 ;  /* 0x000000ffff067224 */ /* 0x000fce00078e000e */
[----:B0-----:R-:W-:Y:S05]  /*d950*/  WARPSYNC.COLLECTIVE R15, `(.L_x_3323) ;  /* 0x000000000f087348 */ /* 0x001fea0003c00000 */
[----:B------:R1:W2:Y:S02]  /*d960*/  SHFL.IDX P6, R14, R13, R12, R11 ;  /* 0x0000000c0d0e7389 */ /* 0x0002a400000c000b */
[----:B012---:R-:W-:Y:S01]  /*d970*/  ENDCOLLECTIVE ;  /* 0x000000000000791b */ /* 0x007fe20003800000 */
.L_x_3323:
[----:B------:R-:W-:Y:S05]  /*d980*/  BRA `(.L_x_3324) ;  /* 0xffffffd400c47947 */ /* 0x000fea000383ffff */
.L_x_3269:
[----:B0-----:R-:W-:-:S04]  /*d990*/  IMAD.U32 R3, RZ, RZ, UR43 ;  /* 0x0000002bff037e24 */ /* 0x001fc8000f8e00ff */
[----:B------:R0:W1:Y:S03]  /*d9a0*/  SYNCS.PHASECHK.TRANS64.TRYWAIT P0, [R3+URZ+0x28c20], R0 ;  /* 0x028c2000030075a7 */ /* 0x000066000800017f */
[----:B-1----:R-:W-:Y:S05]  /*d9b0*/  @!P0 NANOSLEEP.SYNCS 0x989680 ;  /* 0x009896800000895d */ /* 0x002fea0003900000 */
[----:B------:R-:W1:Y:S02]  /*d9c0*/  @!P0 SYNCS.PHASECHK.TRANS64 P0, [R3+URZ+0x28c20], R0 ;  /* 0x028c2000030085a7 */ /* 0x000e64000800007f */
[----:B-1----:R-:W-:Y:S05]  /*d9d0*/  @!P0 BRA `(.L_x_3269) ;  /* 0xfffffffc00ec8947 */ /* 0x002fea000383ffff */
[----:B------:R-:W-:Y:S05]  /*d9e0*/  BRA `(.L_x_3325) ;  /* 0xffffffd400f47947 */ /* 0x000fea000383ffff */
.L_x_3271:
[----:B0-----:R-:W-:-:S04]  /*d9f0*/  IMAD.U32 R3, RZ, RZ, UR43 ;  /* 0x0000002bff037e24 */ /* 0x001fc8000f8e00ff */
[----:B------:R0:W1:Y:S03]  /*da00*/  SYNCS.PHASECHK.TRANS64.TRYWAIT P0, [R3+URZ+0x28c60], R0 ;  /* 0x028c6000030075a7 */ /* 0x000066000800017f */
[----:B-1----:R-:W-:Y:S05]  /*da10*/  @!P0 NANOSLEEP.SYNCS 0x989680 ;  /* 0x009896800000895d */ /* 0x002fea0003900000 */
[----:B------:R-:W1:Y:S02]  /*da20*/  @!P0 SYNCS.PHASECHK.TRANS64 P0, [R3+URZ+0x28c60], R0 ;  /* 0x028c6000030085a7 */ /* 0x000e64000800007f */
[----:B-1----:R-:W-:Y:S05]  /*da30*/  @!P0 BRA `(.L_x_3271) ;  /* 0xfffffffc00ec8947 */ /* 0x002fea000383ffff */
[----:B------:R-:W-:Y:S05]  /*da40*/  BRA `(.L_x_3326) ;  /* 0xffffffd400f07947 */ /* 0x000fea000383ffff */
.L_x_3272:
        /* <DEDUP_REMOVED lines=8> */
.L_x_3328:
[----:B------:R-:W-:Y:S05]  /*dad0*/  BSYNC B0 ;  /* 0x0000000000007941 */ /* 0x000fea0003800000 */
.L_x_3327:
[----:B------:R-:W-:Y:S01]  /*dae0*/  IMAD.MOV.U32 R13, RZ, RZ, R0 ;  /* 0x000000ffff0d7224 */ /* 0x000fe200078e0000 */
[----:B------:R-:W-:Y:S01]  /*daf0*/  MOV R12, RZ ;  /* 0x000000ff000c7202 */ /* 0x000fe20000000f00 */
[----:B------:R-:W-:Y:S01]  /*db00*/  IMAD.MOV.U32 R11, RZ, RZ, 0x181f ;  /* 0x0000181fff0b7424 */ /* 0x000fe200078e00ff */
[----:B------:R-:W-:Y:S01]  /*db10*/  SHF.L.U32 R8, R22, 0x1, RZ ;  /* 0x0000000116087819 */ /* 0x000fe200000006ff */
[----:B------:R-:W-:Y:S01]  /*db20*/  IMAD.MOV.U32 R15, RZ, RZ, -0x1 ;  /* 0xffffffffff0f7424 */ /* 0x000fe200078e00ff */
[----:B------:R-:W-:Y:S01]  /*db30*/  LOP3.LUT R4, R17, 0x1, RZ, 0xc0, !PT ;  /* 0x0000000111047812 */ /* 0x000fe200078ec0ff */
[----:B------:R-:W-:Y:S01]  /*db40*/  IMAD.MOV.U32 R3, RZ, RZ, R14 ;  /* 0x000000ffff037224 */ /* 0x000fe200078e000e */
[----:B------:R-:W-:-:S07]  /*db50*/  LEA R7, R30, UR43, 0x1 ;  /* 0x0000002b1e077c11 */ /* 0x000fce000f8e08ff */
[----:B------:R-:W-:Y:S05]  /*db60*/  WARPSYNC.COLLECTIVE R15, `(.L_x_3329) ;  /* 0x000000000f087348 */ /* 0x000fea0003c00000 */
[----:B------:R0:W1:Y:S02]  /*db70*/  SHFL.IDX P6, R14, R13, R12, R11 ;  /* 0x0000000c0d0e7389 */ /* 0x00006400000c000b */
[----:B01----:R-:W-:Y:S01]  /*db80*/  ENDCOLLECTIVE ;  /* 0x000000000000791b */ /* 0x003fe20003800000 */
.L_x_3329:
[----:B------:R-:W-:Y:S02]  /*db90*/  ISETP.NE.U32.AND P1, PT, R4, 0x1, PT ;  /* 0x000000010400780c */ /* 0x000fe40003f25070 */
[C---:B------:R-:W-:Y:S02]  /*dba0*/  LOP3.LUT P5, RZ, R17.reuse, 0x2, RZ, 0xc0, !PT ;  /* 0x0000000211ff7812 */ /* 0x040fe400078ac0ff */
[C---:B------:R-:W-:Y:S02]  /*dbb0*/  LOP3.LUT P4, RZ, R17.reuse, 0x4, RZ, 0xc0, !PT ;  /* 0x0000000411ff7812 */ /* 0x040fe4000788c0ff */
[C---:B------:R-:W-:Y:S02]  /*dbc0*/  LOP3.LUT P3, RZ, R17.reuse, 0x8, RZ, 0xc0, !PT ;  /* 0x0000000811ff7812 */ /* 0x040fe4000786c0ff */
[----:B------:R-:W-:Y:S02]  /*dbd0*/  LOP3.LUT P2, RZ, R17, 0x10, RZ, 0xc0, !PT ;  /* 0x0000001011ff7812 */ /* 0x000fe4000784c0ff */
[----:B------:R-:W-:-:S02]  /*dbe0*/  LOP3.LUT R16, R16, 0xfffffeff, RZ, 0xc0, !PT ;  /* 0xfffffeff10107812 */ /* 0x000fc400078ec0ff */
[----:B------:R-:W-:Y:S01]  /*dbf0*/  PRMT R4, R17, 0x8880, RZ ;  /* 0x0000888011047816 */ /* 0x000fe200000000ff */
[----:B------:R-:W-:Y:S01]  /*dc00*/  IMAD.MOV.U32 R13, RZ, RZ, R6 ;  /* 0x000000ffff0d7224 */ /* 0x000fe200078e0006 */
[----:B------:R-:W-:Y:S02]  /*dc10*/  @P1 LOP3.LUT R16, R16, 0x100, RZ, 0xfc, !PT ;  /* 0x0000010010101812 */ /* 0x000fe400078efcff */
[----:B------:R-:W-:Y:S02]  /*dc20*/  MOV R12, 0x1 ;  /* 0x00000001000c7802 */ /* 0x000fe40000000f00 */
[----:B------:R-:W-:Y:S02]  /*dc30*/  LOP3.LUT R16, R16, 0xfffffdff, RZ, 0xc0, !PT ;  /* 0xfffffdff10107812 */ /* 0x000fe400078ec0ff */
[----:B------:R-:W-:-:S05]  /*dc40*/  IADD3 R2, P0, R14, R8, RZ ;  /* 0x000000080e027210 */ /* 0x000fca0007f1e0ff */
[----:B------:R-:W-:Y:S01]  /*dc50*/  IMAD.X R3, RZ, RZ, R3, P0 ;  /* 0x000000ffff037224 */ /* 0x000fe200000e0603 */
[----:B------:R-:W-:Y:S02]  /*dc60*/  ISETP.LT.OR P0, PT, R18, 0x1, P1 ;  /* 0x000000011200780c */ /* 0x000fe40000f01670 */
[----:B------:R-:W-:-:S11]  /*dc70*/  LOP3.LUT P1, RZ, R17, 0x20, RZ, 0xc0, !PT ;  /* 0x0000002011ff7812 */ /* 0x000fd6000782c0ff */
[----:B------:R-:W-:Y:S01]  /*dc80*/  @!PT LDS RZ, [RZ] ;  /* 0x00000000fffff984 */ /* 0x000fe20000000800 */
[----:B------:R-:W-:Y:S01]  /*dc90*/  @!PT LDS RZ, [RZ] ;  /* 0x00000000fffff984 */ /* 0x000fe20000000800 */
[----:B------:R-:W-:Y:S01]  /*dca0*/  @!PT LDS RZ, [RZ] ;  /* 0x00000000fffff984 */ /* 0x000fe20000000800 */
        /* <DEDUP_REMOVED lines=12> */
[----:B------:R-:W-:-:S13]  /*dd70*/  ISETP.LT.OR P6, PT, R18, 0x1, !P0 ;  /* 0x000000011200780c */ /* 0x000fda00047c1670 */
[----:B------:R0:W-:Y:S01]  /*dd80*/  LDGSTS.E.BYPASS.LTC128B.128 [R7+0xc400], desc[UR36][R2.64+0x300], !P6 ;  /* 0x0c40030002077fae */ /* 0x0001e2000f101d64 */
[----:B------:R-:W-:Y:S01]  /*dd90*/  ISETP.GT.AND P6, PT, R4, -0x1, PT ;  /* 0xffffffff0400780c */ /* 0x000fe20003fc4270 */
[----:B------:R-:W-:-:S12]  /*dda0*/  IMAD.MOV.U32 R4, RZ, RZ, RZ ;  /* 0x000000ffff047224 */ /* 0x000fd800078e00ff */
[----:B------:R-:W-:Y:S02]  /*ddb0*/  @P6 LOP3.LUT R16, R16, 0x200, RZ, 0xfc, !PT ;  /* 0x0000020010106812 */ /* 0x000fe400078efcff */
[----:B------:R-:W-:-:S13]  /*ddc0*/  ISETP.LT.OR P6, PT, R18, 0x1, P6 ;  /* 0x000000011200780c */ /* 0x000fda00037c1670 */
[----:B------:R0:W-:Y:S02]  /*ddd0*/  LDGSTS.E.BYPASS.LTC128B.128 [R7+0xe400], desc[UR36][R2.64+0x380], !P6 ;  /* 0x0e40038002077fae */ /* 0x0001e4000f101d64 */
[----:B0-----:R-:W-:Y:S05]  /*dde0*/  WARPSYNC.COLLECTIVE R15, `(.L_x_3330) ;  /* 0x000000000f087348 */ /* 0x001fea0003c00000 */
[----:B------:R1:W2:Y:S02]  /*ddf0*/  SHFL.IDX P6, R14, R13, R12, R11 ;  /* 0x0000000c0d0e7389 */ /* 0x0002a400000c000b */
[----:B012---:R-:W-:Y:S01]  /*de00*/  ENDCOLLECTIVE ;  /* 0x000000000000791b */ /* 0x007fe20003800000 */
.L_x_3330:
[----:B------:R-:W-:Y:S02]  /*de10*/  IMAD.MOV.U32 R13, RZ, RZ, R0 ;  /* 0x000000ffff0d7224 */ /* 0x000fe400078e0000 */
[----:B------:R-:W-:-:S07]  /*de20*/  IMAD.MOV.U32 R5, RZ, RZ, R14 ;  /* 0x000000ffff057224 */ /* 0x000fce00078e000e */
[----:B------:R-:W-:Y:S05]  /*de30*/  WARPSYNC.COLLECTIVE R15, `(.L_x_3331) ;  /* 0x000000000f087348 */ /* 0x000fea0003c00000 */
[----:B------:R0:W1:Y:S02]  /*de40*/  SHFL.IDX P6, R14, R13, R12, R11 ;  /* 0x0000000c0d0e7389 */ /* 0x00006400000c000b */
[----:B01----:R-:W-:Y:S01]  /*de50*/  ENDCOLLECTIVE ;  /* 0x000000000000791b */ /* 0x003fe20003800000 */
.L_x_3331:
[----:B------:R-:W-:Y:S02]  /*de60*/  IMAD.MOV.U32 R13, RZ, RZ, R6 ;  /* 0x000000ffff0d7224 */ /* 0x000fe400078e0006 */
[----:B------:R-:W-:Y:S01]  /*de70*/  IMAD.MOV.U32 R12, RZ, RZ, 0x2 ;  /* 0x00000002ff0c7424 */ /* 0x000fe200078e00ff */
[----:B------:R-:W-:-:S04]  /*de80*/  IADD3 R2, P6, R14, R8, RZ ;  /* 0x000000080e027210 */ /* 0x000fc80007fde0ff */
[----:B------:R-:W-:Y:S02]  /*de90*/  IADD3.X R3, RZ, R5, RZ, P6, !PT ;  /* 0x00000005ff037210 */ /* 0x000fe400037fe4ff */
[----:B------:R-:W-:-:S04]  /*dea0*/  LOP3.LUT P6, RZ, R16, 0x100, RZ, 0xc0, !PT ;  /* 0x0000010010ff7812 */ /* 0x000fc800078cc0ff */
[----:B------:R-:W-:-:S13]  /*deb0*/  ISETP.LT.OR P6, PT, R18, 0x11, P6 ;  /* 0x000000111200780c */ /* 0x000fda00037c1670 */
        /* <DEDUP_REMOVED lines=18> */
[----:B------:R0:W-:Y:S02]  /*dfe0*/  LDGSTS.E.BYPASS.LTC128B.128 [R7+0xec00], desc[UR36][R2.64+0x380], !P6 ;  /* 0x0ec0038002077fae */ /* 0x0001e4000f101d64 */
[----:B0-----:R-:W-:Y:S05]  /*dff0*/  WARPSYNC.COLLECTIVE R15, `(.L_x_3332) ;  /* 0x000000000f087348 */ /* 0x001fea0003c00000 */
[----:B------:R1:W2:Y:S02]  /*e000*/  SHFL.IDX P6, R14, R13, R12, R11 ;  /* 0x0000000c0d0e7389 */ /* 0x0002a400000c000b */
[----:B012---:R-:W-:Y:S01]  /*e010*/  ENDCOLLECTIVE ;  /* 0x000000000000791b */ /* 0x007fe20003800000 */
.L_x_3332:
[----:B------:R-:W-:Y:S01]  /*e020*/  IMAD.MOV.U32 R13, RZ, RZ, R0 ;  /* 0x000000ffff0d7224 */ /* 0x000fe200078e0000 */
[----:B------:R-:W-:-:S07]  /*e030*/  MOV R9, R14 ;  /* 0x0000000e00097202 */ /* 0x000fce0000000f00 */
[----:B------:R-:W-:Y:S05]  /*e040*/  WARPSYNC.COLLECTIVE R15, `(.L_x_3333) ;  /* 0x000000000f087348 */ /* 0x000fea0003c00000 */
[----:B------:R0:W1:Y:S02]  /*e050*/  SHFL.IDX P6, R14, R13, R12, R11 ;  /* 0x0000000c0d0e7389 */ /* 0x00006400000c000b */
[----:B01----:R-:W-:Y:S01]  /*e060*/  ENDCOLLECTIVE ;  /* 0x000000000000791b */ /* 0x003fe20003800000 */
.L_x_3333:
[----:B------:R-:W-:Y:S01]  /*e070*/  MOV R13, R6 ;  /* 0x00000006000d7202 */ /* 0x000fe20000000f00 */
[----:B------:R-:W-:Y:S01]  /*e080*/  IMAD.MOV.U32 R12, RZ, RZ, 0x3 ;  /* 0x00000003ff0c7424 */ /* 0x000fe200078e00ff */
[----:B------:R-:W-:-:S05]  /*e090*/  IADD3 R2, P6, R14, R8, RZ ;  /* 0x000000080e027210 */ /* 0x000fca0007fde0ff */
[----:B------:R-:W-:Y:S01]  /*e0a0*/  IMAD.X R3, RZ, RZ, R9, P6 ;  /* 0x000000ffff037224 */ /* 0x000fe200030e0609 */
        /* <DEDUP_REMOVED lines=24> */
.L_x_3334:
[----:B------:R-:W-:Y:S01]  /*e230*/  MOV R13, R0 ;  /* 0x00000000000d7202 */ /* 0x000fe20000000f00 */
[----:B------:R-:W-:-:S07]  /*e240*/  IMAD.MOV.U32 R6, RZ, RZ, R14 ;  /* 0x000000ffff067224 */ /* 0x000fce00078e000e */
[----:B------:R-:W-:Y:S05]  /*e250*/  WARPSYNC.COLLECTIVE R15, `(.L_x_3335) ;  /* 0x000000000f087348 */ /* 0x000fea0003c00000 */
[----:B------:R0:W1:Y:S02]  /*e260*/  SHFL.IDX P6, R14, R13, R12, R11 ;  /* 0x0000000c0d0e7389 */ /* 0x00006400000c000b */
[----:B01----:R-:W-:Y:S01]  /*e270*/  ENDCOLLECTIVE ;  /* 0x000000000000791b */ /* 0x003fe20003800000 */
.L_x_3335:
[----:B------:R-:W-:Y:S05]  /*e280*/  BRA `(.L_x_3336) ;  /* 0xffffffd400847947 */ /* 0x000fea000383ffff */
.L_x_3279:
[----:B-1----:R1:W2:Y:S02]  /*e290*/  SYNCS.PHASECHK.TRANS64.TRYWAIT P0, [R10+URZ+0x28c40], R20 ;  /* 0x028c40140a0075a7 */ /* 0x0022a4000800017f */
[----:B--2---:R-:W-:Y:S05]  /*e2a0*/  @!P0 NANOSLEEP.SYNCS 0x989680 ;  /* 0x009896800000895d */ /* 0x004fea0003900000 */
[----:B------:R-:W2:Y:S02]  /*e2b0*/  @!P0 SYNCS.PHASECHK.TRANS64 P0, [R10+URZ+0x28c40], R20 ;  /* 0x028c40140a0085a7 */ /* 0x000ea4000800007f */
[----:B--2---:R-:W-:Y:S05]  /*e2c0*/  @!P0 BRA `(.L_x_3279) ;  /* 0xfffffffc00f08947 */ /* 0x004fea000383ffff */
[----:B------:R-:W-:Y:S05]  /*e2d0*/  BRA `(.L_x_3337) ;  /* 0xffffffd800bc7947 */ /* 0x000fea000383ffff */
.L_x_3280:
        /* <DEDUP_REMOVED lines=8> */
.L_x_3339:
[----:B------:R-:W-:Y:S05]  /*e360*/  BSYNC B1 ;  /* 0x0000000000017941 */ /* 0x000fea0003800000 */
.L_x_3338:
        /* <DEDUP_REMOVED lines=9> */
.L_x_3340:
[----:B------:R-:W-:Y:S01]  /*e400*/  MOV R13, R29 ;  /* 0x0000001d000d7202 */ /* 0x000fe20000000f00 */
[----:B------:R-:W-:Y:S01]  /*e410*/  IMAD.MOV.U32 R12, RZ, RZ, 0x1 ;  /* 0x00000001ff0c7424 */ /* 0x000fe200078e00ff */
[----:B------:R-:W-:-:S13]  /*e420*/  IADD3 R2, P0, R14, R8, RZ ;  /* 0x000000080e027210 */ /* 0x000fda0007f1e0ff */
[----:B------:R-:W-:Y:S05]  /*e430*/  WARPSYNC.COLLECTIVE R15, `(.L_x_3341) ;  /* 0x000000000f087348 */ /* 0x000fea0003c00000 */
[----:B------:R0:W1:Y:S02]  /*e440*/  SHFL.IDX P6, R14, R13, R12, R11 ;  /* 0x0000000c0d0e7389 */ /* 0x00006400000c000b */
[----:B01----:R-:W-:Y:S01]  /*e450*/  ENDCOLLECTIVE ;  /* 0x000000000000791b */ /* 0x003fe20003800000 */
.L_x_3341:
[----:B------:R-:W-:-:S05]  /*e460*/  IMAD.X R3, RZ, RZ, R3, P0 ;  /* 0x000000ffff037224 */ /* 0x000fca00000e0603 */
[----:B------:R-:W-:Y:S01]  /*e470*/  @!PT LDS RZ, [RZ] ;  /* 0x00000000fffff984 */ /* 0x000fe20000000800 */
[----:B------:R-:W-:Y:S01]  /*e480*/  @!PT LDS RZ, [RZ] ;  /* 0x00000000fffff984 */ /* 0x000fe20000000800 */
[----:B------:R-:W-:Y:S01]  /*e490*/  @!PT LDS RZ, [RZ] ;  /* 0x00000000fffff984 */ /* 0x000fe20000000800 */
[----:B------:R0:W-:Y:S01]  /*e4a0*/  LDGSTS.E.BYPASS.LTC128B.128 [R27+0x22400], desc[UR36][R2.64], !P1 ;  /* 0x22400000021b7fae */ /* 0x0001e2000c901d64 */
[----:B------:R-:W-:Y:S01]  /*e4b0*/  MOV R13, R26 ;  /* 0x0000001a000d7202 */ /* 0x000fe20000000f00 */
[----:B0-----:R-:W-:-:S07]  /*e4c0*/  IMAD.MOV.U32 R3, RZ, RZ, R14 ;  /* 0x000000ffff037224 */ /* 0x001fce00078e000e */
[----:B------:R-:W-:Y:S05]  /*e4d0*/  WARPSYNC.COLLECTIVE R15, `(.L_x_3342) ;  /* 0x000000000f087348 */ /* 0x000fea0003c00000 */
[----:B------:R0:W1:Y:S02]  /*e4e0*/  SHFL.IDX P6, R14, R13, R12, R11 ;  /* 0x0000000c0d0e7389 */ /* 0x00006400000c000b */
[----:B01----:R-:W-:Y:S01]  /*e4f0*/  ENDCOLLECTIVE ;  /* 0x000000000000791b */ /* 0x003fe20003800000 */
.L_x_3342:
[----:B------:R-:W-:Y:S01]  /*e500*/  IMAD.MOV.U32 R13, RZ, RZ, R29 ;  /* 0x000000ffff0d7224 */ /* 0x000fe200078e001d */
[----:B------:R-:W-:Y:S02]  /*e510*/  MOV R12, 0x2 ;  /* 0x00000002000c7802 */ /* 0x000fe40000000f00 */
[----:B------:R-:W-:-:S13]  /*e520*/  IADD3 R2, P0, R14, R8, RZ ;  /* 0x000000080e027210 */ /* 0x000fda0007f1e0ff */
[----:B------:R-:W-:Y:S05]  /*e530*/  WARPSYNC.COLLECTIVE R15, `(.L_x_3343) ;  /* 0x000000000f087348 */ /* 0x000fea0003c00000 */
[----:B------:R0:W1:Y:S02]  /*e540*/  SHFL.IDX P6, R14, R13, R12, R11 ;  /* 0x0000000c0d0e7389 */ /* 0x00006400000c000b */
[----:B01----:R-:W-:Y:S01]  /*e550*/  ENDCOLLECTIVE ;  /* 0x000000000000791b */ /* 0x003fe20003800000 */
.L_x_3343:
[----:B------:R-:W-:-:S05]  /*e560*/  IMAD.X R3, RZ, RZ, R3, P0 ;  /* 0x000000ffff037224 */ /* 0x000fca00000e0603 */
[----:B------:R-:W-:Y:S01]  /*e570*/  @!PT LDS RZ, [RZ] ;  /* 0x00000000fffff984 */ /* 0x000fe20000000800 */
[----:B------:R-:W-:Y:S01]  /*e580*/  @!PT LDS RZ, [RZ] ;  /* 0x00000000fffff984 */ /* 0x000fe20000000800 */
[----:B------:R-:W-:Y:S01]  /*e590*/  @!PT LDS RZ, [RZ] ;  /* 0x00000000fffff984 */ /* 0x000fe20000000800 */
[----:B------:R0:W-:Y:S01]  /*e5a0*/  LDGSTS.E.BYPASS.LTC128B.128 [R27+0x22c00], desc[UR36][R2.64], !P1 ;  /* 0x22c00000021b7fae */ /* 0x0001e2000c901d64 */
[----:B------:R-:W-:Y:S02]  /*e5b0*/  IMAD.MOV.U32 R13, RZ, RZ, R26 ;  /* 0x000000ffff0d7224 */ /* 0x000fe400078e001a */
[----:B0-----:R-:W-:-:S07]  /*e5c0*/  IMAD.MOV.U32 R3, RZ, RZ, R14 ;  /* 0x000000ffff037224 */ /* 0x001fce00078e000e */
[----:B------:R-:W-:Y:S05]  /*e5d0*/  WARPSYNC.COLLECTIVE R15, `(.L_x_3344) ;  /* 0x000000000f087348 */ /* 0x000fea0003c00000 */
[----:B------:R0:W1:Y:S02]  /*e5e0*/  SHFL.IDX P6, R14, R13, R12, R11 ;  /* 0x0000000c0d0e7389 */ /* 0x00006400000c000b */
[----:B01----:R-:W-:Y:S01]  /*e5f0*/  ENDCOLLECTIVE ;  /* 0x000000000000791b */ /* 0x003fe20003800000 */
.L_x_3344:
[----:B------:R-:W-:Y:S02]  /*e600*/  IMAD.MOV.U32 R13, RZ, RZ, R29 ;  /* 0x000000ffff0d7224 */ /* 0x000fe400078e001d */
[----:B------:R-:W-:Y:S01]  /*e610*/  IMAD.MOV.U32 R12, RZ, RZ, 0x3 ;  /* 0x00000003ff0c7424 */ /* 0x000fe200078e00ff */
[----:B------:R-:W-:-:S13]  /*e620*/  IADD3 R2, P0, R14, R8, RZ ;  /* 0x000000080e027210 */ /* 0x000fda0007f1e0ff */
[----:B------:R-:W-:Y:S05]  /*e630*/  WARPSYNC.COLLECTIVE R15, `(.L_x_3345) ;  /* 0x000000000f087348 */ /* 0x000fea0003c00000 */
[----:B------:R0:W1:Y:S02]  /*e640*/  SHFL.IDX P6, R14, R13, R12, R11 ;  /* 0x0000000c0d0e7389 */ /* 0x00006400000c000b */
[----:B01----:R-:W-:Y:S01]  /*e650*/  ENDCOLLECTIVE ;  /* 0x000000000000791b */ /* 0x003fe20003800000 */
.L_x_3345:
[----:B------:R-:W-:-:S05]  /*e660*/  IADD3.X R3, RZ, R3, RZ, P0, !PT ;  /* 0x00000003ff037210 */ /* 0x000fca00007fe4ff */
[----:B------:R-:W-:Y:S01]  /*e670*/  @!PT LDS RZ, [RZ] ;  /* 0x00000000fffff984 */ /* 0x000fe20000000800 */
[----:B------:R-:W-:Y:S01]  /*e680*/  @!PT LDS RZ, [RZ] ;  /* 0x00000000fffff984 */ /* 0x000fe20000000800 */
[----:B------:R-:W-:Y:S01]  /*e690*/  @!PT LDS RZ, [RZ] ;  /* 0x00000000fffff984 */ /* 0x000fe20000000800 */
[----:B------:R0:W-:Y:S01]  /*e6a0*/  LDGSTS.E.BYPASS.LTC128B.128 [R27+0x23400], desc[UR36][R2.64], !P1 ;  /* 0x23400000021b7fae */ /* 0x0001e2000c901d64 */
[----:B------:R-:W-:Y:S01]  /*e6b0*/  IMAD.MOV.U32 R13, RZ, RZ, R26 ;  /* 0x000000ffff0d7224 */ /* 0x000fe200078e001a */
[----:B------:R-:W-:-:S07]  /*e6c0*/  MOV R34, R14 ;  /* 0x0000000e00227202 */ /* 0x000fce0000000f00 */
[----:B0-----:R-:W-:Y:S05]  /*e6d0*/  WARPSYNC.COLLECTIVE R15, `(.L_x_3346) ;  /* 0x000000000f087348 */ /* 0x001fea0003c00000 */
[----:B------:R1:W2:Y:S02]  /*e6e0*/  SHFL.IDX P6, R14, R13, R12, R11 ;  /* 0x0000000c0d0e7389 */ /* 0x0002a400000c000b */
[----:B012---:R-:W-:Y:S01]  /*e6f0*/  ENDCOLLECTIVE ;  /* 0x000000000000791b */ /* 0x007fe20003800000 */
.L_x_3346:
[----:B------:R-:W-:Y:S05]  /*e700*/  BRA `(.L_x_3347) ;  /* 0xffffffd800707947 */ /* 0x000fea000383ffff */
.L_x_3285:
[----:B---3--:R3:W4:Y:S02]  /*e710*/  SYNCS.PHASECHK.TRANS64.TRYWAIT P0, [R10+URZ+0x28c60], R20 ;  /* 0x028c60140a0075a7 */ /* 0x008724000800017f */
[----:B----4-:R-:W-:Y:S05]  /*e720*/  @!P0 NANOSLEEP.SYNCS 0x989680 ;  /* 0x009896800000895d */ /* 0x010fea0003900000 */
[----:B------:R-:W4:Y:S02]  /*e730*/  @!P0 SYNCS.PHASECHK.TRANS64 P0, [R10+URZ+0x28c60], R20 ;  /* 0x028c60140a0085a7 */ /* 0x000f24000800007f */
[----:B----4-:R-:W-:Y:S05]  /*e740*/  @!P0 BRA `(.L_x_3285) ;  /* 0xfffffffc00f08947 */ /* 0x010fea000383ffff */
[----:B------:R-:W-:Y:S05]  /*e750*/  BRA `(.L_x_3348) ;  /* 0xffffffd800bc7947 */ /* 0x000fea000383ffff */
.L_x_3286:
[----:B------:R-:W-:Y:S01]  /*e760*/  BSSY B1, `(.L_x_3349) ;  /* 0x0000008000017945 */ /* 0x000fe20003800000 */
[----:B------:R-:W-:Y:S01]  /*e770*/  IMAD.MOV.U32 R13, RZ, RZ, R19 ;  /* 0x000000ffff0d7224 */ /* 0x000fe200078e0013 */
[----:B------:R-:W-:Y:S01]  /*e780*/  MOV R12, RZ ;  /* 0x000000ff000c7202 */ /* 0x000fe20000000f00 */
[----:B------:R-:W-:Y:S02]  /*e790*/  IMAD.MOV.U32 R11, RZ, RZ, 0x181f ;  /* 0x0000181fff0b7424 */ /* 0x000fe400078e00ff */
[----:B------:R-:W-:-:S07]  /*e7a0*/  IMAD.MOV.U32 R15, RZ, RZ, -0x1 ;  /* 0xffffffffff0f7424 */ /* 0x000fce00078e00ff */
[----:B-123--:R-:W-:Y:S05]  /*e7b0*/  WARPSYNC.COLLECTIVE R15, `(.L_x_3350) ;  /* 0x000000000f087348 */ /* 0x00efea0003c00000 */
[----:B------:R0:W4:Y:S02]  /*e7c0*/  SHFL.IDX P6, R14, R13, R12, R11 ;  /* 0x0000000c0d0e7389 */ /* 0x00012400000c000b */
[----:B01234-:R-:W-:Y:S01]  /*e7d0*/  ENDCOLLECTIVE ;  /* 0x000000000000791b */ /* 0x01ffe20003800000 */
.L_x_3350:
[----:B------:R-:W-:Y:S05]  /*e7e0*/  BSYNC B1 ;  /* 0x0000000000017941 */ /* 0x000fea0003800000 */
.L_x_3349:
[----:B------:R-:W-:Y:S01]  /*e7f0*/  IMAD.MOV.U32 R13, RZ, RZ, R18 ;  /* 0x000000ffff0d7224 */ /* 0x000fe200078e0012 */
[----:B------:R-:W-:Y:S01]  /*e800*/  MOV R11, 0x181f ;  /* 0x0000181f000b7802 */ /* 0x000fe20000000f00 */
[----:B------:R-:W-:Y:S01]  /*e810*/  IMAD.MOV.U32 R12, RZ, RZ, RZ ;  /* 0x000000ffff0c7224 */ /* 0x000fe200078e00ff */
[----:B------:R-:W-:Y:S01]  /*e820*/  MOV R3, R14 ;  /* 0x0000000e00037202 */ /* 0x000fe20000000f00 */
[----:B------:R-:W-:Y:S01]  /*e830*/  IMAD.MOV.U32 R15, RZ, RZ, -0x1 ;  /* 0xffffffffff0f7424 */ /* 0x000fe200078e00ff */
[----:B------:R-:W-:Y:S02]  /*e840*/  LEA R17, R17, UR43, 0x1 ;  /* 0x0000002b11117c11 */ /* 0x000fe4000f8e08ff */
[----:B------:R-:W-:-:S13]  /*e850*/  LOP3.LUT P2, RZ, R16, 0x20, RZ, 0xc0, !PT ;  /* 0x0000002010ff7812 */ /* 0x000fda000784c0ff */
[----:B------:R-:W-:Y:S05]  /*e860*/  WARPSYNC.COLLECTIVE R15, `(.L_x_3351) ;  /* 0x000000000f087348 */ /* 0x000fea0003c00000 */
[----:B------:R0:W1:Y:S02]  /*e870*/  SHFL.IDX P6, R14, R13, R12, R11 ;  /* 0x0000000c0d0e7389 */ /* 0x00006400000c000b */
[----:B01----:R-:W-:Y:S01]  /*e880*/  ENDCOLLECTIVE ;  /* 0x000000000000791b */ /* 0x003fe20003800000 */
.L_x_3351:
[C---:B------:R-:W-:Y:S02]  /*e890*/  LOP3.LUT P1, RZ, R16.reuse, 0x10, RZ, 0xc0, !PT ;  /* 0x0000001010ff7812 */ /* 0x040fe4000782c0ff */
[----:B------:R-:W-:Y:S02]  /*e8a0*/  P2R R4, PR, RZ, 0x20 ;  /* 0x00000020ff047803 */ /* 0x000fe40000000000 */
[----:B------:R-:W-:Y:S01]  /*e8b0*/  MOV R13, R19 ;  /* 0x00000013000d7202 */ /* 0x000fe20000000f00 */
[----:B------:R-:W-:Y:S01]  /*e8c0*/  IMAD.MOV.U32 R12, RZ, RZ, 0x1 ;  /* 0x00000001ff0c7424 */ /* 0x000fe200078e00ff */
[----:B------:R-:W-:Y:S02]  /*e8d0*/  LOP3.LUT P6, RZ, R16, 0x40, RZ, 0xc0, !PT ;  /* 0x0000004010ff7812 */ /* 0x000fe400078cc0ff */
[----:B------:R-:W-:-:S05]  /*e8e0*/  IADD3 R2, P0, R14, R8, RZ ;  /* 0x000000080e027210 */ /* 0x000fca0007f1e0ff */
[----:B------:R-:W-:Y:S01]  /*e8f0*/  IMAD.X R3, RZ, RZ, R3, P0 ;  /* 0x000000ffff037224 */ /* 0x000fe200000e0603 */
[----:B------:R-:W-:-:S05]  /*e900*/  ISETP.NE.U32.AND P0, PT, R28, RZ, PT ;  /* 0x000000ff1c00720c */ /* 0x000fca0003f05070 */
[----:B------:R-:W-:Y:S01]  /*e910*/  @!PT LDS RZ, [RZ] ;  /* 0x00000000fffff984 */ /* 0x000fe20000000800 */
[----:B------:R-:W-:Y:S01]  /*e920*/  @!PT LDS RZ, [RZ] ;  /* 0x00000000fffff984 */ /* 0x000fe20000000800 */
[----:B------:R-:W-:Y:S01]  /*e930*/  @!PT LDS RZ, [RZ] ;  /* 0x00000000fffff984 */ /* 0x000fe20000000800 */
[----:B------:R0:W-:Y:S08]  /*e940*/  LDGSTS.E.BYPASS.LTC128B.128 [R17+0x400], desc[UR36][R2.64], !P6 ;  /* 0x0040000002117fae */ /* 0x0001f0000f101d64 */
[----:B0-----:R-:W-:Y:S05]  /*e950*/  WARPSYNC.COLLECTIVE R15, `(.L_x_3352) ;  /* 0x000000000f087348 */ /* 0x001fea0003c00000 */
[----:B------:R1:W2:Y:S02]  /*e960*/  SHFL.IDX P6, R14, R13, R12, R11 ;  /* 0x0000000c0d0e7389 */ /* 0x0002a400000c000b */
[----:B012---:R-:W-:Y:S01]  /*e970*/  ENDCOLLECTIVE ;  /* 0x000000000000791b */ /* 0x007fe20003800000 */
.L_x_3352:
[----:B------:R-:W-:Y:S01]  /*e980*/  @!PT LDS RZ, [RZ] ;  /* 0x00000000fffff984 */ /* 0x000fe20000000800 */
[----:B------:R-:W-:Y:S01]  /*e990*/  @!PT LDS RZ, [RZ] ;  /* 0x00000000fffff984 */ /* 0x000fe20000000800 */
[----:B------:R-:W-:Y:S01]  /*e9a0*/  @!PT LDS RZ, [RZ] ;  /* 0x00000000fffff984 */ /* 0x000fe20000000800 */
[----:B------:R0:W-:Y:S04]  /*e9b0*/  LDGSTS.E.BYPASS.LTC128B.128 [R17+0x2400], desc[UR36][R2.64+0x80], !P2 ;  /* 0x0240008002117fae */ /* 0x0001e8000d101d64 */
[----:B------:R0:W-:Y:S01]  /*e9c0*/  LDGSTS.E.BYPASS.LTC128B.128 [R17+0x4400], desc[UR36][R2.64+0x100], !P1 ;  /* 0x0440010002117fae */ /* 0x0001e2000c901d64 */
[----:B------:R-:W-:-:S03]  /*e9d0*/  ISETP.NE.U32.AND P1, PT, R25, RZ, PT ;  /* 0x000000ff1900720c */ /* 0x000fc60003f25070 */
[----:B------:R0:W-:Y:S01]  /*e9e0*/  LDGSTS.E.BYPASS.LTC128B.128 [R17+0x6400], desc[UR36][R2.64+0x180], !P5 ;  /* 0x0640018002117fae */ /* 0x0001e2000e901d64 */
[----:B------:R-:W-:Y:S02]  /*e9f0*/  LOP3.LUT P5, RZ, R16, 0x40, RZ, 0xc0, !PT ;  /* 0x0000004010ff7812 */ /* 0x000fe400078ac0ff */
[----:B------:R-:W-:Y:S01]  /*ea00*/  MOV R13, R18 ;  /* 0x00000012000d7202 */ /* 0x000fe20000000f00 */
[----:B------:R0:W-:Y:S04]  /*ea10*/  LDGSTS.E.BYPASS.LTC128B.128 [R17+0x8400], desc[UR36][R2.64+0x200], !P4 ;  /* 0x0840020002117fae */ /* 0x0001e8000e101d64 */
[----:B------:R0:W-:Y:S01]  /*ea20*/  LDGSTS.E.BYPASS.LTC128B.128 [R17+0xa400], desc[UR36][R2.64+0x280], !P3 ;  /* 0x0a40028002117fae */ /* 0x0001e2000d901d64 */
[----:B------:R-:W-:-:S03]  /*ea30*/  IMAD.MOV.U32 R5, RZ, RZ, R14 ;  /* 0x000000ffff057224 */ /* 0x000fc600078e000e */
[----:B------:R0:W-:Y:S04]  /*ea40*/  LDGSTS.E.BYPASS.LTC128B.128 [R17+0xc400], desc[UR36][R2.64+0x300], P0 ;  /* 0x0c40030002117fae */ /* 0x0001e80008101d64 */
[----:B0-----:R-:W-:Y:S05]  /*ea50*/  WARPSYNC.COLLECTIVE R15, `(.L_x_3353) ;  /* 0x000000000f087348 */ /* 0x001fea0003c00000 */
[----:B------:R1:W2:Y:S02]  /*ea60*/  SHFL.IDX P6, R14, R13, R12, R11 ;  /* 0x0000000c0d0e7389 */ /* 0x0002a400000c000b */
[----:B012---:R-:W-:Y:S01]  /*ea70*/  ENDCOLLECTIVE ;  /* 0x000000000000791b */ /* 0x007fe20003800000 */
.L_x_3353:
[----:B------:R-:W-:Y:S01]  /*ea80*/  @!PT LDS RZ, [RZ] ;  /* 0x00000000fffff984 */ /* 0x000fe20000000800 */
[----:B------:R-:W-:Y:S01]  /*ea90*/  @!PT LDS RZ, [RZ] ;  /* 0x00000000fffff984 */ /* 0x000fe20000000800 */
[----:B------:R-:W-:Y:S01]  /*eaa0*/  @!PT LDS RZ, [RZ] ;  /* 0x00000000fffff984 */ /* 0x000fe20000000800 */
[----:B------:R0:W-:Y:S01]  /*eab0*/  LDGSTS.E.BYPASS.LTC128B.128 [R17+0xe400], desc[UR36][R2.64+0x380], P1 ;  /* 0x0e40038002117fae */ /* 0x0001e20008901d64 */
[----:B------:R-:W-:Y:S01]  /*eac0*/  IMAD.MOV.U32 R13, RZ, RZ, R19 ;  /* 0x000000ffff0d7224 */ /* 0x000fe200078e0013 */
[----:B------:R-:W-:Y:S02]  /*ead0*/  MOV R12, 0x2 ;  /* 0x00000002000c7802 */ /* 0x000fe40000000f00 */
[----:B0-----:R-:W-:Y:S02]  /*eae0*/  IADD3 R2, P2, R14, R8, RZ ;  /* 0x000000080e027210 */ /* 0x001fe40007f5e0ff */
[----:B------:R-:W-:-:S03]  /*eaf0*/  LOP3.LUT P6, RZ, R16, 0x10, RZ, 0xc0, !PT ;  /* 0x0000001010ff7812 */ /* 0x000fc600078cc0ff */
[----:B------:R-:W-:Y:S01]  /*eb00*/  IMAD.X R3, RZ, RZ, R5, P2 ;  /* 0x000000ffff037224 */ /* 0x000fe200010e0605 */
[----:B------:R-:W-:-:S04]  /*eb10*/  LOP3.LUT P2, RZ, R16, 0x20, RZ, 0xc0, !PT ;  /* 0x0000002010ff7812 */ /* 0x000fc8000784c0ff */
[----:B------:R0:W-:Y:S01]  /*eb20*/  LDGSTS.E.BYPASS.LTC128B.128 [R17+0xc00], desc[UR36][R2.64], !P5 ;  /* 0x00c0000002117fae */ /* 0x0001e2000e901d64 */
[----:B------:R-:W-:-:S04]  /*eb30*/  ISETP.NE.AND P5, PT, R4, RZ, PT ;  /* 0x000000ff0400720c */ /* 0x000fc80003fa5270 */
[----:B------:R-:W-:-:S04]  /*eb40*/  P2R R4, PR, RZ, 0x20 ;  /* 0x00000020ff047803 */ /* 0x000fc80000000000 */
[----:B------:R0:W-:Y:S04]  /*eb50*/  LDGSTS.E.BYPASS.LTC128B.128 [R17+0x2c00], desc[UR36][R2.64+0x80], !P2 ;  /* 0x02c0008002117fae */ /* 0x0001e8000d101d64 */
[----:B------:R0:W-:Y:S02]  /*eb60*/  LDGSTS.E.BYPASS.LTC128B.128 [R17+0x4c00], desc[UR36][R2.64+0x100], !P6 ;  /* 0x04c0010002117fae */ /* 0x0001e4000f101d64 */
[----:B0-----:R-:W-:Y:S05]  /*eb70*/  WARPSYNC.COLLECTIVE R15, `(.L_x_3354) ;  /* 0x000000000f087348 */ /* 0x001fea0003c00000 */
[----:B------:R1:W2:Y:S02]  /*eb80*/  SHFL.IDX P6, R14, R13, R12, R11 ;  /* 0x0000000c0d0e7389 */ /* 0x0002a400000c000b */
[----:B012---:R-:W-:Y:S01]  /*eb90*/  ENDCOLLECTIVE ;  /* 0x000000000000791b */ /* 0x007fe20003800000 */
.L_x_3354:
[----:B------:R-:W-:Y:S01]  /*eba0*/  @!PT LDS RZ, [RZ] ;  /* 0x00000000fffff984 */ /* 0x000fe20000000800 */
[----:B------:R-:W-:Y:S01]  /*ebb0*/  @!PT LDS RZ, [RZ] ;  /* 0x00000000fffff984 */ /* 0x000fe20000000800 */
[----:B------:R-:W-:Y:S01]  /*ebc0*/  @!PT LDS RZ, [RZ] ;  /* 0x00000000fffff984 */ /* 0x000fe20000000800 */
[----:B------:R0:W-:Y:S01]  /*ebd0*/  LDGSTS.E.BYPASS.LTC128B.128 [R17+0x6c00], desc[UR36][R2.64+0x180], !P5 ;  /* 0x06c0018002117fae */ /* 0x0001e2000e901d64 */
[----:B------:R-:W-:-:S03]  /*ebe0*/  LOP3.LUT P5, RZ, R16, 0x40, RZ, 0xc0, !PT ;  /* 0x0000004010ff7812 */ /* 0x000fc600078ac0ff */
[----:B------:R0:W-:Y:S04]  /*ebf0*/  LDGSTS.E.BYPASS.LTC128B.128 [R17+0x8c00], desc[UR36][R2.64+0x200], !P4 ;  /* 0x08c0020002117fae */ /* 0x0001e8000e101d64 */
[----:B------:R0:W-:Y:S01]  /*ec00*/  LDGSTS.E.BYPASS.LTC128B.128 [R17+0xac00], desc[UR36][R2.64+0x280], !P3 ;  /* 0x0ac0028002117fae */ /* 0x0001e2000d901d64 */
[----:B------:R-:W-:-:S03]  /*ec10*/  IMAD.MOV.U32 R13, RZ, RZ, R18 ;  /* 0x000000ffff0d7224 */ /* 0x000fc600078e0012 */
[----:B------:R0:W-:Y:S04]  /*ec20*/  LDGSTS.E.BYPASS.LTC128B.128 [R17+0xcc00], desc[UR36][R2.64+0x300], P0 ;  /* 0x0cc0030002117fae */ /* 0x0001e80008101d64 */
[----:B------:R0:W-:Y:S01]  /*ec30*/  LDGSTS.E.BYPASS.LTC128B.128 [R17+0xec00], desc[UR36][R2.64+0x380], P1 ;  /* 0x0ec0038002117fae */ /* 0x0001e20008901d64 */
[----:B------:R-:W-:-:S07]  /*ec40*/  IMAD.MOV.U32 R20, RZ, RZ, R14 ;  /* 0x000000ffff147224 */ /* 0x000fce00078e000e */
[----:B0-----:R-:W-:Y:S05]  /*ec50*/  WARPSYNC.COLLECTIVE R15, `(.L_x_3355) ;  /* 0x000000000f087348 */ /* 0x001fea0003c00000 */
[----:B------:R1:W2:Y:S02]  /*ec60*/  SHFL.IDX P6, R14, R13, R12, R11 ;  /* 0x0000000c0d0e7389 */ /* 0x0002a400000c000b */
[----:B012---:R-:W-:Y:S01]  /*ec70*/  ENDCOLLECTIVE ;  /* 0x000000000000791b */ /* 0x007fe20003800000 */
.L_x_3355:
[----:B------:R-:W-:Y:S02]  /*ec80*/  IMAD.MOV.U32 R13, RZ, RZ, R19 ;  /* 0x000000ffff0d7224 */ /* 0x000fe400078e0013 */
[----:B------:R-:W-:Y:S01]  /*ec90*/  IMAD.MOV.U32 R12, RZ, RZ, 0x3 ;  /* 0x00000003ff0c7424 */ /* 0x000fe200078e00ff */
[----:B------:R-:W-:Y:S02]  /*eca0*/  IADD3 R2, P2, R14, R8, RZ ;  /* 0x000000080e027210 */ /* 0x000fe40007f5e0ff */
[C---:B------:R-:W-:Y:S02]  /*ecb0*/  LOP3.LUT P6, RZ, R16.reuse, 0x10, RZ, 0xc0, !PT ;  /* 0x0000001010ff7812 */ /* 0x040fe400078cc0ff */
[----:B------:R-:W-:Y:S02]  /*ecc0*/  IADD3.X R3, RZ, R20, RZ, P2, !PT ;  /* 0x00000014ff037210 */ /* 0x000fe400017fe4ff */
[----:B------:R-:W-:-:S03]  /*ecd0*/  LOP3.LUT P2, RZ, R16, 0x20, RZ, 0xc0, !PT ;  /* 0x0000002010ff7812 */ /* 0x000fc6000784c0ff */
[----:B------:R-:W-:Y:S01]  /*ece0*/  @!PT LDS RZ, [RZ] ;  /* 0x00000000fffff984 */ /* 0x000fe20000000800 */
[----:B------:R-:W-:Y:S01]  /*ecf0*/  @!PT LDS RZ, [RZ] ;  /* 0x00000000fffff984 */ /* 0x000fe20000000800 */
[----:B------:R-:W-:Y:S01]  /*ed00*/  @!PT LDS RZ, [RZ] ;  /* 0x00000000fffff984 */ /* 0x000fe20000000800 */
[----:B------:R0:W-:Y:S01]  /*ed10*/  LDGSTS.E.BYPASS.LTC128B.128 [R17+0x1400], desc[UR36][R2.64], !P5 ;  /* 0x0140000002117fae */ /* 0x0001e2000e901d64 */
[----:B------:R-:W-:Y:S01]  /*ed20*/  ISETP.NE.AND P5, PT, R4, RZ, PT ;  /* 0x000000ff0400720c */ /* 0x000fe20003fa5270 */
[----:B------:R-:W-:-:S08]  /*ed30*/  IMAD.MOV.U32 R4, RZ, RZ, RZ ;  /* 0x000000ffff047224 */ /* 0x000fd000078e00ff */
[----:B------:R0:W-:Y:S04]  /*ed40*/  LDGSTS.E.BYPASS.LTC128B.128 [R17+0x3400], desc[UR36][R2.64+0x80], !P2 ;  /* 0x0340008002117fae */ /* 0x0001e8000d101d64 */
[----:B------:R0:W-:Y:S02]  /*ed50*/  LDGSTS.E.BYPASS.LTC128B.128 [R17+0x5400], desc[UR36][R2.64+0x100], !P6 ;  /* 0x0540010002117fae */ /* 0x0001e4000f101d64 */
[----:B0-----:R-:W-:Y:S05]  /*ed60*/  WARPSYNC.COLLECTIVE R15, `(.L_x_3356) ;  /* 0x000000000f087348 */ /* 0x001fea0003c00000 */
[----:B------:R1:W2:Y:S02]  /*ed70*/  SHFL.IDX P6, R14, R13, R12, R11 ;  /* 0x0000000c0d0e7389 */ /* 0x0002a400000c000b */
[----:B012---:R-:W-:Y:S01]  /*ed80*/  ENDCOLLECTIVE ;  /* 0x000000000000791b */ /* 0x007fe20003800000 */
.L_x_3356:
[----:B------:R-:W-:Y:S01]  /*ed90*/  @!PT LDS RZ, [RZ] ;  /* 0x00000000fffff984 */ /* 0x000fe20000000800 */
[----:B------:R-:W-:Y:S01]  /*eda0*/  @!PT LDS RZ, [RZ] ;  /* 0x00000000fffff984 */ /* 0x000fe20000000800 */
[----:B------:R-:W-:Y:S01]  /*edb0*/  @!PT LDS RZ, [RZ] ;  /* 0x00000000fffff984 */ /* 0x000fe20000000800 */
[----:B------:R0:W-:Y:S04]  /*edc0*/  LDGSTS.E.BYPASS.LTC128B.128 [R17+0x7400], desc[UR36][R2.64+0x180], !P5 ;  /* 0x0740018002117fae */ /* 0x0001e8000e901d64 */
[----:B------:R0:W-:Y:S04]  /*edd0*/  LDGSTS.E.BYPASS.LTC128B.128 [R17+0x9400], desc[UR36][R2.64+0x200], !P4 ;  /* 0x0940020002117fae */ /* 0x0001e8000e101d64 */
[----:B------:R0:W-:Y:S01]  /*ede0*/  LDGSTS.E.BYPASS.LTC128B.128 [R17+0xb400], desc[UR36][R2.64+0x280], !P3 ;  /* 0x0b40028002117fae */ /* 0x0001e2000d901d64 */
[----:B------:R-:W-:-:S03]  /*edf0*/  IMAD.MOV.U32 R13, RZ, RZ, R18 ;  /* 0x000000ffff0d7224 */ /* 0x000fc600078e0012 */
[----:B------:R0:W-:Y:S04]  /*ee00*/  LDGSTS.E.BYPASS.LTC128B.128 [R17+0xd400], desc[UR36][R2.64+0x300], P0 ;  /* 0x0d40030002117fae */ /* 0x0001e80008101d64 */
[----:B------:R0:W-:Y:S01]  /*ee10*/  LDGSTS.E.BYPASS.LTC128B.128 [R17+0xf400], desc[UR36][R2.64+0x380], P1 ;  /* 0x0f40038002117fae */ /* 0x0001e20008901d64 */
[----:B------:R-:W-:-:S07]  /*ee20*/  MOV R19, R14 ;  /* 0x0000000e00137202 */ /* 0x000fce0000000f00 */
[----:B0-----:R-:W-:Y:S05]  /*ee30*/  WARPSYNC.COLLECTIVE R15, `(.L_x_3357) ;  /* 0x000000000f087348 */ /* 0x001fea0003c00000 */
[----:B------:R1:W2:Y:S02]  /*ee40*/  SHFL.IDX P6, R14, R13, R12, R11 ;  /* 0x0000000c0d0e7389 */ /* 0x0002a400000c000b */
[----:B012---:R-:W-:Y:S01]  /*ee50*/  ENDCOLLECTIVE ;  /* 0x000000000000791b */ /* 0x007fe20003800000 */
.L_x_3357:
[----:B------:R-:W-:Y:S05]  /*ee60*/  BRA `(.L_x_3358) ;  /* 0xffffffd800307947 */ /* 0x000fea000383ffff */
.L_x_3291:
[----:B0-----:R0:W1:Y:S02]  /*ee70*/  SYNCS.PHASECHK.TRANS64.TRYWAIT P0, [R5+URZ+0x28c20], R4 ;  /* 0x028c2004050075a7 */ /* 0x001064000800017f */
[----:B-1----:R-:W-:Y:S05]  /*ee80*/  @!P0 NANOSLEEP.SYNCS 0x989680 ;  /* 0x009896800000895d */ /* 0x002fea0003900000 */
[----:B------:R-:W1:Y:S02]  /*ee90*/  @!P0 SYNCS.PHASECHK.TRANS64 P0, [R5+URZ+0x28c20], R4 ;  /* 0x028c2004050085a7 */ /* 0x000e64000800007f */
[----:B-1----:R-:W-:Y:S05]  /*eea0*/  @!P0 BRA `(.L_x_3291) ;  /* 0xfffffffc00f08947 */ /* 0x002fea000383ffff */
[----:B------:R-:W-:Y:S05]  /*eeb0*/  BRA `(.L_x_3359) ;  /* 0xffffffd800dc7947 */ /* 0x000fea000383ffff */
.L_x_3292:
        /* <DEDUP_REMOVED lines=8> */
[----:B0-2--5:R-:W-:Y:S05]  /*ef40*/  WARPSYNC.COLLECTIVE R15, `(.L_x_3361) ;  /* 0x000000000f087348 */ /* 0x025fea0003c00000 */
[----:B------:R1:W3:Y:S02]  /*ef50*/  SHFL.IDX P6, R14, R13, R12, R11 ;  /* 0x0000000c0d0e7389 */ /* 0x0002e400000c000b */
[----:B0123-5:R-:W-:Y:S01]  /*ef60*/  ENDCOLLECTIVE ;  /* 0x000000000000791b */ /* 0x02ffe20003800000 */
.L_x_3361:
[----:B------:R-:W-:Y:S05]  /*ef70*/  BSYNC B0 ;  /* 0x0000000000007941 */ /* 0x000fea0003800000 */
.L_x_3360:
[----:B------:R-:W-:Y:S05]  /*ef80*/  BRA `(.L_x_3362) ;  /* 0xffffffd800c47947 */ /* 0x000fea000383ffff */
.L_x_3293:
[----:B------:R-:W-:Y:S01]  /*ef90*/  BSSY B0, `(.L_x_3363) ;  /* 0x0000006000007945 */ /* 0x000fe20003800000 */
[----:B------:R-:W-:-:S07]  /*efa0*/  IMAD.MOV.U32 R15, RZ, RZ, -0x1 ;  /* 0xffffffffff0f7424 */ /* 0x000fce00078e00ff */
[----:B012--5:R-:W-:Y:S05]  /*efb0*/  WARPSYNC.COLLECTIVE R15, `(.L_x_3364) ;  /* 0x000000000f0c7348 */ /* 0x027fea0003c00000 */
[----:B------:R-:W-:Y:S02]  /*efc0*/  ELECT P6, UR62, PT ;  /* 0x00000000003e782f */ /* 0x000fe400038c0000 */
[----:B------:R-:W-:Y:S01]  /*efd0*/  MOV R14, UR62 ;  /* 0x0000003e000e7c02 */ /* 0x000fe20008000f00 */
[----:B012--5:R-:W-:Y:S10]  /*efe0*/  ENDCOLLECTIVE ;  /* 0x000000000000791b */ /* 0x027ff40003800000 */
.L_x_3364:
[----:B------:R-:W-:Y:S05]  /*eff0*/  BSYNC B0 ;  /* 0x0000000000007941 */ /* 0x000fea0003800000 */
.L_x_3363:
[----:B------:R-:W-:Y:S05]  /*f000*/  BRA `(.L_x_3365) ;  /* 0xffffffd800b87947 */ /* 0x000fea000383ffff */
.L_x_3295:
[----:B0-----:R0:W1:Y:S02]  /*f010*/  SYNCS.PHASECHK.TRANS64.TRYWAIT P1, [R4+URZ+0x28c40], R3 ;  /* 0x028c4003040075a7 */ /* 0x001064000802017f */
[----:B-1----:R-:W-:Y:S05]  /*f020*/  @!P1 NANOSLEEP.SYNCS 0x989680 ;  /* 0x009896800000995d */ /* 0x002fea0003900000 */
[----:B------:R-:W1:Y:S02]  /*f030*/  @!P1 SYNCS.PHASECHK.TRANS64 P1, [R4+URZ+0x28c40], R3 ;  /* 0x028c4003040095a7 */ /* 0x000e64000802007f */
[----:B-1----:R-:W-:Y:S05]  /*f040*/  @!P1 BRA `(.L_x_3295) ;  /* 0xfffffffc00f09947 */ /* 0x002fea000383ffff */
[----:B------:R-:W-:Y:S05]  /*f050*/  BRA `(.L_x_3366) ;  /* 0xffffffd800d87947 */ /* 0x000fea000383ffff */
.L_x_3297:
[----:B-1----:R1:W3:Y:S02]  /*f060*/  SYNCS.PHASECHK.TRANS64.TRYWAIT P1, [R5+URZ+0x28c40], R0 ;  /* 0x028c4000050075a7 */ /* 0x0022e4000802017f */
[----:B---3--:R-:W-:Y:S05]  /*f070*/  @!P1 NANOSLEEP.SYNCS 0x989680 ;  /* 0x009896800000995d */ /* 0x008fea0003900000 */
[----:B------:R-:W3:Y:S02]  /*f080*/  @!P1 SYNCS.PHASECHK.TRANS64 P1, [R5+URZ+0x28c40], R0 ;  /* 0x028c4000050095a7 */ /* 0x000ee4000802007f */
[----:B---3--:R-:W-:Y:S05]  /*f090*/  @!P1 BRA `(.L_x_3297) ;  /* 0xfffffffc00f09947 */ /* 0x008fea000383ffff */
[----:B------:R-:W-:Y:S05]  /*f0a0*/  BRA `(.L_x_3367) ;  /* 0xffffffd800e47947 */ /* 0x000fea000383ffff */
.L_x_3299:
[----:B---3--:R3:W4:Y:S02]  /*f0b0*/  SYNCS.PHASECHK.TRANS64.TRYWAIT P1, [R4+URZ+0x28c60], R3 ;  /* 0x028c6003040075a7 */ /* 0x008724000802017f */
[----:B----4-:R-:W-:Y:S05]  /*f0c0*/  @!P1 NANOSLEEP.SYNCS 0x989680 ;  /* 0x009896800000995d */ /* 0x010fea0003900000 */
[----:B------:R-:W4:Y:S02]  /*f0d0*/  @!P1 SYNCS.PHASECHK.TRANS64 P1, [R4+URZ+0x28c60], R3 ;  /* 0x028c6003040095a7 */ /* 0x000f24000802007f */
[----:B----4-:R-:W-:Y:S05]  /*f0e0*/  @!P1 BRA `(.L_x_3299) ;  /* 0xfffffffc00f09947 */ /* 0x010fea000383ffff */
[----:B------:R-:W-:Y:S05]  /*f0f0*/  BRA `(.L_x_3368) ;  /* 0xffffffd800e07947 */ /* 0x000fea000383ffff */
.L_x_3369:
        /* <DEDUP_REMOVED lines=16> */
.L_x_15639:


//--------------------- .text._ZN7cutlass13device_kernelIN5flash11enable_sm90INS1_16FlashAttnFwdSm90INS1_25CollectiveMainloopFwdSm90ILi2EN4cute5tupleIJNS5_1CILi1EEES8_S8_EEENS6_IJNS7_ILi64EEESA_SA_EEELi512ENS_6half_tEfNS_4arch4Sm90ELb0ELb0ELb0ELb0ELb1ELb0ELb1ELb0ELb0ELb1ELb1ELb0EEENS1_21CollectiveEpilogueFwdINS6_IJSA_NS7_ILi512EEESA_EEES9_SC_SE_Li256ELb0ELb1ELb1ELb0EEENS1_19SingleTileSchedulerILb0ELb1ELb1ELi64EEEEEEEEEvNT_6ParamsE --------------------------
	.section	.text._ZN7cutlass13device_kernelIN5flash11enable_sm90INS1_16FlashAttnFwdSm90INS1_25CollectiveMainloopFwdSm90ILi2EN4cute5tupleIJNS5_1CILi1EEES8_S8_EEENS6_IJNS7_ILi64EEESA_SA_EEELi512ENS_6half_tEfNS_4arch4Sm90ELb0ELb0ELb0ELb0ELb1ELb0ELb1ELb0ELb0ELb1ELb1ELb0EEENS1_21CollectiveEpilogueFwdINS6_IJSA_NS7_ILi512EEESA_EEES9_SC_SE_Li256ELb0ELb1ELb1ELb0EEENS1_19SingleTileSchedulerILb0ELb1ELb1ELi64EEEEEEEEEvNT_6ParamsE,"ax",@progbits
	.align	128
.text._ZN7cutlass13device_kernelIN5flash11enable_sm90INS1_16FlashAttnFwdSm90INS1_25CollectiveMainloopFwdSm90ILi2EN4cute5tupleIJNS5_1CILi1EEES8_S8_EEENS6_IJNS7_ILi64EEESA_SA_EEELi512ENS_6half_tEfNS_4arch4Sm90ELb0ELb0ELb0ELb0ELb1ELb0ELb1ELb0ELb0ELb1ELb1ELb0EEENS1_21CollectiveEpilogueFwdINS6_IJSA_NS7_ILi512EEESA_EEES9_SC_SE_Li256ELb0ELb1ELb1ELb0EEENS1_19SingleTileSchedulerILb0ELb1ELb1ELi64EEEEEEEEEvNT_6ParamsE:
        .type           _ZN7cutlass13device_kernelIN5flash11enable_sm90INS1_16FlashAttnFwdSm90INS1_25CollectiveMainloopFwdSm90ILi2EN4cute5tupleIJNS5_1CILi1EEES8_S8_EEENS6_IJNS7_ILi64EEESA_SA_EEELi512ENS_6half_tEfNS_4arch4Sm90ELb0ELb0ELb0ELb0ELb1ELb0ELb1ELb0ELb0ELb1ELb1ELb0EEENS1_21CollectiveEpilogueFwdINS6_IJSA_NS7_ILi512EEESA_EEES9_SC_SE_Li256ELb0ELb1ELb1ELb0EEENS1_19SingleTileSchedulerILb0ELb1ELb1ELi64EEEEEEEEEvNT_6ParamsE,@function
        .size           _ZN7cutlass13device_kernelIN5flash11enable_sm90INS1_16FlashAttnFwdSm90INS1_25CollectiveMainloopFwdSm90ILi2EN4cute5tupleIJNS5_1CILi1EEES8_S8_EEENS6_IJNS7_ILi64EEESA_SA_EEELi512ENS_6half_tEfNS_4arch4Sm90ELb0ELb0ELb0ELb0ELb1ELb0ELb1ELb0ELb0ELb1ELb1ELb0EEENS1_21CollectiveEpilogueFwdINS6_IJSA_NS7_ILi512EEESA_EEES9_SC_SE_Li256ELb0ELb1ELb1ELb0EEENS1_19SingleTileSchedulerILb0ELb1ELb1ELi64EEEEEEEEEvNT_6ParamsE,(.L_x_15640 - _ZN7cutlass13device_kernelIN5flash11enable_sm90INS1_16FlashAttnFwdSm90INS1_25CollectiveMainloopFwdSm90ILi2EN4cute5tupleIJNS5_1CILi1EEES8_S8_EEENS6_IJNS7_ILi64EEESA_SA_EEELi512ENS_6half_tEfNS_4arch4Sm90ELb0ELb0ELb0ELb0ELb1ELb0ELb1ELb0ELb0ELb1ELb1ELb0EEENS1_21CollectiveEpilogueFwdINS6_IJSA_NS7_ILi512EEESA_EEES9_SC_SE_Li256ELb0ELb1ELb1ELb0EEENS1_19SingleTileSchedulerILb0ELb1ELb1ELi64EEEEEEEEEvNT_6ParamsE)
        .other          _ZN7cutlass13device_kernelIN5flash11enable_sm90INS1_16FlashAttnFwdSm90INS1_25CollectiveMainloopFwdSm90ILi2EN4cute5tupleIJNS5_1CILi1EEES8_S8_EEENS6_IJNS7_ILi64EEESA_SA_EEELi512ENS_6half_tEfNS_4arch4Sm90ELb0ELb0ELb0ELb0ELb1ELb0ELb1ELb0ELb0ELb1ELb1ELb0EEENS1_21CollectiveEpilogueFwdINS6_IJSA_NS7_ILi512EEESA_EEES9_SC_SE_Li256ELb0ELb1ELb1ELb0EEENS1_19SingleTileSchedulerILb0ELb1ELb1ELi64EEEEEEEEEvNT_6ParamsE,@"STO_CUDA_ENTRY STV_DEFAULT"
_ZN7cutlass13device_kernelIN5flash11enable_sm90INS1_16FlashAttnFwdSm90INS1_25CollectiveMainloopFwdSm90ILi2EN4cute5tupleIJNS5_1CILi1EEES8_S8_EEENS6_IJNS7_ILi64EEESA_SA_EEELi512ENS_6half_tEfNS_4arch4Sm90ELb0ELb0ELb0ELb0ELb1ELb0ELb1ELb0ELb0ELb1ELb1ELb0EEENS1_21CollectiveEpilogueFwdINS6_IJSA_NS7_ILi512EEESA_EEES9_SC_SE_Li256ELb0ELb1ELb1ELb0EEENS1_19SingleTileSchedulerILb0ELb1ELb1ELi64EEEEEEEEEvNT_6ParamsE:
[----:B------:R-:W0:Y:S02]  /*0000*/  LDC R1, c[0x0][0x28] ;  /* 0x00000a00ff017b82 */ /* 0x000e240000000800 */
[----:B0-----:R-:W-:Y:S01]  /*0010*/  VIADD R1, R1, 0xfffffff8 ;  /* 0xfffffff801017836 */ /* 0x001fe20000000000 */
[----:B------:R-:W0:Y:S01]  /*0020*/  S2R R24, SR_TID.X ;  /* 0x0000000000187919 */ /* 0x000e220000002100 */
[----:B------:R-:W-:Y:S01]  /*0030*/  ELECT P0, URZ, PT ;  /* 0x00000000003f782f */ /* 0x000fe20003800000 */
[----:B------:R-:W-:Y:S01]  /*0040*/  UMOV UR4, 0x80 ;  /* 0x0000008000047882 */ /* 0x000fe20000000000 */
[----:B------:R-:W-:Y:S01]  /*0050*/  UMOV UR7, 0x100 ;  /* 0x0000010000077882 */ /* 0x000fe20000000000 */
[--C-:B0-----:R-:W-:Y:S02]  /*0060*/  SHF.R.U32.HI R0, RZ, 0x5, R24.reuse ;  /* 0x00000005ff007819 */ /* 0x101fe40000011618 */
[----:B------:R-:W-:-:S03]  /*0070*/  SHF.R.U32.HI R3, RZ, 0x7, R24 ;  /* 0x00000007ff037819 */ /* 0x000fc60000011618 */
[----:B------:R-:W0:Y:S04]  /*0080*/  SHFL.IDX PT, R2, R0, RZ, 0x1f ;  /* 0x00001fff00027589 */ /* 0x000e2800000e0000 */
[----:B------:R-:W1:Y:S01]  /*0090*/  SHFL.IDX PT, R3, R3, RZ, 0x1f ;  /* 0x00001fff03037589 */ /* 0x000e6200000e0000 */
[C---:B0-----:R-:W-:Y:S02]  /*00a0*/  ISETP.NE.OR P0, PT, R2.reuse, RZ, !P0 ;  /* 0x000000ff0200720c */ /* 0x041fe40004705670 */
[----:B------:R-:W-:-:S11]  /*00b0*/  ISETP.NE.AND P1, PT, R2, RZ, PT ;  /* 0x000000ff0200720c */ /* 0x000fd60003f25270 */
[----:B------:R-:W-:Y:S01]  /*00c0*/  VOTEU.ALL UP0, P0 ;  /* 0x00000000003f7886 */ /* 0x000fe20000000000 */
[----:B------:R-:W-:Y:S01]  /*00d0*/  VOTEU.ALL UP1, P0 ;  /* 0x00000000003f7886 */ /* 0x000fe20000020000 */
[----:B------:R-:W-:-:S03]  /*00e0*/  VOTEU.ALL UP2, P0 ;  /* 0x00000000003f7886 */ /* 0x000fc60000040000 */
[----:B------:R-:W0:Y:S01]  /*00f0*/  @!UP0 S2UR UR8, SR_CgaCtaId ;  /* 0x00000000000889c3 */ /* 0x000e220000008800 */
[----:B------:R-:W-:Y:S01]  /*0100*/  @!UP0 UMOV UR6, 0x400 ;  /* 0x0000040000068882 */ /* 0x000fe20000000000 */
[----:B------:R-:W-:-:S04]  /*0110*/  @!UP0 UIADD3 UR4, -UR4, 0x100000, URZ ;  /* 0x0010000004048890 */ /* 0x000fc8000fffe13f */
[----:B------:R-:W-:Y:S02]  /*0120*/  @!UP0 USHF.L.U32 UR5, UR4, 0xb, URZ ;  /* 0x0000000b04058899 */ /* 0x000fe4000800063f */
[----:B------:R-:W-:Y:S02]  /*0130*/  @!UP0 USHF.L.U32 UR4, UR4, 0x1, URZ ;  /* 0x0000000104048899 */ /* 0x000fe4000800063f */
[----:B0-----:R-:W-:Y:S02]  /*0140*/  @!UP0 ULEA UR8, UR8, UR6, 0x18 ;  /* 0x0000000608088291 */ /* 0x001fe4000f8ec03f */
[----:B------:R-:W-:-:S04]  /*0150*/  @!UP0 UIADD3 UR6, -UR7, 0x100000, URZ ;  /* 0x0010000007068890 */ /* 0x000fc8000fffe13f */
[----:B------:R-:W-:Y:S02]  /*0160*/  @!UP0 USHF.L.U32 UR7, UR6, 0xb, URZ ;  /* 0x0000000b06078899 */ /* 0x000fe4000800063f */
[----:B------:R-:W-:Y:S01]  /*0170*/  @!UP0 USHF.L.U32 UR6, UR6, 0x1, URZ ;  /* 0x0000000106068899 */ /* 0x000fe2000800063f */
[----:B------:R-:W-:-:S05]  /*0180*/  VOTEU.ALL UP0, P0 ;  /* 0x00000000003f7886 */ /* 0x000fca0000000000 */
[----:B------:R0:W2:Y:S01]  /*0190*/  @!UP0 SYNCS.EXCH.64 URZ, [UR8+0x38800], UR4 ;  /* 0x03880004083f85b2 */ /* 0x0000a20008000100 */
[----:B------:R0:W3:Y:S05]  /*01a0*/  @!UP1 SYNCS.EXCH.64 URZ, [UR8+0x38810], UR4 ;  /* 0x03881004083f95b2 */ /* 0x0000ea0008000100 */
[----:B------:R0:W4:Y:S02]  /*01b0*/  @!UP2 SYNCS.EXCH.64 URZ, [UR8+0x38820], UR6 ;  /* 0x03882006083fa5b2 */ /* 0x0001240008000100 */
[----:B01----:R-:W-:Y:S05]  /*01c0*/  @P1 BRA `(.L_x_3370) ;  /* 0x0000000000381947 */ /* 0x003fea0003800000 */
        /* <DEDUP_REMOVED lines=10> */
[----:B------:R0:W0:Y:S01]  /*0270*/  SYNCS.EXCH.64 URZ, [UR6+0x38840], UR4 ;  /* 0x03884004063f75b2 */ /* 0x0000220008000100 */
[----:B------:R0:W0:Y:S01]  /*0280*/  SYNCS.EXCH.64 URZ, [UR6+0x38838], UR4 ;  /* 0x03883804063f75b2 */ /* 0x0000220008000100 */
[----:B------:R0:W0:Y:S01]  /*0290*/  SYNCS.EXCH.64 URZ, [UR6+0x38848], UR4 ;  /* 0x03884804063f75b2 */ /* 0x0000220008000100 */
[----:B------:R-:W-:Y:S01]  /*02a0*/  NOP ;  /* 0x0000000000007918 */ /* 0x000fe20000000000 */
.L_x_3370:
        /* <DEDUP_REMOVED lines=22> */
.L_x_3371:
        /* <DEDUP_REMOVED lines=18> */
.L_x_3372:
        /* <DEDUP_REMOVED lines=22> */
.L_x_3373:
        /* <DEDUP_REMOVED lines=23> */
.L_x_3374:
        /* <DEDUP_REMOVED lines=11> */
.L_x_3377:
[----:B------:R-:W-:-:S08]  /*08b0*/  NOP ;  /* 0x0000000000007918 */ /* 0x000fd00000000000 */
[----:B------:R-:W1:Y:S02]  /*08c0*/  USETMAXREG.TRY_ALLOC.CTAPOOL UP0, 0xe8 ;  /* 0x000000e8000079c8 */ /* 0x000e640008000600 */
[----:B-1----:R-:W-:-:S13]  /*08d0*/  PLOP3.LUT P0, PT, PT, PT, UP0, 0x80, 0x0 ;  /* 0x000000000000781c */ /* 0x002fda0003f0f008 */
[----:B------:R-:W-:Y:S05]  /*08e0*/  @!P0 BRA `(.L_x_3377) ;  /* 0xfffffffc00f08947 */ /* 0x000fea000383ffff */
[----:B------:R-:W-:Y:S01]  /*08f0*/  LOP3.LUT R0, R24, 0xffffff80, RZ, 0xc0, !PT ;  /* 0xffffff8018007812 */ /* 0x000fe200078ec0ff */
[----:B------:R-:W1:Y:S01]  /*0900*/  S2UR UR6, SR_CTAID.Y ;  /* 0x00000000000679c3 */ /* 0x000e620000002600 */
[----:B------:R-:W-:Y:S02]  /*0910*/  ULDC UR7, c[0x0][0xd50] ;  /* 0x0003540000077ab9 */ /* 0x000fe40000000800 */
[----:B------:R-:W-:Y:S01]  /*0920*/  ISETP.NE.AND P0, PT, R0, 0x80, PT ;  /* 0x000000800000780c */ /* 0x000fe20003f05270 */
[----:B------:R-:W-:-:S04]  /*0930*/  UISETP.NE.AND UP0, UPT, UR7, 0x1, UPT ;  /* 0x000000010700788c */ /* 0x000fc8000bf05270 */
[----:B------:R-:W2:Y:S07]  /*0940*/  S2UR UR8, SR_CTAID.Z ;  /* 0x00000000000879c3 */ /* 0x000eae0000002700 */
[----:B------:R-:W-:Y:S01]  /*0950*/  @UP0 ULDC UR4, c[0x0][0xd54] ;  /* 0x0003550000040ab9 */ /* 0x000fe20000000800 */
[----:B------:R-:W-:Y:S06]  /*0960*/  @!P0 BAR.ARV 0x8, 0x100 ;  /* 0x0204000000008b1d */ /* 0x000fec0000002000 */
[----:B------:R-:W-:Y:S01]  /*0970*/  ISETP.GE.U32.AND P0, PT, R24, 0x100, PT ;  /* 0x000001001800780c */ /* 0x000fe20003f06070 */
[----:B------:R-:W-:Y:S01]  /*0980*/  @UP0 ULDC UR10, c[0x0][0xd58] ;  /* 0x00035600000a0ab9 */ /* 0x000fe20000000800 */
[----:B-1----:R-:W-:-:S02]  /*0990*/  UIMAD.WIDE.U32 UR4, UR6, UR4, URZ ;  /* 0x00000004060472a5 */ /* 0x002fc4000f8e003f */
[----:B------:R-:W-:Y:S02]  /*09a0*/  UMOV UR60, UR6 ;  /* 0x00000006003c7c82 */ /* 0x000fe40008000000 */
[----:B------:R-:W-:-:S04]  /*09b0*/  @UP0 USHF.R.U32.HI UR60, URZ, UR10, UR5 ;  /* 0x0000000a3f3c0299 */ /* 0x000fc80008011605 */
[----:B------:R-:W-:-:S03]  /*09c0*/  UIADD3 UR4, -UR60, URZ, URZ ;  /* 0x0000003f3c047290 */ /* 0x000fc6000fffe13f */
[----:B------:R-:W-:Y:S06]  /*09d0*/  @P0 BAR.ARV 0xf, 0x100 ;  /* 0x03c4000000000b1d */ /* 0x000fec0000002000 */
[----:B--2---:R-:W-:Y:S01]  /*09e0*/  ISETP.LE.AND P0, PT, RZ, UR8, PT ;  /* 0x00000008ff007c0c */ /* 0x004fe2000bf03270 */
[----:B------:R-:W-:-:S12]  /*09f0*/  UIMAD UR7, UR7, UR4, UR6 ;  /* 0x00000004070772a4 */ /* 0x000fd8000f8e0206 */
[----:B------:R-:W-:Y:S05]  /*0a00*/  @!P0 BRA `(.L_x_3378) ;  /* 0x000000fc005c8947 */ /* 0x000fea0003800000 */
[----:B------:R-:W-:Y:S01]  /*0a10*/  ULDC.64 UR4, c[0x0][0x418] ;  /* 0x0001060000047ab9 */ /* 0x000fe20000000a00 */
[----:B------:R-:W-:Y:S01]  /*0a20*/  ULDC UR38, c[0x0][0x424] ;  /* 0x0001090000267ab9 */ /* 0x000fe20000000800 */
[----:B------:R-:W-:Y:S01]  /*0a30*/  UISETP.NE.U32.AND UP0, UPT, UR4, URZ, UPT ;  /* 0x0000003f0400728c */ /* 0x000fe2000bf05070 */
[----:B------:R-:W1:Y:S01]  /*0a40*/  S2UR UR61, SR_CgaCtaId ;  /* 0x00000000003d79c3 */ /* 0x000e620000008800 */
        /* <DEDUP_REMOVED lines=15> */
[----:B-1----:R-:W-:Y:S11]  /*0b40*/  @!P0 BRA `(.L_x_3379) ;  /* 0x0000001c00ac8947 */ /* 0x002ff60003800000 */
[----:B------:R-:W-:Y:S01]  /*0b50*/  UISETP.GE.AND UP0, UPT, UR38, 0x1, UPT ;  /* 0x000000012600788c */ /* 0x000fe2000bf06270 */
[----:B------:R-:W-:Y:S02]  /*0b60*/  PLOP3.LUT P0, PT, PT, PT, PT, 0x80, 0x0 ;  /* 0x000000000000781c */ /* 0x000fe40003f0f070 */
[----:B0-----:R-:W-:Y:S01]  /*0b70*/  CS2R R2, SRZ ;  /* 0x0000000000027805 */ /* 0x001fe2000001ff00 */
        /* <DEDUP_REMOVED lines=61> */
[----:B------:R-:W-:Y:S01]  /*0f50*/  IMAD.U32 R5, RZ, RZ, UR11 ;  /* 0x0000000bff057e24 */ /* 0x000fe2000f8e00ff */
[----:B------:R-:W-:-:S04]  /*0f60*/  UIADD3 UR4, UR6, -0x1, UR11 ;  /* 0xffffffff06047890 */ /* 0x000fc8000fffe00b */
[-C--:B------:R-:W-:Y:S02]  /*0f70*/  IABS R3, R5.reuse ;  /* 0x0000000500037213 */ /* 0x080fe40000000000 */
[----:B------:R-:W-:Y:S01]  /*0f80*/  IABS R9, R5 ;  /* 0x0000000500097213 */ /* 0x000fe20000000000 */
[----:B------:R-:W-:Y:S01]  /*0f90*/  IMAD.U32 R8, RZ, RZ, UR4 ;  /* 0x00000004ff087e24 */ /* 0x000fe2000f8e00ff */
[----:B------:R-:W0:Y:S01]  /*0fa0*/  I2F.RP R0, R3 ;  /* 0x0000000300007306 */ /* 0x000e220000209400 */
[----:B------:R-:W-:Y:S02]  /*0fb0*/  ULOP3.LUT UR4, UR4, UR11, URZ, 0x3c, !UPT ;  /* 0x0000000b04047292 */ /* 0x000fe4000f8e3c3f */
[----:B------:R-:W-:-:S04]  /*0fc0*/  IMAD.MOV R9, RZ, RZ, -R9 ;  /* 0x000000ffff097224 */ /* 0x000fc800078e0a09 */
        /* <DEDUP_REMOVED lines=15> */
[----:B------:R-:W-:Y:S02]  /*10c0*/  ISETP.NE.AND P2, PT, RZ, UR11, PT ;  /* 0x0000000bff007c0c */ /* 0x000fe4000bf45270 */
[----:B------:R-:W-:-:S13]  /*10d0*/  ISETP.GE.U32.AND P1, PT, R0, R3, PT ;  /* 0x000000030000720c */ /* 0x000fda0003f26070 */
[----:B------:R-:W-:-:S04]  /*10e0*/  @P1 VIADD R7, R7, 0x1 ;  /* 0x0000000107071836 */ /* 0x000fc80000000000 */
[----:B------:R-:W-:-:S04]  /*10f0*/  IMAD.MOV.U32 R3, RZ, RZ, R7 ;  /* 0x000000ffff037224 */ /* 0x000fc800078e0007 */
[----:B------:R-:W-:Y:S01]  /*1100*/  @!P3 IMAD.MOV R3, RZ, RZ, -R3 ;  /* 0x000000ffff03b224 */ /* 0x000fe200078e0a03 */
[----:B------:R-:W-:-:S07]  /*1110*/  @!P2 LOP3.LUT R3, RZ, UR11, RZ, 0x33, !PT ;  /* 0x0000000bff03ac12 */ /* 0x000fce000f8e33ff */
.L_x_3380:
        /* <DEDUP_REMOVED lines=11> */
[----:B------:R-:W2:Y:S01]  /*11d0*/  LDL R5, [R1] ;  /* 0x0000000001057983 */ /* 0x000ea20000100800 */
[----:B------:R-:W-:Y:S01]  /*11e0*/  UMOV UR9, 0x40000040 ;  /* 0x4000004000097882 */ /* 0x000fe20000000000 */
[----:B------:R-:W-:Y:S01]  /*11f0*/  UMOV UR11, 0x40000040 ;  /* 0x40000040000b7882 */ /* 0x000fe20000000000 */
[----:B------:R-:W-:Y:S01]  /*1200*/  UMOV UR13, 0x40000040 ;  /* 0x40000040000d7882 */ /* 0x000fe20000000000 */
[----:B------:R-:W-:Y:S06]  /*1210*/  BAR.SYNC.DEFER_BLOCKING 0xe, 0x100 ;  /* 0x0384000000007b1d */ /* 0x000fec0000010000 */
[----:B------:R-:W-:Y:S01]  /*1220*/  UMOV UR15, 0x40000040 ;  /* 0x40000040000f7882 */ /* 0x000fe20000000000 */
[----:B------:R-:W-:Y:S01]  /*1230*/  UMOV UR17, 0x40000040 ;  /* 0x4000004000117882 */ /* 0x000fe20000000000 */
[----:B------:R-:W-:Y:S01]  /*1240*/  UMOV UR19, 0x40000040 ;  /* 0x4000004000137882 */ /* 0x000fe20000000000 */
[----:B------:R-:W-:Y:S01]  /*1250*/  UMOV UR21, 0x40000040 ;  /* 0x4000004000157882 */ /* 0x000fe20000000000 */
[----:B------:R-:W-:Y:S01]  /*1260*/  UMOV UR23, 0x40000040 ;  /* 0x4000004000177882 */ /* 0x000fe20000000000 */
[----:B------:R-:W-:Y:S01]  /*1270*/  WARPGROUP.ARRIVE ;  /* 0x00000000000079c5 */ /* 0x000fe20000000000 */
[----:B--2---:R-:W-:-:S02]  /*1280*/  R2UR UR7, R5 ;  /* 0x00000000050772ca */ /* 0x004fc400000e0000 */
[----:B------:R-:W-:-:S04]  /*1290*/  SHF.R.S32.HI R5, RZ, 0x1f, R152 ;  /* 0x0000001fff057819 */ /* 0x000fc80000011498 */
[----:B------:R-:W-:-:S04]  /*12a0*/  LEA.HI R5, R5, R152, RZ, 0x7 ;  /* 0x0000009805057211 */ /* 0x000fc800078f38ff */
[----:B------:R-:W-:Y:S02]  /*12b0*/  SHF.R.S32.HI R2, RZ, 0x7, R5 ;  /* 0x00000007ff027819 */ /* 0x000fe40000011405 */
[----:B------:R-:W-:-:S04]  /*12c0*/  LOP3.LUT R5, R5, 0xffffff80, RZ, 0xc0, !PT ;  /* 0xffffff8005057812 */ /* 0x000fc800078ec0ff */
[----:B------:R-:W0:Y:S01]  /*12d0*/  SHFL.IDX PT, R2, R2, RZ, 0x1f ;  /* 0x00001fff02027589 */ /* 0x000e2200000e0000 */
[----:B------:R-:W-:Y:S01]  /*12e0*/  IMAD.IADD R5, R152, 0x1, -R5 ;  /* 0x0000000198057824 */ /* 0x000fe200078e0a05 */
[----:B0-----:R-:W-:-:S04]  /*12f0*/  R2UR UR4, R2 ;  /* 0x00000000020472ca */ /* 0x001fc800000e0000 */
[----:B------:R-:W-:-:S04]  /*1300*/  SHF.R.S32.HI R2, RZ, 0x1f, R5 ;  /* 0x0000001fff027819 */ /* 0x000fc80000011405 */
[CC--:B------:R-:W-:Y:S02]  /*1310*/  LEA.HI R4, R2.reuse, R5.reuse, RZ, 0x2 ;  /* 0x0000000502047211 */ /* 0x0c0fe400078f10ff */
[----:B------:R-:W-:Y:S02]  /*1320*/  LEA.HI R2, R2, R5, RZ, 0x5 ;  /* 0x0000000502027211 */ /* 0x000fe400078f28ff */
[--C-:B------:R-:W-:Y:S02]  /*1330*/  SHF.R.S32.HI R6, RZ, 0x2, R4.reuse ;  /* 0x00000002ff067819 */ /* 0x100fe40000011404 */
[----:B------:R-:W-:Y:S01]  /*1340*/  SHF.R.S32.HI R7, RZ, 0x1f, R4 ;  /* 0x0000001fff077819 */ /* 0x000fe20000011404 */
[----:B------:R-:W-:Y:S01]  /*1350*/  ULEA.HI UR5, UR4, UR4, URZ, 0x1 ;  /* 0x0000000404057291 */ /* 0x000fe2000f8f083f */
[----:B------:R-:W-:Y:S02]  /*1360*/  SHF.R.S32.HI R2, RZ, 0x5, R2 ;  /* 0x00000005ff027819 */ /* 0x000fe40000011402 */
[----:B------:R-:W-:Y:S01]  /*1370*/  LEA.HI R7, R7, R6, RZ, 0x3 ;  /* 0x0000000607077211 */ /* 0x000fe200078f18ff */
[----:B------:R-:W-:-:S03]  /*1380*/  ULOP3.LUT UR6, UR5, 0x1fffe, URZ, 0xc0, !UPT ;  /* 0x0001fffe05067892 */ /* 0x000fc6000f8ec03f */
[----:B------:R-:W-:Y:S01]  /*1390*/  UMOV UR5, 0x400 ;  /* 0x0000040000057882 */ /* 0x000fe20000000000 */
[----:B------:R-:W-:Y:S01]  /*13a0*/  UIADD3 UR6, UR4, -UR6, URZ ;  /* 0x8000000604067290 */ /* 0x000fe2000fffe03f */
[----:B------:R-:W-:Y:S01]  /*13b0*/  LOP3.LUT R7, R7, 0xfffffff8, RZ, 0xc0, !PT ;  /* 0xfffffff807077812 */ /* 0x000fe200078ec0ff */
[----:B------:R-:W-:-:S04]  /*13c0*/  ULEA UR5, UR61, UR5, 0x18 ;  /* 0x000000053d057291 */ /* 0x000fc8000f8ec03f */
[----:B------:R-:W-:Y:S01]  /*13d0*/  ULEA UR6, UR6, UR5, 0xf ;  /* 0x0000000506067291 */ /* 0x000fe2000f8e783f */
[----:B------:R-:W-:Y:S01]  /*13e0*/  IMAD.IADD R7, R6, 0x1, -R7 ;  /* 0x0000000106077824 */ /* 0x000fe200078e0a07 */
[----:B------:R-:W-:Y:S02]  /*13f0*/  UIADD3 UR4, UR5, 0x36400, URZ ;  /* 0x0003640005047890 */ /* 0x000fe4000fffe03f */
[----:B------:R-:W-:Y:S01]  /*1400*/  UIADD3 UR6, UR6, 0x400, URZ ;  /* 0x0000040006067890 */ /* 0x000fe2000fffe03f */
[----:B------:R-:W-:Y:S01]  /*1410*/  IMAD R2, R2, 0x10, R7 ;  /* 0x0000001002027824 */ /* 0x000fe200078e0207 */
[----:B------:R-:W-:Y:S02]  /*1420*/  USHF.R.U32.HI UR4, URZ, 0x4, UR4 ;  /* 0x000000043f047899 */ /* 0x000fe40008011604 */
[----:B------:R-:W-:Y:S02]  /*1430*/  USHF.R.U32.HI UR6, URZ, 0x4, UR6 ;  /* 0x000000043f067899 */ /* 0x000fe40008011606 */
[----:B------:R-:W-:-:S02]  /*1440*/  ULOP3.LUT UR4, UR4, 0x3fff, URZ, 0xc0, !UPT ;  /* 0x00003fff04047892 */ /* 0x000fc4000f8ec03f */
[----:B------:R-:W-:Y:S02]  /*1450*/  ULOP3.LUT UR6, UR6, 0x3fff, URZ, 0xc0, !UPT ;  /* 0x00003fff06067892 */ /* 0x000fe4000f8ec03f */
[----:B------:R-:W-:Y:S02]  /*1460*/  ULOP3.LUT UR4, UR4, 0x10000, URZ, 0xfc, !UPT ;  /* 0x0001000004047892 */ /* 0x000fe4000f8efc3f */
[----:B------:R-:W-:Y:S02]  /*1470*/  ULOP3.LUT UR6, UR6, 0x2000000, URZ, 0xfc, !UPT ;  /* 0x0200000006067892 */ /* 0x000fe4000f8efc3f */
[----:B------:R-:W-:Y:S02]  /*1480*/  UIADD3 UR12, UR4, 0x2, URZ ;  /* 0x00000002040c7890 */ /* 0x000fe4000fffe03f */
[----:B------:R-:W-:Y:S01]  /*1490*/  UIADD3 UR14, UR6, 0x80, URZ ;  /* 0x00000080060e7890 */ /* 0x000fe2000fffe03f */
[----:B------:R-:W-:Y:S02]  /*14a0*/  UMOV UR8, UR4 ;  /* 0x0000000400087c82 */ /* 0x000fe40008000000 */
[----:B------:R-:W-:Y:S01]  /*14b0*/  UMOV UR10, UR6 ;  /* 0x00000006000a7c82 */ /* 0x000fe20008000000 */
[----:B------:R-:W-:Y:S01]  /*14c0*/  UIADD3 UR16, UR4, 0x4, URZ ;  /* 0x0000000404107890 */ /* 0x000fe2000fffe03f */
[----:B------:R-:W-:Y:S01]  /*14d0*/  HGMMA.64x256x16.F32 R24, gdesc[UR8].tnspB, RZ, !UPT, gsb0 ;  /* 0x43e00000081879f0 */ /* 0x000fe2000c0008ff */
[----:B------:R-:W-:-:S02]  /*14e0*/  UIADD3 UR18, UR6, 0x100, URZ ;  /* 0x0000010006127890 */ /* 0x000fc4000fffe03f */
[----:B------:R-:W-:Y:S02]  /*14f0*/  UIADD3 UR20, UR4, 0x6, URZ ;  /* 0x0000000604147890 */ /* 0x000fe4000fffe03f */
[----:B------:R-:W-:Y:S02]  /*1500*/  UIADD3 UR22, UR6, 0x180, URZ ;  /* 0x0000018006167890 */ /* 0x000fe4000fffe03f */
[----:B------:R-:W-:-:S04]  /*1510*/  ULOP3.LUT UR4, UR7, 0x1, URZ, 0xfc, !UPT ;  /* 0x0000000107047892 */ /* 0x000fc8000f8efc3f */
[----:B------:R-:W-:-:S03]  /*1520*/  UISETP.NE.AND UP0, UPT, UR4, 0x3, UPT ;  /* 0x000000030400788c */ /* 0x000fc6000bf05270 */
[----:B------:R-:W-:-:S03]  /*1530*/  UMOV UR4, URZ ;  /* 0x0000003f00047c82 */ /* 0x000fc60008000000 */
[----:B------:R-:W-:Y:S01]  /*1540*/  PLOP3.LUT P1, PT, PT, PT, UP0, 0x80, 0x0 ;  /* 0x000000000000781c */ /* 0x000fe20003f2f008 */
[----:B------:R-:W-:Y:S02]  /*1550*/  WARPGROUP.DEPBAR.LE gsb0, 0x0 ;  /* 0x00008000000079c5 */ /* 0x000fe40000010000 */
[----:B------:R-:W-:-:S08]  /*1560*/  WARPGROUP.ARRIVE ;  /* 0x00000000000079c5 */ /* 0x000fd00000000000 */
        /* <DEDUP_REMOVED lines=13> */
.L_x_3382:
[----:B------:R-:W-:Y:S01]  /*1640*/  VIADD R3, R3, 0xfffffffe ;  /* 0xfffffffe03037836 */ /* 0x000fe20000000000 */
[----:B------:R-:W-:-:S04]  /*1650*/  UIADD3 UR7, UR5, 0x38860, URZ ;  /* 0x0003886005077890 */ /* 0x000fc8000fffe03f */
[----:B------:R-:W-:Y:S01]  /*1660*/  ISETP.GE.AND P0, PT, R3, R0, PT ;  /* 0x000000000300720c */ /* 0x000fe20003f06270 */
[----:B------:R-:W-:-:S09]  /*1670*/  UPRMT UR7, UR61, 0x654, UR7 ;  /* 0x000006543d077896 */ /* 0x000fd20008000007 */
[----:B------:R-:W-:Y:S03]  /*1680*/  SYNCS.ARRIVE.TRANS64.RED.A1T0 RZ, [UR7], RZ ;  /* 0x000000ffffff79a7 */ /* 0x000fe60008100407 */
[----:B------:R-:W-:Y:S05]  /*1690*/  @!P0 BRA `(.L_x_3383) ;  /* 0x0000000800b08947 */ /* 0x000fea0003800000 */
[----:B------:R-:W-:-:S05]  /*16a0*/  UMOV UR4, URZ ;  /* 0x0000003f00047c82 */ /* 0x000fca0008000000 */
.L_x_3385:
[----:B------:R-:W-:Y:S01]  /*16b0*/  BAR.SYNC.DEFER_BLOCKING 0xe, 0x100 ;  /* 0x0384000000007b1d */ /* 0x000fe20000010000 */
[----:B------:R-:W-:Y:S01]  /*16c0*/  IMAD.U32 R5, RZ, RZ, UR4 ;  /* 0x00000004ff057e24 */ /* 0x000fe2000f8e00ff */
[----:B------:R-:W-:Y:S01]  /*16d0*/  UIADD3 UR4, UR4, 0x1, URZ ;  /* 0x0000000104047890 */ /* 0x000fe2000fffe03f */
[C---:B------:R-:W-:Y:S01]  /*16e0*/  ISETP.GT.AND P0, PT, R3.reuse, R0, PT ;  /* 0x000000000300720c */ /* 0x040fe20003f04270 */
[----:B------:R-:W-:Y:S02]  /*16f0*/  VIADD R3, R3, 0xffffffff ;  /* 0xffffffff03037836 */ /* 0x000fe40000000000 */
[----:B------:R-:W-:Y:S01]  /*1700*/  IMAD R4, R5, 0x40, R2 ;  /* 0x0000004005047824 */ /* 0x000fe200078e0202 */
[----:B------:R-:W-:Y:S01]  /*1710*/  UISETP.NE.AND UP0, UPT, UR4, 0x2, UPT ;  /* 0x000000020400788c */ /* 0x000fe2000bf05270 */
[----:B------:R-:W-:Y:S01]  /*1720*/  UMOV UR11, 0x40000040 ;  /* 0x40000040000b7882 */ /* 0x000fe20000000000 */
[----:B------:R-:W-:Y:S02]  /*1730*/  UMOV UR15, 0x40000040 ;  /* 0x40000040000f7882 */ /* 0x000fe40000000000 */
[----:B------:R-:W-:Y:S01]  /*1740*/  LEA R4, R4, UR5, 0x2 ;  /* 0x0000000504047c11 */ /* 0x000fe2000f8e10ff */
[----:B------:R-:W-:Y:S01]  /*1750*/  USEL UR4, UR4, URZ, UP0 ;  /* 0x0000003f04047287 */ /* 0x000fe20008000000 */
[----:B------:R-:W-:Y:S01]  /*1760*/  UMOV UR19, 0x40000040 ;  /* 0x4000004000137882 */ /* 0x000fe20000000000 */
[----:B------:R-:W-:-:S02]  /*1770*/  UMOV UR23, 0x40000040 ;  /* 0x4000004000177882 */ /* 0x000fc40000000000 */
[----:B------:R-:W-:-:S04]  /*1780*/  ULEA UR10, UR4, UR6, 0xc ;  /* 0x00000006040a7291 */ /* 0x000fc8000f8e603f */
[----:B------:R-:W-:Y:S02]  /*1790*/  UIADD3 UR14, UR10, 0x80, URZ ;  /* 0x000000800a0e7890 */ /* 0x000fe4000fffe03f */
[----:B------:R-:W-:Y:S01]  /*17a0*/  UIADD3 UR18, UR10, 0x100, URZ ;  /* 0x000001000a127890 */ /* 0x000fe2000fffe03f */
[----:B------:R-:W0:Y:S01]  /*17b0*/  LDS R5, [R4+0x38400] ;  /* 0x0384000004057984 */ /* 0x000e220000000800 */
[----:B------:R-:W-:-:S03]  /*17c0*/  UIADD3 UR22, UR10, 0x180, URZ ;  /* 0x000001800a167890 */ /* 0x000fc6000fffe03f */
        /* <DEDUP_REMOVED lines=128> */
[----:B------:R-:W-:-:S06]  /*1fd0*/  FMUL.FTZ R151, R151, R6 ;  /* 0x0000000697977220 */ /* 0x000fcc0000410000 */
[----:B------:R-:W-:-:S06]  /*1fe0*/  WARPGROUP.ARRIVE ;  /* 0x00000000000079c5 */ /* 0x000fcc0000000000 */
        /* <DEDUP_REMOVED lines=17> */
.L_x_3384:
[----:B------:R-:W-:-:S04]  /*2100*/  ULEA UR7, UR4, UR5, 0x3 ;  /* 0x0000000504077291 */ /* 0x000fc8000f8e183f */
[----:B------:R-:W-:-:S04]  /*2110*/  UIADD3 UR7, UR7, 0x38860, URZ ;  /* 0x0003886007077890 */ /* 0x000fc8000fffe03f */
[----:B------:R-:W-:-:S09]  /*2120*/  UPRMT UR7, UR61, 0x654, UR7 ;  /* 0x000006543d077896 */ /* 0x000fd20008000007 */
[----:B------:R-:W-:Y:S01]  /*2130*/  SYNCS.ARRIVE.TRANS64.RED.A1T0 RZ, [UR7], RZ ;  /* 0x000000ffffff79a7 */ /* 0x000fe20008100407 */
[----:B------:R-:W-:Y:S05]  /*2140*/  @P0 BRA `(.L_x_3385) ;  /* 0xfffffff400580947 */ /* 0x000fea000383ffff */
[----:B------:R-:W-:-:S12]  /*2150*/  USHF.L.U32 UR4, UR4, 0x6, URZ ;  /* 0x0000000604047899 */ /* 0x000fd8000800063f */
.L_x_3383:
[----:B------:R-:W-:Y:S01]  /*2160*/  BAR.SYNC.DEFER_BLOCKING 0xe, 0x100 ;  /* 0x0384000000007b1d */ /* 0x000fe20000010000 */
[----:B------:R-:W-:Y:S01]  /*2170*/  VIADD R2, R2, UR4 ;  /* 0x0000000402027c36 */ /* 0x000fe20008000000 */
[----:B------:R-:W-:Y:S01]  /*2180*/  PLOP3.LUT P0, PT, PT, PT, PT, 0x8, 0x0 ;  /* 0x000000000000781c */ /* 0x000fe20003f0e170 */
[----:B------:R-:W-:-:S03]  /*2190*/  IMAD.MOV.U32 R4, RZ, RZ, RZ ;  /* 0x000000ffff047224 */ /* 0x000fc600078e00ff */
[----:B------:R-:W-:-:S05]  /*21a0*/  LEA R2, R2, UR5, 0x2 ;  /* 0x0000000502027c11 */ /* 0x000fca000f8e10ff */
[----:B------:R-:W0:Y:S04]  /*21b0*/  LDS R3, [R2+0x38400] ;  /* 0x0384000002037984 */ /* 0x000e280000000800 */
        /* <DEDUP_REMOVED lines=130> */
[----:B------:R-:W-:Y:S06]  /*29e0*/  BAR.ARV 0xf, 0x100 ;  /* 0x03c4000000007b1d */ /* 0x000fec0000002000 */
[----:B------:R-:W-:Y:S05]  /*29f0*/  BRA `(.L_x_3381) ;  /* 0x0000007000087947 */ /* 0x000fea0003800000 */
.L_x_3379:
[----:B------:R-:W-:Y:S01]  /*2a00*/  UISETP.GE.AND UP0, UPT, UR38, 0x1, UPT ;  /* 0x000000012600788c */ /* 0x000fe2000bf06270 */
[----:B------:R-:W-:-:S05]  /*2a10*/  UMOV UR4, URZ ;  /* 0x0000003f00047c82 */ /* 0x000fca0008000000 */
[----:B------:R-:W-:-:S13]  /*2a20*/  PLOP3.LUT P0, PT, PT, PT, UP0, 0x80, 0x0 ;  /* 0x000000000000781c */ /* 0x000fda0003f0f008 */
[----:B------:R-:W-:Y:S05]  /*2a30*/  @!P0 BRA `(.L_x_3386) ;  /* 0x0000000000848947 */ /* 0x000fea0003800000 */
[----:B------:R-:W-:Y:S01]  /*2a40*/  IMAD.U32 R3, RZ, RZ, UR11 ;  /* 0x0000000bff037e24 */ /* 0x000fe2000f8e00ff */
[----:B------:R-:W-:Y:S01]  /*2a50*/  UIADD3 UR8, UR6, -0x1, UR11 ;  /* 0xffffffff06087890 */ /* 0x000fe2000fffe00b */
[----:B------:R-:W-:-:S03]  /*2a60*/  UMOV UR4, URZ ;  /* 0x0000003f00047c82 */ /* 0x000fc60008000000 */
[-C--:B------:R-:W-:Y:S02]  /*2a70*/  IABS R0, R3.reuse ;  /* 0x0000000300007213 */ /* 0x080fe40000000000 */
[----:B------:R-:W-:Y:S01]  /*2a80*/  IMAD.U32 R4, RZ, RZ, UR8 ;  /* 0x00000008ff047e24 */ /* 0x000fe2000f8e00ff */
[----:B------:R-:W-:Y:S01]  /*2a90*/  IABS R5, R3 ;  /* 0x0000000300057213 */ /* 0x000fe20000000000 */
[----:B------:R-:W-:Y:S01]  /*2aa0*/  ULOP3.LUT UR8, UR8, UR11, URZ, 0x3c, !UPT ;  /* 0x0000000b08087292 */ /* 0x000fe2000f8e3c3f */
[----:B------:R-:W-:Y:S02]  /*2ab0*/  R2UR UR12, R0 ;  /* 0x00000000000c72ca */ /* 0x000fe400000e0000 */
[----:B------:R-:W-:-:S05]  /*2ac0*/  IABS R4, R4 ;  /* 0x0000000400047213 */ /* 0x000fca0000000000 */
[----:B------:R-:W-:-:S05]  /*2ad0*/  IMAD.MOV.U32 R3, RZ, RZ, R4 ;  /* 0x000000ffff037224 */ /* 0x000fca00078e0004 */
[----:B------:R-:W-:Y:S01]  /*2ae0*/  R2UR UR10, R3 ;  /* 0x00000000030a72ca */ /* 0x000fe200000e0000 */
[----:B------:R-:W1:Y:S08]  /*2af0*/  I2F.RP R0, UR12 ;  /* 0x0000000c00007d06 */ /* 0x000e700008209400 */
[----:B-1----:R-:W0:Y:S02]  /*2b00*/  MUFU.RCP R0, R0 ;  /* 0x0000000000007308 */ /* 0x002e240000001000 */
        /* <DEDUP_REMOVED lines=20> */
.L_x_3386:
[----:B------:R-:W-:Y:S01]  /*2c50*/  UIMAD UR39, UR7, UR4, URZ ;  /* 0x00000004072772a4 */ /* 0x000fe2000f8e023f */
[----:B------:R-:W-:Y:S01]  /*2c60*/  IMAD.U32 R0, RZ, RZ, UR6 ;  /* 0x00000006ff007e24 */ /* 0x000fe2000f8e00ff */
[----:B------:R-:W-:Y:S01]  /*2c70*/  PLOP3.LUT P0, PT, PT, PT, PT, 0x80, 0x0 ;  /* 0x000000000000781c */ /* 0x000fe20003f0f070 */
[----:B------:R-:W-:Y:S01]  /*2c80*/  IMAD.U32 R3, RZ, RZ, UR4 ;  /* 0x00000004ff037e24 */ /* 0x000fe2000f8e00ff */
[----:B0-----:R-:W-:Y:S01]  /*2c90*/  MOV R2, RZ ;  /* 0x000000ff00027202 */ /* 0x001fe20000000f00 */
        /* <DEDUP_REMOVED lines=20> */
[----:B------:R-:W-:Y:S02]  /*2de0*/  UISETP.GT.AND UP0, UPT, UR5, UR39, UPT ;  /* 0x000000270500728c */ /* 0x000fe4000bf04270 */
[----:B------:R-:W-:Y:S01]  /*2df0*/  IMAD.U32 R168, RZ, RZ, UR5 ;  /* 0x00000005ffa87e24 */ /* 0x000fe2000f8e00ff */
        /* <DEDUP_REMOVED lines=50> */
[----:B------:R-:W-:Y:S01]  /*3120*/  IMAD.U32 R5, RZ, RZ, UR61 ;  /* 0x0000003dff057e24 */ /* 0x000fe2000f8e00ff */
[----:B------:R-:W-:Y:S02]  /*3130*/  MOV R4, 0x400 ;  /* 0x0000040000047802 */ /* 0x000fe40000000f00 */
[----:B------:R-:W-:-:S04]  /*3140*/  LEA.HI R16, R57, R152, RZ, 0x7 ;  /* 0x0000009839107211 */ /* 0x000fc800078f38ff */
[----:B------:R-:W-:-:S05]  /*3150*/  SHF.R.S32.HI R18, RZ, 0x7, R16 ;  /* 0x00000007ff127819 */ /* 0x000fca0000011410 */
[----:B------:R-:W0:Y:S02]  /*3160*/  SHFL.IDX PT, R0, R18, RZ, 0x1f ;  /* 0x00001fff12007589 */ /* 0x000e2400000e0000 */
[----:B0-----:R-:W-:-:S04]  /*3170*/  LEA.HI R2, R0, R0, RZ, 0x1 ;  /* 0x0000000000027211 */ /* 0x001fc800078f08ff */
[----:B------:R-:W-:Y:S02]  /*3180*/  LOP3.LUT R3, R2, 0x1fffe, RZ, 0xc0, !PT ;  /* 0x0001fffe02037812 */ /* 0x000fe400078ec0ff */
[----:B------:R-:W-:-:S03]  /*3190*/  LEA R2, R5, R4, 0x18 ;  /* 0x0000000405027211 */ /* 0x000fc600078ec0ff */
[----:B------:R-:W-:Y:S02]  /*31a0*/  IMAD.IADD R3, R0, 0x1, -R3 ;  /* 0x0000000100037824 */ /* 0x000fe400078e0a03 */
[----:B------:R-:W-:Y:S02]  /*31b0*/  VIADD R0, R2, 0x36400 ;  /* 0x0003640002007836 */ /* 0x000fe40000000000 */
[----:B------:R-:W-:-:S03]  /*31c0*/  IMAD R3, R3, 0x8000, R2 ;  /* 0x0000800003037824 */ /* 0x000fc600078e0202 */
[----:B------:R-:W-:Y:S01]  /*31d0*/  LOP3.LUT P0, RZ, R0, 0x3ff, RZ, 0xc0, !PT ;  /* 0x000003ff00ff7812 */ /* 0x000fe2000780c0ff */
[----:B------:R-:W-:-:S05]  /*31e0*/  VIADD R3, R3, 0x400 ;  /* 0x0000040003037836 */ /* 0x000fca0000000000 */
[----:B------:R-:W-:-:S04]  /*31f0*/  SHF.R.U32.HI R3, RZ, 0x4, R3 ;  /* 0x00000004ff037819 */ /* 0x000fc80000011603 */
[----:B------:R-:W-:-:S03]  /*3200*/  LOP3.LUT R193, R3, 0x3fff, RZ, 0xc0, !PT ;  /* 0x00003fff03c17812 */ /* 0x000fc600078ec0ff */
        /* <DEDUP_REMOVED lines=17> */
.L_x_3387:
[----:B------:R-:W-:Y:S02]  /*3320*/  SHF.L.U32 R5, RZ, 0x1f, RZ ;  /* 0x0000001fff057819 */ /* 0x000fe400000006ff */
[----:B------:R-:W-:Y:S02]  /*3330*/  LOP3.LUT R3, R16, 0xffffff80, RZ, 0xc0, !PT ;  /* 0xffffff8010037812 */ /* 0x000fe400078ec0ff */
[----:B------:R-:W0:Y:S01]  /*3340*/  SYNCS.PHASECHK.TRANS64.TRYWAIT P0, [R2+URZ+0x38800], R5 ;  /* 0x03880005020075a7 */ /* 0x000e22000800017f */
[----:B------:R-:W-:Y:S02]  /*3350*/  LEA.HI R0, R18, R18, RZ, 0x1 ;  /* 0x0000001212007211 */ /* 0x000fe400078f08ff */
[----:B------:R-:W-:Y:S02]  /*3360*/  IADD3 R7, R152, -R3, RZ ;  /* 0x8000000398077210 */ /* 0x000fe40007ffe0ff */
[----:B------:R-:W-:Y:S02]  /*3370*/  LOP3.LUT R3, R0, 0xfffffe, RZ, 0xc0, !PT ;  /* 0x00fffffe00037812 */ /* 0x000fe400078ec0ff */
[----:B------:R-:W-:-:S04]  /*3380*/  SHF.R.S32.HI R4, RZ, 0x1f, R7 ;  /* 0x0000001fff047819 */ /* 0x000fc80000011407 */
[----:B------:R-:W-:-:S04]  /*3390*/  LEA.HI R6, R4, R7, RZ, 0x2 ;  /* 0x0000000704067211 */ /* 0x000fc800078f10ff */
[--C-:B------:R-:W-:Y:S02]  /*33a0*/  SHF.R.S32.HI R8, RZ, 0x2, R6.reuse ;  /* 0x00000002ff087819 */ /* 0x100fe40000011406 */
[----:B------:R-:W-:Y:S01]  /*33b0*/  SHF.R.S32.HI R9, RZ, 0x1f, R6 ;  /* 0x0000001fff097819 */ /* 0x000fe20000011406 */
[----:B0-----:R-:W-:Y:S06]  /*33c0*/  @!P0 BRA `(.L_x_3388) ;  /* 0x000000d000f48947 */ /* 0x001fec0003800000 */
.L_x_3466:
[----:B------:R-:W2:Y:S01]  /*33d0*/  LDL R0, [R1] ;  /* 0x0000000001007983 */ /* 0x000ea20000100800 */
[----:B------:R-:W-:Y:S01]  /*33e0*/  LEA.HI R9, R9, R8, RZ, 0x3 ;  /* 0x0000000809097211 */ /* 0x000fe200078f18ff */
[----:B------:R-:W-:Y:S01]  /*33f0*/  IMAD.IADD R3, R18, 0x1, -R3 ;  /* 0x0000000112037824 */ /* 0x000fe200078e0a03 */
[----:B------:R-:W-:Y:S02]  /*3400*/  LEA.HI R4, R4, R7, RZ, 0x5 ;  /* 0x0000000704047211 */ /* 0x000fe400078f28ff */
[----:B------:R-:W-:Y:S02]  /*3410*/  LOP3.LUT R9, R9, 0xfffffff8, RZ, 0xc0, !PT ;  /* 0xfffffff809097812 */ /* 0x000fe400078ec0ff */
[----:B------:R-:W-:-:S03]  /*3420*/  SHF.R.S32.HI R4, RZ, 0x5, R4 ;  /* 0x00000005ff047819 */ /* 0x000fc60000011404 */
[----:B------:R-:W-:-:S04]  /*3430*/  IMAD.IADD R9, R8, 0x1, -R9 ;  /* 0x0000000108097824 */ /* 0x000fc800078e0a09 */
[----:B------:R-:W-:Y:S01]  /*3440*/  IMAD R184, R4, 0x10, R9 ;  /* 0x0000001004b87824 */ /* 0x000fe200078e0209 */
[----:B--2---:R-:W-:Y:S02]  /*3450*/  R2UR UR4, R0 ;  /* 0x00000000000472ca */ /* 0x004fe400000e0000 */
[----:B------:R-:W-:-:S05]  /*3460*/  LOP3.LUT R0, R6, 0x7ffffffc, RZ, 0xc0, !PT ;  /* 0x7ffffffc06007812 */ /* 0x000fca00078ec0ff */
[----:B------:R-:W-:-:S04]  /*3470*/  IMAD.IADD R0, R7, 0x1, -R0 ;  /* 0x0000000107007824 */ /* 0x000fc800078e0a00 */
[----:B------:R-:W-:Y:S02]  /*3480*/  IMAD.SHL.U32 R56, R0, 0x2, RZ ;  /* 0x0000000200387824 */ /* 0x000fe400078e00ff */
[----:B------:R-:W-:Y:S02]  /*3490*/  ULOP3.LUT UR4, UR4, 0x1, URZ, 0xfc, !UPT ;  /* 0x0000000104047892 */ /* 0x000fe4000f8efc3f */
[----:B------:R-:W-:-:S04]  /*34a0*/  IMAD R185, R3, 0x100, R56 ;  /* 0x0000010003b97824 */ /* 0x000fc800078e0238 */
[----:B------:R-:W-:-:S05]  /*34b0*/  IMAD.U32 R6, RZ, RZ, UR4 ;  /* 0x00000004ff067e24 */ /* 0x000fca000f8e00ff */
[----:B------:R-:W-:-:S13]  /*34c0*/  ISETP.NE.AND P0, PT, R6, 0x3, PT ;  /* 0x000000030600780c */ /* 0x000fda0003f05270 */
[----:B------:R-:W-:Y:S05]  /*34d0*/  @!P0 BRA `(.L_x_3389) ;  /* 0x0000000000048947 */ /* 0x000fea0003800000 */
[----:B------:R-:W-:Y:S01]  /*34e0*/  BPT.TRAP 0x1 ;  /* 0x000000040000795c */ /* 0x000fe20000300000 */
.L_x_3389:
[----:B------:R1:W2:Y:S01]  /*34f0*/  SYNCS.PHASECHK.TRANS64.TRYWAIT P1, [R2+URZ+0x38830], R5 ;  /* 0x03883005020075a7 */ /* 0x0002a2000802017f */
[----:B------:R-:W-:Y:S05]  /*3500*/  @!P0 BRA `(.L_x_3390) ;  /* 0x0000000000048947 */ /* 0x000fea0003800000 */
[----:B------:R-:W-:Y:S01]  /*3510*/  BPT.TRAP 0x1 ;  /* 0x000000040000795c */ /* 0x000fe20000300000 */
.L_x_3390:
[----:B--2---:R-:W-:Y:S05]  /*3520*/  @P1 BRA `(.L_x_3391) ;  /* 0x0000000000081947 */ /* 0x004fea0003800000 */
[----:B------:R-:W2:Y:S02]  /*3530*/  SYNCS.PHASECHK.TRANS64.TRYWAIT P1, [R2+URZ+0x38830], R5 ;  /* 0x03883005020075a7 */ /* 0x000ea4000802017f */
[----:B--2---:R-:W-:Y:S05]  /*3540*/  @!P1 BRA `(.L_x_3392) ;  /* 0x000000d000a89947 */ /* 0x004fea0003800000 */
.L_x_3391:
[----:B------:R-:W-:Y:S05]  /*3550*/  WARPSYNC.ALL ;  /* 0x0000000000007948 */ /* 0x000fea0003800000 */
[C---:B------:R-:W-:Y:S01]  /*3560*/  VIADD R0, R2.reuse, 0x20400 ;  /* 0x0002040002007836 */ /* 0x040fe20000000000 */
[----:B------:R-:W-:Y:S01]  /*3570*/  WARPGROUP.ARRIVE ;  /* 0x00000000000079c5 */ /* 0x000fe20000000000 */
[----:B------:R-:W-:Y:S01]  /*3580*/  VIADD R3, R2, 0x22400 ;  /* 0x0002240002037836 */ /* 0x000fe20000000000 */
[----:B------:R-:W-:Y:S01]  /*3590*/  UMOV UR9, 0x40000040 ;  /* 0x4000004000097882 */ /* 0x000fe20000000000 */
[----:B------:R-:W-:Y:S01]  /*35a0*/  UMOV UR7, 0x40000040 ;  /* 0x4000004000077882 */ /* 0x000fe20000000000 */
[----:B------:R-:W-:Y:S01]  /*35b0*/  SHF.R.U32.HI R0, RZ, 0x4, R0 ;  /* 0x00000004ff007819 */ /* 0x000fe20000011600 */
[----:B------:R-:W-:Y:S01]  /*35c0*/  UMOV UR5, UR9 ;  /* 0x0000000900057c82 */ /* 0x000fe20008000000 */
[----:B------:R-:W-:Y:S01]  /*35d0*/  SHF.R.U32.HI R3, RZ, 0x4, R3 ;  /* 0x00000004ff037819 */ /* 0x000fe20000011603 */
[----:B------:R-:W-:Y:S01]  /*35e0*/  IMAD.U32 R9, RZ, RZ, UR9 ;  /* 0x00000009ff097e24 */ /* 0x000fe2000f8e00ff */
[----:B------:R-:W-:Y:S01]  /*35f0*/  LOP3.LUT R0, R0, 0x3fff, RZ, 0xc0, !PT ;  /* 0x00003fff00007812 */ /* 0x000fe200078ec0ff */
[----:B------:R-:W-:Y:S01]  /*3600*/  UMOV UR9, 0x40000040 ;  /* 0x4000004000097882 */ /* 0x000fe20000000000 */
[----:B------:R-:W-:Y:S01]  /*3610*/  LOP3.LUT R3, R3, 0x3fff, RZ, 0xc0, !PT ;  /* 0x00003fff03037812 */ /* 0x000fe200078ec0ff */
[----:B------:R-:W-:Y:S01]  /*3620*/  IMAD.U32 R11, RZ, RZ, UR9 ;  /* 0x00000009ff0b7e24 */ /* 0x000fe2000f8e00ff */
[----:B------:R-:W-:-:S02]  /*3630*/  LOP3.LUT R0, R0, 0x10000, RZ, 0xfc, !PT ;  /* 0x0001000000007812 */ /* 0x000fc400078efcff */
[----:B------:R-:W-:Y:S02]  /*3640*/  LOP3.LUT R7, R3, 0x10000, RZ, 0xfc, !PT ;  /* 0x0001000003077812 */ /* 0x000fe400078efcff */
[C---:B------:R-:W-:Y:S01]  /*3650*/  R2UR UR4, R0.reuse ;  /* 0x00000000000472ca */ /* 0x040fe200000e0000 */
[----:B------:R-:W-:Y:S01]  /*3660*/  VIADD R3, R0, 0x2 ;  /* 0x0000000200037836 */ /* 0x000fe20000000000 */
[C---:B------:R-:W-:Y:S01]  /*3670*/  R2UR UR6, R7.reuse ;  /* 0x00000000070672ca */ /* 0x040fe200000e0000 */
[----:B------:R-:W-:-:S10]  /*3680*/  VIADD R4, R7, 0x2 ;  /* 0x0000000207047836 */ /* 0x000fd40000000000 */
[----:B------:R-:W-:Y:S02]  /*3690*/  UMOV UR8, UR4 ;  /* 0x0000000400087c82 */ /* 0x000fe40008000000 */
[----:B------:R-:W-:Y:S01]  /*36a0*/  UMOV UR4, UR8 ;  /* 0x0000000800047c82 */ /* 0x000fe20008000000 */
[----:B------:R-:W-:Y:S01]  /*36b0*/  IMAD.U32 R8, RZ, RZ, UR8 ;  /* 0x00000008ff087e24 */ /* 0x000fe2000f8e00ff */
[----:B------:R-:W-:Y:S01]  /*36c0*/  HGMMA.64x64x16.F32 R24, gdesc[UR4], RZ, !UPT, gsb0 ;  /* 0x00e00000041879f0 */ /* 0x000fe2000c0008ff */
[----:B------:R-:W-:Y:S01]  /*36d0*/  R2UR UR4, R3 ;  /* 0x00000000030472ca */ /* 0x000fe200000e0000 */
[----:B------:R-:W-:Y:S01]  /*36e0*/  UMOV UR5, UR9 ;  /* 0x0000000900057c82 */ /* 0x000fe20008000000 */
[----:B------:R-:W-:Y:S01]  /*36f0*/  R2UR UR6, R4 ;  /* 0x00000000040672ca */ /* 0x000fe200000e0000 */
[----:B------:R-:W-:Y:S01]  /*3700*/  UMOV UR7, 0x40000040 ;  /* 0x4000004000077882 */ /* 0x000fe20000000000 */
[C---:B------:R-:W-:Y:S01]  /*3710*/  VIADD R3, R0.reuse, 0x4 ;  /* 0x0000000400037836 */ /* 0x040fe20000000000 */
[----:B------:R-:W-:Y:S01]  /*3720*/  IADD3 R4, R7, 0x4, RZ ;  /* 0x0000000407047810 */ /* 0x000fe20007ffe0ff */
[----:B------:R-:W-:Y:S01]  /*3730*/  UMOV UR9, 0x40000040 ;  /* 0x4000004000097882 */ /* 0x000fe20000000000 */
[----:B------:R-:W-:-:S02]  /*3740*/  VIADD R0, R0, 0x6 ;  /* 0x0000000600007836 */ /* 0x000fc40000000000 */
[----:B------:R-:W-:-:S04]  /*3750*/  IMAD.U32 R13, RZ, RZ, UR9 ;  /* 0x00000009ff0d7e24 */ /* 0x000fc8000f8e00ff */
[----:B------:R-:W-:Y:S02]  /*3760*/  UMOV UR8, UR4 ;  /* 0x0000000400087c82 */ /* 0x000fe40008000000 */
[----:B------:R-:W-:Y:S01]  /*3770*/  UMOV UR4, UR8 ;  /* 0x0000000800047c82 */ /* 0x000fe20008000000 */
[----:B------:R-:W-:Y:S01]  /*3780*/  IMAD.U32 R10, RZ, RZ, UR8 ;  /* 0x00000008ff0a7e24 */ /* 0x000fe2000f8e00ff */
[----:B------:R-:W-:Y:S02]  /*3790*/  WARPGROUP.DEPBAR.LE gsb0, 0x0 ;  /* 0x00008000000079c5 */ /* 0x000fe40000010000 */
[----:B------:R-:W-:-:S06]  /*37a0*/  WARPGROUP.ARRIVE ;  /* 0x00000000000079c5 */ /* 0x000fcc0000000000 */
[----:B------:R-:W-:Y:S01]  /*37b0*/  HGMMA.64x64x16.F32 R24, gdesc[UR4], R24, gsb0 ;  /* 0x00e00000041879f0 */ /* 0x000fe20008000818 */
[----:B------:R-:W-:Y:S01]  /*37c0*/  R2UR UR4, R3 ;  /* 0x00000000030472ca */ /* 0x000fe200000e0000 */
[----:B------:R-:W-:Y:S01]  /*37d0*/  UMOV UR5, UR9 ;  /* 0x0000000900057c82 */ /* 0x000fe20008000000 */
[----:B------:R-:W-:Y:S01]  /*37e0*/  R2UR UR6, R4 ;  /* 0x00000000040672ca */ /* 0x000fe200000e0000 */
[----:B------:R-:W-:Y:S01]  /*37f0*/  UMOV UR7, 0x40000040 ;  /* 0x4000004000077882 */ /* 0x000fe20000000000 */
[----:B------:R-:W-:Y:S01]  /*3800*/  VIADD R3, R7, 0x6 ;  /* 0x0000000607037836 */ /* 0x000fe20000000000 */
[----:B------:R-:W-:Y:S02]  /*3810*/  UMOV UR9, 0x40000040 ;  /* 0x4000004000097882 */ /* 0x000fe40000000000 */
[----:B------:R-:W-:-:S06]  /*3820*/  IMAD.U32 R15, RZ, RZ, UR9 ;  /* 0x00000009ff0f7e24 */ /* 0x000fcc000f8e00ff */
        /* <DEDUP_REMOVED lines=9> */
[----:B------:R-:W-:-:S10]  /*38c0*/  UMOV UR7, 0x40000040 ;  /* 0x4000004000077882 */ /* 0x000fd40000000000 */
[----:B------:R-:W-:Y:S02]  /*38d0*/  UMOV UR8, UR4 ;  /* 0x0000000400087c82 */ /* 0x000fe40008000000 */
[----:B------:R-:W-:Y:S01]  /*38e0*/  UMOV UR4, UR8 ;  /* 0x0000000800047c82 */ /* 0x000fe20008000000 */
[----:B------:R-:W-:Y:S01]  /*38f0*/  IMAD.U32 R14, RZ, RZ, UR8 ;  /* 0x00000008ff0e7e24 */ /* 0x000fe2000f8e00ff */
[----:B------:R-:W-:Y:S02]  /*3900*/  WARPGROUP.DEPBAR.LE gsb0, 0x0 ;  /* 0x00008000000079c5 */ /* 0x000fe40000010000 */
[----:B------:R-:W-:-:S06]  /*3910*/  WARPGROUP.ARRIVE ;  /* 0x00000000000079c5 */ /* 0x000fcc0000000000 */
[----:B------:R-:W-:Y:S03]  /*3920*/  HGMMA.64x64x16.F32 R24, gdesc[UR4], R24, gsb0 ;  /* 0x00e00000041879f0 */ /* 0x000fe60008000818 */
[----:B------:R-:W-:Y:S02]  /*3930*/  WARPGROUP.DEPBAR.LE gsb0, 0x0 ;  /* 0x00008000000079c5 */ /* 0x000fe40000010000 */
[----:B------:R-:W3:Y:S02]  /*3940*/  SYNCS.PHASECHK.TRANS64.TRYWAIT P1, [R2+URZ+0x38810], R5 ;  /* 0x03881005020075a7 */ /* 0x000ee4000802017f */
[----:B---3--:R-:W-:Y:S05]  /*3950*/  @!P1 BRA `(.L_x_3393) ;  /* 0x000000cc00b89947 */ /* 0x008fea0003800000 */
.L_x_3467:
[----:B------:R-:W-:Y:S05]  /*3960*/  @!P0 BRA `(.L_x_3394) ;  /* 0x0000000000048947 */ /* 0x000fea0003800000 */
[----:B------:R-:W-:Y:S01]  /*3970*/  BPT.TRAP 0x1 ;  /* 0x000000040000795c */ /* 0x000fe20000300000 */
.L_x_3394:
[----:B------:R4:W0:Y:S01]  /*3980*/  SYNCS.PHASECHK.TRANS64.TRYWAIT P1, [R2+URZ+0x38850], R5 ;  /* 0x03885005020075a7 */ /* 0x000822000802017f */
[----:B------:R-:W-:Y:S05]  /*3990*/  @!P0 BRA `(.L_x_3395) ;  /* 0x0000000000048947 */ /* 0x000fea0003800000 */
[----:B------:R-:W-:Y:S01]  /*39a0*/  BPT.TRAP 0x1 ;  /* 0x000000040000795c */ /* 0x000fe20000300000 */
.L_x_3395:
[C---:B------:R-:W-:Y:S02]  /*39b0*/  VIADD R0, R2.reuse, 0x26400 ;  /* 0x0002640002007836 */ /* 0x040fe40000000000 */
[----:B------:R-:W-:-:S03]  /*39c0*/  VIADD R3, R2, 0x400 ;  /* 0x0000040002037836 */ /* 0x000fc60000000000 */
[----:B------:R-:W-:Y:S02]  /*39d0*/  SHF.R.U32.HI R0, RZ, 0x4, R0 ;  /* 0x00000004ff007819 */ /* 0x000fe40000011600 */
[----:B------:R-:W-:Y:S02]  /*39e0*/  SHF.R.U32.HI R3, RZ, 0x4, R3 ;  /* 0x00000004ff037819 */ /* 0x000fe40000011603 */
[----:B------:R-:W-:Y:S02]  /*39f0*/  LOP3.LUT R0, R0, 0x3fff, RZ, 0xc0, !PT ;  /* 0x00003fff00007812 */ /* 0x000fe400078ec0ff */
[----:B------:R-:W-:Y:S02]  /*3a00*/  LOP3.LUT R3, R3, 0x3fff, RZ, 0xc0, !PT ;  /* 0x00003fff03037812 */ /* 0x000fe400078ec0ff */
[----:B------:R-:W-:Y:S02]  /*3a10*/  LOP3.LUT R0, R0, 0x10000, RZ, 0xfc, !PT ;  /* 0x0001000000007812 */ /* 0x000fe400078efcff */
[----:B------:R-:W-:Y:S01]  /*3a20*/  LOP3.LUT R3, R3, 0x10000, RZ, 0xfc, !PT ;  /* 0x0001000003037812 */ /* 0x000fe200078efcff */
[----:B0-----:R-:W-:Y:S06]  /*3a30*/  @P1 BRA `(.L_x_3396) ;  /* 0x0000000000081947 */ /* 0x001fec0003800000 */
[----:B------:R-:W0:Y:S02]  /*3a40*/  SYNCS.PHASECHK.TRANS64.TRYWAIT P1, [R2+URZ+0x38850], R5 ;  /* 0x03885005020075a7 */ /* 0x000e24000802017f */
[----:B0-----:R-:W-:Y:S05]  /*3a50*/  @!P1 BRA `(.L_x_3397) ;  /* 0x000000cc008c9947 */ /* 0x001fea0003800000 */
.L_x_3396:
[C---:B------:R-:W-:Y:S01]  /*3a60*/  R2UR UR4, R0.reuse ;  /* 0x00000000000472ca */ /* 0x040fe200000e0000 */
[----:B------:R-:W-:Y:S01]  /*3a70*/  WARPGROUP.ARRIVE ;  /* 0x00000000000079c5 */ /* 0x000fe20000000000 */
[C---:B------:R-:W-:Y:S01]  /*3a80*/  R2UR UR6, R3.reuse ;  /* 0x00000000030672ca */ /* 0x040fe200000e0000 */
[----:B------:R-:W-:Y:S01]  /*3a90*/  UMOV UR9, 0x40000040 ;  /* 0x4000004000097882 */ /* 0x000fe20000000000 */
[----:B------:R-:W-:Y:S01]  /*3aa0*/  UMOV UR7, 0x40000040 ;  /* 0x4000004000077882 */ /* 0x000fe20000000000 */
[----:B------:R-:W-:Y:S01]  /*3ab0*/  UMOV UR5, UR9 ;  /* 0x0000000900057c82 */ /* 0x000fe20008000000 */
[----:B------:R-:W-:Y:S01]  /*3ac0*/  VIADD R4, R0, 0x2 ;  /* 0x0000000200047836 */ /* 0x000fe20000000000 */
[----:B------:R-:W-:Y:S01]  /*3ad0*/  UMOV UR11, 0x40000040 ;  /* 0x40000040000b7882 */ /* 0x000fe20000000000 */
[----:B-1234-:R-:W-:Y:S01]  /*3ae0*/  VIADD R5, R3, 0x2 ;  /* 0x0000000203057836 */ /* 0x01efe20000000000 */
[----:B------:R-:W-:Y:S01]  /*3af0*/  UMOV UR13, 0x40000040 ;  /* 0x40000040000d7882 */ /* 0x000fe20000000000 */
[----:B------:R-:W-:Y:S01]  /*3b00*/  IMAD.U32 R17, RZ, RZ, UR9 ;  /* 0x00000009ff117e24 */ /* 0x000fe2000f8e00ff */
[----:B------:R-:W-:Y:S01]  /*3b10*/  UMOV UR9, 0x40000040 ;  /* 0x4000004000097882 */ /* 0x000fe20000000000 */
[----:B------:R-:W-:Y:S01]  /*3b20*/  UMOV UR15, 0x40000040 ;  /* 0x40000040000f7882 */ /* 0x000fe20000000000 */
[----:B------:R-:W-:Y:S01]  /*3b30*/  UMOV UR8, UR4 ;  /* 0x0000000400087c82 */ /* 0x000fe20008000000 */
[----:B------:R-:W-:Y:S01]  /*3b40*/  IMAD.U32 R19, RZ, RZ, UR9 ;  /* 0x00000009ff137e24 */ /* 0x000fe2000f8e00ff */
[----:B------:R-:W-:Y:S01]  /*3b50*/  UMOV UR4, UR8 ;  /* 0x0000000800047c82 */ /* 0x000fe20008000000 */
[----:B------:R-:W-:Y:S01]  /*3b60*/  IMAD.U32 R16, RZ, RZ, UR8 ;  /* 0x00000008ff107e24 */ /* 0x000fe2000f8e00ff */
[----:B------:R-:W-:Y:S01]  /*3b70*/  HGMMA.64x64x16.F32 R24, gdesc[UR4], R24, gsb0 ;  /* 0x00e00000041879f0 */ /* 0x000fe20008000818 */
[----:B------:R-:W-:Y:S01]  /*3b80*/  R2UR UR4, R4 ;  /* 0x00000000040472ca */ /* 0x000fe200000e0000 */
[----:B------:R-:W-:Y:S01]  /*3b90*/  UMOV UR5, UR9 ;  /* 0x0000000900057c82 */ /* 0x000fe20008000000 */
[----:B------:R-:W-:Y:S01]  /*3ba0*/  R2UR UR6, R5 ;  /* 0x00000000050672ca */ /* 0x000fe200000e0000 */
[----:B------:R-:W-:Y:S01]  /*3bb0*/  UMOV UR7, 0x40000040 ;  /* 0x4000004000077882 */ /* 0x000fe20000000000 */
[C---:B------:R-:W-:Y:S01]  /*3bc0*/  VIADD R4, R0.reuse, 0x4 ;  /* 0x0000000400047836 */ /* 0x040fe20000000000 */
[----:B------:R-:W-:Y:S01]  /*3bd0*/  UMOV UR9, 0x40000040 ;  /* 0x4000004000097882 */ /* 0x000fe20000000000 */
[----:B------:R-:W-:Y:S01]  /*3be0*/  VIADD R5, R3, 0x4 ;  /* 0x0000000403057836 */ /* 0x000fe20000000000 */
[----:B------:R-:W-:Y:S01]  /*3bf0*/  UMOV UR17, 0x40000040 ;  /* 0x4000004000117882 */ /* 0x000fe20000000000 */
[----:B------:R-:W-:Y:S01]  /*3c00*/  IMAD.U32 R21, RZ, RZ, UR9 ;  /* 0x00000009ff157e24 */ /* 0x000fe2000f8e00ff */
[----:B------:R-:W-:Y:S01]  /*3c10*/  UMOV UR19, 0x40000040 ;  /* 0x4000004000137882 */ /* 0x000fe20000000000 */
[----:B------:R-:W-:Y:S01]  /*3c20*/  UMOV UR21, 0x40000040 ;  /* 0x4000004000157882 */ /* 0x000fe20000000000 */
[----:B------:R-:W-:Y:S01]  /*3c30*/  UMOV UR23, 0x40000040 ;  /* 0x4000004000177882 */ /* 0x000fe20000000000 */
[----:B------:R-:W-:Y:S01]  /*3c40*/  UMOV UR25, 0x40000040 ;  /* 0x4000004000197882 */ /* 0x000fe20000000000 */
[----:B------:R-:W-:Y:S01]  /*3c50*/  UMOV UR8, UR4 ;  /* 0x0000000400087c82 */ /* 0x000fe20008000000 */
[----:B------:R-:W-:Y:S01]  /*3c60*/  UMOV UR27, 0x40000040 ;  /* 0x40000040001b7882 */ /* 0x000fe20000000000 */
[----:B------:R-:W-:Y:S01]  /*3c70*/  UMOV UR4, UR8 ;  /* 0x0000000800047c82 */ /* 0x000fe20008000000 */
[----:B------:R-:W-:Y:S01]  /*3c80*/  IMAD.U32 R18, RZ, RZ, UR8 ;  /* 0x00000008ff127e24 */ /* 0x000fe2000f8e00ff */
        /* <DEDUP_REMOVED lines=10> */
[----:B------:R-:W0:Y:S01]  /*3d30*/  S2R R6, SR_TID.X ;  /* 0x0000000000067919 */ /* 0x000e220000002100 */
[----:B------:R-:W-:Y:S01]  /*3d40*/  UMOV UR53, 0x40000040 ;  /* 0x4000004000357882 */ /* 0x000fe20000000000 */
[----:B------:R-:W-:Y:S01]  /*3d50*/  UMOV UR55, 0x40000040 ;  /* 0x4000004000377882 */ /* 0x000fe20000000000 */
[----:B------:R-:W-:Y:S01]  /*3d60*/  UMOV UR57, 0x40000040 ;  /* 0x4000004000397882 */ /* 0x000fe20000000000 */
[----:B------:R-:W-:Y:S01]  /*3d70*/  UMOV UR59, 0x40000040 ;  /* 0x40000040003b7882 */ /* 0x000fe20000000000 */
[----:B------:R-:W-:Y:S01]  /*3d80*/  MOV R63, 0x4 ;  /* 0x00000004003f7802 */ /* 0x000fe20000000f00 */
[----:B------:R-:W-:Y:S01]  /*3d90*/  VIADD R188, R0, 0xe00 ;  /* 0x00000e0000bc7836 */ /* 0x000fe20000000000 */
[----:B0-----:R-:W-:Y:S01]  /*3da0*/  SHF.R.U32.HI R6, RZ, 0x7, R6 ;  /* 0x00000007ff067819 */ /* 0x001fe20000011606 */
[----:B------:R-:W-:-:S02]  /*3db0*/  WARPGROUP.DEPBAR.LE gsb0, 0x0 ;  /* 0x00008000000079c5 */ /* 0x000fc40000010000 */
[----:B------:R-:W-:-:S06]  /*3dc0*/  WARPGROUP.ARRIVE ;  /* 0x00000000000079c5 */ /* 0x000fcc0000000000 */
[----:B------:R-:W-:Y:S01]  /*3dd0*/  HGMMA.64x64x16.F32 R24, gdesc[UR4], R24, gsb0 ;  /* 0x00e00000041879f0 */ /* 0x000fe20008000818 */
[----:B------:R-:W-:Y:S01]  /*3de0*/  R2UR UR4, R4 ;  /* 0x00000000040472ca */ /* 0x000fe200000e0000 */
[----:B------:R-:W-:Y:S01]  /*3df0*/  UMOV UR5, UR9 ;  /* 0x0000000900057c82 */ /* 0x000fe20008000000 */
[----:B------:R-:W-:Y:S01]  /*3e00*/  R2UR UR6, R5 ;  /* 0x00000000050672ca */ /* 0x000fe200000e0000 */
[----:B------:R-:W-:Y:S01]  /*3e10*/  UMOV UR7, 0x40000040 ;  /* 0x4000004000077882 */ /* 0x000fe20000000000 */
[----:B------:R-:W-:Y:S01]  /*3e20*/  VIADD R4, R0, 0x6 ;  /* 0x0000000600047836 */ /* 0x000fe20000000000 */
[----:B------:R-:W-:Y:S01]  /*3e30*/  UMOV UR9, 0x40000040 ;  /* 0x4000004000097882 */ /* 0x000fe20000000000 */
[----:B------:R-:W-:Y:S02]  /*3e40*/  VIADD R5, R3, 0x6 ;  /* 0x0000000603057836 */ /* 0x000fe40000000000 */
[----:B------:R-:W-:-:S05]  /*3e50*/  IMAD.U32 R23, RZ, RZ, UR9 ;  /* 0x00000009ff177e24 */ /* 0x000fca000f8e00ff */
[----:B------:R-:W-:Y:S02]  /*3e60*/  UMOV UR8, UR4 ;  /* 0x0000000400087c82 */ /* 0x000fe40008000000 */
[----:B------:R-:W-:Y:S01]  /*3e70*/  UMOV UR4, UR8 ;  /* 0x0000000800047c82 */ /* 0x000fe20008000000 */
[----:B------:R-:W-:Y:S01]  /*3e80*/  MOV R20, UR8 ;  /* 0x0000000800147c02 */ /* 0x000fe20008000f00 */
        /* <DEDUP_REMOVED lines=9> */
[----:B------:R-:W-:-:S07]  /*3f20*/  VIADD R5, R3, 0x200 ;  /* 0x0000020003057836 */ /* 0x000fce0000000000 */
[----:B------:R-:W-:Y:S02]  /*3f30*/  UMOV UR8, UR4 ;  /* 0x0000000400087c82 */ /* 0x000fe40008000000 */
[----:B------:R-:W-:Y:S01]  /*3f40*/  UMOV UR4, UR8 ;  /* 0x0000000800047c82 */ /* 0x000fe20008000000 */
[----:B------:R-:W-:Y:S01]  /*3f50*/  IMAD.U32 R22, RZ, RZ, UR8 ;  /* 0x00000008ff167e24 */ /* 0x000fe2000f8e00ff */
[----:B------:R-:W-:Y:S02]  /*3f60*/  WARPGROUP.DEPBAR.LE gsb0, 0x0 ;  /* 0x00008000000079c5 */ /* 0x000fe40000010000 */
[----:B------:R-:W-:-:S06]  /*3f70*/  WARPGROUP.ARRIVE ;  /* 0x00000000000079c5 */ /* 0x000fcc0000000000 */
[----:B------:R-:W-:Y:S01]  /*3f80*/  HGMMA.64x64x16.F32 R24, gdesc[UR4], R24, gsb0 ;  /* 0x00e00000041879f0 */ /* 0x000fe20008000818 */
[----:B------:R-:W-:Y:S01]  /*3f90*/  R2UR UR4, R4 ;  /* 0x00000000040472ca */ /* 0x000fe200000e0000 */
[----:B------:R-:W-:Y:S01]  /*3fa0*/  UMOV UR5, 0x40000040 ;  /* 0x4000004000057882 */ /* 0x000fe20000000000 */
[----:B------:R-:W-:Y:S01]  /*3fb0*/  R2UR UR6, R5 ;  /* 0x00000000050672ca */ /* 0x000fe200000e0000 */
[----:B------:R-:W-:Y:S01]  /*3fc0*/  UMOV UR7, 0x40000040 ;  /* 0x4000004000077882 */ /* 0x000fe20000000000 */
[----:B------:R-:W-:Y:S02]  /*3fd0*/  VIADD R4, R0, 0x202 ;  /* 0x0000020200047836 */ /* 0x000fe40000000000 */
[----:B------:R-:W-:-:S03]  /*3fe0*/  VIADD R5, R3, 0x202 ;  /* 0x0000020203057836 */ /* 0x000fc60000000000 */
[----:B------:R-:W-:Y:S01]  /*3ff0*/  R2UR UR8, R4 ;  /* 0x00000000040872ca */ /* 0x000fe200000e0000 */
[----:B------:R-:W-:Y:S01]  /*4000*/  VIADD R4, R0, 0x204 ;  /* 0x0000020400047836 */ /* 0x000fe20000000000 */
[----:B------:R-:W-:Y:S01]  /*4010*/  R2UR UR10, R5 ;  /* 0x00000000050a72ca */ /* 0x000fe200000e0000 */
        /* <DEDUP_REMOVED lines=11> */
[----:B------:R-:W-:Y:S02]  /*40d0*/  R2UR UR22, R5 ;  /* 0x00000000051672ca */ /* 0x000fe400000e0000 */
[----:B------:R-:W-:Y:S02]  /*40e0*/  IADD3 R5, R3, 0x402, RZ ;  /* 0x0000040203057810 */ /* 0x000fe40007ffe0ff */
        /* <DEDUP_REMOVED lines=24> */
[----:B------:R-:W-:Y:S02]  /*4270*/  R2UR UR52, R4 ;  /* 0x00000000043472ca */ /* 0x000fe400000e0000 */
[----:B------:R-:W-:Y:S01]  /*4280*/  R2UR UR54, R5 ;  /* 0x00000000053672ca */ /* 0x000fe200000e0000 */
[----:B------:R0:W1:Y:S01]  /*4290*/  SHFL.IDX PT, R4, R6, RZ, 0x1f ;  /* 0x00001fff06047589 */ /* 0x00006200000e0000 */
[----:B------:R-:W-:Y:S02]  /*42a0*/  WARPGROUP.DEPBAR.LE gsb0, 0x0 ;  /* 0x00008000000079c5 */ /* 0x000fe40000010000 */
[----:B------:R-:W-:Y:S01]  /*42b0*/  WARPGROUP.ARRIVE ;  /* 0x00000000000079c5 */ /* 0x000fe20000000000 */
[----:B0-----:R-:W-:-:S05]  /*42c0*/  VIADD R6, R3, 0x800 ;  /* 0x0000080003067836 */ /* 0x001fca0000000000 */
[----:B------:R-:W-:Y:S01]  /*42d0*/  HGMMA.64x64x16.F32 R24, gdesc[UR4], R24, gsb0 ;  /* 0x00e00000041879f0 */ /* 0x000fe20008000818 */
[----:B-1----:R-:W-:Y:S01]  /*42e0*/  ISETP.GT.AND P1, PT, R4, 0x7f, PT ;  /* 0x0000007f0400780c */ /* 0x002fe20003f24270 */
[----:B------:R-:W-:-:S03]  /*42f0*/  VIADD R4, R0, 0x800 ;  /* 0x0000080000047836 */ /* 0x000fc60000000000 */
[----:B------:R-:W-:Y:S02]  /*4300*/  SEL R59, RZ, 0x2, !P1 ;  /* 0x00000002ff3b7807 */ /* 0x000fe40004800000 */
[C---:B------:R-:W-:Y:S02]  /*4310*/  SEL R61, R63.reuse, 0x2, P1 ;  /* 0x000000023f3d7807 */ /* 0x040fe40000800000 */
[----:B------:R-:W-:Y:S01]  /*4320*/  SEL R63, R63, 0x6, !P1 ;  /* 0x000000063f3f7807 */ /* 0x000fe20004800000 */
[C---:B------:R-:W-:Y:S02]  /*4330*/  IMAD.IADD R5, R59.reuse, 0x1, R4 ;  /* 0x000000013b057824 */ /* 0x040fe400078e0204 */
[----:B------:R-:W-:-:S03]  /*4340*/  IMAD.IADD R58, R59, 0x1, R6 ;  /* 0x000000013b3a7824 */ /* 0x000fc600078e0206 */
[----:B------:R-:W-:Y:S01]  /*4350*/  R2UR UR56, R5 ;  /* 0x00000000053872ca */ /* 0x000fe200000e0000 */
[--C-:B------:R-:W-:Y:S01]  /*4360*/  IMAD.IADD R5, R4, 0x1, R61.reuse ;  /* 0x0000000104057824 */ /* 0x100fe200078e023d */
[----:B------:R-:W-:Y:S01]  /*4370*/  R2UR UR58, R58 ;  /* 0x000000003a3a72ca */ /* 0x000fe200000e0000 */
[C---:B------:R-:W-:Y:S02]  /*4380*/  IMAD.IADD R58, R6.reuse, 0x1, R61 ;  /* 0x00000001063a7824 */ /* 0x040fe400078e023d */
[----:B------:R-:W-:Y:S01]  /*4390*/  IMAD.IADD R6, R6, 0x1, R63 ;  /* 0x0000000106067824 */ /* 0x000fe200078e023f */
        /* <DEDUP_REMOVED lines=35> */
[----:B------:R-:W-:Y:S01]  /*45d0*/  HGMMA.64x64x16.F32 R24, gdesc[UR56], R24, gsb0 ;  /* 0x00e00000381879f0 */ /* 0x000fe20008000818 */
[----:B------:R-:W-:Y:S01]  /*45e0*/  R2UR UR56, R5 ;  /* 0x00000000053872ca */ /* 0x000fe200000e0000 */
[----:B------:R-:W-:Y:S01]  /*45f0*/  UMOV UR57, 0x40000040 ;  /* 0x4000004000397882 */ /* 0x000fe20000000000 */
[----:B------:R-:W-:Y:S01]  /*4600*/  R2UR UR58, R58 ;  /* 0x000000003a3a72ca */ /* 0x000fe200000e0000 */
[----:B------:R-:W-:Y:S01]  /*4610*/  UMOV UR59, 0x40000040 ;  /* 0x40000040003b7882 */ /* 0x000fe20000000000 */
[----:B------:R-:W-:Y:S01]  /*4620*/  IMAD.IADD R5, R4, 0x1, R63 ;  /* 0x0000000104057824 */ /* 0x000fe200078e023f */
[----:B------:R-:W-:Y:S02]  /*4630*/  WARPGROUP.DEPBAR.LE gsb0, 0x0 ;  /* 0x00008000000079c5 */ /* 0x000fe40000010000 */
[----:B------:R-:W-:-:S08]  /*4640*/  WARPGROUP.ARRIVE ;  /* 0x00000000000079c5 */ /* 0x000fd00000000000 */
[----:B------:R-:W-:Y:S01]  /*4650*/  HGMMA.64x64x16.F32 R24, gdesc[UR56], R24, gsb0 ;  /* 0x00e00000381879f0 */ /* 0x000fe20008000818 */
[----:B------:R-:W-:Y:S01]  /*4660*/  R2UR UR58, R6 ;  /* 0x00000000063a72ca */ /* 0x000fe200000e0000 */
[----:B------:R-:W-:Y:S01]  /*4670*/  UMOV UR59, 0x40000040 ;  /* 0x40000040003b7882 */ /* 0x000fe20000000000 */
[----:B------:R-:W-:Y:S01]  /*4680*/  R2UR UR56, R5 ;  /* 0x00000000053872ca */ /* 0x000fe200000e0000 */
[----:B------:R-:W-:Y:S01]  /*4690*/  UMOV UR57, 0x40000040 ;  /* 0x4000004000397882 */ /* 0x000fe20000000000 */
[----:B------:R-:W-:Y:S02]  /*46a0*/  IMAD.MOV.U32 R5, RZ, RZ, 0x28 ;  /* 0x00000028ff057424 */ /* 0x000fe400078e00ff */
[----:B------:R-:W-:-:S03]  /*46b0*/  IMAD.MOV.U32 R6, RZ, RZ, 0xa00 ;  /* 0x00000a00ff067424 */ /* 0x000fc600078e00ff */
[----:B------:R-:W-:Y:S02]  /*46c0*/  SEL R5, R5, 0x26, P1 ;  /* 0x0000002605057807 */ /* 0x000fe40000800000 */
[----:B------:R-:W-:Y:S02]  /*46d0*/  SEL R6, R6, 0x980, P1 ;  /* 0x0000098006067807 */ /* 0x000fe40000800000 */
[----:B------:R-:W-:Y:S02]  /*46e0*/  LOP3.LUT R5, R5, 0x6, RZ, 0xc0, !PT ;  /* 0x0000000605057812 */ /* 0x000fe400078ec0ff */
[----:B------:R-:W-:-:S04]  /*46f0*/  LOP3.LUT R6, R6, 0xa00, RZ, 0xc0, !PT ;  /* 0x00000a0006067812 */ /* 0x000fc800078ec0ff */
[CC--:B------:R-:W-:Y:S02]  /*4700*/  IADD3 R58, R5.reuse, R6.reuse, R0 ;  /* 0x00000006053a7210 */ /* 0x0c0fe40007ffe000 */
[----:B------:R-:W-:Y:S01]  /*4710*/  IADD3 R5, R5, R6, R3 ;  /* 0x0000000605057210 */ /* 0x000fe20007ffe003 */
[----:B------:R-:W-:-:S04]  /*4720*/  VIADD R6, R3, 0xa00 ;  /* 0x00000a0003067836 */ /* 0x000fc80000000000 */
[----:B------:R-:W-:Y:S01]  /*4730*/  IMAD.IADD R60, R59, 0x1, R6 ;  /* 0x000000013b3c7824 */ /* 0x000fe200078e0206 */
[----:B------:R-:W-:Y:S02]  /*4740*/  WARPGROUP.DEPBAR.LE gsb0, 0x0 ;  /* 0x00008000000079c5 */ /* 0x000fe40000010000 */
[----:B------:R-:W-:-:S06]  /*4750*/  WARPGROUP.ARRIVE ;  /* 0x00000000000079c5 */ /* 0x000fcc0000000000 */
[----:B------:R-:W-:Y:S01]  /*4760*/  HGMMA.64x64x16.F32 R24, gdesc[UR56], R24, gsb0 ;  /* 0x00e00000381879f0 */ /* 0x000fe20008000818 */
[----:B------:R-:W-:Y:S01]  /*4770*/  R2UR UR56, R58 ;  /* 0x000000003a3872ca */ /* 0x000fe200000e0000 */
[----:B------:R-:W-:Y:S01]  /*4780*/  UMOV UR57, 0x40000040 ;  /* 0x4000004000397882 */ /* 0x000fe20000000000 */
[----:B------:R-:W-:Y:S01]  /*4790*/  R2UR UR58, R5 ;  /* 0x00000000053a72ca */ /* 0x000fe200000e0000 */
[----:B------:R-:W-:Y:S01]  /*47a0*/  UMOV UR59, 0x40000040 ;  /* 0x40000040003b7882 */ /* 0x000fe20000000000 */
        /* <DEDUP_REMOVED lines=9> */
[C-C-:B------:R-:W-:Y:S02]  /*4840*/  IMAD.IADD R60, R61.reuse, 0x1, R6.reuse ;  /* 0x000000013d3c7824 */ /* 0x140fe400078e0206 */
[----:B------:R-:W-:Y:S02]  /*4850*/  IMAD.IADD R58, R61, 0x1, R5 ;  /* 0x000000013d3a7824 */ /* 0x000fe400078e0205 */
[----:B------:R-:W-:Y:S01]  /*4860*/  IMAD.IADD R6, R63, 0x1, R6 ;  /* 0x000000013f067824 */ /* 0x000fe200078e0206 */
[----:B------:R-:W-:-:S02]  /*4870*/  WARPGROUP.DEPBAR.LE gsb0, 0x0 ;  /* 0x00008000000079c5 */ /* 0x000fc40000010000 */
        /* <DEDUP_REMOVED lines=22> */
[----:B------:R-:W-:Y:S02]  /*49e0*/  WARPGROUP.DEPBAR.LE gsb0, 0x0 ;  /* 0x00008000000079c5 */ /* 0x000fe40000010000 */
[----:B------:R-:W-:-:S06]  /*49f0*/  WARPGROUP.ARRIVE ;  /* 0x00000000000079c5 */ /* 0x000fcc0000000000 */
[----:B------:R-:W-:Y:S01]  /*4a00*/  HGMMA.64x64x16.F32 R24, gdesc[UR56], R24, gsb0 ;  /* 0x00e00000381879f0 */ /* 0x000fe20008000818 */
[----:B------:R-:W-:Y:S01]  /*4a10*/  R2UR UR56, R58 ;  /* 0x000000003a3872ca */ /* 0x000fe200000e0000 */
[----:B------:R-:W-:Y:S01]  /*4a20*/  UMOV UR57, 0x40000040 ;  /* 0x4000004000397882 */ /* 0x000fe20000000000 */
[----:B------:R-:W-:Y:S01]  /*4a30*/  R2UR UR58, R6 ;  /* 0x00000000063a72ca */ /* 0x000fe200000e0000 */
[----:B------:R-:W-:Y:S01]  /*4a40*/  UMOV UR59, 0x40000040 ;  /* 0x40000040003b7882 */ /* 0x000fe20000000000 */
[----:B------:R-:W-:Y:S01]  /*4a50*/  IADD3 R58, R3, 0xc00, RZ ;  /* 0x00000c00033a7810 */ /* 0x000fe20007ffe0ff */
[----:B------:R-:W-:-:S04]  /*4a60*/  VIADD R6, R0, 0xc00 ;  /* 0x00000c0000067836 */ /* 0x000fc80000000000 */
[C---:B------:R-:W-:Y:S02]  /*4a70*/  IMAD.IADD R62, R59.reuse, 0x1, R58 ;  /* 0x000000013b3e7824 */ /* 0x040fe400078e023a */
        /* <DEDUP_REMOVED lines=8> */
[C---:B------:R-:W-:Y:S02]  /*4b00*/  IMAD.IADD R62, R61.reuse, 0x1, R58 ;  /* 0x000000013d3e7824 */ /* 0x040fe400078e023a */
        /* <DEDUP_REMOVED lines=33> */
[C---:B------:R-:W-:Y:S02]  /*4d20*/  IMAD.IADD R60, R59.reuse, 0x1, R188 ;  /* 0x000000013b3c7824 */ /* 0x040fe400078e02bc */
        /* <DEDUP_REMOVED lines=8> */
[C---:B------:R-:W-:Y:S02]  /*4db0*/  IMAD.IADD R59, R61.reuse, 0x1, R188 ;  /* 0x000000013d3b7824 */ /* 0x040fe400078e02bc */
[----:B------:R-:W-:Y:S01]  /*4dc0*/  IMAD.IADD R61, R61, 0x1, R58 ;  /* 0x000000013d3d7824 */ /* 0x000fe200078e023a */
[----:B------:R-:W-:Y:S01]  /*4dd0*/  IADD3 R58, R63, R58, RZ ;  /* 0x0000003a3f3a7210 */ /* 0x000fe20007ffe0ff */
        /* <DEDUP_REMOVED lines=30> */
[----:B------:R-:W-:Y:S02]  /*4fc0*/  WARPGROUP.DEPBAR.LE gsb0, 0x0 ;  /* 0x00008000000079c5 */ /* 0x000fe40000010000 */
[----:B------:R-:W-:-:S09]  /*4fd0*/  WARPGROUP.ARRIVE ;  /* 0x00000000000079c5 */ /* 0x000fd20000000000 */
[----:B------:R-:W-:Y:S03]  /*4fe0*/  HGMMA.64x64x16.F32 R24, gdesc[UR56], R24, gsb0 ;  /* 0x00e00000381879f0 */ /* 0x000fe60008000818 */
[----:B------:R-:W-:Y:S02]  /*4ff0*/  WARPGROUP.DEPBAR.LE gsb0, 0x0 ;  /* 0x00008000000079c5 */ /* 0x000fe40000010000 */
[----:B------:R-:W-:Y:S05]  /*5000*/  @!P0 BRA `(.L_x_3398) ;  /* 0x0000000000048947 */ /* 0x000fea0003800000 */
[----:B------:R-:W-:Y:S01]  /*5010*/  BPT.TRAP 0x1 ;  /* 0x000000040000795c */ /* 0x000fe20000300000 */
.L_x_3398:
[----:B------:R-:W-:Y:S01]  /*5020*/  R2UR UR6, R168 ;  /* 0x00000000a80672ca */ /* 0x000fe200000e0000 */
[----:B------:R-:W-:Y:S01]  /*5030*/  IMAD.MOV.U32 R189, RZ, RZ, 0x20 ;  /* 0x00000020ffbd7424 */ /* 0x000fe200078e00ff */
[----:B------:R-:W-:Y:S01]  /*5040*/  R2UR UR7, R2 ;  /* 0x00000000020772ca */ /* 0x000fe200000e0000 */
[----:B------:R-:W-:Y:S01]  /*5050*/  UMOV UR11, 0x40000040 ;  /* 0x40000040000b7882 */ /* 0x000fe20000000000 */
[----:B------:R-:W-:-:S04]  /*5060*/  LOP3.LUT R193, R193, 0x2000000, RZ, 0xfc, !PT ;  /* 0x02000000c1c17812 */ /* 0x000fc800078efcff */
[C---:B------:R-:W-:Y:S01]  /*5070*/  R2UR UR10, R193.reuse ;  /* 0x00000000c10a72ca */ /* 0x040fe200000e0000 */
[----:B------:R-:W-:-:S04]  /*5080*/  VIADD R211, R193, 0x80 ;  /* 0x00000080c1d37836 */ /* 0x000fc80000000000 */
[----:B------:R-:W-:Y:S02]  /*5090*/  UIMAD UR38, UR6, -0x40, UR38 ;  /* 0xffffffc0062678a4 */ /* 0x000fe4000f8e0226 */
[----:B------:R-:W-:Y:S01]  /*50a0*/  UIADD3 UR7, UR7, 0x38840, URZ ;  /* 0x0003884007077890 */ /* 0x000fe2000fffe03f */
[----:B------:R-:W-:-:S03]  /*50b0*/  ULDC UR6, c[0x0][0xa80] ;  /* 0x0002a00000067ab9 */ /* 0x000fc60000000800 */
[----:B------:R-:W-:Y:S01]  /*50c0*/  IMAD.U32 R59, RZ, RZ, UR38 ;  /* 0x00000026ff3b7e24 */ /* 0x000fe2000f8e00ff */
        /* <DEDUP_REMOVED lines=64> */
[----:B------:R-:W0:Y:S01]  /*54d0*/  SHFL.BFLY PT, R59, R58, 0x2, 0x1f ;  /* 0x0c401f003a3b7f89 */ /* 0x000e2200000e0000 */
[----:B------:R-:W-:-:S02]  /*54e0*/  FSEL R51, R51, -INF , P4 ;  /* 0xff80000033337808 */ /* 0x000fc40002000000 */
[----:B------:R-:W-:Y:S02]  /*54f0*/  FSEL R54, R54, -INF , P3 ;  /* 0xff80000036367808 */ /* 0x000fe40001800000 */
[----:B------:R-:W-:Y:S02]  /*5500*/  FSEL R55, R55, -INF , P2 ;  /* 0xff80000037377808 */ /* 0x000fe40001000000 */
[----:B0-----:R-:W-:Y:S02]  /*5510*/  FMNMX.FTZ R60, R58, R59, !PT ;  /* 0x0000003b3a3c7209 */ /* 0x001fe40007810000 */
[----:B------:R-:W-:-:S03]  /*5520*/  FMNMX.FTZ R59, R26, R27, !PT ;  /* 0x0000001b1a3b7209 */ /* 0x000fc60007810000 */
[----:B------:R-:W0:Y:S01]  /*5530*/  SHFL.BFLY PT, R61, R60, 0x1, 0x1f ;  /* 0x0c201f003c3d7f89 */ /* 0x000e2200000e0000 */
[----:B------:R-:W-:-:S04]  /*5540*/  FMNMX.FTZ R56, R30, R59, !PT ;  /* 0x0000003b1e387209 */ /* 0x000fc80007810000 */
[----:B------:R-:W-:-:S04]  /*5550*/  FMNMX.FTZ R59, R31, R56, !PT ;  /* 0x000000381f3b7209 */ /* 0x000fc80007810000 */
[----:B------:R-:W-:-:S04]  /*5560*/  FMNMX.FTZ R56, R34, R59, !PT ;  /* 0x0000003b22387209 */ /* 0x000fc80007810000 */
[----:B------:R-:W-:-:S04]  /*5570*/  FMNMX.FTZ R59, R35, R56, !PT ;  /* 0x00000038233b7209 */ /* 0x000fc80007810000 */
[----:B------:R-:W-:-:S04]  /*5580*/  FMNMX.FTZ R56, R38, R59, !PT ;  /* 0x0000003b26387209 */ /* 0x000fc80007810000 */
[----:B------:R-:W-:Y:S02]  /*5590*/  FMNMX.FTZ R59, R39, R56, !PT ;  /* 0x00000038273b7209 */ /* 0x000fe40007810000 */
[----:B0-----:R-:W-:Y:S02]  /*55a0*/  FMNMX.FTZ R186, R60, R61, !PT ;  /* 0x0000003d3cba7209 */ /* 0x001fe40007810000 */
        /* <DEDUP_REMOVED lines=25> */
[----:B------:R-:W0:Y:S01]  /*5740*/  SHFL.BFLY PT, R25, R24, 0x2, 0x1f ;  /* 0x0c401f0018197f89 */ /* 0x000e2200000e0000 */
[--C-:B------:R-:W-:Y:S01]  /*5750*/  FFMA.FTZ R183, R52, UR6, -R58.reuse ;  /* 0x0000000634b77c23 */ /* 0x100fe2000801083a */
[----:B------:R-:W-:Y:S01]  /*5760*/  FFMA.FTZ R194, R53, UR6, -R58 ;  /* 0x0000000635c27c23 */ /* 0x000fe2000801083a */
[----:B------:R-:W-:Y:S08]  /*5770*/  MUFU.EX2 R169, R169 ;  /* 0x000000a900a97308 */ /* 0x000ff00000000800 */
[----:B------:R-:W-:Y:S08]  /*5780*/  MUFU.EX2 R170, R170 ;  /* 0x000000aa00aa7308 */ /* 0x000ff00000000800 */
[----:B------:R-:W-:Y:S01]  /*5790*/  MUFU.EX2 R171, R171 ;  /* 0x000000ab00ab7308 */ /* 0x000fe20000000800 */
[----:B0-----:R-:W-:-:S07]  /*57a0*/  FMNMX.FTZ R25, R24, R25, !PT ;  /* 0x0000001918197209 */ /* 0x001fce0007810000 */
[----:B------:R-:W0:Y:S01]  /*57b0*/  MUFU.EX2 R172, R172 ;  /* 0x000000ac00ac7308 */ /* 0x000e220000000800 */
[----:B------:R-:W1:Y:S07]  /*57c0*/  SHFL.BFLY PT, R24, R25, 0x1, 0x1f ;  /* 0x0c201f0019187f89 */ /* 0x000e6e00000e0000 */
[----:B------:R-:W-:Y:S08]  /*57d0*/  MUFU.EX2 R173, R173 ;  /* 0x000000ad00ad7308 */ /* 0x000ff00000000800 */
[----:B------:R-:W2:Y:S01]  /*57e0*/  MUFU.EX2 R174, R174 ;  /* 0x000000ae00ae7308 */ /* 0x000ea20000000800 */
[----:B0-----:R-:W-:-:S07]  /*57f0*/  F2FP.F16.F32.PACK_AB R154, R172, R171 ;  /* 0x000000abac9a723e */ /* 0x001fce00000000ff */
[----:B------:R-:W-:Y:S01]  /*5800*/  MUFU.EX2 R175, R175 ;  /* 0x000000af00af7308 */ /* 0x000fe20000000800 */
[----:B-1----:R-:W-:-:S04]  /*5810*/  FMNMX.FTZ R187, R25, R24, !PT ;  /* 0x0000001819bb7209 */ /* 0x002fc80007810000 */
[C---:B------:R-:W-:Y:S01]  /*5820*/  FSETP.NEU.FTZ.AND P1, PT, R187.reuse, -INF , PT ;  /* 0xff800000bb00780b */ /* 0x040fe20003f3d000 */
[----:B------:R-:W-:Y:S02]  /*5830*/  FMUL.FTZ R24, R187, UR6 ;  /* 0x00000006bb187c20 */ /* 0x000fe40008410000 */
[----:B------:R-:W0:Y:S01]  /*5840*/  MUFU.EX2 R176, R176 ;  /* 0x000000b000b07308 */ /* 0x000e220000000800 */
[----:B--2---:R-:W-:Y:S02]  /*5850*/  F2FP.F16.F32.PACK_AB R156, R174, R173 ;  /* 0x000000adae9c723e */ /* 0x004fe400000000ff */
[----:B------:R-:W-:Y:S02]  /*5860*/  FSEL R29, R24, RZ, P1 ;  /* 0x000000ff181d7208 */ /* 0x000fe40000800000 */
[CC--:B------:R-:W-:Y:S02]  /*5870*/  LEA.HI R24, R57.reuse, R152.reuse, RZ, 0x4 ;  /* 0x0000009839187211 */ /* 0x0c0fe400078f20ff */
[----:B------:R-:W-:Y:S01]  /*5880*/  LEA.HI R57, R57, R152, RZ, 0x5 ;  /* 0x0000009839397211 */ /* 0x000fe200078f28ff */
[--C-:B------:R-:W-:Y:S01]  /*5890*/  FFMA.FTZ R195, R26, UR6, -R29.reuse ;  /* 0x000000061ac37c23 */ /* 0x100fe2000801081d */
[----:B------:R-:W-:Y:S01]  /*58a0*/  LOP3.LUT R25, R24, 0xfffffff0, RZ, 0xc0, !PT ;  /* 0xfffffff018197812 */ /* 0x000fe200078ec0ff */
[--C-:B------:R-:W-:Y:S01]  /*58b0*/  FFMA.FTZ R196, R27, UR6, -R29.reuse ;  /* 0x000000061bc47c23 */ /* 0x100fe2000801081d */
[----:B------:R-:W-:Y:S01]  /*58c0*/  SHF.R.U32.HI R24, RZ, 0x1, R24 ;  /* 0x00000001ff187819 */ /* 0x000fe20000011618 */
[--C-:B------:R-:W-:Y:S01]  /*58d0*/  FFMA.FTZ R197, R30, UR6, -R29.reuse ;  /* 0x000000061ec57c23 */ /* 0x100fe2000801081d */
[----:B------:R-:W-:Y:S01]  /*58e0*/  FFMA.FTZ R198, R31, UR6, -R29 ;  /* 0x000000061fc67c23 */ /* 0x000fe2000801081d */
[----:B------:R-:W-:-:S02]  /*58f0*/  IMAD.IADD R25, R152, 0x1, -R25 ;  /* 0x0000000198197824 */ /* 0x000fc400078e0a19 */
[--C-:B------:R-:W-:Y:S01]  /*5900*/  FFMA.FTZ R199, R34, UR6, -R29.reuse ;  /* 0x0000000622c77c23 */ /* 0x100fe2000801081d */
[----:B------:R-:W-:Y:S02]  /*5910*/  IMAD.SHL.U32 R57, R57, 0x20, RZ ;  /* 0x0000002039397824 */ /* 0x000fe400078e00ff */
[--C-:B------:R-:W-:Y:S01]  /*5920*/  FFMA.FTZ R200, R35, UR6, -R29.reuse ;  /* 0x0000000623c87c23 */ /* 0x100fe2000801081d */
[----:B------:R-:W-:Y:S01]  /*5930*/  FFMA.FTZ R201, R38, UR6, -R29 ;  /* 0x0000000626c97c23 */ /* 0x000fe2000801081d */
[----:B------:R-:W-:Y:S01]  /*5940*/  SHF.R.S32.HI R26, RZ, 0x1f, R25 ;  /* 0x0000001fff1a7819 */ /* 0x000fe20000011419 */
[--C-:B------:R-:W-:Y:S01]  /*5950*/  FFMA.FTZ R202, R39, UR6, -R29.reuse ;  /* 0x0000000627ca7c23 */ /* 0x100fe2000801081d */
[--C-:B------:R-:W-:Y:S01]  /*5960*/  FFMA.FTZ R203, R42, UR6, -R29.reuse ;  /* 0x000000062acb7c23 */ /* 0x100fe2000801081d */
[--C-:B------:R-:W-:Y:S01]  /*5970*/  FFMA.FTZ R204, R43, UR6, -R29.reuse ;  /* 0x000000062bcc7c23 */ /* 0x100fe2000801081d */
[----:B------:R-:W-:Y:S01]  /*5980*/  LEA.HI R26, R26, R25, RZ, 0x3 ;  /* 0x000000191a1a7211 */ /* 0x000fe200078f18ff */
[--C-:B------:R-:W-:Y:S01]  /*5990*/  FFMA.FTZ R205, R46, UR6, -R29.reuse ;  /* 0x000000062ecd7c23 */ /* 0x100fe2000801081d */
[--C-:B------:R-:W-:Y:S01]  /*59a0*/  FFMA.FTZ R206, R47, UR6, -R29.reuse ;  /* 0x000000062fce7c23 */ /* 0x100fe2000801081d */
[----:B------:R-:W-:Y:S01]  /*59b0*/  FFMA.FTZ R207, R50, UR6, -R29 ;  /* 0x0000000632cf7c23 */ /* 0x000fe2000801081d */
[C---:B------:R-:W-:Y:S01]  /*59c0*/  LOP3.LUT R28, R26.reuse, 0xfffffff8, RZ, 0xc0, !PT ;  /* 0xfffffff81a1c7812 */ /* 0x040fe200078ec0ff */
[----:B------:R-:W-:-:S02]  /*59d0*/  IMAD.SHL.U32 R26, R26, 0x40, RZ ;  /* 0x000000401a1a7824 */ /* 0x000fc400078e00ff */
[--C-:B------:R-:W-:Y:S01]  /*59e0*/  FFMA.FTZ R208, R51, UR6, -R29.reuse ;  /* 0x0000000633d07c23 */ /* 0x100fe2000801081d */
[--C-:B------:R-:W-:Y:S01]  /*59f0*/  FFMA.FTZ R209, R54, UR6, -R29.reuse ;  /* 0x0000000636d17c23 */ /* 0x100fe2000801081d */
[----:B------:R-:W-:Y:S01]  /*5a00*/  FFMA.FTZ R210, R55, UR6, -R29 ;  /* 0x0000000637d27c23 */ /* 0x000fe2000801081d */
[----:B------:R-:W-:Y:S01]  /*5a10*/  IMAD.IADD R28, R25, 0x1, -R28 ;  /* 0x00000001191c7824 */ /* 0x000fe200078e0a1c */
[----:B------:R-:W-:Y:S01]  /*5a20*/  LOP3.LUT R57, R57, 0x7ffffc00, RZ, 0xc0, !PT ;  /* 0x7ffffc0039397812 */ /* 0x000fe200078ec0ff */
[----:B------:R-:W-:Y:S01]  /*5a30*/  MUFU.EX2 R195, R195 ;  /* 0x000000c300c37308 */ /* 0x000fe20000000800 */
[----:B------:R-:W-:Y:S01]  /*5a40*/  LOP3.LUT R26, R26, 0x7ffffe00, RZ, 0xc0, !PT ;  /* 0x7ffffe001a1a7812 */ /* 0x000fe200078ec0ff */
[C---:B------:R-:W-:Y:S01]  /*5a50*/  IMAD.SHL.U32 R25, R28.reuse, 0x40, RZ ;  /* 0x000000401c197824 */ /* 0x040fe200078e00ff */
[C---:B------:R-:W-:Y:S02]  /*5a60*/  LOP3.LUT P2, RZ, R28.reuse, 0x4, RZ, 0xc0, !PT ;  /* 0x000000041cff7812 */ /* 0x040fe4000784c0ff */
[----:B------:R-:W-:-:S02]  /*5a70*/  LOP3.LUT P1, RZ, R28, 0x2, RZ, 0xc0, !PT ;  /* 0x000000021cff7812 */ /* 0x000fc4000782c0ff */
[----:B------:R-:W-:Y:S01]  /*5a80*/  LOP3.LUT R25, R25, 0x1c0, RZ, 0xc0, !PT ;  /* 0x000001c019197812 */ /* 0x000fe200078ec0ff */
[----:B------:R-:W1:Y:S01]  /*5a90*/  MUFU.EX2 R196, R196 ;  /* 0x000000c400c47308 */ /* 0x000e620000000800 */
[----:B------:R-:W-:Y:S02]  /*5aa0*/  SEL R189, R189, 0xffffffe0, !P1 ;  /* 0xffffffe0bdbd7807 */ /* 0x000fe40004800000 */
[----:B------:R-:W-:Y:S02]  /*5ab0*/  LOP3.LUT R24, R25, 0x8, R24, 0xf8, !PT ;  /* 0x0000000819187812 */ /* 0x000fe400078ef818 */
[----:B------:R-:W-:Y:S02]  /*5ac0*/  SHF.R.U32.HI R25, RZ, 0x3, R25 ;  /* 0x00000003ff197819 */ /* 0x000fe40000011619 */
[----:B------:R-:W-:Y:S01]  /*5ad0*/  F2FP.F16.F32.PACK_AB R152, R170, R169 ;  /* 0x000000a9aa98723e */ /* 0x000fe200000000ff */
[----:B------:R-:W-:Y:S01]  /*5ae0*/  MUFU.EX2 R197, R197 ;  /* 0x000000c500c57308 */ /* 0x000fe20000000800 */
[----:B------:R-:W-:Y:S01]  /*5af0*/  LOP3.LUT R24, R24, R25, RZ, 0x3c, !PT ;  /* 0x0000001918187212 */ /* 0x000fe200078e3cff */
[----:B------:R-:W-:Y:S01]  /*5b00*/  FADD.FTZ R170, R169, R170 ;  /* 0x000000aaa9aa7221 */ /* 0x000fe20000010000 */
[----:B0-----:R-:W-:-:S02]  /*5b10*/  F2FP.F16.F32.PACK_AB R158, R176, R175 ;  /* 0x000000afb09e723e */ /* 0x001fc400000000ff */
[----:B------:R-:W-:Y:S01]  /*5b20*/  IADD3 R57, R24, R26, R57 ;  /* 0x0000001a18397210 */ /* 0x000fe20007ffe039 */
[----:B------:R-:W-:Y:S02]  /*5b30*/  FADD.FTZ R171, R171, R170 ;  /* 0x000000aaabab7221 */ /* 0x000fe40000010000 */
[----:B------:R-:W0:Y:S01]  /*5b40*/  MUFU.EX2 R198, R198 ;  /* 0x000000c600c67308 */ /* 0x000e220000000800 */
[----:B-1----:R-:W-:Y:S01]  /*5b50*/  F2FP.F16.F32.PACK_AB R153, R196, R195 ;  /* 0x000000c3c499723e */ /* 0x002fe200000000ff */
[----:B------:R-:W-:Y:S02]  /*5b60*/  IMAD R192, R57, 0x2, R2 ;  /* 0x0000000239c07824 */ /* 0x000fe400078e0202 */
[----:B------:R-:W-:Y:S01]  /*5b70*/  FADD.FTZ R196, R195, R196 ;  /* 0x000000c4c3c47221 */ /* 0x000fe20000010000 */
[----:B------:R-:W-:Y:S01]  /*5b80*/  FADD.FTZ R172, R172, R171 ;  /* 0x000000abacac7221 */ /* 0x000fe20000010000 */
[C---:B------:R-:W-:Y:S02]  /*5b90*/  VIADD R190, R192.reuse, 0x36400 ;  /* 0x00036400c0be7836 */ /* 0x040fe40000000000 */
[----:B------:R-:W-:Y:S01]  /*5ba0*/  MUFU.EX2 R199, R199 ;  /* 0x000000c700c77308 */ /* 0x000fe20000000800 */
[----:B------:R-:W-:-:S02]  /*5bb0*/  VIADD R191, R192, 0x36440 ;  /* 0x00036440c0bf7836 */ /* 0x000fc40000000000 */
[----:B------:R-:W-:Y:S01]  /*5bc0*/  FADD.FTZ R173, R173, R172 ;  /* 0x000000acadad7221 */ /* 0x000fe20000010000 */
[C---:B------:R-:W-:Y:S02]  /*5bd0*/  @P2 VIADD R191, R190.reuse, 0xffffffc0 ;  /* 0xffffffc0bebf2836 */ /* 0x040fe40000000000 */
[----:B------:R-:W-:Y:S02]  /*5be0*/  IMAD.IADD R190, R190, 0x1, R189 ;  /* 0x00000001bebe7824 */ /* 0x000fe400078e02bd */
[----:B------:R-:W-:Y:S01]  /*5bf0*/  FADD.FTZ R174, R174, R173 ;  /* 0x000000adaeae7221 */ /* 0x000fe20000010000 */
[----:B------:R-:W-:Y:S01]  /*5c00*/  IMAD.IADD R189, R189, 0x1, R191 ;  /* 0x00000001bdbd7824 */ /* 0x000fe200078e02bf */
[----:B------:R-:W1:Y:S01]  /*5c10*/  MUFU.EX2 R200, R200 ;  /* 0x000000c800c87308 */ /* 0x000e620000000800 */
[----:B0-----:R-:W-:Y:S01]  /*5c20*/  F2FP.F16.F32.PACK_AB R155, R198, R197 ;  /* 0x000000c5c69b723e */ /* 0x001fe200000000ff */
[----:B------:R-:W-:Y:S01]  /*5c30*/  FADD.FTZ R197, R197, R196 ;  /* 0x000000c4c5c57221 */ /* 0x000fe20000010000 */
[----:B------:R-:W-:-:S03]  /*5c40*/  FADD.FTZ R175, R175, R174 ;  /* 0x000000aeafaf7221 */ /* 0x000fc60000010000 */
[----:B------:R0:W-:Y:S01]  /*5c50*/  STSM.16.M88.4 [R192+0x36400], R152 ;  /* 0x03640098c0007844 */ /* 0x0001e20000000200 */
[----:B------:R-:W-:Y:S01]  /*5c60*/  FADD.FTZ R198, R198, R197 ;  /* 0x000000c5c6c67221 */ /* 0x000fe20000010000 */
[----:B------:R-:W-:Y:S01]  /*5c70*/  MUFU.EX2 R201, R201 ;  /* 0x000000c900c97308 */ /* 0x000fe20000000800 */
[----:B------:R-:W-:-:S07]  /*5c80*/  FADD.FTZ R176, R176, R175 ;  /* 0x000000afb0b07221 */ /* 0x000fce0000010000 */
[----:B------:R-:W2:Y:S01]  /*5c90*/  MUFU.EX2 R202, R202 ;  /* 0x000000ca00ca7308 */ /* 0x000ea20000000800 */
[----:B-1----:R-:W-:Y:S01]  /*5ca0*/  F2FP.F16.F32.PACK_AB R157, R200, R199 ;  /* 0x000000c7c89d723e */ /* 0x002fe200000000ff */
[----:B------:R-:W-:-:S04]  /*5cb0*/  FADD.FTZ R199, R199, R198 ;  /* 0x000000c6c7c77221 */ /* 0x000fc80000010000 */
[----:B------:R-:W-:Y:S02]  /*5cc0*/  FADD.FTZ R200, R200, R199 ;  /* 0x000000c7c8c87221 */ /* 0x000fe40000010000 */
[----:B------:R-:W-:Y:S08]  /*5cd0*/  MUFU.EX2 R177, R177 ;  /* 0x000000b100b17308 */ /* 0x000ff00000000800 */
[----:B------:R-:W1:Y:S01]  /*5ce0*/  MUFU.EX2 R178, R178 ;  /* 0x000000b200b27308 */ /* 0x000e620000000800 */
[----:B--2---:R-:W-:Y:S01]  /*5cf0*/  F2FP.F16.F32.PACK_AB R159, R202, R201 ;  /* 0x000000c9ca9f723e */ /* 0x004fe200000000ff */
[----:B------:R-:W-:-:S04]  /*5d00*/  FADD.FTZ R201, R201, R200 ;  /* 0x000000c8c9c97221 */ /* 0x000fc80000010000 */
[----:B------:R2:W-:Y:S01]  /*5d10*/  STSM.16.M88.4 [R190], R156 ;  /* 0x0000009cbe007844 */ /* 0x0005e20000000200 */
[----:B------:R-:W-:Y:S01]  /*5d20*/  FADD.FTZ R202, R202, R201 ;  /* 0x000000c9caca7221 */ /* 0x000fe20000010000 */
[----:B------:R-:W-:Y:S08]  /*5d30*/  MUFU.EX2 R179, R179 ;  /* 0x000000b300b37308 */ /* 0x000ff00000000800 */
[----:B------:R-:W3:Y:S01]  /*5d40*/  MUFU.EX2 R180, R180 ;  /* 0x000000b400b47308 */ /* 0x000ee20000000800 */
[----:B-1----:R-:W-:Y:S01]  /*5d50*/  F2FP.F16.F32.PACK_AB R160, R178, R177 ;  /* 0x000000b1b2a0723e */ /* 0x002fe200000000ff */
[----:B------:R-:W-:-:S04]  /*5d60*/  FADD.FTZ R177, R177, R176 ;  /* 0x000000b0b1b17221 */ /* 0x000fc80000010000 */
[----:B------:R-:W-:Y:S02]  /*5d70*/  FADD.FTZ R178, R178, R177 ;  /* 0x000000b1b2b27221 */ /* 0x000fe40000010000 */
[----:B------:R-:W-:Y:S08]  /*5d80*/  MUFU.EX2 R203, R203 ;  /* 0x000000cb00cb7308 */ /* 0x000ff00000000800 */
[----:B------:R-:W1:Y:S01]  /*5d90*/  MUFU.EX2 R204, R204 ;  /* 0x000000cc00cc7308 */ /* 0x000e620000000800 */
[----:B---3--:R-:W-:Y:S01]  /*5da0*/  F2FP.F16.F32.PACK_AB R162, R180, R179 ;  /* 0x000000b3b4a2723e */ /* 0x008fe200000000ff */
[----:B------:R-:W-:-:S04]  /*5db0*/  FADD.FTZ R179, R179, R178 ;  /* 0x000000b2b3b37221 */ /* 0x000fc80000010000 */
[----:B------:R-:W-:Y:S02]  /*5dc0*/  FADD.FTZ R180, R180, R179 ;  /* 0x000000b3b4b47221 */ /* 0x000fe40000010000 */
        /* <DEDUP_REMOVED lines=21> */
[----:B------:R-:W3:Y:S08]  /*5f20*/  MUFU.EX2 R209, R209 ;  /* 0x000000d100d17308 */ /* 0x000ef00000000800 */
[----:B------:R-:W4:Y:S01]  /*5f30*/  MUFU.EX2 R210, R210 ;  /* 0x000000d200d27308 */ /* 0x000f220000000800 */
[----:B-1----:R-:W-:Y:S01]  /*5f40*/  F2FP.F16.F32.PACK_AB R165, R208, R207 ;  /* 0x000000cfd0a5723e */ /* 0x002fe200000000ff */
[----:B------:R-:W-:-:S04]  /*5f50*/  FADD.FTZ R207, R207, R206 ;  /* 0x000000cecfcf7221 */ /* 0x000fc80000010000 */
[----:B------:R-:W-:-:S04]  /*5f60*/  FADD.FTZ R208, R208, R207 ;  /* 0x000000cfd0d07221 */ /* 0x000fc80000010000 */
[----:B---3--:R-:W-:Y:S01]  /*5f70*/  FADD.FTZ R195, R209, R208 ;  /* 0x000000d0d1c37221 */ /* 0x008fe20000010000 */
[----:B----4-:R-:W-:-:S03]  /*5f80*/  F2FP.F16.F32.PACK_AB R167, R210, R209 ;  /* 0x000000d1d2a7723e */ /* 0x010fc600000000ff */
[----:B------:R-:W-:Y:S02]  /*5f90*/  FADD.FTZ R195, R210, R195 ;  /* 0x000000c3d2c37221 */ /* 0x000fe40000010000 */
[----:B------:R2:W-:Y:S01]  /*5fa0*/  STSM.16.M88.4 [R189], R164 ;  /* 0x000000a4bd007844 */ /* 0x0005e20000000200 */
[----:B------:R-:W-:-:S06]  /*5fb0*/  WARPGROUP.ARRIVE ;  /* 0x00000000000079c5 */ /* 0x000fcc0000000000 */
[----:B------:R-:W-:Y:S01]  /*5fc0*/  HGMMA.64x256x16.F32 R24, R152, gdesc[UR8].tnspB, RZ, !UPT, gsb0 ;  /* 0x43e0000898187df0 */ /* 0x000fe2000c0008ff */
[----:B------:R-:W-:Y:S01]  /*5fd0*/  R2UR UR10, R211 ;  /* 0x00000000d30a72ca */ /* 0x000fe200000e0000 */
[----:B------:R-:W-:Y:S01]  /*5fe0*/  UMOV UR11, 0x40000040 ;  /* 0x40000040000b7882 */ /* 0x000fe20000000000 */
[C---:B------:R-:W-:Y:S01]  /*5ff0*/  IADD3 R211, R193.reuse, 0x100, RZ ;  /* 0x00000100c1d37810 */ /* 0x040fe20007ffe0ff */
[----:B------:R-:W-:Y:S02]  /*6000*/  WARPGROUP.DEPBAR.LE gsb0, 0x0 ;  /* 0x00008000000079c5 */ /* 0x000fe40000010000 */
[----:B------:R-:W-:Y:S01]  /*6010*/  WARPGROUP.ARRIVE ;  /* 0x00000000000079c5 */ /* 0x000fe20000000000 */
[----:B0-----:R-:W-:-:S15]  /*6020*/  VIADD R152, R193, 0x180 ;  /* 0x00000180c1987836 */ /* 0x001fde0000000000 */
[----:B------:R-:W-:-:S06]  /*6030*/  NOP ;  /* 0x0000000000007918 */ /* 0x000fcc0000000000 */
[----:B------:R-:W-:Y:S01]  /*6040*/  HGMMA.64x256x16.F32 R24, R156, gdesc[UR8].tnspB, R24, gsb0 ;  /* 0x43e000089c187df0 */ /* 0x000fe20008000818 */
[----:B------:R-:W-:Y:S01]  /*6050*/  R2UR UR10, R211 ;  /* 0x00000000d30a72ca */ /* 0x000fe200000e0000 */
[----:B------:R-:W-:Y:S01]  /*6060*/  UMOV UR11, 0x40000040 ;  /* 0x40000040000b7882 */ /* 0x000fe20000000000 */
[----:B------:R-:W-:Y:S02]  /*6070*/  WARPGROUP.DEPBAR.LE gsb0, 0x0 ;  /* 0x00008000000079c5 */ /* 0x000fe40000010000 */
[----:B------:R-:W-:-:S15]  /*6080*/  WARPGROUP.ARRIVE ;  /* 0x00000000000079c5 */ /* 0x000fde0000000000 */
[----:B------:R-:W-:-:S08]  /*6090*/  NOP ;  /* 0x0000000000007918 */ /* 0x000fd00000000000 */
[----:B------:R-:W-:Y:S01]  /*60a0*/  HGMMA.64x256x16.F32 R24, R160, gdesc[UR8].tnspB, R24, gsb0 ;  /* 0x43e00008a0187df0 */ /* 0x000fe20008000818 */
[----:B------:R-:W-:Y:S01]  /*60b0*/  R2UR UR10, R152 ;  /* 0x00000000980a72ca */ /* 0x000fe200000e0000 */
[----:B------:R-:W-:Y:S01]  /*60c0*/  UMOV UR11, 0x40000040 ;  /* 0x40000040000b7882 */ /* 0x000fe20000000000 */
[----:B------:R-:W-:Y:S02]  /*60d0*/  WARPGROUP.DEPBAR.LE gsb0, 0x0 ;  /* 0x00008000000079c5 */ /* 0x000fe40000010000 */
[----:B------:R-:W-:-:S15]  /*60e0*/  WARPGROUP.ARRIVE ;  /* 0x00000000000079c5 */ /* 0x000fde0000000000 */
[----:B------:R-:W-:-:S08]  /*60f0*/  NOP ;  /* 0x0000000000007918 */ /* 0x000fd00000000000 */
[----:B------:R-:W-:Y:S03]  /*6100*/  HGMMA.64x256x16.F32 R24, R164, gdesc[UR8].tnspB, R24, gsb0 ;  /* 0x43e00008a4187df0 */ /* 0x000fe60008000818 */
[----:B------:R-:W-:Y:S02]  /*6110*/  WARPGROUP.DEPBAR.LE gsb0, 0x0 ;  /* 0x00008000000079c5 */ /* 0x000fe40000010000 */
[----:B------:R0:W-:Y:S06]  /*6120*/  MEMBAR.ALL.CTA ;  /* 0x0000000000007992 */ /* 0x0001ec0000008000 */
[----:B0-----:R-:W0:Y:S02]  /*6130*/  FENCE.VIEW.ASYNC.S ;  /* 0x00000000000073c6 */ /* 0x001e240000000000 */
[----:B0-----:R-:W-:Y:S01]  /*6140*/  NOP ;  /* 0x0000000000007918 */ /* 0x001fe20000000000 */
[----:B------:R-:W-:Y:S06]  /*6150*/  BAR.ARV 0xe, 0x100 ;  /* 0x0384000000007b1d */ /* 0x000fec0000002000 */
[----:B--2---:R-:W-:Y:S05]  /*6160*/  @!P0 BRA `(.L_x_3399) ;  /* 0x0000000000048947 */ /* 0x004fea0003800000 */
[----:B------:R-:W-:Y:S01]  /*6170*/  BPT.TRAP 0x1 ;  /* 0x000000040000795c */ /* 0x000fe20000300000 */
.L_x_3399:
[----:B------:R-:W-:Y:S01]  /*6180*/  R2UR UR10, R168 ;  /* 0x00000000a80a72ca */ /* 0x000fe200000e0000 */
[----:B------:R-:W-:Y:S01]  /*6190*/  IMAD.MOV.U32 R153, RZ, RZ, RZ ;  /* 0x000000ffff997224 */ /* 0x000fe200078e00ff */
[----:B------:R-:W-:-:S11]  /*61a0*/  R2UR UR7, R2 ;  /* 0x00000000020772ca */ /* 0x000fd600000e0000 */
[----:B------:R-:W-:Y:S02]  /*61b0*/  UIADD3 UR38, UR10, -0x2, URZ ;  /* 0xfffffffe0a267890 */ /* 0x000fe4000fffe03f */
[----:B------:R-:W-:Y:S02]  /*61c0*/  UIADD3 UR7, UR7, 0x38860, URZ ;  /* 0x0003886007077890 */ /* 0x000fe4000fffe03f */
[----:B------:R-:W-:Y:S02]  /*61d0*/  UISETP.GE.AND UP0, UPT, UR38, UR39, UPT ;  /* 0x000000272600728c */ /* 0x000fe4000bf06270 */
[----:B------:R-:W-:-:S04]  /*61e0*/  UPRMT UR7, UR61, 0x654, UR7 ;  /* 0x000006543d077896 */ /* 0x000fc80008000007 */
[----:B------:R-:W-:-:S05]  /*61f0*/  PLOP3.LUT P1, PT, PT, PT, UP0, 0x80, 0x0 ;  /* 0x000000000000781c */ /* 0x000fca0003f2f008 */
[----:B------:R-:W-:Y:S08]  /*6200*/  SYNCS.ARRIVE.TRANS64.RED.A1T0 RZ, [UR7], RZ ;  /* 0x000000ffffff79a7 */ /* 0x000ff00008100407 */
[----:B------:R-:W-:Y:S05]  /*6210*/  @!P1 BRA `(.L_x_3400) ;  /* 0x0000002c00749947 */ /* 0x000fea0003800000 */
[----:B------:R-:W-:Y:S02]  /*6220*/  IMAD.MOV.U32 R199, RZ, RZ, RZ ;  /* 0x000000ffffc77224 */ /* 0x000fe400078e00ff */
[----:B------:R-:W-:-:S07]  /*6230*/  IMAD.MOV.U32 R211, RZ, RZ, RZ ;  /* 0x000000ffffd37224 */ /* 0x000fce00078e00ff */
.L_x_3411:
[----:B------:R-:W-:Y:S02]  /*6240*/  VIADD R198, R211, 0x1 ;  /* 0x00000001d3c67836 */ /* 0x000fe40000000000 */
[----:B------:R-:W-:Y:S01]  /*6250*/  IMAD.U32 R152, RZ, RZ, UR38 ;  /* 0x00000026ff987e24 */ /* 0x000fe2000f8e00ff */
[----:B------:R-:W-:Y:S02]  /*6260*/  UIADD3 UR38, UR38, -0x1, URZ ;  /* 0xffffffff26267890 */ /* 0x000fe4000fffe03f */
[----:B------:R-:W-:Y:S02]  /*6270*/  ISETP.NE.AND P2, PT, R198, 0x2, PT ;  /* 0x00000002c600780c */ /* 0x000fe40003f45270 */
[----:B------:R-:W-:Y:S02]  /*6280*/  ISETP.GT.AND P1, PT, R152, UR39, PT ;  /* 0x0000002798007c0c */ /* 0x000fe4000bf24270 */
[----:B------:R-:W-:Y:S02]  /*6290*/  SEL R152, RZ, 0x1, P2 ;  /* 0x00000001ff987807 */ /* 0x000fe40001000000 */
[----:B------:R-:W-:-:S02]  /*62a0*/  SEL R198, R198, RZ, P2 ;  /* 0x000000ffc6c67207 */ /* 0x000fc40001000000 */
[----:B------:R-:W-:Y:S01]  /*62b0*/  LOP3.LUT R199, R199, R152, RZ, 0x3c, !PT ;  /* 0x00000098c7c77212 */ /* 0x000fe200078e3cff */
[----:B------:R-:W-:Y:S06]  /*62c0*/  @!P0 BRA `(.L_x_3401) ;  /* 0x0000000000048947 */ /* 0x000fec0003800000 */
[----:B------:R-:W-:Y:S01]  /*62d0*/  BPT.TRAP 0x1 ;  /* 0x000000040000795c */ /* 0x000fe20000300000 */
.L_x_3401:
[----:B------:R-:W-:Y:S01]  /*62e0*/  IMAD R196, R198, 0x8, R2 ;  /* 0x00000008c6c47824 */ /* 0x000fe200078e0202 */
[----:B------:R-:W-:-:S04]  /*62f0*/  SHF.L.U32 R201, R199, 0x1f, RZ ;  /* 0x0000001fc7c97819 */ /* 0x000fc800000006ff */
[----:B------:R0:W1:Y:S01]  /*6300*/  SYNCS.PHASECHK.TRANS64.TRYWAIT P2, [R196+URZ+0x38830], R201 ;  /* 0x038830c9c40075a7 */ /* 0x000062000804017f */
[----:B------:R-:W-:Y:S05]  /*6310*/  @!P0 BRA `(.L_x_3402) ;  /* 0x0000000000048947 */ /* 0x000fea0003800000 */
[----:B------:R-:W-:Y:S01]  /*6320*/  BPT.TRAP 0x1 ;  /* 0x000000040000795c */ /* 0x000fe20000300000 */
.L_x_3402:
[----:B------:R-:W-:Y:S01]  /*6330*/  IMAD R197, R198, 0x200, R7 ;  /* 0x00000200c6c57824 */ /* 0x000fe200078e0207 */
[----:B-1----:R-:W-:Y:S06]  /*6340*/  @P2 BRA `(.L_x_3403) ;  /* 0x0000000000082947 */ /* 0x002fec0003800000 */
[----:B------:R-:W1:Y:S02]  /*6350*/  SYNCS.PHASECHK.TRANS64.TRYWAIT P2, [R196+URZ+0x38830], R201 ;  /* 0x038830c9c40075a7 */ /* 0x000e64000804017f */
[----:B-1----:R-:W-:Y:S05]  /*6360*/  @!P2 BRA `(.L_x_3404) ;  /* 0x000000a4005ca947 */ /* 0x002fea0003800000 */
.L_x_3403:
[----:B------:R-:W-:Y:S01]  /*6370*/  R2UR UR6, R197 ;  /* 0x00000000c50672ca */ /* 0x000fe200000e0000 */
[----:B------:R-:W-:Y:S01]  /*6380*/  WARPGROUP.ARRIVE ;  /* 0x00000000000079c5 */ /* 0x000fe20000000000 */
[----:B------:R-:W-:Y:S01]  /*6390*/  MOV R200, UR17 ;  /* 0x0000001100c87c02 */ /* 0x000fe20008000f00 */
[----:B------:R-:W-:Y:S01]  /*63a0*/  UMOV UR19, 0x40000040 ;  /* 0x4000004000137882 */ /* 0x000fe20000000000 */
[----:B------:R-:W-:Y:S01]  /*63b0*/  MOV R202, UR16 ;  /* 0x0000001000ca7c02 */ /* 0x000fe20008000f00 */
[----:B------:R-:W-:Y:S01]  /*63c0*/  UMOV UR15, 0x40000040 ;  /* 0x40000040000f7882 */ /* 0x000fe20000000000 */
[----:B------:R-:W-:Y:S01]  /*63d0*/  R2UR UR16, R8 ;  /* 0x00000000081072ca */ /* 0x000fe200000e0000 */
[----:B------:R-:W-:Y:S01]  /*63e0*/  UMOV UR11, 0x40000040 ;  /* 0x40000040000b7882 */ /* 0x000fe20000000000 */
[----:B------:R-:W-:Y:S01]  /*63f0*/  R2UR UR17, R9 ;  /* 0x00000000091172ca */ /* 0x000fe200000e0000 */
[----:B------:R-:W-:Y:S01]  /*6400*/  UMOV UR59, 0x40000040 ;  /* 0x40000040003b7882 */ /* 0x000fe20000000000 */
[----:B------:R-:W-:-:S02]  /*6410*/  MOV R203, UR13 ;  /* 0x0000000d00cb7c02 */ /* 0x000fc40008000f00 */
[----:B------:R-:W-:Y:S01]  /*6420*/  MOV R204, UR12 ;  /* 0x0000000c00cc7c02 */ /* 0x000fe20008000f00 */
[----:B------:R-:W-:Y:S01]  /*6430*/  UMOV UR18, UR6 ;  /* 0x0000000600127c82 */ /* 0x000fe20008000000 */
[----:B------:R-:W-:Y:S02]  /*6440*/  R2UR UR12, R10 ;  /* 0x000000000a0c72ca */ /* 0x000fe400000e0000 */
[----:B------:R-:W-:Y:S02]  /*6450*/  R2UR UR13, R11 ;  /* 0x000000000b0d72ca */ /* 0x000fe400000e0000 */
[----:B------:R-:W-:Y:S02]  /*6460*/  MOV R205, UR9 ;  /* 0x0000000900cd7c02 */ /* 0x000fe40008000f00 */
[----:B------:R-:W-:Y:S01]  /*6470*/  MOV R206, UR8 ;  /* 0x0000000800ce7c02 */ /* 0x000fe20008000f00 */
[----:B------:R-:W-:Y:S01]  /*6480*/  HGMMA.64x64x16.F32 R152, gdesc[UR16], RZ, !UPT, gsb0 ;  /* 0x00e00000109879f0 */ /* 0x000fe2000c0008ff */
[----:B------:R-:W-:Y:S01]  /*6490*/  R2UR UR17, R200 ;  /* 0x00000000c81172ca */ /* 0x000fe200000e0000 */
[----:B------:R-:W-:Y:S01]  /*64a0*/  VIADD R200, R197, 0x2 ;  /* 0x00000002c5c87836 */ /* 0x000fe20000000000 */
[----:B------:R-:W-:-:S02]  /*64b0*/  R2UR UR8, R12 ;  /* 0x000000000c0872ca */ /* 0x000fc400000e0000 */
[----:B------:R-:W-:Y:S02]  /*64c0*/  R2UR UR9, R13 ;  /* 0x000000000d0972ca */ /* 0x000fe400000e0000 */
[----:B------:R-:W-:Y:S01]  /*64d0*/  R2UR UR6, R200 ;  /* 0x00000000c80672ca */ /* 0x000fe200000e0000 */
[C---:B------:R-:W-:Y:S01]  /*64e0*/  VIADD R200, R197.reuse, 0x4 ;  /* 0x00000004c5c87836 */ /* 0x040fe20000000000 */
[----:B------:R-:W-:Y:S01]  /*64f0*/  R2UR UR56, R14 ;  /* 0x000000000e3872ca */ /* 0x000fe200000e0000 */
[----:B------:R-:W-:Y:S01]  /*6500*/  VIADD R197, R197, 0x6 ;  /* 0x00000006c5c57836 */ /* 0x000fe20000000000 */
[----:B------:R-:W-:Y:S02]  /*6510*/  R2UR UR57, R15 ;  /* 0x000000000f3972ca */ /* 0x000fe400000e0000 */
[----:B------:R-:W-:-:S07]  /*6520*/  R2UR UR16, R202 ;  /* 0x00000000ca1072ca */ /* 0x000fce00000e0000 */
[----:B------:R-:W-:Y:S01]  /*6530*/  UMOV UR14, UR6 ;  /* 0x00000006000e7c82 */ /* 0x000fe20008000000 */
[----:B------:R-:W-:-:S13]  /*6540*/  R2UR UR6, R200 ;  /* 0x00000000c80672ca */ /* 0x000fda00000e0000 */
[----:B------:R-:W-:Y:S01]  /*6550*/  UMOV UR10, UR6 ;  /* 0x00000006000a7c82 */ /* 0x000fe20008000000 */
[----:B------:R-:W-:-:S13]  /*6560*/  R2UR UR6, R197 ;  /* 0x00000000c50672ca */ /* 0x000fda00000e0000 */
[----:B------:R-:W-:Y:S01]  /*6570*/  UMOV UR58, UR6 ;  /* 0x00000006003a7c82 */ /* 0x000fe20008000000 */
[----:B------:R-:W-:Y:S02]  /*6580*/  WARPGROUP.DEPBAR.LE gsb0, 0x0 ;  /* 0x00008000000079c5 */ /* 0x000fe40000010000 */
[----:B------:R-:W-:-:S06]  /*6590*/  WARPGROUP.ARRIVE ;  /* 0x00000000000079c5 */ /* 0x000fcc0000000000 */
[----:B------:R-:W-:Y:S01]  /*65a0*/  HGMMA.64x64x16.F32 R152, gdesc[UR12], R152, gsb0 ;  /* 0x00e000000c9879f0 */ /* 0x000fe20008000898 */
[----:B------:R-:W-:Y:S02]  /*65b0*/  R2UR UR13, R203 ;  /* 0x00000000cb0d72ca */ /* 0x000fe400000e0000 */
[----:B------:R-:W-:Y:S01]  /*65c0*/  R2UR UR12, R204 ;  /* 0x00000000cc0c72ca */ /* 0x000fe200000e0000 */
[----:B------:R-:W-:Y:S02]  /*65d0*/  WARPGROUP.DEPBAR.LE gsb0, 0x0 ;  /* 0x00008000000079c5 */ /* 0x000fe40000010000 */
[----:B------:R-:W-:-:S06]  /*65e0*/  WARPGROUP.ARRIVE ;  /* 0x00000000000079c5 */ /* 0x000fcc0000000000 */
[----:B------:R-:W-:Y:S01]  /*65f0*/  HGMMA.64x64x16.F32 R152, gdesc[UR8], R152, gsb0 ;  /* 0x00e00000089879f0 */ /* 0x000fe20008000898 */
[----:B------:R-:W-:Y:S02]  /*6600*/  R2UR UR9, R205 ;  /* 0x00000000cd0972ca */ /* 0x000fe400000e0000 */
[----:B------:R-:W-:Y:S01]  /*6610*/  R2UR UR8, R206 ;  /* 0x00000000ce0872ca */ /* 0x000fe200000e0000 */
[----:B------:R-:W-:Y:S02]  /*6620*/  WARPGROUP.DEPBAR.LE gsb0, 0x0 ;  /* 0x00008000000079c5 */ /* 0x000fe40000010000 */
[----:B------:R-:W-:-:S06]  /*6630*/  WARPGROUP.ARRIVE ;  /* 0x00000000000079c5 */ /* 0x000fcc0000000000 */
[----:B------:R-:W-:Y:S03]  /*6640*/  HGMMA.64x64x16.F32 R152, gdesc[UR56], R152, gsb0 ;  /* 0x00e00000389879f0 */ /* 0x000fe60008000898 */
[----:B------:R-:W-:Y:S02]  /*6650*/  WARPGROUP.DEPBAR.LE gsb0, 0x0 ;  /* 0x00008000000079c5 */ /* 0x000fe40000010000 */
[----:B------:R-:W-:Y:S05]  /*6660*/  @!P0 BRA `(.L_x_3405) ;  /* 0x0000000000048947 */ /* 0x000fea0003800000 */
[----:B------:R-:W-:Y:S01]  /*6670*/  BPT.TRAP 0x1 ;  /* 0x000000040000795c */ /* 0x000fe20000300000 */
.L_x_3405:
[----:B------:R2:W3:Y:S01]  /*6680*/  SYNCS.PHASECHK.TRANS64.TRYWAIT P2, [R196+URZ+0x38850], R201 ;  /* 0x038850c9c40075a7 */ /* 0x0004e2000804017f */
[----:B------:R-:W-:Y:S05]  /*6690*/  @!P0 BRA `(.L_x_3406) ;  /* 0x0000000000048947 */ /* 0x000fea0003800000 */
[----:B------:R-:W-:Y:S01]  /*66a0*/  BPT.TRAP 0x1 ;  /* 0x000000040000795c */ /* 0x000fe20000300000 */
.L_x_3406:
[----:B------:R-:W-:Y:S01]  /*66b0*/  IMAD R197, R198, 0x1000, R3 ;  /* 0x00001000c6c57824 */ /* 0x000fe200078e0203 */
[----:B---3--:R-:W-:Y:S06]  /*66c0*/  @P2 BRA `(.L_x_3407) ;  /* 0x0000000000082947 */ /* 0x008fec0003800000 */
[----:B------:R-:W3:Y:S02]  /*66d0*/  SYNCS.PHASECHK.TRANS64.TRYWAIT P2, [R196+URZ+0x38850], R201 ;  /* 0x038850c9c40075a7 */ /* 0x000ee4000804017f */
[----:B---3--:R-:W-:Y:S05]  /*66e0*/  @!P2 BRA `(.L_x_3408) ;  /* 0x000000a00090a947 */ /* 0x008fea0003800000 */
.L_x_3407:
[----:B------:R-:W-:Y:S01]  /*66f0*/  R2UR UR6, R197 ;  /* 0x00000000c50672ca */ /* 0x000fe200000e0000 */
[----:B------:R-:W-:Y:S01]  /*6700*/  WARPGROUP.ARRIVE ;  /* 0x00000000000079c5 */ /* 0x000fe20000000000 */
[----:B------:R-:W-:Y:S01]  /*6710*/  MOV R200, UR49 ;  /* 0x0000003100c87c02 */ /* 0x000fe20008000f00 */
[----:B------:R-:W-:Y:S01]  /*6720*/  UMOV UR51, 0x40000040 ;  /* 0x4000004000337882 */ /* 0x000fe20000000000 */
[----:B0123--:R-:W-:Y:S01]  /*6730*/  MOV R201, UR48 ;  /* 0x0000003000c97c02 */ /* 0x00ffe20008000f00 */
[----:B------:R-:W-:Y:S01]  /*6740*/  UMOV UR55, 0x40000040 ;  /* 0x4000004000377882 */ /* 0x000fe20000000000 */
[----:B------:R-:W-:Y:S01]  /*6750*/  R2UR UR48, R16 ;  /* 0x00000000103072ca */ /* 0x000fe200000e0000 */
[----:B------:R-:W-:Y:S01]  /*6760*/  UMOV UR59, 0x40000040 ;  /* 0x40000040003b7882 */ /* 0x000fe20000000000 */
[----:B------:R-:W-:Y:S01]  /*6770*/  R2UR UR49, R17 ;  /* 0x00000000113172ca */ /* 0x000fe200000e0000 */
[----:B------:R-:W-:Y:S01]  /*6780*/  UMOV UR7, 0x40000040 ;  /* 0x4000004000077882 */ /* 0x000fe20000000000 */
[----:B------:R-:W-:Y:S01]  /*6790*/  MOV R202, UR53 ;  /* 0x0000003500ca7c02 */ /* 0x000fe20008000f00 */
[----:B------:R-:W-:Y:S01]  /*67a0*/  UMOV UR11, 0x40000040 ;  /* 0x40000040000b7882 */ /* 0x000fe20000000000 */
[----:B------:R-:W-:Y:S01]  /*67b0*/  MOV R203, UR52 ;  /* 0x0000003400cb7c02 */ /* 0x000fe20008000f00 */
[----:B------:R-:W-:Y:S01]  /*67c0*/  UMOV UR50, UR6 ;  /* 0x0000000600327c82 */ /* 0x000fe20008000000 */
[----:B------:R-:W-:Y:S01]  /*67d0*/  R2UR UR52, R18 ;  /* 0x00000000123472ca */ /* 0x000fe200000e0000 */
[----:B------:R-:W-:Y:S01]  /*67e0*/  UMOV UR15, 0x40000040 ;  /* 0x40000040000f7882 */ /* 0x000fe20000000000 */
[----:B------:R-:W-:Y:S01]  /*67f0*/  R2UR UR53, R19 ;  /* 0x00000000133572ca */ /* 0x000fe200000e0000 */
[----:B------:R-:W-:Y:S01]  /*6800*/  UMOV UR19, 0x40000040 ;  /* 0x4000004000137882 */ /* 0x000fe20000000000 */
[----:B------:R-:W-:Y:S01]  /*6810*/  MOV R206, UR37 ;  /* 0x0000002500ce7c02 */ /* 0x000fe20008000f00 */
[----:B------:R-:W-:Y:S01]  /*6820*/  UMOV UR23, 0x40000040 ;  /* 0x4000004000177882 */ /* 0x000fe20000000000 */
[----:B------:R-:W-:Y:S01]  /*6830*/  MOV R207, UR36 ;  /* 0x0000002400cf7c02 */ /* 0x000fe20008000f00 */
[----:B------:R-:W-:Y:S01]  /*6840*/  HGMMA.64x64x16.F32 R152, gdesc[UR48], R152, gsb0 ;  /* 0x00e00000309879f0 */ /* 0x000fe20008000898 */
[----:B------:R-:W-:Y:S01]  /*6850*/  R2UR UR49, R200 ;  /* 0x00000000c83172ca */ /* 0x000fe200000e0000 */
[----:B------:R-:W-:Y:S01]  /*6860*/  VIADD R200, R197, 0x2 ;  /* 0x00000002c5c87836 */ /* 0x000fe20000000000 */
[----:B------:R-:W-:Y:S01]  /*6870*/  R2UR UR36, R20 ;  /* 0x00000000142472ca */ /* 0x000fe200000e0000 */
[----:B------:R-:W-:Y:S01]  /*6880*/  UMOV UR27, 0x40000040 ;  /* 0x40000040001b7882 */ /* 0x000fe20000000000 */
[----:B------:R-:W-:Y:S01]  /*6890*/  R2UR UR37, R21 ;  /* 0x00000000152572ca */ /* 0x000fe200000e0000 */
[----:B------:R-:W-:Y:S01]  /*68a0*/  UMOV UR31, 0x40000040 ;  /* 0x40000040001f7882 */ /* 0x000fe20000000000 */
[----:B------:R-:W-:Y:S01]  /*68b0*/  R2UR UR6, R200 ;  /* 0x00000000c80672ca */ /* 0x000fe200000e0000 */
[----:B------:R-:W-:Y:S01]  /*68c0*/  VIADD R200, R197, 0x4 ;  /* 0x00000004c5c87836 */ /* 0x000fe20000000000 */
        /* <DEDUP_REMOVED lines=8> */
[----:B------:R-:W-:Y:S01]  /*6950*/  R2UR UR48, R201 ;  /* 0x00000000c93072ca */ /* 0x000fe200000e0000 */
[----:B------:R-:W-:Y:S01]  /*6960*/  UMOV UR51, 0x40000040 ;  /* 0x4000004000337882 */ /* 0x000fe20000000000 */
[----:B------:R-:W0:Y:S01]  /*6970*/  S2R R208, SR_TID.X ;  /* 0x0000000000d07919 */ /* 0x000e220000002100 */
[----:B------:R-:W-:Y:S01]  /*6980*/  UMOV UR54, UR6 ;  /* 0x0000000600367c82 */ /* 0x000fe20008000000 */
[----:B------:R-:W-:Y:S01]  /*6990*/  R2UR UR6, R200 ;  /* 0x00000000c80672ca */ /* 0x000fe200000e0000 */
[----:B------:R-:W-:-:S12]  /*69a0*/  VIADD R200, R197, 0x6 ;  /* 0x00000006c5c87836 */ /* 0x000fd80000000000 */
[----:B------:R-:W-:Y:S01]  /*69b0*/  UMOV UR38, UR6 ;  /* 0x0000000600267c82 */ /* 0x000fe20008000000 */
[----:B------:R-:W-:Y:S01]  /*69c0*/  R2UR UR6, R200 ;  /* 0x00000000c80672ca */ /* 0x000fe200000e0000 */
[----:B------:R-:W-:-:S12]  /*69d0*/  VIADD R200, R197, 0x200 ;  /* 0x00000200c5c87836 */ /* 0x000fd80000000000 */
[----:B------:R-:W-:Y:S01]  /*69e0*/  UMOV UR58, UR6 ;  /* 0x00000006003a7c82 */ /* 0x000fe20008000000 */
[----:B------:R-:W-:Y:S02]  /*69f0*/  R2UR UR6, R200 ;  /* 0x00000000c80672ca */ /* 0x000fe400000e0000 */
[C---:B------:R-:W-:Y:S02]  /*6a00*/  IADD3 R200, R197.reuse, 0x202, RZ ;  /* 0x00000202c5c87810 */ /* 0x040fe40007ffe0ff */
[----:B0-----:R-:W-:Y:S02]  /*6a10*/  SHF.R.U32.HI R208, RZ, 0x7, R208 ;  /* 0x00000007ffd07819 */ /* 0x001fe400000116d0 */
[----:B------:R-:W-:Y:S01]  /*6a20*/  R2UR UR10, R200 ;  /* 0x00000000c80a72ca */ /* 0x000fe200000e0000 */
[----:B------:R-:W-:-:S05]  /*6a30*/  VIADD R200, R197, 0x204 ;  /* 0x00000204c5c87836 */ /* 0x000fca0000000000 */
[----:B------:R-:W-:Y:S01]  /*6a40*/  R2UR UR14, R200 ;  /* 0x00000000c80e72ca */ /* 0x000fe200000e0000 */
[----:B------:R-:W-:-:S05]  /*6a50*/  VIADD R200, R197, 0x206 ;  /* 0x00000206c5c87836 */ /* 0x000fca0000000000 */
[----:B------:R-:W-:Y:S01]  /*6a60*/  R2UR UR18, R200 ;  /* 0x00000000c81272ca */ /* 0x000fe200000e0000 */
[----:B------:R-:W-:-:S05]  /*6a70*/  VIADD R200, R197, 0x400 ;  /* 0x00000400c5c87836 */ /* 0x000fca0000000000 */
[----:B------:R-:W-:Y:S01]  /*6a80*/  R2UR UR22, R200 ;  /* 0x00000000c81672ca */ /* 0x000fe200000e0000 */
[C---:B------:R-:W-:Y:S01]  /*6a90*/  VIADD R200, R197.reuse, 0x402 ;  /* 0x00000402c5c87836 */ /* 0x040fe20000000000 */
[----:B------:R-:W-:Y:S02]  /*6aa0*/  WARPGROUP.DEPBAR.LE gsb0, 0x0 ;  /* 0x00008000000079c5 */ /* 0x000fe40000010000 */
[----:B------:R-:W-:Y:S02]  /*6ab0*/  WARPGROUP.ARRIVE ;  /* 0x00000000000079c5 */ /* 0x000fe40000000000 */
[----:B------:R-:W-:Y:S01]  /*6ac0*/  R2UR UR26, R200 ;  /* 0x00000000c81a72ca */ /* 0x000fe200000e0000 */
[----:B------:R-:W-:-:S03]  /*6ad0*/  VIADD R200, R197, 0x404 ;  /* 0x00000404c5c87836 */ /* 0x000fc60000000000 */
[----:B------:R-:W-:Y:S02]  /*6ae0*/  HGMMA.64x64x16.F32 R152, gdesc[UR52], R152, gsb0 ;  /* 0x00e00000349879f0 */ /* 0x000fe40008000898 */
[----:B------:R-:W-:Y:S01]  /*6af0*/  R2UR UR30, R200 ;  /* 0x00000000c81e72ca */ /* 0x000fe200000e0000 */
[----:B------:R-:W-:Y:S01]  /*6b00*/  VIADD R200, R197, 0x406 ;  /* 0x00000406c5c87836 */ /* 0x000fe20000000000 */
[----:B------:R-:W-:Y:S01]  /*6b10*/  R2UR UR53, R202 ;  /* 0x00000000ca3572ca */ /* 0x000fe200000e0000 */
[----:B------:R-:W-:Y:S01]  /*6b20*/  UMOV UR55, 0x40000040 ;  /* 0x4000004000377882 */ /* 0x000fe20000000000 */
[----:B------:R-:W-:Y:S02]  /*6b30*/  R2UR UR52, R203 ;  /* 0x00000000cb3472ca */ /* 0x000fe400000e0000 */
[----:B------:R-:W-:Y:S01]  /*6b40*/  R2UR UR34, R200 ;  /* 0x00000000c82272ca */ /* 0x000fe200000e0000 */
[----:B------:R-:W-:-:S05]  /*6b50*/  VIADD R200, R197, 0x600 ;  /* 0x00000600c5c87836 */ /* 0x000fca0000000000 */
[----:B------:R-:W-:Y:S01]  /*6b60*/  R2UR UR42, R200 ;  /* 0x00000000c82a72ca */ /* 0x000fe200000e0000 */
[----:B------:R-:W-:-:S05]  /*6b70*/  VIADD R200, R197, 0x602 ;  /* 0x00000602c5c87836 */ /* 0x000fca0000000000 */
[----:B------:R-:W-:Y:S01]  /*6b80*/  R2UR UR46, R200 ;  /* 0x00000000c82e72ca */ /* 0x000fe200000e0000 */
[----:B------:R-:W-:-:S05]  /*6b90*/  VIADD R200, R197, 0x604 ;  /* 0x00000604c5c87836 */ /* 0x000fca0000000000 */
[----:B------:R-:W-:Y:S01]  /*6ba0*/  R2UR UR50, R200 ;  /* 0x00000000c83272ca */ /* 0x000fe200000e0000 */
[----:B------:R-:W-:-:S05]  /*6bb0*/  VIADD R200, R197, 0x606 ;  /* 0x00000606c5c87836 */ /* 0x000fca0000000000 */
[----:B------:R-:W-:Y:S02]  /*6bc0*/  R2UR UR54, R200 ;  /* 0x00000000c83672ca */ /* 0x000fe400000e0000 */
[----:B------:R-:W0:Y:S02]  /*6bd0*/  SHFL.IDX PT, R200, R208, RZ, 0x1f ;  /* 0x00001fffd0c87589 */ /* 0x000e2400000e0000 */
[----:B0-----:R-:W-:Y:S01]  /*6be0*/  ISETP.GT.AND P2, PT, R200, 0x7f, PT ;  /* 0x0000007fc800780c */ /* 0x001fe20003f44270 */
[----:B------:R-:W-:-:S03]  /*6bf0*/  VIADD R200, R197, 0x800 ;  /* 0x00000800c5c87836 */ /* 0x000fc60000000000 */
[----:B------:R-:W-:-:S05]  /*6c00*/  SEL R201, RZ, 0x2, !P2 ;  /* 0x00000002ffc97807 */ /* 0x000fca0005000000 */
[----:B------:R-:W-:Y:S02]  /*6c10*/  IMAD.IADD R202, R4, 0x1, R201 ;  /* 0x0000000104ca7824 */ /* 0x000fe400078e02c9 */
[----:B------:R-:W-:Y:S01]  /*6c20*/  IMAD.IADD R203, R201, 0x1, R200 ;  /* 0x00000001c9cb7824 */ /* 0x000fe200078e02c8 */
[----:B------:R-:W-:Y:S02]  /*6c30*/  WARPGROUP.DEPBAR.LE gsb0, 0x0 ;  /* 0x00008000000079c5 */ /* 0x000fe40000010000 */
[----:B------:R-:W-:-:S06]  /*6c40*/  WARPGROUP.ARRIVE ;  /* 0x00000000000079c5 */ /* 0x000fcc0000000000 */
[----:B------:R-:W-:Y:S01]  /*6c50*/  HGMMA.64x64x16.F32 R152, gdesc[UR36], R152, gsb0 ;  /* 0x00e00000249879f0 */ /* 0x000fe20008000898 */
[----:B------:R-:W-:Y:S02]  /*6c60*/  R2UR UR38, R205 ;  /* 0x00000000cd2672ca */ /* 0x000fe400000e0000 */
[----:B------:R-:W-:Y:S02]  /*6c70*/  R2UR UR39, R204 ;  /* 0x00000000cc2772ca */ /* 0x000fe400000e0000 */
[----:B------:R-:W-:Y:S02]  /*6c80*/  R2UR UR36, R207 ;  /* 0x00000000cf2472ca */ /* 0x000fe400000e0000 */
[----:B------:R-:W-:Y:S01]  /*6c90*/  R2UR UR37, R206 ;  /* 0x00000000ce2572ca */ /* 0x000fe200000e0000 */
[----:B------:R-:W-:Y:S02]  /*6ca0*/  WARPGROUP.DEPBAR.LE gsb0, 0x0 ;  /* 0x00008000000079c5 */ /* 0x000fe40000010000 */
[----:B------:R-:W-:-:S06]  /*6cb0*/  WARPGROUP.ARRIVE ;  /* 0x00000000000079c5 */ /* 0x000fcc0000000000 */
[----:B------:R-:W-:Y:S01]  /*6cc0*/  HGMMA.64x64x16.F32 R152, gdesc[UR56], R152, gsb0 ;  /* 0x00e00000389879f0 */ /* 0x000fe20008000898 */
[----:B------:R-:W-:Y:S01]  /*6cd0*/  R2UR UR56, R202 ;  /* 0x00000000ca3872ca */ /* 0x000fe200000e0000 */
[----:B------:R-:W-:Y:S01]  /*6ce0*/  UMOV UR57, 0x40000040 ;  /* 0x4000004000397882 */ /* 0x000fe20000000000 */
[----:B------:R-:W-:Y:S01]  /*6cf0*/  R2UR UR58, R203 ;  /* 0x00000000cb3a72ca */ /* 0x000fe200000e0000 */
[----:B------:R-:W-:Y:S01]  /*6d00*/  UMOV UR59, 0x40000040 ;  /* 0x40000040003b7882 */ /* 0x000fe20000000000 */
[----:B------:R-:W-:-:S05]  /*6d10*/  IMAD.MOV.U32 R203, RZ, RZ, 0x4 ;  /* 0x00000004ffcb7424 */ /* 0x000fca00078e00ff */
[C---:B------:R-:W-:Y:S02]  /*6d20*/  SEL R205, R203.reuse, 0x2, P2 ;  /* 0x00000002cbcd7807 */ /* 0x040fe40001000000 */
[----:B------:R-:W-:-:S03]  /*6d30*/  SEL R203, R203, 0x6, !P2 ;  /* 0x00000006cbcb7807 */ /* 0x000fc60005000000 */
[--C-:B------:R-:W-:Y:S02]  /*6d40*/  IMAD.IADD R202, R4, 0x1, R205.reuse ;  /* 0x0000000104ca7824 */ /* 0x100fe400078e02cd */
[C---:B------:R-:W-:Y:S01]  /*6d50*/  IMAD.IADD R204, R200.reuse, 0x1, R205 ;  /* 0x00000001c8cc7824 */ /* 0x040fe200078e02cd */
[----:B------:R-:W-:Y:S01]  /*6d60*/  IADD3 R200, R200, R203, RZ ;  /* 0x000000cbc8c87210 */ /* 0x000fe20007ffe0ff */
        /* <DEDUP_REMOVED lines=76> */
[----:B------:R-:W-:Y:S02]  /*7230*/  IMAD.IADD R202, R5, 0x1, R205 ;  /* 0x0000000105ca7824 */ /* 0x000fe400078e02cd */
[--C-:B------:R-:W-:Y:S02]  /*7240*/  IMAD.IADD R204, R205, 0x1, R200.reuse ;  /* 0x00000001cdcc7824 */ /* 0x100fe400078e02c8 */
        /* <DEDUP_REMOVED lines=42> */
[----:B------:R-:W-:Y:S01]  /*74f0*/  IADD3 R204, R205, R200, RZ ;  /* 0x000000c8cdcc7210 */ /* 0x000fe20007ffe0ff */
        /* <DEDUP_REMOVED lines=80> */
.L_x_3409:
[----:B------:R-:W-:Y:S01]  /*7a00*/  FMNMX.FTZ R200, R152, R186, !PT ;  /* 0x000000ba98c87209 */ /* 0x000fe20007810000 */
[----:B------:R-:W-:Y:S01]  /*7a10*/  ULDC UR6, c[0x0][0xa80] ;  /* 0x0002a00000067ab9 */ /* 0x000fe20000000800 */
[----:B------:R-:W-:Y:S01]  /*7a20*/  R2UR UR7, R196 ;  /* 0x00000000c40772ca */ /* 0x000fe200000e0000 */
[----:B------:R-:W-:Y:S01]  /*7a30*/  IMAD R218, R198, 0x1000, R193 ;  /* 0x00001000c6da7824 */ /* 0x000fe200078e02c1 */
[----:B------:R-:W-:Y:S01]  /*7a40*/  FMNMX.FTZ R197, R153, R200, !PT ;  /* 0x000000c899c57209 */ /* 0x000fe20007810000 */
[----:B------:R-:W-:Y:S01]  /*7a50*/  UMOV UR11, 0x40000040 ;  /* 0x40000040000b7882 */ /* 0x000fe20000000000 */
[----:B------:R-:W-:Y:S02]  /*7a60*/  ISETP.NE.AND P2, PT, R185, RZ, PT ;  /* 0x000000ffb900720c */ /* 0x000fe40003f45270 */
[----:B------:R-:W-:Y:S02]  /*7a70*/  FMNMX.FTZ R200, R156, R197, !PT ;  /* 0x000000c59cc87209 */ /* 0x000fe40007810000 */
[----:B------:R-:W-:-:S02]  /*7a80*/  R2UR UR10, R218 ;  /* 0x00000000da0a72ca */ /* 0x000fc400000e0000 */
[----:B------:R-:W-:-:S03]  /*7a90*/  FMNMX.FTZ R197, R157, R200, !PT ;  /* 0x000000c89dc57209 */ /* 0x000fc60007810000 */
        /* <DEDUP_REMOVED lines=14> */
[----:B------:R-:W-:Y:S02]  /*7b80*/  FMNMX.FTZ R202, R181, R200, !PT ;  /* 0x000000c8b5ca7209 */ /* 0x000fe40007810000 */
[----:B------:R-:W-:-:S03]  /*7b90*/  FMNMX.FTZ R200, R154, R187, !PT ;  /* 0x000000bb9ac87209 */ /* 0x000fc60007810000 */
[----:B------:R-:W0:Y:S02]  /*7ba0*/  SHFL.BFLY PT, R197, R202, 0x2, 0x1f ;  /* 0x0c401f00cac57f89 */ /* 0x000e2400000e0000 */
[----:B0-----:R-:W-:Y:S02]  /*7bb0*/  FMNMX.FTZ R203, R202, R197, !PT ;  /* 0x000000c5cacb7209 */ /* 0x001fe40007810000 */
[----:B------:R-:W-:-:S03]  /*7bc0*/  FMNMX.FTZ R197, R155, R200, !PT ;  /* 0x000000c89bc57209 */ /* 0x000fc60007810000 */
[----:B------:R-:W0:Y:S01]  /*7bd0*/  SHFL.BFLY PT, R204, R203, 0x1, 0x1f ;  /* 0x0c201f00cbcc7f89 */ /* 0x000e2200000e0000 */
[----:B------:R-:W-:-:S04]  /*7be0*/  FMNMX.FTZ R200, R158, R197, !PT ;  /* 0x000000c59ec87209 */ /* 0x000fc80007810000 */
[----:B------:R-:W-:-:S04]  /*7bf0*/  FMNMX.FTZ R197, R159, R200, !PT ;  /* 0x000000c89fc57209 */ /* 0x000fc80007810000 */
[----:B------:R-:W-:-:S04]  /*7c00*/  FMNMX.FTZ R200, R162, R197, !PT ;  /* 0x000000c5a2c87209 */ /* 0x000fc80007810000 */
[----:B------:R-:W-:Y:S02]  /*7c10*/  FMNMX.FTZ R201, R163, R200, !PT ;  /* 0x000000c8a3c97209 */ /* 0x000fe40007810000 */
[----:B0-----:R-:W-:-:S05]  /*7c20*/  FMNMX.FTZ R197, R203, R204, !PT ;  /* 0x000000cccbc57209 */ /* 0x001fca0007810000 */
[C---:B------:R-:W-:Y:S01]  /*7c30*/  FADD.FTZ R200, -R197.reuse, R186 ;  /* 0x000000bac5c87221 */ /* 0x040fe20000010100 */
[----:B------:R-:W-:Y:S01]  /*7c40*/  FMNMX.FTZ R186, R166, R201, !PT ;  /* 0x000000c9a6ba7209 */ /* 0x000fe20007810000 */
[----:B------:R-:W-:Y:S02]  /*7c50*/  FMUL.FTZ R208, R197, UR6 ;  /* 0x00000006c5d07c20 */ /* 0x000fe40008410000 */
[----:B------:R-:W-:Y:S01]  /*7c60*/  FMUL.FTZ R200, R200, UR6 ;  /* 0x00000006c8c87c20 */ /* 0x000fe20008410000 */
        /* <DEDUP_REMOVED lines=10> */
[----:B------:R0:W-:Y:S01]  /*7d10*/  MUFU.EX2 R186, R202 ;  /* 0x000000ca00ba7308 */ /* 0x0001e20000000800 */
        /* <DEDUP_REMOVED lines=8> */
[--C-:B0-----:R-:W-:Y:S01]  /*7da0*/  FFMA.FTZ R202, R160, UR6, -R208.reuse ;  /* 0x00000006a0ca7c23 */ /* 0x101fe200080108d0 */
[----:B------:R-:W-:Y:S01]  /*7db0*/  FMNMX.FTZ R152, R178, R153, !PT ;  /* 0x00000099b2987209 */ /* 0x000fe20007810000 */
[--C-:B------:R-:W-:Y:S01]  /*7dc0*/  FFMA.FTZ R177, R177, UR6, -R208.reuse ;  /* 0x00000006b1b17c23 */ /* 0x100fe200080108d0 */
[----:B------:R-:W-:Y:S01]  /*7dd0*/  FFMA.FTZ R181, R181, UR6, -R208 ;  /* 0x00000006b5b57c23 */ /* 0x000fe200080108d0 */
[----:B------:R-:W0:Y:S01]  /*7de0*/  MUFU.EX2 R201, R200 ;  /* 0x000000c800c97308 */ /* 0x000e220000000800 */
[----:B------:R-:W-:-:S04]  /*7df0*/  FMNMX.FTZ R153, R179, R152, !PT ;  /* 0x00000098b3997209 */ /* 0x000fc80007810000 */
[----:B------:R-:W-:-:S03]  /*7e00*/  FMNMX.FTZ R152, R182, R153, !PT ;  /* 0x00000099b6987209 */ /* 0x000fc60007810000 */
[----:B------:R-:W-:Y:S01]  /*7e10*/  MUFU.EX2 R203, R203 ;  /* 0x000000cb00cb7308 */ /* 0x000fe20000000800 */
[----:B------:R-:W-:-:S05]  /*7e20*/  FMNMX.FTZ R152, R183, R152, !PT ;  /* 0x00000098b7987209 */ /* 0x000fca0007810000 */
[----:B------:R-:W1:Y:S02]  /*7e30*/  SHFL.BFLY PT, R153, R152, 0x2, 0x1f ;  /* 0x0c401f0098997f89 */ /* 0x000e6400000e0000 */
[----:B------:R-:W-:Y:S01]  /*7e40*/  MUFU.EX2 R200, R156 ;  /* 0x0000009c00c87308 */ /* 0x000fe20000000800 */
[-C--:B0-----:R-:W-:Y:S01]  /*7e50*/  FMUL.FTZ R24, R24, R201.reuse ;  /* 0x000000c918187220 */ /* 0x081fe20000410000 */
        /* <DEDUP_REMOVED lines=19> */
[----:B------:R-:W-:Y:S01]  /*7f90*/  FMUL.FTZ R60, R60, R201 ;  /* 0x000000c93c3c7220 */ /* 0x000fe20000410000 */
[----:B-1----:R-:W-:Y:S01]  /*7fa0*/  FMNMX.FTZ R153, R152, R153, !PT ;  /* 0x0000009998997209 */ /* 0x002fe20007810000 */
[-C--:B------:R-:W-:Y:S01]  /*7fb0*/  FMUL.FTZ R61, R61, R201.reuse ;  /* 0x000000c93d3d7220 */ /* 0x080fe20000410000 */
[----:B------:R-:W0:Y:S01]  /*7fc0*/  MUFU.EX2 R207, R207 ;  /* 0x000000cf00cf7308 */ /* 0x000e220000000800 */
[-C--:B------:R-:W-:Y:S01]  /*7fd0*/  FMUL.FTZ R64, R64, R201.reuse ;  /* 0x000000c940407220 */ /* 0x080fe20000410000 */
        /* <DEDUP_REMOVED lines=15> */
[----:B0-----:R-:W-:Y:S01]  /*80d0*/  F2FP.F16.F32.PACK_AB R156, R207, R202 ;  /* 0x000000cacf9c723e */ /* 0x001fe200000000ff */
        /* <DEDUP_REMOVED lines=10> */
[----:B------:R-:W-:-:S02]  /*8180*/  @!P2 IMAD R153, R211, 0x40, R184 ;  /* 0x00000040d399a824 */ /* 0x000fc400078e02b8 */
[-C--:B------:R-:W-:Y:S01]  /*8190*/  FMUL.FTZ R105, R105, R201.reuse ;  /* 0x000000c969697220 */ /* 0x080fe20000410000 */
[-C--:B------:R-:W-:Y:S01]  /*81a0*/  FMUL.FTZ R108, R108, R201.reuse ;  /* 0x000000c96c6c7220 */ /* 0x080fe20000410000 */
[-C--:B------:R-:W-:Y:S01]  /*81b0*/  FMUL.FTZ R109, R109, R201.reuse ;  /* 0x000000c96d6d7220 */ /* 0x080fe20000410000 */
[----:B------:R-:W-:Y:S01]  /*81c0*/  FADD.FTZ R152, -R180, R187 ;  /* 0x000000bbb4987221 */ /* 0x000fe20000010100 */
[----:B------:R-:W-:Y:S01]  /*81d0*/  @!P2 IMAD R153, R153, 0x4, R2 ;  /* 0x000000049999a824 */ /* 0x000fe200078e0202 */
[----:B------:R-:W-:Y:S01]  /*81e0*/  MUFU.EX2 R169, R169 ;  /* 0x000000a900a97308 */ /* 0x000fe20000000800 */
[-C--:B------:R-:W-:Y:S01]  /*81f0*/  FMUL.FTZ R112, R112, R201.reuse ;  /* 0x000000c970707220 */ /* 0x080fe20000410000 */
[----:B------:R-:W-:Y:S01]  /*8200*/  FMUL.FTZ R208, R152, UR6 ;  /* 0x0000000698d07c20 */ /* 0x000fe20008410000 */
[----:B------:R-:W-:Y:S01]  /*8210*/  FMUL.FTZ R152, R180, UR6 ;  /* 0x00000006b4987c20 */ /* 0x000fe20008410000 */
[----:B------:R-:W-:Y:S01]  /*8220*/  @!P2 STS [R153+0x38400], R201 ;  /* 0x038400c99900a388 */ /* 0x000fe20000000800 */
[-C--:B------:R-:W-:Y:S01]  /*8230*/  FMUL.FTZ R113, R113, R201.reuse ;  /* 0x000000c971717220 */ /* 0x080fe20000410000 */
[----:B------:R-:W-:Y:S01]  /*8240*/  FMUL.FTZ R116, R116, R201 ;  /* 0x000000c974747220 */ /* 0x000fe20000410000 */
        /* <DEDUP_REMOVED lines=17> */
[----:B------:R-:W-:Y:S01]  /*8360*/  MUFU.EX2 R187, R187 ;  /* 0x000000bb00bb7308 */ /* 0x000fe20000000800 */
[----:B0-----:R0:W-:Y:S01]  /*8370*/  @!P2 STS [R153+0x38420], R208 ;  /* 0x038420d09900a388 */ /* 0x0011e20000000800 */
[----:B------:R-:W-:Y:S01]  /*8380*/  F2FP.F16.F32.PACK_AB R152, R203, R186 ;  /* 0x000000bacb98723e */ /* 0x000fe200000000ff */
[----:B------:R-:W-:Y:S01]  /*8390*/  FMUL.FTZ R26, R26, R208 ;  /* 0x000000d01a1a7220 */ /* 0x000fe20000410000 */
[----:B------:R-:W-:Y:S01]  /*83a0*/  F2FP.F16.F32.PACK_AB R154, R205, R200 ;  /* 0x000000c8cd9a723e */ /* 0x000fe200000000ff */
[----:B------:R-:W-:Y:S01]  /*83b0*/  FMUL.FTZ R27, R27, R208 ;  /* 0x000000d01b1b7220 */ /* 0x000fe20000410000 */
[----:B------:R-:W-:Y:S01]  /*83c0*/  F2FP.F16.F32.PACK_AB R158, R209, R204 ;  /* 0x000000ccd19e723e */ /* 0x000fe200000000ff */
[----:B------:R-:W-:Y:S01]  /*83d0*/  FMUL.FTZ R30, R30, R208 ;  /* 0x000000d01e1e7220 */ /* 0x000fe20000410000 */
[----:B------:R-:W0:Y:S01]  /*83e0*/  MUFU.EX2 R210, R210 ;  /* 0x000000d200d27308 */ /* 0x000e220000000800 */
[----:B------:R-:W-:Y:S01]  /*83f0*/  F2FP.F16.F32.PACK_AB R160, R169, R168 ;  /* 0x000000a8a9a0723e */ /* 0x000fe200000000ff */
        /* <DEDUP_REMOVED lines=14> */
[----:B------:R-:W1:Y:S01]  /*84e0*/  MUFU.EX2 R213, R213 ;  /* 0x000000d500d57308 */ /* 0x000e620000000800 */
        /* <DEDUP_REMOVED lines=14> */
[----:B------:R-:W-:Y:S01]  /*85d0*/  FMUL.FTZ R82, R82, R208 ;  /* 0x000000d052527220 */ /* 0x000fe20000410000 */
[----:B------:R-:W0:Y:S01]  /*85e0*/  MUFU.EX2 R215, R215 ;  /* 0x000000d700d77308 */ /* 0x000e220000000800 */
[----:B-1----:R-:W-:Y:S01]  /*85f0*/  F2FP.F16.F32.PACK_AB R155, R213, R212 ;  /* 0x000000d4d59b723e */ /* 0x002fe200000000ff */
[----:B------:R-:W-:Y:S01]  /*8600*/  BAR.SYNC.DEFER_BLOCKING 0xf, 0x100 ;  /* 0x03c4000000007b1d */ /* 0x000fe20000010000 */
        /* <DEDUP_REMOVED lines=28> */
[-C--:B------:R-:W-:Y:S01]  /*87d0*/  FMUL.FTZ R124, R124, R201.reuse ;  /* 0x000000c97c7c7220 */ /* 0x080fe20000410000 */
[----:B------:R-:W0:Y:S01]  /*87e0*/  MUFU.EX2 R173, R173 ;  /* 0x000000ad00ad7308 */ /* 0x000e220000000800 */
[----:B-1----:R-:W-:Y:S01]  /*87f0*/  F2FP.F16.F32.PACK_AB R159, R217, R216 ;  /* 0x000000d8d99f723e */ /* 0x002fe200000000ff */
        /* <DEDUP_REMOVED lines=29> */
[----:B------:R-:W-:Y:S01]  /*89d0*/  FMUL.FTZ R150, R150, R208 ;  /* 0x000000d096967220 */ /* 0x000fe20000410000 */
[----:B------:R-:W0:Y:S01]  /*89e0*/  MUFU.EX2 R175, R175 ;  /* 0x000000af00af7308 */ /* 0x000e220000000800 */
[----:B-1----:R-:W-:Y:S01]  /*89f0*/  F2FP.F16.F32.PACK_AB R161, R171, R170 ;  /* 0x000000aaaba1723e */ /* 0x002fe200000000ff */
[----:B------:R-:W-:Y:S01]  /*8a00*/  FMUL.FTZ R151, R151, R208 ;  /* 0x000000d097977220 */ /* 0x000fe20000410000 */
[----:B------:R1:W-:Y:S01]  /*8a10*/  STSM.16.M88.4 [R192+0x36400], R152 ;  /* 0x03640098c0007844 */ /* 0x0003e20000000200 */
[----:B------:R-:W-:Y:S01]  /*8a20*/  IADD3 R211, R218, 0x80, RZ ;  /* 0x00000080dad37810 */ /* 0x000fe20007ffe0ff */
[----:B------:R-:W-:Y:S01]  /*8a30*/  FFMA.FTZ R186, R201, R194, R186 ;  /* 0x000000c2c9ba7223 */ /* 0x000fe200000100ba */
[----:B------:R-:W-:Y:S01]  /*8a40*/  FFMA.FTZ R187, R208, R195, R187 ;  /* 0x000000c3d0bb7223 */ /* 0x000fe200000100bb */
[----:B------:R1:W-:Y:S01]  /*8a50*/  STSM.16.M88.4 [R190], R156 ;  /* 0x0000009cbe007844 */ /* 0x0003e20000000200 */
[----:B------:R-:W-:Y:S01]  /*8a60*/  MUFU.EX2 R176, R176 ;  /* 0x000000b000b07308 */ /* 0x000fe20000000800 */
[----:B------:R-:W-:Y:S01]  /*8a70*/  FADD.FTZ R203, R203, R186 ;  /* 0x000000bacbcb7221 */ /* 0x000fe20000010000 */
[----:B------:R-:W-:-:S03]  /*8a80*/  FADD.FTZ R187, R210, R187 ;  /* 0x000000bbd2bb7221 */ /* 0x000fc60000010000 */
[----:B------:R-:W-:Y:S01]  /*8a90*/  FADD.FTZ R200, R200, R203 ;  /* 0x000000cbc8c87221 */ /* 0x000fe20000010000 */
[----:B------:R-:W-:Y:S02]  /*8aa0*/  FADD.FTZ R212, R212, R187 ;  /* 0x000000bbd4d47221 */ /* 0x000fe40000010000 */
[----:B------:R-:W2:Y:S01]  /*8ab0*/  MUFU.EX2 R177, R177 ;  /* 0x000000b100b17308 */ /* 0x000ea20000000800 */
[----:B0-----:R-:W-:Y:S01]  /*8ac0*/  F2FP.F16.F32.PACK_AB R163, R175, R174 ;  /* 0x000000aeafa3723e */ /* 0x001fe200000000ff */
[----:B------:R-:W-:Y:S01]  /*8ad0*/  FADD.FTZ R205, R205, R200 ;  /* 0x000000c8cdcd7221 */ /* 0x000fe20000010000 */
[----:B------:R-:W-:-:S03]  /*8ae0*/  FADD.FTZ R213, R213, R212 ;  /* 0x000000d4d5d57221 */ /* 0x000fc60000010000 */
[----:B------:R1:W-:Y:S01]  /*8af0*/  STSM.16.M88.4 [R191], R160 ;  /* 0x000000a0bf007844 */ /* 0x0003e20000000200 */
[----:B------:R-:W-:Y:S01]  /*8b00*/  FADD.FTZ R202, R202, R205 ;  /* 0x000000cdcaca7221 */ /* 0x000fe20000010000 */
[----:B------:R-:W-:Y:S01]  /*8b10*/  MUFU.EX2 R206, R206 ;  /* 0x000000ce00ce7308 */ /* 0x000fe20000000800 */
[----:B------:R-:W-:Y:S02]  /*8b20*/  FADD.FTZ R214, R214, R213 ;  /* 0x000000d5d6d67221 */ /* 0x000fe40000010000 */
[----:B------:R-:W-:Y:S02]  /*8b30*/  FADD.FTZ R207, R207, R202 ;  /* 0x000000cacfcf7221 */ /* 0x000fe40000010000 */
[----:B------:R-:W-:Y:S02]  /*8b40*/  FADD.FTZ R215, R215, R214 ;  /* 0x000000d6d7d77221 */ /* 0x000fe40000010000 */
[----:B------:R-:W-:Y:S01]  /*8b50*/  FADD.FTZ R204, R204, R207 ;  /* 0x000000cfcccc7221 */ /* 0x000fe20000010000 */
[----:B------:R-:W0:Y:S01]  /*8b60*/  MUFU.EX2 R181, R181 ;  /* 0x000000b500b57308 */ /* 0x000e220000000800 */
[----:B--2---:R-:W-:Y:S01]  /*8b70*/  F2FP.F16.F32.PACK_AB R164, R177, R176 ;  /* 0x000000b0b1a4723e */ /* 0x004fe200000000ff */
[----:B------:R-:W-:Y:S01]  /*8b80*/  FADD.FTZ R216, R216, R215 ;  /* 0x000000d7d8d87221 */ /* 0x000fe20000010000 */
[----:B------:R-:W-:-:S03]  /*8b90*/  FADD.FTZ R209, R209, R204 ;  /* 0x000000ccd1d17221 */ /* 0x000fc60000010000 */
[----:B------:R-:W-:Y:S01]  /*8ba0*/  FADD.FTZ R217, R217, R216 ;  /* 0x000000d8d9d97221 */ /* 0x000fe20000010000 */
[----:B------:R-:W-:Y:S01]  /*8bb0*/  FADD.FTZ R168, R168, R209 ;  /* 0x000000d1a8a87221 */ /* 0x000fe20000010000 */
[----:B------:R-:W-:Y:S02]  /*8bc0*/  MUFU.EX2 R178, R178 ;  /* 0x000000b200b27308 */ /* 0x000fe40000000800 */
[----:B------:R-:W-:Y:S01]  /*8bd0*/  FADD.FTZ R170, R170, R217 ;  /* 0x000000d9aaaa7221 */ /* 0x000fe20000010000 */
[----:B------:R-:W-:-:S03]  /*8be0*/  FADD.FTZ R169, R169, R168 ;  /* 0x000000a8a9a97221 */ /* 0x000fc60000010000 */
[----:B------:R-:W-:Y:S01]  /*8bf0*/  FADD.FTZ R171, R171, R170 ;  /* 0x000000aaabab7221 */ /* 0x000fe20000010000 */
[----:B------:R-:W-:Y:S01]  /*8c00*/  FADD.FTZ R172, R172, R169 ;  /* 0x000000a9acac7221 */ /* 0x000fe20000010000 */
[----:B------:R-:W2:Y:S01]  /*8c10*/  MUFU.EX2 R179, R179 ;  /* 0x000000b300b37308 */ /* 0x000ea20000000800 */
[----:B0-----:R-:W-:Y:S01]  /*8c20*/  F2FP.F16.F32.PACK_AB R166, R181, R206 ;  /* 0x000000ceb5a6723e */ /* 0x001fe200000000ff */
[----:B------:R-:W-:Y:S01]  /*8c30*/  FADD.FTZ R174, R174, R171 ;  /* 0x000000abaeae7221 */ /* 0x000fe20000010000 */
[----:B------:R-:W-:-:S03]  /*8c40*/  FADD.FTZ R173, R173, R172 ;  /* 0x000000acadad7221 */ /* 0x000fc60000010000 */
[----:B------:R-:W-:Y:S01]  /*8c50*/  FADD.FTZ R175, R175, R174 ;  /* 0x000000aeafaf7221 */ /* 0x000fe20000010000 */
[----:B------:R-:W-:Y:S01]  /*8c60*/  FADD.FTZ R176, R176, R173 ;  /* 0x000000adb0b07221 */ /* 0x000fe20000010000 */
[----:B------:R-:W-:Y:S03]  /*8c70*/  MUFU.EX2 R182, R182 ;  /* 0x000000b600b67308 */ /* 0x000fe60000000800 */
[----:B------:R-:W-:-:S04]  /*8c80*/  FADD.FTZ R177, R177, R176 ;  /* 0x000000b0b1b17221 */ /* 0x000fc80000010000 */
[----:B------:R-:W-:Y:S01]  /*8c90*/  FADD.FTZ R194, R206, R177 ;  /* 0x000000b1cec27221 */ /* 0x000fe20000010000 */
[----:B------:R-:W0:Y:S01]  /*8ca0*/  MUFU.EX2 R183, R183 ;  /* 0x000000b700b77308 */ /* 0x000e220000000800 */
[----:B--2---:R-:W-:Y:S01]  /*8cb0*/  F2FP.F16.F32.PACK_AB R165, R179, R178 ;  /* 0x000000b2b3a5723e */ /* 0x004fe200000000ff */
[----:B------:R-:W-:Y:S01]  /*8cc0*/  FADD.FTZ R178, R178, R175 ;  /* 0x000000afb2b27221 */ /* 0x000fe20000010000 */
[----:B------:R-:W-:-:S03]  /*8cd0*/  FADD.FTZ R194, R181, R194 ;  /* 0x000000c2b5c27221 */ /* 0x000fc60000010000 */
[----:B------:R-:W-:Y:S01]  /*8ce0*/  FADD.FTZ R179, R179, R178 ;  /* 0x000000b2b3b37221 */ /* 0x000fe20000010000 */
[----:B0-----:R-:W-:-:S03]  /*8cf0*/  F2FP.F16.F32.PACK_AB R167, R183, R182 ;  /* 0x000000b6b7a7723e */ /* 0x001fc600000000ff */
[----:B------:R-:W-:Y:S02]  /*8d00*/  FADD.FTZ R182, R182, R179 ;  /* 0x000000b3b6b67221 */ /* 0x000fe40000010000 */
[----:B------:R1:W-:Y:S01]  /*8d10*/  STSM.16.M88.4 [R189], R164 ;  /* 0x000000a4bd007844 */ /* 0x0003e20000000200 */
[----:B------:R-:W-:Y:S01]  /*8d20*/  WARPGROUP.ARRIVE ;  /* 0x00000000000079c5 */ /* 0x000fe20000000000 */
[----:B------:R-:W-:-:S05]  /*8d30*/  FADD.FTZ R195, R183, R182 ;  /* 0x000000b6b7c37221 */ /* 0x000fca0000010000 */
[----:B------:R-:W-:Y:S01]  /*8d40*/  HGMMA.64x256x16.F32 R24, R152, gdesc[UR8].tnspB, R24, gsb0 ;  /* 0x43e0000898187df0 */ /* 0x000fe20008000818 */
[----:B------:R-:W-:Y:S01]  /*8d50*/  R2UR UR10, R211 ;  /* 0x00000000d30a72ca */ /* 0x000fe200000e0000 */
[----:B------:R-:W-:Y:S01]  /*8d60*/  UMOV UR11, 0x40000040 ;  /* 0x40000040000b7882 */ /* 0x000fe20000000000 */
[C---:B------:R-:W-:Y:S02]  /*8d70*/  VIADD R211, R218.reuse, 0x100 ;  /* 0x00000100dad37836 */ /* 0x040fe40000000000 */
[----:B------:R-:W-:Y:S01]  /*8d80*/  VIADD R218, R218, 0x180 ;  /* 0x00000180dada7836 */ /* 0x000fe20000000000 */
[----:B------:R-:W-:Y:S02]  /*8d90*/  WARPGROUP.DEPBAR.LE gsb0, 0x0 ;  /* 0x00008000000079c5 */ /* 0x000fe40000010000 */
[----:B------:R-:W-:-:S15]  /*8da0*/  WARPGROUP.ARRIVE ;  /* 0x00000000000079c5 */ /* 0x000fde0000000000 */
[----:B------:R-:W-:-:S05]  /*8db0*/  NOP ;  /* 0x0000000000007918 */ /* 0x000fca0000000000 */
        /* <DEDUP_REMOVED lines=19> */
[----:B0-----:R-:W0:Y:S02]  /*8ef0*/  FENCE.VIEW.ASYNC.S ;  /* 0x00000000000073c6 */ /* 0x001e240000000000 */
[----:B0-----:R-:W-:Y:S01]  /*8f00*/  NOP ;  /* 0x0000000000007918 */ /* 0x001fe20000000000 */
[----:B------:R-:W-:Y:S06]  /*8f10*/  BAR.ARV 0xe, 0x100 ;  /* 0x0384000000007b1d */ /* 0x000fec0000002000 */
[----:B-1----:R-:W-:Y:S05]  /*8f20*/  @!P0 BRA `(.L_x_3410) ;  /* 0x0000000000048947 */ /* 0x002fea0003800000 */
[----:B------:R-:W-:Y:S01]  /*8f30*/  BPT.TRAP 0x1 ;  /* 0x000000040000795c */ /* 0x000fe20000300000 */
.L_x_3410:
[----:B------:R-:W-:Y:S01]  /*8f40*/  R2UR UR7, R196 ;  /* 0x00000000c40772ca */ /* 0x000fe200000e0000 */
[----:B------:R-:W-:Y:S02]  /*8f50*/  IMAD.MOV.U32 R187, RZ, RZ, R180 ;  /* 0x000000ffffbb7224 */ /* 0x000fe400078e00b4 */
[----:B------:R-:W-:Y:S02]  /*8f60*/  IMAD.MOV.U32 R186, RZ, RZ, R197 ;  /* 0x000000ffffba7224 */ /* 0x000fe400078e00c5 */
[----:B------:R-:W-:-:S08]  /*8f70*/  IMAD.MOV.U32 R211, RZ, RZ, R198 ;  /* 0x000000ffffd37224 */ /* 0x000fd000078e00c6 */
[----:B------:R-:W-:-:S04]  /*8f80*/  UIADD3 UR7, UR7, 0x38860, URZ ;  /* 0x0003886007077890 */ /* 0x000fc8000fffe03f */
[----:B------:R-:W-:-:S09]  /*8f90*/  UPRMT UR7, UR61, 0x654, UR7 ;  /* 0x000006543d077896 */ /* 0x000fd20008000007 */
[----:B------:R-:W-:Y:S01]  /*8fa0*/  SYNCS.ARRIVE.TRANS64.RED.A1T0 RZ, [UR7], RZ ;  /* 0x000000ffffff79a7 */ /* 0x000fe20008100407 */
[----:B------:R-:W-:Y:S05]  /*8fb0*/  @P1 BRA `(.L_x_3411) ;  /* 0xffffffd000a01947 */ /* 0x000fea000383ffff */
[----:B------:R-:W-:Y:S02]  /*8fc0*/  IMAD.SHL.U32 R153, R198, 0x40, RZ ;  /* 0x00000040c6997824 */ /* 0x000fe400078e00ff */
[----:B------:R-:W-:Y:S02]  /*8fd0*/  IMAD.MOV.U32 R187, RZ, RZ, R180 ;  /* 0x000000ffffbb7224 */ /* 0x000fe400078e00b4 */
[----:B------:R-:W-:-:S07]  /*8fe0*/  IMAD.MOV.U32 R186, RZ, RZ, R197 ;  /* 0x000000ffffba7224 */ /* 0x000fce00078e00c5 */
.L_x_3400:
[----:B------:R-:W0:Y:S01]  /*8ff0*/  SHFL.BFLY PT, R3, R194, 0x2, 0x1f ;  /* 0x0c401f00c2037f89 */ /* 0x000e2200000e0000 */
[----:B------:R-:W-:Y:S08]  /*9000*/  BAR.ARV 0x8, 0x100 ;  /* 0x0204000000007b1d */ /* 0x000ff00000002000 */
[----:B------:R-:W-:Y:S01]  /*9010*/  BAR.SYNC.DEFER_BLOCKING 0xf, 0x100 ;  /* 0x03c4000000007b1d */ /* 0x000fe20000010000 */
[----:B------:R-:W-:Y:S01]  /*9020*/  ISETP.NE.AND P0, PT, R185, RZ, PT ;  /* 0x000000ffb900720c */ /* 0x000fe20003f05270 */
[----:B------:R-:W-:-:S04]  /*9030*/  IMAD.IADD R153, R184, 0x1, R153 ;  /* 0x00000001b8997824 */ /* 0x000fc800078e0299 */
[----:B------:R-:W1:Y:S01]  /*9040*/  SHFL.BFLY PT, R4, R195, 0x2, 0x1f ;  /* 0x0c401f00c3047f89 */ /* 0x000e6200000e0000 */
[----:B0-----:R-:W-:-:S07]  /*9050*/  FADD.FTZ R3, R3, R194 ;  /* 0x000000c203037221 */ /* 0x001fce0000010000 */
[----:B------:R-:W-:Y:S01]  /*9060*/  @!P0 IMAD R2, R153, 0x4, R2 ;  /* 0x0000000499028824 */ /* 0x000fe200078e0202 */
[----:B------:R-:W0:Y:S01]  /*9070*/  SHFL.BFLY PT, R0, R3, 0x1, 0x1f ;  /* 0x0c201f0003007f89 */ /* 0x000e2200000e0000 */
[----:B-1----:R-:W-:-:S05]  /*9080*/  FADD.FTZ R4, R4, R195 ;  /* 0x000000c304047221 */ /* 0x002fca0000010000 */
[----:B------:R-:W1:Y:S01]  /*9090*/  SHFL.BFLY PT, R5, R4, 0x1, 0x1f ;  /* 0x0c201f0004057f89 */ /* 0x000e6200000e0000 */
[----:B0-----:R-:W-:Y:S01]  /*90a0*/  FADD.FTZ R8, R3, R0 ;  /* 0x0000000003087221 */ /* 0x001fe20000010000 */
[----:B------:R-:W-:Y:S02]  /*90b0*/  IMAD.MOV.U32 R0, RZ, RZ, RZ ;  /* 0x000000ffff007224 */ /* 0x000fe400078e00ff */
[----:B------:R-:W-:Y:S02]  /*90c0*/  IMAD.U32 R3, RZ, RZ, UR6 ;  /* 0x00000006ff037e24 */ /* 0x000fe4000f8e00ff */
[----:B------:R-:W-:-:S13]  /*90d0*/  FSETP.NE.FTZ.AND P1, PT, R8, RZ, PT ;  /* 0x000000ff0800720b */ /* 0x000fda0003f35000 */
[----:B------:R-:W0:Y:S01]  /*90e0*/  @P1 MUFU.LG2 R6, R8 ;  /* 0x0000000800061308 */ /* 0x000e220000000c00 */
[----:B------:R-:W-:Y:S01]  /*90f0*/  @P1 FMUL.FTZ R3, R3, 0.69314718246459960938 ;  /* 0x3f31721803031820 */ /* 0x000fe20000410000 */
[----:B-1----:R-:W-:Y:S01]  /*9100*/  FADD.FTZ R9, R4, R5 ;  /* 0x0000000504097221 */ /* 0x002fe20000010000 */
[----:B------:R-:W-:Y:S02]  /*9110*/  IMAD.MOV.U32 R5, RZ, RZ, RZ ;  /* 0x000000ffff057224 */ /* 0x000fe400078e00ff */
[----:B------:R-:W-:Y:S02]  /*9120*/  IMAD.MOV.U32 R4, RZ, RZ, -0x800000 ;  /* 0xff800000ff047424 */ /* 0x000fe400078e00ff */
[----:B------:R-:W-:Y:S02]  /*9130*/  FSETP.NE.FTZ.AND P2, PT, R9, RZ, PT ;  /* 0x000000ff0900720b */ /* 0x000fe40003f55000 */
[----:B------:R-:W1:Y:S01]  /*9140*/  @P1 MUFU.RCP R5, R8 ;  /* 0x0000000800051308 */ /* 0x000e620000001000 */
[----:B0-----:R-:W-:-:S10]  /*9150*/  @P1 FMUL.FTZ R6, R6, 0.69314718246459960938 ;  /* 0x3f31721806061820 */ /* 0x001fd40000410000 */
[----:B------:R-:W0:Y:S01]  /*9160*/  @P2 MUFU.RCP R0, R9 ;  /* 0x0000000900002308 */ /* 0x000e220000001000 */
[----:B------:R-:W-:Y:S01]  /*9170*/  @P1 FFMA.FTZ R4, R3, R186, R6 ;  /* 0x000000ba03041223 */ /* 0x000fe20000010006 */
[----:B-1----:R1:W-:Y:S01]  /*9180*/  @!P0 STS [R2+0x38400], R5 ;  /* 0x0384000502008388 */ /* 0x0023e20000000800 */
[----:B------:R-:W-:-:S05]  /*9190*/  FMUL.FTZ R24, R24, R5 ;  /* 0x0000000518187220 */ /* 0x000fca0000410000 */
[----:B------:R-:W2:Y:S01]  /*91a0*/  @P2 MUFU.LG2 R7, R9 ;  /* 0x0000000900072308 */ /* 0x000ea20000000c00 */
        /* <DEDUP_REMOVED lines=8> */
[----:B0-----:R0:W-:Y:S01]  /*9230*/  @!P0 STS [R2+0x38420], R0 ;  /* 0x0384200002008388 */ /* 0x0011e20000000800 */
        /* <DEDUP_REMOVED lines=55> */
[----:B-1----:R-:W-:-:S02]  /*95b0*/  IMAD.U32 R5, RZ, RZ, UR6 ;  /* 0x00000006ff057e24 */ /* 0x002fc4000f8e00ff */
[----:B--2---:R-:W-:Y:S01]  /*95c0*/  @P2 FMUL.FTZ R8, R7, 0.69314718246459960938 ;  /* 0x3f31721807082820 */ /* 0x004fe20000410000 */
[----:B0-----:R-:W-:Y:S01]  /*95d0*/  IMAD.MOV.U32 R2, RZ, RZ, -0x800000 ;  /* 0xff800000ff027424 */ /* 0x001fe200078e00ff */
[----:B------:R-:W-:Y:S01]  /*95e0*/  PLOP3.LUT P0, PT, PT, PT, PT, 0x8, 0x0 ;  /* 0x000000000000781c */ /* 0x000fe20003f0e170 */
        /* <DEDUP_REMOVED lines=66> */
[----:B------:R-:W-:Y:S06]  /*9a10*/  BAR.ARV 0xe, 0x100 ;  /* 0x0384000000007b1d */ /* 0x000fec0000002000 */
.L_x_3381:
        /* <DEDUP_REMOVED lines=11> */
[----:B0-----:R-:W-:-:S03]  /*9ad0*/  IADD3 R22, R0, -0x80, RZ ;  /* 0xffffff8000167810 */ /* 0x001fc60007ffe0ff */
[----:B------:R-:W-:Y:S01]  /*9ae0*/  UPRMT UR4, URZ, 0x654, UR4 ;  /* 0x000006543f047896 */ /* 0x000fe20008000004 */
[----:B------:R-:W-:-:S04]  /*9af0*/  SHF.R.S32.HI R19, RZ, 0x1f, R22 ;  /* 0x0000001fff137819 */ /* 0x000fc80000011416 */
[----:B------:R-:W-:Y:S01]  /*9b00*/  LEA.HI R9, R19, R22, RZ, 0x7 ;  /* 0x0000001613097211 */ /* 0x000fe200078f38ff */
[----:B--2---:R-:W-:Y:S01]  /*9b10*/  IMAD R3, R10, R3, UR6 ;  /* 0x000000060a037e24 */ /* 0x004fe2000f8e0203 */
[----:B------:R-:W-:Y:S02]  /*9b20*/  USHF.R.S32.HI UR6, URZ, 0x1f, UR60 ;  /* 0x0000001f3f067899 */ /* 0x000fe4000801143c */
[----:B------:R-:W-:Y:S01]  /*9b30*/  SHF.R.S32.HI R0, RZ, 0x7, R9 ;  /* 0x00000007ff007819 */ /* 0x000fe20000011409 */
[----:B------:R-:W-:Y:S01]  /*9b40*/  SYNCS.ARRIVE.TRANS64.RED.A1T0 RZ, [UR4], RZ ;  /* 0x000000ffffff79a7 */ /* 0x000fe20008100404 */
[----:B------:R-:W-:-:S03]  /*9b50*/  LOP3.LUT R5, R9, 0xffffff80, RZ, 0xc0, !PT ;  /* 0xffffff8009057812 */ /* 0x000fc600078ec0ff */
[----:B------:R-:W0:Y:S01]  /*9b60*/  SHFL.IDX PT, R7, R0, RZ, 0x1f ;  /* 0x00001fff00077589 */ /* 0x000e2200000e0000 */
[----:B-1----:R-:W-:Y:S01]  /*9b70*/  ISETP.NE.AND P1, PT, R6, 0x1, PT ;  /* 0x000000010600780c */ /* 0x002fe20003f25270 */
[----:B------:R-:W-:Y:S01]  /*9b80*/  IMAD.IADD R8, R22, 0x1, -R5 ;  /* 0x0000000116087824 */ /* 0x000fe200078e0a05 */
[----:B------:R-:W-:-:S04]  /*9b90*/  SHF.R.S32.HI R5, RZ, 0x1f, R3 ;  /* 0x0000001fff057819 */ /* 0x000fc80000011403 */
        /* <DEDUP_REMOVED lines=29> */
[----:B--2---:R-:W-:Y:S02]  /*9d70*/  USHF.R.S32.HI UR5, URZ, 0x1f, UR7 ;  /* 0x0000001f3f057899 */ /* 0x004fe40008011407 */
[----:B------:R-:W-:Y:S02]  /*9d80*/  IMAD.IADD R152, R23, 0x1, -R152 ;  /* 0x0000000117987824 */ /* 0x000fe400078e0a98 */
[----:B------:R-:W-:Y:S01]  /*9d90*/  IMAD.IADD R11, R10, 0x1, -R11 ;  /* 0x000000010a0b7824 */ /* 0x000fe200078e0a0b */
[----:B------:R-:W-:Y:S01]  /*9da0*/  LEA.HI R10, R9, R9, RZ, 0x1 ;  /* 0x00000009090a7211 */ /* 0x000fe200078f08ff */
[----:B------:R-:W0:Y:S01]  /*9db0*/  @P0 LDC R16, c[0x0][0xcec] ;  /* 0x00033b00ff100b82 */ /* 0x000e220000000800 */
[----:B------:R-:W-:-:S02]  /*9dc0*/  IMAD.SHL.U32 R152, R152, 0x2, RZ ;  /* 0x0000000298987824 */ /* 0x000fc400078e00ff */
[----:B------:R-:W-:Y:S01]  /*9dd0*/  LOP3.LUT R10, R10, 0x1ffffffe, RZ, 0xc0, !PT ;  /* 0x1ffffffe0a0a7812 */ /* 0x000fe200078ec0ff */
[----:B------:R-:W-:Y:S02]  /*9de0*/  IMAD R153, R12, 0x10, R11 ;  /* 0x000000100c997824 */ /* 0x000fe400078e020b */
[----:B---3--:R-:W-:Y:S02]  /*9df0*/  IMAD R12, R20, UR5, RZ ;  /* 0x00000005140c7c24 */ /* 0x008fe4000f8e02ff */
[----:B------:R-:W2:Y:S01]  /*9e00*/  @P0 LDC R17, c[0x0][0xcf0] ;  /* 0x00033c00ff110b82 */ /* 0x000ea20000000800 */
[----:B------:R-:W-:Y:S02]  /*9e10*/  IMAD.IADD R9, R9, 0x1, -R10 ;  /* 0x0000000109097824 */ /* 0x000fe400078e0a0a */
[----:B------:R-:W-:Y:S02]  /*9e20*/  IMAD R15, R21, UR7, R12 ;  /* 0x00000007150f7c24 */ /* 0x000fe4000f8e020c */
[----:B------:R-:W-:-:S02]  /*9e30*/  IMAD R9, R9, 0x8, R153 ;  /* 0x0000000809097824 */ /* 0x000fc400078e0299 */
[----:B------:R-:W-:Y:S02]  /*9e40*/  IMAD.U32 R11, RZ, RZ, UR9 ;  /* 0x00000009ff0b7e24 */ /* 0x000fe4000f8e00ff */
[----:B-1----:R-:W-:Y:S02]  /*9e50*/  IMAD R9, R14, 0x40, R9 ;  /* 0x000000400e097824 */ /* 0x002fe400078e0209 */
[----:B------:R-:W-:Y:S02]  /*9e60*/  IMAD.U32 R10, RZ, RZ, UR8 ;  /* 0x00000008ff0a7e24 */ /* 0x000fe4000f8e00ff */
[----:B------:R-:W-:Y:S01]  /*9e70*/  IMAD.U32 R11, RZ, RZ, UR4 ;  /* 0x00000004ff0b7e24 */ /* 0x000fe2000f8e00ff */
[----:B------:R-:W-:Y:S01]  /*9e80*/  ULDC.64 UR4, c[0x0][0xce0] ;  /* 0x0003380000047ab9 */ /* 0x000fe20000000a00 */
[----:B------:R-:W-:Y:S02]  /*9e90*/  IMAD.MOV.U32 R13, RZ, RZ, R9 ;  /* 0x000000ffff0d7224 */ /* 0x000fe400078e0009 */
[----:B0-----:R-:W-:-:S04]  /*9ea0*/  @P0 IMAD.HI.U32 R12, R9, R16, RZ ;  /* 0x00000010090c0227 */ /* 0x001fc800078e00ff */
[----:B------:R-:W-:Y:S01]  /*9eb0*/  IMAD.WIDE.U32 R10, R20, UR7, R10 ;  /* 0x00000007140a7c25 */ /* 0x000fe2000f8e000a */
[----:B--2---:R-:W-:-:S03]  /*9ec0*/  @P0 SHF.R.U32.HI R13, RZ, R17, R12 ;  /* 0x00000011ff0d0219 */ /* 0x004fc6000001160c */
[----:B------:R-:W-:Y:S02]  /*9ed0*/  IMAD.IADD R11, R11, 0x1, R15 ;  /* 0x000000010b0b7824 */ /* 0x000fe400078e020f */
[----:B------:R-:W-:Y:S02]  /*9ee0*/  IMAD R12, R5, UR4, RZ ;  /* 0x00000004050c7c24 */ /* 0x000fe4000f8e02ff */
[----:B------:R-:W-:Y:S02]  /*9ef0*/  IMAD.MOV R15, RZ, RZ, -R13 ;  /* 0x000000ffff0f7224 */ /* 0x000fe400078e0a0d */
[----:B------:R-:W-:-:S04]  /*9f00*/  IMAD.WIDE.U32 R10, R3, UR4, R10 ;  /* 0x00000004030a7c25 */ /* 0x000fc8000f8e000a */
[----:B------:R-:W-:Y:S01]  /*9f10*/  IMAD R9, R18, R15, R9 ;  /* 0x0000000f12097224 */ /* 0x000fe200078e0209 */
[----:B------:R-:W-:Y:S01]  /*9f20*/  SHF.R.S32.HI R15, RZ, 0x1f, R13 ;  /* 0x0000001fff0f7819 */ /* 0x000fe2000001140d */
[----:B------:R-:W-:Y:S01]  /*9f30*/  IMAD R16, R3, UR5, R12 ;  /* 0x0000000503107c24 */ /* 0x000fe2000f8e020c */
[----:B------:R-:W-:Y:S01]  /*9f40*/  IADD3 R10, P0, R13, R10, RZ ;  /* 0x0000000a0d0a7210 */ /* 0x000fe20007f1e0ff */
[----:B------:R-:W-:Y:S01]  /*9f50*/  ULDC.64 UR4, c[0x0][0xcc8] ;  /* 0x0003320000047ab9 */ /* 0x000fe20000000a00 */
[----:B------:R-:W-:Y:S02]  /*9f60*/  SHF.R.S32.HI R12, RZ, 0x1f, R9 ;  /* 0x0000001fff0c7819 */ /* 0x000fe40000011409 */
[----:B------:R-:W-:-:S03]  /*9f70*/  IADD3.X R11, R15, R11, R16, P0, !PT ;  /* 0x0000000b0f0b7210 */ /* 0x000fc600007fe410 */
[----:B------:R-:W-:Y:S02]  /*9f80*/  IMAD R12, R12, UR4, RZ ;  /* 0x000000040c0c7c24 */ /* 0x000fe4000f8e02ff */
[----:B------:R-:W-:-:S04]  /*9f90*/  IMAD.WIDE.U32 R10, R9, UR4, R10 ;  /* 0x00000004090a7c25 */ /* 0x000fc8000f8e000a */
[----:B------:R-:W-:Y:S01]  /*9fa0*/  IMAD R9, R9, UR5, R12 ;  /* 0x0000000509097c24 */ /* 0x000fe2000f8e020c */
[-C--:B------:R-:W-:Y:S01]  /*9fb0*/  LEA.HI R12, R0, R0.reuse, RZ, 0x1 ;  /* 0x00000000000c7211 */ /* 0x080fe200078f08ff */
[----:B------:R-:W-:Y:S02]  /*9fc0*/  ULDC.64 UR4, c[0x0][0xca8] ;  /* 0x00032a0000047ab9 */ /* 0x000fe40000000a00 */
[----:B------:R-:W-:Y:S01]  /*9fd0*/  IMAD.IADD R9, R11, 0x1, R9 ;  /* 0x000000010b097824 */ /* 0x000fe200078e0209 */
[----:B------:R-:W-:Y:S01]  /*9fe0*/  LEA R16, P0, R10, UR4, 0x2 ;  /* 0x000000040a107c11 */ /* 0x000fe2000f8010ff */
[----:B------:R-:W-:Y:S01]  /*9ff0*/  ULDC UR4, c[0x0][0xb88] ;  /* 0x0002e20000047ab9 */ /* 0x000fe20000000800 */
[----:B------:R-:W-:Y:S02]  /*a000*/  LOP3.LUT R11, R12, 0xfffffe, RZ, 0xc0, !PT ;  /* 0x00fffffe0c0b7812 */ /* 0x000fe400078ec0ff */
[----:B------:R-:W-:Y:S01]  /*a010*/  LEA.HI.X R17, R10, UR5, R9, 0x2, P0 ;  /* 0x000000050a117c11 */ /* 0x000fe200080f1409 */
[----:B------:R-:W-:Y:S01]  /*a020*/  SHFL.IDX PT, R12, R16, 0x1, 0x1c1f ;  /* 0x003c1f00100c7f89 */ /* 0x000fe200000e0000 */
[----:B------:R-:W-:Y:S01]  /*a030*/  IADD3 R15, -R11, R0, RZ ;  /* 0x000000000b0f7210 */ /* 0x000fe20007ffe1ff */
[----:B------:R-:W-:-:S02]  /*a040*/  IMAD R9, R14, 0x40, R153 ;  /* 0x000000400e097824 */ /* 0x000fc400078e0299 */
[----:B------:R-:W-:Y:S01]  /*a050*/  SHFL.IDX PT, R10, R16, RZ, 0x1c1f ;  /* 0x001c1fff100a7589 */ /* 0x000fe200000e0000 */
[----:B------:R-:W-:Y:S02]  /*a060*/  IMAD R14, R18, UR4, RZ ;  /* 0x00000004120e7c24 */ /* 0x000fe4000f8e02ff */
[----:B------:R-:W-:Y:S01]  /*a070*/  IMAD.U32 R15, R15, -0x100, RZ ;  /* 0xffffff000f0f7824 */ /* 0x000fe200078e00ff */
[----:B------:R-:W0:Y:S04]  /*a080*/  SHFL.IDX PT, R11, R17, RZ, 0x1c1f ;  /* 0x001c1fff110b7589 */ /* 0x000e2800000e0000 */
[----:B------:R-:W1:Y:S01]  /*a090*/  SHFL.IDX PT, R13, R17, 0x1, 0x1c1f ;  /* 0x003c1f00110d7f89 */ /* 0x000e6200000e0000 */
[----:B------:R-:W-:Y:S01]  /*a0a0*/  ISETP.NE.AND P0, PT, R152, R15, PT ;  /* 0x0000000f9800720c */ /* 0x000fe20003f05270 */
[----:B------:R-:W-:-:S03]  /*a0b0*/  VIADD R15, R9, 0x8 ;  /* 0x00000008090f7836 */ /* 0x000fc60000000000 */
[-C--:B------:R-:W-:Y:S02]  /*a0c0*/  ISETP.GE.OR P2, PT, R9, R14.reuse, P0 ;  /* 0x0000000e0900720c */ /* 0x080fe40000746670 */
[----:B------:R-:W-:-:S11]  /*a0d0*/  ISETP.GE.OR P0, PT, R15, R14, P0 ;  /* 0x0000000e0f00720c */ /* 0x000fd60000706670 */
[----:B0-----:R0:W-:Y:S04]  /*a0e0*/  @!P2 ST.E desc[UR36][R10.64], R4 ;  /* 0x000000040a00a985 */ /* 0x0011e8000c101924 */
[----:B-1----:R0:W-:Y:S02]  /*a0f0*/  @!P0 ST.E desc[UR36][R12.64], R2 ;  /* 0x000000020c008985 */ /* 0x0021e4000c101924 */
.L_x_3413:
        /* <DEDUP_REMOVED lines=21> */
[----:B------:R-:W-:Y:S01]  /*a250*/  IMAD R155, R155, 0x10, R154 ;  /* 0x000000109b9b7824 */ /* 0x000fe200078e029a */
[----:B------:R-:W-:Y:S01]  /*a260*/  BSSY B0, `(.L_x_3414) ;  /* 0x00000f3000007945 */ /* 0x000fe20003800000 */
[----:B------:R-:W-:Y:S01]  /*a270*/  IMAD.U32 R10, RZ, RZ, UR4 ;  /* 0x00000004ff0a7e24 */ /* 0x000fe2000f8e00ff */
[----:B------:R-:W-:Y:S01]  /*a280*/  ULDC.64 UR4, c[0x0][0xc48] ;  /* 0x0003120000047ab9 */ /* 0x000fe20000000a00 */
[----:B------:R-:W-:Y:S01]  /*a290*/  IMAD.IADD R2, R19, 0x1, -R2 ;  /* 0x0000000113027824 */ /* 0x000fe200078e0a02 */
[----:B--2---:R-:W-:Y:S01]  /*a2a0*/  USHF.R.S32.HI UR8, URZ, 0x1f, UR7 ;  /* 0x0000001f3f087899 */ /* 0x004fe20008011407 */
[----:B------:R-:W2:Y:S01]  /*a2b0*/  @P1 LDC R17, c[0x0][0xcf0] ;  /* 0x00033c00ff111b82 */ /* 0x000ea20000000800 */
[----:B------:R-:W-:-:S02]  /*a2c0*/  IMAD.U32 R11, RZ, RZ, UR6 ;  /* 0x00000006ff0b7e24 */ /* 0x000fc4000f8e00ff */
        /* <DEDUP_REMOVED lines=33> */
[----:B------:R-:W-:Y:S01]  /*a4e0*/  LOP3.LUT R9, R7, 0x7ffffffc, RZ, 0xc0, !PT ;  /* 0x7ffffffc07097812 */ /* 0x000fe200078ec0ff */
[----:B------:R-:W-:Y:S01]  /*a4f0*/  IMAD R7, R14, 0x40, R155 ;  /* 0x000000400e077824 */ /* 0x000fe200078e029b */
[----:B------:R-:W-:Y:S01]  /*a500*/  LEA.HI.X R5, R2, UR5, R5, 0x2, P0 ;  /* 0x0000000502057c11 */ /* 0x000fe200080f1405 */
[----:B------:R-:W-:Y:S01]  /*a510*/  IMAD.IADD R11, R0, 0x1, -R11 ;  /* 0x00000001000b7824 */ /* 0x000fe200078e0a0b */
[----:B------:R0:W1:Y:S01]  /*a520*/  SHFL.IDX PT, R2, R4, RZ, 0x1c1f ;  /* 0x001c1fff04027589 */ /* 0x00006200000e0000 */
[----:B------:R-:W-:Y:S01]  /*a530*/  IMAD.IADD R0, R8, 0x1, -R9 ;  /* 0x0000000108007824 */ /* 0x000fe200078e0a09 */
[----:B------:R-:W-:-:S02]  /*a540*/  ISETP.GE.AND P0, PT, R7, R6, PT ;  /* 0x000000060700720c */ /* 0x000fc40003f06270 */
[----:B------:R0:W2:Y:S01]  /*a550*/  SHFL.IDX PT, R3, R5, RZ, 0x1c1f ;  /* 0x001c1fff05037589 */ /* 0x0000a200000e0000 */
[----:B------:R-:W-:-:S04]  /*a560*/  IMAD R0, R11, 0x80, R0 ;  /* 0x000000800b007824 */ /* 0x000fc800078e0200 */
[----:B------:R-:W-:-:S06]  /*a570*/  IMAD.SHL.U32 R0, R0, 0x2, RZ ;  /* 0x0000000200007824 */ /* 0x000fcc00078e00ff */
        /* <DEDUP_REMOVED lines=17> */
[C---:B------:R-:W-:Y:S01]  /*a690*/  VIADD R22, R0.reuse, 0x50 ;  /* 0x0000005000167836 */ /* 0x040fe20000000000 */
[C---:B------:R-:W-:Y:S01]  /*a6a0*/  @!P2 LEA.HI R8, R0.reuse, R0, RZ, 0x1 ;  /* 0x000000000008a211 */ /* 0x040fe200078f08ff */
[----:B------:R-:W-:Y:S01]  /*a6b0*/  VIADD R23, R0, 0x58 ;  /* 0x0000005800177836 */ /* 0x000fe20000000000 */
[----:B------:R-:W-:-:S02]  /*a6c0*/  @!P3 LEA.HI R10, R9, R9, RZ, 0x1 ;  /* 0x00000009090ab211 */ /* 0x000fc400078f08ff */
[----:B------:R-:W-:Y:S02]  /*a6d0*/  @!P4 LEA.HI R12, R11, R11, RZ, 0x1 ;  /* 0x0000000b0b0cc211 */ /* 0x000fe400078f08ff */
[----:B------:R-:W-:Y:S02]  /*a6e0*/  @!P5 LEA.HI R14, R13, R13, RZ, 0x1 ;  /* 0x0000000d0d0ed211 */ /* 0x000fe400078f08ff */
[----:B------:R-:W-:Y:S02]  /*a6f0*/  @!P2 LOP3.LUT R9, R8, 0xfffffffe, RZ, 0xc0, !PT ;  /* 0xfffffffe0809a812 */ /* 0x000fe400078ec0ff */
[----:B------:R-:W-:Y:S02]  /*a700*/  @!P3 LOP3.LUT R11, R10, 0xfffffffe, RZ, 0xc0, !PT ;  /* 0xfffffffe0a0bb812 */ /* 0x000fe400078ec0ff */
[----:B------:R-:W-:Y:S01]  /*a710*/  @!P4 LOP3.LUT R13, R12, 0xfffffffe, RZ, 0xc0, !PT ;  /* 0xfffffffe0c0dc812 */ /* 0x000fe200078ec0ff */
[----:B-12---:R-:W-:Y:S01]  /*a720*/  @!P2 IMAD.WIDE R8, R9, 0x4, R2 ;  /* 0x000000040908a825 */ /* 0x006fe200078e0202 */
[----:B------:R-:W-:-:S02]  /*a730*/  @!P5 LOP3.LUT R15, R14, 0xfffffffe, RZ, 0xc0, !PT ;  /* 0xfffffffe0e0fd812 */ /* 0x000fc400078ec0ff */
[----:B------:R-:W-:Y:S01]  /*a740*/  ISETP.GE.AND P6, PT, R22, UR4, PT ;  /* 0x0000000416007c0c */ /* 0x000fe2000bfc6270 */
        /* <DEDUP_REMOVED lines=9> */
[----:B------:R-:W-:Y:S01]  /*a7e0*/  @!P0 LEA.HI R16, R16, R16, RZ, 0x1 ;  /* 0x0000001010108211 */ /* 0x000fe200078f08ff */
[----:B------:R3:W-:Y:S01]  /*a7f0*/  @!P5 ST.E.64 desc[UR36][R14.64], R36 ;  /* 0x000000240e00d985 */ /* 0x0007e2000c101b24 */
[----:B------:R-:W-:Y:S01]  /*a800*/  ISETP.GE.AND P5, PT, R21, UR4, PT ;  /* 0x0000000415007c0c */ /* 0x000fe2000bfa6270 */
[----:B0-----:R-:W-:Y:S01]  /*a810*/  VIADD R24, R0, 0x60 ;  /* 0x0000006000187836 */ /* 0x001fe20000000000 */
[----:B------:R-:W-:Y:S02]  /*a820*/  @!P1 LEA.HI R17, R17, R17, RZ, 0x1 ;  /* 0x0000001111119211 */ /* 0x000fe400078f08ff */
[----:B------:R-:W-:Y:S02]  /*a830*/  @!P0 LOP3.LUT R9, R16, 0xfffffffe, RZ, 0xc0, !PT ;  /* 0xfffffffe10098812 */ /* 0x000fe400078ec0ff */
[----:B-1----:R-:W-:Y:S02]  /*a840*/  @!P1 LOP3.LUT R11, R17, 0xfffffffe, RZ, 0xc0, !PT ;  /* 0xfffffffe110b9812 */ /* 0x002fe400078ec0ff */
        /* <DEDUP_REMOVED lines=16> */
[----:B------:R-:W-:Y:S01]  /*a950*/  VIADD R22, R0, 0x88 ;  /* 0x0000008800167836 */ /* 0x000fe20000000000 */
[----:B------:R-:W-:Y:S01]  /*a960*/  ISETP.GE.AND P1, PT, R23, UR4, PT ;  /* 0x0000000417007c0c */ /* 0x000fe2000bf26270 */
[----:B0-----:R-:W-:Y:S01]  /*a970*/  @!P2 IMAD.WIDE R8, R13, 0x4, R2 ;  /* 0x000000040d08a825 */ /* 0x001fe200078e0202 */
[----:B------:R-:W-:-:S03]  /*a980*/  ISETP.GE.AND P0, PT, R24, UR4, PT ;  /* 0x0000000418007c0c */ /* 0x000fc6000bf06270 */
        /* <DEDUP_REMOVED lines=14> */
[----:B------:R-:W-:Y:S01]  /*aa70*/  VIADD R21, R0, 0x80 ;  /* 0x0000008000157836 */ /* 0x000fe20000000000 */
[----:B------:R-:W-:Y:S02]  /*aa80*/  @!P0 LEA.HI R24, R24, R24, RZ, 0x1 ;  /* 0x0000001818188211 */ /* 0x000fe400078f08ff */
[----:B------:R-:W-:Y:S02]  /*aa90*/  ISETP.GE.AND P6, PT, R19, UR4, PT ;  /* 0x0000000413007c0c */ /* 0x000fe4000bfc6270 */
[----:B------:R-:W-:-:S02]  /*aaa0*/  ISETP.GE.AND P4, PT, R21, UR4, PT ;  /* 0x0000000415007c0c */ /* 0x000fc4000bf86270 */
[----:B0-----:R-:W-:Y:S01]  /*aab0*/  @!P1 LOP3.LUT R9, R23, 0xfffffffe, RZ, 0xc0, !PT ;  /* 0xfffffffe17099812 */ /* 0x001fe200078ec0ff */
[----:B------:R-:W-:Y:S01]  /*aac0*/  VIADD R23, R0, 0x90 ;  /* 0x0000009000177836 */ /* 0x000fe20000000000 */
        /* <DEDUP_REMOVED lines=14> */
[----:B---3--:R-:W-:Y:S01]  /*abb0*/  @!P5 LOP3.LUT R15, R20, 0xfffffffe, RZ, 0xc0, !PT ;  /* 0xfffffffe140fd812 */ /* 0x008fe200078ec0ff */
[----:B------:R-:W-:Y:S01]  /*abc0*/  VIADD R20, R0, 0xb0 ;  /* 0x000000b000147836 */ /* 0x000fe20000000000 */
[----:B------:R-:W-:Y:S02]  /*abd0*/  @!P4 LOP3.LUT R21, R21, 0xfffffffe, RZ, 0xc0, !PT ;  /* 0xfffffffe1515c812 */ /* 0x000fe400078ec0ff */
[----:B----4-:R-:W-:Y:S01]  /*abe0*/  @!P3 LOP3.LUT R17, R22, 0xfffffffe, RZ, 0xc0, !PT ;  /* 0xfffffffe1611b812 */ /* 0x010fe200078ec0ff */
        /* <DEDUP_REMOVED lines=22> */
[----:B0-----:R-:W-:Y:S02]  /*ad50*/  @!P0 LOP3.LUT R9, R23, 0xfffffffe, RZ, 0xc0, !PT ;  /* 0xfffffffe17098812 */ /* 0x001fe400078ec0ff */
[----:B------:R-:W-:Y:S02]  /*ad60*/  @!P2 LEA.HI R18, R18, R18, RZ, 0x1 ;  /* 0x000000121212a211 */ /* 0x000fe400078f08ff */
[----:B-1----:R-:W-:Y:S01]  /*ad70*/  @!P1 LOP3.LUT R11, R24, 0xfffffffe, RZ, 0xc0, !PT ;  /* 0xfffffffe180b9812 */ /* 0x002fe200078ec0ff */
[--C-:B------:R-:W-:Y:S01]  /*ad80*/  @!P0 IMAD.WIDE R8, R9, 0x4, R2.reuse ;  /* 0x0000000409088825 */ /* 0x100fe200078e0202 */
[----:B------:R-:W-:Y:S02]  /*ad90*/  @!P4 LEA.HI R20, R20, R20, RZ, 0x1 ;  /* 0x000000141414c211 */ /* 0x000fe400078f08ff */
[----:B--2---:R-:W-:Y:S01]  /*ada0*/  @!P2 LOP3.LUT R13, R18, 0xfffffffe, RZ, 0xc0, !PT ;  /* 0xfffffffe120da812 */ /* 0x004fe200078ec0ff */
[--C-:B------:R-:W-:Y:S01]  /*adb0*/  @!P1 IMAD.WIDE R10, R11, 0x4, R2.reuse ;  /* 0x000000040b0a9825 */ /* 0x100fe200078e0202 */
[----:B------:R-:W-:Y:S01]  /*adc0*/  @!P3 LEA.HI R19, R19, R19, RZ, 0x1 ;  /* 0x000000131313b211 */ /* 0x000fe200078f08ff */
[----:B------:R0:W-:Y:S01]  /*add0*/  @!P0 ST.E.64 desc[UR36][R8.64], R96 ;  /* 0x0000006008008985 */ /* 0x0001e2000c101b24 */
[----:B------:R-:W-:Y:S01]  /*ade0*/  @!P5 LEA.HI R21, R21, R21, RZ, 0x1 ;  /* 0x000000151515d211 */ /* 0x000fe200078f08ff */
[----:B------:R-:W-:Y:S01]  /*adf0*/  @!P2 IMAD.WIDE R12, R13, 0x4, R2 ;  /* 0x000000040d0ca825 */ /* 0x000fe200078e0202 */
[----:B------:R-:W-:Y:S01]  /*ae00*/  @!P3 LOP3.LUT R19, R19, 0xfffffffe, RZ, 0xc0, !PT ;  /* 0xfffffffe1313b812 */ /* 0x000fe200078ec0ff */
[----:B------:R1:W-:Y:S01]  /*ae10*/  @!P1 ST.E.64 desc[UR36][R10.64], R100 ;  /* 0x000000640a009985 */ /* 0x0003e2000c101b24 */
[----:B------:R-:W-:Y:S01]  /*ae20*/  @!P6 LEA.HI R22, R22, R22, RZ, 0x1 ;  /* 0x000000161616e211 */ /* 0x000fe200078f08ff */
[----:B------:R-:W-:Y:S01]  /*ae30*/  VIADD R18, R0, 0xc8 ;  /* 0x000000c800127836 */ /* 0x000fe20000000000 */
[----:B---3--:R-:W-:Y:S01]  /*ae40*/  @!P4 LOP3.LUT R15, R20, 0xfffffffe, RZ, 0xc0, !PT ;  /* 0xfffffffe140fc812 */ /* 0x008fe200078ec0ff */
[----:B------:R2:W-:Y:S01]  /*ae50*/  @!P2 ST.E.64 desc[UR36][R12.64], R104 ;  /* 0x000000680c00a985 */ /* 0x0005e2000c101b24 */
[----:B------:R-:W-:Y:S01]  /*ae60*/  @!P5 LOP3.LUT R21, R21, 0xfffffffe, RZ, 0xc0, !PT ;  /* 0xfffffffe1515d812 */ /* 0x000fe200078ec0ff */
[----:B------:R-:W-:Y:S01]  /*ae70*/  VIADD R20, R0, 0xd8 ;  /* 0x000000d800147836 */ /* 0x000fe20000000000 */
[----:B----4-:R-:W-:-:S02]  /*ae80*/  @!P6 LOP3.LUT R17, R22, 0xfffffffe, RZ, 0xc0, !PT ;  /* 0xfffffffe1611e812 */ /* 0x010fc400078ec0ff */
[----:B------:R-:W-:Y:S01]  /*ae90*/  ISETP.GE.AND P0, PT, R18, UR4, PT ;  /* 0x0000000412007c0c */ /* 0x000fe2000bf06270 */
[--C-:B0-----:R-:W-:Y:S01]  /*aea0*/  @!P3 IMAD.WIDE R8, R19, 0x4, R2.reuse ;  /* 0x000000041308b825 */ /* 0x101fe200078e0202 */
[----:B------:R-:W-:Y:S02]  /*aeb0*/  IADD3 R19, R0, 0xd0, RZ ;  /* 0x000000d000137810 */ /* 0x000fe40007ffe0ff */
[----:B------:R-:W-:Y:S01]  /*aec0*/  ISETP.GE.AND P2, PT, R20, UR4, PT ;  /* 0x0000000414007c0c */ /* 0x000fe2000bf46270 */
[--C-:B-1----:R-:W-:Y:S01]  /*aed0*/  @!P4 IMAD.WIDE R10, R15, 0x4, R2.reuse ;  /* 0x000000040f0ac825 */ /* 0x102fe200078e0202 */
[----:B------:R0:W-:Y:S01]  /*aee0*/  @!P3 ST.E.64 desc[UR36][R8.64], R108 ;  /* 0x0000006c0800b985 */ /* 0x0001e2000c101b24 */
[----:B------:R-:W-:Y:S02]  /*aef0*/  ISETP.GE.AND P1, PT, R19, UR4, PT ;  /* 0x0000000413007c0c */ /* 0x000fe4000bf26270 */
[--C-:B------:R-:W-:Y:S01]  /*af00*/  @!P5 IMAD.WIDE R14, R21, 0x4, R2.reuse ;  /* 0x00000004150ed825 */ /* 0x100fe200078e0202 */
[----:B------:R1:W-:Y:S03]  /*af10*/  @!P4 ST.E.64 desc[UR36][R10.64], R112 ;  /* 0x000000700a00c985 */ /* 0x0003e6000c101b24 */
[----:B------:R-:W-:Y:S01]  /*af20*/  @!P6 IMAD.WIDE R16, R17, 0x4, R2 ;  /* 0x000000041110e825 */ /* 0x000fe200078e0202 */
[----:B------:R3:W-:Y:S01]  /*af30*/  @!P5 ST.E.64 desc[UR36][R14.64], R116 ;  /* 0x000000740e00d985 */ /* 0x0007e2000c101b24 */
[----:B------:R-:W-:-:S02]  /*af40*/  @!P0 LEA.HI R18, R18, R18, RZ, 0x1 ;  /* 0x0000001212128211 */ /* 0x000fc400078f08ff */
[C---:B------:R-:W-:Y:S01]  /*af50*/  VIADD R21, R0.reuse, 0xe0 ;  /* 0x000000e000157836 */ /* 0x040fe20000000000 */
[----:B------:R4:W-:Y:S01]  /*af60*/  @!P6 ST.E.64 desc[UR36][R16.64], R120 ;  /* 0x000000781000e985 */ /* 0x0009e2000c101b24 */
[C---:B--2---:R-:W-:Y:S01]  /*af70*/  VIADD R12, R0.reuse, 0xe8 ;  /* 0x000000e8000c7836 */ /* 0x044fe20000000000 */
[----:B------:R-:W-:Y:S01]  /*af80*/  @!P1 LEA.HI R19, R19, R19, RZ, 0x1 ;  /* 0x0000001313139211 */ /* 0x000fe200078f08ff */
[C---:B0-----:R-:W-:Y:S01]  /*af90*/  VIADD R9, R0.reuse, 0xf8 ;  /* 0x000000f800097836 */ /* 0x041fe20000000000 */
[----:B------:R-:W-:Y:S01]  /*afa0*/  ISETP.GE.AND P3, PT, R21, UR4, PT ;  /* 0x0000000415007c0c */ /* 0x000fe2000bf66270 */
[----:B------:R-:W-:Y:S01]  /*afb0*/  VIADD R13, R0, 0xf0 ;  /* 0x000000f0000d7836 */ /* 0x000fe20000000000 */
[----:B------:R-:W-:Y:S02]  /*afc0*/  ISETP.GE.AND P4, PT, R12, UR4, PT ;  /* 0x000000040c007c0c */ /* 0x000fe4000bf86270 */
[----:B------:R-:W-:Y:S02]  /*afd0*/  ISETP.GE.AND P6, PT, R9, UR4, PT ;  /* 0x0000000409007c0c */ /* 0x000fe4000bfc6270 */
[----:B------:R-:W-:-:S02]  /*afe0*/  ISETP.GE.AND P5, PT, R13, UR4, PT ;  /* 0x000000040d007c0c */ /* 0x000fc4000bfa6270 */
[----:B------:R-:W-:Y:S02]  /*aff0*/  @!P2 LEA.HI R20, R20, R20, RZ, 0x1 ;  /* 0x000000141414a211 */ /* 0x000fe400078f08ff */
[----:B-1----:R-:W-:-:S03]  /*b000*/  @!P1 LOP3.LUT R11, R19, 0xfffffffe, RZ, 0xc0, !PT ;  /* 0xfffffffe130b9812 */ /* 0x002fc600078ec0ff */
[----:B------:R-:W-:Y:S02]  /*b010*/  @!P3 LEA.HI R21, R21, R21, RZ, 0x1 ;  /* 0x000000151515b211 */ /* 0x000fe400078f08ff */
[----:B------:R-:W-:Y:S02]  /*b020*/  @!P4 LEA.HI R12, R12, R12, RZ, 0x1 ;  /* 0x0000000c0c0cc211 */ /* 0x000fe400078f08ff */
[----:B------:R-:W-:Y:S02]  /*b030*/  @!P6 LEA.HI R10, R9, R9, RZ, 0x1 ;  /* 0x00000009090ae211 */ /* 0x000fe400078f08ff */
[----:B------:R-:W-:Y:S02]  /*b040*/  @!P5 LEA.HI R8, R13, R13, RZ, 0x1 ;  /* 0x0000000d0d08d211 */ /* 0x000fe400078f08ff */
[----:B------:R-:W-:Y:S02]  /*b050*/  @!P0 LOP3.LUT R9, R18, 0xfffffffe, RZ, 0xc0, !PT ;  /* 0xfffffffe12098812 */ /* 0x000fe400078ec0ff */
[----:B------:R-:W-:-:S02]  /*b060*/  @!P2 LOP3.LUT R13, R20, 0xfffffffe, RZ, 0xc0, !PT ;  /* 0xfffffffe140da812 */ /* 0x000fc400078ec0ff */
[----:B---3--:R-:W-:Y:S02]  /*b070*/  @!P3 LOP3.LUT R15, R21, 0xfffffffe, RZ, 0xc0, !PT ;  /* 0xfffffffe150fb812 */ /* 0x008fe400078ec0ff */
[----:B----4-:R-:W-:Y:S01]  /*b080*/  @!P4 LOP3.LUT R17, R12, 0xfffffffe, RZ, 0xc0, !PT ;  /* 0xfffffffe0c11c812 */ /* 0x010fe200078ec0ff */
[--C-:B------:R-:W-:Y:S01]  /*b090*/  @!P2 IMAD.WIDE R12, R13, 0x4, R2.reuse ;  /* 0x000000040d0ca825 */ /* 0x100fe200078e0202 */
[----:B------:R-:W-:Y:S02]  /*b0a0*/  @!P5 LOP3.LUT R19, R8, 0xfffffffe, RZ, 0xc0, !PT ;  /* 0xfffffffe0813d812 */ /* 0x000fe400078ec0ff */
[----:B------:R-:W-:Y:S01]  /*b0b0*/  @!P6 LOP3.LUT R21, R10, 0xfffffffe, RZ, 0xc0, !PT ;  /* 0xfffffffe0a15e812 */ /* 0x000fe200078ec0ff */
[----:B------:R-:W-:-:S04]  /*b0c0*/  @!P0 IMAD.WIDE R8, R9, 0x4, R2 ;  /* 0x0000000409088825 */ /* 0x000fc800078e0202 */
        /* <DEDUP_REMOVED lines=12> */
.L_x_3415:
[----:B------:R-:W-:Y:S05]  /*b190*/  BSYNC B0 ;  /* 0x0000000000007941 */ /* 0x000fea0003800000 */
.L_x_3414:
[----:B------:R-:W-:Y:S01]  /*b1a0*/  VIADD R7, R7, 0x8 ;  /* 0x0000000807077836 */ /* 0x000fe20000000000 */
[----:B0-2---:R2:W3:Y:S04]  /*b1b0*/  SHFL.IDX PT, R3, R5, 0x1, 0x1c1f ;  /* 0x003c1f0005037f89 */ /* 0x0054e800000e0000 */
[----:B------:R-:W-:Y:S01]  /*b1c0*/  ISETP.GE.AND P0, PT, R7, R6, PT ;  /* 0x000000060700720c */ /* 0x000fe20003f06270 */
[----:B-1----:R2:W4:-:S12]  /*b1d0*/  SHFL.IDX PT, R2, R4, 0x1, 0x1c1f ;  /* 0x003c1f0004027f89 */ /* 0x00251800000e0000 */
        /* <DEDUP_REMOVED lines=15> */
[----:B------:R-:W-:-:S02]  /*b2d0*/  VIADD R15, R0, 0x40 ;  /* 0x00000040000f7836 */ /* 0x000fc40000000000 */
[C---:B------:R-:W-:Y:S01]  /*b2e0*/  @!P0 LEA.HI R4, R0.reuse, R0, RZ, 0x1 ;  /* 0x0000000000048211 */ /* 0x040fe200078f08ff */
[C---:B------:R-:W-:Y:S01]  /*b2f0*/  VIADD R16, R0.reuse, 0x48 ;  /* 0x0000004800107836 */ /* 0x040fe20000000000 */
[----:B------:R-:W-:Y:S01]  /*b300*/  @!P1 LEA.HI R6, R5, R5, RZ, 0x1 ;  /* 0x0000000505069211 */ /* 0x000fe200078f08ff */
[C---:B------:R-:W-:Y:S01]  /*b310*/  VIADD R18, R0.reuse, 0x50 ;  /* 0x0000005000127836 */ /* 0x040fe20000000000 */
[----:B------:R-:W-:Y:S01]  /*b320*/  @!P2 LEA.HI R8, R7, R7, RZ, 0x1 ;  /* 0x000000070708a211 */ /* 0x000fe200078f08ff */
[----:B------:R-:W-:Y:S01]  /*b330*/  VIADD R20, R0, 0x80 ;  /* 0x0000008000147836 */ /* 0x000fe20000000000 */
[----:B------:R-:W-:Y:S02]  /*b340*/  @!P0 LOP3.LUT R5, R4, 0xfffffffe, RZ, 0xc0, !PT ;  /* 0xfffffffe04058812 */ /* 0x000fe400078ec0ff */
[----:B------:R-:W-:Y:S02]  /*b350*/  @!P1 LOP3.LUT R7, R6, 0xfffffffe, RZ, 0xc0, !PT ;  /* 0xfffffffe06079812 */ /* 0x000fe400078ec0ff */
[----:B------:R-:W-:Y:S01]  /*b360*/  @!P2 LOP3.LUT R9, R8, 0xfffffffe, RZ, 0xc0, !PT ;  /* 0xfffffffe0809a812 */ /* 0x000fe200078ec0ff */
[----:B---34-:R-:W-:Y:S01]  /*b370*/  @!P0 IMAD.WIDE R4, R5, 0x4, R2 ;  /* 0x0000000405048825 */ /* 0x018fe200078e0202 */
        /* <DEDUP_REMOVED lines=25> */
[----:B------:R-:W-:Y:S01]  /*b510*/  @!P2 LOP3.LUT R11, R14, 0xfffffffe, RZ, 0xc0, !PT ;  /* 0xfffffffe0e0ba812 */ /* 0x000fe200078ec0ff */
[----:B------:R-:W-:Y:S01]  /*b520*/  VIADD R14, R0, 0x60 ;  /* 0x00000060000e7836 */ /* 0x000fe20000000000 */
[----:B------:R-:W-:-:S02]  /*b530*/  @!P3 LOP3.LUT R15, R15, 0xfffffffe, RZ, 0xc0, !PT ;  /* 0xfffffffe0f0fb812 */ /* 0x000fc400078ec0ff */
[----:B------:R-:W-:Y:S01]  /*b540*/  @!P4 LOP3.LUT R17, R16, 0xfffffffe, RZ, 0xc0, !PT ;  /* 0xfffffffe1011c812 */ /* 0x000fe200078ec0ff */
[----:B------:R-:W-:Y:S01]  /*b550*/  VIADD R16, R0, 0x70 ;  /* 0x0000007000107836 */ /* 0x000fe20000000000 */
        /* <DEDUP_REMOVED lines=8> */
[----:B------:R-:W-:Y:S02]  /*b5e0*/  @!P5 LEA.HI R18, R18, R18, RZ, 0x1 ;  /* 0x000000121212d211 */ /* 0x000fe400078f08ff */
        /* <DEDUP_REMOVED lines=8> */
[----:B------:R-:W-:Y:S01]  /*b670*/  VIADD R17, R0, 0x78 ;  /* 0x0000007800117836 */ /* 0x000fe20000000000 */
[----:B------:R-:W-:Y:S02]  /*b680*/  ISETP.GE.AND P4, PT, R14, UR4, PT ;  /* 0x000000040e007c0c */ /* 0x000fe4000bf86270 */
[----:B------:R-:W-:Y:S02]  /*b690*/  ISETP.GE.AND P3, PT, R15, UR4, PT ;  /* 0x000000040f007c0c */ /* 0x000fe4000bf66270 */
[----:B------:R-:W-:-:S02]  /*b6a0*/  ISETP.GE.AND P1, PT, R17, UR4, PT ;  /* 0x0000000411007c0c */ /* 0x000fc4000bf26270 */
[----:B0-----:R-:W-:Y:S01]  /*b6b0*/  @!P5 LOP3.LUT R5, R18, 0xfffffffe, RZ, 0xc0, !PT ;  /* 0xfffffffe1205d812 */ /* 0x001fe200078ec0ff */
[C---:B------:R-:W-:Y:S01]  /*b6c0*/  VIADD R18, R0.reuse, 0x88 ;  /* 0x0000008800127836 */ /* 0x040fe20000000000 */
        /* <DEDUP_REMOVED lines=23> */
[----:B------:R0:W-:Y:S03]  /*b840*/  @!P4 ST.E.64 desc[UR36][R4.64], R74 ;  /* 0x0000004a0400c985 */ /* 0x0001e6000c101b24 */
        /* <DEDUP_REMOVED lines=12> */
[----:B------:R-:W-:Y:S02]  /*b910*/  ISETP.GE.AND P0, PT, R14, UR4, PT ;  /* 0x000000040e007c0c */ /* 0x000fe4000bf06270 */
[----:B------:R-:W-:Y:S02]  /*b920*/  ISETP.GE.AND P4, PT, R15, UR4, PT ;  /* 0x000000040f007c0c */ /* 0x000fe4000bf86270 */
[----:B------:R-:W-:-:S02]  /*b930*/  ISETP.GE.AND P2, PT, R17, UR4, PT ;  /* 0x0000000411007c0c */ /* 0x000fc4000bf46270 */
[----:B------:R-:W-:Y:S02]  /*b940*/  @!P5 LEA.HI R19, R19, R19, RZ, 0x1 ;  /* 0x000000131313d211 */ /* 0x000fe400078f08ff */
        /* <DEDUP_REMOVED lines=18> */
[----:B----4-:R-:W-:Y:S01]  /*ba70*/  @!P1 LOP3.LUT R13, R20, 0xfffffffe, RZ, 0xc0, !PT ;  /* 0xfffffffe140d9812 */ /* 0x010fe200078ec0ff */
[----:B------:R-:W-:Y:S01]  /*ba80*/  VIADD R20, R0, 0xf0 ;  /* 0x000000f000147836 */ /* 0x000fe20000000000 */
[----:B------:R-:W-:Y:S01]  /*ba90*/  ISETP.GE.AND P5, PT, R18, UR4, PT ;  /* 0x0000000412007c0c */ /* 0x000fe2000bfa6270 */
[----:B0-----:R-:W-:Y:S01]  /*baa0*/  @!P0 IMAD.WIDE R4, R9, 0x4, R2 ;  /* 0x0000000409048825 */ /* 0x001fe200078e0202 */
[----:B------:R-:W-:-:S02]  /*bab0*/  ISETP.GE.AND P6, PT, R19, UR4, PT ;  /* 0x0000000413007c0c */ /* 0x000fc4000bfc6270 */
[----:B------:R-:W-:Y:S01]  /*bac0*/  IADD3 R16, R0, 0xe0, RZ ;  /* 0x000000e000107810 */ /* 0x000fe20007ffe0ff */
        /* <DEDUP_REMOVED lines=52> */
.L_x_3412:
        /* <DEDUP_REMOVED lines=21> */
[----:B------:R-:W-:Y:S02]  /*bf60*/  UIADD3 UR6, UR5, UR6, URZ ;  /* 0x0000000605067290 */ /* 0x000fe4000fffe03f */
[----:B------:R-:W-:Y:S01]  /*bf70*/  IMAD.U32 R3, RZ, RZ, UR5 ;  /* 0x00000005ff037e24 */ /* 0x000fe2000f8e00ff */
[----:B------:R-:W2:Y:S01]  /*bf80*/  @P0 LDC R7, c[0x0][0xcec] ;  /* 0x00033b00ff070b82 */ /* 0x000ea20000000800 */
[----:B------:R-:W-:Y:S01]  /*bf90*/  IMAD.U32 R2, RZ, RZ, UR4 ;  /* 0x00000004ff027e24 */ /* 0x000fe2000f8e00ff */
[----:B------:R-:W-:Y:S01]  /*bfa0*/  ULDC.64 UR4, c[0x0][0xce0] ;  /* 0x0003380000047ab9 */ /* 0x000fe20000000a00 */
        /* <DEDUP_REMOVED lines=12> */
[----:B0-----:R-:W-:-:S04]  /*c070*/  IMAD R9, R8, R7, UR10 ;  /* 0x0000000a08097e24 */ /* 0x001fc8000f8e0207 */
[----:B------:R-:W-:Y:S02]  /*c080*/  IMAD.MOV R7, RZ, RZ, -R5 ;  /* 0x000000ffff077224 */ /* 0x000fe400078e0a05 */
        /* <DEDUP_REMOVED lines=20> */
.L_x_3376:
[----:B------:R-:W-:-:S08]  /*c1d0*/  NOP ;  /* 0x0000000000007918 */ /* 0x000fd00000000000 */
[----:B0-----:R-:W0:-:S00]  /*c1e0*/  USETMAXREG.DEALLOC.CTAPOOL 0x28 ;  /* 0x00000028000079c8 */ /* 0x001e0000080e0500 */
[----:B0-----:R-:W-:-:S06]  /*c1f0*/  LOP3.LUT R17, R0, 0x3, RZ, 0xc0, !PT ;  /* 0x0000000300117812 */ /* 0x001fcc00078ec0ff */
[----:B------:R-:W0:Y:S01]  /*c200*/  S2UR UR6, SR_CTAID.Y ;  /* 0x00000000000679c3 */ /* 0x000e220000002600 */
[----:B------:R-:W1:Y:S07]  /*c210*/  SHFL.IDX PT, R0, R17, RZ, 0x1f ;  /* 0x00001fff11007589 */ /* 0x000e6e00000e0000 */
[----:B------:R-:W2:Y:S01]  /*c220*/  S2UR UR43, SR_CTAID.Z ;  /* 0x00000000002b79c3 */ /* 0x000ea20000002700 */
[----:B-1----:R-:W-:-:S13]  /*c230*/  ISETP.NE.AND P0, PT, R0, RZ, PT ;  /* 0x000000ff0000720c */ /* 0x002fda0003f05270 */
[----:B0-2---:R-:W-:Y:S05]  /*c240*/  @!P0 BRA `(.L_x_3416) ;  /* 0x0000000000288947 */ /* 0x005fea0003800000 */
        /* <DEDUP_REMOVED lines=10> */
.L_x_3416:
[----:B------:R-:W-:Y:S01]  /*c2f0*/  ULDC UR7, c[0x0][0xd50] ;  /* 0x0003540000077ab9 */ /* 0x000fe20000000800 */
[----:B------:R-:W-:Y:S01]  /*c300*/  UMOV UR39, UR6 ;  /* 0x0000000600277c82 */ /* 0x000fe20008000000 */
[----:B------:R-:W-:-:S11]  /*c310*/  UISETP.NE.AND UP0, UPT, UR7, 0x1, UPT ;  /* 0x000000010700788c */ /* 0x000fd6000bf05270 */
[----:B------:R-:W-:Y:S01]  /*c320*/  @UP0 ULDC UR4, c[0x0][0xd54] ;  /* 0x0003550000040ab9 */ /* 0x000fe20000000800 */
[----:B------:R-:W-:Y:S01]  /*c330*/  @UP0 ULDC UR8, c[0x0][0xd58] ;  /* 0x0003560000080ab9 */ /* 0x000fe20000000800 */
[----:B------:R-:W-:-:S04]  /*c340*/  UIMAD.WIDE.U32 UR4, UR6, UR4, URZ ;  /* 0x00000004060472a5 */ /* 0x000fc8000f8e003f */
[----:B------:R-:W-:-:S12]  /*c350*/  @UP0 USHF.R.U32.HI UR39, URZ, UR8, UR5 ;  /* 0x000000083f270299 */ /* 0x000fd80008011605 */
.L_x_3417:
[----:B------:R-:W-:Y:S01]  /*c360*/  ISETP.LE.AND P0, PT, RZ, UR43, PT ;  /* 0x0000002bff007c0c */ /* 0x000fe2000bf03270 */
[----:B------:R-:W-:Y:S01]  /*c370*/  UIADD3 UR4, -UR39, URZ, URZ ;  /* 0x0000003f27047290 */ /* 0x000fe2000fffe13f */
[----:B------:R-:W-:Y:S01]  /*c380*/  IMAD.MOV.U32 R21, RZ, RZ, 0x1 ;  /* 0x00000001ff157424 */ /* 0x000fe200078e00ff */
[----:B------:R-:W-:Y:S01]  /*c390*/  MOV R8, RZ ;  /* 0x000000ff00087202 */ /* 0x000fe20000000f00 */
[----:B------:R-:W-:Y:S01]  /*c3a0*/  IMAD.MOV.U32 R4, RZ, RZ, 0x1 ;  /* 0x00000001ff047424 */ /* 0x000fe200078e00ff */
[----:B------:R-:W-:-:S08]  /*c3b0*/  UIMAD UR6, UR7, UR4, UR6 ;  /* 0x00000004070672a4 */ /* 0x000fd0000f8e0206 */
[----:B------:R-:W-:Y:S05]  /*c3c0*/  @!P0 BRA `(.L_x_3418) ;  /* 0x00000040001c8947 */ /* 0x000fea0003800000 */
[----:B------:R-:W-:Y:S01]  /*c3d0*/  ULDC.64 UR4, c[0x0][0xb20] ;  /* 0x0002c80000047ab9 */ /* 0x000fe20000000a00 */
[----:B------:R-:W-:Y:S01]  /*c3e0*/  ULDC UR41, c[0x0][0x2f0] ;  /* 0x0000bc0000297ab9 */ /* 0x000fe20000000800 */
[----:B------:R-:W-:Y:S01]  /*c3f0*/  UISETP.NE.U32.AND UP0, UPT, UR4, URZ, UPT ;  /* 0x0000003f0400728c */ /* 0x000fe2000bf05070 */
[----:B------:R-:W-:-:S03]  /*c400*/  IMAD.MOV.U32 R29, RZ, RZ, RZ ;  /* 0x000000ffff1d7224 */ /* 0x000fc600078e00ff */
[----:B------:R-:W-:-:S06]  /*c410*/  UISETP.NE.AND.EX UP0, UPT, UR5, URZ, UPT, UP0 ;  /* 0x0000003f0500728c */ /* 0x000fcc000bf05300 */
[----:B------:R-:W-:-:S05]  /*c420*/  PLOP3.LUT P0, PT, PT, PT, UP0, 0x80, 0x0 ;  /* 0x000000000000781c */ /* 0x000fca0003f0f008 */
[----:B------:R-:W-:Y:S02]  /*c430*/  @UP0 ULDC.64 UR4, c[0x0][0xb20] ;  /* 0x0002c80000040ab9 */ /* 0x000fe40000000a00 */
[----:B------:R-:W-:-:S06]  /*c440*/  @UP0 UIMAD.WIDE UR4, UR43, 0x4, UR4 ;  /* 0x000000042b0408a5 */ /* 0x000fcc000f8e0204 */
[----:B------:R-:W-:Y:S02]  /*c450*/  IMAD.U32 R2, RZ, RZ, UR4 ;  /* 0x00000004ff027e24 */ /* 0x000fe4000f8e00ff */
[----:B------:R-:W-:Y:S01]  /*c460*/  IMAD.U32 R3, RZ, RZ, UR5 ;  /* 0x00000005ff037e24 */ /* 0x000fe2000f8e00ff */
[----:B------:R-:W-:Y:S02]  /*c470*/  ULDC.64 UR4, c[0x0][0x418] ;  /* 0x0001060000047ab9 */ /* 0x000fe40000000a00 */
[----:B------:R-:W-:Y:S02]  /*c480*/  UISETP.NE.U32.AND UP0, UPT, UR4, URZ, UPT ;  /* 0x0000003f0400728c */ /* 0x000fe4000bf05070 */
[----:B------:R0:W5:Y:S01]  /*c490*/  @P0 LDG.E R29, desc[UR36][R2.64] ;  /* 0x00000024021d0981 */ /* 0x000162000c1e1900 */
[----:B------:R-:W-:Y:S01]  /*c4a0*/  ULDC UR4, c[0x0][0x424] ;  /* 0x0001090000047ab9 */ /* 0x000fe20000000800 */
[----:B------:R-:W-:Y:S02]  /*c4b0*/  UISETP.NE.AND.EX UP0, UPT, UR5, URZ, UPT, UP0 ;  /* 0x0000003f0500728c */ /* 0x000fe4000bf05300 */
[----:B------:R-:W-:-:S02]  /*c4c0*/  ULOP3.LUT UR44, UR6, 0xffff, URZ, 0xc0, !UPT ;  /* 0x0000ffff062c7892 */ /* 0x000fc4000f8ec03f */
[----:B------:R-:W-:Y:S01]  /*c4d0*/  USEL UR4, UR4, 0x1, UP0 ;  /* 0x0000000104047887 */ /* 0x000fe20008000000 */
[----:B------:R-:W-:-:S03]  /*c4e0*/  UMOV UR38, URZ ;  /* 0x0000003f00267c82 */ /* 0x000fc60008000000 */
[----:B------:R-:W-:-:S04]  /*c4f0*/  UIMAD UR41, UR4, UR41, URZ ;  /* 0x00000029042972a4 */ /* 0x000fc8000f8e023f */
[----:B------:R-:W-:Y:S02]  /*c500*/  UISETP.GE.AND UP0, UPT, UR41, 0x1, UPT ;  /* 0x000000012900788c */ /* 0x000fe4000bf06270 */
[----:B------:R-:W-:-:S04]  /*c510*/  UIADD3 UR4, UR41, 0x3f, URZ ;  /* 0x0000003f29047890 */ /* 0x000fc8000fffe03f */
[----:B------:R-:W-:Y:S01]  /*c520*/  PLOP3.LUT P0, PT, PT, PT, UP0, 0x80, 0x0 ;  /* 0x000000000000781c */ /* 0x000fe20003f0f008 */
[----:B------:R-:W-:-:S04]  /*c530*/  USHF.R.S32.HI UR5, URZ, 0x1f, UR4 ;  /* 0x0000001f3f057899 */ /* 0x000fc80008011404 */
[----:B------:R-:W-:-:S04]  /*c540*/  ULEA.HI UR5, UR5, UR4, URZ, 0x6 ;  /* 0x0000000405057291 */ /* 0x000fc8000f8f303f */
[----:B------:R-:W-:-:S04]  /*c550*/  USHF.R.S32.HI UR40, URZ, 0x6, UR5 ;  /* 0x000000063f287899 */ /* 0x000fc80008011405 */
[----:B0-----:R-:W-:Y:S08]  /*c560*/  @!P0 BRA `(.L_x_3419) ;  /* 0x0000000000848947 */ /* 0x001ff00003800000 */
        /* <DEDUP_REMOVED lines=33> */
.L_x_3419:
[----:B------:R-:W-:Y:S02]  /*c780*/  UIMAD UR45, UR44, UR38, URZ ;  /* 0x000000262c2d72a4 */ /* 0x000fe4000f8e023f */
[----:B------:R-:W-:Y:S02]  /*c790*/  IMAD.U32 R3, RZ, RZ, UR38 ;  /* 0x00000026ff037e24 */ /* 0x000fe4000f8e00ff */
[----:B------:R-:W-:Y:S02]  /*c7a0*/  IMAD.MOV.U32 R8, RZ, RZ, RZ ;  /* 0x000000ffff087224 */ /* 0x000fe400078e00ff */
[----:B------:R-:W-:Y:S02]  /*c7b0*/  IMAD.MOV.U32 R4, RZ, RZ, 0x1 ;  /* 0x00000001ff047424 */ /* 0x000fe400078e00ff */
[----:B------:R-:W-:-:S05]  /*c7c0*/  IMAD.U32 R28, RZ, RZ, UR45 ;  /* 0x0000002dff1c7e24 */ /* 0x000fca000f8e00ff */
[----:B------:R-:W-:-:S04]  /*c7d0*/  VIADDMNMX R28, R28, R3, UR40, PT ;  /* 0x000000281c1c7e46 */ /* 0x000fc8000b800103 */
        /* <DEDUP_REMOVED lines=13> */
[----:B------:R-:W-:Y:S01]  /*c8b0*/  MOV R8, 0x70 ;  /* 0x0000007000087802 */ /* 0x000fe20000000f00 */
        /* <DEDUP_REMOVED lines=8> */
[----:B------:R-:W-:-:S07]  /*c940*/  IMAD.MOV.U32 R13, RZ, RZ, RZ ;  /* 0x000000ffff0d7224 */ /* 0x000fce00078e00ff */
[----:B------:R-:W-:-:S07]  /*c950*/  LEPC R20, `(.L_x_3420) ;  /* 0x000000001014794e */ /* 0x000fce0000000000 */
[----:B0----5:R-:W-:Y:S05]  /*c960*/  CALL.ABS.NOINC R2 ;  /* 0x0000000002007343 */ /* 0x021fea0003c00000 */
.L_x_3420:
        /* <DEDUP_REMOVED lines=20> */
.L_x_3422:
[----:B------:R0:W1:Y:S01]  /*cab0*/  LDC.64 R2, c[0x4][R16] ;  /* 0x0100000010027b82 */ /* 0x0000620000000a00 */
[----:B------:R-:W-:Y:S01]  /*cac0*/  ULDC.64 UR4, c[0x4][0xf0] ;  /* 0x01003c0000047ab9 */ /* 0x000fe20000000a00 */
[----:B------:R-:W-:Y:S01]  /*cad0*/  ULDC.64 UR6, c[0x4][0xf8] ;  /* 0x01003e0000067ab9 */ /* 0x000fe20000000a00 */
[----:B------:R-:W-:Y:S02]  /*cae0*/  IMAD.U32 R4, RZ, RZ, UR4 ;  /* 0x00000004ff047e24 */ /* 0x000fe4000f8e00ff */
[----:B------:R-:W-:Y:S01]  /*caf0*/  IMAD.U32 R5, RZ, RZ, UR5 ;  /* 0x00000005ff057e24 */ /* 0x000fe2000f8e00ff */
        /* <DEDUP_REMOVED lines=9> */
[----:B-1----:R-:W-:Y:S05]  /*cb90*/  CALL.ABS.NOINC R2 ;  /* 0x0000000002007343 */ /* 0x002fea0003c00000 */
.L_x_3421:
[----:B------:R-:W-:Y:S01]  /*cba0*/  ULDC.64 UR4, c[0x0][0xaf0] ;  /* 0x0002bc0000047ab9 */ /* 0x000fe20000000a00 */
[----:B------:R-:W-:Y:S01]  /*cbb0*/  IMAD.U32 R25, RZ, RZ, UR43 ;  /* 0x0000002bff197e24 */ /* 0x000fe2000f8e00ff */
[----:B------:R-:W-:Y:S01]  /*cbc0*/  UISETP.NE.U32.AND UP0, UPT, UR4, URZ, UPT ;  /* 0x0000003f0400728c */ /* 0x000fe2000bf05070 */
[----:B------:R-:W0:Y:S03]  /*cbd0*/  LDC R11, c[0x0][0x430] ;  /* 0x00010c00ff0b7b82 */ /* 0x000e260000000800 */
[----:B------:R-:W-:-:S06]  /*cbe0*/  UISETP.NE.AND.EX UP0, UPT, UR5, URZ, UPT, UP0 ;  /* 0x0000003f0500728c */ /* 0x000fcc000bf05300 */
[----:B------:R-:W-:-:S05]  /*cbf0*/  PLOP3.LUT P0, PT, PT, PT, UP0, 0x80, 0x0 ;  /* 0x000000000000781c */ /* 0x000fca0003f0f008 */
[----:B------:R-:W-:Y:S02]  /*cc00*/  @UP0 ULDC.64 UR4, c[0x0][0xaf0] ;  /* 0x0002bc0000040ab9 */ /* 0x000fe40000000a00 */
[----:B------:R-:W-:-:S06]  /*cc10*/  @UP0 UIMAD.WIDE UR4, UR43, 0x4, UR4 ;  /* 0x000000042b0408a5 */ /* 0x000fcc000f8e0204 */
[----:B------:R-:W-:Y:S01]  /*cc20*/  IMAD.U32 R2, RZ, RZ, UR4 ;  /* 0x00000004ff027e24 */ /* 0x000fe2000f8e00ff */
[C---:B------:R-:W-:Y:S01]  /*cc30*/  LOP3.LUT R6, R24.reuse, 0x7f, RZ, 0xc0, !PT ;  /* 0x0000007f18067812 */ /* 0x040fe200078ec0ff */
[----:B------:R-:W-:Y:S02]  /*cc40*/  IMAD.U32 R3, RZ, RZ, UR5 ;  /* 0x00000005ff037e24 */ /* 0x000fe4000f8e00ff */
[----:B------:R-:W-:Y:S01]  /*cc50*/  IMAD.SHL.U32 R0, R24, 0x10, RZ ;  /* 0x0000001018007824 */ /* 0x000fe200078e00ff */
[----:B------:R-:W-:Y:S01]  /*cc60*/  LEA R18, R28, 0xffffffc0, 0x6 ;  /* 0xffffffc01c127811 */ /* 0x000fe200078e30ff */
[----:B------:R-:W-:Y:S01]  /*cc70*/  ULDC UR4, c[0x0][0x320] ;  /* 0x0000c80000047ab9 */ /* 0x000fe20000000800 */
[----:B------:R1:W2:Y:S01]  /*cc80*/  @P0 LDG.E R25, desc[UR36][R2.64] ;  /* 0x0000002402190981 */ /* 0x0002a2000c1e1900 */
[----:B------:R-:W-:Y:S02]  /*cc90*/  SHF.R.U32.HI R5, RZ, 0x3, R6 ;  /* 0x00000003ff057819 */ /* 0x000fe40000011606 */
[----:B------:R-:W-:-:S02]  /*cca0*/  LOP3.LUT R4, R0, 0x70, RZ, 0xc0, !PT ;  /* 0x0000007000047812 */ /* 0x000fc400078ec0ff */
[----:B0-----:R-:W-:Y:S02]  /*ccb0*/  ISETP.NE.AND P1, PT, R11, 0x1, PT ;  /* 0x000000010b00780c */ /* 0x001fe40003f25270 */
[----:B------:R-:W-:Y:S02]  /*ccc0*/  LOP3.LUT R31, R4, R5, RZ, 0xfc, !PT ;  /* 0x00000005041f7212 */ /* 0x000fe400078efcff */
[----:B------:R-:W-:-:S03]  /*ccd0*/  LOP3.LUT R16, R16, 0xffffefff, RZ, 0xc0, !PT ;  /* 0xffffefff10107812 */ /* 0x000fc600078ec0ff */
[----:B------:R-:W-:-:S04]  /*cce0*/  IMAD.IADD R4, R31, 0x1, R18 ;  /* 0x000000011f047824 */ /* 0x000fc800078e0212 */
[C---:B-----5:R-:W-:Y:S01]  /*ccf0*/  IMAD.IADD R10, R4.reuse, 0x1, R29 ;  /* 0x00000001040a7824 */ /* 0x060fe200078e021d */
[----:B------:R-:W-:Y:S01]  /*cd00*/  ISETP.GE.AND P0, PT, R4, UR41, PT ;  /* 0x0000002904007c0c */ /* 0x000fe2000bf06270 */
[----:B------:R-:W0:Y:S01]  /*cd10*/  @P1 LDC R0, c[0x0][0x434] ;  /* 0x00010d00ff001b82 */ /* 0x000e220000000800 */
[----:B------:R-:W-:Y:S01]  /*cd20*/  @P1 LOP3.LUT R16, R16, 0x1000, RZ, 0xfc, !PT ;  /* 0x0000100010101812 */ /* 0x000fe200078efcff */
[----:B------:R-:W-:Y:S01]  /*cd30*/  IMAD.MOV.U32 R7, RZ, RZ, R10 ;  /* 0x000000ffff077224 */ /* 0x000fe200078e000a */
[----:B------:R-:W-:-:S05]  /*cd40*/  ISETP.GT.U32.OR P0, PT, R31, 0x3f, P0 ;  /* 0x0000003f1f00780c */ /* 0x000fca0000704470 */
[----:B-1----:R-:W1:Y:S08]  /*cd50*/  @P1 LDC R3, c[0x0][0x438] ;  /* 0x00010e00ff031b82 */ /* 0x002e700000000800 */
[----:B------:R-:W3:Y:S08]  /*cd60*/  @!P0 LDC.64 R8, c[0x0][0x428] ;  /* 0x00010a00ff088b82 */ /* 0x000ef00000000a00 */
[----:B------:R-:W4:Y:S01]  /*cd70*/  @!P0 LDC.64 R4, c[0x0][0x418] ;  /* 0x00010600ff048b82 */ /* 0x000f220000000a00 */
[----:B0-----:R-:W-:-:S05]  /*cd80*/  @P1 IMAD.HI.U32 R0, R10, R0, RZ ;  /* 0x000000000a001227 */ /* 0x001fca00078e00ff */
[----:B-1----:R-:W-:-:S04]  /*cd90*/  @P1 SHF.R.U32.HI R7, RZ, R3, R0 ;  /* 0x00000003ff071219 */ /* 0x002fc80000011600 */
        /* <DEDUP_REMOVED lines=8> */
[----:B------:R-:W-:-:S05]  /*ce20*/  @!P0 LEA.HI.X R5, R2, R5, R0, 0x2, P1 ;  /* 0x0000000502058211 */ /* 0x000fca00008f1400 */
[----:B------:R0:W2:Y:S01]  /*ce30*/  @!P0 LDG.E R3, desc[UR36][R4.64] ;  /* 0x0000002404038981 */ /* 0x0000a2000c1e1900 */
[----:B------:R-:W-:Y:S02]  /*ce40*/  CS2R R26, SRZ ;  /* 0x00000000001a7805 */ /* 0x000fe4000001ff00 */
[----:B------:R-:W-:Y:S01]  /*ce50*/  LOP3.LUT R16, R16, 0xffffffdf, RZ, 0xc0, !PT ;  /* 0xffffffdf10107812 */ /* 0x000fe200078ec0ff */
[----:B------:R-:W-:-:S04]  /*ce60*/  IMAD.MOV R19, RZ, RZ, -R7 ;  /* 0x000000ffff137224 */ /* 0x000fc800078e0a07 */
[----:B------:R-:W-:Y:S02]  /*ce70*/  IMAD R19, R11, R19, R10 ;  /* 0x000000130b137224 */ /* 0x000fe400078e020a */
[----:B0-----:R-:W-:-:S05]  /*ce80*/  IMAD.SHL.U32 R5, R24, 0x8, RZ ;  /* 0x0000000818057824 */ /* 0x001fca00078e00ff */
[----:B------:R-:W-:-:S04]  /*ce90*/  LOP3.LUT R22, R5, 0x38, RZ, 0xc0, !PT ;  /* 0x0000003805167812 */ /* 0x000fc800078ec0ff */
[C---:B------:R-:W-:Y:S02]  /*cea0*/  LOP3.LUT R0, R22.reuse, 0x40, RZ, 0xfc, !PT ;  /* 0x0000004016007812 */ /* 0x040fe400078efcff */
[----:B------:R-:W-:Y:S02]  /*ceb0*/  LOP3.LUT R2, R22, 0x80, RZ, 0xfc, !PT ;  /* 0x0000008016027812 */ /* 0x000fe400078efcff */
[----:B------:R-:W-:Y:S02]  /*cec0*/  ISETP.GE.AND P2, PT, R0, UR4, PT ;  /* 0x0000000400007c0c */ /* 0x000fe4000bf46270 */
[----:B------:R-:W-:Y:S02]  /*ced0*/  ISETP.GE.AND P1, PT, R2, UR4, PT ;  /* 0x0000000402007c0c */ /* 0x000fe4000bf26270 */
[----:B------:R-:W-:Y:S02]  /*cee0*/  SEL R0, RZ, 0xffffffff, P2 ;  /* 0xffffffffff007807 */ /* 0x000fe40001000000 */
[----:B------:R-:W-:-:S02]  /*cef0*/  LOP3.LUT R2, R22, 0xc0, RZ, 0xfc, !PT ;  /* 0x000000c016027812 */ /* 0x000fc400078efcff */
[C---:B------:R-:W-:Y:S02]  /*cf00*/  LOP3.LUT R35, R22.reuse, 0x100, RZ, 0xfc, !PT ;  /* 0x0000010016237812 */ /* 0x040fe400078efcff */
[C---:B------:R-:W-:Y:S02]  /*cf10*/  LOP3.LUT R34, R22.reuse, 0x140, RZ, 0xfc, !PT ;  /* 0x0000014016227812 */ /* 0x040fe400078efcff */
[----:B------:R-:W-:Y:S02]  /*cf20*/  LOP3.LUT R4, R22, 0x180, RZ, 0xfc, !PT ;  /* 0x0000018016047812 */ /* 0x000fe400078efcff */
[----:B------:R-:W-:Y:S02]  /*cf30*/  @P2 LOP3.LUT R16, R16, 0x20, RZ, 0xfc, !PT ;  /* 0x0000002010102812 */ /* 0x000fe400078efcff */
[----:B------:R-:W-:Y:S02]  /*cf40*/  ISETP.GE.AND P2, PT, R35, UR4, PT ;  /* 0x0000000423007c0c */ /* 0x000fe4000bf46270 */
[----:B------:R-:W-:-:S02]  /*cf50*/  LOP3.LUT R16, R16, 0xfffffdff, RZ, 0xc0, !PT ;  /* 0xfffffdff10107812 */ /* 0x000fc400078ec0ff */
[C---:B------:R-:W-:Y:S02]  /*cf60*/  LOP3.LUT R37, R22.reuse, 0x1c0, RZ, 0xfc, !PT ;  /* 0x000001c016257812 */ /* 0x040fe400078efcff */
[--C-:B--2---:R-:W-:Y:S01]  /*cf70*/  @!P0 SHF.R.S32.HI R27, RZ, 0x1f, R3.reuse ;  /* 0x0000001fff1b8819 */ /* 0x104fe20000011403 */
[----:B------:R-:W-:Y:S01]  /*cf80*/  @!P0 IMAD.MOV.U32 R26, RZ, RZ, R3 ;  /* 0x000000ffff1a8224 */ /* 0x000fe200078e0003 */
[----:B------:R-:W-:Y:S01]  /*cf90*/  ISETP.GE.AND P0, PT, R22, UR4, PT ;  /* 0x0000000416007c0c */ /* 0x000fe2000bf06270 */
[----:B------:R-:W-:-:S03]  /*cfa0*/  IMAD.SHL.U32 R3, R0, 0x2, RZ ;  /* 0x0000000200037824 */ /* 0x000fc600078e00ff */
[----:B------:R-:W-:-:S04]  /*cfb0*/  SEL R0, RZ, 0x1, P0 ;  /* 0x00000001ff007807 */ /* 0x000fc80000000000 */
[----:B------:R-:W-:Y:S02]  /*cfc0*/  LOP3.LUT R0, R3, 0x2, R0, 0xe2, !PT ;  /* 0x0000000203007812 */ /* 0x000fe400078ee200 */
[----:B------:R-:W-:-:S03]  /*cfd0*/  SEL R3, RZ, 0x4, P1 ;  /* 0x00000004ff037807 */ /* 0x000fc60000800000 */
[----:B------:R-:W-:Y:S02]  /*cfe0*/  @P0 LOP3.LUT R16, R16, 0x200, RZ, 0xfc, !PT ;  /* 0x0000020010100812 */ /* 0x000fe400078efcff */
[----:B------:R-:W-:Y:S02]  /*cff0*/  ISETP.GE.AND P0, PT, R2, UR4, PT ;  /* 0x0000000402007c0c */ /* 0x000fe4000bf06270 */
[----:B------:R-:W-:Y:S02]  /*d000*/  LOP3.LUT R16, R16, 0xffffffef, RZ, 0xc0, !PT ;  /* 0xffffffef10107812 */ /* 0x000fe400078ec0ff */
[----:B------:R-:W-:Y:S02]  /*d010*/  SEL R2, RZ, 0x8, P0 ;  /* 0x00000008ff027807 */ /* 0x000fe40000000000 */
[----:B------:R-:W-:Y:S02]  /*d020*/  @P1 LOP3.LUT R16, R16, 0x10, RZ, 0xfc, !PT ;  /* 0x0000001010101812 */ /* 0x000fe400078efcff */
[----:B------:R-:W-:-:S02]  /*d030*/  ISETP.GE.AND P1, PT, R34, UR4, PT ;  /* 0x0000000422007c0c */ /* 0x000fc4000bf26270 */
[----:B------:R-:W-:Y:S02]  /*d040*/  LOP3.LUT R16, R16, 0xfffffff7, RZ, 0xc0, !PT ;  /* 0xfffffff710107812 */ /* 0x000fe400078ec0ff */
[----:B------:R-:W-:Y:S02]  /*d050*/  LOP3.LUT R2, R2, R0, R3, 0xfe, !PT ;  /* 0x0000000002027212 */ /* 0x000fe400078efe03 */
[----:B------:R-:W-:Y:S02]  /*d060*/  @P0 LOP3.LUT R16, R16, 0x8, RZ, 0xfc, !PT ;  /* 0x0000000810100812 */ /* 0x000fe400078efcff */
[----:B------:R-:W-:Y:S02]  /*d070*/  ISETP.GE.AND P0, PT, R4, UR4, PT ;  /* 0x0000000404007c0c */ /* 0x000fe4000bf06270 */
[----:B------:R-:W-:Y:S02]  /*d080*/  LOP3.LUT R16, R16, 0xfffffffb, RZ, 0xc0, !PT ;  /* 0xfffffffb10107812 */ /* 0x000fe400078ec0ff */
[----:B------:R-:W-:-:S02]  /*d090*/  SEL R33, RZ, 0x40, P0 ;  /* 0x00000040ff217807 */ /* 0x000fc40000000000 */
[----:B------:R-:W-:Y:S02]  /*d0a0*/  @P2 LOP3.LUT R16, R16, 0x4, RZ, 0xfc, !PT ;  /* 0x0000000410102812 */ /* 0x000fe400078efcff */
[----:B------:R-:W-:Y:S01]  /*d0b0*/  ISETP.GE.AND P0, PT, R37, UR4, PT ;  /* 0x0000000425007c0c */ /* 0x000fe2000bf06270 */
[----:B------:R-:W-:Y:S01]  /*d0c0*/  UMOV UR4, 0xffffffff ;  /* 0xffffffff00047882 */ /* 0x000fe20000000000 */
[----:B------:R-:W-:Y:S02]  /*d0d0*/  SEL R3, RZ, 0x10, P2 ;  /* 0x00000010ff037807 */ /* 0x000fe40001000000 */
[----:B------:R-:W-:Y:S02]  /*d0e0*/  LOP3.LUT R16, R16, 0xfffffffd, RZ, 0xc0, !PT ;  /* 0xfffffffd10107812 */ /* 0x000fe400078ec0ff */
[----:B------:R-:W-:Y:S02]  /*d0f0*/  SEL R4, RZ, 0x20, P1 ;  /* 0x00000020ff047807 */ /* 0x000fe40000800000 */
[----:B------:R-:W-:-:S02]  /*d100*/  SEL R0, RZ, 0x80, P0 ;  /* 0x00000080ff007807 */ /* 0x000fc40000000000 */
[----:B------:R-:W-:Y:S02]  /*d110*/  @P1 LOP3.LUT R16, R16, 0x2, RZ, 0xfc, !PT ;  /* 0x0000000210101812 */ /* 0x000fe400078efcff */
[----:B------:R-:W-:Y:S01]  /*d120*/  LOP3.LUT R2, R4, R2, R3, 0xfe, !PT ;  /* 0x0000000204027212 */ /* 0x000fe200078efe03 */
[----:B------:R-:W-:Y:S06]  /*d130*/  BRA.DIV UR4, `(.L_x_3423) ;  /* 0x0000003a04107947 */ /* 0x000fec000b800000 */
.L_x_3469:
[----:B------:R-:W2:Y:S01]  /*d140*/  LDL R3, [R1] ;  /* 0x0000000001037983 */ /* 0x000ea20000100800 */
[----:B------:R-:W-:Y:S02]  /*d150*/  LOP3.LUT R33, R2, R33, RZ, 0xfc, !PT ;  /* 0x0000002102217212 */ /* 0x000fe400078efcff */
[----:B------:R-:W-:Y:S02]  /*d160*/  ISETP.GT.U32.AND P1, PT, R31, 0x3f, PT ;  /* 0x0000003f1f00780c */ /* 0x000fe40003f24070 */
[----:B------:R-:W-:Y:S02]  /*d170*/  LOP3.LUT R16, R16, 0xfffffbff, RZ, 0xc0, !PT ;  /* 0xfffffbff10107812 */ /* 0x000fe400078ec0ff */
[----:B------:R-:W-:Y:S02]  /*d180*/  MOV R23, UR39 ;  /* 0x0000002700177c02 */ /* 0x000fe40008000f00 */
[----:B------:R-:W-:Y:S02]  /*d190*/  LOP3.LUT R17, R33, R0, RZ, 0xfc, !PT ;  /* 0x0000000021117212 */ /* 0x000fe400078efcff */
[----:B------:R-:W-:-:S02]  /*d1a0*/  SHF.R.S32.HI R23, RZ, 0x1f, R23 ;  /* 0x0000001fff177819 */ /* 0x000fc40000011417 */
[----:B--2---:R-:W-:-:S13]  /*d1b0*/  R2UR UR4, R3 ;  /* 0x00000000030472ca */ /* 0x004fda00000e0000 */
[----:B------:R-:W-:-:S06]  /*d1c0*/  ULOP3.LUT UR4, UR4, 0x2, URZ, 0xfc, !UPT ;  /* 0x0000000204047892 */ /* 0x000fcc000f8efc3f */
[----:B------:R-:W-:-:S05]  /*d1d0*/  IMAD.U32 R2, RZ, RZ, UR4 ;  /* 0x00000004ff027e24 */ /* 0x000fca000f8e00ff */
[----:B------:R-:W-:-:S13]  /*d1e0*/  ISETP.NE.AND P0, PT, R2, 0x3, PT ;  /* 0x000000030200780c */ /* 0x000fda0003f05270 */
[----:B------:R-:W-:-:S04]  /*d1f0*/  @P0 LOP3.LUT R16, R16, 0x400, RZ, 0xfc, !PT ;  /* 0x0000040010100812 */ /* 0x000fc800078efcff */
[----:B------:R-:W-:-:S04]  /*d200*/  LOP3.LUT R16, R16, 0xffffbfff, RZ, 0xc0, !PT ;  /* 0xffffbfff10107812 */ /* 0x000fc800078ec0ff */
[----:B------:R-:W-:Y:S01]  /*d210*/  @P1 LOP3.LUT R16, R16, 0x4000, RZ, 0xfc, !PT ;  /* 0x0000400010101812 */ /* 0x000fe200078efcff */
[----:B------:R-:W-:Y:S06]  /*d220*/  @!P0 BRA `(.L_x_3424) ;  /* 0x0000000000048947 */ /* 0x000fec0003800000 */
[----:B------:R-:W-:Y:S01]  /*d230*/  BPT.TRAP 0x1 ;  /* 0x000000040000795c */ /* 0x000fe20000300000 */
.L_x_3424:
[----:B------:R-:W-:-:S05]  /*d240*/  IMAD.MOV.U32 R0, RZ, RZ, 0x1 ;  /* 0x00000001ff007424 */ /* 0x000fca00078e00ff */
[----:B------:R-:W-:-:S04]  /*d250*/  SHF.L.U32 R0, R0, 0x1f, RZ ;  /* 0x0000001f00007819 */ /* 0x000fc800000006ff */
[----:B------:R-:W0:Y:S02]  /*d260*/  SYNCS.PHASECHK.TRANS64.TRYWAIT P0, [UR42+0x38840], R0 ;  /* 0x03884000ff0075a7 */ /* 0x000e24000800016a */
[----:B0-----:R-:W-:Y:S05]  /*d270*/  @!P0 BRA `(.L_x_3425) ;  /* 0x0000003400e08947 */ /* 0x001fea0003800000 */
.L_x_3470:
[----:B------:R-:W-:Y:S01]  /*d280*/  SHF.R.S32.HI R30, RZ, 0x1f, R19 ;  /* 0x0000001fff1e7819 */ /* 0x000fe20000011413 */
[----:B------:R-:W-:Y:S01]  /*d290*/  ULDC.64 UR4, c[0x0][0x300] ;  /* 0x0000c00000047ab9 */ /* 0x000fe20000000a00 */
[----:B------:R-:W-:Y:S01]  /*d2a0*/  R2UR UR6, R23 ;  /* 0x00000000170672ca */ /* 0x000fe200000e0000 */
[----:B0-----:R-:W-:Y:S01]  /*d2b0*/  IMAD.WIDE.U32 R2, R19, UR4, RZ ;  /* 0x0000000413027c25 */ /* 0x001fe2000f8e00ff */
[----:B------:R-:W-:Y:S02]  /*d2c0*/  SHF.R.U32.HI R8, RZ, 0x3, R6 ;  /* 0x00000003ff087819 */ /* 0x000fe40000011606 */
[----:B------:R-:W-:Y:S01]  /*d2d0*/  LOP3.LUT R16, R16, 0xfffffffe, RZ, 0xc0, !PT ;  /* 0xfffffffe10107812 */ /* 0x000fe200078ec0ff */
[----:B------:R-:W-:Y:S01]  /*d2e0*/  IMAD R0, R30, UR4, RZ ;  /* 0x000000041e007c24 */ /* 0x000fe2000f8e02ff */
[----:B------:R-:W-:-:S03]  /*d2f0*/  IADD3 R18, -R8, UR41, -R18 ;  /* 0x0000002908127c10 */ /* 0x000fc6000fffe912 */
        /* <DEDUP_REMOVED lines=16> */
[----:B------:R-:W-:Y:S02]  /*d400*/  ULDC UR4, c[0x0][0x2f4] ;  /* 0x0000bd0000047ab9 */ /* 0x000fe40000000800 */
[----:B------:R-:W-:-:S02]  /*d410*/  ISETP.GE.AND P2, PT, R22, UR4, PT ;  /* 0x0000000416007c0c */ /* 0x000fc4000bf46270 */
[----:B------:R-:W-:Y:S02]  /*d420*/  LEA.HI.X R4, R2, UR7, R3, 0x1, P0 ;  /* 0x0000000702047c11 */ /* 0x000fe400080f0c03 */
[----:B------:R-:W-:Y:S02]  /*d430*/  LOP3.LUT R2, R5, 0x1c0, RZ, 0xc0, !PT ;  /* 0x000001c005027812 */ /* 0x000fe400078ec0ff */
[----:B------:R-:W-:Y:S02]  /*d440*/  ISETP.GE.AND P0, PT, R18, 0x1, PT ;  /* 0x000000011200780c */ /* 0x000fe40003f06270 */
[----:B------:R-:W-:-:S04]  /*d450*/  LOP3.LUT R5, R2, 0x38, R5, 0xf8, !PT ;  /* 0x0000003802057812 */ /* 0x000fc800078ef805 */
[----:B------:R-:W-:Y:S01]  /*d460*/  LOP3.LUT R5, R5, 0x38, R24, 0x78, !PT ;  /* 0x0000003805057812 */ /* 0x000fe200078e7818 */
[----:B------:R-:W-:Y:S01]  /*d470*/  IMAD.SHL.U32 R24, R6, 0x8, RZ ;  /* 0x0000000806187824 */ /* 0x000fe200078e00ff */
[----:B------:R-:W-:-:S04]  /*d480*/  @P2 LOP3.LUT R16, R16, 0x1, RZ, 0xfc, !PT ;  /* 0x0000000110102812 */ /* 0x000fc800078efcff */
[----:B------:R-:W-:Y:S01]  /*d490*/  LOP3.LUT R24, R5, 0x200, R24, 0xf8, !PT ;  /* 0x0000020005187812 */ /* 0x000fe200078ef818 */
[----:B------:R-:W-:Y:S06]  /*d4a0*/  BRA.DIV UR5, `(.L_x_3426) ;  /* 0x00000036056c7947 */ /* 0x000fec000b800000 */
[----:B------:R-:W0:Y:S01]  /*d4b0*/  SHFL.IDX PT, R14, R0, RZ, 0x181f ;  /* 0x00181fff000e7589 */ /* 0x000e2200000e0000 */
[----:B------:R-:W-:-:S03]  /*d4c0*/  @P0 LEA R7, R24, UR42, 0x1 ;  /* 0x0000002a18070c11 */ /* 0x000fc6000f8e08ff */
[----:B------:R-:W1:Y:S04]  /*d4d0*/  SHFL.IDX PT, R2, R4, RZ, 0x181f ;  /* 0x00181fff04027589 */ /* 0x000e6800000e0000 */
[----:B------:R-:W-:Y:S01]  /*d4e0*/  SHFL.IDX PT, R5, R4, 0x1, 0x181f ;  /* 0x00381f0004057f89 */ /* 0x000fe200000e0000 */
[----:B0-----:R-:W-:-:S05]  /*d4f0*/  @P0 LEA R14, P1, R22, R14, 0x1 ;  /* 0x0000000e160e0211 */ /* 0x001fca00078208ff */
[----:B-1----:R-:W-:Y:S02]  /*d500*/  @P0 IMAD.X R3, RZ, RZ, R2, P1 ;  /* 0x000000ffff030224 */ /* 0x002fe400008e0602 */
        /* <DEDUP_REMOVED lines=10> */
[----:B------:R-:W-:-:S03]  /*d5b0*/  ISETP.GE.AND P0, PT, R18, 0x21, PT ;  /* 0x000000211200780c */ /* 0x000fc60003f06270 */
[----:B------:R-:W2:Y:S10]  /*d5c0*/  SHFL.IDX PT, R4, R4, 0x3, 0x181f ;  /* 0x00781f0004047f89 */ /* 0x000eb400000e0000 */
[----:B0-----:R-:W-:-:S02]  /*d5d0*/  @P0 LEA R2, P1, R22, R14, 0x1 ;  /* 0x0000000e16020211 */ /* 0x001fc400078208ff */
[----:B------:R0:W3:Y:S03]  /*d5e0*/  SHFL.IDX PT, R14, R0, 0x3, 0x181f ;  /* 0x00781f00000e7f89 */ /* 0x0000e600000e0000 */
[----:B-1----:R-:W-:Y:S01]  /*d5f0*/  @P0 IMAD.X R3, RZ, RZ, R5, P1 ;  /* 0x000000ffff030224 */ /* 0x002fe200008e0605 */
[----:B------:R-:W-:-:S05]  /*d600*/  @P0 LEA R5, R24, UR42, 0x1 ;  /* 0x0000002a18050c11 */ /* 0x000fca000f8e08ff */
[----:B------:R0:W-:Y:S02]  /*d610*/  @P0 LDGSTS.E.BYPASS.LTC128B.128 [R5+0x23400], desc[UR36][R2.64], !P2 ;  /* 0x2340000002050fae */ /* 0x0001e4000d101d64 */
.L_x_3480:
[----:B------:R-:W-:-:S13]  /*d620*/  ISETP.GE.AND P0, PT, R18, 0x31, PT ;  /* 0x000000311200780c */ /* 0x000fda0003f06270 */
[----:B0--3--:R-:W-:Y:S02]  /*d630*/  @P0 LEA R2, P1, R22, R14, 0x1 ;  /* 0x0000000e16020211 */ /* 0x009fe400078208ff */
[----:B------:R-:W-:-:S03]  /*d640*/  @P0 LEA R5, R24, UR42, 0x1 ;  /* 0x0000002a18050c11 */ /* 0x000fc6000f8e08ff */
[----:B--2---:R-:W-:-:S05]  /*d650*/  @P0 IMAD.X R3, RZ, RZ, R4, P1 ;  /* 0x000000ffff030224 */ /* 0x004fca00008e0604 */
        /* <DEDUP_REMOVED lines=11> */
.L_x_3427:
[----:B------:R-:W-:Y:S01]  /*d710*/  SYNCS.ARRIVE.TRANS64.A1T0 RZ, [UR42+0x38830], RZ ;  /* 0x038830ffffff79a7 */ /* 0x000fe2000810002a */
[----:B------:R-:W-:Y:S05]  /*d720*/  WARPSYNC.ALL ;  /* 0x0000000000007948 */ /* 0x000fea0003800000 */
[----:B------:R-:W-:Y:S01]  /*d730*/  UIADD3 UR4, UR42, 0x20400, URZ ;  /* 0x000204002a047890 */ /* 0x000fe2000fffe03f */
[----:B------:R-:W-:Y:S01]  /*d740*/  BAR.SYNC.DEFER_BLOCKING 0x8, 0x100 ;  /* 0x0204000000007b1d */ /* 0x000fe20000010000 */
[----:B------:R-:W-:Y:S02]  /*d750*/  USHF.R.S32.HI UR46, URZ, 0x1f, UR43 ;  /* 0x0000001f3f2e7899 */ /* 0x000fe4000801142b */
[----:B------:R-:W-:-:S06]  /*d760*/  ULOP3.LUT UP0, URZ, UR4, 0x3ff, URZ, 0xc0, !UPT ;  /* 0x000003ff043f7892 */ /* 0x000fcc000f80c03f */
        /* <DEDUP_REMOVED lines=18> */
.L_x_3428:
[----:B------:R-:W0:Y:S01]  /*d890*/  LDC R8, c[0x0][0x448] ;  /* 0x00011200ff087b82 */ /* 0x000e220000000800 */
[----:B------:R-:W1:Y:S01]  /*d8a0*/  S2R R20, SR_CTAID.X ;  /* 0x0000000000147919 */ /* 0x000e620000002500 */
[----:B------:R-:W-:Y:S01]  /*d8b0*/  R2UR UR6, R23 ;  /* 0x00000000170672ca */ /* 0x000fe200000e0000 */
[----:B------:R-:W-:Y:S01]  /*d8c0*/  ULDC.64 UR8, c[0x0][0x2d8] ;  /* 0x0000b60000087ab9 */ /* 0x000fe20000000a00 */
[----:B------:R-:W-:Y:S01]  /*d8d0*/  LOP3.LUT R16, R16, 0xfffff7ff, RZ, 0xc0, !PT ;  /* 0xfffff7ff10107812 */ /* 0x000fe200078ec0ff */
[----:B------:R-:W-:Y:S01]  /*d8e0*/  UIMAD.WIDE.U32 UR4, UR39, UR8, URZ ;  /* 0x00000008270472a5 */ /* 0x000fe2000f8e003f */
[----:B------:R-:W2:Y:S09]  /*d8f0*/  S2R R21, SR_TID.X ;  /* 0x0000000000157919 */ /* 0x000eb20000002100 */
[----:B------:R-:W-:-:S04]  /*d900*/  UIMAD UR6, UR6, UR8, URZ ;  /* 0x00000008060672a4 */ /* 0x000fc8000f8e023f */
[----:B------:R-:W-:-:S03]  /*d910*/  UIMAD UR6, UR39, UR9, UR6 ;  /* 0x00000009270672a4 */ /* 0x000fc6000f8e0206 */
[----:B------:R-:W-:Y:S01]  /*d920*/  ULDC.64 UR8, c[0x0][0x2e0] ;  /* 0x0000b80000087ab9 */ /* 0x000fe20000000a00 */
[----:B------:R-:W-:Y:S01]  /*d930*/  UIADD3 UR5, UR5, UR6, URZ ;  /* 0x0000000605057290 */ /* 0x000fe2000fffe03f */
[----:B0-----:R-:W-:Y:S01]  /*d940*/  ISETP.NE.AND P0, PT, R8, 0x1, PT ;  /* 0x000000010800780c */ /* 0x001fe20003f05270 */
[----:B------:R-:W-:Y:S02]  /*d950*/  UIMAD UR6, UR46, UR8, URZ ;  /* 0x000000082e0672a4 */ /* 0x000fe4000f8e023f */
[----:B------:R-:W-:Y:S02]  /*d960*/  UIMAD.WIDE.U32 UR4, UR43, UR8, UR4 ;  /* 0x000000082b0472a5 */ /* 0x000fe4000f8e0004 */
[----:B------:R-:W-:Y:S01]  /*d970*/  UIMAD UR6, UR43, UR9, UR6 ;  /* 0x000000092b0672a4 */ /* 0x000fe2000f8e0206 */
[----:B-1----:R-:W-:-:S03]  /*d980*/  IMAD R36, R20, 0x40, R31 ;  /* 0x0000004014247824 */ /* 0x002fc600078e021f */
[----:B------:R-:W-:Y:S01]  /*d990*/  UIADD3 UR6, UR5, UR6, URZ ;  /* 0x0000000605067290 */ /* 0x000fe2000fffe03f */
[----:B------:R-:W-:-:S03]  /*d9a0*/  IMAD.U32 R4, RZ, RZ, UR4 ;  /* 0x00000004ff047e24 */ /* 0x000fc6000f8e00ff */
[----:B------:R-:W0:Y:S01]  /*d9b0*/  @P0 LDC R3, c[0x0][0x44c] ;  /* 0x00011300ff030b82 */ /* 0x000e220000000800 */
[----:B------:R-:W-:Y:S01]  /*d9c0*/  IMAD.MOV.U32 R6, RZ, RZ, R36 ;  /* 0x000000ffff067224 */ /* 0x000fe200078e0024 */
[----:B------:R-:W-:Y:S01]  /*d9d0*/  @P0 LOP3.LUT R16, R16, 0x800, RZ, 0xfc, !PT ;  /* 0x0000080010100812 */ /* 0x000fe200078efcff */
[----:B------:R-:W-:Y:S01]  /*d9e0*/  IMAD.MOV.U32 R2, RZ, RZ, R4 ;  /* 0x000000ffff027224 */ /* 0x000fe200078e0004 */
[----:B--2---:R-:W-:-:S04]  /*d9f0*/  LOP3.LUT R21, R21, 0x7f, RZ, 0xc0, !PT ;  /* 0x0000007f15157812 */ /* 0x004fc800078ec0ff */
[----:B------:R-:W1:Y:S01]  /*da00*/  @P0 LDC R5, c[0x0][0x450] ;  /* 0x00011400ff050b82 */ /* 0x000e620000000800 */
[----:B------:R-:W-:Y:S01]  /*da10*/  SHF.R.U32.HI R21, RZ, 0x3, R21 ;  /* 0x00000003ff157819 */ /* 0x000fe20000011615 */
[----:B0-----:R-:W-:-:S04]  /*da20*/  @P0 IMAD.HI.U32 R0, R36, R3, RZ ;  /* 0x0000000324000227 */ /* 0x001fc800078e00ff */
[----:B------:R-:W-:Y:S01]  /*da30*/  IMAD.U32 R3, RZ, RZ, UR6 ;  /* 0x00000006ff037e24 */ /* 0x000fe2000f8e00ff */
[----:B-1----:R-:W-:Y:S01]  /*da40*/  @P0 SHF.R.U32.HI R6, RZ, R5, R0 ;  /* 0x00000005ff060219 */ /* 0x002fe20000011600 */
[----:B------:R-:W-:Y:S01]  /*da50*/  IMAD.U32 R5, RZ, RZ, UR5 ;  /* 0x00000005ff057e24 */ /* 0x000fe2000f8e00ff */
[----:B------:R-:W-:Y:S02]  /*da60*/  ULDC.64 UR4, c[0x0][0x2d0] ;  /* 0x0000b40000047ab9 */ /* 0x000fe40000000a00 */
[--C-:B------:R-:W-:Y:S01]  /*da70*/  SHF.R.S32.HI R0, RZ, 0x1f, R6.reuse ;  /* 0x0000001fff007819 */ /* 0x100fe20000011406 */
[----:B------:R-:W-:Y:S02]  /*da80*/  IMAD.MOV R7, RZ, RZ, -R6 ;  /* 0x000000ffff077224 */ /* 0x000fe400078e0a06 */
[----:B------:R-:W-:-:S04]  /*da90*/  IMAD.WIDE.U32 R2, R6, UR4, R2 ;  /* 0x0000000406027c25 */ /* 0x000fc8000f8e0002 */
[----:B------:R-:W-:Y:S02]  /*daa0*/  IMAD R5, R0, UR4, RZ ;  /* 0x0000000400057c24 */ /* 0x000fe4000f8e02ff */
[----:B------:R-:W-:Y:S02]  /*dab0*/  IMAD R0, R8, R7, R36 ;  /* 0x0000000708007224 */ /* 0x000fe400078e0224 */
[----:B------:R-:W-:Y:S01]  /*dac0*/  IMAD R4, R6, UR5, R5 ;  /* 0x0000000506047c24 */ /* 0x000fe2000f8e0205 */
[----:B------:R-:W-:Y:S02]  /*dad0*/  ULDC.64 UR4, c[0x0][0x2c8] ;  /* 0x0000b20000047ab9 */ /* 0x000fe40000000a00 */
[----:B------:R-:W-:Y:S01]  /*dae0*/  SHF.R.S32.HI R5, RZ, 0x1f, R0 ;  /* 0x0000001fff057819 */ /* 0x000fe20000011400 */
[----:B------:R-:W-:-:S04]  /*daf0*/  IMAD.IADD R3, R3, 0x1, R4 ;  /* 0x0000000103037824 */ /* 0x000fc800078e0204 */
[----:B------:R-:W-:Y:S02]  /*db00*/  IMAD R5, R5, UR4, RZ ;  /* 0x0000000405057c24 */ /* 0x000fe4000f8e02ff */
[----:B------:R-:W-:-:S04]  /*db10*/  IMAD.WIDE.U32 R2, R0, UR4, R2 ;  /* 0x0000000400027c25 */ /* 0x000fc8000f8e0002 */
[----:B------:R-:W-:Y:S01]  /*db20*/  IMAD R5, R0, UR5, R5 ;  /* 0x0000000500057c24 */ /* 0x000fe2000f8e0205 */
[----:B------:R-:W-:Y:S02]  /*db30*/  ULDC.64 UR4, c[0x0][0x280] ;  /* 0x0000a00000047ab9 */ /* 0x000fe40000000a00 */
[----:B------:R-:W-:Y:S01]  /*db40*/  LEA R0, P0, R2, UR4, 0x1 ;  /* 0x0000000402007c11 */ /* 0x000fe2000f8008ff */
[----:B------:R-:W-:Y:S01]  /*db50*/  IMAD.IADD R3, R3, 0x1, R5 ;  /* 0x0000000103037824 */ /* 0x000fe200078e0205 */
[----:B------:R-:W-:-:S04]  /*db60*/  ULDC UR4, c[0x0][0x2b8] ;  /* 0x0000ae0000047ab9 */ /* 0x000fc80000000800 */
[----:B------:R-:W-:Y:S01]  /*db70*/  LEA.HI.X R4, R2, UR5, R3, 0x1, P0 ;  /* 0x0000000502047c11 */ /* 0x000fe200080f0c03 */
[----:B------:R-:W-:Y:S01]  /*db80*/  UMOV UR5, 0xffffffff ;  /* 0xffffffff00057882 */ /* 0x000fe20000000000 */
[----:B------:R-:W-:Y:S02]  /*db90*/  ISETP.GE.AND P0, PT, R22, UR4, PT ;  /* 0x0000000416007c0c */ /* 0x000fe4000bf06270 */
[----:B------:R-:W-:Y:S11]  /*dba0*/  BRA.DIV UR5, `(.L_x_3429) ;  /* 0x0000003205cc7947 */ /* 0x000ff6000b800000 */
[----:B------:R-:W0:Y:S01]  /*dbb0*/  LDC R3, c[0x0][0x448] ;  /* 0x00011200ff037b82 */ /* 0x000e220000000800 */
[----:B------:R-:W1:Y:S01]  /*dbc0*/  SHFL.IDX PT, R14, R0, RZ, 0x181f ;  /* 0x00181fff000e7589 */ /* 0x000e6200000e0000 */
[----:B------:R-:W-:Y:S01]  /*dbd0*/  ULDC UR4, c[0x0][0x288] ;  /* 0x0000a20000047ab9 */ /* 0x000fe20000000800 */
[----:B------:R-:W-:Y:S01]  /*dbe0*/  IMAD R6, R20, 0x40, R21 ;  /* 0x0000004014067824 */ /* 0x000fe200078e0215 */
[----:B------:R-:W-:Y:S01]  /*dbf0*/  LOP3.LUT R16, R16, 0xfffffeff, RZ, 0xc0, !PT ;  /* 0xfffffeff10107812 */ /* 0x000fe200078ec0ff */
[----:B------:R-:W2:Y:S02]  /*dc00*/  SHFL.IDX PT, R2, R4, RZ, 0x181f ;  /* 0x00181fff04027589 */ /* 0x000ea400000e0000 */
[----:B------:R-:W-:Y:S02]  /*dc10*/  VIADD R8, R6, 0x10 ;  /* 0x0000001006087836 */ /* 0x000fe40000000000 */
[----:B------:R-:W3:Y:S04]  /*dc20*/  SHFL.IDX PT, R7, R0, 0x1, 0x181f ;  /* 0x00381f0000077f89 */ /* 0x000ee800000e0000 */
[----:B------:R-:W4:Y:S01]  /*dc30*/  SHFL.IDX PT, R9, R4, 0x1, 0x181f ;  /* 0x00381f0004097f89 */ /* 0x000f2200000e0000 */
[----:B0-----:R-:W-:-:S05]  /*dc40*/  IMAD R5, R3, UR4, RZ ;  /* 0x0000000403057c24 */ /* 0x001fca000f8e02ff */
[-C--:B------:R-:W-:Y:S02]  /*dc50*/  ISETP.GE.AND P2, PT, R6, R5.reuse, PT ;  /* 0x000000050600720c */ /* 0x080fe40003f46270 */
[----:B------:R-:W-:-:S11]  /*dc60*/  ISETP.GE.AND P3, PT, R8, R5, PT ;  /* 0x000000050800720c */ /* 0x000fd60003f66270 */
[----:B-1----:R-:W-:Y:S02]  /*dc70*/  @!P2 LEA R3, P1, R22, R14, 0x1 ;  /* 0x0000000e1603a211 */ /* 0x002fe400078208ff */
[----:B------:R-:W-:Y:S01]  /*dc80*/  @!P2 LEA R8, R24, UR42, 0x1 ;  /* 0x0000002a1808ac11 */ /* 0x000fe2000f8e08ff */
[----:B------:R-:W-:Y:S01]  /*dc90*/  SHFL.IDX PT, R14, R0, 0x3, 0x181f ;  /* 0x00781f00000e7f89 */ /* 0x000fe200000e0000 */
[----:B------:R-:W-:Y:S01]  /*dca0*/  @P2 LOP3.LUT R16, R16, 0x100, RZ, 0xfc, !PT ;  /* 0x0000010010102812 */ /* 0x000fe200078efcff */
[----:B--2---:R-:W-:Y:S01]  /*dcb0*/  @!P2 IMAD.X R2, RZ, RZ, R2, P1 ;  /* 0x000000ffff02a224 */ /* 0x004fe200008e0602 */
[----:B---3--:R-:W-:Y:S02]  /*dcc0*/  @!P3 LEA R7, P1, R22, R7, 0x1 ;  /* 0x000000071607b211 */ /* 0x008fe400078208ff */
[----:B------:R-:W-:Y:S02]  /*dcd0*/  @!P3 LEA R10, R24, UR42, 0x1 ;  /* 0x0000002a180abc11 */ /* 0x000fe4000f8e08ff */
[----:B------:R-:W-:-:S02]  /*dce0*/  @!P2 LOP3.LUT R3, R3, R2, RZ, 0x3c, !PT ;  /* 0x000000020303a212 */ /* 0x000fc400078e3cff */
[----:B----4-:R-:W-:Y:S02]  /*dcf0*/  @!P3 IADD3.X R9, RZ, R9, RZ, P1, !PT ;  /* 0x00000009ff09b210 */ /* 0x010fe40000ffe4ff */
[C---:B------:R-:W-:Y:S02]  /*dd00*/  @!P2 LOP3.LUT R2, R3.reuse, R2, RZ, 0x3c, !PT ;  /* 0x000000020302a212 */ /* 0x040fe400078e3cff */
[----:B------:R-:W-:Y:S02]  /*dd10*/  LOP3.LUT R16, R16, 0xffffff7f, RZ, 0xc0, !PT ;  /* 0xffffff7f10107812 */ /* 0x000fe400078ec0ff */
[----:B------:R-:W-:Y:S02]  /*dd20*/  @!P2 LOP3.LUT R3, R3, R2, RZ, 0x3c, !PT ;  /* 0x000000020303a212 */ /* 0x000fe400078e3cff */
[----:B------:R-:W-:-:S03]  /*dd30*/  @P3 LOP3.LUT R16, R16, 0x80, RZ, 0xfc, !PT ;  /* 0x0000008010103812 */ /* 0x000fc600078efcff */
[----:B------:R0:W-:Y:S01]  /*dd40*/  @!P2 LDGSTS.E.BYPASS.LTC128B.128 [R8+0x20400], desc[UR36][R2.64], !P0 ;  /* 0x204000000208afae */ /* 0x0001e2000c101d64 */
[----:B------:R-:W-:-:S03]  /*dd50*/  LOP3.LUT R16, R16, 0xffffffbf, RZ, 0xc0, !PT ;  /* 0xffffffbf10107812 */ /* 0x000fc600078ec0ff */
[----:B0-----:R-:W0:Y:S01]  /*dd60*/  SHFL.IDX PT, R8, R0, 0x2, 0x181f ;  /* 0x00581f0000087f89 */ /* 0x001e2200000e0000 */
[----:B------:R-:W-:-:S03]  /*dd70*/  VIADD R3, R6, 0x20 ;  /* 0x0000002006037836 */ /* 0x000fc60000000000 */
[----:B------:R-:W1:Y:S02]  /*dd80*/  SHFL.IDX PT, R2, R4, 0x2, 0x181f ;  /* 0x00581f0004027f89 */ /* 0x000e6400000e0000 */
[----:B------:R-:W-:Y:S01]  /*dd90*/  ISETP.GE.AND P2, PT, R3, R5, PT ;  /* 0x000000050300720c */ /* 0x000fe20003f46270 */
[----:B------:R-:W-:Y:S01]  /*dda0*/  @!P3 IMAD.MOV.U32 R3, RZ, RZ, R9 ;  /* 0x000000ffff03b224 */ /* 0x000fe200078e0009 */
[----:B------:R-:W2:Y:S11]  /*ddb0*/  SHFL.IDX PT, R4, R4, 0x3, 0x181f ;  /* 0x00781f0004047f89 */ /* 0x000eb600000e0000 */
[----:B------:R-:W-:-:S02]  /*ddc0*/  @P2 LOP3.LUT R16, R16, 0x40, RZ, 0xfc, !PT ;  /* 0x0000004010102812 */ /* 0x000fc400078efcff */
[----:B0-----:R-:W-:-:S05]  /*ddd0*/  @!P2 LEA R8, P1, R22, R8, 0x1 ;  /* 0x000000081608a211 */ /* 0x001fca00078208ff */
[----:B-1----:R-:W-:Y:S02]  /*dde0*/  @!P2 IMAD.X R11, RZ, RZ, R2, P1 ;  /* 0x000000ffff0ba224 */ /* 0x002fe400008e0602 */
[----:B------:R-:W-:Y:S01]  /*ddf0*/  @!P3 IMAD.MOV.U32 R2, RZ, RZ, R7 ;  /* 0x000000ffff02b224 */ /* 0x000fe200078e0007 */
[----:B------:R-:W-:-:S04]  /*de00*/  @!P2 LEA R7, R24, UR42, 0x1 ;  /* 0x0000002a1807ac11 */ /* 0x000fc8000f8e08ff */
[----:B------:R0:W-:Y:S02]  /*de10*/  @!P3 LDGSTS.E.BYPASS.LTC128B.128 [R10+0x20c00], desc[UR36][R2.64], !P0 ;  /* 0x20c00000020abfae */ /* 0x0001e4000c101d64 */
[----:B0-----:R-:W-:Y:S02]  /*de20*/  @!P2 IMAD.MOV.U32 R2, RZ, RZ, R8 ;  /* 0x000000ffff02a224 */ /* 0x001fe400078e0008 */
[----:B------:R-:W-:-:S05]  /*de30*/  @!P2 IMAD.MOV.U32 R3, RZ, RZ, R11 ;  /* 0x000000ffff03a224 */ /* 0x000fca00078e000b */
[----:B--2---:R0:W-:Y:S02]  /*de40*/  @!P2 LDGSTS.E.BYPASS.LTC128B.128 [R7+0x21400], desc[UR36][R2.64], !P0 ;  /* 0x214000000207afae */ /* 0x0041e4000c101d64 */
.L_x_3489:
[----:B------:R-:W-:Y:S01]  /*de50*/  VIADD R6, R6, 0x30 ;  /* 0x0000003006067836 */ /* 0x000fe20000000000 */
[----:B------:R-:W-:-:S04]  /*de60*/  LOP3.LUT R16, R16, 0xffffdfff, RZ, 0xc0, !PT ;  /* 0xffffdfff10107812 */ /* 0x000fc800078ec0ff */
[----:B------:R-:W-:-:S13]  /*de70*/  ISETP.GE.AND P2, PT, R6, R5, PT ;  /* 0x000000050600720c */ /* 0x000fda0003f46270 */
[----:B0-----:R-:W-:Y:S02]  /*de80*/  @!P2 LEA R2, P1, R22, R14, 0x1 ;  /* 0x0000000e1602a211 */ /* 0x001fe400078208ff */
[----:B------:R-:W-:Y:S02]  /*de90*/  @!P2 LEA R5, R24, UR42, 0x1 ;  /* 0x0000002a1805ac11 */ /* 0x000fe4000f8e08ff */
[----:B------:R-:W-:Y:S01]  /*dea0*/  @P2 LOP3.LUT R16, R16, 0x2000, RZ, 0xfc, !PT ;  /* 0x0000200010102812 */ /* 0x000fe200078efcff */
[----:B------:R-:W-:-:S05]  /*deb0*/  @!P2 IMAD.X R3, RZ, RZ, R4, P1 ;  /* 0x000000ffff03a224 */ /* 0x000fca00008e0604 */
        /* <DEDUP_REMOVED lines=8> */
[----:B------:R-:W-:Y:S02]  /*df40*/  UIADD3 UR4, UR42, 0x26400, URZ ;  /* 0x000264002a047890 */ /* 0x000fe4000fffe03f */
[----:B------:R-:W-:Y:S02]  /*df50*/  SYNCS.ARRIVE.TRANS64.A1T0 RZ, [UR42+0x38800], RZ ;  /* 0x038800ffffff79a7 */ /* 0x000fe4000810002a */
[----:B------:R-:W-:-:S06]  /*df60*/  ULOP3.LUT UP0, URZ, UR4, 0x3ff, URZ, 0xc0, !UPT ;  /* 0x000003ff043f7892 */ /* 0x000fcc000f80c03f */
[----:B------:R-:W-:-:S13]  /*df70*/  PLOP3.LUT P0, PT, PT, PT, UP0, 0x80, 0x0 ;  /* 0x000000000000781c */ /* 0x000fda0003f0f008 */
[----:B0-----:R-:W-:Y:S05]  /*df80*/  @!P0 BRA `(.L_x_3430) ;  /* 0x0000000000408947 */ /* 0x001fea0003800000 */
[----:B------:R-:W-:Y:S01]  /*df90*/  MOV R2, 0x0 ;  /* 0x0000000000027802 */ /* 0x000fe20000000f00 */
[----:B------:R-:W-:Y:S01]  /*dfa0*/  ULDC.64 UR6, c[0x4][0xf0] ;  /* 0x01003c0000067ab9 */ /* 0x000fe20000000a00 */
[----:B------:R-:W-:Y:S01]  /*dfb0*/  ULDC.64 UR8, c[0x4][0xf8] ;  /* 0x01003e0000087ab9 */ /* 0x000fe20000000a00 */
[----:B------:R-:W-:Y:S01]  /*dfc0*/  ULDC.64 UR4, c[0x4][0x60] ;  /* 0x0100180000047ab9 */ /* 0x000fe20000000a00 */
[----:B------:R-:W-:Y:S01]  /*dfd0*/  IMAD.U32 R4, RZ, RZ, UR6 ;  /* 0x00000006ff047e24 */ /* 0x000fe2000f8e00ff */
[----:B------:R-:W-:Y:S01]  /*dfe0*/  MOV R13, RZ ;  /* 0x000000ff000d7202 */ /* 0x000fe20000000f00 */
[----:B------:R-:W0:Y:S01]  /*dff0*/  LDC.64 R2, c[0x4][R2] ;  /* 0x0100000002027b82 */ /* 0x000e220000000a00 */
[----:B------:R-:W-:Y:S02]  /*e000*/  IMAD.U32 R5, RZ, RZ, UR7 ;  /* 0x00000007ff057e24 */ /* 0x000fe4000f8e00ff */
[----:B------:R-:W-:Y:S02]  /*e010*/  IMAD.U32 R6, RZ, RZ, UR8 ;  /* 0x00000008ff067e24 */ /* 0x000fe4000f8e00ff */
[----:B------:R-:W-:-:S02]  /*e020*/  IMAD.U32 R7, RZ, RZ, UR9 ;  /* 0x00000009ff077e24 */ /* 0x000fc4000f8e00ff */
[----:B------:R-:W-:Y:S02]  /*e030*/  IMAD.U32 R10, RZ, RZ, UR4 ;  /* 0x00000004ff0a7e24 */ /* 0x000fe4000f8e00ff */
[----:B------:R-:W-:Y:S02]  /*e040*/  IMAD.U32 R11, RZ, RZ, UR5 ;  /* 0x00000005ff0b7e24 */ /* 0x000fe4000f8e00ff */
[----:B------:R-:W-:Y:S02]  /*e050*/  IMAD.MOV.U32 R8, RZ, RZ, 0x70 ;  /* 0x00000070ff087424 */ /* 0x000fe400078e00ff */
[----:B------:R-:W-:-:S07]  /*e060*/  IMAD.MOV.U32 R12, RZ, RZ, 0x1 ;  /* 0x00000001ff0c7424 */ /* 0x000fce00078e00ff */
[----:B------:R-:W-:-:S07]  /*e070*/  LEPC R20, `(.L_x_3430) ;  /* 0x000000001014794e */ /* 0x000fce0000000000 */
[----:B0-----:R-:W-:Y:S05]  /*e080*/  CALL.ABS.NOINC R2 ;  /* 0x0000000002007343 */ /* 0x001fea0003c00000 */
.L_x_3430:
[----:B------:R-:W0:Y:S01]  /*e090*/  LDC R2, c[0x0][0x448] ;  /* 0x00011200ff027b82 */ /* 0x000e220000000800 */
[----:B------:R-:W-:Y:S01]  /*e0a0*/  R2UR UR6, R23 ;  /* 0x00000000170672ca */ /* 0x000fe200000e0000 */
[----:B------:R-:W-:Y:S01]  /*e0b0*/  ULDC.64 UR8, c[0x0][0x3d8] ;  /* 0x0000f60000087ab9 */ /* 0x000fe20000000a00 */
[----:B------:R-:W-:Y:S01]  /*e0c0*/  ULDC UR7, c[0x0][0x448] ;  /* 0x0001120000077ab9 */ /* 0x000fe20000000800 */
[----:B------:R-:W-:Y:S01]  /*e0d0*/  UIMAD.WIDE.U32 UR4, UR39, UR8, URZ ;  /* 0x00000008270472a5 */ /* 0x000fe2000f8e003f */
[C---:B------:R-:W-:Y:S02]  /*e0e0*/  LOP3.LUT R10, R22.reuse, 0x80, RZ, 0xfc, !PT ;  /* 0x00000080160a7812 */ /* 0x040fe400078efcff */
[C---:B------:R-:W-:Y:S02]  /*e0f0*/  LOP3.LUT R8, R22.reuse, 0x40, RZ, 0xfc, !PT ;  /* 0x0000004016087812 */ /* 0x040fe400078efcff */
[----:B------:R-:W-:Y:S02]  /*e100*/  LOP3.LUT R6, R22, 0x180, RZ, 0xfc, !PT ;  /* 0x0000018016067812 */ /* 0x000fe400078efcff */
[----:B------:R-:W-:-:S03]  /*e110*/  LOP3.LUT R16, R16, 0xfffff7ff, RZ, 0xc0, !PT ;  /* 0xfffff7ff10107812 */ /* 0x000fc600078ec0ff */
[----:B------:R-:W-:-:S04]  /*e120*/  UIMAD UR6, UR6, UR8, URZ ;  /* 0x00000008060672a4 */ /* 0x000fc8000f8e023f */
[----:B------:R-:W-:-:S03]  /*e130*/  UIMAD UR6, UR39, UR9, UR6 ;  /* 0x00000009270672a4 */ /* 0x000fc6000f8e0206 */
[----:B------:R-:W-:Y:S01]  /*e140*/  ULDC.64 UR8, c[0x0][0x3e0] ;  /* 0x0000f80000087ab9 */ /* 0x000fe20000000a00 */
[----:B------:R-:W-:Y:S01]  /*e150*/  UIADD3 UR5, UR5, UR6, URZ ;  /* 0x0000000605057290 */ /* 0x000fe2000fffe03f */
[----:B0-----:R-:W-:Y:S01]  /*e160*/  ISETP.NE.AND P6, PT, R2, 0x1, PT ;  /* 0x000000010200780c */ /* 0x001fe20003fc5270 */
[----:B------:R-:W-:Y:S01]  /*e170*/  IMAD.MOV.U32 R2, RZ, RZ, R36 ;  /* 0x000000ffff027224 */ /* 0x000fe200078e0024 */
[----:B------:R-:W-:Y:S02]  /*e180*/  UIMAD UR6, UR46, UR8, URZ ;  /* 0x000000082e0672a4 */ /* 0x000fe4000f8e023f */
[----:B------:R-:W-:Y:S02]  /*e190*/  UIMAD.WIDE.U32 UR4, UR43, UR8, UR4 ;  /* 0x000000082b0472a5 */ /* 0x000fe4000f8e0004 */
[----:B------:R-:W-:-:S03]  /*e1a0*/  UIMAD UR6, UR43, UR9, UR6 ;  /* 0x000000092b0672a4 */ /* 0x000fc6000f8e0206 */
[----:B------:R-:W-:Y:S01]  /*e1b0*/  ULDC.64 UR8, c[0x0][0x3d0] ;  /* 0x0000f40000087ab9 */ /* 0x000fe20000000a00 */
[----:B------:R-:W-:Y:S01]  /*e1c0*/  UIADD3 UR5, UR5, UR6, URZ ;  /* 0x0000000605057290 */ /* 0x000fe2000fffe03f */
[----:B------:R-:W-:Y:S02]  /*e1d0*/  IMAD.U32 R9, RZ, RZ, UR8 ;  /* 0x00000008ff097e24 */ /* 0x000fe4000f8e00ff */
[----:B------:R-:W0:Y:S08]  /*e1e0*/  @P6 LDC R3, c[0x0][0x44c] ;  /* 0x00011300ff036b82 */ /* 0x000e300000000800 */
[----:B------:R-:W1:Y:S01]  /*e1f0*/  @P6 LDC R0, c[0x0][0x450] ;  /* 0x00011400ff006b82 */ /* 0x000e620000000800 */
[----:B0-----:R-:W-:-:S05]  /*e200*/  @P6 IMAD.HI.U32 R3, R36, R3, RZ ;  /* 0x0000000324036227 */ /* 0x001fca00078e00ff */
[----:B-1----:R-:W-:-:S04]  /*e210*/  @P6 SHF.R.U32.HI R2, RZ, R0, R3 ;  /* 0x00000000ff026219 */ /* 0x002fc80000011603 */
[--C-:B------:R-:W-:Y:S01]  /*e220*/  SHF.R.S32.HI R0, RZ, 0x1f, R2.reuse ;  /* 0x0000001fff007819 */ /* 0x100fe20000011402 */
[----:B------:R-:W-:-:S04]  /*e230*/  IMAD.MOV R5, RZ, RZ, -R2 ;  /* 0x000000ffff057224 */ /* 0x000fc800078e0a02 */
[----:B------:R-:W-:Y:S02]  /*e240*/  IMAD R3, R0, UR8, RZ ;  /* 0x0000000800037c24 */ /* 0x000fe4000f8e02ff */
[----:B------:R-:W-:Y:S02]  /*e250*/  IMAD R5, R5, UR7, R36 ;  /* 0x0000000705057c24 */ /* 0x000fe4000f8e0224 */
[C---:B------:R-:W-:Y:S02]  /*e260*/  IMAD R7, R2.reuse, UR9, R3 ;  /* 0x0000000902077c24 */ /* 0x040fe4000f8e0203 */
[----:B------:R-:W-:Y:S01]  /*e270*/  IMAD.WIDE.U32 R2, R2, R9, UR4 ;  /* 0x0000000402027e25 */ /* 0x000fe2000f8e0009 */
[----:B------:R-:W-:Y:S01]  /*e280*/  SHF.R.S32.HI R0, RZ, 0x1f, R5 ;  /* 0x0000001fff007819 */ /* 0x000fe20000011405 */
[----:B------:R-:W-:Y:S02]  /*e290*/  ULDC.64 UR4, c[0x0][0x3c8] ;  /* 0x0000f20000047ab9 */ /* 0x000fe40000000a00 */
[----:B------:R-:W-:-:S02]  /*e2a0*/  IMAD.IADD R3, R3, 0x1, R7 ;  /* 0x0000000103037824 */ /* 0x000fc400078e0207 */
[----:B------:R-:W-:Y:S02]  /*e2b0*/  IMAD R0, R0, UR4, RZ ;  /* 0x0000000400007c24 */ /* 0x000fe4000f8e02ff */
[----:B------:R-:W-:-:S04]  /*e2c0*/  IMAD.WIDE.U32 R2, R5, UR4, R2 ;  /* 0x0000000405027c25 */ /* 0x000fc8000f8e0002 */
[----:B------:R-:W-:Y:S01]  /*e2d0*/  IMAD R7, R5, UR5, R0 ;  /* 0x0000000505077c24 */ /* 0x000fe2000f8e0200 */
[----:B------:R-:W-:Y:S02]  /*e2e0*/  ULDC.64 UR4, c[0x0][0x390] ;  /* 0x0000e40000047ab9 */ /* 0x000fe40000000a00 */
[----:B------:R-:W-:Y:S01]  /*e2f0*/  LEA R0, P0, R2, UR4, 0x1 ;  /* 0x0000000402007c11 */ /* 0x000fe2000f8008ff */
[----:B------:R-:W-:Y:S01]  /*e300*/  ULDC UR4, c[0x0][0x3b8] ;  /* 0x0000ee0000047ab9 */ /* 0x000fe20000000800 */
[----:B------:R-:W-:Y:S01]  /*e310*/  IMAD.IADD R3, R3, 0x1, R7 ;  /* 0x0000000103037824 */ /* 0x000fe200078e0207 */
[----:B------:R-:W-:Y:S02]  /*e320*/  ISETP.GE.AND P1, PT, R22, UR4, PT ;  /* 0x0000000416007c0c */ /* 0x000fe4000bf26270 */
[----:B------:R-:W-:Y:S02]  /*e330*/  ISETP.GE.AND P4, PT, R10, UR4, PT ;  /* 0x000000040a007c0c */ /* 0x000fe4000bf86270 */
[----:B------:R-:W-:-:S02]  /*e340*/  ISETP.GE.AND P5, PT, R8, UR4, PT ;  /* 0x0000000408007c0c */ /* 0x000fc4000bfa6270 */
[----:B------:R-:W-:Y:S02]  /*e350*/  LOP3.LUT R8, R22, 0xc0, RZ, 0xfc, !PT ;  /* 0x000000c016087812 */ /* 0x000fe400078efcff */
[----:B------:R-:W-:Y:S02]  /*e360*/  LEA.HI.X R4, R2, UR5, R3, 0x1, P0 ;  /* 0x0000000502047c11 */ /* 0x000fe400080f0c03 */
[----:B------:R-:W-:Y:S02]  /*e370*/  SEL R2, RZ, 0x1, P1 ;  /* 0x00000001ff027807 */ /* 0x000fe40000800000 */
[----:B------:R-:W-:Y:S02]  /*e380*/  SEL R3, RZ, 0x4, P4 ;  /* 0x00000004ff037807 */ /* 0x000fe40002000000 */
[----:B------:R-:W-:Y:S02]  /*e390*/  SEL R7, RZ, 0x2, P5 ;  /* 0x00000002ff077807 */ /* 0x000fe40002800000 */
[----:B------:R-:W-:-:S02]  /*e3a0*/  ISETP.GE.AND P2, PT, R35, UR4, PT ;  /* 0x0000000423007c0c */ /* 0x000fc4000bf46270 */
[----:B------:R-:W-:Y:S02]  /*e3b0*/  ISETP.GE.AND P3, PT, R8, UR4, PT ;  /* 0x0000000408007c0c */ /* 0x000fe4000bf66270 */
[----:B------:R-:W-:Y:S02]  /*e3c0*/  IADD3 R7, R3, R7, R2 ;  /* 0x0000000703077210 */ /* 0x000fe40007ffe002 */
[----:B------:R-:W-:Y:S02]  /*e3d0*/  ISETP.GE.AND P0, PT, R6, UR4, PT ;  /* 0x0000000406007c0c */ /* 0x000fe4000bf06270 */
[----:B------:R-:W-:Y:S02]  /*e3e0*/  @P1 LOP3.LUT R16, R16, 0x800, RZ, 0xfc, !PT ;  /* 0x0000080010101812 */ /* 0x000fe400078efcff */
[----:B------:R-:W-:Y:S02]  /*e3f0*/  SEL R2, RZ, 0x10, P2 ;  /* 0x00000010ff027807 */ /* 0x000fe40001000000 */
[----:B------:R-:W-:-:S02]  /*e400*/  SEL R3, RZ, 0x8, P3 ;  /* 0x00000008ff037807 */ /* 0x000fc40001800000 */
[----:B------:R-:W-:Y:S02]  /*e410*/  ISETP.GE.AND P1, PT, R34, UR4, PT ;  /* 0x0000000422007c0c */ /* 0x000fe4000bf26270 */
[----:B------:R-:W-:Y:S02]  /*e420*/  SEL R5, RZ, 0x40, P0 ;  /* 0x00000040ff057807 */ /* 0x000fe40000000000 */
[----:B------:R-:W-:Y:S02]  /*e430*/  IADD3 R3, R2, R7, R3 ;  /* 0x0000000702037210 */ /* 0x000fe40007ffe003 */
[----:B------:R-:W-:Y:S01]  /*e440*/  ISETP.GE.AND P0, PT, R37, UR4, PT ;  /* 0x0000000425007c0c */ /* 0x000fe2000bf06270 */
[----:B------:R-:W-:Y:S01]  /*e450*/  UMOV UR4, 0xffffffff ;  /* 0xffffffff00047882 */ /* 0x000fe20000000000 */
[----:B------:R-:W-:Y:S02]  /*e460*/  SEL R2, RZ, 0x20, P1 ;  /* 0x00000020ff027807 */ /* 0x000fe40000800000 */
[----:B------:R-:W-:-:S02]  /*e470*/  SEL R6, RZ, 0x80, P0 ;  /* 0x00000080ff067807 */ /* 0x000fc40000000000 */
[----:B------:R-:W-:-:S05]  /*e480*/  IADD3 R5, R5, R3, R2 ;  /* 0x0000000305057210 */ /* 0x000fca0007ffe002 */
[----:B------:R-:W-:Y:S01]  /*e490*/  IMAD.IADD R6, R5, 0x1, R6 ;  /* 0x0000000105067824 */ /* 0x000fe200078e0206 */
[----:B------:R-:W-:Y:S06]  /*e4a0*/  BRA.DIV UR4, `(.L_x_3431) ;  /* 0x0000002e04ec7947 */ /* 0x000fec000b800000 */
[----:B------:R-:W0:Y:S01]  /*e4b0*/  SHFL.IDX PT, R14, R0, RZ, 0x181f ;  /* 0x00181fff000e7589 */ /* 0x000e2200000e0000 */
[----:B------:R-:W-:Y:S02]  /*e4c0*/  LOP3.LUT P6, RZ, R16, 0x100, RZ, 0xc0, !PT ;  /* 0x0000010010ff7812 */ /* 0x000fe400078cc0ff */
[----:B------:R-:W-:Y:S01]  /*e4d0*/  P2R R8, PR, RZ, 0x20 ;  /* 0x00000020ff087803 */ /* 0x000fe20000000000 */
[----:B------:R-:W1:Y:S10]  /*e4e0*/  SHFL.IDX PT, R2, R4, RZ, 0x181f ;  /* 0x00181fff04027589 */ /* 0x000e7400000e0000 */
[----:B------:R-:W-:-:S02]  /*e4f0*/  @!P6 LEA R7, R24, UR42, 0x1 ;  /* 0x0000002a1807ec11 */ /* 0x000fc4000f8e08ff */
[----:B0-----:R-:W-:-:S05]  /*e500*/  @!P6 LEA R14, P0, R22, R14, 0x1 ;  /* 0x0000000e160ee211 */ /* 0x001fca00078008ff */
[----:B-1----:R-:W-:Y:S01]  /*e510*/  @!P6 IMAD.X R21, RZ, RZ, R2, P0 ;  /* 0x000000ffff15e224 */ /* 0x002fe200000e0602 */
[----:B------:R-:W-:Y:S02]  /*e520*/  LOP3.LUT P0, RZ, R16, 0x800, RZ, 0xc0, !PT ;  /* 0x0000080010ff7812 */ /* 0x000fe4000780c0ff */
[----:B------:R-:W-:Y:S01]  /*e530*/  @!P6 LOP3.LUT R2, R5, 0x40, RZ, 0xc0, !PT ;  /* 0x000000400502e812 */ /* 0x000fe200078ec0ff */
[----:B------:R-:W-:-:S03]  /*e540*/  @!P6 IMAD.MOV.U32 R3, RZ, RZ, R21 ;  /* 0x000000ffff03e224 */ /* 0x000fc600078e0015 */
[----:B------:R-:W-:Y:S01]  /*e550*/  @!P6 SHF.R.U32.HI R9, RZ, 0x2, R2 ;  /* 0x00000002ff09e819 */ /* 0x000fe20000011602 */
[----:B------:R-:W-:Y:S02]  /*e560*/  @!P6 IMAD.MOV.U32 R2, RZ, RZ, R14 ;  /* 0x000000ffff02e224 */ /* 0x000fe400078e000e */
[----:B------:R-:W0:Y:S04]  /*e570*/  SHFL.IDX PT, R14, R0, 0x1, 0x181f ;  /* 0x00381f00000e7f89 */ /* 0x000e2800000e0000 */
[----:B------:R-:W-:Y:S04]  /*e580*/  @!P6 LDGSTS.E.BYPASS.LTC128B.128 [R7+0x26400], desc[UR36][R2.64], !P0 ;  /* 0x264000000207efae */ /* 0x000fe8000c101d64 */
[----:B------:R-:W-:Y:S01]  /*e590*/  @!P6 LDGSTS.E.BYPASS.LTC128B.128 [R7+0x28400], desc[UR36][R2.64+0x80], !P5 ;  /* 0x284000800207efae */ /* 0x000fe2000e901d64 */
[----:B------:R-:W-:-:S13]  /*e5a0*/  LOP3.LUT P5, RZ, R16, 0x100, RZ, 0xc0, !PT ;  /* 0x0000010010ff7812 */ /* 0x000fda00078ac0ff */
[----:B------:R-:W-:Y:S01]  /*e5b0*/  @!P5 ISETP.NE.U32.AND P6, PT, R9, RZ, PT ;  /* 0x000000ff0900d20c */ /* 0x000fe20003fc5070 */
[----:B------:R-:W-:Y:S01]  /*e5c0*/  @!P5 LDGSTS.E.BYPASS.LTC128B.128 [R7+0x2a400], desc[UR36][R2.64+0x100], !P4 ;  /* 0x2a4001000207dfae */ /* 0x000fe2000e101d64 */
[----:B------:R-:W-:-:S03]  /*e5d0*/  @!P5 LOP3.LUT R9, R6, 0x80, RZ, 0xc0, !PT ;  /* 0x000000800609d812 */ /* 0x000fc600078ec0ff */
[----:B------:R-:W-:Y:S01]  /*e5e0*/  @!P5 LDGSTS.E.BYPASS.LTC128B.128 [R7+0x2c400], desc[UR36][R2.64+0x180], !P3 ;  /* 0x2c4001800207dfae */ /* 0x000fe2000d901d64 */
[----:B------:R-:W-:-:S03]  /*e5f0*/  @!P5 SHF.R.U32.HI R9, RZ, 0x3, R9 ;  /* 0x00000003ff09d819 */ /* 0x000fc60000011609 */
[----:B------:R-:W-:Y:S01]  /*e600*/  @!P5 LDGSTS.E.BYPASS.LTC128B.128 [R7+0x2e400], desc[UR36][R2.64+0x200], !P2 ;  /* 0x2e4002000207dfae */ /* 0x000fe2000d101d64 */
[----:B------:R-:W-:-:S03]  /*e610*/  @!P5 ISETP.NE.U32.AND P0, PT, R9, RZ, PT ;  /* 0x000000ff0900d20c */ /* 0x000fc60003f05070 */
[----:B------:R-:W1:Y:S04]  /*e620*/  SHFL.IDX PT, R9, R4, 0x1, 0x181f ;  /* 0x00381f0004097f89 */ /* 0x000e6800000e0000 */
[----:B------:R-:W-:Y:S04]  /*e630*/  @!P5 LDGSTS.E.BYPASS.LTC128B.128 [R7+0x30400], desc[UR36][R2.64+0x280], !P1 ;  /* 0x304002800207dfae */ /* 0x000fe8000c901d64 */
[----:B------:R-:W-:Y:S01]  /*e640*/  @!P5 LDGSTS.E.BYPASS.LTC128B.128 [R7+0x32400], desc[UR36][R2.64+0x300], P6 ;  /* 0x324003000207dfae */ /* 0x000fe2000b101d64 */
[----:B------:R-:W-:-:S03]  /*e650*/  LOP3.LUT P6, RZ, R16, 0x80, RZ, 0xc0, !PT ;  /* 0x0000008010ff7812 */ /* 0x000fc600078cc0ff */
[----:B------:R2:W-:Y:S01]  /*e660*/  @!P5 LDGSTS.E.BYPASS.LTC128B.128 [R7+0x34400], desc[UR36][R2.64+0x380], P0 ;  /* 0x344003800207dfae */ /* 0x0005e20008101d64 */
[----:B------:R-:W-:-:S04]  /*e670*/  ISETP.NE.AND P5, PT, R8, RZ, PT ;  /* 0x000000ff0800720c */ /* 0x000fc80003fa5270 */
[----:B------:R-:W-:-:S05]  /*e680*/  P2R R10, PR, RZ, 0x20 ;  /* 0x00000020ff0a7803 */ /* 0x000fca0000000000 */
[----:B0-----:R-:W-:Y:S02]  /*e690*/  @!P6 LEA R14, P0, R22, R14, 0x1 ;  /* 0x0000000e160ee211 */ /* 0x001fe400078008ff */
[----:B------:R-:W-:-:S03]  /*e6a0*/  @!P6 LOP3.LUT R20, R5, 0x40, RZ, 0xc0, !PT ;  /* 0x000000400514e812 */ /* 0x000fc600078ec0ff */
[----:B-1----:R-:W-:Y:S01]  /*e6b0*/  @!P6 IMAD.X R21, RZ, RZ, R9, P0 ;  /* 0x000000ffff15e224 */ /* 0x002fe200000e0609 */
[----:B------:R-:W-:Y:S01]  /*e6c0*/  LOP3.LUT P0, RZ, R16, 0x800, RZ, 0xc0, !PT ;  /* 0x0000080010ff7812 */ /* 0x000fe2000780c0ff */
[----:B--2---:R-:W-:Y:S01]  /*e6d0*/  @!P6 IMAD.MOV.U32 R2, RZ, RZ, R14 ;  /* 0x000000ffff02e224 */ /* 0x004fe200078e000e */
[----:B------:R-:W-:Y:S01]  /*e6e0*/  @!P6 LEA R9, R24, UR42, 0x1 ;  /* 0x0000002a1809ec11 */ /* 0x000fe2000f8e08ff */
[----:B------:R-:W-:Y:S01]  /*e6f0*/  @!P6 IMAD.MOV.U32 R3, RZ, RZ, R21 ;  /* 0x000000ffff03e224 */ /* 0x000fe200078e0015 */
[----:B------:R-:W-:Y:S01]  /*e700*/  @!P6 SHF.R.U32.HI R20, RZ, 0x2, R20 ;  /* 0x00000002ff14e819 */ /* 0x000fe20000011614 */
[----:B------:R-:W0:Y:S08]  /*e710*/  SHFL.IDX PT, R14, R0, 0x2, 0x181f ;  /* 0x00581f00000e7f89 */ /* 0x000e3000000e0000 */
[----:B------:R-:W-:Y:S04]  /*e720*/  @!P6 LDGSTS.E.BYPASS.LTC128B.128 [R9+0x26c00], desc[UR36][R2.64], !P0 ;  /* 0x26c000000209efae */ /* 0x000fe8000c101d64 */
[----:B------:R-:W-:Y:S01]  /*e730*/  @!P6 LDGSTS.E.BYPASS.LTC128B.128 [R9+0x28c00], desc[UR36][R2.64+0x80], !P5 ;  /* 0x28c000800209efae */ /* 0x000fe2000e901d64 */
[----:B------:R-:W-:-:S04]  /*e740*/  LOP3.LUT P5, RZ, R16, 0x40, RZ, 0xc0, !PT ;  /* 0x0000004010ff7812 */ /* 0x000fc800078ac0ff */
[----:B------:R-:W-:Y:S02]  /*e750*/  P2R R8, PR, RZ, 0x20 ;  /* 0x00000020ff087803 */ /* 0x000fe40000000000 */
[----:B------:R-:W-:-:S13]  /*e760*/  LOP3.LUT P5, RZ, R16, 0x80, RZ, 0xc0, !PT ;  /* 0x0000008010ff7812 */ /* 0x000fda00078ac0ff */
[----:B------:R-:W-:Y:S01]  /*e770*/  @!P5 LOP3.LUT R7, R6, 0x80, RZ, 0xc0, !PT ;  /* 0x000000800607d812 */ /* 0x000fe200078ec0ff */
[----:B------:R-:W-:Y:S01]  /*e780*/  @!P5 LDGSTS.E.BYPASS.LTC128B.128 [R9+0x2ac00], desc[UR36][R2.64+0x100], !P4 ;  /* 0x2ac001000209dfae */ /* 0x000fe2000e101d64 */
[----:B------:R-:W-:Y:S02]  /*e790*/  @!P5 ISETP.NE.U32.AND P6, PT, R20, RZ, PT ;  /* 0x000000ff1400d20c */ /* 0x000fe40003fc5070 */
[----:B------:R-:W-:Y:S01]  /*e7a0*/  @!P5 SHF.R.U32.HI R7, RZ, 0x3, R7 ;  /* 0x00000003ff07d819 */ /* 0x000fe20000011607 */
[----:B------:R-:W-:Y:S03]  /*e7b0*/  @!P5 LDGSTS.E.BYPASS.LTC128B.128 [R9+0x2cc00], desc[UR36][R2.64+0x180], !P3 ;  /* 0x2cc001800209dfae */ /* 0x000fe6000d901d64 */
[----:B------:R-:W-:Y:S01]  /*e7c0*/  @!P5 ISETP.NE.U32.AND P0, PT, R7, RZ, PT ;  /* 0x000000ff0700d20c */ /* 0x000fe20003f05070 */
[----:B------:R-:W-:Y:S04]  /*e7d0*/  @!P5 LDGSTS.E.BYPASS.LTC128B.128 [R9+0x2ec00], desc[UR36][R2.64+0x200], !P2 ;  /* 0x2ec002000209dfae */ /* 0x000fe8000d101d64 */
[----:B------:R-:W1:Y:S04]  /*e7e0*/  SHFL.IDX PT, R7, R4, 0x2, 0x181f ;  /* 0x00581f0004077f89 */ /* 0x000e6800000e0000 */
[----:B------:R-:W-:Y:S04]  /*e7f0*/  @!P5 LDGSTS.E.BYPASS.LTC128B.128 [R9+0x30c00], desc[UR36][R2.64+0x280], !P1 ;  /* 0x30c002800209dfae */ /* 0x000fe8000c901d64 */
[----:B------:R-:W-:Y:S01]  /*e800*/  @!P5 LDGSTS.E.BYPASS.LTC128B.128 [R9+0x32c00], desc[UR36][R2.64+0x300], P6 ;  /* 0x32c003000209dfae */ /* 0x000fe2000b101d64 */
[----:B------:R-:W-:-:S03]  /*e810*/  LOP3.LUT P6, RZ, R16, 0x800, RZ, 0xc0, !PT ;  /* 0x0000080010ff7812 */ /* 0x000fc600078cc0ff */
[----:B------:R2:W-:Y:S01]  /*e820*/  @!P5 LDGSTS.E.BYPASS.LTC128B.128 [R9+0x34c00], desc[UR36][R2.64+0x380], P0 ;  /* 0x34c003800209dfae */ /* 0x0005e20008101d64 */
[----:B------:R-:W-:-:S03]  /*e830*/  ISETP.NE.AND P5, PT, R8, RZ, PT ;  /* 0x000000ff0800720c */ /* 0x000fc60003fa5270 */
[----:B------:R-:W3:Y:S10]  /*e840*/  SHFL.IDX PT, R4, R4, 0x3, 0x181f ;  /* 0x00781f0004047f89 */ /* 0x000ef400000e0000 */
[----:B0-----:R-:W-:-:S05]  /*e850*/  @!P5 LEA R14, P0, R22, R14, 0x1 ;  /* 0x0000000e160ed211 */ /* 0x001fca00078008ff */
[----:B-1----:R-:W-:Y:S01]  /*e860*/  @!P5 IMAD.X R7, RZ, RZ, R7, P0 ;  /* 0x000000ffff07d224 */ /* 0x002fe200000e0607 */
[----:B------:R-:W-:Y:S02]  /*e870*/  LOP3.LUT P0, RZ, R16, 0x40, RZ, 0xc0, !PT ;  /* 0x0000004010ff7812 */ /* 0x000fe4000780c0ff */
[----:B------:R-:W-:-:S11]  /*e880*/  ISETP.NE.AND P5, PT, R10, RZ, PT ;  /* 0x000000ff0a00720c */ /* 0x000fd60003fa5270 */
[----:B------:R-:W-:Y:S01]  /*e890*/  @!P0 LOP3.LUT R20, R5, 0x40, RZ, 0xc0, !PT ;  /* 0x0000004005148812 */ /* 0x000fe200078ec0ff */
[----:B--2---:R-:W-:Y:S01]  /*e8a0*/  @!P0 IMAD.MOV.U32 R2, RZ, RZ, R14 ;  /* 0x000000ffff028224 */ /* 0x004fe200078e000e */
[----:B------:R-:W-:Y:S01]  /*e8b0*/  @!P0 LEA R21, R24, UR42, 0x1 ;  /* 0x0000002a18158c11 */ /* 0x000fe2000f8e08ff */
[----:B------:R-:W-:Y:S01]  /*e8c0*/  @!P0 IMAD.MOV.U32 R3, RZ, RZ, R7 ;  /* 0x000000ffff038224 */ /* 0x000fe200078e0007 */
[----:B------:R-:W-:Y:S01]  /*e8d0*/  @!P0 SHF.R.U32.HI R20, RZ, 0x2, R20 ;  /* 0x00000002ff148819 */ /* 0x000fe20000011614 */
[----:B------:R0:W1:Y:S04]  /*e8e0*/  SHFL.IDX PT, R14, R0, 0x3, 0x181f ;  /* 0x00781f00000e7f89 */ /* 0x00006800000e0000 */
[----:B------:R0:W-:Y:S01]  /*e8f0*/  @!P0 LDGSTS.E.BYPASS.LTC128B.128 [R21+0x27400], desc[UR36][R2.64], !P6 ;  /* 0x2740000002158fae */ /* 0x0001e2000f101d64 */
[----:B------:R-:W-:-:S03]  /*e900*/  @!P0 ISETP.NE.U32.AND P6, PT, R20, RZ, PT ;  /* 0x000000ff1400820c */ /* 0x000fc60003fc5070 */
[----:B------:R0:W-:Y:S04]  /*e910*/  @!P0 LDGSTS.E.BYPASS.LTC128B.128 [R21+0x29400], desc[UR36][R2.64+0x80], !P5 ;  /* 0x2940008002158fae */ /* 0x0001e8000e901d64 */
[----:B------:R0:W-:Y:S04]  /*e920*/  @!P0 LDGSTS.E.BYPASS.LTC128B.128 [R21+0x2b400], desc[UR36][R2.64+0x100], !P4 ;  /* 0x2b40010002158fae */ /* 0x0001e8000e101d64 */
[----:B------:R0:W-:Y:S04]  /*e930*/  @!P0 LDGSTS.E.BYPASS.LTC128B.128 [R21+0x2d400], desc[UR36][R2.64+0x180], !P3 ;  /* 0x2d40018002158fae */ /* 0x0001e8000d901d64 */
[----:B------:R0:W-:Y:S04]  /*e940*/  @!P0 LDGSTS.E.BYPASS.LTC128B.128 [R21+0x2f400], desc[UR36][R2.64+0x200], !P2 ;  /* 0x2f40020002158fae */ /* 0x0001e8000d101d64 */
[----:B------:R0:W-:Y:S04]  /*e950*/  @!P0 LDGSTS.E.BYPASS.LTC128B.128 [R21+0x31400], desc[UR36][R2.64+0x280], !P1 ;  /* 0x3140028002158fae */ /* 0x0001e8000c901d64 */
[----:B------:R0:W-:Y:S01]  /*e960*/  @!P0 LDGSTS.E.BYPASS.LTC128B.128 [R21+0x33400], desc[UR36][R2.64+0x300], P6 ;  /* 0x3340030002158fae */ /* 0x0001e2000b101d64 */
[----:B------:R-:W-:-:S13]  /*e970*/  LOP3.LUT P6, RZ, R16, 0x40, RZ, 0xc0, !PT ;  /* 0x0000004010ff7812 */ /* 0x000fda00078cc0ff */
[----:B------:R-:W-:-:S04]  /*e980*/  @!P6 LOP3.LUT R9, R6, 0x80, RZ, 0xc0, !PT ;  /* 0x000000800609e812 */ /* 0x000fc800078ec0ff */
[----:B------:R-:W-:-:S04]  /*e990*/  @!P6 SHF.R.U32.HI R9, RZ, 0x3, R9 ;  /* 0x00000003ff09e819 */ /* 0x000fc80000011609 */
[----:B------:R-:W-:-:S13]  /*e9a0*/  @!P6 ISETP.NE.U32.AND P0, PT, R9, RZ, PT ;  /* 0x000000ff0900e20c */ /* 0x000fda0003f05070 */
[----:B-1-3--:R0:W-:Y:S02]  /*e9b0*/  @!P6 LDGSTS.E.BYPASS.LTC128B.128 [R21+0x35400], desc[UR36][R2.64+0x380], P0 ;  /* 0x354003800215efae */ /* 0x00a1e40008101d64 */
.L_x_3499:
[----:B------:R-:W-:Y:S01]  /*e9c0*/  LOP3.LUT P0, RZ, R16, 0x2000, RZ, 0xc0, !PT ;  /* 0x0000200010ff7812 */ /* 0x000fe2000780c0ff */
[----:B------:R-:W-:-:S12]  /*e9d0*/  BSSY B0, `(.L_x_3432) ;  /* 0x0000017000007945 */ /* 0x000fd80003800000 */
[----:B------:R-:W-:Y:S05]  /*e9e0*/  @P0 BRA `(.L_x_3433) ;  /* 0x0000000000540947 */ /* 0x000fea0003800000 */
[----:B------:R-:W-:Y:S02]  /*e9f0*/  LOP3.LUT R5, R5, 0x40, RZ, 0xc0, !PT ;  /* 0x0000004005057812 */ /* 0x000fe400078ec0ff */
[----:B------:R-:W-:Y:S02]  /*ea00*/  LOP3.LUT P6, RZ, R16, 0x800, RZ, 0xc0, !PT ;  /* 0x0000080010ff7812 */ /* 0x000fe400078cc0ff */
[----:B0-----:R-:W-:Y:S02]  /*ea10*/  LEA R2, P0, R22, R14, 0x1 ;  /* 0x0000000e16027211 */ /* 0x001fe400078008ff */
[----:B------:R-:W-:Y:S02]  /*ea20*/  SHF.R.U32.HI R5, RZ, 0x2, R5 ;  /* 0x00000002ff057819 */ /* 0x000fe40000011605 */
[----:B------:R-:W-:Y:S01]  /*ea30*/  LEA R7, R24, UR42, 0x1 ;  /* 0x0000002a18077c11 */ /* 0x000fe2000f8e08ff */
[----:B------:R-:W-:Y:S01]  /*ea40*/  IMAD.X R3, RZ, RZ, R4, P0 ;  /* 0x000000ffff037224 */ /* 0x000fe200000e0604 */
[----:B------:R-:W-:-:S02]  /*ea50*/  ISETP.NE.U32.AND P0, PT, R5, RZ, PT ;  /* 0x000000ff0500720c */ /* 0x000fc40003f05070 */
[----:B------:R-:W-:-:S03]  /*ea60*/  LOP3.LUT R6, R6, 0x80, RZ, 0xc0, !PT ;  /* 0x0000008006067812 */ /* 0x000fc600078ec0ff */
[----:B------:R-:W-:Y:S01]  /*ea70*/  @!PT LDS RZ, [RZ] ;  /* 0x00000000fffff984 */ /* 0x000fe20000000800 */
[----:B------:R-:W-:Y:S01]  /*ea80*/  @!PT LDS RZ, [RZ] ;  /* 0x00000000fffff984 */ /* 0x000fe20000000800 */
[----:B------:R-:W-:Y:S01]  /*ea90*/  @!PT LDS RZ, [RZ] ;  /* 0x00000000fffff984 */ /* 0x000fe20000000800 */
[----:B------:R1:W-:Y:S01]  /*eaa0*/  LDGSTS.E.BYPASS.LTC128B.128 [R7+0x27c00], desc[UR36][R2.64], !P6 ;  /* 0x27c0000002077fae */ /* 0x0003e2000f101d64 */
[----:B------:R-:W-:-:S03]  /*eab0*/  SHF.R.U32.HI R6, RZ, 0x3, R6 ;  /* 0x00000003ff067819 */ /* 0x000fc60000011606 */
[----:B------:R1:W-:Y:S04]  /*eac0*/  LDGSTS.E.BYPASS.LTC128B.128 [R7+0x29c00], desc[UR36][R2.64+0x80], !P5 ;  /* 0x29c0008002077fae */ /* 0x0003e8000e901d64 */
[----:B------:R1:W-:Y:S04]  /*ead0*/  LDGSTS.E.BYPASS.LTC128B.128 [R7+0x2bc00], desc[UR36][R2.64+0x100], !P4 ;  /* 0x2bc0010002077fae */ /* 0x0003e8000e101d64 */
[----:B------:R1:W-:Y:S04]  /*eae0*/  LDGSTS.E.BYPASS.LTC128B.128 [R7+0x2dc00], desc[UR36][R2.64+0x180], !P3 ;  /* 0x2dc0018002077fae */ /* 0x0003e8000d901d64 */
[----:B------:R1:W-:Y:S04]  /*eaf0*/  LDGSTS.E.BYPASS.LTC128B.128 [R7+0x2fc00], desc[UR36][R2.64+0x200], !P2 ;  /* 0x2fc0020002077fae */ /* 0x0003e8000d101d64 */
[----:B------:R1:W-:Y:S04]  /*eb00*/  LDGSTS.E.BYPASS.LTC128B.128 [R7+0x31c00], desc[UR36][R2.64+0x280], !P1 ;  /* 0x31c0028002077fae */ /* 0x0003e8000c901d64 */
[----:B------:R1:W-:Y:S01]  /*eb10*/  LDGSTS.E.BYPASS.LTC128B.128 [R7+0x33c00], desc[UR36][R2.64+0x300], P0 ;  /* 0x33c0030002077fae */ /* 0x0003e20008101d64 */
[----:B------:R-:W-:-:S13]  /*eb20*/  ISETP.NE.U32.AND P0, PT, R6, RZ, PT ;  /* 0x000000ff0600720c */ /* 0x000fda0003f05070 */
[----:B------:R1:W-:Y:S02]  /*eb30*/  LDGSTS.E.BYPASS.LTC128B.128 [R7+0x35c00], desc[UR36][R2.64+0x380], P0 ;  /* 0x35c0038002077fae */ /* 0x0003e40008101d64 */
.L_x_3433:
[----:B------:R-:W-:Y:S05]  /*eb40*/  BSYNC B0 ;  /* 0x0000000000007941 */ /* 0x000fea0003800000 */
.L_x_3432:
[----:B------:R-:W-:Y:S01]  /*eb50*/  NOP ;  /* 0x0000000000007918 */ /* 0x000fe20000000000 */
[----:B------:R-:W-:Y:S01]  /*eb60*/  SYNCS.ARRIVE.TRANS64.RED.A0T1 RZ, [UR42+0x38810], RZ ;  /* 0x038810ffffff79a7 */ /* 0x000fe2000820042a */
[----:B0-----:R-:W-:Y:S01]  /*eb70*/  MOV R0, 0x1 ;  /* 0x0000000100007802 */ /* 0x001fe20000000f00 */
[----:B------:R-:W-:Y:S03]  /*eb80*/  ARRIVES.LDGSTSBAR.64.TRANSCNT [UR42+0x38810] ;  /* 0x03881000ff0079b0 */ /* 0x000fe60008000aaa */
[----:B------:R-:W-:Y:S01]  /*eb90*/  SHF.L.U32 R0, R0, 0x1f, RZ ;  /* 0x0000001f00007819 */ /* 0x000fe200000006ff */
[----:B------:R-:W-:Y:S01]  /*eba0*/  NOP ;  /* 0x0000000000007918 */ /* 0x000fe20000000000 */
[----:B------:R-:W-:Y:S02]  /*ebb0*/  SYNCS.ARRIVE.TRANS64.A1T0 RZ, [UR42+0x38810], RZ ;  /* 0x038810ffffff79a7 */ /* 0x000fe4000810002a */
[----:B------:R-:W0:Y:S02]  /*ebc0*/  SYNCS.PHASECHK.TRANS64.TRYWAIT P0, [UR42+0x38820], R0 ;  /* 0x03882000ff0075a7 */ /* 0x000e24000800016a */
[----:B0-----:R-:W-:Y:S05]  /*ebd0*/  @!P0 BRA `(.L_x_3434) ;  /* 0x0000003000608947 */ /* 0x001fea0003800000 */
.L_x_3500:
[----:B------:R-:W-:-:S13]  /*ebe0*/  LOP3.LUT P0, RZ, R16, 0x400, RZ, 0xc0, !PT ;  /* 0x0000040010ff7812 */ /* 0x000fda000780c0ff */
[----:B------:R-:W-:Y:S05]  /*ebf0*/  @!P0 BRA `(.L_x_3435) ;  /* 0x0000000000048947 */ /* 0x000fea0003800000 */
[----:B------:R-:W-:Y:S01]  /*ec00*/  BPT.TRAP 0x1 ;  /* 0x000000040000795c */ /* 0x000fe20000300000 */
.L_x_3435:
[----:B------:R-:W2:Y:S02]  /*ec10*/  SYNCS.PHASECHK.TRANS64.TRYWAIT P0, [UR42+0x38860], R0 ;  /* 0x03886000ff0075a7 */ /* 0x000ea4000800016a */
[----:B--2---:R-:W-:Y:S05]  /*ec20*/  @!P0 BRA `(.L_x_3436) ;  /* 0x0000003000648947 */ /* 0x004fea0003800000 */
.L_x_3501:
[----:B------:R-:W-:Y:S01]  /*ec30*/  ULDC.64 UR4, c[0x0][0x328] ;  /* 0x0000ca0000047ab9 */ /* 0x000fe20000000a00 */
[----:B------:R-:W-:Y:S01]  /*ec40*/  ULDC.64 UR6, c[0x0][0x338] ;  /* 0x0000ce0000067ab9 */ /* 0x000fe20000000a00 */
[----:B------:R-:W-:Y:S02]  /*ec50*/  IMAD R30, R30, UR4, RZ ;  /* 0x000000041e1e7c24 */ /* 0x000fe4000f8e02ff */
[----:B01----:R-:W-:Y:S01]  /*ec60*/  IMAD.WIDE.U32 R2, R19, UR4, RZ ;  /* 0x0000000413027c25 */ /* 0x003fe2000f8e00ff */
        /* <DEDUP_REMOVED lines=8> */
[----:B------:R-:W-:-:S02]  /*ecf0*/  IMAD.IADD R3, R3, 0x1, R5 ;  /* 0x0000000103037824 */ /* 0x000fc400078e0205 */
[----:B------:R-:W-:Y:S01]  /*ed00*/  IMAD.U32 R5, RZ, RZ, UR6 ;  /* 0x00000006ff057e24 */ /* 0x000fe2000f8e00ff */
        /* <DEDUP_REMOVED lines=49> */
[----:B------:R-:W1:Y:S02]  /*f020*/  SHFL.IDX PT, R14, R6, 0x2, 0x181f ;  /* 0x00581f00060e7f89 */ /* 0x000e6400000e0000 */
[----:B------:R-:W-:Y:S01]  /*f030*/  IMAD.X R5, RZ, RZ, R5, P6 ;  /* 0x000000ffff057224 */ /* 0x000fe200030e0605 */
        /* <DEDUP_REMOVED lines=40> */
.L_x_3511:
        /* <DEDUP_REMOVED lines=27> */
[----:B------:R-:W-:-:S13]  /*f470*/  LOP3.LUT P6, RZ, R16, 0x400, RZ, 0xc0, !PT ;  /* 0x0000040010ff7812 */ /* 0x000fda00078cc0ff */
[----:B0-----:R-:W-:Y:S05]  /*f480*/  @!P6 BRA `(.L_x_3438) ;  /* 0x000000000004e947 */ /* 0x001fea0003800000 */
[----:B------:R-:W-:Y:S01]  /*f490*/  BPT.TRAP 0x1 ;  /* 0x000000040000795c */ /* 0x000fe20000300000 */
.L_x_3438:
[----:B------:R-:W-:Y:S01]  /*f4a0*/  VIADD R28, R28, 0xfffffffe ;  /* 0xfffffffe1c1c7836 */ /* 0x000fe20000000000 */
[----:B------:R-:W-:Y:S01]  /*f4b0*/  SYNCS.ARRIVE.TRANS64.A1T0 RZ, [UR42+0x38850], RZ ;  /* 0x038850ffffff79a7 */ /* 0x000fe2000810002a */
[----:B------:R-:W-:Y:S01]  /*f4c0*/  BSSY B0, `(.L_x_3418) ;  /* 0x00000f7000007945 */ /* 0x000fe20003800000 */
[----:B------:R-:W-:Y:S02]  /*f4d0*/  IMAD.MOV.U32 R8, RZ, RZ, 0x1 ;  /* 0x00000001ff087424 */ /* 0x000fe400078e00ff */
[----:B------:R-:W-:Y:S01]  /*f4e0*/  ISETP.GE.AND P0, PT, R28, UR45, PT ;  /* 0x0000002d1c007c0c */ /* 0x000fe2000bf06270 */
[----:B------:R-:W-:-:S12]  /*f4f0*/  IMAD.MOV.U32 R21, RZ, RZ, 0x1 ;  /* 0x00000001ff157424 */ /* 0x000fd800078e00ff */
[----:B------:R-:W-:Y:S05]  /*f500*/  @!P0 BRA `(.L_x_3439) ;  /* 0x0000000c00c88947 */ /* 0x000fea0003800000 */
[----:B------:R-:W0:Y:S01]  /*f510*/  S2R R5, SR_TID.X ;  /* 0x0000000000057919 */ /* 0x000e220000002100 */
[----:B------:R-:W-:Y:S01]  /*f520*/  UIADD3 UR4, UR44, 0x1, URZ ;  /* 0x000000012c047890 */ /* 0x000fe2000fffe03f */
[----:B------:R-:W-:Y:S01]  /*f530*/  LOP3.LUT R3, RZ, UR40, RZ, 0x33, !PT ;  /* 0x00000028ff037c12 */ /* 0x000fe2000f8e33ff */
[----:B------:R-:W-:Y:S01]  /*f540*/  IMAD.MOV.U32 R21, RZ, RZ, 0x1 ;  /* 0x00000001ff157424 */ /* 0x000fe200078e00ff */
[----:B------:R-:W1:Y:S01]  /*f550*/  S2R R6, SR_TID.X ;  /* 0x0000000000067919 */ /* 0x000e620000002100 */
[----:B------:R-:W-:Y:S01]  /*f560*/  UIMAD UR4, UR4, UR38, URZ ;  /* 0x00000026040472a4 */ /* 0x000fe2000f8e023f */
[----:B------:R-:W-:Y:S02]  /*f570*/  LOP3.LUT R30, R33, 0x40, RZ, 0xc0, !PT ;  /* 0x00000040211e7812 */ /* 0x000fe400078ec0ff */
[----:B------:R-:W-:Y:S02]  /*f580*/  LOP3.LUT R28, R17, 0x80, RZ, 0xc0, !PT ;  /* 0x00000080111c7812 */ /* 0x000fe400078ec0ff */
[----:B------:R-:W-:-:S02]  /*f590*/  MOV R8, 0x1 ;  /* 0x0000000100087802 */ /* 0x000fc40000000f00 */
[----:B------:R-:W-:Y:S02]  /*f5a0*/  LOP3.LUT R2, RZ, UR4, RZ, 0x33, !PT ;  /* 0x00000004ff027c12 */ /* 0x000fe4000f8e33ff */
[----:B------:R-:W-:Y:S02]  /*f5b0*/  SHF.R.U32.HI R30, RZ, 0x2, R30 ;  /* 0x00000002ff1e7819 */ /* 0x000fe4000001161e */
[----:B------:R-:W-:Y:S02]  /*f5c0*/  VIMNMX R2, R2, R3, !PT ;  /* 0x0000000302027248 */ /* 0x000fe40007fe0100 */
[----:B------:R-:W-:Y:S02]  /*f5d0*/  SHF.R.U32.HI R28, RZ, 0x3, R28 ;  /* 0x00000003ff1c7819 */ /* 0x000fe4000001161c */
[----:B------:R-:W-:Y:S01]  /*f5e0*/  IADD3 R22, -R2, -0x2, RZ ;  /* 0xfffffffe02167810 */ /* 0x000fe20007ffe1ff */
[----:B0-----:R-:W-:Y:S01]  /*f5f0*/  IMAD.SHL.U32 R5, R5, 0x10, RZ ;  /* 0x0000001005057824 */ /* 0x001fe200078e00ff */
[----:B-1----:R-:W-:-:S04]  /*f600*/  LOP3.LUT R6, R6, 0x7f, RZ, 0xc0, !PT ;  /* 0x0000007f06067812 */ /* 0x002fc800078ec0ff */
[----:B------:R-:W-:Y:S02]  /*f610*/  LOP3.LUT R5, R5, 0x70, RZ, 0xc0, !PT ;  /* 0x0000007005057812 */ /* 0x000fe400078ec0ff */
[----:B------:R-:W-:-:S04]  /*f620*/  SHF.R.U32.HI R6, RZ, 0x3, R6 ;  /* 0x00000003ff067819 */ /* 0x000fc80000011606 */
[----:B------:R-:W-:-:S05]  /*f630*/  IADD3 R29, R5, R29, R6 ;  /* 0x0000001d051d7210 */ /* 0x000fca0007ffe006 */
[----:B------:R-:W-:-:S04]  /*f640*/  VIADD R29, R29, 0xffffff40 ;  /* 0xffffff401d1d7836 */ /* 0x000fc80000000000 */
[----:B------:R-:W-:-:S07]  /*f650*/  IMAD R9, R2, -0x40, R29 ;  /* 0xffffffc002097824 */ /* 0x000fce00078e021d */
.L_x_3454:
        /* <DEDUP_REMOVED lines=12> */
[--C-:B------:R-:W-:Y:S01]  /*f720*/  SHF.R.S32.HI R3, RZ, 0x1f, R7.reuse ;  /* 0x0000001fff037819 */ /* 0x100fe20000011407 */
[----:B------:R-:W-:Y:S02]  /*f730*/  IMAD R4, R32, UR4, RZ ;  /* 0x0000000420047c24 */ /* 0x000fe4000f8e02ff */
[----:B------:R-:W-:Y:S02]  /*f740*/  IMAD.MOV.U32 R2, RZ, RZ, R7 ;  /* 0x000000ffff027224 */ /* 0x000fe400078e0007 */
[C---:B------:R-:W-:Y:S02]  /*f750*/  IMAD R5, R25.reuse, UR5, R4 ;  /* 0x0000000519057c24 */ /* 0x040fe4000f8e0204 */
[----:B------:R-:W-:Y:S01]  /*f760*/  IMAD.WIDE.U32 R2, R25, UR4, R2 ;  /* 0x0000000419027c25 */ /* 0x000fe2000f8e0002 */
[----:B------:R-:W-:-:S03]  /*f770*/  ULDC.64 UR4, c[0x0][0x418] ;  /* 0x0001060000047ab9 */ /* 0x000fc60000000a00 */
[----:B------:R-:W-:Y:S01]  /*f780*/  IMAD.IADD R3, R5, 0x1, R3 ;  /* 0x0000000105037824 */ /* 0x000fe200078e0203 */
[----:B------:R-:W-:-:S04]  /*f790*/  LEA R4, P0, R2, UR4, 0x2 ;  /* 0x0000000402047c11 */ /* 0x000fc8000f8010ff */
[----:B------:R-:W-:-:S05]  /*f7a0*/  LEA.HI.X R5, R2, UR5, R3, 0x2, P0 ;  /* 0x0000000502057c11 */ /* 0x000fca00080f1403 */
[----:B------:R0:W5:Y:S04]  /*f7b0*/  LDG.E R6, desc[UR36][R4.64] ;  /* 0x0000002404067981 */ /* 0x000168000c1e1900 */
.L_x_3441:
[----:B------:R-:W-:Y:S05]  /*f7c0*/  BSYNC B1 ;  /* 0x0000000000017941 */ /* 0x000fea0003800000 */
.L_x_3440:
[----:B------:R-:W-:-:S13]  /*f7d0*/  LOP3.LUT P0, RZ, R16, 0x400, RZ, 0xc0, !PT ;  /* 0x0000040010ff7812 */ /* 0x000fda000780c0ff */
[----:B------:R-:W-:Y:S05]  /*f7e0*/  @!P0 BRA `(.L_x_3442) ;  /* 0x0000000000048947 */ /* 0x000fea0003800000 */
[----:B------:R-:W-:Y:S01]  /*f7f0*/  BPT.TRAP 0x1 ;  /* 0x000000040000795c */ /* 0x000fe20000300000 */
.L_x_3442:
[----:B------:R-:W-:Y:S01]  /*f800*/  LEA R10, R8, UR42, 0x3 ;  /* 0x0000002a080a7c11 */ /* 0x000fe2000f8e18ff */
[----:B------:R-:W-:Y:S01]  /*f810*/  BSSY B1, `(.L_x_3443) ;  /* 0x0000004000017945 */ /* 0x000fe20003800000 */
[----:B------:R-:W-:-:S04]  /*f820*/  SHF.L.U32 R20, R21, 0x1f, RZ ;  /* 0x0000001f15147819 */ /* 0x000fc800000006ff */
[----:B------:R-:W1:Y:S02]  /*f830*/  SYNCS.PHASECHK.TRANS64.TRYWAIT P0, [R10+URZ+0x38840], R20 ;  /* 0x038840140a0075a7 */ /* 0x000e64000800017f */
[----:B-1----:R-:W-:Y:S05]  /*f840*/  @!P0 BRA `(.L_x_3444) ;  /* 0x0000002c00848947 */ /* 0x002fea0003800000 */
.L_x_3512:
[----:B------:R-:W-:Y:S05]  /*f850*/  BSYNC B1 ;  /* 0x0000000000017941 */ /* 0x000fea0003800000 */
.L_x_3443:
        /* <DEDUP_REMOVED lines=31> */
[----:B------:R-:W2:Y:S04]  /*fa50*/  SHFL.IDX PT, R3, R29, RZ, 0x181f ;  /* 0x00181fff1d037589 */ /* 0x000ea800000e0000 */
[----:B------:R-:W-:Y:S01]  /*fa60*/  SHFL.IDX PT, R33, R29, 0x3, 0x181f ;  /* 0x00781f001d217f89 */ /* 0x000fe200000e0000 */
[----:B0-----:R-:W-:-:S03]  /*fa70*/  IADD3 R12, P0, R14, R0, RZ ;  /* 0x000000000e0c7210 */ /* 0x001fc60007f1e0ff */
[----:B------:R-:W0:Y:S02]  /*fa80*/  SHFL.IDX PT, R14, R26, 0x1, 0x181f ;  /* 0x00381f001a0e7f89 */ /* 0x000e2400000e0000 */
[----:B--2---:R-:W-:Y:S02]  /*fa90*/  IMAD.X R13, RZ, RZ, R3, P0 ;  /* 0x000000ffff0d7224 */ /* 0x004fe400000e0603 */
        /* <DEDUP_REMOVED lines=11> */
.L_x_3522:
[----:B0--3--:R-:W-:-:S05]  /*fb50*/  IADD3 R2, P0, R14, R0, RZ ;  /* 0x000000000e027210 */ /* 0x009fca0007f1e0ff */
[----:B------:R-:W-:Y:S01]  /*fb60*/  IMAD.X R3, RZ, RZ, R33, P0 ;  /* 0x000000ffff037224 */ /* 0x000fe200000e0621 */
[----:B------:R-:W-:-:S04]  /*fb70*/  PLOP3.LUT P0, PT, PT, PT, PT, 0x80, 0x0 ;  /* 0x000000000000781c */ /* 0x000fc80003f0f070 */
[----:B------:R-:W-:Y:S01]  /*fb80*/  @!PT LDS RZ, [RZ] ;  /* 0x00000000fffff984 */ /* 0x000fe20000000800 */
[----:B------:R-:W-:Y:S01]  /*fb90*/  @!PT LDS RZ, [RZ] ;  /* 0x00000000fffff984 */ /* 0x000fe20000000800 */
[----:B------:R-:W-:Y:S01]  /*fba0*/  @!PT LDS RZ, [RZ] ;  /* 0x00000000fffff984 */ /* 0x000fe20000000800 */
[----:B------:R0:W-:Y:S01]  /*fbb0*/  LDGSTS.E.BYPASS.LTC128B.128 [R27+0x23c00], desc[UR36][R2.64], !P1 ;  /* 0x23c00000021b7fae */ /* 0x0001e2000c901d64 */
[----:B------:R-:W-:-:S08]  /*fbc0*/  NOP ;  /* 0x0000000000007918 */ /* 0x000fd00000000000 */
.L_x_3446:
        /* <DEDUP_REMOVED lines=10> */
.L_x_3447:
[----:B------:R2:W-:Y:S01]  /*fc70*/  SYNCS.ARRIVE.TRANS64.A1T0 RZ, [R10+URZ+0x38830], RZ ;  /* 0x038830ff0aff79a7 */ /* 0x0005e2000810003f */
[----:B------:R-:W-:Y:S05]  /*fc80*/  @!P2 BRA `(.L_x_3448) ;  /* 0x000000000004a947 */ /* 0x000fea0003800000 */
[----:B------:R-:W-:Y:S01]  /*fc90*/  BPT.TRAP 0x1 ;  /* 0x000000040000795c */ /* 0x000fe20000300000 */
.L_x_3448:
[----:B------:R-:W3:Y:S01]  /*fca0*/  SYNCS.PHASECHK.TRANS64.TRYWAIT P0, [R10+URZ+0x38860], R20 ;  /* 0x038860140a0075a7 */ /* 0x000ee2000800017f */
[----:B------:R-:W-:Y:S04]  /*fcb0*/  BSSY B1, `(.L_x_3449) ;  /* 0x0000002000017945 */ /* 0x000fe80003800000 */
[----:B---3--:R-:W-:Y:S05]  /*fcc0*/  @!P0 BRA `(.L_x_3450) ;  /* 0x0000002c00848947 */ /* 0x008fea0003800000 */
.L_x_3523:
[----:B------:R-:W-:Y:S05]  /*fcd0*/  BSYNC B1 ;  /* 0x0000000000017941 */ /* 0x000fea0003800000 */
.L_x_3449:
        /* <DEDUP_REMOVED lines=14> */
[----:B------:R-:W-:-:S03]  /*fdc0*/  ULDC.64 UR6, c[0x0][0x330] ;  /* 0x0000cc0000067ab9 */ /* 0x000fc60000000a00 */
[----:B------:R-:W-:Y:S01]  /*fdd0*/  UIMAD UR4, UR4, UR6, URZ ;  /* 0x00000006040472a4 */ /* 0x000fe2000f8e023f */
[----:B------:R-:W-:Y:S02]  /*fde0*/  IMAD.IADD R3, R3, 0x1, R7 ;  /* 0x0000000103037824 */ /* 0x000fe400078e0207 */
[----:B------:R-:W-:Y:S01]  /*fdf0*/  IMAD.U32 R5, RZ, RZ, UR6 ;  /* 0x00000006ff057e24 */ /* 0x000fe2000f8e00ff */
[----:B------:R-:W-:-:S03]  /*fe00*/  UIMAD UR4, UR39, UR7, UR4 ;  /* 0x00000007270472a4 */ /* 0x000fc6000f8e0204 */
[----:B------:R-:W-:Y:S01]  /*fe10*/  IMAD.WIDE.U32 R2, R5, UR39, R2 ;  /* 0x0000002705027c25 */ /* 0x000fe2000f8e0002 */
[----:B------:R-:W-:-:S04]  /*fe20*/  ULDC.64 UR6, c[0x0][0x318] ;  /* 0x0000c60000067ab9 */ /* 0x000fc80000000a00 */
[----:B------:R-:W-:Y:S01]  /*fe30*/  IADD3 R19, R3, UR4, RZ ;  /* 0x0000000403137c10 */ /* 0x000fe2000fffe0ff */
[----:B------:R-:W-:Y:S01]  /*fe40*/  UMOV UR4, 0xffffffff ;  /* 0xffffffff00047882 */ /* 0x000fe20000000000 */
[----:B------:R-:W-:-:S04]  /*fe50*/  LEA R18, P0, R2, UR6, 0x1 ;  /* 0x0000000602127c11 */ /* 0x000fc8000f8008ff */
        /* <DEDUP_REMOVED lines=22> */
[----:B------:R-:W-:Y:S04]  /*ffc0*/  LDGSTS.E.BYPASS.LTC128B.128 [R17+0x8400], desc[UR36][R6.64+0x200], !P4 ;  /* 0x0840020006117fae */ /* 0x000fe8000e101d64 */
[----:B------:R-:W0:Y:S01]  /*ffd0*/  SHFL.IDX PT, R14, R18, 0x2, 0x181f ;  /* 0x00581f00120e7f89 */ /* 0x000e2200000e0000 */
[----:B------:R-:W-:-:S03]  /*ffe0*/  IMAD.X R5, RZ, RZ, R5, P0 ;  /* 0x000000ffff057224 */ /* 0x000fc600000e0605 */
        /* <DEDUP_REMOVED lines=28> */
.L_x_3533:
[----:B------:R-:W-:Y:S02]  /*101b0*/  P2R R5, PR, RZ, 0x2 ;  /* 0x00000002ff057803 */ /* 0x000fe40000000000 */
[----:B------:R-:W-:Y:S02]  /*101c0*/  LOP3.LUT P1, RZ, R16, 0x200, RZ, 0xc0, !PT ;  /* 0x0000020010ff7812 */ /* 0x000fe4000782c0ff */
[----:B0-----:R-:W-:Y:S02]  /*101d0*/  IADD3 R2, P2, R14, R0, RZ ;  /* 0x000000000e027210 */ /* 0x001fe40007f5e0ff */
[----:B------:R-:W-:-:S03]  /*101e0*/  LOP3.LUT P6, RZ, R16, 0x10, RZ, 0xc0, !PT ;  /* 0x0000001010ff7812 */ /* 0x000fc600078cc0ff */
[----:B------:R-:W-:Y:S01]  /*101f0*/  IMAD.X R3, RZ, RZ, R19, P2 ;  /* 0x000000ffff037224 */ /* 0x000fe200010e0613 */
        /* <DEDUP_REMOVED lines=15> */
.L_x_3452:
        /* <DEDUP_REMOVED lines=10> */
.L_x_3453:
[----:B------:R-:W-:Y:S01]  /*10390*/  VIADD R8, R8, 0x1 ;  /* 0x0000000108087836 */ /* 0x000fe20000000000 */
[----:B------:R1:W-:Y:S01]  /*103a0*/  SYNCS.ARRIVE.TRANS64.A1T0 RZ, [R10+URZ+0x38850], RZ ;  /* 0x038850ff0aff79a7 */ /* 0x0003e2000810003f */
[----:B------:R-:W-:Y:S02]  /*103b0*/  VIADD R22, R22, 0xffffffff ;  /* 0xffffffff16167836 */ /* 0x000fe40000000000 */
[----:B------:R-:W-:Y:S01]  /*103c0*/  VIADD R9, R9, 0xffffffc0 ;  /* 0xffffffc009097836 */ /* 0x000fe20000000000 */
[----:B------:R-:W-:-:S04]  /*103d0*/  ISETP.NE.AND P0, PT, R8, 0x2, PT ;  /* 0x000000020800780c */ /* 0x000fc80003f05270 */
[----:B------:R-:W-:Y:S02]  /*103e0*/  SEL R8, R8, RZ, P0 ;  /* 0x000000ff08087207 */ /* 0x000fe40000000000 */
[----:B0-----:R-:W-:Y:S02]  /*103f0*/  SEL R2, RZ, 0x1, P0 ;  /* 0x00000001ff027807 */ /* 0x001fe40000000000 */
[----:B------:R-:W-:Y:S02]  /*10400*/  ISETP.GT.AND P0, PT, R22, UR45, PT ;  /* 0x0000002d16007c0c */ /* 0x000fe4000bf04270 */
[----:B------:R-:W-:-:S11]  /*10410*/  LOP3.LUT R21, R21, R2, RZ, 0x3c, !PT ;  /* 0x0000000215157212 */ /* 0x000fd600078e3cff */
[----:B-1----:R-:W-:Y:S05]  /*10420*/  @P0 BRA `(.L_x_3454) ;  /* 0xfffffff0008c0947 */ /* 0x002fea000383ffff */
.L_x_3439:
[----:B------:R-:W-:Y:S05]  /*10430*/  BSYNC B0 ;  /* 0x0000000000007941 */ /* 0x000fea0003800000 */
.L_x_3418:
[----:B------:R-:W0:Y:S01]  /*10440*/  S2R R3, SR_CgaCtaId ;  /* 0x0000000000037919 */ /* 0x000e220000008800 */
[----:B------:R-:W-:Y:S01]  /*10450*/  MOV R0, 0x400 ;  /* 0x0000040000007802 */ /* 0x000fe20000000f00 */
[----:B------:R-:W-:Y:S01]  /*10460*/  BSSY B0, `(.L_x_3455) ;  /* 0x0000005000007945 */ /* 0x000fe20003800000 */
[----:B------:R-:W-:Y:S02]  /*10470*/  SHF.L.U32 R4, R4, 0x1f, RZ ;  /* 0x0000001f04047819 */ /* 0x000fe400000006ff */
[----:B0-----:R-:W-:-:S04]  /*10480*/  LEA R5, R3, R0, 0x18 ;  /* 0x0000000003057211 */ /* 0x001fc800078ec0ff */
[----:B------:R-:W0:Y:S02]  /*10490*/  SYNCS.PHASECHK.TRANS64.TRYWAIT P0, [R5+URZ+0x38820], R4 ;  /* 0x03882004050075a7 */ /* 0x000e24000800017f */
[----:B0-----:R-:W-:Y:S05]  /*104a0*/  @!P0 BRA `(.L_x_3456) ;  /* 0x0000002c00648947 */ /* 0x001fea0003800000 */
.L_x_3534:
[----:B------:R-:W-:Y:S05]  /*104b0*/  BSYNC B0 ;  /* 0x0000000000007941 */ /* 0x000fea0003800000 */
.L_x_3455:
[----:B------:R-:W-:-:S03]  /*104c0*/  UMOV UR4, 0xffffffff ;  /* 0xffffffff00047882 */ /* 0x000fc60000000000 */
[----:B------:R-:W-:Y:S05]  /*104d0*/  BRA.DIV UR4, `(.L_x_3457) ;  /* 0x0000002e046c7947 */ /* 0x000fea000b800000 */
[----:B------:R-:W1:Y:S02]  /*104e0*/  S2R R0, SR_TID.X ;  /* 0x0000000000007919 */ /* 0x000e640000002100 */
[----:B-1----:R-:W-:-:S04]  /*104f0*/  SHF.R.U32.HI R0, RZ, 0x5, R0 ;  /* 0x00000005ff007819 */ /* 0x002fc80000011600 */
[----:B------:R-:W-:-:S05]  /*10500*/  LOP3.LUT R0, R0, 0x3, RZ, 0xc0, !PT ;  /* 0x0000000300007812 */ /* 0x000fca00078ec0ff */
[----:B------:R1:W3:Y:S02]  /*10510*/  SHFL.IDX PT, R14, R0, RZ, 0x1f ;  /* 0x00001fff000e7589 */ /* 0x0002e400000e0000 */
.L_x_3537:
[----:B---3--:R-:W-:-:S13]  /*10520*/  ISETP.NE.AND P0, PT, R14, RZ, PT ;  /* 0x000000ff0e00720c */ /* 0x008fda0003f05270 */
[----:B------:R-:W-:Y:S05]  /*10530*/  @P0 BRA `(.L_x_3378) ;  /* 0x0000000000900947 */ /* 0x000fea0003800000 */
[----:B------:R-:W-:-:S03]  /*10540*/  UMOV UR4, 0xffffffff ;  /* 0xffffffff00047882 */ /* 0x000fc60000000000 */
[----:B------:R-:W-:Y:S05]  /*10550*/  BRA.DIV UR4, `(.L_x_3458) ;  /* 0x0000002e04807947 */ /* 0x000fea000b800000 */
[----:B------:R-:W-:-:S13]  /*10560*/  ELECT P6, URZ, PT ;  /* 0x00000000003f782f */ /* 0x000fda00038c0000 */
.L_x_3540:
[----:B------:R-:W-:Y:S05]  /*10570*/  @!P6 BRA `(.L_x_3378) ;  /* 0x000000000080e947 */ /* 0x000fea0003800000 */
[----:B-1----:R-:W3:Y:S02]  /*10580*/  LDL R0, [R1] ;  /* 0x0000000001007983 */ /* 0x002ee40000100800 */
[----:B---3--:R-:W-:-:S13]  /*10590*/  R2UR UR4, R0 ;  /* 0x00000000000472ca */ /* 0x008fda00000e0000 */
[----:B------:R-:W-:-:S06]  /*105a0*/  ULOP3.LUT UR4, UR4, 0x2, URZ, 0xfc, !UPT ;  /* 0x0000000204047892 */ /* 0x000fcc000f8efc3f */
[----:B------:R-:W-:-:S05]  /*105b0*/  IMAD.U32 R0, RZ, RZ, UR4 ;  /* 0x00000004ff007e24 */ /* 0x000fca000f8e00ff */
[----:B------:R-:W-:-:S13]  /*105c0*/  ISETP.NE.AND P0, PT, R0, 0x3, PT ;  /* 0x000000030000780c */ /* 0x000fda0003f05270 */
[----:B------:R-:W-:Y:S05]  /*105d0*/  @!P0 BRA `(.L_x_3459) ;  /* 0x0000000000048947 */ /* 0x000fea0003800000 */
[----:B------:R-:W-:Y:S01]  /*105e0*/  BPT.TRAP 0x1 ;  /* 0x000000040000795c */ /* 0x000fe20000300000 */
.L_x_3459:
[C---:B------:R-:W-:Y:S01]  /*105f0*/  IMAD R3, R8.reuse, 0x8, R5 ;  /* 0x0000000808037824 */ /* 0x040fe200078e0205 */
[----:B------:R-:W-:Y:S01]  /*10600*/  SHF.L.U32 R2, R21, 0x1f, RZ ;  /* 0x0000001f15027819 */ /* 0x000fe200000006ff */
[----:B------:R-:W-:-:S03]  /*10610*/  VIADD R8, R8, 0x1 ;  /* 0x0000000108087836 */ /* 0x000fc60000000000 */
[----:B------:R-:W1:Y:S02]  /*10620*/  SYNCS.PHASECHK.TRANS64.TRYWAIT P1, [R3+URZ+0x38840], R2 ;  /* 0x03884002030075a7 */ /* 0x000e64000802017f */
[----:B------:R-:W-:-:S04]  /*10630*/  ISETP.NE.AND P2, PT, R8, 0x2, PT ;  /* 0x000000020800780c */ /* 0x000fc80003f45270 */
[----:B------:R-:W-:Y:S01]  /*10640*/  SEL R0, RZ, 0x1, P2 ;  /* 0x00000001ff007807 */ /* 0x000fe20001000000 */
[----:B-1----:R-:W-:Y:S08]  /*10650*/  @!P1 BRA `(.L_x_3460) ;  /* 0x0000002c00609947 */ /* 0x002ff00003800000 */
.L_x_3541:
[----:B------:R-:W-:Y:S02]  /*10660*/  SEL R8, R8, RZ, P2 ;  /* 0x000000ff08087207 */ /* 0x000fe40001000000 */
[----:B------:R-:W-:Y:S01]  /*10670*/  LOP3.LUT R0, R21, R0, RZ, 0x3c, !PT ;  /* 0x0000000015007212 */ /* 0x000fe200078e3cff */
[----:B------:R-:W-:Y:S06]  /*10680*/  @!P0 BRA `(.L_x_3461) ;  /* 0x0000000000048947 */ /* 0x000fec0003800000 */
[----:B------:R-:W-:Y:S01]  /*10690*/  BPT.TRAP 0x1 ;  /* 0x000000040000795c */ /* 0x000fe20000300000 */
.L_x_3461:
[----:B0-----:R-:W-:Y:S01]  /*106a0*/  IMAD R5, R8, 0x8, R5 ;  /* 0x0000000808057824 */ /* 0x001fe200078e0205 */
[----:B------:R-:W-:-:S04]  /*106b0*/  SHF.L.U32 R0, R0, 0x1f, RZ ;  /* 0x0000001f00007819 */ /* 0x000fc800000006ff */
[----:B------:R-:W0:Y:S02]  /*106c0*/  SYNCS.PHASECHK.TRANS64.TRYWAIT P1, [R5+URZ+0x38840], R0 ;  /* 0x03884000050075a7 */ /* 0x000e24000802017f */
[----:B0-----:R-:W-:Y:S05]  /*106d0*/  @!P1 BRA `(.L_x_3462) ;  /* 0x0000002c00549947 */ /* 0x001fea0003800000 */
.L_x_3542:
[----:B------:R-:W-:Y:S05]  /*106e0*/  @!P0 BRA `(.L_x_3463) ;  /* 0x0000000000048947 */ /* 0x000fea0003800000 */
[----:B------:R-:W-:Y:S01]  /*106f0*/  BPT.TRAP 0x1 ;  /* 0x000000040000795c */ /* 0x000fe20000300000 */
.L_x_3463:
[----:B------:R-:W3:Y:S02]  /*10700*/  SYNCS.PHASECHK.TRANS64.TRYWAIT P1, [R3+URZ+0x38860], R2 ;  /* 0x03886002030075a7 */ /* 0x000ee4000802017f */
[----:B---3--:R-:W-:Y:S05]  /*10710*/  @!P1 BRA `(.L_x_3464) ;  /* 0x0000002c00589947 */ /* 0x008fea0003800000 */
.L_x_3543:
[----:B------:R-:W-:Y:S05]  /*10720*/  @!P0 BRA `(.L_x_3465) ;  /* 0x0000000000048947 */ /* 0x000fea0003800000 */
[----:B------:R-:W-:Y:S01]  /*10730*/  BPT.TRAP 0x1 ;  /* 0x000000040000795c */ /* 0x000fe20000300000 */
.L_x_3465:
[----:B----4-:R4:W0:Y:S02]  /*10740*/  SYNCS.PHASECHK.TRANS64.TRYWAIT P0, [R5+URZ+0x38860], R0 ;  /* 0x03886000050075a7 */ /* 0x010824000800017f */
[----:B0-----:R-:W-:Y:S05]  /*10750*/  @!P0 NANOSLEEP.SYNCS 0x989680 ;  /* 0x009896800000895d */ /* 0x001fea0003900000 */
[----:B------:R-:W0:Y:S02]  /*10760*/  @!P0 SYNCS.PHASECHK.TRANS64 P0, [R5+URZ+0x38860], R0 ;  /* 0x03886000050085a7 */ /* 0x000e24000800007f */
[----:B0-----:R-:W-:Y:S05]  /*10770*/  @!P0 BRA `(.L_x_3465) ;  /* 0xfffffffc00f08947 */ /* 0x001fea000383ffff */
.L_x_3378:
[----:B------:R-:W-:Y:S05]  /*10780*/  BSYNC B6 ;  /* 0x0000000000067941 */ /* 0x000fea0003800000 */
.L_x_3375:
[----:B------:R-:W-:Y:S05]  /*10790*/  EXIT ;  /* 0x000000000000794d */ /* 0x000fea0003800000 */
.L_x_3388:
[----:B0-----:R0:W1:Y:S02]  /*107a0*/  SYNCS.PHASECHK.TRANS64.TRYWAIT P0, [R2+URZ+0x38800], R5 ;  /* 0x03880005020075a7 */ /* 0x001064000800017f */
[----:B-1----:R-:W-:Y:S05]  /*107b0*/  @!P0 NANOSLEEP.SYNCS 0x989680 ;  /* 0x009896800000895d */ /* 0x002fea0003900000 */
[----:B------:R-:W1:Y:S02]  /*107c0*/  @!P0 SYNCS.PHASECHK.TRANS64 P0, [R2+URZ+0x38800], R5 ;  /* 0x03880005020085a7 */ /* 0x000e64000800007f */
[----:B-1----:R-:W-:Y:S05]  /*107d0*/  @!P0 BRA `(.L_x_3388) ;  /* 0xfffffffc00f08947 */ /* 0x002fea000383ffff */
[----:B------:R-:W-:Y:S05]  /*107e0*/  BRA `(.L_x_3466) ;  /* 0xffffff2800f87947 */ /* 0x000fea000383ffff */
.L_x_3392:
[----:B--2---:R2:W3:Y:S02]  /*107f0*/  SYNCS.PHASECHK.TRANS64.TRYWAIT P1, [R2+URZ+0x38830], R5 ;  /* 0x03883005020075a7 */ /* 0x0044e4000802017f */
[----:B---3--:R-:W-:Y:S05]  /*10800*/  @!P1 NANOSLEEP.SYNCS 0x989680 ;  /* 0x009896800000995d */ /* 0x008fea0003900000 */
[----:B------:R-:W3:Y:S02]  /*10810*/  @!P1 SYNCS.PHASECHK.TRANS64 P1, [R2+URZ+0x38830], R5 ;  /* 0x03883005020095a7 */ /* 0x000ee4000802007f */
[----:B---3--:R-:W-:Y:S05]  /*10820*/  @!P1 BRA `(.L_x_3392) ;  /* 0xfffffffc00f09947 */ /* 0x008fea000383ffff */
[----:B------:R-:W-:Y:S05]  /*10830*/  BRA `(.L_x_3391) ;  /* 0xffffff2c00447947 */ /* 0x000fea000383ffff */
.L_x_3393:
[----:B---3--:R3:W4:Y:S02]  /*10840*/  SYNCS.PHASECHK.TRANS64.TRYWAIT P1, [R2+URZ+0x38810], R5 ;  /* 0x03881005020075a7 */ /* 0x008724000802017f */
[----:B----4-:R-:W-:Y:S05]  /*10850*/  @!P1 NANOSLEEP.SYNCS 0x989680 ;  /* 0x009896800000995d */ /* 0x010fea0003900000 */
[----:B------:R-:W4:Y:S02]  /*10860*/  @!P1 SYNCS.PHASECHK.TRANS64 P1, [R2+URZ+0x38810], R5 ;  /* 0x03881005020095a7 */ /* 0x000f24000802007f */
[----:B----4-:R-:W-:Y:S05]  /*10870*/  @!P1 BRA `(.L_x_3393) ;  /* 0xfffffffc00f09947 */ /* 0x010fea000383ffff */
[----:B------:R-:W-:Y:S05]  /*10880*/  BRA `(.L_x_3467) ;  /* 0xffffff3000347947 */ /* 0x000fea000383ffff */
.L_x_3397:
[----:B------:R0:W0:Y:S02]  /*10890*/  SYNCS.PHASECHK.TRANS64.TRYWAIT P1, [R2+URZ+0x38850], R5 ;  /* 0x03885005020075a7 */ /* 0x000024000802017f */
[----:B0-----:R-:W-:Y:S05]  /*108a0*/  @!P1 NANOSLEEP.SYNCS 0x989680 ;  /* 0x009896800000995d */ /* 0x001fea0003900000 */
[----:B------:R-:W0:Y:S02]  /*108b0*/  @!P1 SYNCS.PHASECHK.TRANS64 P1, [R2+URZ+0x38850], R5 ;  /* 0x03885005020095a7 */ /* 0x000e24000802007f */
[----:B0-----:R-:W-:Y:S05]  /*108c0*/  @!P1 BRA `(.L_x_3397) ;  /* 0xfffffffc00f09947 */ /* 0x001fea000383ffff */
[----:B------:R-:W-:Y:S05]  /*108d0*/  BRA `(.L_x_3396) ;  /* 0xffffff3000607947 */ /* 0x000fea000383ffff */
.L_x_3404:
[----:B-1----:R1:W2:Y:S02]  /*108e0*/  SYNCS.PHASECHK.TRANS64.TRYWAIT P2, [R196+URZ+0x38830], R201 ;  /* 0x038830c9c40075a7 */ /* 0x0022a4000804017f */
[----:B--2---:R-:W-:Y:S05]  /*108f0*/  @!P2 NANOSLEEP.SYNCS 0x989680 ;  /* 0x009896800000a95d */ /* 0x004fea0003900000 */
[----:B------:R-:W2:Y:S02]  /*10900*/  @!P2 SYNCS.PHASECHK.TRANS64 P2, [R196+URZ+0x38830], R201 ;  /* 0x038830c9c400a5a7 */ /* 0x000ea4000804007f */
[----:B--2---:R-:W-:Y:S05]  /*10910*/  @!P2 BRA `(.L_x_3404) ;  /* 0xfffffffc00f0a947 */ /* 0x004fea000383ffff */
[----:B------:R-:W-:Y:S05]  /*10920*/  BRA `(.L_x_3403) ;  /* 0xffffff5800907947 */ /* 0x000fea000383ffff */
.L_x_3408:
[----:B---3--:R3:W4:Y:S02]  /*10930*/  SYNCS.PHASECHK.TRANS64.TRYWAIT P2, [R196+URZ+0x38850], R201 ;  /* 0x038850c9c40075a7 */ /* 0x008724000804017f */
[----:B----4-:R-:W-:Y:S05]  /*10940*/  @!P2 NANOSLEEP.SYNCS 0x989680 ;  /* 0x009896800000a95d */ /* 0x010fea0003900000 */
[----:B------:R-:W4:Y:S02]  /*10950*/  @!P2 SYNCS.PHASECHK.TRANS64 P2, [R196+URZ+0x38850], R201 ;  /* 0x038850c9c400a5a7 */ /* 0x000f24000804007f */
[----:B----4-:R-:W-:Y:S05]  /*10960*/  @!P2 BRA `(.L_x_3408) ;  /* 0xfffffffc00f0a947 */ /* 0x010fea000383ffff */
[----:B------:R-:W-:Y:S05]  /*10970*/  BRA `(.L_x_3407) ;  /* 0xffffff5c005c7947 */ /* 0x000fea000383ffff */
.L_x_3423:
[----:B------:R-:W-:Y:S02]  /*10980*/  IMAD.MOV.U32 R13, RZ, RZ, R17 ;  /* 0x000000ffff0d7224 */ /* 0x000fe400078e0011 */
[----:B------:R-:W-:Y:S02]  /*10990*/  IMAD.MOV.U32 R12, RZ, RZ, RZ ;  /* 0x000000ffff0c7224 */ /* 0x000fe400078e00ff */
[----:B------:R-:W-:Y:S02]  /*109a0*/  IMAD.MOV.U32 R11, RZ, RZ, 0x1f ;  /* 0x0000001fff0b7424 */ /* 0x000fe400078e00ff */
[----:B------:R-:W-:-:S07]  /*109b0*/  IMAD.MOV.U32 R15, RZ, RZ, -0x1 ;  /* 0xffffffffff0f7424 */ /* 0x000fce00078e00ff */
[----:B------:R-:W-:Y:S05]  /*109c0*/  WARPSYNC.COLLECTIVE R15, `(.L_x_3468) ;  /* 0x000000000f087348 */ /* 0x000fea0003c00000 */
[----:B------:R0:W1:Y:S02]  /*109d0*/  SHFL.IDX P6, R14, R13, R12, R11 ;  /* 0x0000000c0d0e7389 */ /* 0x00006400000c000b */
[----:B01----:R-:W-:Y:S01]  /*109e0*/  ENDCOLLECTIVE ;  /* 0x000000000000791b */ /* 0x003fe20003800000 */
.L_x_3468:
[----:B------:R-:W-:Y:S05]  /*109f0*/  BRA `(.L_x_3469) ;  /* 0xffffffc400d07947 */ /* 0x000fea000383ffff */
.L_x_3425:
[----:B0-----:R-:W-:-:S04]  /*10a00*/  MOV R3, UR42 ;  /* 0x0000002a00037c02 */ /* 0x001fc80008000f00 */
[----:B------:R0:W1:Y:S03]  /*10a10*/  SYNCS.PHASECHK.TRANS64.TRYWAIT P0, [R3+URZ+0x38840], R0 ;  /* 0x03884000030075a7 */ /* 0x000066000800017f */
[----:B-1----:R-:W-:Y:S05]  /*10a20*/  @!P0 NANOSLEEP.SYNCS 0x989680 ;  /* 0x009896800000895d */ /* 0x002fea0003900000 */
[----:B------:R-:W1:Y:S02]  /*10a30*/  @!P0 SYNCS.PHASECHK.TRANS64 P0, [R3+URZ+0x38840], R0 ;  /* 0x03884000030085a7 */ /* 0x000e64000800007f */
[----:B-1----:R-:W-:Y:S05]  /*10a40*/  @!P0 BRA `(.L_x_3425) ;  /* 0xfffffffc00ec8947 */ /* 0x002fea000383ffff */
[----:B------:R-:W-:Y:S05]  /*10a50*/  BRA `(.L_x_3470) ;  /* 0xffffffc800087947 */ /* 0x000fea000383ffff */
.L_x_3426:
        /* <DEDUP_REMOVED lines=8> */
.L_x_3472:
[----:B------:R-:W-:Y:S05]  /*10ae0*/  BSYNC B0 ;  /* 0x0000000000007941 */ /* 0x000fea0003800000 */
.L_x_3471:
        /* <DEDUP_REMOVED lines=9> */
.L_x_3473:
[----:B------:R-:W-:Y:S02]  /*10b80*/  IMAD.MOV.U32 R13, RZ, RZ, R4 ;  /* 0x000000ffff0d7224 */ /* 0x000fe400078e0004 */
[----:B------:R-:W-:Y:S01]  /*10b90*/  IMAD.MOV.U32 R12, RZ, RZ, 0x1 ;  /* 0x00000001ff0c7424 */ /* 0x000fe200078e00ff */
[----:B------:R-:W-:-:S05]  /*10ba0*/  @P0 LEA R14, P1, R22, R14, 0x1 ;  /* 0x0000000e160e0211 */ /* 0x000fca00078208ff */
[----:B------:R-:W-:Y:S02]  /*10bb0*/  @P0 IMAD.X R3, RZ, RZ, R2, P1 ;  /* 0x000000ffff030224 */ /* 0x000fe400008e0602 */
[----:B------:R-:W-:-:S07]  /*10bc0*/  @P0 IMAD.MOV.U32 R2, RZ, RZ, R14 ;  /* 0x000000ffff020224 */ /* 0x000fce00078e000e */
[----:B------:R-:W-:Y:S05]  /*10bd0*/  WARPSYNC.COLLECTIVE R15, `(.L_x_3474) ;  /* 0x000000000f087348 */ /* 0x000fea0003c00000 */
[----:B------:R0:W1:Y:S02]  /*10be0*/  SHFL.IDX P6, R14, R13, R12, R11 ;  /* 0x0000000c0d0e7389 */ /* 0x00006400000c000b */
[----:B01----:R-:W-:Y:S01]  /*10bf0*/  ENDCOLLECTIVE ;  /* 0x000000000000791b */ /* 0x003fe20003800000 */
.L_x_3474:
[----:B------:R-:W-:Y:S01]  /*10c00*/  @!PT LDS RZ, [RZ] ;  /* 0x00000000fffff984 */ /* 0x000fe20000000800 */
[----:B------:R-:W-:Y:S01]  /*10c10*/  @!PT LDS RZ, [RZ] ;  /* 0x00000000fffff984 */ /* 0x000fe20000000800 */
[----:B------:R-:W-:Y:S01]  /*10c20*/  @!PT LDS RZ, [RZ] ;  /* 0x00000000fffff984 */ /* 0x000fe20000000800 */
[----:B------:R0:W-:Y:S01]  /*10c30*/  @P0 LDGSTS.E.BYPASS.LTC128B.128 [R7+0x22400], desc[UR36][R2.64], !P2 ;  /* 0x2240000002070fae */ /* 0x0001e2000d101d64 */
[----:B------:R-:W-:Y:S01]  /*10c40*/  ISETP.GE.AND P0, PT, R18, 0x11, PT ;  /* 0x000000111200780c */ /* 0x000fe20003f06270 */
[----:B------:R-:W-:-:S12]  /*10c50*/  IMAD.MOV.U32 R13, RZ, RZ, R0 ;  /* 0x000000ffff0d7224 */ /* 0x000fd800078e0000 */
[----:B------:R-:W-:Y:S01]  /*10c60*/  @P0 LEA R9, R24, UR42, 0x1 ;  /* 0x0000002a18090c11 */ /* 0x000fe2000f8e08ff */
[----:B0-----:R-:W-:-:S07]  /*10c70*/  IMAD.MOV.U32 R5, RZ, RZ, R14 ;  /* 0x000000ffff057224 */ /* 0x001fce00078e000e */
[----:B------:R-:W-:Y:S05]  /*10c80*/  WARPSYNC.COLLECTIVE R15, `(.L_x_3475) ;  /* 0x000000000f087348 */ /* 0x000fea0003c00000 */
[----:B------:R0:W1:Y:S02]  /*10c90*/  SHFL.IDX P6, R14, R13, R12, R11 ;  /* 0x0000000c0d0e7389 */ /* 0x00006400000c000b */
[----:B01----:R-:W-:Y:S01]  /*10ca0*/  ENDCOLLECTIVE ;  /* 0x000000000000791b */ /* 0x003fe20003800000 */
.L_x_3475:
[----:B------:R-:W-:Y:S01]  /*10cb0*/  MOV R13, R4 ;  /* 0x00000004000d7202 */ /* 0x000fe20000000f00 */
[----:B------:R-:W-:Y:S01]  /*10cc0*/  IMAD.MOV.U32 R12, RZ, RZ, 0x2 ;  /* 0x00000002ff0c7424 */ /* 0x000fe200078e00ff */
[----:B------:R-:W-:-:S13]  /*10cd0*/  @P0 LEA R2, P1, R22, R14, 0x1 ;  /* 0x0000000e16020211 */ /* 0x000fda00078208ff */
[----:B------:R-:W-:Y:S05]  /*10ce0*/  WARPSYNC.COLLECTIVE R15, `(.L_x_3476) ;  /* 0x000000000f087348 */ /* 0x000fea0003c00000 */
[----:B------:R0:W1:Y:S02]  /*10cf0*/  SHFL.IDX P6, R14, R13, R12, R11 ;  /* 0x0000000c0d0e7389 */ /* 0x00006400000c000b */
[----:B01----:R-:W-:Y:S01]  /*10d00*/  ENDCOLLECTIVE ;  /* 0x000000000000791b */ /* 0x003fe20003800000 */
.L_x_3476:
[----:B------:R-:W-:-:S05]  /*10d10*/  @P0 IMAD.X R3, RZ, RZ, R5, P1 ;  /* 0x000000ffff030224 */ /* 0x000fca00008e0605 */
[----:B------:R-:W-:Y:S01]  /*10d20*/  @!PT LDS RZ, [RZ] ;  /* 0x00000000fffff984 */ /* 0x000fe20000000800 */
[----:B------:R-:W-:Y:S01]  /*10d30*/  @!PT LDS RZ, [RZ] ;  /* 0x00000000fffff984 */ /* 0x000fe20000000800 */
[----:B------:R-:W-:Y:S01]  /*10d40*/  @!PT LDS RZ, [RZ] ;  /* 0x00000000fffff984 */ /* 0x000fe20000000800 */
[----:B------:R0:W-:Y:S01]  /*10d50*/  @P0 LDGSTS.E.BYPASS.LTC128B.128 [R9+0x22c00], desc[UR36][R2.64], !P2 ;  /* 0x22c0000002090fae */ /* 0x0001e2000d101d64 */
[----:B------:R-:W-:Y:S01]  /*10d60*/  ISETP.GE.AND P0, PT, R18, 0x21, PT ;  /* 0x000000211200780c */ /* 0x000fe20003f06270 */
[----:B------:R-:W-:Y:S02]  /*10d70*/  IMAD.MOV.U32 R13, RZ, RZ, R0 ;  /* 0x000000ffff0d7224 */ /* 0x000fe400078e0000 */
[----:B------:R-:W-:-:S10]  /*10d80*/  IMAD.MOV.U32 R5, RZ, RZ, R14 ;  /* 0x000000ffff057224 */ /* 0x000fd400078e000e */
[----:B0-----:R-:W-:Y:S05]  /*10d90*/  WARPSYNC.COLLECTIVE R15, `(.L_x_3477) ;  /* 0x000000000f087348 */ /* 0x001fea0003c00000 */
[----:B------:R1:W2:Y:S02]  /*10da0*/  SHFL.IDX P6, R14, R13, R12, R11 ;  /* 0x0000000c0d0e7389 */ /* 0x0002a400000c000b */
[----:B012---:R-:W-:Y:S01]  /*10db0*/  ENDCOLLECTIVE ;  /* 0x000000000000791b */ /* 0x007fe20003800000 */
.L_x_3477:
[----:B------:R-:W-:Y:S02]  /*10dc0*/  IMAD.MOV.U32 R13, RZ, RZ, R4 ;  /* 0x000000ffff0d7224 */ /* 0x000fe400078e0004 */
[----:B------:R-:W-:Y:S01]  /*10dd0*/  IMAD.MOV.U32 R12, RZ, RZ, 0x3 ;  /* 0x00000003ff0c7424 */ /* 0x000fe200078e00ff */
[----:B------:R-:W-:-:S13]  /*10de0*/  @P0 LEA R2, P1, R22, R14, 0x1 ;  /* 0x0000000e16020211 */ /* 0x000fda00078208ff */
[----:B------:R-:W-:Y:S05]  /*10df0*/  WARPSYNC.COLLECTIVE R15, `(.L_x_3478) ;  /* 0x000000000f087348 */ /* 0x000fea0003c00000 */
[----:B------:R0:W1:Y:S02]  /*10e00*/  SHFL.IDX P6, R14, R13, R12, R11 ;  /* 0x0000000c0d0e7389 */ /* 0x00006400000c000b */
[----:B01----:R-:W-:Y:S01]  /*10e10*/  ENDCOLLECTIVE ;  /* 0x000000000000791b */ /* 0x003fe20003800000 */
.L_x_3478:
[----:B------:R-:W-:Y:S01]  /*10e20*/  @P0 IMAD.X R3, RZ, RZ, R5, P1 ;  /* 0x000000ffff030224 */ /* 0x000fe200008e0605 */
[----:B------:R-:W-:-:S05]  /*10e30*/  @P0 LEA R5, R24, UR42, 0x1 ;  /* 0x0000002a18050c11 */ /* 0x000fca000f8e08ff */
        /* <DEDUP_REMOVED lines=9> */
.L_x_3479:
[----:B------:R-:W-:Y:S05]  /*10ed0*/  BRA `(.L_x_3480) ;  /* 0xffffffc400d07947 */ /* 0x000fea000383ffff */
.L_x_3429:
[----:B------:R-:W-:Y:S01]  /*10ee0*/  IMAD.MOV.U32 R13, RZ, RZ, R4 ;  /* 0x000000ffff0d7224 */ /* 0x000fe200078e0004 */
[----:B------:R-:W-:Y:S01]  /*10ef0*/  LOP3.LUT R16, R16, 0xfffffeff, RZ, 0xc0, !PT ;  /* 0xfffffeff10107812 */ /* 0x000fe200078ec0ff */
[----:B------:R-:W-:Y:S02]  /*10f00*/  IMAD.MOV.U32 R12, RZ, RZ, RZ ;  /* 0x000000ffff0c7224 */ /* 0x000fe400078e00ff */
[----:B------:R-:W-:Y:S02]  /*10f10*/  IMAD.MOV.U32 R11, RZ, RZ, 0x181f ;  /* 0x0000181fff0b7424 */ /* 0x000fe400078e00ff */
[----:B------:R-:W-:Y:S02]  /*10f20*/  IMAD.MOV.U32 R15, RZ, RZ, -0x1 ;  /* 0xffffffffff0f7424 */ /* 0x000fe400078e00ff */
[----:B------:R-:W-:-:S07]  /*10f30*/  IMAD R6, R20, 0x40, R21 ;  /* 0x0000004014067824 */ /* 0x000fce00078e0215 */
[----:B------:R-:W-:Y:S05]  /*10f40*/  WARPSYNC.COLLECTIVE R15, `(.L_x_3481) ;  /* 0x000000000f087348 */ /* 0x000fea0003c00000 */
[----:B------:R0:W1:Y:S02]  /*10f50*/  SHFL.IDX P6, R14, R13, R12, R11 ;  /* 0x0000000c0d0e7389 */ /* 0x00006400000c000b */
[----:B01----:R-:W-:Y:S01]  /*10f60*/  ENDCOLLECTIVE ;  /* 0x000000000000791b */ /* 0x003fe20003800000 */
.L_x_3481:
[----:B------:R-:W-:Y:S01]  /*10f70*/  IADD3 R10, R6, 0x10, RZ ;  /* 0x00000010060a7810 */ /* 0x000fe20007ffe0ff */
[----:B------:R-:W-:Y:S02]  /*10f80*/  IMAD.MOV.U32 R13, RZ, RZ, R0 ;  /* 0x000000ffff0d7224 */ /* 0x000fe400078e0000 */
[----:B------:R-:W-:-:S07]  /*10f90*/  IMAD.MOV.U32 R2, RZ, RZ, R14 ;  /* 0x000000ffff027224 */ /* 0x000fce00078e000e */
[----:B------:R-:W-:Y:S05]  /*10fa0*/  WARPSYNC.COLLECTIVE R15, `(.L_x_3482) ;  /* 0x000000000f087348 */ /* 0x000fea0003c00000 */
[----:B------:R0:W1:Y:S02]  /*10fb0*/  SHFL.IDX P6, R14, R13, R12, R11 ;  /* 0x0000000c0d0e7389 */ /* 0x00006400000c000b */
[----:B01----:R-:W-:Y:S01]  /*10fc0*/  ENDCOLLECTIVE ;  /* 0x000000000000791b */ /* 0x003fe20003800000 */
.L_x_3482:
[----:B------:R-:W-:Y:S02]  /*10fd0*/  ULDC UR4, c[0x0][0x288] ;  /* 0x0000a20000047ab9 */ /* 0x000fe40000000800 */
[----:B------:R-:W-:-:S05]  /*10fe0*/  IMAD R5, R8, UR4, RZ ;  /* 0x0000000408057c24 */ /* 0x000fca000f8e02ff */
[----:B------:R-:W-:Y:S01]  /*10ff0*/  ISETP.GE.AND P2, PT, R6, R5, PT ;  /* 0x000000050600720c */ /* 0x000fe20003f46270 */
[----:B------:R-:W-:Y:S02]  /*11000*/  IMAD.MOV.U32 R13, RZ, RZ, R4 ;  /* 0x000000ffff0d7224 */ /* 0x000fe400078e0004 */
[----:B------:R-:W-:-:S10]  /*11010*/  IMAD.MOV.U32 R12, RZ, RZ, 0x1 ;  /* 0x00000001ff0c7424 */ /* 0x000fd400078e00ff */
[----:B------:R-:W-:Y:S02]  /*11020*/  @!P2 LEA R8, R24, UR42, 0x1 ;  /* 0x0000002a1808ac11 */ /* 0x000fe4000f8e08ff */
[----:B------:R-:W-:Y:S02]  /*11030*/  @P2 LOP3.LUT R16, R16, 0x100, RZ, 0xfc, !PT ;  /* 0x0000010010102812 */ /* 0x000fe400078efcff */
[----:B------:R-:W-:-:S13]  /*11040*/  @!P2 LEA R3, P1, R22, R14, 0x1 ;  /* 0x0000000e1603a211 */ /* 0x000fda00078208ff */
[----:B------:R-:W-:Y:S05]  /*11050*/  WARPSYNC.COLLECTIVE R15, `(.L_x_3483) ;  /* 0x000000000f087348 */ /* 0x000fea0003c00000 */
[----:B------:R0:W1:Y:S02]  /*11060*/  SHFL.IDX P6, R14, R13, R12, R11 ;  /* 0x0000000c0d0e7389 */ /* 0x00006400000c000b */
[----:B01----:R-:W-:Y:S01]  /*11070*/  ENDCOLLECTIVE ;  /* 0x000000000000791b */ /* 0x003fe20003800000 */
.L_x_3483:
[----:B------:R-:W-:Y:S01]  /*11080*/  LOP3.LUT R16, R16, 0xffffff7f, RZ, 0xc0, !PT ;  /* 0xffffff7f10107812 */ /* 0x000fe200078ec0ff */
[----:B------:R-:W-:-:S05]  /*11090*/  @!P2 IMAD.X R2, RZ, RZ, R2, P1 ;  /* 0x000000ffff02a224 */ /* 0x000fca00008e0602 */
[----:B------:R-:W-:-:S04]  /*110a0*/  @!P2 LOP3.LUT R3, R3, R2, RZ, 0x3c, !PT ;  /* 0x000000020303a212 */ /* 0x000fc800078e3cff */
[----:B------:R-:W-:Y:S01]  /*110b0*/  @!P2 LOP3.LUT R2, R3, R2, RZ, 0x3c, !PT ;  /* 0x000000020302a212 */ /* 0x000fe200078e3cff */
[----:B------:R-:W-:-:S03]  /*110c0*/  IMAD.MOV.U32 R13, RZ, RZ, R0 ;  /* 0x000000ffff0d7224 */ /* 0x000fc600078e0000 */
[----:B------:R-:W-:-:S05]  /*110d0*/  @!P2 LOP3.LUT R3, R3, R2, RZ, 0x3c, !PT ;  /* 0x000000020303a212 */ /* 0x000fca00078e3cff */
[----:B------:R-:W-:Y:S01]  /*110e0*/  @!PT LDS RZ, [RZ] ;  /* 0x00000000fffff984 */ /* 0x000fe20000000800 */
[----:B------:R-:W-:Y:S01]  /*110f0*/  @!PT LDS RZ, [RZ] ;  /* 0x00000000fffff984 */ /* 0x000fe20000000800 */
[----:B------:R-:W-:Y:S01]  /*11100*/  @!PT LDS RZ, [RZ] ;  /* 0x00000000fffff984 */ /* 0x000fe20000000800 */
[----:B------:R0:W-:Y:S01]  /*11110*/  @!P2 LDGSTS.E.BYPASS.LTC128B.128 [R8+0x20400], desc[UR36][R2.64], !P0 ;  /* 0x204000000208afae */ /* 0x0001e2000c101d64 */
[----:B------:R-:W-:Y:S01]  /*11120*/  ISETP.GE.AND P2, PT, R10, R5, PT ;  /* 0x000000050a00720c */ /* 0x000fe20003f46270 */
[----:B------:R-:W-:-:S12]  /*11130*/  IMAD.MOV.U32 R9, RZ, RZ, R14 ;  /* 0x000000ffff097224 */ /* 0x000fd800078e000e */
[----:B0-----:R-:W-:Y:S05]  /*11140*/  WARPSYNC.COLLECTIVE R15, `(.L_x_3484) ;  /* 0x000000000f087348 */ /* 0x001fea0003c00000 */
[----:B------:R1:W2:Y:S02]  /*11150*/  SHFL.IDX P6, R14, R13, R12, R11 ;  /* 0x0000000c0d0e7389 */ /* 0x0002a400000c000b */
[----:B012---:R-:W-:Y:S01]  /*11160*/  ENDCOLLECTIVE ;  /* 0x000000000000791b */ /* 0x007fe20003800000 */
.L_x_3484:
[----:B------:R-:W-:Y:S01]  /*11170*/  VIADD R8, R6, 0x20 ;  /* 0x0000002006087836 */ /* 0x000fe20000000000 */
[----:B------:R-:W-:Y:S02]  /*11180*/  @!P2 LEA R10, R24, UR42, 0x1 ;  /* 0x0000002a180aac11 */ /* 0x000fe4000f8e08ff */
[----:B------:R-:W-:Y:S01]  /*11190*/  @P2 LOP3.LUT R16, R16, 0x80, RZ, 0xfc, !PT ;  /* 0x0000008010102812 */ /* 0x000fe200078efcff */
[----:B------:R-:W-:-:S03]  /*111a0*/  IMAD.MOV.U32 R13, RZ, RZ, R4 ;  /* 0x000000ffff0d7224 */ /* 0x000fc600078e0004 */
[----:B------:R-:W-:Y:S01]  /*111b0*/  LOP3.LUT R16, R16, 0xffffffbf, RZ, 0xc0, !PT ;  /* 0xffffffbf10107812 */ /* 0x000fe200078ec0ff */
[----:B------:R-:W-:Y:S02]  /*111c0*/  IMAD.MOV.U32 R12, RZ, RZ, 0x2 ;  /* 0x00000002ff0c7424 */ /* 0x000fe400078e00ff */
[----:B------:R-:W-:-:S07]  /*111d0*/  IMAD.MOV.U32 R7, RZ, RZ, R14 ;  /* 0x000000ffff077224 */ /* 0x000fce00078e000e */
[----:B------:R-:W-:Y:S05]  /*111e0*/  WARPSYNC.COLLECTIVE R15, `(.L_x_3485) ;  /* 0x000000000f087348 */ /* 0x000fea0003c00000 */
[----:B------:R0:W1:Y:S02]  /*111f0*/  SHFL.IDX P6, R14, R13, R12, R11 ;  /* 0x0000000c0d0e7389 */ /* 0x00006400000c000b */
[----:B01----:R-:W-:Y:S01]  /*11200*/  ENDCOLLECTIVE ;  /* 0x000000000000791b */ /* 0x003fe20003800000 */
.L_x_3485:
[----:B------:R-:W-:-:S05]  /*11210*/  @!P2 LEA R7, P1, R22, R7, 0x1 ;  /* 0x000000071607a211 */ /* 0x000fca00078208ff */
[----:B------:R-:W-:Y:S02]  /*11220*/  @!P2 IMAD.X R9, RZ, RZ, R9, P1 ;  /* 0x000000ffff09a224 */ /* 0x000fe400008e0609 */
[----:B------:R-:W-:Y:S02]  /*11230*/  @!P2 IMAD.MOV.U32 R2, RZ, RZ, R7 ;  /* 0x000000ffff02a224 */ /* 0x000fe400078e0007 */
[----:B------:R-:W-:Y:S02]  /*11240*/  @!P2 IMAD.MOV.U32 R3, RZ, RZ, R9 ;  /* 0x000000ffff03a224 */ /* 0x000fe400078e0009 */
[----:B------:R-:W-:-:S03]  /*11250*/  IMAD.MOV.U32 R13, RZ, RZ, R0 ;  /* 0x000000ffff0d7224 */ /* 0x000fc600078e0000 */
[----:B------:R-:W-:Y:S01]  /*11260*/  @!PT LDS RZ, [RZ] ;  /* 0x00000000fffff984 */ /* 0x000fe20000000800 */
[----:B------:R-:W-:Y:S01]  /*11270*/  @!PT LDS RZ, [RZ] ;  /* 0x00000000fffff984 */ /* 0x000fe20000000800 */
[----:B------:R-:W-:Y:S01]  /*11280*/  @!PT LDS RZ, [RZ] ;  /* 0x00000000fffff984 */ /* 0x000fe20000000800 */
[----:B------:R0:W-:Y:S01]  /*11290*/  @!P2 LDGSTS.E.BYPASS.LTC128B.128 [R10+0x20c00], desc[UR36][R2.64], !P0 ;  /* 0x20c00000020aafae */ /* 0x0001e2000c101d64 */
[----:B------:R-:W-:Y:S01]  /*112a0*/  ISETP.GE.AND P2, PT, R8, R5, PT ;  /* 0x000000050800720c */ /* 0x000fe20003f46270 */
[----:B0-----:R-:W-:-:S12]  /*112b0*/  IMAD.MOV.U32 R2, RZ, RZ, R14 ;  /* 0x000000ffff027224 */ /* 0x001fd800078e000e */
[----:B------:R-:W-:Y:S05]  /*112c0*/  WARPSYNC.COLLECTIVE R15, `(.L_x_3486) ;  /* 0x000000000f087348 */ /* 0x000fea0003c00000 */
[----:B------:R0:W1:Y:S02]  /*112d0*/  SHFL.IDX P6, R14, R13, R12, R11 ;  /* 0x0000000c0d0e7389 */ /* 0x00006400000c000b */
[----:B01----:R-:W-:Y:S01]  /*112e0*/  ENDCOLLECTIVE ;  /* 0x000000000000791b */ /* 0x003fe20003800000 */
.L_x_3486:
[----:B------:R-:W-:Y:S02]  /*112f0*/  @!P2 LEA R7, R24, UR42, 0x1 ;  /* 0x0000002a1807ac11 */ /* 0x000fe4000f8e08ff */
[----:B------:R-:W-:Y:S01]  /*11300*/  @P2 LOP3.LUT R16, R16, 0x40, RZ, 0xfc, !PT ;  /* 0x0000004010102812 */ /* 0x000fe200078efcff */
[----:B------:R-:W-:Y:S02]  /*11310*/  IMAD.MOV.U32 R13, RZ, RZ, R4 ;  /* 0x000000ffff0d7224 */ /* 0x000fe400078e0004 */
[----:B------:R-:W-:Y:S02]  /*11320*/  IMAD.MOV.U32 R12, RZ, RZ, 0x3 ;  /* 0x00000003ff0c7424 */ /* 0x000fe400078e00ff */
[----:B------:R-:W-:-:S05]  /*11330*/  IMAD.MOV.U32 R8, RZ, RZ, R14 ;  /* 0x000000ffff087224 */ /* 0x000fca00078e000e */
[----:B------:R-:W-:-:S05]  /*11340*/  @!P2 LEA R8, P1, R22, R8, 0x1 ;  /* 0x000000081608a211 */ /* 0x000fca00078208ff */
[----:B------:R-:W-:Y:S02]  /*11350*/  @!P2 IMAD.X R11, RZ, RZ, R2, P1 ;  /* 0x000000ffff0ba224 */ /* 0x000fe400008e0602 */
[----:B------:R-:W-:-:S03]  /*11360*/  @!P2 IMAD.MOV.U32 R2, RZ, RZ, R8 ;  /* 0x000000ffff02a224 */ /* 0x000fc600078e0008 */
[----:B------:R-:W-:Y:S01]  /*11370*/  @!P2 MOV R3, R11 ;  /* 0x0000000b0003a202 */ /* 0x000fe20000000f00 */
[----:B------:R-:W-:-:S04]  /*11380*/  IMAD.MOV.U32 R11, RZ, RZ, 0x181f ;  /* 0x0000181fff0b7424 */ /* 0x000fc800078e00ff */
[----:B------:R-:W-:Y:S01]  /*11390*/  @!PT LDS RZ, [RZ] ;  /* 0x00000000fffff984 */ /* 0x000fe20000000800 */
[----:B------:R-:W-:Y:S01]  /*113a0*/  @!PT LDS RZ, [RZ] ;  /* 0x00000000fffff984 */ /* 0x000fe20000000800 */
[----:B------:R-:W-:Y:S01]  /*113b0*/  @!PT LDS RZ, [RZ] ;  /* 0x00000000fffff984 */ /* 0x000fe20000000800 */
[----:B------:R0:W-:Y:S03]  /*113c0*/  @!P2 LDGSTS.E.BYPASS.LTC128B.128 [R7+0x21400], desc[UR36][R2.64], !P0 ;  /* 0x214000000207afae */ /* 0x0001e6000c101d64 */
[----:B0-----:R-:W-:Y:S05]  /*113d0*/  WARPSYNC.COLLECTIVE R15, `(.L_x_3487) ;  /* 0x000000000f087348 */ /* 0x001fea0003c00000 */
[----:B------:R1:W2:Y:S02]  /*113e0*/  SHFL.IDX P6, R14, R13, R12, R11 ;  /* 0x0000000c0d0e7389 */ /* 0x0002a400000c000b */
[----:B012---:R-:W-:Y:S01]  /*113f0*/  ENDCOLLECTIVE ;  /* 0x000000000000791b */ /* 0x007fe20003800000 */
.L_x_3487:
[----:B------:R-:W-:Y:S02]  /*11400*/  IMAD.MOV.U32 R13, RZ, RZ, R0 ;  /* 0x000000ffff0d7224 */ /* 0x000fe400078e0000 */
[----:B------:R-:W-:-:S07]  /*11410*/  IMAD.MOV.U32 R4, RZ, RZ, R14 ;  /* 0x000000ffff047224 */ /* 0x000fce00078e000e */
[----:B------:R-:W-:Y:S05]  /*11420*/  WARPSYNC.COLLECTIVE R15, `(.L_x_3488) ;  /* 0x000000000f087348 */ /* 0x000fea0003c00000 */
[----:B------:R0:W1:Y:S02]  /*11430*/  SHFL.IDX P6, R14, R13, R12, R11 ;  /* 0x0000000c0d0e7389 */ /* 0x00006400000c000b */
[----:B01----:R-:W-:Y:S01]  /*11440*/  ENDCOLLECTIVE ;  /* 0x000000000000791b */ /* 0x003fe20003800000 */
.L_x_3488:
[----:B------:R-:W-:Y:S05]  /*11450*/  BRA `(.L_x_3489) ;  /* 0xffffffc8007c7947 */ /* 0x000fea000383ffff */
.L_x_3431:
        /* <DEDUP_REMOVED lines=8> */
.L_x_3491:
[----:B------:R-:W-:Y:S05]  /*114e0*/  BSYNC B0 ;  /* 0x0000000000007941 */ /* 0x000fea0003800000 */
.L_x_3490:
[----:B------:R-:W-:Y:S01]  /*114f0*/  IMAD.MOV.U32 R13, RZ, RZ, R0 ;  /* 0x000000ffff0d7224 */ /* 0x000fe200078e0000 */
[----:B------:R-:W-:Y:S01]  /*11500*/  P2R R3, PR, RZ, 0x4 ;  /* 0x00000004ff037803 */ /* 0x000fe20000000000 */
[----:B------:R-:W-:Y:S01]  /*11510*/  IMAD.MOV.U32 R12, RZ, RZ, RZ ;  /* 0x000000ffff0c7224 */ /* 0x000fe200078e00ff */
[C---:B------:R-:W-:Y:S01]  /*11520*/  LOP3.LUT P2, RZ, R16.reuse, 0x100, RZ, 0xc0, !PT ;  /* 0x0000010010ff7812 */ /* 0x040fe2000784c0ff */
[----:B------:R-:W-:Y:S01]  /*11530*/  IMAD.MOV.U32 R11, RZ, RZ, 0x181f ;  /* 0x0000181fff0b7424 */ /* 0x000fe200078e00ff */
[----:B------:R-:W-:Y:S01]  /*11540*/  P2R R8, PR, RZ, 0x2 ;  /* 0x00000002ff087803 */ /* 0x000fe20000000000 */
[----:B------:R-:W-:Y:S01]  /*11550*/  IMAD.MOV.U32 R15, RZ, RZ, -0x1 ;  /* 0xffffffffff0f7424 */ /* 0x000fe200078e00ff */
[----:B------:R-:W-:Y:S01]  /*11560*/  LOP3.LUT P1, RZ, R16, 0x800, RZ, 0xc0, !PT ;  /* 0x0000080010ff7812 */ /* 0x000fe2000782c0ff */
[----:B------:R-:W-:Y:S01]  /*11570*/  IMAD.MOV.U32 R2, RZ, RZ, R14 ;  /* 0x000000ffff027224 */ /* 0x000fe200078e000e */
[----:B------:R-:W-:-:S11]  /*11580*/  P2R R10, PR, RZ, 0x8 ;  /* 0x00000008ff0a7803 */ /* 0x000fd60000000000 */
[----:B------:R-:W-:Y:S05]  /*11590*/  WARPSYNC.COLLECTIVE R15, `(.L_x_3492) ;  /* 0x000000000f087348 */ /* 0x000fea0003c00000 */
[----:B------:R0:W1:Y:S02]  /*115a0*/  SHFL.IDX P6, R14, R13, R12, R11 ;  /* 0x0000000c0d0e7389 */ /* 0x00006400000c000b */
[----:B01----:R-:W-:Y:S01]  /*115b0*/  ENDCOLLECTIVE ;  /* 0x000000000000791b */ /* 0x003fe20003800000 */
.L_x_3492:
[----:B------:R-:W-:Y:S02]  /*115c0*/  IMAD.MOV.U32 R13, RZ, RZ, R4 ;  /* 0x000000ffff0d7224 */ /* 0x000fe400078e0004 */
[----:B------:R-:W-:Y:S01]  /*115d0*/  IMAD.MOV.U32 R12, RZ, RZ, 0x1 ;  /* 0x00000001ff0c7424 */ /* 0x000fe200078e00ff */
[----:B------:R-:W-:-:S05]  /*115e0*/  @!P2 LEA R14, P0, R22, R14, 0x1 ;  /* 0x0000000e160ea211 */ /* 0x000fca00078008ff */
[----:B------:R-:W-:Y:S01]  /*115f0*/  @!P2 IMAD.X R21, RZ, RZ, R2, P0 ;  /* 0x000000ffff15a224 */ /* 0x000fe200000e0602 */
[----:B------:R-:W-:-:S04]  /*11600*/  @!P2 LOP3.LUT R2, R5, 0x40, RZ, 0xc0, !PT ;  /* 0x000000400502a812 */ /* 0x000fc800078ec0ff */
[----:B------:R-:W-:-:S04]  /*11610*/  @!P2 SHF.R.U32.HI R9, RZ, 0x2, R2 ;  /* 0x00000002ff09a819 */ /* 0x000fc80000011602 */
[----:B------:R-:W-:Y:S02]  /*11620*/  @!P2 ISETP.NE.U32.AND P6, PT, R9, RZ, PT ;  /* 0x000000ff0900a20c */ /* 0x000fe40003fc5070 */
[----:B------:R-:W-:-:S04]  /*11630*/  @!P2 LOP3.LUT R9, R6, 0x80, RZ, 0xc0, !PT ;  /* 0x000000800609a812 */ /* 0x000fc800078ec0ff */
[----:B------:R-:W-:-:S04]  /*11640*/  @!P2 SHF.R.U32.HI R9, RZ, 0x3, R9 ;  /* 0x00000003ff09a819 */ /* 0x000fc80000011609 */
[----:B------:R-:W-:Y:S02]  /*11650*/  @!P2 ISETP.NE.U32.AND P0, PT, R9, RZ, PT ;  /* 0x000000ff0900a20c */ /* 0x000fe40003f05070 */
[----:B------:R-:W-:Y:S02]  /*11660*/  ISETP.NE.AND P2, PT, R3, RZ, PT ;  /* 0x000000ff0300720c */ /* 0x000fe40003f45270 */
[----:B------:R-:W-:Y:S02]  /*11670*/  P2R R9, PR, RZ, 0x1 ;  /* 0x00000001ff097803 */ /* 0x000fe40000000000 */
[----:B------:R-:W-:-:S13]  /*11680*/  LOP3.LUT P0, RZ, R16, 0x100, RZ, 0xc0, !PT ;  /* 0x0000010010ff7812 */ /* 0x000fda000780c0ff */
[----:B------:R-:W-:Y:S01]  /*11690*/  @!P0 LEA R7, R24, UR42, 0x1 ;  /* 0x0000002a18078c11 */ /* 0x000fe2000f8e08ff */
[----:B------:R-:W-:Y:S01]  /*116a0*/  @!P0 IMAD.MOV.U32 R2, RZ, RZ, R14 ;  /* 0x000000ffff028224 */ /* 0x000fe200078e000e */
[----:B------:R-:W-:-:S05]  /*116b0*/  @!P0 MOV R3, R21 ;  /* 0x0000001500038202 */ /* 0x000fca0000000f00 */
[----:B------:R-:W-:Y:S01]  /*116c0*/  @!PT LDS RZ, [RZ] ;  /* 0x00000000fffff984 */ /* 0x000fe20000000800 */
[----:B------:R-:W-:Y:S01]  /*116d0*/  @!PT LDS RZ, [RZ] ;  /* 0x00000000fffff984 */ /* 0x000fe20000000800 */
[----:B------:R-:W-:Y:S01]  /*116e0*/  @!PT LDS RZ, [RZ] ;  /* 0x00000000fffff984 */ /* 0x000fe20000000800 */
[----:B------:R0:W-:Y:S01]  /*116f0*/  @!P0 LDGSTS.E.BYPASS.LTC128B.128 [R7+0x26400], desc[UR36][R2.64], !P1 ;  /* 0x2640000002078fae */ /* 0x0001e2000c901d64 */
[----:B------:R-:W-:Y:S02]  /*11700*/  ISETP.NE.AND P1, PT, R8, RZ, PT ;  /* 0x000000ff0800720c */ /* 0x000fe40003f25270 */
[----:B------:R-:W-:Y:S01]  /*11710*/  P2R R8, PR, RZ, 0x20 ;  /* 0x00000020ff087803 */ /* 0x000fe20000000000 */
[----:B------:R0:W-:Y:S01]  /*11720*/  @!P0 LDGSTS.E.BYPASS.LTC128B.128 [R7+0x28400], desc[UR36][R2.64+0x80], !P5 ;  /* 0x2840008002078fae */ /* 0x0001e2000e901d64 */
[----:B------:R-:W-:-:S03]  /*11730*/  LOP3.LUT P5, RZ, R16, 0x800, RZ, 0xc0, !PT ;  /* 0x0000080010ff7812 */ /* 0x000fc600078ac0ff */
[----:B------:R0:W-:Y:S04]  /*11740*/  @!P0 LDGSTS.E.BYPASS.LTC128B.128 [R7+0x2a400], desc[UR36][R2.64+0x100], !P4 ;  /* 0x2a40010002078fae */ /* 0x0001e8000e101d64 */
[----:B------:R0:W-:Y:S01]  /*11750*/  @!P0 LDGSTS.E.BYPASS.LTC128B.128 [R7+0x2c400], desc[UR36][R2.64+0x180], !P3 ;  /* 0x2c40018002078fae */ /* 0x0001e2000d901d64 */
[----:B------:R-:W-:-:S03]  /*11760*/  LOP3.LUT P3, RZ, R16, 0x80, RZ, 0xc0, !PT ;  /* 0x0000008010ff7812 */ /* 0x000fc6000786c0ff */
[----:B------:R0:W-:Y:S04]  /*11770*/  @!P0 LDGSTS.E.BYPASS.LTC128B.128 [R7+0x2e400], desc[UR36][R2.64+0x200], !P2 ;  /* 0x2e40020002078fae */ /* 0x0001e8000d101d64 */
[----:B------:R0:W-:Y:S04]  /*11780*/  @!P0 LDGSTS.E.BYPASS.LTC128B.128 [R7+0x30400], desc[UR36][R2.64+0x280], !P1 ;  /* 0x3040028002078fae */ /* 0x0001e8000c901d64 */
[----:B------:R0:W-:Y:S01]  /*11790*/  @!P0 LDGSTS.E.BYPASS.LTC128B.128 [R7+0x32400], desc[UR36][R2.64+0x300], P6 ;  /* 0x3240030002078fae */ /* 0x0001e2000b101d64 */
[----:B------:R-:W-:Y:S02]  /*117a0*/  ISETP.NE.AND P0, PT, R9, RZ, PT ;  /* 0x000000ff0900720c */ /* 0x000fe40003f05270 */
[----:B------:R-:W-:-:S02]  /*117b0*/  LOP3.LUT P6, RZ, R16, 0x100, RZ, 0xc0, !PT ;  /* 0x0000010010ff7812 */ /* 0x000fc400078cc0ff */
[----:B------:R-:W-:-:S04]  /*117c0*/  @!P3 LOP3.LUT R20, R5, 0x40, RZ, 0xc0, !PT ;  /* 0x000000400514b812 */ /* 0x000fc800078ec0ff */
[----:B------:R-:W-:-:S07]  /*117d0*/  @!P3 SHF.R.U32.HI R20, RZ, 0x2, R20 ;  /* 0x00000002ff14b819 */ /* 0x000fce0000011614 */
[----:B------:R0:W-:Y:S02]  /*117e0*/  @!P6 LDGSTS.E.BYPASS.LTC128B.128 [R7+0x34400], desc[UR36][R2.64+0x380], P0 ;  /* 0x344003800207efae */ /* 0x0001e40008101d64 */
[----:B0-----:R-:W-:Y:S05]  /*117f0*/  WARPSYNC.COLLECTIVE R15, `(.L_x_3493) ;  /* 0x000000000f087348 */ /* 0x001fea0003c00000 */
[----:B------:R1:W2:Y:S02]  /*11800*/  SHFL.IDX P6, R14, R13, R12, R11 ;  /* 0x0000000c0d0e7389 */ /* 0x0002a400000c000b */
[----:B012---:R-:W-:Y:S01]  /*11810*/  ENDCOLLECTIVE ;  /* 0x000000000000791b */ /* 0x007fe20003800000 */
.L_x_3493:
[----:B------:R-:W-:-:S04]  /*11820*/  @!P3 LOP3.LUT R7, R6, 0x80, RZ, 0xc0, !PT ;  /* 0x000000800607b812 */ /* 0x000fc800078ec0ff */
[----:B------:R-:W-:Y:S01]  /*11830*/  @!P3 SHF.R.U32.HI R7, RZ, 0x3, R7 ;  /* 0x00000003ff07b819 */ /* 0x000fe20000011607 */
[----:B------:R-:W-:Y:S02]  /*11840*/  IMAD.MOV.U32 R13, RZ, RZ, R0 ;  /* 0x000000ffff0d7224 */ /* 0x000fe400078e0000 */
[----:B------:R-:W-:-:S07]  /*11850*/  IMAD.MOV.U32 R9, RZ, RZ, R14 ;  /* 0x000000ffff097224 */ /* 0x000fce00078e000e */
[----:B------:R-:W-:Y:S05]  /*11860*/  WARPSYNC.COLLECTIVE R15, `(.L_x_3494) ;  /* 0x000000000f087348 */ /* 0x000fea0003c00000 */
[----:B------:R0:W1:Y:S02]  /*11870*/  SHFL.IDX P6, R14, R13, R12, R11 ;  /* 0x0000000c0d0e7389 */ /* 0x00006400000c000b */
[----:B01----:R-:W-:Y:S01]  /*11880*/  ENDCOLLECTIVE ;  /* 0x000000000000791b */ /* 0x003fe20003800000 */
.L_x_3494:
[----:B------:R-:W-:Y:S02]  /*11890*/  IMAD.MOV.U32 R13, RZ, RZ, R4 ;  /* 0x000000ffff0d7224 */ /* 0x000fe400078e0004 */
[----:B------:R-:W-:Y:S01]  /*118a0*/  IMAD.MOV.U32 R12, RZ, RZ, 0x2 ;  /* 0x00000002ff0c7424 */ /* 0x000fe200078e00ff */
[----:B------:R-:W-:Y:S02]  /*118b0*/  @!P3 LEA R14, P0, R22, R14, 0x1 ;  /* 0x0000000e160eb211 */ /* 0x000fe400078008ff */
[----:B------:R-:W-:-:S03]  /*118c0*/  @!P3 ISETP.NE.U32.AND P6, PT, R20, RZ, PT ;  /* 0x000000ff1400b20c */ /* 0x000fc60003fc5070 */
[----:B------:R-:W-:Y:S01]  /*118d0*/  @!P3 IMAD.X R21, RZ, RZ, R9, P0 ;  /* 0x000000ffff15b224 */ /* 0x000fe200000e0609 */
[----:B------:R-:W-:Y:S02]  /*118e0*/  @!P3 ISETP.NE.U32.AND P0, PT, R7, RZ, PT ;  /* 0x000000ff0700b20c */ /* 0x000fe40003f05070 */
[----:B------:R-:W-:Y:S02]  /*118f0*/  ISETP.NE.AND P3, PT, R10, RZ, PT ;  /* 0x000000ff0a00720c */ /* 0x000fe40003f65270 */
[----:B------:R-:W-:Y:S02]  /*11900*/  P2R R7, PR, RZ, 0x1 ;  /* 0x00000001ff077803 */ /* 0x000fe40000000000 */
[----:B------:R-:W-:Y:S02]  /*11910*/  LOP3.LUT P0, RZ, R16, 0x80, RZ, 0xc0, !PT ;  /* 0x0000008010ff7812 */ /* 0x000fe4000780c0ff */
[----:B------:R-:W-:-:S11]  /*11920*/  P2R R10, PR, RZ, 0x2 ;  /* 0x00000002ff0a7803 */ /* 0x000fd60000000000 */
[----:B------:R-:W-:Y:S01]  /*11930*/  @!P0 LEA R9, R24, UR42, 0x1 ;  /* 0x0000002a18098c11 */ /* 0x000fe2000f8e08ff */
[----:B------:R-:W-:Y:S02]  /*11940*/  @!P0 IMAD.MOV.U32 R2, RZ, RZ, R14 ;  /* 0x000000ffff028224 */ /* 0x000fe400078e000e */
[----:B------:R-:W-:-:S05]  /*11950*/  @!P0 IMAD.MOV.U32 R3, RZ, RZ, R21 ;  /* 0x000000ffff038224 */ /* 0x000fca00078e0015 */
[----:B------:R-:W-:Y:S01]  /*11960*/  @!PT LDS RZ, [RZ] ;  /* 0x00000000fffff984 */ /* 0x000fe20000000800 */
[----:B------:R-:W-:Y:S01]  /*11970*/  @!PT LDS RZ, [RZ] ;  /* 0x00000000fffff984 */ /* 0x000fe20000000800 */
[----:B------:R-:W-:Y:S01]  /*11980*/  @!PT LDS RZ, [RZ] ;  /* 0x00000000fffff984 */ /* 0x000fe20000000800 */
[----:B------:R0:W-:Y:S01]  /*11990*/  @!P0 LDGSTS.E.BYPASS.LTC128B.128 [R9+0x26c00], desc[UR36][R2.64], !P5 ;  /* 0x26c0000002098fae */ /* 0x0001e2000e901d64 */
[----:B------:R-:W-:-:S04]  /*119a0*/  ISETP.NE.AND P5, PT, R8, RZ, PT ;  /* 0x000000ff0800720c */ /* 0x000fc80003fa5270 */
[----:B------:R-:W-:-:S09]  /*119b0*/  P2R R8, PR, RZ, 0x20 ;  /* 0x00000020ff087803 */ /* 0x000fd20000000000 */
[----:B------:R0:W-:Y:S01]  /*119c0*/  @!P0 LDGSTS.E.BYPASS.LTC128B.128 [R9+0x28c00], desc[UR36][R2.64+0x80], !P5 ;  /* 0x28c0008002098fae */ /* 0x0001e2000e901d64 */
[----:B------:R-:W-:-:S03]  /*119d0*/  LOP3.LUT P5, RZ, R16, 0x800, RZ, 0xc0, !PT ;  /* 0x0000080010ff7812 */ /* 0x000fc600078ac0ff */
[----:B------:R0:W-:Y:S04]  /*119e0*/  @!P0 LDGSTS.E.BYPASS.LTC128B.128 [R9+0x2ac00], desc[UR36][R2.64+0x100], !P4 ;  /* 0x2ac0010002098fae */ /* 0x0001e8000e101d64 */
[----:B------:R0:W-:Y:S04]  /*119f0*/  @!P0 LDGSTS.E.BYPASS.LTC128B.128 [R9+0x2cc00], desc[UR36][R2.64+0x180], !P3 ;  /* 0x2cc0018002098fae */ /* 0x0001e8000d901d64 */
[----:B------:R0:W-:Y:S04]  /*11a00*/  @!P0 LDGSTS.E.BYPASS.LTC128B.128 [R9+0x2ec00], desc[UR36][R2.64+0x200], !P2 ;  /* 0x2ec0020002098fae */ /* 0x0001e8000d101d64 */
[----:B------:R0:W-:Y:S01]  /*11a10*/  @!P0 LDGSTS.E.BYPASS.LTC128B.128 [R9+0x30c00], desc[UR36][R2.64+0x280], !P1 ;  /* 0x30c0028002098fae */ /* 0x0001e2000c901d64 */
[----:B------:R-:W-:-:S03]  /*11a20*/  LOP3.LUT P1, RZ, R16, 0x40, RZ, 0xc0, !PT ;  /* 0x0000004010ff7812 */ /* 0x000fc6000782c0ff */
[----:B------:R0:W-:Y:S01]  /*11a30*/  @!P0 LDGSTS.E.BYPASS.LTC128B.128 [R9+0x32c00], desc[UR36][R2.64+0x300], P6 ;  /* 0x32c0030002098fae */ /* 0x0001e2000b101d64 */
[----:B------:R-:W-:Y:S02]  /*11a40*/  ISETP.NE.AND P0, PT, R7, RZ, PT ;  /* 0x000000ff0700720c */ /* 0x000fe40003f05270 */
[----:B------:R-:W-:-:S07]  /*11a50*/  LOP3.LUT P6, RZ, R16, 0x80, RZ, 0xc0, !PT ;  /* 0x0000008010ff7812 */ /* 0x000fce00078cc0ff */
[----:B------:R-:W-:-:S04]  /*11a60*/  @!P1 LOP3.LUT R20, R5, 0x40, RZ, 0xc0, !PT ;  /* 0x0000004005149812 */ /* 0x000fc800078ec0ff */
[----:B------:R-:W-:Y:S02]  /*11a70*/  @!P1 SHF.R.U32.HI R20, RZ, 0x2, R20 ;  /* 0x00000002ff149819 */ /* 0x000fe40000011614 */
[----:B------:R0:W-:Y:S05]  /*11a80*/  @!P6 LDGSTS.E.BYPASS.LTC128B.128 [R9+0x34c00], desc[UR36][R2.64+0x380], P0 ;  /* 0x34c003800209efae */ /* 0x0001ea0008101d64 */
[----:B0-----:R-:W-:Y:S05]  /*11a90*/  WARPSYNC.COLLECTIVE R15, `(.L_x_3495) ;  /* 0x000000000f087348 */ /* 0x001fea0003c00000 */
[----:B------:R1:W2:Y:S02]  /*11aa0*/  SHFL.IDX P6, R14, R13, R12, R11 ;  /* 0x0000000c0d0e7389 */ /* 0x0002a400000c000b */
[----:B012---:R-:W-:Y:S01]  /*11ab0*/  ENDCOLLECTIVE ;  /* 0x000000000000791b */ /* 0x007fe20003800000 */
.L_x_3495:
[----:B------:R-:W-:-:S04]  /*11ac0*/  @!P1 LOP3.LUT R9, R6, 0x80, RZ, 0xc0, !PT ;  /* 0x0000008006099812 */ /* 0x000fc800078ec0ff */
[----:B------:R-:W-:Y:S01]  /*11ad0*/  @!P1 SHF.R.U32.HI R9, RZ, 0x3, R9 ;  /* 0x00000003ff099819 */ /* 0x000fe20000011609 */
[----:B------:R-:W-:Y:S02]  /*11ae0*/  IMAD.MOV.U32 R13, RZ, RZ, R0 ;  /* 0x000000ffff0d7224 */ /* 0x000fe400078e0000 */
[----:B------:R-:W-:-:S07]  /*11af0*/  IMAD.MOV.U32 R7, RZ, RZ, R14 ;  /* 0x000000ffff077224 */ /* 0x000fce00078e000e */
[----:B------:R-:W-:Y:S05]  /*11b00*/  WARPSYNC.COLLECTIVE R15, `(.L_x_3496) ;  /* 0x000000000f087348 */ /* 0x000fea0003c00000 */
[----:B------:R0:W1:Y:S02]  /*11b10*/  SHFL.IDX P6, R14, R13, R12, R11 ;  /* 0x0000000c0d0e7389 */ /* 0x00006400000c000b */
[----:B01----:R-:W-:Y:S01]  /*11b20*/  ENDCOLLECTIVE ;  /* 0x000000000000791b */ /* 0x003fe20003800000 */
.L_x_3496:
        /* <DEDUP_REMOVED lines=8> */
[----:B------:R-:W-:-:S13]  /*11bb0*/  LOP3.LUT P0, RZ, R16, 0x40, RZ, 0xc0, !PT ;  /* 0x0000004010ff7812 */ /* 0x000fda000780c0ff */
[----:B------:R-:W-:Y:S01]  /*11bc0*/  @!P0 LEA R21, R24, UR42, 0x1 ;  /* 0x0000002a18158c11 */ /* 0x000fe2000f8e08ff */
[----:B------:R-:W-:Y:S02]  /*11bd0*/  @!P0 IMAD.MOV.U32 R2, RZ, RZ, R14 ;  /* 0x000000ffff028224 */ /* 0x000fe400078e000e */
[----:B------:R-:W-:-:S05]  /*11be0*/  @!P0 IMAD.MOV.U32 R3, RZ, RZ, R7 ;  /* 0x000000ffff038224 */ /* 0x000fca00078e0007 */
[----:B------:R-:W-:Y:S01]  /*11bf0*/  @!PT LDS RZ, [RZ] ;  /* 0x00000000fffff984 */ /* 0x000fe20000000800 */
[----:B------:R-:W-:Y:S01]  /*11c00*/  @!PT LDS RZ, [RZ] ;  /* 0x00000000fffff984 */ /* 0x000fe20000000800 */
[----:B------:R-:W-:Y:S01]  /*11c10*/  @!PT LDS RZ, [RZ] ;  /* 0x00000000fffff984 */ /* 0x000fe20000000800 */
[----:B------:R0:W-:Y:S01]  /*11c20*/  @!P0 LDGSTS.E.BYPASS.LTC128B.128 [R21+0x27400], desc[UR36][R2.64], !P5 ;  /* 0x2740000002158fae */ /* 0x0001e2000e901d64 */
[----:B------:R-:W-:-:S13]  /*11c30*/  ISETP.NE.AND P5, PT, R8, RZ, PT ;  /* 0x000000ff0800720c */ /* 0x000fda0003fa5270 */
[----:B------:R0:W-:Y:S04]  /*11c40*/  @!P0 LDGSTS.E.BYPASS.LTC128B.128 [R21+0x29400], desc[UR36][R2.64+0x80], !P5 ;  /* 0x2940008002158fae */ /* 0x0001e8000e901d64 */
[----:B------:R0:W-:Y:S04]  /*11c50*/  @!P0 LDGSTS.E.BYPASS.LTC128B.128 [R21+0x2b400], desc[UR36][R2.64+0x100], !P4 ;  /* 0x2b40010002158fae */ /* 0x0001e8000e101d64 */
[----:B------:R0:W-:Y:S04]  /*11c60*/  @!P0 LDGSTS.E.BYPASS.LTC128B.128 [R21+0x2d400], desc[UR36][R2.64+0x180], !P3 ;  /* 0x2d40018002158fae */ /* 0x0001e8000d901d64 */
[----:B------:R0:W-:Y:S04]  /*11c70*/  @!P0 LDGSTS.E.BYPASS.LTC128B.128 [R21+0x2f400], desc[UR36][R2.64+0x200], !P2 ;  /* 0x2f40020002158fae */ /* 0x0001e8000d101d64 */
[----:B------:R0:W-:Y:S04]  /*11c80*/  @!P0 LDGSTS.E.BYPASS.LTC128B.128 [R21+0x31400], desc[UR36][R2.64+0x280], !P1 ;  /* 0x3140028002158fae */ /* 0x0001e8000c901d64 */
[----:B------:R0:W-:Y:S01]  /*11c90*/  @!P0 LDGSTS.E.BYPASS.LTC128B.128 [R21+0x33400], desc[UR36][R2.64+0x300], P6 ;  /* 0x3340030002158fae */ /* 0x0001e2000b101d64 */
[----:B------:R-:W-:-:S02]  /*11ca0*/  ISETP.NE.AND P0, PT, R9, RZ, PT ;  /* 0x000000ff0900720c */ /* 0x000fc40003f05270 */
[----:B------:R-:W-:-:S13]  /*11cb0*/  LOP3.LUT P6, RZ, R16, 0x40, RZ, 0xc0, !PT ;  /* 0x0000004010ff7812 */ /* 0x000fda00078cc0ff */
[----:B------:R0:W-:Y:S02]  /*11cc0*/  @!P6 LDGSTS.E.BYPASS.LTC128B.128 [R21+0x35400], desc[UR36][R2.64+0x380], P0 ;  /* 0x354003800215efae */ /* 0x0001e40008101d64 */
[----:B0-----:R-:W-:Y:S05]  /*11cd0*/  WARPSYNC.COLLECTIVE R15, `(.L_x_3497) ;  /* 0x000000000f087348 */ /* 0x001fea0003c00000 */
[----:B------:R1:W2:Y:S02]  /*11ce0*/  SHFL.IDX P6, R14, R13, R12, R11 ;  /* 0x0000000c0d0e7389 */ /* 0x0002a400000c000b */
[----:B012---:R-:W-:Y:S01]  /*11cf0*/  ENDCOLLECTIVE ;  /* 0x000000000000791b */ /* 0x007fe20003800000 */
.L_x_3497:
[----:B------:R-:W-:Y:S01]  /*11d00*/  IMAD.MOV.U32 R13, RZ, RZ, R0 ;  /* 0x000000ffff0d7224 */ /* 0x000fe200078e0000 */
[----:B------:R-:W-:-:S07]  /*11d10*/  MOV R4, R14 ;  /* 0x0000000e00047202 */ /* 0x000fce0000000f00 */
[----:B------:R-:W-:Y:S05]  /*11d20*/  WARPSYNC.COLLECTIVE R15, `(.L_x_3498) ;  /* 0x000000000f087348 */ /* 0x000fea0003c00000 */
[----:B------:R0:W1:Y:S02]  /*11d30*/  SHFL.IDX P6, R14, R13, R12, R11 ;  /* 0x0000000c0d0e7389 */ /* 0x00006400000c000b */
[----:B01----:R-:W-:Y:S01]  /*11d40*/  ENDCOLLECTIVE ;  /* 0x000000000000791b */ /* 0x003fe20003800000 */
.L_x_3498:
[----:B------:R-:W-:Y:S05]  /*11d50*/  BRA `(.L_x_3499) ;  /* 0xffffffcc00187947 */ /* 0x000fea000383ffff */
.L_x_3434:
[----:B01----:R-:W-:-:S04]  /*11d60*/  IMAD.U32 R3, RZ, RZ, UR42 ;  /* 0x0000002aff037e24 */ /* 0x003fc8000f8e00ff */
[----:B------:R0:W1:Y:S03]  /*11d70*/  SYNCS.PHASECHK.TRANS64.TRYWAIT P0, [R3+URZ+0x38820], R0 ;  /* 0x03882000030075a7 */ /* 0x000066000800017f */
[----:B-1----:R-:W-:Y:S05]  /*11d80*/  @!P0 NANOSLEEP.SYNCS 0x989680 ;  /* 0x009896800000895d */ /* 0x002fea0003900000 */
[----:B------:R-:W1:Y:S02]  /*11d90*/  @!P0 SYNCS.PHASECHK.TRANS64 P0, [R3+URZ+0x38820], R0 ;  /* 0x03882000030085a7 */ /* 0x000e64000800007f */
[----:B-1----:R-:W-:Y:S05]  /*11da0*/  @!P0 BRA `(.L_x_3434) ;  /* 0xfffffffc00ec8947 */ /* 0x002fea000383ffff */
[----:B------:R-:W-:Y:S05]  /*11db0*/  BRA `(.L_x_3500) ;  /* 0xffffffcc00887947 */ /* 0x000fea000383ffff */
.L_x_3436:
[----:B01----:R-:W-:-:S04]  /*11dc0*/  IMAD.U32 R3, RZ, RZ, UR42 ;  /* 0x0000002aff037e24 */ /* 0x003fc8000f8e00ff */
[----:B------:R0:W1:Y:S03]  /*11dd0*/  SYNCS.PHASECHK.TRANS64.TRYWAIT P0, [R3+URZ+0x38860], R0 ;  /* 0x03886000030075a7 */ /* 0x000066000800017f */
[----:B-1----:R-:W-:Y:S05]  /*11de0*/  @!P0 NANOSLEEP.SYNCS 0x989680 ;  /* 0x009896800000895d */ /* 0x002fea0003900000 */
[----:B------:R-:W1:Y:S02]  /*11df0*/  @!P0 SYNCS.PHASECHK.TRANS64 P0, [R3+URZ+0x38860], R0 ;  /* 0x03886000030085a7 */ /* 0x000e64000800007f */
[----:B-1----:R-:W-:Y:S05]  /*11e00*/  @!P0 BRA `(.L_x_3436) ;  /* 0xfffffffc00ec8947 */ /* 0x002fea000383ffff */
[----:B------:R-:W-:Y:S05]  /*11e10*/  BRA `(.L_x_3501) ;  /* 0xffffffcc00847947 */ /* 0x000fea000383ffff */
.L_x_3437:
        /* <DEDUP_REMOVED lines=8> */
.L_x_3503:
[----:B------:R-:W-:Y:S05]  /*11ea0*/  BSYNC B0 ;  /* 0x0000000000007941 */ /* 0x000fea0003800000 */
.L_x_3502:
[----:B------:R-:W-:Y:S01]  /*11eb0*/  IMAD.MOV.U32 R13, RZ, RZ, R6 ;  /* 0x000000ffff0d7224 */ /* 0x000fe200078e0006 */
[C---:B------:R-:W-:Y:S01]  /*11ec0*/  LOP3.LUT R4, R17.reuse, 0x1, RZ, 0xc0, !PT ;  /* 0x0000000111047812 */ /* 0x040fe200078ec0ff */
[----:B------:R-:W-:Y:S01]  /*11ed0*/  IMAD.MOV.U32 R12, RZ, RZ, RZ ;  /* 0x000000ffff0c7224 */ /* 0x000fe200078e00ff */
[----:B------:R-:W-:Y:S01]  /*11ee0*/  LEA R7, R24, UR42, 0x1 ;  /* 0x0000002a18077c11 */ /* 0x000fe2000f8e08ff */
[----:B------:R-:W-:Y:S01]  /*11ef0*/  IMAD.MOV.U32 R11, RZ, RZ, 0x181f ;  /* 0x0000181fff0b7424 */ /* 0x000fe200078e00ff */
[----:B------:R-:W-:Y:S01]  /*11f00*/  ISETP.NE.U32.AND P1, PT, R4, 0x1, PT ;  /* 0x000000010400780c */ /* 0x000fe20003f25070 */
[----:B------:R-:W-:Y:S01]  /*11f10*/  IMAD.MOV.U32 R15, RZ, RZ, -0x1 ;  /* 0xffffffffff0f7424 */ /* 0x000fe200078e00ff */
[C---:B------:R-:W-:Y:S01]  /*11f20*/  LOP3.LUT P5, RZ, R17.reuse, 0x2, RZ, 0xc0, !PT ;  /* 0x0000000211ff7812 */ /* 0x040fe200078ac0ff */
[----:B------:R-:W-:Y:S01]  /*11f30*/  IMAD.MOV.U32 R3, RZ, RZ, R14 ;  /* 0x000000ffff037224 */ /* 0x000fe200078e000e */
[----:B------:R-:W-:Y:S01]  /*11f40*/  LOP3.LUT P4, RZ, R17, 0x4, RZ, 0xc0, !PT ;  /* 0x0000000411ff7812 */ /* 0x000fe2000788c0ff */
[----:B------:R-:W-:-:S12]  /*11f50*/  IMAD.SHL.U32 R0, R22, 0x2, RZ ;  /* 0x0000000216007824 */ /* 0x000fd800078e00ff */
[----:B------:R-:W-:Y:S05]  /*11f60*/  WARPSYNC.COLLECTIVE R15, `(.L_x_3504) ;  /* 0x000000000f087348 */ /* 0x000fea0003c00000 */
[----:B------:R0:W1:Y:S02]  /*11f70*/  SHFL.IDX P6, R14, R13, R12, R11 ;  /* 0x0000000c0d0e7389 */ /* 0x00006400000c000b */
[----:B01----:R-:W-:Y:S01]  /*11f80*/  ENDCOLLECTIVE ;  /* 0x000000000000791b */ /* 0x003fe20003800000 */
.L_x_3504:
[C---:B------:R-:W-:Y:S02]  /*11f90*/  LOP3.LUT P3, RZ, R17.reuse, 0x8, RZ, 0xc0, !PT ;  /* 0x0000000811ff7812 */ /* 0x040fe4000786c0ff */
[C---:B------:R-:W-:Y:S02]  /*11fa0*/  LOP3.LUT P2, RZ, R17.reuse, 0x10, RZ, 0xc0, !PT ;  /* 0x0000001011ff7812 */ /* 0x040fe4000784c0ff */
[----:B------:R-:W-:Y:S02]  /*11fb0*/  LOP3.LUT R16, R16, 0xffffffbf, RZ, 0xc0, !PT ;  /* 0xffffffbf10107812 */ /* 0x000fe400078ec0ff */
[----:B------:R-:W-:Y:S02]  /*11fc0*/  PRMT R4, R17, 0x8880, RZ ;  /* 0x0000888011047816 */ /* 0x000fe400000000ff */
[----:B------:R-:W-:-:S04]  /*11fd0*/  @P1 LOP3.LUT R16, R16, 0x40, RZ, 0xfc, !PT ;  /* 0x0000004010101812 */ /* 0x000fc800078efcff */
[----:B------:R-:W-:Y:S01]  /*11fe0*/  LOP3.LUT R16, R16, 0xffffff7f, RZ, 0xc0, !PT ;  /* 0xffffff7f10107812 */ /* 0x000fe200078ec0ff */
[----:B------:R-:W-:Y:S02]  /*11ff0*/  IMAD.MOV.U32 R13, RZ, RZ, R8 ;  /* 0x000000ffff0d7224 */ /* 0x000fe400078e0008 */
[----:B------:R-:W-:Y:S01]  /*12000*/  IMAD.MOV.U32 R12, RZ, RZ, 0x1 ;  /* 0x00000001ff0c7424 */ /* 0x000fe200078e00ff */
        /* <DEDUP_REMOVED lines=29> */
.L_x_3505:
[----:B------:R-:W-:Y:S01]  /*121e0*/  IMAD.MOV.U32 R13, RZ, RZ, R6 ;  /* 0x000000ffff0d7224 */ /* 0x000fe200078e0006 */
[----:B------:R-:W-:-:S07]  /*121f0*/  MOV R5, R14 ;  /* 0x0000000e00057202 */ /* 0x000fce0000000f00 */
[----:B------:R-:W-:Y:S05]  /*12200*/  WARPSYNC.COLLECTIVE R15, `(.L_x_3506) ;  /* 0x000000000f087348 */ /* 0x000fea0003c00000 */
[----:B------:R0:W1:Y:S02]  /*12210*/  SHFL.IDX P6, R14, R13, R12, R11 ;  /* 0x0000000c0d0e7389 */ /* 0x00006400000c000b */
[----:B01----:R-:W-:Y:S01]  /*12220*/  ENDCOLLECTIVE ;  /* 0x000000000000791b */ /* 0x003fe20003800000 */
.L_x_3506:
[----:B------:R-:W-:Y:S02]  /*12230*/  IMAD.MOV.U32 R13, RZ, RZ, R8 ;  /* 0x000000ffff0d7224 */ /* 0x000fe400078e0008 */
        /* <DEDUP_REMOVED lines=27> */
.L_x_3507:
[----:B------:R-:W-:Y:S02]  /*123f0*/  IMAD.MOV.U32 R13, RZ, RZ, R6 ;  /* 0x000000ffff0d7224 */ /* 0x000fe400078e0006 */
[----:B------:R-:W-:-:S07]  /*12400*/  IMAD.MOV.U32 R9, RZ, RZ, R14 ;  /* 0x000000ffff097224 */ /* 0x000fce00078e000e */
[----:B------:R-:W-:Y:S05]  /*12410*/  WARPSYNC.COLLECTIVE R15, `(.L_x_3508) ;  /* 0x000000000f087348 */ /* 0x000fea0003c00000 */
[----:B------:R0:W1:Y:S02]  /*12420*/  SHFL.IDX P6, R14, R13, R12, R11 ;  /* 0x0000000c0d0e7389 */ /* 0x00006400000c000b */
[----:B01----:R-:W-:Y:S01]  /*12430*/  ENDCOLLECTIVE ;  /* 0x000000000000791b */ /* 0x003fe20003800000 */
.L_x_3508:
        /* <DEDUP_REMOVED lines=28> */
.L_x_3509:
[----:B------:R-:W-:Y:S02]  /*12600*/  IMAD.MOV.U32 R13, RZ, RZ, R6 ;  /* 0x000000ffff0d7224 */ /* 0x000fe400078e0006 */
[----:B------:R-:W-:-:S07]  /*12610*/  IMAD.MOV.U32 R8, RZ, RZ, R14 ;  /* 0x000000ffff087224 */ /* 0x000fce00078e000e */
[----:B------:R-:W-:Y:S05]  /*12620*/  WARPSYNC.COLLECTIVE R15, `(.L_x_3510) ;  /* 0x000000000f087348 */ /* 0x000fea0003c00000 */
[----:B------:R0:W1:Y:S02]  /*12630*/  SHFL.IDX P6, R14, R13, R12, R11 ;  /* 0x0000000c0d0e7389 */ /* 0x00006400000c000b */
[----:B01----:R-:W-:Y:S01]  /*12640*/  ENDCOLLECTIVE ;  /* 0x000000000000791b */ /* 0x003fe20003800000 */
.L_x_3510:
[----:B------:R-:W-:Y:S05]  /*12650*/  BRA `(.L_x_3511) ;  /* 0xffffffcc00187947 */ /* 0x000fea000383ffff */
.L_x_3444:
[----:B-1----:R1:W2:Y:S02]  /*12660*/  SYNCS.PHASECHK.TRANS64.TRYWAIT P0, [R10+URZ+0x38840], R20 ;  /* 0x038840140a0075a7 */ /* 0x0022a4000800017f */
[----:B--2---:R-:W-:Y:S05]  /*12670*/  @!P0 NANOSLEEP.SYNCS 0x989680 ;  /* 0x009896800000895d */ /* 0x004fea0003900000 */
[----:B------:R-:W2:Y:S02]  /*12680*/  @!P0 SYNCS.PHASECHK.TRANS64 P0, [R10+URZ+0x38840], R20 ;  /* 0x038840140a0085a7 */ /* 0x000ea4000800007f */
[----:B--2---:R-:W-:Y:S05]  /*12690*/  @!P0 BRA `(.L_x_3444) ;  /* 0xfffffffc00f08947 */ /* 0x004fea000383ffff */
[----:B------:R-:W-:Y:S05]  /*126a0*/  BRA `(.L_x_3512) ;  /* 0xffffffd000687947 */ /* 0x000fea000383ffff */
.L_x_3445:
        /* <DEDUP_REMOVED lines=8> */
.L_x_3514:
[----:B------:R-:W-:Y:S05]  /*12730*/  BSYNC B1 ;  /* 0x0000000000017941 */ /* 0x000fea0003800000 */
.L_x_3513:
[----:B------:R-:W-:Y:S01]  /*12740*/  IMAD.MOV.U32 R13, RZ, RZ, R26 ;  /* 0x000000ffff0d7224 */ /* 0x000fe200078e001a */
[----:B------:R-:W-:Y:S01]  /*12750*/  MOV R3, R14 ;  /* 0x0000000e00037202 */ /* 0x000fe20000000f00 */
[----:B------:R-:W-:Y:S01]  /*12760*/  IMAD.MOV.U32 R12, RZ, RZ, RZ ;  /* 0x000000ffff0c7224 */ /* 0x000fe200078e00ff */
[----:B------:R-:W-:Y:S01]  /*12770*/  LEA R27, R17, UR42, 0x1 ;  /* 0x0000002a111b7c11 */ /* 0x000fe2000f8e08ff */
[----:B------:R-:W-:Y:S02]  /*12780*/  IMAD.MOV.U32 R11, RZ, RZ, 0x181f ;  /* 0x0000181fff0b7424 */ /* 0x000fe400078e00ff */
[----:B------:R-:W-:-:S07]  /*12790*/  IMAD.MOV.U32 R15, RZ, RZ, -0x1 ;  /* 0xffffffffff0f7424 */ /* 0x000fce00078e00ff */
[----:B------:R-:W-:Y:S05]  /*127a0*/  WARPSYNC.COLLECTIVE R15, `(.L_x_3515) ;  /* 0x000000000f087348 */ /* 0x000fea0003c00000 */
[----:B------:R0:W1:Y:S02]  /*127b0*/  SHFL.IDX P6, R14, R13, R12, R11 ;  /* 0x0000000c0d0e7389 */ /* 0x00006400000c000b */
[----:B01----:R-:W-:Y:S01]  /*127c0*/  ENDCOLLECTIVE ;  /* 0x000000000000791b */ /* 0x003fe20003800000 */
.L_x_3515:
[----:B------:R-:W-:Y:S02]  /*127d0*/  IMAD.MOV.U32 R13, RZ, RZ, R29 ;  /* 0x000000ffff0d7224 */ /* 0x000fe400078e001d */
[----:B------:R-:W-:Y:S01]  /*127e0*/  IMAD.MOV.U32 R12, RZ, RZ, 0x1 ;  /* 0x00000001ff0c7424 */ /* 0x000fe200078e00ff */
[----:B------:R-:W-:-:S13]  /*127f0*/  IADD3 R2, P0, R14, R0, RZ ;  /* 0x000000000e027210 */ /* 0x000fda0007f1e0ff */
[----:B------:R-:W-:Y:S05]  /*12800*/  WARPSYNC.COLLECTIVE R15, `(.L_x_3516) ;  /* 0x000000000f087348 */ /* 0x000fea0003c00000 */
[----:B------:R0:W1:Y:S02]  /*12810*/  SHFL.IDX P6, R14, R13, R12, R11 ;  /* 0x0000000c0d0e7389 */ /* 0x00006400000c000b */
[----:B01----:R-:W-:Y:S01]  /*12820*/  ENDCOLLECTIVE ;  /* 0x000000000000791b */ /* 0x003fe20003800000 */
.L_x_3516:
        /* <DEDUP_REMOVED lines=10> */
.L_x_3517:
[----:B------:R-:W-:Y:S02]  /*128d0*/  IMAD.MOV.U32 R13, RZ, RZ, R29 ;  /* 0x000000ffff0d7224 */ /* 0x000fe400078e001d */
[----:B------:R-:W-:Y:S01]  /*128e0*/  IMAD.MOV.U32 R12, RZ, RZ, 0x2 ;  /* 0x00000002ff0c7424 */ /* 0x000fe200078e00ff */
[----:B------:R-:W-:-:S13]  /*128f0*/  IADD3 R2, P0, R14, R0, RZ ;  /* 0x000000000e027210 */ /* 0x000fda0007f1e0ff */
[----:B------:R-:W-:Y:S05]  /*12900*/  WARPSYNC.COLLECTIVE R15, `(.L_x_3518) ;  /* 0x000000000f087348 */ /* 0x000fea0003c00000 */
[----:B------:R0:W1:Y:S02]  /*12910*/  SHFL.IDX P6, R14, R13, R12, R11 ;  /* 0x0000000c0d0e7389 */ /* 0x00006400000c000b */
[----:B01----:R-:W-:Y:S01]  /*12920*/  ENDCOLLECTIVE ;  /* 0x000000000000791b */ /* 0x003fe20003800000 */
.L_x_3518:
        /* <DEDUP_REMOVED lines=10> */
.L_x_3519:
[----:B------:R-:W-:Y:S01]  /*129d0*/  IMAD.MOV.U32 R13, RZ, RZ, R29 ;  /* 0x000000ffff0d7224 */ /* 0x000fe200078e001d */
[----:B------:R-:W-:Y:S02]  /*129e0*/  MOV R12, 0x3 ;  /* 0x00000003000c7802 */ /* 0x000fe40000000f00 */
[----:B------:R-:W-:-:S13]  /*129f0*/  IADD3 R2, P0, R14, R0, RZ ;  /* 0x000000000e027210 */ /* 0x000fda0007f1e0ff */
[----:B------:R-:W-:Y:S05]  /*12a00*/  WARPSYNC.COLLECTIVE R15, `(.L_x_3520) ;  /* 0x000000000f087348 */ /* 0x000fea0003c00000 */
[----:B------:R0:W1:Y:S02]  /*12a10*/  SHFL.IDX P6, R14, R13, R12, R11 ;  /* 0x0000000c0d0e7389 */ /* 0x00006400000c000b */
[----:B01----:R-:W-:Y:S01]  /*12a20*/  ENDCOLLECTIVE ;  /* 0x000000000000791b */ /* 0x003fe20003800000 */
.L_x_3520:
[----:B------:R-:W-:-:S05]  /*12a30*/  IMAD.X R3, RZ, RZ, R3, P0 ;  /* 0x000000ffff037224 */ /* 0x000fca00000e0603 */
[----:B------:R-:W-:Y:S01]  /*12a40*/  @!PT LDS RZ, [RZ] ;  /* 0x00000000fffff984 */ /* 0x000fe20000000800 */
[----:B------:R-:W-:Y:S01]  /*12a50*/  @!PT LDS RZ, [RZ] ;  /* 0x00000000fffff984 */ /* 0x000fe20000000800 */
[----:B------:R-:W-:Y:S01]  /*12a60*/  @!PT LDS RZ, [RZ] ;  /* 0x00000000fffff984 */ /* 0x000fe20000000800 */
[----:B------:R0:W-:Y:S01]  /*12a70*/  LDGSTS.E.BYPASS.LTC128B.128 [R27+0x23400], desc[UR36][R2.64], !P1 ;  /* 0x23400000021b7fae */ /* 0x0001e2000c901d64 */
[----:B------:R-:W-:Y:S02]  /*12a80*/  IMAD.MOV.U32 R13, RZ, RZ, R26 ;  /* 0x000000ffff0d7224 */ /* 0x000fe400078e001a */
[----:B------:R-:W-:-:S07]  /*12a90*/  IMAD.MOV.U32 R33, RZ, RZ, R14 ;  /* 0x000000ffff217224 */ /* 0x000fce00078e000e */
[----:B0-----:R-:W-:Y:S05]  /*12aa0*/  WARPSYNC.COLLECTIVE R15, `(.L_x_3521) ;  /* 0x000000000f087348 */ /* 0x001fea0003c00000 */
[----:B------:R1:W2:Y:S02]  /*12ab0*/  SHFL.IDX P6, R14, R13, R12, R11 ;  /* 0x0000000c0d0e7389 */ /* 0x0002a400000c000b */
[----:B012---:R-:W-:Y:S01]  /*12ac0*/  ENDCOLLECTIVE ;  /* 0x000000000000791b */ /* 0x007fe20003800000 */
.L_x_3521:
[----:B------:R-:W-:Y:S05]  /*12ad0*/  BRA `(.L_x_3522) ;  /* 0xffffffd0001c7947 */ /* 0x000fea000383ffff */
.L_x_3450:
[----:B---3--:R3:W4:Y:S02]  /*12ae0*/  SYNCS.PHASECHK.TRANS64.TRYWAIT P0, [R10+URZ+0x38860], R20 ;  /* 0x038860140a0075a7 */ /* 0x008724000800017f */
[----:B----4-:R-:W-:Y:S05]  /*12af0*/  @!P0 NANOSLEEP.SYNCS 0x989680 ;  /* 0x009896800000895d */ /* 0x010fea0003900000 */
[----:B------:R-:W4:Y:S02]  /*12b00*/  @!P0 SYNCS.PHASECHK.TRANS64 P0, [R10+URZ+0x38860], R20 ;  /* 0x038860140a0085a7 */ /* 0x000f24000800007f */
[----:B----4-:R-:W-:Y:S05]  /*12b10*/  @!P0 BRA `(.L_x_3450) ;  /* 0xfffffffc00f08947 */ /* 0x010fea000383ffff */
[----:B------:R-:W-:Y:S05]  /*12b20*/  BRA `(.L_x_3523) ;  /* 0xffffffd000687947 */ /* 0x000fea000383ffff */
.L_x_3451:
[----:B------:R-:W-:Y:S01]  /*12b30*/  BSSY B1, `(.L_x_3524) ;  /* 0x0000008000017945 */ /* 0x000fe20003800000 */
[----:B------:R-:W-:Y:S02]  /*12b40*/  IMAD.MOV.U32 R13, RZ, RZ, R19 ;  /* 0x000000ffff0d7224 */ /* 0x000fe400078e0013 */
[----:B------:R-:W-:Y:S02]  /*12b50*/  IMAD.MOV.U32 R12, RZ, RZ, RZ ;  /* 0x000000ffff0c7224 */ /* 0x000fe400078e00ff */
[----:B------:R-:W-:Y:S02]  /*12b60*/  IMAD.MOV.U32 R11, RZ, RZ, 0x181f ;  /* 0x0000181fff0b7424 */ /* 0x000fe400078e00ff */
[----:B------:R-:W-:-:S07]  /*12b70*/  IMAD.MOV.U32 R15, RZ, RZ, -0x1 ;  /* 0xffffffffff0f7424 */ /* 0x000fce00078e00ff */
[----:B-123--:R-:W-:Y:S05]  /*12b80*/  WARPSYNC.COLLECTIVE R15, `(.L_x_3525) ;  /* 0x000000000f087348 */ /* 0x00efea0003c00000 */
[----:B------:R0:W4:Y:S02]  /*12b90*/  SHFL.IDX P6, R14, R13, R12, R11 ;  /* 0x0000000c0d0e7389 */ /* 0x00012400000c000b */
[----:B01234-:R-:W-:Y:S01]  /*12ba0*/  ENDCOLLECTIVE ;  /* 0x000000000000791b */ /* 0x01ffe20003800000 */
.L_x_3525:
[----:B------:R-:W-:Y:S05]  /*12bb0*/  BSYNC B1 ;  /* 0x0000000000017941 */ /* 0x000fea0003800000 */
.L_x_3524:
[----:B------:R-:W-:Y:S01]  /*12bc0*/  IMAD.MOV.U32 R13, RZ, RZ, R18 ;  /* 0x000000ffff0d7224 */ /* 0x000fe200078e0012 */
[----:B------:R-:W-:Y:S01]  /*12bd0*/  LEA R17, R17, UR42, 0x1 ;  /* 0x0000002a11117c11 */ /* 0x000fe2000f8e08ff */
[----:B------:R-:W-:Y:S01]  /*12be0*/  IMAD.MOV.U32 R12, RZ, RZ, RZ ;  /* 0x000000ffff0c7224 */ /* 0x000fe200078e00ff */
[C---:B------:R-:W-:Y:S01]  /*12bf0*/  LOP3.LUT P2, RZ, R16.reuse, 0x20, RZ, 0xc0, !PT ;  /* 0x0000002010ff7812 */ /* 0x040fe2000784c0ff */
[----:B------:R-:W-:Y:S01]  /*12c00*/  IMAD.MOV.U32 R11, RZ, RZ, 0x181f ;  /* 0x0000181fff0b7424 */ /* 0x000fe200078e00ff */
[----:B------:R-:W-:Y:S01]  /*12c10*/  LOP3.LUT P1, RZ, R16, 0x10, RZ, 0xc0, !PT ;  /* 0x0000001010ff7812 */ /* 0x000fe2000782c0ff */
[----:B------:R-:W-:Y:S01]  /*12c20*/  IMAD.MOV.U32 R15, RZ, RZ, -0x1 ;  /* 0xffffffffff0f7424 */ /* 0x000fe200078e00ff */
[----:B------:R-:W-:Y:S01]  /*12c30*/  P2R R4, PR, RZ, 0x20 ;  /* 0x00000020ff047803 */ /* 0x000fe20000000000 */
[----:B------:R-:W-:-:S10]  /*12c40*/  IMAD.MOV.U32 R3, RZ, RZ, R14 ;  /* 0x000000ffff037224 */ /* 0x000fd400078e000e */
[----:B------:R-:W-:Y:S05]  /*12c50*/  WARPSYNC.COLLECTIVE R15, `(.L_x_3526) ;  /* 0x000000000f087348 */ /* 0x000fea0003c00000 */
[----:B------:R0:W1:Y:S02]  /*12c60*/  SHFL.IDX P6, R14, R13, R12, R11 ;  /* 0x0000000c0d0e7389 */ /* 0x00006400000c000b */
[----:B01----:R-:W-:Y:S01]  /*12c70*/  ENDCOLLECTIVE ;  /* 0x000000000000791b */ /* 0x003fe20003800000 */
.L_x_3526:
[----:B------:R-:W-:Y:S02]  /*12c80*/  IMAD.MOV.U32 R13, RZ, RZ, R19 ;  /* 0x000000ffff0d7224 */ /* 0x000fe400078e0013 */
        /* <DEDUP_REMOVED lines=12> */
.L_x_3527:
[----:B------:R-:W-:Y:S01]  /*12d50*/  @!PT LDS RZ, [RZ] ;  /* 0x00000000fffff984 */ /* 0x000fe20000000800 */
[----:B------:R-:W-:Y:S01]  /*12d60*/  @!PT LDS RZ, [RZ] ;  /* 0x00000000fffff984 */ /* 0x000fe20000000800 */
[----:B------:R-:W-:Y:S01]  /*12d70*/  @!PT LDS RZ, [RZ] ;  /* 0x00000000fffff984 */ /* 0x000fe20000000800 */
[----:B------:R0:W-:Y:S04]  /*12d80*/  LDGSTS.E.BYPASS.LTC128B.128 [R17+0x2400], desc[UR36][R2.64+0x80], !P2 ;  /* 0x0240008002117fae */ /* 0x0001e8000d101d64 */
[----:B------:R0:W-:Y:S01]  /*12d90*/  LDGSTS.E.BYPASS.LTC128B.128 [R17+0x4400], desc[UR36][R2.64+0x100], !P1 ;  /* 0x0440010002117fae */ /* 0x0001e2000c901d64 */
[----:B------:R-:W-:-:S03]  /*12da0*/  ISETP.NE.U32.AND P1, PT, R28, RZ, PT ;  /* 0x000000ff1c00720c */ /* 0x000fc60003f25070 */
[----:B------:R0:W-:Y:S01]  /*12db0*/  LDGSTS.E.BYPASS.LTC128B.128 [R17+0x6400], desc[UR36][R2.64+0x180], !P5 ;  /* 0x0640018002117fae */ /* 0x0001e2000e901d64 */
[----:B------:R-:W-:Y:S01]  /*12dc0*/  LOP3.LUT P5, RZ, R16, 0x200, RZ, 0xc0, !PT ;  /* 0x0000020010ff7812 */ /* 0x000fe200078ac0ff */
[----:B------:R-:W-:Y:S02]  /*12dd0*/  IMAD.MOV.U32 R13, RZ, RZ, R18 ;  /* 0x000000ffff0d7224 */ /* 0x000fe400078e0012 */
[----:B------:R0:W-:Y:S04]  /*12de0*/  LDGSTS.E.BYPASS.LTC128B.128 [R17+0x8400], desc[UR36][R2.64+0x200], !P4 ;  /* 0x0840020002117fae */ /* 0x0001e8000e101d64 */
[----:B------:R0:W-:Y:S01]  /*12df0*/  LDGSTS.E.BYPASS.LTC128B.128 [R17+0xa400], desc[UR36][R2.64+0x280], !P3 ;  /* 0x0a40028002117fae */ /* 0x0001e2000d901d64 */
[----:B------:R-:W-:-:S03]  /*12e00*/  IMAD.MOV.U32 R5, RZ, RZ, R14 ;  /* 0x000000ffff057224 */ /* 0x000fc600078e000e */
[----:B------:R0:W-:Y:S04]  /*12e10*/  LDGSTS.E.BYPASS.LTC128B.128 [R17+0xc400], desc[UR36][R2.64+0x300], P0 ;  /* 0x0c40030002117fae */ /* 0x0001e80008101d64 */
[----:B0-----:R-:W-:Y:S05]  /*12e20*/  WARPSYNC.COLLECTIVE R15, `(.L_x_3528) ;  /* 0x000000000f087348 */ /* 0x001fea0003c00000 */
[----:B------:R1:W2:Y:S02]  /*12e30*/  SHFL.IDX P6, R14, R13, R12, R11 ;  /* 0x0000000c0d0e7389 */ /* 0x0002a400000c000b */
[----:B012---:R-:W-:Y:S01]  /*12e40*/  ENDCOLLECTIVE ;  /* 0x000000000000791b */ /* 0x007fe20003800000 */
.L_x_3528:
[----:B------:R-:W-:Y:S01]  /*12e50*/  @!PT LDS RZ, [RZ] ;  /* 0x00000000fffff984 */ /* 0x000fe20000000800 */
[----:B------:R-:W-:Y:S01]  /*12e60*/  @!PT LDS RZ, [RZ] ;  /* 0x00000000fffff984 */ /* 0x000fe20000000800 */
[----:B------:R-:W-:Y:S01]  /*12e70*/  @!PT LDS RZ, [RZ] ;  /* 0x00000000fffff984 */ /* 0x000fe20000000800 */
[----:B------:R0:W-:Y:S01]  /*12e80*/  LDGSTS.E.BYPASS.LTC128B.128 [R17+0xe400], desc[UR36][R2.64+0x380], P1 ;  /* 0x0e40038002117fae */ /* 0x0001e20008901d64 */
[----:B------:R-:W-:Y:S02]  /*12e90*/  IMAD.MOV.U32 R13, RZ, RZ, R19 ;  /* 0x000000ffff0d7224 */ /* 0x000fe400078e0013 */
[----:B------:R-:W-:Y:S01]  /*12ea0*/  IMAD.MOV.U32 R12, RZ, RZ, 0x2 ;  /* 0x00000002ff0c7424 */ /* 0x000fe200078e00ff */
[----:B0-----:R-:W-:Y:S02]  /*12eb0*/  IADD3 R2, P2, R14, R0, RZ ;  /* 0x000000000e027210 */ /* 0x001fe40007f5e0ff */
[C---:B------:R-:W-:Y:S02]  /*12ec0*/  LOP3.LUT P6, RZ, R16.reuse, 0x10, RZ, 0xc0, !PT ;  /* 0x0000001010ff7812 */ /* 0x040fe400078cc0ff */
[----:B------:R-:W-:Y:S02]  /*12ed0*/  IADD3.X R3, RZ, R5, RZ, P2, !PT ;  /* 0x00000005ff037210 */ /* 0x000fe400017fe4ff */
[----:B------:R-:W-:-:S03]  /*12ee0*/  LOP3.LUT P2, RZ, R16, 0x20, RZ, 0xc0, !PT ;  /* 0x0000002010ff7812 */ /* 0x000fc6000784c0ff */
[----:B------:R0:W-:Y:S01]  /*12ef0*/  LDGSTS.E.BYPASS.LTC128B.128 [R17+0xc00], desc[UR36][R2.64], !P5 ;  /* 0x00c0000002117fae */ /* 0x0001e2000e901d64 */
[----:B------:R-:W-:-:S04]  /*12f00*/  ISETP.NE.AND P5, PT, R4, RZ, PT ;  /* 0x000000ff0400720c */ /* 0x000fc80003fa5270 */
[----:B------:R-:W-:-:S05]  /*12f10*/  P2R R4, PR, RZ, 0x20 ;  /* 0x00000020ff047803 */ /* 0x000fca0000000000 */
[----:B------:R0:W-:Y:S04]  /*12f20*/  LDGSTS.E.BYPASS.LTC128B.128 [R17+0x2c00], desc[UR36][R2.64+0x80], !P2 ;  /* 0x02c0008002117fae */ /* 0x0001e8000d101d64 */
[----:B------:R0:W-:Y:S02]  /*12f30*/  LDGSTS.E.BYPASS.LTC128B.128 [R17+0x4c00], desc[UR36][R2.64+0x100], !P6 ;  /* 0x04c0010002117fae */ /* 0x0001e4000f101d64 */
[----:B0-----:R-:W-:Y:S05]  /*12f40*/  WARPSYNC.COLLECTIVE R15, `(.L_x_3529) ;  /* 0x000000000f087348 */ /* 0x001fea0003c00000 */
[----:B------:R1:W2:Y:S02]  /*12f50*/  SHFL.IDX P6, R14, R13, R12, R11 ;  /* 0x0000000c0d0e7389 */ /* 0x0002a400000c000b */
[----:B012---:R-:W-:Y:S01]  /*12f60*/  ENDCOLLECTIVE ;  /* 0x000000000000791b */ /* 0x007fe20003800000 */
.L_x_3529:
        /* <DEDUP_REMOVED lines=14> */
.L_x_3530:
[----:B------:R-:W-:Y:S02]  /*13050*/  IMAD.MOV.U32 R13, RZ, RZ, R19 ;  /* 0x000000ffff0d7224 */ /* 0x000fe400078e0013 */
[----:B------:R-:W-:Y:S01]  /*13060*/  IMAD.MOV.U32 R12, RZ, RZ, 0x3 ;  /* 0x00000003ff0c7424 */ /* 0x000fe200078e00ff */
[----:B------:R-:W-:Y:S02]  /*13070*/  IADD3 R2, P2, R14, R0, RZ ;  /* 0x000000000e027210 */ /* 0x000fe40007f5e0ff */
[----:B------:R-:W-:-:S03]  /*13080*/  LOP3.LUT P6, RZ, R16, 0x10, RZ, 0xc0, !PT ;  /* 0x0000001010ff7812 */ /* 0x000fc600078cc0ff */
[----:B------:R-:W-:Y:S01]  /*13090*/  IMAD.X R3, RZ, RZ, R20, P2 ;  /* 0x000000ffff037224 */ /* 0x000fe200010e0614 */
[----:B------:R-:W-:-:S04]  /*130a0*/  LOP3.LUT P2, RZ, R16, 0x20, RZ, 0xc0, !PT ;  /* 0x0000002010ff7812 */ /* 0x000fc8000784c0ff */
[----:B------:R-:W-:Y:S01]  /*130b0*/  @!PT LDS RZ, [RZ] ;  /* 0x00000000fffff984 */ /* 0x000fe20000000800 */
[----:B------:R-:W-:Y:S01]  /*130c0*/  @!PT LDS RZ, [RZ] ;  /* 0x00000000fffff984 */ /* 0x000fe20000000800 */
[----:B------:R-:W-:Y:S01]  /*130d0*/  @!PT LDS RZ, [RZ] ;  /* 0x00000000fffff984 */ /* 0x000fe20000000800 */
[----:B------:R0:W-:Y:S01]  /*130e0*/  LDGSTS.E.BYPASS.LTC128B.128 [R17+0x1400], desc[UR36][R2.64], !P5 ;  /* 0x0140000002117fae */ /* 0x0001e2000e901d64 */
[----:B------:R-:W-:Y:S01]  /*130f0*/  ISETP.NE.AND P5, PT, R4, RZ, PT ;  /* 0x000000ff0400720c */ /* 0x000fe20003fa5270 */
[----:B------:R-:W-:-:S07]  /*13100*/  IMAD.MOV.U32 R4, RZ, RZ, RZ ;  /* 0x000000ffff047224 */ /* 0x000fce00078e00ff */
[----:B------:R0:W-:Y:S04]  /*13110*/  LDGSTS.E.BYPASS.LTC128B.128 [R17+0x3400], desc[UR36][R2.64+0x80], !P2 ;  /* 0x0340008002117fae */ /* 0x0001e8000d101d64 */
[----:B------:R0:W-:Y:S02]  /*13120*/  LDGSTS.E.BYPASS.LTC128B.128 [R17+0x5400], desc[UR36][R2.64+0x100], !P6 ;  /* 0x0540010002117fae */ /* 0x0001e4000f101d64 */
[----:B0-----:R-:W-:Y:S05]  /*13130*/  WARPSYNC.COLLECTIVE R15, `(.L_x_3531) ;  /* 0x000000000f087348 */ /* 0x001fea0003c00000 */
[----:B------:R1:W2:Y:S02]  /*13140*/  SHFL.IDX P6, R14, R13, R12, R11 ;  /* 0x0000000c0d0e7389 */ /* 0x0002a400000c000b */
[----:B012---:R-:W-:Y:S01]  /*13150*/  ENDCOLLECTIVE ;  /* 0x000000000000791b */ /* 0x007fe20003800000 */
.L_x_3531:
        /* <DEDUP_REMOVED lines=13> */
.L_x_3532:
[----:B------:R-:W-:Y:S05]  /*13230*/  BRA `(.L_x_3533) ;  /* 0xffffffcc00dc7947 */ /* 0x000fea000383ffff */
.L_x_3456:
[----:B0-----:R0:W1:Y:S02]  /*13240*/  SYNCS.PHASECHK.TRANS64.TRYWAIT P0, [R5+URZ+0x38820], R4 ;  /* 0x03882004050075a7 */ /* 0x001064000800017f */
[----:B-1----:R-:W-:Y:S05]  /*13250*/  @!P0 NANOSLEEP.SYNCS 0x989680 ;  /* 0x009896800000895d */ /* 0x002fea0003900000 */
[----:B------:R-:W1:Y:S02]  /*13260*/  @!P0 SYNCS.PHASECHK.TRANS64 P0, [R5+URZ+0x38820], R4 ;  /* 0x03882004050085a7 */ /* 0x000e64000800007f */
[----:B-1----:R-:W-:Y:S05]  /*13270*/  @!P0 BRA `(.L_x_3456) ;  /* 0xfffffffc00f08947 */ /* 0x002fea000383ffff */
[----:B------:R-:W-:Y:S05]  /*13280*/  BRA `(.L_x_3534) ;  /* 0xffffffd000887947 */ /* 0x000fea000383ffff */
.L_x_3457:
        /* <DEDUP_REMOVED lines=8> */
[----:B0-2--5:R-:W-:Y:S05]  /*13310*/  WARPSYNC.COLLECTIVE R15, `(.L_x_3536) ;  /* 0x000000000f087348 */ /* 0x025fea0003c00000 */
[----:B------:R1:W3:Y:S02]  /*13320*/  SHFL.IDX P6, R14, R13, R12, R11 ;  /* 0x0000000c0d0e7389 */ /* 0x0002e400000c000b */
[----:B0123-5:R-:W-:Y:S01]  /*13330*/  ENDCOLLECTIVE ;  /* 0x000000000000791b */ /* 0x02ffe20003800000 */
.L_x_3536:
[----:B------:R-:W-:Y:S05]  /*13340*/  BSYNC B0 ;  /* 0x0000000000007941 */ /* 0x000fea0003800000 */
.L_x_3535:
[----:B------:R-:W-:Y:S05]  /*13350*/  BRA `(.L_x_3537) ;  /* 0xffffffd000707947 */ /* 0x000fea000383ffff */
.L_x_3458:
[----:B------:R-:W-:Y:S01]  /*13360*/  BSSY B0, `(.L_x_3538) ;  /* 0x0000006000007945 */ /* 0x000fe20003800000 */
[----:B------:R-:W-:-:S07]  /*13370*/  IMAD.MOV.U32 R15, RZ, RZ, -0x1 ;  /* 0xffffffffff0f7424 */ /* 0x000fce00078e00ff */
[----:B012--5:R-:W-:Y:S05]  /*13380*/  WARPSYNC.COLLECTIVE R15, `(.L_x_3539) ;  /* 0x000000000f0c7348 */ /* 0x027fea0003c00000 */
[----:B------:R-:W-:Y:S02]  /*13390*/  ELECT P6, UR62, PT ;  /* 0x00000000003e782f */ /* 0x000fe400038c0000 */
[----:B------:R-:W-:Y:S01]  /*133a0*/  MOV R14, UR62 ;  /* 0x0000003e000e7c02 */ /* 0x000fe20008000f00 */
[----:B012--5:R-:W-:Y:S10]  /*133b0*/  ENDCOLLECTIVE ;  /* 0x000000000000791b */ /* 0x027ff40003800000 */
.L_x_3539:
[----:B------:R-:W-:Y:S05]  /*133c0*/  BSYNC B0 ;  /* 0x0000000000007941 */ /* 0x000fea0003800000 */
.L_x_3538:
[----:B------:R-:W-:Y:S05]  /*133d0*/  BRA `(.L_x_3540) ;  /* 0xffffffd000647947 */ /* 0x000fea000383ffff */
.L_x_3460:
[----:B-1----:R1:W3:Y:S02]  /*133e0*/  SYNCS.PHASECHK.TRANS64.TRYWAIT P1, [R3+URZ+0x38840], R2 ;  /* 0x03884002030075a7 */ /* 0x0022e4000802017f */
[----:B---3--:R-:W-:Y:S05]  /*133f0*/  @!P1 NANOSLEEP.SYNCS 0x989680 ;  /* 0x009896800000995d */ /* 0x008fea0003900000 */
[----:B------:R-:W3:Y:S02]  /*13400*/  @!P1 SYNCS.PHASECHK.TRANS64 P1, [R3+URZ+0x38840], R2 ;  /* 0x03884002030095a7 */ /* 0x000ee4000802007f */
[----:B---3--:R-:W-:Y:S05]  /*13410*/  @!P1 BRA `(.L_x_3460) ;  /* 0xfffffffc00f09947 */ /* 0x008fea000383ffff */
[----:B------:R-:W-:Y:S05]  /*13420*/  BRA `(.L_x_3541) ;  /* 0xffffffd0008c7947 */ /* 0x000fea000383ffff */
.L_x_3462:
[----:B0-----:R0:W3:Y:S02]  /*13430*/  SYNCS.PHASECHK.TRANS64.TRYWAIT P1, [R5+URZ+0x38840], R0 ;  /* 0x03884000050075a7 */ /* 0x0010e4000802017f */
[----:B---3--:R-:W-:Y:S05]  /*13440*/  @!P1 NANOSLEEP.SYNCS 0x989680 ;  /* 0x009896800000995d */ /* 0x008fea0003900000 */
[----:B------:R-:W3:Y:S02]  /*13450*/  @!P1 SYNCS.PHASECHK.TRANS64 P1, [R5+URZ+0x38840], R0 ;  /* 0x03884000050095a7 */ /* 0x000ee4000802007f */
[----:B---3--:R-:W-:Y:S05]  /*13460*/  @!P1 BRA `(.L_x_3462) ;  /* 0xfffffffc00f09947 */ /* 0x008fea000383ffff */
[----:B------:R-:W-:Y:S05]  /*13470*/  BRA `(.L_x_3542) ;  /* 0xffffffd000987947 */ /* 0x000fea000383ffff */
.L_x_3464:
[----:B---3--:R3:W4:Y:S02]  /*13480*/  SYNCS.PHASECHK.TRANS64.TRYWAIT P1, [R3+URZ+0x38860], R2 ;  /* 0x03886002030075a7 */ /* 0x008724000802017f */
[----:B----4-:R-:W-:Y:S05]  /*13490*/  @!P1 NANOSLEEP.SYNCS 0x989680 ;  /* 0x009896800000995d */ /* 0x010fea0003900000 */
[----:B------:R-:W4:Y:S02]  /*134a0*/  @!P1 SYNCS.PHASECHK.TRANS64 P1, [R3+URZ+0x38860], R2 ;  /* 0x03886002030095a7 */ /* 0x000f24000802007f */
[----:B----4-:R-:W-:Y:S05]  /*134b0*/  @!P1 BRA `(.L_x_3464) ;  /* 0xfffffffc00f09947 */ /* 0x010fea000383ffff */
[----:B------:R-:W-:Y:S05]  /*134c0*/  BRA `(.L_x_3543) ;  /* 0xffffffd000947947 */ /* 0x000fea000383ffff */
.L_x_3544:
        /* <DEDUP_REMOVED lines=11> */
.L_x_15640:


//--------------------- .text._ZN7cutlass13device_kernelIN5flash11enable_sm90INS1_16FlashAttnFwdSm90INS1_25CollectiveMainloopFwdSm90ILi2EN4cute5tupleIJNS5_1CILi1EEES8_S8_EEENS6_IJNS7_ILi64EEESA_SA_EEELi512ENS_6half_tEfNS_4arch4Sm90ELb0ELb0ELb0ELb1ELb1ELb0ELb0ELb0ELb0ELb1ELb1ELb0EEENS1_21CollectiveEpilogueFwdINS6_IJSA_NS7_ILi512EEESA_EEES9_SC_SE_Li256ELb1ELb1ELb1ELb0EEENS1_36VarlenDynamicPersistentTileSchedulerILi64ELi64ELi256ELi128ELb1ELb1ELb1ELb0ELb1ELb1EEEEEEEEEvNT_6ParamsE --------------------------
	.section	.text._ZN7cutlass13device_kernelIN5flash11enable_sm90INS1_16FlashAttnFwdSm90INS1_25CollectiveMainloopFwdSm90ILi2EN4cute5tupleIJNS5_1CILi1EEES8_S8_EEENS6_IJNS7_ILi64EEESA_SA_EEELi512ENS_6half_tEfNS_4arch4Sm90ELb0ELb0ELb0ELb1ELb1ELb0ELb0ELb0ELb0ELb1ELb1ELb0EEENS1_21CollectiveEpilogueFwdINS6_IJSA_NS7_ILi512EEESA_EEES9_SC_SE_Li256ELb1ELb1ELb1ELb0EEENS1_36VarlenDynamicPersistentTileSchedulerILi64ELi64ELi256ELi128ELb1ELb1ELb1ELb0ELb1ELb1EEEEEEEEEvNT_6ParamsE,"ax",@progbits
	.align	128
.text._ZN7cutlass13device_kernelIN5flash11enable_sm90INS1_16FlashAttnFwdSm90INS1_25CollectiveMainloopFwdSm90ILi2EN4cute5tupleIJNS5_1CILi1EEES8_S8_EEENS6_IJNS7_ILi64EEESA_SA_EEELi512ENS_6half_tEfNS_4arch4Sm90ELb0ELb0ELb0ELb1ELb1ELb0ELb0ELb0ELb0ELb1ELb1ELb0EEENS1_21CollectiveEpilogueFwdINS6_IJSA_NS7_ILi512EEESA_EEES9_SC_SE_Li256ELb1ELb1ELb1ELb0EEENS1_36VarlenDynamicPersistentTileSchedulerILi64ELi64ELi256ELi128ELb1ELb1ELb1ELb0ELb1ELb1EEEEEEEEEvNT_6ParamsE:
        .type           _ZN7cutlass13device_kernelIN5flash11enable_sm90INS1_16FlashAttnFwdSm90INS1_25CollectiveMainloopFwdSm90ILi2EN4cute5tupleIJNS5_1CILi1EEES8_S8_EEENS6_IJNS7_ILi64EEESA_SA_EEELi512ENS_6half_tEfNS_4arch4Sm90ELb0ELb0ELb0ELb1ELb1ELb0ELb0ELb0ELb0ELb1ELb1ELb0EEENS1_21CollectiveEpilogueFwdINS6_IJSA_NS7_ILi512EEESA_EEES9_SC_SE_Li256ELb1ELb1ELb1ELb0EEENS1_36VarlenDynamicPersistentTileSchedulerILi64ELi64ELi256ELi128ELb1ELb1ELb1ELb0ELb1ELb1EEEEEEEEEvNT_6ParamsE,@function
        .size           _ZN7cutlass13device_kernelIN5flash11enable_sm90INS1_16FlashAttnFwdSm90INS1_25CollectiveMainloopFwdSm90ILi2EN4cute5tupleIJNS5_1CILi1EEES8_S8_EEENS6_IJNS7_ILi64EEESA_SA_EEELi512ENS_6half_tEfNS_4arch4Sm90ELb0ELb0ELb0ELb1ELb1ELb0ELb0ELb0ELb0ELb1ELb1ELb0EEENS1_21CollectiveEpilogueFwdINS6_IJSA_NS7_ILi512EEESA_EEES9_SC_SE_Li256ELb1ELb1ELb1ELb0EEENS1_36VarlenDynamicPersistentTileSchedulerILi64ELi64ELi256ELi128ELb1ELb1ELb1ELb0ELb1ELb1EEEEEEEEEvNT_6ParamsE,(.L_x_15641 - _ZN7cutlass13device_kernelIN5flash11enable_sm90INS1_16FlashAttnFwdSm90INS1_25CollectiveMainloopFwdSm90ILi2EN4cute5tupleIJNS5_1CILi1EEES8_S8_EEENS6_IJNS7_ILi64EEESA_SA_EEELi512ENS_6half_tEfNS_4arch4Sm90ELb0ELb0ELb0ELb1ELb1ELb0ELb0ELb0ELb0ELb1ELb1ELb0EEENS1_21CollectiveEpilogueFwdINS6_IJSA_NS7_ILi512EEESA_EEES9_SC_SE_Li256ELb1ELb1ELb1ELb0EEENS1_36VarlenDynamicPersistentTileSchedulerILi64ELi64ELi256ELi128ELb1ELb1ELb1ELb0ELb1ELb1EEEEEEEEEvNT_6ParamsE)
        .other          _ZN7cutlass13device_kernelIN5flash11enable_sm90INS1_16FlashAttnFwdSm90INS1_25CollectiveMainloopFwdSm90ILi2EN4cute5tupleIJNS5_1CILi1EEES8_S8_EEENS6_IJNS7_ILi64EEESA_SA_EEELi512ENS_6half_tEfNS_4arch4Sm90ELb0ELb0ELb0ELb1ELb1ELb0ELb0ELb0ELb0ELb1ELb1ELb0EEENS1_21CollectiveEpilogueFwdINS6_IJSA_NS7_ILi512EEESA_EEES9_SC_SE_Li256ELb1ELb1ELb1ELb0EEENS1_36VarlenDynamicPersistentTileSchedulerILi64ELi64ELi256ELi128ELb1ELb1ELb1ELb0ELb1ELb1EEEEEEEEEvNT_6ParamsE,@"STO_CUDA_ENTRY STV_DEFAULT"
_ZN7cutlass13device_kernelIN5flash11enable_sm90INS1_16FlashAttnFwdSm90INS1_25CollectiveMainloopFwdSm90ILi2EN4cute5tupleIJNS5_1CILi1EEES8_S8_EEENS6_IJNS7_ILi64EEESA_SA_EEELi512ENS_6half_tEfNS_4arch4Sm90ELb0ELb0ELb0ELb1ELb1ELb0ELb0ELb0ELb0ELb1ELb1ELb0EEENS1_21CollectiveEpilogueFwdINS6_IJSA_NS7_ILi512EEESA_EEES9_SC_SE_Li256ELb1ELb1ELb1ELb0EEENS1_36VarlenDynamicPersistentTileSchedulerILi64ELi64ELi256ELi128ELb1ELb1ELb1ELb0ELb1ELb1EEEEEEEEEvNT_6ParamsE:
        /* <DEDUP_REMOVED lines=37> */
[----:B------:R0:W4:Y:S01]  /*0250*/  SYNCS.EXCH.64 URZ, [UR6+0x28c40], UR4 ;  /* 0x028c4004063f75b2 */ /* 0x0001220008000100 */
[----:B------:R0:W0:Y:S01]  /*0260*/  SYNCS.EXCH.64 URZ, [UR6+0x28c38], UR4 ;  /* 0x028c3804063f75b2 */ /* 0x0000220008000100 */
[----:B------:R0:W0:Y:S01]  /*0270*/  SYNCS.EXCH.64 URZ, [UR6+0x28c48], UR4 ;  /* 0x028c4804063f75b2 */ /* 0x0000220008000100 */
[----:B------:R-:W-:Y:S01]  /*0280*/  NOP ;  /* 0x0000000000007918 */ /* 0x000fe20000000000 */
.L_x_3545:
        /* <DEDUP_REMOVED lines=22> */
.L_x_3546:
        /* <DEDUP_REMOVED lines=18> */
.L_x_3547:
        /* <DEDUP_REMOVED lines=22> */
.L_x_3548:
        /* <DEDUP_REMOVED lines=23> */
.L_x_3549:
[----:B------:R-:W-:Y:S01]  /*07e0*/  UISETP.NE.AND UP0, UPT, UR47, URZ, UPT ;  /* 0x0000003f2f00728c */ /* 0x000fe2000bf05270 */
[----:B------:R-:W-:Y:S01]  /*07f0*/  NOP ;  /* 0x0000000000007918 */ /* 0x000fe20000000000 */
[----:B------:R-:W-:Y:S01]  /*0800*/  UMOV UR37, 0x1 ;  /* 0x0000000100257882 */ /* 0x000fe20000000000 */
[----:B------:R-:W-:Y:S01]  /*0810*/  ULDC.64 UR50, c[0x0][0x208] ;  /* 0x0000820000327ab9 */ /* 0x000fe20000000a00 */
[----:B------:R-:W-:Y:S01]  /*0820*/  USEL UR37, UR37, 0x2, !UP0 ;  /* 0x0000000225257887 */ /* 0x000fe2000c000000 */
[----:B01234-:R-:W-:Y:S01]  /*0830*/  BAR.SYNC.DEFER_BLOCKING 0x0 ;  /* 0x0000000000007b1d */ /* 0x01ffe20000010000 */
[----:B------:R-:W-:-:S13]  /*0840*/  PLOP3.LUT P0, PT, PT, PT, UP0, 0x80, 0x0 ;  /* 0x000000000000781c */ /* 0x000fda0003f0f008 */
[----:B------:R-:W-:Y:S05]  /*0850*/  @!P0 BRA `(.L_x_3550) ;  /* 0x000000b800d48947 */ /* 0x000fea0003800000 */
.L_x_3551:
[----:B------:R-:W-:-:S08]  /*0860*/  NOP ;  /* 0x0000000000007918 */ /* 0x000fd00000000000 */
[----:B------:R-:W0:Y:S02]  /*0870*/  USETMAXREG.TRY_ALLOC.CTAPOOL UP0, 0xe8 ;  /* 0x000000e8000079c8 */ /* 0x000e240008000600 */
[----:B0-----:R-:W-:-:S13]  /*0880*/  PLOP3.LUT P0, PT, PT, PT, UP0, 0x80, 0x0 ;  /* 0x000000000000781c */ /* 0x001fda0003f0f008 */
[----:B------:R-:W-:Y:S05]  /*0890*/  @!P0 BRA `(.L_x_3551) ;  /* 0xfffffffc00f08947 */ /* 0x000fea000383ffff */
[----:B------:R-:W-:Y:S01]  /*08a0*/  LOP3.LUT R2, R0, 0xffffff80, RZ, 0xc0, !PT ;  /* 0xffffff8000027812 */ /* 0x000fe200078ec0ff */
[----:B------:R-:W0:Y:S01]  /*08b0*/  S2UR UR38, SR_CgaCtaId ;  /* 0x00000000002679c3 */ /* 0x000e220000008800 */
[----:B------:R-:W-:Y:S01]  /*08c0*/  UMOV UR39, 0x400 ;  /* 0x0000040000277882 */ /* 0x000fe20000000000 */
[----:B------:R-:W-:Y:S01]  /*08d0*/  ULDC UR4, c[0x0][0xc3c] ;  /* 0x00030f0000047ab9 */ /* 0x000fe20000000800 */
[----:B------:R-:W-:-:S13]  /*08e0*/  ISETP.NE.AND P0, PT, R2, 0x80, PT ;  /* 0x000000800200780c */ /* 0x000fda0003f05270 */
[----:B------:R-:W-:Y:S06]  /*08f0*/  @!P0 BAR.ARV 0x8, 0x100 ;  /* 0x0204000000008b1d */ /* 0x000fec0000002000 */
[----:B------:R-:W-:Y:S01]  /*0900*/  ISETP.GE.U32.AND P0, PT, R0, 0x100, PT ;  /* 0x000001000000780c */ /* 0x000fe20003f06070 */
[----:B0-----:R-:W-:-:S12]  /*0910*/  ULEA UR39, UR38, UR39, 0x18 ;  /* 0x0000002726277291 */ /* 0x001fd8000f8ec03f */
[----:B------:R-:W-:Y:S08]  /*0920*/  @P0 BAR.ARV 0xf, 0x100 ;  /* 0x03c4000000000b1d */ /* 0x000ff00000002000 */
[----:B------:R-:W-:Y:S06]  /*0930*/  BAR.SYNC.DEFER_BLOCKING 0x5, 0x180 ;  /* 0x0146000000007b1d */ /* 0x000fec0000010000 */
[----:B------:R-:W0:Y:S02]  /*0940*/  LDS.128 R4, [UR39+0x28cd0] ;  /* 0x028cd027ff047984 */ /* 0x000e240008000c00 */
[----:B------:R-:W-:Y:S06]  /*0950*/  BAR.ARV 0x4, 0x180 ;  /* 0x0106000000007b1d */ /* 0x000fec0000002000 */
[----:B0-----:R-:W-:-:S13]  /*0960*/  ISETP.GE.AND P0, PT, R7, UR4, PT ;  /* 0x0000000407007c0c */ /* 0x001fda000bf06270 */
[----:B------:R-:W-:Y:S05]  /*0970*/  @P0 EXIT ;  /* 0x000000000000094d */ /* 0x000fea0003800000 */
[----:B------:R-:W-:Y:S01]  /*0980*/  VIADD R0, R0, 0xffffff80 ;  /* 0xffffff8000007836 */ /* 0x000fe20000000000 */
[----:B------:R-:W-:Y:S01]  /*0990*/  R2UR UR5, R5 ;  /* 0x00000000050572ca */ /* 0x000fe200000e0000 */
[----:B------:R-:W-:Y:S01]  /*09a0*/  IMAD.MOV.U32 R22, RZ, RZ, 0x20 ;  /* 0x00000020ff167424 */ /* 0x000fe200078e00ff */
[----:B------:R-:W-:Y:S01]  /*09b0*/  R2UR UR6, R6 ;  /* 0x00000000060672ca */ /* 0x000fe200000e0000 */
[----:B------:R-:W-:Y:S01]  /*09c0*/  UMOV UR46, URZ ;  /* 0x0000003f002e7c82 */ /* 0x000fe20008000000 */
[----:B------:R-:W-:Y:S01]  /*09d0*/  SHF.R.S32.HI R3, RZ, 0x1f, R0 ;  /* 0x0000001fff037819 */ /* 0x000fe20000011400 */
[----:B------:R-:W-:Y:S01]  /*09e0*/  UMOV UR36, URZ ;  /* 0x0000003f00247c82 */ /* 0x000fe20008000000 */
[----:B------:R-:W-:Y:S01]  /*09f0*/  R2UR UR7, R7 ;  /* 0x00000000070772ca */ /* 0x000fe200000e0000 */
[----:B------:R-:W-:Y:S01]  /*0a00*/  UMOV UR48, URZ ;  /* 0x0000003f00307c82 */ /* 0x000fe20008000000 */
[CC--:B------:R-:W-:Y:S02]  /*0a10*/  LEA.HI R5, R3.reuse, R0.reuse, RZ, 0x5 ;  /* 0x0000000003057211 */ /* 0x0c0fe400078f28ff */
[----:B------:R-:W-:-:S02]  /*0a20*/  LEA.HI R4, R3, R0, RZ, 0x4 ;  /* 0x0000000003047211 */ /* 0x000fc400078f20ff */
[CC--:B------:R-:W-:Y:S02]  /*0a30*/  LEA.HI R8, R3.reuse, R0.reuse, RZ, 0x2 ;  /* 0x0000000003087211 */ /* 0x0c0fe400078f10ff */
[--C-:B------:R-:W-:Y:S02]  /*0a40*/  SHF.R.S32.HI R10, RZ, 0x5, R5.reuse ;  /* 0x00000005ff0a7819 */ /* 0x100fe40000011405 */
[----:B------:R-:W-:Y:S02]  /*0a50*/  SHF.R.S32.HI R9, RZ, 0x1f, R5 ;  /* 0x0000001fff097819 */ /* 0x000fe40000011405 */
[CC--:B------:R-:W-:Y:S02]  /*0a60*/  LEA.HI R6, R3.reuse, R0.reuse, RZ, 0x3 ;  /* 0x0000000003067211 */ /* 0x0c0fe400078f18ff */
[----:B------:R-:W-:Y:S02]  /*0a70*/  LOP3.LUT R5, R4, 0xfffffff0, RZ, 0xc0, !PT ;  /* 0xfffffff004057812 */ /* 0x000fe400078ec0ff */
[----:B------:R-:W-:-:S02]  /*0a80*/  LEA.HI R2, R3, R0, RZ, 0x7 ;  /* 0x0000000003027211 */ /* 0x000fc400078f38ff */
[----:B------:R-:W-:Y:S02]  /*0a90*/  SHF.R.S32.HI R7, RZ, 0x4, R4 ;  /* 0x00000004ff077819 */ /* 0x000fe40000011404 */
[----:B------:R-:W-:Y:S02]  /*0aa0*/  LOP3.LUT R13, R8, 0xfffffffc, RZ, 0xc0, !PT ;  /* 0xfffffffc080d7812 */ /* 0x000fe400078ec0ff */
[----:B------:R-:W-:Y:S01]  /*0ab0*/  LOP3.LUT R11, R6, 0xfffffff8, RZ, 0xc0, !PT ;  /* 0xfffffff8060b7812 */ /* 0x000fe200078ec0ff */
[----:B------:R-:W-:Y:S01]  /*0ac0*/  IMAD.IADD R6, R0, 0x1, -R5 ;  /* 0x0000000100067824 */ /* 0x000fe200078e0a05 */
[----:B------:R-:W-:Y:S01]  /*0ad0*/  LOP3.LUT R3, R2, 0xffffff80, RZ, 0xc0, !PT ;  /* 0xffffff8002037812 */ /* 0x000fe200078ec0ff */
[----:B------:R-:W-:Y:S01]  /*0ae0*/  IMAD.IADD R13, R0, 0x1, -R13 ;  /* 0x00000001000d7824 */ /* 0x000fe200078e0a0d */
[----:B------:R-:W-:Y:S01]  /*0af0*/  LEA.HI R4, R4, R7, RZ, 0x1 ;  /* 0x0000000704047211 */ /* 0x000fe200078f08ff */
[C---:B------:R-:W-:Y:S01]  /*0b00*/  IMAD.IADD R11, R0.reuse, 0x1, -R11 ;  /* 0x00000001000b7824 */ /* 0x040fe200078e0a0b */
[----:B------:R-:W-:Y:S01]  /*0b10*/  SHF.R.S32.HI R5, RZ, 0x1f, R6 ;  /* 0x0000001fff057819 */ /* 0x000fe20000011406 */
[----:B------:R-:W-:Y:S01]  /*0b20*/  IMAD.IADD R3, R0, 0x1, -R3 ;  /* 0x0000000100037824 */ /* 0x000fe200078e0a03 */
[----:B------:R-:W-:-:S02]  /*0b30*/  LOP3.LUT R4, R4, 0x1ffffffe, RZ, 0xc0, !PT ;  /* 0x1ffffffe04047812 */ /* 0x000fc400078ec0ff */
[----:B------:R-:W-:Y:S02]  /*0b40*/  LEA.HI R9, R9, R10, RZ, 0x2 ;  /* 0x0000000a09097211 */ /* 0x000fe400078f10ff */
[----:B------:R-:W-:Y:S01]  /*0b50*/  LEA.HI R0, R13, R13, RZ, 0x1 ;  /* 0x0000000d0d007211 */ /* 0x000fe200078f08ff */
[----:B------:R-:W-:Y:S01]  /*0b60*/  IMAD.IADD R8, R7, 0x1, -R4 ;  /* 0x0000000107087824 */ /* 0x000fe200078e0a04 */
[----:B------:R-:W-:Y:S02]  /*0b70*/  LEA.HI R5, R5, R6, RZ, 0x3 ;  /* 0x0000000605057211 */ /* 0x000fe400078f18ff */
[----:B------:R-:W-:Y:S01]  /*0b80*/  SHF.R.S32.HI R221, RZ, 0x7, R2 ;  /* 0x00000007ffdd7819 */ /* 0x000fe20000011402 */
[----:B------:R-:W-:Y:S01]  /*0b90*/  IMAD.SHL.U32 R8, R8, 0x8, RZ ;  /* 0x0000000808087824 */ /* 0x000fe200078e00ff */
[----:B------:R-:W-:Y:S02]  /*0ba0*/  LOP3.LUT R9, R9, 0x3ffffc, RZ, 0xc0, !PT ;  /* 0x003ffffc09097812 */ /* 0x000fe400078ec0ff */
[----:B------:R-:W-:Y:S01]  /*0bb0*/  LOP3.LUT R4, R0, 0x1ffffffe, RZ, 0xc0, !PT ;  /* 0x1ffffffe00047812 */ /* 0x000fe200078ec0ff */
[----:B------:R-:W-:Y:S01]  /*0bc0*/  IMAD R12, R221, 0x100, R6 ;  /* 0x00000100dd0c7824 */ /* 0x000fe200078e0206 */
[----:B------:R-:W-:Y:S01]  /*0bd0*/  SHF.R.S32.HI R0, RZ, 0x1f, R3 ;  /* 0x0000001fff007819 */ /* 0x000fe20000011403 */
[----:B------:R-:W-:Y:S01]  /*0be0*/  IMAD.IADD R9, R10, 0x1, -R9 ;  /* 0x000000010a097824 */ /* 0x000fe200078e0a09 */
[----:B------:R-:W-:Y:S01]  /*0bf0*/  LOP3.LUT R7, R5, 0xfffffff8, RZ, 0xc0, !PT ;  /* 0xfffffff805077812 */ /* 0x000fe200078ec0ff */
[----:B------:R-:W-:Y:S01]  /*0c00*/  IMAD.IADD R13, R13, 0x1, -R4 ;  /* 0x000000010d0d7824 */ /* 0x000fe200078e0a04 */
[----:B------:R-:W-:Y:S01]  /*0c10*/  LEA.HI R4, R0, R3, RZ, 0x2 ;  /* 0x0000000300047211 */ /* 0x000fe200078f10ff */
[----:B------:R-:W-:Y:S01]  /*0c20*/  IMAD R15, R9, 0x10, R12 ;  /* 0x00000010090f7824 */ /* 0x000fe200078e020c */
[----:B------:R-:W-:Y:S01]  /*0c30*/  LEA.HI R2, R2, R221, RZ, 0x1 ;  /* 0x000000dd02027211 */ /* 0x000fe200078f08ff */
[----:B------:R-:W-:Y:S01]  /*0c40*/  IMAD.IADD R6, R6, 0x1, -R7 ;  /* 0x0000000106067824 */ /* 0x000fe200078e0a07 */
[----:B------:R-:W-:Y:S01]  /*0c50*/  LOP3.LUT R12, R4, 0x7ffffffc, RZ, 0xc0, !PT ;  /* 0x7ffffffc040c7812 */ /* 0x000fe200078ec0ff */
[----:B------:R-:W-:Y:S01]  /*0c60*/  IMAD.SHL.U32 R7, R5, 0x40, RZ ;  /* 0x0000004005077824 */ /* 0x000fe200078e00ff */
[----:B------:R-:W-:-:S02]  /*0c70*/  LEA.HI R5, R0, R3, RZ, 0x5 ;  /* 0x0000000300057211 */ /* 0x000fc400078f28ff */
[----:B------:R-:W-:Y:S01]  /*0c80*/  SHF.R.S32.HI R0, RZ, 0x2, R4 ;  /* 0x00000002ff007819 */ /* 0x000fe20000011404 */
[----:B------:R-:W-:Y:S01]  /*0c90*/  IMAD.IADD R12, R3, 0x1, -R12 ;  /* 0x00000001030c7824 */ /* 0x000fe200078e0a0c */
[----:B------:R-:W-:Y:S01]  /*0ca0*/  LOP3.LUT R9, R7, 0x7ffffe00, RZ, 0xc0, !PT ;  /* 0x7ffffe0007097812 */ /* 0x000fe200078ec0ff */
[----:B------:R-:W-:Y:S01]  /*0cb0*/  IMAD.SHL.U32 R3, R6, 0x40, RZ ;  /* 0x0000004006037824 */ /* 0x000fe200078e00ff */
[----:B------:R-:W-:Y:S01]  /*0cc0*/  SHF.R.S32.HI R7, RZ, 0x1f, R4 ;  /* 0x0000001fff077819 */ /* 0x000fe20000011404 */
[----:B------:R-:W-:Y:S01]  /*0cd0*/  IMAD.U32 R4, R15, 0x40, R8 ;  /* 0x000000400f047824 */ /* 0x000fe200078e0008 */
[----:B------:R-:W-:Y:S01]  /*0ce0*/  LOP3.LUT R2, R2, 0xfffffe, RZ, 0xc0, !PT ;  /* 0x00fffffe02027812 */ /* 0x000fe200078ec0ff */
[----:B------:R-:W-:Y:S01]  /*0cf0*/  IMAD R9, R10, 0x400, R9 ;  /* 0x000004000a097824 */ /* 0x000fe200078e0209 */
[----:B------:R-:W-:Y:S01]  /*0d00*/  LEA.HI R7, R7, R0, RZ, 0x3 ;  /* 0x0000000007077211 */ /* 0x000fe200078f18ff */
[----:B------:R-:W-:Y:S01]  /*0d10*/  IMAD.SHL.U32 R222, R12, 0x2, RZ ;  /* 0x000000020cde7824 */ /* 0x000fe200078e00ff */
[----:B------:R-:W-:Y:S01]  /*0d20*/  LOP3.LUT R3, R3, 0x1c0, RZ, 0xc0, !PT ;  /* 0x000001c003037812 */ /* 0x000fe200078ec0ff */
[----:B------:R0:W-:Y:S01]  /*0d30*/  STL [R1+0x38], R4 ;  /* 0x0000380401007387 */ /* 0x0001e20000100800 */
[----:B------:R-:W-:-:S02]  /*0d40*/  LOP3.LUT R7, R7, 0xfffffff8, RZ, 0xc0, !PT ;  /* 0xfffffff807077812 */ /* 0x000fc400078ec0ff */
[----:B------:R-:W-:Y:S02]  /*0d50*/  LOP3.LUT R8, R3, 0x8, R8, 0xf8, !PT ;  /* 0x0000000803087812 */ /* 0x000fe400078ef808 */
[----:B------:R-:W-:Y:S01]  /*0d60*/  SHF.R.U32.HI R3, RZ, 0x3, R3 ;  /* 0x00000003ff037819 */ /* 0x000fe20000011603 */
[----:B------:R-:W-:Y:S01]  /*0d70*/  IMAD.IADD R16, R0, 0x1, -R7 ;  /* 0x0000000100107824 */ /* 0x000fe200078e0a07 */
[----:B------:R-:W-:Y:S01]  /*0d80*/  SHF.R.S32.HI R5, RZ, 0x5, R5 ;  /* 0x00000005ff057819 */ /* 0x000fe20000011405 */
[----:B------:R-:W-:Y:S01]  /*0d90*/  IMAD.IADD R0, R221, 0x1, -R2 ;  /* 0x00000001dd007824 */ /* 0x000fe200078e0a02 */
[----:B------:R-:W-:Y:S01]  /*0da0*/  LOP3.LUT R8, R8, R3, RZ, 0x3c, !PT ;  /* 0x0000000308087212 */ /* 0x000fe200078e3cff */
[----:B------:R-:W-:Y:S01]  /*0db0*/  IMAD.SHL.U32 R2, R11, 0x8, RZ ;  /* 0x000000080b027824 */ /* 0x000fe200078e00ff */
[----:B------:R-:W-:Y:S01]  /*0dc0*/  R2P PR, R6, 0x6 ;  /* 0x0000000606007804 */ /* 0x000fe20000000000 */
[----:B0-----:R-:W-:Y:S02]  /*0dd0*/  IMAD.SHL.U32 R4, R0, 0x100, RZ ;  /* 0x0000010000047824 */ /* 0x001fe400078e00ff */
[----:B------:R-:W-:-:S02]  /*0de0*/  IMAD.IADD R8, R9, 0x1, R8 ;  /* 0x0000000109087824 */ /* 0x000fc400078e0208 */
[----:B------:R-:W-:Y:S01]  /*0df0*/  IMAD.IADD R17, R222, 0x1, R4 ;  /* 0x00000001de117824 */ /* 0x000fe200078e0204 */
[----:B------:R0:W-:Y:S01]  /*0e00*/  STL [R1+0x34], R4 ;  /* 0x0000340401007387 */ /* 0x0001e20000100800 */
[----:B------:R-:W-:Y:S01]  /*0e10*/  IMAD R16, R5, 0x10, R16 ;  /* 0x0000001005107824 */ /* 0x000fe200078e0210 */
[----:B------:R-:W-:Y:S01]  /*0e20*/  LEA R18, R8, UR39, 0x1 ;  /* 0x0000002708127c11 */ /* 0x000fe2000f8e08ff */
[----:B------:R-:W-:Y:S01]  /*0e30*/  VIADD R185, R2, 0x40 ;  /* 0x0000004002b97836 */ /* 0x000fe20000000000 */
[----:B------:R-:W-:Y:S01]  /*0e40*/  SHF.R.S32.HI R0, RZ, 0x1f, R17 ;  /* 0x0000001fff007819 */ /* 0x000fe20000011411 */
[C---:B------:R-:W-:Y:S01]  /*0e50*/  VIADD R220, R17.reuse, 0x8 ;  /* 0x0000000811dc7836 */ /* 0x040fe20000000000 */
[----:B------:R-:W-:Y:S01]  /*0e60*/  SEL R22, R22, 0xffffffe0, !P1 ;  /* 0xffffffe016167807 */ /* 0x000fe20004800000 */
[C---:B------:R-:W-:Y:S01]  /*0e70*/  VIADD R219, R17.reuse, 0x10 ;  /* 0x0000001011db7836 */ /* 0x040fe20000000000 */
[----:B------:R-:W-:Y:S01]  /*0e80*/  SHF.R.S32.HI R3, RZ, 0x1f, R185 ;  /* 0x0000001fff037819 */ /* 0x000fe200000114b9 */
[----:B------:R-:W-:Y:S01]  /*0e90*/  VIADD R217, R17, 0x20 ;  /* 0x0000002011d97836 */ /* 0x000fe20000000000 */
[----:B------:R-:W-:Y:S01]  /*0ea0*/  SHF.R.S32.HI R0, RZ, 0x1f, R220 ;  /* 0x0000001fff007819 */ /* 0x000fe200000114dc */
[----:B0-----:R-:W-:Y:S01]  /*0eb0*/  IMAD R4, R13, 0x8, R16 ;  /* 0x000000080d047824 */ /* 0x001fe200078e0210 */
[----:B------:R-:W-:Y:S01]  /*0ec0*/  SHF.R.S32.HI R3, RZ, 0x1f, R219 ;  /* 0x0000001fff037819 */ /* 0x000fe200000114db */
[C---:B------:R-:W-:Y:S01]  /*0ed0*/  VIADD R218, R17.reuse, 0x18 ;  /* 0x0000001811da7836 */ /* 0x040fe20000000000 */
[----:B------:R-:W-:Y:S01]  /*0ee0*/  SHF.R.S32.HI R0, RZ, 0x1f, R217 ;  /* 0x0000001fff007819 */ /* 0x000fe200000114d9 */
[C---:B------:R-:W-:Y:S01]  /*0ef0*/  VIADD R216, R17.reuse, 0x28 ;  /* 0x0000002811d87836 */ /* 0x040fe20000000000 */
[----:B------:R0:W-:Y:S01]  /*0f00*/  STL [R1+0x30], R4 ;  /* 0x0000300401007387 */ /* 0x0001e20000100800 */
[----:B------:R-:W-:-:S02]  /*0f10*/  VIADD R214, R17, 0x38 ;  /* 0x0000003811d67836 */ /* 0x000fc40000000000 */
[C---:B------:R-:W-:Y:S01]  /*0f20*/  VIADD R215, R17.reuse, 0x30 ;  /* 0x0000003011d77836 */ /* 0x040fe20000000000 */
[----:B------:R-:W-:Y:S01]  /*0f30*/  SHF.R.S32.HI R3, RZ, 0x1f, R216 ;  /* 0x0000001fff037819 */ /* 0x000fe200000114d8 */
[C---:B------:R-:W-:Y:S01]  /*0f40*/  VIADD R213, R17.reuse, 0x40 ;  /* 0x0000004011d57836 */ /* 0x040fe20000000000 */
[----:B------:R-:W-:Y:S01]  /*0f50*/  SHF.R.S32.HI R0, RZ, 0x1f, R214 ;  /* 0x0000001fff007819 */ /* 0x000fe200000114d6 */
[C---:B------:R-:W-:Y:S02]  /*0f60*/  VIADD R211, R17.reuse, 0x50 ;  /* 0x0000005011d37836 */ /* 0x040fe40000000000 */
[C---:B------:R-:W-:Y:S01]  /*0f70*/  VIADD R212, R17.reuse, 0x48 ;  /* 0x0000004811d47836 */ /* 0x040fe20000000000 */
[----:B0-----:R-:W-:Y:S01]  /*0f80*/  SHF.R.S32.HI R4, RZ, 0x1f, R218 ;  /* 0x0000001fff047819 */ /* 0x001fe200000114da */
        /* <DEDUP_REMOVED lines=44> */
[----:B------:R-:W-:Y:S01]  /*1250*/  VIADD R19, R18, 0x26840 ;  /* 0x0002684012137836 */ /* 0x000fe20000000000 */
[----:B------:R-:W-:Y:S01]  /*1260*/  SHF.R.S32.HI R225, RZ, 0x1f, R192 ;  /* 0x0000001fffe17819 */ /* 0x000fe200000114c0 */
[C---:B------:R-:W-:Y:S01]  /*1270*/  @P2 VIADD R19, R23.reuse, 0xffffffc0 ;  /* 0xffffffc017132836 */ /* 0x040fe20000000000 */
[----:B------:R-:W-:Y:S01]  /*1280*/  SHF.R.S32.HI R224, RZ, 0x1f, R187 ;  /* 0x0000001fffe07819 */ /* 0x000fe200000114bb */
[----:B------:R-:W-:Y:S01]  /*1290*/  IMAD.IADD R23, R23, 0x1, R22 ;  /* 0x0000000117177824 */ /* 0x000fe200078e0216 */
[----:B------:R-:W-:Y:S01]  /*12a0*/  SHF.R.S32.HI R223, RZ, 0x1f, R186 ;  /* 0x0000001fffdf7819 */ /* 0x000fe200000114ba */
[----:B------:R-:W-:-:S02]  /*12b0*/  VIADD R184, R2, 0x80 ;  /* 0x0000008002b87836 */ /* 0x000fc40000000000 */
[----:B------:R-:W-:-:S07]  /*12c0*/  IMAD.IADD R22, R22, 0x1, R19 ;  /* 0x0000000116167824 */ /* 0x000fce00078e0213 */
.L_x_3606:
[----:B------:R-:W-:Y:S01]  /*12d0*/  ULDC.64 UR8, c[0x0][0xc88] ;  /* 0x0003220000087ab9 */ /* 0x000fe20000000a00 */
[----:B------:R-:W-:Y:S01]  /*12e0*/  ULDC.64 UR10, c[0x0][0xa20] ;  /* 0x00028800000a7ab9 */ /* 0x000fe20000000a00 */
[----:B------:R-:W-:-:S06]  /*12f0*/  UIMAD.WIDE UR8, UR7, 0x4, UR8 ;  /* 0x00000004070878a5 */ /* 0x000fcc000f8e0208 */
[----:B0-23--:R-:W-:Y:S02]  /*1300*/  IMAD.U32 R4, RZ, RZ, UR8 ;  /* 0x00000008ff047e24 */ /* 0x00dfe4000f8e00ff */
[----:B----4-:R-:W-:Y:S01]  /*1310*/  IMAD.U32 R5, RZ, RZ, UR9 ;  /* 0x00000009ff057e24 */ /* 0x010fe2000f8e00ff */
[----:B------:R-:W-:-:S04]  /*1320*/  ULDC.64 UR8, c[0x0][0xa28] ;  /* 0x00028a0000087ab9 */ /* 0x000fc80000000a00 */
        /* <DEDUP_REMOVED lines=11> */
[----:B------:R-:W-:Y:S01]  /*13e0*/  @UP1 ULEA UR10, UP0, UR40, UR10, 0x2 ;  /* 0x0000000a280a1291 */ /* 0x000fe2000f80103f */
[----:B------:R-:W-:-:S03]  /*13f0*/  IMAD.U32 R4, RZ, RZ, UR8 ;  /* 0x00000008ff047e24 */ /* 0x000fc6000f8e00ff */
[----:B------:R-:W-:Y:S01]  /*1400*/  @UP1 ULEA.HI.X UR11, UR40, UR11, UR41, 0x2, UP0 ;  /* 0x0000000b280b1291 */ /* 0x000fe200080f1429 */
[----:B------:R-:W-:Y:S01]  /*1410*/  IMAD.U32 R5, RZ, RZ, UR9 ;  /* 0x00000009ff057e24 */ /* 0x000fe2000f8e00ff */
[----:B------:R-:W-:Y:S01]  /*1420*/  ULDC.64 UR8, c[0x0][0x418] ;  /* 0x0001060000087ab9 */ /* 0x000fe20000000a00 */
[----:B-1----:R-:W-:-:S03]  /*1430*/  IMAD.U32 R6, RZ, RZ, UR10 ;  /* 0x0000000aff067e24 */ /* 0x002fc6000f8e00ff */
[----:B------:R-:W-:Y:S01]  /*1440*/  IMAD.U32 R7, RZ, RZ, UR11 ;  /* 0x0000000bff077e24 */ /* 0x000fe2000f8e00ff */
[----:B------:R-:W2:Y:S04]  /*1450*/  @P0 LDG.E R4, desc[UR50][R4.64] ;  /* 0x0000003204040981 */ /* 0x000ea8000c1e1900 */
[----:B------:R-:W3:Y:S01]  /*1460*/  @P1 LDG.E R6, desc[UR50][R6.64] ;  /* 0x0000003206061981 */ /* 0x000ee2000c1e1900 */
[----:B------:R-:W-:Y:S02]  /*1470*/  ULOP3.LUT UR4, UR6, 0xff000000, URZ, 0xc0, !UPT ;  /* 0xff00000006047892 */ /* 0x000fe4000f8ec03f */
[----:B------:R-:W-:Y:S02]  /*1480*/  UISETP.NE.U32.AND UP0, UPT, UR8, URZ, UPT ;  /* 0x0000003f0800728c */ /* 0x000fe4000bf05070 */
[----:B------:R-:W-:-:S02]  /*1490*/  USHF.R.U32.HI UR7, URZ, 0x8, UR4 ;  /* 0x000000083f077899 */ /* 0x000fc40008011604 */
[----:B------:R-:W-:Y:S02]  /*14a0*/  UISETP.NE.AND.EX UP0, UPT, UR9, URZ, UPT, UP0 ;  /* 0x0000003f0900728c */ /* 0x000fe4000bf05300 */
[----:B------:R-:W-:Y:S02]  /*14b0*/  ULOP3.LUT UR42, UR6, 0xffff, URZ, 0xc0, !UPT ;  /* 0x0000ffff062a7892 */ /* 0x000fe4000f8ec03f */
[----:B------:R-:W-:Y:S01]  /*14c0*/  ULOP3.LUT UR6, UR6, 0xff0000, URZ, 0xc0, !UPT ;  /* 0x00ff000006067892 */ /* 0x000fe2000f8ec03f */
[----:B------:R-:W-:Y:S01]  /*14d0*/  ULDC UR4, c[0x0][0x424] ;  /* 0x0001090000047ab9 */ /* 0x000fe20000000800 */
[----:B------:R-:W-:Y:S01]  /*14e0*/  UMOV UR53, URZ ;  /* 0x0000003f00357c82 */ /* 0x000fe20008000000 */
[----:B------:R-:W-:Y:S02]  /*14f0*/  USEL UR4, UR4, 0x1, UP0 ;  /* 0x0000000104047887 */ /* 0x000fe40008000000 */
[----:B------:R-:W-:Y:S01]  /*1500*/  ULEA.HI UR6, UR6, UR7, URZ, 0x10 ;  /* 0x0000000706067291 */ /* 0x000fe2000f8f803f */
[----:B------:R-:W-:-:S02]  /*1510*/  UMOV UR43, UR5 ;  /* 0x00000005002b7c82 */ /* 0x000fc40008000000 */
[----:B------:R-:W-:Y:S02]  /*1520*/  ULDC UR7, c[0x0][0x2f0] ;  /* 0x0000bc0000077ab9 */ /* 0x000fe40000000800 */
[----:B------:R-:W-:-:S03]  /*1530*/  UIMAD UR4, UR4, UR7, URZ ;  /* 0x00000007040472a4 */ /* 0x000fc6000f8e023f */
[----:B------:R-:W-:Y:S01]  /*1540*/  ULDC UR7, c[0x0][0x9f0] ;  /* 0x00027c0000077ab9 */ /* 0x000fe20000000800 */
[----:B--2---:R-:W-:-:S03]  /*1550*/  @P0 R2UR UR53, R4 ;  /* 0x00000000043502ca */ /* 0x004fc600000e0000 */
[----:B---3--:R-:W-:Y:S01]  /*1560*/  @P1 R2UR UR4, R6 ;  /* 0x00000000060412ca */ /* 0x008fe200000e0000 */
[----:B-----5:R-:W-:-:S14]  /*1570*/  @P1 BRA `(.L_x_3552) ;  /* 0x0000000000341947 */ /* 0x020fdc0003800000 */
        /* <DEDUP_REMOVED lines=13> */
.L_x_3552:
[----:B------:R-:W-:Y:S02]  /*1650*/  UISETP.NE.AND UP1, UPT, UR47, 0x1, UPT ;  /* 0x000000012f00788c */ /* 0x000fe4000bf25270 */
[----:B------:R-:W-:Y:S02]  /*1660*/  UIADD3 UR53, -UR53, UR4, URZ ;  /* 0x0000000435357290 */ /* 0x000fe4000fffe13f */
[----:B------:R-:W-:Y:S02]  /*1670*/  USHF.R.U32.HI UR45, URZ, 0x10, UR6 ;  /* 0x000000103f2d7899 */ /* 0x000fe40008011606 */
[----:B------:R-:W-:Y:S01]  /*1680*/  UIADD3 UR4, UR53, 0x3f, URZ ;  /* 0x0000003f35047890 */ /* 0x000fe2000fffe03f */
[----:B------:R-:W-:Y:S01]  /*1690*/  PLOP3.LUT P0, PT, PT, PT, UP1, 0x80, 0x0 ;  /* 0x000000000000781c */ /* 0x000fe20003f0f018 */
[----:B------:R-:W-:Y:S02]  /*16a0*/  UISETP.NE.AND UP0, UPT, UR45, URZ, UPT ;  /* 0x0000003f2d00728c */ /* 0x000fe4000bf05270 */
[----:B------:R-:W-:-:S02]  /*16b0*/  USHF.R.S32.HI UR5, URZ, 0x1f, UR4 ;  /* 0x0000001f3f057899 */ /* 0x000fc40008011404 */
[----:B------:R-:W-:Y:S02]  /*16c0*/  ULOP3.LUT UR44, UR6, 0xff, URZ, 0xc0, !UPT ;  /* 0x000000ff062c7892 */ /* 0x000fe4000f8ec03f */
[----:B------:R-:W-:Y:S02]  /*16d0*/  ULEA.HI UR5, UR5, UR4, URZ, 0x6 ;  /* 0x0000000405057291 */ /* 0x000fe4000f8f303f */
[----:B------:R-:W-:Y:S02]  /*16e0*/  USEL UR10, UR45, UR7, UP0 ;  /* 0x000000072d0a7287 */ /* 0x000fe40008000000 */
[----:B------:R-:W-:Y:S02]  /*16f0*/  USHF.R.S32.HI UR9, URZ, 0x6, UR5 ;  /* 0x000000063f097899 */ /* 0x000fe40008011405 */
[----:B------:R-:W-:Y:S10]  /*1700*/  @!P0 BRA `(.L_x_3553) ;  /* 0x0000002000048947 */ /* 0x000ff40003800000 */
        /* <DEDUP_REMOVED lines=37> */
.L_x_3554:
[----:B------:R-:W-:Y:S01]  /*1960*/  UIMAD UR21, UR44, UR4, URZ ;  /* 0x000000042c1572a4 */ /* 0x000fe2000f8e023f */
[----:B------:R-:W-:Y:S01]  /*1970*/  IMAD.U32 R0, RZ, RZ, UR9 ;  /* 0x00000009ff007e24 */ /* 0x000fe2000f8e00ff */
[----:B------:R-:W-:Y:S01]  /*1980*/  PLOP3.LUT P0, PT, PT, PT, PT, 0x80, 0x0 ;  /* 0x000000000000781c */ /* 0x000fe20003f0f070 */
[----:B------:R-:W-:Y:S01]  /*1990*/  IMAD.U32 R3, RZ, RZ, UR4 ;  /* 0x00000004ff037e24 */ /* 0x000fe2000f8e00ff */
[----:B------:R-:W-:Y:S02]  /*19a0*/  CS2R R12, SRZ ;  /* 0x00000000000c7805 */ /* 0x000fe4000001ff00 */
[----:B------:R-:W-:Y:S02]  /*19b0*/  CS2R R150, SRZ ;  /* 0x0000000000967805 */ /* 0x000fe4000001ff00 */
[----:B------:R-:W-:Y:S02]  /*19c0*/  CS2R R148, SRZ ;  /* 0x0000000000947805 */ /* 0x000fe4000001ff00 */
[----:B------:R-:W-:-:S02]  /*19d0*/  CS2R R146, SRZ ;  /* 0x0000000000927805 */ /* 0x000fc4000001ff00 */
[----:B------:R-:W-:Y:S02]  /*19e0*/  VIADDMNMX R0, R3, UR21, R0, PT ;  /* 0x0000001503007c46 */ /* 0x000fe4000b800100 */
[----:B------:R-:W-:Y:S02]  /*19f0*/  CS2R R144, SRZ ;  /* 0x0000000000907805 */ /* 0x000fe4000001ff00 */
[----:B------:R-:W-:Y:S02]  /*1a00*/  CS2R R142, SRZ ;  /* 0x00000000008e7805 */ /* 0x000fe4000001ff00 */
[----:B------:R-:W-:Y:S02]  /*1a10*/  CS2R R140, SRZ ;  /* 0x00000000008c7805 */ /* 0x000fe4000001ff00 */
[----:B------:R-:W-:Y:S02]  /*1a20*/  R2UR UR16, R0 ;  /* 0x00000000001072ca */ /* 0x000fe400000e0000 */
        /* <DEDUP_REMOVED lines=12> */
[----:B------:R-:W-:Y:S01]  /*1af0*/  UISETP.GT.AND UP0, UPT, UR16, UR21, UPT ;  /* 0x000000151000728c */ /* 0x000fe2000bf04270 */
[----:B------:R-:W-:-:S02]  /*1b00*/  CS2R R114, SRZ ;  /* 0x0000000000727805 */ /* 0x000fc4000001ff00 */
[----:B------:R-:W-:Y:S02]  /*1b10*/  CS2R R112, SRZ ;  /* 0x0000000000707805 */ /* 0x000fe4000001ff00 */
[----:B------:R-:W-:Y:S02]  /*1b20*/  CS2R R110, SRZ ;  /* 0x00000000006e7805 */ /* 0x000fe4000001ff00 */
        /* <DEDUP_REMOVED lines=45> */
[----:B------:R-:W0:Y:S01]  /*1e00*/  SHFL.IDX PT, R0, R221, RZ, 0x1f ;  /* 0x00001fffdd007589 */ /* 0x000e2200000e0000 */
[----:B------:R-:W-:Y:S02]  /*1e10*/  ISETP.NE.AND P0, PT, RZ, UR47, PT ;  /* 0x0000002fff007c0c */ /* 0x000fe4000bf05270 */
[----:B0-----:R-:W-:Y:S01]  /*1e20*/  R2UR UR4, R0 ;  /* 0x00000000000472ca */ /* 0x001fe200000e0000 */
[----:B------:R-:W-:-:S05]  /*1e30*/  IMAD.MOV.U32 R0, RZ, RZ, 0x1 ;  /* 0x00000001ff007424 */ /* 0x000fca00078e00ff */
[----:B------:R-:W-:-:S04]  /*1e40*/  SEL R0, R0, 0x2, !P0 ;  /* 0x0000000200007807 */ /* 0x000fc80004000000 */
[----:B------:R-:W-:-:S03]  /*1e50*/  LOP3.LUT R0, R0, 0x1, RZ, 0xfc, !PT ;  /* 0x0000000100007812 */ /* 0x000fc600078efcff */
[----:B------:R-:W-:Y:S01]  /*1e60*/  ULEA.HI UR5, UR4, UR4, URZ, 0x1 ;  /* 0x0000000404057291 */ /* 0x000fe2000f8f083f */
[----:B------:R-:W-:-:S03]  /*1e70*/  ISETP.NE.AND P0, PT, R0, 0x3, PT ;  /* 0x000000030000780c */ /* 0x000fc60003f05270 */
[----:B------:R-:W-:-:S04]  /*1e80*/  ULOP3.LUT UR5, UR5, 0x1fffe, URZ, 0xc0, !UPT ;  /* 0x0001fffe05057892 */ /* 0x000fc8000f8ec03f */
[----:B------:R-:W-:-:S04]  /*1e90*/  UIADD3 UR5, UR4, -UR5, URZ ;  /* 0x8000000504057290 */ /* 0x000fc8000fffe03f */
[----:B------:R-:W-:-:S04]  /*1ea0*/  ULEA UR5, UR5, UR39, 0xf ;  /* 0x0000002705057291 */ /* 0x000fc8000f8e783f */
[----:B------:R-:W-:-:S04]  /*1eb0*/  UIADD3 UR5, UR5, 0x400, URZ ;  /* 0x0000040005057890 */ /* 0x000fc8000fffe03f */
[----:B------:R-:W-:-:S04]  /*1ec0*/  USHF.R.U32.HI UR5, URZ, 0x4, UR5 ;  /* 0x000000043f057899 */ /* 0x000fc80008011605 */
[----:B------:R-:W-:-:S04]  /*1ed0*/  ULOP3.LUT UR5, UR5, 0x3fff, URZ, 0xc0, !UPT ;  /* 0x00003fff05057892 */ /* 0x000fc8000f8ec03f */
[----:B------:R-:W-:Y:S01]  /*1ee0*/  ULOP3.LUT UR20, UR5, 0x2000000, URZ, 0xfc, !UPT ;  /* 0x0200000005147892 */ /* 0x000fe2000f8efc3f */
[----:B------:R-:W-:Y:S11]  /*1ef0*/  @!P0 BRA `(.L_x_3556) ;  /* 0x0000000000048947 */ /* 0x000ff60003800000 */
[----:B------:R-:W-:Y:S01]  /*1f00*/  BPT.TRAP 0x1 ;  /* 0x000000040000795c */ /* 0x000fe20000300000 */
.L_x_3556:
[----:B------:R-:W-:Y:S01]  /*1f10*/  ULEA UR17, UR48, UR39, 0x3 ;  /* 0x0000002730117291 */ /* 0x000fe2000f8e183f */
[----:B------:R-:W-:-:S05]  /*1f20*/  IMAD.U32 R0, RZ, RZ, UR36 ;  /* 0x00000024ff007e24 */ /* 0x000fca000f8e00ff */
[----:B------:R-:W-:-:S04]  /*1f30*/  SHF.L.U32 R0, R0, 0x1f, RZ ;  /* 0x0000001f00007819 */ /* 0x000fc800000006ff */
[----:B------:R-:W0:Y:S02]  /*1f40*/  SYNCS.PHASECHK.TRANS64.TRYWAIT P1, [UR17+0x28c50], R0 ;  /* 0x028c5000ff0075a7 */ /* 0x000e240008020151 */
[----:B0-----:R-:W-:Y:S05]  /*1f50*/  @!P1 BRA `(.L_x_3557) ;  /* 0x000000fc009c9947 */ /* 0x001fea0003800000 */
.L_x_3689:
[----:B------:R-:W-:Y:S01]  /*1f60*/  BAR.SYNC.DEFER_BLOCKING 0xe, 0x100 ;  /* 0x0384000000007b1d */ /* 0x000fe20000010000 */
[----:B------:R-:W-:Y:S02]  /*1f70*/  UIADD3 UR4, UR39, 0x26800, URZ ;  /* 0x0002680027047890 */ /* 0x000fe4000fffe03f */
[----:B------:R-:W-:Y:S02]  /*1f80*/  ULEA UR12, UR48, UR20, 0xc ;  /* 0x00000014300c7291 */ /* 0x000fe4000f8e603f */
[----:B------:R-:W-:Y:S01]  /*1f90*/  USHF.R.U32.HI UR4, URZ, 0x4, UR4 ;  /* 0x000000043f047899 */ /* 0x000fe20008011604 */
[----:B------:R-:W-:Y:S01]  /*1fa0*/  UMOV UR7, 0x40000040 ;  /* 0x4000004000077882 */ /* 0x000fe20000000000 */
[----:B------:R-:W-:Y:S02]  /*1fb0*/  UMOV UR5, 0x40000040 ;  /* 0x4000004000057882 */ /* 0x000fe40000000000 */
[----:B------:R-:W-:Y:S01]  /*1fc0*/  ULOP3.LUT UR4, UR4, 0x3fff, URZ, 0xc0, !UPT ;  /* 0x00003fff04047892 */ /* 0x000fe2000f8ec03f */
[----:B------:R-:W-:Y:S01]  /*1fd0*/  UMOV UR6, UR12 ;  /* 0x0000000c00067c82 */ /* 0x000fe20008000000 */
[----:B------:R-:W-:-:S02]  /*1fe0*/  UIADD3 UR10, UR12, 0x100, URZ ;  /* 0x000001000c0a7890 */ /* 0x000fc4000fffe03f */
[----:B------:R-:W-:Y:S01]  /*1ff0*/  ULOP3.LUT UR13, UR4, 0x10000, URZ, 0xfc, !UPT ;  /* 0x00010000040d7892 */ /* 0x000fe2000f8efc3f */
[----:B------:R-:W-:Y:S01]  /*2000*/  UMOV UR11, 0x40000040 ;  /* 0x40000040000b7882 */ /* 0x000fe20000000000 */
[----:B------:R-:W-:Y:S02]  /*2010*/  UMOV UR9, 0x40000040 ;  /* 0x4000004000097882 */ /* 0x000fe40000000000 */
[----:B------:R-:W-:Y:S02]  /*2020*/  UIADD3 UR8, UR13, 0x4, URZ ;  /* 0x000000040d087890 */ /* 0x000fe4000fffe03f */
[----:B------:R-:W-:Y:S01]  /*2030*/  UIADD3 UR14, UR12, 0x180, URZ ;  /* 0x000001800c0e7890 */ /* 0x000fe2000fffe03f */
[----:B------:R-:W-:Y:S01]  /*2040*/  UMOV UR4, UR13 ;  /* 0x0000000d00047c82 */ /* 0x000fe20008000000 */
[----:B------:R-:W-:Y:S01]  /*2050*/  UMOV UR15, 0x40000040 ;  /* 0x40000040000f7882 */ /* 0x000fe20000000000 */
[----:B------:R-:W-:-:S06]  /*2060*/  WARPGROUP.ARRIVE ;  /* 0x00000000000079c5 */ /* 0x000fcc0000000000 */
[----:B------:R-:W-:Y:S01]  /*2070*/  HGMMA.64x256x16.F32 R24, gdesc[UR4].tnspB, RZ, !UPT, gsb0 ;  /* 0x43e00000041879f0 */ /* 0x000fe2000c0008ff */
[----:B------:R-:W-:Y:S02]  /*2080*/  UIADD3 UR6, UR12, 0x80, URZ ;  /* 0x000000800c067890 */ /* 0x000fe4000fffe03f */
[----:B------:R-:W-:Y:S01]  /*2090*/  UIADD3 UR4, UR13, 0x2, URZ ;  /* 0x000000020d047890 */ /* 0x000fe2000fffe03f */
[----:B------:R-:W-:Y:S01]  /*20a0*/  UMOV UR7, 0x40000040 ;  /* 0x4000004000077882 */ /* 0x000fe20000000000 */
[----:B------:R-:W-:Y:S01]  /*20b0*/  UMOV UR5, 0x40000040 ;  /* 0x4000004000057882 */ /* 0x000fe20000000000 */
[----:B------:R-:W-:-:S03]  /*20c0*/  UIADD3 UR12, UR13, 0x6, URZ ;  /* 0x000000060d0c7890 */ /* 0x000fc6000fffe03f */
[----:B------:R-:W-:Y:S01]  /*20d0*/  UMOV UR13, 0x40000040 ;  /* 0x40000040000d7882 */ /* 0x000fe20000000000 */
[----:B------:R-:W-:Y:S02]  /*20e0*/  WARPGROUP.DEPBAR.LE gsb0, 0x0 ;  /* 0x00008000000079c5 */ /* 0x000fe40000010000 */
[----:B------:R-:W-:-:S15]  /*20f0*/  WARPGROUP.ARRIVE ;  /* 0x00000000000079c5 */ /* 0x000fde0000000000 */
[----:B------:R-:W-:-:S01]  /*2100*/  NOP ;  /* 0x0000000000007918 */ /* 0x000fc20000000000 */
        /* <DEDUP_REMOVED lines=13> */
.L_x_3558:
[----:B------:R-:W-:-:S04]  /*21e0*/  UIADD3 UR6, UR17, 0x28c60, URZ ;  /* 0x00028c6011067890 */ /* 0x000fc8000fffe03f */
[----:B------:R-:W-:-:S09]  /*21f0*/  UPRMT UR6, UR38, 0x654, UR6 ;  /* 0x0000065426067896 */ /* 0x000fd20008000006 */
[----:B------:R-:W-:Y:S01]  /*2200*/  SYNCS.ARRIVE.TRANS64.RED.A1T0 RZ, [UR6], RZ ;  /* 0x000000ffffff79a7 */ /* 0x000fe20008100406 */
[----:B------:R-:W-:-:S04]  /*2210*/  UIADD3 UR6, UR16, -0x2, URZ ;  /* 0xfffffffe10067890 */ /* 0x000fc8000fffe03f */
[----:B------:R-:W-:-:S06]  /*2220*/  UISETP.GE.AND UP0, UPT, UR6, UR21, UPT ;  /* 0x000000150600728c */ /* 0x000fcc000bf06270 */
[----:B------:R-:W-:-:S13]  /*2230*/  PLOP3.LUT P1, PT, PT, PT, UP0, 0x80, 0x0 ;  /* 0x000000000000781c */ /* 0x000fda0003f2f008 */
[----:B------:R-:W-:Y:S05]  /*2240*/  @!P1 BRA `(.L_x_3559) ;  /* 0x0000000800f89947 */ /* 0x000fea0003800000 */
[----:B------:R-:W-:-:S05]  /*2250*/  UMOV UR22, UR6 ;  /* 0x0000000600167c82 */ /* 0x000fca0008000000 */
.L_x_3565:
[----:B------:R-:W-:Y:S01]  /*2260*/  BAR.SYNC.DEFER_BLOCKING 0xe, 0x100 ;  /* 0x0384000000007b1d */ /* 0x000fe20000010000 */
[----:B01----:R-:W-:Y:S01]  /*2270*/  IMAD.U32 R3, RZ, RZ, UR48 ;  /* 0x00000030ff037e24 */ /* 0x003fe2000f8e00ff */
[----:B------:R-:W-:-:S03]  /*2280*/  UIADD3 UR48, UR48, 0x1, URZ ;  /* 0x0000000130307890 */ /* 0x000fc6000fffe03f */
[----:B------:R-:W-:Y:S01]  /*2290*/  IMAD R0, R3, 0x40, R16 ;  /* 0x0000004003007824 */ /* 0x000fe200078e0210 */
[----:B------:R-:W-:-:S04]  /*22a0*/  UISETP.NE.AND UP0, UPT, UR48, 0x2, UPT ;  /* 0x000000023000788c */ /* 0x000fc8000bf05270 */
[----:B------:R-:W-:Y:S01]  /*22b0*/  LEA R0, R0, UR39, 0x2 ;  /* 0x0000002700007c11 */ /* 0x000fe2000f8e10ff */
[----:B------:R-:W-:Y:S02]  /*22c0*/  USEL UR6, URZ, 0x1, UP0 ;  /* 0x000000013f067887 */ /* 0x000fe40008000000 */
[----:B------:R-:W-:Y:S02]  /*22d0*/  USEL UR48, UR48, URZ, UP0 ;  /* 0x0000003f30307287 */ /* 0x000fe40008000000 */
[----:B------:R-:W-:Y:S01]  /*22e0*/  ULOP3.LUT UR36, UR36, UR6, URZ, 0x3c, !UPT ;  /* 0x0000000624247292 */ /* 0x000fe2000f8e3c3f */
        /* <DEDUP_REMOVED lines=132> */
.L_x_3560:
[----:B------:R-:W-:Y:S01]  /*2b30*/  ULEA UR6, UR48, UR39, 0x3 ;  /* 0x0000002730067291 */ /* 0x000fe2000f8e183f */
[----:B------:R-:W-:-:S05]  /*2b40*/  IMAD.U32 R0, RZ, RZ, UR36 ;  /* 0x00000024ff007e24 */ /* 0x000fca000f8e00ff */
[----:B------:R-:W-:-:S04]  /*2b50*/  SHF.L.U32 R0, R0, 0x1f, RZ ;  /* 0x0000001f00007819 */ /* 0x000fc800000006ff */
[----:B------:R0:W1:Y:S01]  /*2b60*/  SYNCS.PHASECHK.TRANS64.TRYWAIT P1, [UR6+0x28c50], R0 ;  /* 0x028c5000ff0075a7 */ /* 0x0000620008020146 */
[----:B------:R-:W-:Y:S05]  /*2b70*/  @!P0 BRA `(.L_x_3561) ;  /* 0x0000000000048947 */ /* 0x000fea0003800000 */
[----:B------:R-:W-:Y:S01]  /*2b80*/  BPT.TRAP 0x1 ;  /* 0x000000040000795c */ /* 0x000fe20000300000 */
.L_x_3561:
[----:B-1----:R-:W-:Y:S05]  /*2b90*/  @P1 BRA `(.L_x_3562) ;  /* 0x0000000000081947 */ /* 0x002fea0003800000 */
[----:B------:R-:W1:Y:S02]  /*2ba0*/  SYNCS.PHASECHK.TRANS64.TRYWAIT P1, [UR6+0x28c50], R0 ;  /* 0x028c5000ff0075a7 */ /* 0x000e640008020146 */
[----:B-1----:R-:W-:Y:S05]  /*2bb0*/  @!P1 BRA `(.L_x_3563) ;  /* 0x000000f0009c9947 */ /* 0x002fea0003800000 */
.L_x_3562:
[----:B------:R-:W-:Y:S01]  /*2bc0*/  UIADD3 UR6, UR39, 0x26800, URZ ;  /* 0x0002680027067890 */ /* 0x000fe2000fffe03f */
[----:B------:R-:W-:Y:S01]  /*2bd0*/  WARPGROUP.ARRIVE ;  /* 0x00000000000079c5 */ /* 0x000fe20000000000 */
[----:B------:R-:W-:Y:S02]  /*2be0*/  ULEA UR18, UR48, UR20, 0xc ;  /* 0x0000001430127291 */ /* 0x000fe4000f8e603f */
[----:B------:R-:W-:Y:S01]  /*2bf0*/  USHF.R.U32.HI UR6, URZ, 0x4, UR6 ;  /* 0x000000043f067899 */ /* 0x000fe20008011606 */
[----:B------:R-:W-:Y:S01]  /*2c00*/  UMOV UR19, 0x40000040 ;  /* 0x4000004000137882 */ /* 0x000fe20000000000 */
[----:B------:R-:W-:Y:S02]  /*2c10*/  UMOV UR17, 0x40000040 ;  /* 0x4000004000117882 */ /* 0x000fe40000000000 */
[----:B------:R-:W-:Y:S01]  /*2c20*/  ULOP3.LUT UR6, UR6, 0x3fff, URZ, 0xc0, !UPT ;  /* 0x00003fff06067892 */ /* 0x000fe2000f8ec03f */
[----:B------:R-:W-:Y:S01]  /*2c30*/  UMOV UR7, 0x40000040 ;  /* 0x4000004000077882 */ /* 0x000fe20000000000 */
[----:B------:R-:W-:-:S02]  /*2c40*/  UIADD3 UR10, UR18, 0x100, URZ ;  /* 0x00000100120a7890 */ /* 0x000fc4000fffe03f */
[----:B------:R-:W-:Y:S02]  /*2c50*/  ULOP3.LUT UR16, UR6, 0x10000, URZ, 0xfc, !UPT ;  /* 0x0001000006107892 */ /* 0x000fe4000f8efc3f */
[----:B------:R-:W-:Y:S01]  /*2c60*/  UIADD3 UR6, UR18, 0x80, URZ ;  /* 0x0000008012067890 */ /* 0x000fe2000fffe03f */
[----:B------:R-:W-:Y:S01]  /*2c70*/  UMOV UR11, 0x40000040 ;  /* 0x40000040000b7882 */ /* 0x000fe20000000000 */
[----:B------:R-:W-:Y:S01]  /*2c80*/  UIADD3 UR14, UR18, 0x180, URZ ;  /* 0x00000180120e7890 */ /* 0x000fe2000fffe03f */
[----:B------:R-:W-:-:S04]  /*2c90*/  UMOV UR15, 0x40000040 ;  /* 0x40000040000f7882 */ /* 0x000fc80000000000 */
        /* <DEDUP_REMOVED lines=17> */
.L_x_3564:
[----:B------:R-:W-:Y:S02]  /*2db0*/  UISETP.GT.AND UP0, UPT, UR22, UR21, UPT ;  /* 0x000000151600728c */ /* 0x000fe4000bf04270 */
[----:B------:R-:W-:Y:S02]  /*2dc0*/  ULEA UR6, UR48, UR39, 0x3 ;  /* 0x0000002730067291 */ /* 0x000fe4000f8e183f */
[----:B------:R-:W-:Y:S02]  /*2dd0*/  UIADD3 UR22, UR22, -0x1, URZ ;  /* 0xffffffff16167890 */ /* 0x000fe4000fffe03f */
[----:B------:R-:W-:Y:S01]  /*2de0*/  UIADD3 UR6, UR6, 0x28c60, URZ ;  /* 0x00028c6006067890 */ /* 0x000fe2000fffe03f */
[----:B------:R-:W-:-:S03]  /*2df0*/  PLOP3.LUT P1, PT, PT, PT, UP0, 0x80, 0x0 ;  /* 0x000000000000781c */ /* 0x000fc60003f2f008 */
[----:B------:R-:W-:-:S09]  /*2e00*/  UPRMT UR6, UR38, 0x654, UR6 ;  /* 0x0000065426067896 */ /* 0x000fd20008000006 */
[----:B------:R-:W-:Y:S01]  /*2e10*/  SYNCS.ARRIVE.TRANS64.RED.A1T0 RZ, [UR6], RZ ;  /* 0x000000ffffff79a7 */ /* 0x000fe20008100406 */
[----:B------:R-:W-:Y:S05]  /*2e20*/  @P1 BRA `(.L_x_3565) ;  /* 0xfffffff4000c1947 */ /* 0x000fea000383ffff */
.L_x_3559:
[----:B------:R-:W-:Y:S01]  /*2e30*/  BAR.SYNC.DEFER_BLOCKING 0xe, 0x100 ;  /* 0x0384000000007b1d */ /* 0x000fe20000010000 */
[----:B01----:R-:W-:Y:S01]  /*2e40*/  IMAD.U32 R3, RZ, RZ, UR48 ;  /* 0x00000030ff037e24 */ /* 0x003fe2000f8e00ff */
[----:B------:R-:W-:Y:S01]  /*2e50*/  UIADD3 UR48, UR48, 0x1, URZ ;  /* 0x0000000130307890 */ /* 0x000fe2000fffe03f */
[----:B------:R-:W-:Y:S02]  /*2e60*/  PLOP3.LUT P0, PT, PT, PT, PT, 0x8, 0x0 ;  /* 0x000000000000781c */ /* 0x000fe40003f0e170 */
[----:B------:R-:W-:Y:S01]  /*2e70*/  CS2R R12, SRZ ;  /* 0x00000000000c7805 */ /* 0x000fe2000001ff00 */
        /* <DEDUP_REMOVED lines=138> */
.L_x_3553:
        /* <DEDUP_REMOVED lines=37> */
.L_x_3566:
        /* <DEDUP_REMOVED lines=103> */
.L_x_3567:
[----:B------:R-:W-:Y:S01]  /*3fe0*/  ULEA.HI UR4, UR46, UR46, URZ, 0x1 ;  /* 0x0000002e2e047291 */ /* 0x000fe2000f8f083f */
[----:B------:R-:W-:Y:S01]  /*3ff0*/  IMAD.MOV.U32 R3, RZ, RZ, 0x1 ;  /* 0x00000001ff037424 */ /* 0x000fe200078e00ff */
[----:B------:R-:W-:Y:S02]  /*4000*/  ISETP.NE.AND P0, PT, RZ, UR47, PT ;  /* 0x0000002fff007c0c */ /* 0x000fe4000bf05270 */
[----:B------:R-:W-:Y:S02]  /*4010*/  ULOP3.LUT UR4, UR4, 0xfffffffe, URZ, 0xc0, !UPT ;  /* 0xfffffffe04047892 */ /* 0x000fe4000f8ec03f */
[----:B------:R-:W-:Y:S02]  /*4020*/  SEL R3, R3, 0x2, !P0 ;  /* 0x0000000203037807 */ /* 0x000fe40004000000 */
[----:B------:R-:W-:Y:S02]  /*4030*/  UIADD3 UR4, UR46, -UR4, URZ ;  /* 0x800000042e047290 */ /* 0x000fe4000fffe03f */
[----:B------:R-:W-:-:S04]  /*4040*/  LOP3.LUT R3, R3, 0x1, RZ, 0xfc, !PT ;  /* 0x0000000103037812 */ /* 0x000fc800078efcff */
[----:B------:R-:W-:Y:S01]  /*4050*/  IMAD.U32 R0, RZ, RZ, UR4 ;  /* 0x00000004ff007e24 */ /* 0x000fe2000f8e00ff */
[----:B------:R-:W-:-:S04]  /*4060*/  ISETP.NE.AND P0, PT, R3, 0x3, PT ;  /* 0x000000030300780c */ /* 0x000fc80003f05270 */
[----:B------:R-:W-:-:S04]  /*4070*/  SHF.L.U32 R0, R0, 0x1f, RZ ;  /* 0x0000001f00007819 */ /* 0x000fc800000006ff */
[----:B------:R-:W0:Y:S02]  /*4080*/  SYNCS.PHASECHK.TRANS64.TRYWAIT P1, [UR39+0x28c00], R0 ;  /* 0x028c0000ff0075a7 */ /* 0x000e240008020167 */
[----:B0-----:R-:W-:Y:S05]  /*4090*/  @!P1 BRA `(.L_x_3568) ;  /* 0x000000dc007c9947 */ /* 0x001fea0003800000 */
.L_x_3690:
[----:B------:R-:W-:Y:S05]  /*40a0*/  @!P0 BRA `(.L_x_3569) ;  /* 0x0000000000048947 */ /* 0x000fea0003800000 */
[----:B------:R-:W-:Y:S01]  /*40b0*/  BPT.TRAP 0x1 ;  /* 0x000000040000795c */ /* 0x000fe20000300000 */
.L_x_3569:
[----:B------:R-:W-:Y:S02]  /*40c0*/  IMAD.U32 R7, RZ, RZ, UR48 ;  /* 0x00000030ff077e24 */ /* 0x000fe4000f8e00ff */
[----:B------:R-:W-:-:S03]  /*40d0*/  IMAD.U32 R8, RZ, RZ, UR36 ;  /* 0x00000024ff087e24 */ /* 0x000fc6000f8e00ff */
[----:B------:R-:W-:Y:S02]  /*40e0*/  LEA R7, R7, UR39, 0x3 ;  /* 0x0000002707077c11 */ /* 0x000fe4000f8e18ff */
[----:B------:R-:W-:-:S04]  /*40f0*/  SHF.L.U32 R8, R8, 0x1f, RZ ;  /* 0x0000001f08087819 */ /* 0x000fc800000006ff */
[----:B------:R1:W2:Y:S01]  /*4100*/  SYNCS.PHASECHK.TRANS64.TRYWAIT P1, [R7+URZ+0x28c30], R8 ;  /* 0x028c3008070075a7 */ /* 0x0002a2000802017f */
[----:B------:R-:W-:Y:S05]  /*4110*/  @!P0 BRA `(.L_x_3570) ;  /* 0x0000000000048947 */ /* 0x000fea0003800000 */
[----:B------:R-:W-:Y:S01]  /*4120*/  BPT.TRAP 0x1 ;  /* 0x000000040000795c */ /* 0x000fe20000300000 */
.L_x_3570:
[----:B--2---:R-:W-:Y:S05]  /*4130*/  @P1 BRA `(.L_x_3571) ;  /* 0x0000000000081947 */ /* 0x004fea0003800000 */
[----:B------:R-:W2:Y:S02]  /*4140*/  SYNCS.PHASECHK.TRANS64.TRYWAIT P1, [R7+URZ+0x28c30], R8 ;  /* 0x028c3008070075a7 */ /* 0x000ea4000802017f */
[----:B--2---:R-:W-:Y:S05]  /*4150*/  @!P1 BRA `(.L_x_3572) ;  /* 0x000000dc00649947 */ /* 0x004fea0003800000 */
.L_x_3571:
[----:B------:R-:W-:-:S04]  /*4160*/  UIADD3 UR4, UR39, 0x22400, URZ ;  /* 0x0002240027047890 */ /* 0x000fc8000fffe03f */
[----:B------:R-:W-:-:S04]  /*4170*/  USHF.R.U32.HI UR4, URZ, 0x4, UR4 ;  /* 0x000000043f047899 */ /* 0x000fc80008011604 */
[----:B------:R-:W-:-:S06]  /*4180*/  ULOP3.LUT UR4, UR4, 0x3fff, URZ, 0xc0, !UPT ;  /* 0x00003fff04047892 */ /* 0x000fcc000f8ec03f */
[----:B0-----:R-:W-:Y:S01]  /*4190*/  IMAD.U32 R3, RZ, RZ, UR4 ;  /* 0x00000004ff037e24 */ /* 0x001fe2000f8e00ff */
[----:B------:R-:W-:Y:S05]  /*41a0*/  WARPSYNC.ALL ;  /* 0x0000000000007948 */ /* 0x000fea0003800000 */
[----:B------:R-:W-:-:S04]  /*41b0*/  LOP3.LUT R3, R3, 0x10000, RZ, 0xfc, !PT ;  /* 0x0001000003037812 */ /* 0x000fc800078efcff */
[----:B------:R-:W-:Y:S01]  /*41c0*/  R2UR UR12, R3 ;  /* 0x00000000030c72ca */ /* 0x000fe200000e0000 */
[----:B------:R-:W-:Y:S01]  /*41d0*/  UIADD3 UR4, UR39, 0x20400, URZ ;  /* 0x0002040027047890 */ /* 0x000fe2000fffe03f */
[----:B------:R-:W-:Y:S01]  /*41e0*/  WARPGROUP.ARRIVE ;  /* 0x00000000000079c5 */ /* 0x000fe20000000000 */
[----:B------:R-:W-:Y:S01]  /*41f0*/  UMOV UR7, 0x40000040 ;  /* 0x4000004000077882 */ /* 0x000fe20000000000 */
[----:B------:R-:W-:Y:S01]  /*4200*/  UMOV UR5, 0x40000040 ;  /* 0x4000004000057882 */ /* 0x000fe20000000000 */
[----:B------:R-:W-:Y:S01]  /*4210*/  USHF.R.U32.HI UR4, URZ, 0x4, UR4 ;  /* 0x000000043f047899 */ /* 0x000fe20008011604 */
[----:B------:R-:W-:Y:S01]  /*4220*/  UMOV UR11, 0x40000040 ;  /* 0x40000040000b7882 */ /* 0x000fe20000000000 */
[----:B------:R-:W-:Y:S02]  /*4230*/  UMOV UR9, 0x40000040 ;  /* 0x4000004000097882 */ /* 0x000fe40000000000 */
[----:B------:R-:W-:Y:S01]  /*4240*/  ULOP3.LUT UR4, UR4, 0x3fff, URZ, 0xc0, !UPT ;  /* 0x00003fff04047892 */ /* 0x000fe2000f8ec03f */
[----:B------:R-:W-:-:S03]  /*4250*/  UMOV UR15, 0x40000040 ;  /* 0x40000040000f7882 */ /* 0x000fc60000000000 */
[----:B------:R-:W-:Y:S02]  /*4260*/  ULEA UR12, UR48, UR12, 0x9 ;  /* 0x0000000c300c7291 */ /* 0x000fe4000f8e483f */
[----:B------:R-:W-:Y:S02]  /*4270*/  ULOP3.LUT UR13, UR4, 0x10000, URZ, 0xfc, !UPT ;  /* 0x00010000040d7892 */ /* 0x000fe4000f8efc3f */
[----:B------:R-:W-:Y:S02]  /*4280*/  UIADD3 UR10, UR12, 0x4, URZ ;  /* 0x000000040c0a7890 */ /* 0x000fe4000fffe03f */
[----:B------:R-:W-:Y:S01]  /*4290*/  UIADD3 UR8, UR13, 0x4, URZ ;  /* 0x000000040d087890 */ /* 0x000fe2000fffe03f */
[----:B------:R-:W-:Y:S02]  /*42a0*/  UMOV UR6, UR12 ;  /* 0x0000000c00067c82 */ /* 0x000fe40008000000 */
[----:B------:R-:W-:Y:S01]  /*42b0*/  UMOV UR4, UR13 ;  /* 0x0000000d00047c82 */ /* 0x000fe20008000000 */
[----:B------:R-:W-:Y:S01]  /*42c0*/  UIADD3 UR14, UR12, 0x6, URZ ;  /* 0x000000060c0e7890 */ /* 0x000fe2000fffe03f */
[----:B------:R-:W-:Y:S01]  /*42d0*/  HGMMA.64x64x16.F32 R24, gdesc[UR4], RZ, !UPT, gsb0 ;  /* 0x00e00000041879f0 */ /* 0x000fe2000c0008ff */
[----:B------:R-:W-:-:S02]  /*42e0*/  UIADD3 UR6, UR12, 0x2, URZ ;  /* 0x000000020c067890 */ /* 0x000fc4000fffe03f */
[----:B------:R-:W-:Y:S01]  /*42f0*/  UIADD3 UR4, UR13, 0x2, URZ ;  /* 0x000000020d047890 */ /* 0x000fe2000fffe03f */
[----:B------:R-:W-:Y:S01]  /*4300*/  UMOV UR7, 0x40000040 ;  /* 0x4000004000077882 */ /* 0x000fe20000000000 */
[----:B------:R-:W-:Y:S01]  /*4310*/  UMOV UR5, 0x40000040 ;  /* 0x4000004000057882 */ /* 0x000fe20000000000 */
[----:B------:R-:W-:-:S03]  /*4320*/  UIADD3 UR12, UR13, 0x6, URZ ;  /* 0x000000060d0c7890 */ /* 0x000fc6000fffe03f */
        /* <DEDUP_REMOVED lines=13> */
.L_x_3573:
[----:B------:R-:W-:Y:S01]  /*4400*/  UIMAD UR53, UR52, -0x40, UR53 ;  /* 0xffffffc0343578a4 */ /* 0x000fe2000f8e0235 */
[----:B------:R-:W-:Y:S01]  /*4410*/  R2UR UR6, R7 ;  /* 0x00000000070672ca */ /* 0x000fe200000e0000 */
[----:B------:R-:W-:-:S04]  /*4420*/  ULDC UR10, c[0x0][0x988] ;  /* 0x00026200000a7ab9 */ /* 0x000fc80000000800 */
[----:B------:R-:W-:-:S05]  /*4430*/  IMAD.U32 R5, RZ, RZ, UR53 ;  /* 0x00000035ff057e24 */ /* 0x000fca000f8e00ff */
[----:B------:R-:W-:-:S03]  /*4440*/  IADD3 R0, -R222, 0x40, R5 ;  /* 0x00000040de007810 */ /* 0x000fc60007ffe105 */
[----:B------:R-:W-:Y:S01]  /*4450*/  UIADD3 UR6, UR6, 0x28c40, URZ ;  /* 0x00028c4006067890 */ /* 0x000fe2000fffe03f */
[C---:B------:R-:W-:Y:S02]  /*4460*/  ISETP.GT.AND P5, PT, R0.reuse, RZ, PT ;  /* 0x000000ff0000720c */ /* 0x040fe40003fa4270 */
[C---:B------:R-:W-:Y:S01]  /*4470*/  ISETP.GT.AND P4, PT, R0.reuse, 0x1, PT ;  /* 0x000000010000780c */ /* 0x040fe20003f84270 */
[----:B------:R-:W-:Y:S01]  /*4480*/  UPRMT UR6, UR38, 0x654, UR6 ;  /* 0x0000065426067896 */ /* 0x000fe20008000006 */
[----:B------:R-:W-:Y:S02]  /*4490*/  ISETP.GT.AND P3, PT, R0, 0x8, PT ;  /* 0x000000080000780c */ /* 0x000fe40003f64270 */
[----:B------:R-:W-:Y:S02]  /*44a0*/  FSEL R24, R24, -INF , P5 ;  /* 0xff80000018187808 */ /* 0x000fe40002800000 */
[----:B------:R-:W-:Y:S02]  /*44b0*/  FSEL R25, R25, -INF , P4 ;  /* 0xff80000019197808 */ /* 0x000fe40002000000 */
[----:B------:R-:W-:-:S02]  /*44c0*/  ISETP.GT.AND P2, PT, R0, 0x9, PT ;  /* 0x000000090000780c */ /* 0x000fc40003f44270 */
[----:B------:R-:W-:Y:S01]  /*44d0*/  FSEL R28, R28, -INF , P3 ;  /* 0xff8000001c1c7808 */ /* 0x000fe20001800000 */
[----:B------:R-:W-:Y:S01]  /*44e0*/  SYNCS.ARRIVE.TRANS64.RED.A1T0 RZ, [UR6], RZ ;  /* 0x000000ffffff79a7 */ /* 0x000fe20008100406 */
        /* <DEDUP_REMOVED lines=67> */
[----:B------:R-:W-:Y:S01]  /*4920*/  FMNMX.FTZ R0, R42, R5, !PT ;  /* 0x000000052a007209 */ /* 0x000fe20007810000 */
[----:B------:R-:W-:Y:S01]  /*4930*/  BAR.SYNC.DEFER_BLOCKING 0xf, 0x100 ;  /* 0x03c4000000007b1d */ /* 0x000fe20000010000 */
        /* <DEDUP_REMOVED lines=12> */
[----:B------:R-:W-:Y:S01]  /*4a00*/  MUFU.EX2 R24, R24 ;  /* 0x0000001800187308 */ /* 0x000fe20000000800 */
[--C-:B------:R-:W-:Y:S01]  /*4a10*/  FFMA.FTZ R32, R32, UR10, -R6.reuse ;  /* 0x0000000a20207c23 */ /* 0x100fe20008010806 */
[--C-:B------:R-:W-:Y:S01]  /*4a20*/  FFMA.FTZ R33, R33, UR10, -R6.reuse ;  /* 0x0000000a21217c23 */ /* 0x100fe20008010806 */
[----:B------:R-:W-:Y:S01]  /*4a30*/  FMNMX.FTZ R0, R54, R5, !PT ;  /* 0x0000000536007209 */ /* 0x000fe20007810000 */
[--C-:B------:R-:W-:Y:S01]  /*4a40*/  FFMA.FTZ R36, R36, UR10, -R6.reuse ;  /* 0x0000000a24247c23 */ /* 0x100fe20008010806 */
[--C-:B------:R-:W-:Y:S01]  /*4a50*/  FFMA.FTZ R37, R37, UR10, -R6.reuse ;  /* 0x0000000a25257c23 */ /* 0x100fe20008010806 */
[--C-:B------:R-:W-:Y:S01]  /*4a60*/  FFMA.FTZ R40, R40, UR10, -R6.reuse ;  /* 0x0000000a28287c23 */ /* 0x100fe20008010806 */
[----:B------:R-:W-:Y:S01]  /*4a70*/  FMNMX.FTZ R0, R55, R0, !PT ;  /* 0x0000000037007209 */ /* 0x000fe20007810000 */
[----:B------:R-:W0:Y:S01]  /*4a80*/  MUFU.EX2 R25, R25 ;  /* 0x0000001900197308 */ /* 0x000e220000000800 */
[--C-:B------:R-:W-:Y:S01]  /*4a90*/  FFMA.FTZ R41, R41, UR10, -R6.reuse ;  /* 0x0000000a29297c23 */ /* 0x100fe20008010806 */
[--C-:B------:R-:W-:Y:S01]  /*4aa0*/  FFMA.FTZ R44, R44, UR10, -R6.reuse ;  /* 0x0000000a2c2c7c23 */ /* 0x100fe20008010806 */
[--C-:B------:R-:W-:Y:S01]  /*4ab0*/  FFMA.FTZ R45, R45, UR10, -R6.reuse ;  /* 0x0000000a2d2d7c23 */ /* 0x100fe20008010806 */
[----:B------:R-:W3:Y:S01]  /*4ac0*/  SHFL.BFLY PT, R5, R0, 0x2, 0x1f ;  /* 0x0c401f0000057f89 */ /* 0x000ee200000e0000 */
[--C-:B------:R-:W-:Y:S01]  /*4ad0*/  FFMA.FTZ R48, R48, UR10, -R6.reuse ;  /* 0x0000000a30307c23 */ /* 0x100fe20008010806 */
[--C-:B------:R-:W-:Y:S01]  /*4ae0*/  FFMA.FTZ R49, R49, UR10, -R6.reuse ;  /* 0x0000000a31317c23 */ /* 0x100fe20008010806 */
[--C-:B------:R-:W-:Y:S01]  /*4af0*/  FFMA.FTZ R52, R52, UR10, -R6.reuse ;  /* 0x0000000a34347c23 */ /* 0x100fe20008010806 */
[----:B------:R-:W-:Y:S01]  /*4b00*/  MUFU.EX2 R28, R28 ;  /* 0x0000001c001c7308 */ /* 0x000fe20000000800 */
[----:B------:R-:W-:-:S07]  /*4b10*/  FFMA.FTZ R6, R53, UR10, -R6 ;  /* 0x0000000a35067c23 */ /* 0x000fce0008010806 */
[----:B------:R-:W4:Y:S01]  /*4b20*/  MUFU.EX2 R29, R29 ;  /* 0x0000001d001d7308 */ /* 0x000f220000000800 */
[----:B0-----:R-:W-:Y:S01]  /*4b30*/  FADD.FTZ R11, R24, R25 ;  /* 0x00000019180b7221 */ /* 0x001fe20000010000 */
[----:B------:R-:W-:-:S06]  /*4b40*/  F2FP.F16.F32.PACK_AB R152, R25, R24 ;  /* 0x000000181998723e */ /* 0x000fcc00000000ff */
[----:B------:R-:W-:Y:S01]  /*4b50*/  MUFU.EX2 R32, R32 ;  /* 0x0000002000207308 */ /* 0x000fe20000000800 */
[----:B---3--:R-:W-:-:S07]  /*4b60*/  FMNMX.FTZ R5, R0, R5, !PT ;  /* 0x0000000500057209 */ /* 0x008fce0007810000 */
[----:B------:R-:W0:Y:S01]  /*4b70*/  MUFU.EX2 R33, R33 ;  /* 0x0000002100217308 */ /* 0x000e220000000800 */
[----:B------:R-:W3:Y:S01]  /*4b80*/  SHFL.BFLY PT, R0, R5, 0x1, 0x1f ;  /* 0x0c201f0005007f89 */ /* 0x000ee200000e0000 */
[----:B----4-:R-:W-:-:S06]  /*4b90*/  F2FP.F16.F32.PACK_AB R154, R29, R28 ;  /* 0x0000001c1d9a723e */ /* 0x010fcc00000000ff */
[----:B------:R-:W-:Y:S08]  /*4ba0*/  MUFU.EX2 R36, R36 ;  /* 0x0000002400247308 */ /* 0x000ff00000000800 */
[----:B------:R-:W4:Y:S01]  /*4bb0*/  MUFU.EX2 R37, R37 ;  /* 0x0000002500257308 */ /* 0x000f220000000800 */
[----:B0-----:R-:W-:-:S07]  /*4bc0*/  F2FP.F16.F32.PACK_AB R156, R33, R32 ;  /* 0x00000020219c723e */ /* 0x001fce00000000ff */
[----:B------:R-:W-:Y:S01]  /*4bd0*/  MUFU.EX2 R40, R40 ;  /* 0x0000002800287308 */ /* 0x000fe20000000800 */
[----:B---3--:R-:W-:-:S04]  /*4be0*/  FMNMX.FTZ R0, R5, R0, !PT ;  /* 0x0000000005007209 */ /* 0x008fc80007810000 */
[C---:B------:R-:W-:Y:S01]  /*4bf0*/  FSETP.NEU.FTZ.AND P1, PT, R0.reuse, -INF , PT ;  /* 0xff8000000000780b */ /* 0x040fe20003f3d000 */
[----:B------:R-:W-:Y:S02]  /*4c00*/  FMUL.FTZ R5, R0, UR10 ;  /* 0x0000000a00057c20 */ /* 0x000fe40008410000 */
[----:B------:R-:W0:Y:S01]  /*4c10*/  MUFU.EX2 R41, R41 ;  /* 0x0000002900297308 */ /* 0x000e220000000800 */
[----:B----4-:R-:W-:Y:S02]  /*4c20*/  F2FP.F16.F32.PACK_AB R158, R37, R36 ;  /* 0x00000024259e723e */ /* 0x010fe400000000ff */
[----:B------:R-:W-:-:S05]  /*4c30*/  FSEL R9, R5, RZ, P1 ;  /* 0x000000ff05097208 */ /* 0x000fca0000800000 */
        /* <DEDUP_REMOVED lines=14> */
[----:B------:R-:W3:Y:S01]  /*4d20*/  MUFU.EX2 R27, R27 ;  /* 0x0000001b001b7308 */ /* 0x000ee20000000800 */
[--C-:B------:R-:W-:Y:S01]  /*4d30*/  FFMA.FTZ R51, R51, UR10, -R9.reuse ;  /* 0x0000000a33337c23 */ /* 0x100fe20008010809 */
[--C-:B------:R-:W-:Y:S01]  /*4d40*/  FFMA.FTZ R54, R54, UR10, -R9.reuse ;  /* 0x0000000a36367c23 */ /* 0x100fe20008010809 */
[----:B------:R-:W-:Y:S01]  /*4d50*/  FFMA.FTZ R9, R55, UR10, -R9 ;  /* 0x0000000a37097c23 */ /* 0x000fe20008010809 */
[----:B0-----:R-:W-:-:S04]  /*4d60*/  F2FP.F16.F32.PACK_AB R160, R41, R40 ;  /* 0x0000002829a0723e */ /* 0x001fc800000000ff */
[----:B------:R-:W-:Y:S08]  /*4d70*/  MUFU.EX2 R30, R30 ;  /* 0x0000001e001e7308 */ /* 0x000ff00000000800 */
[----:B------:R-:W0:Y:S01]  /*4d80*/  MUFU.EX2 R31, R31 ;  /* 0x0000001f001f7308 */ /* 0x000e220000000800 */
[----:B---3--:R-:W-:-:S07]  /*4d90*/  F2FP.F16.F32.PACK_AB R153, R27, R26 ;  /* 0x0000001a1b99723e */ /* 0x008fce00000000ff */
[----:B------:R-:W3:Y:S08]  /*4da0*/  MUFU.EX2 R34, R34 ;  /* 0x0000002200227308 */ /* 0x000ef00000000800 */
[----:B------:R4:W-:Y:S01]  /*4db0*/  MUFU.EX2 R5, R6 ;  /* 0x0000000600057308 */ /* 0x0009e20000000800 */
[----:B0-----:R-:W-:-:S05]  /*4dc0*/  F2FP.F16.F32.PACK_AB R155, R31, R30 ;  /* 0x0000001e1f9b723e */ /* 0x001fca00000000ff */
[----:B------:R0:W-:Y:S02]  /*4dd0*/  STSM.16.M88.4 [R18+0x26800], R152 ;  /* 0x0268009812007844 */ /* 0x0001e40000000200 */
[----:B------:R-:W5:Y:S01]  /*4de0*/  MUFU.EX2 R35, R35 ;  /* 0x0000002300237308 */ /* 0x000f620000000800 */
[----:B----4-:R-:W-:Y:S01]  /*4df0*/  FADD.FTZ R6, R28, R11 ;  /* 0x0000000b1c067221 */ /* 0x010fe20000010000 */
[----:B------:R-:W-:-:S03]  /*4e00*/  FADD.FTZ R11, R26, R27 ;  /* 0x0000001b1a0b7221 */ /* 0x000fc60000010000 */
[----:B------:R-:W-:Y:S01]  /*4e10*/  FADD.FTZ R13, R29, R6 ;  /* 0x000000061d0d7221 */ /* 0x000fe20000010000 */
[----:B------:R-:W-:Y:S02]  /*4e20*/  FADD.FTZ R6, R30, R11 ;  /* 0x0000000b1e067221 */ /* 0x000fe40000010000 */
[----:B------:R-:W4:Y:S01]  /*4e30*/  MUFU.EX2 R38, R38 ;  /* 0x0000002600267308 */ /* 0x000f220000000800 */
[----:B------:R-:W-:Y:S01]  /*4e40*/  FADD.FTZ R10, R32, R13 ;  /* 0x0000000d200a7221 */ /* 0x000fe20000010000 */
[----:B------:R-:W-:-:S03]  /*4e50*/  FADD.FTZ R11, R31, R6 ;  /* 0x000000061f0b7221 */ /* 0x000fc60000010000 */
[----:B------:R-:W-:Y:S01]  /*4e60*/  FADD.FTZ R13, R33, R10 ;  /* 0x0000000a210d7221 */ /* 0x000fe20000010000 */
[----:B---3--:R-:W-:Y:S02]  /*4e70*/  FADD.FTZ R6, R34, R11 ;  /* 0x0000000b22067221 */ /* 0x008fe40000010000 */
[----:B------:R-:W3:Y:S01]  /*4e80*/  MUFU.EX2 R39, R39 ;  /* 0x0000002700277308 */ /* 0x000ee20000000800 */
[----:B------:R-:W-:Y:S01]  /*4e90*/  FADD.FTZ R10, R36, R13 ;  /* 0x0000000d240a7221 */ /* 0x000fe20000010000 */
[C---:B-----5:R-:W-:Y:S01]  /*4ea0*/  FADD.FTZ R11, R35.reuse, R6 ;  /* 0x00000006230b7221 */ /* 0x060fe20000010000 */
[----:B------:R-:W-:Y:S02]  /*4eb0*/  F2FP.F16.F32.PACK_AB R157, R35, R34 ;  /* 0x00000022239d723e */ /* 0x000fe400000000ff */
[----:B------:R-:W-:-:S03]  /*4ec0*/  FADD.FTZ R13, R37, R10 ;  /* 0x0000000a250d7221 */ /* 0x000fc60000010000 */
[----:B------:R-:W5:Y:S01]  /*4ed0*/  MUFU.EX2 R42, R42 ;  /* 0x0000002a002a7308 */ /* 0x000f620000000800 */
[----:B----4-:R-:W-:Y:S01]  /*4ee0*/  FADD.FTZ R6, R38, R11 ;  /* 0x0000000b26067221 */ /* 0x010fe20000010000 */
[----:B------:R-:W-:-:S04]  /*4ef0*/  FADD.FTZ R10, R40, R13 ;  /* 0x0000000d280a7221 */ /* 0x000fc80000010000 */
[----:B------:R-:W-:Y:S02]  /*4f00*/  FADD.FTZ R13, R41, R10 ;  /* 0x0000000a290d7221 */ /* 0x000fe40000010000 */
[----:B------:R-:W4:Y:S01]  /*4f10*/  MUFU.EX2 R43, R43 ;  /* 0x0000002b002b7308 */ /* 0x000f220000000800 */
[C---:B---3--:R-:W-:Y:S01]  /*4f20*/  FADD.FTZ R11, R39.reuse, R6 ;  /* 0x00000006270b7221 */ /* 0x048fe20000010000 */
[----:B------:R-:W-:-:S05]  /*4f30*/  F2FP.F16.F32.PACK_AB R159, R39, R38 ;  /* 0x00000026279f723e */ /* 0x000fca00000000ff */
[----:B------:R0:W-:Y:S01]  /*4f40*/  STSM.16.M88.4 [R23], R156 ;  /* 0x0000009c17007844 */ /* 0x0001e20000000200 */
[----:B------:R-:W3:Y:S01]  /*4f50*/  MUFU.EX2 R44, R44 ;  /* 0x0000002c002c7308 */ /* 0x000ee20000000800 */
[----:B-----5:R-:W-:-:S07]  /*4f60*/  FADD.FTZ R6, R42, R11 ;  /* 0x0000000b2a067221 */ /* 0x020fce0000010000 */
[----:B------:R-:W5:Y:S01]  /*4f70*/  MUFU.EX2 R46, R46 ;  /* 0x0000002e002e7308 */ /* 0x000f620000000800 */
[C---:B----4-:R-:W-:Y:S01]  /*4f80*/  FADD.FTZ R11, R43.reuse, R6 ;  /* 0x000000062b0b7221 */ /* 0x050fe20000010000 */
[----:B------:R-:W-:-:S06]  /*4f90*/  F2FP.F16.F32.PACK_AB R161, R43, R42 ;  /* 0x0000002a2ba1723e */ /* 0x000fcc00000000ff */
[----:B------:R-:W4:Y:S01]  /*4fa0*/  MUFU.EX2 R45, R45 ;  /* 0x0000002d002d7308 */ /* 0x000f220000000800 */
[----:B---3--:R-:W-:-:S07]  /*4fb0*/  FADD.FTZ R6, R44, R13 ;  /* 0x0000000d2c067221 */ /* 0x008fce0000010000 */
[----:B------:R-:W3:Y:S01]  /*4fc0*/  MUFU.EX2 R47, R47 ;  /* 0x0000002f002f7308 */ /* 0x000ee20000000800 */
[----:B-----5:R-:W-:-:S07]  /*4fd0*/  FADD.FTZ R10, R46, R11 ;  /* 0x0000000b2e0a7221 */ /* 0x020fce0000010000 */
[----:B------:R-:W-:Y:S01]  /*4fe0*/  MUFU.EX2 R48, R48 ;  /* 0x0000003000307308 */ /* 0x000fe20000000800 */
[C---:B----4-:R-:W-:Y:S01]  /*4ff0*/  F2FP.F16.F32.PACK_AB R162, R45.reuse, R44 ;  /* 0x0000002c2da2723e */ /* 0x050fe200000000ff */
[----:B------:R-:W-:-:S06]  /*5000*/  FADD.FTZ R45, R45, R6 ;  /* 0x000000062d2d7221 */ /* 0x000fcc0000010000 */
[----:B------:R-:W4:Y:S01]  /*5010*/  MUFU.EX2 R49, R49 ;  /* 0x0000003100317308 */ /* 0x000f220000000800 */
[C---:B---3--:R-:W-:Y:S01]  /*5020*/  F2FP.F16.F32.PACK_AB R163, R47.reuse, R46 ;  /* 0x0000002e2fa3723e */ /* 0x048fe200000000ff */
[----:B------:R-:W-:-:S04]  /*5030*/  FADD.FTZ R47, R47, R10 ;  /* 0x0000000a2f2f7221 */ /* 0x000fc80000010000 */
[----:B------:R0:W-:Y:S02]  /*5040*/  STSM.16.M88.4 [R19], R160 ;  /* 0x000000a013007844 */ /* 0x0001e40000000200 */
[----:B------:R-:W-:Y:S08]  /*5050*/  MUFU.EX2 R50, R50 ;  /* 0x0000003200327308 */ /* 0x000ff00000000800 */
[----:B------:R-:W3:Y:S01]  /*5060*/  MUFU.EX2 R51, R51 ;  /* 0x0000003300337308 */ /* 0x000ee20000000800 */
[----:B----4-:R-:W-:Y:S01]  /*5070*/  F2FP.F16.F32.PACK_AB R164, R49, R48 ;  /* 0x0000003031a4723e */ /* 0x010fe200000000ff */
[----:B------:R-:W-:-:S04]  /*5080*/  FADD.FTZ R48, R48, R45 ;  /* 0x0000002d30307221 */ /* 0x000fc80000010000 */
[----:B------:R-:W-:Y:S02]  /*5090*/  FADD.FTZ R49, R49, R48 ;  /* 0x0000003031317221 */ /* 0x000fe40000010000 */
[----:B------:R-:W4:Y:S08]  /*50a0*/  MUFU.EX2 R52, R52 ;  /* 0x0000003400347308 */ /* 0x000f300000000800 */
[----:B------:R-:W5:Y:S01]  /*50b0*/  MUFU.EX2 R54, R54 ;  /* 0x0000003600367308 */ /* 0x000f620000000800 */
[----:B---3--:R-:W-:Y:S01]  /*50c0*/  F2FP.F16.F32.PACK_AB R165, R51, R50 ;  /* 0x0000003233a5723e */ /* 0x008fe200000000ff */
[----:B------:R-:W-:-:S04]  /*50d0*/  FADD.FTZ R50, R50, R47 ;  /* 0x0000002f32327221 */ /* 0x000fc80000010000 */
[----:B------:R-:W-:Y:S02]  /*50e0*/  FADD.FTZ R51, R51, R50 ;  /* 0x0000003233337221 */ /* 0x000fe40000010000 */
[----:B------:R-:W3:Y:S01]  /*50f0*/  MUFU.EX2 R9, R9 ;  /* 0x0000000900097308 */ /* 0x000ee20000000800 */
[----:B----4-:R-:W-:Y:S01]  /*5100*/  F2FP.F16.F32.PACK_AB R166, R5, R52 ;  /* 0x0000003405a6723e */ /* 0x010fe200000000ff */
[----:B------:R-:W-:-:S04]  /*5110*/  FADD.FTZ R52, R52, R49 ;  /* 0x0000003134347221 */ /* 0x000fc80000010000 */
[----:B------:R-:W-:Y:S01]  /*5120*/  FADD.FTZ R5, R5, R52 ;  /* 0x0000003405057221 */ /* 0x000fe20000010000 */
[----:B-----5:R-:W-:Y:S01]  /*5130*/  FADD.FTZ R6, R54, R51 ;  /* 0x0000003336067221 */ /* 0x020fe20000010000 */
[----:B---3--:R-:W-:-:S03]  /*5140*/  F2FP.F16.F32.PACK_AB R167, R9, R54 ;  /* 0x0000003609a7723e */ /* 0x008fc600000000ff */
[----:B------:R-:W-:Y:S02]  /*5150*/  FADD.FTZ R6, R9, R6 ;  /* 0x0000000609067221 */ /* 0x000fe40000010000 */
[----:B------:R0:W-:Y:S01]  /*5160*/  STSM.16.M88.4 [R22], R164 ;  /* 0x000000a416007844 */ /* 0x0001e20000000200 */
[----:B------:R-:W-:Y:S05]  /*5170*/  @!P0 BRA `(.L_x_3574) ;  /* 0x0000000000048947 */ /* 0x000fea0003800000 */
[----:B------:R-:W-:Y:S01]  /*5180*/  BPT.TRAP 0x1 ;  /* 0x000000040000795c */ /* 0x000fe20000300000 */
.L_x_3574:
[----:B------:R3:W4:Y:S01]  /*5190*/  SYNCS.PHASECHK.TRANS64.TRYWAIT P1, [R7+URZ+0x28c50], R8 ;  /* 0x028c5008070075a7 */ /* 0x000722000802017f */
[----:B------:R-:W-:Y:S05]  /*51a0*/  @!P0 BRA `(.L_x_3575) ;  /* 0x0000000000048947 */ /* 0x000fea0003800000 */
[----:B------:R-:W-:Y:S01]  /*51b0*/  BPT.TRAP 0x1 ;  /* 0x000000040000795c */ /* 0x000fe20000300000 */
.L_x_3575:
[----:B------:R-:W-:Y:S01]  /*51c0*/  ULOP3.LUT UR54, UR54, 0x2000000, URZ, 0xfc, !UPT ;  /* 0x0200000036367892 */ /* 0x000fe2000f8efc3f */
[----:B----4-:R-:W-:Y:S11]  /*51d0*/  @P1 BRA `(.L_x_3576) ;  /* 0x0000000000081947 */ /* 0x010ff60003800000 */
[----:B------:R-:W4:Y:S02]  /*51e0*/  SYNCS.PHASECHK.TRANS64.TRYWAIT P1, [R7+URZ+0x28c50], R8 ;  /* 0x028c5008070075a7 */ /* 0x000f24000802017f */
[----:B----4-:R-:W-:Y:S05]  /*51f0*/  @!P1 BRA `(.L_x_3577) ;  /* 0x000000cc00509947 */ /* 0x010fea0003800000 */
.L_x_3576:
[----:B------:R-:W-:Y:S01]  /*5200*/  ULEA UR11, UR48, UR54, 0xc ;  /* 0x00000036300b7291 */ /* 0x000fe2000f8e603f */
[----:B------:R-:W-:Y:S01]  /*5210*/  WARPGROUP.ARRIVE ;  /* 0x00000000000079c5 */ /* 0x000fe20000000000 */
[----:B------:R-:W-:-:S05]  /*5220*/  UMOV UR7, 0x40000040 ;  /* 0x4000004000077882 */ /* 0x000fca0000000000 */
[----:B------:R-:W-:Y:S02]  /*5230*/  UMOV UR6, UR11 ;  /* 0x0000000b00067c82 */ /* 0x000fe40008000000 */
[----:B------:R-:W-:Y:S01]  /*5240*/  HGMMA.64x256x16.F32 R24, R152, gdesc[UR4].tnspB, RZ, !UPT, gsb0 ;  /* 0x43e0000498187df0 */ /* 0x000fe2000c0008ff */
        /* <DEDUP_REMOVED lines=24> */
[----:B-----5:R-:W5:Y:S02]  /*53d0*/  FENCE.VIEW.ASYNC.S ;  /* 0x00000000000073c6 */ /* 0x020f640000000000 */
[----:B-----5:R-:W-:Y:S01]  /*53e0*/  NOP ;  /* 0x0000000000007918 */ /* 0x020fe20000000000 */
[----:B------:R-:W-:Y:S06]  /*53f0*/  BAR.ARV 0xe, 0x100 ;  /* 0x0384000000007b1d */ /* 0x000fec0000002000 */
[----:B------:R-:W-:Y:S05]  /*5400*/  @!P0 BRA `(.L_x_3578) ;  /* 0x0000000000048947 */ /* 0x000fea0003800000 */
[----:B------:R-:W-:Y:S01]  /*5410*/  BPT.TRAP 0x1 ;  /* 0x000000040000795c */ /* 0x000fe20000300000 */
.L_x_3578:
[----:B------:R-:W-:Y:S01]  /*5420*/  R2UR UR6, R7 ;  /* 0x00000000070672ca */ /* 0x000fe200000e0000 */
[----:B------:R-:W-:-:S04]  /*5430*/  UIADD3 UR20, UR52, -0x2, URZ ;  /* 0xfffffffe34147890 */ /* 0x000fc8000fffe03f */
[----:B------:R-:W-:-:S06]  /*5440*/  UISETP.GE.AND UP0, UPT, UR20, UR49, UPT ;  /* 0x000000311400728c */ /* 0x000fcc000bf06270 */
[----:B------:R-:W-:Y:S02]  /*5450*/  PLOP3.LUT P1, PT, PT, PT, UP0, 0x80, 0x0 ;  /* 0x000000000000781c */ /* 0x000fe40003f2f008 */
[----:B------:R-:W-:-:S04]  /*5460*/  UIADD3 UR6, UR6, 0x28c60, URZ ;  /* 0x00028c6006067890 */ /* 0x000fc8000fffe03f */
[----:B------:R-:W-:-:S09]  /*5470*/  UPRMT UR6, UR38, 0x654, UR6 ;  /* 0x0000065426067896 */ /* 0x000fd20008000006 */
[----:B------:R-:W-:Y:S01]  /*5480*/  SYNCS.ARRIVE.TRANS64.RED.A1T0 RZ, [UR6], RZ ;  /* 0x000000ffffff79a7 */ /* 0x000fe20008100406 */
[----:B------:R-:W-:Y:S05]  /*5490*/  @!P1 BRA `(.L_x_3579) ;  /* 0x0000001800509947 */ /* 0x000fea0003800000 */
[----:B------:R-:W-:Y:S01]  /*54a0*/  IMAD.MOV.U32 R9, RZ, RZ, R0 ;  /* 0x000000ffff097224 */ /* 0x000fe200078e0000 */
[----:B------:R-:W-:Y:S01]  /*54b0*/  UMOV UR23, UR48 ;  /* 0x0000003000177c82 */ /* 0x000fe20008000000 */
[----:B-1234-:R-:W-:Y:S01]  /*54c0*/  IMAD.MOV.U32 R8, RZ, RZ, R4 ;  /* 0x000000ffff087224 */ /* 0x01efe200078e0004 */
[----:B------:R-:W-:-:S06]  /*54d0*/  ULDC UR21, c[0x0][0x988] ;  /* 0x0002620000157ab9 */ /* 0x000fcc0000000800 */
.L_x_3590:
[----:B------:R-:W-:Y:S01]  /*54e0*/  UIADD3 UR48, UR23, 0x1, URZ ;  /* 0x0000000117307890 */ /* 0x000fe2000fffe03f */
[----:B------:R-:W-:Y:S01]  /*54f0*/  UMOV UR6, UR20 ;  /* 0x0000001400067c82 */ /* 0x000fe20008000000 */
[----:B------:R-:W-:Y:S02]  /*5500*/  UIADD3 UR20, UR20, -0x1, URZ ;  /* 0xffffffff14147890 */ /* 0x000fe4000fffe03f */
[----:B------:R-:W-:-:S04]  /*5510*/  UISETP.NE.AND UP0, UPT, UR48, 0x2, UPT ;  /* 0x000000023000788c */ /* 0x000fc8000bf05270 */
[----:B------:R-:W-:Y:S02]  /*5520*/  USEL UR7, URZ, 0x1, UP0 ;  /* 0x000000013f077887 */ /* 0x000fe40008000000 */
[----:B------:R-:W-:Y:S02]  /*5530*/  USEL UR48, UR48, URZ, UP0 ;  /* 0x0000003f30307287 */ /* 0x000fe40008000000 */
[----:B------:R-:W-:Y:S02]  /*5540*/  ULOP3.LUT UR36, UR36, UR7, URZ, 0x3c, !UPT ;  /* 0x0000000724247292 */ /* 0x000fe4000f8e3c3f */
[----:B------:R-:W-:Y:S01]  /*5550*/  UISETP.GT.AND UP0, UPT, UR6, UR49, UPT ;  /* 0x000000310600728c */ /* 0x000fe2000bf04270 */
[----:B-12---:R-:W-:Y:S10]  /*5560*/  @!P0 BRA `(.L_x_3580) ;  /* 0x0000000000048947 */ /* 0x006ff40003800000 */
[----:B------:R-:W-:Y:S01]  /*5570*/  BPT.TRAP 0x1 ;  /* 0x000000040000795c */ /* 0x000fe20000300000 */
.L_x_3580:
[----:B------:R-:W-:Y:S01]  /*5580*/  ULEA UR22, UR48, UR39, 0x3 ;  /* 0x0000002730167291 */ /* 0x000fe2000f8e183f */
[----:B------:R-:W-:-:S05]  /*5590*/  IMAD.U32 R7, RZ, RZ, UR36 ;  /* 0x00000024ff077e24 */ /* 0x000fca000f8e00ff */
[----:B------:R-:W-:-:S04]  /*55a0*/  SHF.L.U32 R7, R7, 0x1f, RZ ;  /* 0x0000001f07077819 */ /* 0x000fc800000006ff */
[----:B------:R1:W2:Y:S01]  /*55b0*/  SYNCS.PHASECHK.TRANS64.TRYWAIT P1, [UR22+0x28c30], R7 ;  /* 0x028c3007ff0075a7 */ /* 0x0002a20008020156 */
[----:B------:R-:W-:Y:S05]  /*55c0*/  @!P0 BRA `(.L_x_3581) ;  /* 0x0000000000048947 */ /* 0x000fea0003800000 */
[----:B------:R-:W-:Y:S01]  /*55d0*/  BPT.TRAP 0x1 ;  /* 0x000000040000795c */ /* 0x000fe20000300000 */
.L_x_3581:
[----:B--2---:R-:W-:Y:S05]  /*55e0*/  @P1 BRA `(.L_x_3582) ;  /* 0x0000000000081947 */ /* 0x004fea0003800000 */
[----:B------:R-:W2:Y:S02]  /*55f0*/  SYNCS.PHASECHK.TRANS64.TRYWAIT P1, [UR22+0x28c30], R7 ;  /* 0x028c3007ff0075a7 */ /* 0x000ea40008020156 */
[----:B--2---:R-:W-:Y:S05]  /*5600*/  @!P1 BRA `(.L_x_3583) ;  /* 0x000000c800609947 */ /* 0x004fea0003800000 */
.L_x_3582:
[----:B------:R-:W-:Y:S01]  /*5610*/  R2UR UR18, R3 ;  /* 0x00000000031272ca */ /* 0x000fe200000e0000 */
[----:B------:R-:W-:Y:S01]  /*5620*/  UIADD3 UR6, UR39, 0x20400, URZ ;  /* 0x0002040027067890 */ /* 0x000fe2000fffe03f */
[----:B0-----:R-:W-:Y:S01]  /*5630*/  WARPGROUP.ARRIVE ;  /* 0x00000000000079c5 */ /* 0x001fe20000000000 */
        /* <DEDUP_REMOVED lines=10> */
[----:B------:R-:W-:Y:S02]  /*56e0*/  UIADD3 UR10, UR18, 0x4, URZ ;  /* 0x00000004120a7890 */ /* 0x000fe4000fffe03f */
[----:B------:R-:W-:-:S03]  /*56f0*/  UIADD3 UR14, UR18, 0x6, URZ ;  /* 0x00000006120e7890 */ /* 0x000fc6000fffe03f */
[----:B------:R-:W-:Y:S03]  /*5700*/  HGMMA.64x64x16.F32 R152, gdesc[UR16], RZ, !UPT, gsb0 ;  /* 0x00e00000109879f0 */ /* 0x000fe6000c0008ff */
        /* <DEDUP_REMOVED lines=12> */
.L_x_3584:
[----:B--2---:R-:W-:Y:S01]  /*57d0*/  FMNMX.FTZ R0, R152, R8, !PT ;  /* 0x0000000898007209 */ /* 0x004fe20007810000 */
[----:B------:R-:W-:Y:S01]  /*57e0*/  UMOV UR10, UR21 ;  /* 0x00000015000a7c82 */ /* 0x000fe20008000000 */
[----:B------:R-:W-:Y:S01]  /*57f0*/  ISETP.NE.AND P1, PT, R17, RZ, PT ;  /* 0x000000ff1100720c */ /* 0x000fe20003f25270 */
[----:B------:R-:W-:Y:S01]  /*5800*/  UIADD3 UR6, UR22, 0x28c40, URZ ;  /* 0x00028c4016067890 */ /* 0x000fe2000fffe03f */
[----:B------:R-:W-:Y:S01]  /*5810*/  FMNMX.FTZ R0, R153, R0, !PT ;  /* 0x0000000099007209 */ /* 0x000fe20007810000 */
[----:B------:R-:W-:Y:S02]  /*5820*/  IMAD.U32 R12, RZ, RZ, UR23 ;  /* 0x00000017ff0c7e24 */ /* 0x000fe4000f8e00ff */
[----:B------:R-:W-:Y:S01]  /*5830*/  UPRMT UR6, UR38, 0x654, UR6 ;  /* 0x0000065426067896 */ /* 0x000fe20008000006 */
[----:B------:R-:W-:-:S04]  /*5840*/  FMNMX.FTZ R0, R156, R0, !PT ;  /* 0x000000009c007209 */ /* 0x000fc80007810000 */
[----:B------:R-:W-:-:S03]  /*5850*/  FMNMX.FTZ R0, R157, R0, !PT ;  /* 0x000000009d007209 */ /* 0x000fc60007810000 */
[----:B------:R-:W-:Y:S01]  /*5860*/  @!P1 IMAD R12, R12, 0x40, R16 ;  /* 0x000000400c0c9824 */ /* 0x000fe200078e0210 */
[----:B------:R-:W-:Y:S01]  /*5870*/  FMNMX.FTZ R0, R160, R0, !PT ;  /* 0x00000000a0007209 */ /* 0x000fe20007810000 */
[----:B------:R-:W-:Y:S03]  /*5880*/  SYNCS.ARRIVE.TRANS64.RED.A1T0 RZ, [UR6], RZ ;  /* 0x000000ffffff79a7 */ /* 0x000fe60008100406 */
[----:B------:R-:W-:Y:S02]  /*5890*/  FMNMX.FTZ R0, R161, R0, !PT ;  /* 0x00000000a1007209 */ /* 0x000fe40007810000 */
[----:B------:R-:W-:Y:S02]  /*58a0*/  @!P1 LEA R12, R12, UR39, 0x2 ;  /* 0x000000270c0c9c11 */ /* 0x000fe4000f8e10ff */
        /* <DEDUP_REMOVED lines=10> */
[----:B------:R-:W0:Y:S02]  /*5950*/  SHFL.BFLY PT, R4, R0, 0x2, 0x1f ;  /* 0x0c401f0000047f89 */ /* 0x000e2400000e0000 */
[----:B0-----:R-:W-:-:S05]  /*5960*/  FMNMX.FTZ R4, R0, R4, !PT ;  /* 0x0000000400047209 */ /* 0x001fca0007810000 */
[----:B------:R-:W0:Y:S02]  /*5970*/  SHFL.BFLY PT, R0, R4, 0x1, 0x1f ;  /* 0x0c201f0004007f89 */ /* 0x000e2400000e0000 */
[----:B0-----:R-:W-:-:S05]  /*5980*/  FMNMX.FTZ R4, R4, R0, !PT ;  /* 0x0000000004047209 */ /* 0x001fca0007810000 */
[C---:B------:R-:W-:Y:S01]  /*5990*/  FMUL.FTZ R0, R4.reuse, UR10 ;  /* 0x0000000a04007c20 */ /* 0x040fe20008410000 */
[----:B------:R-:W-:-:S03]  /*59a0*/  FADD.FTZ R8, -R4, R8 ;  /* 0x0000000804087221 */ /* 0x000fc60000010100 */
[--C-:B------:R-:W-:Y:S01]  /*59b0*/  FFMA.FTZ R152, R152, UR10, -R0.reuse ;  /* 0x0000000a98987c23 */ /* 0x100fe20008010800 */
[----:B------:R-:W-:Y:S01]  /*59c0*/  FMUL.FTZ R8, R8, UR10 ;  /* 0x0000000a08087c20 */ /* 0x000fe20008410000 */
        /* <DEDUP_REMOVED lines=16> */
[----:B------:R-:W-:-:S04]  /*5ad0*/  FFMA.FTZ R181, R181, UR10, -R0 ;  /* 0x0000000ab5b57c23 */ /* 0x000fc80008010800 */
[----:B------:R-:W2:Y:S08]  /*5ae0*/  MUFU.EX2 R153, R153 ;  /* 0x0000009900997308 */ /* 0x000eb00000000800 */
[----:B------:R-:W3:Y:S01]  /*5af0*/  MUFU.EX2 R156, R156 ;  /* 0x0000009c009c7308 */ /* 0x000ee20000000800 */
[----:B0-----:R-:W-:Y:S01]  /*5b00*/  FFMA.FTZ R0, R8, R5, R152 ;  /* 0x0000000508007223 */ /* 0x001fe20000010098 */
[----:B------:R-:W-:Y:S01]  /*5b10*/  @!P1 STS [R12+0x28800], R8 ;  /* 0x028800080c009388 */ /* 0x000fe20000000800 */
[-C--:B------:R-:W-:Y:S01]  /*5b20*/  FMUL.FTZ R24, R24, R8.reuse ;  /* 0x0000000818187220 */ /* 0x080fe20000410000 */
[-C--:B------:R-:W-:Y:S01]  /*5b30*/  FMUL.FTZ R25, R25, R8.reuse ;  /* 0x0000000819197220 */ /* 0x080fe20000410000 */
[-C--:B------:R-:W-:Y:S01]  /*5b40*/  FMUL.FTZ R28, R28, R8.reuse ;  /* 0x000000081c1c7220 */ /* 0x080fe20000410000 */
[-C--:B------:R-:W-:Y:S01]  /*5b50*/  FMUL.FTZ R29, R29, R8.reuse ;  /* 0x000000081d1d7220 */ /* 0x080fe20000410000 */
[----:B------:R-:W-:Y:S01]  /*5b60*/  FMUL.FTZ R32, R32, R8 ;  /* 0x0000000820207220 */ /* 0x000fe20000410000 */
[----:B------:R-:W0:Y:S01]  /*5b70*/  MUFU.EX2 R157, R157 ;  /* 0x0000009d009d7308 */ /* 0x000e220000000800 */
[C---:B--2---:R-:W-:Y:S01]  /*5b80*/  FADD.FTZ R0, R153.reuse, R0 ;  /* 0x0000000099007221 */ /* 0x044fe20000010000 */
[----:B------:R-:W-:Y:S01]  /*5b90*/  F2FP.F16.F32.PACK_AB R188, R153, R152 ;  /* 0x0000009899bc723e */ /* 0x000fe200000000ff */
[-C--:B------:R-:W-:Y:S01]  /*5ba0*/  FMUL.FTZ R33, R33, R8.reuse ;  /* 0x0000000821217220 */ /* 0x080fe20000410000 */
[-C--:B------:R-:W-:Y:S01]  /*5bb0*/  FMUL.FTZ R36, R36, R8.reuse ;  /* 0x0000000824247220 */ /* 0x080fe20000410000 */
[-C--:B------:R-:W-:Y:S01]  /*5bc0*/  FMUL.FTZ R37, R37, R8.reuse ;  /* 0x0000000825257220 */ /* 0x080fe20000410000 */
[-C--:B------:R-:W-:Y:S01]  /*5bd0*/  FMUL.FTZ R40, R40, R8.reuse ;  /* 0x0000000828287220 */ /* 0x080fe20000410000 */
[-C--:B------:R-:W-:Y:S01]  /*5be0*/  FMUL.FTZ R41, R41, R8.reuse ;  /* 0x0000000829297220 */ /* 0x080fe20000410000 */
[----:B------:R-:W2:Y:S01]  /*5bf0*/  MUFU.EX2 R152, R160 ;  /* 0x000000a000987308 */ /* 0x000ea20000000800 */
[----:B---3--:R-:W-:Y:S01]  /*5c00*/  FADD.FTZ R0, R156, R0 ;  /* 0x000000009c007221 */ /* 0x008fe20000010000 */
[-C--:B------:R-:W-:Y:S01]  /*5c10*/  FMUL.FTZ R44, R44, R8.reuse ;  /* 0x000000082c2c7220 */ /* 0x080fe20000410000 */
[-C--:B------:R-:W-:Y:S01]  /*5c20*/  FMUL.FTZ R45, R45, R8.reuse ;  /* 0x000000082d2d7220 */ /* 0x080fe20000410000 */
[-C--:B------:R-:W-:Y:S01]  /*5c30*/  FMUL.FTZ R48, R48, R8.reuse ;  /* 0x0000000830307220 */ /* 0x080fe20000410000 */
[-C--:B------:R-:W-:Y:S01]  /*5c40*/  FMUL.FTZ R49, R49, R8.reuse ;  /* 0x0000000831317220 */ /* 0x080fe20000410000 */
[-C--:B------:R-:W-:Y:S01]  /*5c50*/  FMUL.FTZ R52, R52, R8.reuse ;  /* 0x0000000834347220 */ /* 0x080fe20000410000 */
[-C--:B------:R-:W-:Y:S01]  /*5c60*/  FMUL.FTZ R53, R53, R8.reuse ;  /* 0x0000000835357220 */ /* 0x080fe20000410000 */
[----:B------:R-:W3:Y:S01]  /*5c70*/  MUFU.EX2 R161, R161 ;  /* 0x000000a100a17308 */ /* 0x000ee20000000800 */
[C---:B0-----:R-:W-:Y:S01]  /*5c80*/  FADD.FTZ R5, R157.reuse, R0 ;  /* 0x000000009d057221 */ /* 0x041fe20000010000 */
[----:B------:R-:W-:Y:S01]  /*5c90*/  FMNMX.FTZ R0, R154, R9, !PT ;  /* 0x000000099a007209 */ /* 0x000fe20007810000 */
[----:B------:R-:W-:Y:S01]  /*5ca0*/  FMUL.FTZ R56, R56, R8 ;  /* 0x0000000838387220 */ /* 0x000fe20000410000 */
[----:B------:R-:W-:Y:S01]  /*5cb0*/  F2FP.F16.F32.PACK_AB R190, R157, R156 ;  /* 0x0000009c9dbe723e */ /* 0x000fe200000000ff */
[----:B------:R-:W-:Y:S01]  /*5cc0*/  FMUL.FTZ R57, R57, R8 ;  /* 0x0000000839397220 */ /* 0x000fe20000410000 */
[----:B------:R-:W-:Y:S01]  /*5cd0*/  FMNMX.FTZ R0, R155, R0, !PT ;  /* 0x000000009b007209 */ /* 0x000fe20007810000 */
[----:B------:R-:W-:Y:S01]  /*5ce0*/  FMUL.FTZ R60, R60, R8 ;  /* 0x000000083c3c7220 */ /* 0x000fe20000410000 */
[----:B------:R-:W0:Y:S01]  /*5cf0*/  MUFU.EX2 R164, R164 ;  /* 0x000000a400a47308 */ /* 0x000e220000000800 */
[----:B--2---:R-:W-:Y:S01]  /*5d00*/  FADD.FTZ R5, R152, R5 ;  /* 0x0000000598057221 */ /* 0x004fe20000010000 */
[----:B------:R-:W-:Y:S01]  /*5d10*/  FMNMX.FTZ R0, R158, R0, !PT ;  /* 0x000000009e007209 */ /* 0x000fe20007810000 */
[-C--:B------:R-:W-:Y:S01]  /*5d20*/  FMUL.FTZ R61, R61, R8.reuse ;  /* 0x000000083d3d7220 */ /* 0x080fe20000410000 */
[-C--:B------:R-:W-:Y:S01]  /*5d30*/  FMUL.FTZ R64, R64, R8.reuse ;  /* 0x0000000840407220 */ /* 0x080fe20000410000 */
[----:B------:R-:W-:Y:S01]  /*5d40*/  FMUL.FTZ R65, R65, R8 ;  /* 0x0000000841417220 */ /* 0x000fe20000410000 */
[----:B------:R-:W-:Y:S01]  /*5d50*/  FMNMX.FTZ R0, R159, R0, !PT ;  /* 0x000000009f007209 */ /* 0x000fe20007810000 */
[----:B------:R-:W-:Y:S01]  /*5d60*/  FMUL.FTZ R68, R68, R8 ;  /* 0x0000000844447220 */ /* 0x000fe20000410000 */
[----:B------:R-:W2:Y:S01]  /*5d70*/  MUFU.EX2 R165, R165 ;  /* 0x000000a500a57308 */ /* 0x000ea20000000800 */
[----:B---3--:R-:W-:Y:S01]  /*5d80*/  FADD.FTZ R5, R161, R5 ;  /* 0x00000005a1057221 */ /* 0x008fe20000010000 */
[----:B------:R-:W-:Y:S01]  /*5d90*/  FMNMX.FTZ R0, R162, R0, !PT ;  /* 0x00000000a2007209 */ /* 0x000fe20007810000 */
[----:B------:R-:W-:Y:S01]  /*5da0*/  FMUL.FTZ R69, R69, R8 ;  /* 0x0000000845457220 */ /* 0x000fe20000410000 */
[----:B------:R-:W-:Y:S01]  /*5db0*/  F2FP.F16.F32.PACK_AB R152, R161, R152 ;  /* 0x00000098a198723e */ /* 0x000fe200000000ff */
[----:B------:R-:W-:Y:S01]  /*5dc0*/  FMUL.FTZ R72, R72, R8 ;  /* 0x0000000848487220 */ /* 0x000fe20000410000 */
[----:B------:R-:W-:Y:S01]  /*5dd0*/  FMNMX.FTZ R0, R163, R0, !PT ;  /* 0x00000000a3007209 */ /* 0x000fe20007810000 */
[----:B------:R-:W-:Y:S01]  /*5de0*/  FMUL.FTZ R73, R73, R8 ;  /* 0x0000000849497220 */ /* 0x000fe20000410000 */
[----:B------:R-:W3:Y:S01]  /*5df0*/  MUFU.EX2 R156, R168 ;  /* 0x000000a8009c7308 */ /* 0x000ee20000000800 */
[----:B0-----:R-:W-:Y:S01]  /*5e00*/  FADD.FTZ R5, R164, R5 ;  /* 0x00000005a4057221 */ /* 0x001fe20000010000 */
[----:B------:R-:W-:Y:S01]  /*5e10*/  FMNMX.FTZ R0, R166, R0, !PT ;  /* 0x00000000a6007209 */ /* 0x000fe20007810000 */
[-C--:B------:R-:W-:Y:S01]  /*5e20*/  FMUL.FTZ R76, R76, R8.reuse ;  /* 0x000000084c4c7220 */ /* 0x080fe20000410000 */
[-C--:B------:R-:W-:Y:S01]  /*5e30*/  FMUL.FTZ R77, R77, R8.reuse ;  /* 0x000000084d4d7220 */ /* 0x080fe20000410000 */
        /* <DEDUP_REMOVED lines=11> */
[----:B------:R-:W-:Y:S01]  /*5ef0*/  MUFU.EX2 R173, R173 ;  /* 0x000000ad00ad7308 */ /* 0x000fe20000000800 */
[----:B---3--:R-:W-:Y:S01]  /*5f00*/  FADD.FTZ R5, R156, R5 ;  /* 0x000000059c057221 */ /* 0x008fe20000010000 */
[----:B------:R-:W-:Y:S01]  /*5f10*/  FMNMX.FTZ R0, R174, R0, !PT ;  /* 0x00000000ae007209 */ /* 0x000fe20007810000 */
[-C--:B------:R-:W-:Y:S01]  /*5f20*/  FMUL.FTZ R92, R92, R8.reuse ;  /* 0x000000085c5c7220 */ /* 0x080fe20000410000 */
[-C--:B------:R-:W-:Y:S01]  /*5f30*/  FMUL.FTZ R93, R93, R8.reuse ;  /* 0x000000085d5d7220 */ /* 0x080fe20000410000 */
[----:B------:R-:W-:Y:S01]  /*5f40*/  FMUL.FTZ R96, R96, R8 ;  /* 0x0000000860607220 */ /* 0x000fe20000410000 */
[----:B------:R-:W-:Y:S01]  /*5f50*/  FMNMX.FTZ R0, R175, R0, !PT ;  /* 0x00000000af007209 */ /* 0x000fe20007810000 */
[----:B------:R-:W-:Y:S01]  /*5f60*/  FMUL.FTZ R97, R97, R8 ;  /* 0x0000000861617220 */ /* 0x000fe20000410000 */
[----:B------:R-:W-:Y:S01]  /*5f70*/  MUFU.EX2 R160, R176 ;  /* 0x000000b000a07308 */ /* 0x000fe20000000800 */
[C---:B0-----:R-:W-:Y:S01]  /*5f80*/  FADD.FTZ R5, R169.reuse, R5 ;  /* 0x00000005a9057221 */ /* 0x041fe20000010000 */
[----:B------:R-:W-:Y:S01]  /*5f90*/  FMNMX.FTZ R0, R178, R0, !PT ;  /* 0x00000000b2007209 */ /* 0x000fe20007810000 */
[----:B------:R-:W-:Y:S01]  /*5fa0*/  FMUL.FTZ R100, R100, R8 ;  /* 0x0000000864647220 */ /* 0x000fe20000410000 */
[----:B------:R-:W-:Y:S01]  /*5fb0*/  F2FP.F16.F32.PACK_AB R156, R169, R156 ;  /* 0x0000009ca99c723e */ /* 0x000fe200000000ff */
[----:B------:R-:W-:Y:S01]  /*5fc0*/  FMUL.FTZ R101, R101, R8 ;  /* 0x0000000865657220 */ /* 0x000fe20000410000 */
[----:B------:R-:W-:Y:S01]  /*5fd0*/  FMNMX.FTZ R0, R179, R0, !PT ;  /* 0x00000000b3007209 */ /* 0x000fe20007810000 */
[-C--:B------:R-:W-:Y:S01]  /*5fe0*/  FMUL.FTZ R104, R104, R8.reuse ;  /* 0x0000000868687220 */ /* 0x080fe20000410000 */
[----:B------:R-:W-:Y:S01]  /*5ff0*/  MUFU.EX2 R177, R177 ;  /* 0x000000b100b17308 */ /* 0x000fe20000000800 */
[----:B------:R-:W-:Y:S01]  /*6000*/  FMUL.FTZ R105, R105, R8 ;  /* 0x0000000869697220 */ /* 0x000fe20000410000 */
[----:B------:R-:W-:Y:S01]  /*6010*/  FMNMX.FTZ R0, R182, R0, !PT ;  /* 0x00000000b6007209 */ /* 0x000fe20007810000 */
[-C--:B------:R-:W-:Y:S01]  /*6020*/  FMUL.FTZ R108, R108, R8.reuse ;  /* 0x000000086c6c7220 */ /* 0x080fe20000410000 */
[-C--:B------:R-:W-:Y:S01]  /*6030*/  FMUL.FTZ R109, R109, R8.reuse ;  /* 0x000000086d6d7220 */ /* 0x080fe20000410000 */
[----:B------:R-:W-:Y:S01]  /*6040*/  FMUL.FTZ R112, R112, R8 ;  /* 0x0000000870707220 */ /* 0x000fe20000410000 */
[----:B------:R-:W-:Y:S01]  /*6050*/  FMNMX.FTZ R0, R183, R0, !PT ;  /* 0x00000000b7007209 */ /* 0x000fe20007810000 */
[-C--:B------:R-:W-:Y:S01]  /*6060*/  FMUL.FTZ R113, R113, R8.reuse ;  /* 0x0000000871717220 */ /* 0x080fe20000410000 */
[----:B------:R-:W-:Y:S01]  /*6070*/  MUFU.EX2 R180, R180 ;  /* 0x000000b400b47308 */ /* 0x000fe20000000800 */
[-C--:B------:R-:W-:Y:S01]  /*6080*/  FMUL.FTZ R116, R116, R8.reuse ;  /* 0x0000000874747220 */ /* 0x080fe20000410000 */
[-C--:B------:R-:W-:Y:S01]  /*6090*/  FMUL.FTZ R117, R117, R8.reuse ;  /* 0x0000000875757220 */ /* 0x080fe20000410000 */
[----:B------:R-:W0:Y:S01]  /*60a0*/  SHFL.BFLY PT, R10, R0, 0x2, 0x1f ;  /* 0x0c401f00000a7f89 */ /* 0x000e2200000e0000 */
        /* <DEDUP_REMOVED lines=44> */
[----:B------:R0:W-:Y:S01]  /*6370*/  @!P1 STS [R12+0x28820], R9 ;  /* 0x028820090c009388 */ /* 0x0001e20000000800 */
[-C--:B------:R-:W-:Y:S01]  /*6380*/  FMUL.FTZ R26, R26, R9.reuse ;  /* 0x000000091a1a7220 */ /* 0x080fe20000410000 */
[-C--:B------:R-:W-:Y:S01]  /*6390*/  FMUL.FTZ R27, R27, R9.reuse ;  /* 0x000000091b1b7220 */ /* 0x080fe20000410000 */
[-C--:B------:R-:W-:Y:S01]  /*63a0*/  FMUL.FTZ R30, R30, R9.reuse ;  /* 0x000000091e1e7220 */ /* 0x080fe20000410000 */
[-C--:B------:R-:W-:Y:S01]  /*63b0*/  FMUL.FTZ R31, R31, R9.reuse ;  /* 0x000000091f1f7220 */ /* 0x080fe20000410000 */
[-C--:B------:R-:W-:Y:S01]  /*63c0*/  FMUL.FTZ R34, R34, R9.reuse ;  /* 0x0000000922227220 */ /* 0x080fe20000410000 */
[----:B------:R-:W4:Y:S01]  /*63d0*/  MUFU.EX2 R191, R159 ;  /* 0x0000009f00bf7308 */ /* 0x000f220000000800 */
[C---:B--2---:R-:W-:Y:S01]  /*63e0*/  FADD.FTZ R6, R155.reuse, R6 ;  /* 0x000000069b067221 */ /* 0x044fe20000010000 */
[----:B------:R-:W-:Y:S01]  /*63f0*/  F2FP.F16.F32.PACK_AB R189, R155, R154 ;  /* 0x0000009a9bbd723e */ /* 0x000fe200000000ff */
[-C--:B------:R-:W-:Y:S01]  /*6400*/  FMUL.FTZ R35, R35, R9.reuse ;  /* 0x0000000923237220 */ /* 0x080fe20000410000 */
[----:B------:R-:W-:Y:S01]  /*6410*/  F2FP.F16.F32.PACK_AB R154, R165, R164 ;  /* 0x000000a4a59a723e */ /* 0x000fe200000000ff */
[-C--:B------:R-:W-:Y:S01]  /*6420*/  FMUL.FTZ R38, R38, R9.reuse ;  /* 0x0000000926267220 */ /* 0x080fe20000410000 */
[-C--:B------:R-:W-:Y:S01]  /*6430*/  FMUL.FTZ R39, R39, R9.reuse ;  /* 0x0000000927277220 */ /* 0x080fe20000410000 */
[-C--:B------:R-:W-:Y:S01]  /*6440*/  FMUL.FTZ R42, R42, R9.reuse ;  /* 0x000000092a2a7220 */ /* 0x080fe20000410000 */
[----:B------:R2:W5:Y:S01]  /*6450*/  MUFU.EX2 R153, R162 ;  /* 0x000000a200997308 */ /* 0x0005620000000800 */
[----:B---3--:R-:W-:Y:S01]  /*6460*/  FADD.FTZ R6, R11, R6 ;  /* 0x000000060b067221 */ /* 0x008fe20000010000 */
[-C--:B------:R-:W-:Y:S01]  /*6470*/  FMUL.FTZ R43, R43, R9.reuse ;  /* 0x000000092b2b7220 */ /* 0x080fe20000410000 */
[-C--:B------:R-:W-:Y:S01]  /*6480*/  FMUL.FTZ R46, R46, R9.reuse ;  /* 0x000000092e2e7220 */ /* 0x080fe20000410000 */
[-C--:B------:R-:W-:Y:S01]  /*6490*/  FMUL.FTZ R47, R47, R9.reuse ;  /* 0x000000092f2f7220 */ /* 0x080fe20000410000 */
[-C--:B------:R-:W-:Y:S01]  /*64a0*/  FMUL.FTZ R50, R50, R9.reuse ;  /* 0x0000000932327220 */ /* 0x080fe20000410000 */
[-C--:B------:R-:W-:Y:S01]  /*64b0*/  FMUL.FTZ R51, R51, R9.reuse ;  /* 0x0000000933337220 */ /* 0x080fe20000410000 */
[----:B------:R-:W-:Y:S01]  /*64c0*/  FMUL.FTZ R54, R54, R9 ;  /* 0x0000000936367220 */ /* 0x000fe20000410000 */
[----:B------:R-:W3:Y:S01]  /*64d0*/  MUFU.EX2 R163, R163 ;  /* 0x000000a300a37308 */ /* 0x000ee20000000800 */
[C---:B----4-:R-:W-:Y:S01]  /*64e0*/  FADD.FTZ R6, R191.reuse, R6 ;  /* 0x00000006bf067221 */ /* 0x050fe20000010000 */
[----:B------:R-:W-:Y:S01]  /*64f0*/  F2FP.F16.F32.PACK_AB R191, R191, R11 ;  /* 0x0000000bbfbf723e */ /* 0x000fe200000000ff */
[----:B------:R-:W-:Y:S01]  /*6500*/  BAR.SYNC.DEFER_BLOCKING 0xf, 0x100 ;  /* 0x03c4000000007b1d */ /* 0x000fe20000010000 */
[----:B--2---:R-:W-:Y:S01]  /*6510*/  F2FP.F16.F32.PACK_AB R162, R181, R180 ;  /* 0x000000b4b5a2723e */ /* 0x004fe200000000ff */
[-C--:B------:R-:W-:Y:S01]  /*6520*/  FMUL.FTZ R55, R55, R9.reuse ;  /* 0x0000000937377220 */ /* 0x080fe20000410000 */
[-C--:B------:R-:W-:Y:S01]  /*6530*/  FMUL.FTZ R58, R58, R9.reuse ;  /* 0x000000093a3a7220 */ /* 0x080fe20000410000 */
[-C--:B------:R-:W-:Y:S01]  /*6540*/  FMUL.FTZ R59, R59, R9.reuse ;  /* 0x000000093b3b7220 */ /* 0x080fe20000410000 */
[-C--:B------:R-:W-:Y:S01]  /*6550*/  FMUL.FTZ R62, R62, R9.reuse ;  /* 0x000000093e3e7220 */ /* 0x080fe20000410000 */
[----:B------:R-:W2:Y:S01]  /*6560*/  MUFU.EX2 R155, R166 ;  /* 0x000000a6009b7308 */ /* 0x000ea20000000800 */
[----:B-----5:R-:W-:Y:S01]  /*6570*/  FADD.FTZ R6, R153, R6 ;  /* 0x0000000699067221 */ /* 0x020fe20000010000 */
[-C--:B------:R-:W-:Y:S01]  /*6580*/  FMUL.FTZ R63, R63, R9.reuse ;  /* 0x000000093f3f7220 */ /* 0x080fe20000410000 */
[-C--:B------:R-:W-:Y:S01]  /*6590*/  FMUL.FTZ R66, R66, R9.reuse ;  /* 0x0000000942427220 */ /* 0x080fe20000410000 */
[-C--:B------:R-:W-:Y:S01]  /*65a0*/  FMUL.FTZ R67, R67, R9.reuse ;  /* 0x0000000943437220 */ /* 0x080fe20000410000 */
[-C--:B------:R-:W-:Y:S01]  /*65b0*/  FMUL.FTZ R70, R70, R9.reuse ;  /* 0x0000000946467220 */ /* 0x080fe20000410000 */
[-C--:B------:R-:W-:Y:S01]  /*65c0*/  FMUL.FTZ R71, R71, R9.reuse ;  /* 0x0000000947477220 */ /* 0x080fe20000410000 */
[----:B------:R-:W-:Y:S01]  /*65d0*/  FMUL.FTZ R74, R74, R9 ;  /* 0x000000094a4a7220 */ /* 0x000fe20000410000 */
[----:B------:R-:W4:Y:S01]  /*65e0*/  MUFU.EX2 R167, R167 ;  /* 0x000000a700a77308 */ /* 0x000f220000000800 */
[C---:B---3--:R-:W-:Y:S01]  /*65f0*/  FADD.FTZ R6, R163.reuse, R6 ;  /* 0x00000006a3067221 */ /* 0x048fe20000010000 */
[----:B------:R-:W-:Y:S01]  /*6600*/  F2FP.F16.F32.PACK_AB R153, R163, R153 ;  /* 0x00000099a399723e */ /* 0x000fe200000000ff */
[-C--:B------:R-:W-:Y:S01]  /*6610*/  FMUL.FTZ R75, R75, R9.reuse ;  /* 0x000000094b4b7220 */ /* 0x080fe20000410000 */
[-C--:B------:R-:W-:Y:S01]  /*6620*/  FMUL.FTZ R78, R78, R9.reuse ;  /* 0x000000094e4e7220 */ /* 0x080fe20000410000 */
[-C--:B------:R-:W-:Y:S01]  /*6630*/  FMUL.FTZ R79, R79, R9.reuse ;  /* 0x000000094f4f7220 */ /* 0x080fe20000410000 */
[-C--:B------:R-:W-:Y:S01]  /*6640*/  FMUL.FTZ R82, R82, R9.reuse ;  /* 0x0000000952527220 */ /* 0x080fe20000410000 */
[-C--:B------:R-:W-:Y:S01]  /*6650*/  FMUL.FTZ R83, R83, R9.reuse ;  /* 0x0000000953537220 */ /* 0x080fe20000410000 */
[----:B------:R-:W3:Y:S01]  /*6660*/  MUFU.EX2 R157, R170 ;  /* 0x000000aa009d7308 */ /* 0x000ee20000000800 */
[----:B--2---:R-:W-:Y:S01]  /*6670*/  FADD.FTZ R6, R155, R6 ;  /* 0x000000069b067221 */ /* 0x004fe20000010000 */
[----:B------:R0:W-:Y:S01]  /*6680*/  STSM.16.M88.4 [R18+0x26800], R188 ;  /* 0x026800bc12007844 */ /* 0x0001e20000000200 */
        /* <DEDUP_REMOVED lines=12> */
[----:B------:R0:W-:Y:S01]  /*6750*/  STSM.16.M88.4 [R23], R152 ;  /* 0x0000009817007844 */ /* 0x0001e20000000200 */
[----:B------:R-:W4:Y:S01]  /*6760*/  MUFU.EX2 R159, R174 ;  /* 0x000000ae009f7308 */ /* 0x000f220000000800 */
        /* <DEDUP_REMOVED lines=33> */
[----:B------:R-:W-:Y:S01]  /*6980*/  F2FP.F16.F32.PACK_AB R158, R173, R158 ;  /* 0x0000009ead9e723e */ /* 0x000fe200000000ff */
[-C--:B------:R-:W-:Y:S01]  /*6990*/  FMUL.FTZ R147, R147, R9.reuse ;  /* 0x0000000993937220 */ /* 0x080fe20000410000 */
[-C--:B------:R-:W-:Y:S01]  /*69a0*/  FMUL.FTZ R150, R150, R9.reuse ;  /* 0x0000000996967220 */ /* 0x080fe20000410000 */
[----:B------:R-:W-:Y:S01]  /*69b0*/  FADD.FTZ R5, R173, R5 ;  /* 0x00000005ad057221 */ /* 0x000fe20000010000 */
[----:B------:R-:W-:Y:S01]  /*69c0*/  FMUL.FTZ R151, R151, R9 ;  /* 0x0000000997977220 */ /* 0x000fe20000410000 */
[----:B------:R0:W-:Y:S01]  /*69d0*/  STSM.16.M88.4 [R19], R156 ;  /* 0x0000009c13007844 */ /* 0x0001e20000000200 */
[----:B------:R-:W2:Y:S01]  /*69e0*/  MUFU.EX2 R163, R182 ;  /* 0x000000b600a37308 */ /* 0x000ea20000000800 */
[----:B----4-:R-:W-:Y:S01]  /*69f0*/  FADD.FTZ R6, R161, R6 ;  /* 0x00000006a1067221 */ /* 0x010fe20000010000 */
[----:B------:R-:W-:Y:S01]  /*6a00*/  FADD.FTZ R5, R160, R5 ;  /* 0x00000005a0057221 */ /* 0x000fe20000010000 */
[----:B------:R-:W-:-:S03]  /*6a10*/  F2FP.F16.F32.PACK_AB R160, R177, R160 ;  /* 0x000000a0b1a0723e */ /* 0x000fc600000000ff */
[----:B------:R-:W-:Y:S02]  /*6a20*/  FADD.FTZ R5, R177, R5 ;  /* 0x00000005b1057221 */ /* 0x000fe40000010000 */
[----:B------:R-:W4:Y:S01]  /*6a30*/  MUFU.EX2 R10, R10 ;  /* 0x0000000a000a7308 */ /* 0x000f220000000800 */
[C---:B---3--:R-:W-:Y:S01]  /*6a40*/  FADD.FTZ R6, R179.reuse, R6 ;  /* 0x00000006b3067221 */ /* 0x048fe20000010000 */
[----:B------:R-:W-:Y:S01]  /*6a50*/  F2FP.F16.F32.PACK_AB R161, R179, R161 ;  /* 0x000000a1b3a1723e */ /* 0x000fe200000000ff */
[----:B------:R-:W-:-:S04]  /*6a60*/  FADD.FTZ R5, R180, R5 ;  /* 0x00000005b4057221 */ /* 0x000fc80000010000 */
[----:B------:R-:W-:Y:S01]  /*6a70*/  FADD.FTZ R5, R181, R5 ;  /* 0x00000005b5057221 */ /* 0x000fe20000010000 */
[----:B--2---:R-:W-:Y:S01]  /*6a80*/  FADD.FTZ R6, R163, R6 ;  /* 0x00000006a3067221 */ /* 0x004fe20000010000 */
[----:B----4-:R-:W-:-:S03]  /*6a90*/  F2FP.F16.F32.PACK_AB R163, R10, R163 ;  /* 0x000000a30aa3723e */ /* 0x010fc600000000ff */
[----:B------:R-:W-:Y:S02]  /*6aa0*/  FADD.FTZ R6, R10, R6 ;  /* 0x000000060a067221 */ /* 0x000fe40000010000 */
[----:B------:R0:W-:Y:S01]  /*6ab0*/  STSM.16.M88.4 [R22], R160 ;  /* 0x000000a016007844 */ /* 0x0001e20000000200 */
[----:B------:R-:W-:Y:S05]  /*6ac0*/  @!P0 BRA `(.L_x_3585) ;  /* 0x0000000000048947 */ /* 0x000fea0003800000 */
[----:B------:R-:W-:Y:S01]  /*6ad0*/  BPT.TRAP 0x1 ;  /* 0x000000040000795c */ /* 0x000fe20000300000 */
.L_x_3585:
[----:B------:R2:W3:Y:S01]  /*6ae0*/  SYNCS.PHASECHK.TRANS64.TRYWAIT P1, [UR22+0x28c50], R7 ;  /* 0x028c5007ff0075a7 */ /* 0x0004e20008020156 */
[----:B------:R-:W-:Y:S05]  /*6af0*/  @!P0 BRA `(.L_x_3586) ;  /* 0x0000000000048947 */ /* 0x000fea0003800000 */
[----:B------:R-:W-:Y:S01]  /*6b00*/  BPT.TRAP 0x1 ;  /* 0x000000040000795c */ /* 0x000fe20000300000 */
.L_x_3586:
[----:B---3--:R-:W-:Y:S05]  /*6b10*/  @P1 BRA `(.L_x_3587) ;  /* 0x0000000000081947 */ /* 0x008fea0003800000 */
[----:B------:R-:W3:Y:S02]  /*6b20*/  SYNCS.PHASECHK.TRANS64.TRYWAIT P1, [UR22+0x28c50], R7 ;  /* 0x028c5007ff0075a7 */ /* 0x000ee40008020156 */
[----:B---3--:R-:W-:Y:S05]  /*6b30*/  @!P1 BRA `(.L_x_3588) ;  /* 0x000000b4002c9947 */ /* 0x008fea0003800000 */
.L_x_3587:
        /* <DEDUP_REMOVED lines=34> */
.L_x_3589:
[----:B------:R-:W-:Y:S01]  /*6d60*/  UIADD3 UR22, UR22, 0x28c60, URZ ;  /* 0x00028c6016167890 */ /* 0x000fe2000fffe03f */
[----:B------:R-:W-:Y:S01]  /*6d70*/  PLOP3.LUT P1, PT, PT, PT, UP0, 0x80, 0x0 ;  /* 0x000000000000781c */ /* 0x000fe20003f2f008 */
[----:B------:R-:W-:Y:S01]  /*6d80*/  UMOV UR23, UR48 ;  /* 0x0000003000177c82 */ /* 0x000fe20008000000 */
[----:B0-----:R-:W-:Y:S01]  /*6d90*/  IMAD.MOV.U32 R9, RZ, RZ, R0 ;  /* 0x000000ffff097224 */ /* 0x001fe200078e0000 */
[----:B------:R-:W-:Y:S01]  /*6da0*/  UPRMT UR22, UR38, 0x654, UR22 ;  /* 0x0000065426167896 */ /* 0x000fe20008000016 */
[----:B---3--:R-:W-:-:S08]  /*6db0*/  IMAD.MOV.U32 R8, RZ, RZ, R4 ;  /* 0x000000ffff087224 */ /* 0x008fd000078e0004 */
[----:B------:R-:W-:Y:S01]  /*6dc0*/  SYNCS.ARRIVE.TRANS64.RED.A1T0 RZ, [UR22], RZ ;  /* 0x000000ffffff79a7 */ /* 0x000fe20008100416 */
[----:B------:R-:W-:Y:S05]  /*6dd0*/  @P1 BRA `(.L_x_3590) ;  /* 0xffffffe400c01947 */ /* 0x000fea000383ffff */
.L_x_3579:
[----:B-1234-:R-:W1:Y:S01]  /*6de0*/  SHFL.BFLY PT, R8, R5, 0x2, 0x1f ;  /* 0x0c401f0005087f89 */ /* 0x01ee6200000e0000 */
[----:B------:R-:W-:Y:S01]  /*6df0*/  IMAD.MOV.U32 R12, RZ, RZ, -0x800000 ;  /* 0xff800000ff0c7424 */ /* 0x000fe200078e00ff */
[----:B------:R-:W-:Y:S08]  /*6e00*/  BAR.ARV 0x8, 0x100 ;  /* 0x0204000000007b1d */ /* 0x000ff00000002000 */
[----:B------:R-:W-:Y:S01]  /*6e10*/  BAR.SYNC.DEFER_BLOCKING 0xf, 0x100 ;  /* 0x03c4000000007b1d */ /* 0x000fe20000010000 */
[----:B------:R-:W-:Y:S01]  /*6e20*/  ISETP.NE.AND P2, PT, R17, RZ, PT ;  /* 0x000000ff1100720c */ /* 0x000fe20003f45270 */
[----:B------:R-:W-:-:S04]  /*6e30*/  UIADD3 UR46, UR46, 0x1, URZ ;  /* 0x000000012e2e7890 */ /* 0x000fc8000fffe03f */
[----:B------:R-:W2:Y:S01]  /*6e40*/  SHFL.BFLY PT, R7, R6, 0x2, 0x1f ;  /* 0x0c401f0006077f89 */ /* 0x000ea200000e0000 */
[----:B-1----:R-:W-:Y:S01]  /*6e50*/  FADD.FTZ R8, R8, R5 ;  /* 0x0000000508087221 */ /* 0x002fe20000010000 */
[----:B------:R-:W-:Y:S01]  /*6e60*/  IMAD.U32 R5, RZ, RZ, UR48 ;  /* 0x00000030ff057e24 */ /* 0x000fe2000f8e00ff */
[----:B------:R-:W-:-:S03]  /*6e70*/  UIADD3 UR48, UR48, 0x1, URZ ;  /* 0x0000000130307890 */ /* 0x000fc6000fffe03f */
[----:B------:R-:W1:Y:S02]  /*6e80*/  SHFL.BFLY PT, R3, R8, 0x1, 0x1f ;  /* 0x0c201f0008037f89 */ /* 0x000e6400000e0000 */
[----:B------:R-:W-:Y:S01]  /*6e90*/  @!P2 IMAD R5, R5, 0x40, R16 ;  /* 0x000000400505a824 */ /* 0x000fe200078e0210 */
[----:B------:R-:W-:-:S04]  /*6ea0*/  UISETP.NE.AND UP0, UPT, UR48, 0x2, UPT ;  /* 0x000000023000788c */ /* 0x000fc8000bf05270 */
[----:B------:R-:W-:Y:S02]  /*6eb0*/  USEL UR4, URZ, 0x1, UP0 ;  /* 0x000000013f047887 */ /* 0x000fe40008000000 */
[----:B------:R-:W-:Y:S02]  /*6ec0*/  USEL UR48, UR48, URZ, UP0 ;  /* 0x0000003f30307287 */ /* 0x000fe40008000000 */
[----:B------:R-:W-:Y:S01]  /*6ed0*/  ULOP3.LUT UR36, UR36, UR4, URZ, 0x3c, !UPT ;  /* 0x0000000424247292 */ /* 0x000fe2000f8e3c3f */
[----:B--2---:R-:W-:Y:S01]  /*6ee0*/  FADD.FTZ R7, R7, R6 ;  /* 0x0000000607077221 */ /* 0x004fe20000010000 */
[----:B------:R-:W-:-:S04]  /*6ef0*/  @!P2 LEA R6, R5, UR39, 0x2 ;  /* 0x000000270506ac11 */ /* 0x000fc8000f8e10ff */
[----:B------:R-:W2:Y:S01]  /*6f00*/  SHFL.BFLY PT, R10, R7, 0x1, 0x1f ;  /* 0x0c201f00070a7f89 */ /* 0x000ea200000e0000 */
[----:B-1----:R-:W-:Y:S01]  /*6f10*/  FADD.FTZ R11, R8, R3 ;  /* 0x00000003080b7221 */ /* 0x002fe20000010000 */
[----:B------:R-:W-:-:S04]  /*6f20*/  IMAD.U32 R3, RZ, RZ, UR10 ;  /* 0x0000000aff037e24 */ /* 0x000fc8000f8e00ff */
[----:B------:R-:W-:-:S13]  /*6f30*/  FSETP.NE.FTZ.AND P0, PT, R11, RZ, PT ;  /* 0x000000ff0b00720b */ /* 0x000fda0003f15000 */
[----:B------:R-:W1:Y:S01]  /*6f40*/  @P0 MUFU.LG2 R9, R11 ;  /* 0x0000000b00090308 */ /* 0x000e620000000c00 */
[----:B------:R-:W-:Y:S01]  /*6f50*/  @P0 FMUL.FTZ R3, R3, 0.69314718246459960938 ;  /* 0x3f31721803030820 */ /* 0x000fe20000410000 */
[----:B--2---:R-:W-:-:S05]  /*6f60*/  FADD.FTZ R13, R7, R10 ;  /* 0x0000000a070d7221 */ /* 0x004fca0000010000 */
[----:B------:R-:W-:Y:S01]  /*6f70*/  FSETP.NE.FTZ.AND P1, PT, R13, RZ, PT ;  /* 0x000000ff0d00720b */ /* 0x000fe20003f35000 */
[----:B-1----:R-:W-:-:S12]  /*6f80*/  @P0 FMUL.FTZ R10, R9, 0.69314718246459960938 ;  /* 0x3f317218090a0820 */ /* 0x002fd80000410000 */
[----:B------:R-:W-:Y:S01]  /*6f90*/  @P1 MUFU.LG2 R5, R13 ;  /* 0x0000000d00051308 */ /* 0x000fe20000000c00 */
[----:B------:R-:W-:Y:S01]  /*6fa0*/  @P0 FFMA.FTZ R12, R3, R4, R10 ;  /* 0x00000004030c0223 */ /* 0x000fe2000001000a */
[----:B------:R-:W-:Y:S02]  /*6fb0*/  IMAD.MOV.U32 R4, RZ, RZ, RZ ;  /* 0x000000ffff047224 */ /* 0x000fe400078e00ff */
[----:B------:R-:W-:-:S04]  /*6fc0*/  IMAD.MOV.U32 R3, RZ, RZ, RZ ;  /* 0x000000ffff037224 */ /* 0x000fc800078e00ff */
[----:B------:R-:W1:Y:S01]  /*6fd0*/  @P0 MUFU.RCP R4, R11 ;  /* 0x0000000b00040308 */ /* 0x000e620000001000 */
[----:B------:R-:W-:-:S07]  /*6fe0*/  PLOP3.LUT P0, PT, PT, PT, PT, 0x8, 0x0 ;  /* 0x000000000000781c */ /* 0x000fce0003f0e170 */
[----:B------:R-:W2:Y:S01]  /*6ff0*/  @P1 MUFU.RCP R3, R13 ;  /* 0x0000000d00031308 */ /* 0x000ea20000001000 */
[----:B-1----:R-:W-:Y:S01]  /*7000*/  @!P2 STS [R6+0x28800], R4 ;  /* 0x028800040600a388 */ /* 0x002fe20000000800 */
[-C--:B------:R-:W-:Y:S01]  /*7010*/  FMUL.FTZ R24, R24, R4.reuse ;  /* 0x0000000418187220 */ /* 0x080fe20000410000 */
[-C--:B------:R-:W-:Y:S01]  /*7020*/  FMUL.FTZ R25, R25, R4.reuse ;  /* 0x0000000419197220 */ /* 0x080fe20000410000 */
[-C--:B------:R-:W-:Y:S01]  /*7030*/  FMUL.FTZ R28, R28, R4.reuse ;  /* 0x000000041c1c7220 */ /* 0x080fe20000410000 */
[-C--:B------:R-:W-:Y:S01]  /*7040*/  FMUL.FTZ R29, R29, R4.reuse ;  /* 0x000000041d1d7220 */ /* 0x080fe20000410000 */
[-C--:B------:R-:W-:Y:S01]  /*7050*/  FMUL.FTZ R32, R32, R4.reuse ;  /* 0x0000000420207220 */ /* 0x080fe20000410000 */
[-C--:B------:R-:W-:Y:S01]  /*7060*/  FMUL.FTZ R33, R33, R4.reuse ;  /* 0x0000000421217220 */ /* 0x080fe20000410000 */
[-C--:B------:R-:W-:Y:S01]  /*7070*/  FMUL.FTZ R36, R36, R4.reuse ;  /* 0x0000000424247220 */ /* 0x080fe20000410000 */
[----:B--2---:R1:W-:Y:S01]  /*7080*/  @!P2 STS [R6+0x28820], R3 ;  /* 0x028820030600a388 */ /* 0x0043e20000000800 */
        /* <DEDUP_REMOVED lines=58> */
[----:B------:R-:W-:Y:S01]  /*7430*/  @P1 FMUL.FTZ R6, R6, 0.69314718246459960938 ;  /* 0x3f31721806061820 */ /* 0x000fe20000410000 */
[----:B------:R-:W-:Y:S01]  /*7440*/  @P1 FMUL.FTZ R4, R5, 0.69314718246459960938 ;  /* 0x3f31721805041820 */ /* 0x000fe20000410000 */
[----:B------:R-:W-:-:S02]  /*7450*/  IMAD.MOV.U32 R13, RZ, RZ, -0x800000 ;  /* 0xff800000ff0d7424 */ /* 0x000fc400078e00ff */
        /* <DEDUP_REMOVED lines=66> */
.L_x_3555:
[----:B------:R-:W1:Y:S08]  /*7880*/  S2UR UR38, SR_CgaCtaId ;  /* 0x00000000002679c3 */ /* 0x000e700000008800 */
[----:B------:R-:W-:Y:S06]  /*7890*/  BAR.SYNC.DEFER_BLOCKING 0x5, 0x180 ;  /* 0x0146000000007b1d */ /* 0x000fec0000010000 */
[----:B------:R-:W-:Y:S01]  /*78a0*/  UMOV UR39, 0x400 ;  /* 0x0000040000277882 */ /* 0x000fe20000000000 */
[----:B------:R-:W-:Y:S01]  /*78b0*/  BSSY B0, `(.L_x_3591) ;  /* 0x00004aa000007945 */ /* 0x000fe20003800000 */
[----:B-1----:R-:W-:-:S09]  /*78c0*/  ULEA UR39, UR38, UR39, 0x18 ;  /* 0x0000002726277291 */ /* 0x002fd2000f8ec03f */
[----:B------:R-:W1:Y:S02]  /*78d0*/  LDS.128 R4, [UR39+0x28cd0] ;  /* 0x028cd027ff047984 */ /* 0x000e640008000c00 */
[----:B-1----:R-:W-:Y:S02]  /*78e0*/  R2UR UR5, R5 ;  /* 0x00000000050572ca */ /* 0x002fe400000e0000 */
[----:B------:R-:W-:Y:S02]  /*78f0*/  R2UR UR6, R6 ;  /* 0x00000000060672ca */ /* 0x000fe400000e0000 */
[----:B------:R-:W-:Y:S01]  /*7900*/  R2UR UR7, R7 ;  /* 0x00000000070772ca */ /* 0x000fe200000e0000 */
[----:B------:R-:W-:Y:S06]  /*7910*/  BAR.ARV 0x4, 0x180 ;  /* 0x0106000000007b1d */ /* 0x000fec0000002000 */
[----:B------:R-:W-:Y:S08]  /*7920*/  @P0 BRA `(.L_x_3592) ;  /* 0x0000003800780947 */ /* 0x000ff00003800000 */
[----:B------:R-:W2:Y:S01]  /*7930*/  LDL R0, [R1+0x38] ;  /* 0x0000380001007983 */ /* 0x000ea20000100800 */
[----:B------:R-:W1:Y:S01]  /*7940*/  S2UR UR4, SR_SWINHI ;  /* 0x00000000000479c3 */ /* 0x000e620000002f00 */
[----:B------:R-:W-:Y:S01]  /*7950*/  F2FP.F16.F32.PACK_AB R6, R29, R28 ;  /* 0x0000001c1d06723e */ /* 0x000fe200000000ff */
[----:B------:R-:W-:Y:S01]  /*7960*/  USHF.L.U64.HI UR12, UR40, 0x2, UR41 ;  /* 0x00000002280c7899 */ /* 0x000fe20008010229 */
[----:B------:R-:W-:Y:S01]  /*7970*/  F2FP.F16.F32.PACK_AB R7, R31, R30 ;  /* 0x0000001e1f07723e */ /* 0x000fe200000000ff */
[----:B------:R-:W-:Y:S01]  /*7980*/  ULDC.64 UR10, c[0x0][0xc00] ;  /* 0x00030000000a7ab9 */ /* 0x000fe20000000a00 */
[----:B------:R-:W-:Y:S02]  /*7990*/  F2FP.F16.F32.PACK_AB R9, R35, R34 ;  /* 0x000000222309723e */ /* 0x000fe400000000ff */
[----:B------:R-:W-:Y:S02]  /*79a0*/  F2FP.F16.F32.PACK_AB R10, R37, R36 ;  /* 0x00000024250a723e */ /* 0x000fe400000000ff */
[----:B------:R-:W-:Y:S01]  /*79b0*/  F2FP.F16.F32.PACK_AB R11, R39, R38 ;  /* 0x00000026270b723e */ /* 0x000fe200000000ff */
[----:B------:R-:W-:Y:S01]  /*79c0*/  UMOV UR8, UR39 ;  /* 0x0000002700087c82 */ /* 0x000fe20008000000 */
[----:B-1----:R-:W-:Y:S01]  /*79d0*/  UMOV UR9, UR4 ;  /* 0x0000000400097c82 */ /* 0x002fe20008000000 */
[----:B------:R-:W-:Y:S01]  /*79e0*/  USHF.L.U32 UR4, UR40, 0x2, URZ ;  /* 0x0000000228047899 */ /* 0x000fe2000800063f */
[----:B------:R-:W-:-:S02]  /*79f0*/  IMAD.U32 R14, RZ, RZ, UR8 ;  /* 0x00000008ff0e7e24 */ /* 0x000fc4000f8e00ff */
[----:B------:R-:W-:Y:S01]  /*7a00*/  IMAD.U32 R15, RZ, RZ, UR9 ;  /* 0x00000009ff0f7e24 */ /* 0x000fe2000f8e00ff */
[----:B------:R-:W-:Y:S02]  /*7a10*/  ULDC.64 UR8, c[0x0][0xc08] ;  /* 0x0003020000087ab9 */ /* 0x000fe40000000a00 */
[----:B------:R-:W-:-:S04]  /*7a20*/  UISETP.NE.U32.AND UP0, UPT, UR8, URZ, UPT ;  /* 0x0000003f0800728c */ /* 0x000fc8000bf05070 */
[----:B------:R-:W-:Y:S01]  /*7a30*/  UISETP.NE.AND.EX UP0, UPT, UR9, URZ, UPT, UP0 ;  /* 0x0000003f0900728c */ /* 0x000fe2000bf05300 */
[----:B------:R-:W-:Y:S05]  /*7a40*/  BAR.SYNC.DEFER_BLOCKING 0x1, 0x100 ;  /* 0x0044000000007b1d */ /* 0x000fea0000010000 */
[----:B------:R-:W-:-:S05]  /*7a50*/  PLOP3.LUT P1, PT, PT, PT, UP0, 0x80, 0x0 ;  /* 0x000000000000781c */ /* 0x000fca0003f2f008 */
[----:B------:R-:W-:-:S04]  /*7a60*/  @UP0 UIADD3 UR8, UP1, UR4, UR8, URZ ;  /* 0x0000000804080290 */ /* 0x000fc8000ff3e03f */
[----:B------:R-:W-:Y:S02]  /*7a70*/  @UP0 UIADD3.X UR9, UR12, UR9, URZ, UP1, !UPT ;  /* 0x000000090c090290 */ /* 0x000fe40008ffe43f */
[----:B------:R-:W-:Y:S01]  /*7a80*/  UIADD3 UR4, UP0, UR4, UR10, URZ ;  /* 0x0000000a04047290 */ /* 0x000fe2000ff1e03f */
[----:B--2---:R-:W-:-:S03]  /*7a90*/  IMAD.WIDE R20, R0, 0x2, R14 ;  /* 0x0000000200147825 */ /* 0x004fc600078e020e */
[C---:B------:R-:W-:Y:S02]  /*7aa0*/  LOP3.LUT R5, R20.reuse, 0x380, RZ, 0xc0, !PT ;  /* 0x0000038014057812 */ /* 0x040fe400078ec0ff */
[----:B------:R-:W-:Y:S02]  /*7ab0*/  IADD3 R8, P0, R20, 0x20, RZ ;  /* 0x0000002014087810 */ /* 0x000fe40007f1e0ff */
[----:B------:R-:W-:Y:S02]  /*7ac0*/  SHF.R.U64 R5, R5, 0x3, RZ ;  /* 0x0000000305057819 */ /* 0x000fe400000012ff */
[----:B------:R-:W-:Y:S02]  /*7ad0*/  LOP3.LUT R3, R8, 0x380, RZ, 0xc0, !PT ;  /* 0x0000038008037812 */ /* 0x000fe400078ec0ff */
[----:B------:R-:W-:Y:S01]  /*7ae0*/  LOP3.LUT R4, R5, R20, RZ, 0x3c, !PT ;  /* 0x0000001405047212 */ /* 0x000fe200078e3cff */
[----:B------:R-:W-:Y:S01]  /*7af0*/  IMAD.MOV.U32 R5, RZ, RZ, R21 ;  /* 0x000000ffff057224 */ /* 0x000fe200078e0015 */
[----:B------:R-:W-:-:S04]  /*7b00*/  SHF.R.U64 R3, R3, 0x3, RZ ;  /* 0x0000000303037819 */ /* 0x000fc800000012ff */
[----:B------:R-:W-:Y:S02]  /*7b10*/  MOV R0, R4 ;  /* 0x0000000400007202 */ /* 0x000fe40000000f00 */
[----:B------:R-:W-:Y:S02]  /*7b20*/  F2FP.F16.F32.PACK_AB R4, R25, R24 ;  /* 0x000000181904723e */ /* 0x000fe400000000ff */
[----:B------:R-:W-:-:S05]  /*7b30*/  F2FP.F16.F32.PACK_AB R5, R27, R26 ;  /* 0x0000001a1b05723e */ /* 0x000fca00000000ff */
[----:B------:R1:W-:Y:S02]  /*7b40*/  STSM.16.M88.4 [R0], R4 ;  /* 0x0000000400007844 */ /* 0x0003e40000000200 */
[----:B-1----:R-:W-:Y:S01]  /*7b50*/  IMAD.X R5, RZ, RZ, R21, P0 ;  /* 0x000000ffff057224 */ /* 0x002fe200000e0615 */
[----:B------:R-:W-:Y:S02]  /*7b60*/  LOP3.LUT R4, R3, R8, RZ, 0x3c, !PT ;  /* 0x0000000803047212 */ /* 0x000fe400078e3cff */
[----:B------:R-:W-:Y:S02]  /*7b70*/  F2FP.F16.F32.PACK_AB R8, R33, R32 ;  /* 0x000000202108723e */ /* 0x000fe400000000ff */
[----:B------:R-:W-:Y:S02]  /*7b80*/  MOV R3, R4 ;  /* 0x0000000400037202 */ /* 0x000fe40000000f00 */
[----:B------:R-:W-:Y:S02]  /*7b90*/  IADD3 R5, P0, R20, 0x40, RZ ;  /* 0x0000004014057810 */ /* 0x000fe40007f1e0ff */
[----:B------:R-:W-:Y:S01]  /*7ba0*/  F2FP.F16.F32.PACK_AB R6, R45, R44 ;  /* 0x0000002c2d06723e */ /* 0x000fe200000000ff */
[----:B------:R1:W-:Y:S01]  /*7bb0*/  STSM.16.M88.4 [R3], R8 ;  /* 0x0000000803007844 */ /* 0x0003e20000000200 */
[----:B------:R-:W-:-:S02]  /*7bc0*/  LOP3.LUT R4, R5, 0x380, RZ, 0xc0, !PT ;  /* 0x0000038005047812 */ /* 0x000fc400078ec0ff */
[----:B------:R-:W-:Y:S02]  /*7bd0*/  F2FP.F16.F32.PACK_AB R7, R47, R46 ;  /* 0x0000002e2f07723e */ /* 0x000fe400000000ff */
[----:B------:R-:W-:-:S04]  /*7be0*/  SHF.R.U64 R4, R4, 0x3, RZ ;  /* 0x0000000304047819 */ /* 0x000fc800000012ff */
[----:B------:R-:W-:Y:S01]  /*7bf0*/  LOP3.LUT R4, R4, R5, RZ, 0x3c, !PT ;  /* 0x0000000504047212 */ /* 0x000fe200078e3cff */
[----:B------:R-:W-:-:S05]  /*7c00*/  IMAD.X R5, RZ, RZ, R21, P0 ;  /* 0x000000ffff057224 */ /* 0x000fca00000e0615 */
[----:B------:R-:W-:Y:S02]  /*7c10*/  MOV R0, R4 ;  /* 0x0000000400007202 */ /* 0x000fe40000000f00 */
[----:B-1----:R-:W-:Y:S02]  /*7c20*/  IADD3 R8, P0, R20, 0x60, RZ ;  /* 0x0000006014087810 */ /* 0x002fe40007f1e0ff */
[----:B------:R-:W-:Y:S02]  /*7c30*/  F2FP.F16.F32.PACK_AB R4, R41, R40 ;  /* 0x000000282904723e */ /* 0x000fe400000000ff */
[----:B------:R-:W-:Y:S02]  /*7c40*/  LOP3.LUT R3, R8, 0x380, RZ, 0xc0, !PT ;  /* 0x0000038008037812 */ /* 0x000fe400078ec0ff */
[----:B------:R-:W-:Y:S02]  /*7c50*/  F2FP.F16.F32.PACK_AB R5, R43, R42 ;  /* 0x0000002a2b05723e */ /* 0x000fe400000000ff */
[----:B------:R-:W-:-:S02]  /*7c60*/  SHF.R.U64 R3, R3, 0x3, RZ ;  /* 0x0000000303037819 */ /* 0x000fc400000012ff */
[----:B------:R-:W-:Y:S01]  /*7c70*/  F2FP.F16.F32.PACK_AB R9, R51, R50 ;  /* 0x000000323309723e */ /* 0x000fe200000000ff */
[----:B------:R1:W-:Y:S01]  /*7c80*/  STSM.16.M88.4 [R0], R4 ;  /* 0x0000000400007844 */ /* 0x0003e20000000200 */
[----:B------:R-:W-:Y:S02]  /*7c90*/  F2FP.F16.F32.PACK_AB R10, R53, R52 ;  /* 0x00000034350a723e */ /* 0x000fe400000000ff */
[----:B------:R-:W-:Y:S01]  /*7ca0*/  F2FP.F16.F32.PACK_AB R11, R55, R54 ;  /* 0x00000036370b723e */ /* 0x000fe200000000ff */
[----:B-1----:R-:W-:Y:S01]  /*7cb0*/  IMAD.X R5, RZ, RZ, R21, P0 ;  /* 0x000000ffff057224 */ /* 0x002fe200000e0615 */
[----:B------:R-:W-:Y:S02]  /*7cc0*/  LOP3.LUT R4, R3, R8, RZ, 0x3c, !PT ;  /* 0x0000000803047212 */ /* 0x000fe400078e3cff */
[----:B------:R-:W-:Y:S02]  /*7cd0*/  F2FP.F16.F32.PACK_AB R8, R49, R48 ;  /* 0x000000303108723e */ /* 0x000fe400000000ff */
[----:B------:R-:W-:-:S02]  /*7ce0*/  MOV R3, R4 ;  /* 0x0000000400037202 */ /* 0x000fc40000000f00 */
[----:B------:R-:W-:Y:S02]  /*7cf0*/  IADD3 R5, P0, R20, 0x2000, RZ ;  /* 0x0000200014057810 */ /* 0x000fe40007f1e0ff */
[----:B------:R-:W-:Y:S01]  /*7d00*/  F2FP.F16.F32.PACK_AB R6, R61, R60 ;  /* 0x0000003c3d06723e */ /* 0x000fe200000000ff */
[----:B------:R1:W-:Y:S01]  /*7d10*/  STSM.16.M88.4 [R3], R8 ;  /* 0x0000000803007844 */ /* 0x0003e20000000200 */
[----:B------:R-:W-:Y:S02]  /*7d20*/  LOP3.LUT R4, R5, 0x380, RZ, 0xc0, !PT ;  /* 0x0000038005047812 */ /* 0x000fe400078ec0ff */
        /* <DEDUP_REMOVED lines=117> */
[----:B------:R-:W-:Y:S01]  /*8480*/  LOP3.LUT R3, R8, 0x380, RZ, 0xc0, !PT ;  /* 0x0000038008037812 */ /* 0x000fe200078ec0ff */
[----:B------:R-:W-:Y:S01]  /*8490*/  IMAD.X R21, RZ, RZ, R21, P0 ;  /* 0x000000ffff157224 */ /* 0x000fe200000e0615 */
[----:B------:R-:W-:Y:S02]  /*84a0*/  F2FP.F16.F32.PACK_AB R5, R139, R138 ;  /* 0x0000008a8b05723e */ /* 0x000fe400000000ff */
[----:B------:R-:W-:-:S02]  /*84b0*/  SHF.R.U64 R3, R3, 0x3, RZ ;  /* 0x0000000303037819 */ /* 0x000fc400000012ff */
[----:B------:R-:W-:Y:S01]  /*84c0*/  F2FP.F16.F32.PACK_AB R9, R147, R146 ;  /* 0x000000929309723e */ /* 0x000fe200000000ff */
[----:B------:R1:W-:Y:S01]  /*84d0*/  STSM.16.M88.4 [R0], R4 ;  /* 0x0000000400007844 */ /* 0x0003e20000000200 */
[----:B------:R-:W-:Y:S02]  /*84e0*/  LOP3.LUT R20, R3, R8, RZ, 0x3c, !PT ;  /* 0x0000000803147212 */ /* 0x000fe400078e3cff */
[----:B------:R-:W-:Y:S02]  /*84f0*/  F2FP.F16.F32.PACK_AB R8, R145, R144 ;  /* 0x000000909108723e */ /* 0x000fe400000000ff */
[----:B------:R-:W-:Y:S02]  /*8500*/  MOV R20, R20 ;  /* 0x0000001400147202 */ /* 0x000fe40000000f00 */
[----:B------:R-:W-:Y:S02]  /*8510*/  F2FP.F16.F32.PACK_AB R10, R149, R148 ;  /* 0x00000094950a723e */ /* 0x000fe400000000ff */
[----:B------:R-:W-:-:S02]  /*8520*/  F2FP.F16.F32.PACK_AB R11, R151, R150 ;  /* 0x00000096970b723e */ /* 0x000fc400000000ff */
[----:B------:R-:W-:-:S03]  /*8530*/  ISETP.NE.U32.AND P0, PT, RZ, UR10, PT ;  /* 0x0000000aff007c0c */ /* 0x000fc6000bf05070 */
[----:B------:R2:W-:Y:S01]  /*8540*/  STSM.16.M88.4 [R20], R8 ;  /* 0x0000000814007844 */ /* 0x0005e20000000200 */
[----:B------:R-:W-:Y:S01]  /*8550*/  BAR.SYNC.DEFER_BLOCKING 0x1, 0x100 ;  /* 0x0044000000007b1d */ /* 0x000fe20000010000 */
[----:B------:R-:W-:Y:S01]  /*8560*/  ISETP.NE.AND.EX P0, PT, RZ, UR11, PT, P0 ;  /* 0x0000000bff007c0c */ /* 0x000fe2000bf05300 */
[----:B-1----:R-:W-:Y:S01]  /*8570*/  IMAD.U32 R4, RZ, RZ, UR8 ;  /* 0x00000008ff047e24 */ /* 0x002fe2000f8e00ff */
[----:B------:R-:W-:Y:S01]  /*8580*/  UIADD3.X UR8, UR12, UR11, URZ, UP0, !UPT ;  /* 0x0000000b0c087290 */ /* 0x000fe200087fe43f */
[----:B------:R-:W-:-:S05]  /*8590*/  IMAD.U32 R5, RZ, RZ, UR9 ;  /* 0x00000009ff057e24 */ /* 0x000fca000f8e00ff */
[----:B------:R1:W3:Y:S02]  /*85a0*/  @P1 LDG.E R3, desc[UR50][R4.64] ;  /* 0x0000003204031981 */ /* 0x0002e4000c1e1900 */
[----:B-1----:R-:W-:Y:S01]  /*85b0*/  IMAD.U32 R4, RZ, RZ, UR4 ;  /* 0x00000004ff047e24 */ /* 0x002fe2000f8e00ff */
[----:B------:R-:W-:Y:S01]  /*85c0*/  UISETP.NE.AND UP0, UPT, UR45, URZ, UPT ;  /* 0x0000003f2d00728c */ /* 0x000fe2000bf05270 */
[----:B------:R-:W-:Y:S01]  /*85d0*/  IMAD.U32 R5, RZ, RZ, UR8 ;  /* 0x00000008ff057e24 */ /* 0x000fe2000f8e00ff */
[----:B------:R-:W-:-:S04]  /*85e0*/  ULDC UR4, c[0x0][0xad4] ;  /* 0x0002b50000047ab9 */ /* 0x000fc80000000800 */
[----:B------:R2:W5:Y:S01]  /*85f0*/  @P0 LDG.E R0, desc[UR50][R4.64] ;  /* 0x0000003204000981 */ /* 0x000562000c1e1900 */
[----:B------:R-:W-:Y:S01]  /*8600*/  ULDC UR8, c[0x0][0xa88] ;  /* 0x0002a20000087ab9 */ /* 0x000fe20000000800 */
[----:B------:R-:W-:Y:S01]  /*8610*/  USEL UR45, UR45, UR4, UP0 ;  /* 0x000000042d2d7287 */ /* 0x000fe20008000000 */
[----:B---3--:R-:W-:Y:S01]  /*8620*/  @P1 R2UR UR8, R3 ;  /* 0x00000000030812ca */ /* 0x008fe200000e0000 */
[----:B--2---:R-:W-:-:S14]  /*8630*/  @P1 BRA `(.L_x_3593) ;  /* 0x0000000000181947 */ /* 0x004fdc0003800000 */
[----:B------:R-:W-:Y:S05]  /*8640*/  @!P0 BRA `(.L_x_3593) ;  /* 0x0000000000148947 */ /* 0x000fea0003800000 */
[----:B------:R-:W2:Y:S04]  /*8650*/  LDG.E R6, desc[UR50][R4.64] ;  /* 0x0000003204067981 */ /* 0x000ea8000c1e1900 */
[----:B------:R-:W3:Y:S01]  /*8660*/  LDG.E R3, desc[UR50][R4.64+0x4] ;  /* 0x0000043204037981 */ /* 0x000ee2000c1e1900 */
[----:B--2---:R-:W-:Y:S02]  /*8670*/  R2UR UR4, R6 ;  /* 0x00000000060472ca */ /* 0x004fe400000e0000 */
[----:B---3--:R-:W-:-:S13]  /*8680*/  R2UR UR8, R3 ;  /* 0x00000000030872ca */ /* 0x008fda00000e0000 */
[----:B------:R-:W-:-:S12]  /*8690*/  UIADD3 UR8, -UR4, UR8, URZ ;  /* 0x0000000804087290 */ /* 0x000fd8000fffe13f */
.L_x_3593:
[----:B------:R-:W1:Y:S01]  /*86a0*/  SHFL.IDX PT, R3, R221, RZ, 0x1f ;  /* 0x00001fffdd037589 */ /* 0x000e6200000e0000 */
[----:B------:R-:W-:Y:S01]  /*86b0*/  UMOV UR4, URZ ;  /* 0x0000003f00047c82 */ /* 0x000fe20008000000 */
[----:B-----5:R-:W-:Y:S01]  /*86c0*/  @P0 R2UR UR4, R0 ;  /* 0x00000000000402ca */ /* 0x020fe200000e0000 */
[----:B------:R-:W-:Y:S02]  /*86d0*/  UISETP.NE.U32.AND UP0, UPT, UR10, URZ, UPT ;  /* 0x0000003f0a00728c */ /* 0x000fe4000bf05070 */
[----:B------:R-:W-:Y:S02]  /*86e0*/  UISETP.GT.AND UP1, UPT, UR45, 0x1, UPT ;  /* 0x000000012d00788c */ /* 0x000fe4000bf24270 */
[----:B------:R-:W-:-:S04]  /*86f0*/  UISETP.NE.AND.EX UP0, UPT, UR11, URZ, UPT, UP0 ;  /* 0x0000003f0b00728c */ /* 0x000fc8000bf05300 */
[----:B------:R-:W-:Y:S01]  /*8700*/  PLOP3.LUT P1, PT, PT, PT, UP1, 0x80, 0x0 ;  /* 0x000000000000781c */ /* 0x000fe20003f2f018 */
[----:B------:R-:W-:-:S03]  /*8710*/  USEL UR9, UR40, URZ, !UP0 ;  /* 0x0000003f28097287 */ /* 0x000fc6000c000000 */
[----:B------:R-:W-:Y:S01]  /*8720*/  USHF.R.S32.HI UR18, URZ, 0x1f, UR4 ;  /* 0x0000001f3f127899 */ /* 0x000fe20008011404 */
[----:B-1----:R-:W-:-:S13]  /*8730*/  ISETP.NE.AND P0, PT, R3, RZ, PT ;  /* 0x000000ff0300720c */ /* 0x002fda0003f05270 */
[----:B------:R-:W-:Y:S05]  /*8740*/  @P0 BRA `(.L_x_3594) ;  /* 0x0000000400080947 */ /* 0x000fea0003800000 */
[----:B------:R-:W2:Y:S01]  /*8750*/  LDL R6, [R1+0x30] ;  /* 0x0000300001067983 */ /* 0x000ea20000100800 */
[----:B------:R-:W1:Y:S01]  /*8760*/  LDC R0, c[0x0][0xbe8] ;  /* 0x0002fa00ff007b82 */ /* 0x000e620000000800 */
[----:B------:R-:W-:Y:S02]  /*8770*/  IMAD.U32 R9, RZ, RZ, UR43 ;  /* 0x0000002bff097e24 */ /* 0x000fe4000f8e00ff */
[----:B------:R-:W3:Y:S01]  /*8780*/  LDL R10, [R1+0x34] ;  /* 0x00003400010a7983 */ /* 0x000ee20000100800 */
[----:B------:R-:W-:Y:S01]  /*8790*/  UISETP.GT.AND UP1, UPT, UR45, 0x1, UPT ;  /* 0x000000012d00788c */ /* 0x000fe2000bf24270 */
[----:B------:R-:W-:Y:S01]  /*87a0*/  UMOV UR19, 0x9b8 ;  /* 0x000009b800137882 */ /* 0x000fe20000000000 */
[----:B-1----:R-:W-:Y:S02]  /*87b0*/  ISETP.NE.AND P0, PT, R0, 0x1, PT ;  /* 0x000000010000780c */ /* 0x002fe40003f05270 */
[----:B------:R-:W-:Y:S02]  /*87c0*/  USEL UR19, UR19, 0x978, UP1 ;  /* 0x0000097813137887 */ /* 0x000fe40008800000 */
[----:B------:R-:W-:-:S09]  /*87d0*/  UISETP.NE.U32.AND UP0, UPT, UR10, URZ, UPT ;  /* 0x0000003f0a00728c */ /* 0x000fd2000bf05070 */
[----:B------:R-:W1:Y:S08]  /*87e0*/  @P0 LDC R4, c[0x0][0xbec] ;  /* 0x0002fb00ff040b82 */ /* 0x000e700000000800 */
[----:B------:R-:W4:Y:S01]  /*87f0*/  @P0 LDC R5, c[0x0][0xbf0] ;  /* 0x0002fc00ff050b82 */ /* 0x000f220000000800 */
[----:B------:R-:W-:Y:S02]  /*8800*/  UISETP.NE.AND.EX UP0, UPT, UR11, URZ, UPT, UP0 ;  /* 0x0000003f0b00728c */ /* 0x000fe4000bf05300 */
[----:B------:R-:W-:-:S02]  /*8810*/  USEL UR16, UR44, URZ, UP1 ;  /* 0x0000003f2c107287 */ /* 0x000fc40008800000 */
[----:B------:R-:W-:Y:S01]  /*8820*/  USEL UR40, UR40, URZ, !UP0 ;  /* 0x0000003f28287287 */ /* 0x000fe2000c000000 */
[----:B------:R-:W-:Y:S01]  /*8830*/  ULDC.64 UR14, c[0x0][UR19+0x228] ;  /* 0x00008a00130e7abb */ /* 0x000fe20008000a00 */
[----:B------:R-:W-:Y:S01]  /*8840*/  ULDC.64 UR12, c[0x0][UR19+0x220] ;  /* 0x00008800130c7abb */ /* 0x000fe20008000a00 */
[----:B------:R-:W-:Y:S02]  /*8850*/  UIMAD.WIDE.U32 UR20, UR14, UR16, URZ ;  /* 0x000000100e1472a5 */ /* 0x000fe4000f8e003f */
[----:B------:R-:W-:Y:S02]  /*8860*/  UIMAD UR22, UR15, UR16, URZ ;  /* 0x000000100f1672a4 */ /* 0x000fe4000f8e023f */
[----:B------:R-:W-:Y:S01]  /*8870*/  UIMAD.WIDE.U32 UR14, UR12, UR40, URZ ;  /* 0x000000280c0e72a5 */ /* 0x000fe2000f8e003f */
[----:B------:R-:W-:Y:S01]  /*8880*/  ULDC.64 UR10, c[0x0][UR19+0x218] ;  /* 0x00008600130a7abb */ /* 0x000fe20008000a00 */
[----:B------:R-:W-:Y:S02]  /*8890*/  USEL UR41, UR41, URZ, !UP0 ;  /* 0x0000003f29297287 */ /* 0x000fe4000c000000 */
[----:B------:R-:W-:-:S02]  /*88a0*/  UIMAD UR40, UR13, UR40, URZ ;  /* 0x000000280d2872a4 */ /* 0x000fc4000f8e023f */
[----:B------:R-:W-:Y:S02]  /*88b0*/  UIMAD.WIDE.U32 UR16, UR10, UR42, URZ ;  /* 0x0000002a0a1072a5 */ /* 0x000fe4000f8e003f */
[----:B------:R-:W-:Y:S02]  /*88c0*/  UIMAD UR10, UR11, UR42, URZ ;  /* 0x0000002a0b0a72a4 */ /* 0x000fe4000f8e023f */
[----:B------:R-:W-:Y:S02]  /*88d0*/  UIMAD UR40, UR12, UR41, UR40 ;  /* 0x000000290c2872a4 */ /* 0x000fe4000f8e0228 */
[----:B------:R-:W-:Y:S02]  /*88e0*/  UIADD3 UR22, UR21, UR22, URZ ;  /* 0x0000001615167290 */ /* 0x000fe4000fffe03f */
[----:B------:R-:W-:Y:S02]  /*88f0*/  UIADD3 UR11, UR17, UR10, URZ ;  /* 0x0000000a110b7290 */ /* 0x000fe4000fffe03f */
[----:B------:R-:W-:-:S02]  /*8900*/  UIADD3 UR16, UP0, UP2, UR14, UR16, UR4 ;  /* 0x000000100e107290 */ /* 0x000fc4000fa1e004 */
[----:B------:R-:W-:-:S04]  /*8910*/  UIADD3 UR10, UR15, UR40, URZ ;  /* 0x000000280f0a7290 */ /* 0x000fc8000fffe03f */
[----:B------:R-:W-:Y:S01]  /*8920*/  UIADD3.X UR10, UR10, UR11, UR18, UP0, UP2 ;  /* 0x0000000b0a0a7290 */ /* 0x000fe200087e4412 */
[----:B------:R-:W-:Y:S02]  /*8930*/  IMAD.U32 R11, RZ, RZ, UR43 ;  /* 0x0000002bff0b7e24 */ /* 0x000fe4000f8e00ff */
[----:B--2---:R-:W-:-:S04]  /*8940*/  IMAD R9, R9, 0x40, R6 ;  /* 0x0000004009097824 */ /* 0x004fc800078e0206 */
[----:B-1----:R-:W-:-:S04]  /*8950*/  @P0 IMAD.HI.U32 R4, R9, R4, RZ ;  /* 0x0000000409040227 */ /* 0x002fc800078e00ff */
[----:B------:R-:W-:Y:S01]  /*8960*/  IMAD.MOV.U32 R3, RZ, RZ, R9 ;  /* 0x000000ffff037224 */ /* 0x000fe200078e0009 */
[----:B----4-:R-:W-:Y:S01]  /*8970*/  @P0 SHF.R.U32.HI R3, RZ, R5, R4 ;  /* 0x00000005ff030219 */ /* 0x010fe20000011604 */
[----:B------:R-:W-:Y:S02]  /*8980*/  IMAD.U32 R4, RZ, RZ, UR20 ;  /* 0x00000014ff047e24 */ /* 0x000fe4000f8e00ff */
[----:B------:R-:W-:Y:S02]  /*8990*/  IMAD.U32 R6, RZ, RZ, UR22 ;  /* 0x00000016ff067e24 */ /* 0x000fe4000f8e00ff */
[--C-:B------:R-:W-:Y:S01]  /*89a0*/  IMAD.MOV R7, RZ, RZ, -R3.reuse ;  /* 0x000000ffff077224 */ /* 0x100fe200078e0a03 */
[----:B------:R-:W-:Y:S02]  /*89b0*/  IADD3 R4, P0, P2, R3, UR16, R4 ;  /* 0x0000001003047c10 */ /* 0x000fe4000fa1e004 */
[----:B------:R-:W-:Y:S01]  /*89c0*/  SHF.R.S32.HI R3, RZ, 0x1f, R3 ;  /* 0x0000001fff037819 */ /* 0x000fe20000011403 */
[----:B------:R-:W-:-:S03]  /*89d0*/  IMAD R7, R0, R7, R9 ;  /* 0x0000000700077224 */ /* 0x000fc600078e0209 */
[----:B------:R-:W-:Y:S01]  /*89e0*/  IADD3.X R5, R3, UR10, R6, P0, P2 ;  /* 0x0000000a03057c10 */ /* 0x000fe200087e4406 */
[----:B------:R-:W-:Y:S01]  /*89f0*/  ULDC.64 UR10, c[0x0][UR19+0x210] ;  /* 0x00008400130a7abb */ /* 0x000fe20008000a00 */
[----:B------:R-:W-:Y:S01]  /*8a00*/  SHF.R.S32.HI R3, RZ, 0x1f, R7 ;  /* 0x0000001fff037819 */ /* 0x000fe20000011407 */
[C---:B------:R-:W-:Y:S02]  /*8a10*/  IMAD R6, R7.reuse, UR11, RZ ;  /* 0x0000000b07067c24 */ /* 0x040fe4000f8e02ff */
[----:B------:R-:W-:-:S04]  /*8a20*/  IMAD.WIDE.U32 R4, R7, UR10, R4 ;  /* 0x0000000a07047c25 */ /* 0x000fc8000f8e0004 */
[----:B------:R-:W-:Y:S01]  /*8a30*/  IMAD R3, R3, UR10, R6 ;  /* 0x0000000a03037c24 */ /* 0x000fe2000f8e0206 */
[----:B------:R-:W-:Y:S01]  /*8a40*/  ULDC.64 UR10, c[0x0][0xba8] ;  /* 0x0002ea00000a7ab9 */ /* 0x000fe20000000a00 */
[----:B------:R-:W-:Y:S01]  /*8a50*/  @!UP1 ULDC UR10, c[0x0][0xb50] ;  /* 0x0002d400000a9ab9 */ /* 0x000fe20000000800 */
[----:B------:R-:W-:Y:S01]  /*8a60*/  @!UP1 ULDC UR11, c[0x0][0xb54] ;  /* 0x0002d500000b9ab9 */ /* 0x000fe20000000800 */
[----:B------:R-:W-:Y:S01]  /*8a70*/  IMAD.IADD R3, R5, 0x1, R3 ;  /* 0x0000000105037824 */ /* 0x000fe200078e0203 */
[----:B------:R-:W-:-:S04]  /*8a80*/  LEA R8, P0, R4, UR10, 0x2 ;  /* 0x0000000a04087c11 */ /* 0x000fc8000f8010ff */
[----:B------:R-:W-:Y:S01]  /*8a90*/  LEA.HI.X R9, R4, UR11, R3, 0x2, P0 ;  /* 0x0000000b04097c11 */ /* 0x000fe200080f1403 */
[----:B---3--:R-:W-:Y:S01]  /*8aa0*/  IMAD.MOV R3, RZ, RZ, -R10 ;  /* 0x000000ffff037224 */ /* 0x008fe200078e0a0a */
[----:B------:R-:W-:Y:S04]  /*8ab0*/  SHFL.IDX PT, R4, R8, RZ, 0x1c1f ;  /* 0x001c1fff08047589 */ /* 0x000fe800000e0000 */
[----:B------:R-:W-:Y:S01]  /*8ac0*/  ISETP.NE.AND P0, PT, R222, R3, PT ;  /* 0x00000003de00720c */ /* 0x000fe20003f05270 */
[----:B------:R-:W1:Y:S01]  /*8ad0*/  SHFL.IDX PT, R5, R9, RZ, 0x1c1f ;  /* 0x001c1fff09057589 */ /* 0x000e6200000e0000 */
[----:B------:R-:W-:Y:S02]  /*8ae0*/  IMAD R3, R0, UR8, RZ ;  /* 0x0000000800037c24 */ /* 0x000fe4000f8e02ff */
[----:B------:R-:W-:Y:S01]  /*8af0*/  IMAD R0, R11, 0x40, R16 ;  /* 0x000000400b007824 */ /* 0x000fe200078e0210 */
[----:B------:R-:W-:Y:S04]  /*8b00*/  SHFL.IDX PT, R6, R8, 0x1, 0x1c1f ;  /* 0x003c1f0008067f89 */ /* 0x000fe800000e0000 */
[----:B------:R-:W2:Y:S01]  /*8b10*/  SHFL.IDX PT, R7, R9, 0x1, 0x1c1f ;  /* 0x003c1f0009077f89 */ /* 0x000ea200000e0000 */
[C---:B------:R-:W-:Y:S01]  /*8b20*/  ISETP.GE.OR P2, PT, R0.reuse, R3, P0 ;  /* 0x000000030000720c */ /* 0x040fe20000746670 */
[----:B------:R-:W-:-:S05]  /*8b30*/  VIADD R0, R0, 0x8 ;  /* 0x0000000800007836 */ /* 0x000fca0000000000 */
[----:B------:R-:W-:-:S07]  /*8b40*/  ISETP.GE.OR P0, PT, R0, R3, P0 ;  /* 0x000000030000720c */ /* 0x000fce0000706670 */
[----:B-1----:R1:W-:Y:S06]  /*8b50*/  @!P2 ST.E desc[UR50][R4.64], R12 ;  /* 0x0000000c0400a985 */ /* 0x0023ec000c101932 */
[----:B--2---:R1:W-:Y:S02]  /*8b60*/  @!P0 ST.E desc[UR50][R6.64], R13 ;  /* 0x0000000d06008985 */ /* 0x0043e4000c101932 */
.L_x_3594:
[----:B------:R-:W-:Y:S05]  /*8b70*/  @P1 BRA `(.L_x_3595) ;  /* 0x0000001000681947 */ /* 0x000fea0003800000 */
[----:B------:R-:W2:Y:S01]  /*8b80*/  S2R R0, SR_TID.X ;  /* 0x0000000000007919 */ /* 0x000ea20000002100 */
[----:B------:R-:W3:Y:S01]  /*8b90*/  LDC R82, c[0x0][0xbe8] ;  /* 0x0002fa00ff527b82 */ /* 0x000ee20000000800 */
[----:B------:R-:W-:Y:S01]  /*8ba0*/  ULDC UR14, c[0x0][0xac8] ;  /* 0x0002b200000e7ab9 */ /* 0x000fe20000000800 */
[----:B------:R-:W-:Y:S01]  /*8bb0*/  ULDC.64 UR12, c[0x0][0xaa0] ;  /* 0x0002a800000c7ab9 */ /* 0x000fe20000000a00 */
[----:B--2---:R-:W-:-:S05]  /*8bc0*/  VIADD R0, R0, 0xffffff80 ;  /* 0xffffff8000007836 */ /* 0x004fca0000000000 */
[----:B------:R-:W-:-:S04]  /*8bd0*/  SHF.R.S32.HI R3, RZ, 0x1f, R0 ;  /* 0x0000001fff037819 */ /* 0x000fc80000011400 */
[----:B------:R-:W-:-:S04]  /*8be0*/  LEA.HI R20, R3, R0, RZ, 0x3 ;  /* 0x0000000003147211 */ /* 0x000fc800078f18ff */
[----:B------:R-:W-:-:S05]  /*8bf0*/  SHF.R.S32.HI R3, RZ, 0x3, R20 ;  /* 0x00000003ff037819 */ /* 0x000fca0000011414 */
[----:B-1----:R-:W-:-:S04]  /*8c00*/  IMAD R5, R3, 0x40, R2 ;  /* 0x0000004003057824 */ /* 0x002fc800078e0202 */
[----:B------:R-:W-:-:S03]  /*8c10*/  IMAD.WIDE R14, R5, 0x2, R14 ;  /* 0x00000002050e7825 */ /* 0x000fc600078e020e */
[C---:B------:R-:W-:Y:S02]  /*8c20*/  IADD3 R41, P2, R14.reuse, 0x7000, RZ ;  /* 0x000070000e297810 */ /* 0x040fe40007f5e0ff */
[----:B------:R-:W-:Y:S02]  /*8c30*/  IADD3 R33, P0, R14, 0x5000, RZ ;  /* 0x000050000e217810 */ /* 0x000fe40007f1e0ff */
[----:B------:R-:W-:Y:S02]  /*8c40*/  LOP3.LUT R40, R41, 0x380, RZ, 0xc0, !PT ;  /* 0x0000038029287812 */ /* 0x000fe400078ec0ff */
[----:B------:R-:W-:Y:S02]  /*8c50*/  LOP3.LUT R32, R33, 0x380, RZ, 0xc0, !PT ;  /* 0x0000038021207812 */ /* 0x000fe400078ec0ff */
[----:B------:R-:W-:Y:S02]  /*8c60*/  SHF.R.U64 R40, R40, 0x3, RZ ;  /* 0x0000000328287819 */ /* 0x000fe400000012ff */
[----:B------:R-:W-:-:S02]  /*8c70*/  IADD3 R37, P1, R14, 0x6000, RZ ;  /* 0x000060000e257810 */ /* 0x000fc40007f3e0ff */
[----:B------:R-:W-:Y:S01]  /*8c80*/  LOP3.LUT R40, R40, R41, RZ, 0x3c, !PT ;  /* 0x0000002928287212 */ /* 0x000fe200078e3cff */
[--C-:B------:R-:W-:Y:S01]  /*8c90*/  IMAD.X R41, RZ, RZ, R15.reuse, P2 ;  /* 0x000000ffff297224 */ /* 0x100fe200010e060f */
[----:B------:R-:W-:Y:S02]  /*8ca0*/  IADD3 R69, P2, R14, 0xe000, RZ ;  /* 0x0000e0000e457810 */ /* 0x000fe40007f5e0ff */
[----:B------:R-:W-:Y:S02]  /*8cb0*/  SHF.R.U64 R32, R32, 0x3, RZ ;  /* 0x0000000320207819 */ /* 0x000fe400000012ff */
[----:B------:R-:W-:Y:S01]  /*8cc0*/  LOP3.LUT R68, R69, 0x380, RZ, 0xc0, !PT ;  /* 0x0000038045447812 */ /* 0x000fe200078ec0ff */
[----:B------:R-:W-:Y:S01]  /*8cd0*/  UIMAD UR18, UR18, UR12, URZ ;  /* 0x0000000c121272a4 */ /* 0x000fe2000f8e023f */
[----:B------:R-:W-:Y:S01]  /*8ce0*/  LOP3.LUT R36, R37, 0x380, RZ, 0xc0, !PT ;  /* 0x0000038025247812 */ /* 0x000fe200078ec0ff */
[----:B------:R-:W-:Y:S01]  /*8cf0*/  VIADD R87, R2, 0xc0 ;  /* 0x000000c002577836 */ /* 0x000fe20000000000 */
[----:B------:R-:W-:Y:S01]  /*8d00*/  SHF.R.U64 R68, R68, 0x3, RZ ;  /* 0x0000000344447819 */ /* 0x000fe200000012ff */
[----:B------:R-:W-:Y:S01]  /*8d10*/  UIMAD.WIDE.U32 UR10, UR4, UR12, URZ ;  /* 0x0000000c040a72a5 */ /* 0x000fe2000f8e003f */
[----:B------:R-:W-:Y:S01]  /*8d20*/  LOP3.LUT R32, R32, R33, RZ, 0x3c, !PT ;  /* 0x0000002120207212 */ /* 0x000fe200078e3cff */
[--C-:B------:R-:W-:Y:S01]  /*8d30*/  IMAD.X R33, RZ, RZ, R15.reuse, P0 ;  /* 0x000000ffff217224 */ /* 0x100fe200000e060f */
[----:B------:R-:W-:Y:S01]  /*8d40*/  LOP3.LUT R68, R68, R69, RZ, 0x3c, !PT ;  /* 0x0000004544447212 */ /* 0x000fe200078e3cff */
[----:B------:R-:W-:Y:S01]  /*8d50*/  IMAD.X R69, RZ, RZ, R15, P2 ;  /* 0x000000ffff457224 */ /* 0x000fe200010e060f */
[----:B---3--:R-:W-:Y:S01]  /*8d60*/  ISETP.NE.AND P2, PT, R82, 0x1, PT ;  /* 0x000000015200780c */ /* 0x008fe20003f45270 */
[----:B------:R-:W-:Y:S01]  /*8d70*/  VIADD R89, R2, 0x100 ;  /* 0x0000010002597836 */ /* 0x000fe20000000000 */
[----:B------:R-:W-:-:S02]  /*8d80*/  IADD3 R61, P0, R14, 0xc000, RZ ;  /* 0x0000c0000e3d7810 */ /* 0x000fc40007f1e0ff */
[----:B------:R-:W-:Y:S02]  /*8d90*/  IADD3 R9, P3, R14, 0x1000, RZ ;  /* 0x000010000e097810 */ /* 0x000fe40007f7e0ff */
[----:B------:R-:W-:Y:S02]  /*8da0*/  LOP3.LUT R81, R20, 0xfffffff8, RZ, 0xc0, !PT ;  /* 0xfffffff814517812 */ /* 0x000fe400078ec0ff */
[C---:B------:R-:W-:Y:S02]  /*8db0*/  IADD3 R13, P4, R14.reuse, 0x2000, RZ ;  /* 0x000020000e0d7810 */ /* 0x040fe40007f9e0ff */
[C---:B------:R-:W-:Y:S02]  /*8dc0*/  IADD3 R25, P5, R14.reuse, 0x3000, RZ ;  /* 0x000030000e197810 */ /* 0x040fe40007fbe0ff */
[----:B------:R-:W-:Y:S01]  /*8dd0*/  IADD3 R29, P6, R14, 0x4000, RZ ;  /* 0x000040000e1d7810 */ /* 0x000fe20007fde0ff */
[----:B------:R-:W1:Y:S01]  /*8de0*/  @P2 LDC R77, c[0x0][0xbec] ;  /* 0x0002fb00ff4d2b82 */ /* 0x000e620000000800 */
[----:B------:R-:W-:Y:S01]  /*8df0*/  SHF.R.U64 R36, R36, 0x3, RZ ;  /* 0x0000000324247819 */ /* 0x000fe200000012ff */
[----:B------:R-:W-:Y:S01]  /*8e00*/  UIMAD UR18, UR4, UR13, UR18 ;  /* 0x0000000d041272a4 */ /* 0x000fe2000f8e0212 */
[----:B------:R-:W-:Y:S01]  /*8e10*/  LOP3.LUT R60, R61, 0x380, RZ, 0xc0, !PT ;  /* 0x000003803d3c7812 */ /* 0x000fe200078ec0ff */
[----:B------:R-:W-:Y:S01]  /*8e20*/  VIADD R97, R2, 0x140 ;  /* 0x0000014002617836 */ /* 0x000fe20000000000 */
[----:B------:R-:W-:Y:S01]  /*8e30*/  LOP3.LUT R36, R36, R37, RZ, 0x3c, !PT ;  /* 0x0000002524247212 */ /* 0x000fe200078e3cff */
[----:B------:R-:W-:Y:S01]  /*8e40*/  IMAD.X R37, RZ, RZ, R15, P1 ;  /* 0x000000ffff257224 */ /* 0x000fe200008e060f */
[----:B------:R-:W-:Y:S01]  /*8e50*/  IADD3 R65, P1, R14, 0xd000, RZ ;  /* 0x0000d0000e417810 */ /* 0x000fe20007f3e0ff */
[----:B------:R-:W2:Y:S01]  /*8e60*/  @P2 LDC R79, c[0x0][0xbf0] ;  /* 0x0002fc00ff4f2b82 */ /* 0x000ea20000000800 */
[----:B------:R-:W-:Y:S01]  /*8e70*/  SHF.R.U64 R60, R60, 0x3, RZ ;  /* 0x000000033c3c7819 */ /* 0x000fe200000012ff */
[----:B------:R-:W-:Y:S01]  /*8e80*/  VIADD R93, R2, 0x180 ;  /* 0x00000180025d7836 */ /* 0x000fe20000000000 */
[----:B------:R-:W-:Y:S01]  /*8e90*/  LOP3.LUT R8, R9, 0x380, RZ, 0xc0, !PT ;  /* 0x0000038009087812 */ /* 0x000fe200078ec0ff */
[----:B------:R-:W-:Y:S01]  /*8ea0*/  IMAD.IADD R0, R0, 0x1, -R81 ;  /* 0x0000000100007824 */ /* 0x000fe200078e0a51 */
[----:B------:R-:W-:Y:S01]  /*8eb0*/  LOP3.LUT R64, R65, 0x380, RZ, 0xc0, !PT ;  /* 0x0000038041407812 */ /* 0x000fe200078ec0ff */
[----:B------:R-:W5:Y:S01]  /*8ec0*/  LD.E.128 R32, desc[UR50][R32.64] ;  /* 0x0000003220207980 */ /* 0x000f62000c101d00 */
[----:B------:R-:W-:Y:S01]  /*8ed0*/  LOP3.LUT R60, R60, R61, RZ, 0x3c, !PT ;  /* 0x0000003d3c3c7212 */ /* 0x000fe200078e3cff */
[----:B------:R-:W-:Y:S01]  /*8ee0*/  IMAD.X R61, RZ, RZ, R15, P0 ;  /* 0x000000ffff3d7224 */ /* 0x000fe200000e060f */
[----:B------:R-:W-:Y:S01]  /*8ef0*/  ISETP.GE.AND P0, PT, R185, UR14, PT ;  /* 0x0000000eb9007c0c */ /* 0x000fe2000bf06270 */
[----:B------:R-:W5:Y:S01]  /*8f00*/  LD.E.128 R40, desc[UR50][R40.64] ;  /* 0x0000003228287980 */ /* 0x000f62000c101d00 */
[----:B------:R-:W-:Y:S01]  /*8f10*/  SHF.R.U64 R8, R8, 0x3, RZ ;  /* 0x0000000308087819 */ /* 0x000fe200000012ff */
[----:B------:R-:W-:Y:S01]  /*8f20*/  ULDC.64 UR12, c[0x0][0xae8] ;  /* 0x0002ba00000c7ab9 */ /* 0x000fe20000000a00 */
[----:B------:R-:W-:Y:S01]  /*8f30*/  SHF.R.U64 R64, R64, 0x3, RZ ;  /* 0x0000000340407819 */ /* 0x000fe200000012ff */
[----:B------:R-:W-:Y:S01]  /*8f40*/  IMAD.U32 R81, RZ, RZ, UR43 ;  /* 0x0000002bff517e24 */ /* 0x000fe2000f8e00ff */
[----:B------:R-:W-:Y:S01]  /*8f50*/  SEL R76, RZ, 0xffffffff, P0 ;  /* 0xffffffffff4c7807 */ /* 0x000fe20000000000 */
[----:B------:R-:W-:Y:S01]  /*8f60*/  IMAD R0, R0, 0x20, R3 ;  /* 0x0000002000007824 */ /* 0x000fe200078e0203 */
[----:B------:R-:W-:Y:S01]  /*8f70*/  LOP3.LUT R8, R8, R9, RZ, 0x3c, !PT ;  /* 0x0000000908087212 */ /* 0x000fe200078e3cff */
[--C-:B------:R-:W-:Y:S01]  /*8f80*/  IMAD.X R9, RZ, RZ, R15.reuse, P3 ;  /* 0x000000ffff097224 */ /* 0x100fe200018e060f */
[----:B------:R-:W-:Y:S01]  /*8f90*/  ISETP.GE.AND P0, PT, R184, UR14, PT ;  /* 0x0000000eb8007c0c */ /* 0x000fe2000bf06270 */
[----:B------:R-:W5:Y:S01]  /*8fa0*/  LD.E.128 R68, desc[UR50][R68.64] ;  /* 0x0000003244447980 */ /* 0x000f62000c101d00 */
[----:B------:R-:W-:Y:S01]  /*8fb0*/  LOP3.LUT R64, R64, R65, RZ, 0x3c, !PT ;  /* 0x0000004140407212 */ /* 0x000fe200078e3cff */
[----:B------:R-:W-:Y:S01]  /*8fc0*/  IMAD.X R65, RZ, RZ, R15, P1 ;  /* 0x000000ffff417224 */ /* 0x000fe200008e060f */
[----:B------:R-:W-:Y:S01]  /*8fd0*/  IADD3 R45, P3, R14, 0x8000, RZ ;  /* 0x000080000e2d7810 */ /* 0x000fe20007f7e0ff */
[----:B------:R-:W-:Y:S01]  /*8fe0*/  IMAD.SHL.U32 R76, R76, 0x2, RZ ;  /* 0x000000024c4c7824 */ /* 0x000fe200078e00ff */
[----:B------:R-:W-:-:S02]  /*8ff0*/  ISETP.GE.AND P1, PT, R2, UR14, PT ;  /* 0x0000000e02007c0c */ /* 0x000fc4000bf26270 */
[----:B------:R-:W-:Y:S02]  /*9000*/  LOP3.LUT R12, R13, 0x380, RZ, 0xc0, !PT ;  /* 0x000003800d0c7812 */ /* 0x000fe400078ec0ff */
[----:B------:R-:W-:Y:S02]  /*9010*/  LOP3.LUT R24, R25, 0x380, RZ, 0xc0, !PT ;  /* 0x0000038019187812 */ /* 0x000fe400078ec0ff */
[----:B------:R-:W-:Y:S01]  /*9020*/  LOP3.LUT R28, R29, 0x380, RZ, 0xc0, !PT ;  /* 0x000003801d1c7812 */ /* 0x000fe200078ec0ff */
[----:B------:R-:W-:Y:S01]  /*9030*/  UIADD3 UR11, UR11, UR18, URZ ;  /* 0x000000120b0b7290 */ /* 0x000fe2000fffe03f */
[----:B------:R-:W-:Y:S01]  /*9040*/  SEL R20, RZ, 0xffffffff, P0 ;  /* 0xffffffffff147807 */ /* 0x000fe20000000000 */
[----:B------:R-:W-:Y:S01]  /*9050*/  IMAD R80, R81, 0x40, R0 ;  /* 0x0000004051507824 */ /* 0x000fe200078e0200 */
[----:B------:R-:W-:Y:S01]  /*9060*/  ISETP.GE.AND P0, PT, R87, UR14, PT ;  /* 0x0000000e57007c0c */ /* 0x000fe2000bf06270 */
[----:B------:R-:W-:Y:S01]  /*9070*/  USHF.R.S32.HI UR4, URZ, 0x1f, UR9 ;  /* 0x0000001f3f047899 */ /* 0x000fe20008011409 */
[----:B------:R-:W-:Y:S01]  /*9080*/  LOP3.LUT R44, R45, 0x380, RZ, 0xc0, !PT ;  /* 0x000003802d2c7812 */ /* 0x000fe200078ec0ff */
[----:B------:R-:W5:Y:S01]  /*9090*/  LD.E.128 R8, desc[UR50][R8.64] ;  /* 0x0000003208087980 */ /* 0x000f62000c101d00 */
[----:B------:R-:W-:Y:S01]  /*90a0*/  SEL R21, RZ, 0x1, P1 ;  /* 0x00000001ff157807 */ /* 0x000fe20000800000 */
[----:B------:R-:W-:Y:S01]  /*90b0*/  IMAD.SHL.U32 R20, R20, 0x4, RZ ;  /* 0x0000000414147824 */ /* 0x000fe200078e00ff */
[----:B------:R-:W-:Y:S01]  /*90c0*/  SHF.R.U64 R12, R12, 0x3, RZ ;  /* 0x000000030c0c7819 */ /* 0x000fe200000012ff */
[----:B------:R-:W5:Y:S01]  /*90d0*/  LD.E.128 R36, desc[UR50][R36.64] ;  /* 0x0000003224247980 */ /* 0x000f62000c101d00 */
[----:B------:R-:W-:-:S02]  /*90e0*/  SHF.R.U64 R24, R24, 0x3, RZ ;  /* 0x0000000318187819 */ /* 0x000fc400000012ff */
[----:B------:R-:W-:Y:S01]  /*90f0*/  SHF.R.U64 R28, R28, 0x3, RZ ;  /* 0x000000031c1c7819 */ /* 0x000fe200000012ff */
[----:B------:R-:W5:Y:S01]  /*9100*/  LD.E.128 R60, desc[UR50][R60.64] ;  /* 0x000000323c3c7980 */ /* 0x000f62000c101d00 */
[----:B------:R-:W-:Y:S02]  /*9110*/  SEL R0, RZ, 0xffffffff, P0 ;  /* 0xffffffffff007807 */ /* 0x000fe40000000000 */
[----:B------:R-:W-:Y:S01]  /*9120*/  SHF.R.U64 R44, R44, 0x3, RZ ;  /* 0x000000032c2c7819 */ /* 0x000fe200000012ff */
[----:B------:R-:W-:Y:S01]  /*9130*/  UIMAD.WIDE.U32 UR10, UR42, UR12, UR10 ;  /* 0x0000000c2a0a72a5 */ /* 0x000fe2000f8e000a */
[----:B------:R-:W-:Y:S01]  /*9140*/  LOP3.LUT R21, R76, 0x2, R21, 0xe2, !PT ;  /* 0x000000024c157812 */ /* 0x000fe200078ee215 */
[----:B------:R-:W5:Y:S01]  /*9150*/  LD.E.128 R64, desc[UR50][R64.64] ;  /* 0x0000003240407980 */ /* 0x000f62000c101d00 */
[----:B------:R-:W-:Y:S01]  /*9160*/  ISETP.GE.AND P0, PT, R89, UR14, PT ;  /* 0x0000000e59007c0c */ /* 0x000fe2000bf06270 */
[----:B------:R-:W-:Y:S01]  /*9170*/  IMAD.SHL.U32 R76, R0, 0x8, RZ ;  /* 0x00000008004c7824 */ /* 0x000fe200078e00ff */
        /* <DEDUP_REMOVED lines=8> */
[----:B------:R-:W-:Y:S01]  /*9200*/  IADD3 R49, P4, R14, 0x9000, RZ ;  /* 0x000090000e317810 */ /* 0x000fe20007f9e0ff */
[----:B-1----:R-:W-:Y:S01]  /*9210*/  @P2 IMAD.HI.U32 R0, R80, R77, RZ ;  /* 0x0000004d50002227 */ /* 0x002fe200078e00ff */
[C---:B------:R-:W-:Y:S01]  /*9220*/  IADD3 R53, P5, R14.reuse, 0xa000, RZ ;  /* 0x0000a0000e357810 */ /* 0x040fe20007fbe0ff */
[----:B------:R-:W-:Y:S01]  /*9230*/  UIMAD UR11, UR42, UR13, UR11 ;  /* 0x0000000d2a0b72a4 */ /* 0x000fe2000f8e020b */
[----:B------:R-:W-:Y:S01]  /*9240*/  IADD3 R57, P6, R14, 0xb000, RZ ;  /* 0x0000b0000e397810 */ /* 0x000fe20007fde0ff */
[----:B------:R-:W5:Y:S01]  /*9250*/  LD.E.128 R24, desc[UR50][R24.64] ;  /* 0x0000003218187980 */ /* 0x000f62000c101d00 */
[----:B------:R-:W-:Y:S01]  /*9260*/  LOP3.LUT R21, R20, 0x4, R21, 0xe2, !PT ;  /* 0x0000000414157812 */ /* 0x000fe200078ee215 */
[----:B------:R-:W-:Y:S01]  /*9270*/  ULDC.64 UR12, c[0x0][0xaf0] ;  /* 0x0002bc00000c7ab9 */ /* 0x000fe20000000a00 */
[----:B------:R-:W-:Y:S01]  /*9280*/  IADD3 R7, P3, R14, 0xf000, RZ ;  /* 0x0000f0000e077810 */ /* 0x000fe20007f7e0ff */
[----:B------:R-:W5:Y:S01]  /*9290*/  LD.E.128 R28, desc[UR50][R28.64] ;  /* 0x000000321c1c7980 */ /* 0x000f62000c101d00 */
[----:B------:R-:W-:Y:S01]  /*92a0*/  SEL R20, RZ, 0xffffffff, P0 ;  /* 0xffffffffff147807 */ /* 0x000fe20000000000 */
[----:B------:R-:W-:Y:S01]  /*92b0*/  UIMAD UR4, UR4, UR12, URZ ;  /* 0x0000000c040472a4 */ /* 0x000fe2000f8e023f */
[----:B------:R-:W-:Y:S01]  /*92c0*/  LOP3.LUT R48, R49, 0x380, RZ, 0xc0, !PT ;  /* 0x0000038031307812 */ /* 0x000fe200078ec0ff */
[----:B------:R-:W-:Y:S01]  /*92d0*/  IMAD.MOV.U32 R77, RZ, RZ, R80 ;  /* 0x000000ffff4d7224 */ /* 0x000fe200078e0050 */
[----:B------:R-:W-:Y:S01]  /*92e0*/  LOP3.LUT R52, R53, 0x380, RZ, 0xc0, !PT ;  /* 0x0000038035347812 */ /* 0x000fe200078ec0ff */
[----:B------:R-:W5:Y:S01]  /*92f0*/  LD.E.128 R44, desc[UR50][R44.64] ;  /* 0x000000322c2c7980 */ /* 0x000f62000c101d00 */
[----:B------:R-:W-:-:S02]  /*9300*/  LOP3.LUT R56, R57, 0x380, RZ, 0xc0, !PT ;  /* 0x0000038039387812 */ /* 0x000fc400078ec0ff */
[----:B------:R-:W-:Y:S01]  /*9310*/  LOP3.LUT R5, R14, 0x380, RZ, 0xc0, !PT ;  /* 0x000003800e057812 */ /* 0x000fe200078ec0ff */
[----:B------:R-:W-:Y:S01]  /*9320*/  UIMAD.WIDE.U32 UR10, UR9, UR12, UR10 ;  /* 0x0000000c090a72a5 */ /* 0x000fe2000f8e000a */
[----:B------:R-:W-:Y:S01]  /*9330*/  LOP3.LUT R6, R7, 0x380, RZ, 0xc0, !PT ;  /* 0x0000038007067812 */ /* 0x000fe200078ec0ff */
[----:B------:R-:W-:Y:S01]  /*9340*/  IMAD.X R73, RZ, RZ, R15, P3 ;  /* 0x000000ffff497224 */ /* 0x000fe200018e060f */
[----:B--2---:R-:W-:Y:S01]  /*9350*/  @P2 SHF.R.U32.HI R77, RZ, R79, R0 ;  /* 0x0000004fff4d2219 */ /* 0x004fe20000011600 */
[----:B------:R-:W-:Y:S01]  /*9360*/  IMAD.SHL.U32 R79, R20, 0x10, RZ ;  /* 0x00000010144f7824 */ /* 0x000fe200078e00ff */
[----:B------:R-:W-:Y:S01]  /*9370*/  LOP3.LUT R76, R76, 0x8, R21, 0xe2, !PT ;  /* 0x000000084c4c7812 */ /* 0x000fe200078ee215 */
[----:B------:R-:W-:Y:S01]  /*9380*/  UIMAD UR4, UR9, UR13, UR4 ;  /* 0x0000000d090472a4 */ /* 0x000fe2000f8e0204 */
[----:B------:R-:W-:Y:S02]  /*9390*/  SHF.R.U64 R48, R48, 0x3, RZ ;  /* 0x0000000330307819 */ /* 0x000fe400000012ff */
[----:B------:R-:W-:-:S02]  /*93a0*/  SHF.R.U64 R52, R52, 0x3, RZ ;  /* 0x0000000334347819 */ /* 0x000fc400000012ff */
[----:B------:R-:W-:Y:S02]  /*93b0*/  SHF.R.U64 R56, R56, 0x3, RZ ;  /* 0x0000000338387819 */ /* 0x000fe400000012ff */
[----:B------:R-:W-:Y:S02]  /*93c0*/  SHF.R.U64 R5, R5, 0x3, RZ ;  /* 0x0000000305057819 */ /* 0x000fe400000012ff */
[----:B------:R-:W-:Y:S01]  /*93d0*/  SHF.R.U64 R6, R6, 0x3, RZ ;  /* 0x0000000306067819 */ /* 0x000fe200000012ff */
[----:B------:R-:W-:Y:S01]  /*93e0*/  UIADD3 UR4, UR11, UR4, URZ ;  /* 0x000000040b047290 */ /* 0x000fe2000fffe03f */
[----:B------:R-:W-:Y:S01]  /*93f0*/  LOP3.LUT R76, R79, 0x10, R76, 0xe2, !PT ;  /* 0x000000104f4c7812 */ /* 0x000fe200078ee24c */
[----:B------:R-:W-:Y:S01]  /*9400*/  IMAD.MOV R79, RZ, RZ, -R77 ;  /* 0x000000ffff4f7224 */ /* 0x000fe200078e0a4d */
[----:B------:R-:W-:Y:S02]  /*9410*/  ISETP.GE.AND P0, PT, R97, UR14, PT ;  /* 0x0000000e61007c0c */ /* 0x000fe4000bf06270 */
[----:B------:R-:W-:Y:S01]  /*9420*/  LOP3.LUT R48, R48, R49, RZ, 0x3c, !PT ;  /* 0x0000003130307212 */ /* 0x000fe200078e3cff */
[--C-:B------:R-:W-:Y:S01]  /*9430*/  IMAD.X R49, RZ, RZ, R15.reuse, P4 ;  /* 0x000000ffff317224 */ /* 0x100fe200020e060f */
[----:B------:R-:W-:Y:S01]  /*9440*/  LOP3.LUT R52, R52, R53, RZ, 0x3c, !PT ;  /* 0x0000003534347212 */ /* 0x000fe200078e3cff */
[--C-:B------:R-:W-:Y:S01]  /*9450*/  IMAD.X R53, RZ, RZ, R15.reuse, P5 ;  /* 0x000000ffff357224 */ /* 0x100fe200028e060f */
[----:B------:R-:W-:Y:S01]  /*9460*/  LOP3.LUT R56, R56, R57, RZ, 0x3c, !PT ;  /* 0x0000003938387212 */ /* 0x000fe200078e3cff */
[--C-:B------:R-:W-:Y:S01]  /*9470*/  IMAD.X R57, RZ, RZ, R15.reuse, P6 ;  /* 0x000000ffff397224 */ /* 0x100fe200030e060f */
[----:B------:R-:W-:Y:S01]  /*9480*/  LOP3.LUT R4, R5, R14, RZ, 0x3c, !PT ;  /* 0x0000000e05047212 */ /* 0x000fe200078e3cff */
[----:B------:R-:W-:Y:S01]  /*9490*/  IMAD.MOV.U32 R5, RZ, RZ, R15 ;  /* 0x000000ffff057224 */ /* 0x000fe200078e000f */
[----:B------:R-:W-:-:S02]  /*94a0*/  LOP3.LUT R72, R6, R7, RZ, 0x3c, !PT ;  /* 0x0000000706487212 */ /* 0x000fc400078e3cff */
[----:B------:R-:W-:Y:S01]  /*94b0*/  SHF.R.S32.HI R78, RZ, 0x1f, R77 ;  /* 0x0000001fff4e7819 */ /* 0x000fe2000001144d */
[----:B------:R-:W-:Y:S01]  /*94c0*/  IMAD.U32 R20, RZ, RZ, UR10 ;  /* 0x0000000aff147e24 */ /* 0x000fe2000f8e00ff */
[----:B------:R-:W-:Y:S01]  /*94d0*/  SEL R0, RZ, 0xffffffff, P0 ;  /* 0xffffffffff007807 */ /* 0x000fe20000000000 */
[----:B------:R-:W-:Y:S01]  /*94e0*/  IMAD.U32 R21, RZ, RZ, UR11 ;  /* 0x0000000bff157e24 */ /* 0x000fe2000f8e00ff */
[----:B------:R-:W-:Y:S01]  /*94f0*/  ULDC.64 UR10, c[0x0][0xae0] ;  /* 0x0002b800000a7ab9 */ /* 0x000fe20000000a00 */
[----:B------:R-:W-:Y:S01]  /*9500*/  IMAD R79, R82, R79, R80 ;  /* 0x0000004f524f7224 */ /* 0x000fe200078e0250 */
[----:B------:R-:W5:Y:S01]  /*9510*/  LD.E.128 R4, desc[UR50][R4.64] ;  /* 0x0000003204047980 */ /* 0x000f62000c101d00 */
[----:B------:R-:W-:Y:S02]  /*9520*/  IMAD.U32 R21, RZ, RZ, UR4 ;  /* 0x00000004ff157e24 */ /* 0x000fe4000f8e00ff */
[----:B------:R-:W-:Y:S01]  /*9530*/  IMAD R78, R78, UR10, RZ ;  /* 0x0000000a4e4e7c24 */ /* 0x000fe2000f8e02ff */
[----:B------:R-:W5:Y:S01]  /*9540*/  LD.E.128 R12, desc[UR50][R12.64] ;  /* 0x000000320c0c7980 */ /* 0x000f62000c101d00 */
[----:B------:R-:W-:Y:S01]  /*9550*/  IMAD.SHL.U32 R83, R0, 0x20, RZ ;  /* 0x0000002000537824 */ /* 0x000fe200078e00ff */
[----:B------:R-:W-:-:S02]  /*9560*/  ISETP.GE.AND P0, PT, R93, UR14, PT ;  /* 0x0000000e5d007c0c */ /* 0x000fc4000bf06270 */
[----:B------:R-:W5:Y:S01]  /*9570*/  LD.E.128 R48, desc[UR50][R48.64] ;  /* 0x0000003230307980 */ /* 0x000f62000c101d00 */
[----:B------:R-:W-:-:S03]  /*9580*/  SHF.R.S32.HI R0, RZ, 0x1f, R79 ;  /* 0x0000001fff007819 */ /* 0x000fc6000001144f */
[----:B------:R-:W5:Y:S01]  /*9590*/  LD.E.128 R52, desc[UR50][R52.64] ;  /* 0x0000003234347980 */ /* 0x000f62000c101d00 */
[----:B------:R-:W-:-:S03]  /*95a0*/  IMAD.WIDE.U32 R20, R77, UR10, R20 ;  /* 0x0000000a4d147c25 */ /* 0x000fc6000f8e0014 */
[----:B------:R-:W5:Y:S01]  /*95b0*/  LD.E.128 R56, desc[UR50][R56.64] ;  /* 0x0000003238387980 */ /* 0x000f62000c101d00 */
[----:B------:R-:W-:Y:S01]  /*95c0*/  IMAD R81, R77, UR11, R78 ;  /* 0x0000000b4d517c24 */ /* 0x000fe2000f8e024e */
[----:B------:R-:W-:Y:S02]  /*95d0*/  ULDC.64 UR10, c[0x0][0xad8] ;  /* 0x0002b600000a7ab9 */ /* 0x000fe40000000a00 */
[----:B------:R-:W5:Y:S01]  /*95e0*/  LD.E.128 R72, desc[UR50][R72.64] ;  /* 0x0000003248487980 */ /* 0x000f62000c101d00 */
[----:B------:R-:W-:Y:S01]  /*95f0*/  VIADD R95, R2, 0x1c0 ;  /* 0x000001c0025f7836 */ /* 0x000fe20000000000 */
[----:B------:R-:W-:Y:S01]  /*9600*/  @!PT LDS RZ, [RZ] ;  /* 0x00000000fffff984 */ /* 0x000fe20000000800 */
[----:B------:R-:W-:Y:S01]  /*9610*/  @!PT LDS RZ, [RZ] ;  /* 0x00000000fffff984 */ /* 0x000fe20000000800 */
[----:B------:R-:W-:Y:S01]  /*9620*/  @!PT LDS RZ, [RZ] ;  /* 0x00000000fffff984 */ /* 0x000fe20000000800 */
[----:B------:R-:W-:Y:S01]  /*9630*/  @!PT LDS RZ, [RZ] ;  /* 0x00000000fffff984 */ /* 0x000fe20000000800 */
[----:B------:R1:W-:Y:S06]  /*9640*/  MEMBAR.ALL.CTA ;  /* 0x0000000000007992 */ /* 0x0003ec0000008000 */
[----:B-1----:R-:W1:Y:S01]  /*9650*/  FENCE.VIEW.ASYNC.S ;  /* 0x00000000000073c6 */ /* 0x002e620000000000 */
[----:B------:R-:W-:Y:S01]  /*9660*/  IMAD.U32 R90, RZ, RZ, UR43 ;  /* 0x0000002bff5a7e24 */ /* 0x000fe2000f8e00ff */
[----:B------:R-:W-:Y:S01]  /*9670*/  LOP3.LUT R76, R83, 0x20, R76, 0xe2, !PT ;  /* 0x00000020534c7812 */ /* 0x000fe200078ee24c */
[----:B------:R-:W-:Y:S01]  /*9680*/  IMAD.IADD R21, R21, 0x1, R81 ;  /* 0x0000000115157824 */ /* 0x000fe200078e0251 */
[----:B------:R-:W-:Y:S01]  /*9690*/  SEL R77, RZ, 0x40, P0 ;  /* 0x00000040ff4d7807 */ /* 0x000fe20000000000 */
[----:B------:R-:W-:Y:S01]  /*96a0*/  IMAD R78, R0, UR10, RZ ;  /* 0x0000000a004e7c24 */ /* 0x000fe2000f8e02ff */
[----:B------:R-:W-:Y:S01]  /*96b0*/  ISETP.GE.AND P0, PT, R95, UR14, PT ;  /* 0x0000000e5f007c0c */ /* 0x000fe2000bf06270 */
[----:B------:R-:W-:-:S02]  /*96c0*/  IMAD R90, R90, 0x40, R3 ;  /* 0x000000405a5a7824 */ /* 0x000fc400078e0203 */
[----:B------:R-:W-:Y:S01]  /*96d0*/  IMAD R91, R82, UR8, RZ ;  /* 0x00000008525b7c24 */ /* 0x000fe2000f8e02ff */
[----:B------:R-:W-:Y:S01]  /*96e0*/  LOP3.LUT R0, R76, R77, RZ, 0xfc, !PT ;  /* 0x0000004d4c007212 */ /* 0x000fe200078efcff */
[C---:B------:R-:W-:Y:S01]  /*96f0*/  IMAD R77, R79.reuse, UR11, R78 ;  /* 0x0000000b4f4d7c24 */ /* 0x040fe2000f8e024e */
[----:B------:R-:W-:Y:S01]  /*9700*/  UIADD3 UR4, UR39, 0x28c20, URZ ;  /* 0x00028c2027047890 */ /* 0x000fe2000fffe03f */
[----:B------:R-:W-:Y:S01]  /*9710*/  IMAD.WIDE.U32 R20, R79, UR10, R20 ;  /* 0x0000000a4f147c25 */ /* 0x000fe2000f8e0014 */
[----:B------:R-:W-:Y:S01]  /*9720*/  SEL R3, RZ, 0x80, P0 ;  /* 0x00000080ff037807 */ /* 0x000fe20000000000 */
[----:B------:R-:W-:Y:S01]  /*9730*/  ULDC.64 UR10, c[0x0][0xa80] ;  /* 0x0002a000000a7ab9 */ /* 0x000fe20000000a00 */
[----:B------:R-:W-:Y:S01]  /*9740*/  ISETP.GE.AND P0, PT, R90, R91, PT ;  /* 0x0000005b5a00720c */ /* 0x000fe20003f06270 */
[----:B------:R-:W-:Y:S01]  /*9750*/  IMAD.IADD R21, R21, 0x1, R77 ;  /* 0x0000000115157824 */ /* 0x000fe200078e024d */
[----:B------:R-:W-:Y:S01]  /*9760*/  UPRMT UR4, URZ, 0x654, UR4 ;  /* 0x000006543f047896 */ /* 0x000fe20008000004 */
[----:B------:R-:W-:-:S04]  /*9770*/  LEA R86, P1, R20, UR10, 0x1 ;  /* 0x0000000a14567c11 */ /* 0x000fc8000f8208ff */
[----:B------:R-:W-:Y:S01]  /*9780*/  LEA.HI.X R88, R20, UR11, R21, 0x1, P1 ;  /* 0x0000000b14587c11 */ /* 0x000fe200088f0c15 */
[----:B------:R-:W-:Y:S01]  /*9790*/  BSSY B1, `(.L_x_3596) ;  /* 0x000002c000017945 */ /* 0x000fe20003800000 */
[----:B-1----:R1:W2:Y:S02]  /*97a0*/  SHFL.IDX PT, R20, R86, RZ, 0x181f ;  /* 0x00181fff56147589 */ /* 0x0022a400000e0000 */
[----:B------:R-:W-:Y:S02]  /*97b0*/  SYNCS.ARRIVE.TRANS64.RED.A1T0 RZ, [UR4], RZ ;  /* 0x000000ffffff79a7 */ /* 0x000fe40008100404 */
[----:B------:R1:W3:Y:S01]  /*97c0*/  SHFL.IDX PT, R21, R88, RZ, 0x181f ;  /* 0x00181fff58157589 */ /* 0x0002e200000e0000 */
[----:B------:R-:W-:Y:S02]  /*97d0*/  LOP3.LUT R3, R0, R3, RZ, 0xfc, !PT ;  /* 0x0000000300037212 */ /* 0x000fe400078efcff */
[----:B0-----:R-:W-:Y:S01]  /*97e0*/  SHF.R.S32.HI R152, RZ, 0x1f, R185 ;  /* 0x0000001fff987819 */ /* 0x001fe200000114b9 */
[----:B------:R-:W-:Y:S06]  /*97f0*/  @P0 BRA `(.L_x_3597) ;  /* 0x0000000000940947 */ /* 0x000fec0003800000 */
[----:B------:R-:W-:Y:S02]  /*9800*/  ISETP.GE.AND P1, PT, R185, UR14, PT ;  /* 0x0000000eb9007c0c */ /* 0x000fe4000bf26270 */
[----:B------:R-:W-:Y:S02]  /*9810*/  ISETP.GE.AND P0, PT, R2, UR14, PT ;  /* 0x0000000e02007c0c */ /* 0x000fe4000bf06270 */
[----:B------:R-:W-:Y:S02]  /*9820*/  ISETP.GE.AND P4, PT, R184, UR14, PT ;  /* 0x0000000eb8007c0c */ /* 0x000fe4000bf86270 */
[----:B------:R-:W-:Y:S02]  /*9830*/  ISETP.GE.AND P3, PT, R87, UR14, PT ;  /* 0x0000000e57007c0c */ /* 0x000fe4000bf66270 */
[----:B------:R-:W-:Y:S02]  /*9840*/  SHF.R.S32.HI R81, RZ, 0x1f, R184 ;  /* 0x0000001fff517819 */ /* 0x000fe400000114b8 */
[----:B------:R-:W-:-:S02]  /*9850*/  SHF.R.S32.HI R83, RZ, 0x1f, R87 ;  /* 0x0000001fff537819 */ /* 0x000fc40000011457 */
[----:B------:R-:W-:Y:S02]  /*9860*/  SHF.R.S32.HI R85, RZ, 0x1f, R89 ;  /* 0x0000001fff557819 */ /* 0x000fe40000011459 */
[CC--:B--2---:R-:W-:Y:S01]  /*9870*/  @!P1 LEA R76, P2, R185.reuse, R20.reuse, 0x1 ;  /* 0x00000014b94c9211 */ /* 0x0c4fe200078408ff */
[----:B---3--:R-:W-:Y:S02]  /*9880*/  @!P0 IMAD.WIDE R78, R2, 0x2, R20 ;  /* 0x00000002024e8825 */ /* 0x008fe400078e0214 */
[----:B------:R-:W-:Y:S02]  /*9890*/  @!P4 LEA R80, P5, R184, R20, 0x1 ;  /* 0x00000014b850c211 */ /* 0x000fe400078a08ff */
[----:B------:R-:W-:Y:S01]  /*98a0*/  @!P1 LEA.HI.X R77, R185, R21, R152, 0x1, P2 ;  /* 0x00000015b94d9211 */ /* 0x000fe200010f0c98 */
[----:B-----5:R0:W-:Y:S01]  /*98b0*/  @!P0 ST.E.128 desc[UR50][R78.64], R4 ;  /* 0x000000044e008985 */ /* 0x0201e2000c101d32 */
[----:B------:R-:W-:Y:S02]  /*98c0*/  ISETP.GE.AND P2, PT, R89, UR14, PT ;  /* 0x0000000e59007c0c */ /* 0x000fe4000bf46270 */
[----:B------:R-:W-:Y:S01]  /*98d0*/  LOP3.LUT P0, RZ, R0, 0x40, RZ, 0xc0, !PT ;  /* 0x0000004000ff7812 */ /* 0x000fe2000780c0ff */
[----:B------:R2:W-:Y:S01]  /*98e0*/  @!P1 ST.E.128 desc[UR50][R76.64], R12 ;  /* 0x0000000c4c009985 */ /* 0x0005e2000c101d32 */
[----:B------:R-:W-:-:S02]  /*98f0*/  ISETP.GE.AND P1, PT, R97, UR14, PT ;  /* 0x0000000e61007c0c */ /* 0x000fc4000bf26270 */
[CC--:B------:R-:W-:Y:S02]  /*9900*/  @!P3 LEA R82, P6, R87.reuse, R20.reuse, 0x1 ;  /* 0x000000145752b211 */ /* 0x0c0fe400078c08ff */
[-C--:B------:R-:W-:Y:S02]  /*9910*/  @!P4 LEA.HI.X R81, R184, R21.reuse, R81, 0x1, P5 ;  /* 0x00000015b851c211 */ /* 0x080fe400028f0c51 */
[-C--:B------:R-:W-:Y:S02]  /*9920*/  @!P3 LEA.HI.X R83, R87, R21.reuse, R83, 0x1, P6 ;  /* 0x000000155753b211 */ /* 0x080fe400030f0c53 */
[----:B------:R-:W-:Y:S01]  /*9930*/  LOP3.LUT P6, RZ, R3, 0x80, RZ, 0xc0, !PT ;  /* 0x0000008003ff7812 */ /* 0x000fe200078cc0ff */
[----:B------:R4:W-:Y:S01]  /*9940*/  @!P4 ST.E.128 desc[UR50][R80.64], R28 ;  /* 0x0000001c5000c985 */ /* 0x0009e2000c101d32 */
[C---:B------:R-:W-:Y:S02]  /*9950*/  @!P2 LEA R84, P5, R89.reuse, R20, 0x1 ;  /* 0x000000145954a211 */ /* 0x040fe400078a08ff */
[----:B0-----:R-:W-:Y:S01]  /*9960*/  SHF.R.S32.HI R5, RZ, 0x1f, R97 ;  /* 0x0000001fff057819 */ /* 0x001fe20000011461 */
[----:B------:R4:W-:Y:S01]  /*9970*/  @!P3 ST.E.128 desc[UR50][R82.64], R36 ;  /* 0x000000245200b985 */ /* 0x0009e2000c101d32 */
[----:B------:R-:W-:-:S02]  /*9980*/  @!P2 LEA.HI.X R85, R89, R21, R85, 0x1, P5 ;  /* 0x000000155955a211 */ /* 0x000fc400028f0c55 */
[CC--:B------:R-:W-:Y:S02]  /*9990*/  @!P1 LEA R4, P5, R97.reuse, R20.reuse, 0x1 ;  /* 0x0000001461049211 */ /* 0x0c0fe400078a08ff */
[----:B------:R-:W-:Y:S01]  /*99a0*/  SHF.R.S32.HI R7, RZ, 0x1f, R93 ;  /* 0x0000001fff077819 */ /* 0x000fe2000001145d */
[----:B------:R4:W-:Y:S01]  /*99b0*/  @!P2 ST.E.128 desc[UR50][R84.64], R44 ;  /* 0x0000002c5400a985 */ /* 0x0009e2000c101d32 */
[-C--:B------:R-:W-:Y:S02]  /*99c0*/  @!P1 LEA.HI.X R5, R97, R21.reuse, R5, 0x1, P5 ;  /* 0x0000001561059211 */ /* 0x080fe400028f0c05 */
[C---:B------:R-:W-:Y:S02]  /*99d0*/  @P0 LEA R6, P5, R93.reuse, R20, 0x1 ;  /* 0x000000145d060211 */ /* 0x040fe400078a08ff */
[----:B--2---:R-:W-:Y:S01]  /*99e0*/  SHF.R.S32.HI R13, RZ, 0x1f, R95 ;  /* 0x0000001fff0d7819 */ /* 0x004fe2000001145f */
[----:B------:R4:W-:Y:S01]  /*99f0*/  @!P1 ST.E.128 desc[UR50][R4.64], R52 ;  /* 0x0000003404009985 */ /* 0x0009e2000c101d32 */
[----:B------:R-:W-:-:S02]  /*9a00*/  @P0 LEA.HI.X R7, R93, R21, R7, 0x1, P5 ;  /* 0x000000155d070211 */ /* 0x000fc400028f0c07 */
[----:B------:R-:W-:-:S03]  /*9a10*/  @P6 LEA R12, P5, R95, R20, 0x1 ;  /* 0x000000145f0c6211 */ /* 0x000fc600078a08ff */
[----:B------:R4:W-:Y:S01]  /*9a20*/  @P0 ST.E.128 desc[UR50][R6.64], R60 ;  /* 0x0000003c06000985 */ /* 0x0009e2000c101d32 */
[----:B------:R-:W-:-:S05]  /*9a30*/  @P6 LEA.HI.X R13, R95, R21, R13, 0x1, P5 ;  /* 0x000000155f0d6211 */ /* 0x000fca00028f0c0d */
[----:B------:R4:W-:Y:S04]  /*9a40*/  @P6 ST.E.128 desc[UR50][R12.64], R68 ;  /* 0x000000440c006985 */ /* 0x0009e8000c101d32 */
.L_x_3597:
[----:B------:R-:W-:Y:S05]  /*9a50*/  BSYNC B1 ;  /* 0x0000000000017941 */ /* 0x000fea0003800000 */
.L_x_3596:
[----:B----45:R-:W-:Y:S01]  /*9a60*/  VIADD R6, R90, 0x20 ;  /* 0x000000205a067836 */ /* 0x030fe20000000000 */
[----:B------:R0:W4:Y:S04]  /*9a70*/  SHFL.IDX PT, R5, R88, 0x1, 0x181f ;  /* 0x00381f0058057f89 */ /* 0x00012800000e0000 */
[----:B------:R-:W-:Y:S01]  /*9a80*/  ISETP.GE.AND P0, PT, R6, R91, PT ;  /* 0x0000005b0600720c */ /* 0x000fe20003f06270 */
[----:B------:R0:W0:-:S12]  /*9a90*/  SHFL.IDX PT, R4, R86, 0x1, 0x181f ;  /* 0x00381f0056047f89 */ /* 0x00001800000e0000 */
[----:B------:R-:W-:Y:S05]  /*9aa0*/  @P0 BRA `(.L_x_3598) ;  /* 0x0000002800280947 */ /* 0x000fea0003800000 */
[----:B------:R-:W-:Y:S02]  /*9ab0*/  ISETP.GE.AND P0, PT, R2, UR14, PT ;  /* 0x0000000e02007c0c */ /* 0x000fe4000bf06270 */
[----:B------:R-:W-:Y:S02]  /*9ac0*/  ISETP.GE.AND P4, PT, R185, UR14, PT ;  /* 0x0000000eb9007c0c */ /* 0x000fe4000bf86270 */
[----:B------:R-:W-:Y:S02]  /*9ad0*/  ISETP.GE.AND P3, PT, R184, UR14, PT ;  /* 0x0000000eb8007c0c */ /* 0x000fe4000bf66270 */
[----:B------:R-:W-:Y:S02]  /*9ae0*/  ISETP.GE.AND P2, PT, R87, UR14, PT ;  /* 0x0000000e57007c0c */ /* 0x000fe4000bf46270 */
[----:B------:R-:W-:Y:S02]  /*9af0*/  ISETP.GE.AND P1, PT, R89, UR14, PT ;  /* 0x0000000e59007c0c */ /* 0x000fe4000bf26270 */
[----:B------:R-:W-:-:S02]  /*9b00*/  SHF.R.S32.HI R15, RZ, 0x1f, R184 ;  /* 0x0000001fff0f7819 */ /* 0x000fc400000114b8 */
[----:B---3--:R-:W-:Y:S01]  /*9b10*/  SHF.R.S32.HI R21, RZ, 0x1f, R87 ;  /* 0x0000001fff157819 */ /* 0x008fe20000011457 */
[----:B0---4-:R-:W-:Y:S02]  /*9b20*/  @!P0 IMAD.WIDE R6, R2, 0x2, R4 ;  /* 0x0000000202068825 */ /* 0x011fe400078e0204 */
[-C--:B------:R-:W-:Y:S02]  /*9b30*/  @!P4 LEA R12, P5, R185, R4.reuse, 0x1 ;  /* 0x00000004b90cc211 */ /* 0x080fe400078a08ff */
[-C--:B------:R-:W-:Y:S01]  /*9b40*/  @!P3 LEA R14, P6, R184, R4.reuse, 0x1 ;  /* 0x00000004b80eb211 */ /* 0x080fe200078c08ff */
[----:B------:R0:W-:Y:S01]  /*9b50*/  @!P0 ST.E.128 desc[UR50][R6.64], R8 ;  /* 0x0000000806008985 */ /* 0x0001e2000c101d32 */
[----:B------:R-:W-:Y:S02]  /*9b60*/  ISETP.GE.AND P0, PT, R97, UR14, PT ;  /* 0x0000000e61007c0c */ /* 0x000fe4000bf06270 */
[----:B------:R-:W-:Y:S02]  /*9b70*/  @!P4 LEA.HI.X R13, R185, R5, R152, 0x1, P5 ;  /* 0x00000005b90dc211 */ /* 0x000fe400028f0c98 */
[----:B--2---:R-:W-:-:S02]  /*9b80*/  @!P2 LEA R20, P5, R87, R4, 0x1 ;  /* 0x000000045714a211 */ /* 0x004fc400078a08ff */
[-C--:B------:R-:W-:Y:S01]  /*9b90*/  @!P3 LEA.HI.X R15, R184, R5.reuse, R15, 0x1, P6 ;  /* 0x00000005b80fb211 */ /* 0x080fe200030f0c0f */
[----:B------:R2:W-:Y:S01]  /*9ba0*/  @!P4 ST.E.128 desc[UR50][R12.64], R24 ;  /* 0x000000180c00c985 */ /* 0x0005e2000c101d32 */
[----:B------:R-:W-:Y:S02]  /*9bb0*/  LOP3.LUT P6, RZ, R0, 0x40, RZ, 0xc0, !PT ;  /* 0x0000004000ff7812 */ /* 0x000fe400078cc0ff */
[----:B------:R-:W-:Y:S01]  /*9bc0*/  @!P2 LEA.HI.X R21, R87, R5, R21, 0x1, P5 ;  /* 0x000000055715a211 */ /* 0x000fe200028f0c15 */
[----:B------:R2:W-:Y:S01]  /*9bd0*/  @!P3 ST.E.128 desc[UR50][R14.64], R32 ;  /* 0x000000200e00b985 */ /* 0x0005e2000c101d32 */
[----:B------:R-:W-:-:S03]  /*9be0*/  SHF.R.S32.HI R0, RZ, 0x1f, R89 ;  /* 0x0000001fff007819 */ /* 0x000fc60000011459 */
[----:B------:R2:W-:Y:S01]  /*9bf0*/  @!P2 ST.E.128 desc[UR50][R20.64], R40 ;  /* 0x000000281400a985 */ /* 0x0005e2000c101d32 */
[----:B0-----:R-:W-:-:S04]  /*9c00*/  @!P1 LEA R6, P5, R89, R4, 0x1 ;  /* 0x0000000459069211 */ /* 0x001fc800078a08ff */
[-C--:B------:R-:W-:Y:S02]  /*9c10*/  @!P1 LEA.HI.X R7, R89, R5.reuse, R0, 0x1, P5 ;  /* 0x0000000559079211 */ /* 0x080fe400028f0c00 */
[----:B------:R-:W-:Y:S02]  /*9c20*/  SHF.R.S32.HI R0, RZ, 0x1f, R97 ;  /* 0x0000001fff007819 */ /* 0x000fe40000011461 */
[C---:B------:R-:W-:Y:S01]  /*9c30*/  @!P0 LEA R8, P5, R97.reuse, R4, 0x1 ;  /* 0x0000000461088211 */ /* 0x040fe200078a08ff */
[----:B------:R2:W-:Y:S03]  /*9c40*/  @!P1 ST.E.128 desc[UR50][R6.64], R48 ;  /* 0x0000003006009985 */ /* 0x0005e6000c101d32 */
[----:B------:R-:W-:Y:S02]  /*9c50*/  @!P0 LEA.HI.X R9, R97, R5, R0, 0x1, P5 ;  /* 0x0000000561098211 */ /* 0x000fe400028f0c00 */
[----:B------:R-:W-:-:S02]  /*9c60*/  SHF.R.S32.HI R0, RZ, 0x1f, R93 ;  /* 0x0000001fff007819 */ /* 0x000fc4000001145d */
[----:B------:R-:W-:Y:S01]  /*9c70*/  @P6 LEA R10, P5, R93, R4, 0x1 ;  /* 0x000000045d0a6211 */ /* 0x000fe200078a08ff */
[----:B------:R2:W-:Y:S01]  /*9c80*/  @!P0 ST.E.128 desc[UR50][R8.64], R56 ;  /* 0x0000003808008985 */ /* 0x0005e2000c101d32 */
[----:B------:R-:W-:Y:S02]  /*9c90*/  LOP3.LUT P0, RZ, R3, 0x80, RZ, 0xc0, !PT ;  /* 0x0000008003ff7812 */ /* 0x000fe4000780c0ff */
[----:B------:R-:W-:-:S05]  /*9ca0*/  @P6 LEA.HI.X R11, R93, R5, R0, 0x1, P5 ;  /* 0x000000055d0b6211 */ /* 0x000fca00028f0c00 */
[----:B------:R2:W-:Y:S06]  /*9cb0*/  @P6 ST.E.128 desc[UR50][R10.64], R64 ;  /* 0x000000400a006985 */ /* 0x0005ec000c101d32 */
[----:B------:R-:W-:Y:S05]  /*9cc0*/  @!P0 BRA `(.L_x_3598) ;  /* 0x0000002400a08947 */ /* 0x000fea0003800000 */
[----:B------:R-:W-:Y:S02]  /*9cd0*/  LEA R4, P0, R95, R4, 0x1 ;  /* 0x000000045f047211 */ /* 0x000fe400078008ff */
[----:B------:R-:W-:-:S04]  /*9ce0*/  SHF.R.S32.HI R0, RZ, 0x1f, R95 ;  /* 0x0000001fff007819 */ /* 0x000fc8000001145f */
[----:B------:R-:W-:-:S05]  /*9cf0*/  LEA.HI.X R5, R95, R5, R0, 0x1, P0 ;  /* 0x000000055f057211 */ /* 0x000fca00000f0c00 */
[----:B------:R0:W-:Y:S01]  /*9d00*/  ST.E.128 desc[UR50][R4.64], R72 ;  /* 0x0000004804007985 */ /* 0x0001e2000c101d32 */
[----:B------:R-:W-:Y:S05]  /*9d10*/  BRA `(.L_x_3598) ;  /* 0x00000024008c7947 */ /* 0x000fea0003800000 */
.L_x_3595:
[----:B------:R-:W2:Y:S01]  /*9d20*/  LDL R0, [R1+0x30] ;  /* 0x0000300001007983 */ /* 0x000ea20000100800 */
[----:B------:R-:W-:Y:S01]  /*9d30*/  ULDC.64 UR12, c[0x0][0xb08] ;  /* 0x0002c200000c7ab9 */ /* 0x000fe20000000a00 */
[----:B------:R-:W-:Y:S01]  /*9d40*/  ULDC UR14, c[0x0][0xbe8] ;  /* 0x0002fa00000e7ab9 */ /* 0x000fe20000000800 */
[----:B------:R-:W-:Y:S01]  /*9d50*/  UIMAD UR18, UR18, UR12, URZ ;  /* 0x0000000c121272a4 */ /* 0x000fe2000f8e023f */
[----:B------:R-:W-:Y:S01]  /*9d60*/  IMAD.U32 R9, RZ, RZ, UR43 ;  /* 0x0000002bff097e24 */ /* 0x000fe2000f8e00ff */
[----:B------:R-:W-:Y:S01]  /*9d70*/  UIMAD.WIDE.U32 UR10, UR4, UR12, URZ ;  /* 0x0000000c040a72a5 */ /* 0x000fe2000f8e003f */
[----:B------:R-:W-:Y:S01]  /*9d80*/  BSSY B1, `(.L_x_3599) ;  /* 0x00000d0000017945 */ /* 0x000fe20003800000 */
[----:B------:R-:W-:Y:S01]  /*9d90*/  UIMAD UR18, UR4, UR13, UR18 ;  /* 0x0000000d041272a4 */ /* 0x000fe2000f8e0212 */
[----:B------:R-:W-:Y:S01]  /*9da0*/  SHF.R.S32.HI R21, RZ, 0x1f, R197 ;  /* 0x0000001fff157819 */ /* 0x000fe200000114c5 */
[----:B------:R-:W-:Y:S01]  /*9db0*/  UISETP.NE.AND UP0, UPT, UR14, 0x1, UPT ;  /* 0x000000010e00788c */ /* 0x000fe2000bf05270 */
[----:B0-----:R-:W-:Y:S01]  /*9dc0*/  SHF.R.S32.HI R152, RZ, 0x1f, R198 ;  /* 0x0000001fff987819 */ /* 0x001fe200000114c6 */
[----:B------:R-:W-:Y:S01]  /*9dd0*/  UIADD3 UR11, UR11, UR18, URZ ;  /* 0x000000120b0b7290 */ /* 0x000fe2000fffe03f */
[----:B------:R-:W-:Y:S01]  /*9de0*/  SHF.R.S32.HI R153, RZ, 0x1f, R199 ;  /* 0x0000001fff997819 */ /* 0x000fe200000114c7 */
[----:B------:R-:W-:Y:S01]  /*9df0*/  ULDC.64 UR12, c[0x0][0xb38] ;  /* 0x0002ce00000c7ab9 */ /* 0x000fe20000000a00 */
[----:B------:R-:W-:Y:S01]  /*9e00*/  USHF.R.S32.HI UR4, URZ, 0x1f, UR9 ;  /* 0x0000001f3f047899 */ /* 0x000fe20008011409 */
[----:B------:R-:W-:Y:S01]  /*9e10*/  PLOP3.LUT P0, PT, PT, PT, UP0, 0x80, 0x0 ;  /* 0x000000000000781c */ /* 0x000fe20003f0f008 */
[----:B------:R-:W-:Y:S01]  /*9e20*/  UIMAD.WIDE.U32 UR10, UR42, UR12, UR10 ;  /* 0x0000000c2a0a72a5 */ /* 0x000fe2000f8e000a */
[----:B------:R-:W-:Y:S01]  /*9e30*/  SHF.R.S32.HI R154, RZ, 0x1f, R200 ;  /* 0x0000001fff9a7819 */ /* 0x000fe200000114c8 */
[----:B------:R-:W-:Y:S01]  /*9e40*/  UIMAD UR8, UR8, UR14, URZ ;  /* 0x0000000e080872a4 */ /* 0x000fe2000f8e023f */
[----:B------:R-:W-:Y:S01]  /*9e50*/  SHF.R.S32.HI R155, RZ, 0x1f, R201 ;  /* 0x0000001fff9b7819 */ /* 0x000fe200000114c9 */
[----:B------:R-:W-:Y:S01]  /*9e60*/  UIMAD UR11, UR42, UR13, UR11 ;  /* 0x0000000d2a0b72a4 */ /* 0x000fe2000f8e020b */
[----:B------:R-:W-:-:S02]  /*9e70*/  SHF.R.S32.HI R156, RZ, 0x1f, R202 ;  /* 0x0000001fff9c7819 */ /* 0x000fc400000114ca */
[----:B------:R-:W-:Y:S01]  /*9e80*/  ULDC.64 UR12, c[0x0][0xb40] ;  /* 0x0002d000000c7ab9 */ /* 0x000fe20000000a00 */
[----:B------:R-:W-:Y:S01]  /*9e90*/  SHF.R.S32.HI R157, RZ, 0x1f, R203 ;  /* 0x0000001fff9d7819 */ /* 0x000fe200000114cb */
[----:B------:R-:W-:Y:S01]  /*9ea0*/  UIMAD UR4, UR4, UR12, URZ ;  /* 0x0000000c040472a4 */ /* 0x000fe2000f8e023f */
[----:B------:R-:W-:Y:S01]  /*9eb0*/  SHF.R.S32.HI R158, RZ, 0x1f, R204 ;  /* 0x0000001fff9e7819 */ /* 0x000fe200000114cc */
[----:B------:R-:W-:Y:S01]  /*9ec0*/  UIMAD.WIDE.U32 UR10, UR9, UR12, UR10 ;  /* 0x0000000c090a72a5 */ /* 0x000fe2000f8e000a */
[----:B------:R-:W-:Y:S01]  /*9ed0*/  SHF.R.S32.HI R159, RZ, 0x1f, R205 ;  /* 0x0000001fff9f7819 */ /* 0x000fe200000114cd */
[----:B------:R-:W-:Y:S01]  /*9ee0*/  UIMAD UR4, UR9, UR13, UR4 ;  /* 0x0000000d090472a4 */ /* 0x000fe2000f8e0204 */
[----:B------:R-:W-:Y:S02]  /*9ef0*/  SHF.R.S32.HI R160, RZ, 0x1f, R206 ;  /* 0x0000001fffa07819 */ /* 0x000fe400000114ce */
[----:B------:R-:W-:Y:S01]  /*9f00*/  @UP0 ULDC UR9, c[0x0][0xbec] ;  /* 0x0002fb0000090ab9 */ /* 0x000fe20000000800 */
[----:B------:R-:W-:Y:S01]  /*9f10*/  UIADD3 UR11, UR11, UR4, URZ ;  /* 0x000000040b0b7290 */ /* 0x000fe2000fffe03f */
[----:B------:R-:W-:Y:S01]  /*9f20*/  SHF.R.S32.HI R161, RZ, 0x1f, R207 ;  /* 0x0000001fffa17819 */ /* 0x000fe200000114cf */
[----:B------:R-:W-:Y:S01]  /*9f30*/  ULDC.64 UR12, c[0x0][0xb48] ;  /* 0x0002d200000c7ab9 */ /* 0x000fe20000000a00 */
[----:B------:R-:W-:Y:S01]  /*9f40*/  @UP0 ULDC UR4, c[0x0][0xbf0] ;  /* 0x0002fc0000040ab9 */ /* 0x000fe20000000800 */
[----:B------:R-:W-:Y:S01]  /*9f50*/  UIMAD.WIDE.U32 UR10, UR44, UR12, UR10 ;  /* 0x0000000c2c0a72a5 */ /* 0x000fe2000f8e000a */
[----:B------:R-:W-:-:S02]  /*9f60*/  SHF.R.S32.HI R162, RZ, 0x1f, R208 ;  /* 0x0000001fffa27819 */ /* 0x000fc400000114d0 */
[----:B------:R-:W-:Y:S01]  /*9f70*/  SHF.R.S32.HI R163, RZ, 0x1f, R209 ;  /* 0x0000001fffa37819 */ /* 0x000fe200000114d1 */
[----:B------:R-:W-:Y:S01]  /*9f80*/  UIMAD UR44, UR44, UR13, UR11 ;  /* 0x0000000d2c2c72a4 */ /* 0x000fe2000f8e020b */
[----:B------:R-:W-:Y:S01]  /*9f90*/  SHF.R.S32.HI R164, RZ, 0x1f, R210 ;  /* 0x0000001fffa47819 */ /* 0x000fe200000114d2 */
[----:B-1----:R-:W-:Y:S01]  /*9fa0*/  IMAD.U32 R6, RZ, RZ, UR10 ;  /* 0x0000000aff067e24 */ /* 0x002fe2000f8e00ff */
[----:B------:R-:W-:Y:S01]  /*9fb0*/  ULDC.64 UR12, c[0x0][0xb30] ;  /* 0x0002cc00000c7ab9 */ /* 0x000fe20000000a00 */
[----:B------:R-:W-:Y:S01]  /*9fc0*/  IMAD.U32 R7, RZ, RZ, UR11 ;  /* 0x0000000bff077e24 */ /* 0x000fe2000f8e00ff */
[----:B------:R-:W-:Y:S01]  /*9fd0*/  ULDC.64 UR10, c[0x0][0xb28] ;  /* 0x0002ca00000a7ab9 */ /* 0x000fe20000000a00 */
[----:B------:R-:W-:Y:S01]  /*9fe0*/  IMAD.U32 R5, RZ, RZ, UR44 ;  /* 0x0000002cff057e24 */ /* 0x000fe2000f8e00ff */
[----:B------:R-:W-:Y:S02]  /*9ff0*/  SHF.R.S32.HI R165, RZ, 0x1f, R211 ;  /* 0x0000001fffa57819 */ /* 0x000fe400000114d3 */
[----:B------:R-:W-:-:S02]  /*a000*/  SHF.R.S32.HI R166, RZ, 0x1f, R212 ;  /* 0x0000001fffa67819 */ /* 0x000fc400000114d4 */
[----:B------:R-:W-:Y:S02]  /*a010*/  SHF.R.S32.HI R167, RZ, 0x1f, R213 ;  /* 0x0000001fffa77819 */ /* 0x000fe400000114d5 */
[----:B------:R-:W-:Y:S02]  /*a020*/  SHF.R.S32.HI R168, RZ, 0x1f, R214 ;  /* 0x0000001fffa87819 */ /* 0x000fe400000114d6 */
[----:B------:R-:W-:Y:S02]  /*a030*/  SHF.R.S32.HI R169, RZ, 0x1f, R215 ;  /* 0x0000001fffa97819 */ /* 0x000fe400000114d7 */
[----:B------:R-:W-:Y:S02]  /*a040*/  SHF.R.S32.HI R170, RZ, 0x1f, R216 ;  /* 0x0000001fffaa7819 */ /* 0x000fe400000114d8 */
[----:B------:R-:W-:Y:S02]  /*a050*/  SHF.R.S32.HI R171, RZ, 0x1f, R217 ;  /* 0x0000001fffab7819 */ /* 0x000fe400000114d9 */
[----:B------:R-:W-:-:S02]  /*a060*/  SHF.R.S32.HI R14, RZ, 0x1f, R218 ;  /* 0x0000001fff0e7819 */ /* 0x000fc400000114da */
[----:B------:R-:W-:Y:S02]  /*a070*/  SHF.R.S32.HI R15, RZ, 0x1f, R219 ;  /* 0x0000001fff0f7819 */ /* 0x000fe400000114db */
[----:B------:R-:W-:Y:S02]  /*a080*/  SHF.R.S32.HI R172, RZ, 0x1f, R220 ;  /* 0x0000001fffac7819 */ /* 0x000fe400000114dc */
[----:B------:R-:W-:Y:S01]  /*a090*/  SHF.R.S32.HI R173, RZ, 0x1f, R17 ;  /* 0x0000001fffad7819 */ /* 0x000fe20000011411 */
[----:B--2---:R-:W-:-:S04]  /*a0a0*/  IMAD R9, R9, 0x40, R0 ;  /* 0x0000004009097824 */ /* 0x004fc800078e0200 */
[----:B------:R-:W-:-:S04]  /*a0b0*/  @P0 IMAD.HI.U32 R0, R9, UR9, RZ ;  /* 0x0000000909000c27 */ /* 0x000fc8000f8e00ff */
[----:B------:R-:W-:Y:S01]  /*a0c0*/  IMAD.MOV.U32 R3, RZ, RZ, R9 ;  /* 0x000000ffff037224 */ /* 0x000fe200078e0009 */
[----:B------:R-:W-:Y:S01]  /*a0d0*/  @P0 SHF.R.U32.HI R3, RZ, UR4, R0 ;  /* 0x00000004ff030c19 */ /* 0x000fe20008011600 */
[----:B------:R-:W-:-:S03]  /*a0e0*/  UIADD3 UR4, UR39, 0x28c20, URZ ;  /* 0x00028c2027047890 */ /* 0x000fc6000fffe03f */
[--C-:B------:R-:W-:Y:S01]  /*a0f0*/  SHF.R.S32.HI R0, RZ, 0x1f, R3.reuse ;  /* 0x0000001fff007819 */ /* 0x100fe20000011403 */
[----:B------:R-:W-:Y:S01]  /*a100*/  IMAD.MOV R4, RZ, RZ, -R3 ;  /* 0x000000ffff047224 */ /* 0x000fe200078e0a03 */
[----:B------:R-:W-:-:S03]  /*a110*/  UPRMT UR4, URZ, 0x654, UR4 ;  /* 0x000006543f047896 */ /* 0x000fc60008000004 */
[----:B------:R-:W-:Y:S02]  /*a120*/  IMAD R0, R0, UR12, RZ ;  /* 0x0000000c00007c24 */ /* 0x000fe4000f8e02ff */
[----:B------:R-:W-:Y:S02]  /*a130*/  IMAD R7, R4, UR14, R9 ;  /* 0x0000000e04077c24 */ /* 0x000fe4000f8e0209 */
[----:B------:R-:W-:Y:S02]  /*a140*/  IMAD.MOV.U32 R4, RZ, RZ, R6 ;  /* 0x000000ffff047224 */ /* 0x000fe400078e0006 */
[C---:B------:R-:W-:Y:S01]  /*a150*/  IMAD R9, R3.reuse, UR13, R0 ;  /* 0x0000000d03097c24 */ /* 0x040fe2000f8e0200 */
[----:B------:R-:W-:Y:S01]  /*a160*/  SHF.R.S32.HI R0, RZ, 0x1f, R7 ;  /* 0x0000001fff007819 */ /* 0x000fe20000011407 */
[----:B------:R-:W-:Y:S01]  /*a170*/  IMAD.WIDE.U32 R4, R3, UR12, R4 ;  /* 0x0000000c03047c25 */ /* 0x000fe2000f8e0004 */
[----:B------:R-:W-:Y:S03]  /*a180*/  SYNCS.ARRIVE.TRANS64.RED.A1T0 RZ, [UR4], RZ ;  /* 0x000000ffffff79a7 */ /* 0x000fe60008100404 */
[----:B------:R-:W-:-:S02]  /*a190*/  IMAD.IADD R5, R5, 0x1, R9 ;  /* 0x0000000105057824 */ /* 0x000fc400078e0209 */
[----:B------:R-:W-:Y:S02]  /*a1a0*/  IMAD R0, R0, UR10, RZ ;  /* 0x0000000a00007c24 */ /* 0x000fe4000f8e02ff */
[----:B------:R-:W-:Y:S02]  /*a1b0*/  IMAD.U32 R9, RZ, RZ, UR43 ;  /* 0x0000002bff097e24 */ /* 0x000fe4000f8e00ff */
[----:B------:R-:W-:Y:S02]  /*a1c0*/  IMAD R3, R7, UR11, R0 ;  /* 0x0000000b07037c24 */ /* 0x000fe4000f8e0200 */
[----:B------:R-:W-:Y:S02]  /*a1d0*/  IMAD R0, R9, 0x40, R16 ;  /* 0x0000004009007824 */ /* 0x000fe400078e0210 */
[----:B------:R-:W-:Y:S01]  /*a1e0*/  IMAD.WIDE.U32 R4, R7, UR10, R4 ;  /* 0x0000000a07047c25 */ /* 0x000fe2000f8e0004 */
[----:B------:R-:W-:Y:S02]  /*a1f0*/  ULDC.64 UR10, c[0x0][0xb00] ;  /* 0x0002c000000a7ab9 */ /* 0x000fe40000000a00 */
[----:B------:R-:W-:Y:S01]  /*a200*/  ISETP.GE.AND P0, PT, R0, UR8, PT ;  /* 0x0000000800007c0c */ /* 0x000fe2000bf06270 */
[----:B------:R-:W-:Y:S01]  /*a210*/  IMAD.IADD R5, R5, 0x1, R3 ;  /* 0x0000000105057824 */ /* 0x000fe200078e0203 */
[----:B------:R-:W-:-:S04]  /*a220*/  LEA R3, P1, R4, UR10, 0x2 ;  /* 0x0000000a04037c11 */ /* 0x000fc8000f8210ff */
[----:B------:R-:W-:Y:S01]  /*a230*/  LEA.HI.X R10, R4, UR11, R5, 0x2, P1 ;  /* 0x0000000b040a7c11 */ /* 0x000fe200088f1405 */
[----:B------:R0:W1:Y:S04]  /*a240*/  SHFL.IDX PT, R12, R3, RZ, 0x1c1f ;  /* 0x001c1fff030c7589 */ /* 0x00006800000e0000 */
[----:B------:R0:W2:Y:S02]  /*a250*/  SHFL.IDX PT, R11, R10, RZ, 0x1c1f ;  /* 0x001c1fff0a0b7589 */ /* 0x0000a400000e0000 */
[----:B------:R-:W-:Y:S05]  /*a260*/  @P0 BRA `(.L_x_3600) ;  /* 0x0000000800040947 */ /* 0x000fea0003800000 */
[----:B------:R-:W-:Y:S02]  /*a270*/  ULDC UR4, c[0x0][0xac8] ;  /* 0x0002b20000047ab9 */ /* 0x000fe40000000800 */
[----:B------:R-:W-:Y:S02]  /*a280*/  ISETP.GE.AND P2, PT, R17, UR4, PT ;  /* 0x0000000411007c0c */ /* 0x000fe4000bf46270 */
[----:B------:R-:W-:Y:S02]  /*a290*/  ISETP.GE.AND P1, PT, R220, UR4, PT ;  /* 0x00000004dc007c0c */ /* 0x000fe4000bf26270 */
[----:B------:R-:W-:Y:S02]  /*a2a0*/  ISETP.GE.AND P0, PT, R219, UR4, PT ;  /* 0x00000004db007c0c */ /* 0x000fe4000bf06270 */
[----:B------:R-:W-:-:S07]  /*a2b0*/  ISETP.GE.AND P4, PT, R217, UR4, PT ;  /* 0x00000004d9007c0c */ /* 0x000fce000bf86270 */
[----:B-1----:R-:W-:-:S04]  /*a2c0*/  @!P2 LEA R4, P3, R17, R12, 0x2 ;  /* 0x0000000c1104a211 */ /* 0x002fc800078610ff */
[-C--:B--2---:R-:W-:Y:S02]  /*a2d0*/  @!P2 LEA.HI.X R5, R17, R11.reuse, R173, 0x2, P3 ;  /* 0x0000000b1105a211 */ /* 0x084fe400018f14ad */
[----:B------:R-:W-:Y:S02]  /*a2e0*/  ISETP.GE.AND P3, PT, R218, UR4, PT ;  /* 0x00000004da007c0c */ /* 0x000fe4000bf66270 */
[CC--:B------:R-:W-:Y:S01]  /*a2f0*/  @!P0 LEA R6, P5, R219.reuse, R12.reuse, 0x2 ;  /* 0x0000000cdb068211 */ /* 0x0c0fe200078a10ff */
[----:B------:R1:W-:Y:S03]  /*a300*/  @!P2 ST.E.64 desc[UR50][R4.64], R24 ;  /* 0x000000180400a985 */ /* 0x0003e6000c101b32 */
[----:B------:R-:W-:Y:S02]  /*a310*/  @!P0 LEA.HI.X R7, R219, R11, R15, 0x2, P5 ;  /* 0x0000000bdb078211 */ /* 0x000fe400028f140f */
[----:B-1----:R-:W-:-:S04]  /*a320*/  @!P1 LEA R4, P2, R220, R12, 0x2 ;  /* 0x0000000cdc049211 */ /* 0x002fc800078410ff */
[----:B------:R-:W-:Y:S02]  /*a330*/  @!P1 LEA.HI.X R5, R220, R11, R172, 0x2, P2 ;  /* 0x0000000bdc059211 */ /* 0x000fe400010f14ac */
[----:B------:R-:W-:-:S03]  /*a340*/  ISETP.GE.AND P2, PT, R214, UR4, PT ;  /* 0x00000004d6007c0c */ /* 0x000fc6000bf46270 */
[----:B------:R1:W-:Y:S01]  /*a350*/  @!P1 ST.E.64 desc[UR50][R4.64], R28 ;  /* 0x0000001c04009985 */ /* 0x0003e2000c101b32 */
[----:B------:R-:W-:-:S03]  /*a360*/  ISETP.GE.AND P1, PT, R215, UR4, PT ;  /* 0x00000004d7007c0c */ /* 0x000fc6000bf26270 */
[----:B------:R2:W-:Y:S01]  /*a370*/  @!P0 ST.E.64 desc[UR50][R6.64], R32 ;  /* 0x0000002006008985 */ /* 0x0005e2000c101b32 */
[----:B------:R-:W-:Y:S02]  /*a380*/  ISETP.GE.AND P0, PT, R216, UR4, PT ;  /* 0x00000004d8007c0c */ /* 0x000fe4000bf06270 */
[CC--:B-1----:R-:W-:Y:S02]  /*a390*/  @!P3 LEA R4, P5, R218.reuse, R12.reuse, 0x2 ;  /* 0x0000000cda04b211 */ /* 0x0c2fe400078a10ff */
[CC--:B--2---:R-:W-:Y:S02]  /*a3a0*/  @!P4 LEA R6, P6, R217.reuse, R12.reuse, 0x2 ;  /* 0x0000000cd906c211 */ /* 0x0c4fe400078c10ff */
[-C--:B------:R-:W-:Y:S02]  /*a3b0*/  @!P3 LEA.HI.X R5, R218, R11.reuse, R14, 0x2, P5 ;  /* 0x0000000bda05b211 */ /* 0x080fe400028f140e */
[----:B------:R-:W-:Y:S02]  /*a3c0*/  @!P4 LEA.HI.X R7, R217, R11, R171, 0x2, P6 ;  /* 0x0000000bd907c211 */ /* 0x000fe400030f14ab */
[----:B------:R-:W-:Y:S01]  /*a3d0*/  @!P2 LEA R8, P6, R214, R12, 0x2 ;  /* 0x0000000cd608a211 */ /* 0x000fe200078c10ff */
[----:B------:R1:W-:Y:S01]  /*a3e0*/  @!P3 ST.E.64 desc[UR50][R4.64], R36 ;  /* 0x000000240400b985 */ /* 0x0003e2000c101b32 */
[----:B------:R-:W-:-:S02]  /*a3f0*/  ISETP.GE.AND P3, PT, R213, UR4, PT ;  /* 0x00000004d5007c0c */ /* 0x000fc4000bf66270 */
[-C--:B------:R-:W-:Y:S01]  /*a400*/  @!P2 LEA.HI.X R9, R214, R11.reuse, R168, 0x2, P6 ;  /* 0x0000000bd609a211 */ /* 0x080fe200030f14a8 */
[----:B------:R2:W-:Y:S01]  /*a410*/  @!P4 ST.E.64 desc[UR50][R6.64], R40 ;  /* 0x000000280600c985 */ /* 0x0005e2000c101b32 */
[CC--:B-1----:R-:W-:Y:S02]  /*a420*/  @!P0 LEA R4, P4, R216.reuse, R12.reuse, 0x2 ;  /* 0x0000000cd8048211 */ /* 0x0c2fe400078810ff */
[C---:B--2---:R-:W-:Y:S02]  /*a430*/  @!P1 LEA R6, P5, R215.reuse, R12, 0x2 ;  /* 0x0000000cd7069211 */ /* 0x044fe400078a10ff */
[-C--:B------:R-:W-:Y:S02]  /*a440*/  @!P0 LEA.HI.X R5, R216, R11.reuse, R170, 0x2, P4 ;  /* 0x0000000bd8058211 */ /* 0x080fe400020f14aa */
[----:B------:R-:W-:Y:S02]  /*a450*/  ISETP.GE.AND P4, PT, R212, UR4, PT ;  /* 0x00000004d4007c0c */ /* 0x000fe4000bf86270 */
[----:B------:R-:W-:Y:S01]  /*a460*/  @!P1 LEA.HI.X R7, R215, R11, R169, 0x2, P5 ;  /* 0x0000000bd7079211 */ /* 0x000fe200028f14a9 */
[----:B------:R1:W-:Y:S01]  /*a470*/  @!P0 ST.E.64 desc[UR50][R4.64], R44 ;  /* 0x0000002c04008985 */ /* 0x0003e2000c101b32 */
[----:B------:R-:W-:-:S02]  /*a480*/  ISETP.GE.AND P5, PT, R211, UR4, PT ;  /* 0x00000004d3007c0c */ /* 0x000fc4000bfa6270 */
[----:B------:R-:W-:Y:S01]  /*a490*/  ISETP.GE.AND P0, PT, R210, UR4, PT ;  /* 0x00000004d2007c0c */ /* 0x000fe2000bf06270 */
[----:B------:R2:W-:Y:S01]  /*a4a0*/  @!P1 ST.E.64 desc[UR50][R6.64], R48 ;  /* 0x0000003006009985 */ /* 0x0005e2000c101b32 */
[----:B------:R-:W-:-:S03]  /*a4b0*/  ISETP.GE.AND P1, PT, R209, UR4, PT ;  /* 0x00000004d1007c0c */ /* 0x000fc6000bf26270 */
[----:B------:R3:W-:Y:S01]  /*a4c0*/  @!P2 ST.E.64 desc[UR50][R8.64], R52 ;  /* 0x000000340800a985 */ /* 0x0007e2000c101b32 */
[CC--:B-1----:R-:W-:Y:S02]  /*a4d0*/  @!P3 LEA R4, P6, R213.reuse, R12.reuse, 0x2 ;  /* 0x0000000cd504b211 */ /* 0x0c2fe400078c10ff */
[CC--:B--2---:R-:W-:Y:S02]  /*a4e0*/  @!P4 LEA R6, P2, R212.reuse, R12.reuse, 0x2 ;  /* 0x0000000cd406c211 */ /* 0x0c4fe400078410ff */
[-C--:B------:R-:W-:Y:S02]  /*a4f0*/  @!P3 LEA.HI.X R5, R213, R11.reuse, R167, 0x2, P6 ;  /* 0x0000000bd505b211 */ /* 0x080fe400030f14a7 */
[----:B---3--:R-:W-:Y:S02]  /*a500*/  @!P5 LEA R8, P6, R211, R12, 0x2 ;  /* 0x0000000cd308d211 */ /* 0x008fe400078c10ff */
[----:B------:R-:W-:Y:S01]  /*a510*/  @!P4 LEA.HI.X R7, R212, R11, R166, 0x2, P2 ;  /* 0x0000000bd407c211 */ /* 0x000fe200010f14a6 */
[----:B------:R1:W-:Y:S01]  /*a520*/  @!P3 ST.E.64 desc[UR50][R4.64], R56 ;  /* 0x000000380400b985 */ /* 0x0003e2000c101b32 */
[----:B------:R-:W-:-:S02]  /*a530*/  ISETP.GE.AND P2, PT, R208, UR4, PT ;  /* 0x00000004d0007c0c */ /* 0x000fc4000bf46270 */
[-C--:B------:R-:W-:Y:S01]  /*a540*/  @!P5 LEA.HI.X R9, R211, R11.reuse, R165, 0x2, P6 ;  /* 0x0000000bd309d211 */ /* 0x080fe200030f14a5 */
[----:B------:R2:W-:Y:S01]  /*a550*/  @!P4 ST.E.64 desc[UR50][R6.64], R60 ;  /* 0x0000003c0600c985 */ /* 0x0005e2000c101b32 */
[----:B------:R-:W-:Y:S02]  /*a560*/  ISETP.GE.AND P3, PT, R207, UR4, PT ;  /* 0x00000004cf007c0c */ /* 0x000fe4000bf66270 */
[----:B------:R-:W-:Y:S01]  /*a570*/  ISETP.GE.AND P4, PT, R206, UR4, PT ;  /* 0x00000004ce007c0c */ /* 0x000fe2000bf86270 */
[----:B------:R3:W-:Y:S01]  /*a580*/  @!P5 ST.E.64 desc[UR50][R8.64], R64 ;  /* 0x000000400800d985 */ /* 0x0007e2000c101b32 */
[CC--:B-1----:R-:W-:Y:S02]  /*a590*/  @!P0 LEA R4, P6, R210.reuse, R12.reuse, 0x2 ;  /* 0x0000000cd2048211 */ /* 0x0c2fe400078c10ff */
[----:B--2---:R-:W-:Y:S02]  /*a5a0*/  @!P1 LEA R6, P5, R209, R12, 0x2 ;  /* 0x0000000cd1069211 */ /* 0x004fe400078a10ff */
[----:B------:R-:W-:-:S02]  /*a5b0*/  @!P0 LEA.HI.X R5, R210, R11, R164, 0x2, P6 ;  /* 0x0000000bd2058211 */ /* 0x000fc400030f14a4 */
[----:B------:R-:W-:Y:S02]  /*a5c0*/  @!P1 LEA.HI.X R7, R209, R11, R163, 0x2, P5 ;  /* 0x0000000bd1079211 */ /* 0x000fe400028f14a3 */
[----:B------:R-:W-:Y:S01]  /*a5d0*/  ISETP.GE.AND P5, PT, R205, UR4, PT ;  /* 0x00000004cd007c0c */ /* 0x000fe2000bfa6270 */
[----:B------:R1:W-:Y:S01]  /*a5e0*/  @!P0 ST.E.64 desc[UR50][R4.64], R68 ;  /* 0x0000004404008985 */ /* 0x0003e2000c101b32 */
[----:B---3--:R-:W-:-:S03]  /*a5f0*/  @!P2 LEA R8, P6, R208, R12, 0x2 ;  /* 0x0000000cd008a211 */ /* 0x008fc600078c10ff */
[----:B------:R2:W-:Y:S01]  /*a600*/  @!P1 ST.E.64 desc[UR50][R6.64], R72 ;  /* 0x0000004806009985 */ /* 0x0005e2000c101b32 */
[----:B------:R-:W-:-:S05]  /*a610*/  @!P2 LEA.HI.X R9, R208, R11, R162, 0x2, P6 ;  /* 0x0000000bd009a211 */ /* 0x000fca00030f14a2 */
[----:B------:R3:W-:Y:S01]  /*a620*/  @!P2 ST.E.64 desc[UR50][R8.64], R76 ;  /* 0x0000004c0800a985 */ /* 0x0007e2000c101b32 */
[----:B------:R-:W-:Y:S02]  /*a630*/  ISETP.GE.AND P2, PT, R204, UR4, PT ;  /* 0x00000004cc007c0c */ /* 0x000fe4000bf46270 */
[----:B-1----:R-:W-:-:S04]  /*a640*/  @!P3 LEA R4, P1, R207, R12, 0x2 ;  /* 0x0000000ccf04b211 */ /* 0x002fc800078210ff */
[-C--:B------:R-:W-:Y:S02]  /*a650*/  @!P3 LEA.HI.X R5, R207, R11.reuse, R161, 0x2, P1 ;  /* 0x0000000bcf05b211 */ /* 0x080fe400008f14a1 */
[----:B------:R-:W-:Y:S02]  /*a660*/  ISETP.GE.AND P1, PT, R203, UR4, PT ;  /* 0x00000004cb007c0c */ /* 0x000fe4000bf26270 */
[CC--:B--2---:R-:W-:Y:S01]  /*a670*/  @!P4 LEA R6, P0, R206.reuse, R12.reuse, 0x2 ;  /* 0x0000000cce06c211 */ /* 0x0c4fe200078010ff */
[----:B------:R1:W-:Y:S01]  /*a680*/  @!P3 ST.E.64 desc[UR50][R4.64], R80 ;  /* 0x000000500400b985 */ /* 0x0003e2000c101b32 */
[----:B---3--:R-:W-:Y:S02]  /*a690*/  @!P5 LEA R8, P6, R205, R12, 0x2 ;  /* 0x0000000ccd08d211 */ /* 0x008fe400078c10ff */
[----:B------:R-:W-:Y:S02]  /*a6a0*/  @!P4 LEA.HI.X R7, R206, R11, R160, 0x2, P0 ;  /* 0x0000000bce07c211 */ /* 0x000fe400000f14a0 */
[----:B------:R-:W-:-:S02]  /*a6b0*/  ISETP.GE.AND P0, PT, R202, UR4, PT ;  /* 0x00000004ca007c0c */ /* 0x000fc4000bf06270 */
[----:B------:R-:W-:Y:S01]  /*a6c0*/  @!P5 LEA.HI.X R9, R205, R11, R159, 0x2, P6 ;  /* 0x0000000bcd09d211 */ /* 0x000fe200030f149f */
[----:B------:R2:W-:Y:S01]  /*a6d0*/  @!P4 ST.E.64 desc[UR50][R6.64], R84 ;  /* 0x000000540600c985 */ /* 0x0005e2000c101b32 */
[----:B------:R-:W-:-:S03]  /*a6e0*/  ISETP.GE.AND P4, PT, R200, UR4, PT ;  /* 0x00000004c8007c0c */ /* 0x000fc6000bf86270 */
[----:B------:R3:W-:Y:S01]  /*a6f0*/  @!P5 ST.E.64 desc[UR50][R8.64], R88 ;  /* 0x000000580800d985 */ /* 0x0007e2000c101b32 */
[----:B------:R-:W-:Y:S02]  /*a700*/  ISETP.GE.AND P5, PT, R201, UR4, PT ;  /* 0x00000004c9007c0c */ /* 0x000fe4000bfa6270 */
[----:B-1----:R-:W-:-:S04]  /*a710*/  @!P2 LEA R4, P6, R204, R12, 0x2 ;  /* 0x0000000ccc04a211 */ /* 0x002fc800078c10ff */
[----:B------:R-:W-:Y:S02]  /*a720*/  @!P2 LEA.HI.X R5, R204, R11, R158, 0x2, P6 ;  /* 0x0000000bcc05a211 */ /* 0x000fe400030f149e */
[----:B--2---:R-:W-:-:S03]  /*a730*/  @!P1 LEA R6, P3, R203, R12, 0x2 ;  /* 0x0000000ccb069211 */ /* 0x004fc600078610ff */
[----:B------:R1:W-:Y:S01]  /*a740*/  @!P2 ST.E.64 desc[UR50][R4.64], R92 ;  /* 0x0000005c0400a985 */ /* 0x0003e2000c101b32 */
[----:B------:R-:W-:Y:S02]  /*a750*/  ISETP.GE.AND P2, PT, R198, UR4, PT ;  /* 0x00000004c6007c0c */ /* 0x000fe4000bf46270 */
[-C--:B------:R-:W-:Y:S02]  /*a760*/  @!P1 LEA.HI.X R7, R203, R11.reuse, R157, 0x2, P3 ;  /* 0x0000000bcb079211 */ /* 0x080fe400018f149d */
[----:B------:R-:W-:Y:S02]  /*a770*/  ISETP.GE.AND P3, PT, R199, UR4, PT ;  /* 0x00000004c7007c0c */ /* 0x000fe4000bf66270 */
[C---:B---3--:R-:W-:Y:S01]  /*a780*/  @!P0 LEA R8, P6, R202.reuse, R12, 0x2 ;  /* 0x0000000cca088211 */ /* 0x048fe200078c10ff */
[----:B------:R2:W-:Y:S01]  /*a790*/  @!P1 ST.E.64 desc[UR50][R6.64], R96 ;  /* 0x0000006006009985 */ /* 0x0005e2000c101b32 */
[----:B------:R-:W-:Y:S02]  /*a7a0*/  ISETP.GE.AND P1, PT, R197, UR4, PT ;  /* 0x00000004c5007c0c */ /* 0x000fe4000bf26270 */
[----:B------:R-:W-:-:S02]  /*a7b0*/  @!P0 LEA.HI.X R9, R202, R11, R156, 0x2, P6 ;  /* 0x0000000bca098211 */ /* 0x000fc400030f149c */
[----:B-1----:R-:W-:-:S03]  /*a7c0*/  @!P5 LEA R4, P6, R201, R12, 0x2 ;  /* 0x0000000cc904d211 */ /* 0x002fc600078c10ff */
[----:B------:R1:W-:Y:S01]  /*a7d0*/  @!P0 ST.E.64 desc[UR50][R8.64], R100 ;  /* 0x0000006408008985 */ /* 0x0003e2000c101b32 */
[----:B------:R-:W-:Y:S02]  /*a7e0*/  @!P5 LEA.HI.X R5, R201, R11, R155, 0x2, P6 ;  /* 0x0000000bc905d211 */ /* 0x000fe400030f149b */
[----:B--2---:R-:W-:-:S03]  /*a7f0*/  @!P4 LEA R6, P0, R200, R12, 0x2 ;  /* 0x0000000cc806c211 */ /* 0x004fc600078010ff */
[----:B------:R2:W-:Y:S01]  /*a800*/  @!P5 ST.E.64 desc[UR50][R4.64], R104 ;  /* 0x000000680400d985 */ /* 0x0005e2000c101b32 */
[-C--:B------:R-:W-:Y:S02]  /*a810*/  @!P4 LEA.HI.X R7, R200, R11.reuse, R154, 0x2, P0 ;  /* 0x0000000bc807c211 */ /* 0x080fe400000f149a */
[----:B------:R-:W-:Y:S02]  /*a820*/  ISETP.GE.AND P0, PT, R196, UR4, PT ;  /* 0x00000004c4007c0c */ /* 0x000fe4000bf06270 */
[CC--:B-1----:R-:W-:Y:S01]  /*a830*/  @!P3 LEA R8, P6, R199.reuse, R12.reuse, 0x2 ;  /* 0x0000000cc708b211 */ /* 0x0c2fe200078c10ff */
[----:B------:R1:W-:Y:S03]  /*a840*/  @!P4 ST.E.64 desc[UR50][R6.64], R108 ;  /* 0x0000006c0600c985 */ /* 0x0003e6000c101b32 */
[----:B------:R-:W-:Y:S02]  /*a850*/  @!P3 LEA.HI.X R9, R199, R11, R153, 0x2, P6 ;  /* 0x0000000bc709b211 */ /* 0x000fe400030f1499 */
[----:B--2---:R-:W-:-:S03]  /*a860*/  @!P2 LEA R4, P4, R198, R12, 0x2 ;  /* 0x0000000cc604a211 */ /* 0x004fc600078810ff */
[----:B------:R2:W-:Y:S01]  /*a870*/  @!P3 ST.E.64 desc[UR50][R8.64], R112 ;  /* 0x000000700800b985 */ /* 0x0005e2000c101b32 */
[----:B------:R-:W-:Y:S02]  /*a880*/  ISETP.GE.AND P3, PT, R195, UR4, PT ;  /* 0x00000004c3007c0c */ /* 0x000fe4000bf66270 */
[-C--:B------:R-:W-:Y:S02]  /*a890*/  @!P2 LEA.HI.X R5, R198, R11.reuse, R152, 0x2, P4 ;  /* 0x0000000bc605a211 */ /* 0x080fe400020f1498 */
[----:B------:R-:W-:Y:S02]  /*a8a0*/  ISETP.GE.AND P4, PT, R194, UR4, PT ;  /* 0x00000004c2007c0c */ /* 0x000fe4000bf86270 */
[----:B-1----:R-:W-:Y:S01]  /*a8b0*/  @!P1 LEA R6, P5, R197, R12, 0x2 ;  /* 0x0000000cc5069211 */ /* 0x002fe200078a10ff */
[----:B------:R1:W-:Y:S01]  /*a8c0*/  @!P2 ST.E.64 desc[UR50][R4.64], R116 ;  /* 0x000000740400a985 */ /* 0x0003e2000c101b32 */
[----:B------:R-:W-:Y:S02]  /*a8d0*/  ISETP.GE.AND P2, PT, R193, UR4, PT ;  /* 0x00000004c1007c0c */ /* 0x000fe4000bf46270 */
[----:B------:R-:W-:-:S02]  /*a8e0*/  @!P1 LEA.HI.X R7, R197, R11, R21, 0x2, P5 ;  /* 0x0000000bc5079211 */ /* 0x000fc400028f1415 */
[----:B--2---:R-:W-:-:S03]  /*a8f0*/  @!P0 LEA R8, P6, R196, R12, 0x2 ;  /* 0x0000000cc4088211 */ /* 0x004fc600078c10ff */
[----:B------:R2:W-:Y:S01]  /*a900*/  @!P1 ST.E.64 desc[UR50][R6.64], R120 ;  /* 0x0000007806009985 */ /* 0x0005e2000c101b32 */
[----:B------:R-:W-:Y:S02]  /*a910*/  ISETP.GE.AND P1, PT, R192, UR4, PT ;  /* 0x00000004c0007c0c */ /* 0x000fe4000bf26270 */
[----:B------:R-:W-:Y:S02]  /*a920*/  @!P0 LEA.HI.X R9, R196, R11, R229, 0x2, P6 ;  /* 0x0000000bc4098211 */ /* 0x000fe400030f14e5 */
[----:B-1----:R-:W-:-:S03]  /*a930*/  @!P3 LEA R4, P5, R195, R12, 0x2 ;  /* 0x0000000cc304b211 */ /* 0x002fc600078a10ff */
[----:B------:R1:W-:Y:S01]  /*a940*/  @!P0 ST.E.64 desc[UR50][R8.64], R124 ;  /* 0x0000007c08008985 */ /* 0x0003e2000c101b32 */
[----:B------:R-:W-:Y:S02]  /*a950*/  ISETP.GE.AND P0, PT, R187, UR4, PT ;  /* 0x00000004bb007c0c */ /* 0x000fe4000bf06270 */
[-C--:B------:R-:W-:Y:S02]  /*a960*/  @!P3 LEA.HI.X R5, R195, R11.reuse, R228, 0x2, P5 ;  /* 0x0000000bc305b211 */ /* 0x080fe400028f14e4 */
[----:B------:R-:W-:Y:S02]  /*a970*/  ISETP.GE.AND P5, PT, R186, UR4, PT ;  /* 0x00000004ba007c0c */ /* 0x000fe4000bfa6270 */
[C---:B--2---:R-:W-:Y:S01]  /*a980*/  @!P4 LEA R6, P6, R194.reuse, R12, 0x2 ;  /* 0x0000000cc206c211 */ /* 0x044fe200078c10ff */
[----:B------:R2:W-:Y:S03]  /*a990*/  @!P3 ST.E.64 desc[UR50][R4.64], R128 ;  /* 0x000000800400b985 */ /* 0x0005e6000c101b32 */
[----:B------:R-:W-:-:S02]  /*a9a0*/  @!P4 LEA.HI.X R7, R194, R11, R227, 0x2, P6 ;  /* 0x0000000bc207c211 */ /* 0x000fc400030f14e3 */
[----:B-1----:R-:W-:-:S03]  /*a9b0*/  @!P1 LEA R8, P6, R192, R12, 0x2 ;  /* 0x0000000cc0089211 */ /* 0x002fc600078c10ff */
[----:B------:R1:W-:Y:S01]  /*a9c0*/  @!P4 ST.E.64 desc[UR50][R6.64], R132 ;  /* 0x000000840600c985 */ /* 0x0003e2000c101b32 */
[----:B------:R-:W-:Y:S02]  /*a9d0*/  @!P1 LEA.HI.X R9, R192, R11, R225, 0x2, P6 ;  /* 0x0000000bc0099211 */ /* 0x000fe400030f14e1 */
[----:B--2---:R-:W-:-:S04]  /*a9e0*/  @!P2 LEA R4, P3, R193, R12, 0x2 ;  /* 0x0000000cc104a211 */ /* 0x004fc800078610ff */
        /* <DEDUP_REMOVED lines=9> */
.L_x_3600:
[----:B------:R-:W-:Y:S05]  /*aa80*/  BSYNC B1 ;  /* 0x0000000000017941 */ /* 0x000fea0003800000 */
.L_x_3599:
[----:B------:R-:W-:Y:S01]  /*aa90*/  VIADD R0, R0, 0x8 ;  /* 0x0000000800007836 */ /* 0x000fe20000000000 */
[----:B------:R4:W1:Y:S04]  /*aaa0*/  SHFL.IDX PT, R20, R10, 0x1, 0x1c1f ;  /* 0x003c1f000a147f89 */ /* 0x00086800000e0000 */
[----:B------:R-:W-:Y:S01]  /*aab0*/  ISETP.GE.AND P0, PT, R0, UR8, PT ;  /* 0x0000000800007c0c */ /* 0x000fe2000bf06270 */
[----:B0-----:R-:W0:-:S12]  /*aac0*/  SHFL.IDX PT, R3, R3, 0x1, 0x1c1f ;  /* 0x003c1f0003037f89 */ /* 0x001e1800000e0000 */
[----:B----4-:R-:W-:Y:S05]  /*aad0*/  @P0 BRA `(.L_x_3598) ;  /* 0x00000018001c0947 */ /* 0x010fea0003800000 */
[----:B------:R-:W-:Y:S02]  /*aae0*/  ULDC UR4, c[0x0][0xac8] ;  /* 0x0002b20000047ab9 */ /* 0x000fe40000000800 */
[----:B------:R-:W-:Y:S02]  /*aaf0*/  ISETP.GE.AND P4, PT, R17, UR4, PT ;  /* 0x0000000411007c0c */ /* 0x000fe4000bf86270 */
[----:B------:R-:W-:Y:S02]  /*ab00*/  ISETP.GE.AND P2, PT, R220, UR4, PT ;  /* 0x00000004dc007c0c */ /* 0x000fe4000bf46270 */
[----:B------:R-:W-:Y:S02]  /*ab10*/  ISETP.GE.AND P1, PT, R219, UR4, PT ;  /* 0x00000004db007c0c */ /* 0x000fe4000bf26270 */
[----:B------:R-:W-:-:S07]  /*ab20*/  ISETP.GE.AND P0, PT, R218, UR4, PT ;  /* 0x00000004da007c0c */ /* 0x000fce000bf06270 */
[CC--:B0--3--:R-:W-:Y:S02]  /*ab30*/  @!P4 LEA R4, P3, R17.reuse, R3.reuse, 0x2 ;  /* 0x000000031104c211 */ /* 0x0c9fe400078610ff */
[-C--:B------:R-:W-:Y:S02]  /*ab40*/  @!P2 LEA R6, P6, R220, R3.reuse, 0x2 ;  /* 0x00000003dc06a211 */ /* 0x080fe400078c10ff */
[----:B-1----:R-:W-:Y:S02]  /*ab50*/  @!P4 LEA.HI.X R5, R17, R20, R173, 0x2, P3 ;  /* 0x000000141105c211 */ /* 0x002fe400018f14ad */
[----:B------:R-:W-:Y:S02]  /*ab60*/  ISETP.GE.AND P3, PT, R217, UR4, PT ;  /* 0x00000004d9007c0c */ /* 0x000fe4000bf66270 */
[----:B------:R-:W-:Y:S01]  /*ab70*/  @!P1 LEA R8, P5, R219, R3, 0x2 ;  /* 0x00000003db089211 */ /* 0x000fe200078a10ff */
[----:B------:R0:W-:Y:S01]  /*ab80*/  @!P4 ST.E.64 desc[UR50][R4.64], R26 ;  /* 0x0000001a0400c985 */ /* 0x0001e2000c101b32 */
[----:B------:R-:W-:-:S02]  /*ab90*/  ISETP.GE.AND P4, PT, R216, UR4, PT ;  /* 0x00000004d8007c0c */ /* 0x000fc4000bf86270 */
[-C--:B------:R-:W-:Y:S02]  /*aba0*/  @!P2 LEA.HI.X R7, R220, R20.reuse, R172, 0x2, P6 ;  /* 0x00000014dc07a211 */ /* 0x080fe400030f14ac */
[CC--:B------:R-:W-:Y:S02]  /*abb0*/  @!P0 LEA R10, P6, R218.reuse, R3.reuse, 0x2 ;  /* 0x00000003da0a8211 */ /* 0x0c0fe400078c10ff */
[-C--:B------:R-:W-:Y:S01]  /*abc0*/  @!P1 LEA.HI.X R9, R219, R20.reuse, R15, 0x2, P5 ;  /* 0x00000014db099211 */ /* 0x080fe200028f140f */
[----:B------:R1:W-:Y:S01]  /*abd0*/  @!P2 ST.E.64 desc[UR50][R6.64], R30 ;  /* 0x0000001e0600a985 */ /* 0x0003e2000c101b32 */
[----:B------:R-:W-:Y:S02]  /*abe0*/  ISETP.GE.AND P5, PT, R215, UR4, PT ;  /* 0x00000004d7007c0c */ /* 0x000fe4000bfa6270 */
[----:B--2---:R-:W-:Y:S01]  /*abf0*/  @!P0 LEA.HI.X R11, R218, R20, R14, 0x2, P6 ;  /* 0x00000014da0b8211 */ /* 0x004fe200030f140e */
[----:B------:R2:W-:Y:S01]  /*ac00*/  @!P1 ST.E.64 desc[UR50][R8.64], R34 ;  /* 0x0000002208009985 */ /* 0x0005e2000c101b32 */
[----:B0-----:R-:W-:-:S03]  /*ac10*/  @!P3 LEA R4, P1, R217, R3, 0x2 ;  /* 0x00000003d904b211 */ /* 0x001fc600078210ff */
[----:B------:R0:W-:Y:S01]  /*ac20*/  @!P0 ST.E.64 desc[UR50][R10.64], R38 ;  /* 0x000000260a008985 */ /* 0x0001e2000c101b32 */
[----:B------:R-:W-:Y:S02]  /*ac30*/  ISETP.GE.AND P0, PT, R214, UR4, PT ;  /* 0x00000004d6007c0c */ /* 0x000fe4000bf06270 */
[C---:B------:R-:W-:Y:S02]  /*ac40*/  @!P4 LEA R12, P2, R216.reuse, R3, 0x2 ;  /* 0x00000003d80cc211 */ /* 0x040fe400078410ff */
[-C--:B------:R-:W-:Y:S02]  /*ac50*/  @!P3 LEA.HI.X R5, R217, R20.reuse, R171, 0x2, P1 ;  /* 0x00000014d905b211 */ /* 0x080fe400008f14ab */
[----:B------:R-:W-:Y:S02]  /*ac60*/  ISETP.GE.AND P1, PT, R213, UR4, PT ;  /* 0x00000004d5007c0c */ /* 0x000fe4000bf26270 */
[----:B------:R-:W-:Y:S01]  /*ac70*/  @!P4 LEA.HI.X R13, R216, R20, R170, 0x2, P2 ;  /* 0x00000014d80dc211 */ /* 0x000fe200010f14aa */
[----:B------:R3:W-:Y:S01]  /*ac80*/  @!P3 ST.E.64 desc[UR50][R4.64], R42 ;  /* 0x0000002a0400b985 */ /* 0x0007e2000c101b32 */
[----:B------:R-:W-:-:S02]  /*ac90*/  ISETP.GE.AND P2, PT, R212, UR4, PT ;  /* 0x00000004d4007c0c */ /* 0x000fc4000bf46270 */
[-C--:B------:R-:W-:Y:S01]  /*aca0*/  @!P5 LEA R14, P6, R215, R3.reuse, 0x2 ;  /* 0x00000003d70ed211 */ /* 0x080fe200078c10ff */
[----:B------:R4:W-:Y:S01]  /*acb0*/  @!P4 ST.E.64 desc[UR50][R12.64], R46 ;  /* 0x0000002e0c00c985 */ /* 0x0009e2000c101b32 */
[----:B------:R-:W-:Y:S02]  /*acc0*/  ISETP.GE.AND P3, PT, R211, UR4, PT ;  /* 0x00000004d3007c0c */ /* 0x000fe4000bf66270 */
[----:B------:R-:W-:Y:S02]  /*acd0*/  @!P5 LEA.HI.X R15, R215, R20, R169, 0x2, P6 ;  /* 0x00000014d70fd211 */ /* 0x000fe400030f14a9 */
[-C--:B-1----:R-:W-:Y:S02]  /*ace0*/  @!P0 LEA R6, P6, R214, R3.reuse, 0x2 ;  /* 0x00000003d6068211 */ /* 0x082fe400078c10ff */
[----:B------:R-:W-:Y:S01]  /*acf0*/  ISETP.GE.AND P4, PT, R210, UR4, PT ;  /* 0x00000004d2007c0c */ /* 0x000fe2000bf86270 */
[----:B------:R1:W-:Y:S01]  /*ad00*/  @!P5 ST.E.64 desc[UR50][R14.64], R50 ;  /* 0x000000320e00d985 */ /* 0x0003e2000c101b32 */
[----:B--2---:R-:W-:-:S02]  /*ad10*/  @!P1 LEA R8, P5, R213, R3, 0x2 ;  /* 0x00000003d5089211 */ /* 0x004fc400078a10ff */
[-C--:B------:R-:W-:Y:S02]  /*ad20*/  @!P0 LEA.HI.X R7, R214, R20.reuse, R168, 0x2, P6 ;  /* 0x00000014d6078211 */ /* 0x080fe400030f14a8 */
[C---:B0-----:R-:W-:Y:S02]  /*ad30*/  @!P2 LEA R10, P6, R212.reuse, R3, 0x2 ;  /* 0x00000003d40aa211 */ /* 0x041fe400078c10ff */
[-C--:B------:R-:W-:Y:S01]  /*ad40*/  @!P1 LEA.HI.X R9, R213, R20.reuse, R167, 0x2, P5 ;  /* 0x00000014d5099211 */ /* 0x080fe200028f14a7 */
[----:B------:R0:W-:Y:S01]  /*ad50*/  @!P0 ST.E.64 desc[UR50][R6.64], R54 ;  /* 0x0000003606008985 */ /* 0x0001e2000c101b32 */
[----:B------:R-:W-:Y:S02]  /*ad60*/  ISETP.GE.AND P5, PT, R209, UR4, PT ;  /* 0x00000004d1007c0c */ /* 0x000fe4000bfa6270 */
[----:B------:R-:W-:Y:S01]  /*ad70*/  @!P2 LEA.HI.X R11, R212, R20, R166, 0x2, P6 ;  /* 0x00000014d40ba211 */ /* 0x000fe200030f14a6 */
[----:B------:R2:W-:Y:S01]  /*ad80*/  @!P1 ST.E.64 desc[UR50][R8.64], R58 ;  /* 0x0000003a08009985 */ /* 0x0005e2000c101b32 */
[----:B------:R-:W-:-:S02]  /*ad90*/  ISETP.GE.AND P0, PT, R208, UR4, PT ;  /* 0x00000004d0007c0c */ /* 0x000fc4000bf06270 */
[-C--:B---3--:R-:W-:Y:S01]  /*ada0*/  @!P3 LEA R4, P6, R211, R3.reuse, 0x2 ;  /* 0x00000003d304b211 */ /* 0x088fe200078c10ff */
[----:B------:R3:W-:Y:S01]  /*adb0*/  @!P2 ST.E.64 desc[UR50][R10.64], R62 ;  /* 0x0000003e0a00a985 */ /* 0x0007e2000c101b32 */
[CC--:B----4-:R-:W-:Y:S02]  /*adc0*/  @!P4 LEA R12, P2, R210.reuse, R3.reuse, 0x2 ;  /* 0x00000003d20cc211 */ /* 0x0d0fe400078410ff */
[----:B------:R-:W-:Y:S02]  /*add0*/  ISETP.GE.AND P1, PT, R207, UR4, PT ;  /* 0x00000004cf007c0c */ /* 0x000fe4000bf26270 */
[-C--:B------:R-:W-:Y:S02]  /*ade0*/  @!P3 LEA.HI.X R5, R211, R20.reuse, R165, 0x2, P6 ;  /* 0x00000014d305b211 */ /* 0x080fe400030f14a5 */
[----:B------:R-:W-:Y:S02]  /*adf0*/  @!P4 LEA.HI.X R13, R210, R20, R164, 0x2, P2 ;  /* 0x00000014d20dc211 */ /* 0x000fe400010f14a4 */
[----:B------:R-:W-:Y:S01]  /*ae00*/  ISETP.GE.AND P2, PT, R206, UR4, PT ;  /* 0x00000004ce007c0c */ /* 0x000fe2000bf46270 */
[----:B------:R-:W-:Y:S01]  /*ae10*/  @!P3 ST.E.64 desc[UR50][R4.64], R66 ;  /* 0x000000420400b985 */ /* 0x000fe2000c101b32 */
[----:B-1----:R-:W-:-:S03]  /*ae20*/  @!P5 LEA R14, P6, R209, R3, 0x2 ;  /* 0x00000003d10ed211 */ /* 0x002fc600078c10ff */
[----:B------:R1:W-:Y:S01]  /*ae30*/  @!P4 ST.E.64 desc[UR50][R12.64], R70 ;  /* 0x000000460c00c985 */ /* 0x0003e2000c101b32 */
[-C--:B------:R-:W-:Y:S02]  /*ae40*/  @!P5 LEA.HI.X R15, R209, R20.reuse, R163, 0x2, P6 ;  /* 0x00000014d10fd211 */ /* 0x080fe400030f14a3 */
[CC--:B0-----:R-:W-:Y:S02]  /*ae50*/  @!P0 LEA R6, P4, R208.reuse, R3.reuse, 0x2 ;  /* 0x00000003d0068211 */ /* 0x0c1fe400078810ff */
[-C--:B--2---:R-:W-:Y:S01]  /*ae60*/  @!P1 LEA R8, P3, R207, R3.reuse, 0x2 ;  /* 0x00000003cf089211 */ /* 0x084fe200078610ff */
[----:B------:R0:W-:Y:S01]  /*ae70*/  @!P5 ST.E.64 desc[UR50][R14.64], R74 ;  /* 0x0000004a0e00d985 */ /* 0x0001e2000c101b32 */
[----:B------:R-:W-:Y:S02]  /*ae80*/  @!P0 LEA.HI.X R7, R208, R20, R162, 0x2, P4 ;  /* 0x00000014d0078211 */ /* 0x000fe400020f14a2 */
[----:B------:R-:W-:Y:S02]  /*ae90*/  ISETP.GE.AND P4, PT, R204, UR4, PT ;  /* 0x00000004cc007c0c */ /* 0x000fe4000bf86270 */
[----:B------:R-:W-:Y:S01]  /*aea0*/  ISETP.GE.AND P5, PT, R205, UR4, PT ;  /* 0x00000004cd007c0c */ /* 0x000fe2000bfa6270 */
[----:B------:R2:W-:Y:S01]  /*aeb0*/  @!P0 ST.E.64 desc[UR50][R6.64], R78 ;  /* 0x0000004e06008985 */ /* 0x0005e2000c101b32 */
[----:B---3--:R-:W-:-:S02]  /*aec0*/  @!P2 LEA R10, P6, R206, R3, 0x2 ;  /* 0x00000003ce0aa211 */ /* 0x008fc400078c10ff */
[-C--:B------:R-:W-:Y:S02]  /*aed0*/  @!P1 LEA.HI.X R9, R207, R20.reuse, R161, 0x2, P3 ;  /* 0x00000014cf099211 */ /* 0x080fe400018f14a1 */
[----:B------:R-:W-:Y:S02]  /*aee0*/  ISETP.GE.AND P3, PT, R203, UR4, PT ;  /* 0x00000004cb007c0c */ /* 0x000fe4000bf66270 */
[----:B------:R-:W-:Y:S01]  /*aef0*/  @!P2 LEA.HI.X R11, R206, R20, R160, 0x2, P6 ;  /* 0x00000014ce0ba211 */ /* 0x000fe200030f14a0 */
[----:B------:R3:W-:Y:S01]  /*af00*/  @!P1 ST.E.64 desc[UR50][R8.64], R82 ;  /* 0x0000005208009985 */ /* 0x0007e2000c101b32 */
[----:B------:R-:W-:Y:S02]  /*af10*/  ISETP.GE.AND P1, PT, R201, UR4, PT ;  /* 0x00000004c9007c0c */ /* 0x000fe4000bf26270 */
[----:B-1----:R-:W-:Y:S01]  /*af20*/  @!P4 LEA R12, P0, R204, R3, 0x2 ;  /* 0x00000003cc0cc211 */ /* 0x002fe200078010ff */
[----:B------:R1:W-:Y:S01]  /*af30*/  @!P2 ST.E.64 desc[UR50][R10.64], R86 ;  /* 0x000000560a00a985 */ /* 0x0003e2000c101b32 */
[----:B------:R-:W-:-:S02]  /*af40*/  ISETP.GE.AND P2, PT, R202, UR4, PT ;  /* 0x00000004ca007c0c */ /* 0x000fc4000bf46270 */
[CC--:B------:R-:W-:Y:S02]  /*af50*/  @!P5 LEA R4, P6, R205.reuse, R3.reuse, 0x2 ;  /* 0x00000003cd04d211 */ /* 0x0c0fe400078c10ff */
[-C--:B------:R-:W-:Y:S02]  /*af60*/  @!P4 LEA.HI.X R13, R204, R20.reuse, R158, 0x2, P0 ;  /* 0x00000014cc0dc211 */ /* 0x080fe400000f149e */
[----:B------:R-:W-:Y:S02]  /*af70*/  @!P5 LEA.HI.X R5, R205, R20, R159, 0x2, P6 ;  /* 0x00000014cd05d211 */ /* 0x000fe400030f149f */
[----:B------:R-:W-:Y:S02]  /*af80*/  ISETP.GE.AND P0, PT, R200, UR4, PT ;  /* 0x00000004c8007c0c */ /* 0x000fe4000bf06270 */
[----:B0-----:R-:W-:Y:S01]  /*af90*/  @!P3 LEA R14, P6, R203, R3, 0x2 ;  /* 0x00000003cb0eb211 */ /* 0x001fe200078c10ff */
[----:B------:R0:W-:Y:S01]  /*afa0*/  @!P5 ST.E.64 desc[UR50][R4.64], R90 ;  /* 0x0000005a0400d985 */ /* 0x0001e2000c101b32 */
[----:B------:R-:W-:-:S02]  /*afb0*/  ISETP.GE.AND P5, PT, R199, UR4, PT ;  /* 0x00000004c7007c0c */ /* 0x000fc4000bfa6270 */
[-C--:B------:R-:W-:Y:S01]  /*afc0*/  @!P3 LEA.HI.X R15, R203, R20.reuse, R157, 0x2, P6 ;  /* 0x00000014cb0fb211 */ /* 0x080fe200030f149d */
[----:B------:R4:W-:Y:S01]  /*afd0*/  @!P4 ST.E.64 desc[UR50][R12.64], R94 ;  /* 0x0000005e0c00c985 */ /* 0x0009e2000c101b32 */
[-C--:B--2---:R-:W-:Y:S02]  /*afe0*/  @!P2 LEA R6, P6, R202, R3.reuse, 0x2 ;  /* 0x00000003ca06a211 */ /* 0x084fe400078c10ff */
[----:B------:R-:W-:Y:S01]  /*aff0*/  ISETP.GE.AND P4, PT, R198, UR4, PT ;  /* 0x00000004c6007c0c */ /* 0x000fe2000bf86270 */
[----:B------:R2:W-:Y:S01]  /*b000*/  @!P3 ST.E.64 desc[UR50][R14.64], R98 ;  /* 0x000000620e00b985 */ /* 0x0005e2000c101b32 */
[-C--:B---3--:R-:W-:Y:S02]  /*b010*/  @!P1 LEA R8, P3, R201, R3.reuse, 0x2 ;  /* 0x00000003c9089211 */ /* 0x088fe400078610ff */
[----:B------:R-:W-:Y:S02]  /*b020*/  @!P2 LEA.HI.X R7, R202, R20, R156, 0x2, P6 ;  /* 0x00000014ca07a211 */ /* 0x000fe400030f149c */
[----:B-1----:R-:W-:-:S02]  /*b030*/  @!P0 LEA R10, P6, R200, R3, 0x2 ;  /* 0x00000003c80a8211 */ /* 0x002fc400078c10ff */
[-C--:B------:R-:W-:Y:S01]  /*b040*/  @!P1 LEA.HI.X R9, R201, R20.reuse, R155, 0x2, P3 ;  /* 0x00000014c9099211 */ /* 0x080fe200018f149b */
[----:B------:R1:W-:Y:S01]  /*b050*/  @!P2 ST.E.64 desc[UR50][R6.64], R102 ;  /* 0x000000660600a985 */ /* 0x0003e2000c101b32 */
[----:B------:R-:W-:Y:S02]  /*b060*/  ISETP.GE.AND P3, PT, R197, UR4, PT ;  /* 0x00000004c5007c0c */ /* 0x000fe4000bf66270 */
[----:B------:R-:W-:Y:S01]  /*b070*/  @!P0 LEA.HI.X R11, R200, R20, R154, 0x2, P6 ;  /* 0x00000014c80b8211 */ /* 0x000fe200030f149a */
[----:B------:R3:W-:Y:S01]  /*b080*/  @!P1 ST.E.64 desc[UR50][R8.64], R106 ;  /* 0x0000006a08009985 */ /* 0x0007e2000c101b32 */
[-C--:B0-----:R-:W-:Y:S02]  /*b090*/  @!P5 LEA R4, P1, R199, R3.reuse, 0x2 ;  /* 0x00000003c704d211 */ /* 0x081fe400078210ff */
[----:B----4-:R-:W-:Y:S01]  /*b0a0*/  @!P4 LEA R12, P2, R198, R3, 0x2 ;  /* 0x00000003c60cc211 */ /* 0x010fe200078410ff */
[----:B------:R-:W-:Y:S01]  /*b0b0*/  @!P0 ST.E.64 desc[UR50][R10.64], R110 ;  /* 0x0000006e0a008985 */ /* 0x000fe2000c101b32 */
[----:B------:R-:W-:-:S02]  /*b0c0*/  ISETP.GE.AND P0, PT, R196, UR4, PT ;  /* 0x00000004c4007c0c */ /* 0x000fc4000bf06270 */
[-C--:B------:R-:W-:Y:S02]  /*b0d0*/  @!P5 LEA.HI.X R5, R199, R20.reuse, R153, 0x2, P1 ;  /* 0x00000014c705d211 */ /* 0x080fe400008f1499 */
[----:B------:R-:W-:Y:S02]  /*b0e0*/  ISETP.GE.AND P1, PT, R195, UR4, PT ;  /* 0x00000004c3007c0c */ /* 0x000fe4000bf26270 */
[C---:B--2---:R-:W-:Y:S01]  /*b0f0*/  @!P3 LEA R14, P6, R197.reuse, R3, 0x2 ;  /* 0x00000003c50eb211 */ /* 0x044fe200078c10ff */
[----:B------:R0:W-:Y:S01]  /*b100*/  @!P5 ST.E.64 desc[UR50][R4.64], R114 ;  /* 0x000000720400d985 */ /* 0x0001e2000c101b32 */
[-C--:B------:R-:W-:Y:S02]  /*b110*/  @!P4 LEA.HI.X R13, R198, R20.reuse, R152, 0x2, P2 ;  /* 0x00000014c60dc211 */ /* 0x080fe400010f1498 */
[----:B------:R-:W-:Y:S02]  /*b120*/  @!P3 LEA.HI.X R15, R197, R20, R21, 0x2, P6 ;  /* 0x00000014c50fb211 */ /* 0x000fe400030f1415 */
[----:B------:R-:W-:Y:S01]  /*b130*/  ISETP.GE.AND P2, PT, R192, UR4, PT ;  /* 0x00000004c0007c0c */ /* 0x000fe2000bf46270 */
[----:B------:R2:W-:Y:S01]  /*b140*/  @!P4 ST.E.64 desc[UR50][R12.64], R118 ;  /* 0x000000760c00c985 */ /* 0x0005e2000c101b32 */
[----:B------:R-:W-:-:S02]  /*b150*/  ISETP.GE.AND P4, PT, R194, UR4, PT ;  /* 0x00000004c2007c0c */ /* 0x000fc4000bf86270 */
[CC--:B-1----:R-:W-:Y:S01]  /*b160*/  @!P0 LEA R6, P5, R196.reuse, R3.reuse, 0x2 ;  /* 0x00000003c4068211 */ /* 0x0c2fe200078a10ff */
[----:B------:R1:W-:Y:S01]  /*b170*/  @!P3 ST.E.64 desc[UR50][R14.64], R122 ;  /* 0x0000007a0e00b985 */ /* 0x0003e2000c101b32 */
[----:B------:R-:W-:Y:S02]  /*b180*/  ISETP.GE.AND P3, PT, R193, UR4, PT ;  /* 0x00000004c1007c0c */ /* 0x000fe4000bf66270 */
[----:B------:R-:W-:Y:S02]  /*b190*/  @!P0 LEA.HI.X R7, R196, R20, R229, 0x2, P5 ;  /* 0x00000014c4078211 */ /* 0x000fe400028f14e5 */
[----:B------:R-:W-:Y:S02]  /*b1a0*/  ISETP.GE.AND P5, PT, R187, UR4, PT ;  /* 0x00000004bb007c0c */ /* 0x000fe4000bfa6270 */
[-C--:B---3--:R-:W-:Y:S01]  /*b1b0*/  @!P1 LEA R8, P6, R195, R3.reuse, 0x2 ;  /* 0x00000003c3089211 */ /* 0x088fe200078c10ff */
[----:B------:R3:W-:Y:S02]  /*b1c0*/  @!P0 ST.E.64 desc[UR50][R6.64], R126 ;  /* 0x0000007e06008985 */ /* 0x0007e4000c101b32 */
[----:B0-----:R-:W-:-:S02]  /*b1d0*/  @!P4 LEA R4, P0, R194, R3, 0x2 ;  /* 0x00000003c204c211 */ /* 0x001fc400078010ff */
[-C--:B------:R-:W-:Y:S02]  /*b1e0*/  @!P1 LEA.HI.X R9, R195, R20.reuse, R228, 0x2, P6 ;  /* 0x00000014c3099211 */ /* 0x080fe400030f14e4 */
[-C--:B------:R-:W-:Y:S02]  /*b1f0*/  @!P3 LEA R10, P6, R193, R3.reuse, 0x2 ;  /* 0x00000003c10ab211 */ /* 0x080fe400078c10ff */
[-C--:B------:R-:W-:Y:S01]  /*b200*/  @!P4 LEA.HI.X R5, R194, R20.reuse, R227, 0x2, P0 ;  /* 0x00000014c205c211 */ /* 0x080fe200000f14e3 */
[----:B------:R3:W-:Y:S01]  /*b210*/  @!P1 ST.E.64 desc[UR50][R8.64], R130 ;  /* 0x0000008208009985 */ /* 0x0007e2000c101b32 */
[-C--:B--2---:R-:W-:Y:S02]  /*b220*/  @!P2 LEA R12, P1, R192, R3.reuse, 0x2 ;  /* 0x00000003c00ca211 */ /* 0x084fe400078210ff */
[----:B-1----:R-:W-:Y:S01]  /*b230*/  @!P5 LEA R14, P0, R187, R3, 0x2 ;  /* 0x00000003bb0ed211 */ /* 0x002fe200078010ff */
[----:B------:R3:W-:Y:S01]  /*b240*/  @!P4 ST.E.64 desc[UR50][R4.64], R134 ;  /* 0x000000860400c985 */ /* 0x0007e2000c101b32 */
[----:B------:R-:W-:-:S02]  /*b250*/  @!P3 LEA.HI.X R11, R193, R20, R226, 0x2, P6 ;  /* 0x00000014c10bb211 */ /* 0x000fc400030f14e2 */
[-C--:B------:R-:W-:Y:S02]  /*b260*/  @!P2 LEA.HI.X R13, R192, R20.reuse, R225, 0x2, P1 ;  /* 0x00000014c00da211 */ /* 0x080fe400008f14e1 */
[----:B------:R-:W-:Y:S01]  /*b270*/  @!P5 LEA.HI.X R15, R187, R20, R224, 0x2, P0 ;  /* 0x00000014bb0fd211 */ /* 0x000fe200000f14e0 */
[----:B------:R3:W-:Y:S01]  /*b280*/  @!P3 ST.E.64 desc[UR50][R10.64], R138 ;  /* 0x0000008a0a00b985 */ /* 0x0007e2000c101b32 */
[----:B------:R-:W-:-:S03]  /*b290*/  ISETP.GE.AND P0, PT, R186, UR4, PT ;  /* 0x00000004ba007c0c */ /* 0x000fc6000bf06270 */
[----:B------:R3:W-:Y:S04]  /*b2a0*/  @!P2 ST.E.64 desc[UR50][R12.64], R142 ;  /* 0x0000008e0c00a985 */ /* 0x0007e8000c101b32 */
[----:B------:R3:W-:Y:S06]  /*b2b0*/  @!P5 ST.E.64 desc[UR50][R14.64], R146 ;  /* 0x000000920e00d985 */ /* 0x0007ec000c101b32 */
[----:B------:R-:W-:Y:S05]  /*b2c0*/  @P0 BRA `(.L_x_3598) ;  /* 0x0000001000200947 */ /* 0x000fea0003800000 */
[----:B---3--:R-:W-:-:S04]  /*b2d0*/  LEA R4, P0, R186, R3, 0x2 ;  /* 0x00000003ba047211 */ /* 0x008fc800078010ff */
[----:B------:R-:W-:-:S05]  /*b2e0*/  LEA.HI.X R5, R186, R20, R223, 0x2, P0 ;  /* 0x00000014ba057211 */ /* 0x000fca00000f14df */
[----:B------:R0:W-:Y:S01]  /*b2f0*/  ST.E.64 desc[UR50][R4.64], R150 ;  /* 0x0000009604007985 */ /* 0x0001e2000c101b32 */
[----:B------:R-:W-:Y:S05]  /*b300*/  BRA `(.L_x_3598) ;  /* 0x0000001000107947 */ /* 0x000fea0003800000 */
.L_x_3592:
[----:B------:R-:W-:Y:S02]  /*b310*/  ULDC.64 UR8, c[0x0][0xc00] ;  /* 0x0003000000087ab9 */ /* 0x000fe40000000a00 */
[----:B------:R-:W-:-:S04]  /*b320*/  UISETP.NE.U32.AND UP0, UPT, UR8, URZ, UPT ;  /* 0x0000003f0800728c */ /* 0x000fc8000bf05070 */
        /* <DEDUP_REMOVED lines=9> */
[----:B------:R-:W-:Y:S01]  /*b3c0*/  UISETP.NE.AND.EX UP1, UPT, UR9, URZ, UPT, UP1 ;  /* 0x0000003f0900728c */ /* 0x000fe2000bf25310 */
[----:B------:R-:W-:Y:S02]  /*b3d0*/  ULDC UR4, c[0x0][0xa88] ;  /* 0x0002a20000047ab9 */ /* 0x000fe40000000800 */
[----:B------:R-:W-:-:S03]  /*b3e0*/  IMAD.U32 R0, RZ, RZ, UR4 ;  /* 0x00000004ff007e24 */ /* 0x000fc6000f8e00ff */
[----:B------:R-:W-:-:S05]  /*b3f0*/  PLOP3.LUT P2, PT, PT, PT, UP1, 0x80, 0x0 ;  /* 0x000000000000781c */ /* 0x000fca0003f4f018 */
[----:B------:R-:W-:-:S04]  /*b400*/  @UP1 ULEA UR8, UP2, UR40, UR8, 0x2 ;  /* 0x0000000828081291 */ /* 0x000fc8000f84103f */
[----:B------:R-:W-:Y:S02]  /*b410*/  @UP1 ULEA.HI.X UR9, UR40, UR9, UR41, 0x2, UP2 ;  /* 0x0000000928091291 */ /* 0x000fe400090f1429 */
[----:B------:R-:W-:-:S04]  /*b420*/  IMAD.U32 R6, RZ, RZ, UR8 ;  /* 0x00000008ff067e24 */ /* 0x000fc8000f8e00ff */
[----:B------:R-:W-:-:S05]  /*b430*/  IMAD.U32 R7, RZ, RZ, UR9 ;  /* 0x00000009ff077e24 */ /* 0x000fca000f8e00ff */
[----:B------:R1:W5:Y:S01]  /*b440*/  @P2 LDG.E R0, desc[UR50][R6.64] ;  /* 0x0000003206002981 */ /* 0x000362000c1e1900 */
[----:B------:R-:W-:Y:S01]  /*b450*/  UMOV UR4, URZ ;  /* 0x0000003f00047c82 */ /* 0x000fe20008000000 */
[----:B------:R-:W-:Y:S01]  /*b460*/  UISETP.NE.AND UP1, UPT, UR45, URZ, UPT ;  /* 0x0000003f2d00728c */ /* 0x000fe2000bf25270 */
[----:B------:R-:W3:Y:S10]  /*b470*/  S2R R3, SR_TID.X ;  /* 0x0000000000037919 */ /* 0x000ef40000002100 */
[----:B------:R-:W-:Y:S01]  /*b480*/  @!UP1 ULDC UR45, c[0x0][0xad4] ;  /* 0x0002b500002d9ab9 */ /* 0x000fe20000000800 */
[----:B--2---:R-:W-:Y:S01]  /*b490*/  @P1 R2UR UR4, R8 ;  /* 0x00000000080412ca */ /* 0x004fe200000e0000 */
[----:B---3--:R-:W-:-:S05]  /*b4a0*/  VIADD R8, R3, 0xffffff80 ;  /* 0xffffff8003087836 */ /* 0x008fca0000000000 */
[----:B------:R-:W-:-:S07]  /*b4b0*/  ISETP.GT.AND P0, PT, R8, 0x3f, PT ;  /* 0x0000003f0800780c */ /* 0x000fce0003f04270 */
[----:B------:R-:W-:Y:S01]  /*b4c0*/  USHF.R.S32.HI UR19, URZ, 0x1f, UR4 ;  /* 0x0000001f3f137899 */ /* 0x000fe20008011404 */
[----:B-1----:R-:W-:Y:S11]  /*b4d0*/  @P2 BRA `(.L_x_3601) ;  /* 0x0000000000102947 */ /* 0x002ff60003800000 */
[----:B------:R-:W-:Y:S05]  /*b4e0*/  @!P1 BRA `(.L_x_3601) ;  /* 0x00000000000c9947 */ /* 0x000fea0003800000 */
[----:B------:R-:W2:Y:S04]  /*b4f0*/  LDG.E R3, desc[UR50][R4.64] ;  /* 0x0000003204037981 */ /* 0x000ea8000c1e1900 */
[----:B-----5:R-:W2:Y:S02]  /*b500*/  LDG.E R0, desc[UR50][R4.64+0x4] ;  /* 0x0000043204007981 */ /* 0x020ea4000c1e1900 */
[----:B--2---:R-:W-:-:S07]  /*b510*/  IMAD.IADD R0, R0, 0x1, -R3 ;  /* 0x0000000100007824 */ /* 0x004fce00078e0a03 */
.L_x_3601:
[----:B------:R-:W-:Y:S01]  /*b520*/  USEL UR40, UR40, URZ, !UP0 ;  /* 0x0000003f28287287 */ /* 0x000fe2000c000000 */
[----:B------:R-:W-:Y:S01]  /*b530*/  BSSY B1, `(.L_x_3602) ;  /* 0x0000039000017945 */ /* 0x000fe20003800000 */
[----:B------:R-:W-:-:S03]  /*b540*/  USEL UR41, UR41, URZ, !UP0 ;  /* 0x0000003f29297287 */ /* 0x000fc6000c000000 */
[----:B------:R-:W-:Y:S09]  /*b550*/  @P0 BRA `(.L_x_3603) ;  /* 0x0000000000d80947 */ /* 0x000ff20003800000 */
[----:B------:R-:W1:Y:S01]  /*b560*/  S2R R3, SR_TID.X ;  /* 0x0000000000037919 */ /* 0x000e620000002100 */
[----:B------:R-:W2:Y:S01]  /*b570*/  LDC R9, c[0x0][0xbe8] ;  /* 0x0002fa00ff097b82 */ /* 0x000ea20000000800 */
[----:B------:R-:W-:-:S04]  /*b580*/  IMAD.U32 R4, RZ, RZ, UR43 ;  /* 0x0000002bff047e24 */ /* 0x000fc8000f8e00ff */
[----:B-1----:R-:W-:Y:S02]  /*b590*/  IMAD R3, R4, 0x40, R3 ;  /* 0x0000004004037824 */ /* 0x002fe400078e0203 */
[----:B--2--5:R-:W-:Y:S02]  /*b5a0*/  IMAD R4, R0, R9, RZ ;  /* 0x0000000900047224 */ /* 0x024fe400078e02ff */
[----:B------:R-:W-:-:S05]  /*b5b0*/  VIADD R6, R3, 0xffffff80 ;  /* 0xffffff8003067836 */ /* 0x000fca0000000000 */
[----:B------:R-:W-:-:S13]  /*b5c0*/  ISETP.GE.AND P0, PT, R6, R4, PT ;  /* 0x000000040600720c */ /* 0x000fda0003f06270 */
[----:B------:R-:W-:Y:S05]  /*b5d0*/  @P0 BRA `(.L_x_3603) ;  /* 0x0000000000b80947 */ /* 0x000fea0003800000 */
[----:B------:R-:W-:Y:S01]  /*b5e0*/  ISETP.NE.AND P0, PT, R9, 0x1, PT ;  /* 0x000000010900780c */ /* 0x000fe20003f05270 */
[----:B------:R-:W-:Y:S01]  /*b5f0*/  UISETP.GT.AND UP0, UPT, UR45, 0x1, UPT ;  /* 0x000000012d00788c */ /* 0x000fe2000bf04270 */
[----:B------:R-:W-:-:S03]  /*b600*/  UMOV UR17, 0x9b8 ;  /* 0x000009b800117882 */ /* 0x000fc60000000000 */
[----:B------:R-:W-:Y:S02]  /*b610*/  USEL UR17, UR17, 0x978, UP0 ;  /* 0x0000097811117887 */ /* 0x000fe40008000000 */
[----:B------:R-:W-:-:S06]  /*b620*/  USEL UR16, UR44, URZ, UP0 ;  /* 0x0000003f2c107287 */ /* 0x000fcc0008000000 */
[----:B------:R-:W1:Y:S04]  /*b630*/  @P0 LDC R3, c[0x0][0xbec] ;  /* 0x0002fb00ff030b82 */ /* 0x000e680000000800 */
[----:B------:R-:W-:Y:S01]  /*b640*/  ULDC.64 UR8, c[0x0][UR17+0x218] ;  /* 0x0000860011087abb */ /* 0x000fe20008000a00 */
[----:B------:R-:W-:Y:S01]  /*b650*/  ULDC.64 UR12, c[0x0][UR17+0x220] ;  /* 0x00008800110c7abb */ /* 0x000fe20008000a00 */
[----:B------:R-:W-:Y:S01]  /*b660*/  ULDC.64 UR14, c[0x0][UR17+0x228] ;  /* 0x00008a00110e7abb */ /* 0x000fe20008000a00 */
[----:B------:R-:W-:Y:S01]  /*b670*/  UIMAD.WIDE.U32 UR10, UR8, UR42, URZ ;  /* 0x0000002a080a72a5 */ /* 0x000fe2000f8e003f */
[----:B------:R-:W2:Y:S01]  /*b680*/  @P0 LDC R5, c[0x0][0xbf0] ;  /* 0x0002fc00ff050b82 */ /* 0x000ea20000000800 */
[----:B------:R-:W-:Y:S02]  /*b690*/  UIMAD UR18, UR9, UR42, URZ ;  /* 0x0000002a091272a4 */ /* 0x000fe4000f8e023f */
[----:B------:R-:W-:-:S02]  /*b6a0*/  UIMAD UR13, UR13, UR40, URZ ;  /* 0x000000280d0d72a4 */ /* 0x000fc4000f8e023f */
[----:B------:R-:W-:Y:S02]  /*b6b0*/  UIMAD.WIDE.U32 UR20, UR14, UR16, URZ ;  /* 0x000000100e1472a5 */ /* 0x000fe4000f8e003f */
[----:B------:R-:W-:Y:S02]  /*b6c0*/  UIMAD.WIDE.U32 UR8, UR12, UR40, URZ ;  /* 0x000000280c0872a5 */ /* 0x000fe4000f8e003f */
[----:B------:R-:W-:Y:S02]  /*b6d0*/  UIMAD UR14, UR15, UR16, URZ ;  /* 0x000000100f0e72a4 */ /* 0x000fe4000f8e023f */
[----:B------:R-:W-:Y:S02]  /*b6e0*/  UIMAD UR13, UR12, UR41, UR13 ;  /* 0x000000290c0d72a4 */ /* 0x000fe4000f8e020d */
[----:B------:R-:W-:Y:S02]  /*b6f0*/  UIADD3 UR10, UP1, UP2, UR8, UR10, UR4 ;  /* 0x0000000a080a7290 */ /* 0x000fe4000fa3e004 */
[----:B------:R-:W-:Y:S01]  /*b700*/  UIADD3 UR14, UR21, UR14, URZ ;  /* 0x0000000e150e7290 */ /* 0x000fe2000fffe03f */
[----:B-1----:R-:W-:Y:S01]  /*b710*/  @P0 IMAD.HI.U32 R4, R6, R3, RZ ;  /* 0x0000000306040227 */ /* 0x002fe200078e00ff */
[----:B------:R-:W-:-:S02]  /*b720*/  UIADD3 UR18, UR11, UR18, URZ ;  /* 0x000000120b127290 */ /* 0x000fc4000fffe03f */
[----:B------:R-:W-:Y:S01]  /*b730*/  UIADD3 UR13, UR9, UR13, URZ ;  /* 0x0000000d090d7290 */ /* 0x000fe2000fffe03f */
[----:B------:R-:W-:Y:S02]  /*b740*/  IMAD.MOV.U32 R3, RZ, RZ, R6 ;  /* 0x000000ffff037224 */ /* 0x000fe400078e0006 */
[----:B------:R-:W-:Y:S01]  /*b750*/  IMAD.U32 R10, RZ, RZ, UR14 ;  /* 0x0000000eff0a7e24 */ /* 0x000fe2000f8e00ff */
[----:B------:R-:W-:Y:S01]  /*b760*/  ULDC.64 UR8, c[0x0][UR17+0x210] ;  /* 0x0000840011087abb */ /* 0x000fe20008000a00 */
[----:B--2---:R-:W-:Y:S01]  /*b770*/  @P0 SHF.R.U32.HI R3, RZ, R5, R4 ;  /* 0x00000005ff030219 */ /* 0x004fe20000011604 */
[----:B------:R-:W-:Y:S02]  /*b780*/  IMAD.U32 R4, RZ, RZ, UR20 ;  /* 0x00000014ff047e24 */ /* 0x000fe4000f8e00ff */
[----:B------:R-:W-:Y:S01]  /*b790*/  IMAD.U32 R5, RZ, RZ, UR21 ;  /* 0x00000015ff057e24 */ /* 0x000fe2000f8e00ff */
[--C-:B------:R-:W-:Y:S01]  /*b7a0*/  SHF.R.S32.HI R5, RZ, 0x1f, R3.reuse ;  /* 0x0000001fff057819 */ /* 0x100fe20000011403 */
[----:B------:R-:W-:Y:S01]  /*b7b0*/  IMAD.MOV R7, RZ, RZ, -R3 ;  /* 0x000000ffff077224 */ /* 0x000fe200078e0a03 */
[----:B------:R-:W-:Y:S01]  /*b7c0*/  IADD3 R4, P0, P1, R3, UR10, R4 ;  /* 0x0000000a03047c10 */ /* 0x000fe2000f91e004 */
[----:B------:R-:W-:-:S02]  /*b7d0*/  UIADD3.X UR10, UR13, UR18, UR19, UP1, UP2 ;  /* 0x000000120d0a7290 */ /* 0x000fc40008fe4413 */
[----:B------:R-:W-:-:S04]  /*b7e0*/  IMAD R7, R9, R7, R6 ;  /* 0x0000000709077224 */ /* 0x000fc800078e0206 */
[----:B------:R-:W-:Y:S01]  /*b7f0*/  IADD3.X R5, R5, UR10, R10, P0, P1 ;  /* 0x0000000a05057c10 */ /* 0x000fe200087e240a */
[C---:B------:R-:W-:Y:S01]  /*b800*/  IMAD R6, R7.reuse, UR9, RZ ;  /* 0x0000000907067c24 */ /* 0x040fe2000f8e02ff */
[----:B------:R-:W-:Y:S01]  /*b810*/  SHF.R.S32.HI R3, RZ, 0x1f, R7 ;  /* 0x0000001fff037819 */ /* 0x000fe20000011407 */
[----:B------:R-:W-:Y:S01]  /*b820*/  ULDC.64 UR10, c[0x0][0xba8] ;  /* 0x0002ea00000a7ab9 */ /* 0x000fe20000000a00 */
[----:B------:R-:W-:Y:S01]  /*b830*/  @!UP0 ULDC UR10, c[0x0][0xb50] ;  /* 0x0002d400000a8ab9 */ /* 0x000fe20000000800 */
[----:B------:R-:W-:Y:S01]  /*b840*/  IMAD.WIDE.U32 R4, R7, UR8, R4 ;  /* 0x0000000807047c25 */ /* 0x000fe2000f8e0004 */
[----:B------:R-:W-:-:S03]  /*b850*/  @!UP0 ULDC UR11, c[0x0][0xb54] ;  /* 0x0002d500000b8ab9 */ /* 0x000fc60000000800 */
[----:B------:R-:W-:Y:S01]  /*b860*/  IMAD R3, R3, UR8, R6 ;  /* 0x0000000803037c24 */ /* 0x000fe2000f8e0206 */
[----:B------:R-:W-:-:S03]  /*b870*/  LEA R6, P0, R4, UR10, 0x2 ;  /* 0x0000000a04067c11 */ /* 0x000fc6000f8010ff */
[----:B------:R-:W-:-:S05]  /*b880*/  IMAD.IADD R3, R5, 0x1, R3 ;  /* 0x0000000105037824 */ /* 0x000fca00078e0203 */
[----:B------:R-:W-:Y:S01]  /*b890*/  LEA.HI.X R7, R4, UR11, R3, 0x2, P0 ;  /* 0x0000000b04077c11 */ /* 0x000fe200080f1403 */
[----:B------:R-:W-:-:S05]  /*b8a0*/  IMAD.MOV.U32 R3, RZ, RZ, -0x800000 ;  /* 0xff800000ff037424 */ /* 0x000fca00078e00ff */
[----:B------:R1:W-:Y:S02]  /*b8b0*/  STG.E desc[UR50][R6.64], R3 ;  /* 0x0000000306007986 */ /* 0x0003e4000c101932 */
.L_x_3603:
[----:B------:R-:W-:Y:S05]  /*b8c0*/  BSYNC B1 ;  /* 0x0000000000017941 */ /* 0x000fea0003800000 */
.L_x_3602:
[----:B------:R-:W-:-:S06]  /*b8d0*/  UISETP.GT.AND UP0, UPT, UR45, 0x1, UPT ;  /* 0x000000012d00788c */ /* 0x000fcc000bf04270 */
[----:B------:R-:W-:-:S13]  /*b8e0*/  PLOP3.LUT P0, PT, PT, PT, UP0, 0x80, 0x0 ;  /* 0x000000000000781c */ /* 0x000fda0003f0f008 */
[----:B------:R-:W-:Y:S05]  /*b8f0*/  @P0 BRA `(.L_x_3598) ;  /* 0x0000000800940947 */ /* 0x000fea0003800000 */
[----:B------:R-:W2:Y:S01]  /*b900*/  LDC R11, c[0x0][0xbe8] ;  /* 0x0002fa00ff0b7b82 */ /* 0x000ea20000000800 */
[----:B-1----:R-:W-:Y:S01]  /*b910*/  SHF.R.S32.HI R3, RZ, 0x1f, R8 ;  /* 0x0000001fff037819 */ /* 0x002fe20000011408 */
[----:B------:R-:W-:Y:S01]  /*b920*/  ULDC.64 UR12, c[0x0][0xaa0] ;  /* 0x0002a800000c7ab9 */ /* 0x000fe20000000a00 */
[----:B------:R-:W-:Y:S01]  /*b930*/  IMAD.U32 R6, RZ, RZ, UR43 ;  /* 0x0000002bff067e24 */ /* 0x000fe2000f8e00ff */
[----:B------:R-:W-:Y:S01]  /*b940*/  UIMAD UR10, UR19, UR12, URZ ;  /* 0x0000000c130a72a4 */ /* 0x000fe2000f8e023f */
[----:B------:R-:W-:Y:S01]  /*b950*/  LEA.HI R3, R3, R8, RZ, 0x3 ;  /* 0x0000000803037211 */ /* 0x000fe200078f18ff */
[----:B------:R-:W-:Y:S01]  /*b960*/  UIMAD.WIDE.U32 UR8, UR4, UR12, URZ ;  /* 0x0000000c040872a5 */ /* 0x000fe2000f8e003f */
[----:B------:R-:W-:Y:S01]  /*b970*/  VIADD R33, R2, 0xc0 ;  /* 0x000000c002217836 */ /* 0x000fe20000000000 */
[----:B------:R-:W-:Y:S01]  /*b980*/  UIMAD UR10, UR4, UR13, UR10 ;  /* 0x0000000d040a72a4 */ /* 0x000fe2000f8e020a */
[----:B------:R-:W-:Y:S01]  /*b990*/  LOP3.LUT R5, R3, 0xfffffff8, RZ, 0xc0, !PT ;  /* 0xfffffff803057812 */ /* 0x000fe200078ec0ff */
[----:B------:R-:W-:Y:S01]  /*b9a0*/  ULDC UR12, c[0x0][0xac8] ;  /* 0x0002b200000c7ab9 */ /* 0x000fe20000000800 */
[----:B------:R-:W-:Y:S01]  /*b9b0*/  SHF.R.S32.HI R13, RZ, 0x3, R3 ;  /* 0x00000003ff0d7819 */ /* 0x000fe20000011403 */
[----:B------:R-:W-:Y:S01]  /*b9c0*/  UIADD3 UR9, UR9, UR10, URZ ;  /* 0x0000000a09097290 */ /* 0x000fe2000fffe03f */
[----:B------:R-:W-:Y:S01]  /*b9d0*/  ISETP.GE.AND P1, PT, R185, UR12, PT ;  /* 0x0000000cb9007c0c */ /* 0x000fe2000bf26270 */
[----:B------:R-:W-:Y:S01]  /*b9e0*/  IMAD.IADD R8, R8, 0x1, -R5 ;  /* 0x0000000108087824 */ /* 0x000fe200078e0a05 */
[----:B------:R-:W-:Y:S01]  /*b9f0*/  ULDC.64 UR10, c[0x0][0xae8] ;  /* 0x0002ba00000a7ab9 */ /* 0x000fe20000000a00 */
[----:B------:R-:W-:Y:S01]  /*ba00*/  ISETP.GE.AND P2, PT, R2, UR12, PT ;  /* 0x0000000c02007c0c */ /* 0x000fe2000bf46270 */
[----:B------:R-:W-:Y:S01]  /*ba10*/  UIMAD.WIDE.U32 UR8, UR42, UR10, UR8 ;  /* 0x0000000a2a0872a5 */ /* 0x000fe2000f8e0008 */
[----:B------:R-:W-:Y:S01]  /*ba20*/  IMAD R3, R8, 0x20, R13 ;  /* 0x0000002008037824 */ /* 0x000fe200078e020d */
[----:B------:R-:W-:Y:S01]  /*ba30*/  BSSY B1, `(.L_x_3604) ;  /* 0x000006d000017945 */ /* 0x000fe20003800000 */
[----:B------:R-:W-:Y:S01]  /*ba40*/  VIADD R27, R2, 0x100 ;  /* 0x00000100021b7836 */ /* 0x000fe20000000000 */
[----:B------:R-:W-:Y:S01]  /*ba50*/  UIMAD UR9, UR42, UR11, UR9 ;  /* 0x0000000b2a0972a4 */ /* 0x000fe2000f8e0209 */
[----:B------:R-:W-:Y:S01]  /*ba60*/  IMAD R9, R6, 0x40, R3 ;  /* 0x0000004006097824 */ /* 0x000fe200078e0203 */
[----:B------:R-:W-:Y:S01]  /*ba70*/  SEL R3, RZ, 0xffffffff, P1 ;  /* 0xffffffffff037807 */ /* 0x000fe20000800000 */
[----:B------:R-:W-:Y:S01]  /*ba80*/  ULDC.64 UR10, c[0x0][0xaf0] ;  /* 0x0002bc00000a7ab9 */ /* 0x000fe20000000a00 */
[----:B--2---:R-:W-:Y:S01]  /*ba90*/  ISETP.NE.AND P0, PT, R11, 0x1, PT ;  /* 0x000000010b00780c */ /* 0x004fe20003f05270 */
[----:B------:R-:W-:Y:S01]  /*baa0*/  UIMAD UR41, UR41, UR10, URZ ;  /* 0x0000000a292972a4 */ /* 0x000fe2000f8e023f */
[----:B------:R-:W-:Y:S01]  /*bab0*/  ISETP.GE.AND P1, PT, R184, UR12, PT ;  /* 0x0000000cb8007c0c */ /* 0x000fe2000bf26270 */
[----:B------:R-:W-:Y:S01]  /*bac0*/  IMAD.SHL.U32 R15, R3, 0x2, RZ ;  /* 0x00000002030f7824 */ /* 0x000fe200078e00ff */
[----:B------:R-:W-:Y:S01]  /*bad0*/  SEL R6, RZ, 0x1, P2 ;  /* 0x00000001ff067807 */ /* 0x000fe20001000000 */
[----:B------:R-:W-:Y:S01]  /*bae0*/  UIMAD UR4, UR40, UR11, UR41 ;  /* 0x0000000b280472a4 */ /* 0x000fe2000f8e0229 */
[----:B------:R-:W-:Y:S01]  /*baf0*/  SEL R7, RZ, 0xffffffff, P1 ;  /* 0xffffffffff077807 */ /* 0x000fe20000800000 */
[----:B------:R-:W-:Y:S01]  /*bb00*/  UIMAD.WIDE.U32 UR40, UR40, UR10, UR8 ;  /* 0x0000000a282872a5 */ /* 0x000fe2000f8e0008 */
[----:B------:R-:W-:Y:S01]  /*bb10*/  IMAD.MOV.U32 R3, RZ, RZ, R9 ;  /* 0x000000ffff037224 */ /* 0x000fe200078e0009 */
[----:B------:R-:W-:Y:S01]  /*bb20*/  LOP3.LUT R6, R15, 0x2, R6, 0xe2, !PT ;  /* 0x000000020f067812 */ /* 0x000fe200078ee206 */
[----:B------:R-:W-:Y:S01]  /*bb30*/  ULDC.64 UR8, c[0x0][0xae0] ;  /* 0x0002b80000087ab9 */ /* 0x000fe20000000a00 */
[----:B------:R-:W-:Y:S01]  /*bb40*/  IMAD.SHL.U32 R7, R7, 0x4, RZ ;  /* 0x0000000407077824 */ /* 0x000fe200078e00ff */
[----:B------:R-:W-:Y:S01]  /*bb50*/  UIADD3 UR4, UR41, UR4, URZ ;  /* 0x0000000429047290 */ /* 0x000fe2000fffe03f */
[----:B------:R-:W1:Y:S01]  /*bb60*/  @P0 LDC R4, c[0x0][0xbec] ;  /* 0x0002fb00ff040b82 */ /* 0x000e620000000800 */
[C---:B------:R-:W-:Y:S01]  /*bb70*/  VIADD R37, R2.reuse, 0x140 ;  /* 0x0000014002257836 */ /* 0x040fe20000000000 */
[----:B------:R-:W-:Y:S01]  /*bb80*/  SHF.R.S32.HI R35, RZ, 0x1f, R184 ;  /* 0x0000001fff237819 */ /* 0x000fe200000114b8 */
[----:B------:R-:W-:Y:S01]  /*bb90*/  VIADD R29, R2, 0x180 ;  /* 0x00000180021d7836 */ /* 0x000fe20000000000 */
[----:B------:R-:W-:Y:S01]  /*bba0*/  LOP3.LUT R10, R7, 0x4, R6, 0xe2, !PT ;  /* 0x00000004070a7812 */ /* 0x000fe200078ee206 */
[----:B------:R-:W-:Y:S01]  /*bbb0*/  IMAD.U32 R26, RZ, RZ, UR43 ;  /* 0x0000002bff1a7e24 */ /* 0x000fe2000f8e00ff */
[----:B------:R-:W-:Y:S01]  /*bbc0*/  SHF.R.S32.HI R28, RZ, 0x1f, R27 ;  /* 0x0000001fff1c7819 */ /* 0x000fe2000001141b */
[----:B-----5:R-:W-:Y:S01]  /*bbd0*/  IMAD R25, R0, R11, RZ ;  /* 0x0000000b00197224 */ /* 0x020fe200078e02ff */
[----:B------:R-:W2:Y:S01]  /*bbe0*/  @P0 LDC R5, c[0x0][0xbf0] ;  /* 0x0002fc00ff050b82 */ /* 0x000ea20000000800 */
[----:B------:R-:W-:Y:S01]  /*bbf0*/  IMAD R26, R26, 0x40, R13 ;  /* 0x000000401a1a7824 */ /* 0x000fe200078e020d */
[----:B------:R-:W-:Y:S01]  /*bc00*/  SHF.R.S32.HI R30, RZ, 0x1f, R29 ;  /* 0x0000001fff1e7819 */ /* 0x000fe2000001141d */
[----:B------:R-:W-:Y:S01]  /*bc10*/  VIADD R31, R2, 0x1c0 ;  /* 0x000001c0021f7836 */ /* 0x000fe20000000000 */
[----:B------:R-:W-:-:S02]  /*bc20*/  SHF.R.S32.HI R32, RZ, 0x1f, R33 ;  /* 0x0000001fff207819 */ /* 0x000fc40000011421 */
[----:B------:R-:W-:Y:S02]  /*bc30*/  SHF.R.S32.HI R36, RZ, 0x1f, R37 ;  /* 0x0000001fff247819 */ /* 0x000fe40000011425 */
[----:B------:R-:W-:Y:S02]  /*bc40*/  ISETP.GE.AND P1, PT, R31, UR12, PT ;  /* 0x0000000c1f007c0c */ /* 0x000fe4000bf26270 */
[----:B------:R-:W-:Y:S02]  /*bc50*/  SHF.R.S32.HI R34, RZ, 0x1f, R31 ;  /* 0x0000001fff227819 */ /* 0x000fe4000001141f */
[----:B------:R-:W-:Y:S02]  /*bc60*/  SEL R0, RZ, 0x80, P1 ;  /* 0x00000080ff007807 */ /* 0x000fe40000800000 */
[----:B------:R-:W-:Y:S01]  /*bc70*/  SHF.R.S32.HI R38, RZ, 0x1f, R185 ;  /* 0x0000001fff267819 */ /* 0x000fe200000114b9 */
[----:B-1----:R-:W-:-:S05]  /*bc80*/  @P0 IMAD.HI.U32 R4, R9, R4, RZ ;  /* 0x0000000409040227 */ /* 0x002fca00078e00ff */
[----:B--2---:R-:W-:Y:S01]  /*bc90*/  @P0 SHF.R.U32.HI R3, RZ, R5, R4 ;  /* 0x00000005ff030219 */ /* 0x004fe20000011604 */
[----:B------:R-:W-:Y:S01]  /*bca0*/  IMAD.U32 R5, RZ, RZ, UR41 ;  /* 0x00000029ff057e24 */ /* 0x000fe2000f8e00ff */
[----:B------:R-:W-:Y:S01]  /*bcb0*/  ISETP.GE.AND P0, PT, R33, UR12, PT ;  /* 0x0000000c21007c0c */ /* 0x000fe2000bf06270 */
[----:B------:R-:W-:Y:S01]  /*bcc0*/  IMAD.U32 R4, RZ, RZ, UR40 ;  /* 0x00000028ff047e24 */ /* 0x000fe2000f8e00ff */
[--C-:B------:R-:W-:Y:S01]  /*bcd0*/  SHF.R.S32.HI R6, RZ, 0x1f, R3.reuse ;  /* 0x0000001fff067819 */ /* 0x100fe20000011403 */
[----:B------:R-:W-:Y:S01]  /*bce0*/  IMAD.U32 R5, RZ, RZ, UR4 ;  /* 0x00000004ff057e24 */ /* 0x000fe2000f8e00ff */
[----:B------:R-:W-:Y:S01]  /*bcf0*/  SEL R7, RZ, 0xffffffff, P0 ;  /* 0xffffffffff077807 */ /* 0x000fe20000000000 */
[----:B------:R-:W-:Y:S01]  /*bd00*/  IMAD.MOV R8, RZ, RZ, -R3 ;  /* 0x000000ffff087224 */ /* 0x000fe200078e0a03 */
[----:B------:R-:W-:Y:S01]  /*bd10*/  ISETP.GE.AND P0, PT, R27, UR12, PT ;  /* 0x0000000c1b007c0c */ /* 0x000fe2000bf06270 */
[----:B------:R-:W-:Y:S02]  /*bd20*/  IMAD R6, R6, UR8, RZ ;  /* 0x0000000806067c24 */ /* 0x000fe4000f8e02ff */
[----:B------:R-:W-:Y:S01]  /*bd30*/  IMAD.SHL.U32 R15, R7, 0x8, RZ ;  /* 0x00000008070f7824 */ /* 0x000fe200078e00ff */
[----:B------:R-:W-:Y:S01]  /*bd40*/  SEL R12, RZ, 0xffffffff, P0 ;  /* 0xffffffffff0c7807 */ /* 0x000fe20000000000 */
[----:B------:R-:W-:Y:S01]  /*bd50*/  IMAD R7, R3, UR9, R6 ;  /* 0x0000000903077c24 */ /* 0x000fe2000f8e0206 */
[----:B------:R-:W-:Y:S01]  /*bd60*/  ISETP.GE.AND P0, PT, R37, UR12, PT ;  /* 0x0000000c25007c0c */ /* 0x000fe2000bf06270 */
[----:B------:R-:W-:Y:S01]  /*bd70*/  IMAD.WIDE.U32 R4, R3, UR8, R4 ;  /* 0x0000000803047c25 */ /* 0x000fe2000f8e0004 */
[----:B------:R-:W-:Y:S01]  /*bd80*/  LOP3.LUT R10, R15, 0x8, R10, 0xe2, !PT ;  /* 0x000000080f0a7812 */ /* 0x000fe200078ee20a */
[----:B------:R-:W-:-:S02]  /*bd90*/  ULDC.64 UR8, c[0x0][0xad8] ;  /* 0x0002b60000087ab9 */ /* 0x000fc40000000a00 */
[----:B------:R-:W-:Y:S02]  /*bda0*/  IMAD R3, R11, R8, R9 ;  /* 0x000000080b037224 */ /* 0x000fe400078e0209 */
[----:B------:R-:W-:Y:S02]  /*bdb0*/  IMAD.SHL.U32 R9, R12, 0x10, RZ ;  /* 0x000000100c097824 */ /* 0x000fe400078e00ff */
[----:B------:R-:W-:Y:S01]  /*bdc0*/  IMAD.IADD R5, R5, 0x1, R7 ;  /* 0x0000000105057824 */ /* 0x000fe200078e0207 */
[----:B------:R-:W-:Y:S02]  /*bdd0*/  SHF.R.S32.HI R6, RZ, 0x1f, R3 ;  /* 0x0000001fff067819 */ /* 0x000fe40000011403 */
[----:B------:R-:W-:Y:S01]  /*bde0*/  SEL R7, RZ, 0xffffffff, P0 ;  /* 0xffffffffff077807 */ /* 0x000fe20000000000 */
[----:B------:R-:W-:Y:S01]  /*bdf0*/  IMAD.WIDE.U32 R4, R3, UR8, R4 ;  /* 0x0000000803047c25 */ /* 0x000fe2000f8e0004 */
[----:B------:R-:W-:Y:S02]  /*be00*/  LOP3.LUT R10, R9, 0x10, R10, 0xe2, !PT ;  /* 0x00000010090a7812 */ /* 0x000fe400078ee20a */
[----:B------:R-:W-:Y:S01]  /*be10*/  ISETP.GE.AND P0, PT, R29, UR12, PT ;  /* 0x0000000c1d007c0c */ /* 0x000fe2000bf06270 */
[----:B------:R-:W-:-:S02]  /*be20*/  IMAD R6, R6, UR8, RZ ;  /* 0x0000000806067c24 */ /* 0x000fc4000f8e02ff */
[----:B------:R-:W-:Y:S02]  /*be30*/  IMAD.SHL.U32 R9, R7, 0x20, RZ ;  /* 0x0000002007097824 */ /* 0x000fe400078e00ff */
[----:B------:R-:W-:Y:S01]  /*be40*/  IMAD R7, R3, UR9, R6 ;  /* 0x0000000903077c24 */ /* 0x000fe2000f8e0206 */
[----:B------:R-:W-:Y:S02]  /*be50*/  ULDC.64 UR8, c[0x0][0xa80] ;  /* 0x0002a00000087ab9 */ /* 0x000fe40000000a00 */
[----:B------:R-:W-:Y:S01]  /*be60*/  LOP3.LUT R10, R9, 0x20, R10, 0xe2, !PT ;  /* 0x00000020090a7812 */ /* 0x000fe200078ee20a */
[----:B------:R-:W-:Y:S01]  /*be70*/  IMAD.IADD R3, R5, 0x1, R7 ;  /* 0x0000000105037824 */ /* 0x000fe200078e0207 */
[----:B------:R-:W-:Y:S02]  /*be80*/  SEL R9, RZ, 0x40, P0 ;  /* 0x00000040ff097807 */ /* 0x000fe40000000000 */
[----:B------:R-:W-:Y:S02]  /*be90*/  LEA R20, P0, R4, UR8, 0x1 ;  /* 0x0000000804147c11 */ /* 0x000fe4000f8008ff */
[----:B------:R-:W-:-:S02]  /*bea0*/  LOP3.LUT R21, R10, R9, RZ, 0xfc, !PT ;  /* 0x000000090a157212 */ /* 0x000fc400078efcff */
[----:B------:R-:W-:Y:S01]  /*beb0*/  LEA.HI.X R3, R4, UR9, R3, 0x1, P0 ;  /* 0x0000000904037c11 */ /* 0x000fe200080f0c03 */
[----:B------:R1:W2:Y:S01]  /*bec0*/  SHFL.IDX PT, R6, R20, RZ, 0x181f ;  /* 0x00181fff14067589 */ /* 0x0002a200000e0000 */
[----:B------:R-:W-:Y:S02]  /*bed0*/  ISETP.GE.AND P0, PT, R26, R25, PT ;  /* 0x000000191a00720c */ /* 0x000fe40003f06270 */
[----:B------:R-:W-:Y:S01]  /*bee0*/  LOP3.LUT R24, R21, R0, RZ, 0xfc, !PT ;  /* 0x0000000015187212 */ /* 0x000fe200078efcff */
[----:B------:R1:W3:Y:S10]  /*bef0*/  SHFL.IDX PT, R7, R3, RZ, 0x181f ;  /* 0x00181fff03077589 */ /* 0x0002f400000e0000 */
[----:B-1----:R-:W-:Y:S05]  /*bf00*/  @P0 BRA `(.L_x_3605) ;  /* 0x00000000007c0947 */ /* 0x002fea0003800000 */
[----:B------:R-:W-:Y:S02]  /*bf10*/  ISETP.GE.AND P2, PT, R185, UR12, PT ;  /* 0x0000000cb9007c0c */ /* 0x000fe4000bf46270 */
[----:B------:R-:W-:Y:S02]  /*bf20*/  ISETP.GE.AND P1, PT, R2, UR12, PT ;  /* 0x0000000c02007c0c */ /* 0x000fe4000bf26270 */
[----:B------:R-:W-:Y:S02]  /*bf30*/  ISETP.GE.AND P5, PT, R184, UR12, PT ;  /* 0x0000000cb8007c0c */ /* 0x000fe4000bfa6270 */
[----:B------:R-:W-:-:S07]  /*bf40*/  ISETP.GE.AND P3, PT, R33, UR12, PT ;  /* 0x0000000c21007c0c */ /* 0x000fce000bf66270 */
[CC--:B--2---:R-:W-:Y:S02]  /*bf50*/  @!P2 LEA R8, P0, R185.reuse, R6.reuse, 0x1 ;  /* 0x00000006b908a211 */ /* 0x0c4fe400078008ff */
[----:B---3--:R-:W-:Y:S02]  /*bf60*/  @!P1 IMAD.WIDE R4, R2, 0x2, R6 ;  /* 0x0000000202049825 */ /* 0x008fe400078e0206 */
[----:B------:R-:W-:Y:S02]  /*bf70*/  @!P2 LEA.HI.X R9, R185, R7, R38, 0x1, P0 ;  /* 0x00000007b909a211 */ /* 0x000fe400000f0c26 */
[----:B------:R-:W-:Y:S01]  /*bf80*/  @!P5 LEA R10, P4, R184, R6, 0x1 ;  /* 0x00000006b80ad211 */ /* 0x000fe200078808ff */
[----:B------:R-:W-:Y:S01]  /*bf90*/  @!P1 ST.E.128 desc[UR50][R4.64], RZ ;  /* 0x000000ff04009985 */ /* 0x000fe2000c101d32 */
[----:B------:R-:W-:Y:S02]  /*bfa0*/  ISETP.GE.AND P1, PT, R37, UR12, PT ;  /* 0x0000000c25007c0c */ /* 0x000fe4000bf26270 */
[----:B------:R-:W-:Y:S01]  /*bfb0*/  LOP3.LUT P0, RZ, R21, 0x40, RZ, 0xc0, !PT ;  /* 0x0000004015ff7812 */ /* 0x000fe2000780c0ff */
[----:B------:R1:W-:Y:S01]  /*bfc0*/  @!P2 ST.E.128 desc[UR50][R8.64], RZ ;  /* 0x000000ff0800a985 */ /* 0x0003e2000c101d32 */
[----:B------:R-:W-:-:S02]  /*bfd0*/  ISETP.GE.AND P2, PT, R27, UR12, PT ;  /* 0x0000000c1b007c0c */ /* 0x000fc4000bf46270 */
[-C--:B------:R-:W-:Y:S02]  /*bfe0*/  @!P5 LEA.HI.X R11, R184, R7.reuse, R35, 0x1, P4 ;  /* 0x00000007b80bd211 */ /* 0x080fe400020f0c23 */
[----:B------:R-:W-:Y:S02]  /*bff0*/  LOP3.LUT P4, RZ, R24, 0x80, RZ, 0xc0, !PT ;  /* 0x0000008018ff7812 */ /* 0x000fe4000788c0ff */
[CC--:B------:R-:W-:Y:S01]  /*c000*/  @!P3 LEA R12, P6, R33.reuse, R6.reuse, 0x1 ;  /* 0x00000006210cb211 */ /* 0x0c0fe200078c08ff */
[----:B------:R4:W-:Y:S03]  /*c010*/  @!P5 ST.E.128 desc[UR50][R10.64], RZ ;  /* 0x000000ff0a00d985 */ /* 0x0009e6000c101d32 */
[----:B------:R-:W-:Y:S02]  /*c020*/  @!P3 LEA.HI.X R13, R33, R7, R32, 0x1, P6 ;  /* 0x00000007210db211 */ /* 0x000fe400030f0c20 */
[----:B-1----:R-:W-:-:S02]  /*c030*/  @!P1 LEA R8, P6, R37, R6, 0x1 ;  /* 0x0000000625089211 */ /* 0x002fc400078c08ff */
[-C--:B------:R-:W-:Y:S01]  /*c040*/  @!P2 LEA R4, P5, R27, R6.reuse, 0x1 ;  /* 0x000000061b04a211 */ /* 0x080fe200078a08ff */
[----:B------:R4:W-:Y:S01]  /*c050*/  @!P3 ST.E.128 desc[UR50][R12.64], RZ ;  /* 0x000000ff0c00b985 */ /* 0x0009e2000c101d32 */
[-C--:B------:R-:W-:Y:S02]  /*c060*/  @P0 LEA R14, P3, R29, R6.reuse, 0x1 ;  /* 0x000000061d0e0211 */ /* 0x080fe400078608ff */
[-C--:B------:R-:W-:Y:S02]  /*c070*/  @!P2 LEA.HI.X R5, R27, R7.reuse, R28, 0x1, P5 ;  /* 0x000000071b05a211 */ /* 0x080fe400028f0c1c */
[----:B------:R-:W-:Y:S02]  /*c080*/  @P4 LEA R6, P5, R31, R6, 0x1 ;  /* 0x000000061f064211 */ /* 0x000fe400078a08ff */
[-C--:B------:R-:W-:Y:S01]  /*c090*/  @!P1 LEA.HI.X R9, R37, R7.reuse, R36, 0x1, P6 ;  /* 0x0000000725099211 */ /* 0x080fe200030f0c24 */
[----:B------:R4:W-:Y:S01]  /*c0a0*/  @!P2 ST.E.128 desc[UR50][R4.64], RZ ;  /* 0x000000ff0400a985 */ /* 0x0009e2000c101d32 */
[----:B------:R-:W-:-:S02]  /*c0b0*/  @P0 LEA.HI.X R15, R29, R7, R30, 0x1, P3 ;  /* 0x000000071d0f0211 */ /* 0x000fc400018f0c1e */
[----:B------:R-:W-:Y:S01]  /*c0c0*/  @P4 LEA.HI.X R7, R31, R7, R34, 0x1, P5 ;  /* 0x000000071f074211 */ /* 0x000fe200028f0c22 */
[----:B------:R4:W-:Y:S04]  /*c0d0*/  @!P1 ST.E.128 desc[UR50][R8.64], RZ ;  /* 0x000000ff08009985 */ /* 0x0009e8000c101d32 */
[----:B------:R4:W-:Y:S04]  /*c0e0*/  @P0 ST.E.128 desc[UR50][R14.64], RZ ;  /* 0x000000ff0e000985 */ /* 0x0009e8000c101d32 */
[----:B------:R4:W-:Y:S02]  /*c0f0*/  @P4 ST.E.128 desc[UR50][R6.64], RZ ;  /* 0x000000ff06004985 */ /* 0x0009e4000c101d32 */
.L_x_3605:
[----:B------:R-:W-:Y:S05]  /*c100*/  BSYNC B1 ;  /* 0x0000000000017941 */ /* 0x000fea0003800000 */
.L_x_3604:
[----:B------:R-:W-:Y:S01]  /*c110*/  VIADD R0, R26, 0x20 ;  /* 0x000000201a007836 */ /* 0x000fe20000000000 */
[----:B---34-:R1:W3:Y:S04]  /*c120*/  SHFL.IDX PT, R7, R3, 0x1, 0x181f ;  /* 0x00381f0003077f89 */ /* 0x0182e800000e0000 */
[----:B------:R-:W-:Y:S01]  /*c130*/  ISETP.GE.AND P0, PT, R0, R25, PT ;  /* 0x000000190000720c */ /* 0x000fe20003f06270 */
[----:B--2---:R1:W2:-:S12]  /*c140*/  SHFL.IDX PT, R6, R20, 0x1, 0x181f ;  /* 0x00381f0014067f89 */ /* 0x00429800000e0000 */
[----:B-1----:R-:W-:Y:S05]  /*c150*/  @P0 BRA `(.L_x_3598) ;  /* 0x00000000007c0947 */ /* 0x002fea0003800000 */
[----:B------:R-:W-:Y:S02]  /*c160*/  ISETP.GE.AND P1, PT, R2, UR12, PT ;  /* 0x0000000c02007c0c */ /* 0x000fe4000bf26270 */
[----:B------:R-:W-:Y:S02]  /*c170*/  ISETP.GE.AND P5, PT, R185, UR12, PT ;  /* 0x0000000cb9007c0c */ /* 0x000fe4000bfa6270 */
[----:B------:R-:W-:Y:S02]  /*c180*/  ISETP.GE.AND P4, PT, R184, UR12, PT ;  /* 0x0000000cb8007c0c */ /* 0x000fe4000bf86270 */
[----:B------:R-:W-:Y:S02]  /*c190*/  ISETP.GE.AND P3, PT, R33, UR12, PT ;  /* 0x0000000c21007c0c */ /* 0x000fe4000bf66270 */
[----:B------:R-:W-:-:S05]  /*c1a0*/  ISETP.GE.AND P2, PT, R27, UR12, PT ;  /* 0x0000000c1b007c0c */ /* 0x000fca000bf46270 */
[----:B--23--:R-:W-:Y:S02]  /*c1b0*/  @!P1 IMAD.WIDE R4, R2, 0x2, R6 ;  /* 0x0000000202049825 */ /* 0x00cfe400078e0206 */
[CC--:B------:R-:W-:Y:S02]  /*c1c0*/  @!P5 LEA R8, P0, R185.reuse, R6.reuse, 0x1 ;  /* 0x00000006b908d211 */ /* 0x0c0fe400078008ff */
[-C--:B------:R-:W-:Y:S01]  /*c1d0*/  @!P4 LEA R10, P6, R184, R6.reuse, 0x1 ;  /* 0x00000006b80ac211 */ /* 0x080fe200078c08ff */
[----:B------:R1:W-:Y:S01]  /*c1e0*/  @!P1 ST.E.128 desc[UR50][R4.64], RZ ;  /* 0x000000ff04009985 */ /* 0x0003e2000c101d32 */
[----:B------:R-:W-:Y:S02]  /*c1f0*/  @!P5 LEA.HI.X R9, R185, R7, R38, 0x1, P0 ;  /* 0x00000007b909d211 */ /* 0x000fe400000f0c26 */
[----:B------:R-:W-:Y:S02]  /*c200*/  ISETP.GE.AND P1, PT, R37, UR12, PT ;  /* 0x0000000c25007c0c */ /* 0x000fe4000bf26270 */
[----:B------:R-:W-:Y:S01]  /*c210*/  LOP3.LUT P0, RZ, R21, 0x40, RZ, 0xc0, !PT ;  /* 0x0000004015ff7812 */ /* 0x000fe2000780c0ff */
[----:B------:R2:W-:Y:S01]  /*c220*/  @!P5 ST.E.128 desc[UR50][R8.64], RZ ;  /* 0x000000ff0800d985 */ /* 0x0005e2000c101d32 */
[----:B------:R-:W-:-:S02]  /*c230*/  @!P3 LEA R12, P5, R33, R6, 0x1 ;  /* 0x00000006210cb211 */ /* 0x000fc400078a08ff */
[-C--:B------:R-:W-:Y:S02]  /*c240*/  @!P4 LEA.HI.X R11, R184, R7.reuse, R35, 0x1, P6 ;  /* 0x00000007b80bc211 */ /* 0x080fe400030f0c23 */
[-C--:B------:R-:W-:Y:S02]  /*c250*/  @!P2 LEA R14, P6, R27, R6.reuse, 0x1 ;  /* 0x000000061b0ea211 */ /* 0x080fe400078c08ff */
[-C--:B------:R-:W-:Y:S01]  /*c260*/  @!P3 LEA.HI.X R13, R33, R7.reuse, R32, 0x1, P5 ;  /* 0x00000007210db211 */ /* 0x080fe200028f0c20 */
[----:B------:R2:W-:Y:S01]  /*c270*/  @!P4 ST.E.128 desc[UR50][R10.64], RZ ;  /* 0x000000ff0a00c985 */ /* 0x0005e2000c101d32 */
[----:B------:R-:W-:Y:S02]  /*c280*/  LOP3.LUT P5, RZ, R24, 0x80, RZ, 0xc0, !PT ;  /* 0x0000008018ff7812 */ /* 0x000fe400078ac0ff */
[----:B------:R-:W-:Y:S01]  /*c290*/  @!P2 LEA.HI.X R15, R27, R7, R28, 0x1, P6 ;  /* 0x000000071b0fa211 */ /* 0x000fe200030f0c1c */
[----:B------:R2:W-:Y:S01]  /*c2a0*/  @!P3 ST.E.128 desc[UR50][R12.64], RZ ;  /* 0x000000ff0c00b985 */ /* 0x0005e2000c101d32 */
[----:B-1----:R-:W-:-:S03]  /*c2b0*/  @!P1 LEA R4, P6, R37, R6, 0x1 ;  /* 0x0000000625049211 */ /* 0x002fc600078c08ff */
[----:B------:R2:W-:Y:S01]  /*c2c0*/  @!P2 ST.E.128 desc[UR50][R14.64], RZ ;  /* 0x000000ff0e00a985 */ /* 0x0005e2000c101d32 */
[----:B------:R-:W-:Y:S02]  /*c2d0*/  @!P1 LEA.HI.X R5, R37, R7, R36, 0x1, P6 ;  /* 0x0000000725059211 */ /* 0x000fe400030f0c24 */
[----:B------:R-:W-:-:S03]  /*c2e0*/  @P0 LEA R20, P6, R29, R6, 0x1 ;  /* 0x000000061d140211 */ /* 0x000fc600078c08ff */
[----:B------:R2:W-:Y:S01]  /*c2f0*/  @!P1 ST.E.128 desc[UR50][R4.64], RZ ;  /* 0x000000ff04009985 */ /* 0x0005e2000c101d32 */
[----:B------:R-:W-:Y:S02]  /*c300*/  @P0 LEA.HI.X R21, R29, R7, R30, 0x1, P6 ;  /* 0x000000071d150211 */ /* 0x000fe400030f0c1e */
[----:B------:R-:W-:-:S03]  /*c310*/  @P5 LEA R6, P6, R31, R6, 0x1 ;  /* 0x000000061f065211 */ /* 0x000fc600078c08ff */
[----:B------:R2:W-:Y:S01]  /*c320*/  @P0 ST.E.128 desc[UR50][R20.64], RZ ;  /* 0x000000ff14000985 */ /* 0x0005e2000c101d32 */
[----:B------:R-:W-:-:S05]  /*c330*/  @P5 LEA.HI.X R7, R31, R7, R34, 0x1, P6 ;  /* 0x000000071f075211 */ /* 0x000fca00030f0c22 */
[----:B------:R2:W-:Y:S04]  /*c340*/  @P5 ST.E.128 desc[UR50][R6.64], RZ ;  /* 0x000000ff06005985 */ /* 0x0005e8000c101d32 */
.L_x_3598:
[----:B------:R-:W-:Y:S05]  /*c350*/  BSYNC B0 ;  /* 0x0000000000007941 */ /* 0x000fea0003800000 */
.L_x_3591:
[----:B------:R-:W-:Y:S02]  /*c360*/  ULDC UR4, c[0x0][0xc3c] ;  /* 0x00030f0000047ab9 */ /* 0x000fe40000000800 */
[----:B------:R-:W-:-:S06]  /*c370*/  UISETP.GE.AND UP0, UPT, UR7, UR4, UPT ;  /* 0x000000040700728c */ /* 0x000fcc000bf06270 */
[----:B------:R-:W-:-:S13]  /*c380*/  PLOP3.LUT P0, PT, PT, PT, UP0, 0x80, 0x0 ;  /* 0x000000000000781c */ /* 0x000fda0003f0f008 */
[----:B------:R-:W-:Y:S05]  /*c390*/  @!P0 BRA `(.L_x_3606) ;  /* 0xffffff4c00cc8947 */ /* 0x000fea000383ffff */
[----:B------:R-:W-:Y:S05]  /*c3a0*/  EXIT ;  /* 0x000000000000794d */ /* 0x000fea0003800000 */
.L_x_3550:
        /* <DEDUP_REMOVED lines=16> */
.L_x_3607:
        /* <DEDUP_REMOVED lines=43> */
.L_x_3611:
        /* <DEDUP_REMOVED lines=35> */
.L_x_3609:
        /* <DEDUP_REMOVED lines=14> */
[----:B0-----:R-:W-:Y:S01]  /*ca70*/  IMAD.MOV R11, RZ, RZ, -R3 ;  /* 0x000000ffff0b7224 */ /* 0x001fe200078e0a03 */
[----:B-12---:R-:W-:Y:S06]  /*ca80*/  @!P0 BRA `(.L_x_3612) ;  /* 0x0000000000088947 */ /* 0x006fec0003800000 */
[----:B------:R-:W-:-:S06]  /*ca90*/  VIADD R24, R27, 0xffffffff ;  /* 0xffffffff1b187836 */ /* 0x000fcc0000000000 */
[----:B------:R0:W1:Y:S02]  /*caa0*/  SHFL.IDX PT, R24, R5, R24, 0x1f ;  /* 0x00001f1805187589 */ /* 0x00006400000e0000 */
.L_x_3612:
[----:B-1----:R-:W-:Y:S01]  /*cab0*/  IMAD R24, R24, UR5, R10 ;  /* 0x0000000518187c24 */ /* 0x002fe2000f8e020a */
[----:B------:R-:W-:Y:S01]  /*cac0*/  IABS R4, R9 ;  /* 0x0000000900047213 */ /* 0x000fe20000000000 */
[----:B0-----:R-:W-:Y:S01]  /*cad0*/  IMAD.MOV.U32 R5, RZ, RZ, R11 ;  /* 0x000000ffff057224 */ /* 0x001fe200078e000b */
[----:B------:R-:W-:Y:S01]  /*cae0*/  IABS R11, R6 ;  /* 0x00000006000b7213 */ /* 0x000fe20000000000 */
[----:B------:R-:W-:Y:S01]  /*caf0*/  IMAD.MOV.U32 R2, RZ, RZ, RZ ;  /* 0x000000ffff027224 */ /* 0x000fe200078e00ff */
[----:B------:R-:W-:Y:S01]  /*cb00*/  IADD3 R25, -R24, UR6, RZ ;  /* 0x0000000618197c10 */ /* 0x000fe2000fffe1ff */
[----:B------:R-:W-:Y:S01]  /*cb10*/  IMAD R5, R5, R12, RZ ;  /* 0x0000000c05057224 */ /* 0x000fe200078e02ff */
[----:B------:R-:W0:Y:S01]  /*cb20*/  I2F.RP R8, R4 ;  /* 0x0000000400087306 */ /* 0x000e220000209400 */
[----:B------:R-:W-:Y:S01]  /*cb30*/  VIADD R27, R27, UR4 ;  /* 0x000000041b1b7c36 */ /* 0x000fe20008000000 */
[----:B------:R-:W-:Y:S01]  /*cb40*/  IABS R10, R25 ;  /* 0x00000019000a7213 */ /* 0x000fe20000000000 */
[----:B------:R-:W-:-:S04]  /*cb50*/  IMAD.HI.U32 R2, R3, R5, R2 ;  /* 0x0000000503027227 */ /* 0x000fc800078e0002 */
[----:B------:R-:W-:Y:S02]  /*cb60*/  IMAD.MOV.U32 R3, RZ, RZ, R10 ;  /* 0x000000ffff037224 */ /* 0x000fe400078e000a */
[----:B------:R-:W-:Y:S02]  /*cb70*/  IMAD.MOV R5, RZ, RZ, -R11 ;  /* 0x000000ffff057224 */ /* 0x000fe400078e0a0b */
[----:B------:R-:W-:-:S04]  /*cb80*/  IMAD.HI.U32 R2, R2, R3, RZ ;  /* 0x0000000302027227 */ /* 0x000fc800078e00ff */
[----:B------:R-:W-:Y:S01]  /*cb90*/  IMAD R3, R2, R5, R3 ;  /* 0x0000000502037224 */ /* 0x000fe200078e0203 */
[----:B0-----:R-:W0:Y:S01]  /*cba0*/  MUFU.RCP R8, R8 ;  /* 0x0000000800087308 */ /* 0x001e220000001000 */
[----:B------:R-:W-:-:S03]  /*cbb0*/  LOP3.LUT R5, R25, R6, RZ, 0x3c, !PT ;  /* 0x0000000619057212 */ /* 0x000fc600078e3cff */
[----:B------:R-:W-:Y:S02]  /*cbc0*/  ISETP.GT.U32.AND P1, PT, R12, R3, PT ;  /* 0x000000030c00720c */ /* 0x000fe40003f24070 */
[----:B------:R-:W-:-:S11]  /*cbd0*/  ISETP.GE.AND P2, PT, R5, RZ, PT ;  /* 0x000000ff0500720c */ /* 0x000fd60003f46270 */
[----:B------:R-:W-:Y:S02]  /*cbe0*/  @!P1 IMAD.IADD R3, R3, 0x1, -R12 ;  /* 0x0000000103039824 */ /* 0x000fe400078e0a0c */
[----:B0-----:R-:W-:Y:S02]  /*cbf0*/  VIADD R10, R8, 0xffffffe ;  /* 0x0ffffffe080a7836 */ /* 0x001fe40000000000 */
[----:B------:R-:W-:Y:S01]  /*cc00*/  @!P1 VIADD R2, R2, 0x1 ;  /* 0x0000000102029836 */ /* 0x000fe20000000000 */
[----:B------:R-:W-:Y:S02]  /*cc10*/  ISETP.GE.U32.AND P0, PT, R3, R12, PT ;  /* 0x0000000c0300720c */ /* 0x000fe40003f06070 */
[----:B------:R-:W0:Y:S01]  /*cc20*/  F2I.FTZ.U32.TRUNC.NTZ R3, R10 ;  /* 0x0000000a00037305 */ /* 0x000e22000021f000 */
[----:B------:R-:W-:-:S10]  /*cc30*/  ISETP.NE.AND P1, PT, R6, RZ, PT ;  /* 0x000000ff0600720c */ /* 0x000fd40003f25270 */
        /* <DEDUP_REMOVED lines=9> */
[----:B------:R-:W-:-:S02]  /*ccd0*/  IMAD.MOV.U32 R2, RZ, RZ, RZ ;  /* 0x000000ffff027224 */ /* 0x000fc400078e00ff */
[----:B------:R-:W-:Y:S02]  /*cce0*/  IMAD R6, R6, R8, RZ ;  /* 0x0000000806067224 */ /* 0x000fe400078e02ff */
[----:B------:R-:W-:-:S04]  /*ccf0*/  IMAD.HI.U32 R2, R3, R5, R2 ;  /* 0x0000000503027227 */ /* 0x000fc800078e0002 */
[----:B------:R-:W-:Y:S02]  /*cd00*/  IMAD.MOV.U32 R3, RZ, RZ, R10 ;  /* 0x000000ffff037224 */ /* 0x000fe400078e000a */
[----:B------:R-:W-:Y:S02]  /*cd10*/  IMAD.MOV.U32 R5, RZ, RZ, R11 ;  /* 0x000000ffff057224 */ /* 0x000fe400078e000b */
[----:B------:R-:W-:-:S04]  /*cd20*/  IMAD.HI.U32 R2, R2, R3, RZ ;  /* 0x0000000302027227 */ /* 0x000fc800078e00ff */
[----:B------:R-:W-:Y:S02]  /*cd30*/  IMAD R3, R2, R5, R3 ;  /* 0x0000000502037224 */ /* 0x000fe400078e0203 */
[----:B------:R-:W-:-:S03]  /*cd40*/  IMAD.IADD R25, R25, 0x1, -R6 ;  /* 0x0000000119197824 */ /* 0x000fc600078e0a06 */
        /* <DEDUP_REMOVED lines=15> */
.L_x_3610:
[----:B------:R-:W-:Y:S01]  /*ce40*/  ULDC UR4, c[0x0][0xc3c] ;  /* 0x00030f0000047ab9 */ /* 0x000fe20000000800 */
[----:B------:R-:W-:Y:S02]  /*ce50*/  IMAD.MOV.U32 R25, RZ, RZ, RZ ;  /* 0x000000ffff197224 */ /* 0x000fe400078e00ff */
[----:B------:R-:W-:Y:S02]  /*ce60*/  IMAD.U32 R24, RZ, RZ, UR6 ;  /* 0x00000006ff187e24 */ /* 0x000fe4000f8e00ff */
[----:B------:R-:W-:Y:S02]  /*ce70*/  IMAD.MOV.U32 R26, RZ, RZ, RZ ;  /* 0x000000ffff1a7224 */ /* 0x000fe400078e00ff */
[----:B------:R-:W-:-:S07]  /*ce80*/  IMAD.U32 R27, RZ, RZ, UR4 ;  /* 0x00000004ff1b7e24 */ /* 0x000fce000f8e00ff */
.L_x_3613:
[----:B------:R-:W-:-:S13]  /*ce90*/  ISETP.NE.AND P0, PT, R7, RZ, PT ;  /* 0x000000ff0700720c */ /* 0x000fda0003f05270 */
[----:B------:R-:W0:Y:S01]  /*cea0*/  @!P0 S2R R3, SR_CgaCtaId ;  /* 0x0000000000038919 */ /* 0x000e220000008800 */
[----:B------:R-:W-:-:S04]  /*ceb0*/  @!P0 MOV R2, 0x400 ;  /* 0x0000040000028802 */ /* 0x000fc80000000f00 */
[----:B0-----:R-:W-:-:S05]  /*cec0*/  @!P0 LEA R2, R3, R2, 0x18 ;  /* 0x0000000203028211 */ /* 0x001fca00078ec0ff */
[----:B------:R1:W-:Y:S01]  /*ced0*/  @!P0 STS.128 [R2+0x28cd0], R24 ;  /* 0x028cd01802008388 */ /* 0x0003e20000000c00 */
[----:B------:R-:W-:Y:S06]  /*cee0*/  BAR.ARV 0x5, 0x180 ;  /* 0x0146000000007b1d */ /* 0x000fec0000002000 */
.L_x_3608:
[----:B------:R2:W-:Y:S01]  /*cef0*/  STL [R1+0x24], RZ ;  /* 0x000024ff01007387 */ /* 0x0005e20000100800 */
[----:B------:R-:W-:Y:S01]  /*cf00*/  ULDC UR4, c[0x0][0xc3c] ;  /* 0x00030f0000047ab9 */ /* 0x000fe20000000800 */
[----:B------:R-:W-:Y:S01]  /*cf10*/  IMAD.MOV.U32 R22, RZ, RZ, 0x1 ;  /* 0x00000001ff167424 */ /* 0x000fe200078e00ff */
[----:B0-----:R-:W-:Y:S01]  /*cf20*/  ISETP.GE.AND P0, PT, R27, UR4, PT ;  /* 0x000000041b007c0c */ /* 0x001fe2000bf06270 */
[----:B------:R-:W-:-:S12]  /*cf30*/  IMAD.MOV.U32 R18, RZ, RZ, RZ ;  /* 0x000000ffff127224 */ /* 0x000fd800078e00ff */
[----:B--2---:R-:W-:Y:S05]  /*cf40*/  @P0 BRA `(.L_x_3614) ;  /* 0x0000004800b80947 */ /* 0x004fea0003800000 */
[----:B------:R-:W0:Y:S01]  /*cf50*/  S2UR UR5, SR_CgaCtaId ;  /* 0x00000000000579c3 */ /* 0x000e220000008800 */
[C---:B-1----:R-:W-:Y:S01]  /*cf60*/  IMAD.SHL.U32 R2, R0.reuse, 0x8, RZ ;  /* 0x0000000800027824 */ /* 0x042fe200078e00ff */
[----:B------:R-:W-:Y:S01]  /*cf70*/  UMOV UR4, 0x400 ;  /* 0x0000040000047882 */ /* 0x000fe20000000000 */
[C---:B------:R-:W-:Y:S01]  /*cf80*/  LOP3.LUT R4, R0.reuse, 0x7f, RZ, 0xc0, !PT ;  /* 0x0000007f00047812 */ /* 0x040fe200078ec0ff */
[----:B------:R-:W-:Y:S01]  /*cf90*/  IMAD.SHL.U32 R5, R0, 0x10, RZ ;  /* 0x0000001000057824 */ /* 0x000fe200078e00ff */
[----:B------:R1:W-:Y:S01]  /*cfa0*/  STL [R1+0x24], RZ ;  /* 0x000024ff01007387 */ /* 0x0003e20000100800 */
[C---:B------:R-:W-:Y:S01]  /*cfb0*/  LOP3.LUT R3, R2.reuse, 0x1f8, RZ, 0xc0, !PT ;  /* 0x000001f802037812 */ /* 0x040fe200078ec0ff */
[----:B------:R-:W-:Y:S01]  /*cfc0*/  BSSY B8, `(.L_x_3614) ;  /* 0x00004a6000087945 */ /* 0x000fe20003800000 */
[----:B------:R-:W-:Y:S01]  /*cfd0*/  SHF.R.U32.HI R36, RZ, 0x3, R4 ;  /* 0x00000003ff247819 */ /* 0x000fe20000011604 */
[----:B------:R-:W-:Y:S01]  /*cfe0*/  IMAD.MOV.U32 R22, RZ, RZ, 0x1 ;  /* 0x00000001ff167424 */ /* 0x000fe200078e00ff */
[----:B------:R-:W-:Y:S01]  /*cff0*/  LOP3.LUT R3, R3, 0x38, R0, 0x78, !PT ;  /* 0x0000003803037812 */ /* 0x000fe200078e7800 */
[----:B------:R-:W-:Y:S01]  /*d000*/  IMAD.MOV.U32 R18, RZ, RZ, RZ ;  /* 0x000000ffff127224 */ /* 0x000fe200078e00ff */
[----:B------:R-:W-:Y:S01]  /*d010*/  LOP3.LUT R0, R2, 0x38, RZ, 0xc0, !PT ;  /* 0x0000003802007812 */ /* 0x000fe200078ec0ff */
[----:B------:R-:W-:Y:S01]  /*d020*/  ULOP3.LUT UR36, UR37, 0x2, URZ, 0xfc, !UPT ;  /* 0x0000000225247892 */ /* 0x000fe2000f8efc3f */
[----:B------:R-:W-:Y:S01]  /*d030*/  LOP3.LUT R33, R3, 0x200, R2, 0xf8, !PT ;  /* 0x0000020003217812 */ /* 0x000fe200078ef802 */
[----:B------:R-:W-:Y:S01]  /*d040*/  ULDC UR38, c[0x0][0xc] ;  /* 0x0000030000267ab9 */ /* 0x000fe20000000800 */
[----:B------:R-:W-:-:S02]  /*d050*/  LOP3.LUT R3, R36, 0x70, R5, 0xf8, !PT ;  /* 0x0000007024037812 */ /* 0x000fc400078ef805 */
[C---:B------:R-:W-:Y:S02]  /*d060*/  LOP3.LUT R2, R0.reuse, 0x40, RZ, 0xfc, !PT ;  /* 0x0000004000027812 */ /* 0x040fe400078efcff */
[C---:B------:R-:W-:Y:S02]  /*d070*/  LOP3.LUT R4, R0.reuse, 0x80, RZ, 0xfc, !PT ;  /* 0x0000008000047812 */ /* 0x040fe400078efcff */
[C---:B------:R-:W-:Y:S01]  /*d080*/  LOP3.LUT R3, R0.reuse, 0xc0, RZ, 0xfc, !PT ;  /* 0x000000c000037812 */ /* 0x040fe200078efcff */
[----:B0-----:R-:W-:Y:S01]  /*d090*/  ULEA UR4, UR5, UR4, 0x18 ;  /* 0x0000000405047291 */ /* 0x001fe2000f8ec03f */
[C---:B------:R-:W-:Y:S02]  /*d0a0*/  LOP3.LUT R2, R0.reuse, 0x100, RZ, 0xfc, !PT ;  /* 0x0000010000027812 */ /* 0x040fe400078efcff */
[C---:B------:R-:W-:Y:S02]  /*d0b0*/  LOP3.LUT R4, R0.reuse, 0x140, RZ, 0xfc, !PT ;  /* 0x0000014000047812 */ /* 0x040fe400078efcff */
[C---:B------:R-:W-:Y:S01]  /*d0c0*/  LOP3.LUT R3, R0.reuse, 0x180, RZ, 0xfc, !PT ;  /* 0x0000018000037812 */ /* 0x040fe200078efcff */
[----:B------:R-:W-:Y:S01]  /*d0d0*/  IMAD.U32 R17, RZ, RZ, UR4 ;  /* 0x00000004ff117e24 */ /* 0x000fe2000f8e00ff */
[----:B------:R-:W-:-:S03]  /*d0e0*/  LOP3.LUT R2, R0, 0x1c0, RZ, 0xfc, !PT ;  /* 0x000001c000027812 */ /* 0x000fc600078efcff */
[----:B------:R-:W-:-:S05]  /*d0f0*/  IMAD R0, R33, 0x2, R17 ;  /* 0x0000000221007824 */ /* 0x000fca00078e0211 */
[----:B------:R1:W-:Y:S02]  /*d100*/  STL [R1+0x2c], R0 ;  /* 0x00002c0001007387 */ /* 0x0003e40000100800 */
.L_x_3675:
[----:B------:R-:W0:Y:S02]  /*d110*/  LDC.64 R2, c[0x0][0xc88] ;  /* 0x00032200ff027b82 */ /* 0x000e240000000a00 */
[----:B0-----:R-:W-:-:S05]  /*d120*/  IMAD.WIDE R2, R27, 0x4, R2 ;  /* 0x000000041b027825 */ /* 0x001fca00078e0202 */
[----:B-1----:R-:W1:Y:S01]  /*d130*/  LDG.E R29, desc[UR50][R2.64] ;  /* 0x00000032021d7981 */ /* 0x002e62000c1e1900 */
[----:B------:R-:W-:Y:S05]  /*d140*/  YIELD ;  /* 0x0000000000007946 */ /* 0x000fea0003800000 */
[----:B------:R-:W-:Y:S01]  /*d150*/  ULDC.64 UR4, c[0x0][0xa28] ;  /* 0x00028a0000047ab9 */ /* 0x000fe20000000a00 */
[----:B------:R-:W-:Y:S01]  /*d160*/  IMAD.MOV.U32 R31, RZ, RZ, RZ ;  /* 0x000000ffff1f7224 */ /* 0x000fe200078e00ff */
[----:B------:R-:W-:Y:S01]  /*d170*/  ISETP.NE.U32.AND P0, PT, RZ, UR4, PT ;  /* 0x00000004ff007c0c */ /* 0x000fe2000bf05070 */
[----:B------:R-:W-:-:S03]  /*d180*/  ULDC.64 UR6, c[0x0][0xa18] ;  /* 0x0002860000067ab9 */ /* 0x000fc60000000a00 */
[----:B------:R-:W-:Y:S01]  /*d190*/  ISETP.NE.AND.EX P0, PT, RZ, UR5, PT, P0 ;  /* 0x00000005ff007c0c */ /* 0x000fe2000bf05300 */
[----:B------:R-:W-:Y:S01]  /*d1a0*/  IMAD.MOV.U32 R37, RZ, RZ, RZ ;  /* 0x000000ffff257224 */ /* 0x000fe200078e00ff */
[----:B-1----:R-:W-:-:S11]  /*d1b0*/  SHF.R.S32.HI R0, RZ, 0x1f, R29 ;  /* 0x0000001fff007819 */ /* 0x002fd6000001141d */
        /* <DEDUP_REMOVED lines=19> */
[----:B0-2---:R-:W2:Y:S01]  /*d2f0*/  @P0 LDG.E R0, desc[UR50][R4.64] ;  /* 0x0000003204000981 */ /* 0x005ea2000c1e1900 */
        /* <DEDUP_REMOVED lines=8> */
[----:B---34-:R-:W-:Y:S05]  /*d380*/  @P0 BRA `(.L_x_3615) ;  /* 0x0000000000200947 */ /* 0x018fea0003800000 */
        /* <DEDUP_REMOVED lines=8> */
.L_x_3615:
        /* <DEDUP_REMOVED lines=9> */
.L_x_3616:
        /* <DEDUP_REMOVED lines=9> */
.L_x_3617:
[----:B-----5:R-:W-:Y:S01]  /*d530*/  IMAD.IADD R28, R28, 0x1, -R31 ;  /* 0x000000011c1c7824 */ /* 0x020fe200078e0a1f */
[C---:B012---:R-:W-:Y:S01]  /*d540*/  LOP3.LUT R0, R26.reuse, 0xff000000, RZ, 0xc0, !PT ;  /* 0xff0000001a007812 */ /* 0x047fe200078ec0ff */
[----:B------:R-:W-:Y:S01]  /*d550*/  BSSY B0, `(.L_x_3618) ;  /* 0x0000028000007945 */ /* 0x000fe20003800000 */
[----:B------:R-:W-:Y:S02]  /*d560*/  LOP3.LUT R4, R26, 0xff0000, RZ, 0xc0, !PT ;  /* 0x00ff00001a047812 */ /* 0x000fe400078ec0ff */
[C---:B------:R-:W-:Y:S02]  /*d570*/  ISETP.GE.AND P0, PT, R28.reuse, 0x1, PT ;  /* 0x000000011c00780c */ /* 0x040fe40003f06270 */
[----:B------:R-:W-:Y:S01]  /*d580*/  SHF.R.U32.HI R3, RZ, 0x8, R0 ;  /* 0x00000008ff037819 */ /* 0x000fe20000011600 */
[----:B------:R-:W-:-:S03]  /*d590*/  VIADD R0, R28, 0x3f ;  /* 0x0000003f1c007836 */ /* 0x000fc60000000000 */
[----:B------:R-:W-:Y:S02]  /*d5a0*/  LEA.HI R4, R4, R3, RZ, 0x10 ;  /* 0x0000000304047211 */ /* 0x000fe400078f80ff */
[----:B------:R-:W-:-:S04]  /*d5b0*/  SHF.R.S32.HI R3, RZ, 0x1f, R0 ;  /* 0x0000001fff037819 */ /* 0x000fc80000011400 */
[----:B------:R-:W-:Y:S01]  /*d5c0*/  LEA.HI R0, R3, R0, RZ, 0x6 ;  /* 0x0000000003007211 */ /* 0x000fe200078f30ff */
[----:B------:R-:W-:-:S03]  /*d5d0*/  IMAD.MOV.U32 R3, RZ, RZ, RZ ;  /* 0x000000ffff037224 */ /* 0x000fc600078e00ff */
[----:B------:R-:W-:Y:S01]  /*d5e0*/  SHF.R.S32.HI R0, RZ, 0x6, R0 ;  /* 0x00000006ff007819 */ /* 0x000fe20000011400 */
[----:B------:R-:W-:Y:S06]  /*d5f0*/  @!P0 BRA `(.L_x_3619) ;  /* 0x0000000000748947 */ /* 0x000fec0003800000 */
[----:B------:R-:W-:-:S04]  /*d600*/  SHF.R.U32.HI R5, RZ, 0x10, R4 ;  /* 0x00000010ff057819 */ /* 0x000fc80000011604 */
[----:B------:R-:W-:-:S13]  /*d610*/  ISETP.NE.AND P0, PT, R5, RZ, PT ;  /* 0x000000ff0500720c */ /* 0x000fda0003f05270 */
[----:B------:R-:W0:Y:S02]  /*d620*/  @!P0 LDC R5, c[0x0][0x9f0] ;  /* 0x00027c00ff058b82 */ /* 0x000e240000000800 */
[----:B0-----:R-:W-:Y:S02]  /*d630*/  IABS R7, R5 ;  /* 0x0000000500077213 */ /* 0x001fe40000000000 */
[----:B------:R-:W-:Y:S02]  /*d640*/  IADD3 R6, R5, -0x1, R0 ;  /* 0xffffffff05067810 */ /* 0x000fe40007ffe000 */
[----:B------:R-:W0:Y:S08]  /*d650*/  I2F.RP R2, R7 ;  /* 0x0000000700027306 */ /* 0x000e300000209400 */
        /* <DEDUP_REMOVED lines=23> */
.L_x_3619:
[----:B------:R-:W-:Y:S05]  /*d7d0*/  BSYNC B0 ;  /* 0x0000000000007941 */ /* 0x000fea0003800000 */
.L_x_3618:
[----:B------:R-:W-:Y:S01]  /*d7e0*/  LOP3.LUT R30, R4, 0xff, RZ, 0xc0, !PT ;  /* 0x000000ff041e7812 */ /* 0x000fe200078ec0ff */
[----:B------:R-:W-:Y:S04]  /*d7f0*/  BSSY B7, `(.L_x_3620) ;  /* 0x0000360000077945 */ /* 0x000fe80003800000 */
[----:B------:R-:W-:-:S05]  /*d800*/  IMAD R30, R30, R3, RZ ;  /* 0x000000031e1e7224 */ /* 0x000fca00078e02ff */
        /* <DEDUP_REMOVED lines=19> */
[----:B0-----:R-:W-:Y:S01]  /*d940*/  IADD3 R24, R0, UR38, R7 ;  /* 0x0000002600187c10 */ /* 0x001fe2000fffe007 */
[----:B------:R-:W-:Y:S06]  /*d950*/  BRA `(.L_x_3622) ;  /* 0x0000003400247947 */ /* 0x000fec0003800000 */
.L_x_3621:
        /* <DEDUP_REMOVED lines=20> */
.L_x_3624:
[----:B------:R-:W-:Y:S05]  /*daa0*/  BSYNC B6 ;  /* 0x0000000000067941 */ /* 0x000fea0003800000 */
.L_x_3623:
        /* <DEDUP_REMOVED lines=20> */
.L_x_3627:
        /* <DEDUP_REMOVED lines=15> */
.L_x_3626:
[----:B------:R-:W-:Y:S05]  /*dce0*/  BSYNC B6 ;  /* 0x0000000000067941 */ /* 0x000fea0003800000 */
.L_x_3625:
[----:B------:R-:W0:Y:S01]  /*dcf0*/  S2R R0, SR_TID.X ;  /* 0x0000000000007919 */ /* 0x000e220000002100 */
[----:B------:R-:W-:Y:S01]  /*dd00*/  ULDC.64 UR4, c[0x0][0x9f8] ;  /* 0x00027e0000047ab9 */ /* 0x000fe20000000a00 */
[----:B------:R-:W1:Y:S01]  /*dd10*/  LDC R20, c[0x0][0x430] ;  /* 0x00010c00ff147b82 */ /* 0x000e620000000800 */
[----:B------:R-:W-:Y:S01]  /*dd20*/  ISETP.NE.U32.AND P0, PT, RZ, UR4, PT ;  /* 0x00000004ff007c0c */ /* 0x000fe2000bf05070 */
[----:B------:R-:W2:Y:S03]  /*dd30*/  S2R R34, SR_TID.X ;  /* 0x0000000000227919 */ /* 0x000ea60000002100 */
[----:B------:R-:W-:-:S13]  /*dd40*/  ISETP.NE.AND.EX P0, PT, RZ, UR5, PT, P0 ;  /* 0x00000005ff007c0c */ /* 0x000fda000bf05300 */
[----:B------:R-:W-:Y:S01]  /*dd50*/  @P0 IADD3 R2, P1, R19, UR4, RZ ;  /* 0x0000000413020c10 */ /* 0x000fe2000ff3e0ff */
[----:B------:R-:W-:-:S03]  /*dd60*/  ULDC UR4, c[0x0][0x320] ;  /* 0x0000c80000047ab9 */ /* 0x000fc60000000800 */
[----:B------:R-:W-:Y:S01]  /*dd70*/  @P0 IADD3.X R3, R32, UR5, RZ, P1, !PT ;  /* 0x0000000520030c10 */ /* 0x000fe20008ffe4ff */
[----:B------:R-:W3:Y:S04]  /*dd80*/  S2R R21, SR_TID.X ;  /* 0x0000000000157919 */ /* 0x000ee80000002100 */
[----:B------:R4:W5:Y:S01]  /*dd90*/  @P0 LDG.E R23, desc[UR50][R2.64] ;  /* 0x0000003202170981 */ /* 0x000962000c1e1900 */
[----:B------:R-:W-:Y:S01]  /*dda0*/  LOP3.LUT R16, R16, 0xffffffbf, RZ, 0xc0, !PT ;  /* 0xffffffbf10107812 */ /* 0x000fe200078ec0ff */
[----:B------:R-:W-:Y:S01]  /*ddb0*/  UMOV UR5, 0xffffffff ;  /* 0xffffffff00057882 */ /* 0x000fe20000000000 */
[----:B0-----:R-:W-:Y:S02]  /*ddc0*/  IMAD.SHL.U32 R0, R0, 0x8, RZ ;  /* 0x0000000800007824 */ /* 0x001fe400078e00ff */
[----:B--2---:R-:W-:-:S03]  /*ddd0*/  IMAD.SHL.U32 R34, R34, 0x8, RZ ;  /* 0x0000000822227824 */ /* 0x004fc600078e00ff */
[----:B------:R-:W-:-:S04]  /*dde0*/  LOP3.LUT R0, R0, 0x38, RZ, 0xc0, !PT ;  /* 0x0000003800007812 */ /* 0x000fc800078ec0ff */
[C---:B------:R-:W-:Y:S02]  /*ddf0*/  LOP3.LUT R4, R0.reuse, 0x40, RZ, 0xfc, !PT ;  /* 0x0000004000047812 */ /* 0x040fe400078efcff */
[----:B------:R-:W-:Y:S02]  /*de00*/  LOP3.LUT R0, R0, 0x180, RZ, 0xfc, !PT ;  /* 0x0000018000007812 */ /* 0x000fe400078efcff */
[----:B------:R-:W-:Y:S02]  /*de10*/  ISETP.GE.AND P0, PT, R4, UR4, PT ;  /* 0x0000000404007c0c */ /* 0x000fe4000bf06270 */
[----:B------:R-:W-:Y:S02]  /*de20*/  LOP3.LUT R34, R34, 0x38, RZ, 0xc0, !PT ;  /* 0x0000003822227812 */ /* 0x000fe400078ec0ff */
[----:B------:R-:W-:Y:S02]  /*de30*/  ISETP.GE.AND P1, PT, R0, UR4, PT ;  /* 0x0000000400007c0c */ /* 0x000fe4000bf26270 */
[----:B------:R-:W-:-:S02]  /*de40*/  LOP3.LUT R0, R34, 0x1c0, RZ, 0xfc, !PT ;  /* 0x000001c022007812 */ /* 0x000fc400078efcff */
[----:B------:R-:W-:Y:S02]  /*de50*/  LOP3.LUT R34, R34, 0x80, RZ, 0xfc, !PT ;  /* 0x0000008022227812 */ /* 0x000fe400078efcff */
[----:B------:R-:W-:Y:S02]  /*de60*/  SEL R7, RZ, 0x40, P1 ;  /* 0x00000040ff077807 */ /* 0x000fe40000800000 */
[----:B------:R-:W-:Y:S01]  /*de70*/  ISETP.GE.AND P5, PT, R34, UR4, PT ;  /* 0x0000000422007c0c */ /* 0x000fe2000bfa6270 */
[----:B---3--:R-:W-:Y:S01]  /*de80*/  IMAD.SHL.U32 R21, R21, 0x8, RZ ;  /* 0x0000000815157824 */ /* 0x008fe200078e00ff */
[----:B------:R-:W-:Y:S01]  /*de90*/  @P0 LOP3.LUT R16, R16, 0x40, RZ, 0xfc, !PT ;  /* 0x0000004010100812 */ /* 0x000fe200078efcff */
[----:B------:R-:W0:Y:S01]  /*dea0*/  S2R R34, SR_TID.X ;  /* 0x0000000000227919 */ /* 0x000e220000002100 */
[----:B------:R-:W-:Y:S02]  /*deb0*/  ISETP.GE.AND P0, PT, R0, UR4, PT ;  /* 0x0000000400007c0c */ /* 0x000fe4000bf06270 */
[----:B------:R-:W-:Y:S01]  /*dec0*/  LOP3.LUT R21, R21, 0x38, RZ, 0xc0, !PT ;  /* 0x0000003815157812 */ /* 0x000fe200078ec0ff */
[----:B------:R-:W2:Y:S01]  /*ded0*/  S2R R0, SR_TID.X ;  /* 0x0000000000007919 */ /* 0x000ea20000002100 */
[----:B------:R-:W-:-:S02]  /*dee0*/  LOP3.LUT R16, R16, 0xffffff7f, RZ, 0xc0, !PT ;  /* 0xffffff7f10107812 */ /* 0x000fc400078ec0ff */
[C---:B------:R-:W-:Y:S02]  /*def0*/  ISETP.GE.AND P2, PT, R21.reuse, UR4, PT ;  /* 0x0000000415007c0c */ /* 0x040fe4000bf46270 */
[----:B------:R-:W-:Y:S02]  /*df00*/  LOP3.LUT R21, R21, 0x140, RZ, 0xfc, !PT ;  /* 0x0000014015157812 */ /* 0x000fe400078efcff */
[----:B------:R-:W-:-:S09]  /*df10*/  SEL R8, RZ, 0x80, P0 ;  /* 0x00000080ff087807 */ /* 0x000fd20000000000 */
[----:B------:R-:W-:Y:S02]  /*df20*/  @P2 LOP3.LUT R16, R16, 0x80, RZ, 0xfc, !PT ;  /* 0x0000008010102812 */ /* 0x000fe400078efcff */
[----:B------:R-:W-:Y:S02]  /*df30*/  ISETP.GE.AND P2, PT, R21, UR4, PT ;  /* 0x0000000415007c0c */ /* 0x000fe4000bf46270 */
[----:B------:R-:W-:-:S04]  /*df40*/  LOP3.LUT R16, R16, 0xffffffdf, RZ, 0xc0, !PT ;  /* 0xffffffdf10107812 */ /* 0x000fc800078ec0ff */
[----:B------:R-:W-:Y:S01]  /*df50*/  @P5 LOP3.LUT R16, R16, 0x20, RZ, 0xfc, !PT ;  /* 0x0000002010105812 */ /* 0x000fe200078efcff */
[----:B0-----:R-:W-:-:S03]  /*df60*/  IMAD.SHL.U32 R34, R34, 0x8, RZ ;  /* 0x0000000822227824 */ /* 0x001fc600078e00ff */
[----:B------:R-:W-:Y:S01]  /*df70*/  LOP3.LUT R16, R16, 0xffffffef, RZ, 0xc0, !PT ;  /* 0xffffffef10107812 */ /* 0x000fe200078ec0ff */
[----:B--2---:R-:W-:Y:S01]  /*df80*/  IMAD.SHL.U32 R0, R0, 0x8, RZ ;  /* 0x0000000800007824 */ /* 0x004fe200078e00ff */
[----:B------:R-:W-:-:S04]  /*df90*/  LOP3.LUT R34, R34, 0x38, RZ, 0xc0, !PT ;  /* 0x0000003822227812 */ /* 0x000fc800078ec0ff */
[----:B------:R-:W-:Y:S02]  /*dfa0*/  LOP3.LUT R0, R0, 0x38, RZ, 0xc0, !PT ;  /* 0x0000003800007812 */ /* 0x000fe400078ec0ff */
[----:B------:R-:W-:Y:S02]  /*dfb0*/  LOP3.LUT R34, R34, 0x100, RZ, 0xfc, !PT ;  /* 0x0000010022227812 */ /* 0x000fe400078efcff */
[----:B------:R-:W-:Y:S02]  /*dfc0*/  LOP3.LUT R0, R0, 0xc0, RZ, 0xfc, !PT ;  /* 0x000000c000007812 */ /* 0x000fe400078efcff */
[----:B------:R-:W-:Y:S02]  /*dfd0*/  ISETP.GE.AND P3, PT, R34, UR4, PT ;  /* 0x0000000422007c0c */ /* 0x000fe4000bf66270 */
[----:B------:R-:W-:Y:S02]  /*dfe0*/  ISETP.GE.AND P4, PT, R0, UR4, PT ;  /* 0x0000000400007c0c */ /* 0x000fe4000bf86270 */
[----:B------:R-:W-:-:S11]  /*dff0*/  LEA R0, R35, 0xffffffc0, 0x6 ;  /* 0xffffffc023007811 */ /* 0x000fd600078e30ff */
[----:B------:R-:W-:-:S04]  /*e000*/  @P4 LOP3.LUT R16, R16, 0x10, RZ, 0xfc, !PT ;  /* 0x0000001010104812 */ /* 0x000fc800078efcff */
[----:B------:R-:W-:-:S04]  /*e010*/  LOP3.LUT R16, R16, 0xfffffffb, RZ, 0xc0, !PT ;  /* 0xfffffffb10107812 */ /* 0x000fc800078ec0ff */
[----:B------:R-:W-:-:S04]  /*e020*/  LOP3.LUT R16, R16, 0xfffffff7, RZ, 0xc0, !PT ;  /* 0xfffffff710107812 */ /* 0x000fc800078ec0ff */
[----:B------:R-:W-:-:S04]  /*e030*/  @P3 LOP3.LUT R16, R16, 0x8, RZ, 0xfc, !PT ;  /* 0x0000000810103812 */ /* 0x000fc800078efcff */
[----:B------:R-:W-:Y:S01]  /*e040*/  @P2 LOP3.LUT R16, R16, 0x4, RZ, 0xfc, !PT ;  /* 0x0000000410102812 */ /* 0x000fe200078efcff */
[----:B-1--4-:R-:W-:Y:S06]  /*e050*/  BRA.DIV UR5, `(.L_x_3628) ;  /* 0x0000003e05fc7947 */ /* 0x012fec000b800000 */
.L_x_3693:
[----:B------:R-:W0:Y:S01]  /*e060*/  S2R R10, SR_TID.X ;  /* 0x00000000000a7919 */ /* 0x000e220000002100 */
[----:B------:R-:W-:Y:S01]  /*e070*/  ISETP.NE.AND P1, PT, R20, 0x1, PT ;  /* 0x000000011400780c */ /* 0x000fe20003f25270 */
[----:B------:R-:W-:Y:S01]  /*e080*/  IMAD.MOV.U32 R34, RZ, RZ, RZ ;  /* 0x000000ffff227224 */ /* 0x000fe200078e00ff */
[----:B-----5:R-:W-:Y:S02]  /*e090*/  SHF.R.S32.HI R32, RZ, 0x1f, R23 ;  /* 0x0000001fff207819 */ /* 0x020fe40000011417 */
[C---:B------:R-:W-:Y:S02]  /*e0a0*/  LOP3.LUT P6, RZ, R16.reuse, 0x80, RZ, 0xc0, !PT ;  /* 0x0000008010ff7812 */ /* 0x040fe400078cc0ff */
[----:B------:R-:W-:-:S07]  /*e0b0*/  LOP3.LUT R16, R16, 0xfffff7ff, RZ, 0xc0, !PT ;  /* 0xfffff7ff10107812 */ /* 0x000fce00078ec0ff */
[----:B------:R-:W1:Y:S01]  /*e0c0*/  @P1 LDC R3, c[0x0][0x434] ;  /* 0x00010d00ff031b82 */ /* 0x000e620000000800 */
[----:B------:R-:W-:-:S07]  /*e0d0*/  @P1 LOP3.LUT R16, R16, 0x800, RZ, 0xfc, !PT ;  /* 0x0000080010101812 */ /* 0x000fce00078efcff */
[----:B------:R-:W2:Y:S01]  /*e0e0*/  @P1 LDC R2, c[0x0][0x438] ;  /* 0x00010e00ff021b82 */ /* 0x000ea20000000800 */
[----:B0-----:R-:W-:-:S05]  /*e0f0*/  IMAD.SHL.U32 R10, R10, 0x10, RZ ;  /* 0x000000100a0a7824 */ /* 0x001fca00078e00ff */
[----:B------:R-:W-:-:S05]  /*e100*/  LOP3.LUT R10, R36, 0x70, R10, 0xf8, !PT ;  /* 0x00000070240a7812 */ /* 0x000fca00078ef80a */
[----:B------:R-:W-:-:S05]  /*e110*/  IMAD.IADD R35, R10, 0x1, R0 ;  /* 0x000000010a237824 */ /* 0x000fca00078e0200 */
[C---:B------:R-:W-:Y:S01]  /*e120*/  ISETP.GE.AND P0, PT, R35.reuse, R28, PT ;  /* 0x0000001c2300720c */ /* 0x040fe20003f06270 */
[----:B------:R-:W-:-:S03]  /*e130*/  IMAD.IADD R35, R35, 0x1, R31 ;  /* 0x0000000123237824 */ /* 0x000fc600078e021f */
[----:B------:R-:W-:Y:S01]  /*e140*/  ISETP.GT.U32.OR P0, PT, R10, 0x3f, P0 ;  /* 0x0000003f0a00780c */ /* 0x000fe20000704470 */
[----:B-1----:R-:W-:-:S04]  /*e150*/  @P1 IMAD.HI.U32 R3, R35, R3, RZ ;  /* 0x0000000323031227 */ /* 0x002fc800078e00ff */
[----:B------:R-:W-:Y:S01]  /*e160*/  IMAD.MOV.U32 R6, RZ, RZ, R35 ;  /* 0x000000ffff067224 */ /* 0x000fe200078e0023 */
[----:B--2---:R-:W-:-:S07]  /*e170*/  @P1 SHF.R.U32.HI R6, RZ, R2, R3 ;  /* 0x00000002ff061219 */ /* 0x004fce0000011603 */
[----:B------:R-:W0:Y:S01]  /*e180*/  @!P0 LDC.64 R4, c[0x0][0x428] ;  /* 0x00010a00ff048b82 */ /* 0x000e220000000a00 */
[--C-:B------:R-:W-:Y:S01]  /*e190*/  @!P0 SHF.R.S32.HI R3, RZ, 0x1f, R6.reuse ;  /* 0x0000001fff038819 */ /* 0x100fe20000011406 */
[----:B------:R-:W-:Y:S02]  /*e1a0*/  @!P0 IMAD.MOV.U32 R2, RZ, RZ, R6 ;  /* 0x000000ffff028224 */ /* 0x000fe400078e0006 */
[-C--:B0-----:R-:W-:Y:S02]  /*e1b0*/  @!P0 IMAD R9, R32, R4.reuse, RZ ;  /* 0x0000000420098224 */ /* 0x081fe400078e02ff */
[----:B------:R-:W-:-:S04]  /*e1c0*/  @!P0 IMAD.WIDE.U32 R2, R23, R4, R2 ;  /* 0x0000000417028225 */ /* 0x000fc800078e0002 */
[----:B------:R-:W-:Y:S02]  /*e1d0*/  @!P0 IMAD R9, R23, R5, R9 ;  /* 0x0000000517098224 */ /* 0x000fe400078e0209 */
[----:B------:R-:W0:Y:S02]  /*e1e0*/  @!P0 LDC.64 R4, c[0x0][0x418] ;  /* 0x00010600ff048b82 */ /* 0x000e240000000a00 */
[----:B------:R-:W-:Y:S01]  /*e1f0*/  @!P0 IMAD.IADD R3, R3, 0x1, R9 ;  /* 0x0000000103038824 */ /* 0x000fe200078e0209 */
[----:B0-----:R-:W-:-:S04]  /*e200*/  @!P0 LEA R4, P1, R2, R4, 0x2 ;  /* 0x0000000402048211 */ /* 0x001fc800078210ff */
[----:B------:R-:W-:Y:S02]  /*e210*/  @!P0 LEA.HI.X R5, R2, R5, R3, 0x2, P1 ;  /* 0x0000000502058211 */ /* 0x000fe400008f1403 */
[----:B------:R-:W-:Y:S02]  /*e220*/  LOP3.LUT P1, RZ, R16, 0x40, RZ, 0xc0, !PT ;  /* 0x0000004010ff7812 */ /* 0x000fe4000782c0ff */
[----:B------:R-:W-:Y:S01]  /*e230*/  SEL R3, RZ, 0x1, P6 ;  /* 0x00000001ff037807 */ /* 0x000fe20003000000 */
[----:B------:R0:W5:Y:S01]  /*e240*/  @!P0 LDG.E R34, desc[UR50][R4.64] ;  /* 0x0000003204228981 */ /* 0x000162000c1e1900 */
[----:B------:R-:W-:Y:S02]  /*e250*/  SEL R2, RZ, 0xffffffff, P1 ;  /* 0xffffffffff027807 */ /* 0x000fe40000800000 */
[----:B------:R-:W-:Y:S02]  /*e260*/  ISETP.GT.U32.AND P1, PT, R10, 0x3f, PT ;  /* 0x0000003f0a00780c */ /* 0x000fe40003f24070 */
[----:B------:R-:W-:Y:S01]  /*e270*/  LOP3.LUT R16, R16, 0xfffffbff, RZ, 0xc0, !PT ;  /* 0xfffffbff10107812 */ /* 0x000fe200078ec0ff */
[----:B------:R-:W-:Y:S01]  /*e280*/  IMAD.SHL.U32 R2, R2, 0x2, RZ ;  /* 0x0000000202027824 */ /* 0x000fe200078e00ff */
[----:B------:R-:W-:-:S02]  /*e290*/  LOP3.LUT R26, R26, 0xffff, RZ, 0xc0, !PT ;  /* 0x0000ffff1a1a7812 */ /* 0x000fc400078ec0ff */
[----:B0-----:R-:W-:Y:S02]  /*e2a0*/  SEL R4, RZ, 0x8, P4 ;  /* 0x00000008ff047807 */ /* 0x001fe40002000000 */
[----:B------:R-:W-:Y:S02]  /*e2b0*/  LOP3.LUT R2, R2, 0x2, R3, 0xe2, !PT ;  /* 0x0000000202027812 */ /* 0x000fe400078ee203 */
[----:B------:R-:W-:-:S04]  /*e2c0*/  SEL R3, RZ, 0x4, P5 ;  /* 0x00000004ff037807 */ /* 0x000fc80002800000 */
[----:B------:R-:W-:Y:S02]  /*e2d0*/  LOP3.LUT R2, R4, R2, R3, 0xfe, !PT ;  /* 0x0000000204027212 */ /* 0x000fe400078efe03 */
[----:B------:R-:W-:Y:S02]  /*e2e0*/  SEL R3, RZ, 0x10, P3 ;  /* 0x00000010ff037807 */ /* 0x000fe40001800000 */
[----:B------:R-:W-:-:S04]  /*e2f0*/  SEL R4, RZ, 0x20, P2 ;  /* 0x00000020ff047807 */ /* 0x000fc80001000000 */
[----:B------:R-:W-:Y:S01]  /*e300*/  LOP3.LUT R2, R4, R2, R3, 0xfe, !PT ;  /* 0x0000000204027212 */ /* 0x000fe200078efe03 */
[----:B------:R-:W-:-:S03]  /*e310*/  IMAD.U32 R3, RZ, RZ, UR36 ;  /* 0x00000024ff037e24 */ /* 0x000fc6000f8e00ff */
[----:B------:R-:W-:Y:S01]  /*e320*/  LOP3.LUT R7, R2, R7, RZ, 0xfc, !PT ;  /* 0x0000000702077212 */ /* 0x000fe200078efcff */
[----:B------:R-:W-:Y:S01]  /*e330*/  IMAD.MOV R2, RZ, RZ, -R6 ;  /* 0x000000ffff027224 */ /* 0x000fe200078e0a06 */
[----:B------:R-:W-:-:S03]  /*e340*/  ISETP.NE.AND P0, PT, R3, 0x3, PT ;  /* 0x000000030300780c */ /* 0x000fc60003f05270 */
[----:B------:R-:W-:Y:S01]  /*e350*/  IMAD R35, R20, R2, R35 ;  /* 0x0000000214237224 */ /* 0x000fe200078e0223 */
[----:B------:R-:W-:Y:S01]  /*e360*/  LOP3.LUT R2, R7, R8, RZ, 0xfc, !PT ;  /* 0x0000000807027212 */ /* 0x000fe200078efcff */
[----:B------:R0:W-:Y:S04]  /*e370*/  STL [R1+0x28], R7 ;  /* 0x0000280701007387 */ /* 0x0001e80000100800 */
[----:B------:R0:W-:Y:S04]  /*e380*/  STL [R1], R2 ;  /* 0x0000000201007387 */ /* 0x0001e80000100800 */
[----:B------:R-:W-:-:S04]  /*e390*/  @P0 LOP3.LUT R16, R16, 0x400, RZ, 0xfc, !PT ;  /* 0x0000040010100812 */ /* 0x000fc800078efcff */
[----:B------:R-:W-:-:S04]  /*e3a0*/  LOP3.LUT R16, R16, 0xfffffffe, RZ, 0xc0, !PT ;  /* 0xfffffffe10107812 */ /* 0x000fc800078ec0ff */
[----:B------:R-:W-:Y:S01]  /*e3b0*/  @P1 LOP3.LUT R16, R16, 0x1, RZ, 0xfc, !PT ;  /* 0x0000000110101812 */ /* 0x000fe200078efcff */
[----:B0-----:R-:W-:Y:S06]  /*e3c0*/  @!P0 BRA `(.L_x_3629) ;  /* 0x0000000000048947 */ /* 0x001fec0003800000 */
[----:B------:R-:W-:Y:S01]  /*e3d0*/  BPT.TRAP 0x1 ;  /* 0x000000040000795c */ /* 0x000fe20000300000 */
.L_x_3629:
[----:B------:R-:W-:Y:S01]  /*e3e0*/  IADD3 R28, -R36, R28, -R0 ;  /* 0x0000001c241c7210 */ /* 0x000fe20007ffe900 */
[----:B------:R-:W-:Y:S01]  /*e3f0*/  IMAD R19, R18, 0x8, R17 ;  /* 0x0000000812137824 */ /* 0x000fe200078e0211 */
[----:B------:R-:W-:Y:S01]  /*e400*/  SHF.L.U32 R0, R22, 0x1f, RZ ;  /* 0x0000001f16007819 */ /* 0x000fe200000006ff */
[----:B------:R-:W-:Y:S03]  /*e410*/  BSSY B0, `(.L_x_3630) ;  /* 0x0000003000007945 */ /* 0x000fe60003800000 */
[----:B------:R-:W0:Y:S02]  /*e420*/  SYNCS.PHASECHK.TRANS64.TRYWAIT P0, [R19+URZ+0x28c40], R0 ;  /* 0x028c4000130075a7 */ /* 0x000e24000800017f */
[----:B0-----:R-:W-:Y:S05]  /*e430*/  @!P0 BRA `(.L_x_3631) ;  /* 0x0000003c00388947 */ /* 0x001fea0003800000 */
.L_x_3694:
[----:B------:R-:W-:Y:S05]  /*e440*/  BSYNC B0 ;  /* 0x0000000000007941 */ /* 0x000fea0003800000 */
.L_x_3630:
[----:B------:R-:W1:Y:S01]  /*e450*/  S2R R7, SR_TID.X ;  /* 0x0000000000077919 */ /* 0x000e620000002100 */
[----:B0-----:R-:W-:Y:S01]  /*e460*/  SHF.R.S32.HI R0, RZ, 0x1f, R35 ;  /* 0x0000001fff007819 */ /* 0x001fe20000011423 */
[----:B------:R-:W-:Y:S01]  /*e470*/  ULDC.64 UR4, c[0x0][0x300] ;  /* 0x0000c00000047ab9 */ /* 0x000fe20000000a00 */
[----:B-----5:R-:W-:Y:S01]  /*e480*/  SHF.R.S32.HI R4, RZ, 0x1f, R34 ;  /* 0x0000001fff047819 */ /* 0x020fe20000011422 */
[----:B------:R-:W-:Y:S01]  /*e490*/  IMAD.WIDE.U32 R2, R35, UR4, RZ ;  /* 0x0000000423027c25 */ /* 0x000fe2000f8e00ff */
[----:B------:R-:W-:Y:S01]  /*e4a0*/  ULDC.64 UR6, c[0x0][0x2e8] ;  /* 0x0000ba0000067ab9 */ /* 0x000fe20000000a00 */
[----:B------:R0:W-:Y:S01]  /*e4b0*/  STL [R1+0x1c], R0 ;  /* 0x00001c0001007387 */ /* 0x0001e20000100800 */
[----:B------:R-:W-:-:S03]  /*e4c0*/  LOP3.LUT R16, R16, 0xfffffffd, RZ, 0xc0, !PT ;  /* 0xfffffffd10107812 */ /* 0x000fc600078ec0ff */
[----:B------:R2:W-:Y:S01]  /*e4d0*/  STL [R1+0x20], R4 ;  /* 0x0000200401007387 */ /* 0x0005e20000100800 */
[----:B0-----:R-:W-:-:S04]  /*e4e0*/  IMAD R0, R0, UR4, RZ ;  /* 0x0000000400007c24 */ /* 0x001fc8000f8e02ff */
[----:B------:R-:W-:Y:S01]  /*e4f0*/  IMAD R0, R35, UR5, R0 ;  /* 0x0000000523007c24 */ /* 0x000fe2000f8e0200 */
[----:B------:R-:W-:-:S03]  /*e500*/  ULDC.64 UR4, c[0x0][0x310] ;  /* 0x0000c40000047ab9 */ /* 0x000fc60000000a00 */
[----:B------:R-:W-:Y:S02]  /*e510*/  IMAD.IADD R3, R3, 0x1, R0 ;  /* 0x0000000103037824 */ /* 0x000fe400078e0200 */
[----:B------:R-:W-:Y:S02]  /*e520*/  IMAD R0, R4, UR4, RZ ;  /* 0x0000000404007c24 */ /* 0x000fe4000f8e02ff */
[----:B------:R-:W-:-:S04]  /*e530*/  IMAD.WIDE.U32 R2, R34, UR4, R2 ;  /* 0x0000000422027c25 */ /* 0x000fc8000f8e0002 */
[----:B------:R-:W-:Y:S01]  /*e540*/  IMAD R0, R34, UR5, R0 ;  /* 0x0000000522007c24 */ /* 0x000fe2000f8e0200 */
[----:B------:R-:W-:Y:S01]  /*e550*/  ULDC.64 UR4, c[0x0][0x308] ;  /* 0x0000c20000047ab9 */ /* 0x000fe20000000a00 */
[----:B-1----:R-:W-:Y:S02]  /*e560*/  IMAD.SHL.U32 R7, R7, 0x8, RZ ;  /* 0x0000000807077824 */ /* 0x002fe400078e00ff */
[----:B------:R-:W-:Y:S02]  /*e570*/  IMAD.IADD R3, R3, 0x1, R0 ;  /* 0x0000000103037824 */ /* 0x000fe400078e0200 */
[----:B--2---:R-:W-:Y:S01]  /*e580*/  IMAD R4, R18, 0x1000, R33 ;  /* 0x0000100012047824 */ /* 0x004fe200078e0221 */
[----:B------:R-:W-:Y:S01]  /*e590*/  LOP3.LUT R7, R7, 0x38, RZ, 0xc0, !PT ;  /* 0x0000003807077812 */ /* 0x000fe200078ec0ff */
[C---:B------:R-:W-:Y:S01]  /*e5a0*/  IMAD.WIDE.U32 R2, R26.reuse, UR4, R2 ;  /* 0x000000041a027c25 */ /* 0x040fe2000f8e0002 */
[----:B------:R-:W-:Y:S02]  /*e5b0*/  ULDC UR4, c[0x0][0x2f4] ;  /* 0x0000bd0000047ab9 */ /* 0x000fe40000000800 */
[----:B------:R-:W-:Y:S01]  /*e5c0*/  ISETP.GE.AND P2, PT, R7, UR4, PT ;  /* 0x0000000407007c0c */ /* 0x000fe2000bf46270 */
[----:B------:R-:W-:Y:S01]  /*e5d0*/  IMAD R5, R26, UR5, R3 ;  /* 0x000000051a057c24 */ /* 0x000fe2000f8e0203 */
[----:B------:R-:W-:Y:S01]  /*e5e0*/  LEA R0, P0, R2, UR6, 0x1 ;  /* 0x0000000602007c11 */ /* 0x000fe2000f8008ff */
[----:B------:R-:W-:-:S03]  /*e5f0*/  UMOV UR5, 0xffffffff ;  /* 0xffffffff00057882 */ /* 0x000fc60000000000 */
[----:B------:R-:W-:Y:S02]  /*e600*/  LEA.HI.X R5, R2, UR7, R5, 0x1, P0 ;  /* 0x0000000702057c11 */ /* 0x000fe400080f0c05 */
[----:B------:R-:W-:-:S05]  /*e610*/  ISETP.GE.AND P0, PT, R28, 0x1, PT ;  /* 0x000000011c00780c */ /* 0x000fca0003f06270 */
[----:B------:R-:W-:Y:S01]  /*e620*/  @P2 LOP3.LUT R16, R16, 0x2, RZ, 0xfc, !PT ;  /* 0x0000000210102812 */ /* 0x000fe200078efcff */
[----:B------:R-:W-:Y:S07]  /*e630*/  BRA.DIV UR5, `(.L_x_3632) ;  /* 0x0000003a05cc7947 */ /* 0x000fee000b800000 */
[----:B------:R-:W0:Y:S01]  /*e640*/  SHFL.IDX PT, R3, R0, RZ, 0x181f ;  /* 0x00181fff00037589 */ /* 0x000e2200000e0000 */
[----:B------:R-:W-:-:S03]  /*e650*/  @P0 IMAD R6, R4, 0x2, R17 ;  /* 0x0000000204060824 */ /* 0x000fc600078e0211 */
[----:B------:R-:W1:Y:S01]  /*e660*/  SHFL.IDX PT, R2, R5, RZ, 0x181f ;  /* 0x00181fff05027589 */ /* 0x000e6200000e0000 */
[----:B0-----:R-:W-:-:S05]  /*e670*/  @P0 LEA R3, P1, R7, R3, 0x1 ;  /* 0x0000000307030211 */ /* 0x001fca00078208ff */
[----:B-1----:R-:W-:-:S05]  /*e680*/  @P0 IMAD.X R2, RZ, RZ, R2, P1 ;  /* 0x000000ffff020224 */ /* 0x002fca00008e0602 */
[----:B------:R-:W-:-:S04]  /*e690*/  @P0 LOP3.LUT R3, R3, R2, RZ, 0x3c, !PT ;  /* 0x0000000203030212 */ /* 0x000fc800078e3cff */
[----:B------:R-:W-:-:S04]  /*e6a0*/  @P0 LOP3.LUT R2, R3, R2, RZ, 0x3c, !PT ;  /* 0x0000000203020212 */ /* 0x000fc800078e3cff */
[----:B------:R-:W-:-:S05]  /*e6b0*/  @P0 LOP3.LUT R3, R3, R2, RZ, 0x3c, !PT ;  /* 0x0000000203030212 */ /* 0x000fca00078e3cff */
[----:B------:R-:W-:Y:S01]  /*e6c0*/  @!PT LDS RZ, [RZ] ;  /* 0x00000000fffff984 */ /* 0x000fe20000000800 */
        /* <DEDUP_REMOVED lines=10> */
[----:B------:R0:W-:Y:S01]  /*e770*/  @P0 LDGSTS.E.BYPASS.LTC128B.128 [R6+0x22c00], desc[UR50][R2.64], !P2 ;  /* 0x22c0000002060fae */ /* 0x0001e2000d101d72 */
[----:B------:R-:W-:-:S03]  /*e780*/  ISETP.GE.AND P0, PT, R28, 0x21, PT ;  /* 0x000000211c00780c */ /* 0x000fc60003f06270 */
[----:B0-----:R-:W0:Y:S10]  /*e790*/  SHFL.IDX PT, R3, R0, 0x2, 0x181f ;  /* 0x00581f0000037f89 */ /* 0x001e3400000e0000 */
[----:B------:R-:W-:Y:S01]  /*e7a0*/  @P0 IMAD R6, R4, 0x2, R17 ;  /* 0x0000000204060824 */ /* 0x000fe200078e0211 */
[----:B------:R-:W1:Y:S04]  /*e7b0*/  SHFL.IDX PT, R2, R5, 0x2, 0x181f ;  /* 0x00581f0005027f89 */ /* 0x000e6800000e0000 */
[----:B------:R-:W2:Y:S04]  /*e7c0*/  SHFL.IDX PT, R5, R5, 0x3, 0x181f ;  /* 0x00781f0005057f89 */ /* 0x000ea800000e0000 */
[----:B------:R-:W3:Y:S01]  /*e7d0*/  SHFL.IDX PT, R0, R0, 0x3, 0x181f ;  /* 0x00781f0000007f89 */ /* 0x000ee200000e0000 */
[----:B0-----:R-:W-:-:S05]  /*e7e0*/  @P0 LEA R3, P1, R7, R3, 0x1 ;  /* 0x0000000307030211 */ /* 0x001fca00078208ff */
[----:B-1----:R-:W-:-:S05]  /*e7f0*/  @P0 IMAD.X R2, RZ, RZ, R2, P1 ;  /* 0x000000ffff020224 */ /* 0x002fca00008e0602 */
[----:B------:R-:W-:-:S04]  /*e800*/  @P0 LOP3.LUT R3, R3, R2, RZ, 0x3c, !PT ;  /* 0x0000000203030212 */ /* 0x000fc800078e3cff */
[----:B------:R-:W-:-:S04]  /*e810*/  @P0 LOP3.LUT R2, R3, R2, RZ, 0x3c, !PT ;  /* 0x0000000203020212 */ /* 0x000fc800078e3cff */
[----:B------:R-:W-:-:S05]  /*e820*/  @P0 LOP3.LUT R3, R3, R2, RZ, 0x3c, !PT ;  /* 0x0000000203030212 */ /* 0x000fca00078e3cff */
[----:B--23--:R0:W-:Y:S02]  /*e830*/  @P0 LDGSTS.E.BYPASS.LTC128B.128 [R6+0x23400], desc[UR50][R2.64], !P2 ;  /* 0x2340000002060fae */ /* 0x00c1e4000d101d72 */
.L_x_3704:
[----:B------:R-:W-:-:S13]  /*e840*/  ISETP.GE.AND P0, PT, R28, 0x31, PT ;  /* 0x000000311c00780c */ /* 0x000fda0003f06270 */
[----:B01----:R-:W-:Y:S01]  /*e850*/  @P0 LEA R2, P1, R7, R0, 0x1 ;  /* 0x0000000007020211 */ /* 0x003fe200078208ff */
[----:B------:R-:W-:-:S04]  /*e860*/  @P0 IMAD R4, R4, 0x2, R17 ;  /* 0x0000000204040824 */ /* 0x000fc800078e0211 */
[----:B------:R-:W-:-:S05]  /*e870*/  @P0 IMAD.X R3, RZ, RZ, R5, P1 ;  /* 0x000000ffff030224 */ /* 0x000fca00008e0605 */
[----:B------:R-:W-:Y:S01]  /*e880*/  @!PT LDS RZ, [RZ] ;  /* 0x00000000fffff984 */ /* 0x000fe20000000800 */
[----:B------:R-:W-:Y:S01]  /*e890*/  @!PT LDS RZ, [RZ] ;  /* 0x00000000fffff984 */ /* 0x000fe20000000800 */
[----:B------:R-:W-:Y:S01]  /*e8a0*/  @!PT LDS RZ, [RZ] ;  /* 0x00000000fffff984 */ /* 0x000fe20000000800 */
[----:B------:R0:W-:Y:S01]  /*e8b0*/  @P0 LDGSTS.E.BYPASS.LTC128B.128 [R4+0x23c00], desc[UR50][R2.64], !P2 ;  /* 0x23c0000002040fae */ /* 0x0001e2000d101d72 */
[----:B------:R-:W-:Y:S01]  /*e8c0*/  PLOP3.LUT P0, PT, PT, PT, PT, 0x80, 0x0 ;  /* 0x000000000000781c */ /* 0x000fe20003f0f070 */
[----:B------:R-:W-:-:S12]  /*e8d0*/  NOP ;  /* 0x0000000000007918 */ /* 0x000fd80000000000 */
.L_x_3633:
[----:B------:R-:W-:Y:S02]  /*e8e0*/  PLOP3.LUT P1, PT, P1, P0, PT, 0xa2, 0x0 ;  /* 0x000000000000781c */ /* 0x000fe40000f21472 */
[----:B------:R-:W-:-:S08]  /*e8f0*/  @P0 R2UR P1, UR4, R19 ;  /* 0x00000000130402ca */ /* 0x000fd00000020000 */
[----:B------:R-:W-:-:S05]  /*e900*/  @P0 PLOP3.LUT P0, PT, P1, PT, PT, 0x80, 0x0 ;  /* 0x000000000000081c */ /* 0x000fca0000f0f070 */
[----:B------:R-:W-:Y:S01]  /*e910*/  @!P1 SYNCS.ARRIVE.TRANS64.RED.A0T1 RZ, [UR4+0x28c30], RZ ;  /* 0x028c30ffffff99a7 */ /* 0x000fe20008200404 */
[----:B------:R-:W-:Y:S07]  /*e920*/  @!P1 ARRIVES.LDGSTSBAR.64.TRANSCNT [UR4+0x28c30] ;  /* 0x028c3000ff0099b0 */ /* 0x000fee0008000a84 */
[----:B------:R-:W-:Y:S05]  /*e930*/  @P0 BRA.U.ANY `(.L_x_3633) ;  /* 0xfffffffd00e80947 */ /* 0x000fea000393ffff */
[----:B------:R-:W-:Y:S01]  /*e940*/  NOP ;  /* 0x0000000000007918 */ /* 0x000fe20000000000 */
[----:B------:R-:W-:-:S05]  /*e950*/  IMAD.U32 R0, RZ, RZ, UR36 ;  /* 0x00000024ff007e24 */ /* 0x000fca000f8e00ff */
[----:B------:R-:W-:-:S13]  /*e960*/  ISETP.NE.AND P2, PT, R0, 0x3, PT ;  /* 0x000000030000780c */ /* 0x000fda0003f45270 */
[----:B------:R-:W-:Y:S05]  /*e970*/  @!P2 BRA `(.L_x_3634) ;  /* 0x000000000004a947 */ /* 0x000fea0003800000 */
[----:B------:R-:W-:Y:S01]  /*e980*/  BPT.TRAP 0x1 ;  /* 0x000000040000795c */ /* 0x000fe20000300000 */
.L_x_3634:
[----:B------:R1:W5:Y:S01]  /*e990*/  LDL.LU R0, [R1+0x4] ;  /* 0x0000040001007983 */ /* 0x0003620000300800 */
[----:B------:R-:W-:Y:S01]  /*e9a0*/  LOP3.LUT P0, RZ, R16, 0x100, RZ, 0xc0, !PT ;  /* 0x0000010010ff7812 */ /* 0x000fe2000780c0ff */
[----:B------:R1:W-:Y:S02]  /*e9b0*/  SYNCS.ARRIVE.TRANS64.A1T0 RZ, [R19+URZ+0x28c30], RZ ;  /* 0x028c30ff13ff79a7 */ /* 0x0003e4000810003f */
[----:B0-----:R1:W5:Y:S10]  /*e9c0*/  LDL R3, [R1] ;  /* 0x0000000001037983 */ /* 0x0013740000100800 */
[----:B------:R-:W-:Y:S05]  /*e9d0*/  WARPSYNC.ALL ;  /* 0x0000000000007948 */ /* 0x000fea0003800000 */
[----:B------:R-:W-:Y:S01]  /*e9e0*/  SEL R2, R29, RZ, !P0 ;  /* 0x000000ff1d027207 */ /* 0x000fe20004000000 */
[----:B------:R-:W-:Y:S01]  /*e9f0*/  ULDC.64 UR4, c[0x0][0x298] ;  /* 0x0000a60000047ab9 */ /* 0x000fe20000000a00 */
[----:B------:R-:W-:Y:S01]  /*ea00*/  BSSY B6, `(.L_x_3635) ;  /* 0x0000020000067945 */ /* 0x000fe20003800000 */
[----:B------:R-:W-:Y:S02]  /*ea10*/  IMAD.WIDE.U32 R4, R37, UR4, RZ ;  /* 0x0000000425047c25 */ /* 0x000fe4000f8e00ff */
[----:B------:R0:W-:Y:S02]  /*ea20*/  STL [R1+0x18], R2 ;  /* 0x0000180201007387 */ /* 0x0001e40000100800 */
[----:B0-----:R-:W-:Y:S01]  /*ea30*/  VIADD R2, R17, 0x20400 ;  /* 0x0002040011027836 */ /* 0x001fe20000000000 */
[----:B------:R-:W-:Y:S01]  /*ea40*/  BAR.SYNC.DEFER_BLOCKING 0x8, 0x100 ;  /* 0x0204000000007b1d */ /* 0x000fe20000010000 */
[----:B-----5:R-:W-:-:S03]  /*ea50*/  SEL R0, R0, RZ, !P0 ;  /* 0x000000ff00007207 */ /* 0x020fc60004000000 */
[----:B------:R-:W-:Y:S02]  /*ea60*/  LOP3.LUT P0, RZ, R2, 0x3ff, RZ, 0xc0, !PT ;  /* 0x000003ff02ff7812 */ /* 0x000fe4000780c0ff */
[----:B------:R-:W-:Y:S01]  /*ea70*/  PRMT R29, R3, 0x8880, RZ ;  /* 0x00008880031d7816 */ /* 0x000fe200000000ff */
[----:B------:R0:W-:Y:S03]  /*ea80*/  STL [R1+0x4], R0 ;  /* 0x0000040001007387 */ /* 0x0001e60000100800 */
[----:B------:R-:W-:Y:S01]  /*ea90*/  PRMT R29, R29, 0x7710, RZ ;  /* 0x000077101d1d7816 */ /* 0x000fe200000000ff */
[----:B------:R2:W-:Y:S01]  /*eaa0*/  STL.64 [R1+0x10], R4 ;  /* 0x0000100401007387 */ /* 0x0005e20000100a00 */
[----:B0-----:R-:W-:-:S05]  /*eab0*/  SHF.R.S32.HI R0, RZ, 0x1f, R37 ;  /* 0x0000001fff007819 */ /* 0x001fca0000011425 */
[----:B------:R-:W-:-:S04]  /*eac0*/  IMAD R0, R0, UR4, RZ ;  /* 0x0000000400007c24 */ /* 0x000fc8000f8e02ff */
[----:B------:R-:W-:-:S04]  /*ead0*/  IMAD R0, R37, UR5, R0 ;  /* 0x0000000525007c24 */ /* 0x000fc8000f8e0200 */
[----:B------:R-:W-:Y:S01]  /*eae0*/  IMAD.IADD R37, R5, 0x1, R0 ;  /* 0x0000000105257824 */ /* 0x000fe200078e0200 */
[----:B--2---:R-:W-:Y:S06]  /*eaf0*/  @!P0 BRA `(.L_x_3636) ;  /* 0x0000000000408947 */ /* 0x004fec0003800000 */
        /* <DEDUP_REMOVED lines=15> */
[----:B01----:R-:W-:Y:S05]  /*ebf0*/  CALL.ABS.NOINC R2 ;  /* 0x0000000002007343 */ /* 0x003fea0003c00000 */
.L_x_3636:
[----:B------:R-:W-:Y:S05]  /*ec00*/  BSYNC B6 ;  /* 0x0000000000067941 */ /* 0x000fea0003800000 */
.L_x_3635:
[----:B------:R-:W2:Y:S01]  /*ec10*/  LDL.LU.64 R2, [R1+0x10] ;  /* 0x0000100001027983 */ /* 0x000ea20000300a00 */
[----:B------:R-:W0:Y:S01]  /*ec20*/  LDC R7, c[0x0][0x448] ;  /* 0x00011200ff077b82 */ /* 0x000e220000000800 */
[----:B------:R-:W-:Y:S02]  /*ec30*/  ULDC.64 UR4, c[0x0][0x2d8] ;  /* 0x0000b60000047ab9 */ /* 0x000fe40000000a00 */
[----:B------:R-:W3:Y:S04]  /*ec40*/  LDL.LU R21, [R1+0x4] ;  /* 0x0000040001157983 */ /* 0x000ee80000300800 */
[----:B------:R-:W4:Y:S04]  /*ec50*/  LDL.LU R20, [R1+0x18] ;  /* 0x0000180001147983 */ /* 0x000f280000300800 */
[----:B------:R0:W5:Y:S04]  /*ec60*/  LDL R10, [R1+0x8] ;  /* 0x00000800010a7983 */ /* 0x0001680000100800 */
[----:B------:R0:W5:Y:S02]  /*ec70*/  LDL R8, [R1+0x2c] ;  /* 0x00002c0001087983 */ /* 0x0001640000100800 */
[----:B0-----:R-:W-:-:S13]  /*ec80*/  ISETP.NE.AND P0, PT, R7, 0x1, PT ;  /* 0x000000010700780c */ /* 0x001fda0003f05270 */
[----:B------:R-:W0:Y:S01]  /*ec90*/  @P0 LDC R6, c[0x0][0x44c] ;  /* 0x00011300ff060b82 */ /* 0x000e220000000800 */
[----:B------:R-:W1:Y:S02]  /*eca0*/  S2R R9, SR_TID.X ;  /* 0x0000000000097919 */ /* 0x000e640000002100 */
[----:B-1----:R-:W-:-:S05]  /*ecb0*/  IMAD.SHL.U32 R9, R9, 0x8, RZ ;  /* 0x0000000809097824 */ /* 0x002fca00078e00ff */
[----:B------:R-:W-:Y:S01]  /*ecc0*/  LOP3.LUT R9, R9, 0x38, RZ, 0xc0, !PT ;  /* 0x0000003809097812 */ /* 0x000fe200078ec0ff */
[----:B--2---:R-:W-:Y:S02]  /*ecd0*/  IMAD.MOV.U32 R3, RZ, RZ, R37 ;  /* 0x000000ffff037224 */ /* 0x004fe400078e0025 */
[----:B------:R-:W-:-:S04]  /*ece0*/  IMAD.WIDE.U32 R2, R26, UR4, R2 ;  /* 0x000000041a027c25 */ /* 0x000fc8000f8e0002 */
[----:B------:R-:W-:Y:S01]  /*ecf0*/  IMAD R3, R26, UR5, R3 ;  /* 0x000000051a037c24 */ /* 0x000fe2000f8e0203 */
[----:B------:R-:W-:Y:S02]  /*ed00*/  ULDC.64 UR4, c[0x0][0x2e0] ;  /* 0x0000b80000047ab9 */ /* 0x000fe40000000a00 */
[----:B---3--:R-:W-:Y:S02]  /*ed10*/  IMAD R0, R21, UR4, RZ ;  /* 0x0000000415007c24 */ /* 0x008fe4000f8e02ff */
[----:B----4-:R-:W-:-:S04]  /*ed20*/  IMAD.WIDE.U32 R2, R20, UR4, R2 ;  /* 0x0000000414027c25 */ /* 0x010fc8000f8e0002 */
[----:B------:R-:W-:Y:S01]  /*ed30*/  IMAD R0, R20, UR5, R0 ;  /* 0x0000000514007c24 */ /* 0x000fe2000f8e0200 */
[----:B------:R-:W-:Y:S01]  /*ed40*/  ULDC.64 UR4, c[0x0][0x2d0] ;  /* 0x0000b40000047ab9 */ /* 0x000fe20000000a00 */
[----:B------:R-:W1:Y:S02]  /*ed50*/  S2R R20, SR_TID.X ;  /* 0x0000000000147919 */ /* 0x000e640000002100 */
[----:B------:R-:W-:Y:S02]  /*ed60*/  IMAD.IADD R3, R3, 0x1, R0 ;  /* 0x0000000103037824 */ /* 0x000fe400078e0200 */
[----:B------:R-:W2:Y:S01]  /*ed70*/  @P0 LDC R0, c[0x0][0x450] ;  /* 0x00011400ff000b82 */ /* 0x000ea20000000800 */
[----:B-1----:R-:W-:-:S05]  /*ed80*/  IMAD.SHL.U32 R20, R20, 0x10, RZ ;  /* 0x0000001014147824 */ /* 0x002fca00078e00ff */
[----:B------:R-:W-:-:S05]  /*ed90*/  LOP3.LUT R20, R36, 0x70, R20, 0xf8, !PT ;  /* 0x0000007024147812 */ /* 0x000fca00078ef814 */
[----:B------:R-:W-:-:S04]  /*eda0*/  IMAD R5, R25, 0x40, R20 ;  /* 0x0000004019057824 */ /* 0x000fc800078e0214 */
[----:B0-----:R-:W-:-:S04]  /*edb0*/  @P0 IMAD.HI.U32 R6, R5, R6, RZ ;  /* 0x0000000605060227 */ /* 0x001fc800078e00ff */
[----:B------:R-:W-:Y:S01]  /*edc0*/  IMAD.MOV.U32 R4, RZ, RZ, R5 ;  /* 0x000000ffff047224 */ /* 0x000fe200078e0005 */
[----:B--2---:R-:W-:-:S05]  /*edd0*/  @P0 SHF.R.U32.HI R4, RZ, R0, R6 ;  /* 0x00000000ff040219 */ /* 0x004fca0000011606 */
        /* <DEDUP_REMOVED lines=20> */
[----:B------:R-:W0:Y:S01]  /*ef20*/  SHFL.IDX PT, R3, R0, RZ, 0x181f ;  /* 0x00181fff00037589 */ /* 0x000e2200000e0000 */
[----:B-----5:R-:W-:Y:S02]  /*ef30*/  IMAD R5, R10, R7, RZ ;  /* 0x000000070a057224 */ /* 0x020fe400078e02ff */
[----:B------:R-:W-:Y:S01]  /*ef40*/  IMAD R25, R25, 0x40, R36 ;  /* 0x0000004019197824 */ /* 0x000fe200078e0224 */
[----:B------:R-:W1:Y:S04]  /*ef50*/  SHFL.IDX PT, R2, R4, RZ, 0x181f ;  /* 0x00181fff04027589 */ /* 0x000e6800000e0000 */
[----:B------:R-:W-:-:S13]  /*ef60*/  ISETP.GE.AND P0, PT, R25, R5, PT ;  /* 0x000000051900720c */ /* 0x000fda0003f06270 */
[----:B0-----:R-:W-:-:S05]  /*ef70*/  @!P0 LEA R3, P2, R9, R3, 0x1 ;  /* 0x0000000309038211 */ /* 0x001fca00078408ff */
[----:B-1----:R-:W-:-:S05]  /*ef80*/  @!P0 IMAD.X R2, RZ, RZ, R2, P2 ;  /* 0x000000ffff028224 */ /* 0x002fca00010e0602 */
[----:B------:R-:W-:-:S04]  /*ef90*/  @!P0 LOP3.LUT R3, R3, R2, RZ, 0x3c, !PT ;  /* 0x0000000203038212 */ /* 0x000fc800078e3cff */
[----:B------:R-:W-:-:S04]  /*efa0*/  @!P0 LOP3.LUT R2, R3, R2, RZ, 0x3c, !PT ;  /* 0x0000000203028212 */ /* 0x000fc800078e3cff */
[----:B------:R-:W-:-:S05]  /*efb0*/  @!P0 LOP3.LUT R3, R3, R2, RZ, 0x3c, !PT ;  /* 0x0000000203038212 */ /* 0x000fca00078e3cff */
[----:B------:R-:W-:Y:S01]  /*efc0*/  @!PT LDS RZ, [RZ] ;  /* 0x00000000fffff984 */ /* 0x000fe20000000800 */
[----:B------:R0:W-:Y:S02]  /*efd0*/  @!P0 LDGSTS.E.BYPASS.LTC128B.128 [R8+0x20400], desc[UR50][R2.64], !P1 ;  /* 0x2040000002088fae */ /* 0x0001e4000c901d72 */
[----:B0-----:R-:W-:Y:S02]  /*efe0*/  VIADD R2, R25, 0x10 ;  /* 0x0000001019027836 */ /* 0x001fe40000000000 */
[----:B------:R-:W0:Y:S03]  /*eff0*/  SHFL.IDX PT, R3, R0, 0x1, 0x181f ;  /* 0x00381f0000037f89 */ /* 0x000e2600000e0000 */
[----:B------:R-:W-:Y:S02]  /*f000*/  ISETP.GE.AND P0, PT, R2, R5, PT ;  /* 0x000000050200720c */ /* 0x000fe40003f06270 */
[----:B------:R-:W1:Y:S11]  /*f010*/  SHFL.IDX PT, R2, R4, 0x1, 0x181f ;  /* 0x00381f0004027f89 */ /* 0x000e7600000e0000 */
[----:B0-----:R-:W-:-:S05]  /*f020*/  @!P0 LEA R3, P2, R9, R3, 0x1 ;  /* 0x0000000309038211 */ /* 0x001fca00078408ff */
[----:B-1----:R-:W-:-:S05]  /*f030*/  @!P0 IMAD.X R2, RZ, RZ, R2, P2 ;  /* 0x000000ffff028224 */ /* 0x002fca00010e0602 */
[----:B------:R-:W-:-:S04]  /*f040*/  @!P0 LOP3.LUT R3, R3, R2, RZ, 0x3c, !PT ;  /* 0x0000000203038212 */ /* 0x000fc800078e3cff */
[----:B------:R-:W-:-:S04]  /*f050*/  @!P0 LOP3.LUT R2, R3, R2, RZ, 0x3c, !PT ;  /* 0x0000000203028212 */ /* 0x000fc800078e3cff */
[----:B------:R-:W-:-:S05]  /*f060*/  @!P0 LOP3.LUT R3, R3, R2, RZ, 0x3c, !PT ;  /* 0x0000000203038212 */ /* 0x000fca00078e3cff */
[----:B------:R0:W-:Y:S02]  /*f070*/  @!P0 LDGSTS.E.BYPASS.LTC128B.128 [R8+0x20c00], desc[UR50][R2.64], !P1 ;  /* 0x20c0000002088fae */ /* 0x0001e4000c901d72 */
[----:B0-----:R-:W-:Y:S02]  /*f080*/  VIADD R2, R25, 0x20 ;  /* 0x0000002019027836 */ /* 0x001fe40000000000 */
[----:B------:R-:W0:Y:S03]  /*f090*/  SHFL.IDX PT, R3, R0, 0x2, 0x181f ;  /* 0x00581f0000037f89 */ /* 0x000e2600000e0000 */
[----:B------:R-:W-:Y:S01]  /*f0a0*/  ISETP.GE.AND P0, PT, R2, R5, PT ;  /* 0x000000050200720c */ /* 0x000fe20003f06270 */
[----:B------:R-:W-:Y:S04]  /*f0b0*/  SHFL.IDX PT, R0, R0, 0x3, 0x181f ;  /* 0x00781f0000007f89 */ /* 0x000fe800000e0000 */
[----:B------:R-:W1:Y:S04]  /*f0c0*/  SHFL.IDX PT, R2, R4, 0x2, 0x181f ;  /* 0x00581f0004027f89 */ /* 0x000e6800000e0000 */
[----:B------:R-:W2:Y:S04]  /*f0d0*/  SHFL.IDX PT, R4, R4, 0x3, 0x181f ;  /* 0x00781f0004047f89 */ /* 0x000ea800000e0000 */
[----:B0-----:R-:W-:-:S05]  /*f0e0*/  @!P0 LEA R3, P2, R9, R3, 0x1 ;  /* 0x0000000309038211 */ /* 0x001fca00078408ff */
[----:B-1----:R-:W-:-:S05]  /*f0f0*/  @!P0 IMAD.X R2, RZ, RZ, R2, P2 ;  /* 0x000000ffff028224 */ /* 0x002fca00010e0602 */
[----:B------:R-:W-:-:S04]  /*f100*/  @!P0 LOP3.LUT R3, R3, R2, RZ, 0x3c, !PT ;  /* 0x0000000203038212 */ /* 0x000fc800078e3cff */
[----:B------:R-:W-:-:S04]  /*f110*/  @!P0 LOP3.LUT R2, R3, R2, RZ, 0x3c, !PT ;  /* 0x0000000203028212 */ /* 0x000fc800078e3cff */
[----:B------:R-:W-:-:S05]  /*f120*/  @!P0 LOP3.LUT R3, R3, R2, RZ, 0x3c, !PT ;  /* 0x0000000203038212 */ /* 0x000fca00078e3cff */
[----:B--2---:R1:W-:Y:S02]  /*f130*/  @!P0 LDGSTS.E.BYPASS.LTC128B.128 [R8+0x21400], desc[UR50][R2.64], !P1 ;  /* 0x2140000002088fae */ /* 0x0043e4000c901d72 */
.L_x_3713:
[----:B------:R-:W-:-:S05]  /*f140*/  VIADD R25, R25, 0x30 ;  /* 0x0000003019197836 */ /* 0x000fca0000000000 */
[----:B------:R-:W-:-:S13]  /*f150*/  ISETP.GE.AND P0, PT, R25, R5, PT ;  /* 0x000000051900720c */ /* 0x000fda0003f06270 */
[----:B01----:R-:W-:-:S05]  /*f160*/  @!P0 LEA R2, P2, R9, R0, 0x1 ;  /* 0x0000000009028211 */ /* 0x003fca00078408ff */
[----:B------:R-:W-:-:S05]  /*f170*/  @!P0 IMAD.X R3, RZ, RZ, R4, P2 ;  /* 0x000000ffff038224 */ /* 0x000fca00010e0604 */
[----:B------:R-:W-:Y:S01]  /*f180*/  @!PT LDS RZ, [RZ] ;  /* 0x00000000fffff984 */ /* 0x000fe20000000800 */
[----:B------:R-:W-:Y:S01]  /*f190*/  @!PT LDS RZ, [RZ] ;  /* 0x00000000fffff984 */ /* 0x000fe20000000800 */
[----:B------:R-:W-:Y:S01]  /*f1a0*/  @!PT LDS RZ, [RZ] ;  /* 0x00000000fffff984 */ /* 0x000fe20000000800 */
[----:B------:R0:W-:Y:S01]  /*f1b0*/  @!P0 LDGSTS.E.BYPASS.LTC128B.128 [R8+0x21c00], desc[UR50][R2.64], !P1 ;  /* 0x21c0000002088fae */ /* 0x0001e2000c901d72 */
[----:B------:R-:W-:Y:S01]  /*f1c0*/  PLOP3.LUT P0, PT, PT, PT, PT, 0x80, 0x0 ;  /* 0x000000000000781c */ /* 0x000fe20003f0f070 */
[----:B------:R-:W-:-:S12]  /*f1d0*/  NOP ;  /* 0x0000000000007918 */ /* 0x000fd80000000000 */
.L_x_3638:
        /* <DEDUP_REMOVED lines=10> */
[----:B------:R-:W-:-:S05]  /*f280*/  LOP3.LUT R0, R0, 0xfffffffe, RZ, 0xc0, !PT ;  /* 0xfffffffe00007812 */ /* 0x000fca00078ec0ff */
[----:B------:R-:W-:-:S05]  /*f290*/  IMAD.IADD R0, R2, 0x1, -R0 ;  /* 0x0000000102007824 */ /* 0x000fca00078e0a00 */
[----:B------:R-:W-:Y:S01]  /*f2a0*/  SHF.L.U32 R0, R0, 0x1f, RZ ;  /* 0x0000001f00007819 */ /* 0x000fe200000006ff */
[----:B------:R-:W-:Y:S01]  /*f2b0*/  NOP ;  /* 0x0000000000007918 */ /* 0x000fe20000000000 */
[----:B------:R0:W-:Y:S01]  /*f2c0*/  SYNCS.ARRIVE.TRANS64.A1T0 RZ, [R17+URZ+0x28c00], RZ ;  /* 0x028c00ff11ff79a7 */ /* 0x0001e2000810003f */
[----:B------:R-:W-:Y:S01]  /*f2d0*/  BSSY B0, `(.L_x_3639) ;  /* 0x0000003000007945 */ /* 0x000fe20003800000 */
[----:B------:R-:W1:Y:S03]  /*f2e0*/  SYNCS.PHASECHK.TRANS64.TRYWAIT P0, [R17+URZ+0x28c20], R0 ;  /* 0x028c2000110075a7 */ /* 0x000e66000800017f */
[----:B01----:R-:W-:Y:S05]  /*f2f0*/  @!P0 BRA `(.L_x_3640) ;  /* 0x0000003800308947 */ /* 0x003fea0003800000 */
.L_x_3714:
[----:B------:R-:W-:Y:S05]  /*f300*/  BSYNC B0 ;  /* 0x0000000000007941 */ /* 0x000fea0003800000 */
.L_x_3639:
[----:B------:R-:W-:-:S05]  /*f310*/  IMAD.U32 R2, RZ, RZ, UR36 ;  /* 0x00000024ff027e24 */ /* 0x000fca000f8e00ff */
[----:B------:R-:W-:-:S13]  /*f320*/  ISETP.NE.AND P0, PT, R2, 0x3, PT ;  /* 0x000000030200780c */ /* 0x000fda0003f05270 */
[----:B------:R-:W-:Y:S05]  /*f330*/  @!P0 BRA `(.L_x_3641) ;  /* 0x0000000000048947 */ /* 0x000fea0003800000 */
[----:B------:R-:W-:Y:S01]  /*f340*/  BPT.TRAP 0x1 ;  /* 0x000000040000795c */ /* 0x000fe20000300000 */
.L_x_3641:
[----:B0-----:R-:W-:Y:S01]  /*f350*/  SHF.L.U32 R0, R22, 0x1f, RZ ;  /* 0x0000001f16007819 */ /* 0x001fe200000006ff */
[----:B------:R-:W-:Y:S03]  /*f360*/  BSSY B0, `(.L_x_3642) ;  /* 0x0000003000007945 */ /* 0x000fe60003800000 */
[----:B------:R-:W0:Y:S02]  /*f370*/  SYNCS.PHASECHK.TRANS64.TRYWAIT P0, [R19+URZ+0x28c60], R0 ;  /* 0x028c6000130075a7 */ /* 0x000e24000800017f */
[----:B0-----:R-:W-:Y:S05]  /*f380*/  @!P0 BRA `(.L_x_3643) ;  /* 0x0000003800208947 */ /* 0x001fea0003800000 */
.L_x_3715:
[----:B------:R-:W-:Y:S05]  /*f390*/  BSYNC B0 ;  /* 0x0000000000007941 */ /* 0x000fea0003800000 */
.L_x_3642:
[----:B------:R-:W0:Y:S01]  /*f3a0*/  LDL.LU R2, [R1+0x1c] ;  /* 0x00001c0001027983 */ /* 0x000e220000300800 */
[----:B------:R-:W-:Y:S01]  /*f3b0*/  ULDC.64 UR4, c[0x0][0x328] ;  /* 0x0000ca0000047ab9 */ /* 0x000fe20000000a00 */
[----:B------:R-:W-:Y:S02]  /*f3c0*/  ULDC.64 UR6, c[0x0][0x318] ;  /* 0x0000c60000067ab9 */ /* 0x000fe40000000a00 */
[----:B------:R-:W2:Y:S01]  /*f3d0*/  LDL.LU R4, [R1+0x20] ;  /* 0x0000200001047983 */ /* 0x000ea20000300800 */
[----:B------:R-:W-:Y:S02]  /*f3e0*/  IMAD R5, R18, 0x8000, R33 ;  /* 0x0000800012057824 */ /* 0x000fe400078e0221 */
[----:B0-----:R-:W-:Y:S02]  /*f3f0*/  IMAD R0, R2, UR4, RZ ;  /* 0x0000000402007c24 */ /* 0x001fe4000f8e02ff */
[----:B------:R-:W-:-:S04]  /*f400*/  IMAD.WIDE.U32 R2, R35, UR4, RZ ;  /* 0x0000000423027c25 */ /* 0x000fc8000f8e00ff */
[----:B------:R-:W-:Y:S01]  /*f410*/  IMAD R0, R35, UR5, R0 ;  /* 0x0000000523007c24 */ /* 0x000fe2000f8e0200 */
[----:B------:R-:W-:-:S03]  /*f420*/  ULDC.64 UR4, c[0x0][0x338] ;  /* 0x0000ce0000047ab9 */ /* 0x000fc60000000a00 */
[----:B------:R-:W-:Y:S02]  /*f430*/  IMAD.IADD R3, R3, 0x1, R0 ;  /* 0x0000000103037824 */ /* 0x000fe400078e0200 */
[----:B--2---:R-:W-:Y:S02]  /*f440*/  IMAD R0, R4, UR4, RZ ;  /* 0x0000000404007c24 */ /* 0x004fe4000f8e02ff */
        /* <DEDUP_REMOVED lines=10> */
[----:B------:R-:W2:Y:S01]  /*f4f0*/  LDL R3, [R1] ;  /* 0x0000000001037983 */ /* 0x000ea20000100800 */
[----:B------:R-:W-:Y:S01]  /*f500*/  IMAD R5, R5, 0x2, R17 ;  /* 0x0000000205057824 */ /* 0x000fe200078e0211 */
[C---:B------:R-:W-:Y:S01]  /*f510*/  LOP3.LUT P5, RZ, R29.reuse, 0x2, RZ, 0xc0, !PT ;  /* 0x000000021dff7812 */ /* 0x040fe200078ac0ff */
[----:B------:R-:W0:Y:S01]  /*f520*/  S2R R7, SR_TID.X ;  /* 0x0000000000077919 */ /* 0x000e220000002100 */
[C---:B------:R-:W-:Y:S02]  /*f530*/  LOP3.LUT P4, RZ, R29.reuse, 0x4, RZ, 0xc0, !PT ;  /* 0x000000041dff7812 */ /* 0x040fe4000788c0ff */
[C---:B------:R-:W-:Y:S01]  /*f540*/  LOP3.LUT P3, RZ, R29.reuse, 0x8, RZ, 0xc0, !PT ;  /* 0x000000081dff7812 */ /* 0x040fe2000786c0ff */
[----:B------:R-:W1:Y:S01]  /*f550*/  SHFL.IDX PT, R2, R4, RZ, 0x181f ;  /* 0x00181fff04027589 */ /* 0x000e6200000e0000 */
[----:B------:R-:W-:Y:S02]  /*f560*/  LOP3.LUT R16, R16, 0xfffffeff, RZ, 0xc0, !PT ;  /* 0xfffffeff10107812 */ /* 0x000fe400078ec0ff */
[----:B------:R-:W-:Y:S01]  /*f570*/  LOP3.LUT P2, RZ, R29, 0x10, RZ, 0xc0, !PT ;  /* 0x000000101dff7812 */ /* 0x000fe2000784c0ff */
[----:B0-----:R-:W-:-:S05]  /*f580*/  IMAD.SHL.U32 R7, R7, 0x8, RZ ;  /* 0x0000000807077824 */ /* 0x001fca00078e00ff */
[----:B------:R-:W-:-:S05]  /*f590*/  LOP3.LUT R7, R7, 0x38, RZ, 0xc0, !PT ;  /* 0x0000003807077812 */ /* 0x000fca00078ec0ff */
[----:B------:R-:W-:Y:S01]  /*f5a0*/  IMAD.SHL.U32 R0, R7, 0x2, RZ ;  /* 0x0000000207007824 */ /* 0x000fe200078e00ff */
[----:B------:R-:W-:-:S04]  /*f5b0*/  LOP3.LUT R7, R29, 0x1, RZ, 0xc0, !PT ;  /* 0x000000011d077812 */ /* 0x000fc800078ec0ff */
[----:B-1----:R-:W-:Y:S02]  /*f5c0*/  IADD3 R2, P0, R2, R0, RZ ;  /* 0x0000000002027210 */ /* 0x002fe40007f1e0ff */
[----:B------:R-:W-:-:S13]  /*f5d0*/  ISETP.NE.U32.AND P1, PT, R7, 0x1, PT ;  /* 0x000000010700780c */ /* 0x000fda0003f25070 */
[----:B------:R-:W-:-:S04]  /*f5e0*/  @P1 LOP3.LUT R16, R16, 0x100, RZ, 0xfc, !PT ;  /* 0x0000010010101812 */ /* 0x000fc800078efcff */
[----:B------:R-:W-:Y:S01]  /*f5f0*/  LOP3.LUT R16, R16, 0xfffffdff, RZ, 0xc0, !PT ;  /* 0xfffffdff10107812 */ /* 0x000fe200078ec0ff */
[----:B--2---:R-:W-:Y:S02]  /*f600*/  IMAD.MOV.U32 R8, RZ, RZ, R3 ;  /* 0x000000ffff087224 */ /* 0x004fe400078e0003 */
[----:B------:R-:W0:Y:S03]  /*f610*/  SHFL.IDX PT, R3, R6, RZ, 0x181f ;  /* 0x00181fff06037589 */ /* 0x000e2600000e0000 */
[----:B------:R-:W-:Y:S01]  /*f620*/  PRMT R7, R8, 0x8880, RZ ;  /* 0x0000888008077816 */ /* 0x000fe200000000ff */
[----:B0-----:R-:W-:Y:S01]  /*f630*/  IMAD.X R3, RZ, RZ, R3, P0 ;  /* 0x000000ffff037224 */ /* 0x001fe200000e0603 */
[----:B------:R-:W-:Y:S02]  /*f640*/  ISETP.LT.OR P0, PT, R28, 0x1, P1 ;  /* 0x000000011c00780c */ /* 0x000fe40000f01670 */
[----:B------:R-:W-:-:S04]  /*f650*/  LOP3.LUT P1, RZ, R29, 0x20, RZ, 0xc0, !PT ;  /* 0x000000201dff7812 */ /* 0x000fc8000782c0ff */
[----:B------:R-:W-:-:S07]  /*f660*/  ISETP.LT.OR P6, PT, R28, 0x1, !P1 ;  /* 0x000000011c00780c */ /* 0x000fce0004fc1670 */
[----:B------:R-:W-:Y:S01]  /*f670*/  @!PT LDS RZ, [RZ] ;  /* 0x00000000fffff984 */ /* 0x000fe20000000800 */
        /* <DEDUP_REMOVED lines=9> */
[----:B------:R-:W-:-:S03]  /*f710*/  LOP3.LUT P0, RZ, R29, 0x40, RZ, 0xc0, !PT ;  /* 0x000000401dff7812 */ /* 0x000fc6000780c0ff */
[----:B------:R-:W-:Y:S01]  /*f720*/  LDGSTS.E.BYPASS.LTC128B.128 [R5+0xa400], desc[UR50][R2.64+0x280], !P6 ;  /* 0x0a40028002057fae */ /* 0x000fe2000f101d72 */
[----:B------:R-:W-:-:S13]  /*f730*/  ISETP.LT.OR P6, PT, R28, 0x1, !P0 ;  /* 0x000000011c00780c */ /* 0x000fda00047c1670 */
[----:B------:R-:W-:Y:S01]  /*f740*/  LDGSTS.E.BYPASS.LTC128B.128 [R5+0xc400], desc[UR50][R2.64+0x300], !P6 ;  /* 0x0c40030002057fae */ /* 0x000fe2000f101d72 */
[----:B------:R-:W-:-:S03]  /*f750*/  ISETP.GT.AND P6, PT, R7, -0x1, PT ;  /* 0xffffffff0700780c */ /* 0x000fc60003fc4270 */
[----:B------:R-:W-:Y:S10]  /*f760*/  SHFL.IDX PT, R7, R6, 0x2, 0x181f ;  /* 0x00581f0006077f89 */ /* 0x000ff400000e0000 */
[----:B------:R-:W-:-:S02]  /*f770*/  @P6 LOP3.LUT R16, R16, 0x200, RZ, 0xfc, !PT ;  /* 0x0000020010106812 */ /* 0x000fc400078efcff */
[----:B------:R-:W-:-:S13]  /*f780*/  ISETP.LT.OR P6, PT, R28, 0x1, P6 ;  /* 0x000000011c00780c */ /* 0x000fda00037c1670 */
[----:B------:R0:W-:Y:S04]  /*f790*/  LDGSTS.E.BYPASS.LTC128B.128 [R5+0xe400], desc[UR50][R2.64+0x380], !P6 ;  /* 0x0e40038002057fae */ /* 0x0001e8000f101d72 */
[----:B0-----:R-:W0:Y:S04]  /*f7a0*/  SHFL.IDX PT, R2, R4, 0x1, 0x181f ;  /* 0x00381f0004027f89 */ /* 0x001e2800000e0000 */
[----:B------:R-:W1:Y:S04]  /*f7b0*/  SHFL.IDX PT, R3, R6, 0x1, 0x181f ;  /* 0x00381f0006037f89 */ /* 0x000e6800000e0000 */
[----:B------:R-:W-:Y:S01]  /*f7c0*/  SHFL.IDX PT, R6, R6, 0x3, 0x181f ;  /* 0x00781f0006067f89 */ /* 0x000fe200000e0000 */
[----:B0-----:R-:W-:-:S05]  /*f7d0*/  IADD3 R2, P6, R2, R0, RZ ;  /* 0x0000000002027210 */ /* 0x001fca0007fde0ff */
[----:B-1----:R-:W-:Y:S01]  /*f7e0*/  IMAD.X R3, RZ, RZ, R3, P6 ;  /* 0x000000ffff037224 */ /* 0x002fe200030e0603 */
        /* <DEDUP_REMOVED lines=17> */
[----:B------:R0:W-:Y:S04]  /*f900*/  LDGSTS.E.BYPASS.LTC128B.128 [R5+0xec00], desc[UR50][R2.64+0x380], !P6 ;  /* 0x0ec0038002057fae */ /* 0x0001e8000f101d72 */
[----:B0-----:R-:W0:Y:S02]  /*f910*/  SHFL.IDX PT, R2, R4, 0x2, 0x181f ;  /* 0x00581f0004027f89 */ /* 0x001e2400000e0000 */
[----:B0-----:R-:W-:-:S05]  /*f920*/  IADD3 R2, P6, R2, R0, RZ ;  /* 0x0000000002027210 */ /* 0x001fca0007fde0ff */
        /* <DEDUP_REMOVED lines=19> */
[----:B0-----:R0:W1:Y:S02]  /*fa60*/  SHFL.IDX PT, R2, R4, 0x3, 0x181f ;  /* 0x00781f0004027f89 */ /* 0x00106400000e0000 */
.L_x_3725:
[C---:B------:R-:W-:Y:S02]  /*fa70*/  LOP3.LUT P6, RZ, R16.reuse, 0x100, RZ, 0xc0, !PT ;  /* 0x0000010010ff7812 */ /* 0x040fe400078cc0ff */
[----:B------:R-:W-:Y:S02]  /*fa80*/  LOP3.LUT R16, R16, 0xffffefff, RZ, 0xc0, !PT ;  /* 0xffffefff10107812 */ /* 0x000fe400078ec0ff */
[C---:B------:R-:W-:Y:S02]  /*fa90*/  ISETP.LT.OR P6, PT, R28.reuse, 0x31, P6 ;  /* 0x000000311c00780c */ /* 0x040fe400037c1670 */
[----:B------:R-:W-:-:S11]  /*faa0*/  ISETP.LT.OR P5, PT, R28, 0x31, !P5 ;  /* 0x000000311c00780c */ /* 0x000fd60006fa1670 */
[----:B------:R-:W-:Y:S02]  /*fab0*/  @P6 LOP3.LUT R16, R16, 0x1000, RZ, 0xfc, !PT ;  /* 0x0000100010106812 */ /* 0x000fe400078efcff */
[----:B------:R-:W-:Y:S02]  /*fac0*/  ISETP.LT.OR P6, PT, R28, 0x31, !P4 ;  /* 0x000000311c00780c */ /* 0x000fe400067c1670 */
[----:B------:R-:W-:Y:S02]  /*fad0*/  LOP3.LUT R16, R16, 0xffffbfff, RZ, 0xc0, !PT ;  /* 0xffffbfff10107812 */ /* 0x000fe400078ec0ff */
[----:B------:R-:W-:Y:S02]  /*fae0*/  ISETP.LT.OR P4, PT, R28, 0x31, !P2 ;  /* 0x000000311c00780c */ /* 0x000fe40005781670 */
[----:B------:R-:W-:Y:S02]  /*faf0*/  LOP3.LUT R16, R16, 0xfffffeff, RZ, 0xc0, !PT ;  /* 0xfffffeff10107812 */ /* 0x000fe400078ec0ff */
[----:B------:R-:W-:-:S02]  /*fb00*/  ISETP.LT.OR P2, PT, R28, 0x31, !P0 ;  /* 0x000000311c00780c */ /* 0x000fc40004741670 */
[----:B------:R-:W-:Y:S02]  /*fb10*/  @P5 LOP3.LUT R16, R16, 0x100, RZ, 0xfc, !PT ;  /* 0x0000010010105812 */ /* 0x000fe400078efcff */
[----:B-1----:R-:W-:Y:S02]  /*fb20*/  IADD3 R2, P0, R2, R0, RZ ;  /* 0x0000000002027210 */ /* 0x002fe40007f1e0ff */
[----:B------:R-:W-:Y:S02]  /*fb30*/  @P6 LOP3.LUT R16, R16, 0x4000, RZ, 0xfc, !PT ;  /* 0x0000400010106812 */ /* 0x000fe400078efcff */
[----:B------:R-:W-:Y:S01]  /*fb40*/  ISETP.LT.OR P5, PT, R28, 0x31, !P3 ;  /* 0x000000311c00780c */ /* 0x000fe20005fa1670 */
[----:B------:R-:W-:Y:S01]  /*fb50*/  IMAD.X R3, RZ, RZ, R6, P0 ;  /* 0x000000ffff037224 */ /* 0x000fe200000e0606 */
[C---:B------:R-:W-:Y:S02]  /*fb60*/  LOP3.LUT P6, RZ, R16.reuse, 0x1000, RZ, 0xc0, !PT ;  /* 0x0000100010ff7812 */ /* 0x040fe400078cc0ff */
[----:B------:R-:W-:-:S02]  /*fb70*/  LOP3.LUT P0, RZ, R16, 0x100, RZ, 0xc0, !PT ;  /* 0x0000010010ff7812 */ /* 0x000fc4000780c0ff */
[----:B------:R-:W-:Y:S02]  /*fb80*/  ISETP.LT.OR P3, PT, R28, 0x31, !P1 ;  /* 0x000000311c00780c */ /* 0x000fe40004f61670 */
[----:B------:R-:W-:-:S04]  /*fb90*/  LOP3.LUT P1, RZ, R16, 0x200, RZ, 0xc0, !PT ;  /* 0x0000020010ff7812 */ /* 0x000fc8000782c0ff */
[----:B------:R-:W-:-:S03]  /*fba0*/  ISETP.LT.OR P1, PT, R28, 0x31, P1 ;  /* 0x000000311c00780c */ /* 0x000fc60000f21670 */
[----:B------:R-:W-:Y:S01]  /*fbb0*/  @!PT LDS RZ, [RZ] ;  /* 0x00000000fffff984 */ /* 0x000fe20000000800 */
[----:B------:R-:W-:Y:S01]  /*fbc0*/  @!PT LDS RZ, [RZ] ;  /* 0x00000000fffff984 */ /* 0x000fe20000000800 */
[----:B------:R-:W-:Y:S01]  /*fbd0*/  @!PT LDS RZ, [RZ] ;  /* 0x00000000fffff984 */ /* 0x000fe20000000800 */
[----:B------:R1:W-:Y:S01]  /*fbe0*/  LDGSTS.E.BYPASS.LTC128B.128 [R5+0x1c00], desc[UR50][R2.64], !P6 ;  /* 0x01c0000002057fae */ /* 0x0003e2000f101d72 */
[----:B------:R-:W-:-:S03]  /*fbf0*/  LOP3.LUT P6, RZ, R16, 0x4000, RZ, 0xc0, !PT ;  /* 0x0000400010ff7812 */ /* 0x000fc600078cc0ff */
[----:B------:R1:W-:Y:S01]  /*fc00*/  LDGSTS.E.BYPASS.LTC128B.128 [R5+0x3c00], desc[UR50][R2.64+0x80], !P0 ;  /* 0x03c0008002057fae */ /* 0x0003e2000c101d72 */
[----:B------:R-:W-:-:S09]  /*fc10*/  PLOP3.LUT P0, PT, PT, PT, PT, 0x80, 0x0 ;  /* 0x000000000000781c */ /* 0x000fd20003f0f070 */
[----:B------:R1:W-:Y:S04]  /*fc20*/  LDGSTS.E.BYPASS.LTC128B.128 [R5+0x5c00], desc[UR50][R2.64+0x100], !P6 ;  /* 0x05c0010002057fae */ /* 0x0003e8000f101d72 */
[----:B------:R1:W-:Y:S04]  /*fc30*/  LDGSTS.E.BYPASS.LTC128B.128 [R5+0x7c00], desc[UR50][R2.64+0x180], !P5 ;  /* 0x07c0018002057fae */ /* 0x0003e8000e901d72 */
[----:B------:R1:W-:Y:S04]  /*fc40*/  LDGSTS.E.BYPASS.LTC128B.128 [R5+0x9c00], desc[UR50][R2.64+0x200], !P4 ;  /* 0x09c0020002057fae */ /* 0x0003e8000e101d72 */
[----:B------:R1:W-:Y:S04]  /*fc50*/  LDGSTS.E.BYPASS.LTC128B.128 [R5+0xbc00], desc[UR50][R2.64+0x280], !P3 ;  /* 0x0bc0028002057fae */ /* 0x0003e8000d901d72 */
[----:B------:R1:W-:Y:S04]  /*fc60*/  LDGSTS.E.BYPASS.LTC128B.128 [R5+0xdc00], desc[UR50][R2.64+0x300], !P2 ;  /* 0x0dc0030002057fae */ /* 0x0003e8000d101d72 */
[----:B------:R1:W-:Y:S01]  /*fc70*/  LDGSTS.E.BYPASS.LTC128B.128 [R5+0xfc00], desc[UR50][R2.64+0x380], !P1 ;  /* 0x0fc0038002057fae */ /* 0x0003e2000c901d72 */
[----:B------:R-:W-:Y:S01]  /*fc80*/  NOP ;  /* 0x0000000000007918 */ /* 0x000fe20000000000 */
.L_x_3645:
[----:B------:R-:W-:Y:S02]  /*fc90*/  PLOP3.LUT P1, PT, P1, P0, PT, 0xa2, 0x0 ;  /* 0x000000000000781c */ /* 0x000fe40000f21472 */
[----:B------:R-:W-:-:S08]  /*fca0*/  @P0 R2UR P1, UR4, R19 ;  /* 0x00000000130402ca */ /* 0x000fd00000020000 */
[----:B------:R-:W-:-:S05]  /*fcb0*/  @P0 PLOP3.LUT P0, PT, P1, PT, PT, 0x80, 0x0 ;  /* 0x000000000000081c */ /* 0x000fca0000f0f070 */
[----:B------:R-:W-:Y:S01]  /*fcc0*/  @!P1 SYNCS.ARRIVE.TRANS64.RED.A0T1 RZ, [UR4+0x28c50], RZ ;  /* 0x028c50ffffff99a7 */ /* 0x000fe20008200404 */
[----:B------:R-:W-:Y:S07]  /*fcd0*/  @!P1 ARRIVES.LDGSTSBAR.64.TRANSCNT [UR4+0x28c50] ;  /* 0x028c5000ff0099b0 */ /* 0x000fee0008000a84 */
[----:B------:R-:W-:Y:S05]  /*fce0*/  @P0 BRA.U.ANY `(.L_x_3645) ;  /* 0xfffffffd00e80947 */ /* 0x000fea000393ffff */
[----:B------:R-:W-:Y:S01]  /*fcf0*/  NOP ;  /* 0x0000000000007918 */ /* 0x000fe20000000000 */
[----:B-1----:R-:W-:-:S05]  /*fd00*/  IMAD.U32 R2, RZ, RZ, UR36 ;  /* 0x00000024ff027e24 */ /* 0x002fca000f8e00ff */
[----:B------:R-:W-:-:S13]  /*fd10*/  ISETP.NE.AND P2, PT, R2, 0x3, PT ;  /* 0x000000030200780c */ /* 0x000fda0003f45270 */
[----:B------:R-:W-:Y:S05]  /*fd20*/  @!P2 BRA `(.L_x_3646) ;  /* 0x000000000004a947 */ /* 0x000fea0003800000 */
[----:B------:R-:W-:Y:S01]  /*fd30*/  BPT.TRAP 0x1 ;  /* 0x000000040000795c */ /* 0x000fe20000300000 */
.L_x_3646:
[----:B------:R-:W2:Y:S01]  /*fd40*/  LDL.LU R2, [R1+0xc] ;  /* 0x00000c0001027983 */ /* 0x000ea20000300800 */
[----:B------:R1:W-:Y:S01]  /*fd50*/  SYNCS.ARRIVE.TRANS64.A1T0 RZ, [R19+URZ+0x28c50], RZ ;  /* 0x028c50ff13ff79a7 */ /* 0x0003e2000810003f */
[----:B------:R-:W-:Y:S01]  /*fd60*/  BSSY B0, `(.L_x_3647) ;  /* 0x00000f1000007945 */ /* 0x000fe20003800000 */
[----:B--2---:R-:W-:-:S05]  /*fd70*/  VIADD R7, R2, 0xfffffffe ;  /* 0xfffffffe02077836 */ /* 0x004fca0000000000 */
[----:B------:R-:W-:-:S13]  /*fd80*/  ISETP.GE.AND P0, PT, R7, R30, PT ;  /* 0x0000001e0700720c */ /* 0x000fda0003f06270 */
[----:B-1----:R-:W-:Y:S05]  /*fd90*/  @!P0 BRA `(.L_x_3648) ;  /* 0x0000000c00b48947 */ /* 0x002fea0003800000 */
[----:B------:R-:W2:Y:S04]  /*fda0*/  LDL.LU R3, [R1+0x28] ;  /* 0x0000280001037983 */ /* 0x000ea80000300800 */
[----:B------:R-:W3:Y:S01]  /*fdb0*/  LDL.LU R2, [R1] ;  /* 0x0000000001027983 */ /* 0x000ee20000300800 */
[----:B--2---:R-:W-:Y:S02]  /*fdc0*/  LOP3.LUT R29, R3, 0x40, RZ, 0xc0, !PT ;  /* 0x00000040031d7812 */ /* 0x004fe400078ec0ff */
[----:B---3--:R-:W-:Y:S02]  /*fdd0*/  LOP3.LUT R28, R2, 0x80, RZ, 0xc0, !PT ;  /* 0x00000080021c7812 */ /* 0x008fe400078ec0ff */
[----:B------:R-:W-:Y:S02]  /*fde0*/  SHF.R.U32.HI R29, RZ, 0x2, R29 ;  /* 0x00000002ff1d7819 */ /* 0x000fe4000001161d */
[----:B------:R-:W-:-:S07]  /*fdf0*/  SHF.R.U32.HI R28, RZ, 0x3, R28 ;  /* 0x00000003ff1c7819 */ /* 0x000fce000001161c */
.L_x_3661:
[----:B0-----:R-:W0:Y:S01]  /*fe00*/  S2R R4, SR_TID.X ;  /* 0x0000000000047919 */ /* 0x001e220000002100 */
[----:B-1----:R-:W1:Y:S01]  /*fe10*/  LDC R2, c[0x0][0x430] ;  /* 0x00010c00ff027b82 */ /* 0x002e620000000800 */
[----:B--23--:R-:W-:Y:S01]  /*fe20*/  IMAD R6, R7, 0x40, R31 ;  /* 0x0000004007067824 */ /* 0x00cfe200078e021f */
[----:B------:R-:W-:Y:S05]  /*fe30*/  YIELD ;  /* 0x0000000000007946 */ /* 0x000fea0003800000 */
[----:B------:R-:W-:Y:S01]  /*fe40*/  IMAD.U32 R11, RZ, RZ, UR36 ;  /* 0x00000024ff0b7e24 */ /* 0x000fe2000f8e00ff */
[----:B------:R-:W-:Y:S01]  /*fe50*/  ULDC UR4, c[0x0][0x430] ;  /* 0x00010c0000047ab9 */ /* 0x000fe20000000800 */
[----:B------:R-:W-:Y:S01]  /*fe60*/  VIADD R18, R18, 0x1 ;  /* 0x0000000112127836 */ /* 0x000fe20000000000 */
[----:B-1----:R-:W-:Y:S01]  /*fe70*/  ISETP.NE.AND P0, PT, R2, 0x1, PT ;  /* 0x000000010200780c */ /* 0x002fe20003f05270 */
[----:B0-----:R-:W-:-:S05]  /*fe80*/  IMAD.SHL.U32 R4, R4, 0x10, RZ ;  /* 0x0000001004047824 */ /* 0x001fca00078e00ff */
[----:B------:R-:W-:-:S07]  /*fe90*/  LOP3.LUT R4, R36, 0x70, R4, 0xf8, !PT ;  /* 0x0000007024047812 */ /* 0x000fce00078ef804 */
[----:B------:R-:W0:Y:S01]  /*fea0*/  @P0 LDC R3, c[0x0][0x434] ;  /* 0x00010d00ff030b82 */ /* 0x000e220000000800 */
[C---:B------:R-:W-:Y:S01]  /*feb0*/  ISETP.GT.U32.AND P1, PT, R4.reuse, 0x3f, PT ;  /* 0x0000003f0400780c */ /* 0x040fe20003f24070 */
[----:B------:R-:W-:-:S06]  /*fec0*/  IMAD.IADD R6, R4, 0x1, R6 ;  /* 0x0000000104067824 */ /* 0x000fcc00078e0206 */
[----:B------:R-:W1:Y:S01]  /*fed0*/  @P0 LDC R2, c[0x0][0x438] ;  /* 0x00010e00ff020b82 */ /* 0x000e620000000800 */
[----:B------:R-:W-:-:S07]  /*fee0*/  IMAD.MOV.U32 R10, RZ, RZ, R6 ;  /* 0x000000ffff0a7224 */ /* 0x000fce00078e0006 */
[----:B------:R-:W2:Y:S01]  /*fef0*/  @!P1 LDC.64 R4, c[0x0][0x428] ;  /* 0x00010a00ff049b82 */ /* 0x000ea20000000a00 */
[----:B0-----:R-:W-:-:S07]  /*ff00*/  @P0 IMAD.HI.U32 R3, R6, R3, RZ ;  /* 0x0000000306030227 */ /* 0x001fce00078e00ff */
[----:B------:R-:W0:Y:S01]  /*ff10*/  @!P1 LDC.64 R8, c[0x0][0x418] ;  /* 0x00010600ff089b82 */ /* 0x000e220000000a00 */
[----:B-1----:R-:W-:-:S04]  /*ff20*/  @P0 SHF.R.U32.HI R10, RZ, R2, R3 ;  /* 0x00000002ff0a0219 */ /* 0x002fc80000011603 */
[--C-:B------:R-:W-:Y:S01]  /*ff30*/  @!P1 SHF.R.S32.HI R3, RZ, 0x1f, R10.reuse ;  /* 0x0000001fff039819 */ /* 0x100fe2000001140a */
[----:B------:R-:W-:-:S04]  /*ff40*/  @!P1 IMAD.MOV.U32 R2, RZ, RZ, R10 ;  /* 0x000000ffff029224 */ /* 0x000fc800078e000a */
[----:B--2---:R-:W-:-:S04]  /*ff50*/  @!P1 IMAD.WIDE.U32 R2, R23, R4, R2 ;  /* 0x0000000417029225 */ /* 0x004fc800078e0002 */
[----:B------:R-:W-:-:S04]  /*ff60*/  @!P1 IMAD R4, R32, R4, RZ ;  /* 0x0000000420049224 */ /* 0x000fc800078e02ff */
[----:B------:R-:W-:Y:S01]  /*ff70*/  @!P1 IMAD R5, R23, R5, R4 ;  /* 0x0000000517059224 */ /* 0x000fe200078e0204 */
[----:B0-----:R-:W-:Y:S01]  /*ff80*/  @!P1 LEA R8, P0, R2, R8, 0x2 ;  /* 0x0000000802089211 */ /* 0x001fe200078010ff */
[----:B------:R-:W-:Y:S02]  /*ff90*/  IMAD.MOV.U32 R4, RZ, RZ, RZ ;  /* 0x000000ffff047224 */ /* 0x000fe400078e00ff */
[----:B------:R-:W-:Y:S02]  /*ffa0*/  @!P1 IMAD.IADD R3, R5, 0x1, R3 ;  /* 0x0000000105039824 */ /* 0x000fe400078e0203 */
[----:B------:R-:W-:-:S03]  /*ffb0*/  IMAD.MOV R5, RZ, RZ, -R10 ;  /* 0x000000ffff057224 */ /* 0x000fc600078e0a0a */
[----:B------:R-:W-:Y:S01]  /*ffc0*/  @!P1 LEA.HI.X R9, R2, R9, R3, 0x2, P0 ;  /* 0x0000000902099211 */ /* 0x000fe200000f1403 */
[----:B------:R-:W-:Y:S01]  /*ffd0*/  IMAD R5, R5, UR4, R6 ;  /* 0x0000000405057c24 */ /* 0x000fe2000f8e0206 */
[----:B------:R-:W-:-:S03]  /*ffe0*/  ISETP.NE.AND P0, PT, R18, 0x2, PT ;  /* 0x000000021200780c */ /* 0x000fc60003f05270 */
[----:B------:R0:W5:Y:S01]  /*fff0*/  @!P1 LDG.E R4, desc[UR50][R8.64] ;  /* 0x0000003208049981 */ /* 0x000162000c1e1900 */
[----:B------:R-:W-:Y:S01]  /*10000*/  ISETP.NE.AND P1, PT, R11, 0x3, PT ;  /* 0x000000030b00780c */ /* 0x000fe20003f25270 */
[----:B------:R-:W-:Y:S01]  /*10010*/  IMAD.MOV.U32 R3, RZ, RZ, R7 ;  /* 0x000000ffff037224 */ /* 0x000fe200078e0007 */
[----:B------:R-:W-:Y:S01]  /*10020*/  SEL R2, RZ, 0x1, P0 ;  /* 0x00000001ff027807 */ /* 0x000fe20000000000 */
[----:B------:R-:W-:Y:S01]  /*10030*/  VIADD R7, R7, 0xffffffff ;  /* 0xffffffff07077836 */ /* 0x000fe20000000000 */
[----:B------:R-:W-:Y:S02]  /*10040*/  SEL R18, R18, RZ, P0 ;  /* 0x000000ff12127207 */ /* 0x000fe40000000000 */
[----:B------:R-:W-:Y:S02]  /*10050*/  LOP3.LUT R22, R22, R2, RZ, 0x3c, !PT ;  /* 0x0000000216167212 */ /* 0x000fe400078e3cff */
[----:B------:R-:W-:-:S05]  /*10060*/  ISETP.GT.AND P3, PT, R3, R30, PT ;  /* 0x0000001e0300720c */ /* 0x000fca0003f64270 */
[----:B0-----:R-:W-:Y:S08]  /*10070*/  @!P1 BRA `(.L_x_3649) ;  /* 0x0000000000049947 */ /* 0x001ff00003800000 */
[----:B------:R-:W-:Y:S01]  /*10080*/  BPT.TRAP 0x1 ;  /* 0x000000040000795c */ /* 0x000fe20000300000 */
.L_x_3649:
[----:B------:R-:W-:Y:S01]  /*10090*/  IMAD R6, R18, 0x8, R17 ;  /* 0x0000000812067824 */ /* 0x000fe200078e0211 */
[----:B------:R-:W-:Y:S01]  /*100a0*/  SHF.L.U32 R19, R22, 0x1f, RZ ;  /* 0x0000001f16137819 */ /* 0x000fe200000006ff */
[----:B------:R-:W-:Y:S01]  /*100b0*/  BSSY B1, `(.L_x_3650) ;  /* 0x0000004000017945 */ /* 0x000fe20003800000 */
[----:B------:R-:W-:Y:S02]  /*100c0*/  SHF.R.S32.HI R9, RZ, 0x1f, R5 ;  /* 0x0000001fff097819 */ /* 0x000fe40000011405 */
[----:B------:R-:W0:Y:S02]  /*100d0*/  SYNCS.PHASECHK.TRANS64.TRYWAIT P0, [R6+URZ+0x28c40], R19 ;  /* 0x028c4013060075a7 */ /* 0x000e24000800017f */
[----:B0-----:R-:W-:Y:S05]  /*100e0*/  @!P0 BRA `(.L_x_3651) ;  /* 0x0000003400088947 */ /* 0x001fea0003800000 */
.L_x_3726:
[----:B------:R-:W-:Y:S05]  /*100f0*/  BSYNC B1 ;  /* 0x0000000000017941 */ /* 0x000fea0003800000 */
.L_x_3650:
[----:B------:R-:W-:Y:S01]  /*10100*/  ULDC.64 UR4, c[0x0][0x300] ;  /* 0x0000c00000047ab9 */ /* 0x000fe20000000a00 */
[----:B-----5:R-:W-:Y:S01]  /*10110*/  SHF.R.S32.HI R10, RZ, 0x1f, R4 ;  /* 0x0000001fff0a7819 */ /* 0x020fe20000011404 */
[----:B------:R-:W-:Y:S01]  /*10120*/  IMAD R8, R9, UR4, RZ ;  /* 0x0000000409087c24 */ /* 0x000fe2000f8e02ff */
[----:B------:R-:W-:Y:S01]  /*10130*/  ULDC.64 UR6, c[0x0][0x2e8] ;  /* 0x0000ba0000067ab9 */ /* 0x000fe20000000a00 */
[----:B------:R-:W-:Y:S01]  /*10140*/  IMAD.WIDE.U32 R2, R5, UR4, RZ ;  /* 0x0000000405027c25 */ /* 0x000fe2000f8e00ff */
[----:B------:R-:W-:-:S03]  /*10150*/  LOP3.LUT P1, RZ, R16, 0x2, RZ, 0xc0, !PT ;  /* 0x0000000210ff7812 */ /* 0x000fc6000782c0ff */
        /* <DEDUP_REMOVED lines=8> */
[----:B------:R-:W-:Y:S02]  /*101e0*/  IMAD R8, R18, 0x1000, R33 ;  /* 0x0000100012087824 */ /* 0x000fe400078e0221 */
[----:B------:R-:W-:Y:S01]  /*101f0*/  IMAD.WIDE.U32 R2, R26, UR4, R2 ;  /* 0x000000041a027c25 */ /* 0x000fe2000f8e0002 */
[----:B------:R-:W-:-:S03]  /*10200*/  UMOV UR4, 0xffffffff ;  /* 0xffffffff00047882 */ /* 0x000fc60000000000 */
[----:B------:R-:W-:Y:S01]  /*10210*/  IMAD R25, R26, UR5, R3 ;  /* 0x000000051a197c24 */ /* 0x000fe2000f8e0203 */
[----:B------:R-:W-:-:S04]  /*10220*/  LEA R20, P0, R2, UR6, 0x1 ;  /* 0x0000000602147c11 */ /* 0x000fc8000f8008ff */
[----:B------:R-:W-:Y:S01]  /*10230*/  LEA.HI.X R25, R2, UR7, R25, 0x1, P0 ;  /* 0x0000000702197c11 */ /* 0x000fe200080f0c19 */
[----:B------:R-:W-:Y:S08]  /*10240*/  BRA.DIV UR4, `(.L_x_3652) ;  /* 0x0000003204c47947 */ /* 0x000ff0000b800000 */
[----:B------:R-:W1:Y:S01]  /*10250*/  SHFL.IDX PT, R2, R20, RZ, 0x181f ;  /* 0x00181fff14027589 */ /* 0x000e6200000e0000 */
[----:B------:R-:W-:-:S03]  /*10260*/  IMAD R21, R8, 0x2, R17 ;  /* 0x0000000208157824 */ /* 0x000fc600078e0211 */
[----:B------:R-:W2:Y:S01]  /*10270*/  SHFL.IDX PT, R3, R25, RZ, 0x181f ;  /* 0x00181fff19037589 */ /* 0x000ea200000e0000 */
[----:B-1----:R-:W-:-:S05]  /*10280*/  IADD3 R2, P0, R2, R0, RZ ;  /* 0x0000000002027210 */ /* 0x002fca0007f1e0ff */
[----:B--2---:R-:W-:-:S05]  /*10290*/  IMAD.X R3, RZ, RZ, R3, P0 ;  /* 0x000000ffff037224 */ /* 0x004fca00000e0603 */
[----:B------:R-:W-:Y:S01]  /*102a0*/  @!PT LDS RZ, [RZ] ;  /* 0x00000000fffff984 */ /* 0x000fe20000000800 */
[----:B------:R1:W-:Y:S04]  /*102b0*/  LDGSTS.E.BYPASS.LTC128B.128 [R21+0x22400], desc[UR50][R2.64], !P1 ;  /* 0x2240000002157fae */ /* 0x0003e8000c901d72 */
[----:B-1----:R-:W1:Y:S04]  /*102c0*/  SHFL.IDX PT, R2, R20, 0x1, 0x181f ;  /* 0x00381f0014027f89 */ /* 0x002e6800000e0000 */
[----:B------:R-:W2:Y:S01]  /*102d0*/  SHFL.IDX PT, R3, R25, 0x1, 0x181f ;  /* 0x00381f0019037f89 */ /* 0x000ea200000e0000 */
[----:B-1----:R-:W-:-:S05]  /*102e0*/  IADD3 R2, P0, R2, R0, RZ ;  /* 0x0000000002027210 */ /* 0x002fca0007f1e0ff */
[----:B--2---:R-:W-:-:S05]  /*102f0*/  IMAD.X R3, RZ, RZ, R3, P0 ;  /* 0x000000ffff037224 */ /* 0x004fca00000e0603 */
[----:B------:R1:W-:Y:S04]  /*10300*/  LDGSTS.E.BYPASS.LTC128B.128 [R21+0x22c00], desc[UR50][R2.64], !P1 ;  /* 0x22c0000002157fae */ /* 0x0003e8000c901d72 */
[----:B-1----:R-:W1:Y:S04]  /*10310*/  SHFL.IDX PT, R2, R20, 0x2, 0x181f ;  /* 0x00581f0014027f89 */ /* 0x002e6800000e0000 */
[----:B------:R-:W2:Y:S04]  /*10320*/  SHFL.IDX PT, R3, R25, 0x2, 0x181f ;  /* 0x00581f0019037f89 */ /* 0x000ea800000e0000 */
[----:B------:R-:W3:Y:S01]  /*10330*/  SHFL.IDX PT, R25, R25, 0x3, 0x181f ;  /* 0x00781f0019197f89 */ /* 0x000ee200000e0000 */
[----:B-1----:R-:W-:-:S05]  /*10340*/  IADD3 R2, P0, R2, R0, RZ ;  /* 0x0000000002027210 */ /* 0x002fca0007f1e0ff */
[----:B--2---:R-:W-:-:S05]  /*10350*/  IMAD.X R3, RZ, RZ, R3, P0 ;  /* 0x000000ffff037224 */ /* 0x004fca00000e0603 */
[----:B------:R1:W-:Y:S04]  /*10360*/  LDGSTS.E.BYPASS.LTC128B.128 [R21+0x23400], desc[UR50][R2.64], !P1 ;  /* 0x2340000002157fae */ /* 0x0003e8000c901d72 */
[----:B-1-3--:R1:W2:Y:S02]  /*10370*/  SHFL.IDX PT, R2, R20, 0x3, 0x181f ;  /* 0x00781f0014027f89 */ /* 0x00a2a400000e0000 */
.L_x_3736:
[----:B--2---:R-:W-:-:S05]  /*10380*/  IADD3 R2, P0, R2, R0, RZ ;  /* 0x0000000002027210 */ /* 0x004fca0007f1e0ff */
[----:B------:R-:W-:Y:S01]  /*10390*/  IMAD.X R3, RZ, RZ, R25, P0 ;  /* 0x000000ffff037224 */ /* 0x000fe200000e0619 */
[----:B------:R-:W-:-:S04]  /*103a0*/  PLOP3.LUT P0, PT, PT, PT, PT, 0x80, 0x0 ;  /* 0x000000000000781c */ /* 0x000fc80003f0f070 */
[----:B------:R-:W-:Y:S01]  /*103b0*/  @!PT LDS RZ, [RZ] ;  /* 0x00000000fffff984 */ /* 0x000fe20000000800 */
[----:B------:R-:W-:Y:S01]  /*103c0*/  @!PT LDS RZ, [RZ] ;  /* 0x00000000fffff984 */ /* 0x000fe20000000800 */
[----:B------:R-:W-:Y:S01]  /*103d0*/  @!PT LDS RZ, [RZ] ;  /* 0x00000000fffff984 */ /* 0x000fe20000000800 */
[----:B------:R2:W-:Y:S01]  /*103e0*/  LDGSTS.E.BYPASS.LTC128B.128 [R21+0x23c00], desc[UR50][R2.64], !P1 ;  /* 0x23c0000002157fae */ /* 0x0005e2000c901d72 */
[----:B------:R-:W-:-:S08]  /*103f0*/  NOP ;  /* 0x0000000000007918 */ /* 0x000fd00000000000 */
.L_x_3653:
[----:B------:R-:W-:Y:S02]  /*10400*/  PLOP3.LUT P1, PT, P1, P0, PT, 0xa2, 0x0 ;  /* 0x000000000000781c */ /* 0x000fe40000f21472 */
[----:B------:R-:W-:-:S08]  /*10410*/  @P0 R2UR P1, UR4, R6 ;  /* 0x00000000060402ca */ /* 0x000fd00000020000 */
[----:B------:R-:W-:-:S05]  /*10420*/  @P0 PLOP3.LUT P0, PT, P1, PT, PT, 0x80, 0x0 ;  /* 0x000000000000081c */ /* 0x000fca0000f0f070 */
[----:B------:R-:W-:Y:S01]  /*10430*/  @!P1 SYNCS.ARRIVE.TRANS64.RED.A0T1 RZ, [UR4+0x28c30], RZ ;  /* 0x028c30ffffff99a7 */ /* 0x000fe20008200404 */
[----:B------:R-:W-:Y:S07]  /*10440*/  @!P1 ARRIVES.LDGSTSBAR.64.TRANSCNT [UR4+0x28c30] ;  /* 0x028c3000ff0099b0 */ /* 0x000fee0008000a84 */
[----:B------:R-:W-:Y:S05]  /*10450*/  @P0 BRA.U.ANY `(.L_x_3653) ;  /* 0xfffffffd00e80947 */ /* 0x000fea000393ffff */
[----:B------:R-:W-:Y:S01]  /*10460*/  NOP ;  /* 0x0000000000007918 */ /* 0x000fe20000000000 */
[----:B--2---:R-:W-:-:S05]  /*10470*/  IMAD.U32 R2, RZ, RZ, UR36 ;  /* 0x00000024ff027e24 */ /* 0x004fca000f8e00ff */
[----:B------:R-:W-:-:S13]  /*10480*/  ISETP.NE.AND P2, PT, R2, 0x3, PT ;  /* 0x000000030200780c */ /* 0x000fda0003f45270 */
[----:B------:R-:W-:Y:S05]  /*10490*/  @!P2 BRA `(.L_x_3654) ;  /* 0x000000000004a947 */ /* 0x000fea0003800000 */
[----:B------:R-:W-:Y:S01]  /*104a0*/  BPT.TRAP 0x1 ;  /* 0x000000040000795c */ /* 0x000fe20000300000 */
.L_x_3654:
[----:B------:R2:W-:Y:S01]  /*104b0*/  SYNCS.ARRIVE.TRANS64.A1T0 RZ, [R6+URZ+0x28c30], RZ ;  /* 0x028c30ff06ff79a7 */ /* 0x0005e2000810003f */
[----:B------:R-:W-:Y:S05]  /*104c0*/  @!P2 BRA `(.L_x_3655) ;  /* 0x000000000004a947 */ /* 0x000fea0003800000 */
[----:B------:R-:W-:Y:S01]  /*104d0*/  BPT.TRAP 0x1 ;  /* 0x000000040000795c */ /* 0x000fe20000300000 */
.L_x_3655:
[----:B------:R-:W3:Y:S01]  /*104e0*/  SYNCS.PHASECHK.TRANS64.TRYWAIT P0, [R6+URZ+0x28c60], R19 ;  /* 0x028c6013060075a7 */ /* 0x000ee2000800017f */
[----:B------:R-:W-:Y:S04]  /*104f0*/  BSSY B1, `(.L_x_3656) ;  /* 0x0000002000017945 */ /* 0x000fe80003800000 */
[----:B---3--:R-:W-:Y:S05]  /*10500*/  @!P0 BRA `(.L_x_3657) ;  /* 0x0000003400308947 */ /* 0x008fea0003800000 */
.L_x_3737:
[----:B------:R-:W-:Y:S05]  /*10510*/  BSYNC B1 ;  /* 0x0000000000017941 */ /* 0x000fea0003800000 */
.L_x_3656:
[----:B------:R-:W-:Y:S01]  /*10520*/  ULDC.64 UR4, c[0x0][0x328] ;  /* 0x0000ca0000047ab9 */ /* 0x000fe20000000a00 */
[----:B------:R-:W-:Y:S01]  /*10530*/  ULDC.64 UR6, c[0x0][0x318] ;  /* 0x0000c60000067ab9 */ /* 0x000fe20000000a00 */
[----:B------:R-:W-:Y:S01]  /*10540*/  IMAD R9, R9, UR4, RZ ;  /* 0x0000000409097c24 */ /* 0x000fe2000f8e02ff */
[C---:B------:R-:W-:Y:S01]  /*10550*/  LOP3.LUT P5, RZ, R16.reuse, 0x8, RZ, 0xc0, !PT ;  /* 0x0000000810ff7812 */ /* 0x040fe200078ac0ff */
[----:B------:R-:W-:Y:S01]  /*10560*/  IMAD.WIDE.U32 R2, R5, UR4, RZ ;  /* 0x0000000405027c25 */ /* 0x000fe2000f8e00ff */
[----:B------:R-:W-:-:S03]  /*10570*/  LOP3.LUT P4, RZ, R16, 0x4, RZ, 0xc0, !PT ;  /* 0x0000000410ff7812 */ /* 0x000fc6000788c0ff */
[----:B------:R-:W-:Y:S01]  /*10580*/  IMAD R9, R5, UR5, R9 ;  /* 0x0000000505097c24 */ /* 0x000fe2000f8e0209 */
[----:B------:R-:W-:Y:S01]  /*10590*/  ULDC.64 UR4, c[0x0][0x338] ;  /* 0x0000ce0000047ab9 */ /* 0x000fe20000000a00 */
[----:B0--3--:R-:W-:Y:S02]  /*105a0*/  IMAD R19, R18, 0x7000, R8 ;  /* 0x0000700012137824 */ /* 0x009fe400078e0208 */
        /* <DEDUP_REMOVED lines=12> */
[----:B------:R-:W0:Y:S01]  /*10670*/  SHFL.IDX PT, R2, R9, RZ, 0x181f ;  /* 0x00181fff09027589 */ /* 0x000e2200000e0000 */
[C---:B------:R-:W-:Y:S01]  /*10680*/  LOP3.LUT P1, RZ, R16.reuse, 0x80, RZ, 0xc0, !PT ;  /* 0x0000008010ff7812 */ /* 0x040fe2000782c0ff */
[----:B------:R-:W-:Y:S01]  /*10690*/  IMAD R19, R19, 0x2, R17 ;  /* 0x0000000213137824 */ /* 0x000fe200078e0211 */
[C---:B------:R-:W-:Y:S01]  /*106a0*/  LOP3.LUT P2, RZ, R16.reuse, 0x40, RZ, 0xc0, !PT ;  /* 0x0000004010ff7812 */ /* 0x040fe2000784c0ff */
[----:B------:R-:W3:Y:S01]  /*106b0*/  SHFL.IDX PT, R3, R10, RZ, 0x181f ;  /* 0x00181fff0a037589 */ /* 0x000ee200000e0000 */
[----:B------:R-:W-:-:S03]  /*106c0*/  LOP3.LUT R16, R16, 0xffffbfff, RZ, 0xc0, !PT ;  /* 0xffffbfff10107812 */ /* 0x000fc600078ec0ff */
[----:B------:R-:W4:Y:S01]  /*106d0*/  SHFL.IDX PT, R14, R9, 0x1, 0x181f ;  /* 0x00381f00090e7f89 */ /* 0x000f2200000e0000 */
[----:B------:R-:W-:-:S03]  /*106e0*/  @P3 LOP3.LUT R16, R16, 0x4000, RZ, 0xfc, !PT ;  /* 0x0000400010103812 */ /* 0x000fc600078efcff */
[----:B------:R-:W5:Y:S01]  /*106f0*/  SHFL.IDX PT, R5, R10, 0x1, 0x181f ;  /* 0x00381f000a057f89 */ /* 0x000f6200000e0000 */
[C---:B------:R-:W-:Y:S02]  /*10700*/  LOP3.LUT P3, RZ, R16.reuse, 0x20, RZ, 0xc0, !PT ;  /* 0x0000002010ff7812 */ /* 0x040fe4000786c0ff */
[C---:B------:R-:W-:Y:S01]  /*10710*/  LOP3.LUT P6, RZ, R16.reuse, 0x10, RZ, 0xc0, !PT ;  /* 0x0000001010ff7812 */ /* 0x040fe200078cc0ff */
[----:B------:R-:W-:Y:S01]  /*10720*/  SHFL.IDX PT, R8, R10, 0x2, 0x181f ;  /* 0x00581f000a087f89 */ /* 0x000fe200000e0000 */
[----:B------:R-:W-:-:S03]  /*10730*/  LOP3.LUT R16, R16, 0xfffeffff, RZ, 0xc0, !PT ;  /* 0xfffeffff10107812 */ /* 0x000fc600078ec0ff */
[----:B------:R-:W-:Y:S01]  /*10740*/  SHFL.IDX PT, R10, R10, 0x3, 0x181f ;  /* 0x00781f000a0a7f89 */ /* 0x000fe200000e0000 */
[----:B0-----:R-:W-:-:S05]  /*10750*/  IADD3 R2, P0, R2, R0, RZ ;  /* 0x0000000002027210 */ /* 0x001fca0007f1e0ff */
[----:B------:R-:W-:Y:S01]  /*10760*/  @P3 LOP3.LUT R16, R16, 0x10000, RZ, 0xfc, !PT ;  /* 0x0001000010103812 */ /* 0x000fe200078efcff */
[----:B---3--:R-:W-:Y:S01]  /*10770*/  IMAD.X R3, RZ, RZ, R3, P0 ;  /* 0x000000ffff037224 */ /* 0x008fe200000e0603 */
[----:B------:R-:W-:-:S04]  /*10780*/  ISETP.NE.U32.AND P0, PT, R29, RZ, PT ;  /* 0x000000ff1d00720c */ /* 0x000fc80003f05070 */
[----:B------:R-:W-:Y:S01]  /*10790*/  LDGSTS.E.BYPASS.LTC128B.128 [R19+0x400], desc[UR50][R2.64], !P1 ;  /* 0x0040000002137fae */ /* 0x000fe2000c901d72 */
[----:B------:R-:W-:-:S03]  /*107a0*/  ISETP.NE.U32.AND P1, PT, R28, RZ, PT ;  /* 0x000000ff1c00720c */ /* 0x000fc60003f25070 */
[----:B------:R-:W-:Y:S01]  /*107b0*/  LDGSTS.E.BYPASS.LTC128B.128 [R19+0x2400], desc[UR50][R2.64+0x80], !P2 ;  /* 0x0240008002137fae */ /* 0x000fe2000d101d72 */
[----:B----4-:R-:W-:-:S03]  /*107c0*/  IADD3 R4, P2, R14, R0, RZ ;  /* 0x000000000e047210 */ /* 0x010fc60007f5e0ff */
[----:B------:R-:W-:Y:S01]  /*107d0*/  LDGSTS.E.BYPASS.LTC128B.128 [R19+0x4400], desc[UR50][R2.64+0x100], !P3 ;  /* 0x0440010002137fae */ /* 0x000fe2000d901d72 */
[C---:B------:R-:W-:Y:S01]  /*107e0*/  LOP3.LUT P3, RZ, R16.reuse, 0x80, RZ, 0xc0, !PT ;  /* 0x0000008010ff7812 */ /* 0x040fe2000786c0ff */
[----:B-----5:R-:W-:Y:S01]  /*107f0*/  IMAD.X R5, RZ, RZ, R5, P2 ;  /* 0x000000ffff057224 */ /* 0x020fe200010e0605 */
[C---:B------:R-:W-:Y:S01]  /*10800*/  LOP3.LUT P2, RZ, R16.reuse, 0x40, RZ, 0xc0, !PT ;  /* 0x0000004010ff7812 */ /* 0x040fe2000784c0ff */
[----:B------:R-:W-:Y:S04]  /*10810*/  LDGSTS.E.BYPASS.LTC128B.128 [R19+0x6400], desc[UR50][R2.64+0x180], !P6 ;  /* 0x0640018002137fae */ /* 0x000fe8000f101d72 */
[----:B------:R-:W-:Y:S04]  /*10820*/  LDGSTS.E.BYPASS.LTC128B.128 [R19+0x8400], desc[UR50][R2.64+0x200], !P5 ;  /* 0x0840020002137fae */ /* 0x000fe8000e901d72 */
[----:B------:R-:W-:Y:S04]  /*10830*/  LDGSTS.E.BYPASS.LTC128B.128 [R19+0xa400], desc[UR50][R2.64+0x280], !P4 ;  /* 0x0a40028002137fae */ /* 0x000fe8000e101d72 */
[----:B------:R-:W0:Y:S04]  /*10840*/  SHFL.IDX PT, R14, R9, 0x2, 0x181f ;  /* 0x00581f00090e7f89 */ /* 0x000e2800000e0000 */
[----:B------:R-:W-:Y:S04]  /*10850*/  LDGSTS.E.BYPASS.LTC128B.128 [R19+0xc400], desc[UR50][R2.64+0x300], P0 ;  /* 0x0c40030002137fae */ /* 0x000fe80008101d72 */
[----:B------:R0:W-:Y:S04]  /*10860*/  LDGSTS.E.BYPASS.LTC128B.128 [R19+0xe400], desc[UR50][R2.64+0x380], P1 ;  /* 0x0e40038002137fae */ /* 0x0001e80008901d72 */
[----:B------:R3:W-:Y:S01]  /*10870*/  LDGSTS.E.BYPASS.LTC128B.128 [R19+0xc00], desc[UR50][R4.64], !P3 ;  /* 0x00c0000004137fae */ /* 0x0007e2000d901d72 */
[----:B------:R-:W-:-:S02]  /*10880*/  LOP3.LUT P3, RZ, R16, 0x10000, RZ, 0xc0, !PT ;  /* 0x0001000010ff7812 */ /* 0x000fc4000786c0ff */
[----:B------:R-:W-:Y:S01]  /*10890*/  LOP3.LUT R16, R16, 0xffff7fff, RZ, 0xc0, !PT ;  /* 0xffff7fff10107812 */ /* 0x000fe200078ec0ff */
[----:B------:R3:W-:Y:S01]  /*108a0*/  LDGSTS.E.BYPASS.LTC128B.128 [R19+0x2c00], desc[UR50][R4.64+0x80], !P2 ;  /* 0x02c0008004137fae */ /* 0x0007e2000d101d72 */
[----:B0-----:R-:W-:-:S09]  /*108b0*/  IADD3 R2, P2, R14, R0, RZ ;  /* 0x000000000e027210 */ /* 0x001fd20007f5e0ff */
[----:B------:R-:W-:Y:S01]  /*108c0*/  @P3 LOP3.LUT R16, R16, 0x8000, RZ, 0xfc, !PT ;  /* 0x0000800010103812 */ /* 0x000fe200078efcff */
[----:B------:R3:W-:Y:S01]  /*108d0*/  LDGSTS.E.BYPASS.LTC128B.128 [R19+0x4c00], desc[UR50][R4.64+0x100], !P3 ;  /* 0x04c0010004137fae */ /* 0x0007e2000d901d72 */
[----:B------:R-:W-:Y:S02]  /*108e0*/  IMAD.X R3, RZ, RZ, R8, P2 ;  /* 0x000000ffff037224 */ /* 0x000fe400010e0608 */
[C---:B------:R-:W-:Y:S01]  /*108f0*/  LOP3.LUT P3, RZ, R16.reuse, 0x80, RZ, 0xc0, !PT ;  /* 0x0000008010ff7812 */ /* 0x040fe2000786c0ff */
[----:B------:R3:W-:Y:S01]  /*10900*/  LDGSTS.E.BYPASS.LTC128B.128 [R19+0x6c00], desc[UR50][R4.64+0x180], !P6 ;  /* 0x06c0018004137fae */ /* 0x0007e2000f101d72 */
[----:B------:R-:W-:-:S03]  /*10910*/  LOP3.LUT P2, RZ, R16, 0x40, RZ, 0xc0, !PT ;  /* 0x0000004010ff7812 */ /* 0x000fc6000784c0ff */
[----:B------:R3:W-:Y:S04]  /*10920*/  LDGSTS.E.BYPASS.LTC128B.128 [R19+0x8c00], desc[UR50][R4.64+0x200], !P5 ;  /* 0x08c0020004137fae */ /* 0x0007e8000e901d72 */
[----:B------:R3:W-:Y:S04]  /*10930*/  LDGSTS.E.BYPASS.LTC128B.128 [R19+0xac00], desc[UR50][R4.64+0x280], !P4 ;  /* 0x0ac0028004137fae */ /* 0x0007e8000e101d72 */
[----:B------:R3:W-:Y:S04]  /*10940*/  LDGSTS.E.BYPASS.LTC128B.128 [R19+0xcc00], desc[UR50][R4.64+0x300], P0 ;  /* 0x0cc0030004137fae */ /* 0x0007e80008101d72 */
[----:B------:R3:W-:Y:S04]  /*10950*/  LDGSTS.E.BYPASS.LTC128B.128 [R19+0xec00], desc[UR50][R4.64+0x380], P1 ;  /* 0x0ec0038004137fae */ /* 0x0007e80008901d72 */
[----:B------:R3:W-:Y:S01]  /*10960*/  LDGSTS.E.BYPASS.LTC128B.128 [R19+0x1400], desc[UR50][R2.64], !P3 ;  /* 0x0140000002137fae */ /* 0x0007e2000d901d72 */
[----:B------:R-:W-:-:S03]  /*10970*/  LOP3.LUT P3, RZ, R16, 0x8000, RZ, 0xc0, !PT ;  /* 0x0000800010ff7812 */ /* 0x000fc6000786c0ff */
[----:B------:R3:W-:Y:S04]  /*10980*/  LDGSTS.E.BYPASS.LTC128B.128 [R19+0x3400], desc[UR50][R2.64+0x80], !P2 ;  /* 0x0340008002137fae */ /* 0x0007e8000d101d72 */
[----:B------:R3:W0:Y:S06]  /*10990*/  SHFL.IDX PT, R14, R9, 0x3, 0x181f ;  /* 0x00781f00090e7f89 */ /* 0x00062c00000e0000 */
[----:B------:R3:W-:Y:S01]  /*109a0*/  LDGSTS.E.BYPASS.LTC128B.128 [R19+0x5400], desc[UR50][R2.64+0x100], !P3 ;  /* 0x0540010002137fae */ /* 0x0007e2000d901d72 */
[----:B------:R-:W-:-:S03]  /*109b0*/  LOP3.LUT P3, RZ, R16, 0x4000, RZ, 0xc0, !PT ;  /* 0x0000400010ff7812 */ /* 0x000fc6000786c0ff */
[----:B------:R3:W-:Y:S04]  /*109c0*/  LDGSTS.E.BYPASS.LTC128B.128 [R19+0x7400], desc[UR50][R2.64+0x180], !P6 ;  /* 0x0740018002137fae */ /* 0x0007e8000f101d72 */
[----:B------:R3:W-:Y:S04]  /*109d0*/  LDGSTS.E.BYPASS.LTC128B.128 [R19+0x9400], desc[UR50][R2.64+0x200], !P5 ;  /* 0x0940020002137fae */ /* 0x0007e8000e901d72 */
[----:B------:R3:W-:Y:S04]  /*109e0*/  LDGSTS.E.BYPASS.LTC128B.128 [R19+0xb400], desc[UR50][R2.64+0x280], !P4 ;  /* 0x0b40028002137fae */ /* 0x0007e8000e101d72 */
[----:B------:R3:W-:Y:S04]  /*109f0*/  LDGSTS.E.BYPASS.LTC128B.128 [R19+0xd400], desc[UR50][R2.64+0x300], P0 ;  /* 0x0d40030002137fae */ /* 0x0007e80008101d72 */
[----:B0-----:R3:W-:Y:S02]  /*10a00*/  LDGSTS.E.BYPASS.LTC128B.128 [R19+0xf400], desc[UR50][R2.64+0x380], P1 ;  /* 0x0f40038002137fae */ /* 0x0017e40008901d72 */
.L_x_3747:
[----:B------:R-:W-:Y:S02]  /*10a10*/  LOP3.LUT R16, R16, 0xffff7fff, RZ, 0xc0, !PT ;  /* 0xffff7fff10107812 */ /* 0x000fe400078ec0ff */
[----:B---3--:R-:W-:Y:S02]  /*10a20*/  IADD3 R2, P2, R14, R0, RZ ;  /* 0x000000000e027210 */ /* 0x008fe40007f5e0ff */
[----:B------:R-:W-:-:S03]  /*10a30*/  @P1 LOP3.LUT R16, R16, 0x8000, RZ, 0xfc, !PT ;  /* 0x0000800010101812 */ /* 0x000fc600078efcff */
[----:B------:R-:W-:Y:S01]  /*10a40*/  IMAD.X R3, RZ, RZ, R10, P2 ;  /* 0x000000ffff037224 */ /* 0x000fe200010e060a */
[C---:B------:R-:W-:Y:S02]  /*10a50*/  LOP3.LUT P1, RZ, R16.reuse, 0x80, RZ, 0xc0, !PT ;  /* 0x0000008010ff7812 */ /* 0x040fe4000782c0ff */
[----:B------:R-:W-:-:S04]  /*10a60*/  LOP3.LUT R16, R16, 0xffffbfff, RZ, 0xc0, !PT ;  /* 0xffffbfff10107812 */ /* 0x000fc800078ec0ff */
[----:B------:R-:W-:-:S04]  /*10a70*/  @P3 LOP3.LUT R16, R16, 0x4000, RZ, 0xfc, !PT ;  /* 0x0000400010103812 */ /* 0x000fc800078efcff */
[C---:B------:R-:W-:Y:S02]  /*10a80*/  LOP3.LUT P3, RZ, R16.reuse, 0x40, RZ, 0xc0, !PT ;  /* 0x0000004010ff7812 */ /* 0x040fe4000786c0ff */
[C---:B------:R-:W-:Y:S01]  /*10a90*/  LOP3.LUT P2, RZ, R16.reuse, 0x20, RZ, 0xc0, !PT ;  /* 0x0000002010ff7812 */ /* 0x040fe2000784c0ff */
[----:B------:R-:W-:Y:S01]  /*10aa0*/  @!PT LDS RZ, [RZ] ;  /* 0x00000000fffff984 */ /* 0x000fe20000000800 */
[----:B------:R-:W-:Y:S01]  /*10ab0*/  @!PT LDS RZ, [RZ] ;  /* 0x00000000fffff984 */ /* 0x000fe20000000800 */
[----:B------:R-:W-:Y:S01]  /*10ac0*/  @!PT LDS RZ, [RZ] ;  /* 0x00000000fffff984 */ /* 0x000fe20000000800 */
[----:B------:R0:W-:Y:S01]  /*10ad0*/  LDGSTS.E.BYPASS.LTC128B.128 [R19+0x1c00], desc[UR50][R2.64], !P1 ;  /* 0x01c0000002137fae */ /* 0x0001e2000c901d72 */
[C---:B------:R-:W-:Y:S02]  /*10ae0*/  LOP3.LUT P6, RZ, R16.reuse, 0x10, RZ, 0xc0, !PT ;  /* 0x0000001010ff7812 */ /* 0x040fe400078cc0ff */
[----:B------:R-:W-:-:S07]  /*10af0*/  LOP3.LUT P1, RZ, R16, 0x8000, RZ, 0xc0, !PT ;  /* 0x0000800010ff7812 */ /* 0x000fce000782c0ff */
[----:B------:R0:W-:Y:S01]  /*10b00*/  LDGSTS.E.BYPASS.LTC128B.128 [R19+0x3c00], desc[UR50][R2.64+0x80], !P3 ;  /* 0x03c0008002137fae */ /* 0x0001e2000d901d72 */
[----:B------:R-:W-:-:S03]  /*10b10*/  LOP3.LUT P3, RZ, R16, 0x4000, RZ, 0xc0, !PT ;  /* 0x0000400010ff7812 */ /* 0x000fc6000786c0ff */
        /* <DEDUP_REMOVED lines=8> */
.L_x_3659:
[----:B------:R-:W-:Y:S02]  /*10ba0*/  PLOP3.LUT P1, PT, P1, P0, PT, 0xa2, 0x0 ;  /* 0x000000000000781c */ /* 0x000fe40000f21472 */
[----:B------:R-:W-:-:S08]  /*10bb0*/  @P0 R2UR P1, UR4, R6 ;  /* 0x00000000060402ca */ /* 0x000fd00000020000 */
[----:B------:R-:W-:-:S05]  /*10bc0*/  @P0 PLOP3.LUT P0, PT, P1, PT, PT, 0x80, 0x0 ;  /* 0x000000000000081c */ /* 0x000fca0000f0f070 */
[----:B------:R-:W-:Y:S01]  /*10bd0*/  @!P1 SYNCS.ARRIVE.TRANS64.RED.A0T1 RZ, [UR4+0x28c50], RZ ;  /* 0x028c50ffffff99a7 */ /* 0x000fe20008200404 */
[----:B------:R-:W-:Y:S07]  /*10be0*/  @!P1 ARRIVES.LDGSTSBAR.64.TRANSCNT [UR4+0x28c50] ;  /* 0x028c5000ff0099b0 */ /* 0x000fee0008000a84 */
[----:B------:R-:W-:Y:S05]  /*10bf0*/  @P0 BRA.U.ANY `(.L_x_3659) ;  /* 0xfffffffd00e80947 */ /* 0x000fea000393ffff */
[----:B------:R-:W-:Y:S01]  /*10c00*/  NOP ;  /* 0x0000000000007918 */ /* 0x000fe20000000000 */
[----:B0-----:R-:W-:-:S05]  /*10c10*/  IMAD.U32 R2, RZ, RZ, UR36 ;  /* 0x00000024ff027e24 */ /* 0x001fca000f8e00ff */
[----:B------:R-:W-:-:S13]  /*10c20*/  ISETP.NE.AND P2, PT, R2, 0x3, PT ;  /* 0x000000030200780c */ /* 0x000fda0003f45270 */
[----:B------:R-:W-:Y:S05]  /*10c30*/  @!P2 BRA `(.L_x_3660) ;  /* 0x000000000004a947 */ /* 0x000fea0003800000 */
[----:B------:R-:W-:Y:S01]  /*10c40*/  BPT.TRAP 0x1 ;  /* 0x000000040000795c */ /* 0x000fe20000300000 */
.L_x_3660:
[----:B------:R3:W-:Y:S01]  /*10c50*/  SYNCS.ARRIVE.TRANS64.A1T0 RZ, [R6+URZ+0x28c50], RZ ;  /* 0x028c50ff06ff79a7 */ /* 0x0007e2000810003f */
[----:B------:R-:W-:Y:S05]  /*10c60*/  @P3 BRA `(.L_x_3661) ;  /* 0xfffffff000643947 */ /* 0x000fea000383ffff */
.L_x_3648:
[----:B------:R-:W-:Y:S05]  /*10c70*/  BSYNC B0 ;  /* 0x0000000000007941 */ /* 0x000fea0003800000 */
.L_x_3647:
[----:B------:R-:W4:Y:S01]  /*10c80*/  S2R R2, SR_TID.X ;  /* 0x0000000000027919 */ /* 0x000f220000002100 */
[----:B------:R-:W-:Y:S01]  /*10c90*/  VIADD R18, R18, 0x1 ;  /* 0x0000000112127836 */ /* 0x000fe20000000000 */
[----:B------:R-:W-:Y:S04]  /*10ca0*/  BSSY B0, `(.L_x_3662) ;  /* 0x0000013000007945 */ /* 0x000fe80003800000 */
[----:B------:R-:W-:-:S04]  /*10cb0*/  ISETP.NE.AND P0, PT, R18, 0x2, PT ;  /* 0x000000021200780c */ /* 0x000fc80003f05270 */
[----:B------:R-:W-:-:S04]  /*10cc0*/  SEL R3, RZ, 0x1, P0 ;  /* 0x00000001ff037807 */ /* 0x000fc80000000000 */
[----:B------:R-:W-:Y:S02]  /*10cd0*/  LOP3.LUT R22, R22, R3, RZ, 0x3c, !PT ;  /* 0x0000000316167212 */ /* 0x000fe400078e3cff */
[----:B----4-:R-:W-:-:S04]  /*10ce0*/  LOP3.LUT R2, R2, 0x7f, RZ, 0xc0, !PT ;  /* 0x0000007f02027812 */ /* 0x010fc800078ec0ff */
[----:B------:R-:W-:-:S13]  /*10cf0*/  ISETP.NE.AND P1, PT, R2, RZ, PT ;  /* 0x000000ff0200720c */ /* 0x000fda0003f25270 */
[----:B------:R-:W-:Y:S05]  /*10d00*/  @P1 BRA `(.L_x_3663) ;  /* 0x0000000000301947 */ /* 0x000fea0003800000 */
[----:B------:R-:W4:Y:S01]  /*10d10*/  S2R R5, SR_LANEID ;  /* 0x0000000000057919 */ /* 0x000f220000000000 */
[----:B------:R-:W-:Y:S01]  /*10d20*/  VOTEU.ANY UR4, UPT, PT ;  /* 0x0000000000047886 */ /* 0x000fe200038e0100 */
[----:B------:R-:W5:Y:S01]  /*10d30*/  LDC.64 R2, c[0x0][0xc60] ;  /* 0x00031800ff027b82 */ /* 0x000f620000000a00 */
[----:B------:R-:W4:Y:S02]  /*10d40*/  FLO.U32 R0, UR4 ;  /* 0x0000000400007d00 */ /* 0x000f2400080e0000 */
[----:B----4-:R-:W-:-:S06]  /*10d50*/  ISETP.EQ.U32.AND P1, PT, R0, R5, PT ;  /* 0x000000050000720c */ /* 0x010fcc0003f22070 */
[----:B------:R-:W5:Y:S07]  /*10d60*/  POPC R5, UR4 ;  /* 0x0000000400057d09 */ /* 0x000f6e0008000000 */
[----:B-----5:R-:W4:Y:S01]  /*10d70*/  @P1 ATOMG.E.ADD.STRONG.GPU PT, R3, desc[UR50][R2.64], R5 ;  /* 0x00000005020319a8 */ /* 0x020f2200081ee1f2 */
[----:B0-----:R-:W0:Y:S02]  /*10d80*/  S2R R4, SR_LTMASK ;  /* 0x0000000000047919 */ /* 0x001e240000003900 */
[----:B0-----:R-:W-:-:S04]  /*10d90*/  LOP3.LUT R4, R4, UR4, RZ, 0xc0, !PT ;  /* 0x0000000404047c12 */ /* 0x001fc8000f8ec0ff */
[----:B------:R-:W0:Y:S01]  /*10da0*/  POPC R7, R4 ;  /* 0x0000000400077309 */ /* 0x000e220000000000 */
[----:B----4-:R-:W0:Y:S02]  /*10db0*/  SHFL.IDX PT, R0, R3, R0, 0x1f ;  /* 0x00001f0003007589 */ /* 0x010e2400000e0000 */
[----:B0-----:R-:W-:-:S07]  /*10dc0*/  IADD3 R24, R0, UR38, R7 ;  /* 0x0000002600187c10 */ /* 0x001fce000fffe007 */
.L_x_3663:
[----:B------:R-:W-:Y:S05]  /*10dd0*/  BSYNC B0 ;  /* 0x0000000000007941 */ /* 0x000fea0003800000 */
.L_x_3662:
[----:B------:R-:W-:-:S07]  /*10de0*/  SEL R18, R18, RZ, P0 ;  /* 0x000000ff12127207 */ /* 0x000fce0000000000 */
.L_x_3622:
[----:B------:R-:W-:Y:S05]  /*10df0*/  BSYNC B7 ;  /* 0x0000000000077941 */ /* 0x000fea0003800000 */
.L_x_3620:
[----:B------:R-:W-:-:S13]  /*10e00*/  LOP3.LUT P0, RZ, R16, 0x2000, RZ, 0xc0, !PT ;  /* 0x0000200010ff7812 */ /* 0x000fda000780c0ff */
[----:B------:R-:W-:Y:S05]  /*10e10*/  @!P0 BRA `(.L_x_3664) ;  /* 0x0000000000248947 */ /* 0x000fea0003800000 */
[----:B------:R-:W-:Y:S05]  /*10e20*/  WARPSYNC.ALL ;  /* 0x0000000000007948 */ /* 0x000fea0003800000 */
[----:B------:R-:W4:Y:S08]  /*10e30*/  S2UR UR5, SR_CgaCtaId ;  /* 0x00000000000579c3 */ /* 0x000f300000008800 */
[----:B------:R-:W-:Y:S06]  /*10e40*/  BAR.SYNC.DEFER_BLOCKING 0x5, 0x180 ;  /* 0x0146000000007b1d */ /* 0x000fec0000010000 */
[----:B------:R-:W-:-:S02]  /*10e50*/  UMOV UR4, 0x400 ;  /* 0x0000040000047882 */ /* 0x000fc40000000000 */
[----:B----4-:R-:W-:-:S06]  /*10e60*/  ULEA UR4, UR5, UR4, 0x18 ;  /* 0x0000000405047291 */ /* 0x010fcc000f8ec03f */
[----:B------:R-:W-:-:S05]  /*10e70*/  IMAD.U32 R17, RZ, RZ, UR4 ;  /* 0x00000004ff117e24 */ /* 0x000fca000f8e00ff */
[----:B------:R4:W0:Y:S01]  /*10e80*/  LDS.128 R24, [R17+0x28cd0] ;  /* 0x028cd00011187984 */ /* 0x0008220000000c00 */
[----:B------:R-:W-:Y:S06]  /*10e90*/  BAR.ARV 0x4, 0x180 ;  /* 0x0106000000007b1d */ /* 0x000fec0000002000 */
[----:B------:R-:W-:Y:S05]  /*10ea0*/  BRA `(.L_x_3665) ;  /* 0x0000000800d07947 */ /* 0x000fea0003800000 */
.L_x_3664:
[----:B------:R-:W4:Y:S01]  /*10eb0*/  S2R R9, SR_TID.X ;  /* 0x0000000000097919 */ /* 0x000f220000002100 */
[----:B------:R-:W-:Y:S01]  /*10ec0*/  UMOV UR4, 0xffffffff ;  /* 0xffffffff00047882 */ /* 0x000fe20000000000 */
[----:B----4-:R-:W-:-:S04]  /*10ed0*/  LOP3.LUT R9, R9, 0x1f, RZ, 0xc0, !PT ;  /* 0x0000001f09097812 */ /* 0x010fc800078ec0ff */
[----:B------:R-:W-:Y:S01]  /*10ee0*/  ISETP.NE.AND P0, PT, R9, 0x1f, PT ;  /* 0x0000001f0900780c */ /* 0x000fe20003f05270 */
[----:B------:R-:W-:-:S12]  /*10ef0*/  BRA.DIV UR4, `(.L_x_3666) ;  /* 0x0000003204a47947 */ /* 0x000fd8000b800000 */
[----:B------:R-:W-:Y:S01]  /*10f00*/  IMAD.IADD R7, R27, 0x1, R9 ;  /* 0x000000011b077824 */ /* 0x000fe200078e0209 */
[----:B------:R-:W-:-:S04]  /*10f10*/  ULDC UR4, c[0x0][0xc3c] ;  /* 0x00030f0000047ab9 */ /* 0x000fc80000000800 */
[----:B------:R-:W-:-:S13]  /*10f20*/  ISETP.GE.OR P1, PT, R7, UR4, !P0 ;  /* 0x0000000407007c0c */ /* 0x000fda000c726670 */
[----:B------:R-:W4:Y:S08]  /*10f30*/  @!P1 LDC.64 R2, c[0x0][0xc80] ;  /* 0x00032000ff029b82 */ /* 0x000f300000000a00 */
[----:B0-----:R-:W0:Y:S01]  /*10f40*/  @!P1 LDC.64 R4, c[0x0][0xc78] ;  /* 0x00031e00ff049b82 */ /* 0x001e220000000a00 */
[----:B----4-:R-:W-:-:S05]  /*10f50*/  @!P1 IMAD.WIDE R2, R7, 0x4, R2 ;  /* 0x0000000407029825 */ /* 0x010fca00078e0202 */
[----:B------:R0:W4:Y:S02]  /*10f60*/  @!P1 LDG.E R8, desc[UR50][R2.64] ;  /* 0x0000003202089981 */ /* 0x000124000c1e1900 */
[----:B0-----:R-:W-:-:S05]  /*10f70*/  @!P1 IMAD.WIDE R2, R7, 0x4, R4 ;  /* 0x0000000407029825 */ /* 0x001fca00078e0204 */
[----:B------:R-:W5:Y:S01]  /*10f80*/  @!P1 LDG.E R5, desc[UR50][R2.64] ;  /* 0x0000003202059981 */ /* 0x000f62000c1e1900 */
[----:B------:R-:W-:Y:S01]  /*10f90*/  IMAD.MOV.U32 R7, RZ, RZ, RZ ;  /* 0x000000ffff077224 */ /* 0x000fe200078e00ff */
[C---:B------:R-:W-:Y:S01]  /*10fa0*/  ISETP.GE.U32.AND P2, PT, R9.reuse, 0x2, PT ;  /* 0x000000020900780c */ /* 0x040fe20003f46070 */
[----:B------:R-:W-:Y:S01]  /*10fb0*/  IMAD.MOV.U32 R4, RZ, RZ, RZ ;  /* 0x000000ffff047224 */ /* 0x000fe200078e00ff */
[C---:B------:R-:W-:Y:S01]  /*10fc0*/  ISETP.GE.U32.AND P3, PT, R9.reuse, 0x4, PT ;  /* 0x000000040900780c */ /* 0x040fe20003f66070 */
[----:B------:R-:W-:Y:S01]  /*10fd0*/  SHFL.IDX PT, R0, R24, RZ, 0x1f ;  /* 0x00001fff18007589 */ /* 0x000fe200000e0000 */
[C---:B------:R-:W-:Y:S02]  /*10fe0*/  ISETP.GE.U32.AND P4, PT, R9.reuse, 0x8, PT ;  /* 0x000000080900780c */ /* 0x040fe40003f86070 */
[----:B------:R-:W-:Y:S01]  /*10ff0*/  ISETP.GE.U32.AND P5, PT, R9, 0x10, PT ;  /* 0x000000100900780c */ /* 0x000fe20003fa6070 */
[----:B--23--:R0:W-:Y:S02]  /*11000*/  SHFL.IDX PT, R6, R24, 0x1, 0x1f ;  /* 0x00201f0018067f89 */ /* 0x00c1e400000e0000 */
[----:B0-----:R-:W-:-:S02]  /*11010*/  IMAD.MOV.U32 R24, RZ, RZ, RZ ;  /* 0x000000ffff187224 */ /* 0x001fc400078e00ff */
[----:B----4-:R-:W-:Y:S02]  /*11020*/  @!P1 IMAD.MOV.U32 R7, RZ, RZ, R8 ;  /* 0x000000ffff079224 */ /* 0x010fe400078e0008 */
[----:B-----5:R-:W-:Y:S01]  /*11030*/  @!P1 IMAD.MOV.U32 R4, RZ, RZ, R5 ;  /* 0x000000ffff049224 */ /* 0x020fe200078e0005 */
[----:B------:R-:W-:-:S03]  /*11040*/  ISETP.NE.AND P1, PT, R9, RZ, PT ;  /* 0x000000ff0900720c */ /* 0x000fc60003f25270 */
[----:B------:R-:W-:-:S05]  /*11050*/  IMAD R13, R4, R7, RZ ;  /* 0x00000007040d7224 */ /* 0x000fca00078e02ff */
        /* <DEDUP_REMOVED lines=15> */
[----:B------:R0:W2:Y:S02]  /*11150*/  SHFL.IDX PT, R14, R3, 0x1f, 0x1f ;  /* 0x03e01f00030e7f89 */ /* 0x0000a400000e0000 */
.L_x_3757:
[----:B------:R-:W-:Y:S02]  /*11160*/  ULDC UR4, c[0x0][0xc38] ;  /* 0x00030e0000047ab9 */ /* 0x000fe40000000800 */
[----:B------:R-:W-:-:S04]  /*11170*/  IMAD.U32 R5, RZ, RZ, UR4 ;  /* 0x00000004ff057e24 */ /* 0x000fc8000f8e00ff */
[----:B--2---:R-:W-:-:S04]  /*11180*/  IMAD R9, R14, R5, RZ ;  /* 0x000000050e097224 */ /* 0x004fc800078e02ff */
[----:B------:R-:W-:-:S05]  /*11190*/  IMAD.IADD R6, R6, 0x1, R9 ;  /* 0x0000000106067824 */ /* 0x000fca00078e0209 */
[----:B------:R-:W-:-:S13]  /*111a0*/  ISETP.GT.AND P6, PT, R6, R0, PT ;  /* 0x000000000600720c */ /* 0x000fda0003fc4270 */
[----:B------:R-:W-:Y:S05]  /*111b0*/  @P6 BRA `(.L_x_3667) ;  /* 0x0000000000a46947 */ /* 0x000fea0003800000 */
.L_x_3670:
[----:B------:R-:W2:Y:S01]  /*111c0*/  LDC R2, c[0x0][0xc3c] ;  /* 0x00030f00ff027b82 */ /* 0x000ea20000000800 */
[----:B------:R-:W-:-:S05]  /*111d0*/  VIADD R27, R27, 0x1f ;  /* 0x0000001f1b1b7836 */ /* 0x000fca0000000000 */
[----:B--2---:R-:W-:-:S13]  /*111e0*/  ISETP.GE.AND P6, PT, R27, R2, PT ;  /* 0x000000021b00720c */ /* 0x004fda0003fc6270 */
[----:B------:R-:W-:Y:S05]  /*111f0*/  @P6 BRA `(.L_x_3668) ;  /* 0x0000000400b86947 */ /* 0x000fea0003800000 */
[----:B0-----:R-:W0:Y:S01]  /*11200*/  S2R R3, SR_TID.X ;  /* 0x0000000000037919 */ /* 0x001e220000002100 */
[----:B------:R-:W-:Y:S01]  /*11210*/  IMAD.MOV.U32 R7, RZ, RZ, RZ ;  /* 0x000000ffff077224 */ /* 0x000fe200078e00ff */
[----:B0-----:R-:W-:-:S05]  /*11220*/  LOP3.LUT R3, R3, 0x1f, RZ, 0xc0, !PT ;  /* 0x0000001f03037812 */ /* 0x001fca00078ec0ff */
[----:B------:R-:W-:-:S05]  /*11230*/  IMAD.IADD R9, R27, 0x1, R3 ;  /* 0x000000011b097824 */ /* 0x000fca00078e0203 */
[----:B------:R-:W-:-:S13]  /*11240*/  ISETP.GE.OR P6, PT, R9, R2, !P0 ;  /* 0x000000020900720c */ /* 0x000fda00047c6670 */
[----:B------:R-:W0:Y:S08]  /*11250*/  @!P6 LDC.64 R2, c[0x0][0xc80] ;  /* 0x00032000ff02eb82 */ /* 0x000e300000000a00 */
[----:B------:R-:W2:Y:S01]  /*11260*/  @!P6 LDC.64 R4, c[0x0][0xc78] ;  /* 0x00031e00ff04eb82 */ /* 0x000ea20000000a00 */
[----:B0-----:R-:W-:-:S05]  /*11270*/  @!P6 IMAD.WIDE R2, R9, 0x4, R2 ;  /* 0x000000040902e825 */ /* 0x001fca00078e0202 */
[----:B------:R2:W3:Y:S02]  /*11280*/  @!P6 LDG.E R7, desc[UR50][R2.64] ;  /* 0x000000320207e981 */ /* 0x0004e4000c1e1900 */
[----:B--2---:R-:W-:-:S04]  /*11290*/  @!P6 IMAD.WIDE R2, R9, 0x4, R4 ;  /* 0x000000040902e825 */ /* 0x004fc800078e0204 */
[----:B------:R-:W-:-:S06]  /*112a0*/  IMAD.MOV.U32 R4, RZ, RZ, RZ ;  /* 0x000000ffff047224 */ /* 0x000fcc00078e00ff */
[----:B------:R-:W3:Y:S01]  /*112b0*/  @!P6 LDG.E R4, desc[UR50][R2.64] ;  /* 0x000000320204e981 */ /* 0x000ee2000c1e1900 */
[----:B------:R-:W-:Y:S01]  /*112c0*/  UMOV UR4, 0xffffffff ;  /* 0xffffffff00047882 */ /* 0x000fe20000000000 */
[----:B---3--:R-:W-:Y:S02]  /*112d0*/  IMAD R13, R4, R7, RZ ;  /* 0x00000007040d7224 */ /* 0x008fe400078e02ff */
        /* <DEDUP_REMOVED lines=17> */
.L_x_3765:
[----:B------:R-:W-:Y:S02]  /*113f0*/  ULDC UR4, c[0x0][0xc38] ;  /* 0x00030e0000047ab9 */ /* 0x000fe40000000800 */
[----:B------:R-:W-:-:S04]  /*11400*/  IMAD.U32 R5, RZ, RZ, UR4 ;  /* 0x00000004ff057e24 */ /* 0x000fc8000f8e00ff */
[----:B--2---:R-:W-:-:S04]  /*11410*/  IMAD R9, R14, R5, RZ ;  /* 0x000000050e097224 */ /* 0x004fc800078e02ff */
[----:B------:R-:W-:-:S05]  /*11420*/  IMAD.IADD R6, R9, 0x1, R6 ;  /* 0x0000000109067824 */ /* 0x000fca00078e0206 */
[----:B------:R-:W-:-:S13]  /*11430*/  ISETP.GT.AND P6, PT, R6, R0, PT ;  /* 0x000000000600720c */ /* 0x000fda0003fc4270 */
[----:B------:R-:W-:Y:S05]  /*11440*/  @!P6 BRA `(.L_x_3670) ;  /* 0xfffffffc005ce947 */ /* 0x000fea000383ffff */
.L_x_3667:
[----:B------:R-:W-:Y:S01]  /*11450*/  IMAD.IADD R2, R6, 0x1, -R9 ;  /* 0x0000000106027824 */ /* 0x000fe200078e0a09 */
[----:B------:R-:W-:-:S03]  /*11460*/  UMOV UR4, 0xffffffff ;  /* 0xffffffff00047882 */ /* 0x000fc60000000000 */
[----:B------:R-:W-:-:S05]  /*11470*/  IMAD R9, R3, R5, R2 ;  /* 0x0000000503097224 */ /* 0x000fca00078e0202 */
[----:B------:R-:W-:Y:S01]  /*11480*/  ISETP.GT.AND P6, PT, R9, R0, PT ;  /* 0x000000000900720c */ /* 0x000fe20003fc4270 */
[----:B------:R-:W-:-:S12]  /*11490*/  BRA.DIV UR4, `(.L_x_3671) ;  /* 0x0000003604307947 */ /* 0x000fd8000b800000 */
[----:B------:R-:W-:-:S04]  /*114a0*/  VOTE.ANY R8, PT, !P6 ;  /* 0x0000000000087806 */ /* 0x000fc800070e0100 */
[----:B------:R-:W2:Y:S02]  /*114b0*/  POPC R6, R8 ;  /* 0x0000000800067309 */ /* 0x000ea40000000000 */
[----:B--2---:R2:W3:Y:S04]  /*114c0*/  SHFL.IDX PT, R7, R7, R6, 0x1f ;  /* 0x00001f0607077589 */ /* 0x0044e800000e0000 */
[----:B------:R2:W4:Y:S02]  /*114d0*/  SHFL.IDX PT, R4, R4, R6, 0x1f ;  /* 0x00001f0604047589 */ /* 0x00052400000e0000 */
.L_x_3770:
[----:B------:R-:W-:-:S13]  /*114e0*/  ISETP.NE.AND P0, PT, R8, RZ, PT ;  /* 0x000000ff0800720c */ /* 0x000fda0003f05270 */
[----:B------:R-:W-:Y:S05]  /*114f0*/  @!P0 BRA `(.L_x_3672) ;  /* 0x0000000000108947 */ /* 0x000fea0003800000 */
[----:B------:R-:W-:Y:S01]  /*11500*/  UMOV UR4, 0xffffffff ;  /* 0xffffffff00047882 */ /* 0x000fe20000000000 */
[----:B------:R-:W-:Y:S02]  /*11510*/  VIADD R12, R6, 0xffffffff ;  /* 0xffffffff060c7836 */ /* 0x000fe40000000000 */
[----:B------:R-:W-:Y:S05]  /*11520*/  BRA.DIV UR4, `(.L_x_3673) ;  /* 0x0000003604687947 */ /* 0x000fea000b800000 */
[----:B------:R0:W0:Y:S02]  /*11530*/  SHFL.IDX PT, R24, R3, R12, 0x1f ;  /* 0x00001f0c03187589 */ /* 0x00002400000e0000 */
.L_x_3672:
[----:B---3--:R-:W-:Y:S01]  /*11540*/  IABS R8, R7 ;  /* 0x0000000700087213 */ /* 0x008fe20000000000 */
[----:B0-----:R-:W-:Y:S01]  /*11550*/  IMAD R24, R24, R5, R2 ;  /* 0x0000000518187224 */ /* 0x001fe200078e0202 */
[----:B----4-:R-:W-:Y:S01]  /*11560*/  IABS R5, R4 ;  /* 0x0000000400057213 */ /* 0x010fe20000000000 */
[----:B------:R-:W-:Y:S01]  /*11570*/  IMAD.MOV.U32 R2, RZ, RZ, RZ ;  /* 0x000000ffff027224 */ /* 0x000fe200078e00ff */
[----:B------:R-:W0:Y:S01]  /*11580*/  I2F.RP R9, R8 ;  /* 0x0000000800097306 */ /* 0x000e220000209400 */
[----:B------:R-:W-:Y:S02]  /*11590*/  IMAD.IADD R0, R0, 0x1, -R24 ;  /* 0x0000000100007824 */ /* 0x000fe400078e0a18 */
[----:B------:R-:W-:-:S05]  /*115a0*/  IMAD.IADD R27, R6, 0x1, R27 ;  /* 0x00000001061b7824 */ /* 0x000fca00078e021b */
[----:B------:R-:W3:Y:S08]  /*115b0*/  I2F.RP R10, R5 ;  /* 0x00000005000a7306 */ /* 0x000ef00000209400 */
[----:B0-----:R-:W0:Y:S08]  /*115c0*/  MUFU.RCP R9, R9 ;  /* 0x0000000900097308 */ /* 0x001e300000001000 */
[----:B---3--:R-:W-:Y:S01]  /*115d0*/  MUFU.RCP R10, R10 ;  /* 0x0000000a000a7308 */ /* 0x008fe20000001000 */
[----:B0-----:R-:W-:-:S07]  /*115e0*/  VIADD R3, R9, 0xffffffe ;  /* 0x0ffffffe09037836 */ /* 0x001fce0000000000 */
[----:B------:R-:W0:Y:S02]  /*115f0*/  F2I.FTZ.U32.TRUNC.NTZ R3, R3 ;  /* 0x0000000300037305 */ /* 0x000e24000021f000 */
[----:B0-----:R-:W-:-:S04]  /*11600*/  IMAD.MOV R11, RZ, RZ, -R3 ;  /* 0x000000ffff0b7224 */ /* 0x001fc800078e0a03 */
        /* <DEDUP_REMOVED lines=45> */
.L_x_3668:
[----:B------:R-:W-:Y:S01]  /*118e0*/  UMOV UR4, URZ ;  /* 0x0000003f00047c82 */ /* 0x000fe20008000000 */
[----:B------:R-:W-:Y:S01]  /*118f0*/  UMOV UR5, URZ ;  /* 0x0000003f00057c82 */ /* 0x000fe20008000000 */
[----:B------:R-:W-:Y:S01]  /*11900*/  ULDC UR6, c[0x0][0xc3c] ;  /* 0x00030f0000067ab9 */ /* 0x000fe20000000800 */
[----:B------:R-:W-:Y:S02]  /*11910*/  IMAD.MOV.U32 R24, RZ, RZ, R0 ;  /* 0x000000ffff187224 */ /* 0x000fe400078e0000 */
[----:B------:R-:W-:Y:S02]  /*11920*/  IMAD.U32 R25, RZ, RZ, UR4 ;  /* 0x00000004ff197e24 */ /* 0x000fe4000f8e00ff */
[----:B------:R-:W-:Y:S02]  /*11930*/  IMAD.U32 R26, RZ, RZ, UR5 ;  /* 0x00000005ff1a7e24 */ /* 0x000fe4000f8e00ff */
[----:B------:R-:W-:-:S07]  /*11940*/  IMAD.U32 R27, RZ, RZ, UR6 ;  /* 0x00000006ff1b7e24 */ /* 0x000fce000f8e00ff */
.L_x_3674:
[----:B------:R-:W3:Y:S01]  /*11950*/  S2R R0, SR_TID.X ;  /* 0x0000000000007919 */ /* 0x000ee20000002100 */
[----:B------:R-:W-:Y:S05]  /*11960*/  WARPSYNC.ALL ;  /* 0x0000000000007948 */ /* 0x000fea0003800000 */
[----:B------:R-:W-:Y:S01]  /*11970*/  BAR.SYNC.DEFER_BLOCKING 0x4, 0x180 ;  /* 0x0106000000007b1d */ /* 0x000fe20000010000 */
[----:B---3--:R-:W-:-:S04]  /*11980*/  LOP3.LUT R0, R0, 0x1f, RZ, 0xc0, !PT ;  /* 0x0000001f00007812 */ /* 0x008fc800078ec0ff */
[----:B------:R-:W-:-:S13]  /*11990*/  ISETP.NE.AND P0, PT, R0, RZ, PT ;  /* 0x000000ff0000720c */ /* 0x000fda0003f05270 */
[----:B0-----:R-:W0:Y:S01]  /*119a0*/  @!P0 S2R R3, SR_CgaCtaId ;  /* 0x0000000000038919 */ /* 0x001e220000008800 */
[----:B------:R-:W-:-:S04]  /*119b0*/  @!P0 MOV R0, 0x400 ;  /* 0x0000040000008802 */ /* 0x000fc80000000f00 */
[----:B0-----:R-:W-:-:S05]  /*119c0*/  @!P0 LEA R17, R3, R0, 0x18 ;  /* 0x0000000003118211 */ /* 0x001fca00078ec0ff */
[----:B------:R0:W-:Y:S01]  /*119d0*/  @!P0 STS.128 [R17+0x28cd0], R24 ;  /* 0x028cd01811008388 */ /* 0x0001e20000000c00 */
[----:B------:R-:W-:Y:S06]  /*119e0*/  BAR.ARV 0x5, 0x180 ;  /* 0x0146000000007b1d */ /* 0x000fec0000002000 */
.L_x_3665:
[----:B------:R-:W-:Y:S02]  /*119f0*/  ULDC UR4, c[0x0][0xc3c] ;  /* 0x00030f0000047ab9 */ /* 0x000fe40000000800 */
[----:B0-----:R-:W-:-:S13]  /*11a00*/  ISETP.GE.AND P0, PT, R27, UR4, PT ;  /* 0x000000041b007c0c */ /* 0x001fda000bf06270 */
[----:B------:R-:W-:Y:S05]  /*11a10*/  @!P0 BRA `(.L_x_3675) ;  /* 0xffffffb400bc8947 */ /* 0x000fea000383ffff */
[----:B------:R-:W-:Y:S05]  /*11a20*/  BSYNC B8 ;  /* 0x0000000000087941 */ /* 0x000fea0003800000 */
.L_x_3614:
[----:B------:R-:W5:Y:S01]  /*11a30*/  LDL.LU R0, [R1+0x24] ;  /* 0x0000240001007983 */ /* 0x000f620000300800 */
[----:B------:R-:W-:Y:S01]  /*11a40*/  BSSY B0, `(.L_x_3676) ;  /* 0x000000b000007945 */ /* 0x000fe20003800000 */
[----:B------:R-:W0:Y:S01]  /*11a50*/  S2R R5, SR_CgaCtaId ;  /* 0x0000000000057919 */ /* 0x000e220000008800 */
[----:B-----5:R-:W-:-:S05]  /*11a60*/  VIADD R0, R0, 0x1 ;  /* 0x0000000100007836 */ /* 0x020fca0000000000 */
[----:B-1----:R-:W-:-:S04]  /*11a70*/  LEA.HI R2, R0, R0, RZ, 0x1 ;  /* 0x0000000000027211 */ /* 0x002fc800078f08ff */
[----:B------:R-:W-:Y:S02]  /*11a80*/  LOP3.LUT R3, R2, 0xfffffffe, RZ, 0xc0, !PT ;  /* 0xfffffffe02037812 */ /* 0x000fe400078ec0ff */
[----:B------:R-:W-:-:S03]  /*11a90*/  MOV R2, 0x400 ;  /* 0x0000040000027802 */ /* 0x000fc60000000f00 */
[----:B------:R-:W-:Y:S01]  /*11aa0*/  IMAD.IADD R0, R0, 0x1, -R3 ;  /* 0x0000000100007824 */ /* 0x000fe200078e0a03 */
[----:B0-----:R-:W-:-:S04]  /*11ab0*/  LEA R7, R5, R2, 0x18 ;  /* 0x0000000205077211 */ /* 0x001fc800078ec0ff */
[----:B------:R-:W-:-:S04]  /*11ac0*/  SHF.L.U32 R0, R0, 0x1f, RZ ;  /* 0x0000001f00007819 */ /* 0x000fc800000006ff */
[----:B------:R-:W0:Y:S02]  /*11ad0*/  SYNCS.PHASECHK.TRANS64.TRYWAIT P0, [R7+URZ+0x28c20], R0 ;  /* 0x028c2000070075a7 */ /* 0x000e24000800017f */
[----:B0-----:R-:W-:Y:S05]  /*11ae0*/  @!P0 BRA `(.L_x_3677) ;  /* 0x0000003000208947 */ /* 0x001fea0003800000 */
.L_x_3773:
[----:B------:R-:W-:Y:S05]  /*11af0*/  BSYNC B0 ;  /* 0x0000000000007941 */ /* 0x000fea0003800000 */
.L_x_3676:
[----:B------:R-:W-:-:S03]  /*11b00*/  UMOV UR4, 0xffffffff ;  /* 0xffffffff00047882 */ /* 0x000fc60000000000 */
[----:B------:R-:W-:Y:S05]  /*11b10*/  BRA.DIV UR4, `(.L_x_3678) ;  /* 0x0000003204287947 */ /* 0x000fea000b800000 */
[----:B0-----:R-:W0:Y:S02]  /*11b20*/  S2R R0, SR_TID.X ;  /* 0x0000000000007919 */ /* 0x001e240000002100 */
[----:B0-----:R-:W-:-:S04]  /*11b30*/  SHF.R.U32.HI R0, RZ, 0x5, R0 ;  /* 0x00000005ff007819 */ /* 0x001fc80000011600 */
[----:B------:R-:W-:-:S05]  /*11b40*/  LOP3.LUT R0, R0, 0x3, RZ, 0xc0, !PT ;  /* 0x0000000300007812 */ /* 0x000fca00078ec0ff */
[----:B------:R0:W1:Y:S02]  /*11b50*/  SHFL.IDX PT, R14, R0, RZ, 0x1f ;  /* 0x00001fff000e7589 */ /* 0x00006400000e0000 */
.L_x_3776:
[----:B-1----:R-:W-:Y:S01]  /*11b60*/  ISETP.NE.AND P0, PT, R14, RZ, PT ;  /* 0x000000ff0e00720c */ /* 0x002fe20003f05270 */
[----:B------:R-:W-:-:S12]  /*11b70*/  BSSY B0, `(.L_x_3679) ;  /* 0x0000024000007945 */ /* 0x000fd80003800000 */
[----:B------:R-:W-:Y:S05]  /*11b80*/  @P0 BRA `(.L_x_3680) ;  /* 0x0000000000880947 */ /* 0x000fea0003800000 */
[----:B------:R-:W-:-:S03]  /*11b90*/  UMOV UR4, 0xffffffff ;  /* 0xffffffff00047882 */ /* 0x000fc60000000000 */
[----:B------:R-:W-:Y:S05]  /*11ba0*/  BRA.DIV UR4, `(.L_x_3681) ;  /* 0x0000003204387947 */ /* 0x000fea000b800000 */
[----:B------:R-:W-:-:S13]  /*11bb0*/  ELECT P6, URZ, PT ;  /* 0x00000000003f782f */ /* 0x000fda00038c0000 */
.L_x_3779:
[----:B------:R-:W-:Y:S05]  /*11bc0*/  @!P6 BRA `(.L_x_3680) ;  /* 0x000000000078e947 */ /* 0x000fea0003800000 */
[----:B------:R-:W-:-:S06]  /*11bd0*/  ULOP3.LUT UR4, UR37, 0x2, URZ, 0xfc, !UPT ;  /* 0x0000000225047892 */ /* 0x000fcc000f8efc3f */
[----:B0-----:R-:W-:-:S05]  /*11be0*/  IMAD.U32 R0, RZ, RZ, UR4 ;  /* 0x00000004ff007e24 */ /* 0x001fca000f8e00ff */
[----:B------:R-:W-:-:S13]  /*11bf0*/  ISETP.NE.AND P0, PT, R0, 0x3, PT ;  /* 0x000000030000780c */ /* 0x000fda0003f05270 */
[----:B------:R-:W-:Y:S05]  /*11c00*/  @!P0 BRA `(.L_x_3682) ;  /* 0x0000000000048947 */ /* 0x000fea0003800000 */
[----:B------:R-:W-:Y:S01]  /*11c10*/  BPT.TRAP 0x1 ;  /* 0x000000040000795c */ /* 0x000fe20000300000 */
.L_x_3682:
[----:B------:R-:W-:Y:S01]  /*11c20*/  IMAD R5, R18, 0x8, R7 ;  /* 0x0000000812057824 */ /* 0x000fe200078e0207 */
[----:B------:R-:W-:Y:S01]  /*11c30*/  SHF.L.U32 R0, R22, 0x1f, RZ ;  /* 0x0000001f16007819 */ /* 0x000fe200000006ff */
[----:B------:R-:W-:-:S03]  /*11c40*/  VIADD R18, R18, 0x1 ;  /* 0x0000000112127836 */ /* 0x000fc60000000000 */
[----:B------:R-:W0:Y:S02]  /*11c50*/  SYNCS.PHASECHK.TRANS64.TRYWAIT P1, [R5+URZ+0x28c40], R0 ;  /* 0x028c4000050075a7 */ /* 0x000e24000802017f */
[----:B------:R-:W-:-:S04]  /*11c60*/  ISETP.NE.AND P2, PT, R18, 0x2, PT ;  /* 0x000000021200780c */ /* 0x000fc80003f45270 */
[----:B------:R-:W-:Y:S01]  /*11c70*/  SEL R3, RZ, 0x1, P2 ;  /* 0x00000001ff037807 */ /* 0x000fe20001000000 */
[----:B0-----:R-:W-:Y:S08]  /*11c80*/  @!P1 BRA `(.L_x_3683) ;  /* 0x0000003000209947 */ /* 0x001ff00003800000 */
.L_x_3780:
[----:B------:R-:W-:Y:S02]  /*11c90*/  SEL R18, R18, RZ, P2 ;  /* 0x000000ff12127207 */ /* 0x000fe40001000000 */
[----:B------:R-:W-:Y:S01]  /*11ca0*/  LOP3.LUT R2, R22, R3, RZ, 0x3c, !PT ;  /* 0x0000000316027212 */ /* 0x000fe200078e3cff */
[----:B------:R-:W-:Y:S06]  /*11cb0*/  @!P0 BRA `(.L_x_3684) ;  /* 0x0000000000048947 */ /* 0x000fec0003800000 */
[----:B------:R-:W-:Y:S01]  /*11cc0*/  BPT.TRAP 0x1 ;  /* 0x000000040000795c */ /* 0x000fe20000300000 */
.L_x_3684:
[----:B------:R-:W-:Y:S01]  /*11cd0*/  IMAD R3, R18, 0x8, R7 ;  /* 0x0000000812037824 */ /* 0x000fe200078e0207 */
[----:B------:R-:W-:-:S04]  /*11ce0*/  SHF.L.U32 R2, R2, 0x1f, RZ ;  /* 0x0000001f02027819 */ /* 0x000fc800000006ff */
[----:B------:R-:W1:Y:S02]  /*11cf0*/  SYNCS.PHASECHK.TRANS64.TRYWAIT P1, [R3+URZ+0x28c40], R2 ;  /* 0x028c4002030075a7 */ /* 0x000e64000802017f */
[----:B-1----:R-:W-:Y:S05]  /*11d00*/  @!P1 BRA `(.L_x_3685) ;  /* 0x0000003000149947 */ /* 0x002fea0003800000 */
.L_x_3781:
[----:B------:R-:W-:Y:S05]  /*11d10*/  @!P0 BRA `(.L_x_3686) ;  /* 0x0000000000048947 */ /* 0x000fea0003800000 */
[----:B------:R-:W-:Y:S01]  /*11d20*/  BPT.TRAP 0x1 ;  /* 0x000000040000795c */ /* 0x000fe20000300000 */
.L_x_3686:
[----:B------:R-:W5:Y:S02]  /*11d30*/  SYNCS.PHASECHK.TRANS64.TRYWAIT P1, [R5+URZ+0x28c60], R0 ;  /* 0x028c6000050075a7 */ /* 0x000f64000802017f */
[----:B-----5:R-:W-:Y:S05]  /*11d40*/  @!P1 BRA `(.L_x_3687) ;  /* 0x0000003000189947 */ /* 0x020fea0003800000 */
.L_x_3782:
[----:B------:R-:W-:Y:S05]  /*11d50*/  @!P0 BRA `(.L_x_3688) ;  /* 0x0000000000048947 */ /* 0x000fea0003800000 */
[----:B------:R-:W-:Y:S01]  /*11d60*/  BPT.TRAP 0x1 ;  /* 0x000000040000795c */ /* 0x000fe20000300000 */
.L_x_3688:
[----:B------:R0:W0:Y:S02]  /*11d70*/  SYNCS.PHASECHK.TRANS64.TRYWAIT P0, [R3+URZ+0x28c60], R2 ;  /* 0x028c6002030075a7 */ /* 0x000024000800017f */
[----:B0-----:R-:W-:Y:S05]  /*11d80*/  @!P0 NANOSLEEP.SYNCS 0x989680 ;  /* 0x009896800000895d */ /* 0x001fea0003900000 */
[----:B------:R-:W0:Y:S02]  /*11d90*/  @!P0 SYNCS.PHASECHK.TRANS64 P0, [R3+URZ+0x28c60], R2 ;  /* 0x028c6002030085a7 */ /* 0x000e24000800007f */
[----:B0-----:R-:W-:Y:S05]  /*11da0*/  @!P0 BRA `(.L_x_3688) ;  /* 0xfffffffc00f08947 */ /* 0x001fea000383ffff */
.L_x_3680:
[----:B------:R-:W-:Y:S05]  /*11db0*/  BSYNC B0 ;  /* 0x0000000000007941 */ /* 0x000fea0003800000 */
.L_x_3679:
[----:B------:R-:W-:Y:S05]  /*11dc0*/  EXIT ;  /* 0x000000000000794d */ /* 0x000fea0003800000 */
.L_x_3557:
[----:B0-----:R-:W-:-:S04]  /*11dd0*/  IMAD.U32 R3, RZ, RZ, UR17 ;  /* 0x00000011ff037e24 */ /* 0x001fc8000f8e00ff */
[----:B------:R0:W1:Y:S03]  /*11de0*/  SYNCS.PHASECHK.TRANS64.TRYWAIT P1, [R3+URZ+0x28c50], R0 ;  /* 0x028c5000030075a7 */ /* 0x000066000802017f */
[----:B-1----:R-:W-:Y:S05]  /*11df0*/  @!P1 NANOSLEEP.SYNCS 0x989680 ;  /* 0x009896800000995d */ /* 0x002fea0003900000 */
[----:B------:R-:W1:Y:S02]  /*11e00*/  @!P1 SYNCS.PHASECHK.TRANS64 P1, [R3+URZ+0x28c50], R0 ;  /* 0x028c5000030095a7 */ /* 0x000e64000802007f */
[----:B-1----:R-:W-:Y:S05]  /*11e10*/  @!P1 BRA `(.L_x_3557) ;  /* 0xfffffffc00ec9947 */ /* 0x002fea000383ffff */
[----:B------:R-:W-:Y:S05]  /*11e20*/  BRA `(.L_x_3689) ;  /* 0xffffff00004c7947 */ /* 0x000fea000383ffff */
.L_x_3563:
[----:B-1----:R-:W-:-:S04]  /*11e30*/  IMAD.U32 R3, RZ, RZ, UR6 ;  /* 0x00000006ff037e24 */ /* 0x002fc8000f8e00ff */
[----:B------:R1:W2:Y:S03]  /*11e40*/  SYNCS.PHASECHK.TRANS64.TRYWAIT P1, [R3+URZ+0x28c50], R0 ;  /* 0x028c5000030075a7 */ /* 0x0002a6000802017f */
[----:B--2---:R-:W-:Y:S05]  /*11e50*/  @!P1 NANOSLEEP.SYNCS 0x989680 ;  /* 0x009896800000995d */ /* 0x004fea0003900000 */
[----:B------:R-:W2:Y:S02]  /*11e60*/  @!P1 SYNCS.PHASECHK.TRANS64 P1, [R3+URZ+0x28c50], R0 ;  /* 0x028c5000030095a7 */ /* 0x000ea4000802007f */
[----:B--2---:R-:W-:Y:S05]  /*11e70*/  @!P1 BRA `(.L_x_3563) ;  /* 0xfffffffc00ec9947 */ /* 0x004fea000383ffff */
[----:B------:R-:W-:Y:S05]  /*11e80*/  BRA `(.L_x_3562) ;  /* 0xffffff0c004c7947 */ /* 0x000fea000383ffff */
.L_x_3568:
[----:B0-----:R-:W-:-:S04]  /*11e90*/  IMAD.U32 R3, RZ, RZ, UR39 ;  /* 0x00000027ff037e24 */ /* 0x001fc8000f8e00ff */
[----:B------:R0:W1:Y:S03]  /*11ea0*/  SYNCS.PHASECHK.TRANS64.TRYWAIT P1, [R3+URZ+0x28c00], R0 ;  /* 0x028c0000030075a7 */ /* 0x000066000802017f */
[----:B-1----:R-:W-:Y:S05]  /*11eb0*/  @!P1 NANOSLEEP.SYNCS 0x989680 ;  /* 0x009896800000995d */ /* 0x002fea0003900000 */
[----:B------:R-:W1:Y:S02]  /*11ec0*/  @!P1 SYNCS.PHASECHK.TRANS64 P1, [R3+URZ+0x28c00], R0 ;  /* 0x028c0000030095a7 */ /* 0x000e64000802007f */
[----:B-1----:R-:W-:Y:S05]  /*11ed0*/  @!P1 BRA `(.L_x_3568) ;  /* 0xfffffffc00ec9947 */ /* 0x002fea000383ffff */
[----:B------:R-:W-:Y:S05]  /*11ee0*/  BRA `(.L_x_3690) ;  /* 0xffffff20006c7947 */ /* 0x000fea000383ffff */
.L_x_3572:
[----:B--2---:R2:W3:Y:S02]  /*11ef0*/  SYNCS.PHASECHK.TRANS64.TRYWAIT P1, [R7+URZ+0x28c30], R8 ;  /* 0x028c3008070075a7 */ /* 0x0044e4000802017f */
[----:B---3--:R-:W-:Y:S05]  /*11f00*/  @!P1 NANOSLEEP.SYNCS 0x989680 ;  /* 0x009896800000995d */ /* 0x008fea0003900000 */
[----:B------:R-:W3:Y:S02]  /*11f10*/  @!P1 SYNCS.PHASECHK.TRANS64 P1, [R7+URZ+0x28c30], R8 ;  /* 0x028c3008070095a7 */ /* 0x000ee4000802007f */
[----:B---3--:R-:W-:Y:S05]  /*11f20*/  @!P1 BRA `(.L_x_3572) ;  /* 0xfffffffc00f09947 */ /* 0x008fea000383ffff */
[----:B------:R-:W-:Y:S05]  /*11f30*/  BRA `(.L_x_3571) ;  /* 0xffffff2000887947 */ /* 0x000fea000383ffff */
.L_x_3577:
[----:B----4-:R4:W0:Y:S02]  /*11f40*/  SYNCS.PHASECHK.TRANS64.TRYWAIT P1, [R7+URZ+0x28c50], R8 ;  /* 0x028c5008070075a7 */ /* 0x010824000802017f */
[----:B0-----:R-:W-:Y:S05]  /*11f50*/  @!P1 NANOSLEEP.SYNCS 0x989680 ;  /* 0x009896800000995d */ /* 0x001fea0003900000 */
[----:B------:R-:W0:Y:S02]  /*11f60*/  @!P1 SYNCS.PHASECHK.TRANS64 P1, [R7+URZ+0x28c50], R8 ;  /* 0x028c5008070095a7 */ /* 0x000e24000802007f */
[----:B0-----:R-:W-:Y:S05]  /*11f70*/  @!P1 BRA `(.L_x_3577) ;  /* 0xfffffffc00f09947 */ /* 0x001fea000383ffff */
[----:B------:R-:W-:Y:S05]  /*11f80*/  BRA `(.L_x_3576) ;  /* 0xffffff30009c7947 */ /* 0x000fea000383ffff */
.L_x_3583:
[----:B--2---:R-:W-:-:S04]  /*11f90*/  IMAD.U32 R0, RZ, RZ, UR22 ;  /* 0x00000016ff007e24 */ /* 0x004fc8000f8e00ff */
[----:B------:R2:W3:Y:S03]  /*11fa0*/  SYNCS.PHASECHK.TRANS64.TRYWAIT P1, [R0+URZ+0x28c30], R7 ;  /* 0x028c3007000075a7 */ /* 0x0004e6000802017f */
[----:B---3--:R-:W-:Y:S05]  /*11fb0*/  @!P1 NANOSLEEP.SYNCS 0x989680 ;  /* 0x009896800000995d */ /* 0x008fea0003900000 */
[----:B------:R-:W3:Y:S02]  /*11fc0*/  @!P1 SYNCS.PHASECHK.TRANS64 P1, [R0+URZ+0x28c30], R7 ;  /* 0x028c3007000095a7 */ /* 0x000ee4000802007f */
[----:B---3--:R-:W-:Y:S05]  /*11fd0*/  @!P1 BRA `(.L_x_3583) ;  /* 0xfffffffc00ec9947 */ /* 0x008fea000383ffff */
[----:B------:R-:W-:Y:S05]  /*11fe0*/  BRA `(.L_x_3582) ;  /* 0xffffff3400887947 */ /* 0x000fea000383ffff */
.L_x_3588:
[----:B---3--:R-:W-:-:S04]  /*11ff0*/  IMAD.U32 R8, RZ, RZ, UR22 ;  /* 0x00000016ff087e24 */ /* 0x008fc8000f8e00ff */
[----:B------:R3:W4:Y:S03]  /*12000*/  SYNCS.PHASECHK.TRANS64.TRYWAIT P1, [R8+URZ+0x28c50], R7 ;  /* 0x028c5007080075a7 */ /* 0x000726000802017f */
[----:B----4-:R-:W-:Y:S05]  /*12010*/  @!P1 NANOSLEEP.SYNCS 0x989680 ;  /* 0x009896800000995d */ /* 0x010fea0003900000 */
[----:B------:R-:W4:Y:S02]  /*12020*/  @!P1 SYNCS.PHASECHK.TRANS64 P1, [R8+URZ+0x28c50], R7 ;  /* 0x028c5007080095a7 */ /* 0x000f24000802007f */
[----:B----4-:R-:W-:Y:S05]  /*12030*/  @!P1 BRA `(.L_x_3588) ;  /* 0xfffffffc00ec9947 */ /* 0x010fea000383ffff */
[----:B------:R-:W-:Y:S05]  /*12040*/  BRA `(.L_x_3587) ;  /* 0xffffff4800bc7947 */ /* 0x000fea000383ffff */
.L_x_3628:
        /* <DEDUP_REMOVED lines=11> */
.L_x_3692:
[----:B------:R-:W-:Y:S05]  /*12100*/  BSYNC B0 ;  /* 0x0000000000007941 */ /* 0x000fea0003800000 */
.L_x_3691:
[----:B------:R-:W-:Y:S05]  /*12110*/  BRA `(.L_x_3693) ;  /* 0xffffffbc00d07947 */ /* 0x000fea000383ffff */
.L_x_3631:
[----:B0-----:R0:W1:Y:S02]  /*12120*/  SYNCS.PHASECHK.TRANS64.TRYWAIT P0, [R19+URZ+0x28c40], R0 ;  /* 0x028c4000130075a7 */ /* 0x001064000800017f */
[----:B-1----:R-:W-:Y:S05]  /*12130*/  @!P0 NANOSLEEP.SYNCS 0x989680 ;  /* 0x009896800000895d */ /* 0x002fea0003900000 */
[----:B------:R-:W1:Y:S02]  /*12140*/  @!P0 SYNCS.PHASECHK.TRANS64 P0, [R19+URZ+0x28c40], R0 ;  /* 0x028c4000130085a7 */ /* 0x000e64000800007f */
[----:B-1----:R-:W-:Y:S05]  /*12150*/  @!P0 BRA `(.L_x_3631) ;  /* 0xfffffffc00f08947 */ /* 0x002fea000383ffff */
[----:B------:R-:W-:Y:S05]  /*12160*/  BRA `(.L_x_3694) ;  /* 0xffffffc000b47947 */ /* 0x000fea000383ffff */
.L_x_3632:
        /* <DEDUP_REMOVED lines=8> */
.L_x_3696:
[----:B------:R-:W-:Y:S05]  /*121f0*/  BSYNC B0 ;  /* 0x0000000000007941 */ /* 0x000fea0003800000 */
.L_x_3695:
        /* <DEDUP_REMOVED lines=9> */
.L_x_3697:
[----:B------:R-:W-:Y:S02]  /*12290*/  IMAD.MOV.U32 R13, RZ, RZ, R5 ;  /* 0x000000ffff0d7224 */ /* 0x000fe400078e0005 */
[----:B------:R-:W-:Y:S02]  /*122a0*/  IMAD.MOV.U32 R12, RZ, RZ, 0x1 ;  /* 0x00000001ff0c7424 */ /* 0x000fe400078e00ff */
[----:B------:R-:W-:-:S07]  /*122b0*/  IMAD.MOV.U32 R3, RZ, RZ, R14 ;  /* 0x000000ffff037224 */ /* 0x000fce00078e000e */
[----:B------:R-:W-:Y:S05]  /*122c0*/  WARPSYNC.COLLECTIVE R15, `(.L_x_3698) ;  /* 0x000000000f087348 */ /* 0x000fea0003c00000 */
[----:B------:R0:W1:Y:S02]  /*122d0*/  SHFL.IDX P6, R14, R13, R12, R11 ;  /* 0x0000000c0d0e7389 */ /* 0x00006400000c000b */
[----:B01----:R-:W-:Y:S01]  /*122e0*/  ENDCOLLECTIVE ;  /* 0x000000000000791b */ /* 0x003fe20003800000 */
.L_x_3698:
        /* <DEDUP_REMOVED lines=9> */
[----:B------:R0:W-:Y:S01]  /*12380*/  @P0 LDGSTS.E.BYPASS.LTC128B.128 [R6+0x22400], desc[UR50][R2.64], !P2 ;  /* 0x2240000002060fae */ /* 0x0001e2000d101d72 */
[----:B------:R-:W-:Y:S01]  /*12390*/  ISETP.GE.AND P0, PT, R28, 0x11, PT ;  /* 0x000000111c00780c */ /* 0x000fe20003f06270 */
[----:B0-----:R-:W-:-:S12]  /*123a0*/  IMAD.MOV.U32 R2, RZ, RZ, R14 ;  /* 0x000000ffff027224 */ /* 0x001fd800078e000e */
[----:B------:R-:W-:Y:S05]  /*123b0*/  WARPSYNC.COLLECTIVE R15, `(.L_x_3699) ;  /* 0x000000000f087348 */ /* 0x000fea0003c00000 */
[----:B------:R0:W1:Y:S02]  /*123c0*/  SHFL.IDX P6, R14, R13, R12, R11 ;  /* 0x0000000c0d0e7389 */ /* 0x00006400000c000b */
[----:B01----:R-:W-:Y:S01]  /*123d0*/  ENDCOLLECTIVE ;  /* 0x000000000000791b */ /* 0x003fe20003800000 */
.L_x_3699:
[----:B------:R-:W-:Y:S02]  /*123e0*/  @P0 IMAD R6, R4, 0x2, R17 ;  /* 0x0000000204060824 */ /* 0x000fe400078e0211 */
[----:B------:R-:W-:Y:S02]  /*123f0*/  IMAD.MOV.U32 R13, RZ, RZ, R5 ;  /* 0x000000ffff0d7224 */ /* 0x000fe400078e0005 */
[----:B------:R-:W-:Y:S02]  /*12400*/  IMAD.MOV.U32 R12, RZ, RZ, 0x2 ;  /* 0x00000002ff0c7424 */ /* 0x000fe400078e00ff */
[----:B------:R-:W-:-:S07]  /*12410*/  IMAD.MOV.U32 R3, RZ, RZ, R14 ;  /* 0x000000ffff037224 */ /* 0x000fce00078e000e */
[----:B------:R-:W-:Y:S05]  /*12420*/  WARPSYNC.COLLECTIVE R15, `(.L_x_3700) ;  /* 0x000000000f087348 */ /* 0x000fea0003c00000 */
[----:B------:R0:W1:Y:S02]  /*12430*/  SHFL.IDX P6, R14, R13, R12, R11 ;  /* 0x0000000c0d0e7389 */ /* 0x00006400000c000b */
[----:B01----:R-:W-:Y:S01]  /*12440*/  ENDCOLLECTIVE ;  /* 0x000000000000791b */ /* 0x003fe20003800000 */
.L_x_3700:
        /* <DEDUP_REMOVED lines=15> */
.L_x_3701:
[----:B------:R-:W-:Y:S02]  /*12540*/  @P0 IMAD R6, R4, 0x2, R17 ;  /* 0x0000000204060824 */ /* 0x000fe400078e0211 */
[----:B------:R-:W-:Y:S02]  /*12550*/  IMAD.MOV.U32 R13, RZ, RZ, R5 ;  /* 0x000000ffff0d7224 */ /* 0x000fe400078e0005 */
[----:B------:R-:W-:Y:S02]  /*12560*/  IMAD.MOV.U32 R12, RZ, RZ, 0x3 ;  /* 0x00000003ff0c7424 */ /* 0x000fe400078e00ff */
[----:B------:R-:W-:-:S07]  /*12570*/  IMAD.MOV.U32 R3, RZ, RZ, R14 ;  /* 0x000000ffff037224 */ /* 0x000fce00078e000e */
[----:B------:R-:W-:Y:S05]  /*12580*/  WARPSYNC.COLLECTIVE R15, `(.L_x_3702) ;  /* 0x000000000f087348 */ /* 0x000fea0003c00000 */
[----:B------:R0:W1:Y:S02]  /*12590*/  SHFL.IDX P6, R14, R13, R12, R11 ;  /* 0x0000000c0d0e7389 */ /* 0x00006400000c000b */
[----:B01----:R-:W-:Y:S01]  /*125a0*/  ENDCOLLECTIVE ;  /* 0x000000000000791b */ /* 0x003fe20003800000 */
.L_x_3702:
        /* <DEDUP_REMOVED lines=10> */
.L_x_3703:
[----:B------:R-:W-:Y:S01]  /*12650*/  @!PT LDS RZ, [RZ] ;  /* 0x00000000fffff984 */ /* 0x000fe20000000800 */
[----:B------:R-:W-:Y:S01]  /*12660*/  @!PT LDS RZ, [RZ] ;  /* 0x00000000fffff984 */ /* 0x000fe20000000800 */
[----:B------:R-:W-:Y:S01]  /*12670*/  @!PT LDS RZ, [RZ] ;  /* 0x00000000fffff984 */ /* 0x000fe20000000800 */
[----:B------:R1:W-:Y:S01]  /*12680*/  @P0 LDGSTS.E.BYPASS.LTC128B.128 [R6+0x23400], desc[UR50][R2.64], !P2 ;  /* 0x2340000002060fae */ /* 0x0003e2000d101d72 */
[----:B------:R-:W-:Y:S01]  /*12690*/  IMAD.MOV.U32 R0, RZ, RZ, R14 ;  /* 0x000000ffff007224 */ /* 0x000fe200078e000e */
[----:B------:R-:W-:Y:S06]  /*126a0*/  BRA `(.L_x_3704) ;  /* 0xffffffc000647947 */ /* 0x000fec000383ffff */
.L_x_3637:
        /* <DEDUP_REMOVED lines=9> */
.L_x_3705:
[C---:B------:R-:W-:Y:S01]  /*12740*/  VIADD R6, R25.reuse, 0x10 ;  /* 0x0000001019067836 */ /* 0x040fe20000000000 */
[----:B------:R-:W-:Y:S01]  /*12750*/  ISETP.GE.AND P0, PT, R25, R5, PT ;  /* 0x000000051900720c */ /* 0x000fe20003f06270 */
[----:B------:R-:W-:Y:S02]  /*12760*/  IMAD.MOV.U32 R13, RZ, RZ, R0 ;  /* 0x000000ffff0d7224 */ /* 0x000fe400078e0000 */
[----:B------:R-:W-:-:S10]  /*12770*/  IMAD.MOV.U32 R2, RZ, RZ, R14 ;  /* 0x000000ffff027224 */ /* 0x000fd400078e000e */
[----:B------:R-:W-:Y:S05]  /*12780*/  WARPSYNC.COLLECTIVE R15, `(.L_x_3706) ;  /* 0x000000000f087348 */ /* 0x000fea0003c00000 */
[----:B------:R0:W1:Y:S02]  /*12790*/  SHFL.IDX P6, R14, R13, R12, R11 ;  /* 0x0000000c0d0e7389 */ /* 0x00006400000c000b */
[----:B01----:R-:W-:Y:S01]  /*127a0*/  ENDCOLLECTIVE ;  /* 0x000000000000791b */ /* 0x003fe20003800000 */
.L_x_3706:
[----:B------:R-:W-:Y:S02]  /*127b0*/  IMAD.MOV.U32 R13, RZ, RZ, R4 ;  /* 0x000000ffff0d7224 */ /* 0x000fe400078e0004 */
[----:B------:R-:W-:Y:S02]  /*127c0*/  IMAD.MOV.U32 R12, RZ, RZ, 0x1 ;  /* 0x00000001ff0c7424 */ /* 0x000fe400078e00ff */
[----:B------:R-:W-:-:S07]  /*127d0*/  IMAD.MOV.U32 R3, RZ, RZ, R14 ;  /* 0x000000ffff037224 */ /* 0x000fce00078e000e */
[----:B------:R-:W-:Y:S05]  /*127e0*/  WARPSYNC.COLLECTIVE R15, `(.L_x_3707) ;  /* 0x000000000f087348 */ /* 0x000fea0003c00000 */
[----:B------:R0:W1:Y:S02]  /*127f0*/  SHFL.IDX P6, R14, R13, R12, R11 ;  /* 0x0000000c0d0e7389 */ /* 0x00006400000c000b */
[----:B01----:R-:W-:Y:S01]  /*12800*/  ENDCOLLECTIVE ;  /* 0x000000000000791b */ /* 0x003fe20003800000 */
.L_x_3707:
[----:B------:R-:W-:-:S05]  /*12810*/  @!P0 LEA R3, P2, R9, R3, 0x1 ;  /* 0x0000000309038211 */ /* 0x000fca00078408ff */
[----:B------:R-:W-:-:S05]  /*12820*/  @!P0 IMAD.X R2, RZ, RZ, R2, P2 ;  /* 0x000000ffff028224 */ /* 0x000fca00010e0602 */
[----:B------:R-:W-:Y:S01]  /*12830*/  @!P0 LOP3.LUT R3, R3, R2, RZ, 0x3c, !PT ;  /* 0x0000000203038212 */ /* 0x000fe200078e3cff */
[----:B------:R-:W-:-:S03]  /*12840*/  IMAD.MOV.U32 R13, RZ, RZ, R0 ;  /* 0x000000ffff0d7224 */ /* 0x000fc600078e0000 */
[----:B------:R-:W-:-:S04]  /*12850*/  @!P0 LOP3.LUT R2, R3, R2, RZ, 0x3c, !PT ;  /* 0x0000000203028212 */ /* 0x000fc800078e3cff */
[----:B------:R-:W-:-:S05]  /*12860*/  @!P0 LOP3.LUT R3, R3, R2, RZ, 0x3c, !PT ;  /* 0x0000000203038212 */ /* 0x000fca00078e3cff */
        /* <DEDUP_REMOVED lines=9> */
.L_x_3708:
[----:B------:R-:W-:Y:S02]  /*12900*/  IMAD.MOV.U32 R13, RZ, RZ, R4 ;  /* 0x000000ffff0d7224 */ /* 0x000fe400078e0004 */
[----:B------:R-:W-:Y:S02]  /*12910*/  IMAD.MOV.U32 R12, RZ, RZ, 0x2 ;  /* 0x00000002ff0c7424 */ /* 0x000fe400078e00ff */
[----:B------:R-:W-:-:S07]  /*12920*/  IMAD.MOV.U32 R3, RZ, RZ, R14 ;  /* 0x000000ffff037224 */ /* 0x000fce00078e000e */
[----:B------:R-:W-:Y:S05]  /*12930*/  WARPSYNC.COLLECTIVE R15, `(.L_x_3709) ;  /* 0x000000000f087348 */ /* 0x000fea0003c00000 */
[----:B------:R0:W1:Y:S02]  /*12940*/  SHFL.IDX P6, R14, R13, R12, R11 ;  /* 0x0000000c0d0e7389 */ /* 0x00006400000c000b */
[----:B01----:R-:W-:Y:S01]  /*12950*/  ENDCOLLECTIVE ;  /* 0x000000000000791b */ /* 0x003fe20003800000 */
.L_x_3709:
        /* <DEDUP_REMOVED lines=9> */
[----:B------:R0:W-:Y:S02]  /*129f0*/  @!P0 LDGSTS.E.BYPASS.LTC128B.128 [R8+0x20c00], desc[UR50][R2.64], !P1 ;  /* 0x20c0000002088fae */ /* 0x0001e4000c901d72 */
[----:B0-----:R-:W-:-:S05]  /*12a00*/  VIADD R2, R25, 0x20 ;  /* 0x0000002019027836 */ /* 0x001fca0000000000 */
[----:B------:R-:W-:Y:S01]  /*12a10*/  ISETP.GE.AND P0, PT, R2, R5, PT ;  /* 0x000000050200720c */ /* 0x000fe20003f06270 */
[----:B------:R-:W-:-:S12]  /*12a20*/  IMAD.MOV.U32 R2, RZ, RZ, R14 ;  /* 0x000000ffff027224 */ /* 0x000fd800078e000e */
[----:B------:R-:W-:Y:S05]  /*12a30*/  WARPSYNC.COLLECTIVE R15, `(.L_x_3710) ;  /* 0x000000000f087348 */ /* 0x000fea0003c00000 */
[----:B------:R0:W1:Y:S02]  /*12a40*/  SHFL.IDX P6, R14, R13, R12, R11 ;  /* 0x0000000c0d0e7389 */ /* 0x00006400000c000b */
[----:B01----:R-:W-:Y:S01]  /*12a50*/  ENDCOLLECTIVE ;  /* 0x000000000000791b */ /* 0x003fe20003800000 */
.L_x_3710:
[----:B------:R-:W-:Y:S02]  /*12a60*/  IMAD.MOV.U32 R13, RZ, RZ, R4 ;  /* 0x000000ffff0d7224 */ /* 0x000fe400078e0004 */
[----:B------:R-:W-:Y:S02]  /*12a70*/  IMAD.MOV.U32 R12, RZ, RZ, 0x3 ;  /* 0x00000003ff0c7424 */ /* 0x000fe400078e00ff */
[----:B------:R-:W-:-:S07]  /*12a80*/  IMAD.MOV.U32 R3, RZ, RZ, R14 ;  /* 0x000000ffff037224 */ /* 0x000fce00078e000e */
[----:B------:R-:W-:Y:S05]  /*12a90*/  WARPSYNC.COLLECTIVE R15, `(.L_x_3711) ;  /* 0x000000000f087348 */ /* 0x000fea0003c00000 */
[----:B------:R0:W1:Y:S02]  /*12aa0*/  SHFL.IDX P6, R14, R13, R12, R11 ;  /* 0x0000000c0d0e7389 */ /* 0x00006400000c000b */
[----:B01----:R-:W-:Y:S01]  /*12ab0*/  ENDCOLLECTIVE ;  /* 0x000000000000791b */ /* 0x003fe20003800000 */
.L_x_3711:
[----:B------:R-:W-:-:S05]  /*12ac0*/  @!P0 LEA R3, P2, R9, R3, 0x1 ;  /* 0x0000000309038211 */ /* 0x000fca00078408ff */
[----:B------:R-:W-:-:S05]  /*12ad0*/  @!P0 IMAD.X R2, RZ, RZ, R2, P2 ;  /* 0x000000ffff028224 */ /* 0x000fca00010e0602 */
[----:B------:R-:W-:Y:S01]  /*12ae0*/  @!P0 LOP3.LUT R3, R3, R2, RZ, 0x3c, !PT ;  /* 0x0000000203038212 */ /* 0x000fe200078e3cff */
[----:B------:R-:W-:-:S03]  /*12af0*/  IMAD.MOV.U32 R13, RZ, RZ, R0 ;  /* 0x000000ffff0d7224 */ /* 0x000fc600078e0000 */
[----:B------:R-:W-:-:S04]  /*12b00*/  @!P0 LOP3.LUT R2, R3, R2, RZ, 0x3c, !PT ;  /* 0x0000000203028212 */ /* 0x000fc800078e3cff */
[----:B------:R-:W-:Y:S01]  /*12b10*/  @!P0 LOP3.LUT R3, R3, R2, RZ, 0x3c, !PT ;  /* 0x0000000203038212 */ /* 0x000fe200078e3cff */
[----:B------:R-:W-:-:S07]  /*12b20*/  IMAD.MOV.U32 R4, RZ, RZ, R14 ;  /* 0x000000ffff047224 */ /* 0x000fce00078e000e */
[----:B------:R-:W-:Y:S05]  /*12b30*/  WARPSYNC.COLLECTIVE R15, `(.L_x_3712) ;  /* 0x000000000f087348 */ /* 0x000fea0003c00000 */
[----:B------:R0:W1:Y:S02]  /*12b40*/  SHFL.IDX P6, R14, R13, R12, R11 ;  /* 0x0000000c0d0e7389 */ /* 0x00006400000c000b */
[----:B01----:R-:W-:Y:S01]  /*12b50*/  ENDCOLLECTIVE ;  /* 0x000000000000791b */ /* 0x003fe20003800000 */
.L_x_3712:
[----:B------:R-:W-:Y:S01]  /*12b60*/  @!PT LDS RZ, [RZ] ;  /* 0x00000000fffff984 */ /* 0x000fe20000000800 */
[----:B------:R-:W-:Y:S01]  /*12b70*/  @!PT LDS RZ, [RZ] ;  /* 0x00000000fffff984 */ /* 0x000fe20000000800 */
[----:B------:R-:W-:Y:S01]  /*12b80*/  @!PT LDS RZ, [RZ] ;  /* 0x00000000fffff984 */ /* 0x000fe20000000800 */
[----:B------:R0:W-:Y:S01]  /*12b90*/  @!P0 LDGSTS.E.BYPASS.LTC128B.128 [R8+0x21400], desc[UR50][R2.64], !P1 ;  /* 0x2140000002088fae */ /* 0x0001e2000c901d72 */
[----:B------:R-:W-:Y:S01]  /*12ba0*/  IMAD.MOV.U32 R0, RZ, RZ, R14 ;  /* 0x000000ffff007224 */ /* 0x000fe200078e000e */
[----:B------:R-:W-:Y:S06]  /*12bb0*/  BRA `(.L_x_3713) ;  /* 0xffffffc400607947 */ /* 0x000fec000383ffff */
.L_x_3640:
[----:B0-----:R0:W1:Y:S02]  /*12bc0*/  SYNCS.PHASECHK.TRANS64.TRYWAIT P0, [R17+URZ+0x28c20], R0 ;  /* 0x028c2000110075a7 */ /* 0x001064000800017f */
[----:B-1----:R-:W-:Y:S05]  /*12bd0*/  @!P0 NANOSLEEP.SYNCS 0x989680 ;  /* 0x009896800000895d */ /* 0x002fea0003900000 */
[----:B------:R-:W1:Y:S02]  /*12be0*/  @!P0 SYNCS.PHASECHK.TRANS64 P0, [R17+URZ+0x28c20], R0 ;  /* 0x028c2000110085a7 */ /* 0x000e64000800007f */
[----:B-1----:R-:W-:Y:S05]  /*12bf0*/  @!P0 BRA `(.L_x_3640) ;  /* 0xfffffffc00f08947 */ /* 0x002fea000383ffff */
[----:B------:R-:W-:Y:S05]  /*12c00*/  BRA `(.L_x_3714) ;  /* 0xffffffc400bc7947 */ /* 0x000fea000383ffff */
.L_x_3643:
[----:B0-----:R0:W1:Y:S02]  /*12c10*/  SYNCS.PHASECHK.TRANS64.TRYWAIT P0, [R19+URZ+0x28c60], R0 ;  /* 0x028c6000130075a7 */ /* 0x001064000800017f */
[----:B-1----:R-:W-:Y:S05]  /*12c20*/  @!P0 NANOSLEEP.SYNCS 0x989680 ;  /* 0x009896800000895d */ /* 0x002fea0003900000 */
[----:B------:R-:W1:Y:S02]  /*12c30*/  @!P0 SYNCS.PHASECHK.TRANS64 P0, [R19+URZ+0x28c60], R0 ;  /* 0x028c6000130085a7 */ /* 0x000e64000800007f */
[----:B-1----:R-:W-:Y:S05]  /*12c40*/  @!P0 BRA `(.L_x_3643) ;  /* 0xfffffffc00f08947 */ /* 0x002fea000383ffff */
[----:B------:R-:W-:Y:S05]  /*12c50*/  BRA `(.L_x_3715) ;  /* 0xffffffc400cc7947 */ /* 0x000fea000383ffff */
.L_x_3644:
        /* <DEDUP_REMOVED lines=8> */
.L_x_3717:
[----:B------:R-:W-:Y:S05]  /*12ce0*/  BSYNC B0 ;  /* 0x0000000000007941 */ /* 0x000fea0003800000 */
.L_x_3716:
[----:B------:R0:W5:Y:S01]  /*12cf0*/  LDL R8, [R1] ;  /* 0x0000000001087983 */ /* 0x0001620000100800 */
[----:B------:R-:W-:Y:S01]  /*12d00*/  IMAD.MOV.U32 R13, RZ, RZ, R4 ;  /* 0x000000ffff0d7224 */ /* 0x000fe200078e0004 */
[C---:B------:R-:W-:Y:S01]  /*12d10*/  LOP3.LUT P5, RZ, R29.reuse, 0x2, RZ, 0xc0, !PT ;  /* 0x000000021dff7812 */ /* 0x040fe200078ac0ff */
[----:B------:R-:W-:Y:S01]  /*12d20*/  IMAD.MOV.U32 R12, RZ, RZ, RZ ;  /* 0x000000ffff0c7224 */ /* 0x000fe200078e00ff */
[----:B------:R-:W1:Y:S01]  /*12d30*/  S2R R7, SR_TID.X ;  /* 0x0000000000077919 */ /* 0x000e620000002100 */
[----:B------:R-:W-:Y:S01]  /*12d40*/  IMAD.MOV.U32 R11, RZ, RZ, 0x181f ;  /* 0x0000181fff0b7424 */ /* 0x000fe200078e00ff */
[C---:B------:R-:W-:Y:S01]  /*12d50*/  LOP3.LUT P4, RZ, R29.reuse, 0x4, RZ, 0xc0, !PT ;  /* 0x000000041dff7812 */ /* 0x040fe2000788c0ff */
[----:B------:R-:W-:Y:S01]  /*12d60*/  IMAD.MOV.U32 R15, RZ, RZ, -0x1 ;  /* 0xffffffffff0f7424 */ /* 0x000fe200078e00ff */
[----:B------:R-:W-:Y:S01]  /*12d70*/  LOP3.LUT P3, RZ, R29, 0x8, RZ, 0xc0, !PT ;  /* 0x000000081dff7812 */ /* 0x000fe2000786c0ff */
[----:B------:R-:W-:Y:S01]  /*12d80*/  IMAD.MOV.U32 R3, RZ, RZ, R14 ;  /* 0x000000ffff037224 */ /* 0x000fe200078e000e */
[----:B------:R-:W-:Y:S01]  /*12d90*/  LOP3.LUT R16, R16, 0xfffffeff, RZ, 0xc0, !PT ;  /* 0xfffffeff10107812 */ /* 0x000fe200078ec0ff */
[----:B0-----:R-:W-:-:S10]  /*12da0*/  IMAD R5, R5, 0x2, R17 ;  /* 0x0000000205057824 */ /* 0x001fd400078e0211 */
[----:B-1---5:R-:W-:Y:S05]  /*12db0*/  WARPSYNC.COLLECTIVE R15, `(.L_x_3718) ;  /* 0x000000000f087348 */ /* 0x022fea0003c00000 */
[----:B------:R0:W2:Y:S02]  /*12dc0*/  SHFL.IDX P6, R14, R13, R12, R11 ;  /* 0x0000000c0d0e7389 */ /* 0x0000a400000c000b */
[----:B012--5:R-:W-:Y:S01]  /*12dd0*/  ENDCOLLECTIVE ;  /* 0x000000000000791b */ /* 0x027fe20003800000 */
.L_x_3718:
[----:B------:R-:W-:Y:S01]  /*12de0*/  LOP3.LUT P2, RZ, R29, 0x10, RZ, 0xc0, !PT ;  /* 0x000000101dff7812 */ /* 0x000fe2000784c0ff */
[----:B------:R-:W-:Y:S02]  /*12df0*/  IMAD.MOV.U32 R13, RZ, RZ, R6 ;  /* 0x000000ffff0d7224 */ /* 0x000fe400078e0006 */
[----:B------:R-:W-:Y:S02]  /*12e00*/  IMAD.MOV.U32 R12, RZ, RZ, 0x1 ;  /* 0x00000001ff0c7424 */ /* 0x000fe400078e00ff */
[----:B------:R-:W-:Y:S02]  /*12e10*/  IMAD.SHL.U32 R7, R7, 0x8, RZ ;  /* 0x0000000807077824 */ /* 0x000fe400078e00ff */
[----:B------:R-:W-:-:S03]  /*12e20*/  IMAD.MOV.U32 R2, RZ, RZ, R14 ;  /* 0x000000ffff027224 */ /* 0x000fc600078e000e */
[----:B------:R-:W-:-:S05]  /*12e30*/  LOP3.LUT R7, R7, 0x38, RZ, 0xc0, !PT ;  /* 0x0000003807077812 */ /* 0x000fca00078ec0ff */
[----:B------:R-:W-:Y:S01]  /*12e40*/  IMAD.SHL.U32 R0, R7, 0x2, RZ ;  /* 0x0000000207007824 */ /* 0x000fe200078e00ff */
[----:B------:R-:W-:-:S04]  /*12e50*/  LOP3.LUT R7, R29, 0x1, RZ, 0xc0, !PT ;  /* 0x000000011d077812 */ /* 0x000fc800078ec0ff */
[----:B------:R-:W-:Y:S02]  /*12e60*/  IADD3 R2, P0, R2, R0, RZ ;  /* 0x0000000002027210 */ /* 0x000fe40007f1e0ff */
[----:B------:R-:W-:-:S03]  /*12e70*/  ISETP.NE.U32.AND P1, PT, R7, 0x1, PT ;  /* 0x000000010700780c */ /* 0x000fc60003f25070 */
[----:B------:R-:W-:Y:S01]  /*12e80*/  IMAD.X R3, RZ, RZ, R3, P0 ;  /* 0x000000ffff037224 */ /* 0x000fe200000e0603 */
[----:B------:R-:W-:-:S09]  /*12e90*/  ISETP.LT.OR P0, PT, R28, 0x1, P1 ;  /* 0x000000011c00780c */ /* 0x000fd20000f01670 */
[----:B------:R-:W-:Y:S02]  /*12ea0*/  @P1 LOP3.LUT R16, R16, 0x100, RZ, 0xfc, !PT ;  /* 0x0000010010101812 */ /* 0x000fe400078efcff */
[----:B------:R-:W-:Y:S02]  /*12eb0*/  LOP3.LUT P1, RZ, R29, 0x20, RZ, 0xc0, !PT ;  /* 0x000000201dff7812 */ /* 0x000fe4000782c0ff */
[----:B------:R-:W-:Y:S01]  /*12ec0*/  @!PT LDS RZ, [RZ] ;  /* 0x00000000fffff984 */ /* 0x000fe20000000800 */
[----:B------:R-:W-:Y:S01]  /*12ed0*/  @!PT LDS RZ, [RZ] ;  /* 0x00000000fffff984 */ /* 0x000fe20000000800 */
[----:B------:R-:W-:Y:S01]  /*12ee0*/  @!PT LDS RZ, [RZ] ;  /* 0x00000000fffff984 */ /* 0x000fe20000000800 */
[----:B------:R0:W-:Y:S01]  /*12ef0*/  LDGSTS.E.BYPASS.LTC128B.128 [R5+0x400], desc[UR50][R2.64], !P0 ;  /* 0x0040000002057fae */ /* 0x0001e2000c101d72 */
[C---:B------:R-:W-:Y:S02]  /*12f00*/  ISETP.LT.OR P0, PT, R28.reuse, 0x1, !P5 ;  /* 0x000000011c00780c */ /* 0x040fe40006f01670 */
[----:B------:R-:W-:Y:S02]  /*12f10*/  ISETP.LT.OR P6, PT, R28, 0x1, !P1 ;  /* 0x000000011c00780c */ /* 0x000fe40004fc1670 */
[----:B------:R-:W-:-:S09]  /*12f20*/  LOP3.LUT R16, R16, 0xfffffdff, RZ, 0xc0, !PT ;  /* 0xfffffdff10107812 */ /* 0x000fd200078ec0ff */
[----:B------:R0:W-:Y:S01]  /*12f30*/  LDGSTS.E.BYPASS.LTC128B.128 [R5+0x2400], desc[UR50][R2.64+0x80], !P0 ;  /* 0x0240008002057fae */ /* 0x0001e2000c101d72 */
[----:B------:R-:W-:-:S13]  /*12f40*/  ISETP.LT.OR P0, PT, R28, 0x1, !P4 ;  /* 0x000000011c00780c */ /* 0x000fda0006701670 */
[----:B------:R0:W-:Y:S01]  /*12f50*/  LDGSTS.E.BYPASS.LTC128B.128 [R5+0x4400], desc[UR50][R2.64+0x100], !P0 ;  /* 0x0440010002057fae */ /* 0x0001e2000c101d72 */
[----:B------:R-:W-:-:S13]  /*12f60*/  ISETP.LT.OR P0, PT, R28, 0x1, !P3 ;  /* 0x000000011c00780c */ /* 0x000fda0005f01670 */
[----:B------:R0:W-:Y:S01]  /*12f70*/  LDGSTS.E.BYPASS.LTC128B.128 [R5+0x6400], desc[UR50][R2.64+0x180], !P0 ;  /* 0x0640018002057fae */ /* 0x0001e2000c101d72 */
[----:B------:R-:W-:-:S13]  /*12f80*/  ISETP.LT.OR P0, PT, R28, 0x1, !P2 ;  /* 0x000000011c00780c */ /* 0x000fda0005701670 */
[----:B------:R0:W-:Y:S01]  /*12f90*/  LDGSTS.E.BYPASS.LTC128B.128 [R5+0x8400], desc[UR50][R2.64+0x200], !P0 ;  /* 0x0840020002057fae */ /* 0x0001e2000c101d72 */
[----:B------:R-:W-:-:S03]  /*12fa0*/  LOP3.LUT P0, RZ, R29, 0x40, RZ, 0xc0, !PT ;  /* 0x000000401dff7812 */ /* 0x000fc6000780c0ff */
[----:B------:R0:W-:Y:S01]  /*12fb0*/  LDGSTS.E.BYPASS.LTC128B.128 [R5+0xa400], desc[UR50][R2.64+0x280], !P6 ;  /* 0x0a40028002057fae */ /* 0x0001e2000f101d72 */
[----:B------:R-:W-:-:S13]  /*12fc0*/  ISETP.LT.OR P6, PT, R28, 0x1, !P0 ;  /* 0x000000011c00780c */ /* 0x000fda00047c1670 */
[----:B------:R0:W-:Y:S01]  /*12fd0*/  LDGSTS.E.BYPASS.LTC128B.128 [R5+0xc400], desc[UR50][R2.64+0x300], !P6 ;  /* 0x0c40030002057fae */ /* 0x0001e2000f101d72 */
[----:B------:R-:W-:-:S04]  /*12fe0*/  PRMT R7, R8, 0x8880, RZ ;  /* 0x0000888008077816 */ /* 0x000fc800000000ff */
[----:B------:R-:W-:-:S13]  /*12ff0*/  ISETP.GT.AND P6, PT, R7, -0x1, PT ;  /* 0xffffffff0700780c */ /* 0x000fda0003fc4270 */
[----:B------:R-:W-:Y:S02]  /*13000*/  @P6 LOP3.LUT R16, R16, 0x200, RZ, 0xfc, !PT ;  /* 0x0000020010106812 */ /* 0x000fe400078efcff */
[----:B------:R-:W-:-:S13]  /*13010*/  ISETP.LT.OR P6, PT, R28, 0x1, P6 ;  /* 0x000000011c00780c */ /* 0x000fda00037c1670 */
[----:B------:R0:W-:Y:S02]  /*13020*/  LDGSTS.E.BYPASS.LTC128B.128 [R5+0xe400], desc[UR50][R2.64+0x380], !P6 ;  /* 0x0e40038002057fae */ /* 0x0001e4000f101d72 */
[----:B0-----:R-:W-:Y:S05]  /*13030*/  WARPSYNC.COLLECTIVE R15, `(.L_x_3719) ;  /* 0x000000000f087348 */ /* 0x001fea0003c00000 */
[----:B------:R1:W2:Y:S02]  /*13040*/  SHFL.IDX P6, R14, R13, R12, R11 ;  /* 0x0000000c0d0e7389 */ /* 0x0002a400000c000b */
[----:B012---:R-:W-:Y:S01]  /*13050*/  ENDCOLLECTIVE ;  /* 0x000000000000791b */ /* 0x007fe20003800000 */
.L_x_3719:
[----:B------:R-:W-:Y:S02]  /*13060*/  IMAD.MOV.U32 R13, RZ, RZ, R4 ;  /* 0x000000ffff0d7224 */ /* 0x000fe400078e0004 */
[----:B------:R-:W-:-:S07]  /*13070*/  IMAD.MOV.U32 R3, RZ, RZ, R14 ;  /* 0x000000ffff037224 */ /* 0x000fce00078e000e */
[----:B------:R-:W-:Y:S05]  /*13080*/  WARPSYNC.COLLECTIVE R15, `(.L_x_3720) ;  /* 0x000000000f087348 */ /* 0x000fea0003c00000 */
[----:B------:R0:W1:Y:S02]  /*13090*/  SHFL.IDX P6, R14, R13, R12, R11 ;  /* 0x0000000c0d0e7389 */ /* 0x00006400000c000b */
[----:B01----:R-:W-:Y:S01]  /*130a0*/  ENDCOLLECTIVE ;  /* 0x000000000000791b */ /* 0x003fe20003800000 */
.L_x_3720:
[----:B------:R-:W-:Y:S02]  /*130b0*/  IMAD.MOV.U32 R13, RZ, RZ, R6 ;  /* 0x000000ffff0d7224 */ /* 0x000fe400078e0006 */
[----:B------:R-:W-:Y:S02]  /*130c0*/  IMAD.MOV.U32 R12, RZ, RZ, 0x2 ;  /* 0x00000002ff0c7424 */ /* 0x000fe400078e00ff */
[----:B------:R-:W-:-:S05]  /*130d0*/  IMAD.MOV.U32 R2, RZ, RZ, R14 ;  /* 0x000000ffff027224 */ /* 0x000fca00078e000e */
        /* <DEDUP_REMOVED lines=26> */
.L_x_3721:
[----:B------:R-:W-:Y:S02]  /*13280*/  IMAD.MOV.U32 R13, RZ, RZ, R4 ;  /* 0x000000ffff0d7224 */ /* 0x000fe400078e0004 */
[----:B------:R-:W-:-:S07]  /*13290*/  IMAD.MOV.U32 R7, RZ, RZ, R14 ;  /* 0x000000ffff077224 */ /* 0x000fce00078e000e */
[----:B------:R-:W-:Y:S05]  /*132a0*/  WARPSYNC.COLLECTIVE R15, `(.L_x_3722) ;  /* 0x000000000f087348 */ /* 0x000fea0003c00000 */
[----:B------:R0:W1:Y:S02]  /*132b0*/  SHFL.IDX P6, R14, R13, R12, R11 ;  /* 0x0000000c0d0e7389 */ /* 0x00006400000c000b */
[----:B01----:R-:W-:Y:S01]  /*132c0*/  ENDCOLLECTIVE ;  /* 0x000000000000791b */ /* 0x003fe20003800000 */
.L_x_3722:
        /* <DEDUP_REMOVED lines=29> */
.L_x_3723:
[----:B------:R-:W-:Y:S02]  /*134a0*/  IMAD.MOV.U32 R13, RZ, RZ, R4 ;  /* 0x000000ffff0d7224 */ /* 0x000fe400078e0004 */
[----:B------:R-:W-:-:S07]  /*134b0*/  IMAD.MOV.U32 R6, RZ, RZ, R14 ;  /* 0x000000ffff067224 */ /* 0x000fce00078e000e */
[----:B------:R-:W-:Y:S05]  /*134c0*/  WARPSYNC.COLLECTIVE R15, `(.L_x_3724) ;  /* 0x000000000f087348 */ /* 0x000fea0003c00000 */
[----:B------:R0:W1:Y:S02]  /*134d0*/  SHFL.IDX P6, R14, R13, R12, R11 ;  /* 0x0000000c0d0e7389 */ /* 0x00006400000c000b */
[----:B01----:R-:W-:Y:S01]  /*134e0*/  ENDCOLLECTIVE ;  /* 0x000000000000791b */ /* 0x003fe20003800000 */
.L_x_3724:
[----:B------:R-:W-:Y:S01]  /*134f0*/  IMAD.MOV.U32 R2, RZ, RZ, R14 ;  /* 0x000000ffff027224 */ /* 0x000fe200078e000e */
[----:B------:R-:W-:Y:S06]  /*13500*/  BRA `(.L_x_3725) ;  /* 0xffffffc400587947 */ /* 0x000fec000383ffff */
.L_x_3651:
[----:B0-----:R0:W1:Y:S02]  /*13510*/  SYNCS.PHASECHK.TRANS64.TRYWAIT P0, [R6+URZ+0x28c40], R19 ;  /* 0x028c4013060075a7 */ /* 0x001064000800017f */
[----:B-1----:R-:W-:Y:S05]  /*13520*/  @!P0 NANOSLEEP.SYNCS 0x989680 ;  /* 0x009896800000895d */ /* 0x002fea0003900000 */
[----:B------:R-:W1:Y:S02]  /*13530*/  @!P0 SYNCS.PHASECHK.TRANS64 P0, [R6+URZ+0x28c40], R19 ;  /* 0x028c4013060085a7 */ /* 0x000e64000800007f */
[----:B-1----:R-:W-:Y:S05]  /*13540*/  @!P0 BRA `(.L_x_3651) ;  /* 0xfffffffc00f08947 */ /* 0x002fea000383ffff */
[----:B------:R-:W-:Y:S05]  /*13550*/  BRA `(.L_x_3726) ;  /* 0xffffffc800e47947 */ /* 0x000fea000383ffff */
.L_x_3652:
        /* <DEDUP_REMOVED lines=8> */
.L_x_3728:
[----:B------:R-:W-:Y:S05]  /*135e0*/  BSYNC B1 ;  /* 0x0000000000017941 */ /* 0x000fea0003800000 */
.L_x_3727:
        /* <DEDUP_REMOVED lines=9> */
.L_x_3729:
[----:B------:R-:W-:Y:S02]  /*13680*/  IMAD.MOV.U32 R13, RZ, RZ, R25 ;  /* 0x000000ffff0d7224 */ /* 0x000fe400078e0019 */
[----:B------:R-:W-:Y:S02]  /*13690*/  IMAD.MOV.U32 R12, RZ, RZ, 0x1 ;  /* 0x00000001ff0c7424 */ /* 0x000fe400078e00ff */
[----:B------:R-:W-:-:S07]  /*136a0*/  IMAD.MOV.U32 R2, RZ, RZ, R14 ;  /* 0x000000ffff027224 */ /* 0x000fce00078e000e */
[----:B------:R-:W-:Y:S05]  /*136b0*/  WARPSYNC.COLLECTIVE R15, `(.L_x_3730) ;  /* 0x000000000f087348 */ /* 0x000fea0003c00000 */
[----:B------:R0:W1:Y:S02]  /*136c0*/  SHFL.IDX P6, R14, R13, R12, R11 ;  /* 0x0000000c0d0e7389 */ /* 0x00006400000c000b */
[----:B01----:R-:W-:Y:S01]  /*136d0*/  ENDCOLLECTIVE ;  /* 0x000000000000791b */ /* 0x003fe20003800000 */
.L_x_3730:
[----:B------:R-:W-:-:S05]  /*136e0*/  IADD3 R2, P0, R2, R0, RZ ;  /* 0x0000000002027210 */ /* 0x000fca0007f1e0ff */
        /* <DEDUP_REMOVED lines=10> */
.L_x_3731:
[----:B------:R-:W-:Y:S02]  /*13790*/  IMAD.MOV.U32 R13, RZ, RZ, R25 ;  /* 0x000000ffff0d7224 */ /* 0x000fe400078e0019 */
[----:B------:R-:W-:Y:S02]  /*137a0*/  IMAD.MOV.U32 R12, RZ, RZ, 0x2 ;  /* 0x00000002ff0c7424 */ /* 0x000fe400078e00ff */
[----:B------:R-:W-:-:S07]  /*137b0*/  IMAD.MOV.U32 R2, RZ, RZ, R14 ;  /* 0x000000ffff027224 */ /* 0x000fce00078e000e */
[----:B------:R-:W-:Y:S05]  /*137c0*/  WARPSYNC.COLLECTIVE R15, `(.L_x_3732) ;  /* 0x000000000f087348 */ /* 0x000fea0003c00000 */
[----:B------:R0:W1:Y:S02]  /*137d0*/  SHFL.IDX P6, R14, R13, R12, R11 ;  /* 0x0000000c0d0e7389 */ /* 0x00006400000c000b */
[----:B01----:R-:W-:Y:S01]  /*137e0*/  ENDCOLLECTIVE ;  /* 0x000000000000791b */ /* 0x003fe20003800000 */
.L_x_3732:
        /* <DEDUP_REMOVED lines=11> */
.L_x_3733:
[----:B------:R-:W-:Y:S02]  /*138a0*/  IMAD.MOV.U32 R13, RZ, RZ, R25 ;  /* 0x000000ffff0d7224 */ /* 0x000fe400078e0019 */
[----:B------:R-:W-:Y:S02]  /*138b0*/  IMAD.MOV.U32 R12, RZ, RZ, 0x3 ;  /* 0x00000003ff0c7424 */ /* 0x000fe400078e00ff */
[----:B------:R-:W-:-:S07]  /*138c0*/  IMAD.MOV.U32 R2, RZ, RZ, R14 ;  /* 0x000000ffff027224 */ /* 0x000fce00078e000e */
[----:B------:R-:W-:Y:S05]  /*138d0*/  WARPSYNC.COLLECTIVE R15, `(.L_x_3734) ;  /* 0x000000000f087348 */ /* 0x000fea0003c00000 */
[----:B------:R0:W1:Y:S02]  /*138e0*/  SHFL.IDX P6, R14, R13, R12, R11 ;  /* 0x0000000c0d0e7389 */ /* 0x00006400000c000b */
[----:B01----:R-:W-:Y:S01]  /*138f0*/  ENDCOLLECTIVE ;  /* 0x000000000000791b */ /* 0x003fe20003800000 */
.L_x_3734:
[----:B------:R-:W-:-:S05]  /*13900*/  IADD3 R2, P0, R2, R0, RZ ;  /* 0x0000000002027210 */ /* 0x000fca0007f1e0ff */
        /* <DEDUP_REMOVED lines=10> */
.L_x_3735:
[----:B------:R-:W-:Y:S01]  /*139b0*/  IMAD.MOV.U32 R2, RZ, RZ, R14 ;  /* 0x000000ffff027224 */ /* 0x000fe200078e000e */
[----:B------:R-:W-:Y:S06]  /*139c0*/  BRA `(.L_x_3736) ;  /* 0xffffffc8006c7947 */ /* 0x000fec000383ffff */
.L_x_3657:
[----:B---3--:R3:W4:Y:S02]  /*139d0*/  SYNCS.PHASECHK.TRANS64.TRYWAIT P0, [R6+URZ+0x28c60], R19 ;  /* 0x028c6013060075a7 */ /* 0x008724000800017f */
[----:B----4-:R-:W-:Y:S05]  /*139e0*/  @!P0 NANOSLEEP.SYNCS 0x989680 ;  /* 0x009896800000895d */ /* 0x010fea0003900000 */
[----:B------:R-:W4:Y:S02]  /*139f0*/  @!P0 SYNCS.PHASECHK.TRANS64 P0, [R6+URZ+0x28c60], R19 ;  /* 0x028c6013060085a7 */ /* 0x000f24000800007f */
[----:B----4-:R-:W-:Y:S05]  /*13a00*/  @!P0 BRA `(.L_x_3657) ;  /* 0xfffffffc00f08947 */ /* 0x010fea000383ffff */
[----:B------:R-:W-:Y:S05]  /*13a10*/  BRA `(.L_x_3737) ;  /* 0xffffffc800bc7947 */ /* 0x000fea000383ffff */
.L_x_3658:
[----:B------:R-:W-:Y:S01]  /*13a20*/  BSSY B1, `(.L_x_3738) ;  /* 0x0000008000017945 */ /* 0x000fe20003800000 */
[----:B------:R-:W-:Y:S02]  /*13a30*/  IMAD.MOV.U32 R13, RZ, RZ, R10 ;  /* 0x000000ffff0d7224 */ /* 0x000fe400078e000a */
[----:B------:R-:W-:Y:S02]  /*13a40*/  IMAD.MOV.U32 R12, RZ, RZ, RZ ;  /* 0x000000ffff0c7224 */ /* 0x000fe400078e00ff */
[----:B------:R-:W-:Y:S02]  /*13a50*/  IMAD.MOV.U32 R11, RZ, RZ, 0x181f ;  /* 0x0000181fff0b7424 */ /* 0x000fe400078e00ff */
[----:B------:R-:W-:-:S07]  /*13a60*/  IMAD.MOV.U32 R15, RZ, RZ, -0x1 ;  /* 0xffffffffff0f7424 */ /* 0x000fce00078e00ff */
[----:B-12---:R-:W-:Y:S05]  /*13a70*/  WARPSYNC.COLLECTIVE R15, `(.L_x_3739) ;  /* 0x000000000f087348 */ /* 0x006fea0003c00000 */
[----:B------:R0:W3:Y:S02]  /*13a80*/  SHFL.IDX P6, R14, R13, R12, R11 ;  /* 0x0000000c0d0e7389 */ /* 0x0000e400000c000b */
[----:B0123--:R-:W-:Y:S01]  /*13a90*/  ENDCOLLECTIVE ;  /* 0x000000000000791b */ /* 0x00ffe20003800000 */
.L_x_3739:
[----:B------:R-:W-:Y:S05]  /*13aa0*/  BSYNC B1 ;  /* 0x0000000000017941 */ /* 0x000fea0003800000 */
.L_x_3738:
[----:B------:R-:W-:Y:S01]  /*13ab0*/  IMAD.MOV.U32 R13, RZ, RZ, R9 ;  /* 0x000000ffff0d7224 */ /* 0x000fe200078e0009 */
[C---:B------:R-:W-:Y:S01]  /*13ac0*/  LOP3.LUT P2, RZ, R16.reuse, 0x40, RZ, 0xc0, !PT ;  /* 0x0000004010ff7812 */ /* 0x040fe2000784c0ff */
[----:B------:R-:W-:Y:S01]  /*13ad0*/  IMAD.MOV.U32 R12, RZ, RZ, RZ ;  /* 0x000000ffff0c7224 */ /* 0x000fe200078e00ff */
[C---:B------:R-:W-:Y:S01]  /*13ae0*/  LOP3.LUT P1, RZ, R16.reuse, 0x20, RZ, 0xc0, !PT ;  /* 0x0000002010ff7812 */ /* 0x040fe2000782c0ff */
[----:B------:R-:W-:Y:S01]  /*13af0*/  IMAD.MOV.U32 R11, RZ, RZ, 0x181f ;  /* 0x0000181fff0b7424 */ /* 0x000fe200078e00ff */
[----:B------:R-:W-:Y:S01]  /*13b00*/  LOP3.LUT R16, R16, 0xffffbfff, RZ, 0xc0, !PT ;  /* 0xffffbfff10107812 */ /* 0x000fe200078ec0ff */
[----:B------:R-:W-:Y:S02]  /*13b10*/  IMAD.MOV.U32 R15, RZ, RZ, -0x1 ;  /* 0xffffffffff0f7424 */ /* 0x000fe400078e00ff */
[----:B------:R-:W-:Y:S01]  /*13b20*/  IMAD.MOV.U32 R3, RZ, RZ, R14 ;  /* 0x000000ffff037224 */ /* 0x000fe200078e000e */
[----:B------:R-:W-:Y:S01]  /*13b30*/  @P3 LOP3.LUT R16, R16, 0x4000, RZ, 0xfc, !PT ;  /* 0x0000400010103812 */ /* 0x000fe200078efcff */
[----:B------:R-:W-:-:S07]  /*13b40*/  IMAD R19, R19, 0x2, R17 ;  /* 0x0000000213137824 */ /* 0x000fce00078e0211 */
[----:B------:R-:W-:Y:S05]  /*13b50*/  WARPSYNC.COLLECTIVE R15, `(.L_x_3740) ;  /* 0x000000000f087348 */ /* 0x000fea0003c00000 */
[----:B------:R0:W1:Y:S02]  /*13b60*/  SHFL.IDX P6, R14, R13, R12, R11 ;  /* 0x0000000c0d0e7389 */ /* 0x00006400000c000b */
[----:B01----:R-:W-:Y:S01]  /*13b70*/  ENDCOLLECTIVE ;  /* 0x000000000000791b */ /* 0x003fe20003800000 */
.L_x_3740:
[C---:B------:R-:W-:Y:S01]  /*13b80*/  LOP3.LUT P3, RZ, R16.reuse, 0x10, RZ, 0xc0, !PT ;  /* 0x0000001010ff7812 */ /* 0x040fe2000786c0ff */
[----:B------:R-:W-:Y:S02]  /*13b90*/  IMAD.MOV.U32 R13, RZ, RZ, R10 ;  /* 0x000000ffff0d7224 */ /* 0x000fe400078e000a */
[----:B------:R-:W-:Y:S02]  /*13ba0*/  IMAD.MOV.U32 R12, RZ, RZ, 0x1 ;  /* 0x00000001ff0c7424 */ /* 0x000fe400078e00ff */
[----:B------:R-:W-:Y:S01]  /*13bb0*/  IMAD.MOV.U32 R2, RZ, RZ, R14 ;  /* 0x000000ffff027224 */ /* 0x000fe200078e000e */
[C---:B------:R-:W-:Y:S02]  /*13bc0*/  LOP3.LUT P6, RZ, R16.reuse, 0x80, RZ, 0xc0, !PT ;  /* 0x0000008010ff7812 */ /* 0x040fe400078cc0ff */
[----:B------:R-:W-:Y:S02]  /*13bd0*/  LOP3.LUT R16, R16, 0xfffeffff, RZ, 0xc0, !PT ;  /* 0xfffeffff10107812 */ /* 0x000fe400078ec0ff */
[----:B------:R-:W-:-:S03]  /*13be0*/  IADD3 R2, P0, R2, R0, RZ ;  /* 0x0000000002027210 */ /* 0x000fc60007f1e0ff */
[----:B------:R-:W-:Y:S02]  /*13bf0*/  @P3 LOP3.LUT R16, R16, 0x10000, RZ, 0xfc, !PT ;  /* 0x0001000010103812 */ /* 0x000fe400078efcff */
[----:B------:R-:W-:Y:S01]  /*13c00*/  IMAD.X R3, RZ, RZ, R3, P0 ;  /* 0x000000ffff037224 */ /* 0x000fe200000e0603 */
[----:B------:R-:W-:-:S04]  /*13c10*/  ISETP.NE.U32.AND P0, PT, R29, RZ, PT ;  /* 0x000000ff1d00720c */ /* 0x000fc80003f05070 */
[----:B------:R-:W-:Y:S01]  /*13c20*/  @!PT LDS RZ, [RZ] ;  /* 0x00000000fffff984 */ /* 0x000fe20000000800 */
[----:B------:R-:W-:Y:S01]  /*13c30*/  @!PT LDS RZ, [RZ] ;  /* 0x00000000fffff984 */ /* 0x000fe20000000800 */
[----:B------:R-:W-:Y:S01]  /*13c40*/  @!PT LDS RZ, [RZ] ;  /* 0x00000000fffff984 */ /* 0x000fe20000000800 */
[----:B------:R0:W-:Y:S09]  /*13c50*/  LDGSTS.E.BYPASS.LTC128B.128 [R19+0x400], desc[UR50][R2.64], !P6 ;  /* 0x0040000002137fae */ /* 0x0001f2000f101d72 */
[----:B0-----:R-:W-:Y:S05]  /*13c60*/  WARPSYNC.COLLECTIVE R15, `(.L_x_3741) ;  /* 0x000000000f087348 */ /* 0x001fea0003c00000 */
[----:B------:R1:W2:Y:S02]  /*13c70*/  SHFL.IDX P6, R14, R13, R12, R11 ;  /* 0x0000000c0d0e7389 */ /* 0x0002a400000c000b */
[----:B012---:R-:W-:Y:S01]  /*13c80*/  ENDCOLLECTIVE ;  /* 0x000000000000791b */ /* 0x007fe20003800000 */
.L_x_3741:
        /* <DEDUP_REMOVED lines=16> */
.L_x_3742:
[----:B------:R-:W-:Y:S01]  /*13d90*/  @!PT LDS RZ, [RZ] ;  /* 0x00000000fffff984 */ /* 0x000fe20000000800 */
[----:B------:R-:W-:Y:S01]  /*13da0*/  @!PT LDS RZ, [RZ] ;  /* 0x00000000fffff984 */ /* 0x000fe20000000800 */
[----:B------:R-:W-:Y:S01]  /*13db0*/  @!PT LDS RZ, [RZ] ;  /* 0x00000000fffff984 */ /* 0x000fe20000000800 */
[----:B------:R0:W-:Y:S01]  /*13dc0*/  LDGSTS.E.BYPASS.LTC128B.128 [R19+0xe400], desc[UR50][R2.64+0x380], P1 ;  /* 0x0e40038002137fae */ /* 0x0001e20008901d72 */
[----:B------:R-:W-:Y:S02]  /*13dd0*/  IMAD.MOV.U32 R13, RZ, RZ, R10 ;  /* 0x000000ffff0d7224 */ /* 0x000fe400078e000a */
[----:B------:R-:W-:Y:S01]  /*13de0*/  IMAD.MOV.U32 R12, RZ, RZ, 0x2 ;  /* 0x00000002ff0c7424 */ /* 0x000fe200078e00ff */
[----:B0-----:R-:W-:Y:S02]  /*13df0*/  IADD3 R2, P2, R14, R0, RZ ;  /* 0x000000000e027210 */ /* 0x001fe40007f5e0ff */
[----:B------:R-:W-:-:S03]  /*13e00*/  LOP3.LUT P6, RZ, R16, 0x20, RZ, 0xc0, !PT ;  /* 0x0000002010ff7812 */ /* 0x000fc600078cc0ff */
[----:B------:R-:W-:Y:S01]  /*13e10*/  IMAD.X R3, RZ, RZ, R5, P2 ;  /* 0x000000ffff037224 */ /* 0x000fe200010e0605 */
[----:B------:R-:W-:-:S04]  /*13e20*/  LOP3.LUT P2, RZ, R16, 0x40, RZ, 0xc0, !PT ;  /* 0x0000004010ff7812 */ /* 0x000fc8000784c0ff */
[----:B------:R0:W-:Y:S01]  /*13e30*/  LDGSTS.E.BYPASS.LTC128B.128 [R19+0xc00], desc[UR50][R2.64], !P3 ;  /* 0x00c0000002137fae */ /* 0x0001e2000d901d72 */
[C---:B------:R-:W-:Y:S02]  /*13e40*/  LOP3.LUT P3, RZ, R16.reuse, 0x10000, RZ, 0xc0, !PT ;  /* 0x0001000010ff7812 */ /* 0x040fe4000786c0ff */
[----:B------:R-:W-:-:S06]  /*13e50*/  LOP3.LUT R16, R16, 0xffff7fff, RZ, 0xc0, !PT ;  /* 0xffff7fff10107812 */ /* 0x000fcc00078ec0ff */
[----:B------:R0:W-:Y:S04]  /*13e60*/  LDGSTS.E.BYPASS.LTC128B.128 [R19+0x2c00], desc[UR50][R2.64+0x80], !P2 ;  /* 0x02c0008002137fae */ /* 0x0001e8000d101d72 */
[----:B------:R0:W-:Y:S01]  /*13e70*/  LDGSTS.E.BYPASS.LTC128B.128 [R19+0x4c00], desc[UR50][R2.64+0x100], !P6 ;  /* 0x04c0010002137fae */ /* 0x0001e2000f101d72 */
[----:B------:R-:W-:-:S07]  /*13e80*/  @P3 LOP3.LUT R16, R16, 0x8000, RZ, 0xfc, !PT ;  /* 0x0000800010103812 */ /* 0x000fce00078efcff */
[----:B0-----:R-:W-:Y:S05]  /*13e90*/  WARPSYNC.COLLECTIVE R15, `(.L_x_3743) ;  /* 0x000000000f087348 */ /* 0x001fea0003c00000 */
[----:B------:R1:W2:Y:S02]  /*13ea0*/  SHFL.IDX P6, R14, R13, R12, R11 ;  /* 0x0000000c0d0e7389 */ /* 0x0002a400000c000b */
[----:B012---:R-:W-:Y:S01]  /*13eb0*/  ENDCOLLECTIVE ;  /* 0x000000000000791b */ /* 0x007fe20003800000 */
.L_x_3743:
        /* <DEDUP_REMOVED lines=14> */
.L_x_3744:
        /* <DEDUP_REMOVED lines=10> */
[----:B------:R-:W-:-:S08]  /*14040*/  LOP3.LUT P3, RZ, R16, 0x8000, RZ, 0xc0, !PT ;  /* 0x0000800010ff7812 */ /* 0x000fd0000786c0ff */
[----:B------:R0:W-:Y:S04]  /*14050*/  LDGSTS.E.BYPASS.LTC128B.128 [R19+0x3400], desc[UR50][R2.64+0x80], !P2 ;  /* 0x0340008002137fae */ /* 0x0001e8000d101d72 */
[----:B------:R0:W-:Y:S02]  /*14060*/  LDGSTS.E.BYPASS.LTC128B.128 [R19+0x5400], desc[UR50][R2.64+0x100], !P6 ;  /* 0x0540010002137fae */ /* 0x0001e4000f101d72 */
[----:B0-----:R-:W-:Y:S05]  /*14070*/  WARPSYNC.COLLECTIVE R15, `(.L_x_3745) ;  /* 0x000000000f087348 */ /* 0x001fea0003c00000 */
[----:B------:R1:W2:Y:S02]  /*14080*/  SHFL.IDX P6, R14, R13, R12, R11 ;  /* 0x0000000c0d0e7389 */ /* 0x0002a400000c000b */
[----:B012---:R-:W-:Y:S01]  /*14090*/  ENDCOLLECTIVE ;  /* 0x000000000000791b */ /* 0x007fe20003800000 */
.L_x_3745:
        /* <DEDUP_REMOVED lines=14> */
.L_x_3746:
[----:B------:R-:W-:Y:S05]  /*14180*/  BRA `(.L_x_3747) ;  /* 0xffffffc800207947 */ /* 0x000fea000383ffff */
.L_x_3666:
[----:B------:R-:W-:Y:S01]  /*14190*/  BSSY B0, `(.L_x_3748) ;  /* 0x0000008000007945 */ /* 0x000fe20003800000 */
[----:B------:R-:W-:Y:S02]  /*141a0*/  IMAD.MOV.U32 R13, RZ, RZ, R24 ;  /* 0x000000ffff0d7224 */ /* 0x000fe400078e0018 */
[----:B------:R-:W-:Y:S02]  /*141b0*/  IMAD.MOV.U32 R12, RZ, RZ, RZ ;  /* 0x000000ffff0c7224 */ /* 0x000fe400078e00ff */
[----:B------:R-:W-:Y:S02]  /*141c0*/  IMAD.MOV.U32 R11, RZ, RZ, 0x1f ;  /* 0x0000001fff0b7424 */ /* 0x000fe400078e00ff */
[----:B------:R-:W-:-:S07]  /*141d0*/  IMAD.MOV.U32 R15, RZ, RZ, -0x1 ;  /* 0xffffffffff0f7424 */ /* 0x000fce00078e00ff */
[----:B0123--:R-:W-:Y:S05]  /*141e0*/  WARPSYNC.COLLECTIVE R15, `(.L_x_3749) ;  /* 0x000000000f087348 */ /* 0x00ffea0003c00000 */
[----:B------:R4:W0:Y:S02]  /*141f0*/  SHFL.IDX P6, R14, R13, R12, R11 ;  /* 0x0000000c0d0e7389 */ /* 0x00082400000c000b */
[----:B01234-:R-:W-:Y:S01]  /*14200*/  ENDCOLLECTIVE ;  /* 0x000000000000791b */ /* 0x01ffe20003800000 */
.L_x_3749:
[----:B------:R-:W-:Y:S05]  /*14210*/  BSYNC B0 ;  /* 0x0000000000007941 */ /* 0x000fea0003800000 */
.L_x_3748:
        /* <DEDUP_REMOVED lines=9> */
.L_x_3750:
        /* <DEDUP_REMOVED lines=13> */
[C---:B------:R-:W-:Y:S01]  /*14380*/  ISETP.GE.U32.AND P3, PT, R9.reuse, 0x4, PT ;  /* 0x000000040900780c */ /* 0x040fe20003f66070 */
[----:B------:R-:W-:Y:S01]  /*14390*/  IMAD.MOV.U32 R24, RZ, RZ, RZ ;  /* 0x000000ffff187224 */ /* 0x000fe200078e00ff */
        /* <DEDUP_REMOVED lines=9> */
.L_x_3751:
[----:B------:R-:W-:Y:S01]  /*14430*/  IMAD.MOV.U32 R12, RZ, RZ, 0x2 ;  /* 0x00000002ff0c7424 */ /* 0x000fe200078e00ff */
[----:B------:R-:W-:-:S05]  /*14440*/  SEL R14, R14, RZ, P1 ;  /* 0x000000ff0e0e7207 */ /* 0x000fca0000800000 */
[----:B------:R-:W-:-:S04]  /*14450*/  IMAD.IADD R5, R13, 0x1, R14 ;  /* 0x000000010d057824 */ /* 0x000fc800078e020e */
[----:B------:R-:W-:-:S07]  /*14460*/  IMAD.MOV.U32 R13, RZ, RZ, R5 ;  /* 0x000000ffff0d7224 */ /* 0x000fce00078e0005 */
[----:B------:R-:W-:Y:S05]  /*14470*/  WARPSYNC.COLLECTIVE R15, `(.L_x_3752) ;  /* 0x000000000f087348 */ /* 0x000fea0003c00000 */
[----:B------:R0:W1:Y:S02]  /*14480*/  SHFL.UP P6, R14, R13, R12, R11 ;  /* 0x0400000c0d0e7389 */ /* 0x00006400000c000b */
[----:B01----:R-:W-:Y:S01]  /*14490*/  ENDCOLLECTIVE ;  /* 0x000000000000791b */ /* 0x003fe20003800000 */
.L_x_3752:
[----:B------:R-:W-:Y:S01]  /*144a0*/  IMAD.MOV.U32 R12, RZ, RZ, 0x4 ;  /* 0x00000004ff0c7424 */ /* 0x000fe200078e00ff */
[----:B------:R-:W-:-:S05]  /*144b0*/  SEL R2, R14, RZ, P2 ;  /* 0x000000ff0e027207 */ /* 0x000fca0001000000 */
[----:B------:R-:W-:-:S04]  /*144c0*/  IMAD.IADD R2, R5, 0x1, R2 ;  /* 0x0000000105027824 */ /* 0x000fc800078e0202 */
[----:B------:R-:W-:-:S07]  /*144d0*/  IMAD.MOV.U32 R13, RZ, RZ, R2 ;  /* 0x000000ffff0d7224 */ /* 0x000fce00078e0002 */
[----:B------:R-:W-:Y:S05]  /*144e0*/  WARPSYNC.COLLECTIVE R15, `(.L_x_3753) ;  /* 0x000000000f087348 */ /* 0x000fea0003c00000 */
[----:B------:R0:W1:Y:S02]  /*144f0*/  SHFL.UP P6, R14, R13, R12, R11 ;  /* 0x0400000c0d0e7389 */ /* 0x00006400000c000b */
[----:B01----:R-:W-:Y:S01]  /*14500*/  ENDCOLLECTIVE ;  /* 0x000000000000791b */ /* 0x003fe20003800000 */
.L_x_3753:
[----:B------:R-:W-:Y:S01]  /*14510*/  IMAD.MOV.U32 R12, RZ, RZ, 0x8 ;  /* 0x00000008ff0c7424 */ /* 0x000fe200078e00ff */
[----:B------:R-:W-:-:S05]  /*14520*/  SEL R3, R14, RZ, P3 ;  /* 0x000000ff0e037207 */ /* 0x000fca0001800000 */
[----:B------:R-:W-:-:S04]  /*14530*/  IMAD.IADD R3, R2, 0x1, R3 ;  /* 0x0000000102037824 */ /* 0x000fc800078e0203 */
[----:B------:R-:W-:-:S07]  /*14540*/  IMAD.MOV.U32 R13, RZ, RZ, R3 ;  /* 0x000000ffff0d7224 */ /* 0x000fce00078e0003 */
[----:B------:R-:W-:Y:S05]  /*14550*/  WARPSYNC.COLLECTIVE R15, `(.L_x_3754) ;  /* 0x000000000f087348 */ /* 0x000fea0003c00000 */
[----:B------:R0:W1:Y:S02]  /*14560*/  SHFL.UP P6, R14, R13, R12, R11 ;  /* 0x0400000c0d0e7389 */ /* 0x00006400000c000b */
[----:B01----:R-:W-:Y:S01]  /*14570*/  ENDCOLLECTIVE ;  /* 0x000000000000791b */ /* 0x003fe20003800000 */
.L_x_3754:
[----:B------:R-:W-:Y:S01]  /*14580*/  IMAD.MOV.U32 R12, RZ, RZ, 0x10 ;  /* 0x00000010ff0c7424 */ /* 0x000fe200078e00ff */
[----:B------:R-:W-:-:S05]  /*14590*/  SEL R14, R14, RZ, P4 ;  /* 0x000000ff0e0e7207 */ /* 0x000fca0002000000 */
[----:B------:R-:W-:-:S04]  /*145a0*/  IMAD.IADD R5, R3, 0x1, R14 ;  /* 0x0000000103057824 */ /* 0x000fc800078e020e */
[----:B------:R-:W-:-:S07]  /*145b0*/  IMAD.MOV.U32 R13, RZ, RZ, R5 ;  /* 0x000000ffff0d7224 */ /* 0x000fce00078e0005 */
[----:B------:R-:W-:Y:S05]  /*145c0*/  WARPSYNC.COLLECTIVE R15, `(.L_x_3755) ;  /* 0x000000000f087348 */ /* 0x000fea0003c00000 */
[----:B------:R0:W1:Y:S02]  /*145d0*/  SHFL.UP P6, R14, R13, R12, R11 ;  /* 0x0400000c0d0e7389 */ /* 0x00006400000c000b */
[----:B01----:R-:W-:Y:S01]  /*145e0*/  ENDCOLLECTIVE ;  /* 0x000000000000791b */ /* 0x003fe20003800000 */
.L_x_3755:
        /* <DEDUP_REMOVED lines=8> */
.L_x_3756:
[----:B------:R-:W-:Y:S05]  /*14670*/  BRA `(.L_x_3757) ;  /* 0xffffffc800b87947 */ /* 0x000fea000383ffff */
.L_x_3669:
[----:B------:R-:W-:Y:S01]  /*14680*/  BSSY B0, `(.L_x_3758) ;  /* 0x0000007000007945 */ /* 0x000fe20003800000 */
[----:B------:R-:W-:Y:S02]  /*14690*/  IMAD.MOV.U32 R12, RZ, RZ, 0x1 ;  /* 0x00000001ff0c7424 */ /* 0x000fe400078e00ff */
[----:B------:R-:W-:Y:S02]  /*146a0*/  IMAD.MOV.U32 R11, RZ, RZ, RZ ;  /* 0x000000ffff0b7224 */ /* 0x000fe400078e00ff */
[----:B------:R-:W-:-:S07]  /*146b0*/  IMAD.MOV.U32 R15, RZ, RZ, -0x1 ;  /* 0xffffffffff0f7424 */ /* 0x000fce00078e00ff */
[----:B-1----:R-:W-:Y:S05]  /*146c0*/  WARPSYNC.COLLECTIVE R15, `(.L_x_3759) ;  /* 0x000000000f087348 */ /* 0x002fea0003c00000 */
[----:B------:R0:W2:Y:S02]  /*146d0*/  SHFL.UP P6, R14, R13, R12, R11 ;  /* 0x0400000c0d0e7389 */ /* 0x0000a400000c000b */
[----:B012---:R-:W-:Y:S01]  /*146e0*/  ENDCOLLECTIVE ;  /* 0x000000000000791b */ /* 0x007fe20003800000 */
.L_x_3759:
[----:B------:R-:W-:Y:S05]  /*146f0*/  BSYNC B0 ;  /* 0x0000000000007941 */ /* 0x000fea0003800000 */
.L_x_3758:
        /* <DEDUP_REMOVED lines=8> */
.L_x_3760:
[----:B------:R-:W-:Y:S01]  /*14780*/  IMAD.MOV.U32 R12, RZ, RZ, 0x4 ;  /* 0x00000004ff0c7424 */ /* 0x000fe200078e00ff */
[----:B------:R-:W-:-:S05]  /*14790*/  SEL R2, R14, RZ, P2 ;  /* 0x000000ff0e027207 */ /* 0x000fca0001000000 */
[----:B------:R-:W-:-:S04]  /*147a0*/  IMAD.IADD R2, R13, 0x1, R2 ;  /* 0x000000010d027824 */ /* 0x000fc800078e0202 */
[----:B------:R-:W-:-:S07]  /*147b0*/  IMAD.MOV.U32 R13, RZ, RZ, R2 ;  /* 0x000000ffff0d7224 */ /* 0x000fce00078e0002 */
[----:B------:R-:W-:Y:S05]  /*147c0*/  WARPSYNC.COLLECTIVE R15, `(.L_x_3761) ;  /* 0x000000000f087348 */ /* 0x000fea0003c00000 */
[----:B------:R0:W1:Y:S02]  /*147d0*/  SHFL.UP P6, R14, R13, R12, R11 ;  /* 0x0400000c0d0e7389 */ /* 0x00006400000c000b */
[----:B01----:R-:W-:Y:S01]  /*147e0*/  ENDCOLLECTIVE ;  /* 0x000000000000791b */ /* 0x003fe20003800000 */
.L_x_3761:
[----:B------:R-:W-:Y:S01]  /*147f0*/  IMAD.MOV.U32 R12, RZ, RZ, 0x8 ;  /* 0x00000008ff0c7424 */ /* 0x000fe200078e00ff */
[----:B------:R-:W-:-:S05]  /*14800*/  SEL R3, R14, RZ, P3 ;  /* 0x000000ff0e037207 */ /* 0x000fca0001800000 */
[----:B------:R-:W-:-:S04]  /*14810*/  IMAD.IADD R3, R2, 0x1, R3 ;  /* 0x0000000102037824 */ /* 0x000fc800078e0203 */
[----:B------:R-:W-:-:S07]  /*14820*/  IMAD.MOV.U32 R13, RZ, RZ, R3 ;  /* 0x000000ffff0d7224 */ /* 0x000fce00078e0003 */
[----:B------:R-:W-:Y:S05]  /*14830*/  WARPSYNC.COLLECTIVE R15, `(.L_x_3762) ;  /* 0x000000000f087348 */ /* 0x000fea0003c00000 */
[----:B------:R0:W1:Y:S02]  /*14840*/  SHFL.UP P6, R14, R13, R12, R11 ;  /* 0x0400000c0d0e7389 */ /* 0x00006400000c000b */
[----:B01----:R-:W-:Y:S01]  /*14850*/  ENDCOLLECTIVE ;  /* 0x000000000000791b */ /* 0x003fe20003800000 */
.L_x_3762:
[----:B------:R-:W-:Y:S01]  /*14860*/  IMAD.MOV.U32 R12, RZ, RZ, 0x10 ;  /* 0x00000010ff0c7424 */ /* 0x000fe200078e00ff */
[----:B------:R-:W-:-:S05]  /*14870*/  SEL R14, R14, RZ, P4 ;  /* 0x000000ff0e0e7207 */ /* 0x000fca0002000000 */
[----:B------:R-:W-:-:S04]  /*14880*/  IMAD.IADD R5, R3, 0x1, R14 ;  /* 0x0000000103057824 */ /* 0x000fc800078e020e */
[----:B------:R-:W-:-:S07]  /*14890*/  IMAD.MOV.U32 R13, RZ, RZ, R5 ;  /* 0x000000ffff0d7224 */ /* 0x000fce00078e0005 */
[----:B------:R-:W-:Y:S05]  /*148a0*/  WARPSYNC.COLLECTIVE R15, `(.L_x_3763) ;  /* 0x000000000f087348 */ /* 0x000fea0003c00000 */
[----:B------:R0:W1:Y:S02]  /*148b0*/  SHFL.UP P6, R14, R13, R12, R11 ;  /* 0x0400000c0d0e7389 */ /* 0x00006400000c000b */
[----:B01----:R-:W-:Y:S01]  /*148c0*/  ENDCOLLECTIVE ;  /* 0x000000000000791b */ /* 0x003fe20003800000 */
.L_x_3763:
        /* <DEDUP_REMOVED lines=8> */
.L_x_3764:
[----:B------:R-:W-:Y:S05]  /*14950*/  BRA `(.L_x_3765) ;  /* 0xffffffc800a47947 */ /* 0x000fea000383ffff */
.L_x_3671:
[----:B------:R-:W-:Y:S01]  /*14960*/  BSSY B0, `(.L_x_3766) ;  /* 0x0000006000007945 */ /* 0x000fe20003800000 */
[----:B------:R-:W-:Y:S01]  /*14970*/  PLOP3.LUT P6, PT, P6, PT, PT, 0x8, 0x0 ;  /* 0x000000000000781c */ /* 0x000fe200037ce170 */
[----:B------:R-:W-:-:S12]  /*14980*/  IMAD.MOV.U32 R15, RZ, RZ, -0x1 ;  /* 0xffffffffff0f7424 */ /* 0x000fd800078e00ff */
[----:B01----:R-:W-:Y:S05]  /*14990*/  WARPSYNC.COLLECTIVE R15, `(.L_x_3767) ;  /* 0x000000000f087348 */ /* 0x003fea0003c00000 */
[----:B------:R-:W-:Y:S01]  /*149a0*/  VOTE.ANY R14, PT, P6 ;  /* 0x00000000000e7806 */ /* 0x000fe200030e0100 */
[----:B01----:R-:W-:Y:S06]  /*149b0*/  ENDCOLLECTIVE ;  /* 0x000000000000791b */ /* 0x003fec0003800000 */
.L_x_3767:
[----:B------:R-:W-:Y:S05]  /*149c0*/  BSYNC B0 ;  /* 0x0000000000007941 */ /* 0x000fea0003800000 */
.L_x_3766:
        /* <DEDUP_REMOVED lines=9> */
.L_x_3768:
[----:B------:R-:W-:Y:S02]  /*14a60*/  IMAD.MOV.U32 R13, RZ, RZ, R4 ;  /* 0x000000ffff0d7224 */ /* 0x000fe400078e0004 */
[----:B------:R-:W-:-:S07]  /*14a70*/  IMAD.MOV.U32 R7, RZ, RZ, R14 ;  /* 0x000000ffff077224 */ /* 0x000fce00078e000e */
[----:B------:R-:W-:Y:S05]  /*14a80*/  WARPSYNC.COLLECTIVE R15, `(.L_x_3769) ;  /* 0x000000000f087348 */ /* 0x000fea0003c00000 */
[----:B------:R0:W1:Y:S02]  /*14a90*/  SHFL.IDX P6, R14, R13, R12, R11 ;  /* 0x0000000c0d0e7389 */ /* 0x00006400000c000b */
[----:B01----:R-:W-:Y:S01]  /*14aa0*/  ENDCOLLECTIVE ;  /* 0x000000000000791b */ /* 0x003fe20003800000 */
.L_x_3769:
[----:B------:R-:W-:Y:S01]  /*14ab0*/  IMAD.MOV.U32 R4, RZ, RZ, R14 ;  /* 0x000000ffff047224 */ /* 0x000fe200078e000e */
[----:B------:R-:W-:Y:S06]  /*14ac0*/  BRA `(.L_x_3770) ;  /* 0xffffffc800847947 */ /* 0x000fec000383ffff */
.L_x_3673:
[----:B------:R-:W-:Y:S01]  /*14ad0*/  BSSY B0, `(.L_x_3771) ;  /* 0x0000007000007945 */ /* 0x000fe20003800000 */
[----:B------:R-:W-:Y:S02]  /*14ae0*/  IMAD.MOV.U32 R13, RZ, RZ, R3 ;  /* 0x000000ffff0d7224 */ /* 0x000fe400078e0003 */
[----:B------:R-:W-:Y:S02]  /*14af0*/  IMAD.MOV.U32 R11, RZ, RZ, 0x1f ;  /* 0x0000001fff0b7424 */ /* 0x000fe400078e00ff */
[----:B------:R-:W-:-:S07]  /*14b00*/  IMAD.MOV.U32 R15, RZ, RZ, -0x1 ;  /* 0xffffffffff0f7424 */ /* 0x000fce00078e00ff */
[----:B01234-:R-:W-:Y:S05]  /*14b10*/  WARPSYNC.COLLECTIVE R15, `(.L_x_3772) ;  /* 0x000000000f087348 */ /* 0x01ffea0003c00000 */
[----:B------:R0:W0:Y:S02]  /*14b20*/  SHFL.IDX P6, R14, R13, R12, R11 ;  /* 0x0000000c0d0e7389 */ /* 0x00002400000c000b */
[----:B01234-:R-:W-:Y:S01]  /*14b30*/  ENDCOLLECTIVE ;  /* 0x000000000000791b */ /* 0x01ffe20003800000 */
.L_x_3772:
[----:B------:R-:W-:Y:S05]  /*14b40*/  BSYNC B0 ;  /* 0x0000000000007941 */ /* 0x000fea0003800000 */
.L_x_3771:
[----:B------:R-:W-:Y:S01]  /*14b50*/  IMAD.MOV.U32 R24, RZ, RZ, R14 ;  /* 0x000000ffff187224 */ /* 0x000fe200078e000e */
[----:B------:R-:W-:Y:S06]  /*14b60*/  BRA `(.L_x_3672) ;  /* 0xffffffc800747947 */ /* 0x000fec000383ffff */
.L_x_3677:
[----:B0-----:R0:W1:Y:S02]  /*14b70*/  SYNCS.PHASECHK.TRANS64.TRYWAIT P0, [R7+URZ+0x28c20], R0 ;  /* 0x028c2000070075a7 */ /* 0x001064000800017f */
[----:B-1----:R-:W-:Y:S05]  /*14b80*/  @!P0 NANOSLEEP.SYNCS 0x989680 ;  /* 0x009896800000895d */ /* 0x002fea0003900000 */
[----:B------:R-:W1:Y:S02]  /*14b90*/  @!P0 SYNCS.PHASECHK.TRANS64 P0, [R7+URZ+0x28c20], R0 ;  /* 0x028c2000070085a7 */ /* 0x000e64000800007f */
[----:B-1----:R-:W-:Y:S05]  /*14ba0*/  @!P0 BRA `(.L_x_3677) ;  /* 0xfffffffc00f08947 */ /* 0x002fea000383ffff */
[----:B------:R-:W-:Y:S05]  /*14bb0*/  BRA `(.L_x_3773) ;  /* 0xffffffcc00cc7947 */ /* 0x000fea000383ffff */
.L_x_3678:
        /* <DEDUP_REMOVED lines=8> */
[----:B0-234-:R-:W-:Y:S05]  /*14c40*/  WARPSYNC.COLLECTIVE R15, `(.L_x_3775) ;  /* 0x000000000f087348 */ /* 0x01dfea0003c00000 */
[----:B------:R1:W0:Y:S02]  /*14c50*/  SHFL.IDX P6, R14, R13, R12, R11 ;  /* 0x0000000c0d0e7389 */ /* 0x00022400000c000b */
[----:B01234-:R-:W-:Y:S01]  /*14c60*/  ENDCOLLECTIVE ;  /* 0x000000000000791b */ /* 0x01ffe20003800000 */
.L_x_3775:
[----:B------:R-:W-:Y:S05]  /*14c70*/  BSYNC B0 ;  /* 0x0000000000007941 */ /* 0x000fea0003800000 */
.L_x_3774:
[----:B------:R-:W-:Y:S05]  /*14c80*/  BRA `(.L_x_3776) ;  /* 0xffffffcc00b47947 */ /* 0x000fea000383ffff */
.L_x_3681:
[----:B------:R-:W-:Y:S01]  /*14c90*/  BSSY B1, `(.L_x_3777) ;  /* 0x0000006000017945 */ /* 0x000fe20003800000 */
[----:B------:R-:W-:-:S07]  /*14ca0*/  IMAD.MOV.U32 R15, RZ, RZ, -0x1 ;  /* 0xffffffffff0f7424 */ /* 0x000fce00078e00ff */
[----:B0-234-:R-:W-:Y:S05]  /*14cb0*/  WARPSYNC.COLLECTIVE R15, `(.L_x_3778) ;  /* 0x000000000f0c7348 */ /* 0x01dfea0003c00000 */
[----:B------:R-:W-:Y:S02]  /*14cc0*/  ELECT P6, UR62, PT ;  /* 0x00000000003e782f */ /* 0x000fe400038c0000 */
[----:B------:R-:W-:Y:S01]  /*14cd0*/  MOV R14, UR62 ;  /* 0x0000003e000e7c02 */ /* 0x000fe20008000f00 */
[----:B0-234-:R-:W-:Y:S10]  /*14ce0*/  ENDCOLLECTIVE ;  /* 0x000000000000791b */ /* 0x01dff40003800000 */
.L_x_3778:
[----:B------:R-:W-:Y:S05]  /*14cf0*/  BSYNC B1 ;  /* 0x0000000000017941 */ /* 0x000fea0003800000 */
.L_x_3777:
[----:B------:R-:W-:Y:S05]  /*14d00*/  BRA `(.L_x_3779) ;  /* 0xffffffcc00ac7947 */ /* 0x000fea000383ffff */
.L_x_3683:
[----:B0-----:R0:W1:Y:S02]  /*14d10*/  SYNCS.PHASECHK.TRANS64.TRYWAIT P1, [R5+URZ+0x28c40], R0 ;  /* 0x028c4000050075a7 */ /* 0x001064000802017f */
[----:B-1----:R-:W-:Y:S05]  /*14d20*/  @!P1 NANOSLEEP.SYNCS 0x989680 ;  /* 0x009896800000995d */ /* 0x002fea0003900000 */
[----:B------:R-:W1:Y:S02]  /*14d30*/  @!P1 SYNCS.PHASECHK.TRANS64 P1, [R5+URZ+0x28c40], R0 ;  /* 0x028c4000050095a7 */ /* 0x000e64000802007f */
[----:B-1----:R-:W-:Y:S05]  /*14d40*/  @!P1 BRA `(.L_x_3683) ;  /* 0xfffffffc00f09947 */ /* 0x002fea000383ffff */
[----:B------:R-:W-:Y:S05]  /*14d50*/  BRA `(.L_x_3780) ;  /* 0xffffffcc00cc7947 */ /* 0x000fea000383ffff */
.L_x_3685:
[----:B-1----:R1:W0:Y:S02]  /*14d60*/  SYNCS.PHASECHK.TRANS64.TRYWAIT P1, [R3+URZ+0x28c40], R2 ;  /* 0x028c4002030075a7 */ /* 0x002224000802017f */
[----:B0-----:R-:W-:Y:S05]  /*14d70*/  @!P1 NANOSLEEP.SYNCS 0x989680 ;  /* 0x009896800000995d */ /* 0x001fea0003900000 */
[----:B------:R-:W0:Y:S02]  /*14d80*/  @!P1 SYNCS.PHASECHK.TRANS64 P1, [R3+URZ+0x28c40], R2 ;  /* 0x028c4002030095a7 */ /* 0x000e24000802007f */
[----:B0-----:R-:W-:Y:S05]  /*14d90*/  @!P1 BRA `(.L_x_3685) ;  /* 0xfffffffc00f09947 */ /* 0x001fea000383ffff */
[----:B------:R-:W-:Y:S05]  /*14da0*/  BRA `(.L_x_3781) ;  /* 0xffffffcc00d87947 */ /* 0x000fea000383ffff */
.L_x_3687:
[----:B------:R0:W0:Y:S02]  /*14db0*/  SYNCS.PHASECHK.TRANS64.TRYWAIT P1, [R5+URZ+0x28c60], R0 ;  /* 0x028c6000050075a7 */ /* 0x000024000802017f */
[----:B0-----:R-:W-:Y:S05]  /*14dc0*/  @!P1 NANOSLEEP.SYNCS 0x989680 ;  /* 0x009896800000995d */ /* 0x001fea0003900000 */
[----:B------:R-:W0:Y:S02]  /*14dd0*/  @!P1 SYNCS.PHASECHK.TRANS64 P1, [R5+URZ+0x28c60], R0 ;  /* 0x028c6000050095a7 */ /* 0x000e24000802007f */
[----:B0-----:R-:W-:Y:S05]  /*14de0*/  @!P1 BRA `(.L_x_3687) ;  /* 0xfffffffc00f09947 */ /* 0x001fea000383ffff */
[----:B------:R-:W-:Y:S05]  /*14df0*/  BRA `(.L_x_3782) ;  /* 0xffffffcc00d47947 */ /* 0x000fea000383ffff */
.L_x_3783:
        /* <DEDUP_REMOVED lines=16> */
.L_x_15641:


//--------------------- .text._ZN7cutlass13device_kernelIN5flash11enable_sm90INS1_16FlashAttnFwdSm90INS1_25CollectiveMainloopFwdSm90ILi2EN4cute5tupleIJNS5_1CILi1EEES8_S8_EEENS6_IJNS7_ILi64EEESA_SA_EEELi512ENS_6half_tEfNS_4arch4Sm90ELb0ELb0ELb0ELb1ELb1ELb1ELb0ELb0ELb0ELb1ELb1ELb0EEENS1_21CollectiveEpilogueFwdINS6_IJSA_NS7_ILi512EEESA_EEES9_SC_SE_Li256ELb1ELb1ELb1ELb0EEENS1_36VarlenDynamicPersistentTileSchedulerILi64ELi64ELi256ELi128ELb1ELb1ELb1ELb0ELb1ELb1EEEEEEEEEvNT_6ParamsE --------------------------
	.section	.text._ZN7cutlass13device_kernelIN5flash11enable_sm90INS1_16FlashAttnFwdSm90INS1_25CollectiveMainloopFwdSm90ILi2EN4cute5tupleIJNS5_1CILi1EEES8_S8_EEENS6_IJNS7_ILi64EEESA_SA_EEELi512ENS_6half_tEfNS_4arch4Sm90ELb0ELb0ELb0ELb1ELb1ELb1ELb0ELb0ELb0ELb1ELb1ELb0EEENS1_21CollectiveEpilogueFwdINS6_IJSA_NS7_ILi512EEESA_EEES9_SC_SE_Li256ELb1ELb1ELb1ELb0EEENS1_36VarlenDynamicPersistentTileSchedulerILi64ELi64ELi256ELi128ELb1ELb1ELb1ELb0ELb1ELb1EEEEEEEEEvNT_6ParamsE,"ax",@progbits
	.align	128
.text._ZN7cutlass13device_kernelIN5flash11enable_sm90INS1_16FlashAttnFwdSm90INS1_25CollectiveMainloopFwdSm90ILi2EN4cute5tupleIJNS5_1CILi1EEES8_S8_EEENS6_IJNS7_ILi64EEESA_SA_EEELi512ENS_6half_tEfNS_4arch4Sm90ELb0ELb0ELb0ELb1ELb1ELb1ELb0ELb0ELb0ELb1ELb1ELb0EEENS1_21CollectiveEpilogueFwdINS6_IJSA_NS7_ILi512EEESA_EEES9_SC_SE_Li256ELb1ELb1ELb1ELb0EEENS1_36VarlenDynamicPersistentTileSchedulerILi64ELi64ELi256ELi128ELb1ELb1ELb1ELb0ELb1ELb1EEEEEEEEEvNT_6ParamsE:
        .type           _ZN7cutlass13device_kernelIN5flash11enable_sm90INS1_16FlashAttnFwdSm90INS1_25CollectiveMainloopFwdSm90ILi2EN4cute5tupleIJNS5_1CILi1EEES8_S8_EEENS6_IJNS7_ILi64EEESA_SA_EEELi512ENS_6half_tEfNS_4arch4Sm90ELb0ELb0ELb0ELb1ELb1ELb1ELb0ELb0ELb0ELb1ELb1ELb0EEENS1_21CollectiveEpilogueFwdINS6_IJSA_NS7_ILi512EEESA_EEES9_SC_SE_Li256ELb1ELb1ELb1ELb0EEENS1_36VarlenDynamicPersistentTileSchedulerILi64ELi64ELi256ELi128ELb1ELb1ELb1ELb0ELb1ELb1EEEEEEEEEvNT_6ParamsE,@function
        .size           _ZN7cutlass13device_kernelIN5flash11enable_sm90INS1_16FlashAttnFwdSm90INS1_25CollectiveMainloopFwdSm90ILi2EN4cute5tupleIJNS5_1CILi1EEES8_S8_EEENS6_IJNS7_ILi64EEESA_SA_EEELi512ENS_6half_tEfNS_4arch4Sm90ELb0ELb0ELb0ELb1ELb1ELb1ELb0ELb0ELb0ELb1ELb1ELb0EEENS1_21CollectiveEpilogueFwdINS6_IJSA_NS7_ILi512EEESA_EEES9_SC_SE_Li256ELb1ELb1ELb1ELb0EEENS1_36VarlenDynamicPersistentTileSchedulerILi64ELi64ELi256ELi128ELb1ELb1ELb1ELb0ELb1ELb1EEEEEEEEEvNT_6ParamsE,(.L_x_15642 - _ZN7cutlass13device_kernelIN5flash11enable_sm90INS1_16FlashAttnFwdSm90INS1_25CollectiveMainloopFwdSm90ILi2EN4cute5tupleIJNS5_1CILi1EEES8_S8_EEENS6_IJNS7_ILi64EEESA_SA_EEELi512ENS_6half_tEfNS_4arch4Sm90ELb0ELb0ELb0ELb1ELb1ELb1ELb0ELb0ELb0ELb1ELb1ELb0EEENS1_21CollectiveEpilogueFwdINS6_IJSA_NS7_ILi512EEESA_EEES9_SC_SE_Li256ELb1ELb1ELb1ELb0EEENS1_36VarlenDynamicPersistentTileSchedulerILi64ELi64ELi256ELi128ELb1ELb1ELb1ELb0ELb1ELb1EEEEEEEEEvNT_6ParamsE)
        .other          _ZN7cutlass13device_kernelIN5flash11enable_sm90INS1_16FlashAttnFwdSm90INS1_25CollectiveMainloopFwdSm90ILi2EN4cute5tupleIJNS5_1CILi1EEES8_S8_EEENS6_IJNS7_ILi64EEESA_SA_EEELi512ENS_6half_tEfNS_4arch4Sm90ELb0ELb0ELb0ELb1ELb1ELb1ELb0ELb0ELb0ELb1ELb1ELb0EEENS1_21CollectiveEpilogueFwdINS6_IJSA_NS7_ILi512EEESA_EEES9_SC_SE_Li256ELb1ELb1ELb1ELb0EEENS1_36VarlenDynamicPersistentTileSchedulerILi64ELi64ELi256ELi128ELb1ELb1ELb1ELb0ELb1ELb1EEEEEEEEEvNT_6ParamsE,@"STO_CUDA_ENTRY STV_DEFAULT"
_ZN7cutlass13device_kernelIN5flash11enable_sm90INS1_16FlashAttnFwdSm90INS1_25CollectiveMainloopFwdSm90ILi2EN4cute5tupleIJNS5_1CILi1EEES8_S8_EEENS6_IJNS7_ILi64EEESA_SA_EEELi512ENS_6half_tEfNS_4arch4Sm90ELb0ELb0ELb0ELb1ELb1ELb1ELb0ELb0ELb0ELb1ELb1ELb0EEENS1_21CollectiveEpilogueFwdINS6_IJSA_NS7_ILi512EEESA_EEES9_SC_SE_Li256ELb1ELb1ELb1ELb0EEENS1_36VarlenDynamicPersistentTileSchedulerILi64ELi64ELi256ELi128ELb1ELb1ELb1ELb0ELb1ELb1EEEEEEEEEvNT_6ParamsE:
        /* <DEDUP_REMOVED lines=18> */
.L_x_3785:
[----:B------:R-:W-:Y:S05]  /*0120*/  BSYNC B0 ;  /* 0x0000000000007941 */ /* 0x000fea0003800000 */
.L_x_3784:
        /* <DEDUP_REMOVED lines=32> */
[----:B0-----:R3:W4:Y:S01]  /*0330*/  SYNCS.EXCH.64 URZ, [UR6+0x28c30], UR4 ;  /* 0x028c3004063f75b2 */ /* 0x0017220008000100 */
[----:B------:R3:W0:Y:S01]  /*0340*/  SYNCS.EXCH.64 URZ, [UR6+0x28c40], UR4 ;  /* 0x028c4004063f75b2 */ /* 0x0006220008000100 */
[----:B------:R3:W0:Y:S01]  /*0350*/  SYNCS.EXCH.64 URZ, [UR6+0x28c38], UR4 ;  /* 0x028c3804063f75b2 */ /* 0x0006220008000100 */
[----:B------:R3:W0:Y:S02]  /*0360*/  SYNCS.EXCH.64 URZ, [UR6+0x28c48], UR4 ;  /* 0x028c4804063f75b2 */ /* 0x0006240008000100 */
[----:B---3--:R-:W-:Y:S01]  /*0370*/  NOP ;  /* 0x0000000000007918 */ /* 0x008fe20000000000 */
.L_x_3786:
        /* <DEDUP_REMOVED lines=22> */
.L_x_3787:
        /* <DEDUP_REMOVED lines=18> */
.L_x_3788:
        /* <DEDUP_REMOVED lines=22> */
.L_x_3789:
        /* <DEDUP_REMOVED lines=22> */
.L_x_3790:
        /* <DEDUP_REMOVED lines=8> */
.L_x_3793:
[----:B------:R-:W-:-:S08]  /*0940*/  NOP ;  /* 0x0000000000007918 */ /* 0x000fd00000000000 */
[----:B------:R-:W0:Y:S02]  /*0950*/  USETMAXREG.TRY_ALLOC.CTAPOOL UP0, 0xe8 ;  /* 0x000000e8000079c8 */ /* 0x000e240008000600 */
[----:B0-----:R-:W-:-:S13]  /*0960*/  PLOP3.LUT P0, PT, PT, PT, UP0, 0x80, 0x0 ;  /* 0x000000000000781c */ /* 0x001fda0003f0f008 */
[----:B------:R-:W-:Y:S05]  /*0970*/  @!P0 BRA `(.L_x_3793) ;  /* 0xfffffffc00f08947 */ /* 0x000fea000383ffff */
[----:B------:R-:W-:Y:S01]  /*0980*/  ISETP.NE.AND P0, PT, R3, 0x1, PT ;  /* 0x000000010300780c */ /* 0x000fe20003f05270 */
[----:B------:R-:W0:Y:S01]  /*0990*/  S2UR UR4, SR_CgaCtaId ;  /* 0x00000000000479c3 */ /* 0x000e220000008800 */
[----:B------:R-:W-:-:S11]  /*09a0*/  MOV R3, 0x400 ;  /* 0x0000040000037802 */ /* 0x000fd60000000f00 */
[----:B------:R-:W-:Y:S06]  /*09b0*/  @!P0 BAR.ARV 0x8, 0x100 ;  /* 0x0204000000008b1d */ /* 0x000fec0000002000 */
[----:B------:R-:W-:Y:S01]  /*09c0*/  ISETP.GE.U32.AND P0, PT, R0, 0x100, PT ;  /* 0x000001000000780c */ /* 0x000fe20003f06070 */
[----:B0-----:R-:W-:Y:S01]  /*09d0*/  IMAD.U32 R190, RZ, RZ, UR4 ;  /* 0x00000004ffbe7e24 */ /* 0x001fe2000f8e00ff */
[----:B------:R-:W-:-:S04]  /*09e0*/  ULDC UR4, c[0x0][0xc3c] ;  /* 0x00030f0000047ab9 */ /* 0x000fc80000000800 */
[----:B------:R-:W-:-:S07]  /*09f0*/  LEA R2, R190, R3, 0x18 ;  /* 0x00000003be027211 */ /* 0x000fce00078ec0ff */
[----:B------:R-:W-:Y:S08]  /*0a00*/  @P0 BAR.ARV 0xf, 0x100 ;  /* 0x03c4000000000b1d */ /* 0x000ff00000002000 */
[----:B------:R-:W-:Y:S06]  /*0a10*/  BAR.SYNC.DEFER_BLOCKING 0x5, 0x180 ;  /* 0x0146000000007b1d */ /* 0x000fec0000010000 */
[----:B------:R-:W0:Y:S02]  /*0a20*/  LDS.128 R152, [R2+0x28cd0] ;  /* 0x028cd00002987984 */ /* 0x000e240000000c00 */
[----:B------:R-:W-:Y:S06]  /*0a30*/  BAR.ARV 0x4, 0x180 ;  /* 0x0106000000007b1d */ /* 0x000fec0000002000 */
[----:B0-----:R-:W-:-:S13]  /*0a40*/  ISETP.GE.AND P0, PT, R155, UR4, PT ;  /* 0x000000049b007c0c */ /* 0x001fda000bf06270 */
[----:B------:R-:W-:Y:S05]  /*0a50*/  @P0 BRA `(.L_x_3794) ;  /* 0x0000019800400947 */ /* 0x000fea0003800000 */
[----:B------:R-:W-:Y:S01]  /*0a60*/  VIADD R0, R0, 0xffffff80 ;  /* 0xffffff8000007836 */ /* 0x000fe20000000000 */
[----:B------:R-:W-:Y:S01]  /*0a70*/  ULOP3.LUT UR37, UR36, 0x1, URZ, 0xfc, !UPT ;  /* 0x0000000124257892 */ /* 0x000fe2000f8efc3f */
[----:B------:R-:W-:Y:S02]  /*0a80*/  IMAD.MOV.U32 R201, RZ, RZ, 0x20 ;  /* 0x00000020ffc97424 */ /* 0x000fe400078e00ff */
[----:B------:R-:W-:Y:S01]  /*0a90*/  IMAD.MOV.U32 R23, RZ, RZ, RZ ;  /* 0x000000ffff177224 */ /* 0x000fe200078e00ff */
[----:B------:R-:W-:Y:S01]  /*0aa0*/  SHF.R.S32.HI R3, RZ, 0x1f, R0 ;  /* 0x0000001fff037819 */ /* 0x000fe20000011400 */
[----:B------:R-:W-:Y:S02]  /*0ab0*/  IMAD.MOV.U32 R188, RZ, RZ, RZ ;  /* 0x000000ffffbc7224 */ /* 0x000fe400078e00ff */
[----:B------:R-:W-:Y:S01]  /*0ac0*/  IMAD.MOV.U32 R185, RZ, RZ, RZ ;  /* 0x000000ffffb97224 */ /* 0x000fe200078e00ff */
[CC--:B------:R-:W-:Y:S01]  /*0ad0*/  LEA.HI R4, R3.reuse, R0.reuse, RZ, 0x7 ;  /* 0x0000000003047211 */ /* 0x0c0fe200078f38ff */
[----:B------:R-:W-:Y:S01]  /*0ae0*/  IMAD.MOV.U32 R19, RZ, RZ, RZ ;  /* 0x000000ffff137224 */ /* 0x000fe200078e00ff */
[----:B------:R-:W-:-:S02]  /*0af0*/  LEA.HI R5, R3, R0, RZ, 0x4 ;  /* 0x0000000003057211 */ /* 0x000fc400078f20ff */
[CC--:B------:R-:W-:Y:S02]  /*0b00*/  LEA.HI R6, R3.reuse, R0.reuse, RZ, 0x5 ;  /* 0x0000000003067211 */ /* 0x0c0fe400078f28ff */
[CC--:B------:R-:W-:Y:S02]  /*0b10*/  LEA.HI R14, R3.reuse, R0.reuse, RZ, 0x2 ;  /* 0x00000000030e7211 */ /* 0x0c0fe400078f10ff */
[----:B------:R-:W-:Y:S02]  /*0b20*/  LEA.HI R8, R3, R0, RZ, 0x3 ;  /* 0x0000000003087211 */ /* 0x000fe400078f18ff */
[----:B------:R-:W-:Y:S02]  /*0b30*/  LOP3.LUT R3, R4, 0xffffff80, RZ, 0xc0, !PT ;  /* 0xffffff8004037812 */ /* 0x000fe400078ec0ff */
[C---:B------:R-:W-:Y:S02]  /*0b40*/  LOP3.LUT R7, R5.reuse, 0xfffffff0, RZ, 0xc0, !PT ;  /* 0xfffffff005077812 */ /* 0x040fe400078ec0ff */
[----:B------:R-:W-:Y:S01]  /*0b50*/  LOP3.LUT R9, R14, 0xfffffffc, RZ, 0xc0, !PT ;  /* 0xfffffffc0e097812 */ /* 0x000fe200078ec0ff */
[----:B------:R-:W-:Y:S01]  /*0b60*/  IMAD.IADD R3, R0, 0x1, -R3 ;  /* 0x0000000100037824 */ /* 0x000fe200078e0a03 */
[----:B------:R-:W-:Y:S01]  /*0b70*/  LOP3.LUT R11, R8, 0xfffffff8, RZ, 0xc0, !PT ;  /* 0xfffffff8080b7812 */ /* 0x000fe200078ec0ff */
[C---:B------:R-:W-:Y:S01]  /*0b80*/  IMAD.IADD R8, R0.reuse, 0x1, -R7 ;  /* 0x0000000100087824 */ /* 0x040fe200078e0a07 */
[----:B------:R-:W-:Y:S01]  /*0b90*/  SHF.R.S32.HI R10, RZ, 0x4, R5 ;  /* 0x00000004ff0a7819 */ /* 0x000fe20000011405 */
[C---:B------:R-:W-:Y:S01]  /*0ba0*/  IMAD.IADD R186, R0.reuse, 0x1, -R9 ;  /* 0x0000000100ba7824 */ /* 0x040fe200078e0a09 */
[--C-:B------:R-:W-:Y:S01]  /*0bb0*/  SHF.R.S32.HI R198, RZ, 0x5, R6.reuse ;  /* 0x00000005ffc67819 */ /* 0x100fe20000011406 */
[----:B------:R-:W-:Y:S01]  /*0bc0*/  IMAD.IADD R192, R0, 0x1, -R11 ;  /* 0x0000000100c07824 */ /* 0x000fe200078e0a0b */
[----:B------:R-:W-:Y:S01]  /*0bd0*/  SHF.R.S32.HI R0, RZ, 0x1f, R3 ;  /* 0x0000001fff007819 */ /* 0x000fe20000011403 */
[----:B------:R-:W-:Y:S01]  /*0be0*/  IMAD.SHL.U32 R16, R186, 0x8, RZ ;  /* 0x00000008ba107824 */ /* 0x000fe200078e00ff */
[----:B------:R-:W-:Y:S01]  /*0bf0*/  SHF.R.S32.HI R11, RZ, 0x1f, R6 ;  /* 0x0000001fff0b7819 */ /* 0x000fe20000011406 */
[----:B------:R-:W-:Y:S01]  /*0c00*/  IMAD.SHL.U32 R192, R192, 0x8, RZ ;  /* 0x00000008c0c07824 */ /* 0x000fe200078e00ff */
[----:B------:R-:W-:Y:S01]  /*0c10*/  SHF.R.S32.HI R7, RZ, 0x1f, R8 ;  /* 0x0000001fff077819 */ /* 0x000fe20000011408 */
[C---:B------:R-:W-:Y:S01]  /*0c20*/  VIADD R214, R16.reuse, 0xa0 ;  /* 0x000000a010d67836 */ /* 0x040fe20000000000 */
[----:B------:R-:W-:Y:S01]  /*0c30*/  LEA.HI R6, R5, R10, RZ, 0x1 ;  /* 0x0000000a05067211 */ /* 0x000fe200078f08ff */
[----:B------:R-:W-:Y:S01]  /*0c40*/  VIADD R207, R16, 0x160 ;  /* 0x0000016010cf7836 */ /* 0x000fe20000000000 */
[-C--:B------:R-:W-:Y:S01]  /*0c50*/  LEA.HI R5, R0, R3.reuse, RZ, 0x2 ;  /* 0x0000000300057211 */ /* 0x080fe200078f10ff */
[C---:B------:R-:W-:Y:S01]  /*0c60*/  VIADD R213, R16.reuse, 0xc0 ;  /* 0x000000c010d57836 */ /* 0x040fe20000000000 */
[----:B------:R-:W-:Y:S01]  /*0c70*/  LEA.HI R12, R11, R198, RZ, 0x2 ;  /* 0x000000c60b0c7211 */ /* 0x000fe200078f10ff */
[C---:B------:R-:W-:Y:S01]  /*0c80*/  VIADD R206, R16.reuse, 0x180 ;  /* 0x0000018010ce7836 */ /* 0x040fe20000000000 */
[----:B------:R-:W-:Y:S01]  /*0c90*/  LEA.HI R9, R7, R8, RZ, 0x3 ;  /* 0x0000000807097211 */ /* 0x000fe200078f18ff */
[----:B------:R-:W-:Y:S01]  /*0ca0*/  VIADD R215, R16, 0x80 ;  /* 0x0000008010d77836 */ /* 0x000fe20000000000 */
[----:B------:R-:W-:Y:S01]  /*0cb0*/  LOP3.LUT R13, R6, 0x1ffffffe, RZ, 0xc0, !PT ;  /* 0x1ffffffe060d7812 */ /* 0x000fe200078ec0ff */
[C---:B------:R-:W-:Y:S01]  /*0cc0*/  VIADD R205, R16.reuse, 0x1a0 ;  /* 0x000001a010cd7836 */ /* 0x040fe20000000000 */
[--C-:B------:R-:W-:Y:S01]  /*0cd0*/  SHF.R.S32.HI R6, RZ, 0x2, R5.reuse ;  /* 0x00000002ff067819 */ /* 0x100fe20000011405 */
[----:B------:R-:W-:Y:S01]  /*0ce0*/  VIADD R204, R16, 0x1c0 ;  /* 0x000001c010cc7836 */ /* 0x000fe20000000000 */
[----:B------:R-:W-:Y:S01]  /*0cf0*/  SHF.R.S32.HI R7, RZ, 0x1f, R5 ;  /* 0x0000001fff077819 */ /* 0x000fe20000011405 */
[----:B------:R-:W-:Y:S01]  /*0d00*/  IMAD.IADD R13, R10, 0x1, -R13 ;  /* 0x000000010a0d7824 */ /* 0x000fe200078e0a0d */
[----:B------:R-:W-:Y:S01]  /*0d10*/  SHF.R.S32.HI R18, RZ, 0x7, R4 ;  /* 0x00000007ff127819 */ /* 0x000fe20000011404 */
[----:B------:R-:W-:Y:S01]  /*0d20*/  VIADD R203, R16, 0x1e0 ;  /* 0x000001e010cb7836 */ /* 0x000fe20000000000 */
[----:B------:R-:W-:Y:S01]  /*0d30*/  LOP3.LUT R15, R12, 0x3ffffc, RZ, 0xc0, !PT ;  /* 0x003ffffc0c0f7812 */ /* 0x000fe200078ec0ff */
[----:B------:R-:W-:Y:S01]  /*0d40*/  IMAD.SHL.U32 R13, R13, 0x8, RZ ;  /* 0x000000080d0d7824 */ /* 0x000fe200078e00ff */
[----:B------:R-:W-:Y:S01]  /*0d50*/  LEA.HI R7, R7, R6, RZ, 0x3 ;  /* 0x0000000607077211 */ /* 0x000fe200078f18ff */
[----:B------:R-:W-:Y:S01]  /*0d60*/  IMAD R12, R18, 0x100, R8 ;  /* 0x00000100120c7824 */ /* 0x000fe200078e0208 */
[----:B------:R-:W-:Y:S01]  /*0d70*/  LEA.HI R0, R0, R3, RZ, 0x5 ;  /* 0x0000000300007211 */ /* 0x000fe200078f28ff */
[----:B------:R-:W-:Y:S01]  /*0d80*/  IMAD.IADD R15, R198, 0x1, -R15 ;  /* 0x00000001c60f7824 */ /* 0x000fe200078e0a0f */
[----:B------:R-:W-:Y:S01]  /*0d90*/  LOP3.LUT R7, R7, 0xfffffff8, RZ, 0xc0, !PT ;  /* 0xfffffff807077812 */ /* 0x000fe200078ec0ff */
[----:B------:R-:W-:Y:S01]  /*0da0*/  STL [R1+0x44], R18 ;  /* 0x0000441201007387 */ /* 0x000fe20000100800 */
[----:B------:R-:W-:Y:S01]  /*0db0*/  SHF.R.S32.HI R0, RZ, 0x5, R0 ;  /* 0x00000005ff007819 */ /* 0x000fe20000011400 */
[----:B------:R-:W-:Y:S01]  /*0dc0*/  IMAD R12, R15, 0x10, R12 ;  /* 0x000000100f0c7824 */ /* 0x000fe200078e020c */
[----:B------:R-:W-:Y:S01]  /*0dd0*/  LOP3.LUT R11, R9, 0xfffffff8, RZ, 0xc0, !PT ;  /* 0xfffffff8090b7812 */ /* 0x000fe200078ec0ff */
[----:B------:R-:W-:Y:S01]  /*0de0*/  IMAD.IADD R7, R6, 0x1, -R7 ;  /* 0x0000000106077824 */ /* 0x000fe200078e0a07 */
[--C-:B------:R-:W-:Y:S01]  /*0df0*/  SHF.R.S32.HI R189, RZ, 0x2, R14.reuse ;  /* 0x00000002ffbd7819 */ /* 0x100fe2000001140e */
[----:B------:R-:W-:Y:S01]  /*0e00*/  IMAD.U32 R6, R12, 0x40, R13 ;  /* 0x000000400c067824 */ /* 0x000fe200078e000d */
[----:B------:R-:W-:Y:S01]  /*0e10*/  LEA.HI R4, R4, R18, RZ, 0x1 ;  /* 0x0000001204047211 */ /* 0x000fe200078f08ff */
[----:B------:R-:W-:Y:S01]  /*0e20*/  IMAD R195, R0, 0x10, R7 ;  /* 0x0000001000c37824 */ /* 0x000fe200078e0207 */
[----:B------:R-:W-:Y:S01]  /*0e30*/  LEA.HI R0, R186, R186, RZ, 0x1 ;  /* 0x000000baba007211 */ /* 0x000fe200078f08ff */
[----:B------:R-:W-:Y:S01]  /*0e40*/  IMAD.IADD R11, R8, 0x1, -R11 ;  /* 0x00000001080b7824 */ /* 0x000fe200078e0a0b */
[----:B------:R0:W-:Y:S01]  /*0e50*/  STL [R1+0x5c], R6 ;  /* 0x00005c0601007387 */ /* 0x0001e20000100800 */
[----:B------:R-:W-:Y:S01]  /*0e60*/  VIADD R7, R189, 0x20 ;  /* 0x00000020bd077836 */ /* 0x000fe20000000000 */
[----:B------:R-:W-:Y:S01]  /*0e70*/  LOP3.LUT R4, R4, 0xfffffe, RZ, 0xc0, !PT ;  /* 0x00fffffe04047812 */ /* 0x000fe200078ec0ff */
[----:B------:R-:W-:Y:S01]  /*0e80*/  IMAD.SHL.U32 R8, R11, 0x40, RZ ;  /* 0x000000400b087824 */ /* 0x000fe200078e00ff */
[----:B------:R-:W-:Y:S01]  /*0e90*/  SHF.R.S32.HI R14, RZ, 0x1f, R14 ;  /* 0x0000001fff0e7819 */ /* 0x000fe2000001140e */
[----:B------:R-:W-:Y:S01]  /*0ea0*/  IMAD.SHL.U32 R9, R9, 0x40, RZ ;  /* 0x0000004009097824 */ /* 0x000fe200078e00ff */
[----:B------:R-:W-:Y:S01]  /*0eb0*/  SHF.R.S32.HI R10, RZ, 0x1f, R207 ;  /* 0x0000001fff0a7819 */ /* 0x000fe200000114cf */
[----:B------:R-:W-:Y:S01]  /*0ec0*/  IMAD.IADD R4, R18, 0x1, -R4 ;  /* 0x0000000112047824 */ /* 0x000fe200078e0a04 */
[----:B------:R-:W-:Y:S01]  /*0ed0*/  LOP3.LUT R8, R8, 0x1c0, RZ, 0xc0, !PT ;  /* 0x000001c008087812 */ /* 0x000fe200078ec0ff */
[----:B------:R-:W-:Y:S01]  /*0ee0*/  STL [R1+0x3c], RZ ;  /* 0x00003cff01007387 */ /* 0x000fe20000100800 */
[----:B0-----:R-:W-:Y:S01]  /*0ef0*/  LOP3.LUT R6, R5, 0x7ffffffc, RZ, 0xc0, !PT ;  /* 0x7ffffffc05067812 */ /* 0x001fe200078ec0ff */
[----:B------:R-:W-:Y:S01]  /*0f00*/  IMAD.SHL.U32 R18, R4, 0x100, RZ ;  /* 0x0000010004127824 */ /* 0x000fe200078e00ff */
[----:B------:R-:W-:Y:S01]  /*0f10*/  SHF.R.S32.HI R5, RZ, 0x1f, R7 ;  /* 0x0000001fff057819 */ /* 0x000fe20000011407 */
[----:B------:R-:W-:Y:S01]  /*0f20*/  VIADD R29, R192, 0x40 ;  /* 0x00000040c01d7836 */ /* 0x000fe20000000000 */
[----:B------:R-:W-:Y:S01]  /*0f30*/  LOP3.LUT R13, R8, 0x8, R13, 0xf8, !PT ;  /* 0x00000008080d7812 */ /* 0x000fe200078ef80d */
[----:B------:R-:W-:Y:S01]  /*0f40*/  IMAD.IADD R6, R3, 0x1, -R6 ;  /* 0x0000000103067824 */ /* 0x000fe200078e0a06 */
[----:B------:R-:W-:Y:S01]  /*0f50*/  LOP3.LUT R3, R0, 0x1ffffffe, RZ, 0xc0, !PT ;  /* 0x1ffffffe00037812 */ /* 0x000fe200078ec0ff */
[----:B------:R-:W-:Y:S01]  /*0f60*/  STL [R1+0x58], R18 ;  /* 0x0000581201007387 */ /* 0x000fe20000100800 */
[----:B------:R-:W-:Y:S01]  /*0f70*/  LEA.HI R5, R5, R7, RZ, 0x3 ;  /* 0x0000000705057211 */ /* 0x000fe200078f18ff */
[----:B------:R-:W-:Y:S01]  /*0f80*/  VIADD R26, R192, 0x100 ;  /* 0x00000100c01a7836 */ /* 0x000fe20000000000 */
[----:B------:R-:W-:Y:S01]  /*0f90*/  SHF.R.U32.HI R8, RZ, 0x3, R8 ;  /* 0x00000003ff087819 */ /* 0x000fe20000011608 */
[----:B------:R-:W-:Y:S01]  /*0fa0*/  IMAD.IADD R0, R186, 0x1, -R3 ;  /* 0x00000001ba007824 */ /* 0x000fe200078e0a03 */
[----:B------:R-:W-:Y:S01]  /*0fb0*/  LOP3.LUT R9, R9, 0x7ffffe00, RZ, 0xc0, !PT ;  /* 0x7ffffe0009097812 */ /* 0x000fe200078ec0ff */
[----:B------:R-:W-:Y:S01]  /*0fc0*/  IMAD.SHL.U32 R3, R7, 0x40, RZ ;  /* 0x0000004007037824 */ /* 0x000fe200078e00ff */
[----:B------:R-:W-:Y:S01]  /*0fd0*/  LOP3.LUT R8, R13, R8, RZ, 0x3c, !PT ;  /* 0x000000080d087212 */ /* 0x000fe200078e3cff */
[----:B------:R-:W-:Y:S01]  /*0fe0*/  IMAD.SHL.U32 R5, R5, 0x40, RZ ;  /* 0x0000004005057824 */ /* 0x000fe200078e00ff */
[----:B------:R-:W-:Y:S01]  /*0ff0*/  LEA.HI R14, R14, R189, RZ, 0x3 ;  /* 0x000000bd0e0e7211 */ /* 0x000fe200078f18ff */
[----:B------:R-:W-:Y:S01]  /*1000*/  IMAD R9, R198, 0x400, R9 ;  /* 0x00000400c6097824 */ /* 0x000fe200078e0209 */
[----:B------:R-:W-:Y:S01]  /*1010*/  LOP3.LUT R7, R3, 0x1c0, RZ, 0xc0, !PT ;  /* 0x000001c003077812 */ /* 0x000fe200078ec0ff */
[----:B------:R-:W-:Y:S01]  /*1020*/  VIADD R21, R192, 0x1c0 ;  /* 0x000001c0c0157836 */ /* 0x000fe20000000000 */
[----:B------:R-:W-:Y:S01]  /*1030*/  LOP3.LUT R5, R5, 0xfffffe00, RZ, 0xc0, !PT ;  /* 0xfffffe0005057812 */ /* 0x000fe200078ec0ff */
[----:B------:R-:W-:Y:S01]  /*1040*/  IMAD.IADD R9, R9, 0x1, R8 ;  /* 0x0000000109097824 */ /* 0x000fe200078e0208 */
[----:B------:R-:W-:Y:S01]  /*1050*/  LOP3.LUT R3, R7, 0x38, R16, 0xf8, !PT ;  /* 0x0000003807037812 */ /* 0x000fe200078ef810 */
[----:B------:R-:W-:Y:S01]  /*1060*/  IMAD R0, R0, 0x8, R195 ;  /* 0x0000000800007824 */ /* 0x000fe200078e02c3 */
[----:B------:R-:W-:Y:S01]  /*1070*/  SHF.R.U32.HI R20, RZ, 0x3, R7 ;  /* 0x00000003ff147819 */ /* 0x000fe20000011607 */
[----:B------:R-:W-:Y:S01]  /*1080*/  STL [R1+0x54], R5 ;  /* 0x0000540501007387 */ /* 0x000fe20000100800 */
[----:B------:R-:W-:Y:S01]  /*1090*/  SHF.R.S32.HI R7, RZ, 0x1f, R214 ;  /* 0x0000001fff077819 */ /* 0x000fe200000114d6 */
[----:B------:R-:W-:Y:S01]  /*10a0*/  VIADD R212, R16, 0xe0 ;  /* 0x000000e010d47836 */ /* 0x000fe20000000000 */
[----:B------:R-:W-:Y:S01]  /*10b0*/  SHF.R.S32.HI R8, RZ, 0x1f, R213 ;  /* 0x0000001fff087819 */ /* 0x000fe200000114d5 */
[----:B------:R-:W-:Y:S01]  /*10c0*/  IMAD R199, R9, 0x2, R2 ;  /* 0x0000000209c77824 */ /* 0x000fe200078e0202 */
[----:B------:R-:W-:Y:S01]  /*10d0*/  SHF.L.U64.HI R224, R214, 0x1, R7 ;  /* 0x00000001d6e07819 */ /* 0x000fe20000010207 */
[C---:B------:R-:W-:Y:S01]  /*10e0*/  VIADD R28, R192.reuse, 0x80 ;  /* 0x00000080c01c7836 */ /* 0x040fe20000000000 */
[----:B------:R-:W-:Y:S01]  /*10f0*/  SHF.L.U64.HI R7, R207, 0x1, R10 ;  /* 0x00000001cf077819 */ /* 0x000fe2000001020a */
[C---:B------:R-:W-:Y:S01]  /*1100*/  VIADD R27, R192.reuse, 0xc0 ;  /* 0x000000c0c01b7836 */ /* 0x040fe20000000000 */
[----:B------:R-:W-:Y:S01]  /*1110*/  SHF.R.S32.HI R13, RZ, 0x1f, R206 ;  /* 0x0000001fff0d7819 */ /* 0x000fe200000114ce */
[----:B------:R-:W-:Y:S01]  /*1120*/  VIADD R25, R192, 0x140 ;  /* 0x00000140c0197836 */ /* 0x000fe20000000000 */
[----:B------:R-:W-:Y:S01]  /*1130*/  LOP3.LUT R14, R14, 0xfffffff8, RZ, 0xc0, !PT ;  /* 0xfffffff80e0e7812 */ /* 0x000fe200078ec0ff */
[----:B------:R0:W-:Y:S01]  /*1140*/  STL [R1], R7 ;  /* 0x0000000701007387 */ /* 0x0001e20000100800 */
[----:B------:R-:W-:Y:S01]  /*1150*/  SHF.R.S32.HI R4, RZ, 0x1f, R215 ;  /* 0x0000001fff047819 */ /* 0x000fe200000114d7 */
[----:B------:R-:W-:Y:S01]  /*1160*/  VIADD R24, R192, 0x180 ;  /* 0x00000180c0187836 */ /* 0x000fe20000000000 */
[----:B------:R-:W-:Y:S01]  /*1170*/  SHF.R.S32.HI R12, RZ, 0x1f, R205 ;  /* 0x0000001fff0c7819 */ /* 0x000fe200000114cd */
[----:B------:R-:W-:Y:S01]  /*1180*/  IMAD.IADD R191, R189, 0x1, -R14 ;  /* 0x00000001bdbf7824 */ /* 0x000fe200078e0a0e */
[----:B------:R-:W-:Y:S01]  /*1190*/  SHF.L.U64.HI R225, R213, 0x1, R8 ;  /* 0x00000001d5e17819 */ /* 0x000fe20000010208 */
[----:B------:R-:W-:Y:S01]  /*11a0*/  VIADD R216, R16, 0x60 ;  /* 0x0000006010d87836 */ /* 0x000fe20000000000 */
[----:B------:R-:W-:Y:S01]  /*11b0*/  SHF.L.U64.HI R8, R206, 0x1, R13 ;  /* 0x00000001ce087819 */ /* 0x000fe2000001020d */
[----:B------:R-:W-:Y:S01]  /*11c0*/  VIADD R210, R16, 0x100 ;  /* 0x0000010010d27836 */ /* 0x000fe20000000000 */
[----:B------:R-:W-:Y:S01]  /*11d0*/  SHF.L.U64.HI R223, R215, 0x1, R4 ;  /* 0x00000001d7df7819 */ /* 0x000fe20000010204 */
[----:B------:R-:W-:Y:S01]  /*11e0*/  IMAD.SHL.U32 R4, R6, 0x2, RZ ;  /* 0x0000000206047824 */ /* 0x000fe200078e00ff */
[----:B0-----:R-:W-:Y:S01]  /*11f0*/  SHF.L.U64.HI R7, R205, 0x1, R12 ;  /* 0x00000001cd077819 */ /* 0x001fe2000001020c */
[----:B------:R-:W-:Y:S01]  /*1200*/  STL [R1+0x4], R8 ;  /* 0x0000040801007387 */ /* 0x000fe20000100800 */
[----:B------:R-:W-:Y:S01]  /*1210*/  SHF.R.S32.HI R15, RZ, 0x1f, R204 ;  /* 0x0000001fff0f7819 */ /* 0x000fe200000114cc */
[----:B------:R-:W-:Y:S01]  /*1220*/  IMAD.IADD R197, R4, 0x1, R18 ;  /* 0x0000000104c57824 */ /* 0x000fe200078e0212 */
[----:B------:R-:W-:Y:S01]  /*1230*/  SHF.R.S32.HI R14, RZ, 0x1f, R203 ;  /* 0x0000001fff0e7819 */ /* 0x000fe200000114cb */
[----:B------:R-:W-:Y:S01]  /*1240*/  STL [R1+0x8], R7 ;  /* 0x0000080701007387 */ /* 0x000fe20000100800 */
[----:B------:R-:W-:Y:S01]  /*1250*/  LOP3.LUT R3, R5, R3, R20, 0xf6, !PT ;  /* 0x0000000305037212 */ /* 0x000fe200078ef614 */
[----:B------:R-:W-:Y:S01]  /*1260*/  VIADD R38, R197, 0x10 ;  /* 0x00000010c5267836 */ /* 0x000fe20000000000 */
[----:B------:R-:W-:Y:S01]  /*1270*/  SHF.L.U64.HI R6, R204, 0x1, R15 ;  /* 0x00000001cc067819 */ /* 0x000fe2000001020f */
[----:B------:R0:W-:Y:S01]  /*1280*/  STL [R1+0x48], R4 ;  /* 0x0000480401007387 */ /* 0x0001e20000100800 */
[----:B------:R-:W-:Y:S01]  /*1290*/  SHF.L.U64.HI R5, R203, 0x1, R14 ;  /* 0x00000001cb057819 */ /* 0x000fe2000001020e */
[----:B------:R-:W-:Y:S01]  /*12a0*/  VIADD R35, R197, 0x28 ;  /* 0x00000028c5237836 */ /* 0x000fe20000000000 */
[----:B------:R-:W-:Y:S01]  /*12b0*/  R2P PR, R11, 0x6 ;  /* 0x000000060b007804 */ /* 0x000fe20000000000 */
[----:B------:R-:W-:Y:S01]  /*12c0*/  STL [R1+0xc], R6 ;  /* 0x00000c0601007387 */ /* 0x000fe20000100800 */
[----:B------:R-:W-:Y:S01]  /*12d0*/  SHF.R.S32.HI R29, RZ, 0x1f, R29 ;  /* 0x0000001fff1d7819 */ /* 0x000fe2000001141d */
[C---:B------:R-:W-:Y:S01]  /*12e0*/  VIADD R29, R197.reuse, 0x58 ;  /* 0x00000058c51d7836 */ /* 0x040fe20000000000 */
[----:B------:R-:W-:Y:S01]  /*12f0*/  SHF.R.S32.HI R26, RZ, 0x1f, R26 ;  /* 0x0000001fff1a7819 */ /* 0x000fe2000001141a */
[----:B------:R1:W-:Y:S01]  /*1300*/  STL [R1+0x10], R5 ;  /* 0x0000100501007387 */ /* 0x0003e20000100800 */
[----:B------:R-:W-:Y:S01]  /*1310*/  IADD3 R32, R197, 0x40, RZ ;  /* 0x00000040c5207810 */ /* 0x000fe20007ffe0ff */
[----:B0-----:R-:W-:Y:S01]  /*1320*/  IMAD R4, R3, 0x2, R2 ;  /* 0x0000000203047824 */ /* 0x001fe200078e0202 */
[----:B------:R-:W-:Y:S01]  /*1330*/  SHF.R.S32.HI R21, RZ, 0x1f, R21 ;  /* 0x0000001fff157819 */ /* 0x000fe20000011415 */
[C---:B------:R-:W-:Y:S01]  /*1340*/  VIADD R26, R197.reuse, 0x70 ;  /* 0x00000070c51a7836 */ /* 0x040fe20000000000 */
[----:B------:R-:W-:Y:S01]  /*1350*/  SHF.R.S32.HI R11, RZ, 0x1f, R212 ;  /* 0x0000001fff0b7819 */ /* 0x000fe200000114d4 */
[C---:B------:R-:W-:Y:S01]  /*1360*/  VIADD R21, R197.reuse, 0x88 ;  /* 0x00000088c5157836 */ /* 0x040fe20000000000 */
[----:B------:R-:W-:Y:S01]  /*1370*/  STL [R1+0x4c], R4 ;  /* 0x00004c0401007387 */ /* 0x000fe20000100800 */
[C---:B------:R-:W-:Y:S01]  /*1380*/  VIADD R209, R16.reuse, 0x120 ;  /* 0x0000012010d17836 */ /* 0x040fe20000000000 */
[C---:B------:R-:W-:Y:S01]  /*1390*/  IADD3 R217, R16.reuse, 0x40, RZ ;  /* 0x0000004010d97810 */ /* 0x040fe20007ffe0ff */
[C---:B------:R-:W-:Y:S01]  /*13a0*/  VIADD R208, R16.reuse, 0x140 ;  /* 0x0000014010d07836 */ /* 0x040fe20000000000 */
[----:B------:R0:W-:Y:S01]  /*13b0*/  STL [R1+0x50], R0 ;  /* 0x0000500001007387 */ /* 0x0001e20000100800 */
[C---:B------:R-:W-:Y:S01]  /*13c0*/  VIADD R15, R197.reuse, 0xa0 ;  /* 0x000000a0c50f7836 */ /* 0x040fe20000000000 */
[----:B------:R-:W-:Y:S01]  /*13d0*/  SHF.R.S32.HI R28, RZ, 0x1f, R28 ;  /* 0x0000001fff1c7819 */ /* 0x000fe2000001141c */
[----:B------:R-:W-:Y:S01]  /*13e0*/  VIADD R12, R197, 0xb8 ;  /* 0x000000b8c50c7836 */ /* 0x000fe20000000000 */
[----:B------:R-:W-:Y:S01]  /*13f0*/  SHF.R.S32.HI R27, RZ, 0x1f, R27 ;  /* 0x0000001fff1b7819 */ /* 0x000fe2000001141b */
[----:B------:R-:W-:Y:S01]  /*1400*/  VIADD R202, R199, 0x26800 ;  /* 0x00026800c7ca7836 */ /* 0x000fe20000000000 */
[----:B------:R-:W-:Y:S01]  /*1410*/  SHF.R.S32.HI R25, RZ, 0x1f, R25 ;  /* 0x0000001fff197819 */ /* 0x000fe20000011419 */
[C---:B------:R-:W-:Y:S01]  /*1420*/  VIADD R8, R197.reuse, 0xd0 ;  /* 0x000000d0c5087836 */ /* 0x040fe20000000000 */
[----:B------:R-:W-:Y:S01]  /*1430*/  SHF.R.S32.HI R24, RZ, 0x1f, R24 ;  /* 0x0000001fff187819 */ /* 0x000fe20000011418 */
[C---:B-1----:R-:W-:Y:S01]  /*1440*/  VIADD R5, R197.reuse, 0xe8 ;  /* 0x000000e8c5057836 */ /* 0x042fe20000000000 */
[----:B0-----:R-:W-:Y:S01]  /*1450*/  SHF.R.S32.HI R0, RZ, 0x1f, R38 ;  /* 0x0000001fff007819 */ /* 0x001fe20000011426 */
[----:B------:R-:W-:Y:S01]  /*1460*/  VIADD R22, R16, 0x20 ;  /* 0x0000002010167836 */ /* 0x000fe20000000000 */
[----:B------:R-:W-:Y:S01]  /*1470*/  SHF.R.S32.HI R0, RZ, 0x1f, R35 ;  /* 0x0000001fff007819 */ /* 0x000fe20000011423 */
[C---:B------:R-:W-:Y:S01]  /*1480*/  VIADD R39, R197.reuse, 0x8 ;  /* 0x00000008c5277836 */ /* 0x040fe20000000000 */
[----:B------:R-:W-:Y:S01]  /*1490*/  SHF.R.S32.HI R0, RZ, 0x1f, R32 ;  /* 0x0000001fff007819 */ /* 0x000fe20000011420 */
[C---:B------:R-:W-:Y:S01]  /*14a0*/  VIADD R37, R197.reuse, 0x18 ;  /* 0x00000018c5257836 */ /* 0x040fe20000000000 */
[----:B------:R-:W-:Y:S01]  /*14b0*/  SHF.R.S32.HI R0, RZ, 0x1f, R29 ;  /* 0x0000001fff007819 */ /* 0x000fe2000001141d */
[C---:B------:R-:W-:Y:S01]  /*14c0*/  VIADD R36, R197.reuse, 0x20 ;  /* 0x00000020c5247836 */ /* 0x040fe20000000000 */
[----:B------:R-:W-:Y:S01]  /*14d0*/  SHF.L.U64.HI R226, R212, 0x1, R11 ;  /* 0x00000001d4e27819 */ /* 0x000fe2000001020b */
[----:B------:R-:W-:Y:S01]  /*14e0*/  VIADD R34, R197, 0x30 ;  /* 0x00000030c5227836 */ /* 0x000fe20000000000 */
[----:B------:R-:W-:Y:S01]  /*14f0*/  SEL R201, R201, 0xffffffe0, !P1 ;  /* 0xffffffe0c9c97807 */ /* 0x000fe20004800000 */
        /* <DEDUP_REMOVED lines=29> */
[----:B------:R-:W-:Y:S01]  /*16d0*/  SHF.L.U64.HI R220, R217, 0x1, R220 ;  /* 0x00000001d9dc7819 */ /* 0x000fe200000102dc */
[C---:B------:R-:W-:Y:S01]  /*16e0*/  VIADD R4, R197.reuse, 0xf0 ;  /* 0x000000f0c5047836 */ /* 0x040fe20000000000 */
[----:B------:R-:W-:Y:S01]  /*16f0*/  SHF.L.U64.HI R221, R216, 0x1, R221 ;  /* 0x00000001d8dd7819 */ /* 0x000fe200000102dd */
[----:B------:R-:W-:Y:S01]  /*1700*/  VIADD R3, R197, 0xf8 ;  /* 0x000000f8c5037836 */ /* 0x000fe20000000000 */
[----:B------:R-:W-:Y:S01]  /*1710*/  SHF.L.U64.HI R227, R210, 0x1, R227 ;  /* 0x00000001d2e37819 */ /* 0x000fe200000102e3 */
[----:B------:R-:W-:Y:S01]  /*1720*/  VIADD R200, R199, 0x26840 ;  /* 0x00026840c7c87836 */ /* 0x000fe20000000000 */
[----:B------:R-:W-:Y:S01]  /*1730*/  SHF.L.U64.HI R228, R209, 0x1, R228 ;  /* 0x00000001d1e47819 */ /* 0x000fe200000102e4 */
[----:B------:R-:W-:Y:S01]  /*1740*/  IMAD.SHL.U32 R186, R186, 0x4, RZ ;  /* 0x00000004baba7824 */ /* 0x000fe200078e00ff */
[----:B------:R-:W-:Y:S01]  /*1750*/  SHF.L.U64.HI R229, R208, 0x1, R229 ;  /* 0x00000001d0e57819 */ /* 0x000fe200000102e5 */
[C---:B------:R-:W-:Y:S01]  /*1760*/  @P2 VIADD R200, R202.reuse, 0xffffffc0 ;  /* 0xffffffc0cac82836 */ /* 0x040fe20000000000 */
[----:B------:R-:W-:Y:S01]  /*1770*/  SHF.R.S32.HI R39, RZ, 0x1f, R39 ;  /* 0x0000001fff277819 */ /* 0x000fe20000011427 */
[----:B------:R-:W-:Y:S01]  /*1780*/  IMAD.IADD R202, R202, 0x1, R201 ;  /* 0x00000001caca7824 */ /* 0x000fe200078e02c9 */
[----:B------:R-:W-:Y:S01]  /*1790*/  SHF.R.S32.HI R37, RZ, 0x1f, R37 ;  /* 0x0000001fff257819 */ /* 0x000fe20000011425 */
[----:B------:R-:W-:Y:S01]  /*17a0*/  VIADD R194, R186, 0x10 ;  /* 0x00000010bac27836 */ /* 0x000fe20000000000 */
[----:B------:R-:W-:Y:S01]  /*17b0*/  SHF.R.S32.HI R36, RZ, 0x1f, R36 ;  /* 0x0000001fff247819 */ /* 0x000fe20000011424 */
[----:B------:R-:W-:Y:S01]  /*17c0*/  IMAD.IADD R201, R201, 0x1, R200 ;  /* 0x00000001c9c97824 */ /* 0x000fe200078e02c8 */
        /* <DEDUP_REMOVED lines=17> */
[----:B------:R-:W-:-:S07]  /*18e0*/  SHF.R.S32.HI R0, RZ, 0x1f, R3 ;  /* 0x0000001fff007819 */ /* 0x000fce0000011403 */
.L_x_3931:
[----:B012-4-:R-:W0:Y:S01]  /*18f0*/  LDC.64 R4, c[0x0][0xc88] ;  /* 0x00032200ff047b82 */ /* 0x017e220000000a00 */
[----:B------:R-:W-:Y:S01]  /*1900*/  ULDC.64 UR4, c[0x0][0xa28] ;  /* 0x00028a0000047ab9 */ /* 0x000fe20000000a00 */
[----:B------:R-:W-:Y:S01]  /*1910*/  ULDC.64 UR8, c[0x0][0xa18] ;  /* 0x0002860000087ab9 */ /* 0x000fe20000000a00 */
[----:B------:R-:W-:Y:S01]  /*1920*/  ULDC.64 UR6, c[0x0][0xa08] ;  /* 0x0002820000067ab9 */ /* 0x000fe20000000a00 */
[----:B0-----:R-:W-:-:S05]  /*1930*/  IMAD.WIDE R4, R155, 0x4, R4 ;  /* 0x000000049b047825 */ /* 0x001fca00078e0204 */
[----:B-----5:R-:W2:Y:S01]  /*1940*/  LDG.E R26, desc[UR42][R4.64] ;  /* 0x0000002a041a7981 */ /* 0x020ea2000c1e1900 */
[----:B------:R-:W-:Y:S01]  /*1950*/  ISETP.NE.U32.AND P2, PT, RZ, UR4, PT ;  /* 0x00000004ff007c0c */ /* 0x000fe2000bf45070 */
[----:B---3--:R-:W-:Y:S01]  /*1960*/  IMAD.MOV.U32 R8, RZ, RZ, RZ ;  /* 0x000000ffff087224 */ /* 0x008fe200078e00ff */
[----:B------:R-:W-:Y:S01]  /*1970*/  ISETP.NE.U32.AND P1, PT, RZ, UR8, PT ;  /* 0x00000008ff007c0c */ /* 0x000fe2000bf25070 */
[----:B------:R-:W-:Y:S01]  /*1980*/  IMAD.MOV.U32 R24, RZ, RZ, RZ ;  /* 0x000000ffff187224 */ /* 0x000fe200078e00ff */
[----:B------:R-:W-:Y:S02]  /*1990*/  ISETP.NE.AND.EX P2, PT, RZ, UR5, PT, P2 ;  /* 0x00000005ff007c0c */ /* 0x000fe4000bf45320 */
[----:B------:R-:W-:Y:S02]  /*19a0*/  ISETP.NE.AND.EX P1, PT, RZ, UR9, PT, P1 ;  /* 0x00000009ff007c0c */ /* 0x000fe4000bf25310 */
[----:B------:R-:W-:-:S04]  /*19b0*/  ISETP.NE.U32.AND P0, PT, RZ, UR6, PT ;  /* 0x00000006ff007c0c */ /* 0x000fc8000bf05070 */
[----:B------:R-:W-:Y:S02]  /*19c0*/  ISETP.NE.AND.EX P0, PT, RZ, UR7, PT, P0 ;  /* 0x00000007ff007c0c */ /* 0x000fe4000bf05300 */
[----:B--2---:R-:W-:Y:S01]  /*19d0*/  SHF.R.S32.HI R0, RZ, 0x1f, R26 ;  /* 0x0000001fff007819 */ /* 0x004fe2000001141a */
[C---:B------:R-:W-:Y:S02]  /*19e0*/  IMAD.SHL.U32 R28, R26.reuse, 0x4, RZ ;  /* 0x000000041a1c7824 */ /* 0x040fe400078e00ff */
[C---:B------:R-:W-:Y:S01]  /*19f0*/  @P2 LEA R6, P3, R26.reuse, UR4, 0x2 ;  /* 0x000000041a062c11 */ /* 0x040fe2000f8610ff */
[----:B------:R-:W-:Y:S01]  /*1a00*/  STL [R1+0x14], R26 ;  /* 0x0000141a01007387 */ /* 0x000fe20000100800 */
[C-C-:B------:R-:W-:Y:S02]  /*1a10*/  SHF.L.U64.HI R27, R26.reuse, 0x2, R0.reuse ;  /* 0x000000021a1b7819 */ /* 0x140fe40000010200 */
[----:B------:R-:W-:Y:S01]  /*1a20*/  @P2 LEA.HI.X R7, R26, UR5, R0, 0x2, P3 ;  /* 0x000000051a072c11 */ /* 0x000fe200098f1400 */
[----:B------:R-:W-:Y:S01]  /*1a30*/  ULDC UR4, c[0x0][0x288] ;  /* 0x0000a20000047ab9 */ /* 0x000fe20000000800 */
[C---:B------:R-:W-:Y:S01]  /*1a40*/  IADD3 R4, P4, R28.reuse, UR6, RZ ;  /* 0x000000061c047c10 */ /* 0x040fe2000ff9e0ff */
[----:B------:R0:W-:Y:S04]  /*1a50*/  STL [R1+0x40], R0 ;  /* 0x0000400001007387 */ /* 0x0001e80000100800 */
[----:B------:R1:W5:Y:S01]  /*1a60*/  @P2 LDG.E R8, desc[UR42][R6.64] ;  /* 0x0000002a06082981 */ /* 0x000362000c1e1900 */
[----:B------:R-:W-:Y:S01]  /*1a70*/  MOV R152, UR4 ;  /* 0x0000000400987c02 */ /* 0x000fe20008000f00 */
[----:B------:R-:W-:Y:S01]  /*1a80*/  ULDC.64 UR4, c[0x0][0x418] ;  /* 0x0001060000047ab9 */ /* 0x000fe20000000a00 */
[----:B------:R-:W-:Y:S01]  /*1a90*/  IADD3.X R5, R27, UR7, RZ, P4, !PT ;  /* 0x000000071b057c10 */ /* 0x000fe2000a7fe4ff */
[----:B------:R2:W-:Y:S04]  /*1aa0*/  STL [R1+0x1c], R28 ;  /* 0x00001c1c01007387 */ /* 0x0005e80000100800 */
[----:B------:R2:W5:Y:S01]  /*1ab0*/  @P0 LDG.E R24, desc[UR42][R4.64] ;  /* 0x0000002a04180981 */ /* 0x000562000c1e1900 */
[----:B-1----:R-:W-:-:S03]  /*1ac0*/  @P1 IADD3 R6, P2, R28, UR8, RZ ;  /* 0x000000081c061c10 */ /* 0x002fc6000ff5e0ff */
[----:B------:R2:W-:Y:S01]  /*1ad0*/  STL [R1+0x20], R27 ;  /* 0x0000201b01007387 */ /* 0x0005e20000100800 */
[----:B------:R-:W-:Y:S01]  /*1ae0*/  @P1 IADD3.X R7, R27, UR9, RZ, P2, !PT ;  /* 0x000000091b071c10 */ /* 0x000fe200097fe4ff */
[----:B------:R-:W-:Y:S02]  /*1af0*/  UISETP.NE.U32.AND UP0, UPT, UR4, URZ, UPT ;  /* 0x0000003f0400728c */ /* 0x000fe4000bf05070 */
[----:B------:R2:W-:Y:S01]  /*1b00*/  STL [R1+0x24], R153 ;  /* 0x0000249901007387 */ /* 0x0005e20000100800 */
[----:B------:R-:W-:Y:S01]  /*1b10*/  ULDC.64 UR8, c[0x0][0xa20] ;  /* 0x0002880000087ab9 */ /* 0x000fe20000000a00 */
[----:B------:R-:W-:Y:S02]  /*1b20*/  ULDC UR4, c[0x0][0x424] ;  /* 0x0001090000047ab9 */ /* 0x000fe40000000800 */
[----:B------:R2:W5:Y:S01]  /*1b30*/  @P1 LDG.E R152, desc[UR42][R6.64] ;  /* 0x0000002a06981981 */ /* 0x000562000c1e1900 */
[----:B------:R-:W-:Y:S01]  /*1b40*/  UISETP.NE.AND.EX UP0, UPT, UR5, URZ, UPT, UP0 ;  /* 0x0000003f0500728c */ /* 0x000fe2000bf05300 */
[----:B------:R-:W-:-:S02]  /*1b50*/  LOP3.LUT R3, R154, 0xff000000, RZ, 0xc0, !PT ;  /* 0xff0000009a037812 */ /* 0x000fc400078ec0ff */
[----:B------:R-:W-:Y:S01]  /*1b60*/  ISETP.NE.U32.AND P2, PT, RZ, UR8, PT ;  /* 0x00000008ff007c0c */ /* 0x000fe2000bf45070 */
[----:B------:R-:W-:Y:S01]  /*1b70*/  USEL UR4, UR4, 0x1, UP0 ;  /* 0x0000000104047887 */ /* 0x000fe20008000000 */
[----:B------:R-:W-:Y:S01]  /*1b80*/  ULDC UR5, c[0x0][0x2f0] ;  /* 0x0000bc0000057ab9 */ /* 0x000fe20000000800 */
[----:B0-----:R-:W-:Y:S02]  /*1b90*/  LOP3.LUT R0, R154, 0xff0000, RZ, 0xc0, !PT ;  /* 0x00ff00009a007812 */ /* 0x001fe400078ec0ff */
[----:B------:R-:W-:Y:S01]  /*1ba0*/  UIMAD UR4, UR4, UR5, URZ ;  /* 0x00000005040472a4 */ /* 0x000fe2000f8e023f */
[----:B------:R-:W-:Y:S02]  /*1bb0*/  SHF.R.U32.HI R3, RZ, 0x8, R3 ;  /* 0x00000008ff037819 */ /* 0x000fe40000011603 */
[----:B------:R-:W-:Y:S01]  /*1bc0*/  ISETP.NE.AND.EX P2, PT, RZ, UR9, PT, P2 ;  /* 0x00000009ff007c0c */ /* 0x000fe2000bf45320 */
[----:B------:R-:W-:Y:S01]  /*1bd0*/  ULDC UR5, c[0x0][0x348] ;  /* 0x0000d20000057ab9 */ /* 0x000fe20000000800 */
[----:B------:R-:W-:-:S02]  /*1be0*/  LEA.HI R9, R0, R3, RZ, 0x10 ;  /* 0x0000000300097211 */ /* 0x000fc400078f80ff */
[----:B------:R-:W-:Y:S01]  /*1bf0*/  LOP3.LUT R184, R154, 0xffff, RZ, 0xc0, !PT ;  /* 0x0000ffff9ab87812 */ /* 0x000fe200078ec0ff */
[----:B--2---:R-:W-:Y:S08]  /*1c00*/  @P1 BRA `(.L_x_3795) ;  /* 0x0000000000241947 */ /* 0x004ff00003800000 */
        /* <DEDUP_REMOVED lines=9> */
.L_x_3795:
[----:B------:R-:W-:Y:S02]  /*1ca0*/  IMAD.U32 R36, RZ, RZ, UR5 ;  /* 0x00000005ff247e24 */ /* 0x000fe4000f8e00ff */
[----:B------:R-:W-:Y:S01]  /*1cb0*/  IMAD.U32 R25, RZ, RZ, UR4 ;  /* 0x00000004ff197e24 */ /* 0x000fe2000f8e00ff */
[----:B------:R-:W-:Y:S06]  /*1cc0*/  @!P2 BRA `(.L_x_3796) ;  /* 0x000000000010a947 */ /* 0x000fec0003800000 */
[----:B------:R-:W-:-:S04]  /*1cd0*/  IADD3 R4, P0, R28, UR8, RZ ;  /* 0x000000081c047c10 */ /* 0x000fc8000ff1e0ff */
[----:B------:R-:W-:-:S05]  /*1ce0*/  IADD3.X R5, R27, UR9, RZ, P0, !PT ;  /* 0x000000091b057c10 */ /* 0x000fca00087fe4ff */
[----:B------:R0:W5:Y:S01]  /*1cf0*/  LDG.E R25, desc[UR42][R4.64] ;  /* 0x0000002a04197981 */ /* 0x000162000c1e1900 */
[----:B------:R-:W-:Y:S05]  /*1d00*/  BRA `(.L_x_3797) ;  /* 0x0000000000107947 */ /* 0x000fea0003800000 */
.L_x_3796:
[----:B------:R-:W-:Y:S05]  /*1d10*/  @!P0 BRA `(.L_x_3797) ;  /* 0x00000000000c8947 */ /* 0x000fea0003800000 */
[----:B------:R-:W2:Y:S04]  /*1d20*/  LDG.E R0, desc[UR42][R4.64] ;  /* 0x0000002a04007981 */ /* 0x000ea8000c1e1900 */
[----:B------:R-:W2:Y:S02]  /*1d30*/  LDG.E R25, desc[UR42][R4.64+0x4] ;  /* 0x0000042a04197981 */ /* 0x000ea4000c1e1900 */
[----:B--2---:R-:W-:-:S07]  /*1d40*/  IMAD.IADD R25, R25, 0x1, -R0 ;  /* 0x0000000119197824 */ /* 0x004fce00078e0a00 */
.L_x_3797:
[----:B------:R-:W-:Y:S02]  /*1d50*/  ULDC.64 UR4, c[0x0][0xa10] ;  /* 0x0002840000047ab9 */ /* 0x000fe40000000a00 */
[----:B------:R-:W-:-:S04]  /*1d60*/  ISETP.NE.U32.AND P0, PT, RZ, UR4, PT ;  /* 0x00000004ff007c0c */ /* 0x000fc8000bf05070 */
[----:B------:R-:W-:Y:S01]  /*1d70*/  ISETP.NE.AND.EX P0, PT, RZ, UR5, PT, P0 ;  /* 0x00000005ff007c0c */ /* 0x000fe2000bf05300 */
[----:B------:R-:W-:Y:S02]  /*1d80*/  ULDC.64 UR4, c[0x0][0xa30] ;  /* 0x00028c0000047ab9 */ /* 0x000fe40000000a00 */
[----:B------:R-:W-:-:S10]  /*1d90*/  ISETP.NE.U32.AND P1, PT, RZ, UR4, PT ;  /* 0x00000004ff007c0c */ /* 0x000fd4000bf25070 */
[----:B0-----:R-:W0:Y:S01]  /*1da0*/  @P0 LDC.64 R4, c[0x0][0xa10] ;  /* 0x00028400ff040b82 */ /* 0x001e220000000a00 */
[----:B------:R-:W-:Y:S01]  /*1db0*/  ISETP.NE.AND.EX P1, PT, RZ, UR5, PT, P1 ;  /* 0x00000005ff007c0c */ /* 0x000fe2000bf25310 */
[----:B0-----:R-:W-:-:S05]  /*1dc0*/  @P0 IMAD.WIDE R4, R26, 0x4, R4 ;  /* 0x000000041a040825 */ /* 0x001fca00078e0204 */
[----:B------:R-:W2:Y:S04]  /*1dd0*/  @P0 LDG.E R0, desc[UR42][R4.64] ;  /* 0x0000002a04000981 */ /* 0x000ea8000c1e1900 */
[----:B------:R0:W2:Y:S01]  /*1de0*/  @P0 LDG.E R3, desc[UR42][R4.64+0x4] ;  /* 0x0000042a04030981 */ /* 0x0000a2000c1e1900 */
[----:B-----5:R-:W-:Y:S02]  /*1df0*/  IMAD.MOV.U32 R154, RZ, RZ, R25 ;  /* 0x000000ffff9a7224 */ /* 0x020fe400078e0019 */
[----:B0-----:R-:W-:-:S04]  /*1e00*/  @P1 IADD3 R4, P2, R28, UR4, RZ ;  /* 0x000000041c041c10 */ /* 0x001fc8000ff5e0ff */
[----:B------:R-:W-:-:S05]  /*1e10*/  @P1 IADD3.X R5, R27, UR5, RZ, P2, !PT ;  /* 0x000000051b051c10 */ /* 0x000fca00097fe4ff */
[----:B------:R0:W5:Y:S01]  /*1e20*/  @P1 LDG.E R154, desc[UR42][R4.64] ;  /* 0x0000002a049a1981 */ /* 0x000162000c1e1900 */
[----:B------:R-:W-:Y:S01]  /*1e30*/  LOP3.LUT R12, R9, 0xff, RZ, 0xc0, !PT ;  /* 0x000000ff090c7812 */ /* 0x000fe200078ec0ff */
[----:B------:R-:W-:Y:S01]  /*1e40*/  IMAD.IADD R11, R25, 0x1, -R8 ;  /* 0x00000001190b7824 */ /* 0x000fe200078e0a08 */
[----:B------:R-:W-:Y:S01]  /*1e50*/  SHF.R.U32.HI R6, RZ, 0x10, R9 ;  /* 0x00000010ff067819 */ /* 0x000fe20000011609 */
[----:B------:R-:W-:Y:S01]  /*1e60*/  BSSY B0, `(.L_x_3798) ;  /* 0x000002b000007945 */ /* 0x000fe20003800000 */
[----:B------:R-:W-:Y:S01]  /*1e70*/  LOP3.LUT R18, R18, 0xfffffffb, RZ, 0xc0, !PT ;  /* 0xfffffffb12127812 */ /* 0x000fe200078ec0ff */
[----:B------:R0:W-:Y:S01]  /*1e80*/  STL [R1+0x38], R12 ;  /* 0x0000380c01007387 */ /* 0x0001e20000100800 */
[----:B------:R-:W-:-:S03]  /*1e90*/  IMAD.MOV.U32 R7, RZ, RZ, RZ ;  /* 0x000000ffff077224 */ /* 0x000fc600078e00ff */
[----:B------:R0:W-:Y:S01]  /*1ea0*/  STL [R1+0x18], R6 ;  /* 0x0000180601007387 */ /* 0x0001e20000100800 */
[----:B--2---:R-:W-:-:S04]  /*1eb0*/  @P0 IMAD.IADD R36, R3, 0x1, -R0 ;  /* 0x0000000103240824 */ /* 0x004fc800078e0a00 */
[----:B------:R-:W-:-:S04]  /*1ec0*/  IMAD.IADD R155, R11, 0x1, R36 ;  /* 0x000000010b9b7824 */ /* 0x000fc800078e0224 */
[C---:B------:R-:W-:Y:S01]  /*1ed0*/  VIADD R0, R155.reuse, 0x3f ;  /* 0x0000003f9b007836 */ /* 0x040fe20000000000 */
[----:B------:R-:W-:-:S04]  /*1ee0*/  ISETP.GE.AND P3, PT, R155, 0x1, PT ;  /* 0x000000019b00780c */ /* 0x000fc80003f66270 */
[----:B------:R-:W-:-:S04]  /*1ef0*/  SHF.R.S32.HI R3, RZ, 0x1f, R0 ;  /* 0x0000001fff037819 */ /* 0x000fc80000011400 */
[----:B------:R-:W-:-:S04]  /*1f00*/  LEA.HI R3, R3, R0, RZ, 0x6 ;  /* 0x0000000003037211 */ /* 0x000fc800078f30ff */
[----:B------:R-:W-:Y:S02]  /*1f10*/  SHF.R.S32.HI R168, RZ, 0x6, R3 ;  /* 0x00000006ffa87819 */ /* 0x000fe40000011403 */
[----:B------:R-:W-:Y:S01]  /*1f20*/  @P3 LOP3.LUT R18, R18, 0x4, RZ, 0xfc, !PT ;  /* 0x0000000412123812 */ /* 0x000fe200078efcff */
[----:B0-----:R-:W-:Y:S06]  /*1f30*/  @!P3 BRA `(.L_x_3799) ;  /* 0x000000000074b947 */ /* 0x001fec0003800000 */
[----:B------:R-:W-:Y:S01]  /*1f40*/  ISETP.NE.AND P0, PT, R6, RZ, PT ;  /* 0x000000ff0600720c */ /* 0x000fe20003f05270 */
[----:B------:R-:W-:-:S03]  /*1f50*/  ULDC UR4, c[0x0][0x9f0] ;  /* 0x00027c0000047ab9 */ /* 0x000fc60000000800 */
[----:B------:R-:W-:-:S04]  /*1f60*/  SEL R9, R6, UR4, P0 ;  /* 0x0000000406097c07 */ /* 0x000fc80008000000 */
[-C--:B------:R-:W-:Y:S02]  /*1f70*/  IABS R6, R9.reuse ;  /* 0x0000000900067213 */ /* 0x080fe40000000000 */
        /* <DEDUP_REMOVED lines=10> */
[----:B0-----:R-:W-:Y:S02]  /*2020*/  IMAD.MOV.U32 R4, RZ, RZ, RZ ;  /* 0x000000ffff047224 */ /* 0x001fe400078e00ff */
        /* <DEDUP_REMOVED lines=14> */
.L_x_3799:
[----:B------:R-:W-:Y:S05]  /*2110*/  BSYNC B0 ;  /* 0x0000000000007941 */ /* 0x000fea0003800000 */
.L_x_3798:
[----:B------:R-:W-:Y:S01]  /*2120*/  IMAD R0, R12, R7, RZ ;  /* 0x000000070c007224 */ /* 0x000fe200078e02ff */
[----:B------:R-:W-:-:S04]  /*2130*/  PLOP3.LUT P2, PT, PT, PT, PT, 0x80, 0x0 ;  /* 0x000000000000781c */ /* 0x000fc80003f4f070 */
[C---:B------:R-:W-:Y:S01]  /*2140*/  VIADDMNMX R7, R0.reuse, R7, R168, PT ;  /* 0x0000000700077246 */ /* 0x040fe200038001a8 */
[----:B------:R-:W-:-:S04]  /*2150*/  IMAD R0, R0, 0x40, -R11 ;  /* 0x0000004000007824 */ /* 0x000fc800078e0a0b */
[----:B------:R-:W-:Y:S01]  /*2160*/  IMAD R7, R7, 0x40, -R11 ;  /* 0x0000004007077824 */ /* 0x000fe200078e0a0b */
[----:B------:R-:W-:-:S04]  /*2170*/  VIMNMX R0, RZ, R0, !PT ;  /* 0x00000000ff007248 */ /* 0x000fc80007fe0100 */
[----:B------:R-:W-:Y:S02]  /*2180*/  VIMNMX R7, R7, R36, PT ;  /* 0x0000002407077248 */ /* 0x000fe40003fe0100 */
[----:B------:R-:W-:Y:S02]  /*2190*/  SHF.R.U32.HI R35, RZ, 0x6, R0 ;  /* 0x00000006ff237819 */ /* 0x000fe40000011600 */
[----:B------:R-:W-:-:S03]  /*21a0*/  ISETP.GT.AND P0, PT, R7, R0, PT ;  /* 0x000000000700720c */ /* 0x000fc60003f04270 */
[----:B------:R-:W-:-:S10]  /*21b0*/  IMAD.MOV.U32 R34, RZ, RZ, R35 ;  /* 0x000000ffff227224 */ /* 0x000fd400078e0023 */
[----:B------:R-:W-:-:S05]  /*21c0*/  @P0 VIADD R3, R7, 0x3f ;  /* 0x0000003f07030836 */ /* 0x000fca0000000000 */
[----:B------:R-:W-:-:S04]  /*21d0*/  @P0 SHF.R.S32.HI R0, RZ, 0x1f, R3 ;  /* 0x0000001fff000819 */ /* 0x000fc80000011403 */
[----:B------:R-:W-:-:S04]  /*21e0*/  @P0 LEA.HI R0, R0, R3, RZ, 0x6 ;  /* 0x0000000300000211 */ /* 0x000fc800078f30ff */
[----:B------:R-:W-:-:S04]  /*21f0*/  @P0 SHF.R.S32.HI R34, RZ, 0x6, R0 ;  /* 0x00000006ff220819 */ /* 0x000fc80000011400 */
        /* <DEDUP_REMOVED lines=22> */
.L_x_3802:
[----:B------:R-:W-:Y:S05]  /*2360*/  BSYNC B6 ;  /* 0x0000000000067941 */ /* 0x000fea0003800000 */
.L_x_3801:
[----:B------:R-:W-:Y:S01]  /*2370*/  IADD3 R0, R2, 0x400, RZ ;  /* 0x0000040002007810 */ /* 0x000fe20007ffe0ff */
[----:B------:R-:W-:Y:S03]  /*2380*/  BSSY B6, `(.L_x_3803) ;  /* 0x0000013000067945 */ /* 0x000fe60003800000 */
        /* <DEDUP_REMOVED lines=18> */
.L_x_3804:
[----:B------:R-:W-:Y:S05]  /*24b0*/  BSYNC B6 ;  /* 0x0000000000067941 */ /* 0x000fea0003800000 */
.L_x_3803:
[----:B------:R-:W-:Y:S01]  /*24c0*/  ULDC.64 UR4, c[0x0][0x9f8] ;  /* 0x00027e0000047ab9 */ /* 0x000fe20000000a00 */
[----:B------:R-:W-:Y:S01]  /*24d0*/  IMAD.MOV.U32 R0, RZ, RZ, R26 ;  /* 0x000000ffff007224 */ /* 0x000fe200078e001a */
[----:B------:R-:W-:Y:S01]  /*24e0*/  ISETP.NE.U32.AND P0, PT, RZ, UR4, PT ;  /* 0x00000004ff007c0c */ /* 0x000fe2000bf05070 */
[----:B------:R-:W0:Y:S01]  /*24f0*/  S2R R3, SR_TID.X ;  /* 0x0000000000037919 */ /* 0x000e220000002100 */
[----:B------:R-:W1:Y:S02]  /*2500*/  LDC.64 R6, c[0x0][0x3f8] ;  /* 0x0000fe00ff067b82 */ /* 0x000e640000000a00 */
[----:B------:R-:W-:-:S06]  /*2510*/  ISETP.NE.AND.EX P0, PT, RZ, UR5, PT, P0 ;  /* 0x00000005ff007c0c */ /* 0x000fcc000bf05300 */
[----:B------:R-:W2:Y:S07]  /*2520*/  LDC R45, c[0x0][0x3f4] ;  /* 0x0000fd00ff2d7b82 */ /* 0x000eae0000000800 */
[----:B------:R-:W-:Y:S02]  /*2530*/  @P0 IADD3 R4, P1, R28, UR4, RZ ;  /* 0x000000041c040c10 */ /* 0x000fe4000ff3e0ff */
[----:B------:R-:W-:Y:S02]  /*2540*/  SHF.R.S32.HI R9, RZ, 0x1f, R189 ;  /* 0x0000001fff097819 */ /* 0x000fe400000114bd */
[----:B------:R-:W-:Y:S01]  /*2550*/  SHF.R.S32.HI R187, RZ, 0x1f, R186 ;  /* 0x0000001fffbb7819 */ /* 0x000fe200000114ba */
[----:B------:R-:W3:Y:S01]  /*2560*/  S2R R44, SR_TID.X ;  /* 0x00000000002c7919 */ /* 0x000ee20000002100 */
[----:B------:R-:W-:Y:S01]  /*2570*/  @P0 IADD3.X R5, R27, UR5, RZ, P1, !PT ;  /* 0x000000051b050c10 */ /* 0x000fe20008ffe4ff */
[----:B------:R-:W-:Y:S01]  /*2580*/  IMAD.SHL.U32 R40, R191, 0x40, RZ ;  /* 0x00000040bf287824 */ /* 0x000fe200078e00ff */
[----:B------:R-:W-:-:S03]  /*2590*/  ULDC UR4, c[0x0][0x2f4] ;  /* 0x0000bd0000047ab9 */ /* 0x000fc60000000800 */
[----:B------:R4:W3:Y:S01]  /*25a0*/  @P0 LDG.E R0, desc[UR42][R4.64] ;  /* 0x0000002a04000981 */ /* 0x0008e2000c1e1900 */
[-C--:B-1----:R-:W-:Y:S01]  /*25b0*/  IMAD R8, R9, R6.reuse, RZ ;  /* 0x0000000609087224 */ /* 0x082fe200078e02ff */
[----:B------:R-:W-:Y:S01]  /*25c0*/  LOP3.LUT R40, R40, 0x1c0, RZ, 0xc0, !PT ;  /* 0x000001c028287812 */ /* 0x000fe200078ec0ff */
[-C--:B------:R-:W-:Y:S01]  /*25d0*/  IMAD.WIDE.U32 R20, R189, R6.reuse, R186 ;  /* 0x00000006bd147225 */ /* 0x080fe200078e00ba */
[C---:B------:R-:W-:Y:S02]  /*25e0*/  ISETP.GE.AND P2, PT, R16.reuse, UR4, PT ;  /* 0x0000000410007c0c */ /* 0x040fe4000bf46270 */
[----:B--2---:R-:W-:Y:S01]  /*25f0*/  ISETP.GE.AND P0, PT, R16, R45, PT ;  /* 0x0000002d1000720c */ /* 0x004fe20003f06270 */
[----:B0-----:R-:W-:Y:S01]  /*2600*/  VIADD R10, R3, 0xffffff80 ;  /* 0xffffff80030a7836 */ /* 0x001fe20000000000 */
[----:B------:R-:W-:Y:S01]  /*2610*/  SHF.R.U32.HI R42, RZ, 0x3, R40 ;  /* 0x00000003ff2a7819 */ /* 0x000fe20000011628 */
[C---:B------:R-:W-:Y:S01]  /*2620*/  IMAD R11, R189.reuse, R7, R8 ;  /* 0x00000007bd0b7224 */ /* 0x040fe200078e0208 */
[----:B----4-:R-:W0:Y:S01]  /*2630*/  LDC.64 R4, c[0x0][0x408] ;  /* 0x00010200ff047b82 */ /* 0x010e220000000a00 */
[----:B------:R-:W-:Y:S01]  /*2640*/  IMAD.WIDE.U32 R28, R189, R6, R16 ;  /* 0x00000006bd1c7225 */ /* 0x000fe200078e0010 */
[----:B------:R-:W-:-:S02]  /*2650*/  SHF.R.S32.HI R3, RZ, 0x1f, R10 ;  /* 0x0000001fff037819 */ /* 0x000fc4000001140a */
[----:B------:R-:W-:Y:S01]  /*2660*/  ISETP.GE.AND P1, PT, R22, UR4, PT ;  /* 0x0000000416007c0c */ /* 0x000fe2000bf26270 */
[----:B------:R-:W-:Y:S01]  /*2670*/  IMAD.IADD R21, R21, 0x1, R11 ;  /* 0x0000000115157824 */ /* 0x000fe200078e020b */
[----:B------:R-:W-:Y:S01]  /*2680*/  LEA.HI R3, R3, R10, RZ, 0x2 ;  /* 0x0000000a03037211 */ /* 0x000fe200078f10ff */
[----:B------:R-:W-:Y:S01]  /*2690*/  IMAD.IADD R29, R11, 0x1, R29 ;  /* 0x000000010b1d7824 */ /* 0x000fe200078e021d */
[----:B-----5:R-:W-:Y:S01]  /*26a0*/  SHF.R.S32.HI R11, RZ, 0x1f, R154 ;  /* 0x0000001fff0b7819 */ /* 0x020fe2000001149a */
[-C--:B------:R-:W-:Y:S01]  /*26b0*/  IMAD.WIDE.U32 R20, R154, R6.reuse, R20 ;  /* 0x000000069a147225 */ /* 0x080fe200078e0014 */
[----:B------:R-:W-:Y:S02]  /*26c0*/  LOP3.LUT R13, R3, 0xfffffffc, RZ, 0xc0, !PT ;  /* 0xfffffffc030d7812 */ /* 0x000fe400078ec0ff */
[----:B------:R-:W-:Y:S01]  /*26d0*/  LOP3.LUT R18, R18, 0xfffffffd, RZ, 0xc0, !PT ;  /* 0xfffffffd12127812 */ /* 0x000fe200078ec0ff */
[----:B------:R-:W-:Y:S01]  /*26e0*/  IMAD.WIDE.U32 R28, R154, R6, R28 ;  /* 0x000000069a1c7225 */ /* 0x000fe200078e001c */
[----:B------:R-:W-:-:S02]  /*26f0*/  SHF.L.U64.HI R38, R6, 0x6, R7 ;  /* 0x0000000606267819 */ /* 0x000fc40000010207 */
[----:B------:R-:W-:Y:S01]  /*2700*/  @P2 LOP3.LUT R18, R18, 0x2, RZ, 0xfc, !PT ;  /* 0x0000000212122812 */ /* 0x000fe200078efcff */
[----:B------:R-:W-:Y:S01]  /*2710*/  IMAD.IADD R12, R10, 0x1, -R13 ;  /* 0x000000010a0c7824 */ /* 0x000fe200078e0a0d */
[----:B---3--:R-:W-:Y:S01]  /*2720*/  LEA.HI R44, R44, 0x8, RZ, 0x19 ;  /* 0x000000082c2c7811 */ /* 0x008fe200078fc8ff */
[----:B------:R-:W-:Y:S01]  /*2730*/  IMAD R10, R11, R6, RZ ;  /* 0x000000060b0a7224 */ /* 0x000fe200078e02ff */
[----:B------:R-:W-:Y:S01]  /*2740*/  LOP3.LUT R18, R18, 0xfffffffe, RZ, 0xc0, !PT ;  /* 0xfffffffe12127812 */ /* 0x000fe200078ec0ff */
[----:B------:R-:W-:Y:S02]  /*2750*/  IMAD.IADD R3, R24, 0x1, R25 ;  /* 0x0000000118037824 */ /* 0x000fe400078e0219 */
[----:B------:R-:W-:Y:S01]  /*2760*/  IMAD R49, R154, R7, R10 ;  /* 0x000000079a317224 */ /* 0x000fe200078e020a */
[----:B0-----:R-:W-:Y:S01]  /*2770*/  SHF.L.U64.HI R41, R4, 0x6, R5 ;  /* 0x0000000604297819 */ /* 0x001fe20000010205 */
[-C--:B------:R-:W-:Y:S01]  /*2780*/  IMAD R8, R9, R4.reuse, RZ ;  /* 0x0000000409087224 */ /* 0x080fe200078e02ff */
[----:B------:R-:W-:Y:S01]  /*2790*/  SEL R9, R45, RZ, P0 ;  /* 0x000000ff2d097207 */ /* 0x000fe20000000000 */
[----:B------:R-:W-:Y:S01]  /*27a0*/  IMAD R11, R11, R4, RZ ;  /* 0x000000040b0b7224 */ /* 0x000fe200078e02ff */
[----:B------:R-:W-:Y:S01]  /*27b0*/  @P1 LOP3.LUT R18, R18, 0x1, RZ, 0xfc, !PT ;  /* 0x0000000112121812 */ /* 0x000fe200078efcff */
[----:B------:R-:W-:-:S02]  /*27c0*/  IMAD R13, R189, R5, R8 ;  /* 0x00000005bd0d7224 */ /* 0x000fc400078e0208 */
[----:B------:R-:W-:Y:S02]  /*27d0*/  IMAD.IADD R9, R16, 0x1, R9 ;  /* 0x0000000110097824 */ /* 0x000fe400078e0209 */
[----:B------:R-:W-:Y:S01]  /*27e0*/  IMAD R11, R154, R5, R11 ;  /* 0x000000059a0b7224 */ /* 0x000fe200078e020b */
[----:B------:R-:W-:Y:S01]  /*27f0*/  LOP3.LUT R5, R40, 0x18, R16, 0xf8, !PT ;  /* 0x0000001828057812 */ /* 0x000fe200078ef810 */
[----:B------:R-:W-:Y:S01]  /*2800*/  IMAD.WIDE.U32 R30, R189, R4, R186 ;  /* 0x00000004bd1e7225 */ /* 0x000fe200078e00ba */
[----:B------:R-:W-:Y:S02]  /*2810*/  SHF.R.S32.HI R8, RZ, 0x1f, R9 ;  /* 0x0000001fff087819 */ /* 0x000fe40000011409 */
[----:B------:R-:W-:Y:S01]  /*2820*/  LOP3.LUT R5, R5, R42, RZ, 0x3c, !PT ;  /* 0x0000002a05057212 */ /* 0x000fe200078e3cff */
[----:B------:R-:W-:Y:S01]  /*2830*/  IMAD.WIDE.U32 R32, R189, R4, R16 ;  /* 0x00000004bd207225 */ /* 0x000fe200078e0010 */
[----:B------:R-:W-:-:S03]  /*2840*/  LEA.HI R37, R8, R9, RZ, 0x3 ;  /* 0x0000000908257211 */ /* 0x000fc600078f18ff */
[----:B------:R-:W-:Y:S01]  /*2850*/  IMAD R46, R198, 0x200, R5 ;  /* 0x00000200c62e7824 */ /* 0x000fe200078e0205 */
[----:B------:R-:W-:Y:S01]  /*2860*/  LOP3.LUT R5, R40, 0x38, R37, 0xf8, !PT ;  /* 0x0000003828057812 */ /* 0x000fe200078ef825 */
[----:B------:R-:W-:Y:S01]  /*2870*/  IMAD.IADD R31, R31, 0x1, R13 ;  /* 0x000000011f1f7824 */ /* 0x000fe200078e020d */
[----:B------:R-:W-:Y:S01]  /*2880*/  LOP3.LUT R51, R37, 0xfffffff8, RZ, 0xc0, !PT ;  /* 0xfffffff825337812 */ /* 0x000fe200078ec0ff */
[----:B------:R-:W-:Y:S01]  /*2890*/  IMAD.IADD R33, R13, 0x1, R33 ;  /* 0x000000010d217824 */ /* 0x000fe200078e0221 */
[----:B------:R-:W-:Y:S01]  /*28a0*/  LOP3.LUT R5, R5, R42, RZ, 0x3c, !PT ;  /* 0x0000002a05057212 */ /* 0x000fe200078e3cff */
[----:B------:R-:W-:Y:S01]  /*28b0*/  IMAD.WIDE.U32 R30, R154, R4, R30 ;  /* 0x000000049a1e7225 */ /* 0x000fe200078e001e */
[----:B------:R-:W-:-:S03]  /*28c0*/  SHF.R.S32.HI R54, RZ, 0x1f, R51 ;  /* 0x0000001fff367819 */ /* 0x000fc60000011433 */
[----:B------:R-:W-:-:S04]  /*28d0*/  IMAD.WIDE.U32 R32, R154, R4, R32 ;  /* 0x000000049a207225 */ /* 0x000fc800078e0020 */
[----:B------:R-:W-:Y:S02]  /*28e0*/  IMAD.IADD R48, R21, 0x1, R49 ;  /* 0x0000000115307824 */ /* 0x000fe400078e0231 */
[----:B------:R-:W-:Y:S02]  /*28f0*/  IMAD.SHL.U32 R39, R6, 0x40, RZ ;  /* 0x0000004006277824 */ /* 0x000fe400078e00ff */
[----:B------:R-:W-:Y:S02]  /*2900*/  IMAD.SHL.U32 R43, R4, 0x40, RZ ;  /* 0x00000040042b7824 */ /* 0x000fe400078e00ff */
[----:B------:R-:W-:Y:S02]  /*2910*/  IMAD.SHL.U32 R45, R45, 0x2, RZ ;  /* 0x000000022d2d7824 */ /* 0x000fe400078e00ff */
[----:B------:R-:W-:Y:S02]  /*2920*/  IMAD R47, R12, 0x40, R189 ;  /* 0x000000400c2f7824 */ /* 0x000fe400078e02bd */
[----:B------:R-:W-:-:S02]  /*2930*/  IMAD.IADD R49, R49, 0x1, R29 ;  /* 0x0000000131317824 */ /* 0x000fc400078e021d */
[----:B------:R-:W-:Y:S02]  /*2940*/  IMAD.IADD R50, R31, 0x1, R11 ;  /* 0x000000011f327824 */ /* 0x000fe400078e020b */
[----:B------:R-:W-:Y:S02]  /*2950*/  IMAD.IADD R52, R11, 0x1, R33 ;  /* 0x000000010b347824 */ /* 0x000fe400078e0221 */
[----:B------:R-:W-:Y:S01]  /*2960*/  IMAD R55, R198, 0x200, R5 ;  /* 0x00000200c6377824 */ /* 0x000fe200078e0205 */
[----:B------:R-:W-:-:S07]  /*2970*/  SHF.R.S32.HI R53, RZ, 0x1f, R0 ;  /* 0x0000001fff357819 */ /* 0x000fce0000011400 */
.L_x_3837:
[----:B0-----:R-:W0:Y:S01]  /*2980*/  LDC R60, c[0x0][0x430] ;  /* 0x00010c00ff3c7b82 */ /* 0x001e220000000800 */
[----:B------:R-:W-:Y:S02]  /*2990*/  VIADD R34, R34, 0xffffffff ;  /* 0xffffffff22227836 */ /* 0x000fe40000000000 */
[----:B------:R-:W-:Y:S02]  /*29a0*/  IMAD.MOV.U32 R59, RZ, RZ, RZ ;  /* 0x000000ffff3b7224 */ /* 0x000fe400078e00ff */
[----:B------:R-:W-:-:S03]  /*29b0*/  IMAD R4, R34, 0x40, R47 ;  /* 0x0000004022047824 */ /* 0x000fc600078e022f */
[----:B-1----:R-:W1:Y:S01]  /*29c0*/  LDC R66, c[0x0][0x3f4] ;  /* 0x0000fd00ff427b82 */ /* 0x002e620000000800 */
[----:B------:R-:W-:Y:S01]  /*29d0*/  IMAD.IADD R12, R3, 0x1, R4 ;  /* 0x00000001030c7824 */ /* 0x000fe200078e0204 */
[----:B------:R-:W-:-:S03]  /*29e0*/  ISETP.GE.AND P1, PT, R4, R36, PT ;  /* 0x000000240400720c */ /* 0x000fc60003f26270 */
[----:B------:R-:W-:Y:S01]  /*29f0*/  IMAD.MOV.U32 R8, RZ, RZ, R12 ;  /* 0x000000ffff087224 */ /* 0x000fe200078e000c */
[----:B------:R-:W-:Y:S02]  /*2a00*/  ISETP.GT.OR P1, PT, R47, 0x3f, P1 ;  /* 0x0000003f2f00780c */ /* 0x000fe40000f24670 */
[----:B0-----:R-:W-:-:S11]  /*2a10*/  ISETP.NE.AND P2, PT, R60, 0x1, PT ;  /* 0x000000013c00780c */ /* 0x001fd60003f45270 */
[----:B------:R-:W0:Y:S08]  /*2a20*/  @!P1 LDC.64 R6, c[0x0][0x428] ;  /* 0x00010a00ff069b82 */ /* 0x000e300000000a00 */
[----:B--2---:R-:W2:Y:S08]  /*2a30*/  @!P1 LDC.64 R4, c[0x0][0x418] ;  /* 0x00010600ff049b82 */ /* 0x004eb00000000a00 */
[----:B---3--:R-:W3:Y:S08]  /*2a40*/  @P2 LDC R9, c[0x0][0x434] ;  /* 0x00010d00ff092b82 */ /* 0x008ef00000000800 */
[----:B------:R-:W4:Y:S01]  /*2a50*/  @P2 LDC R10, c[0x0][0x438] ;  /* 0x00010e00ff0a2b82 */ /* 0x000f220000000800 */
[----:B---3--:R-:W-:-:S05]  /*2a60*/  @P2 IMAD.HI.U32 R9, R12, R9, RZ ;  /* 0x000000090c092227 */ /* 0x008fca00078e00ff */
[----:B----4-:R-:W-:Y:S01]  /*2a70*/  @P2 SHF.R.U32.HI R8, RZ, R10, R9 ;  /* 0x0000000aff082219 */ /* 0x010fe20000011609 */
[----:B0-----:R-:W-:-:S03]  /*2a80*/  @!P1 IMAD R10, R53, R6, RZ ;  /* 0x00000006350a9224 */ /* 0x001fc600078e02ff */
[----:B------:R-:W-:Y:S01]  /*2a90*/  @!P1 SHF.R.S32.HI R9, RZ, 0x1f, R8 ;  /* 0x0000001fff099819 */ /* 0x000fe20000011408 */
[C---:B------:R-:W-:Y:S02]  /*2aa0*/  @!P1 IMAD R11, R0.reuse, R7, R10 ;  /* 0x00000007000b9224 */ /* 0x040fe400078e020a */
[----:B------:R-:W-:-:S05]  /*2ab0*/  @!P1 IMAD.WIDE.U32 R6, R0, R6, R8 ;  /* 0x0000000600069225 */ /* 0x000fca00078e0008 */
[----:B------:R-:W-:Y:S02]  /*2ac0*/  @!P1 IADD3 R7, R7, R11, RZ ;  /* 0x0000000b07079210 */ /* 0x000fe40007ffe0ff */
[----:B--2---:R-:W-:-:S04]  /*2ad0*/  @!P1 LEA R4, P2, R6, R4, 0x2 ;  /* 0x0000000406049211 */ /* 0x004fc800078410ff */
[----:B------:R-:W-:Y:S02]  /*2ae0*/  @!P1 LEA.HI.X R5, R6, R5, R7, 0x2, P2 ;  /* 0x0000000506059211 */ /* 0x000fe400010f1407 */
[----:B-1----:R-:W-:Y:S01]  /*2af0*/  ISETP.GE.AND P2, PT, R66, 0x1, PT ;  /* 0x000000014200780c */ /* 0x002fe20003f46270 */
[----:B------:R-:W-:Y:S01]  /*2b00*/  IMAD.SHL.U32 R64, R23, 0x1000, RZ ;  /* 0x0000100017407824 */ /* 0x000fe200078e00ff */
[----:B------:R-:W-:Y:S05]  /*2b10*/  YIELD ;  /* 0x0000000000007946 */ /* 0x000fea0003800000 */
[----:B------:R-:W-:Y:S01]  /*2b20*/  IMAD.MOV R7, RZ, RZ, -R8 ;  /* 0x000000ffff077224 */ /* 0x000fe200078e0a08 */
[----:B------:R-:W-:Y:S01]  /*2b30*/  BSSY B0, `(.L_x_3805) ;  /* 0x00001ad000007945 */ /* 0x000fe20003800000 */
[----:B------:R-:W-:Y:S01]  /*2b40*/  IMAD.IADD R67, R46, 0x1, R64 ;  /* 0x000000012e437824 */ /* 0x000fe200078e0240 */
[----:B------:R0:W5:Y:S01]  /*2b50*/  @!P1 LDG.E R59, desc[UR42][R4.64] ;  /* 0x0000002a043b9981 */ /* 0x000162000c1e1900 */
[----:B------:R-:W-:Y:S01]  /*2b60*/  IMAD R60, R60, R7, R12 ;  /* 0x000000073c3c7224 */ /* 0x000fe200078e020c */
[----:B------:R-:W-:Y:S01]  /*2b70*/  ISETP.GT.AND P1, PT, R34, R35, PT ;  /* 0x000000232200720c */ /* 0x000fe20003f24270 */
[----:B------:R-:W-:Y:S01]  /*2b80*/  IMAD R67, R67, 0x2, R2 ;  /* 0x0000000243437824 */ /* 0x000fe200078e0202 */
[----:B------:R-:W-:Y:S11]  /*2b90*/  @!P2 BRA `(.L_x_3806) ;  /* 0x0000001400c4a947 */ /* 0x000ff60003800000 */
[----:B------:R-:W-:Y:S01]  /*2ba0*/  SHF.R.S32.HI R62, RZ, 0x1f, R60 ;  /* 0x0000001fff3e7819 */ /* 0x000fe2000001143c */
[----:B------:R-:W-:Y:S01]  /*2bb0*/  ULDC.64 UR4, c[0x0][0x300] ;  /* 0x0000c00000047ab9 */ /* 0x000fe20000000a00 */
[----:B-----5:R-:W-:Y:S01]  /*2bc0*/  SHF.R.S32.HI R61, RZ, 0x1f, R59 ;  /* 0x0000001fff3d7819 */ /* 0x020fe2000001143b */
[----:B0-----:R-:W-:Y:S01]  /*2bd0*/  IMAD.WIDE.U32 R4, R60, UR4, RZ ;  /* 0x000000043c047c25 */ /* 0x001fe2000f8e00ff */
[----:B------:R-:W-:Y:S01]  /*2be0*/  ULDC.U8 UR8, c[0x0][0x410] ;  /* 0x0001040000087ab9 */ /* 0x000fe20000000000 */
[----:B------:R-:W-:Y:S01]  /*2bf0*/  SHF.R.S32.HI R12, RZ, 0x1f, R34 ;  /* 0x0000001fff0c7819 */ /* 0x000fe20000011422 */
[----:B------:R-:W-:Y:S01]  /*2c00*/  ULDC.64 UR6, c[0x0][0x2e8] ;  /* 0x0000ba0000067ab9 */ /* 0x000fe20000000a00 */
[----:B------:R-:W-:Y:S01]  /*2c10*/  IMAD R7, R62, UR4, RZ ;  /* 0x000000043e077c24 */ /* 0x000fe2000f8e02ff */
[----:B------:R-:W-:Y:S01]  /*2c20*/  ISETP.NE.AND P2, PT, RZ, UR8, PT ;  /* 0x00000008ff007c0c */ /* 0x000fe2000bf45270 */
[----:B------:R-:W-:Y:S02]  /*2c30*/  IMAD R8, R38, R34, RZ ;  /* 0x0000002226087224 */ /* 0x000fe400078e02ff */
[----:B------:R-:W-:Y:S01]  /*2c40*/  IMAD R7, R60, UR5, R7 ;  /* 0x000000053c077c24 */ /* 0x000fe2000f8e0207 */
[----:B------:R-:W-:Y:S01]  /*2c50*/  ULDC.64 UR4, c[0x0][0x310] ;  /* 0x0000c40000047ab9 */ /* 0x000fe20000000a00 */
[----:B------:R-:W-:-:S02]  /*2c60*/  IMAD R9, R12, R39, R8 ;  /* 0x000000270c097224 */ /* 0x000fc400078e0208 */
[----:B------:R-:W-:Y:S02]  /*2c70*/  IMAD R6, R61, UR4, RZ ;  /* 0x000000043d067c24 */ /* 0x000fe4000f8e02ff */
[----:B------:R-:W-:Y:S02]  /*2c80*/  IMAD.IADD R5, R5, 0x1, R7 ;  /* 0x0000000105057824 */ /* 0x000fe400078e0207 */
[C---:B------:R-:W-:Y:S02]  /*2c90*/  IMAD R7, R59.reuse, UR5, R6 ;  /* 0x000000053b077c24 */ /* 0x040fe4000f8e0206 */
[----:B------:R-:W-:Y:S01]  /*2ca0*/  IMAD.WIDE.U32 R4, R59, UR4, R4 ;  /* 0x000000043b047c25 */ /* 0x000fe2000f8e0004 */
[----:B------:R-:W-:-:S03]  /*2cb0*/  ULDC.64 UR4, c[0x0][0x308] ;  /* 0x0000c20000047ab9 */ /* 0x000fc60000000a00 */
[----:B------:R-:W-:Y:S02]  /*2cc0*/  IMAD.IADD R5, R5, 0x1, R7 ;  /* 0x0000000105057824 */ /* 0x000fe400078e0207 */
[----:B------:R-:W-:-:S04]  /*2cd0*/  IMAD.WIDE.U32 R6, R184, UR4, R4 ;  /* 0x00000004b8067c25 */ /* 0x000fc8000f8e0004 */
[----:B------:R-:W-:Y:S01]  /*2ce0*/  IMAD R13, R184, UR5, R7 ;  /* 0x00000005b80d7c24 */ /* 0x000fe2000f8e0207 */
[----:B------:R-:W-:Y:S01]  /*2cf0*/  LEA R68, P3, R6, UR6, 0x1 ;  /* 0x0000000606447c11 */ /* 0x000fe2000f8608ff */
[----:B------:R-:W-:-:S03]  /*2d00*/  IMAD.WIDE.U32 R4, R39, R34, RZ ;  /* 0x0000002227047225 */ /* 0x000fc600078e00ff */
[----:B------:R-:W-:Y:S01]  /*2d10*/  LEA.HI.X R13, R6, UR7, R13, 0x1, P3 ;  /* 0x00000007060d7c11 */ /* 0x000fe200098f0c0d */
[----:B------:R-:W-:Y:S01]  /*2d20*/  IMAD.IADD R10, R5, 0x1, R9 ;  /* 0x00000001050a7824 */ /* 0x000fe200078e0209 */
[----:B------:R-:W-:Y:S07]  /*2d30*/  @!P2 BRA `(.L_x_3807) ;  /* 0x0000000800a8a947 */ /* 0x000fee0003800000 */
[----:B------:R-:W-:Y:S01]  /*2d40*/  IMAD R63, R34, -0x40, R36 ;  /* 0xffffffc0223f7824 */ /* 0x000fe200078e0224 */
[----:B------:R-:W-:Y:S01]  /*2d50*/  BSSY B1, `(.L_x_3808) ;  /* 0x000001e000017945 */ /* 0x000fe20003800000 */
[----:B------:R-:W-:Y:S02]  /*2d60*/  CS2R R8, SRZ ;  /* 0x0000000000087805 */ /* 0x000fe4000001ff00 */
[----:B------:R-:W-:Y:S02]  /*2d70*/  CS2R R26, SRZ ;  /* 0x00000000001a7805 */ /* 0x000fe4000001ff00 */
[----:B------:R-:W-:Y:S02]  /*2d80*/  CS2R R24, SRZ ;  /* 0x0000000000187805 */ /* 0x000fe4000001ff00 */
[----:B------:R-:W-:Y:S02]  /*2d90*/  VIMNMX R63, R63, 0x40, PT ;  /* 0x000000403f3f7848 */ /* 0x000fe40003fe0100 */
[----:B------:R-:W-:-:S02]  /*2da0*/  CS2R R56, SRZ ;  /* 0x0000000000387805 */ /* 0x000fc4000001ff00 */
[----:B------:R-:W-:-:S13]  /*2db0*/  ISETP.GE.AND P2, PT, R189, R63, PT ;  /* 0x0000003fbd00720c */ /* 0x000fda0003f46270 */
[----:B------:R-:W-:Y:S05]  /*2dc0*/  @P2 BRA `(.L_x_3809) ;  /* 0x0000000000582947 */ /* 0x000fea0003800000 */
[----:B------:R-:W-:Y:S01]  /*2dd0*/  IMAD R6, R41, R34, RZ ;  /* 0x0000002229067224 */ /* 0x000fe200078e02ff */
[----:B------:R-:W-:Y:S01]  /*2de0*/  IADD3 R8, P3, R20, R4, RZ ;  /* 0x0000000414087210 */ /* 0x000fe20007f7e0ff */
[----:B------:R-:W-:Y:S01]  /*2df0*/  IMAD.MOV.U32 R4, RZ, RZ, R30 ;  /* 0x000000ffff047224 */ /* 0x000fe200078e001e */
[----:B------:R-:W-:Y:S01]  /*2e00*/  ULDC.64 UR6, c[0x0][0x400] ;  /* 0x0001000000067ab9 */ /* 0x000fe20000000a00 */
[----:B------:R-:W-:Y:S01]  /*2e10*/  IMAD.MOV.U32 R5, RZ, RZ, R50 ;  /* 0x000000ffff057224 */ /* 0x000fe200078e0032 */
[----:B------:R-:W-:Y:S01]  /*2e20*/  ULDC.64 UR4, c[0x0][0x3e8] ;  /* 0x0000fa0000047ab9 */ /* 0x000fe20000000a00 */
[-C--:B------:R-:W-:Y:S02]  /*2e30*/  IMAD R11, R12, R43.reuse, R6 ;  /* 0x0000002b0c0b7224 */ /* 0x080fe400078e0206 */
[----:B------:R-:W-:-:S04]  /*2e40*/  IMAD.WIDE.U32 R6, R34, R43, R4 ;  /* 0x0000002b22067225 */ /* 0x000fc800078e0004 */
[----:B------:R-:W-:Y:S01]  /*2e50*/  IMAD.X R9, R10, 0x1, R48, P3 ;  /* 0x000000010a097824 */ /* 0x000fe200018e0630 */
[----:B------:R-:W-:Y:S01]  /*2e60*/  LEA R4, P3, R6, UR6, 0x1 ;  /* 0x0000000606047c11 */ /* 0x000fe2000f8608ff */
[----:B------:R-:W-:-:S05]  /*2e70*/  IMAD.IADD R5, R7, 0x1, R11 ;  /* 0x0000000107057824 */ /* 0x000fca00078e020b */
        /* <DEDUP_REMOVED lines=11> */
.L_x_3809:
[----:B------:R-:W-:Y:S05]  /*2f30*/  BSYNC B1 ;  /* 0x0000000000017941 */ /* 0x000fea0003800000 */
.L_x_3808:
[----:B------:R-:W-:Y:S01]  /*2f40*/  UISETP.NE.AND UP0, UPT, UR37, 0x3, UPT ;  /* 0x000000032500788c */ /* 0x000fe2000bf05270 */
[----:B0----5:R-:W-:Y:S02]  /*2f50*/  IMAD.MOV.U32 R4, RZ, RZ, R8 ;  /* 0x000000ffff047224 */ /* 0x021fe400078e0008 */
[----:B------:R-:W-:Y:S02]  /*2f60*/  IMAD.MOV.U32 R5, RZ, RZ, R9 ;  /* 0x000000ffff057224 */ /* 0x000fe400078e0009 */
[----:B------:R-:W-:Y:S01]  /*2f70*/  IMAD.MOV.U32 R6, RZ, RZ, R26 ;  /* 0x000000ffff067224 */ /* 0x000fe200078e001a */
[----:B------:R-:W-:Y:S01]  /*2f80*/  PLOP3.LUT P3, PT, PT, PT, UP0, 0x80, 0x0 ;  /* 0x000000000000781c */ /* 0x000fe20003f6f008 */
[----:B------:R-:W-:Y:S01]  /*2f90*/  IMAD.MOV.U32 R7, RZ, RZ, R57 ;  /* 0x000000ffff077224 */ /* 0x000fe200078e0039 */
[----:B------:R-:W-:Y:S01]  /*2fa0*/  PRMT R70, R4, 0x5410, R5 ;  /* 0x0000541004467816 */ /* 0x000fe20000000005 */
[----:B------:R-:W-:Y:S02]  /*2fb0*/  IMAD.MOV.U32 R4, RZ, RZ, R27 ;  /* 0x000000ffff047224 */ /* 0x000fe400078e001b */
[----:B------:R-:W-:-:S03]  /*2fc0*/  IMAD.MOV.U32 R5, RZ, RZ, R25 ;  /* 0x000000ffff057224 */ /* 0x000fc600078e0019 */
[----:B------:R-:W-:Y:S01]  /*2fd0*/  PRMT R71, R6, 0x5410, R4 ;  /* 0x0000541006477816 */ /* 0x000fe20000000004 */
[----:B------:R-:W-:Y:S02]  /*2fe0*/  IMAD.MOV.U32 R4, RZ, RZ, R24 ;  /* 0x000000ffff047224 */ /* 0x000fe400078e0018 */
[----:B------:R-:W-:-:S03]  /*2ff0*/  IMAD.MOV.U32 R6, RZ, RZ, R56 ;  /* 0x000000ffff067224 */ /* 0x000fc600078e0038 */
[----:B------:R-:W-:Y:S02]  /*3000*/  PRMT R72, R4, 0x5410, R5 ;  /* 0x0000541004487816 */ /* 0x000fe40000000005 */
[----:B------:R-:W-:Y:S01]  /*3010*/  PRMT R73, R6, 0x5410, R7 ;  /* 0x0000541006497816 */ /* 0x000fe20000000007 */
[----:B------:R-:W-:Y:S06]  /*3020*/  @!P3 BRA `(.L_x_3810) ;  /* 0x000000000004b947 */ /* 0x000fec0003800000 */
[----:B------:R-:W-:Y:S01]  /*3030*/  BPT.TRAP 0x1 ;  /* 0x000000040000795c */ /* 0x000fe20000300000 */
.L_x_3810:
[----:B------:R-:W-:Y:S01]  /*3040*/  IMAD R58, R23, 0x8, R2 ;  /* 0x00000008173a7824 */ /* 0x000fe200078e0202 */
[----:B------:R-:W-:Y:S01]  /*3050*/  SHF.L.U32 R65, R188, 0x1f, RZ ;  /* 0x0000001fbc417819 */ /* 0x000fe200000006ff */
[----:B------:R-:W-:Y:S03]  /*3060*/  BSSY B1, `(.L_x_3811) ;  /* 0x0000003000017945 */ /* 0x000fe60003800000 */
[----:B------:R-:W0:Y:S02]  /*3070*/  SYNCS.PHASECHK.TRANS64.TRYWAIT P4, [R58+URZ+0x28c90], R65 ;  /* 0x028c90413a0075a7 */ /* 0x000e24000808017f */
[----:B0-----:R-:W-:Y:S05]  /*3080*/  @!P4 BRA `(.L_x_3812) ;  /* 0x0000017000bcc947 */ /* 0x001fea0003800000 */
.L_x_4060:
[----:B------:R-:W-:Y:S05]  /*3090*/  BSYNC B1 ;  /* 0x0000000000017941 */ /* 0x000fea0003800000 */
.L_x_3811:
[----:B------:R-:W-:-:S03]  /*30a0*/  UMOV UR4, 0xffffffff ;  /* 0xffffffff00047882 */ /* 0x000fc60000000000 */
[----:B------:R-:W-:Y:S05]  /*30b0*/  BRA.DIV UR4, `(.L_x_3813) ;  /* 0x0000017204c47947 */ /* 0x000fea000b800000 */
[----:B------:R1:W2:Y:S04]  /*30c0*/  SHFL.IDX PT, R69, R13, RZ, 0x1c1f ;  /* 0x001c1fff0d457589 */ /* 0x0002a800000e0000 */
[----:B------:R1:W3:Y:S02]  /*30d0*/  SHFL.IDX PT, R14, R68, RZ, 0x1c1f ;  /* 0x001c1fff440e7589 */ /* 0x0002e400000e0000 */
.L_x_4064:
[----:B------:R-:W-:Y:S05]  /*30e0*/  @P2 BRA `(.L_x_3814) ;  /* 0x0000001400442947 */ /* 0x000fea0003800000 */
[----:B------:R-:W-:Y:S01]  /*30f0*/  LOP3.LUT P4, RZ, R18, 0x2, RZ, 0xc0, !PT ;  /* 0x0000000212ff7812 */ /* 0x000fe2000788c0ff */
[----:B------:R-:W-:-:S12]  /*3100*/  BSSY B1, `(.L_x_3815) ;  /* 0x0000034000017945 */ /* 0x000fd80003800000 */
[----:B------:R-:W-:Y:S05]  /*3110*/  @P4 BRA `(.L_x_3816) ;  /* 0x0000000000c84947 */ /* 0x000fea0003800000 */
[----:B------:R4:W0:Y:S01]  /*3120*/  LDS.128 R4, [R67+0x22400] ;  /* 0x0224000043047984 */ /* 0x0008220000000c00 */
[C---:B---3--:R-:W-:Y:S01]  /*3130*/  LEA R10, P2, R16.reuse, R14, 0x1 ;  /* 0x0000000e100a7211 */ /* 0x048fe200078408ff */
[----:B------:R-:W-:Y:S03]  /*3140*/  BSSY B2, `(.L_x_3817) ;  /* 0x000002e000027945 */ /* 0x000fe60003800000 */
[----:B--2---:R-:W-:Y:S02]  /*3150*/  LEA.HI.X R11, R16, R69, R17, 0x1, P2 ;  /* 0x00000045100b7211 */ /* 0x004fe400010f0c11 */
[----:B------:R-:W-:-:S13]  /*3160*/  ISETP.GE.AND P2, PT, R186, R66, PT ;  /* 0x00000042ba00720c */ /* 0x000fda0003f46270 */
[----:B----4-:R-:W-:Y:S05]  /*3170*/  @P2 BRA `(.L_x_3818) ;  /* 0x0000000000a82947 */ /* 0x010fea0003800000 */
[----:B------:R-:W-:Y:S01]  /*3180*/  SHF.R.U64 R15, R56, 0x10, R57 ;  /* 0x00000010380f7819 */ /* 0x000fe20000001239 */
[--C-:B0-----:R-:W-:Y:S01]  /*3190*/  HADD2.F32 R12, -RZ, R5.reuse.H1_H1 ;  /* 0x30000005ff0c7230 */ /* 0x101fe20000004100 */
[--C-:B-1----:R-:W-:Y:S01]  /*31a0*/  SHF.R.U64 R13, R26, 0x10, R27.reuse ;  /* 0x000000101a0d7819 */ /* 0x102fe2000000121b */
[----:B------:R-:W-:Y:S01]  /*31b0*/  HADD2.F32 R5, -RZ, R5.H0_H0 ;  /* 0x20000005ff057230 */ /* 0x000fe20000004100 */
[----:B------:R-:W-:Y:S01]  /*31c0*/  SHF.R.U32.HI R27, RZ, 0x10, R27 ;  /* 0x00000010ff1b7819 */ /* 0x000fe2000001161b */
[----:B------:R-:W-:Y:S02]  /*31d0*/  HADD2.F32 R15, -RZ, R15.H0_H0 ;  /* 0x2000000fff0f7230 */ /* 0x000fe40000004100 */
[----:B------:R-:W-:-:S03]  /*31e0*/  HADD2.F32 R13, -RZ, R13.H0_H0 ;  /* 0x2000000dff0d7230 */ /* 0x000fc60000004100 */
[-C--:B------:R-:W-:Y:S01]  /*31f0*/  FMUL.FTZ R26, R12, R15.reuse ;  /* 0x0000000f0c1a7220 */ /* 0x080fe20000410000 */
[----:B------:R-:W-:-:S03]  /*3200*/  FMUL.FTZ R15, R5, R15 ;  /* 0x0000000f050f7220 */ /* 0x000fc60000410000 */
[-C--:B------:R-:W-:Y:S01]  /*3210*/  FFMA.FTZ R5, R5, R13.reuse, -R26 ;  /* 0x0000000d05057223 */ /* 0x080fe2000001081a */
[----:B------:R-:W-:Y:S01]  /*3220*/  SHF.R.U32.HI R26, RZ, 0x10, R57 ;  /* 0x00000010ff1a7819 */ /* 0x000fe20000011639 */
[----:B------:R-:W-:Y:S01]  /*3230*/  FFMA.FTZ R12, R12, R13, R15 ;  /* 0x0000000d0c0c7223 */ /* 0x000fe2000001000f */
[----:B------:R-:W-:Y:S02]  /*3240*/  IMAD.MOV.U32 R13, RZ, RZ, R4 ;  /* 0x000000ffff0d7224 */ /* 0x000fe400078e0004 */
[--C-:B------:R-:W-:Y:S02]  /*3250*/  HADD2.F32 R15, -RZ, R7.reuse.H1_H1 ;  /* 0x30000007ff0f7230 */ /* 0x100fe40000004100 */
[----:B------:R-:W-:Y:S01]  /*3260*/  HADD2.F32 R26, -RZ, R26.H0_H0 ;  /* 0x2000001aff1a7230 */ /* 0x000fe20000004100 */
[----:B------:R-:W-:Y:S01]  /*3270*/  F2FP.F16.F32.PACK_AB R5, R12, R5 ;  /* 0x000000050c05723e */ /* 0x000fe200000000ff */
[----:B------:R-:W-:Y:S02]  /*3280*/  HADD2.F32 R4, -RZ, R7.H0_H0 ;  /* 0x20000007ff047230 */ /* 0x000fe40000004100 */
[----:B------:R-:W-:-:S02]  /*3290*/  HADD2.F32 R7, -RZ, R27.H0_H0 ;  /* 0x2000001bff077230 */ /* 0x000fc40000004100 */
[-C--:B------:R-:W-:Y:S01]  /*32a0*/  FMUL.FTZ R27, R15, R26.reuse ;  /* 0x0000001a0f1b7220 */ /* 0x080fe20000410000 */
[----:B------:R-:W-:-:S03]  /*32b0*/  FMUL.FTZ R26, R4, R26 ;  /* 0x0000001a041a7220 */ /* 0x000fc60000410000 */
[-C--:B------:R-:W-:Y:S01]  /*32c0*/  FFMA.FTZ R4, R4, R7.reuse, -R27 ;  /* 0x0000000704047223 */ /* 0x080fe2000001081b */
[----:B------:R-:W-:Y:S02]  /*32d0*/  HADD2.F32 R27, -RZ, R73.H0_H0 ;  /* 0x20000049ff1b7230 */ /* 0x000fe40000004100 */
[----:B------:R-:W-:Y:S01]  /*32e0*/  FFMA.FTZ R7, R15, R7, R26 ;  /* 0x000000070f077223 */ /* 0x000fe2000001001a */
[----:B------:R-:W-:Y:S02]  /*32f0*/  IMAD.MOV.U32 R15, RZ, RZ, R6 ;  /* 0x000000ffff0f7224 */ /* 0x000fe400078e0006 */
[--C-:B------:R-:W-:Y:S02]  /*3300*/  HADD2.F32 R6, -RZ, R13.reuse.H0_H0 ;  /* 0x2000000dff067230 */ /* 0x100fe40000004100 */
[----:B------:R-:W-:Y:S01]  /*3310*/  HADD2.F32 R13, -RZ, R13.H1_H1 ;  /* 0x3000000dff0d7230 */ /* 0x000fe20000004100 */
[----:B------:R-:W-:Y:S01]  /*3320*/  F2FP.F16.F32.PACK_AB R7, R7, R4 ;  /* 0x000000040707723e */ /* 0x000fe200000000ff */
[----:B------:R-:W-:-:S02]  /*3330*/  HADD2.F32 R26, -RZ, R71.H0_H0 ;  /* 0x20000047ff1a7230 */ /* 0x000fc40000004100 */
[-C--:B------:R-:W-:Y:S01]  /*3340*/  FMUL.FTZ R56, R6, R27.reuse ;  /* 0x0000001b06387220 */ /* 0x080fe20000410000 */
[----:B------:R-:W-:-:S03]  /*3350*/  FMUL.FTZ R57, R13, R27 ;  /* 0x0000001b0d397220 */ /* 0x000fc60000410000 */
[-C--:B------:R-:W-:Y:S01]  /*3360*/  FFMA.FTZ R56, R13, R26.reuse, R56 ;  /* 0x0000001a0d387223 */ /* 0x080fe20000010038 */
[----:B------:R-:W-:Y:S02]  /*3370*/  HADD2.F32 R13, -RZ, R71.H1_H1 ;  /* 0x30000047ff0d7230 */ /* 0x000fe40000004100 */
[----:B------:R-:W-:Y:S01]  /*3380*/  FFMA.FTZ R57, R6, R26, -R57 ;  /* 0x0000001a06397223 */ /* 0x000fe20000010839 */
[--C-:B------:R-:W-:Y:S02]  /*3390*/  HADD2.F32 R6, -RZ, R15.reuse.H0_H0 ;  /* 0x2000000fff067230 */ /* 0x100fe40000004100 */
[----:B------:R-:W-:Y:S02]  /*33a0*/  HADD2.F32 R15, -RZ, R15.H1_H1 ;  /* 0x3000000fff0f7230 */ /* 0x000fe40000004100 */
[----:B------:R-:W-:Y:S01]  /*33b0*/  HADD2.F32 R26, -RZ, R73.H1_H1 ;  /* 0x30000049ff1a7230 */ /* 0x000fe20000004100 */
[----:B------:R-:W-:-:S04]  /*33c0*/  F2FP.F16.F32.PACK_AB R4, R56, R57 ;  /* 0x000000393804723e */ /* 0x000fc800000000ff */
[-C--:B------:R-:W-:Y:S01]  /*33d0*/  FMUL.FTZ R27, R15, R26.reuse ;  /* 0x0000001a0f1b7220 */ /* 0x080fe20000410000 */
[----:B------:R-:W-:-:S03]  /*33e0*/  FMUL.FTZ R26, R6, R26 ;  /* 0x0000001a061a7220 */ /* 0x000fc60000410000 */
[-C--:B------:R-:W-:Y:S01]  /*33f0*/  FFMA.FTZ R27, R6, R13.reuse, -R27 ;  /* 0x0000000d061b7223 */ /* 0x080fe2000001081b */
[----:B------:R-:W-:-:S05]  /*3400*/  FFMA.FTZ R26, R15, R13, R26 ;  /* 0x0000000d0f1a7223 */ /* 0x000fca000001001a */
[----:B------:R-:W-:-:S07]  /*3410*/  F2FP.F16.F32.PACK_AB R6, R26, R27 ;  /* 0x0000001b1a06723e */ /* 0x000fce00000000ff */
.L_x_3818:
[----:B------:R-:W-:Y:S05]  /*3420*/  BSYNC B2 ;  /* 0x0000000000027941 */ /* 0x000fea0003800000 */
.L_x_3817:
[----:B0-----:R4:W-:Y:S02]  /*3430*/  ST.E.128 desc[UR42][R10.64], R4 ;  /* 0x000000040a007985 */ /* 0x0019e4000c101d2a */
.L_x_3816:
[----:B------:R-:W-:Y:S05]  /*3440*/  BSYNC B1 ;  /* 0x0000000000017941 */ /* 0x000fea0003800000 */
.L_x_3815:
[----:B------:R-:W-:-:S13]  /*3450*/  LOP3.LUT P2, RZ, R18, 0x1, RZ, 0xc0, !PT ;  /* 0x0000000112ff7812 */ /* 0x000fda000784c0ff */
[----:B------:R-:W-:Y:S05]  /*3460*/  @P2 BRA `(.L_x_3814) ;  /* 0x0000001000642947 */ /* 0x000fea0003800000 */
[----:B----4-:R-:W-:Y:S01]  /*3470*/  IMAD.MOV.U32 R5, RZ, RZ, 0x20 ;  /* 0x00000020ff057424 */ /* 0x010fe200078e00ff */
[----:B------:R-:W-:Y:S01]  /*3480*/  LOP3.LUT P2, RZ, R191, 0x4, RZ, 0xc0, !PT ;  /* 0x00000004bfff7812 */ /* 0x000fe2000784c0ff */
[----:B------:R-:W-:Y:S03]  /*3490*/  BSSY B1, `(.L_x_3819) ;  /* 0x0000032000017945 */ /* 0x000fe60003800000 */
[----:B------:R-:W-:Y:S02]  /*34a0*/  SEL R5, R5, 0xffffffe0, !P2 ;  /* 0xffffffe005057807 */ /* 0x000fe40005000000 */
[C---:B---3--:R-:W-:Y:S02]  /*34b0*/  LEA R10, P2, R22.reuse, R14, 0x1 ;  /* 0x0000000e160a7211 */ /* 0x048fe400078408ff */
[----:B------:R-:W-:Y:S02]  /*34c0*/  IADD3 R5, R5, R46, R64 ;  /* 0x0000002e05057210 */ /* 0x000fe40007ffe040 */
[----:B--2---:R-:W-:-:S02]  /*34d0*/  LEA.HI.X R11, R22, R69, R193, 0x1, P2 ;  /* 0x00000045160b7211 */ /* 0x004fc400010f0cc1 */
[----:B------:R-:W-:Y:S01]  /*34e0*/  ISETP.GE.AND P2, PT, R194, R66, PT ;  /* 0x00000042c200720c */ /* 0x000fe20003f46270 */
[----:B------:R-:W-:-:S06]  /*34f0*/  IMAD R4, R5, 0x2, R2 ;  /* 0x0000000205047824 */ /* 0x000fcc00078e0202 */
[----:B------:R-:W2:Y:S06]  /*3500*/  LDS.128 R4, [R4+0x22400] ;  /* 0x0224000004047984 */ /* 0x000eac0000000c00 */
[----:B------:R-:W-:Y:S05]  /*3510*/  @P2 BRA `(.L_x_3820) ;  /* 0x0000000000a42947 */ /* 0x000fea0003800000 */
[----:B-1----:R-:W-:Y:S02]  /*3520*/  SHF.R.U64 R13, R24, 0x10, R25 ;  /* 0x00000010180d7819 */ /* 0x002fe40000001219 */
[----:B------:R-:W-:Y:S01]  /*3530*/  SHF.R.U64 R12, R8, 0x10, R9 ;  /* 0x00000010080c7819 */ /* 0x000fe20000001209 */
[----:B--2---:R-:W-:Y:S01]  /*3540*/  IMAD.MOV.U32 R8, RZ, RZ, R6 ;  /* 0x000000ffff087224 */ /* 0x004fe200078e0006 */
        /* <DEDUP_REMOVED lines=9> */
[--C-:B------:R-:W-:Y:S02]  /*35e0*/  HADD2.F32 R9, -RZ, R7.reuse.H1_H1 ;  /* 0x30000007ff097230 */ /* 0x100fe40000004100 */
[-C--:B------:R-:W-:Y:S01]  /*35f0*/  FFMA.FTZ R26, R5, R12.reuse, -R26 ;  /* 0x0000000c051a7223 */ /* 0x080fe2000001081a */
[----:B------:R-:W-:Y:S02]  /*3600*/  HADD2.F32 R7, -RZ, R7.H0_H0 ;  /* 0x20000007ff077230 */ /* 0x000fe40000004100 */
[----:B------:R-:W-:Y:S01]  /*3610*/  FFMA.FTZ R25, R6, R12, R13 ;  /* 0x0000000c06197223 */ /* 0x000fe2000001000d */
[----:B------:R-:W-:-:S02]  /*3620*/  HADD2.F32 R14, -RZ, R14.H0_H0 ;  /* 0x2000000eff0e7230 */ /* 0x000fc40000004100 */
[-C--:B------:R-:W-:Y:S01]  /*3630*/  FMUL.FTZ R56, R9, R24.reuse ;  /* 0x0000001809387220 */ /* 0x080fe20000410000 */
[--C-:B------:R-:W-:Y:S02]  /*3640*/  HADD2.F32 R12, -RZ, R72.reuse.H0_H0 ;  /* 0x20000048ff0c7230 */ /* 0x100fe40000004100 */
[C---:B------:R-:W-:Y:S01]  /*3650*/  FMUL.FTZ R24, R7.reuse, R24 ;  /* 0x0000001807187220 */ /* 0x040fe20000410000 */
[----:B------:R-:W-:Y:S02]  /*3660*/  HADD2.F32 R13, -RZ, R72.H1_H1 ;  /* 0x30000048ff0d7230 */ /* 0x000fe40000004100 */
[-C--:B------:R-:W-:Y:S01]  /*3670*/  FFMA.FTZ R56, R7, R14.reuse, -R56 ;  /* 0x0000000e07387223 */ /* 0x080fe20000010838 */
[----:B------:R-:W-:Y:S02]  /*3680*/  HADD2.F32 R5, -RZ, R4.H1_H1 ;  /* 0x30000004ff057230 */ /* 0x000fe40000004100 */
[----:B------:R-:W-:Y:S01]  /*3690*/  FFMA.FTZ R57, R9, R14, R24 ;  /* 0x0000000e09397223 */ /* 0x000fe20000010018 */
[----:B------:R-:W-:-:S02]  /*36a0*/  HADD2.F32 R6, -RZ, R8.H1_H1 ;  /* 0x30000008ff067230 */ /* 0x000fc40000004100 */
[----:B------:R-:W-:Y:S02]  /*36b0*/  HADD2.F32 R4, -RZ, R4.H0_H0 ;  /* 0x20000004ff047230 */ /* 0x000fe40000004100 */
[CC--:B------:R-:W-:Y:S01]  /*36c0*/  FMUL.FTZ R15, R5.reuse, R12.reuse ;  /* 0x0000000c050f7220 */ /* 0x0c0fe20000410000 */
[----:B------:R-:W-:Y:S02]  /*36d0*/  HADD2.F32 R8, -RZ, R8.H0_H0 ;  /* 0x20000008ff087230 */ /* 0x000fe40000004100 */
[-C--:B------:R-:W-:Y:S01]  /*36e0*/  FMUL.FTZ R27, R6, R13.reuse ;  /* 0x0000000d061b7220 */ /* 0x080fe20000410000 */
        /* <DEDUP_REMOVED lines=12> */
.L_x_3820:
[----:B------:R-:W-:Y:S05]  /*37b0*/  BSYNC B1 ;  /* 0x0000000000017941 */ /* 0x000fea0003800000 */
.L_x_3819:
[----:B--2---:R2:W-:Y:S01]  /*37c0*/  ST.E.128 desc[UR42][R10.64], R4 ;  /* 0x000000040a007985 */ /* 0x0045e2000c101d2a */
[----:B------:R-:W-:Y:S05]  /*37d0*/  BRA `(.L_x_3814) ;  /* 0x0000000c00887947 */ /* 0x000fea0003800000 */
.L_x_3807:
[----:B------:R-:W-:-:S05]  /*37e0*/  IMAD R63, R34, -0x40, R36 ;  /* 0xffffffc0223f7824 */ /* 0x000fca00078e0224 */
[----:B------:R-:W-:-:S04]  /*37f0*/  VIMNMX R63, R63, 0x40, PT ;  /* 0x000000403f3f7848 */ /* 0x000fc80003fe0100 */
[----:B------:R-:W-:-:S04]  /*3800*/  ISETP.GE.AND P2, PT, R189, R63, PT ;  /* 0x0000003fbd00720c */ /* 0x000fc80003f46270 */
[----:B------:R-:W-:-:S13]  /*3810*/  ISETP.GE.OR P3, PT, R16, R66, P2 ;  /* 0x000000421000720c */ /* 0x000fda0001766670 */
[----:B------:R-:W-:Y:S01]  /*3820*/  @!P3 IADD3 R4, P4, R28, R4, RZ ;  /* 0x000000041c04b210 */ /* 0x000fe20007f9e0ff */
[----:B------:R-:W0:Y:S04]  /*3830*/  @!P3 LDC.64 R8, c[0x0][0x400] ;  /* 0x00010000ff08bb82 */ /* 0x000e280000000a00 */
[----:B------:R-:W-:-:S04]  /*3840*/  @!P3 IMAD.X R5, R10, 0x1, R49, P4 ;  /* 0x000000010a05b824 */ /* 0x000fc800020e0631 */
[----:B------:R-:W1:Y:S02]  /*3850*/  @!P3 LDC.64 R10, c[0x0][0x3e8] ;  /* 0x0000fa00ff0abb82 */ /* 0x000e640000000a00 */
[----:B-1----:R-:W-:-:S04]  /*3860*/  @!P3 LEA R10, P4, R4, R10, 0x1 ;  /* 0x0000000a040ab211 */ /* 0x002fc800078808ff */
[----:B------:R-:W-:Y:S01]  /*3870*/  @!P3 LEA.HI.X R11, R4, R11, R5, 0x1, P4 ;  /* 0x0000000b040bb211 */ /* 0x000fe200020f0c05 */
[----:B------:R-:W-:Y:S02]  /*3880*/  @!P3 IMAD R4, R41, R34, RZ ;  /* 0x000000222904b224 */ /* 0x000fe400078e02ff */
[----:B------:R-:W-:Y:S02]  /*3890*/  @!P3 IMAD.MOV.U32 R5, RZ, RZ, R52 ;  /* 0x000000ffff05b224 */ /* 0x000fe400078e0034 */
[----:B------:R-:W-:Y:S02]  /*38a0*/  @!P3 IMAD R7, R12, R43, R4 ;  /* 0x0000002b0c07b224 */ /* 0x000fe400078e0204 */
[----:B------:R-:W-:-:S04]  /*38b0*/  @!P3 IMAD.MOV.U32 R4, RZ, RZ, R32 ;  /* 0x000000ffff04b224 */ /* 0x000fc800078e0020 */
[----:B------:R-:W-:-:S04]  /*38c0*/  @!P3 IMAD.WIDE.U32 R4, R34, R43, R4 ;  /* 0x0000002b2204b225 */ /* 0x000fc800078e0004 */
[----:B------:R-:W-:Y:S01]  /*38d0*/  @!P3 IMAD.IADD R5, R7, 0x1, R5 ;  /* 0x000000010705b824 */ /* 0x000fe200078e0205 */
[C---:B0-----:R-:W-:Y:S02]  /*38e0*/  @!P3 LEA R8, P4, R4.reuse, R8, 0x1 ;  /* 0x000000080408b211 */ /* 0x041fe400078808ff */
[----:B------:R-:W-:Y:S02]  /*38f0*/  CS2R R6, SRZ ;  /* 0x0000000000067805 */ /* 0x000fe4000001ff00 */
[----:B------:R-:W-:Y:S02]  /*3900*/  @!P3 LEA.HI.X R9, R4, R9, R5, 0x1, P4 ;  /* 0x000000090409b211 */ /* 0x000fe400020f0c05 */
[----:B------:R-:W-:Y:S02]  /*3910*/  CS2R R4, SRZ ;  /* 0x0000000000047805 */ /* 0x000fe4000001ff00 */
[----:B------:R-:W-:Y:S02]  /*3920*/  CS2R R26, SRZ ;  /* 0x00000000001a7805 */ /* 0x000fe4000001ff00 */
[----:B------:R-:W-:-:S02]  /*3930*/  CS2R R24, SRZ ;  /* 0x0000000000187805 */ /* 0x000fc4000001ff00 */
[----:B------:R-:W2:Y:S04]  /*3940*/  @!P3 LDG.E.128 R4, desc[UR42][R10.64] ;  /* 0x0000002a0a04b981 */ /* 0x000ea8000c1e1d00 */
[----:B------:R-:W3:Y:S01]  /*3950*/  @!P3 LDG.E.128 R24, desc[UR42][R8.64] ;  /* 0x0000002a0818b981 */ /* 0x000ee2000c1e1d00 */
[----:B------:R-:W-:Y:S01]  /*3960*/  UISETP.NE.AND UP0, UPT, UR37, 0x3, UPT ;  /* 0x000000032500788c */ /* 0x000fe2000bf05270 */
[----:B------:R-:W-:-:S05]  /*3970*/  ISETP.GE.AND P4, PT, R16, R66, PT ;  /* 0x000000421000720c */ /* 0x000fca0003f86270 */
[----:B------:R-:W-:Y:S01]  /*3980*/  PLOP3.LUT P3, PT, PT, PT, UP0, 0x80, 0x0 ;  /* 0x000000000000781c */ /* 0x000fe20003f6f008 */
[----:B--2---:R-:W-:Y:S01]  /*3990*/  IMAD.MOV.U32 R12, RZ, RZ, R4 ;  /* 0x000000ffff0c7224 */ /* 0x004fe200078e0004 */
[----:B------:R-:W-:Y:S01]  /*39a0*/  MOV R56, R7 ;  /* 0x0000000700387202 */ /* 0x000fe20000000f00 */
[----:B------:R-:W-:Y:S02]  /*39b0*/  IMAD.MOV.U32 R14, RZ, RZ, R5 ;  /* 0x000000ffff0e7224 */ /* 0x000fe400078e0005 */
[----:B------:R-:W-:Y:S01]  /*39c0*/  IMAD.MOV.U32 R15, RZ, RZ, R6 ;  /* 0x000000ffff0f7224 */ /* 0x000fe200078e0006 */
[----:B------:R-:W-:Y:S01]  /*39d0*/  PRMT R73, R12, 0x7610, R73 ;  /* 0x000076100c497816 */ /* 0x000fe20000000049 */
[----:B---3--:R-:W-:Y:S01]  /*39e0*/  IMAD.MOV.U32 R8, RZ, RZ, R26 ;  /* 0x000000ffff087224 */ /* 0x008fe200078e001a */
[----:B------:R-:W-:Y:S01]  /*39f0*/  PRMT R67, R14, 0x7610, R67 ;  /* 0x000076100e437816 */ /* 0x000fe20000000043 */
[----:B------:R-:W-:Y:S01]  /*3a00*/  IMAD.MOV.U32 R9, RZ, RZ, R27 ;  /* 0x000000ffff097224 */ /* 0x000fe200078e001b */
[----:B------:R-:W-:Y:S01]  /*3a10*/  PRMT R77, R15, 0x5410, R56 ;  /* 0x000054100f4d7816 */ /* 0x000fe20000000038 */
[----:B------:R-:W-:-:S02]  /*3a20*/  IMAD.MOV.U32 R10, RZ, RZ, R24 ;  /* 0x000000ffff0a7224 */ /* 0x000fc400078e0018 */
[----:B------:R-:W-:Y:S01]  /*3a30*/  IMAD.MOV.U32 R11, RZ, RZ, R25 ;  /* 0x000000ffff0b7224 */ /* 0x000fe200078e0019 */
[----:B------:R-:W-:Y:S02]  /*3a40*/  PRMT R73, R73, 0x5410, R9 ;  /* 0x0000541049497816 */ /* 0x000fe40000000009 */
[----:B------:R-:W-:Y:S02]  /*3a50*/  PRMT R75, R8, 0x5410, R10 ;  /* 0x00005410084b7816 */ /* 0x000fe4000000000a */
[----:B------:R-:W-:Y:S01]  /*3a60*/  PRMT R69, R11, 0x7610, R69 ;  /* 0x000076100b457816 */ /* 0x000fe20000000045 */
[----:B------:R-:W-:Y:S06]  /*3a70*/  @!P3 BRA `(.L_x_3821) ;  /* 0x000000000004b947 */ /* 0x000fec0003800000 */
[----:B------:R-:W-:Y:S01]  /*3a80*/  BPT.TRAP 0x1 ;  /* 0x000000040000795c */ /* 0x000fe20000300000 */
.L_x_3821:
[----:B------:R-:W-:Y:S01]  /*3a90*/  IMAD R58, R23, 0x8, R2 ;  /* 0x00000008173a7824 */ /* 0x000fe200078e0202 */
[----:B------:R-:W-:Y:S01]  /*3aa0*/  SHF.L.U32 R65, R188, 0x1f, RZ ;  /* 0x0000001fbc417819 */ /* 0x000fe200000006ff */
[----:B------:R-:W-:Y:S03]  /*3ab0*/  BSSY B1, `(.L_x_3822) ;  /* 0x0000003000017945 */ /* 0x000fe60003800000 */
[----:B------:R-:W0:Y:S02]  /*3ac0*/  SYNCS.PHASECHK.TRANS64.TRYWAIT P5, [R58+URZ+0x28c90], R65 ;  /* 0x028c90413a0075a7 */ /* 0x000e2400080a017f */
[----:B0-----:R-:W-:Y:S05]  /*3ad0*/  @!P5 BRA `(.L_x_3823) ;  /* 0x000001680080d947 */ /* 0x001fea0003800000 */
.L_x_4065:
[----:B------:R-:W-:Y:S05]  /*3ae0*/  BSYNC B1 ;  /* 0x0000000000017941 */ /* 0x000fea0003800000 */
.L_x_3822:
[----:B------:R-:W-:-:S03]  /*3af0*/  UMOV UR4, 0xffffffff ;  /* 0xffffffff00047882 */ /* 0x000fc60000000000 */
[----:B------:R-:W-:Y:S05]  /*3b00*/  BRA.DIV UR4, `(.L_x_3824) ;  /* 0x0000016a04887947 */ /* 0x000fea000b800000 */
[----:B------:R1:W2:Y:S04]  /*3b10*/  SHFL.IDX PT, R56, R13, RZ, 0x1c1f ;  /* 0x001c1fff0d387589 */ /* 0x0002a800000e0000 */
[----:B------:R-:W3:Y:S02]  /*3b20*/  SHFL.IDX PT, R68, R68, RZ, 0x1c1f ;  /* 0x001c1fff44447589 */ /* 0x000ee400000e0000 */
.L_x_4069:
[----:B------:R-:W4:Y:S02]  /*3b30*/  LDC R66, c[0x0][0x2f4] ;  /* 0x0000bd00ff427b82 */ /* 0x000f240000000800 */
[----:B----4-:R-:W-:-:S13]  /*3b40*/  ISETP.GE.OR P2, PT, R16, R66, P2 ;  /* 0x000000421000720c */ /* 0x010fda0001746670 */
[----:B------:R-:W-:Y:S05]  /*3b50*/  @P2 BRA `(.L_x_3814) ;  /* 0x0000000800a82947 */ /* 0x000fea0003800000 */
[----:B------:R-:W-:Y:S01]  /*3b60*/  IMAD.IADD R8, R66, 0x1, -R45 ;  /* 0x0000000142087824 */ /* 0x000fe200078e0a2d */
[----:B------:R-:W-:Y:S04]  /*3b70*/  BSSY B1, `(.L_x_3825) ;  /* 0x0000069000017945 */ /* 0x000fe80003800000 */
[----:B------:R-:W-:-:S04]  /*3b80*/  SEL R8, R45, R8, !P0 ;  /* 0x000000082d087207 */ /* 0x000fc80004000000 */
[----:B------:R-:W-:-:S04]  /*3b90*/  SHF.R.S32.HI R9, RZ, 0x1f, R8 ;  /* 0x0000001fff097819 */ /* 0x000fc80000011408 */
[----:B------:R-:W-:-:S04]  /*3ba0*/  LEA.HI R9, R9, R8, RZ, 0x4 ;  /* 0x0000000809097211 */ /* 0x000fc800078f20ff */
[----:B------:R-:W-:-:S04]  /*3bb0*/  SHF.R.S32.HI R8, RZ, 0x4, R9 ;  /* 0x00000004ff087819 */ /* 0x000fc80000011409 */
[----:B------:R-:W-:-:S05]  /*3bc0*/  LEA.HI.SX32 R8, R37, R8, 0x1d ;  /* 0x0000000825087211 */ /* 0x000fca00078feaff */
[----:B------:R-:W-:-:S05]  /*3bd0*/  IMAD.SHL.U32 R57, R8, 0x8, RZ ;  /* 0x0000000808397824 */ /* 0x000fca00078e00ff */
[----:B------:R-:W-:-:S04]  /*3be0*/  LOP3.LUT R9, R40, 0x38, R57, 0xf8, !PT ;  /* 0x0000003828097812 */ /* 0x000fc800078ef839 */
[----:B------:R-:W-:-:S05]  /*3bf0*/  LOP3.LUT R9, R9, R42, RZ, 0x3c, !PT ;  /* 0x0000002a09097212 */ /* 0x000fca00078e3cff */
[----:B------:R-:W-:Y:S02]  /*3c00*/  IMAD R11, R198, 0x200, R9 ;  /* 0x00000200c60b7824 */ /* 0x000fe400078e0209 */
[----:B------:R-:W-:Y:S02]  /*3c10*/  IMAD.IADD R9, R55, 0x1, R64 ;  /* 0x0000000137097824 */ /* 0x000fe400078e0240 */
[----:B------:R-:W-:Y:S02]  /*3c20*/  IMAD.IADD R11, R64, 0x1, R11 ;  /* 0x00000001400b7824 */ /* 0x000fe400078e020b */
[--C-:B------:R-:W-:Y:S02]  /*3c30*/  IMAD R9, R9, 0x2, R2.reuse ;  /* 0x0000000209097824 */ /* 0x100fe400078e0202 */
[----:B------:R-:W-:-:S04]  /*3c40*/  IMAD R12, R11, 0x2, R2 ;  /* 0x000000020b0c7824 */ /* 0x000fc800078e0202 */
[----:B------:R-:W4:Y:S04]  /*3c50*/  LDS.128 R8, [R9+0x22400] ;  /* 0x0224000009087984 */ /* 0x000f280000000c00 */
[----:B-1----:R-:W1:Y:S01]  /*3c60*/  LDS.128 R12, [R12+0x22400] ;  /* 0x022400000c0c7984 */ /* 0x002e620000000c00 */
[----:B------:R-:W-:Y:S05]  /*3c70*/  @P4 BRA `(.L_x_3826) ;  /* 0x0000000400604947 */ /* 0x000fea0003800000 */
[----:B------:R-:W-:Y:S01]  /*3c80*/  HADD2.F32 R69, -RZ, R69.H0_H0 ;  /* 0x20000045ff457230 */ /* 0x000fe20000004100 */
[----:B------:R-:W-:Y:S01]  /*3c90*/  SHF.R.U32.HI R74, RZ, 0x10, R25 ;  /* 0x00000010ff4a7819 */ /* 0x000fe20000011619 */
[----:B-1----:R-:W-:Y:S01]  /*3ca0*/  HADD2.F32 R64, -RZ, R13.H0_H0 ;  /* 0x2000000dff407230 */ /* 0x002fe20000004100 */
[----:B------:R-:W-:Y:S01]  /*3cb0*/  SHF.R.U32.HI R72, RZ, 0x10, R5 ;  /* 0x00000010ff487819 */ /* 0x000fe20000011605 */
[----:B----4-:R-:W-:Y:S01]  /*3cc0*/  HADD2.F32 R70, -RZ, R9.H0_H0 ;  /* 0x20000009ff467230 */ /* 0x010fe20000004100 */
[----:B------:R-:W-:Y:S01]  /*3cd0*/  SHF.R.U64 R24, R24, 0x10, R25 ;  /* 0x0000001018187819 */ /* 0x000fe20000001219 */
[----:B------:R-:W-:Y:S02]  /*3ce0*/  HADD2.F32 R67, -RZ, R67.H0_H0 ;  /* 0x20000043ff437230 */ /* 0x000fe40000004100 */
[-C--:B------:R-:W-:Y:S01]  /*3cf0*/  FMUL.FTZ R71, R64, R69.reuse ;  /* 0x0000004540477220 */ /* 0x080fe20000410000 */
[----:B------:R-:W-:Y:S02]  /*3d00*/  HADD2.F32 R74, -RZ, R74.H0_H0 ;  /* 0x2000004aff4a7230 */ /* 0x000fe40000004100 */
[----:B------:R-:W-:Y:S01]  /*3d10*/  FMUL.FTZ R69, R70, R69 ;  /* 0x0000004546457220 */ /* 0x000fe20000410000 */
[----:B------:R-:W-:-:S02]  /*3d20*/  HADD2.F32 R72, -RZ, R72.H0_H0 ;  /* 0x20000048ff487230 */ /* 0x000fc40000004100 */
[-C--:B------:R-:W-:Y:S01]  /*3d30*/  FFMA.FTZ R70, R70, R67.reuse, -R71 ;  /* 0x0000004346467223 */ /* 0x080fe20000010847 */
[----:B------:R-:W-:Y:S01]  /*3d40*/  SHF.R.U32.HI R71, RZ, 0x10, R27 ;  /* 0x00000010ff477819 */ /* 0x000fe2000001161b */
[----:B------:R-:W-:Y:S01]  /*3d50*/  FFMA.FTZ R64, R64, R67, R69 ;  /* 0x0000004340407223 */ /* 0x000fe20000010045 */
[----:B------:R-:W-:Y:S01]  /*3d60*/  HADD2.F32 R67, -RZ, R13.H1_H1 ;  /* 0x3000000dff437230 */ /* 0x000fe20000004100 */
[----:B------:R-:W-:Y:S01]  /*3d70*/  SHF.R.U64 R4, R4, 0x10, R5 ;  /* 0x0000001004047819 */ /* 0x000fe20000001205 */
[----:B------:R-:W-:Y:S01]  /*3d80*/  HADD2.F32 R13, -RZ, R9.H1_H1 ;  /* 0x30000009ff0d7230 */ /* 0x000fe20000004100 */
[----:B------:R-:W-:Y:S01]  /*3d90*/  SHF.R.U64 R26, R26, 0x10, R27 ;  /* 0x000000101a1a7819 */ /* 0x000fe2000000121b */
[----:B------:R-:W-:Y:S02]  /*3da0*/  IMAD.MOV.U32 R69, RZ, RZ, R15 ;  /* 0x000000ffff457224 */ /* 0x000fe400078e000f */
[----:B------:R-:W-:Y:S01]  /*3db0*/  FMUL.FTZ R76, R67, R74 ;  /* 0x0000004a434c7220 */ /* 0x000fe20000410000 */
[----:B------:R-:W-:-:S02]  /*3dc0*/  HADD2.F32 R25, -RZ, R73.H0_H0 ;  /* 0x20000049ff197230 */ /* 0x000fc40000004100 */
[C---:B------:R-:W-:Y:S01]  /*3dd0*/  FMUL.FTZ R74, R13.reuse, R74 ;  /* 0x0000004a0d4a7220 */ /* 0x040fe20000410000 */
[----:B------:R-:W-:Y:S02]  /*3de0*/  HADD2.F32 R24, -RZ, R24.H0_H0 ;  /* 0x20000018ff187230 */ /* 0x000fe40000004100 */
[-C--:B------:R-:W-:Y:S01]  /*3df0*/  FFMA.FTZ R13, R13, R72.reuse, -R76 ;  /* 0x000000480d0d7223 */ /* 0x080fe2000001084c */
[----:B------:R-:W-:Y:S02]  /*3e00*/  HADD2.F32 R15, -RZ, R69.H0_H0 ;  /* 0x20000045ff0f7230 */ /* 0x000fe40000004100 */
[----:B------:R-:W-:Y:S01]  /*3e10*/  FFMA.FTZ R9, R67, R72, R74 ;  /* 0x0000004843097223 */ /* 0x000fe2000001004a */
[----:B------:R-:W-:Y:S02]  /*3e20*/  IMAD.MOV.U32 R67, RZ, RZ, R11 ;  /* 0x000000ffff437224 */ /* 0x000fe400078e000b */
[----:B------:R-:W-:Y:S01]  /*3e30*/  HADD2.F32 R74, -RZ, R73.H1_H1 ;  /* 0x30000049ff4a7230 */ /* 0x000fe20000004100 */
[----:B------:R-:W-:Y:S01]  /*3e40*/  F2FP.F16.F32.PACK_AB R13, R13, R70 ;  /* 0x000000460d0d723e */ /* 0x000fe200000000ff */
[----:B------:R-:W-:Y:S01]  /*3e50*/  HADD2.F32 R72, -RZ, R77.H1_H1 ;  /* 0x3000004dff487230 */ /* 0x000fe20000004100 */
[----:B------:R-:W-:Y:S01]  /*3e60*/  F2FP.F16.F32.PACK_AB R64, R9, R64 ;  /* 0x000000400940723e */ /* 0x000fe200000000ff */
[----:B------:R-:W-:-:S02]  /*3e70*/  HADD2.F32 R11, -RZ, R67.H0_H0 ;  /* 0x20000043ff0b7230 */ /* 0x000fc40000004100 */
[-C--:B------:R-:W-:Y:S01]  /*3e80*/  FMUL.FTZ R76, R15, R74.reuse ;  /* 0x0000004a0f4c7220 */ /* 0x080fe20000410000 */
[----:B------:R-:W-:Y:S02]  /*3e90*/  HADD2.F32 R4, -RZ, R4.H0_H0 ;  /* 0x20000004ff047230 */ /* 0x000fe40000004100 */
[----:B------:R-:W-:Y:S02]  /*3ea0*/  HADD2.F32 R27, -RZ, R77.H0_H0 ;  /* 0x2000004dff1b7230 */ /* 0x000fe40000004100 */
[C---:B------:R-:W-:Y:S01]  /*3eb0*/  FMUL.FTZ R74, R11.reuse, R74 ;  /* 0x0000004a0b4a7220 */ /* 0x040fe20000410000 */
[-C--:B------:R-:W-:Y:S01]  /*3ec0*/  FFMA.FTZ R11, R11, R72.reuse, -R76 ;  /* 0x000000480b0b7223 */ /* 0x080fe2000001084c */
[----:B------:R-:W-:Y:S02]  /*3ed0*/  IMAD.MOV.U32 R9, RZ, RZ, R13 ;  /* 0x000000ffff097224 */ /* 0x000fe400078e000d */
[----:B------:R-:W-:Y:S01]  /*3ee0*/  FFMA.FTZ R15, R15, R72, R74 ;  /* 0x000000480f0f7223 */ /* 0x000fe2000001004a */
[----:B------:R-:W-:-:S02]  /*3ef0*/  HADD2.F32 R74, -RZ, R69.H1_H1 ;  /* 0x30000045ff4a7230 */ /* 0x000fc40000004100 */
[----:B------:R-:W-:Y:S01]  /*3f00*/  HADD2.F32 R69, -RZ, R71.H0_H0 ;  /* 0x20000047ff457230 */ /* 0x000fe20000004100 */
[--C-:B------:R-:W-:Y:S01]  /*3f10*/  SHF.R.U32.HI R71, RZ, 0x10, R7.reuse ;  /* 0x00000010ff477819 */ /* 0x100fe20000011607 */
[----:B------:R-:W-:Y:S01]  /*3f20*/  HADD2.F32 R72, -RZ, R67.H1_H1 ;  /* 0x30000043ff487230 */ /* 0x000fe20000004100 */
[----:B------:R-:W-:Y:S01]  /*3f30*/  SHF.R.U64 R7, R6, 0x10, R7 ;  /* 0x0000001006077819 */ /* 0x000fe20000001207 */
[----:B------:R-:W-:Y:S02]  /*3f40*/  IMAD.MOV.U32 R13, RZ, RZ, R64 ;  /* 0x000000ffff0d7224 */ /* 0x000fe400078e0040 */
[----:B------:R-:W-:Y:S02]  /*3f50*/  HADD2.F32 R67, -RZ, R71.H0_H0 ;  /* 0x20000047ff437230 */ /* 0x000fe40000004100 */
[-C--:B------:R-:W-:Y:S01]  /*3f60*/  FMUL.FTZ R71, R74, R69.reuse ;  /* 0x000000454a477220 */ /* 0x080fe20000410000 */
[----:B------:R-:W-:Y:S01]  /*3f70*/  FMUL.FTZ R69, R72, R69 ;  /* 0x0000004548457220 */ /* 0x000fe20000410000 */
[----:B------:R-:W-:-:S02]  /*3f80*/  HADD2.F32 R7, -RZ, R7.H0_H0 ;  /* 0x20000007ff077230 */ /* 0x000fc40000004100 */
[-C--:B------:R-:W-:Y:S01]  /*3f90*/  FFMA.FTZ R72, R72, R67.reuse, -R71 ;  /* 0x0000004348487223 */ /* 0x080fe20000010847 */
[----:B------:R-:W-:Y:S01]  /*3fa0*/  FFMA.FTZ R74, R74, R67, R69 ;  /* 0x000000434a4a7223 */ /* 0x000fe20000010045 */
[----:B------:R-:W-:Y:S02]  /*3fb0*/  IMAD.MOV.U32 R67, RZ, RZ, R12 ;  /* 0x000000ffff437224 */ /* 0x000fe400078e000c */
[----:B------:R-:W-:Y:S01]  /*3fc0*/  IMAD.MOV.U32 R69, RZ, RZ, R8 ;  /* 0x000000ffff457224 */ /* 0x000fe200078e0008 */
[----:B------:R-:W-:Y:S01]  /*3fd0*/  F2FP.F16.F32.PACK_AB R11, R72, R11 ;  /* 0x0000000b480b723e */ /* 0x000fe200000000ff */
[----:B------:R-:W-:Y:S01]  /*3fe0*/  HADD2.F32 R71, -RZ, R75.H1_H1 ;  /* 0x3000004bff477230 */ /* 0x000fe20000004100 */
[----:B------:R-:W-:Y:S01]  /*3ff0*/  F2FP.F16.F32.PACK_AB R15, R74, R15 ;  /* 0x0000000f4a0f723e */ /* 0x000fe200000000ff */
[----:B------:R-:W-:Y:S02]  /*4000*/  HADD2.F32 R12, -RZ, R67.H0_H0 ;  /* 0x20000043ff0c7230 */ /* 0x000fe40000004100 */
[----:B------:R-:W-:-:S02]  /*4010*/  HADD2.F32 R8, -RZ, R69.H0_H0 ;  /* 0x20000045ff087230 */ /* 0x000fc40000004100 */
[----:B------:R-:W-:Y:S02]  /*4020*/  HADD2.F32 R5, -RZ, R69.H1_H1 ;  /* 0x30000045ff057230 */ /* 0x000fe40000004100 */
[-C--:B------:R-:W-:Y:S01]  /*4030*/  FMUL.FTZ R73, R12, R71.reuse ;  /* 0x000000470c497220 */ /* 0x080fe20000410000 */
[----:B------:R-:W-:-:S03]  /*4040*/  FMUL.FTZ R71, R8, R71 ;  /* 0x0000004708477220 */ /* 0x000fc60000410000 */
[-C--:B------:R-:W-:Y:S01]  /*4050*/  FFMA.FTZ R8, R8, R25.reuse, -R73 ;  /* 0x0000001908087223 */ /* 0x080fe20000010849 */
[----:B------:R-:W-:Y:S01]  /*4060*/  FFMA.FTZ R12, R12, R25, R71 ;  /* 0x000000190c0c7223 */ /* 0x000fe20000010047 */
[----:B------:R-:W-:Y:S02]  /*4070*/  HADD2.F32 R25, -RZ, R67.H1_H1 ;  /* 0x30000043ff197230 */ /* 0x000fe40000004100 */
[----:B------:R-:W-:-:S03]  /*4080*/  HADD2.F32 R67, -RZ, R75.H0_H0 ;  /* 0x2000004bff437230 */ /* 0x000fc60000004100 */
[-C--:B------:R-:W-:Y:S01]  /*4090*/  FMUL.FTZ R76, R25, R24.reuse ;  /* 0x00000018194c7220 */ /* 0x080fe20000410000 */
[----:B------:R-:W-:-:S03]  /*40a0*/  FMUL.FTZ R24, R5, R24 ;  /* 0x0000001805187220 */ /* 0x000fc60000410000 */
[-C--:B------:R-:W-:Y:S01]  /*40b0*/  FFMA.FTZ R5, R5, R4.reuse, -R76 ;  /* 0x0000000405057223 */ /* 0x080fe2000001084c */
[----:B------:R-:W-:Y:S01]  /*40c0*/  FFMA.FTZ R25, R25, R4, R24 ;  /* 0x0000000419197223 */ /* 0x000fe20000010018 */
[----:B------:R-:W-:Y:S02]  /*40d0*/  IMAD.MOV.U32 R24, RZ, RZ, R10 ;  /* 0x000000ffff187224 */ /* 0x000fe400078e000a */
[--C-:B------:R-:W-:Y:S01]  /*40e0*/  HADD2.F32 R10, -RZ, R14.reuse.H0_H0 ;  /* 0x2000000eff0a7230 */ /* 0x100fe20000004100 */
[----:B------:R-:W-:Y:S01]  /*40f0*/  F2FP.F16.F32.PACK_AB R8, R5, R8 ;  /* 0x000000080508723e */ /* 0x000fe200000000ff */
[----:B------:R-:W-:Y:S01]  /*4100*/  HADD2.F32 R14, -RZ, R14.H1_H1 ;  /* 0x3000000eff0e7230 */ /* 0x000fe20000004100 */
[----:B------:R-:W-:Y:S01]  /*4110*/  F2FP.F16.F32.PACK_AB R12, R25, R12 ;  /* 0x0000000c190c723e */ /* 0x000fe200000000ff */
[--C-:B------:R-:W-:Y:S02]  /*4120*/  HADD2.F32 R4, -RZ, R24.reuse.H0_H0 ;  /* 0x20000018ff047230 */ /* 0x100fe40000004100 */
[----:B------:R-:W-:Y:S01]  /*4130*/  FMUL.FTZ R69, R10, R67 ;  /* 0x000000430a457220 */ /* 0x000fe20000410000 */
[----:B------:R-:W-:-:S02]  /*4140*/  HADD2.F32 R24, -RZ, R24.H1_H1 ;  /* 0x30000018ff187230 */ /* 0x000fc40000004100 */
[C---:B------:R-:W-:Y:S01]  /*4150*/  FMUL.FTZ R67, R4.reuse, R67 ;  /* 0x0000004304437220 */ /* 0x040fe20000410000 */
[----:B------:R-:W-:-:S03]  /*4160*/  FFMA.FTZ R4, R4, R27, -R69 ;  /* 0x0000001b04047223 */ /* 0x000fc60000010845 */
[----:B------:R-:W-:Y:S01]  /*4170*/  FFMA.FTZ R10, R10, R27, R67 ;  /* 0x0000001b0a0a7223 */ /* 0x000fe20000010043 */
[----:B------:R-:W-:-:S05]  /*4180*/  HADD2.F32 R27, -RZ, R26.H0_H0 ;  /* 0x2000001aff1b7230 */ /* 0x000fca0000004100 */
[-C--:B------:R-:W-:Y:S01]  /*4190*/  FMUL.FTZ R67, R14, R27.reuse ;  /* 0x0000001b0e437220 */ /* 0x080fe20000410000 */
[----:B------:R-:W-:-:S03]  /*41a0*/  FMUL.FTZ R27, R24, R27 ;  /* 0x0000001b181b7220 */ /* 0x000fc60000410000 */
[-C--:B------:R-:W-:Y:S01]  /*41b0*/  FFMA.FTZ R67, R24, R7.reuse, -R67 ;  /* 0x0000000718437223 */ /* 0x080fe20000010843 */
[----:B------:R-:W-:-:S04]  /*41c0*/  FFMA.FTZ R27, R14, R7, R27 ;  /* 0x000000070e1b7223 */ /* 0x000fc8000001001b */
[----:B------:R-:W-:Y:S02]  /*41d0*/  F2FP.F16.F32.PACK_AB R4, R67, R4 ;  /* 0x000000044304723e */ /* 0x000fe400000000ff */
[----:B------:R-:W-:-:S03]  /*41e0*/  F2FP.F16.F32.PACK_AB R14, R27, R10 ;  /* 0x0000000a1b0e723e */ /* 0x000fc600000000ff */
[----:B------:R-:W-:-:S07]  /*41f0*/  IMAD.MOV.U32 R10, RZ, RZ, R4 ;  /* 0x000000ffff0a7224 */ /* 0x000fce00078e0004 */
.L_x_3826:
[----:B------:R-:W-:Y:S05]  /*4200*/  BSYNC B1 ;  /* 0x0000000000017941 */ /* 0x000fea0003800000 */
.L_x_3825:
[----:B---3--:R-:W-:-:S04]  /*4210*/  LEA R4, P2, R51, R68, 0x1 ;  /* 0x0000004433047211 */ /* 0x008fc800078408ff */
[----:B--2---:R-:W-:Y:S02]  /*4220*/  LEA.HI.X R5, R51, R56, R54, 0x1, P2 ;  /* 0x0000003833057211 */ /* 0x004fe400010f0c36 */
[----:B------:R-:W-:-:S03]  /*4230*/  ISETP.GE.AND P2, PT, R57, R66, PT ;  /* 0x000000423900720c */ /* 0x000fc60003f46270 */
[----:B----4-:R2:W-:Y:S02]  /*4240*/  ST.E.128 desc[UR42][R4.64], R8 ;  /* 0x0000000804007985 */ /* 0x0105e4000c101d2a */
[----:B--2---:R-:W-:Y:S02]  /*4250*/  IMAD.MOV.U32 R4, RZ, RZ, R68 ;  /* 0x000000ffff047224 */ /* 0x004fe400078e0044 */
[----:B------:R-:W-:-:S06]  /*4260*/  IMAD.MOV.U32 R5, RZ, RZ, R56 ;  /* 0x000000ffff057224 */ /* 0x000fcc00078e0038 */
[----:B------:R-:W-:Y:S05]  /*4270*/  @P2 BRA `(.L_x_3814) ;  /* 0x0000000000e02947 */ /* 0x000fea0003800000 */
[----:B------:R-:W-:-:S05]  /*4280*/  IMAD.WIDE R4, R57, 0x2, R4 ;  /* 0x0000000239047825 */ /* 0x000fca00078e0204 */
[----:B-1----:R1:W-:Y:S01]  /*4290*/  ST.E.128 desc[UR42][R4.64], R12 ;  /* 0x0000000c04007985 */ /* 0x0023e2000c101d2a */
[----:B------:R-:W-:Y:S05]  /*42a0*/  BRA `(.L_x_3814) ;  /* 0x0000000000d47947 */ /* 0x000fea0003800000 */
.L_x_3806:
[----:B------:R-:W-:-:S06]  /*42b0*/  UISETP.NE.AND UP0, UPT, UR37, 0x3, UPT ;  /* 0x000000032500788c */ /* 0x000fcc000bf05270 */
[----:B------:R-:W-:-:S13]  /*42c0*/  PLOP3.LUT P3, PT, PT, PT, UP0, 0x80, 0x0 ;  /* 0x000000000000781c */ /* 0x000fda0003f6f008 */
[----:B------:R-:W-:Y:S05]  /*42d0*/  @!P3 BRA `(.L_x_3827) ;  /* 0x000000000004b947 */ /* 0x000fea0003800000 */
[----:B------:R-:W-:Y:S01]  /*42e0*/  BPT.TRAP 0x1 ;  /* 0x000000040000795c */ /* 0x000fe20000300000 */
.L_x_3827:
[----:B------:R-:W-:Y:S01]  /*42f0*/  IMAD R58, R23, 0x8, R2 ;  /* 0x00000008173a7824 */ /* 0x000fe200078e0202 */
[----:B------:R-:W-:Y:S01]  /*4300*/  SHF.L.U32 R65, R188, 0x1f, RZ ;  /* 0x0000001fbc417819 */ /* 0x000fe200000006ff */
[----:B------:R-:W-:Y:S01]  /*4310*/  BSSY B1, `(.L_x_3828) ;  /* 0x0000004000017945 */ /* 0x000fe20003800000 */
[----:B------:R-:W-:Y:S02]  /*4320*/  SHF.R.S32.HI R62, RZ, 0x1f, R60 ;  /* 0x0000001fff3e7819 */ /* 0x000fe4000001143c */
[----:B------:R-:W1:Y:S02]  /*4330*/  SYNCS.PHASECHK.TRANS64.TRYWAIT P2, [R58+URZ+0x28c90], R65 ;  /* 0x028c90413a0075a7 */ /* 0x000e64000804017f */
[----:B-1----:R-:W-:Y:S05]  /*4340*/  @!P2 BRA `(.L_x_3829) ;  /* 0x0000016000c0a947 */ /* 0x002fea0003800000 */
.L_x_4070:
[----:B------:R-:W-:Y:S05]  /*4350*/  BSYNC B1 ;  /* 0x0000000000017941 */ /* 0x000fea0003800000 */
.L_x_3828:
        /* <DEDUP_REMOVED lines=15> */
[----:B------:R-:W-:Y:S01]  /*4450*/  IMAD.WIDE.U32 R4, R184, UR4, R4 ;  /* 0x00000004b8047c25 */ /* 0x000fe2000f8e0004 */
[----:B------:R-:W-:-:S03]  /*4460*/  UMOV UR4, 0xffffffff ;  /* 0xffffffff00047882 */ /* 0x000fc60000000000 */
[----:B------:R-:W-:Y:S01]  /*4470*/  IMAD R13, R184, UR5, R5 ;  /* 0x00000005b80d7c24 */ /* 0x000fe2000f8e0205 */
[----:B------:R-:W-:-:S04]  /*4480*/  LEA R5, P2, R4, UR6, 0x1 ;  /* 0x0000000604057c11 */ /* 0x000fc8000f8408ff */
[----:B------:R-:W-:Y:S02]  /*4490*/  LEA.HI.X R13, R4, UR7, R13, 0x1, P2 ;  /* 0x00000007040d7c11 */ /* 0x000fe400090f0c0d */
[----:B------:R-:W-:Y:S01]  /*44a0*/  ISETP.GT.AND P2, PT, R63, R189, PT ;  /* 0x000000bd3f00720c */ /* 0x000fe20003f44270 */
[----:B------:R-:W-:-:S12]  /*44b0*/  BRA.DIV UR4, `(.L_x_3830) ;  /* 0x0000016204787947 */ /* 0x000fd8000b800000 */
[----:B------:R0:W2:Y:S04]  /*44c0*/  SHFL.IDX PT, R25, R13, RZ, 0x1c1f ;  /* 0x001c1fff0d197589 */ /* 0x0000a800000e0000 */
[----:B------:R0:W3:Y:S02]  /*44d0*/  SHFL.IDX PT, R14, R5, RZ, 0x1c1f ;  /* 0x001c1fff050e7589 */ /* 0x0000e400000e0000 */
.L_x_4074:
[----:B------:R-:W-:Y:S05]  /*44e0*/  @!P2 BRA `(.L_x_3814) ;  /* 0x000000000044a947 */ /* 0x000fea0003800000 */
[----:B------:R-:W-:Y:S02]  /*44f0*/  ULDC UR4, c[0x0][0x2f4] ;  /* 0x0000bd0000047ab9 */ /* 0x000fe40000000800 */
[----:B------:R-:W-:-:S13]  /*4500*/  ISETP.GE.AND P2, PT, R16, UR4, PT ;  /* 0x0000000410007c0c */ /* 0x000fda000bf46270 */
[----:B0-----:R-:W0:Y:S01]  /*4510*/  @!P2 LDS.128 R4, [R67+0x22400] ;  /* 0x022400004304a984 */ /* 0x001e220000000c00 */
[----:B---3--:R-:W-:-:S04]  /*4520*/  @!P2 LEA R8, P4, R16, R14, 0x1 ;  /* 0x0000000e1008a211 */ /* 0x008fc800078808ff */
[----:B--2---:R-:W-:-:S05]  /*4530*/  @!P2 LEA.HI.X R9, R16, R25, R17, 0x1, P4 ;  /* 0x000000191009a211 */ /* 0x004fca00020f0c11 */
[----:B0-----:R4:W-:Y:S01]  /*4540*/  @!P2 ST.E.128 desc[UR42][R8.64], R4 ;  /* 0x000000040800a985 */ /* 0x0019e2000c101d2a */
[----:B------:R-:W-:-:S13]  /*4550*/  ISETP.GE.AND P2, PT, R22, UR4, PT ;  /* 0x0000000416007c0c */ /* 0x000fda000bf46270 */
[----:B------:R-:W-:Y:S05]  /*4560*/  @P2 BRA `(.L_x_3814) ;  /* 0x0000000000242947 */ /* 0x000fea0003800000 */
[----:B------:R-:W-:Y:S01]  /*4570*/  LOP3.LUT P2, RZ, R191, 0x4, RZ, 0xc0, !PT ;  /* 0x00000004bfff7812 */ /* 0x000fe2000784c0ff */
[----:B----4-:R-:W-:-:S12]  /*4580*/  VIADD R5, R46, 0x20 ;  /* 0x000000202e057836 */ /* 0x010fd80000000000 */
[----:B------:R-:W-:Y:S01]  /*4590*/  @P2 VIADD R5, R46, 0xffffffe0 ;  /* 0xffffffe02e052836 */ /* 0x000fe20000000000 */
[----:B------:R-:W-:-:S03]  /*45a0*/  LEA R8, P2, R22, R14, 0x1 ;  /* 0x0000000e16087211 */ /* 0x000fc600078408ff */
[----:B------:R-:W-:Y:S01]  /*45b0*/  IMAD.IADD R5, R64, 0x1, R5 ;  /* 0x0000000140057824 */ /* 0x000fe200078e0205 */
[----:B------:R-:W-:-:S03]  /*45c0*/  LEA.HI.X R9, R22, R25, R193, 0x1, P2 ;  /* 0x0000001916097211 */ /* 0x000fc600010f0cc1 */
[----:B------:R-:W-:-:S06]  /*45d0*/  IMAD R5, R5, 0x2, R2 ;  /* 0x0000000205057824 */ /* 0x000fcc00078e0202 */
[----:B------:R-:W0:Y:S04]  /*45e0*/  LDS.128 R4, [R5+0x22400] ;  /* 0x0224000005047984 */ /* 0x000e280000000c00 */
[----:B0-----:R0:W-:Y:S02]  /*45f0*/  ST.E.128 desc[UR42][R8.64], R4 ;  /* 0x0000000408007985 */ /* 0x0011e4000c101d2a */
.L_x_3814:
[----:B------:R-:W-:Y:S05]  /*4600*/  BSYNC B0 ;  /* 0x0000000000007941 */ /* 0x000fea0003800000 */
.L_x_3805:
[----:B012-4-:R-:W0:Y:S01]  /*4610*/  S2R R4, SR_TID.X ;  /* 0x0000000000047919 */ /* 0x017e220000002100 */
[----:B------:R-:W-:Y:S01]  /*4620*/  @!PT LDS RZ, [RZ] ;  /* 0x00000000fffff984 */ /* 0x000fe20000000800 */
[----:B------:R-:W-:Y:S01]  /*4630*/  @!PT LDS RZ, [RZ] ;  /* 0x00000000fffff984 */ /* 0x000fe20000000800 */
[----:B------:R-:W-:Y:S01]  /*4640*/  @!PT LDS RZ, [RZ] ;  /* 0x00000000fffff984 */ /* 0x000fe20000000800 */
[----:B------:R-:W-:Y:S01]  /*4650*/  @!PT LDS RZ, [RZ] ;  /* 0x00000000fffff984 */ /* 0x000fe20000000800 */
[----:B------:R1:W-:Y:S06]  /*4660*/  MEMBAR.ALL.CTA ;  /* 0x0000000000007992 */ /* 0x0003ec0000008000 */
[----:B-1----:R-:W1:Y:S01]  /*4670*/  FENCE.VIEW.ASYNC.S ;  /* 0x00000000000073c6 */ /* 0x002e620000000000 */
[----:B------:R-:W-:Y:S05]  /*4680*/  WARPSYNC.ALL ;  /* 0x0000000000007948 */ /* 0x000fea0003800000 */
[----:B------:R-:W-:Y:S01]  /*4690*/  BSSY B0, `(.L_x_3831) ;  /* 0x0000009000007945 */ /* 0x000fe20003800000 */
[----:B0-----:R-:W-:Y:S01]  /*46a0*/  LOP3.LUT R4, R4, 0x7f, RZ, 0xc0, !PT ;  /* 0x0000007f04047812 */ /* 0x001fe200078ec0ff */
[----:B-1----:R0:W-:Y:S03]  /*46b0*/  BAR.SYNC.DEFER_BLOCKING R44, 0x80 ;  /* 0x0002002c0000751d */ /* 0x0021e60000010000 */
[----:B------:R-:W-:-:S13]  /*46c0*/  ISETP.NE.AND P2, PT, R4, RZ, PT ;  /* 0x000000ff0400720c */ /* 0x000fda0003f45270 */
[----:B------:R-:W-:-:S05]  /*46d0*/  @!P2 VIADD R4, R58, 0x28ca0 ;  /* 0x00028ca03a04a836 */ /* 0x000fca0000000000 */
[----:B------:R-:W-:-:S04]  /*46e0*/  @!P2 PRMT R4, RZ, 0x654, R4 ;  /* 0x00000654ff04a816 */ /* 0x000fc80000000004 */
[----:B------:R0:W-:Y:S01]  /*46f0*/  @!P2 SYNCS.ARRIVE.TRANS64.RED.A1T0 RZ, [R4+URZ], RZ ;  /* 0x000000ff04ffa9a7 */ /* 0x0001e2000810043f */
[----:B------:R-:W-:Y:S05]  /*4700*/  @!P3 BRA `(.L_x_3832) ;  /* 0x000000000004b947 */ /* 0x000fea0003800000 */
[----:B------:R-:W-:Y:S01]  /*4710*/  BPT.TRAP 0x1 ;  /* 0x000000040000795c */ /* 0x000fe20000300000 */
.L_x_3832:
[----:B------:R-:W-:Y:S05]  /*4720*/  BSYNC B0 ;  /* 0x0000000000007941 */ /* 0x000fea0003800000 */
.L_x_3831:
[----:B------:R-:W1:Y:S01]  /*4730*/  SYNCS.PHASECHK.TRANS64.TRYWAIT P3, [R58+URZ+0x28cb0], R65 ;  /* 0x028cb0413a0075a7 */ /* 0x000e62000806017f */
[----:B------:R-:W-:Y:S04]  /*4740*/  BSSY B0, `(.L_x_3833) ;  /* 0x0000002000007945 */ /* 0x000fe80003800000 */
[----:B-1----:R-:W-:Y:S05]  /*4750*/  @!P3 BRA `(.L_x_3834) ;  /* 0x000001600014b947 */ /* 0x002fea0003800000 */
.L_x_4075:
[----:B------:R-:W-:Y:S05]  /*4760*/  BSYNC B0 ;  /* 0x0000000000007941 */ /* 0x000fea0003800000 */
.L_x_3833:
[----:B------:R-:W-:Y:S01]  /*4770*/  ULDC.64 UR4, c[0x0][0x328] ;  /* 0x0000ca0000047ab9 */ /* 0x000fe20000000a00 */
[----:B------:R-:W-:Y:S01]  /*4780*/  ULDC.64 UR6, c[0x0][0x318] ;  /* 0x0000c60000067ab9 */ /* 0x000fe20000000a00 */
[----:B------:R-:W-:Y:S01]  /*4790*/  IMAD R7, R62, UR4, RZ ;  /* 0x000000043e077c24 */ /* 0x000fe2000f8e02ff */
[----:B------:R-:W-:Y:S01]  /*47a0*/  BSSY B0, `(.L_x_3835) ;  /* 0x000007c000007945 */ /* 0x000fe20003800000 */
[----:B0-----:R-:W-:-:S04]  /*47b0*/  IMAD.WIDE.U32 R4, R60, UR4, RZ ;  /* 0x000000043c047c25 */ /* 0x001fc8000f8e00ff */
[----:B------:R-:W-:Y:S01]  /*47c0*/  IMAD R7, R60, UR5, R7 ;  /* 0x000000053c077c24 */ /* 0x000fe2000f8e0207 */
[----:B------:R-:W-:Y:S02]  /*47d0*/  ULDC.64 UR4, c[0x0][0x338] ;  /* 0x0000ce0000047ab9 */ /* 0x000fe40000000a00 */
        /* <DEDUP_REMOVED lines=8> */
[----:B------:R-:W-:-:S04]  /*4860*/  LEA R25, P3, R4, UR6, 0x1 ;  /* 0x0000000604197c11 */ /* 0x000fc8000f8608ff */
[----:B------:R-:W-:Y:S02]  /*4870*/  LEA.HI.X R24, R4, UR7, R5, 0x1, P3 ;  /* 0x0000000704187c11 */ /* 0x000fe400098f0c05 */
[----:B------:R-:W-:Y:S01]  /*4880*/  ISETP.GT.AND P3, PT, R63, R189, PT ;  /* 0x000000bd3f00720c */ /* 0x000fe20003f64270 */
[----:B------:R-:W0:Y:S04]  /*4890*/  SHFL.IDX PT, R25, R25, RZ, 0x1c1f ;  /* 0x001c1fff19197589 */ /* 0x000e2800000e0000 */
[----:B------:R-:W2:Y:S08]  /*48a0*/  SHFL.IDX PT, R24, R24, RZ, 0x1c1f ;  /* 0x001c1fff18187589 */ /* 0x000eb000000e0000 */
[----:B------:R-:W-:Y:S05]  /*48b0*/  @!P3 BRA `(.L_x_3836) ;  /* 0x0000000400a8b947 */ /* 0x000fea0003800000 */
[----:B------:R-:W-:Y:S01]  /*48c0*/  LOP3.LUT P3, RZ, R191, 0x4, RZ, 0xc0, !PT ;  /* 0x00000004bfff7812 */ /* 0x000fe2000786c0ff */
[----:B------:R-:W-:Y:S01]  /*48d0*/  IMAD R5, R23, 0x8000, R46 ;  /* 0x0000800017057824 */ /* 0x000fe200078e022e */
[----:B------:R-:W-:Y:S01]  /*48e0*/  ULDC UR4, c[0x0][0x320] ;  /* 0x0000c80000047ab9 */ /* 0x000fe20000000800 */
[----:B------:R-:W4:Y:S03]  /*48f0*/  LDL R66, [R1] ;  /* 0x0000000001427983 */ /* 0x000f260000100800 */
[C---:B------:R-:W-:Y:S01]  /*4900*/  IADD3 R15, R5.reuse, 0x20, RZ ;  /* 0x00000020050f7810 */ /* 0x040fe20007ffe0ff */
[----:B------:R-:W5:Y:S04]  /*4910*/  LDL R64, [R1+0x4] ;  /* 0x0000040001407983 */ /* 0x000f680000100800 */
[----:B------:R-:W5:Y:S02]  /*4920*/  LDL R57, [R1+0x8] ;  /* 0x0000080001397983 */ /* 0x000f640000100800 */
[C---:B------:R-:W-:Y:S01]  /*4930*/  @P3 VIADD R15, R5.reuse, 0xffffffe0 ;  /* 0xffffffe0050f3836 */ /* 0x040fe20000000000 */
[----:B------:R-:W-:Y:S01]  /*4940*/  ISETP.GE.AND P3, PT, R16, UR4, PT ;  /* 0x0000000410007c0c */ /* 0x000fe2000bf66270 */
[--C-:B---3--:R-:W-:Y:S01]  /*4950*/  IMAD R14, R5, 0x2, R2.reuse ;  /* 0x00000002050e7824 */ /* 0x108fe200078e0202 */
[----:B------:R-:W3:Y:S04]  /*4960*/  LDL R56, [R1+0xc] ;  /* 0x00000c0001387983 */ /* 0x000ee80000100800 */
[----:B------:R-:W3:Y:S01]  /*4970*/  LDL R27, [R1+0x10] ;  /* 0x00001000011b7983 */ /* 0x000ee20000100800 */
[----:B------:R-:W-:Y:S01]  /*4980*/  ISETP.GE.AND P5, PT, R22, UR4, PT ;  /* 0x0000000416007c0c */ /* 0x000fe2000bfa6270 */
[----:B------:R-:W-:-:S02]  /*4990*/  IMAD R15, R15, 0x2, R2 ;  /* 0x000000020f0f7824 */ /* 0x000fc400078e0202 */
[C---:B------:R-:W-:Y:S02]  /*49a0*/  VIADD R10, R16.reuse, 0x40 ;  /* 0x00000040100a7836 */ /* 0x040fe40000000000 */
[C---:B------:R-:W-:Y:S01]  /*49b0*/  VIADD R26, R16.reuse, 0x80 ;  /* 0x00000080101a7836 */ /* 0x040fe20000000000 */
[----:B------:R-:W1:Y:S01]  /*49c0*/  @!P3 LDS.128 R4, [R14+0x400] ;  /* 0x000400000e04b984 */ /* 0x000e620000000c00 */
[----:B0-----:R-:W-:-:S04]  /*49d0*/  @!P3 LEA R8, P4, R16, R25, 0x1 ;  /* 0x000000191008b211 */ /* 0x001fc800078808ff */
[----:B--2---:R-:W-:Y:S02]  /*49e0*/  @!P3 LEA.HI.X R9, R16, R24, R17, 0x1, P4 ;  /* 0x000000181009b211 */ /* 0x004fe400020f0c11 */
[----:B------:R-:W-:-:S04]  /*49f0*/  @!P5 LEA R12, P4, R22, R25, 0x1 ;  /* 0x00000019160cd211 */ /* 0x000fc800078808ff */
[----:B------:R-:W-:Y:S02]  /*4a00*/  @!P5 LEA.HI.X R13, R22, R24, R193, 0x1, P4 ;  /* 0x00000018160dd211 */ /* 0x000fe400020f0cc1 */
[----:B------:R-:W-:Y:S01]  /*4a10*/  ISETP.GE.AND P4, PT, R10, UR4, PT ;  /* 0x000000040a007c0c */ /* 0x000fe2000bf86270 */
[----:B------:R-:W-:Y:S01]  /*4a20*/  VIADD R10, R16, 0x60 ;  /* 0x00000060100a7836 */ /* 0x000fe20000000000 */
[----:B-1----:R0:W-:Y:S04]  /*4a30*/  @!P3 ST.E.128 desc[UR42][R8.64], R4 ;  /* 0x000000040800b985 */ /* 0x0021e8000c101d2a */
[----:B------:R-:W1:Y:S07]  /*4a40*/  @!P5 LDS.128 R4, [R15+0x400] ;  /* 0x000400000f04d984 */ /* 0x000e6e0000000c00 */
[----:B0-----:R-:W-:-:S05]  /*4a50*/  @!P4 LEA R8, P3, R217, R25, 0x1 ;  /* 0x00000019d908c211 */ /* 0x001fca00078608ff */
[----:B------:R-:W-:Y:S01]  /*4a60*/  @!P4 IMAD.X R9, R24, 0x1, R220, P3 ;  /* 0x000000011809c824 */ /* 0x000fe200018e06dc */
[----:B------:R-:W-:-:S13]  /*4a70*/  ISETP.GE.AND P3, PT, R10, UR4, PT ;  /* 0x000000040a007c0c */ /* 0x000fda000bf66270 */
[----:B------:R-:W-:-:S05]  /*4a80*/  @!P3 LEA R10, P6, R216, R25, 0x1 ;  /* 0x00000019d80ab211 */ /* 0x000fca00078c08ff */
[----:B------:R-:W-:Y:S01]  /*4a90*/  @!P3 IMAD.X R11, R24, 0x1, R221, P6 ;  /* 0x00000001180bb824 */ /* 0x000fe200030e06dd */
[----:B-1----:R0:W-:Y:S01]  /*4aa0*/  @!P5 ST.E.128 desc[UR42][R12.64], R4 ;  /* 0x000000040c00d985 */ /* 0x0021e2000c101d2a */
[----:B------:R-:W-:Y:S01]  /*4ab0*/  ISETP.GE.AND P5, PT, R26, UR4, PT ;  /* 0x000000041a007c0c */ /* 0x000fe2000bfa6270 */
[----:B------:R-:W-:Y:S02]  /*4ac0*/  VIADD R26, R16, 0xa0 ;  /* 0x000000a0101a7836 */ /* 0x000fe40000000000 */
[----:B------:R-:W1:Y:S10]  /*4ad0*/  @!P4 LDS.128 R4, [R14+0x2400] ;  /* 0x002400000e04c984 */ /* 0x000e740000000c00 */
[----:B0-----:R-:W-:-:S05]  /*4ae0*/  @!P5 LEA R12, P6, R215, R25, 0x1 ;  /* 0x00000019d70cd211 */ /* 0x001fca00078c08ff */
        /* <DEDUP_REMOVED lines=42> */
[----:B----4-:R-:W-:Y:S01]  /*4d90*/  @!P4 IMAD.X R9, R24, 0x1, R66, P6 ;  /* 0x000000011809c824 */ /* 0x010fe200030e0642 */
[----:B-1----:R0:W-:Y:S01]  /*4da0*/  @!P3 ST.E.128 desc[UR42][R10.64], R4 ;  /* 0x000000040a00b985 */ /* 0x0021e2000c101d2a */
[----:B------:R-:W-:Y:S01]  /*4db0*/  ISETP.GE.AND P3, PT, R26, UR4, PT ;  /* 0x000000041a007c0c */ /* 0x000fe2000bf66270 */
[----:B------:R-:W-:Y:S02]  /*4dc0*/  VIADD R26, R16, 0x1a0 ;  /* 0x000001a0101a7836 */ /* 0x000fe40000000000 */
[----:B------:R-:W1:Y:S10]  /*4dd0*/  @!P5 LDS.128 R4, [R14+0xa400] ;  /* 0x00a400000e04d984 */ /* 0x000e740000000c00 */
[----:B0-----:R-:W-:-:S05]  /*4de0*/  @!P3 LEA R10, P6, R206, R25, 0x1 ;  /* 0x00000019ce0ab211 */ /* 0x001fca00078c08ff */
[----:B-----5:R-:W-:Y:S01]  /*4df0*/  @!P3 IMAD.X R11, R24, 0x1, R64, P6 ;  /* 0x00000001180bb824 */ /* 0x020fe200030e0640 */
        /* <DEDUP_REMOVED lines=11> */
[----:B---3--:R-:W-:Y:S01]  /*4eb0*/  @!P4 IMAD.X R9, R24, 0x1, R56, P6 ;  /* 0x000000011809c824 */ /* 0x008fe200030e0638 */
[----:B-1----:R0:W-:Y:S01]  /*4ec0*/  @!P3 ST.E.128 desc[UR42][R10.64], R4 ;  /* 0x000000040a00b985 */ /* 0x0021e2000c101d2a */
[----:B------:R-:W-:-:S03]  /*4ed0*/  ISETP.GE.AND P3, PT, R26, UR4, PT ;  /* 0x000000041a007c0c */ /* 0x000fc6000bf66270 */
[----:B------:R-:W1:Y:S10]  /*4ee0*/  @!P5 LDS.128 R4, [R15+0xc400] ;  /* 0x00c400000f04d984 */ /* 0x000e740000000c00 */
[----:B0-----:R-:W-:-:S05]  /*4ef0*/  @!P3 LEA R10, P6, R203, R25, 0x1 ;  /* 0x00000019cb0ab211 */ /* 0x001fca00078c08ff */
[----:B------:R-:W-:Y:S01]  /*4f00*/  @!P3 IMAD.X R11, R24, 0x1, R27, P6 ;  /* 0x00000001180bb824 */ /* 0x000fe200030e061b */
[----:B-1----:R-:W-:Y:S04]  /*4f10*/  @!P5 ST.E.128 desc[UR42][R12.64], R4 ;  /* 0x000000040c00d985 */ /* 0x002fe8000c101d2a */
[----:B------:R-:W0:Y:S04]  /*4f20*/  @!P4 LDS.128 R4, [R14+0xe400] ;  /* 0x00e400000e04c984 */ /* 0x000e280000000c00 */
[----:B0-----:R-:W-:Y:S04]  /*4f30*/  @!P4 ST.E.128 desc[UR42][R8.64], R4 ;  /* 0x000000040800c985 */ /* 0x001fe8000c101d2a */
[----:B------:R-:W0:Y:S04]  /*4f40*/  @!P3 LDS.128 R4, [R15+0xe400] ;  /* 0x00e400000f04b984 */ /* 0x000e280000000c00 */
[----:B0-----:R4:W-:Y:S02]  /*4f50*/  @!P3 ST.E.128 desc[UR42][R10.64], R4 ;  /* 0x000000040a00b985 */ /* 0x0019e4000c101d2a */
.L_x_3836:
[----:B------:R-:W-:Y:S05]  /*4f60*/  BSYNC B0 ;  /* 0x0000000000007941 */ /* 0x000fea0003800000 */
.L_x_3835:
[----:B------:R-:W-:Y:S01]  /*4f70*/  @!PT LDS RZ, [RZ] ;  /* 0x00000000fffff984 */ /* 0x000fe20000000800 */
[----:B------:R-:W-:Y:S01]  /*4f80*/  @!PT LDS RZ, [RZ] ;  /* 0x00000000fffff984 */ /* 0x000fe20000000800 */
[----:B------:R-:W-:Y:S01]  /*4f90*/  @!PT LDS RZ, [RZ] ;  /* 0x00000000fffff984 */ /* 0x000fe20000000800 */
[----:B------:R-:W-:Y:S01]  /*4fa0*/  @!PT LDS RZ, [RZ] ;  /* 0x00000000fffff984 */ /* 0x000fe20000000800 */
[----:B------:R5:W-:Y:S06]  /*4fb0*/  MEMBAR.ALL.CTA ;  /* 0x0000000000007992 */ /* 0x000bec0000008000 */
[----:B-----5:R-:W5:Y:S01]  /*4fc0*/  FENCE.VIEW.ASYNC.S ;  /* 0x00000000000073c6 */ /* 0x020f620000000000 */
[----:B------:R-:W-:Y:S02]  /*4fd0*/  VIADD R23, R23, 0x1 ;  /* 0x0000000117177836 */ /* 0x000fe40000000000 */
[----:B-1----:R-:W-:Y:S01]  /*4fe0*/  @!P2 VIADD R58, R58, 0x28cc0 ;  /* 0x00028cc03a3aa836 */ /* 0x002fe20000000000 */
[----:B-----5:R1:W-:Y:S02]  /*4ff0*/  BAR.SYNC.DEFER_BLOCKING R44, 0x80 ;  /* 0x0002002c0000751d */ /* 0x0203e40000010000 */
[----:B------:R-:W-:-:S02]  /*5000*/  ISETP.NE.AND P3, PT, R23, 0x2, PT ;  /* 0x000000021700780c */ /* 0x000fc40003f65270 */
[----:B------:R-:W-:Y:S02]  /*5010*/  @!P2 PRMT R58, RZ, 0x654, R58 ;  /* 0x00000654ff3aa816 */ /* 0x000fe4000000003a */
[----:B----4-:R-:W-:Y:S02]  /*5020*/  SEL R5, RZ, 0x1, P3 ;  /* 0x00000001ff057807 */ /* 0x010fe40001800000 */
[----:B------:R-:W-:Y:S02]  /*5030*/  SEL R23, R23, RZ, P3 ;  /* 0x000000ff17177207 */ /* 0x000fe40001800000 */
[----:B------:R-:W-:Y:S01]  /*5040*/  LOP3.LUT R188, R188, R5, RZ, 0x3c, !PT ;  /* 0x00000005bcbc7212 */ /* 0x000fe200078e3cff */
[----:B------:R1:W-:Y:S01]  /*5050*/  @!P2 SYNCS.ARRIVE.TRANS64.RED.A1T0 RZ, [R58+URZ], RZ ;  /* 0x000000ff3affa9a7 */ /* 0x0003e2000810043f */
[----:B------:R-:W-:Y:S01]  /*5060*/  PLOP3.LUT P2, PT, PT, PT, PT, 0x8, 0x0 ;  /* 0x000000000000781c */ /* 0x000fe20003f4e170 */
[----:B------:R-:W-:-:S12]  /*5070*/  @P1 BRA `(.L_x_3837) ;  /* 0xffffffd800401947 */ /* 0x000fd8000383ffff */
.L_x_3800:
[----:B------:R-:W-:Y:S04]  /*5080*/  BSSY B0, `(.L_x_3838) ;  /* 0x0000004000007945 */ /* 0x000fe80003800000 */
[----:B------:R-:W-:Y:S05]  /*5090*/  @P2 BRA `(.L_x_3839) ;  /* 0x0000000000082947 */ /* 0x000fea0003800000 */
[----:B------:R-:W4:Y:S02]  /*50a0*/  FENCE.VIEW.ASYNC.G ;  /* 0x00000000000073c6 */ /* 0x000f240000000100 */
[----:B----4-:R-:W-:Y:S06]  /*50b0*/  BAR.ARV 0xc, 0x180 ;  /* 0x0306000000007b1d */ /* 0x010fec0000002000 */
.L_x_3839:
[----:B------:R-:W-:Y:S05]  /*50c0*/  BSYNC B0 ;  /* 0x0000000000007941 */ /* 0x000fea0003800000 */
.L_x_3838:
[----:B------:R-:W4:Y:S01]  /*50d0*/  LDL R0, [R1+0x18] ;  /* 0x0000180001007983 */ /* 0x000f220000100800 */
[----:B------:R-:W-:Y:S01]  /*50e0*/  UISETP.NE.AND UP0, UPT, UR39, 0x1, UPT ;  /* 0x000000012700788c */ /* 0x000fe2000bf05270 */
[----:B------:R-:W-:Y:S01]  /*50f0*/  BSSY B7, `(.L_x_3840) ;  /* 0x0000886000077945 */ /* 0x000fe20003800000 */
[----:B------:R-:W-:-:S04]  /*5100*/  ULDC UR4, c[0x0][0x9f0] ;  /* 0x00027c0000047ab9 */ /* 0x000fc80000000800 */
[----:B------:R-:W-:Y:S02]  /*5110*/  PLOP3.LUT P1, PT, PT, PT, UP0, 0x80, 0x0 ;  /* 0x000000000000781c */ /* 0x000fe40003f2f008 */
[----:B----4-:R-:W-:-:S04]  /*5120*/  ISETP.NE.AND P0, PT, R0, RZ, PT ;  /* 0x000000ff0000720c */ /* 0x010fc80003f05270 */
[----:B------:R-:W-:-:S07]  /*5130*/  SEL R9, R0, UR4, P0 ;  /* 0x0000000400097c07 */ /* 0x000fce0008000000 */
[----:B------:R-:W-:Y:S05]  /*5140*/  @!P1 BRA `(.L_x_3841) ;  /* 0x0000002000449947 */ /* 0x000fea0003800000 */
[----:B------:R-:W-:Y:S01]  /*5150*/  LOP3.LUT P2, RZ, R18, 0x4, RZ, 0xc0, !PT ;  /* 0x0000000412ff7812 */ /* 0x000fe2000784c0ff */
[----:B------:R-:W-:Y:S01]  /*5160*/  BSSY B0, `(.L_x_3842) ;  /* 0x000001d000007945 */ /* 0x000fe20003800000 */
[----:B------:R-:W-:-:S11]  /*5170*/  MOV R3, RZ ;  /* 0x000000ff00037202 */ /* 0x000fd60000000f00 */
[----:B------:R-:W-:Y:S05]  /*5180*/  @!P2 BRA `(.L_x_3843) ;  /* 0x000000000068a947 */ /* 0x000fea0003800000 */
[-C--:B------:R-:W-:Y:S02]  /*5190*/  IABS R6, R9.reuse ;  /* 0x0000000900067213 */ /* 0x080fe40000000000 */
[----:B------:R-:W-:Y:S02]  /*51a0*/  IADD3 R0, R168, -0x1, R9 ;  /* 0xffffffffa8007810 */ /* 0x000fe40007ffe009 */
[----:B------:R-:W4:Y:S01]  /*51b0*/  I2F.RP R3, R6 ;  /* 0x0000000600037306 */ /* 0x000f220000209400 */
[-C--:B------:R-:W-:Y:S02]  /*51c0*/  IABS R10, R9.reuse ;  /* 0x00000009000a7213 */ /* 0x080fe40000000000 */
[----:B------:R-:W-:Y:S02]  /*51d0*/  IABS R8, R0 ;  /* 0x0000000000087213 */ /* 0x000fe40000000000 */
[----:B------:R-:W-:-:S04]  /*51e0*/  LOP3.LUT R0, R0, R9, RZ, 0x3c, !PT ;  /* 0x0000000900007212 */ /* 0x000fc800078e3cff */
[----:B------:R-:W-:Y:S01]  /*51f0*/  ISETP.GE.AND P2, PT, R0, RZ, PT ;  /* 0x000000ff0000720c */ /* 0x000fe20003f46270 */
[----:B----4-:R-:W4:Y:S02]  /*5200*/  MUFU.RCP R3, R3 ;  /* 0x0000000300037308 */ /* 0x010f240000001000 */
[----:B----4-:R-:W-:Y:S02]  /*5210*/  VIADD R4, R3, 0xffffffe ;  /* 0x0ffffffe03047836 */ /* 0x010fe40000000000 */
[----:B------:R-:W-:-:S04]  /*5220*/  IMAD.MOV R3, RZ, RZ, -R10 ;  /* 0x000000ffff037224 */ /* 0x000fc800078e0a0a */
[----:B------:R4:W0:Y:S02]  /*5230*/  F2I.FTZ.U32.TRUNC.NTZ R5, R4 ;  /* 0x0000000400057305 */ /* 0x000824000021f000 */
[----:B----4-:R-:W-:Y:S02]  /*5240*/  IMAD.MOV.U32 R4, RZ, RZ, RZ ;  /* 0x000000ffff047224 */ /* 0x010fe400078e00ff */
[----:B0-----:R-:W-:-:S04]  /*5250*/  IMAD.MOV R7, RZ, RZ, -R5 ;  /* 0x000000ffff077224 */ /* 0x001fc800078e0a05 */
        /* <DEDUP_REMOVED lines=13> */
.L_x_3843:
[----:B------:R-:W-:Y:S05]  /*5330*/  BSYNC B0 ;  /* 0x0000000000007941 */ /* 0x000fea0003800000 */
.L_x_3842:
[----:B------:R-:W4:Y:S01]  /*5340*/  LDL R0, [R1+0x38] ;  /* 0x0000380001007983 */ /* 0x000f220000100800 */
[----:B------:R-:W-:Y:S01]  /*5350*/  PLOP3.LUT P0, PT, PT, PT, PT, 0x80, 0x0 ;  /* 0x000000000000781c */ /* 0x000fe20003f0f070 */
[----:B------:R-:W-:Y:S01]  /*5360*/  IMAD.MOV.U32 R21, RZ, RZ, RZ ;  /* 0x000000ffff157224 */ /* 0x000fe200078e00ff */
[----:B------:R-:W-:Y:S01]  /*5370*/  CS2R R150, SRZ ;  /* 0x0000000000967805 */ /* 0x000fe2000001ff00 */
        /* <DEDUP_REMOVED lines=41> */
[----:B---3--:R-:W-:Y:S02]  /*5610*/  CS2R R68, SRZ ;  /* 0x0000000000447805 */ /* 0x008fe4000001ff00 */
[----:B------:R-:W-:Y:S02]  /*5620*/  CS2R R66, SRZ ;  /* 0x0000000000427805 */ /* 0x000fe4000001ff00 */
[----:B------:R-:W-:Y:S02]  /*5630*/  CS2R R64, SRZ ;  /* 0x0000000000407805 */ /* 0x000fe4000001ff00 */
[----:B------:R-:W-:Y:S02]  /*5640*/  CS2R R62, SRZ ;  /* 0x00000000003e7805 */ /* 0x000fe4000001ff00 */
[----:B------:R-:W-:Y:S02]  /*5650*/  CS2R R60, SRZ ;  /* 0x00000000003c7805 */ /* 0x000fe4000001ff00 */
[----:B-1----:R-:W-:-:S02]  /*5660*/  CS2R R58, SRZ ;  /* 0x00000000003a7805 */ /* 0x002fc4000001ff00 */
        /* <DEDUP_REMOVED lines=16> */
[----:B0-2---:R-:W-:Y:S01]  /*5770*/  CS2R R24, SRZ ;  /* 0x0000000000187805 */ /* 0x005fe2000001ff00 */
[----:B----4-:R-:W-:-:S05]  /*5780*/  IMAD R0, R0, R3, RZ ;  /* 0x0000000300007224 */ /* 0x010fca00078e02ff */
[----:B------:R-:W-:-:S04]  /*5790*/  VIADDMNMX R3, R0, R3, R168, PT ;  /* 0x0000000300037246 */ /* 0x000fc800038001a8 */
[----:B------:R-:W-:-:S13]  /*57a0*/  ISETP.GT.AND P1, PT, R3, R0, PT ;  /* 0x000000000300720c */ /* 0x000fda0003f24270 */
[----:B------:R-:W-:Y:S05]  /*57b0*/  @!P1 BRA `(.L_x_3844) ;  /* 0x0000008000649947 */ /* 0x000fea0003800000 */
[----:B------:R-:W2:Y:S04]  /*57c0*/  LDL R4, [R1+0x44] ;  /* 0x0000440001047983 */ /* 0x000ea80000100800 */
[----:B--2---:R-:W0:Y:S02]  /*57d0*/  SHFL.IDX PT, R4, R4, RZ, 0x1f ;  /* 0x00001fff04047589 */ /* 0x004e2400000e0000 */
[----:B0-----:R-:W-:-:S04]  /*57e0*/  LEA.HI R5, R4, R4, RZ, 0x1 ;  /* 0x0000000404057211 */ /* 0x001fc800078f08ff */
[----:B------:R-:W-:-:S05]  /*57f0*/  LOP3.LUT R5, R5, 0x1fffe, RZ, 0xc0, !PT ;  /* 0x0001fffe05057812 */ /* 0x000fca00078ec0ff */
[----:B------:R-:W-:Y:S02]  /*5800*/  IMAD.IADD R5, R4, 0x1, -R5 ;  /* 0x0000000104057824 */ /* 0x000fe400078e0a05 */
[----:B------:R-:W-:Y:S02]  /*5810*/  IMAD.U32 R4, RZ, RZ, UR37 ;  /* 0x00000025ff047e24 */ /* 0x000fe4000f8e00ff */
[----:B------:R-:W-:-:S03]  /*5820*/  IMAD R5, R5, 0x8000, R2 ;  /* 0x0000800005057824 */ /* 0x000fc600078e0202 */
[----:B------:R-:W-:Y:S01]  /*5830*/  ISETP.NE.AND P0, PT, R4, 0x3, PT ;  /* 0x000000030400780c */ /* 0x000fe20003f05270 */
[----:B------:R-:W-:-:S05]  /*5840*/  VIADD R5, R5, 0x400 ;  /* 0x0000040005057836 */ /* 0x000fca0000000000 */
[----:B------:R-:W-:-:S04]  /*5850*/  SHF.R.U32.HI R5, RZ, 0x4, R5 ;  /* 0x00000004ff057819 */ /* 0x000fc80000011605 */
[----:B------:R-:W-:-:S04]  /*5860*/  LOP3.LUT R5, R5, 0x3fff, RZ, 0xc0, !PT ;  /* 0x00003fff05057812 */ /* 0x000fc800078ec0ff */
[----:B------:R-:W-:Y:S01]  /*5870*/  LOP3.LUT R14, R5, 0x2000000, RZ, 0xfc, !PT ;  /* 0x02000000050e7812 */ /* 0x000fe200078efcff */
[----:B------:R-:W-:Y:S06]  /*5880*/  @!P0 BRA `(.L_x_3845) ;  /* 0x0000000000048947 */ /* 0x000fec0003800000 */
[----:B------:R-:W-:Y:S01]  /*5890*/  BPT.TRAP 0x1 ;  /* 0x000000040000795c */ /* 0x000fe20000300000 */
.L_x_3845:
[----:B------:R-:W-:Y:S01]  /*58a0*/  IMAD R10, R19, 0x8, R2 ;  /* 0x00000008130a7824 */ /* 0x000fe200078e0202 */
[----:B------:R-:W-:Y:S01]  /*58b0*/  SHF.L.U32 R7, R185, 0x1f, RZ ;  /* 0x0000001fb9077819 */ /* 0x000fe200000006ff */
[----:B------:R-:W-:Y:S01]  /*58c0*/  VIADD R4, R2, 0x26800 ;  /* 0x0002680002047836 */ /* 0x000fe20000000000 */
[----:B------:R-:W-:Y:S02]  /*58d0*/  BSSY B0, `(.L_x_3846) ;  /* 0x0000008000007945 */ /* 0x000fe40003800000 */
[----:B------:R-:W0:Y:S02]  /*58e0*/  SYNCS.PHASECHK.TRANS64.TRYWAIT P1, [R10+URZ+0x28c50], R7 ;  /* 0x028c50070a0075a7 */ /* 0x000e24000802017f */
[----:B------:R-:W-:Y:S01]  /*58f0*/  SHF.R.U32.HI R5, RZ, 0x4, R4 ;  /* 0x00000004ff057819 */ /* 0x000fe20000011604 */
[----:B------:R-:W-:-:S03]  /*5900*/  IMAD R4, R19, 0x1000, R14 ;  /* 0x0000100013047824 */ /* 0x000fc600078e020e */
[----:B------:R-:W-:-:S04]  /*5910*/  LOP3.LUT R5, R5, 0x3fff, RZ, 0xc0, !PT ;  /* 0x00003fff05057812 */ /* 0x000fc800078ec0ff */
[----:B------:R-:W-:Y:S01]  /*5920*/  LOP3.LUT R11, R5, 0x10000, RZ, 0xfc, !PT ;  /* 0x00010000050b7812 */ /* 0x000fe200078efcff */
[----:B------:R-:W-:Y:S01]  /*5930*/  IMAD.MOV.U32 R5, RZ, RZ, 0x40000040 ;  /* 0x40000040ff057424 */ /* 0x000fe200078e00ff */
[----:B0-----:R-:W-:Y:S06]  /*5940*/  @!P1 BRA `(.L_x_3847) ;  /* 0x0000014c00ac9947 */ /* 0x001fec0003800000 */
.L_x_4076:
[----:B------:R-:W-:Y:S05]  /*5950*/  BSYNC B0 ;  /* 0x0000000000007941 */ /* 0x000fea0003800000 */
.L_x_3846:
[----:B------:R-:W-:Y:S01]  /*5960*/  BAR.SYNC.DEFER_BLOCKING 0xe, 0x100 ;  /* 0x0384000000007b1d */ /* 0x000fe20000010000 */
[----:B------:R-:W-:Y:S01]  /*5970*/  IMAD.MOV.U32 R6, RZ, RZ, R11 ;  /* 0x000000ffff067224 */ /* 0x000fe200078e000b */
[C---:B------:R-:W-:Y:S01]  /*5980*/  R2UR UR6, R4.reuse ;  /* 0x00000000040672ca */ /* 0x040fe200000e0000 */
[----:B0-----:R-:W-:Y:S01]  /*5990*/  IMAD.MOV.U32 R7, RZ, RZ, 0x40000040 ;  /* 0x40000040ff077424 */ /* 0x001fe200078e00ff */
[----:B------:R-:W-:Y:S01]  /*59a0*/  R2UR UR7, R5 ;  /* 0x00000000050772ca */ /* 0x000fe200000e0000 */
[----:B------:R-:W-:Y:S01]  /*59b0*/  VIADD R8, R4, 0x100 ;  /* 0x0000010004087836 */ /* 0x000fe20000000000 */
[----:B------:R-:W-:Y:S01]  /*59c0*/  R2UR UR4, R6 ;  /* 0x00000000060472ca */ /* 0x000fe200000e0000 */
[----:B------:R-:W-:Y:S01]  /*59d0*/  IMAD.MOV.U32 R9, RZ, RZ, 0x40000040 ;  /* 0x40000040ff097424 */ /* 0x000fe200078e00ff */
[----:B------:R-:W-:Y:S01]  /*59e0*/  R2UR UR5, R7 ;  /* 0x00000000070572ca */ /* 0x000fe200000e0000 */
[----:B------:R-:W-:Y:S01]  /*59f0*/  VIADD R6, R4, 0x80 ;  /* 0x0000008004067836 */ /* 0x000fe20000000000 */
[----:B------:R-:W-:Y:S01]  /*5a00*/  R2UR UR14, R8 ;  /* 0x00000000080e72ca */ /* 0x000fe200000e0000 */
[----:B------:R-:W-:Y:S01]  /*5a10*/  VIADD R8, R11, 0x2 ;  /* 0x000000020b087836 */ /* 0x000fe20000000000 */
[----:B------:R-:W-:Y:S01]  /*5a20*/  R2UR UR15, R9 ;  /* 0x00000000090f72ca */ /* 0x000fe200000e0000 */
[----:B------:R-:W-:Y:S01]  /*5a30*/  IMAD.MOV.U32 R9, RZ, RZ, 0x40000040 ;  /* 0x40000040ff097424 */ /* 0x000fe200078e00ff */
        /* <DEDUP_REMOVED lines=9> */
[----:B------:R-:W-:Y:S01]  /*5ad0*/  WARPGROUP.ARRIVE ;  /* 0x00000000000079c5 */ /* 0x000fe20000000000 */
[----:B------:R-:W-:-:S05]  /*5ae0*/  R2UR UR13, R7 ;  /* 0x00000000070d72ca */ /* 0x000fca00000e0000 */
[----:B------:R-:W-:Y:S01]  /*5af0*/  HGMMA.64x256x16.F32 R24, gdesc[UR4].tnspB, RZ, !UPT, gsb0 ;  /* 0x43e00000041879f0 */ /* 0x000fe2000c0008ff */
[----:B------:R-:W-:Y:S01]  /*5b00*/  R2UR UR6, R4 ;  /* 0x00000000040672ca */ /* 0x000fe200000e0000 */
[----:B------:R-:W-:Y:S01]  /*5b10*/  VIADD R4, R11, 0x6 ;  /* 0x000000060b047836 */ /* 0x000fe20000000000 */
[----:B------:R-:W-:Y:S01]  /*5b20*/  R2UR UR7, R5 ;  /* 0x00000000050772ca */ /* 0x000fe200000e0000 */
[----:B------:R-:W-:-:S03]  /*5b30*/  IMAD.MOV.U32 R5, RZ, RZ, 0x40000040 ;  /* 0x40000040ff057424 */ /* 0x000fc600078e00ff */
[----:B------:R-:W-:Y:S02]  /*5b40*/  R2UR UR4, R4 ;  /* 0x00000000040472ca */ /* 0x000fe400000e0000 */
[----:B------:R-:W-:Y:S01]  /*5b50*/  R2UR UR5, R5 ;  /* 0x00000000050572ca */ /* 0x000fe200000e0000 */
        /* <DEDUP_REMOVED lines=16> */
.L_x_3848:
[----:B------:R-:W-:Y:S01]  /*5c60*/  IADD3 R3, R3, -0x2, RZ ;  /* 0xfffffffe03037810 */ /* 0x000fe20007ffe0ff */
[----:B------:R-:W-:Y:S01]  /*5c70*/  VIADD R10, R10, 0x28c60 ;  /* 0x00028c600a0a7836 */ /* 0x000fe20000000000 */
[----:B------:R-:W-:Y:S02]  /*5c80*/  BSSY B0, `(.L_x_3849) ;  /* 0x00000ce000007945 */ /* 0x000fe40003800000 */
[----:B------:R-:W-:Y:S02]  /*5c90*/  ISETP.GE.AND P1, PT, R3, R0, PT ;  /* 0x000000000300720c */ /* 0x000fe40003f26270 */
[----:B------:R-:W-:-:S04]  /*5ca0*/  PRMT R10, R190, 0x654, R10 ;  /* 0x00000654be0a7816 */ /* 0x000fc8000000000a */
[----:B------:R0:W-:Y:S07]  /*5cb0*/  SYNCS.ARRIVE.TRANS64.RED.A1T0 RZ, [R10+URZ], RZ ;  /* 0x000000ff0aff79a7 */ /* 0x0001ee000810043f */
[----:B------:R-:W-:Y:S05]  /*5cc0*/  @!P1 BRA `(.L_x_3850) ;  /* 0x0000000c00249947 */ /* 0x000fea0003800000 */
.L_x_3857:
[----:B------:R-:W-:Y:S01]  /*5cd0*/  BAR.SYNC.DEFER_BLOCKING 0xe, 0x100 ;  /* 0x0384000000007b1d */ /* 0x000fe20000010000 */
[C---:B01----:R-:W-:Y:S02]  /*5ce0*/  IMAD R10, R19.reuse, 0x40, R195 ;  /* 0x00000040130a7824 */ /* 0x043fe400078e02c3 */
[----:B------:R-:W-:Y:S02]  /*5cf0*/  VIADD R19, R19, 0x1 ;  /* 0x0000000113137836 */ /* 0x000fe40000000000 */
[----:B------:R-:W-:-:S03]  /*5d00*/  IMAD R10, R10, 0x4, R2 ;  /* 0x000000040a0a7824 */ /* 0x000fc600078e0202 */
[----:B------:R-:W-:-:S04]  /*5d10*/  ISETP.NE.AND P1, PT, R19, 0x2, PT ;  /* 0x000000021300780c */ /* 0x000fc80003f25270 */
[----:B------:R-:W-:Y:S01]  /*5d20*/  SEL R19, R19, RZ, P1 ;  /* 0x000000ff13137207 */ /* 0x000fe20000800000 */
[----:B------:R-:W0:Y:S04]  /*5d30*/  LDS R11, [R10+0x28800] ;  /* 0x028800000a0b7984 */ /* 0x000e280000000800 */
[----:B------:R-:W1:Y:S01]  /*5d40*/  LDS R10, [R10+0x28820] ;  /* 0x028820000a0a7984 */ /* 0x000e620000000800 */
[-C--:B0-----:R-:W-:Y:S01]  /*5d50*/  FMUL.FTZ R24, R24, R11.reuse ;  /* 0x0000000b18187220 */ /* 0x081fe20000410000 */
[-C--:B------:R-:W-:Y:S01]  /*5d60*/  FMUL.FTZ R25, R25, R11.reuse ;  /* 0x0000000b19197220 */ /* 0x080fe20000410000 */
[-C--:B------:R-:W-:Y:S01]  /*5d70*/  FMUL.FTZ R28, R28, R11.reuse ;  /* 0x0000000b1c1c7220 */ /* 0x080fe20000410000 */
[-C--:B------:R-:W-:Y:S01]  /*5d80*/  FMUL.FTZ R29, R29, R11.reuse ;  /* 0x0000000b1d1d7220 */ /* 0x080fe20000410000 */
        /* <DEDUP_REMOVED lines=126> */
[----:B------:R-:W-:Y:S06]  /*6570*/  @!P0 BRA `(.L_x_3851) ;  /* 0x0000000000048947 */ /* 0x000fec0003800000 */
[----:B------:R-:W-:Y:S01]  /*6580*/  BPT.TRAP 0x1 ;  /* 0x000000040000795c */ /* 0x000fe20000300000 */
.L_x_3851:
[----:B------:R-:W-:Y:S01]  /*6590*/  IMAD R10, R19, 0x8, R2 ;  /* 0x00000008130a7824 */ /* 0x000fe200078e0202 */
[----:B------:R-:W-:-:S04]  /*65a0*/  SHF.L.U32 R11, R185, 0x1f, RZ ;  /* 0x0000001fb90b7819 */ /* 0x000fc800000006ff */
[----:B------:R0:W1:Y:S01]  /*65b0*/  SYNCS.PHASECHK.TRANS64.TRYWAIT P1, [R10+URZ+0x28c50], R11 ;  /* 0x028c500b0a0075a7 */ /* 0x000062000802017f */
[----:B------:R-:W-:Y:S05]  /*65c0*/  @!P0 BRA `(.L_x_3852) ;  /* 0x0000000000048947 */ /* 0x000fea0003800000 */
[----:B------:R-:W-:Y:S01]  /*65d0*/  BPT.TRAP 0x1 ;  /* 0x000000040000795c */ /* 0x000fe20000300000 */
.L_x_3852:
[----:B------:R-:W-:Y:S04]  /*65e0*/  BSSY B1, `(.L_x_3853) ;  /* 0x0000004000017945 */ /* 0x000fe80003800000 */
[----:B-1----:R-:W-:Y:S05]  /*65f0*/  @P1 BRA `(.L_x_3854) ;  /* 0x0000000000081947 */ /* 0x002fea0003800000 */
[----:B------:R-:W1:Y:S02]  /*6600*/  SYNCS.PHASECHK.TRANS64.TRYWAIT P1, [R10+URZ+0x28c50], R11 ;  /* 0x028c500b0a0075a7 */ /* 0x000e64000802017f */
[----:B-1----:R-:W-:Y:S05]  /*6610*/  @!P1 BRA `(.L_x_3855) ;  /* 0x00000140008c9947 */ /* 0x002fea0003800000 */
.L_x_3854:
[----:B------:R-:W-:Y:S05]  /*6620*/  BSYNC B1 ;  /* 0x0000000000017941 */ /* 0x000fea0003800000 */
.L_x_3853:
[----:B01----:R-:W-:Y:S01]  /*6630*/  IMAD R10, R19, 0x1000, R14 ;  /* 0x00001000130a7824 */ /* 0x003fe200078e020e */
[----:B------:R-:W-:Y:S01]  /*6640*/  WARPGROUP.ARRIVE ;  /* 0x00000000000079c5 */ /* 0x000fe20000000000 */
[----:B------:R-:W-:Y:S01]  /*6650*/  IMAD.MOV.U32 R11, RZ, RZ, 0x40000040 ;  /* 0x40000040ff0b7424 */ /* 0x000fe200078e00ff */
[----:B------:R-:W-:Y:S01]  /*6660*/  R2UR UR8, R8 ;  /* 0x00000000080872ca */ /* 0x000fe200000e0000 */
[C---:B------:R-:W-:Y:S01]  /*6670*/  VIADD R12, R10.reuse, 0x80 ;  /* 0x000000800a0c7836 */ /* 0x040fe20000000000 */
[----:B------:R-:W-:Y:S01]  /*6680*/  R2UR UR6, R10 ;  /* 0x000000000a0672ca */ /* 0x000fe200000e0000 */
[----:B------:R-:W-:Y:S01]  /*6690*/  IMAD.MOV.U32 R13, RZ, RZ, 0x40000040 ;  /* 0x40000040ff0d7424 */ /* 0x000fe200078e00ff */
[C---:B------:R-:W-:Y:S02]  /*66a0*/  R2UR UR7, R11.reuse ;  /* 0x000000000b0772ca */ /* 0x040fe400000e0000 */
[----:B------:R-:W-:Y:S01]  /*66b0*/  R2UR UR10, R12 ;  /* 0x000000000c0a72ca */ /* 0x000fe200000e0000 */
[C---:B------:R-:W-:Y:S01]  /*66c0*/  VIADD R12, R10.reuse, 0x100 ;  /* 0x000001000a0c7836 */ /* 0x040fe20000000000 */
[----:B------:R-:W-:Y:S01]  /*66d0*/  R2UR UR5, R11 ;  /* 0x000000000b0572ca */ /* 0x000fe200000e0000 */
[----:B------:R-:W-:Y:S01]  /*66e0*/  VIADD R10, R10, 0x180 ;  /* 0x000001800a0a7836 */ /* 0x000fe20000000000 */
[----:B------:R-:W-:-:S02]  /*66f0*/  R2UR UR11, R13 ;  /* 0x000000000d0b72ca */ /* 0x000fc400000e0000 */
[----:B------:R-:W-:Y:S02]  /*6700*/  R2UR UR9, R9 ;  /* 0x00000000090972ca */ /* 0x000fe400000e0000 */
[----:B------:R-:W-:Y:S01]  /*6710*/  R2UR UR18, R10 ;  /* 0x000000000a1272ca */ /* 0x000fe200000e0000 */
[----:B------:R-:W-:Y:S01]  /*6720*/  VIADD R10, R2, 0x26800 ;  /* 0x00026800020a7836 */ /* 0x000fe20000000000 */
[----:B------:R-:W-:Y:S02]  /*6730*/  R2UR UR14, R12 ;  /* 0x000000000c0e72ca */ /* 0x000fe400000e0000 */
[----:B------:R-:W-:Y:S02]  /*6740*/  R2UR UR15, R13 ;  /* 0x000000000d0f72ca */ /* 0x000fe400000e0000 */
[----:B------:R-:W-:Y:S02]  /*6750*/  SHF.R.U32.HI R10, RZ, 0x4, R10 ;  /* 0x00000004ff0a7819 */ /* 0x000fe4000001160a */
[----:B------:R-:W-:-:S02]  /*6760*/  R2UR UR12, R6 ;  /* 0x00000000060c72ca */ /* 0x000fc400000e0000 */
[----:B------:R-:W-:Y:S02]  /*6770*/  LOP3.LUT R10, R10, 0x3fff, RZ, 0xc0, !PT ;  /* 0x00003fff0a0a7812 */ /* 0x000fe400078ec0ff */
[----:B------:R-:W-:Y:S02]  /*6780*/  R2UR UR13, R7 ;  /* 0x00000000070d72ca */ /* 0x000fe400000e0000 */
[----:B------:R-:W-:Y:S02]  /*6790*/  LOP3.LUT R10, R10, 0x10000, RZ, 0xfc, !PT ;  /* 0x000100000a0a7812 */ /* 0x000fe400078efcff */
[----:B------:R-:W-:Y:S02]  /*67a0*/  R2UR UR19, R11 ;  /* 0x000000000b1372ca */ /* 0x000fe400000e0000 */
[----:B------:R-:W-:Y:S02]  /*67b0*/  R2UR UR4, R10 ;  /* 0x000000000a0472ca */ /* 0x000fe400000e0000 */
[----:B------:R-:W-:-:S02]  /*67c0*/  R2UR UR16, R4 ;  /* 0x00000000041072ca */ /* 0x000fc400000e0000 */
[----:B------:R-:W-:-:S09]  /*67d0*/  R2UR UR17, R5 ;  /* 0x00000000051172ca */ /* 0x000fd200000e0000 */
        /* <DEDUP_REMOVED lines=17> */
.L_x_3856:
[----:B------:R-:W-:Y:S01]  /*68f0*/  IMAD R10, R19, 0x8, R2 ;  /* 0x00000008130a7824 */ /* 0x000fe200078e0202 */
[C---:B------:R-:W-:Y:S01]  /*6900*/  ISETP.GT.AND P1, PT, R3.reuse, R0, PT ;  /* 0x000000000300720c */ /* 0x040fe20003f24270 */
[----:B------:R-:W-:Y:S02]  /*6910*/  VIADD R3, R3, 0xffffffff ;  /* 0xffffffff03037836 */ /* 0x000fe40000000000 */
[----:B------:R-:W-:-:S05]  /*6920*/  VIADD R10, R10, 0x28c60 ;  /* 0x00028c600a0a7836 */ /* 0x000fca0000000000 */
[----:B------:R-:W-:-:S04]  /*6930*/  PRMT R10, R190, 0x654, R10 ;  /* 0x00000654be0a7816 */ /* 0x000fc8000000000a */
[----:B------:R1:W-:Y:S01]  /*6940*/  SYNCS.ARRIVE.TRANS64.RED.A1T0 RZ, [R10+URZ], RZ ;  /* 0x000000ff0aff79a7 */ /* 0x0003e2000810043f */
[----:B------:R-:W-:Y:S05]  /*6950*/  @P1 BRA `(.L_x_3857) ;  /* 0xfffffff000dc1947 */ /* 0x000fea000383ffff */
.L_x_3850:
[----:B------:R-:W-:Y:S05]  /*6960*/  BSYNC B0 ;  /* 0x0000000000007941 */ /* 0x000fea0003800000 */
.L_x_3849:
[----:B------:R-:W-:Y:S01]  /*6970*/  BAR.SYNC.DEFER_BLOCKING 0xe, 0x100 ;  /* 0x0384000000007b1d */ /* 0x000fe20000010000 */
[C---:B------:R-:W-:Y:S01]  /*6980*/  IMAD R0, R19.reuse, 0x40, R195 ;  /* 0x0000004013007824 */ /* 0x040fe200078e02c3 */
[----:B------:R-:W-:Y:S01]  /*6990*/  PLOP3.LUT P0, PT, PT, PT, PT, 0x8, 0x0 ;  /* 0x000000000000781c */ /* 0x000fe20003f0e170 */
[----:B------:R-:W-:Y:S02]  /*69a0*/  VIADD R19, R19, 0x1 ;  /* 0x0000000113137836 */ /* 0x000fe40000000000 */
[----:B------:R-:W-:Y:S02]  /*69b0*/  IMAD R2, R0, 0x4, R2 ;  /* 0x0000000400027824 */ /* 0x000fe400078e0202 */
[----:B------:R-:W-:Y:S01]  /*69c0*/  IMAD.MOV.U32 R21, RZ, RZ, RZ ;  /* 0x000000ffff157224 */ /* 0x000fe200078e00ff */
[----:B------:R-:W-:Y:S01]  /*69d0*/  ISETP.NE.AND P1, PT, R19, 0x2, PT ;  /* 0x000000021300780c */ /* 0x000fe20003f25270 */
[----:B------:R-:W-:-:S03]  /*69e0*/  IMAD.MOV.U32 R156, RZ, RZ, RZ ;  /* 0x000000ffff9c7224 */ /* 0x000fc600078e00ff */
[----:B------:R-:W-:Y:S01]  /*69f0*/  SEL R19, R19, RZ, P1 ;  /* 0x000000ff13137207 */ /* 0x000fe20000800000 */
[----:B------:R-:W2:Y:S02]  /*6a00*/  LDS R0, [R2+0x28800] ;  /* 0x0288000002007984 */ /* 0x000ea40000000800 */
        /* <DEDUP_REMOVED lines=63> */
[----:B------:R-:W-:-:S02]  /*6e00*/  FMUL.FTZ R149, R149, R0 ;  /* 0x0000000095957220 */ /* 0x000fc40000410000 */
        /* <DEDUP_REMOVED lines=65> */
[----:B------:R-:W-:-:S04]  /*7220*/  SEL R0, RZ, 0x1, P1 ;  /* 0x00000001ff007807 */ /* 0x000fc80000800000 */
[----:B------:R-:W-:Y:S01]  /*7230*/  LOP3.LUT R185, R185, R0, RZ, 0x3c, !PT ;  /* 0x00000000b9b97212 */ /* 0x000fe200078e3cff */
[----:B------:R-:W-:Y:S06]  /*7240*/  BAR.ARV 0xf, 0x100 ;  /* 0x03c4000000007b1d */ /* 0x000fec0000002000 */
[----:B------:R-:W-:Y:S05]  /*7250*/  BRA `(.L_x_3844) ;  /* 0x0000006400bc7947 */ /* 0x000fea0003800000 */
.L_x_3841:
[----:B------:R-:W-:Y:S01]  /*7260*/  LOP3.LUT P1, RZ, R18, 0x4, RZ, 0xc0, !PT ;  /* 0x0000000412ff7812 */ /* 0x000fe2000782c0ff */
[----:B------:R-:W-:Y:S01]  /*7270*/  BSSY B0, `(.L_x_3858) ;  /* 0x000001e000007945 */ /* 0x000fe20003800000 */
[----:B------:R-:W-:-:S11]  /*7280*/  IMAD.MOV.U32 R3, RZ, RZ, RZ ;  /* 0x000000ffff037224 */ /* 0x000fd600078e00ff */
[----:B------:R-:W-:Y:S05]  /*7290*/  @!P1 BRA `(.L_x_3859) ;  /* 0x00000000006c9947 */ /* 0x000fea0003800000 */
[-C--:B------:R-:W-:Y:S02]  /*72a0*/  IABS R3, R9.reuse ;  /* 0x0000000900037213 */ /* 0x080fe40000000000 */
[----:B------:R-:W-:Y:S02]  /*72b0*/  IADD3 R0, R168, -0x1, R9 ;  /* 0xffffffffa8007810 */ /* 0x000fe40007ffe009 */
[----:B------:R-:W4:Y:S01]  /*72c0*/  I2F.RP R6, R3 ;  /* 0x0000000300067306 */ /* 0x000f220000209400 */
[----:B------:R-:W-:-:S05]  /*72d0*/  IABS R10, R9 ;  /* 0x00000009000a7213 */ /* 0x000fca0000000000 */
[----:B------:R-:W-:Y:S02]  /*72e0*/  IMAD.MOV R10, RZ, RZ, -R10 ;  /* 0x000000ffff0a7224 */ /* 0x000fe400078e0a0a */
[----:B----4-:R-:W4:Y:S02]  /*72f0*/  MUFU.RCP R6, R6 ;  /* 0x0000000600067308 */ /* 0x010f240000001000 */
[----:B----4-:R-:W-:Y:S01]  /*7300*/  VIADD R4, R6, 0xffffffe ;  /* 0x0ffffffe06047836 */ /* 0x010fe20000000000 */
[----:B------:R-:W-:Y:S02]  /*7310*/  IABS R6, R0 ;  /* 0x0000000000067213 */ /* 0x000fe40000000000 */
[----:B------:R-:W-:-:S03]  /*7320*/  LOP3.LUT R0, R0, R9, RZ, 0x3c, !PT ;  /* 0x0000000900007212 */ /* 0x000fc600078e3cff */
[----:B------:R4:W0:Y:S01]  /*7330*/  F2I.FTZ.U32.TRUNC.NTZ R5, R4 ;  /* 0x0000000400057305 */ /* 0x000822000021f000 */
[----:B------:R-:W-:Y:S01]  /*7340*/  ISETP.GE.AND P2, PT, R0, RZ, PT ;  /* 0x000000ff0000720c */ /* 0x000fe20003f46270 */
[----:B----4-:R-:W-:Y:S02]  /*7350*/  IMAD.MOV.U32 R4, RZ, RZ, RZ ;  /* 0x000000ffff047224 */ /* 0x010fe400078e00ff */
[----:B0-----:R-:W-:-:S04]  /*7360*/  IMAD.MOV R8, RZ, RZ, -R5 ;  /* 0x000000ffff087224 */ /* 0x001fc800078e0a05 */
        /* <DEDUP_REMOVED lines=14> */
.L_x_3859:
[----:B------:R-:W-:Y:S05]  /*7450*/  BSYNC B0 ;  /* 0x0000000000007941 */ /* 0x000fea0003800000 */
.L_x_3858:
        /* <DEDUP_REMOVED lines=72> */
[----:B------:R-:W2:Y:S01]  /*78e0*/  LDL R0, [R1+0x44] ;  /* 0x0000440001007983 */ /* 0x000ea20000100800 */
[----:B------:R-:W-:Y:S03]  /*78f0*/  BSSY B6, `(.L_x_3860) ;  /* 0x000001c000067945 */ /* 0x000fe60003800000 */
[----:B--2---:R-:W0:Y:S02]  /*7900*/  SHFL.IDX PT, R0, R0, RZ, 0x1f ;  /* 0x00001fff00007589 */ /* 0x004e2400000e0000 */
[----:B0-----:R-:W-:-:S04]  /*7910*/  LEA.HI R3, R0, R0, RZ, 0x1 ;  /* 0x0000000000037211 */ /* 0x001fc800078f08ff */
[----:B------:R-:W-:-:S05]  /*7920*/  LOP3.LUT R3, R3, 0x1fffe, RZ, 0xc0, !PT ;  /* 0x0001fffe03037812 */ /* 0x000fca00078ec0ff */
[----:B------:R-:W-:Y:S02]  /*7930*/  IMAD.IADD R3, R0, 0x1, -R3 ;  /* 0x0000000100037824 */ /* 0x000fe400078e0a03 */
[----:B------:R-:W-:-:S03]  /*7940*/  VIADD R0, R2, 0x26800 ;  /* 0x0002680002007836 */ /* 0x000fc60000000000 */
[----:B------:R-:W-:Y:S02]  /*7950*/  LEA R3, R3, R2, 0xf ;  /* 0x0000000203037211 */ /* 0x000fe400078e78ff */
[----:B------:R-:W-:-:S03]  /*7960*/  LOP3.LUT P0, RZ, R0, 0x3ff, RZ, 0xc0, !PT ;  /* 0x000003ff00ff7812 */ /* 0x000fc6000780c0ff */
[----:B------:R-:W-:-:S05]  /*7970*/  VIADD R3, R3, 0x400 ;  /* 0x0000040003037836 */ /* 0x000fca0000000000 */
[----:B------:R-:W-:-:S04]  /*7980*/  SHF.R.U32.HI R3, RZ, 0x4, R3 ;  /* 0x00000004ff037819 */ /* 0x000fc80000011603 */
[----:B------:R-:W-:Y:S01]  /*7990*/  LOP3.LUT R56, R3, 0x3fff, RZ, 0xc0, !PT ;  /* 0x00003fff03387812 */ /* 0x000fe200078ec0ff */
[----:B------:R-:W-:Y:S06]  /*79a0*/  @!P0 BRA `(.L_x_3861) ;  /* 0x0000000000408947 */ /* 0x000fec0003800000 */
        /* <DEDUP_REMOVED lines=16> */
.L_x_3861:
[----:B------:R-:W-:Y:S05]  /*7ab0*/  BSYNC B6 ;  /* 0x0000000000067941 */ /* 0x000fea0003800000 */
.L_x_3860:
[----:B------:R-:W-:Y:S02]  /*7ac0*/  ULDC UR4, c[0x0][0x3f4] ;  /* 0x0000fd0000047ab9 */ /* 0x000fe40000000800 */
[----:B------:R-:W-:-:S13]  /*7ad0*/  ISETP.LT.AND P0, PT, RZ, UR4, PT ;  /* 0x00000004ff007c0c */ /* 0x000fda000bf01270 */
[----:B------:R-:W-:Y:S05]  /*7ae0*/  @P0 BRA `(.L_x_3862) ;  /* 0x0000000000400947 */ /* 0x000fea0003800000 */
[----:B------:R-:W2:Y:S02]  /*7af0*/  LDL R20, [R1+0x3c] ;  /* 0x00003c0001147983 */ /* 0x000ea40000100800 */
[----:B--2---:R-:W-:-:S04]  /*7b00*/  LEA.HI R0, R20, R20, RZ, 0x1 ;  /* 0x0000001414007211 */ /* 0x004fc800078f08ff */
[----:B------:R-:W-:-:S05]  /*7b10*/  LOP3.LUT R0, R0, 0xfffffffe, RZ, 0xc0, !PT ;  /* 0xfffffffe00007812 */ /* 0x000fca00078ec0ff */
[----:B------:R-:W-:-:S05]  /*7b20*/  IMAD.IADD R0, R20, 0x1, -R0 ;  /* 0x0000000114007824 */ /* 0x000fca00078e0a00 */
[----:B------:R-:W-:-:S04]  /*7b30*/  SHF.L.U32 R3, R0, 0x1f, RZ ;  /* 0x0000001f00037819 */ /* 0x000fc800000006ff */
[----:B------:R0:W1:Y:S03]  /*7b40*/  SYNCS.PHASECHK.TRANS64.TRYWAIT P0, [R2+URZ+0x28c00], R3 ;  /* 0x028c0003020075a7 */ /* 0x000066000800017f */
[----:B-1----:R-:W-:Y:S05]  /*7b50*/  @!P0 NANOSLEEP.SYNCS 0x989680 ;  /* 0x009896800000895d */ /* 0x002fea0003900000 */
[----:B------:R-:W1:Y:S01]  /*7b60*/  @!P0 SYNCS.PHASECHK.TRANS64 P0, [R2+URZ+0x28c00], R3 ;  /* 0x028c0003020085a7 */ /* 0x000e62000800007f */
[----:B------:R-:W-:Y:S04]  /*7b70*/  BSSY B0, `(.L_x_3863) ;  /* 0x0000006000007945 */ /* 0x000fe80003800000 */
[----:B-1----:R-:W-:Y:S05]  /*7b80*/  @P0 BRA `(.L_x_3864) ;  /* 0x0000000000100947 */ /* 0x002fea0003800000 */
.L_x_3865:
[----:B-1----:R1:W2:Y:S02]  /*7b90*/  SYNCS.PHASECHK.TRANS64.TRYWAIT P0, [R2+URZ+0x28c00], R3 ;  /* 0x028c0003020075a7 */ /* 0x0022a4000800017f */
[----:B--2---:R-:W-:Y:S05]  /*7ba0*/  @!P0 NANOSLEEP.SYNCS 0x989680 ;  /* 0x009896800000895d */ /* 0x004fea0003900000 */
[----:B------:R-:W2:Y:S02]  /*7bb0*/  @!P0 SYNCS.PHASECHK.TRANS64 P0, [R2+URZ+0x28c00], R3 ;  /* 0x028c0003020085a7 */ /* 0x000ea4000800007f */
[----:B--2---:R-:W-:Y:S05]  /*7bc0*/  @!P0 BRA `(.L_x_3865) ;  /* 0xfffffffc00f08947 */ /* 0x004fea000383ffff */
.L_x_3864:
[----:B------:R-:W-:Y:S05]  /*7bd0*/  BSYNC B0 ;  /* 0x0000000000007941 */ /* 0x000fea0003800000 */
.L_x_3863:
[----:B------:R-:W-:Y:S05]  /*7be0*/  BRA `(.L_x_3866) ;  /* 0x0000002000b87947 */ /* 0x000fea0003800000 */
.L_x_3862:
[----:B-----5:R-:W-:Y:S01]  /*7bf0*/  SHF.R.S32.HI R0, RZ, 0x1f, R154 ;  /* 0x0000001fff007819 */ /* 0x020fe2000001149a */
[----:B------:R-:W-:Y:S01]  /*7c00*/  VIADD R4, R2, 0x20400 ;  /* 0x0002040002047836 */ /* 0x000fe20000000000 */
[----:B------:R-:W-:Y:S01]  /*7c10*/  ULDC.64 UR4, c[0x0][0x3f8] ;  /* 0x0000fe0000047ab9 */ /* 0x000fe20000000a00 */
[----:B------:R-:W-:Y:S01]  /*7c20*/  ULDC.64 UR6, c[0x0][0x408] ;  /* 0x0001020000067ab9 */ /* 0x000fe20000000a00 */
[----:B------:R-:W-:Y:S01]  /*7c30*/  BSSY B6, `(.L_x_3867) ;  /* 0x0000021000067945 */ /* 0x000fe20003800000 */
[----:B------:R-:W-:Y:S01]  /*7c40*/  IMAD R3, R0, UR4, RZ ;  /* 0x0000000400037c24 */ /* 0x000fe2000f8e02ff */
[----:B------:R-:W-:Y:S01]  /*7c50*/  LOP3.LUT P0, RZ, R4, 0x3ff, RZ, 0xc0, !PT ;  /* 0x000003ff04ff7812 */ /* 0x000fe2000780c0ff */
[----:B------:R-:W-:Y:S02]  /*7c60*/  IMAD R9, R0, UR6, RZ ;  /* 0x0000000600097c24 */ /* 0x000fe4000f8e02ff */
[----:B------:R-:W-:-:S04]  /*7c70*/  IMAD.WIDE.U32 R4, R154, UR4, RZ ;  /* 0x000000049a047c25 */ /* 0x000fc8000f8e00ff */
[C---:B------:R-:W-:Y:S01]  /*7c80*/  IMAD R3, R154.reuse, UR5, R3 ;  /* 0x000000059a037c24 */ /* 0x040fe2000f8e0203 */
[----:B------:R-:W-:Y:S01]  /*7c90*/  ULDC.64 UR4, c[0x0][0x3e8] ;  /* 0x0000fa0000047ab9 */ /* 0x000fe20000000a00 */
[----:B------:R-:W-:Y:S01]  /*7ca0*/  IMAD.WIDE.U32 R6, R154, UR6, RZ ;  /* 0x000000069a067c25 */ /* 0x000fe2000f8e00ff */
[----:B------:R-:W-:-:S03]  /*7cb0*/  LEA R25, P1, R4, UR4, 0x1 ;  /* 0x0000000404197c11 */ /* 0x000fc6000f8208ff */
[----:B------:R-:W-:Y:S01]  /*7cc0*/  IMAD R9, R154, UR7, R9 ;  /* 0x000000079a097c24 */ /* 0x000fe2000f8e0209 */
[----:B------:R-:W-:Y:S01]  /*7cd0*/  ULDC.64 UR6, c[0x0][0x400] ;  /* 0x0001000000067ab9 */ /* 0x000fe20000000a00 */
[----:B------:R-:W-:Y:S01]  /*7ce0*/  IMAD.IADD R5, R3, 0x1, R5 ;  /* 0x0000000103057824 */ /* 0x000fe200078e0205 */
[----:B------:R-:W-:Y:S01]  /*7cf0*/  LEA R27, P2, R6, UR6, 0x1 ;  /* 0x00000006061b7c11 */ /* 0x000fe2000f8408ff */
[----:B------:R-:W-:-:S03]  /*7d00*/  IMAD.IADD R3, R9, 0x1, R7 ;  /* 0x0000000109037824 */ /* 0x000fc600078e0207 */
[----:B------:R-:W-:Y:S02]  /*7d10*/  LEA.HI.X R26, R4, UR5, R5, 0x1, P1 ;  /* 0x00000005041a7c11 */ /* 0x000fe400088f0c05 */
[----:B------:R-:W-:Y:S01]  /*7d20*/  LEA.HI.X R24, R6, UR7, R3, 0x1, P2 ;  /* 0x0000000706187c11 */ /* 0x000fe200090f0c03 */
        /* <DEDUP_REMOVED lines=17> */
.L_x_3868:
[----:B------:R-:W-:Y:S05]  /*7e40*/  BSYNC B6 ;  /* 0x0000000000067941 */ /* 0x000fea0003800000 */
.L_x_3867:
[----:B------:R-:W-:Y:S01]  /*7e50*/  ULDC.U8 UR4, c[0x0][0x410] ;  /* 0x0001040000047ab9 */ /* 0x000fe20000000000 */
[----:B------:R-:W-:Y:S01]  /*7e60*/  BSSY B0, `(.L_x_3869) ;  /* 0x00001fe000007945 */ /* 0x000fe20003800000 */
[----:B------:R-:W-:Y:S01]  /*7e70*/  ISETP.NE.AND P0, PT, RZ, UR4, PT ;  /* 0x00000004ff007c0c */ /* 0x000fe2000bf05270 */
[----:B------:R-:W-:-:S12]  /*7e80*/  IMAD R4, R153, 0x40, R189 ;  /* 0x0000004099047824 */ /* 0x000fd800078e02bd */
[----:B------:R-:W-:Y:S05]  /*7e90*/  @!P0 BRA `(.L_x_3870) ;  /* 0x0000001000088947 */ /* 0x000fea0003800000 */
[----:B------:R-:W-:-:S03]  /*7ea0*/  UMOV UR4, 0xffffffff ;  /* 0xffffffff00047882 */ /* 0x000fc60000000000 */
[----:B------:R-:W-:Y:S05]  /*7eb0*/  BRA.DIV UR4, `(.L_x_3871) ;  /* 0x0000012a04787947 */ /* 0x000fea000b800000 */
[----:B------:R0:W1:Y:S04]  /*7ec0*/  SHFL.IDX PT, R0, R26, RZ, 0x1c1f ;  /* 0x001c1fff1a007589 */ /* 0x00006800000e0000 */
[----:B------:R0:W2:Y:S04]  /*7ed0*/  SHFL.IDX PT, R3, R25, RZ, 0x1c1f ;  /* 0x001c1fff19037589 */ /* 0x0000a800000e0000 */
[----:B------:R-:W3:Y:S04]  /*7ee0*/  SHFL.IDX PT, R24, R24, RZ, 0x1c1f ;  /* 0x001c1fff18187589 */ /* 0x000ee800000e0000 */
[----:B------:R0:W4:Y:S02]  /*7ef0*/  SHFL.IDX PT, R21, R27, RZ, 0x1c1f ;  /* 0x001c1fff1b157589 */ /* 0x00012400000e0000 */
.L_x_4082:
[----:B------:R-:W5:Y:S01]  /*7f00*/  LDL R11, [R1+0x3c] ;  /* 0x00003c00010b7983 */ /* 0x000f620000100800 */
[----:B------:R-:W-:Y:S01]  /*7f10*/  ULDC UR4, c[0x0][0x448] ;  /* 0x0001120000047ab9 */ /* 0x000fe20000000800 */
[----:B------:R-:W-:Y:S01]  /*7f20*/  IMAD.SHL.U32 R5, R191, 0x40, RZ ;  /* 0x00000040bf057824 */ /* 0x000fe200078e00ff */
[----:B------:R-:W-:Y:S01]  /*7f30*/  BSSY B1, `(.L_x_3872) ;  /* 0x0000026000017945 */ /* 0x000fe20003800000 */
[----:B0-----:R-:W-:Y:S01]  /*7f40*/  IMAD R25, R152, UR4, RZ ;  /* 0x0000000498197c24 */ /* 0x001fe2000f8e02ff */
[----:B------:R-:W-:Y:S02]  /*7f50*/  CS2R R8, SRZ ;  /* 0x0000000000087805 */ /* 0x000fe4000001ff00 */
[----:B------:R-:W-:Y:S02]  /*7f60*/  LOP3.LUT R5, R5, 0x1c0, RZ, 0xc0, !PT ;  /* 0x000001c005057812 */ /* 0x000fe400078ec0ff */
[----:B------:R-:W-:Y:S01]  /*7f70*/  ISETP.GE.AND P0, PT, R4, R25, PT ;  /* 0x000000190400720c */ /* 0x000fe20003f06270 */
[----:B------:R-:W-:Y:S01]  /*7f80*/  IMAD R25, R153, -0x40, R25 ;  /* 0xffffffc099197824 */ /* 0x000fe200078e0219 */
[----:B------:R-:W-:-:S02]  /*7f90*/  LOP3.LUT R6, R5, 0x18, R16, 0xf8, !PT ;  /* 0x0000001805067812 */ /* 0x000fc400078ef810 */
[----:B------:R-:W-:-:S04]  /*7fa0*/  SHF.R.U32.HI R7, RZ, 0x3, R5 ;  /* 0x00000003ff077819 */ /* 0x000fc80000011605 */
[----:B------:R-:W-:Y:S02]  /*7fb0*/  LOP3.LUT R27, R6, R7, RZ, 0x3c, !PT ;  /* 0x00000007061b7212 */ /* 0x000fe400078e3cff */
[----:B------:R-:W-:Y:S02]  /*7fc0*/  CS2R R6, SRZ ;  /* 0x0000000000067805 */ /* 0x000fe4000001ff00 */
[----:B-----5:R-:W-:-:S04]  /*7fd0*/  LEA.HI R5, R11, R11, RZ, 0x1 ;  /* 0x0000000b0b057211 */ /* 0x020fc800078f08ff */
[----:B------:R-:W-:Y:S02]  /*7fe0*/  LOP3.LUT R10, R5, 0xfffffffe, RZ, 0xc0, !PT ;  /* 0xfffffffe050a7812 */ /* 0x000fe400078ec0ff */
[----:B------:R-:W-:-:S03]  /*7ff0*/  CS2R R4, SRZ ;  /* 0x0000000000047805 */ /* 0x000fc6000001ff00 */
[----:B------:R-:W-:Y:S01]  /*8000*/  IMAD.IADD R26, R11, 0x1, -R10 ;  /* 0x000000010b1a7824 */ /* 0x000fe200078e0a0a */
[----:B------:R-:W-:Y:S01]  /*8010*/  CS2R R10, SRZ ;  /* 0x00000000000a7805 */ /* 0x000fe2000001ff00 */
[----:B------:R-:W-:Y:S06]  /*8020*/  @P0 BRA `(.L_x_3873) ;  /* 0x0000000000580947 */ /* 0x000fec0003800000 */
[----:B------:R-:W-:Y:S01]  /*8030*/  ULDC UR4, c[0x0][0x3f4] ;  /* 0x0000fd0000047ab9 */ /* 0x000fe20000000800 */
[----:B--2---:R-:W-:Y:S01]  /*8040*/  IMAD.MOV.U32 R4, RZ, RZ, R3 ;  /* 0x000000ffff047224 */ /* 0x004fe200078e0003 */
[----:B------:R-:W-:Y:S01]  /*8050*/  ISETP.GE.AND P2, PT, R186, UR4, PT ;  /* 0x00000004ba007c0c */ /* 0x000fe2000bf46270 */
[----:B-1----:R-:W-:Y:S01]  /*8060*/  IMAD.MOV.U32 R5, RZ, RZ, R0 ;  /* 0x000000ffff057224 */ /* 0x002fe200078e0000 */
[C---:B------:R-:W-:Y:S01]  /*8070*/  ISETP.GE.AND P3, PT, R194.reuse, UR4, PT ;  /* 0x00000004c2007c0c */ /* 0x040fe2000bf66270 */
[----:B------:R-:W-:Y:S01]  /*8080*/  IMAD.SHL.U32 R14, R194, 0x2, RZ ;  /* 0x00000002c20e7824 */ /* 0x000fe200078e00ff */
[----:B------:R-:W-:-:S04]  /*8090*/  SHF.R.S32.HI R9, RZ, 0x1f, R194 ;  /* 0x0000001fff097819 */ /* 0x000fc800000114c2 */
[----:B------:R-:W-:-:S05]  /*80a0*/  SHF.L.U64.HI R9, R194, 0x1, R9 ;  /* 0x00000001c2097819 */ /* 0x000fca0000010209 */
[----:B------:R-:W-:Y:S02]  /*80b0*/  @!P2 IMAD.WIDE R4, R186, 0x2, R4 ;  /* 0x00000002ba04a825 */ /* 0x000fe400078e0204 */
[-C--:B------:R-:W-:Y:S02]  /*80c0*/  @!P3 IADD3 R12, P0, R3, R14.reuse, RZ ;  /* 0x0000000e030cb210 */ /* 0x080fe40007f1e0ff */
[----:B----4-:R-:W-:Y:S01]  /*80d0*/  @!P3 IADD3 R14, P1, R21, R14, RZ ;  /* 0x0000000e150eb210 */ /* 0x010fe20007f3e0ff */
[----:B------:R0:W5:Y:S02]  /*80e0*/  @!P2 LD.E.64 R6, desc[UR42][R4.64] ;  /* 0x0000002a0406a980 */ /* 0x000164000c101b00 */
[----:B------:R-:W-:Y:S01]  /*80f0*/  @!P3 IMAD.X R13, R0, 0x1, R9, P0 ;  /* 0x00000001000db824 */ /* 0x000fe200000e0609 */
[----:B---3--:R-:W-:Y:S02]  /*8100*/  @!P3 IADD3.X R15, R24, R9, RZ, P1, !PT ;  /* 0x00000009180fb210 */ /* 0x008fe40000ffe4ff */
[----:B------:R-:W-:Y:S01]  /*8110*/  CS2R R8, SRZ ;  /* 0x0000000000087805 */ /* 0x000fe2000001ff00 */
[----:B0-----:R-:W-:-:S05]  /*8120*/  IMAD.MOV.U32 R4, RZ, RZ, R21 ;  /* 0x000000ffff047224 */ /* 0x001fca00078e0015 */
[----:B------:R0:W5:Y:S01]  /*8130*/  @!P3 LD.E.64 R8, desc[UR42][R14.64] ;  /* 0x0000002a0e08b980 */ /* 0x000162000c101b00 */
[----:B------:R-:W-:Y:S02]  /*8140*/  IMAD.MOV.U32 R5, RZ, RZ, R24 ;  /* 0x000000ffff057224 */ /* 0x000fe400078e0018 */
[----:B------:R-:W-:Y:S01]  /*8150*/  @!P2 IMAD.WIDE R20, R186, 0x2, R4 ;  /* 0x00000002ba14a825 */ /* 0x000fe200078e0204 */
[----:B------:R-:W-:-:S04]  /*8160*/  CS2R R4, SRZ ;  /* 0x0000000000047805 */ /* 0x000fc8000001ff00 */
[----:B------:R0:W5:Y:S04]  /*8170*/  @!P2 LD.E.64 R10, desc[UR42][R20.64] ;  /* 0x0000002a140aa980 */ /* 0x000168000c101b00 */
[----:B------:R0:W5:Y:S02]  /*8180*/  @!P3 LD.E.64 R4, desc[UR42][R12.64] ;  /* 0x0000002a0c04b980 */ /* 0x000164000c101b00 */
.L_x_3873:
[----:B------:R-:W-:Y:S05]  /*8190*/  BSYNC B1 ;  /* 0x0000000000017941 */ /* 0x000fea0003800000 */
.L_x_3872:
[----:B0-----:R-:W-:Y:S01]  /*81a0*/  SHF.L.U32 R13, R26, 0x1f, RZ ;  /* 0x0000001f1a0d7819 */ /* 0x001fe200000006ff */
[----:B--2---:R-:W-:Y:S01]  /*81b0*/  IMAD R3, R198, 0x200, R27 ;  /* 0x00000200c6037824 */ /* 0x004fe200078e021b */
[----:B------:R-:W-:Y:S01]  /*81c0*/  LOP3.LUT P1, RZ, R191, 0x4, RZ, 0xc0, !PT ;  /* 0x00000004bfff7812 */ /* 0x000fe2000782c0ff */
[----:B-----5:R-:W-:Y:S01]  /*81d0*/  IMAD.MOV.U32 R12, RZ, RZ, R6 ;  /* 0x000000ffff0c7224 */ /* 0x020fe200078e0006 */
[----:B------:R-:W0:Y:S01]  /*81e0*/  SYNCS.PHASECHK.TRANS64.TRYWAIT P0, [R2+URZ+0x28c00], R13 ;  /* 0x028c000d020075a7 */ /* 0x000e22000800017f */
[----:B------:R-:W-:Y:S01]  /*81f0*/  IMAD R3, R3, 0x2, R2 ;  /* 0x0000000203037824 */ /* 0x000fe200078e0202 */
[--C-:B------:R-:W-:Y:S01]  /*8200*/  SHF.R.U64 R31, R6, 0x10, R7.reuse ;  /* 0x00000010061f7819 */ /* 0x100fe20000001207 */
[--C-:B------:R-:W-:Y:S01]  /*8210*/  IMAD.MOV.U32 R14, RZ, RZ, R7.reuse ;  /* 0x000000ffff0e7224 */ /* 0x100fe200078e0007 */
[----:B------:R-:W-:Y:S01]  /*8220*/  SHF.R.U32.HI R15, RZ, 0x10, R7 ;  /* 0x00000010ff0f7819 */ /* 0x000fe20000011607 */
[----:B------:R-:W-:Y:S01]  /*8230*/  IMAD.MOV.U32 R28, RZ, RZ, R4 ;  /* 0x000000ffff1c7224 */ /* 0x000fe200078e0004 */
[--C-:B------:R-:W-:Y:S01]  /*8240*/  SHF.R.U64 R32, R4, 0x10, R5.reuse ;  /* 0x0000001004207819 */ /* 0x100fe20000001205 */
[--C-:B------:R-:W-:Y:S01]  /*8250*/  IMAD.MOV.U32 R6, RZ, RZ, R5.reuse ;  /* 0x000000ffff067224 */ /* 0x100fe200078e0005 */
[----:B------:R-:W-:Y:S01]  /*8260*/  SHF.R.U32.HI R20, RZ, 0x10, R5 ;  /* 0x00000010ff147819 */ /* 0x000fe20000011605 */
[----:B------:R-:W-:Y:S01]  /*8270*/  IMAD.MOV.U32 R30, RZ, RZ, R10 ;  /* 0x000000ffff1e7224 */ /* 0x000fe200078e000a */
[--C-:B------:R-:W-:Y:S01]  /*8280*/  SHF.R.U64 R33, R10, 0x10, R11.reuse ;  /* 0x000000100a217819 */ /* 0x100fe2000000120b */
[----:B------:R-:W-:Y:S01]  /*8290*/  IMAD.MOV.U32 R7, RZ, RZ, R11 ;  /* 0x000000ffff077224 */ /* 0x000fe200078e000b */
[----:B------:R-:W-:Y:S01]  /*82a0*/  SHF.R.U64 R34, R8, 0x10, R9 ;  /* 0x0000001008227819 */ /* 0x000fe20000001209 */
[----:B------:R-:W-:Y:S01]  /*82b0*/  IMAD.MOV.U32 R29, RZ, RZ, R8 ;  /* 0x000000ffff1d7224 */ /* 0x000fe200078e0008 */
[----:B------:R-:W-:Y:S01]  /*82c0*/  SHF.R.U32.HI R10, RZ, 0x10, R11 ;  /* 0x00000010ff0a7819 */ /* 0x000fe2000001160b */
[----:B------:R-:W-:Y:S01]  /*82d0*/  VIADD R4, R3, 0x20400 ;  /* 0x0002040003047836 */ /* 0x000fe20000000000 */
[----:B------:R-:W-:Y:S01]  /*82e0*/  VIMNMX R8, R25, 0x40, PT ;  /* 0x0000004019087848 */ /* 0x000fe20003fe0100 */
[--C-:B------:R-:W-:Y:S01]  /*82f0*/  IMAD.MOV.U32 R5, RZ, RZ, R9.reuse ;  /* 0x000000ffff057224 */ /* 0x100fe200078e0009 */
[----:B------:R-:W-:Y:S01]  /*8300*/  BSSY B1, `(.L_x_3874) ;  /* 0x000000d000017945 */ /* 0x000fe20003800000 */
[----:B-1----:R-:W-:Y:S01]  /*8310*/  VIADD R0, R3, 0x20440 ;  /* 0x0002044003007836 */ /* 0x002fe20000000000 */
[----:B------:R-:W-:Y:S01]  /*8320*/  SHF.R.U32.HI R9, RZ, 0x10, R9 ;  /* 0x00000010ff097819 */ /* 0x000fe20000011609 */
[----:B------:R-:W-:Y:S01]  /*8330*/  @P1 VIADD R0, R4, 0xffffffc0 ;  /* 0xffffffc004001836 */ /* 0x000fe20000000000 */
[----:B------:R-:W-:-:S02]  /*8340*/  PRMT R27, R12, 0x5410, R14 ;  /* 0x000054100c1b7816 */ /* 0x000fc4000000000e */
[----:B------:R-:W-:Y:S02]  /*8350*/  PRMT R31, R31, 0x5410, R15 ;  /* 0x000054101f1f7816 */ /* 0x000fe4000000000f */
[----:B------:R-:W-:Y:S02]  /*8360*/  PRMT R28, R28, 0x5410, R6 ;  /* 0x000054101c1c7816 */ /* 0x000fe40000000006 */
[----:B------:R-:W-:Y:S02]  /*8370*/  PRMT R32, R32, 0x5410, R20 ;  /* 0x0000541020207816 */ /* 0x000fe40000000014 */
[----:B------:R-:W-:Y:S02]  /*8380*/  ISETP.GE.AND P1, PT, R189, R8, PT ;  /* 0x00000008bd00720c */ /* 0x000fe40003f26270 */
[----:B------:R-:W-:Y:S02]  /*8390*/  PRMT R30, R30, 0x5410, R7 ;  /* 0x000054101e1e7816 */ /* 0x000fe40000000007 */
[----:B------:R-:W-:-:S02]  /*83a0*/  PRMT R33, R33, 0x5410, R10 ;  /* 0x0000541021217816 */ /* 0x000fc4000000000a */
[----:B------:R-:W-:Y:S01]  /*83b0*/  PRMT R29, R29, 0x5410, R5 ;  /* 0x000054101d1d7816 */ /* 0x000fe20000000005 */
[----:B0-----:R-:W-:Y:S06]  /*83c0*/  @!P0 BRA `(.L_x_3875) ;  /* 0x0000012400a88947 */ /* 0x001fec0003800000 */
.L_x_4083:
[----:B------:R-:W-:Y:S05]  /*83d0*/  BSYNC B1 ;  /* 0x0000000000017941 */ /* 0x000fea0003800000 */
.L_x_3874:
[----:B------:R-:W-:Y:S01]  /*83e0*/  BSSY B1, `(.L_x_3876) ;  /* 0x0000056000017945 */ /* 0x000fe20003800000 */
[----:B------:R-:W-:-:S03]  /*83f0*/  PRMT R34, R34, 0x5410, R9 ;  /* 0x0000541022227816 */ /* 0x000fc60000000009 */
[----:B------:R-:W-:Y:S05]  /*8400*/  @P1 BRA `(.L_x_3877) ;  /* 0x00000004004c1947 */ /* 0x000fea0003800000 */
[----:B------:R-:W1:Y:S01]  /*8410*/  LDC R5, c[0x0][0x3f4] ;  /* 0x0000fd00ff057b82 */ /* 0x000e620000000800 */
[----:B------:R-:W-:Y:S01]  /*8420*/  BSSY B2, `(.L_x_3878) ;  /* 0x000002a000027945 */ /* 0x000fe20003800000 */
[-C--:B-1----:R-:W-:Y:S02]  /*8430*/  ISETP.GE.AND P0, PT, R186, R5.reuse, PT ;  /* 0x00000005ba00720c */ /* 0x082fe40003f06270 */
[----:B------:R-:W-:-:S11]  /*8440*/  ISETP.GE.AND P1, PT, R194, R5, PT ;  /* 0x00000005c200720c */ /* 0x000fd60003f26270 */
[----:B------:R-:W-:Y:S05]  /*8450*/  @P0 BRA `(.L_x_3879) ;  /* 0x0000000000980947 */ /* 0x000fea0003800000 */
[----:B------:R-:W1:Y:S01]  /*8460*/  LDS.128 R4, [R3+0x20400] ;  /* 0x0204000003047984 */ /* 0x000e620000000c00 */
[----:B------:R-:W-:Y:S02]  /*8470*/  HADD2.F32 R15, -RZ, R30.H0_H0 ;  /* 0x2000001eff0f7230 */ /* 0x000fe40000004100 */
[----:B0-----:R-:W-:Y:S02]  /*8480*/  HADD2.F32 R13, -RZ, R27.H0_H0 ;  /* 0x2000001bff0d7230 */ /* 0x001fe40000004100 */
[----:B------:R-:W-:Y:S02]  /*8490*/  HADD2.F32 R14, -RZ, R31.H0_H0 ;  /* 0x2000001fff0e7230 */ /* 0x000fe40000004100 */
[----:B------:R-:W-:Y:S02]  /*84a0*/  HADD2.F32 R20, -RZ, R33.H0_H0 ;  /* 0x20000021ff147230 */ /* 0x000fe40000004100 */
[--C-:B-1----:R-:W-:Y:S02]  /*84b0*/  HADD2.F32 R9, -RZ, R4.reuse.H0_H0 ;  /* 0x20000004ff097230 */ /* 0x102fe40000004100 */
[----:B------:R-:W-:-:S02]  /*84c0*/  HADD2.F32 R4, -RZ, R4.H1_H1 ;  /* 0x30000004ff047230 */ /* 0x000fc40000004100 */
[--C-:B------:R-:W-:Y:S02]  /*84d0*/  HADD2.F32 R10, -RZ, R5.reuse.H0_H0 ;  /* 0x20000005ff0a7230 */ /* 0x100fe40000004100 */
[----:B------:R-:W-:Y:S02]  /*84e0*/  HADD2.F32 R5, -RZ, R5.H1_H1 ;  /* 0x30000005ff057230 */ /* 0x000fe40000004100 */
[C---:B---3--:R-:W-:Y:S01]  /*84f0*/  FMUL.FTZ R24, R4.reuse, R15 ;  /* 0x0000000f04187220 */ /* 0x048fe20000410000 */
[-C--:B------:R-:W-:Y:S01]  /*8500*/  FMUL.FTZ R4, R4, R13.reuse ;  /* 0x0000000d04047220 */ /* 0x080fe20000410000 */
[--C-:B------:R-:W-:Y:S02]  /*8510*/  HADD2.F32 R11, -RZ, R6.reuse.H0_H0 ;  /* 0x20000006ff0b7230 */ /* 0x100fe40000004100 */
[----:B------:R-:W-:Y:S02]  /*8520*/  HADD2.F32 R12, -RZ, R7.H0_H0 ;  /* 0x20000007ff0c7230 */ /* 0x000fe40000004100 */
[----:B----4-:R-:W-:Y:S01]  /*8530*/  FMUL.FTZ R21, R5, R20 ;  /* 0x0000001405157220 */ /* 0x010fe20000410000 */
        /* <DEDUP_REMOVED lines=13> */
[----:B------:R-:W-:Y:S01]  /*8610*/  FMUL.FTZ R25, R7, R13 ;  /* 0x0000000d07197220 */ /* 0x000fe20000410000 */
[----:B------:R-:W-:Y:S01]  /*8620*/  FFMA.FTZ R6, R11, R4, -R14 ;  /* 0x000000040b067223 */ /* 0x000fe2000001080e */
[----:B------:R-:W-:Y:S01]  /*8630*/  FMUL.FTZ R26, R7, R5 ;  /* 0x00000005071a7220 */ /* 0x000fe20000410000 */
        /* <DEDUP_REMOVED lines=8> */
.L_x_3879:
[----:B------:R-:W-:Y:S05]  /*86c0*/  BSYNC B2 ;  /* 0x0000000000027941 */ /* 0x000fea0003800000 */
.L_x_3878:
[----:B------:R-:W-:Y:S05]  /*86d0*/  @P1 BRA `(.L_x_3877) ;  /* 0x0000000000981947 */ /* 0x000fea0003800000 */
[----:B-1----:R-:W1:Y:S01]  /*86e0*/  LDS.128 R4, [R0] ;  /* 0x0000000000047984 */ /* 0x002e620000000c00 */
        /* <DEDUP_REMOVED lines=37> */
.L_x_3877:
[----:B------:R-:W-:Y:S05]  /*8940*/  BSYNC B1 ;  /* 0x0000000000017941 */ /* 0x000fea0003800000 */
.L_x_3876:
[----:B-12---:R-:W-:-:S05]  /*8950*/  VIADD R4, R189, 0x20 ;  /* 0x00000020bd047836 */ /* 0x006fca0000000000 */
[----:B------:R-:W-:-:S13]  /*8960*/  ISETP.GE.AND P0, PT, R4, R8, PT ;  /* 0x000000080400720c */ /* 0x000fda0003f06270 */
        /* <DEDUP_REMOVED lines=8> */
[--C-:B------:R-:W-:Y:S02]  /*89f0*/  HADD2.F32 R20, -RZ, R30.reuse.H0_H0 ;  /* 0x2000001eff147230 */ /* 0x100fe40000004100 */
[----:B------:R-:W-:Y:S02]  /*8a00*/  HADD2.F32 R25, -RZ, R33.H0_H0 ;  /* 0x20000021ff197230 */ /* 0x000fe40000004100 */
[----:B----4-:R-:W-:Y:S02]  /*8a10*/  HADD2.F32 R21, -RZ, R31.H0_H0 ;  /* 0x2000001fff157230 */ /* 0x010fe40000004100 */
[----:B---3--:R-:W-:Y:S02]  /*8a20*/  HADD2.F32 R24, -RZ, R30.H1_H1 ;  /* 0x3000001eff187230 */ /* 0x008fe40000004100 */
[----:B-1----:R-:W-:-:S02]  /*8a30*/  HADD2.F32 R8, -RZ, R4.H0_H0 ;  /* 0x20000004ff087230 */ /* 0x002fc40000004100 */
[----:B------:R-:W-:Y:S02]  /*8a40*/  HADD2.F32 R4, -RZ, R4.H1_H1 ;  /* 0x30000004ff047230 */ /* 0x000fe40000004100 */
[--C-:B------:R-:W-:Y:S02]  /*8a50*/  HADD2.F32 R9, -RZ, R5.reuse.H0_H0 ;  /* 0x20000005ff097230 */ /* 0x100fe40000004100 */
[----:B------:R-:W-:Y:S02]  /*8a60*/  HADD2.F32 R5, -RZ, R5.H1_H1 ;  /* 0x30000005ff057230 */ /* 0x000fe40000004100 */
[-C--:B0-----:R-:W-:Y:S01]  /*8a70*/  FMUL.FTZ R13, R20, R4.reuse ;  /* 0x00000004140d7220 */ /* 0x081fe20000410000 */
[C---:B------:R-:W-:Y:S01]  /*8a80*/  FMUL.FTZ R15, R14.reuse, R4 ;  /* 0x000000040e0f7220 */ /* 0x040fe20000410000 */
[----:B------:R-:W-:Y:S02]  /*8a90*/  HADD2.F32 R10, -RZ, R6.H0_H0 ;  /* 0x20000006ff0a7230 */ /* 0x000fe40000004100 */
[-C--:B------:R-:W-:Y:S01]  /*8aa0*/  FMUL.FTZ R12, R25, R5.reuse ;  /* 0x00000005190c7220 */ /* 0x080fe20000410000 */
[-C--:B------:R-:W-:Y:S01]  /*8ab0*/  FFMA.FTZ R4, R14, R8.reuse, -R13 ;  /* 0x000000080e047223 */ /* 0x080fe2000001080d */
[----:B------:R-:W-:Y:S01]  /*8ac0*/  FFMA.FTZ R15, R20, R8, R15 ;  /* 0x00000008140f7223 */ /* 0x000fe2000001000f */
[----:B------:R-:W-:Y:S01]  /*8ad0*/  FMUL.FTZ R8, R21, R5 ;  /* 0x0000000515087220 */ /* 0x000fe20000410000 */
[----:B------:R-:W-:-:S02]  /*8ae0*/  HADD2.F32 R11, -RZ, R7.H0_H0 ;  /* 0x20000007ff0b7230 */ /* 0x000fc40000004100 */
[-C--:B------:R-:W-:Y:S01]  /*8af0*/  FFMA.FTZ R5, R21, R9.reuse, -R12 ;  /* 0x0000000915057223 */ /* 0x080fe2000001080c */
[----:B------:R-:W-:Y:S02]  /*8b00*/  HADD2.F32 R20, -RZ, R27.H1_H1 ;  /* 0x3000001bff147230 */ /* 0x000fe40000004100 */
[----:B------:R-:W-:Y:S01]  /*8b10*/  FFMA.FTZ R8, R25, R9, R8 ;  /* 0x0000000919087223 */ /* 0x000fe20000010008 */
[----:B------:R-:W-:Y:S01]  /*8b20*/  HADD2.F32 R6, -RZ, R6.H1_H1 ;  /* 0x30000006ff067230 */ /* 0x000fe20000004100 */
[----:B------:R-:W-:Y:S01]  /*8b30*/  F2FP.F16.F32.PACK_AB R4, R15, R4 ;  /* 0x000000040f04723e */ /* 0x000fe200000000ff */
[----:B------:R-:W-:Y:S02]  /*8b40*/  HADD2.F32 R7, -RZ, R7.H1_H1 ;  /* 0x30000007ff077230 */ /* 0x000fe40000004100 */
[----:B------:R-:W-:Y:S02]  /*8b50*/  HADD2.F32 R27, -RZ, R33.H1_H1 ;  /* 0x30000021ff1b7230 */ /* 0x000fe40000004100 */
[----:B------:R-:W-:Y:S01]  /*8b60*/  FMUL.FTZ R9, R24, R6 ;  /* 0x0000000618097220 */ /* 0x000fe20000410000 */
[----:B------:R-:W-:-:S02]  /*8b70*/  HADD2.F32 R21, -RZ, R31.H1_H1 ;  /* 0x3000001fff157230 */ /* 0x000fc40000004100 */
[----:B------:R-:W-:Y:S01]  /*8b80*/  FMUL.FTZ R13, R20, R6 ;  /* 0x00000006140d7220 */ /* 0x000fe20000410000 */
[----:B------:R-:W-:Y:S01]  /*8b90*/  F2FP.F16.F32.PACK_AB R5, R8, R5 ;  /* 0x000000050805723e */ /* 0x000fe200000000ff */
[-C--:B------:R-:W-:Y:S01]  /*8ba0*/  FMUL.FTZ R12, R27, R7.reuse ;  /* 0x000000071b0c7220 */ /* 0x080fe20000410000 */
[-C--:B------:R-:W-:Y:S01]  /*8bb0*/  FFMA.FTZ R6, R20, R10.reuse, -R9 ;  /* 0x0000000a14067223 */ /* 0x080fe20000010809 */
[C---:B------:R-:W-:Y:S01]  /*8bc0*/  FMUL.FTZ R14, R21.reuse, R7 ;  /* 0x00000007150e7220 */ /* 0x040fe20000410000 */
[----:B------:R-:W-:Y:S01]  /*8bd0*/  FFMA.FTZ R13, R24, R10, R13 ;  /* 0x0000000a180d7223 */ /* 0x000fe2000001000d */
[-C--:B------:R-:W-:Y:S02]  /*8be0*/  FFMA.FTZ R7, R21, R11.reuse, -R12 ;  /* 0x0000000b15077223 */ /* 0x080fe4000001080c */
[----:B------:R-:W-:Y:S02]  /*8bf0*/  FFMA.FTZ R14, R27, R11, R14 ;  /* 0x0000000b1b0e7223 */ /* 0x000fe4000001000e */
[----:B------:R-:W-:-:S03]  /*8c00*/  F2FP.F16.F32.PACK_AB R6, R13, R6 ;  /* 0x000000060d06723e */ /* 0x000fc600000000ff */
[----:B------:R-:W-:-:S05]  /*8c10*/  F2FP.F16.F32.PACK_AB R7, R14, R7 ;  /* 0x000000070e07723e */ /* 0x000fca00000000ff */
[----:B------:R1:W-:Y:S02]  /*8c20*/  STS.128 [R3+0x21400], R4 ;  /* 0x0214000403007388 */ /* 0x0003e40000000c00 */
.L_x_3882:
[----:B------:R-:W-:Y:S05]  /*8c30*/  BSYNC B1 ;  /* 0x0000000000017941 */ /* 0x000fea0003800000 */
.L_x_3881:
[----:B------:R-:W-:Y:S05]  /*8c40*/  @P1 BRA `(.L_x_3880) ;  /* 0x00000010007c1947 */ /* 0x000fea0003800000 */
[----:B-1----:R-:W1:Y:S01]  /*8c50*/  LDS.128 R4, [R0+0x1000] ;  /* 0x0010000000047984 */ /* 0x002e620000000c00 */
[--C-:B------:R-:W-:Y:S02]  /*8c60*/  HADD2.F32 R15, -RZ, R29.reuse.H0_H0 ;  /* 0x2000001dff0f7230 */ /* 0x100fe40000004100 */
[----:B0-----:R-:W-:Y:S02]  /*8c70*/  HADD2.F32 R13, -RZ, R28.H0_H0 ;  /* 0x2000001cff0d7230 */ /* 0x001fe40000004100 */
[----:B---3--:R-:W-:Y:S02]  /*8c80*/  HADD2.F32 R24, -RZ, R34.H0_H0 ;  /* 0x20000022ff187230 */ /* 0x008fe40000004100 */
[----:B------:R-:W-:Y:S02]  /*8c90*/  HADD2.F32 R20, -RZ, R32.H0_H0 ;  /* 0x20000020ff147230 */ /* 0x000fe40000004100 */
[----:B----4-:R-:W-:Y:S02]  /*8ca0*/  HADD2.F32 R21, -RZ, R29.H1_H1 ;  /* 0x3000001dff157230 */ /* 0x010fe40000004100 */
[----:B------:R-:W-:-:S02]  /*8cb0*/  HADD2.F32 R26, -RZ, R34.H1_H1 ;  /* 0x30000022ff1a7230 */ /* 0x000fc40000004100 */
[--C-:B-1----:R-:W-:Y:S02]  /*8cc0*/  HADD2.F32 R3, -RZ, R4.reuse.H0_H0 ;  /* 0x20000004ff037230 */ /* 0x102fe40000004100 */
[----:B------:R-:W-:Y:S02]  /*8cd0*/  HADD2.F32 R4, -RZ, R4.H1_H1 ;  /* 0x30000004ff047230 */ /* 0x000fe40000004100 */
[--C-:B------:R-:W-:Y:S02]  /*8ce0*/  HADD2.F32 R8, -RZ, R5.reuse.H0_H0 ;  /* 0x20000005ff087230 */ /* 0x100fe40000004100 */
[----:B------:R-:W-:Y:S02]  /*8cf0*/  HADD2.F32 R5, -RZ, R5.H1_H1 ;  /* 0x30000005ff057230 */ /* 0x000fe40000004100 */
[-C--:B------:R-:W-:Y:S01]  /*8d00*/  FMUL.FTZ R12, R15, R4.reuse ;  /* 0x000000040f0c7220 */ /* 0x080fe20000410000 */
[----:B------:R-:W-:Y:S01]  /*8d10*/  FMUL.FTZ R14, R13, R4 ;  /* 0x000000040d0e7220 */ /* 0x000fe20000410000 */
[----:B------:R-:W-:-:S02]  /*8d20*/  HADD2.F32 R9, -RZ, R6.H0_H0 ;  /* 0x20000006ff097230 */ /* 0x000fc40000004100 */
[----:B------:R-:W-:Y:S01]  /*8d30*/  FMUL.FTZ R11, R24, R5 ;  /* 0x00000005180b7220 */ /* 0x000fe20000410000 */
[----:B------:R-:W-:Y:S01]  /*8d40*/  FFMA.FTZ R4, R13, R3, -R12 ;  /* 0x000000030d047223 */ /* 0x000fe2000001080c */
[--C-:B------:R-:W-:Y:S02]  /*8d50*/  HADD2.F32 R10, -RZ, R7.reuse.H0_H0 ;  /* 0x20000007ff0a7230 */ /* 0x100fe40000004100 */
[C---:B------:R-:W-:Y:S01]  /*8d60*/  FMUL.FTZ R13, R20.reuse, R5 ;  /* 0x00000005140d7220 */ /* 0x040fe20000410000 */
[----:B------:R-:W-:Y:S02]  /*8d70*/  HADD2.F32 R6, -RZ, R6.H1_H1 ;  /* 0x30000006ff067230 */ /* 0x000fe40000004100 */
[----:B------:R-:W-:Y:S01]  /*8d80*/  FFMA.FTZ R3, R15, R3, R14 ;  /* 0x000000030f037223 */ /* 0x000fe2000001000e */
[----:B------:R-:W-:Y:S02]  /*8d90*/  HADD2.F32 R7, -RZ, R7.H1_H1 ;  /* 0x30000007ff077230 */ /* 0x000fe40000004100 */
[----:B------:R-:W-:Y:S01]  /*8da0*/  FFMA.FTZ R5, R20, R8, -R11 ;  /* 0x0000000814057223 */ /* 0x000fe2000001080b */
[----:B------:R-:W-:-:S02]  /*8db0*/  HADD2.F32 R15, -RZ, R28.H1_H1 ;  /* 0x3000001cff0f7230 */ /* 0x000fc40000004100 */
[----:B------:R-:W-:Y:S01]  /*8dc0*/  FFMA.FTZ R8, R24, R8, R13 ;  /* 0x0000000818087223 */ /* 0x000fe2000001000d */
[----:B------:R-:W-:Y:S02]  /*8dd0*/  HADD2.F32 R20, -RZ, R32.H1_H1 ;  /* 0x30000020ff147230 */ /* 0x000fe40000004100 */
[-C--:B------:R-:W-:Y:S01]  /*8de0*/  FMUL.FTZ R12, R21, R6.reuse ;  /* 0x00000006150c7220 */ /* 0x080fe20000410000 */
[-C--:B------:R-:W-:Y:S01]  /*8df0*/  FMUL.FTZ R11, R26, R7.reuse ;  /* 0x000000071a0b7220 */ /* 0x080fe20000410000 */
[----:B------:R-:W-:Y:S01]  /*8e00*/  FMUL.FTZ R14, R15, R6 ;  /* 0x000000060f0e7220 */ /* 0x000fe20000410000 */
[----:B------:R-:W-:Y:S01]  /*8e10*/  F2FP.F16.F32.PACK_AB R4, R3, R4 ;  /* 0x000000040304723e */ /* 0x000fe200000000ff */
[C---:B------:R-:W-:Y:S01]  /*8e20*/  FMUL.FTZ R13, R20.reuse, R7 ;  /* 0x00000007140d7220 */ /* 0x040fe20000410000 */
[-C--:B------:R-:W-:Y:S01]  /*8e30*/  FFMA.FTZ R6, R15, R9.reuse, -R12 ;  /* 0x000000090f067223 */ /* 0x080fe2000001080c */
[-C--:B------:R-:W-:Y:S01]  /*8e40*/  FFMA.FTZ R7, R20, R10.reuse, -R11 ;  /* 0x0000000a14077223 */ /* 0x080fe2000001080b */
[----:B------:R-:W-:Y:S01]  /*8e50*/  FFMA.FTZ R9, R21, R9, R14 ;  /* 0x0000000915097223 */ /* 0x000fe2000001000e */
[----:B------:R-:W-:Y:S01]  /*8e60*/  FFMA.FTZ R10, R26, R10, R13 ;  /* 0x0000000a1a0a7223 */ /* 0x000fe2000001000d */
[----:B------:R-:W-:-:S03]  /*8e70*/  F2FP.F16.F32.PACK_AB R5, R8, R5 ;  /* 0x000000050805723e */ /* 0x000fc600000000ff */
[----:B------:R-:W-:Y:S02]  /*8e80*/  F2FP.F16.F32.PACK_AB R6, R9, R6 ;  /* 0x000000060906723e */ /* 0x000fe400000000ff */
[----:B------:R-:W-:-:S05]  /*8e90*/  F2FP.F16.F32.PACK_AB R7, R10, R7 ;  /* 0x000000070a07723e */ /* 0x000fca00000000ff */
[----:B------:R0:W-:Y:S01]  /*8ea0*/  STS.128 [R0+0x1000], R4 ;  /* 0x0010000400007388 */ /* 0x0001e20000000c00 */
[----:B------:R-:W-:Y:S05]  /*8eb0*/  BRA `(.L_x_3880) ;  /* 0x0000000c00e07947 */ /* 0x000fea0003800000 */
.L_x_3870:
[----:B------:R-:W-:-:S03]  /*8ec0*/  UMOV UR4, 0xffffffff ;  /* 0xffffffff00047882 */ /* 0x000fc60000000000 */
[----:B------:R-:W-:Y:S05]  /*8ed0*/  BRA.DIV UR4, `(.L_x_3883) ;  /* 0x0000011a04f87947 */ /* 0x000fea000b800000 */
[----:B------:R0:W1:Y:S04]  /*8ee0*/  SHFL.IDX PT, R0, R26, RZ, 0x1c1f ;  /* 0x001c1fff1a007589 */ /* 0x00006800000e0000 */
[----:B------:R0:W2:Y:S04]  /*8ef0*/  SHFL.IDX PT, R3, R25, RZ, 0x1c1f ;  /* 0x001c1fff19037589 */ /* 0x0000a800000e0000 */
[----:B------:R0:W3:Y:S04]  /*8f00*/  SHFL.IDX PT, R20, R24, RZ, 0x1c1f ;  /* 0x001c1fff18147589 */ /* 0x0000e800000e0000 */
[----:B------:R0:W4:Y:S02]  /*8f10*/  SHFL.IDX PT, R14, R27, RZ, 0x1c1f ;  /* 0x001c1fff1b0e7589 */ /* 0x00012400000e0000 */
.L_x_4089:
[----:B------:R-:W5:Y:S01]  /*8f20*/  LDL R6, [R1+0x3c] ;  /* 0x00003c0001067983 */ /* 0x000f620000100800 */
[----:B------:R-:W-:Y:S01]  /*8f30*/  ULDC UR4, c[0x0][0x448] ;  /* 0x0001120000047ab9 */ /* 0x000fe20000000800 */
[----:B------:R-:W-:Y:S01]  /*8f40*/  BSSY B1, `(.L_x_3884) ;  /* 0x0000019000017945 */ /* 0x000fe20003800000 */
[----:B------:R-:W-:Y:S01]  /*8f50*/  IMAD R21, R152, UR4, RZ ;  /* 0x0000000498157c24 */ /* 0x000fe2000f8e02ff */
[----:B------:R-:W-:Y:S02]  /*8f60*/  CS2R R8, SRZ ;  /* 0x0000000000087805 */ /* 0x000fe4000001ff00 */
[----:B------:R-:W-:Y:S02]  /*8f70*/  CS2R R10, SRZ ;  /* 0x00000000000a7805 */ /* 0x000fe4000001ff00 */
[----:B------:R-:W-:Y:S01]  /*8f80*/  ISETP.GE.AND P0, PT, R4, R21, PT ;  /* 0x000000150400720c */ /* 0x000fe20003f06270 */
[----:B------:R-:W-:Y:S01]  /*8f90*/  IMAD R21, R153, -0x40, R21 ;  /* 0xffffffc099157824 */ /* 0x000fe200078e0215 */
[----:B-----5:R-:W-:-:S04]  /*8fa0*/  LEA.HI R5, R6, R6, RZ, 0x1 ;  /* 0x0000000606057211 */ /* 0x020fc800078f08ff */
[----:B------:R-:W-:-:S05]  /*8fb0*/  LOP3.LUT R5, R5, 0xfffffffe, RZ, 0xc0, !PT ;  /* 0xfffffffe05057812 */ /* 0x000fca00078ec0ff */
[----:B0-----:R-:W-:Y:S01]  /*8fc0*/  IMAD.IADD R25, R6, 0x1, -R5 ;  /* 0x0000000106197824 */ /* 0x001fe200078e0a05 */
[----:B------:R-:W-:Y:S02]  /*8fd0*/  CS2R R4, SRZ ;  /* 0x0000000000047805 */ /* 0x000fe4000001ff00 */
[----:B------:R-:W-:Y:S02]  /*8fe0*/  CS2R R6, SRZ ;  /* 0x0000000000067805 */ /* 0x000fe4000001ff00 */
[----:B------:R-:W-:Y:S01]  /*8ff0*/  SHF.L.U32 R25, R25, 0x1f, RZ ;  /* 0x0000001f19197819 */ /* 0x000fe200000006ff */
[----:B------:R-:W-:Y:S06]  /*9000*/  @P0 BRA `(.L_x_3885) ;  /* 0x0000000000300947 */ /* 0x000fec0003800000 */
[----:B------:R-:W-:Y:S01]  /*9010*/  ULDC UR4, c[0x0][0x3f4] ;  /* 0x0000fd0000047ab9 */ /* 0x000fe20000000800 */
[C---:B------:R-:W-:Y:S01]  /*9020*/  IMAD.SHL.U32 R15, R16.reuse, 0x2, RZ ;  /* 0x00000002100f7824 */ /* 0x040fe200078e00ff */
[C---:B------:R-:W-:Y:S02]  /*9030*/  ISETP.GE.AND P2, PT, R16.reuse, UR4, PT ;  /* 0x0000000410007c0c */ /* 0x040fe4000bf46270 */
[----:B------:R-:W-:Y:S02]  /*9040*/  SHF.L.U64.HI R5, R16, 0x1, R17 ;  /* 0x0000000110057819 */ /* 0x000fe40000010211 */
[-C--:B--2---:R-:W-:Y:S02]  /*9050*/  IADD3 R12, P0, R3, R15.reuse, RZ ;  /* 0x0000000f030c7210 */ /* 0x084fe40007f1e0ff */
[----:B----4-:R-:W-:-:S03]  /*9060*/  IADD3 R14, P1, R14, R15, RZ ;  /* 0x0000000f0e0e7210 */ /* 0x010fc60007f3e0ff */
[--C-:B-1----:R-:W-:Y:S02]  /*9070*/  IMAD.X R13, R0, 0x1, R5.reuse, P0 ;  /* 0x00000001000d7824 */ /* 0x102fe400000e0605 */
[----:B---3--:R-:W-:Y:S01]  /*9080*/  IMAD.X R15, R20, 0x1, R5, P1 ;  /* 0x00000001140f7824 */ /* 0x008fe200008e0605 */
[----:B------:R-:W-:Y:S01]  /*9090*/  CS2R R4, SRZ ;  /* 0x0000000000047805 */ /* 0x000fe2000001ff00 */
[----:B------:R-:W-:Y:S06]  /*90a0*/  @P2 BRA `(.L_x_3885) ;  /* 0x0000000000082947 */ /* 0x000fec0003800000 */
[----:B------:R0:W5:Y:S04]  /*90b0*/  LD.E.128 R4, desc[UR42][R12.64] ;  /* 0x0000002a0c047980 */ /* 0x000168000c101d00 */
[----:B------:R0:W5:Y:S02]  /*90c0*/  LD.E.128 R8, desc[UR42][R14.64] ;  /* 0x0000002a0e087980 */ /* 0x000164000c101d00 */
.L_x_3885:
[----:B------:R-:W-:Y:S05]  /*90d0*/  BSYNC B1 ;  /* 0x0000000000017941 */ /* 0x000fea0003800000 */
.L_x_3884:
[----:B------:R-:W3:Y:S01]  /*90e0*/  SYNCS.PHASECHK.TRANS64.TRYWAIT P1, [R2+URZ+0x28c00], R25 ;  /* 0x028c0019020075a7 */ /* 0x000ee2000802017f */
[----:B-----5:R-:W-:Y:S01]  /*90f0*/  IMAD.MOV.U32 R38, RZ, RZ, R4 ;  /* 0x000000ffff267224 */ /* 0x020fe200078e0004 */
[--C-:B0-----:R-:W-:Y:S01]  /*9100*/  SHF.R.U64 R12, R4, 0x10, R5.reuse ;  /* 0x00000010040c7819 */ /* 0x101fe20000001205 */
[--C-:B-1----:R-:W-:Y:S01]  /*9110*/  IMAD.MOV.U32 R0, RZ, RZ, R5.reuse ;  /* 0x000000ffff007224 */ /* 0x102fe200078e0005 */
[----:B------:R-:W-:Y:S01]  /*9120*/  SHF.R.U32.HI R42, RZ, 0x10, R5 ;  /* 0x00000010ff2a7819 */ /* 0x000fe20000011605 */
[----:B------:R-:W-:Y:S01]  /*9130*/  IMAD.MOV.U32 R39, RZ, RZ, R6 ;  /* 0x000000ffff277224 */ /* 0x000fe200078e0006 */
[----:B------:R-:W-:Y:S01]  /*9140*/  SHF.R.U64 R43, R8, 0x10, R9 ;  /* 0x00000010082b7819 */ /* 0x000fe20000001209 */
[----:B------:R-:W-:Y:S01]  /*9150*/  IMAD.MOV.U32 R4, RZ, RZ, R8 ;  /* 0x000000ffff047224 */ /* 0x000fe200078e0008 */
[----:B------:R-:W-:Y:S01]  /*9160*/  PRMT R38, R38, 0x5410, R0 ;  /* 0x0000541026267816 */ /* 0x000fe20000000000 */
[----:B----4-:R-:W-:Y:S01]  /*9170*/  VIADD R14, R189, 0x20 ;  /* 0x00000020bd0e7836 */ /* 0x010fe20000000000 */
[----:B------:R-:W-:Y:S01]  /*9180*/  VIMNMX R0, R21, 0x40, PT ;  /* 0x0000004015007848 */ /* 0x000fe20003fe0100 */
[--C-:B------:R-:W-:Y:S01]  /*9190*/  IMAD.MOV.U32 R13, RZ, RZ, R7.reuse ;  /* 0x000000ffff0d7224 */ /* 0x100fe200078e0007 */
[----:B------:R-:W-:Y:S01]  /*91a0*/  SHF.R.U64 R6, R6, 0x10, R7 ;  /* 0x0000001006067819 */ /* 0x000fe20000001207 */
[--C-:B------:R-:W-:Y:S01]  /*91b0*/  IMAD.MOV.U32 R40, RZ, RZ, R9.reuse ;  /* 0x000000ffff287224 */ /* 0x100fe200078e0009 */
[----:B------:R-:W-:Y:S01]  /*91c0*/  SHF.R.U32.HI R8, RZ, 0x10, R9 ;  /* 0x00000010ff087819 */ /* 0x000fe20000011609 */
[----:B------:R-:W-:Y:S01]  /*91d0*/  IMAD.MOV.U32 R5, RZ, RZ, R10 ;  /* 0x000000ffff057224 */ /* 0x000fe200078e000a */
[----:B--2---:R-:W0:Y:S01]  /*91e0*/  LDC R3, c[0x0][0x3f4] ;  /* 0x0000fd00ff037b82 */ /* 0x004e220000000800 */
[----:B------:R-:W-:Y:S01]  /*91f0*/  IMAD.MOV.U32 R41, RZ, RZ, R11 ;  /* 0x000000ffff297224 */ /* 0x000fe200078e000b */
[----:B------:R-:W-:Y:S01]  /*9200*/  SHF.R.U32.HI R7, RZ, 0x10, R7 ;  /* 0x00000010ff077819 */ /* 0x000fe20000011607 */
[----:B------:R-:W-:Y:S01]  /*9210*/  BSSY B1, `(.L_x_3886) ;  /* 0x000000f000017945 */ /* 0x000fe20003800000 */
[----:B------:R-:W-:-:S02]  /*9220*/  SHF.R.U64 R44, R10, 0x10, R11 ;  /* 0x000000100a2c7819 */ /* 0x000fc4000000120b */
[----:B------:R-:W-:Y:S02]  /*9230*/  SHF.R.U32.HI R9, RZ, 0x10, R11 ;  /* 0x00000010ff097819 */ /* 0x000fe4000001160b */
[----:B------:R-:W-:Y:S02]  /*9240*/  PRMT R41, R41, 0x5410, R12 ;  /* 0x0000541029297816 */ /* 0x000fe4000000000c */
[----:B------:R-:W-:Y:S02]  /*9250*/  PRMT R13, R7, 0x5410, R13 ;  /* 0x00005410070d7816 */ /* 0x000fe4000000000d */
[----:B------:R-:W-:Y:S02]  /*9260*/  PRMT R42, R42, 0x5410, R6 ;  /* 0x000054102a2a7816 */ /* 0x000fe40000000006 */
[----:B------:R-:W-:Y:S02]  /*9270*/  PRMT R39, R39, 0x5410, R4 ;  /* 0x0000541027277816 */ /* 0x000fe40000000004 */
[----:B------:R-:W-:-:S02]  /*9280*/  PRMT R43, R43, 0x5410, R8 ;  /* 0x000054102b2b7816 */ /* 0x000fc40000000008 */
[----:B------:R-:W-:Y:S02]  /*9290*/  PRMT R40, R40, 0x5410, R5 ;  /* 0x0000541028287816 */ /* 0x000fe40000000005 */
[----:B------:R-:W-:Y:S02]  /*92a0*/  PRMT R44, R44, 0x5410, R9 ;  /* 0x000054102c2c7816 */ /* 0x000fe40000000009 */
[----:B0-----:R-:W-:-:S04]  /*92b0*/  ISETP.GE.AND P0, PT, R16, R3, PT ;  /* 0x000000031000720c */ /* 0x001fc80003f06270 */
[-C--:B------:R-:W-:Y:S02]  /*92c0*/  ISETP.GE.OR P2, PT, R189, R0.reuse, P0 ;  /* 0x00000000bd00720c */ /* 0x080fe40000746670 */
[----:B------:R-:W-:Y:S01]  /*92d0*/  ISETP.GE.OR P0, PT, R14, R0, P0 ;  /* 0x000000000e00720c */ /* 0x000fe20000706670 */
[----:B------:R-:W-:Y:S01]  /*92e0*/  IMAD.IADD R0, R16, 0x1, R3 ;  /* 0x0000000110007824 */ /* 0x000fe200078e0203 */
[----:B---3--:R-:W-:Y:S11]  /*92f0*/  @!P1 BRA `(.L_x_3887) ;  /* 0x0000011800609947 */ /* 0x008ff60003800000 */
.L_x_4090:
[----:B------:R-:W-:Y:S05]  /*9300*/  BSYNC B1 ;  /* 0x0000000000017941 */ /* 0x000fea0003800000 */
.L_x_3886:
[----:B------:R-:W-:Y:S01]  /*9310*/  BSSY B1, `(.L_x_3888) ;  /* 0x0000059000017945 */ /* 0x000fe20003800000 */
[----:B------:R-:W-:-:S03]  /*9320*/  LOP3.LUT R0, R0, 0x38, RZ, 0xc0, !PT ;  /* 0x0000003800007812 */ /* 0x000fc600078ec0ff */
[----:B------:R-:W-:Y:S05]  /*9330*/  @P2 BRA `(.L_x_3889) ;  /* 0x0000000400582947 */ /* 0x000fea0003800000 */
[----:B------:R-:W-:Y:S02]  /*9340*/  IMAD.SHL.U32 R3, R191, 0x40, RZ ;  /* 0x00000040bf037824 */ /* 0x000fe400078e00ff */
[----:B------:R-:W-:Y:S02]  /*9350*/  HADD2.F32 R31, -RZ, R39.H1_H1 ;  /* 0x30000027ff1f7230 */ /* 0x000fe40000004100 */
[----:B------:R-:W-:Y:S01]  /*9360*/  HADD2.F32 R29, -RZ, R38.H0_H0 ;  /* 0x20000026ff1d7230 */ /* 0x000fe20000004100 */
[----:B------:R-:W-:Y:S01]  /*9370*/  LOP3.LUT R9, R3, 0x1c0, RZ, 0xc0, !PT ;  /* 0x000001c003097812 */ /* 0x000fe200078ec0ff */
[----:B------:R-:W-:Y:S02]  /*9380*/  HADD2.F32 R32, -RZ, R43.H0_H0 ;  /* 0x2000002bff207230 */ /* 0x000fe40000004100 */
[----:B------:R-:W-:Y:S01]  /*9390*/  HADD2.F32 R30, -RZ, R41.H1_H1 ;  /* 0x30000029ff1e7230 */ /* 0x000fe20000004100 */
[----:B------:R-:W-:Y:S02]  /*93a0*/  LOP3.LUT R3, R9, 0x38, R16, 0xf8, !PT ;  /* 0x0000003809037812 */ /* 0x000fe400078ef810 */
[----:B------:R-:W-:-:S04]  /*93b0*/  SHF.R.U32.HI R4, RZ, 0x3, R9 ;  /* 0x00000003ff047819 */ /* 0x000fc80000011609 */
[----:B------:R-:W-:Y:S02]  /*93c0*/  LOP3.LUT R3, R3, R4, RZ, 0x3c, !PT ;  /* 0x0000000403037212 */ /* 0x000fe400078e3cff */
[----:B------:R-:W-:-:S03]  /*93d0*/  LOP3.LUT R9, R4, R0, R9, 0x1e, !PT ;  /* 0x0000000004097212 */ /* 0x000fc600078e1e09 */
[C---:B------:R-:W-:Y:S02]  /*93e0*/  IMAD R3, R198.reuse, 0x200, R3 ;  /* 0x00000200c6037824 */ /* 0x040fe400078e0203 */
[----:B------:R-:W-:Y:S02]  /*93f0*/  IMAD R9, R198, 0x200, R9 ;  /* 0x00000200c6097824 */ /* 0x000fe400078e0209 */
[--C-:B------:R-:W-:Y:S02]  /*9400*/  IMAD R3, R3, 0x2, R2.reuse ;  /* 0x0000000203037824 */ /* 0x100fe400078e0202 */
[----:B------:R-:W-:-:S03]  /*9410*/  IMAD R12, R9, 0x2, R2 ;  /* 0x00000002090c7824 */ /* 0x000fc600078e0202 */
[----:B------:R-:W1:Y:S04]  /*9420*/  LDS.128 R4, [R3+0x20400] ;  /* 0x0204000003047984 */ /* 0x000e680000000c00 */
[----:B------:R-:W2:Y:S01]  /*9430*/  LDS.128 R8, [R12+0x20400] ;  /* 0x020400000c087984 */ /* 0x000ea20000000c00 */
[--C-:B-1----:R-:W-:Y:S02]  /*9440*/  HADD2.F32 R20, -RZ, R5.reuse.H0_H0 ;  /* 0x20000005ff147230 */ /* 0x102fe40000004100 */
[----:B------:R-:W-:Y:S02]  /*9450*/  HADD2.F32 R21, -RZ, R5.H1_H1 ;  /* 0x30000005ff157230 */ /* 0x000fe40000004100 */
[----:B--2---:R-:W-:Y:S02]  /*9460*/  HADD2.F32 R5, -RZ, R8.H0_H0 ;  /* 0x20000008ff057230 */ /* 0x004fe40000004100 */
[----:B------:R-:W-:-:S02]  /*9470*/  HADD2.F32 R14, -RZ, R4.H0_H0 ;  /* 0x20000004ff0e7230 */ /* 0x000fc40000004100 */
[----:B0-----:R-:W-:Y:S02]  /*9480*/  HADD2.F32 R25, -RZ, R8.H1_H1 ;  /* 0x30000008ff197230 */ /* 0x001fe40000004100 */
[C---:B------:R-:W-:Y:S01]  /*9490*/  FMUL.FTZ R33, R5.reuse, R31 ;  /* 0x0000001f05217220 */ /* 0x040fe20000410000 */
[-C--:B------:R-:W-:Y:S01]  /*94a0*/  FMUL.FTZ R35, R5, R29.reuse ;  /* 0x0000001d05237220 */ /* 0x080fe20000410000 */
[----:B------:R-:W-:Y:S02]  /*94b0*/  HADD2.F32 R26, -RZ, R9.H0_H0 ;  /* 0x20000009ff1a7230 */ /* 0x000fe40000004100 */
[C---:B------:R-:W-:Y:S01]  /*94c0*/  FFMA.FTZ R5, R14.reuse, R29, -R33 ;  /* 0x0000001d0e057223 */ /* 0x040fe20000010821 */
[----:B------:R-:W-:Y:S02]  /*94d0*/  HADD2.F32 R33, -RZ, R40.H0_H0 ;  /* 0x20000028ff217230 */ /* 0x000fe40000004100 */
[----:B------:R-:W-:Y:S01]  /*94e0*/  FFMA.FTZ R8, R14, R31, R35 ;  /* 0x0000001f0e087223 */ /* 0x000fe20000010023 */
[----:B------:R-:W-:-:S02]  /*94f0*/  HADD2.F32 R29, -RZ, R38.H1_H1 ;  /* 0x30000026ff1d7230 */ /* 0x000fc40000004100 */
[C---:B------:R-:W-:Y:S01]  /*9500*/  FMUL.FTZ R34, R25.reuse, R32 ;  /* 0x0000002019227220 */ /* 0x040fe20000410000 */
[----:B------:R-:W-:Y:S02]  /*9510*/  HADD2.F32 R15, -RZ, R4.H1_H1 ;  /* 0x30000004ff0f7230 */ /* 0x000fe40000004100 */
[-C--:B------:R-:W-:Y:S01]  /*9520*/  FMUL.FTZ R14, R25, R30.reuse ;  /* 0x0000001e190e7220 */ /* 0x080fe20000410000 */
[C---:B------:R-:W-:Y:S01]  /*9530*/  FMUL.FTZ R25, R26.reuse, R33 ;  /* 0x000000211a197220 */ /* 0x040fe20000410000 */
[-C--:B------:R-:W-:Y:S01]  /*9540*/  FMUL.FTZ R36, R26, R29.reuse ;  /* 0x0000001d1a247220 */ /* 0x080fe20000410000 */
[----:B------:R-:W-:Y:S02]  /*9550*/  HADD2.F32 R27, -RZ, R9.H1_H1 ;  /* 0x30000009ff1b7230 */ /* 0x000fe40000004100 */
[C---:B------:R-:W-:Y:S01]  /*9560*/  FFMA.FTZ R34, R15.reuse, R30, -R34 ;  /* 0x0000001e0f227223 */ /* 0x040fe20000010822 */
[----:B------:R-:W-:Y:S01]  /*9570*/  FFMA.FTZ R31, R15, R32, R14 ;  /* 0x000000200f1f7223 */ /* 0x000fe2000001000e */
[----:B------:R-:W-:Y:S01]  /*9580*/  FFMA.FTZ R26, R20, R29, -R25 ;  /* 0x0000001d141a7223 */ /* 0x000fe20000010819 */
[----:B------:R-:W-:-:S02]  /*9590*/  HADD2.F32 R28, -RZ, R10.H0_H0 ;  /* 0x2000000aff1c7230 */ /* 0x000fc40000004100 */
[----:B------:R-:W-:Y:S01]  /*95a0*/  FFMA.FTZ R36, R20, R33, R36 ;  /* 0x0000002114247223 */ /* 0x000fe20000010024 */
[----:B------:R-:W-:Y:S01]  /*95b0*/  HADD2.F32 R30, -RZ, R43.H1_H1 ;  /* 0x3000002bff1e7230 */ /* 0x000fe20000004100 */
[----:B------:R-:W-:Y:S01]  /*95c0*/  F2FP.F16.F32.PACK_AB R8, R31, R8 ;  /* 0x000000081f08723e */ /* 0x000fe200000000ff */
[----:B------:R-:W-:Y:S02]  /*95d0*/  HADD2.F32 R14, -RZ, R42.H0_H0 ;  /* 0x2000002aff0e7230 */ /* 0x000fe40000004100 */
[----:B------:R-:W-:Y:S02]  /*95e0*/  HADD2.F32 R29, -RZ, R40.H1_H1 ;  /* 0x30000028ff1d7230 */ /* 0x000fe40000004100 */
[C---:B------:R-:W-:Y:S01]  /*95f0*/  FMUL.FTZ R20, R27.reuse, R30 ;  /* 0x0000001e1b147220 */ /* 0x040fe20000410000 */
[----:B------:R-:W-:Y:S02]  /*9600*/  HADD2.F32 R15, -RZ, R39.H0_H0 ;  /* 0x20000027ff0f7230 */ /* 0x000fe40000004100 */
[----:B------:R-:W-:Y:S01]  /*9610*/  FMUL.FTZ R32, R27, R14 ;  /* 0x0000000e1b207220 */ /* 0x000fe20000410000 */
[----:B------:R-:W-:-:S02]  /*9620*/  HADD2.F32 R24, -RZ, R6.H0_H0 ;  /* 0x20000006ff187230 */ /* 0x000fc40000004100 */
[C---:B------:R-:W-:Y:S01]  /*9630*/  FMUL.FTZ R35, R28.reuse, R29 ;  /* 0x0000001d1c237220 */ /* 0x040fe20000410000 */
[----:B------:R-:W-:Y:S02]  /*9640*/  HADD2.F32 R10, -RZ, R10.H1_H1 ;  /* 0x3000000aff0a7230 */ /* 0x000fe40000004100 */
[----:B------:R-:W-:Y:S01]  /*9650*/  FMUL.FTZ R28, R28, R15 ;  /* 0x0000000f1c1c7220 */ /* 0x000fe20000410000 */
[----:B------:R-:W-:Y:S02]  /*9660*/  HADD2.F32 R27, -RZ, R44.H0_H0 ;  /* 0x2000002cff1b7230 */ /* 0x000fe40000004100 */
[----:B------:R-:W-:Y:S01]  /*9670*/  FFMA.FTZ R33, R21, R14, -R20 ;  /* 0x0000000e15217223 */ /* 0x000fe20000010814 */
[----:B------:R-:W-:Y:S02]  /*9680*/  HADD2.F32 R25, -RZ, R42.H1_H1 ;  /* 0x3000002aff197230 */ /* 0x000fe40000004100 */
[----:B------:R-:W-:Y:S01]  /*9690*/  FFMA.FTZ R28, R24, R29, R28 ;  /* 0x0000001d181c7223 */ /* 0x000fe2000001001c */
[----:B------:R-:W-:-:S02]  /*96a0*/  HADD2.F32 R6, -RZ, R6.H1_H1 ;  /* 0x30000006ff067230 */ /* 0x000fc40000004100 */
[----:B------:R-:W-:Y:S01]  /*96b0*/  FMUL.FTZ R37, R10, R27 ;  /* 0x0000001b0a257220 */ /* 0x000fe20000410000 */
[--C-:B------:R-:W-:Y:S02]  /*96c0*/  HADD2.F32 R9, -RZ, R11.reuse.H0_H0 ;  /* 0x2000000bff097230 */ /* 0x100fe40000004100 */
[----:B------:R-:W-:Y:S01]  /*96d0*/  FFMA.FTZ R35, R24, R15, -R35 ;  /* 0x0000000f18237223 */ /* 0x000fe20000010823 */
[-C--:B------:R-:W-:Y:S01]  /*96e0*/  FMUL.FTZ R29, R10, R25.reuse ;  /* 0x000000190a1d7220 */ /* 0x080fe20000410000 */
[----:B------:R-:W-:Y:S02]  /*96f0*/  HADD2.F32 R11, -RZ, R11.H1_H1 ;  /* 0x3000000bff0b7230 */ /* 0x000fe40000004100 */
[----:B------:R-:W-:Y:S01]  /*9700*/  FFMA.FTZ R21, R21, R30, R32 ;  /* 0x0000001e15157223 */ /* 0x000fe20000010020 */
[----:B------:R-:W-:Y:S02]  /*9710*/  HADD2.F32 R15, -RZ, R41.H0_H0 ;  /* 0x20000029ff0f7230 */ /* 0x000fe40000004100 */
[----:B------:R-:W-:Y:S01]  /*9720*/  FFMA.FTZ R24, R6, R25, -R37 ;  /* 0x0000001906187223 */ /* 0x000fe20000010825 */
[----:B------:R-:W-:-:S02]  /*9730*/  HADD2.F32 R10, -RZ, R13.H1_H1 ;  /* 0x3000000dff0a7230 */ /* 0x000fc40000004100 */
[----:B------:R-:W-:Y:S01]  /*9740*/  FFMA.FTZ R29, R6, R27, R29 ;  /* 0x0000001b061d7223 */ /* 0x000fe2000001001d */
[----:B------:R-:W-:Y:S02]  /*9750*/  HADD2.F32 R20, -RZ, R44.H1_H1 ;  /* 0x3000002cff147230 */ /* 0x000fe40000004100 */
[C---:B------:R-:W-:Y:S01]  /*9760*/  FMUL.FTZ R25, R9.reuse, R15 ;  /* 0x0000000f09197220 */ /* 0x040fe20000410000 */
[----:B------:R-:W-:Y:S02]  /*9770*/  HADD2.F32 R14, -RZ, R13.H0_H0 ;  /* 0x2000000dff0e7230 */ /* 0x000fe40000004100 */
[----:B------:R-:W-:Y:S01]  /*9780*/  FMUL.FTZ R6, R9, R10 ;  /* 0x0000000a09067220 */ /* 0x000fe20000410000 */
[--C-:B------:R-:W-:Y:S02]  /*9790*/  HADD2.F32 R4, -RZ, R7.reuse.H0_H0 ;  /* 0x20000007ff047230 */ /* 0x100fe40000004100 */
        /* <DEDUP_REMOVED lines=13> */
[----:B------:R1:W-:Y:S01]  /*9870*/  STS.128 [R3+0x20400], R4 ;  /* 0x0204000403007388 */ /* 0x0003e20000000c00 */
[----:B------:R-:W-:-:S05]  /*9880*/  F2FP.F16.F32.PACK_AB R11, R20, R11 ;  /* 0x0000000b140b723e */ /* 0x000fca00000000ff */
[----:B------:R1:W-:Y:S02]  /*9890*/  STS.128 [R12+0x20400], R8 ;  /* 0x020400080c007388 */ /* 0x0003e40000000c00 */
.L_x_3889:
[----:B------:R-:W-:Y:S05]  /*98a0*/  BSYNC B1 ;  /* 0x0000000000017941 */ /* 0x000fea0003800000 */
.L_x_3888:
[----:B------:R-:W-:Y:S05]  /*98b0*/  @P0 BRA `(.L_x_3880) ;  /* 0x0000000400600947 */ /* 0x000fea0003800000 */
[----:B-1----:R-:W2:Y:S01]  /*98c0*/  LDL R3, [R1+0x54] ;  /* 0x0000540001037983 */ /* 0x002ea20000100800 */
[C---:B------:R-:W-:Y:S01]  /*98d0*/  IADD3 R4, R189.reuse, 0x20, RZ ;  /* 0x00000020bd047810 */ /* 0x040fe20007ffe0ff */
[----:B------:R-:W-:Y:S02]  /*98e0*/  VIADD R5, R189, 0x20 ;  /* 0x00000020bd057836 */ /* 0x000fe40000000000 */
[----:B------:R-:W3:Y:S02]  /*98f0*/  LDL R34, [R1+0x4c] ;  /* 0x00004c0001227983 */ /* 0x000ee40000100800 */
[----:B------:R-:W-:Y:S02]  /*9900*/  IMAD.SHL.U32 R4, R4, 0x40, RZ ;  /* 0x0000004004047824 */ /* 0x000fe400078e00ff */
[----:B------:R-:W-:-:S03]  /*9910*/  IMAD.SHL.U32 R5, R5, 0x40, RZ ;  /* 0x0000004005057824 */ /* 0x000fc600078e00ff */
[----:B------:R-:W-:Y:S02]  /*9920*/  LOP3.LUT R4, R4, 0x1c0, RZ, 0xc0, !PT ;  /* 0x000001c004047812 */ /* 0x000fe400078ec0ff */
[----:B------:R-:W-:Y:S02]  /*9930*/  LOP3.LUT R5, R5, 0x1c0, RZ, 0xc0, !PT ;  /* 0x000001c005057812 */ /* 0x000fe400078ec0ff */
[----:B------:R-:W-:-:S04]  /*9940*/  SHF.R.U32.HI R4, RZ, 0x3, R4 ;  /* 0x00000003ff047819 */ /* 0x000fc80000011604 */
[----:B------:R-:W-:Y:S01]  /*9950*/  LOP3.LUT R0, R4, R0, R5, 0x1e, !PT ;  /* 0x0000000004007212 */ /* 0x000fe200078e1e05 */
[----:B------:R-:W-:Y:S02]  /*9960*/  HADD2.F32 R26, -RZ, R38.H0_H0 ;  /* 0x20000026ff1a7230 */ /* 0x000fe40000004100 */
[----:B------:R-:W-:Y:S02]  /*9970*/  HADD2.F32 R28, -RZ, R39.H1_H1 ;  /* 0x30000027ff1c7230 */ /* 0x000fe40000004100 */
[--C-:B------:R-:W-:Y:S02]  /*9980*/  HADD2.F32 R30, -RZ, R43.reuse.H0_H0 ;  /* 0x2000002bff1e7230 */ /* 0x100fe40000004100 */
[----:B------:R-:W-:Y:S02]  /*9990*/  HADD2.F32 R32, -RZ, R40.H0_H0 ;  /* 0x20000028ff207230 */ /* 0x000fe40000004100 */
[----:B------:R-:W-:Y:S02]  /*99a0*/  HADD2.F32 R37, -RZ, R43.H1_H1 ;  /* 0x3000002bff257230 */ /* 0x000fe40000004100 */
[----:B------:R-:W-:-:S02]  /*99b0*/  HADD2.F32 R35, -RZ, R39.H0_H0 ;  /* 0x20000027ff237230 */ /* 0x000fc40000004100 */
[----:B------:R-:W-:Y:S02]  /*99c0*/  HADD2.F32 R39, -RZ, R40.H1_H1 ;  /* 0x30000028ff277230 */ /* 0x000fe40000004100 */
[----:B--2---:R-:W-:-:S04]  /*99d0*/  IMAD.IADD R3, R3, 0x1, R0 ;  /* 0x0000000103037824 */ /* 0x004fc800078e0200 */
[----:B------:R-:W-:Y:S01]  /*99e0*/  IMAD R0, R3, 0x2, R2 ;  /* 0x0000000203007824 */ /* 0x000fe200078e0202 */
[----:B---3--:R-:W-:Y:S04]  /*99f0*/  LDS.128 R4, [R34+0x20400] ;  /* 0x0204000022047984 */ /* 0x008fe80000000c00 */
[----:B------:R-:W1:Y:S02]  /*9a00*/  LDS.128 R8, [R0+0x20400] ;  /* 0x0204000000087984 */ /* 0x000e640000000c00 */
[--C-:B-1----:R-:W-:Y:S02]  /*9a10*/  HADD2.F32 R20, -RZ, R8.reuse.H0_H0 ;  /* 0x20000008ff147230 */ /* 0x102fe40000004100 */
[----:B------:R-:W-:-:S03]  /*9a20*/  HADD2.F32 R8, -RZ, R8.H1_H1 ;  /* 0x30000008ff087230 */ /* 0x000fc60000004100 */
[-C--:B------:R-:W-:Y:S01]  /*9a30*/  FMUL.FTZ R27, R28, R20.reuse ;  /* 0x000000141c1b7220 */ /* 0x080fe20000410000 */
[----:B------:R-:W-:Y:S01]  /*9a40*/  FMUL.FTZ R29, R26, R20 ;  /* 0x000000141a1d7220 */ /* 0x000fe20000410000 */
[----:B------:R-:W-:Y:S02]  /*9a50*/  HADD2.F32 R20, -RZ, R41.H1_H1 ;  /* 0x30000029ff147230 */ /* 0x000fe40000004100 */
[--C-:B------:R-:W-:Y:S02]  /*9a60*/  HADD2.F32 R12, -RZ, R4.reuse.H0_H0 ;  /* 0x20000004ff0c7230 */ /* 0x100fe40000004100 */
[----:B------:R-:W-:Y:S02]  /*9a70*/  HADD2.F32 R4, -RZ, R4.H1_H1 ;  /* 0x30000004ff047230 */ /* 0x000fe40000004100 */
[----:B------:R-:W-:Y:S01]  /*9a80*/  FMUL.FTZ R33, R20, R8 ;  /* 0x0000000814217220 */ /* 0x000fe20000410000 */
[----:B------:R-:W-:Y:S02]  /*9a90*/  HADD2.F32 R21, -RZ, R9.H0_H0 ;  /* 0x20000009ff157230 */ /* 0x000fe40000004100 */
[----:B------:R-:W-:Y:S01]  /*9aa0*/  FFMA.FTZ R27, R26, R12, -R27 ;  /* 0x0000000c1a1b7223 */ /* 0x000fe2000001081b */
[----:B------:R-:W-:Y:S01]  /*9ab0*/  FMUL.FTZ R31, R30, R8 ;  /* 0x000000081e1f7220 */ /* 0x000fe20000410000 */
[----:B------:R-:W-:Y:S01]  /*9ac0*/  FFMA.FTZ R29, R28, R12, R29 ;  /* 0x0000000c1c1d7223 */ /* 0x000fe2000001001d */
[----:B------:R-:W-:-:S02]  /*9ad0*/  HADD2.F32 R26, -RZ, R38.H1_H1 ;  /* 0x30000026ff1a7230 */ /* 0x000fc40000004100 */
[-C--:B------:R-:W-:Y:S01]  /*9ae0*/  FFMA.FTZ R12, R30, R4.reuse, R33 ;  /* 0x000000041e0c7223 */ /* 0x080fe20000010021 */
[----:B------:R-:W-:Y:S02]  /*9af0*/  HADD2.F32 R9, -RZ, R9.H1_H1 ;  /* 0x30000009ff097230 */ /* 0x000fe40000004100 */
[----:B------:R-:W-:Y:S01]  /*9b00*/  FFMA.FTZ R8, R20, R4, -R31 ;  /* 0x0000000414087223 */ /* 0x000fe2000001081f */
[----:B------:R-:W-:Y:S02]  /*9b10*/  HADD2.F32 R33, -RZ, R42.H0_H0 ;  /* 0x2000002aff217230 */ /* 0x000fe40000004100 */
[-C--:B------:R-:W-:Y:S01]  /*9b20*/  FMUL.FTZ R31, R32, R21.reuse ;  /* 0x00000015201f7220 */ /* 0x080fe20000410000 */
[--C-:B------:R-:W-:Y:S02]  /*9b30*/  HADD2.F32 R14, -RZ, R5.reuse.H0_H0 ;  /* 0x20000005ff0e7230 */ /* 0x100fe40000004100 */
[----:B------:R-:W-:Y:S01]  /*9b40*/  FMUL.FTZ R21, R26, R21 ;  /* 0x000000151a157220 */ /* 0x000fe20000410000 */
[----:B------:R-:W-:-:S02]  /*9b50*/  HADD2.F32 R5, -RZ, R5.H1_H1 ;  /* 0x30000005ff057230 */ /* 0x000fc40000004100 */
[-C--:B------:R-:W-:Y:S01]  /*9b60*/  FMUL.FTZ R4, R37, R9.reuse ;  /* 0x0000000925047220 */ /* 0x080fe20000410000 */
[--C-:B------:R-:W-:Y:S02]  /*9b70*/  HADD2.F32 R24, -RZ, R10.reuse.H0_H0 ;  /* 0x2000000aff187230 */ /* 0x100fe40000004100 */
[----:B------:R-:W-:Y:S01]  /*9b80*/  FMUL.FTZ R20, R33, R9 ;  /* 0x0000000921147220 */ /* 0x000fe20000410000 */
[----:B------:R-:W-:Y:S02]  /*9b90*/  HADD2.F32 R10, -RZ, R10.H1_H1 ;  /* 0x3000000aff0a7230 */ /* 0x000fe40000004100 */
[----:B------:R-:W-:Y:S02]  /*9ba0*/  HADD2.F32 R30, -RZ, R44.H0_H0 ;  /* 0x2000002cff1e7230 */ /* 0x000fe40000004100 */
[-C--:B------:R-:W-:Y:S01]  /*9bb0*/  FFMA.FTZ R31, R26, R14.reuse, -R31 ;  /* 0x0000000e1a1f7223 */ /* 0x080fe2000001081f */
[----:B------:R-:W-:Y:S01]  /*9bc0*/  FFMA.FTZ R21, R32, R14, R21 ;  /* 0x0000000e20157223 */ /* 0x000fe20000010015 */
[----:B------:R-:W-:-:S02]  /*9bd0*/  HADD2.F32 R15, -RZ, R6.H0_H0 ;  /* 0x20000006ff0f7230 */ /* 0x000fc40000004100 */
[-C--:B------:R-:W-:Y:S01]  /*9be0*/  FFMA.FTZ R14, R33, R5.reuse, -R4 ;  /* 0x00000005210e7223 */ /* 0x080fe20000010804 */
[----:B------:R-:W-:Y:S02]  /*9bf0*/  HADD2.F32 R6, -RZ, R6.H1_H1 ;  /* 0x30000006ff067230 */ /* 0x000fe40000004100 */
[-C--:B------:R-:W-:Y:S01]  /*9c00*/  FMUL.FTZ R4, R39, R24.reuse ;  /* 0x0000001827047220 */ /* 0x080fe20000410000 */
[----:B------:R-:W-:Y:S02]  /*9c10*/  HADD2.F32 R28, -RZ, R42.H1_H1 ;  /* 0x3000002aff1c7230 */ /* 0x000fe40000004100 */
[----:B------:R-:W-:Y:S01]  /*9c20*/  FMUL.FTZ R26, R35, R24 ;  /* 0x00000018231a7220 */ /* 0x000fe20000410000 */
[----:B------:R-:W-:Y:S01]  /*9c30*/  FFMA.FTZ R20, R37, R5, R20 ;  /* 0x0000000525147223 */ /* 0x000fe20000010014 */
[----:B------:R-:W-:Y:S01]  /*9c40*/  FMUL.FTZ R5, R30, R10 ;  /* 0x0000000a1e057220 */ /* 0x000fe20000410000 */
[--C-:B0-----:R-:W-:Y:S02]  /*9c50*/  HADD2.F32 R25, -RZ, R11.reuse.H0_H0 ;  /* 0x2000000bff197230 */ /* 0x101fe40000004100 */
[-C--:B------:R-:W-:Y:S01]  /*9c60*/  FFMA.FTZ R24, R35, R15.reuse, -R4 ;  /* 0x0000000f23187223 */ /* 0x080fe20000010804 */
[----:B------:R-:W-:Y:S01]  /*9c70*/  FFMA.FTZ R26, R39, R15, R26 ;  /* 0x0000000f271a7223 */ /* 0x000fe2000001001a */
[----:B------:R-:W-:-:S02]  /*9c80*/  HADD2.F32 R11, -RZ, R11.H1_H1 ;  /* 0x3000000bff0b7230 */ /* 0x000fc40000004100 */
[C---:B------:R-:W-:Y:S01]  /*9c90*/  FFMA.FTZ R15, R28.reuse, R6, -R5 ;  /* 0x000000061c0f7223 */ /* 0x040fe20000010805 */
[----:B------:R-:W-:Y:S02]  /*9ca0*/  HADD2.F32 R35, -RZ, R41.H0_H0 ;  /* 0x20000029ff237230 */ /* 0x000fe40000004100 */
[----:B------:R-:W-:Y:S01]  /*9cb0*/  FMUL.FTZ R9, R28, R10 ;  /* 0x0000000a1c097220 */ /* 0x000fe20000410000 */
[----:B------:R-:W-:Y:S02]  /*9cc0*/  HADD2.F32 R37, -RZ, R44.H1_H1 ;  /* 0x3000002cff257230 */ /* 0x000fe40000004100 */
[--C-:B------:R-:W-:Y:S02]  /*9cd0*/  HADD2.F32 R5, -RZ, R13.reuse.H1_H1 ;  /* 0x3000000dff057230 */ /* 0x100fe40000004100 */
[----:B------:R-:W-:Y:S02]  /*9ce0*/  HADD2.F32 R33, -RZ, R13.H0_H0 ;  /* 0x2000000dff217230 */ /* 0x000fe40000004100 */
[----:B------:R-:W-:-:S02]  /*9cf0*/  HADD2.F32 R3, -RZ, R7.H0_H0 ;  /* 0x20000007ff037230 */ /* 0x000fc40000004100 */
[----:B------:R-:W-:Y:S01]  /*9d00*/  FFMA.FTZ R13, R30, R6, R9 ;  /* 0x000000061e0d7223 */ /* 0x000fe20000010009 */
[----:B------:R-:W-:Y:S02]  /*9d10*/  HADD2.F32 R7, -RZ, R7.H1_H1 ;  /* 0x30000007ff077230 */ /* 0x000fe40000004100 */
[----:B------:R-:W-:Y:S01]  /*9d20*/  FMUL.FTZ R4, R35, R25 ;  /* 0x0000001923047220 */ /* 0x000fe20000410000 */
[----:B------:R-:W-:Y:S01]  /*9d30*/  FMUL.FTZ R10, R37, R11 ;  /* 0x0000000b250a7220 */ /* 0x000fe20000410000 */
[----:B------:R-:W-:Y:S01]  /*9d40*/  FMUL.FTZ R6, R5, R25 ;  /* 0x0000001905067220 */ /* 0x000fe20000410000 */
[----:B------:R-:W-:Y:S01]  /*9d50*/  FMUL.FTZ R30, R33, R11 ;  /* 0x0000000b211e7220 */ /* 0x000fe20000410000 */
        /* <DEDUP_REMOVED lines=12> */
[----:B------:R2:W-:Y:S04]  /*9e20*/  STS.128 [R34+0x20400], R4 ;  /* 0x0204000422007388 */ /* 0x0005e80000000c00 */
[----:B------:R2:W-:Y:S02]  /*9e30*/  STS.128 [R0+0x20400], R8 ;  /* 0x0204000800007388 */ /* 0x0005e40000000c00 */
.L_x_3880:
[----:B------:R-:W-:Y:S05]  /*9e40*/  BSYNC B0 ;  /* 0x0000000000007941 */ /* 0x000fea0003800000 */
.L_x_3869:
        /* <DEDUP_REMOVED lines=8> */
.L_x_3866:
[----:B0-2---:R-:W-:-:S05]  /*9ed0*/  IMAD.U32 R0, RZ, RZ, UR37 ;  /* 0x00000025ff007e24 */ /* 0x005fca000f8e00ff */
[----:B------:R-:W-:-:S13]  /*9ee0*/  ISETP.NE.AND P0, PT, R0, 0x3, PT ;  /* 0x000000030000780c */ /* 0x000fda0003f05270 */
[----:B------:R-:W-:Y:S05]  /*9ef0*/  @!P0 BRA `(.L_x_3890) ;  /* 0x0000000000048947 */ /* 0x000fea0003800000 */
[----:B------:R-:W-:Y:S01]  /*9f00*/  BPT.TRAP 0x1 ;  /* 0x000000040000795c */ /* 0x000fe20000300000 */
.L_x_3890:
[----:B------:R-:W-:Y:S01]  /*9f10*/  IMAD R14, R19, 0x8, R2 ;  /* 0x00000008130e7824 */ /* 0x000fe200078e0202 */
[----:B------:R-:W-:-:S04]  /*9f20*/  SHF.L.U32 R15, R185, 0x1f, RZ ;  /* 0x0000001fb90f7819 */ /* 0x000fc800000006ff */
[----:B------:R0:W2:Y:S01]  /*9f30*/  SYNCS.PHASECHK.TRANS64.TRYWAIT P1, [R14+URZ+0x28c30], R15 ;  /* 0x028c300f0e0075a7 */ /* 0x0000a2000802017f */
[----:B------:R-:W-:Y:S05]  /*9f40*/  @!P0 BRA `(.L_x_3891) ;  /* 0x0000000000048947 */ /* 0x000fea0003800000 */
[----:B------:R-:W-:Y:S01]  /*9f50*/  BPT.TRAP 0x1 ;  /* 0x000000040000795c */ /* 0x000fe20000300000 */
.L_x_3891:
[C---:B------:R-:W-:Y:S02]  /*9f60*/  VIADD R0, R2.reuse, 0x22400 ;  /* 0x0002240002007836 */ /* 0x040fe40000000000 */
[----:B-1----:R-:W-:-:S03]  /*9f70*/  VIADD R3, R2, 0x20400 ;  /* 0x0002040002037836 */ /* 0x002fc60000000000 */
[----:B------:R-:W-:Y:S02]  /*9f80*/  SHF.R.U32.HI R0, RZ, 0x4, R0 ;  /* 0x00000004ff007819 */ /* 0x000fe40000011600 */
[----:B------:R-:W-:Y:S02]  /*9f90*/  SHF.R.U32.HI R3, RZ, 0x4, R3 ;  /* 0x00000004ff037819 */ /* 0x000fe40000011603 */
[----:B------:R-:W-:Y:S02]  /*9fa0*/  LOP3.LUT R0, R0, 0x3fff, RZ, 0xc0, !PT ;  /* 0x00003fff00007812 */ /* 0x000fe400078ec0ff */
[----:B------:R-:W-:Y:S02]  /*9fb0*/  LOP3.LUT R3, R3, 0x3fff, RZ, 0xc0, !PT ;  /* 0x00003fff03037812 */ /* 0x000fe400078ec0ff */
[----:B------:R-:W-:Y:S01]  /*9fc0*/  LOP3.LUT R0, R0, 0x10000, RZ, 0xfc, !PT ;  /* 0x0001000000007812 */ /* 0x000fe200078efcff */
[----:B--2---:R-:W-:Y:S06]  /*9fd0*/  @P1 BRA `(.L_x_3892) ;  /* 0x0000000000081947 */ /* 0x004fec0003800000 */
[----:B------:R-:W1:Y:S02]  /*9fe0*/  SYNCS.PHASECHK.TRANS64.TRYWAIT P1, [R14+URZ+0x28c30], R15 ;  /* 0x028c300f0e0075a7 */ /* 0x000e64000802017f */
[----:B-1----:R-:W-:Y:S05]  /*9ff0*/  @!P1 BRA `(.L_x_3893) ;  /* 0x0000010c00349947 */ /* 0x002fea0003800000 */
.L_x_3892:
[----:B------:R-:W-:Y:S01]  /*a000*/  IMAD R10, R19, 0x200, R0 ;  /* 0x00000200130a7824 */ /* 0x000fe200078e0200 */
[----:B------:R-:W-:Y:S01]  /*a010*/  LOP3.LUT R4, R3, 0x10000, RZ, 0xfc, !PT ;  /* 0x0001000003047812 */ /* 0x000fe200078efcff */
[----:B------:R-:W-:Y:S01]  /*a020*/  IMAD.MOV.U32 R5, RZ, RZ, 0x40000040 ;  /* 0x40000040ff057424 */ /* 0x000fe200078e00ff */
[----:B------:R-:W-:Y:S05]  /*a030*/  WARPSYNC.ALL ;  /* 0x0000000000007948 */ /* 0x000fea0003800000 */
[----:B------:R-:W-:Y:S01]  /*a040*/  IMAD.MOV.U32 R11, RZ, RZ, 0x40000040 ;  /* 0x40000040ff0b7424 */ /* 0x000fe200078e00ff */
[C---:B------:R-:W-:Y:S01]  /*a050*/  R2UR UR4, R4.reuse ;  /* 0x00000000040472ca */ /* 0x040fe200000e0000 */
[----:B---3--:R-:W-:Y:S01]  /*a060*/  WARPGROUP.ARRIVE ;  /* 0x00000000000079c5 */ /* 0x008fe20000000000 */
[----:B------:R-:W-:Y:S01]  /*a070*/  R2UR UR5, R5 ;  /* 0x00000000050572ca */ /* 0x000fe200000e0000 */
[----:B------:R-:W-:Y:S01]  /*a080*/  VIADD R8, R4, 0x2 ;  /* 0x0000000204087836 */ /* 0x000fe20000000000 */
[C---:B------:R-:W-:Y:S01]  /*a090*/  R2UR UR6, R10.reuse ;  /* 0x000000000a0672ca */ /* 0x040fe200000e0000 */
[----:B------:R-:W-:Y:S01]  /*a0a0*/  VIADD R6, R10, 0x2 ;  /* 0x000000020a067836 */ /* 0x000fe20000000000 */
[----:B------:R-:W-:Y:S01]  /*a0b0*/  R2UR UR7, R11 ;  /* 0x000000000b0772ca */ /* 0x000fe200000e0000 */
[----:B------:R-:W-:-:S02]  /*a0c0*/  IMAD.MOV.U32 R9, RZ, RZ, 0x40000040 ;  /* 0x40000040ff097424 */ /* 0x000fc400078e00ff */
[----:B------:R-:W-:Y:S02]  /*a0d0*/  IMAD.MOV.U32 R7, RZ, RZ, 0x40000040 ;  /* 0x40000040ff077424 */ /* 0x000fe400078e00ff */
[C---:B------:R-:W-:Y:S02]  /*a0e0*/  VIADD R12, R10.reuse, 0x4 ;  /* 0x000000040a0c7836 */ /* 0x040fe40000000000 */
[----:B------:R-:W-:Y:S02]  /*a0f0*/  IMAD.MOV.U32 R13, RZ, RZ, 0x40000040 ;  /* 0x40000040ff0d7424 */ /* 0x000fe400078e00ff */
[----:B------:R-:W-:Y:S02]  /*a100*/  VIADD R10, R10, 0x6 ;  /* 0x000000060a0a7836 */ /* 0x000fe40000000000 */
[----:B------:R-:W-:Y:S02]  /*a110*/  IMAD.MOV.U32 R5, RZ, RZ, 0x40000040 ;  /* 0x40000040ff057424 */ /* 0x000fe400078e00ff */
[----:B------:R-:W-:Y:S01]  /*a120*/  HGMMA.64x64x16.F32 R24, gdesc[UR4], RZ, !UPT, gsb0 ;  /* 0x00e00000041879f0 */ /* 0x000fe2000c0008ff */
[----:B------:R-:W-:Y:S01]  /*a130*/  R2UR UR4, R8 ;  /* 0x00000000080472ca */ /* 0x000fe200000e0000 */
[----:B------:R-:W-:Y:S01]  /*a140*/  IMAD.MOV.U32 R11, RZ, RZ, 0x40000040 ;  /* 0x40000040ff0b7424 */ /* 0x000fe200078e00ff */
[----:B------:R-:W-:-:S02]  /*a150*/  R2UR UR5, R9 ;  /* 0x00000000090572ca */ /* 0x000fc400000e0000 */
[----:B------:R-:W-:Y:S01]  /*a160*/  R2UR UR6, R6 ;  /* 0x00000000060672ca */ /* 0x000fe200000e0000 */
[C---:B------:R-:W-:Y:S01]  /*a170*/  VIADD R6, R4.reuse, 0x4 ;  /* 0x0000000404067836 */ /* 0x040fe20000000000 */
[----:B------:R-:W-:Y:S01]  /*a180*/  R2UR UR7, R7 ;  /* 0x00000000070772ca */ /* 0x000fe200000e0000 */
[----:B------:R-:W-:Y:S02]  /*a190*/  IMAD.MOV.U32 R7, RZ, RZ, 0x40000040 ;  /* 0x40000040ff077424 */ /* 0x000fe400078e00ff */
[----:B------:R-:W-:Y:S01]  /*a1a0*/  VIADD R4, R4, 0x6 ;  /* 0x0000000604047836 */ /* 0x000fe20000000000 */
[----:B------:R-:W-:Y:S02]  /*a1b0*/  WARPGROUP.DEPBAR.LE gsb0, 0x0 ;  /* 0x00008000000079c5 */ /* 0x000fe40000010000 */
[----:B------:R-:W-:-:S07]  /*a1c0*/  WARPGROUP.ARRIVE ;  /* 0x00000000000079c5 */ /* 0x000fce0000000000 */
[----:B------:R-:W-:Y:S01]  /*a1d0*/  HGMMA.64x64x16.F32 R24, gdesc[UR4], R24, gsb0 ;  /* 0x00e00000041879f0 */ /* 0x000fe20008000818 */
[----:B------:R-:W-:Y:S02]  /*a1e0*/  R2UR UR4, R6 ;  /* 0x00000000060472ca */ /* 0x000fe400000e0000 */
[----:B------:R-:W-:Y:S02]  /*a1f0*/  R2UR UR5, R7 ;  /* 0x00000000070572ca */ /* 0x000fe400000e0000 */
[----:B------:R-:W-:Y:S02]  /*a200*/  R2UR UR6, R12 ;  /* 0x000000000c0672ca */ /* 0x000fe400000e0000 */
[----:B------:R-:W-:Y:S01]  /*a210*/  R2UR UR7, R13 ;  /* 0x000000000d0772ca */ /* 0x000fe200000e0000 */
[----:B------:R-:W-:Y:S02]  /*a220*/  WARPGROUP.DEPBAR.LE gsb0, 0x0 ;  /* 0x00008000000079c5 */ /* 0x000fe40000010000 */
[----:B------:R-:W-:-:S10]  /*a230*/  WARPGROUP.ARRIVE ;  /* 0x00000000000079c5 */ /* 0x000fd40000000000 */
[----:B------:R-:W-:Y:S01]  /*a240*/  HGMMA.64x64x16.F32 R24, gdesc[UR4], R24, gsb0 ;  /* 0x00e00000041879f0 */ /* 0x000fe20008000818 */
[----:B------:R-:W-:Y:S02]  /*a250*/  R2UR UR4, R4 ;  /* 0x00000000040472ca */ /* 0x000fe400000e0000 */
[----:B------:R-:W-:Y:S02]  /*a260*/  R2UR UR5, R5 ;  /* 0x00000000050572ca */ /* 0x000fe400000e0000 */
[----:B------:R-:W-:Y:S02]  /*a270*/  R2UR UR6, R10 ;  /* 0x000000000a0672ca */ /* 0x000fe400000e0000 */
[----:B------:R-:W-:Y:S01]  /*a280*/  R2UR UR7, R11 ;  /* 0x000000000b0772ca */ /* 0x000fe200000e0000 */
[----:B------:R-:W-:Y:S02]  /*a290*/  WARPGROUP.DEPBAR.LE gsb0, 0x0 ;  /* 0x00008000000079c5 */ /* 0x000fe40000010000 */
[----:B------:R-:W-:-:S10]  /*a2a0*/  WARPGROUP.ARRIVE ;  /* 0x00000000000079c5 */ /* 0x000fd40000000000 */
[----:B------:R-:W-:Y:S03]  /*a2b0*/  HGMMA.64x64x16.F32 R24, gdesc[UR4], R24, gsb0 ;  /* 0x00e00000041879f0 */ /* 0x000fe60008000818 */
[----:B------:R-:W-:Y:S02]  /*a2c0*/  WARPGROUP.DEPBAR.LE gsb0, 0x0 ;  /* 0x00008000000079c5 */ /* 0x000fe40000010000 */
[----:B------:R-:W-:Y:S05]  /*a2d0*/  @!P0 BRA `(.L_x_3894) ;  /* 0x0000000000048947 */ /* 0x000fea0003800000 */
[----:B------:R-:W-:Y:S01]  /*a2e0*/  BPT.TRAP 0x1 ;  /* 0x000000040000795c */ /* 0x000fe20000300000 */
.L_x_3894:
[----:B------:R-:W2:Y:S01]  /*a2f0*/  LDL R10, [R1+0x48] ;  /* 0x00004800010a7983 */ /* 0x000ea20000100800 */
[----:B------:R-:W-:Y:S01]  /*a300*/  IMAD R3, R168, -0x40, R155 ;  /* 0xffffffc0a8037824 */ /* 0x000fe200078e029b */
[----:B------:R-:W-:-:S04]  /*a310*/  ULDC UR4, c[0x0][0x988] ;  /* 0x0002620000047ab9 */ /* 0x000fc80000000800 */
[----:B--2---:R-:W-:-:S04]  /*a320*/  IADD3 R3, -R10, 0x40, R3 ;  /* 0x000000400a037810 */ /* 0x004fc80007ffe103 */
        /* <DEDUP_REMOVED lines=19> */
[C---:B------:R-:W-:Y:S02]  /*a460*/  ISETP.GT.AND P4, PT, R3.reuse, 0x19, PT ;  /* 0x000000190300780c */ /* 0x040fe40003f84270 */
        /* <DEDUP_REMOVED lines=36> */
[----:B------:R-:W-:Y:S02]  /*a6b0*/  FMNMX.FTZ R3, R26, R27, !PT ;  /* 0x0000001b1a037209 */ /* 0x000fe40007810000 */
[----:B----4-:R-:W-:Y:S02]  /*a6c0*/  FMNMX.FTZ R21, R78, R13, !PT ;  /* 0x0000000d4e157209 */ /* 0x010fe40007810000 */
[----:B------:R-:W-:Y:S02]  /*a6d0*/  FMNMX.FTZ R3, R30, R3, !PT ;  /* 0x000000031e037209 */ /* 0x000fe40007810000 */
[----:B------:R-:W-:Y:S01]  /*a6e0*/  FSEL R46, R46, -INF , P1 ;  /* 0xff8000002e2e7808 */ /* 0x000fe20000800000 */
[----:B------:R-:W2:Y:S01]  /*a6f0*/  SHFL.BFLY PT, R10, R21, 0x2, 0x1f ;  /* 0x0c401f00150a7f89 */ /* 0x000ea200000e0000 */
[----:B------:R-:W-:-:S02]  /*a700*/  FMNMX.FTZ R3, R12, R3, !PT ;  /* 0x000000030c037209 */ /* 0x000fc40007810000 */
[----:B------:R-:W-:Y:S02]  /*a710*/  FSEL R48, R47, -INF , P6 ;  /* 0xff8000002f307808 */ /* 0x000fe40003000000 */
[----:B------:R-:W-:Y:S02]  /*a720*/  FMNMX.FTZ R3, R34, R3, !PT ;  /* 0x0000000322037209 */ /* 0x000fe40007810000 */
[----:B------:R-:W-:Y:S02]  /*a730*/  FSEL R50, R50, -INF , P5 ;  /* 0xff80000032327808 */ /* 0x000fe40002800000 */
[----:B------:R-:W-:Y:S02]  /*a740*/  FMNMX.FTZ R3, R24, R3, !PT ;  /* 0x0000000318037209 */ /* 0x000fe40007810000 */
[----:B------:R-:W-:Y:S02]  /*a750*/  FSEL R44, R51, -INF , P4 ;  /* 0xff800000332c7808 */ /* 0x000fe40002000000 */
[----:B------:R-:W-:Y:S01]  /*a760*/  FMNMX.FTZ R13, R38, R3, !PT ;  /* 0x00000003260d7209 */ /* 0x000fe20007810000 */
[----:B------:R-:W-:Y:S01]  /*a770*/  IMAD.U32 R3, RZ, RZ, UR4 ;  /* 0x00000004ff037e24 */ /* 0x000fe2000f8e00ff */
[----:B------:R-:W-:-:S02]  /*a780*/  FSEL R54, R54, -INF , P3 ;  /* 0xff80000036367808 */ /* 0x000fc40001800000 */
[----:B------:R-:W-:-:S04]  /*a790*/  FMNMX.FTZ R13, R28, R13, !PT ;  /* 0x0000000d1c0d7209 */ /* 0x000fc80007810000 */
[----:B------:R-:W-:Y:S02]  /*a7a0*/  FMNMX.FTZ R13, R42, R13, !PT ;  /* 0x0000000d2a0d7209 */ /* 0x000fe40007810000 */
[----:B--2---:R-:W-:Y:S02]  /*a7b0*/  FMNMX.FTZ R25, R21, R10, !PT ;  /* 0x0000000a15197209 */ /* 0x004fe40007810000 */
[----:B------:R-:W-:-:S03]  /*a7c0*/  FMNMX.FTZ R13, R32, R13, !PT ;  /* 0x0000000d200d7209 */ /* 0x000fc60007810000 */
[----:B------:R-:W2:Y:S01]  /*a7d0*/  SHFL.BFLY PT, R10, R25, 0x1, 0x1f ;  /* 0x0c201f00190a7f89 */ /* 0x000ea200000e0000 */
[----:B------:R-:W-:-:S04]  /*a7e0*/  FMNMX.FTZ R13, R46, R13, !PT ;  /* 0x0000000d2e0d7209 */ /* 0x000fc80007810000 */
[----:B------:R-:W-:-:S04]  /*a7f0*/  FMNMX.FTZ R13, R48, R13, !PT ;  /* 0x0000000d300d7209 */ /* 0x000fc80007810000 */
[----:B------:R-:W-:-:S04]  /*a800*/  FMNMX.FTZ R13, R50, R13, !PT ;  /* 0x0000000d320d7209 */ /* 0x000fc80007810000 */
[----:B------:R-:W-:-:S04]  /*a810*/  FMNMX.FTZ R13, R44, R13, !PT ;  /* 0x0000000d2c0d7209 */ /* 0x000fc80007810000 */
[----:B------:R-:W-:Y:S02]  /*a820*/  FMNMX.FTZ R13, R54, R13, !PT ;  /* 0x0000000d360d7209 */ /* 0x000fe40007810000 */
[----:B--2---:R-:W-:-:S04]  /*a830*/  FMNMX.FTZ R10, R25, R10, !PT ;  /* 0x0000000a190a7209 */ /* 0x004fc80007810000 */
[C---:B------:R-:W-:Y:S01]  /*a840*/  FSETP.NEU.FTZ.AND P1, PT, R10.reuse, -INF , PT ;  /* 0xff8000000a00780b */ /* 0x040fe20003f3d000 */
[----:B------:R-:W-:-:S05]  /*a850*/  FMUL.FTZ R35, R10, R3 ;  /* 0x000000030a237220 */ /* 0x000fca0000410000 */
[----:B------:R-:W-:-:S05]  /*a860*/  FSEL R35, R35, RZ, P1 ;  /* 0x000000ff23237208 */ /* 0x000fca0000800000 */
[-CC-:B------:R-:W-:Y:S01]  /*a870*/  FFMA.FTZ R25, R60, R3.reuse, -R35.reuse ;  /* 0x000000033c197223 */ /* 0x180fe20000010823 */
[----:B------:R-:W-:Y:S01]  /*a880*/  FSEL R60, R55, -INF , P2 ;  /* 0xff800000373c7808 */ /* 0x000fe20001000000 */
[-CC-:B-----5:R-:W-:Y:S01]  /*a890*/  FFMA.FTZ R154, R20, R3.reuse, -R35.reuse ;  /* 0x00000003149a7223 */ /* 0x1a0fe20000010823 */
[-CC-:B------:R-:W-:Y:S01]  /*a8a0*/  FFMA.FTZ R152, R11, R3.reuse, -R35.reuse ;  /* 0x000000030b987223 */ /* 0x180fe20000010823 */
[--C-:B------:R-:W-:Y:S01]  /*a8b0*/  FFMA.FTZ R158, R36, R3, -R35.reuse ;  /* 0x00000003249e7223 */ /* 0x100fe20000010823 */
[----:B------:R-:W-:Y:S01]  /*a8c0*/  FMNMX.FTZ R13, R60, R13, !PT ;  /* 0x0000000d3c0d7209 */ /* 0x000fe20007810000 */
[-CC-:B------:R-:W-:Y:S01]  /*a8d0*/  FFMA.FTZ R160, R40, R3.reuse, -R35.reuse ;  /* 0x0000000328a07223 */ /* 0x180fe20000010823 */
[-CC-:B------:R-:W-:Y:S01]  /*a8e0*/  FFMA.FTZ R29, R58, R3.reuse, -R35.reuse ;  /* 0x000000033a1d7223 */ /* 0x180fe20000010823 */
[-CC-:B------:R-:W-:Y:S01]  /*a8f0*/  FFMA.FTZ R156, R62, R3.reuse, -R35.reuse ;  /* 0x000000033e9c7223 */ /* 0x180fe20000010823 */
[-CC-:B------:R-:W-:Y:S01]  /*a900*/  FFMA.FTZ R31, R64, R3.reuse, -R35.reuse ;  /* 0x00000003401f7223 */ /* 0x180fe20000010823 */
[----:B------:R-:W2:Y:S01]  /*a910*/  SHFL.BFLY PT, R20, R13, 0x2, 0x1f ;  /* 0x0c401f000d147f89 */ /* 0x000ea200000e0000 */
[-CC-:B------:R-:W-:Y:S01]  /*a920*/  FFMA.FTZ R33, R66, R3.reuse, -R35.reuse ;  /* 0x0000000342217223 */ /* 0x180fe20000010823 */
[-CC-:B------:R-:W-:Y:S01]  /*a930*/  FFMA.FTZ R37, R68, R3.reuse, -R35.reuse ;  /* 0x0000000344257223 */ /* 0x180fe20000010823 */
[-CC-:B------:R-:W-:Y:S01]  /*a940*/  FFMA.FTZ R162, R70, R3.reuse, -R35.reuse ;  /* 0x0000000346a27223 */ /* 0x180fe20000010823 */
[-CC-:B------:R-:W-:Y:S01]  /*a950*/  FFMA.FTZ R11, R72, R3.reuse, -R35.reuse ;  /* 0x00000003480b7223 */ /* 0x180fe20000010823 */
[-CC-:B------:R-:W-:Y:S01]  /*a960*/  FFMA.FTZ R36, R76, R3.reuse, -R35.reuse ;  /* 0x000000034c247223 */ /* 0x180fe20000010823 */
[-CC-:B------:R-:W-:Y:S01]  /*a970*/  FFMA.FTZ R40, R78, R3.reuse, -R35.reuse ;  /* 0x000000034e287223 */ /* 0x180fe20000010823 */
[----:B------:R-:W-:Y:S08]  /*a980*/  MUFU.EX2 R152, R152 ;  /* 0x0000009800987308 */ /* 0x000ff00000000800 */
[----:B------:R-:W3:Y:S08]  /*a990*/  MUFU.EX2 R25, R25 ;  /* 0x0000001900197308 */ /* 0x000ef00000000800 */
[----:B------:R-:W4:Y:S01]  /*a9a0*/  MUFU.EX2 R154, R154 ;  /* 0x0000009a009a7308 */ /* 0x000f220000000800 */
[----:B--2---:R-:W-:Y:S01]  /*a9b0*/  FMNMX.FTZ R21, R13, R20, !PT ;  /* 0x000000140d157209 */ /* 0x004fe20007810000 */
[----:B------:R-:W-:-:S04]  /*a9c0*/  FFMA.FTZ R13, R74, R3, -R35 ;  /* 0x000000034a0d7223 */ /* 0x000fc80000010823 */
[----:B------:R-:W2:Y:S02]  /*a9d0*/  SHFL.BFLY PT, R20, R21, 0x1, 0x1f ;  /* 0x0c201f0015147f89 */ /* 0x000ea400000e0000 */
[----:B------:R-:W0:Y:S08]  /*a9e0*/  MUFU.EX2 R29, R29 ;  /* 0x0000001d001d7308 */ /* 0x000e300000000800 */
[----:B------:R-:W1:Y:S08]  /*a9f0*/  MUFU.EX2 R156, R156 ;  /* 0x0000009c009c7308 */ /* 0x000e700000000800 */
[----:B------:R-:W1:Y:S01]  /*aa00*/  MUFU.EX2 R31, R31 ;  /* 0x0000001f001f7308 */ /* 0x000e620000000800 */
[----:B--2---:R-:W-:Y:S01]  /*aa10*/  FMNMX.FTZ R20, R21, R20, !PT ;  /* 0x0000001415147209 */ /* 0x004fe20007810000 */
[----:B------:R-:W-:-:S06]  /*aa20*/  FFMA.FTZ R21, R52, R3, -R35 ;  /* 0x0000000334157223 */ /* 0x000fcc0000010823 */
[----:B------:R-:W2:Y:S01]  /*aa30*/  MUFU.EX2 R158, R158 ;  /* 0x0000009e009e7308 */ /* 0x000ea20000000800 */
[C---:B------:R-:W-:Y:S01]  /*aa40*/  FSETP.NEU.FTZ.AND P1, PT, R20.reuse, -INF , PT ;  /* 0xff8000001400780b */ /* 0x040fe20003f3d000 */
[----:B------:R-:W-:-:S05]  /*aa50*/  FMUL.FTZ R39, R20, R3 ;  /* 0x0000000314277220 */ /* 0x000fca0000410000 */
[----:B------:R-:W-:Y:S01]  /*aa60*/  FSEL R35, R39, RZ, P1 ;  /* 0x000000ff27237208 */ /* 0x000fe20000800000 */
[----:B---3--:R-:W-:Y:S01]  /*aa70*/  FADD.FTZ R39, R152, R25 ;  /* 0x0000001998277221 */ /* 0x008fe20000010000 */
[----:B------:R-:W-:Y:S01]  /*aa80*/  MUFU.EX2 R33, R33 ;  /* 0x0000002100217308 */ /* 0x000fe20000000800 */
[----:B------:R-:W-:Y:S02]  /*aa90*/  F2FP.F16.F32.PACK_AB R152, R25, R152 ;  /* 0x000000981998723e */ /* 0x000fe400000000ff */
        /* <DEDUP_REMOVED lines=9> */
[-C--:B------:R-:W-:Y:S01]  /*ab30*/  FFMA.FTZ R161, R42, R3.reuse, -R35 ;  /* 0x000000032aa17223 */ /* 0x080fe20000010823 */
[----:B----4-:R-:W-:Y:S01]  /*ab40*/  FADD.FTZ R42, R154, R39 ;  /* 0x000000279a2a7221 */ /* 0x010fe20000010000 */
[-CC-:B------:R-:W-:Y:S01]  /*ab50*/  FFMA.FTZ R30, R32, R3.reuse, -R35.reuse ;  /* 0x00000003201e7223 */ /* 0x180fe20000010823 */
[-CC-:B------:R-:W-:Y:S01]  /*ab60*/  FFMA.FTZ R34, R46, R3.reuse, -R35.reuse ;  /* 0x000000032e227223 */ /* 0x180fe20000010823 */
[----:B------:R-:W-:Y:S01]  /*ab70*/  VIADD R39, R14, 0x28c40 ;  /* 0x00028c400e277836 */ /* 0x000fe20000000000 */
[----:B------:R-:W3:Y:S01]  /*ab80*/  MUFU.EX2 R26, R26 ;  /* 0x0000001a001a7308 */ /* 0x000ee20000000800 */
[C---:B0-----:R-:W-:Y:S01]  /*ab90*/  FADD.FTZ R43, R29.reuse, R42 ;  /* 0x0000002a1d2b7221 */ /* 0x041fe20000010000 */
[-CC-:B------:R-:W-:Y:S01]  /*aba0*/  FFMA.FTZ R27, R48, R3.reuse, -R35.reuse ;  /* 0x00000003301b7223 */ /* 0x180fe20000010823 */
[----:B------:R-:W-:Y:S01]  /*abb0*/  F2FP.F16.F32.PACK_AB R154, R29, R154 ;  /* 0x0000009a1d9a723e */ /* 0x000fe200000000ff */
[-C--:B------:R-:W-:Y:S01]  /*abc0*/  FFMA.FTZ R32, R50, R3.reuse, -R35 ;  /* 0x0000000332207223 */ /* 0x080fe20000010823 */
[----:B-1----:R-:W-:Y:S01]  /*abd0*/  FADD.FTZ R42, R156, R43 ;  /* 0x0000002b9c2a7221 */ /* 0x002fe20000010000 */
[----:B------:R-:W-:Y:S01]  /*abe0*/  PRMT R39, R190, 0x654, R39 ;  /* 0x00000654be277816 */ /* 0x000fe20000000027 */
[-CC-:B------:R-:W-:Y:S01]  /*abf0*/  FFMA.FTZ R44, R44, R3.reuse, -R35.reuse ;  /* 0x000000032c2c7223 */ /* 0x180fe20000010823 */
[----:B------:R-:W0:Y:S01]  /*ac00*/  MUFU.EX2 R155, R155 ;  /* 0x0000009b009b7308 */ /* 0x000e220000000800 */
[C---:B------:R-:W-:Y:S01]  /*ac10*/  FADD.FTZ R43, R31.reuse, R42 ;  /* 0x0000002a1f2b7221 */ /* 0x040fe20000010000 */
[----:B------:R1:W-:Y:S01]  /*ac20*/  SYNCS.ARRIVE.TRANS64.RED.A1T0 RZ, [R39+URZ], RZ ;  /* 0x000000ff27ff79a7 */ /* 0x0003e2000810043f */
[-CC-:B------:R-:W-:Y:S01]  /*ac30*/  FFMA.FTZ R54, R54, R3.reuse, -R35.reuse ;  /* 0x0000000336367223 */ /* 0x180fe20000010823 */
[----:B------:R-:W-:Y:S01]  /*ac40*/  FFMA.FTZ R35, R60, R3, -R35 ;  /* 0x000000033c237223 */ /* 0x000fe20000010823 */
[----:B--2---:R-:W-:Y:S01]  /*ac50*/  FADD.FTZ R42, R158, R43 ;  /* 0x0000002b9e2a7221 */ /* 0x004fe20000010000 */
[----:B------:R-:W-:-:S02]  /*ac60*/  F2FP.F16.F32.PACK_AB R156, R31, R156 ;  /* 0x0000009c1f9c723e */ /* 0x000fc400000000ff */
[----:B------:R-:W2:Y:S01]  /*ac70*/  MUFU.EX2 R12, R12 ;  /* 0x0000000c000c7308 */ /* 0x000ea20000000800 */
[----:B---3--:R-:W-:Y:S01]  /*ac80*/  FADD.FTZ R38, R153, R26 ;  /* 0x0000001a99267221 */ /* 0x008fe20000010000 */
[----:B------:R-:W-:Y:S02]  /*ac90*/  F2FP.F16.F32.PACK_AB R153, R26, R153 ;  /* 0x000000991a99723e */ /* 0x000fe400000000ff */
[----:B------:R-:W-:-:S04]  /*aca0*/  F2FP.F16.F32.PACK_AB R158, R33, R158 ;  /* 0x0000009e219e723e */ /* 0x000fc800000000ff */
[----:B------:R-:W3:Y:S01]  /*acb0*/  MUFU.EX2 R157, R157 ;  /* 0x0000009d009d7308 */ /* 0x000ee20000000800 */
[----:B0-----:R-:W-:-:S07]  /*acc0*/  FADD.FTZ R41, R155, R38 ;  /* 0x000000269b297221 */ /* 0x001fce0000010000 */
[----:B------:R-:W0:Y:S01]  /*acd0*/  MUFU.EX2 R24, R24 ;  /* 0x0000001800187308 */ /* 0x000e220000000800 */
[C---:B--2---:R-:W-:Y:S01]  /*ace0*/  FADD.FTZ R38, R12.reuse, R41 ;  /* 0x000000290c267221 */ /* 0x044fe20000010000 */
[----:B------:R-:W-:Y:S01]  /*acf0*/  F2FP.F16.F32.PACK_AB R155, R12, R155 ;  /* 0x0000009b0c9b723e */ /* 0x000fe200000000ff */
[----:B------:R-:W-:Y:S06]  /*ad00*/  BAR.SYNC.DEFER_BLOCKING 0xf, 0x100 ;  /* 0x03c4000000007b1d */ /* 0x000fec0000010000 */
[----:B------:R-:W2:Y:S01]  /*ad10*/  MUFU.EX2 R159, R159 ;  /* 0x0000009f009f7308 */ /* 0x000ea20000000800 */
[----:B---3--:R-:W-:-:S07]  /*ad20*/  FADD.FTZ R41, R157, R38 ;  /* 0x000000269d297221 */ /* 0x008fce0000010000 */
[----:B------:R-:W3:Y:S01]  /*ad30*/  MUFU.EX2 R28, R28 ;  /* 0x0000001c001c7308 */ /* 0x000ee20000000800 */
[C---:B0-----:R-:W-:Y:S01]  /*ad40*/  FADD.FTZ R38, R24.reuse, R41 ;  /* 0x0000002918267221 */ /* 0x041fe20000010000 */
[----:B------:R-:W-:Y:S01]  /*ad50*/  FADD.FTZ R41, R33, R42 ;  /* 0x0000002a21297221 */ /* 0x000fe20000010000 */
[----:B------:R-:W-:-:S05]  /*ad60*/  F2FP.F16.F32.PACK_AB R157, R24, R157 ;  /* 0x0000009d189d723e */ /* 0x000fca00000000ff */
[----:B------:R-:W-:Y:S01]  /*ad70*/  MUFU.EX2 R160, R160 ;  /* 0x000000a000a07308 */ /* 0x000fe20000000800 */
[----:B--2---:R-:W-:Y:S01]  /*ad80*/  FADD.FTZ R29, R159, R38 ;  /* 0x000000269f1d7221 */ /* 0x004fe20000010000 */
[----:B------:R0:W-:Y:S06]  /*ad90*/  STSM.16.M88.4 [R199+0x26800], R152 ;  /* 0x02680098c7007844 */ /* 0x0001ec0000000200 */
[----:B------:R-:W2:Y:S01]  /*ada0*/  MUFU.EX2 R161, R161 ;  /* 0x000000a100a17308 */ /* 0x000ea20000000800 */
[C---:B---3--:R-:W-:Y:S01]  /*adb0*/  FADD.FTZ R42, R28.reuse, R29 ;  /* 0x0000001d1c2a7221 */ /* 0x048fe20000010000 */
[----:B------:R-:W-:-:S05]  /*adc0*/  F2FP.F16.F32.PACK_AB R159, R28, R159 ;  /* 0x0000009f1c9f723e */ /* 0x000fca00000000ff */
[----:B------:R0:W-:Y:S01]  /*add0*/  STSM.16.M88.4 [R202], R156 ;  /* 0x0000009cca007844 */ /* 0x0001e20000000200 */
[----:B------:R-:W-:Y:S08]  /*ade0*/  MUFU.EX2 R37, R37 ;  /* 0x0000002500257308 */ /* 0x000ff00000000800 */
[----:B------:R-:W3:Y:S01]  /*adf0*/  MUFU.EX2 R30, R30 ;  /* 0x0000001e001e7308 */ /* 0x000ee20000000800 */
[----:B--2---:R-:W-:-:S07]  /*ae00*/  FADD.FTZ R29, R161, R42 ;  /* 0x0000002aa11d7221 */ /* 0x004fce0000010000 */
[----:B------:R-:W-:Y:S08]  /*ae10*/  MUFU.EX2 R162, R162 ;  /* 0x000000a200a27308 */ /* 0x000ff00000000800 */
[----:B------:R-:W2:Y:S01]  /*ae20*/  MUFU.EX2 R34, R34 ;  /* 0x0000002200227308 */ /* 0x000ea20000000800 */
[C---:B---3--:R-:W-:Y:S01]  /*ae30*/  FADD.FTZ R29, R30.reuse, R29 ;  /* 0x0000001d1e1d7221 */ /* 0x048fe20000010000 */
[----:B------:R-:W-:-:S06]  /*ae40*/  F2FP.F16.F32.PACK_AB R161, R30, R161 ;  /* 0x000000a11ea1723e */ /* 0x000fcc00000000ff */
[----:B------:R-:W3:Y:S08]  /*ae50*/  MUFU.EX2 R27, R27 ;  /* 0x0000001b001b7308 */ /* 0x000ef00000000800 */
[----:B------:R-:W-:Y:S01]  /*ae60*/  MUFU.EX2 R11, R11 ;  /* 0x0000000b000b7308 */ /* 0x000fe20000000800 */
[----:B--2---:R-:W-:-:S07]  /*ae70*/  FADD.FTZ R24, R34, R29 ;  /* 0x0000001d22187221 */ /* 0x004fce0000010000 */
[----:B------:R-:W-:Y:S01]  /*ae80*/  MUFU.EX2 R13, R13 ;  /* 0x0000000d000d7308 */ /* 0x000fe20000000800 */
[C---:B---3--:R-:W-:Y:S01]  /*ae90*/  F2FP.F16.F32.PACK_AB R163, R27.reuse, R34 ;  /* 0x000000221ba3723e */ /* 0x048fe200000000ff */
[----:B------:R-:W-:-:S06]  /*aea0*/  FADD.FTZ R27, R27, R24 ;  /* 0x000000181b1b7221 */ /* 0x000fcc0000010000 */
[----:B------:R-:W2:Y:S08]  /*aeb0*/  MUFU.EX2 R36, R36 ;  /* 0x0000002400247308 */ /* 0x000eb00000000800 */
[----:B------:R-:W-:Y:S08]  /*aec0*/  MUFU.EX2 R32, R32 ;  /* 0x0000002000207308 */ /* 0x000ff00000000800 */
[----:B-1----:R1:W3:Y:S01]  /*aed0*/  MUFU.EX2 R39, R44 ;  /* 0x0000002c00277308 */ /* 0x0022e20000000800 */
[----:B--2---:R-:W-:-:S07]  /*aee0*/  F2FP.F16.F32.PACK_AB R164, R36, R13 ;  /* 0x0000000d24a4723e */ /* 0x004fce00000000ff */
[----:B------:R-:W-:Y:S01]  /*aef0*/  MUFU.EX2 R21, R21 ;  /* 0x0000001500157308 */ /* 0x000fe20000000800 */
[----:B-1----:R-:W-:Y:S01]  /*af00*/  FADD.FTZ R44, R160, R41 ;  /* 0x00000029a02c7221 */ /* 0x002fe20000010000 */
[----:B------:R-:W-:-:S03]  /*af10*/  F2FP.F16.F32.PACK_AB R160, R37, R160 ;  /* 0x000000a025a0723e */ /* 0x000fc600000000ff */
[----:B------:R-:W-:-:S03]  /*af20*/  FADD.FTZ R31, R37, R44 ;  /* 0x0000002c251f7221 */ /* 0x000fc60000010000 */
[----:B------:R-:W1:Y:S01]  /*af30*/  MUFU.EX2 R40, R40 ;  /* 0x0000002800287308 */ /* 0x000e620000000800 */
[----:B------:R-:W-:Y:S01]  /*af40*/  FADD.FTZ R12, R162, R31 ;  /* 0x0000001fa20c7221 */ /* 0x000fe20000010000 */
[----:B---3--:R-:W-:Y:S01]  /*af50*/  F2FP.F16.F32.PACK_AB R165, R39, R32 ;  /* 0x0000002027a5723e */ /* 0x008fe200000000ff */
[----:B------:R-:W-:Y:S01]  /*af60*/  FADD.FTZ R32, R32, R27 ;  /* 0x0000001b20207221 */ /* 0x000fe20000010000 */
[C---:B------:R-:W-:Y:S01]  /*af70*/  F2FP.F16.F32.PACK_AB R162, R11.reuse, R162 ;  /* 0x000000a20ba2723e */ /* 0x040fe200000000ff */
[----:B------:R-:W-:Y:S02]  /*af80*/  FADD.FTZ R12, R11, R12 ;  /* 0x0000000c0b0c7221 */ /* 0x000fe40000010000 */
[----:B------:R-:W-:Y:S01]  /*af90*/  FADD.FTZ R32, R39, R32 ;  /* 0x0000002027207221 */ /* 0x000fe20000010000 */
[----:B------:R-:W-:Y:S01]  /*afa0*/  MUFU.EX2 R25, R54 ;  /* 0x0000003600197308 */ /* 0x000fe20000000800 */
[----:B------:R-:W-:Y:S01]  /*afb0*/  FADD.FTZ R13, R13, R12 ;  /* 0x0000000c0d0d7221 */ /* 0x000fe20000010000 */
[----:B------:R0:W-:Y:S03]  /*afc0*/  STSM.16.M88.4 [R200], R160 ;  /* 0x000000a0c8007844 */ /* 0x0001e60000000200 */
[----:B------:R-:W-:-:S03]  /*afd0*/  FADD.FTZ R36, R36, R13 ;  /* 0x0000000d24247221 */ /* 0x000fc60000010000 */
[----:B------:R-:W2:Y:S01]  /*afe0*/  MUFU.EX2 R38, R35 ;  /* 0x0000002300267308 */ /* 0x000ea20000000800 */
[----:B-1----:R-:W-:Y:S01]  /*aff0*/  F2FP.F16.F32.PACK_AB R166, R40, R21 ;  /* 0x0000001528a6723e */ /* 0x002fe200000000ff */
[----:B------:R-:W-:-:S04]  /*b000*/  FADD.FTZ R11, R21, R36 ;  /* 0x00000024150b7221 */ /* 0x000fc80000010000 */
[----:B------:R-:W-:Y:S01]  /*b010*/  FADD.FTZ R11, R40, R11 ;  /* 0x0000000b280b7221 */ /* 0x000fe20000010000 */
[----:B--2---:R-:W-:Y:S01]  /*b020*/  F2FP.F16.F32.PACK_AB R167, R38, R25 ;  /* 0x0000001926a7723e */ /* 0x004fe200000000ff */
[----:B------:R-:W-:-:S04]  /*b030*/  FADD.FTZ R25, R25, R32 ;  /* 0x0000002019197221 */ /* 0x000fc80000010000 */
[----:B------:R0:W-:Y:S01]  /*b040*/  STSM.16.M88.4 [R201], R164 ;  /* 0x000000a4c9007844 */ /* 0x0001e20000000200 */
[----:B------:R-:W-:Y:S01]  /*b050*/  FADD.FTZ R12, R38, R25 ;  /* 0x00000019260c7221 */ /* 0x000fe20000010000 */
[----:B------:R-:W-:Y:S06]  /*b060*/  @!P0 BRA `(.L_x_3895) ;  /* 0x0000000000048947 */ /* 0x000fec0003800000 */
[----:B------:R-:W-:Y:S01]  /*b070*/  BPT.TRAP 0x1 ;  /* 0x000000040000795c */ /* 0x000fe20000300000 */
.L_x_3895:
[----:B------:R1:W2:Y:S01]  /*b080*/  SYNCS.PHASECHK.TRANS64.TRYWAIT P1, [R14+URZ+0x28c50], R15 ;  /* 0x028c500f0e0075a7 */ /* 0x0002a2000802017f */
[----:B------:R-:W-:Y:S05]  /*b090*/  @!P0 BRA `(.L_x_3896) ;  /* 0x0000000000048947 */ /* 0x000fea0003800000 */
[----:B------:R-:W-:Y:S01]  /*b0a0*/  BPT.TRAP 0x1 ;  /* 0x000000040000795c */ /* 0x000fe20000300000 */
.L_x_3896:
[----:B------:R-:W-:Y:S01]  /*b0b0*/  LOP3.LUT R13, R56, 0x2000000, RZ, 0xfc, !PT ;  /* 0x02000000380d7812 */ /* 0x000fe200078efcff */
[----:B------:R-:W-:Y:S01]  /*b0c0*/  ULDC UR38, c[0x0][0x988] ;  /* 0x0002620000267ab9 */ /* 0x000fe20000000800 */
[----:B------:R-:W-:Y:S01]  /*b0d0*/  BSSY B0, `(.L_x_3897) ;  /* 0x0000006000007945 */ /* 0x000fe20003800000 */
[----:B------:R-:W-:Y:S02]  /*b0e0*/  IMAD.MOV.U32 R29, RZ, RZ, 0x40000040 ;  /* 0x40000040ff1d7424 */ /* 0x000fe400078e00ff */
[----:B------:R-:W-:Y:S01]  /*b0f0*/  IMAD R28, R19, 0x1000, R13 ;  /* 0x00001000131c7824 */ /* 0x000fe200078e020d */
[----:B--2---:R-:W-:Y:S06]  /*b100*/  @P1 BRA `(.L_x_3898) ;  /* 0x0000000000081947 */ /* 0x004fec0003800000 */
[----:B------:R-:W2:Y:S02]  /*b110*/  SYNCS.PHASECHK.TRANS64.TRYWAIT P1, [R14+URZ+0x28c50], R15 ;  /* 0x028c500f0e0075a7 */ /* 0x000ea4000802017f */
[----:B--2---:R-:W-:Y:S05]  /*b120*/  @!P1 BRA `(.L_x_3899) ;  /* 0x000000f800fc9947 */ /* 0x004fea0003800000 */
.L_x_3898:
[----:B------:R-:W-:Y:S05]  /*b130*/  BSYNC B0 ;  /* 0x0000000000007941 */ /* 0x000fea0003800000 */
.L_x_3897:
[C---:B------:R-:W-:Y:S01]  /*b140*/  R2UR UR6, R28.reuse ;  /* 0x000000001c0672ca */ /* 0x040fe200000e0000 */
[C---:B------:R-:W-:Y:S01]  /*b150*/  VIADD R26, R28.reuse, 0x80 ;  /* 0x000000801c1a7836 */ /* 0x040fe20000000000 */
[----:B------:R-:W-:Y:S01]  /*b160*/  R2UR UR7, R29 ;  /* 0x000000001d0772ca */ /* 0x000fe200000e0000 */
[C---:B------:R-:W-:Y:S01]  /*b170*/  VIADD R24, R28.reuse, 0x100 ;  /* 0x000001001c187836 */ /* 0x040fe20000000000 */
[----:B------:R-:W-:Y:S01]  /*b180*/  MOV R29, 0x40000040 ;  /* 0x40000040001d7802 */ /* 0x000fe20000000f00 */
[----:B------:R-:W-:Y:S01]  /*b190*/  VIADD R28, R28, 0x180 ;  /* 0x000001801c1c7836 */ /* 0x000fe20000000000 */
[----:B------:R-:W-:Y:S01]  /*b1a0*/  R2UR UR10, R26 ;  /* 0x000000001a0a72ca */ /* 0x000fe200000e0000 */
[----:B------:R-:W-:Y:S01]  /*b1b0*/  IMAD.MOV.U32 R27, RZ, RZ, 0x40000040 ;  /* 0x40000040ff1b7424 */ /* 0x000fe200078e00ff */
[----:B------:R-:W-:Y:S01]  /*b1c0*/  R2UR UR14, R24 ;  /* 0x00000000180e72ca */ /* 0x000fe200000e0000 */
[----:B------:R-:W-:Y:S01]  /*b1d0*/  IMAD.MOV.U32 R25, RZ, RZ, 0x40000040 ;  /* 0x40000040ff197424 */ /* 0x000fe200078e00ff */
[----:B------:R-:W-:-:S02]  /*b1e0*/  R2UR UR18, R28 ;  /* 0x000000001c1272ca */ /* 0x000fc400000e0000 */
[----:B------:R-:W-:Y:S02]  /*b1f0*/  R2UR UR11, R27 ;  /* 0x000000001b0b72ca */ /* 0x000fe400000e0000 */
[----:B------:R-:W-:Y:S02]  /*b200*/  R2UR UR15, R25 ;  /* 0x00000000190f72ca */ /* 0x000fe400000e0000 */
[----:B------:R-:W-:Y:S02]  /*b210*/  R2UR UR19, R29 ;  /* 0x000000001d1372ca */ /* 0x000fe400000e0000 */
[----:B------:R-:W-:-:S06]  /*b220*/  WARPGROUP.ARRIVE ;  /* 0x00000000000079c5 */ /* 0x000fcc0000000000 */
[----:B------:R-:W-:Y:S03]  /*b230*/  HGMMA.64x256x16.F32 R24, R152, gdesc[UR4].tnspB, RZ, !UPT, gsb0 ;  /* 0x43e0000498187df0 */ /* 0x000fe6000c0008ff */
[----:B------:R-:W-:Y:S02]  /*b240*/  WARPGROUP.DEPBAR.LE gsb0, 0x0 ;  /* 0x00008000000079c5 */ /* 0x000fe40000010000 */
[----:B------:R-:W-:-:S15]  /*b250*/  WARPGROUP.ARRIVE ;  /* 0x00000000000079c5 */ /* 0x000fde0000000000 */
[----:B------:R-:W-:-:S08]  /*b260*/  NOP ;  /* 0x0000000000007918 */ /* 0x000fd00000000000 */
[----:B------:R-:W-:Y:S03]  /*b270*/  HGMMA.64x256x16.F32 R24, R156, gdesc[UR8].tnspB, R24, gsb0 ;  /* 0x43e000089c187df0 */ /* 0x000fe60008000818 */
        /* <DEDUP_REMOVED lines=14> */
[----:B---3--:R-:W3:Y:S02]  /*b360*/  FENCE.VIEW.ASYNC.S ;  /* 0x00000000000073c6 */ /* 0x008ee40000000000 */
[----:B---3--:R-:W-:Y:S01]  /*b370*/  NOP ;  /* 0x0000000000007918 */ /* 0x008fe20000000000 */
[----:B------:R-:W-:Y:S06]  /*b380*/  BAR.ARV 0xe, 0x100 ;  /* 0x0384000000007b1d */ /* 0x000fec0000002000 */
[----:B------:R-:W-:Y:S05]  /*b390*/  @!P0 BRA `(.L_x_3900) ;  /* 0x0000000000048947 */ /* 0x000fea0003800000 */
[----:B------:R-:W-:Y:S01]  /*b3a0*/  BPT.TRAP 0x1 ;  /* 0x000000040000795c */ /* 0x000fe20000300000 */
.L_x_3900:
[----:B------:R-:W-:Y:S01]  /*b3b0*/  VIADD R168, R168, 0xfffffffe ;  /* 0xfffffffea8a87836 */ /* 0x000fe20000000000 */
[----:B------:R-:W-:Y:S01]  /*b3c0*/  BSSY B0, `(.L_x_3901) ;  /* 0x00001af000007945 */ /* 0x000fe20003800000 */
[----:B-12---:R-:W-:-:S03]  /*b3d0*/  VIADD R14, R14, 0x28c60 ;  /* 0x00028c600e0e7836 */ /* 0x006fc60000000000 */
[----:B------:R-:W-:Y:S02]  /*b3e0*/  ISETP.GE.AND P1, PT, R168, R196, PT ;  /* 0x000000c4a800720c */ /* 0x000fe40003f26270 */
[----:B------:R-:W-:-:S04]  /*b3f0*/  PRMT R14, R190, 0x654, R14 ;  /* 0x00000654be0e7816 */ /* 0x000fc8000000000e */
[----:B------:R1:W-:Y:S07]  /*b400*/  SYNCS.ARRIVE.TRANS64.RED.A1T0 RZ, [R14+URZ], RZ ;  /* 0x000000ff0eff79a7 */ /* 0x0003ee000810043f */
[----:B------:R-:W-:Y:S05]  /*b410*/  @!P1 BRA `(.L_x_3902) ;  /* 0x0000001800a49947 */ /* 0x000fea0003800000 */
[----:B------:R-:W-:Y:S02]  /*b420*/  IMAD.MOV.U32 R211, RZ, RZ, R168 ;  /* 0x000000ffffd37224 */ /* 0x000fe400078e00a8 */
[----:B------:R-:W-:Y:S02]  /*b430*/  IMAD.MOV.U32 R15, RZ, RZ, R20 ;  /* 0x000000ffff0f7224 */ /* 0x000fe400078e0014 */
[----:B------:R-:W-:Y:S02]  /*b440*/  IMAD.MOV.U32 R219, RZ, RZ, R10 ;  /* 0x000000ffffdb7224 */ /* 0x000fe400078e000a */
[----:B------:R-:W-:-:S07]  /*b450*/  IMAD.MOV.U32 R218, RZ, RZ, R19 ;  /* 0x000000ffffda7224 */ /* 0x000fce00078e0013 */
.L_x_3915:
[----:B------:R-:W-:Y:S02]  /*b460*/  VIADD R19, R218, 0x1 ;  /* 0x00000001da137836 */ /* 0x000fe40000000000 */
[----:B------:R-:W-:Y:S02]  /*b470*/  IMAD.MOV.U32 R3, RZ, RZ, R211 ;  /* 0x000000ffff037224 */ /* 0x000fe400078e00d3 */
[----:B------:R-:W-:Y:S01]  /*b480*/  VIADD R211, R211, 0xffffffff ;  /* 0xffffffffd3d37836 */ /* 0x000fe20000000000 */
[----:B------:R-:W-:Y:S02]  /*b490*/  ISETP.NE.AND P2, PT, R19, 0x2, PT ;  /* 0x000000021300780c */ /* 0x000fe40003f45270 */
[----:B------:R-:W-:Y:S02]  /*b4a0*/  ISETP.GT.AND P1, PT, R3, R196, PT ;  /* 0x000000c40300720c */ /* 0x000fe40003f24270 */
[----:B------:R-:W-:Y:S02]  /*b4b0*/  SEL R3, RZ, 0x1, P2 ;  /* 0x00000001ff037807 */ /* 0x000fe40001000000 */
[----:B------:R-:W-:-:S02]  /*b4c0*/  SEL R19, R19, RZ, P2 ;  /* 0x000000ff13137207 */ /* 0x000fc40001000000 */
[----:B------:R-:W-:Y:S01]  /*b4d0*/  LOP3.LUT R185, R185, R3, RZ, 0x3c, !PT ;  /* 0x00000003b9b97212 */ /* 0x000fe200078e3cff */
[----:B--2---:R-:W-:Y:S06]  /*b4e0*/  @!P0 BRA `(.L_x_3903) ;  /* 0x0000000000048947 */ /* 0x004fec0003800000 */
[----:B------:R-:W-:Y:S01]  /*b4f0*/  BPT.TRAP 0x1 ;  /* 0x000000040000795c */ /* 0x000fe20000300000 */
.L_x_3903:
[----:B------:R-:W-:Y:S01]  /*b500*/  IMAD R21, R19, 0x8, R2 ;  /* 0x0000000813157824 */ /* 0x000fe200078e0202 */
[----:B-1----:R-:W-:-:S04]  /*b510*/  SHF.L.U32 R14, R185, 0x1f, RZ ;  /* 0x0000001fb90e7819 */ /* 0x002fc800000006ff */
[----:B------:R1:W2:Y:S01]  /*b520*/  SYNCS.PHASECHK.TRANS64.TRYWAIT P2, [R21+URZ+0x28c30], R14 ;  /* 0x028c300e150075a7 */ /* 0x0002a2000804017f */
[----:B------:R-:W-:Y:S05]  /*b530*/  @!P0 BRA `(.L_x_3904) ;  /* 0x0000000000048947 */ /* 0x000fea0003800000 */
[----:B------:R-:W-:Y:S01]  /*b540*/  BPT.TRAP 0x1 ;  /* 0x000000040000795c */ /* 0x000fe20000300000 */
.L_x_3904:
[----:B------:R-:W-:Y:S01]  /*b550*/  VIADD R3, R2, 0x20400 ;  /* 0x0002040002037836 */ /* 0x000fe20000000000 */
[----:B------:R-:W-:Y:S01]  /*b560*/  BSSY B1, `(.L_x_3905) ;  /* 0x0000009000017945 */ /* 0x000fe20003800000 */
[----:B0-----:R-:W-:Y:S02]  /*b570*/  IMAD R156, R19, 0x200, R0 ;  /* 0x00000200139c7824 */ /* 0x001fe400078e0200 */
[----:B------:R-:W-:Y:S01]  /*b580*/  IMAD.MOV.U32 R157, RZ, RZ, 0x40000040 ;  /* 0x40000040ff9d7424 */ /* 0x000fe200078e00ff */
[----:B------:R-:W-:-:S04]  /*b590*/  SHF.R.U32.HI R3, RZ, 0x4, R3 ;  /* 0x00000004ff037819 */ /* 0x000fc80000011603 */
[----:B------:R-:W-:-:S04]  /*b5a0*/  LOP3.LUT R3, R3, 0x3fff, RZ, 0xc0, !PT ;  /* 0x00003fff03037812 */ /* 0x000fc800078ec0ff */
[----:B------:R-:W-:Y:S01]  /*b5b0*/  LOP3.LUT R152, R3, 0x10000, RZ, 0xfc, !PT ;  /* 0x0001000003987812 */ /* 0x000fe200078efcff */
[----:B--2---:R-:W-:Y:S06]  /*b5c0*/  @P2 BRA `(.L_x_3906) ;  /* 0x0000000000082947 */ /* 0x004fec0003800000 */
[----:B------:R-:W0:Y:S02]  /*b5d0*/  SYNCS.PHASECHK.TRANS64.TRYWAIT P2, [R21+URZ+0x28c30], R14 ;  /* 0x028c300e150075a7 */ /* 0x000e24000804017f */
[----:B0-----:R-:W-:Y:S05]  /*b5e0*/  @!P2 BRA `(.L_x_3907) ;  /* 0x000000f400e0a947 */ /* 0x001fea0003800000 */
.L_x_3906:
[----:B------:R-:W-:Y:S05]  /*b5f0*/  BSYNC B1 ;  /* 0x0000000000017941 */ /* 0x000fea0003800000 */
.L_x_3905:
[----:B------:R-:W-:Y:S01]  /*b600*/  IMAD.MOV.U32 R153, RZ, RZ, 0x40000040 ;  /* 0x40000040ff997424 */ /* 0x000fe200078e00ff */
[----:B------:R-:W-:Y:S01]  /*b610*/  R2UR UR4, R152 ;  /* 0x00000000980472ca */ /* 0x000fe200000e0000 */
[C---:B------:R-:W-:Y:S01]  /*b620*/  VIADD R154, R156.reuse, 0x2 ;  /* 0x000000029c9a7836 */ /* 0x040fe20000000000 */
[C---:B------:R-:W-:Y:S01]  /*b630*/  R2UR UR6, R156.reuse ;  /* 0x000000009c0672ca */ /* 0x040fe200000e0000 */
[C---:B------:R-:W-:Y:S01]  /*b640*/  VIADD R152, R156.reuse, 0x4 ;  /* 0x000000049c987836 */ /* 0x040fe20000000000 */
[----:B------:R-:W-:Y:S01]  /*b650*/  R2UR UR7, R157 ;  /* 0x000000009d0772ca */ /* 0x000fe200000e0000 */
        /* <DEDUP_REMOVED lines=9> */
[----:B------:R-:W-:Y:S02]  /*b6f0*/  R2UR UR19, R157 ;  /* 0x000000009d1372ca */ /* 0x000fe400000e0000 */
[----:B------:R-:W-:Y:S01]  /*b700*/  WARPGROUP.ARRIVE ;  /* 0x00000000000079c5 */ /* 0x000fe20000000000 */
[----:B------:R-:W-:Y:S02]  /*b710*/  R2UR UR8, R8 ;  /* 0x00000000080872ca */ /* 0x000fe400000e0000 */
[----:B------:R-:W-:-:S02]  /*b720*/  R2UR UR9, R9 ;  /* 0x00000000090972ca */ /* 0x000fc400000e0000 */
[----:B------:R-:W-:Y:S01]  /*b730*/  R2UR UR12, R6 ;  /* 0x00000000060c72ca */ /* 0x000fe200000e0000 */
[----:B------:R-:W-:Y:S01]  /*b740*/  HGMMA.64x64x16.F32 R152, gdesc[UR4], RZ, !UPT, gsb0 ;  /* 0x00e00000049879f0 */ /* 0x000fe2000c0008ff */
[----:B------:R-:W-:Y:S02]  /*b750*/  R2UR UR13, R7 ;  /* 0x00000000070d72ca */ /* 0x000fe400000e0000 */
[----:B------:R-:W-:Y:S02]  /*b760*/  R2UR UR16, R4 ;  /* 0x00000000041072ca */ /* 0x000fe400000e0000 */
[----:B------:R-:W-:Y:S01]  /*b770*/  R2UR UR17, R5 ;  /* 0x00000000051172ca */ /* 0x000fe200000e0000 */
        /* <DEDUP_REMOVED lines=12> */
.L_x_3908:
[----:B------:R-:W-:Y:S02]  /*b840*/  FMNMX.FTZ R3, R152, R219, !PT ;  /* 0x000000db98037209 */ /* 0x000fe40007810000 */
[----:B------:R-:W-:Y:S02]  /*b850*/  ISETP.NE.AND P2, PT, R197, RZ, PT ;  /* 0x000000ffc500720c */ /* 0x000fe40003f45270 */
[----:B------:R-:W-:-:S04]  /*b860*/  FMNMX.FTZ R3, R153, R3, !PT ;  /* 0x0000000399037209 */ /* 0x000fc80007810000 */
[----:B------:R-:W-:-:S04]  /*b870*/  FMNMX.FTZ R3, R156, R3, !PT ;  /* 0x000000039c037209 */ /* 0x000fc80007810000 */
[----:B------:R-:W-:-:S03]  /*b880*/  FMNMX.FTZ R3, R157, R3, !PT ;  /* 0x000000039d037209 */ /* 0x000fc60007810000 */
[----:B------:R-:W-:Y:S01]  /*b890*/  @!P2 IMAD R218, R218, 0x40, R195 ;  /* 0x00000040dadaa824 */ /* 0x000fe200078e02c3 */
[----:B------:R-:W-:-:S03]  /*b8a0*/  FMNMX.FTZ R3, R160, R3, !PT ;  /* 0x00000003a0037209 */ /* 0x000fc60007810000 */
[----:B------:R-:W-:Y:S01]  /*b8b0*/  @!P2 IMAD R218, R218, 0x4, R2 ;  /* 0x00000004dadaa824 */ /* 0x000fe200078e0202 */
        /* <DEDUP_REMOVED lines=11> */
[----:B------:R-:W2:Y:S02]  /*b970*/  SHFL.BFLY PT, R10, R3, 0x2, 0x1f ;  /* 0x0c401f00030a7f89 */ /* 0x000ea400000e0000 */
[----:B--2---:R-:W-:-:S05]  /*b980*/  FMNMX.FTZ R10, R3, R10, !PT ;  /* 0x0000000a030a7209 */ /* 0x004fca0007810000 */
[----:B------:R-:W2:Y:S02]  /*b990*/  SHFL.BFLY PT, R3, R10, 0x1, 0x1f ;  /* 0x0c201f000a037f89 */ /* 0x000ea400000e0000 */
[----:B--2---:R-:W-:Y:S01]  /*b9a0*/  FMNMX.FTZ R10, R10, R3, !PT ;  /* 0x000000030a0a7209 */ /* 0x004fe20007810000 */
[----:B------:R-:W-:-:S04]  /*b9b0*/  IMAD.U32 R3, RZ, RZ, UR38 ;  /* 0x00000026ff037e24 */ /* 0x000fc8000f8e00ff */
[C---:B------:R-:W-:Y:S01]  /*b9c0*/  FADD.FTZ R219, -R10.reuse, R219 ;  /* 0x000000db0adb7221 */ /* 0x040fe20000010100 */
[----:B------:R-:W-:-:S03]  /*b9d0*/  FMUL.FTZ R20, R10, R3 ;  /* 0x000000030a147220 */ /* 0x000fc60000410000 */
[-C--:B------:R-:W-:Y:S01]  /*b9e0*/  FMUL.FTZ R222, R219, R3.reuse ;  /* 0x00000003dbde7220 */ /* 0x080fe20000410000 */
        /* <DEDUP_REMOVED lines=15> */
[----:B------:R-:W-:Y:S01]  /*bae0*/  FFMA.FTZ R181, R181, R3, -R20 ;  /* 0x00000003b5b57223 */ /* 0x000fe20000010814 */
[----:B------:R-:W-:Y:S01]  /*baf0*/  VIADD R20, R21, 0x28c40 ;  /* 0x00028c4015147836 */ /* 0x000fe20000000000 */
[----:B------:R-:W2:Y:S04]  /*bb00*/  MUFU.EX2 R168, R222 ;  /* 0x000000de00a87308 */ /* 0x000ea80000000800 */
[----:B------:R-:W-:-:S04]  /*bb10*/  PRMT R20, R190, 0x654, R20 ;  /* 0x00000654be147816 */ /* 0x000fc80000000014 */
[----:B------:R3:W-:Y:S01]  /*bb20*/  SYNCS.ARRIVE.TRANS64.RED.A1T0 RZ, [R20+URZ], RZ ;  /* 0x000000ff14ff79a7 */ /* 0x0007e2000810043f */
[----:B------:R-:W4:Y:S01]  /*bb30*/  MUFU.EX2 R152, R152 ;  /* 0x0000009800987308 */ /* 0x000f220000000800 */
[----:B---3--:R-:W-:-:S07]  /*bb40*/  FMNMX.FTZ R20, R154, R15, !PT ;  /* 0x0000000f9a147209 */ /* 0x008fce0007810000 */
[----:B------:R-:W3:Y:S01]  /*bb50*/  MUFU.EX2 R153, R153 ;  /* 0x0000009900997308 */ /* 0x000ee20000000800 */
[----:B--2---:R-:W-:Y:S01]  /*bb60*/  @!P2 STS [R218+0x28800], R168 ;  /* 0x028800a8da00a388 */ /* 0x004fe20000000800 */
[----:B------:R-:W-:Y:S01]  /*bb70*/  FMUL.FTZ R24, R24, R168 ;  /* 0x000000a818187220 */ /* 0x000fe20000410000 */
[----:B------:R-:W-:Y:S01]  /*bb80*/  FMNMX.FTZ R20, R155, R20, !PT ;  /* 0x000000149b147209 */ /* 0x000fe20007810000 */
[-C--:B------:R-:W-:Y:S01]  /*bb90*/  FMUL.FTZ R25, R25, R168.reuse ;  /* 0x000000a819197220 */ /* 0x080fe20000410000 */
[-C--:B------:R-:W-:Y:S01]  /*bba0*/  FMUL.FTZ R28, R28, R168.reuse ;  /* 0x000000a81c1c7220 */ /* 0x080fe20000410000 */
[----:B------:R-:W-:Y:S01]  /*bbb0*/  FMUL.FTZ R29, R29, R168 ;  /* 0x000000a81d1d7220 */ /* 0x000fe20000410000 */
[----:B------:R-:W-:Y:S01]  /*bbc0*/  FMNMX.FTZ R20, R158, R20, !PT ;  /* 0x000000149e147209 */ /* 0x000fe20007810000 */
[----:B------:R-:W2:Y:S01]  /*bbd0*/  MUFU.EX2 R156, R156 ;  /* 0x0000009c009c7308 */ /* 0x000ea20000000800 */
[----:B----4-:R-:W-:Y:S01]  /*bbe0*/  FFMA.FTZ R11, R168, R11, R152 ;  /* 0x0000000ba80b7223 */ /* 0x010fe20000010098 */
[----:B------:R-:W-:Y:S01]  /*bbf0*/  FMUL.FTZ R32, R32, R168 ;  /* 0x000000a820207220 */ /* 0x000fe20000410000 */
[----:B------:R-:W-:Y:S01]  /*bc00*/  FMNMX.FTZ R20, R159, R20, !PT ;  /* 0x000000149f147209 */ /* 0x000fe20007810000 */
[-C--:B------:R-:W-:Y:S01]  /*bc10*/  FMUL.FTZ R33, R33, R168.reuse ;  /* 0x000000a821217220 */ /* 0x080fe20000410000 */
[-C--:B------:R-:W-:Y:S01]  /*bc20*/  FMUL.FTZ R36, R36, R168.reuse ;  /* 0x000000a824247220 */ /* 0x080fe20000410000 */
[----:B------:R-:W-:Y:S01]  /*bc30*/  FMUL.FTZ R37, R37, R168 ;  /* 0x000000a825257220 */ /* 0x000fe20000410000 */
[----:B------:R-:W-:Y:S01]  /*bc40*/  FMNMX.FTZ R20, R162, R20, !PT ;  /* 0x00000014a2147209 */ /* 0x000fe20007810000 */
[----:B------:R-:W4:Y:S01]  /*bc50*/  MUFU.EX2 R157, R157 ;  /* 0x0000009d009d7308 */ /* 0x000f220000000800 */
[C---:B---3--:R-:W-:Y:S01]  /*bc60*/  FADD.FTZ R11, R153.reuse, R11 ;  /* 0x0000000b990b7221 */ /* 0x048fe20000010000 */
[----:B------:R-:W-:Y:S01]  /*bc70*/  F2FP.F16.F32.PACK_AB R152, R153, R152 ;  /* 0x000000989998723e */ /* 0x000fe200000000ff */
[----:B------:R-:W-:Y:S01]  /*bc80*/  FMUL.FTZ R40, R40, R168 ;  /* 0x000000a828287220 */ /* 0x000fe20000410000 */
[----:B------:R-:W-:Y:S01]  /*bc90*/  FMNMX.FTZ R20, R163, R20, !PT ;  /* 0x00000014a3147209 */ /* 0x000fe20007810000 */
[-C--:B------:R-:W-:Y:S01]  /*bca0*/  FMUL.FTZ R41, R41, R168.reuse ;  /* 0x000000a829297220 */ /* 0x080fe20000410000 */
[-C--:B------:R-:W-:Y:S01]  /*bcb0*/  FMUL.FTZ R44, R44, R168.reuse ;  /* 0x000000a82c2c7220 */ /* 0x080fe20000410000 */
[----:B------:R-:W-:Y:S01]  /*bcc0*/  FMUL.FTZ R45, R45, R168 ;  /* 0x000000a82d2d7220 */ /* 0x000fe20000410000 */
[----:B------:R-:W-:Y:S01]  /*bcd0*/  FMNMX.FTZ R20, R166, R20, !PT ;  /* 0x00000014a6147209 */ /* 0x000fe20007810000 */
[----:B------:R-:W-:Y:S01]  /*bce0*/  MUFU.EX2 R161, R161 ;  /* 0x000000a100a17308 */ /* 0x000fe20000000800 */
[----:B--2---:R-:W-:Y:S01]  /*bcf0*/  FADD.FTZ R11, R156, R11 ;  /* 0x0000000b9c0b7221 */ /* 0x004fe20000010000 */
[----:B------:R-:W-:Y:S01]  /*bd00*/  FMUL.FTZ R48, R48, R168 ;  /* 0x000000a830307220 */ /* 0x000fe20000410000 */
[----:B------:R-:W-:Y:S01]  /*bd10*/  FMNMX.FTZ R20, R167, R20, !PT ;  /* 0x00000014a7147209 */ /* 0x000fe20007810000 */
[-C--:B------:R-:W-:Y:S01]  /*bd20*/  FMUL.FTZ R49, R49, R168.reuse ;  /* 0x000000a831317220 */ /* 0x080fe20000410000 */
[-C--:B------:R-:W-:Y:S01]  /*bd30*/  FMUL.FTZ R52, R52, R168.reuse ;  /* 0x000000a834347220 */ /* 0x080fe20000410000 */
[----:B------:R-:W-:Y:S01]  /*bd40*/  FMUL.FTZ R53, R53, R168 ;  /* 0x000000a835357220 */ /* 0x000fe20000410000 */
[----:B------:R-:W-:Y:S01]  /*bd50*/  FMNMX.FTZ R20, R170, R20, !PT ;  /* 0x00000014aa147209 */ /* 0x000fe20007810000 */
[----:B------:R-:W-:Y:S01]  /*bd60*/  MUFU.EX2 R164, R164 ;  /* 0x000000a400a47308 */ /* 0x000fe20000000800 */
[----:B----4-:R-:W-:Y:S01]  /*bd70*/  FADD.FTZ R11, R157, R11 ;  /* 0x0000000b9d0b7221 */ /* 0x010fe20000010000 */
[----:B------:R-:W-:Y:S01]  /*bd80*/  FMUL.FTZ R56, R56, R168 ;  /* 0x000000a838387220 */ /* 0x000fe20000410000 */
[----:B------:R-:W-:Y:S01]  /*bd90*/  FMNMX.FTZ R20, R171, R20, !PT ;  /* 0x00000014ab147209 */ /* 0x000fe20007810000 */
[-C--:B------:R-:W-:Y:S01]  /*bda0*/  FMUL.FTZ R57, R57, R168.reuse ;  /* 0x000000a839397220 */ /* 0x080fe20000410000 */
[-C--:B------:R-:W-:Y:S01]  /*bdb0*/  FMUL.FTZ R60, R60, R168.reuse ;  /* 0x000000a83c3c7220 */ /* 0x080fe20000410000 */
[----:B------:R-:W-:Y:S01]  /*bdc0*/  FMUL.FTZ R61, R61, R168 ;  /* 0x000000a83d3d7220 */ /* 0x000fe20000410000 */
[----:B------:R-:W-:Y:S01]  /*bdd0*/  FMNMX.FTZ R20, R174, R20, !PT ;  /* 0x00000014ae147209 */ /* 0x000fe20007810000 */
[----:B------:R-:W-:Y:S01]  /*bde0*/  MUFU.EX2 R165, R165 ;  /* 0x000000a500a57308 */ /* 0x000fe20000000800 */
[-C--:B------:R-:W-:Y:S01]  /*bdf0*/  FMUL.FTZ R64, R64, R168.reuse ;  /* 0x000000a840407220 */ /* 0x080fe20000410000 */
        /* <DEDUP_REMOVED lines=20> */
[-C--:B------:R-:W-:Y:S01]  /*bf40*/  FMUL.FTZ R92, R92, R168.reuse ;  /* 0x000000a85c5c7220 */ /* 0x080fe20000410000 */
[-C--:B------:R-:W-:Y:S01]  /*bf50*/  FMUL.FTZ R93, R93, R168.reuse ;  /* 0x000000a85d5d7220 */ /* 0x080fe20000410000 */
[----:B------:R-:W2:Y:S01]  /*bf60*/  SHFL.BFLY PT, R153, R20, 0x2, 0x1f ;  /* 0x0c401f0014997f89 */ /* 0x000ea200000e0000 */
        /* <DEDUP_REMOVED lines=23> */
[----:B--2---:R-:W-:Y:S01]  /*c0e0*/  FMNMX.FTZ R20, R20, R153, !PT ;  /* 0x0000009914147209 */ /* 0x004fe20007810000 */
[----:B------:R-:W-:Y:S01]  /*c0f0*/  MUFU.EX2 R180, R180 ;  /* 0x000000b400b47308 */ /* 0x000fe20000000800 */
[-C--:B------:R-:W-:Y:S01]  /*c100*/  FMUL.FTZ R136, R136, R168.reuse ;  /* 0x000000a888887220 */ /* 0x080fe20000410000 */
[-C--:B------:R-:W-:Y:S01]  /*c110*/  FMUL.FTZ R137, R137, R168.reuse ;  /* 0x000000a889897220 */ /* 0x080fe20000410000 */
[-C--:B------:R-:W-:Y:S01]  /*c120*/  FMUL.FTZ R140, R140, R168.reuse ;  /* 0x000000a88c8c7220 */ /* 0x080fe20000410000 */
[----:B------:R-:W2:Y:S01]  /*c130*/  SHFL.BFLY PT, R222, R20, 0x1, 0x1f ;  /* 0x0c201f0014de7f89 */ /* 0x000ea200000e0000 */
[-C--:B------:R-:W-:Y:S01]  /*c140*/  FMUL.FTZ R141, R141, R168.reuse ;  /* 0x000000a88d8d7220 */ /* 0x080fe20000410000 */
[-C--:B------:R-:W-:Y:S01]  /*c150*/  FMUL.FTZ R144, R144, R168.reuse ;  /* 0x000000a890907220 */ /* 0x080fe20000410000 */
[-C--:B------:R-:W-:Y:S01]  /*c160*/  FMUL.FTZ R145, R145, R168.reuse ;  /* 0x000000a891917220 */ /* 0x080fe20000410000 */
[----:B------:R-:W3:Y:S01]  /*c170*/  MUFU.EX2 R153, R160 ;  /* 0x000000a000997308 */ /* 0x000ee20000000800 */
[-C--:B------:R-:W-:Y:S01]  /*c180*/  FMUL.FTZ R148, R148, R168.reuse ;  /* 0x000000a894947220 */ /* 0x080fe20000410000 */
[----:B------:R-:W-:-:S06]  /*c190*/  FMUL.FTZ R149, R149, R168 ;  /* 0x000000a895957220 */ /* 0x000fcc0000410000 */
[----:B------:R-:W4:Y:S01]  /*c1a0*/  MUFU.EX2 R160, R219 ;  /* 0x000000db00a07308 */ /* 0x000f220000000800 */
[----:B---3--:R-:W-:Y:S01]  /*c1b0*/  FADD.FTZ R11, R153, R11 ;  /* 0x0000000b990b7221 */ /* 0x008fe20000010000 */
[----:B--2---:R-:W-:-:S03]  /*c1c0*/  FMNMX.FTZ R20, R20, R222, !PT ;  /* 0x000000de14147209 */ /* 0x004fc60007810000 */
[----:B------:R-:W-:Y:S02]  /*c1d0*/  FADD.FTZ R11, R161, R11 ;  /* 0x0000000ba10b7221 */ /* 0x000fe40000010000 */
[----:B------:R-:W-:Y:S02]  /*c1e0*/  FADD.FTZ R15, -R20, R15 ;  /* 0x0000000f140f7221 */ /* 0x000fe40000010100 */
[----:B------:R-:W-:Y:S02]  /*c1f0*/  FADD.FTZ R11, R164, R11 ;  /* 0x0000000ba40b7221 */ /* 0x000fe40000010000 */
[----:B------:R-:W-:Y:S02]  /*c200*/  FMUL.FTZ R15, R15, R3 ;  /* 0x000000030f0f7220 */ /* 0x000fe40000410000 */
[----:B------:R-:W-:-:S04]  /*c210*/  FADD.FTZ R11, R165, R11 ;  /* 0x0000000ba50b7221 */ /* 0x000fc80000010000 */
[----:B----4-:R-:W-:Y:S01]  /*c220*/  FADD.FTZ R11, R160, R11 ;  /* 0x0000000ba00b7221 */ /* 0x010fe20000010000 */
[----:B------:R-:W2:Y:S01]  /*c230*/  MUFU.EX2 R15, R15 ;  /* 0x0000000f000f7308 */ /* 0x000ea20000000800 */
[C---:B------:R-:W-:Y:S02]  /*c240*/  F2FP.F16.F32.PACK_AB R160, R169.reuse, R160 ;  /* 0x000000a0a9a0723e */ /* 0x040fe400000000ff */
[----:B------:R-:W-:-:S04]  /*c250*/  FADD.FTZ R11, R169, R11 ;  /* 0x0000000ba90b7221 */ /* 0x000fc80000010000 */
[----:B------:R-:W-:-:S04]  /*c260*/  FADD.FTZ R11, R172, R11 ;  /* 0x0000000bac0b7221 */ /* 0x000fc80000010000 */
[----:B------:R-:W-:-:S04]  /*c270*/  FADD.FTZ R11, R173, R11 ;  /* 0x0000000bad0b7221 */ /* 0x000fc80000010000 */
[----:B------:R-:W-:Y:S01]  /*c280*/  FADD.FTZ R11, R176, R11 ;  /* 0x0000000bb00b7221 */ /* 0x000fe20000010000 */
[----:B--2---:R2:W-:Y:S01]  /*c290*/  @!P2 STS [R218+0x28820], R15 ;  /* 0x0288200fda00a388 */ /* 0x0045e20000000800 */
[-C--:B------:R-:W-:Y:S02]  /*c2a0*/  FMUL.FTZ R26, R26, R15.reuse ;  /* 0x0000000f1a1a7220 */ /* 0x080fe40000410000 */
[----:B------:R-:W-:Y:S01]  /*c2b0*/  FADD.FTZ R11, R177, R11 ;  /* 0x0000000bb10b7221 */ /* 0x000fe20000010000 */
[-C--:B------:R-:W-:Y:S01]  /*c2c0*/  FMUL.FTZ R27, R27, R15.reuse ;  /* 0x0000000f1b1b7220 */ /* 0x080fe20000410000 */
[-C--:B------:R-:W-:Y:S01]  /*c2d0*/  FMUL.FTZ R30, R30, R15.reuse ;  /* 0x0000000f1e1e7220 */ /* 0x080fe20000410000 */
[-C--:B------:R-:W-:Y:S01]  /*c2e0*/  FMUL.FTZ R31, R31, R15.reuse ;  /* 0x0000000f1f1f7220 */ /* 0x080fe20000410000 */
[----:B------:R-:W-:Y:S01]  /*c2f0*/  FADD.FTZ R11, R180, R11 ;  /* 0x0000000bb40b7221 */ /* 0x000fe20000010000 */
[-C--:B------:R-:W-:Y:S01]  /*c300*/  FMUL.FTZ R34, R34, R15.reuse ;  /* 0x0000000f22227220 */ /* 0x080fe20000410000 */
[-C--:B------:R-:W-:Y:S01]  /*c310*/  FMUL.FTZ R35, R35, R15.reuse ;  /* 0x0000000f23237220 */ /* 0x080fe20000410000 */
[----:B------:R-:W-:Y:S01]  /*c320*/  FMUL.FTZ R38, R38, R15 ;  /* 0x0000000f26267220 */ /* 0x000fe20000410000 */
[----:B--2---:R-:W-:Y:S01]  /*c330*/  FMUL.FTZ R218, R20, R3 ;  /* 0x0000000314da7220 */ /* 0x004fe20000410000 */
[-C--:B------:R-:W-:Y:S01]  /*c340*/  FMUL.FTZ R39, R39, R15.reuse ;  /* 0x0000000f27277220 */ /* 0x080fe20000410000 */
[-C--:B------:R-:W-:Y:S01]  /*c350*/  FMUL.FTZ R42, R42, R15.reuse ;  /* 0x0000000f2a2a7220 */ /* 0x080fe20000410000 */
[----:B------:R-:W-:Y:S01]  /*c360*/  FMUL.FTZ R43, R43, R15 ;  /* 0x0000000f2b2b7220 */ /* 0x000fe20000410000 */
[-CC-:B------:R-:W-:Y:S01]  /*c370*/  FFMA.FTZ R154, R154, R3.reuse, -R218.reuse ;  /* 0x000000039a9a7223 */ /* 0x180fe200000108da */
[-CC-:B------:R-:W-:Y:S01]  /*c380*/  FFMA.FTZ R155, R155, R3.reuse, -R218.reuse ;  /* 0x000000039b9b7223 */ /* 0x180fe200000108da */
[-CC-:B------:R-:W-:Y:S01]  /*c390*/  FFMA.FTZ R219, R166, R3.reuse, -R218.reuse ;  /* 0x00000003a6db7223 */ /* 0x180fe200000108da */
[-CC-:B------:R-:W-:Y:S01]  /*c3a0*/  FFMA.FTZ R158, R158, R3.reuse, -R218.reuse ;  /* 0x000000039e9e7223 */ /* 0x180fe200000108da */
[----:B------:R-:W2:Y:S01]  /*c3b0*/  MUFU.EX2 R166, R181 ;  /* 0x000000b500a67308 */ /* 0x000ea20000000800 */
[-CC-:B------:R-:W-:Y:S01]  /*c3c0*/  FFMA.FTZ R159, R159, R3.reuse, -R218.reuse ;  /* 0x000000039f9f7223 */ /* 0x180fe200000108da */
[-CC-:B------:R-:W-:Y:S01]  /*c3d0*/  FFMA.FTZ R162, R162, R3.reuse, -R218.reuse ;  /* 0x00000003a2a27223 */ /* 0x180fe200000108da */
[-CC-:B------:R-:W-:Y:S01]  /*c3e0*/  FFMA.FTZ R163, R163, R3.reuse, -R218.reuse ;  /* 0x00000003a3a37223 */ /* 0x180fe200000108da */
[-CC-:B------:R-:W-:Y:S01]  /*c3f0*/  FFMA.FTZ R167, R167, R3.reuse, -R218.reuse ;  /* 0x00000003a7a77223 */ /* 0x180fe200000108da */
[-CC-:B------:R-:W-:Y:S01]  /*c400*/  FFMA.FTZ R170, R170, R3.reuse, -R218.reuse ;  /* 0x00000003aaaa7223 */ /* 0x180fe200000108da */
[-CC-:B------:R-:W-:Y:S01]  /*c410*/  FFMA.FTZ R171, R171, R3.reuse, -R218.reuse ;  /* 0x00000003abab7223 */ /* 0x180fe200000108da */
[-CC-:B------:R-:W-:Y:S01]  /*c420*/  FFMA.FTZ R174, R174, R3.reuse, -R218.reuse ;  /* 0x00000003aeae7223 */ /* 0x180fe200000108da */
[----:B------:R3:W4:Y:S01]  /*c430*/  MUFU.EX2 R181, R154 ;  /* 0x0000009a00b57308 */ /* 0x0007220000000800 */
[-CC-:B------:R-:W-:Y:S01]  /*c440*/  FFMA.FTZ R175, R175, R3.reuse, -R218.reuse ;  /* 0x00000003afaf7223 */ /* 0x180fe200000108da */
[-CC-:B------:R-:W-:Y:S01]  /*c450*/  FFMA.FTZ R178, R178, R3.reuse, -R218.reuse ;  /* 0x00000003b2b27223 */ /* 0x180fe200000108da */
[-CC-:B------:R-:W-:Y:S01]  /*c460*/  FFMA.FTZ R179, R179, R3.reuse, -R218.reuse ;  /* 0x00000003b3b37223 */ /* 0x180fe200000108da */
[-CC-:B------:R-:W-:Y:S01]  /*c470*/  FFMA.FTZ R183, R183, R3.reuse, -R218.reuse ;  /* 0x00000003b7b77223 */ /* 0x180fe200000108da */
[----:B------:R-:W-:Y:S01]  /*c480*/  FFMA.FTZ R182, R182, R3, -R218 ;  /* 0x00000003b6b67223 */ /* 0x000fe200000108da */
[-C--:B------:R-:W-:Y:S01]  /*c490*/  FMUL.FTZ R46, R46, R15.reuse ;  /* 0x0000000f2e2e7220 */ /* 0x080fe20000410000 */
[----:B------:R-:W-:Y:S01]  /*c4a0*/  FMUL.FTZ R47, R47, R15 ;  /* 0x0000000f2f2f7220 */ /* 0x000fe20000410000 */
[----:B------:R-:W5:Y:S01]  /*c4b0*/  MUFU.EX2 R155, R155 ;  /* 0x0000009b009b7308 */ /* 0x000f620000000800 */
[----:B---3--:R-:W-:Y:S01]  /*c4c0*/  F2FP.F16.F32.PACK_AB R154, R157, R156 ;  /* 0x0000009c9d9a723e */ /* 0x008fe200000000ff */
[----:B--2---:R-:W-:Y:S01]  /*c4d0*/  FADD.FTZ R11, R166, R11 ;  /* 0x0000000ba60b7221 */ /* 0x004fe20000010000 */
[----:B------:R-:W-:Y:S01]  /*c4e0*/  F2FP.F16.F32.PACK_AB R156, R161, R153 ;  /* 0x00000099a19c723e */ /* 0x000fe200000000ff */
[-C--:B------:R-:W-:Y:S01]  /*c4f0*/  FMUL.FTZ R50, R50, R15.reuse ;  /* 0x0000000f32327220 */ /* 0x080fe20000410000 */
[----:B------:R-:W-:Y:S01]  /*c500*/  F2FP.F16.F32.PACK_AB R166, R166, R180 ;  /* 0x000000b4a6a6723e */ /* 0x000fe200000000ff */
[-C--:B------:R-:W-:Y:S01]  /*c510*/  FMUL.FTZ R51, R51, R15.reuse ;  /* 0x0000000f33337220 */ /* 0x080fe20000410000 */
[-C--:B------:R-:W-:Y:S01]  /*c520*/  FMUL.FTZ R54, R54, R15.reuse ;  /* 0x0000000f36367220 */ /* 0x080fe20000410000 */
[----:B------:R-:W2:Y:S01]  /*c530*/  MUFU.EX2 R158, R158 ;  /* 0x0000009e009e7308 */ /* 0x000ea20000000800 */
[----:B----4-:R-:W-:Y:S01]  /*c540*/  FFMA.FTZ R12, R15, R12, R181 ;  /* 0x0000000c0f0c7223 */ /* 0x010fe200000100b5 */
[-C--:B------:R-:W-:Y:S01]  /*c550*/  FMUL.FTZ R55, R55, R15.reuse ;  /* 0x0000000f37377220 */ /* 0x080fe20000410000 */
[-C--:B------:R-:W-:Y:S01]  /*c560*/  FMUL.FTZ R58, R58, R15.reuse ;  /* 0x0000000f3a3a7220 */ /* 0x080fe20000410000 */
[-C--:B------:R-:W-:Y:S01]  /*c570*/  FMUL.FTZ R59, R59, R15.reuse ;  /* 0x0000000f3b3b7220 */ /* 0x080fe20000410000 */
[-C--:B------:R-:W-:Y:S01]  /*c580*/  FMUL.FTZ R62, R62, R15.reuse ;  /* 0x0000000f3e3e7220 */ /* 0x080fe20000410000 */
[-C--:B------:R-:W-:Y:S01]  /*c590*/  FMUL.FTZ R63, R63, R15.reuse ;  /* 0x0000000f3f3f7220 */ /* 0x080fe20000410000 */
[----:B------:R-:W-:Y:S01]  /*c5a0*/  FMUL.FTZ R66, R66, R15 ;  /* 0x0000000f42427220 */ /* 0x000fe20000410000 */
[----:B------:R-:W3:Y:S01]  /*c5b0*/  MUFU.EX2 R159, R159 ;  /* 0x0000009f009f7308 */ /* 0x000ee20000000800 */
[C---:B-----5:R-:W-:Y:S01]  /*c5c0*/  FADD.FTZ R12, R155.reuse, R12 ;  /* 0x0000000c9b0c7221 */ /* 0x060fe20000010000 */
[----:B------:R-:W-:Y:S01]  /*c5d0*/  F2FP.F16.F32.PACK_AB R153, R155, R181 ;  /* 0x000000b59b99723e */ /* 0x000fe200000000ff */
[-C--:B------:R-:W-:Y:S01]  /*c5e0*/  FMUL.FTZ R67, R67, R15.reuse ;  /* 0x0000000f43437220 */ /* 0x080fe20000410000 */
[-C--:B------:R-:W-:Y:S01]  /*c5f0*/  FMUL.FTZ R70, R70, R15.reuse ;  /* 0x0000000f46467220 */ /* 0x080fe20000410000 */
[-C--:B------:R-:W-:Y:S01]  /*c600*/  FMUL.FTZ R71, R71, R15.reuse ;  /* 0x0000000f47477220 */ /* 0x080fe20000410000 */
[-C--:B------:R-:W-:Y:S01]  /*c610*/  FMUL.FTZ R74, R74, R15.reuse ;  /* 0x0000000f4a4a7220 */ /* 0x080fe20000410000 */
[-C--:B------:R-:W-:Y:S01]  /*c620*/  FMUL.FTZ R75, R75, R15.reuse ;  /* 0x0000000f4b4b7220 */ /* 0x080fe20000410000 */
[----:B------:R-:W4:Y:S01]  /*c630*/  MUFU.EX2 R162, R162 ;  /* 0x000000a200a27308 */ /* 0x000f220000000800 */
        /* <DEDUP_REMOVED lines=8> */
[C---:B---3--:R-:W-:Y:S01]  /*c6c0*/  FADD.FTZ R12, R159.reuse, R12 ;  /* 0x0000000c9f0c7221 */ /* 0x048fe20000010000 */
[----:B------:R-:W-:Y:S01]  /*c6d0*/  F2FP.F16.F32.PACK_AB R155, R159, R158 ;  /* 0x0000009e9f9b723e */ /* 0x000fe200000000ff */
[----:B------:R-:W-:Y:S01]  /*c6e0*/  BAR.SYNC.DEFER_BLOCKING 0xf, 0x100 ;  /* 0x03c4000000007b1d */ /* 0x000fe20000010000 */
[----:B------:R-:W-:Y:S01]  /*c6f0*/  F2FP.F16.F32.PACK_AB R158, R165, R164 ;  /* 0x000000a4a59e723e */ /* 0x000fe200000000ff */
[-C--:B------:R-:W-:Y:S01]  /*c700*/  FMUL.FTZ R90, R90, R15.reuse ;  /* 0x0000000f5a5a7220 */ /* 0x080fe20000410000 */
[----:B------:R-:W-:Y:S01]  /*c710*/  F2FP.F16.F32.PACK_AB R164, R177, R176 ;  /* 0x000000b0b1a4723e */ /* 0x000fe200000000ff */
[-C--:B------:R-:W-:Y:S01]  /*c720*/  FMUL.FTZ R91, R91, R15.reuse ;  /* 0x0000000f5b5b7220 */ /* 0x080fe20000410000 */
[-C--:B------:R-:W-:Y:S01]  /*c730*/  FMUL.FTZ R94, R94, R15.reuse ;  /* 0x0000000f5e5e7220 */ /* 0x080fe20000410000 */
[----:B------:R-:W3:Y:S01]  /*c740*/  MUFU.EX2 R219, R219 ;  /* 0x000000db00db7308 */ /* 0x000ee20000000800 */
[----:B----4-:R-:W-:Y:S01]  /*c750*/  FADD.FTZ R12, R162, R12 ;  /* 0x0000000ca20c7221 */ /* 0x010fe20000010000 */
[-C--:B------:R-:W-:Y:S01]  /*c760*/  FMUL.FTZ R95, R95, R15.reuse ;  /* 0x0000000f5f5f7220 */ /* 0x080fe20000410000 */
        /* <DEDUP_REMOVED lines=13> */
[----:B------:R-:W2:Y:S01]  /*c840*/  MUFU.EX2 R170, R170 ;  /* 0x000000aa00aa7308 */ /* 0x000ea20000000800 */
[----:B---3--:R-:W-:Y:S01]  /*c850*/  FADD.FTZ R12, R219, R12 ;  /* 0x0000000cdb0c7221 */ /* 0x008fe20000010000 */
[----:B------:R3:W-:Y:S01]  /*c860*/  STSM.16.M88.4 [R199+0x26800], R152 ;  /* 0x02680098c7007844 */ /* 0x0007e20000000200 */
[-C--:B------:R-:W-:Y:S01]  /*c870*/  FMUL.FTZ R115, R115, R15.reuse ;  /* 0x0000000f73737220 */ /* 0x080fe20000410000 */
[-C--:B------:R-:W-:Y:S01]  /*c880*/  FMUL.FTZ R118, R118, R15.reuse ;  /* 0x0000000f76767220 */ /* 0x080fe20000410000 */
[-C--:B------:R-:W-:Y:S01]  /*c890*/  FMUL.FTZ R119, R119, R15.reuse ;  /* 0x0000000f77777220 */ /* 0x080fe20000410000 */
[-C--:B------:R-:W-:Y:S01]  /*c8a0*/  FMUL.FTZ R122, R122, R15.reuse ;  /* 0x0000000f7a7a7220 */ /* 0x080fe20000410000 */
[----:B------:R-:W-:Y:S01]  /*c8b0*/  FMUL.FTZ R123, R123, R15 ;  /* 0x0000000f7b7b7220 */ /* 0x000fe20000410000 */
[----:B------:R-:W5:Y:S01]  /*c8c0*/  MUFU.EX2 R171, R171 ;  /* 0x000000ab00ab7308 */ /* 0x000f620000000800 */
        /* <DEDUP_REMOVED lines=16> */
[C---:B-----5:R-:W-:Y:S01]  /*c9d0*/  FADD.FTZ R12, R171.reuse, R12 ;  /* 0x0000000cab0c7221 */ /* 0x060fe20000010000 */
[----:B------:R-:W-:Y:S01]  /*c9e0*/  F2FP.F16.F32.PACK_AB R161, R171, R170 ;  /* 0x000000aaaba1723e */ /* 0x000fe200000000ff */
[-C--:B------:R-:W-:Y:S01]  /*c9f0*/  FMUL.FTZ R146, R146, R15.reuse ;  /* 0x0000000f92927220 */ /* 0x080fe20000410000 */
[-C--:B------:R-:W-:Y:S01]  /*ca00*/  FMUL.FTZ R147, R147, R15.reuse ;  /* 0x0000000f93937220 */ /* 0x080fe20000410000 */
[-C--:B------:R-:W-:Y:S01]  /*ca10*/  FMUL.FTZ R150, R150, R15.reuse ;  /* 0x0000000f96967220 */ /* 0x080fe20000410000 */
[----:B------:R-:W-:-:S02]  /*ca20*/  FMUL.FTZ R151, R151, R15 ;  /* 0x0000000f97977220 */ /* 0x000fc40000410000 */
[----:B------:R-:W5:Y:S01]  /*ca30*/  MUFU.EX2 R178, R178 ;  /* 0x000000b200b27308 */ /* 0x000f620000000800 */
[----:B----4-:R-:W-:-:S07]  /*ca40*/  FADD.FTZ R12, R174, R12 ;  /* 0x0000000cae0c7221 */ /* 0x010fce0000010000 */
[----:B------:R-:W4:Y:S01]  /*ca50*/  MUFU.EX2 R165, R179 ;  /* 0x000000b300a57308 */ /* 0x000f220000000800 */
[C---:B--2---:R-:W-:Y:S01]  /*ca60*/  FADD.FTZ R12, R175.reuse, R12 ;  /* 0x0000000caf0c7221 */ /* 0x044fe20000010000 */
[----:B------:R-:W-:-:S05]  /*ca70*/  F2FP.F16.F32.PACK_AB R163, R175, R174 ;  /* 0x000000aeafa3723e */ /* 0x000fca00000000ff */
[----:B------:R3:W-:Y:S01]  /*ca80*/  STSM.16.M88.4 [R200], R160 ;  /* 0x000000a0c8007844 */ /* 0x0007e20000000200 */
[----:B------:R-:W2:Y:S01]  /*ca90*/  MUFU.EX2 R167, R182 ;  /* 0x000000b600a77308 */ /* 0x000ea20000000800 */
[----:B-----5:R-:W-:-:S07]  /*caa0*/  FADD.FTZ R12, R178, R12 ;  /* 0x0000000cb20c7221 */ /* 0x020fce0000010000 */
[----:B------:R-:W5:Y:S01]  /*cab0*/  MUFU.EX2 R183, R183 ;  /* 0x000000b700b77308 */ /* 0x000f620000000800 */
[C---:B----4-:R-:W-:Y:S01]  /*cac0*/  FADD.FTZ R12, R165.reuse, R12 ;  /* 0x0000000ca50c7221 */ /* 0x050fe20000010000 */
[----:B------:R-:W-:-:S03]  /*cad0*/  F2FP.F16.F32.PACK_AB R165, R165, R178 ;  /* 0x000000b2a5a5723e */ /* 0x000fc600000000ff */
[----:B--2---:R-:W-:Y:S01]  /*cae0*/  FADD.FTZ R12, R167, R12 ;  /* 0x0000000ca70c7221 */ /* 0x004fe20000010000 */
[----:B-----5:R-:W-:-:S03]  /*caf0*/  F2FP.F16.F32.PACK_AB R167, R183, R167 ;  /* 0x000000a7b7a7723e */ /* 0x020fc600000000ff */
[----:B------:R-:W-:Y:S02]  /*cb00*/  FADD.FTZ R12, R183, R12 ;  /* 0x0000000cb70c7221 */ /* 0x000fe40000010000 */
[----:B------:R3:W-:Y:S01]  /*cb10*/  STSM.16.M88.4 [R201], R164 ;  /* 0x000000a4c9007844 */ /* 0x0007e20000000200 */
[----:B------:R-:W-:Y:S05]  /*cb20*/  @!P0 BRA `(.L_x_3909) ;  /* 0x0000000000048947 */ /* 0x000fea0003800000 */
[----:B------:R-:W-:Y:S01]  /*cb30*/  BPT.TRAP 0x1 ;  /* 0x000000040000795c */ /* 0x000fe20000300000 */
.L_x_3909:
[----:B------:R2:W4:Y:S01]  /*cb40*/  SYNCS.PHASECHK.TRANS64.TRYWAIT P2, [R21+URZ+0x28c50], R14 ;  /* 0x028c500e150075a7 */ /* 0x000522000804017f */
[----:B------:R-:W-:Y:S05]  /*cb50*/  @!P0 BRA `(.L_x_3910) ;  /* 0x0000000000048947 */ /* 0x000fea0003800000 */
[----:B------:R-:W-:Y:S01]  /*cb60*/  BPT.TRAP 0x1 ;  /* 0x000000040000795c */ /* 0x000fe20000300000 */
.L_x_3910:
[----:B------:R-:W-:Y:S04]  /*cb70*/  BSSY B1, `(.L_x_3911) ;  /* 0x0000004000017945 */ /* 0x000fe80003800000 */
[----:B----4-:R-:W-:Y:S05]  /*cb80*/  @P2 BRA `(.L_x_3912) ;  /* 0x0000000000082947 */ /* 0x010fea0003800000 */
[----:B------:R-:W4:Y:S02]  /*cb90*/  SYNCS.PHASECHK.TRANS64.TRYWAIT P2, [R21+URZ+0x28c50], R14 ;  /* 0x028c500e150075a7 */ /* 0x000f24000804017f */
[----:B----4-:R-:W-:Y:S05]  /*cba0*/  @!P2 BRA `(.L_x_3913) ;  /* 0x000000e00084a947 */ /* 0x010fea0003800000 */
.L_x_3912:
[----:B------:R-:W-:Y:S05]  /*cbb0*/  BSYNC B1 ;  /* 0x0000000000017941 */ /* 0x000fea0003800000 */
.L_x_3911:
[----:B012-4-:R-:W-:Y:S01]  /*cbc0*/  IMAD R14, R19, 0x1000, R13 ;  /* 0x00001000130e7824 */ /* 0x017fe200078e020d */
[----:B------:R-:W-:Y:S01]  /*cbd0*/  WARPGROUP.ARRIVE ;  /* 0x00000000000079c5 */ /* 0x000fe20000000000 */
[----:B------:R-:W-:-:S03]  /*cbe0*/  IMAD.MOV.U32 R15, RZ, RZ, 0x40000040 ;  /* 0x40000040ff0f7424 */ /* 0x000fc600078e00ff */
[----:B------:R-:W-:Y:S02]  /*cbf0*/  R2UR UR6, R14 ;  /* 0x000000000e0672ca */ /* 0x000fe400000e0000 */
[----:B------:R-:W-:Y:S01]  /*cc00*/  R2UR UR7, R15 ;  /* 0x000000000f0772ca */ /* 0x000fe200000e0000 */
[----:B------:R-:W-:-:S12]  /*cc10*/  IMAD.MOV.U32 R15, RZ, RZ, 0x40000040 ;  /* 0x40000040ff0f7424 */ /* 0x000fd800078e00ff */
[----:B------:R-:W-:Y:S03]  /*cc20*/  HGMMA.64x256x16.F32 R24, R152, gdesc[UR4].tnspB, R24, gsb0 ;  /* 0x43e0000498187df0 */ /* 0x000fe60008000818 */
[----:B------:R-:W-:Y:S02]  /*cc30*/  WARPGROUP.DEPBAR.LE gsb0, 0x0 ;  /* 0x00008000000079c5 */ /* 0x000fe40000010000 */
[----:B---3--:R-:W-:Y:S01]  /*cc40*/  VIADD R152, R14, 0x80 ;  /* 0x000000800e987836 */ /* 0x008fe20000000000 */
[----:B------:R-:W-:Y:S01]  /*cc50*/  WARPGROUP.ARRIVE ;  /* 0x00000000000079c5 */ /* 0x000fe20000000000 */
[----:B------:R-:W-:-:S03]  /*cc60*/  IMAD.MOV.U32 R153, RZ, RZ, 0x40000040 ;  /* 0x40000040ff997424 */ /* 0x000fc600078e00ff */
[----:B------:R-:W-:Y:S01]  /*cc70*/  R2UR UR6, R152 ;  /* 0x00000000980672ca */ /* 0x000fe200000e0000 */
[C---:B------:R-:W-:Y:S01]  /*cc80*/  VIADD R152, R14.reuse, 0x100 ;  /* 0x000001000e987836 */ /* 0x040fe20000000000 */
[----:B------:R-:W-:Y:S01]  /*cc90*/  R2UR UR7, R153 ;  /* 0x00000000990772ca */ /* 0x000fe200000e0000 */
[----:B------:R-:W-:Y:S02]  /*cca0*/  IMAD.MOV.U32 R153, RZ, RZ, 0x40000040 ;  /* 0x40000040ff997424 */ /* 0x000fe400078e00ff */
[----:B------:R-:W-:-:S13]  /*ccb0*/  VIADD R14, R14, 0x180 ;  /* 0x000001800e0e7836 */ /* 0x000fda0000000000 */
[----:B------:R-:W-:Y:S01]  /*ccc0*/  HGMMA.64x256x16.F32 R24, R156, gdesc[UR4].tnspB, R24, gsb0 ;  /* 0x43e000049c187df0 */ /* 0x000fe20008000818 */
[----:B------:R-:W-:Y:S02]  /*ccd0*/  R2UR UR6, R152 ;  /* 0x00000000980672ca */ /* 0x000fe400000e0000 */
[----:B------:R-:W-:Y:S01]  /*cce0*/  R2UR UR7, R153 ;  /* 0x00000000990772ca */ /* 0x000fe200000e0000 */
[----:B------:R-:W-:Y:S02]  /*ccf0*/  WARPGROUP.DEPBAR.LE gsb0, 0x0 ;  /* 0x00008000000079c5 */ /* 0x000fe40000010000 */
[----:B------:R-:W-:-:S15]  /*cd00*/  WARPGROUP.ARRIVE ;  /* 0x00000000000079c5 */ /* 0x000fde0000000000 */
[----:B------:R-:W-:-:S07]  /*cd10*/  NOP ;  /* 0x0000000000007918 */ /* 0x000fce0000000000 */
[----:B------:R-:W-:Y:S01]  /*cd20*/  HGMMA.64x256x16.F32 R24, R160, gdesc[UR4].tnspB, R24, gsb0 ;  /* 0x43e00004a0187df0 */ /* 0x000fe20008000818 */
[----:B------:R-:W-:Y:S02]  /*cd30*/  R2UR UR6, R14 ;  /* 0x000000000e0672ca */ /* 0x000fe400000e0000 */
[----:B------:R-:W-:Y:S01]  /*cd40*/  R2UR UR7, R15 ;  /* 0x000000000f0772ca */ /* 0x000fe200000e0000 */
        /* <DEDUP_REMOVED lines=13> */
[----:B------:R-:W-:Y:S05]  /*ce20*/  @!P0 BRA `(.L_x_3914) ;  /* 0x0000000000048947 */ /* 0x000fea0003800000 */
[----:B------:R-:W-:Y:S01]  /*ce30*/  BPT.TRAP 0x1 ;  /* 0x000000040000795c */ /* 0x000fe20000300000 */
.L_x_3914:
[----:B------:R-:W-:Y:S01]  /*ce40*/  VIADD R21, R21, 0x28c60 ;  /* 0x00028c6015157836 */ /* 0x000fe20000000000 */
[----:B------:R-:W-:Y:S01]  /*ce50*/  MOV R219, R10 ;  /* 0x0000000a00db7202 */ /* 0x000fe20000000f00 */
[----:B------:R-:W-:Y:S02]  /*ce60*/  IMAD.MOV.U32 R15, RZ, RZ, R20 ;  /* 0x000000ffff0f7224 */ /* 0x000fe400078e0014 */
[----:B------:R-:W-:Y:S01]  /*ce70*/  IMAD.MOV.U32 R218, RZ, RZ, R19 ;  /* 0x000000ffffda7224 */ /* 0x000fe200078e0013 */
[----:B------:R-:W-:-:S04]  /*ce80*/  PRMT R21, R190, 0x654, R21 ;  /* 0x00000654be157816 */ /* 0x000fc80000000015 */
[----:B------:R2:W-:Y:S01]  /*ce90*/  SYNCS.ARRIVE.TRANS64.RED.A1T0 RZ, [R21+URZ], RZ ;  /* 0x000000ff15ff79a7 */ /* 0x0005e2000810043f */
[----:B------:R-:W-:Y:S05]  /*cea0*/  @P1 BRA `(.L_x_3915) ;  /* 0xffffffe4006c1947 */ /* 0x000fea000383ffff */
.L_x_3902:
[----:B------:R-:W-:Y:S05]  /*ceb0*/  BSYNC B0 ;  /* 0x0000000000007941 */ /* 0x000fea0003800000 */
.L_x_3901:
[----:B-1----:R-:W3:Y:S01]  /*cec0*/  LDL.LU R14, [R1+0x3c] ;  /* 0x00003c00010e7983 */ /* 0x002ee20000300800 */
[----:B0-----:R-:W-:Y:S02]  /*ced0*/  IMAD.MOV.U32 R156, RZ, RZ, -0x800000 ;  /* 0xff800000ff9c7424 */ /* 0x001fe400078e00ff */
[----:B--2---:R-:W-:Y:S01]  /*cee0*/  IMAD.MOV.U32 R21, RZ, RZ, -0x800000 ;  /* 0xff800000ff157424 */ /* 0x004fe200078e00ff */
[----:B------:R-:W0:Y:S02]  /*cef0*/  SHFL.BFLY PT, R0, R11, 0x2, 0x1f ;  /* 0x0c401f000b007f89 */ /* 0x000e2400000e0000 */
[----:B0-----:R-:W-:-:S05]  /*cf00*/  FADD.FTZ R0, R0, R11 ;  /* 0x0000000b00007221 */ /* 0x001fca0000010000 */
[----:B------:R-:W0:Y:S02]  /*cf10*/  SHFL.BFLY PT, R4, R0, 0x1, 0x1f ;  /* 0x0c201f0000047f89 */ /* 0x000e2400000e0000 */
[----:B0-----:R-:W-:Y:S01]  /*cf20*/  FADD.FTZ R0, R0, R4 ;  /* 0x0000000400007221 */ /* 0x001fe20000010000 */
[----:B------:R-:W-:Y:S01]  /*cf30*/  IMAD.MOV.U32 R4, RZ, RZ, RZ ;  /* 0x000000ffff047224 */ /* 0x000fe200078e00ff */
[----:B------:R-:W-:Y:S08]  /*cf40*/  BAR.ARV 0x8, 0x100 ;  /* 0x0204000000007b1d */ /* 0x000ff00000002000 */
[----:B------:R-:W-:Y:S01]  /*cf50*/  BAR.SYNC.DEFER_BLOCKING 0xf, 0x100 ;  /* 0x03c4000000007b1d */ /* 0x000fe20000010000 */
[----:B------:R-:W-:-:S13]  /*cf60*/  FSETP.NE.FTZ.AND P0, PT, R0, RZ, PT ;  /* 0x000000ff0000720b */ /* 0x000fda0003f15000 */
[----:B------:R-:W0:Y:S01]  /*cf70*/  @P0 MUFU.RCP R4, R0 ;  /* 0x0000000000040308 */ /* 0x000e220000001000 */
[----:B------:R-:W-:-:S07]  /*cf80*/  @P0 FMUL.FTZ R5, R3, 0.69314718246459960938 ;  /* 0x3f31721803050820 */ /* 0x000fce0000410000 */
[----:B------:R-:W1:Y:S01]  /*cf90*/  @P0 MUFU.LG2 R0, R0 ;  /* 0x0000000000000308 */ /* 0x000e620000000c00 */
        /* <DEDUP_REMOVED lines=8> */
[----:B-1----:R-:W-:Y:S01]  /*d020*/  @P0 FMUL.FTZ R0, R0, 0.69314718246459960938 ;  /* 0x3f31721800000820 */ /* 0x002fe20000410000 */
[-C--:B------:R-:W-:Y:S01]  /*d030*/  FMUL.FTZ R40, R40, R4.reuse ;  /* 0x0000000428287220 */ /* 0x080fe20000410000 */
[-C--:B------:R-:W-:Y:S01]  /*d040*/  FMUL.FTZ R41, R41, R4.reuse ;  /* 0x0000000429297220 */ /* 0x080fe20000410000 */
[----:B------:R-:W-:Y:S01]  /*d050*/  FMUL.FTZ R44, R44, R4 ;  /* 0x000000042c2c7220 */ /* 0x000fe20000410000 */
[----:B------:R-:W-:Y:S01]  /*d060*/  @P0 FFMA.FTZ R156, R5, R10, R0 ;  /* 0x0000000a059c0223 */ /* 0x000fe20000010000 */
[-C--:B------:R-:W-:Y:S01]  /*d070*/  FMUL.FTZ R45, R45, R4.reuse ;  /* 0x000000042d2d7220 */ /* 0x080fe20000410000 */
[----:B------:R-:W0:Y:S01]  /*d080*/  SHFL.BFLY PT, R0, R12, 0x2, 0x1f ;  /* 0x0c401f000c007f89 */ /* 0x000e2200000e0000 */
        /* <DEDUP_REMOVED lines=23> */
[----:B0-----:R-:W-:Y:S01]  /*d200*/  FADD.FTZ R0, R0, R12 ;  /* 0x0000000c00007221 */ /* 0x001fe20000010000 */
[-C--:B------:R-:W-:Y:S01]  /*d210*/  FMUL.FTZ R93, R93, R4.reuse ;  /* 0x000000045d5d7220 */ /* 0x080fe20000410000 */
[-C--:B------:R-:W-:Y:S01]  /*d220*/  FMUL.FTZ R96, R96, R4.reuse ;  /* 0x0000000460607220 */ /* 0x080fe20000410000 */
[-C--:B------:R-:W-:Y:S01]  /*d230*/  FMUL.FTZ R97, R97, R4.reuse ;  /* 0x0000000461617220 */ /* 0x080fe20000410000 */
        /* <DEDUP_REMOVED lines=25> */
[----:B0-----:R-:W-:Y:S01]  /*d3d0*/  FADD.FTZ R5, R0, R5 ;  /* 0x0000000500057221 */ /* 0x001fe20000010000 */
[----:B------:R-:W-:-:S02]  /*d3e0*/  IMAD.MOV.U32 R0, RZ, RZ, RZ ;  /* 0x000000ffff007224 */ /* 0x000fc400078e00ff */
[-C--:B------:R-:W-:Y:S01]  /*d3f0*/  FMUL.FTZ R148, R148, R4.reuse ;  /* 0x0000000494947220 */ /* 0x080fe20000410000 */
[----:B------:R-:W-:Y:S01]  /*d400*/  FMUL.FTZ R149, R149, R4 ;  /* 0x0000000495957220 */ /* 0x000fe20000410000 */
        /* <DEDUP_REMOVED lines=17> */
[----:B------:R-:W-:Y:S01]  /*d520*/  ISETP.NE.AND P0, PT, R197, RZ, PT ;  /* 0x000000ffc500720c */ /* 0x000fe20003f05270 */
        /* <DEDUP_REMOVED lines=12> */
[----:B------:R-:W-:-:S02]  /*d5f0*/  @!P0 IMAD R3, R19, 0x40, R195 ;  /* 0x0000004013038824 */ /* 0x000fc400078e02c3 */
[-C--:B------:R-:W-:Y:S01]  /*d600*/  FMUL.FTZ R71, R71, R0.reuse ;  /* 0x0000000047477220 */ /* 0x080fe20000410000 */
[----:B------:R-:W-:Y:S02]  /*d610*/  VIADD R19, R19, 0x1 ;  /* 0x0000000113137836 */ /* 0x000fe40000000000 */
[-C--:B------:R-:W-:Y:S01]  /*d620*/  FMUL.FTZ R74, R74, R0.reuse ;  /* 0x000000004a4a7220 */ /* 0x080fe20000410000 */
[----:B------:R-:W-:Y:S02]  /*d630*/  @!P0 IMAD R3, R3, 0x4, R2 ;  /* 0x0000000403038824 */ /* 0x000fe400078e0202 */
[-C--:B------:R-:W-:Y:S01]  /*d640*/  FMUL.FTZ R75, R75, R0.reuse ;  /* 0x000000004b4b7220 */ /* 0x080fe20000410000 */
[-C--:B------:R-:W-:Y:S01]  /*d650*/  FMUL.FTZ R78, R78, R0.reuse ;  /* 0x000000004e4e7220 */ /* 0x080fe20000410000 */
[----:B------:R-:W-:Y:S01]  /*d660*/  ISETP.NE.AND P1, PT, R19, 0x2, PT ;  /* 0x000000021300780c */ /* 0x000fe20003f25270 */
[-C--:B------:R-:W-:Y:S01]  /*d670*/  FMUL.FTZ R79, R79, R0.reuse ;  /* 0x000000004f4f7220 */ /* 0x080fe20000410000 */
[----:B------:R-:W-:Y:S01]  /*d680*/  @!P0 STS [R3+0x28800], R4 ;  /* 0x0288000403008388 */ /* 0x000fe20000000800 */
[-C--:B------:R-:W-:Y:S01]  /*d690*/  FMUL.FTZ R82, R82, R0.reuse ;  /* 0x0000000052527220 */ /* 0x080fe20000410000 */
[-C--:B------:R-:W-:Y:S01]  /*d6a0*/  FMUL.FTZ R83, R83, R0.reuse ;  /* 0x0000000053537220 */ /* 0x080fe20000410000 */
[-C--:B------:R-:W-:Y:S01]  /*d6b0*/  FMUL.FTZ R86, R86, R0.reuse ;  /* 0x0000000056567220 */ /* 0x080fe20000410000 */
[----:B------:R0:W-:Y:S01]  /*d6c0*/  @!P0 STS [R3+0x28820], R0 ;  /* 0x0288200003008388 */ /* 0x0001e20000000800 */
        /* <DEDUP_REMOVED lines=33> */
[----:B0-----:R-:W-:Y:S01]  /*d8e0*/  SEL R0, RZ, 0x1, P1 ;  /* 0x00000001ff007807 */ /* 0x001fe20000800000 */
[----:B------:R-:W-:Y:S06]  /*d8f0*/  BAR.ARV 0xe, 0x100 ;  /* 0x0384000000007b1d */ /* 0x000fec0000002000 */
[----:B------:R-:W-:-:S02]  /*d900*/  PLOP3.LUT P0, PT, PT, PT, PT, 0x8, 0x0 ;  /* 0x000000000000781c */ /* 0x000fc40003f0e170 */
[----:B------:R-:W-:Y:S02]  /*d910*/  LOP3.LUT R185, R185, R0, RZ, 0x3c, !PT ;  /* 0x00000000b9b97212 */ /* 0x000fe400078e3cff */
[----:B------:R-:W-:Y:S01]  /*d920*/  SEL R19, R19, RZ, P1 ;  /* 0x000000ff13137207 */ /* 0x000fe20000800000 */
[----:B---3--:R-:W-:-:S05]  /*d930*/  VIADD R14, R14, 0x1 ;  /* 0x000000010e0e7836 */ /* 0x008fca0000000000 */
[----:B------:R0:W-:Y:S03]  /*d940*/  STL [R1+0x3c], R14 ;  /* 0x00003c0e01007387 */ /* 0x0001e60000100800 */
.L_x_3844:
[----:B------:R-:W-:Y:S05]  /*d950*/  BSYNC B7 ;  /* 0x0000000000077941 */ /* 0x000fea0003800000 */
.L_x_3840:
[----:B------:R-:W2:Y:S08]  /*d960*/  S2UR UR4, SR_CgaCtaId ;  /* 0x00000000000479c3 */ /* 0x000eb00000008800 */
[----:B------:R-:W-:Y:S01]  /*d970*/  BAR.SYNC.DEFER_BLOCKING 0x5, 0x180 ;  /* 0x0146000000007b1d */ /* 0x000fe20000010000 */
[----:B------:R-:W-:-:S05]  /*d980*/  MOV R2, 0x400 ;  /* 0x0000040000027802 */ /* 0x000fca0000000f00 */
[----:B------:R-:W-:Y:S01]  /*d990*/  BSSY B0, `(.L_x_3916) ;  /* 0x0000507000007945 */ /* 0x000fe20003800000 */
[----:B--2---:R-:W-:-:S05]  /*d9a0*/  IMAD.U32 R190, RZ, RZ, UR4 ;  /* 0x00000004ffbe7e24 */ /* 0x004fca000f8e00ff */
[----:B------:R-:W-:-:S05]  /*d9b0*/  LEA R2, R190, R2, 0x18 ;  /* 0x00000002be027211 */ /* 0x000fca00078ec0ff */
[----:B-----5:R2:W3:Y:S01]  /*d9c0*/  LDS.128 R152, [R2+0x28cd0] ;  /* 0x028cd00002987984 */ /* 0x0204e20000000c00 */
[----:B------:R-:W-:Y:S06]  /*d9d0*/  BAR.ARV 0x4, 0x180 ;  /* 0x0106000000007b1d */ /* 0x000fec0000002000 */
[----:B------:R-:W-:Y:S05]  /*d9e0*/  @P0 BRA `(.L_x_3917) ;  /* 0x0000003c00ec0947 */ /* 0x000fea0003800000 */
[----:B------:R-:W4:Y:S01]  /*d9f0*/  LDL R3, [R1+0x5c] ;  /* 0x00005c0001037983 */ /* 0x000f220000100800 */
[----:B------:R-:W1:Y:S01]  /*da00*/  S2R R0, SR_SWINHI ;  /* 0x0000000000007919 */ /* 0x000e620000002f00 */
[----:B------:R-:W-:Y:S01]  /*da10*/  F2FP.F16.F32.PACK_AB R6, R29, R28 ;  /* 0x0000001c1d06723e */ /* 0x000fe200000000ff */
[----:B------:R-:W-:Y:S01]  /*da20*/  ULDC.64 UR6, c[0x0][0xc00] ;  /* 0x0003000000067ab9 */ /* 0x000fe20000000a00 */
[----:B------:R-:W-:Y:S01]  /*da30*/  F2FP.F16.F32.PACK_AB R7, R31, R30 ;  /* 0x0000001e1f07723e */ /* 0x000fe200000000ff */
[----:B---3--:R-:W3:Y:S01]  /*da40*/  LDL.LU R152, [R1+0x1c] ;  /* 0x00001c0001987983 */ /* 0x008ee20000300800 */
[----:B------:R-:W-:Y:S01]  /*da50*/  F2FP.F16.F32.PACK_AB R8, R33, R32 ;  /* 0x000000202108723e */ /* 0x000fe200000000ff */
[----:B------:R-:W-:Y:S01]  /*da60*/  ULDC.64 UR4, c[0x0][0xc08] ;  /* 0x0003020000047ab9 */ /* 0x000fe20000000a00 */
[----:B------:R-:W-:Y:S01]  /*da70*/  F2FP.F16.F32.PACK_AB R9, R35, R34 ;  /* 0x000000222309723e */ /* 0x000fe200000000ff */
[----:B------:R-:W2:Y:S01]  /*da80*/  LDL.LU R20, [R1+0x20] ;  /* 0x0000200001147983 */ /* 0x000ea20000300800 */
[----:B0-----:R-:W-:-:S02]  /*da90*/  MOV R14, R2 ;  /* 0x00000002000e7202 */ /* 0x001fc40000000f00 */
[----:B-1----:R-:W-:Y:S02]  /*daa0*/  MOV R15, R0 ;  /* 0x00000000000f7202 */ /* 0x002fe40000000f00 */
[----:B------:R-:W-:Y:S02]  /*dab0*/  F2FP.F16.F32.PACK_AB R10, R37, R36 ;  /* 0x00000024250a723e */ /* 0x000fe400000000ff */
[----:B------:R-:W-:Y:S01]  /*dac0*/  F2FP.F16.F32.PACK_AB R11, R39, R38 ;  /* 0x00000026270b723e */ /* 0x000fe200000000ff */
[----:B------:R-:W-:Y:S01]  /*dad0*/  BAR.SYNC.DEFER_BLOCKING 0x1, 0x100 ;  /* 0x0044000000007b1d */ /* 0x000fe20000010000 */
[----:B----4-:R-:W-:-:S03]  /*dae0*/  IMAD.WIDE R12, R3, 0x2, R14 ;  /* 0x00000002030c7825 */ /* 0x010fc600078e020e */
[----:B------:R-:W-:Y:S01]  /*daf0*/  LOP3.LUT R0, R12, 0x380, RZ, 0xc0, !PT ;  /* 0x000003800c007812 */ /* 0x000fe200078ec0ff */
[----:B------:R-:W-:-:S03]  /*db00*/  IMAD.MOV.U32 R5, RZ, RZ, R13 ;  /* 0x000000ffff057224 */ /* 0x000fc600078e000d */
[----:B------:R-:W-:-:S04]  /*db10*/  SHF.R.U64 R0, R0, 0x3, RZ ;  /* 0x0000000300007819 */ /* 0x000fc800000012ff */
[----:B------:R-:W-:-:S04]  /*db20*/  LOP3.LUT R4, R0, R12, RZ, 0x3c, !PT ;  /* 0x0000000c00047212 */ /* 0x000fc800078e3cff */
[----:B------:R-:W-:Y:S02]  /*db30*/  MOV R0, R4 ;  /* 0x0000000400007202 */ /* 0x000fe40000000f00 */
[----:B------:R-:W-:Y:S02]  /*db40*/  F2FP.F16.F32.PACK_AB R4, R25, R24 ;  /* 0x000000181904723e */ /* 0x000fe400000000ff */
[----:B------:R-:W-:-:S05]  /*db50*/  F2FP.F16.F32.PACK_AB R5, R27, R26 ;  /* 0x0000001a1b05723e */ /* 0x000fca00000000ff */
[----:B------:R0:W-:Y:S02]  /*db60*/  STSM.16.M88.4 [R0], R4 ;  /* 0x0000000400007844 */ /* 0x0001e40000000200 */
[----:B0-----:R-:W-:-:S04]  /*db70*/  IADD3 R4, P0, R12, 0x20, RZ ;  /* 0x000000200c047810 */ /* 0x001fc80007f1e0ff */
[----:B------:R-:W-:Y:S01]  /*db80*/  LOP3.LUT R0, R4, 0x380, RZ, 0xc0, !PT ;  /* 0x0000038004007812 */ /* 0x000fe200078ec0ff */
[----:B------:R-:W-:-:S03]  /*db90*/  IMAD.X R5, RZ, RZ, R13, P0 ;  /* 0x000000ffff057224 */ /* 0x000fc600000e060d */
[----:B------:R-:W-:-:S04]  /*dba0*/  SHF.R.U64 R0, R0, 0x3, RZ ;  /* 0x0000000300007819 */ /* 0x000fc800000012ff */
[----:B------:R-:W-:-:S04]  /*dbb0*/  LOP3.LUT R4, R0, R4, RZ, 0x3c, !PT ;  /* 0x0000000400047212 */ /* 0x000fc800078e3cff */
[----:B------:R-:W-:-:S05]  /*dbc0*/  MOV R4, R4 ;  /* 0x0000000400047202 */ /* 0x000fca0000000f00 */
[----:B------:R0:W-:Y:S02]  /*dbd0*/  STSM.16.M88.4 [R4], R8 ;  /* 0x0000000804007844 */ /* 0x0001e40000000200 */
[----:B0-----:R-:W-:-:S04]  /*dbe0*/  IADD3 R4, P0, R12, 0x40, RZ ;  /* 0x000000400c047810 */ /* 0x001fc80007f1e0ff */
[----:B------:R-:W-:Y:S01]  /*dbf0*/  LOP3.LUT R0, R4, 0x380, RZ, 0xc0, !PT ;  /* 0x0000038004007812 */ /* 0x000fe200078ec0ff */
[----:B------:R-:W-:-:S03]  /*dc00*/  IMAD.X R5, RZ, RZ, R13, P0 ;  /* 0x000000ffff057224 */ /* 0x000fc600000e060d */
[----:B------:R-:W-:-:S04]  /*dc10*/  SHF.R.U64 R0, R0, 0x3, RZ ;  /* 0x0000000300007819 */ /* 0x000fc800000012ff */
[----:B------:R-:W-:Y:S02]  /*dc20*/  LOP3.LUT R4, R0, R4, RZ, 0x3c, !PT ;  /* 0x0000000400047212 */ /* 0x000fe400078e3cff */
[----:B------:R-:W-:Y:S02]  /*dc30*/  F2FP.F16.F32.PACK_AB R6, R45, R44 ;  /* 0x0000002c2d06723e */ /* 0x000fe400000000ff */
[----:B------:R-:W-:Y:S02]  /*dc40*/  MOV R0, R4 ;  /* 0x0000000400007202 */ /* 0x000fe40000000f00 */
[----:B------:R-:W-:Y:S02]  /*dc50*/  F2FP.F16.F32.PACK_AB R4, R41, R40 ;  /* 0x000000282904723e */ /* 0x000fe400000000ff */
[----:B------:R-:W-:Y:S02]  /*dc60*/  F2FP.F16.F32.PACK_AB R5, R43, R42 ;  /* 0x0000002a2b05723e */ /* 0x000fe400000000ff */
[----:B------:R-:W-:-:S05]  /*dc70*/  F2FP.F16.F32.PACK_AB R7, R47, R46 ;  /* 0x0000002e2f07723e */ /* 0x000fca00000000ff */
        /* <DEDUP_REMOVED lines=131> */
[----:B------:R-:W-:-:S02]  /*e4b0*/  F2FP.F16.F32.PACK_AB R7, R143, R142 ;  /* 0x0000008e8f07723e */ /* 0x000fc400000000ff */
[----:B------:R-:W-:-:S03]  /*e4c0*/  IADD3 R0, P0, R12, 0x6060, RZ ;  /* 0x000060600c007810 */ /* 0x000fc60007f1e0ff */
[----:B------:R0:W-:Y:S02]  /*e4d0*/  STSM.16.M88.4 [R3], R4 ;  /* 0x0000000403007844 */ /* 0x0001e40000000200 */
[----:B------:R-:W-:Y:S01]  /*e4e0*/  IMAD.X R13, RZ, RZ, R13, P0 ;  /* 0x000000ffff0d7224 */ /* 0x000fe200000e060d */
[----:B------:R-:W-:Y:S02]  /*e4f0*/  F2FP.F16.F32.PACK_AB R8, R145, R144 ;  /* 0x000000909108723e */ /* 0x000fe400000000ff */
[----:B0-----:R-:W-:-:S04]  /*e500*/  LOP3.LUT R3, R0, 0x380, RZ, 0xc0, !PT ;  /* 0x0000038000037812 */ /* 0x001fc800078ec0ff */
[----:B------:R-:W-:-:S04]  /*e510*/  SHF.R.U64 R3, R3, 0x3, RZ ;  /* 0x0000000303037819 */ /* 0x000fc800000012ff */
[----:B------:R-:W-:Y:S02]  /*e520*/  LOP3.LUT R12, R3, R0, RZ, 0x3c, !PT ;  /* 0x00000000030c7212 */ /* 0x000fe400078e3cff */
[----:B---3--:R-:W-:Y:S02]  /*e530*/  IADD3 R6, P0, R152, UR6, RZ ;  /* 0x0000000698067c10 */ /* 0x008fe4000ff1e0ff */
[----:B------:R-:W-:Y:S02]  /*e540*/  MOV R12, R12 ;  /* 0x0000000c000c7202 */ /* 0x000fe40000000f00 */
[----:B------:R-:W-:Y:S02]  /*e550*/  F2FP.F16.F32.PACK_AB R9, R147, R146 ;  /* 0x000000929309723e */ /* 0x000fe400000000ff */
[----:B------:R-:W-:Y:S02]  /*e560*/  F2FP.F16.F32.PACK_AB R10, R149, R148 ;  /* 0x00000094950a723e */ /* 0x000fe400000000ff */
[----:B------:R-:W-:-:S02]  /*e570*/  F2FP.F16.F32.PACK_AB R11, R151, R150 ;  /* 0x00000096970b723e */ /* 0x000fc400000000ff */
[----:B--2---:R-:W-:Y:S02]  /*e580*/  IADD3.X R7, R20, UR7, RZ, P0, !PT ;  /* 0x0000000714077c10 */ /* 0x004fe400087fe4ff */
[----:B------:R-:W-:Y:S01]  /*e590*/  ISETP.NE.U32.AND P0, PT, RZ, UR4, PT ;  /* 0x00000004ff007c0c */ /* 0x000fe2000bf05070 */
[----:B------:R0:W-:Y:S01]  /*e5a0*/  STSM.16.M88.4 [R12], R8 ;  /* 0x000000080c007844 */ /* 0x0001e20000000200 */
[----:B------:R-:W-:Y:S02]  /*e5b0*/  BAR.SYNC.DEFER_BLOCKING 0x1, 0x100 ;  /* 0x0044000000007b1d */ /* 0x000fe40000010000 */
[----:B------:R-:W-:Y:S02]  /*e5c0*/  ISETP.NE.AND.EX P0, PT, RZ, UR5, PT, P0 ;  /* 0x00000005ff007c0c */ /* 0x000fe4000bf05300 */
[----:B------:R-:W-:-:S04]  /*e5d0*/  ISETP.NE.U32.AND P1, PT, RZ, UR6, PT ;  /* 0x00000006ff007c0c */ /* 0x000fc8000bf25070 */
[----:B------:R-:W-:Y:S01]  /*e5e0*/  ISETP.NE.AND.EX P1, PT, RZ, UR7, PT, P1 ;  /* 0x00000007ff007c0c */ /* 0x000fe2000bf25310 */
[----:B------:R-:W-:-:S06]  /*e5f0*/  IMAD.MOV.U32 R4, RZ, RZ, RZ ;  /* 0x000000ffff047224 */ /* 0x000fcc00078e00ff */
[----:B0-----:R-:W-:Y:S01]  /*e600*/  @P0 IADD3 R8, P2, R152, UR4, RZ ;  /* 0x0000000498080c10 */ /* 0x001fe2000ff5e0ff */
[----:B------:R-:W-:Y:S02]  /*e610*/  ULDC UR4, c[0x0][0xa88] ;  /* 0x0002a20000047ab9 */ /* 0x000fe40000000800 */
[----:B------:R-:W-:Y:S01]  /*e620*/  IMAD.U32 R3, RZ, RZ, UR4 ;  /* 0x00000004ff037e24 */ /* 0x000fe2000f8e00ff */
[----:B------:R-:W-:Y:S02]  /*e630*/  @P0 IADD3.X R9, R20, UR5, RZ, P2, !PT ;  /* 0x0000000514090c10 */ /* 0x000fe400097fe4ff */
[----:B------:R0:W5:Y:S04]  /*e640*/  @P1 LDG.E R4, desc[UR42][R6.64] ;  /* 0x0000002a06041981 */ /* 0x000168000c1e1900 */
[----:B------:R0:W5:Y:S01]  /*e650*/  @P0 LDG.E R3, desc[UR42][R8.64] ;  /* 0x0000002a08030981 */ /* 0x000162000c1e1900 */
[----:B------:R-:W-:Y:S05]  /*e660*/  @P0 BRA `(.L_x_3918) ;  /* 0x0000000000100947 */ /* 0x000fea0003800000 */
[----:B------:R-:W-:Y:S05]  /*e670*/  @!P1 BRA `(.L_x_3918) ;  /* 0x00000000000c9947 */ /* 0x000fea0003800000 */
[----:B-----5:R-:W2:Y:S04]  /*e680*/  LDG.E R3, desc[UR42][R6.64] ;  /* 0x0000002a06037981 */ /* 0x020ea8000c1e1900 */
[----:B0-----:R-:W2:Y:S02]  /*e690*/  LDG.E R6, desc[UR42][R6.64+0x4] ;  /* 0x0000042a06067981 */ /* 0x001ea4000c1e1900 */
[----:B--2---:R-:W-:-:S07]  /*e6a0*/  IMAD.IADD R3, R6, 0x1, -R3 ;  /* 0x0000000106037824 */ /* 0x004fce00078e0a03 */
.L_x_3918:
[----:B------:R-:W2:Y:S01]  /*e6b0*/  LDL R0, [R1+0x44] ;  /* 0x0000440001007983 */ /* 0x000ea20000100800 */
[----:B------:R-:W-:-:S03]  /*e6c0*/  ULDC UR4, c[0x0][0xad4] ;  /* 0x0002b50000047ab9 */ /* 0x000fc60000000800 */
[----:B------:R-:W3:Y:S04]  /*e6d0*/  LDL.LU R5, [R1+0x18] ;  /* 0x0000180001057983 */ /* 0x000ee80000300800 */
[----:B------:R1:W5:Y:S04]  /*e6e0*/  LDL R159, [R1+0x14] ;  /* 0x00001400019f7983 */ /* 0x0003680000100800 */
[----:B------:R1:W5:Y:S04]  /*e6f0*/  LDL R158, [R1+0x24] ;  /* 0x00002400019e7983 */ /* 0x0003680000100800 */
[----:B--2---:R-:W2:Y:S01]  /*e700*/  SHFL.IDX PT, R0, R0, RZ, 0x1f ;  /* 0x00001fff00007589 */ /* 0x004ea200000e0000 */
[----:B---3--:R-:W-:-:S02]  /*e710*/  ISETP.NE.AND P1, PT, R5, RZ, PT ;  /* 0x000000ff0500720c */ /* 0x008fc40003f25270 */
[----:B--2---:R-:W-:Y:S02]  /*e720*/  ISETP.NE.AND P0, PT, R0, RZ, PT ;  /* 0x000000ff0000720c */ /* 0x004fe40003f05270 */
[----:B------:R-:W-:Y:S02]  /*e730*/  SEL R0, R5, UR4, P1 ;  /* 0x0000000405007c07 */ /* 0x000fe40008800000 */
[----:B-----5:R-:W-:-:S09]  /*e740*/  SHF.R.S32.HI R5, RZ, 0x1f, R4 ;  /* 0x0000001fff057819 */ /* 0x020fd20000011404 */
[----:B-1----:R-:W-:Y:S05]  /*e750*/  @P0 BRA `(.L_x_3919) ;  /* 0x0000000400040947 */ /* 0x002fea0003800000 */
[----:B0-----:R-:W2:Y:S01]  /*e760*/  LDL.LU R9, [R1+0x40] ;  /* 0x0000400001097983 */ /* 0x001ea20000300800 */
[----:B------:R-:W-:Y:S01]  /*e770*/  IMAD.MOV.U32 R12, RZ, RZ, 0x9b8 ;  /* 0x000009b8ff0c7424 */ /* 0x000fe200078e00ff */
[----:B------:R-:W-:Y:S01]  /*e780*/  ISETP.GT.AND P1, PT, R0, 0x1, PT ;  /* 0x000000010000780c */ /* 0x000fe20003f24270 */
[----:B------:R-:W0:Y:S01]  /*e790*/  LDC R157, c[0x0][0xbe8] ;  /* 0x0002fa00ff9d7b82 */ /* 0x000e220000000800 */
[----:B------:R-:W3:Y:S04]  /*e7a0*/  LDL R163, [R1+0x50] ;  /* 0x0000500001a37983 */ /* 0x000ee80000100800 */
[----:B------:R-:W4:Y:S01]  /*e7b0*/  LDL R162, [R1+0x38] ;  /* 0x0000380001a27983 */ /* 0x000f220000100800 */
[----:B------:R-:W-:Y:S02]  /*e7c0*/  SEL R12, R12, 0x978, P1 ;  /* 0x000009780c0c7807 */ /* 0x000fe40000800000 */
[----:B------:R-:W-:Y:S01]  /*e7d0*/  ISETP.NE.U32.AND P0, PT, RZ, UR6, PT ;  /* 0x00000006ff007c0c */ /* 0x000fe2000bf05070 */
[----:B------:R-:W5:Y:S01]  /*e7e0*/  LDL R161, [R1+0x58] ;  /* 0x0000580001a17983 */ /* 0x000f620000100800 */
[----:B------:R-:W1:Y:S02]  /*e7f0*/  LDC.64 R6, c[0x0][R12+0x220] ;  /* 0x000088000c067b82 */ /* 0x000e640000000a00 */
[----:B------:R-:W-:Y:S01]  /*e800*/  ISETP.NE.AND.EX P0, PT, RZ, UR7, PT, P0 ;  /* 0x00000007ff007c0c */ /* 0x000fe2000bf05300 */
[----:B------:R-:W5:Y:S03]  /*e810*/  LDL R160, [R1+0x48] ;  /* 0x0000480001a07983 */ /* 0x000f660000100800 */
[----:B------:R-:W-:-:S02]  /*e820*/  SEL R8, R159, RZ, !P0 ;  /* 0x000000ff9f087207 */ /* 0x000fc40004000000 */
[----:B------:R-:W2:Y:S01]  /*e830*/  LDC.64 R10, c[0x0][R12+0x218] ;  /* 0x000086000c0a7b82 */ /* 0x000ea20000000a00 */
[----:B0-----:R-:W-:Y:S02]  /*e840*/  ISETP.NE.AND P2, PT, R157, 0x1, PT ;  /* 0x000000019d00780c */ /* 0x001fe40003f45270 */
[----:B-1----:R-:W-:Y:S01]  /*e850*/  IMAD R7, R7, R8, RZ ;  /* 0x0000000807077224 */ /* 0x002fe200078e02ff */
[----:B--2---:R-:W-:-:S05]  /*e860*/  SEL R13, R9, RZ, !P0 ;  /* 0x000000ff090d7207 */ /* 0x004fca0004000000 */
[C---:B------:R-:W-:Y:S02]  /*e870*/  IMAD R13, R6.reuse, R13, R7 ;  /* 0x0000000d060d7224 */ /* 0x040fe400078e0207 */
[----:B------:R-:W-:-:S04]  /*e880*/  IMAD.WIDE.U32 R6, R6, R8, RZ ;  /* 0x0000000806067225 */ /* 0x000fc800078e00ff */
[----:B------:R-:W-:-:S04]  /*e890*/  IMAD.WIDE.U32 R8, R10, R184, RZ ;  /* 0x000000b80a087225 */ /* 0x000fc800078e00ff */
[----:B------:R-:W-:Y:S01]  /*e8a0*/  IMAD R10, R11, R184, RZ ;  /* 0x000000b80b0a7224 */ /* 0x000fe200078e02ff */
[----:B------:R-:W-:Y:S01]  /*e8b0*/  IADD3 R20, P0, P3, R6, R8, R4 ;  /* 0x0000000806147210 */ /* 0x000fe20007b1e004 */
[----:B------:R-:W-:Y:S01]  /*e8c0*/  IMAD.IADD R13, R7, 0x1, R13 ;  /* 0x00000001070d7824 */ /* 0x000fe200078e020d */
[----:B------:R-:W0:Y:S01]  /*e8d0*/  @P2 LDC R6, c[0x0][0xbf0] ;  /* 0x0002fc00ff062b82 */ /* 0x000e220000000800 */
[----:B------:R-:W-:-:S07]  /*e8e0*/  IMAD.IADD R152, R9, 0x1, R10 ;  /* 0x0000000109987824 */ /* 0x000fce00078e020a */
[----:B------:R-:W1:Y:S08]  /*e8f0*/  LDC.64 R8, c[0x0][R12+0x228] ;  /* 0x00008a000c087b82 */ /* 0x000e700000000a00 */
[----:B------:R-:W2:Y:S01]  /*e900*/  @P2 LDC R7, c[0x0][0xbec] ;  /* 0x0002fb00ff072b82 */ /* 0x000ea20000000800 */
[----:B---3--:R-:W-:Y:S01]  /*e910*/  IMAD R10, R158, 0x40, R163 ;  /* 0x000000409e0a7824 */ /* 0x008fe200078e02a3 */
[----:B------:R-:W-:-:S02]  /*e920*/  IADD3.X R13, R13, R152, R5, P0, P3 ;  /* 0x000000980d0d7210 */ /* 0x000fc400007e6405 */
[----:B----4-:R-:W-:Y:S02]  /*e930*/  SEL R152, R162, RZ, P1 ;  /* 0x000000ffa2987207 */ /* 0x010fe40000800000 */
[----:B------:R-:W-:Y:S01]  /*e940*/  MOV R11, R10 ;  /* 0x0000000a000b7202 */ /* 0x000fe20000000f00 */
[----:B--2---:R-:W-:-:S05]  /*e950*/  @P2 IMAD.HI.U32 R7, R10, R7, RZ ;  /* 0x000000070a072227 */ /* 0x004fca00078e00ff */
[----:B0-----:R-:W-:Y:S01]  /*e960*/  @P2 SHF.R.U32.HI R11, RZ, R6, R7 ;  /* 0x00000006ff0b2219 */ /* 0x001fe20000011607 */
[----:B-1----:R-:W-:-:S04]  /*e970*/  IMAD.WIDE.U32 R6, R8, R152, RZ ;  /* 0x0000009808067225 */ /* 0x002fc800078e00ff */
[----:B------:R-:W-:-:S04]  /*e980*/  IMAD R8, R9, R152, RZ ;  /* 0x0000009809087224 */ /* 0x000fc800078e02ff */
[----:B------:R-:W-:Y:S02]  /*e990*/  IMAD.IADD R7, R7, 0x1, R8 ;  /* 0x0000000107077824 */ /* 0x000fe400078e0208 */
[----:B------:R0:W1:Y:S02]  /*e9a0*/  LDC.64 R8, c[0x0][R12+0x210] ;  /* 0x000084000c087b82 */ /* 0x0000640000000a00 */
[----:B0-----:R-:W-:-:S04]  /*e9b0*/  IMAD.MOV R12, RZ, RZ, -R11 ;  /* 0x000000ffff0c7224 */ /* 0x001fc800078e0a0b */
[----:B------:R-:W-:Y:S01]  /*e9c0*/  IMAD R12, R157, R12, R10 ;  /* 0x0000000c9d0c7224 */ /* 0x000fe200078e020a */
[----:B------:R-:W-:Y:S02]  /*e9d0*/  IADD3 R6, P0, P2, R11, R20, R6 ;  /* 0x000000140b067210 */ /* 0x000fe40007a1e006 */
[----:B------:R-:W-:Y:S02]  /*e9e0*/  SHF.R.S32.HI R11, RZ, 0x1f, R11 ;  /* 0x0000001fff0b7819 */ /* 0x000fe4000001140b */
[----:B------:R-:W-:Y:S02]  /*e9f0*/  SHF.R.S32.HI R10, RZ, 0x1f, R12 ;  /* 0x0000001fff0a7819 */ /* 0x000fe4000001140c */
[----:B------:R-:W-:Y:S01]  /*ea00*/  IADD3.X R7, R11, R13, R7, P0, P2 ;  /* 0x0000000d0b077210 */ /* 0x000fe200007e4407 */
[----:B-1----:R-:W-:-:S04]  /*ea10*/  IMAD R9, R9, R12, RZ ;  /* 0x0000000c09097224 */ /* 0x002fc800078e02ff */
[C---:B------:R-:W-:Y:S02]  /*ea20*/  IMAD R9, R8.reuse, R10, R9 ;  /* 0x0000000a08097224 */ /* 0x040fe400078e0209 */
[----:B------:R-:W0:Y:S01]  /*ea30*/  LDC.64 R10, c[0x0][0xba8] ;  /* 0x0002ea00ff0a7b82 */ /* 0x000e220000000a00 */
[----:B------:R-:W-:-:S07]  /*ea40*/  IMAD.WIDE.U32 R6, R8, R12, R6 ;  /* 0x0000000c08067225 */ /* 0x000fce00078e0006 */
[----:B0-----:R-:W0:Y:S08]  /*ea50*/  @!P1 LDC R10, c[0x0][0xb50] ;  /* 0x0002d400ff0a9b82 */ /* 0x001e300000000800 */
[----:B------:R-:W1:Y:S01]  /*ea60*/  @!P1 LDC R11, c[0x0][0xb54] ;  /* 0x0002d500ff0b9b82 */ /* 0x000e620000000800 */
[----:B------:R-:W-:Y:S01]  /*ea70*/  IMAD.IADD R9, R7, 0x1, R9 ;  /* 0x0000000107097824 */ /* 0x000fe200078e0209 */
[----:B0-----:R-:W-:-:S04]  /*ea80*/  LEA R10, P0, R6, R10, 0x2 ;  /* 0x0000000a060a7211 */ /* 0x001fc800078010ff */
[----:B-1----:R-:W-:Y:S01]  /*ea90*/  LEA.HI.X R9, R6, R11, R9, 0x2, P0 ;  /* 0x0000000b06097211 */ /* 0x002fe200000f1409 */
[----:B-----5:R-:W-:Y:S01]  /*eaa0*/  IMAD.MOV R6, RZ, RZ, -R161 ;  /* 0x000000ffff067224 */ /* 0x020fe200078e0aa1 */
[----:B------:R-:W-:Y:S01]  /*eab0*/  SHFL.IDX PT, R8, R10, 0x1, 0x1c1f ;  /* 0x003c1f000a087f89 */ /* 0x000fe200000e0000 */
[----:B------:R-:W-:-:S03]  /*eac0*/  IMAD R11, R158, 0x40, R195 ;  /* 0x000000409e0b7824 */ /* 0x000fc600078e02c3 */
[----:B------:R-:W-:Y:S01]  /*ead0*/  ISETP.NE.AND P0, PT, R160, R6, PT ;  /* 0x00000006a000720c */ /* 0x000fe20003f05270 */
[----:B------:R-:W-:Y:S04]  /*eae0*/  SHFL.IDX PT, R7, R9, RZ, 0x1c1f ;  /* 0x001c1fff09077589 */ /* 0x000fe800000e0000 */
[----:B------:R0:W1:Y:S04]  /*eaf0*/  SHFL.IDX PT, R6, R10, RZ, 0x1c1f ;  /* 0x001c1fff0a067589 */ /* 0x00006800000e0000 */
[----:B------:R-:W2:Y:S01]  /*eb00*/  SHFL.IDX PT, R9, R9, 0x1, 0x1c1f ;  /* 0x003c1f0009097f89 */ /* 0x000ea200000e0000 */
[----:B0-----:R-:W-:-:S05]  /*eb10*/  IMAD R10, R3, R157, RZ ;  /* 0x0000009d030a7224 */ /* 0x001fca00078e02ff */
[C---:B------:R-:W-:Y:S01]  /*eb20*/  ISETP.GE.OR P1, PT, R11.reuse, R10, P0 ;  /* 0x0000000a0b00720c */ /* 0x040fe20000726670 */
[----:B------:R-:W-:-:S05]  /*eb30*/  VIADD R11, R11, 0x8 ;  /* 0x000000080b0b7836 */ /* 0x000fca0000000000 */
[----:B------:R-:W-:-:S07]  /*eb40*/  ISETP.GE.OR P0, PT, R11, R10, P0 ;  /* 0x0000000a0b00720c */ /* 0x000fce0000706670 */
[----:B-1----:R1:W-:Y:S06]  /*eb50*/  @!P1 ST.E desc[UR42][R6.64], R156 ;  /* 0x0000009c06009985 */ /* 0x0023ec000c10192a */
[----:B--2---:R1:W-:Y:S02]  /*eb60*/  @!P0 ST.E desc[UR42][R8.64], R21 ;  /* 0x0000001508008985 */ /* 0x0043e4000c10192a */
.L_x_3919:
[----:B------:R-:W-:Y:S02]  /*eb70*/  ISETP.GT.AND P1, PT, R0, 0x1, PT ;  /* 0x000000010000780c */ /* 0x000fe40003f24270 */
[----:B------:R-:W-:-:S04]  /*eb80*/  ISETP.NE.U32.AND P0, PT, RZ, UR6, PT ;  /* 0x00000006ff007c0c */ /* 0x000fc8000bf05070 */
[----:B------:R-:W-:-:S04]  /*eb90*/  ISETP.NE.AND.EX P0, PT, RZ, UR7, PT, P0 ;  /* 0x00000007ff007c0c */ /* 0x000fc8000bf05300 */
[----:B------:R-:W-:-:S03]  /*eba0*/  SEL R0, R159, RZ, !P0 ;  /* 0x000000ff9f007207 */ /* 0x000fc60004000000 */
[----:B------:R-:W-:Y:S06]  /*ebb0*/  @P1 BRA `(.L_x_3920) ;  /* 0x0000001000601947 */ /* 0x000fec0003800000 */
[----:B------:R-:W2:Y:S01]  /*ebc0*/  S2R R20, SR_TID.X ;  /* 0x0000000000147919 */ /* 0x000ea20000002100 */
[----:B------:R-:W3:Y:S01]  /*ebd0*/  LDC R80, c[0x0][0xbe8] ;  /* 0x0002fa00ff507b82 */ /* 0x000ee20000000800 */
[----:B------:R-:W-:Y:S01]  /*ebe0*/  ULDC.64 UR4, c[0x0][0xaa0] ;  /* 0x0002a80000047ab9 */ /* 0x000fe20000000a00 */
[----:B--2---:R-:W-:-:S05]  /*ebf0*/  VIADD R20, R20, 0xffffff80 ;  /* 0xffffff8014147836 */ /* 0x004fca0000000000 */
[----:B01----:R-:W-:-:S04]  /*ec00*/  SHF.R.S32.HI R7, RZ, 0x1f, R20 ;  /* 0x0000001fff077819 */ /* 0x003fc80000011414 */
[----:B------:R-:W-:-:S04]  /*ec10*/  LEA.HI R7, R7, R20, RZ, 0x3 ;  /* 0x0000001407077211 */ /* 0x000fc800078f18ff */
[----:B------:R-:W-:-:S05]  /*ec20*/  SHF.R.S32.HI R6, RZ, 0x3, R7 ;  /* 0x00000003ff067819 */ /* 0x000fca0000011407 */
[----:B------:R-:W-:-:S04]  /*ec30*/  IMAD R9, R6, 0x40, R192 ;  /* 0x0000004006097824 */ /* 0x000fc800078e02c0 */
[----:B------:R-:W-:-:S03]  /*ec40*/  IMAD.WIDE R14, R9, 0x2, R14 ;  /* 0x00000002090e7825 */ /* 0x000fc600078e020e */
[C---:B------:R-:W-:Y:S01]  /*ec50*/  IADD3 R37, P0, R14.reuse, 0x5000, RZ ;  /* 0x000050000e257810 */ /* 0x040fe20007f1e0ff */
[----:B------:R-:W-:Y:S01]  /*ec60*/  IMAD R5, R5, UR4, RZ ;  /* 0x0000000405057c24 */ /* 0x000fe2000f8e02ff */
[----:B------:R-:W-:Y:S02]  /*ec70*/  IADD3 R13, P3, R14, 0x1000, RZ ;  /* 0x000010000e0d7810 */ /* 0x000fe40007f7e0ff */
[----:B------:R-:W-:Y:S01]  /*ec80*/  LOP3.LUT R36, R37, 0x380, RZ, 0xc0, !PT ;  /* 0x0000038025247812 */ /* 0x000fe200078ec0ff */
[----:B------:R-:W-:Y:S01]  /*ec90*/  IMAD R21, R4, UR5, R5 ;  /* 0x0000000504157c24 */ /* 0x000fe2000f8e0205 */
[----:B------:R-:W-:Y:S02]  /*eca0*/  LOP3.LUT R12, R13, 0x380, RZ, 0xc0, !PT ;  /* 0x000003800d0c7812 */ /* 0x000fe400078ec0ff */
[----:B------:R-:W-:Y:S01]  /*ecb0*/  SHF.R.U64 R36, R36, 0x3, RZ ;  /* 0x0000000324247819 */ /* 0x000fe200000012ff */
[----:B------:R-:W-:Y:S01]  /*ecc0*/  IMAD.WIDE.U32 R4, R4, UR4, RZ ;  /* 0x0000000404047c25 */ /* 0x000fe2000f8e00ff */
[----:B------:R-:W-:Y:S01]  /*ecd0*/  LOP3.LUT R7, R7, 0xfffffff8, RZ, 0xc0, !PT ;  /* 0xfffffff807077812 */ /* 0x000fe200078ec0ff */
[----:B------:R-:W-:Y:S01]  /*ece0*/  ULDC.64 UR4, c[0x0][0xae8] ;  /* 0x0002ba0000047ab9 */ /* 0x000fe20000000a00 */
[----:B------:R-:W-:Y:S01]  /*ecf0*/  LOP3.LUT R36, R36, R37, RZ, 0x3c, !PT ;  /* 0x0000002524247212 */ /* 0x000fe200078e3cff */
[----:B------:R-:W-:Y:S01]  /*ed00*/  IMAD.X R37, RZ, RZ, R15, P0 ;  /* 0x000000ffff257224 */ /* 0x000fe200000e060f */
[----:B------:R-:W-:-:S02]  /*ed10*/  IADD3 R65, P0, R14, 0xc000, RZ ;  /* 0x0000c0000e417810 */ /* 0x000fc40007f1e0ff */
[----:B------:R-:W-:Y:S02]  /*ed20*/  SHF.R.U64 R12, R12, 0x3, RZ ;  /* 0x000000030c0c7819 */ /* 0x000fe400000012ff */
[----:B------:R-:W-:Y:S01]  /*ed30*/  LOP3.LUT R64, R65, 0x380, RZ, 0xc0, !PT ;  /* 0x0000038041407812 */ /* 0x000fe200078ec0ff */
[----:B------:R-:W-:Y:S01]  /*ed40*/  IMAD.IADD R5, R5, 0x1, R21 ;  /* 0x0000000105057824 */ /* 0x000fe200078e0215 */
[----:B------:R-:W-:Y:S01]  /*ed50*/  LOP3.LUT R12, R12, R13, RZ, 0x3c, !PT ;  /* 0x0000000d0c0c7212 */ /* 0x000fe200078e3cff */
[----:B------:R-:W-:Y:S01]  /*ed60*/  IMAD.IADD R7, R20, 0x1, -R7 ;  /* 0x0000000114077824 */ /* 0x000fe200078e0a07 */
[----:B------:R-:W-:Y:S01]  /*ed70*/  SHF.R.U64 R64, R64, 0x3, RZ ;  /* 0x0000000340407819 */ /* 0x000fe200000012ff */
[--C-:B------:R-:W-:Y:S01]  /*ed80*/  IMAD.X R13, RZ, RZ, R15.reuse, P3 ;  /* 0x000000ffff0d7224 */ /* 0x100fe200018e060f */
[----:B------:R-:W-:Y:S01]  /*ed90*/  IADD3 R25, P4, R14, 0x2000, RZ ;  /* 0x000020000e197810 */ /* 0x000fe20007f9e0ff */
[----:B------:R-:W5:Y:S01]  /*eda0*/  LD.E.128 R36, desc[UR42][R36.64] ;  /* 0x0000002a24247980 */ /* 0x000f62000c101d00 */
[----:B------:R-:W-:Y:S01]  /*edb0*/  LOP3.LUT R64, R64, R65, RZ, 0x3c, !PT ;  /* 0x0000004140407212 */ /* 0x000fe200078e3cff */
[----:B------:R-:W-:Y:S01]  /*edc0*/  IMAD.X R65, RZ, RZ, R15, P0 ;  /* 0x000000ffff417224 */ /* 0x000fe200000e060f */
[----:B---3--:R-:W-:Y:S01]  /*edd0*/  ISETP.NE.AND P0, PT, R80, 0x1, PT ;  /* 0x000000015000780c */ /* 0x008fe20003f05270 */
[----:B------:R-:W-:Y:S01]  /*ede0*/  IMAD.WIDE.U32 R4, R184, UR4, R4 ;  /* 0x00000004b8047c25 */ /* 0x000fe2000f8e0004 */
[----:B------:R-:W-:-:S02]  /*edf0*/  IADD3 R29, P5, R14, 0x3000, RZ ;  /* 0x000030000e1d7810 */ /* 0x000fc40007fbe0ff */
[C---:B------:R-:W-:Y:S01]  /*ee00*/  IADD3 R33, P6, R14.reuse, 0x4000, RZ ;  /* 0x000040000e217810 */ /* 0x040fe20007fde0ff */
[----:B------:R-:W-:Y:S01]  /*ee10*/  IMAD R7, R7, 0x20, R6 ;  /* 0x0000002007077824 */ /* 0x000fe200078e0206 */
[C---:B------:R-:W-:Y:S01]  /*ee20*/  IADD3 R41, P1, R14.reuse, 0x6000, RZ ;  /* 0x000060000e297810 */ /* 0x040fe20007f3e0ff */
[----:B------:R-:W5:Y:S01]  /*ee30*/  LD.E.128 R64, desc[UR42][R64.64] ;  /* 0x0000002a40407980 */ /* 0x000f62000c101d00 */
[C---:B------:R-:W-:Y:S02]  /*ee40*/  IADD3 R45, P2, R14.reuse, 0x7000, RZ ;  /* 0x000070000e2d7810 */ /* 0x040fe40007f5e0ff */
[----:B------:R-:W-:Y:S02]  /*ee50*/  IADD3 R49, P3, R14, 0x8000, RZ ;  /* 0x000080000e317810 */ /* 0x000fe40007f7e0ff */
[----:B------:R-:W-:Y:S01]  /*ee60*/  SHF.R.S32.HI R20, RZ, 0x1f, R0 ;  /* 0x0000001fff147819 */ /* 0x000fe20000011400 */
[----:B------:R-:W0:Y:S01]  /*ee70*/  @P0 LDC R82, c[0x0][0xbec] ;  /* 0x0002fb00ff520b82 */ /* 0x000e220000000800 */
[----:B------:R-:W-:-:S02]  /*ee80*/  LOP3.LUT R24, R25, 0x380, RZ, 0xc0, !PT ;  /* 0x0000038019187812 */ /* 0x000fc400078ec0ff */
[----:B------:R-:W-:-:S05]  /*ee90*/  LOP3.LUT R9, R14, 0x380, RZ, 0xc0, !PT ;  /* 0x000003800e097812 */ /* 0x000fca00078ec0ff */
[----:B------:R-:W1:Y:S01]  /*eea0*/  @P0 LDC R21, c[0x0][0xbf0] ;  /* 0x0002fc00ff150b82 */ /* 0x000e620000000800 */
[----:B------:R-:W-:Y:S01]  /*eeb0*/  LOP3.LUT R28, R29, 0x380, RZ, 0xc0, !PT ;  /* 0x000003801d1c7812 */ /* 0x000fe200078ec0ff */
[----:B------:R-:W-:Y:S01]  /*eec0*/  IMAD R5, R184, UR5, R5 ;  /* 0x00000005b8057c24 */ /* 0x000fe2000f8e0205 */
[----:B------:R-:W-:Y:S01]  /*eed0*/  LOP3.LUT R32, R33, 0x380, RZ, 0xc0, !PT ;  /* 0x0000038021207812 */ /* 0x000fe200078ec0ff */
[----:B------:R-:W-:Y:S01]  /*eee0*/  IMAD R7, R158, 0x40, R7 ;  /* 0x000000409e077824 */ /* 0x000fe200078e0207 */
[----:B------:R-:W-:Y:S01]  /*eef0*/  LOP3.LUT R40, R41, 0x380, RZ, 0xc0, !PT ;  /* 0x0000038029287812 */ /* 0x000fe200078ec0ff */
[----:B------:R-:W-:Y:S01]  /*ef00*/  ULDC.64 UR4, c[0x0][0xaf0] ;  /* 0x0002bc0000047ab9 */ /* 0x000fe20000000a00 */
[----:B------:R-:W-:Y:S02]  /*ef10*/  LOP3.LUT R44, R45, 0x380, RZ, 0xc0, !PT ;  /* 0x000003802d2c7812 */ /* 0x000fe400078ec0ff */
[----:B------:R-:W-:Y:S01]  /*ef20*/  LOP3.LUT R48, R49, 0x380, RZ, 0xc0, !PT ;  /* 0x0000038031307812 */ /* 0x000fe200078ec0ff */
[----:B------:R-:W-:Y:S01]  /*ef30*/  IMAD R81, R20, UR4, RZ ;  /* 0x0000000414517c24 */ /* 0x000fe2000f8e02ff */
[----:B------:R-:W-:-:S02]  /*ef40*/  SHF.R.U64 R24, R24, 0x3, RZ ;  /* 0x0000000318187819 */ /* 0x000fc400000012ff */
[----:B------:R-:W-:Y:S02]  /*ef50*/  SHF.R.U64 R28, R28, 0x3, RZ ;  /* 0x000000031c1c7819 */ /* 0x000fe400000012ff */
[----:B------:R-:W-:Y:S01]  /*ef60*/  SHF.R.U64 R32, R32, 0x3, RZ ;  /* 0x0000000320207819 */ /* 0x000fe200000012ff */
[----:B0-----:R-:W-:Y:S01]  /*ef70*/  @P0 IMAD.HI.U32 R82, R7, R82, RZ ;  /* 0x0000005207520227 */ /* 0x001fe200078e00ff */
[----:B------:R-:W-:Y:S01]  /*ef80*/  SHF.R.U64 R40, R40, 0x3, RZ ;  /* 0x0000000328287819 */ /* 0x000fe200000012ff */
[----:B------:R-:W0:Y:S01]  /*ef90*/  LDC R20, c[0x0][0xac8] ;  /* 0x0002b200ff147b82 */ /* 0x000e220000000800 */
[----:B------:R-:W-:Y:S02]  /*efa0*/  SHF.R.U64 R44, R44, 0x3, RZ ;  /* 0x000000032c2c7819 */ /* 0x000fe400000012ff */
[----:B------:R-:W-:Y:S01]  /*efb0*/  SHF.R.U64 R48, R48, 0x3, RZ ;  /* 0x0000000330307819 */ /* 0x000fe200000012ff */
[----:B------:R-:W-:Y:S01]  /*efc0*/  IMAD R83, R0, UR5, R81 ;  /* 0x0000000500537c24 */ /* 0x000fe2000f8e0251 */
[----:B------:R-:W-:Y:S01]  /*efd0*/  LOP3.LUT R24, R24, R25, RZ, 0x3c, !PT ;  /* 0x0000001918187212 */ /* 0x000fe200078e3cff */
[----:B------:R-:W-:Y:S01]  /*efe0*/  IMAD.MOV.U32 R81, RZ, RZ, R7 ;  /* 0x000000ffff517224 */ /* 0x000fe200078e0007 */
        /* <DEDUP_REMOVED lines=10> */
[----:B-1----:R-:W-:Y:S01]  /*f090*/  @P0 SHF.R.U32.HI R81, RZ, R21, R82 ;  /* 0x00000015ff510219 */ /* 0x002fe20000011652 */
[----:B------:R-:W-:Y:S01]  /*f0a0*/  IMAD.X R49, RZ, RZ, R15, P3 ;  /* 0x000000ffff317224 */ /* 0x000fe200018e060f */
[----:B------:R-:W-:Y:S01]  /*f0b0*/  IADD3 R53, P4, R14, 0x9000, RZ ;  /* 0x000090000e357810 */ /* 0x000fe20007f9e0ff */
[----:B------:R-:W-:Y:S01]  /*f0c0*/  IMAD.WIDE.U32 R4, R0, UR4, R4 ;  /* 0x0000000400047c25 */ /* 0x000fe2000f8e0004 */
[C---:B------:R-:W-:Y:S01]  /*f0d0*/  IADD3 R57, P5, R14.reuse, 0xa000, RZ ;  /* 0x0000a0000e397810 */ /* 0x040fe20007fbe0ff */
[----:B------:R-:W-:Y:S01]  /*f0e0*/  ULDC.64 UR4, c[0x0][0xae0] ;  /* 0x0002b80000047ab9 */ /* 0x000fe20000000a00 */
[C---:B------:R-:W-:Y:S01]  /*f0f0*/  IADD3 R61, P6, R14.reuse, 0xb000, RZ ;  /* 0x0000b0000e3d7810 */ /* 0x040fe20007fde0ff */
[----:B------:R-:W5:Y:S01]  /*f100*/  LD.E.128 R24, desc[UR42][R24.64] ;  /* 0x0000002a18187980 */ /* 0x000f62000c101d00 */
[----:B------:R-:W-:-:S02]  /*f110*/  IADD3 R69, P1, R14, 0xd000, RZ ;  /* 0x0000d0000e457810 */ /* 0x000fc40007f3e0ff */
[C---:B------:R-:W-:Y:S01]  /*f120*/  IADD3 R73, P2, R14.reuse, 0xe000, RZ ;  /* 0x0000e0000e497810 */ /* 0x040fe20007f5e0ff */
[----:B------:R-:W5:Y:S01]  /*f130*/  LD.E.128 R28, desc[UR42][R28.64] ;  /* 0x0000002a1c1c7980 */ /* 0x000f62000c101d00 */
[----:B------:R-:W-:Y:S02]  /*f140*/  IADD3 R11, P3, R14, 0xf000, RZ ;  /* 0x0000f0000e0b7810 */ /* 0x000fe40007f7e0ff */
[----:B------:R-:W-:Y:S01]  /*f150*/  SHF.R.S32.HI R0, RZ, 0x1f, R81 ;  /* 0x0000001fff007819 */ /* 0x000fe20000011451 */
[----:B------:R-:W5:Y:S01]  /*f160*/  LD.E.128 R32, desc[UR42][R32.64] ;  /* 0x0000002a20207980 */ /* 0x000f62000c101d00 */
[----:B------:R-:W-:Y:S01]  /*f170*/  LOP3.LUT R52, R53, 0x380, RZ, 0xc0, !PT ;  /* 0x0000038035347812 */ /* 0x000fe200078ec0ff */
[----:B------:R-:W-:Y:S01]  /*f180*/  IMAD.X R77, RZ, RZ, R15, P3 ;  /* 0x000000ffff4d7224 */ /* 0x000fe200018e060f */
[----:B------:R-:W-:Y:S01]  /*f190*/  LOP3.LUT R56, R57, 0x380, RZ, 0xc0, !PT ;  /* 0x0000038039387812 */ /* 0x000fe200078ec0ff */
[----:B------:R-:W5:Y:S01]  /*f1a0*/  LD.E.128 R40, desc[UR42][R40.64] ;  /* 0x0000002a28287980 */ /* 0x000f62000c101d00 */
[----:B------:R-:W-:-:S02]  /*f1b0*/  LOP3.LUT R60, R61, 0x380, RZ, 0xc0, !PT ;  /* 0x000003803d3c7812 */ /* 0x000fc400078ec0ff */
[----:B------:R-:W-:Y:S01]  /*f1c0*/  LOP3.LUT R68, R69, 0x380, RZ, 0xc0, !PT ;  /* 0x0000038045447812 */ /* 0x000fe200078ec0ff */
[----:B------:R-:W5:Y:S01]  /*f1d0*/  LD.E.128 R44, desc[UR42][R44.64] ;  /* 0x0000002a2c2c7980 */ /* 0x000f62000c101d00 */
[----:B------:R-:W-:Y:S02]  /*f1e0*/  LOP3.LUT R72, R73, 0x380, RZ, 0xc0, !PT ;  /* 0x0000038049487812 */ /* 0x000fe400078ec0ff */
[----:B------:R-:W-:Y:S01]  /*f1f0*/  LOP3.LUT R10, R11, 0x380, RZ, 0xc0, !PT ;  /* 0x000003800b0a7812 */ /* 0x000fe200078ec0ff */
[----:B------:R-:W-:Y:S01]  /*f200*/  IMAD R0, R0, UR4, RZ ;  /* 0x0000000400007c24 */ /* 0x000fe2000f8e02ff */
[----:B------:R-:W-:Y:S01]  /*f210*/  SHF.R.U64 R52, R52, 0x3, RZ ;  /* 0x0000000334347819 */ /* 0x000fe200000012ff */
[----:B------:R-:W5:Y:S01]  /*f220*/  LD.E.128 R48, desc[UR42][R48.64] ;  /* 0x0000002a30307980 */ /* 0x000f62000c101d00 */
[----:B------:R-:W-:Y:S02]  /*f230*/  SHF.R.U64 R56, R56, 0x3, RZ ;  /* 0x0000000338387819 */ /* 0x000fe400000012ff */
[----:B------:R-:W-:-:S02]  /*f240*/  SHF.R.U64 R60, R60, 0x3, RZ ;  /* 0x000000033c3c7819 */ /* 0x000fc400000012ff */
[----:B------:R-:W-:Y:S02]  /*f250*/  SHF.R.U64 R68, R68, 0x3, RZ ;  /* 0x0000000344447819 */ /* 0x000fe400000012ff */
[----:B------:R-:W-:Y:S02]  /*f260*/  SHF.R.U64 R72, R72, 0x3, RZ ;  /* 0x0000000348487819 */ /* 0x000fe400000012ff */
[----:B------:R-:W-:Y:S02]  /*f270*/  SHF.R.U64 R9, R9, 0x3, RZ ;  /* 0x0000000309097819 */ /* 0x000fe400000012ff */
[----:B------:R-:W-:Y:S01]  /*f280*/  SHF.R.U64 R10, R10, 0x3, RZ ;  /* 0x000000030a0a7819 */ /* 0x000fe200000012ff */
[----:B------:R-:W-:Y:S01]  /*f290*/  IMAD R21, R81, UR5, R0 ;  /* 0x0000000551157c24 */ /* 0x000fe2000f8e0200 */
        /* <DEDUP_REMOVED lines=12> */
[----:B------:R-:W-:Y:S01]  /*f360*/  LOP3.LUT R76, R10, R11, RZ, 0x3c, !PT ;  /* 0x0000000b0a4c7212 */ /* 0x000fe200078e3cff */
[----:B------:R-:W-:Y:S01]  /*f370*/  IMAD.MOV R0, RZ, RZ, -R81 ;  /* 0x000000ffff007224 */ /* 0x000fe200078e0a51 */
[----:B------:R-:W5:Y:S01]  /*f380*/  LD.E.128 R12, desc[UR42][R12.64] ;  /* 0x0000002a0c0c7980 */ /* 0x000f62000c101d00 */
[----:B------:R-:W-:-:S02]  /*f390*/  IMAD.IADD R5, R5, 0x1, R83 ;  /* 0x0000000105057824 */ /* 0x000fc400078e0253 */
[----:B------:R-:W-:Y:S01]  /*f3a0*/  IMAD R7, R80, R0, R7 ;  /* 0x0000000050077224 */ /* 0x000fe200078e0207 */
[----:B------:R-:W5:Y:S04]  /*f3b0*/  LD.E.128 R8, desc[UR42][R8.64] ;  /* 0x0000002a08087980 */ /* 0x000f68000c101d00 */
[----:B------:R-:W5:Y:S01]  /*f3c0*/  LD.E.128 R52, desc[UR42][R52.64] ;  /* 0x0000002a34347980 */ /* 0x000f62000c101d00 */
[----:B------:R-:W-:-:S03]  /*f3d0*/  SHF.R.S32.HI R0, RZ, 0x1f, R7 ;  /* 0x0000001fff007819 */ /* 0x000fc60000011407 */
[----:B------:R-:W5:Y:S04]  /*f3e0*/  LD.E.128 R56, desc[UR42][R56.64] ;  /* 0x0000002a38387980 */ /* 0x000f68000c101d00 */
        /* <DEDUP_REMOVED lines=14> */
[----:B------:R-:W-:-:S04]  /*f4d0*/  IMAD.WIDE.U32 R4, R7, UR4, R4 ;  /* 0x0000000407047c25 */ /* 0x000fc8000f8e0004 */
[----:B------:R-:W-:Y:S01]  /*f4e0*/  IMAD R81, R7, UR5, R0 ;  /* 0x0000000507517c24 */ /* 0x000fe2000f8e0200 */
[----:B------:R-:W-:Y:S01]  /*f4f0*/  ULDC.64 UR4, c[0x0][0xa80] ;  /* 0x0002a00000047ab9 */ /* 0x000fe20000000a00 */
[----:B------:R-:W-:Y:S01]  /*f500*/  VIADD R0, R2, 0x28c20 ;  /* 0x00028c2002007836 */ /* 0x000fe20000000000 */
[----:B------:R-:W-:Y:S01]  /*f510*/  LEA R21, P0, R4, UR4, 0x1 ;  /* 0x0000000404157c11 */ /* 0x000fe2000f8008ff */
[----:B------:R-:W-:Y:S02]  /*f520*/  IMAD.IADD R81, R5, 0x1, R81 ;  /* 0x0000000105517824 */ /* 0x000fe400078e0251 */
[----:B------:R-:W-:Y:S01]  /*f530*/  VIADD R160, R192, 0x40 ;  /* 0x00000040c0a07836 */ /* 0x000fe20000000000 */
[----:B------:R-:W-:Y:S02]  /*f540*/  PRMT R0, RZ, 0x654, R0 ;  /* 0x00000654ff007816 */ /* 0x000fe40000000000 */
[----:B------:R-:W-:Y:S02]  /*f550*/  LEA.HI.X R81, R4, UR5, R81, 0x1, P0 ;  /* 0x0000000504517c11 */ /* 0x000fe400080f0c51 */
[-C--:B0-----:R-:W-:Y:S01]  /*f560*/  ISETP.GE.AND P0, PT, R160, R20.reuse, PT ;  /* 0x00000014a000720c */ /* 0x081fe20003f06270 */
[C---:B------:R-:W-:Y:S01]  /*f570*/  VIADD R159, R192.reuse, 0x80 ;  /* 0x00000080c09f7836 */ /* 0x040fe20000000000 */
[----:B-1----:R0:W-:Y:S01]  /*f580*/  SYNCS.ARRIVE.TRANS64.RED.A1T0 RZ, [R0+URZ], RZ ;  /* 0x000000ff00ff79a7 */ /* 0x0021e2000810043f */
[----:B------:R-:W-:Y:S01]  /*f590*/  ISETP.GE.AND P1, PT, R192, R20, PT ;  /* 0x00000014c000720c */ /* 0x000fe20003f26270 */
[----:B------:R-:W-:Y:S01]  /*f5a0*/  IMAD R80, R3, R80, RZ ;  /* 0x0000005003507224 */ /* 0x000fe200078e02ff */
[----:B0-----:R-:W-:-:S02]  /*f5b0*/  SEL R0, RZ, 0xffffffff, P0 ;  /* 0xffffffffff007807 */ /* 0x001fc40000000000 */
[----:B------:R-:W-:-:S03]  /*f5c0*/  ISETP.GE.AND P0, PT, R159, R20, PT ;  /* 0x000000149f00720c */ /* 0x000fc60003f06270 */
[----:B------:R-:W-:Y:S01]  /*f5d0*/  IMAD.SHL.U32 R3, R0, 0x2, RZ ;  /* 0x0000000200037824 */ /* 0x000fe200078e00ff */
[----:B------:R-:W-:Y:S02]  /*f5e0*/  SEL R0, RZ, 0x1, P1 ;  /* 0x00000001ff007807 */ /* 0x000fe40000800000 */
[----:B------:R-:W-:Y:S02]  /*f5f0*/  LEA R82, R158, R6, 0x6 ;  /* 0x000000069e527211 */ /* 0x000fe400078e30ff */
[----:B------:R-:W-:Y:S02]  /*f600*/  LOP3.LUT R0, R3, 0x2, R0, 0xe2, !PT ;  /* 0x0000000203007812 */ /* 0x000fe400078ee200 */
[----:B------:R-:W-:Y:S01]  /*f610*/  SEL R3, RZ, 0xffffffff, P0 ;  /* 0xffffffffff037807 */ /* 0x000fe20000000000 */
[----:B------:R-:W-:-:S04]  /*f620*/  VIADD R158, R192, 0xc0 ;  /* 0x000000c0c09e7836 */ /* 0x000fc80000000000 */
[----:B------:R-:W-:Y:S01]  /*f630*/  IMAD.SHL.U32 R3, R3, 0x4, RZ ;  /* 0x0000000403037824 */ /* 0x000fe200078e00ff */
[----:B------:R-:W-:Y:S01]  /*f640*/  ISETP.GE.AND P0, PT, R158, R20, PT ;  /* 0x000000149e00720c */ /* 0x000fe20003f06270 */
[----:B------:R-:W-:-:S03]  /*f650*/  VIADD R157, R192, 0x100 ;  /* 0x00000100c09d7836 */ /* 0x000fc60000000000 */
[----:B------:R-:W-:Y:S02]  /*f660*/  LOP3.LUT R0, R3, 0x4, R0, 0xe2, !PT ;  /* 0x0000000403007812 */ /* 0x000fe400078ee200 */
[----:B------:R-:W-:Y:S02]  /*f670*/  SEL R3, RZ, 0xffffffff, P0 ;  /* 0xffffffffff037807 */ /* 0x000fe40000000000 */
[----:B------:R-:W-:-:S03]  /*f680*/  ISETP.GE.AND P0, PT, R157, R20, PT ;  /* 0x000000149d00720c */ /* 0x000fc60003f06270 */
[----:B------:R-:W-:Y:S02]  /*f690*/  IMAD.SHL.U32 R3, R3, 0x8, RZ ;  /* 0x0000000803037824 */ /* 0x000fe400078e00ff */
        /* <DEDUP_REMOVED lines=8> */
[----:B------:R-:W-:Y:S01]  /*f720*/  ISETP.GE.AND P1, PT, R82, R80, PT ;  /* 0x000000505200720c */ /* 0x000fe20003f26270 */
[----:B------:R-:W-:Y:S02]  /*f730*/  VIADD R83, R192, 0x1c0 ;  /* 0x000001c0c0537836 */ /* 0x000fe40000000000 */
[----:B------:R-:W-:Y:S01]  /*f740*/  IMAD.SHL.U32 R3, R3, 0x20, RZ ;  /* 0x0000002003037824 */ /* 0x000fe200078e00ff */
[----:B------:R-:W-:-:S04]  /*f750*/  ISETP.GE.AND P0, PT, R152, R20, PT ;  /* 0x000000149800720c */ /* 0x000fc80003f06270 */
[----:B------:R-:W-:Y:S02]  /*f760*/  LOP3.LUT R0, R3, 0x20, R0, 0xe2, !PT ;  /* 0x0000002003007812 */ /* 0x000fe400078ee200 */
[----:B------:R-:W-:Y:S02]  /*f770*/  SEL R3, RZ, 0x40, P0 ;  /* 0x00000040ff037807 */ /* 0x000fe40000000000 */
[----:B------:R-:W-:Y:S01]  /*f780*/  ISETP.GE.AND P0, PT, R83, R20, PT ;  /* 0x000000145300720c */ /* 0x000fe20003f06270 */
[----:B------:R-:W-:Y:S01]  /*f790*/  VIADD R84, R192, 0x1c0 ;  /* 0x000001c0c0547836 */ /* 0x000fe20000000000 */
[----:B------:R-:W-:Y:S01]  /*f7a0*/  LOP3.LUT R3, R0, R3, RZ, 0xfc, !PT ;  /* 0x0000000300037212 */ /* 0x000fe200078efcff */
[C---:B------:R-:W-:Y:S01]  /*f7b0*/  VIADD R85, R192.reuse, 0x180 ;  /* 0x00000180c0557836 */ /* 0x040fe20000000000 */
[----:B------:R-:W-:Y:S01]  /*f7c0*/  SEL R0, RZ, 0x80, P0 ;  /* 0x00000080ff007807 */ /* 0x000fe20000000000 */
[C---:B------:R-:W-:Y:S02]  /*f7d0*/  VIADD R86, R192.reuse, 0x140 ;  /* 0x00000140c0567836 */ /* 0x040fe40000000000 */
[----:B------:R-:W-:-:S02]  /*f7e0*/  VIADD R87, R192, 0x100 ;  /* 0x00000100c0577836 */ /* 0x000fc40000000000 */
[C---:B------:R-:W-:Y:S02]  /*f7f0*/  VIADD R88, R192.reuse, 0xc0 ;  /* 0x000000c0c0587836 */ /* 0x040fe40000000000 */
[C---:B------:R-:W-:Y:S02]  /*f800*/  VIADD R89, R192.reuse, 0x80 ;  /* 0x00000080c0597836 */ /* 0x040fe40000000000 */
[----:B------:R-:W-:Y:S01]  /*f810*/  VIADD R90, R192, 0x40 ;  /* 0x00000040c05a7836 */ /* 0x000fe20000000000 */
[----:B------:R0:W1:Y:S01]  /*f820*/  SHFL.IDX PT, R4, R21, RZ, 0x181f ;  /* 0x00181fff15047589 */ /* 0x00006200000e0000 */
[----:B------:R-:W-:Y:S03]  /*f830*/  BSSY B1, `(.L_x_3921) ;  /* 0x000002a000017945 */ /* 0x000fe60003800000 */
[----:B------:R0:W2:Y:S01]  /*f840*/  SHFL.IDX PT, R5, R81, RZ, 0x181f ;  /* 0x00181fff51057589 */ /* 0x0000a200000e0000 */
[----:B------:R-:W-:-:S02]  /*f850*/  LOP3.LUT R0, R3, R0, RZ, 0xfc, !PT ;  /* 0x0000000003007212 */ /* 0x000fc400078efcff */
[----:B------:R-:W-:Y:S02]  /*f860*/  SHF.R.S32.HI R84, RZ, 0x1f, R84 ;  /* 0x0000001fff547819 */ /* 0x000fe40000011454 */
[----:B------:R-:W-:Y:S02]  /*f870*/  SHF.R.S32.HI R85, RZ, 0x1f, R85 ;  /* 0x0000001fff557819 */ /* 0x000fe40000011455 */
[----:B------:R-:W-:Y:S02]  /*f880*/  SHF.R.S32.HI R86, RZ, 0x1f, R86 ;  /* 0x0000001fff567819 */ /* 0x000fe40000011456 */
[----:B------:R-:W-:Y:S02]  /*f890*/  SHF.R.S32.HI R87, RZ, 0x1f, R87 ;  /* 0x0000001fff577819 */ /* 0x000fe40000011457 */
[----:B------:R-:W-:Y:S02]  /*f8a0*/  SHF.R.S32.HI R88, RZ, 0x1f, R88 ;  /* 0x0000001fff587819 */ /* 0x000fe40000011458 */
[----:B------:R-:W-:-:S02]  /*f8b0*/  SHF.R.S32.HI R89, RZ, 0x1f, R89 ;  /* 0x0000001fff597819 */ /* 0x000fc40000011459 */
[----:B------:R-:W-:Y:S01]  /*f8c0*/  SHF.R.S32.HI R90, RZ, 0x1f, R90 ;  /* 0x0000001fff5a7819 */ /* 0x000fe2000001145a */
[----:B0-----:R-:W-:Y:S06]  /*f8d0*/  @P1 BRA `(.L_x_3922) ;  /* 0x00000000007c1947 */ /* 0x001fec0003800000 */
[-C--:B------:R-:W-:Y:S02]  /*f8e0*/  ISETP.GE.AND P0, PT, R192, R20.reuse, PT ;  /* 0x00000014c000720c */ /* 0x080fe40003f06270 */
[-C--:B------:R-:W-:Y:S02]  /*f8f0*/  ISETP.GE.AND P5, PT, R159, R20.reuse, PT ;  /* 0x000000149f00720c */ /* 0x080fe40003fa6270 */
[-C--:B------:R-:W-:Y:S02]  /*f900*/  ISETP.GE.AND P3, PT, R158, R20.reuse, PT ;  /* 0x000000149e00720c */ /* 0x080fe40003f66270 */
[----:B------:R-:W-:-:S07]  /*f910*/  ISETP.GE.AND P2, PT, R157, R20, PT ;  /* 0x000000149d00720c */ /* 0x000fce0003f46270 */
[----:B-12---:R-:W-:-:S05]  /*f920*/  @!P0 IMAD.WIDE R6, R192, 0x2, R4 ;  /* 0x00000002c0068825 */ /* 0x006fca00078e0204 */
[----:B-----5:R0:W-:Y:S01]  /*f930*/  @!P0 ST.E.128 desc[UR42][R6.64], R8 ;  /* 0x0000000806008985 */ /* 0x0201e2000c101d2a */
[----:B------:R-:W-:-:S13]  /*f940*/  ISETP.GE.AND P0, PT, R160, R20, PT ;  /* 0x00000014a000720c */ /* 0x000fda0003f06270 */
[-C--:B0-----:R-:W-:Y:S02]  /*f950*/  @!P0 LEA R6, P1, R160, R4.reuse, 0x1 ;  /* 0x00000004a0068211 */ /* 0x081fe400078208ff */
[----:B------:R-:W-:Y:S02]  /*f960*/  @!P3 LEA R8, P6, R158, R4, 0x1 ;  /* 0x000000049e08b211 */ /* 0x000fe400078c08ff */
[-C--:B------:R-:W-:Y:S02]  /*f970*/  @!P0 LEA.HI.X R7, R160, R5.reuse, R90, 0x1, P1 ;  /* 0x00000005a0078211 */ /* 0x080fe400008f0c5a */
[----:B------:R-:W-:Y:S02]  /*f980*/  ISETP.GE.AND P1, PT, R156, R20, PT ;  /* 0x000000149c00720c */ /* 0x000fe40003f26270 */
[----:B------:R-:W-:Y:S01]  /*f990*/  @!P3 LEA.HI.X R9, R158, R5, R88, 0x1, P6 ;  /* 0x000000059e09b211 */ /* 0x000fe200030f0c58 */
[----:B------:R0:W-:Y:S01]  /*f9a0*/  @!P0 ST.E.128 desc[UR42][R6.64], R24 ;  /* 0x0000001806008985 */ /* 0x0001e2000c101d2a */
[----:B------:R-:W-:-:S09]  /*f9b0*/  LOP3.LUT P0, RZ, R3, 0x40, RZ, 0xc0, !PT ;  /* 0x0000004003ff7812 */ /* 0x000fd2000780c0ff */
[----:B------:R-:W-:-:S04]  /*f9c0*/  @!P1 LEA R10, P6, R156, R4, 0x1 ;  /* 0x000000049c0a9211 */ /* 0x000fc800078c08ff */
[----:B------:R-:W-:Y:S02]  /*f9d0*/  @!P1 LEA.HI.X R11, R156, R5, R86, 0x1, P6 ;  /* 0x000000059c0b9211 */ /* 0x000fe400030f0c56 */
[----:B0-----:R-:W-:-:S04]  /*f9e0*/  @!P5 LEA R6, P4, R159, R4, 0x1 ;  /* 0x000000049f06d211 */ /* 0x001fc800078808ff */
[----:B------:R-:W-:Y:S02]  /*f9f0*/  @!P5 LEA.HI.X R7, R159, R5, R89, 0x1, P4 ;  /* 0x000000059f07d211 */ /* 0x000fe400020f0c59 */
[----:B------:R-:W-:-:S03]  /*fa00*/  LOP3.LUT P4, RZ, R0, 0x80, RZ, 0xc0, !PT ;  /* 0x0000008000ff7812 */ /* 0x000fc6000788c0ff */
[----:B------:R0:W-:Y:S04]  /*fa10*/  @!P5 ST.E.128 desc[UR42][R6.64], R32 ;  /* 0x000000200600d985 */ /* 0x0001e8000c101d2a */
[----:B------:R1:W-:Y:S01]  /*fa20*/  @!P3 ST.E.128 desc[UR42][R8.64], R40 ;  /* 0x000000280800b985 */ /* 0x0003e2000c101d2a */
[CC--:B0-----:R-:W-:Y:S02]  /*fa30*/  @!P2 LEA R6, P5, R157.reuse, R4.reuse, 0x1 ;  /* 0x000000049d06a211 */ /* 0x0c1fe400078a08ff */
[-C--:B-1----:R-:W-:Y:S02]  /*fa40*/  @P0 LEA R8, P3, R152, R4.reuse, 0x1 ;  /* 0x0000000498080211 */ /* 0x082fe400078608ff */
[----:B------:R-:W-:Y:S02]  /*fa50*/  @!P2 LEA.HI.X R7, R157, R5, R87, 0x1, P5 ;  /* 0x000000059d07a211 */ /* 0x000fe400028f0c57 */
[----:B------:R-:W-:-:S02]  /*fa60*/  @P4 LEA R4, P5, R83, R4, 0x1 ;  /* 0x0000000453044211 */ /* 0x000fc400078a08ff */
[-C--:B------:R-:W-:Y:S01]  /*fa70*/  @P0 LEA.HI.X R9, R152, R5.reuse, R85, 0x1, P3 ;  /* 0x0000000598090211 */ /* 0x080fe200018f0c55 */
[----:B------:R0:W-:Y:S01]  /*fa80*/  @!P2 ST.E.128 desc[UR42][R6.64], R48 ;  /* 0x000000300600a985 */ /* 0x0001e2000c101d2a */
[----:B------:R-:W-:-:S03]  /*fa90*/  @P4 LEA.HI.X R5, R83, R5, R84, 0x1, P5 ;  /* 0x0000000553054211 */ /* 0x000fc600028f0c54 */
[----:B------:R0:W-:Y:S04]  /*faa0*/  @!P1 ST.E.128 desc[UR42][R10.64], R56 ;  /* 0x000000380a009985 */ /* 0x0001e8000c101d2a */
[----:B------:R0:W-:Y:S04]  /*fab0*/  @P0 ST.E.128 desc[UR42][R8.64], R64 ;  /* 0x0000004008000985 */ /* 0x0001e8000c101d2a */
[----:B------:R0:W-:Y:S02]  /*fac0*/  @P4 ST.E.128 desc[UR42][R4.64], R72 ;  /* 0x0000004804004985 */ /* 0x0001e4000c101d2a */
.L_x_3922:
[----:B------:R-:W-:Y:S05]  /*fad0*/  BSYNC B1 ;  /* 0x0000000000017941 */ /* 0x000fea0003800000 */
.L_x_3921:
[----:B0-----:R-:W-:Y:S01]  /*fae0*/  VIADD R7, R82, 0x20 ;  /* 0x0000002052077836 */ /* 0x001fe20000000000 */
[----:B--2---:R0:W2:Y:S04]  /*faf0*/  SHFL.IDX PT, R5, R81, 0x1, 0x181f ;  /* 0x00381f0051057f89 */ /* 0x0040a800000e0000 */
[----:B------:R-:W-:Y:S01]  /*fb00*/  ISETP.GE.AND P0, PT, R7, R80, PT ;  /* 0x000000500700720c */ /* 0x000fe20003f06270 */
[----:B-1----:R0:W1:-:S12]  /*fb10*/  SHFL.IDX PT, R4, R21, 0x1, 0x181f ;  /* 0x00381f0015047f89 */ /* 0x00205800000e0000 */
[----:B0-----:R-:W-:Y:S05]  /*fb20*/  @P0 BRA `(.L_x_3923) ;  /* 0x0000002c00b40947 */ /* 0x001fea0003800000 */
[-C--:B------:R-:W-:Y:S02]  /*fb30*/  ISETP.GE.AND P6, PT, R192, R20.reuse, PT ;  /* 0x00000014c000720c */ /* 0x080fe40003fc6270 */
[-C--:B------:R-:W-:Y:S02]  /*fb40*/  ISETP.GE.AND P5, PT, R160, R20.reuse, PT ;  /* 0x00000014a000720c */ /* 0x080fe40003fa6270 */
[-C--:B------:R-:W-:Y:S02]  /*fb50*/  ISETP.GE.AND P3, PT, R159, R20.reuse, PT ;  /* 0x000000149f00720c */ /* 0x080fe40003f66270 */
[-C--:B------:R-:W-:Y:S02]  /*fb60*/  ISETP.GE.AND P2, PT, R158, R20.reuse, PT ;  /* 0x000000149e00720c */ /* 0x080fe40003f46270 */
[-C--:B------:R-:W-:Y:S02]  /*fb70*/  ISETP.GE.AND P1, PT, R157, R20.reuse, PT ;  /* 0x000000149d00720c */ /* 0x080fe40003f26270 */
[----:B------:R-:W-:-:S03]  /*fb80*/  ISETP.GE.AND P0, PT, R156, R20, PT ;  /* 0x000000149c00720c */ /* 0x000fc60003f06270 */
[----:B-12---:R-:W-:Y:S02]  /*fb90*/  @!P6 IMAD.WIDE R6, R192, 0x2, R4 ;  /* 0x00000002c006e825 */ /* 0x006fe400078e0204 */
[----:B-----5:R-:W-:-:S03]  /*fba0*/  @!P5 LEA R8, P4, R160, R4, 0x1 ;  /* 0x00000004a008d211 */ /* 0x020fc600078808ff */
[----:B------:R0:W-:Y:S01]  /*fbb0*/  @!P6 ST.E.128 desc[UR42][R6.64], R12 ;  /* 0x0000000c0600e985 */ /* 0x0001e2000c101d2a */
[----:B------:R-:W-:Y:S02]  /*fbc0*/  @!P5 LEA.HI.X R9, R160, R5, R90, 0x1, P4 ;  /* 0x00000005a009d211 */ /* 0x000fe400020f0c5a */
[----:B------:R-:W-:-:S03]  /*fbd0*/  LOP3.LUT P4, RZ, R3, 0x40, RZ, 0xc0, !PT ;  /* 0x0000004003ff7812 */ /* 0x000fc6000788c0ff */
[----:B------:R1:W-:Y:S01]  /*fbe0*/  @!P5 ST.E.128 desc[UR42][R8.64], R28 ;  /* 0x0000001c0800d985 */ /* 0x0003e2000c101d2a */
[----:B0-----:R-:W-:-:S04]  /*fbf0*/  @!P3 LEA R6, P6, R159, R4, 0x1 ;  /* 0x000000049f06b211 */ /* 0x001fc800078c08ff */
[----:B------:R-:W-:Y:S02]  /*fc00*/  @!P3 LEA.HI.X R7, R159, R5, R89, 0x1, P6 ;  /* 0x000000059f07b211 */ /* 0x000fe400030f0c59 */
[----:B-1----:R-:W-:-:S03]  /*fc10*/  @!P2 LEA R8, P5, R158, R4, 0x1 ;  /* 0x000000049e08a211 */ /* 0x002fc600078a08ff */
[----:B------:R0:W-:Y:S01]  /*fc20*/  @!P3 ST.E.128 desc[UR42][R6.64], R36 ;  /* 0x000000240600b985 */ /* 0x0001e2000c101d2a */
[-C--:B------:R-:W-:Y:S02]  /*fc30*/  @!P0 LEA R10, P3, R156, R4.reuse, 0x1 ;  /* 0x000000049c0a8211 */ /* 0x080fe400078608ff */
[-C--:B------:R-:W-:Y:S02]  /*fc40*/  @!P2 LEA.HI.X R9, R158, R5.reuse, R88, 0x1, P5 ;  /* 0x000000059e09a211 */ /* 0x080fe400028f0c58 */
[-C--:B------:R-:W-:Y:S02]  /*fc50*/  @P4 LEA R12, P5, R152, R4.reuse, 0x1 ;  /* 0x00000004980c4211 */ /* 0x080fe400078a08ff */
[-C--:B------:R-:W-:Y:S01]  /*fc60*/  @!P0 LEA.HI.X R11, R156, R5.reuse, R86, 0x1, P3 ;  /* 0x000000059c0b8211 */ /* 0x080fe200018f0c56 */
[----:B------:R3:W-:Y:S01]  /*fc70*/  @!P2 ST.E.128 desc[UR42][R8.64], R44 ;  /* 0x0000002c0800a985 */ /* 0x0007e2000c101d2a */
[----:B------:R-:W-:Y:S02]  /*fc80*/  @P4 LEA.HI.X R13, R152, R5, R85, 0x1, P5 ;  /* 0x00000005980d4211 */ /* 0x000fe400028f0c55 */
[----:B0-----:R-:W-:-:S04]  /*fc90*/  @!P1 LEA R6, P6, R157, R4, 0x1 ;  /* 0x000000049d069211 */ /* 0x001fc800078c08ff */
[----:B------:R-:W-:-:S05]  /*fca0*/  @!P1 LEA.HI.X R7, R157, R5, R87, 0x1, P6 ;  /* 0x000000059d079211 */ /* 0x000fca00030f0c57 */
[----:B------:R3:W-:Y:S04]  /*fcb0*/  @!P1 ST.E.128 desc[UR42][R6.64], R52 ;  /* 0x0000003406009985 */ /* 0x0007e8000c101d2a */
[----:B------:R3:W-:Y:S01]  /*fcc0*/  @!P0 ST.E.128 desc[UR42][R10.64], R60 ;  /* 0x0000003c0a008985 */ /* 0x0007e2000c101d2a */
[----:B------:R-:W-:-:S03]  /*fcd0*/  LOP3.LUT P0, RZ, R0, 0x80, RZ, 0xc0, !PT ;  /* 0x0000008000ff7812 */ /* 0x000fc6000780c0ff */
[----:B------:R3:W-:Y:S10]  /*fce0*/  @P4 ST.E.128 desc[UR42][R12.64], R68 ;  /* 0x000000440c004985 */ /* 0x0007f4000c101d2a */
[----:B------:R-:W-:Y:S05]  /*fcf0*/  @!P0 BRA `(.L_x_3923) ;  /* 0x0000002c00408947 */ /* 0x000fea0003800000 */
[----:B------:R-:W-:-:S04]  /*fd00*/  LEA R4, P0, R83, R4, 0x1 ;  /* 0x0000000453047211 */ /* 0x000fc800078008ff */
[----:B------:R-:W-:-:S05]  /*fd10*/  LEA.HI.X R5, R83, R5, R84, 0x1, P0 ;  /* 0x0000000553057211 */ /* 0x000fca00000f0c54 */
[----:B------:R0:W-:Y:S01]  /*fd20*/  ST.E.128 desc[UR42][R4.64], R76 ;  /* 0x0000004c04007985 */ /* 0x0001e2000c101d2a */
[----:B------:R-:W-:Y:S05]  /*fd30*/  BRA `(.L_x_3923) ;  /* 0x0000002c00307947 */ /* 0x000fea0003800000 */
.L_x_3920:
[----:B01----:R-:W2:Y:S01]  /*fd40*/  LDL.LU R8, [R1+0x38] ;  /* 0x0000380001087983 */ /* 0x003ea20000300800 */
[----:B------:R-:W-:Y:S01]  /*fd50*/  ULDC.64 UR4, c[0x0][0xb08] ;  /* 0x0002c20000047ab9 */ /* 0x000fe20000000a00 */
[----:B------:R-:W0:Y:S02]  /*fd60*/  LDC R9, c[0x0][0xbe8] ;  /* 0x0002fa00ff097b82 */ /* 0x000e240000000800 */
[----:B------:R-:W3:Y:S04]  /*fd70*/  LDL R7, [R1+0x50] ;  /* 0x0000500001077983 */ /* 0x000ee80000100800 */
[----:B------:R-:W3:Y:S01]  /*fd80*/  LDL.LU R10, [R1+0x24] ;  /* 0x00002400010a7983 */ /* 0x000ee20000300800 */
[----:B------:R-:W-:Y:S01]  /*fd90*/  IMAD R6, R5, UR4, RZ ;  /* 0x0000000405067c24 */ /* 0x000fe2000f8e02ff */
[C---:B------:R-:W-:Y:S01]  /*fda0*/  IADD3 R156, R197.reuse, 0xf0, RZ ;  /* 0x000000f0c59c7810 */ /* 0x040fe20007ffe0ff */
[----:B------:R-:W-:Y:S01]  /*fdb0*/  VIADD R21, R197, 0xf8 ;  /* 0x000000f8c5157836 */ /* 0x000fe20000000000 */
[----:B------:R-:W-:Y:S01]  /*fdc0*/  BSSY B1, `(.L_x_3924) ;  /* 0x000010e000017945 */ /* 0x000fe20003800000 */
[C---:B------:R-:W-:Y:S01]  /*fdd0*/  IMAD R6, R4.reuse, UR5, R6 ;  /* 0x0000000504067c24 */ /* 0x040fe2000f8e0206 */
[----:B------:R-:W-:Y:S01]  /*fde0*/  SHF.R.S32.HI R156, RZ, 0x1f, R156 ;  /* 0x0000001fff9c7819 */ /* 0x000fe2000001149c */
[----:B------:R-:W-:Y:S01]  /*fdf0*/  IMAD.WIDE.U32 R4, R4, UR4, RZ ;  /* 0x0000000404047c25 */ /* 0x000fe2000f8e00ff */
[----:B------:R-:W-:Y:S01]  /*fe00*/  ULDC.64 UR4, c[0x0][0xb38] ;  /* 0x0002ce0000047ab9 */ /* 0x000fe20000000a00 */
[----:B------:R-:W-:-:S02]  /*fe10*/  SHF.R.S32.HI R21, RZ, 0x1f, R21 ;  /* 0x0000001fff157819 */ /* 0x000fc40000011415 */
[----:B------:R-:W-:Y:S01]  /*fe20*/  IMAD.IADD R5, R5, 0x1, R6 ;  /* 0x0000000105057824 */ /* 0x000fe200078e0206 */
[----:B------:R-:W-:Y:S01]  /*fe30*/  SHF.R.S32.HI R6, RZ, 0x1f, R0 ;  /* 0x0000001fff067819 */ /* 0x000fe20000011400 */
[----:B------:R-:W-:Y:S02]  /*fe40*/  VIADD R158, R197, 0xe8 ;  /* 0x000000e8c59e7836 */ /* 0x000fe40000000000 */
[----:B------:R-:W-:Y:S01]  /*fe50*/  IMAD.WIDE.U32 R4, R184, UR4, R4 ;  /* 0x00000004b8047c25 */ /* 0x000fe2000f8e0004 */
[----:B0-----:R-:W-:-:S03]  /*fe60*/  ISETP.NE.AND P0, PT, R9, 0x1, PT ;  /* 0x000000010900780c */ /* 0x001fc60003f05270 */
[----:B------:R-:W-:Y:S01]  /*fe70*/  IMAD R5, R184, UR5, R5 ;  /* 0x00000005b8057c24 */ /* 0x000fe2000f8e0205 */
[----:B------:R-:W-:Y:S01]  /*fe80*/  ULDC.64 UR4, c[0x0][0xb40] ;  /* 0x0002d00000047ab9 */ /* 0x000fe20000000a00 */
[----:B------:R-:W-:Y:S01]  /*fe90*/  IMAD R3, R3, R9, RZ ;  /* 0x0000000903037224 */ /* 0x000fe200078e02ff */
[----:B------:R-:W-:Y:S01]  /*fea0*/  SHF.R.S32.HI R158, RZ, 0x1f, R158 ;  /* 0x0000001fff9e7819 */ /* 0x000fe2000001149e */
[----:B------:R-:W-:Y:S02]  /*feb0*/  IMAD R6, R6, UR4, RZ ;  /* 0x0000000406067c24 */ /* 0x000fe4000f8e02ff */
[----:B------:R-:W-:-:S04]  /*fec0*/  IMAD.WIDE.U32 R4, R0, UR4, R4 ;  /* 0x0000000400047c25 */ /* 0x000fc8000f8e0004 */
[----:B------:R-:W-:Y:S01]  /*fed0*/  IMAD R6, R0, UR5, R6 ;  /* 0x0000000500067c24 */ /* 0x000fe2000f8e0206 */
[----:B------:R-:W-:Y:S01]  /*fee0*/  ULDC.64 UR4, c[0x0][0xb48] ;  /* 0x0002d20000047ab9 */ /* 0x000fe20000000a00 */
[----:B------:R-:W0:Y:S01]  /*fef0*/  @P0 LDC R0, c[0x0][0xbf0] ;  /* 0x0002fc00ff000b82 */ /* 0x000e220000000800 */
[----:B------:R-:W-:Y:S02]  /*ff00*/  VIADD R160, R197, 0xe0 ;  /* 0x000000e0c5a07836 */ /* 0x000fe40000000000 */
[----:B------:R-:W-:Y:S02]  /*ff10*/  IMAD.IADD R5, R5, 0x1, R6 ;  /* 0x0000000105057824 */ /* 0x000fe400078e0206 */
[C---:B------:R-:W-:Y:S01]  /*ff20*/  VIADD R162, R197.reuse, 0xd8 ;  /* 0x000000d8c5a27836 */ /* 0x040fe20000000000 */
[----:B------:R-:W-:Y:S01]  /*ff30*/  SHF.R.S32.HI R160, RZ, 0x1f, R160 ;  /* 0x0000001fffa07819 */ /* 0x000fe200000114a0 */
        /* <DEDUP_REMOVED lines=29> */
[----:B------:R-:W-:-:S02]  /*10110*/  VIADD R157, R197, 0xe8 ;  /* 0x000000e8c59d7836 */ /* 0x000fc40000000000 */
[C---:B------:R-:W-:Y:S02]  /*10120*/  VIADD R159, R197.reuse, 0xe0 ;  /* 0x000000e0c59f7836 */ /* 0x040fe40000000000 */
[C---:B------:R-:W-:Y:S02]  /*10130*/  VIADD R161, R197.reuse, 0xd8 ;  /* 0x000000d8c5a17836 */ /* 0x040fe40000000000 */
[C---:B------:R-:W-:Y:S02]  /*10140*/  VIADD R163, R197.reuse, 0xd0 ;  /* 0x000000d0c5a37836 */ /* 0x040fe40000000000 */
[C---:B------:R-:W-:Y:S02]  /*10150*/  VIADD R165, R197.reuse, 0xc8 ;  /* 0x000000c8c5a57836 */ /* 0x040fe40000000000 */
[C---:B------:R-:W-:Y:S02]  /*10160*/  VIADD R167, R197.reuse, 0xc0 ;  /* 0x000000c0c5a77836 */ /* 0x040fe40000000000 */
        /* <DEDUP_REMOVED lines=10> */
[----:B------:R-:W-:Y:S02]  /*10210*/  VIADD R222, R197, 0x68 ;  /* 0x00000068c5de7836 */ /* 0x000fe40000000000 */
[----:B--2---:R-:W-:-:S04]  /*10220*/  IMAD.WIDE.U32 R4, R8, UR4, R4 ;  /* 0x0000000408047c25 */ /* 0x004fc8000f8e0004 */
[----:B------:R-:W-:Y:S01]  /*10230*/  IMAD R5, R8, UR5, R5 ;  /* 0x0000000508057c24 */ /* 0x000fe2000f8e0205 */
[----:B------:R-:W-:Y:S01]  /*10240*/  ULDC.64 UR4, c[0x0][0xb30] ;  /* 0x0002cc0000047ab9 */ /* 0x000fe20000000a00 */
[----:B------:R-:W1:Y:S01]  /*10250*/  @P0 LDC R8, c[0x0][0xbec] ;  /* 0x0002fb00ff080b82 */ /* 0x000e620000000800 */
[----:B---3--:R-:W-:-:S04]  /*10260*/  IMAD R7, R10, 0x40, R7 ;  /* 0x000000400a077824 */ /* 0x008fc800078e0207 */
[----:B------:R-:W-:Y:S02]  /*10270*/  IMAD.MOV.U32 R6, RZ, RZ, R7 ;  /* 0x000000ffff067224 */ /* 0x000fe400078e0007 */
[----:B-1----:R-:W-:-:S05]  /*10280*/  @P0 IMAD.HI.U32 R8, R7, R8, RZ ;  /* 0x0000000807080227 */ /* 0x002fca00078e00ff */
[----:B0-----:R-:W-:-:S05]  /*10290*/  @P0 SHF.R.U32.HI R6, RZ, R0, R8 ;  /* 0x00000000ff060219 */ /* 0x001fca0000011608 */
[----:B------:R-:W-:Y:S02]  /*102a0*/  IMAD.MOV R0, RZ, RZ, -R6 ;  /* 0x000000ffff007224 */ /* 0x000fe400078e0a06 */
[----:B------:R-:W-:-:S04]  /*102b0*/  IMAD.WIDE.U32 R4, R6, UR4, R4 ;  /* 0x0000000406047c25 */ /* 0x000fc8000f8e0004 */
[----:B------:R-:W-:Y:S01]  /*102c0*/  IMAD R0, R9, R0, R7 ;  /* 0x0000000009007224 */ /* 0x000fe200078e0207 */
[----:B------:R-:W-:Y:S01]  /*102d0*/  SHF.R.S32.HI R7, RZ, 0x1f, R6 ;  /* 0x0000001fff077819 */ /* 0x000fe20000011406 */
[----:B------:R-:W-:-:S04]  /*102e0*/  IMAD R9, R10, 0x40, R195 ;  /* 0x000000400a097824 */ /* 0x000fc800078e02c3 */
        /* <DEDUP_REMOVED lines=10> */
[----:B------:R-:W-:-:S04]  /*10390*/  IMAD.IADD R6, R5, 0x1, R6 ;  /* 0x0000000105067824 */ /* 0x000fc800078e0206 */
[----:B------:R0:W1:Y:S01]  /*103a0*/  SHFL.IDX PT, R13, R0, RZ, 0x1c1f ;  /* 0x001c1fff000d7589 */ /* 0x00006200000e0000 */
[----:B------:R-:W-:Y:S01]  /*103b0*/  LEA.HI.X R8, R4, UR5, R6, 0x2, P0 ;  /* 0x0000000504087c11 */ /* 0x000fe200080f1406 */
[----:B------:R-:W-:Y:S01]  /*103c0*/  VIADD R4, R2, 0x28c20 ;  /* 0x00028c2002047836 */ /* 0x000fe20000000000 */
[----:B------:R-:W-:-:S03]  /*103d0*/  ISETP.GE.AND P0, PT, R9, R3, PT ;  /* 0x000000030900720c */ /* 0x000fc60003f06270 */
[----:B------:R0:W2:Y:S01]  /*103e0*/  SHFL.IDX PT, R12, R8, RZ, 0x1c1f ;  /* 0x001c1fff080c7589 */ /* 0x0000a200000e0000 */
[----:B------:R-:W-:-:S04]  /*103f0*/  PRMT R4, RZ, 0x654, R4 ;  /* 0x00000654ff047816 */ /* 0x000fc80000000004 */
[----:B------:R0:W-:Y:S05]  /*10400*/  SYNCS.ARRIVE.TRANS64.RED.A1T0 RZ, [R4+URZ], RZ ;  /* 0x000000ff04ff79a7 */ /* 0x0001ea000810043f */
[----:B------:R-:W-:Y:S05]  /*10410*/  @P0 BRA `(.L_x_3925) ;  /* 0x0000000800a00947 */ /* 0x000fea0003800000 */
[----:B------:R-:W-:Y:S01]  /*10420*/  ULDC UR4, c[0x0][0xac8] ;  /* 0x0002b20000047ab9 */ /* 0x000fe20000000800 */
[----:B------:R-:W-:Y:S01]  /*10430*/  SHF.R.S32.HI R6, RZ, 0x1f, R197 ;  /* 0x0000001fff067819 */ /* 0x000fe200000114c5 */
[C---:B------:R-:W-:Y:S01]  /*10440*/  VIADD R11, R197.reuse, 0x8 ;  /* 0x00000008c50b7836 */ /* 0x040fe20000000000 */
[C---:B------:R-:W-:Y:S01]  /*10450*/  ISETP.GE.AND P0, PT, R197.reuse, UR4, PT ;  /* 0x00000004c5007c0c */ /* 0x040fe2000bf06270 */
[C---:B------:R-:W-:Y:S01]  /*10460*/  VIADD R10, R197.reuse, 0x18 ;  /* 0x00000018c50a7836 */ /* 0x040fe20000000000 */
[C---:B------:R-:W-:Y:S01]  /*10470*/  IADD3 R7, R197.reuse, 0x8, RZ ;  /* 0x00000008c5077810 */ /* 0x040fe20007ffe0ff */
[----:B------:R-:W-:Y:S01]  /*10480*/  VIADD R14, R197, 0x60 ;  /* 0x00000060c50e7836 */ /* 0x000fe20000000000 */
[----:B------:R-:W-:Y:S02]  /*10490*/  SHF.R.S32.HI R11, RZ, 0x1f, R11 ;  /* 0x0000001fff0b7819 */ /* 0x000fe4000001140b */
[----:B------:R-:W-:Y:S02]  /*104a0*/  ISETP.GE.AND P4, PT, R222, UR4, PT ;  /* 0x00000004de007c0c */ /* 0x000fe4000bf86270 */
[----:B------:R-:W-:-:S05]  /*104b0*/  SHF.R.S32.HI R14, RZ, 0x1f, R14 ;  /* 0x0000001fff0e7819 */ /* 0x000fca000001140e */
[----:B01----:R-:W-:-:S04]  /*104c0*/  @!P0 LEA R4, P1, R197, R13, 0x2 ;  /* 0x0000000dc5048211 */ /* 0x003fc800078210ff */
[C---:B--2---:R-:W-:Y:S01]  /*104d0*/  @!P0 LEA.HI.X R5, R197.reuse, R12, R6, 0x2, P1 ;  /* 0x0000000cc5058211 */ /* 0x044fe200008f1406 */
[----:B------:R-:W-:-:S04]  /*104e0*/  VIADD R6, R197, 0x10 ;  /* 0x00000010c5067836 */ /* 0x000fc80000000000 */
[----:B------:R0:W-:Y:S01]  /*104f0*/  @!P0 ST.E.64 desc[UR42][R4.64], R24 ;  /* 0x0000001804008985 */ /* 0x0001e2000c101b2a */
[----:B------:R-:W-:-:S13]  /*10500*/  ISETP.GE.AND P0, PT, R7, UR4, PT ;  /* 0x0000000407007c0c */ /* 0x000fda000bf06270 */
[----:B0-----:R-:W-:-:S04]  /*10510*/  @!P0 LEA R4, P1, R7, R13, 0x2 ;  /* 0x0000000d07048211 */ /* 0x001fc800078210ff */
[----:B------:R-:W-:Y:S01]  /*10520*/  @!P0 LEA.HI.X R5, R7, R12, R11, 0x2, P1 ;  /* 0x0000000c07058211 */ /* 0x000fe200008f140b */
[C---:B------:R-:W-:Y:S01]  /*10530*/  VIADD R11, R197.reuse, 0x10 ;  /* 0x00000010c50b7836 */ /* 0x040fe20000000000 */
[----:B------:R-:W-:Y:S01]  /*10540*/  ISETP.GE.AND P1, PT, R10, UR4, PT ;  /* 0x000000040a007c0c */ /* 0x000fe2000bf26270 */
[----:B------:R-:W-:Y:S02]  /*10550*/  VIADD R7, R197, 0x20 ;  /* 0x00000020c5077836 */ /* 0x000fe40000000000 */
[----:B------:R0:W-:Y:S01]  /*10560*/  @!P0 ST.E.64 desc[UR42][R4.64], R28 ;  /* 0x0000001c04008985 */ /* 0x0001e2000c101b2a */
[----:B------:R-:W-:Y:S02]  /*10570*/  ISETP.GE.AND P0, PT, R6, UR4, PT ;  /* 0x0000000406007c0c */ /* 0x000fe4000bf06270 */
[----:B------:R-:W-:-:S11]  /*10580*/  SHF.R.S32.HI R11, RZ, 0x1f, R11 ;  /* 0x0000001fff0b7819 */ /* 0x000fd6000001140b */
[----:B0-----:R-:W-:-:S04]  /*10590*/  @!P0 LEA R4, P2, R6, R13, 0x2 ;  /* 0x0000000d06048211 */ /* 0x001fc800078410ff */
[----:B------:R-:W-:Y:S01]  /*105a0*/  @!P0 LEA.HI.X R5, R6, R12, R11, 0x2, P2 ;  /* 0x0000000c06058211 */ /* 0x000fe200010f140b */
[C---:B------:R-:W-:Y:S02]  /*105b0*/  VIADD R11, R197.reuse, 0x18 ;  /* 0x00000018c50b7836 */ /* 0x040fe40000000000 */
[----:B------:R-:W-:Y:S02]  /*105c0*/  VIADD R6, R197, 0x28 ;  /* 0x00000028c5067836 */ /* 0x000fe40000000000 */
[----:B------:R0:W-:Y:S01]  /*105d0*/  @!P0 ST.E.64 desc[UR42][R4.64], R32 ;  /* 0x0000002004008985 */ /* 0x0001e2000c101b2a */
[----:B------:R-:W-:Y:S02]  /*105e0*/  SHF.R.S32.HI R11, RZ, 0x1f, R11 ;  /* 0x0000001fff0b7819 */ /* 0x000fe4000001140b */
[----:B------:R-:W-:Y:S02]  /*105f0*/  ISETP.GE.AND P0, PT, R7, UR4, PT ;  /* 0x0000000407007c0c */ /* 0x000fe4000bf06270 */
[----:B0-----:R-:W-:-:S04]  /*10600*/  @!P1 LEA R4, P2, R10, R13, 0x2 ;  /* 0x0000000d0a049211 */ /* 0x001fc800078410ff */
[----:B------:R-:W-:Y:S01]  /*10610*/  @!P1 LEA.HI.X R5, R10, R12, R11, 0x2, P2 ;  /* 0x0000000c0a059211 */ /* 0x000fe200010f140b */
[C---:B------:R-:W-:Y:S02]  /*10620*/  VIADD R11, R197.reuse, 0x20 ;  /* 0x00000020c50b7836 */ /* 0x040fe40000000000 */
[----:B------:R-:W-:Y:S02]  /*10630*/  VIADD R10, R197, 0x30 ;  /* 0x00000030c50a7836 */ /* 0x000fe40000000000 */
[----:B------:R0:W-:Y:S01]  /*10640*/  @!P1 ST.E.64 desc[UR42][R4.64], R36 ;  /* 0x0000002404009985 */ /* 0x0001e2000c101b2a */
[----:B------:R-:W-:Y:S02]  /*10650*/  ISETP.GE.AND P1, PT, R6, UR4, PT ;  /* 0x0000000406007c0c */ /* 0x000fe4000bf26270 */
[----:B------:R-:W-:Y:S02]  /*10660*/  SHF.R.S32.HI R11, RZ, 0x1f, R11 ;  /* 0x0000001fff0b7819 */ /* 0x000fe4000001140b */
        /* <DEDUP_REMOVED lines=42> */
[----:B------:R-:W-:-:S02]  /*10910*/  ISETP.GE.AND P3, PT, R11, UR4, PT ;  /* 0x000000040b007c0c */ /* 0x000fc4000bf66270 */
[----:B0-----:R-:W-:-:S04]  /*10920*/  @!P0 LEA R4, P2, R7, R13, 0x2 ;  /* 0x0000000d07048211 */ /* 0x001fc800078410ff */
[----:B------:R-:W-:Y:S01]  /*10930*/  @!P0 LEA.HI.X R5, R7, R12, R10, 0x2, P2 ;  /* 0x0000000c07058211 */ /* 0x000fe200010f140a */
[----:B------:R-:W-:Y:S01]  /*10940*/  VIADD R7, R197, 0x58 ;  /* 0x00000058c5077836 */ /* 0x000fe20000000000 */
[----:B------:R-:W-:Y:S01]  /*10950*/  ISETP.GE.AND P2, PT, R183, UR4, PT ;  /* 0x00000004b7007c0c */ /* 0x000fe2000bf46270 */
[----:B------:R-:W-:Y:S02]  /*10960*/  VIADD R10, R197, 0x68 ;  /* 0x00000068c50a7836 */ /* 0x000fe40000000000 */
[----:B------:R0:W-:Y:S01]  /*10970*/  @!P0 ST.E.64 desc[UR42][R4.64], R64 ;  /* 0x0000004004008985 */ /* 0x0001e2000c101b2a */
[----:B------:R-:W-:Y:S02]  /*10980*/  SHF.R.S32.HI R7, RZ, 0x1f, R7 ;  /* 0x0000001fff077819 */ /* 0x000fe40000011407 */
[----:B------:R-:W-:Y:S02]  /*10990*/  SHF.R.S32.HI R10, RZ, 0x1f, R10 ;  /* 0x0000001fff0a7819 */ /* 0x000fe4000001140a */
[----:B0-----:R-:W-:-:S04]  /*109a0*/  @!P1 LEA R4, P0, R6, R13, 0x2 ;  /* 0x0000000d06049211 */ /* 0x001fc800078010ff */
[-C--:B------:R-:W-:Y:S02]  /*109b0*/  @!P1 LEA.HI.X R5, R6, R12.reuse, R7, 0x2, P0 ;  /* 0x0000000c06059211 */ /* 0x080fe400000f1407 */
[----:B------:R-:W-:Y:S02]  /*109c0*/  ISETP.GE.AND P0, PT, R218, UR4, PT ;  /* 0x00000004da007c0c */ /* 0x000fe4000bf06270 */
[-C--:B------:R-:W-:Y:S01]  /*109d0*/  @!P4 LEA R6, P6, R222, R13.reuse, 0x2 ;  /* 0x0000000dde06c211 */ /* 0x080fe200078c10ff */
[----:B------:R0:W-:Y:S01]  /*109e0*/  @!P1 ST.E.64 desc[UR42][R4.64], R68 ;  /* 0x0000004404009985 */ /* 0x0001e2000c101b2a */
[----:B------:R-:W-:Y:S02]  /*109f0*/  ISETP.GE.AND P1, PT, R196, UR4, PT ;  /* 0x00000004c4007c0c */ /* 0x000fe4000bf26270 */
[----:B------:R-:W-:Y:S02]  /*10a00*/  @!P4 LEA.HI.X R7, R222, R12, R10, 0x2, P6 ;  /* 0x0000000cde07c211 */ /* 0x000fe400030f140a */
[----:B------:R-:W-:-:S02]  /*10a10*/  @!P2 LEA R10, P6, R183, R13, 0x2 ;  /* 0x0000000db70aa211 */ /* 0x000fc400078c10ff */
[----:B0-----:R-:W-:-:S04]  /*10a20*/  @!P3 LEA R4, P5, R11, R13, 0x2 ;  /* 0x0000000d0b04b211 */ /* 0x001fc800078a10ff */
[-C--:B------:R-:W-:Y:S02]  /*10a30*/  @!P3 LEA.HI.X R5, R11, R12.reuse, R14, 0x2, P5 ;  /* 0x0000000c0b05b211 */ /* 0x080fe400028f140e */
[----:B------:R-:W-:-:S03]  /*10a40*/  @!P2 LEA.HI.X R11, R183, R12, R184, 0x2, P6 ;  /* 0x0000000cb70ba211 */ /* 0x000fc600030f14b8 */
[----:B------:R0:W-:Y:S01]  /*10a50*/  @!P3 ST.E.64 desc[UR42][R4.64], R72 ;  /* 0x000000480400b985 */ /* 0x0001e2000c101b2a */
[----:B------:R-:W-:-:S03]  /*10a60*/  ISETP.GE.AND P3, PT, R181, UR4, PT ;  /* 0x00000004b5007c0c */ /* 0x000fc6000bf66270 */
[----:B------:R1:W-:Y:S01]  /*10a70*/  @!P4 ST.E.64 desc[UR42][R6.64], R76 ;  /* 0x0000004c0600c985 */ /* 0x0003e2000c101b2a */
[-C--:B0-----:R-:W-:Y:S02]  /*10a80*/  @!P0 LEA R4, P4, R218, R13.reuse, 0x2 ;  /* 0x0000000dda048211 */ /* 0x081fe400078810ff */
[----:B-1----:R-:W-:Y:S02]  /*10a90*/  @!P1 LEA R6, P5, R196, R13, 0x2 ;  /* 0x0000000dc4069211 */ /* 0x002fe400078a10ff */
        /* <DEDUP_REMOVED lines=9> */
[-C--:B0-----:R-:W-:Y:S02]  /*10b30*/  @!P3 LEA R4, P6, R181, R13.reuse, 0x2 ;  /* 0x0000000db504b211 */ /* 0x081fe400078c10ff */
[-C--:B-1----:R-:W-:Y:S02]  /*10b40*/  @!P4 LEA R6, P2, R179, R13.reuse, 0x2 ;  /* 0x0000000db306c211 */ /* 0x082fe400078410ff */
[-C--:B------:R-:W-:Y:S02]  /*10b50*/  @!P3 LEA.HI.X R5, R181, R12.reuse, R182, 0x2, P6 ;  /* 0x0000000cb505b211 */ /* 0x080fe400030f14b6 */
[----:B--2---:R-:W-:Y:S02]  /*10b60*/  @!P5 LEA R10, P6, R177, R13, 0x2 ;  /* 0x0000000db10ad211 */ /* 0x004fe400078c10ff */
[----:B------:R-:W-:Y:S01]  /*10b70*/  @!P4 LEA.HI.X R7, R179, R12, R180, 0x2, P2 ;  /* 0x0000000cb307c211 */ /* 0x000fe200010f14b4 */
[----:B------:R0:W-:Y:S01]  /*10b80*/  @!P3 ST.E.64 desc[UR42][R4.64], R92 ;  /* 0x0000005c0400b985 */ /* 0x0001e2000c101b2a */
[----:B------:R-:W-:-:S02]  /*10b90*/  ISETP.GE.AND P2, PT, R171, UR4, PT ;  /* 0x00000004ab007c0c */ /* 0x000fc4000bf46270 */
[----:B------:R-:W-:Y:S01]  /*10ba0*/  @!P5 LEA.HI.X R11, R177, R12, R178, 0x2, P6 ;  /* 0x0000000cb10bd211 */ /* 0x000fe200030f14b2 */
[----:B------:R1:W-:Y:S01]  /*10bb0*/  @!P4 ST.E.64 desc[UR42][R6.64], R96 ;  /* 0x000000600600c985 */ /* 0x0003e2000c101b2a */
[----:B------:R-:W-:-:S03]  /*10bc0*/  ISETP.GE.AND P4, PT, R167, UR4, PT ;  /* 0x00000004a7007c0c */ /* 0x000fc6000bf86270 */
[----:B------:R2:W-:Y:S01]  /*10bd0*/  @!P5 ST.E.64 desc[UR42][R10.64], R100 ;  /* 0x000000640a00d985 */ /* 0x0005e2000c101b2a */
[----:B------:R-:W-:Y:S02]  /*10be0*/  ISETP.GE.AND P5, PT, R169, UR4, PT ;  /* 0x00000004a9007c0c */ /* 0x000fe4000bfa6270 */
[-C--:B0-----:R-:W-:Y:S02]  /*10bf0*/  @!P0 LEA R4, P6, R175, R13.reuse, 0x2 ;  /* 0x0000000daf048211 */ /* 0x081fe400078c10ff */
[-C--:B-1----:R-:W-:Y:S02]  /*10c00*/  @!P1 LEA R6, P3, R173, R13.reuse, 0x2 ;  /* 0x0000000dad069211 */ /* 0x082fe400078610ff */
[-C--:B------:R-:W-:Y:S02]  /*10c10*/  @!P0 LEA.HI.X R5, R175, R12.reuse, R176, 0x2, P6 ;  /* 0x0000000caf058211 */ /* 0x080fe400030f14b0 */
[----:B------:R-:W-:Y:S02]  /*10c20*/  @!P1 LEA.HI.X R7, R173, R12, R174, 0x2, P3 ;  /* 0x0000000cad079211 */ /* 0x000fe400018f14ae */
[----:B--2---:R-:W-:Y:S01]  /*10c30*/  @!P2 LEA R10, P6, R171, R13, 0x2 ;  /* 0x0000000dab0aa211 */ /* 0x004fe200078c10ff */
[----:B------:R0:W-:Y:S01]  /*10c40*/  @!P0 ST.E.64 desc[UR42][R4.64], R104 ;  /* 0x0000006804008985 */ /* 0x0001e2000c101b2a */
[----:B------:R-:W-:-:S02]  /*10c50*/  ISETP.GE.AND P3, PT, R165, UR4, PT ;  /* 0x00000004a5007c0c */ /* 0x000fc4000bf66270 */
[----:B------:R-:W-:Y:S01]  /*10c60*/  @!P2 LEA.HI.X R11, R171, R12, R172, 0x2, P6 ;  /* 0x0000000cab0ba211 */ /* 0x000fe200030f14ac */
[----:B------:R1:W-:Y:S01]  /*10c70*/  @!P1 ST.E.64 desc[UR42][R6.64], R108 ;  /* 0x0000006c06009985 */ /* 0x0003e2000c101b2a */
[----:B------:R-:W-:-:S03]  /*10c80*/  ISETP.GE.AND P0, PT, R163, UR4, PT ;  /* 0x00000004a3007c0c */ /* 0x000fc6000bf06270 */
[----:B------:R2:W-:Y:S01]  /*10c90*/  @!P2 ST.E.64 desc[UR42][R10.64], R112 ;  /* 0x000000700a00a985 */ /* 0x0005e2000c101b2a */
[-C--:B0-----:R-:W-:Y:S02]  /*10ca0*/  @!P5 LEA R4, P1, R169, R13.reuse, 0x2 ;  /* 0x0000000da904d211 */ /* 0x081fe400078210ff */
[-C--:B-1----:R-:W-:Y:S02]  /*10cb0*/  @!P4 LEA R6, P2, R167, R13.reuse, 0x2 ;  /* 0x0000000da706c211 */ /* 0x082fe400078410ff */
[-C--:B------:R-:W-:Y:S02]  /*10cc0*/  @!P5 LEA.HI.X R5, R169, R12.reuse, R170, 0x2, P1 ;  /* 0x0000000ca905d211 */ /* 0x080fe400008f14aa */
[----:B--2---:R-:W-:Y:S02]  /*10cd0*/  @!P3 LEA R10, P6, R165, R13, 0x2 ;  /* 0x0000000da50ab211 */ /* 0x004fe400078c10ff */
[----:B------:R-:W-:Y:S01]  /*10ce0*/  ISETP.GE.AND P1, PT, R161, UR4, PT ;  /* 0x00000004a1007c0c */ /* 0x000fe2000bf26270 */
        /* <DEDUP_REMOVED lines=18> */
[-C--:B------:R-:W-:Y:S02]  /*10e10*/  @!P4 LEA.HI.X R5, R159, R12.reuse, R160, 0x2, P0 ;  /* 0x0000000c9f05c211 */ /* 0x080fe400000f14a0 */
[-C--:B------:R-:W-:Y:S02]  /*10e20*/  @!P5 LEA R14, P0, R20, R13.reuse, 0x2 ;  /* 0x0000000d140ed211 */ /* 0x080fe400078010ff */
[----:B-1----:R-:W-:Y:S01]  /*10e30*/  @!P2 LEA R6, P1, R152, R13, 0x2 ;  /* 0x0000000d9806a211 */ /* 0x002fe200078210ff */
[----:B------:R3:W-:Y:S01]  /*10e40*/  @!P4 ST.E.64 desc[UR42][R4.64], R136 ;  /* 0x000000880400c985 */ /* 0x0007e2000c101b2a */
[-C--:B------:R-:W-:Y:S02]  /*10e50*/  @!P5 LEA.HI.X R15, R20, R12.reuse, R21, 0x2, P0 ;  /* 0x0000000c140fd211 */ /* 0x080fe400000f1415 */
[----:B------:R-:W-:Y:S01]  /*10e60*/  @!P2 LEA.HI.X R7, R152, R12, R156, 0x2, P1 ;  /* 0x0000000c9807a211 */ /* 0x000fe200008f149c */
[----:B------:R3:W-:Y:S04]  /*10e70*/  @!P3 ST.E.64 desc[UR42][R10.64], R140 ;  /* 0x0000008c0a00b985 */ /* 0x0007e8000c101b2a */
[----:B------:R3:W-:Y:S04]  /*10e80*/  @!P2 ST.E.64 desc[UR42][R6.64], R144 ;  /* 0x000000900600a985 */ /* 0x0007e8000c101b2a */
[----:B------:R3:W-:Y:S02]  /*10e90*/  @!P5 ST.E.64 desc[UR42][R14.64], R148 ;  /* 0x000000940e00d985 */ /* 0x0007e4000c101b2a */
.L_x_3925:
[----:B------:R-:W-:Y:S05]  /*10ea0*/  BSYNC B1 ;  /* 0x0000000000017941 */ /* 0x000fea0003800000 */
.L_x_3924:
[----:B0--3--:R-:W-:Y:S01]  /*10eb0*/  VIADD R4, R9, 0x8 ;  /* 0x0000000809047836 */ /* 0x009fe20000000000 */
[----:B------:R4:W0:Y:S04]  /*10ec0*/  SHFL.IDX PT, R10, R8, 0x1, 0x1c1f ;  /* 0x003c1f00080a7f89 */ /* 0x00082800000e0000 */
[----:B------:R-:W-:Y:S01]  /*10ed0*/  ISETP.GE.AND P0, PT, R4, R3, PT ;  /* 0x000000030400720c */ /* 0x000fe20003f06270 */
[----:B------:R-:W3:-:S12]  /*10ee0*/  SHFL.IDX PT, R0, R0, 0x1, 0x1c1f ;  /* 0x003c1f0000007f89 */ /* 0x000ed800000e0000 */
[----:B----4-:R-:W-:Y:S05]  /*10ef0*/  @P0 BRA `(.L_x_3923) ;  /* 0x0000001800c00947 */ /* 0x010fea0003800000 */
[----:B------:R-:W-:Y:S01]  /*10f00*/  ULDC UR4, c[0x0][0xac8] ;  /* 0x0002b20000047ab9 */ /* 0x000fe20000000800 */
[C---:B------:R-:W-:Y:S01]  /*10f10*/  VIADD R15, R197.reuse, 0x8 ;  /* 0x00000008c50f7836 */ /* 0x040fe20000000000 */
[C---:B------:R-:W-:Y:S01]  /*10f20*/  ISETP.GE.AND P4, PT, R197.reuse, UR4, PT ;  /* 0x00000004c5007c0c */ /* 0x040fe2000bf86270 */
[C---:B------:R-:W-:Y:S01]  /*10f30*/  VIADD R24, R197.reuse, 0x10 ;  /* 0x00000010c5187836 */ /* 0x040fe20000000000 */
[----:B------:R-:W-:Y:S01]  /*10f40*/  SHF.R.S32.HI R6, RZ, 0x1f, R197 ;  /* 0x0000001fff067819 */ /* 0x000fe200000114c5 */
[----:B------:R-:W-:Y:S01]  /*10f50*/  VIADD R25, R197, 0x8 ;  /* 0x00000008c5197836 */ /* 0x000fe20000000000 */
[----:B------:R-:W-:Y:S01]  /*10f60*/  ISETP.GE.AND P2, PT, R15, UR4, PT ;  /* 0x000000040f007c0c */ /* 0x000fe2000bf46270 */
[C---:B------:R-:W-:Y:S01]  /*10f70*/  VIADD R14, R197.reuse, 0x18 ;  /* 0x00000018c50e7836 */ /* 0x040fe20000000000 */
[----:B------:R-:W-:Y:S01]  /*10f80*/  ISETP.GE.AND P1, PT, R24, UR4, PT ;  /* 0x0000000418007c0c */ /* 0x000fe2000bf26270 */
[C---:B--2---:R-:W-:Y:S01]  /*10f90*/  VIADD R12, R197.reuse, 0x20 ;  /* 0x00000020c50c7836 */ /* 0x044fe20000000000 */
[----:B------:R-:W-:Y:S01]  /*10fa0*/  SHF.R.S32.HI R25, RZ, 0x1f, R25 ;  /* 0x0000001fff197819 */ /* 0x000fe20000011419 */
[C---:B-1----:R-:W-:Y:S01]  /*10fb0*/  VIADD R13, R197.reuse, 0x28 ;  /* 0x00000028c50d7836 */ /* 0x042fe20000000000 */
[----:B------:R-:W-:Y:S01]  /*10fc0*/  ISETP.GE.AND P0, PT, R14, UR4, PT ;  /* 0x000000040e007c0c */ /* 0x000fe2000bf06270 */
[----:B------:R-:W-:-:S02]  /*10fd0*/  VIADD R11, R197, 0x30 ;  /* 0x00000030c50b7836 */ /* 0x000fc40000000000 */
[----:B---3--:R-:W-:-:S04]  /*10fe0*/  @!P4 LEA R4, P3, R197, R0, 0x2 ;  /* 0x00000000c504c211 */ /* 0x008fc800078610ff */
[----:B0-----:R-:W-:Y:S02]  /*10ff0*/  @!P4 LEA.HI.X R5, R197, R10, R6, 0x2, P3 ;  /* 0x0000000ac505c211 */ /* 0x001fe400018f1406 */
[----:B------:R-:W-:Y:S02]  /*11000*/  ISETP.GE.AND P3, PT, R12, UR4, PT ;  /* 0x000000040c007c0c */ /* 0x000fe4000bf66270 */
[-C--:B------:R-:W-:Y:S01]  /*11010*/  @!P1 LEA R6, P5, R24, R0.reuse, 0x2 ;  /* 0x0000000018069211 */ /* 0x080fe200078a10ff */
[----:B------:R0:W-:Y:S01]  /*11020*/  @!P4 ST.E.64 desc[UR42][R4.64], R26 ;  /* 0x0000001a0400c985 */ /* 0x0001e2000c101b2a */
[----:B------:R-:W-:Y:S02]  /*11030*/  ISETP.GE.AND P4, PT, R13, UR4, PT ;  /* 0x000000040d007c0c */ /* 0x000fe4000bf86270 */
[----:B0-----:R-:W-:-:S04]  /*11040*/  @!P2 LEA R4, P6, R15, R0, 0x2 ;  /* 0x000000000f04a211 */ /* 0x001fc800078c10ff */
[----:B------:R-:W-:Y:S01]  /*11050*/  @!P2 LEA.HI.X R5, R15, R10, R25, 0x2, P6 ;  /* 0x0000000a0f05a211 */ /* 0x000fe200030f1419 */
[C---:B------:R-:W-:Y:S01]  /*11060*/  VIADD R25, R197.reuse, 0x10 ;  /* 0x00000010c5197836 */ /* 0x040fe20000000000 */
[C---:B------:R-:W-:Y:S02]  /*11070*/  IADD3 R15, R197.reuse, 0x18, RZ ;  /* 0x00000018c50f7810 */ /* 0x040fe40007ffe0ff */
[----:B------:R-:W-:Y:S01]  /*11080*/  @!P0 LEA R8, P6, R14, R0, 0x2 ;  /* 0x000000000e088211 */ /* 0x000fe200078c10ff */
[----:B------:R0:W-:Y:S01]  /*11090*/  @!P2 ST.E.64 desc[UR42][R4.64], R30 ;  /* 0x0000001e0400a985 */ /* 0x0001e2000c101b2a */
[----:B------:R-:W-:Y:S02]  /*110a0*/  SHF.R.S32.HI R25, RZ, 0x1f, R25 ;  /* 0x0000001fff197819 */ /* 0x000fe40000011419 */
[----:B------:R-:W-:Y:S02]  /*110b0*/  SHF.R.S32.HI R15, RZ, 0x1f, R15 ;  /* 0x0000001fff0f7819 */ /* 0x000fe4000001140f */
[-C--:B------:R-:W-:Y:S01]  /*110c0*/  @!P1 LEA.HI.X R7, R24, R10.reuse, R25, 0x2, P5 ;  /* 0x0000000a18079211 */ /* 0x080fe200028f1419 */
[C---:B------:R-:W-:Y:S01]  /*110d0*/  VIADD R25, R197.reuse, 0x20 ;  /* 0x00000020c5197836 */ /* 0x040fe20000000000 */
[----:B------:R-:W-:Y:S01]  /*110e0*/  @!P0 LEA.HI.X R9, R14, R10, R15, 0x2, P6 ;  /* 0x0000000a0e098211 */ /* 0x000fe200030f140f */
[----:B------:R-:W-:Y:S01]  /*110f0*/  VIADD R15, R197, 0x38 ;  /* 0x00000038c50f7836 */ /* 0x000fe20000000000 */
[----:B------:R-:W-:Y:S01]  /*11100*/  ISETP.GE.AND P5, PT, R11, UR4, PT ;  /* 0x000000040b007c0c */ /* 0x000fe2000bfa6270 */
[----:B------:R1:W-:Y:S01]  /*11110*/  @!P1 ST.E.64 desc[UR42][R6.64], R34 ;  /* 0x0000002206009985 */ /* 0x0003e2000c101b2a */
[----:B------:R-:W-:Y:S01]  /*11120*/  SHF.R.S32.HI R25, RZ, 0x1f, R25 ;  /* 0x0000001fff197819 */ /* 0x000fe20000011419 */
[----:B------:R-:W-:Y:S01]  /*11130*/  VIADD R14, R197, 0x48 ;  /* 0x00000048c50e7836 */ /* 0x000fe20000000000 */
[C---:B0-----:R-:W-:Y:S01]  /*11140*/  @!P3 LEA R4, P1, R12.reuse, R0, 0x2 ;  /* 0x000000000c04b211 */ /* 0x041fe200078210ff */
[----:B------:R0:W-:Y:S01]  /*11150*/  @!P0 ST.E.64 desc[UR42][R8.64], R38 ;  /* 0x0000002608008985 */ /* 0x0001e2000c101b2a */
[----:B------:R-:W-:Y:S01]  /*11160*/  ISETP.GE.AND P0, PT, R15, UR4, PT ;  /* 0x000000040f007c0c */ /* 0x000fe2000bf06270 */
[C---:B------:R-:W-:Y:S01]  /*11170*/  VIADD R24, R197.reuse, 0x40 ;  /* 0x00000040c5187836 */ /* 0x040fe20000000000 */
[----:B------:R-:W-:Y:S01]  /*11180*/  @!P3 LEA.HI.X R5, R12, R10, R25, 0x2, P1 ;  /* 0x0000000a0c05b211 */ /* 0x000fe200008f1419 */
[----:B------:R-:W-:-:S02]  /*11190*/  VIADD R25, R197, 0x28 ;  /* 0x00000028c5197836 */ /* 0x000fc40000000000 */
[----:B------:R-:W-:Y:S01]  /*111a0*/  VIADD R12, R197, 0x30 ;  /* 0x00000030c50c7836 */ /* 0x000fe20000000000 */
[----:B------:R-:W-:Y:S01]  /*111b0*/  ISETP.GE.AND P1, PT, R24, UR4, PT ;  /* 0x0000000418007c0c */ /* 0x000fe2000bf26270 */
[----:B------:R2:W-:Y:S01]  /*111c0*/  @!P3 ST.E.64 desc[UR42][R4.64], R42 ;  /* 0x0000002a0400b985 */ /* 0x0005e2000c101b2a */
[C---:B-1----:R-:W-:Y:S02]  /*111d0*/  @!P4 LEA R6, P2, R13.reuse, R0, 0x2 ;  /* 0x000000000d06c211 */ /* 0x042fe400078410ff */
[----:B------:R-:W-:Y:S02]  /*111e0*/  SHF.R.S32.HI R25, RZ, 0x1f, R25 ;  /* 0x0000001fff197819 */ /* 0x000fe40000011419 */
[----:B------:R-:W-:Y:S02]  /*111f0*/  SHF.R.S32.HI R12, RZ, 0x1f, R12 ;  /* 0x0000001fff0c7819 */ /* 0x000fe4000001140c */
[----:B------:R-:W-:Y:S01]  /*11200*/  @!P4 LEA.HI.X R7, R13, R10, R25, 0x2, P2 ;  /* 0x0000000a0d07c211 */ /* 0x000fe200010f1419 */
[----:B------:R-:W-:Y:S01]  /*11210*/  VIADD R25, R197, 0x38 ;  /* 0x00000038c5197836 */ /* 0x000fe20000000000 */
[----:B0-----:R-:W-:Y:S01]  /*11220*/  @!P5 LEA R8, P6, R11, R0, 0x2 ;  /* 0x000000000b08d211 */ /* 0x001fe200078c10ff */
[----:B------:R-:W-:Y:S01]  /*11230*/  VIADD R13, R197, 0x58 ;  /* 0x00000058c50d7836 */ /* 0x000fe20000000000 */
[----:B------:R-:W-:Y:S01]  /*11240*/  ISETP.GE.AND P2, PT, R14, UR4, PT ;  /* 0x000000040e007c0c */ /* 0x000fe2000bf46270 */
[----:B------:R0:W-:Y:S01]  /*11250*/  @!P4 ST.E.64 desc[UR42][R6.64], R46 ;  /* 0x0000002e0600c985 */ /* 0x0001e2000c101b2a */
[----:B------:R-:W-:Y:S01]  /*11260*/  @!P5 LEA.HI.X R9, R11, R10, R12, 0x2, P6 ;  /* 0x0000000a0b09d211 */ /* 0x000fe200030f140c */
[----:B------:R-:W-:Y:S01]  /*11270*/  VIADD R12, R197, 0x50 ;  /* 0x00000050c50c7836 */ /* 0x000fe20000000000 */
[----:B--2---:R-:W-:Y:S01]  /*11280*/  @!P0 LEA R4, P6, R15, R0, 0x2 ;  /* 0x000000000f048211 */ /* 0x004fe200078c10ff */
[----:B------:R-:W-:Y:S01]  /*11290*/  VIADD R11, R197, 0x60 ;  /* 0x00000060c50b7836 */ /* 0x000fe20000000000 */
[----:B------:R-:W-:Y:S01]  /*112a0*/  SHF.R.S32.HI R25, RZ, 0x1f, R25 ;  /* 0x0000001fff197819 */ /* 0x000fe20000011419 */
[----:B------:R1:W-:Y:S01]  /*112b0*/  @!P5 ST.E.64 desc[UR42][R8.64], R50 ;  /* 0x000000320800d985 */ /* 0x0003e2000c101b2a */
[----:B------:R-:W-:-:S02]  /*112c0*/  ISETP.GE.AND P3, PT, R12, UR4, PT ;  /* 0x000000040c007c0c */ /* 0x000fc4000bf66270 */
[----:B------:R-:W-:Y:S01]  /*112d0*/  @!P0 LEA.HI.X R5, R15, R10, R25, 0x2, P6 ;  /* 0x0000000a0f058211 */ /* 0x000fe200030f1419 */
[----:B------:R-:W-:Y:S01]  /*112e0*/  VIADD R15, R197, 0x48 ;  /* 0x00000048c50f7836 */ /* 0x000fe20000000000 */
[----:B------:R-:W-:Y:S01]  /*112f0*/  ISETP.GE.AND P4, PT, R13, UR4, PT ;  /* 0x000000040d007c0c */ /* 0x000fe2000bf86270 */
[----:B------:R-:W-:Y:S01]  /*11300*/  VIADD R25, R197, 0x40 ;  /* 0x00000040c5197836 */ /* 0x000fe20000000000 */
[-C--:B0-----:R-:W-:Y:S01]  /*11310*/  @!P1 LEA R6, P5, R24, R0.reuse, 0x2 ;  /* 0x0000000018069211 */ /* 0x081fe200078a10ff */
[----:B------:R0:W-:Y:S01]  /*11320*/  @!P0 ST.E.64 desc[UR42][R4.64], R54 ;  /* 0x0000003604008985 */ /* 0x0001e2000c101b2a */
[----:B------:R-:W-:Y:S02]  /*11330*/  SHF.R.S32.HI R15, RZ, 0x1f, R15 ;  /* 0x0000001fff0f7819 */ /* 0x000fe4000001140f */
[----:B------:R-:W-:Y:S02]  /*11340*/  SHF.R.S32.HI R25, RZ, 0x1f, R25 ;  /* 0x0000001fff197819 */ /* 0x000fe40000011419 */
[----:B-1----:R-:W-:-:S02]  /*11350*/  @!P2 LEA R8, P6, R14, R0, 0x2 ;  /* 0x000000000e08a211 */ /* 0x002fc400078c10ff */
[-C--:B------:R-:W-:Y:S02]  /*11360*/  @!P1 LEA.HI.X R7, R24, R10.reuse, R25, 0x2, P5 ;  /* 0x0000000a18079211 */ /* 0x080fe400028f1419 */
[----:B------:R-:W-:Y:S01]  /*11370*/  @!P2 LEA.HI.X R9, R14, R10, R15, 0x2, P6 ;  /* 0x0000000a0e09a211 */ /* 0x000fe200030f140f */
[----:B------:R-:W-:Y:S01]  /*11380*/  VIADD R14, R197, 0x50 ;  /* 0x00000050c50e7836 */ /* 0x000fe20000000000 */
[----:B------:R-:W-:Y:S01]  /*11390*/  ISETP.GE.AND P5, PT, R11, UR4, PT ;  /* 0x000000040b007c0c */ /* 0x000fe2000bfa6270 */
[----:B------:R1:W-:Y:S01]  /*113a0*/  @!P1 ST.E.64 desc[UR42][R6.64], R58 ;  /* 0x0000003a06009985 */ /* 0x0003e2000c101b2a */
[----:B------:R-:W-:Y:S02]  /*113b0*/  ISETP.GE.AND P0, PT, R222, UR4, PT ;  /* 0x00000004de007c0c */ /* 0x000fe4000bf06270 */
[----:B0-----:R-:W-:Y:S01]  /*113c0*/  @!P3 LEA R4, P6, R12, R0, 0x2 ;  /* 0x000000000c04b211 */ /* 0x001fe200078c10ff */
[----:B------:R0:W-:Y:S01]  /*113d0*/  @!P2 ST.E.64 desc[UR42][R8.64], R62 ;  /* 0x0000003e0800a985 */ /* 0x0001e2000c101b2a */
[----:B------:R-:W-:-:S02]  /*113e0*/  SHF.R.S32.HI R14, RZ, 0x1f, R14 ;  /* 0x0000001fff0e7819 */ /* 0x000fc4000001140e */
[----:B------:R-:W-:Y:S02]  /*113f0*/  ISETP.GE.AND P1, PT, R218, UR4, PT ;  /* 0x00000004da007c0c */ /* 0x000fe4000bf26270 */
[----:B------:R-:W-:Y:S01]  /*11400*/  @!P3 LEA.HI.X R5, R12, R10, R14, 0x2, P6 ;  /* 0x0000000a0c05b211 */ /* 0x000fe200030f140e */
[C---:B------:R-:W-:Y:S02]  /*11410*/  VIADD R14, R197.reuse, 0x58 ;  /* 0x00000058c50e7836 */ /* 0x040fe40000000000 */
[----:B------:R-:W-:Y:S01]  /*11420*/  VIADD R12, R197, 0x60 ;  /* 0x00000060c50c7836 */ /* 0x000fe20000000000 */
[----:B-1----:R-:W-:Y:S01]  /*11430*/  @!P4 LEA R6, P2, R13, R0, 0x2 ;  /* 0x000000000d06c211 */ /* 0x002fe200078410ff */
[----:B------:R1:W-:Y:S01]  /*11440*/  @!P3 ST.E.64 desc[UR42][R4.64], R66 ;  /* 0x000000420400b985 */ /* 0x0003e2000c101b2a */
[----:B------:R-:W-:Y:S02]  /*11450*/  SHF.R.S32.HI R14, RZ, 0x1f, R14 ;  /* 0x0000001fff0e7819 */ /* 0x000fe4000001140e */
[----:B------:R-:W-:-:S02]  /*11460*/  SHF.R.S32.HI R12, RZ, 0x1f, R12 ;  /* 0x0000001fff0c7819 */ /* 0x000fc4000001140c */
[----:B0-----:R-:W-:Y:S02]  /*11470*/  @!P5 LEA R8, P6, R11, R0, 0x2 ;  /* 0x000000000b08d211 */ /* 0x001fe400078c10ff */
[-C--:B------:R-:W-:Y:S02]  /*11480*/  @!P4 LEA.HI.X R7, R13, R10.reuse, R14, 0x2, P2 ;  /* 0x0000000a0d07c211 */ /* 0x080fe400010f140e */
[----:B------:R-:W-:Y:S01]  /*11490*/  @!P5 LEA.HI.X R9, R11, R10, R12, 0x2, P6 ;  /* 0x0000000a0b09d211 */ /* 0x000fe200030f140c */
[----:B------:R-:W-:Y:S01]  /*114a0*/  VIADD R11, R197, 0x68 ;  /* 0x00000068c50b7836 */ /* 0x000fe20000000000 */
[----:B------:R-:W-:Y:S01]  /*114b0*/  ISETP.GE.AND P2, PT, R196, UR4, PT ;  /* 0x00000004c4007c0c */ /* 0x000fe2000bf46270 */
[----:B------:R0:W-:Y:S01]  /*114c0*/  @!P4 ST.E.64 desc[UR42][R6.64], R70 ;  /* 0x000000460600c985 */ /* 0x0001e2000c101b2a */
[----:B-1----:R-:W-:Y:S02]  /*114d0*/  @!P0 LEA R4, P4, R222, R0, 0x2 ;  /* 0x00000000de048211 */ /* 0x002fe400078810ff */
[----:B------:R-:W-:Y:S01]  /*114e0*/  SHF.R.S32.HI R11, RZ, 0x1f, R11 ;  /* 0x0000001fff0b7819 */ /* 0x000fe2000001140b */
[----:B------:R1:W-:Y:S01]  /*114f0*/  @!P5 ST.E.64 desc[UR42][R8.64], R74 ;  /* 0x0000004a0800d985 */ /* 0x0003e2000c101b2a */
[----:B------:R-:W-:-:S02]  /*11500*/  ISETP.GE.AND P5, PT, R183, UR4, PT ;  /* 0x00000004b7007c0c */ /* 0x000fc4000bfa6270 */
[----:B------:R-:W-:Y:S02]  /*11510*/  @!P0 LEA.HI.X R5, R222, R10, R11, 0x2, P4 ;  /* 0x0000000ade058211 */ /* 0x000fe400020f140b */
[----:B------:R-:W-:-:S03]  /*11520*/  ISETP.GE.AND P4, PT, R181, UR4, PT ;  /* 0x00000004b5007c0c */ /* 0x000fc6000bf86270 */
[----:B------:R2:W-:Y:S01]  /*11530*/  @!P0 ST.E.64 desc[UR42][R4.64], R78 ;  /* 0x0000004e04008985 */ /* 0x0005e2000c101b2a */
[----:B0-----:R-:W-:-:S04]  /*11540*/  @!P1 LEA R6, P3, R218, R0, 0x2 ;  /* 0x00000000da069211 */ /* 0x001fc800078610ff */
[----:B------:R-:W-:Y:S02]  /*11550*/  @!P1 LEA.HI.X R7, R218, R10, R219, 0x2, P3 ;  /* 0x0000000ada079211 */ /* 0x000fe400018f14db */
[C---:B-1----:R-:W-:Y:S02]  /*11560*/  @!P2 LEA R8, P6, R196.reuse, R0, 0x2 ;  /* 0x00000000c408a211 */ /* 0x042fe400078c10ff */
[----:B------:R-:W-:Y:S01]  /*11570*/  ISETP.GE.AND P3, PT, R179, UR4, PT ;  /* 0x00000004b3007c0c */ /* 0x000fe2000bf66270 */
[----:B------:R0:W-:Y:S01]  /*11580*/  @!P1 ST.E.64 desc[UR42][R6.64], R82 ;  /* 0x0000005206009985 */ /* 0x0001e2000c101b2a */
[----:B------:R-:W-:Y:S02]  /*11590*/  @!P2 LEA.HI.X R9, R196, R10, R211, 0x2, P6 ;  /* 0x0000000ac409a211 */ /* 0x000fe400030f14d3 */
[----:B------:R-:W-:Y:S02]  /*115a0*/  ISETP.GE.AND P1, PT, R175, UR4, PT ;  /* 0x00000004af007c0c */ /* 0x000fe4000bf26270 */
[----:B--2---:R-:W-:Y:S01]  /*115b0*/  @!P5 LEA R4, P6, R183, R0, 0x2 ;  /* 0x00000000b704d211 */ /* 0x004fe200078c10ff */
[----:B------:R1:W-:Y:S01]  /*115c0*/  @!P2 ST.E.64 desc[UR42][R8.64], R86 ;  /* 0x000000560800a985 */ /* 0x0003e2000c101b2a */
[----:B------:R-:W-:-:S02]  /*115d0*/  ISETP.GE.AND P2, PT, R177, UR4, PT ;  /* 0x00000004b1007c0c */ /* 0x000fc4000bf46270 */
[----:B------:R-:W-:Y:S02]  /*115e0*/  @!P5 LEA.HI.X R5, R183, R10, R184, 0x2, P6 ;  /* 0x0000000ab705d211 */ /* 0x000fe400030f14b8 */
[----:B0-----:R-:W-:-:S03]  /*115f0*/  @!P4 LEA R6, P0, R181, R0, 0x2 ;  /* 0x00000000b506c211 */ /* 0x001fc600078010ff */
[----:B------:R0:W-:Y:S01]  /*11600*/  @!P5 ST.E.64 desc[UR42][R4.64], R90 ;  /* 0x0000005a0400d985 */ /* 0x0001e2000c101b2a */
[----:B------:R-:W-:Y:S02]  /*11610*/  ISETP.GE.AND P5, PT, R171, UR4, PT ;  /* 0x00000004ab007c0c */ /* 0x000fe4000bfa6270 */
[----:B------:R-:W-:Y:S02]  /*11620*/  @!P4 LEA.HI.X R7, R181, R10, R182, 0x2, P0 ;  /* 0x0000000ab507c211 */ /* 0x000fe400000f14b6 */
[----:B------:R-:W-:Y:S02]  /*11630*/  ISETP.GE.AND P0, PT, R173, UR4, PT ;  /* 0x00000004ad007c0c */ /* 0x000fe4000bf06270 */
[----:B-1----:R-:W-:Y:S01]  /*11640*/  @!P3 LEA R8, P6, R179, R0, 0x2 ;  /* 0x00000000b308b211 */ /* 0x002fe200078c10ff */
[----:B------:R1:W-:Y:S01]  /*11650*/  @!P4 ST.E.64 desc[UR42][R6.64], R94 ;  /* 0x0000005e0600c985 */ /* 0x0003e2000c101b2a */
[----:B------:R-:W-:Y:S02]  /*11660*/  ISETP.GE.AND P4, PT, R169, UR4, PT ;  /* 0x00000004a9007c0c */ /* 0x000fe4000bf86270 */
[----:B------:R-:W-:-:S02]  /*11670*/  @!P3 LEA.HI.X R9, R179, R10, R180, 0x2, P6 ;  /* 0x0000000ab309b211 */ /* 0x000fc400030f14b4 */
[----:B0-----:R-:W-:-:S03]  /*11680*/  @!P2 LEA R4, P6, R177, R0, 0x2 ;  /* 0x00000000b104a211 */ /* 0x001fc600078c10ff */
[----:B------:R0:W-:Y:S01]  /*11690*/  @!P3 ST.E.64 desc[UR42][R8.64], R98 ;  /* 0x000000620800b985 */ /* 0x0001e2000c101b2a */
[----:B------:R-:W-:Y:S02]  /*116a0*/  @!P2 LEA.HI.X R5, R177, R10, R178, 0x2, P6 ;  /* 0x0000000ab105a211 */ /* 0x000fe400030f14b2 */
[----:B-1----:R-:W-:-:S03]  /*116b0*/  @!P1 LEA R6, P3, R175, R0, 0x2 ;  /* 0x00000000af069211 */ /* 0x002fc600078610ff */
[----:B------:R1:W-:Y:S01]  /*116c0*/  @!P2 ST.E.64 desc[UR42][R4.64], R102 ;  /* 0x000000660400a985 */ /* 0x0003e2000c101b2a */
[----:B------:R-:W-:Y:S02]  /*116d0*/  @!P1 LEA.HI.X R7, R175, R10, R176, 0x2, P3 ;  /* 0x0000000aaf079211 */ /* 0x000fe400018f14b0 */
[----:B------:R-:W-:Y:S02]  /*116e0*/  ISETP.GE.AND P3, PT, R167, UR4, PT ;  /* 0x00000004a7007c0c */ /* 0x000fe4000bf66270 */
[C---:B0-----:R-:W-:Y:S01]  /*116f0*/  @!P0 LEA R8, P6, R173.reuse, R0, 0x2 ;  /* 0x00000000ad088211 */ /* 0x041fe200078c10ff */
[----:B------:R0:W-:Y:S03]  /*11700*/  @!P1 ST.E.64 desc[UR42][R6.64], R106 ;  /* 0x0000006a06009985 */ /* 0x0001e6000c101b2a */
[----:B------:R-:W-:Y:S02]  /*11710*/  @!P0 LEA.HI.X R9, R173, R10, R174, 0x2, P6 ;  /* 0x0000000aad098211 */ /* 0x000fe400030f14ae */
[----:B-1----:R-:W-:-:S03]  /*11720*/  @!P5 LEA R4, P1, R171, R0, 0x2 ;  /* 0x00000000ab04d211 */ /* 0x002fc600078210ff */
[----:B------:R1:W-:Y:S01]  /*11730*/  @!P0 ST.E.64 desc[UR42][R8.64], R110 ;  /* 0x0000006e08008985 */ /* 0x0003e2000c101b2a */
[----:B------:R-:W-:Y:S02]  /*11740*/  ISETP.GE.AND P0, PT, R165, UR4, PT ;  /* 0x00000004a5007c0c */ /* 0x000fe4000bf06270 */
[----:B------:R-:W-:Y:S02]  /*11750*/  @!P5 LEA.HI.X R5, R171, R10, R172, 0x2, P1 ;  /* 0x0000000aab05d211 */ /* 0x000fe400008f14ac */
[----:B------:R-:W-:Y:S02]  /*11760*/  ISETP.GE.AND P1, PT, R163, UR4, PT ;  /* 0x00000004a3007c0c */ /* 0x000fe4000bf26270 */
[C---:B0-----:R-:W-:Y:S01]  /*11770*/  @!P4 LEA R6, P2, R169.reuse, R0, 0x2 ;  /* 0x00000000a906c211 */ /* 0x041fe200078410ff */
[----:B------:R0:W-:Y:S03]  /*11780*/  @!P5 ST.E.64 desc[UR42][R4.64], R114 ;  /* 0x000000720400d985 */ /* 0x0001e6000c101b2a */
[----:B------:R-:W-:-:S02]  /*11790*/  @!P4 LEA.HI.X R7, R169, R10, R170, 0x2, P2 ;  /* 0x0000000aa907c211 */ /* 0x000fc400010f14aa */
[----:B------:R-:W-:Y:S02]  /*117a0*/  ISETP.GE.AND P2, PT, R157, UR4, PT ;  /* 0x000000049d007c0c */ /* 0x000fe4000bf46270 */
[----:B-1----:R-:W-:Y:S01]  /*117b0*/  @!P3 LEA R8, P6, R167, R0, 0x2 ;  /* 0x00000000a708b211 */ /* 0x002fe200078c10ff */
[----:B------:R1:W-:Y:S01]  /*117c0*/  @!P4 ST.E.64 desc[UR42][R6.64], R118 ;  /* 0x000000760600c985 */ /* 0x0003e2000c101b2a */
[----:B------:R-:W-:Y:S02]  /*117d0*/  ISETP.GE.AND P4, PT, R161, UR4, PT ;  /* 0x00000004a1007c0c */ /* 0x000fe4000bf86270 */
[----:B------:R-:W-:Y:S02]  /*117e0*/  @!P3 LEA.HI.X R9, R167, R10, R168, 0x2, P6 ;  /* 0x0000000aa709b211 */ /* 0x000fe400030f14a8 */
[----:B0-----:R-:W-:-:S03]  /*117f0*/  @!P1 LEA R4, P6, R163, R0, 0x2 ;  /* 0x00000000a3049211 */ /* 0x001fc600078c10ff */
[----:B------:R0:W-:Y:S01]  /*11800*/  @!P3 ST.E.64 desc[UR42][R8.64], R122 ;  /* 0x0000007a0800b985 */ /* 0x0001e2000c101b2a */
[----:B------:R-:W-:Y:S02]  /*11810*/  ISETP.GE.AND P3, PT, R159, UR4, PT ;  /* 0x000000049f007c0c */ /* 0x000fe4000bf66270 */
[----:B------:R-:W-:Y:S02]  /*11820*/  @!P1 LEA.HI.X R5, R163, R10, R164, 0x2, P6 ;  /* 0x0000000aa3059211 */ /* 0x000fe400030f14a4 */
[----:B-1----:R-:W-:-:S04]  /*11830*/  @!P0 LEA R6, P5, R165, R0, 0x2 ;  /* 0x00000000a5068211 */ /* 0x002fc800078a10ff */
[----:B------:R-:W-:Y:S02]  /*11840*/  @!P0 LEA.HI.X R7, R165, R10, R166, 0x2, P5 ;  /* 0x0000000aa5078211 */ /* 0x000fe400028f14a6 */
[----:B------:R-:W-:-:S03]  /*11850*/  ISETP.GE.AND P5, PT, R152, UR4, PT ;  /* 0x0000000498007c0c */ /* 0x000fc6000bfa6270 */
[----:B------:R1:W-:Y:S04]  /*11860*/  @!P0 ST.E.64 desc[UR42][R6.64], R126 ;  /* 0x0000007e06008985 */ /* 0x0003e8000c101b2a */
[----:B------:R2:W-:Y:S01]  /*11870*/  @!P1 ST.E.64 desc[UR42][R4.64], R130 ;  /* 0x0000008204009985 */ /* 0x0005e2000c101b2a */
[----:B0-----:R-:W-:-:S04]  /*11880*/  @!P2 LEA R8, P1, R157, R0, 0x2 ;  /* 0x000000009d08a211 */ /* 0x001fc800078210ff */
[----:B------:R-:W-:Y:S02]  /*11890*/  @!P2 LEA.HI.X R9, R157, R10, R158, 0x2, P1 ;  /* 0x0000000a9d09a211 */ /* 0x000fe400008f149e */
[-C--:B-1----:R-:W-:Y:S02]  /*118a0*/  @!P4 LEA R6, P0, R161, R0.reuse, 0x2 ;  /* 0x00000000a106c211 */ /* 0x082fe400078010ff */
[----:B--2---:R-:W-:Y:S02]  /*118b0*/  @!P3 LEA R4, P6, R159, R0, 0x2 ;  /* 0x000000009f04b211 */ /* 0x004fe400078c10ff */
[----:B------:R-:W-:Y:S02]  /*118c0*/  @!P4 LEA.HI.X R7, R161, R10, R162, 0x2, P0 ;  /* 0x0000000aa107c211 */ /* 0x000fe400000f14a2 */
[C---:B------:R-:W-:Y:S02]  /*118d0*/  @!P5 LEA R12, P0, R152.reuse, R0, 0x2 ;  /* 0x00000000980cd211 */ /* 0x040fe400078010ff */
[-C--:B------:R-:W-:Y:S01]  /*118e0*/  @!P3 LEA.HI.X R5, R159, R10.reuse, R160, 0x2, P6 ;  /* 0x0000000a9f05b211 */ /* 0x080fe200030f14a0 */
[----:B------:R4:W-:Y:S01]  /*118f0*/  @!P4 ST.E.64 desc[UR42][R6.64], R134 ;  /* 0x000000860600c985 */ /* 0x0009e2000c101b2a */
[----:B------:R-:W-:-:S02]  /*11900*/  @!P5 LEA.HI.X R13, R152, R10, R156, 0x2, P0 ;  /* 0x0000000a980dd211 */ /* 0x000fc400000f149c */
[----:B------:R-:W-:Y:S01]  /*11910*/  ISETP.GE.AND P0, PT, R20, UR4, PT ;  /* 0x0000000414007c0c */ /* 0x000fe2000bf06270 */
[----:B------:R4:W-:Y:S04]  /*11920*/  @!P3 ST.E.64 desc[UR42][R4.64], R138 ;  /* 0x0000008a0400b985 */ /* 0x0009e8000c101b2a */
[----:B------:R4:W-:Y:S04]  /*11930*/  @!P2 ST.E.64 desc[UR42][R8.64], R142 ;  /* 0x0000008e0800a985 */ /* 0x0009e8000c101b2a */
[----:B------:R4:W-:Y:S04]  /*11940*/  @!P5 ST.E.64 desc[UR42][R12.64], R146 ;  /* 0x000000920c00d985 */ /* 0x0009e8000c101b2a */
[----:B------:R-:W-:Y:S05]  /*11950*/  @P0 BRA `(.L_x_3923) ;  /* 0x0000001000280947 */ /* 0x000fea0003800000 */
[----:B----4-:R-:W-:-:S04]  /*11960*/  LEA R4, P0, R20, R0, 0x2 ;  /* 0x0000000014047211 */ /* 0x010fc800078010ff */
[----:B------:R-:W-:-:S05]  /*11970*/  LEA.HI.X R5, R20, R10, R21, 0x2, P0 ;  /* 0x0000000a14057211 */ /* 0x000fca00000f1415 */
[----:B------:R0:W-:Y:S01]  /*11980*/  ST.E.64 desc[UR42][R4.64], R150 ;  /* 0x0000009604007985 */ /* 0x0001e2000c101b2a */
[----:B------:R-:W-:Y:S05]  /*11990*/  BRA `(.L_x_3923) ;  /* 0x0000001000187947 */ /* 0x000fea0003800000 */
.L_x_3917:
[----:B------:R-:W4:Y:S01]  /*119a0*/  LDL.LU R6, [R1+0x1c] ;  /* 0x00001c0001067983 */ /* 0x000f220000300800 */
[----:B------:R-:W-:Y:S01]  /*119b0*/  ULDC.64 UR6, c[0x0][0xc08] ;  /* 0x0003020000067ab9 */ /* 0x000fe20000000a00 */
[----:B------:R-:W-:Y:S02]  /*119c0*/  ULDC.64 UR4, c[0x0][0xc00] ;  /* 0x0003000000047ab9 */ /* 0x000fe40000000a00 */
[----:B------:R-:W2:Y:S04]  /*119d0*/  LDL.LU R0, [R1+0x20] ;  /* 0x0000200001007983 */ /* 0x000ea80000300800 */
[----:B01----:R-:W3:Y:S01]  /*119e0*/  LDL R10, [R1+0x18] ;  /* 0x00001800010a7983 */ /* 0x003ee20000100800 */
[----:B------:R-:W-:Y:S01]  /*119f0*/  ISETP.NE.U32.AND P1, PT, RZ, UR6, PT ;  /* 0x00000006ff007c0c */ /* 0x000fe2000bf25070 */
[----:B------:R-:W-:Y:S01]  /*11a00*/  IMAD.MOV.U32 R3, RZ, RZ, RZ ;  /* 0x000000ffff037224 */ /* 0x000fe200078e00ff */
[----:B------:R-:W-:-:S02]  /*11a10*/  ISETP.NE.U32.AND P0, PT, RZ, UR4, PT ;  /* 0x00000004ff007c0c */ /* 0x000fc4000bf05070 */
[----:B------:R-:W-:Y:S02]  /*11a20*/  ISETP.NE.AND.EX P1, PT, RZ, UR7, PT, P1 ;  /* 0x00000007ff007c0c */ /* 0x000fe4000bf25310 */
[----:B------:R-:W-:Y:S01]  /*11a30*/  ISETP.NE.AND.EX P0, PT, RZ, UR5, PT, P0 ;  /* 0x00000005ff007c0c */ /* 0x000fe2000bf05300 */
[----:B------:R-:W0:Y:S01]  /*11a40*/  S2R R8, SR_TID.X ;  /* 0x0000000000087919 */ /* 0x000e220000002100 */
[----:B----4-:R-:W-:-:S04]  /*11a50*/  IADD3 R4, P2, R6, UR4, RZ ;  /* 0x0000000406047c10 */ /* 0x010fc8000ff5e0ff */
[----:B--2---:R-:W-:-:S05]  /*11a60*/  IADD3.X R5, R0, UR5, RZ, P2, !PT ;  /* 0x0000000500057c10 */ /* 0x004fca00097fe4ff */
[----:B------:R-:W-:Y:S01]  /*11a70*/  @P1 IADD3 R6, P2, R6, UR6, RZ ;  /* 0x0000000606061c10 */ /* 0x000fe2000ff5e0ff */
[----:B------:R-:W-:Y:S01]  /*11a80*/  ULDC UR4, c[0x0][0xa88] ;  /* 0x0002a20000047ab9 */ /* 0x000fe20000000800 */
[----:B------:R1:W5:Y:S02]  /*11a90*/  @P0 LDG.E R3, desc[UR42][R4.64] ;  /* 0x0000002a04030981 */ /* 0x000364000c1e1900 */
[----:B------:R-:W-:Y:S01]  /*11aa0*/  @P1 IADD3.X R7, R0, UR7, RZ, P2, !PT ;  /* 0x0000000700071c10 */ /* 0x000fe200097fe4ff */
[----:B------:R-:W-:-:S06]  /*11ab0*/  IMAD.U32 R0, RZ, RZ, UR4 ;  /* 0x00000004ff007e24 */ /* 0x000fcc000f8e00ff */
[----:B------:R1:W5:Y:S01]  /*11ac0*/  @P1 LDG.E R0, desc[UR42][R6.64] ;  /* 0x0000002a06001981 */ /* 0x000362000c1e1900 */
[----:B---3--:R-:W-:Y:S01]  /*11ad0*/  ISETP.NE.AND P2, PT, R10, RZ, PT ;  /* 0x000000ff0a00720c */ /* 0x008fe20003f45270 */
[----:B0-----:R-:W-:-:S05]  /*11ae0*/  VIADD R9, R8, 0xffffff80 ;  /* 0xffffff8008097836 */ /* 0x001fca0000000000 */
[----:B------:R-:W-:-:S07]  /*11af0*/  ISETP.GT.AND P3, PT, R9, 0x3f, PT ;  /* 0x0000003f0900780c */ /* 0x000fce0003f64270 */
[----:B------:R-:W0:Y:S02]  /*11b00*/  @!P2 LDC R10, c[0x0][0xad4] ;  /* 0x0002b500ff0aab82 */ /* 0x000e240000000800 */
[----:B0-----:R1:W-:Y:S01]  /*11b10*/  @!P2 STL [R1+0x18], R10 ;  /* 0x0000180a0100a387 */ /* 0x0013e20000100800 */
[----:B------:R-:W-:Y:S01]  /*11b20*/  ISETP.GT.AND P2, PT, R10, 0x1, PT ;  /* 0x000000010a00780c */ /* 0x000fe20003f44270 */
[----:B------:R-:W-:-:S12]  /*11b30*/  @P1 BRA `(.L_x_3926) ;  /* 0x0000000000101947 */ /* 0x000fd80003800000 */
[----:B------:R-:W-:Y:S05]  /*11b40*/  @!P0 BRA `(.L_x_3926) ;  /* 0x00000000000c8947 */ /* 0x000fea0003800000 */
[----:B-1----:R-:W2:Y:S04]  /*11b50*/  LDG.E R7, desc[UR42][R4.64] ;  /* 0x0000002a04077981 */ /* 0x002ea8000c1e1900 */
[----:B-----5:R-:W2:Y:S02]  /*11b60*/  LDG.E R0, desc[UR42][R4.64+0x4] ;  /* 0x0000042a04007981 */ /* 0x020ea4000c1e1900 */
[----:B--2---:R-:W-:-:S07]  /*11b70*/  IMAD.IADD R0, R0, 0x1, -R7 ;  /* 0x0000000100007824 */ /* 0x004fce00078e0a07 */
.L_x_3926:
[----:B-1----:R-:W2:Y:S04]  /*11b80*/  LDL.LU R5, [R1+0x14] ;  /* 0x0000140001057983 */ /* 0x002ea80000300800 */
[----:B------:R-:W3:Y:S01]  /*11b90*/  LDL.LU R4, [R1+0x40] ;  /* 0x0000400001047983 */ /* 0x000ee20000300800 */
[----:B------:R-:W-:Y:S01]  /*11ba0*/  BSSY B1, `(.L_x_3927) ;  /* 0x0000038000017945 */ /* 0x000fe20003800000 */
[----:B-----5:R-:W-:Y:S02]  /*11bb0*/  SHF.R.S32.HI R26, RZ, 0x1f, R3 ;  /* 0x0000001fff1a7819 */ /* 0x020fe40000011403 */
[----:B--2---:R-:W-:Y:S02]  /*11bc0*/  SEL R21, R5, RZ, !P0 ;  /* 0x000000ff05157207 */ /* 0x004fe40004000000 */
[----:B---3--:R-:W-:Y:S01]  /*11bd0*/  SEL R28, R4, RZ, !P0 ;  /* 0x000000ff041c7207 */ /* 0x008fe20004000000 */
[----:B------:R-:W-:Y:S06]  /*11be0*/  @P3 BRA `(.L_x_3928) ;  /* 0x0000000000cc3947 */ /* 0x000fec0003800000 */
[----:B------:R-:W2:Y:S01]  /*11bf0*/  LDL R4, [R1+0x24] ;  /* 0x0000240001047983 */ /* 0x000ea20000100800 */
[----:B------:R-:W0:Y:S02]  /*11c00*/  LDC R31, c[0x0][0xbe8] ;  /* 0x0002fa00ff1f7b82 */ /* 0x000e240000000800 */
[----:B0-----:R-:W-:Y:S02]  /*11c10*/  IMAD R5, R0, R31, RZ ;  /* 0x0000001f00057224 */ /* 0x001fe400078e02ff */
[----:B--2---:R-:W-:-:S04]  /*11c20*/  IMAD R4, R4, 0x40, R8 ;  /* 0x0000004004047824 */ /* 0x004fc800078e0208 */
[----:B------:R-:W-:-:S05]  /*11c30*/  VIADD R30, R4, 0xffffff80 ;  /* 0xffffff80041e7836 */ /* 0x000fca0000000000 */
[----:B------:R-:W-:-:S13]  /*11c40*/  ISETP.GE.AND P0, PT, R30, R5, PT ;  /* 0x000000051e00720c */ /* 0x000fda0003f06270 */
[----:B------:R-:W-:Y:S05]  /*11c50*/  @P0 BRA `(.L_x_3928) ;  /* 0x0000000000b00947 */ /* 0x000fea0003800000 */
[----:B------:R-:W2:Y:S01]  /*11c60*/  LDL.LU R32, [R1+0x38] ;  /* 0x0000380001207983 */ /* 0x000ea20000300800 */
[----:B------:R-:W-:Y:S01]  /*11c70*/  IMAD.MOV.U32 R24, RZ, RZ, 0x9b8 ;  /* 0x000009b8ff187424 */ /* 0x000fe200078e00ff */
[----:B------:R-:W-:Y:S01]  /*11c80*/  ISETP.GT.AND P0, PT, R10, 0x1, PT ;  /* 0x000000010a00780c */ /* 0x000fe20003f04270 */
[----:B------:R-:W-:Y:S01]  /*11c90*/  IMAD.MOV.U32 R25, RZ, RZ, R30 ;  /* 0x000000ffff197224 */ /* 0x000fe200078e001e */
[----:B------:R-:W-:Y:S01]  /*11ca0*/  ISETP.NE.AND P1, PT, R31, 0x1, PT ;  /* 0x000000011f00780c */ /* 0x000fe20003f25270 */
[----:B------:R-:W0:Y:S01]  /*11cb0*/  LDC.64 R10, c[0x0][0xba8] ;  /* 0x0002ea00ff0a7b82 */ /* 0x000e220000000a00 */
[----:B------:R-:W-:-:S07]  /*11cc0*/  SEL R24, R24, 0x978, P0 ;  /* 0x0000097818187807 */ /* 0x000fce0000000000 */
[----:B------:R-:W1:Y:S08]  /*11cd0*/  LDC.64 R4, c[0x0][R24+0x220] ;  /* 0x0000880018047b82 */ /* 0x000e700000000a00 */
[----:B------:R-:W3:Y:S08]  /*11ce0*/  LDC.64 R12, c[0x0][R24+0x218] ;  /* 0x00008600180c7b82 */ /* 0x000ef00000000a00 */
[----:B------:R-:W4:Y:S08]  /*11cf0*/  LDC.64 R6, c[0x0][R24+0x228] ;  /* 0x00008a0018067b82 */ /* 0x000f300000000a00 */
[----:B------:R-:W5:Y:S08]  /*11d00*/  @P1 LDC R15, c[0x0][0xbec] ;  /* 0x0002fb00ff0f1b82 */ /* 0x000f700000000800 */
[----:B------:R-:W4:Y:S08]  /*11d10*/  LDC.64 R8, c[0x0][R24+0x210] ;  /* 0x0000840018087b82 */ /* 0x000f300000000a00 */
[----:B------:R-:W4:Y:S01]  /*11d20*/  @P1 LDC R29, c[0x0][0xbf0] ;  /* 0x0002fc00ff1d1b82 */ /* 0x000f220000000800 */
[----:B-----5:R-:W-:-:S07]  /*11d30*/  @P1 IMAD.HI.U32 R20, R30, R15, RZ ;  /* 0x0000000f1e141227 */ /* 0x020fce00078e00ff */
[----:B0-----:R-:W0:Y:S01]  /*11d40*/  @!P0 LDC R10, c[0x0][0xb50] ;  /* 0x0002d400ff0a8b82 */ /* 0x001e220000000800 */
[-C--:B-1----:R-:W-:Y:S02]  /*11d50*/  IMAD R5, R5, R21.reuse, RZ ;  /* 0x0000001505057224 */ /* 0x082fe400078e02ff */
[----:B------:R-:W-:-:S05]  /*11d60*/  IMAD.WIDE.U32 R14, R4, R21, RZ ;  /* 0x00000015040e7225 */ /* 0x000fca00078e00ff */
[----:B------:R-:W1:Y:S01]  /*11d70*/  @!P0 LDC R11, c[0x0][0xb54] ;  /* 0x0002d500ff0b8b82 */ /* 0x000e620000000800 */
[-C--:B---3--:R-:W-:Y:S02]  /*11d80*/  IMAD R27, R13, R184.reuse, RZ ;  /* 0x000000b80d1b7224 */ /* 0x088fe400078e02ff */
[----:B------:R-:W-:Y:S01]  /*11d90*/  IMAD.WIDE.U32 R12, R12, R184, RZ ;  /* 0x000000b80c0c7225 */ /* 0x000fe200078e00ff */
[----:B----4-:R-:W-:-:S03]  /*11da0*/  @P1 SHF.R.U32.HI R25, RZ, R29, R20 ;  /* 0x0000001dff191219 */ /* 0x010fc60000011614 */
[----:B------:R-:W-:Y:S01]  /*11db0*/  IMAD R29, R4, R28, R5 ;  /* 0x0000001c041d7224 */ /* 0x000fe200078e0205 */
[----:B------:R-:W-:Y:S01]  /*11dc0*/  IADD3 R12, P1, P3, R14, R12, R3 ;  /* 0x0000000c0e0c7210 */ /* 0x000fe20007b3e003 */
[----:B------:R-:W-:Y:S02]  /*11dd0*/  IMAD.IADD R27, R13, 0x1, R27 ;  /* 0x000000010d1b7824 */ /* 0x000fe400078e021b */
[----:B------:R-:W-:Y:S02]  /*11de0*/  IMAD.MOV R4, RZ, RZ, -R25 ;  /* 0x000000ffff047224 */ /* 0x000fe400078e0a19 */
[----:B------:R-:W-:Y:S01]  /*11df0*/  IMAD.IADD R29, R15, 0x1, R29 ;  /* 0x000000010f1d7824 */ /* 0x000fe200078e021d */
[----:B--2---:R-:W-:-:S05]  /*11e00*/  SEL R5, R32, RZ, P0 ;  /* 0x000000ff20057207 */ /* 0x004fca0000000000 */
[-C--:B------:R-:W-:Y:S02]  /*11e10*/  IMAD R13, R7, R5.reuse, RZ ;  /* 0x00000005070d7224 */ /* 0x080fe400078e02ff */
[----:B------:R-:W-:-:S04]  /*11e20*/  IMAD.WIDE.U32 R6, R6, R5, RZ ;  /* 0x0000000506067225 */ /* 0x000fc800078e00ff */
[----:B------:R-:W-:Y:S01]  /*11e30*/  IMAD R5, R31, R4, R30 ;  /* 0x000000041f057224 */ /* 0x000fe200078e021e */
[----:B------:R-:W-:Y:S01]  /*11e40*/  IADD3.X R4, R29, R27, R26, P1, P3 ;  /* 0x0000001b1d047210 */ /* 0x000fe20000fe641a */
[----:B------:R-:W-:Y:S01]  /*11e50*/  IMAD.IADD R13, R7, 0x1, R13 ;  /* 0x00000001070d7824 */ /* 0x000fe200078e020d */
[----:B------:R-:W-:Y:S02]  /*11e60*/  IADD3 R6, P0, P1, R25, R12, R6 ;  /* 0x0000000c19067210 */ /* 0x000fe4000791e006 */
[----:B------:R-:W-:-:S04]  /*11e70*/  SHF.R.S32.HI R25, RZ, 0x1f, R25 ;  /* 0x0000001fff197819 */ /* 0x000fc80000011419 */
[----:B------:R-:W-:Y:S01]  /*11e80*/  IADD3.X R7, R25, R4, R13, P0, P1 ;  /* 0x0000000419077210 */ /* 0x000fe200007e240d */
[-C--:B------:R-:W-:Y:S01]  /*11e90*/  IMAD R4, R9, R5.reuse, RZ ;  /* 0x0000000509047224 */ /* 0x080fe200078e02ff */
[----:B------:R-:W-:Y:S01]  /*11ea0*/  SHF.R.S32.HI R13, RZ, 0x1f, R5 ;  /* 0x0000001fff0d7819 */ /* 0x000fe20000011405 */
[----:B------:R-:W-:-:S04]  /*11eb0*/  IMAD.WIDE.U32 R6, R8, R5, R6 ;  /* 0x0000000508067225 */ /* 0x000fc800078e0006 */
[----:B------:R-:W-:Y:S01]  /*11ec0*/  IMAD R13, R8, R13, R4 ;  /* 0x0000000d080d7224 */ /* 0x000fe200078e0204 */
[----:B0-----:R-:W-:Y:S01]  /*11ed0*/  LEA R10, P0, R6, R10, 0x2 ;  /* 0x0000000a060a7211 */ /* 0x001fe200078010ff */
[----:B------:R-:W-:Y:S02]  /*11ee0*/  IMAD.MOV.U32 R5, RZ, RZ, -0x800000 ;  /* 0xff800000ff057424 */ /* 0x000fe400078e00ff */
[----:B------:R-:W-:-:S05]  /*11ef0*/  IMAD.IADD R4, R7, 0x1, R13 ;  /* 0x0000000107047824 */ /* 0x000fca00078e020d */
[----:B-1----:R-:W-:-:S05]  /*11f00*/  LEA.HI.X R11, R6, R11, R4, 0x2, P0 ;  /* 0x0000000b060b7211 */ /* 0x002fca00000f1404 */
[----:B------:R0:W-:Y:S02]  /*11f10*/  STG.E desc[UR42][R10.64], R5 ;  /* 0x000000050a007986 */ /* 0x0001e4000c10192a */
.L_x_3928:
[----:B------:R-:W-:Y:S05]  /*11f20*/  BSYNC B1 ;  /* 0x0000000000017941 */ /* 0x000fea0003800000 */
.L_x_3927:
[----:B------:R-:W-:Y:S05]  /*11f30*/  @P2 BRA `(.L_x_3923) ;  /* 0x0000000800b02947 */ /* 0x000fea0003800000 */
[----:B------:R-:W2:Y:S01]  /*11f40*/  LDL.LU R8, [R1+0x24] ;  /* 0x0000240001087983 */ /* 0x000ea20000300800 */
[----:B0-----:R-:W0:Y:S01]  /*11f50*/  LDC R11, c[0x0][0xbe8] ;  /* 0x0002fa00ff0b7b82 */ /* 0x001e220000000800 */
[----:B------:R-:W-:Y:S01]  /*11f60*/  ULDC.64 UR4, c[0x0][0xaa0] ;  /* 0x0002a80000047ab9 */ /* 0x000fe20000000a00 */
[----:B------:R-:W-:Y:S01]  /*11f70*/  VIADD R38, R192, 0x40 ;  /* 0x00000040c0267836 */ /* 0x000fe20000000000 */
[----:B------:R-:W1:Y:S01]  /*11f80*/  S2R R6, SR_TID.X ;  /* 0x0000000000067919 */ /* 0x000e620000002100 */
[----:B------:R-:W-:Y:S01]  /*11f90*/  IMAD R4, R26, UR4, RZ ;  /* 0x000000041a047c24 */ /* 0x000fe2000f8e02ff */
[----:B------:R-:W-:Y:S01]  /*11fa0*/  BSSY B1, `(.L_x_3929) ;  /* 0x0000081000017945 */ /* 0x000fe20003800000 */
[----:B------:R-:W-:Y:S02]  /*11fb0*/  VIADD R36, R192, 0x80 ;  /* 0x00000080c0247836 */ /* 0x000fe40000000000 */
[C---:B------:R-:W-:Y:S02]  /*11fc0*/  IMAD R7, R3.reuse, UR5, R4 ;  /* 0x0000000503077c24 */ /* 0x040fe4000f8e0204 */
[----:B------:R-:W-:Y:S01]  /*11fd0*/  IMAD.WIDE.U32 R4, R3, UR4, RZ ;  /* 0x0000000403047c25 */ /* 0x000fe2000f8e00ff */
[----:B------:R-:W-:Y:S01]  /*11fe0*/  ULDC.64 UR4, c[0x0][0xae8] ;  /* 0x0002ba0000047ab9 */ /* 0x000fe20000000a00 */
[----:B------:R-:W3:Y:S02]  /*11ff0*/  LDC R3, c[0x0][0xac8] ;  /* 0x0002b200ff037b82 */ /* 0x000ee40000000800 */
[----:B------:R-:W-:-:S02]  /*12000*/  IMAD.IADD R5, R5, 0x1, R7 ;  /* 0x0000000105057824 */ /* 0x000fc400078e0207 */
[----:B------:R-:W-:Y:S02]  /*12010*/  VIADD R34, R192, 0xc0 ;  /* 0x000000c0c0227836 */ /* 0x000fe40000000000 */
[----:B------:R-:W-:-:S04]  /*12020*/  IMAD.WIDE.U32 R4, R184, UR4, R4 ;  /* 0x00000004b8047c25 */ /* 0x000fc8000f8e0004 */
[----:B------:R-:W-:Y:S01]  /*12030*/  IMAD R5, R184, UR5, R5 ;  /* 0x00000005b8057c24 */ /* 0x000fe2000f8e0205 */
[----:B------:R-:W-:Y:S01]  /*12040*/  ULDC.64 UR4, c[0x0][0xaf0] ;  /* 0x0002bc0000047ab9 */ /* 0x000fe20000000a00 */
[----:B0-----:R-:W-:Y:S01]  /*12050*/  ISETP.NE.AND P0, PT, R11, 0x1, PT ;  /* 0x000000010b00780c */ /* 0x001fe20003f05270 */
[----:B------:R-:W-:Y:S02]  /*12060*/  VIADD R32, R192, 0x100 ;  /* 0x00000100c0207836 */ /* 0x000fe40000000000 */
[----:B------:R-:W-:-:S04]  /*12070*/  IMAD.WIDE.U32 R4, R21, UR4, R4 ;  /* 0x0000000415047c25 */ /* 0x000fc8000f8e0004 */
[C---:B------:R-:W-:Y:S02]  /*12080*/  VIADD R30, R192.reuse, 0x140 ;  /* 0x00000140c01e7836 */ /* 0x040fe40000000000 */
[----:B------:R-:W-:Y:S02]  /*12090*/  VIADD R27, R192, 0x180 ;  /* 0x00000180c01b7836 */ /* 0x000fe40000000000 */
[----:B-1----:R-:W-:Y:S01]  /*120a0*/  VIADD R6, R6, 0xffffff80 ;  /* 0xffffff8006067836 */ /* 0x002fe20000000000 */
[-C--:B---3--:R-:W-:Y:S01]  /*120b0*/  ISETP.GE.AND P1, PT, R38, R3.reuse, PT ;  /* 0x000000032600720c */ /* 0x088fe20003f26270 */
[----:B------:R-:W0:Y:S01]  /*120c0*/  @P0 LDC R13, c[0x0][0xbec] ;  /* 0x0002fb00ff0d0b82 */ /* 0x000e220000000800 */
[CC--:B------:R-:W-:Y:S01]  /*120d0*/  ISETP.GE.AND P2, PT, R192.reuse, R3.reuse, PT ;  /* 0x00000003c000720c */ /* 0x0c0fe20003f46270 */
[C---:B------:R-:W-:Y:S01]  /*120e0*/  VIADD R24, R192.reuse, 0x1c0 ;  /* 0x000001c0c0187836 */ /* 0x040fe20000000000 */
[----:B------:R-:W-:Y:S01]  /*120f0*/  SHF.R.S32.HI R9, RZ, 0x1f, R6 ;  /* 0x0000001fff097819 */ /* 0x000fe20000011406 */
[C---:B------:R-:W-:Y:S01]  /*12100*/  VIADD R25, R192.reuse, 0x1c0 ;  /* 0x000001c0c0197836 */ /* 0x040fe20000000000 */
[----:B------:R-:W-:Y:S01]  /*12110*/  SEL R10, RZ, 0xffffffff, P1 ;  /* 0xffffffffff0a7807 */ /* 0x000fe20000800000 */
[----:B------:R-:W-:Y:S01]  /*12120*/  VIADD R29, R192, 0x180 ;  /* 0x00000180c01d7836 */ /* 0x000fe20000000000 */
[----:B------:R-:W-:Y:S01]  /*12130*/  LEA.HI R9, R9, R6, RZ, 0x3 ;  /* 0x0000000609097211 */ /* 0x000fe200078f18ff */
[----:B------:R-:W1:Y:S01]  /*12140*/  @P0 LDC R15, c[0x0][0xbf0] ;  /* 0x0002fc00ff0f0b82 */ /* 0x000e620000000800 */
[----:B------:R-:W-:Y:S01]  /*12150*/  ISETP.GE.AND P1, PT, R36, R3, PT ;  /* 0x000000032400720c */ /* 0x000fe20003f26270 */
[----:B------:R-:W-:Y:S01]  /*12160*/  IMAD.SHL.U32 R10, R10, 0x2, RZ ;  /* 0x000000020a0a7824 */ /* 0x000fe200078e00ff */
[----:B------:R-:W-:Y:S01]  /*12170*/  LOP3.LUT R7, R9, 0xfffffff8, RZ, 0xc0, !PT ;  /* 0xfffffff809077812 */ /* 0x000fe200078ec0ff */
[C---:B------:R-:W-:Y:S01]  /*12180*/  VIADD R31, R192.reuse, 0x140 ;  /* 0x00000140c01f7836 */ /* 0x040fe20000000000 */
[----:B------:R-:W-:Y:S01]  /*12190*/  SHF.R.S32.HI R20, RZ, 0x3, R9 ;  /* 0x00000003ff147819 */ /* 0x000fe20000011409 */
[----:B------:R-:W-:Y:S01]  /*121a0*/  VIADD R33, R192, 0x100 ;  /* 0x00000100c0217836 */ /* 0x000fe20000000000 */
[----:B------:R-:W-:Y:S01]  /*121b0*/  SHF.R.S32.HI R25, RZ, 0x1f, R25 ;  /* 0x0000001fff197819 */ /* 0x000fe20000011419 */
[----:B------:R-:W-:Y:S01]  /*121c0*/  IMAD.IADD R7, R6, 0x1, -R7 ;  /* 0x0000000106077824 */ /* 0x000fe200078e0a07 */
[----:B------:R-:W-:Y:S01]  /*121d0*/  SHF.R.S32.HI R29, RZ, 0x1f, R29 ;  /* 0x0000001fff1d7819 */ /* 0x000fe2000001141d */
[----:B------:R-:W-:Y:S01]  /*121e0*/  IMAD R6, R28, UR4, RZ ;  /* 0x000000041c067c24 */ /* 0x000fe2000f8e02ff */
[----:B------:R-:W-:Y:S01]  /*121f0*/  SHF.R.S32.HI R31, RZ, 0x1f, R31 ;  /* 0x0000001fff1f7819 */ /* 0x000fe2000001141f */
[----:B------:R-:W-:Y:S01]  /*12200*/  VIADD R35, R192, 0xc0 ;  /* 0x000000c0c0237836 */ /* 0x000fe20000000000 */
[----:B------:R-:W-:Y:S01]  /*12210*/  LEA R7, R7, R20, 0x5 ;  /* 0x0000001407077211 */ /* 0x000fe200078e28ff */
[----:B------:R-:W-:Y:S01]  /*12220*/  IMAD R9, R21, UR5, R6 ;  /* 0x0000000515097c24 */ /* 0x000fe2000f8e0206 */
[----:B------:R-:W-:Y:S01]  /*12230*/  ULDC.64 UR4, c[0x0][0xae0] ;  /* 0x0002b80000047ab9 */ /* 0x000fe20000000a00 */
[----:B------:R-:W-:Y:S01]  /*12240*/  IMAD R21, R0, R11, RZ ;  /* 0x0000000b00157224 */ /* 0x000fe200078e02ff */
[----:B------:R-:W-:Y:S01]  /*12250*/  SHF.R.S32.HI R33, RZ, 0x1f, R33 ;  /* 0x0000001fff217819 */ /* 0x000fe20000011421 */
[----:B------:R-:W-:Y:S01]  /*12260*/  IMAD.IADD R5, R5, 0x1, R9 ;  /* 0x0000000105057824 */ /* 0x000fe200078e0209 */
[----:B------:R-:W-:Y:S01]  /*12270*/  SEL R9, RZ, 0x1, P2 ;  /* 0x00000001ff097807 */ /* 0x000fe20001000000 */
[----:B------:R-:W-:Y:S01]  /*12280*/  VIADD R37, R192, 0x80 ;  /* 0x00000080c0257836 */ /* 0x000fe20000000000 */
[----:B------:R-:W-:Y:S01]  /*12290*/  ISETP.GE.AND P2, PT, R24, R3, PT ;  /* 0x000000031800720c */ /* 0x000fe20003f46270 */
[----:B------:R-:W-:Y:S01]  /*122a0*/  VIADD R39, R192, 0x40 ;  /* 0x00000040c0277836 */ /* 0x000fe20000000000 */
[----:B------:R-:W-:-:S02]  /*122b0*/  SHF.R.S32.HI R35, RZ, 0x1f, R35 ;  /* 0x0000001fff237819 */ /* 0x000fc40000011423 */
[----:B------:R-:W-:Y:S02]  /*122c0*/  SHF.R.S32.HI R37, RZ, 0x1f, R37 ;  /* 0x0000001fff257819 */ /* 0x000fe40000011425 */
[----:B------:R-:W-:Y:S01]  /*122d0*/  SHF.R.S32.HI R39, RZ, 0x1f, R39 ;  /* 0x0000001fff277819 */ /* 0x000fe20000011427 */
[C---:B--2---:R-:W-:Y:S02]  /*122e0*/  IMAD R20, R8.reuse, 0x40, R20 ;  /* 0x0000004008147824 */ /* 0x044fe400078e0214 */
[----:B------:R-:W-:-:S04]  /*122f0*/  IMAD R8, R8, 0x40, R7 ;  /* 0x0000004008087824 */ /* 0x000fc800078e0207 */
[----:B0-----:R-:W-:-:S04]  /*12300*/  @P0 IMAD.HI.U32 R6, R8, R13, RZ ;  /* 0x0000000d08060227 */ /* 0x001fc800078e00ff */
[----:B------:R-:W-:Y:S01]  /*12310*/  IMAD.MOV.U32 R7, RZ, RZ, R8 ;  /* 0x000000ffff077224 */ /* 0x000fe200078e0008 */
[----:B-1----:R-:W-:Y:S02]  /*12320*/  @P0 SHF.R.U32.HI R7, RZ, R15, R6 ;  /* 0x0000000fff070219 */ /* 0x002fe40000011606 */
[----:B------:R-:W-:Y:S02]  /*12330*/  LOP3.LUT R6, R10, 0x2, R9, 0xe2, !PT ;  /* 0x000000020a067812 */ /* 0x000fe400078ee209 */
[----:B------:R-:W-:Y:S01]  /*12340*/  SEL R10, RZ, 0xffffffff, P1 ;  /* 0xffffffffff0a7807 */ /* 0x000fe20000800000 */
[----:B------:R-:W-:Y:S01]  /*12350*/  IMAD.MOV R9, RZ, RZ, -R7 ;  /* 0x000000ffff097224 */ /* 0x000fe200078e0a07 */
[-C--:B------:R-:W-:Y:S01]  /*12360*/  ISETP.GE.AND P0, PT, R34, R3.reuse, PT ;  /* 0x000000032200720c */ /* 0x080fe20003f06270 */
[----:B------:R-:W-:Y:S01]  /*12370*/  IMAD.WIDE.U32 R4, R7, UR4, R4 ;  /* 0x0000000407047c25 */ /* 0x000fe2000f8e0004 */
[----:B------:R-:W-:Y:S02]  /*12380*/  SHF.R.S32.HI R0, RZ, 0x1f, R7 ;  /* 0x0000001fff007819 */ /* 0x000fe40000011407 */
[----:B------:R-:W-:Y:S01]  /*12390*/  ISETP.GE.AND P1, PT, R32, R3, PT ;  /* 0x000000032000720c */ /* 0x000fe20003f26270 */
[----:B------:R-:W-:Y:S01]  /*123a0*/  IMAD R9, R11, R9, R8 ;  /* 0x000000090b097224 */ /* 0x000fe200078e0208 */
[----:B------:R-:W-:Y:S01]  /*123b0*/  SEL R8, RZ, 0xffffffff, P0 ;  /* 0xffffffffff087807 */ /* 0x000fe20000000000 */
[----:B------:R-:W-:Y:S01]  /*123c0*/  IMAD.SHL.U32 R13, R10, 0x4, RZ ;  /* 0x000000040a0d7824 */ /* 0x000fe200078e00ff */
[----:B------:R-:W-:Y:S01]  /*123d0*/  ISETP.GE.AND P0, PT, R30, R3, PT ;  /* 0x000000031e00720c */ /* 0x000fe20003f06270 */
[----:B------:R-:W-:-:S02]  /*123e0*/  IMAD R0, R0, UR4, RZ ;  /* 0x0000000400007c24 */ /* 0x000fc4000f8e02ff */
[----:B------:R-:W-:Y:S01]  /*123f0*/  IMAD.SHL.U32 R11, R8, 0x8, RZ ;  /* 0x00000008080b7824 */ /* 0x000fe200078e00ff */
[----:B------:R-:W-:Y:S01]  /*12400*/  LOP3.LUT R6, R13, 0x4, R6, 0xe2, !PT ;  /* 0x000000040d067812 */ /* 0x000fe200078ee206 */
[----:B------:R-:W-:Y:S01]  /*12410*/  IMAD R7, R7, UR5, R0 ;  /* 0x0000000507077c24 */ /* 0x000fe2000f8e0200 */
[----:B------:R-:W-:Y:S01]  /*12420*/  SEL R8, RZ, 0xffffffff, P1 ;  /* 0xffffffffff087807 */ /* 0x000fe20000800000 */
[----:B------:R-:W-:Y:S01]  /*12430*/  ULDC.64 UR4, c[0x0][0xad8] ;  /* 0x0002b60000047ab9 */ /* 0x000fe20000000a00 */
[----:B------:R-:W-:Y:S01]  /*12440*/  SHF.R.S32.HI R0, RZ, 0x1f, R9 ;  /* 0x0000001fff007819 */ /* 0x000fe20000011409 */
[----:B------:R-:W-:Y:S01]  /*12450*/  IMAD.IADD R5, R5, 0x1, R7 ;  /* 0x0000000105057824 */ /* 0x000fe200078e0207 */
[----:B------:R-:W-:Y:S01]  /*12460*/  LOP3.LUT R6, R11, 0x8, R6, 0xe2, !PT ;  /* 0x000000080b067812 */ /* 0x000fe200078ee206 */
[----:B------:R-:W-:Y:S01]  /*12470*/  IMAD.SHL.U32 R11, R8, 0x10, RZ ;  /* 0x00000010080b7824 */ /* 0x000fe200078e00ff */
[----:B------:R-:W-:Y:S01]  /*12480*/  SEL R7, RZ, 0xffffffff, P0 ;  /* 0xffffffffff077807 */ /* 0x000fe20000000000 */
[----:B------:R-:W-:Y:S01]  /*12490*/  IMAD R0, R0, UR4, RZ ;  /* 0x0000000400007c24 */ /* 0x000fe2000f8e02ff */
[----:B------:R-:W-:Y:S01]  /*124a0*/  ISETP.GE.AND P0, PT, R27, R3, PT ;  /* 0x000000031b00720c */ /* 0x000fe20003f06270 */
[----:B------:R-:W-:Y:S01]  /*124b0*/  IMAD.WIDE.U32 R4, R9, UR4, R4 ;  /* 0x0000000409047c25 */ /* 0x000fe2000f8e0004 */
[----:B------:R-:W-:-:S03]  /*124c0*/  LOP3.LUT R6, R11, 0x10, R6, 0xe2, !PT ;  /* 0x000000100b067812 */ /* 0x000fc600078ee206 */
[----:B------:R-:W-:Y:S02]  /*124d0*/  IMAD.SHL.U32 R11, R7, 0x20, RZ ;  /* 0x00000020070b7824 */ /* 0x000fe400078e00ff */
[----:B------:R-:W-:Y:S01]  /*124e0*/  IMAD R7, R9, UR5, R0 ;  /* 0x0000000509077c24 */ /* 0x000fe2000f8e0200 */
[----:B------:R-:W-:Y:S01]  /*124f0*/  SEL R9, RZ, 0x40, P0 ;  /* 0x00000040ff097807 */ /* 0x000fe20000000000 */
[----:B------:R-:W-:Y:S01]  /*12500*/  ULDC.64 UR4, c[0x0][0xa80] ;  /* 0x0002a00000047ab9 */ /* 0x000fe20000000a00 */
[----:B------:R-:W-:Y:S01]  /*12510*/  ISETP.GE.AND P0, PT, R20, R21, PT ;  /* 0x000000151400720c */ /* 0x000fe20003f06270 */
[----:B------:R-:W-:Y:S01]  /*12520*/  IMAD.IADD R5, R5, 0x1, R7 ;  /* 0x0000000105057824 */ /* 0x000fe200078e0207 */
[C---:B------:R-:W-:Y:S02]  /*12530*/  LEA R12, P1, R4.reuse, UR4, 0x1 ;  /* 0x00000004040c7c11 */ /* 0x040fe4000f8208ff */
[----:B------:R-:W-:Y:S02]  /*12540*/  LOP3.LUT R6, R11, 0x20, R6, 0xe2, !PT ;  /* 0x000000200b067812 */ /* 0x000fe400078ee206 */
[----:B------:R-:W-:Y:S01]  /*12550*/  LEA.HI.X R13, R4, UR5, R5, 0x1, P1 ;  /* 0x00000005040d7c11 */ /* 0x000fe200088f0c05 */
[----:B------:R0:W1:Y:S01]  /*12560*/  SHFL.IDX PT, R10, R12, RZ, 0x181f ;  /* 0x00181fff0c0a7589 */ /* 0x00006200000e0000 */
[----:B------:R-:W-:-:S02]  /*12570*/  LOP3.LUT R14, R6, R9, RZ, 0xfc, !PT ;  /* 0x00000009060e7212 */ /* 0x000fc400078efcff */
[----:B------:R-:W-:Y:S01]  /*12580*/  SEL R7, RZ, 0x80, P2 ;  /* 0x00000080ff077807 */ /* 0x000fe20001000000 */
[----:B------:R0:W2:Y:S03]  /*12590*/  SHFL.IDX PT, R11, R13, RZ, 0x181f ;  /* 0x00181fff0d0b7589 */ /* 0x0000a600000e0000 */
[----:B------:R-:W-:Y:S01]  /*125a0*/  LOP3.LUT R15, R14, R7, RZ, 0xfc, !PT ;  /* 0x000000070e0f7212 */ /* 0x000fe200078efcff */
[----:B------:R-:W-:Y:S06]  /*125b0*/  @P0 BRA `(.L_x_3930) ;  /* 0x00000000007c0947 */ /* 0x000fec0003800000 */
[-C--:B------:R-:W-:Y:S02]  /*125c0*/  ISETP.GE.AND P2, PT, R38, R3.reuse, PT ;  /* 0x000000032600720c */ /* 0x080fe40003f46270 */
[-C--:B------:R-:W-:Y:S02]  /*125d0*/  ISETP.GE.AND P1, PT, R192, R3.reuse, PT ;  /* 0x00000003c000720c */ /* 0x080fe40003f26270 */
[-C--:B------:R-:W-:Y:S02]  /*125e0*/  ISETP.GE.AND P5, PT, R36, R3.reuse, PT ;  /* 0x000000032400720c */ /* 0x080fe40003fa6270 */
[----:B------:R-:W-:-:S07]  /*125f0*/  ISETP.GE.AND P3, PT, R34, R3, PT ;  /* 0x000000032200720c */ /* 0x000fce0003f66270 */
[----:B-1----:R-:W-:Y:S02]  /*12600*/  @!P2 LEA R4, P0, R38, R10, 0x1 ;  /* 0x0000000a2604a211 */ /* 0x002fe400078008ff */
[----:B--2---:R-:W-:Y:S02]  /*12610*/  @!P1 IMAD.WIDE R6, R192, 0x2, R10 ;  /* 0x00000002c0069825 */ /* 0x004fe400078e020a */
[----:B------:R-:W-:Y:S02]  /*12620*/  @!P2 LEA.HI.X R5, R38, R11, R39, 0x1, P0 ;  /* 0x0000000b2605a211 */ /* 0x000fe400000f0c27 */
[----:B------:R-:W-:Y:S01]  /*12630*/  LOP3.LUT P0, RZ, R14, 0x40, RZ, 0xc0, !PT ;  /* 0x000000400eff7812 */ /* 0x000fe2000780c0ff */
[----:B------:R1:W-:Y:S01]  /*12640*/  @!P1 ST.E.128 desc[UR42][R6.64], RZ ;  /* 0x000000ff06009985 */ /* 0x0003e2000c101d2a */
[----:B------:R-:W-:-:S03]  /*12650*/  ISETP.GE.AND P1, PT, R30, R3, PT ;  /* 0x000000031e00720c */ /* 0x000fc60003f26270 */
[----:B------:R2:W-:Y:S01]  /*12660*/  @!P2 ST.E.128 desc[UR42][R4.64], RZ ;  /* 0x000000ff0400a985 */ /* 0x0005e2000c101d2a */
[----:B------:R-:W-:Y:S02]  /*12670*/  ISETP.GE.AND P2, PT, R32, R3, PT ;  /* 0x000000032000720c */ /* 0x000fe40003f46270 */
[----:B-1----:R-:W-:-:S04]  /*12680*/  @!P5 LEA R6, P4, R36, R10, 0x1 ;  /* 0x0000000a2406d211 */ /* 0x002fc800078808ff */
[-C--:B------:R-:W-:Y:S02]  /*12690*/  @!P5 LEA.HI.X R7, R36, R11.reuse, R37, 0x1, P4 ;  /* 0x0000000b2407d211 */ /* 0x080fe400020f0c25 */
[----:B------:R-:W-:Y:S02]  /*126a0*/  LOP3.LUT P4, RZ, R15, 0x80, RZ, 0xc0, !PT ;  /* 0x000000800fff7812 */ /* 0x000fe4000788c0ff */
[-C--:B--2---:R-:W-:Y:S01]  /*126b0*/  @!P3 LEA R4, P6, R34, R10.reuse, 0x1 ;  /* 0x0000000a2204b211 */ /* 0x084fe200078c08ff */
[----:B------:R1:W-:Y:S02]  /*126c0*/  @!P5 ST.E.128 desc[UR42][R6.64], RZ ;  /* 0x000000ff0600d985 */ /* 0x0003e4000c101d2a */
[----:B------:R-:W-:Y:S02]  /*126d0*/  @!P2 LEA R8, P5, R32, R10, 0x1 ;  /* 0x0000000a2008a211 */ /* 0x000fe400078a08ff */
[-C--:B------:R-:W-:Y:S02]  /*126e0*/  @!P3 LEA.HI.X R5, R34, R11.reuse, R35, 0x1, P6 ;  /* 0x0000000b2205b211 */ /* 0x080fe400030f0c23 */
[----:B------:R-:W-:-:S03]  /*126f0*/  @!P2 LEA.HI.X R9, R32, R11, R33, 0x1, P5 ;  /* 0x0000000b2009a211 */ /* 0x000fc600028f0c21 */
[----:B------:R2:W-:Y:S01]  /*12700*/  @!P3 ST.E.128 desc[UR42][R4.64], RZ ;  /* 0x000000ff0400b985 */ /* 0x0005e2000c101d2a */
[----:B-1----:R-:W-:-:S03]  /*12710*/  @!P1 LEA R6, P6, R30, R10, 0x1 ;  /* 0x0000000a1e069211 */ /* 0x002fc600078c08ff */
[----:B------:R3:W-:Y:S01]  /*12720*/  @!P2 ST.E.128 desc[UR42][R8.64], RZ ;  /* 0x000000ff0800a985 */ /* 0x0007e2000c101d2a */
[----:B------:R-:W-:Y:S02]  /*12730*/  @!P1 LEA.HI.X R7, R30, R11, R31, 0x1, P6 ;  /* 0x0000000b1e079211 */ /* 0x000fe400030f0c1f */
[----:B--2---:R-:W-:-:S03]  /*12740*/  @P0 LEA R4, P3, R27, R10, 0x1 ;  /* 0x0000000a1b040211 */ /* 0x004fc600078608ff */
[----:B------:R3:W-:Y:S01]  /*12750*/  @!P1 ST.E.128 desc[UR42][R6.64], RZ ;  /* 0x000000ff06009985 */ /* 0x0007e2000c101d2a */
[C---:B------:R-:W-:Y:S02]  /*12760*/  @P4 LEA R10, P5, R24.reuse, R10, 0x1 ;  /* 0x0000000a180a4211 */ /* 0x040fe400078a08ff */
[-C--:B------:R-:W-:Y:S02]  /*12770*/  @P0 LEA.HI.X R5, R27, R11.reuse, R29, 0x1, P3 ;  /* 0x0000000b1b050211 */ /* 0x080fe400018f0c1d */
[----:B------:R-:W-:-:S03]  /*12780*/  @P4 LEA.HI.X R11, R24, R11, R25, 0x1, P5 ;  /* 0x0000000b180b4211 */ /* 0x000fc600028f0c19 */
[----:B------:R3:W-:Y:S04]  /*12790*/  @P0 ST.E.128 desc[UR42][R4.64], RZ ;  /* 0x000000ff04000985 */ /* 0x0007e8000c101d2a */
[----:B------:R3:W-:Y:S02]  /*127a0*/  @P4 ST.E.128 desc[UR42][R10.64], RZ ;  /* 0x000000ff0a004985 */ /* 0x0007e4000c101d2a */
.L_x_3930:
[----:B------:R-:W-:Y:S05]  /*127b0*/  BSYNC B1 ;  /* 0x0000000000017941 */ /* 0x000fea0003800000 */
.L_x_3929:
[----:B------:R-:W-:Y:S01]  /*127c0*/  VIADD R0, R20, 0x20 ;  /* 0x0000002014007836 */ /* 0x000fe20000000000 */
[----:B--23--:R2:W3:Y:S04]  /*127d0*/  SHFL.IDX PT, R11, R13, 0x1, 0x181f ;  /* 0x00381f000d0b7f89 */ /* 0x00c4e800000e0000 */
[----:B------:R-:W-:Y:S01]  /*127e0*/  ISETP.GE.AND P0, PT, R0, R21, PT ;  /* 0x000000150000720c */ /* 0x000fe20003f06270 */
[----:B-1----:R2:W1:-:S12]  /*127f0*/  SHFL.IDX PT, R10, R12, 0x1, 0x181f ;  /* 0x00381f000c0a7f89 */ /* 0x00245800000e0000 */
[----:B--2---:R-:W-:Y:S05]  /*12800*/  @P0 BRA `(.L_x_3923) ;  /* 0x00000000007c0947 */ /* 0x004fea0003800000 */
[-C--:B------:R-:W-:Y:S02]  /*12810*/  ISETP.GE.AND P6, PT, R192, R3.reuse, PT ;  /* 0x00000003c000720c */ /* 0x080fe40003fc6270 */
[-C--:B------:R-:W-:Y:S02]  /*12820*/  ISETP.GE.AND P5, PT, R38, R3.reuse, PT ;  /* 0x000000032600720c */ /* 0x080fe40003fa6270 */
[-C--:B------:R-:W-:Y:S02]  /*12830*/  ISETP.GE.AND P4, PT, R36, R3.reuse, PT ;  /* 0x000000032400720c */ /* 0x080fe40003f86270 */
[-C--:B------:R-:W-:Y:S02]  /*12840*/  ISETP.GE.AND P3, PT, R34, R3.reuse, PT ;  /* 0x000000032200720c */ /* 0x080fe40003f66270 */
[-C--:B------:R-:W-:Y:S02]  /*12850*/  ISETP.GE.AND P2, PT, R32, R3.reuse, PT ;  /* 0x000000032000720c */ /* 0x080fe40003f46270 */
[----:B------:R-:W-:-:S03]  /*12860*/  ISETP.GE.AND P1, PT, R30, R3, PT ;  /* 0x000000031e00720c */ /* 0x000fc60003f26270 */
[----:B-1-3--:R-:W-:Y:S02]  /*12870*/  @!P6 IMAD.WIDE R6, R192, 0x2, R10 ;  /* 0x00000002c006e825 */ /* 0x00afe400078e020a */
[----:B------:R-:W-:-:S03]  /*12880*/  @!P5 LEA R4, P0, R38, R10, 0x1 ;  /* 0x0000000a2604d211 */ /* 0x000fc600078008ff */
[----:B------:R1:W-:Y:S01]  /*12890*/  @!P6 ST.E.128 desc[UR42][R6.64], RZ ;  /* 0x000000ff0600e985 */ /* 0x0003e2000c101d2a */
[----:B------:R-:W-:Y:S02]  /*128a0*/  @!P5 LEA.HI.X R5, R38, R11, R39, 0x1, P0 ;  /* 0x0000000b2605d211 */ /* 0x000fe400000f0c27 */
[----:B------:R-:W-:-:S03]  /*128b0*/  LOP3.LUT P0, RZ, R14, 0x40, RZ, 0xc0, !PT ;  /* 0x000000400eff7812 */ /* 0x000fc6000780c0ff */
[----:B------:R2:W-:Y:S01]  /*128c0*/  @!P5 ST.E.128 desc[UR42][R4.64], RZ ;  /* 0x000000ff0400d985 */ /* 0x0005e2000c101d2a */
[----:B-1----:R-:W-:-:S04]  /*128d0*/  @!P4 LEA R6, P6, R36, R10, 0x1 ;  /* 0x0000000a2406c211 */ /* 0x002fc800078c08ff */
[-C--:B------:R-:W-:Y:S02]  /*128e0*/  @!P4 LEA.HI.X R7, R36, R11.reuse, R37, 0x1, P6 ;  /* 0x0000000b2407c211 */ /* 0x080fe400030f0c25 */
[----:B------:R-:W-:Y:S02]  /*128f0*/  LOP3.LUT P6, RZ, R15, 0x80, RZ, 0xc0, !PT ;  /* 0x000000800fff7812 */ /* 0x000fe400078cc0ff */
[-C--:B--2---:R-:W-:Y:S01]  /*12900*/  @!P3 LEA R4, P5, R34, R10.reuse, 0x1 ;  /* 0x0000000a2204b211 */ /* 0x084fe200078a08ff */
[----:B------:R1:W-:Y:S01]  /*12910*/  @!P4 ST.E.128 desc[UR42][R6.64], RZ ;  /* 0x000000ff0600c985 */ /* 0x0003e2000c101d2a */
        /* <DEDUP_REMOVED lines=14> */
.L_x_3923:
[----:B------:R-:W-:Y:S05]  /*12a00*/  BSYNC B0 ;  /* 0x0000000000007941 */ /* 0x000fea0003800000 */
.L_x_3916:
[----:B------:R-:W-:Y:S02]  /*12a10*/  ULDC UR4, c[0x0][0xc3c] ;  /* 0x00030f0000047ab9 */ /* 0x000fe40000000800 */
[----:B------:R-:W-:-:S13]  /*12a20*/  ISETP.GE.AND P0, PT, R155, UR4, PT ;  /* 0x000000049b007c0c */ /* 0x000fda000bf06270 */
[----:B------:R-:W-:Y:S05]  /*12a30*/  @!P0 BRA `(.L_x_3931) ;  /* 0xfffffeec00ac8947 */ /* 0x000fea000383ffff */
[----:B------:R-:W-:Y:S05]  /*12a40*/  BRA `(.L_x_3794) ;  /* 0x0000007800447947 */ /* 0x000fea0003800000 */
.L_x_3792:
        /* <DEDUP_REMOVED lines=16> */
.L_x_3932:
        /* <DEDUP_REMOVED lines=43> */
.L_x_3936:
[----:B------:R-:W0:Y:S01]  /*12e00*/  LDC R2, c[0x0][0xc3c] ;  /* 0x00030f00ff027b82 */ /* 0x000e220000000800 */
[----:B------:R-:W-:Y:S01]  /*12e10*/  UIADD3 UR4, UR4, 0x1f, URZ ;  /* 0x0000001f04047890 */ /* 0x000fe2000fffe03f */
[----:B------:R-:W-:Y:S02]  /*12e20*/  ULDC UR7, c[0x0][0xc3c] ;  /* 0x00030f0000077ab9 */ /* 0x000fe40000000800 */
[----:B------:R-:W-:-:S03]  /*12e30*/  IMAD.U32 R27, RZ, RZ, UR7 ;  /* 0x00000007ff1b7e24 */ /* 0x000fc6000f8e00ff */
        /* <DEDUP_REMOVED lines=33> */
.L_x_3934:
        /* <DEDUP_REMOVED lines=18> */
.L_x_3937:
[----:B-1----:R-:W-:Y:S01]  /*13170*/  IMAD R24, R24, UR5, R11 ;  /* 0x0000000518187c24 */ /* 0x002fe2000f8e020b */
[----:B0-----:R-:W-:Y:S01]  /*13180*/  IABS R5, R9 ;  /* 0x0000000900057213 */ /* 0x001fe20000000000 */
[----:B------:R-:W-:Y:S01]  /*13190*/  IMAD.MOV.U32 R11, RZ, RZ, R12 ;  /* 0x000000ffff0b7224 */ /* 0x000fe200078e000c */
[----:B------:R-:W-:Y:S01]  /*131a0*/  IABS R12, R6 ;  /* 0x00000006000c7213 */ /* 0x000fe20000000000 */
[----:B------:R-:W-:Y:S01]  /*131b0*/  IMAD.MOV.U32 R2, RZ, RZ, RZ ;  /* 0x000000ffff027224 */ /* 0x000fe200078e00ff */
[----:B------:R-:W-:Y:S01]  /*131c0*/  IADD3 R25, -R24, UR6, RZ ;  /* 0x0000000618197c10 */ /* 0x000fe2000fffe1ff */
[----:B------:R-:W-:Y:S01]  /*131d0*/  IMAD R11, R11, R4, RZ ;  /* 0x000000040b0b7224 */ /* 0x000fe200078e02ff */
[----:B------:R-:W0:Y:S01]  /*131e0*/  I2F.RP R8, R5 ;  /* 0x0000000500087306 */ /* 0x000e220000209400 */
[----:B------:R-:W-:Y:S01]  /*131f0*/  IMAD.MOV R12, RZ, RZ, -R12 ;  /* 0x000000ffff0c7224 */ /* 0x000fe200078e0a0c */
[----:B------:R-:W-:Y:S01]  /*13200*/  IABS R10, R25 ;  /* 0x00000019000a7213 */ /* 0x000fe20000000000 */
[----:B------:R-:W-:-:S04]  /*13210*/  IMAD.HI.U32 R2, R3, R11, R2 ;  /* 0x0000000b03027227 */ /* 0x000fc800078e0002 */
[----:B------:R-:W-:Y:S02]  /*13220*/  IMAD.MOV.U32 R3, RZ, RZ, R10 ;  /* 0x000000ffff037224 */ /* 0x000fe400078e000a */
[----:B------:R-:W-:Y:S02]  /*13230*/  IMAD.MOV.U32 R10, RZ, RZ, R12 ;  /* 0x000000ffff0a7224 */ /* 0x000fe400078e000c */
[----:B------:R-:W-:-:S04]  /*13240*/  IMAD.HI.U32 R2, R2, R3, RZ ;  /* 0x0000000302027227 */ /* 0x000fc800078e00ff */
[----:B------:R-:W-:Y:S01]  /*13250*/  IMAD R3, R2, R10, R3 ;  /* 0x0000000a02037224 */ /* 0x000fe200078e0203 */
[----:B0-----:R-:W0:Y:S01]  /*13260*/  MUFU.RCP R8, R8 ;  /* 0x0000000800087308 */ /* 0x001e220000001000 */
[----:B------:R-:W-:-:S03]  /*13270*/  VIADD R27, R27, UR4 ;  /* 0x000000041b1b7c36 */ /* 0x000fc60008000000 */
        /* <DEDUP_REMOVED lines=10> */
[----:B------:R-:W-:-:S04]  /*13320*/  @P0 VIADD R2, R2, 0x1 ;  /* 0x0000000102020836 */ /* 0x000fc80000000000 */
[----:B------:R-:W-:Y:S02]  /*13330*/  IMAD.MOV.U32 R8, RZ, RZ, R2 ;  /* 0x000000ffff087224 */ /* 0x000fe400078e0002 */
[----:B-1----:R-:W-:Y:S02]  /*13340*/  IMAD.MOV R2, RZ, RZ, -R3 ;  /* 0x000000ffff027224 */ /* 0x002fe400078e0a03 */
[----:B------:R-:W-:Y:S01]  /*13350*/  @!P2 IMAD.MOV R8, RZ, RZ, -R8 ;  /* 0x000000ffff08a224 */ /* 0x000fe200078e0a08 */
[----:B------:R-:W-:Y:S01]  /*13360*/  @!P1 LOP3.LUT R8, RZ, R6, RZ, 0x33, !PT ;  /* 0x00000006ff089212 */ /* 0x000fe200078e33ff */
[----:B------:R-:W-:Y:S02]  /*13370*/  IMAD R11, R2, R5, RZ ;  /* 0x00000005020b7224 */ /* 0x000fe400078e02ff */
[----:B------:R-:W-:Y:S01]  /*13380*/  IMAD.MOV.U32 R2, RZ, RZ, RZ ;  /* 0x000000ffff027224 */ /* 0x000fe200078e00ff */
[----:B------:R-:W-:Y:S01]  /*13390*/  IABS R4, R8 ;  /* 0x0000000800047213 */ /* 0x000fe20000000000 */
[----:B------:R-:W-:-:S02]  /*133a0*/  IMAD.MOV R10, RZ, RZ, -R10 ;  /* 0x000000ffff0a7224 */ /* 0x000fc400078e0a0a */
[----:B------:R-:W-:-:S04]  /*133b0*/  IMAD.HI.U32 R2, R3, R11, R2 ;  /* 0x0000000b03027227 */ /* 0x000fc800078e0002 */
[----:B------:R-:W-:Y:S02]  /*133c0*/  IMAD.MOV.U32 R3, RZ, RZ, R4 ;  /* 0x000000ffff037224 */ /* 0x000fe400078e0004 */
[----:B------:R-:W-:Y:S02]  /*133d0*/  IMAD.MOV.U32 R4, RZ, RZ, R10 ;  /* 0x000000ffff047224 */ /* 0x000fe400078e000a */
[----:B------:R-:W-:-:S04]  /*133e0*/  IMAD.HI.U32 R2, R2, R3, RZ ;  /* 0x0000000302027227 */ /* 0x000fc800078e00ff */
[----:B------:R-:W-:Y:S01]  /*133f0*/  IMAD R4, R2, R4, R3 ;  /* 0x0000000402047224 */ /* 0x000fe200078e0203 */
[----:B------:R-:W-:Y:S01]  /*13400*/  LOP3.LUT R3, R8, R9, RZ, 0x3c, !PT ;  /* 0x0000000908037212 */ /* 0x000fe200078e3cff */
[----:B------:R-:W-:-:S03]  /*13410*/  IMAD R6, R6, R8, RZ ;  /* 0x0000000806067224 */ /* 0x000fc600078e02ff */
[----:B------:R-:W-:Y:S01]  /*13420*/  ISETP.GT.U32.AND P1, PT, R5, R4, PT ;  /* 0x000000040500720c */ /* 0x000fe20003f24070 */
[----:B------:R-:W-:Y:S01]  /*13430*/  IMAD.IADD R25, R25, 0x1, -R6 ;  /* 0x0000000119197824 */ /* 0x000fe200078e0a06 */
[----:B------:R-:W-:-:S11]  /*13440*/  ISETP.GE.AND P2, PT, R3, RZ, PT ;  /* 0x000000ff0300720c */ /* 0x000fd60003f46270 */
[-C--:B------:R-:W-:Y:S01]  /*13450*/  @!P1 IADD3 R4, R4, -R5.reuse, RZ ;  /* 0x8000000504049210 */ /* 0x080fe20007ffe0ff */
[----:B------:R-:W-:Y:S01]  /*13460*/  @!P1 VIADD R2, R2, 0x1 ;  /* 0x0000000102029836 */ /* 0x000fe20000000000 */
[----:B------:R-:W-:Y:S02]  /*13470*/  ISETP.NE.AND P1, PT, R9, RZ, PT ;  /* 0x000000ff0900720c */ /* 0x000fe40003f25270 */
[----:B------:R-:W-:-:S13]  /*13480*/  ISETP.GE.U32.AND P0, PT, R4, R5, PT ;  /* 0x000000050400720c */ /* 0x000fda0003f06070 */
[----:B------:R-:W-:-:S04]  /*13490*/  @P0 VIADD R2, R2, 0x1 ;  /* 0x0000000102020836 */ /* 0x000fc80000000000 */
[----:B------:R-:W-:Y:S01]  /*134a0*/  @!P2 IMAD.MOV R2, RZ, RZ, -R2 ;  /* 0x000000ffff02a224 */ /* 0x000fe200078e0a02 */
[----:B------:R-:W-:-:S05]  /*134b0*/  @!P1 LOP3.LUT R2, RZ, R9, RZ, 0x33, !PT ;  /* 0x00000009ff029212 */ /* 0x000fca00078e33ff */
[----:B------:R-:W-:-:S04]  /*134c0*/  IMAD.MOV R26, RZ, RZ, -R2 ;  /* 0x000000ffff1a7224 */ /* 0x000fc800078e0a02 */
[C---:B------:R-:W-:Y:S02]  /*134d0*/  IMAD R26, R9.reuse, R26, R8 ;  /* 0x0000001a091a7224 */ /* 0x040fe400078e0208 */
[----:B------:R-:W-:-:S04]  /*134e0*/  IMAD R9, R9, 0x1000000, R2 ;  /* 0x0100000009097824 */ /* 0x000fc800078e0202 */
[----:B------:R-:W-:Y:S01]  /*134f0*/  IMAD R26, R26, 0x10000, R9 ;  /* 0x000100001a1a7824 */ /* 0x000fe200078e0209 */
[----:B------:R-:W-:Y:S06]  /*13500*/  BRA `(.L_x_3938) ;  /* 0x00000000000c7947 */ /* 0x000fec0003800000 */
.L_x_3935:
[----:B------:R-:W-:Y:S02]  /*13510*/  IMAD.MOV.U32 R25, RZ, RZ, RZ ;  /* 0x000000ffff197224 */ /* 0x000fe400078e00ff */
[----:B------:R-:W-:Y:S02]  /*13520*/  IMAD.U32 R24, RZ, RZ, UR6 ;  /* 0x00000006ff187e24 */ /* 0x000fe4000f8e00ff */
[----:B------:R-:W-:-:S07]  /*13530*/  IMAD.MOV.U32 R26, RZ, RZ, RZ ;  /* 0x000000ffff1a7224 */ /* 0x000fce00078e00ff */
.L_x_3938:
[----:B------:R-:W-:-:S13]  /*13540*/  ISETP.NE.AND P0, PT, R7, RZ, PT ;  /* 0x000000ff0700720c */ /* 0x000fda0003f05270 */
[----:B------:R-:W0:Y:S01]  /*13550*/  @!P0 S2R R3, SR_CgaCtaId ;  /* 0x0000000000038919 */ /* 0x000e220000008800 */
[----:B------:R-:W-:-:S04]  /*13560*/  @!P0 MOV R2, 0x400 ;  /* 0x0000040000028802 */ /* 0x000fc80000000f00 */
[----:B0-----:R-:W-:-:S05]  /*13570*/  @!P0 LEA R2, R3, R2, 0x18 ;  /* 0x0000000203028211 */ /* 0x001fca00078ec0ff */
[----:B------:R1:W-:Y:S01]  /*13580*/  @!P0 STS.128 [R2+0x28cd0], R24 ;  /* 0x028cd01802008388 */ /* 0x0003e20000000c00 */
[----:B------:R-:W-:Y:S06]  /*13590*/  BAR.ARV 0x5, 0x180 ;  /* 0x0146000000007b1d */ /* 0x000fec0000002000 */
.L_x_3933:
        /* <DEDUP_REMOVED lines=8> */
[----:B------:R-:W-:Y:S01]  /*13620*/  LOP3.LUT R5, R0, 0x7f, RZ, 0xc0, !PT ;  /* 0x0000007f00057812 */ /* 0x000fe200078ec0ff */
[----:B------:R-:W-:Y:S01]  /*13630*/  UMOV UR4, 0x400 ;  /* 0x0000040000047882 */ /* 0x000fe20000000000 */
[----:B------:R1:W-:Y:S01]  /*13640*/  STL [R1+0x20], RZ ;  /* 0x000020ff01007387 */ /* 0x0003e20000100800 */
[----:B------:R-:W-:Y:S01]  /*13650*/  BSSY B8, `(.L_x_3939) ;  /* 0x0000699000087945 */ /* 0x000fe20003800000 */
[C---:B------:R-:W-:Y:S01]  /*13660*/  LOP3.LUT R3, R2.reuse, 0x1f8, RZ, 0xc0, !PT ;  /* 0x000001f802037812 */ /* 0x040fe200078ec0ff */
[----:B------:R-:W-:Y:S01]  /*13670*/  IMAD.SHL.U32 R35, R5, 0x8, RZ ;  /* 0x0000000805237824 */ /* 0x000fe200078e00ff */
[----:B------:R-:W-:Y:S01]  /*13680*/  LOP3.LUT R2, R2, 0x38, RZ, 0xc0, !PT ;  /* 0x0000003802027812 */ /* 0x000fe200078ec0ff */
[----:B------:R-:W-:Y:S01]  /*13690*/  IMAD.MOV.U32 R29, RZ, RZ, 0x1 ;  /* 0x00000001ff1d7424 */ /* 0x000fe200078e00ff */
[----:B------:R-:W-:Y:S01]  /*136a0*/  LOP3.LUT R4, R3, 0x38, R0, 0x78, !PT ;  /* 0x0000003803047812 */ /* 0x000fe200078e7800 */
[----:B------:R-:W-:Y:S01]  /*136b0*/  IMAD.SHL.U32 R0, R0, 0x10, RZ ;  /* 0x0000001000007824 */ /* 0x000fe200078e00ff */
[----:B------:R-:W-:Y:S01]  /*136c0*/  SHF.R.U32.HI R3, RZ, 0x3, R5 ;  /* 0x00000003ff037819 */ /* 0x000fe20000011605 */
[----:B------:R-:W-:Y:S01]  /*136d0*/  IMAD.MOV.U32 R19, RZ, RZ, RZ ;  /* 0x000000ffff137224 */ /* 0x000fe200078e00ff */
[----:B------:R-:W-:Y:S01]  /*136e0*/  LOP3.LUT R35, R4, 0x200, R35, 0xf8, !PT ;  /* 0x0000020004237812 */ /* 0x000fe200078ef823 */
[----:B------:R-:W-:Y:S01]  /*136f0*/  IMAD.MOV.U32 R22, RZ, RZ, RZ ;  /* 0x000000ffff167224 */ /* 0x000fe200078e00ff */
[----:B------:R-:W-:Y:S01]  /*13700*/  LOP3.LUT R0, R3, 0x70, R0, 0xf8, !PT ;  /* 0x0000007003007812 */ /* 0x000fe200078ef800 */
[----:B------:R-:W-:Y:S01]  /*13710*/  IMAD.MOV.U32 R28, RZ, RZ, 0x1 ;  /* 0x00000001ff1c7424 */ /* 0x000fe200078e00ff */
[C---:B------:R-:W-:Y:S01]  /*13720*/  LOP3.LUT R0, R2.reuse, 0xc0, RZ, 0xfc, !PT ;  /* 0x000000c002007812 */ /* 0x040fe200078efcff */
[----:B------:R-:W-:Y:S01]  /*13730*/  ULDC.64 UR40, c[0x0][0x198] ;  /* 0x0000660000287ab9 */ /* 0x000fe20000000a00 */
[C---:B------:R-:W-:Y:S01]  /*13740*/  LOP3.LUT R0, R2.reuse, 0x140, RZ, 0xfc, !PT ;  /* 0x0000014002007812 */ /* 0x040fe200078efcff */
[----:B------:R-:W-:Y:S01]  /*13750*/  ULOP3.LUT UR38, UR36, 0x2, URZ, 0xfc, !UPT ;  /* 0x0000000224267892 */ /* 0x000fe2000f8efc3f */
[C---:B------:R-:W-:Y:S01]  /*13760*/  LOP3.LUT R3, R2.reuse, 0x40, RZ, 0xfc, !PT ;  /* 0x0000004002037812 */ /* 0x040fe200078efcff */
[----:B------:R-:W-:Y:S01]  /*13770*/  ULDC UR37, c[0x0][0xc] ;  /* 0x0000030000257ab9 */ /* 0x000fe20000000800 */
[----:B0-----:R-:W-:Y:S01]  /*13780*/  ULEA UR4, UR5, UR4, 0x18 ;  /* 0x0000000405047291 */ /* 0x001fe2000f8ec03f */
[----:B------:R-:W-:-:S02]  /*13790*/  LOP3.LUT R3, R2, 0x100, RZ, 0xfc, !PT ;  /* 0x0000010002037812 */ /* 0x000fc400078efcff */
[C---:B------:R-:W-:Y:S02]  /*137a0*/  LOP3.LUT R4, R2.reuse, 0x80, RZ, 0xfc, !PT ;  /* 0x0000008002047812 */ /* 0x040fe400078efcff */
[C---:B------:R-:W-:Y:S01]  /*137b0*/  LOP3.LUT R3, R2.reuse, 0x180, RZ, 0xfc, !PT ;  /* 0x0000018002037812 */ /* 0x040fe200078efcff */
[----:B------:R-:W-:Y:S01]  /*137c0*/  IMAD.U32 R17, RZ, RZ, UR4 ;  /* 0x00000004ff117e24 */ /* 0x000fe2000f8e00ff */
[----:B------:R-:W-:-:S03]  /*137d0*/  LOP3.LUT R2, R2, 0x1c0, RZ, 0xfc, !PT ;  /* 0x000001c002027812 */ /* 0x000fc600078efcff */
[----:B------:R-:W-:-:S05]  /*137e0*/  IMAD R0, R35, 0x2, R17 ;  /* 0x0000000223007824 */ /* 0x000fca00078e0211 */
[----:B------:R1:W-:Y:S02]  /*137f0*/  STL [R1+0x30], R0 ;  /* 0x0000300001007387 */ /* 0x0003e40000100800 */
.L_x_4048:
[----:B0-----:R-:W0:Y:S02]  /*13800*/  LDC.64 R2, c[0x0][0xc88] ;  /* 0x00032200ff027b82 */ /* 0x001e240000000a00 */
[----:B0-----:R-:W-:-:S05]  /*13810*/  IMAD.WIDE R2, R27, 0x4, R2 ;  /* 0x000000041b027825 */ /* 0x001fca00078e0202 */
[----:B-1----:R-:W1:Y:S01]  /*13820*/  LDG.E R31, desc[UR42][R2.64] ;  /* 0x0000002a021f7981 */ /* 0x002e62000c1e1900 */
[----:B------:R-:W-:Y:S05]  /*13830*/  YIELD ;  /* 0x0000000000007946 */ /* 0x000fea0003800000 */
[----:B------:R-:W-:Y:S01]  /*13840*/  ULDC.64 UR4, c[0x0][0xa28] ;  /* 0x00028a0000047ab9 */ /* 0x000fe20000000a00 */
[----:B------:R-:W-:Y:S01]  /*13850*/  IMAD.MOV.U32 R33, RZ, RZ, RZ ;  /* 0x000000ffff217224 */ /* 0x000fe200078e00ff */
[----:B------:R-:W-:Y:S01]  /*13860*/  ISETP.NE.U32.AND P0, PT, RZ, UR4, PT ;  /* 0x00000004ff007c0c */ /* 0x000fe2000bf05070 */
[----:B--23--:R-:W-:Y:S01]  /*13870*/  IMAD.MOV.U32 R6, RZ, RZ, RZ ;  /* 0x000000ffff067224 */ /* 0x00cfe200078e00ff */
[----:B------:R-:W-:Y:S01]  /*13880*/  ULDC.64 UR8, c[0x0][0xa18] ;  /* 0x0002860000087ab9 */ /* 0x000fe20000000a00 */
[----:B------:R-:W-:Y:S01]  /*13890*/  ULDC.64 UR6, c[0x0][0xa10] ;  /* 0x0002840000067ab9 */ /* 0x000fe20000000a00 */
[----:B------:R-:W-:-:S02]  /*138a0*/  ISETP.NE.AND.EX P0, PT, RZ, UR5, PT, P0 ;  /* 0x00000005ff007c0c */ /* 0x000fc4000bf05300 */
        /* <DEDUP_REMOVED lines=9> */
[----:B------:R-:W-:Y:S01]  /*13940*/  ISETP.NE.U32.AND P1, PT, RZ, UR8, PT ;  /* 0x00000008ff007c0c */ /* 0x000fe2000bf25070 */
[----:B0-----:R-:W-:Y:S01]  /*13950*/  IMAD.MOV.U32 R0, RZ, RZ, RZ ;  /* 0x000000ffff007224 */ /* 0x001fe200078e00ff */
[----:B------:R-:W-:Y:S02]  /*13960*/  ISETP.NE.AND.EX P0, PT, RZ, UR5, PT, P0 ;  /* 0x00000005ff007c0c */ /* 0x000fe4000bf05300 */
[----:B------:R-:W-:Y:S02]  /*13970*/  ISETP.NE.AND.EX P1, PT, RZ, UR9, PT, P1 ;  /* 0x00000009ff007c0c */ /* 0x000fe4000bf25310 */
[----:B------:R-:W-:Y:S02]  /*13980*/  ISETP.NE.U32.AND P2, PT, RZ, UR6, PT ;  /* 0x00000006ff007c0c */ /* 0x000fe4000bf45070 */
[----:B-1----:R-:W-:-:S02]  /*13990*/  IADD3 R2, P3, R23, UR4, RZ ;  /* 0x0000000417027c10 */ /* 0x002fc4000ff7e0ff */
[----:B------:R-:W-:Y:S02]  /*139a0*/  ISETP.NE.AND.EX P2, PT, RZ, UR7, PT, P2 ;  /* 0x00000007ff007c0c */ /* 0x000fe4000bf45320 */
[----:B------:R-:W-:Y:S02]  /*139b0*/  IADD3.X R3, R30, UR5, RZ, P3, !PT ;  /* 0x000000051e037c10 */ /* 0x000fe40009ffe4ff */
[----:B------:R-:W-:-:S03]  /*139c0*/  IADD3 R4, P4, R23, UR6, RZ ;  /* 0x0000000617047c10 */ /* 0x000fc6000ff9e0ff */
[----:B------:R-:W2:Y:S01]  /*139d0*/  @P0 LDG.E R6, desc[UR42][R2.64] ;  /* 0x0000002a02060981 */ /* 0x000ea2000c1e1900 */
[----:B------:R-:W-:Y:S01]  /*139e0*/  ULDC UR4, c[0x0][0x288] ;  /* 0x0000a20000047ab9 */ /* 0x000fe20000000800 */
[----:B------:R-:W-:Y:S01]  /*139f0*/  IADD3.X R5, R30, UR7, RZ, P4, !PT ;  /* 0x000000071e057c10 */ /* 0x000fe2000a7fe4ff */
[----:B------:R-:W-:Y:S01]  /*13a00*/  IMAD.U32 R8, RZ, RZ, UR4 ;  /* 0x00000004ff087e24 */ /* 0x000fe2000f8e00ff */
[----:B------:R-:W-:-:S03]  /*13a10*/  ULDC.64 UR4, c[0x0][0x418] ;  /* 0x0001060000047ab9 */ /* 0x000fc60000000a00 */
[----:B------:R-:W5:Y:S04]  /*13a20*/  @P2 LDG.E R0, desc[UR42][R4.64] ;  /* 0x0000002a04002981 */ /* 0x000f68000c1e1900 */
[----:B--2---:R0:W-:Y:S02]  /*13a30*/  STL [R1+0x4], R6 ;  /* 0x0000040601007387 */ /* 0x0041e40000100800 */
[----:B0-----:R-:W-:-:S04]  /*13a40*/  @P1 IADD3 R6, P3, R23, UR8, RZ ;  /* 0x0000000817061c10 */ /* 0x001fc8000ff7e0ff */
[----:B------:R-:W-:-:S05]  /*13a50*/  @P1 IADD3.X R7, R30, UR9, RZ, P3, !PT ;  /* 0x000000091e071c10 */ /* 0x000fca0009ffe4ff */
[----:B------:R0:W2:Y:S01]  /*13a60*/  @P1 LDG.E R8, desc[UR42][R6.64] ;  /* 0x0000002a06081981 */ /* 0x0000a2000c1e1900 */
        /* <DEDUP_REMOVED lines=8> */
[----:B--2---:R0:W-:Y:S02]  /*13af0*/  STL [R1+0x14], R8 ;  /* 0x0000140801007387 */ /* 0x0041e40000100800 */
[----:B0-----:R-:W-:Y:S01]  /*13b00*/  IMAD.U32 R8, RZ, RZ, UR4 ;  /* 0x00000004ff087e24 */ /* 0x001fe2000f8e00ff */
[----:B------:R-:W-:Y:S06]  /*13b10*/  @P1 BRA `(.L_x_3940) ;  /* 0x0000000000141947 */ /* 0x000fec0003800000 */
[----:B------:R-:W-:Y:S05]  /*13b20*/  @!P0 BRA `(.L_x_3940) ;  /* 0x0000000000108947 */ /* 0x000fea0003800000 */
[----:B------:R-:W2:Y:S04]  /*13b30*/  LDG.E R7, desc[UR42][R2.64] ;  /* 0x0000002a02077981 */ /* 0x000ea8000c1e1900 */
[----:B------:R-:W2:Y:S02]  /*13b40*/  LDG.E R2, desc[UR42][R2.64+0x4] ;  /* 0x0000042a02027981 */ /* 0x000ea4000c1e1900 */
[----:B--2---:R-:W-:-:S05]  /*13b50*/  IMAD.IADD R2, R2, 0x1, -R7 ;  /* 0x0000000102027824 */ /* 0x004fca00078e0a07 */
[----:B------:R0:W-:Y:S02]  /*13b60*/  STL [R1+0x14], R2 ;  /* 0x0000140201007387 */ /* 0x0001e40000100800 */
.L_x_3940:
[----:B------:R-:W-:Y:S01]  /*13b70*/  ULDC.64 UR4, c[0x0][0xa20] ;  /* 0x0002880000047ab9 */ /* 0x000fe20000000a00 */
[C---:B------:R-:W-:Y:S02]  /*13b80*/  LOP3.LUT R7, R26.reuse, 0xff000000, RZ, 0xc0, !PT ;  /* 0xff0000001a077812 */ /* 0x040fe400078ec0ff */
[----:B------:R-:W-:Y:S02]  /*13b90*/  ISETP.NE.U32.AND P0, PT, RZ, UR4, PT ;  /* 0x00000004ff007c0c */ /* 0x000fe4000bf05070 */
[----:B------:R-:W-:Y:S02]  /*13ba0*/  SHF.R.U32.HI R7, RZ, 0x8, R7 ;  /* 0x00000008ff077819 */ /* 0x000fe40000011607 */
[----:B------:R-:W-:Y:S02]  /*13bb0*/  ISETP.NE.AND.EX P0, PT, RZ, UR5, PT, P0 ;  /* 0x00000005ff007c0c */ /* 0x000fe4000bf05300 */
[C---:B0-----:R-:W-:Y:S02]  /*13bc0*/  LOP3.LUT R2, R26.reuse, 0xff0000, RZ, 0xc0, !PT ;  /* 0x00ff00001a027812 */ /* 0x041fe400078ec0ff */
[----:B------:R-:W-:Y:S01]  /*13bd0*/  LOP3.LUT R16, R26, 0xffff, RZ, 0xc0, !PT ;  /* 0x0000ffff1a107812 */ /* 0x000fe200078ec0ff */
[----:B------:R-:W-:Y:S01]  /*13be0*/  IMAD.MOV.U32 R26, RZ, RZ, R31 ;  /* 0x000000ffff1a7224 */ /* 0x000fe200078e001f */
[----:B------:R-:W-:-:S07]  /*13bf0*/  LEA.HI R7, R2, R7, RZ, 0x10 ;  /* 0x0000000702077211 */ /* 0x000fce00078f80ff */
[----:B------:R-:W-:Y:S05]  /*13c00*/  @!P0 BRA `(.L_x_3941) ;  /* 0x0000000000108947 */ /* 0x000fea0003800000 */
[----:B------:R-:W-:-:S04]  /*13c10*/  IADD3 R2, P0, R23, UR4, RZ ;  /* 0x0000000417027c10 */ /* 0x000fc8000ff1e0ff */
[----:B------:R-:W-:-:S05]  /*13c20*/  IADD3.X R3, R30, UR5, RZ, P0, !PT ;  /* 0x000000051e037c10 */ /* 0x000fca00087fe4ff */
[----:B------:R0:W5:Y:S01]  /*13c30*/  LDG.E R8, desc[UR42][R2.64] ;  /* 0x0000002a02087981 */ /* 0x000162000c1e1900 */
[----:B------:R-:W-:Y:S05]  /*13c40*/  BRA `(.L_x_3942) ;  /* 0x0000000000247947 */ /* 0x000fea0003800000 */
.L_x_3941:
        /* <DEDUP_REMOVED lines=9> */
.L_x_3942:
[----:B0-----:R-:W2:Y:S04]  /*13ce0*/  @P2 LDG.E R2, desc[UR42][R4.64] ;  /* 0x0000002a04022981 */ /* 0x001ea8000c1e1900 */
[----:B------:R0:W2:Y:S01]  /*13cf0*/  @P2 LDG.E R4, desc[UR42][R4.64+0x4] ;  /* 0x0000042a04042981 */ /* 0x0000a2000c1e1900 */
[----:B-----5:R-:W-:Y:S01]  /*13d00*/  IADD3 R8, -R33, R8, RZ ;  /* 0x0000000821087210 */ /* 0x020fe20007ffe1ff */
[----:B------:R-:W-:Y:S01]  /*13d10*/  BSSY B0, `(.L_x_3943) ;  /* 0x000002a000007945 */ /* 0x000fe20003800000 */
[----:B------:R-:W-:Y:S02]  /*13d20*/  LOP3.LUT R32, R7, 0xff, RZ, 0xc0, !PT ;  /* 0x000000ff07207812 */ /* 0x000fe400078ec0ff */
[----:B0-----:R-:W-:Y:S01]  /*13d30*/  SHF.R.U32.HI R5, RZ, 0x10, R7 ;  /* 0x00000010ff057819 */ /* 0x001fe20000011607 */
[----:B--2---:R-:W-:-:S04]  /*13d40*/  @P2 IMAD.IADD R6, R4, 0x1, -R2 ;  /* 0x0000000104062824 */ /* 0x004fc800078e0a02 */
[----:B------:R-:W-:-:S04]  /*13d50*/  IMAD.IADD R3, R8, 0x1, R6 ;  /* 0x0000000108037824 */ /* 0x000fc800078e0206 */
[C---:B------:R-:W-:Y:S01]  /*13d60*/  VIADD R4, R3.reuse, 0x3f ;  /* 0x0000003f03047836 */ /* 0x040fe20000000000 */
[----:B------:R-:W-:Y:S01]  /*13d70*/  ISETP.GE.AND P1, PT, R3, 0x1, PT ;  /* 0x000000010300780c */ /* 0x000fe20003f26270 */
[----:B------:R0:W-:Y:S03]  /*13d80*/  STL [R1], R3 ;  /* 0x0000000301007387 */ /* 0x0001e60000100800 */
[----:B------:R-:W-:-:S04]  /*13d90*/  SHF.R.S32.HI R2, RZ, 0x1f, R4 ;  /* 0x0000001fff027819 */ /* 0x000fc80000011404 */
[----:B------:R-:W-:Y:S01]  /*13da0*/  LEA.HI R4, R2, R4, RZ, 0x6 ;  /* 0x0000000402047211 */ /* 0x000fe200078f30ff */
[----:B0-----:R-:W-:-:S03]  /*13db0*/  IMAD.MOV.U32 R3, RZ, RZ, RZ ;  /* 0x000000ffff037224 */ /* 0x001fc600078e00ff */
[----:B------:R-:W-:Y:S01]  /*13dc0*/  SHF.R.S32.HI R4, RZ, 0x6, R4 ;  /* 0x00000006ff047819 */ /* 0x000fe20000011404 */
        /* <DEDUP_REMOVED lines=30> */
.L_x_3944:
[----:B------:R-:W-:Y:S05]  /*13fb0*/  BSYNC B0 ;  /* 0x0000000000007941 */ /* 0x000fea0003800000 */
.L_x_3943:
[-C--:B------:R-:W-:Y:S01]  /*13fc0*/  IMAD R2, R32, R3.reuse, RZ ;  /* 0x0000000320027224 */ /* 0x080fe200078e02ff */
[----:B------:R-:W-:Y:S04]  /*13fd0*/  BSSY B0, `(.L_x_3945) ;  /* 0x00001a8000007945 */ /* 0x000fe80003800000 */
[C---:B------:R-:W-:Y:S01]  /*13fe0*/  VIADDMNMX R3, R2.reuse, R3, R4, PT ;  /* 0x0000000302037246 */ /* 0x040fe20003800104 */
[----:B------:R-:W-:-:S04]  /*13ff0*/  IMAD R2, R2, 0x40, -R8 ;  /* 0x0000004002027824 */ /* 0x000fc800078e0a08 */
[----:B------:R-:W-:Y:S01]  /*14000*/  IMAD R3, R3, 0x40, -R8 ;  /* 0x0000004003037824 */ /* 0x000fe200078e0a08 */
[----:B------:R-:W-:-:S04]  /*14010*/  VIMNMX R7, RZ, R2, !PT ;  /* 0x00000002ff077248 */ /* 0x000fc80007fe0100 */
[----:B------:R-:W-:-:S04]  /*14020*/  VIMNMX R3, R3, R6, PT ;  /* 0x0000000603037248 */ /* 0x000fc80003fe0100 */
[----:B------:R-:W-:Y:S02]  /*14030*/  ISETP.GT.AND P0, PT, R3, R7, PT ;  /* 0x000000070300720c */ /* 0x000fe40003f04270 */
[----:B------:R-:W-:-:S11]  /*14040*/  SHF.R.U32.HI R7, RZ, 0x6, R7 ;  /* 0x00000006ff077819 */ /* 0x000fd60000011607 */
[----:B------:R-:W-:-:S05]  /*14050*/  @P0 VIADD R2, R3, 0x3f ;  /* 0x0000003f03020836 */ /* 0x000fca0000000000 */
[----:B------:R-:W-:-:S04]  /*14060*/  @P0 SHF.R.S32.HI R3, RZ, 0x1f, R2 ;  /* 0x0000001fff030819 */ /* 0x000fc80000011402 */
[----:B------:R-:W-:Y:S01]  /*14070*/  @P0 LEA.HI R3, R3, R2, RZ, 0x6 ;  /* 0x0000000203030211 */ /* 0x000fe200078f30ff */
[----:B------:R-:W-:-:S03]  /*14080*/  IMAD.MOV.U32 R2, RZ, RZ, R7 ;  /* 0x000000ffff027224 */ /* 0x000fc600078e0007 */
[----:B------:R-:W-:Y:S02]  /*14090*/  @P0 SHF.R.S32.HI R2, RZ, 0x6, R3 ;  /* 0x00000006ff020819 */ /* 0x000fe40000011403 */
        /* <DEDUP_REMOVED lines=10> */
.L_x_4093:
[----:B-1----:R-:W-:Y:S02]  /*14140*/  ISETP.NE.AND P0, PT, R14, RZ, PT ;  /* 0x000000ff0e00720c */ /* 0x002fe40003f05270 */
[----:B------:R-:W-:-:S11]  /*14150*/  PLOP3.LUT P6, PT, PT, PT, PT, 0x8, 0x0 ;  /* 0x000000000000781c */ /* 0x000fd60003fce170 */
[----:B------:R-:W-:Y:S05]  /*14160*/  @P0 BRA `(.L_x_3948) ;  /* 0x00000000000c0947 */ /* 0x000fea0003800000 */
[----:B------:R-:W-:-:S03]  /*14170*/  UMOV UR4, 0xffffffff ;  /* 0xffffffff00047882 */ /* 0x000fc60000000000 */
[----:B------:R-:W-:Y:S05]  /*14180*/  BRA.DIV UR4, `(.L_x_3949) ;  /* 0x0000006e04547947 */ /* 0x000fea000b800000 */
[----:B------:R-:W-:-:S13]  /*14190*/  ELECT P6, URZ, PT ;  /* 0x00000000003f782f */ /* 0x000fda00038c0000 */
.L_x_3948:
[----:B0-----:R-:W2:Y:S01]  /*141a0*/  LDL R3, [R1+0x20] ;  /* 0x0000200001037983 */ /* 0x001ea20000100800 */
[----:B------:R-:W-:Y:S01]  /*141b0*/  BSSY B1, `(.L_x_3950) ;  /* 0x0000008000017945 */ /* 0x000fe20003800000 */
[----:B--2---:R-:W-:-:S05]  /*141c0*/  VIADD R3, R3, 0x1 ;  /* 0x0000000103037836 */ /* 0x004fca0000000000 */
[----:B------:R-:W-:-:S04]  /*141d0*/  LEA.HI R8, R3, R3, RZ, 0x1 ;  /* 0x0000000303087211 */ /* 0x000fc800078f08ff */
[----:B------:R-:W-:-:S05]  /*141e0*/  LOP3.LUT R8, R8, 0xfffffffe, RZ, 0xc0, !PT ;  /* 0xfffffffe08087812 */ /* 0x000fca00078ec0ff */
[----:B------:R-:W-:-:S05]  /*141f0*/  IMAD.IADD R3, R3, 0x1, -R8 ;  /* 0x0000000103037824 */ /* 0x000fca00078e0a08 */
[----:B------:R-:W-:-:S04]  /*14200*/  SHF.L.U32 R3, R3, 0x1f, RZ ;  /* 0x0000001f03037819 */ /* 0x000fc800000006ff */
[----:B------:R-:W0:Y:S02]  /*14210*/  SYNCS.PHASECHK.TRANS64.TRYWAIT P0, [R17+URZ+0x28c20], R3 ;  /* 0x028c2003110075a7 */ /* 0x000e24000800017f */
[----:B0-----:R-:W-:Y:S05]  /*14220*/  @!P0 BRA `(.L_x_3951) ;  /* 0x0000006c004c8947 */ /* 0x001fea0003800000 */
.L_x_4096:
[----:B------:R-:W-:Y:S05]  /*14230*/  BSYNC B1 ;  /* 0x0000000000017941 */ /* 0x000fea0003800000 */
.L_x_3950:
        /* <DEDUP_REMOVED lines=10> */
.L_x_4097:
[----:B------:R-:W-:Y:S05]  /*142e0*/  BSYNC B2 ;  /* 0x0000000000027941 */ /* 0x000fea0003800000 */
.L_x_3954:
        /* <DEDUP_REMOVED lines=9> */
.L_x_3957:
[----:B------:R-:W-:Y:S05]  /*14380*/  BSYNC B2 ;  /* 0x0000000000027941 */ /* 0x000fea0003800000 */
.L_x_3956:
[----:B------:R-:W-:Y:S01]  /*14390*/  IMAD.MOV.U32 R14, RZ, RZ, RZ ;  /* 0x000000ffff0e7224 */ /* 0x000fe200078e00ff */
[----:B------:R-:W-:Y:S01]  /*143a0*/  UIADD3 UR4, UP0, UR40, 0x570, URZ ;  /* 0x0000057028047890 */ /* 0x000fe2000ff1e03f */
[----:B------:R-:W-:Y:S01]  /*143b0*/  IMAD R9, R2, 0x40, R0 ;  /* 0x0000004002097824 */ /* 0x000fe200078e0200 */
[----:B------:R-:W-:Y:S01]  /*143c0*/  PLOP3.LUT P0, PT, PT, PT, PT, 0x80, 0x0 ;  /* 0x000000000000781c */ /* 0x000fe20003f0f070 */
[----:B------:R-:W-:Y:S01]  /*143d0*/  IMAD R10, R19, 0x2000, R17 ;  /* 0x00002000130a7824 */ /* 0x000fe200078e0211 */
[----:B------:R-:W-:Y:S01]  /*143e0*/  R2UR UR10, R14 ;  /* 0x000000000e0a72ca */ /* 0x000fe200000e0000 */
[----:B------:R-:W-:Y:S01]  /*143f0*/  VIADD R9, R9, 0xffffffc0 ;  /* 0xffffffc009097836 */ /* 0x000fe20000000000 */
[----:B------:R-:W-:Y:S01]  /*14400*/  UIADD3.X UR5, URZ, UR41, URZ, UP0, !UPT ;  /* 0x000000293f057290 */ /* 0x000fe200087fe43f */
[----:B------:R-:W-:Y:S01]  /*14410*/  VIADD R10, R10, 0x22400 ;  /* 0x000224000a0a7836 */ /* 0x000fe20000000000 */
[----:B------:R-:W-:Y:S01]  /*14420*/  UMOV UR6, 0x0 ;  /* 0x0000000000067882 */ /* 0x000fe20000000000 */
[----:B------:R-:W-:Y:S01]  /*14430*/  VIADD R11, R3, 0x28c90 ;  /* 0x00028c90030b7836 */ /* 0x000fe20000000000 */
[----:B------:R-:W-:-:S09]  /*14440*/  UMOV UR7, 0x12f00000 ;  /* 0x12f0000000077882 */ /* 0x000fd20000000000 */
.L_x_3958:
        /* <DEDUP_REMOVED lines=13> */
.L_x_4098:
[----:B------:R-:W-:Y:S05]  /*14520*/  BSYNC B2 ;  /* 0x0000000000027941 */ /* 0x000fea0003800000 */
.L_x_3959:
[----:B------:R-:W-:Y:S01]  /*14530*/  BSSY B2, `(.L_x_3961) ;  /* 0x000000b000027945 */ /* 0x000fe20003800000 */
[----:B------:R-:W-:Y:S02]  /*14540*/  IMAD.MOV.U32 R12, RZ, RZ, 0x0 ;  /* 0x00000000ff0c7424 */ /* 0x000fe400078e00ff */
[----:B------:R-:W-:Y:S01]  /*14550*/  IMAD.MOV.U32 R13, RZ, RZ, 0x12f00000 ;  /* 0x12f00000ff0d7424 */ /* 0x000fe200078e00ff */
[----:B------:R-:W-:Y:S06]  /*14560*/  @P2 BRA `(.L_x_3962) ;  /* 0x00000000001c2947 */ /* 0x000fec0003800000 */
[----:B------:R-:W2:Y:S01]  /*14570*/  S2R R10, SR_TID.X ;  /* 0x00000000000a7919 */ /* 0x000ea20000002100 */
[----:B01----:R-:W-:-:S04]  /*14580*/  IMAD.MOV.U32 R8, RZ, RZ, 0x10000 ;  /* 0x00010000ff087424 */ /* 0x003fc800078e00ff */
[----:B------:R3:W-:Y:S01]  /*14590*/  SYNCS.ARRIVE.TRANS64 RZ, [R3+URZ+0x28cb0], R8 ;  /* 0x028cb00803ff79a7 */ /* 0x0007e2000800003f */
[----:B--2---:R-:W-:-:S04]  /*145a0*/  LOP3.LUT R10, R10, 0x1f, RZ, 0xc0, !PT ;  /* 0x0000001f0a0a7812 */ /* 0x004fc800078ec0ff */
[----:B------:R-:W-:-:S13]  /*145b0*/  ISETP.NE.AND P0, PT, R10, RZ, PT ;  /* 0x000000ff0a00720c */ /* 0x000fda0003f05270 */
[----:B---3--:R-:W-:Y:S05]  /*145c0*/  @!P0 BRA `(.L_x_3962) ;  /* 0x0000000000048947 */ /* 0x008fea0003800000 */
[----:B------:R-:W-:Y:S01]  /*145d0*/  BPT.TRAP 0x1 ;  /* 0x000000040000795c */ /* 0x000fe20000300000 */
.L_x_3962:
[----:B------:R-:W-:Y:S05]  /*145e0*/  BSYNC B2 ;  /* 0x0000000000027941 */ /* 0x000fea0003800000 */
.L_x_3961:
[----:B------:R-:W-:Y:S01]  /*145f0*/  R2UR UR10, R14 ;  /* 0x000000000e0a72ca */ /* 0x000fe200000e0000 */
[----:B01----:R-:W-:Y:S01]  /*14600*/  IMAD R8, R19, 0x10000, R17 ;  /* 0x0001000013087824 */ /* 0x003fe200078e0211 */
[----:B------:R-:W-:Y:S01]  /*14610*/  R2UR UR6, R12 ;  /* 0x000000000c0672ca */ /* 0x000fe200000e0000 */
[----:B------:R-:W-:Y:S01]  /*14620*/  UIADD3 UR4, UP0, UR40, 0x670, URZ ;  /* 0x0000067028047890 */ /* 0x000fe2000ff1e03f */
[----:B------:R-:W-:Y:S01]  /*14630*/  R2UR UR7, R13 ;  /* 0x000000000d0772ca */ /* 0x000fe200000e0000 */
[----:B------:R-:W-:Y:S01]  /*14640*/  VIADD R3, R3, 0x28cb0 ;  /* 0x00028cb003037836 */ /* 0x000fe20000000000 */
[----:B------:R-:W-:Y:S01]  /*14650*/  PLOP3.LUT P0, PT, PT, PT, PT, 0x80, 0x0 ;  /* 0x000000000000781c */ /* 0x000fe20003f0f070 */
[----:B------:R-:W-:Y:S01]  /*14660*/  VIADD R10, R8, 0x400 ;  /* 0x00000400080a7836 */ /* 0x000fe20000000000 */
[----:B------:R-:W-:-:S12]  /*14670*/  UIADD3.X UR5, URZ, UR41, URZ, UP0, !UPT ;  /* 0x000000293f057290 */ /* 0x000fd800087fe43f */
.L_x_3963:
        /* <DEDUP_REMOVED lines=12> */
[----:B------:R-:W-:Y:S01]  /*14740*/  R2UR UR7, R13 ;  /* 0x000000000d0772ca */ /* 0x000fe200000e0000 */
[----:B------:R-:W-:Y:S01]  /*14750*/  UMOV UR10, 0x40 ;  /* 0x00000040000a7882 */ /* 0x000fe20000000000 */
[----:B------:R-:W-:-:S13]  /*14760*/  PLOP3.LUT P0, PT, PT, PT, PT, 0x80, 0x0 ;  /* 0x000000000000781c */ /* 0x000fda0003f0f070 */
.L_x_3964:
        /* <DEDUP_REMOVED lines=11> */
[----:B------:R-:W-:Y:S01]  /*14820*/  UMOV UR10, 0x80 ;  /* 0x00000080000a7882 */ /* 0x000fe20000000000 */
[----:B------:R-:W-:Y:S02]  /*14830*/  R2UR UR7, R13 ;  /* 0x000000000d0772ca */ /* 0x000fe400000e0000 */
[----:B------:R-:W-:Y:S02]  /*14840*/  PLOP3.LUT P0, PT, PT, PT, PT, 0x80, 0x0 ;  /* 0x000000000000781c */ /* 0x000fe40003f0f070 */
[----:B------:R-:W-:-:S11]  /*14850*/  IADD3 R10, R8, 0x4400, RZ ;  /* 0x00004400080a7810 */ /* 0x000fd60007ffe0ff */
.L_x_3965:
        /* <DEDUP_REMOVED lines=15> */
.L_x_3966:
        /* <DEDUP_REMOVED lines=15> */
.L_x_3967:
        /* <DEDUP_REMOVED lines=15> */
.L_x_3968:
        /* <DEDUP_REMOVED lines=15> */
.L_x_3969:
        /* <DEDUP_REMOVED lines=15> */
.L_x_3970:
        /* <DEDUP_REMOVED lines=10> */
.L_x_3953:
[----:B------:R-:W-:Y:S05]  /*14db0*/  BSYNC B1 ;  /* 0x0000000000017941 */ /* 0x000fea0003800000 */
.L_x_3952:
        /* <DEDUP_REMOVED lines=9> */
.L_x_3990:
[----:B------:R-:W-:Y:S05]  /*14e50*/  YIELD ;  /* 0x0000000000007946 */ /* 0x000fea0003800000 */
[----:B------:R-:W-:Y:S04]  /*14e60*/  BSSY B1, `(.L_x_3971) ;  /* 0x00000b6000017945 */ /* 0x000fe80003800000 */
[----:B------:R-:W-:Y:S05]  /*14e70*/  @!P6 BRA `(.L_x_3972) ;  /* 0x0000000800d0e947 */ /* 0x000fea0003800000 */
[----:B------:R-:W-:Y:S01]  /*14e80*/  IMAD R8, R19, 0x8, R17 ;  /* 0x0000000813087824 */ /* 0x000fe200078e0211 */
[----:B------:R-:W-:Y:S01]  /*14e90*/  SHF.L.U32 R2, R29, 0x1f, RZ ;  /* 0x0000001f1d027819 */ /* 0x000fe200000006ff */
[----:B0-----:R-:W0:Y:S01]  /*14ea0*/  S2R R3, SR_TID.X ;  /* 0x0000000000037919 */ /* 0x001e220000002100 */
[----:B------:R-:W-:Y:S02]  /*14eb0*/  BSSY B2, `(.L_x_3973) ;  /* 0x0000005000027945 */ /* 0x000fe40003800000 */
[----:B------:R-:W1:Y:S01]  /*14ec0*/  SYNCS.PHASECHK.TRANS64.TRYWAIT P2, [R8+URZ+0x28ca0], R2 ;  /* 0x028ca002080075a7 */ /* 0x000e62000804017f */
[----:B0-----:R-:W-:-:S04]  /*14ed0*/  LOP3.LUT R3, R3, 0x7f, RZ, 0xc0, !PT ;  /* 0x0000007f03037812 */ /* 0x001fc800078ec0ff */
[----:B------:R-:W-:Y:S01]  /*14ee0*/  ISETP.NE.AND P3, PT, R3, RZ, PT ;  /* 0x000000ff0300720c */ /* 0x000fe20003f65270 */
[----:B-1----:R-:W-:-:S12]  /*14ef0*/  @!P2 BRA `(.L_x_3974) ;  /* 0x000000600054a947 */ /* 0x002fd80003800000 */
.L_x_4099:
[----:B------:R-:W-:Y:S05]  /*14f00*/  BSYNC B2 ;  /* 0x0000000000027941 */ /* 0x000fea0003800000 */
.L_x_3973:
        /* <DEDUP_REMOVED lines=9> */
.L_x_3976:
[----:B------:R-:W-:Y:S05]  /*14fa0*/  BSYNC B2 ;  /* 0x0000000000027941 */ /* 0x000fea0003800000 */
.L_x_3975:
        /* <DEDUP_REMOVED lines=11> */
.L_x_3977:
        /* <DEDUP_REMOVED lines=13> */
.L_x_4100:
[----:B------:R-:W-:Y:S05]  /*15130*/  BSYNC B2 ;  /* 0x0000000000027941 */ /* 0x000fea0003800000 */
.L_x_3978:
[----:B------:R-:W-:Y:S01]  /*15140*/  BSSY B2, `(.L_x_3980) ;  /* 0x000000b000027945 */ /* 0x000fe20003800000 */
[----:B01----:R-:W-:Y:S02]  /*15150*/  IMAD.MOV.U32 R2, RZ, RZ, 0x0 ;  /* 0x00000000ff027424 */ /* 0x003fe400078e00ff */
[----:B------:R-:W-:Y:S01]  /*15160*/  IMAD.MOV.U32 R3, RZ, RZ, 0x12f00000 ;  /* 0x12f00000ff037424 */ /* 0x000fe200078e00ff */
[----:B------:R-:W-:Y:S06]  /*15170*/  @P3 BRA `(.L_x_3981) ;  /* 0x00000000001c3947 */ /* 0x000fec0003800000 */
[----:B------:R-:W0:Y:S01]  /*15180*/  S2R R13, SR_TID.X ;  /* 0x00000000000d7919 */ /* 0x000e220000002100 */
[----:B------:R-:W-:-:S04]  /*15190*/  IMAD.MOV.U32 R9, RZ, RZ, 0x10000 ;  /* 0x00010000ff097424 */ /* 0x000fc800078e00ff */
[----:B------:R1:W-:Y:S01]  /*151a0*/  SYNCS.ARRIVE.TRANS64 RZ, [R8+URZ+0x28cb0], R9 ;  /* 0x028cb00908ff79a7 */ /* 0x0003e2000800003f */
[----:B0-----:R-:W-:-:S04]  /*151b0*/  LOP3.LUT R13, R13, 0x1f, RZ, 0xc0, !PT ;  /* 0x0000001f0d0d7812 */ /* 0x001fc800078ec0ff */
[----:B------:R-:W-:-:S13]  /*151c0*/  ISETP.NE.AND P2, PT, R13, RZ, PT ;  /* 0x000000ff0d00720c */ /* 0x000fda0003f45270 */
[----:B-1----:R-:W-:Y:S05]  /*151d0*/  @!P2 BRA `(.L_x_3981) ;  /* 0x000000000004a947 */ /* 0x002fea0003800000 */
[----:B------:R-:W-:Y:S01]  /*151e0*/  BPT.TRAP 0x1 ;  /* 0x000000040000795c */ /* 0x000fe20000300000 */
.L_x_3981:
[----:B------:R-:W-:Y:S05]  /*151f0*/  BSYNC B2 ;  /* 0x0000000000027941 */ /* 0x000fea0003800000 */
.L_x_3980:
        /* <DEDUP_REMOVED lines=9> */
.L_x_3982:
        /* <DEDUP_REMOVED lines=15> */
.L_x_3983:
        /* <DEDUP_REMOVED lines=15> */
.L_x_3984:
        /* <DEDUP_REMOVED lines=15> */
.L_x_3985:
        /* <DEDUP_REMOVED lines=15> */
.L_x_3986:
        /* <DEDUP_REMOVED lines=15> */
.L_x_3987:
        /* <DEDUP_REMOVED lines=15> */
.L_x_3988:
        /* <DEDUP_REMOVED lines=15> */
.L_x_3989:
        /* <DEDUP_REMOVED lines=10> */
.L_x_3972:
[----:B------:R-:W-:Y:S05]  /*159c0*/  BSYNC B1 ;  /* 0x0000000000017941 */ /* 0x000fea0003800000 */
.L_x_3971:
        /* <DEDUP_REMOVED lines=8> */
.L_x_3946:
[----:B------:R-:W-:Y:S05]  /*15a50*/  BSYNC B0 ;  /* 0x0000000000007941 */ /* 0x000fea0003800000 */
.L_x_3945:
[----:B------:R-:W-:Y:S05]  /*15a60*/  @!P0 WARPSYNC.ALL ;  /* 0x0000000000008948 */ /* 0x000fea0003800000 */
[----:B------:R-:W-:Y:S01]  /*15a70*/  @!P0 BAR.SYNC.DEFER_BLOCKING 0xc, 0x180 ;  /* 0x0306000000008b1d */ /* 0x000fe20000010000 */
[----:B------:R-:W-:-:S05]  /*15a80*/  IMAD.MOV.U32 R0, RZ, RZ, RZ ;  /* 0x000000ffff007224 */ /* 0x000fca00078e00ff */
[----:B------:R-:W-:Y:S04]  /*15a90*/  BSSY B0, `(.L_x_3991) ;  /* 0x000001e000007945 */ /* 0x000fe80003800000 */
[----:B------:R-:W-:Y:S05]  /*15aa0*/  @!P1 BRA `(.L_x_3992) ;  /* 0x0000000000709947 */ /* 0x000fea0003800000 */
[----:B------:R-:W-:-:S13]  /*15ab0*/  ISETP.NE.AND P0, PT, R5, RZ, PT ;  /* 0x000000ff0500720c */ /* 0x000fda0003f05270 */
[----:B------:R-:W1:Y:S02]  /*15ac0*/  @!P0 LDC R5, c[0x0][0x9f0] ;  /* 0x00027c00ff058b82 */ /* 0x000e640000000800 */
[-C--:B-1----:R-:W-:Y:S02]  /*15ad0*/  IABS R0, R5.reuse ;  /* 0x0000000500007213 */ /* 0x082fe40000000000 */
[----:B------:R-:W-:Y:S02]  /*15ae0*/  IABS R7, R5 ;  /* 0x0000000500077213 */ /* 0x000fe40000000000 */
[----:B------:R-:W1:Y:S02]  /*15af0*/  I2F.RP R2, R0 ;  /* 0x0000000000027306 */ /* 0x000e640000209400 */
[----:B------:R-:W-:-:S06]  /*15b00*/  IADD3 R7, RZ, -R7, RZ ;  /* 0x80000007ff077210 */ /* 0x000fcc0007ffe0ff */
[----:B-1----:R-:W1:Y:S02]  /*15b10*/  MUFU.RCP R2, R2 ;  /* 0x0000000200027308 */ /* 0x002e640000001000 */
[----:B-1----:R-:W-:-:S06]  /*15b20*/  VIADD R2, R2, 0xffffffe ;  /* 0x0ffffffe02027836 */ /* 0x002fcc0000000000 */
[----:B0-----:R-:W0:Y:S02]  /*15b30*/  F2I.FTZ.U32.TRUNC.NTZ R3, R2 ;  /* 0x0000000200037305 */ /* 0x001e24000021f000 */
[----:B0-----:R-:W-:-:S04]  /*15b40*/  IMAD.MOV R2, RZ, RZ, -R3 ;  /* 0x000000ffff027224 */ /* 0x001fc800078e0a03 */
[----:B------:R-:W-:Y:S02]  /*15b50*/  IMAD R6, R2, R0, RZ ;  /* 0x0000000002067224 */ /* 0x000fe400078e02ff */
[----:B------:R-:W-:-:S04]  /*15b60*/  IMAD.MOV.U32 R2, RZ, RZ, RZ ;  /* 0x000000ffff027224 */ /* 0x000fc800078e00ff */
        /* <DEDUP_REMOVED lines=16> */
.L_x_3992:
[----:B------:R-:W-:Y:S05]  /*15c70*/  BSYNC B0 ;  /* 0x0000000000007941 */ /* 0x000fea0003800000 */
.L_x_3991:
        /* <DEDUP_REMOVED lines=21> */
[----:B0-----:R-:W-:Y:S01]  /*15dd0*/  IADD3 R24, R0, UR37, R7 ;  /* 0x0000002500187c10 */ /* 0x001fe2000fffe007 */
[----:B------:R-:W-:Y:S06]  /*15de0*/  BRA `(.L_x_3995) ;  /* 0x0000003400707947 */ /* 0x000fec0003800000 */
.L_x_3994:
        /* <DEDUP_REMOVED lines=9> */
[----:B0-----:R-:W0:Y:S01]  /*15e80*/  LDC.64 R2, c[0x4][R2] ;  /* 0x0100000002027b82 */ /* 0x001e220000000a00 */
        /* <DEDUP_REMOVED lines=10> */
.L_x_3997:
[----:B------:R-:W-:Y:S05]  /*15f30*/  BSYNC B6 ;  /* 0x0000000000067941 */ /* 0x000fea0003800000 */
.L_x_3996:
        /* <DEDUP_REMOVED lines=8> */
[----:B0-----:R0:W1:Y:S01]  /*15fc0*/  LDC.64 R2, c[0x4][R34] ;  /* 0x0100000022027b82 */ /* 0x0010620000000a00 */
        /* <DEDUP_REMOVED lines=11> */
.L_x_4000:
[----:B------:R0:W1:Y:S01]  /*16080*/  LDC.64 R2, c[0x4][R34] ;  /* 0x0100000022027b82 */ /* 0x0000620000000a00 */
[----:B------:R-:W-:Y:S01]  /*16090*/  ULDC.64 UR4, c[0x4][0xf0] ;  /* 0x01003c0000047ab9 */ /* 0x000fe20000000a00 */
[----:B------:R-:W-:Y:S01]  /*160a0*/  ULDC.64 UR6, c[0x4][0xf8] ;  /* 0x01003e0000067ab9 */ /* 0x000fe20000000a00 */
[----:B------:R-:W-:Y:S01]  /*160b0*/  ULDC.64 UR8, c[0x4][0x50] ;  /* 0x0100140000087ab9 */ /* 0x000fe20000000a00 */
[----:B------:R-:W-:Y:S01]  /*160c0*/  IMAD.U32 R4, RZ, RZ, UR4 ;  /* 0x00000004ff047e24 */ /* 0x000fe2000f8e00ff */
[----:B------:R-:W-:Y:S01]  /*160d0*/  MOV R13, RZ ;  /* 0x000000ff000d7202 */ /* 0x000fe20000000f00 */
[----:B------:R-:W-:Y:S02]  /*160e0*/  IMAD.U32 R5, RZ, RZ, UR5 ;  /* 0x00000005ff057e24 */ /* 0x000fe4000f8e00ff */
[----:B------:R-:W-:Y:S02]  /*160f0*/  IMAD.U32 R6, RZ, RZ, UR6 ;  /* 0x00000006ff067e24 */ /* 0x000fe4000f8e00ff */
[----:B------:R-:W-:-:S02]  /*16100*/  IMAD.U32 R7, RZ, RZ, UR7 ;  /* 0x00000007ff077e24 */ /* 0x000fc4000f8e00ff */
[----:B------:R-:W-:Y:S02]  /*16110*/  IMAD.U32 R10, RZ, RZ, UR8 ;  /* 0x00000008ff0a7e24 */ /* 0x000fe4000f8e00ff */
[----:B------:R-:W-:Y:S02]  /*16120*/  IMAD.U32 R11, RZ, RZ, UR9 ;  /* 0x00000009ff0b7e24 */ /* 0x000fe4000f8e00ff */
[----:B------:R-:W-:Y:S02]  /*16130*/  IMAD.MOV.U32 R8, RZ, RZ, 0x70 ;  /* 0x00000070ff087424 */ /* 0x000fe400078e00ff */
[----:B0-----:R-:W-:-:S07]  /*16140*/  IMAD.MOV.U32 R12, RZ, RZ, 0x1 ;  /* 0x00000001ff0c7424 */ /* 0x001fce00078e00ff */
[----:B------:R-:W-:-:S07]  /*16150*/  LEPC R20, `(.L_x_3999) ;  /* 0x000000001014794e */ /* 0x000fce0000000000 */
[----:B-1----:R-:W-:Y:S05]  /*16160*/  CALL.ABS.NOINC R2 ;  /* 0x0000000002007343 */ /* 0x002fea0003c00000 */
.L_x_3999:
[----:B------:R-:W-:Y:S05]  /*16170*/  BSYNC B6 ;  /* 0x0000000000067941 */ /* 0x000fea0003800000 */
.L_x_3998:
[----:B------:R-:W2:Y:S01]  /*16180*/  LDL R34, [R1+0x18] ;  /* 0x0000180001227983 */ /* 0x000ea20000100800 */
[----:B------:R-:W-:Y:S01]  /*16190*/  ULDC.64 UR4, c[0x0][0x9f8] ;  /* 0x00027e0000047ab9 */ /* 0x000fe20000000a00 */
[----:B------:R-:W1:Y:S02]  /*161a0*/  LDC R8, c[0x0][0x430] ;  /* 0x00010c00ff087b82 */ /* 0x000e640000000800 */
[----:B------:R-:W3:Y:S01]  /*161b0*/  LDL R20, [R1] ;  /* 0x0000000001147983 */ /* 0x000ee20000100800 */
[----:B------:R-:W-:Y:S01]  /*161c0*/  ISETP.NE.U32.AND P0, PT, RZ, UR4, PT ;  /* 0x00000004ff007c0c */ /* 0x000fe2000bf05070 */
[----:B------:R-:W4:Y:S03]  /*161d0*/  S2R R21, SR_TID.X ;  /* 0x0000000000157919 */ /* 0x000f260000002100 */
[----:B------:R-:W-:-:S13]  /*161e0*/  ISETP.NE.AND.EX P0, PT, RZ, UR5, PT, P0 ;  /* 0x00000005ff007c0c */ /* 0x000fda000bf05300 */
[----:B------:R-:W-:Y:S01]  /*161f0*/  @P0 IADD3 R2, P1, R23, UR4, RZ ;  /* 0x0000000417020c10 */ /* 0x000fe2000ff3e0ff */
[----:B------:R-:W-:-:S03]  /*16200*/  ULDC UR4, c[0x0][0x320] ;  /* 0x0000c80000047ab9 */ /* 0x000fc60000000800 */
[----:B0-----:R-:W-:-:S05]  /*16210*/  @P0 IADD3.X R3, R30, UR5, RZ, P1, !PT ;  /* 0x000000051e030c10 */ /* 0x001fca0008ffe4ff */
[----:B------:R0:W3:Y:S01]  /*16220*/  @P0 LDG.E R26, desc[UR42][R2.64] ;  /* 0x0000002a021a0981 */ /* 0x0000e2000c1e1900 */
[----:B----4-:R-:W-:-:S04]  /*16230*/  LOP3.LUT R21, R21, 0x7f, RZ, 0xc0, !PT ;  /* 0x0000007f15157812 */ /* 0x010fc800078ec0ff */
[----:B------:R-:W-:Y:S02]  /*16240*/  SHF.R.U32.HI R0, RZ, 0x3, R21 ;  /* 0x00000003ff007819 */ /* 0x000fe40000011615 */
[----:B------:R-:W4:Y:S01]  /*16250*/  S2R R21, SR_TID.X ;  /* 0x0000000000157919 */ /* 0x000f220000002100 */
[----:B-1----:R-:W-:Y:S01]  /*16260*/  ISETP.NE.AND P1, PT, R8, 0x1, PT ;  /* 0x000000010800780c */ /* 0x002fe20003f25270 */
[----:B------:R-:W1:Y:S01]  /*16270*/  S2R R9, SR_TID.X ;  /* 0x0000000000097919 */ /* 0x000e620000002100 */
[----:B------:R-:W1:Y:S11]  /*16280*/  S2R R6, SR_TID.X ;  /* 0x0000000000067919 */ /* 0x000e760000002100 */
[----:B0-----:R-:W0:Y:S08]  /*16290*/  @P1 LDC R3, c[0x0][0x434] ;  /* 0x00010d00ff031b82 */ /* 0x001e300000000800 */
[----:B------:R-:W0:Y:S01]  /*162a0*/  @P1 LDC R2, c[0x0][0x438] ;  /* 0x00010e00ff021b82 */ /* 0x000e220000000800 */
[----:B----4-:R-:W-:-:S05]  /*162b0*/  IMAD.SHL.U32 R21, R21, 0x10, RZ ;  /* 0x0000001015157824 */ /* 0x010fca00078e00ff */
[----:B------:R-:W-:Y:S01]  /*162c0*/  LOP3.LUT R21, R0, 0x70, R21, 0xf8, !PT ;  /* 0x0000007000157812 */ /* 0x000fe200078ef815 */
[----:B-1----:R-:W-:Y:S02]  /*162d0*/  IMAD.SHL.U32 R9, R9, 0x8, RZ ;  /* 0x0000000809097824 */ /* 0x002fe400078e00ff */
[----:B------:R-:W-:-:S03]  /*162e0*/  IMAD.SHL.U32 R6, R6, 0x8, RZ ;  /* 0x0000000806067824 */ /* 0x000fc600078e00ff */
[----:B------:R-:W-:Y:S02]  /*162f0*/  LOP3.LUT R9, R9, 0x38, RZ, 0xc0, !PT ;  /* 0x0000003809097812 */ /* 0x000fe400078ec0ff */
[----:B------:R-:W-:Y:S02]  /*16300*/  LOP3.LUT R6, R6, 0x38, RZ, 0xc0, !PT ;  /* 0x0000003806067812 */ /* 0x000fe400078ec0ff */
[----:B------:R-:W-:Y:S02]  /*16310*/  ISETP.GE.AND P3, PT, R9, UR4, PT ;  /* 0x0000000409007c0c */ /* 0x000fe4000bf66270 */
[----:B------:R-:W-:Y:S02]  /*16320*/  LOP3.LUT R18, R18, 0xffffffbf, RZ, 0xc0, !PT ;  /* 0xffffffbf12127812 */ /* 0x000fe400078ec0ff */
[----:B------:R-:W-:Y:S01]  /*16330*/  LOP3.LUT R6, R6, 0x80, RZ, 0xfc, !PT ;  /* 0x0000008006067812 */ /* 0x000fe200078efcff */
[----:B------:R-:W1:Y:S01]  /*16340*/  S2R R11, SR_TID.X ;  /* 0x00000000000b7919 */ /* 0x000e620000002100 */
[----:B------:R-:W4:Y:S01]  /*16350*/  S2R R10, SR_TID.X ;  /* 0x00000000000a7919 */ /* 0x000f220000002100 */
[----:B------:R-:W-:-:S02]  /*16360*/  IMAD.MOV.U32 R36, RZ, RZ, RZ ;  /* 0x000000ffff247224 */ /* 0x000fc400078e00ff */
[----:B-1----:R-:W-:Y:S02]  /*16370*/  IMAD.SHL.U32 R11, R11, 0x8, RZ ;  /* 0x000000080b0b7824 */ /* 0x002fe400078e00ff */
[----:B----4-:R-:W-:-:S03]  /*16380*/  IMAD.SHL.U32 R10, R10, 0x8, RZ ;  /* 0x000000080a0a7824 */ /* 0x010fc600078e00ff */
[----:B------:R-:W-:-:S04]  /*16390*/  LOP3.LUT R11, R11, 0x38, RZ, 0xc0, !PT ;  /* 0x000000380b0b7812 */ /* 0x000fc800078ec0ff */
[----:B------:R-:W-:Y:S02]  /*163a0*/  LOP3.LUT R11, R11, 0x180, RZ, 0xfc, !PT ;  /* 0x000001800b0b7812 */ /* 0x000fe400078efcff */
[----:B------:R-:W-:-:S04]  /*163b0*/  LOP3.LUT R10, R10, 0x38, RZ, 0xc0, !PT ;  /* 0x000000380a0a7812 */ /* 0x000fc800078ec0ff */
[----:B------:R-:W-:Y:S02]  /*163c0*/  LOP3.LUT R12, R10, 0x1c0, RZ, 0xfc, !PT ;  /* 0x000001c00a0c7812 */ /* 0x000fe400078efcff */
[----:B--2---:R-:W-:Y:S02]  /*163d0*/  LEA R23, R34, 0xffffffc0, 0x6 ;  /* 0xffffffc022177811 */ /* 0x004fe400078e30ff */
[----:B------:R-:W1:Y:S03]  /*163e0*/  S2R R34, SR_TID.X ;  /* 0x0000000000227919 */ /* 0x000e660000002100 */
[----:B------:R-:W-:Y:S02]  /*163f0*/  IMAD.IADD R37, R21, 0x1, R23 ;  /* 0x0000000115257824 */ /* 0x000fe400078e0217 */
[----:B-1----:R-:W-:-:S05]  /*16400*/  IMAD.SHL.U32 R34, R34, 0x8, RZ ;  /* 0x0000000822227824 */ /* 0x002fca00078e00ff */
[----:B------:R-:W-:-:S04]  /*16410*/  LOP3.LUT R34, R34, 0x38, RZ, 0xc0, !PT ;  /* 0x0000003822227812 */ /* 0x000fc800078ec0ff */
[----:B------:R-:W-:-:S04]  /*16420*/  LOP3.LUT R34, R34, 0x40, RZ, 0xfc, !PT ;  /* 0x0000004022227812 */ /* 0x000fc800078efcff */
[----:B------:R-:W-:Y:S02]  /*16430*/  ISETP.GE.AND P2, PT, R34, UR4, PT ;  /* 0x0000000422007c0c */ /* 0x000fe4000bf46270 */
[----:B------:R-:W1:Y:S01]  /*16440*/  S2R R34, SR_TID.X ;  /* 0x0000000000227919 */ /* 0x000e620000002100 */
[----:B---3--:R-:W-:-:S04]  /*16450*/  ISETP.GE.AND P0, PT, R37, R20, PT ;  /* 0x000000142500720c */ /* 0x008fc80003f06270 */
[----:B------:R-:W-:Y:S01]  /*16460*/  ISETP.GT.U32.OR P0, PT, R21, 0x3f, P0 ;  /* 0x0000003f1500780c */ /* 0x000fe20000704470 */
[----:B------:R-:W-:Y:S01]  /*16470*/  IMAD.IADD R37, R37, 0x1, R33 ;  /* 0x0000000125257824 */ /* 0x000fe200078e0221 */
[----:B------:R-:W-:-:S03]  /*16480*/  SEL R7, RZ, 0xffffffff, P2 ;  /* 0xffffffffff077807 */ /* 0x000fc60001000000 */
[----:B0-----:R-:W-:-:S08]  /*16490*/  @P1 IMAD.HI.U32 R3, R37, R3, RZ ;  /* 0x0000000325031227 */ /* 0x001fd000078e00ff */
[----:B------:R-:W0:Y:S01]  /*164a0*/  @!P0 LDC.64 R4, c[0x0][0x428] ;  /* 0x00010a00ff048b82 */ /* 0x000e220000000a00 */
[----:B------:R-:W-:Y:S01]  /*164b0*/  IMAD.MOV.U32 R0, RZ, RZ, R37 ;  /* 0x000000ffff007224 */ /* 0x000fe200078e0025 */
[----:B------:R-:W-:Y:S01]  /*164c0*/  @P1 SHF.R.U32.HI R0, RZ, R2, R3 ;  /* 0x00000002ff001219 */ /* 0x000fe20000011603 */
[----:B------:R-:W-:Y:S02]  /*164d0*/  IMAD.SHL.U32 R7, R7, 0x2, RZ ;  /* 0x0000000207077824 */ /* 0x000fe400078e00ff */
[----:B-1----:R-:W-:-:S05]  /*164e0*/  IMAD.SHL.U32 R34, R34, 0x8, RZ ;  /* 0x0000000822227824 */ /* 0x002fca00078e00ff */
[----:B------:R-:W-:-:S04]  /*164f0*/  LOP3.LUT R34, R34, 0x38, RZ, 0xc0, !PT ;  /* 0x0000003822227812 */ /* 0x000fc800078ec0ff */
[----:B------:R-:W-:Y:S02]  /*16500*/  LOP3.LUT R34, R34, 0xc0, RZ, 0xfc, !PT ;  /* 0x000000c022227812 */ /* 0x000fe400078efcff */
[----:B------:R-:W-:Y:S02]  /*16510*/  @P2 LOP3.LUT R18, R18, 0x40, RZ, 0xfc, !PT ;  /* 0x0000004012122812 */ /* 0x000fe400078efcff */
[----:B------:R-:W-:Y:S02]  /*16520*/  SEL R2, RZ, 0x1, P3 ;  /* 0x00000001ff027807 */ /* 0x000fe40001800000 */
[----:B------:R-:W-:Y:S02]  /*16530*/  ISETP.GE.AND P2, PT, R6, UR4, PT ;  /* 0x0000000406007c0c */ /* 0x000fe4000bf46270 */
[----:B------:R-:W-:Y:S02]  /*16540*/  ISETP.GE.AND P1, PT, R34, UR4, PT ;  /* 0x0000000422007c0c */ /* 0x000fe4000bf26270 */
[----:B------:R-:W-:-:S02]  /*16550*/  LOP3.LUT R7, R7, 0x2, R2, 0xe2, !PT ;  /* 0x0000000207077812 */ /* 0x000fc400078ee202 */
[----:B------:R-:W-:Y:S02]  /*16560*/  SEL R2, RZ, 0x4, P2 ;  /* 0x00000004ff027807 */ /* 0x000fe40001000000 */
[----:B------:R-:W-:Y:S02]  /*16570*/  SEL R3, RZ, 0x8, P1 ;  /* 0x00000008ff037807 */ /* 0x000fe40000800000 */
[----:B------:R-:W-:Y:S02]  /*16580*/  SHF.R.S32.HI R34, RZ, 0x1f, R26 ;  /* 0x0000001fff227819 */ /* 0x000fe4000001141a */
[----:B------:R-:W-:Y:S01]  /*16590*/  LOP3.LUT R7, R3, R7, R2, 0xfe, !PT ;  /* 0x0000000703077212 */ /* 0x000fe200078efe02 */
[--C-:B------:R-:W-:Y:S01]  /*165a0*/  @!P0 IMAD.MOV.U32 R2, RZ, RZ, R0.reuse ;  /* 0x000000ffff028224 */ /* 0x100fe200078e0000 */
[----:B------:R-:W-:Y:S01]  /*165b0*/  @!P0 SHF.R.S32.HI R3, RZ, 0x1f, R0 ;  /* 0x0000001fff038819 */ /* 0x000fe20000011400 */
[----:B0-----:R-:W-:-:S04]  /*165c0*/  @!P0 IMAD R6, R34, R4, RZ ;  /* 0x0000000422068224 */ /* 0x001fc800078e02ff */
[C---:B------:R-:W-:Y:S02]  /*165d0*/  @!P0 IMAD R6, R26.reuse, R5, R6 ;  /* 0x000000051a068224 */ /* 0x040fe400078e0206 */
[----:B------:R-:W-:Y:S02]  /*165e0*/  @!P0 IMAD.WIDE.U32 R2, R26, R4, R2 ;  /* 0x000000041a028225 */ /* 0x000fe400078e0002 */
[----:B------:R-:W0:Y:S01]  /*165f0*/  @!P0 LDC.64 R4, c[0x0][0x418] ;  /* 0x00010600ff048b82 */ /* 0x000e220000000a00 */
[----:B------:R-:W-:-:S04]  /*16600*/  LOP3.LUT R18, R18, 0xffffff7f, RZ, 0xc0, !PT ;  /* 0xffffff7f12127812 */ /* 0x000fc800078ec0ff */
[----:B------:R-:W-:-:S04]  /*16610*/  @P3 LOP3.LUT R18, R18, 0x80, RZ, 0xfc, !PT ;  /* 0x0000008012123812 */ /* 0x000fc800078efcff */
[----:B------:R-:W-:-:S04]  /*16620*/  LOP3.LUT R18, R18, 0xffffffdf, RZ, 0xc0, !PT ;  /* 0xffffffdf12127812 */ /* 0x000fc800078ec0ff */
[----:B------:R-:W-:-:S04]  /*16630*/  @P2 LOP3.LUT R18, R18, 0x20, RZ, 0xfc, !PT ;  /* 0x0000002012122812 */ /* 0x000fc800078efcff */
[----:B------:R-:W-:Y:S01]  /*16640*/  LOP3.LUT R18, R18, 0xffffffef, RZ, 0xc0, !PT ;  /* 0xffffffef12127812 */ /* 0x000fe200078ec0ff */
[----:B------:R-:W-:-:S03]  /*16650*/  @!P0 IMAD.IADD R6, R3, 0x1, R6 ;  /* 0x0000000103068824 */ /* 0x000fc600078e0206 */
[----:B------:R-:W-:Y:S02]  /*16660*/  @P1 LOP3.LUT R18, R18, 0x10, RZ, 0xfc, !PT ;  /* 0x0000001012121812 */ /* 0x000fe400078efcff */
[----:B0-----:R-:W-:-:S04]  /*16670*/  @!P0 LEA R4, P1, R2, R4, 0x2 ;  /* 0x0000000402048211 */ /* 0x001fc800078210ff */
[----:B------:R-:W-:-:S05]  /*16680*/  @!P0 LEA.HI.X R5, R2, R5, R6, 0x2, P1 ;  /* 0x0000000502058211 */ /* 0x000fca00008f1406 */
[----:B------:R0:W5:Y:S01]  /*16690*/  @!P0 LDG.E R36, desc[UR42][R4.64] ;  /* 0x0000002a04248981 */ /* 0x000162000c1e1900 */
[----:B------:R-:W-:Y:S02]  /*166a0*/  ISETP.GE.AND P0, PT, R11, UR4, PT ;  /* 0x000000040b007c0c */ /* 0x000fe4000bf06270 */
[C---:B------:R-:W-:Y:S02]  /*166b0*/  LOP3.LUT R11, R10.reuse, 0x100, RZ, 0xfc, !PT ;  /* 0x000001000a0b7812 */ /* 0x040fe400078efcff */
[----:B------:R-:W-:Y:S02]  /*166c0*/  LOP3.LUT R10, R10, 0x140, RZ, 0xfc, !PT ;  /* 0x000001400a0a7812 */ /* 0x000fe400078efcff */
[----:B------:R-:W-:Y:S02]  /*166d0*/  ISETP.GE.AND P3, PT, R11, UR4, PT ;  /* 0x000000040b007c0c */ /* 0x000fe4000bf66270 */
[----:B------:R-:W-:Y:S02]  /*166e0*/  ISETP.GE.AND P2, PT, R10, UR4, PT ;  /* 0x000000040a007c0c */ /* 0x000fe4000bf46270 */
[----:B0-----:R-:W-:-:S02]  /*166f0*/  SEL R4, RZ, 0x10, P3 ;  /* 0x00000010ff047807 */ /* 0x001fc40001800000 */
[----:B------:R-:W-:Y:S02]  /*16700*/  SEL R5, RZ, 0x20, P2 ;  /* 0x00000020ff057807 */ /* 0x000fe40001000000 */
[----:B------:R-:W-:Y:S02]  /*16710*/  SEL R3, RZ, 0x40, P0 ;  /* 0x00000040ff037807 */ /* 0x000fe40000000000 */
[----:B------:R-:W-:-:S04]  /*16720*/  LOP3.LUT R4, R5, R7, R4, 0xfe, !PT ;  /* 0x0000000705047212 */ /* 0x000fc800078efe04 */
[----:B------:R-:W-:Y:S02]  /*16730*/  LOP3.LUT R3, R4, R3, RZ, 0xfc, !PT ;  /* 0x0000000304037212 */ /* 0x000fe400078efcff */
[----:B------:R-:W-:-:S03]  /*16740*/  LOP3.LUT R18, R18, 0xfffffff7, RZ, 0xc0, !PT ;  /* 0xfffffff712127812 */ /* 0x000fc600078ec0ff */
[----:B------:R0:W-:Y:S01]  /*16750*/  STL [R1+0x2c], R3 ;  /* 0x00002c0301007387 */ /* 0x0001e20000100800 */
[----:B------:R-:W-:Y:S01]  /*16760*/  ISETP.GE.AND P0, PT, R12, UR4, PT ;  /* 0x000000040c007c0c */ /* 0x000fe2000bf06270 */
[----:B------:R-:W-:Y:S01]  /*16770*/  ULDC UR4, c[0x0][0x2f4] ;  /* 0x0000bd0000047ab9 */ /* 0x000fe20000000800 */
[----:B------:R-:W-:Y:S02]  /*16780*/  @P3 LOP3.LUT R18, R18, 0x8, RZ, 0xfc, !PT ;  /* 0x0000000812123812 */ /* 0x000fe400078efcff */
[----:B------:R-:W-:Y:S02]  /*16790*/  SEL R2, RZ, 0x80, P0 ;  /* 0x00000080ff027807 */ /* 0x000fe40000000000 */
[----:B------:R-:W-:Y:S02]  /*167a0*/  ISETP.GE.AND P0, PT, R9, UR4, PT ;  /* 0x0000000409007c0c */ /* 0x000fe4000bf06270 */
[----:B------:R-:W-:Y:S01]  /*167b0*/  LOP3.LUT R18, R18, 0xfffffffb, RZ, 0xc0, !PT ;  /* 0xfffffffb12127812 */ /* 0x000fe200078ec0ff */
[----:B------:R-:W-:-:S03]  /*167c0*/  UMOV UR5, 0xffffffff ;  /* 0xffffffff00057882 */ /* 0x000fc60000000000 */
[----:B------:R-:W-:Y:S01]  /*167d0*/  @P2 LOP3.LUT R18, R18, 0x4, RZ, 0xfc, !PT ;  /* 0x0000000412122812 */ /* 0x000fe200078efcff */
[----:B------:R-:W-:-:S03]  /*167e0*/  IMAD.MOV R0, RZ, RZ, -R0 ;  /* 0x000000ffff007224 */ /* 0x000fc600078e0a00 */
[----:B------:R-:W-:Y:S01]  /*167f0*/  LOP3.LUT R18, R18, 0xfffffffd, RZ, 0xc0, !PT ;  /* 0xfffffffd12127812 */ /* 0x000fe200078ec0ff */
[----:B------:R-:W-:Y:S02]  /*16800*/  IMAD R37, R8, R0, R37 ;  /* 0x0000000008257224 */ /* 0x000fe400078e0225 */
[----:B------:R-:W-:Y:S01]  /*16810*/  IMAD.U32 R6, RZ, RZ, UR38 ;  /* 0x00000026ff067e24 */ /* 0x000fe2000f8e00ff */
[----:B------:R-:W-:Y:S01]  /*16820*/  @P0 LOP3.LUT R18, R18, 0x2, RZ, 0xfc, !PT ;  /* 0x0000000212120812 */ /* 0x000fe200078efcff */
[----:B0-----:R-:W-:Y:S06]  /*16830*/  BRA.DIV UR5, `(.L_x_4001) ;  /* 0x0000004a052c7947 */ /* 0x001fec000b800000 */
.L_x_4103:
[----:B------:R-:W-:Y:S02]  /*16840*/  LOP3.LUT R0, R3, R2, RZ, 0xfc, !PT ;  /* 0x0000000203007212 */ /* 0x000fe400078efcff */
[----:B------:R-:W-:Y:S02]  /*16850*/  ISETP.NE.AND P0, PT, R6, 0x3, PT ;  /* 0x000000030600780c */ /* 0x000fe40003f05270 */
[----:B------:R-:W-:Y:S01]  /*16860*/  ISETP.GT.U32.AND P1, PT, R21, 0x3f, PT ;  /* 0x0000003f1500780c */ /* 0x000fe20003f24070 */
[----:B------:R0:W-:Y:S01]  /*16870*/  STL [R1+0x8], R0 ;  /* 0x0000080001007387 */ /* 0x0001e20000100800 */
[----:B------:R-:W-:-:S09]  /*16880*/  LOP3.LUT R18, R18, 0xfffffbff, RZ, 0xc0, !PT ;  /* 0xfffffbff12127812 */ /* 0x000fd200078ec0ff */
[----:B------:R-:W-:-:S04]  /*16890*/  @P0 LOP3.LUT R18, R18, 0x400, RZ, 0xfc, !PT ;  /* 0x0000040012120812 */ /* 0x000fc800078efcff */
[----:B------:R-:W-:-:S04]  /*168a0*/  LOP3.LUT R18, R18, 0xfffffffe, RZ, 0xc0, !PT ;  /* 0xfffffffe12127812 */ /* 0x000fc800078ec0ff */
[----:B------:R-:W-:Y:S01]  /*168b0*/  @P1 LOP3.LUT R18, R18, 0x1, RZ, 0xfc, !PT ;  /* 0x0000000112121812 */ /* 0x000fe200078efcff */
[----:B0-----:R-:W-:Y:S06]  /*168c0*/  @!P0 BRA `(.L_x_4002) ;  /* 0x0000000000048947 */ /* 0x001fec0003800000 */
[----:B------:R-:W-:Y:S01]  /*168d0*/  BPT.TRAP 0x1 ;  /* 0x000000040000795c */ /* 0x000fe20000300000 */
.L_x_4002:
[----:B------:R-:W0:Y:S01]  /*168e0*/  S2R R0, SR_TID.X ;  /* 0x0000000000007919 */ /* 0x000e220000002100 */
[----:B------:R-:W-:Y:S01]  /*168f0*/  IMAD R30, R22, 0x8, R17 ;  /* 0x00000008161e7824 */ /* 0x000fe200078e0211 */
[----:B------:R-:W-:Y:S01]  /*16900*/  BSSY B0, `(.L_x_4003) ;  /* 0x0000007000007945 */ /* 0x000fe20003800000 */
[----:B0-----:R-:W-:-:S04]  /*16910*/  LOP3.LUT R0, R0, 0x7f, RZ, 0xc0, !PT ;  /* 0x0000007f00007812 */ /* 0x001fc800078ec0ff */
[----:B------:R-:W-:-:S04]  /*16920*/  SHF.R.U32.HI R0, RZ, 0x3, R0 ;  /* 0x00000003ff007819 */ /* 0x000fc80000011600 */
[----:B------:R-:W-:Y:S02]  /*16930*/  IADD3 R23, -R0, R20, -R23 ;  /* 0x0000001400177210 */ /* 0x000fe40007ffe917 */
[----:B------:R-:W-:-:S04]  /*16940*/  SHF.L.U32 R0, R28, 0x1f, RZ ;  /* 0x0000001f1c007819 */ /* 0x000fc800000006ff */
[----:B------:R-:W0:Y:S02]  /*16950*/  SYNCS.PHASECHK.TRANS64.TRYWAIT P0, [R30+URZ+0x28c40], R0 ;  /* 0x028c40001e0075a7 */ /* 0x000e24000800017f */
[----:B0-----:R-:W-:Y:S05]  /*16960*/  @!P0 BRA `(.L_x_4004) ;  /* 0x0000004800148947 */ /* 0x001fea0003800000 */
.L_x_4104:
[----:B------:R-:W-:Y:S05]  /*16970*/  BSYNC B0 ;  /* 0x0000000000007941 */ /* 0x000fea0003800000 */
.L_x_4003:
[----:B0-----:R-:W-:Y:S01]  /*16980*/  SHF.R.S32.HI R0, RZ, 0x1f, R37 ;  /* 0x0000001fff007819 */ /* 0x001fe20000011425 */
[----:B------:R-:W0:Y:S01]  /*16990*/  S2R R7, SR_TID.X ;  /* 0x0000000000077919 */ /* 0x000e220000002100 */
[----:B------:R-:W-:Y:S01]  /*169a0*/  ULDC.64 UR4, c[0x0][0x300] ;  /* 0x0000c00000047ab9 */ /* 0x000fe20000000a00 */
[----:B-----5:R-:W-:Y:S01]  /*169b0*/  SHF.R.S32.HI R4, RZ, 0x1f, R36 ;  /* 0x0000001fff047819 */ /* 0x020fe20000011424 */
[----:B------:R-:W-:Y:S01]  /*169c0*/  IMAD.WIDE.U32 R2, R37, UR4, RZ ;  /* 0x0000000425027c25 */ /* 0x000fe2000f8e00ff */
[----:B------:R1:W-:Y:S01]  /*169d0*/  STL [R1+0x24], R0 ;  /* 0x0000240001007387 */ /* 0x0003e20000100800 */
[----:B------:R-:W-:Y:S01]  /*169e0*/  ULDC.64 UR6, c[0x0][0x2e8] ;  /* 0x0000ba0000067ab9 */ /* 0x000fe20000000a00 */
[----:B------:R-:W-:Y:S02]  /*169f0*/  LOP3.LUT P2, RZ, R18, 0x2, RZ, 0xc0, !PT ;  /* 0x0000000212ff7812 */ /* 0x000fe4000784c0ff */
[----:B------:R2:W-:Y:S01]  /*16a00*/  STL [R1+0x28], R4 ;  /* 0x0000280401007387 */ /* 0x0005e20000100800 */
[----:B-1----:R-:W-:-:S04]  /*16a10*/  IMAD R0, R0, UR4, RZ ;  /* 0x0000000400007c24 */ /* 0x002fc8000f8e02ff */
[----:B------:R-:W-:Y:S01]  /*16a20*/  IMAD R0, R37, UR5, R0 ;  /* 0x0000000525007c24 */ /* 0x000fe2000f8e0200 */
[----:B------:R-:W-:-:S03]  /*16a30*/  ULDC.64 UR4, c[0x0][0x310] ;  /* 0x0000c40000047ab9 */ /* 0x000fc60000000a00 */
[----:B------:R-:W-:Y:S02]  /*16a40*/  IMAD.IADD R3, R3, 0x1, R0 ;  /* 0x0000000103037824 */ /* 0x000fe400078e0200 */
[----:B------:R-:W-:Y:S02]  /*16a50*/  IMAD R0, R4, UR4, RZ ;  /* 0x0000000404007c24 */ /* 0x000fe4000f8e02ff */
[----:B------:R-:W-:-:S04]  /*16a60*/  IMAD.WIDE.U32 R2, R36, UR4, R2 ;  /* 0x0000000424027c25 */ /* 0x000fc8000f8e0002 */
[----:B------:R-:W-:Y:S01]  /*16a70*/  IMAD R0, R36, UR5, R0 ;  /* 0x0000000524007c24 */ /* 0x000fe2000f8e0200 */
[----:B------:R-:W-:Y:S01]  /*16a80*/  ULDC.64 UR4, c[0x0][0x308] ;  /* 0x0000c20000047ab9 */ /* 0x000fe20000000a00 */
[----:B0-----:R-:W-:Y:S02]  /*16a90*/  IMAD.SHL.U32 R7, R7, 0x8, RZ ;  /* 0x0000000807077824 */ /* 0x001fe400078e00ff */
[----:B------:R-:W-:Y:S02]  /*16aa0*/  IMAD.IADD R3, R3, 0x1, R0 ;  /* 0x0000000103037824 */ /* 0x000fe400078e0200 */
[----:B--2---:R-:W-:Y:S01]  /*16ab0*/  IMAD R4, R22, 0x1000, R35 ;  /* 0x0000100016047824 */ /* 0x004fe200078e0223 */
[----:B------:R-:W-:Y:S01]  /*16ac0*/  LOP3.LUT R7, R7, 0x38, RZ, 0xc0, !PT ;  /* 0x0000003807077812 */ /* 0x000fe200078ec0ff */
[----:B------:R-:W-:Y:S01]  /*16ad0*/  IMAD.WIDE.U32 R2, R16, UR4, R2 ;  /* 0x0000000410027c25 */ /* 0x000fe2000f8e0002 */
[----:B------:R-:W-:-:S03]  /*16ae0*/  UMOV UR4, 0xffffffff ;  /* 0xffffffff00047882 */ /* 0x000fc60000000000 */
[----:B------:R-:W-:Y:S01]  /*16af0*/  IMAD R5, R16, UR5, R3 ;  /* 0x0000000510057c24 */ /* 0x000fe2000f8e0203 */
[----:B------:R-:W-:-:S04]  /*16b00*/  LEA R0, P0, R2, UR6, 0x1 ;  /* 0x0000000602007c11 */ /* 0x000fc8000f8008ff */
[----:B------:R-:W-:Y:S02]  /*16b10*/  LEA.HI.X R5, R2, UR7, R5, 0x1, P0 ;  /* 0x0000000702057c11 */ /* 0x000fe400080f0c05 */
[----:B------:R-:W-:Y:S01]  /*16b20*/  ISETP.GE.AND P0, PT, R23, 0x1, PT ;  /* 0x000000011700780c */ /* 0x000fe20003f06270 */
[----:B------:R-:W-:-:S12]  /*16b30*/  BRA.DIV UR4, `(.L_x_4005) ;  /* 0x0000004604b47947 */ /* 0x000fd8000b800000 */
        /* <DEDUP_REMOVED lines=32> */
.L_x_4114:
        /* <DEDUP_REMOVED lines=10> */
.L_x_4006:
        /* <DEDUP_REMOVED lines=11> */
.L_x_4007:
[----:B------:R1:W5:Y:S01]  /*16e90*/  LDL.LU R0, [R1+0x10] ;  /* 0x0000100001007983 */ /* 0x0003620000300800 */
[----:B------:R1:W-:Y:S03]  /*16ea0*/  SYNCS.ARRIVE.TRANS64.A1T0 RZ, [R30+URZ+0x28c30], RZ ;  /* 0x028c30ff1eff79a7 */ /* 0x0003e6000810003f */
[----:B0-----:R1:W5:Y:S04]  /*16eb0*/  LDL.LU R4, [R1+0x4] ;  /* 0x0000040001047983 */ /* 0x0013680000300800 */
[----:B------:R1:W5:Y:S02]  /*16ec0*/  LDL R3, [R1+0x8] ;  /* 0x0000080001037983 */ /* 0x0003640000100800 */
[----:B------:R-:W-:Y:S05]  /*16ed0*/  WARPSYNC.ALL ;  /* 0x0000000000007948 */ /* 0x000fea0003800000 */
[----:B------:R-:W-:Y:S01]  /*16ee0*/  ULDC.64 UR4, c[0x0][0xa00] ;  /* 0x0002800000047ab9 */ /* 0x000fe20000000a00 */
[----:B------:R-:W-:Y:S01]  /*16ef0*/  BSSY B6, `(.L_x_4008) ;  /* 0x0000025000067945 */ /* 0x000fe20003800000 */
[----:B------:R-:W-:Y:S01]  /*16f00*/  BAR.SYNC.DEFER_BLOCKING 0x8, 0x100 ;  /* 0x0204000000007b1d */ /* 0x000fe20000010000 */
[----:B------:R-:W-:-:S04]  /*16f10*/  ISETP.NE.U32.AND P0, PT, RZ, UR4, PT ;  /* 0x00000004ff007c0c */ /* 0x000fc8000bf05070 */
[----:B------:R-:W-:Y:S01]  /*16f20*/  ISETP.NE.AND.EX P0, PT, RZ, UR5, PT, P0 ;  /* 0x00000005ff007c0c */ /* 0x000fe2000bf05300 */
[----:B------:R-:W-:-:S03]  /*16f30*/  ULDC.64 UR4, c[0x0][0x298] ;  /* 0x0000a60000047ab9 */ /* 0x000fc60000000a00 */
[----:B------:R-:W-:-:S05]  /*16f40*/  SEL R5, R31, RZ, !P0 ;  /* 0x000000ff1f057207 */ /* 0x000fca0004000000 */
[----:B------:R0:W-:Y:S01]  /*16f50*/  STL [R1+0x1c], R5 ;  /* 0x00001c0501007387 */ /* 0x0001e20000100800 */
[----:B-----5:R-:W-:Y:S02]  /*16f60*/  SEL R2, R0, RZ, !P0 ;  /* 0x000000ff00027207 */ /* 0x020fe40004000000 */
[----:B------:R-:W-:-:S03]  /*16f70*/  SHF.R.S32.HI R0, RZ, 0x1f, R4 ;  /* 0x0000001fff007819 */ /* 0x000fc60000011404 */
[----:B------:R2:W-:Y:S01]  /*16f80*/  STL [R1+0x34], R2 ;  /* 0x0000340201007387 */ /* 0x0005e20000100800 */
[----:B------:R-:W-:Y:S01]  /*16f90*/  PRMT R31, R3, 0x8880, RZ ;  /* 0x00008880031f7816 */ /* 0x000fe200000000ff */
[----:B------:R-:W-:-:S03]  /*16fa0*/  IMAD R0, R0, UR4, RZ ;  /* 0x0000000400007c24 */ /* 0x000fc6000f8e02ff */
[----:B------:R-:W-:Y:S01]  /*16fb0*/  PRMT R31, R31, 0x7710, RZ ;  /* 0x000077101f1f7816 */ /* 0x000fe200000000ff */
[C---:B------:R-:W-:Y:S02]  /*16fc0*/  IMAD R0, R4.reuse, UR5, R0 ;  /* 0x0000000504007c24 */ /* 0x040fe4000f8e0200 */
[----:B0-----:R-:W-:-:S04]  /*16fd0*/  IMAD.WIDE.U32 R4, R4, UR4, RZ ;  /* 0x0000000404047c25 */ /* 0x001fc8000f8e00ff */
[----:B------:R-:W-:Y:S01]  /*16fe0*/  IMAD.IADD R0, R5, 0x1, R0 ;  /* 0x0000000105007824 */ /* 0x000fe200078e0200 */
[----:B------:R0:W-:Y:S01]  /*16ff0*/  STL.64 [R1], R4 ;  /* 0x0000000401007387 */ /* 0x0001e20000100a00 */
[----:B--2---:R-:W-:-:S03]  /*17000*/  VIADD R2, R17, 0x20400 ;  /* 0x0002040011027836 */ /* 0x004fc60000000000 */
[----:B------:R0:W-:Y:S02]  /*17010*/  STL [R1+0x10], R0 ;  /* 0x0000100001007387 */ /* 0x0001e40000100800 */
[----:B------:R-:W-:-:S13]  /*17020*/  LOP3.LUT P0, RZ, R2, 0x3ff, RZ, 0xc0, !PT ;  /* 0x000003ff02ff7812 */ /* 0x000fda000780c0ff */
[----:B0-----:R-:W-:Y:S05]  /*17030*/  @!P0 BRA `(.L_x_4009) ;  /* 0x0000000000408947 */ /* 0x001fea0003800000 */
        /* <DEDUP_REMOVED lines=15> */
[----:B01----:R-:W-:Y:S05]  /*17130*/  CALL.ABS.NOINC R2 ;  /* 0x0000000002007343 */ /* 0x003fea0003c00000 */
.L_x_4009:
[----:B------:R-:W-:Y:S05]  /*17140*/  BSYNC B6 ;  /* 0x0000000000067941 */ /* 0x000fea0003800000 */
.L_x_4008:
[----:B------:R-:W2:Y:S01]  /*17150*/  LDL.LU R0, [R1+0x10] ;  /* 0x0000100001007983 */ /* 0x000ea20000300800 */
[----:B------:R-:W-:Y:S01]  /*17160*/  ULDC.64 UR4, c[0x0][0x2d8] ;  /* 0x0000b60000047ab9 */ /* 0x000fe20000000a00 */
[----:B------:R-:W0:Y:S02]  /*17170*/  LDC R7, c[0x0][0x448] ;  /* 0x00011200ff077b82 */ /* 0x000e240000000800 */
[----:B------:R-:W2:Y:S04]  /*17180*/  LDL.LU.64 R2, [R1] ;  /* 0x0000000001027983 */ /* 0x000ea80000300a00 */
[----:B------:R-:W3:Y:S04]  /*17190*/  LDL.LU R20, [R1+0x34] ;  /* 0x0000340001147983 */ /* 0x000ee80000300800 */
[----:B------:R-:W4:Y:S04]  /*171a0*/  LDL.LU R21, [R1+0x1c] ;  /* 0x00001c0001157983 */ /* 0x000f280000300800 */
[----:B------:R0:W5:Y:S02]  /*171b0*/  LDL R8, [R1+0x30] ;  /* 0x0000300001087983 */ /* 0x0001640000100800 */
[----:B0-----:R-:W-:-:S13]  /*171c0*/  ISETP.NE.AND P0, PT, R7, 0x1, PT ;  /* 0x000000010700780c */ /* 0x001fda0003f05270 */
[----:B------:R-:W0:Y:S08]  /*171d0*/  @P0 LDC R5, c[0x0][0x44c] ;  /* 0x00011300ff050b82 */ /* 0x000e300000000800 */
[----:B------:R-:W1:Y:S01]  /*171e0*/  @P0 LDC R6, c[0x0][0x450] ;  /* 0x00011400ff060b82 */ /* 0x000e620000000800 */
[----:B--2---:R-:W-:Y:S02]  /*171f0*/  IMAD.MOV.U32 R3, RZ, RZ, R0 ;  /* 0x000000ffff037224 */ /* 0x004fe400078e0000 */
[----:B------:R-:W-:-:S04]  /*17200*/  IMAD.WIDE.U32 R2, R16, UR4, R2 ;  /* 0x0000000410027c25 */ /* 0x000fc8000f8e0002 */
[----:B------:R-:W-:Y:S01]  /*17210*/  IMAD R3, R16, UR5, R3 ;  /* 0x0000000510037c24 */ /* 0x000fe2000f8e0203 */
[----:B------:R-:W-:Y:S02]  /*17220*/  ULDC.64 UR4, c[0x0][0x2e0] ;  /* 0x0000b80000047ab9 */ /* 0x000fe40000000a00 */
[----:B---3--:R-:W-:Y:S02]  /*17230*/  IMAD R0, R20, UR4, RZ ;  /* 0x0000000414007c24 */ /* 0x008fe4000f8e02ff */
[----:B------:R-:W2:Y:S01]  /*17240*/  S2R R20, SR_TID.X ;  /* 0x0000000000147919 */ /* 0x000ea20000002100 */
[----:B----4-:R-:W-:-:S04]  /*17250*/  IMAD.WIDE.U32 R2, R21, UR4, R2 ;  /* 0x0000000415027c25 */ /* 0x010fc8000f8e0002 */
[----:B------:R-:W-:Y:S01]  /*17260*/  IMAD R0, R21, UR5, R0 ;  /* 0x0000000515007c24 */ /* 0x000fe2000f8e0200 */
[----:B------:R-:W3:Y:S01]  /*17270*/  S2R R9, SR_TID.X ;  /* 0x0000000000097919 */ /* 0x000ee20000002100 */
[----:B------:R-:W-:Y:S02]  /*17280*/  ULDC.64 UR4, c[0x0][0x2d0] ;  /* 0x0000b40000047ab9 */ /* 0x000fe40000000a00 */
[----:B------:R-:W-:Y:S01]  /*17290*/  IMAD.IADD R3, R3, 0x1, R0 ;  /* 0x0000000103037824 */ /* 0x000fe200078e0200 */
[----:B--2---:R-:W-:-:S04]  /*172a0*/  LOP3.LUT R20, R20, 0x7f, RZ, 0xc0, !PT ;  /* 0x0000007f14147812 */ /* 0x004fc800078ec0ff */
[----:B------:R-:W-:Y:S02]  /*172b0*/  SHF.R.U32.HI R21, RZ, 0x3, R20 ;  /* 0x00000003ff157819 */ /* 0x000fe40000011614 */
[----:B------:R-:W2:Y:S02]  /*172c0*/  S2R R20, SR_TID.X ;  /* 0x0000000000147919 */ /* 0x000ea40000002100 */
[----:B--2---:R-:W-:-:S05]  /*172d0*/  IMAD.SHL.U32 R20, R20, 0x10, RZ ;  /* 0x0000001014147824 */ /* 0x004fca00078e00ff */
[----:B------:R-:W-:-:S05]  /*172e0*/  LOP3.LUT R20, R21, 0x70, R20, 0xf8, !PT ;  /* 0x0000007015147812 */ /* 0x000fca00078ef814 */
[----:B------:R-:W-:Y:S02]  /*172f0*/  IMAD R0, R25, 0x40, R20 ;  /* 0x0000004019007824 */ /* 0x000fe400078e0214 */
[----:B------:R2:W5:Y:S02]  /*17300*/  LDL R20, [R1+0x14] ;  /* 0x0000140001147983 */ /* 0x0005640000100800 */
[----:B0-----:R-:W-:-:S04]  /*17310*/  @P0 IMAD.HI.U32 R5, R0, R5, RZ ;  /* 0x0000000500050227 */ /* 0x001fc800078e00ff */
[----:B------:R-:W-:Y:S01]  /*17320*/  IMAD.MOV.U32 R4, RZ, RZ, R0 ;  /* 0x000000ffff047224 */ /* 0x000fe200078e0000 */
[----:B-1----:R-:W-:Y:S01]  /*17330*/  @P0 SHF.R.U32.HI R4, RZ, R6, R5 ;  /* 0x00000006ff040219 */ /* 0x002fe20000011605 */
[----:B------:R-:W0:Y:S04]  /*17340*/  S2R R21, SR_TID.X ;  /* 0x0000000000157919 */ /* 0x000e280000002100 */
        /* <DEDUP_REMOVED lines=12> */
[----:B------:R-:W-:Y:S01]  /*17410*/  ULDC.64 UR4, c[0x0][0x280] ;  /* 0x0000a00000047ab9 */ /* 0x000fe20000000a00 */
[----:B---3--:R-:W-:Y:S01]  /*17420*/  IMAD.SHL.U32 R9, R9, 0x8, RZ ;  /* 0x0000000809097824 */ /* 0x008fe200078e00ff */
[C---:B------:R-:W-:Y:S01]  /*17430*/  LEA R0, P0, R2.reuse, UR4, 0x1 ;  /* 0x0000000402007c11 */ /* 0x040fe2000f8008ff */
[----:B------:R-:W-:Y:S01]  /*17440*/  IMAD.IADD R3, R3, 0x1, R4 ;  /* 0x0000000103037824 */ /* 0x000fe200078e0204 */
[----:B------:R-:W-:Y:S02]  /*17450*/  ULDC UR4, c[0x0][0x2b8] ;  /* 0x0000ae0000047ab9 */ /* 0x000fe40000000800 */
[----:B------:R-:W-:Y:S02]  /*17460*/  LOP3.LUT R9, R9, 0x38, RZ, 0xc0, !PT ;  /* 0x0000003809097812 */ /* 0x000fe400078ec0ff */
[----:B------:R-:W-:Y:S01]  /*17470*/  LEA.HI.X R2, R2, UR5, R3, 0x1, P0 ;  /* 0x0000000502027c11 */ /* 0x000fe200080f0c03 */
[----:B------:R-:W-:Y:S01]  /*17480*/  UMOV UR5, 0xffffffff ;  /* 0xffffffff00057882 */ /* 0x000fe20000000000 */
[----:B0-----:R-:W-:-:S02]  /*17490*/  LOP3.LUT R21, R21, 0x7f, RZ, 0xc0, !PT ;  /* 0x0000007f15157812 */ /* 0x001fc400078ec0ff */
[----:B------:R-:W-:Y:S02]  /*174a0*/  ISETP.GE.AND P1, PT, R9, UR4, PT ;  /* 0x0000000409007c0c */ /* 0x000fe4000bf26270 */
[----:B------:R-:W-:Y:S01]  /*174b0*/  SHF.R.U32.HI R10, RZ, 0x3, R21 ;  /* 0x00000003ff0a7819 */ /* 0x000fe20000011615 */
[----:B--2---:R-:W-:Y:S10]  /*174c0*/  BRA.DIV UR5, `(.L_x_4010) ;  /* 0x0000004205a07947 */ /* 0x004ff4000b800000 */
        /* <DEDUP_REMOVED lines=26> */
[----:B------:R-:W1:Y:S08]  /*17670*/  SHFL.IDX PT, R4, R2, 0x2, 0x181f ;  /* 0x00581f0002047f89 */ /* 0x000e7000000e0000 */
[----:B0-----:R-:W-:-:S05]  /*17680*/  @!P0 LEA R5, P2, R9, R5, 0x1 ;  /* 0x0000000509058211 */ /* 0x001fca00078408ff */
[----:B-1----:R-:W-:-:S05]  /*17690*/  @!P0 IMAD.X R4, RZ, RZ, R4, P2 ;  /* 0x000000ffff048224 */ /* 0x002fca00010e0604 */
[----:B------:R-:W-:-:S04]  /*176a0*/  @!P0 LOP3.LUT R5, R5, R4, RZ, 0x3c, !PT ;  /* 0x0000000405058212 */ /* 0x000fc800078e3cff */
[----:B------:R-:W-:-:S04]  /*176b0*/  @!P0 LOP3.LUT R4, R5, R4, RZ, 0x3c, !PT ;  /* 0x0000000405048212 */ /* 0x000fc800078e3cff */
[----:B------:R-:W-:-:S05]  /*176c0*/  @!P0 LOP3.LUT R5, R5, R4, RZ, 0x3c, !PT ;  /* 0x0000000405058212 */ /* 0x000fca00078e3cff */
[----:B------:R0:W-:Y:S04]  /*176d0*/  @!P0 LDGSTS.E.BYPASS.LTC128B.128 [R8+0x21400], desc[UR42][R4.64], !P1 ;  /* 0x2140000004088fae */ /* 0x0001e8000c901d6a */
[----:B0-----:R0:W1:Y:S02]  /*176e0*/  SHFL.IDX PT, R4, R2, 0x3, 0x181f ;  /* 0x00781f0002047f89 */ /* 0x00106400000e0000 */
.L_x_4123:
[----:B------:R-:W-:-:S05]  /*176f0*/  VIADD R25, R25, 0x30 ;  /* 0x0000003019197836 */ /* 0x000fca0000000000 */
[----:B------:R-:W-:-:S13]  /*17700*/  ISETP.GE.AND P0, PT, R25, R3, PT ;  /* 0x000000031900720c */ /* 0x000fda0003f06270 */
[----:B0-----:R-:W-:-:S05]  /*17710*/  @!P0 LEA R2, P2, R9, R0, 0x1 ;  /* 0x0000000009028211 */ /* 0x001fca00078408ff */
[----:B-1----:R-:W-:-:S05]  /*17720*/  @!P0 IMAD.X R3, RZ, RZ, R4, P2 ;  /* 0x000000ffff038224 */ /* 0x002fca00010e0604 */
[----:B------:R-:W-:Y:S01]  /*17730*/  @!PT LDS RZ, [RZ] ;  /* 0x00000000fffff984 */ /* 0x000fe20000000800 */
[----:B------:R-:W-:Y:S01]  /*17740*/  @!PT LDS RZ, [RZ] ;  /* 0x00000000fffff984 */ /* 0x000fe20000000800 */
[----:B------:R-:W-:Y:S01]  /*17750*/  @!PT LDS RZ, [RZ] ;  /* 0x00000000fffff984 */ /* 0x000fe20000000800 */
[----:B------:R0:W-:Y:S01]  /*17760*/  @!P0 LDGSTS.E.BYPASS.LTC128B.128 [R8+0x21c00], desc[UR42][R2.64], !P1 ;  /* 0x21c0000002088fae */ /* 0x0001e2000c901d6a */
[----:B------:R-:W-:Y:S01]  /*17770*/  PLOP3.LUT P0, PT, PT, PT, PT, 0x80, 0x0 ;  /* 0x000000000000781c */ /* 0x000fe20003f0f070 */
[----:B------:R-:W-:-:S12]  /*17780*/  NOP ;  /* 0x0000000000007918 */ /* 0x000fd80000000000 */
.L_x_4011:
        /* <DEDUP_REMOVED lines=18> */
.L_x_4124:
[----:B------:R-:W-:Y:S05]  /*178b0*/  BSYNC B0 ;  /* 0x0000000000007941 */ /* 0x000fea0003800000 */
.L_x_4012:
[----:B------:R-:W-:-:S05]  /*178c0*/  IMAD.U32 R2, RZ, RZ, UR38 ;  /* 0x00000026ff027e24 */ /* 0x000fca000f8e00ff */
[----:B------:R-:W-:-:S13]  /*178d0*/  ISETP.NE.AND P0, PT, R2, 0x3, PT ;  /* 0x000000030200780c */ /* 0x000fda0003f05270 */
[----:B------:R-:W-:Y:S05]  /*178e0*/  @!P0 BRA `(.L_x_4014) ;  /* 0x0000000000048947 */ /* 0x000fea0003800000 */
[----:B------:R-:W-:Y:S01]  /*178f0*/  BPT.TRAP 0x1 ;  /* 0x000000040000795c */ /* 0x000fe20000300000 */
.L_x_4014:
[----:B0-----:R-:W-:Y:S01]  /*17900*/  SHF.L.U32 R0, R28, 0x1f, RZ ;  /* 0x0000001f1c007819 */ /* 0x001fe200000006ff */
[----:B------:R-:W-:Y:S03]  /*17910*/  BSSY B0, `(.L_x_4015) ;  /* 0x0000003000007945 */ /* 0x000fe60003800000 */
[----:B------:R-:W0:Y:S02]  /*17920*/  SYNCS.PHASECHK.TRANS64.TRYWAIT P0, [R30+URZ+0x28c60], R0 ;  /* 0x028c60001e0075a7 */ /* 0x000e24000800017f */
[----:B0-----:R-:W-:Y:S05]  /*17930*/  @!P0 BRA `(.L_x_4016) ;  /* 0x0000004000dc8947 */ /* 0x001fea0003800000 */
.L_x_4125:
[----:B------:R-:W-:Y:S05]  /*17940*/  BSYNC B0 ;  /* 0x0000000000007941 */ /* 0x000fea0003800000 */
.L_x_4015:
[----:B------:R-:W0:Y:S01]  /*17950*/  LDL.LU R2, [R1+0x24] ;  /* 0x0000240001027983 */ /* 0x000e220000300800 */
[----:B------:R-:W-:Y:S01]  /*17960*/  ULDC.64 UR4, c[0x0][0x328] ;  /* 0x0000ca0000047ab9 */ /* 0x000fe20000000a00 */
[----:B------:R-:W-:Y:S02]  /*17970*/  ULDC.64 UR6, c[0x0][0x318] ;  /* 0x0000c60000067ab9 */ /* 0x000fe40000000a00 */
[----:B------:R-:W2:Y:S01]  /*17980*/  LDL.LU R4, [R1+0x28] ;  /* 0x0000280001047983 */ /* 0x000ea20000300800 */
        /* <DEDUP_REMOVED lines=8> */
[----:B------:R-:W-:Y:S01]  /*17a10*/  ULDC.64 UR4, c[0x0][0x330] ;  /* 0x0000cc0000047ab9 */ /* 0x000fe20000000a00 */
[----:B------:R-:W-:Y:S02]  /*17a20*/  IMAD R4, R22, 0x8000, R35 ;  /* 0x0000800016047824 */ /* 0x000fe400078e0223 */
[----:B------:R-:W-:Y:S02]  /*17a30*/  IMAD.IADD R3, R3, 0x1, R0 ;  /* 0x0000000103037824 */ /* 0x000fe400078e0200 */
[----:B------:R-:W-:Y:S01]  /*17a40*/  IMAD.WIDE.U32 R2, R16, UR4, R2 ;  /* 0x0000000410027c25 */ /* 0x000fe2000f8e0002 */
[----:B------:R-:W-:-:S03]  /*17a50*/  UMOV UR4, 0xffffffff ;  /* 0xffffffff00047882 */ /* 0x000fc60000000000 */
[----:B------:R-:W-:Y:S01]  /*17a60*/  IMAD R6, R16, UR5, R3 ;  /* 0x0000000510067c24 */ /* 0x000fe2000f8e0203 */
[----:B------:R-:W-:-:S04]  /*17a70*/  LEA R5, P0, R2, UR6, 0x1 ;  /* 0x0000000602057c11 */ /* 0x000fc8000f8008ff */
[----:B------:R-:W-:Y:S01]  /*17a80*/  LEA.HI.X R6, R2, UR7, R6, 0x1, P0 ;  /* 0x0000000702067c11 */ /* 0x000fe200080f0c06 */
[----:B------:R-:W-:Y:S08]  /*17a90*/  BRA.DIV UR4, `(.L_x_4017) ;  /* 0x0000004204987947 */ /* 0x000ff0000b800000 */
[----:B------:R-:W2:Y:S01]  /*17aa0*/  LDL R3, [R1+0x8] ;  /* 0x0000080001037983 */ /* 0x000ea20000100800 */
        /* <DEDUP_REMOVED lines=18> */
[----:B------:R-:W-:Y:S02]  /*17bd0*/  PRMT R7, R8, 0x8880, RZ ;  /* 0x0000888008077816 */ /* 0x000fe400000000ff */
[----:B0-----:R-:W-:Y:S02]  /*17be0*/  IADD3.X R3, RZ, R3, RZ, P0, !PT ;  /* 0x00000003ff037210 */ /* 0x001fe400007fe4ff */
[----:B------:R-:W-:-:S02]  /*17bf0*/  ISETP.LT.OR P0, PT, R23, 0x1, P1 ;  /* 0x000000011700780c */ /* 0x000fc40000f01670 */
        /* <DEDUP_REMOVED lines=66> */
.L_x_4135:
[C---:B------:R-:W-:Y:S02]  /*18020*/  LOP3.LUT P6, RZ, R18.reuse, 0x100, RZ, 0xc0, !PT ;  /* 0x0000010012ff7812 */ /* 0x040fe400078cc0ff */
[----:B------:R-:W-:Y:S02]  /*18030*/  LOP3.LUT R18, R18, 0xfffff7ff, RZ, 0xc0, !PT ;  /* 0xfffff7ff12127812 */ /* 0x000fe400078ec0ff */
[C---:B------:R-:W-:Y:S02]  /*18040*/  ISETP.LT.OR P6, PT, R23.reuse, 0x31, P6 ;  /* 0x000000311700780c */ /* 0x040fe400037c1670 */
[----:B------:R-:W-:-:S11]  /*18050*/  ISETP.LT.OR P5, PT, R23, 0x31, !P5 ;  /* 0x000000311700780c */ /* 0x000fd60006fa1670 */
[----:B------:R-:W-:Y:S02]  /*18060*/  @P6 LOP3.LUT R18, R18, 0x800, RZ, 0xfc, !PT ;  /* 0x0000080012126812 */ /* 0x000fe400078efcff */
[C---:B------:R-:W-:Y:S02]  /*18070*/  ISETP.LT.OR P6, PT, R23.reuse, 0x31, !P4 ;  /* 0x000000311700780c */ /* 0x040fe400067c1670 */
[----:B------:R-:W-:Y:S02]  /*18080*/  LOP3.LUT R18, R18, 0xffffdfff, RZ, 0xc0, !PT ;  /* 0xffffdfff12127812 */ /* 0x000fe400078ec0ff */
[C---:B------:R-:W-:Y:S02]  /*18090*/  ISETP.LT.OR P4, PT, R23.reuse, 0x31, !P2 ;  /* 0x000000311700780c */ /* 0x040fe40005781670 */
        /* <DEDUP_REMOVED lines=26> */
.L_x_4018:
        /* <DEDUP_REMOVED lines=11> */
.L_x_4019:
[----:B------:R-:W2:Y:S01]  /*182f0*/  LDL.LU R2, [R1+0x18] ;  /* 0x0000180001027983 */ /* 0x000ea20000300800 */
[----:B------:R1:W-:Y:S01]  /*18300*/  SYNCS.ARRIVE.TRANS64.A1T0 RZ, [R30+URZ+0x28c50], RZ ;  /* 0x028c50ff1eff79a7 */ /* 0x0003e2000810003f */
[----:B------:R-:W-:Y:S01]  /*18310*/  BSSY B0, `(.L_x_4020) ;  /* 0x00000f2000007945 */ /* 0x000fe20003800000 */
[----:B--2---:R-:W-:-:S05]  /*18320*/  VIADD R7, R2, 0xfffffffe ;  /* 0xfffffffe02077836 */ /* 0x004fca0000000000 */
[----:B------:R-:W-:-:S13]  /*18330*/  ISETP.GE.AND P0, PT, R7, R32, PT ;  /* 0x000000200700720c */ /* 0x000fda0003f06270 */
[----:B-1----:R-:W-:Y:S05]  /*18340*/  @!P0 BRA `(.L_x_4021) ;  /* 0x0000000c00b88947 */ /* 0x002fea0003800000 */
[----:B------:R-:W2:Y:S04]  /*18350*/  LDL.LU R3, [R1+0x2c] ;  /* 0x00002c0001037983 */ /* 0x000ea80000300800 */
[----:B------:R-:W3:Y:S01]  /*18360*/  LDL.LU R2, [R1+0x8] ;  /* 0x0000080001027983 */ /* 0x000ee20000300800 */
[----:B--2---:R-:W-:Y:S02]  /*18370*/  LOP3.LUT R31, R3, 0x40, RZ, 0xc0, !PT ;  /* 0x00000040031f7812 */ /* 0x004fe400078ec0ff */
[----:B---3--:R-:W-:Y:S02]  /*18380*/  LOP3.LUT R30, R2, 0x80, RZ, 0xc0, !PT ;  /* 0x00000080021e7812 */ /* 0x008fe400078ec0ff */
[----:B------:R-:W-:Y:S02]  /*18390*/  SHF.R.U32.HI R31, RZ, 0x2, R31 ;  /* 0x00000002ff1f7819 */ /* 0x000fe4000001161f */
[----:B------:R-:W-:-:S07]  /*183a0*/  SHF.R.U32.HI R30, RZ, 0x3, R30 ;  /* 0x00000003ff1e7819 */ /* 0x000fce000001161e */
.L_x_4034:
[----:B-1----:R-:W1:Y:S01]  /*183b0*/  S2R R2, SR_TID.X ;  /* 0x0000000000027919 */ /* 0x002e620000002100 */
[----:B0-----:R-:W0:Y:S01]  /*183c0*/  LDC R5, c[0x0][0x430] ;  /* 0x00010c00ff057b82 */ /* 0x001e220000000800 */
[----:B------:R-:W-:Y:S01]  /*183d0*/  IMAD R4, R7, 0x40, R33 ;  /* 0x0000004007047824 */ /* 0x000fe200078e0221 */
[----:B--2---:R-:W2:Y:S01]  /*183e0*/  S2R R8, SR_TID.X ;  /* 0x0000000000087919 */ /* 0x004ea20000002100 */
[----:B------:R-:W-:Y:S02]  /*183f0*/  IMAD.U32 R10, RZ, RZ, UR38 ;  /* 0x00000026ff0a7e24 */ /* 0x000fe4000f8e00ff */
[----:B------:R-:W-:Y:S01]  /*18400*/  VIADD R22, R22, 0x1 ;  /* 0x0000000116167836 */ /* 0x000fe20000000000 */
[----:B0-----:R-:W-:Y:S02]  /*18410*/  ISETP.NE.AND P0, PT, R5, 0x1, PT ;  /* 0x000000010500780c */ /* 0x001fe40003f05270 */
[----:B-1----:R-:W-:Y:S01]  /*18420*/  LOP3.LUT R2, R2, 0x7f, RZ, 0xc0, !PT ;  /* 0x0000007f02027812 */ /* 0x002fe200078ec0ff */
[----:B--2---:R-:W-:-:S03]  /*18430*/  IMAD.SHL.U32 R8, R8, 0x10, RZ ;  /* 0x0000001008087824 */ /* 0x004fc600078e00ff */
[----:B------:R-:W-:-:S07]  /*18440*/  SHF.R.U32.HI R2, RZ, 0x3, R2 ;  /* 0x00000003ff027819 */ /* 0x000fce0000011602 */
[----:B---3--:R-:W0:Y:S01]  /*18450*/  @P0 LDC R6, c[0x0][0x434] ;  /* 0x00010d00ff060b82 */ /* 0x008e220000000800 */
[----:B------:R-:W-:-:S04]  /*18460*/  LOP3.LUT R8, R2, 0x70, R8, 0xf8, !PT ;  /* 0x0000007002087812 */ /* 0x000fc800078ef808 */
[----:B------:R-:W-:-:S03]  /*18470*/  ISETP.GT.U32.AND P1, PT, R8, 0x3f, PT ;  /* 0x0000003f0800780c */ /* 0x000fc60003f24070 */
[----:B------:R-:W1:Y:S01]  /*18480*/  @P0 LDC R3, c[0x0][0x438] ;  /* 0x00010e00ff030b82 */ /* 0x000e620000000800 */
[----:B------:R-:W-:-:S04]  /*18490*/  IMAD.IADD R4, R8, 0x1, R4 ;  /* 0x0000000108047824 */ /* 0x000fc800078e0204 */
[----:B------:R-:W-:-:S05]  /*184a0*/  IMAD.MOV.U32 R2, RZ, RZ, R4 ;  /* 0x000000ffff027224 */ /* 0x000fca00078e0004 */
[----:B------:R-:W2:Y:S01]  /*184b0*/  @!P1 LDC.64 R8, c[0x0][0x428] ;  /* 0x00010a00ff089b82 */ /* 0x000ea20000000a00 */
[----:B0-----:R-:W-:-:S05]  /*184c0*/  @P0 IMAD.HI.U32 R6, R4, R6, RZ ;  /* 0x0000000604060227 */ /* 0x001fca00078e00ff */
[----:B-1----:R-:W-:-:S05]  /*184d0*/  @P0 SHF.R.U32.HI R2, RZ, R3, R6 ;  /* 0x00000003ff020219 */ /* 0x002fca0000011606 */
[----:B------:R-:W-:-:S04]  /*184e0*/  IMAD.MOV R3, RZ, RZ, -R2 ;  /* 0x000000ffff037224 */ /* 0x000fc800078e0a02 */
[----:B------:R-:W-:Y:S01]  /*184f0*/  IMAD R5, R5, R3, R4 ;  /* 0x0000000305057224 */ /* 0x000fe200078e0204 */
[--C-:B------:R-:W-:Y:S01]  /*18500*/  @!P1 SHF.R.S32.HI R3, RZ, 0x1f, R2.reuse ;  /* 0x0000001fff039819 */ /* 0x100fe20000011402 */
[-C--:B--2---:R-:W-:Y:S02]  /*18510*/  @!P1 IMAD R4, R34, R8.reuse, RZ ;  /* 0x0000000822049224 */ /* 0x084fe400078e02ff */
[----:B------:R-:W-:-:S04]  /*18520*/  @!P1 IMAD.WIDE.U32 R2, R26, R8, R2 ;  /* 0x000000081a029225 */ /* 0x000fc800078e0002 */
[----:B------:R-:W-:Y:S02]  /*18530*/  @!P1 IMAD R4, R26, R9, R4 ;  /* 0x000000091a049224 */ /* 0x000fe400078e0204 */
[----:B------:R-:W0:Y:S02]  /*18540*/  @!P1 LDC.64 R8, c[0x0][0x418] ;  /* 0x00010600ff089b82 */ /* 0x000e240000000a00 */
[----:B------:R-:W-:Y:S02]  /*18550*/  @!P1 IMAD.IADD R3, R4, 0x1, R3 ;  /* 0x0000000104039824 */ /* 0x000fe400078e0203 */
[----:B------:R-:W-:Y:S01]  /*18560*/  IMAD.MOV.U32 R4, RZ, RZ, RZ ;  /* 0x000000ffff047224 */ /* 0x000fe200078e00ff */
[----:B0-----:R-:W-:-:S04]  /*18570*/  @!P1 LEA R8, P0, R2, R8, 0x2 ;  /* 0x0000000802089211 */ /* 0x001fc800078010ff */
[----:B------:R-:W-:Y:S02]  /*18580*/  @!P1 LEA.HI.X R9, R2, R9, R3, 0x2, P0 ;  /* 0x0000000902099211 */ /* 0x000fe400000f1403 */
[----:B------:R-:W-:-:S03]  /*18590*/  ISETP.NE.AND P0, PT, R22, 0x2, PT ;  /* 0x000000021600780c */ /* 0x000fc60003f05270 */
[----:B------:R0:W5:Y:S01]  /*185a0*/  @!P1 LDG.E R4, desc[UR42][R8.64] ;  /* 0x0000002a08049981 */ /* 0x000162000c1e1900 */
[----:B------:R-:W-:Y:S01]  /*185b0*/  ISETP.NE.AND P1, PT, R10, 0x3, PT ;  /* 0x000000030a00780c */ /* 0x000fe20003f25270 */
[----:B------:R-:W-:Y:S01]  /*185c0*/  IMAD.MOV.U32 R3, RZ, RZ, R7 ;  /* 0x000000ffff037224 */ /* 0x000fe200078e0007 */
[----:B------:R-:W-:Y:S01]  /*185d0*/  SEL R2, RZ, 0x1, P0 ;  /* 0x00000001ff027807 */ /* 0x000fe20000000000 */
[----:B------:R-:W-:Y:S05]  /*185e0*/  YIELD ;  /* 0x0000000000007946 */ /* 0x000fea0003800000 */
[----:B------:R-:W-:Y:S01]  /*185f0*/  SEL R22, R22, RZ, P0 ;  /* 0x000000ff16167207 */ /* 0x000fe20000000000 */
[----:B------:R-:W-:Y:S01]  /*18600*/  VIADD R7, R7, 0xffffffff ;  /* 0xffffffff07077836 */ /* 0x000fe20000000000 */
[----:B------:R-:W-:-:S02]  /*18610*/  LOP3.LUT R28, R28, R2, RZ, 0x3c, !PT ;  /* 0x000000021c1c7212 */ /* 0x000fc400078e3cff */
[----:B------:R-:W-:Y:S01]  /*18620*/  ISETP.GT.AND P3, PT, R3, R32, PT ;  /* 0x000000200300720c */ /* 0x000fe20003f64270 */
[----:B0-----:R-:W-:-:S12]  /*18630*/  @!P1 BRA `(.L_x_4022) ;  /* 0x0000000000049947 */ /* 0x001fd80003800000 */
[----:B------:R-:W-:Y:S01]  /*18640*/  BPT.TRAP 0x1 ;  /* 0x000000040000795c */ /* 0x000fe20000300000 */
.L_x_4022:
[----:B------:R-:W-:Y:S01]  /*18650*/  IMAD R6, R22, 0x8, R17 ;  /* 0x0000000816067824 */ /* 0x000fe200078e0211 */
[----:B------:R-:W-:Y:S01]  /*18660*/  SHF.L.U32 R20, R28, 0x1f, RZ ;  /* 0x0000001f1c147819 */ /* 0x000fe200000006ff */
[----:B------:R-:W-:Y:S01]  /*18670*/  BSSY B1, `(.L_x_4023) ;  /* 0x0000004000017945 */ /* 0x000fe20003800000 */
[----:B------:R-:W-:Y:S02]  /*18680*/  SHF.R.S32.HI R9, RZ, 0x1f, R5 ;  /* 0x0000001fff097819 */ /* 0x000fe40000011405 */
[----:B------:R-:W0:Y:S02]  /*18690*/  SYNCS.PHASECHK.TRANS64.TRYWAIT P0, [R6+URZ+0x28c40], R20 ;  /* 0x028c4014060075a7 */ /* 0x000e24000800017f */
[----:B0-----:R-:W-:Y:S05]  /*186a0*/  @!P0 BRA `(.L_x_4024) ;  /* 0x0000003c00c08947 */ /* 0x001fea0003800000 */
.L_x_4136:
[----:B------:R-:W-:Y:S05]  /*186b0*/  BSYNC B1 ;  /* 0x0000000000017941 */ /* 0x000fea0003800000 */
.L_x_4023:
        /* <DEDUP_REMOVED lines=40> */
.L_x_4146:
        /* <DEDUP_REMOVED lines=8> */
.L_x_4026:
        /* <DEDUP_REMOVED lines=11> */
.L_x_4027:
[----:B------:R2:W-:Y:S01]  /*18a70*/  SYNCS.ARRIVE.TRANS64.A1T0 RZ, [R6+URZ+0x28c30], RZ ;  /* 0x028c30ff06ff79a7 */ /* 0x0005e2000810003f */
[----:B------:R-:W-:Y:S05]  /*18a80*/  @!P2 BRA `(.L_x_4028) ;  /* 0x000000000004a947 */ /* 0x000fea0003800000 */
[----:B------:R-:W-:Y:S01]  /*18a90*/  BPT.TRAP 0x1 ;  /* 0x000000040000795c */ /* 0x000fe20000300000 */
.L_x_4028:
[----:B------:R-:W3:Y:S01]  /*18aa0*/  SYNCS.PHASECHK.TRANS64.TRYWAIT P0, [R6+URZ+0x28c60], R20 ;  /* 0x028c6014060075a7 */ /* 0x000ee2000800017f */
[----:B------:R-:W-:Y:S04]  /*18ab0*/  BSSY B1, `(.L_x_4029) ;  /* 0x0000002000017945 */ /* 0x000fe80003800000 */
[----:B---3--:R-:W-:Y:S05]  /*18ac0*/  @!P0 BRA `(.L_x_4030) ;  /* 0x0000003c00e88947 */ /* 0x008fea0003800000 */
.L_x_4147:
[----:B------:R-:W-:Y:S05]  /*18ad0*/  BSYNC B1 ;  /* 0x0000000000017941 */ /* 0x000fea0003800000 */
.L_x_4029:
        /* <DEDUP_REMOVED lines=8> */
[----:B-1----:R-:W-:Y:S02]  /*18b60*/  IMAD R21, R22, 0x7000, R8 ;  /* 0x0000700016157824 */ /* 0x002fe400078e0208 */
        /* <DEDUP_REMOVED lines=12> */
[----:B------:R-:W1:Y:S01]  /*18c30*/  SHFL.IDX PT, R2, R9, RZ, 0x181f ;  /* 0x00181fff09027589 */ /* 0x000e6200000e0000 */
[C---:B------:R-:W-:Y:S01]  /*18c40*/  LOP3.LUT P1, RZ, R18.reuse, 0x80, RZ, 0xc0, !PT ;  /* 0x0000008012ff7812 */ /* 0x040fe2000782c0ff */
[----:B------:R-:W-:Y:S01]  /*18c50*/  IMAD R21, R21, 0x2, R17 ;  /* 0x0000000215157824 */ /* 0x000fe200078e0211 */
[C---:B------:R-:W-:Y:S01]  /*18c60*/  LOP3.LUT P2, RZ, R18.reuse, 0x40, RZ, 0xc0, !PT ;  /* 0x0000004012ff7812 */ /* 0x040fe2000784c0ff */
[----:B------:R-:W4:Y:S01]  /*18c70*/  SHFL.IDX PT, R3, R10, RZ, 0x181f ;  /* 0x00181fff0a037589 */ /* 0x000f2200000e0000 */
[----:B------:R-:W-:-:S03]  /*18c80*/  LOP3.LUT R18, R18, 0xffffdfff, RZ, 0xc0, !PT ;  /* 0xffffdfff12127812 */ /* 0x000fc600078ec0ff */
[----:B------:R-:W5:Y:S01]  /*18c90*/  SHFL.IDX PT, R14, R9, 0x1, 0x181f ;  /* 0x00381f00090e7f89 */ /* 0x000f6200000e0000 */
[----:B------:R-:W-:-:S03]  /*18ca0*/  @P3 LOP3.LUT R18, R18, 0x2000, RZ, 0xfc, !PT ;  /* 0x0000200012123812 */ /* 0x000fc600078efcff */
[----:B------:R-:W0:Y:S01]  /*18cb0*/  SHFL.IDX PT, R5, R10, 0x1, 0x181f ;  /* 0x00381f000a057f89 */ /* 0x000e2200000e0000 */
[C---:B------:R-:W-:Y:S02]  /*18cc0*/  LOP3.LUT P3, RZ, R18.reuse, 0x20, RZ, 0xc0, !PT ;  /* 0x0000002012ff7812 */ /* 0x040fe4000786c0ff */
[C---:B------:R-:W-:Y:S01]  /*18cd0*/  LOP3.LUT P6, RZ, R18.reuse, 0x10, RZ, 0xc0, !PT ;  /* 0x0000001012ff7812 */ /* 0x040fe200078cc0ff */
[----:B------:R-:W-:Y:S01]  /*18ce0*/  SHFL.IDX PT, R8, R10, 0x2, 0x181f ;  /* 0x00581f000a087f89 */ /* 0x000fe200000e0000 */
[----:B------:R-:W-:-:S03]  /*18cf0*/  LOP3.LUT R18, R18, 0xffff7fff, RZ, 0xc0, !PT ;  /* 0xffff7fff12127812 */ /* 0x000fc600078ec0ff */
[----:B------:R-:W-:Y:S01]  /*18d00*/  SHFL.IDX PT, R10, R10, 0x3, 0x181f ;  /* 0x00781f000a0a7f89 */ /* 0x000fe200000e0000 */
[----:B-1----:R-:W-:-:S05]  /*18d10*/  IADD3 R2, P0, R2, R0, RZ ;  /* 0x0000000002027210 */ /* 0x002fca0007f1e0ff */
[----:B------:R-:W-:Y:S01]  /*18d20*/  @P3 LOP3.LUT R18, R18, 0x8000, RZ, 0xfc, !PT ;  /* 0x0000800012123812 */ /* 0x000fe200078efcff */
[----:B----4-:R-:W-:Y:S01]  /*18d30*/  IMAD.X R3, RZ, RZ, R3, P0 ;  /* 0x000000ffff037224 */ /* 0x010fe200000e0603 */
[----:B------:R-:W-:-:S04]  /*18d40*/  ISETP.NE.U32.AND P0, PT, R31, RZ, PT ;  /* 0x000000ff1f00720c */ /* 0x000fc80003f05070 */
[----:B------:R-:W-:Y:S01]  /*18d50*/  LDGSTS.E.BYPASS.LTC128B.128 [R21+0x400], desc[UR42][R2.64], !P1 ;  /* 0x0040000002157fae */ /* 0x000fe2000c901d6a */
[----:B------:R-:W-:-:S03]  /*18d60*/  ISETP.NE.U32.AND P1, PT, R30, RZ, PT ;  /* 0x000000ff1e00720c */ /* 0x000fc60003f25070 */
[----:B------:R-:W-:Y:S01]  /*18d70*/  LDGSTS.E.BYPASS.LTC128B.128 [R21+0x2400], desc[UR42][R2.64+0x80], !P2 ;  /* 0x0240008002157fae */ /* 0x000fe2000d101d6a */
[----:B-----5:R-:W-:-:S03]  /*18d80*/  IADD3 R4, P2, R14, R0, RZ ;  /* 0x000000000e047210 */ /* 0x020fc60007f5e0ff */
[----:B------:R-:W-:Y:S01]  /*18d90*/  LDGSTS.E.BYPASS.LTC128B.128 [R21+0x4400], desc[UR42][R2.64+0x100], !P3 ;  /* 0x0440010002157fae */ /* 0x000fe2000d901d6a */
[C---:B------:R-:W-:Y:S01]  /*18da0*/  LOP3.LUT P3, RZ, R18.reuse, 0x80, RZ, 0xc0, !PT ;  /* 0x0000008012ff7812 */ /* 0x040fe2000786c0ff */
[----:B0-----:R-:W-:Y:S01]  /*18db0*/  IMAD.X R5, RZ, RZ, R5, P2 ;  /* 0x000000ffff057224 */ /* 0x001fe200010e0605 */
        /* <DEDUP_REMOVED lines=33> */
.L_x_4157:
[----:B------:R-:W-:Y:S02]  /*18fd0*/  LOP3.LUT R18, R18, 0xffffbfff, RZ, 0xc0, !PT ;  /* 0xffffbfff12127812 */ /* 0x000fe400078ec0ff */
[----:B-1----:R-:W-:Y:S02]  /*18fe0*/  IADD3 R2, P2, R14, R0, RZ ;  /* 0x000000000e027210 */ /* 0x002fe40007f5e0ff */
[----:B------:R-:W-:Y:S02]  /*18ff0*/  @P1 LOP3.LUT R18, R18, 0x4000, RZ, 0xfc, !PT ;  /* 0x0000400012121812 */ /* 0x000fe400078efcff */
[----:B------:R-:W-:Y:S02]  /*19000*/  IADD3.X R3, RZ, R10, RZ, P2, !PT ;  /* 0x0000000aff037210 */ /* 0x000fe400017fe4ff */
        /* <DEDUP_REMOVED lines=21> */
.L_x_4032:
        /* <DEDUP_REMOVED lines=11> */
.L_x_4033:
[----:B------:R1:W-:Y:S01]  /*19210*/  SYNCS.ARRIVE.TRANS64.A1T0 RZ, [R6+URZ+0x28c50], RZ ;  /* 0x028c50ff06ff79a7 */ /* 0x0003e2000810003f */
[----:B------:R-:W-:Y:S05]  /*19220*/  @P3 BRA `(.L_x_4034) ;  /* 0xfffffff000603947 */ /* 0x000fea000383ffff */
.L_x_4021:
[----:B------:R-:W-:Y:S05]  /*19230*/  BSYNC B0 ;  /* 0x0000000000007941 */ /* 0x000fea0003800000 */
.L_x_4020:
        /* <DEDUP_REMOVED lines=9> */
[----:B0-----:R-:W0:Y:S01]  /*192d0*/  S2R R5, SR_LANEID ;  /* 0x0000000000057919 */ /* 0x001e220000000000 */
[----:B------:R-:W-:Y:S01]  /*192e0*/  VOTEU.ANY UR4, UPT, PT ;  /* 0x0000000000047886 */ /* 0x000fe200038e0100 */
[----:B------:R-:W4:Y:S01]  /*192f0*/  LDC.64 R2, c[0x0][0xc60] ;  /* 0x00031800ff027b82 */ /* 0x000f220000000a00 */
[----:B------:R-:W0:Y:S02]  /*19300*/  FLO.U32 R0, UR4 ;  /* 0x0000000400007d00 */ /* 0x000e2400080e0000 */
[----:B0-----:R-:W-:-:S06]  /*19310*/  ISETP.EQ.U32.AND P1, PT, R0, R5, PT ;  /* 0x000000050000720c */ /* 0x001fcc0003f22070 */
[----:B------:R-:W4:Y:S07]  /*19320*/  POPC R5, UR4 ;  /* 0x0000000400057d09 */ /* 0x000f2e0008000000 */
[----:B----4-:R-:W4:Y:S01]  /*19330*/  @P1 ATOMG.E.ADD.STRONG.GPU PT, R3, desc[UR42][R2.64], R5 ;  /* 0x00000005020319a8 */ /* 0x010f2200081ee1ea */
[----:B------:R-:W0:Y:S02]  /*19340*/  S2R R4, SR_LTMASK ;  /* 0x0000000000047919 */ /* 0x000e240000003900 */
[----:B0-----:R-:W-:-:S04]  /*19350*/  LOP3.LUT R4, R4, UR4, RZ, 0xc0, !PT ;  /* 0x0000000404047c12 */ /* 0x001fc8000f8ec0ff */
[----:B------:R-:W0:Y:S01]  /*19360*/  POPC R7, R4 ;  /* 0x0000000400077309 */ /* 0x000e220000000000 */
[----:B----4-:R-:W0:Y:S02]  /*19370*/  SHFL.IDX PT, R0, R3, R0, 0x1f ;  /* 0x00001f0003007589 */ /* 0x010e2400000e0000 */
[----:B0-----:R-:W-:-:S07]  /*19380*/  IADD3 R24, R0, UR37, R7 ;  /* 0x0000002500187c10 */ /* 0x001fce000fffe007 */
.L_x_4036:
[----:B------:R-:W-:Y:S05]  /*19390*/  BSYNC B0 ;  /* 0x0000000000007941 */ /* 0x000fea0003800000 */
.L_x_4035:
[----:B------:R-:W-:-:S07]  /*193a0*/  SEL R22, R22, RZ, P0 ;  /* 0x000000ff16167207 */ /* 0x000fce0000000000 */
.L_x_3995:
[----:B------:R-:W-:Y:S05]  /*193b0*/  BSYNC B7 ;  /* 0x0000000000077941 */ /* 0x000fea0003800000 */
.L_x_3993:
[----:B------:R-:W-:-:S13]  /*193c0*/  LOP3.LUT P0, RZ, R18, 0x1000, RZ, 0xc0, !PT ;  /* 0x0000100012ff7812 */ /* 0x000fda000780c0ff */
[----:B------:R-:W-:Y:S05]  /*193d0*/  @!P0 BRA `(.L_x_4037) ;  /* 0x0000000000248947 */ /* 0x000fea0003800000 */
[----:B------:R-:W-:Y:S05]  /*193e0*/  WARPSYNC.ALL ;  /* 0x0000000000007948 */ /* 0x000fea0003800000 */
[----:B------:R-:W4:Y:S08]  /*193f0*/  S2UR UR5, SR_CgaCtaId ;  /* 0x00000000000579c3 */ /* 0x000f300000008800 */
[----:B------:R-:W-:Y:S06]  /*19400*/  BAR.SYNC.DEFER_BLOCKING 0x5, 0x180 ;  /* 0x0146000000007b1d */ /* 0x000fec0000010000 */
[----:B------:R-:W-:-:S02]  /*19410*/  UMOV UR4, 0x400 ;  /* 0x0000040000047882 */ /* 0x000fc40000000000 */
[----:B----4-:R-:W-:-:S06]  /*19420*/  ULEA UR4, UR5, UR4, 0x18 ;  /* 0x0000000405047291 */ /* 0x010fcc000f8ec03f */
[----:B0-----:R-:W-:-:S05]  /*19430*/  IMAD.U32 R17, RZ, RZ, UR4 ;  /* 0x00000004ff117e24 */ /* 0x001fca000f8e00ff */
[----:B------:R0:W4:Y:S01]  /*19440*/  LDS.128 R24, [R17+0x28cd0] ;  /* 0x028cd00011187984 */ /* 0x0001220000000c00 */
[----:B------:R-:W-:Y:S06]  /*19450*/  BAR.ARV 0x4, 0x180 ;  /* 0x0106000000007b1d */ /* 0x000fec0000002000 */
[----:B------:R-:W-:Y:S05]  /*19460*/  BRA `(.L_x_4038) ;  /* 0x0000000800d07947 */ /* 0x000fea0003800000 */
.L_x_4037:
        /* <DEDUP_REMOVED lines=8> */
[----:B0-----:R-:W0:Y:S08]  /*194f0*/  @!P1 LDC.64 R2, c[0x0][0xc80] ;  /* 0x00032000ff029b82 */ /* 0x001e300000000a00 */
[----:B------:R-:W4:Y:S01]  /*19500*/  @!P1 LDC.64 R4, c[0x0][0xc78] ;  /* 0x00031e00ff049b82 */ /* 0x000f220000000a00 */
[----:B0-----:R-:W-:-:S05]  /*19510*/  @!P1 IMAD.WIDE R2, R7, 0x4, R2 ;  /* 0x0000000407029825 */ /* 0x001fca00078e0202 */
[----:B------:R4:W5:Y:S02]  /*19520*/  @!P1 LDG.E R8, desc[UR42][R2.64] ;  /* 0x0000002a02089981 */ /* 0x000964000c1e1900 */
[----:B----4-:R-:W-:-:S05]  /*19530*/  @!P1 IMAD.WIDE R2, R7, 0x4, R4 ;  /* 0x0000000407029825 */ /* 0x010fca00078e0204 */
[----:B------:R-:W4:Y:S01]  /*19540*/  @!P1 LDG.E R5, desc[UR42][R2.64] ;  /* 0x0000002a02059981 */ /* 0x000f22000c1e1900 */
[----:B------:R-:W-:Y:S01]  /*19550*/  IMAD.MOV.U32 R7, RZ, RZ, RZ ;  /* 0x000000ffff077224 */ /* 0x000fe200078e00ff */
[C---:B------:R-:W-:Y:S01]  /*19560*/  ISETP.GE.U32.AND P2, PT, R9.reuse, 0x2, PT ;  /* 0x000000020900780c */ /* 0x040fe20003f46070 */
[----:B------:R-:W-:Y:S01]  /*19570*/  IMAD.MOV.U32 R4, RZ, RZ, RZ ;  /* 0x000000ffff047224 */ /* 0x000fe200078e00ff */
[C---:B------:R-:W-:Y:S01]  /*19580*/  ISETP.GE.U32.AND P3, PT, R9.reuse, 0x4, PT ;  /* 0x000000040900780c */ /* 0x040fe20003f66070 */
[----:B------:R-:W-:Y:S01]  /*19590*/  SHFL.IDX PT, R0, R24, RZ, 0x1f ;  /* 0x00001fff18007589 */ /* 0x000fe200000e0000 */
[C---:B------:R-:W-:Y:S02]  /*195a0*/  ISETP.GE.U32.AND P4, PT, R9.reuse, 0x8, PT ;  /* 0x000000080900780c */ /* 0x040fe40003f86070 */
[----:B------:R-:W-:Y:S01]  /*195b0*/  ISETP.GE.U32.AND P5, PT, R9, 0x10, PT ;  /* 0x000000100900780c */ /* 0x000fe20003fa6070 */
[----:B-123--:R0:W-:Y:S02]  /*195c0*/  SHFL.IDX PT, R6, R24, 0x1, 0x1f ;  /* 0x00201f0018067f89 */ /* 0x00e1e400000e0000 */
[----:B0-----:R-:W-:-:S02]  /*195d0*/  IMAD.MOV.U32 R24, RZ, RZ, RZ ;  /* 0x000000ffff187224 */ /* 0x001fc400078e00ff */
[----:B-----5:R-:W-:Y:S02]  /*195e0*/  @!P1 IMAD.MOV.U32 R7, RZ, RZ, R8 ;  /* 0x000000ffff079224 */ /* 0x020fe400078e0008 */
[----:B----4-:R-:W-:Y:S01]  /*195f0*/  @!P1 IMAD.MOV.U32 R4, RZ, RZ, R5 ;  /* 0x000000ffff049224 */ /* 0x010fe200078e0005 */
        /* <DEDUP_REMOVED lines=18> */
.L_x_4167:
[----:B------:R-:W-:Y:S02]  /*19720*/  ULDC UR4, c[0x0][0xc38] ;  /* 0x00030e0000047ab9 */ /* 0x000fe40000000800 */
[----:B------:R-:W-:-:S04]  /*19730*/  IMAD.U32 R2, RZ, RZ, UR4 ;  /* 0x00000004ff027e24 */ /* 0x000fc8000f8e00ff */
[----:B-1----:R-:W-:-:S04]  /*19740*/  IMAD R5, R14, R2, RZ ;  /* 0x000000020e057224 */ /* 0x002fc800078e02ff */
[----:B------:R-:W-:-:S05]  /*19750*/  IMAD.IADD R6, R6, 0x1, R5 ;  /* 0x0000000106067824 */ /* 0x000fca00078e0205 */
[----:B------:R-:W-:-:S13]  /*19760*/  ISETP.GT.AND P6, PT, R6, R0, PT ;  /* 0x000000000600720c */ /* 0x000fda0003fc4270 */
[----:B------:R-:W-:Y:S05]  /*19770*/  @P6 BRA `(.L_x_4040) ;  /* 0x0000000000a46947 */ /* 0x000fea0003800000 */
.L_x_4043:
[----:B------:R-:W1:Y:S01]  /*19780*/  LDC R2, c[0x0][0xc3c] ;  /* 0x00030f00ff027b82 */ /* 0x000e620000000800 */
[----:B------:R-:W-:-:S05]  /*19790*/  VIADD R27, R27, 0x1f ;  /* 0x0000001f1b1b7836 */ /* 0x000fca0000000000 */
[----:B-1----:R-:W-:-:S13]  /*197a0*/  ISETP.GE.AND P6, PT, R27, R2, PT ;  /* 0x000000021b00720c */ /* 0x002fda0003fc6270 */
[----:B------:R-:W-:Y:S05]  /*197b0*/  @P6 BRA `(.L_x_4041) ;  /* 0x0000000400b86947 */ /* 0x000fea0003800000 */
[----:B0-----:R-:W0:Y:S01]  /*197c0*/  S2R R3, SR_TID.X ;  /* 0x0000000000037919 */ /* 0x001e220000002100 */
[----:B------:R-:W-:Y:S01]  /*197d0*/  IMAD.MOV.U32 R7, RZ, RZ, RZ ;  /* 0x000000ffff077224 */ /* 0x000fe200078e00ff */
        /* <DEDUP_REMOVED lines=29> */
.L_x_4175:
[----:B------:R-:W-:Y:S02]  /*199b0*/  ULDC UR4, c[0x0][0xc38] ;  /* 0x00030e0000047ab9 */ /* 0x000fe40000000800 */
[----:B------:R-:W-:-:S04]  /*199c0*/  IMAD.U32 R2, RZ, RZ, UR4 ;  /* 0x00000004ff027e24 */ /* 0x000fc8000f8e00ff */
[----:B-1----:R-:W-:-:S04]  /*199d0*/  IMAD R5, R14, R2, RZ ;  /* 0x000000020e057224 */ /* 0x002fc800078e02ff */
[----:B------:R-:W-:-:S05]  /*199e0*/  IMAD.IADD R6, R5, 0x1, R6 ;  /* 0x0000000105067824 */ /* 0x000fca00078e0206 */
[----:B------:R-:W-:-:S13]  /*199f0*/  ISETP.GT.AND P6, PT, R6, R0, PT ;  /* 0x000000000600720c */ /* 0x000fda0003fc4270 */
[----:B------:R-:W-:Y:S05]  /*19a00*/  @!P6 BRA `(.L_x_4043) ;  /* 0xfffffffc005ce947 */ /* 0x000fea000383ffff */
.L_x_4040:
        /* <DEDUP_REMOVED lines=9> */
.L_x_4180:
[----:B------:R-:W-:-:S13]  /*19aa0*/  ISETP.NE.AND P0, PT, R8, RZ, PT ;  /* 0x000000ff0800720c */ /* 0x000fda0003f05270 */
[----:B------:R-:W-:Y:S05]  /*19ab0*/  @!P0 BRA `(.L_x_4045) ;  /* 0x0000000000108947 */ /* 0x000fea0003800000 */
[----:B------:R-:W-:Y:S01]  /*19ac0*/  UMOV UR4, 0xffffffff ;  /* 0xffffffff00047882 */ /* 0x000fe20000000000 */
[----:B------:R-:W-:Y:S02]  /*19ad0*/  VIADD R12, R5, 0xffffffff ;  /* 0xffffffff050c7836 */ /* 0x000fe40000000000 */
[----:B------:R-:W-:Y:S05]  /*19ae0*/  BRA.DIV UR4, `(.L_x_4046) ;  /* 0x0000004204207947 */ /* 0x000fea000b800000 */
[----:B------:R4:W0:Y:S02]  /*19af0*/  SHFL.IDX PT, R24, R3, R12, 0x1f ;  /* 0x00001f0c03187589 */ /* 0x00082400000e0000 */
.L_x_4045:
[----:B--2---:R-:W-:Y:S01]  /*19b00*/  IABS R8, R7 ;  /* 0x0000000700087213 */ /* 0x004fe20000000000 */
[----:B0-----:R-:W-:Y:S01]  /*19b10*/  IMAD R24, R24, R2, R6 ;  /* 0x0000000218187224 */ /* 0x001fe200078e0206 */
[----:B---3--:R-:W-:Y:S01]  /*19b20*/  IABS R6, R4 ;  /* 0x0000000400067213 */ /* 0x008fe20000000000 */
[----:B------:R-:W-:Y:S01]  /*19b30*/  IMAD.MOV.U32 R2, RZ, RZ, RZ ;  /* 0x000000ffff027224 */ /* 0x000fe200078e00ff */
[----:B------:R-:W0:Y:S01]  /*19b40*/  I2F.RP R9, R8 ;  /* 0x0000000800097306 */ /* 0x000e220000209400 */
[----:B------:R-:W-:Y:S02]  /*19b50*/  IMAD.IADD R0, R0, 0x1, -R24 ;  /* 0x0000000100007824 */ /* 0x000fe400078e0a18 */
[----:B------:R-:W-:-:S05]  /*19b60*/  IMAD.IADD R27, R5, 0x1, R27 ;  /* 0x00000001051b7824 */ /* 0x000fca00078e021b */
[----:B------:R-:W2:Y:S08]  /*19b70*/  I2F.RP R10, R6 ;  /* 0x00000006000a7306 */ /* 0x000eb00000209400 */
[----:B0-----:R-:W4:Y:S08]  /*19b80*/  MUFU.RCP R9, R9 ;  /* 0x0000000900097308 */ /* 0x001f300000001000 */
[----:B--2---:R-:W-:Y:S01]  /*19b90*/  MUFU.RCP R10, R10 ;  /* 0x0000000a000a7308 */ /* 0x004fe20000001000 */
[----:B----4-:R-:W-:-:S07]  /*19ba0*/  VIADD R3, R9, 0xffffffe ;  /* 0x0ffffffe09037836 */ /* 0x010fce0000000000 */
[----:B------:R-:W0:Y:S02]  /*19bb0*/  F2I.FTZ.U32.TRUNC.NTZ R3, R3 ;  /* 0x0000000300037305 */ /* 0x000e24000021f000 */
[----:B0-----:R-:W-:-:S04]  /*19bc0*/  IMAD.MOV R11, RZ, RZ, -R3 ;  /* 0x000000ffff0b7224 */ /* 0x001fc800078e0a03 */
[----:B------:R-:W-:-:S04]  /*19bd0*/  IMAD R11, R11, R8, RZ ;  /* 0x000000080b0b7224 */ /* 0x000fc800078e02ff */
[----:B------:R-:W-:Y:S01]  /*19be0*/  IMAD.HI.U32 R2, R3, R11, R2 ;  /* 0x0000000b03027227 */ /* 0x000fe200078e0002 */
[----:B------:R-:W-:Y:S02]  /*19bf0*/  IABS R3, R7 ;  /* 0x0000000700037213 */ /* 0x000fe40000000000 */
[----:B------:R-:W-:Y:S02]  /*19c00*/  IABS R11, R0 ;  /* 0x00000000000b7213 */ /* 0x000fe40000000000 */
[----:B------:R-:W-:-:S03]  /*19c10*/  IADD3 R12, RZ, -R3, RZ ;  /* 0x80000003ff0c7210 */ /* 0x000fc60007ffe0ff */
[----:B------:R-:W-:-:S04]  /*19c20*/  IMAD.HI.U32 R9, R2, R11, RZ ;  /* 0x0000000b02097227 */ /* 0x000fc800078e00ff */
[----:B------:R-:W-:Y:S02]  /*19c30*/  IMAD R11, R9, R12, R11 ;  /* 0x0000000c090b7224 */ /* 0x000fe400078e020b */
[----:B------:R-:W-:Y:S02]  /*19c40*/  VIADD R12, R10, 0xffffffe ;  /* 0x0ffffffe0a0c7836 */ /* 0x000fe40000000000 */
[----:B------:R-:W-:Y:S01]  /*19c50*/  IMAD.MOV.U32 R2, RZ, RZ, RZ ;  /* 0x000000ffff027224 */ /* 0x000fe200078e00ff */
[----:B------:R-:W-:Y:S01]  /*19c60*/  ISETP.GT.U32.AND P1, PT, R8, R11, PT ;  /* 0x0000000b0800720c */ /* 0x000fe20003f24070 */
[----:B------:R-:W0:-:S12]  /*19c70*/  F2I.FTZ.U32.TRUNC.NTZ R3, R12 ;  /* 0x0000000c00037305 */ /* 0x000e18000021f000 */
[----:B------:R-:W-:Y:S02]  /*19c80*/  @!P1 IMAD.IADD R11, R11, 0x1, -R8 ;  /* 0x000000010b0b9824 */ /* 0x000fe400078e0a08 */
[----:B------:R-:W-:Y:S01]  /*19c90*/  @!P1 VIADD R9, R9, 0x1 ;  /* 0x0000000109099836 */ /* 0x000fe20000000000 */
[----:B------:R-:W-:Y:S02]  /*19ca0*/  ISETP.NE.AND P1, PT, R7, RZ, PT ;  /* 0x000000ff0700720c */ /* 0x000fe40003f25270 */
[----:B------:R-:W-:Y:S01]  /*19cb0*/  ISETP.GE.U32.AND P0, PT, R11, R8, PT ;  /* 0x000000080b00720c */ /* 0x000fe20003f06070 */
[----:B0-----:R-:W-:Y:S01]  /*19cc0*/  IMAD.MOV R11, RZ, RZ, -R3 ;  /* 0x000000ffff0b7224 */ /* 0x001fe200078e0a03 */
[----:B------:R-:W-:-:S03]  /*19cd0*/  IABS R8, R4 ;  /* 0x0000000400087213 */ /* 0x000fc60000000000 */
[----:B------:R-:W-:Y:S02]  /*19ce0*/  IMAD R11, R11, R6, RZ ;  /* 0x000000060b0b7224 */ /* 0x000fe400078e02ff */
[----:B------:R-:W-:Y:S02]  /*19cf0*/  IMAD.MOV R8, RZ, RZ, -R8 ;  /* 0x000000ffff087224 */ /* 0x000fe400078e0a08 */
[----:B------:R-:W-:Y:S01]  /*19d00*/  IMAD.HI.U32 R2, R3, R11, R2 ;  /* 0x0000000b03027227 */ /* 0x000fe200078e0002 */
[----:B------:R-:W-:-:S03]  /*19d10*/  LOP3.LUT R3, R0, R7, RZ, 0x3c, !PT ;  /* 0x0000000700037212 */ /* 0x000fc600078e3cff */
[----:B------:R-:W-:Y:S01]  /*19d20*/  @P0 VIADD R9, R9, 0x1 ;  /* 0x0000000109090836 */ /* 0x000fe20000000000 */
[----:B------:R-:W-:-:S13]  /*19d30*/  ISETP.GE.AND P2, PT, R3, RZ, PT ;  /* 0x000000ff0300720c */ /* 0x000fda0003f46270 */
        /* <DEDUP_REMOVED lines=17> */
[--C-:B------:R-:W-:Y:S02]  /*19e50*/  IMAD.MOV R3, RZ, RZ, -R2.reuse ;  /* 0x000000ffff037224 */ /* 0x100fe400078e0a02 */
[C---:B------:R-:W-:Y:S02]  /*19e60*/  IMAD R2, R4.reuse, 0x1000000, R2 ;  /* 0x0100000004027824 */ /* 0x040fe400078e0202 */
[----:B------:R-:W-:-:S04]  /*19e70*/  IMAD R9, R4, R3, R9 ;  /* 0x0000000304097224 */ /* 0x000fc800078e0209 */
[----:B------:R-:W-:Y:S01]  /*19e80*/  IMAD R26, R9, 0x10000, R2 ;  /* 0x00010000091a7824 */ /* 0x000fe200078e0202 */
[----:B------:R-:W-:Y:S06]  /*19e90*/  BRA `(.L_x_4047) ;  /* 0x00000000001c7947 */ /* 0x000fec0003800000 */
.L_x_4041:
[----:B------:R-:W-:Y:S01]  /*19ea0*/  UMOV UR4, URZ ;  /* 0x0000003f00047c82 */ /* 0x000fe20008000000 */
[----:B------:R-:W-:Y:S01]  /*19eb0*/  UMOV UR5, URZ ;  /* 0x0000003f00057c82 */ /* 0x000fe20008000000 */
[----:B------:R-:W-:Y:S01]  /*19ec0*/  ULDC UR6, c[0x0][0xc3c] ;  /* 0x00030f0000067ab9 */ /* 0x000fe20000000800 */
[----:B------:R-:W-:Y:S02]  /*19ed0*/  IMAD.MOV.U32 R24, RZ, RZ, R0 ;  /* 0x000000ffff187224 */ /* 0x000fe400078e0000 */
[----:B------:R-:W-:Y:S02]  /*19ee0*/  IMAD.U32 R25, RZ, RZ, UR4 ;  /* 0x00000004ff197e24 */ /* 0x000fe4000f8e00ff */
[----:B------:R-:W-:Y:S02]  /*19ef0*/  IMAD.U32 R26, RZ, RZ, UR5 ;  /* 0x00000005ff1a7e24 */ /* 0x000fe4000f8e00ff */
[----:B------:R-:W-:-:S07]  /*19f00*/  IMAD.U32 R27, RZ, RZ, UR6 ;  /* 0x00000006ff1b7e24 */ /* 0x000fce000f8e00ff */
.L_x_4047:
[----:B------:R-:W2:Y:S01]  /*19f10*/  S2R R0, SR_TID.X ;  /* 0x0000000000007919 */ /* 0x000ea20000002100 */
[----:B------:R-:W-:Y:S05]  /*19f20*/  WARPSYNC.ALL ;  /* 0x0000000000007948 */ /* 0x000fea0003800000 */
[----:B------:R-:W-:Y:S01]  /*19f30*/  BAR.SYNC.DEFER_BLOCKING 0x4, 0x180 ;  /* 0x0106000000007b1d */ /* 0x000fe20000010000 */
[----:B--2---:R-:W-:-:S04]  /*19f40*/  LOP3.LUT R0, R0, 0x1f, RZ, 0xc0, !PT ;  /* 0x0000001f00007812 */ /* 0x004fc800078ec0ff */
[----:B------:R-:W-:-:S13]  /*19f50*/  ISETP.NE.AND P0, PT, R0, RZ, PT ;  /* 0x000000ff0000720c */ /* 0x000fda0003f05270 */
[----:B0-----:R-:W0:Y:S01]  /*19f60*/  @!P0 S2R R3, SR_CgaCtaId ;  /* 0x0000000000038919 */ /* 0x001e220000008800 */
[----:B------:R-:W-:-:S04]  /*19f70*/  @!P0 MOV R0, 0x400 ;  /* 0x0000040000008802 */ /* 0x000fc80000000f00 */
[----:B0-----:R-:W-:-:S05]  /*19f80*/  @!P0 LEA R17, R3, R0, 0x18 ;  /* 0x0000000003118211 */ /* 0x001fca00078ec0ff */
[----:B------:R0:W-:Y:S01]  /*19f90*/  @!P0 STS.128 [R17+0x28cd0], R24 ;  /* 0x028cd01811008388 */ /* 0x0001e20000000c00 */
[----:B------:R-:W-:Y:S06]  /*19fa0*/  BAR.ARV 0x5, 0x180 ;  /* 0x0146000000007b1d */ /* 0x000fec0000002000 */
.L_x_4038:
[----:B------:R-:W-:Y:S02]  /*19fb0*/  ULDC UR4, c[0x0][0xc3c] ;  /* 0x00030f0000047ab9 */ /* 0x000fe40000000800 */
[----:B----4-:R-:W-:-:S13]  /*19fc0*/  ISETP.GE.AND P0, PT, R27, UR4, PT ;  /* 0x000000041b007c0c */ /* 0x010fda000bf06270 */
[----:B------:R-:W-:Y:S05]  /*19fd0*/  @!P0 BRA `(.L_x_4048) ;  /* 0xffffff9800088947 */ /* 0x000fea000383ffff */
[----:B------:R-:W-:Y:S05]  /*19fe0*/  BSYNC B8 ;  /* 0x0000000000087941 */ /* 0x000fea0003800000 */
.L_x_3939:
[----:B------:R-:W4:Y:S01]  /*19ff0*/  LDL.LU R0, [R1+0x20] ;  /* 0x0000200001007983 */ /* 0x000f220000300800 */
[----:B------:R-:W-:Y:S01]  /*1a000*/  BSSY B0, `(.L_x_4049) ;  /* 0x000000b000007945 */ /* 0x000fe20003800000 */
[----:B-1----:R-:W1:Y:S01]  /*1a010*/  S2R R5, SR_CgaCtaId ;  /* 0x0000000000057919 */ /* 0x002e620000008800 */
[----:B----4-:R-:W-:-:S05]  /*1a020*/  VIADD R0, R0, 0x1 ;  /* 0x0000000100007836 */ /* 0x010fca0000000000 */
        /* <DEDUP_REMOVED lines=8> */
.L_x_4183:
[----:B------:R-:W-:Y:S05]  /*1a0b0*/  BSYNC B0 ;  /* 0x0000000000007941 */ /* 0x000fea0003800000 */
.L_x_4049:
[----:B------:R-:W-:-:S03]  /*1a0c0*/  UMOV UR4, 0xffffffff ;  /* 0xffffffff00047882 */ /* 0x000fc60000000000 */
[----:B------:R-:W-:Y:S05]  /*1a0d0*/  BRA.DIV UR4, `(.L_x_4051) ;  /* 0x0000003a04e07947 */ /* 0x000fea000b800000 */
[----:B-1----:R-:W1:Y:S02]  /*1a0e0*/  S2R R0, SR_TID.X ;  /* 0x0000000000007919 */ /* 0x002e640000002100 */
[----:B-1----:R-:W-:-:S04]  /*1a0f0*/  SHF.R.U32.HI R0, RZ, 0x5, R0 ;  /* 0x00000005ff007819 */ /* 0x002fc80000011600 */
[----:B------:R-:W-:-:S05]  /*1a100*/  LOP3.LUT R0, R0, 0x3, RZ, 0xc0, !PT ;  /* 0x0000000300007812 */ /* 0x000fca00078ec0ff */
[----:B------:R1:W4:Y:S02]  /*1a110*/  SHFL.IDX PT, R14, R0, RZ, 0x1f ;  /* 0x00001fff000e7589 */ /* 0x00032400000e0000 */
.L_x_4186:
[----:B----4-:R-:W-:-:S13]  /*1a120*/  ISETP.NE.AND P0, PT, R14, RZ, PT ;  /* 0x000000ff0e00720c */ /* 0x010fda0003f05270 */
[----:B------:R-:W-:Y:S05]  /*1a130*/  @P0 BRA `(.L_x_3794) ;  /* 0x0000000000880947 */ /* 0x000fea0003800000 */
[----:B------:R-:W-:-:S03]  /*1a140*/  UMOV UR4, 0xffffffff ;  /* 0xffffffff00047882 */ /* 0x000fc60000000000 */
[----:B------:R-:W-:Y:S05]  /*1a150*/  BRA.DIV UR4, `(.L_x_4052) ;  /* 0x0000003a04f47947 */ /* 0x000fea000b800000 */
[----:B------:R-:W-:-:S13]  /*1a160*/  ELECT P6, URZ, PT ;  /* 0x00000000003f782f */ /* 0x000fda00038c0000 */
.L_x_4189:
[----:B------:R-:W-:Y:S05]  /*1a170*/  @!P6 BRA `(.L_x_3794) ;  /* 0x000000000078e947 */ /* 0x000fea0003800000 */
[----:B------:R-:W-:-:S06]  /*1a180*/  ULOP3.LUT UR4, UR36, 0x2, URZ, 0xfc, !UPT ;  /* 0x0000000224047892 */ /* 0x000fcc000f8efc3f */
[----:B-1----:R-:W-:-:S05]  /*1a190*/  IMAD.U32 R0, RZ, RZ, UR4 ;  /* 0x00000004ff007e24 */ /* 0x002fca000f8e00ff */
[----:B------:R-:W-:-:S13]  /*1a1a0*/  ISETP.NE.AND P0, PT, R0, 0x3, PT ;  /* 0x000000030000780c */ /* 0x000fda0003f05270 */
[----:B------:R-:W-:Y:S05]  /*1a1b0*/  @!P0 BRA `(.L_x_4053) ;  /* 0x0000000000048947 */ /* 0x000fea0003800000 */
[----:B------:R-:W-:Y:S01]  /*1a1c0*/  BPT.TRAP 0x1 ;  /* 0x000000040000795c */ /* 0x000fe20000300000 */
.L_x_4053:
[----:B------:R-:W-:Y:S01]  /*1a1d0*/  IMAD R5, R22, 0x8, R7 ;  /* 0x0000000816057824 */ /* 0x000fe200078e0207 */
[----:B------:R-:W-:Y:S01]  /*1a1e0*/  SHF.L.U32 R0, R28, 0x1f, RZ ;  /* 0x0000001f1c007819 */ /* 0x000fe200000006ff */
[----:B------:R-:W-:-:S03]  /*1a1f0*/  VIADD R22, R22, 0x1 ;  /* 0x0000000116167836 */ /* 0x000fc60000000000 */
[----:B------:R-:W1:Y:S02]  /*1a200*/  SYNCS.PHASECHK.TRANS64.TRYWAIT P1, [R5+URZ+0x28c40], R0 ;  /* 0x028c4000050075a7 */ /* 0x000e64000802017f */
[----:B------:R-:W-:-:S04]  /*1a210*/  ISETP.NE.AND P2, PT, R22, 0x2, PT ;  /* 0x000000021600780c */ /* 0x000fc80003f45270 */
[----:B------:R-:W-:Y:S01]  /*1a220*/  SEL R3, RZ, 0x1, P2 ;  /* 0x00000001ff037807 */ /* 0x000fe20001000000 */
[----:B-1----:R-:W-:Y:S08]  /*1a230*/  @!P1 BRA `(.L_x_4054) ;  /* 0x0000003800dc9947 */ /* 0x002ff00003800000 */
.L_x_4190:
[----:B------:R-:W-:Y:S02]  /*1a240*/  SEL R22, R22, RZ, P2 ;  /* 0x000000ff16167207 */ /* 0x000fe40001000000 */
[----:B------:R-:W-:Y:S01]  /*1a250*/  LOP3.LUT R2, R28, R3, RZ, 0x3c, !PT ;  /* 0x000000031c027212 */ /* 0x000fe200078e3cff */
[----:B------:R-:W-:Y:S06]  /*1a260*/  @!P0 BRA `(.L_x_4055) ;  /* 0x0000000000048947 */ /* 0x000fec0003800000 */
[----:B------:R-:W-:Y:S01]  /*1a270*/  BPT.TRAP 0x1 ;  /* 0x000000040000795c */ /* 0x000fe20000300000 */
.L_x_4055:
[----:B------:R-:W-:Y:S01]  /*1a280*/  IMAD R3, R22, 0x8, R7 ;  /* 0x0000000816037824 */ /* 0x000fe200078e0207 */
[----:B------:R-:W-:-:S04]  /*1a290*/  SHF.L.U32 R2, R2, 0x1f, RZ ;  /* 0x0000001f02027819 */ /* 0x000fc800000006ff */
[----:B------:R-:W4:Y:S02]  /*1a2a0*/  SYNCS.PHASECHK.TRANS64.TRYWAIT P1, [R3+URZ+0x28c40], R2 ;  /* 0x028c4002030075a7 */ /* 0x000f24000802017f */
[----:B----4-:R-:W-:Y:S05]  /*1a2b0*/  @!P1 BRA `(.L_x_4056) ;  /* 0x0000003800d09947 */ /* 0x010fea0003800000 */
.L_x_4191:
[----:B------:R-:W-:Y:S05]  /*1a2c0*/  @!P0 BRA `(.L_x_4057) ;  /* 0x0000000000048947 */ /* 0x000fea0003800000 */
[----:B------:R-:W-:Y:S01]  /*1a2d0*/  BPT.TRAP 0x1 ;  /* 0x000000040000795c */ /* 0x000fe20000300000 */
.L_x_4057:
[----:B------:R-:W5:Y:S02]  /*1a2e0*/  SYNCS.PHASECHK.TRANS64.TRYWAIT P1, [R5+URZ+0x28c60], R0 ;  /* 0x028c6000050075a7 */ /* 0x000f64000802017f */
[----:B-----5:R-:W-:Y:S05]  /*1a2f0*/  @!P1 BRA `(.L_x_4058) ;  /* 0x0000003800d49947 */ /* 0x020fea0003800000 */
.L_x_4192:
[----:B------:R-:W-:Y:S05]  /*1a300*/  @!P0 BRA `(.L_x_4059) ;  /* 0x0000000000048947 */ /* 0x000fea0003800000 */
[----:B------:R-:W-:Y:S01]  /*1a310*/  BPT.TRAP 0x1 ;  /* 0x000000040000795c */ /* 0x000fe20000300000 */
.L_x_4059:
[----:B------:R0:W0:Y:S02]  /*1a320*/  SYNCS.PHASECHK.TRANS64.TRYWAIT P0, [R3+URZ+0x28c60], R2 ;  /* 0x028c6002030075a7 */ /* 0x000024000800017f */
[----:B0-----:R-:W-:Y:S05]  /*1a330*/  @!P0 NANOSLEEP.SYNCS 0x989680 ;  /* 0x009896800000895d */ /* 0x001fea0003900000 */
[----:B------:R-:W0:Y:S02]  /*1a340*/  @!P0 SYNCS.PHASECHK.TRANS64 P0, [R3+URZ+0x28c60], R2 ;  /* 0x028c6002030085a7 */ /* 0x000e24000800007f */
[----:B0-----:R-:W-:Y:S05]  /*1a350*/  @!P0 BRA `(.L_x_4059) ;  /* 0xfffffffc00f08947 */ /* 0x001fea000383ffff */
.L_x_3794:
[----:B------:R-:W-:Y:S05]  /*1a360*/  BSYNC B9 ;  /* 0x0000000000097941 */ /* 0x000fea0003800000 */
.L_x_3791:
[----:B------:R-:W-:Y:S05]  /*1a370*/  EXIT ;  /* 0x000000000000794d */ /* 0x000fea0003800000 */
.L_x_3812:
[----:B0-----:R0:W1:Y:S02]  /*1a380*/  SYNCS.PHASECHK.TRANS64.TRYWAIT P4, [R58+URZ+0x28c90], R65 ;  /* 0x028c90413a0075a7 */ /* 0x001064000808017f */
[----:B-1----:R-:W-:Y:S05]  /*1a390*/  @!P4 NANOSLEEP.SYNCS 0x989680 ;  /* 0x009896800000c95d */ /* 0x002fea0003900000 */
[----:B------:R-:W1:Y:S02]  /*1a3a0*/  @!P4 SYNCS.PHASECHK.TRANS64 P4, [R58+URZ+0x28c90], R65 ;  /* 0x028c90413a00c5a7 */ /* 0x000e64000808007f */
[----:B-1----:R-:W-:Y:S05]  /*1a3b0*/  @!P4 BRA `(.L_x_3812) ;  /* 0xfffffffc00f0c947 */ /* 0x002fea000383ffff */
[----:B------:R-:W-:Y:S05]  /*1a3c0*/  BRA `(.L_x_4060) ;  /* 0xfffffe8c00307947 */ /* 0x000fea000383ffff */
.L_x_3813:
[----:B------:R-:W-:Y:S01]  /*1a3d0*/  BSSY B1, `(.L_x_4061) ;  /* 0x0000007000017945 */ /* 0x000fe20003800000 */
[----:B------:R-:W-:Y:S02]  /*1a3e0*/  IMAD.MOV.U32 R12, RZ, RZ, RZ ;  /* 0x000000ffff0c7224 */ /* 0x000fe400078e00ff */
[----:B------:R-:W-:Y:S02]  /*1a3f0*/  IMAD.MOV.U32 R11, RZ, RZ, 0x1c1f ;  /* 0x00001c1fff0b7424 */ /* 0x000fe400078e00ff */
[----:B------:R-:W-:-:S07]  /*1a400*/  IMAD.MOV.U32 R15, RZ, RZ, -0x1 ;  /* 0xffffffffff0f7424 */ /* 0x000fce00078e00ff */
[----:B0-----:R-:W-:Y:S05]  /*1a410*/  WARPSYNC.COLLECTIVE R15, `(.L_x_4062) ;  /* 0x000000000f087348 */ /* 0x001fea0003c00000 */
[----:B------:R1:W2:Y:S02]  /*1a420*/  SHFL.IDX P6, R14, R13, R12, R11 ;  /* 0x0000000c0d0e7389 */ /* 0x0002a400000c000b */
[----:B012---:R-:W-:Y:S01]  /*1a430*/  ENDCOLLECTIVE ;  /* 0x000000000000791b */ /* 0x007fe20003800000 */
.L_x_4062:
[----:B------:R-:W-:Y:S05]  /*1a440*/  BSYNC B1 ;  /* 0x0000000000017941 */ /* 0x000fea0003800000 */
.L_x_4061:
        /* <DEDUP_REMOVED lines=8> */
.L_x_4063:
[----:B------:R-:W-:Y:S05]  /*1a4d0*/  BRA `(.L_x_4064) ;  /* 0xfffffe8c00007947 */ /* 0x000fea000383ffff */
.L_x_3823:
[----:B0-----:R0:W1:Y:S02]  /*1a4e0*/  SYNCS.PHASECHK.TRANS64.TRYWAIT P5, [R58+URZ+0x28c90], R65 ;  /* 0x028c90413a0075a7 */ /* 0x00106400080a017f */
[----:B-1----:R-:W-:Y:S05]  /*1a4f0*/  @!P5 NANOSLEEP.SYNCS 0x989680 ;  /* 0x009896800000d95d */ /* 0x002fea0003900000 */
[----:B------:R-:W1:Y:S02]  /*1a500*/  @!P5 SYNCS.PHASECHK.TRANS64 P5, [R58+URZ+0x28c90], R65 ;  /* 0x028c90413a00d5a7 */ /* 0x000e6400080a007f */
[----:B-1----:R-:W-:Y:S05]  /*1a510*/  @!P5 BRA `(.L_x_3823) ;  /* 0xfffffffc00f0d947 */ /* 0x002fea000383ffff */
[----:B------:R-:W-:Y:S05]  /*1a520*/  BRA `(.L_x_4065) ;  /* 0xfffffe94006c7947 */ /* 0x000fea000383ffff */
.L_x_3824:
[----:B------:R-:W-:Y:S01]  /*1a530*/  BSSY B1, `(.L_x_4066) ;  /* 0x0000007000017945 */ /* 0x000fe20003800000 */
[----:B------:R-:W-:Y:S02]  /*1a540*/  IMAD.MOV.U32 R12, RZ, RZ, RZ ;  /* 0x000000ffff0c7224 */ /* 0x000fe400078e00ff */
[----:B------:R-:W-:Y:S02]  /*1a550*/  IMAD.MOV.U32 R11, RZ, RZ, 0x1c1f ;  /* 0x00001c1fff0b7424 */ /* 0x000fe400078e00ff */
[----:B------:R-:W-:-:S07]  /*1a560*/  IMAD.MOV.U32 R15, RZ, RZ, -0x1 ;  /* 0xffffffffff0f7424 */ /* 0x000fce00078e00ff */
[----:B0-----:R-:W-:Y:S05]  /*1a570*/  WARPSYNC.COLLECTIVE R15, `(.L_x_4067) ;  /* 0x000000000f087348 */ /* 0x001fea0003c00000 */
[----:B------:R1:W2:Y:S02]  /*1a580*/  SHFL.IDX P6, R14, R13, R12, R11 ;  /* 0x0000000c0d0e7389 */ /* 0x0002a400000c000b */
[----:B012---:R-:W-:Y:S01]  /*1a590*/  ENDCOLLECTIVE ;  /* 0x000000000000791b */ /* 0x007fe20003800000 */
.L_x_4067:
[----:B------:R-:W-:Y:S05]  /*1a5a0*/  BSYNC B1 ;  /* 0x0000000000017941 */ /* 0x000fea0003800000 */
.L_x_4066:
[----:B------:R-:W-:Y:S02]  /*1a5b0*/  IMAD.MOV.U32 R13, RZ, RZ, R68 ;  /* 0x000000ffff0d7224 */ /* 0x000fe400078e0044 */
[----:B------:R-:W-:Y:S02]  /*1a5c0*/  IMAD.MOV.U32 R12, RZ, RZ, RZ ;  /* 0x000000ffff0c7224 */ /* 0x000fe400078e00ff */
[----:B------:R-:W-:Y:S02]  /*1a5d0*/  IMAD.MOV.U32 R11, RZ, RZ, 0x1c1f ;  /* 0x00001c1fff0b7424 */ /* 0x000fe400078e00ff */
[----:B------:R-:W-:Y:S02]  /*1a5e0*/  IMAD.MOV.U32 R15, RZ, RZ, -0x1 ;  /* 0xffffffffff0f7424 */ /* 0x000fe400078e00ff */
[----:B------:R-:W-:-:S07]  /*1a5f0*/  IMAD.MOV.U32 R56, RZ, RZ, R14 ;  /* 0x000000ffff387224 */ /* 0x000fce00078e000e */
[----:B------:R-:W-:Y:S05]  /*1a600*/  WARPSYNC.COLLECTIVE R15, `(.L_x_4068) ;  /* 0x000000000f087348 */ /* 0x000fea0003c00000 */
[----:B------:R0:W1:Y:S02]  /*1a610*/  SHFL.IDX P6, R14, R13, R12, R11 ;  /* 0x0000000c0d0e7389 */ /* 0x00006400000c000b */
[----:B01----:R-:W-:Y:S01]  /*1a620*/  ENDCOLLECTIVE ;  /* 0x000000000000791b */ /* 0x003fe20003800000 */
.L_x_4068:
[----:B------:R-:W-:Y:S01]  /*1a630*/  IMAD.MOV.U32 R68, RZ, RZ, R14 ;  /* 0x000000ffff447224 */ /* 0x000fe200078e000e */
[----:B------:R-:W-:Y:S06]  /*1a640*/  BRA `(.L_x_4069) ;  /* 0xfffffe9400387947 */ /* 0x000fec000383ffff */
.L_x_3829:
[----:B-1----:R1:W2:Y:S02]  /*1a650*/  SYNCS.PHASECHK.TRANS64.TRYWAIT P2, [R58+URZ+0x28c90], R65 ;  /* 0x028c90413a0075a7 */ /* 0x0022a4000804017f */
[----:B--2---:R-:W-:Y:S05]  /*1a660*/  @!P2 NANOSLEEP.SYNCS 0x989680 ;  /* 0x009896800000a95d */ /* 0x004fea0003900000 */
[----:B------:R-:W2:Y:S02]  /*1a670*/  @!P2 SYNCS.PHASECHK.TRANS64 P2, [R58+URZ+0x28c90], R65 ;  /* 0x028c90413a00a5a7 */ /* 0x000ea4000804007f */
[----:B--2---:R-:W-:Y:S05]  /*1a680*/  @!P2 BRA `(.L_x_3829) ;  /* 0xfffffffc00f0a947 */ /* 0x004fea000383ffff */
[----:B------:R-:W-:Y:S05]  /*1a690*/  BRA `(.L_x_4070) ;  /* 0xfffffe9c002c7947 */ /* 0x000fea000383ffff */
.L_x_3830:
[----:B------:R-:W-:Y:S01]  /*1a6a0*/  BSSY B1, `(.L_x_4071) ;  /* 0x0000007000017945 */ /* 0x000fe20003800000 */
[----:B------:R-:W-:Y:S02]  /*1a6b0*/  IMAD.MOV.U32 R12, RZ, RZ, RZ ;  /* 0x000000ffff0c7224 */ /* 0x000fe400078e00ff */
[----:B------:R-:W-:Y:S02]  /*1a6c0*/  IMAD.MOV.U32 R11, RZ, RZ, 0x1c1f ;  /* 0x00001c1fff0b7424 */ /* 0x000fe400078e00ff */
[----:B------:R-:W-:-:S07]  /*1a6d0*/  IMAD.MOV.U32 R15, RZ, RZ, -0x1 ;  /* 0xffffffffff0f7424 */ /* 0x000fce00078e00ff */
[----:B-1----:R-:W-:Y:S05]  /*1a6e0*/  WARPSYNC.COLLECTIVE R15, `(.L_x_4072) ;  /* 0x000000000f087348 */ /* 0x002fea0003c00000 */
[----:B------:R0:W2:Y:S02]  /*1a6f0*/  SHFL.IDX P6, R14, R13, R12, R11 ;  /* 0x0000000c0d0e7389 */ /* 0x0000a400000c000b */
[----:B012---:R-:W-:Y:S01]  /*1a700*/  ENDCOLLECTIVE ;  /* 0x000000000000791b */ /* 0x007fe20003800000 */
.L_x_4072:
[----:B------:R-:W-:Y:S05]  /*1a710*/  BSYNC B1 ;  /* 0x0000000000017941 */ /* 0x000fea0003800000 */
.L_x_4071:
        /* <DEDUP_REMOVED lines=8> */
.L_x_4073:
[----:B------:R-:W-:Y:S05]  /*1a7a0*/  BRA `(.L_x_4074) ;  /* 0xfffffe9c004c7947 */ /* 0x000fea000383ffff */
.L_x_3834:
[----:B-1----:R1:W2:Y:S02]  /*1a7b0*/  SYNCS.PHASECHK.TRANS64.TRYWAIT P3, [R58+URZ+0x28cb0], R65 ;  /* 0x028cb0413a0075a7 */ /* 0x0022a4000806017f */
[----:B--2---:R-:W-:Y:S05]  /*1a7c0*/  @!P3 NANOSLEEP.SYNCS 0x989680 ;  /* 0x009896800000b95d */ /* 0x004fea0003900000 */
[----:B------:R-:W2:Y:S02]  /*1a7d0*/  @!P3 SYNCS.PHASECHK.TRANS64 P3, [R58+URZ+0x28cb0], R65 ;  /* 0x028cb0413a00b5a7 */ /* 0x000ea4000806007f */
[----:B--2---:R-:W-:Y:S05]  /*1a7e0*/  @!P3 BRA `(.L_x_3834) ;  /* 0xfffffffc00f0b947 */ /* 0x004fea000383ffff */
[----:B------:R-:W-:Y:S05]  /*1a7f0*/  BRA `(.L_x_4075) ;  /* 0xfffffe9c00d87947 */ /* 0x000fea000383ffff */
.L_x_3847:
[----:B0-----:R0:W1:Y:S02]  /*1a800*/  SYNCS.PHASECHK.TRANS64.TRYWAIT P1, [R10+URZ+0x28c50], R7 ;  /* 0x028c50070a0075a7 */ /* 0x001064000802017f */
[----:B-1----:R-:W-:Y:S05]  /*1a810*/  @!P1 NANOSLEEP.SYNCS 0x989680 ;  /* 0x009896800000995d */ /* 0x002fea0003900000 */
[----:B------:R-:W1:Y:S02]  /*1a820*/  @!P1 SYNCS.PHASECHK.TRANS64 P1, [R10+URZ+0x28c50], R7 ;  /* 0x028c50070a0095a7 */ /* 0x000e64000802007f */
[----:B-1----:R-:W-:Y:S05]  /*1a830*/  @!P1 BRA `(.L_x_3847) ;  /* 0xfffffffc00f09947 */ /* 0x002fea000383ffff */
[----:B------:R-:W-:Y:S05]  /*1a840*/  BRA `(.L_x_4076) ;  /* 0xfffffeb000407947 */ /* 0x000fea000383ffff */
.L_x_3855:
[----:B-1----:R1:W2:Y:S02]  /*1a850*/  SYNCS.PHASECHK.TRANS64.TRYWAIT P1, [R10+URZ+0x28c50], R11 ;  /* 0x028c500b0a0075a7 */ /* 0x0022a4000802017f */
[----:B--2---:R-:W-:Y:S05]  /*1a860*/  @!P1 NANOSLEEP.SYNCS 0x989680 ;  /* 0x009896800000995d */ /* 0x004fea0003900000 */
[----:B------:R-:W2:Y:S02]  /*1a870*/  @!P1 SYNCS.PHASECHK.TRANS64 P1, [R10+URZ+0x28c50], R11 ;  /* 0x028c500b0a0095a7 */ /* 0x000ea4000802007f */
[----:B--2---:R-:W-:Y:S05]  /*1a880*/  @!P1 BRA `(.L_x_3855) ;  /* 0xfffffffc00f09947 */ /* 0x004fea000383ffff */
[----:B------:R-:W-:Y:S05]  /*1a890*/  BRA `(.L_x_3854) ;  /* 0xfffffebc00607947 */ /* 0x000fea000383ffff */
.L_x_3871:
        /* <DEDUP_REMOVED lines=8> */
.L_x_4078:
[----:B------:R-:W-:Y:S05]  /*1a920*/  BSYNC B1 ;  /* 0x0000000000017941 */ /* 0x000fea0003800000 */
.L_x_4077:
        /* <DEDUP_REMOVED lines=8> */
.L_x_4079:
[----:B------:R-:W-:Y:S02]  /*1a9b0*/  IMAD.MOV.U32 R13, RZ, RZ, R24 ;  /* 0x000000ffff0d7224 */ /* 0x000fe400078e0018 */
[----:B------:R-:W-:-:S07]  /*1a9c0*/  IMAD.MOV.U32 R3, RZ, RZ, R14 ;  /* 0x000000ffff037224 */ /* 0x000fce00078e000e */
[----:B------:R-:W-:Y:S05]  /*1a9d0*/  WARPSYNC.COLLECTIVE R15, `(.L_x_4080) ;  /* 0x000000000f087348 */ /* 0x000fea0003c00000 */
[----:B------:R0:W1:Y:S02]  /*1a9e0*/  SHFL.IDX P6, R14, R13, R12, R11 ;  /* 0x0000000c0d0e7389 */ /* 0x00006400000c000b */
[----:B01----:R-:W-:Y:S01]  /*1a9f0*/  ENDCOLLECTIVE ;  /* 0x000000000000791b */ /* 0x003fe20003800000 */
.L_x_4080:
[----:B------:R-:W-:Y:S02]  /*1aa00*/  IMAD.MOV.U32 R13, RZ, RZ, R27 ;  /* 0x000000ffff0d7224 */ /* 0x000fe400078e001b */
[----:B------:R-:W-:-:S07]  /*1aa10*/  IMAD.MOV.U32 R24, RZ, RZ, R14 ;  /* 0x000000ffff187224 */ /* 0x000fce00078e000e */
[----:B------:R-:W-:Y:S05]  /*1aa20*/  WARPSYNC.COLLECTIVE R15, `(.L_x_4081) ;  /* 0x000000000f087348 */ /* 0x000fea0003c00000 */
[----:B------:R0:W1:Y:S02]  /*1aa30*/  SHFL.IDX P6, R14, R13, R12, R11 ;  /* 0x0000000c0d0e7389 */ /* 0x00006400000c000b */
[----:B01----:R-:W-:Y:S01]  /*1aa40*/  ENDCOLLECTIVE ;  /* 0x000000000000791b */ /* 0x003fe20003800000 */
.L_x_4081:
[----:B------:R-:W-:Y:S01]  /*1aa50*/  IMAD.MOV.U32 R21, RZ, RZ, R14 ;  /* 0x000000ffff157224 */ /* 0x000fe200078e000e */
[----:B------:R-:W-:Y:S06]  /*1aa60*/  BRA `(.L_x_4082) ;  /* 0xfffffed400247947 */ /* 0x000fec000383ffff */
.L_x_3875:
[----:B0-----:R0:W1:Y:S02]  /*1aa70*/  SYNCS.PHASECHK.TRANS64.TRYWAIT P0, [R2+URZ+0x28c00], R13 ;  /* 0x028c000d020075a7 */ /* 0x001064000800017f */
[----:B-1----:R-:W-:Y:S05]  /*1aa80*/  @!P0 NANOSLEEP.SYNCS 0x989680 ;  /* 0x009896800000895d */ /* 0x002fea0003900000 */
[----:B------:R-:W1:Y:S02]  /*1aa90*/  @!P0 SYNCS.PHASECHK.TRANS64 P0, [R2+URZ+0x28c00], R13 ;  /* 0x028c000d020085a7 */ /* 0x000e64000800007f */
[----:B-1----:R-:W-:Y:S05]  /*1aaa0*/  @!P0 BRA `(.L_x_3875) ;  /* 0xfffffffc00f08947 */ /* 0x002fea000383ffff */
[----:B------:R-:W-:Y:S05]  /*1aab0*/  BRA `(.L_x_4083) ;  /* 0xfffffed800447947 */ /* 0x000fea000383ffff */
.L_x_3883:
        /* <DEDUP_REMOVED lines=8> */
.L_x_4085:
[----:B------:R-:W-:Y:S05]  /*1ab40*/  BSYNC B1 ;  /* 0x0000000000017941 */ /* 0x000fea0003800000 */
.L_x_4084:
        /* <DEDUP_REMOVED lines=8> */
.L_x_4086:
[----:B------:R-:W-:Y:S02]  /*1abd0*/  IMAD.MOV.U32 R13, RZ, RZ, R24 ;  /* 0x000000ffff0d7224 */ /* 0x000fe400078e0018 */
[----:B------:R-:W-:-:S07]  /*1abe0*/  IMAD.MOV.U32 R3, RZ, RZ, R14 ;  /* 0x000000ffff037224 */ /* 0x000fce00078e000e */
[----:B------:R-:W-:Y:S05]  /*1abf0*/  WARPSYNC.COLLECTIVE R15, `(.L_x_4087) ;  /* 0x000000000f087348 */ /* 0x000fea0003c00000 */
[----:B------:R0:W1:Y:S02]  /*1ac00*/  SHFL.IDX P6, R14, R13, R12, R11 ;  /* 0x0000000c0d0e7389 */ /* 0x00006400000c000b */
[----:B01----:R-:W-:Y:S01]  /*1ac10*/  ENDCOLLECTIVE ;  /* 0x000000000000791b */ /* 0x003fe20003800000 */
.L_x_4087:
[----:B------:R-:W-:Y:S02]  /*1ac20*/  IMAD.MOV.U32 R13, RZ, RZ, R27 ;  /* 0x000000ffff0d7224 */ /* 0x000fe400078e001b */
[----:B------:R-:W-:-:S07]  /*1ac30*/  IMAD.MOV.U32 R20, RZ, RZ, R14 ;  /* 0x000000ffff147224 */ /* 0x000fce00078e000e */
[----:B------:R-:W-:Y:S05]  /*1ac40*/  WARPSYNC.COLLECTIVE R15, `(.L_x_4088) ;  /* 0x000000000f087348 */ /* 0x000fea0003c00000 */
[----:B------:R0:W1:Y:S02]  /*1ac50*/  SHFL.IDX P6, R14, R13, R12, R11 ;  /* 0x0000000c0d0e7389 */ /* 0x00006400000c000b */
[----:B01----:R-:W-:Y:S01]  /*1ac60*/  ENDCOLLECTIVE ;  /* 0x000000000000791b */ /* 0x003fe20003800000 */
.L_x_4088:
[----:B------:R-:W-:Y:S05]  /*1ac70*/  BRA `(.L_x_4089) ;  /* 0xfffffee000a87947 */ /* 0x000fea000383ffff */
.L_x_3887:
[----:B0-----:R0:W1:Y:S02]  /*1ac80*/  SYNCS.PHASECHK.TRANS64.TRYWAIT P1, [R2+URZ+0x28c00], R25 ;  /* 0x028c0019020075a7 */ /* 0x001064000802017f */
[----:B-1----:R-:W-:Y:S05]  /*1ac90*/  @!P1 NANOSLEEP.SYNCS 0x989680 ;  /* 0x009896800000995d */ /* 0x002fea0003900000 */
[----:B------:R-:W1:Y:S02]  /*1aca0*/  @!P1 SYNCS.PHASECHK.TRANS64 P1, [R2+URZ+0x28c00], R25 ;  /* 0x028c0019020095a7 */ /* 0x000e64000802007f */
[----:B-1----:R-:W-:Y:S05]  /*1acb0*/  @!P1 BRA `(.L_x_3887) ;  /* 0xfffffffc00f09947 */ /* 0x002fea000383ffff */
[----:B------:R-:W-:Y:S05]  /*1acc0*/  BRA `(.L_x_4090) ;  /* 0xfffffee4008c7947 */ /* 0x000fea000383ffff */
.L_x_3893:
[----:B-1----:R1:W2:Y:S02]  /*1acd0*/  SYNCS.PHASECHK.TRANS64.TRYWAIT P1, [R14+URZ+0x28c30], R15 ;  /* 0x028c300f0e0075a7 */ /* 0x0022a4000802017f */
[----:B--2---:R-:W-:Y:S05]  /*1ace0*/  @!P1 NANOSLEEP.SYNCS 0x989680 ;  /* 0x009896800000995d */ /* 0x004fea0003900000 */
[----:B------:R-:W2:Y:S02]  /*1acf0*/  @!P1 SYNCS.PHASECHK.TRANS64 P1, [R14+URZ+0x28c30], R15 ;  /* 0x028c300f0e0095a7 */ /* 0x000ea4000802007f */
[----:B--2---:R-:W-:Y:S05]  /*1ad00*/  @!P1 BRA `(.L_x_3893) ;  /* 0xfffffffc00f09947 */ /* 0x004fea000383ffff */
[----:B------:R-:W-:Y:S05]  /*1ad10*/  BRA `(.L_x_3892) ;  /* 0xfffffef000b87947 */ /* 0x000fea000383ffff */
.L_x_3899:
[----:B--2---:R2:W3:Y:S02]  /*1ad20*/  SYNCS.PHASECHK.TRANS64.TRYWAIT P1, [R14+URZ+0x28c50], R15 ;  /* 0x028c500f0e0075a7 */ /* 0x0044e4000802017f */
[----:B---3--:R-:W-:Y:S05]  /*1ad30*/  @!P1 NANOSLEEP.SYNCS 0x989680 ;  /* 0x009896800000995d */ /* 0x008fea0003900000 */
[----:B------:R-:W3:Y:S02]  /*1ad40*/  @!P1 SYNCS.PHASECHK.TRANS64 P1, [R14+URZ+0x28c50], R15 ;  /* 0x028c500f0e0095a7 */ /* 0x000ee4000802007f */
[----:B---3--:R-:W-:Y:S05]  /*1ad50*/  @!P1 BRA `(.L_x_3899) ;  /* 0xfffffffc00f09947 */ /* 0x008fea000383ffff */
[----:B------:R-:W-:Y:S05]  /*1ad60*/  BRA `(.L_x_3898) ;  /* 0xffffff0000f07947 */ /* 0x000fea000383ffff */
.L_x_3907:
[----:B0-----:R0:W2:Y:S02]  /*1ad70*/  SYNCS.PHASECHK.TRANS64.TRYWAIT P2, [R21+URZ+0x28c30], R14 ;  /* 0x028c300e150075a7 */ /* 0x0010a4000804017f */
[----:B--2---:R-:W-:Y:S05]  /*1ad80*/  @!P2 NANOSLEEP.SYNCS 0x989680 ;  /* 0x009896800000a95d */ /* 0x004fea0003900000 */
[----:B------:R-:W2:Y:S02]  /*1ad90*/  @!P2 SYNCS.PHASECHK.TRANS64 P2, [R21+URZ+0x28c30], R14 ;  /* 0x028c300e1500a5a7 */ /* 0x000ea4000804007f */
[----:B--2---:R-:W-:Y:S05]  /*1ada0*/  @!P2 BRA `(.L_x_3907) ;  /* 0xfffffffc00f0a947 */ /* 0x004fea000383ffff */
[----:B------:R-:W-:Y:S05]  /*1adb0*/  BRA `(.L_x_3906) ;  /* 0xffffff08000c7947 */ /* 0x000fea000383ffff */
.L_x_3913:
[----:B----4-:R4:W0:Y:S02]  /*1adc0*/  SYNCS.PHASECHK.TRANS64.TRYWAIT P2, [R21+URZ+0x28c50], R14 ;  /* 0x028c500e150075a7 */ /* 0x010824000804017f */
[----:B0-----:R-:W-:Y:S05]  /*1add0*/  @!P2 NANOSLEEP.SYNCS 0x989680 ;  /* 0x009896800000a95d */ /* 0x001fea0003900000 */
[----:B------:R-:W0:Y:S02]  /*1ade0*/  @!P2 SYNCS.PHASECHK.TRANS64 P2, [R21+URZ+0x28c50], R14 ;  /* 0x028c500e1500a5a7 */ /* 0x000e24000804007f */
[----:B0-----:R-:W-:Y:S05]  /*1adf0*/  @!P2 BRA `(.L_x_3913) ;  /* 0xfffffffc00f0a947 */ /* 0x001fea000383ffff */
[----:B------:R-:W-:Y:S05]  /*1ae00*/  BRA `(.L_x_3912) ;  /* 0xffffff1c00687947 */ /* 0x000fea000383ffff */
.L_x_3947:
        /* <DEDUP_REMOVED lines=11> */
.L_x_4092:
[----:B------:R-:W-:Y:S05]  /*1aec0*/  BSYNC B1 ;  /* 0x0000000000017941 */ /* 0x000fea0003800000 */
.L_x_4091:
[----:B------:R-:W-:Y:S05]  /*1aed0*/  BRA `(.L_x_4093) ;  /* 0xffffff9000987947 */ /* 0x000fea000383ffff */
.L_x_3949:
[----:B------:R-:W-:Y:S01]  /*1aee0*/  BSSY B1, `(.L_x_4094) ;  /* 0x0000006000017945 */ /* 0x000fe20003800000 */
[----:B------:R-:W-:-:S07]  /*1aef0*/  IMAD.MOV.U32 R15, RZ, RZ, -0x1 ;  /* 0xffffffffff0f7424 */ /* 0x000fce00078e00ff */
[----:B0-----:R-:W-:Y:S05]  /*1af00*/  WARPSYNC.COLLECTIVE R15, `(.L_x_4095) ;  /* 0x000000000f0c7348 */ /* 0x001fea0003c00000 */
[----:B------:R-:W-:Y:S02]  /*1af10*/  ELECT P6, UR62, PT ;  /* 0x00000000003e782f */ /* 0x000fe400038c0000 */
[----:B------:R-:W-:Y:S01]  /*1af20*/  MOV R14, UR62 ;  /* 0x0000003e000e7c02 */ /* 0x000fe20008000f00 */
[----:B0-----:R-:W-:Y:S10]  /*1af30*/  ENDCOLLECTIVE ;  /* 0x000000000000791b */ /* 0x001ff40003800000 */
.L_x_4095:
[----:B------:R-:W-:Y:S05]  /*1af40*/  BSYNC B1 ;  /* 0x0000000000017941 */ /* 0x000fea0003800000 */
.L_x_4094:
[----:B------:R-:W-:Y:S05]  /*1af50*/  BRA `(.L_x_3948) ;  /* 0xffffff9000907947 */ /* 0x000fea000383ffff */
.L_x_3951:
[----:B0-----:R0:W1:Y:S02]  /*1af60*/  SYNCS.PHASECHK.TRANS64.TRYWAIT P0, [R17+URZ+0x28c20], R3 ;  /* 0x028c2003110075a7 */ /* 0x001064000800017f */
[----:B-1----:R-:W-:Y:S05]  /*1af70*/  @!P0 NANOSLEEP.SYNCS 0x989680 ;  /* 0x009896800000895d */ /* 0x002fea0003900000 */
[----:B------:R-:W1:Y:S02]  /*1af80*/  @!P0 SYNCS.PHASECHK.TRANS64 P0, [R17+URZ+0x28c20], R3 ;  /* 0x028c2003110085a7 */ /* 0x000e64000800007f */
[----:B-1----:R-:W-:Y:S05]  /*1af90*/  @!P0 BRA `(.L_x_3951) ;  /* 0xfffffffc00f08947 */ /* 0x002fea000383ffff */
[----:B------:R-:W-:Y:S05]  /*1afa0*/  BRA `(.L_x_4096) ;  /* 0xffffff9000a07947 */ /* 0x000fea000383ffff */
.L_x_3955:
[----:B0-----:R0:W1:Y:S02]  /*1afb0*/  SYNCS.PHASECHK.TRANS64.TRYWAIT P0, [R3+URZ+0x28ca0], R8 ;  /* 0x028ca008030075a7 */ /* 0x001064000800017f */
[----:B-1----:R-:W-:Y:S05]  /*1afc0*/  @!P0 NANOSLEEP.SYNCS 0x989680 ;  /* 0x009896800000895d */ /* 0x002fea0003900000 */
[----:B------:R-:W1:Y:S02]  /*1afd0*/  @!P0 SYNCS.PHASECHK.TRANS64 P0, [R3+URZ+0x28ca0], R8 ;  /* 0x028ca008030085a7 */ /* 0x000e64000800007f */
[----:B-1----:R-:W-:Y:S05]  /*1afe0*/  @!P0 BRA `(.L_x_3955) ;  /* 0xfffffffc00f08947 */ /* 0x002fea000383ffff */
[----:B------:R-:W-:Y:S05]  /*1aff0*/  BRA `(.L_x_4097) ;  /* 0xffffff9000b87947 */ /* 0x000fea000383ffff */
.L_x_3960:
[----:B-1----:R1:W2:Y:S02]  /*1b000*/  SYNCS.PHASECHK.TRANS64.TRYWAIT P0, [R3+URZ+0x28cc0], R8 ;  /* 0x028cc008030075a7 */ /* 0x0022a4000800017f */
[----:B--2---:R-:W-:Y:S05]  /*1b010*/  @!P0 NANOSLEEP.SYNCS 0x989680 ;  /* 0x009896800000895d */ /* 0x004fea0003900000 */
[----:B------:R-:W2:Y:S02]  /*1b020*/  @!P0 SYNCS.PHASECHK.TRANS64 P0, [R3+URZ+0x28cc0], R8 ;  /* 0x028cc008030085a7 */ /* 0x000ea4000800007f */
[----:B--2---:R-:W-:Y:S05]  /*1b030*/  @!P0 BRA `(.L_x_3960) ;  /* 0xfffffffc00f08947 */ /* 0x004fea000383ffff */
[----:B------:R-:W-:Y:S05]  /*1b040*/  BRA `(.L_x_4098) ;  /* 0xffffff9400347947 */ /* 0x000fea000383ffff */
.L_x_3974:
[----:B0-----:R0:W1:Y:S02]  /*1b050*/  SYNCS.PHASECHK.TRANS64.TRYWAIT P2, [R8+URZ+0x28ca0], R2 ;  /* 0x028ca002080075a7 */ /* 0x001064000804017f */
[----:B-1----:R-:W-:Y:S05]  /*1b060*/  @!P2 NANOSLEEP.SYNCS 0x989680 ;  /* 0x009896800000a95d */ /* 0x002fea0003900000 */
[----:B------:R-:W1:Y:S02]  /*1b070*/  @!P2 SYNCS.PHASECHK.TRANS64 P2, [R8+URZ+0x28ca0], R2 ;  /* 0x028ca0020800a5a7 */ /* 0x000e64000804007f */
[----:B-1----:R-:W-:Y:S05]  /*1b080*/  @!P2 BRA `(.L_x_3974) ;  /* 0xfffffffc00f0a947 */ /* 0x002fea000383ffff */
[----:B------:R-:W-:Y:S05]  /*1b090*/  BRA `(.L_x_4099) ;  /* 0xffffff9c00987947 */ /* 0x000fea000383ffff */
.L_x_3979:
[----:B-1----:R1:W2:Y:S02]  /*1b0a0*/  SYNCS.PHASECHK.TRANS64.TRYWAIT P2, [R8+URZ+0x28cc0], R2 ;  /* 0x028cc002080075a7 */ /* 0x0022a4000804017f */
[----:B--2---:R-:W-:Y:S05]  /*1b0b0*/  @!P2 NANOSLEEP.SYNCS 0x989680 ;  /* 0x009896800000a95d */ /* 0x004fea0003900000 */
[----:B------:R-:W2:Y:S02]  /*1b0c0*/  @!P2 SYNCS.PHASECHK.TRANS64 P2, [R8+URZ+0x28cc0], R2 ;  /* 0x028cc0020800a5a7 */ /* 0x000ea4000804007f */
[----:B--2---:R-:W-:Y:S05]  /*1b0d0*/  @!P2 BRA `(.L_x_3979) ;  /* 0xfffffffc00f0a947 */ /* 0x004fea000383ffff */
[----:B------:R-:W-:Y:S05]  /*1b0e0*/  BRA `(.L_x_4100) ;  /* 0xffffffa000107947 */ /* 0x000fea000383ffff */
.L_x_4001:
        /* <DEDUP_REMOVED lines=11> */
.L_x_4102:
[----:B------:R-:W-:Y:S05]  /*1b1a0*/  BSYNC B0 ;  /* 0x0000000000007941 */ /* 0x000fea0003800000 */
.L_x_4101:
[----:B------:R-:W-:Y:S05]  /*1b1b0*/  BRA `(.L_x_4103) ;  /* 0xffffffb400a07947 */ /* 0x000fea000383ffff */
.L_x_4004:
[----:B0-----:R0:W1:Y:S02]  /*1b1c0*/  SYNCS.PHASECHK.TRANS64.TRYWAIT P0, [R30+URZ+0x28c40], R0 ;  /* 0x028c40001e0075a7 */ /* 0x001064000800017f */
[----:B-1----:R-:W-:Y:S05]  /*1b1d0*/  @!P0 NANOSLEEP.SYNCS 0x989680 ;  /* 0x009896800000895d */ /* 0x002fea0003900000 */
[----:B------:R-:W1:Y:S02]  /*1b1e0*/  @!P0 SYNCS.PHASECHK.TRANS64 P0, [R30+URZ+0x28c40], R0 ;  /* 0x028c40001e0085a7 */ /* 0x000e64000800007f */
[----:B-1----:R-:W-:Y:S05]  /*1b1f0*/  @!P0 BRA `(.L_x_4004) ;  /* 0xfffffffc00f08947 */ /* 0x002fea000383ffff */
[----:B------:R-:W-:Y:S05]  /*1b200*/  BRA `(.L_x_4104) ;  /* 0xffffffb400d87947 */ /* 0x000fea000383ffff */
.L_x_4005:
        /* <DEDUP_REMOVED lines=8> */
.L_x_4106:
[----:B------:R-:W-:Y:S05]  /*1b290*/  BSYNC B0 ;  /* 0x0000000000007941 */ /* 0x000fea0003800000 */
.L_x_4105:
        /* <DEDUP_REMOVED lines=9> */
.L_x_4107:
[----:B------:R-:W-:Y:S01]  /*1b330*/  IMAD.MOV.U32 R13, RZ, RZ, R5 ;  /* 0x000000ffff0d7224 */ /* 0x000fe200078e0005 */
[----:B------:R-:W-:Y:S01]  /*1b340*/  MOV R12, 0x1 ;  /* 0x00000001000c7802 */ /* 0x000fe20000000f00 */
[----:B------:R-:W-:-:S07]  /*1b350*/  IMAD.MOV.U32 R3, RZ, RZ, R14 ;  /* 0x000000ffff037224 */ /* 0x000fce00078e000e */
[----:B------:R-:W-:Y:S05]  /*1b360*/  WARPSYNC.COLLECTIVE R15, `(.L_x_4108) ;  /* 0x000000000f087348 */ /* 0x000fea0003c00000 */
[----:B------:R0:W1:Y:S02]  /*1b370*/  SHFL.IDX P6, R14, R13, R12, R11 ;  /* 0x0000000c0d0e7389 */ /* 0x00006400000c000b */
[----:B01----:R-:W-:Y:S01]  /*1b380*/  ENDCOLLECTIVE ;  /* 0x000000000000791b */ /* 0x003fe20003800000 */
.L_x_4108:
        /* <DEDUP_REMOVED lines=15> */
.L_x_4109:
[----:B------:R-:W-:Y:S02]  /*1b480*/  @P0 IMAD R6, R4, 0x2, R17 ;  /* 0x0000000204060824 */ /* 0x000fe400078e0211 */
[----:B------:R-:W-:Y:S02]  /*1b490*/  IMAD.MOV.U32 R13, RZ, RZ, R5 ;  /* 0x000000ffff0d7224 */ /* 0x000fe400078e0005 */
[----:B------:R-:W-:Y:S02]  /*1b4a0*/  IMAD.MOV.U32 R12, RZ, RZ, 0x2 ;  /* 0x00000002ff0c7424 */ /* 0x000fe400078e00ff */
[----:B------:R-:W-:-:S07]  /*1b4b0*/  IMAD.MOV.U32 R3, RZ, RZ, R14 ;  /* 0x000000ffff037224 */ /* 0x000fce00078e000e */
[----:B------:R-:W-:Y:S05]  /*1b4c0*/  WARPSYNC.COLLECTIVE R15, `(.L_x_4110) ;  /* 0x000000000f087348 */ /* 0x000fea0003c00000 */
[----:B------:R0:W1:Y:S02]  /*1b4d0*/  SHFL.IDX P6, R14, R13, R12, R11 ;  /* 0x0000000c0d0e7389 */ /* 0x00006400000c000b */
[----:B01----:R-:W-:Y:S01]  /*1b4e0*/  ENDCOLLECTIVE ;  /* 0x000000000000791b */ /* 0x003fe20003800000 */
.L_x_4110:
        /* <DEDUP_REMOVED lines=15> */
.L_x_4111:
[----:B------:R-:W-:Y:S02]  /*1b5e0*/  @P0 IMAD R6, R4, 0x2, R17 ;  /* 0x0000000204060824 */ /* 0x000fe400078e0211 */
[----:B------:R-:W-:Y:S02]  /*1b5f0*/  IMAD.MOV.U32 R13, RZ, RZ, R5 ;  /* 0x000000ffff0d7224 */ /* 0x000fe400078e0005 */
[----:B------:R-:W-:Y:S02]  /*1b600*/  IMAD.MOV.U32 R12, RZ, RZ, 0x3 ;  /* 0x00000003ff0c7424 */ /* 0x000fe400078e00ff */
[----:B------:R-:W-:-:S07]  /*1b610*/  IMAD.MOV.U32 R3, RZ, RZ, R14 ;  /* 0x000000ffff037224 */ /* 0x000fce00078e000e */
[----:B------:R-:W-:Y:S05]  /*1b620*/  WARPSYNC.COLLECTIVE R15, `(.L_x_4112) ;  /* 0x000000000f087348 */ /* 0x000fea0003c00000 */
[----:B------:R0:W1:Y:S02]  /*1b630*/  SHFL.IDX P6, R14, R13, R12, R11 ;  /* 0x0000000c0d0e7389 */ /* 0x00006400000c000b */
[----:B01----:R-:W-:Y:S01]  /*1b640*/  ENDCOLLECTIVE ;  /* 0x000000000000791b */ /* 0x003fe20003800000 */
.L_x_4112:
        /* <DEDUP_REMOVED lines=10> */
.L_x_4113:
[----:B------:R-:W-:Y:S01]  /*1b6f0*/  @!PT LDS RZ, [RZ] ;  /* 0x00000000fffff984 */ /* 0x000fe20000000800 */
[----:B------:R-:W-:Y:S01]  /*1b700*/  @!PT LDS RZ, [RZ] ;  /* 0x00000000fffff984 */ /* 0x000fe20000000800 */
[----:B------:R-:W-:Y:S01]  /*1b710*/  @!PT LDS RZ, [RZ] ;  /* 0x00000000fffff984 */ /* 0x000fe20000000800 */
[----:B------:R0:W-:Y:S01]  /*1b720*/  @P0 LDGSTS.E.BYPASS.LTC128B.128 [R6+0x23400], desc[UR42][R2.64], !P2 ;  /* 0x2340000002060fae */ /* 0x0001e2000d101d6a */
[----:B------:R-:W-:Y:S01]  /*1b730*/  IMAD.MOV.U32 R0, RZ, RZ, R14 ;  /* 0x000000ffff007224 */ /* 0x000fe200078e000e */
[----:B------:R-:W-:Y:S06]  /*1b740*/  BRA `(.L_x_4114) ;  /* 0xffffffb4007c7947 */ /* 0x000fec000383ffff */
.L_x_4010:
        /* <DEDUP_REMOVED lines=9> */
.L_x_4115:
[C---:B------:R-:W-:Y:S01]  /*1b7e0*/  VIADD R6, R25.reuse, 0x10 ;  /* 0x0000001019067836 */ /* 0x040fe20000000000 */
[----:B------:R-:W-:Y:S01]  /*1b7f0*/  ISETP.GE.AND P0, PT, R25, R3, PT ;  /* 0x000000031900720c */ /* 0x000fe20003f06270 */
[----:B------:R-:W-:Y:S02]  /*1b800*/  IMAD.MOV.U32 R13, RZ, RZ, R0 ;  /* 0x000000ffff0d7224 */ /* 0x000fe400078e0000 */
[----:B------:R-:W-:-:S10]  /*1b810*/  IMAD.MOV.U32 R4, RZ, RZ, R14 ;  /* 0x000000ffff047224 */ /* 0x000fd400078e000e */
[----:B------:R-:W-:Y:S05]  /*1b820*/  WARPSYNC.COLLECTIVE R15, `(.L_x_4116) ;  /* 0x000000000f087348 */ /* 0x000fea0003c00000 */
[----:B------:R0:W1:Y:S02]  /*1b830*/  SHFL.IDX P6, R14, R13, R12, R11 ;  /* 0x0000000c0d0e7389 */ /* 0x00006400000c000b */
[----:B01----:R-:W-:Y:S01]  /*1b840*/  ENDCOLLECTIVE ;  /* 0x000000000000791b */ /* 0x003fe20003800000 */
.L_x_4116:
[----:B------:R-:W-:Y:S02]  /*1b850*/  IMAD.MOV.U32 R13, RZ, RZ, R2 ;  /* 0x000000ffff0d7224 */ /* 0x000fe400078e0002 */
[----:B------:R-:W-:Y:S02]  /*1b860*/  IMAD.MOV.U32 R12, RZ, RZ, 0x1 ;  /* 0x00000001ff0c7424 */ /* 0x000fe400078e00ff */
[----:B------:R-:W-:-:S07]  /*1b870*/  IMAD.MOV.U32 R5, RZ, RZ, R14 ;  /* 0x000000ffff057224 */ /* 0x000fce00078e000e */
[----:B------:R-:W-:Y:S05]  /*1b880*/  WARPSYNC.COLLECTIVE R15, `(.L_x_4117) ;  /* 0x000000000f087348 */ /* 0x000fea0003c00000 */
[----:B------:R0:W1:Y:S02]  /*1b890*/  SHFL.IDX P6, R14, R13, R12, R11 ;  /* 0x0000000c0d0e7389 */ /* 0x00006400000c000b */
[----:B01----:R-:W-:Y:S01]  /*1b8a0*/  ENDCOLLECTIVE ;  /* 0x000000000000791b */ /* 0x003fe20003800000 */
.L_x_4117:
        /* <DEDUP_REMOVED lines=15> */
.L_x_4118:
[----:B------:R-:W-:Y:S02]  /*1b9a0*/  IMAD.MOV.U32 R13, RZ, RZ, R2 ;  /* 0x000000ffff0d7224 */ /* 0x000fe400078e0002 */
[----:B------:R-:W-:Y:S02]  /*1b9b0*/  IMAD.MOV.U32 R12, RZ, RZ, 0x2 ;  /* 0x00000002ff0c7424 */ /* 0x000fe400078e00ff */
[----:B------:R-:W-:-:S07]  /*1b9c0*/  IMAD.MOV.U32 R5, RZ, RZ, R14 ;  /* 0x000000ffff057224 */ /* 0x000fce00078e000e */
[----:B------:R-:W-:Y:S05]  /*1b9d0*/  WARPSYNC.COLLECTIVE R15, `(.L_x_4119) ;  /* 0x000000000f087348 */ /* 0x000fea0003c00000 */
[----:B------:R0:W1:Y:S02]  /*1b9e0*/  SHFL.IDX P6, R14, R13, R12, R11 ;  /* 0x0000000c0d0e7389 */ /* 0x00006400000c000b */
[----:B01----:R-:W-:Y:S01]  /*1b9f0*/  ENDCOLLECTIVE ;  /* 0x000000000000791b */ /* 0x003fe20003800000 */
.L_x_4119:
        /* <DEDUP_REMOVED lines=10> */
[----:B0-----:R-:W-:-:S04]  /*1baa0*/  IADD3 R4, R25, 0x20, RZ ;  /* 0x0000002019047810 */ /* 0x001fc80007ffe0ff */
[----:B------:R-:W-:Y:S01]  /*1bab0*/  ISETP.GE.AND P0, PT, R4, R3, PT ;  /* 0x000000030400720c */ /* 0x000fe20003f06270 */
[----:B------:R-:W-:-:S12]  /*1bac0*/  IMAD.MOV.U32 R4, RZ, RZ, R14 ;  /* 0x000000ffff047224 */ /* 0x000fd800078e000e */
[----:B------:R-:W-:Y:S05]  /*1bad0*/  WARPSYNC.COLLECTIVE R15, `(.L_x_4120) ;  /* 0x000000000f087348 */ /* 0x000fea0003c00000 */
[----:B------:R0:W1:Y:S02]  /*1bae0*/  SHFL.IDX P6, R14, R13, R12, R11 ;  /* 0x0000000c0d0e7389 */ /* 0x00006400000c000b */
[----:B01----:R-:W-:Y:S01]  /*1baf0*/  ENDCOLLECTIVE ;  /* 0x000000000000791b */ /* 0x003fe20003800000 */
.L_x_4120:
[----:B------:R-:W-:Y:S02]  /*1bb00*/  IMAD.MOV.U32 R13, RZ, RZ, R2 ;  /* 0x000000ffff0d7224 */ /* 0x000fe400078e0002 */
[----:B------:R-:W-:Y:S02]  /*1bb10*/  IMAD.MOV.U32 R12, RZ, RZ, 0x3 ;  /* 0x00000003ff0c7424 */ /* 0x000fe400078e00ff */
[----:B------:R-:W-:-:S07]  /*1bb20*/  IMAD.MOV.U32 R5, RZ, RZ, R14 ;  /* 0x000000ffff057224 */ /* 0x000fce00078e000e */
[----:B------:R-:W-:Y:S05]  /*1bb30*/  WARPSYNC.COLLECTIVE R15, `(.L_x_4121) ;  /* 0x000000000f087348 */ /* 0x000fea0003c00000 */
[----:B------:R0:W1:Y:S02]  /*1bb40*/  SHFL.IDX P6, R14, R13, R12, R11 ;  /* 0x0000000c0d0e7389 */ /* 0x00006400000c000b */
[----:B01----:R-:W-:Y:S01]  /*1bb50*/  ENDCOLLECTIVE ;  /* 0x000000000000791b */ /* 0x003fe20003800000 */
.L_x_4121:
        /* <DEDUP_REMOVED lines=10> */
[----:B0-----:R-:W-:-:S07]  /*1bc00*/  IMAD.MOV.U32 R4, RZ, RZ, R14 ;  /* 0x000000ffff047224 */ /* 0x001fce00078e000e */
[----:B------:R-:W-:Y:S05]  /*1bc10*/  WARPSYNC.COLLECTIVE R15, `(.L_x_4122) ;  /* 0x000000000f087348 */ /* 0x000fea0003c00000 */
[----:B------:R0:W1:Y:S02]  /*1bc20*/  SHFL.IDX P6, R14, R13, R12, R11 ;  /* 0x0000000c0d0e7389 */ /* 0x00006400000c000b */
[----:B01----:R-:W-:Y:S01]  /*1bc30*/  ENDCOLLECTIVE ;  /* 0x000000000000791b */ /* 0x003fe20003800000 */
.L_x_4122:
[----:B------:R-:W-:Y:S01]  /*1bc40*/  IMAD.MOV.U32 R0, RZ, RZ, R14 ;  /* 0x000000ffff007224 */ /* 0x000fe200078e000e */
[----:B------:R-:W-:Y:S06]  /*1bc50*/  BRA `(.L_x_4123) ;  /* 0xffffffb800a47947 */ /* 0x000fec000383ffff */
.L_x_4013:
[----:B0-----:R0:W1:Y:S02]  /*1bc60*/  SYNCS.PHASECHK.TRANS64.TRYWAIT P0, [R17+URZ+0x28c20], R0 ;  /* 0x028c2000110075a7 */ /* 0x001064000800017f */
[----:B-1----:R-:W-:Y:S05]  /*1bc70*/  @!P0 NANOSLEEP.SYNCS 0x989680 ;  /* 0x009896800000895d */ /* 0x002fea0003900000 */
[----:B------:R-:W1:Y:S02]  /*1bc80*/  @!P0 SYNCS.PHASECHK.TRANS64 P0, [R17+URZ+0x28c20], R0 ;  /* 0x028c2000110085a7 */ /* 0x000e64000800007f */
[----:B-1----:R-:W-:Y:S05]  /*1bc90*/  @!P0 BRA `(.L_x_4013) ;  /* 0xfffffffc00f08947 */ /* 0x002fea000383ffff */
[----:B------:R-:W-:Y:S05]  /*1bca0*/  BRA `(.L_x_4124) ;  /* 0xffffffbc00007947 */ /* 0x000fea000383ffff */
.L_x_4016:
[----:B0-----:R0:W1:Y:S02]  /*1bcb0*/  SYNCS.PHASECHK.TRANS64.TRYWAIT P0, [R30+URZ+0x28c60], R0 ;  /* 0x028c60001e0075a7 */ /* 0x001064000800017f */
[----:B-1----:R-:W-:Y:S05]  /*1bcc0*/  @!P0 NANOSLEEP.SYNCS 0x989680 ;  /* 0x009896800000895d */ /* 0x002fea0003900000 */
[----:B------:R-:W1:Y:S02]  /*1bcd0*/  @!P0 SYNCS.PHASECHK.TRANS64 P0, [R30+URZ+0x28c60], R0 ;  /* 0x028c60001e0085a7 */ /* 0x000e64000800007f */
[----:B-1----:R-:W-:Y:S05]  /*1bce0*/  @!P0 BRA `(.L_x_4016) ;  /* 0xfffffffc00f08947 */ /* 0x002fea000383ffff */
[----:B------:R-:W-:Y:S05]  /*1bcf0*/  BRA `(.L_x_4125) ;  /* 0xffffffbc00107947 */ /* 0x000fea000383ffff */
.L_x_4017:
        /* <DEDUP_REMOVED lines=8> */
.L_x_4127:
[----:B------:R-:W-:Y:S05]  /*1bd80*/  BSYNC B0 ;  /* 0x0000000000007941 */ /* 0x000fea0003800000 */
.L_x_4126:
[----:B------:R0:W5:Y:S01]  /*1bd90*/  LDL R8, [R1+0x8] ;  /* 0x0000080001087983 */ /* 0x0001620000100800 */
        /* <DEDUP_REMOVED lines=14> */
.L_x_4128:
        /* <DEDUP_REMOVED lines=40> */
.L_x_4129:
[----:B------:R-:W-:Y:S02]  /*1c100*/  IMAD.MOV.U32 R13, RZ, RZ, R5 ;  /* 0x000000ffff0d7224 */ /* 0x000fe400078e0005 */
[----:B------:R-:W-:-:S07]  /*1c110*/  IMAD.MOV.U32 R3, RZ, RZ, R14 ;  /* 0x000000ffff037224 */ /* 0x000fce00078e000e */
[----:B------:R-:W-:Y:S05]  /*1c120*/  WARPSYNC.COLLECTIVE R15, `(.L_x_4130) ;  /* 0x000000000f087348 */ /* 0x000fea0003c00000 */
[----:B------:R0:W1:Y:S02]  /*1c130*/  SHFL.IDX P6, R14, R13, R12, R11 ;  /* 0x0000000c0d0e7389 */ /* 0x00006400000c000b */
[----:B01----:R-:W-:Y:S01]  /*1c140*/  ENDCOLLECTIVE ;  /* 0x000000000000791b */ /* 0x003fe20003800000 */
.L_x_4130:
        /* <DEDUP_REMOVED lines=29> */
.L_x_4131:
[----:B------:R-:W-:Y:S01]  /*1c320*/  IMAD.MOV.U32 R13, RZ, RZ, R5 ;  /* 0x000000ffff0d7224 */ /* 0x000fe200078e0005 */
[----:B------:R-:W-:-:S07]  /*1c330*/  MOV R7, R14 ;  /* 0x0000000e00077202 */ /* 0x000fce0000000f00 */
[----:B------:R-:W-:Y:S05]  /*1c340*/  WARPSYNC.COLLECTIVE R15, `(.L_x_4132) ;  /* 0x000000000f087348 */ /* 0x000fea0003c00000 */
[----:B------:R0:W1:Y:S02]  /*1c350*/  SHFL.IDX P6, R14, R13, R12, R11 ;  /* 0x0000000c0d0e7389 */ /* 0x00006400000c000b */
[----:B01----:R-:W-:Y:S01]  /*1c360*/  ENDCOLLECTIVE ;  /* 0x000000000000791b */ /* 0x003fe20003800000 */
.L_x_4132:
        /* <DEDUP_REMOVED lines=29> */
.L_x_4133:
[----:B------:R-:W-:Y:S02]  /*1c540*/  IMAD.MOV.U32 R13, RZ, RZ, R5 ;  /* 0x000000ffff0d7224 */ /* 0x000fe400078e0005 */
[----:B------:R-:W-:-:S07]  /*1c550*/  IMAD.MOV.U32 R6, RZ, RZ, R14 ;  /* 0x000000ffff067224 */ /* 0x000fce00078e000e */
[----:B------:R-:W-:Y:S05]  /*1c560*/  WARPSYNC.COLLECTIVE R15, `(.L_x_4134) ;  /* 0x000000000f087348 */ /* 0x000fea0003c00000 */
[----:B------:R0:W1:Y:S02]  /*1c570*/  SHFL.IDX P6, R14, R13, R12, R11 ;  /* 0x0000000c0d0e7389 */ /* 0x00006400000c000b */
[----:B01----:R-:W-:Y:S01]  /*1c580*/  ENDCOLLECTIVE ;  /* 0x000000000000791b */ /* 0x003fe20003800000 */
.L_x_4134:
[----:B------:R-:W-:Y:S01]  /*1c590*/  IMAD.MOV.U32 R2, RZ, RZ, R14 ;  /* 0x000000ffff027224 */ /* 0x000fe200078e000e */
[----:B------:R-:W-:Y:S06]  /*1c5a0*/  BRA `(.L_x_4135) ;  /* 0xffffffb8009c7947 */ /* 0x000fec000383ffff */
.L_x_4024:
[----:B0-----:R0:W1:Y:S02]  /*1c5b0*/  SYNCS.PHASECHK.TRANS64.TRYWAIT P0, [R6+URZ+0x28c40], R20 ;  /* 0x028c4014060075a7 */ /* 0x001064000800017f */
[----:B-1----:R-:W-:Y:S05]  /*1c5c0*/  @!P0 NANOSLEEP.SYNCS 0x989680 ;  /* 0x009896800000895d */ /* 0x002fea0003900000 */
[----:B------:R-:W1:Y:S02]  /*1c5d0*/  @!P0 SYNCS.PHASECHK.TRANS64 P0, [R6+URZ+0x28c40], R20 ;  /* 0x028c4014060085a7 */ /* 0x000e64000800007f */
[----:B-1----:R-:W-:Y:S05]  /*1c5e0*/  @!P0 BRA `(.L_x_4024) ;  /* 0xfffffffc00f08947 */ /* 0x002fea000383ffff */
[----:B------:R-:W-:Y:S05]  /*1c5f0*/  BRA `(.L_x_4136) ;  /* 0xffffffc0002c7947 */ /* 0x000fea000383ffff */
.L_x_4025:
        /* <DEDUP_REMOVED lines=8> */
.L_x_4138:
[----:B------:R-:W-:Y:S05]  /*1c680*/  BSYNC B1 ;  /* 0x0000000000017941 */ /* 0x000fea0003800000 */
.L_x_4137:
        /* <DEDUP_REMOVED lines=9> */
.L_x_4139:
[----:B------:R-:W-:Y:S02]  /*1c720*/  IMAD.MOV.U32 R13, RZ, RZ, R25 ;  /* 0x000000ffff0d7224 */ /* 0x000fe400078e0019 */
[----:B------:R-:W-:Y:S02]  /*1c730*/  IMAD.MOV.U32 R12, RZ, RZ, 0x1 ;  /* 0x00000001ff0c7424 */ /* 0x000fe400078e00ff */
[----:B------:R-:W-:-:S07]  /*1c740*/  IMAD.MOV.U32 R2, RZ, RZ, R14 ;  /* 0x000000ffff027224 */ /* 0x000fce00078e000e */
[----:B------:R-:W-:Y:S05]  /*1c750*/  WARPSYNC.COLLECTIVE R15, `(.L_x_4140) ;  /* 0x000000000f087348 */ /* 0x000fea0003c00000 */
[----:B------:R0:W1:Y:S02]  /*1c760*/  SHFL.IDX P6, R14, R13, R12, R11 ;  /* 0x0000000c0d0e7389 */ /* 0x00006400000c000b */
[----:B01----:R-:W-:Y:S01]  /*1c770*/  ENDCOLLECTIVE ;  /* 0x000000000000791b */ /* 0x003fe20003800000 */
.L_x_4140:
        /* <DEDUP_REMOVED lines=11> */
.L_x_4141:
[----:B------:R-:W-:Y:S02]  /*1c830*/  IMAD.MOV.U32 R13, RZ, RZ, R25 ;  /* 0x000000ffff0d7224 */ /* 0x000fe400078e0019 */
[----:B------:R-:W-:Y:S02]  /*1c840*/  IMAD.MOV.U32 R12, RZ, RZ, 0x2 ;  /* 0x00000002ff0c7424 */ /* 0x000fe400078e00ff */
[----:B------:R-:W-:-:S07]  /*1c850*/  IMAD.MOV.U32 R2, RZ, RZ, R14 ;  /* 0x000000ffff027224 */ /* 0x000fce00078e000e */
[----:B------:R-:W-:Y:S05]  /*1c860*/  WARPSYNC.COLLECTIVE R15, `(.L_x_4142) ;  /* 0x000000000f087348 */ /* 0x000fea0003c00000 */
[----:B------:R0:W1:Y:S02]  /*1c870*/  SHFL.IDX P6, R14, R13, R12, R11 ;  /* 0x0000000c0d0e7389 */ /* 0x00006400000c000b */
[----:B01----:R-:W-:Y:S01]  /*1c880*/  ENDCOLLECTIVE ;  /* 0x000000000000791b */ /* 0x003fe20003800000 */
.L_x_4142:
        /* <DEDUP_REMOVED lines=11> */
.L_x_4143:
[----:B------:R-:W-:Y:S01]  /*1c940*/  IMAD.MOV.U32 R13, RZ, RZ, R25 ;  /* 0x000000ffff0d7224 */ /* 0x000fe200078e0019 */
[----:B------:R-:W-:Y:S01]  /*1c950*/  MOV R12, 0x3 ;  /* 0x00000003000c7802 */ /* 0x000fe20000000f00 */
[----:B------:R-:W-:-:S07]  /*1c960*/  IMAD.MOV.U32 R2, RZ, RZ, R14 ;  /* 0x000000ffff027224 */ /* 0x000fce00078e000e */
[----:B------:R-:W-:Y:S05]  /*1c970*/  WARPSYNC.COLLECTIVE R15, `(.L_x_4144) ;  /* 0x000000000f087348 */ /* 0x000fea0003c00000 */
[----:B------:R0:W1:Y:S02]  /*1c980*/  SHFL.IDX P6, R14, R13, R12, R11 ;  /* 0x0000000c0d0e7389 */ /* 0x00006400000c000b */
[----:B01----:R-:W-:Y:S01]  /*1c990*/  ENDCOLLECTIVE ;  /* 0x000000000000791b */ /* 0x003fe20003800000 */
.L_x_4144:
        /* <DEDUP_REMOVED lines=11> */
.L_x_4145:
[----:B------:R-:W-:Y:S01]  /*1ca50*/  IMAD.MOV.U32 R2, RZ, RZ, R14 ;  /* 0x000000ffff027224 */ /* 0x000fe200078e000e */
[----:B------:R-:W-:Y:S06]  /*1ca60*/  BRA `(.L_x_4146) ;  /* 0xffffffbc00b47947 */ /* 0x000fec000383ffff */
.L_x_4030:
[----:B---3--:R3:W4:Y:S02]  /*1ca70*/  SYNCS.PHASECHK.TRANS64.TRYWAIT P0, [R6+URZ+0x28c60], R20 ;  /* 0x028c6014060075a7 */ /* 0x008724000800017f */
[----:B----4-:R-:W-:Y:S05]  /*1ca80*/  @!P0 NANOSLEEP.SYNCS 0x989680 ;  /* 0x009896800000895d */ /* 0x010fea0003900000 */
[----:B------:R-:W4:Y:S02]  /*1ca90*/  @!P0 SYNCS.PHASECHK.TRANS64 P0, [R6+URZ+0x28c60], R20 ;  /* 0x028c6014060085a7 */ /* 0x000f24000800007f */
[----:B----4-:R-:W-:Y:S05]  /*1caa0*/  @!P0 BRA `(.L_x_4030) ;  /* 0xfffffffc00f08947 */ /* 0x010fea000383ffff */
[----:B------:R-:W-:Y:S05]  /*1cab0*/  BRA `(.L_x_4147) ;  /* 0xffffffc000047947 */ /* 0x000fea000383ffff */
.L_x_4031:
[----:B------:R-:W-:Y:S01]  /*1cac0*/  BSSY B1, `(.L_x_4148) ;  /* 0x0000008000017945 */ /* 0x000fe20003800000 */
[----:B------:R-:W-:Y:S02]  /*1cad0*/  IMAD.MOV.U32 R13, RZ, RZ, R10 ;  /* 0x000000ffff0d7224 */ /* 0x000fe400078e000a */
[----:B------:R-:W-:Y:S02]  /*1cae0*/  IMAD.MOV.U32 R12, RZ, RZ, RZ ;  /* 0x000000ffff0c7224 */ /* 0x000fe400078e00ff */
[----:B------:R-:W-:Y:S02]  /*1caf0*/  IMAD.MOV.U32 R11, RZ, RZ, 0x181f ;  /* 0x0000181fff0b7424 */ /* 0x000fe400078e00ff */
[----:B------:R-:W-:-:S07]  /*1cb00*/  IMAD.MOV.U32 R15, RZ, RZ, -0x1 ;  /* 0xffffffffff0f7424 */ /* 0x000fce00078e00ff */
[----:B0-23--:R-:W-:Y:S05]  /*1cb10*/  WARPSYNC.COLLECTIVE R15, `(.L_x_4149) ;  /* 0x000000000f087348 */ /* 0x00dfea0003c00000 */
[----:B------:R1:W4:Y:S02]  /*1cb20*/  SHFL.IDX P6, R14, R13, R12, R11 ;  /* 0x0000000c0d0e7389 */ /* 0x00032400000c000b */
[----:B01234-:R-:W-:Y:S01]  /*1cb30*/  ENDCOLLECTIVE ;  /* 0x000000000000791b */ /* 0x01ffe20003800000 */
.L_x_4149:
[----:B------:R-:W-:Y:S05]  /*1cb40*/  BSYNC B1 ;  /* 0x0000000000017941 */ /* 0x000fea0003800000 */
.L_x_4148:
        /* <DEDUP_REMOVED lines=13> */
.L_x_4150:
        /* <DEDUP_REMOVED lines=17> */
.L_x_4151:
        /* <DEDUP_REMOVED lines=16> */
.L_x_4152:
        /* <DEDUP_REMOVED lines=19> */
.L_x_4153:
        /* <DEDUP_REMOVED lines=14> */
.L_x_4154:
        /* <DEDUP_REMOVED lines=16> */
.L_x_4155:
        /* <DEDUP_REMOVED lines=14> */
.L_x_4156:
[----:B------:R-:W-:Y:S05]  /*1d220*/  BRA `(.L_x_4157) ;  /* 0xffffffbc00687947 */ /* 0x000fea000383ffff */
.L_x_4039:
        /* <DEDUP_REMOVED lines=8> */
.L_x_4159:
[----:B------:R-:W-:Y:S05]  /*1d2b0*/  BSYNC B0 ;  /* 0x0000000000007941 */ /* 0x000fea0003800000 */
.L_x_4158:
[----:B------:R-:W-:Y:S01]  /*1d2c0*/  IMAD.MOV.U32 R13, RZ, RZ, R24 ;  /* 0x000000ffff0d7224 */ /* 0x000fe200078e0018 */
[----:B------:R-:W-:Y:S01]  /*1d2d0*/  MOV R0, R14 ;  /* 0x0000000e00007202 */ /* 0x000fe20000000f00 */
[----:B------:R-:W-:Y:S02]  /*1d2e0*/  IMAD.MOV.U32 R12, RZ, RZ, 0x1 ;  /* 0x00000001ff0c7424 */ /* 0x000fe400078e00ff */
[----:B------:R-:W-:Y:S02]  /*1d2f0*/  IMAD.MOV.U32 R11, RZ, RZ, 0x1f ;  /* 0x0000001fff0b7424 */ /* 0x000fe400078e00ff */
[----:B------:R-:W-:Y:S02]  /*1d300*/  IMAD.MOV.U32 R15, RZ, RZ, -0x1 ;  /* 0xffffffffff0f7424 */ /* 0x000fe400078e00ff */
[----:B------:R-:W-:-:S07]  /*1d310*/  IMAD.IADD R7, R27, 0x1, R9 ;  /* 0x000000011b077824 */ /* 0x000fce00078e0209 */
[----:B------:R-:W-:Y:S05]  /*1d320*/  WARPSYNC.COLLECTIVE R15, `(.L_x_4160) ;  /* 0x000000000f087348 */ /* 0x000fea0003c00000 */
[----:B------:R0:W1:Y:S02]  /*1d330*/  SHFL.IDX P6, R14, R13, R12, R11 ;  /* 0x0000000c0d0e7389 */ /* 0x00006400000c000b */
[----:B01----:R-:W-:Y:S01]  /*1d340*/  ENDCOLLECTIVE ;  /* 0x000000000000791b */ /* 0x003fe20003800000 */
.L_x_4160:
        /* <DEDUP_REMOVED lines=24> */
.L_x_4161:
[----:B------:R-:W-:Y:S01]  /*1d4d0*/  IMAD.MOV.U32 R12, RZ, RZ, 0x2 ;  /* 0x00000002ff0c7424 */ /* 0x000fe200078e00ff */
[----:B------:R-:W-:-:S05]  /*1d4e0*/  SEL R14, R14, RZ, P1 ;  /* 0x000000ff0e0e7207 */ /* 0x000fca0000800000 */
[----:B------:R-:W-:-:S04]  /*1d4f0*/  IMAD.IADD R5, R13, 0x1, R14 ;  /* 0x000000010d057824 */ /* 0x000fc800078e020e */
[----:B------:R-:W-:-:S07]  /*1d500*/  IMAD.MOV.U32 R13, RZ, RZ, R5 ;  /* 0x000000ffff0d7224 */ /* 0x000fce00078e0005 */
[----:B------:R-:W-:Y:S05]  /*1d510*/  WARPSYNC.COLLECTIVE R15, `(.L_x_4162) ;  /* 0x000000000f087348 */ /* 0x000fea0003c00000 */
[----:B------:R0:W1:Y:S02]  /*1d520*/  SHFL.UP P6, R14, R13, R12, R11 ;  /* 0x0400000c0d0e7389 */ /* 0x00006400000c000b */
[----:B01----:R-:W-:Y:S01]  /*1d530*/  ENDCOLLECTIVE ;  /* 0x000000000000791b */ /* 0x003fe20003800000 */
.L_x_4162:
[----:B------:R-:W-:Y:S01]  /*1d540*/  IMAD.MOV.U32 R12, RZ, RZ, 0x4 ;  /* 0x00000004ff0c7424 */ /* 0x000fe200078e00ff */
[----:B------:R-:W-:-:S05]  /*1d550*/  SEL R2, R14, RZ, P2 ;  /* 0x000000ff0e027207 */ /* 0x000fca0001000000 */
[----:B------:R-:W-:-:S04]  /*1d560*/  IMAD.IADD R2, R5, 0x1, R2 ;  /* 0x0000000105027824 */ /* 0x000fc800078e0202 */
[----:B------:R-:W-:-:S07]  /*1d570*/  IMAD.MOV.U32 R13, RZ, RZ, R2 ;  /* 0x000000ffff0d7224 */ /* 0x000fce00078e0002 */
[----:B------:R-:W-:Y:S05]  /*1d580*/  WARPSYNC.COLLECTIVE R15, `(.L_x_4163) ;  /* 0x000000000f087348 */ /* 0x000fea0003c00000 */
[----:B------:R0:W1:Y:S02]  /*1d590*/  SHFL.UP P6, R14, R13, R12, R11 ;  /* 0x0400000c0d0e7389 */ /* 0x00006400000c000b */
[----:B01----:R-:W-:Y:S01]  /*1d5a0*/  ENDCOLLECTIVE ;  /* 0x000000000000791b */ /* 0x003fe20003800000 */
.L_x_4163:
[----:B------:R-:W-:Y:S01]  /*1d5b0*/  IMAD.MOV.U32 R12, RZ, RZ, 0x8 ;  /* 0x00000008ff0c7424 */ /* 0x000fe200078e00ff */
[----:B------:R-:W-:-:S05]  /*1d5c0*/  SEL R3, R14, RZ, P3 ;  /* 0x000000ff0e037207 */ /* 0x000fca0001800000 */
[----:B------:R-:W-:-:S04]  /*1d5d0*/  IMAD.IADD R8, R2, 0x1, R3 ;  /* 0x0000000102087824 */ /* 0x000fc800078e0203 */
[----:B------:R-:W-:-:S07]  /*1d5e0*/  IMAD.MOV.U32 R13, RZ, RZ, R8 ;  /* 0x000000ffff0d7224 */ /* 0x000fce00078e0008 */
[----:B------:R-:W-:Y:S05]  /*1d5f0*/  WARPSYNC.COLLECTIVE R15, `(.L_x_4164) ;  /* 0x000000000f087348 */ /* 0x000fea0003c00000 */
[----:B------:R0:W1:Y:S02]  /*1d600*/  SHFL.UP P6, R14, R13, R12, R11 ;  /* 0x0400000c0d0e7389 */ /* 0x00006400000c000b */
[----:B01----:R-:W-:Y:S01]  /*1d610*/  ENDCOLLECTIVE ;  /* 0x000000000000791b */ /* 0x003fe20003800000 */
.L_x_4164:
[----:B------:R-:W-:Y:S01]  /*1d620*/  IMAD.MOV.U32 R12, RZ, RZ, 0x10 ;  /* 0x00000010ff0c7424 */ /* 0x000fe200078e00ff */
[----:B------:R-:W-:-:S05]  /*1d630*/  SEL R5, R14, RZ, P4 ;  /* 0x000000ff0e057207 */ /* 0x000fca0002000000 */
[----:B------:R-:W-:-:S04]  /*1d640*/  IMAD.IADD R5, R8, 0x1, R5 ;  /* 0x0000000108057824 */ /* 0x000fc800078e0205 */
[----:B------:R-:W-:-:S07]  /*1d650*/  IMAD.MOV.U32 R13, RZ, RZ, R5 ;  /* 0x000000ffff0d7224 */ /* 0x000fce00078e0005 */
[----:B------:R-:W-:Y:S05]  /*1d660*/  WARPSYNC.COLLECTIVE R15, `(.L_x_4165) ;  /* 0x000000000f087348 */ /* 0x000fea0003c00000 */
[----:B------:R0:W1:Y:S02]  /*1d670*/  SHFL.UP P6, R14, R13, R12, R11 ;  /* 0x0400000c0d0e7389 */ /* 0x00006400000c000b */
[----:B01----:R-:W-:Y:S01]  /*1d680*/  ENDCOLLECTIVE ;  /* 0x000000000000791b */ /* 0x003fe20003800000 */
.L_x_4165:
        /* <DEDUP_REMOVED lines=8> */
.L_x_4166:
[----:B------:R-:W-:Y:S05]  /*1d710*/  BRA `(.L_x_4167) ;  /* 0xffffffc000007947 */ /* 0x000fea000383ffff */
.L_x_4042:
[----:B------:R-:W-:Y:S01]  /*1d720*/  BSSY B0, `(.L_x_4168) ;  /* 0x0000007000007945 */ /* 0x000fe20003800000 */
[----:B------:R-:W-:Y:S02]  /*1d730*/  IMAD.MOV.U32 R12, RZ, RZ, 0x1 ;  /* 0x00000001ff0c7424 */ /* 0x000fe400078e00ff */
[----:B------:R-:W-:Y:S02]  /*1d740*/  IMAD.MOV.U32 R11, RZ, RZ, RZ ;  /* 0x000000ffff0b7224 */ /* 0x000fe400078e00ff */
[----:B------:R-:W-:-:S07]  /*1d750*/  IMAD.MOV.U32 R15, RZ, RZ, -0x1 ;  /* 0xffffffffff0f7424 */ /* 0x000fce00078e00ff */
[----:B------:R-:W-:Y:S05]  /*1d760*/  WARPSYNC.COLLECTIVE R15, `(.L_x_4169) ;  /* 0x000000000f087348 */ /* 0x000fea0003c00000 */
[----:B------:R0:W1:Y:S02]  /*1d770*/  SHFL.UP P6, R14, R13, R12, R11 ;  /* 0x0400000c0d0e7389 */ /* 0x00006400000c000b */
[----:B01----:R-:W-:Y:S01]  /*1d780*/  ENDCOLLECTIVE ;  /* 0x000000000000791b */ /* 0x003fe20003800000 */
.L_x_4169:
[----:B------:R-:W-:Y:S05]  /*1d790*/  BSYNC B0 ;  /* 0x0000000000007941 */ /* 0x000fea0003800000 */
.L_x_4168:
[----:B------:R-:W-:Y:S01]  /*1d7a0*/  SEL R14, R14, RZ, P1 ;  /* 0x000000ff0e0e7207 */ /* 0x000fe20000800000 */
[----:B------:R-:W-:Y:S01]  /*1d7b0*/  IMAD.MOV.U32 R12, RZ, RZ, 0x2 ;  /* 0x00000002ff0c7424 */ /* 0x000fe200078e00ff */
[----:B------:R-:W-:Y:S01]  /*1d7c0*/  MOV R11, RZ ;  /* 0x000000ff000b7202 */ /* 0x000fe20000000f00 */
[----:B------:R-:W-:Y:S02]  /*1d7d0*/  IMAD.MOV.U32 R15, RZ, RZ, -0x1 ;  /* 0xffffffffff0f7424 */ /* 0x000fe400078e00ff */
[----:B------:R-:W-:-:S07]  /*1d7e0*/  IMAD.IADD R13, R13, 0x1, R14 ;  /* 0x000000010d0d7824 */ /* 0x000fce00078e020e */
[----:B------:R-:W-:Y:S05]  /*1d7f0*/  WARPSYNC.COLLECTIVE R15, `(.L_x_4170) ;  /* 0x000000000f087348 */ /* 0x000fea0003c00000 */
[----:B------:R0:W1:Y:S02]  /*1d800*/  SHFL.UP P6, R14, R13, R12, R11 ;  /* 0x0400000c0d0e7389 */ /* 0x00006400000c000b */
[----:B01----:R-:W-:Y:S01]  /*1d810*/  ENDCOLLECTIVE ;  /* 0x000000000000791b */ /* 0x003fe20003800000 */
.L_x_4170:
[----:B------:R-:W-:Y:S01]  /*1d820*/  IMAD.MOV.U32 R12, RZ, RZ, 0x4 ;  /* 0x00000004ff0c7424 */ /* 0x000fe200078e00ff */
[----:B------:R-:W-:-:S05]  /*1d830*/  SEL R2, R14, RZ, P2 ;  /* 0x000000ff0e027207 */ /* 0x000fca0001000000 */
[----:B------:R-:W-:-:S04]  /*1d840*/  IMAD.IADD R2, R13, 0x1, R2 ;  /* 0x000000010d027824 */ /* 0x000fc800078e0202 */
[----:B------:R-:W-:-:S07]  /*1d850*/  IMAD.MOV.U32 R13, RZ, RZ, R2 ;  /* 0x000000ffff0d7224 */ /* 0x000fce00078e0002 */
[----:B------:R-:W-:Y:S05]  /*1d860*/  WARPSYNC.COLLECTIVE R15, `(.L_x_4171) ;  /* 0x000000000f087348 */ /* 0x000fea0003c00000 */
[----:B------:R0:W1:Y:S02]  /*1d870*/  SHFL.UP P6, R14, R13, R12, R11 ;  /* 0x0400000c0d0e7389 */ /* 0x00006400000c000b */
[----:B01----:R-:W-:Y:S01]  /*1d880*/  ENDCOLLECTIVE ;  /* 0x000000000000791b */ /* 0x003fe20003800000 */
.L_x_4171:
[----:B------:R-:W-:Y:S01]  /*1d890*/  IMAD.MOV.U32 R12, RZ, RZ, 0x8 ;  /* 0x00000008ff0c7424 */ /* 0x000fe200078e00ff */
[----:B------:R-:W-:-:S05]  /*1d8a0*/  SEL R3, R14, RZ, P3 ;  /* 0x000000ff0e037207 */ /* 0x000fca0001800000 */
[----:B------:R-:W-:-:S04]  /*1d8b0*/  IMAD.IADD R3, R2, 0x1, R3 ;  /* 0x0000000102037824 */ /* 0x000fc800078e0203 */
[----:B------:R-:W-:-:S07]  /*1d8c0*/  IMAD.MOV.U32 R13, RZ, RZ, R3 ;  /* 0x000000ffff0d7224 */ /* 0x000fce00078e0003 */
[----:B------:R-:W-:Y:S05]  /*1d8d0*/  WARPSYNC.COLLECTIVE R15, `(.L_x_4172) ;  /* 0x000000000f087348 */ /* 0x000fea0003c00000 */
[----:B------:R0:W1:Y:S02]  /*1d8e0*/  SHFL.UP P6, R14, R13, R12, R11 ;  /* 0x0400000c0d0e7389 */ /* 0x00006400000c000b */
[----:B01----:R-:W-:Y:S01]  /*1d8f0*/  ENDCOLLECTIVE ;  /* 0x000000000000791b */ /* 0x003fe20003800000 */
.L_x_4172:
[----:B------:R-:W-:Y:S01]  /*1d900*/  IMAD.MOV.U32 R12, RZ, RZ, 0x10 ;  /* 0x00000010ff0c7424 */ /* 0x000fe200078e00ff */
[----:B------:R-:W-:-:S05]  /*1d910*/  SEL R14, R14, RZ, P4 ;  /* 0x000000ff0e0e7207 */ /* 0x000fca0002000000 */
[----:B------:R-:W-:-:S04]  /*1d920*/  IMAD.IADD R5, R3, 0x1, R14 ;  /* 0x0000000103057824 */ /* 0x000fc800078e020e */
[----:B------:R-:W-:-:S07]  /*1d930*/  IMAD.MOV.U32 R13, RZ, RZ, R5 ;  /* 0x000000ffff0d7224 */ /* 0x000fce00078e0005 */
[----:B------:R-:W-:Y:S05]  /*1d940*/  WARPSYNC.COLLECTIVE R15, `(.L_x_4173) ;  /* 0x000000000f087348 */ /* 0x000fea0003c00000 */
[----:B------:R0:W1:Y:S02]  /*1d950*/  SHFL.UP P6, R14, R13, R12, R11 ;  /* 0x0400000c0d0e7389 */ /* 0x00006400000c000b */
[----:B01----:R-:W-:Y:S01]  /*1d960*/  ENDCOLLECTIVE ;  /* 0x000000000000791b */ /* 0x003fe20003800000 */
.L_x_4173:
        /* <DEDUP_REMOVED lines=8> */
.L_x_4174:
[----:B------:R-:W-:Y:S05]  /*1d9f0*/  BRA `(.L_x_4175) ;  /* 0xffffffbc00ec7947 */ /* 0x000fea000383ffff */
.L_x_4044:
[----:B------:R-:W-:Y:S01]  /*1da00*/  BSSY B0, `(.L_x_4176) ;  /* 0x0000006000007945 */ /* 0x000fe20003800000 */
[----:B------:R-:W-:Y:S01]  /*1da10*/  PLOP3.LUT P6, PT, P6, PT, PT, 0x8, 0x0 ;  /* 0x000000000000781c */ /* 0x000fe200037ce170 */
[----:B------:R-:W-:-:S12]  /*1da20*/  IMAD.MOV.U32 R15, RZ, RZ, -0x1 ;  /* 0xffffffffff0f7424 */ /* 0x000fd800078e00ff */
[----:B0-----:R-:W-:Y:S05]  /*1da30*/  WARPSYNC.COLLECTIVE R15, `(.L_x_4177) ;  /* 0x000000000f087348 */ /* 0x001fea0003c00000 */
[----:B------:R-:W-:Y:S01]  /*1da40*/  VOTE.ANY R14, PT, P6 ;  /* 0x00000000000e7806 */ /* 0x000fe200030e0100 */
[----:B0-----:R-:W-:Y:S06]  /*1da50*/  ENDCOLLECTIVE ;  /* 0x000000000000791b */ /* 0x001fec0003800000 */
.L_x_4177:
[----:B------:R-:W-:Y:S05]  /*1da60*/  BSYNC B0 ;  /* 0x0000000000007941 */ /* 0x000fea0003800000 */
.L_x_4176:
        /* <DEDUP_REMOVED lines=9> */
.L_x_4178:
[----:B------:R-:W-:Y:S02]  /*1db00*/  IMAD.MOV.U32 R13, RZ, RZ, R4 ;  /* 0x000000ffff0d7224 */ /* 0x000fe400078e0004 */
[----:B------:R-:W-:-:S07]  /*1db10*/  IMAD.MOV.U32 R7, RZ, RZ, R14 ;  /* 0x000000ffff077224 */ /* 0x000fce00078e000e */
[----:B------:R-:W-:Y:S05]  /*1db20*/  WARPSYNC.COLLECTIVE R15, `(.L_x_4179) ;  /* 0x000000000f087348 */ /* 0x000fea0003c00000 */
[----:B------:R0:W1:Y:S02]  /*1db30*/  SHFL.IDX P6, R14, R13, R12, R11 ;  /* 0x0000000c0d0e7389 */ /* 0x00006400000c000b */
[----:B01----:R-:W-:Y:S01]  /*1db40*/  ENDCOLLECTIVE ;  /* 0x000000000000791b */ /* 0x003fe20003800000 */
.L_x_4179:
[----:B------:R-:W-:Y:S01]  /*1db50*/  IMAD.MOV.U32 R4, RZ, RZ, R14 ;  /* 0x000000ffff047224 */ /* 0x000fe200078e000e */
[----:B------:R-:W-:Y:S06]  /*1db60*/  BRA `(.L_x_4180) ;  /* 0xffffffbc00cc7947 */ /* 0x000fec000383ffff */
.L_x_4046:
[----:B------:R-:W-:Y:S01]  /*1db70*/  BSSY B0, `(.L_x_4181) ;  /* 0x0000007000007945 */ /* 0x000fe20003800000 */
[----:B------:R-:W-:Y:S02]  /*1db80*/  IMAD.MOV.U32 R13, RZ, RZ, R3 ;  /* 0x000000ffff0d7224 */ /* 0x000fe400078e0003 */
[----:B------:R-:W-:Y:S02]  /*1db90*/  IMAD.MOV.U32 R11, RZ, RZ, 0x1f ;  /* 0x0000001fff0b7424 */ /* 0x000fe400078e00ff */
[----:B------:R-:W-:-:S07]  /*1dba0*/  IMAD.MOV.U32 R15, RZ, RZ, -0x1 ;  /* 0xffffffffff0f7424 */ /* 0x000fce00078e00ff */
[----:B0123--:R-:W-:Y:S05]  /*1dbb0*/  WARPSYNC.COLLECTIVE R15, `(.L_x_4182) ;  /* 0x000000000f087348 */ /* 0x00ffea0003c00000 */
[----:B------:R4:W0:Y:S02]  /*1dbc0*/  SHFL.IDX P6, R14, R13, R12, R11 ;  /* 0x0000000c0d0e7389 */ /* 0x00082400000c000b */
[----:B01234-:R-:W-:Y:S01]  /*1dbd0*/  ENDCOLLECTIVE ;  /* 0x000000000000791b */ /* 0x01ffe20003800000 */
.L_x_4182:
[----:B------:R-:W-:Y:S05]  /*1dbe0*/  BSYNC B0 ;  /* 0x0000000000007941 */ /* 0x000fea0003800000 */
.L_x_4181:
[----:B------:R-:W-:Y:S01]  /*1dbf0*/  IMAD.MOV.U32 R24, RZ, RZ, R14 ;  /* 0x000000ffff187224 */ /* 0x000fe200078e000e */
[----:B------:R-:W-:Y:S06]  /*1dc00*/  BRA `(.L_x_4045) ;  /* 0xffffffbc00bc7947 */ /* 0x000fec000383ffff */
.L_x_4050:
[----:B-1----:R1:W4:Y:S02]  /*1dc10*/  SYNCS.PHASECHK.TRANS64.TRYWAIT P0, [R7+URZ+0x28c20], R0 ;  /* 0x028c2000070075a7 */ /* 0x002324000800017f */
[----:B----4-:R-:W-:Y:S05]  /*1dc20*/  @!P0 NANOSLEEP.SYNCS 0x989680 ;  /* 0x009896800000895d */ /* 0x010fea0003900000 */
[----:B------:R-:W4:Y:S02]  /*1dc30*/  @!P0 SYNCS.PHASECHK.TRANS64 P0, [R7+URZ+0x28c20], R0 ;  /* 0x028c2000070085a7 */ /* 0x000f24000800007f */
[----:B----4-:R-:W-:Y:S05]  /*1dc40*/  @!P0 BRA `(.L_x_4050) ;  /* 0xfffffffc00f08947 */ /* 0x010fea000383ffff */
[----:B------:R-:W-:Y:S05]  /*1dc50*/  BRA `(.L_x_4183) ;  /* 0xffffffc400147947 */ /* 0x000fea000383ffff */
.L_x_4051:
[----:B------:R-:W4:Y:S01]  /*1dc60*/  S2R R2, SR_TID.X ;  /* 0x0000000000027919 */ /* 0x000f220000002100 */
[----:B------:R-:W-:Y:S01]  /*1dc70*/  BSSY B0, `(.L_x_4184) ;  /* 0x000000a000007945 */ /* 0x000fe20003800000 */
[----:B------:R-:W-:Y:S02]  /*1dc80*/  IMAD.MOV.U32 R12, RZ, RZ, RZ ;  /* 0x000000ffff0c7224 */ /* 0x000fe400078e00ff */
[----:B------:R-:W-:Y:S02]  /*1dc90*/  IMAD.MOV.U32 R11, RZ, RZ, 0x1f ;  /* 0x0000001fff0b7424 */ /* 0x000fe400078e00ff */
[----:B------:R-:W-:Y:S01]  /*1dca0*/  IMAD.MOV.U32 R15, RZ, RZ, -0x1 ;  /* 0xffffffffff0f7424 */ /* 0x000fe200078e00ff */
[----:B----4-:R-:W-:-:S04]  /*1dcb0*/  SHF.R.U32.HI R2, RZ, 0x5, R2 ;  /* 0x00000005ff027819 */ /* 0x010fc80000011602 */
[----:B------:R-:W-:-:S05]  /*1dcc0*/  LOP3.LUT R2, R2, 0x3, RZ, 0xc0, !PT ;  /* 0x0000000302027812 */ /* 0x000fca00078ec0ff */
[----:B------:R-:W-:-:S07]  /*1dcd0*/  IMAD.MOV.U32 R13, RZ, RZ, R2 ;  /* 0x000000ffff0d7224 */ /* 0x000fce00078e0002 */
[----:B0123--:R-:W-:Y:S05]  /*1dce0*/  WARPSYNC.COLLECTIVE R15, `(.L_x_4185) ;  /* 0x000000000f087348 */ /* 0x00ffea0003c00000 */
[----:B------:R4:W0:Y:S02]  /*1dcf0*/  SHFL.IDX P6, R14, R13, R12, R11 ;  /* 0x0000000c0d0e7389 */ /* 0x00082400000c000b */
[----:B01234-:R-:W-:Y:S01]  /*1dd00*/  ENDCOLLECTIVE ;  /* 0x000000000000791b */ /* 0x01ffe20003800000 */
.L_x_4185:
[----:B------:R-:W-:Y:S05]  /*1dd10*/  BSYNC B0 ;  /* 0x0000000000007941 */ /* 0x000fea0003800000 */
.L_x_4184:
[----:B------:R-:W-:Y:S05]  /*1dd20*/  BRA `(.L_x_4186) ;  /* 0xffffffc000fc7947 */ /* 0x000fea000383ffff */
.L_x_4052:
[----:B------:R-:W-:Y:S01]  /*1dd30*/  BSSY B0, `(.L_x_4187) ;  /* 0x0000006000007945 */ /* 0x000fe20003800000 */
[----:B------:R-:W-:-:S07]  /*1dd40*/  IMAD.MOV.U32 R15, RZ, RZ, -0x1 ;  /* 0xffffffffff0f7424 */ /* 0x000fce00078e00ff */
[----:B0123--:R-:W-:Y:S05]  /*1dd50*/  WARPSYNC.COLLECTIVE R15, `(.L_x_4188) ;  /* 0x000000000f0c7348 */ /* 0x00ffea0003c00000 */
[----:B------:R-:W-:Y:S02]  /*1dd60*/  ELECT P6, UR62, PT ;  /* 0x00000000003e782f */ /* 0x000fe400038c0000 */
[----:B------:R-:W-:Y:S01]  /*1dd70*/  MOV R14, UR62 ;  /* 0x0000003e000e7c02 */ /* 0x000fe20008000f00 */
[----:B0123--:R-:W-:Y:S10]  /*1dd80*/  ENDCOLLECTIVE ;  /* 0x000000000000791b */ /* 0x00fff40003800000 */
.L_x_4188:
[----:B------:R-:W-:Y:S05]  /*1dd90*/  BSYNC B0 ;  /* 0x0000000000007941 */ /* 0x000fea0003800000 */
.L_x_4187:
[----:B------:R-:W-:Y:S05]  /*1dda0*/  BRA `(.L_x_4189) ;  /* 0xffffffc000f07947 */ /* 0x000fea000383ffff */
.L_x_4054:
[----:B-1----:R1:W4:Y:S02]  /*1ddb0*/  SYNCS.PHASECHK.TRANS64.TRYWAIT P1, [R5+URZ+0x28c40], R0 ;  /* 0x028c4000050075a7 */ /* 0x002324000802017f */
[----:B----4-:R-:W-:Y:S05]  /*1ddc0*/  @!P1 NANOSLEEP.SYNCS 0x989680 ;  /* 0x009896800000995d */ /* 0x010fea0003900000 */
[----:B------:R-:W4:Y:S02]  /*1ddd0*/  @!P1 SYNCS.PHASECHK.TRANS64 P1, [R5+URZ+0x28c40], R0 ;  /* 0x028c4000050095a7 */ /* 0x000f24000802007f */
[----:B----4-:R-:W-:Y:S05]  /*1dde0*/  @!P1 BRA `(.L_x_4054) ;  /* 0xfffffffc00f09947 */ /* 0x010fea000383ffff */
[----:B------:R-:W-:Y:S05]  /*1ddf0*/  BRA `(.L_x_4190) ;  /* 0xffffffc400107947 */ /* 0x000fea000383ffff */
.L_x_4056:
[----:B----4-:R4:W0:Y:S02]  /*1de00*/  SYNCS.PHASECHK.TRANS64.TRYWAIT P1, [R3+URZ+0x28c40], R2 ;  /* 0x028c4002030075a7 */ /* 0x010824000802017f */
[----:B0-----:R-:W-:Y:S05]  /*1de10*/  @!P1 NANOSLEEP.SYNCS 0x989680 ;  /* 0x009896800000995d */ /* 0x001fea0003900000 */
[----:B------:R-:W0:Y:S02]  /*1de20*/  @!P1 SYNCS.PHASECHK.TRANS64 P1, [R3+URZ+0x28c40], R2 ;  /* 0x028c4002030095a7 */ /* 0x000e24000802007f */
[----:B0-----:R-:W-:Y:S05]  /*1de30*/  @!P1 BRA `(.L_x_4056) ;  /* 0xfffffffc00f09947 */ /* 0x001fea000383ffff */
[----:B------:R-:W-:Y:S05]  /*1de40*/  BRA `(.L_x_4191) ;  /* 0xffffffc4001c7947 */ /* 0x000fea000383ffff */
.L_x_4058:
[----:B------:R0:W0:Y:S02]  /*1de50*/  SYNCS.PHASECHK.TRANS64.TRYWAIT P1, [R5+URZ+0x28c60], R0 ;  /* 0x028c6000050075a7 */ /* 0x000024000802017f */
[----:B0-----:R-:W-:Y:S05]  /*1de60*/  @!P1 NANOSLEEP.SYNCS 0x989680 ;  /* 0x009896800000995d */ /* 0x001fea0003900000 */
[----:B------:R-:W0:Y:S02]  /*1de70*/  @!P1 SYNCS.PHASECHK.TRANS64 P1, [R5+URZ+0x28c60], R0 ;  /* 0x028c6000050095a7 */ /* 0x000e24000802007f */
[----:B0-----:R-:W-:Y:S05]  /*1de80*/  @!P1 BRA `(.L_x_4058) ;  /* 0xfffffffc00f09947 */ /* 0x001fea000383ffff */
[----:B------:R-:W-:Y:S05]  /*1de90*/  BRA `(.L_x_4192) ;  /* 0xffffffc400187947 */ /* 0x000fea000383ffff */
.L_x_4193:
        /* <DEDUP_REMOVED lines=14> */
.L_x_15642:


//--------------------- .text._ZN7cutlass13device_kernelIN5flash11enable_sm90INS1_16FlashAttnFwdSm90INS1_25CollectiveMainloopFwdSm90ILi2EN4cute5tupleIJNS5_1CILi1EEES8_S8_EEENS6_IJNS7_ILi64EEESA_SA_EEELi512ENS_6half_tEfNS_4arch4Sm90ELb0ELb0ELb0ELb1ELb1ELb0ELb1ELb0ELb0ELb1ELb1ELb0EEENS1_21CollectiveEpilogueFwdINS6_IJSA_NS7_ILi512EEESA_EEES9_SC_SE_Li256ELb1ELb1ELb1ELb0EEENS1_36VarlenDynamicPersistentTileSchedulerILi64ELi64ELi256ELi128ELb1ELb1ELb1ELb0ELb1ELb1EEEEEEEEEvNT_6ParamsE --------------------------
	.section	.text._ZN7cutlass13device_kernelIN5flash11enable_sm90INS1_16FlashAttnFwdSm90INS1_25CollectiveMainloopFwdSm90ILi2EN4cute5tupleIJNS5_1CILi1EEES8_S8_EEENS6_IJNS7_ILi64EEESA_SA_EEELi512ENS_6half_tEfNS_4arch4Sm90ELb0ELb0ELb0ELb1ELb1ELb0ELb1ELb0ELb0ELb1ELb1ELb0EEENS1_21CollectiveEpilogueFwdINS6_IJSA_NS7_ILi512EEESA_EEES9_SC_SE_Li256ELb1ELb1ELb1ELb0EEENS1_36VarlenDynamicPersistentTileSchedulerILi64ELi64ELi256ELi128ELb1ELb1ELb1ELb0ELb1ELb1EEEEEEEEEvNT_6ParamsE,"ax",@progbits
	.align	128
.text._ZN7cutlass13device_kernelIN5flash11enable_sm90INS1_16FlashAttnFwdSm90INS1_25CollectiveMainloopFwdSm90ILi2EN4cute5tupleIJNS5_1CILi1EEES8_S8_EEENS6_IJNS7_ILi64EEESA_SA_EEELi512ENS_6half_tEfNS_4arch4Sm90ELb0ELb0ELb0ELb1ELb1ELb0ELb1ELb0ELb0ELb1ELb1ELb0EEENS1_21CollectiveEpilogueFwdINS6_IJSA_NS7_ILi512EEESA_EEES9_SC_SE_Li256ELb1ELb1ELb1ELb0EEENS1_36VarlenDynamicPersistentTileSchedulerILi64ELi64ELi256ELi128ELb1ELb1ELb1ELb0ELb1ELb1EEEEEEEEEvNT_6ParamsE:
        .type           _ZN7cutlass13device_kernelIN5flash11enable_sm90INS1_16FlashAttnFwdSm90INS1_25CollectiveMainloopFwdSm90ILi2EN4cute5tupleIJNS5_1CILi1EEES8_S8_EEENS6_IJNS7_ILi64EEESA_SA_EEELi512ENS_6half_tEfNS_4arch4Sm90ELb0ELb0ELb0ELb1ELb1ELb0ELb1ELb0ELb0ELb1ELb1ELb0EEENS1_21CollectiveEpilogueFwdINS6_IJSA_NS7_ILi512EEESA_EEES9_SC_SE_Li256ELb1ELb1ELb1ELb0EEENS1_36VarlenDynamicPersistentTileSchedulerILi64ELi64ELi256ELi128ELb1ELb1ELb1ELb0ELb1ELb1EEEEEEEEEvNT_6ParamsE,@function
        .size           _ZN7cutlass13device_kernelIN5flash11enable_sm90INS1_16FlashAttnFwdSm90INS1_25CollectiveMainloopFwdSm90ILi2EN4cute5tupleIJNS5_1CILi1EEES8_S8_EEENS6_IJNS7_ILi64EEESA_SA_EEELi512ENS_6half_tEfNS_4arch4Sm90ELb0ELb0ELb0ELb1ELb1ELb0ELb1ELb0ELb0ELb1ELb1ELb0EEENS1_21CollectiveEpilogueFwdINS6_IJSA_NS7_ILi512EEESA_EEES9_SC_SE_Li256ELb1ELb1ELb1ELb0EEENS1_36VarlenDynamicPersistentTileSchedulerILi64ELi64ELi256ELi128ELb1ELb1ELb1ELb0ELb1ELb1EEEEEEEEEvNT_6ParamsE,(.L_x_15643 - _ZN7cutlass13device_kernelIN5flash11enable_sm90INS1_16FlashAttnFwdSm90INS1_25CollectiveMainloopFwdSm90ILi2EN4cute5tupleIJNS5_1CILi1EEES8_S8_EEENS6_IJNS7_ILi64EEESA_SA_EEELi512ENS_6half_tEfNS_4arch4Sm90ELb0ELb0ELb0ELb1ELb1ELb0ELb1ELb0ELb0ELb1ELb1ELb0EEENS1_21CollectiveEpilogueFwdINS6_IJSA_NS7_ILi512EEESA_EEES9_SC_SE_Li256ELb1ELb1ELb1ELb0EEENS1_36VarlenDynamicPersistentTileSchedulerILi64ELi64ELi256ELi128ELb1ELb1ELb1ELb0ELb1ELb1EEEEEEEEEvNT_6ParamsE)
        .other          _ZN7cutlass13device_kernelIN5flash11enable_sm90INS1_16FlashAttnFwdSm90INS1_25CollectiveMainloopFwdSm90ILi2EN4cute5tupleIJNS5_1CILi1EEES8_S8_EEENS6_IJNS7_ILi64EEESA_SA_EEELi512ENS_6half_tEfNS_4arch4Sm90ELb0ELb0ELb0ELb1ELb1ELb0ELb1ELb0ELb0ELb1ELb1ELb0EEENS1_21CollectiveEpilogueFwdINS6_IJSA_NS7_ILi512EEESA_EEES9_SC_SE_Li256ELb1ELb1ELb1ELb0EEENS1_36VarlenDynamicPersistentTileSchedulerILi64ELi64ELi256ELi128ELb1ELb1ELb1ELb0ELb1ELb1EEEEEEEEEvNT_6ParamsE,@"STO_CUDA_ENTRY STV_DEFAULT"
_ZN7cutlass13device_kernelIN5flash11enable_sm90INS1_16FlashAttnFwdSm90INS1_25CollectiveMainloopFwdSm90ILi2EN4cute5tupleIJNS5_1CILi1EEES8_S8_EEENS6_IJNS7_ILi64EEESA_SA_EEELi512ENS_6half_tEfNS_4arch4Sm90ELb0ELb0ELb0ELb1ELb1ELb0ELb1ELb0ELb0ELb1ELb1ELb0EEENS1_21CollectiveEpilogueFwdINS6_IJSA_NS7_ILi512EEESA_EEES9_SC_SE_Li256ELb1ELb1ELb1ELb0EEENS1_36VarlenDynamicPersistentTileSchedulerILi64ELi64ELi256ELi128ELb1ELb1ELb1ELb0ELb1ELb1EEEEEEEEEvNT_6ParamsE:
        /* <DEDUP_REMOVED lines=43> */
.L_x_4194:
        /* <DEDUP_REMOVED lines=22> */
.L_x_4195:
        /* <DEDUP_REMOVED lines=18> */
.L_x_4196:
        /* <DEDUP_REMOVED lines=22> */
.L_x_4197:
        /* <DEDUP_REMOVED lines=23> */
.L_x_4198:
        /* <DEDUP_REMOVED lines=8> */
.L_x_4200:
        /* <DEDUP_REMOVED lines=24> */
[----:B------:R-:W-:-:S03]  /*0a00*/  UMOV UR37, URZ ;  /* 0x0000003f00257c82 */ /* 0x000fc60008000000 */
[CC--:B------:R-:W-:Y:S02]  /*0a10*/  LEA.HI R7, R3.reuse, R0.reuse, RZ, 0x3 ;  /* 0x0000000003077211 */ /* 0x0c0fe400078f18ff */
[CC--:B------:R-:W-:Y:S02]  /*0a20*/  LEA.HI R4, R3.reuse, R0.reuse, RZ, 0x4 ;  /* 0x0000000003047211 */ /* 0x0c0fe400078f20ff */
[CC--:B------:R-:W-:Y:S02]  /*0a30*/  LEA.HI R5, R3.reuse, R0.reuse, RZ, 0x5 ;  /* 0x0000000003057211 */ /* 0x0c0fe400078f28ff */
[-C--:B------:R-:W-:Y:S02]  /*0a40*/  LEA.HI R2, R3, R0.reuse, RZ, 0x7 ;  /* 0x0000000003027211 */ /* 0x080fe400078f38ff */
[----:B------:R-:W-:Y:S02]  /*0a50*/  LOP3.LUT R11, R7, 0xfffffff8, RZ, 0xc0, !PT ;  /* 0xfffffff8070b7812 */ /* 0x000fe400078ec0ff */
[----:B------:R-:W-:-:S02]  /*0a60*/  LEA.HI R3, R3, R0, RZ, 0x2 ;  /* 0x0000000003037211 */ /* 0x000fc400078f10ff */
[----:B------:R-:W-:Y:S01]  /*0a70*/  SHF.R.S32.HI R7, RZ, 0x4, R4 ;  /* 0x00000004ff077819 */ /* 0x000fe20000011404 */
[----:B------:R-:W-:Y:S01]  /*0a80*/  IMAD.IADD R11, R0, 0x1, -R11 ;  /* 0x00000001000b7824 */ /* 0x000fe200078e0a0b */
[--C-:B------:R-:W-:Y:S02]  /*0a90*/  SHF.R.S32.HI R9, RZ, 0x5, R5.reuse ;  /* 0x00000005ff097819 */ /* 0x100fe40000011405 */
[----:B------:R-:W-:Y:S02]  /*0aa0*/  SHF.R.S32.HI R6, RZ, 0x1f, R5 ;  /* 0x0000001fff067819 */ /* 0x000fe40000011405 */
[C---:B------:R-:W-:Y:S02]  /*0ab0*/  LOP3.LUT R5, R4.reuse, 0xfffffff0, RZ, 0xc0, !PT ;  /* 0xfffffff004057812 */ /* 0x040fe400078ec0ff */
[----:B------:R-:W-:Y:S02]  /*0ac0*/  LOP3.LUT R13, R3, 0xfffffffc, RZ, 0xc0, !PT ;  /* 0xfffffffc030d7812 */ /* 0x000fe400078ec0ff */
[----:B------:R-:W-:Y:S01]  /*0ad0*/  LEA.HI R4, R4, R7, RZ, 0x1 ;  /* 0x0000000704047211 */ /* 0x000fe200078f08ff */
[----:B------:R-:W-:Y:S01]  /*0ae0*/  IMAD.IADD R5, R0, 0x1, -R5 ;  /* 0x0000000100057824 */ /* 0x000fe200078e0a05 */
[----:B------:R-:W-:Y:S01]  /*0af0*/  LOP3.LUT R3, R2, 0xffffff80, RZ, 0xc0, !PT ;  /* 0xffffff8002037812 */ /* 0x000fe200078ec0ff */
[----:B------:R-:W-:Y:S01]  /*0b00*/  IMAD.IADD R13, R0, 0x1, -R13 ;  /* 0x00000001000d7824 */ /* 0x000fe200078e0a0d */
[----:B------:R-:W-:-:S02]  /*0b10*/  LOP3.LUT R4, R4, 0x1ffffffe, RZ, 0xc0, !PT ;  /* 0x1ffffffe04047812 */ /* 0x000fc400078ec0ff */
[----:B------:R-:W-:Y:S01]  /*0b20*/  LEA.HI R6, R6, R9, RZ, 0x2 ;  /* 0x0000000906067211 */ /* 0x000fe200078f10ff */
[----:B------:R-:W-:Y:S01]  /*0b30*/  IMAD.IADD R3, R0, 0x1, -R3 ;  /* 0x0000000100037824 */ /* 0x000fe200078e0a03 */
[----:B------:R-:W-:Y:S01]  /*0b40*/  SHF.R.S32.HI R18, RZ, 0x7, R2 ;  /* 0x00000007ff127819 */ /* 0x000fe20000011402 */
[----:B------:R-:W-:Y:S01]  /*0b50*/  IMAD.IADD R7, R7, 0x1, -R4 ;  /* 0x0000000107077824 */ /* 0x000fe200078e0a04 */
[----:B------:R-:W-:Y:S02]  /*0b60*/  LOP3.LUT R8, R6, 0x3ffffc, RZ, 0xc0, !PT ;  /* 0x003ffffc06087812 */ /* 0x000fe400078ec0ff */
[--C-:B------:R-:W-:Y:S01]  /*0b70*/  SHF.R.S32.HI R4, RZ, 0x1f, R5.reuse ;  /* 0x0000001fff047819 */ /* 0x100fe20000011405 */
[----:B------:R-:W-:Y:S01]  /*0b80*/  IMAD R15, R18, 0x100, R5 ;  /* 0x00000100120f7824 */ /* 0x000fe200078e0205 */
[----:B------:R-:W-:Y:S01]  /*0b90*/  SHF.R.S32.HI R0, RZ, 0x1f, R3 ;  /* 0x0000001fff007819 */ /* 0x000fe20000011403 */
[----:B------:R-:W-:Y:S01]  /*0ba0*/  IMAD.IADD R10, R9, 0x1, -R8 ;  /* 0x00000001090a7824 */ /* 0x000fe200078e0a08 */
[----:B------:R-:W-:Y:S01]  /*0bb0*/  LEA.HI R6, R4, R5, RZ, 0x3 ;  /* 0x0000000504067211 */ /* 0x000fe200078f18ff */
[----:B------:R-:W-:Y:S01]  /*0bc0*/  IMAD.SHL.U32 R7, R7, 0x8, RZ ;  /* 0x0000000807077824 */ /* 0x000fe200078e00ff */
[----:B------:R-:W-:Y:S01]  /*0bd0*/  LEA.HI R4, R0, R3, RZ, 0x2 ;  /* 0x0000000300047211 */ /* 0x000fe200078f10ff */
[----:B------:R-:W-:Y:S01]  /*0be0*/  IMAD R16, R10, 0x10, R15 ;  /* 0x000000100a107824 */ /* 0x000fe200078e020f */
[C---:B------:R-:W-:Y:S01]  /*0bf0*/  LOP3.LUT R8, R6.reuse, 0xfffffff8, RZ, 0xc0, !PT ;  /* 0xfffffff806087812 */ /* 0x040fe200078ec0ff */
[----:B------:R-:W-:Y:S01]  /*0c00*/  IMAD.SHL.U32 R6, R6, 0x40, RZ ;  /* 0x0000004006067824 */ /* 0x000fe200078e00ff */
[----:B------:R-:W-:Y:S01]  /*0c10*/  LOP3.LUT R10, R4, 0x7ffffffc, RZ, 0xc0, !PT ;  /* 0x7ffffffc040a7812 */ /* 0x000fe200078ec0ff */
[----:B------:R-:W-:Y:S01]  /*0c20*/  STL [R1+0x8], R18 ;  /* 0x0000081201007387 */ /* 0x000fe20000100800 */
[----:B------:R-:W-:Y:S01]  /*0c30*/  LEA.HI R12, R13, R13, RZ, 0x1 ;  /* 0x0000000d0d0c7211 */ /* 0x000fe200078f08ff */
[----:B------:R-:W-:Y:S01]  /*0c40*/  IMAD.IADD R8, R5, 0x1, -R8 ;  /* 0x0000000105087824 */ /* 0x000fe200078e0a08 */
[----:B------:R-:W-:Y:S01]  /*0c50*/  LEA.HI R5, R0, R3, RZ, 0x5 ;  /* 0x0000000300057211 */ /* 0x000fe200078f28ff */
[----:B------:R-:W-:Y:S01]  /*0c60*/  IMAD.IADD R10, R3, 0x1, -R10 ;  /* 0x00000001030a7824 */ /* 0x000fe200078e0a0a */
[----:B------:R-:W-:-:S02]  /*0c70*/  SHF.R.S32.HI R0, RZ, 0x2, R4 ;  /* 0x00000002ff007819 */ /* 0x000fc40000011404 */
[----:B------:R-:W-:Y:S01]  /*0c80*/  SHF.R.S32.HI R3, RZ, 0x1f, R4 ;  /* 0x0000001fff037819 */ /* 0x000fe20000011404 */
[----:B------:R-:W-:Y:S01]  /*0c90*/  IMAD.SHL.U32 R4, R8, 0x40, RZ ;  /* 0x0000004008047824 */ /* 0x000fe200078e00ff */
[----:B------:R-:W-:Y:S02]  /*0ca0*/  SHF.R.S32.HI R5, RZ, 0x5, R5 ;  /* 0x00000005ff057819 */ /* 0x000fe40000011405 */
[----:B------:R-:W-:Y:S02]  /*0cb0*/  LEA.HI R3, R3, R0, RZ, 0x3 ;  /* 0x0000000003037211 */ /* 0x000fe400078f18ff */
[----:B------:R-:W-:Y:S02]  /*0cc0*/  LOP3.LUT R12, R12, 0x1ffffffe, RZ, 0xc0, !PT ;  /* 0x1ffffffe0c0c7812 */ /* 0x000fe400078ec0ff */
[----:B------:R-:W-:Y:S02]  /*0cd0*/  LOP3.LUT R3, R3, 0xfffffff8, RZ, 0xc0, !PT ;  /* 0xfffffff803037812 */ /* 0x000fe400078ec0ff */
[----:B------:R-:W-:Y:S01]  /*0ce0*/  LEA.HI R2, R2, R18, RZ, 0x1 ;  /* 0x0000001202027211 */ /* 0x000fe200078f08ff */
[----:B------:R-:W-:Y:S01]  /*0cf0*/  IMAD.IADD R12, R13, 0x1, -R12 ;  /* 0x000000010d0c7824 */ /* 0x000fe200078e0a0c */
[----:B------:R-:W-:Y:S01]  /*0d00*/  LOP3.LUT R4, R4, 0x1c0, RZ, 0xc0, !PT ;  /* 0x000001c004047812 */ /* 0x000fe200078ec0ff */
[----:B------:R-:W-:Y:S01]  /*0d10*/  IMAD.IADD R0, R0, 0x1, -R3 ;  /* 0x0000000100007824 */ /* 0x000fe200078e0a03 */
[----:B------:R-:W-:Y:S01]  /*0d20*/  LOP3.LUT R6, R6, 0x7ffffe00, RZ, 0xc0, !PT ;  /* 0x7ffffe0006067812 */ /* 0x000fe200078ec0ff */
[--C-:B------:R-:W-:Y:S01]  /*0d30*/  IMAD.U32 R13, R16, 0x40, R7.reuse ;  /* 0x00000040100d7824 */ /* 0x100fe200078e0007 */
[----:B------:R-:W-:Y:S01]  /*0d40*/  LOP3.LUT R7, R4, 0x8, R7, 0xf8, !PT ;  /* 0x0000000804077812 */ /* 0x000fe200078ef807 */
[----:B------:R-:W-:Y:S01]  /*0d50*/  IMAD R17, R5, 0x10, R0 ;  /* 0x0000001005117824 */ /* 0x000fe200078e0200 */
[----:B------:R-:W-:Y:S01]  /*0d60*/  LOP3.LUT R0, R2, 0xfffffe, RZ, 0xc0, !PT ;  /* 0x00fffffe02007812 */ /* 0x000fe200078ec0ff */
[----:B------:R-:W-:Y:S01]  /*0d70*/  IMAD.SHL.U32 R16, R11, 0x8, RZ ;  /* 0x000000080b107824 */ /* 0x000fe200078e00ff */
[----:B------:R-:W-:Y:S01]  /*0d80*/  SHF.R.U32.HI R4, RZ, 0x3, R4 ;  /* 0x00000003ff047819 */ /* 0x000fe20000011604 */
[----:B------:R-:W-:Y:S01]  /*0d90*/  IMAD.SHL.U32 R3, R10, 0x2, RZ ;  /* 0x000000020a037824 */ /* 0x000fe200078e00ff */
[----:B------:R-:W-:Y:S01]  /*0da0*/  STL [R1+0x34], R13 ;  /* 0x0000340d01007387 */ /* 0x000fe20000100800 */
[----:B------:R-:W-:Y:S01]  /*0db0*/  IMAD.IADD R0, R18, 0x1, -R0 ;  /* 0x0000000112007824 */ /* 0x000fe200078e0a00 */
[----:B------:R-:W-:Y:S01]  /*0dc0*/  LOP3.LUT R7, R7, R4, RZ, 0x3c, !PT ;  /* 0x0000000407077212 */ /* 0x000fe200078e3cff */
[----:B------:R-:W-:Y:S01]  /*0dd0*/  IMAD R6, R9, 0x400, R6 ;  /* 0x0000040009067824 */ /* 0x000fe200078e0206 */
[----:B------:R-:W-:Y:S01]  /*0de0*/  R2P PR, R8, 0x6 ;  /* 0x0000000608007804 */ /* 0x000fe20000000000 */
[----:B------:R-:W-:-:S02]  /*0df0*/  IMAD.SHL.U32 R4, R0, 0x100, RZ ;  /* 0x0000010000047824 */ /* 0x000fc400078e00ff */
[----:B------:R-:W-:Y:S02]  /*0e00*/  VIADD R198, R16, 0x40 ;  /* 0x0000004010c67836 */ /* 0x000fe40000000000 */
[----:B------:R-:W-:Y:S01]  /*0e10*/  IMAD.IADD R19, R3, 0x1, R4 ;  /* 0x0000000103137824 */ /* 0x000fe200078e0204 */
[----:B------:R0:W-:Y:S01]  /*0e20*/  STL [R1+0x30], R4 ;  /* 0x0000300401007387 */ /* 0x0001e20000100800 */
[----:B------:R-:W-:Y:S01]  /*0e30*/  IMAD.IADD R7, R6, 0x1, R7 ;  /* 0x0000000106077824 */ /* 0x000fe200078e0207 */
[----:B------:R-:W-:Y:S01]  /*0e40*/  SEL R186, R186, 0xffffffe0, !P1 ;  /* 0xffffffe0baba7807 */ /* 0x000fe20004800000 */
[----:B------:R-:W-:Y:S01]  /*0e50*/  VIADD R0, R16, 0x180 ;  /* 0x0000018010007836 */ /* 0x000fe20000000000 */
[----:B------:R1:W-:Y:S01]  /*0e60*/  STL [R1+0x14], R3 ;  /* 0x0000140301007387 */ /* 0x0003e20000100800 */
[----:B------:R-:W-:Y:S01]  /*0e70*/  SHF.R.S32.HI R0, RZ, 0x1f, R198 ;  /* 0x0000001fff007819 */ /* 0x000fe200000114c6 */
[----:B------:R-:W-:Y:S01]  /*0e80*/  VIADD R0, R19, 0x10 ;  /* 0x0000001013007836 */ /* 0x000fe20000000000 */
[----:B------:R-:W-:Y:S01]  /*0e90*/  LEA R184, R7, UR41, 0x1 ;  /* 0x0000002907b87c11 */ /* 0x000fe2000f8e08ff */
[C---:B------:R-:W-:Y:S01]  /*0ea0*/  VIADD R228, R19.reuse, 0x20 ;  /* 0x0000002013e47836 */ /* 0x040fe20000000000 */
[----:B0-----:R-:W-:Y:S01]  /*0eb0*/  SHF.R.S32.HI R4, RZ, 0x1f, R19 ;  /* 0x0000001fff047819 */ /* 0x001fe20000011413 */
[----:B------:R-:W-:Y:S01]  /*0ec0*/  VIADD R227, R19, 0x28 ;  /* 0x0000002813e37836 */ /* 0x000fe20000000000 */
[----:B------:R-:W-:Y:S01]  /*0ed0*/  SHF.R.S32.HI R0, RZ, 0x1f, R0 ;  /* 0x0000001fff007819 */ /* 0x000fe20000011400 */
[----:B------:R-:W-:-:S02]  /*0ee0*/  IMAD R4, R12, 0x8, R17 ;  /* 0x000000080c047824 */ /* 0x000fc400078e0211 */
[----:B-1----:R-:W-:Y:S01]  /*0ef0*/  VIADD R3, R16, 0x1c0 ;  /* 0x000001c010037836 */ /* 0x002fe20000000000 */
[----:B------:R-:W-:Y:S01]  /*0f00*/  SHF.R.S32.HI R0, RZ, 0x1f, R227 ;  /* 0x0000001fff007819 */ /* 0x000fe200000114e3 */
[C---:B------:R-:W-:Y:S01]  /*0f10*/  VIADD R3, R19.reuse, 0x8 ;  /* 0x0000000813037836 */ /* 0x040fe20000000000 */
[----:B------:R0:W-:Y:S01]  /*0f20*/  STL [R1+0x2c], R4 ;  /* 0x00002c0401007387 */ /* 0x0001e20000100800 */
        /* <DEDUP_REMOVED lines=59> */
[----:B------:R-:W-:-:S02]  /*12e0*/  IMAD.IADD R187, R187, 0x1, R186 ;  /* 0x00000001bbbb7824 */ /* 0x000fc400078e02ba */
[----:B------:R-:W-:Y:S02]  /*12f0*/  IMAD.MOV.U32 R6, RZ, RZ, R14 ;  /* 0x000000ffff067224 */ /* 0x000fe400078e000e */
[----:B------:R-:W-:Y:S02]  /*1300*/  IMAD.MOV.U32 R2, RZ, RZ, RZ ;  /* 0x000000ffff027224 */ /* 0x000fe400078e00ff */
[C---:B------:R-:W-:Y:S02]  /*1310*/  VIADD R197, R16.reuse, 0x80 ;  /* 0x0000008010c57836 */ /* 0x040fe40000000000 */
[C---:B------:R-:W-:Y:S02]  /*1320*/  VIADD R196, R16.reuse, 0xc0 ;  /* 0x000000c010c47836 */ /* 0x040fe40000000000 */
[C---:B------:R-:W-:Y:S02]  /*1330*/  VIADD R195, R16.reuse, 0x100 ;  /* 0x0000010010c37836 */ /* 0x040fe40000000000 */
[----:B------:R-:W-:-:S02]  /*1340*/  VIADD R194, R16, 0x140 ;  /* 0x0000014010c27836 */ /* 0x000fc40000000000 */
[----:B------:R-:W-:-:S07]  /*1350*/  IMAD.IADD R186, R186, 0x1, R185 ;  /* 0x00000001baba7824 */ /* 0x000fce00078e02b9 */
.L_x_4250:
[----:B------:R-:W-:Y:S01]  /*1360*/  ULDC.64 UR6, c[0x0][0xd88] ;  /* 0x0003620000067ab9 */ /* 0x000fe20000000a00 */
[----:B012---:R-:W0:Y:S01]  /*1370*/  LDC.64 R8, c[0x0][0x418] ;  /* 0x00010600ff087b82 */ /* 0x007e220000000a00 */
[----:B------:R-:W-:-:S06]  /*1380*/  UIMAD.WIDE UR6, UR5, 0x4, UR6 ;  /* 0x00000004050678a5 */ /* 0x000fcc000f8e0206 */
[----:B------:R-:W-:Y:S01]  /*1390*/  IMAD.U32 R192, RZ, RZ, UR6 ;  /* 0x00000006ffc07e24 */ /* 0x000fe2000f8e00ff */
[----:B------:R-:W1:Y:S01]  /*13a0*/  LDC R0, c[0x0][0x424] ;  /* 0x00010900ff007b82 */ /* 0x000e620000000800 */
[----:B------:R-:W-:Y:S01]  /*13b0*/  IMAD.U32 R193, RZ, RZ, UR7 ;  /* 0x00000007ffc17e24 */ /* 0x000fe2000f8e00ff */
[----:B------:R-:W-:-:S04]  /*13c0*/  ULDC.64 UR6, c[0x0][0xb20] ;  /* 0x0002c80000067ab9 */ /* 0x000fc80000000a00 */
[----:B------:R-:W2:Y:S01]  /*13d0*/  LDG.E R192, desc[UR44][R192.64] ;  /* 0x0000002cc0c07981 */ /* 0x000ea2000c1e1900 */
[----:B------:R-:W-:Y:S01]  /*13e0*/  ISETP.NE.U32.AND P0, PT, RZ, UR6, PT ;  /* 0x00000006ff007c0c */ /* 0x000fe2000bf05070 */
[----:B---3--:R-:W3:Y:S01]  /*13f0*/  LDC R153, c[0x0][0x2f0] ;  /* 0x0000bc00ff997b82 */ /* 0x008ee20000000800 */
[----:B------:R-:W-:Y:S02]  /*1400*/  IMAD.MOV.U32 R10, RZ, RZ, RZ ;  /* 0x000000ffff0a7224 */ /* 0x000fe400078e00ff */
[----:B------:R-:W-:-:S05]  /*1410*/  ISETP.NE.AND.EX P0, PT, RZ, UR7, PT, P0 ;  /* 0x00000007ff007c0c */ /* 0x000fca000bf05300 */
[----:B----4-:R-:W4:Y:S01]  /*1420*/  LDC R7, c[0x0][0xae8] ;  /* 0x0002ba00ff077b82 */ /* 0x010f220000000800 */
[----:B--2---:R-:W-:-:S07]  /*1430*/  SHF.R.S32.HI R200, RZ, 0x1f, R192 ;  /* 0x0000001fffc87819 */ /* 0x004fce00000114c0 */
[----:B------:R-:W-:-:S04]  /*1440*/  @P0 LEA R4, P1, R192, UR6, 0x2 ;  /* 0x00000006c0040c11 */ /* 0x000fc8000f8210ff */
[----:B------:R-:W-:Y:S01]  /*1450*/  @P0 LEA.HI.X R5, R192, UR7, R200, 0x2, P1 ;  /* 0x00000007c0050c11 */ /* 0x000fe200088f14c8 */
[----:B------:R-:W-:Y:S02]  /*1460*/  ULDC.64 UR6, c[0x0][0xb18] ;  /* 0x0002c60000067ab9 */ /* 0x000fe40000000a00 */
[----:B------:R-:W-:Y:S02]  /*1470*/  ISETP.NE.U32.AND P1, PT, RZ, UR6, PT ;  /* 0x00000006ff007c0c */ /* 0x000fe4000bf25070 */
[----:B-----5:R2:W5:Y:S01]  /*1480*/  @P0 LDG.E R10, desc[UR44][R4.64] ;  /* 0x0000002c040a0981 */ /* 0x020562000c1e1900 */
[----:B0-----:R-:W-:Y:S02]  /*1490*/  ISETP.NE.U32.AND P0, PT, R8, RZ, PT ;  /* 0x000000ff0800720c */ /* 0x001fe40003f05070 */
[----:B------:R-:W-:Y:S02]  /*14a0*/  ISETP.NE.AND.EX P1, PT, RZ, UR7, PT, P1 ;  /* 0x00000007ff007c0c */ /* 0x000fe4000bf25310 */
[----:B------:R-:W-:-:S04]  /*14b0*/  ISETP.NE.AND.EX P0, PT, R9, RZ, PT, P0 ;  /* 0x000000ff0900720c */ /* 0x000fc80003f05300 */
[----:B-1----:R-:W-:-:S05]  /*14c0*/  SEL R0, R0, 0x1, P0 ;  /* 0x0000000100007807 */ /* 0x002fca0000000000 */
[----:B---3--:R-:W-:Y:S02]  /*14d0*/  IMAD R153, R0, R153, RZ ;  /* 0x0000009900997224 */ /* 0x008fe400078e02ff */
[----:B------:R-:W-:-:S04]  /*14e0*/  @P1 LEA R8, P0, R192, UR6, 0x2 ;  /* 0x00000006c0081c11 */ /* 0x000fc8000f8010ff */
[----:B------:R-:W-:-:S05]  /*14f0*/  @P1 LEA.HI.X R9, R192, UR7, R200, 0x2, P0 ;  /* 0x00000007c0091c11 */ /* 0x000fca00080f14c8 */
[----:B------:R2:W5:Y:S01]  /*1500*/  @P1 LDG.E R153, desc[UR44][R8.64] ;  /* 0x0000002c08991981 */ /* 0x000562000c1e1900 */
[C---:B------:R-:W-:Y:S01]  /*1510*/  LOP3.LUT R0, R6.reuse, 0xff000000, RZ, 0xc0, !PT ;  /* 0xff00000006007812 */ /* 0x040fe200078ec0ff */
[----:B------:R-:W-:Y:S01]  /*1520*/  UMOV UR42, UR4 ;  /* 0x00000004002a7c82 */ /* 0x000fe20008000000 */
[----:B------:R-:W-:Y:S02]  /*1530*/  LOP3.LUT R3, R6, 0xff0000, RZ, 0xc0, !PT ;  /* 0x00ff000006037812 */ /* 0x000fe400078ec0ff */
[----:B------:R-:W-:Y:S01]  /*1540*/  SHF.R.U32.HI R12, RZ, 0x8, R0 ;  /* 0x00000008ff0c7819 */ /* 0x000fe20000011600 */
[----:B----4-:R-:W-:Y:S06]  /*1550*/  @P1 BRA `(.L_x_4201) ;  /* 0x0000000000241947 */ /* 0x010fec0003800000 */
[----:B------:R-:W-:Y:S02]  /*1560*/  ULDC.64 UR4, c[0x0][0xb00] ;  /* 0x0002c00000047ab9 */ /* 0x000fe40000000a00 */
[----:B------:R-:W-:-:S04]  /*1570*/  ISETP.NE.U32.AND P0, PT, RZ, UR4, PT ;  /* 0x00000004ff007c0c */ /* 0x000fc8000bf05070 */
[----:B------:R-:W-:-:S13]  /*1580*/  ISETP.NE.AND.EX P0, PT, RZ, UR5, PT, P0 ;  /* 0x00000005ff007c0c */ /* 0x000fda000bf05300 */
[----:B------:R-:W-:Y:S05]  /*1590*/  @!P0 BRA `(.L_x_4201) ;  /* 0x0000000000148947 */ /* 0x000fea0003800000 */
[----:B--2---:R-:W0:Y:S02]  /*15a0*/  LDC.64 R4, c[0x0][0xb00] ;  /* 0x0002c000ff047b82 */ /* 0x004e240000000a00 */
[----:B0-----:R-:W-:-:S05]  /*15b0*/  IMAD.WIDE R4, R192, 0x4, R4 ;  /* 0x00000004c0047825 */ /* 0x001fca00078e0204 */
[----:B-----5:R-:W2:Y:S04]  /*15c0*/  LDG.E R153, desc[UR44][R4.64] ;  /* 0x0000002c04997981 */ /* 0x020ea8000c1e1900 */
[----:B------:R-:W2:Y:S02]  /*15d0*/  LDG.E R0, desc[UR44][R4.64+0x4] ;  /* 0x0000042c04007981 */ /* 0x000ea4000c1e1900 */
[----:B--2---:R-:W-:-:S07]  /*15e0*/  IMAD.IADD R153, R0, 0x1, -R153 ;  /* 0x0000000100997824 */ /* 0x004fce00078e0a99 */
.L_x_4201:
[----:B------:R-:W-:Y:S01]  /*15f0*/  UISETP.NE.AND UP0, UPT, UR38, 0x1, UPT ;  /* 0x000000012600788c */ /* 0x000fe2000bf05270 */
[----:B-----5:R-:W-:Y:S01]  /*1600*/  IMAD.IADD R153, R153, 0x1, -R10 ;  /* 0x0000000199997824 */ /* 0x020fe200078e0a0a */
[----:B------:R-:W-:Y:S02]  /*1610*/  LEA.HI R3, R3, R12, RZ, 0x10 ;  /* 0x0000000c03037211 */ /* 0x000fe400078f80ff */
[----:B------:R-:W-:Y:S01]  /*1620*/  LOP3.LUT R193, R6, 0xffff, RZ, 0xc0, !PT ;  /* 0x0000ffff06c17812 */ /* 0x000fe200078ec0ff */
[----:B------:R-:W-:Y:S01]  /*1630*/  VIADD R0, R153, 0x3f ;  /* 0x0000003f99007836 */ /* 0x000fe20000000000 */
[----:B------:R-:W-:Y:S02]  /*1640*/  PLOP3.LUT P1, PT, PT, PT, UP0, 0x80, 0x0 ;  /* 0x000000000000781c */ /* 0x000fe40003f2f008 */
[----:B------:R-:W-:Y:S02]  /*1650*/  SHF.R.U32.HI R22, RZ, 0x10, R3 ;  /* 0x00000010ff167819 */ /* 0x000fe40000011603 */
[----:B--2---:R-:W-:-:S02]  /*1660*/  SHF.R.S32.HI R5, RZ, 0x1f, R0 ;  /* 0x0000001fff057819 */ /* 0x004fc40000011400 */
[C---:B------:R-:W-:Y:S02]  /*1670*/  ISETP.NE.AND P0, PT, R22.reuse, RZ, PT ;  /* 0x000000ff1600720c */ /* 0x040fe40003f05270 */
[----:B------:R-:W-:Y:S02]  /*1680*/  LEA.HI R5, R5, R0, RZ, 0x6 ;  /* 0x0000000005057211 */ /* 0x000fe400078f30ff */
[----:B------:R-:W-:Y:S02]  /*1690*/  LOP3.LUT R199, R3, 0xff, RZ, 0xc0, !PT ;  /* 0x000000ff03c77812 */ /* 0x000fe400078ec0ff */
[----:B------:R-:W-:Y:S02]  /*16a0*/  SEL R10, R22, R7, P0 ;  /* 0x00000007160a7207 */ /* 0x000fe40000000000 */
[----:B------:R-:W-:Y:S01]  /*16b0*/  SHF.R.S32.HI R9, RZ, 0x6, R5 ;  /* 0x00000006ff097819 */ /* 0x000fe20000011405 */
[----:B------:R-:W-:Y:S06]  /*16c0*/  @!P1 BRA `(.L_x_4202) ;  /* 0x0000001c007c9947 */ /* 0x000fec0003800000 */
[----:B------:R-:W-:Y:S01]  /*16d0*/  ISETP.GE.AND P0, PT, R153, 0x1, PT ;  /* 0x000000019900780c */ /* 0x000fe20003f06270 */
[----:B------:R-:W-:-:S12]  /*16e0*/  IMAD.MOV.U32 R3, RZ, RZ, RZ ;  /* 0x000000ffff037224 */ /* 0x000fd800078e00ff */
[----:B------:R-:W-:Y:S05]  /*16f0*/  @!P0 BRA `(.L_x_4203) ;  /* 0x0000000000688947 */ /* 0x000fea0003800000 */
        /* <DEDUP_REMOVED lines=26> */
.L_x_4203:
[-C--:B------:R-:W-:Y:S01]  /*18a0*/  IMAD R0, R199, R3.reuse, RZ ;  /* 0x00000003c7007224 */ /* 0x080fe200078e02ff */
[----:B------:R-:W-:Y:S01]  /*18b0*/  PLOP3.LUT P0, PT, PT, PT, PT, 0x80, 0x0 ;  /* 0x000000000000781c */ /* 0x000fe20003f0f070 */
[----:B------:R-:W-:Y:S01]  /*18c0*/  IMAD.MOV.U32 R152, RZ, RZ, RZ ;  /* 0x000000ffff987224 */ /* 0x000fe200078e00ff */
[----:B------:R-:W-:Y:S02]  /*18d0*/  CS2R R150, SRZ ;  /* 0x0000000000967805 */ /* 0x000fe4000001ff00 */
[----:B------:R-:W-:Y:S02]  /*18e0*/  CS2R R148, SRZ ;  /* 0x0000000000947805 */ /* 0x000fe4000001ff00 */
[----:B------:R-:W-:Y:S02]  /*18f0*/  VIADDMNMX R3, R0, R3, R9, PT ;  /* 0x0000000300037246 */ /* 0x000fe40003800109 */
[----:B------:R-:W-:Y:S02]  /*1900*/  CS2R R146, SRZ ;  /* 0x0000000000927805 */ /* 0x000fe4000001ff00 */
[----:B------:R-:W-:-:S02]  /*1910*/  CS2R R144, SRZ ;  /* 0x0000000000907805 */ /* 0x000fc4000001ff00 */
[----:B------:R-:W-:Y:S02]  /*1920*/  CS2R R142, SRZ ;  /* 0x00000000008e7805 */ /* 0x000fe4000001ff00 */
[----:B------:R-:W-:Y:S01]  /*1930*/  R2UR UR21, R3 ;  /* 0x00000000031572ca */ /* 0x000fe200000e0000 */
        /* <DEDUP_REMOVED lines=12> */
[----:B------:R-:W-:Y:S02]  /*1a00*/  ISETP.LT.AND P1, PT, R0, UR21, PT ;  /* 0x0000001500007c0c */ /* 0x000fe4000bf21270 */
        /* <DEDUP_REMOVED lines=48> */
[----:B------:R-:W-:Y:S06]  /*1d10*/  @!P1 BRA `(.L_x_4204) ;  /* 0x0000007800749947 */ /* 0x000fec0003800000 */
[----:B------:R-:W2:Y:S01]  /*1d20*/  LDL R4, [R1+0x8] ;  /* 0x0000080001047983 */ /* 0x000ea20000100800 */
[----:B------:R-:W-:Y:S01]  /*1d30*/  UMOV UR9, 0x40000040 ;  /* 0x4000004000097882 */ /* 0x000fe20000000000 */
[----:B------:R-:W-:Y:S01]  /*1d40*/  UMOV UR11, 0x40000040 ;  /* 0x40000040000b7882 */ /* 0x000fe20000000000 */
[----:B------:R-:W-:Y:S01]  /*1d50*/  UMOV UR13, 0x40000040 ;  /* 0x40000040000d7882 */ /* 0x000fe20000000000 */
[----:B------:R-:W-:Y:S01]  /*1d60*/  BAR.SYNC.DEFER_BLOCKING 0xe, 0x100 ;  /* 0x0384000000007b1d */ /* 0x000fe20000010000 */
[----:B------:R-:W-:-:S05]  /*1d70*/  ISETP.NE.AND P0, PT, RZ, UR38, PT ;  /* 0x00000026ff007c0c */ /* 0x000fca000bf05270 */
[----:B------:R-:W-:Y:S01]  /*1d80*/  UMOV UR15, 0x40000040 ;  /* 0x40000040000f7882 */ /* 0x000fe20000000000 */
[----:B------:R-:W-:Y:S01]  /*1d90*/  UMOV UR17, 0x40000040 ;  /* 0x4000004000117882 */ /* 0x000fe20000000000 */
[----:B------:R-:W-:Y:S01]  /*1da0*/  UMOV UR19, 0x40000040 ;  /* 0x4000004000137882 */ /* 0x000fe20000000000 */
[----:B------:R-:W-:Y:S01]  /*1db0*/  UMOV UR7, 0x40000040 ;  /* 0x4000004000077882 */ /* 0x000fe20000000000 */
[----:B------:R-:W-:Y:S01]  /*1dc0*/  WARPGROUP.ARRIVE ;  /* 0x00000000000079c5 */ /* 0x000fe20000000000 */
[----:B--2---:R-:W0:Y:S02]  /*1dd0*/  SHFL.IDX PT, R3, R4, RZ, 0x1f ;  /* 0x00001fff04037589 */ /* 0x004e2400000e0000 */
[----:B0-----:R-:W-:Y:S01]  /*1de0*/  R2UR UR4, R3 ;  /* 0x00000000030472ca */ /* 0x001fe200000e0000 */
[----:B------:R-:W-:-:S05]  /*1df0*/  IMAD.MOV.U32 R3, RZ, RZ, 0x1 ;  /* 0x00000001ff037424 */ /* 0x000fca00078e00ff */
[----:B------:R-:W-:-:S04]  /*1e00*/  SEL R3, R3, 0x2, !P0 ;  /* 0x0000000203037807 */ /* 0x000fc80004000000 */
[----:B------:R-:W-:-:S03]  /*1e10*/  LOP3.LUT R3, R3, 0x1, RZ, 0xfc, !PT ;  /* 0x0000000103037812 */ /* 0x000fc600078efcff */
[----:B------:R-:W-:Y:S01]  /*1e20*/  ULEA.HI UR5, UR4, UR4, URZ, 0x1 ;  /* 0x0000000404057291 */ /* 0x000fe2000f8f083f */
[----:B------:R-:W-:-:S03]  /*1e30*/  ISETP.NE.AND P1, PT, R3, 0x3, PT ;  /* 0x000000030300780c */ /* 0x000fc60003f25270 */
[----:B------:R-:W-:-:S04]  /*1e40*/  ULOP3.LUT UR5, UR5, 0x1fffe, URZ, 0xc0, !UPT ;  /* 0x0001fffe05057892 */ /* 0x000fc8000f8ec03f */
[----:B------:R-:W-:Y:S02]  /*1e50*/  UIADD3 UR5, UR4, -UR5, URZ ;  /* 0x8000000504057290 */ /* 0x000fe4000fffe03f */
[----:B------:R-:W-:Y:S02]  /*1e60*/  UIADD3 UR4, UR41, 0x36400, URZ ;  /* 0x0003640029047890 */ /* 0x000fe4000fffe03f */
[----:B------:R-:W-:Y:S02]  /*1e70*/  ULEA UR5, UR5, UR41, 0xf ;  /* 0x0000002905057291 */ /* 0x000fe4000f8e783f */
[----:B------:R-:W-:Y:S02]  /*1e80*/  USHF.R.U32.HI UR4, URZ, 0x4, UR4 ;  /* 0x000000043f047899 */ /* 0x000fe40008011604 */
[----:B------:R-:W-:Y:S02]  /*1e90*/  UIADD3 UR5, UR5, 0x400, URZ ;  /* 0x0000040005057890 */ /* 0x000fe4000fffe03f */
[----:B------:R-:W-:-:S02]  /*1ea0*/  ULOP3.LUT UR4, UR4, 0x3fff, URZ, 0xc0, !UPT ;  /* 0x00003fff04047892 */ /* 0x000fc4000f8ec03f */
[----:B------:R-:W-:Y:S02]  /*1eb0*/  USHF.R.U32.HI UR5, URZ, 0x4, UR5 ;  /* 0x000000043f057899 */ /* 0x000fe40008011605 */
[----:B------:R-:W-:Y:S02]  /*1ec0*/  ULOP3.LUT UR8, UR4, 0x10000, URZ, 0xfc, !UPT ;  /* 0x0001000004087892 */ /* 0x000fe4000f8efc3f */
[----:B------:R-:W-:Y:S02]  /*1ed0*/  ULOP3.LUT UR5, UR5, 0x3fff, URZ, 0xc0, !UPT ;  /* 0x00003fff05057892 */ /* 0x000fe4000f8ec03f */
[----:B------:R-:W-:Y:S02]  /*1ee0*/  UIADD3 UR12, UR8, 0x2, URZ ;  /* 0x00000002080c7890 */ /* 0x000fe4000fffe03f */
[----:B------:R-:W-:Y:S02]  /*1ef0*/  ULOP3.LUT UR20, UR5, 0x2000000, URZ, 0xfc, !UPT ;  /* 0x0200000005147892 */ /* 0x000fe4000f8efc3f */
[----:B------:R-:W-:-:S02]  /*1f00*/  UIADD3 UR16, UR8, 0x4, URZ ;  /* 0x0000000408107890 */ /* 0x000fc4000fffe03f */
[----:B------:R-:W-:Y:S02]  /*1f10*/  ULEA UR10, UR36, UR20, 0xc ;  /* 0x00000014240a7291 */ /* 0x000fe4000f8e603f */
[----:B------:R-:W-:Y:S02]  /*1f20*/  UIADD3 UR4, UR8, 0x6, URZ ;  /* 0x0000000608047890 */ /* 0x000fe4000fffe03f */
[----:B------:R-:W-:Y:S02]  /*1f30*/  UIADD3 UR14, UR10, 0x80, URZ ;  /* 0x000000800a0e7890 */ /* 0x000fe4000fffe03f */
[----:B------:R-:W-:Y:S02]  /*1f40*/  UIADD3 UR18, UR10, 0x100, URZ ;  /* 0x000001000a127890 */ /* 0x000fe4000fffe03f */
[----:B------:R-:W-:Y:S02]  /*1f50*/  UIADD3 UR6, UR10, 0x180, URZ ;  /* 0x000001800a067890 */ /* 0x000fe4000fffe03f */
[----:B------:R-:W-:Y:S01]  /*1f60*/  HGMMA.64x256x16.F32 R24, gdesc[UR8].tnspB, RZ, !UPT, gsb0 ;  /* 0x43e00000081879f0 */ /* 0x000fe2000c0008ff */
[----:B------:R-:W-:-:S02]  /*1f70*/  UMOV UR5, 0x40000040 ;  /* 0x4000004000057882 */ /* 0x000fc40000000000 */
        /* <DEDUP_REMOVED lines=16> */
.L_x_4205:
[----:B------:R-:W-:-:S04]  /*2080*/  ULEA UR6, UR36, UR41, 0x3 ;  /* 0x0000002924067291 */ /* 0x000fc8000f8e183f */
[----:B------:R-:W-:-:S04]  /*2090*/  UIADD3 UR6, UR6, 0x38860, URZ ;  /* 0x0003886006067890 */ /* 0x000fc8000fffe03f */
[----:B------:R-:W-:-:S09]  /*20a0*/  UPRMT UR6, UR40, 0x654, UR6 ;  /* 0x0000065428067896 */ /* 0x000fd20008000006 */
[----:B------:R-:W-:Y:S01]  /*20b0*/  SYNCS.ARRIVE.TRANS64.RED.A1T0 RZ, [UR6], RZ ;  /* 0x000000ffffff79a7 */ /* 0x000fe20008100406 */
[----:B------:R-:W-:-:S06]  /*20c0*/  UIADD3 UR6, UR21, -0x2, URZ ;  /* 0xfffffffe15067890 */ /* 0x000fcc000fffe03f */
[----:B------:R-:W-:-:S13]  /*20d0*/  ISETP.LE.AND P0, PT, R0, UR6, PT ;  /* 0x0000000600007c0c */ /* 0x000fda000bf03270 */
[----:B------:R-:W-:Y:S05]  /*20e0*/  @!P0 BRA `(.L_x_4206) ;  /* 0x0000000800b48947 */ /* 0x000fea0003800000 */
[----:B------:R-:W-:-:S05]  /*20f0*/  UMOV UR21, UR6 ;  /* 0x0000000600157c82 */ /* 0x000fca0008000000 */
.L_x_4208:
[----:B------:R-:W-:Y:S01]  /*2100*/  BAR.SYNC.DEFER_BLOCKING 0xe, 0x100 ;  /* 0x0384000000007b1d */ /* 0x000fe20000010000 */
[----:B------:R-:W-:Y:S01]  /*2110*/  IMAD.U32 R4, RZ, RZ, UR36 ;  /* 0x00000024ff047e24 */ /* 0x000fe2000f8e00ff */
[----:B------:R-:W-:Y:S01]  /*2120*/  UIADD3 UR36, UR36, 0x1, URZ ;  /* 0x0000000124247890 */ /* 0x000fe2000fffe03f */
[----:B------:R-:W-:Y:S01]  /*2130*/  ISETP.LT.AND P0, PT, R0, UR21, PT ;  /* 0x0000001500007c0c */ /* 0x000fe2000bf01270 */
[----:B------:R-:W-:Y:S01]  /*2140*/  UIADD3 UR21, UR21, -0x1, URZ ;  /* 0xffffffff15157890 */ /* 0x000fe2000fffe03f */
        /* <DEDUP_REMOVED lines=10> */
[----:B------:R-:W-:Y:S02]  /*21f0*/  UIADD3 UR18, UR10, 0x100, URZ ;  /* 0x000001000a127890 */ /* 0x000fe4000fffe03f */
[----:B------:R-:W-:Y:S01]  /*2200*/  UIADD3 UR6, UR10, 0x180, URZ ;  /* 0x000001800a067890 */ /* 0x000fe2000fffe03f */
        /* <DEDUP_REMOVED lines=143> */
[----:B------:R-:W-:Y:S01]  /*2b00*/  HGMMA.64x256x16.F32 R24, gdesc[UR4].tnspB, R24, gsb0 ;  /* 0x43e00000041879f0 */ /* 0x000fe20008000818 */
[----:B------:R-:W-:-:S06]  /*2b10*/  USEL UR6, URZ, 0x1, UP0 ;  /* 0x000000013f067887 */ /* 0x000fcc0008000000 */
[----:B------:R-:W-:Y:S01]  /*2b20*/  LOP3.LUT R2, R2, UR6, RZ, 0x3c, !PT ;  /* 0x0000000602027c12 */ /* 0x000fe2000f8e3cff */
[----:B------:R-:W-:Y:S02]  /*2b30*/  WARPGROUP.DEPBAR.LE gsb0, 0x0 ;  /* 0x00008000000079c5 */ /* 0x000fe40000010000 */
[----:B------:R-:W-:Y:S06]  /*2b40*/  BAR.ARV 0xf, 0x100 ;  /* 0x03c4000000007b1d */ /* 0x000fec0000002000 */
[----:B------:R-:W-:Y:S05]  /*2b50*/  @!P1 BRA `(.L_x_4207) ;  /* 0x0000000000049947 */ /* 0x000fea0003800000 */
[----:B------:R-:W-:Y:S01]  /*2b60*/  BPT.TRAP 0x1 ;  /* 0x000000040000795c */ /* 0x000fe20000300000 */
.L_x_4207:
[----:B------:R-:W-:-:S04]  /*2b70*/  ULEA UR6, UR36, UR41, 0x3 ;  /* 0x0000002924067291 */ /* 0x000fc8000f8e183f */
[----:B------:R-:W-:-:S04]  /*2b80*/  UIADD3 UR6, UR6, 0x38860, URZ ;  /* 0x0003886006067890 */ /* 0x000fc8000fffe03f */
[----:B------:R-:W-:-:S09]  /*2b90*/  UPRMT UR6, UR40, 0x654, UR6 ;  /* 0x0000065428067896 */ /* 0x000fd20008000006 */
[----:B------:R-:W-:Y:S01]  /*2ba0*/  SYNCS.ARRIVE.TRANS64.RED.A1T0 RZ, [UR6], RZ ;  /* 0x000000ffffff79a7 */ /* 0x000fe20008100406 */
[----:B------:R-:W-:Y:S05]  /*2bb0*/  @P0 BRA `(.L_x_4208) ;  /* 0xfffffff400500947 */ /* 0x000fea000383ffff */
.L_x_4206:
[----:B------:R-:W-:Y:S01]  /*2bc0*/  BAR.SYNC.DEFER_BLOCKING 0xe, 0x100 ;  /* 0x0384000000007b1d */ /* 0x000fe20000010000 */
[----:B------:R-:W-:Y:S01]  /*2bd0*/  IMAD.U32 R0, RZ, RZ, UR36 ;  /* 0x00000024ff007e24 */ /* 0x000fe2000f8e00ff */
[----:B------:R-:W-:Y:S01]  /*2be0*/  UIADD3 UR36, UR36, 0x1, URZ ;  /* 0x0000000124247890 */ /* 0x000fe2000fffe03f */
[----:B------:R-:W-:Y:S01]  /*2bf0*/  PLOP3.LUT P0, PT, PT, PT, PT, 0x8, 0x0 ;  /* 0x000000000000781c */ /* 0x000fe20003f0e170 */
[----:B------:R-:W-:Y:S02]  /*2c00*/  IMAD.MOV.U32 R152, RZ, RZ, RZ ;  /* 0x000000ffff987224 */ /* 0x000fe400078e00ff */
[----:B------:R-:W-:Y:S01]  /*2c10*/  IMAD R0, R0, 0x40, R17 ;  /* 0x0000004000007824 */ /* 0x000fe200078e0211 */
[----:B------:R-:W-:-:S04]  /*2c20*/  UISETP.NE.AND UP0, UPT, UR36, 0x2, UPT ;  /* 0x000000022400788c */ /* 0x000fc8000bf05270 */
        /* <DEDUP_REMOVED lines=137> */
.L_x_4202:
[----:B------:R-:W-:Y:S01]  /*34c0*/  ISETP.GE.AND P0, PT, R153, 0x1, PT ;  /* 0x000000019900780c */ /* 0x000fe20003f06270 */
[----:B------:R-:W-:-:S12]  /*34d0*/  IMAD.MOV.U32 R23, RZ, RZ, RZ ;  /* 0x000000ffff177224 */ /* 0x000fd800078e00ff */
[----:B------:R-:W-:Y:S05]  /*34e0*/  @!P0 BRA `(.L_x_4209) ;  /* 0x0000000000688947 */ /* 0x000fea0003800000 */
[-C--:B------:R-:W-:Y:S02]  /*34f0*/  IABS R0, R10.reuse ;  /* 0x0000000a00007213 */ /* 0x080fe40000000000 */
        /* <DEDUP_REMOVED lines=25> */
.L_x_4209:
[-C--:B------:R-:W-:Y:S01]  /*3690*/  IMAD R18, R199, R23.reuse, RZ ;  /* 0x00000017c7127224 */ /* 0x080fe200078e02ff */
[----:B------:R-:W-:Y:S01]  /*36a0*/  PLOP3.LUT P0, PT, PT, PT, PT, 0x80, 0x0 ;  /* 0x000000000000781c */ /* 0x000fe20003f0f070 */
[----:B------:R-:W-:Y:S01]  /*36b0*/  IMAD.MOV.U32 R152, RZ, RZ, RZ ;  /* 0x000000ffff987224 */ /* 0x000fe200078e00ff */
        /* <DEDUP_REMOVED lines=68> */
[----:B------:R-:W2:Y:S04]  /*3b00*/  LDL R0, [R1+0x8] ;  /* 0x0000080001007983 */ /* 0x000ea80000100800 */
[----:B--2---:R-:W0:Y:S02]  /*3b10*/  SHFL.IDX PT, R0, R0, RZ, 0x1f ;  /* 0x00001fff00007589 */ /* 0x004e2400000e0000 */
        /* <DEDUP_REMOVED lines=28> */
.L_x_4210:
        /* <DEDUP_REMOVED lines=12> */
.L_x_4339:
[----:B------:R-:W-:Y:S05]  /*3da0*/  @!P0 BRA `(.L_x_4212) ;  /* 0x0000000000048947 */ /* 0x000fea0003800000 */
[----:B------:R-:W-:Y:S01]  /*3db0*/  BPT.TRAP 0x1 ;  /* 0x000000040000795c */ /* 0x000fe20000300000 */
.L_x_4212:
[----:B------:R-:W-:Y:S01]  /*3dc0*/  IMAD.U32 R7, RZ, RZ, UR36 ;  /* 0x00000024ff077e24 */ /* 0x000fe2000f8e00ff */
[----:B------:R-:W-:-:S04]  /*3dd0*/  SHF.L.U32 R4, R2, 0x1f, RZ ;  /* 0x0000001f02047819 */ /* 0x000fc800000006ff */
[----:B------:R-:W-:-:S04]  /*3de0*/  LEA R7, R7, UR41, 0x3 ;  /* 0x0000002907077c11 */ /* 0x000fc8000f8e18ff */
[----:B------:R1:W2:Y:S01]  /*3df0*/  SYNCS.PHASECHK.TRANS64.TRYWAIT P1, [R7+URZ+0x38830], R4 ;  /* 0x03883004070075a7 */ /* 0x0002a2000802017f */
[----:B------:R-:W-:Y:S05]  /*3e00*/  @!P0 BRA `(.L_x_4213) ;  /* 0x0000000000048947 */ /* 0x000fea0003800000 */
[----:B------:R-:W-:Y:S01]  /*3e10*/  BPT.TRAP 0x1 ;  /* 0x000000040000795c */ /* 0x000fe20000300000 */
.L_x_4213:
[----:B--2---:R-:W-:Y:S05]  /*3e20*/  @P1 BRA `(.L_x_4214) ;  /* 0x0000000000081947 */ /* 0x004fea0003800000 */
[----:B------:R-:W2:Y:S02]  /*3e30*/  SYNCS.PHASECHK.TRANS64.TRYWAIT P1, [R7+URZ+0x38830], R4 ;  /* 0x03883004070075a7 */ /* 0x000ea4000802017f */
[----:B--2---:R-:W-:Y:S05]  /*3e40*/  @!P1 BRA `(.L_x_4215) ;  /* 0x0000010800e49947 */ /* 0x004fea0003800000 */
.L_x_4214:
        /* <DEDUP_REMOVED lines=15> */
[----:B------:R-:W-:Y:S01]  /*3f40*/  UMOV UR15, 0x40000040 ;  /* 0x40000040000f7882 */ /* 0x000fe20000000000 */
[----:B------:R-:W-:-:S02]  /*3f50*/  UMOV UR13, 0x40000040 ;  /* 0x40000040000d7882 */ /* 0x000fc40000000000 */
[----:B------:R-:W-:Y:S02]  /*3f60*/  ULEA UR6, UR36, UR6, 0x9 ;  /* 0x0000000624067291 */ /* 0x000fe4000f8e483f */
[----:B------:R-:W-:Y:S02]  /*3f70*/  ULOP3.LUT UR4, UR4, 0x10000, URZ, 0xfc, !UPT ;  /* 0x0001000004047892 */ /* 0x000fe4000f8efc3f */
[----:B------:R-:W-:Y:S02]  /*3f80*/  UIADD3 UR10, UR6, 0x2, URZ ;  /* 0x00000002060a7890 */ /* 0x000fe4000fffe03f */
[----:B------:R-:W-:Y:S02]  /*3f90*/  UIADD3 UR8, UR4, 0x2, URZ ;  /* 0x0000000204087890 */ /* 0x000fe4000fffe03f */
[----:B------:R-:W-:Y:S02]  /*3fa0*/  UIADD3 UR14, UR6, 0x4, URZ ;  /* 0x00000004060e7890 */ /* 0x000fe4000fffe03f */
[----:B------:R-:W-:-:S02]  /*3fb0*/  UIADD3 UR12, UR4, 0x4, URZ ;  /* 0x00000004040c7890 */ /* 0x000fc4000fffe03f */
[----:B------:R-:W-:Y:S01]  /*3fc0*/  HGMMA.64x64x16.F32 R24, gdesc[UR4], RZ, !UPT, gsb0 ;  /* 0x00e00000041879f0 */ /* 0x000fe2000c0008ff */
[----:B------:R-:W-:Y:S02]  /*3fd0*/  UIADD3 UR18, UR6, 0x6, URZ ;  /* 0x0000000606127890 */ /* 0x000fe4000fffe03f */
        /* <DEDUP_REMOVED lines=13> */
[----:B------:R-:W0:Y:S02]  /*40b0*/  SYNCS.PHASECHK.TRANS64.TRYWAIT P1, [UR41+0x38810], R3 ;  /* 0x03881003ff0075a7 */ /* 0x000e240008020169 */
[----:B0-----:R-:W-:Y:S05]  /*40c0*/  @!P1 BRA `(.L_x_4216) ;  /* 0x0000010800589947 */ /* 0x001fea0003800000 */
.L_x_4340:
[----:B------:R-:W-:Y:S05]  /*40d0*/  @!P0 BRA `(.L_x_4217) ;  /* 0x0000000000048947 */ /* 0x000fea0003800000 */
[----:B------:R-:W-:Y:S01]  /*40e0*/  BPT.TRAP 0x1 ;  /* 0x000000040000795c */ /* 0x000fe20000300000 */
.L_x_4217:
[----:B------:R3:W4:Y:S01]  /*40f0*/  SYNCS.PHASECHK.TRANS64.TRYWAIT P1, [R7+URZ+0x38850], R4 ;  /* 0x03885004070075a7 */ /* 0x000722000802017f */
[----:B------:R-:W-:Y:S05]  /*4100*/  @!P0 BRA `(.L_x_4218) ;  /* 0x0000000000048947 */ /* 0x000fea0003800000 */
[----:B------:R-:W-:Y:S01]  /*4110*/  BPT.TRAP 0x1 ;  /* 0x000000040000795c */ /* 0x000fe20000300000 */
.L_x_4218:
[----:B----4-:R-:W-:Y:S05]  /*4120*/  @P1 BRA `(.L_x_4219) ;  /* 0x0000000000081947 */ /* 0x010fea0003800000 */
[----:B------:R-:W4:Y:S02]  /*4130*/  SYNCS.PHASECHK.TRANS64.TRYWAIT P1, [R7+URZ+0x38850], R4 ;  /* 0x03885004070075a7 */ /* 0x000f24000802017f */
[----:B----4-:R-:W-:Y:S05]  /*4140*/  @!P1 BRA `(.L_x_4220) ;  /* 0x0000010800509947 */ /* 0x010fea0003800000 */
.L_x_4219:
[----:B------:R-:W-:Y:S01]  /*4150*/  UIADD3 UR4, UR41, 0x400, URZ ;  /* 0x0000040029047890 */ /* 0x000fe2000fffe03f */
[----:B------:R-:W-:Y:S01]  /*4160*/  WARPGROUP.ARRIVE ;  /* 0x00000000000079c5 */ /* 0x000fe20000000000 */
[----:B------:R-:W-:-:S05]  /*4170*/  UIADD3 UR5, UR41, 0x26400, URZ ;  /* 0x0002640029057890 */ /* 0x000fca000fffe03f */
[----:B0-----:R-:W0:Y:S01]  /*4180*/  S2R R3, SR_TID.X ;  /* 0x0000000000037919 */ /* 0x001e220000002100 */
[----:B------:R-:W-:Y:S02]  /*4190*/  USHF.R.U32.HI UR4, URZ, 0x4, UR4 ;  /* 0x000000043f047899 */ /* 0x000fe40008011604 */
[----:B------:R-:W-:Y:S02]  /*41a0*/  USHF.R.U32.HI UR5, URZ, 0x4, UR5 ;  /* 0x000000043f057899 */ /* 0x000fe40008011605 */
[----:B------:R-:W-:Y:S02]  /*41b0*/  ULOP3.LUT UR4, UR4, 0x3fff, URZ, 0xc0, !UPT ;  /* 0x00003fff04047892 */ /* 0x000fe4000f8ec03f */
[----:B------:R-:W-:Y:S02]  /*41c0*/  ULOP3.LUT UR5, UR5, 0x3fff, URZ, 0xc0, !UPT ;  /* 0x00003fff05057892 */ /* 0x000fe4000f8ec03f */
[----:B------:R-:W-:Y:S02]  /*41d0*/  ULOP3.LUT UR4, UR4, 0x10000, URZ, 0xfc, !UPT ;  /* 0x0001000004047892 */ /* 0x000fe4000f8efc3f */
[----:B------:R-:W-:-:S02]  /*41e0*/  ULOP3.LUT UR6, UR5, 0x10000, URZ, 0xfc, !UPT ;  /* 0x0001000005067892 */ /* 0x000fc4000f8efc3f */
[----:B------:R-:W-:Y:S01]  /*41f0*/  ULEA UR5, UR36, UR4, 0xc ;  /* 0x0000000424057291 */ /* 0x000fe2000f8e603f */
[----:B------:R-:W-:Y:S01]  /*4200*/  UMOV UR21, 0x40000040 ;  /* 0x4000004000157882 */ /* 0x000fe20000000000 */
[----:B------:R-:W-:Y:S01]  /*4210*/  UMOV UR23, 0x40000040 ;  /* 0x4000004000177882 */ /* 0x000fe20000000000 */
[----:B------:R-:W-:Y:S02]  /*4220*/  UIADD3 UR14, UR6, 0x800, URZ ;  /* 0x00000800060e7890 */ /* 0x000fe4000fffe03f */
[----:B------:R-:W-:Y:S02]  /*4230*/  UMOV UR20, UR6 ;  /* 0x0000000600147c82 */ /* 0x000fe40008000000 */
[----:B------:R-:W-:Y:S01]  /*4240*/  UMOV UR22, UR5 ;  /* 0x0000000500167c82 */ /* 0x000fe20008000000 */
[----:B------:R-:W-:Y:S01]  /*4250*/  UIADD3 UR15, UR5, 0x800, URZ ;  /* 0x00000800050f7890 */ /* 0x000fe2000fffe03f */
[----:B------:R-:W-:Y:S01]  /*4260*/  HGMMA.64x64x16.F32 R24, gdesc[UR20], R24, gsb0 ;  /* 0x00e00000141879f0 */ /* 0x000fe20008000818 */
[----:B------:R-:W-:-:S02]  /*4270*/  UIADD3 UR20, UR6, 0x2, URZ ;  /* 0x0000000206147890 */ /* 0x000fc4000fffe03f */
[----:B------:R-:W-:Y:S01]  /*4280*/  UIADD3 UR22, UR5, 0x2, URZ ;  /* 0x0000000205167890 */ /* 0x000fe2000fffe03f */
[----:B------:R-:W-:Y:S01]  /*4290*/  UMOV UR21, 0x40000040 ;  /* 0x4000004000157882 */ /* 0x000fe20000000000 */
[----:B------:R-:W-:Y:S01]  /*42a0*/  UMOV UR23, 0x40000040 ;  /* 0x4000004000177882 */ /* 0x000fe20000000000 */
[----:B0-----:R-:W-:-:S06]  /*42b0*/  SHF.R.U32.HI R3, RZ, 0x7, R3 ;  /* 0x00000007ff037819 */ /* 0x001fcc0000011603 */
[----:B------:R-:W0:Y:S02]  /*42c0*/  SHFL.IDX PT, R3, R3, RZ, 0x1f ;  /* 0x00001fff03037589 */ /* 0x000e2400000e0000 */
[----:B0-----:R-:W-:-:S13]  /*42d0*/  R2UR UR7, R3 ;  /* 0x00000000030772ca */ /* 0x001fda00000e0000 */
[----:B------:R-:W-:-:S03]  /*42e0*/  UISETP.GT.AND UP0, UPT, UR7, 0x7f, UPT ;  /* 0x0000007f0700788c */ /* 0x000fc6000bf04270 */
[----:B------:R-:W-:Y:S01]  /*42f0*/  UMOV UR7, 0x4 ;  /* 0x0000000400077882 */ /* 0x000fe20000000000 */
[----:B------:R-:W-:Y:S02]  /*4300*/  USEL UR11, URZ, 0x2, !UP0 ;  /* 0x000000023f0b7887 */ /* 0x000fe4000c000000 */
[----:B------:R-:W-:Y:S02]  /*4310*/  USEL UR10, UR7, 0x2, UP0 ;  /* 0x00000002070a7887 */ /* 0x000fe40008000000 */
[----:B------:R-:W-:Y:S01]  /*4320*/  USEL UR7, UR7, 0x6, !UP0 ;  /* 0x0000000607077887 */ /* 0x000fe2000c000000 */
[----:B------:R-:W-:Y:S02]  /*4330*/  WARPGROUP.DEPBAR.LE gsb0, 0x0 ;  /* 0x00008000000079c5 */ /* 0x000fe40000010000 */
[----:B------:R-:W-:-:S06]  /*4340*/  WARPGROUP.ARRIVE ;  /* 0x00000000000079c5 */ /* 0x000fcc0000000000 */
[----:B------:R-:W-:Y:S01]  /*4350*/  HGMMA.64x64x16.F32 R24, gdesc[UR20], R24, gsb0 ;  /* 0x00e00000141879f0 */ /* 0x000fe20008000818 */
[----:B------:R-:W-:Y:S02]  /*4360*/  UIADD3 UR20, UR6, 0x4, URZ ;  /* 0x0000000406147890 */ /* 0x000fe4000fffe03f */
[----:B------:R-:W-:Y:S01]  /*4370*/  UIADD3 UR22, UR5, 0x4, URZ ;  /* 0x0000000405167890 */ /* 0x000fe2000fffe03f */
[----:B------:R-:W-:Y:S01]  /*4380*/  UMOV UR21, 0x40000040 ;  /* 0x4000004000157882 */ /* 0x000fe20000000000 */
[----:B------:R-:W-:Y:S01]  /*4390*/  UMOV UR23, 0x40000040 ;  /* 0x4000004000177882 */ /* 0x000fe20000000000 */
        /* <DEDUP_REMOVED lines=94> */
[----:B------:R-:W-:Y:S02]  /*4980*/  UIADD3 UR20, UR11, UR14, URZ ;  /* 0x0000000e0b147290 */ /* 0x000fe4000fffe03f */
[----:B------:R-:W-:Y:S01]  /*4990*/  UIADD3 UR22, UR11, UR15, URZ ;  /* 0x0000000f0b167290 */ /* 0x000fe2000fffe03f */
        /* <DEDUP_REMOVED lines=16> */
[----:B------:R-:W-:Y:S01]  /*4aa0*/  UMOV UR14, 0x28 ;  /* 0x00000028000e7882 */ /* 0x000fe20000000000 */
[----:B------:R-:W-:Y:S01]  /*4ab0*/  UMOV UR15, 0xa00 ;  /* 0x00000a00000f7882 */ /* 0x000fe20000000000 */
[----:B------:R-:W-:Y:S02]  /*4ac0*/  USEL UR14, UR14, 0x26, UP0 ;  /* 0x000000260e0e7887 */ /* 0x000fe40008000000 */
[----:B------:R-:W-:-:S02]  /*4ad0*/  USEL UR15, UR15, 0x980, UP0 ;  /* 0x000009800f0f7887 */ /* 0x000fc40008000000 */
[----:B------:R-:W-:Y:S02]  /*4ae0*/  ULOP3.LUT UR14, UR14, 0x6, URZ, 0xc0, !UPT ;  /* 0x000000060e0e7892 */ /* 0x000fe4000f8ec03f */
[----:B------:R-:W-:Y:S01]  /*4af0*/  ULOP3.LUT UR15, UR15, 0xa00, URZ, 0xc0, !UPT ;  /* 0x00000a000f0f7892 */ /* 0x000fe2000f8ec03f */
[----:B------:R-:W-:Y:S02]  /*4b00*/  WARPGROUP.DEPBAR.LE gsb0, 0x0 ;  /* 0x00008000000079c5 */ /* 0x000fe40000010000 */
[----:B------:R-:W-:-:S06]  /*4b10*/  WARPGROUP.ARRIVE ;  /* 0x00000000000079c5 */ /* 0x000fcc0000000000 */
[----:B------:R-:W-:Y:S01]  /*4b20*/  HGMMA.64x64x16.F32 R24, gdesc[UR20], R24, gsb0 ;  /* 0x00e00000141879f0 */ /* 0x000fe20008000818 */
[----:B------:R-:W-:Y:S02]  /*4b30*/  UIADD3 UR20, UR14, UR15, UR6 ;  /* 0x0000000f0e147290 */ /* 0x000fe4000fffe006 */
[----:B------:R-:W-:Y:S01]  /*4b40*/  UIADD3 UR22, UR14, UR15, UR5 ;  /* 0x0000000f0e167290 */ /* 0x000fe2000fffe005 */
[----:B------:R-:W-:Y:S01]  /*4b50*/  UMOV UR21, 0x40000040 ;  /* 0x4000004000157882 */ /* 0x000fe20000000000 */
[----:B------:R-:W-:Y:S01]  /*4b60*/  UMOV UR23, 0x40000040 ;  /* 0x4000004000177882 */ /* 0x000fe20000000000 */
[----:B------:R-:W-:Y:S02]  /*4b70*/  UIADD3 UR14, UR6, 0xa00, URZ ;  /* 0x00000a00060e7890 */ /* 0x000fe4000fffe03f */
[----:B------:R-:W-:Y:S01]  /*4b80*/  UIADD3 UR15, UR5, 0xa00, URZ ;  /* 0x00000a00050f7890 */ /* 0x000fe2000fffe03f */
        /* <DEDUP_REMOVED lines=86> */
[----:B------:R-:W-:Y:S02]  /*50f0*/  UMOV UR10, 0x1000 ;  /* 0x00001000000a7882 */ /* 0x000fe40000000000 */
[----:B------:R-:W-:-:S04]  /*5100*/  USEL UR10, UR10, 0xf80, UP0 ;  /* 0x00000f800a0a7887 */ /* 0x000fc80008000000 */
[----:B------:R-:W-:Y:S01]  /*5110*/  ULOP3.LUT UR10, UR10, 0x1e00, URZ, 0xc0, !UPT ;  /* 0x00001e000a0a7892 */ /* 0x000fe2000f8ec03f */
        /* <DEDUP_REMOVED lines=17> */
[----:B------:R-:W-:Y:S02]  /*5230*/  WARPGROUP.DEPBAR.LE gsb0, 0x0 ;  /* 0x00008000000079c5 */ /* 0x000fe40000010000 */
[----:B------:R-:W-:-:S06]  /*5240*/  WARPGROUP.ARRIVE ;  /* 0x00000000000079c5 */ /* 0x000fcc0000000000 */
[----:B------:R-:W-:Y:S03]  /*5250*/  HGMMA.64x64x16.F32 R24, gdesc[UR20], R24, gsb0 ;  /* 0x00e00000141879f0 */ /* 0x000fe60008000818 */
[----:B------:R-:W-:Y:S02]  /*5260*/  WARPGROUP.DEPBAR.LE gsb0, 0x0 ;  /* 0x00008000000079c5 */ /* 0x000fe40000010000 */
[----:B------:R-:W-:Y:S05]  /*5270*/  @!P0 BRA `(.L_x_4221) ;  /* 0x0000000000048947 */ /* 0x000fea0003800000 */
[----:B------:R-:W-:Y:S01]  /*5280*/  BPT.TRAP 0x1 ;  /* 0x000000040000795c */ /* 0x000fe20000300000 */
.L_x_4221:
[----:B------:R-:W5:Y:S01]  /*5290*/  LDL R3, [R1+0x14] ;  /* 0x0000140001037983 */ /* 0x000f620000100800 */
[----:B------:R-:W-:Y:S01]  /*52a0*/  IMAD R153, R23, -0x40, R153 ;  /* 0xffffffc017997824 */ /* 0x000fe200078e0299 */
[----:B------:R-:W-:Y:S01]  /*52b0*/  ULDC UR18, c[0x0][0xa80] ;  /* 0x0002a00000127ab9 */ /* 0x000fe20000000800 */
[----:B------:R-:W-:Y:S01]  /*52c0*/  R2UR UR5, R7 ;  /* 0x00000000070572ca */ /* 0x000fe200000e0000 */
[----:B------:R-:W-:Y:S01]  /*52d0*/  ULOP3.LUT UR43, UR43, 0x2000000, URZ, 0xfc, !UPT ;  /* 0x020000002b2b7892 */ /* 0x000fe2000f8efc3f */
[----:B------:R-:W-:Y:S01]  /*52e0*/  UMOV UR11, 0x40000040 ;  /* 0x40000040000b7882 */ /* 0x000fe20000000000 */
[----:B------:R-:W-:Y:S02]  /*52f0*/  UMOV UR15, 0x40000040 ;  /* 0x40000040000f7882 */ /* 0x000fe40000000000 */
[----:B------:R-:W-:-:S04]  /*5300*/  ULEA UR10, UR36, UR43, 0xc ;  /* 0x0000002b240a7291 */ /* 0x000fc8000f8e603f */
[----:B------:R-:W-:-:S04]  /*5310*/  UIADD3 UR14, UR10, 0x80, URZ ;  /* 0x000000800a0e7890 */ /* 0x000fc8000fffe03f */
[----:B------:R-:W-:-:S04]  /*5320*/  UIADD3 UR5, UR5, 0x38840, URZ ;  /* 0x0003884005057890 */ /* 0x000fc8000fffe03f */
[----:B------:R-:W-:-:S09]  /*5330*/  UPRMT UR5, UR40, 0x654, UR5 ;  /* 0x0000065428057896 */ /* 0x000fd20008000005 */
[----:B------:R-:W-:Y:S01]  /*5340*/  SYNCS.ARRIVE.TRANS64.RED.A1T0 RZ, [UR5], RZ ;  /* 0x000000ffffff79a7 */ /* 0x000fe20008100405 */
[----:B------:R-:W-:Y:S01]  /*5350*/  BAR.SYNC.DEFER_BLOCKING 0xf, 0x100 ;  /* 0x03c4000000007b1d */ /* 0x000fe20000010000 */
[----:B-----5:R-:W-:-:S04]  /*5360*/  IADD3 R153, -R3, 0x40, R153 ;  /* 0x0000004003997810 */ /* 0x020fc80007ffe199 */
        /* <DEDUP_REMOVED lines=10> */
[----:B-1234-:R-:W-:Y:S02]  /*5410*/  FMNMX.FTZ R4, R28, R3, !PT ;  /* 0x000000031c047209 */ /* 0x01efe40007810000 */
        /* <DEDUP_REMOVED lines=46> */
[----:B------:R-:W-:Y:S02]  /*5700*/  FMNMX.FTZ R5, R53, R4, !PT ;  /* 0x0000000435057209 */ /* 0x000fe40007810000 */
[----:B------:R-:W-:Y:S02]  /*5710*/  FSEL R46, R46, -INF , P1 ;  /* 0xff8000002e2e7808 */ /* 0x000fe40000800000 */
[----:B------:R-:W-:Y:S01]  /*5720*/  FSEL R47, R47, -INF , P6 ;  /* 0xff8000002f2f7808 */ /* 0x000fe20003000000 */
[----:B------:R-:W0:Y:S01]  /*5730*/  SHFL.BFLY PT, R4, R5, 0x2, 0x1f ;  /* 0x0c401f0005047f89 */ /* 0x000e2200000e0000 */
[----:B------:R-:W-:-:S02]  /*5740*/  FSEL R50, R50, -INF , P5 ;  /* 0xff80000032327808 */ /* 0x000fc40002800000 */
[----:B------:R-:W-:Y:S02]  /*5750*/  FSEL R51, R51, -INF , P4 ;  /* 0xff80000033337808 */ /* 0x000fe40002000000 */
        /* <DEDUP_REMOVED lines=34> */
[----:B------:R-:W1:Y:S01]  /*5980*/  MUFU.EX2 R25, R25 ;  /* 0x0000001900197308 */ /* 0x000e620000000800 */
[--C-:B------:R-:W-:Y:S01]  /*5990*/  FFMA.FTZ R44, R44, UR18, -R8.reuse ;  /* 0x000000122c2c7c23 */ /* 0x100fe20008010808 */
[--C-:B------:R-:W-:Y:S01]  /*59a0*/  FFMA.FTZ R45, R45, UR18, -R8.reuse ;  /* 0x000000122d2d7c23 */ /* 0x100fe20008010808 */
[--C-:B------:R-:W-:Y:S01]  /*59b0*/  FFMA.FTZ R48, R48, UR18, -R8.reuse ;  /* 0x0000001230307c23 */ /* 0x100fe20008010808 */
[--C-:B------:R-:W-:Y:S01]  /*59c0*/  FFMA.FTZ R49, R49, UR18, -R8.reuse ;  /* 0x0000001231317c23 */ /* 0x100fe20008010808 */
[--C-:B------:R-:W-:Y:S01]  /*59d0*/  FFMA.FTZ R52, R52, UR18, -R8.reuse ;  /* 0x0000001234347c23 */ /* 0x100fe20008010808 */
[----:B------:R-:W-:-:S02]  /*59e0*/  FFMA.FTZ R8, R53, UR18, -R8 ;  /* 0x0000001235087c23 */ /* 0x000fc40008010808 */
[----:B------:R-:W-:Y:S08]  /*59f0*/  MUFU.EX2 R28, R28 ;  /* 0x0000001c001c7308 */ /* 0x000ff00000000800 */
[----:B------:R-:W2:Y:S01]  /*5a00*/  MUFU.EX2 R29, R29 ;  /* 0x0000001d001d7308 */ /* 0x000ea20000000800 */
[----:B-1----:R-:W-:Y:S01]  /*5a10*/  FADD.FTZ R11, R24, R25 ;  /* 0x00000019180b7221 */ /* 0x002fe20000010000 */
[----:B------:R-:W-:-:S02]  /*5a20*/  F2FP.F16.F32.PACK_AB R152, R25, R24 ;  /* 0x000000181998723e */ /* 0x000fc400000000ff */
[----:B0-----:R-:W-:-:S04]  /*5a30*/  FMNMX.FTZ R3, R6, R3, !PT ;  /* 0x0000000306037209 */ /* 0x001fc80007810000 */
[----:B------:R-:W-:Y:S01]  /*5a40*/  MUFU.EX2 R32, R32 ;  /* 0x0000002000207308 */ /* 0x000fe20000000800 */
[----:B------:R-:W0:Y:S07]  /*5a50*/  SHFL.BFLY PT, R6, R3, 0x1, 0x1f ;  /* 0x0c201f0003067f89 */ /* 0x000e2e00000e0000 */
[----:B------:R-:W1:Y:S01]  /*5a60*/  MUFU.EX2 R33, R33 ;  /* 0x0000002100217308 */ /* 0x000e620000000800 */
[----:B--2---:R-:W-:-:S07]  /*5a70*/  F2FP.F16.F32.PACK_AB R154, R29, R28 ;  /* 0x0000001c1d9a723e */ /* 0x004fce00000000ff */
[----:B------:R-:W2:Y:S08]  /*5a80*/  MUFU.EX2 R36, R36 ;  /* 0x0000002400247308 */ /* 0x000eb00000000800 */
[----:B------:R-:W-:Y:S01]  /*5a90*/  MUFU.EX2 R9, R8 ;  /* 0x0000000800097308 */ /* 0x000fe20000000800 */
[----:B-1----:R-:W-:Y:S02]  /*5aa0*/  F2FP.F16.F32.PACK_AB R156, R33, R32 ;  /* 0x00000020219c723e */ /* 0x002fe400000000ff */
[----:B0-----:R-:W-:Y:S01]  /*5ab0*/  FMNMX.FTZ R5, R3, R6, !PT ;  /* 0x0000000603057209 */ /* 0x001fe20007810000 */
[----:B------:R-:W-:-:S03]  /*5ac0*/  FADD.FTZ R6, R28, R11 ;  /* 0x0000000b1c067221 */ /* 0x000fc60000010000 */
[C---:B------:R-:W-:Y:S01]  /*5ad0*/  FSETP.NEU.FTZ.AND P1, PT, R5.reuse, -INF , PT ;  /* 0xff8000000500780b */ /* 0x040fe20003f3d000 */
[----:B------:R-:W-:Y:S01]  /*5ae0*/  FMUL.FTZ R3, R5, UR18 ;  /* 0x0000001205037c20 */ /* 0x000fe20008410000 */
[----:B------:R-:W0:Y:S01]  /*5af0*/  MUFU.EX2 R37, R37 ;  /* 0x0000002500257308 */ /* 0x000e220000000800 */
[----:B------:R-:W-:-:S03]  /*5b00*/  FADD.FTZ R11, R29, R6 ;  /* 0x000000061d0b7221 */ /* 0x000fc60000010000 */
[----:B------:R-:W-:Y:S01]  /*5b10*/  FSEL R3, R3, RZ, P1 ;  /* 0x000000ff03037208 */ /* 0x000fe20000800000 */
[----:B------:R-:W-:-:S03]  /*5b20*/  FADD.FTZ R6, R32, R11 ;  /* 0x0000000b20067221 */ /* 0x000fc60000010000 */
[----:B------:R-:W1:Y:S01]  /*5b30*/  MUFU.EX2 R40, R40 ;  /* 0x0000002800287308 */ /* 0x000e620000000800 */
        /* <DEDUP_REMOVED lines=12> */
[----:B------:R-:W-:Y:S01]  /*5c00*/  FADD.FTZ R11, R33, R6 ;  /* 0x00000006210b7221 */ /* 0x000fe20000010000 */
[--C-:B------:R-:W-:Y:S01]  /*5c10*/  FFMA.FTZ R47, R47, UR18, -R3.reuse ;  /* 0x000000122f2f7c23 */ /* 0x100fe20008010803 */
[----:B------:R-:W-:Y:S01]  /*5c20*/  FFMA.FTZ R50, R50, UR18, -R3 ;  /* 0x0000001232327c23 */ /* 0x000fe20008010803 */
[----:B------:R-:W3:Y:S01]  /*5c30*/  MUFU.EX2 R27, R27 ;  /* 0x0000001b001b7308 */ /* 0x000ee20000000800 */
[----:B--2---:R-:W-:Y:S01]  /*5c40*/  FADD.FTZ R6, R36, R11 ;  /* 0x0000000b24067221 */ /* 0x004fe20000010000 */
[--C-:B------:R-:W-:Y:S01]  /*5c50*/  FFMA.FTZ R51, R51, UR18, -R3.reuse ;  /* 0x0000001233337c23 */ /* 0x100fe20008010803 */
[--C-:B------:R-:W-:Y:S01]  /*5c60*/  FFMA.FTZ R54, R54, UR18, -R3.reuse ;  /* 0x0000001236367c23 */ /* 0x100fe20008010803 */
[----:B------:R-:W-:Y:S01]  /*5c70*/  FFMA.FTZ R3, R55, UR18, -R3 ;  /* 0x0000001237037c23 */ /* 0x000fe20008010803 */
[C---:B0-----:R-:W-:Y:S01]  /*5c80*/  FADD.FTZ R11, R37.reuse, R6 ;  /* 0x00000006250b7221 */ /* 0x041fe20000010000 */
[----:B------:R-:W-:-:S02]  /*5c90*/  F2FP.F16.F32.PACK_AB R158, R37, R36 ;  /* 0x00000024259e723e */ /* 0x000fc400000000ff */
[----:B------:R-:W0:Y:S01]  /*5ca0*/  MUFU.EX2 R30, R30 ;  /* 0x0000001e001e7308 */ /* 0x000e220000000800 */
[----:B-1----:R-:W-:-:S07]  /*5cb0*/  FADD.FTZ R6, R40, R11 ;  /* 0x0000000b28067221 */ /* 0x002fce0000010000 */
[----:B------:R-:W1:Y:S01]  /*5cc0*/  MUFU.EX2 R31, R31 ;  /* 0x0000001f001f7308 */ /* 0x000e620000000800 */
[----:B---3--:R-:W-:Y:S01]  /*5cd0*/  FADD.FTZ R13, R26, R27 ;  /* 0x0000001b1a0d7221 */ /* 0x008fe20000010000 */
[----:B------:R-:W-:-:S06]  /*5ce0*/  F2FP.F16.F32.PACK_AB R153, R27, R26 ;  /* 0x0000001a1b99723e */ /* 0x000fcc00000000ff */
[----:B------:R-:W2:Y:S01]  /*5cf0*/  MUFU.EX2 R34, R34 ;  /* 0x0000002200227308 */ /* 0x000ea20000000800 */
[----:B0-----:R-:W-:-:S07]  /*5d00*/  FADD.FTZ R8, R30, R13 ;  /* 0x0000000d1e087221 */ /* 0x001fce0000010000 */
[----:B------:R-:W0:Y:S01]  /*5d10*/  MUFU.EX2 R35, R35 ;  /* 0x0000002300237308 */ /* 0x000e220000000800 */
[C---:B-1----:R-:W-:Y:S01]  /*5d20*/  FADD.FTZ R13, R31.reuse, R8 ;  /* 0x000000081f0d7221 */ /* 0x042fe20000010000 */
[----:B------:R-:W-:-:S05]  /*5d30*/  F2FP.F16.F32.PACK_AB R155, R31, R30 ;  /* 0x0000001e1f9b723e */ /* 0x000fca00000000ff */
[----:B------:R1:W-:Y:S01]  /*5d40*/  STSM.16.M88.4 [R184+0x36400], R152 ;  /* 0x03640098b8007844 */ /* 0x0003e20000000200 */
[----:B------:R-:W3:Y:S01]  /*5d50*/  MUFU.EX2 R38, R38 ;  /* 0x0000002600267308 */ /* 0x000ee20000000800 */
[----:B--2---:R-:W-:-:S07]  /*5d60*/  FADD.FTZ R8, R34, R13 ;  /* 0x0000000d22087221 */ /* 0x004fce0000010000 */
[----:B------:R-:W2:Y:S01]  /*5d70*/  MUFU.EX2 R39, R39 ;  /* 0x0000002700277308 */ /* 0x000ea20000000800 */
[C---:B0-----:R-:W-:Y:S01]  /*5d80*/  FADD.FTZ R13, R35.reuse, R8 ;  /* 0x00000008230d7221 */ /* 0x041fe20000010000 */
[----:B------:R-:W-:-:S06]  /*5d90*/  F2FP.F16.F32.PACK_AB R157, R35, R34 ;  /* 0x00000022239d723e */ /* 0x000fcc00000000ff */
[----:B------:R-:W0:Y:S01]  /*5da0*/  MUFU.EX2 R42, R42 ;  /* 0x0000002a002a7308 */ /* 0x000e220000000800 */
[----:B---3--:R-:W-:-:S07]  /*5db0*/  FADD.FTZ R8, R38, R13 ;  /* 0x0000000d26087221 */ /* 0x008fce0000010000 */
[----:B------:R-:W3:Y:S01]  /*5dc0*/  MUFU.EX2 R41, R41 ;  /* 0x0000002900297308 */ /* 0x000ee20000000800 */
[C---:B--2---:R-:W-:Y:S01]  /*5dd0*/  FADD.FTZ R13, R39.reuse, R8 ;  /* 0x00000008270d7221 */ /* 0x044fe20000010000 */
[----:B------:R-:W-:-:S05]  /*5de0*/  F2FP.F16.F32.PACK_AB R159, R39, R38 ;  /* 0x00000026279f723e */ /* 0x000fca00000000ff */
[----:B------:R1:W-:Y:S01]  /*5df0*/  STSM.16.M88.4 [R187], R156 ;  /* 0x0000009cbb007844 */ /* 0x0003e20000000200 */
[----:B------:R-:W2:Y:S01]  /*5e00*/  MUFU.EX2 R43, R43 ;  /* 0x0000002b002b7308 */ /* 0x000ea20000000800 */
[----:B0-----:R-:W-:-:S07]  /*5e10*/  FADD.FTZ R8, R42, R13 ;  /* 0x0000000d2a087221 */ /* 0x001fce0000010000 */
[----:B------:R-:W0:Y:S01]  /*5e20*/  MUFU.EX2 R44, R44 ;  /* 0x0000002c002c7308 */ /* 0x000e220000000800 */
[C---:B---3--:R-:W-:Y:S01]  /*5e30*/  FADD.FTZ R11, R41.reuse, R6 ;  /* 0x00000006290b7221 */ /* 0x048fe20000010000 */
[----:B------:R-:W-:-:S06]  /*5e40*/  F2FP.F16.F32.PACK_AB R160, R41, R40 ;  /* 0x0000002829a0723e */ /* 0x000fcc00000000ff */
[----:B------:R-:W3:Y:S01]  /*5e50*/  MUFU.EX2 R46, R46 ;  /* 0x0000002e002e7308 */ /* 0x000ee20000000800 */
[C---:B--2---:R-:W-:Y:S01]  /*5e60*/  FADD.FTZ R13, R43.reuse, R8 ;  /* 0x000000082b0d7221 */ /* 0x044fe20000010000 */
[----:B------:R-:W-:-:S06]  /*5e70*/  F2FP.F16.F32.PACK_AB R161, R43, R42 ;  /* 0x0000002a2ba1723e */ /* 0x000fcc00000000ff */
[----:B------:R-:W2:Y:S01]  /*5e80*/  MUFU.EX2 R45, R45 ;  /* 0x0000002d002d7308 */ /* 0x000ea20000000800 */
[----:B0-----:R-:W-:-:S07]  /*5e90*/  FADD.FTZ R6, R44, R11 ;  /* 0x0000000b2c067221 */ /* 0x001fce0000010000 */
[----:B------:R-:W0:Y:S01]  /*5ea0*/  MUFU.EX2 R47, R47 ;  /* 0x0000002f002f7308 */ /* 0x000e220000000800 */
[----:B---3--:R-:W-:-:S07]  /*5eb0*/  FADD.FTZ R8, R46, R13 ;  /* 0x0000000d2e087221 */ /* 0x008fce0000010000 */
[----:B------:R-:W3:Y:S01]  /*5ec0*/  MUFU.EX2 R48, R48 ;  /* 0x0000003000307308 */ /* 0x000ee20000000800 */
[C---:B--2---:R-:W-:Y:S01]  /*5ed0*/  FADD.FTZ R11, R45.reuse, R6 ;  /* 0x000000062d0b7221 */ /* 0x044fe20000010000 */
[----:B------:R-:W-:-:S06]  /*5ee0*/  F2FP.F16.F32.PACK_AB R162, R45, R44 ;  /* 0x0000002c2da2723e */ /* 0x000fcc00000000ff */
[----:B------:R-:W2:Y:S01]  /*5ef0*/  MUFU.EX2 R50, R50 ;  /* 0x0000003200327308 */ /* 0x000ea20000000800 */
[C---:B0-----:R-:W-:Y:S01]  /*5f00*/  FADD.FTZ R13, R47.reuse, R8 ;  /* 0x000000082f0d7221 */ /* 0x041fe20000010000 */
[----:B------:R-:W-:-:S05]  /*5f10*/  F2FP.F16.F32.PACK_AB R163, R47, R46 ;  /* 0x0000002e2fa3723e */ /* 0x000fca00000000ff */
[----:B------:R1:W-:Y:S01]  /*5f20*/  STSM.16.M88.4 [R185], R160 ;  /* 0x000000a0b9007844 */ /* 0x0003e20000000200 */
[----:B------:R-:W0:Y:S01]  /*5f30*/  MUFU.EX2 R49, R49 ;  /* 0x0000003100317308 */ /* 0x000e220000000800 */
[----:B---3--:R-:W-:-:S07]  /*5f40*/  FADD.FTZ R6, R48, R11 ;  /* 0x0000000b30067221 */ /* 0x008fce0000010000 */
[----:B------:R-:W3:Y:S01]  /*5f50*/  MUFU.EX2 R51, R51 ;  /* 0x0000003300337308 */ /* 0x000ee20000000800 */
[----:B--2---:R-:W-:-:S07]  /*5f60*/  FADD.FTZ R8, R50, R13 ;  /* 0x0000000d32087221 */ /* 0x004fce0000010000 */
[----:B------:R-:W2:Y:S01]  /*5f70*/  MUFU.EX2 R52, R52 ;  /* 0x0000003400347308 */ /* 0x000ea20000000800 */
[C---:B0-----:R-:W-:Y:S01]  /*5f80*/  FADD.FTZ R11, R49.reuse, R6 ;  /* 0x00000006310b7221 */ /* 0x041fe20000010000 */
[----:B------:R-:W-:-:S06]  /*5f90*/  F2FP.F16.F32.PACK_AB R164, R49, R48 ;  /* 0x0000003031a4723e */ /* 0x000fcc00000000ff */
[----:B------:R-:W0:Y:S01]  /*5fa0*/  MUFU.EX2 R54, R54 ;  /* 0x0000003600367308 */ /* 0x000e220000000800 */
[C---:B---3--:R-:W-:Y:S01]  /*5fb0*/  FADD.FTZ R13, R51.reuse, R8 ;  /* 0x00000008330d7221 */ /* 0x048fe20000010000 */
[----:B------:R-:W-:-:S06]  /*5fc0*/  F2FP.F16.F32.PACK_AB R165, R51, R50 ;  /* 0x0000003233a5723e */ /* 0x000fcc00000000ff */
[----:B------:R3:W4:Y:S01]  /*5fd0*/  MUFU.EX2 R167, R3 ;  /* 0x0000000300a77308 */ /* 0x0007220000000800 */
[----:B--2---:R-:W-:Y:S01]  /*5fe0*/  FADD.FTZ R6, R52, R11 ;  /* 0x0000000b34067221 */ /* 0x004fe20000010000 */
[C---:B------:R-:W-:Y:S01]  /*5ff0*/  F2FP.F16.F32.PACK_AB R166, R9.reuse, R52 ;  /* 0x0000003409a6723e */ /* 0x040fe200000000ff */
[----:B0-----:R-:W-:Y:S02]  /*6000*/  FADD.FTZ R8, R54, R13 ;  /* 0x0000000d36087221 */ /* 0x001fe40000010000 */
[----:B---3--:R-:W-:Y:S02]  /*6010*/  FADD.FTZ R3, R9, R6 ;  /* 0x0000000609037221 */ /* 0x008fe40000010000 */
[C---:B----4-:R-:W-:Y:S01]  /*6020*/  FADD.FTZ R6, R167.reuse, R8 ;  /* 0x00000008a7067221 */ /* 0x050fe20000010000 */
[----:B------:R-:W-:-:S05]  /*6030*/  F2FP.F16.F32.PACK_AB R167, R167, R54 ;  /* 0x00000036a7a7723e */ /* 0x000fca00000000ff */
[----:B------:R1:W-:Y:S01]  /*6040*/  STSM.16.M88.4 [R186], R164 ;  /* 0x000000a4ba007844 */ /* 0x0003e20000000200 */
[----:B------:R-:W-:-:S06]  /*6050*/  WARPGROUP.ARRIVE ;  /* 0x00000000000079c5 */ /* 0x000fcc0000000000 */
[----:B------:R-:W-:Y:S01]  /*6060*/  HGMMA.64x256x16.F32 R24, R152, gdesc[UR8].tnspB, RZ, !UPT, gsb0 ;  /* 0x43e0000898187df0 */ /* 0x000fe2000c0008ff */
[----:B------:R-:W-:Y:S02]  /*6070*/  UMOV UR11, 0x40000040 ;  /* 0x40000040000b7882 */ /* 0x000fe40000000000 */
        /* <DEDUP_REMOVED lines=10> */
[----:B------:R-:W-:Y:S03]  /*6120*/  HGMMA.64x256x16.F32 R24, R160, gdesc[UR12].tnspB, R24, gsb0 ;  /* 0x43e0000ca0187df0 */ /* 0x000fe60008000818 */
        /* <DEDUP_REMOVED lines=9> */
[----:B-1----:R-:W-:Y:S05]  /*61c0*/  @!P0 BRA `(.L_x_4222) ;  /* 0x0000000000048947 */ /* 0x002fea0003800000 */
[----:B------:R-:W-:Y:S01]  /*61d0*/  BPT.TRAP 0x1 ;  /* 0x000000040000795c */ /* 0x000fe20000300000 */
.L_x_4222:
[----:B------:R-:W-:Y:S01]  /*61e0*/  R2UR UR5, R7 ;  /* 0x00000000070572ca */ /* 0x000fe200000e0000 */
[----:B------:R-:W-:-:S05]  /*61f0*/  VIADD R7, R23, 0xfffffffe ;  /* 0xfffffffe17077836 */ /* 0x000fca0000000000 */
[----:B------:R-:W-:-:S07]  /*6200*/  ISETP.GE.AND P1, PT, R7, R18, PT ;  /* 0x000000120700720c */ /* 0x000fce0003f26270 */
[----:B------:R-:W-:-:S04]  /*6210*/  UIADD3 UR5, UR5, 0x38860, URZ ;  /* 0x0003886005057890 */ /* 0x000fc8000fffe03f */
[----:B------:R-:W-:-:S09]  /*6220*/  UPRMT UR5, UR40, 0x654, UR5 ;  /* 0x0000065428057896 */ /* 0x000fd20008000005 */
[----:B------:R-:W-:Y:S01]  /*6230*/  SYNCS.ARRIVE.TRANS64.RED.A1T0 RZ, [UR5], RZ ;  /* 0x000000ffffff79a7 */ /* 0x000fe20008100405 */
[----:B------:R-:W-:Y:S05]  /*6240*/  @!P1 BRA `(.L_x_4223) ;  /* 0x0000002800809947 */ /* 0x000fea0003800000 */
[----:B------:R-:W-:Y:S01]  /*6250*/  IMAD.MOV.U32 R8, RZ, RZ, R5 ;  /* 0x000000ffff087224 */ /* 0x000fe200078e0005 */
[----:B------:R-:W-:Y:S01]  /*6260*/  UMOV UR7, UR36 ;  /* 0x0000002400077c82 */ /* 0x000fe20008000000 */
[----:B------:R-:W-:-:S07]  /*6270*/  IMAD.MOV.U32 R9, RZ, RZ, R4 ;  /* 0x000000ffff097224 */ /* 0x000fce00078e0004 */
.L_x_4234:
[----:B------:R-:W-:Y:S01]  /*6280*/  UIADD3 UR36, UR7, 0x1, URZ ;  /* 0x0000000107247890 */ /* 0x000fe2000fffe03f */
[C---:B------:R-:W-:Y:S01]  /*6290*/  ISETP.GT.AND P1, PT, R7.reuse, R18, PT ;  /* 0x000000120700720c */ /* 0x040fe20003f24270 */
[----:B------:R-:W-:Y:S02]  /*62a0*/  VIADD R7, R7, 0xffffffff ;  /* 0xffffffff07077836 */ /* 0x000fe40000000000 */
[----:B------:R-:W-:-:S04]  /*62b0*/  UISETP.NE.AND UP0, UPT, UR36, 0x2, UPT ;  /* 0x000000022400788c */ /* 0x000fc8000bf05270 */
[----:B------:R-:W-:Y:S02]  /*62c0*/  USEL UR5, URZ, 0x1, UP0 ;  /* 0x000000013f057887 */ /* 0x000fe40008000000 */
[----:B------:R-:W-:-:S04]  /*62d0*/  USEL UR36, UR36, URZ, UP0 ;  /* 0x0000003f24247287 */ /* 0x000fc80008000000 */
[----:B------:R-:W-:Y:S01]  /*62e0*/  LOP3.LUT R2, R2, UR5, RZ, 0x3c, !PT ;  /* 0x0000000502027c12 */ /* 0x000fe2000f8e3cff */
[----:B------:R-:W-:Y:S07]  /*62f0*/  @!P0 BRA `(.L_x_4224) ;  /* 0x0000000000048947 */ /* 0x000fee0003800000 */
[----:B------:R-:W-:Y:S01]  /*6300*/  BPT.TRAP 0x1 ;  /* 0x000000040000795c */ /* 0x000fe20000300000 */
.L_x_4224:
[----:B------:R-:W-:Y:S01]  /*6310*/  ULEA UR5, UR36, UR41, 0x3 ;  /* 0x0000002924057291 */ /* 0x000fe2000f8e183f */
[----:B------:R-:W-:-:S08]  /*6320*/  SHF.L.U32 R4, R2, 0x1f, RZ ;  /* 0x0000001f02047819 */ /* 0x000fd000000006ff */
[----:B------:R0:W1:Y:S01]  /*6330*/  SYNCS.PHASECHK.TRANS64.TRYWAIT P2, [UR5+0x38830], R4 ;  /* 0x03883004ff0075a7 */ /* 0x0000620008040145 */
[----:B------:R-:W-:Y:S05]  /*6340*/  @!P0 BRA `(.L_x_4225) ;  /* 0x0000000000048947 */ /* 0x000fea0003800000 */
[----:B------:R-:W-:Y:S01]  /*6350*/  BPT.TRAP 0x1 ;  /* 0x000000040000795c */ /* 0x000fe20000300000 */
.L_x_4225:
[----:B-1----:R-:W-:Y:S05]  /*6360*/  @P2 BRA `(.L_x_4226) ;  /* 0x0000000000082947 */ /* 0x002fea0003800000 */
[----:B------:R-:W1:Y:S02]  /*6370*/  SYNCS.PHASECHK.TRANS64.TRYWAIT P2, [UR5+0x38830], R4 ;  /* 0x03883004ff0075a7 */ /* 0x000e640008040145 */
[----:B-1----:R-:W-:Y:S05]  /*6380*/  @!P2 BRA `(.L_x_4227) ;  /* 0x000000e400d4a947 */ /* 0x002fea0003800000 */
.L_x_4226:
        /* <DEDUP_REMOVED lines=28> */
.L_x_4228:
[----:B------:R2:W3:Y:S01]  /*6550*/  SYNCS.PHASECHK.TRANS64.TRYWAIT P2, [UR5+0x38850], R4 ;  /* 0x03885004ff0075a7 */ /* 0x0004e20008040145 */
[----:B------:R-:W-:Y:S05]  /*6560*/  @!P0 BRA `(.L_x_4229) ;  /* 0x0000000000048947 */ /* 0x000fea0003800000 */
[----:B------:R-:W-:Y:S01]  /*6570*/  BPT.TRAP 0x1 ;  /* 0x000000040000795c */ /* 0x000fe20000300000 */
.L_x_4229:
[----:B---3--:R-:W-:Y:S05]  /*6580*/  @P2 BRA `(.L_x_4230) ;  /* 0x0000000000082947 */ /* 0x008fea0003800000 */
[----:B------:R-:W3:Y:S02]  /*6590*/  SYNCS.PHASECHK.TRANS64.TRYWAIT P2, [UR5+0x38850], R4 ;  /* 0x03885004ff0075a7 */ /* 0x000ee40008040145 */
[----:B---3--:R-:W-:Y:S05]  /*65a0*/  @!P2 BRA `(.L_x_4231) ;  /* 0x000000e40064a947 */ /* 0x008fea0003800000 */
.L_x_4230:
[----:B------:R-:W-:Y:S01]  /*65b0*/  UIADD3 UR10, UR41, 0x26400, URZ ;  /* 0x00026400290a7890 */ /* 0x000fe2000fffe03f */
[----:B------:R-:W-:Y:S01]  /*65c0*/  WARPGROUP.ARRIVE ;  /* 0x00000000000079c5 */ /* 0x000fe20000000000 */
[----:B------:R-:W-:-:S05]  /*65d0*/  UIADD3 UR15, UR6, 0x2, URZ ;  /* 0x00000002060f7890 */ /* 0x000fca000fffe03f */
[----:B-1----:R-:W1:Y:S01]  /*65e0*/  S2R R5, SR_TID.X ;  /* 0x0000000000057919 */ /* 0x002e620000002100 */
[----:B------:R-:W-:Y:S02]  /*65f0*/  USHF.R.U32.HI UR10, URZ, 0x4, UR10 ;  /* 0x000000043f0a7899 */ /* 0x000fe4000801160a */
[----:B------:R-:W-:Y:S02]  /*6600*/  UIADD3 UR11, UR6, 0x6, URZ ;  /* 0x00000006060b7890 */ /* 0x000fe4000fffe03f */
[----:B------:R-:W-:Y:S02]  /*6610*/  ULOP3.LUT UR18, UR10, 0x3fff, URZ, 0xc0, !UPT ;  /* 0x00003fff0a127892 */ /* 0x000fe4000f8ec03f */
[----:B------:R-:W-:Y:S02]  /*6620*/  UIADD3 UR14, UR6, 0x4, URZ ;  /* 0x00000004060e7890 */ /* 0x000fe4000fffe03f */
[----:B------:R-:W-:Y:S02]  /*6630*/  ULEA UR10, UR36, UR4, 0xc ;  /* 0x00000004240a7291 */ /* 0x000fe4000f8e603f */
[----:B------:R-:W-:Y:S01]  /*6640*/  ULOP3.LUT UR6, UR18, 0x10000, URZ, 0xfc, !UPT ;  /* 0x0001000012067892 */ /* 0x000fe2000f8efc3f */
[----:B------:R-:W-:Y:S01]  /*6650*/  UMOV UR23, 0x40000040 ;  /* 0x4000004000177882 */ /* 0x000fe20000000000 */
[----:B------:R-:W-:Y:S01]  /*6660*/  UMOV UR21, 0x40000040 ;  /* 0x4000004000157882 */ /* 0x000fe20000000000 */
[----:B------:R-:W-:-:S02]  /*6670*/  UIADD3 UR18, UR10, 0x800, URZ ;  /* 0x000008000a127890 */ /* 0x000fc4000fffe03f */
[----:B------:R-:W-:Y:S02]  /*6680*/  UMOV UR22, UR10 ;  /* 0x0000000a00167c82 */ /* 0x000fe40008000000 */
[----:B------:R-:W-:Y:S01]  /*6690*/  UMOV UR20, UR6 ;  /* 0x0000000600147c82 */ /* 0x000fe20008000000 */
[----:B------:R-:W-:Y:S01]  /*66a0*/  UIADD3 UR19, UR6, 0x800, URZ ;  /* 0x0000080006137890 */ /* 0x000fe2000fffe03f */
[----:B------:R-:W-:Y:S01]  /*66b0*/  HGMMA.64x64x16.F32 R152, gdesc[UR20], R152, gsb0 ;  /* 0x00e00000149879f0 */ /* 0x000fe20008000898 */
[----:B------:R-:W-:Y:S01]  /*66c0*/  UIADD3 UR22, UR10, 0x2, URZ ;  /* 0x000000020a167890 */ /* 0x000fe2000fffe03f */
[----:B------:R-:W-:Y:S01]  /*66d0*/  UMOV UR20, UR15 ;  /* 0x0000000f00147c82 */ /* 0x000fe20008000000 */
[----:B------:R-:W-:Y:S01]  /*66e0*/  UMOV UR21, 0x40000040 ;  /* 0x4000004000157882 */ /* 0x000fe20000000000 */
[----:B------:R-:W-:Y:S01]  /*66f0*/  UMOV UR23, 0x40000040 ;  /* 0x4000004000177882 */ /* 0x000fe20000000000 */
[----:B-1----:R-:W-:-:S05]  /*6700*/  SHF.R.U32.HI R5, RZ, 0x7, R5 ;  /* 0x00000007ff057819 */ /* 0x002fca0000011605 */
[----:B0-2---:R-:W0:Y:S01]  /*6710*/  SHFL.IDX PT, R4, R5, RZ, 0x1f ;  /* 0x00001fff05047589 */ /* 0x005e2200000e0000 */
[----:B------:R-:W-:Y:S02]  /*6720*/  WARPGROUP.DEPBAR.LE gsb0, 0x0 ;  /* 0x00008000000079c5 */ /* 0x000fe40000010000 */
[----:B------:R-:W-:-:S06]  /*6730*/  WARPGROUP.ARRIVE ;  /* 0x00000000000079c5 */ /* 0x000fcc0000000000 */
[----:B------:R-:W-:Y:S01]  /*6740*/  HGMMA.64x64x16.F32 R152, gdesc[UR20], R152, gsb0 ;  /* 0x00e00000149879f0 */ /* 0x000fe20008000898 */
[----:B------:R-:W-:Y:S01]  /*6750*/  UIADD3 UR22, UR10, 0x4, URZ ;  /* 0x000000040a167890 */ /* 0x000fe2000fffe03f */
[----:B------:R-:W-:Y:S01]  /*6760*/  UMOV UR20, UR14 ;  /* 0x0000000e00147c82 */ /* 0x000fe20008000000 */
[----:B------:R-:W-:Y:S01]  /*6770*/  UMOV UR21, 0x40000040 ;  /* 0x4000004000157882 */ /* 0x000fe20000000000 */
[----:B------:R-:W-:Y:S01]  /*6780*/  UMOV UR23, 0x40000040 ;  /* 0x4000004000177882 */ /* 0x000fe20000000000 */
[----:B------:R-:W-:Y:S02]  /*6790*/  WARPGROUP.DEPBAR.LE gsb0, 0x0 ;  /* 0x00008000000079c5 */ /* 0x000fe40000010000 */
[----:B------:R-:W-:-:S06]  /*67a0*/  WARPGROUP.ARRIVE ;  /* 0x00000000000079c5 */ /* 0x000fcc0000000000 */
[----:B------:R-:W-:Y:S01]  /*67b0*/  HGMMA.64x64x16.F32 R152, gdesc[UR20], R152, gsb0 ;  /* 0x00e00000149879f0 */ /* 0x000fe20008000898 */
[----:B------:R-:W-:Y:S01]  /*67c0*/  UIADD3 UR22, UR10, 0x6, URZ ;  /* 0x000000060a167890 */ /* 0x000fe2000fffe03f */
[----:B------:R-:W-:Y:S01]  /*67d0*/  UMOV UR20, UR11 ;  /* 0x0000000b00147c82 */ /* 0x000fe20008000000 */
[----:B------:R-:W-:Y:S01]  /*67e0*/  UMOV UR21, 0x40000040 ;  /* 0x4000004000157882 */ /* 0x000fe20000000000 */
[----:B------:R-:W-:Y:S01]  /*67f0*/  UMOV UR23, 0x40000040 ;  /* 0x4000004000177882 */ /* 0x000fe20000000000 */
        /* <DEDUP_REMOVED lines=238> */
.L_x_4232:
[----:B------:R-:W-:Y:S01]  /*76e0*/  FMNMX.FTZ R4, R152, R9, !PT ;  /* 0x0000000998047209 */ /* 0x000fe20007810000 */
[----:B------:R-:W-:Y:S01]  /*76f0*/  ULDC UR18, c[0x0][0xa80] ;  /* 0x0002a00000127ab9 */ /* 0x000fe20000000800 */
[----:B------:R-:W-:Y:S01]  /*7700*/  ISETP.NE.AND P2, PT, R19, RZ, PT ;  /* 0x000000ff1300720c */ /* 0x000fe20003f45270 */
[----:B------:R-:W-:Y:S01]  /*7710*/  UIADD3 UR10, UR5, 0x38840, URZ ;  /* 0x00038840050a7890 */ /* 0x000fe2000fffe03f */
[----:B------:R-:W-:Y:S01]  /*7720*/  FMNMX.FTZ R4, R153, R4, !PT ;  /* 0x0000000499047209 */ /* 0x000fe20007810000 */
[----:B------:R-:W-:Y:S01]  /*7730*/  IMAD.U32 R13, RZ, RZ, UR7 ;  /* 0x00000007ff0d7e24 */ /* 0x000fe2000f8e00ff */
[----:B------:R-:W-:Y:S01]  /*7740*/  UMOV UR11, 0x40000040 ;  /* 0x40000040000b7882 */ /* 0x000fe20000000000 */
[----:B------:R-:W-:Y:S01]  /*7750*/  UPRMT UR10, UR40, 0x654, UR10 ;  /* 0x00000654280a7896 */ /* 0x000fe2000800000a */
[----:B------:R-:W-:Y:S01]  /*7760*/  FMNMX.FTZ R4, R156, R4, !PT ;  /* 0x000000049c047209 */ /* 0x000fe20007810000 */
[----:B------:R-:W-:-:S03]  /*7770*/  UMOV UR15, 0x40000040 ;  /* 0x40000040000f7882 */ /* 0x000fc60000000000 */
[----:B------:R-:W-:-:S03]  /*7780*/  FMNMX.FTZ R4, R157, R4, !PT ;  /* 0x000000049d047209 */ /* 0x000fc60007810000 */
[----:B------:R-:W-:Y:S01]  /*7790*/  @!P2 IMAD R13, R13, 0x40, R17 ;  /* 0x000000400d0da824 */ /* 0x000fe200078e0211 */
[----:B------:R-:W-:Y:S01]  /*77a0*/  FMNMX.FTZ R4, R160, R4, !PT ;  /* 0x00000004a0047209 */ /* 0x000fe20007810000 */
[----:B------:R-:W-:Y:S01]  /*77b0*/  SYNCS.ARRIVE.TRANS64.RED.A1T0 RZ, [UR10], RZ ;  /* 0x000000ffffff79a7 */ /* 0x000fe2000810040a */
[----:B------:R-:W-:Y:S02]  /*77c0*/  ULEA UR10, UR36, UR43, 0xc ;  /* 0x0000002b240a7291 */ /* 0x000fe4000f8e603f */
[----:B------:R-:W-:Y:S02]  /*77d0*/  FMNMX.FTZ R4, R161, R4, !PT ;  /* 0x00000004a1047209 */ /* 0x000fe40007810000 */
[----:B------:R-:W-:Y:S01]  /*77e0*/  @!P2 LEA R13, R13, UR41, 0x2 ;  /* 0x000000290d0dac11 */ /* 0x000fe2000f8e10ff */
[----:B------:R-:W-:Y:S01]  /*77f0*/  UIADD3 UR14, UR10, 0x80, URZ ;  /* 0x000000800a0e7890 */ /* 0x000fe2000fffe03f */
        /* <DEDUP_REMOVED lines=32> */
[----:B------:R-:W-:Y:S01]  /*7a00*/  FMNMX.FTZ R5, R154, R8, !PT ;  /* 0x000000089a057209 */ /* 0x000fe20007810000 */
[----:B------:R-:W-:Y:S01]  /*7a10*/  FMUL.FTZ R9, R9, UR18 ;  /* 0x0000001209097c20 */ /* 0x000fe20008410000 */
        /* <DEDUP_REMOVED lines=9> */
[----:B------:R-:W2:Y:S01]  /*7ab0*/  MUFU.EX2 R156, R156 ;  /* 0x0000009c009c7308 */ /* 0x000ea20000000800 */
[----:B0-----:R-:W-:Y:S01]  /*7ac0*/  FFMA.FTZ R3, R9, R3, R152 ;  /* 0x0000000309037223 */ /* 0x001fe20000010098 */
[----:B------:R-:W-:Y:S01]  /*7ad0*/  FMNMX.FTZ R5, R167, R5, !PT ;  /* 0x00000005a7057209 */ /* 0x000fe20007810000 */
[----:B------:R-:W-:Y:S01]  /*7ae0*/  @!P2 STS [R13+0x38400], R9 ;  /* 0x038400090d00a388 */ /* 0x000fe20000000800 */
[-C--:B------:R-:W-:Y:S01]  /*7af0*/  FMUL.FTZ R24, R24, R9.reuse ;  /* 0x0000000918187220 */ /* 0x080fe20000410000 */
[----:B------:R-:W-:Y:S01]  /*7b00*/  FMUL.FTZ R25, R25, R9 ;  /* 0x0000000919197220 */ /* 0x000fe20000410000 */
[----:B------:R-:W-:Y:S01]  /*7b10*/  FMNMX.FTZ R5, R170, R5, !PT ;  /* 0x00000005aa057209 */ /* 0x000fe20007810000 */
[----:B------:R-:W-:Y:S01]  /*7b20*/  FMUL.FTZ R28, R28, R9 ;  /* 0x000000091c1c7220 */ /* 0x000fe20000410000 */
[----:B------:R-:W0:Y:S01]  /*7b30*/  MUFU.EX2 R157, R157 ;  /* 0x0000009d009d7308 */ /* 0x000e220000000800 */
[C---:B-1----:R-:W-:Y:S01]  /*7b40*/  F2FP.F16.F32.PACK_AB R188, R153.reuse, R152 ;  /* 0x0000009899bc723e */ /* 0x042fe200000000ff */
[----:B------:R-:W-:Y:S01]  /*7b50*/  FADD.FTZ R3, R153, R3 ;  /* 0x0000000399037221 */ /* 0x000fe20000010000 */
[----:B------:R-:W-:Y:S01]  /*7b60*/  FMNMX.FTZ R5, R171, R5, !PT ;  /* 0x00000005ab057209 */ /* 0x000fe20007810000 */
[-C--:B------:R-:W-:Y:S01]  /*7b70*/  FMUL.FTZ R29, R29, R9.reuse ;  /* 0x000000091d1d7220 */ /* 0x080fe20000410000 */
[-C--:B------:R-:W-:Y:S01]  /*7b80*/  FMUL.FTZ R32, R32, R9.reuse ;  /* 0x0000000920207220 */ /* 0x080fe20000410000 */
[----:B------:R-:W-:Y:S01]  /*7b90*/  FMUL.FTZ R33, R33, R9 ;  /* 0x0000000921217220 */ /* 0x000fe20000410000 */
[----:B------:R-:W-:Y:S01]  /*7ba0*/  FMNMX.FTZ R5, R174, R5, !PT ;  /* 0x00000005ae057209 */ /* 0x000fe20007810000 */
[----:B------:R-:W1:Y:S01]  /*7bb0*/  MUFU.EX2 R152, R160 ;  /* 0x000000a000987308 */ /* 0x000e620000000800 */
[----:B--2---:R-:W-:Y:S01]  /*7bc0*/  FADD.FTZ R3, R156, R3 ;  /* 0x000000039c037221 */ /* 0x004fe20000010000 */
[----:B------:R-:W-:Y:S01]  /*7bd0*/  FMUL.FTZ R36, R36, R9 ;  /* 0x0000000924247220 */ /* 0x000fe20000410000 */
[----:B------:R-:W-:Y:S01]  /*7be0*/  FMNMX.FTZ R5, R175, R5, !PT ;  /* 0x00000005af057209 */ /* 0x000fe20007810000 */
[-C--:B------:R-:W-:Y:S01]  /*7bf0*/  FMUL.FTZ R37, R37, R9.reuse ;  /* 0x0000000925257220 */ /* 0x080fe20000410000 */
[-C--:B------:R-:W-:Y:S01]  /*7c00*/  FMUL.FTZ R40, R40, R9.reuse ;  /* 0x0000000928287220 */ /* 0x080fe20000410000 */
[----:B------:R-:W-:Y:S01]  /*7c10*/  FMUL.FTZ R41, R41, R9 ;  /* 0x0000000929297220 */ /* 0x000fe20000410000 */
[----:B------:R-:W-:Y:S01]  /*7c20*/  FMNMX.FTZ R5, R178, R5, !PT ;  /* 0x00000005b2057209 */ /* 0x000fe20007810000 */
[----:B------:R-:W2:Y:S01]  /*7c30*/  MUFU.EX2 R161, R161 ;  /* 0x000000a100a17308 */ /* 0x000ea20000000800 */
[C---:B0-----:R-:W-:Y:S01]  /*7c40*/  FADD.FTZ R3, R157.reuse, R3 ;  /* 0x000000039d037221 */ /* 0x041fe20000010000 */
[----:B------:R-:W-:Y:S01]  /*7c50*/  F2FP.F16.F32.PACK_AB R190, R157, R156 ;  /* 0x0000009c9dbe723e */ /* 0x000fe200000000ff */
[----:B------:R-:W-:Y:S01]  /*7c60*/  FMUL.FTZ R44, R44, R9 ;  /* 0x000000092c2c7220 */ /* 0x000fe20000410000 */
[----:B------:R-:W-:Y:S01]  /*7c70*/  FMNMX.FTZ R5, R179, R5, !PT ;  /* 0x00000005b3057209 */ /* 0x000fe20007810000 */
[-C--:B------:R-:W-:Y:S01]  /*7c80*/  FMUL.FTZ R45, R45, R9.reuse ;  /* 0x000000092d2d7220 */ /* 0x080fe20000410000 */
[-C--:B------:R-:W-:Y:S01]  /*7c90*/  FMUL.FTZ R48, R48, R9.reuse ;  /* 0x0000000930307220 */ /* 0x080fe20000410000 */
[----:B------:R-:W-:Y:S01]  /*7ca0*/  FMUL.FTZ R49, R49, R9 ;  /* 0x0000000931317220 */ /* 0x000fe20000410000 */
[----:B------:R-:W-:Y:S01]  /*7cb0*/  FMNMX.FTZ R5, R182, R5, !PT ;  /* 0x00000005b6057209 */ /* 0x000fe20007810000 */
[----:B------:R-:W0:Y:S01]  /*7cc0*/  MUFU.EX2 R164, R164 ;  /* 0x000000a400a47308 */ /* 0x000e220000000800 */
[----:B-1----:R-:W-:Y:S01]  /*7cd0*/  FADD.FTZ R3, R152, R3 ;  /* 0x0000000398037221 */ /* 0x002fe20000010000 */
[----:B------:R-:W-:Y:S01]  /*7ce0*/  FMUL.FTZ R52, R52, R9 ;  /* 0x0000000934347220 */ /* 0x000fe20000410000 */
[----:B------:R-:W-:Y:S01]  /*7cf0*/  FMNMX.FTZ R5, R183, R5, !PT ;  /* 0x00000005b7057209 */ /* 0x000fe20007810000 */
[-C--:B------:R-:W-:Y:S01]  /*7d00*/  FMUL.FTZ R53, R53, R9.reuse ;  /* 0x0000000935357220 */ /* 0x080fe20000410000 */
[-C--:B------:R-:W-:Y:S01]  /*7d10*/  FMUL.FTZ R56, R56, R9.reuse ;  /* 0x0000000938387220 */ /* 0x080fe20000410000 */
[-C--:B------:R-:W-:Y:S01]  /*7d20*/  FMUL.FTZ R57, R57, R9.reuse ;  /* 0x0000000939397220 */ /* 0x080fe20000410000 */
[-C--:B------:R-:W-:Y:S01]  /*7d30*/  FMUL.FTZ R60, R60, R9.reuse ;  /* 0x000000093c3c7220 */ /* 0x080fe20000410000 */
[----:B------:R-:W1:Y:S01]  /*7d40*/  SHFL.BFLY PT, R10, R5, 0x2, 0x1f ;  /* 0x0c401f00050a7f89 */ /* 0x000e6200000e0000 */
        /* <DEDUP_REMOVED lines=9> */
[----:B0-----:R-:W-:Y:S01]  /*7de0*/  FADD.FTZ R3, R164, R3 ;  /* 0x00000003a4037221 */ /* 0x001fe20000010000 */
[-C--:B------:R-:W-:Y:S01]  /*7df0*/  FMUL.FTZ R72, R72, R9.reuse ;  /* 0x0000000948487220 */ /* 0x080fe20000410000 */
[-C--:B------:R-:W-:Y:S01]  /*7e00*/  FMUL.FTZ R73, R73, R9.reuse ;  /* 0x0000000949497220 */ /* 0x080fe20000410000 */
[-C--:B------:R-:W-:Y:S01]  /*7e10*/  FMUL.FTZ R76, R76, R9.reuse ;  /* 0x000000094c4c7220 */ /* 0x080fe20000410000 */
[-C--:B------:R-:W-:Y:S01]  /*7e20*/  FMUL.FTZ R77, R77, R9.reuse ;  /* 0x000000094d4d7220 */ /* 0x080fe20000410000 */
[-C--:B------:R-:W-:Y:S01]  /*7e30*/  FMUL.FTZ R80, R80, R9.reuse ;  /* 0x0000000950507220 */ /* 0x080fe20000410000 */
[-C--:B------:R-:W-:Y:S01]  /*7e40*/  FMUL.FTZ R81, R81, R9.reuse ;  /* 0x0000000951517220 */ /* 0x080fe20000410000 */
[----:B------:R-:W0:Y:S01]  /*7e50*/  MUFU.EX2 R169, R169 ;  /* 0x000000a900a97308 */ /* 0x000e220000000800 */
[----:B---3--:R-:W-:Y:S01]  /*7e60*/  FADD.FTZ R3, R165, R3 ;  /* 0x00000003a5037221 */ /* 0x008fe20000010000 */
[-C--:B------:R-:W-:Y:S01]  /*7e70*/  FMUL.FTZ R84, R84, R9.reuse ;  /* 0x0000000954547220 */ /* 0x080fe20000410000 */
[-C--:B------:R-:W-:Y:S01]  /*7e80*/  FMUL.FTZ R85, R85, R9.reuse ;  /* 0x0000000955557220 */ /* 0x080fe20000410000 */
[-C--:B------:R-:W-:Y:S01]  /*7e90*/  FMUL.FTZ R88, R88, R9.reuse ;  /* 0x0000000958587220 */ /* 0x080fe20000410000 */
[-C--:B------:R-:W-:Y:S01]  /*7ea0*/  FMUL.FTZ R89, R89, R9.reuse ;  /* 0x0000000959597220 */ /* 0x080fe20000410000 */
[-C--:B------:R-:W-:Y:S01]  /*7eb0*/  FMUL.FTZ R92, R92, R9.reuse ;  /* 0x000000095c5c7220 */ /* 0x080fe20000410000 */
[----:B-1----:R-:W-:Y:S01]  /*7ec0*/  FMNMX.FTZ R5, R5, R10, !PT ;  /* 0x0000000a05057209 */ /* 0x002fe20007810000 */
[----:B------:R-:W-:Y:S01]  /*7ed0*/  MUFU.EX2 R173, R173 ;  /* 0x000000ad00ad7308 */ /* 0x000fe20000000800 */
[----:B--2---:R-:W-:Y:S01]  /*7ee0*/  FADD.FTZ R3, R156, R3 ;  /* 0x000000039c037221 */ /* 0x004fe20000010000 */
[-C--:B------:R-:W-:Y:S01]  /*7ef0*/  FMUL.FTZ R93, R93, R9.reuse ;  /* 0x000000095d5d7220 */ /* 0x080fe20000410000 */
[-C--:B------:R-:W-:Y:S01]  /*7f00*/  FMUL.FTZ R96, R96, R9.reuse ;  /* 0x0000000960607220 */ /* 0x080fe20000410000 */
[----:B------:R-:W1:Y:S01]  /*7f10*/  SHFL.BFLY PT, R10, R5, 0x1, 0x1f ;  /* 0x0c201f00050a7f89 */ /* 0x000e6200000e0000 */
[-C--:B------:R-:W-:Y:S01]  /*7f20*/  FMUL.FTZ R97, R97, R9.reuse ;  /* 0x0000000961617220 */ /* 0x080fe20000410000 */
[-C--:B------:R-:W-:Y:S01]  /*7f30*/  FMUL.FTZ R100, R100, R9.reuse ;  /* 0x0000000964647220 */ /* 0x080fe20000410000 */
[-C--:B------:R-:W-:Y:S01]  /*7f40*/  FMUL.FTZ R101, R101, R9.reuse ;  /* 0x0000000965657220 */ /* 0x080fe20000410000 */
[----:B------:R-:W-:Y:S01]  /*7f50*/  MUFU.EX2 R160, R176 ;  /* 0x000000b000a07308 */ /* 0x000fe20000000800 */
[C---:B0-----:R-:W-:Y:S01]  /*7f60*/  FADD.FTZ R3, R169.reuse, R3 ;  /* 0x00000003a9037221 */ /* 0x041fe20000010000 */
[----:B------:R-:W-:Y:S01]  /*7f70*/  F2FP.F16.F32.PACK_AB R156, R169, R156 ;  /* 0x0000009ca99c723e */ /* 0x000fe200000000ff */
        /* <DEDUP_REMOVED lines=17> */
[----:B-1----:R-:W-:Y:S01]  /*8090*/  FMNMX.FTZ R5, R5, R10, !PT ;  /* 0x0000000a05057209 */ /* 0x002fe20007810000 */
[-C--:B------:R-:W-:Y:S01]  /*80a0*/  FMUL.FTZ R133, R133, R9.reuse ;  /* 0x0000000985857220 */ /* 0x080fe20000410000 */
[-C--:B------:R-:W-:Y:S01]  /*80b0*/  FMUL.FTZ R136, R136, R9.reuse ;  /* 0x0000000988887220 */ /* 0x080fe20000410000 */
[-C--:B------:R-:W-:Y:S01]  /*80c0*/  FMUL.FTZ R137, R137, R9.reuse ;  /* 0x0000000989897220 */ /* 0x080fe20000410000 */
[----:B------:R-:W-:Y:S01]  /*80d0*/  MUFU.EX2 R181, R181 ;  /* 0x000000b500b57308 */ /* 0x000fe20000000800 */
[C---:B------:R-:W-:Y:S01]  /*80e0*/  FADD.FTZ R8, -R5.reuse, R8 ;  /* 0x0000000805087221 */ /* 0x040fe20000010100 */
[----:B------:R-:W-:Y:S01]  /*80f0*/  FMUL.FTZ R10, R5, UR18 ;  /* 0x00000012050a7c20 */ /* 0x000fe20008410000 */
[-C--:B------:R-:W-:Y:S01]  /*8100*/  FMUL.FTZ R140, R140, R9.reuse ;  /* 0x000000098c8c7220 */ /* 0x080fe20000410000 */
[-C--:B------:R-:W-:Y:S01]  /*8110*/  FMUL.FTZ R141, R141, R9.reuse ;  /* 0x000000098d8d7220 */ /* 0x080fe20000410000 */
        /* <DEDUP_REMOVED lines=17> */
[--C-:B------:R-:W-:Y:S01]  /*8230*/  FFMA.FTZ R182, R182, UR18, -R10.reuse ;  /* 0x00000012b6b67c23 */ /* 0x100fe2000801080a */
[----:B------:R-:W-:Y:S01]  /*8240*/  FFMA.FTZ R10, R183, UR18, -R10 ;  /* 0x00000012b70a7c23 */ /* 0x000fe2000801080a */
[-C--:B------:R-:W-:Y:S01]  /*8250*/  FMUL.FTZ R144, R144, R9.reuse ;  /* 0x0000000990907220 */ /* 0x080fe20000410000 */
[-C--:B------:R-:W-:Y:S01]  /*8260*/  FMUL.FTZ R145, R145, R9.reuse ;  /* 0x0000000991917220 */ /* 0x080fe20000410000 */
[----:B------:R-:W2:Y:S01]  /*8270*/  MUFU.EX2 R154, R154 ;  /* 0x0000009a009a7308 */ /* 0x000ea20000000800 */
[----:B0-----:R-:W-:Y:S01]  /*8280*/  FADD.FTZ R3, R158, R3 ;  /* 0x000000039e037221 */ /* 0x001fe20000010000 */
[----:B------:R-:W-:Y:S01]  /*8290*/  F2FP.F16.F32.PACK_AB R158, R173, R158 ;  /* 0x0000009ead9e723e */ /* 0x000fe200000000ff */
[-C--:B------:R-:W-:Y:S01]  /*82a0*/  FMUL.FTZ R148, R148, R9.reuse ;  /* 0x0000000994947220 */ /* 0x080fe20000410000 */
[----:B------:R-:W-:Y:S01]  /*82b0*/  FMUL.FTZ R149, R149, R9 ;  /* 0x0000000995957220 */ /* 0x000fe20000410000 */
[----:B------:R-:W-:-:S03]  /*82c0*/  FADD.FTZ R3, R173, R3 ;  /* 0x00000003ad037221 */ /* 0x000fc60000010000 */
[----:B------:R-:W0:Y:S01]  /*82d0*/  MUFU.EX2 R155, R155 ;  /* 0x0000009b009b7308 */ /* 0x000e220000000800 */
[----:B-1----:R1:W-:Y:S01]  /*82e0*/  @!P2 STS [R13+0x38420], R8 ;  /* 0x038420080d00a388 */ /* 0x0023e20000000800 */
[----:B------:R-:W-:Y:S01]  /*82f0*/  FADD.FTZ R3, R160, R3 ;  /* 0x00000003a0037221 */ /* 0x000fe20000010000 */
[----:B------:R-:W-:Y:S01]  /*8300*/  F2FP.F16.F32.PACK_AB R160, R177, R160 ;  /* 0x000000a0b1a0723e */ /* 0x000fe200000000ff */
[-C--:B------:R-:W-:Y:S01]  /*8310*/  FMUL.FTZ R26, R26, R8.reuse ;  /* 0x000000081a1a7220 */ /* 0x080fe20000410000 */
[-C--:B------:R-:W-:Y:S01]  /*8320*/  FMUL.FTZ R27, R27, R8.reuse ;  /* 0x000000081b1b7220 */ /* 0x080fe20000410000 */
[-C--:B------:R-:W-:Y:S01]  /*8330*/  FMUL.FTZ R30, R30, R8.reuse ;  /* 0x000000081e1e7220 */ /* 0x080fe20000410000 */
[----:B------:R-:W-:Y:S01]  /*8340*/  FMUL.FTZ R31, R31, R8 ;  /* 0x000000081f1f7220 */ /* 0x000fe20000410000 */
[----:B------:R-:W3:Y:S01]  /*8350*/  MUFU.EX2 R191, R11 ;  /* 0x0000000b00bf7308 */ /* 0x000ee20000000800 */
[----:B--2---:R-:W-:Y:S01]  /*8360*/  FFMA.FTZ R12, R8, R6, R154 ;  /* 0x00000006080c7223 */ /* 0x004fe2000001009a */
[-C--:B------:R-:W-:Y:S01]  /*8370*/  FMUL.FTZ R34, R34, R8.reuse ;  /* 0x0000000822227220 */ /* 0x080fe20000410000 */
[-C--:B------:R-:W-:Y:S01]  /*8380*/  FMUL.FTZ R35, R35, R8.reuse ;  /* 0x0000000823237220 */ /* 0x080fe20000410000 */
[-C--:B------:R-:W-:Y:S01]  /*8390*/  FMUL.FTZ R38, R38, R8.reuse ;  /* 0x0000000826267220 */ /* 0x080fe20000410000 */
[-C--:B------:R-:W-:Y:S01]  /*83a0*/  FMUL.FTZ R39, R39, R8.reuse ;  /* 0x0000000827277220 */ /* 0x080fe20000410000 */
[-C--:B------:R-:W-:Y:S01]  /*83b0*/  FMUL.FTZ R42, R42, R8.reuse ;  /* 0x000000082a2a7220 */ /* 0x080fe20000410000 */
[----:B------:R-:W-:Y:S01]  /*83c0*/  FMUL.FTZ R43, R43, R8 ;  /* 0x000000082b2b7220 */ /* 0x000fe20000410000 */
[----:B------:R-:W2:Y:S01]  /*83d0*/  MUFU.EX2 R159, R159 ;  /* 0x0000009f009f7308 */ /* 0x000ea20000000800 */
[C---:B0-----:R-:W-:Y:S01]  /*83e0*/  FADD.FTZ R12, R155.reuse, R12 ;  /* 0x0000000c9b0c7221 */ /* 0x041fe20000010000 */
[----:B------:R-:W-:Y:S01]  /*83f0*/  F2FP.F16.F32.PACK_AB R189, R155, R154 ;  /* 0x0000009a9bbd723e */ /* 0x000fe200000000ff */
[----:B------:R-:W-:Y:S01]  /*8400*/  FMUL.FTZ R46, R46, R8 ;  /* 0x000000082e2e7220 */ /* 0x000fe20000410000 */
[----:B------:R-:W-:Y:S01]  /*8410*/  F2FP.F16.F32.PACK_AB R154, R165, R164 ;  /* 0x000000a4a59a723e */ /* 0x000fe200000000ff */
[-C--:B------:R-:W-:Y:S01]  /*8420*/  FMUL.FTZ R47, R47, R8.reuse ;  /* 0x000000082f2f7220 */ /* 0x080fe20000410000 */
[-C--:B------:R-:W-:Y:S01]  /*8430*/  FMUL.FTZ R50, R50, R8.reuse ;  /* 0x0000000832327220 */ /* 0x080fe20000410000 */
[-C--:B------:R-:W-:Y:S01]  /*8440*/  FMUL.FTZ R51, R51, R8.reuse ;  /* 0x0000000833337220 */ /* 0x080fe20000410000 */
[----:B------:R0:W-:Y:S01]  /*8450*/  MUFU.EX2 R6, R162 ;  /* 0x000000a200067308 */ /* 0x0001e20000000800 */
        /* <DEDUP_REMOVED lines=8> */
[C---:B--2---:R-:W-:Y:S01]  /*84e0*/  F2FP.F16.F32.PACK_AB R191, R159.reuse, R191 ;  /* 0x000000bf9fbf723e */ /* 0x044fe200000000ff */
[----:B------:R-:W-:Y:S01]  /*84f0*/  BAR.SYNC.DEFER_BLOCKING 0xf, 0x100 ;  /* 0x03c4000000007b1d */ /* 0x000fe20000010000 */
[----:B------:R-:W-:Y:S01]  /*8500*/  FADD.FTZ R12, R159, R12 ;  /* 0x0000000c9f0c7221 */ /* 0x000fe20000010000 */
[----:B0-----:R-:W-:Y:S01]  /*8510*/  F2FP.F16.F32.PACK_AB R162, R181, R180 ;  /* 0x000000b4b5a2723e */ /* 0x001fe200000000ff */
        /* <DEDUP_REMOVED lines=12> */
[----:B---3--:R-:W-:Y:S01]  /*85e0*/  F2FP.F16.F32.PACK_AB R153, R11, R6 ;  /* 0x000000060b99723e */ /* 0x008fe200000000ff */
        /* <DEDUP_REMOVED lines=14> */
[----:B------:R-:W2:Y:S01]  /*86d0*/  MUFU.EX2 R171, R171 ;  /* 0x000000ab00ab7308 */ /* 0x000ea20000000800 */
        /* <DEDUP_REMOVED lines=16> */
[----:B--2---:R-:W-:Y:S01]  /*87e0*/  F2FP.F16.F32.PACK_AB R157, R171, R170 ;  /* 0x000000aaab9d723e */ /* 0x004fe200000000ff */
        /* <DEDUP_REMOVED lines=9> */
[----:B------:R1:W-:Y:S01]  /*8880*/  STSM.16.M88.4 [R184+0x36400], R188 ;  /* 0x036400bcb8007844 */ /* 0x0003e20000000200 */
[----:B------:R-:W-:Y:S01]  /*8890*/  FADD.FTZ R12, R6, R12 ;  /* 0x0000000c060c7221 */ /* 0x000fe20000010000 */
[----:B------:R-:W-:-:S02]  /*88a0*/  FADD.FTZ R3, R177, R3 ;  /* 0x00000003b1037221 */ /* 0x000fc40000010000 */
[----:B------:R1:W-:Y:S01]  /*88b0*/  STSM.16.M88.4 [R187], R152 ;  /* 0x00000098bb007844 */ /* 0x0003e20000000200 */
        /* <DEDUP_REMOVED lines=8> */
[----:B------:R-:W-:-:S04]  /*8940*/  FADD.FTZ R12, R167, R12 ;  /* 0x0000000ca70c7221 */ /* 0x000fc80000010000 */
[----:B------:R-:W-:Y:S01]  /*8950*/  FADD.FTZ R12, R170, R12 ;  /* 0x0000000caa0c7221 */ /* 0x000fe20000010000 */
[----:B------:R-:W0:Y:S01]  /*8960*/  MUFU.EX2 R10, R10 ;  /* 0x0000000a000a7308 */ /* 0x000e220000000800 */
[----:B--2---:R-:W-:Y:S02]  /*8970*/  F2FP.F16.F32.PACK_AB R161, R179, R178 ;  /* 0x000000b2b3a1723e */ /* 0x004fe400000000ff */
[----:B------:R-:W-:-:S04]  /*8980*/  FADD.FTZ R12, R171, R12 ;  /* 0x0000000cab0c7221 */ /* 0x000fc80000010000 */
[----:B------:R-:W-:-:S04]  /*8990*/  FADD.FTZ R12, R174, R12 ;  /* 0x0000000cae0c7221 */ /* 0x000fc80000010000 */
[----:B------:R-:W-:-:S04]  /*89a0*/  FADD.FTZ R175, R175, R12 ;  /* 0x0000000cafaf7221 */ /* 0x000fc80000010000 */
[----:B------:R-:W-:Y:S01]  /*89b0*/  FADD.FTZ R178, R178, R175 ;  /* 0x000000afb2b27221 */ /* 0x000fe20000010000 */
[----:B0-----:R-:W-:-:S03]  /*89c0*/  F2FP.F16.F32.PACK_AB R163, R10, R182 ;  /* 0x000000b60aa3723e */ /* 0x001fc600000000ff */
[----:B------:R-:W-:Y:S02]  /*89d0*/  FADD.FTZ R179, R179, R178 ;  /* 0x000000b2b3b37221 */ /* 0x000fe40000010000 */
[----:B------:R1:W-:Y:S01]  /*89e0*/  STSM.16.M88.4 [R186], R160 ;  /* 0x000000a0ba007844 */ /* 0x0003e20000000200 */
[----:B------:R-:W-:Y:S01]  /*89f0*/  WARPGROUP.ARRIVE ;  /* 0x00000000000079c5 */ /* 0x000fe20000000000 */
[----:B------:R-:W-:-:S04]  /*8a00*/  FADD.FTZ R179, R182, R179 ;  /* 0x000000b3b6b37221 */ /* 0x000fc80000010000 */
[----:B------:R-:W-:Y:S01]  /*8a10*/  FADD.FTZ R6, R10, R179 ;  /* 0x000000b30a067221 */ /* 0x000fe20000010000 */
[----:B------:R-:W-:Y:S01]  /*8a20*/  HGMMA.64x256x16.F32 R24, R188, gdesc[UR8].tnspB, R24, gsb0 ;  /* 0x43e00008bc187df0 */ /* 0x000fe20008000818 */
        /* <DEDUP_REMOVED lines=27> */
.L_x_4233:
[----:B------:R-:W-:Y:S01]  /*8be0*/  UIADD3 UR5, UR5, 0x38860, URZ ;  /* 0x0003886005057890 */ /* 0x000fe2000fffe03f */
[----:B------:R-:W-:Y:S01]  /*8bf0*/  IMAD.MOV.U32 R8, RZ, RZ, R5 ;  /* 0x000000ffff087224 */ /* 0x000fe200078e0005 */
[----:B------:R-:W-:Y:S01]  /*8c00*/  UMOV UR7, UR36 ;  /* 0x0000002400077c82 */ /* 0x000fe20008000000 */
[----:B------:R-:W-:Y:S01]  /*8c10*/  IMAD.MOV.U32 R9, RZ, RZ, R4 ;  /* 0x000000ffff097224 */ /* 0x000fe200078e0004 */
[----:B------:R-:W-:-:S09]  /*8c20*/  UPRMT UR5, UR40, 0x654, UR5 ;  /* 0x0000065428057896 */ /* 0x000fd20008000005 */
[----:B------:R-:W-:Y:S01]  /*8c30*/  SYNCS.ARRIVE.TRANS64.RED.A1T0 RZ, [UR5], RZ ;  /* 0x000000ffffff79a7 */ /* 0x000fe20008100405 */
[----:B------:R-:W-:Y:S05]  /*8c40*/  @P1 BRA `(.L_x_4234) ;  /* 0xffffffd4008c1947 */ /* 0x000fea000383ffff */
.L_x_4223:
[----:B------:R-:W0:Y:S01]  /*8c50*/  SHFL.BFLY PT, R0, R3, 0x2, 0x1f ;  /* 0x0c401f0003007f89 */ /* 0x000e2200000e0000 */
[----:B------:R-:W-:Y:S01]  /*8c60*/  IMAD.MOV.U32 R152, RZ, RZ, -0x800000 ;  /* 0xff800000ff987424 */ /* 0x000fe200078e00ff */
[----:B------:R-:W-:Y:S02]  /*8c70*/  UIADD3 UR37, UR37, 0x1, URZ ;  /* 0x0000000125257890 */ /* 0x000fe4000fffe03f */
[----:B------:R-:W1:Y:S01]  /*8c80*/  SHFL.BFLY PT, R7, R6, 0x2, 0x1f ;  /* 0x0c401f0006077f89 */ /* 0x000e6200000e0000 */
[----:B------:R-:W-:Y:S08]  /*8c90*/  BAR.ARV 0x8, 0x100 ;  /* 0x0204000000007b1d */ /* 0x000ff00000002000 */
[----:B------:R-:W-:Y:S01]  /*8ca0*/  BAR.SYNC.DEFER_BLOCKING 0xf, 0x100 ;  /* 0x03c4000000007b1d */ /* 0x000fe20000010000 */
[----:B0-----:R-:W-:Y:S01]  /*8cb0*/  FADD.FTZ R9, R0, R3 ;  /* 0x0000000300097221 */ /* 0x001fe20000010000 */
[----:B------:R-:W-:-:S02]  /*8cc0*/  IMAD.MOV.U32 R3, RZ, RZ, -0x800000 ;  /* 0xff800000ff037424 */ /* 0x000fc400078e00ff */
[----:B-1----:R-:W-:Y:S02]  /*8cd0*/  FADD.FTZ R10, R7, R6 ;  /* 0x00000006070a7221 */ /* 0x002fe40000010000 */
[----:B------:R-:W0:Y:S01]  /*8ce0*/  SHFL.BFLY PT, R0, R9, 0x1, 0x1f ;  /* 0x0c201f0009007f89 */ /* 0x000e2200000e0000 */
[----:B------:R-:W-:Y:S01]  /*8cf0*/  IMAD.U32 R6, RZ, RZ, UR36 ;  /* 0x00000024ff067e24 */ /* 0x000fe2000f8e00ff */
[----:B------:R-:W-:Y:S02]  /*8d00*/  UIADD3 UR36, UR36, 0x1, URZ ;  /* 0x0000000124247890 */ /* 0x000fe4000fffe03f */
[----:B------:R-:W1:Y:S02]  /*8d10*/  SHFL.BFLY PT, R11, R10, 0x1, 0x1f ;  /* 0x0c201f000a0b7f89 */ /* 0x000e6400000e0000 */
[----:B------:R-:W-:-:S04]  /*8d20*/  UISETP.NE.AND UP0, UPT, UR36, 0x2, UPT ;  /* 0x000000022400788c */ /* 0x000fc8000bf05270 */
[----:B------:R-:W-:Y:S02]  /*8d30*/  USEL UR4, URZ, 0x1, UP0 ;  /* 0x000000013f047887 */ /* 0x000fe40008000000 */
[----:B------:R-:W-:-:S04]  /*8d40*/  USEL UR36, UR36, URZ, UP0 ;  /* 0x0000003f24247287 */ /* 0x000fc80008000000 */
[----:B------:R-:W-:Y:S01]  /*8d50*/  LOP3.LUT R2, R2, UR4, RZ, 0x3c, !PT ;  /* 0x0000000402027c12 */ /* 0x000fe2000f8e3cff */
[----:B0-----:R-:W-:Y:S01]  /*8d60*/  FADD.FTZ R7, R9, R0 ;  /* 0x0000000009077221 */ /* 0x001fe20000010000 */
[----:B------:R-:W-:Y:S02]  /*8d70*/  IMAD.U32 R9, RZ, RZ, UR18 ;  /* 0x00000012ff097e24 */ /* 0x000fe4000f8e00ff */
[----:B-1----:R-:W-:Y:S02]  /*8d80*/  FADD.FTZ R8, R10, R11 ;  /* 0x0000000b0a087221 */ /* 0x002fe40000010000 */
[----:B------:R-:W-:Y:S01]  /*8d90*/  FSETP.NE.FTZ.AND P0, PT, R7, RZ, PT ;  /* 0x000000ff0700720b */ /* 0x000fe20003f15000 */
[----:B------:R-:W-:Y:S02]  /*8da0*/  IMAD.U32 R11, RZ, RZ, UR18 ;  /* 0x00000012ff0b7e24 */ /* 0x000fe4000f8e00ff */
[----:B------:R-:W-:-:S10]  /*8db0*/  FSETP.NE.FTZ.AND P1, PT, R8, RZ, PT ;  /* 0x000000ff0800720b */ /* 0x000fd40003f35000 */
[----:B------:R-:W0:Y:S01]  /*8dc0*/  @P0 MUFU.LG2 R12, R7 ;  /* 0x00000007000c0308 */ /* 0x000e220000000c00 */
[----:B------:R-:W-:Y:S02]  /*8dd0*/  @P0 FMUL.FTZ R11, R11, 0.69314718246459960938 ;  /* 0x3f3172180b0b0820 */ /* 0x000fe40000410000 */
[----:B------:R-:W-:-:S05]  /*8de0*/  @P1 FMUL.FTZ R9, R9, 0.69314718246459960938 ;  /* 0x3f31721809091820 */ /* 0x000fca0000410000 */
[----:B------:R-:W1:Y:S01]  /*8df0*/  @P1 MUFU.LG2 R0, R8 ;  /* 0x0000000800001308 */ /* 0x000e620000000c00 */
[----:B0-----:R-:W-:-:S04]  /*8e00*/  @P0 FMUL.FTZ R12, R12, 0.69314718246459960938 ;  /* 0x3f3172180c0c0820 */ /* 0x001fc80000410000 */
[----:B------:R-:W-:Y:S01]  /*8e10*/  @P0 FFMA.FTZ R3, R11, R4, R12 ;  /* 0x000000040b030223 */ /* 0x000fe2000001000c */
[----:B------:R-:W-:Y:S02]  /*8e20*/  IMAD.MOV.U32 R4, RZ, RZ, RZ ;  /* 0x000000ffff047224 */ /* 0x000fe400078e00ff */
[----:B-1----:R-:W-:-:S04]  /*8e30*/  @P1 FMUL.FTZ R0, R0, 0.69314718246459960938 ;  /* 0x3f31721800001820 */ /* 0x002fc80000410000 */
[----:B------:R-:W0:Y:S01]  /*8e40*/  @P0 MUFU.RCP R4, R7 ;  /* 0x0000000700040308 */ /* 0x000e220000001000 */
[----:B------:R-:W-:Y:S01]  /*8e50*/  @P1 FFMA.FTZ R152, R9, R5, R0 ;  /* 0x0000000509981223 */ /* 0x000fe20000010000 */
[----:B------:R-:W-:Y:S01]  /*8e60*/  ISETP.NE.AND P0, PT, R19, RZ, PT ;  /* 0x000000ff1300720c */ /* 0x000fe20003f05270 */
[----:B------:R-:W-:-:S06]  /*8e70*/  IMAD.MOV.U32 R0, RZ, RZ, RZ ;  /* 0x000000ffff007224 */ /* 0x000fcc00078e00ff */
[----:B------:R-:W1:Y:S06]  /*8e80*/  @P1 MUFU.RCP R0, R8 ;  /* 0x0000000800001308 */ /* 0x000e6c0000001000 */
[----:B------:R-:W-:Y:S02]  /*8e90*/  @!P0 IMAD R5, R6, 0x40, R17 ;  /* 0x0000004006058824 */ /* 0x000fe400078e0211 */
[-C--:B0-----:R-:W-:Y:S01]  /*8ea0*/  FMUL.FTZ R24, R24, R4.reuse ;  /* 0x0000000418187220 */ /* 0x081fe20000410000 */
[-C--:B------:R-:W-:Y:S01]  /*8eb0*/  FMUL.FTZ R25, R25, R4.reuse ;  /* 0x0000000419197220 */ /* 0x080fe20000410000 */
[-C--:B------:R-:W-:Y:S01]  /*8ec0*/  FMUL.FTZ R28, R28, R4.reuse ;  /* 0x000000041c1c7220 */ /* 0x080fe20000410000 */
[----:B------:R-:W-:Y:S01]  /*8ed0*/  @!P0 LEA R5, R5, UR41, 0x2 ;  /* 0x0000002905058c11 */ /* 0x000fe2000f8e10ff */
[-C--:B------:R-:W-:Y:S01]  /*8ee0*/  FMUL.FTZ R29, R29, R4.reuse ;  /* 0x000000041d1d7220 */ /* 0x080fe20000410000 */
[-C--:B------:R-:W-:Y:S01]  /*8ef0*/  FMUL.FTZ R32, R32, R4.reuse ;  /* 0x0000000420207220 */ /* 0x080fe20000410000 */
[-C--:B------:R-:W-:Y:S01]  /*8f00*/  FMUL.FTZ R33, R33, R4.reuse ;  /* 0x0000000421217220 */ /* 0x080fe20000410000 */
[-C--:B------:R-:W-:Y:S01]  /*8f10*/  FMUL.FTZ R36, R36, R4.reuse ;  /* 0x0000000424247220 */ /* 0x080fe20000410000 */
[----:B------:R0:W-:Y:S01]  /*8f20*/  @!P0 STS [R5+0x38400], R4 ;  /* 0x0384000405008388 */ /* 0x0001e20000000800 */
        /* <DEDUP_REMOVED lines=123> */
[----:B0-----:R-:W-:Y:S06]  /*96e0*/  BAR.ARV 0xe, 0x100 ;  /* 0x0384000000007b1d */ /* 0x001fec0000002000 */
.L_x_4204:
[----:B------:R-:W0:Y:S08]  /*96f0*/  S2UR UR40, SR_CgaCtaId ;  /* 0x00000000002879c3 */ /* 0x000e300000008800 */
[----:B------:R-:W-:Y:S06]  /*9700*/  BAR.SYNC.DEFER_BLOCKING 0x5, 0x180 ;  /* 0x0146000000007b1d */ /* 0x000fec0000010000 */
[----:B------:R-:W-:Y:S01]  /*9710*/  UMOV UR41, 0x400 ;  /* 0x0000040000297882 */ /* 0x000fe20000000000 */
[----:B------:R-:W-:Y:S01]  /*9720*/  BSSY B0, `(.L_x_4235) ;  /* 0x0000491000007945 */ /* 0x000fe20003800000 */
[----:B0-----:R-:W-:-:S09]  /*9730*/  ULEA UR41, UR40, UR41, 0x18 ;  /* 0x0000002928297291 */ /* 0x001fd2000f8ec03f */
[----:B------:R-:W0:Y:S02]  /*9740*/  LDS.128 R4, [UR41+0x388d0] ;  /* 0x0388d029ff047984 */ /* 0x000e240008000c00 */
[----:B0-----:R-:W-:Y:S02]  /*9750*/  R2UR UR4, R5 ;  /* 0x00000000050472ca */ /* 0x001fe400000e0000 */
[----:B------:R-:W-:Y:S01]  /*9760*/  R2UR UR5, R7 ;  /* 0x00000000070572ca */ /* 0x000fe200000e0000 */
[----:B------:R-:W-:Y:S06]  /*9770*/  BAR.ARV 0x4, 0x180 ;  /* 0x0106000000007b1d */ /* 0x000fec0000002000 */
[----:B------:R-:W-:Y:S08]  /*9780*/  @P0 BRA `(.L_x_4236) ;  /* 0x00000038005c0947 */ /* 0x000ff00003800000 */
[----:B------:R-:W2:Y:S01]  /*9790*/  LDL R0, [R1+0x34] ;  /* 0x0000340001007983 */ /* 0x000ea20000100800 */
[----:B------:R-:W0:Y:S01]  /*97a0*/  S2UR UR8, SR_SWINHI ;  /* 0x00000000000879c3 */ /* 0x000e220000002f00 */
[----:B------:R-:W-:Y:S01]  /*97b0*/  F2FP.F16.F32.PACK_AB R23, R71, R70 ;  /* 0x000000464717723e */ /* 0x000fe200000000ff */
[----:B------:R-:W-:Y:S01]  /*97c0*/  UMOV UR6, UR41 ;  /* 0x0000002900067c82 */ /* 0x000fe20008000000 */
[----:B0-----:R-:W-:Y:S01]  /*97d0*/  UMOV UR7, UR8 ;  /* 0x0000000800077c82 */ /* 0x001fe20008000000 */
[----:B------:R-:W-:Y:S02]  /*97e0*/  IMAD.U32 R4, RZ, RZ, UR6 ;  /* 0x00000006ff047e24 */ /* 0x000fe4000f8e00ff */
[----:B------:R-:W-:Y:S01]  /*97f0*/  IMAD.U32 R5, RZ, RZ, UR7 ;  /* 0x00000007ff057e24 */ /* 0x000fe2000f8e00ff */
[----:B------:R-:W-:Y:S01]  /*9800*/  ULDC.64 UR6, c[0x0][0xd08] ;  /* 0x0003420000067ab9 */ /* 0x000fe20000000a00 */
[----:B------:R-:W-:Y:S01]  /*9810*/  BAR.SYNC.DEFER_BLOCKING 0x1, 0x100 ;  /* 0x0044000000007b1d */ /* 0x000fe20000010000 */
[----:B--2---:R-:W-:-:S03]  /*9820*/  IMAD.WIDE R20, R0, 0x2, R4 ;  /* 0x0000000200147825 */ /* 0x004fc600078e0204 */
[C---:B------:R-:W-:Y:S02]  /*9830*/  IADD3 R9, P6, R20.reuse, 0x6060, RZ ;  /* 0x0000606014097810 */ /* 0x040fe40007fde0ff */
[C---:B------:R-:W-:Y:S02]  /*9840*/  IADD3 R12, P1, R20.reuse, 0x6020, RZ ;  /* 0x00006020140c7810 */ /* 0x040fe40007f3e0ff */
[----:B------:R-:W-:Y:S02]  /*9850*/  LOP3.LUT R8, R9, 0x380, RZ, 0xc0, !PT ;  /* 0x0000038009087812 */ /* 0x000fe400078ec0ff */
[----:B------:R-:W-:Y:S02]  /*9860*/  IADD3 R10, P0, R20, 0x6040, RZ ;  /* 0x00006040140a7810 */ /* 0x000fe40007f1e0ff */
[----:B------:R-:W-:Y:S02]  /*9870*/  SHF.R.U64 R8, R8, 0x3, RZ ;  /* 0x0000000308087819 */ /* 0x000fe400000012ff */
[----:B------:R-:W-:-:S02]  /*9880*/  LOP3.LUT R13, R12, 0x380, RZ, 0xc0, !PT ;  /* 0x000003800c0d7812 */ /* 0x000fc400078ec0ff */
[----:B------:R-:W-:Y:S01]  /*9890*/  LOP3.LUT R8, R8, R9, RZ, 0x3c, !PT ;  /* 0x0000000908087212 */ /* 0x000fe200078e3cff */
[----:B------:R-:W-:Y:S01]  /*98a0*/  IMAD.X R9, RZ, RZ, R21, P6 ;  /* 0x000000ffff097224 */ /* 0x000fe200030e0615 */
[----:B------:R-:W-:Y:S02]  /*98b0*/  LOP3.LUT R11, R10, 0x380, RZ, 0xc0, !PT ;  /* 0x000003800a0b7812 */ /* 0x000fe400078ec0ff */
[----:B------:R-:W-:Y:S02]  /*98c0*/  LOP3.LUT R0, R20, 0x380, RZ, 0xc0, !PT ;  /* 0x0000038014007812 */ /* 0x000fe400078ec0ff */
[----:B------:R-:W-:Y:S02]  /*98d0*/  SHF.R.U64 R13, R13, 0x3, RZ ;  /* 0x000000030d0d7819 */ /* 0x000fe400000012ff */
[----:B------:R-:W-:Y:S02]  /*98e0*/  SHF.R.U64 R11, R11, 0x3, RZ ;  /* 0x000000030b0b7819 */ /* 0x000fe400000012ff */
[----:B------:R-:W-:-:S02]  /*98f0*/  SHF.R.U64 R0, R0, 0x3, RZ ;  /* 0x0000000300007819 */ /* 0x000fc400000012ff */
[----:B------:R-:W-:Y:S01]  /*9900*/  LOP3.LUT R12, R13, R12, RZ, 0x3c, !PT ;  /* 0x0000000c0d0c7212 */ /* 0x000fe200078e3cff */
[--C-:B------:R-:W-:Y:S01]  /*9910*/  IMAD.X R13, RZ, RZ, R21.reuse, P1 ;  /* 0x000000ffff0d7224 */ /* 0x100fe200008e0615 */
[----:B------:R-:W-:Y:S01]  /*9920*/  MOV R165, R8 ;  /* 0x0000000800a57202 */ /* 0x000fe20000000f00 */
[--C-:B------:R-:W-:Y:S01]  /*9930*/  IMAD.MOV.U32 R9, RZ, RZ, R21.reuse ;  /* 0x000000ffff097224 */ /* 0x100fe200078e0015 */
[----:B------:R-:W-:Y:S01]  /*9940*/  LOP3.LUT R10, R11, R10, RZ, 0x3c, !PT ;  /* 0x0000000a0b0a7212 */ /* 0x000fe200078e3cff */
[----:B------:R-:W-:Y:S01]  /*9950*/  IMAD.X R11, RZ, RZ, R21, P0 ;  /* 0x000000ffff0b7224 */ /* 0x000fe200000e0615 */
[----:B------:R-:W-:Y:S02]  /*9960*/  LOP3.LUT R8, R0, R20, RZ, 0x3c, !PT ;  /* 0x0000001400087212 */ /* 0x000fe400078e3cff */
[----:B------:R-:W-:Y:S02]  /*9970*/  IADD3 R162, P0, R20, 0x2060, RZ ;  /* 0x0000206014a27810 */ /* 0x000fe40007f1e0ff */
[----:B------:R-:W-:-:S02]  /*9980*/  MOV R153, R12 ;  /* 0x0000000c00997202 */ /* 0x000fc40000000f00 */
[----:B------:R-:W-:Y:S02]  /*9990*/  MOV R12, R8 ;  /* 0x00000008000c7202 */ /* 0x000fe40000000f00 */
[----:B------:R-:W0:Y:S01]  /*99a0*/  LDC R9, c[0x0][0xbd4] ;  /* 0x0002f500ff097b82 */ /* 0x000e220000000800 */
[----:B------:R-:W-:Y:S02]  /*99b0*/  LOP3.LUT R163, R162, 0x380, RZ, 0xc0, !PT ;  /* 0x00000380a2a37812 */ /* 0x000fe400078ec0ff */
[----:B------:R-:W-:Y:S02]  /*99c0*/  ISETP.NE.AND P1, PT, R22, RZ, PT ;  /* 0x000000ff1600720c */ /* 0x000fe40003f25270 */
[----:B------:R-:W-:Y:S02]  /*99d0*/  SHF.R.U64 R163, R163, 0x3, RZ ;  /* 0x00000003a3a37819 */ /* 0x000fe400000012ff */
[C---:B------:R-:W-:Y:S02]  /*99e0*/  IADD3 R154, P3, R20.reuse, 0x4060, RZ ;  /* 0x00004060149a7810 */ /* 0x040fe40007f7e0ff */
[----:B------:R-:W-:Y:S01]  /*99f0*/  LOP3.LUT R162, R163, R162, RZ, 0x3c, !PT ;  /* 0x000000a2a3a27212 */ /* 0x000fe200078e3cff */
[----:B------:R-:W-:Y:S01]  /*9a00*/  IMAD.X R163, RZ, RZ, R21, P0 ;  /* 0x000000ffffa37224 */ /* 0x000fe200000e0615 */
[----:B------:R-:W-:-:S02]  /*9a10*/  IADD3 R8, P0, R20, 0x2040, RZ ;  /* 0x0000204014087810 */ /* 0x000fc40007f1e0ff */
[----:B------:R-:W-:Y:S02]  /*9a20*/  LOP3.LUT R155, R154, 0x380, RZ, 0xc0, !PT ;  /* 0x000003809a9b7812 */ /* 0x000fe400078ec0ff */
[----:B------:R-:W-:Y:S02]  /*9a30*/  LOP3.LUT R0, R8, 0x380, RZ, 0xc0, !PT ;  /* 0x0000038008007812 */ /* 0x000fe400078ec0ff */
[----:B------:R-:W-:Y:S02]  /*9a40*/  SHF.R.U64 R155, R155, 0x3, RZ ;  /* 0x000000039b9b7819 */ /* 0x000fe400000012ff */
[----:B------:R-:W-:Y:S02]  /*9a50*/  SHF.R.U64 R0, R0, 0x3, RZ ;  /* 0x0000000300007819 */ /* 0x000fe400000012ff */
[----:B------:R-:W-:Y:S01]  /*9a60*/  LOP3.LUT R154, R155, R154, RZ, 0x3c, !PT ;  /* 0x0000009a9b9a7212 */ /* 0x000fe200078e3cff */
[----:B------:R-:W-:Y:S01]  /*9a70*/  IMAD.X R155, RZ, RZ, R21, P3 ;  /* 0x000000ffff9b7224 */ /* 0x000fe200018e0615 */
[----:B------:R-:W-:-:S02]  /*9a80*/  LOP3.LUT R8, R0, R8, RZ, 0x3c, !PT ;  /* 0x0000000800087212 */ /* 0x000fc400078e3cff */
[----:B0-----:R-:W-:Y:S01]  /*9a90*/  SEL R0, R22, R9, P1 ;  /* 0x0000000916007207 */ /* 0x001fe20000800000 */
[----:B------:R-:W-:Y:S01]  /*9aa0*/  IMAD.X R9, RZ, RZ, R21, P0 ;  /* 0x000000ffff097224 */ /* 0x000fe200000e0615 */
[----:B------:R-:W-:Y:S02]  /*9ab0*/  MOV R154, R154 ;  /* 0x0000009a009a7202 */ /* 0x000fe40000000f00 */
[----:B------:R-:W-:Y:S02]  /*9ac0*/  MOV R164, R10 ;  /* 0x0000000a00a47202 */ /* 0x000fe40000000f00 */
[----:B------:R-:W-:Y:S02]  /*9ad0*/  MOV R18, R8 ;  /* 0x0000000800127202 */ /* 0x000fe40000000f00 */
[----:B------:R-:W-:Y:S02]  /*9ae0*/  IADD3 R8, P0, R20, 0x2020, RZ ;  /* 0x0000202014087810 */ /* 0x000fe40007f1e0ff */
[----:B------:R-:W-:-:S02]  /*9af0*/  F2FP.F16.F32.PACK_AB R10, R29, R28 ;  /* 0x0000001c1d0a723e */ /* 0x000fc400000000ff */
[----:B------:R-:W-:Y:S02]  /*9b00*/  LOP3.LUT R9, R8, 0x380, RZ, 0xc0, !PT ;  /* 0x0000038008097812 */ /* 0x000fe400078ec0ff */
[----:B------:R-:W-:Y:S02]  /*9b10*/  F2FP.F16.F32.PACK_AB R11, R31, R30 ;  /* 0x0000001e1f0b723e */ /* 0x000fe400000000ff */
[----:B------:R-:W-:Y:S02]  /*9b20*/  SHF.R.U64 R9, R9, 0x3, RZ ;  /* 0x0000000309097819 */ /* 0x000fe400000012ff */
[----:B------:R-:W-:Y:S02]  /*9b30*/  IADD3 R14, P2, R20, 0x6000, RZ ;  /* 0x00006000140e7810 */ /* 0x000fe40007f5e0ff */
[----:B------:R-:W-:Y:S01]  /*9b40*/  LOP3.LUT R8, R9, R8, RZ, 0x3c, !PT ;  /* 0x0000000809087212 */ /* 0x000fe200078e3cff */
[----:B------:R-:W-:Y:S01]  /*9b50*/  IMAD.X R9, RZ, RZ, R21, P0 ;  /* 0x000000ffff097224 */ /* 0x000fe200000e0615 */
[----:B------:R-:W-:-:S02]  /*9b60*/  LOP3.LUT R15, R14, 0x380, RZ, 0xc0, !PT ;  /* 0x000003800e0f7812 */ /* 0x000fc400078ec0ff */
[----:B------:R-:W-:Y:S02]  /*9b70*/  F2FP.F16.F32.PACK_AB R13, R35, R34 ;  /* 0x00000022230d723e */ /* 0x000fe400000000ff */
[----:B------:R-:W-:Y:S02]  /*9b80*/  MOV R155, R8 ;  /* 0x00000008009b7202 */ /* 0x000fe40000000f00 */
[----:B------:R-:W-:Y:S02]  /*9b90*/  F2FP.F16.F32.PACK_AB R8, R25, R24 ;  /* 0x000000181908723e */ /* 0x000fe400000000ff */
[----:B------:R-:W-:Y:S02]  /*9ba0*/  F2FP.F16.F32.PACK_AB R9, R27, R26 ;  /* 0x0000001a1b09723e */ /* 0x000fe400000000ff */
[----:B------:R-:W-:Y:S02]  /*9bb0*/  SHF.R.U64 R15, R15, 0x3, RZ ;  /* 0x000000030f0f7819 */ /* 0x000fe400000012ff */
[C---:B------:R-:W-:Y:S01]  /*9bc0*/  IADD3 R156, P4, R20.reuse, 0x4040, RZ ;  /* 0x00004040149c7810 */ /* 0x040fe20007f9e0ff */
[----:B------:R0:W-:Y:S01]  /*9bd0*/  STSM.16.M88.4 [R12], R8 ;  /* 0x000000080c007844 */ /* 0x0001e20000000200 */
[----:B------:R-:W-:Y:S01]  /*9be0*/  LOP3.LUT R14, R15, R14, RZ, 0x3c, !PT ;  /* 0x0000000e0f0e7212 */ /* 0x000fe200078e3cff */
[----:B------:R-:W-:Y:S01]  /*9bf0*/  IMAD.X R15, RZ, RZ, R21, P2 ;  /* 0x000000ffff0f7224 */ /* 0x000fe200010e0615 */
[----:B------:R-:W-:-:S02]  /*9c00*/  IADD3 R158, P5, R20, 0x4020, RZ ;  /* 0x00004020149e7810 */ /* 0x000fc40007fbe0ff */
[----:B------:R-:W-:Y:S02]  /*9c10*/  IADD3 R160, P6, R20, 0x4000, RZ ;  /* 0x0000400014a07810 */ /* 0x000fe40007fde0ff */
[----:B------:R-:W-:Y:S02]  /*9c20*/  MOV R7, R14 ;  /* 0x0000000e00077202 */ /* 0x000fe40000000f00 */
[----:B------:R-:W-:Y:S02]  /*9c30*/  F2FP.F16.F32.PACK_AB R14, R37, R36 ;  /* 0x00000024250e723e */ /* 0x000fe400000000ff */
[----:B------:R-:W-:Y:S02]  /*9c40*/  F2FP.F16.F32.PACK_AB R15, R39, R38 ;  /* 0x00000026270f723e */ /* 0x000fe400000000ff */
[----:B------:R-:W-:Y:S02]  /*9c50*/  LOP3.LUT R157, R156, 0x380, RZ, 0xc0, !PT ;  /* 0x000003809c9d7812 */ /* 0x000fe400078ec0ff */
[----:B------:R-:W-:-:S02]  /*9c60*/  LOP3.LUT R159, R158, 0x380, RZ, 0xc0, !PT ;  /* 0x000003809e9f7812 */ /* 0x000fc400078ec0ff */
[----:B0-----:R-:W-:Y:S02]  /*9c70*/  IADD3 R8, P0, R20, 0x20, RZ ;  /* 0x0000002014087810 */ /* 0x001fe40007f1e0ff */
[----:B------:R-:W-:Y:S02]  /*9c80*/  F2FP.F16.F32.PACK_AB R12, R33, R32 ;  /* 0x00000020210c723e */ /* 0x000fe400000000ff */
[----:B------:R-:W-:Y:S02]  /*9c90*/  LOP3.LUT R9, R8, 0x380, RZ, 0xc0, !PT ;  /* 0x0000038008097812 */ /* 0x000fe400078ec0ff */
[----:B------:R-:W-:Y:S02]  /*9ca0*/  F2FP.F16.F32.PACK_AB R10, R45, R44 ;  /* 0x0000002c2d0a723e */ /* 0x000fe400000000ff */
[----:B------:R-:W-:Y:S02]  /*9cb0*/  SHF.R.U64 R9, R9, 0x3, RZ ;  /* 0x0000000309097819 */ /* 0x000fe400000012ff */
[----:B------:R-:W-:-:S02]  /*9cc0*/  F2FP.F16.F32.PACK_AB R11, R47, R46 ;  /* 0x0000002e2f0b723e */ /* 0x000fc400000000ff */
[----:B------:R-:W-:Y:S01]  /*9cd0*/  LOP3.LUT R8, R9, R8, RZ, 0x3c, !PT ;  /* 0x0000000809087212 */ /* 0x000fe200078e3cff */
[--C-:B------:R-:W-:Y:S01]  /*9ce0*/  IMAD.X R9, RZ, RZ, R21.reuse, P0 ;  /* 0x000000ffff097224 */ /* 0x100fe200000e0615 */
[----:B------:R-:W-:Y:S02]  /*9cf0*/  LOP3.LUT R161, R160, 0x380, RZ, 0xc0, !PT ;  /* 0x00000380a0a17812 */ /* 0x000fe400078ec0ff */
[----:B------:R-:W-:Y:S02]  /*9d00*/  SHF.R.U64 R157, R157, 0x3, RZ ;  /* 0x000000039d9d7819 */ /* 0x000fe400000012ff */
[----:B------:R-:W-:Y:S02]  /*9d10*/  MOV R8, R8 ;  /* 0x0000000800087202 */ /* 0x000fe40000000f00 */
[----:B------:R-:W-:Y:S02]  /*9d20*/  SHF.R.U64 R159, R159, 0x3, RZ ;  /* 0x000000039f9f7819 */ /* 0x000fe400000012ff */
[----:B------:R-:W-:Y:S01]  /*9d30*/  SHF.R.U64 R161, R161, 0x3, RZ ;  /* 0x00000003a1a17819 */ /* 0x000fe200000012ff */
[----:B------:R0:W-:Y:S01]  /*9d40*/  STSM.16.M88.4 [R8], R12 ;  /* 0x0000000c08007844 */ /* 0x0001e20000000200 */
[----:B------:R-:W-:Y:S01]  /*9d50*/  LOP3.LUT R156, R157, R156, RZ, 0x3c, !PT ;  /* 0x0000009c9d9c7212 */ /* 0x000fe200078e3cff */
[--C-:B------:R-:W-:Y:S01]  /*9d60*/  IMAD.X R157, RZ, RZ, R21.reuse, P4 ;  /* 0x000000ffff9d7224 */ /* 0x100fe200020e0615 */
[----:B------:R-:W-:Y:S01]  /*9d70*/  LOP3.LUT R158, R159, R158, RZ, 0x3c, !PT ;  /* 0x0000009e9f9e7212 */ /* 0x000fe200078e3cff */
[--C-:B------:R-:W-:Y:S01]  /*9d80*/  IMAD.X R159, RZ, RZ, R21.reuse, P5 ;  /* 0x000000ffff9f7224 */ /* 0x100fe200028e0615 */
[----:B------:R-:W-:Y:S01]  /*9d90*/  LOP3.LUT R160, R161, R160, RZ, 0x3c, !PT ;  /* 0x000000a0a1a07212 */ /* 0x000fe200078e3cff */
[----:B------:R-:W-:Y:S01]  /*9da0*/  IMAD.X R161, RZ, RZ, R21, P6 ;  /* 0x000000ffffa17224 */ /* 0x000fe200030e0615 */
[----:B------:R-:W-:-:S02]  /*9db0*/  MOV R162, R162 ;  /* 0x000000a200a27202 */ /* 0x000fc40000000f00 */
[----:B------:R-:W-:Y:S02]  /*9dc0*/  MOV R158, R158 ;  /* 0x0000009e009e7202 */ /* 0x000fe40000000f00 */
[----:B------:R-:W-:Y:S02]  /*9dd0*/  MOV R160, R160 ;  /* 0x000000a000a07202 */ /* 0x000fe40000000f00 */
[----:B------:R-:W-:Y:S02]  /*9de0*/  MOV R156, R156 ;  /* 0x0000009c009c7202 */ /* 0x000fe40000000f00 */
[----:B0-----:R-:W-:Y:S02]  /*9df0*/  IADD3 R8, P0, R20, 0x40, RZ ;  /* 0x0000004014087810 */ /* 0x001fe40007f1e0ff */
[----:B------:R-:W-:Y:S02]  /*9e00*/  F2FP.F16.F32.PACK_AB R13, R59, R58 ;  /* 0x0000003a3b0d723e */ /* 0x000fe400000000ff */
[----:B------:R-:W-:-:S02]  /*9e10*/  LOP3.LUT R9, R8, 0x380, RZ, 0xc0, !PT ;  /* 0x0000038008097812 */ /* 0x000fc400078ec0ff */
[----:B------:R-:W-:Y:S02]  /*9e20*/  F2FP.F16.F32.PACK_AB R14, R61, R60 ;  /* 0x0000003c3d0e723e */ /* 0x000fe400000000ff */
[----:B------:R-:W-:Y:S02]  /*9e30*/  SHF.R.U64 R9, R9, 0x3, RZ ;  /* 0x0000000309097819 */ /* 0x000fe400000012ff */
[----:B------:R-:W-:Y:S02]  /*9e40*/  F2FP.F16.F32.PACK_AB R15, R63, R62 ;  /* 0x0000003e3f0f723e */ /* 0x000fe400000000ff */
[----:B------:R-:W-:Y:S01]  /*9e50*/  LOP3.LUT R8, R9, R8, RZ, 0x3c, !PT ;  /* 0x0000000809087212 */ /* 0x000fe200078e3cff */
[----:B------:R-:W-:-:S05]  /*9e60*/  IMAD.X R9, RZ, RZ, R21, P0 ;  /* 0x000000ffff097224 */ /* 0x000fca00000e0615 */
[----:B------:R-:W-:Y:S02]  /*9e70*/  MOV R12, R8 ;  /* 0x00000008000c7202 */ /* 0x000fe40000000f00 */
[----:B------:R-:W-:Y:S02]  /*9e80*/  F2FP.F16.F32.PACK_AB R8, R41, R40 ;  /* 0x000000282908723e */ /* 0x000fe400000000ff */
[----:B------:R-:W-:-:S05]  /*9e90*/  F2FP.F16.F32.PACK_AB R9, R43, R42 ;  /* 0x0000002a2b09723e */ /* 0x000fca00000000ff */
[----:B------:R0:W-:Y:S02]  /*9ea0*/  STSM.16.M88.4 [R12], R8 ;  /* 0x000000080c007844 */ /* 0x0001e40000000200 */
[C---:B0-----:R-:W-:Y:S02]  /*9eb0*/  IADD3 R8, P0, R20.reuse, 0x2000, RZ ;  /* 0x0000200014087810 */ /* 0x041fe40007f1e0ff */
[----:B------:R-:W-:Y:S02]  /*9ec0*/  IADD3 R10, P1, R20, 0x60, RZ ;  /* 0x00000060140a7810 */ /* 0x000fe40007f3e0ff */
[----:B------:R-:W-:Y:S02]  /*9ed0*/  LOP3.LUT R9, R8, 0x380, RZ, 0xc0, !PT ;  /* 0x0000038008097812 */ /* 0x000fe400078ec0ff */
[----:B------:R-:W-:Y:S02]  /*9ee0*/  F2FP.F16.F32.PACK_AB R11, R55, R54 ;  /* 0x00000036370b723e */ /* 0x000fe400000000ff */
[----:B------:R-:W-:-:S02]  /*9ef0*/  SHF.R.U64 R9, R9, 0x3, RZ ;  /* 0x0000000309097819 */ /* 0x000fc400000012ff */
[----:B------:R-:W-:Y:S02]  /*9f00*/  F2FP.F16.F32.PACK_AB R12, R57, R56 ;  /* 0x00000038390c723e */ /* 0x000fe400000000ff */
[----:B------:R-:W-:Y:S01]  /*9f10*/  LOP3.LUT R8, R9, R8, RZ, 0x3c, !PT ;  /* 0x0000000809087212 */ /* 0x000fe200078e3cff */
[--C-:B------:R-:W-:Y:S01]  /*9f20*/  IMAD.X R9, RZ, RZ, R21.reuse, P0 ;  /* 0x000000ffff097224 */ /* 0x100fe200000e0615 */
[----:B------:R-:W-:Y:S01]  /*9f30*/  ISETP.NE.U32.AND P0, PT, RZ, UR6, PT ;  /* 0x00000006ff007c0c */ /* 0x000fe2000bf05070 */
[----:B------:R-:W-:-:S03]  /*9f40*/  IMAD.X R21, RZ, RZ, R21, P1 ;  /* 0x000000ffff157224 */ /* 0x000fc600008e0615 */
[----:B------:R-:W-:Y:S02]  /*9f50*/  MOV R22, R8 ;  /* 0x0000000800167202 */ /* 0x000fe40000000f00 */
[----:B------:R-:W-:Y:S02]  /*9f60*/  LOP3.LUT R8, R10, 0x380, RZ, 0xc0, !PT ;  /* 0x000003800a087812 */ /* 0x000fe400078ec0ff */
[----:B------:R-:W-:Y:S02]  /*9f70*/  F2FP.F16.F32.PACK_AB R9, R51, R50 ;  /* 0x000000323309723e */ /* 0x000fe400000000ff */
[----:B------:R-:W-:Y:S02]  /*9f80*/  SHF.R.U64 R8, R8, 0x3, RZ ;  /* 0x0000000308087819 */ /* 0x000fe400000012ff */
[----:B------:R-:W-:Y:S02]  /*9f90*/  ISETP.NE.AND.EX P0, PT, RZ, UR7, PT, P0 ;  /* 0x00000007ff007c0c */ /* 0x000fe4000bf05300 */
[----:B------:R-:W-:-:S02]  /*9fa0*/  LOP3.LUT R20, R8, R10, RZ, 0x3c, !PT ;  /* 0x0000000a08147212 */ /* 0x000fc400078e3cff */
[----:B------:R-:W-:Y:S02]  /*9fb0*/  F2FP.F16.F32.PACK_AB R8, R49, R48 ;  /* 0x000000303108723e */ /* 0x000fe400000000ff */
[----:B------:R-:W-:Y:S02]  /*9fc0*/  MOV R20, R20 ;  /* 0x0000001400147202 */ /* 0x000fe40000000f00 */
[----:B------:R-:W-:Y:S02]  /*9fd0*/  F2FP.F16.F32.PACK_AB R10, R53, R52 ;  /* 0x00000034350a723e */ /* 0x000fe400000000ff */
[----:B------:R-:W-:-:S03]  /*9fe0*/  F2FP.F16.F32.PACK_AB R21, R67, R66 ;  /* 0x000000424315723e */ /* 0x000fc600000000ff */
[----:B------:R0:W-:Y:S04]  /*9ff0*/  STSM.16.M88.4 [R20], R8 ;  /* 0x0000000814007844 */ /* 0x0001e80000000200 */
[----:B------:R1:W-:Y:S01]  /*a000*/  STSM.16.M88.4 [R22], R12 ;  /* 0x0000000c16007844 */ /* 0x0003e20000000200 */
[----:B0-----:R-:W-:Y:S02]  /*a010*/  F2FP.F16.F32.PACK_AB R20, R65, R64 ;  /* 0x000000404114723e */ /* 0x001fe400000000ff */
[----:B------:R-:W-:Y:S02]  /*a020*/  F2FP.F16.F32.PACK_AB R8, R73, R72 ;  /* 0x000000484908723e */ /* 0x000fe400000000ff */
[----:B-1----:R-:W-:Y:S02]  /*a030*/  F2FP.F16.F32.PACK_AB R22, R69, R68 ;  /* 0x000000444516723e */ /* 0x002fe400000000ff */
[----:B------:R-:W-:-:S02]  /*a040*/  F2FP.F16.F32.PACK_AB R9, R75, R74 ;  /* 0x0000004a4b09723e */ /* 0x000fc400000000ff */
[----:B------:R-:W-:Y:S01]  /*a050*/  F2FP.F16.F32.PACK_AB R10, R77, R76 ;  /* 0x0000004c4d0a723e */ /* 0x000fe200000000ff */
[----:B------:R0:W-:Y:S01]  /*a060*/  STSM.16.M88.4 [R155], R20 ;  /* 0x000000149b007844 */ /* 0x0001e20000000200 */
[----:B------:R-:W-:Y:S02]  /*a070*/  F2FP.F16.F32.PACK_AB R11, R79, R78 ;  /* 0x0000004e4f0b723e */ /* 0x000fe400000000ff */
[----:B------:R-:W-:Y:S02]  /*a080*/  F2FP.F16.F32.PACK_AB R12, R81, R80 ;  /* 0x00000050510c723e */ /* 0x000fe400000000ff */
[----:B------:R-:W-:Y:S01]  /*a090*/  F2FP.F16.F32.PACK_AB R13, R83, R82 ;  /* 0x00000052530d723e */ /* 0x000fe200000000ff */
[----:B------:R1:W-:Y:S01]  /*a0a0*/  STSM.16.M88.4 [R18], R8 ;  /* 0x0000000812007844 */ /* 0x0003e20000000200 */
[----:B------:R-:W-:Y:S02]  /*a0b0*/  F2FP.F16.F32.PACK_AB R14, R85, R84 ;  /* 0x00000054550e723e */ /* 0x000fe400000000ff */
[----:B------:R-:W-:-:S05]  /*a0c0*/  F2FP.F16.F32.PACK_AB R15, R87, R86 ;  /* 0x00000056570f723e */ /* 0x000fca00000000ff */
[----:B------:R2:W-:Y:S01]  /*a0d0*/  STSM.16.M88.4 [R162], R12 ;  /* 0x0000000ca2007844 */ /* 0x0005e20000000200 */
[----:B0-----:R-:W-:Y:S02]  /*a0e0*/  F2FP.F16.F32.PACK_AB R20, R89, R88 ;  /* 0x000000585914723e */ /* 0x001fe400000000ff */
[----:B------:R-:W-:Y:S02]  /*a0f0*/  F2FP.F16.F32.PACK_AB R21, R91, R90 ;  /* 0x0000005a5b15723e */ /* 0x000fe400000000ff */
[----:B------:R-:W-:Y:S02]  /*a100*/  F2FP.F16.F32.PACK_AB R22, R93, R92 ;  /* 0x0000005c5d16723e */ /* 0x000fe400000000ff */
[----:B------:R-:W-:Y:S02]  /*a110*/  F2FP.F16.F32.PACK_AB R23, R95, R94 ;  /* 0x0000005e5f17723e */ /* 0x000fe400000000ff */
[----:B-1----:R-:W-:Y:S02]  /*a120*/  F2FP.F16.F32.PACK_AB R8, R97, R96 ;  /* 0x000000606108723e */ /* 0x002fe400000000ff */
[----:B------:R-:W-:Y:S01]  /*a130*/  F2FP.F16.F32.PACK_AB R9, R99, R98 ;  /* 0x000000626309723e */ /* 0x000fe200000000ff */
[----:B------:R0:W-:Y:S01]  /*a140*/  STSM.16.M88.4 [R160], R20 ;  /* 0x00000014a0007844 */ /* 0x0001e20000000200 */
[----:B------:R-:W-:-:S02]  /*a150*/  F2FP.F16.F32.PACK_AB R10, R101, R100 ;  /* 0x00000064650a723e */ /* 0x000fc400000000ff */
[----:B------:R-:W-:Y:S02]  /*a160*/  F2FP.F16.F32.PACK_AB R11, R103, R102 ;  /* 0x00000066670b723e */ /* 0x000fe400000000ff */
[----:B--2---:R-:W-:Y:S02]  /*a170*/  F2FP.F16.F32.PACK_AB R12, R105, R104 ;  /* 0x00000068690c723e */ /* 0x004fe400000000ff */
[----:B------:R-:W-:Y:S01]  /*a180*/  F2FP.F16.F32.PACK_AB R13, R107, R106 ;  /* 0x0000006a6b0d723e */ /* 0x000fe200000000ff */
[----:B------:R1:W-:Y:S01]  /*a190*/  STSM.16.M88.4 [R158], R8 ;  /* 0x000000089e007844 */ /* 0x0003e20000000200 */
[----:B------:R-:W-:Y:S02]  /*a1a0*/  F2FP.F16.F32.PACK_AB R14, R109, R108 ;  /* 0x0000006c6d0e723e */ /* 0x000fe400000000ff */
[----:B------:R-:W-:Y:S02]  /*a1b0*/  F2FP.F16.F32.PACK_AB R15, R111, R110 ;  /* 0x0000006e6f0f723e */ /* 0x000fe400000000ff */
[----:B0-----:R-:W-:-:S03]  /*a1c0*/  F2FP.F16.F32.PACK_AB R20, R113, R112 ;  /* 0x000000707114723e */ /* 0x001fc600000000ff */
[----:B------:R0:W-:Y:S01]  /*a1d0*/  STSM.16.M88.4 [R156], R12 ;  /* 0x0000000c9c007844 */ /* 0x0001e20000000200 */
        /* <DEDUP_REMOVED lines=8> */
[----:B0-----:R-:W-:Y:S02]  /*a260*/  F2FP.F16.F32.PACK_AB R12, R129, R128 ;  /* 0x00000080810c723e */ /* 0x001fe400000000ff */
[----:B------:R-:W-:Y:S01]  /*a270*/  F2FP.F16.F32.PACK_AB R13, R131, R130 ;  /* 0x00000082830d723e */ /* 0x000fe200000000ff */
[----:B------:R0:W-:Y:S01]  /*a280*/  STSM.16.M88.4 [R7], R8 ;  /* 0x0000000807007844 */ /* 0x0001e20000000200 */
[----:B------:R-:W-:Y:S02]  /*a290*/  F2FP.F16.F32.PACK_AB R14, R133, R132 ;  /* 0x00000084850e723e */ /* 0x000fe400000000ff */
[----:B------:R-:W-:Y:S02]  /*a2a0*/  F2FP.F16.F32.PACK_AB R15, R135, R134 ;  /* 0x00000086870f723e */ /* 0x000fe400000000ff */
[----:B-1----:R-:W-:-:S03]  /*a2b0*/  F2FP.F16.F32.PACK_AB R20, R137, R136 ;  /* 0x000000888914723e */ /* 0x002fc600000000ff */
[----:B------:R1:W-:Y:S01]  /*a2c0*/  STSM.16.M88.4 [R153], R12 ;  /* 0x0000000c99007844 */ /* 0x0003e20000000200 */
[----:B------:R-:W-:Y:S02]  /*a2d0*/  F2FP.F16.F32.PACK_AB R21, R139, R138 ;  /* 0x0000008a8b15723e */ /* 0x000fe400000000ff */
[----:B------:R-:W-:Y:S02]  /*a2e0*/  F2FP.F16.F32.PACK_AB R22, R141, R140 ;  /* 0x0000008c8d16723e */ /* 0x000fe400000000ff */
[----:B------:R-:W-:Y:S02]  /*a2f0*/  F2FP.F16.F32.PACK_AB R23, R143, R142 ;  /* 0x0000008e8f17723e */ /* 0x000fe400000000ff */
[----:B0-----:R-:W-:Y:S02]  /*a300*/  F2FP.F16.F32.PACK_AB R8, R145, R144 ;  /* 0x000000909108723e */ /* 0x001fe400000000ff */
[----:B------:R-:W-:Y:S01]  /*a310*/  F2FP.F16.F32.PACK_AB R9, R147, R146 ;  /* 0x000000929309723e */ /* 0x000fe200000000ff */
[----:B------:R-:W-:Y:S01]  /*a320*/  STSM.16.M88.4 [R164], R20 ;  /* 0x00000014a4007844 */ /* 0x000fe20000000200 */
[----:B------:R-:W-:-:S02]  /*a330*/  F2FP.F16.F32.PACK_AB R10, R149, R148 ;  /* 0x00000094950a723e */ /* 0x000fc400000000ff */
[----:B------:R-:W-:Y:S01]  /*a340*/  F2FP.F16.F32.PACK_AB R11, R151, R150 ;  /* 0x00000096970b723e */ /* 0x000fe200000000ff */
[C---:B-1----:R-:W-:Y:S01]  /*a350*/  IMAD.SHL.U32 R13, R192.reuse, 0x4, RZ ;  /* 0x00000004c00d7824 */ /* 0x042fe200078e00ff */
[----:B------:R-:W-:-:S03]  /*a360*/  SHF.L.U64.HI R7, R192, 0x2, R200 ;  /* 0x00000002c0077819 */ /* 0x000fc600000102c8 */
[----:B------:R0:W-:Y:S02]  /*a370*/  STSM.16.M88.4 [R165], R8 ;  /* 0x00000008a5007844 */ /* 0x0001e40000000200 */
[----:B0-----:R-:W0:Y:S08]  /*a380*/  LDC.64 R10, c[0x0][0xd00] ;  /* 0x00034000ff0a7b82 */ /* 0x001e300000000a00 */
[----:B------:R-:W-:Y:S01]  /*a390*/  BAR.SYNC.DEFER_BLOCKING 0x1, 0x100 ;  /* 0x0044000000007b1d */ /* 0x000fe20000010000 */
[----:B------:R-:W-:-:S04]  /*a3a0*/  @P0 IADD3 R8, P2, R13, UR6, RZ ;  /* 0x000000060d080c10 */ /* 0x000fc8000ff5e0ff */
[----:B------:R-:W-:Y:S02]  /*a3b0*/  @P0 IADD3.X R9, R7, UR7, RZ, P2, !PT ;  /* 0x0000000707090c10 */ /* 0x000fe400097fe4ff */
[----:B0-----:R-:W-:-:S04]  /*a3c0*/  ISETP.NE.U32.AND P1, PT, R10, RZ, PT ;  /* 0x000000ff0a00720c */ /* 0x001fc80003f25070 */
[----:B------:R0:W2:Y:S01]  /*a3d0*/  @P0 LDG.E R9, desc[UR44][R8.64] ;  /* 0x0000002c08090981 */ /* 0x0000a2000c1e1900 */
[----:B------:R-:W-:Y:S02]  /*a3e0*/  IADD3 R12, P2, R13, R10, RZ ;  /* 0x0000000a0d0c7210 */ /* 0x000fe40007f5e0ff */
[----:B------:R-:W-:-:S03]  /*a3f0*/  ISETP.NE.AND.EX P1, PT, R11, RZ, PT, P1 ;  /* 0x000000ff0b00720c */ /* 0x000fc60003f25310 */
[----:B------:R-:W-:Y:S02]  /*a400*/  IMAD.X R13, R7, 0x1, R11, P2 ;  /* 0x00000001070d7824 */ /* 0x000fe400010e060b */
[----:B0-----:R-:W-:-:S08]  /*a410*/  IMAD.MOV.U32 R8, RZ, RZ, RZ ;  /* 0x000000ffff087224 */ /* 0x001fd000078e00ff */
[----:B------:R0:W5:Y:S01]  /*a420*/  @P1 LDG.E R8, desc[UR44][R12.64] ;  /* 0x0000002c0c081981 */ /* 0x000162000c1e1900 */
[----:B------:R-:W-:Y:S01]  /*a430*/  ULDC UR6, c[0x0][0xb88] ;  /* 0x0002e20000067ab9 */ /* 0x000fe20000000800 */
[----:B--2---:R-:W-:Y:S01]  /*a440*/  @P0 R2UR UR6, R9 ;  /* 0x00000000090602ca */ /* 0x004fe200000e0000 */
[----:B0-----:R-:W-:-:S14]  /*a450*/  @P0 BRA `(.L_x_4237) ;  /* 0x0000000000180947 */ /* 0x001fdc0003800000 */
[----:B------:R-:W-:Y:S05]  /*a460*/  @!P1 BRA `(.L_x_4237) ;  /* 0x0000000000149947 */ /* 0x000fea0003800000 */
[----:B------:R-:W2:Y:S04]  /*a470*/  LDG.E R7, desc[UR44][R12.64] ;  /* 0x0000002c0c077981 */ /* 0x000ea8000c1e1900 */
[----:B------:R-:W3:Y:S01]  /*a480*/  LDG.E R9, desc[UR44][R12.64+0x4] ;  /* 0x0000042c0c097981 */ /* 0x000ee2000c1e1900 */
[----:B--2---:R-:W-:Y:S02]  /*a490*/  R2UR UR7, R7 ;  /* 0x00000000070772ca */ /* 0x004fe400000e0000 */
[----:B---3--:R-:W-:-:S13]  /*a4a0*/  R2UR UR6, R9 ;  /* 0x00000000090672ca */ /* 0x008fda00000e0000 */
[----:B------:R-:W-:-:S12]  /*a4b0*/  UIADD3 UR6, -UR7, UR6, URZ ;  /* 0x0000000607067290 */ /* 0x000fd8000fffe13f */
.L_x_4237:
[----:B------:R-:W2:Y:S04]  /*a4c0*/  LDL R7, [R1+0x8] ;  /* 0x0000080001077983 */ /* 0x000ea80000100800 */
[----:B--2---:R-:W0:Y:S02]  /*a4d0*/  SHFL.IDX PT, R7, R7, RZ, 0x1f ;  /* 0x00001fff07077589 */ /* 0x004e2400000e0000 */
[----:B0-----:R-:W-:Y:S02]  /*a4e0*/  ISETP.NE.AND P0, PT, R7, RZ, PT ;  /* 0x000000ff0700720c */ /* 0x001fe40003f05270 */
[----:B-----5:R-:W-:-:S11]  /*a4f0*/  SHF.R.S32.HI R7, RZ, 0x1f, R8 ;  /* 0x0000001fff077819 */ /* 0x020fd60000011408 */
[----:B------:R-:W-:Y:S05]  /*a500*/  @P0 BRA `(.L_x_4238) ;  /* 0x0000000400040947 */ /* 0x000fea0003800000 */
[----:B------:R-:W2:Y:S04]  /*a510*/  LDL R23, [R1+0x2c] ;  /* 0x00002c0001177983 */ /* 0x000ea80000100800 */
[----:B------:R-:W3:Y:S04]  /*a520*/  LDL R155, [R1+0x30] ;  /* 0x00003000019b7983 */ /* 0x000ee80000100800 */
[----:B------:R-:W4:Y:S01]  /*a530*/  LDL R154, [R1+0x14] ;  /* 0x00001400019a7983 */ /* 0x000f220000100800 */
[----:B------:R-:W-:Y:S01]  /*a540*/  IMAD.MOV.U32 R9, RZ, RZ, 0xab8 ;  /* 0x00000ab8ff097424 */ /* 0x000fe200078e00ff */
[----:B------:R-:W-:Y:S01]  /*a550*/  ISETP.GT.AND P1, PT, R0, 0x1, PT ;  /* 0x000000010000780c */ /* 0x000fe20003f24270 */
[----:B------:R-:W0:Y:S01]  /*a560*/  LDC R153, c[0x0][0xce8] ;  /* 0x00033a00ff997b82 */ /* 0x000e220000000800 */
[----:B------:R-:W-:Y:S01]  /*a570*/  ISETP.NE.U32.AND P0, PT, R10, RZ, PT ;  /* 0x000000ff0a00720c */ /* 0x000fe20003f05070 */
[----:B------:R-:W-:Y:S01]  /*a580*/  IMAD.U32 R22, RZ, RZ, UR42 ;  /* 0x0000002aff167e24 */ /* 0x000fe2000f8e00ff */
[----:B------:R-:W-:-:S02]  /*a590*/  SEL R9, R9, 0xa78, P1 ;  /* 0x00000a7809097807 */ /* 0x000fc40000800000 */
[----:B------:R-:W-:-:S03]  /*a5a0*/  ISETP.NE.AND.EX P0, PT, R11, RZ, PT, P0 ;  /* 0x000000ff0b00720c */ /* 0x000fc60003f05300 */
[----:B------:R-:W1:Y:S01]  /*a5b0*/  LDC.64 R12, c[0x0][R9+0x220] ;  /* 0x00008800090c7b82 */ /* 0x000e620000000a00 */
[----:B------:R-:W-:Y:S02]  /*a5c0*/  SEL R20, R192, RZ, !P0 ;  /* 0x000000ffc0147207 */ /* 0x000fe40004000000 */
[----:B------:R-:W-:-:S05]  /*a5d0*/  SEL R18, R200, RZ, !P0 ;  /* 0x000000ffc8127207 */ /* 0x000fca0004000000 */
[----:B------:R-:W5:Y:S01]  /*a5e0*/  LDC.64 R14, c[0x0][R9+0x218] ;  /* 0x00008600090e7b82 */ /* 0x000f620000000a00 */
[----:B0-----:R-:W-:Y:S01]  /*a5f0*/  ISETP.NE.AND P0, PT, R153, 0x1, PT ;  /* 0x000000019900780c */ /* 0x001fe20003f05270 */
[----:B-1----:R-:W-:-:S04]  /*a600*/  IMAD R13, R13, R20, RZ ;  /* 0x000000140d0d7224 */ /* 0x002fc800078e02ff */
[C---:B------:R-:W-:Y:S02]  /*a610*/  IMAD R18, R12.reuse, R18, R13 ;  /* 0x000000120c127224 */ /* 0x040fe400078e020d */
[----:B------:R-:W-:-:S04]  /*a620*/  IMAD.WIDE.U32 R12, R12, R20, RZ ;  /* 0x000000140c0c7225 */ /* 0x000fc800078e00ff */
[-C--:B-----5:R-:W-:Y:S02]  /*a630*/  IMAD R20, R15, R193.reuse, RZ ;  /* 0x000000c10f147224 */ /* 0x0a0fe400078e02ff */
[----:B------:R-:W-:-:S04]  /*a640*/  IMAD.WIDE.U32 R14, R14, R193, RZ ;  /* 0x000000c10e0e7225 */ /* 0x000fc800078e00ff */
[----:B------:R-:W-:Y:S01]  /*a650*/  IMAD.IADD R18, R13, 0x1, R18 ;  /* 0x000000010d127824 */ /* 0x000fe200078e0212 */
[----:B------:R-:W-:Y:S01]  /*a660*/  IADD3 R21, P2, P3, R12, R14, R8 ;  /* 0x0000000e0c157210 */ /* 0x000fe20007b5e008 */
[----:B------:R-:W0:Y:S01]  /*a670*/  @P0 LDC R13, c[0x0][0xcec] ;  /* 0x00033b00ff0d0b82 */ /* 0x000e220000000800 */
[----:B------:R-:W-:-:S05]  /*a680*/  IMAD.IADD R20, R15, 0x1, R20 ;  /* 0x000000010f147824 */ /* 0x000fca00078e0214 */
[----:B------:R-:W-:Y:S02]  /*a690*/  IADD3.X R18, R18, R20, R7, P2, P3 ;  /* 0x0000001412127210 */ /* 0x000fe400017e6407 */
[----:B------:R-:W1:Y:S01]  /*a6a0*/  @P0 LDC R12, c[0x0][0xcf0] ;  /* 0x00033c00ff0c0b82 */ /* 0x000e620000000800 */
[----:B--2---:R-:W-:Y:S01]  /*a6b0*/  IMAD R22, R22, 0x40, R23 ;  /* 0x0000004016167824 */ /* 0x004fe200078e0217 */
[----:B------:R-:W-:-:S03]  /*a6c0*/  SEL R23, R199, RZ, P1 ;  /* 0x000000ffc7177207 */ /* 0x000fc60000800000 */
[----:B0-----:R-:W-:-:S04]  /*a6d0*/  @P0 IMAD.HI.U32 R13, R22, R13, RZ ;  /* 0x0000000d160d0227 */ /* 0x001fc800078e00ff */
[----:B------:R-:W-:Y:S01]  /*a6e0*/  IMAD.MOV.U32 R20, RZ, RZ, R22 ;  /* 0x000000ffff147224 */ /* 0x000fe200078e0016 */
[----:B-1----:R-:W-:Y:S02]  /*a6f0*/  @P0 SHF.R.U32.HI R20, RZ, R12, R13 ;  /* 0x0000000cff140219 */ /* 0x002fe4000001160d */
[----:B------:R-:W0:Y:S02]  /*a700*/  LDC.64 R12, c[0x0][R9+0x228] ;  /* 0x00008a00090c7b82 */ /* 0x000e240000000a00 */
[----:B0-----:R-:W-:-:S04]  /*a710*/  IMAD.WIDE.U32 R14, R12, R23, RZ ;  /* 0x000000170c0e7225 */ /* 0x001fc800078e00ff */
[----:B------:R-:W-:Y:S01]  /*a720*/  IMAD R12, R13, R23, RZ ;  /* 0x000000170d0c7224 */ /* 0x000fe200078e02ff */
[----:B------:R-:W-:Y:S01]  /*a730*/  IADD3 R14, P0, P2, R20, R21, R14 ;  /* 0x00000015140e7210 */ /* 0x000fe20007a1e00e */
[--C-:B------:R-:W-:Y:S01]  /*a740*/  IMAD.MOV R21, RZ, RZ, -R20.reuse ;  /* 0x000000ffff157224 */ /* 0x100fe200078e0a14 */
[----:B------:R-:W-:Y:S01]  /*a750*/  SHF.R.S32.HI R20, RZ, 0x1f, R20 ;  /* 0x0000001fff147819 */ /* 0x000fe20000011414 */
[----:B------:R-:W-:Y:S02]  /*a760*/  IMAD.IADD R15, R15, 0x1, R12 ;  /* 0x000000010f0f7824 */ /* 0x000fe400078e020c */
[----:B------:R0:W1:Y:S01]  /*a770*/  LDC.64 R12, c[0x0][R9+0x210] ;  /* 0x00008400090c7b82 */ /* 0x0000620000000a00 */
[----:B------:R-:W-:Y:S02]  /*a780*/  IMAD R21, R153, R21, R22 ;  /* 0x0000001599157224 */ /* 0x000fe400078e0216 */
[----:B------:R-:W-:Y:S01]  /*a790*/  IADD3.X R15, R20, R18, R15, P0, P2 ;  /* 0x00000012140f7210 */ /* 0x000fe200007e440f */
[----:B------:R-:W-:-:S02]  /*a7a0*/  IMAD.U32 R18, RZ, RZ, UR42 ;  /* 0x0000002aff127e24 */ /* 0x000fc4000f8e00ff */
[----:B0-----:R-:W-:Y:S02]  /*a7b0*/  SHF.R.S32.HI R9, RZ, 0x1f, R21 ;  /* 0x0000001fff097819 */ /* 0x001fe40000011415 */
[----:B------:R-:W-:Y:S02]  /*a7c0*/  IMAD R18, R18, 0x40, R17 ;  /* 0x0000004012127824 */ /* 0x000fe400078e0211 */
[-C--:B-1----:R-:W-:Y:S02]  /*a7d0*/  IMAD R13, R13, R21.reuse, RZ ;  /* 0x000000150d0d7224 */ /* 0x082fe400078e02ff */
[----:B------:R-:W-:-:S04]  /*a7e0*/  IMAD.WIDE.U32 R14, R12, R21, R14 ;  /* 0x000000150c0e7225 */ /* 0x000fc800078e000e */
[----:B------:R-:W-:Y:S02]  /*a7f0*/  IMAD R9, R12, R9, R13 ;  /* 0x000000090c097224 */ /* 0x000fe400078e020d */
[----:B------:R-:W0:Y:S02]  /*a800*/  LDC.64 R12, c[0x0][0xca8] ;  /* 0x00032a00ff0c7b82 */ /* 0x000e240000000a00 */
[----:B------:R-:W-:-:S06]  /*a810*/  IMAD.IADD R9, R15, 0x1, R9 ;  /* 0x000000010f097824 */ /* 0x000fcc00078e0209 */
[----:B0-----:R-:W0:Y:S08]  /*a820*/  @!P1 LDC R12, c[0x0][0xc50] ;  /* 0x00031400ff0c9b82 */ /* 0x001e300000000800 */
[----:B------:R-:W1:Y:S01]  /*a830*/  @!P1 LDC R13, c[0x0][0xc54] ;  /* 0x00031500ff0d9b82 */ /* 0x000e620000000800 */
[----:B0-----:R-:W-:Y:S01]  /*a840*/  LEA R15, P0, R14, R12, 0x2 ;  /* 0x0000000c0e0f7211 */ /* 0x001fe200078010ff */
[----:B---3--:R-:W-:-:S03]  /*a850*/  IMAD.MOV R12, RZ, RZ, -R155 ;  /* 0x000000ffff0c7224 */ /* 0x008fc600078e0a9b */
[----:B-1----:R-:W-:Y:S02]  /*a860*/  LEA.HI.X R9, R14, R13, R9, 0x2, P0 ;  /* 0x0000000d0e097211 */ /* 0x002fe400000f1409 */
[----:B----4-:R-:W-:Y:S01]  /*a870*/  ISETP.NE.AND P0, PT, R154, R12, PT ;  /* 0x0000000c9a00720c */ /* 0x010fe20003f05270 */
[----:B------:R-:W-:Y:S04]  /*a880*/  SHFL.IDX PT, R14, R15, 0x1, 0x1c1f ;  /* 0x003c1f000f0e7f89 */ /* 0x000fe800000e0000 */
[----:B------:R-:W-:Y:S04]  /*a890*/  SHFL.IDX PT, R12, R15, RZ, 0x1c1f ;  /* 0x001c1fff0f0c7589 */ /* 0x000fe800000e0000 */
[----:B------:R-:W0:Y:S04]  /*a8a0*/  SHFL.IDX PT, R13, R9, RZ, 0x1c1f ;  /* 0x001c1fff090d7589 */ /* 0x000e2800000e0000 */
[----:B------:R1:W2:Y:S02]  /*a8b0*/  SHFL.IDX PT, R15, R9, 0x1, 0x1c1f ;  /* 0x003c1f00090f7f89 */ /* 0x0002a400000e0000 */
[----:B-1----:R-:W-:-:S05]  /*a8c0*/  IMAD R9, R153, UR6, RZ ;  /* 0x0000000699097c24 */ /* 0x002fca000f8e02ff */
[C---:B------:R-:W-:Y:S01]  /*a8d0*/  ISETP.GE.OR P1, PT, R18.reuse, R9, P0 ;  /* 0x000000091200720c */ /* 0x040fe20000726670 */
[----:B------:R-:W-:-:S05]  /*a8e0*/  VIADD R18, R18, 0x8 ;  /* 0x0000000812127836 */ /* 0x000fca0000000000 */
[----:B------:R-:W-:-:S07]  /*a8f0*/  ISETP.GE.OR P0, PT, R18, R9, P0 ;  /* 0x000000091200720c */ /* 0x000fce0000706670 */
[----:B0-----:R0:W-:Y:S06]  /*a900*/  @!P1 ST.E desc[UR44][R12.64], R3 ;  /* 0x000000030c009985 */ /* 0x0011ec000c10192c */
[----:B--2---:R0:W-:Y:S02]  /*a910*/  @!P0 ST.E desc[UR44][R14.64], R152 ;  /* 0x000000980e008985 */ /* 0x0041e4000c10192c */
.L_x_4238:
[----:B------:R-:W-:Y:S02]  /*a920*/  ISETP.GT.AND P1, PT, R0, 0x1, PT ;  /* 0x000000010000780c */ /* 0x000fe40003f24270 */
[----:B------:R-:W-:-:S04]  /*a930*/  ISETP.NE.U32.AND P0, PT, R10, RZ, PT ;  /* 0x000000ff0a00720c */ /* 0x000fc80003f05070 */
[----:B------:R-:W-:-:S04]  /*a940*/  ISETP.NE.AND.EX P0, PT, R11, RZ, PT, P0 ;  /* 0x000000ff0b00720c */ /* 0x000fc80003f05300 */
[----:B------:R-:W-:-:S03]  /*a950*/  SEL R192, R192, RZ, !P0 ;  /* 0x000000ffc0c07207 */ /* 0x000fc60004000000 */
[----:B------:R-:W-:Y:S06]  /*a960*/  @P1 BRA `(.L_x_4239) ;  /* 0x00000010004c1947 */ /* 0x000fec0003800000 */
[----:B------:R-:W1:Y:S01]  /*a970*/  S2R R0, SR_TID.X ;  /* 0x0000000000007919 */ /* 0x000e620000002100 */
[----:B------:R-:W2:Y:S01]  /*a980*/  LDC R18, c[0x0][0xce8] ;  /* 0x00033a00ff127b82 */ /* 0x000ea20000000800 */
[----:B------:R-:W-:Y:S01]  /*a990*/  ULDC.64 UR8, c[0x0][0xba0] ;  /* 0x0002e80000087ab9 */ /* 0x000fe20000000a00 */
[----:B------:R-:W-:Y:S01]  /*a9a0*/  ULDC UR10, c[0x0][0xbc8] ;  /* 0x0002f200000a7ab9 */ /* 0x000fe20000000800 */
[----:B-1----:R-:W-:-:S05]  /*a9b0*/  VIADD R0, R0, 0xffffff80 ;  /* 0xffffff8000007836 */ /* 0x002fca0000000000 */
[----:B0-----:R-:W-:-:S04]  /*a9c0*/  SHF.R.S32.HI R3, RZ, 0x1f, R0 ;  /* 0x0000001fff037819 */ /* 0x001fc80000011400 */
[----:B------:R-:W-:-:S04]  /*a9d0*/  LEA.HI R10, R3, R0, RZ, 0x3 ;  /* 0x00000000030a7211 */ /* 0x000fc800078f18ff */
[----:B------:R-:W-:-:S05]  /*a9e0*/  SHF.R.S32.HI R3, RZ, 0x3, R10 ;  /* 0x00000003ff037819 */ /* 0x000fca000001140a */
[----:B------:R-:W-:-:S04]  /*a9f0*/  IMAD R9, R3, 0x40, R16 ;  /* 0x0000004003097824 */ /* 0x000fc800078e0210 */
[----:B------:R-:W-:-:S03]  /*aa00*/  IMAD.WIDE R4, R9, 0x2, R4 ;  /* 0x0000000209047825 */ /* 0x000fc600078e0204 */
[C---:B------:R-:W-:Y:S02]  /*aa10*/  IADD3 R21, P3, R4.reuse, 0x1000, RZ ;  /* 0x0000100004157810 */ /* 0x040fe40007f7e0ff */
[----:B------:R-:W-:Y:S02]  /*aa20*/  IADD3 R45, P2, R4, 0x7000, RZ ;  /* 0x00007000042d7810 */ /* 0x000fe40007f5e0ff */
[----:B------:R-:W-:Y:S02]  /*aa30*/  LOP3.LUT R20, R21, 0x380, RZ, 0xc0, !PT ;  /* 0x0000038015147812 */ /* 0x000fe400078ec0ff */
[----:B------:R-:W-:Y:S02]  /*aa40*/  LOP3.LUT R44, R45, 0x380, RZ, 0xc0, !PT ;  /* 0x000003802d2c7812 */ /* 0x000fe400078ec0ff */
[----:B------:R-:W-:Y:S02]  /*aa50*/  SHF.R.U64 R20, R20, 0x3, RZ ;  /* 0x0000000314147819 */ /* 0x000fe400000012ff */
[----:B------:R-:W-:-:S02]  /*aa60*/  IADD3 R37, P0, R4, 0x5000, RZ ;  /* 0x0000500004257810 */ /* 0x000fc40007f1e0ff */
[----:B------:R-:W-:Y:S02]  /*aa70*/  SHF.R.U64 R44, R44, 0x3, RZ ;  /* 0x000000032c2c7819 */ /* 0x000fe400000012ff */
[----:B------:R-:W-:Y:S01]  /*aa80*/  LOP3.LUT R20, R20, R21, RZ, 0x3c, !PT ;  /* 0x0000001514147212 */ /* 0x000fe200078e3cff */
[----:B------:R-:W-:Y:S01]  /*aa90*/  IMAD.X R21, RZ, RZ, R5, P3 ;  /* 0x000000ffff157224 */ /* 0x000fe200018e0605 */
[C---:B------:R-:W-:Y:S02]  /*aaa0*/  IADD3 R25, P4, R4.reuse, 0x2000, RZ ;  /* 0x0000200004197810 */ /* 0x040fe40007f9e0ff */
[C---:B------:R-:W-:Y:S02]  /*aab0*/  IADD3 R29, P5, R4.reuse, 0x3000, RZ ;  /* 0x00003000041d7810 */ /* 0x040fe40007fbe0ff */
[C---:B------:R-:W-:Y:S01]  /*aac0*/  IADD3 R33, P6, R4.reuse, 0x4000, RZ ;  /* 0x0000400004217810 */ /* 0x040fe20007fde0ff */
[----:B------:R-:W-:Y:S01]  /*aad0*/  IMAD R7, R7, UR8, RZ ;  /* 0x0000000807077c24 */ /* 0x000fe2000f8e02ff */
[----:B------:R-:W-:Y:S01]  /*aae0*/  IADD3 R41, P1, R4, 0x6000, RZ ;  /* 0x0000600004297810 */ /* 0x000fe20007f3e0ff */
[----:B------:R-:W-:Y:S01]  /*aaf0*/  VIADD R153, R16, 0x180 ;  /* 0x0000018010997836 */ /* 0x000fe20000000000 */
[----:B------:R-:W-:Y:S01]  /*ab00*/  LOP3.LUT R36, R37, 0x380, RZ, 0xc0, !PT ;  /* 0x0000038025247812 */ /* 0x000fe200078ec0ff */
[----:B------:R-:W5:Y:S01]  /*ab10*/  LD.E.128 R20, desc[UR44][R20.64] ;  /* 0x0000002c14147980 */ /* 0x000f62000c101d00 */
[----:B------:R-:W-:-:S02]  /*ab20*/  IADD3 R49, P3, R4, 0x8000, RZ ;  /* 0x0000800004317810 */ /* 0x000fc40007f7e0ff */
[----:B------:R-:W-:Y:S01]  /*ab30*/  LOP3.LUT R44, R44, R45, RZ, 0x3c, !PT ;  /* 0x0000002d2c2c7212 */ /* 0x000fe200078e3cff */
[----:B------:R-:W-:Y:S01]  /*ab40*/  IMAD.X R45, RZ, RZ, R5, P2 ;  /* 0x000000ffff2d7224 */ /* 0x000fe200010e0605 */
[C---:B------:R-:W-:Y:S02]  /*ab50*/  IADD3 R73, P2, R4.reuse, 0xe000, RZ ;  /* 0x0000e00004497810 */ /* 0x040fe40007f5e0ff */
[----:B------:R-:W-:Y:S02]  /*ab60*/  LOP3.LUT R24, R25, 0x380, RZ, 0xc0, !PT ;  /* 0x0000038019187812 */ /* 0x000fe400078ec0ff */
[----:B------:R-:W-:Y:S02]  /*ab70*/  LOP3.LUT R28, R29, 0x380, RZ, 0xc0, !PT ;  /* 0x000003801d1c7812 */ /* 0x000fe400078ec0ff */
[----:B------:R-:W-:Y:S02]  /*ab80*/  LOP3.LUT R32, R33, 0x380, RZ, 0xc0, !PT ;  /* 0x0000038021207812 */ /* 0x000fe400078ec0ff */
[----:B------:R-:W-:Y:S01]  /*ab90*/  LOP3.LUT R11, R4, 0x380, RZ, 0xc0, !PT ;  /* 0x00000380040b7812 */ /* 0x000fe200078ec0ff */
[----:B------:R-:W-:Y:S01]  /*aba0*/  IMAD R7, R8, UR9, R7 ;  /* 0x0000000908077c24 */ /* 0x000fe2000f8e0207 */
[----:B------:R-:W-:Y:S01]  /*abb0*/  LOP3.LUT R40, R41, 0x380, RZ, 0xc0, !PT ;  /* 0x0000038029287812 */ /* 0x000fe200078ec0ff */
[----:B------:R-:W5:Y:S01]  /*abc0*/  LD.E.128 R44, desc[UR44][R44.64] ;  /* 0x0000002c2c2c7980 */ /* 0x000f62000c101d00 */
[----:B------:R-:W-:-:S02]  /*abd0*/  SHF.R.U64 R36, R36, 0x3, RZ ;  /* 0x0000000324247819 */ /* 0x000fc400000012ff */
[----:B------:R-:W-:Y:S02]  /*abe0*/  LOP3.LUT R48, R49, 0x380, RZ, 0xc0, !PT ;  /* 0x0000038031307812 */ /* 0x000fe400078ec0ff */
[----:B------:R-:W-:Y:S02]  /*abf0*/  LOP3.LUT R72, R73, 0x380, RZ, 0xc0, !PT ;  /* 0x0000038049487812 */ /* 0x000fe400078ec0ff */
[----:B------:R-:W-:Y:S02]  /*ac00*/  SHF.R.U64 R24, R24, 0x3, RZ ;  /* 0x0000000318187819 */ /* 0x000fe400000012ff */
[----:B------:R-:W-:Y:S02]  /*ac10*/  SHF.R.U64 R28, R28, 0x3, RZ ;  /* 0x000000031c1c7819 */ /* 0x000fe400000012ff */
[----:B------:R-:W-:Y:S02]  /*ac20*/  SHF.R.U64 R32, R32, 0x3, RZ ;  /* 0x0000000320207819 */ /* 0x000fe400000012ff */
[----:B------:R-:W-:-:S02]  /*ac30*/  SHF.R.U64 R40, R40, 0x3, RZ ;  /* 0x0000000328287819 */ /* 0x000fc400000012ff */
[----:B------:R-:W-:Y:S01]  /*ac40*/  LOP3.LUT R36, R36, R37, RZ, 0x3c, !PT ;  /* 0x0000002524247212 */ /* 0x000fe200078e3cff */
[--C-:B------:R-:W-:Y:S01]  /*ac50*/  IMAD.X R37, RZ, RZ, R5.reuse, P0 ;  /* 0x000000ffff257224 */ /* 0x100fe200000e0605 */
[----:B------:R-:W-:Y:S02]  /*ac60*/  SHF.R.U64 R48, R48, 0x3, RZ ;  /* 0x0000000330307819 */ /* 0x000fe400000012ff */
[----:B------:R-:W-:Y:S02]  /*ac70*/  IADD3 R65, P0, R4, 0xc000, RZ ;  /* 0x0000c00004417810 */ /* 0x000fe40007f1e0ff */
[----:B------:R-:W-:Y:S01]  /*ac80*/  SHF.R.U64 R72, R72, 0x3, RZ ;  /* 0x0000000348487819 */ /* 0x000fe200000012ff */
[----:B------:R-:W5:Y:S01]  /*ac90*/  LD.E.128 R36, desc[UR44][R36.64] ;  /* 0x0000002c24247980 */ /* 0x000f62000c101d00 */
        /* <DEDUP_REMOVED lines=10> */
[C---:B------:R-:W-:Y:S01]  /*ad40*/  IADD3 R53, P4, R4.reuse, 0x9000, RZ ;  /* 0x0000900004357810 */ /* 0x040fe20007f9e0ff */
[----:B------:R-:W5:Y:S01]  /*ad50*/  LD.E.128 R24, desc[UR44][R24.64] ;  /* 0x0000002c18187980 */ /* 0x000f62000c101d00 */
[----:B------:R-:W-:-:S02]  /*ad60*/  IADD3 R57, P5, R4, 0xa000, RZ ;  /* 0x0000a00004397810 */ /* 0x000fc40007fbe0ff */
[C---:B------:R-:W-:Y:S01]  /*ad70*/  IADD3 R61, P6, R4.reuse, 0xb000, RZ ;  /* 0x0000b000043d7810 */ /* 0x040fe20007fde0ff */
[----:B------:R-:W5:Y:S01]  /*ad80*/  LD.E.128 R28, desc[UR44][R28.64] ;  /* 0x0000002c1c1c7980 */ /* 0x000f62000c101d00 */
[----:B------:R-:W-:Y:S02]  /*ad90*/  IADD3 R69, P1, R4, 0xd000, RZ ;  /* 0x0000d00004457810 */ /* 0x000fe40007f3e0ff */
[----:B------:R-:W-:Y:S01]  /*ada0*/  LOP3.LUT R64, R65, 0x380, RZ, 0xc0, !PT ;  /* 0x0000038041407812 */ /* 0x000fe200078ec0ff */
[----:B------:R-:W5:Y:S01]  /*adb0*/  LD.E.128 R32, desc[UR44][R32.64] ;  /* 0x0000002c20207980 */ /* 0x000f62000c101d00 */
[----:B------:R-:W-:Y:S01]  /*adc0*/  LOP3.LUT R72, R72, R73, RZ, 0x3c, !PT ;  /* 0x0000004948487212 */ /* 0x000fe200078e3cff */
[----:B------:R-:W-:Y:S01]  /*add0*/  IMAD.X R73, RZ, RZ, R5, P2 ;  /* 0x000000ffff497224 */ /* 0x000fe200010e0605 */
[----:B------:R-:W-:Y:S01]  /*ade0*/  IADD3 R12, P3, R4, 0xf000, RZ ;  /* 0x0000f000040c7810 */ /* 0x000fe20007f7e0ff */
[----:B------:R-:W5:Y:S01]  /*adf0*/  LD.E.128 R40, desc[UR44][R40.64] ;  /* 0x0000002c28287980 */ /* 0x000f62000c101d00 */
[----:B--2---:R-:W-:-:S02]  /*ae00*/  ISETP.NE.AND P2, PT, R18, 0x1, PT ;  /* 0x000000011200780c */ /* 0x004fc40003f45270 */
[----:B------:R-:W-:Y:S01]  /*ae10*/  LOP3.LUT R52, R53, 0x380, RZ, 0xc0, !PT ;  /* 0x0000038035347812 */ /* 0x000fe200078ec0ff */
[----:B------:R-:W-:Y:S01]  /*ae20*/  IMAD.X R77, RZ, RZ, R5, P3 ;  /* 0x000000ffff4d7224 */ /* 0x000fe200018e0605 */
[----:B------:R-:W-:Y:S01]  /*ae30*/  LOP3.LUT R56, R57, 0x380, RZ, 0xc0, !PT ;  /* 0x0000038039387812 */ /* 0x000fe200078ec0ff */
[----:B------:R-:W5:Y:S01]  /*ae40*/  LD.E.128 R48, desc[UR44][R48.64] ;  /* 0x0000002c30307980 */ /* 0x000f62000c101d00 */
[----:B------:R-:W-:Y:S02]  /*ae50*/  LOP3.LUT R60, R61, 0x380, RZ, 0xc0, !PT ;  /* 0x000003803d3c7812 */ /* 0x000fe400078ec0ff */
[----:B------:R-:W-:Y:S01]  /*ae60*/  LOP3.LUT R68, R69, 0x380, RZ, 0xc0, !PT ;  /* 0x0000038045447812 */ /* 0x000fe200078ec0ff */
[----:B------:R-:W5:Y:S01]  /*ae70*/  LD.E.128 R72, desc[UR44][R72.64] ;  /* 0x0000002c48487980 */ /* 0x000f62000c101d00 */
[----:B------:R-:W-:Y:S02]  /*ae80*/  SHF.R.U64 R64, R64, 0x3, RZ ;  /* 0x0000000340407819 */ /* 0x000fe400000012ff */
[----:B------:R-:W-:Y:S01]  /*ae90*/  SHF.R.U64 R11, R11, 0x3, RZ ;  /* 0x000000030b0b7819 */ /* 0x000fe200000012ff */
[----:B------:R-:W0:Y:S01]  /*aea0*/  @P2 LDC R81, c[0x0][0xcec] ;  /* 0x00033b00ff512b82 */ /* 0x000e220000000800 */
[----:B------:R-:W-:-:S02]  /*aeb0*/  LOP3.LUT R9, R12, 0x380, RZ, 0xc0, !PT ;  /* 0x000003800c097812 */ /* 0x000fc400078ec0ff */
[----:B------:R-:W-:Y:S02]  /*aec0*/  SHF.R.U64 R52, R52, 0x3, RZ ;  /* 0x0000000334347819 */ /* 0x000fe400000012ff */
[----:B------:R-:W-:Y:S02]  /*aed0*/  SHF.R.U64 R56, R56, 0x3, RZ ;  /* 0x0000000338387819 */ /* 0x000fe400000012ff */
[----:B------:R-:W-:Y:S01]  /*aee0*/  SHF.R.U64 R60, R60, 0x3, RZ ;  /* 0x000000033c3c7819 */ /* 0x000fe200000012ff */
[----:B------:R-:W1:Y:S01]  /*aef0*/  @P2 LDC R83, c[0x0][0xcf0] ;  /* 0x00033c00ff532b82 */ /* 0x000e620000000800 */
[----:B------:R-:W-:Y:S02]  /*af00*/  SHF.R.U64 R68, R68, 0x3, RZ ;  /* 0x0000000344447819 */ /* 0x000fe400000012ff */
[----:B------:R-:W-:Y:S01]  /*af10*/  LOP3.LUT R64, R64, R65, RZ, 0x3c, !PT ;  /* 0x0000004140407212 */ /* 0x000fe200078e3cff */
[----:B------:R-:W-:Y:S01]  /*af20*/  IMAD.X R65, RZ, RZ, R5, P0 ;  /* 0x000000ffff417224 */ /* 0x000fe200000e0605 */
[----:B------:R-:W-:-:S02]  /*af30*/  LOP3.LUT R4, R11, R4, RZ, 0x3c, !PT ;  /* 0x000000040b047212 */ /* 0x000fc400078e3cff */
[----:B------:R-:W-:Y:S02]  /*af40*/  SHF.R.U64 R9, R9, 0x3, RZ ;  /* 0x0000000309097819 */ /* 0x000fe400000012ff */
[----:B------:R-:W-:Y:S01]  /*af50*/  ISETP.GE.AND P0, PT, R198, UR10, PT ;  /* 0x0000000ac6007c0c */ /* 0x000fe2000bf06270 */
        /* <DEDUP_REMOVED lines=9> */
[----:B------:R-:W-:Y:S01]  /*aff0*/  LOP3.LUT R76, R9, R12, RZ, 0x3c, !PT ;  /* 0x0000000c094c7212 */ /* 0x000fe200078e3cff */
[----:B------:R-:W-:Y:S01]  /*b000*/  IMAD.WIDE.U32 R8, R8, UR8, RZ ;  /* 0x0000000808087c25 */ /* 0x000fe2000f8e00ff */
[----:B------:R2:W5:Y:S01]  /*b010*/  LD.E.128 R12, desc[UR44][R4.64] ;  /* 0x0000002c040c7980 */ /* 0x000562000c101d00 */
[----:B------:R-:W-:Y:S01]  /*b020*/  ISETP.GE.AND P1, PT, R16, UR10, PT ;  /* 0x0000000a10007c0c */ /* 0x000fe2000bf26270 */
[----:B------:R-:W-:Y:S01]  /*b030*/  ULDC.64 UR8, c[0x0][0xbe8] ;  /* 0x0002fa0000087ab9 */ /* 0x000fe20000000a00 */
[----:B------:R-:W-:Y:S01]  /*b040*/  IMAD.IADD R9, R9, 0x1, R7 ;  /* 0x0000000109097824 */ /* 0x000fe200078e0207 */
[----:B------:R-:W-:Y:S01]  /*b050*/  LOP3.LUT R7, R10, 0xfffffff8, RZ, 0xc0, !PT ;  /* 0xfffffff80a077812 */ /* 0x000fe200078ec0ff */
[----:B------:R-:W5:Y:S01]  /*b060*/  LD.E.128 R52, desc[UR44][R52.64] ;  /* 0x0000002c34347980 */ /* 0x000f62000c101d00 */
[----:B------:R-:W-:-:S03]  /*b070*/  VIADD R152, R16, 0x1c0 ;  /* 0x000001c010987836 */ /* 0x000fc60000000000 */
[----:B------:R-:W5:Y:S01]  /*b080*/  LD.E.128 R56, desc[UR44][R56.64] ;  /* 0x0000002c38387980 */ /* 0x000f62000c101d00 */
[----:B--2---:R-:W-:Y:S02]  /*b090*/  SEL R5, RZ, 0xffffffff, P0 ;  /* 0xffffffffff057807 */ /* 0x004fe40000000000 */
[----:B------:R-:W-:Y:S01]  /*b0a0*/  ISETP.GE.AND P0, PT, R197, UR10, PT ;  /* 0x0000000ac5007c0c */ /* 0x000fe2000bf06270 */
[----:B------:R-:W5:Y:S02]  /*b0b0*/  LD.E.128 R60, desc[UR44][R60.64] ;  /* 0x0000002c3c3c7980 */ /* 0x000f64000c101d00 */
[----:B------:R-:W-:Y:S01]  /*b0c0*/  IMAD.SHL.U32 R11, R5, 0x2, RZ ;  /* 0x00000002050b7824 */ /* 0x000fe200078e00ff */
[----:B------:R-:W-:Y:S01]  /*b0d0*/  SEL R5, RZ, 0xffffffff, P0 ;  /* 0xffffffffff057807 */ /* 0x000fe20000000000 */
[----:B------:R-:W5:Y:S01]  /*b0e0*/  LD.E.128 R68, desc[UR44][R68.64] ;  /* 0x0000002c44447980 */ /* 0x000f62000c101d00 */
[----:B------:R-:W-:Y:S01]  /*b0f0*/  ISETP.GE.AND P0, PT, R196, UR10, PT ;  /* 0x0000000ac4007c0c */ /* 0x000fe2000bf06270 */
[----:B------:R-:W-:Y:S01]  /*b100*/  IMAD.IADD R10, R0, 0x1, -R7 ;  /* 0x00000001000a7824 */ /* 0x000fe200078e0a07 */
[----:B------:R-:W-:Y:S01]  /*b110*/  SEL R4, RZ, 0x1, P1 ;  /* 0x00000001ff047807 */ /* 0x000fe20000800000 */
[----:B------:R-:W5:Y:S01]  /*b120*/  LD.E.128 R76, desc[UR44][R76.64] ;  /* 0x0000002c4c4c7980 */ /* 0x000f62000c101d00 */
[----:B------:R-:W-:Y:S01]  /*b130*/  SEL R0, RZ, 0xffffffff, P0 ;  /* 0xffffffffff007807 */ /* 0x000fe20000000000 */
[----:B------:R-:W-:Y:S01]  /*b140*/  IMAD.SHL.U32 R5, R5, 0x4, RZ ;  /* 0x0000000405057824 */ /* 0x000fe200078e00ff */
[----:B------:R-:W-:Y:S01]  /*b150*/  LOP3.LUT R4, R11, 0x2, R4, 0xe2, !PT ;  /* 0x000000020b047812 */ /* 0x000fe200078ee204 */
[----:B------:R-:W-:Y:S01]  /*b160*/  IMAD.WIDE.U32 R8, R193, UR8, R8 ;  /* 0x00000008c1087c25 */ /* 0x000fe2000f8e0008 */
[----:B------:R-:W-:Y:S01]  /*b170*/  ISETP.GE.AND P1, PT, R195, UR10, PT ;  /* 0x0000000ac3007c0c */ /* 0x000fe2000bf26270 */
[----:B------:R-:W-:Y:S01]  /*b180*/  @!PT LDS RZ, [RZ] ;  /* 0x00000000fffff984 */ /* 0x000fe20000000800 */
[----:B------:R-:W-:Y:S01]  /*b190*/  @!PT LDS RZ, [RZ] ;  /* 0x00000000fffff984 */ /* 0x000fe20000000800 */
[----:B------:R-:W-:Y:S01]  /*b1a0*/  @!PT LDS RZ, [RZ] ;  /* 0x00000000fffff984 */ /* 0x000fe20000000800 */
[----:B------:R-:W-:Y:S01]  /*b1b0*/  @!PT LDS RZ, [RZ] ;  /* 0x00000000fffff984 */ /* 0x000fe20000000800 */
[----:B------:R2:W-:Y:S06]  /*b1c0*/  MEMBAR.ALL.CTA ;  /* 0x0000000000007992 */ /* 0x0005ec0000008000 */
[----:B--2---:R-:W2:Y:S01]  /*b1d0*/  FENCE.VIEW.ASYNC.S ;  /* 0x00000000000073c6 */ /* 0x004ea20000000000 */
[----:B------:R-:W-:Y:S01]  /*b1e0*/  IMAD.SHL.U32 R7, R0, 0x8, RZ ;  /* 0x0000000800077824 */ /* 0x000fe200078e00ff */
[----:B------:R-:W-:Y:S01]  /*b1f0*/  LOP3.LUT R4, R5, 0x4, R4, 0xe2, !PT ;  /* 0x0000000405047812 */ /* 0x000fe200078ee204 */
[----:B------:R-:W-:-:S02]  /*b200*/  IMAD.U32 R11, RZ, RZ, UR42 ;  /* 0x0000002aff0b7e24 */ /* 0x000fc4000f8e00ff */
[----:B------:R-:W-:Y:S01]  /*b210*/  IMAD R0, R10, 0x20, R3 ;  /* 0x000000200a007824 */ /* 0x000fe200078e0203 */
[----:B------:R-:W-:Y:S01]  /*b220*/  SHF.R.S32.HI R5, RZ, 0x1f, R192 ;  /* 0x0000001fff057819 */ /* 0x000fe200000114c0 */
[----:B------:R-:W-:Y:S01]  /*b230*/  IMAD R9, R193, UR9, R9 ;  /* 0x00000009c1097c24 */ /* 0x000fe2000f8e0209 */
[----:B------:R-:W-:Y:S01]  /*b240*/  LOP3.LUT R4, R7, 0x8, R4, 0xe2, !PT ;  /* 0x0000000807047812 */ /* 0x000fe200078ee204 */
[----:B------:R-:W-:Y:S01]  /*b250*/  IMAD R10, R11, 0x40, R0 ;  /* 0x000000400b0a7824 */ /* 0x000fe200078e0200 */
[----:B------:R-:W-:Y:S01]  /*b260*/  ULDC.64 UR8, c[0x0][0xbf0] ;  /* 0x0002fc0000087ab9 */ /* 0x000fe20000000a00 */
[----:B------:R-:W-:Y:S01]  /*b270*/  SEL R7, RZ, 0xffffffff, P1 ;  /* 0xffffffffff077807 */ /* 0x000fe20000800000 */
[----:B------:R-:W-:Y:S01]  /*b280*/  IMAD R5, R5, UR8, RZ ;  /* 0x0000000805057c24 */ /* 0x000fe2000f8e02ff */
[----:B------:R-:W-:Y:S01]  /*b290*/  ISETP.GE.AND P0, PT, R194, UR10, PT ;  /* 0x0000000ac2007c0c */ /* 0x000fe2000bf06270 */
[----:B0-----:R-:W-:-:S04]  /*b2a0*/  @P2 IMAD.HI.U32 R0, R10, R81, RZ ;  /* 0x000000510a002227 */ /* 0x001fc800078e00ff */
[----:B------:R-:W-:Y:S02]  /*b2b0*/  IMAD R11, R192, UR9, R5 ;  /* 0x00000009c00b7c24 */ /* 0x000fe4000f8e0205 */
[----:B------:R-:W-:Y:S01]  /*b2c0*/  IMAD.SHL.U32 R81, R7, 0x10, RZ ;  /* 0x0000001007517824 */ /* 0x000fe200078e00ff */
[----:B------:R-:W-:Y:S01]  /*b2d0*/  SEL R7, RZ, 0xffffffff, P0 ;  /* 0xffffffffff077807 */ /* 0x000fe20000000000 */
[----:B------:R-:W-:Y:S01]  /*b2e0*/  IMAD.MOV.U32 R5, RZ, RZ, R10 ;  /* 0x000000ffff057224 */ /* 0x000fe200078e000a */
[----:B-1----:R-:W-:Y:S02]  /*b2f0*/  @P2 SHF.R.U32.HI R5, RZ, R83, R0 ;  /* 0x00000053ff052219 */ /* 0x002fe40000011600 */
[----:B------:R-:W-:Y:S01]  /*b300*/  LOP3.LUT R4, R81, 0x10, R4, 0xe2, !PT ;  /* 0x0000001051047812 */ /* 0x000fe200078ee204 */
[----:B------:R-:W-:Y:S01]  /*b310*/  IMAD.SHL.U32 R81, R7, 0x20, RZ ;  /* 0x0000002007517824 */ /* 0x000fe200078e00ff */
[--C-:B------:R-:W-:Y:S01]  /*b320*/  SHF.R.S32.HI R0, RZ, 0x1f, R5.reuse ;  /* 0x0000001fff007819 */ /* 0x100fe20000011405 */
[----:B------:R-:W-:-:S02]  /*b330*/  IMAD.MOV R7, RZ, RZ, -R5 ;  /* 0x000000ffff077224 */ /* 0x000fc400078e0a05 */
[----:B------:R-:W-:Y:S01]  /*b340*/  IMAD.WIDE.U32 R8, R192, UR8, R8 ;  /* 0x00000008c0087c25 */ /* 0x000fe2000f8e0008 */
[----:B------:R-:W-:-:S03]  /*b350*/  ULDC.64 UR8, c[0x0][0xbe0] ;  /* 0x0002f80000087ab9 */ /* 0x000fc60000000a00 */
[----:B------:R-:W-:Y:S02]  /*b360*/  IMAD R0, R0, UR8, RZ ;  /* 0x0000000800007c24 */ /* 0x000fe4000f8e02ff */
[----:B------:R-:W-:Y:S02]  /*b370*/  IMAD R7, R18, R7, R10 ;  /* 0x0000000712077224 */ /* 0x000fe400078e020a */
[----:B------:R-:W-:Y:S01]  /*b380*/  IMAD.IADD R9, R9, 0x1, R11 ;  /* 0x0000000109097824 */ /* 0x000fe200078e020b */
[----:B------:R-:W-:Y:S01]  /*b390*/  ISETP.GE.AND P0, PT, R153, UR10, PT ;  /* 0x0000000a99007c0c */ /* 0x000fe2000bf06270 */
[C---:B------:R-:W-:Y:S01]  /*b3a0*/  IMAD R11, R5.reuse, UR9, R0 ;  /* 0x00000009050b7c24 */ /* 0x040fe2000f8e0200 */
[----:B------:R-:W-:Y:S01]  /*b3b0*/  SHF.R.S32.HI R0, RZ, 0x1f, R7 ;  /* 0x0000001fff007819 */ /* 0x000fe20000011407 */
[----:B------:R-:W-:Y:S01]  /*b3c0*/  IMAD.WIDE.U32 R8, R5, UR8, R8 ;  /* 0x0000000805087c25 */ /* 0x000fe2000f8e0008 */
[----:B------:R-:W-:Y:S01]  /*b3d0*/  ULDC.64 UR8, c[0x0][0xbd8] ;  /* 0x0002f60000087ab9 */ /* 0x000fe20000000a00 */
[----:B------:R-:W-:-:S02]  /*b3e0*/  LOP3.LUT R4, R81, 0x20, R4, 0xe2, !PT ;  /* 0x0000002051047812 */ /* 0x000fc400078ee204 */
[----:B------:R-:W-:Y:S01]  /*b3f0*/  IMAD.U32 R80, RZ, RZ, UR42 ;  /* 0x0000002aff507e24 */ /* 0x000fe2000f8e00ff */
[----:B------:R-:W-:Y:S01]  /*b400*/  SEL R5, RZ, 0x40, P0 ;  /* 0x00000040ff057807 */ /* 0x000fe20000000000 */
[----:B------:R-:W-:Y:S01]  /*b410*/  IMAD.IADD R9, R9, 0x1, R11 ;  /* 0x0000000109097824 */ /* 0x000fe200078e020b */
[----:B------:R-:W-:Y:S01]  /*b420*/  ISETP.GE.AND P0, PT, R152, UR10, PT ;  /* 0x0000000a98007c0c */ /* 0x000fe2000bf06270 */
[----:B------:R-:W-:Y:S02]  /*b430*/  IMAD R10, R0, UR8, RZ ;  /* 0x00000008000a7c24 */ /* 0x000fe4000f8e02ff */
[----:B------:R-:W-:Y:S02]  /*b440*/  IMAD R81, R80, 0x40, R3 ;  /* 0x0000004050517824 */ /* 0x000fe400078e0203 */
        /* <DEDUP_REMOVED lines=12> */
[----:B--2---:R0:W1:Y:S01]  /*b510*/  SHFL.IDX PT, R4, R18, RZ, 0x181f ;  /* 0x00181fff12047589 */ /* 0x00406200000e0000 */
[----:B------:R-:W-:Y:S02]  /*b520*/  BSSY B1, `(.L_x_4240) ;  /* 0x000002b000017945 */ /* 0x000fe40003800000 */
[----:B------:R-:W-:Y:S01]  /*b530*/  SYNCS.ARRIVE.TRANS64.RED.A1T0 RZ, [UR7], RZ ;  /* 0x000000ffffff79a7 */ /* 0x000fe20008100407 */
[----:B------:R0:W2:Y:S01]  /*b540*/  SHFL.IDX PT, R5, R80, RZ, 0x181f ;  /* 0x00181fff50057589 */ /* 0x0000a200000e0000 */
[----:B------:R-:W-:Y:S02]  /*b550*/  LOP3.LUT R3, R0, R3, RZ, 0xfc, !PT ;  /* 0x0000000300037212 */ /* 0x000fe400078efcff */
[----:B------:R-:W-:Y:S01]  /*b560*/  SHF.R.S32.HI R154, RZ, 0x1f, R198 ;  /* 0x0000001fff9a7819 */ /* 0x000fe200000114c6 */
        /* <DEDUP_REMOVED lines=8> */
[----:B-1----:R-:W-:Y:S01]  /*b5f0*/  @!P1 LEA R8, P2, R198, R4, 0x1 ;  /* 0x00000004c6089211 */ /* 0x002fe200078408ff */
[----:B--2---:R-:W-:-:S03]  /*b600*/  @!P0 IMAD.WIDE R10, R16, 0x2, R4 ;  /* 0x00000002100a8825 */ /* 0x004fc600078e0204 */
[----:B------:R-:W-:Y:S02]  /*b610*/  @!P1 LEA.HI.X R9, R198, R5, R154, 0x1, P2 ;  /* 0x00000005c6099211 */ /* 0x000fe400010f0c9a */
[----:B------:R-:W-:Y:S01]  /*b620*/  ISETP.GE.AND P2, PT, R195, UR10, PT ;  /* 0x0000000ac3007c0c */ /* 0x000fe2000bf46270 */
[----:B-----5:R1:W-:Y:S01]  /*b630*/  @!P0 ST.E.128 desc[UR44][R10.64], R12 ;  /* 0x0000000c0a008985 */ /* 0x0203e2000c101d2c */
[----:B------:R-:W-:-:S03]  /*b640*/  LOP3.LUT P0, RZ, R0, 0x40, RZ, 0xc0, !PT ;  /* 0x0000004000ff7812 */ /* 0x000fc6000780c0ff */
[----:B------:R2:W-:Y:S01]  /*b650*/  @!P1 ST.E.128 desc[UR44][R8.64], R24 ;  /* 0x0000001808009985 */ /* 0x0005e2000c101d2c */
[----:B------:R-:W-:Y:S02]  /*b660*/  ISETP.GE.AND P1, PT, R194, UR10, PT ;  /* 0x0000000ac2007c0c */ /* 0x000fe4000bf26270 */
[CC--:B-1----:R-:W-:Y:S02]  /*b670*/  @!P3 LEA R14, P6, R196.reuse, R4.reuse, 0x1 ;  /* 0x00000004c40eb211 */ /* 0x0c2fe400078c08ff */
[CC--:B--2---:R-:W-:Y:S02]  /*b680*/  @!P4 LEA R24, P5, R197.reuse, R4.reuse, 0x1 ;  /* 0x00000004c518c211 */ /* 0x0c4fe400078a08ff */
[-C--:B------:R-:W-:Y:S02]  /*b690*/  @!P3 LEA.HI.X R15, R196, R5.reuse, R85, 0x1, P6 ;  /* 0x00000005c40fb211 */ /* 0x080fe400030f0c55 */
[----:B------:R-:W-:Y:S02]  /*b6a0*/  @!P4 LEA.HI.X R25, R197, R5, R7, 0x1, P5 ;  /* 0x00000005c519c211 */ /* 0x000fe400028f0c07 */
[----:B------:R-:W-:-:S02]  /*b6b0*/  @!P2 LEA R12, P5, R195, R4, 0x1 ;  /* 0x00000004c30ca211 */ /* 0x000fc400078a08ff */
[----:B------:R-:W-:Y:S01]  /*b6c0*/  LOP3.LUT P6, RZ, R3, 0x80, RZ, 0xc0, !PT ;  /* 0x0000008003ff7812 */ /* 0x000fe200078cc0ff */
[----:B------:R3:W-:Y:S01]  /*b6d0*/  @!P4 ST.E.128 desc[UR44][R24.64], R32 ;  /* 0x000000201800c985 */ /* 0x0007e2000c101d2c */
[-C--:B------:R-:W-:Y:S02]  /*b6e0*/  @!P2 LEA.HI.X R13, R195, R5.reuse, R83, 0x1, P5 ;  /* 0x00000005c30da211 */ /* 0x080fe400028f0c53 */
[----:B------:R-:W-:Y:S01]  /*b6f0*/  SHF.R.S32.HI R7, RZ, 0x1f, R194 ;  /* 0x0000001fff077819 */ /* 0x000fe200000114c2 */
[----:B------:R3:W-:Y:S01]  /*b700*/  @!P3 ST.E.128 desc[UR44][R14.64], R40 ;  /* 0x000000280e00b985 */ /* 0x0007e2000c101d2c */
[C---:B------:R-:W-:Y:S02]  /*b710*/  @!P1 LEA R10, P5, R194.reuse, R4, 0x1 ;  /* 0x00000004c20a9211 */ /* 0x040fe400078a08ff */
[----:B------:R-:W-:Y:S01]  /*b720*/  SHF.R.S32.HI R9, RZ, 0x1f, R153 ;  /* 0x0000001fff097819 */ /* 0x000fe20000011499 */
[----:B------:R3:W-:Y:S01]  /*b730*/  @!P2 ST.E.128 desc[UR44][R12.64], R48 ;  /* 0x000000300c00a985 */ /* 0x0007e2000c101d2c */
[----:B------:R-:W-:-:S02]  /*b740*/  @!P1 LEA.HI.X R11, R194, R5, R7, 0x1, P5 ;  /* 0x00000005c20b9211 */ /* 0x000fc400028f0c07 */
[CC--:B------:R-:W-:Y:S02]  /*b750*/  @P0 LEA R8, P5, R153.reuse, R4.reuse, 0x1 ;  /* 0x0000000499080211 */ /* 0x0c0fe400078a08ff */
[----:B------:R-:W-:Y:S01]  /*b760*/  SHF.R.S32.HI R7, RZ, 0x1f, R152 ;  /* 0x0000001fff077819 */ /* 0x000fe20000011498 */
[----:B------:R3:W-:Y:S01]  /*b770*/  @!P1 ST.E.128 desc[UR44][R10.64], R56 ;  /* 0x000000380a009985 */ /* 0x0007e2000c101d2c */
[----:B------:R-:W-:Y:S02]  /*b780*/  @P0 LEA.HI.X R9, R153, R5, R9, 0x1, P5 ;  /* 0x0000000599090211 */ /* 0x000fe400028f0c09 */
[----:B------:R-:W-:-:S03]  /*b790*/  @P6 LEA R4, P5, R152, R4, 0x1 ;  /* 0x0000000498046211 */ /* 0x000fc600078a08ff */
[----:B------:R3:W-:Y:S01]  /*b7a0*/  @P0 ST.E.128 desc[UR44][R8.64], R64 ;  /* 0x0000004008000985 */ /* 0x0007e2000c101d2c */
[----:B------:R-:W-:-:S05]  /*b7b0*/  @P6 LEA.HI.X R5, R152, R5, R7, 0x1, P5 ;  /* 0x0000000598056211 */ /* 0x000fca00028f0c07 */
[----:B------:R3:W-:Y:S04]  /*b7c0*/  @P6 ST.E.128 desc[UR44][R4.64], R72 ;  /* 0x0000004804006985 */ /* 0x0007e8000c101d2c */
.L_x_4241:
[----:B------:R-:W-:Y:S05]  /*b7d0*/  BSYNC B1 ;  /* 0x0000000000017941 */ /* 0x000fea0003800000 */
.L_x_4240:
[----:B------:R-:W-:Y:S01]  /*b7e0*/  VIADD R7, R81, 0x20 ;  /* 0x0000002051077836 */ /* 0x000fe20000000000 */
[----:B--23--:R2:W3:Y:S04]  /*b7f0*/  SHFL.IDX PT, R5, R80, 0x1, 0x181f ;  /* 0x00381f0050057f89 */ /* 0x00c4e800000e0000 */
[----:B------:R-:W-:Y:S01]  /*b800*/  ISETP.GE.AND P0, PT, R7, R82, PT ;  /* 0x000000520700720c */ /* 0x000fe20003f06270 */
[----:B-1----:R2:W1:-:S12]  /*b810*/  SHFL.IDX PT, R4, R18, 0x1, 0x181f ;  /* 0x00381f0012047f89 */ /* 0x00245800000e0000 */
[----:B--2---:R-:W-:Y:S05]  /*b820*/  @P0 BRA `(.L_x_4242) ;  /* 0x0000002800000947 */ /* 0x004fea0003800000 */
[----:B------:R-:W-:Y:S02]  /*b830*/  ISETP.GE.AND P0, PT, R198, UR10, PT ;  /* 0x0000000ac6007c0c */ /* 0x000fe4000bf06270 */
[----:B------:R-:W-:Y:S02]  /*b840*/  ISETP.GE.AND P5, PT, R16, UR10, PT ;  /* 0x0000000a10007c0c */ /* 0x000fe4000bfa6270 */
[----:B------:R-:W-:Y:S02]  /*b850*/  ISETP.GE.AND P2, PT, R197, UR10, PT ;  /* 0x0000000ac5007c0c */ /* 0x000fe4000bf46270 */
[----:B------:R-:W-:Y:S02]  /*b860*/  ISETP.GE.AND P1, PT, R196, UR10, PT ;  /* 0x0000000ac4007c0c */ /* 0x000fe4000bf26270 */
[----:B------:R-:W-:Y:S02]  /*b870*/  ISETP.GE.AND P3, PT, R195, UR10, PT ;  /* 0x0000000ac3007c0c */ /* 0x000fe4000bf66270 */
[----:B------:R-:W-:-:S02]  /*b880*/  SHF.R.S32.HI R7, RZ, 0x1f, R197 ;  /* 0x0000001fff077819 */ /* 0x000fc400000114c5 */
[----:B-----5:R-:W-:Y:S02]  /*b890*/  SHF.R.S32.HI R27, RZ, 0x1f, R194 ;  /* 0x0000001fff1b7819 */ /* 0x020fe400000114c2 */
[----:B-1----:R-:W-:Y:S01]  /*b8a0*/  @!P0 LEA R10, P4, R198, R4, 0x1 ;  /* 0x00000004c60a8211 */ /* 0x002fe200078808ff */
[----:B---3--:R-:W-:Y:S01]  /*b8b0*/  @!P5 IMAD.WIDE R8, R16, 0x2, R4 ;  /* 0x000000021008d825 */ /* 0x008fe200078e0204 */
[----:B------:R-:W-:Y:S02]  /*b8c0*/  SHF.R.S32.HI R33, RZ, 0x1f, R153 ;  /* 0x0000001fff217819 */ /* 0x000fe40000011499 */
[----:B------:R-:W-:Y:S02]  /*b8d0*/  @!P0 LEA.HI.X R11, R198, R5, R154, 0x1, P4 ;  /* 0x00000005c60b8211 */ /* 0x000fe400020f0c9a */
[----:B------:R-:W-:Y:S01]  /*b8e0*/  ISETP.GE.AND P4, PT, R194, UR10, PT ;  /* 0x0000000ac2007c0c */ /* 0x000fe2000bf86270 */
[----:B------:R1:W-:Y:S01]  /*b8f0*/  @!P5 ST.E.128 desc[UR44][R8.64], R20 ;  /* 0x000000140800d985 */ /* 0x0003e2000c101d2c */
[----:B------:R-:W-:-:S02]  /*b900*/  LOP3.LUT P5, RZ, R0, 0x40, RZ, 0xc0, !PT ;  /* 0x0000004000ff7812 */ /* 0x000fc400078ac0ff */
[CC--:B------:R-:W-:Y:S01]  /*b910*/  @!P2 LEA R12, P6, R197.reuse, R4.reuse, 0x1 ;  /* 0x00000004c50ca211 */ /* 0x0c0fe200078c08ff */
[----:B------:R2:W-:Y:S01]  /*b920*/  @!P0 ST.E.128 desc[UR44][R10.64], R28 ;  /* 0x0000001c0a008985 */ /* 0x0005e2000c101d2c */
[----:B------:R-:W-:Y:S02]  /*b930*/  SHF.R.S32.HI R0, RZ, 0x1f, R195 ;  /* 0x0000001fff007819 */ /* 0x000fe400000114c3 */
[----:B------:R-:W-:Y:S02]  /*b940*/  @!P2 LEA.HI.X R13, R197, R5, R7, 0x1, P6 ;  /* 0x00000005c50da211 */ /* 0x000fe400030f0c07 */
[----:B------:R-:W-:Y:S02]  /*b950*/  SHF.R.S32.HI R7, RZ, 0x1f, R196 ;  /* 0x0000001fff077819 */ /* 0x000fe400000114c4 */
[-C--:B------:R-:W-:Y:S01]  /*b960*/  @!P1 LEA R14, P6, R196, R4.reuse, 0x1 ;  /* 0x00000004c40e9211 */ /* 0x080fe200078c08ff */
[----:B------:R2:W-:Y:S01]  /*b970*/  @!P2 ST.E.128 desc[UR44][R12.64], R36 ;  /* 0x000000240c00a985 */ /* 0x0005e2000c101d2c */
[----:B------:R-:W-:-:S02]  /*b980*/  @!P3 LEA R24, P2, R195, R4, 0x1 ;  /* 0x00000004c318b211 */ /* 0x000fc400078408ff */
[-C--:B------:R-:W-:Y:S02]  /*b990*/  @!P4 LEA R26, P0, R194, R4.reuse, 0x1 ;  /* 0x00000004c21ac211 */ /* 0x080fe400078008ff */
[-C--:B------:R-:W-:Y:S02]  /*b9a0*/  @!P1 LEA.HI.X R15, R196, R5.reuse, R7, 0x1, P6 ;  /* 0x00000005c40f9211 */ /* 0x080fe400030f0c07 */
[----:B-1----:R-:W-:Y:S02]  /*b9b0*/  @P5 LEA R8, P6, R153, R4, 0x1 ;  /* 0x0000000499085211 */ /* 0x002fe400078c08ff */
[-C--:B------:R-:W-:Y:S01]  /*b9c0*/  @!P3 LEA.HI.X R25, R195, R5.reuse, R0, 0x1, P2 ;  /* 0x00000005c319b211 */ /* 0x080fe200010f0c00 */
[----:B------:R2:W-:Y:S01]  /*b9d0*/  @!P1 ST.E.128 desc[UR44][R14.64], R44 ;  /* 0x0000002c0e009985 */ /* 0x0005e2000c101d2c */
[-C--:B------:R-:W-:Y:S02]  /*b9e0*/  @!P4 LEA.HI.X R27, R194, R5.reuse, R27, 0x1, P0 ;  /* 0x00000005c21bc211 */ /* 0x080fe400000f0c1b */
[----:B------:R-:W-:Y:S01]  /*b9f0*/  @P5 LEA.HI.X R9, R153, R5, R33, 0x1, P6 ;  /* 0x0000000599095211 */ /* 0x000fe200030f0c21 */
[----:B------:R2:W-:Y:S01]  /*ba00*/  @!P3 ST.E.128 desc[UR44][R24.64], R52 ;  /* 0x000000341800b985 */ /* 0x0005e2000c101d2c */
[----:B------:R-:W-:-:S03]  /*ba10*/  LOP3.LUT P0, RZ, R3, 0x80, RZ, 0xc0, !PT ;  /* 0x0000008003ff7812 */ /* 0x000fc6000780c0ff */
[----:B------:R2:W-:Y:S04]  /*ba20*/  @!P4 ST.E.128 desc[UR44][R26.64], R60 ;  /* 0x0000003c1a00c985 */ /* 0x0005e8000c101d2c */
[----:B------:R2:W-:Y:S06]  /*ba30*/  @P5 ST.E.128 desc[UR44][R8.64], R68 ;  /* 0x0000004408005985 */ /* 0x0005ec000c101d2c */
[----:B------:R-:W-:Y:S05]  /*ba40*/  @!P0 BRA `(.L_x_4242) ;  /* 0x0000002400788947 */ /* 0x000fea0003800000 */
[----:B------:R-:W-:Y:S02]  /*ba50*/  LEA R4, P0, R152, R4, 0x1 ;  /* 0x0000000498047211 */ /* 0x000fe400078008ff */
[----:B------:R-:W-:-:S04]  /*ba60*/  SHF.R.S32.HI R3, RZ, 0x1f, R152 ;  /* 0x0000001fff037819 */ /* 0x000fc80000011498 */
[----:B------:R-:W-:-:S05]  /*ba70*/  LEA.HI.X R5, R152, R5, R3, 0x1, P0 ;  /* 0x0000000598057211 */ /* 0x000fca00000f0c03 */
[----:B------:R4:W-:Y:S01]  /*ba80*/  ST.E.128 desc[UR44][R4.64], R76 ;  /* 0x0000004c04007985 */ /* 0x0009e2000c101d2c */
[----:B------:R-:W-:Y:S05]  /*ba90*/  BRA `(.L_x_4242) ;  /* 0x0000002400647947 */ /* 0x000fea0003800000 */
.L_x_4239:
[----:B------:R-:W2:Y:S01]  /*baa0*/  LDL R0, [R1+0x2c] ;  /* 0x00002c0001007983 */ /* 0x000ea20000100800 */
[----:B------:R-:W-:Y:S01]  /*bab0*/  ULDC.64 UR8, c[0x0][0xc08] ;  /* 0x0003020000087ab9 */ /* 0x000fe20000000a00 */
[----:B0-----:R-:W-:Y:S01]  /*bac0*/  SHF.R.S32.HI R3, RZ, 0x1f, R192 ;  /* 0x0000001fff037819 */ /* 0x001fe200000114c0 */
[----:B------:R-:W-:Y:S01]  /*bad0*/  IMAD R7, R7, UR8, RZ ;  /* 0x0000000807077c24 */ /* 0x000fe2000f8e02ff */
[----:B------:R-:W-:Y:S01]  /*bae0*/  ULDC.64 UR10, c[0x0][0xc40] ;  /* 0x00031000000a7ab9 */ /* 0x000fe20000000a00 */
[----:B------:R-:W-:Y:S01]  /*baf0*/  IMAD.U32 R4, RZ, RZ, UR42 ;  /* 0x0000002aff047e24 */ /* 0x000fe2000f8e00ff */
[----:B------:R-:W-:Y:S01]  /*bb00*/  ULDC.64 UR12, c[0x0][0xc30] ;  /* 0x00030c00000c7ab9 */ /* 0x000fe20000000a00 */
[C---:B------:R-:W-:Y:S01]  /*bb10*/  IMAD R7, R8.reuse, UR9, R7 ;  /* 0x0000000908077c24 */ /* 0x040fe2000f8e0207 */
[----:B------:R-:W-:Y:S01]  /*bb20*/  BSSY B1, `(.L_x_4243) ;  /* 0x00000d5000017945 */ /* 0x000fe20003800000 */
[----:B------:R-:W-:Y:S01]  /*bb30*/  IMAD.WIDE.U32 R8, R8, UR8, RZ ;  /* 0x0000000808087c25 */ /* 0x000fe2000f8e00ff */
[----:B------:R-:W-:Y:S01]  /*bb40*/  ULDC.64 UR8, c[0x0][0xc38] ;  /* 0x00030e0000087ab9 */ /* 0x000fe20000000a00 */
[----:B------:R-:W-:-:S02]  /*bb50*/  SHF.R.S32.HI R22, RZ, 0x1f, R201 ;  /* 0x0000001fff167819 */ /* 0x000fc400000114c9 */
[----:B------:R-:W-:Y:S01]  /*bb60*/  IMAD.IADD R9, R9, 0x1, R7 ;  /* 0x0000000109097824 */ /* 0x000fe200078e0207 */
[----:B------:R-:W-:Y:S01]  /*bb70*/  SHF.R.S32.HI R23, RZ, 0x1f, R202 ;  /* 0x0000001fff177819 */ /* 0x000fe200000114ca */
[----:B------:R-:W-:Y:S01]  /*bb80*/  IMAD R3, R3, UR10, RZ ;  /* 0x0000000a03037c24 */ /* 0x000fe2000f8e02ff */
[----:B------:R-:W-:Y:S01]  /*bb90*/  SHF.R.S32.HI R152, RZ, 0x1f, R203 ;  /* 0x0000001fff987819 */ /* 0x000fe200000114cb */
[C---:B------:R-:W-:Y:S01]  /*bba0*/  IMAD.WIDE.U32 R8, R193.reuse, UR8, R8 ;  /* 0x00000008c1087c25 */ /* 0x040fe2000f8e0008 */
[----:B------:R-:W-:Y:S01]  /*bbb0*/  ULDC UR8, c[0x0][0xce8] ;  /* 0x00033a0000087ab9 */ /* 0x000fe20000000800 */
[----:B------:R-:W-:Y:S01]  /*bbc0*/  SHF.R.S32.HI R153, RZ, 0x1f, R204 ;  /* 0x0000001fff997819 */ /* 0x000fe200000114cc */
[----:B------:R-:W-:Y:S01]  /*bbd0*/  UISETP.NE.AND UP0, UPT, UR8, 0x1, UPT ;  /* 0x000000010800788c */ /* 0x000fe2000bf05270 */
[----:B------:R-:W-:Y:S01]  /*bbe0*/  IMAD R9, R193, UR9, R9 ;  /* 0x00000009c1097c24 */ /* 0x000fe2000f8e0209 */
[----:B------:R-:W-:Y:S01]  /*bbf0*/  UIMAD UR6, UR6, UR8, URZ ;  /* 0x00000008060672a4 */ /* 0x000fe2000f8e023f */
[C---:B------:R-:W-:Y:S01]  /*bc00*/  IMAD R3, R192.reuse, UR11, R3 ;  /* 0x0000000bc0037c24 */ /* 0x040fe2000f8e0203 */
[----:B------:R-:W-:Y:S01]  /*bc10*/  SHF.R.S32.HI R154, RZ, 0x1f, R205 ;  /* 0x0000001fff9a7819 */ /* 0x000fe200000114cd */
[----:B------:R-:W-:Y:S01]  /*bc20*/  IMAD.WIDE.U32 R8, R192, UR10, R8 ;  /* 0x0000000ac0087c25 */ /* 0x000fe2000f8e0008 */
[----:B------:R-:W-:Y:S01]  /*bc30*/  PLOP3.LUT P0, PT, PT, PT, UP0, 0x80, 0x0 ;  /* 0x000000000000781c */ /* 0x000fe20003f0f008 */
[----:B------:R-:W-:Y:S01]  /*bc40*/  ULDC.64 UR10, c[0x0][0xc48] ;  /* 0x00031200000a7ab9 */ /* 0x000fe20000000a00 */
[----:B------:R-:W-:Y:S01]  /*bc50*/  SHF.R.S32.HI R155, RZ, 0x1f, R206 ;  /* 0x0000001fff9b7819 */ /* 0x000fe200000114ce */
[----:B------:R-:W-:Y:S01]  /*bc60*/  IMAD.IADD R9, R9, 0x1, R3 ;  /* 0x0000000109097824 */ /* 0x000fe200078e0203 */
[----:B------:R-:W-:Y:S01]  /*bc70*/  SHF.R.S32.HI R156, RZ, 0x1f, R207 ;  /* 0x0000001fff9c7819 */ /* 0x000fe200000114cf */
[----:B------:R-:W-:Y:S01]  /*bc80*/  @UP0 ULDC UR7, c[0x0][0xcec] ;  /* 0x00033b0000070ab9 */ /* 0x000fe20000000800 */
[----:B------:R-:W-:Y:S01]  /*bc90*/  VIADD R178, R19, 0x10 ;  /* 0x0000001013b27836 */ /* 0x000fe20000000000 */
[----:B------:R-:W-:Y:S01]  /*bca0*/  SHF.R.S32.HI R157, RZ, 0x1f, R208 ;  /* 0x0000001fff9d7819 */ /* 0x000fe200000114d0 */
[----:B------:R-:W-:Y:S01]  /*bcb0*/  IMAD.WIDE.U32 R8, R199, UR10, R8 ;  /* 0x0000000ac7087c25 */ /* 0x000fe2000f8e0008 */
[----:B------:R-:W-:-:S02]  /*bcc0*/  SHF.R.S32.HI R158, RZ, 0x1f, R209 ;  /* 0x0000001fff9e7819 */ /* 0x000fc400000114d1 */
[----:B------:R-:W-:Y:S01]  /*bcd0*/  SHF.R.S32.HI R159, RZ, 0x1f, R210 ;  /* 0x0000001fff9f7819 */ /* 0x000fe200000114d2 */
[----:B------:R-:W-:Y:S01]  /*bce0*/  IMAD R9, R199, UR11, R9 ;  /* 0x0000000bc7097c24 */ /* 0x000fe2000f8e0209 */
[----:B------:R-:W-:Y:S01]  /*bcf0*/  ULDC.64 UR10, c[0x0][0xc28] ;  /* 0x00030a00000a7ab9 */ /* 0x000fe20000000a00 */
[C---:B------:R-:W-:Y:S01]  /*bd00*/  VIADD R180, R19.reuse, 0x8 ;  /* 0x0000000813b47836 */ /* 0x040fe20000000000 */
[----:B------:R-:W-:Y:S01]  /*bd10*/  SHF.R.S32.HI R160, RZ, 0x1f, R211 ;  /* 0x0000001fffa07819 */ /* 0x000fe200000114d3 */
[C---:B------:R-:W-:Y:S01]  /*bd20*/  VIADD R177, R19.reuse, 0x10 ;  /* 0x0000001013b17836 */ /* 0x040fe20000000000 */
[----:B------:R-:W-:Y:S01]  /*bd30*/  SHF.R.S32.HI R161, RZ, 0x1f, R212 ;  /* 0x0000001fffa17819 */ /* 0x000fe200000114d4 */
[----:B------:R-:W-:Y:S01]  /*bd40*/  VIADD R179, R19, 0x8 ;  /* 0x0000000813b37836 */ /* 0x000fe20000000000 */
        /* <DEDUP_REMOVED lines=19> */
[----:B------:R-:W-:Y:S01]  /*be80*/  SHF.R.S32.HI R181, RZ, 0x1f, R19 ;  /* 0x0000001fffb57819 */ /* 0x000fe20000011413 */
[----:B--2---:R-:W-:-:S04]  /*be90*/  IMAD R4, R4, 0x40, R0 ;  /* 0x0000004004047824 */ /* 0x004fc800078e0200 */
[----:B------:R-:W-:Y:S01]  /*bea0*/  @P0 IMAD.HI.U32 R0, R4, UR7, RZ ;  /* 0x0000000704000c27 */ /* 0x000fe2000f8e00ff */
[----:B------:R-:W-:-:S03]  /*beb0*/  @UP0 ULDC UR7, c[0x0][0xcf0] ;  /* 0x00033c0000070ab9 */ /* 0x000fc60000000800 */
[----:B------:R-:W-:Y:S01]  /*bec0*/  IMAD.MOV.U32 R3, RZ, RZ, R4 ;  /* 0x000000ffff037224 */ /* 0x000fe200078e0004 */
[----:B------:R-:W-:Y:S01]  /*bed0*/  @P0 SHF.R.U32.HI R3, RZ, UR7, R0 ;  /* 0x00000007ff030c19 */ /* 0x000fe20008011600 */
[----:B------:R-:W-:-:S03]  /*bee0*/  UIADD3 UR7, UR41, 0x38820, URZ ;  /* 0x0003882029077890 */ /* 0x000fc6000fffe03f */
[--C-:B------:R-:W-:Y:S01]  /*bef0*/  SHF.R.S32.HI R0, RZ, 0x1f, R3.reuse ;  /* 0x0000001fff007819 */ /* 0x100fe20000011403 */
[----:B------:R-:W-:Y:S01]  /*bf00*/  IMAD.MOV R5, RZ, RZ, -R3 ;  /* 0x000000ffff057224 */ /* 0x000fe200078e0a03 */
[----:B------:R-:W-:Y:S01]  /*bf10*/  UPRMT UR7, URZ, 0x654, UR7 ;  /* 0x000006543f077896 */ /* 0x000fe20008000007 */
[----:B------:R-:W-:-:S04]  /*bf20*/  IMAD.WIDE.U32 R8, R3, UR12, R8 ;  /* 0x0000000c03087c25 */ /* 0x000fc8000f8e0008 */
[----:B------:R-:W-:Y:S02]  /*bf30*/  IMAD R0, R0, UR12, RZ ;  /* 0x0000000c00007c24 */ /* 0x000fe4000f8e02ff */
[----:B------:R-:W-:Y:S02]  /*bf40*/  IMAD R5, R5, UR8, R4 ;  /* 0x0000000805057c24 */ /* 0x000fe4000f8e0204 */
[----:B------:R-:W-:Y:S01]  /*bf50*/  IMAD R7, R3, UR13, R0 ;  /* 0x0000000d03077c24 */ /* 0x000fe2000f8e0200 */
[----:B------:R-:W-:Y:S01]  /*bf60*/  SYNCS.ARRIVE.TRANS64.RED.A1T0 RZ, [UR7], RZ ;  /* 0x000000ffffff79a7 */ /* 0x000fe20008100407 */
[----:B------:R-:W-:Y:S01]  /*bf70*/  IMAD.U32 R4, RZ, RZ, UR42 ;  /* 0x0000002aff047e24 */ /* 0x000fe2000f8e00ff */
[----:B------:R-:W-:Y:S01]  /*bf80*/  SHF.R.S32.HI R0, RZ, 0x1f, R5 ;  /* 0x0000001fff007819 */ /* 0x000fe20000011405 */
[----:B------:R-:W-:Y:S02]  /*bf90*/  IMAD.IADD R9, R9, 0x1, R7 ;  /* 0x0000000109097824 */ /* 0x000fe400078e0207 */
[----:B------:R-:W-:-:S02]  /*bfa0*/  IMAD R7, R4, 0x40, R17 ;  /* 0x0000004004077824 */ /* 0x000fc400078e0211 */
[----:B------:R-:W-:Y:S02]  /*bfb0*/  IMAD R0, R0, UR10, RZ ;  /* 0x0000000a00007c24 */ /* 0x000fe4000f8e02ff */
[----:B------:R-:W-:-:S04]  /*bfc0*/  IMAD.WIDE.U32 R8, R5, UR10, R8 ;  /* 0x0000000a05087c25 */ /* 0x000fc8000f8e0008 */
[----:B------:R-:W-:Y:S01]  /*bfd0*/  IMAD R3, R5, UR11, R0 ;  /* 0x0000000b05037c24 */ /* 0x000fe2000f8e0200 */
[----:B------:R-:W-:Y:S02]  /*bfe0*/  ULDC.64 UR10, c[0x0][0xc00] ;  /* 0x00030000000a7ab9 */ /* 0x000fe40000000a00 */
[----:B------:R-:W-:Y:S01]  /*bff0*/  LEA R0, P0, R8, UR10, 0x2 ;  /* 0x0000000a08007c11 */ /* 0x000fe2000f8010ff */
[----:B------:R-:W-:-:S04]  /*c000*/  IMAD.IADD R3, R9, 0x1, R3 ;  /* 0x0000000109037824 */ /* 0x000fc800078e0203 */
[----:B------:R0:W1:Y:S01]  /*c010*/  SHFL.IDX PT, R13, R0, RZ, 0x1c1f ;  /* 0x001c1fff000d7589 */ /* 0x00006200000e0000 */
[----:B------:R-:W-:Y:S02]  /*c020*/  LEA.HI.X R3, R8, UR11, R3, 0x2, P0 ;  /* 0x0000000b08037c11 */ /* 0x000fe400080f1403 */
[----:B------:R-:W-:-:S03]  /*c030*/  ISETP.GE.AND P0, PT, R7, UR6, PT ;  /* 0x0000000607007c0c */ /* 0x000fc6000bf06270 */
[----:B------:R0:W2:Y:S10]  /*c040*/  SHFL.IDX PT, R12, R3, RZ, 0x1c1f ;  /* 0x001c1fff030c7589 */ /* 0x0000b400000e0000 */
[----:B0-----:R-:W-:Y:S05]  /*c050*/  @P0 BRA `(.L_x_4244) ;  /* 0x0000000800040947 */ /* 0x001fea0003800000 */
[----:B------:R-:W-:Y:S02]  /*c060*/  ULDC UR7, c[0x0][0xbc8] ;  /* 0x0002f20000077ab9 */ /* 0x000fe40000000800 */
[----:B------:R-:W-:Y:S02]  /*c070*/  ISETP.GE.AND P0, PT, R19, UR7, PT ;  /* 0x0000000713007c0c */ /* 0x000fe4000bf06270 */
[----:B------:R-:W-:Y:S02]  /*c080*/  ISETP.GE.AND P1, PT, R179, UR7, PT ;  /* 0x00000007b3007c0c */ /* 0x000fe4000bf26270 */
[----:B------:R-:W-:Y:S02]  /*c090*/  ISETP.GE.AND P4, PT, R223, UR7, PT ;  /* 0x00000007df007c0c */ /* 0x000fe4000bf86270 */
[----:B------:R-:W-:-:S07]  /*c0a0*/  ISETP.GE.AND P5, PT, R222, UR7, PT ;  /* 0x00000007de007c0c */ /* 0x000fce000bfa6270 */
[----:B-1----:R-:W-:-:S04]  /*c0b0*/  @!P0 LEA R4, P2, R19, R13, 0x2 ;  /* 0x0000000d13048211 */ /* 0x002fc800078410ff */
[----:B--2---:R-:W-:-:S05]  /*c0c0*/  @!P0 LEA.HI.X R5, R19, R12, R181, 0x2, P2 ;  /* 0x0000000c13058211 */ /* 0x004fca00010f14b5 */
[----:B------:R0:W-:Y:S01]  /*c0d0*/  @!P0 ST.E.64 desc[UR44][R4.64], R24 ;  /* 0x0000001804008985 */ /* 0x0001e2000c101b2c */
[----:B------:R-:W-:Y:S02]  /*c0e0*/  ISETP.GE.AND P0, PT, R177, UR7, PT ;  /* 0x00000007b1007c0c */ /* 0x000fe4000bf06270 */
[----:B0-----:R-:W-:-:S04]  /*c0f0*/  @!P1 LEA R4, P2, R179, R13, 0x2 ;  /* 0x0000000db3049211 */ /* 0x001fc800078410ff */
[----:B------:R-:W-:-:S05]  /*c100*/  @!P1 LEA.HI.X R5, R179, R12, R180, 0x2, P2 ;  /* 0x0000000cb3059211 */ /* 0x000fca00010f14b4 */
[----:B------:R0:W-:Y:S01]  /*c110*/  @!P1 ST.E.64 desc[UR44][R4.64], R28 ;  /* 0x0000001c04009985 */ /* 0x0001e2000c101b2c */
[----:B------:R-:W-:Y:S02]  /*c120*/  ISETP.GE.AND P1, PT, R229, UR7, PT ;  /* 0x00000007e5007c0c */ /* 0x000fe4000bf26270 */
[----:B0-----:R-:W-:-:S04]  /*c130*/  @!P0 LEA R4, P2, R177, R13, 0x2 ;  /* 0x0000000db1048211 */ /* 0x001fc800078410ff */
[----:B------:R-:W-:-:S05]  /*c140*/  @!P0 LEA.HI.X R5, R177, R12, R178, 0x2, P2 ;  /* 0x0000000cb1058211 */ /* 0x000fca00010f14b2 */
[----:B------:R0:W-:Y:S01]  /*c150*/  @!P0 ST.E.64 desc[UR44][R4.64], R32 ;  /* 0x0000002004008985 */ /* 0x0001e2000c101b2c */
[----:B------:R-:W-:Y:S02]  /*c160*/  ISETP.GE.AND P0, PT, R228, UR7, PT ;  /* 0x00000007e4007c0c */ /* 0x000fe4000bf06270 */
[----:B0-----:R-:W-:-:S04]  /*c170*/  @!P1 LEA R4, P2, R229, R13, 0x2 ;  /* 0x0000000de5049211 */ /* 0x001fc800078410ff */
[----:B------:R-:W-:Y:S02]  /*c180*/  @!P1 LEA.HI.X R5, R229, R12, R176, 0x2, P2 ;  /* 0x0000000ce5059211 */ /* 0x000fe400010f14b0 */
[----:B------:R-:W-:-:S03]  /*c190*/  ISETP.GE.AND P2, PT, R227, UR7, PT ;  /* 0x00000007e3007c0c */ /* 0x000fc6000bf46270 */
[----:B------:R0:W-:Y:S02]  /*c1a0*/  @!P1 ST.E.64 desc[UR44][R4.64], R36 ;  /* 0x0000002404009985 */ /* 0x0001e4000c101b2c */
[----:B0-----:R-:W-:-:S04]  /*c1b0*/  @!P0 LEA R4, P1, R228, R13, 0x2 ;  /* 0x0000000de4048211 */ /* 0x001fc800078210ff */
[----:B------:R-:W-:Y:S02]  /*c1c0*/  @!P0 LEA.HI.X R5, R228, R12, R175, 0x2, P1 ;  /* 0x0000000ce4058211 */ /* 0x000fe400008f14af */
[----:B------:R-:W-:-:S03]  /*c1d0*/  ISETP.GE.AND P1, PT, R225, UR7, PT ;  /* 0x00000007e1007c0c */ /* 0x000fc6000bf26270 */
[----:B------:R0:W-:Y:S01]  /*c1e0*/  @!P0 ST.E.64 desc[UR44][R4.64], R40 ;  /* 0x0000002804008985 */ /* 0x0001e2000c101b2c */
[----:B------:R-:W-:-:S09]  /*c1f0*/  ISETP.GE.AND P0, PT, R226, UR7, PT ;  /* 0x00000007e2007c0c */ /* 0x000fd2000bf06270 */
[-C--:B------:R-:W-:Y:S02]  /*c200*/  @!P1 LEA R8, P6, R225, R13.reuse, 0x2 ;  /* 0x0000000de1089211 */ /* 0x080fe400078c10ff */
[----:B0-----:R-:W-:Y:S02]  /*c210*/  @!P2 LEA R4, P3, R227, R13, 0x2 ;  /* 0x0000000de304a211 */ /* 0x001fe400078610ff */
[-C--:B------:R-:W-:Y:S02]  /*c220*/  @!P1 LEA.HI.X R9, R225, R12.reuse, R20, 0x2, P6 ;  /* 0x0000000ce1099211 */ /* 0x080fe400030f1414 */
[----:B------:R-:W-:Y:S02]  /*c230*/  @!P2 LEA.HI.X R5, R227, R12, R174, 0x2, P3 ;  /* 0x0000000ce305a211 */ /* 0x000fe400018f14ae */
[----:B------:R-:W-:-:S03]  /*c240*/  ISETP.GE.AND P3, PT, R224, UR7, PT ;  /* 0x00000007e0007c0c */ /* 0x000fc6000bf66270 */
[----:B------:R0:W-:Y:S02]  /*c250*/  @!P2 ST.E.64 desc[UR44][R4.64], R44 ;  /* 0x0000002c0400a985 */ /* 0x0001e4000c101b2c */
[----:B0-----:R-:W-:-:S04]  /*c260*/  @!P0 LEA R4, P2, R226, R13, 0x2 ;  /* 0x0000000de2048211 */ /* 0x001fc800078410ff */
[----:B------:R-:W-:-:S05]  /*c270*/  @!P0 LEA.HI.X R5, R226, R12, R21, 0x2, P2 ;  /* 0x0000000ce2058211 */ /* 0x000fca00010f1415 */
[----:B------:R0:W-:Y:S01]  /*c280*/  @!P0 ST.E.64 desc[UR44][R4.64], R48 ;  /* 0x0000003004008985 */ /* 0x0001e2000c101b2c */
[----:B------:R-:W-:-:S03]  /*c290*/  ISETP.GE.AND P0, PT, R221, UR7, PT ;  /* 0x00000007dd007c0c */ /* 0x000fc6000bf06270 */
[----:B------:R1:W-:Y:S01]  /*c2a0*/  @!P1 ST.E.64 desc[UR44][R8.64], R52 ;  /* 0x0000003408009985 */ /* 0x0003e2000c101b2c */
[----:B------:R-:W-:Y:S02]  /*c2b0*/  ISETP.GE.AND P1, PT, R220, UR7, PT ;  /* 0x00000007dc007c0c */ /* 0x000fe4000bf26270 */
[CC--:B0-----:R-:W-:Y:S02]  /*c2c0*/  @!P3 LEA R4, P6, R224.reuse, R13.reuse, 0x2 ;  /* 0x0000000de004b211 */ /* 0x0c1fe400078c10ff */
[CC--:B-1----:R-:W-:Y:S02]  /*c2d0*/  @!P4 LEA R8, P2, R223.reuse, R13.reuse, 0x2 ;  /* 0x0000000ddf08c211 */ /* 0x0c2fe400078410ff */
[-C--:B------:R-:W-:Y:S02]  /*c2e0*/  @!P3 LEA.HI.X R5, R224, R12.reuse, R173, 0x2, P6 ;  /* 0x0000000ce005b211 */ /* 0x080fe400030f14ad */
[----:B------:R-:W-:Y:S02]  /*c2f0*/  @!P5 LEA R10, P6, R222, R13, 0x2 ;  /* 0x0000000dde0ad211 */ /* 0x000fe400078c10ff */
        /* <DEDUP_REMOVED lines=8> */
[CC--:B0-----:R-:W-:Y:S02]  /*c380*/  @!P0 LEA R4, P6, R221.reuse, R13.reuse, 0x2 ;  /* 0x0000000ddd048211 */ /* 0x0c1fe400078c10ff */
[----:B-1----:R-:W-:Y:S02]  /*c390*/  @!P1 LEA R8, P5, R220, R13, 0x2 ;  /* 0x0000000ddc089211 */ /* 0x002fe400078a10ff */
[----:B------:R-:W-:-:S02]  /*c3a0*/  @!P0 LEA.HI.X R5, R221, R12, R170, 0x2, P6 ;  /* 0x0000000cdd058211 */ /* 0x000fc400030f14aa */
[-C--:B------:R-:W-:Y:S02]  /*c3b0*/  @!P1 LEA.HI.X R9, R220, R12.reuse, R169, 0x2, P5 ;  /* 0x0000000cdc099211 */ /* 0x080fe400028f14a9 */
[----:B------:R-:W-:Y:S01]  /*c3c0*/  ISETP.GE.AND P5, PT, R216, UR7, PT ;  /* 0x00000007d8007c0c */ /* 0x000fe2000bfa6270 */
[----:B------:R0:W-:Y:S01]  /*c3d0*/  @!P0 ST.E.64 desc[UR44][R4.64], R68 ;  /* 0x0000004404008985 */ /* 0x0001e2000c101b2c */
[----:B--2---:R-:W-:Y:S02]  /*c3e0*/  @!P2 LEA R10, P6, R219, R13, 0x2 ;  /* 0x0000000ddb0aa211 */ /* 0x004fe400078c10ff */
[----:B------:R-:W-:Y:S01]  /*c3f0*/  ISETP.GE.AND P0, PT, R215, UR7, PT ;  /* 0x00000007d7007c0c */ /* 0x000fe2000bf06270 */
[----:B------:R1:W-:Y:S01]  /*c400*/  @!P1 ST.E.64 desc[UR44][R8.64], R72 ;  /* 0x0000004808009985 */ /* 0x0003e2000c101b2c */
[----:B------:R-:W-:-:S05]  /*c410*/  @!P2 LEA.HI.X R11, R219, R12, R168, 0x2, P6 ;  /* 0x0000000cdb0ba211 */ /* 0x000fca00030f14a8 */
[----:B------:R2:W-:Y:S01]  /*c420*/  @!P2 ST.E.64 desc[UR44][R10.64], R76 ;  /* 0x0000004c0a00a985 */ /* 0x0005e2000c101b2c */
[----:B0-----:R-:W-:-:S04]  /*c430*/  @!P3 LEA R4, P1, R218, R13, 0x2 ;  /* 0x0000000dda04b211 */ /* 0x001fc800078210ff */
[-C--:B------:R-:W-:Y:S02]  /*c440*/  @!P3 LEA.HI.X R5, R218, R12.reuse, R167, 0x2, P1 ;  /* 0x0000000cda05b211 */ /* 0x080fe400008f14a7 */
[----:B------:R-:W-:Y:S02]  /*c450*/  ISETP.GE.AND P1, PT, R214, UR7, PT ;  /* 0x00000007d6007c0c */ /* 0x000fe4000bf26270 */
[CC--:B-1----:R-:W-:Y:S01]  /*c460*/  @!P4 LEA R8, P2, R217.reuse, R13.reuse, 0x2 ;  /* 0x0000000dd908c211 */ /* 0x0c2fe200078410ff */
[----:B------:R0:W-:Y:S01]  /*c470*/  @!P3 ST.E.64 desc[UR44][R4.64], R80 ;  /* 0x000000500400b985 */ /* 0x0001e2000c101b2c */
[----:B--2---:R-:W-:Y:S02]  /*c480*/  @!P5 LEA R10, P6, R216, R13, 0x2 ;  /* 0x0000000dd80ad211 */ /* 0x004fe400078c10ff */
[----:B------:R-:W-:Y:S02]  /*c490*/  @!P4 LEA.HI.X R9, R217, R12, R166, 0x2, P2 ;  /* 0x0000000cd909c211 */ /* 0x000fe400010f14a6 */
[----:B------:R-:W-:-:S02]  /*c4a0*/  ISETP.GE.AND P2, PT, R213, UR7, PT ;  /* 0x00000007d5007c0c */ /* 0x000fc4000bf46270 */
[----:B------:R-:W-:Y:S01]  /*c4b0*/  @!P5 LEA.HI.X R11, R216, R12, R165, 0x2, P6 ;  /* 0x0000000cd80bd211 */ /* 0x000fe200030f14a5 */
[----:B------:R1:W-:Y:S01]  /*c4c0*/  @!P4 ST.E.64 desc[UR44][R8.64], R84 ;  /* 0x000000540800c985 */ /* 0x0003e2000c101b2c */
[----:B------:R-:W-:-:S03]  /*c4d0*/  ISETP.GE.AND P4, PT, R211, UR7, PT ;  /* 0x00000007d3007c0c */ /* 0x000fc6000bf86270 */
[----:B------:R2:W-:Y:S01]  /*c4e0*/  @!P5 ST.E.64 desc[UR44][R10.64], R88 ;  /* 0x000000580a00d985 */ /* 0x0005e2000c101b2c */
[----:B------:R-:W-:Y:S02]  /*c4f0*/  ISETP.GE.AND P5, PT, R212, UR7, PT ;  /* 0x00000007d4007c0c */ /* 0x000fe4000bfa6270 */
[----:B0-----:R-:W-:-:S04]  /*c500*/  @!P0 LEA R4, P6, R215, R13, 0x2 ;  /* 0x0000000dd7048211 */ /* 0x001fc800078c10ff */
[----:B------:R-:W-:Y:S02]  /*c510*/  @!P0 LEA.HI.X R5, R215, R12, R164, 0x2, P6 ;  /* 0x0000000cd7058211 */ /* 0x000fe400030f14a4 */
[----:B-1----:R-:W-:-:S03]  /*c520*/  @!P1 LEA R8, P3, R214, R13, 0x2 ;  /* 0x0000000dd6089211 */ /* 0x002fc600078610ff */
[----:B------:R0:W-:Y:S01]  /*c530*/  @!P0 ST.E.64 desc[UR44][R4.64], R92 ;  /* 0x0000005c04008985 */ /* 0x0001e2000c101b2c */
[-C--:B------:R-:W-:Y:S02]  /*c540*/  @!P1 LEA.HI.X R9, R214, R12.reuse, R163, 0x2, P3 ;  /* 0x0000000cd6099211 */ /* 0x080fe400018f14a3 */
[----:B------:R-:W-:Y:S02]  /*c550*/  ISETP.GE.AND P3, PT, R210, UR7, PT ;  /* 0x00000007d2007c0c */ /* 0x000fe4000bf66270 */
[CC--:B--2---:R-:W-:Y:S01]  /*c560*/  @!P2 LEA R10, P6, R213.reuse, R13.reuse, 0x2 ;  /* 0x0000000dd50aa211 */ /* 0x0c4fe200078c10ff */
[----:B------:R1:W-:Y:S01]  /*c570*/  @!P1 ST.E.64 desc[UR44][R8.64], R96 ;  /* 0x0000006008009985 */ /* 0x0003e2000c101b2c */
[----:B------:R-:W-:Y:S02]  /*c580*/  ISETP.GE.AND P1, PT, R208, UR7, PT ;  /* 0x00000007d0007c0c */ /* 0x000fe4000bf26270 */
[----:B------:R-:W-:Y:S02]  /*c590*/  @!P2 LEA.HI.X R11, R213, R12, R162, 0x2, P6 ;  /* 0x0000000cd50ba211 */ /* 0x000fe400030f14a2 */
[----:B0-----:R-:W-:-:S03]  /*c5a0*/  @!P5 LEA R4, P6, R212, R13, 0x2 ;  /* 0x0000000dd404d211 */ /* 0x001fc600078c10ff */
[----:B------:R0:W-:Y:S01]  /*c5b0*/  @!P2 ST.E.64 desc[UR44][R10.64], R100 ;  /* 0x000000640a00a985 */ /* 0x0001e2000c101b2c */
[----:B------:R-:W-:Y:S02]  /*c5c0*/  ISETP.GE.AND P2, PT, R209, UR7, PT ;  /* 0x00000007d1007c0c */ /* 0x000fe4000bf46270 */
[----:B------:R-:W-:Y:S02]  /*c5d0*/  @!P5 LEA.HI.X R5, R212, R12, R161, 0x2, P6 ;  /* 0x0000000cd405d211 */ /* 0x000fe400030f14a1 */
[----:B-1----:R-:W-:-:S03]  /*c5e0*/  @!P4 LEA R8, P0, R211, R13, 0x2 ;  /* 0x0000000dd308c211 */ /* 0x002fc600078010ff */
[----:B------:R1:W-:Y:S01]  /*c5f0*/  @!P5 ST.E.64 desc[UR44][R4.64], R104 ;  /* 0x000000680400d985 */ /* 0x0003e2000c101b2c */
[-C--:B------:R-:W-:Y:S02]  /*c600*/  @!P4 LEA.HI.X R9, R211, R12.reuse, R160, 0x2, P0 ;  /* 0x0000000cd309c211 */ /* 0x080fe400000f14a0 */
[----:B------:R-:W-:Y:S02]  /*c610*/  ISETP.GE.AND P0, PT, R207, UR7, PT ;  /* 0x00000007cf007c0c */ /* 0x000fe4000bf06270 */
[CC--:B0-----:R-:W-:Y:S01]  /*c620*/  @!P3 LEA R10, P6, R210.reuse, R13.reuse, 0x2 ;  /* 0x0000000dd20ab211 */ /* 0x0c1fe200078c10ff */
[----:B------:R0:W-:Y:S03]  /*c630*/  @!P4 ST.E.64 desc[UR44][R8.64], R108 ;  /* 0x0000006c0800c985 */ /* 0x0001e6000c101b2c */
[----:B------:R-:W-:Y:S02]  /*c640*/  @!P3 LEA.HI.X R11, R210, R12, R159, 0x2, P6 ;  /* 0x0000000cd20bb211 */ /* 0x000fe400030f149f */
[----:B-1----:R-:W-:-:S03]  /*c650*/  @!P2 LEA R4, P4, R209, R13, 0x2 ;  /* 0x0000000dd104a211 */ /* 0x002fc600078810ff */
[----:B------:R1:W-:Y:S01]  /*c660*/  @!P3 ST.E.64 desc[UR44][R10.64], R112 ;  /* 0x000000700a00b985 */ /* 0x0003e2000c101b2c */
[----:B------:R-:W-:Y:S02]  /*c670*/  ISETP.GE.AND P3, PT, R206, UR7, PT ;  /* 0x00000007ce007c0c */ /* 0x000fe4000bf66270 */
[-C--:B------:R-:W-:Y:S02]  /*c680*/  @!P2 LEA.HI.X R5, R209, R12.reuse, R158, 0x2, P4 ;  /* 0x0000000cd105a211 */ /* 0x080fe400020f149e */
[----:B------:R-:W-:Y:S02]  /*c690*/  ISETP.GE.AND P4, PT, R205, UR7, PT ;  /* 0x00000007cd007c0c */ /* 0x000fe4000bf86270 */
[----:B0-----:R-:W-:Y:S01]  /*c6a0*/  @!P1 LEA R8, P5, R208, R13, 0x2 ;  /* 0x0000000dd0089211 */ /* 0x001fe200078a10ff */
[----:B------:R0:W-:Y:S01]  /*c6b0*/  @!P2 ST.E.64 desc[UR44][R4.64], R116 ;  /* 0x000000740400a985 */ /* 0x0001e2000c101b2c */
[----:B------:R-:W-:Y:S02]  /*c6c0*/  ISETP.GE.AND P2, PT, R204, UR7, PT ;  /* 0x00000007cc007c0c */ /* 0x000fe4000bf46270 */
[----:B------:R-:W-:-:S02]  /*c6d0*/  @!P1 LEA.HI.X R9, R208, R12, R157, 0x2, P5 ;  /* 0x0000000cd0099211 */ /* 0x000fc400028f149d */
[----:B-1----:R-:W-:-:S03]  /*c6e0*/  @!P0 LEA R10, P6, R207, R13, 0x2 ;  /* 0x0000000dcf0a8211 */ /* 0x002fc600078c10ff */
[----:B------:R1:W-:Y:S01]  /*c6f0*/  @!P1 ST.E.64 desc[UR44][R8.64], R120 ;  /* 0x0000007808009985 */ /* 0x0003e2000c101b2c */
[----:B------:R-:W-:Y:S02]  /*c700*/  ISETP.GE.AND P1, PT, R203, UR7, PT ;  /* 0x00000007cb007c0c */ /* 0x000fe4000bf26270 */
[----:B------:R-:W-:Y:S02]  /*c710*/  @!P0 LEA.HI.X R11, R207, R12, R156, 0x2, P6 ;  /* 0x0000000ccf0b8211 */ /* 0x000fe400030f149c */
[----:B0-----:R-:W-:-:S03]  /*c720*/  @!P3 LEA R4, P5, R206, R13, 0x2 ;  /* 0x0000000dce04b211 */ /* 0x001fc600078a10ff */
[----:B------:R0:W-:Y:S01]  /*c730*/  @!P0 ST.E.64 desc[UR44][R10.64], R124 ;  /* 0x0000007c0a008985 */ /* 0x0001e2000c101b2c */
[----:B------:R-:W-:Y:S02]  /*c740*/  ISETP.GE.AND P0, PT, R202, UR7, PT ;  /* 0x00000007ca007c0c */ /* 0x000fe4000bf06270 */
[-C--:B------:R-:W-:Y:S02]  /*c750*/  @!P3 LEA.HI.X R5, R206, R12.reuse, R155, 0x2, P5 ;  /* 0x0000000cce05b211 */ /* 0x080fe400028f149b */
[----:B------:R-:W-:Y:S02]  /*c760*/  ISETP.GE.AND P5, PT, R201, UR7, PT ;  /* 0x00000007c9007c0c */ /* 0x000fe4000bfa6270 */
[C---:B-1----:R-:W-:Y:S01]  /*c770*/  @!P4 LEA R8, P6, R205.reuse, R13, 0x2 ;  /* 0x0000000dcd08c211 */ /* 0x042fe200078c10ff */
[----:B------:R1:W-:Y:S03]  /*c780*/  @!P3 ST.E.64 desc[UR44][R4.64], R128 ;  /* 0x000000800400b985 */ /* 0x0003e6000c101b2c */
[----:B------:R-:W-:-:S02]  /*c790*/  @!P4 LEA.HI.X R9, R205, R12, R154, 0x2, P6 ;  /* 0x0000000ccd09c211 */ /* 0x000fc400030f149a */
[----:B0-----:R-:W-:-:S03]  /*c7a0*/  @!P1 LEA R10, P6, R203, R13, 0x2 ;  /* 0x0000000dcb0a9211 */ /* 0x001fc600078c10ff */
[----:B------:R0:W-:Y:S01]  /*c7b0*/  @!P4 ST.E.64 desc[UR44][R8.64], R132 ;  /* 0x000000840800c985 */ /* 0x0001e2000c101b2c */
[----:B------:R-:W-:Y:S02]  /*c7c0*/  @!P1 LEA.HI.X R11, R203, R12, R152, 0x2, P6 ;  /* 0x0000000ccb0b9211 */ /* 0x000fe400030f1498 */
[----:B-1----:R-:W-:-:S04]  /*c7d0*/  @!P2 LEA R4, P3, R204, R13, 0x2 ;  /* 0x0000000dcc04a211 */ /* 0x002fc800078610ff */
[-C--:B------:R-:W-:Y:S02]  /*c7e0*/  @!P2 LEA.HI.X R5, R204, R12.reuse, R153, 0x2, P3 ;  /* 0x0000000ccc05a211 */ /* 0x080fe400018f1499 */
[CC--:B------:R-:W-:Y:S02]  /*c7f0*/  @!P5 LEA R14, P3, R201.reuse, R13.reuse, 0x2 ;  /* 0x0000000dc90ed211 */ /* 0x0c0fe400078610ff */
[C---:B0-----:R-:W-:Y:S01]  /*c800*/  @!P0 LEA R8, P4, R202.reuse, R13, 0x2 ;  /* 0x0000000dca088211 */ /* 0x041fe200078810ff */
[----:B------:R0:W-:Y:S01]  /*c810*/  @!P2 ST.E.64 desc[UR44][R4.64], R136 ;  /* 0x000000880400a985 */ /* 0x0001e2000c101b2c */
[-C--:B------:R-:W-:Y:S02]  /*c820*/  @!P5 LEA.HI.X R15, R201, R12.reuse, R22, 0x2, P3 ;  /* 0x0000000cc90fd211 */ /* 0x080fe400018f1416 */
[----:B------:R-:W-:Y:S01]  /*c830*/  @!P0 LEA.HI.X R9, R202, R12, R23, 0x2, P4 ;  /* 0x0000000cca098211 */ /* 0x000fe200020f1417 */
[----:B------:R0:W-:Y:S04]  /*c840*/  @!P1 ST.E.64 desc[UR44][R10.64], R140 ;  /* 0x0000008c0a009985 */ /* 0x0001e8000c101b2c */
[----:B------:R0:W-:Y:S04]  /*c850*/  @!P0 ST.E.64 desc[UR44][R8.64], R144 ;  /* 0x0000009008008985 */ /* 0x0001e8000c101b2c */
[----:B------:R0:W-:Y:S02]  /*c860*/  @!P5 ST.E.64 desc[UR44][R14.64], R148 ;  /* 0x000000940e00d985 */ /* 0x0001e4000c101b2c */
.L_x_4244:
[----:B------:R-:W-:Y:S05]  /*c870*/  BSYNC B1 ;  /* 0x0000000000017941 */ /* 0x000fea0003800000 */
.L_x_4243:
[----:B------:R-:W-:Y:S01]  /*c880*/  VIADD R7, R7, 0x8 ;  /* 0x0000000807077836 */ /* 0x000fe20000000000 */
[----:B------:R3:W4:Y:S04]  /*c890*/  SHFL.IDX PT, R18, R3, 0x1, 0x1c1f ;  /* 0x003c1f0003127f89 */ /* 0x00072800000e0000 */
[----:B------:R-:W-:Y:S01]  /*c8a0*/  ISETP.GE.AND P0, PT, R7, UR6, PT ;  /* 0x0000000607007c0c */ /* 0x000fe2000bf06270 */
[----:B------:R-:W0:-:S12]  /*c8b0*/  SHFL.IDX PT, R0, R0, 0x1, 0x1c1f ;  /* 0x003c1f0000007f89 */ /* 0x000e1800000e0000 */
[----:B---3--:R-:W-:Y:S05]  /*c8c0*/  @P0 BRA `(.L_x_4242) ;  /* 0x0000001400d80947 */ /* 0x008fea0003800000 */
[----:B------:R-:W-:Y:S02]  /*c8d0*/  ULDC UR6, c[0x0][0xbc8] ;  /* 0x0002f20000067ab9 */ /* 0x000fe40000000800 */
[----:B------:R-:W-:Y:S02]  /*c8e0*/  ISETP.GE.AND P4, PT, R19, UR6, PT ;  /* 0x0000000613007c0c */ /* 0x000fe4000bf86270 */
[----:B------:R-:W-:Y:S02]  /*c8f0*/  ISETP.GE.AND P2, PT, R179, UR6, PT ;  /* 0x00000006b3007c0c */ /* 0x000fe4000bf46270 */
[----:B------:R-:W-:Y:S02]  /*c900*/  ISETP.GE.AND P1, PT, R177, UR6, PT ;  /* 0x00000006b1007c0c */ /* 0x000fe4000bf26270 */
[----:B------:R-:W-:-:S07]  /*c910*/  ISETP.GE.AND P0, PT, R229, UR6, PT ;  /* 0x00000006e5007c0c */ /* 0x000fce000bf06270 */
[----:B0-----:R-:W-:-:S04]  /*c920*/  @!P4 LEA R4, P3, R19, R0, 0x2 ;  /* 0x000000001304c211 */ /* 0x001fc800078610ff */
[----:B----4-:R-:W-:Y:S02]  /*c930*/  @!P4 LEA.HI.X R5, R19, R18, R181, 0x2, P3 ;  /* 0x000000121305c211 */ /* 0x010fe400018f14b5 */
[----:B------:R-:W-:Y:S02]  /*c940*/  ISETP.GE.AND P3, PT, R228, UR6, PT ;  /* 0x00000006e4007c0c */ /* 0x000fe4000bf66270 */
[----:B------:R-:W-:Y:S01]  /*c950*/  @!P1 LEA R8, P5, R177, R0, 0x2 ;  /* 0x00000000b1089211 */ /* 0x000fe200078a10ff */
[----:B------:R0:W-:Y:S01]  /*c960*/  @!P4 ST.E.64 desc[UR44][R4.64], R26 ;  /* 0x0000001a0400c985 */ /* 0x0001e2000c101b2c */
[----:B------:R-:W-:Y:S02]  /*c970*/  ISETP.GE.AND P4, PT, R227, UR6, PT ;  /* 0x00000006e3007c0c */ /* 0x000fe4000bf86270 */
[----:B------:R-:W-:Y:S02]  /*c980*/  @!P1 LEA.HI.X R9, R177, R18, R178, 0x2, P5 ;  /* 0x00000012b1099211 */ /* 0x000fe400028f14b2 */
[----:B------:R-:W-:-:S02]  /*c990*/  ISETP.GE.AND P5, PT, R226, UR6, PT ;  /* 0x00000006e2007c0c */ /* 0x000fc4000bfa6270 */
[----:B0-----:R-:W-:-:S04]  /*c9a0*/  @!P2 LEA R4, P6, R179, R0, 0x2 ;  /* 0x00000000b304a211 */ /* 0x001fc800078c10ff */
[----:B------:R-:W-:Y:S02]  /*c9b0*/  @!P2 LEA.HI.X R5, R179, R18, R180, 0x2, P6 ;  /* 0x00000012b305a211 */ /* 0x000fe400030f14b4 */
[----:B------:R-:W-:-:S03]  /*c9c0*/  @!P0 LEA R10, P6, R229, R0, 0x2 ;  /* 0x00000000e50a8211 */ /* 0x000fc600078c10ff */
[----:B------:R0:W-:Y:S01]  /*c9d0*/  @!P2 ST.E.64 desc[UR44][R4.64], R30 ;  /* 0x0000001e0400a985 */ /* 0x0001e2000c101b2c */
[----:B------:R-:W-:-:S03]  /*c9e0*/  @!P0 LEA.HI.X R11, R229, R18, R176, 0x2, P6 ;  /* 0x00000012e50b8211 */ /* 0x000fc600030f14b0 */
[----:B------:R3:W-:Y:S04]  /*c9f0*/  @!P1 ST.E.64 desc[UR44][R8.64], R34 ;  /* 0x0000002208009985 */ /* 0x0007e8000c101b2c */
[----:B------:R4:W-:Y:S01]  /*ca00*/  @!P0 ST.E.64 desc[UR44][R10.64], R38 ;  /* 0x000000260a008985 */ /* 0x0009e2000c101b2c */
[----:B------:R-:W-:Y:S02]  /*ca10*/  ISETP.GE.AND P0, PT, R225, UR6, PT ;  /* 0x00000006e1007c0c */ /* 0x000fe4000bf06270 */
[CC--:B0-----:R-:W-:Y:S02]  /*ca20*/  @!P3 LEA R4, P1, R228.reuse, R0.reuse, 0x2 ;  /* 0x00000000e404b211 */ /* 0x0c1fe400078210ff */
[----:B---3--:R-:W-:Y:S02]  /*ca30*/  @!P4 LEA R8, P2, R227, R0, 0x2 ;  /* 0x00000000e308c211 */ /* 0x008fe400078410ff */
[----:B------:R-:W-:-:S02]  /*ca40*/  @!P3 LEA.HI.X R5, R228, R18, R175, 0x2, P1 ;  /* 0x00000012e405b211 */ /* 0x000fc400008f14af */
[----:B------:R-:W-:Y:S02]  /*ca50*/  ISETP.GE.AND P1, PT, R224, UR6, PT ;  /* 0x00000006e0007c0c */ /* 0x000fe4000bf26270 */
[----:B------:R-:W-:Y:S01]  /*ca60*/  @!P4 LEA.HI.X R9, R227, R18, R174, 0x2, P2 ;  /* 0x00000012e309c211 */ /* 0x000fe200010f14ae */
[----:B------:R0:W-:Y:S01]  /*ca70*/  @!P3 ST.E.64 desc[UR44][R4.64], R42 ;  /* 0x0000002a0400b985 */ /* 0x0001e2000c101b2c */
[----:B------:R-:W-:Y:S02]  /*ca80*/  ISETP.GE.AND P2, PT, R223, UR6, PT ;  /* 0x00000006df007c0c */ /* 0x000fe4000bf46270 */
[----:B----4-:R-:W-:Y:S01]  /*ca90*/  @!P5 LEA R10, P6, R226, R0, 0x2 ;  /* 0x00000000e20ad211 */ /* 0x010fe200078c10ff */
[----:B------:R3:W-:Y:S01]  /*caa0*/  @!P4 ST.E.64 desc[UR44][R8.64], R46 ;  /* 0x0000002e0800c985 */ /* 0x0007e2000c101b2c */
[----:B------:R-:W-:Y:S02]  /*cab0*/  ISETP.GE.AND P3, PT, R222, UR6, PT ;  /* 0x00000006de007c0c */ /* 0x000fe4000bf66270 */
[----:B------:R-:W-:-:S02]  /*cac0*/  @!P5 LEA.HI.X R11, R226, R18, R21, 0x2, P6 ;  /* 0x00000012e20bd211 */ /* 0x000fc400030f1415 */
[-C--:B--2---:R-:W-:Y:S02]  /*cad0*/  @!P0 LEA R12, P6, R225, R0.reuse, 0x2 ;  /* 0x00000000e10c8211 */ /* 0x084fe400078c10ff */
[----:B------:R-:W-:Y:S01]  /*cae0*/  ISETP.GE.AND P4, PT, R221, UR6, PT ;  /* 0x00000006dd007c0c */ /* 0x000fe2000bf86270 */
[----:B------:R2:W-:Y:S01]  /*caf0*/  @!P5 ST.E.64 desc[UR44][R10.64], R50 ;  /* 0x000000320a00d985 */ /* 0x0005e2000c101b2c */
[C---:B------:R-:W-:Y:S02]  /*cb00*/  @!P1 LEA R14, P5, R224.reuse, R0, 0x2 ;  /* 0x00000000e00e9211 */ /* 0x040fe400078a10ff */
[----:B-1----:R-:W-:Y:S02]  /*cb10*/  @!P0 LEA.HI.X R13, R225, R18, R20, 0x2, P6 ;  /* 0x00000012e10d8211 */ /* 0x002fe400030f1414 */
[----:B------:R-:W-:Y:S02]  /*cb20*/  @!P2 LEA R20, P6, R223, R0, 0x2 ;  /* 0x00000000df14a211 */ /* 0x000fe400078c10ff */
[----:B------:R-:W-:Y:S01]  /*cb30*/  @!P1 LEA.HI.X R15, R224, R18, R173, 0x2, P5 ;  /* 0x00000012e00f9211 */ /* 0x000fe200028f14ad */
[----:B------:R1:W-:Y:S01]  /*cb40*/  @!P0 ST.E.64 desc[UR44][R12.64], R54 ;  /* 0x000000360c008985 */ /* 0x0003e2000c101b2c */
[----:B------:R-:W-:-:S02]  /*cb50*/  ISETP.GE.AND P5, PT, R220, UR6, PT ;  /* 0x00000006dc007c0c */ /* 0x000fc4000bfa6270 */
[----:B------:R-:W-:Y:S01]  /*cb60*/  @!P2 LEA.HI.X R21, R223, R18, R172, 0x2, P6 ;  /* 0x00000012df15a211 */ /* 0x000fe200030f14ac */
[----:B------:R4:W-:Y:S01]  /*cb70*/  @!P1 ST.E.64 desc[UR44][R14.64], R58 ;  /* 0x0000003a0e009985 */ /* 0x0009e2000c101b2c */
[----:B------:R-:W-:Y:S02]  /*cb80*/  ISETP.GE.AND P0, PT, R219, UR6, PT ;  /* 0x00000006db007c0c */ /* 0x000fe4000bf06270 */
[-C--:B0-----:R-:W-:Y:S01]  /*cb90*/  @!P3 LEA R4, P6, R222, R0.reuse, 0x2 ;  /* 0x00000000de04b211 */ /* 0x081fe200078c10ff */
[----:B------:R0:W-:Y:S01]  /*cba0*/  @!P2 ST.E.64 desc[UR44][R20.64], R62 ;  /* 0x0000003e1400a985 */ /* 0x0001e2000c101b2c */
[----:B---3--:R-:W-:Y:S02]  /*cbb0*/  @!P4 LEA R8, P2, R221, R0, 0x2 ;  /* 0x00000000dd08c211 */ /* 0x008fe400078410ff */
[----:B------:R-:W-:Y:S02]  /*cbc0*/  ISETP.GE.AND P1, PT, R218, UR6, PT ;  /* 0x00000006da007c0c */ /* 0x000fe4000bf26270 */
[----:B------:R-:W-:-:S02]  /*cbd0*/  @!P3 LEA.HI.X R5, R222, R18, R171, 0x2, P6 ;  /* 0x00000012de05b211 */ /* 0x000fc400030f14ab */
[----:B------:R-:W-:Y:S02]  /*cbe0*/  @!P4 LEA.HI.X R9, R221, R18, R170, 0x2, P2 ;  /* 0x00000012dd09c211 */ /* 0x000fe400010f14aa */
[----:B------:R-:W-:Y:S01]  /*cbf0*/  ISETP.GE.AND P2, PT, R217, UR6, PT ;  /* 0x00000006d9007c0c */ /* 0x000fe2000bf46270 */
[----:B------:R-:W-:Y:S01]  /*cc00*/  @!P3 ST.E.64 desc[UR44][R4.64], R66 ;  /* 0x000000420400b985 */ /* 0x000fe2000c101b2c */
[----:B--2---:R-:W-:-:S03]  /*cc10*/  @!P5 LEA R10, P6, R220, R0, 0x2 ;  /* 0x00000000dc0ad211 */ /* 0x004fc600078c10ff */
[----:B------:R2:W-:Y:S01]  /*cc20*/  @!P4 ST.E.64 desc[UR44][R8.64], R70 ;  /* 0x000000460800c985 */ /* 0x0005e2000c101b2c */
[----:B------:R-:W-:Y:S02]  /*cc30*/  @!P5 LEA.HI.X R11, R220, R18, R169, 0x2, P6 ;  /* 0x00000012dc0bd211 */ /* 0x000fe400030f14a9 */
[CC--:B-1----:R-:W-:Y:S02]  /*cc40*/  @!P0 LEA R12, P4, R219.reuse, R0.reuse, 0x2 ;  /* 0x00000000db0c8211 */ /* 0x0c2fe400078810ff */
[----:B----4-:R-:W-:Y:S01]  /*cc50*/  @!P1 LEA R14, P3, R218, R0, 0x2 ;  /* 0x00000000da0e9211 */ /* 0x010fe200078610ff */
[----:B------:R1:W-:Y:S01]  /*cc60*/  @!P5 ST.E.64 desc[UR44][R10.64], R74 ;  /* 0x0000004a0a00d985 */ /* 0x0003e2000c101b2c */
[----:B------:R-:W-:Y:S02]  /*cc70*/  @!P0 LEA.HI.X R13, R219, R18, R168, 0x2, P4 ;  /* 0x00000012db0d8211 */ /* 0x000fe400020f14a8 */
[----:B------:R-:W-:Y:S02]  /*cc80*/  ISETP.GE.AND P4, PT, R215, UR6, PT ;  /* 0x00000006d7007c0c */ /* 0x000fe4000bf86270 */
[----:B------:R-:W-:Y:S01]  /*cc90*/  ISETP.GE.AND P5, PT, R216, UR6, PT ;  /* 0x00000006d8007c0c */ /* 0x000fe2000bfa6270 */
[----:B------:R3:W-:Y:S01]  /*cca0*/  @!P0 ST.E.64 desc[UR44][R12.64], R78 ;  /* 0x0000004e0c008985 */ /* 0x0007e2000c101b2c */
[----:B0-----:R-:W-:-:S02]  /*ccb0*/  @!P2 LEA R20, P6, R217, R0, 0x2 ;  /* 0x00000000d914a211 */ /* 0x001fc400078c10ff */
[-C--:B------:R-:W-:Y:S02]  /*ccc0*/  @!P1 LEA.HI.X R15, R218, R18.reuse, R167, 0x2, P3 ;  /* 0x00000012da0f9211 */ /* 0x080fe400018f14a7 */
[----:B------:R-:W-:Y:S02]  /*ccd0*/  ISETP.GE.AND P3, PT, R214, UR6, PT ;  /* 0x00000006d6007c0c */ /* 0x000fe4000bf66270 */
[----:B------:R-:W-:Y:S01]  /*cce0*/  @!P2 LEA.HI.X R21, R217, R18, R166, 0x2, P6 ;  /* 0x00000012d915a211 */ /* 0x000fe200030f14a6 */
[----:B------:R0:W-:Y:S01]  /*ccf0*/  @!P1 ST.E.64 desc[UR44][R14.64], R82 ;  /* 0x000000520e009985 */ /* 0x0001e2000c101b2c */
[----:B------:R-:W-:Y:S02]  /*cd00*/  ISETP.GE.AND P1, PT, R212, UR6, PT ;  /* 0x00000006d4007c0c */ /* 0x000fe4000bf26270 */
[----:B--2---:R-:W-:Y:S01]  /*cd10*/  @!P4 LEA R8, P0, R215, R0, 0x2 ;  /* 0x00000000d708c211 */ /* 0x004fe200078010ff */
[----:B------:R2:W-:Y:S01]  /*cd20*/  @!P2 ST.E.64 desc[UR44][R20.64], R86 ;  /* 0x000000561400a985 */ /* 0x0005e2000c101b2c */
[----:B------:R-:W-:-:S02]  /*cd30*/  ISETP.GE.AND P2, PT, R213, UR6, PT ;  /* 0x00000006d5007c0c */ /* 0x000fc4000bf46270 */
[C---:B------:R-:W-:Y:S02]  /*cd40*/  @!P5 LEA R4, P6, R216.reuse, R0, 0x2 ;  /* 0x00000000d804d211 */ /* 0x040fe400078c10ff */
[-C--:B------:R-:W-:Y:S02]  /*cd50*/  @!P4 LEA.HI.X R9, R215, R18.reuse, R164, 0x2, P0 ;  /* 0x00000012d709c211 */ /* 0x080fe400000f14a4 */
[----:B------:R-:W-:Y:S02]  /*cd60*/  @!P5 LEA.HI.X R5, R216, R18, R165, 0x2, P6 ;  /* 0x00000012d805d211 */ /* 0x000fe400030f14a5 */
[----:B------:R-:W-:Y:S02]  /*cd70*/  ISETP.GE.AND P0, PT, R211, UR6, PT ;  /* 0x00000006d3007c0c */ /* 0x000fe4000bf06270 */
[----:B-1----:R-:W-:Y:S01]  /*cd80*/  @!P3 LEA R10, P6, R214, R0, 0x2 ;  /* 0x00000000d60ab211 */ /* 0x002fe200078c10ff */
[----:B------:R1:W-:Y:S01]  /*cd90*/  @!P5 ST.E.64 desc[UR44][R4.64], R90 ;  /* 0x0000005a0400d985 */ /* 0x0003e2000c101b2c */
[----:B------:R-:W-:-:S02]  /*cda0*/  ISETP.GE.AND P5, PT, R210, UR6, PT ;  /* 0x00000006d2007c0c */ /* 0x000fc4000bfa6270 */
[----:B------:R-:W-:Y:S01]  /*cdb0*/  @!P3 LEA.HI.X R11, R214, R18, R163, 0x2, P6 ;  /* 0x00000012d60bb211 */ /* 0x000fe200030f14a3 */
[----:B------:R4:W-:Y:S01]  /*cdc0*/  @!P4 ST.E.64 desc[UR44][R8.64], R94 ;  /* 0x0000005e0800c985 */ /* 0x0009e2000c101b2c */
[-C--:B---3--:R-:W-:Y:S02]  /*cdd0*/  @!P2 LEA R12, P6, R213, R0.reuse, 0x2 ;  /* 0x00000000d50ca211 */ /* 0x088fe400078c10ff */
[----:B------:R-:W-:Y:S01]  /*cde0*/  ISETP.GE.AND P4, PT, R209, UR6, PT ;  /* 0x00000006d1007c0c */ /* 0x000fe2000bf86270 */
[----:B------:R3:W-:Y:S01]  /*cdf0*/  @!P3 ST.E.64 desc[UR44][R10.64], R98 ;  /* 0x000000620a00b985 */ /* 0x0007e2000c101b2c */
[----:B0-----:R-:W-:Y:S02]  /*ce00*/  @!P1 LEA R14, P3, R212, R0, 0x2 ;  /* 0x00000000d40e9211 */ /* 0x001fe400078610ff */
[----:B------:R-:W-:Y:S02]  /*ce10*/  @!P2 LEA.HI.X R13, R213, R18, R162, 0x2, P6 ;  /* 0x00000012d50da211 */ /* 0x000fe400030f14a2 */
[----:B--2---:R-:W-:-:S02]  /*ce20*/  @!P0 LEA R20, P6, R211, R0, 0x2 ;  /* 0x00000000d3148211 */ /* 0x004fc400078c10ff */
[-C--:B------:R-:W-:Y:S01]  /*ce30*/  @!P1 LEA.HI.X R15, R212, R18.reuse, R161, 0x2, P3 ;  /* 0x00000012d40f9211 */ /* 0x080fe200018f14a1 */
[----:B------:R0:W-:Y:S01]  /*ce40*/  @!P2 ST.E.64 desc[UR44][R12.64], R102 ;  /* 0x000000660c00a985 */ /* 0x0001e2000c101b2c */
[----:B------:R-:W-:Y:S02]  /*ce50*/  ISETP.GE.AND P3, PT, R208, UR6, PT ;  /* 0x00000006d0007c0c */ /* 0x000fe4000bf66270 */
[----:B------:R-:W-:Y:S01]  /*ce60*/  @!P0 LEA.HI.X R21, R211, R18, R160, 0x2, P6 ;  /* 0x00000012d3158211 */ /* 0x000fe200030f14a0 */
[----:B------:R2:W-:Y:S01]  /*ce70*/  @!P1 ST.E.64 desc[UR44][R14.64], R106 ;  /* 0x0000006a0e009985 */ /* 0x0005e2000c101b2c */
[-C--:B-1----:R-:W-:Y:S02]  /*ce80*/  @!P5 LEA R4, P1, R210, R0.reuse, 0x2 ;  /* 0x00000000d204d211 */ /* 0x082fe400078210ff */
[----:B----4-:R-:W-:Y:S01]  /*ce90*/  @!P4 LEA R8, P2, R209, R0, 0x2 ;  /* 0x00000000d108c211 */ /* 0x010fe200078410ff */
[----:B------:R-:W-:Y:S01]  /*cea0*/  @!P0 ST.E.64 desc[UR44][R20.64], R110 ;  /* 0x0000006e14008985 */ /* 0x000fe2000c101b2c */
[----:B------:R-:W-:-:S02]  /*ceb0*/  ISETP.GE.AND P0, PT, R207, UR6, PT ;  /* 0x00000006cf007c0c */ /* 0x000fc4000bf06270 */
[----:B------:R-:W-:Y:S02]  /*cec0*/  @!P5 LEA.HI.X R5, R210, R18, R159, 0x2, P1 ;  /* 0x00000012d205d211 */ /* 0x000fe400008f149f */
[----:B------:R-:W-:Y:S02]  /*ced0*/  ISETP.GE.AND P1, PT, R206, UR6, PT ;  /* 0x00000006ce007c0c */ /* 0x000fe4000bf26270 */
[C---:B---3--:R-:W-:Y:S01]  /*cee0*/  @!P3 LEA R10, P6, R208.reuse, R0, 0x2 ;  /* 0x00000000d00ab211 */ /* 0x048fe200078c10ff */
[----:B------:R1:W-:Y:S01]  /*cef0*/  @!P5 ST.E.64 desc[UR44][R4.64], R114 ;  /* 0x000000720400d985 */ /* 0x0003e2000c101b2c */
[-C--:B------:R-:W-:Y:S02]  /*cf00*/  @!P4 LEA.HI.X R9, R209, R18.reuse, R158, 0x2, P2 ;  /* 0x00000012d109c211 */ /* 0x080fe400010f149e */
[----:B------:R-:W-:Y:S02]  /*cf10*/  @!P3 LEA.HI.X R11, R208, R18, R157, 0x2, P6 ;  /* 0x00000012d00bb211 */ /* 0x000fe400030f149d */
[----:B------:R-:W-:Y:S01]  /*cf20*/  ISETP.GE.AND P2, PT, R203, UR6, PT ;  /* 0x00000006cb007c0c */ /* 0x000fe2000bf46270 */
[----:B------:R3:W-:Y:S01]  /*cf30*/  @!P4 ST.E.64 desc[UR44][R8.64], R118 ;  /* 0x000000760800c985 */ /* 0x0007e2000c101b2c */
[----:B------:R-:W-:-:S02]  /*cf40*/  ISETP.GE.AND P4, PT, R205, UR6, PT ;  /* 0x00000006cd007c0c */ /* 0x000fc4000bf86270 */
[C---:B0-----:R-:W-:Y:S01]  /*cf50*/  @!P0 LEA R12, P5, R207.reuse, R0, 0x2 ;  /* 0x00000000cf0c8211 */ /* 0x041fe200078a10ff */
[----:B------:R0:W-:Y:S01]  /*cf60*/  @!P3 ST.E.64 desc[UR44][R10.64], R122 ;  /* 0x0000007a0a00b985 */ /* 0x0001e2000c101b2c */
[----:B------:R-:W-:Y:S02]  /*cf70*/  ISETP.GE.AND P3, PT, R204, UR6, PT ;  /* 0x00000006cc007c0c */ /* 0x000fe4000bf66270 */
[----:B------:R-:W-:Y:S02]  /*cf80*/  @!P0 LEA.HI.X R13, R207, R18, R156, 0x2, P5 ;  /* 0x00000012cf0d8211 */ /* 0x000fe400028f149c */
[----:B------:R-:W-:Y:S02]  /*cf90*/  ISETP.GE.AND P5, PT, R202, UR6, PT ;  /* 0x00000006ca007c0c */ /* 0x000fe4000bfa6270 */
[-C--:B--2---:R-:W-:Y:S01]  /*cfa0*/  @!P1 LEA R14, P6, R206, R0.reuse, 0x2 ;  /* 0x00000000ce0e9211 */ /* 0x084fe200078c10ff */
[----:B------:R2:W-:Y:S02]  /*cfb0*/  @!P0 ST.E.64 desc[UR44][R12.64], R126 ;  /* 0x0000007e0c008985 */ /* 0x0005e4000c101b2c */
[----:B-1----:R-:W-:-:S02]  /*cfc0*/  @!P4 LEA R4, P0, R205, R0, 0x2 ;  /* 0x00000000cd04c211 */ /* 0x002fc400078010ff */
[----:B------:R-:W-:Y:S02]  /*cfd0*/  @!P1 LEA.HI.X R15, R206, R18, R155, 0x2, P6 ;  /* 0x00000012ce0f9211 */ /* 0x000fe400030f149b */
[----:B---3--:R-:W-:Y:S02]  /*cfe0*/  @!P3 LEA R8, P6, R204, R0, 0x2 ;  /* 0x00000000cc08b211 */ /* 0x008fe400078c10ff */
[----:B------:R-:W-:Y:S01]  /*cff0*/  @!P4 LEA.HI.X R5, R205, R18, R154, 0x2, P0 ;  /* 0x00000012cd05c211 */ /* 0x000fe200000f149a */
[----:B------:R2:W-:Y:S01]  /*d000*/  @!P1 ST.E.64 desc[UR44][R14.64], R130 ;  /* 0x000000820e009985 */ /* 0x0005e2000c101b2c */
[-C--:B0-----:R-:W-:Y:S02]  /*d010*/  @!P2 LEA R10, P1, R203, R0.reuse, 0x2 ;  /* 0x00000000cb0aa211 */ /* 0x081fe400078210ff */
[----:B------:R-:W-:Y:S01]  /*d020*/  @!P5 LEA R20, P0, R202, R0, 0x2 ;  /* 0x00000000ca14d211 */ /* 0x000fe200078010ff */
        /* <DEDUP_REMOVED lines=9> */
[----:B--2---:R-:W-:-:S04]  /*d0c0*/  LEA R4, P0, R201, R0, 0x2 ;  /* 0x00000000c9047211 */ /* 0x004fc800078010ff */
[----:B------:R-:W-:-:S05]  /*d0d0*/  LEA.HI.X R5, R201, R18, R22, 0x2, P0 ;  /* 0x00000012c9057211 */ /* 0x000fca00000f1416 */
[----:B------:R0:W-:Y:S01]  /*d0e0*/  ST.E.64 desc[UR44][R4.64], R150 ;  /* 0x0000009604007985 */ /* 0x0001e2000c101b2c */
[----:B------:R-:W-:Y:S05]  /*d0f0*/  BRA `(.L_x_4242) ;  /* 0x0000000c00cc7947 */ /* 0x000fea0003800000 */
.L_x_4236:
[----:B------:R-:W0:Y:S01]  /*d100*/  LDC.64 R8, c[0x0][0xd00] ;  /* 0x00034000ff087b82 */ /* 0x000e220000000a00 */
[----:B------:R-:W-:Y:S01]  /*d110*/  ULDC.64 UR6, c[0x0][0xd08] ;  /* 0x0003420000067ab9 */ /* 0x000fe20000000a00 */
[----:B------:R-:W-:Y:S01]  /*d120*/  IMAD.MOV.U32 R3, RZ, RZ, RZ ;  /* 0x000000ffff037224 */ /* 0x000fe200078e00ff */
[----:B------:R-:W-:-:S04]  /*d130*/  ISETP.NE.U32.AND P1, PT, RZ, UR6, PT ;  /* 0x00000006ff007c0c */ /* 0x000fc8000bf25070 */
[----:B------:R-:W-:Y:S01]  /*d140*/  ISETP.NE.AND.EX P1, PT, RZ, UR7, PT, P1 ;  /* 0x00000007ff007c0c */ /* 0x000fe2000bf25310 */
[----:B------:R-:W1:Y:S01]  /*d150*/  LDC.64 R4, c[0x0][0xd00] ;  /* 0x00034000ff047b82 */ /* 0x000e620000000a00 */
[----:B0-----:R-:W-:-:S04]  /*d160*/  ISETP.NE.U32.AND P0, PT, R8, RZ, PT ;  /* 0x000000ff0800720c */ /* 0x001fc80003f05070 */
[----:B------:R-:W-:Y:S01]  /*d170*/  ISETP.NE.AND.EX P0, PT, R9, RZ, PT, P0 ;  /* 0x000000ff0900720c */ /* 0x000fe20003f05300 */
[----:B-1----:R-:W-:-:S06]  /*d180*/  IMAD.WIDE R8, R192, 0x4, R4 ;  /* 0x00000004c0087825 */ /* 0x002fcc00078e0204 */
[C---:B------:R-:W-:Y:S01]  /*d190*/  @P1 LEA R4, P2, R192.reuse, UR6, 0x2 ;  /* 0x00000006c0041c11 */ /* 0x040fe2000f8410ff */
[----:B------:R-:W-:Y:S02]  /*d1a0*/  ULDC UR6, c[0x0][0xb88] ;  /* 0x0002e20000067ab9 */ /* 0x000fe40000000800 */
[----:B------:R-:W-:Y:S01]  /*d1b0*/  IMAD.U32 R0, RZ, RZ, UR6 ;  /* 0x00000006ff007e24 */ /* 0x000fe2000f8e00ff */
[----:B------:R-:W-:Y:S02]  /*d1c0*/  @P1 LEA.HI.X R5, R192, UR7, R200, 0x2, P2 ;  /* 0x00000007c0051c11 */ /* 0x000fe400090f14c8 */
[----:B------:R0:W5:Y:S04]  /*d1d0*/  @P0 LDG.E R3, desc[UR44][R8.64] ;  /* 0x0000002c08030981 */ /* 0x000168000c1e1900 */
[----:B------:R0:W5:Y:S01]  /*d1e0*/  @P1 LDG.E R0, desc[UR44][R4.64] ;  /* 0x0000002c04001981 */ /* 0x000162000c1e1900 */
[----:B------:R-:W-:Y:S01]  /*d1f0*/  ISETP.NE.AND P2, PT, R22, RZ, PT ;  /* 0x000000ff1600720c */ /* 0x000fe20003f45270 */
[----:B------:R-:W1:-:S12]  /*d200*/  S2R R7, SR_TID.X ;  /* 0x0000000000077919 */ /* 0x000e580000002100 */
[----:B------:R-:W2:Y:S01]  /*d210*/  @!P2 LDC R22, c[0x0][0xbd4] ;  /* 0x0002f500ff16ab82 */ /* 0x000ea20000000800 */
[----:B-1----:R-:W-:Y:S01]  /*d220*/  VIADD R28, R7, 0xffffff80 ;  /* 0xffffff80071c7836 */ /* 0x002fe20000000000 */
[----:B--2---:R-:W-:-:S04]  /*d230*/  ISETP.GT.AND P2, PT, R22, 0x1, PT ;  /* 0x000000011600780c */ /* 0x004fc80003f44270 */
[----:B------:R-:W-:Y:S01]  /*d240*/  ISETP.GT.AND P3, PT, R28, 0x3f, PT ;  /* 0x0000003f1c00780c */ /* 0x000fe20003f64270 */
[----:B0-----:R-:W-:-:S12]  /*d250*/  @P1 BRA `(.L_x_4245) ;  /* 0x0000000000101947 */ /* 0x001fd80003800000 */
[----:B------:R-:W-:Y:S05]  /*d260*/  @!P0 BRA `(.L_x_4245) ;  /* 0x00000000000c8947 */ /* 0x000fea0003800000 */
[----:B------:R-:W2:Y:S04]  /*d270*/  LDG.E R5, desc[UR44][R8.64] ;  /* 0x0000002c08057981 */ /* 0x000ea8000c1e1900 */
[----:B-----5:R-:W2:Y:S02]  /*d280*/  LDG.E R0, desc[UR44][R8.64+0x4] ;  /* 0x0000042c08007981 */ /* 0x020ea4000c1e1900 */
[----:B--2---:R-:W-:-:S07]  /*d290*/  IMAD.IADD R0, R0, 0x1, -R5 ;  /* 0x0000000100007824 */ /* 0x004fce00078e0a05 */
.L_x_4245:
[----:B------:R-:W-:Y:S01]  /*d2a0*/  BSSY B1, `(.L_x_4246) ;  /* 0x0000038000017945 */ /* 0x000fe20003800000 */
[----:B------:R-:W-:Y:S02]  /*d2b0*/  SEL R25, R192, RZ, !P0 ;  /* 0x000000ffc0197207 */ /* 0x000fe40004000000 */
[----:B------:R-:W-:Y:S02]  /*d2c0*/  SEL R200, R200, RZ, !P0 ;  /* 0x000000ffc8c87207 */ /* 0x000fe40004000000 */
[----:B-----5:R-:W-:Y:S01]  /*d2d0*/  SHF.R.S32.HI R24, RZ, 0x1f, R3 ;  /* 0x0000001fff187819 */ /* 0x020fe20000011403 */
[----:B------:R-:W-:Y:S06]  /*d2e0*/  @P3 BRA `(.L_x_4247) ;  /* 0x0000000000cc3947 */ /* 0x000fec0003800000 */
[----:B------:R-:W0:Y:S01]  /*d2f0*/  S2R R4, SR_TID.X ;  /* 0x0000000000047919 */ /* 0x000e220000002100 */
[----:B------:R-:W1:Y:S01]  /*d300*/  LDC R27, c[0x0][0xce8] ;  /* 0x00033a00ff1b7b82 */ /* 0x000e620000000800 */
[----:B------:R-:W-:-:S04]  /*d310*/  IMAD.U32 R5, RZ, RZ, UR42 ;  /* 0x0000002aff057e24 */ /* 0x000fc8000f8e00ff */
[----:B0-----:R-:W-:Y:S02]  /*d320*/  IMAD R4, R5, 0x40, R4 ;  /* 0x0000004005047824 */ /* 0x001fe400078e0204 */
[----:B-1----:R-:W-:Y:S02]  /*d330*/  IMAD R5, R0, R27, RZ ;  /* 0x0000001b00057224 */ /* 0x002fe400078e02ff */
[----:B------:R-:W-:-:S05]  /*d340*/  VIADD R26, R4, 0xffffff80 ;  /* 0xffffff80041a7836 */ /* 0x000fca0000000000 */
[----:B------:R-:W-:-:S13]  /*d350*/  ISETP.GE.AND P0, PT, R26, R5, PT ;  /* 0x000000051a00720c */ /* 0x000fda0003f06270 */
[----:B------:R-:W-:Y:S05]  /*d360*/  @P0 BRA `(.L_x_4247) ;  /* 0x0000000000ac0947 */ /* 0x000fea0003800000 */
[----:B------:R-:W-:Y:S01]  /*d370*/  ISETP.NE.AND P1, PT, R27, 0x1, PT ;  /* 0x000000011b00780c */ /* 0x000fe20003f25270 */
[----:B------:R-:W0:Y:S01]  /*d380*/  LDC.64 R4, c[0x0][0xca8] ;  /* 0x00032a00ff047b82 */ /* 0x000e220000000a00 */
[----:B------:R-:W-:Y:S01]  /*d390*/  ISETP.GT.AND P0, PT, R22, 0x1, PT ;  /* 0x000000011600780c */ /* 0x000fe20003f04270 */
[----:B------:R-:W-:Y:S02]  /*d3a0*/  IMAD.MOV.U32 R22, RZ, RZ, 0xab8 ;  /* 0x00000ab8ff167424 */ /* 0x000fe400078e00ff */
[----:B------:R-:W-:Y:S01]  /*d3b0*/  IMAD.MOV.U32 R7, RZ, RZ, R26 ;  /* 0x000000ffff077224 */ /* 0x000fe200078e001a */
[----:B------:R-:W-:Y:S02]  /*d3c0*/  SEL R199, R199, RZ, P0 ;  /* 0x000000ffc7c77207 */ /* 0x000fe40000000000 */
[----:B------:R-:W-:-:S04]  /*d3d0*/  SEL R22, R22, 0xa78, P0 ;  /* 0x00000a7816167807 */ /* 0x000fc80000000000 */
[----:B------:R-:W1:Y:S08]  /*d3e0*/  LDC.64 R14, c[0x0][R22+0x220] ;  /* 0x00008800160e7b82 */ /* 0x000e700000000a00 */
[----:B------:R-:W2:Y:S08]  /*d3f0*/  @P1 LDC R21, c[0x0][0xcec] ;  /* 0x00033b00ff151b82 */ /* 0x000eb00000000800 */
[----:B------:R-:W3:Y:S08]  /*d400*/  LDC.64 R12, c[0x0][R22+0x218] ;  /* 0x00008600160c7b82 */ /* 0x000ef00000000a00 */
[----:B------:R-:W4:Y:S01]  /*d410*/  @P1 LDC R29, c[0x0][0xcf0] ;  /* 0x00033c00ff1d1b82 */ /* 0x000f220000000800 */
[----:B-1----:R-:W-:-:S04]  /*d420*/  IMAD R15, R15, R25, RZ ;  /* 0x000000190f0f7224 */ /* 0x002fc800078e02ff */
[----:B------:R-:W-:-:S03]  /*d430*/  IMAD R15, R14, R200, R15 ;  /* 0x000000c80e0f7224 */ /* 0x000fc600078e020f */
[----:B------:R-:W1:Y:S01]  /*d440*/  LDC.64 R10, c[0x0][R22+0x228] ;  /* 0x00008a00160a7b82 */ /* 0x000e620000000a00 */
[----:B--2---:R-:W-:-:S04]  /*d450*/  @P1 IMAD.HI.U32 R18, R26, R21, RZ ;  /* 0x000000151a121227 */ /* 0x004fc800078e00ff */
[----:B------:R-:W-:-:S03]  /*d460*/  IMAD.WIDE.U32 R20, R14, R25, RZ ;  /* 0x000000190e147225 */ /* 0x000fc600078e00ff */
[----:B------:R-:W2:Y:S01]  /*d470*/  LDC.64 R8, c[0x0][R22+0x210] ;  /* 0x0000840016087b82 */ /* 0x000ea20000000a00 */
[-C--:B---3--:R-:W-:Y:S02]  /*d480*/  IMAD R23, R13, R193.reuse, RZ ;  /* 0x000000c10d177224 */ /* 0x088fe400078e02ff */
[----:B------:R-:W-:-:S04]  /*d490*/  IMAD.WIDE.U32 R12, R12, R193, RZ ;  /* 0x000000c10c0c7225 */ /* 0x000fc800078e00ff */
[----:B------:R-:W-:Y:S01]  /*d4a0*/  IMAD.IADD R14, R21, 0x1, R15 ;  /* 0x00000001150e7824 */ /* 0x000fe200078e020f */
[----:B----4-:R-:W-:Y:S01]  /*d4b0*/  @P1 SHF.R.U32.HI R7, RZ, R29, R18 ;  /* 0x0000001dff071219 */ /* 0x010fe20000011612 */
[----:B0-----:R-:W0:Y:S01]  /*d4c0*/  @!P0 LDC R4, c[0x0][0xc50] ;  /* 0x00031400ff048b82 */ /* 0x001e220000000800 */
[----:B------:R-:W-:Y:S01]  /*d4d0*/  IMAD.IADD R23, R13, 0x1, R23 ;  /* 0x000000010d177824 */ /* 0x000fe200078e0217 */
[----:B------:R-:W-:Y:S02]  /*d4e0*/  IADD3 R12, P1, P3, R20, R12, R3 ;  /* 0x0000000c140c7210 */ /* 0x000fe40007b3e003 */
[----:B------:R-:W-:Y:S02]  /*d4f0*/  IMAD.MOV R13, RZ, RZ, -R7 ;  /* 0x000000ffff0d7224 */ /* 0x000fe400078e0a07 */
[----:B------:R-:W-:Y:S01]  /*d500*/  IADD3.X R14, R14, R23, R24, P1, P3 ;  /* 0x000000170e0e7210 */ /* 0x000fe20000fe6418 */
[-C--:B-1----:R-:W-:Y:S01]  /*d510*/  IMAD R15, R11, R199.reuse, RZ ;  /* 0x000000c70b0f7224 */ /* 0x082fe200078e02ff */
[----:B------:R-:W1:Y:S01]  /*d520*/  @!P0 LDC R5, c[0x0][0xc54] ;  /* 0x00031500ff058b82 */ /* 0x000e620000000800 */
[----:B------:R-:W-:-:S04]  /*d530*/  IMAD.WIDE.U32 R10, R10, R199, RZ ;  /* 0x000000c70a0a7225 */ /* 0x000fc800078e00ff */
[----:B------:R-:W-:Y:S01]  /*d540*/  IMAD.IADD R15, R11, 0x1, R15 ;  /* 0x000000010b0f7824 */ /* 0x000fe200078e020f */
[----:B------:R-:W-:Y:S01]  /*d550*/  IADD3 R10, P0, P1, R7, R12, R10 ;  /* 0x0000000c070a7210 */ /* 0x000fe2000791e00a */
[----:B------:R-:W-:Y:S01]  /*d560*/  IMAD R13, R27, R13, R26 ;  /* 0x0000000d1b0d7224 */ /* 0x000fe200078e021a */
[----:B------:R-:W-:-:S03]  /*d570*/  SHF.R.S32.HI R7, RZ, 0x1f, R7 ;  /* 0x0000001fff077819 */ /* 0x000fc60000011407 */
[----:B--2---:R-:W-:Y:S01]  /*d580*/  IMAD R9, R9, R13, RZ ;  /* 0x0000000d09097224 */ /* 0x004fe200078e02ff */
        /* <DEDUP_REMOVED lines=9> */
.L_x_4247:
[----:B------:R-:W-:Y:S05]  /*d620*/  BSYNC B1 ;  /* 0x0000000000017941 */ /* 0x000fea0003800000 */
.L_x_4246:
[----:B------:R-:W-:Y:S05]  /*d630*/  @P2 BRA `(.L_x_4242) ;  /* 0x00000008007c2947 */ /* 0x000fea0003800000 */
[----:B------:R-:W1:Y:S01]  /*d640*/  LDC R11, c[0x0][0xce8] ;  /* 0x00033a00ff0b7b82 */ /* 0x000e620000000800 */
[----:B------:R-:W-:Y:S01]  /*d650*/  ULDC.64 UR6, c[0x0][0xba0] ;  /* 0x0002e80000067ab9 */ /* 0x000fe20000000a00 */
[----:B0-----:R-:W-:Y:S01]  /*d660*/  SHF.R.S32.HI R7, RZ, 0x1f, R28 ;  /* 0x0000001fff077819 */ /* 0x001fe2000001141c */
[----:B------:R-:W-:Y:S01]  /*d670*/  IMAD R8, R24, UR6, RZ ;  /* 0x0000000618087c24 */ /* 0x000fe2000f8e02ff */
[----:B------:R-:W-:Y:S01]  /*d680*/  ULDC UR8, c[0x0][0xbc8] ;  /* 0x0002f20000087ab9 */ /* 0x000fe20000000800 */
[----:B------:R-:W-:Y:S01]  /*d690*/  IMAD.WIDE.U32 R4, R3, UR6, RZ ;  /* 0x0000000603047c25 */ /* 0x000fe2000f8e00ff */
[----:B------:R-:W-:Y:S01]  /*d6a0*/  ISETP.GE.AND P2, PT, R198, UR8, PT ;  /* 0x00000008c6007c0c */ /* 0x000fe2000bf46270 */
[----:B------:R-:W-:Y:S01]  /*d6b0*/  BSSY B1, `(.L_x_4248) ;  /* 0x0000073000017945 */ /* 0x000fe20003800000 */
[----:B------:R-:W-:Y:S01]  /*d6c0*/  ISETP.GE.AND P1, PT, R197, UR8, PT ;  /* 0x00000008c5007c0c */ /* 0x000fe2000bf26270 */
[----:B------:R-:W-:Y:S01]  /*d6d0*/  IMAD R3, R3, UR7, R8 ;  /* 0x0000000703037c24 */ /* 0x000fe2000f8e0208 */
[----:B------:R-:W-:Y:S01]  /*d6e0*/  LEA.HI R8, R7, R28, RZ, 0x3 ;  /* 0x0000001c07087211 */ /* 0x000fe200078f18ff */
[----:B------:R-:W-:Y:S01]  /*d6f0*/  ULDC.64 UR6, c[0x0][0xbe8] ;  /* 0x0002fa0000067ab9 */ /* 0x000fe20000000a00 */
[----:B------:R-:W-:Y:S01]  /*d700*/  IMAD.U32 R10, RZ, RZ, UR42 ;  /* 0x0000002aff0a7e24 */ /* 0x000fe2000f8e00ff */
[----:B------:R-:W-:Y:S01]  /*d710*/  SEL R13, RZ, 0xffffffff, P2 ;  /* 0xffffffffff0d7807 */ /* 0x000fe20001000000 */
[----:B------:R-:W-:Y:S01]  /*d720*/  IMAD.IADD R5, R5, 0x1, R3 ;  /* 0x0000000105057824 */ /* 0x000fe200078e0203 */
[----:B------:R-:W-:Y:S01]  /*d730*/  LOP3.LUT R3, R8, 0xfffffff8, RZ, 0xc0, !PT ;  /* 0xfffffff808037812 */ /* 0x000fe200078ec0ff */
[C---:B------:R-:W-:Y:S01]  /*d740*/  VIADD R32, R16.reuse, 0x180 ;  /* 0x0000018010207836 */ /* 0x040fe20000000000 */
[----:B------:R-:W-:Y:S01]  /*d750*/  SHF.R.S32.HI R24, RZ, 0x3, R8 ;  /* 0x00000003ff187819 */ /* 0x000fe20000011408 */
[----:B------:R-:W-:Y:S01]  /*d760*/  IMAD.WIDE.U32 R4, R193, UR6, R4 ;  /* 0x00000006c1047c25 */ /* 0x000fe2000f8e0004 */
[----:B------:R-:W-:-:S02]  /*d770*/  ISETP.GE.AND P3, PT, R16, UR8, PT ;  /* 0x0000000810007c0c */ /* 0x000fc4000bf66270 */
[----:B------:R-:W-:Y:S01]  /*d780*/  SHF.R.S32.HI R27, RZ, 0x1f, R194 ;  /* 0x0000001fff1b7819 */ /* 0x000fe200000114c2 */
[----:B------:R-:W-:Y:S01]  /*d790*/  IMAD.IADD R3, R28, 0x1, -R3 ;  /* 0x000000011c037824 */ /* 0x000fe200078e0a03 */
[----:B------:R-:W-:Y:S01]  /*d7a0*/  SEL R12, RZ, 0x1, P3 ;  /* 0x00000001ff0c7807 */ /* 0x000fe20001800000 */
[----:B------:R-:W-:Y:S01]  /*d7b0*/  IMAD R5, R193, UR7, R5 ;  /* 0x00000007c1057c24 */ /* 0x000fe2000f8e0205 */
[----:B-1----:R-:W-:Y:S01]  /*d7c0*/  ISETP.NE.AND P0, PT, R11, 0x1, PT ;  /* 0x000000010b00780c */ /* 0x002fe20003f05270 */
[----:B------:R-:W-:Y:S01]  /*d7d0*/  IMAD R3, R3, 0x20, R24 ;  /* 0x0000002003037824 */ /* 0x000fe200078e0218 */
[----:B------:R-:W-:Y:S01]  /*d7e0*/  ULDC.64 UR6, c[0x0][0xbf0] ;  /* 0x0002fc0000067ab9 */ /* 0x000fe20000000a00 */
[----:B------:R-:W-:Y:S01]  /*d7f0*/  IMAD.SHL.U32 R15, R13, 0x2, RZ ;  /* 0x000000020d0f7824 */ /* 0x000fe200078e00ff */
[----:B------:R-:W-:Y:S01]  /*d800*/  SEL R13, RZ, 0xffffffff, P1 ;  /* 0xffffffffff0d7807 */ /* 0x000fe20000800000 */
[----:B------:R-:W-:Y:S01]  /*d810*/  IMAD R10, R10, 0x40, R3 ;  /* 0x000000400a0a7824 */ /* 0x000fe200078e0203 */
[----:B------:R-:W-:Y:S01]  /*d820*/  SHF.R.S32.HI R26, RZ, 0x1f, R195 ;  /* 0x0000001fff1a7819 */ /* 0x000fe200000114c3 */
[----:B------:R-:W-:Y:S01]  /*d830*/  IMAD R3, R200, UR6, RZ ;  /* 0x00000006c8037c24 */ /* 0x000fe2000f8e02ff */
[----:B------:R-:W-:Y:S01]  /*d840*/  LOP3.LUT R12, R15, 0x2, R12, 0xe2, !PT ;  /* 0x000000020f0c7812 */ /* 0x000fe200078ee20c */
[----:B------:R-:W-:Y:S01]  /*d850*/  IMAD.WIDE.U32 R4, R25, UR6, R4 ;  /* 0x0000000619047c25 */ /* 0x000fe2000f8e0004 */
[----:B------:R-:W-:-:S02]  /*d860*/  SHF.R.S32.HI R31, RZ, 0x1f, R32 ;  /* 0x0000001fff1f7819 */ /* 0x000fc40000011420 */
[----:B------:R-:W-:Y:S01]  /*d870*/  SHF.R.S32.HI R28, RZ, 0x1f, R197 ;  /* 0x0000001fff1c7819 */ /* 0x000fe200000114c5 */
[----:B------:R-:W0:Y:S01]  /*d880*/  @P0 LDC R7, c[0x0][0xcec] ;  /* 0x00033b00ff070b82 */ /* 0x000e220000000800 */
[----:B------:R-:W-:Y:S01]  /*d890*/  IMAD R9, R25, UR7, R3 ;  /* 0x0000000719097c24 */ /* 0x000fe2000f8e0203 */
[----:B------:R-:W-:Y:S01]  /*d8a0*/  ULDC.64 UR6, c[0x0][0xbe0] ;  /* 0x0002f80000067ab9 */ /* 0x000fe20000000a00 */
[----:B------:R-:W-:Y:S01]  /*d8b0*/  IMAD.MOV.U32 R3, RZ, RZ, R10 ;  /* 0x000000ffff037224 */ /* 0x000fe200078e000a */
[----:B------:R-:W-:Y:S01]  /*d8c0*/  SHF.R.S32.HI R25, RZ, 0x1f, R196 ;  /* 0x0000001fff197819 */ /* 0x000fe200000114c4 */
[----:B------:R-:W-:Y:S01]  /*d8d0*/  IMAD.SHL.U32 R13, R13, 0x4, RZ ;  /* 0x000000040d0d7824 */ /* 0x000fe200078e00ff */
[----:B------:R-:W-:Y:S01]  /*d8e0*/  SHF.R.S32.HI R33, RZ, 0x1f, R198 ;  /* 0x0000001fff217819 */ /* 0x000fe200000114c6 */
[----:B------:R-:W-:Y:S01]  /*d8f0*/  IMAD.IADD R5, R5, 0x1, R9 ;  /* 0x0000000105057824 */ /* 0x000fe200078e0209 */
[----:B------:R-:W1:Y:S01]  /*d900*/  @P0 LDC R8, c[0x0][0xcf0] ;  /* 0x00033c00ff080b82 */ /* 0x000e620000000800 */
[----:B------:R-:W-:Y:S01]  /*d910*/  IMAD R23, R0, R11, RZ ;  /* 0x0000000b00177224 */ /* 0x000fe200078e02ff */
[----:B------:R-:W-:Y:S01]  /*d920*/  LOP3.LUT R12, R13, 0x4, R12, 0xe2, !PT ;  /* 0x000000040d0c7812 */ /* 0x000fe200078ee20c */
[----:B------:R-:W-:-:S05]  /*d930*/  VIADD R30, R16, 0x1c0 ;  /* 0x000001c0101e7836 */ /* 0x000fca0000000000 */
[----:B------:R-:W-:Y:S02]  /*d940*/  ISETP.GE.AND P1, PT, R30, UR8, PT ;  /* 0x000000081e007c0c */ /* 0x000fe4000bf26270 */
[----:B------:R-:W-:Y:S01]  /*d950*/  SHF.R.S32.HI R29, RZ, 0x1f, R30 ;  /* 0x0000001fff1d7819 */ /* 0x000fe2000001141e */
[----:B0-----:R-:W-:-:S05]  /*d960*/  @P0 IMAD.HI.U32 R7, R10, R7, RZ ;  /* 0x000000070a070227 */ /* 0x001fca00078e00ff */
[----:B-1----:R-:W-:Y:S02]  /*d970*/  @P0 SHF.R.U32.HI R3, RZ, R8, R7 ;  /* 0x00000008ff030219 */ /* 0x002fe40000011607 */
[----:B------:R-:W-:Y:S02]  /*d980*/  ISETP.GE.AND P0, PT, R196, UR8, PT ;  /* 0x00000008c4007c0c */ /* 0x000fe4000bf06270 */
[--C-:B------:R-:W-:Y:S01]  /*d990*/  SHF.R.S32.HI R7, RZ, 0x1f, R3.reuse ;  /* 0x0000001fff077819 */ /* 0x100fe20000011403 */
[----:B------:R-:W-:Y:S01]  /*d9a0*/  IMAD.MOV R9, RZ, RZ, -R3 ;  /* 0x000000ffff097224 */ /* 0x000fe200078e0a03 */
[----:B------:R-:W-:Y:S01]  /*d9b0*/  SEL R13, RZ, 0xffffffff, P0 ;  /* 0xffffffffff0d7807 */ /* 0x000fe20000000000 */
[----:B------:R-:W-:Y:S01]  /*d9c0*/  IMAD.WIDE.U32 R4, R3, UR6, R4 ;  /* 0x0000000603047c25 */ /* 0x000fe2000f8e0004 */
[----:B------:R-:W-:-:S03]  /*d9d0*/  ISETP.GE.AND P0, PT, R195, UR8, PT ;  /* 0x00000008c3007c0c */ /* 0x000fc6000bf06270 */
[----:B------:R-:W-:Y:S02]  /*d9e0*/  IMAD R8, R7, UR6, RZ ;  /* 0x0000000607087c24 */ /* 0x000fe4000f8e02ff */
[----:B------:R-:W-:Y:S02]  /*d9f0*/  IMAD R7, R11, R9, R10 ;  /* 0x000000090b077224 */ /* 0x000fe400078e020a */
[----:B------:R-:W-:Y:S01]  /*da00*/  IMAD R9, R3, UR7, R8 ;  /* 0x0000000703097c24 */ /* 0x000fe2000f8e0208 */
[----:B------:R-:W-:Y:S01]  /*da10*/  SEL R8, RZ, 0xffffffff, P0 ;  /* 0xffffffffff087807 */ /* 0x000fe20000000000 */
[----:B------:R-:W-:Y:S01]  /*da20*/  IMAD.SHL.U32 R13, R13, 0x8, RZ ;  /* 0x000000080d0d7824 */ /* 0x000fe200078e00ff */
[----:B------:R-:W-:Y:S01]  /*da30*/  ISETP.GE.AND P0, PT, R194, UR8, PT ;  /* 0x00000008c2007c0c */ /* 0x000fe2000bf06270 */
[----:B------:R-:W-:Y:S01]  /*da40*/  IMAD.IADD R5, R5, 0x1, R9 ;  /* 0x0000000105057824 */ /* 0x000fe200078e0209 */
[----:B------:R-:W-:Y:S01]  /*da50*/  SHF.R.S32.HI R3, RZ, 0x1f, R7 ;  /* 0x0000001fff037819 */ /* 0x000fe20000011407 */
[----:B------:R-:W-:Y:S01]  /*da60*/  ULDC.64 UR6, c[0x0][0xbd8] ;  /* 0x0002f60000067ab9 */ /* 0x000fe20000000a00 */
[----:B------:R-:W-:Y:S01]  /*da70*/  LOP3.LUT R12, R13, 0x8, R12, 0xe2, !PT ;  /* 0x000000080d0c7812 */ /* 0x000fe200078ee20c */
[----:B------:R-:W-:Y:S01]  /*da80*/  IMAD.SHL.U32 R13, R8, 0x10, RZ ;  /* 0x00000010080d7824 */ /* 0x000fe200078e00ff */
[----:B------:R-:W-:Y:S01]  /*da90*/  SEL R9, RZ, 0xffffffff, P0 ;  /* 0xffffffffff097807 */ /* 0x000fe20000000000 */
[----:B------:R-:W-:Y:S01]  /*daa0*/  IMAD R8, R3, UR6, RZ ;  /* 0x0000000603087c24 */ /* 0x000fe2000f8e02ff */
[----:B------:R-:W-:Y:S01]  /*dab0*/  ISETP.GE.AND P0, PT, R32, UR8, PT ;  /* 0x0000000820007c0c */ /* 0x000fe2000bf06270 */
[----:B------:R-:W-:Y:S01]  /*dac0*/  IMAD.WIDE.U32 R4, R7, UR6, R4 ;  /* 0x0000000607047c25 */ /* 0x000fe2000f8e0004 */
[----:B------:R-:W-:-:S03]  /*dad0*/  LOP3.LUT R12, R13, 0x10, R12, 0xe2, !PT ;  /* 0x000000100d0c7812 */ /* 0x000fc600078ee20c */
[----:B------:R-:W-:Y:S02]  /*dae0*/  IMAD.SHL.U32 R9, R9, 0x20, RZ ;  /* 0x0000002009097824 */ /* 0x000fe400078e00ff */
[----:B------:R-:W-:Y:S01]  /*daf0*/  IMAD R3, R7, UR7, R8 ;  /* 0x0000000707037c24 */ /* 0x000fe2000f8e0208 */
[----:B------:R-:W-:Y:S01]  /*db00*/  ULDC.64 UR6, c[0x0][0xb80] ;  /* 0x0002e00000067ab9 */ /* 0x000fe20000000a00 */
[----:B------:R-:W-:Y:S01]  /*db10*/  IMAD.U32 R13, RZ, RZ, UR42 ;  /* 0x0000002aff0d7e24 */ /* 0x000fe2000f8e00ff */
[----:B------:R-:W-:Y:S01]  /*db20*/  LOP3.LUT R12, R9, 0x20, R12, 0xe2, !PT ;  /* 0x00000020090c7812 */ /* 0x000fe200078ee20c */
[----:B------:R-:W-:Y:S01]  /*db30*/  IMAD.IADD R3, R5, 0x1, R3 ;  /* 0x0000000105037824 */ /* 0x000fe200078e0203 */
[----:B------:R-:W-:Y:S01]  /*db40*/  SEL R9, RZ, 0x40, P0 ;  /* 0x00000040ff097807 */ /* 0x000fe20000000000 */
[----:B------:R-:W-:Y:S01]  /*db50*/  IMAD R24, R13, 0x40, R24 ;  /* 0x000000400d187824 */ /* 0x000fe200078e0218 */
[----:B------:R-:W-:Y:S02]  /*db60*/  LEA R7, P0, R4, UR6, 0x1 ;  /* 0x0000000604077c11 */ /* 0x000fe4000f8008ff */
[----:B------:R-:W-:-:S02]  /*db70*/  LOP3.LUT R18, R12, R9, RZ, 0xfc, !PT ;  /* 0x000000090c127212 */ /* 0x000fc400078efcff */
[----:B------:R-:W-:Y:S01]  /*db80*/  LEA.HI.X R3, R4, UR7, R3, 0x1, P0 ;  /* 0x0000000704037c11 */ /* 0x000fe200080f0c03 */
[----:B------:R0:W1:Y:S01]  /*db90*/  SHFL.IDX PT, R8, R7, RZ, 0x181f ;  /* 0x00181fff07087589 */ /* 0x00006200000e0000 */
[----:B------:R-:W-:Y:S02]  /*dba0*/  ISETP.GE.AND P0, PT, R24, R23, PT ;  /* 0x000000171800720c */ /* 0x000fe40003f06270 */
[----:B------:R-:W-:Y:S01]  /*dbb0*/  SEL R5, RZ, 0x80, P1 ;  /* 0x00000080ff057807 */ /* 0x000fe20000800000 */
[----:B------:R0:W2:Y:S03]  /*dbc0*/  SHFL.IDX PT, R9, R3, RZ, 0x181f ;  /* 0x00181fff03097589 */ /* 0x0000a600000e0000 */
[----:B------:R-:W-:-:S07]  /*dbd0*/  LOP3.LUT R22, R18, R5, RZ, 0xfc, !PT ;  /* 0x0000000512167212 */ /* 0x000fce00078efcff */
[----:B0-----:R-:W-:Y:S05]  /*dbe0*/  @P0 BRA `(.L_x_4249) ;  /* 0x00000000007c0947 */ /* 0x001fea0003800000 */
[----:B------:R-:W-:Y:S02]  /*dbf0*/  ISETP.GE.AND P2, PT, R198, UR8, PT ;  /* 0x00000008c6007c0c */ /* 0x000fe4000bf46270 */
[----:B------:R-:W-:Y:S02]  /*dc00*/  ISETP.GE.AND P1, PT, R16, UR8, PT ;  /* 0x0000000810007c0c */ /* 0x000fe4000bf26270 */
[----:B------:R-:W-:Y:S02]  /*dc10*/  ISETP.GE.AND P5, PT, R197, UR8, PT ;  /* 0x00000008c5007c0c */ /* 0x000fe4000bfa6270 */
[----:B------:R-:W-:-:S07]  /*dc20*/  ISETP.GE.AND P3, PT, R196, UR8, PT ;  /* 0x00000008c4007c0c */ /* 0x000fce000bf66270 */
[-C--:B-1----:R-:W-:Y:S02]  /*dc30*/  @!P2 LEA R10, P0, R198, R8.reuse, 0x1 ;  /* 0x00000008c60aa211 */ /* 0x082fe400078008ff */
[----:B--2---:R-:W-:Y:S02]  /*dc40*/  @!P1 IMAD.WIDE R4, R16, 0x2, R8 ;  /* 0x0000000210049825 */ /* 0x004fe400078e0208 */
        /* <DEDUP_REMOVED lines=12> */
[----:B0-----:R-:W-:-:S02]  /*dd10*/  @!P1 LEA R10, P6, R194, R8, 0x1 ;  /* 0x00000008c20a9211 */ /* 0x001fc400078c08ff */
[CC--:B------:R-:W-:Y:S01]  /*dd20*/  @!P2 LEA R4, P5, R195.reuse, R8.reuse, 0x1 ;  /* 0x00000008c304a211 */ /* 0x0c0fe200078a08ff */
        /* <DEDUP_REMOVED lines=11> */
.L_x_4249:
[----:B------:R-:W-:Y:S05]  /*dde0*/  BSYNC B1 ;  /* 0x0000000000017941 */ /* 0x000fea0003800000 */
.L_x_4248:
[----:B------:R-:W-:Y:S01]  /*ddf0*/  VIADD R0, R24, 0x20 ;  /* 0x0000002018007836 */ /* 0x000fe20000000000 */
[----:B--23--:R0:W2:Y:S04]  /*de00*/  SHFL.IDX PT, R9, R3, 0x1, 0x181f ;  /* 0x00381f0003097f89 */ /* 0x00c0a800000e0000 */
[----:B------:R-:W-:Y:S01]  /*de10*/  ISETP.GE.AND P0, PT, R0, R23, PT ;  /* 0x000000170000720c */ /* 0x000fe20003f06270 */
[----:B-1----:R0:W1:-:S12]  /*de20*/  SHFL.IDX PT, R8, R7, 0x1, 0x181f ;  /* 0x00381f0007087f89 */ /* 0x00205800000e0000 */
[----:B0-----:R-:W-:Y:S05]  /*de30*/  @P0 BRA `(.L_x_4242) ;  /* 0x00000000007c0947 */ /* 0x001fea0003800000 */
[----:B------:R-:W-:Y:S02]  /*de40*/  ISETP.GE.AND P1, PT, R16, UR8, PT ;  /* 0x0000000810007c0c */ /* 0x000fe4000bf26270 */
[----:B------:R-:W-:Y:S02]  /*de50*/  ISETP.GE.AND P5, PT, R198, UR8, PT ;  /* 0x00000008c6007c0c */ /* 0x000fe4000bfa6270 */
[----:B------:R-:W-:Y:S02]  /*de60*/  ISETP.GE.AND P4, PT, R197, UR8, PT ;  /* 0x00000008c5007c0c */ /* 0x000fe4000bf86270 */
[----:B------:R-:W-:Y:S02]  /*de70*/  ISETP.GE.AND P3, PT, R196, UR8, PT ;  /* 0x00000008c4007c0c */ /* 0x000fe4000bf66270 */
[----:B------:R-:W-:-:S05]  /*de80*/  ISETP.GE.AND P2, PT, R195, UR8, PT ;  /* 0x00000008c3007c0c */ /* 0x000fca000bf46270 */
[----:B-12---:R-:W-:Y:S02]  /*de90*/  @!P1 IMAD.WIDE R4, R16, 0x2, R8 ;  /* 0x0000000210049825 */ /* 0x006fe400078e0208 */
        /* <DEDUP_REMOVED lines=9> */
[CC--:B------:R-:W-:Y:S02]  /*df30*/  @!P2 LEA R20, P6, R195.reuse, R8.reuse, 0x1 ;  /* 0x00000008c314a211 */ /* 0x0c0fe400078c08ff */
[-C--:B------:R-:W-:Y:S01]  /*df40*/  @!P3 LEA.HI.X R15, R196, R9.reuse, R25, 0x1, P5 ;  /* 0x00000009c40fb211 */ /* 0x080fe200028f0c19 */
[----:B------:R1:W-:Y:S01]  /*df50*/  @!P4 ST.E.128 desc[UR44][R12.64], RZ ;  /* 0x000000ff0c00c985 */ /* 0x0003e2000c101d2c */
[----:B------:R-:W-:Y:S02]  /*df60*/  LOP3.LUT P5, RZ, R22, 0x80, RZ, 0xc0, !PT ;  /* 0x0000008016ff7812 */ /* 0x000fe400078ac0ff */
[----:B------:R-:W-:Y:S01]  /*df70*/  @!P2 LEA.HI.X R21, R195, R9, R26, 0x1, P6 ;  /* 0x00000009c315a211 */ /* 0x000fe200030f0c1a */
[----:B------:R1:W-:Y:S01]  /*df80*/  @!P3 ST.E.128 desc[UR44][R14.64], RZ ;  /* 0x000000ff0e00b985 */ /* 0x0003e2000c101d2c */
[----:B0-----:R-:W-:-:S03]  /*df90*/  @!P1 LEA R4, P6, R194, R8, 0x1 ;  /* 0x00000008c2049211 */ /* 0x001fc600078c08ff */
        /* <DEDUP_REMOVED lines=9> */
.L_x_4242:
[----:B------:R-:W-:Y:S05]  /*e030*/  BSYNC B0 ;  /* 0x0000000000007941 */ /* 0x000fea0003800000 */
.L_x_4235:
[----:B------:R-:W-:Y:S02]  /*e040*/  ULDC UR6, c[0x0][0xd3c] ;  /* 0x00034f0000067ab9 */ /* 0x000fe40000000800 */
[----:B------:R-:W-:-:S06]  /*e050*/  UISETP.GE.AND UP0, UPT, UR5, UR6, UPT ;  /* 0x000000060500728c */ /* 0x000fcc000bf06270 */
[----:B------:R-:W-:-:S13]  /*e060*/  PLOP3.LUT P0, PT, PT, PT, UP0, 0x80, 0x0 ;  /* 0x000000000000781c */ /* 0x000fda0003f0f008 */
[----:B------:R-:W-:Y:S05]  /*e070*/  @!P0 BRA `(.L_x_4250) ;  /* 0xffffff3000b88947 */ /* 0x000fea000383ffff */
[----:B------:R-:W-:Y:S05]  /*e080*/  EXIT ;  /* 0x000000000000794d */ /* 0x000fea0003800000 */
.L_x_4199:
        /* <DEDUP_REMOVED lines=16> */
.L_x_4251:
        /* <DEDUP_REMOVED lines=43> */
.L_x_4255:
        /* <DEDUP_REMOVED lines=35> */
.L_x_4253:
        /* <DEDUP_REMOVED lines=18> */
.L_x_4256:
        /* <DEDUP_REMOVED lines=57> */
.L_x_4254:
[----:B------:R-:W-:Y:S01]  /*eb20*/  ULDC UR4, c[0x0][0xd3c] ;  /* 0x00034f0000047ab9 */ /* 0x000fe20000000800 */
[----:B------:R-:W-:Y:S02]  /*eb30*/  IMAD.MOV.U32 R25, RZ, RZ, RZ ;  /* 0x000000ffff197224 */ /* 0x000fe400078e00ff */
[----:B------:R-:W-:Y:S02]  /*eb40*/  IMAD.U32 R24, RZ, RZ, UR6 ;  /* 0x00000006ff187e24 */ /* 0x000fe4000f8e00ff */
[----:B------:R-:W-:Y:S02]  /*eb50*/  IMAD.MOV.U32 R26, RZ, RZ, RZ ;  /* 0x000000ffff1a7224 */ /* 0x000fe400078e00ff */
[----:B------:R-:W-:-:S07]  /*eb60*/  IMAD.U32 R27, RZ, RZ, UR4 ;  /* 0x00000004ff1b7e24 */ /* 0x000fce000f8e00ff */
.L_x_4257:
[----:B------:R-:W-:-:S13]  /*eb70*/  ISETP.NE.AND P0, PT, R7, RZ, PT ;  /* 0x000000ff0700720c */ /* 0x000fda0003f05270 */
[----:B------:R-:W0:Y:S01]  /*eb80*/  @!P0 S2R R3, SR_CgaCtaId ;  /* 0x0000000000038919 */ /* 0x000e220000008800 */
[----:B------:R-:W-:-:S04]  /*eb90*/  @!P0 MOV R2, 0x400 ;  /* 0x0000040000028802 */ /* 0x000fc80000000f00 */
[----:B0-----:R-:W-:-:S05]  /*eba0*/  @!P0 LEA R2, R3, R2, 0x18 ;  /* 0x0000000203028211 */ /* 0x001fca00078ec0ff */
[----:B------:R1:W-:Y:S01]  /*ebb0*/  @!P0 STS.128 [R2+0x388d0], R24 ;  /* 0x0388d01802008388 */ /* 0x0003e20000000c00 */
[----:B------:R-:W-:Y:S06]  /*ebc0*/  BAR.ARV 0x5, 0x180 ;  /* 0x0146000000007b1d */ /* 0x000fec0000002000 */
.L_x_4252:
[----:B------:R2:W-:Y:S01]  /*ebd0*/  STL [R1+0x24], RZ ;  /* 0x000024ff01007387 */ /* 0x0005e20000100800 */
[----:B------:R-:W-:Y:S01]  /*ebe0*/  ULDC UR4, c[0x0][0xd3c] ;  /* 0x00034f0000047ab9 */ /* 0x000fe20000000800 */
[----:B------:R-:W-:Y:S01]  /*ebf0*/  IMAD.MOV.U32 R23, RZ, RZ, 0x1 ;  /* 0x00000001ff177424 */ /* 0x000fe200078e00ff */
[----:B0-----:R-:W-:Y:S01]  /*ec00*/  ISETP.GE.AND P0, PT, R27, UR4, PT ;  /* 0x000000041b007c0c */ /* 0x001fe2000bf06270 */
[----:B------:R-:W-:-:S12]  /*ec10*/  IMAD.MOV.U32 R18, RZ, RZ, RZ ;  /* 0x000000ffff127224 */ /* 0x000fd800078e00ff */
[----:B--2---:R-:W-:Y:S05]  /*ec20*/  @P0 BRA `(.L_x_4258) ;  /* 0x00000058006c0947 */ /* 0x004fea0003800000 */
[----:B------:R-:W0:Y:S01]  /*ec30*/  S2UR UR5, SR_CgaCtaId ;  /* 0x00000000000579c3 */ /* 0x000e220000008800 */
[----:B------:R2:W-:Y:S01]  /*ec40*/  STL [R1+0x24], RZ ;  /* 0x000024ff01007387 */ /* 0x0005e20000100800 */
[C---:B-1----:R-:W-:Y:S01]  /*ec50*/  IMAD.SHL.U32 R2, R0.reuse, 0x8, RZ ;  /* 0x0000000800027824 */ /* 0x042fe200078e00ff */
[----:B------:R-:W-:Y:S01]  /*ec60*/  UMOV UR4, 0x400 ;  /* 0x0000040000047882 */ /* 0x000fe20000000000 */
[----:B------:R-:W-:Y:S01]  /*ec70*/  LOP3.LUT R4, R0, 0x7f, RZ, 0xc0, !PT ;  /* 0x0000007f00047812 */ /* 0x000fe200078ec0ff */
[----:B------:R-:W-:Y:S01]  /*ec80*/  BSSY B8, `(.L_x_4258) ;  /* 0x0000595000087945 */ /* 0x000fe20003800000 */
[----:B------:R-:W-:Y:S01]  /*ec90*/  IMAD.MOV.U32 R23, RZ, RZ, 0x1 ;  /* 0x00000001ff177424 */ /* 0x000fe200078e00ff */
[----:B------:R-:W-:Y:S01]  /*eca0*/  LOP3.LUT R3, R2, 0x1f8, RZ, 0xc0, !PT ;  /* 0x000001f802037812 */ /* 0x000fe200078ec0ff */
[----:B------:R-:W-:Y:S01]  /*ecb0*/  IMAD.MOV.U32 R18, RZ, RZ, RZ ;  /* 0x000000ffff127224 */ /* 0x000fe200078e00ff */
[----:B------:R-:W-:Y:S01]  /*ecc0*/  SHF.R.U32.HI R5, RZ, 0x3, R4 ;  /* 0x00000003ff057819 */ /* 0x000fe20000011604 */
[----:B------:R-:W-:Y:S01]  /*ecd0*/  ULOP3.LUT UR36, UR39, 0x2, URZ, 0xfc, !UPT ;  /* 0x0000000227247892 */ /* 0x000fe2000f8efc3f */
[----:B------:R-:W-:Y:S01]  /*ece0*/  LOP3.LUT R3, R3, 0x38, R0, 0x78, !PT ;  /* 0x0000003803037812 */ /* 0x000fe200078e7800 */
[----:B------:R-:W-:Y:S01]  /*ecf0*/  IMAD.SHL.U32 R0, R0, 0x10, RZ ;  /* 0x0000001000007824 */ /* 0x000fe200078e00ff */
[----:B------:R-:W-:Y:S01]  /*ed00*/  LOP3.LUT R4, R2, 0x38, RZ, 0xc0, !PT ;  /* 0x0000003802047812 */ /* 0x000fe200078ec0ff */
[----:B------:R-:W-:Y:S01]  /*ed10*/  ULDC UR37, c[0x0][0xc] ;  /* 0x0000030000257ab9 */ /* 0x000fe20000000800 */
[----:B------:R-:W-:-:S02]  /*ed20*/  LOP3.LUT R34, R3, 0x200, R2, 0xf8, !PT ;  /* 0x0000020003227812 */ /* 0x000fc400078ef802 */
[----:B------:R-:W-:Y:S02]  /*ed30*/  LOP3.LUT R2, R5, 0x70, R0, 0xf8, !PT ;  /* 0x0000007005027812 */ /* 0x000fe400078ef800 */
[C---:B------:R-:W-:Y:S02]  /*ed40*/  LOP3.LUT R0, R4.reuse, 0x40, RZ, 0xfc, !PT ;  /* 0x0000004004007812 */ /* 0x040fe400078efcff */
[C---:B------:R-:W-:Y:S02]  /*ed50*/  LOP3.LUT R3, R4.reuse, 0x80, RZ, 0xfc, !PT ;  /* 0x0000008004037812 */ /* 0x040fe400078efcff */
[C---:B------:R-:W-:Y:S01]  /*ed60*/  LOP3.LUT R2, R4.reuse, 0xc0, RZ, 0xfc, !PT ;  /* 0x000000c004027812 */ /* 0x040fe200078efcff */
[----:B0-----:R-:W-:Y:S01]  /*ed70*/  ULEA UR4, UR5, UR4, 0x18 ;  /* 0x0000000405047291 */ /* 0x001fe2000f8ec03f */
[C---:B------:R-:W-:Y:S02]  /*ed80*/  LOP3.LUT R0, R4.reuse, 0x100, RZ, 0xfc, !PT ;  /* 0x0000010004007812 */ /* 0x040fe400078efcff */
[----:B------:R-:W-:-:S02]  /*ed90*/  LOP3.LUT R3, R4, 0x140, RZ, 0xfc, !PT ;  /* 0x0000014004037812 */ /* 0x000fc400078efcff */
[C---:B------:R-:W-:Y:S01]  /*eda0*/  LOP3.LUT R2, R4.reuse, 0x180, RZ, 0xfc, !PT ;  /* 0x0000018004027812 */ /* 0x040fe200078efcff */
[----:B------:R-:W-:Y:S01]  /*edb0*/  IMAD.U32 R17, RZ, RZ, UR4 ;  /* 0x00000004ff117e24 */ /* 0x000fe2000f8e00ff */
[----:B------:R-:W-:-:S03]  /*edc0*/  LOP3.LUT R0, R4, 0x1c0, RZ, 0xfc, !PT ;  /* 0x000001c004007812 */ /* 0x000fc600078efcff */
[----:B--2---:R-:W-:-:S07]  /*edd0*/  IMAD R19, R34, 0x2, R17 ;  /* 0x0000000222137824 */ /* 0x004fce00078e0211 */
.L_x_4325:
[----:B------:R-:W0:Y:S02]  /*ede0*/  LDC.64 R2, c[0x0][0xd88] ;  /* 0x00036200ff027b82 */ /* 0x000e240000000a00 */
[----:B0-----:R-:W-:-:S05]  /*edf0*/  IMAD.WIDE R2, R27, 0x4, R2 ;  /* 0x000000041b027825 */ /* 0x001fca00078e0202 */
        /* <DEDUP_REMOVED lines=15> */
[----:B-1----:R1:W5:Y:S01]  /*eef0*/  @P0 LDG.E R32, desc[UR44][R2.64] ;  /* 0x0000002c02200981 */ /* 0x002362000c1e1900 */
        /* <DEDUP_REMOVED lines=30> */
.L_x_4259:
        /* <DEDUP_REMOVED lines=9> */
.L_x_4260:
[----:B------:R-:W-:Y:S02]  /*f170*/  ULDC.64 UR4, c[0x0][0xb00] ;  /* 0x0002c00000047ab9 */ /* 0x000fe40000000a00 */
[----:B------:R-:W-:-:S04]  /*f180*/  ISETP.NE.U32.AND P0, PT, RZ, UR4, PT ;  /* 0x00000004ff007c0c */ /* 0x000fc8000bf05070 */
[----:B------:R-:W-:-:S13]  /*f190*/  ISETP.NE.AND.EX P0, PT, RZ, UR5, PT, P0 ;  /* 0x00000005ff007c0c */ /* 0x000fda000bf05300 */
[----:B------:R-:W-:Y:S05]  /*f1a0*/  @!P0 BRA `(.L_x_4261) ;  /* 0x0000000000148947 */ /* 0x000fea0003800000 */
[----:B-1----:R-:W1:Y:S02]  /*f1b0*/  LDC.64 R2, c[0x0][0xb00] ;  /* 0x0002c000ff027b82 */ /* 0x002e640000000a00 */
[----:B-1----:R-:W-:-:S05]  /*f1c0*/  IMAD.WIDE R2, R28, 0x4, R2 ;  /* 0x000000041c027825 */ /* 0x002fca00078e0202 */
[----:B------:R-:W3:Y:S04]  /*f1d0*/  LDG.E R29, desc[UR44][R2.64] ;  /* 0x0000002c021d7981 */ /* 0x000ee8000c1e1900 */
[----:B0-2---:R-:W3:Y:S02]  /*f1e0*/  LDG.E R0, desc[UR44][R2.64+0x4] ;  /* 0x0000042c02007981 */ /* 0x005ee4000c1e1900 */
[----:B---3--:R-:W-:-:S07]  /*f1f0*/  IMAD.IADD R29, R0, 0x1, -R29 ;  /* 0x00000001001d7824 */ /* 0x008fce00078e0a1d */
.L_x_4261:
[----:B-----5:R-:W-:Y:S01]  /*f200*/  IMAD.IADD R29, R29, 0x1, -R32 ;  /* 0x000000011d1d7824 */ /* 0x020fe200078e0a20 */
[C---:B012---:R-:W-:Y:S01]  /*f210*/  LOP3.LUT R0, R26.reuse, 0xff000000, RZ, 0xc0, !PT ;  /* 0xff0000001a007812 */ /* 0x047fe200078ec0ff */
[----:B------:R-:W-:Y:S01]  /*f220*/  BSSY B0, `(.L_x_4262) ;  /* 0x0000028000007945 */ /* 0x000fe20003800000 */
[----:B------:R-:W-:Y:S01]  /*f230*/  LOP3.LUT R4, R26, 0xff0000, RZ, 0xc0, !PT ;  /* 0x00ff00001a047812 */ /* 0x000fe200078ec0ff */
[----:B------:R-:W-:Y:S01]  /*f240*/  IMAD.MOV.U32 R2, RZ, RZ, RZ ;  /* 0x000000ffff027224 */ /* 0x000fe200078e00ff */
[C---:B------:R-:W-:Y:S02]  /*f250*/  ISETP.GE.AND P0, PT, R29.reuse, 0x1, PT ;  /* 0x000000011d00780c */ /* 0x040fe40003f06270 */
[----:B------:R-:W-:Y:S01]  /*f260*/  SHF.R.U32.HI R3, RZ, 0x8, R0 ;  /* 0x00000008ff037819 */ /* 0x000fe20000011600 */
[----:B------:R-:W-:-:S03]  /*f270*/  VIADD R0, R29, 0x3f ;  /* 0x0000003f1d007836 */ /* 0x000fc60000000000 */
[----:B------:R-:W-:Y:S02]  /*f280*/  LEA.HI R4, R4, R3, RZ, 0x10 ;  /* 0x0000000304047211 */ /* 0x000fe400078f80ff */
[----:B------:R-:W-:-:S04]  /*f290*/  SHF.R.S32.HI R3, RZ, 0x1f, R0 ;  /* 0x0000001fff037819 */ /* 0x000fc80000011400 */
[----:B------:R-:W-:-:S04]  /*f2a0*/  LEA.HI R0, R3, R0, RZ, 0x6 ;  /* 0x0000000003007211 */ /* 0x000fc800078f30ff */
        /* <DEDUP_REMOVED lines=31> */
.L_x_4263:
[----:B------:R-:W-:Y:S05]  /*f4a0*/  BSYNC B0 ;  /* 0x0000000000007941 */ /* 0x000fea0003800000 */
.L_x_4262:
        /* <DEDUP_REMOVED lines=24> */
.L_x_4265:
        /* <DEDUP_REMOVED lines=20> */
.L_x_4268:
[----:B------:R-:W-:Y:S05]  /*f770*/  BSYNC B6 ;  /* 0x0000000000067941 */ /* 0x000fea0003800000 */
.L_x_4267:
        /* <DEDUP_REMOVED lines=20> */
.L_x_4271:
        /* <DEDUP_REMOVED lines=15> */
.L_x_4270:
[----:B------:R-:W-:Y:S05]  /*f9b0*/  BSYNC B6 ;  /* 0x0000000000067941 */ /* 0x000fea0003800000 */
.L_x_4269:
[----:B------:R-:W2:Y:S01]  /*f9c0*/  LDL R33, [R1+0x18] ;  /* 0x0000180001217983 */ /* 0x000ea20000100800 */
[----:B------:R-:W-:Y:S01]  /*f9d0*/  ULDC.64 UR4, c[0x0][0xaf0] ;  /* 0x0002bc0000047ab9 */ /* 0x000fe20000000a00 */
[----:B------:R-:W0:Y:S01]  /*f9e0*/  LDC R20, c[0x0][0x430] ;  /* 0x00010c00ff147b82 */ /* 0x000e220000000800 */
[----:B------:R-:W-:Y:S01]  /*f9f0*/  ISETP.NE.U32.AND P0, PT, RZ, UR4, PT ;  /* 0x00000004ff007c0c */ /* 0x000fe2000bf05070 */
[----:B------:R-:W1:Y:S03]  /*fa00*/  S2R R4, SR_TID.X ;  /* 0x0000000000047919 */ /* 0x000e660000002100 */
[----:B------:R-:W-:Y:S01]  /*fa10*/  ISETP.NE.AND.EX P0, PT, RZ, UR5, PT, P0 ;  /* 0x00000005ff007c0c */ /* 0x000fe2000bf05300 */
[----:B------:R-:W3:-:S12]  /*fa20*/  S2R R0, SR_TID.X ;  /* 0x0000000000007919 */ /* 0x000ed80000002100 */
[----:B------:R-:W-:Y:S01]  /*fa30*/  @P0 IADD3 R2, P1, R22, UR4, RZ ;  /* 0x0000000416020c10 */ /* 0x000fe2000ff3e0ff */
[----:B------:R-:W-:-:S03]  /*fa40*/  ULDC UR4, c[0x0][0x320] ;  /* 0x0000c80000047ab9 */ /* 0x000fc60000000800 */
[----:B------:R-:W-:Y:S01]  /*fa50*/  @P0 IADD3.X R3, R30, UR5, RZ, P1, !PT ;  /* 0x000000051e030c10 */ /* 0x000fe20008ffe4ff */
[----:B------:R-:W4:Y:S04]  /*fa60*/  S2R R21, SR_TID.X ;  /* 0x0000000000157919 */ /* 0x000f280000002100 */
[----:B------:R0:W5:Y:S01]  /*fa70*/  @P0 LDG.E R28, desc[UR44][R2.64] ;  /* 0x0000002c021c0981 */ /* 0x000162000c1e1900 */
[----:B------:R-:W-:Y:S01]  /*fa80*/  LOP3.LUT R16, R16, 0xfffffdff, RZ, 0xc0, !PT ;  /* 0xfffffdff10107812 */ /* 0x000fe200078ec0ff */
[----:B------:R-:W-:Y:S01]  /*fa90*/  UMOV UR5, 0xffffffff ;  /* 0xffffffff00057882 */ /* 0x000fe20000000000 */
[----:B-1----:R-:W-:Y:S02]  /*faa0*/  IMAD.SHL.U32 R4, R4, 0x8, RZ ;  /* 0x0000000804047824 */ /* 0x002fe400078e00ff */
[----:B---3--:R-:W-:-:S03]  /*fab0*/  IMAD.SHL.U32 R0, R0, 0x8, RZ ;  /* 0x0000000800007824 */ /* 0x008fc600078e00ff */
[----:B------:R-:W-:-:S04]  /*fac0*/  LOP3.LUT R4, R4, 0x38, RZ, 0xc0, !PT ;  /* 0x0000003804047812 */ /* 0x000fc800078ec0ff */
[C---:B------:R-:W-:Y:S02]  /*fad0*/  LOP3.LUT R5, R4.reuse, 0x40, RZ, 0xfc, !PT ;  /* 0x0000004004057812 */ /* 0x040fe400078efcff */
[----:B------:R-:W-:Y:S02]  /*fae0*/  LOP3.LUT R4, R4, 0x180, RZ, 0xfc, !PT ;  /* 0x0000018004047812 */ /* 0x000fe400078efcff */
[----:B------:R-:W-:Y:S02]  /*faf0*/  ISETP.GE.AND P0, PT, R5, UR4, PT ;  /* 0x0000000405007c0c */ /* 0x000fe4000bf06270 */
[----:B------:R-:W-:Y:S02]  /*fb00*/  LOP3.LUT R0, R0, 0x38, RZ, 0xc0, !PT ;  /* 0x0000003800007812 */ /* 0x000fe400078ec0ff */
[----:B------:R-:W-:Y:S02]  /*fb10*/  ISETP.GE.AND P1, PT, R4, UR4, PT ;  /* 0x0000000404007c0c */ /* 0x000fe4000bf26270 */
[----:B------:R-:W-:-:S02]  /*fb20*/  LOP3.LUT R4, R0, 0x1c0, RZ, 0xfc, !PT ;  /* 0x000001c000047812 */ /* 0x000fc400078efcff */
[----:B------:R-:W-:Y:S01]  /*fb30*/  LOP3.LUT R0, R0, 0x80, RZ, 0xfc, !PT ;  /* 0x0000008000007812 */ /* 0x000fe200078efcff */
[----:B----4-:R-:W-:Y:S01]  /*fb40*/  IMAD.SHL.U32 R21, R21, 0x8, RZ ;  /* 0x0000000815157824 */ /* 0x010fe200078e00ff */
[----:B------:R-:W-:Y:S02]  /*fb50*/  SEL R8, RZ, 0x40, P1 ;  /* 0x00000040ff087807 */ /* 0x000fe40000800000 */
[----:B------:R-:W-:Y:S02]  /*fb60*/  ISETP.GE.AND P5, PT, R0, UR4, PT ;  /* 0x0000000400007c0c */ /* 0x000fe4000bfa6270 */
[----:B------:R-:W-:Y:S01]  /*fb70*/  @P0 LOP3.LUT R16, R16, 0x200, RZ, 0xfc, !PT ;  /* 0x0000020010100812 */ /* 0x000fe200078efcff */
[----:B------:R-:W1:Y:S01]  /*fb80*/  S2R R0, SR_TID.X ;  /* 0x0000000000007919 */ /* 0x000e620000002100 */
[----:B------:R-:W-:Y:S02]  /*fb90*/  ISETP.GE.AND P0, PT, R4, UR4, PT ;  /* 0x0000000404007c0c */ /* 0x000fe4000bf06270 */
[----:B------:R-:W-:Y:S01]  /*fba0*/  LOP3.LUT R21, R21, 0x38, RZ, 0xc0, !PT ;  /* 0x0000003815157812 */ /* 0x000fe200078ec0ff */
[----:B------:R-:W3:Y:S01]  /*fbb0*/  S2R R4, SR_TID.X ;  /* 0x0000000000047919 */ /* 0x000ee20000002100 */
        /* <DEDUP_REMOVED lines=8> */
[----:B-1----:R-:W-:-:S03]  /*fc40*/  IMAD.SHL.U32 R0, R0, 0x8, RZ ;  /* 0x0000000800007824 */ /* 0x002fc600078e00ff */
[----:B------:R-:W-:Y:S01]  /*fc50*/  LOP3.LUT R16, R16, 0xffffffef, RZ, 0xc0, !PT ;  /* 0xffffffef10107812 */ /* 0x000fe200078ec0ff */
[----:B---3--:R-:W-:Y:S01]  /*fc60*/  IMAD.SHL.U32 R4, R4, 0x8, RZ ;  /* 0x0000000804047824 */ /* 0x008fe200078e00ff */
[----:B------:R-:W-:-:S04]  /*fc70*/  LOP3.LUT R0, R0, 0x38, RZ, 0xc0, !PT ;  /* 0x0000003800007812 */ /* 0x000fc800078ec0ff */
[----:B------:R-:W-:Y:S02]  /*fc80*/  LOP3.LUT R4, R4, 0x38, RZ, 0xc0, !PT ;  /* 0x0000003804047812 */ /* 0x000fe400078ec0ff */
[----:B------:R-:W-:Y:S02]  /*fc90*/  LOP3.LUT R0, R0, 0x100, RZ, 0xfc, !PT ;  /* 0x0000010000007812 */ /* 0x000fe400078efcff */
[----:B------:R-:W-:Y:S02]  /*fca0*/  LOP3.LUT R4, R4, 0xc0, RZ, 0xfc, !PT ;  /* 0x000000c004047812 */ /* 0x000fe400078efcff */
[----:B------:R-:W-:Y:S02]  /*fcb0*/  ISETP.GE.AND P3, PT, R0, UR4, PT ;  /* 0x0000000400007c0c */ /* 0x000fe4000bf66270 */
[----:B------:R-:W-:-:S13]  /*fcc0*/  ISETP.GE.AND P4, PT, R4, UR4, PT ;  /* 0x0000000404007c0c */ /* 0x000fda000bf86270 */
[----:B------:R-:W-:-:S04]  /*fcd0*/  @P4 LOP3.LUT R16, R16, 0x10, RZ, 0xfc, !PT ;  /* 0x0000001010104812 */ /* 0x000fc800078efcff */
[----:B------:R-:W-:-:S04]  /*fce0*/  LOP3.LUT R16, R16, 0xfffffffb, RZ, 0xc0, !PT ;  /* 0xfffffffb10107812 */ /* 0x000fc800078ec0ff */
[----:B------:R-:W-:-:S04]  /*fcf0*/  LOP3.LUT R16, R16, 0xfffffff7, RZ, 0xc0, !PT ;  /* 0xfffffff710107812 */ /* 0x000fc800078ec0ff */
[----:B------:R-:W-:-:S04]  /*fd00*/  @P3 LOP3.LUT R16, R16, 0x8, RZ, 0xfc, !PT ;  /* 0x0000000810103812 */ /* 0x000fc800078efcff */
[----:B------:R-:W-:Y:S02]  /*fd10*/  @P2 LOP3.LUT R16, R16, 0x4, RZ, 0xfc, !PT ;  /* 0x0000000410102812 */ /* 0x000fe400078efcff */
[----:B--2---:R-:W-:Y:S01]  /*fd20*/  LEA R0, R33, 0xffffffc0, 0x6 ;  /* 0xffffffc021007811 */ /* 0x004fe200078e30ff */
[----:B0-----:R-:W-:Y:S06]  /*fd30*/  BRA.DIV UR5, `(.L_x_4272) ;  /* 0x0000004e05987947 */ /* 0x001fec000b800000 */
.L_x_4343:
[----:B------:R-:W0:Y:S01]  /*fd40*/  S2R R2, SR_TID.X ;  /* 0x0000000000027919 */ /* 0x000e220000002100 */
[----:B------:R-:W-:Y:S01]  /*fd50*/  ISETP.NE.AND P1, PT, R20, 0x1, PT ;  /* 0x000000011400780c */ /* 0x000fe20003f25270 */
[----:B------:R-:W-:Y:S01]  /*fd60*/  IMAD.MOV.U32 R37, RZ, RZ, RZ ;  /* 0x000000ffff257224 */ /* 0x000fe200078e00ff */
[----:B-----5:R-:W-:Y:S01]  /*fd70*/  SHF.R.S32.HI R33, RZ, 0x1f, R28 ;  /* 0x0000001fff217819 */ /* 0x020fe2000001141c */
[----:B------:R-:W1:Y:S01]  /*fd80*/  S2R R10, SR_TID.X ;  /* 0x00000000000a7919 */ /* 0x000e620000002100 */
[C---:B------:R-:W-:Y:S02]  /*fd90*/  LOP3.LUT P6, RZ, R16.reuse, 0x400, RZ, 0xc0, !PT ;  /* 0x0000040010ff7812 */ /* 0x040fe400078cc0ff */
[----:B------:R-:W-:-:S07]  /*fda0*/  LOP3.LUT R16, R16, 0xffffdfff, RZ, 0xc0, !PT ;  /* 0xffffdfff10107812 */ /* 0x000fce00078ec0ff */
[----:B------:R-:W2:Y:S01]  /*fdb0*/  @P1 LDC R3, c[0x0][0x434] ;  /* 0x00010d00ff031b82 */ /* 0x000ea20000000800 */
[----:B------:R-:W-:Y:S02]  /*fdc0*/  @P1 LOP3.LUT R16, R16, 0x2000, RZ, 0xfc, !PT ;  /* 0x0000200010101812 */ /* 0x000fe400078efcff */
[----:B0-----:R-:W-:Y:S01]  /*fdd0*/  LOP3.LUT R2, R2, 0x7f, RZ, 0xc0, !PT ;  /* 0x0000007f02027812 */ /* 0x001fe200078ec0ff */
[----:B-1----:R-:W-:-:S03]  /*fde0*/  IMAD.SHL.U32 R10, R10, 0x10, RZ ;  /* 0x000000100a0a7824 */ /* 0x002fc600078e00ff */
[----:B------:R-:W-:-:S04]  /*fdf0*/  SHF.R.U32.HI R2, RZ, 0x3, R2 ;  /* 0x00000003ff027819 */ /* 0x000fc80000011602 */
[----:B------:R-:W-:Y:S02]  /*fe00*/  LOP3.LUT R10, R2, 0x70, R10, 0xf8, !PT ;  /* 0x00000070020a7812 */ /* 0x000fe400078ef80a */
[----:B------:R-:W0:Y:S03]  /*fe10*/  @P1 LDC R2, c[0x0][0x438] ;  /* 0x00010e00ff021b82 */ /* 0x000e260000000800 */
[----:B------:R-:W-:-:S05]  /*fe20*/  IMAD.IADD R6, R10, 0x1, R0 ;  /* 0x000000010a067824 */ /* 0x000fca00078e0200 */
[C---:B------:R-:W-:Y:S01]  /*fe30*/  ISETP.GE.AND P0, PT, R6.reuse, R29, PT ;  /* 0x0000001d0600720c */ /* 0x040fe20003f06270 */
[----:B------:R-:W-:-:S03]  /*fe40*/  IMAD.IADD R6, R6, 0x1, R32 ;  /* 0x0000000106067824 */ /* 0x000fc600078e0220 */
[----:B------:R-:W-:Y:S01]  /*fe50*/  ISETP.GT.U32.OR P0, PT, R10, 0x3f, P0 ;  /* 0x0000003f0a00780c */ /* 0x000fe20000704470 */
[----:B--2---:R-:W-:-:S04]  /*fe60*/  @P1 IMAD.HI.U32 R3, R6, R3, RZ ;  /* 0x0000000306031227 */ /* 0x004fc800078e00ff */
[----:B------:R-:W-:Y:S01]  /*fe70*/  IMAD.MOV.U32 R7, RZ, RZ, R6 ;  /* 0x000000ffff077224 */ /* 0x000fe200078e0006 */
[----:B0-----:R-:W-:-:S07]  /*fe80*/  @P1 SHF.R.U32.HI R7, RZ, R2, R3 ;  /* 0x00000002ff071219 */ /* 0x001fce0000011603 */
        /* <DEDUP_REMOVED lines=28> */
[----:B------:R-:W-:Y:S02]  /*10050*/  ISETP.NE.AND P0, PT, R3, 0x3, PT ;  /* 0x000000030300780c */ /* 0x000fe40003f05270 */
[----:B------:R-:W-:Y:S01]  /*10060*/  LOP3.LUT R30, R8, R30, RZ, 0xfc, !PT ;  /* 0x0000001e081e7212 */ /* 0x000fe200078efcff */
[----:B------:R-:W-:Y:S01]  /*10070*/  IMAD R2, R20, R2, R6 ;  /* 0x0000000214027224 */ /* 0x000fe200078e0206 */
[----:B------:R0:W-:Y:S04]  /*10080*/  STL [R1+0x28], R8 ;  /* 0x0000280801007387 */ /* 0x0001e80000100800 */
[----:B------:R0:W-:Y:S05]  /*10090*/  STL [R1], R2 ;  /* 0x0000000201007387 */ /* 0x0001ea0000100800 */
[----:B------:R-:W-:-:S04]  /*100a0*/  @P0 LOP3.LUT R16, R16, 0x1000, RZ, 0xfc, !PT ;  /* 0x0000100010100812 */ /* 0x000fc800078efcff */
[----:B------:R-:W-:-:S04]  /*100b0*/  LOP3.LUT R16, R16, 0xfffffffe, RZ, 0xc0, !PT ;  /* 0xfffffffe10107812 */ /* 0x000fc800078ec0ff */
[----:B------:R-:W-:Y:S01]  /*100c0*/  @P1 LOP3.LUT R16, R16, 0x1, RZ, 0xfc, !PT ;  /* 0x0000000110101812 */ /* 0x000fe200078efcff */
[----:B0-----:R-:W-:Y:S06]  /*100d0*/  @!P0 BRA `(.L_x_4273) ;  /* 0x0000000000048947 */ /* 0x001fec0003800000 */
[----:B------:R-:W-:Y:S01]  /*100e0*/  BPT.TRAP 0x1 ;  /* 0x000000040000795c */ /* 0x000fe20000300000 */
.L_x_4273:
        /* <DEDUP_REMOVED lines=9> */
.L_x_4344:
[----:B------:R-:W-:Y:S05]  /*10180*/  BSYNC B0 ;  /* 0x0000000000007941 */ /* 0x000fea0003800000 */
.L_x_4274:
[----:B------:R-:W0:Y:S01]  /*10190*/  LDL R2, [R1] ;  /* 0x0000000001027983 */ /* 0x000e220000100800 */
[----:B------:R-:W-:Y:S01]  /*101a0*/  ULDC.64 UR4, c[0x0][0x300] ;  /* 0x0000c00000047ab9 */ /* 0x000fe20000000a00 */
[----:B-----5:R-:W-:Y:S01]  /*101b0*/  SHF.R.S32.HI R4, RZ, 0x1f, R37 ;  /* 0x0000001fff047819 */ /* 0x020fe20000011425 */
[----:B------:R-:W-:Y:S01]  /*101c0*/  ULDC.64 UR6, c[0x0][0x2e8] ;  /* 0x0000ba0000067ab9 */ /* 0x000fe20000000a00 */
[----:B------:R-:W1:Y:S01]  /*101d0*/  S2R R7, SR_TID.X ;  /* 0x0000000000077919 */ /* 0x000e620000002100 */
[----:B------:R-:W-:Y:S01]  /*101e0*/  LOP3.LUT R16, R16, 0xfffffffd, RZ, 0xc0, !PT ;  /* 0xfffffffd10107812 */ /* 0x000fe200078ec0ff */
[----:B-1----:R-:W-:-:S05]  /*101f0*/  IMAD.SHL.U32 R7, R7, 0x8, RZ ;  /* 0x0000000807077824 */ /* 0x002fca00078e00ff */
[----:B------:R-:W-:Y:S02]  /*10200*/  LOP3.LUT R7, R7, 0x38, RZ, 0xc0, !PT ;  /* 0x0000003807077812 */ /* 0x000fe400078ec0ff */
[----:B0-----:R-:W-:-:S05]  /*10210*/  SHF.R.S32.HI R0, RZ, 0x1f, R2 ;  /* 0x0000001fff007819 */ /* 0x001fca0000011402 */
[----:B------:R0:W-:Y:S04]  /*10220*/  STL [R1+0x1c], R0 ;  /* 0x00001c0001007387 */ /* 0x0001e80000100800 */
[----:B------:R1:W-:Y:S01]  /*10230*/  STL [R1+0x20], R4 ;  /* 0x0000200401007387 */ /* 0x0003e20000100800 */
[----:B0-----:R-:W-:-:S04]  /*10240*/  IMAD R0, R0, UR4, RZ ;  /* 0x0000000400007c24 */ /* 0x001fc8000f8e02ff */
[C---:B------:R-:W-:Y:S02]  /*10250*/  IMAD R0, R2.reuse, UR5, R0 ;  /* 0x0000000502007c24 */ /* 0x040fe4000f8e0200 */
[----:B------:R-:W-:Y:S01]  /*10260*/  IMAD.WIDE.U32 R2, R2, UR4, RZ ;  /* 0x0000000402027c25 */ /* 0x000fe2000f8e00ff */
[----:B------:R-:W-:-:S03]  /*10270*/  ULDC.64 UR4, c[0x0][0x310] ;  /* 0x0000c40000047ab9 */ /* 0x000fc60000000a00 */
[----:B------:R-:W-:Y:S02]  /*10280*/  IMAD.IADD R3, R3, 0x1, R0 ;  /* 0x0000000103037824 */ /* 0x000fe400078e0200 */
[----:B------:R-:W-:Y:S02]  /*10290*/  IMAD R0, R4, UR4, RZ ;  /* 0x0000000404007c24 */ /* 0x000fe4000f8e02ff */
[----:B------:R-:W-:-:S04]  /*102a0*/  IMAD.WIDE.U32 R2, R37, UR4, R2 ;  /* 0x0000000425027c25 */ /* 0x000fc8000f8e0002 */
[----:B------:R-:W-:Y:S01]  /*102b0*/  IMAD R0, R37, UR5, R0 ;  /* 0x0000000525007c24 */ /* 0x000fe2000f8e0200 */
[----:B------:R-:W-:Y:S01]  /*102c0*/  ULDC.64 UR4, c[0x0][0x308] ;  /* 0x0000c20000047ab9 */ /* 0x000fe20000000a00 */
[----:B-1----:R-:W-:Y:S02]  /*102d0*/  IMAD R4, R18, 0x1000, R34 ;  /* 0x0000100012047824 */ /* 0x002fe400078e0222 */
[----:B------:R-:W-:Y:S02]  /*102e0*/  IMAD.IADD R3, R3, 0x1, R0 ;  /* 0x0000000103037824 */ /* 0x000fe400078e0200 */
        /* <DEDUP_REMOVED lines=42> */
.L_x_4354:
        /* <DEDUP_REMOVED lines=10> */
.L_x_4277:
        /* <DEDUP_REMOVED lines=11> */
.L_x_4278:
[----:B------:R1:W5:Y:S01]  /*106e0*/  LDL.LU R0, [R1+0xc] ;  /* 0x00000c0001007983 */ /* 0x0003620000300800 */
[----:B------:R-:W-:Y:S01]  /*106f0*/  LOP3.LUT P0, RZ, R16, 0x40, RZ, 0xc0, !PT ;  /* 0x0000004010ff7812 */ /* 0x000fe2000780c0ff */
[----:B------:R1:W-:-:S12]  /*10700*/  SYNCS.ARRIVE.TRANS64.A1T0 RZ, [R22+URZ+0x38830], RZ ;  /* 0x038830ff16ff79a7 */ /* 0x0003d8000810003f */
[----:B------:R-:W-:Y:S05]  /*10710*/  WARPSYNC.ALL ;  /* 0x0000000000007948 */ /* 0x000fea0003800000 */
[----:B0-----:R-:W-:Y:S01]  /*10720*/  SEL R2, R35, RZ, !P0 ;  /* 0x000000ff23027207 */ /* 0x001fe20004000000 */
[----:B------:R-:W-:Y:S04]  /*10730*/  BSSY B6, `(.L_x_4279) ;  /* 0x000001a000067945 */ /* 0x000fe80003800000 */
[----:B------:R0:W-:Y:S01]  /*10740*/  STL [R1+0x4], R2 ;  /* 0x0000040201007387 */ /* 0x0001e20000100800 */
[----:B------:R-:W-:Y:S01]  /*10750*/  BAR.SYNC.DEFER_BLOCKING 0x8, 0x100 ;  /* 0x0204000000007b1d */ /* 0x000fe20000010000 */
[----:B-----5:R-:W-:Y:S01]  /*10760*/  SEL R35, R0, RZ, !P0 ;  /* 0x000000ff00237207 */ /* 0x020fe20004000000 */
[----:B------:R-:W-:-:S04]  /*10770*/  VIADD R0, R17, 0x20400 ;  /* 0x0002040011007836 */ /* 0x000fc80000000000 */
[----:B------:R0:W-:Y:S01]  /*10780*/  STL [R1+0x14], R35 ;  /* 0x0000142301007387 */ /* 0x0001e20000100800 */
[----:B------:R-:W-:Y:S02]  /*10790*/  LOP3.LUT P0, RZ, R0, 0x3ff, RZ, 0xc0, !PT ;  /* 0x000003ff00ff7812 */ /* 0x000fe4000780c0ff */
[----:B------:R-:W-:-:S05]  /*107a0*/  SHF.R.S32.HI R0, RZ, 0x1f, R36 ;  /* 0x0000001fff007819 */ /* 0x000fca0000011424 */
[----:B------:R0:W-:Y:S06]  /*107b0*/  STL [R1+0xc], R0 ;  /* 0x00000c0001007387 */ /* 0x0001ec0000100800 */
[----:B------:R-:W-:Y:S05]  /*107c0*/  @!P0 BRA `(.L_x_4280) ;  /* 0x0000000000408947 */ /* 0x000fea0003800000 */
[----:B0-----:R-:W-:Y:S01]  /*107d0*/  MOV R2, 0x0 ;  /* 0x0000000000027802 */ /* 0x001fe20000000f00 */
        /* <DEDUP_REMOVED lines=15> */
.L_x_4280:
[----:B------:R-:W-:Y:S05]  /*108d0*/  BSYNC B6 ;  /* 0x0000000000067941 */ /* 0x000fea0003800000 */
.L_x_4279:
[----:B------:R-:W2:Y:S01]  /*108e0*/  LDL R4, [R1+0xc] ;  /* 0x00000c0001047983 */ /* 0x000ea20000100800 */
[----:B------:R-:W3:Y:S01]  /*108f0*/  LDC R10, c[0x0][0x448] ;  /* 0x00011200ff0a7b82 */ /* 0x000ee20000000800 */
[----:B------:R-:W-:Y:S01]  /*10900*/  IMAD.MOV.U32 R21, RZ, RZ, R35 ;  /* 0x000000ffff157224 */ /* 0x000fe200078e0023 */
[----:B------:R-:W-:Y:S01]  /*10910*/  ULDC.64 UR4, c[0x0][0x298] ;  /* 0x0000a60000047ab9 */ /* 0x000fe20000000a00 */
[----:B------:R-:W4:Y:S04]  /*10920*/  LDL R20, [R1+0x4] ;  /* 0x0000040001147983 */ /* 0x000f280000100800 */
[----:B------:R1:W5:Y:S01]  /*10930*/  LDL R9, [R1+0x10] ;  /* 0x0000100001097983 */ /* 0x0003620000100800 */
[----:B0-----:R-:W0:Y:S01]  /*10940*/  S2R R2, SR_TID.X ;  /* 0x0000000000027919 */ /* 0x001e220000002100 */
[----:B------:R-:W1:Y:S01]  /*10950*/  S2R R35, SR_TID.X ;  /* 0x0000000000237919 */ /* 0x000e620000002100 */
[----:B---3--:R-:W-:-:S13]  /*10960*/  ISETP.NE.AND P0, PT, R10, 0x1, PT ;  /* 0x000000010a00780c */ /* 0x008fda0003f05270 */
[----:B------:R-:W3:Y:S01]  /*10970*/  @P0 LDC R3, c[0x0][0x44c] ;  /* 0x00011300ff030b82 */ /* 0x000ee20000000800 */
[----:B0-----:R-:W-:-:S04]  /*10980*/  LOP3.LUT R2, R2, 0x7f, RZ, 0xc0, !PT ;  /* 0x0000007f02027812 */ /* 0x001fc800078ec0ff */
[----:B------:R-:W-:Y:S01]  /*10990*/  SHF.R.U32.HI R2, RZ, 0x3, R2 ;  /* 0x00000003ff027819 */ /* 0x000fe20000011602 */
[----:B-1----:R-:W-:-:S05]  /*109a0*/  IMAD.SHL.U32 R35, R35, 0x10, RZ ;  /* 0x0000001023237824 */ /* 0x002fca00078e00ff */
[----:B------:R-:W-:Y:S02]  /*109b0*/  LOP3.LUT R35, R2, 0x70, R35, 0xf8, !PT ;  /* 0x0000007002237812 */ /* 0x000fe400078ef823 */
[----:B------:R-:W0:Y:S03]  /*109c0*/  @P0 LDC R2, c[0x0][0x450] ;  /* 0x00011400ff020b82 */ /* 0x000e260000000800 */
[----:B------:R-:W-:-:S04]  /*109d0*/  IMAD R35, R25, 0x40, R35 ;  /* 0x0000004019237824 */ /* 0x000fc800078e0223 */
[----:B---3--:R-:W-:-:S04]  /*109e0*/  @P0 IMAD.HI.U32 R3, R35, R3, RZ ;  /* 0x0000000323030227 */ /* 0x008fc800078e00ff */
[----:B------:R-:W-:Y:S01]  /*109f0*/  IMAD.MOV.U32 R0, RZ, RZ, R35 ;  /* 0x000000ffff007224 */ /* 0x000fe200078e0023 */
[----:B0-----:R-:W-:Y:S01]  /*10a00*/  @P0 SHF.R.U32.HI R0, RZ, R2, R3 ;  /* 0x00000002ff000219 */ /* 0x001fe20000011603 */
[----:B------:R-:W-:Y:S01]  /*10a10*/  IMAD.WIDE.U32 R2, R36, UR4, RZ ;  /* 0x0000000424027c25 */ /* 0x000fe2000f8e00ff */
[----:B------:R-:W0:Y:S01]  /*10a20*/  S2R R7, SR_TID.X ;  /* 0x0000000000077919 */ /* 0x000e220000002100 */
[----:B------:R-:W-:-:S04]  /*10a30*/  LOP3.LUT R16, R16, 0xfffff7ff, RZ, 0xc0, !PT ;  /* 0xfffff7ff10107812 */ /* 0x000fc800078ec0ff */
[----:B------:R-:W-:Y:S01]  /*10a40*/  @P0 LOP3.LUT R16, R16, 0x800, RZ, 0xfc, !PT ;  /* 0x0000080010100812 */ /* 0x000fe200078efcff */
[----:B0-----:R-:W-:-:S05]  /*10a50*/  IMAD.SHL.U32 R7, R7, 0x8, RZ ;  /* 0x0000000807077824 */ /* 0x001fca00078e00ff */
[----:B------:R-:W-:Y:S01]  /*10a60*/  LOP3.LUT R7, R7, 0x38, RZ, 0xc0, !PT ;  /* 0x0000003807077812 */ /* 0x000fe200078ec0ff */
[----:B--2---:R-:W-:-:S04]  /*10a70*/  IMAD R4, R4, UR4, RZ ;  /* 0x0000000404047c24 */ /* 0x004fc8000f8e02ff */
[----:B------:R-:W-:Y:S01]  /*10a80*/  IMAD R4, R36, UR5, R4 ;  /* 0x0000000524047c24 */ /* 0x000fe2000f8e0204 */
[----:B------:R-:W-:-:S03]  /*10a90*/  ULDC.64 UR4, c[0x0][0x2d8] ;  /* 0x0000b60000047ab9 */ /* 0x000fc60000000a00 */
[----:B------:R-:W-:Y:S02]  /*10aa0*/  IMAD.IADD R3, R3, 0x1, R4 ;  /* 0x0000000103037824 */ /* 0x000fe400078e0204 */
[----:B------:R-:W-:-:S04]  /*10ab0*/  IMAD.WIDE.U32 R2, R26, UR4, R2 ;  /* 0x000000041a027c25 */ /* 0x000fc8000f8e0002 */
[----:B------:R-:W-:Y:S01]  /*10ac0*/  IMAD R3, R26, UR5, R3 ;  /* 0x000000051a037c24 */ /* 0x000fe2000f8e0203 */
[----:B------:R-:W-:Y:S02]  /*10ad0*/  ULDC.64 UR4, c[0x0][0x2e0] ;  /* 0x0000b80000047ab9 */ /* 0x000fe40000000a00 */
[----:B------:R-:W-:Y:S02]  /*10ae0*/  IMAD R4, R21, UR4, RZ ;  /* 0x0000000415047c24 */ /* 0x000fe4000f8e02ff */
[----:B----4-:R-:W-:-:S04]  /*10af0*/  IMAD.WIDE.U32 R2, R20, UR4, R2 ;  /* 0x0000000414027c25 */ /* 0x010fc8000f8e0002 */
[----:B------:R-:W-:Y:S01]  /*10b00*/  IMAD R4, R20, UR5, R4 ;  /* 0x0000000514047c24 */ /* 0x000fe2000f8e0204 */
[----:B------:R-:W-:-:S03]  /*10b10*/  ULDC.64 UR4, c[0x0][0x2d0] ;  /* 0x0000b40000047ab9 */ /* 0x000fc60000000a00 */
[----:B------:R-:W-:Y:S01]  /*10b20*/  IMAD.IADD R3, R3, 0x1, R4 ;  /* 0x0000000103037824 */ /* 0x000fe200078e0204 */
[----:B------:R-:W-:Y:S01]  /*10b30*/  SHF.R.S32.HI R4, RZ, 0x1f, R0 ;  /* 0x0000001fff047819 */ /* 0x000fe20000011400 */
[----:B------:R-:W0:Y:S04]  /*10b40*/  S2R R20, SR_TID.X ;  /* 0x0000000000147919 */ /* 0x000e280000002100 */
[----:B------:R-:W-:Y:S02]  /*10b50*/  IMAD R4, R4, UR4, RZ ;  /* 0x0000000404047c24 */ /* 0x000fe4000f8e02ff */
[----:B------:R-:W-:-:S04]  /*10b60*/  IMAD.WIDE.U32 R2, R0, UR4, R2 ;  /* 0x0000000400027c25 */ /* 0x000fc8000f8e0002 */
[----:B------:R-:W-:Y:S01]  /*10b70*/  IMAD R4, R0, UR5, R4 ;  /* 0x0000000500047c24 */ /* 0x000fe2000f8e0204 */
[----:B------:R-:W-:Y:S01]  /*10b80*/  ULDC.64 UR4, c[0x0][0x2c8] ;  /* 0x0000b20000047ab9 */ /* 0x000fe20000000a00 */
[----:B------:R-:W-:-:S04]  /*10b90*/  IMAD.MOV R0, RZ, RZ, -R0 ;  /* 0x000000ffff007224 */ /* 0x000fc800078e0a00 */
[----:B------:R-:W-:Y:S02]  /*10ba0*/  IMAD R0, R10, R0, R35 ;  /* 0x000000000a007224 */ /* 0x000fe400078e0223 */
[----:B------:R-:W-:-:S03]  /*10bb0*/  IMAD.IADD R3, R3, 0x1, R4 ;  /* 0x0000000103037824 */ /* 0x000fc600078e0204 */
[----:B------:R-:W-:Y:S01]  /*10bc0*/  SHF.R.S32.HI R4, RZ, 0x1f, R0 ;  /* 0x0000001fff047819 */ /* 0x000fe20000011400 */
[----:B------:R-:W-:-:S04]  /*10bd0*/  IMAD.WIDE.U32 R2, R0, UR4, R2 ;  /* 0x0000000400027c25 */ /* 0x000fc8000f8e0002 */
[----:B------:R-:W-:-:S04]  /*10be0*/  IMAD R4, R4, UR4, RZ ;  /* 0x0000000404047c24 */ /* 0x000fc8000f8e02ff */
[----:B------:R-:W-:Y:S01]  /*10bf0*/  IMAD R4, R0, UR5, R4 ;  /* 0x0000000500047c24 */ /* 0x000fe2000f8e0204 */
[----:B------:R-:W-:Y:S02]  /*10c00*/  ULDC.64 UR4, c[0x0][0x280] ;  /* 0x0000a00000047ab9 */ /* 0x000fe40000000a00 */
[----:B------:R-:W-:Y:S01]  /*10c10*/  LEA R0, P0, R2, UR4, 0x1 ;  /* 0x0000000402007c11 */ /* 0x000fe2000f8008ff */
[----:B------:R-:W-:Y:S01]  /*10c20*/  IMAD.IADD R3, R3, 0x1, R4 ;  /* 0x0000000103037824 */ /* 0x000fe200078e0204 */
[----:B------:R-:W-:Y:S01]  /*10c30*/  ULDC UR4, c[0x0][0x2b8] ;  /* 0x0000ae0000047ab9 */ /* 0x000fe20000000800 */
[----:B0-----:R-:W-:-:S03]  /*10c40*/  LOP3.LUT R20, R20, 0x7f, RZ, 0xc0, !PT ;  /* 0x0000007f14147812 */ /* 0x001fc600078ec0ff */
[----:B------:R-:W-:Y:S01]  /*10c50*/  LEA.HI.X R2, R2, UR5, R3, 0x1, P0 ;  /* 0x0000000502027c11 */ /* 0x000fe200080f0c03 */
[----:B------:R-:W-:Y:S01]  /*10c60*/  UMOV UR5, 0xffffffff ;  /* 0xffffffff00057882 */ /* 0x000fe20000000000 */
[----:B------:R-:W-:Y:S02]  /*10c70*/  ISETP.GE.AND P0, PT, R7, UR4, PT ;  /* 0x0000000407007c0c */ /* 0x000fe4000bf06270 */
[----:B------:R-:W-:Y:S01]  /*10c80*/  SHF.R.U32.HI R8, RZ, 0x3, R20 ;  /* 0x00000003ff087819 */ /* 0x000fe20000011614 */
[----:B------:R-:W-:Y:S10]  /*10c90*/  BRA.DIV UR5, `(.L_x_4281) ;  /* 0x0000004605587947 */ /* 0x000ff4000b800000 */
[----:B------:R-:W0:Y:S01]  /*10ca0*/  SHFL.IDX PT, R5, R0, RZ, 0x181f ;  /* 0x00181fff00057589 */ /* 0x000e2200000e0000 */
[----:B-----5:R-:W-:Y:S01]  /*10cb0*/  IMAD R3, R9, R10, RZ ;  /* 0x0000000a09037224 */ /* 0x020fe200078e02ff */
[----:B------:R-:W-:Y:S01]  /*10cc0*/  LOP3.LUT R16, R16, 0xfffffeff, RZ, 0xc0, !PT ;  /* 0xfffffeff10107812 */ /* 0x000fe200078ec0ff */
[----:B------:R-:W-:Y:S01]  /*10cd0*/  IMAD R25, R25, 0x40, R8 ;  /* 0x0000004019197824 */ /* 0x000fe200078e0208 */
[----:B------:R-:W1:Y:S04]  /*10ce0*/  SHFL.IDX PT, R4, R2, RZ, 0x181f ;  /* 0x00181fff02047589 */ /* 0x000e6800000e0000 */
[----:B------:R-:W-:-:S13]  /*10cf0*/  ISETP.GE.AND P2, PT, R25, R3, PT ;  /* 0x000000031900720c */ /* 0x000fda0003f46270 */
[----:B------:R-:W-:Y:S02]  /*10d00*/  @P2 LOP3.LUT R16, R16, 0x100, RZ, 0xfc, !PT ;  /* 0x0000010010102812 */ /* 0x000fe400078efcff */
[----:B0-----:R-:W-:Y:S02]  /*10d10*/  @!P2 LEA R5, P1, R7, R5, 0x1 ;  /* 0x000000050705a211 */ /* 0x001fe400078208ff */
[----:B------:R-:W-:-:S03]  /*10d20*/  LOP3.LUT R16, R16, 0xffffff7f, RZ, 0xc0, !PT ;  /* 0xffffff7f10107812 */ /* 0x000fc600078ec0ff */
        /* <DEDUP_REMOVED lines=10> */
[----:B------:R-:W-:-:S04]  /*10dd0*/  @P2 LOP3.LUT R16, R16, 0x80, RZ, 0xfc, !PT ;  /* 0x0000008010102812 */ /* 0x000fc800078efcff */
[----:B------:R-:W-:Y:S02]  /*10de0*/  LOP3.LUT R16, R16, 0xffffffbf, RZ, 0xc0, !PT ;  /* 0xffffffbf10107812 */ /* 0x000fe400078ec0ff */
        /* <DEDUP_REMOVED lines=11> */
[----:B------:R-:W-:-:S02]  /*10ea0*/  @P2 LOP3.LUT R16, R16, 0x40, RZ, 0xfc, !PT ;  /* 0x0000004010102812 */ /* 0x000fc400078efcff */
[----:B0-----:R-:W-:-:S05]  /*10eb0*/  @!P2 LEA R5, P1, R7, R5, 0x1 ;  /* 0x000000050705a211 */ /* 0x001fca00078208ff */
[----:B-1----:R-:W-:-:S05]  /*10ec0*/  @!P2 IMAD.X R4, RZ, RZ, R4, P1 ;  /* 0x000000ffff04a224 */ /* 0x002fca00008e0604 */
[----:B------:R-:W-:-:S04]  /*10ed0*/  @!P2 LOP3.LUT R5, R5, R4, RZ, 0x3c, !PT ;  /* 0x000000040505a212 */ /* 0x000fc800078e3cff */
[----:B------:R-:W-:-:S04]  /*10ee0*/  @!P2 LOP3.LUT R4, R5, R4, RZ, 0x3c, !PT ;  /* 0x000000040504a212 */ /* 0x000fc800078e3cff */
[----:B------:R-:W-:-:S05]  /*10ef0*/  @!P2 LOP3.LUT R5, R5, R4, RZ, 0x3c, !PT ;  /* 0x000000040505a212 */ /* 0x000fca00078e3cff */
[----:B------:R0:W-:Y:S04]  /*10f00*/  @!P2 LDGSTS.E.BYPASS.LTC128B.128 [R19+0x21400], desc[UR44][R4.64], !P0 ;  /* 0x214000000413afae */ /* 0x0001e8000c101d6c */
[----:B0-----:R0:W1:Y:S02]  /*10f10*/  SHFL.IDX PT, R4, R2, 0x3, 0x181f ;  /* 0x00781f0002047f89 */ /* 0x00106400000e0000 */
.L_x_4363:
[----:B------:R-:W-:Y:S01]  /*10f20*/  VIADD R25, R25, 0x30 ;  /* 0x0000003019197836 */ /* 0x000fe20000000000 */
[----:B------:R-:W-:-:S04]  /*10f30*/  LOP3.LUT R16, R16, 0xfffeffff, RZ, 0xc0, !PT ;  /* 0xfffeffff10107812 */ /* 0x000fc800078ec0ff */
[----:B------:R-:W-:-:S13]  /*10f40*/  ISETP.GE.AND P2, PT, R25, R3, PT ;  /* 0x000000031900720c */ /* 0x000fda0003f46270 */
[----:B0-----:R-:W-:Y:S02]  /*10f50*/  @!P2 LEA R2, P1, R7, R0, 0x1 ;  /* 0x000000000702a211 */ /* 0x001fe400078208ff */
[----:B------:R-:W-:-:S03]  /*10f60*/  @P2 LOP3.LUT R16, R16, 0x10000, RZ, 0xfc, !PT ;  /* 0x0001000010102812 */ /* 0x000fc600078efcff */
[----:B-1----:R-:W-:-:S05]  /*10f70*/  @!P2 IMAD.X R3, RZ, RZ, R4, P1 ;  /* 0x000000ffff03a224 */ /* 0x002fca00008e0604 */
[----:B------:R-:W-:Y:S01]  /*10f80*/  @!PT LDS RZ, [RZ] ;  /* 0x00000000fffff984 */ /* 0x000fe20000000800 */
[----:B------:R-:W-:Y:S01]  /*10f90*/  @!PT LDS RZ, [RZ] ;  /* 0x00000000fffff984 */ /* 0x000fe20000000800 */
[----:B------:R-:W-:Y:S01]  /*10fa0*/  @!PT LDS RZ, [RZ] ;  /* 0x00000000fffff984 */ /* 0x000fe20000000800 */
[----:B------:R0:W-:Y:S01]  /*10fb0*/  @!P2 LDGSTS.E.BYPASS.LTC128B.128 [R19+0x21c00], desc[UR44][R2.64], !P0 ;  /* 0x21c000000213afae */ /* 0x0001e2000c101d6c */
[----:B------:R-:W-:Y:S01]  /*10fc0*/  PLOP3.LUT P0, PT, PT, PT, PT, 0x80, 0x0 ;  /* 0x000000000000781c */ /* 0x000fe20003f0f070 */
[----:B------:R-:W-:-:S12]  /*10fd0*/  NOP ;  /* 0x0000000000007918 */ /* 0x000fd80000000000 */
.L_x_4282:
[----:B------:R-:W-:Y:S02]  /*10fe0*/  PLOP3.LUT P1, PT, P1, P0, PT, 0xa2, 0x0 ;  /* 0x000000000000781c */ /* 0x000fe40000f21472 */
[----:B------:R-:W-:-:S08]  /*10ff0*/  @P0 R2UR P1, UR4, R17 ;  /* 0x00000000110402ca */ /* 0x000fd00000020000 */
[----:B------:R-:W-:-:S05]  /*11000*/  @P0 PLOP3.LUT P0, PT, P1, PT, PT, 0x80, 0x0 ;  /* 0x000000000000081c */ /* 0x000fca0000f0f070 */
[----:B------:R-:W-:Y:S01]  /*11010*/  @!P1 SYNCS.ARRIVE.TRANS64.RED.A0T1 RZ, [UR4+0x38800], RZ ;  /* 0x038800ffffff99a7 */ /* 0x000fe20008200404 */
[----:B------:R-:W-:Y:S07]  /*11020*/  @!P1 ARRIVES.LDGSTSBAR.64.TRANSCNT [UR4+0x38800] ;  /* 0x03880000ff0099b0 */ /* 0x000fee0008000a84 */
[----:B------:R-:W-:Y:S05]  /*11030*/  @P0 BRA.U.ANY `(.L_x_4282) ;  /* 0xfffffffd00e80947 */ /* 0x000fea000393ffff */
[----:B------:R-:W-:Y:S01]  /*11040*/  NOP ;  /* 0x0000000000007918 */ /* 0x000fe20000000000 */
[----:B------:R-:W-:Y:S01]  /*11050*/  VIADD R0, R17, 0x26400 ;  /* 0x0002640011007836 */ /* 0x000fe20000000000 */
[----:B------:R1:W-:Y:S01]  /*11060*/  SYNCS.ARRIVE.TRANS64.A1T0 RZ, [R17+URZ+0x38800], RZ ;  /* 0x038800ff11ff79a7 */ /* 0x0003e2000810003f */
[----:B------:R-:W-:Y:S03]  /*11070*/  BSSY B6, `(.L_x_4283) ;  /* 0x0000013000067945 */ /* 0x000fe60003800000 */
[----:B------:R-:W-:-:S13]  /*11080*/  LOP3.LUT P0, RZ, R0, 0x3ff, RZ, 0xc0, !PT ;  /* 0x000003ff00ff7812 */ /* 0x000fda000780c0ff */
[----:B-1----:R-:W-:Y:S05]  /*11090*/  @!P0 BRA `(.L_x_4284) ;  /* 0x0000000000408947 */ /* 0x002fea0003800000 */
        /* <DEDUP_REMOVED lines=16> */
.L_x_4284:
[----:B------:R-:W-:Y:S05]  /*111a0*/  BSYNC B6 ;  /* 0x0000000000067941 */ /* 0x000fea0003800000 */
.L_x_4283:
[----:B------:R-:W2:Y:S01]  /*111b0*/  LDL.LU R25, [R1+0xc] ;  /* 0x00000c0001197983 */ /* 0x000ea20000300800 */
[----:B0-----:R-:W0:Y:S01]  /*111c0*/  LDC R2, c[0x0][0x448] ;  /* 0x00011200ff027b82 */ /* 0x001e220000000800 */
[----:B------:R-:W-:Y:S02]  /*111d0*/  ULDC.64 UR4, c[0x0][0x398] ;  /* 0x0000e60000047ab9 */ /* 0x000fe40000000a00 */
[----:B------:R-:W3:Y:S04]  /*111e0*/  LDL.LU R21, [R1+0x14] ;  /* 0x0000140001157983 */ /* 0x000ee80000300800 */
[----:B------:R-:W4:Y:S01]  /*111f0*/  LDL.LU R20, [R1+0x4] ;  /* 0x0000040001147983 */ /* 0x000f220000300800 */
[----:B0-----:R-:W-:-:S13]  /*11200*/  ISETP.NE.AND P6, PT, R2, 0x1, PT ;  /* 0x000000010200780c */ /* 0x001fda0003fc5270 */
[----:B------:R-:W0:Y:S08]  /*11210*/  @P6 LDC R3, c[0x0][0x44c] ;  /* 0x00011300ff036b82 */ /* 0x000e300000000800 */
[----:B------:R-:W1:Y:S01]  /*11220*/  @P6 LDC R2, c[0x0][0x450] ;  /* 0x00011400ff026b82 */ /* 0x000e620000000800 */
[----:B------:R-:W-:Y:S02]  /*11230*/  IMAD.MOV.U32 R0, RZ, RZ, R35 ;  /* 0x000000ffff007224 */ /* 0x000fe400078e0023 */
[----:B0-----:R-:W-:-:S05]  /*11240*/  @P6 IMAD.HI.U32 R3, R35, R3, RZ ;  /* 0x0000000323036227 */ /* 0x001fca00078e00ff */
[----:B-1----:R-:W-:Y:S01]  /*11250*/  @P6 SHF.R.U32.HI R0, RZ, R2, R3 ;  /* 0x00000002ff006219 */ /* 0x002fe20000011603 */
[----:B------:R-:W-:-:S03]  /*11260*/  IMAD.WIDE.U32 R2, R36, UR4, RZ ;  /* 0x0000000424027c25 */ /* 0x000fc6000f8e00ff */
[----:B------:R-:W-:Y:S01]  /*11270*/  SHF.R.S32.HI R5, RZ, 0x1f, R0 ;  /* 0x0000001fff057819 */ /* 0x000fe20000011400 */
[----:B------:R-:W0:Y:S01]  /*11280*/  S2R R8, SR_TID.X ;  /* 0x0000000000087919 */ /* 0x000e220000002100 */
[----:B------:R-:W-:Y:S01]  /*11290*/  LOP3.LUT R16, R16, 0xfffff7ff, RZ, 0xc0, !PT ;  /* 0xfffff7ff10107812 */ /* 0x000fe200078ec0ff */
        /* <DEDUP_REMOVED lines=9> */
[----:B---3--:R-:W-:Y:S02]  /*11330*/  IMAD R4, R21, UR4, RZ ;  /* 0x0000000415047c24 */ /* 0x008fe4000f8e02ff */
[----:B------:R-:W0:Y:S01]  /*11340*/  S2R R21, SR_TID.X ;  /* 0x0000000000157919 */ /* 0x000e220000002100 */
[----:B----4-:R-:W-:Y:S01]  /*11350*/  IMAD.WIDE.U32 R2, R20, UR4, R2 ;  /* 0x0000000414027c25 */ /* 0x010fe2000f8e0002 */
[----:B------:R-:W-:-:S03]  /*11360*/  ULDC UR4, c[0x0][0x448] ;  /* 0x0001120000047ab9 */ /* 0x000fc60000000800 */
[----:B------:R-:W-:Y:S02]  /*11370*/  IMAD R4, R20, UR5, R4 ;  /* 0x0000000514047c24 */ /* 0x000fe4000f8e0204 */
[----:B------:R-:W1:Y:S02]  /*11380*/  S2R R20, SR_TID.X ;  /* 0x0000000000147919 */ /* 0x000e640000002100 */
[----:B------:R-:W-:Y:S02]  /*11390*/  IMAD.IADD R3, R3, 0x1, R4 ;  /* 0x0000000103037824 */ /* 0x000fe400078e0204 */
[----:B------:R-:W-:-:S04]  /*113a0*/  IMAD.MOV R4, RZ, RZ, -R0 ;  /* 0x000000ffff047224 */ /* 0x000fc800078e0a00 */
[----:B------:R-:W-:Y:S01]  /*113b0*/  IMAD R4, R4, UR4, R35 ;  /* 0x0000000404047c24 */ /* 0x000fe2000f8e0223 */
[----:B------:R-:W-:Y:S02]  /*113c0*/  ULDC.64 UR4, c[0x0][0x3d0] ;  /* 0x0000f40000047ab9 */ /* 0x000fe40000000a00 */
[----:B------:R-:W-:Y:S02]  /*113d0*/  IMAD R5, R5, UR4, RZ ;  /* 0x0000000405057c24 */ /* 0x000fe4000f8e02ff */
[----:B------:R-:W-:-:S04]  /*113e0*/  IMAD.WIDE.U32 R2, R0, UR4, R2 ;  /* 0x0000000400027c25 */ /* 0x000fc8000f8e0002 */
[----:B------:R-:W-:Y:S01]  /*113f0*/  IMAD R5, R0, UR5, R5 ;  /* 0x0000000500057c24 */ /* 0x000fe2000f8e0205 */
[----:B------:R-:W-:Y:S01]  /*11400*/  SHF.R.S32.HI R0, RZ, 0x1f, R4 ;  /* 0x0000001fff007819 */ /* 0x000fe20000011404 */
[----:B------:R-:W-:Y:S02]  /*11410*/  ULDC.64 UR4, c[0x0][0x3c8] ;  /* 0x0000f20000047ab9 */ /* 0x000fe40000000a00 */
[----:B------:R-:W-:Y:S02]  /*11420*/  IMAD.IADD R3, R3, 0x1, R5 ;  /* 0x0000000103037824 */ /* 0x000fe400078e0205 */
[----:B------:R-:W-:Y:S02]  /*11430*/  IMAD R0, R0, UR4, RZ ;  /* 0x0000000400007c24 */ /* 0x000fe4000f8e02ff */
[----:B0-----:R-:W-:Y:S02]  /*11440*/  IMAD.SHL.U32 R21, R21, 0x8, RZ ;  /* 0x0000000815157824 */ /* 0x001fe400078e00ff */
[----:B------:R-:W-:-:S02]  /*11450*/  IMAD R0, R4, UR5, R0 ;  /* 0x0000000504007c24 */ /* 0x000fc4000f8e0200 */
[----:B------:R-:W-:Y:S01]  /*11460*/  IMAD.WIDE.U32 R2, R4, UR4, R2 ;  /* 0x0000000404027c25 */ /* 0x000fe2000f8e0002 */
[----:B------:R-:W-:Y:S01]  /*11470*/  LOP3.LUT R21, R21, 0x38, RZ, 0xc0, !PT ;  /* 0x0000003815157812 */ /* 0x000fe200078ec0ff */
[----:B------:R-:W-:Y:S02]  /*11480*/  ULDC.64 UR4, c[0x0][0x390] ;  /* 0x0000e40000047ab9 */ /* 0x000fe40000000a00 */
[----:B-1----:R-:W-:Y:S01]  /*11490*/  IMAD.SHL.U32 R20, R20, 0x8, RZ ;  /* 0x0000000814147824 */ /* 0x002fe200078e00ff */
[----:B------:R-:W-:Y:S01]  /*114a0*/  LOP3.LUT R7, R21, 0x80, RZ, 0xfc, !PT ;  /* 0x0000008015077812 */ /* 0x000fe200078efcff */
[----:B------:R-:W-:Y:S01]  /*114b0*/  IMAD.IADD R6, R3, 0x1, R0 ;  /* 0x0000000103067824 */ /* 0x000fe200078e0200 */
[----:B------:R-:W0:Y:S01]  /*114c0*/  S2R R25, SR_TID.X ;  /* 0x0000000000197919 */ /* 0x000e220000002100 */
[----:B------:R-:W-:Y:S01]  /*114d0*/  LEA R0, P0, R2, UR4, 0x1 ;  /* 0x0000000402007c11 */ /* 0x000fe2000f8008ff */
[----:B------:R-:W-:Y:S01]  /*114e0*/  ULDC UR4, c[0x0][0x3b8] ;  /* 0x0000ee0000047ab9 */ /* 0x000fe20000000800 */
[----:B------:R-:W-:Y:S01]  /*114f0*/  LOP3.LUT R20, R20, 0x38, RZ, 0xc0, !PT ;  /* 0x0000003814147812 */ /* 0x000fe200078ec0ff */
[----:B------:R-:W1:Y:S01]  /*11500*/  S2R R21, SR_TID.X ;  /* 0x0000000000157919 */ /* 0x000e620000002100 */
[----:B------:R-:W-:-:S02]  /*11510*/  ISETP.GE.AND P4, PT, R7, UR4, PT ;  /* 0x0000000407007c0c */ /* 0x000fc4000bf86270 */
[C---:B------:R-:W-:Y:S02]  /*11520*/  LOP3.LUT R9, R20.reuse, 0x40, RZ, 0xfc, !PT ;  /* 0x0000004014097812 */ /* 0x040fe400078efcff */
[----:B------:R-:W-:Y:S02]  /*11530*/  LOP3.LUT R7, R20, 0x100, RZ, 0xfc, !PT ;  /* 0x0000010014077812 */ /* 0x000fe400078efcff */
[----:B------:R-:W2:Y:S01]  /*11540*/  S2R R20, SR_TID.X ;  /* 0x0000000000147919 */ /* 0x000ea20000002100 */
[----:B------:R-:W-:Y:S02]  /*11550*/  ISETP.GE.AND P1, PT, R8, UR4, PT ;  /* 0x0000000408007c0c */ /* 0x000fe4000bf26270 */
[----:B------:R-:W-:Y:S02]  /*11560*/  ISETP.GE.AND P5, PT, R9, UR4, PT ;  /* 0x0000000409007c0c */ /* 0x000fe4000bfa6270 */
[----:B------:R-:W-:Y:S02]  /*11570*/  ISETP.GE.AND P2, PT, R7, UR4, PT ;  /* 0x0000000407007c0c */ /* 0x000fe4000bf46270 */
[----:B------:R-:W-:-:S02]  /*11580*/  LEA.HI.X R6, R2, UR5, R6, 0x1, P0 ;  /* 0x0000000502067c11 */ /* 0x000fc400080f0c06 */
[----:B------:R-:W-:Y:S01]  /*11590*/  SEL R2, RZ, 0x1, P1 ;  /* 0x00000001ff027807 */ /* 0x000fe20000800000 */
[----:B0-----:R-:W-:Y:S02]  /*115a0*/  IMAD.SHL.U32 R25, R25, 0x8, RZ ;  /* 0x0000000819197824 */ /* 0x001fe400078e00ff */
[----:B-1----:R-:W-:-:S03]  /*115b0*/  IMAD.SHL.U32 R21, R21, 0x8, RZ ;  /* 0x0000000815157824 */ /* 0x002fc600078e00ff */
[----:B------:R-:W-:Y:S01]  /*115c0*/  LOP3.LUT R25, R25, 0x38, RZ, 0xc0, !PT ;  /* 0x0000003819197812 */ /* 0x000fe200078ec0ff */
[----:B--2---:R-:W-:-:S03]  /*115d0*/  IMAD.SHL.U32 R20, R20, 0x8, RZ ;  /* 0x0000000814147824 */ /* 0x004fc600078e00ff */
[----:B------:R-:W-:Y:S02]  /*115e0*/  LOP3.LUT R7, R25, 0xc0, RZ, 0xfc, !PT ;  /* 0x000000c019077812 */ /* 0x000fe400078efcff */
[----:B------:R-:W-:Y:S02]  /*115f0*/  LOP3.LUT R21, R21, 0x38, RZ, 0xc0, !PT ;  /* 0x0000003815157812 */ /* 0x000fe400078ec0ff */
[----:B------:R-:W-:Y:S02]  /*11600*/  LOP3.LUT R20, R20, 0x38, RZ, 0xc0, !PT ;  /* 0x0000003814147812 */ /* 0x000fe400078ec0ff */
[----:B------:R-:W-:Y:S02]  /*11610*/  SEL R3, RZ, 0x4, P4 ;  /* 0x00000004ff037807 */ /* 0x000fe40002000000 */
[----:B------:R-:W-:Y:S02]  /*11620*/  SEL R4, RZ, 0x2, P5 ;  /* 0x00000002ff047807 */ /* 0x000fe40002800000 */
[----:B------:R-:W-:-:S02]  /*11630*/  ISETP.GE.AND P3, PT, R7, UR4, PT ;  /* 0x0000000407007c0c */ /* 0x000fc4000bf66270 */
[----:B------:R-:W-:Y:S02]  /*11640*/  LOP3.LUT R7, R21, 0x180, RZ, 0xfc, !PT ;  /* 0x0000018015077812 */ /* 0x000fe400078efcff */
[----:B------:R-:W-:Y:S02]  /*11650*/  LOP3.LUT R9, R20, 0x140, RZ, 0xfc, !PT ;  /* 0x0000014014097812 */ /* 0x000fe400078efcff */
[----:B------:R-:W-:Y:S02]  /*11660*/  IADD3 R2, R3, R4, R2 ;  /* 0x0000000403027210 */ /* 0x000fe40007ffe002 */
[----:B------:R-:W-:Y:S02]  /*11670*/  SEL R3, RZ, 0x10, P2 ;  /* 0x00000010ff037807 */ /* 0x000fe40001000000 */
[----:B------:R-:W-:Y:S02]  /*11680*/  SEL R4, RZ, 0x8, P3 ;  /* 0x00000008ff047807 */ /* 0x000fe40001800000 */
[----:B------:R-:W-:-:S02]  /*11690*/  @P1 LOP3.LUT R16, R16, 0x800, RZ, 0xfc, !PT ;  /* 0x0000080010101812 */ /* 0x000fc400078efcff */
[----:B------:R-:W-:Y:S02]  /*116a0*/  ISETP.GE.AND P0, PT, R7, UR4, PT ;  /* 0x0000000407007c0c */ /* 0x000fe4000bf06270 */
[----:B------:R-:W-:Y:S02]  /*116b0*/  LOP3.LUT R7, R20, 0x1c0, RZ, 0xfc, !PT ;  /* 0x000001c014077812 */ /* 0x000fe400078efcff */
[----:B------:R-:W-:Y:S02]  /*116c0*/  ISETP.GE.AND P1, PT, R9, UR4, PT ;  /* 0x0000000409007c0c */ /* 0x000fe4000bf26270 */
[----:B------:R-:W-:Y:S02]  /*116d0*/  IADD3 R4, R3, R2, R4 ;  /* 0x0000000203047210 */ /* 0x000fe40007ffe004 */
[----:B------:R-:W-:Y:S02]  /*116e0*/  SEL R2, RZ, 0x40, P0 ;  /* 0x00000040ff027807 */ /* 0x000fe40000000000 */
[----:B------:R-:W-:-:S02]  /*116f0*/  SEL R3, RZ, 0x20, P1 ;  /* 0x00000020ff037807 */ /* 0x000fc40000800000 */
[----:B------:R-:W-:Y:S01]  /*11700*/  ISETP.GE.AND P0, PT, R7, UR4, PT ;  /* 0x0000000407007c0c */ /* 0x000fe2000bf06270 */
[----:B------:R-:W-:Y:S01]  /*11710*/  UMOV UR4, 0xffffffff ;  /* 0xffffffff00047882 */ /* 0x000fe20000000000 */
[----:B------:R-:W-:Y:S02]  /*11720*/  IADD3 R4, R2, R4, R3 ;  /* 0x0000000402047210 */ /* 0x000fe40007ffe003 */
[----:B------:R-:W-:-:S05]  /*11730*/  SEL R5, RZ, 0x80, P0 ;  /* 0x00000080ff057807 */ /* 0x000fca0000000000 */
[----:B------:R-:W-:Y:S01]  /*11740*/  IMAD.IADD R5, R4, 0x1, R5 ;  /* 0x0000000104057824 */ /* 0x000fe200078e0205 */
[----:B------:R-:W-:Y:S06]  /*11750*/  BRA.DIV UR4, `(.L_x_4285) ;  /* 0x0000004204047947 */ /* 0x000fec000b800000 */
[C---:B------:R-:W-:Y:S01]  /*11760*/  LOP3.LUT P6, RZ, R16.reuse, 0x40, RZ, 0xc0, !PT ;  /* 0x0000004010ff7812 */ /* 0x040fe200078cc0ff */
[----:B------:R-:W0:Y:S01]  /*11770*/  SHFL.IDX PT, R3, R0, RZ, 0x181f ;  /* 0x00181fff00037589 */ /* 0x000e2200000e0000 */
[----:B------:R-:W-:-:S03]  /*11780*/  LOP3.LUT R16, R16, 0xffbfffff, RZ, 0xc0, !PT ;  /* 0xffbfffff10107812 */ /* 0x000fc600078ec0ff */
[----:B------:R-:W1:Y:S08]  /*11790*/  SHFL.IDX PT, R2, R6, RZ, 0x181f ;  /* 0x00181fff06027589 */ /* 0x000e7000000e0000 */
[----:B------:R-:W-:-:S04]  /*117a0*/  @P6 LOP3.LUT R16, R16, 0x400000, RZ, 0xfc, !PT ;  /* 0x0040000010106812 */ /* 0x000fc800078efcff */
[C---:B------:R-:W-:Y:S02]  /*117b0*/  LOP3.LUT P6, RZ, R16.reuse, 0x80, RZ, 0xc0, !PT ;  /* 0x0000008010ff7812 */ /* 0x040fe400078cc0ff */
[----:B------:R-:W-:-:S11]  /*117c0*/  LOP3.LUT R16, R16, 0xff7fffff, RZ, 0xc0, !PT ;  /* 0xff7fffff10107812 */ /* 0x000fd600078ec0ff */
[----:B------:R-:W-:-:S04]  /*117d0*/  @P6 LOP3.LUT R16, R16, 0x800000, RZ, 0xfc, !PT ;  /* 0x0080000010106812 */ /* 0x000fc800078efcff */
[----:B------:R-:W-:-:S13]  /*117e0*/  LOP3.LUT P6, RZ, R16, 0x100, RZ, 0xc0, !PT ;  /* 0x0000010010ff7812 */ /* 0x000fda00078cc0ff */
[----:B0-----:R-:W-:Y:S02]  /*117f0*/  @!P6 LEA R3, P0, R8, R3, 0x1 ;  /* 0x000000030803e211 */ /* 0x001fe400078008ff */
[----:B------:R-:W-:-:S03]  /*11800*/  @!P6 LOP3.LUT R7, R4, 0x40, RZ, 0xc0, !PT ;  /* 0x000000400407e812 */ /* 0x000fc600078ec0ff */
[----:B-1----:R-:W-:Y:S01]  /*11810*/  @!P6 IMAD.X R2, RZ, RZ, R2, P0 ;  /* 0x000000ffff02e224 */ /* 0x002fe200000e0602 */
[----:B------:R-:W-:Y:S02]  /*11820*/  LOP3.LUT P0, RZ, R16, 0x800, RZ, 0xc0, !PT ;  /* 0x0000080010ff7812 */ /* 0x000fe4000780c0ff */
[----:B------:R-:W-:Y:S02]  /*11830*/  @!P6 SHF.R.U32.HI R7, RZ, 0x2, R7 ;  /* 0x00000002ff07e819 */ /* 0x000fe40000011607 */
[----:B------:R-:W-:-:S04]  /*11840*/  @!P6 LOP3.LUT R3, R3, R2, RZ, 0x3c, !PT ;  /* 0x000000020303e212 */ /* 0x000fc800078e3cff */
[----:B------:R-:W-:-:S04]  /*11850*/  @!P6 LOP3.LUT R2, R3, R2, RZ, 0x3c, !PT ;  /* 0x000000020302e212 */ /* 0x000fc800078e3cff */
[----:B------:R-:W-:-:S05]  /*11860*/  @!P6 LOP3.LUT R3, R3, R2, RZ, 0x3c, !PT ;  /* 0x000000020303e212 */ /* 0x000fca00078e3cff */
[----:B------:R-:W-:Y:S01]  /*11870*/  @!PT LDS RZ, [RZ] ;  /* 0x00000000fffff984 */ /* 0x000fe20000000800 */
[----:B------:R-:W-:Y:S01]  /*11880*/  @!P6 LDGSTS.E.BYPASS.LTC128B.128 [R19+0x26400], desc[UR44][R2.64], !P0 ;  /* 0x264000000213efae */ /* 0x000fe2000c101d6c */
[----:B------:R-:W-:Y:S02]  /*11890*/  @!P6 ISETP.NE.U32.AND P0, PT, R7, RZ, PT ;  /* 0x000000ff0700e20c */ /* 0x000fe40003f05070 */
[----:B------:R-:W-:Y:S01]  /*118a0*/  @!P6 LOP3.LUT R7, R5, 0x80, RZ, 0xc0, !PT ;  /* 0x000000800507e812 */ /* 0x000fe200078ec0ff */
[----:B------:R-:W-:Y:S03]  /*118b0*/  @!P6 LDGSTS.E.BYPASS.LTC128B.128 [R19+0x28400], desc[UR44][R2.64+0x80], !P5 ;  /* 0x284000800213efae */ /* 0x000fe6000e901d6c */
[----:B------:R-:W-:Y:S01]  /*118c0*/  @!P6 SHF.R.U32.HI R7, RZ, 0x3, R7 ;  /* 0x00000003ff07e819 */ /* 0x000fe20000011607 */
[----:B------:R-:W-:Y:S04]  /*118d0*/  @!P6 LDGSTS.E.BYPASS.LTC128B.128 [R19+0x2a400], desc[UR44][R2.64+0x100], !P4 ;  /* 0x2a4001000213efae */ /* 0x000fe8000e101d6c */
[----:B------:R-:W-:Y:S04]  /*118e0*/  @!P6 LDGSTS.E.BYPASS.LTC128B.128 [R19+0x2c400], desc[UR44][R2.64+0x180], !P3 ;  /* 0x2c4001800213efae */ /* 0x000fe8000d901d6c */
[----:B------:R-:W-:Y:S04]  /*118f0*/  @!P6 LDGSTS.E.BYPASS.LTC128B.128 [R19+0x2e400], desc[UR44][R2.64+0x200], !P2 ;  /* 0x2e4002000213efae */ /* 0x000fe8000d101d6c */
[----:B------:R-:W-:Y:S04]  /*11900*/  @!P6 LDGSTS.E.BYPASS.LTC128B.128 [R19+0x30400], desc[UR44][R2.64+0x280], !P1 ;  /* 0x304002800213efae */ /* 0x000fe8000c901d6c */
[----:B------:R-:W-:Y:S01]  /*11910*/  @!P6 LDGSTS.E.BYPASS.LTC128B.128 [R19+0x32400], desc[UR44][R2.64+0x300], P0 ;  /* 0x324003000213efae */ /* 0x000fe20008101d6c */
[----:B------:R-:W-:-:S03]  /*11920*/  @!P6 ISETP.NE.U32.AND P0, PT, R7, RZ, PT ;  /* 0x000000ff0700e20c */ /* 0x000fc60003f05070 */
[----:B------:R-:W-:Y:S10]  /*11930*/  SHFL.IDX PT, R7, R6, 0x1, 0x181f ;  /* 0x00381f0006077f89 */ /* 0x000ff400000e0000 */
[----:B------:R0:W-:Y:S01]  /*11940*/  @!P6 LDGSTS.E.BYPASS.LTC128B.128 [R19+0x34400], desc[UR44][R2.64+0x380], P0 ;  /* 0x344003800213efae */ /* 0x0001e20008101d6c */
[----:B------:R-:W-:-:S03]  /*11950*/  LOP3.LUT P6, RZ, R16, 0x800000, RZ, 0xc0, !PT ;  /* 0x0080000010ff7812 */ /* 0x000fc600078cc0ff */
[----:B0-----:R-:W0:Y:S10]  /*11960*/  SHFL.IDX PT, R2, R0, 0x1, 0x181f ;  /* 0x00381f0000027f89 */ /* 0x001e3400000e0000 */
[----:B0-----:R-:W-:-:S05]  /*11970*/  @!P6 LEA R2, P0, R8, R2, 0x1 ;  /* 0x000000020802e211 */ /* 0x001fca00078008ff */
[----:B------:R-:W-:Y:S01]  /*11980*/  @!P6 IMAD.X R3, RZ, RZ, R7, P0 ;  /* 0x000000ffff03e224 */ /* 0x000fe200000e0607 */
[----:B------:R-:W-:Y:S02]  /*11990*/  LOP3.LUT P0, RZ, R16, 0x800, RZ, 0xc0, !PT ;  /* 0x0000080010ff7812 */ /* 0x000fe4000780c0ff */
[----:B------:R-:W-:-:S04]  /*119a0*/  @!P6 LOP3.LUT R7, R4, 0x40, RZ, 0xc0, !PT ;  /* 0x000000400407e812 */ /* 0x000fc800078ec0ff */
[----:B------:R-:W-:-:S07]  /*119b0*/  @!P6 SHF.R.U32.HI R7, RZ, 0x2, R7 ;  /* 0x00000002ff07e819 */ /* 0x000fce0000011607 */
        /* <DEDUP_REMOVED lines=11> */
[----:B------:R-:W-:Y:S04]  /*11a70*/  SHFL.IDX PT, R7, R6, 0x2, 0x181f ;  /* 0x00581f0006077f89 */ /* 0x000fe800000e0000 */
[----:B------:R-:W-:Y:S06]  /*11a80*/  SHFL.IDX PT, R6, R6, 0x3, 0x181f ;  /* 0x00781f0006067f89 */ /* 0x000fec00000e0000 */
[----:B------:R0:W-:Y:S01]  /*11a90*/  @!P6 LDGSTS.E.BYPASS.LTC128B.128 [R19+0x34c00], desc[UR44][R2.64+0x380], P0 ;  /* 0x34c003800213efae */ /* 0x0001e20008101d6c */
[----:B------:R-:W-:-:S03]  /*11aa0*/  LOP3.LUT P6, RZ, R16, 0x400000, RZ, 0xc0, !PT ;  /* 0x0040000010ff7812 */ /* 0x000fc600078cc0ff */
[----:B0-----:R-:W0:Y:S04]  /*11ab0*/  SHFL.IDX PT, R2, R0, 0x2, 0x181f ;  /* 0x00581f0000027f89 */ /* 0x001e2800000e0000 */
[----:B------:R-:W1:Y:S06]  /*11ac0*/  SHFL.IDX PT, R0, R0, 0x3, 0x181f ;  /* 0x00781f0000007f89 */ /* 0x000e6c00000e0000 */
[----:B0-----:R-:W-:-:S05]  /*11ad0*/  @!P6 LEA R2, P0, R8, R2, 0x1 ;  /* 0x000000020802e211 */ /* 0x001fca00078008ff */
[----:B------:R-:W-:Y:S01]  /*11ae0*/  @!P6 IMAD.X R3, RZ, RZ, R7, P0 ;  /* 0x000000ffff03e224 */ /* 0x000fe200000e0607 */
[----:B------:R-:W-:Y:S02]  /*11af0*/  LOP3.LUT P0, RZ, R16, 0x800, RZ, 0xc0, !PT ;  /* 0x0000080010ff7812 */ /* 0x000fe4000780c0ff */
[----:B------:R-:W-:-:S04]  /*11b00*/  @!P6 LOP3.LUT R7, R4, 0x40, RZ, 0xc0, !PT ;  /* 0x000000400407e812 */ /* 0x000fc800078ec0ff */
[----:B------:R-:W-:-:S07]  /*11b10*/  @!P6 SHF.R.U32.HI R7, RZ, 0x2, R7 ;  /* 0x00000002ff07e819 */ /* 0x000fce0000011607 */
[----:B------:R0:W-:Y:S01]  /*11b20*/  @!P6 LDGSTS.E.BYPASS.LTC128B.128 [R19+0x27400], desc[UR44][R2.64], !P0 ;  /* 0x274000000213efae */ /* 0x0001e2000c101d6c */
[----:B------:R-:W-:Y:S02]  /*11b30*/  @!P6 ISETP.NE.U32.AND P0, PT, R7, RZ, PT ;  /* 0x000000ff0700e20c */ /* 0x000fe40003f05070 */
[----:B------:R-:W-:Y:S01]  /*11b40*/  @!P6 LOP3.LUT R7, R5, 0x80, RZ, 0xc0, !PT ;  /* 0x000000800507e812 */ /* 0x000fe200078ec0ff */
[----:B------:R0:W-:Y:S03]  /*11b50*/  @!P6 LDGSTS.E.BYPASS.LTC128B.128 [R19+0x29400], desc[UR44][R2.64+0x80], !P5 ;  /* 0x294000800213efae */ /* 0x0001e6000e901d6c */
[----:B------:R-:W-:Y:S01]  /*11b60*/  @!P6 SHF.R.U32.HI R7, RZ, 0x3, R7 ;  /* 0x00000003ff07e819 */ /* 0x000fe20000011607 */
[----:B------:R0:W-:Y:S04]  /*11b70*/  @!P6 LDGSTS.E.BYPASS.LTC128B.128 [R19+0x2b400], desc[UR44][R2.64+0x100], !P4 ;  /* 0x2b4001000213efae */ /* 0x0001e8000e101d6c */
[----:B------:R0:W-:Y:S04]  /*11b80*/  @!P6 LDGSTS.E.BYPASS.LTC128B.128 [R19+0x2d400], desc[UR44][R2.64+0x180], !P3 ;  /* 0x2d4001800213efae */ /* 0x0001e8000d901d6c */
[----:B------:R0:W-:Y:S04]  /*11b90*/  @!P6 LDGSTS.E.BYPASS.LTC128B.128 [R19+0x2f400], desc[UR44][R2.64+0x200], !P2 ;  /* 0x2f4002000213efae */ /* 0x0001e8000d101d6c */
[----:B------:R0:W-:Y:S04]  /*11ba0*/  @!P6 LDGSTS.E.BYPASS.LTC128B.128 [R19+0x31400], desc[UR44][R2.64+0x280], !P1 ;  /* 0x314002800213efae */ /* 0x0001e8000c901d6c */
[----:B------:R0:W-:Y:S01]  /*11bb0*/  @!P6 LDGSTS.E.BYPASS.LTC128B.128 [R19+0x33400], desc[UR44][R2.64+0x300], P0 ;  /* 0x334003000213efae */ /* 0x0001e20008101d6c */
[----:B------:R-:W-:-:S13]  /*11bc0*/  @!P6 ISETP.NE.U32.AND P0, PT, R7, RZ, PT ;  /* 0x000000ff0700e20c */ /* 0x000fda0003f05070 */
[----:B-1----:R0:W-:Y:S02]  /*11bd0*/  @!P6 LDGSTS.E.BYPASS.LTC128B.128 [R19+0x35400], desc[UR44][R2.64+0x380], P0 ;  /* 0x354003800213efae */ /* 0x0021e40008101d6c */
.L_x_4373:
[----:B------:R-:W-:Y:S01]  /*11be0*/  LOP3.LUT P0, RZ, R16, 0x10000, RZ, 0xc0, !PT ;  /* 0x0001000010ff7812 */ /* 0x000fe2000780c0ff */
[----:B------:R-:W-:-:S12]  /*11bf0*/  BSSY B0, `(.L_x_4286) ;  /* 0x0000016000007945 */ /* 0x000fd80003800000 */
[----:B------:R-:W-:Y:S05]  /*11c00*/  @P0 BRA `(.L_x_4287) ;  /* 0x0000000000500947 */ /* 0x000fea0003800000 */
[----:B------:R-:W-:Y:S02]  /*11c10*/  LOP3.LUT R4, R4, 0x40, RZ, 0xc0, !PT ;  /* 0x0000004004047812 */ /* 0x000fe400078ec0ff */
[----:B------:R-:W-:Y:S02]  /*11c20*/  LOP3.LUT P6, RZ, R16, 0x800, RZ, 0xc0, !PT ;  /* 0x0000080010ff7812 */ /* 0x000fe400078cc0ff */
[----:B0-----:R-:W-:Y:S02]  /*11c30*/  LEA R2, P0, R8, R0, 0x1 ;  /* 0x0000000008027211 */ /* 0x001fe400078008ff */
[----:B------:R-:W-:Y:S02]  /*11c40*/  SHF.R.U32.HI R4, RZ, 0x2, R4 ;  /* 0x00000002ff047819 */ /* 0x000fe40000011604 */
[----:B------:R-:W-:Y:S01]  /*11c50*/  LOP3.LUT R5, R5, 0x80, RZ, 0xc0, !PT ;  /* 0x0000008005057812 */ /* 0x000fe200078ec0ff */
[----:B------:R-:W-:Y:S01]  /*11c60*/  IMAD.X R3, RZ, RZ, R6, P0 ;  /* 0x000000ffff037224 */ /* 0x000fe200000e0606 */
[----:B------:R-:W-:-:S02]  /*11c70*/  ISETP.NE.U32.AND P0, PT, R4, RZ, PT ;  /* 0x000000ff0400720c */ /* 0x000fc40003f05070 */
[----:B------:R-:W-:-:S03]  /*11c80*/  SHF.R.U32.HI R5, RZ, 0x3, R5 ;  /* 0x00000003ff057819 */ /* 0x000fc60000011605 */
[----:B------:R-:W-:Y:S01]  /*11c90*/  @!PT LDS RZ, [RZ] ;  /* 0x00000000fffff984 */ /* 0x000fe20000000800 */
[----:B------:R-:W-:Y:S01]  /*11ca0*/  @!PT LDS RZ, [RZ] ;  /* 0x00000000fffff984 */ /* 0x000fe20000000800 */
[----:B------:R-:W-:Y:S01]  /*11cb0*/  @!PT LDS RZ, [RZ] ;  /* 0x00000000fffff984 */ /* 0x000fe20000000800 */
[----:B------:R1:W-:Y:S04]  /*11cc0*/  LDGSTS.E.BYPASS.LTC128B.128 [R19+0x27c00], desc[UR44][R2.64], !P6 ;  /* 0x27c0000002137fae */ /* 0x0003e8000f101d6c */
        /* <DEDUP_REMOVED lines=8> */
.L_x_4287:
[----:B------:R-:W-:Y:S05]  /*11d50*/  BSYNC B0 ;  /* 0x0000000000007941 */ /* 0x000fea0003800000 */
.L_x_4286:
[----:B------:R-:W-:Y:S01]  /*11d60*/  NOP ;  /* 0x0000000000007918 */ /* 0x000fe20000000000 */
[----:B------:R-:W-:-:S13]  /*11d70*/  PLOP3.LUT P0, PT, PT, PT, PT, 0x80, 0x0 ;  /* 0x000000000000781c */ /* 0x000fda0003f0f070 */
.L_x_4288:
        /* <DEDUP_REMOVED lines=18> */
.L_x_4374:
[----:B------:R-:W-:Y:S05]  /*11ea0*/  BSYNC B0 ;  /* 0x0000000000007941 */ /* 0x000fea0003800000 */
.L_x_4289:
[----:B------:R-:W-:-:S05]  /*11eb0*/  IMAD.U32 R2, RZ, RZ, UR36 ;  /* 0x00000024ff027e24 */ /* 0x000fca000f8e00ff */
[----:B------:R-:W-:-:S13]  /*11ec0*/  ISETP.NE.AND P0, PT, R2, 0x3, PT ;  /* 0x000000030200780c */ /* 0x000fda0003f05270 */
[----:B------:R-:W-:Y:S05]  /*11ed0*/  @!P0 BRA `(.L_x_4291) ;  /* 0x0000000000048947 */ /* 0x000fea0003800000 */
[----:B------:R-:W-:Y:S01]  /*11ee0*/  BPT.TRAP 0x1 ;  /* 0x000000040000795c */ /* 0x000fe20000300000 */
.L_x_4291:
[----:B0-----:R-:W-:Y:S01]  /*11ef0*/  SHF.L.U32 R0, R23, 0x1f, RZ ;  /* 0x0000001f17007819 */ /* 0x001fe200000006ff */
[----:B------:R-:W-:Y:S03]  /*11f00*/  BSSY B0, `(.L_x_4292) ;  /* 0x0000003000007945 */ /* 0x000fe60003800000 */
[----:B------:R-:W0:Y:S02]  /*11f10*/  SYNCS.PHASECHK.TRANS64.TRYWAIT P0, [R22+URZ+0x38860], R0 ;  /* 0x03886000160075a7 */ /* 0x000e24000800017f */
[----:B0-----:R-:W-:Y:S05]  /*11f20*/  @!P0 BRA `(.L_x_4293) ;  /* 0x0000004000e08947 */ /* 0x001fea0003800000 */
.L_x_4375:
[----:B------:R-:W-:Y:S05]  /*11f30*/  BSYNC B0 ;  /* 0x0000000000007941 */ /* 0x000fea0003800000 */
.L_x_4292:
[----:B------:R-:W0:Y:S01]  /*11f40*/  LDL.LU R3, [R1+0x1c] ;  /* 0x00001c0001037983 */ /* 0x000e220000300800 */
[----:B------:R-:W-:Y:S01]  /*11f50*/  ULDC.64 UR4, c[0x0][0x328] ;  /* 0x0000ca0000047ab9 */ /* 0x000fe20000000a00 */
[----:B------:R-:W-:Y:S02]  /*11f60*/  ULDC.64 UR6, c[0x0][0x318] ;  /* 0x0000c60000067ab9 */ /* 0x000fe40000000a00 */
[----:B------:R-:W2:Y:S04]  /*11f70*/  LDL.LU R2, [R1] ;  /* 0x0000000001027983 */ /* 0x000ea80000300800 */
[----:B------:R-:W3:Y:S01]  /*11f80*/  LDL.LU R4, [R1+0x20] ;  /* 0x0000200001047983 */ /* 0x000ee20000300800 */
[----:B------:R-:W-:Y:S02]  /*11f90*/  IMAD R5, R18, 0x8000, R34 ;  /* 0x0000800012057824 */ /* 0x000fe400078e0222 */
[----:B0-----:R-:W-:-:S04]  /*11fa0*/  IMAD R0, R3, UR4, RZ ;  /* 0x0000000403007c24 */ /* 0x001fc8000f8e02ff */
[C---:B--2---:R-:W-:Y:S02]  /*11fb0*/  IMAD R0, R2.reuse, UR5, R0 ;  /* 0x0000000502007c24 */ /* 0x044fe4000f8e0200 */
[----:B------:R-:W-:Y:S01]  /*11fc0*/  IMAD.WIDE.U32 R2, R2, UR4, RZ ;  /* 0x0000000402027c25 */ /* 0x000fe2000f8e00ff */
[----:B------:R-:W-:-:S03]  /*11fd0*/  ULDC.64 UR4, c[0x0][0x338] ;  /* 0x0000ce0000047ab9 */ /* 0x000fc60000000a00 */
[----:B------:R-:W-:Y:S02]  /*11fe0*/  IMAD.IADD R3, R3, 0x1, R0 ;  /* 0x0000000103037824 */ /* 0x000fe400078e0200 */
[----:B---3--:R-:W-:Y:S02]  /*11ff0*/  IMAD R0, R4, UR4, RZ ;  /* 0x0000000404007c24 */ /* 0x008fe4000f8e02ff */
        /* <DEDUP_REMOVED lines=12> */
[C---:B------:R-:W-:Y:S01]  /*120c0*/  LOP3.LUT P5, RZ, R30.reuse, 0x2, RZ, 0xc0, !PT ;  /* 0x000000021eff7812 */ /* 0x040fe200078ac0ff */
[----:B------:R-:W1:Y:S01]  /*120d0*/  SHFL.IDX PT, R2, R4, RZ, 0x181f ;  /* 0x00181fff04027589 */ /* 0x000e6200000e0000 */
[C---:B------:R-:W-:Y:S02]  /*120e0*/  LOP3.LUT P4, RZ, R30.reuse, 0x4, RZ, 0xc0, !PT ;  /* 0x000000041eff7812 */ /* 0x040fe4000788c0ff */
[C---:B------:R-:W-:Y:S01]  /*120f0*/  LOP3.LUT P3, RZ, R30.reuse, 0x8, RZ, 0xc0, !PT ;  /* 0x000000081eff7812 */ /* 0x040fe2000786c0ff */
[----:B------:R-:W2:Y:S01]  /*12100*/  SHFL.IDX PT, R3, R6, RZ, 0x181f ;  /* 0x00181fff06037589 */ /* 0x000ea200000e0000 */
[----:B------:R-:W-:Y:S02]  /*12110*/  LOP3.LUT P2, RZ, R30, 0x10, RZ, 0xc0, !PT ;  /* 0x000000101eff7812 */ /* 0x000fe4000784c0ff */
[----:B------:R-:W-:Y:S01]  /*12120*/  LOP3.LUT R16, R16, 0xffffffbf, RZ, 0xc0, !PT ;  /* 0xffffffbf10107812 */ /* 0x000fe200078ec0ff */
[----:B0-----:R-:W-:-:S05]  /*12130*/  IMAD.SHL.U32 R7, R7, 0x8, RZ ;  /* 0x0000000807077824 */ /* 0x001fca00078e00ff */
[----:B------:R-:W-:-:S05]  /*12140*/  LOP3.LUT R7, R7, 0x38, RZ, 0xc0, !PT ;  /* 0x0000003807077812 */ /* 0x000fca00078ec0ff */
[----:B------:R-:W-:Y:S01]  /*12150*/  IMAD.SHL.U32 R0, R7, 0x2, RZ ;  /* 0x0000000207007824 */ /* 0x000fe200078e00ff */
[----:B------:R-:W-:-:S04]  /*12160*/  LOP3.LUT R7, R30, 0x1, RZ, 0xc0, !PT ;  /* 0x000000011e077812 */ /* 0x000fc800078ec0ff */
[----:B-1----:R-:W-:Y:S02]  /*12170*/  IADD3 R2, P0, R2, R0, RZ ;  /* 0x0000000002027210 */ /* 0x002fe40007f1e0ff */
[----:B------:R-:W-:Y:S02]  /*12180*/  ISETP.NE.U32.AND P1, PT, R7, 0x1, PT ;  /* 0x000000010700780c */ /* 0x000fe40003f25070 */
[----:B------:R-:W-:Y:S01]  /*12190*/  PRMT R7, R30, 0x8880, RZ ;  /* 0x000088801e077816 */ /* 0x000fe200000000ff */
[----:B--2---:R-:W-:Y:S01]  /*121a0*/  IMAD.X R3, RZ, RZ, R3, P0 ;  /* 0x000000ffff037224 */ /* 0x004fe200000e0603 */
[----:B------:R-:W-:-:S09]  /*121b0*/  ISETP.LT.OR P0, PT, R29, 0x1, P1 ;  /* 0x000000011d00780c */ /* 0x000fd20000f01670 */
[----:B------:R-:W-:Y:S02]  /*121c0*/  @P1 LOP3.LUT R16, R16, 0x40, RZ, 0xfc, !PT ;  /* 0x0000004010101812 */ /* 0x000fe400078efcff */
[----:B------:R-:W-:Y:S02]  /*121d0*/  LOP3.LUT P1, RZ, R30, 0x20, RZ, 0xc0, !PT ;  /* 0x000000201eff7812 */ /* 0x000fe4000782c0ff */
[----:B------:R-:W-:Y:S01]  /*121e0*/  @!PT LDS RZ, [RZ] ;  /* 0x00000000fffff984 */ /* 0x000fe20000000800 */
[----:B------:R-:W-:Y:S01]  /*121f0*/  LDGSTS.E.BYPASS.LTC128B.128 [R5+0x400], desc[UR44][R2.64], !P0 ;  /* 0x0040000002057fae */ /* 0x000fe2000c101d6c */
[----:B------:R-:W-:Y:S02]  /*12200*/  ISETP.LT.OR P0, PT, R29, 0x1, !P5 ;  /* 0x000000011d00780c */ /* 0x000fe40006f01670 */
[----:B------:R-:W-:-:S11]  /*12210*/  LOP3.LUT R16, R16, 0xffffff7f, RZ, 0xc0, !PT ;  /* 0xffffff7f10107812 */ /* 0x000fd600078ec0ff */
        /* <DEDUP_REMOVED lines=62> */
.L_x_4385:
        /* <DEDUP_REMOVED lines=34> */
.L_x_4295:
        /* <DEDUP_REMOVED lines=11> */
.L_x_4296:
[----:B------:R-:W2:Y:S01]  /*128d0*/  LDL.LU R2, [R1+0x18] ;  /* 0x0000180001027983 */ /* 0x000ea20000300800 */
[----:B------:R1:W-:Y:S01]  /*128e0*/  SYNCS.ARRIVE.TRANS64.A1T0 RZ, [R22+URZ+0x38850], RZ ;  /* 0x038850ff16ff79a7 */ /* 0x0003e2000810003f */
[----:B------:R-:W-:Y:S01]  /*128f0*/  BSSY B0, `(.L_x_4297) ;  /* 0x00000f3000007945 */ /* 0x000fe20003800000 */
[----:B--2---:R-:W-:-:S05]  /*12900*/  VIADD R7, R2, 0xfffffffe ;  /* 0xfffffffe02077836 */ /* 0x004fca0000000000 */
[----:B------:R-:W-:-:S13]  /*12910*/  ISETP.GE.AND P0, PT, R7, R31, PT ;  /* 0x0000001f0700720c */ /* 0x000fda0003f06270 */
[----:B-1----:R-:W-:Y:S05]  /*12920*/  @!P0 BRA `(.L_x_4298) ;  /* 0x0000000c00bc8947 */ /* 0x002fea0003800000 */
[----:B------:R-:W2:Y:S01]  /*12930*/  LDL.LU R2, [R1+0x28] ;  /* 0x0000280001027983 */ /* 0x000ea20000300800 */
[----:B------:R-:W-:-:S04]  /*12940*/  LOP3.LUT R29, R30, 0x80, RZ, 0xc0, !PT ;  /* 0x000000801e1d7812 */ /* 0x000fc800078ec0ff */
[----:B------:R-:W-:Y:S02]  /*12950*/  SHF.R.U32.HI R29, RZ, 0x3, R29 ;  /* 0x00000003ff1d7819 */ /* 0x000fe4000001161d */
[----:B--2---:R-:W-:-:S04]  /*12960*/  LOP3.LUT R2, R2, 0x40, RZ, 0xc0, !PT ;  /* 0x0000004002027812 */ /* 0x004fc800078ec0ff */
[----:B------:R-:W-:-:S07]  /*12970*/  SHF.R.U32.HI R30, RZ, 0x2, R2 ;  /* 0x00000002ff1e7819 */ /* 0x000fce0000011602 */
.L_x_4311:
[----:B-1----:R-:W1:Y:S01]  /*12980*/  S2R R2, SR_TID.X ;  /* 0x0000000000027919 */ /* 0x002e620000002100 */
[----:B--2---:R-:W2:Y:S01]  /*12990*/  LDC R3, c[0x0][0x430] ;  /* 0x00010c00ff037b82 */ /* 0x004ea20000000800 */
[----:B---3--:R-:W-:Y:S01]  /*129a0*/  IMAD R6, R7, 0x40, R32 ;  /* 0x0000004007067824 */ /* 0x008fe200078e0220 */
[----:B------:R-:W-:Y:S05]  /*129b0*/  YIELD ;  /* 0x0000000000007946 */ /* 0x000fea0003800000 */
[----:B0-----:R-:W0:Y:S01]  /*129c0*/  S2R R4, SR_TID.X ;  /* 0x0000000000047919 */ /* 0x001e220000002100 */
[----:B------:R-:W-:Y:S01]  /*129d0*/  IMAD.U32 R11, RZ, RZ, UR36 ;  /* 0x00000024ff0b7e24 */ /* 0x000fe2000f8e00ff */
[----:B------:R-:W-:Y:S01]  /*129e0*/  ULDC UR4, c[0x0][0x430] ;  /* 0x00010c0000047ab9 */ /* 0x000fe20000000800 */
[----:B------:R-:W-:Y:S01]  /*129f0*/  VIADD R18, R18, 0x1 ;  /* 0x0000000112127836 */ /* 0x000fe20000000000 */
[----:B--2---:R-:W-:-:S02]  /*12a00*/  ISETP.NE.AND P0, PT, R3, 0x1, PT ;  /* 0x000000010300780c */ /* 0x004fc40003f05270 */
[----:B-1----:R-:W-:-:S04]  /*12a10*/  LOP3.LUT R2, R2, 0x7f, RZ, 0xc0, !PT ;  /* 0x0000007f02027812 */ /* 0x002fc800078ec0ff */
[----:B------:R-:W-:-:S07]  /*12a20*/  SHF.R.U32.HI R2, RZ, 0x3, R2 ;  /* 0x00000003ff027819 */ /* 0x000fce0000011602 */
[----:B------:R-:W1:Y:S01]  /*12a30*/  @P0 LDC R3, c[0x0][0x434] ;  /* 0x00010d00ff030b82 */ /* 0x000e620000000800 */
[----:B0-----:R-:W-:-:S05]  /*12a40*/  IMAD.SHL.U32 R4, R4, 0x10, RZ ;  /* 0x0000001004047824 */ /* 0x001fca00078e00ff */
[----:B------:R-:W-:Y:S02]  /*12a50*/  LOP3.LUT R4, R2, 0x70, R4, 0xf8, !PT ;  /* 0x0000007002047812 */ /* 0x000fe400078ef804 */
[----:B------:R-:W0:Y:S02]  /*12a60*/  @P0 LDC R2, c[0x0][0x438] ;  /* 0x00010e00ff020b82 */ /* 0x000e240000000800 */
[C---:B------:R-:W-:Y:S01]  /*12a70*/  ISETP.GT.U32.AND P1, PT, R4.reuse, 0x3f, PT ;  /* 0x0000003f0400780c */ /* 0x040fe20003f24070 */
[----:B------:R-:W-:-:S04]  /*12a80*/  IMAD.IADD R6, R4, 0x1, R6 ;  /* 0x0000000104067824 */ /* 0x000fc800078e0206 */
[----:B------:R-:W-:-:S08]  /*12a90*/  IMAD.MOV.U32 R10, RZ, RZ, R6 ;  /* 0x000000ffff0a7224 */ /* 0x000fd000078e0006 */
[----:B------:R-:W2:Y:S01]  /*12aa0*/  @!P1 LDC.64 R4, c[0x0][0x428] ;  /* 0x00010a00ff049b82 */ /* 0x000ea20000000a00 */
[----:B-1----:R-:W-:-:S07]  /*12ab0*/  @P0 IMAD.HI.U32 R3, R6, R3, RZ ;  /* 0x0000000306030227 */ /* 0x002fce00078e00ff */
[----:B------:R-:W1:Y:S01]  /*12ac0*/  @!P1 LDC.64 R8, c[0x0][0x418] ;  /* 0x00010600ff089b82 */ /* 0x000e620000000a00 */
[----:B0-----:R-:W-:-:S04]  /*12ad0*/  @P0 SHF.R.U32.HI R10, RZ, R2, R3 ;  /* 0x00000002ff0a0219 */ /* 0x001fc80000011603 */
[--C-:B------:R-:W-:Y:S01]  /*12ae0*/  @!P1 SHF.R.S32.HI R3, RZ, 0x1f, R10.reuse ;  /* 0x0000001fff039819 */ /* 0x100fe2000001140a */
[----:B------:R-:W-:-:S04]  /*12af0*/  @!P1 IMAD.MOV.U32 R2, RZ, RZ, R10 ;  /* 0x000000ffff029224 */ /* 0x000fc800078e000a */
[----:B--2---:R-:W-:-:S04]  /*12b00*/  @!P1 IMAD.WIDE.U32 R2, R28, R4, R2 ;  /* 0x000000041c029225 */ /* 0x004fc800078e0002 */
[----:B------:R-:W-:-:S04]  /*12b10*/  @!P1 IMAD R4, R33, R4, RZ ;  /* 0x0000000421049224 */ /* 0x000fc800078e02ff */
[----:B------:R-:W-:Y:S01]  /*12b20*/  @!P1 IMAD R5, R28, R5, R4 ;  /* 0x000000051c059224 */ /* 0x000fe200078e0204 */
[----:B-1----:R-:W-:Y:S01]  /*12b30*/  @!P1 LEA R8, P0, R2, R8, 0x2 ;  /* 0x0000000802089211 */ /* 0x002fe200078010ff */
[----:B------:R-:W-:Y:S02]  /*12b40*/  IMAD.MOV.U32 R4, RZ, RZ, RZ ;  /* 0x000000ffff047224 */ /* 0x000fe400078e00ff */
[----:B------:R-:W-:Y:S02]  /*12b50*/  @!P1 IMAD.IADD R3, R5, 0x1, R3 ;  /* 0x0000000105039824 */ /* 0x000fe400078e0203 */
[----:B------:R-:W-:-:S03]  /*12b60*/  IMAD.MOV R5, RZ, RZ, -R10 ;  /* 0x000000ffff057224 */ /* 0x000fc600078e0a0a */
[----:B------:R-:W-:Y:S01]  /*12b70*/  @!P1 LEA.HI.X R9, R2, R9, R3, 0x2, P0 ;  /* 0x0000000902099211 */ /* 0x000fe200000f1403 */
[----:B------:R-:W-:Y:S01]  /*12b80*/  IMAD R5, R5, UR4, R6 ;  /* 0x0000000405057c24 */ /* 0x000fe2000f8e0206 */
[----:B------:R-:W-:-:S03]  /*12b90*/  ISETP.NE.AND P0, PT, R18, 0x2, PT ;  /* 0x000000021200780c */ /* 0x000fc60003f05270 */
[----:B------:R0:W5:Y:S01]  /*12ba0*/  @!P1 LDG.E R4, desc[UR44][R8.64] ;  /* 0x0000002c08049981 */ /* 0x000162000c1e1900 */
[----:B------:R-:W-:Y:S02]  /*12bb0*/  ISETP.NE.AND P1, PT, R11, 0x3, PT ;  /* 0x000000030b00780c */ /* 0x000fe40003f25270 */
[----:B------:R-:W-:Y:S02]  /*12bc0*/  SEL R2, RZ, 0x1, P0 ;  /* 0x00000001ff027807 */ /* 0x000fe40000000000 */
[----:B------:R-:W-:Y:S02]  /*12bd0*/  SEL R18, R18, RZ, P0 ;  /* 0x000000ff12127207 */ /* 0x000fe40000000000 */
[----:B------:R-:W-:Y:S01]  /*12be0*/  LOP3.LUT R23, R23, R2, RZ, 0x3c, !PT ;  /* 0x0000000217177212 */ /* 0x000fe200078e3cff */
[----:B------:R-:W-:Y:S02]  /*12bf0*/  IMAD.MOV.U32 R2, RZ, RZ, R7 ;  /* 0x000000ffff027224 */ /* 0x000fe400078e0007 */
[----:B------:R-:W-:-:S03]  /*12c00*/  VIADD R7, R7, 0xffffffff ;  /* 0xffffffff07077836 */ /* 0x000fc60000000000 */
[----:B------:R-:W-:Y:S01]  /*12c10*/  ISETP.GT.AND P3, PT, R2, R31, PT ;  /* 0x0000001f0200720c */ /* 0x000fe20003f64270 */
[----:B0-----:R-:W-:-:S12]  /*12c20*/  @!P1 BRA `(.L_x_4299) ;  /* 0x0000000000049947 */ /* 0x001fd80003800000 */
[----:B------:R-:W-:Y:S01]  /*12c30*/  BPT.TRAP 0x1 ;  /* 0x000000040000795c */ /* 0x000fe20000300000 */
.L_x_4299:
[----:B------:R-:W-:Y:S01]  /*12c40*/  IMAD R6, R18, 0x8, R17 ;  /* 0x0000000812067824 */ /* 0x000fe200078e0211 */
[----:B------:R-:W-:Y:S01]  /*12c50*/  SHF.L.U32 R20, R23, 0x1f, RZ ;  /* 0x0000001f17147819 */ /* 0x000fe200000006ff */
[----:B------:R-:W-:Y:S01]  /*12c60*/  BSSY B1, `(.L_x_4300) ;  /* 0x0000004000017945 */ /* 0x000fe20003800000 */
[----:B------:R-:W-:Y:S02]  /*12c70*/  SHF.R.S32.HI R9, RZ, 0x1f, R5 ;  /* 0x0000001fff097819 */ /* 0x000fe40000011405 */
[----:B------:R-:W0:Y:S02]  /*12c80*/  SYNCS.PHASECHK.TRANS64.TRYWAIT P0, [R6+URZ+0x38840], R20 ;  /* 0x03884014060075a7 */ /* 0x000e24000800017f */
[----:B0-----:R-:W-:Y:S05]  /*12c90*/  @!P0 BRA `(.L_x_4301) ;  /* 0x0000003c00c08947 */ /* 0x001fea0003800000 */
.L_x_4386:
[----:B------:R-:W-:Y:S05]  /*12ca0*/  BSYNC B1 ;  /* 0x0000000000017941 */ /* 0x000fea0003800000 */
.L_x_4300:
        /* <DEDUP_REMOVED lines=40> */
.L_x_4396:
        /* <DEDUP_REMOVED lines=8> */
.L_x_4303:
        /* <DEDUP_REMOVED lines=11> */
.L_x_4304:
[----:B------:R2:W-:Y:S01]  /*13060*/  SYNCS.ARRIVE.TRANS64.A1T0 RZ, [R6+URZ+0x38830], RZ ;  /* 0x038830ff06ff79a7 */ /* 0x0005e2000810003f */
[----:B------:R-:W-:Y:S05]  /*13070*/  @!P2 BRA `(.L_x_4305) ;  /* 0x000000000004a947 */ /* 0x000fea0003800000 */
[----:B------:R-:W-:Y:S01]  /*13080*/  BPT.TRAP 0x1 ;  /* 0x000000040000795c */ /* 0x000fe20000300000 */
.L_x_4305:
[----:B------:R-:W3:Y:S01]  /*13090*/  SYNCS.PHASECHK.TRANS64.TRYWAIT P0, [R6+URZ+0x38860], R20 ;  /* 0x03886014060075a7 */ /* 0x000ee2000800017f */
[----:B------:R-:W-:Y:S04]  /*130a0*/  BSSY B1, `(.L_x_4306) ;  /* 0x0000002000017945 */ /* 0x000fe80003800000 */
[----:B---3--:R-:W-:Y:S05]  /*130b0*/  @!P0 BRA `(.L_x_4307) ;  /* 0x0000003c00e88947 */ /* 0x008fea0003800000 */
.L_x_4397:
[----:B------:R-:W-:Y:S05]  /*130c0*/  BSYNC B1 ;  /* 0x0000000000017941 */ /* 0x000fea0003800000 */
.L_x_4306:
        /* <DEDUP_REMOVED lines=79> */
.L_x_4407:
[----:B------:R-:W-:Y:S02]  /*135c0*/  LOP3.LUT R16, R16, 0xff7fffff, RZ, 0xc0, !PT ;  /* 0xff7fffff10107812 */ /* 0x000fe400078ec0ff */
[----:B-1----:R-:W-:Y:S02]  /*135d0*/  IADD3 R2, P2, R14, R0, RZ ;  /* 0x000000000e027210 */ /* 0x002fe40007f5e0ff */
        /* <DEDUP_REMOVED lines=23> */
.L_x_4309:
        /* <DEDUP_REMOVED lines=11> */
.L_x_4310:
[----:B------:R1:W-:Y:S01]  /*13800*/  SYNCS.ARRIVE.TRANS64.A1T0 RZ, [R6+URZ+0x38850], RZ ;  /* 0x038850ff06ff79a7 */ /* 0x0003e2000810003f */
[----:B------:R-:W-:Y:S05]  /*13810*/  @P3 BRA `(.L_x_4311) ;  /* 0xfffffff000583947 */ /* 0x000fea000383ffff */
.L_x_4298:
[----:B------:R-:W-:Y:S05]  /*13820*/  BSYNC B0 ;  /* 0x0000000000007941 */ /* 0x000fea0003800000 */
.L_x_4297:
        /* <DEDUP_REMOVED lines=21> */
.L_x_4313:
[----:B------:R-:W-:Y:S05]  /*13980*/  BSYNC B0 ;  /* 0x0000000000007941 */ /* 0x000fea0003800000 */
.L_x_4312:
[----:B------:R-:W-:-:S07]  /*13990*/  SEL R18, R18, RZ, P0 ;  /* 0x000000ff12127207 */ /* 0x000fce0000000000 */
.L_x_4266:
[----:B------:R-:W-:Y:S05]  /*139a0*/  BSYNC B7 ;  /* 0x0000000000077941 */ /* 0x000fea0003800000 */
.L_x_4264:
        /* <DEDUP_REMOVED lines=11> */
.L_x_4314:
        /* <DEDUP_REMOVED lines=43> */
.L_x_4417:
[----:B------:R-:W-:Y:S02]  /*13d10*/  ULDC UR4, c[0x0][0xd38] ;  /* 0x00034e0000047ab9 */ /* 0x000fe40000000800 */
[----:B------:R-:W-:-:S04]  /*13d20*/  IMAD.U32 R5, RZ, RZ, UR4 ;  /* 0x00000004ff057e24 */ /* 0x000fc8000f8e00ff */
[----:B-1----:R-:W-:-:S04]  /*13d30*/  IMAD R9, R14, R5, RZ ;  /* 0x000000050e097224 */ /* 0x002fc800078e02ff */
[----:B------:R-:W-:-:S05]  /*13d40*/  IMAD.IADD R6, R6, 0x1, R9 ;  /* 0x0000000106067824 */ /* 0x000fca00078e0209 */
[----:B------:R-:W-:-:S13]  /*13d50*/  ISETP.GT.AND P6, PT, R6, R0, PT ;  /* 0x000000000600720c */ /* 0x000fda0003fc4270 */
[----:B------:R-:W-:Y:S05]  /*13d60*/  @P6 BRA `(.L_x_4317) ;  /* 0x0000000000a46947 */ /* 0x000fea0003800000 */
.L_x_4320:
        /* <DEDUP_REMOVED lines=35> */
.L_x_4425:
[----:B------:R-:W-:Y:S02]  /*13fa0*/  ULDC UR4, c[0x0][0xd38] ;  /* 0x00034e0000047ab9 */ /* 0x000fe40000000800 */
[----:B------:R-:W-:-:S04]  /*13fb0*/  IMAD.U32 R5, RZ, RZ, UR4 ;  /* 0x00000004ff057e24 */ /* 0x000fc8000f8e00ff */
[----:B-1----:R-:W-:-:S04]  /*13fc0*/  IMAD R9, R14, R5, RZ ;  /* 0x000000050e097224 */ /* 0x002fc800078e02ff */
[----:B------:R-:W-:-:S05]  /*13fd0*/  IMAD.IADD R6, R9, 0x1, R6 ;  /* 0x0000000109067824 */ /* 0x000fca00078e0206 */
[----:B------:R-:W-:-:S13]  /*13fe0*/  ISETP.GT.AND P6, PT, R6, R0, PT ;  /* 0x000000000600720c */ /* 0x000fda0003fc4270 */
[----:B------:R-:W-:Y:S05]  /*13ff0*/  @!P6 BRA `(.L_x_4320) ;  /* 0xfffffffc005ce947 */ /* 0x000fea000383ffff */
.L_x_4317:
        /* <DEDUP_REMOVED lines=9> */
.L_x_4430:
[----:B------:R-:W-:-:S13]  /*14090*/  ISETP.NE.AND P0, PT, R8, RZ, PT ;  /* 0x000000ff0800720c */ /* 0x000fda0003f05270 */
[----:B------:R-:W-:Y:S05]  /*140a0*/  @!P0 BRA `(.L_x_4322) ;  /* 0x0000000000108947 */ /* 0x000fea0003800000 */
[----:B------:R-:W-:Y:S01]  /*140b0*/  UMOV UR4, 0xffffffff ;  /* 0xffffffff00047882 */ /* 0x000fe20000000000 */
[----:B------:R-:W-:Y:S02]  /*140c0*/  VIADD R12, R6, 0xffffffff ;  /* 0xffffffff060c7836 */ /* 0x000fe40000000000 */
[----:B------:R-:W-:Y:S05]  /*140d0*/  BRA.DIV UR4, `(.L_x_4323) ;  /* 0x0000004204207947 */ /* 0x000fea000b800000 */
[----:B------:R4:W0:Y:S02]  /*140e0*/  SHFL.IDX PT, R24, R3, R12, 0x1f ;  /* 0x00001f0c03187589 */ /* 0x00082400000e0000 */
.L_x_4322:
        /* <DEDUP_REMOVED lines=58> */
.L_x_4318:
[----:B------:R-:W-:Y:S01]  /*14490*/  UMOV UR4, URZ ;  /* 0x0000003f00047c82 */ /* 0x000fe20008000000 */
[----:B------:R-:W-:Y:S01]  /*144a0*/  UMOV UR5, URZ ;  /* 0x0000003f00057c82 */ /* 0x000fe20008000000 */
[----:B------:R-:W-:Y:S01]  /*144b0*/  ULDC UR6, c[0x0][0xd3c] ;  /* 0x00034f0000067ab9 */ /* 0x000fe20000000800 */
[----:B------:R-:W-:Y:S02]  /*144c0*/  IMAD.MOV.U32 R24, RZ, RZ, R0 ;  /* 0x000000ffff187224 */ /* 0x000fe400078e0000 */
[----:B------:R-:W-:Y:S02]  /*144d0*/  IMAD.U32 R25, RZ, RZ, UR4 ;  /* 0x00000004ff197e24 */ /* 0x000fe4000f8e00ff */
[----:B------:R-:W-:Y:S02]  /*144e0*/  IMAD.U32 R26, RZ, RZ, UR5 ;  /* 0x00000005ff1a7e24 */ /* 0x000fe4000f8e00ff */
[----:B------:R-:W-:-:S07]  /*144f0*/  IMAD.U32 R27, RZ, RZ, UR6 ;  /* 0x00000006ff1b7e24 */ /* 0x000fce000f8e00ff */
.L_x_4324:
        /* <DEDUP_REMOVED lines=10> */
.L_x_4315:
[----:B------:R-:W-:Y:S02]  /*145a0*/  ULDC UR4, c[0x0][0xd3c] ;  /* 0x00034f0000047ab9 */ /* 0x000fe40000000800 */
[----:B0-----:R-:W-:-:S13]  /*145b0*/  ISETP.GE.AND P0, PT, R27, UR4, PT ;  /* 0x000000041b007c0c */ /* 0x001fda000bf06270 */
[----:B------:R-:W-:Y:S05]  /*145c0*/  @!P0 BRA `(.L_x_4325) ;  /* 0xffffffa800048947 */ /* 0x000fea000383ffff */
[----:B------:R-:W-:Y:S05]  /*145d0*/  BSYNC B8 ;  /* 0x0000000000087941 */ /* 0x000fea0003800000 */
.L_x_4258:
        /* <DEDUP_REMOVED lines=12> */
.L_x_4433:
[----:B------:R-:W-:Y:S05]  /*146a0*/  BSYNC B0 ;  /* 0x0000000000007941 */ /* 0x000fea0003800000 */
.L_x_4326:
[----:B------:R-:W-:-:S03]  /*146b0*/  UMOV UR4, 0xffffffff ;  /* 0xffffffff00047882 */ /* 0x000fc60000000000 */
[----:B------:R-:W-:Y:S05]  /*146c0*/  BRA.DIV UR4, `(.L_x_4328) ;  /* 0x0000003a04e07947 */ /* 0x000fea000b800000 */
[----:B0-----:R-:W0:Y:S02]  /*146d0*/  S2R R0, SR_TID.X ;  /* 0x0000000000007919 */ /* 0x001e240000002100 */
[----:B0-----:R-:W-:-:S04]  /*146e0*/  SHF.R.U32.HI R0, RZ, 0x5, R0 ;  /* 0x00000005ff007819 */ /* 0x001fc80000011600 */
[----:B------:R-:W-:-:S05]  /*146f0*/  LOP3.LUT R0, R0, 0x3, RZ, 0xc0, !PT ;  /* 0x0000000300007812 */ /* 0x000fca00078ec0ff */
[----:B------:R0:W1:Y:S02]  /*14700*/  SHFL.IDX PT, R14, R0, RZ, 0x1f ;  /* 0x00001fff000e7589 */ /* 0x00006400000e0000 */
.L_x_4436:
[----:B-1----:R-:W-:Y:S01]  /*14710*/  ISETP.NE.AND P0, PT, R14, RZ, PT ;  /* 0x000000ff0e00720c */ /* 0x002fe20003f05270 */
[----:B------:R-:W-:-:S12]  /*14720*/  BSSY B0, `(.L_x_4329) ;  /* 0x0000024000007945 */ /* 0x000fd80003800000 */
[----:B------:R-:W-:Y:S05]  /*14730*/  @P0 BRA `(.L_x_4330) ;  /* 0x0000000000880947 */ /* 0x000fea0003800000 */
[----:B------:R-:W-:-:S03]  /*14740*/  UMOV UR4, 0xffffffff ;  /* 0xffffffff00047882 */ /* 0x000fc60000000000 */
[----:B------:R-:W-:Y:S05]  /*14750*/  BRA.DIV UR4, `(.L_x_4331) ;  /* 0x0000003a04f07947 */ /* 0x000fea000b800000 */
[----:B------:R-:W-:-:S13]  /*14760*/  ELECT P6, URZ, PT ;  /* 0x00000000003f782f */ /* 0x000fda00038c0000 */
.L_x_4439:
[----:B------:R-:W-:Y:S05]  /*14770*/  @!P6 BRA `(.L_x_4330) ;  /* 0x000000000078e947 */ /* 0x000fea0003800000 */
[----:B------:R-:W-:-:S06]  /*14780*/  ULOP3.LUT UR4, UR39, 0x2, URZ, 0xfc, !UPT ;  /* 0x0000000227047892 */ /* 0x000fcc000f8efc3f */
[----:B0-----:R-:W-:-:S05]  /*14790*/  IMAD.U32 R0, RZ, RZ, UR4 ;  /* 0x00000004ff007e24 */ /* 0x001fca000f8e00ff */
[----:B------:R-:W-:-:S13]  /*147a0*/  ISETP.NE.AND P0, PT, R0, 0x3, PT ;  /* 0x000000030000780c */ /* 0x000fda0003f05270 */
[----:B------:R-:W-:Y:S05]  /*147b0*/  @!P0 BRA `(.L_x_4332) ;  /* 0x0000000000048947 */ /* 0x000fea0003800000 */
[----:B------:R-:W-:Y:S01]  /*147c0*/  BPT.TRAP 0x1 ;  /* 0x000000040000795c */ /* 0x000fe20000300000 */
.L_x_4332:
[C---:B------:R-:W-:Y:S01]  /*147d0*/  IMAD R3, R18.reuse, 0x8, R5 ;  /* 0x0000000812037824 */ /* 0x040fe200078e0205 */
[----:B------:R-:W-:Y:S01]  /*147e0*/  SHF.L.U32 R2, R23, 0x1f, RZ ;  /* 0x0000001f17027819 */ /* 0x000fe200000006ff */
[----:B------:R-:W-:-:S03]  /*147f0*/  VIADD R18, R18, 0x1 ;  /* 0x0000000112127836 */ /* 0x000fc60000000000 */
[----:B------:R-:W0:Y:S02]  /*14800*/  SYNCS.PHASECHK.TRANS64.TRYWAIT P1, [R3+URZ+0x38840], R2 ;  /* 0x03884002030075a7 */ /* 0x000e24000802017f */
[----:B------:R-:W-:-:S04]  /*14810*/  ISETP.NE.AND P2, PT, R18, 0x2, PT ;  /* 0x000000021200780c */ /* 0x000fc80003f45270 */
[----:B------:R-:W-:Y:S01]  /*14820*/  SEL R0, RZ, 0x1, P2 ;  /* 0x00000001ff007807 */ /* 0x000fe20001000000 */
[----:B0-----:R-:W-:Y:S08]  /*14830*/  @!P1 BRA `(.L_x_4333) ;  /* 0x0000003800d89947 */ /* 0x001ff00003800000 */
.L_x_4440:
[----:B------:R-:W-:Y:S02]  /*14840*/  SEL R18, R18, RZ, P2 ;  /* 0x000000ff12127207 */ /* 0x000fe40001000000 */
[----:B------:R-:W-:Y:S01]  /*14850*/  LOP3.LUT R0, R23, R0, RZ, 0x3c, !PT ;  /* 0x0000000017007212 */ /* 0x000fe200078e3cff */
[----:B------:R-:W-:Y:S06]  /*14860*/  @!P0 BRA `(.L_x_4334) ;  /* 0x0000000000048947 */ /* 0x000fec0003800000 */
[----:B------:R-:W-:Y:S01]  /*14870*/  BPT.TRAP 0x1 ;  /* 0x000000040000795c */ /* 0x000fe20000300000 */
.L_x_4334:
[----:B------:R-:W-:Y:S01]  /*14880*/  IMAD R5, R18, 0x8, R5 ;  /* 0x0000000812057824 */ /* 0x000fe200078e0205 */
[----:B------:R-:W-:-:S04]  /*14890*/  SHF.L.U32 R0, R0, 0x1f, RZ ;  /* 0x0000001f00007819 */ /* 0x000fc800000006ff */
[----:B------:R-:W1:Y:S02]  /*148a0*/  SYNCS.PHASECHK.TRANS64.TRYWAIT P1, [R5+URZ+0x38840], R0 ;  /* 0x03884000050075a7 */ /* 0x000e64000802017f */
[----:B-1----:R-:W-:Y:S05]  /*148b0*/  @!P1 BRA `(.L_x_4335) ;  /* 0x0000003800cc9947 */ /* 0x002fea0003800000 */
.L_x_4441:
[----:B------:R-:W-:Y:S05]  /*148c0*/  @!P0 BRA `(.L_x_4336) ;  /* 0x0000000000048947 */ /* 0x000fea0003800000 */
[----:B------:R-:W-:Y:S01]  /*148d0*/  BPT.TRAP 0x1 ;  /* 0x000000040000795c */ /* 0x000fe20000300000 */
.L_x_4336:
[----:B------:R-:W5:Y:S02]  /*148e0*/  SYNCS.PHASECHK.TRANS64.TRYWAIT P1, [R3+URZ+0x38860], R2 ;  /* 0x03886002030075a7 */ /* 0x000f64000802017f */
[----:B-----5:R-:W-:Y:S05]  /*148f0*/  @!P1 BRA `(.L_x_4337) ;  /* 0x0000003800d09947 */ /* 0x020fea0003800000 */
.L_x_4442:
[----:B------:R-:W-:Y:S05]  /*14900*/  @!P0 BRA `(.L_x_4338) ;  /* 0x0000000000048947 */ /* 0x000fea0003800000 */
[----:B------:R-:W-:Y:S01]  /*14910*/  BPT.TRAP 0x1 ;  /* 0x000000040000795c */ /* 0x000fe20000300000 */
.L_x_4338:
[----:B------:R0:W0:Y:S02]  /*14920*/  SYNCS.PHASECHK.TRANS64.TRYWAIT P0, [R5+URZ+0x38860], R0 ;  /* 0x03886000050075a7 */ /* 0x000024000800017f */
[----:B0-----:R-:W-:Y:S05]  /*14930*/  @!P0 NANOSLEEP.SYNCS 0x989680 ;  /* 0x009896800000895d */ /* 0x001fea0003900000 */
[----:B------:R-:W0:Y:S02]  /*14940*/  @!P0 SYNCS.PHASECHK.TRANS64 P0, [R5+URZ+0x38860], R0 ;  /* 0x03886000050085a7 */ /* 0x000e24000800007f */
[----:B0-----:R-:W-:Y:S05]  /*14950*/  @!P0 BRA `(.L_x_4338) ;  /* 0xfffffffc00f08947 */ /* 0x001fea000383ffff */
.L_x_4330:
[----:B------:R-:W-:Y:S05]  /*14960*/  BSYNC B0 ;  /* 0x0000000000007941 */ /* 0x000fea0003800000 */
.L_x_4329:
[----:B------:R-:W-:Y:S05]  /*14970*/  EXIT ;  /* 0x000000000000794d */ /* 0x000fea0003800000 */
.L_x_4211:
[----:B0-----:R-:W-:-:S04]  /*14980*/  IMAD.U32 R0, RZ, RZ, UR41 ;  /* 0x00000029ff007e24 */ /* 0x001fc8000f8e00ff */
[----:B------:R0:W1:Y:S03]  /*14990*/  SYNCS.PHASECHK.TRANS64.TRYWAIT P1, [R0+URZ+0x38800], R3 ;  /* 0x03880003000075a7 */ /* 0x000066000802017f */
[----:B-1----:R-:W-:Y:S05]  /*149a0*/  @!P1 NANOSLEEP.SYNCS 0x989680 ;  /* 0x009896800000995d */ /* 0x002fea0003900000 */
[----:B------:R-:W1:Y:S02]  /*149b0*/  @!P1 SYNCS.PHASECHK.TRANS64 P1, [R0+URZ+0x38800], R3 ;  /* 0x03880003000095a7 */ /* 0x000e64000802007f */
[----:B-1----:R-:W-:Y:S05]  /*149c0*/  @!P1 BRA `(.L_x_4211) ;  /* 0xfffffffc00ec9947 */ /* 0x002fea000383ffff */
[----:B------:R-:W-:Y:S05]  /*149d0*/  BRA `(.L_x_4339) ;  /* 0xfffffef000f07947 */ /* 0x000fea000383ffff */
.L_x_4215:
[----:B--2---:R2:W3:Y:S02]  /*149e0*/  SYNCS.PHASECHK.TRANS64.TRYWAIT P1, [R7+URZ+0x38830], R4 ;  /* 0x03883004070075a7 */ /* 0x0044e4000802017f */
[----:B---3--:R-:W-:Y:S05]  /*149f0*/  @!P1 NANOSLEEP.SYNCS 0x989680 ;  /* 0x009896800000995d */ /* 0x008fea0003900000 */
[----:B------:R-:W3:Y:S02]  /*14a00*/  @!P1 SYNCS.PHASECHK.TRANS64 P1, [R7+URZ+0x38830], R4 ;  /* 0x03883004070095a7 */ /* 0x000ee4000802007f */
[----:B---3--:R-:W-:Y:S05]  /*14a10*/  @!P1 BRA `(.L_x_4215) ;  /* 0xfffffffc00f09947 */ /* 0x008fea000383ffff */
[----:B------:R-:W-:Y:S05]  /*14a20*/  BRA `(.L_x_4214) ;  /* 0xfffffef400087947 */ /* 0x000fea000383ffff */
.L_x_4216:
[----:B0-----:R-:W-:-:S04]  /*14a30*/  IMAD.U32 R6, RZ, RZ, UR41 ;  /* 0x00000029ff067e24 */ /* 0x001fc8000f8e00ff */
[----:B------:R0:W3:Y:S03]  /*14a40*/  SYNCS.PHASECHK.TRANS64.TRYWAIT P1, [R6+URZ+0x38810], R3 ;  /* 0x03881003060075a7 */ /* 0x0000e6000802017f */
[----:B---3--:R-:W-:Y:S05]  /*14a50*/  @!P1 NANOSLEEP.SYNCS 0x989680 ;  /* 0x009896800000995d */ /* 0x008fea0003900000 */
[----:B------:R-:W3:Y:S02]  /*14a60*/  @!P1 SYNCS.PHASECHK.TRANS64 P1, [R6+URZ+0x38810], R3 ;  /* 0x03881003060095a7 */ /* 0x000ee4000802007f */
[----:B---3--:R-:W-:Y:S05]  /*14a70*/  @!P1 BRA `(.L_x_4216) ;  /* 0xfffffffc00ec9947 */ /* 0x008fea000383ffff */
[----:B------:R-:W-:Y:S05]  /*14a80*/  BRA `(.L_x_4340) ;  /* 0xfffffef400907947 */ /* 0x000fea000383ffff */
.L_x_4220:
[----:B----4-:R4:W0:Y:S02]  /*14a90*/  SYNCS.PHASECHK.TRANS64.TRYWAIT P1, [R7+URZ+0x38850], R4 ;  /* 0x03885004070075a7 */ /* 0x010824000802017f */
[----:B0-----:R-:W-:Y:S05]  /*14aa0*/  @!P1 NANOSLEEP.SYNCS 0x989680 ;  /* 0x009896800000995d */ /* 0x001fea0003900000 */
[----:B------:R-:W0:Y:S02]  /*14ab0*/  @!P1 SYNCS.PHASECHK.TRANS64 P1, [R7+URZ+0x38850], R4 ;  /* 0x03885004070095a7 */ /* 0x000e24000802007f */
[----:B0-----:R-:W-:Y:S05]  /*14ac0*/  @!P1 BRA `(.L_x_4220) ;  /* 0xfffffffc00f09947 */ /* 0x001fea000383ffff */
[----:B------:R-:W-:Y:S05]  /*14ad0*/  BRA `(.L_x_4219) ;  /* 0xfffffef4009c7947 */ /* 0x000fea000383ffff */
.L_x_4227:
[----:B-1----:R-:W-:-:S04]  /*14ae0*/  IMAD.U32 R5, RZ, RZ, UR5 ;  /* 0x00000005ff057e24 */ /* 0x002fc8000f8e00ff */
[----:B------:R1:W2:Y:S03]  /*14af0*/  SYNCS.PHASECHK.TRANS64.TRYWAIT P2, [R5+URZ+0x38830], R4 ;  /* 0x03883004050075a7 */ /* 0x0002a6000804017f */
[----:B--2---:R-:W-:Y:S05]  /*14b00*/  @!P2 NANOSLEEP.SYNCS 0x989680 ;  /* 0x009896800000a95d */ /* 0x004fea0003900000 */
[----:B------:R-:W2:Y:S02]  /*14b10*/  @!P2 SYNCS.PHASECHK.TRANS64 P2, [R5+URZ+0x38830], R4 ;  /* 0x038830040500a5a7 */ /* 0x000ea4000804007f */
[----:B--2---:R-:W-:Y:S05]  /*14b20*/  @!P2 BRA `(.L_x_4227) ;  /* 0xfffffffc00eca947 */ /* 0x004fea000383ffff */
[----:B------:R-:W-:Y:S05]  /*14b30*/  BRA `(.L_x_4226) ;  /* 0xffffff1800147947 */ /* 0x000fea000383ffff */
.L_x_4231:
[----:B-1----:R-:W-:-:S04]  /*14b40*/  IMAD.U32 R5, RZ, RZ, UR5 ;  /* 0x00000005ff057e24 */ /* 0x002fc8000f8e00ff */
[----:B------:R1:W3:Y:S03]  /*14b50*/  SYNCS.PHASECHK.TRANS64.TRYWAIT P2, [R5+URZ+0x38850], R4 ;  /* 0x03885004050075a7 */ /* 0x0002e6000804017f */
[----:B---3--:R-:W-:Y:S05]  /*14b60*/  @!P2 NANOSLEEP.SYNCS 0x989680 ;  /* 0x009896800000a95d */ /* 0x008fea0003900000 */
[----:B------:R-:W3:Y:S02]  /*14b70*/  @!P2 SYNCS.PHASECHK.TRANS64 P2, [R5+URZ+0x38850], R4 ;  /* 0x038850040500a5a7 */ /* 0x000ee4000804007f */
[----:B---3--:R-:W-:Y:S05]  /*14b80*/  @!P2 BRA `(.L_x_4231) ;  /* 0xfffffffc00eca947 */ /* 0x008fea000383ffff */
[----:B------:R-:W-:Y:S05]  /*14b90*/  BRA `(.L_x_4230) ;  /* 0xffffff1800847947 */ /* 0x000fea000383ffff */
.L_x_4272:
        /* <DEDUP_REMOVED lines=11> */
.L_x_4342:
[----:B------:R-:W-:Y:S05]  /*14c50*/  BSYNC B0 ;  /* 0x0000000000007941 */ /* 0x000fea0003800000 */
.L_x_4341:
[----:B------:R-:W-:Y:S05]  /*14c60*/  BRA `(.L_x_4343) ;  /* 0xffffffb000347947 */ /* 0x000fea000383ffff */
.L_x_4275:
[----:B0-----:R0:W1:Y:S02]  /*14c70*/  SYNCS.PHASECHK.TRANS64.TRYWAIT P0, [R22+URZ+0x38840], R0 ;  /* 0x03884000160075a7 */ /* 0x001064000800017f */
[----:B-1----:R-:W-:Y:S05]  /*14c80*/  @!P0 NANOSLEEP.SYNCS 0x989680 ;  /* 0x009896800000895d */ /* 0x002fea0003900000 */
[----:B------:R-:W1:Y:S02]  /*14c90*/  @!P0 SYNCS.PHASECHK.TRANS64 P0, [R22+URZ+0x38840], R0 ;  /* 0x03884000160085a7 */ /* 0x000e64000800007f */
[----:B-1----:R-:W-:Y:S05]  /*14ca0*/  @!P0 BRA `(.L_x_4275) ;  /* 0xfffffffc00f08947 */ /* 0x002fea000383ffff */
[----:B------:R-:W-:Y:S05]  /*14cb0*/  BRA `(.L_x_4344) ;  /* 0xffffffb400307947 */ /* 0x000fea000383ffff */
.L_x_4276:
        /* <DEDUP_REMOVED lines=8> */
.L_x_4346:
[----:B------:R-:W-:Y:S05]  /*14d40*/  BSYNC B0 ;  /* 0x0000000000007941 */ /* 0x000fea0003800000 */
.L_x_4345:
        /* <DEDUP_REMOVED lines=9> */
.L_x_4347:
[----:B------:R-:W-:Y:S02]  /*14de0*/  IMAD.MOV.U32 R13, RZ, RZ, R5 ;  /* 0x000000ffff0d7224 */ /* 0x000fe400078e0005 */
[----:B------:R-:W-:Y:S02]  /*14df0*/  IMAD.MOV.U32 R12, RZ, RZ, 0x1 ;  /* 0x00000001ff0c7424 */ /* 0x000fe400078e00ff */
[----:B------:R-:W-:-:S07]  /*14e00*/  IMAD.MOV.U32 R3, RZ, RZ, R14 ;  /* 0x000000ffff037224 */ /* 0x000fce00078e000e */
[----:B------:R-:W-:Y:S05]  /*14e10*/  WARPSYNC.COLLECTIVE R15, `(.L_x_4348) ;  /* 0x000000000f087348 */ /* 0x000fea0003c00000 */
[----:B------:R0:W1:Y:S02]  /*14e20*/  SHFL.IDX P6, R14, R13, R12, R11 ;  /* 0x0000000c0d0e7389 */ /* 0x00006400000c000b */
[----:B01----:R-:W-:Y:S01]  /*14e30*/  ENDCOLLECTIVE ;  /* 0x000000000000791b */ /* 0x003fe20003800000 */
.L_x_4348:
        /* <DEDUP_REMOVED lines=15> */
.L_x_4349:
[----:B------:R-:W-:Y:S02]  /*14f30*/  @P0 IMAD R6, R4, 0x2, R17 ;  /* 0x0000000204060824 */ /* 0x000fe400078e0211 */
[----:B------:R-:W-:Y:S02]  /*14f40*/  IMAD.MOV.U32 R13, RZ, RZ, R5 ;  /* 0x000000ffff0d7224 */ /* 0x000fe400078e0005 */
[----:B------:R-:W-:Y:S02]  /*14f50*/  IMAD.MOV.U32 R12, RZ, RZ, 0x2 ;  /* 0x00000002ff0c7424 */ /* 0x000fe400078e00ff */
[----:B------:R-:W-:-:S07]  /*14f60*/  IMAD.MOV.U32 R3, RZ, RZ, R14 ;  /* 0x000000ffff037224 */ /* 0x000fce00078e000e */
[----:B------:R-:W-:Y:S05]  /*14f70*/  WARPSYNC.COLLECTIVE R15, `(.L_x_4350) ;  /* 0x000000000f087348 */ /* 0x000fea0003c00000 */
[----:B------:R0:W1:Y:S02]  /*14f80*/  SHFL.IDX P6, R14, R13, R12, R11 ;  /* 0x0000000c0d0e7389 */ /* 0x00006400000c000b */
[----:B01----:R-:W-:Y:S01]  /*14f90*/  ENDCOLLECTIVE ;  /* 0x000000000000791b */ /* 0x003fe20003800000 */
.L_x_4350:
        /* <DEDUP_REMOVED lines=15> */
.L_x_4351:
[----:B------:R-:W-:Y:S02]  /*15090*/  @P0 IMAD R6, R4, 0x2, R17 ;  /* 0x0000000204060824 */ /* 0x000fe400078e0211 */
[----:B------:R-:W-:Y:S02]  /*150a0*/  IMAD.MOV.U32 R13, RZ, RZ, R5 ;  /* 0x000000ffff0d7224 */ /* 0x000fe400078e0005 */
[----:B------:R-:W-:Y:S02]  /*150b0*/  IMAD.MOV.U32 R12, RZ, RZ, 0x3 ;  /* 0x00000003ff0c7424 */ /* 0x000fe400078e00ff */
[----:B------:R-:W-:-:S07]  /*150c0*/  IMAD.MOV.U32 R3, RZ, RZ, R14 ;  /* 0x000000ffff037224 */ /* 0x000fce00078e000e */
[----:B------:R-:W-:Y:S05]  /*150d0*/  WARPSYNC.COLLECTIVE R15, `(.L_x_4352) ;  /* 0x000000000f087348 */ /* 0x000fea0003c00000 */
[----:B------:R0:W1:Y:S02]  /*150e0*/  SHFL.IDX P6, R14, R13, R12, R11 ;  /* 0x0000000c0d0e7389 */ /* 0x00006400000c000b */
[----:B01----:R-:W-:Y:S01]  /*150f0*/  ENDCOLLECTIVE ;  /* 0x000000000000791b */ /* 0x003fe20003800000 */
.L_x_4352:
        /* <DEDUP_REMOVED lines=10> */
.L_x_4353:
[----:B------:R-:W-:Y:S01]  /*151a0*/  @!PT LDS RZ, [RZ] ;  /* 0x00000000fffff984 */ /* 0x000fe20000000800 */
[----:B------:R-:W-:Y:S01]  /*151b0*/  @!PT LDS RZ, [RZ] ;  /* 0x00000000fffff984 */ /* 0x000fe20000000800 */
[----:B------:R-:W-:Y:S01]  /*151c0*/  @!PT LDS RZ, [RZ] ;  /* 0x00000000fffff984 */ /* 0x000fe20000000800 */
[----:B------:R0:W-:Y:S01]  /*151d0*/  @P0 LDGSTS.E.BYPASS.LTC128B.128 [R6+0x23400], desc[UR44][R2.64], !P2 ;  /* 0x2340000002060fae */ /* 0x0001e2000d101d6c */
[----:B------:R-:W-:Y:S01]  /*151e0*/  IMAD.MOV.U32 R0, RZ, RZ, R14 ;  /* 0x000000ffff007224 */ /* 0x000fe200078e000e */
[----:B------:R-:W-:Y:S06]  /*151f0*/  BRA `(.L_x_4354) ;  /* 0xffffffb000e47947 */ /* 0x000fec000383ffff */
.L_x_4281:
[----:B------:R-:W-:Y:S01]  /*15200*/  IMAD.MOV.U32 R13, RZ, RZ, R2 ;  /* 0x000000ffff0d7224 */ /* 0x000fe200078e0002 */
[----:B------:R-:W-:Y:S01]  /*15210*/  LOP3.LUT R16, R16, 0xfffffeff, RZ, 0xc0, !PT ;  /* 0xfffffeff10107812 */ /* 0x000fe200078ec0ff */
        /* <DEDUP_REMOVED lines=8> */
.L_x_4355:
[C---:B------:R-:W-:Y:S01]  /*152a0*/  VIADD R6, R25.reuse, 0x10 ;  /* 0x0000001019067836 */ /* 0x040fe20000000000 */
[----:B------:R-:W-:Y:S01]  /*152b0*/  ISETP.GE.AND P2, PT, R25, R3, PT ;  /* 0x000000031900720c */ /* 0x000fe20003f46270 */
[----:B------:R-:W-:-:S12]  /*152c0*/  IMAD.MOV.U32 R13, RZ, RZ, R0 ;  /* 0x000000ffff0d7224 */ /* 0x000fd800078e0000 */
[----:B------:R-:W-:-:S04]  /*152d0*/  @P2 LOP3.LUT R16, R16, 0x100, RZ, 0xfc, !PT ;  /* 0x0000010010102812 */ /* 0x000fc800078efcff */
[----:B------:R-:W-:Y:S01]  /*152e0*/  LOP3.LUT R16, R16, 0xffffff7f, RZ, 0xc0, !PT ;  /* 0xffffff7f10107812 */ /* 0x000fe200078ec0ff */
[----:B------:R-:W-:-:S07]  /*152f0*/  IMAD.MOV.U32 R4, RZ, RZ, R14 ;  /* 0x000000ffff047224 */ /* 0x000fce00078e000e */
[----:B------:R-:W-:Y:S05]  /*15300*/  WARPSYNC.COLLECTIVE R15, `(.L_x_4356) ;  /* 0x000000000f087348 */ /* 0x000fea0003c00000 */
[----:B------:R0:W1:Y:S02]  /*15310*/  SHFL.IDX P6, R14, R13, R12, R11 ;  /* 0x0000000c0d0e7389 */ /* 0x00006400000c000b */
[----:B01----:R-:W-:Y:S01]  /*15320*/  ENDCOLLECTIVE ;  /* 0x000000000000791b */ /* 0x003fe20003800000 */
.L_x_4356:
[----:B------:R-:W-:Y:S02]  /*15330*/  IMAD.MOV.U32 R13, RZ, RZ, R2 ;  /* 0x000000ffff0d7224 */ /* 0x000fe400078e0002 */
[----:B------:R-:W-:Y:S02]  /*15340*/  IMAD.MOV.U32 R12, RZ, RZ, 0x1 ;  /* 0x00000001ff0c7424 */ /* 0x000fe400078e00ff */
[----:B------:R-:W-:-:S07]  /*15350*/  IMAD.MOV.U32 R5, RZ, RZ, R14 ;  /* 0x000000ffff057224 */ /* 0x000fce00078e000e */
[----:B------:R-:W-:Y:S05]  /*15360*/  WARPSYNC.COLLECTIVE R15, `(.L_x_4357) ;  /* 0x000000000f087348 */ /* 0x000fea0003c00000 */
[----:B------:R0:W1:Y:S02]  /*15370*/  SHFL.IDX P6, R14, R13, R12, R11 ;  /* 0x0000000c0d0e7389 */ /* 0x00006400000c000b */
[----:B01----:R-:W-:Y:S01]  /*15380*/  ENDCOLLECTIVE ;  /* 0x000000000000791b */ /* 0x003fe20003800000 */
.L_x_4357:
        /* <DEDUP_REMOVED lines=15> */
.L_x_4358:
[----:B------:R-:W-:-:S04]  /*15480*/  @P2 LOP3.LUT R16, R16, 0x80, RZ, 0xfc, !PT ;  /* 0x0000008010102812 */ /* 0x000fc800078efcff */
[----:B------:R-:W-:Y:S01]  /*15490*/  LOP3.LUT R16, R16, 0xffffffbf, RZ, 0xc0, !PT ;  /* 0xffffffbf10107812 */ /* 0x000fe200078ec0ff */
[----:B------:R-:W-:Y:S02]  /*154a0*/  IMAD.MOV.U32 R13, RZ, RZ, R2 ;  /* 0x000000ffff0d7224 */ /* 0x000fe400078e0002 */
[----:B------:R-:W-:Y:S02]  /*154b0*/  IMAD.MOV.U32 R12, RZ, RZ, 0x2 ;  /* 0x00000002ff0c7424 */ /* 0x000fe400078e00ff */
[----:B------:R-:W-:-:S07]  /*154c0*/  IMAD.MOV.U32 R5, RZ, RZ, R14 ;  /* 0x000000ffff057224 */ /* 0x000fce00078e000e */
[----:B------:R-:W-:Y:S05]  /*154d0*/  WARPSYNC.COLLECTIVE R15, `(.L_x_4359) ;  /* 0x000000000f087348 */ /* 0x000fea0003c00000 */
[----:B------:R0:W1:Y:S02]  /*154e0*/  SHFL.IDX P6, R14, R13, R12, R11 ;  /* 0x0000000c0d0e7389 */ /* 0x00006400000c000b */
[----:B01----:R-:W-:Y:S01]  /*154f0*/  ENDCOLLECTIVE ;  /* 0x000000000000791b */ /* 0x003fe20003800000 */
.L_x_4359:
        /* <DEDUP_REMOVED lines=16> */
.L_x_4360:
[----:B------:R-:W-:Y:S01]  /*15600*/  @P2 LOP3.LUT R16, R16, 0x40, RZ, 0xfc, !PT ;  /* 0x0000004010102812 */ /* 0x000fe200078efcff */
[----:B------:R-:W-:Y:S02]  /*15610*/  IMAD.MOV.U32 R13, RZ, RZ, R2 ;  /* 0x000000ffff0d7224 */ /* 0x000fe400078e0002 */
[----:B------:R-:W-:Y:S02]  /*15620*/  IMAD.MOV.U32 R12, RZ, RZ, 0x3 ;  /* 0x00000003ff0c7424 */ /* 0x000fe400078e00ff */
[----:B------:R-:W-:-:S07]  /*15630*/  IMAD.MOV.U32 R5, RZ, RZ, R14 ;  /* 0x000000ffff057224 */ /* 0x000fce00078e000e */
[----:B------:R-:W-:Y:S05]  /*15640*/  WARPSYNC.COLLECTIVE R15, `(.L_x_4361) ;  /* 0x000000000f087348 */ /* 0x000fea0003c00000 */
[----:B------:R0:W1:Y:S02]  /*15650*/  SHFL.IDX P6, R14, R13, R12, R11 ;  /* 0x0000000c0d0e7389 */ /* 0x00006400000c000b */
[----:B01----:R-:W-:Y:S01]  /*15660*/  ENDCOLLECTIVE ;  /* 0x000000000000791b */ /* 0x003fe20003800000 */
.L_x_4361:
        /* <DEDUP_REMOVED lines=14> */
.L_x_4362:
[----:B------:R-:W-:Y:S01]  /*15750*/  IMAD.MOV.U32 R0, RZ, RZ, R14 ;  /* 0x000000ffff007224 */ /* 0x000fe200078e000e */
[----:B------:R-:W-:Y:S06]  /*15760*/  BRA `(.L_x_4363) ;  /* 0xffffffb400ec7947 */ /* 0x000fec000383ffff */
.L_x_4285:
[----:B------:R-:W-:Y:S01]  /*15770*/  LOP3.LUT R16, R16, 0xff7fffff, RZ, 0xc0, !PT ;  /* 0xff7fffff10107812 */ /* 0x000fe200078ec0ff */
[----:B------:R-:W-:Y:S01]  /*15780*/  BSSY B0, `(.L_x_4364) ;  /* 0x000002e000007945 */ /* 0x000fe20003800000 */
[----:B------:R-:W-:Y:S02]  /*15790*/  IMAD.MOV.U32 R13, RZ, RZ, R6 ;  /* 0x000000ffff0d7224 */ /* 0x000fe400078e0006 */
[----:B------:R-:W-:Y:S01]  /*157a0*/  @P2 LOP3.LUT R16, R16, 0x800000, RZ, 0xfc, !PT ;  /* 0x0080000010102812 */ /* 0x000fe200078efcff */
[----:B------:R-:W-:Y:S02]  /*157b0*/  IMAD.MOV.U32 R12, RZ, RZ, RZ ;  /* 0x000000ffff0c7224 */ /* 0x000fe400078e00ff */
[----:B------:R-:W-:Y:S01]  /*157c0*/  IMAD.MOV.U32 R11, RZ, RZ, 0x181f ;  /* 0x0000181fff0b7424 */ /* 0x000fe200078e00ff */
[----:B------:R-:W-:Y:S01]  /*157d0*/  LOP3.LUT R16, R16, 0xffbfffff, RZ, 0xc0, !PT ;  /* 0xffbfffff10107812 */ /* 0x000fe200078ec0ff */
[----:B------:R-:W-:-:S03]  /*157e0*/  IMAD.MOV.U32 R15, RZ, RZ, -0x1 ;  /* 0xffffffffff0f7424 */ /* 0x000fc600078e00ff */
[----:B------:R-:W-:-:S04]  /*157f0*/  @P1 LOP3.LUT R16, R16, 0x400000, RZ, 0xfc, !PT ;  /* 0x0040000010101812 */ /* 0x000fc800078efcff */
[C---:B------:R-:W-:Y:S02]  /*15800*/  LOP3.LUT P1, RZ, R16.reuse, 0x100, RZ, 0xc0, !PT ;  /* 0x0000010010ff7812 */ /* 0x040fe4000782c0ff */
[C---:B------:R-:W-:Y:S02]  /*15810*/  LOP3.LUT P0, RZ, R16.reuse, 0x80, RZ, 0xc0, !PT ;  /* 0x0000008010ff7812 */ /* 0x040fe4000780c0ff */
[C---:B------:R-:W-:Y:S02]  /*15820*/  LOP3.LUT P6, RZ, R16.reuse, 0x40, RZ, 0xc0, !PT ;  /* 0x0000004010ff7812 */ /* 0x040fe400078cc0ff */
[----:B------:R-:W-:-:S07]  /*15830*/  LOP3.LUT R16, R16, 0xffff7fff, RZ, 0xc0, !PT ;  /* 0xffff7fff10107812 */ /* 0x000fce00078ec0ff */
[----:B------:R-:W-:-:S04]  /*15840*/  @!P1 LOP3.LUT R7, R4, 0x40, RZ, 0xc0, !PT ;  /* 0x0000004004079812 */ /* 0x000fc800078ec0ff */
[----:B------:R-:W-:-:S04]  /*15850*/  @!P1 SHF.R.U32.HI R7, RZ, 0x2, R7 ;  /* 0x00000002ff079819 */ /* 0x000fc80000011607 */
[----:B------:R-:W-:Y:S02]  /*15860*/  @!P1 ISETP.NE.U32.AND P2, PT, R7, RZ, PT ;  /* 0x000000ff0700920c */ /* 0x000fe40003f45070 */
[----:B------:R-:W-:-:S04]  /*15870*/  @!P1 LOP3.LUT R7, R5, 0x80, RZ, 0xc0, !PT ;  /* 0x0000008005079812 */ /* 0x000fc800078ec0ff */
[----:B------:R-:W-:-:S04]  /*15880*/  @!P1 SHF.R.U32.HI R7, RZ, 0x3, R7 ;  /* 0x00000003ff079819 */ /* 0x000fc80000011607 */
[----:B------:R-:W-:Y:S02]  /*15890*/  @!P1 ISETP.NE.U32.AND P1, PT, R7, RZ, PT ;  /* 0x000000ff0700920c */ /* 0x000fe40003f25070 */
[----:B------:R-:W-:Y:S02]  /*158a0*/  @!P0 LOP3.LUT R7, R4, 0x40, RZ, 0xc0, !PT ;  /* 0x0000004004078812 */ /* 0x000fe400078ec0ff */
[----:B------:R-:W-:Y:S02]  /*158b0*/  @P2 LOP3.LUT R16, R16, 0x8000, RZ, 0xfc, !PT ;  /* 0x0000800010102812 */ /* 0x000fe400078efcff */
[----:B------:R-:W-:Y:S02]  /*158c0*/  @!P0 SHF.R.U32.HI R7, RZ, 0x2, R7 ;  /* 0x00000002ff078819 */ /* 0x000fe40000011607 */
[C---:B------:R-:W-:Y:S02]  /*158d0*/  LOP3.LUT P2, RZ, R16.reuse, 0x800000, RZ, 0xc0, !PT ;  /* 0x0080000010ff7812 */ /* 0x040fe4000784c0ff */
[----:B------:R-:W-:-:S04]  /*158e0*/  LOP3.LUT R16, R16, 0xffffbfff, RZ, 0xc0, !PT ;  /* 0xffffbfff10107812 */ /* 0x000fc800078ec0ff */
[----:B------:R-:W-:Y:S02]  /*158f0*/  @P1 LOP3.LUT R16, R16, 0x4000, RZ, 0xfc, !PT ;  /* 0x0000400010101812 */ /* 0x000fe400078efcff */
[----:B------:R-:W-:Y:S02]  /*15900*/  @!P0 ISETP.NE.U32.AND P1, PT, R7, RZ, PT ;  /* 0x000000ff0700820c */ /* 0x000fe40003f25070 */
[----:B------:R-:W-:Y:S02]  /*15910*/  @!P0 LOP3.LUT R7, R5, 0x80, RZ, 0xc0, !PT ;  /* 0x0000008005078812 */ /* 0x000fe400078ec0ff */
[----:B------:R-:W-:Y:S02]  /*15920*/  LOP3.LUT R16, R16, 0xfffbffff, RZ, 0xc0, !PT ;  /* 0xfffbffff10107812 */ /* 0x000fe400078ec0ff */
        /* <DEDUP_REMOVED lines=11> */
[----:B------:R-:W-:-:S07]  /*159e0*/  @!P6 SHF.R.U32.HI R7, RZ, 0x3, R7 ;  /* 0x00000003ff07e819 */ /* 0x000fce0000011607 */
[----:B------:R-:W-:Y:S02]  /*159f0*/  @P0 LOP3.LUT R16, R16, 0x100000, RZ, 0xfc, !PT ;  /* 0x0010000010100812 */ /* 0x000fe400078efcff */
[----:B------:R-:W-:Y:S02]  /*15a00*/  @!P6 ISETP.NE.U32.AND P0, PT, R7, RZ, PT ;  /* 0x000000ff0700e20c */ /* 0x000fe40003f05070 */
[----:B------:R-:W-:-:S11]  /*15a10*/  LOP3.LUT R16, R16, 0xfff7ffff, RZ, 0xc0, !PT ;  /* 0xfff7ffff10107812 */ /* 0x000fd600078ec0ff */
[----:B------:R-:W-:-:S07]  /*15a20*/  @P0 LOP3.LUT R16, R16, 0x80000, RZ, 0xfc, !PT ;  /* 0x0008000010100812 */ /* 0x000fce00078efcff */
[----:B------:R-:W-:Y:S05]  /*15a30*/  WARPSYNC.COLLECTIVE R15, `(.L_x_4365) ;  /* 0x000000000f087348 */ /* 0x000fea0003c00000 */
[----:B------:R0:W1:Y:S02]  /*15a40*/  SHFL.IDX P6, R14, R13, R12, R11 ;  /* 0x0000000c0d0e7389 */ /* 0x00006400000c000b */
[----:B01----:R-:W-:Y:S01]  /*15a50*/  ENDCOLLECTIVE ;  /* 0x000000000000791b */ /* 0x003fe20003800000 */
.L_x_4365:
[----:B------:R-:W-:Y:S05]  /*15a60*/  BSYNC B0 ;  /* 0x0000000000007941 */ /* 0x000fea0003800000 */
.L_x_4364:
[----:B------:R-:W-:Y:S01]  /*15a70*/  IMAD.MOV.U32 R13, RZ, RZ, R0 ;  /* 0x000000ffff0d7224 */ /* 0x000fe200078e0000 */
[----:B------:R-:W-:Y:S01]  /*15a80*/  LOP3.LUT R16, R16, 0xbfffffff, RZ, 0xc0, !PT ;  /* 0xbfffffff10107812 */ /* 0x000fe200078ec0ff */
[----:B------:R-:W-:Y:S02]  /*15a90*/  IMAD.MOV.U32 R12, RZ, RZ, RZ ;  /* 0x000000ffff0c7224 */ /* 0x000fe400078e00ff */
[----:B------:R-:W-:Y:S01]  /*15aa0*/  IMAD.MOV.U32 R11, RZ, RZ, 0x181f ;  /* 0x0000181fff0b7424 */ /* 0x000fe200078e00ff */
[----:B------:R-:W-:Y:S01]  /*15ab0*/  @P2 LOP3.LUT R16, R16, 0x40000000, RZ, 0xfc, !PT ;  /* 0x4000000010102812 */ /* 0x000fe200078efcff */
[----:B------:R-:W-:Y:S02]  /*15ac0*/  IMAD.MOV.U32 R15, RZ, RZ, -0x1 ;  /* 0xffffffffff0f7424 */ /* 0x000fe400078e00ff */
[----:B------:R-:W-:Y:S01]  /*15ad0*/  IMAD.MOV.U32 R2, RZ, RZ, R14 ;  /* 0x000000ffff027224 */ /* 0x000fe200078e000e */
[----:B------:R-:W-:-:S13]  /*15ae0*/  LOP3.LUT P2, RZ, R16, 0x100, RZ, 0xc0, !PT ;  /* 0x0000010010ff7812 */ /* 0x000fda000784c0ff */
[----:B------:R-:W-:Y:S05]  /*15af0*/  WARPSYNC.COLLECTIVE R15, `(.L_x_4366) ;  /* 0x000000000f087348 */ /* 0x000fea0003c00000 */
[----:B------:R0:W1:Y:S02]  /*15b00*/  SHFL.IDX P6, R14, R13, R12, R11 ;  /* 0x0000000c0d0e7389 */ /* 0x00006400000c000b */
[----:B01----:R-:W-:Y:S01]  /*15b10*/  ENDCOLLECTIVE ;  /* 0x000000000000791b */ /* 0x003fe20003800000 */
.L_x_4366:
[----:B------:R-:W-:-:S04]  /*15b20*/  LOP3.LUT R16, R16, 0xdfffffff, RZ, 0xc0, !PT ;  /* 0xdfffffff10107812 */ /* 0x000fc800078ec0ff */
[----:B------:R-:W-:-:S04]  /*15b30*/  @P1 LOP3.LUT R16, R16, 0x20000000, RZ, 0xfc, !PT ;  /* 0x2000000010101812 */ /* 0x000fc800078efcff */
[C---:B------:R-:W-:Y:S01]  /*15b40*/  LOP3.LUT P1, RZ, R16.reuse, 0x800, RZ, 0xc0, !PT ;  /* 0x0000080010ff7812 */ /* 0x040fe2000782c0ff */
[----:B------:R-:W-:Y:S02]  /*15b50*/  IMAD.MOV.U32 R13, RZ, RZ, R6 ;  /* 0x000000ffff0d7224 */ /* 0x000fe400078e0006 */
[----:B------:R-:W-:Y:S01]  /*15b60*/  IMAD.MOV.U32 R12, RZ, RZ, 0x1 ;  /* 0x00000001ff0c7424 */ /* 0x000fe200078e00ff */
[C---:B------:R-:W-:Y:S01]  /*15b70*/  LOP3.LUT P6, RZ, R16.reuse, 0x4000, RZ, 0xc0, !PT ;  /* 0x0000400010ff7812 */ /* 0x040fe200078cc0ff */
[----:B------:R-:W-:Y:S01]  /*15b80*/  IMAD.MOV.U32 R3, RZ, RZ, R14 ;  /* 0x000000ffff037224 */ /* 0x000fe200078e000e */
[----:B------:R-:W-:-:S04]  /*15b90*/  LOP3.LUT R16, R16, 0xefffffff, RZ, 0xc0, !PT ;  /* 0xefffffff10107812 */ /* 0x000fc800078ec0ff */
[----:B------:R-:W-:-:S05]  /*15ba0*/  @!P2 LEA R3, P0, R8, R3, 0x1 ;  /* 0x000000030803a211 */ /* 0x000fca00078008ff */
[----:B------:R-:W-:Y:S02]  /*15bb0*/  @!P2 IMAD.X R2, RZ, RZ, R2, P0 ;  /* 0x000000ffff02a224 */ /* 0x000fe400000e0602 */
[----:B------:R-:W-:-:S04]  /*15bc0*/  @P6 LOP3.LUT R16, R16, 0x10000000, RZ, 0xfc, !PT ;  /* 0x1000000010106812 */ /* 0x000fc800078efcff */
[C---:B------:R-:W-:Y:S02]  /*15bd0*/  LOP3.LUT P0, RZ, R16.reuse, 0x100, RZ, 0xc0, !PT ;  /* 0x0000010010ff7812 */ /* 0x040fe4000780c0ff */
[C---:B------:R-:W-:Y:S02]  /*15be0*/  LOP3.LUT P6, RZ, R16.reuse, 0x8000, RZ, 0xc0, !PT ;  /* 0x0000800010ff7812 */ /* 0x040fe400078cc0ff */
[----:B------:R-:W-:-:S09]  /*15bf0*/  LOP3.LUT P2, RZ, R16, 0x40000000, RZ, 0xc0, !PT ;  /* 0x4000000010ff7812 */ /* 0x000fd2000784c0ff */
[----:B------:R-:W-:-:S04]  /*15c00*/  @!P0 LOP3.LUT R3, R3, R2, RZ, 0x3c, !PT ;  /* 0x0000000203038212 */ /* 0x000fc800078e3cff */
[----:B------:R-:W-:-:S04]  /*15c10*/  @!P0 LOP3.LUT R2, R3, R2, RZ, 0x3c, !PT ;  /* 0x0000000203028212 */ /* 0x000fc800078e3cff */
[----:B------:R-:W-:-:S05]  /*15c20*/  @!P0 LOP3.LUT R3, R3, R2, RZ, 0x3c, !PT ;  /* 0x0000000203038212 */ /* 0x000fca00078e3cff */
[----:B------:R-:W-:Y:S01]  /*15c30*/  @!PT LDS RZ, [RZ] ;  /* 0x00000000fffff984 */ /* 0x000fe20000000800 */
[----:B------:R-:W-:Y:S01]  /*15c40*/  @!PT LDS RZ, [RZ] ;  /* 0x00000000fffff984 */ /* 0x000fe20000000800 */
[----:B------:R-:W-:Y:S01]  /*15c50*/  @!PT LDS RZ, [RZ] ;  /* 0x00000000fffff984 */ /* 0x000fe20000000800 */
[----:B------:R0:W-:Y:S01]  /*15c60*/  @!P0 LDGSTS.E.BYPASS.LTC128B.128 [R19+0x26400], desc[UR44][R2.64], !P1 ;  /* 0x2640000002138fae */ /* 0x0001e2000c901d6c */
[C---:B------:R-:W-:Y:S02]  /*15c70*/  LOP3.LUT P1, RZ, R16.reuse, 0x20000000, RZ, 0xc0, !PT ;  /* 0x2000000010ff7812 */ /* 0x040fe4000782c0ff */
[----:B------:R-:W-:Y:S01]  /*15c80*/  LOP3.LUT R16, R16, 0xfbffffff, RZ, 0xc0, !PT ;  /* 0xfbffffff10107812 */ /* 0x000fe200078ec0ff */
[----:B------:R0:W-:Y:S03]  /*15c90*/  @!P0 LDGSTS.E.BYPASS.LTC128B.128 [R19+0x28400], desc[UR44][R2.64+0x80], !P5 ;  /* 0x2840008002138fae */ /* 0x0001e6000e901d6c */
[----:B------:R-:W-:Y:S01]  /*15ca0*/  @P5 LOP3.LUT R16, R16, 0x4000000, RZ, 0xfc, !PT ;  /* 0x0400000010105812 */ /* 0x000fe200078efcff */
[----:B------:R0:W-:Y:S03]  /*15cb0*/  @!P0 LDGSTS.E.BYPASS.LTC128B.128 [R19+0x2a400], desc[UR44][R2.64+0x100], !P4 ;  /* 0x2a40010002138fae */ /* 0x0001e6000e101d6c */
[C---:B------:R-:W-:Y:S01]  /*15cc0*/  LOP3.LUT P5, RZ, R16.reuse, 0x800, RZ, 0xc0, !PT ;  /* 0x0000080010ff7812 */ /* 0x040fe200078ac0ff */
[----:B------:R0:W-:Y:S01]  /*15cd0*/  @!P0 LDGSTS.E.BYPASS.LTC128B.128 [R19+0x2c400], desc[UR44][R2.64+0x180], !P3 ;  /* 0x2c40018002138fae */ /* 0x0001e2000d901d6c */
[----:B------:R-:W-:-:S03]  /*15ce0*/  LOP3.LUT R16, R16, 0xf7ffffff, RZ, 0xc0, !PT ;  /* 0xf7ffffff10107812 */ /* 0x000fc600078ec0ff */
[----:B------:R0:W-:Y:S04]  /*15cf0*/  @!P0 LDGSTS.E.BYPASS.LTC128B.128 [R19+0x2e400], desc[UR44][R2.64+0x200], !P2 ;  /* 0x2e40020002138fae */ /* 0x0001e8000d101d6c */
[----:B------:R0:W-:Y:S04]  /*15d00*/  @!P0 LDGSTS.E.BYPASS.LTC128B.128 [R19+0x30400], desc[UR44][R2.64+0x280], !P1 ;  /* 0x3040028002138fae */ /* 0x0001e8000c901d6c */
[----:B------:R-:W-:Y:S01]  /*15d10*/  @P5 LOP3.LUT R16, R16, 0x8000000, RZ, 0xfc, !PT ;  /* 0x0800000010105812 */ /* 0x000fe200078efcff */
[----:B------:R0:W-:Y:S03]  /*15d20*/  @!P0 LDGSTS.E.BYPASS.LTC128B.128 [R19+0x32400], desc[UR44][R2.64+0x300], P6 ;  /* 0x3240030002138fae */ /* 0x0001e6000b101d6c */
[----:B------:R-:W-:-:S02]  /*15d30*/  LOP3.LUT P6, RZ, R16, 0x10000000, RZ, 0xc0, !PT ;  /* 0x1000000010ff7812 */ /* 0x000fc400078cc0ff */
[----:B------:R-:W-:-:S11]  /*15d40*/  LOP3.LUT P5, RZ, R16, 0x80, RZ, 0xc0, !PT ;  /* 0x0000008010ff7812 */ /* 0x000fd600078ac0ff */
[----:B------:R0:W-:Y:S02]  /*15d50*/  @!P0 LDGSTS.E.BYPASS.LTC128B.128 [R19+0x34400], desc[UR44][R2.64+0x380], P6 ;  /* 0x3440038002138fae */ /* 0x0001e4000b101d6c */
[----:B0-----:R-:W-:Y:S05]  /*15d60*/  WARPSYNC.COLLECTIVE R15, `(.L_x_4367) ;  /* 0x000000000f087348 */ /* 0x001fea0003c00000 */
[----:B------:R1:W2:Y:S02]  /*15d70*/  SHFL.IDX P6, R14, R13, R12, R11 ;  /* 0x0000000c0d0e7389 */ /* 0x0002a400000c000b */
[----:B012---:R-:W-:Y:S01]  /*15d80*/  ENDCOLLECTIVE ;  /* 0x000000000000791b */ /* 0x007fe20003800000 */
.L_x_4367:
[----:B------:R-:W-:Y:S02]  /*15d90*/  IMAD.MOV.U32 R13, RZ, RZ, R0 ;  /* 0x000000ffff0d7224 */ /* 0x000fe400078e0000 */
[----:B------:R-:W-:-:S07]  /*15da0*/  IMAD.MOV.U32 R7, RZ, RZ, R14 ;  /* 0x000000ffff077224 */ /* 0x000fce00078e000e */
[----:B------:R-:W-:Y:S05]  /*15db0*/  WARPSYNC.COLLECTIVE R15, `(.L_x_4368) ;  /* 0x000000000f087348 */ /* 0x000fea0003c00000 */
[----:B------:R0:W1:Y:S02]  /*15dc0*/  SHFL.IDX P6, R14, R13, R12, R11 ;  /* 0x0000000c0d0e7389 */ /* 0x00006400000c000b */
[----:B01----:R-:W-:Y:S01]  /*15dd0*/  ENDCOLLECTIVE ;  /* 0x000000000000791b */ /* 0x003fe20003800000 */
.L_x_4368:
        /* <DEDUP_REMOVED lines=10> */
[----:B------:R-:W-:-:S11]  /*15e80*/  LOP3.LUT P6, RZ, R16, 0x40000, RZ, 0xc0, !PT ;  /* 0x0004000010ff7812 */ /* 0x000fd600078cc0ff */
[----:B------:R-:W-:Y:S01]  /*15e90*/  @!PT LDS RZ, [RZ] ;  /* 0x00000000fffff984 */ /* 0x000fe20000000800 */
[----:B------:R-:W-:Y:S01]  /*15ea0*/  @!PT LDS RZ, [RZ] ;  /* 0x00000000fffff984 */ /* 0x000fe20000000800 */
[----:B------:R-:W-:Y:S01]  /*15eb0*/  @!PT LDS RZ, [RZ] ;  /* 0x00000000fffff984 */ /* 0x000fe20000000800 */
[----:B------:R0:W-:Y:S01]  /*15ec0*/  @!P0 LDGSTS.E.BYPASS.LTC128B.128 [R19+0x26c00], desc[UR44][R2.64], !P5 ;  /* 0x26c0000002138fae */ /* 0x0001e2000e901d6c */
[C---:B------:R-:W-:Y:S02]  /*15ed0*/  LOP3.LUT P5, RZ, R16.reuse, 0x4000000, RZ, 0xc0, !PT ;  /* 0x0400000010ff7812 */ /* 0x040fe400078ac0ff */
[----:B------:R-:W-:-:S11]  /*15ee0*/  LOP3.LUT R16, R16, 0xff7fffff, RZ, 0xc0, !PT ;  /* 0xff7fffff10107812 */ /* 0x000fd600078ec0ff */
        /* <DEDUP_REMOVED lines=8> */
[----:B------:R0:W-:Y:S03]  /*15f70*/  @!P0 LDGSTS.E.BYPASS.LTC128B.128 [R19+0x30c00], desc[UR44][R2.64+0x280], !P1 ;  /* 0x30c0028002138fae */ /* 0x0001e6000c901d6c */
[C---:B------:R-:W-:Y:S01]  /*15f80*/  LOP3.LUT P5, RZ, R16.reuse, 0x40, RZ, 0xc0, !PT ;  /* 0x0000004010ff7812 */ /* 0x040fe200078ac0ff */
[----:B------:R0:W-:Y:S01]  /*15f90*/  @!P0 LDGSTS.E.BYPASS.LTC128B.128 [R19+0x32c00], desc[UR44][R2.64+0x300], P6 ;  /* 0x32c0030002138fae */ /* 0x0001e2000b101d6c */
[----:B------:R-:W-:-:S13]  /*15fa0*/  LOP3.LUT P6, RZ, R16, 0x2000000, RZ, 0xc0, !PT ;  /* 0x0200000010ff7812 */ /* 0x000fda00078cc0ff */
[----:B------:R0:W-:Y:S02]  /*15fb0*/  @!P0 LDGSTS.E.BYPASS.LTC128B.128 [R19+0x34c00], desc[UR44][R2.64+0x380], P6 ;  /* 0x34c0038002138fae */ /* 0x0001e4000b101d6c */
[----:B0-----:R-:W-:Y:S05]  /*15fc0*/  WARPSYNC.COLLECTIVE R15, `(.L_x_4369) ;  /* 0x000000000f087348 */ /* 0x001fea0003c00000 */
[----:B------:R1:W2:Y:S02]  /*15fd0*/  SHFL.IDX P6, R14, R13, R12, R11 ;  /* 0x0000000c0d0e7389 */ /* 0x0002a400000c000b */
[----:B012---:R-:W-:Y:S01]  /*15fe0*/  ENDCOLLECTIVE ;  /* 0x000000000000791b */ /* 0x007fe20003800000 */
.L_x_4369:
[----:B------:R-:W-:Y:S02]  /*15ff0*/  IMAD.MOV.U32 R13, RZ, RZ, R0 ;  /* 0x000000ffff0d7224 */ /* 0x000fe400078e0000 */
[----:B------:R-:W-:-:S07]  /*16000*/  IMAD.MOV.U32 R7, RZ, RZ, R14 ;  /* 0x000000ffff077224 */ /* 0x000fce00078e000e */
[----:B------:R-:W-:Y:S05]  /*16010*/  WARPSYNC.COLLECTIVE R15, `(.L_x_4370) ;  /* 0x000000000f087348 */ /* 0x000fea0003c00000 */
[----:B------:R0:W1:Y:S02]  /*16020*/  SHFL.IDX P6, R14, R13, R12, R11 ;  /* 0x0000000c0d0e7389 */ /* 0x00006400000c000b */
[----:B01----:R-:W-:Y:S01]  /*16030*/  ENDCOLLECTIVE ;  /* 0x000000000000791b */ /* 0x003fe20003800000 */
.L_x_4370:
        /* <DEDUP_REMOVED lines=15> */
[----:B------:R-:W-:-:S13]  /*16130*/  LOP3.LUT P5, RZ, R16, 0x800000, RZ, 0xc0, !PT ;  /* 0x0080000010ff7812 */ /* 0x000fda00078ac0ff */
[----:B------:R0:W-:Y:S04]  /*16140*/  @!P0 LDGSTS.E.BYPASS.LTC128B.128 [R19+0x29400], desc[UR44][R2.64+0x80], !P5 ;  /* 0x2940008002138fae */ /* 0x0001e8000e901d6c */
[----:B------:R0:W-:Y:S04]  /*16150*/  @!P0 LDGSTS.E.BYPASS.LTC128B.128 [R19+0x2b400], desc[UR44][R2.64+0x100], !P4 ;  /* 0x2b40010002138fae */ /* 0x0001e8000e101d6c */
[----:B------:R0:W-:Y:S04]  /*16160*/  @!P0 LDGSTS.E.BYPASS.LTC128B.128 [R19+0x2d400], desc[UR44][R2.64+0x180], !P3 ;  /* 0x2d40018002138fae */ /* 0x0001e8000d901d6c */
[----:B------:R0:W-:Y:S04]  /*16170*/  @!P0 LDGSTS.E.BYPASS.LTC128B.128 [R19+0x2f400], desc[UR44][R2.64+0x200], !P2 ;  /* 0x2f40020002138fae */ /* 0x0001e8000d101d6c */
[----:B------:R0:W-:Y:S04]  /*16180*/  @!P0 LDGSTS.E.BYPASS.LTC128B.128 [R19+0x31400], desc[UR44][R2.64+0x280], !P1 ;  /* 0x3140028002138fae */ /* 0x0001e8000c901d6c */
[----:B------:R0:W-:Y:S01]  /*16190*/  @!P0 LDGSTS.E.BYPASS.LTC128B.128 [R19+0x33400], desc[UR44][R2.64+0x300], P6 ;  /* 0x3340030002138fae */ /* 0x0001e2000b101d6c */
[----:B------:R-:W-:-:S13]  /*161a0*/  LOP3.LUT P6, RZ, R16, 0x400000, RZ, 0xc0, !PT ;  /* 0x0040000010ff7812 */ /* 0x000fda00078cc0ff */
[----:B------:R0:W-:Y:S02]  /*161b0*/  @!P0 LDGSTS.E.BYPASS.LTC128B.128 [R19+0x35400], desc[UR44][R2.64+0x380], P6 ;  /* 0x3540038002138fae */ /* 0x0001e4000b101d6c */
[----:B0-----:R-:W-:Y:S05]  /*161c0*/  WARPSYNC.COLLECTIVE R15, `(.L_x_4371) ;  /* 0x000000000f087348 */ /* 0x001fea0003c00000 */
[----:B------:R1:W2:Y:S02]  /*161d0*/  SHFL.IDX P6, R14, R13, R12, R11 ;  /* 0x0000000c0d0e7389 */ /* 0x0002a400000c000b */
[----:B012---:R-:W-:Y:S01]  /*161e0*/  ENDCOLLECTIVE ;  /* 0x000000000000791b */ /* 0x007fe20003800000 */
.L_x_4371:
[----:B------:R-:W-:Y:S02]  /*161f0*/  IMAD.MOV.U32 R13, RZ, RZ, R0 ;  /* 0x000000ffff0d7224 */ /* 0x000fe400078e0000 */
[----:B------:R-:W-:-:S07]  /*16200*/  IMAD.MOV.U32 R6, RZ, RZ, R14 ;  /* 0x000000ffff067224 */ /* 0x000fce00078e000e */
[----:B------:R-:W-:Y:S05]  /*16210*/  WARPSYNC.COLLECTIVE R15, `(.L_x_4372) ;  /* 0x000000000f087348 */ /* 0x000fea0003c00000 */
[----:B------:R0:W1:Y:S02]  /*16220*/  SHFL.IDX P6, R14, R13, R12, R11 ;  /* 0x0000000c0d0e7389 */ /* 0x00006400000c000b */
[----:B01----:R-:W-:Y:S01]  /*16230*/  ENDCOLLECTIVE ;  /* 0x000000000000791b */ /* 0x003fe20003800000 */
.L_x_4372:
[----:B------:R-:W-:Y:S01]  /*16240*/  IMAD.MOV.U32 R0, RZ, RZ, R14 ;  /* 0x000000ffff007224 */ /* 0x000fe200078e000e */
[----:B------:R-:W-:Y:S06]  /*16250*/  BRA `(.L_x_4373) ;  /* 0xffffffb800607947 */ /* 0x000fec000383ffff */
.L_x_4290:
[----:B0-----:R0:W1:Y:S02]  /*16260*/  SYNCS.PHASECHK.TRANS64.TRYWAIT P0, [R17+URZ+0x38820], R0 ;  /* 0x03882000110075a7 */ /* 0x001064000800017f */
[----:B-1----:R-:W-:Y:S05]  /*16270*/  @!P0 NANOSLEEP.SYNCS 0x989680 ;  /* 0x009896800000895d */ /* 0x002fea0003900000 */
[----:B------:R-:W1:Y:S02]  /*16280*/  @!P0 SYNCS.PHASECHK.TRANS64 P0, [R17+URZ+0x38820], R0 ;  /* 0x03882000110085a7 */ /* 0x000e64000800007f */
[----:B-1----:R-:W-:Y:S05]  /*16290*/  @!P0 BRA `(.L_x_4290) ;  /* 0xfffffffc00f08947 */ /* 0x002fea000383ffff */
[----:B------:R-:W-:Y:S05]  /*162a0*/  BRA `(.L_x_4374) ;  /* 0xffffffb800fc7947 */ /* 0x000fea000383ffff */
.L_x_4293:
[----:B0-----:R0:W1:Y:S02]  /*162b0*/  SYNCS.PHASECHK.TRANS64.TRYWAIT P0, [R22+URZ+0x38860], R0 ;  /* 0x03886000160075a7 */ /* 0x001064000800017f */
[----:B-1----:R-:W-:Y:S05]  /*162c0*/  @!P0 NANOSLEEP.SYNCS 0x989680 ;  /* 0x009896800000895d */ /* 0x002fea0003900000 */
[----:B------:R-:W1:Y:S02]  /*162d0*/  @!P0 SYNCS.PHASECHK.TRANS64 P0, [R22+URZ+0x38860], R0 ;  /* 0x03886000160085a7 */ /* 0x000e64000800007f */
[----:B-1----:R-:W-:Y:S05]  /*162e0*/  @!P0 BRA `(.L_x_4293) ;  /* 0xfffffffc00f08947 */ /* 0x002fea000383ffff */
[----:B------:R-:W-:Y:S05]  /*162f0*/  BRA `(.L_x_4375) ;  /* 0xffffffbc000c7947 */ /* 0x000fea000383ffff */
.L_x_4294:
        /* <DEDUP_REMOVED lines=8> */
.L_x_4377:
[----:B------:R-:W-:Y:S05]  /*16380*/  BSYNC B0 ;  /* 0x0000000000007941 */ /* 0x000fea0003800000 */
.L_x_4376:
[----:B------:R-:W0:Y:S01]  /*16390*/  S2R R7, SR_TID.X ;  /* 0x0000000000077919 */ /* 0x000e220000002100 */
[----:B------:R-:W-:Y:S01]  /*163a0*/  IMAD.MOV.U32 R13, RZ, RZ, R4 ;  /* 0x000000ffff0d7224 */ /* 0x000fe200078e0004 */
[C---:B------:R-:W-:Y:S01]  /*163b0*/  LOP3.LUT P5, RZ, R30.reuse, 0x2, RZ, 0xc0, !PT ;  /* 0x000000021eff7812 */ /* 0x040fe200078ac0ff */
[----:B------:R-:W-:Y:S01]  /*163c0*/  IMAD.MOV.U32 R12, RZ, RZ, RZ ;  /* 0x000000ffff0c7224 */ /* 0x000fe200078e00ff */
[C---:B------:R-:W-:Y:S01]  /*163d0*/  LOP3.LUT P4, RZ, R30.reuse, 0x4, RZ, 0xc0, !PT ;  /* 0x000000041eff7812 */ /* 0x040fe2000788c0ff */
[----:B------:R-:W-:Y:S01]  /*163e0*/  IMAD.MOV.U32 R11, RZ, RZ, 0x181f ;  /* 0x0000181fff0b7424 */ /* 0x000fe200078e00ff */
[C---:B------:R-:W-:Y:S01]  /*163f0*/  LOP3.LUT P3, RZ, R30.reuse, 0x8, RZ, 0xc0, !PT ;  /* 0x000000081eff7812 */ /* 0x040fe2000786c0ff */
[----:B------:R-:W-:Y:S01]  /*16400*/  IMAD.MOV.U32 R15, RZ, RZ, -0x1 ;  /* 0xffffffffff0f7424 */ /* 0x000fe200078e00ff */
[----:B------:R-:W-:Y:S01]  /*16410*/  LOP3.LUT P2, RZ, R30, 0x10, RZ, 0xc0, !PT ;  /* 0x000000101eff7812 */ /* 0x000fe2000784c0ff */
[----:B------:R-:W-:Y:S01]  /*16420*/  IMAD.MOV.U32 R3, RZ, RZ, R14 ;  /* 0x000000ffff037224 */ /* 0x000fe200078e000e */
[----:B------:R-:W-:Y:S01]  /*16430*/  LOP3.LUT R16, R16, 0xffffffbf, RZ, 0xc0, !PT ;  /* 0xffffffbf10107812 */ /* 0x000fe200078ec0ff */
[----:B------:R-:W-:-:S10]  /*16440*/  IMAD R5, R5, 0x2, R17 ;  /* 0x0000000205057824 */ /* 0x000fd400078e0211 */
[----:B0-----:R-:W-:Y:S05]  /*16450*/  WARPSYNC.COLLECTIVE R15, `(.L_x_4378) ;  /* 0x000000000f087348 */ /* 0x001fea0003c00000 */
[----:B------:R1:W2:Y:S02]  /*16460*/  SHFL.IDX P6, R14, R13, R12, R11 ;  /* 0x0000000c0d0e7389 */ /* 0x0002a400000c000b */
[----:B012---:R-:W-:Y:S01]  /*16470*/  ENDCOLLECTIVE ;  /* 0x000000000000791b */ /* 0x007fe20003800000 */
.L_x_4378:
        /* <DEDUP_REMOVED lines=8> */
[----:B------:R-:W-:Y:S02]  /*16500*/  ISETP.NE.U32.AND P1, PT, R7, 0x1, PT ;  /* 0x000000010700780c */ /* 0x000fe40003f25070 */
[----:B------:R-:W-:Y:S01]  /*16510*/  PRMT R7, R30, 0x8880, RZ ;  /* 0x000088801e077816 */ /* 0x000fe200000000ff */
        /* <DEDUP_REMOVED lines=8> */
[----:B------:R-:W-:Y:S02]  /*165a0*/  ISETP.LT.OR P0, PT, R29, 0x1, !P5 ;  /* 0x000000011d00780c */ /* 0x000fe40006f01670 */
[----:B------:R-:W-:-:S11]  /*165b0*/  LOP3.LUT R16, R16, 0xffffff7f, RZ, 0xc0, !PT ;  /* 0xffffff7f10107812 */ /* 0x000fd600078ec0ff */
        /* <DEDUP_REMOVED lines=12> */
[----:B------:R-:W-:-:S13]  /*16680*/  ISETP.GT.AND P6, PT, R7, -0x1, PT ;  /* 0xffffffff0700780c */ /* 0x000fda0003fc4270 */
[----:B------:R-:W-:Y:S02]  /*16690*/  @P6 LOP3.LUT R16, R16, 0x80, RZ, 0xfc, !PT ;  /* 0x0000008010106812 */ /* 0x000fe400078efcff */
[----:B------:R-:W-:-:S13]  /*166a0*/  ISETP.LT.OR P6, PT, R29, 0x1, P6 ;  /* 0x000000011d00780c */ /* 0x000fda00037c1670 */
[----:B------:R0:W-:Y:S02]  /*166b0*/  LDGSTS.E.BYPASS.LTC128B.128 [R5+0xe400], desc[UR44][R2.64+0x380], !P6 ;  /* 0x0e40038002057fae */ /* 0x0001e4000f101d6c */
[----:B0-----:R-:W-:Y:S05]  /*166c0*/  WARPSYNC.COLLECTIVE R15, `(.L_x_4379) ;  /* 0x000000000f087348 */ /* 0x001fea0003c00000 */
[----:B------:R1:W2:Y:S02]  /*166d0*/  SHFL.IDX P6, R14, R13, R12, R11 ;  /* 0x0000000c0d0e7389 */ /* 0x0002a400000c000b */
[----:B012---:R-:W-:Y:S01]  /*166e0*/  ENDCOLLECTIVE ;  /* 0x000000000000791b */ /* 0x007fe20003800000 */
.L_x_4379:
[----:B------:R-:W-:Y:S02]  /*166f0*/  IMAD.MOV.U32 R13, RZ, RZ, R4 ;  /* 0x000000ffff0d7224 */ /* 0x000fe400078e0004 */
[----:B------:R-:W-:-:S07]  /*16700*/  IMAD.MOV.U32 R3, RZ, RZ, R14 ;  /* 0x000000ffff037224 */ /* 0x000fce00078e000e */
[----:B------:R-:W-:Y:S05]  /*16710*/  WARPSYNC.COLLECTIVE R15, `(.L_x_4380) ;  /* 0x000000000f087348 */ /* 0x000fea0003c00000 */
[----:B------:R0:W1:Y:S02]  /*16720*/  SHFL.IDX P6, R14, R13, R12, R11 ;  /* 0x0000000c0d0e7389 */ /* 0x00006400000c000b */
[----:B01----:R-:W-:Y:S01]  /*16730*/  ENDCOLLECTIVE ;  /* 0x000000000000791b */ /* 0x003fe20003800000 */
.L_x_4380:
        /* <DEDUP_REMOVED lines=29> */
.L_x_4381:
[----:B------:R-:W-:Y:S02]  /*16910*/  IMAD.MOV.U32 R13, RZ, RZ, R4 ;  /* 0x000000ffff0d7224 */ /* 0x000fe400078e0004 */
[----:B------:R-:W-:-:S07]  /*16920*/  IMAD.MOV.U32 R7, RZ, RZ, R14 ;  /* 0x000000ffff077224 */ /* 0x000fce00078e000e */
[----:B------:R-:W-:Y:S05]  /*16930*/  WARPSYNC.COLLECTIVE R15, `(.L_x_4382) ;  /* 0x000000000f087348 */ /* 0x000fea0003c00000 */
[----:B------:R0:W1:Y:S02]  /*16940*/  SHFL.IDX P6, R14, R13, R12, R11 ;  /* 0x0000000c0d0e7389 */ /* 0x00006400000c000b */
[----:B01----:R-:W-:Y:S01]  /*16950*/  ENDCOLLECTIVE ;  /* 0x000000000000791b */ /* 0x003fe20003800000 */
.L_x_4382:
        /* <DEDUP_REMOVED lines=29> */
.L_x_4383:
[----:B------:R-:W-:Y:S02]  /*16b30*/  IMAD.MOV.U32 R13, RZ, RZ, R4 ;  /* 0x000000ffff0d7224 */ /* 0x000fe400078e0004 */
[----:B------:R-:W-:-:S07]  /*16b40*/  IMAD.MOV.U32 R6, RZ, RZ, R14 ;  /* 0x000000ffff067224 */ /* 0x000fce00078e000e */
[----:B------:R-:W-:Y:S05]  /*16b50*/  WARPSYNC.COLLECTIVE R15, `(.L_x_4384) ;  /* 0x000000000f087348 */ /* 0x000fea0003c00000 */
[----:B------:R0:W1:Y:S02]  /*16b60*/  SHFL.IDX P6, R14, R13, R12, R11 ;  /* 0x0000000c0d0e7389 */ /* 0x00006400000c000b */
[----:B01----:R-:W-:Y:S01]  /*16b70*/  ENDCOLLECTIVE ;  /* 0x000000000000791b */ /* 0x003fe20003800000 */
.L_x_4384:
[----:B------:R-:W-:Y:S01]  /*16b80*/  IMAD.MOV.U32 R2, RZ, RZ, R14 ;  /* 0x000000ffff027224 */ /* 0x000fe200078e000e */
[----:B------:R-:W-:Y:S06]  /*16b90*/  BRA `(.L_x_4385) ;  /* 0xffffffb800987947 */ /* 0x000fec000383ffff */
.L_x_4301:
[----:B0-----:R0:W1:Y:S02]  /*16ba0*/  SYNCS.PHASECHK.TRANS64.TRYWAIT P0, [R6+URZ+0x38840], R20 ;  /* 0x03884014060075a7 */ /* 0x001064000800017f */
[----:B-1----:R-:W-:Y:S05]  /*16bb0*/  @!P0 NANOSLEEP.SYNCS 0x989680 ;  /* 0x009896800000895d */ /* 0x002fea0003900000 */
[----:B------:R-:W1:Y:S02]  /*16bc0*/  @!P0 SYNCS.PHASECHK.TRANS64 P0, [R6+URZ+0x38840], R20 ;  /* 0x03884014060085a7 */ /* 0x000e64000800007f */
[----:B-1----:R-:W-:Y:S05]  /*16bd0*/  @!P0 BRA `(.L_x_4301) ;  /* 0xfffffffc00f08947 */ /* 0x002fea000383ffff */
[----:B------:R-:W-:Y:S05]  /*16be0*/  BRA `(.L_x_4386) ;  /* 0xffffffc0002c7947 */ /* 0x000fea000383ffff */
.L_x_4302:
        /* <DEDUP_REMOVED lines=8> */
.L_x_4388:
[----:B------:R-:W-:Y:S05]  /*16c70*/  BSYNC B1 ;  /* 0x0000000000017941 */ /* 0x000fea0003800000 */
.L_x_4387:
        /* <DEDUP_REMOVED lines=9> */
.L_x_4389:
[----:B------:R-:W-:Y:S02]  /*16d10*/  IMAD.MOV.U32 R13, RZ, RZ, R25 ;  /* 0x000000ffff0d7224 */ /* 0x000fe400078e0019 */
[----:B------:R-:W-:Y:S02]  /*16d20*/  IMAD.MOV.U32 R12, RZ, RZ, 0x1 ;  /* 0x00000001ff0c7424 */ /* 0x000fe400078e00ff */
[----:B------:R-:W-:-:S07]  /*16d30*/  IMAD.MOV.U32 R2, RZ, RZ, R14 ;  /* 0x000000ffff027224 */ /* 0x000fce00078e000e */
[----:B------:R-:W-:Y:S05]  /*16d40*/  WARPSYNC.COLLECTIVE R15, `(.L_x_4390) ;  /* 0x000000000f087348 */ /* 0x000fea0003c00000 */
[----:B------:R0:W1:Y:S02]  /*16d50*/  SHFL.IDX P6, R14, R13, R12, R11 ;  /* 0x0000000c0d0e7389 */ /* 0x00006400000c000b */
[----:B01----:R-:W-:Y:S01]  /*16d60*/  ENDCOLLECTIVE ;  /* 0x000000000000791b */ /* 0x003fe20003800000 */
.L_x_4390:
        /* <DEDUP_REMOVED lines=11> */
.L_x_4391:
[----:B------:R-:W-:Y:S02]  /*16e20*/  IMAD.MOV.U32 R13, RZ, RZ, R25 ;  /* 0x000000ffff0d7224 */ /* 0x000fe400078e0019 */
[----:B------:R-:W-:Y:S02]  /*16e30*/  IMAD.MOV.U32 R12, RZ, RZ, 0x2 ;  /* 0x00000002ff0c7424 */ /* 0x000fe400078e00ff */
[----:B------:R-:W-:-:S07]  /*16e40*/  IMAD.MOV.U32 R2, RZ, RZ, R14 ;  /* 0x000000ffff027224 */ /* 0x000fce00078e000e */
[----:B------:R-:W-:Y:S05]  /*16e50*/  WARPSYNC.COLLECTIVE R15, `(.L_x_4392) ;  /* 0x000000000f087348 */ /* 0x000fea0003c00000 */
[----:B------:R0:W1:Y:S02]  /*16e60*/  SHFL.IDX P6, R14, R13, R12, R11 ;  /* 0x0000000c0d0e7389 */ /* 0x00006400000c000b */
[----:B01----:R-:W-:Y:S01]  /*16e70*/  ENDCOLLECTIVE ;  /* 0x000000000000791b */ /* 0x003fe20003800000 */
.L_x_4392:
        /* <DEDUP_REMOVED lines=11> */
.L_x_4393:
[----:B------:R-:W-:Y:S02]  /*16f30*/  IMAD.MOV.U32 R13, RZ, RZ, R25 ;  /* 0x000000ffff0d7224 */ /* 0x000fe400078e0019 */
[----:B------:R-:W-:Y:S02]  /*16f40*/  IMAD.MOV.U32 R12, RZ, RZ, 0x3 ;  /* 0x00000003ff0c7424 */ /* 0x000fe400078e00ff */
[----:B------:R-:W-:-:S07]  /*16f50*/  IMAD.MOV.U32 R2, RZ, RZ, R14 ;  /* 0x000000ffff027224 */ /* 0x000fce00078e000e */
[----:B------:R-:W-:Y:S05]  /*16f60*/  WARPSYNC.COLLECTIVE R15, `(.L_x_4394) ;  /* 0x000000000f087348 */ /* 0x000fea0003c00000 */
[----:B------:R0:W1:Y:S02]  /*16f70*/  SHFL.IDX P6, R14, R13, R12, R11 ;  /* 0x0000000c0d0e7389 */ /* 0x00006400000c000b */
[----:B01----:R-:W-:Y:S01]  /*16f80*/  ENDCOLLECTIVE ;  /* 0x000000000000791b */ /* 0x003fe20003800000 */
.L_x_4394:
        /* <DEDUP_REMOVED lines=11> */
.L_x_4395:
[----:B------:R-:W-:Y:S01]  /*17040*/  IMAD.MOV.U32 R2, RZ, RZ, R14 ;  /* 0x000000ffff027224 */ /* 0x000fe200078e000e */
[----:B------:R-:W-:Y:S06]  /*17050*/  BRA `(.L_x_4396) ;  /* 0xffffffbc00b47947 */ /* 0x000fec000383ffff */
.L_x_4307:
[----:B---3--:R3:W4:Y:S02]  /*17060*/  SYNCS.PHASECHK.TRANS64.TRYWAIT P0, [R6+URZ+0x38860], R20 ;  /* 0x03886014060075a7 */ /* 0x008724000800017f */
[----:B----4-:R-:W-:Y:S05]  /*17070*/  @!P0 NANOSLEEP.SYNCS 0x989680 ;  /* 0x009896800000895d */ /* 0x010fea0003900000 */
[----:B------:R-:W4:Y:S02]  /*17080*/  @!P0 SYNCS.PHASECHK.TRANS64 P0, [R6+URZ+0x38860], R20 ;  /* 0x03886014060085a7 */ /* 0x000f24000800007f */
[----:B----4-:R-:W-:Y:S05]  /*17090*/  @!P0 BRA `(.L_x_4307) ;  /* 0xfffffffc00f08947 */ /* 0x010fea000383ffff */
[----:B------:R-:W-:Y:S05]  /*170a0*/  BRA `(.L_x_4397) ;  /* 0xffffffc000047947 */ /* 0x000fea000383ffff */
.L_x_4308:
        /* <DEDUP_REMOVED lines=8> */
.L_x_4399:
[----:B------:R-:W-:Y:S05]  /*17130*/  BSYNC B1 ;  /* 0x0000000000017941 */ /* 0x000fea0003800000 */
.L_x_4398:
        /* <DEDUP_REMOVED lines=13> */
.L_x_4400:
        /* <DEDUP_REMOVED lines=17> */
.L_x_4401:
        /* <DEDUP_REMOVED lines=16> */
.L_x_4402:
        /* <DEDUP_REMOVED lines=19> */
.L_x_4403:
        /* <DEDUP_REMOVED lines=14> */
.L_x_4404:
        /* <DEDUP_REMOVED lines=16> */
.L_x_4405:
        /* <DEDUP_REMOVED lines=14> */
.L_x_4406:
[----:B------:R-:W-:Y:S05]  /*17810*/  BRA `(.L_x_4407) ;  /* 0xffffffbc00687947 */ /* 0x000fea000383ffff */
.L_x_4316:
        /* <DEDUP_REMOVED lines=8> */
.L_x_4409:
[----:B------:R-:W-:Y:S05]  /*178a0*/  BSYNC B0 ;  /* 0x0000000000007941 */ /* 0x000fea0003800000 */
.L_x_4408:
        /* <DEDUP_REMOVED lines=9> */
.L_x_4410:
        /* <DEDUP_REMOVED lines=24> */
.L_x_4411:
[----:B------:R-:W-:Y:S01]  /*17ac0*/  IMAD.MOV.U32 R12, RZ, RZ, 0x2 ;  /* 0x00000002ff0c7424 */ /* 0x000fe200078e00ff */
[----:B------:R-:W-:-:S05]  /*17ad0*/  SEL R14, R14, RZ, P1 ;  /* 0x000000ff0e0e7207 */ /* 0x000fca0000800000 */
[----:B------:R-:W-:-:S04]  /*17ae0*/  IMAD.IADD R5, R13, 0x1, R14 ;  /* 0x000000010d057824 */ /* 0x000fc800078e020e */
[----:B------:R-:W-:-:S07]  /*17af0*/  IMAD.MOV.U32 R13, RZ, RZ, R5 ;  /* 0x000000ffff0d7224 */ /* 0x000fce00078e0005 */
[----:B------:R-:W-:Y:S05]  /*17b00*/  WARPSYNC.COLLECTIVE R15, `(.L_x_4412) ;  /* 0x000000000f087348 */ /* 0x000fea0003c00000 */
[----:B------:R0:W1:Y:S02]  /*17b10*/  SHFL.UP P6, R14, R13, R12, R11 ;  /* 0x0400000c0d0e7389 */ /* 0x00006400000c000b */
[----:B01----:R-:W-:Y:S01]  /*17b20*/  ENDCOLLECTIVE ;  /* 0x000000000000791b */ /* 0x003fe20003800000 */
.L_x_4412:
[----:B------:R-:W-:Y:S01]  /*17b30*/  IMAD.MOV.U32 R12, RZ, RZ, 0x4 ;  /* 0x00000004ff0c7424 */ /* 0x000fe200078e00ff */
[----:B------:R-:W-:-:S05]  /*17b40*/  SEL R2, R14, RZ, P2 ;  /* 0x000000ff0e027207 */ /* 0x000fca0001000000 */
[----:B------:R-:W-:-:S04]  /*17b50*/  IMAD.IADD R2, R5, 0x1, R2 ;  /* 0x0000000105027824 */ /* 0x000fc800078e0202 */
[----:B------:R-:W-:-:S07]  /*17b60*/  IMAD.MOV.U32 R13, RZ, RZ, R2 ;  /* 0x000000ffff0d7224 */ /* 0x000fce00078e0002 */
[----:B------:R-:W-:Y:S05]  /*17b70*/  WARPSYNC.COLLECTIVE R15, `(.L_x_4413) ;  /* 0x000000000f087348 */ /* 0x000fea0003c00000 */
[----:B------:R0:W1:Y:S02]  /*17b80*/  SHFL.UP P6, R14, R13, R12, R11 ;  /* 0x0400000c0d0e7389 */ /* 0x00006400000c000b */
[----:B01----:R-:W-:Y:S01]  /*17b90*/  ENDCOLLECTIVE ;  /* 0x000000000000791b */ /* 0x003fe20003800000 */
.L_x_4413:
[----:B------:R-:W-:Y:S01]  /*17ba0*/  IMAD.MOV.U32 R12, RZ, RZ, 0x8 ;  /* 0x00000008ff0c7424 */ /* 0x000fe200078e00ff */
[----:B------:R-:W-:-:S05]  /*17bb0*/  SEL R3, R14, RZ, P3 ;  /* 0x000000ff0e037207 */ /* 0x000fca0001800000 */
[----:B------:R-:W-:-:S04]  /*17bc0*/  IMAD.IADD R3, R2, 0x1, R3 ;  /* 0x0000000102037824 */ /* 0x000fc800078e0203 */
[----:B------:R-:W-:-:S07]  /*17bd0*/  IMAD.MOV.U32 R13, RZ, RZ, R3 ;  /* 0x000000ffff0d7224 */ /* 0x000fce00078e0003 */
[----:B------:R-:W-:Y:S05]  /*17be0*/  WARPSYNC.COLLECTIVE R15, `(.L_x_4414) ;  /* 0x000000000f087348 */ /* 0x000fea0003c00000 */
[----:B------:R0:W1:Y:S02]  /*17bf0*/  SHFL.UP P6, R14, R13, R12, R11 ;  /* 0x0400000c0d0e7389 */ /* 0x00006400000c000b */
[----:B01----:R-:W-:Y:S01]  /*17c00*/  ENDCOLLECTIVE ;  /* 0x000000000000791b */ /* 0x003fe20003800000 */
.L_x_4414:
[----:B------:R-:W-:Y:S01]  /*17c10*/  IMAD.MOV.U32 R12, RZ, RZ, 0x10 ;  /* 0x00000010ff0c7424 */ /* 0x000fe200078e00ff */
[----:B------:R-:W-:-:S05]  /*17c20*/  SEL R14, R14, RZ, P4 ;  /* 0x000000ff0e0e7207 */ /* 0x000fca0002000000 */
[----:B------:R-:W-:-:S04]  /*17c30*/  IMAD.IADD R5, R3, 0x1, R14 ;  /* 0x0000000103057824 */ /* 0x000fc800078e020e */
[----:B------:R-:W-:-:S07]  /*17c40*/  IMAD.MOV.U32 R13, RZ, RZ, R5 ;  /* 0x000000ffff0d7224 */ /* 0x000fce00078e0005 */
[----:B------:R-:W-:Y:S05]  /*17c50*/  WARPSYNC.COLLECTIVE R15, `(.L_x_4415) ;  /* 0x000000000f087348 */ /* 0x000fea0003c00000 */
[----:B------:R0:W1:Y:S02]  /*17c60*/  SHFL.UP P6, R14, R13, R12, R11 ;  /* 0x0400000c0d0e7389 */ /* 0x00006400000c000b */
[----:B01----:R-:W-:Y:S01]  /*17c70*/  ENDCOLLECTIVE ;  /* 0x000000000000791b */ /* 0x003fe20003800000 */
.L_x_4415:
        /* <DEDUP_REMOVED lines=8> */
.L_x_4416:
[----:B------:R-:W-:Y:S05]  /*17d00*/  BRA `(.L_x_4417) ;  /* 0xffffffc000007947 */ /* 0x000fea000383ffff */
.L_x_4319:
[----:B------:R-:W-:Y:S01]  /*17d10*/  BSSY B0, `(.L_x_4418) ;  /* 0x0000007000007945 */ /* 0x000fe20003800000 */
[----:B------:R-:W-:Y:S02]  /*17d20*/  IMAD.MOV.U32 R12, RZ, RZ, 0x1 ;  /* 0x00000001ff0c7424 */ /* 0x000fe400078e00ff */
[----:B------:R-:W-:Y:S02]  /*17d30*/  IMAD.MOV.U32 R11, RZ, RZ, RZ ;  /* 0x000000ffff0b7224 */ /* 0x000fe400078e00ff */
[----:B------:R-:W-:-:S07]  /*17d40*/  IMAD.MOV.U32 R15, RZ, RZ, -0x1 ;  /* 0xffffffffff0f7424 */ /* 0x000fce00078e00ff */
[----:B------:R-:W-:Y:S05]  /*17d50*/  WARPSYNC.COLLECTIVE R15, `(.L_x_4419) ;  /* 0x000000000f087348 */ /* 0x000fea0003c00000 */
[----:B------:R0:W1:Y:S02]  /*17d60*/  SHFL.UP P6, R14, R13, R12, R11 ;  /* 0x0400000c0d0e7389 */ /* 0x00006400000c000b */
[----:B01----:R-:W-:Y:S01]  /*17d70*/  ENDCOLLECTIVE ;  /* 0x000000000000791b */ /* 0x003fe20003800000 */
.L_x_4419:
[----:B------:R-:W-:Y:S05]  /*17d80*/  BSYNC B0 ;  /* 0x0000000000007941 */ /* 0x000fea0003800000 */
.L_x_4418:
        /* <DEDUP_REMOVED lines=8> */
.L_x_4420:
[----:B------:R-:W-:Y:S01]  /*17e10*/  IMAD.MOV.U32 R12, RZ, RZ, 0x4 ;  /* 0x00000004ff0c7424 */ /* 0x000fe200078e00ff */
[----:B------:R-:W-:-:S05]  /*17e20*/  SEL R2, R14, RZ, P2 ;  /* 0x000000ff0e027207 */ /* 0x000fca0001000000 */
[----:B------:R-:W-:-:S04]  /*17e30*/  IMAD.IADD R2, R13, 0x1, R2 ;  /* 0x000000010d027824 */ /* 0x000fc800078e0202 */
[----:B------:R-:W-:-:S07]  /*17e40*/  IMAD.MOV.U32 R13, RZ, RZ, R2 ;  /* 0x000000ffff0d7224 */ /* 0x000fce00078e0002 */
[----:B------:R-:W-:Y:S05]  /*17e50*/  WARPSYNC.COLLECTIVE R15, `(.L_x_4421) ;  /* 0x000000000f087348 */ /* 0x000fea0003c00000 */
[----:B------:R0:W1:Y:S02]  /*17e60*/  SHFL.UP P6, R14, R13, R12, R11 ;  /* 0x0400000c0d0e7389 */ /* 0x00006400000c000b */
[----:B01----:R-:W-:Y:S01]  /*17e70*/  ENDCOLLECTIVE ;  /* 0x000000000000791b */ /* 0x003fe20003800000 */
.L_x_4421:
[----:B------:R-:W-:Y:S01]  /*17e80*/  IMAD.MOV.U32 R12, RZ, RZ, 0x8 ;  /* 0x00000008ff0c7424 */ /* 0x000fe200078e00ff */
[----:B------:R-:W-:-:S05]  /*17e90*/  SEL R3, R14, RZ, P3 ;  /* 0x000000ff0e037207 */ /* 0x000fca0001800000 */
[----:B------:R-:W-:-:S04]  /*17ea0*/  IMAD.IADD R3, R2, 0x1, R3 ;  /* 0x0000000102037824 */ /* 0x000fc800078e0203 */
[----:B------:R-:W-:-:S07]  /*17eb0*/  IMAD.MOV.U32 R13, RZ, RZ, R3 ;  /* 0x000000ffff0d7224 */ /* 0x000fce00078e0003 */
[----:B------:R-:W-:Y:S05]  /*17ec0*/  WARPSYNC.COLLECTIVE R15, `(.L_x_4422) ;  /* 0x000000000f087348 */ /* 0x000fea0003c00000 */
[----:B------:R0:W1:Y:S02]  /*17ed0*/  SHFL.UP P6, R14, R13, R12, R11 ;  /* 0x0400000c0d0e7389 */ /* 0x00006400000c000b */
[----:B01----:R-:W-:Y:S01]  /*17ee0*/  ENDCOLLECTIVE ;  /* 0x000000000000791b */ /* 0x003fe20003800000 */
.L_x_4422:
[----:B------:R-:W-:Y:S01]  /*17ef0*/  IMAD.MOV.U32 R12, RZ, RZ, 0x10 ;  /* 0x00000010ff0c7424 */ /* 0x000fe200078e00ff */
[----:B------:R-:W-:-:S05]  /*17f00*/  SEL R14, R14, RZ, P4 ;  /* 0x000000ff0e0e7207 */ /* 0x000fca0002000000 */
[----:B------:R-:W-:-:S04]  /*17f10*/  IMAD.IADD R5, R3, 0x1, R14 ;  /* 0x0000000103057824 */ /* 0x000fc800078e020e */
[----:B------:R-:W-:-:S07]  /*17f20*/  IMAD.MOV.U32 R13, RZ, RZ, R5 ;  /* 0x000000ffff0d7224 */ /* 0x000fce00078e0005 */
[----:B------:R-:W-:Y:S05]  /*17f30*/  WARPSYNC.COLLECTIVE R15, `(.L_x_4423) ;  /* 0x000000000f087348 */ /* 0x000fea0003c00000 */
[----:B------:R0:W1:Y:S02]  /*17f40*/  SHFL.UP P6, R14, R13, R12, R11 ;  /* 0x0400000c0d0e7389 */ /* 0x00006400000c000b */
[----:B01----:R-:W-:Y:S01]  /*17f50*/  ENDCOLLECTIVE ;  /* 0x000000000000791b */ /* 0x003fe20003800000 */
.L_x_4423:
        /* <DEDUP_REMOVED lines=8> */
.L_x_4424:
[----:B------:R-:W-:Y:S05]  /*17fe0*/  BRA `(.L_x_4425) ;  /* 0xffffffbc00ec7947 */ /* 0x000fea000383ffff */
.L_x_4321:
[----:B------:R-:W-:Y:S01]  /*17ff0*/  BSSY B0, `(.L_x_4426) ;  /* 0x0000006000007945 */ /* 0x000fe20003800000 */
[----:B------:R-:W-:Y:S01]  /*18000*/  PLOP3.LUT P6, PT, P6, PT, PT, 0x8, 0x0 ;  /* 0x000000000000781c */ /* 0x000fe200037ce170 */
[----:B------:R-:W-:-:S12]  /*18010*/  IMAD.MOV.U32 R15, RZ, RZ, -0x1 ;  /* 0xffffffffff0f7424 */ /* 0x000fd800078e00ff */
[----:B0-----:R-:W-:Y:S05]  /*18020*/  WARPSYNC.COLLECTIVE R15, `(.L_x_4427) ;  /* 0x000000000f087348 */ /* 0x001fea0003c00000 */
[----:B------:R-:W-:Y:S01]  /*18030*/  VOTE.ANY R14, PT, P6 ;  /* 0x00000000000e7806 */ /* 0x000fe200030e0100 */
[----:B0-----:R-:W-:Y:S06]  /*18040*/  ENDCOLLECTIVE ;  /* 0x000000000000791b */ /* 0x001fec0003800000 */
.L_x_4427:
[----:B------:R-:W-:Y:S05]  /*18050*/  BSYNC B0 ;  /* 0x0000000000007941 */ /* 0x000fea0003800000 */
.L_x_4426:
        /* <DEDUP_REMOVED lines=9> */
.L_x_4428:
[----:B------:R-:W-:Y:S02]  /*180f0*/  IMAD.MOV.U32 R13, RZ, RZ, R4 ;  /* 0x000000ffff0d7224 */ /* 0x000fe400078e0004 */
[----:B------:R-:W-:-:S07]  /*18100*/  IMAD.MOV.U32 R7, RZ, RZ, R14 ;  /* 0x000000ffff077224 */ /* 0x000fce00078e000e */
[----:B------:R-:W-:Y:S05]  /*18110*/  WARPSYNC.COLLECTIVE R15, `(.L_x_4429) ;  /* 0x000000000f087348 */ /* 0x000fea0003c00000 */
[----:B------:R0:W1:Y:S02]  /*18120*/  SHFL.IDX P6, R14, R13, R12, R11 ;  /* 0x0000000c0d0e7389 */ /* 0x00006400000c000b */
[----:B01----:R-:W-:Y:S01]  /*18130*/  ENDCOLLECTIVE ;  /* 0x000000000000791b */ /* 0x003fe20003800000 */
.L_x_4429:
[----:B------:R-:W-:Y:S01]  /*18140*/  IMAD.MOV.U32 R4, RZ, RZ, R14 ;  /* 0x000000ffff047224 */ /* 0x000fe200078e000e */
[----:B------:R-:W-:Y:S06]  /*18150*/  BRA `(.L_x_4430) ;  /* 0xffffffbc00cc7947 */ /* 0x000fec000383ffff */
.L_x_4323:
[----:B------:R-:W-:Y:S01]  /*18160*/  BSSY B0, `(.L_x_4431) ;  /* 0x0000007000007945 */ /* 0x000fe20003800000 */
[----:B------:R-:W-:Y:S02]  /*18170*/  IMAD.MOV.U32 R13, RZ, RZ, R3 ;  /* 0x000000ffff0d7224 */ /* 0x000fe400078e0003 */
[----:B------:R-:W-:Y:S02]  /*18180*/  IMAD.MOV.U32 R11, RZ, RZ, 0x1f ;  /* 0x0000001fff0b7424 */ /* 0x000fe400078e00ff */
[----:B------:R-:W-:-:S07]  /*18190*/  IMAD.MOV.U32 R15, RZ, RZ, -0x1 ;  /* 0xffffffffff0f7424 */ /* 0x000fce00078e00ff */
[----:B0123--:R-:W-:Y:S05]  /*181a0*/  WARPSYNC.COLLECTIVE R15, `(.L_x_4432) ;  /* 0x000000000f087348 */ /* 0x00ffea0003c00000 */
[----:B------:R4:W0:Y:S02]  /*181b0*/  SHFL.IDX P6, R14, R13, R12, R11 ;  /* 0x0000000c0d0e7389 */ /* 0x00082400000c000b */
[----:B01234-:R-:W-:Y:S01]  /*181c0*/  ENDCOLLECTIVE ;  /* 0x000000000000791b */ /* 0x01ffe20003800000 */
.L_x_4432:
[----:B------:R-:W-:Y:S05]  /*181d0*/  BSYNC B0 ;  /* 0x0000000000007941 */ /* 0x000fea0003800000 */
.L_x_4431:
[----:B------:R-:W-:Y:S01]  /*181e0*/  IMAD.MOV.U32 R24, RZ, RZ, R14 ;  /* 0x000000ffff187224 */ /* 0x000fe200078e000e */
[----:B------:R-:W-:Y:S06]  /*181f0*/  BRA `(.L_x_4322) ;  /* 0xffffffbc00bc7947 */ /* 0x000fec000383ffff */
.L_x_4327:
[----:B0-----:R0:W1:Y:S02]  /*18200*/  SYNCS.PHASECHK.TRANS64.TRYWAIT P0, [R5+URZ+0x38820], R0 ;  /* 0x03882000050075a7 */ /* 0x001064000800017f */
[----:B-1----:R-:W-:Y:S05]  /*18210*/  @!P0 NANOSLEEP.SYNCS 0x989680 ;  /* 0x009896800000895d */ /* 0x002fea0003900000 */
[----:B------:R-:W1:Y:S02]  /*18220*/  @!P0 SYNCS.PHASECHK.TRANS64 P0, [R5+URZ+0x38820], R0 ;  /* 0x03882000050085a7 */ /* 0x000e64000800007f */
[----:B-1----:R-:W-:Y:S05]  /*18230*/  @!P0 BRA `(.L_x_4327) ;  /* 0xfffffffc00f08947 */ /* 0x002fea000383ffff */
[----:B------:R-:W-:Y:S05]  /*18240*/  BRA `(.L_x_4433) ;  /* 0xffffffc400147947 */ /* 0x000fea000383ffff */
.L_x_4328:
        /* <DEDUP_REMOVED lines=11> */
.L_x_4435:
[----:B------:R-:W-:Y:S05]  /*18300*/  BSYNC B0 ;  /* 0x0000000000007941 */ /* 0x000fea0003800000 */
.L_x_4434:
[----:B------:R-:W-:Y:S05]  /*18310*/  BRA `(.L_x_4436) ;  /* 0xffffffc000fc7947 */ /* 0x000fea000383ffff */
.L_x_4331:
[----:B------:R-:W-:Y:S01]  /*18320*/  BSSY B1, `(.L_x_4437) ;  /* 0x0000006000017945 */ /* 0x000fe20003800000 */
[----:B------:R-:W-:-:S07]  /*18330*/  IMAD.MOV.U32 R15, RZ, RZ, -0x1 ;  /* 0xffffffffff0f7424 */ /* 0x000fce00078e00ff */
[----:B0-234-:R-:W-:Y:S05]  /*18340*/  WARPSYNC.COLLECTIVE R15, `(.L_x_4438) ;  /* 0x000000000f0c7348 */ /* 0x01dfea0003c00000 */
[----:B------:R-:W-:Y:S02]  /*18350*/  ELECT P6, UR62, PT ;  /* 0x00000000003e782f */ /* 0x000fe400038c0000 */
[----:B------:R-:W-:Y:S01]  /*18360*/  MOV R14, UR62 ;  /* 0x0000003e000e7c02 */ /* 0x000fe20008000f00 */
[----:B0-234-:R-:W-:Y:S10]  /*18370*/  ENDCOLLECTIVE ;  /* 0x000000000000791b */ /* 0x01dff40003800000 */
.L_x_4438:
[----:B------:R-:W-:Y:S05]  /*18380*/  BSYNC B1 ;  /* 0x0000000000017941 */ /* 0x000fea0003800000 */
.L_x_4437:
[----:B------:R-:W-:Y:S05]  /*18390*/  BRA `(.L_x_4439) ;  /* 0xffffffc000f47947 */ /* 0x000fea000383ffff */
.L_x_4333:
[----:B0-----:R0:W1:Y:S02]  /*183a0*/  SYNCS.PHASECHK.TRANS64.TRYWAIT P1, [R3+URZ+0x38840], R2 ;  /* 0x03884002030075a7 */ /* 0x001064000802017f */
[----:B-1----:R-:W-:Y:S05]  /*183b0*/  @!P1 NANOSLEEP.SYNCS 0x989680 ;  /* 0x009896800000995d */ /* 0x002fea0003900000 */
[----:B------:R-:W1:Y:S02]  /*183c0*/  @!P1 SYNCS.PHASECHK.TRANS64 P1, [R3+URZ+0x38840], R2 ;  /* 0x03884002030095a7 */ /* 0x000e64000802007f */
[----:B-1----:R-:W-:Y:S05]  /*183d0*/  @!P1 BRA `(.L_x_4333) ;  /* 0xfffffffc00f09947 */ /* 0x002fea000383ffff */
[----:B------:R-:W-:Y:S05]  /*183e0*/  BRA `(.L_x_4440) ;  /* 0xffffffc400147947 */ /* 0x000fea000383ffff */
.L_x_4335:
[----:B-1----:R1:W0:Y:S02]  /*183f0*/  SYNCS.PHASECHK.TRANS64.TRYWAIT P1, [R5+URZ+0x38840], R0 ;  /* 0x03884000050075a7 */ /* 0x002224000802017f */
[----:B0-----:R-:W-:Y:S05]  /*18400*/  @!P1 NANOSLEEP.SYNCS 0x989680 ;  /* 0x009896800000995d */ /* 0x001fea0003900000 */
[----:B------:R-:W0:Y:S02]  /*18410*/  @!P1 SYNCS.PHASECHK.TRANS64 P1, [R5+URZ+0x38840], R0 ;  /* 0x03884000050095a7 */ /* 0x000e24000802007f */
[----:B0-----:R-:W-:Y:S05]  /*18420*/  @!P1 BRA `(.L_x_4335) ;  /* 0xfffffffc00f09947 */ /* 0x001fea000383ffff */
[----:B------:R-:W-:Y:S05]  /*18430*/  BRA `(.L_x_4441) ;  /* 0xffffffc400207947 */ /* 0x000fea000383ffff */
.L_x_4337:
[----:B------:R0:W0:Y:S02]  /*18440*/  SYNCS.PHASECHK.TRANS64.TRYWAIT P1, [R3+URZ+0x38860], R2 ;  /* 0x03886002030075a7 */ /* 0x000024000802017f */
[----:B0-----:R-:W-:Y:S05]  /*18450*/  @!P1 NANOSLEEP.SYNCS 0x989680 ;  /* 0x009896800000995d */ /* 0x001fea0003900000 */
[----:B------:R-:W0:Y:S02]  /*18460*/  @!P1 SYNCS.PHASECHK.TRANS64 P1, [R3+URZ+0x38860], R2 ;  /* 0x03886002030095a7 */ /* 0x000e24000802007f */
[----:B0-----:R-:W-:Y:S05]  /*18470*/  @!P1 BRA `(.L_x_4337) ;  /* 0xfffffffc00f09947 */ /* 0x001fea000383ffff */
[----:B------:R-:W-:Y:S05]  /*18480*/  BRA `(.L_x_4442) ;  /* 0xffffffc4001c7947 */ /* 0x000fea000383ffff */
.L_x_4443:
        /* <DEDUP_REMOVED lines=15> */
.L_x_15643:


//--------------------- .text._ZN7cutlass13device_kernelIN5flash11enable_sm90INS1_16FlashAttnFwdSm90INS1_25CollectiveMainloopFwdSm90ILi2EN4cute5tupleIJNS5_1CILi1EEES8_S8_EEENS6_IJNS7_ILi64EEESA_SA_EEELi512ENS_6half_tEfNS_4arch4Sm90ELb0ELb0ELb0ELb1ELb1ELb1ELb1ELb0ELb0ELb1ELb1ELb0EEENS1_21CollectiveEpilogueFwdINS6_IJSA_NS7_ILi512EEESA_EEES9_SC_SE_Li256ELb1ELb1ELb1ELb0EEENS1_36VarlenDynamicPersistentTileSchedulerILi64ELi64ELi256ELi128ELb1ELb1ELb1ELb0ELb1ELb1EEEEEEEEEvNT_6ParamsE --------------------------
	.section	.text._ZN7cutlass13device_kernelIN5flash11enable_sm90INS1_16FlashAttnFwdSm90INS1_25CollectiveMainloopFwdSm90ILi2EN4cute5tupleIJNS5_1CILi1EEES8_S8_EEENS6_IJNS7_ILi64EEESA_SA_EEELi512ENS_6half_tEfNS_4arch4Sm90ELb0ELb0ELb0ELb1ELb1ELb1ELb1ELb0ELb0ELb1ELb1ELb0EEENS1_21CollectiveEpilogueFwdINS6_IJSA_NS7_ILi512EEESA_EEES9_SC_SE_Li256ELb1ELb1ELb1ELb0EEENS1_36VarlenDynamicPersistentTileSchedulerILi64ELi64ELi256ELi128ELb1ELb1ELb1ELb0ELb1ELb1EEEEEEEEEvNT_6ParamsE,"ax",@progbits
	.align	128
.text._ZN7cutlass13device_kernelIN5flash11enable_sm90INS1_16FlashAttnFwdSm90INS1_25CollectiveMainloopFwdSm90ILi2EN4cute5tupleIJNS5_1CILi1EEES8_S8_EEENS6_IJNS7_ILi64EEESA_SA_EEELi512ENS_6half_tEfNS_4arch4Sm90ELb0ELb0ELb0ELb1ELb1ELb1ELb1ELb0ELb0ELb1ELb1ELb0EEENS1_21CollectiveEpilogueFwdINS6_IJSA_NS7_ILi512EEESA_EEES9_SC_SE_Li256ELb1ELb1ELb1ELb0EEENS1_36VarlenDynamicPersistentTileSchedulerILi64ELi64ELi256ELi128ELb1ELb1ELb1ELb0ELb1ELb1EEEEEEEEEvNT_6ParamsE:
        .type           _ZN7cutlass13device_kernelIN5flash11enable_sm90INS1_16FlashAttnFwdSm90INS1_25CollectiveMainloopFwdSm90ILi2EN4cute5tupleIJNS5_1CILi1EEES8_S8_EEENS6_IJNS7_ILi64EEESA_SA_EEELi512ENS_6half_tEfNS_4arch4Sm90ELb0ELb0ELb0ELb1ELb1ELb1ELb1ELb0ELb0ELb1ELb1ELb0EEENS1_21CollectiveEpilogueFwdINS6_IJSA_NS7_ILi512EEESA_EEES9_SC_SE_Li256ELb1ELb1ELb1ELb0EEENS1_36VarlenDynamicPersistentTileSchedulerILi64ELi64ELi256ELi128ELb1ELb1ELb1ELb0ELb1ELb1EEEEEEEEEvNT_6ParamsE,@function
        .size           _ZN7cutlass13device_kernelIN5flash11enable_sm90INS1_16FlashAttnFwdSm90INS1_25CollectiveMainloopFwdSm90ILi2EN4cute5tupleIJNS5_1CILi1EEES8_S8_EEENS6_IJNS7_ILi64EEESA_SA_EEELi512ENS_6half_tEfNS_4arch4Sm90ELb0ELb0ELb0ELb1ELb1ELb1ELb1ELb0ELb0ELb1ELb1ELb0EEENS1_21CollectiveEpilogueFwdINS6_IJSA_NS7_ILi512EEESA_EEES9_SC_SE_Li256ELb1ELb1ELb1ELb0EEENS1_36VarlenDynamicPersistentTileSchedulerILi64ELi64ELi256ELi128ELb1ELb1ELb1ELb0ELb1ELb1EEEEEEEEEvNT_6ParamsE,(.L_x_15644 - _ZN7cutlass13device_kernelIN5flash11enable_sm90INS1_16FlashAttnFwdSm90INS1_25CollectiveMainloopFwdSm90ILi2EN4cute5tupleIJNS5_1CILi1EEES8_S8_EEENS6_IJNS7_ILi64EEESA_SA_EEELi512ENS_6half_tEfNS_4arch4Sm90ELb0ELb0ELb0ELb1ELb1ELb1ELb1ELb0ELb0ELb1ELb1ELb0EEENS1_21CollectiveEpilogueFwdINS6_IJSA_NS7_ILi512EEESA_EEES9_SC_SE_Li256ELb1ELb1ELb1ELb0EEENS1_36VarlenDynamicPersistentTileSchedulerILi64ELi64ELi256ELi128ELb1ELb1ELb1ELb0ELb1ELb1EEEEEEEEEvNT_6ParamsE)
        .other          _ZN7cutlass13device_kernelIN5flash11enable_sm90INS1_16FlashAttnFwdSm90INS1_25CollectiveMainloopFwdSm90ILi2EN4cute5tupleIJNS5_1CILi1EEES8_S8_EEENS6_IJNS7_ILi64EEESA_SA_EEELi512ENS_6half_tEfNS_4arch4Sm90ELb0ELb0ELb0ELb1ELb1ELb1ELb1ELb0ELb0ELb1ELb1ELb0EEENS1_21CollectiveEpilogueFwdINS6_IJSA_NS7_ILi512EEESA_EEES9_SC_SE_Li256ELb1ELb1ELb1ELb0EEENS1_36VarlenDynamicPersistentTileSchedulerILi64ELi64ELi256ELi128ELb1ELb1ELb1ELb0ELb1ELb1EEEEEEEEEvNT_6ParamsE,@"STO_CUDA_ENTRY STV_DEFAULT"
_ZN7cutlass13device_kernelIN5flash11enable_sm90INS1_16FlashAttnFwdSm90INS1_25CollectiveMainloopFwdSm90ILi2EN4cute5tupleIJNS5_1CILi1EEES8_S8_EEENS6_IJNS7_ILi64EEESA_SA_EEELi512ENS_6half_tEfNS_4arch4Sm90ELb0ELb0ELb0ELb1ELb1ELb1ELb1ELb0ELb0ELb1ELb1ELb0EEENS1_21CollectiveEpilogueFwdINS6_IJSA_NS7_ILi512EEESA_EEES9_SC_SE_Li256ELb1ELb1ELb1ELb0EEENS1_36VarlenDynamicPersistentTileSchedulerILi64ELi64ELi256ELi128ELb1ELb1ELb1ELb0ELb1ELb1EEEEEEEEEvNT_6ParamsE:
[----:B------:R-:W0:Y:S02]  /*0000*/  LDC R1, c[0x0][0x28] ;  /* 0x00000a00ff017b82 */ /* 0x000e240000000800 */
[----:B0-----:R-:W-:Y:S01]  /*0010*/  VIADD R1, R1, 0xffffff90 ;  /* 0xffffff9001017836 */ /* 0x001fe20000000000 */
[----:B------:R-:W0:Y:S01]  /*0020*/  S2R R0, SR_TID.X ;  /* 0x0000000000007919 */ /* 0x000e220000002100 */
[----:B------:R-:W-:Y:S01]  /*0030*/  ELECT P0, URZ, PT ;  /* 0x00000000003f782f */ /* 0x000fe20003800000 */
[----:B------:R-:W-:Y:S01]  /*0040*/  BSSY B0, `(.L_x_4444) ;  /* 0x000000e000007945 */ /* 0x000fe20003800000 */
[--C-:B0-----:R-:W-:Y:S02]  /*0050*/  SHF.R.U32.HI R2, RZ, 0x5, R0.reuse ;  /* 0x00000005ff027819 */ /* 0x101fe40000011600 */
[----:B------:R-:W-:-:S03]  /*0060*/  SHF.R.U32.HI R4, RZ, 0x7, R0 ;  /* 0x00000007ff047819 */ /* 0x000fc60000011600 */
[----:B------:R-:W0:Y:S02]  /*0070*/  SHFL.IDX PT, R3, R2, RZ, 0x1f ;  /* 0x00001fff02037589 */ /* 0x000e2400000e0000 */
[----:B0-----:R-:W-:-:S13]  /*0080*/  ISETP.EQ.AND P0, PT, R3, RZ, P0 ;  /* 0x000000ff0300720c */ /* 0x001fda0000702270 */
        /* <DEDUP_REMOVED lines=9> */
.L_x_4445:
[----:B------:R-:W-:Y:S05]  /*0120*/  BSYNC B0 ;  /* 0x0000000000007941 */ /* 0x000fea0003800000 */
.L_x_4444:
        /* <DEDUP_REMOVED lines=21> */
[----:B0-----:R0:W1:Y:S01]  /*0280*/  @UP1 SYNCS.EXCH.64 URZ, [UR8+0x38800], UR4 ;  /* 0x03880004083f15b2 */ /* 0x0010620008000100 */
[----:B------:R0:W2:Y:S04]  /*0290*/  @UP2 SYNCS.EXCH.64 URZ, [UR8+0x38810], UR4 ;  /* 0x03881004083f25b2 */ /* 0x0000a80008000100 */
[----:B------:R0:W3:Y:S01]  /*02a0*/  @UP3 SYNCS.EXCH.64 URZ, [UR8+0x38820], UR6 ;  /* 0x03882006083f35b2 */ /* 0x0000e20008000100 */
        /* <DEDUP_REMOVED lines=14> */
[----:B----4-:R-:W-:Y:S01]  /*0390*/  NOP ;  /* 0x0000000000007918 */ /* 0x010fe20000000000 */
.L_x_4446:
[----:B------:R-:W4:Y:S01]  /*03a0*/  SHFL.IDX PT, R3, R2, RZ, 0x1f ;  /* 0x00001fff02037589 */ /* 0x000f2200000e0000 */
[----:B------:R-:W-:Y:S01]  /*03b0*/  NOP ;  /* 0x0000000000007918 */ /* 0x000fe20000000000 */
[----:B----4-:R-:W-:-:S13]  /*03c0*/  ISETP.NE.AND P0, PT, R3, RZ, PT ;  /* 0x000000ff0300720c */ /* 0x010fda0003f05270 */
        /* <DEDUP_REMOVED lines=18> */
[----:B----4-:R-:W-:Y:S01]  /*04f0*/  NOP ;  /* 0x0000000000007918 */ /* 0x010fe20000000000 */
.L_x_4447:
[----:B------:R-:W4:Y:S01]  /*0500*/  SHFL.IDX PT, R3, R2, RZ, 0x1f ;  /* 0x00001fff02037589 */ /* 0x000f2200000e0000 */
[----:B------:R-:W-:Y:S01]  /*0510*/  NOP ;  /* 0x0000000000007918 */ /* 0x000fe20000000000 */
[----:B----4-:R-:W-:-:S13]  /*0520*/  ISETP.NE.AND P0, PT, R3, RZ, PT ;  /* 0x000000ff0300720c */ /* 0x010fda0003f05270 */
        /* <DEDUP_REMOVED lines=15> */
.L_x_4448:
        /* <DEDUP_REMOVED lines=22> */
.L_x_4449:
        /* <DEDUP_REMOVED lines=22> */
.L_x_4450:
[----:B------:R-:W-:Y:S01]  /*08e0*/  PLOP3.LUT P0, PT, PT, PT, UP0, 0x80, 0x0 ;  /* 0x000000000000781c */ /* 0x000fe20003f0f008 */
[----:B------:R-:W-:Y:S01]  /*08f0*/  UMOV UR36, 0x1 ;  /* 0x0000000100247882 */ /* 0x000fe20000000000 */
[----:B------:R-:W-:Y:S01]  /*0900*/  NOP ;  /* 0x0000000000007918 */ /* 0x000fe20000000000 */
[----:B------:R-:W-:Y:S01]  /*0910*/  USEL UR36, UR36, 0x2, !UP0 ;  /* 0x0000000224247887 */ /* 0x000fe2000c000000 */
[----:B------:R-:W-:Y:S01]  /*0920*/  BSSY B9, `(.L_x_4451) ;  /* 0x0001d99000097945 */ /* 0x000fe20003800000 */
[----:B------:R-:W-:Y:S01]  /*0930*/  ULDC.64 UR42, c[0x0][0x208] ;  /* 0x00008200002a7ab9 */ /* 0x000fe20000000a00 */
[----:B0123--:R-:W-:Y:S07]  /*0940*/  BAR.SYNC.DEFER_BLOCKING 0x0 ;  /* 0x0000000000007b1d */ /* 0x00ffee0000010000 */
[----:B------:R-:W-:Y:S05]  /*0950*/  @!P0 BRA `(.L_x_4452) ;  /* 0x0000015000448947 */ /* 0x000fea0003800000 */
.L_x_4453:
[----:B------:R-:W-:-:S08]  /*0960*/  NOP ;  /* 0x0000000000007918 */ /* 0x000fd00000000000 */
[----:B------:R-:W0:Y:S02]  /*0970*/  USETMAXREG.TRY_ALLOC.CTAPOOL UP0, 0xe8 ;  /* 0x000000e8000079c8 */ /* 0x000e240008000600 */
[----:B0-----:R-:W-:-:S13]  /*0980*/  PLOP3.LUT P0, PT, PT, PT, UP0, 0x80, 0x0 ;  /* 0x000000000000781c */ /* 0x001fda0003f0f008 */
[----:B------:R-:W-:Y:S05]  /*0990*/  @!P0 BRA `(.L_x_4453) ;  /* 0xfffffffc00f08947 */ /* 0x000fea000383ffff */
[----:B------:R-:W-:Y:S01]  /*09a0*/  SHF.R.U32.HI R2, RZ, 0x7, R0 ;  /* 0x00000007ff027819 */ /* 0x000fe20000011600 */
[----:B------:R-:W0:Y:S01]  /*09b0*/  S2UR UR4, SR_CgaCtaId ;  /* 0x00000000000479c3 */ /* 0x000e220000008800 */
[----:B------:R-:W-:Y:S02]  /*09c0*/  MOV R3, 0x400 ;  /* 0x0000040000037802 */ /* 0x000fe40000000f00 */
[----:B------:R-:W-:-:S13]  /*09d0*/  ISETP.NE.AND P0, PT, R2, 0x1, PT ;  /* 0x000000010200780c */ /* 0x000fda0003f05270 */
        /* <DEDUP_REMOVED lines=42> */
[----:B------:R-:W-:Y:S01]  /*0c80*/  LEA.HI R5, R0, R3, RZ, 0x2 ;  /* 0x0000000300057211 */ /* 0x000fe200078f10ff */
[C---:B------:R-:W-:Y:S01]  /*0c90*/  VIADD R212, R18.reuse, 0x80 ;  /* 0x0000008012d47836 */ /* 0x040fe20000000000 */
[----:B------:R-:W-:Y:S01]  /*0ca0*/  LEA.HI R9, R7, R8, RZ, 0x3 ;  /* 0x0000000807097211 */ /* 0x000fe200078f18ff */
[----:B------:R-:W-:Y:S01]  /*0cb0*/  VIADD R211, R18, 0xa0 ;  /* 0x000000a012d37836 */ /* 0x000fe20000000000 */
        /* <DEDUP_REMOVED lines=12> */
[----:B------:R-:W-:Y:S01]  /*0d80*/  LOP3.LUT R12, R12, 0x3ffffc, RZ, 0xc0, !PT ;  /* 0x003ffffc0c0c7812 */ /* 0x000fe200078ec0ff */
[----:B------:R-:W-:Y:S01]  /*0d90*/  IMAD R15, R16, 0x100, R8 ;  /* 0x00000100100f7824 */ /* 0x000fe200078e0208 */
[----:B------:R-:W-:Y:S01]  /*0da0*/  LEA.HI R7, R7, R6, RZ, 0x3 ;  /* 0x0000000607077211 */ /* 0x000fe200078f18ff */
[----:B------:R-:W-:Y:S01]  /*0db0*/  IMAD.IADD R11, R8, 0x1, -R11 ;  /* 0x00000001080b7824 */ /* 0x000fe200078e0a0b */
[----:B------:R-:W-:Y:S01]  /*0dc0*/  LEA.HI R0, R0, R3, RZ, 0x5 ;  /* 0x0000000300007211 */ /* 0x000fe200078f28ff */
[----:B------:R-:W-:Y:S01]  /*0dd0*/  IMAD.IADD R12, R223, 0x1, -R12 ;  /* 0x00000001df0c7824 */ /* 0x000fe200078e0a0c */
[----:B------:R-:W-:Y:S01]  /*0de0*/  LOP3.LUT R7, R7, 0xfffffff8, RZ, 0xc0, !PT ;  /* 0xfffffff807077812 */ /* 0x000fe200078ec0ff */
[----:B------:R-:W-:Y:S01]  /*0df0*/  IMAD.SHL.U32 R8, R11, 0x40, RZ ;  /* 0x000000400b087824 */ /* 0x000fe200078e00ff */
[----:B------:R-:W-:Y:S01]  /*0e00*/  STL [R1+0x54], R16 ;  /* 0x0000541001007387 */ /* 0x000fe20000100800 */
[----:B------:R-:W-:Y:S01]  /*0e10*/  IMAD R12, R12, 0x10, R15 ;  /* 0x000000100c0c7824 */ /* 0x000fe200078e020f */
[----:B------:R-:W-:Y:S01]  /*0e20*/  SHF.R.S32.HI R0, RZ, 0x5, R0 ;  /* 0x00000005ff007819 */ /* 0x000fe20000011400 */
[----:B------:R-:W-:Y:S01]  /*0e30*/  IMAD.IADD R7, R6, 0x1, -R7 ;  /* 0x0000000106077824 */ /* 0x000fe200078e0a07 */
[----:B------:R-:W-:Y:S01]  /*0e40*/  LOP3.LUT R8, R8, 0x1c0, RZ, 0xc0, !PT ;  /* 0x000001c008087812 */ /* 0x000fe200078ec0ff */
[--C-:B------:R-:W-:Y:S01]  /*0e50*/  IMAD.U32 R6, R12, 0x40, R13.reuse ;  /* 0x000000400c067824 */ /* 0x100fe200078e000d */
[----:B------:R-:W-:Y:S01]  /*0e60*/  LOP3.LUT R10, R5, 0x7ffffffc, RZ, 0xc0, !PT ;  /* 0x7ffffffc050a7812 */ /* 0x000fe200078ec0ff */
[----:B------:R-:W-:Y:S01]  /*0e70*/  IMAD.SHL.U32 R9, R9, 0x40, RZ ;  /* 0x0000004009097824 */ /* 0x000fe200078e00ff */
[----:B------:R-:W-:Y:S01]  /*0e80*/  LOP3.LUT R13, R8, 0x8, R13, 0xf8, !PT ;  /* 0x00000008080d7812 */ /* 0x000fe200078ef80d */
[----:B------:R-:W-:Y:S01]  /*0e90*/  IMAD R195, R0, 0x10, R7 ;  /* 0x0000001000c37824 */ /* 0x000fe200078e0207 */
[----:B------:R0:W-:Y:S01]  /*0ea0*/  STL [R1+0x6c], R6 ;  /* 0x00006c0601007387 */ /* 0x0001e20000100800 */
[----:B------:R-:W-:Y:S01]  /*0eb0*/  SHF.R.U32.HI R8, RZ, 0x3, R8 ;  /* 0x00000003ff087819 */ /* 0x000fe20000011608 */
[----:B------:R-:W-:Y:S01]  /*0ec0*/  IMAD.IADD R10, R3, 0x1, -R10 ;  /* 0x00000001030a7824 */ /* 0x000fe200078e0a0a */
[----:B------:R-:W-:Y:S01]  /*0ed0*/  SHF.R.S32.HI R189, RZ, 0x2, R14 ;  /* 0x00000002ffbd7819 */ /* 0x000fe2000001140e */
[----:B------:R-:W-:Y:S01]  /*0ee0*/  STL [R1+0x4c], RZ ;  /* 0x00004cff01007387 */ /* 0x000fe20000100800 */
[----:B------:R-:W-:Y:S01]  /*0ef0*/  LOP3.LUT R13, R13, R8, RZ, 0x3c, !PT ;  /* 0x000000080d0d7212 */ /* 0x000fe200078e3cff */
[----:B------:R-:W-:Y:S01]  /*0f00*/  VIADD R206, R18, 0x140 ;  /* 0x0000014012ce7836 */ /* 0x000fe20000000000 */
[----:B------:R-:W-:Y:S01]  /*0f10*/  LEA.HI R0, R186, R186, RZ, 0x1 ;  /* 0x000000baba007211 */ /* 0x000fe200078f08ff */
[----:B------:R-:W-:Y:S01]  /*0f20*/  VIADD R203, R18, 0x160 ;  /* 0x0000016012cb7836 */ /* 0x000fe20000000000 */
[----:B------:R-:W-:Y:S01]  /*0f30*/  LEA.HI R4, R4, R16, RZ, 0x1 ;  /* 0x0000001004047211 */ /* 0x000fe200078f08ff */
[C---:B------:R-:W-:Y:S01]  /*0f40*/  VIADD R202, R18.reuse, 0x180 ;  /* 0x0000018012ca7836 */ /* 0x040fe20000000000 */
[----:B0-----:R-:W-:Y:S01]  /*0f50*/  LOP3.LUT R6, R9, 0x7ffffe00, RZ, 0xc0, !PT ;  /* 0x7ffffe0009067812 */ /* 0x001fe200078ec0ff */
[----:B------:R-:W-:Y:S01]  /*0f60*/  VIADD R218, R18, 0x1a0 ;  /* 0x000001a012da7836 */ /* 0x000fe20000000000 */
[----:B------:R-:W-:Y:S01]  /*0f70*/  LOP3.LUT R3, R0, 0x1ffffffe, RZ, 0xc0, !PT ;  /* 0x1ffffffe00037812 */ /* 0x000fe200078ec0ff */
[----:B------:R-:W-:Y:S01]  /*0f80*/  VIADD R217, R18, 0x1c0 ;  /* 0x000001c012d97836 */ /* 0x000fe20000000000 */
[----:B------:R-:W-:Y:S01]  /*0f90*/  LOP3.LUT R4, R4, 0xfffffe, RZ, 0xc0, !PT ;  /* 0x00fffffe04047812 */ /* 0x000fe200078ec0ff */
[----:B------:R-:W-:Y:S01]  /*0fa0*/  IMAD R6, R223, 0x400, R6 ;  /* 0x00000400df067824 */ /* 0x000fe200078e0206 */
[----:B------:R-:W-:Y:S01]  /*0fb0*/  SHF.R.S32.HI R14, RZ, 0x1f, R14 ;  /* 0x0000001fff0e7819 */ /* 0x000fe2000001140e */
[----:B------:R-:W-:Y:S01]  /*0fc0*/  IMAD.IADD R0, R186, 0x1, -R3 ;  /* 0x00000001ba007824 */ /* 0x000fe200078e0a03 */
[----:B------:R-:W-:Y:S01]  /*0fd0*/  SHF.R.S32.HI R7, RZ, 0x1f, R214 ;  /* 0x0000001fff077819 */ /* 0x000fe200000114d6 */
[----:B------:R-:W-:Y:S01]  /*0fe0*/  IMAD.IADD R13, R6, 0x1, R13 ;  /* 0x00000001060d7824 */ /* 0x000fe200078e020d */
[----:B------:R-:W-:Y:S01]  /*0ff0*/  SHF.R.S32.HI R9, RZ, 0x1f, R212 ;  /* 0x0000001fff097819 */ /* 0x000fe200000114d4 */
[----:B------:R-:W-:Y:S01]  /*1000*/  VIADD R6, R189, 0x20 ;  /* 0x00000020bd067836 */ /* 0x000fe20000000000 */
[----:B------:R-:W-:Y:S01]  /*1010*/  LEA.HI R14, R14, R189, RZ, 0x3 ;  /* 0x000000bd0e0e7211 */ /* 0x000fe200078f18ff */
[----:B------:R-:W-:Y:S01]  /*1020*/  IMAD.IADD R4, R16, 0x1, -R4 ;  /* 0x0000000110047824 */ /* 0x000fe200078e0a04 */
[----:B------:R-:W-:Y:S01]  /*1030*/  R2P PR, R11, 0x6 ;  /* 0x000000060b007804 */ /* 0x000fe20000000000 */
[----:B------:R-:W-:Y:S01]  /*1040*/  IMAD.SHL.U32 R3, R6, 0x40, RZ ;  /* 0x0000004006037824 */ /* 0x000fe200078e00ff */
[----:B------:R-:W-:Y:S01]  /*1050*/  SHF.R.S32.HI R5, RZ, 0x1f, R6 ;  /* 0x0000001fff057819 */ /* 0x000fe20000011406 */
[----:B------:R-:W-:Y:S01]  /*1060*/  IMAD.SHL.U32 R20, R4, 0x100, RZ ;  /* 0x0000010004147824 */ /* 0x000fe200078e00ff */
[----:B------:R-:W-:Y:S01]  /*1070*/  SHF.R.S32.HI R4, RZ, 0x1f, R213 ;  /* 0x0000001fff047819 */ /* 0x000fe200000114d5 */
[----:B------:R-:W-:Y:S01]  /*1080*/  VIADD R216, R18, 0x1e0 ;  /* 0x000001e012d87836 */ /* 0x000fe20000000000 */
[----:B------:R-:W-:Y:S01]  /*1090*/  LEA.HI R5, R5, R6, RZ, 0x3 ;  /* 0x0000000605057211 */ /* 0x000fe200078f18ff */
[----:B------:R-:W-:Y:S01]  /*10a0*/  VIADD R32, R192, 0xc0 ;  /* 0x000000c0c0207836 */ /* 0x000fe20000000000 */
[----:B------:R-:W-:Y:S01]  /*10b0*/  LOP3.LUT R6, R3, 0x1c0, RZ, 0xc0, !PT ;  /* 0x000001c003067812 */ /* 0x000fe200078ec0ff */
[----:B------:R-:W-:Y:S01]  /*10c0*/  STL [R1+0x68], R20 ;  /* 0x0000681401007387 */ /* 0x000fe20000100800 */
[----:B------:R-:W-:Y:S01]  /*10d0*/  SHF.L.U64.HI R229, R213, 0x1, R4 ;  /* 0x00000001d5e57819 */ /* 0x000fe20000010204 */
[----:B------:R-:W-:Y:S01]  /*10e0*/  IMAD.SHL.U32 R5, R5, 0x40, RZ ;  /* 0x0000004005057824 */ /* 0x000fe200078e00ff */
[----:B------:R-:W-:Y:S01]  /*10f0*/  LOP3.LUT R3, R6, 0x38, R18, 0xf8, !PT ;  /* 0x0000003806037812 */ /* 0x000fe200078ef812 */
[----:B------:R-:W-:Y:S01]  /*1100*/  VIADD R26, R192, 0x1c0 ;  /* 0x000001c0c01a7836 */ /* 0x000fe20000000000 */
[----:B------:R-:W-:Y:S01]  /*1110*/  SHF.R.U32.HI R24, RZ, 0x3, R6 ;  /* 0x00000003ff187819 */ /* 0x000fe20000011606 */
[----:B------:R-:W-:Y:S01]  /*1120*/  IMAD R0, R0, 0x8, R195 ;  /* 0x0000000800007824 */ /* 0x000fe200078e02c3 */
[----:B------:R-:W-:Y:S01]  /*1130*/  SHF.R.S32.HI R6, RZ, 0x1f, R211 ;  /* 0x0000001fff067819 */ /* 0x000fe200000114d3 */
[----:B------:R-:W-:Y:S01]  /*1140*/  IMAD R224, R13, 0x2, R2 ;  /* 0x000000020de07824 */ /* 0x000fe200078e0202 */
[----:B------:R-:W-:Y:S01]  /*1150*/  LOP3.LUT R5, R5, 0xfffffe00, RZ, 0xc0, !PT ;  /* 0xfffffe0005057812 */ /* 0x000fe200078ec0ff */
[----:B------:R-:W-:Y:S01]  /*1160*/  VIADD R34, R192, 0x40 ;  /* 0x00000040c0227836 */ /* 0x000fe20000000000 */
[----:B------:R-:W-:Y:S01]  /*1170*/  SHF.L.U64.HI R228, R214, 0x1, R7 ;  /* 0x00000001d6e47819 */ /* 0x000fe20000010207 */
[----:B------:R-:W-:Y:S01]  /*1180*/  VIADD R33, R192, 0x80 ;  /* 0x00000080c0217836 */ /* 0x000fe20000000000 */
[----:B------:R-:W-:Y:S01]  /*1190*/  SHF.L.U64.HI R4, R212, 0x1, R9 ;  /* 0x00000001d4047819 */ /* 0x000fe20000010209 */
[----:B------:R-:W-:Y:S01]  /*11a0*/  STL [R1+0x64], R5 ;  /* 0x0000640501007387 */ /* 0x000fe20000100800 */
[----:B------:R-:W-:Y:S01]  /*11b0*/  SHF.R.S32.HI R11, RZ, 0x1f, R210 ;  /* 0x0000001fff0b7819 */ /* 0x000fe200000114d2 */
[C---:B------:R-:W-:Y:S01]  /*11c0*/  VIADD R31, R192.reuse, 0x100 ;  /* 0x00000100c01f7836 */ /* 0x040fe20000000000 */
[----:B------:R-:W-:Y:S01]  /*11d0*/  SHF.L.U64.HI R7, R211, 0x1, R6 ;  /* 0x00000001d3077819 */ /* 0x000fe20000010206 */
[----:B------:R0:W-:Y:S01]  /*11e0*/  STL [R1], R4 ;  /* 0x0000000401007387 */ /* 0x0001e20000100800 */
[----:B------:R-:W-:Y:S01]  /*11f0*/  SHF.R.S32.HI R8, RZ, 0x1f, R209 ;  /* 0x0000001fff087819 */ /* 0x000fe200000114d1 */
[----:B------:R-:W-:Y:S01]  /*1200*/  VIADD R30, R192, 0x140 ;  /* 0x00000140c01e7836 */ /* 0x000fe20000000000 */
[----:B------:R-:W-:Y:S01]  /*1210*/  LOP3.LUT R14, R14, 0xfffffff8, RZ, 0xc0, !PT ;  /* 0xfffffff80e0e7812 */ /* 0x000fe200078ec0ff */
[----:B------:R1:W-:Y:S01]  /*1220*/  STL [R1+0x4], R7 ;  /* 0x0000040701007387 */ /* 0x0003e20000100800 */
[----:B------:R-:W-:Y:S01]  /*1230*/  SHF.R.S32.HI R15, RZ, 0x1f, R208 ;  /* 0x0000001fff0f7819 */ /* 0x000fe200000114d0 */
[----:B------:R-:W-:Y:S01]  /*1240*/  VIADD R28, R192, 0x180 ;  /* 0x00000180c01c7836 */ /* 0x000fe20000000000 */
[----:B------:R-:W-:Y:S01]  /*1250*/  SHF.L.U64.HI R6, R210, 0x1, R11 ;  /* 0x00000001d2067819 */ /* 0x000fe2000001020b */
[----:B------:R-:W-:Y:S01]  /*1260*/  IMAD.IADD R191, R189, 0x1, -R14 ;  /* 0x00000001bdbf7824 */ /* 0x000fe200078e0a0e */
[----:B------:R-:W-:Y:S01]  /*1270*/  SHF.R.S32.HI R12, RZ, 0x1f, R207 ;  /* 0x0000001fff0c7819 */ /* 0x000fe200000114cf */
[----:B------:R-:W-:Y:S01]  /*1280*/  VIADD R227, R224, 0x36400 ;  /* 0x00036400e0e37836 */ /* 0x000fe20000000000 */
[----:B0-----:R-:W-:Y:S01]  /*1290*/  SHF.L.U64.HI R4, R209, 0x1, R8 ;  /* 0x00000001d1047819 */ /* 0x001fe20000010208 */
[----:B------:R0:W-:Y:S01]  /*12a0*/  STL [R1+0x8], R6 ;  /* 0x0000080601007387 */ /* 0x0001e20000100800 */
[----:B------:R-:W-:Y:S01]  /*12b0*/  SHF.R.S32.HI R21, RZ, 0x1f, R206 ;  /* 0x0000001fff157819 */ /* 0x000fe200000114ce */
[----:B------:R-:W-:Y:S01]  /*12c0*/  VIADD R22, R18, 0x20 ;  /* 0x0000002012167836 */ /* 0x000fe20000000000 */
[----:B-1----:R-:W-:Y:S01]  /*12d0*/  SHF.L.U64.HI R7, R208, 0x1, R15 ;  /* 0x00000001d0077819 */ /* 0x002fe2000001020f */
[----:B------:R1:W-:Y:S01]  /*12e0*/  STL [R1+0xc], R4 ;  /* 0x00000c0401007387 */ /* 0x0003e20000100800 */
[----:B------:R-:W-:Y:S01]  /*12f0*/  SHF.R.S32.HI R14, RZ, 0x1f, R203 ;  /* 0x0000001fff0e7819 */ /* 0x000fe200000114cb */
[----:B------:R-:W-:Y:S01]  /*1300*/  VIADD R225, R224, 0x36440 ;  /* 0x00036440e0e17836 */ /* 0x000fe20000000000 */
[----:B------:R-:W-:Y:S01]  /*1310*/  SHF.R.S32.HI R25, RZ, 0x1f, R202 ;  /* 0x0000001fff197819 */ /* 0x000fe200000114ca */
[----:B------:R2:W-:Y:S01]  /*1320*/  STL [R1+0x10], R7 ;  /* 0x0000100701007387 */ /* 0x0005e20000100800 */
[----:B------:R-:W-:Y:S01]  /*1330*/  SHF.R.S32.HI R27, RZ, 0x1f, R218 ;  /* 0x0000001fff1b7819 */ /* 0x000fe200000114da */
[----:B------:R-:W-:Y:S01]  /*1340*/  IMAD.SHL.U32 R186, R186, 0x4, RZ ;  /* 0x00000004baba7824 */ /* 0x000fe200078e00ff */
[----:B0-----:R-:W-:Y:S01]  /*1350*/  SHF.L.U64.HI R6, R207, 0x1, R12 ;  /* 0x00000001cf067819 */ /* 0x001fe2000001020c */
[----:B------:R-:W-:Y:S01]  /*1360*/  @P2 VIADD R225, R227, 0xffffffc0 ;  /* 0xffffffc0e3e12836 */ /* 0x000fe20000000000 */
[----:B------:R-:W-:Y:S01]  /*1370*/  SHF.R.S32.HI R16, RZ, 0x1f, R217 ;  /* 0x0000001fff107819 */ /* 0x000fe200000114d9 */
[----:B------:R-:W-:Y:S01]  /*1380*/  VIADD R194, R186, 0x10 ;  /* 0x00000010bac27836 */ /* 0x000fe20000000000 */
[----:B-1----:R-:W-:Y:S01]  /*1390*/  SHF.L.U64.HI R4, R206, 0x1, R21 ;  /* 0x00000001ce047819 */ /* 0x002fe20000010215 */
[----:B------:R0:W-:Y:S01]  /*13a0*/  STL [R1+0x14], R6 ;  /* 0x0000140601007387 */ /* 0x0001e20000100800 */
[----:B------:R-:W-:-:S02]  /*13b0*/  SHF.R.S32.HI R29, RZ, 0x1f, R216 ;  /* 0x0000001fff1d7819 */ /* 0x000fc400000114d8 */
[----:B--2---:R-:W-:Y:S01]  /*13c0*/  SHF.L.U64.HI R7, R203, 0x1, R14 ;  /* 0x00000001cb077819 */ /* 0x004fe2000001020e */
[----:B------:R1:W-:Y:S01]  /*13d0*/  STL [R1+0x18], R4 ;  /* 0x0000180401007387 */ /* 0x0003e20000100800 */
[----:B------:R-:W-:Y:S02]  /*13e0*/  LOP3.LUT R3, R5, R3, R24, 0xf6, !PT ;  /* 0x0000000305037212 */ /* 0x000fe400078ef618 */
[----:B------:R-:W-:Y:S01]  /*13f0*/  SHF.L.U64.HI R5, R216, 0x1, R29 ;  /* 0x00000001d8057819 */ /* 0x000fe2000001021d */
[----:B------:R2:W-:Y:S01]  /*1400*/  STL [R1+0x1c], R7 ;  /* 0x00001c0701007387 */ /* 0x0005e20000100800 */
[----:B------:R-:W-:Y:S02]  /*1410*/  SHF.R.S32.HI R32, RZ, 0x1f, R32 ;  /* 0x0000001fff207819 */ /* 0x000fe40000011420 */
[----:B0-----:R-:W-:Y:S02]  /*1420*/  SHF.L.U64.HI R6, R202, 0x1, R25 ;  /* 0x00000001ca067819 */ /* 0x001fe40000010219 */
[----:B------:R-:W-:Y:S01]  /*1430*/  SHF.R.S32.HI R26, RZ, 0x1f, R26 ;  /* 0x0000001fff1a7819 */ /* 0x000fe2000001141a */
[----:B-1----:R-:W-:Y:S01]  /*1440*/  IMAD.SHL.U32 R4, R10, 0x2, RZ ;  /* 0x000000020a047824 */ /* 0x002fe200078e00ff */
[----:B------:R-:W-:Y:S01]  /*1450*/  SHF.R.S32.HI R34, RZ, 0x1f, R34 ;  /* 0x0000001fff227819 */ /* 0x000fe20000011422 */
[----:B------:R0:W-:Y:S01]  /*1460*/  STL [R1+0x20], R6 ;  /* 0x0000200601007387 */ /* 0x0001e20000100800 */
[----:B------:R-:W-:Y:S01]  /*1470*/  SHF.R.S32.HI R33, RZ, 0x1f, R33 ;  /* 0x0000001fff217819 */ /* 0x000fe20000011421 */
[----:B------:R-:W-:Y:S01]  /*1480*/  IMAD.IADD R222, R4, 0x1, R20 ;  /* 0x0000000104de7824 */ /* 0x000fe200078e0214 */
[----:B--2---:R-:W-:-:S02]  /*1490*/  SHF.L.U64.HI R7, R218, 0x1, R27 ;  /* 0x00000001da077819 */ /* 0x004fc4000001021b */
[----:B------:R-:W-:Y:S01]  /*14a0*/  SHF.R.S32.HI R31, RZ, 0x1f, R31 ;  /* 0x0000001fff1f7819 */ /* 0x000fe2000001141f */
[C---:B------:R-:W-:Y:S01]  /*14b0*/  VIADD R38, R222.reuse, 0x10 ;  /* 0x00000010de267836 */ /* 0x040fe20000000000 */
[----:B------:R-:W-:Y:S01]  /*14c0*/  SHF.R.S32.HI R30, RZ, 0x1f, R30 ;  /* 0x0000001fff1e7819 */ /* 0x000fe2000001141e */
[----:B------:R-:W-:Y:S01]  /*14d0*/  STL [R1+0x24], R7 ;  /* 0x0000240701007387 */ /* 0x000fe20000100800 */
[C---:B------:R-:W-:Y:S01]  /*14e0*/  VIADD R35, R222.reuse, 0x28 ;  /* 0x00000028de237836 */ /* 0x040fe20000000000 */
[----:B0-----:R-:W-:Y:S01]  /*14f0*/  SHF.L.U64.HI R6, R217, 0x1, R16 ;  /* 0x00000001d9067819 */ /* 0x001fe20000010210 */
[C---:B------:R-:W-:Y:S01]  /*1500*/  VIADD R32, R222.reuse, 0x40 ;  /* 0x00000040de207836 */ /* 0x040fe20000000000 */
[----:B------:R0:W-:Y:S01]  /*1510*/  STL [R1+0x58], R4 ;  /* 0x0000580401007387 */ /* 0x0001e20000100800 */
[C---:B------:R-:W-:Y:S01]  /*1520*/  VIADD R29, R222.reuse, 0x58 ;  /* 0x00000058de1d7836 */ /* 0x040fe20000000000 */
[----:B------:R-:W-:Y:S01]  /*1530*/  SHF.R.S32.HI R28, RZ, 0x1f, R28 ;  /* 0x0000001fff1c7819 */ /* 0x000fe2000001141c */
[C---:B------:R-:W-:Y:S01]  /*1540*/  VIADD R26, R222.reuse, 0x70 ;  /* 0x00000070de1a7836 */ /* 0x040fe20000000000 */
[----:B------:R-:W-:Y:S01]  /*1550*/  STL [R1+0x28], R6 ;  /* 0x0000280601007387 */ /* 0x000fe20000100800 */
[----:B------:R-:W-:Y:S01]  /*1560*/  VIADD R21, R222, 0x88 ;  /* 0x00000088de157836 */ /* 0x000fe20000000000 */
[----:B------:R-:W-:Y:S01]  /*1570*/  SEL R226, R226, 0xffffffe0, !P1 ;  /* 0xffffffe0e2e27807 */ /* 0x000fe20004800000 */
[C---:B------:R-:W-:Y:S01]  /*1580*/  VIADD R15, R222.reuse, 0xa0 ;  /* 0x000000a0de0f7836 */ /* 0x040fe20000000000 */
[----:B------:R1:W-:Y:S01]  /*1590*/  STL [R1+0x2c], R5 ;  /* 0x00002c0501007387 */ /* 0x0003e20000100800 */
[C---:B------:R-:W-:Y:S01]  /*15a0*/  VIADD R11, R222.reuse, 0xb8 ;  /* 0x000000b8de0b7836 */ /* 0x040fe20000000000 */
[----:B------:R-:W-:Y:S01]  /*15b0*/  SHF.R.S32.HI R19, RZ, 0x1f, R18 ;  /* 0x0000001fff137819 */ /* 0x000fe20000011412 */
[----:B0-----:R-:W-:Y:S01]  /*15c0*/  IMAD R4, R3, 0x2, R2 ;  /* 0x0000000203047824 */ /* 0x001fe200078e0202 */
[----:B------:R-:W-:Y:S01]  /*15d0*/  SHF.R.S32.HI R3, RZ, 0x1f, R222 ;  /* 0x0000001fff037819 */ /* 0x000fe200000114de */
[C---:B------:R-:W-:Y:S01]  /*15e0*/  VIADD R8, R222.reuse, 0xd0 ;  /* 0x000000d0de087836 */ /* 0x040fe20000000000 */
[----:B------:R-:W-:Y:S01]  /*15f0*/  SHF.R.S32.HI R193, RZ, 0x1f, R22 ;  /* 0x0000001fffc17819 */ /* 0x000fe20000011416 */
[C---:B------:R-:W-:Y:S01]  /*1600*/  VIADD R39, R222.reuse, 0x8 ;  /* 0x00000008de277836 */ /* 0x040fe20000000000 */
[----:B------:R-:W-:Y:S01]  /*1610*/  STL [R1+0x5c], R4 ;  /* 0x00005c0401007387 */ /* 0x000fe20000100800 */
[----:B------:R-:W-:-:S02]  /*1620*/  VIADD R37, R222, 0x18 ;  /* 0x00000018de257836 */ /* 0x000fc40000000000 */
[C---:B-1----:R-:W-:Y:S01]  /*1630*/  VIADD R5, R222.reuse, 0xe8 ;  /* 0x000000e8de057836 */ /* 0x042fe20000000000 */
[----:B------:R0:W-:Y:S01]  /*1640*/  STL [R1+0x60], R0 ;  /* 0x0000600001007387 */ /* 0x0001e20000100800 */
        /* <DEDUP_REMOVED lines=38> */
[----:B------:R-:W-:Y:S01]  /*18b0*/  IMAD.IADD R227, R227, 0x1, R226 ;  /* 0x00000001e3e37824 */ /* 0x000fe200078e02e2 */
        /* <DEDUP_REMOVED lines=12> */
[----:B------:R-:W-:-:S07]  /*1980*/  SHF.R.S32.HI R0, RZ, 0x1f, R3 ;  /* 0x0000001fff007819 */ /* 0x000fce0000011403 */
.L_x_4584:
[----:B01-34-:R-:W0:Y:S01]  /*1990*/  LDC.64 R4, c[0x0][0xd88] ;  /* 0x00036200ff047b82 */ /* 0x01be220000000a00 */
[----:B------:R-:W-:Y:S01]  /*19a0*/  ULDC.64 UR4, c[0x0][0xb20] ;  /* 0x0002c80000047ab9 */ /* 0x000fe20000000a00 */
[----:B------:R-:W-:Y:S01]  /*19b0*/  ULDC.64 UR8, c[0x0][0xb10] ;  /* 0x0002c40000087ab9 */ /* 0x000fe20000000a00 */
[----:B------:R-:W-:Y:S01]  /*19c0*/  ULDC.64 UR6, c[0x0][0xb00] ;  /* 0x0002c00000067ab9 */ /* 0x000fe20000000a00 */
[----:B0-----:R-:W-:-:S05]  /*19d0*/  IMAD.WIDE R4, R87, 0x4, R4 ;  /* 0x0000000457047825 */ /* 0x001fca00078e0204 */
[----:B--2---:R-:W2:Y:S01]  /*19e0*/  LDG.E R26, desc[UR42][R4.64] ;  /* 0x0000002a041a7981 */ /* 0x004ea2000c1e1900 */
[----:B------:R-:W-:Y:S01]  /*19f0*/  ISETP.NE.U32.AND P2, PT, RZ, UR4, PT ;  /* 0x00000004ff007c0c */ /* 0x000fe2000bf45070 */
[----:B------:R-:W-:Y:S01]  /*1a00*/  IMAD.MOV.U32 R8, RZ, RZ, RZ ;  /* 0x000000ffff087224 */ /* 0x000fe200078e00ff */
        /* <DEDUP_REMOVED lines=16> */
[----:B------:R-:W-:Y:S01]  /*1b10*/  IMAD.U32 R87, RZ, RZ, UR4 ;  /* 0x00000004ff577e24 */ /* 0x000fe2000f8e00ff */
[----:B------:R-:W-:Y:S01]  /*1b20*/  IADD3.X R5, R27, UR7, RZ, P4, !PT ;  /* 0x000000071b057c10 */ /* 0x000fe2000a7fe4ff */
[----:B------:R-:W-:Y:S01]  /*1b30*/  ULDC.64 UR4, c[0x0][0x418] ;  /* 0x0001060000047ab9 */ /* 0x000fe20000000a00 */
        /* <DEDUP_REMOVED lines=32> */
.L_x_4455:
[----:B------:R-:W-:Y:S02]  /*1d40*/  IMAD.U32 R36, RZ, RZ, UR5 ;  /* 0x00000005ff247e24 */ /* 0x000fe4000f8e00ff */
[----:B------:R-:W-:Y:S01]  /*1d50*/  IMAD.U32 R25, RZ, RZ, UR4 ;  /* 0x00000004ff197e24 */ /* 0x000fe2000f8e00ff */
[----:B------:R-:W-:Y:S06]  /*1d60*/  @!P2 BRA `(.L_x_4456) ;  /* 0x000000000010a947 */ /* 0x000fec0003800000 */
[----:B------:R-:W-:-:S04]  /*1d70*/  IADD3 R4, P0, R28, UR8, RZ ;  /* 0x000000081c047c10 */ /* 0x000fc8000ff1e0ff */
[----:B------:R-:W-:-:S05]  /*1d80*/  IADD3.X R5, R27, UR9, RZ, P0, !PT ;  /* 0x000000091b057c10 */ /* 0x000fca00087fe4ff */
[----:B------:R0:W5:Y:S01]  /*1d90*/  LDG.E R25, desc[UR42][R4.64] ;  /* 0x0000002a04197981 */ /* 0x000162000c1e1900 */
[----:B------:R-:W-:Y:S05]  /*1da0*/  BRA `(.L_x_4457) ;  /* 0x0000000000107947 */ /* 0x000fea0003800000 */
.L_x_4456:
[----:B------:R-:W-:Y:S05]  /*1db0*/  @!P0 BRA `(.L_x_4457) ;  /* 0x00000000000c8947 */ /* 0x000fea0003800000 */
[----:B------:R-:W2:Y:S04]  /*1dc0*/  LDG.E R0, desc[UR42][R4.64] ;  /* 0x0000002a04007981 */ /* 0x000ea8000c1e1900 */
[----:B------:R-:W2:Y:S02]  /*1dd0*/  LDG.E R25, desc[UR42][R4.64+0x4] ;  /* 0x0000042a04197981 */ /* 0x000ea4000c1e1900 */
[----:B--2---:R-:W-:-:S07]  /*1de0*/  IMAD.IADD R25, R25, 0x1, -R0 ;  /* 0x0000000119197824 */ /* 0x004fce00078e0a00 */
.L_x_4457:
        /* <DEDUP_REMOVED lines=19> */
[----:B------:R0:W-:Y:S04]  /*1f20*/  STL [R1+0x48], R12 ;  /* 0x0000480c01007387 */ /* 0x0001e80000100800 */
[----:B------:R0:W-:Y:S01]  /*1f30*/  STL [R1+0x34], R6 ;  /* 0x0000340601007387 */ /* 0x0001e20000100800 */
[----:B--2---:R-:W-:-:S04]  /*1f40*/  @P0 IMAD.IADD R36, R3, 0x1, -R0 ;  /* 0x0000000103240824 */ /* 0x004fc800078e0a00 */
[----:B------:R-:W-:-:S04]  /*1f50*/  IMAD.IADD R84, R11, 0x1, R36 ;  /* 0x000000010b547824 */ /* 0x000fc800078e0224 */
[C---:B------:R-:W-:Y:S01]  /*1f60*/  VIADD R0, R84.reuse, 0x3f ;  /* 0x0000003f54007836 */ /* 0x040fe20000000000 */
[----:B------:R-:W-:-:S04]  /*1f70*/  ISETP.GE.AND P3, PT, R84, 0x1, PT ;  /* 0x000000015400780c */ /* 0x000fc80003f66270 */
[----:B------:R-:W-:-:S04]  /*1f80*/  SHF.R.S32.HI R3, RZ, 0x1f, R0 ;  /* 0x0000001fff037819 */ /* 0x000fc80000011400 */
[----:B------:R-:W-:Y:S01]  /*1f90*/  LEA.HI R3, R3, R0, RZ, 0x6 ;  /* 0x0000000003037211 */ /* 0x000fe200078f30ff */
[----:B------:R-:W-:-:S03]  /*1fa0*/  IMAD.MOV.U32 R0, RZ, RZ, RZ ;  /* 0x000000ffff007224 */ /* 0x000fc600078e00ff */
        /* <DEDUP_REMOVED lines=32> */
.L_x_4459:
[----:B------:R-:W-:Y:S05]  /*21b0*/  BSYNC B0 ;  /* 0x0000000000007941 */ /* 0x000fea0003800000 */
.L_x_4458:
        /* <DEDUP_REMOVED lines=36> */
.L_x_4462:
[----:B------:R-:W-:Y:S05]  /*2400*/  BSYNC B6 ;  /* 0x0000000000067941 */ /* 0x000fea0003800000 */
.L_x_4461:
        /* <DEDUP_REMOVED lines=20> */
.L_x_4464:
[----:B------:R-:W-:Y:S05]  /*2550*/  BSYNC B6 ;  /* 0x0000000000067941 */ /* 0x000fea0003800000 */
.L_x_4463:
        /* <DEDUP_REMOVED lines=8> */
[----:B------:R-:W-:Y:S01]  /*25e0*/  SHF.R.S32.HI R7, RZ, 0x1f, R189 ;  /* 0x0000001fff077819 */ /* 0x000fe200000114bd */
[----:B------:R-:W3:Y:S01]  /*25f0*/  S2R R12, SR_TID.X ;  /* 0x00000000000c7919 */ /* 0x000ee20000002100 */
[----:B------:R-:W-:-:S02]  /*2600*/  @P0 IADD3.X R5, R27, UR5, RZ, P1, !PT ;  /* 0x000000051b050c10 */ /* 0x000fc40008ffe4ff */
[--C-:B------:R-:W-:Y:S01]  /*2610*/  SHF.R.S32.HI R187, RZ, 0x1f, R186.reuse ;  /* 0x0000001fffbb7819 */ /* 0x100fe200000114ba */
[----:B------:R-:W-:Y:S01]  /*2620*/  IMAD.SHL.U32 R38, R191, 0x40, RZ ;  /* 0x00000040bf267824 */ /* 0x000fe200078e00ff */
[----:B------:R-:W-:Y:S01]  /*2630*/  ULDC UR4, c[0x0][0x2f4] ;  /* 0x0000bd0000047ab9 */ /* 0x000fe20000000800 */
[----:B------:R4:W3:Y:S01]  /*2640*/  @P0 LDG.E R0, desc[UR42][R4.64] ;  /* 0x0000002a04000981 */ /* 0x0008e2000c1e1900 */
[-C--:B-1----:R-:W-:Y:S01]  /*2650*/  IMAD R6, R7, R40.reuse, RZ ;  /* 0x0000002807067224 */ /* 0x082fe200078e02ff */
[----:B------:R-:W-:Y:S01]  /*2660*/  ISETP.GE.AND P2, PT, R18, UR4, PT ;  /* 0x0000000412007c0c */ /* 0x000fe2000bf46270 */
[-C--:B------:R-:W-:Y:S01]  /*2670*/  IMAD.WIDE.U32 R20, R189, R40.reuse, R186 ;  /* 0x00000028bd147225 */ /* 0x080fe200078e00ba */
[----:B------:R-:W-:Y:S02]  /*2680*/  LOP3.LUT R38, R38, 0x1c0, RZ, 0xc0, !PT ;  /* 0x000001c026267812 */ /* 0x000fe400078ec0ff */
[----:B------:R-:W-:Y:S01]  /*2690*/  SHF.L.U64.HI R39, R40, 0x6, R41 ;  /* 0x0000000628277819 */ /* 0x000fe20000010229 */
[----:B0-----:R-:W-:Y:S01]  /*26a0*/  VIADD R8, R3, 0xffffff80 ;  /* 0xffffff8003087836 */ /* 0x001fe20000000000 */
[----:B--2---:R-:W-:Y:S01]  /*26b0*/  ISETP.GE.AND P0, PT, R18, R45, PT ;  /* 0x0000002d1200720c */ /* 0x004fe20003f06270 */
[----:B------:R-:W-:Y:S01]  /*26c0*/  IMAD.WIDE.U32 R28, R189, R40, R18 ;  /* 0x00000028bd1c7225 */ /* 0x000fe200078e0012 */
[----:B----4-:R-:W0:Y:S01]  /*26d0*/  LDC.64 R4, c[0x0][0x408] ;  /* 0x00010200ff047b82 */ /* 0x010e220000000a00 */
[----:B------:R-:W-:-:S02]  /*26e0*/  SHF.R.U32.HI R42, RZ, 0x3, R38 ;  /* 0x00000003ff2a7819 */ /* 0x000fc40000011626 */
[----:B------:R-:W-:Y:S02]  /*26f0*/  SHF.R.S32.HI R3, RZ, 0x1f, R8 ;  /* 0x0000001fff037819 */ /* 0x000fe40000011408 */
[----:B------:R-:W-:Y:S02]  /*2700*/  ISETP.GE.AND P1, PT, R22, UR4, PT ;  /* 0x0000000416007c0c */ /* 0x000fe4000bf26270 */
[----:B------:R-:W-:Y:S01]  /*2710*/  LEA.HI R9, R3, R8, RZ, 0x2 ;  /* 0x0000000803097211 */ /* 0x000fe200078f10ff */
[----:B------:R-:W-:Y:S01]  /*2720*/  IMAD.IADD R3, R24, 0x1, R25 ;  /* 0x0000000118037824 */ /* 0x000fe200078e0219 */
[----:B------:R-:W-:Y:S02]  /*2730*/  LOP3.LUT R16, R16, 0xfffffffd, RZ, 0xc0, !PT ;  /* 0xfffffffd10107812 */ /* 0x000fe400078ec0ff */
[----:B------:R-:W-:Y:S01]  /*2740*/  LOP3.LUT R11, R9, 0xfffffffc, RZ, 0xc0, !PT ;  /* 0xfffffffc090b7812 */ /* 0x000fe200078ec0ff */
[----:B------:R-:W-:Y:S01]  /*2750*/  IMAD R9, R189, R41, R6 ;  /* 0x00000029bd097224 */ /* 0x000fe200078e0206 */
[----:B------:R-:W-:-:S03]  /*2760*/  @P2 LOP3.LUT R16, R16, 0x2, RZ, 0xfc, !PT ;  /* 0x0000000210102812 */ /* 0x000fc600078efcff */
[----:B------:R-:W-:Y:S01]  /*2770*/  IMAD.IADD R21, R21, 0x1, R9 ;  /* 0x0000000115157824 */ /* 0x000fe200078e0209 */
[----:B---3--:R-:W-:Y:S01]  /*2780*/  SHF.R.U32.HI R12, RZ, 0x7, R12 ;  /* 0x00000007ff0c7819 */ /* 0x008fe2000001160c */
[----:B------:R-:W-:Y:S01]  /*2790*/  IMAD.IADD R29, R9, 0x1, R29 ;  /* 0x00000001091d7824 */ /* 0x000fe200078e021d */
[----:B-----5:R-:W-:Y:S01]  /*27a0*/  SHF.R.S32.HI R9, RZ, 0x1f, R86 ;  /* 0x0000001fff097819 */ /* 0x020fe20000011456 */
[----:B------:R-:W-:Y:S01]  /*27b0*/  IMAD.IADD R10, R8, 0x1, -R11 ;  /* 0x00000001080a7824 */ /* 0x000fe200078e0a0b */
[----:B------:R-:W-:Y:S01]  /*27c0*/  LOP3.LUT R16, R16, 0xfffffffe, RZ, 0xc0, !PT ;  /* 0xfffffffe10107812 */ /* 0x000fe200078ec0ff */
[----:B------:R-:W-:-:S03]  /*27d0*/  IMAD.WIDE.U32 R20, R86, R40, R20 ;  /* 0x0000002856147225 */ /* 0x000fc600078e0014 */
[----:B------:R-:W-:Y:S01]  /*27e0*/  @P1 LOP3.LUT R16, R16, 0x1, RZ, 0xfc, !PT ;  /* 0x0000000110101812 */ /* 0x000fe200078efcff */
[----:B0-----:R-:W-:Y:S01]  /*27f0*/  IMAD R6, R7, R4, RZ ;  /* 0x0000000407067224 */ /* 0x001fe200078e02ff */
[----:B------:R-:W-:Y:S01]  /*2800*/  SEL R7, R45, RZ, P0 ;  /* 0x000000ff2d077207 */ /* 0x000fe20000000000 */
[C---:B------:R-:W-:Y:S02]  /*2810*/  IMAD R8, R9.reuse, R40, RZ ;  /* 0x0000002809087224 */ /* 0x040fe400078e02ff */
[-C--:B------:R-:W-:Y:S02]  /*2820*/  IMAD R9, R9, R4.reuse, RZ ;  /* 0x0000000409097224 */ /* 0x080fe400078e02ff */
[----:B------:R-:W-:Y:S02]  /*2830*/  IMAD.IADD R7, R18, 0x1, R7 ;  /* 0x0000000112077824 */ /* 0x000fe400078e0207 */
[C---:B------:R-:W-:Y:S02]  /*2840*/  IMAD R11, R189.reuse, R5, R6 ;  /* 0x00000005bd0b7224 */ /* 0x040fe400078e0206 */
[C---:B------:R-:W-:Y:S01]  /*2850*/  IMAD R49, R86.reuse, R41, R8 ;  /* 0x0000002956317224 */ /* 0x040fe200078e0208 */
[----:B------:R-:W-:Y:S01]  /*2860*/  SHF.R.S32.HI R6, RZ, 0x1f, R7 ;  /* 0x0000001fff067819 */ /* 0x000fe20000011407 */
[----:B------:R-:W-:Y:S01]  /*2870*/  IMAD R9, R86, R5, R9 ;  /* 0x0000000556097224 */ /* 0x000fe200078e0209 */
[----:B------:R-:W-:Y:S01]  /*2880*/  SHF.L.U64.HI R41, R4, 0x6, R5 ;  /* 0x0000000604297819 */ /* 0x000fe20000010205 */
[----:B------:R-:W-:Y:S01]  /*2890*/  IMAD.WIDE.U32 R30, R189, R4, R186 ;  /* 0x00000004bd1e7225 */ /* 0x000fe200078e00ba */
[----:B------:R-:W-:-:S02]  /*28a0*/  LOP3.LUT R5, R38, 0x18, R18, 0xf8, !PT ;  /* 0x0000001826057812 */ /* 0x000fc400078ef812 */
[----:B------:R-:W-:Y:S01]  /*28b0*/  LEA.HI R37, R6, R7, RZ, 0x3 ;  /* 0x0000000706257211 */ /* 0x000fe200078f18ff */
[----:B------:R-:W-:Y:S01]  /*28c0*/  IMAD.WIDE.U32 R32, R189, R4, R18 ;  /* 0x00000004bd207225 */ /* 0x000fe200078e0012 */
[----:B------:R-:W-:Y:S02]  /*28d0*/  LOP3.LUT R46, R5, R42, RZ, 0x3c, !PT ;  /* 0x0000002a052e7212 */ /* 0x000fe400078e3cff */
[----:B------:R-:W-:Y:S01]  /*28e0*/  LOP3.LUT R5, R38, 0x38, R37, 0xf8, !PT ;  /* 0x0000003826057812 */ /* 0x000fe200078ef825 */
[----:B------:R-:W-:Y:S01]  /*28f0*/  IMAD.IADD R31, R31, 0x1, R11 ;  /* 0x000000011f1f7824 */ /* 0x000fe200078e020b */
[----:B------:R-:W-:Y:S01]  /*2900*/  LOP3.LUT R51, R37, 0xfffffff8, RZ, 0xc0, !PT ;  /* 0xfffffff825337812 */ /* 0x000fe200078ec0ff */
[----:B------:R-:W-:Y:S02]  /*2910*/  IMAD.IADD R33, R11, 0x1, R33 ;  /* 0x000000010b217824 */ /* 0x000fe400078e0221 */
[----:B------:R-:W-:Y:S01]  /*2920*/  IMAD.WIDE.U32 R30, R86, R4, R30 ;  /* 0x00000004561e7225 */ /* 0x000fe200078e001e */
[----:B------:R-:W-:-:S03]  /*2930*/  SHF.R.S32.HI R54, RZ, 0x1f, R51 ;  /* 0x0000001fff367819 */ /* 0x000fc60000011433 */
[----:B------:R-:W-:-:S04]  /*2940*/  IMAD.WIDE.U32 R32, R86, R4, R32 ;  /* 0x0000000456207225 */ /* 0x000fc800078e0020 */
[----:B------:R-:W-:Y:S01]  /*2950*/  IMAD.SHL.U32 R43, R4, 0x40, RZ ;  /* 0x00000040042b7824 */ /* 0x000fe200078e00ff */
[----:B------:R-:W-:Y:S01]  /*2960*/  LOP3.LUT R4, R5, R42, RZ, 0x3c, !PT ;  /* 0x0000002a05047212 */ /* 0x000fe200078e3cff */
[----:B------:R-:W-:-:S04]  /*2970*/  IMAD.WIDE.U32 R28, R86, R40, R28 ;  /* 0x00000028561c7225 */ /* 0x000fc800078e001c */
[----:B------:R-:W-:Y:S02]  /*2980*/  IMAD.IADD R48, R21, 0x1, R49 ;  /* 0x0000000115307824 */ /* 0x000fe400078e0231 */
[----:B------:R-:W-:Y:S02]  /*2990*/  IMAD.SHL.U32 R40, R40, 0x40, RZ ;  /* 0x0000004028287824 */ /* 0x000fe400078e00ff */
[----:B------:R-:W-:Y:S02]  /*29a0*/  VIADD R44, R12, 0x8 ;  /* 0x000000080c2c7836 */ /* 0x000fe40000000000 */
[----:B------:R-:W-:Y:S02]  /*29b0*/  IMAD.SHL.U32 R45, R45, 0x2, RZ ;  /* 0x000000022d2d7824 */ /* 0x000fe400078e00ff */
[----:B------:R-:W-:Y:S02]  /*29c0*/  IMAD R46, R223, 0x200, R46 ;  /* 0x00000200df2e7824 */ /* 0x000fe400078e022e */
[----:B------:R-:W-:-:S02]  /*29d0*/  IMAD R47, R10, 0x40, R189 ;  /* 0x000000400a2f7824 */ /* 0x000fc400078e02bd */
[----:B------:R-:W-:Y:S02]  /*29e0*/  IMAD.IADD R49, R49, 0x1, R29 ;  /* 0x0000000131317824 */ /* 0x000fe400078e021d */
[----:B------:R-:W-:Y:S02]  /*29f0*/  IMAD.IADD R50, R31, 0x1, R9 ;  /* 0x000000011f327824 */ /* 0x000fe400078e0209 */
[----:B------:R-:W-:Y:S02]  /*2a00*/  IMAD.IADD R52, R9, 0x1, R33 ;  /* 0x0000000109347824 */ /* 0x000fe400078e0221 */
[----:B------:R-:W-:Y:S01]  /*2a10*/  IMAD R55, R223, 0x200, R4 ;  /* 0x00000200df377824 */ /* 0x000fe200078e0204 */
[----:B------:R-:W-:-:S07]  /*2a20*/  SHF.R.S32.HI R53, RZ, 0x1f, R0 ;  /* 0x0000001fff357819 */ /* 0x000fce0000011400 */
.L_x_4497:
        /* <DEDUP_REMOVED lines=19> */
[----:B------:R-:W-:-:S04]  /*2b60*/  @!P1 IMAD.WIDE.U32 R6, R0, R6, R8 ;  /* 0x0000000600069225 */ /* 0x000fc800078e0008 */
[----:B------:R-:W-:Y:S01]  /*2b70*/  @!P1 IMAD.IADD R7, R7, 0x1, R13 ;  /* 0x0000000107079824 */ /* 0x000fe200078e020d */
[----:B--2---:R-:W-:-:S04]  /*2b80*/  @!P1 LEA R4, P2, R6, R4, 0x2 ;  /* 0x0000000406049211 */ /* 0x004fc800078410ff */
[----:B------:R-:W-:Y:S02]  /*2b90*/  @!P1 LEA.HI.X R5, R6, R5, R7, 0x2, P2 ;  /* 0x0000000506059211 */ /* 0x000fe400010f1407 */
[----:B-1----:R-:W-:Y:S01]  /*2ba0*/  ISETP.GE.AND P2, PT, R66, 0x1, PT ;  /* 0x000000014200780c */ /* 0x002fe20003f46270 */
[----:B------:R-:W-:Y:S02]  /*2bb0*/  IMAD.MOV R7, RZ, RZ, -R8 ;  /* 0x000000ffff077224 */ /* 0x000fe400078e0a08 */
[----:B------:R-:W-:Y:S01]  /*2bc0*/  IMAD.SHL.U32 R64, R23, 0x1000, RZ ;  /* 0x0000100017407824 */ /* 0x000fe200078e00ff */
[----:B------:R-:W-:Y:S05]  /*2bd0*/  YIELD ;  /* 0x0000000000007946 */ /* 0x000fea0003800000 */
[----:B------:R-:W-:Y:S01]  /*2be0*/  IMAD R60, R60, R7, R12 ;  /* 0x000000073c3c7224 */ /* 0x000fe200078e020c */
[----:B------:R-:W-:Y:S01]  /*2bf0*/  BSSY B0, `(.L_x_4465) ;  /* 0x00001b4000007945 */ /* 0x000fe20003800000 */
[----:B------:R-:W-:Y:S01]  /*2c00*/  IMAD.IADD R7, R46, 0x1, R64 ;  /* 0x000000012e077824 */ /* 0x000fe200078e0240 */
[----:B------:R0:W5:Y:S01]  /*2c10*/  @!P1 LDG.E R59, desc[UR42][R4.64] ;  /* 0x0000002a043b9981 */ /* 0x000162000c1e1900 */
[----:B------:R-:W-:Y:S01]  /*2c20*/  ISETP.GT.AND P1, PT, R11, R35, PT ;  /* 0x000000230b00720c */ /* 0x000fe20003f24270 */
[----:B------:R-:W-:-:S02]  /*2c30*/  IMAD.MOV.U32 R34, RZ, RZ, R11 ;  /* 0x000000ffff227224 */ /* 0x000fc400078e000b */
[----:B------:R-:W-:Y:S01]  /*2c40*/  IMAD R10, R7, 0x2, R2 ;  /* 0x00000002070a7824 */ /* 0x000fe200078e0202 */
[----:B------:R-:W-:Y:S09]  /*2c50*/  @!P2 BRA `(.L_x_4466) ;  /* 0x0000001400e0a947 */ /* 0x000ff20003800000 */
        /* <DEDUP_REMOVED lines=57> */
.L_x_4469:
[----:B------:R-:W-:Y:S05]  /*2ff0*/  BSYNC B1 ;  /* 0x0000000000017941 */ /* 0x000fea0003800000 */
.L_x_4468:
        /* <DEDUP_REMOVED lines=16> */
.L_x_4470:
[----:B------:R-:W-:Y:S01]  /*3100*/  IMAD R58, R23, 0x8, R2 ;  /* 0x00000008173a7824 */ /* 0x000fe200078e0202 */
[----:B------:R-:W-:Y:S01]  /*3110*/  SHF.L.U32 R65, R188, 0x1f, RZ ;  /* 0x0000001fbc417819 */ /* 0x000fe200000006ff */
[----:B------:R-:W-:Y:S03]  /*3120*/  BSSY B1, `(.L_x_4471) ;  /* 0x0000003000017945 */ /* 0x000fe60003800000 */
[----:B------:R-:W0:Y:S02]  /*3130*/  SYNCS.PHASECHK.TRANS64.TRYWAIT P4, [R58+URZ+0x38890], R65 ;  /* 0x038890413a0075a7 */ /* 0x000e24000808017f */
[----:B0-----:R-:W-:Y:S05]  /*3140*/  @!P4 BRA `(.L_x_4472) ;  /* 0x000001b00060c947 */ /* 0x001fea0003800000 */
.L_x_4719:
[----:B------:R-:W-:Y:S05]  /*3150*/  BSYNC B1 ;  /* 0x0000000000017941 */ /* 0x000fea0003800000 */
.L_x_4471:
[----:B------:R-:W-:-:S03]  /*3160*/  UMOV UR4, 0xffffffff ;  /* 0xffffffff00047882 */ /* 0x000fc60000000000 */
[----:B------:R-:W-:Y:S05]  /*3170*/  BRA.DIV UR4, `(.L_x_4473) ;  /* 0x000001b204687947 */ /* 0x000fea000b800000 */
[----:B------:R1:W2:Y:S04]  /*3180*/  SHFL.IDX PT, R69, R13, RZ, 0x1c1f ;  /* 0x001c1fff0d457589 */ /* 0x0002a800000e0000 */
[----:B------:R1:W3:Y:S02]  /*3190*/  SHFL.IDX PT, R14, R67, RZ, 0x1c1f ;  /* 0x001c1fff430e7589 */ /* 0x0002e400000e0000 */
.L_x_4723:
[----:B------:R-:W-:Y:S05]  /*31a0*/  @P2 BRA `(.L_x_4474) ;  /* 0x0000001400602947 */ /* 0x000fea0003800000 */
[----:B------:R-:W-:Y:S01]  /*31b0*/  LOP3.LUT P4, RZ, R16, 0x2, RZ, 0xc0, !PT ;  /* 0x0000000210ff7812 */ /* 0x000fe2000788c0ff */
[----:B------:R-:W-:-:S12]  /*31c0*/  BSSY B1, `(.L_x_4475) ;  /* 0x0000034000017945 */ /* 0x000fd80003800000 */
[----:B------:R-:W-:Y:S05]  /*31d0*/  @P4 BRA `(.L_x_4476) ;  /* 0x0000000000c84947 */ /* 0x000fea0003800000 */
[----:B------:R4:W0:Y:S01]  /*31e0*/  LDS.128 R4, [R10+0x22400] ;  /* 0x022400000a047984 */ /* 0x0008220000000c00 */
[----:B------:R-:W-:Y:S01]  /*31f0*/  ISETP.GE.AND P2, PT, R186, R66, PT ;  /* 0x00000042ba00720c */ /* 0x000fe20003f46270 */
[----:B------:R-:W-:-:S12]  /*3200*/  BSSY B2, `(.L_x_4477) ;  /* 0x000002c000027945 */ /* 0x000fd80003800000 */
[----:B----4-:R-:W-:Y:S05]  /*3210*/  @P2 BRA `(.L_x_4478) ;  /* 0x0000000000a82947 */ /* 0x010fea0003800000 */
[----:B------:R-:W-:Y:S01]  /*3220*/  SHF.R.U64 R12, R56, 0x10, R57 ;  /* 0x00000010380c7819 */ /* 0x000fe20000001239 */
[--C-:B0-----:R-:W-:Y:S01]  /*3230*/  HADD2.F32 R10, -RZ, R5.reuse.H1_H1 ;  /* 0x30000005ff0a7230 */ /* 0x101fe20000004100 */
[----:B------:R-:W-:Y:S01]  /*3240*/  SHF.R.U64 R11, R26, 0x10, R27 ;  /* 0x000000101a0b7819 */ /* 0x000fe2000000121b */
[----:B------:R-:W-:Y:S02]  /*3250*/  HADD2.F32 R5, -RZ, R5.H0_H0 ;  /* 0x20000005ff057230 */ /* 0x000fe40000004100 */
[----:B------:R-:W-:Y:S02]  /*3260*/  HADD2.F32 R12, -RZ, R12.H0_H0 ;  /* 0x2000000cff0c7230 */ /* 0x000fe40000004100 */
[----:B------:R-:W-:-:S03]  /*3270*/  HADD2.F32 R11, -RZ, R11.H0_H0 ;  /* 0x2000000bff0b7230 */ /* 0x000fc60000004100 */
[CC--:B-1----:R-:W-:Y:S01]  /*3280*/  FMUL.FTZ R13, R5.reuse, R12.reuse ;  /* 0x0000000c050d7220 */ /* 0x0c2fe20000410000 */
[C---:B------:R-:W-:Y:S01]  /*3290*/  FMUL.FTZ R26, R10.reuse, R12 ;  /* 0x0000000c0a1a7220 */ /* 0x040fe20000410000 */
[----:B------:R-:W-:Y:S02]  /*32a0*/  HADD2.F32 R12, -RZ, R7.H1_H1 ;  /* 0x30000007ff0c7230 */ /* 0x000fe40000004100 */
[-C--:B------:R-:W-:Y:S01]  /*32b0*/  FFMA.FTZ R10, R10, R11.reuse, R13 ;  /* 0x0000000b0a0a7223 */ /* 0x080fe2000001000d */
[----:B------:R-:W-:Y:S01]  /*32c0*/  SHF.R.U32.HI R13, RZ, 0x10, R57 ;  /* 0x00000010ff0d7819 */ /* 0x000fe20000011639 */
[----:B------:R-:W-:Y:S01]  /*32d0*/  FFMA.FTZ R5, R5, R11, -R26 ;  /* 0x0000000b05057223 */ /* 0x000fe2000001081a */
[----:B------:R-:W-:Y:S01]  /*32e0*/  SHF.R.U32.HI R26, RZ, 0x10, R27 ;  /* 0x00000010ff1a7819 */ /* 0x000fe2000001161b */
[----:B------:R-:W-:Y:S02]  /*32f0*/  IMAD.MOV.U32 R11, RZ, RZ, R4 ;  /* 0x000000ffff0b7224 */ /* 0x000fe400078e0004 */
[----:B------:R-:W-:Y:S01]  /*3300*/  HADD2.F32 R13, -RZ, R13.H0_H0 ;  /* 0x2000000dff0d7230 */ /* 0x000fe20000004100 */
[----:B------:R-:W-:Y:S01]  /*3310*/  F2FP.F16.F32.PACK_AB R5, R10, R5 ;  /* 0x000000050a05723e */ /* 0x000fe200000000ff */
[----:B------:R-:W-:-:S02]  /*3320*/  HADD2.F32 R4, -RZ, R7.H0_H0 ;  /* 0x20000007ff047230 */ /* 0x000fc40000004100 */
[----:B------:R-:W-:Y:S02]  /*3330*/  HADD2.F32 R7, -RZ, R26.H0_H0 ;  /* 0x2000001aff077230 */ /* 0x000fe40000004100 */
[-C--:B------:R-:W-:Y:S01]  /*3340*/  FMUL.FTZ R15, R12, R13.reuse ;  /* 0x0000000d0c0f7220 */ /* 0x080fe20000410000 */
[----:B------:R-:W-:-:S03]  /*3350*/  FMUL.FTZ R13, R4, R13 ;  /* 0x0000000d040d7220 */ /* 0x000fc60000410000 */
[-C--:B------:R-:W-:Y:S01]  /*3360*/  FFMA.FTZ R4, R4, R7.reuse, -R15 ;  /* 0x0000000704047223 */ /* 0x080fe2000001080f */
[----:B------:R-:W-:Y:S02]  /*3370*/  HADD2.F32 R15, -RZ, R72.H0_H0 ;  /* 0x20000048ff0f7230 */ /* 0x000fe40000004100 */
[----:B------:R-:W-:Y:S01]  /*3380*/  FFMA.FTZ R7, R12, R7, R13 ;  /* 0x000000070c077223 */ /* 0x000fe2000001000d */
[----:B------:R-:W-:Y:S02]  /*3390*/  IMAD.MOV.U32 R12, RZ, RZ, R6 ;  /* 0x000000ffff0c7224 */ /* 0x000fe400078e0006 */
[--C-:B------:R-:W-:Y:S02]  /*33a0*/  HADD2.F32 R6, -RZ, R11.reuse.H1_H1 ;  /* 0x3000000bff067230 */ /* 0x100fe40000004100 */
[----:B------:R-:W-:Y:S01]  /*33b0*/  HADD2.F32 R11, -RZ, R11.H0_H0 ;  /* 0x2000000bff0b7230 */ /* 0x000fe20000004100 */
[----:B------:R-:W-:Y:S01]  /*33c0*/  F2FP.F16.F32.PACK_AB R7, R7, R4 ;  /* 0x000000040707723e */ /* 0x000fe200000000ff */
[----:B------:R-:W-:-:S02]  /*33d0*/  HADD2.F32 R13, -RZ, R70.H0_H0 ;  /* 0x20000046ff0d7230 */ /* 0x000fc40000004100 */
[-C--:B------:R-:W-:Y:S01]  /*33e0*/  FMUL.FTZ R26, R6, R15.reuse ;  /* 0x0000000f061a7220 */ /* 0x080fe20000410000 */
[----:B------:R-:W-:-:S03]  /*33f0*/  FMUL.FTZ R15, R11, R15 ;  /* 0x0000000f0b0f7220 */ /* 0x000fc60000410000 */
[-C--:B------:R-:W-:Y:S01]  /*3400*/  FFMA.FTZ R26, R11, R13.reuse, -R26 ;  /* 0x0000000d0b1a7223 */ /* 0x080fe2000001081a */
[----:B------:R-:W-:Y:S02]  /*3410*/  HADD2.F32 R11, -RZ, R70.H1_H1 ;  /* 0x30000046ff0b7230 */ /* 0x000fe40000004100 */
[----:B------:R-:W-:Y:S01]  /*3420*/  FFMA.FTZ R15, R6, R13, R15 ;  /* 0x0000000d060f7223 */ /* 0x000fe2000001000f */
[----:B------:R-:W-:Y:S02]  /*3430*/  HADD2.F32 R13, -RZ, R72.H1_H1 ;  /* 0x30000048ff0d7230 */ /* 0x000fe40000004100 */
[--C-:B------:R-:W-:Y:S02]  /*3440*/  HADD2.F32 R6, -RZ, R12.reuse.H1_H1 ;  /* 0x3000000cff067230 */ /* 0x100fe40000004100 */
[----:B------:R-:W-:Y:S01]  /*3450*/  HADD2.F32 R12, -RZ, R12.H0_H0 ;  /* 0x2000000cff0c7230 */ /* 0x000fe20000004100 */
[----:B------:R-:W-:Y:S02]  /*3460*/  F2FP.F16.F32.PACK_AB R4, R15, R26 ;  /* 0x0000001a0f04723e */ /* 0x000fe400000000ff */
[----:B------:R-:W-:-:S02]  /*3470*/  FMUL.FTZ R27, R6, R13 ;  /* 0x0000000d061b7220 */ /* 0x000fc40000410000 */
[C---:B------:R-:W-:Y:S02]  /*3480*/  FMUL.FTZ R13, R12.reuse, R13 ;  /* 0x0000000d0c0d7220 */ /* 0x040fe40000410000 */
[-C--:B------:R-:W-:Y:S02]  /*3490*/  FFMA.FTZ R27, R12, R11.reuse, -R27 ;  /* 0x0000000b0c1b7223 */ /* 0x080fe4000001081b */
[----:B------:R-:W-:-:S05]  /*34a0*/  FFMA.FTZ R6, R6, R11, R13 ;  /* 0x0000000b06067223 */ /* 0x000fca000001000d */
[----:B------:R-:W-:-:S07]  /*34b0*/  F2FP.F16.F32.PACK_AB R6, R6, R27 ;  /* 0x0000001b0606723e */ /* 0x000fce00000000ff */
.L_x_4478:
[----:B------:R-:W-:Y:S05]  /*34c0*/  BSYNC B2 ;  /* 0x0000000000027941 */ /* 0x000fea0003800000 */
.L_x_4477:
[----:B---3--:R-:W-:-:S04]  /*34d0*/  LEA R10, P2, R18, R14, 0x1 ;  /* 0x0000000e120a7211 */ /* 0x008fc800078408ff */
[----:B--2---:R-:W-:-:S05]  /*34e0*/  LEA.HI.X R11, R18, R69, R19, 0x1, P2 ;  /* 0x00000045120b7211 */ /* 0x004fca00010f0c13 */
[----:B0-----:R4:W-:Y:S04]  /*34f0*/  ST.E.128 desc[UR42][R10.64], R4 ;  /* 0x000000040a007985 */ /* 0x0019e8000c101d2a */
.L_x_4476:
[----:B------:R-:W-:Y:S05]  /*3500*/  BSYNC B1 ;  /* 0x0000000000017941 */ /* 0x000fea0003800000 */
.L_x_4475:
        /* <DEDUP_REMOVED lines=13> */
[----:B------:R-:W-:Y:S01]  /*35e0*/  SHF.R.U64 R12, R8, 0x10, R9 ;  /* 0x00000010080c7819 */ /* 0x000fe20000001209 */
[----:B--2---:R-:W-:Y:S01]  /*35f0*/  IMAD.MOV.U32 R8, RZ, RZ, R7 ;  /* 0x000000ffff087224 */ /* 0x004fe200078e0007 */
[--C-:B------:R-:W-:Y:S01]  /*3600*/  SHF.R.U64 R14, R24, 0x10, R25.reuse ;  /* 0x00000010180e7819 */ /* 0x100fe20000001219 */
[--C-:B------:R-:W-:Y:S01]  /*3610*/  HADD2.F32 R7, -RZ, R5.reuse.H1_H1 ;  /* 0x30000005ff077230 */ /* 0x100fe20000004100 */
[----:B------:R-:W-:Y:S01]  /*3620*/  SHF.R.U32.HI R15, RZ, 0x10, R25 ;  /* 0x00000010ff0f7819 */ /* 0x000fe20000011619 */
[----:B------:R-:W-:Y:S01]  /*3630*/  HADD2.F32 R5, -RZ, R5.H0_H0 ;  /* 0x20000005ff057230 */ /* 0x000fe20000004100 */
[----:B-1----:R-:W-:Y:S01]  /*3640*/  SHF.R.U32.HI R13, RZ, 0x10, R9 ;  /* 0x00000010ff0d7819 */ /* 0x002fe20000011609 */
[----:B------:R-:W-:Y:S02]  /*3650*/  HADD2.F32 R14, -RZ, R14.H0_H0 ;  /* 0x2000000eff0e7230 */ /* 0x000fe40000004100 */
[----:B------:R-:W-:Y:S02]  /*3660*/  HADD2.F32 R15, -RZ, R15.H0_H0 ;  /* 0x2000000fff0f7230 */ /* 0x000fe40000004100 */
[----:B------:R-:W-:-:S02]  /*3670*/  HADD2.F32 R9, -RZ, R8.H1_H1 ;  /* 0x30000008ff097230 */ /* 0x000fc40000004100 */
[-C--:B------:R-:W-:Y:S01]  /*3680*/  FMUL.FTZ R24, R7, R14.reuse ;  /* 0x0000000e07187220 */ /* 0x080fe20000410000 */
[----:B------:R-:W-:Y:S02]  /*3690*/  HADD2.F32 R12, -RZ, R12.H0_H0 ;  /* 0x2000000cff0c7230 */ /* 0x000fe40000004100 */
[----:B------:R-:W-:Y:S01]  /*36a0*/  FMUL.FTZ R14, R5, R14 ;  /* 0x0000000e050e7220 */ /* 0x000fe20000410000 */
[----:B------:R-:W-:Y:S02]  /*36b0*/  HADD2.F32 R8, -RZ, R8.H0_H0 ;  /* 0x20000008ff087230 */ /* 0x000fe40000004100 */
[-C--:B------:R-:W-:Y:S01]  /*36c0*/  FMUL.FTZ R25, R9, R15.reuse ;  /* 0x0000000f09197220 */ /* 0x080fe20000410000 */
[----:B------:R-:W-:Y:S02]  /*36d0*/  HADD2.F32 R13, -RZ, R13.H0_H0 ;  /* 0x2000000dff0d7230 */ /* 0x000fe40000004100 */
        /* <DEDUP_REMOVED lines=10> */
[----:B------:R-:W-:Y:S02]  /*3780*/  HADD2.F32 R4, -RZ, R4.H0_H0 ;  /* 0x20000004ff047230 */ /* 0x000fe40000004100 */
[----:B------:R-:W-:Y:S01]  /*3790*/  FMUL.FTZ R25, R7, R12 ;  /* 0x0000000c07197220 */ /* 0x000fe20000410000 */
[----:B------:R-:W-:-:S02]  /*37a0*/  HADD2.F32 R6, -RZ, R6.H0_H0 ;  /* 0x20000006ff067230 */ /* 0x000fc40000004100 */
        /* <DEDUP_REMOVED lines=11> */
[----:B------:R-:W-:-:S07]  /*3860*/  F2FP.F16.F32.PACK_AB R6, R8, R27 ;  /* 0x0000001b0806723e */ /* 0x000fce00000000ff */
.L_x_4480:
[----:B------:R-:W-:Y:S05]  /*3870*/  BSYNC B1 ;  /* 0x0000000000017941 */ /* 0x000fea0003800000 */
.L_x_4479:
[----:B--2---:R2:W-:Y:S01]  /*3880*/  ST.E.128 desc[UR42][R10.64], R4 ;  /* 0x000000040a007985 */ /* 0x0045e2000c101d2a */
[----:B------:R-:W-:Y:S05]  /*3890*/  BRA `(.L_x_4474) ;  /* 0x0000000c00a47947 */ /* 0x000fea0003800000 */
.L_x_4467:
[----:B------:R-:W-:-:S05]  /*38a0*/  IMAD R63, R11, -0x40, R36 ;  /* 0xffffffc00b3f7824 */ /* 0x000fca00078e0224 */
[----:B------:R-:W-:-:S04]  /*38b0*/  VIMNMX R63, R63, 0x40, PT ;  /* 0x000000403f3f7848 */ /* 0x000fc80003fe0100 */
[----:B------:R-:W-:-:S04]  /*38c0*/  ISETP.GE.AND P2, PT, R189, R63, PT ;  /* 0x0000003fbd00720c */ /* 0x000fc80003f46270 */
[----:B------:R-:W-:-:S13]  /*38d0*/  ISETP.GE.OR P3, PT, R18, R66, P2 ;  /* 0x000000421200720c */ /* 0x000fda0001766670 */
[----:B------:R-:W0:Y:S01]  /*38e0*/  @!P3 LDC.64 R10, c[0x0][0x3e8] ;  /* 0x0000fa00ff0abb82 */ /* 0x000e220000000a00 */
[----:B------:R-:W-:-:S05]  /*38f0*/  @!P3 IADD3 R4, P4, R28, R4, RZ ;  /* 0x000000041c04b210 */ /* 0x000fca0007f9e0ff */
[----:B------:R-:W-:Y:S02]  /*3900*/  @!P3 IMAD.X R5, R14, 0x1, R49, P4 ;  /* 0x000000010e05b824 */ /* 0x000fe400020e0631 */
[----:B------:R-:W1:Y:S01]  /*3910*/  @!P3 LDC.64 R8, c[0x0][0x400] ;  /* 0x00010000ff08bb82 */ /* 0x000e620000000a00 */
[----:B0-----:R-:W-:-:S04]  /*3920*/  @!P3 LEA R10, P4, R4, R10, 0x1 ;  /* 0x0000000a040ab211 */ /* 0x001fc800078808ff */
[----:B------:R-:W-:Y:S01]  /*3930*/  @!P3 LEA.HI.X R11, R4, R11, R5, 0x1, P4 ;  /* 0x0000000b040bb211 */ /* 0x000fe200020f0c05 */
[----:B------:R-:W-:Y:S02]  /*3940*/  @!P3 IMAD R4, R41, R34, RZ ;  /* 0x000000222904b224 */ /* 0x000fe400078e02ff */
[----:B------:R-:W-:Y:S02]  /*3950*/  @!P3 IMAD.MOV.U32 R5, RZ, RZ, R52 ;  /* 0x000000ffff05b224 */ /* 0x000fe400078e0034 */
[----:B------:R-:W-:Y:S02]  /*3960*/  @!P3 IMAD R7, R12, R43, R4 ;  /* 0x0000002b0c07b224 */ /* 0x000fe400078e0204 */
[----:B------:R-:W-:-:S04]  /*3970*/  @!P3 IMAD.MOV.U32 R4, RZ, RZ, R32 ;  /* 0x000000ffff04b224 */ /* 0x000fc800078e0020 */
[----:B------:R-:W-:-:S04]  /*3980*/  @!P3 IMAD.WIDE.U32 R4, R34, R43, R4 ;  /* 0x0000002b2204b225 */ /* 0x000fc800078e0004 */
[----:B------:R-:W-:Y:S01]  /*3990*/  @!P3 IMAD.IADD R5, R7, 0x1, R5 ;  /* 0x000000010705b824 */ /* 0x000fe200078e0205 */
[C---:B-1----:R-:W-:Y:S02]  /*39a0*/  @!P3 LEA R8, P4, R4.reuse, R8, 0x1 ;  /* 0x000000080408b211 */ /* 0x042fe400078808ff */
        /* <DEDUP_REMOVED lines=10> */
[----:B--2---:R-:W-:Y:S02]  /*3a50*/  IMAD.MOV.U32 R12, RZ, RZ, R4 ;  /* 0x000000ffff0c7224 */ /* 0x004fe400078e0004 */
[----:B------:R-:W-:Y:S02]  /*3a60*/  IMAD.MOV.U32 R15, RZ, RZ, R6 ;  /* 0x000000ffff0f7224 */ /* 0x000fe400078e0006 */
[----:B------:R-:W-:Y:S01]  /*3a70*/  IMAD.MOV.U32 R14, RZ, RZ, R5 ;  /* 0x000000ffff0e7224 */ /* 0x000fe200078e0005 */
[----:B------:R-:W-:Y:S01]  /*3a80*/  PRMT R75, R12, 0x7610, R75 ;  /* 0x000076100c4b7816 */ /* 0x000fe2000000004b */
[----:B------:R-:W-:Y:S01]  /*3a90*/  IMAD.MOV.U32 R56, RZ, RZ, R7 ;  /* 0x000000ffff387224 */ /* 0x000fe200078e0007 */
[----:B------:R-:W-:Y:S01]  /*3aa0*/  PRMT R77, R77, 0x5410, R15 ;  /* 0x000054104d4d7816 */ /* 0x000fe2000000000f */
[----:B---3--:R-:W-:Y:S01]  /*3ab0*/  IMAD.MOV.U32 R8, RZ, RZ, R26 ;  /* 0x000000ffff087224 */ /* 0x008fe200078e001a */
[----:B------:R-:W-:Y:S01]  /*3ac0*/  PRMT R69, R14, 0x7610, R69 ;  /* 0x000076100e457816 */ /* 0x000fe20000000045 */
[----:B------:R-:W-:Y:S01]  /*3ad0*/  IMAD.MOV.U32 R9, RZ, RZ, R27 ;  /* 0x000000ffff097224 */ /* 0x000fe200078e001b */
[----:B------:R-:W-:Y:S01]  /*3ae0*/  PRMT R78, R56, 0x7610, R78 ;  /* 0x00007610384e7816 */ /* 0x000fe2000000004e */
[----:B------:R-:W-:Y:S01]  /*3af0*/  IMAD.MOV.U32 R10, RZ, RZ, R24 ;  /* 0x000000ffff0a7224 */ /* 0x000fe200078e0018 */
[----:B------:R-:W-:Y:S01]  /*3b00*/  PRMT R77, R8, 0x7610, R77 ;  /* 0x00007610084d7816 */ /* 0x000fe2000000004d */
[----:B------:R-:W-:Y:S01]  /*3b10*/  IMAD.MOV.U32 R11, RZ, RZ, R25 ;  /* 0x000000ffff0b7224 */ /* 0x000fe200078e0019 */
[----:B------:R-:W-:-:S02]  /*3b20*/  PRMT R76, R9, 0x7610, R76 ;  /* 0x00007610094c7816 */ /* 0x000fc4000000004c */
[----:B------:R-:W-:Y:S02]  /*3b30*/  PRMT R75, R75, 0x5410, R10 ;  /* 0x000054104b4b7816 */ /* 0x000fe4000000000a */
[----:B------:R-:W-:Y:S01]  /*3b40*/  PRMT R71, R11, 0x7610, R71 ;  /* 0x000076100b477816 */ /* 0x000fe20000000047 */
[----:B------:R-:W-:Y:S06]  /*3b50*/  @!P3 BRA `(.L_x_4481) ;  /* 0x000000000004b947 */ /* 0x000fec0003800000 */
[----:B------:R-:W-:Y:S01]  /*3b60*/  BPT.TRAP 0x1 ;  /* 0x000000040000795c */ /* 0x000fe20000300000 */
.L_x_4481:
[----:B------:R-:W-:Y:S01]  /*3b70*/  IMAD R58, R23, 0x8, R2 ;  /* 0x00000008173a7824 */ /* 0x000fe200078e0202 */
[----:B------:R-:W-:Y:S01]  /*3b80*/  SHF.L.U32 R65, R188, 0x1f, RZ ;  /* 0x0000001fbc417819 */ /* 0x000fe200000006ff */
[----:B------:R-:W-:Y:S03]  /*3b90*/  BSSY B1, `(.L_x_4482) ;  /* 0x0000003000017945 */ /* 0x000fe60003800000 */
[----:B------:R-:W0:Y:S02]  /*3ba0*/  SYNCS.PHASECHK.TRANS64.TRYWAIT P5, [R58+URZ+0x38890], R65 ;  /* 0x038890413a0075a7 */ /* 0x000e2400080a017f */
[----:B0-----:R-:W-:Y:S05]  /*3bb0*/  @!P5 BRA `(.L_x_4483) ;  /* 0x000001a8001cd947 */ /* 0x001fea0003800000 */
.L_x_4724:
[----:B------:R-:W-:Y:S05]  /*3bc0*/  BSYNC B1 ;  /* 0x0000000000017941 */ /* 0x000fea0003800000 */
.L_x_4482:
[----:B------:R-:W-:-:S03]  /*3bd0*/  UMOV UR4, 0xffffffff ;  /* 0xffffffff00047882 */ /* 0x000fc60000000000 */
[----:B------:R-:W-:Y:S05]  /*3be0*/  BRA.DIV UR4, `(.L_x_4484) ;  /* 0x000001aa04247947 */ /* 0x000fea000b800000 */
[----:B------:R1:W2:Y:S04]  /*3bf0*/  SHFL.IDX PT, R56, R13, RZ, 0x1c1f ;  /* 0x001c1fff0d387589 */ /* 0x0002a800000e0000 */
[----:B------:R-:W3:Y:S02]  /*3c00*/  SHFL.IDX PT, R67, R67, RZ, 0x1c1f ;  /* 0x001c1fff43437589 */ /* 0x000ee400000e0000 */
.L_x_4728:
        /* <DEDUP_REMOVED lines=12> */
[----:B------:R-:W-:Y:S01]  /*3cd0*/  LOP3.LUT R8, R9, R42, RZ, 0x3c, !PT ;  /* 0x0000002a09087212 */ /* 0x000fe200078e3cff */
[----:B------:R-:W-:-:S04]  /*3ce0*/  IMAD.IADD R9, R55, 0x1, R64 ;  /* 0x0000000137097824 */ /* 0x000fc800078e0240 */
[----:B------:R-:W-:Y:S02]  /*3cf0*/  IMAD R11, R223, 0x200, R8 ;  /* 0x00000200df0b7824 */ /* 0x000fe400078e0208 */
[----:B------:R-:W-:Y:S02]  /*3d00*/  IMAD R9, R9, 0x2, R2 ;  /* 0x0000000209097824 */ /* 0x000fe400078e0202 */
[----:B------:R-:W-:-:S04]  /*3d10*/  IMAD.IADD R11, R64, 0x1, R11 ;  /* 0x00000001400b7824 */ /* 0x000fc800078e020b */
[----:B------:R-:W-:Y:S02]  /*3d20*/  IMAD R12, R11, 0x2, R2 ;  /* 0x000000020b0c7824 */ /* 0x000fe400078e0202 */
        /* <DEDUP_REMOVED lines=15> */
[----:B------:R-:W-:Y:S02]  /*3e20*/  HADD2.F32 R76, -RZ, R76.H0_H0 ;  /* 0x2000004cff4c7230 */ /* 0x000fe40000004100 */
[----:B------:R-:W-:Y:S01]  /*3e30*/  FFMA.FTZ R64, R64, R69, R71 ;  /* 0x0000004540407223 */ /* 0x000fe20000010047 */
[----:B------:R-:W-:Y:S01]  /*3e40*/  HADD2.F32 R69, -RZ, R13.H1_H1 ;  /* 0x3000000dff457230 */ /* 0x000fe20000004100 */
[----:B------:R-:W-:Y:S01]  /*3e50*/  SHF.R.U32.HI R71, RZ, 0x10, R27 ;  /* 0x00000010ff477819 */ /* 0x000fe2000001161b */
[----:B------:R-:W-:Y:S01]  /*3e60*/  HADD2.F32 R13, -RZ, R9.H1_H1 ;  /* 0x30000009ff0d7230 */ /* 0x000fe20000004100 */
[----:B------:R-:W-:Y:S01]  /*3e70*/  SHF.R.U32.HI R73, RZ, 0x10, R7 ;  /* 0x00000010ff497819 */ /* 0x000fe20000011607 */
[----:B------:R-:W-:Y:S02]  /*3e80*/  HADD2.F32 R25, -RZ, R75.H0_H0 ;  /* 0x2000004bff197230 */ /* 0x000fe40000004100 */
[----:B------:R-:W-:Y:S01]  /*3e90*/  FMUL.FTZ R74, R69, R72 ;  /* 0x00000048454a7220 */ /* 0x000fe20000410000 */
[----:B------:R-:W-:-:S02]  /*3ea0*/  HADD2.F32 R71, -RZ, R71.H0_H0 ;  /* 0x20000047ff477230 */ /* 0x000fc40000004100 */
[C---:B------:R-:W-:Y:S01]  /*3eb0*/  FMUL.FTZ R72, R13.reuse, R72 ;  /* 0x000000480d487220 */ /* 0x040fe20000410000 */
[----:B------:R-:W-:Y:S01]  /*3ec0*/  SHF.R.U64 R4, R4, 0x10, R5 ;  /* 0x0000001004047819 */ /* 0x000fe20000001205 */
[-C--:B------:R-:W-:Y:S01]  /*3ed0*/  FFMA.FTZ R13, R13, R70.reuse, -R74 ;  /* 0x000000460d0d7223 */ /* 0x080fe2000001084a */
[----:B------:R-:W-:Y:S02]  /*3ee0*/  HADD2.F32 R24, -RZ, R24.H0_H0 ;  /* 0x20000018ff187230 */ /* 0x000fe40000004100 */
[----:B------:R-:W-:Y:S01]  /*3ef0*/  FFMA.FTZ R9, R69, R70, R72 ;  /* 0x0000004645097223 */ /* 0x000fe20000010048 */
[----:B------:R-:W-:Y:S01]  /*3f00*/  IMAD.MOV.U32 R70, RZ, RZ, R15 ;  /* 0x000000ffff467224 */ /* 0x000fe200078e000f */
[----:B------:R-:W-:Y:S01]  /*3f10*/  SHF.R.U64 R26, R26, 0x10, R27 ;  /* 0x000000101a1a7819 */ /* 0x000fe2000000121b */
[----:B------:R-:W-:Y:S01]  /*3f20*/  IMAD.MOV.U32 R69, RZ, RZ, R11 ;  /* 0x000000ffff457224 */ /* 0x000fe200078e000b */
[----:B------:R-:W-:Y:S01]  /*3f30*/  SHF.R.U64 R7, R6, 0x10, R7 ;  /* 0x0000001006077819 */ /* 0x000fe20000001207 */
[----:B------:R-:W-:Y:S01]  /*3f40*/  HADD2.F32 R72, -RZ, R78.H0_H0 ;  /* 0x2000004eff487230 */ /* 0x000fe20000004100 */
[----:B------:R-:W-:Y:S01]  /*3f50*/  F2FP.F16.F32.PACK_AB R13, R13, R68 ;  /* 0x000000440d0d723e */ /* 0x000fe200000000ff */
[----:B------:R-:W-:Y:S01]  /*3f60*/  HADD2.F32 R11, -RZ, R70.H0_H0 ;  /* 0x20000046ff0b7230 */ /* 0x000fe20000004100 */
[----:B------:R-:W-:Y:S01]  /*3f70*/  F2FP.F16.F32.PACK_AB R64, R9, R64 ;  /* 0x000000400940723e */ /* 0x000fe200000000ff */
[----:B------:R-:W-:-:S02]  /*3f80*/  HADD2.F32 R15, -RZ, R69.H0_H0 ;  /* 0x20000045ff0f7230 */ /* 0x000fc40000004100 */
[----:B------:R-:W-:Y:S02]  /*3f90*/  HADD2.F32 R70, -RZ, R70.H1_H1 ;  /* 0x30000046ff467230 */ /* 0x000fe40000004100 */
[-C--:B------:R-:W-:Y:S01]  /*3fa0*/  FMUL.FTZ R74, R11, R76.reuse ;  /* 0x0000004c0b4a7220 */ /* 0x080fe20000410000 */
[----:B------:R-:W-:Y:S02]  /*3fb0*/  HADD2.F32 R4, -RZ, R4.H0_H0 ;  /* 0x20000004ff047230 */ /* 0x000fe40000004100 */
[C---:B------:R-:W-:Y:S01]  /*3fc0*/  FMUL.FTZ R76, R15.reuse, R76 ;  /* 0x0000004c0f4c7220 */ /* 0x040fe20000410000 */
[----:B------:R-:W-:Y:S02]  /*3fd0*/  HADD2.F32 R27, -RZ, R77.H1_H1 ;  /* 0x3000004dff1b7230 */ /* 0x000fe40000004100 */
[-C--:B------:R-:W-:Y:S01]  /*3fe0*/  FFMA.FTZ R15, R15, R72.reuse, -R74 ;  /* 0x000000480f0f7223 */ /* 0x080fe2000001084a */
[----:B------:R-:W-:Y:S02]  /*3ff0*/  HADD2.F32 R7, -RZ, R7.H0_H0 ;  /* 0x20000007ff077230 */ /* 0x000fe40000004100 */
[----:B------:R-:W-:Y:S01]  /*4000*/  FFMA.FTZ R11, R11, R72, R76 ;  /* 0x000000480b0b7223 */ /* 0x000fe2000001004c */
[----:B------:R-:W-:-:S02]  /*4010*/  HADD2.F32 R72, -RZ, R69.H1_H1 ;  /* 0x30000045ff487230 */ /* 0x000fc40000004100 */
[----:B------:R-:W-:Y:S02]  /*4020*/  HADD2.F32 R69, -RZ, R73.H0_H0 ;  /* 0x20000049ff457230 */ /* 0x000fe40000004100 */
[-C--:B------:R-:W-:Y:S01]  /*4030*/  FMUL.FTZ R73, R70, R71.reuse ;  /* 0x0000004746497220 */ /* 0x080fe20000410000 */
[----:B------:R-:W-:Y:S02]  /*4040*/  IMAD.MOV.U32 R9, RZ, RZ, R13 ;  /* 0x000000ffff097224 */ /* 0x000fe400078e000d */
[C---:B------:R-:W-:Y:S01]  /*4050*/  FMUL.FTZ R71, R72.reuse, R71 ;  /* 0x0000004748477220 */ /* 0x040fe20000410000 */
[----:B------:R-:W-:Y:S02]  /*4060*/  IMAD.MOV.U32 R13, RZ, RZ, R64 ;  /* 0x000000ffff0d7224 */ /* 0x000fe400078e0040 */
[-C--:B------:R-:W-:Y:S01]  /*4070*/  FFMA.FTZ R72, R72, R69.reuse, -R73 ;  /* 0x0000004548487223 */ /* 0x080fe20000010849 */
[----:B------:R-:W-:Y:S02]  /*4080*/  HADD2.F32 R73, -RZ, R75.H1_H1 ;  /* 0x3000004bff497230 */ /* 0x000fe40000004100 */
[----:B------:R-:W-:Y:S01]  /*4090*/  FFMA.FTZ R70, R70, R69, R71 ;  /* 0x0000004546467223 */ /* 0x000fe20000010047 */
[----:B------:R-:W-:-:S02]  /*40a0*/  IMAD.MOV.U32 R69, RZ, RZ, R12 ;  /* 0x000000ffff457224 */ /* 0x000fc400078e000c */
[----:B------:R-:W-:Y:S01]  /*40b0*/  IMAD.MOV.U32 R71, RZ, RZ, R8 ;  /* 0x000000ffff477224 */ /* 0x000fe200078e0008 */
[----:B------:R-:W-:Y:S02]  /*40c0*/  F2FP.F16.F32.PACK_AB R15, R72, R15 ;  /* 0x0000000f480f723e */ /* 0x000fe400000000ff */
[----:B------:R-:W-:Y:S01]  /*40d0*/  HADD2.F32 R8, -RZ, R69.H0_H0 ;  /* 0x20000045ff087230 */ /* 0x000fe20000004100 */
[----:B------:R-:W-:Y:S01]  /*40e0*/  F2FP.F16.F32.PACK_AB R70, R70, R11 ;  /* 0x0000000b4646723e */ /* 0x000fe200000000ff */
[--C-:B------:R-:W-:Y:S02]  /*40f0*/  HADD2.F32 R12, -RZ, R71.reuse.H0_H0 ;  /* 0x20000047ff0c7230 */ /* 0x100fe40000004100 */
[----:B------:R-:W-:Y:S02]  /*4100*/  HADD2.F32 R5, -RZ, R71.H1_H1 ;  /* 0x30000047ff057230 */ /* 0x000fe40000004100 */
[----:B------:R-:W-:Y:S01]  /*4110*/  FMUL.FTZ R75, R8, R73 ;  /* 0x00000049084b7220 */ /* 0x000fe20000410000 */
[----:B------:R-:W-:-:S02]  /*4120*/  IMAD.MOV.U32 R11, RZ, RZ, R15 ;  /* 0x000000ffff0b7224 */ /* 0x000fc400078e000f */
[C---:B------:R-:W-:Y:S01]  /*4130*/  FMUL.FTZ R73, R12.reuse, R73 ;  /* 0x000000490c497220 */ /* 0x040fe20000410000 */
[----:B------:R-:W-:Y:S02]  /*4140*/  IMAD.MOV.U32 R15, RZ, RZ, R70 ;  /* 0x000000ffff0f7224 */ /* 0x000fe400078e0046 */
        /* <DEDUP_REMOVED lines=16> */
[----:B------:R-:W-:Y:S02]  /*4250*/  IMAD.MOV.U32 R8, RZ, RZ, R12 ;  /* 0x000000ffff087224 */ /* 0x000fe400078e000c */
[C---:B------:R-:W-:Y:S01]  /*4260*/  FMUL.FTZ R69, R4.reuse, R69 ;  /* 0x0000004504457220 */ /* 0x040fe20000410000 */
[-C--:B------:R-:W-:Y:S01]  /*4270*/  FFMA.FTZ R4, R4, R27.reuse, -R71 ;  /* 0x0000001b04047223 */ /* 0x080fe20000010847 */
[----:B------:R-:W-:Y:S02]  /*4280*/  IMAD.MOV.U32 R12, RZ, RZ, R25 ;  /* 0x000000ffff0c7224 */ /* 0x000fe400078e0019 */
        /* <DEDUP_REMOVED lines=8> */
[----:B------:R-:W-:Y:S02]  /*4310*/  IMAD.MOV.U32 R10, RZ, RZ, R14 ;  /* 0x000000ffff0a7224 */ /* 0x000fe400078e000e */
[----:B------:R-:W-:-:S07]  /*4320*/  IMAD.MOV.U32 R14, RZ, RZ, R27 ;  /* 0x000000ffff0e7224 */ /* 0x000fce00078e001b */
.L_x_4486:
[----:B------:R-:W-:Y:S05]  /*4330*/  BSYNC B1 ;  /* 0x0000000000017941 */ /* 0x000fea0003800000 */
.L_x_4485:
        /* <DEDUP_REMOVED lines=10> */
.L_x_4466:
[----:B------:R-:W-:-:S06]  /*43e0*/  UISETP.NE.AND UP0, UPT, UR37, 0x3, UPT ;  /* 0x000000032500788c */ /* 0x000fcc000bf05270 */
[----:B------:R-:W-:-:S13]  /*43f0*/  PLOP3.LUT P3, PT, PT, PT, UP0, 0x80, 0x0 ;  /* 0x000000000000781c */ /* 0x000fda0003f6f008 */
[----:B------:R-:W-:Y:S05]  /*4400*/  @!P3 BRA `(.L_x_4487) ;  /* 0x000000000004b947 */ /* 0x000fea0003800000 */
[----:B------:R-:W-:Y:S01]  /*4410*/  BPT.TRAP 0x1 ;  /* 0x000000040000795c */ /* 0x000fe20000300000 */
.L_x_4487:
[----:B------:R-:W-:Y:S01]  /*4420*/  IMAD R58, R23, 0x8, R2 ;  /* 0x00000008173a7824 */ /* 0x000fe200078e0202 */
[----:B------:R-:W-:Y:S01]  /*4430*/  SHF.L.U32 R65, R188, 0x1f, RZ ;  /* 0x0000001fbc417819 */ /* 0x000fe200000006ff */
[----:B------:R-:W-:Y:S01]  /*4440*/  BSSY B1, `(.L_x_4488) ;  /* 0x0000004000017945 */ /* 0x000fe20003800000 */
[----:B------:R-:W-:Y:S02]  /*4450*/  SHF.R.S32.HI R62, RZ, 0x1f, R60 ;  /* 0x0000001fff3e7819 */ /* 0x000fe4000001143c */
[----:B------:R-:W1:Y:S02]  /*4460*/  SYNCS.PHASECHK.TRANS64.TRYWAIT P2, [R58+URZ+0x38890], R65 ;  /* 0x038890413a0075a7 */ /* 0x000e64000804017f */
[----:B-1----:R-:W-:Y:S05]  /*4470*/  @!P2 BRA `(.L_x_4489) ;  /* 0x000001a00048a947 */ /* 0x002fea0003800000 */
.L_x_4729:
[----:B------:R-:W-:Y:S05]  /*4480*/  BSYNC B1 ;  /* 0x0000000000017941 */ /* 0x000fea0003800000 */
.L_x_4488:
        /* <DEDUP_REMOVED lines=24> */
.L_x_4733:
        /* <DEDUP_REMOVED lines=18> */
.L_x_4474:
[----:B------:R-:W-:Y:S05]  /*4730*/  BSYNC B0 ;  /* 0x0000000000007941 */ /* 0x000fea0003800000 */
.L_x_4465:
        /* <DEDUP_REMOVED lines=17> */
.L_x_4492:
[----:B------:R-:W-:Y:S05]  /*4850*/  BSYNC B0 ;  /* 0x0000000000007941 */ /* 0x000fea0003800000 */
.L_x_4491:
[----:B------:R-:W1:Y:S01]  /*4860*/  SYNCS.PHASECHK.TRANS64.TRYWAIT P3, [R58+URZ+0x388b0], R65 ;  /* 0x0388b0413a0075a7 */ /* 0x000e62000806017f */
[----:B------:R-:W-:Y:S04]  /*4870*/  BSSY B0, `(.L_x_4493) ;  /* 0x0000002000007945 */ /* 0x000fe80003800000 */
[----:B-1----:R-:W-:Y:S05]  /*4880*/  @!P3 BRA `(.L_x_4494) ;  /* 0x0000019c009cb947 */ /* 0x002fea0003800000 */
.L_x_4734:
[----:B------:R-:W-:Y:S05]  /*4890*/  BSYNC B0 ;  /* 0x0000000000007941 */ /* 0x000fea0003800000 */
.L_x_4493:
        /* <DEDUP_REMOVED lines=21> */
[----:B------:R-:W4:Y:S04]  /*49f0*/  LDL R64, [R1] ;  /* 0x0000000001407983 */ /* 0x000f280000100800 */
[----:B------:R-:W5:Y:S04]  /*4a00*/  LDL R57, [R1+0x4] ;  /* 0x0000040001397983 */ /* 0x000f680000100800 */
[----:B------:R-:W5:Y:S01]  /*4a10*/  LDL R56, [R1+0x8] ;  /* 0x0000080001387983 */ /* 0x000f620000100800 */
[----:B------:R-:W-:Y:S01]  /*4a20*/  LOP3.LUT P3, RZ, R191, 0x4, RZ, 0xc0, !PT ;  /* 0x00000004bfff7812 */ /* 0x000fe2000786c0ff */
[----:B------:R-:W-:Y:S01]  /*4a30*/  IMAD R5, R23, 0x8000, R46 ;  /* 0x0000800017057824 */ /* 0x000fe200078e022e */
[----:B------:R-:W-:Y:S01]  /*4a40*/  ULDC UR4, c[0x0][0x320] ;  /* 0x0000c80000047ab9 */ /* 0x000fe20000000800 */
[----:B------:R-:W5:Y:S02]  /*4a50*/  LDL R27, [R1+0xc] ;  /* 0x00000c00011b7983 */ /* 0x000f640000100800 */
[----:B------:R-:W-:-:S02]  /*4a60*/  VIADD R15, R5, 0x20 ;  /* 0x00000020050f7836 */ /* 0x000fc40000000000 */
[----:B------:R-:W5:Y:S01]  /*4a70*/  LDL R26, [R1+0x10] ;  /* 0x00001000011a7983 */ /* 0x000f620000100800 */
[C-C-:B---3--:R-:W-:Y:S01]  /*4a80*/  IMAD R14, R5.reuse, 0x2, R2.reuse ;  /* 0x00000002050e7824 */ /* 0x148fe200078e0202 */
[----:B------:R-:W-:Y:S02]  /*4a90*/  ISETP.GE.AND P5, PT, R22, UR4, PT ;  /* 0x0000000416007c0c */ /* 0x000fe4000bfa6270 */
[----:B------:R-:W3:Y:S02]  /*4aa0*/  LDL R61, [R1+0x14] ;  /* 0x00001400013d7983 */ /* 0x000ee40000100800 */
[----:B------:R-:W-:Y:S01]  /*4ab0*/  @P3 VIADD R15, R5, 0xffffffe0 ;  /* 0xffffffe0050f3836 */ /* 0x000fe20000000000 */
[----:B------:R-:W-:Y:S01]  /*4ac0*/  ISETP.GE.AND P3, PT, R18, UR4, PT ;  /* 0x0000000412007c0c */ /* 0x000fe2000bf66270 */
[----:B------:R-:W3:Y:S02]  /*4ad0*/  LDL R60, [R1+0x18] ;  /* 0x00001800013c7983 */ /* 0x000ee40000100800 */
[----:B------:R-:W-:-:S02]  /*4ae0*/  IMAD R15, R15, 0x2, R2 ;  /* 0x000000020f0f7824 */ /* 0x000fc400078e0202 */
[----:B------:R-:W3:Y:S08]  /*4af0*/  LDL R59, [R1+0x1c] ;  /* 0x00001c00013b7983 */ /* 0x000ef00000100800 */
[----:B------:R-:W1:Y:S01]  /*4b00*/  @!P3 LDS.128 R4, [R14+0x400] ;  /* 0x000400000e04b984 */ /* 0x000e620000000c00 */
[----:B0-----:R-:W-:-:S04]  /*4b10*/  @!P3 LEA R8, P4, R18, R25, 0x1 ;  /* 0x000000191208b211 */ /* 0x001fc800078808ff */
[----:B--2---:R-:W-:Y:S02]  /*4b20*/  @!P3 LEA.HI.X R9, R18, R24, R19, 0x1, P4 ;  /* 0x000000181209b211 */ /* 0x004fe400020f0c13 */
[----:B------:R-:W-:-:S04]  /*4b30*/  @!P5 LEA R12, P4, R22, R25, 0x1 ;  /* 0x00000019160cd211 */ /* 0x000fc800078808ff */
[----:B------:R-:W-:Y:S02]  /*4b40*/  @!P5 LEA.HI.X R13, R22, R24, R193, 0x1, P4 ;  /* 0x00000018160dd211 */ /* 0x000fe400020f0cc1 */
[C---:B------:R-:W-:Y:S01]  /*4b50*/  ISETP.GE.AND P4, PT, R214.reuse, UR4, PT ;  /* 0x00000004d6007c0c */ /* 0x040fe2000bf86270 */
[----:B-1----:R0:W-:Y:S04]  /*4b60*/  @!P3 ST.E.128 desc[UR42][R8.64], R4 ;  /* 0x000000040800b985 */ /* 0x0021e8000c101d2a */
[----:B------:R-:W1:Y:S08]  /*4b70*/  @!P5 LDS.128 R4, [R15+0x400] ;  /* 0x000400000f04d984 */ /* 0x000e700000000c00 */
[----:B0-----:R-:W-:-:S05]  /*4b80*/  @!P4 LEA R8, P3, R214, R25, 0x1 ;  /* 0x00000019d608c211 */ /* 0x001fca00078608ff */
[----:B------:R-:W-:Y:S01]  /*4b90*/  @!P4 IMAD.X R9, R24, 0x1, R228, P3 ;  /* 0x000000011809c824 */ /* 0x000fe200018e06e4 */
[----:B------:R-:W-:-:S13]  /*4ba0*/  ISETP.GE.AND P3, PT, R213, UR4, PT ;  /* 0x00000004d5007c0c */ /* 0x000fda000bf66270 */
[----:B------:R-:W-:-:S05]  /*4bb0*/  @!P3 LEA R10, P6, R213, R25, 0x1 ;  /* 0x00000019d50ab211 */ /* 0x000fca00078c08ff */
[----:B------:R-:W-:Y:S01]  /*4bc0*/  @!P3 IMAD.X R11, R24, 0x1, R229, P6 ;  /* 0x00000001180bb824 */ /* 0x000fe200030e06e5 */
[----:B-1----:R0:W-:Y:S01]  /*4bd0*/  @!P5 ST.E.128 desc[UR42][R12.64], R4 ;  /* 0x000000040c00d985 */ /* 0x0021e2000c101d2a */
[----:B------:R-:W-:-:S03]  /*4be0*/  ISETP.GE.AND P5, PT, R212, UR4, PT ;  /* 0x00000004d4007c0c */ /* 0x000fc6000bfa6270 */
[----:B------:R-:W1:Y:S10]  /*4bf0*/  @!P4 LDS.128 R4, [R14+0x2400] ;  /* 0x002400000e04c984 */ /* 0x000e740000000c00 */
[----:B0-----:R-:W-:Y:S01]  /*4c00*/  @!P5 LEA R12, P6, R212, R25, 0x1 ;  /* 0x00000019d40cd211 */ /* 0x001fe200078c08ff */
[----:B-1----:R-:W-:Y:S04]  /*4c10*/  @!P4 ST.E.128 desc[UR42][R8.64], R4 ;  /* 0x000000040800c985 */ /* 0x002fe8000c101d2a */
[----:B------:R-:W0:Y:S01]  /*4c20*/  @!P3 LDS.128 R4, [R15+0x2400] ;  /* 0x002400000f04b984 */ /* 0x000e220000000c00 */
[----:B------:R-:W-:-:S03]  /*4c30*/  ISETP.GE.AND P4, PT, R211, UR4, PT ;  /* 0x00000004d3007c0c */ /* 0x000fc6000bf86270 */
[----:B0-----:R-:W-:Y:S04]  /*4c40*/  @!P3 ST.E.128 desc[UR42][R10.64], R4 ;  /* 0x000000040a00b985 */ /* 0x001fe8000c101d2a */
[----:B------:R-:W0:Y:S01]  /*4c50*/  @!P5 LDS.128 R4, [R14+0x4400] ;  /* 0x004400000e04d984 */ /* 0x000e220000000c00 */
[----:B------:R-:W-:Y:S01]  /*4c60*/  ISETP.GE.AND P3, PT, R210, UR4, PT ;  /* 0x00000004d2007c0c */ /* 0x000fe2000bf66270 */
[----:B----4-:R-:W-:-:S05]  /*4c70*/  @!P5 IMAD.X R13, R24, 0x1, R64, P6 ;  /* 0x00000001180dd824 */ /* 0x010fca00030e0640 */
[----:B0-----:R-:W-:Y:S04]  /*4c80*/  @!P5 ST.E.128 desc[UR42][R12.64], R4 ;  /* 0x000000040c00d985 */ /* 0x001fe8000c101d2a */
[----:B------:R-:W0:Y:S01]  /*4c90*/  @!P4 LDS.128 R4, [R15+0x4400] ;  /* 0x004400000f04c984 */ /* 0x000e220000000c00 */
[----:B------:R-:W-:-:S05]  /*4ca0*/  @!P4 LEA R8, P6, R211, R25, 0x1 ;  /* 0x00000019d308c211 */ /* 0x000fca00078c08ff */
[----:B-----5:R-:W-:Y:S02]  /*4cb0*/  @!P4 IMAD.X R9, R24, 0x1, R57, P6 ;  /* 0x000000011809c824 */ /* 0x020fe400030e0639 */
[----:B------:R-:W2:Y:S01]  /*4cc0*/  LDL R57, [R1+0x20] ;  /* 0x0000200001397983 */ /* 0x000ea20000100800 */
[----:B------:R-:W-:-:S05]  /*4cd0*/  @!P3 LEA R10, P6, R210, R25, 0x1 ;  /* 0x00000019d20ab211 */ /* 0x000fca00078c08ff */
[----:B------:R-:W-:Y:S02]  /*4ce0*/  @!P3 IMAD.X R11, R24, 0x1, R56, P6 ;  /* 0x00000001180bb824 */ /* 0x000fe400030e0638 */
[----:B------:R-:W4:Y:S04]  /*4cf0*/  LDL R56, [R1+0x24] ;  /* 0x0000240001387983 */ /* 0x000f280000100800 */
[----:B0-----:R-:W-:Y:S04]  /*4d00*/  @!P4 ST.E.128 desc[UR42][R8.64], R4 ;  /* 0x000000040800c985 */ /* 0x001fe8000c101d2a */
[----:B------:R-:W0:Y:S01]  /*4d10*/  @!P3 LDS.128 R4, [R14+0x6400] ;  /* 0x006400000e04b984 */ /* 0x000e220000000c00 */
[----:B------:R-:W-:-:S13]  /*4d20*/  ISETP.GE.AND P5, PT, R209, UR4, PT ;  /* 0x00000004d1007c0c */ /* 0x000fda000bfa6270 */
[----:B------:R-:W-:Y:S01]  /*4d30*/  @!P5 LEA R12, P6, R209, R25, 0x1 ;  /* 0x00000019d10cd211 */ /* 0x000fe200078c08ff */
[----:B0-----:R-:W-:Y:S04]  /*4d40*/  @!P3 ST.E.128 desc[UR42][R10.64], R4 ;  /* 0x000000040a00b985 */ /* 0x001fe8000c101d2a */
[----:B------:R-:W0:Y:S01]  /*4d50*/  @!P5 LDS.128 R4, [R15+0x6400] ;  /* 0x006400000f04d984 */ /* 0x000e220000000c00 */
[----:B------:R-:W-:-:S03]  /*4d60*/  @!P5 IMAD.X R13, R24, 0x1, R27, P6 ;  /* 0x00000001180dd824 */ /* 0x000fc600030e061b */
[----:B------:R-:W5:Y:S01]  /*4d70*/  LDL R27, [R1+0x28] ;  /* 0x00002800011b7983 */ /* 0x000f620000100800 */
[----:B------:R-:W-:-:S13]  /*4d80*/  ISETP.GE.AND P4, PT, R208, UR4, PT ;  /* 0x00000004d0007c0c */ /* 0x000fda000bf86270 */
[----:B------:R-:W-:Y:S01]  /*4d90*/  @!P4 LEA R8, P6, R208, R25, 0x1 ;  /* 0x00000019d008c211 */ /* 0x000fe200078c08ff */
[----:B0-----:R-:W-:Y:S04]  /*4da0*/  @!P5 ST.E.128 desc[UR42][R12.64], R4 ;  /* 0x000000040c00d985 */ /* 0x001fe8000c101d2a */
[----:B------:R-:W0:Y:S01]  /*4db0*/  @!P4 LDS.128 R4, [R14+0x8400] ;  /* 0x008400000e04c984 */ /* 0x000e220000000c00 */
[----:B------:R-:W-:-:S03]  /*4dc0*/  @!P4 IMAD.X R9, R24, 0x1, R26, P6 ;  /* 0x000000011809c824 */ /* 0x000fc600030e061a */
[----:B------:R-:W5:Y:S01]  /*4dd0*/  LDL R26, [R1+0x2c] ;  /* 0x00002c00011a7983 */ /* 0x000f620000100800 */
[C---:B------:R-:W-:Y:S02]  /*4de0*/  ISETP.GE.AND P3, PT, R207.reuse, UR4, PT ;  /* 0x00000004cf007c0c */ /* 0x040fe4000bf66270 */
[----:B------:R-:W-:Y:S01]  /*4df0*/  ISETP.GE.AND P5, PT, R206, UR4, PT ;  /* 0x00000004ce007c0c */ /* 0x000fe2000bfa6270 */
[----:B0-----:R-:W-:Y:S10]  /*4e00*/  @!P4 ST.E.128 desc[UR42][R8.64], R4 ;  /* 0x000000040800c985 */ /* 0x001ff4000c101d2a */
[----:B------:R-:W0:Y:S01]  /*4e10*/  @!P3 LDS.128 R4, [R15+0x8400] ;  /* 0x008400000f04b984 */ /* 0x000e220000000c00 */
[----:B------:R-:W-:-:S05]  /*4e20*/  @!P3 LEA R10, P6, R207, R25, 0x1 ;  /* 0x00000019cf0ab211 */ /* 0x000fca00078c08ff */
[----:B---3--:R-:W-:Y:S01]  /*4e30*/  @!P3 IMAD.X R11, R24, 0x1, R61, P6 ;  /* 0x00000001180bb824 */ /* 0x008fe200030e063d */
[----:B------:R-:W-:Y:S02]  /*4e40*/  ISETP.GE.AND P4, PT, R203, UR4, PT ;  /* 0x00000004cb007c0c */ /* 0x000fe4000bf86270 */
[----:B------:R-:W-:Y:S02]  /*4e50*/  @!P5 LEA R12, P6, R206, R25, 0x1 ;  /* 0x00000019ce0cd211 */ /* 0x000fe400078c08ff */
[----:B0-----:R-:W-:Y:S04]  /*4e60*/  @!P3 ST.E.128 desc[UR42][R10.64], R4 ;  /* 0x000000040a00b985 */ /* 0x001fe8000c101d2a */
[----:B------:R-:W0:Y:S01]  /*4e70*/  @!P5 LDS.128 R4, [R14+0xa400] ;  /* 0x00a400000e04d984 */ /* 0x000e220000000c00 */
[----:B------:R-:W-:Y:S01]  /*4e80*/  @!P5 IMAD.X R13, R24, 0x1, R60, P6 ;  /* 0x00000001180dd824 */ /* 0x000fe200030e063c */
[----:B------:R-:W-:-:S03]  /*4e90*/  ISETP.GE.AND P3, PT, R202, UR4, PT ;  /* 0x00000004ca007c0c */ /* 0x000fc6000bf66270 */
[----:B------:R-:W-:Y:S01]  /*4ea0*/  @!P4 LEA R8, P6, R203, R25, 0x1 ;  /* 0x00000019cb08c211 */ /* 0x000fe200078c08ff */
[----:B0-----:R-:W-:Y:S04]  /*4eb0*/  @!P5 ST.E.128 desc[UR42][R12.64], R4 ;  /* 0x000000040c00d985 */ /* 0x001fe8000c101d2a */
[----:B------:R-:W0:Y:S01]  /*4ec0*/  @!P4 LDS.128 R4, [R15+0xa400] ;  /* 0x00a400000f04c984 */ /* 0x000e220000000c00 */
[----:B------:R-:W-:Y:S01]  /*4ed0*/  @!P4 IMAD.X R9, R24, 0x1, R59, P6 ;  /* 0x000000011809c824 */ /* 0x000fe200030e063b */
[----:B------:R-:W-:-:S03]  /*4ee0*/  ISETP.GE.AND P5, PT, R218, UR4, PT ;  /* 0x00000004da007c0c */ /* 0x000fc6000bfa6270 */
[----:B------:R-:W-:Y:S01]  /*4ef0*/  @!P3 LEA R10, P6, R202, R25, 0x1 ;  /* 0x00000019ca0ab211 */ /* 0x000fe200078c08ff */
[----:B0-----:R-:W-:Y:S04]  /*4f00*/  @!P4 ST.E.128 desc[UR42][R8.64], R4 ;  /* 0x000000040800c985 */ /* 0x001fe8000c101d2a */
[----:B------:R-:W0:Y:S01]  /*4f10*/  @!P3 LDS.128 R4, [R14+0xc400] ;  /* 0x00c400000e04b984 */ /* 0x000e220000000c00 */
[----:B--2---:R-:W-:Y:S01]  /*4f20*/  @!P3 IMAD.X R11, R24, 0x1, R57, P6 ;  /* 0x00000001180bb824 */ /* 0x004fe200030e0639 */
[----:B------:R-:W-:-:S03]  /*4f30*/  ISETP.GE.AND P4, PT, R217, UR4, PT ;  /* 0x00000004d9007c0c */ /* 0x000fc6000bf86270 */
[----:B------:R-:W-:Y:S01]  /*4f40*/  @!P5 LEA R12, P6, R218, R25, 0x1 ;  /* 0x00000019da0cd211 */ /* 0x000fe200078c08ff */
[----:B0-----:R-:W-:Y:S04]  /*4f50*/  @!P3 ST.E.128 desc[UR42][R10.64], R4 ;  /* 0x000000040a00b985 */ /* 0x001fe8000c101d2a */
[----:B------:R-:W0:Y:S01]  /*4f60*/  @!P5 LDS.128 R4, [R15+0xc400] ;  /* 0x00c400000f04d984 */ /* 0x000e220000000c00 */
[----:B----4-:R-:W-:Y:S01]  /*4f70*/  @!P5 IMAD.X R13, R24, 0x1, R56, P6 ;  /* 0x00000001180dd824 */ /* 0x010fe200030e0638 */
[----:B------:R-:W-:-:S03]  /*4f80*/  ISETP.GE.AND P3, PT, R216, UR4, PT ;  /* 0x00000004d8007c0c */ /* 0x000fc6000bf66270 */
[----:B------:R-:W-:Y:S01]  /*4f90*/  @!P4 LEA R8, P6, R217, R25, 0x1 ;  /* 0x00000019d908c211 */ /* 0x000fe200078c08ff */
[----:B0-----:R-:W-:Y:S04]  /*4fa0*/  @!P5 ST.E.128 desc[UR42][R12.64], R4 ;  /* 0x000000040c00d985 */ /* 0x001fe8000c101d2a */
[----:B------:R-:W0:Y:S01]  /*4fb0*/  @!P4 LDS.128 R4, [R14+0xe400] ;  /* 0x00e400000e04c984 */ /* 0x000e220000000c00 */
[----:B-----5:R-:W-:-:S04]  /*4fc0*/  @!P4 IMAD.X R9, R24, 0x1, R27, P6 ;  /* 0x000000011809c824 */ /* 0x020fc800030e061b */
[----:B------:R-:W-:Y:S01]  /*4fd0*/  @!P3 LEA R10, P6, R216, R25, 0x1 ;  /* 0x00000019d80ab211 */ /* 0x000fe200078c08ff */
[----:B0-----:R-:W-:Y:S04]  /*4fe0*/  @!P4 ST.E.128 desc[UR42][R8.64], R4 ;  /* 0x000000040800c985 */ /* 0x001fe8000c101d2a */
[----:B------:R-:W0:Y:S01]  /*4ff0*/  @!P3 LDS.128 R4, [R15+0xe400] ;  /* 0x00e400000f04b984 */ /* 0x000e220000000c00 */
[----:B------:R-:W-:-:S05]  /*5000*/  @!P3 IMAD.X R11, R24, 0x1, R26, P6 ;  /* 0x00000001180bb824 */ /* 0x000fca00030e061a */
[----:B0-----:R4:W-:Y:S02]  /*5010*/  @!P3 ST.E.128 desc[UR42][R10.64], R4 ;  /* 0x000000040a00b985 */ /* 0x0019e4000c101d2a */
.L_x_4496:
[----:B------:R-:W-:Y:S05]  /*5020*/  BSYNC B0 ;  /* 0x0000000000007941 */ /* 0x000fea0003800000 */
.L_x_4495:
        /* <DEDUP_REMOVED lines=17> */
.L_x_4460:
[----:B------:R-:W-:Y:S04]  /*5140*/  BSSY B0, `(.L_x_4498) ;  /* 0x0000004000007945 */ /* 0x000fe80003800000 */
[----:B------:R-:W-:Y:S05]  /*5150*/  @P2 BRA `(.L_x_4499) ;  /* 0x0000000000082947 */ /* 0x000fea0003800000 */
[----:B------:R-:W4:Y:S02]  /*5160*/  FENCE.VIEW.ASYNC.G ;  /* 0x00000000000073c6 */ /* 0x000f240000000100 */
[----:B----4-:R-:W-:Y:S06]  /*5170*/  BAR.ARV 0xc, 0x180 ;  /* 0x0306000000007b1d */ /* 0x010fec0000002000 */
.L_x_4499:
[----:B------:R-:W-:Y:S05]  /*5180*/  BSYNC B0 ;  /* 0x0000000000007941 */ /* 0x000fea0003800000 */
.L_x_4498:
        /* <DEDUP_REMOVED lines=10> */
[----:B------:R-:W-:-:S11]  /*5230*/  IMAD.MOV.U32 R3, RZ, RZ, RZ ;  /* 0x000000ffff037224 */ /* 0x000fd600078e00ff */
[----:B------:R-:W-:Y:S05]  /*5240*/  @!P2 BRA `(.L_x_4503) ;  /* 0x000000000068a947 */ /* 0x000fea0003800000 */
[-C--:B------:R-:W-:Y:S02]  /*5250*/  IABS R6, R10.reuse ;  /* 0x0000000a00067213 */ /* 0x080fe40000000000 */
[----:B------:R-:W-:Y:S02]  /*5260*/  IADD3 R0, R169, -0x1, R10 ;  /* 0xffffffffa9007810 */ /* 0x000fe40007ffe00a */
[----:B------:R-:W4:Y:S01]  /*5270*/  I2F.RP R3, R6 ;  /* 0x0000000600037306 */ /* 0x000f220000209400 */
[----:B------:R-:W-:Y:S02]  /*5280*/  IABS R9, R10 ;  /* 0x0000000a00097213 */ /* 0x000fe40000000000 */
        /* <DEDUP_REMOVED lines=22> */
.L_x_4503:
[----:B------:R-:W-:Y:S05]  /*53f0*/  BSYNC B0 ;  /* 0x0000000000007941 */ /* 0x000fea0003800000 */
.L_x_4502:
[----:B------:R-:W4:Y:S01]  /*5400*/  LDL R0, [R1+0x48] ;  /* 0x0000480001007983 */ /* 0x000f220000100800 */
[----:B------:R-:W-:Y:S02]  /*5410*/  PLOP3.LUT P0, PT, PT, PT, PT, 0x80, 0x0 ;  /* 0x000000000000781c */ /* 0x000fe40003f0f070 */
        /* <DEDUP_REMOVED lines=43> */
[----:B---3--:R-:W-:Y:S02]  /*56d0*/  CS2R R66, SRZ ;  /* 0x0000000000427805 */ /* 0x008fe4000001ff00 */
[----:B------:R-:W-:Y:S02]  /*56e0*/  CS2R R64, SRZ ;  /* 0x0000000000407805 */ /* 0x000fe4000001ff00 */
[----:B------:R-:W-:Y:S02]  /*56f0*/  CS2R R62, SRZ ;  /* 0x00000000003e7805 */ /* 0x000fe4000001ff00 */
[----:B------:R-:W-:-:S02]  /*5700*/  CS2R R60, SRZ ;  /* 0x00000000003c7805 */ /* 0x000fc4000001ff00 */
[----:B-1----:R-:W-:Y:S02]  /*5710*/  CS2R R58, SRZ ;  /* 0x00000000003a7805 */ /* 0x002fe4000001ff00 */
        /* <DEDUP_REMOVED lines=22> */
[----:B------:R-:W-:Y:S02]  /*5880*/  IMAD.MOV.U32 R7, RZ, RZ, 0x40000040 ;  /* 0x40000040ff077424 */ /* 0x000fe400078e00ff */
[----:B------:R-:W-:Y:S01]  /*5890*/  IMAD.MOV.U32 R11, RZ, RZ, 0x40000040 ;  /* 0x40000040ff0b7424 */ /* 0x000fe200078e00ff */
[----:B------:R-:W-:Y:S01]  /*58a0*/  BAR.SYNC.DEFER_BLOCKING 0xe, 0x100 ;  /* 0x0384000000007b1d */ /* 0x000fe20000010000 */
[----:B------:R-:W-:Y:S01]  /*58b0*/  IMAD.MOV.U32 R9, RZ, RZ, 0x40000040 ;  /* 0x40000040ff097424 */ /* 0x000fe200078e00ff */
[----:B------:R-:W-:Y:S01]  /*58c0*/  R2UR UR7, R7 ;  /* 0x00000000070772ca */ /* 0x000fe200000e0000 */
[----:B------:R-:W-:Y:S01]  /*58d0*/  IMAD.MOV.U32 R7, RZ, RZ, 0x40000040 ;  /* 0x40000040ff077424 */ /* 0x000fe200078e00ff */
[----:B------:R-:W-:Y:S01]  /*58e0*/  R2UR UR15, R11 ;  /* 0x000000000b0f72ca */ /* 0x000fe200000e0000 */
[----:B------:R-:W-:Y:S01]  /*58f0*/  IMAD.MOV.U32 R11, RZ, RZ, 0x40000040 ;  /* 0x40000040ff0b7424 */ /* 0x000fe200078e00ff */
[----:B------:R-:W-:Y:S01]  /*5900*/  R2UR UR11, R9 ;  /* 0x00000000090b72ca */ /* 0x000fe200000e0000 */
[----:B------:R-:W-:-:S03]  /*5910*/  IMAD.MOV.U32 R9, RZ, RZ, 0x40000040 ;  /* 0x40000040ff097424 */ /* 0x000fc600078e00ff */
[----:B------:R-:W-:Y:S02]  /*5920*/  R2UR UR9, R11 ;  /* 0x000000000b0972ca */ /* 0x000fe400000e0000 */
[----:B------:R-:W-:Y:S01]  /*5930*/  R2UR UR13, R9 ;  /* 0x00000000090d72ca */ /* 0x000fe200000e0000 */
[----:B-----5:R-:W-:Y:S01]  /*5940*/  WARPGROUP.ARRIVE ;  /* 0x00000000000079c5 */ /* 0x020fe20000000000 */
[----:B--2---:R-:W0:Y:S02]  /*5950*/  SHFL.IDX PT, R4, R8, RZ, 0x1f ;  /* 0x00001fff08047589 */ /* 0x004e2400000e0000 */
[----:B0-----:R-:W-:-:S04]  /*5960*/  LEA.HI R5, R4, R4, RZ, 0x1 ;  /* 0x0000000404057211 */ /* 0x001fc800078f08ff */
[----:B------:R-:W-:-:S05]  /*5970*/  LOP3.LUT R5, R5, 0x1fffe, RZ, 0xc0, !PT ;  /* 0x0001fffe05057812 */ /* 0x000fca00078ec0ff */
[----:B------:R-:W-:Y:S02]  /*5980*/  IMAD.IADD R5, R4, 0x1, -R5 ;  /* 0x0000000104057824 */ /* 0x000fe400078e0a05 */
[----:B------:R-:W-:Y:S02]  /*5990*/  VIADD R4, R2, 0x36400 ;  /* 0x0003640002047836 */ /* 0x000fe40000000000 */
[----:B------:R-:W-:-:S03]  /*59a0*/  IMAD R5, R5, 0x8000, R2 ;  /* 0x0000800005057824 */ /* 0x000fc600078e0202 */
[----:B------:R-:W-:Y:S01]  /*59b0*/  SHF.R.U32.HI R4, RZ, 0x4, R4 ;  /* 0x00000004ff047819 */ /* 0x000fe20000011604 */
[----:B------:R-:W-:-:S03]  /*59c0*/  VIADD R5, R5, 0x400 ;  /* 0x0000040005057836 */ /* 0x000fc60000000000 */
[----:B------:R-:W-:Y:S02]  /*59d0*/  LOP3.LUT R4, R4, 0x3fff, RZ, 0xc0, !PT ;  /* 0x00003fff04047812 */ /* 0x000fe400078ec0ff */
[----:B------:R-:W-:Y:S02]  /*59e0*/  SHF.R.U32.HI R5, RZ, 0x4, R5 ;  /* 0x00000004ff057819 */ /* 0x000fe40000011605 */
[----:B------:R-:W-:Y:S02]  /*59f0*/  LOP3.LUT R4, R4, 0x10000, RZ, 0xfc, !PT ;  /* 0x0001000004047812 */ /* 0x000fe400078efcff */
[----:B------:R-:W-:Y:S02]  /*5a00*/  LOP3.LUT R5, R5, 0x3fff, RZ, 0xc0, !PT ;  /* 0x00003fff05057812 */ /* 0x000fe400078ec0ff */
[----:B------:R-:W-:Y:S02]  /*5a10*/  R2UR UR4, R4 ;  /* 0x00000000040472ca */ /* 0x000fe400000e0000 */
[----:B------:R-:W-:Y:S01]  /*5a20*/  LOP3.LUT R20, R5, 0x2000000, RZ, 0xfc, !PT ;  /* 0x0200000005147812 */ /* 0x000fe200078efcff */
[----:B------:R-:W-:-:S04]  /*5a30*/  IMAD.MOV.U32 R5, RZ, RZ, 0x40000040 ;  /* 0x40000040ff057424 */ /* 0x000fc800078e00ff */
[----:B------:R-:W-:Y:S01]  /*5a40*/  IMAD R6, R17, 0x1000, R20 ;  /* 0x0000100011067824 */ /* 0x000fe200078e0214 */
[----:B------:R-:W-:-:S03]  /*5a50*/  R2UR UR5, R5 ;  /* 0x00000000050572ca */ /* 0x000fc600000e0000 */
[C---:B------:R-:W-:Y:S01]  /*5a60*/  VIADD R10, R6.reuse, 0x100 ;  /* 0x00000100060a7836 */ /* 0x040fe20000000000 */
[C---:B------:R-:W-:Y:S01]  /*5a70*/  R2UR UR6, R6.reuse ;  /* 0x00000000060672ca */ /* 0x040fe200000e0000 */
[C---:B------:R-:W-:Y:S02]  /*5a80*/  VIADD R8, R6.reuse, 0x80 ;  /* 0x0000008006087836 */ /* 0x040fe40000000000 */
[----:B------:R-:W-:Y:S01]  /*5a90*/  VIADD R6, R6, 0x180 ;  /* 0x0000018006067836 */ /* 0x000fe20000000000 */
[----:B------:R-:W-:Y:S01]  /*5aa0*/  R2UR UR14, R10 ;  /* 0x000000000a0e72ca */ /* 0x000fe200000e0000 */
[----:B------:R-:W-:Y:S01]  /*5ab0*/  VIADD R10, R4, 0x2 ;  /* 0x00000002040a7836 */ /* 0x000fe20000000000 */
[----:B------:R-:W-:Y:S01]  /*5ac0*/  R2UR UR10, R8 ;  /* 0x00000000080a72ca */ /* 0x000fe200000e0000 */
[----:B------:R-:W-:-:S03]  /*5ad0*/  VIADD R8, R4, 0x4 ;  /* 0x0000000404087836 */ /* 0x000fc60000000000 */
[----:B------:R-:W-:Y:S02]  /*5ae0*/  R2UR UR8, R10 ;  /* 0x000000000a0872ca */ /* 0x000fe400000e0000 */
[----:B------:R-:W-:Y:S01]  /*5af0*/  R2UR UR12, R8 ;  /* 0x00000000080c72ca */ /* 0x000fe200000e0000 */
[----:B------:R-:W-:Y:S01]  /*5b00*/  HGMMA.64x256x16.F32 R24, gdesc[UR4].tnspB, RZ, !UPT, gsb0 ;  /* 0x43e00000041879f0 */ /* 0x000fe2000c0008ff */
[----:B------:R-:W-:Y:S01]  /*5b10*/  R2UR UR6, R6 ;  /* 0x00000000060672ca */ /* 0x000fe200000e0000 */
[----:B------:R-:W-:Y:S01]  /*5b20*/  IMAD.U32 R6, RZ, RZ, UR37 ;  /* 0x00000025ff067e24 */ /* 0x000fe2000f8e00ff */
[----:B------:R-:W-:Y:S01]  /*5b30*/  R2UR UR7, R7 ;  /* 0x00000000070772ca */ /* 0x000fe200000e0000 */
[----:B------:R-:W-:-:S03]  /*5b40*/  IMAD.MOV.U32 R7, RZ, RZ, 0x40000040 ;  /* 0x40000040ff077424 */ /* 0x000fc600078e00ff */
[----:B------:R-:W-:Y:S01]  /*5b50*/  ISETP.NE.AND P2, PT, R6, 0x3, PT ;  /* 0x000000030600780c */ /* 0x000fe20003f45270 */
[----:B------:R-:W-:Y:S01]  /*5b60*/  VIADD R6, R4, 0x6 ;  /* 0x0000000604067836 */ /* 0x000fe20000000000 */
[----:B------:R-:W-:-:S04]  /*5b70*/  R2UR UR5, R7 ;  /* 0x00000000070572ca */ /* 0x000fc800000e0000 */
[----:B------:R-:W-:Y:S01]  /*5b80*/  R2UR UR4, R6 ;  /* 0x00000000060472ca */ /* 0x000fe200000e0000 */
[----:B------:R-:W-:Y:S02]  /*5b90*/  WARPGROUP.DEPBAR.LE gsb0, 0x0 ;  /* 0x00008000000079c5 */ /* 0x000fe40000010000 */
[----:B------:R-:W-:-:S12]  /*5ba0*/  WARPGROUP.ARRIVE ;  /* 0x00000000000079c5 */ /* 0x000fd80000000000 */
        /* <DEDUP_REMOVED lines=13> */
.L_x_4505:
[----:B------:R-:W-:Y:S01]  /*5c80*/  VIADD R3, R3, 0xfffffffe ;  /* 0xfffffffe03037836 */ /* 0x000fe20000000000 */
[----:B------:R-:W-:Y:S01]  /*5c90*/  BSSY B0, `(.L_x_4506) ;  /* 0x00000c1000007945 */ /* 0x000fe20003800000 */
[----:B------:R-:W-:-:S03]  /*5ca0*/  IMAD R12, R17, 0x8, R2 ;  /* 0x00000008110c7824 */ /* 0x000fc600078e0202 */
[----:B------:R-:W-:Y:S01]  /*5cb0*/  ISETP.GE.AND P0, PT, R3, R0, PT ;  /* 0x000000000300720c */ /* 0x000fe20003f06270 */
[----:B------:R-:W-:-:S05]  /*5cc0*/  VIADD R12, R12, 0x38860 ;  /* 0x000388600c0c7836 */ /* 0x000fca0000000000 */
[----:B------:R-:W-:-:S04]  /*5cd0*/  PRMT R12, R190, 0x654, R12 ;  /* 0x00000654be0c7816 */ /* 0x000fc8000000000c */
[----:B------:R0:W-:Y:S03]  /*5ce0*/  SYNCS.ARRIVE.TRANS64.RED.A1T0 RZ, [R12+URZ], RZ ;  /* 0x000000ff0cff79a7 */ /* 0x0001e6000810043f */
[----:B------:R-:W-:Y:S05]  /*5cf0*/  @!P0 BRA `(.L_x_4507) ;  /* 0x0000000800e88947 */ /* 0x000fea0003800000 */
.L_x_4509:
[----:B------:R-:W-:Y:S01]  /*5d00*/  BAR.SYNC.DEFER_BLOCKING 0xe, 0x100 ;  /* 0x0384000000007b1d */ /* 0x000fe20000010000 */
[C---:B01----:R-:W-:Y:S01]  /*5d10*/  IMAD R12, R17.reuse, 0x40, R195 ;  /* 0x00000040110c7824 */ /* 0x043fe200078e02c3 */
[----:B------:R-:W-:Y:S01]  /*5d20*/  R2UR UR4, R4 ;  /* 0x00000000040472ca */ /* 0x000fe200000e0000 */
[----:B------:R-:W-:Y:S01]  /*5d30*/  VIADD R17, R17, 0x1 ;  /* 0x0000000111117836 */ /* 0x000fe20000000000 */
[----:B------:R-:W-:Y:S01]  /*5d40*/  R2UR UR5, R5 ;  /* 0x00000000050572ca */ /* 0x000fe200000e0000 */
[----:B------:R-:W-:Y:S01]  /*5d50*/  IMAD R12, R12, 0x4, R2 ;  /* 0x000000040c0c7824 */ /* 0x000fe200078e0202 */
[----:B------:R-:W-:Y:S01]  /*5d60*/  ISETP.GT.AND P1, PT, R3, R0, PT ;  /* 0x000000000300720c */ /* 0x000fe20003f24270 */
[----:B------:R-:W-:Y:S01]  /*5d70*/  IMAD.MOV.U32 R15, RZ, RZ, 0x40000040 ;  /* 0x40000040ff0f7424 */ /* 0x000fe200078e00ff */
[----:B------:R-:W-:Y:S01]  /*5d80*/  ISETP.NE.AND P0, PT, R17, 0x2, PT ;  /* 0x000000021100780c */ /* 0x000fe20003f05270 */
[----:B------:R-:W-:-:S03]  /*5d90*/  VIADD R3, R3, 0xffffffff ;  /* 0xffffffff03037836 */ /* 0x000fc60000000000 */
[----:B------:R-:W-:Y:S01]  /*5da0*/  SEL R17, R17, RZ, P0 ;  /* 0x000000ff11117207 */ /* 0x000fe20000000000 */
        /* <DEDUP_REMOVED lines=130> */
[----:B------:R-:W-:-:S02]  /*65d0*/  IMAD R12, R17, 0x1000, R20 ;  /* 0x00001000110c7824 */ /* 0x000fc400078e0214 */
[----:B------:R-:W-:Y:S02]  /*65e0*/  IMAD.MOV.U32 R13, RZ, RZ, 0x40000040 ;  /* 0x40000040ff0d7424 */ /* 0x000fe400078e00ff */
[C---:B------:R-:W-:Y:S01]  /*65f0*/  VIADD R14, R12.reuse, 0x80 ;  /* 0x000000800c0e7836 */ /* 0x040fe20000000000 */
[----:B------:R-:W-:Y:S01]  /*6600*/  R2UR UR6, R12 ;  /* 0x000000000c0672ca */ /* 0x000fe200000e0000 */
[----:B------:R-:W-:Y:S01]  /*6610*/  WARPGROUP.ARRIVE ;  /* 0x00000000000079c5 */ /* 0x000fe20000000000 */
[----:B------:R-:W-:Y:S01]  /*6620*/  R2UR UR7, R13 ;  /* 0x000000000d0772ca */ /* 0x000fe200000e0000 */
[----:B------:R-:W-:-:S12]  /*6630*/  IMAD.MOV.U32 R13, RZ, RZ, 0x40000040 ;  /* 0x40000040ff0d7424 */ /* 0x000fd800078e00ff */
[----:B------:R-:W-:Y:S01]  /*6640*/  HGMMA.64x256x16.F32 R24, gdesc[UR4].tnspB, R24, gsb0 ;  /* 0x43e00000041879f0 */ /* 0x000fe20008000818 */
[----:B------:R-:W-:Y:S01]  /*6650*/  R2UR UR6, R14 ;  /* 0x000000000e0672ca */ /* 0x000fe200000e0000 */
[----:B------:R-:W-:Y:S01]  /*6660*/  VIADD R14, R12, 0x100 ;  /* 0x000001000c0e7836 */ /* 0x000fe20000000000 */
[----:B------:R-:W-:Y:S01]  /*6670*/  R2UR UR7, R15 ;  /* 0x000000000f0772ca */ /* 0x000fe200000e0000 */
[----:B------:R-:W-:Y:S01]  /*6680*/  IMAD.MOV.U32 R15, RZ, RZ, 0x40000040 ;  /* 0x40000040ff0f7424 */ /* 0x000fe200078e00ff */
[----:B------:R-:W-:Y:S01]  /*6690*/  R2UR UR4, R10 ;  /* 0x000000000a0472ca */ /* 0x000fe200000e0000 */
[----:B------:R-:W-:Y:S01]  /*66a0*/  VIADD R12, R12, 0x180 ;  /* 0x000001800c0c7836 */ /* 0x000fe20000000000 */
[----:B------:R-:W-:Y:S01]  /*66b0*/  R2UR UR5, R11 ;  /* 0x000000000b0572ca */ /* 0x000fe200000e0000 */
[----:B------:R-:W-:Y:S02]  /*66c0*/  WARPGROUP.DEPBAR.LE gsb0, 0x0 ;  /* 0x00008000000079c5 */ /* 0x000fe40000010000 */
[----:B------:R-:W-:-:S15]  /*66d0*/  WARPGROUP.ARRIVE ;  /* 0x00000000000079c5 */ /* 0x000fde0000000000 */
[----:B------:R-:W-:-:S03]  /*66e0*/  NOP ;  /* 0x0000000000007918 */ /* 0x000fc60000000000 */
[----:B------:R-:W-:Y:S01]  /*66f0*/  HGMMA.64x256x16.F32 R24, gdesc[UR4].tnspB, R24, gsb0 ;  /* 0x43e00000041879f0 */ /* 0x000fe20008000818 */
[----:B------:R-:W-:Y:S02]  /*6700*/  R2UR UR6, R14 ;  /* 0x000000000e0672ca */ /* 0x000fe400000e0000 */
[----:B------:R-:W-:Y:S02]  /*6710*/  R2UR UR7, R15 ;  /* 0x000000000f0772ca */ /* 0x000fe400000e0000 */
[----:B------:R-:W-:Y:S02]  /*6720*/  R2UR UR4, R8 ;  /* 0x00000000080472ca */ /* 0x000fe400000e0000 */
        /* <DEDUP_REMOVED lines=8> */
[----:B------:R-:W-:Y:S02]  /*67b0*/  R2UR UR5, R7 ;  /* 0x00000000070572ca */ /* 0x000fe400000e0000 */
[----:B------:R-:W-:-:S04]  /*67c0*/  SEL R12, RZ, 0x1, P0 ;  /* 0x00000001ff0c7807 */ /* 0x000fc80000000000 */
[----:B------:R-:W-:Y:S01]  /*67d0*/  LOP3.LUT R185, R185, R12, RZ, 0x3c, !PT ;  /* 0x0000000cb9b97212 */ /* 0x000fe200078e3cff */
[----:B------:R-:W-:Y:S02]  /*67e0*/  WARPGROUP.DEPBAR.LE gsb0, 0x0 ;  /* 0x00008000000079c5 */ /* 0x000fe40000010000 */
[----:B------:R-:W-:-:S12]  /*67f0*/  WARPGROUP.ARRIVE ;  /* 0x00000000000079c5 */ /* 0x000fd80000000000 */
[----:B------:R-:W-:Y:S03]  /*6800*/  HGMMA.64x256x16.F32 R24, gdesc[UR4].tnspB, R24, gsb0 ;  /* 0x43e00000041879f0 */ /* 0x000fe60008000818 */
[----:B------:R-:W-:Y:S02]  /*6810*/  WARPGROUP.DEPBAR.LE gsb0, 0x0 ;  /* 0x00008000000079c5 */ /* 0x000fe40000010000 */
[----:B------:R-:W-:Y:S06]  /*6820*/  BAR.ARV 0xf, 0x100 ;  /* 0x03c4000000007b1d */ /* 0x000fec0000002000 */
[----:B------:R-:W-:Y:S05]  /*6830*/  @!P2 BRA `(.L_x_4508) ;  /* 0x000000000004a947 */ /* 0x000fea0003800000 */
[----:B------:R-:W-:Y:S01]  /*6840*/  BPT.TRAP 0x1 ;  /* 0x000000040000795c */ /* 0x000fe20000300000 */
.L_x_4508:
[----:B------:R-:W-:-:S04]  /*6850*/  IMAD R12, R17, 0x8, R2 ;  /* 0x00000008110c7824 */ /* 0x000fc800078e0202 */
[----:B------:R-:W-:-:S05]  /*6860*/  VIADD R12, R12, 0x38860 ;  /* 0x000388600c0c7836 */ /* 0x000fca0000000000 */
[----:B------:R-:W-:-:S04]  /*6870*/  PRMT R12, R190, 0x654, R12 ;  /* 0x00000654be0c7816 */ /* 0x000fc8000000000c */
[----:B------:R1:W-:Y:S01]  /*6880*/  SYNCS.ARRIVE.TRANS64.RED.A1T0 RZ, [R12+URZ], RZ ;  /* 0x000000ff0cff79a7 */ /* 0x0003e2000810043f */
[----:B------:R-:W-:Y:S05]  /*6890*/  @P1 BRA `(.L_x_4509) ;  /* 0xfffffff400181947 */ /* 0x000fea000383ffff */
.L_x_4507:
[----:B------:R-:W-:Y:S05]  /*68a0*/  BSYNC B0 ;  /* 0x0000000000007941 */ /* 0x000fea0003800000 */
.L_x_4506:
[----:B------:R-:W-:Y:S01]  /*68b0*/  BAR.SYNC.DEFER_BLOCKING 0xe, 0x100 ;  /* 0x0384000000007b1d */ /* 0x000fe20000010000 */
[C---:B------:R-:W-:Y:S01]  /*68c0*/  IMAD R0, R17.reuse, 0x40, R195 ;  /* 0x0000004011007824 */ /* 0x040fe200078e02c3 */
[----:B------:R-:W-:Y:S01]  /*68d0*/  PLOP3.LUT P0, PT, PT, PT, PT, 0x8, 0x0 ;  /* 0x000000000000781c */ /* 0x000fe20003f0e170 */
[----:B------:R-:W-:Y:S01]  /*68e0*/  VIADD R17, R17, 0x1 ;  /* 0x0000000111117836 */ /* 0x000fe20000000000 */
[----:B------:R-:W-:Y:S01]  /*68f0*/  CS2R R154, SRZ ;  /* 0x00000000009a7805 */ /* 0x000fe2000001ff00 */
[----:B------:R-:W-:-:S03]  /*6900*/  IMAD R2, R0, 0x4, R2 ;  /* 0x0000000400027824 */ /* 0x000fc600078e0202 */
[----:B------:R-:W-:-:S04]  /*6910*/  ISETP.NE.AND P1, PT, R17, 0x2, PT ;  /* 0x000000021100780c */ /* 0x000fc80003f25270 */
        /* <DEDUP_REMOVED lines=135> */
.L_x_4501:
        /* <DEDUP_REMOVED lines=31> */
.L_x_4511:
[----:B------:R-:W-:Y:S05]  /*7380*/  BSYNC B0 ;  /* 0x0000000000007941 */ /* 0x000fea0003800000 */
.L_x_4510:
        /* <DEDUP_REMOVED lines=100> */
.L_x_4513:
[----:B------:R-:W-:Y:S05]  /*79d0*/  BSYNC B6 ;  /* 0x0000000000067941 */ /* 0x000fea0003800000 */
.L_x_4512:
        /* <DEDUP_REMOVED lines=13> */
.L_x_4517:
[----:B-1----:R1:W2:Y:S02]  /*7ab0*/  SYNCS.PHASECHK.TRANS64.TRYWAIT P0, [R2+URZ+0x38800], R3 ;  /* 0x03880003020075a7 */ /* 0x0022a4000800017f */
[----:B--2---:R-:W-:Y:S05]  /*7ac0*/  @!P0 NANOSLEEP.SYNCS 0x989680 ;  /* 0x009896800000895d */ /* 0x004fea0003900000 */
[----:B------:R-:W2:Y:S02]  /*7ad0*/  @!P0 SYNCS.PHASECHK.TRANS64 P0, [R2+URZ+0x38800], R3 ;  /* 0x03880003020085a7 */ /* 0x000ea4000800007f */
[----:B--2---:R-:W-:Y:S05]  /*7ae0*/  @!P0 BRA `(.L_x_4517) ;  /* 0xfffffffc00f08947 */ /* 0x004fea000383ffff */
.L_x_4516:
[----:B------:R-:W-:Y:S05]  /*7af0*/  BSYNC B0 ;  /* 0x0000000000007941 */ /* 0x000fea0003800000 */
.L_x_4515:
[----:B------:R-:W-:Y:S05]  /*7b00*/  BRA `(.L_x_4518) ;  /* 0x0000002000b87947 */ /* 0x000fea0003800000 */
.L_x_4514:
        /* <DEDUP_REMOVED lines=37> */
.L_x_4520:
[----:B------:R-:W-:Y:S05]  /*7d60*/  BSYNC B6 ;  /* 0x0000000000067941 */ /* 0x000fea0003800000 */
.L_x_4519:
        /* <DEDUP_REMOVED lines=11> */
.L_x_4740:
        /* <DEDUP_REMOVED lines=31> */
[--C-:B------:R-:W-:Y:S02]  /*8010*/  @!P3 IMAD.X R13, R3, 0x1, R9.reuse, P0 ;  /* 0x00000001030db824 */ /* 0x100fe400000e0609 */
[----:B---3--:R-:W-:Y:S01]  /*8020*/  @!P3 IMAD.X R15, R24, 0x1, R9, P1 ;  /* 0x00000001180fb824 */ /* 0x008fe200008e0609 */
        /* <DEDUP_REMOVED lines=8> */
.L_x_4525:
[----:B------:R-:W-:Y:S05]  /*80b0*/  BSYNC B1 ;  /* 0x0000000000017941 */ /* 0x000fea0003800000 */
.L_x_4524:
[----:B0-----:R-:W-:Y:S01]  /*80c0*/  SHF.L.U32 R13, R0, 0x1f, RZ ;  /* 0x0000001f000d7819 */ /* 0x001fe200000006ff */
[----:B-1----:R-:W-:Y:S01]  /*80d0*/  IMAD R3, R223, 0x200, R26 ;  /* 0x00000200df037824 */ /* 0x002fe200078e021a */
        /* <DEDUP_REMOVED lines=10> */
[----:B--2---:R-:W-:Y:S01]  /*8180*/  SHF.R.U32.HI R20, RZ, 0x10, R5 ;  /* 0x00000010ff147819 */ /* 0x004fe20000011605 */
[----:B------:R-:W-:Y:S01]  /*8190*/  IMAD.MOV.U32 R33, RZ, RZ, R10 ;  /* 0x000000ffff217224 */ /* 0x000fe200078e000a */
[--C-:B------:R-:W-:Y:S01]  /*81a0*/  SHF.R.U64 R36, R10, 0x10, R11.reuse ;  /* 0x000000100a247819 */ /* 0x100fe2000000120b */
[----:B------:R-:W-:Y:S01]  /*81b0*/  IMAD.MOV.U32 R7, RZ, RZ, R11 ;  /* 0x000000ffff077224 */ /* 0x000fe200078e000b */
[----:B------:R-:W-:Y:S01]  /*81c0*/  SHF.R.U64 R37, R8, 0x10, R9 ;  /* 0x0000001008257819 */ /* 0x000fe20000001209 */
[----:B------:R-:W-:Y:S01]  /*81d0*/  IMAD.MOV.U32 R32, RZ, RZ, R8 ;  /* 0x000000ffff207224 */ /* 0x000fe200078e0008 */
[----:B------:R-:W-:Y:S01]  /*81e0*/  SHF.R.U32.HI R10, RZ, 0x10, R11 ;  /* 0x00000010ff0a7819 */ /* 0x000fe2000001160b */
[C---:B------:R-:W-:Y:S01]  /*81f0*/  VIADD R4, R12.reuse, 0x20400 ;  /* 0x000204000c047836 */ /* 0x040fe20000000000 */
[----:B------:R-:W-:Y:S01]  /*8200*/  VIMNMX R8, R25, 0x40, PT ;  /* 0x0000004019087848 */ /* 0x000fe20003fe0100 */
[--C-:B------:R-:W-:Y:S01]  /*8210*/  IMAD.MOV.U32 R5, RZ, RZ, R9.reuse ;  /* 0x000000ffff057224 */ /* 0x100fe200078e0009 */
[----:B------:R-:W-:Y:S01]  /*8220*/  BSSY B1, `(.L_x_4526) ;  /* 0x000000d000017945 */ /* 0x000fe20003800000 */
[----:B------:R-:W-:Y:S01]  /*8230*/  VIADD R3, R12, 0x20440 ;  /* 0x000204400c037836 */ /* 0x000fe20000000000 */
        /* <DEDUP_REMOVED lines=11> */
.L_x_4741:
[----:B------:R-:W-:Y:S05]  /*82f0*/  BSYNC B1 ;  /* 0x0000000000017941 */ /* 0x000fea0003800000 */
.L_x_4526:
        /* <DEDUP_REMOVED lines=10> */
[----:B------:R-:W-:Y:S02]  /*83a0*/  HADD2.F32 R20, -RZ, R33.H0_H0 ;  /* 0x20000021ff147230 */ /* 0x000fe40000004100 */
[----:B------:R-:W-:Y:S02]  /*83b0*/  HADD2.F32 R15, -RZ, R34.H0_H0 ;  /* 0x20000022ff0f7230 */ /* 0x000fe40000004100 */
[----:B----4-:R-:W-:Y:S02]  /*83c0*/  HADD2.F32 R21, -RZ, R36.H0_H0 ;  /* 0x20000024ff157230 */ /* 0x010fe40000004100 */
[--C-:B-1----:R-:W-:Y:S02]  /*83d0*/  HADD2.F32 R9, -RZ, R4.reuse.H0_H0 ;  /* 0x20000004ff097230 */ /* 0x102fe40000004100 */
[----:B------:R-:W-:-:S02]  /*83e0*/  HADD2.F32 R4, -RZ, R4.H1_H1 ;  /* 0x30000004ff047230 */ /* 0x000fc40000004100 */
[--C-:B------:R-:W-:Y:S02]  /*83f0*/  HADD2.F32 R10, -RZ, R5.reuse.H0_H0 ;  /* 0x20000005ff0a7230 */ /* 0x100fe40000004100 */
[----:B------:R-:W-:Y:S02]  /*8400*/  HADD2.F32 R5, -RZ, R5.H1_H1 ;  /* 0x30000005ff057230 */ /* 0x000fe40000004100 */
[C---:B---3--:R-:W-:Y:S01]  /*8410*/  FMUL.FTZ R24, R4.reuse, R20 ;  /* 0x0000001404187220 */ /* 0x048fe20000410000 */
[-C--:B------:R-:W-:Y:S01]  /*8420*/  FMUL.FTZ R25, R4, R14.reuse ;  /* 0x0000000e04197220 */ /* 0x080fe20000410000 */
[--C-:B------:R-:W-:Y:S02]  /*8430*/  HADD2.F32 R11, -RZ, R6.reuse.H0_H0 ;  /* 0x20000006ff0b7230 */ /* 0x100fe40000004100 */
[C---:B------:R-:W-:Y:S01]  /*8440*/  FFMA.FTZ R24, R9.reuse, R14, -R24 ;  /* 0x0000000e09187223 */ /* 0x040fe20000010818 */
[----:B------:R-:W-:Y:S01]  /*8450*/  FFMA.FTZ R25, R9, R20, R25 ;  /* 0x0000001409197223 */ /* 0x000fe20000010019 */
[C---:B------:R-:W-:Y:S01]  /*8460*/  FMUL.FTZ R27, R5.reuse, R21 ;  /* 0x00000015051b7220 */ /* 0x040fe20000410000 */
[----:B------:R-:W-:Y:S01]  /*8470*/  FMUL.FTZ R9, R5, R15 ;  /* 0x0000000f05097220 */ /* 0x000fe20000410000 */
[----:B------:R-:W-:-:S02]  /*8480*/  HADD2.F32 R6, -RZ, R6.H1_H1 ;  /* 0x30000006ff067230 */ /* 0x000fc40000004100 */
[----:B0-----:R-:W-:Y:S02]  /*8490*/  HADD2.F32 R13, -RZ, R7.H0_H0 ;  /* 0x20000007ff0d7230 */ /* 0x001fe40000004100 */
[C---:B------:R-:W-:Y:S01]  /*84a0*/  FFMA.FTZ R27, R10.reuse, R15, -R27 ;  /* 0x0000000f0a1b7223 */ /* 0x040fe2000001081b */
[----:B------:R-:W-:Y:S02]  /*84b0*/  HADD2.F32 R5, -RZ, R33.H1_H1 ;  /* 0x30000021ff057230 */ /* 0x000fe40000004100 */
[----:B------:R-:W-:Y:S01]  /*84c0*/  FFMA.FTZ R10, R10, R21, R9 ;  /* 0x000000150a0a7223 */ /* 0x000fe20000010009 */
[----:B------:R-:W-:Y:S02]  /*84d0*/  HADD2.F32 R7, -RZ, R7.H1_H1 ;  /* 0x30000007ff077230 */ /* 0x000fe40000004100 */
[----:B------:R-:W-:Y:S02]  /*84e0*/  HADD2.F32 R4, -RZ, R31.H1_H1 ;  /* 0x3000001fff047230 */ /* 0x000fe40000004100 */
[----:B------:R-:W-:Y:S01]  /*84f0*/  FMUL.FTZ R26, R6, R5 ;  /* 0x00000005061a7220 */ /* 0x000fe20000410000 */
[----:B------:R-:W-:-:S02]  /*8500*/  HADD2.F32 R20, -RZ, R36.H1_H1 ;  /* 0x30000024ff147230 */ /* 0x000fc40000004100 */
[----:B------:R-:W-:Y:S02]  /*8510*/  HADD2.F32 R14, -RZ, R34.H1_H1 ;  /* 0x30000022ff0e7230 */ /* 0x000fe40000004100 */
[-C--:B------:R-:W-:Y:S01]  /*8520*/  FMUL.FTZ R28, R6, R4.reuse ;  /* 0x00000004061c7220 */ /* 0x080fe20000410000 */
[----:B------:R-:W-:Y:S01]  /*8530*/  FFMA.FTZ R6, R11, R4, -R26 ;  /* 0x000000040b067223 */ /* 0x000fe2000001081a */
[----:B------:R-:W-:Y:S01]  /*8540*/  FMUL.FTZ R30, R7, R20 ;  /* 0x00000014071e7220 */ /* 0x000fe20000410000 */
[----:B------:R-:W-:Y:S01]  /*8550*/  F2FP.F16.F32.PACK_AB R4, R25, R24 ;  /* 0x000000181904723e */ /* 0x000fe200000000ff */
[-C--:B------:R-:W-:Y:S01]  /*8560*/  FMUL.FTZ R9, R7, R14.reuse ;  /* 0x0000000e07097220 */ /* 0x080fe20000410000 */
[----:B------:R-:W-:Y:S01]  /*8570*/  FFMA.FTZ R11, R11, R5, R28 ;  /* 0x000000050b0b7223 */ /* 0x000fe2000001001c */
[C---:B------:R-:W-:Y:S01]  /*8580*/  FFMA.FTZ R7, R13.reuse, R14, -R30 ;  /* 0x0000000e0d077223 */ /* 0x040fe2000001081e */
[----:B------:R-:W-:Y:S01]  /*8590*/  F2FP.F16.F32.PACK_AB R5, R10, R27 ;  /* 0x0000001b0a05723e */ /* 0x000fe200000000ff */
[----:B------:R-:W-:-:S02]  /*85a0*/  FFMA.FTZ R20, R13, R20, R9 ;  /* 0x000000140d147223 */ /* 0x000fc40000010009 */
[----:B------:R-:W-:-:S03]  /*85b0*/  F2FP.F16.F32.PACK_AB R6, R11, R6 ;  /* 0x000000060b06723e */ /* 0x000fc600000000ff */
[----:B------:R-:W-:-:S05]  /*85c0*/  F2FP.F16.F32.PACK_AB R7, R20, R7 ;  /* 0x000000071407723e */ /* 0x000fca00000000ff */
[----:B------:R1:W-:Y:S02]  /*85d0*/  STS.128 [R12+0x20400], R4 ;  /* 0x020400040c007388 */ /* 0x0003e40000000c00 */
.L_x_4531:
[----:B------:R-:W-:Y:S05]  /*85e0*/  BSYNC B2 ;  /* 0x0000000000027941 */ /* 0x000fea0003800000 */
.L_x_4530:
[----:B------:R-:W-:Y:S05]  /*85f0*/  @P1 BRA `(.L_x_4529) ;  /* 0x0000000000981947 */ /* 0x000fea0003800000 */
[----:B-1----:R-:W1:Y:S01]  /*8600*/  LDS.128 R4, [R3] ;  /* 0x0000000003047984 */ /* 0x002e620000000c00 */
        /* <DEDUP_REMOVED lines=16> */
[--C-:B0-----:R-:W-:Y:S02]  /*8710*/  HADD2.F32 R13, -RZ, R7.reuse.H0_H0 ;  /* 0x20000007ff0d7230 */ /* 0x101fe40000004100 */
        /* <DEDUP_REMOVED lines=19> */
[----:B------:R2:W-:Y:S02]  /*8850*/  STS.128 [R3], R4 ;  /* 0x0000000403007388 */ /* 0x0005e40000000c00 */
.L_x_4529:
[----:B------:R-:W-:Y:S05]  /*8860*/  BSYNC B1 ;  /* 0x0000000000017941 */ /* 0x000fea0003800000 */
.L_x_4528:
        /* <DEDUP_REMOVED lines=10> */
[--C-:B---3--:R-:W-:Y:S02]  /*8910*/  HADD2.F32 R24, -RZ, R33.reuse.H0_H0 ;  /* 0x20000021ff187230 */ /* 0x108fe40000004100 */
[----:B------:R-:W-:Y:S02]  /*8920*/  HADD2.F32 R25, -RZ, R36.H0_H0 ;  /* 0x20000024ff197230 */ /* 0x000fe40000004100 */
[----:B----4-:R-:W-:Y:S02]  /*8930*/  HADD2.F32 R21, -RZ, R34.H0_H0 ;  /* 0x20000022ff157230 */ /* 0x010fe40000004100 */
[----:B------:R-:W-:Y:S02]  /*8940*/  HADD2.F32 R26, -RZ, R33.H1_H1 ;  /* 0x30000021ff1a7230 */ /* 0x000fe40000004100 */
[----:B------:R-:W-:-:S02]  /*8950*/  HADD2.F32 R27, -RZ, R36.H1_H1 ;  /* 0x30000024ff1b7230 */ /* 0x000fc40000004100 */
[--C-:B-1----:R-:W-:Y:S02]  /*8960*/  HADD2.F32 R8, -RZ, R4.reuse.H0_H0 ;  /* 0x20000004ff087230 */ /* 0x102fe40000004100 */
[----:B------:R-:W-:Y:S02]  /*8970*/  HADD2.F32 R4, -RZ, R4.H1_H1 ;  /* 0x30000004ff047230 */ /* 0x000fe40000004100 */
[--C-:B------:R-:W-:Y:S02]  /*8980*/  HADD2.F32 R9, -RZ, R5.reuse.H0_H0 ;  /* 0x20000005ff097230 */ /* 0x100fe40000004100 */
[----:B------:R-:W-:Y:S02]  /*8990*/  HADD2.F32 R5, -RZ, R5.H1_H1 ;  /* 0x30000005ff057230 */ /* 0x000fe40000004100 */
[-C--:B0-----:R-:W-:Y:S01]  /*89a0*/  FMUL.FTZ R13, R24, R4.reuse ;  /* 0x00000004180d7220 */ /* 0x081fe20000410000 */
[----:B------:R-:W-:Y:S01]  /*89b0*/  FMUL.FTZ R15, R20, R4 ;  /* 0x00000004140f7220 */ /* 0x000fe20000410000 */
[----:B------:R-:W-:-:S02]  /*89c0*/  HADD2.F32 R10, -RZ, R6.H0_H0 ;  /* 0x20000006ff0a7230 */ /* 0x000fc40000004100 */
[-C--:B------:R-:W-:Y:S01]  /*89d0*/  FMUL.FTZ R14, R25, R5.reuse ;  /* 0x00000005190e7220 */ /* 0x080fe20000410000 */
[-C--:B------:R-:W-:Y:S01]  /*89e0*/  FFMA.FTZ R4, R20, R8.reuse, -R13 ;  /* 0x0000000814047223 */ /* 0x080fe2000001080d */
[----:B------:R-:W-:Y:S01]  /*89f0*/  FFMA.FTZ R15, R24, R8, R15 ;  /* 0x00000008180f7223 */ /* 0x000fe2000001000f */
[C---:B------:R-:W-:Y:S01]  /*8a00*/  FMUL.FTZ R8, R21.reuse, R5 ;  /* 0x0000000515087220 */ /* 0x040fe20000410000 */
[--C-:B------:R-:W-:Y:S02]  /*8a10*/  HADD2.F32 R11, -RZ, R7.reuse.H0_H0 ;  /* 0x20000007ff0b7230 */ /* 0x100fe40000004100 */
[-C--:B------:R-:W-:Y:S01]  /*8a20*/  FFMA.FTZ R5, R21, R9.reuse, -R14 ;  /* 0x0000000915057223 */ /* 0x080fe2000001080e */
[----:B------:R-:W-:Y:S02]  /*8a30*/  HADD2.F32 R6, -RZ, R6.H1_H1 ;  /* 0x30000006ff067230 */ /* 0x000fe40000004100 */
[----:B------:R-:W-:Y:S01]  /*8a40*/  FFMA.FTZ R8, R25, R9, R8 ;  /* 0x0000000919087223 */ /* 0x000fe20000010008 */
[----:B------:R-:W-:Y:S01]  /*8a50*/  HADD2.F32 R7, -RZ, R7.H1_H1 ;  /* 0x30000007ff077230 */ /* 0x000fe20000004100 */
[----:B------:R-:W-:Y:S01]  /*8a60*/  F2FP.F16.F32.PACK_AB R4, R15, R4 ;  /* 0x000000040f04723e */ /* 0x000fe200000000ff */
[----:B------:R-:W-:-:S02]  /*8a70*/  HADD2.F32 R24, -RZ, R31.H1_H1 ;  /* 0x3000001fff187230 */ /* 0x000fc40000004100 */
[-C--:B------:R-:W-:Y:S01]  /*8a80*/  FMUL.FTZ R9, R26, R6.reuse ;  /* 0x000000061a097220 */ /* 0x080fe20000410000 */
[----:B------:R-:W-:Y:S02]  /*8a90*/  HADD2.F32 R21, -RZ, R34.H1_H1 ;  /* 0x30000022ff157230 */ /* 0x000fe40000004100 */
[----:B------:R-:W-:Y:S01]  /*8aa0*/  FMUL.FTZ R14, R27, R7 ;  /* 0x000000071b0e7220 */ /* 0x000fe20000410000 */
[----:B------:R-:W-:Y:S01]  /*8ab0*/  F2FP.F16.F32.PACK_AB R5, R8, R5 ;  /* 0x000000050805723e */ /* 0x000fe200000000ff */
[C---:B------:R-:W-:Y:S01]  /*8ac0*/  FMUL.FTZ R13, R24.reuse, R6 ;  /* 0x00000006180d7220 */ /* 0x040fe20000410000 */
[-C--:B------:R-:W-:Y:S01]  /*8ad0*/  FFMA.FTZ R6, R24, R10.reuse, -R9 ;  /* 0x0000000a18067223 */ /* 0x080fe20000010809 */
[C---:B------:R-:W-:Y:S01]  /*8ae0*/  FMUL.FTZ R20, R21.reuse, R7 ;  /* 0x0000000715147220 */ /* 0x040fe20000410000 */
[-C--:B------:R-:W-:Y:S01]  /*8af0*/  FFMA.FTZ R7, R21, R11.reuse, -R14 ;  /* 0x0000000b15077223 */ /* 0x080fe2000001080e */
[----:B------:R-:W-:Y:S02]  /*8b00*/  FFMA.FTZ R13, R26, R10, R13 ;  /* 0x0000000a1a0d7223 */ /* 0x000fe4000001000d */
[----:B------:R-:W-:-:S03]  /*8b10*/  FFMA.FTZ R20, R27, R11, R20 ;  /* 0x0000000b1b147223 */ /* 0x000fc60000010014 */
[----:B------:R-:W-:Y:S02]  /*8b20*/  F2FP.F16.F32.PACK_AB R6, R13, R6 ;  /* 0x000000060d06723e */ /* 0x000fe400000000ff */
[----:B------:R-:W-:-:S05]  /*8b30*/  F2FP.F16.F32.PACK_AB R7, R20, R7 ;  /* 0x000000071407723e */ /* 0x000fca00000000ff */
[----:B------:R1:W-:Y:S02]  /*8b40*/  STS.128 [R12+0x21400], R4 ;  /* 0x021400040c007388 */ /* 0x0003e40000000c00 */
.L_x_4534:
[----:B------:R-:W-:Y:S05]  /*8b50*/  BSYNC B1 ;  /* 0x0000000000017941 */ /* 0x000fea0003800000 */
.L_x_4533:
[----:B------:R-:W-:Y:S05]  /*8b60*/  @P1 BRA `(.L_x_4532) ;  /* 0x00000010007c1947 */ /* 0x000fea0003800000 */
[----:B-1----:R-:W1:Y:S01]  /*8b70*/  LDS.128 R4, [R3+0x1000] ;  /* 0x0010000003047984 */ /* 0x002e620000000c00 */
[----:B------:R-:W-:Y:S02]  /*8b80*/  HADD2.F32 R14, -RZ, R29.H0_H0 ;  /* 0x2000001dff0e7230 */ /* 0x000fe40000004100 */
[--C-:B------:R-:W-:Y:S02]  /*8b90*/  HADD2.F32 R20, -RZ, R32.reuse.H0_H0 ;  /* 0x20000020ff147230 */ /* 0x100fe40000004100 */
[----:B------:R-:W-:Y:S02]  /*8ba0*/  HADD2.F32 R25, -RZ, R37.H0_H0 ;  /* 0x20000025ff197230 */ /* 0x000fe40000004100 */
[----:B----4-:R-:W-:Y:S02]  /*8bb0*/  HADD2.F32 R21, -RZ, R35.H0_H0 ;  /* 0x20000023ff157230 */ /* 0x010fe40000004100 */
[----:B---3--:R-:W-:Y:S02]  /*8bc0*/  HADD2.F32 R24, -RZ, R32.H1_H1 ;  /* 0x30000020ff187230 */ /* 0x008fe40000004100 */
        /* <DEDUP_REMOVED lines=33> */
.L_x_4522:
[----:B------:R-:W-:-:S03]  /*8de0*/  UMOV UR4, 0xffffffff ;  /* 0xffffffff00047882 */ /* 0x000fc60000000000 */
[----:B------:R-:W-:Y:S05]  /*8df0*/  BRA.DIV UR4, `(.L_x_4535) ;  /* 0x0000015a04dc7947 */ /* 0x000fea000b800000 */
[----:B------:R0:W1:Y:S04]  /*8e00*/  SHFL.IDX PT, R3, R26, RZ, 0x1c1f ;  /* 0x001c1fff1a037589 */ /* 0x00006800000e0000 */
[----:B------:R0:W2:Y:S04]  /*8e10*/  SHFL.IDX PT, R20, R25, RZ, 0x1c1f ;  /* 0x001c1fff19147589 */ /* 0x0000a800000e0000 */
[----:B------:R0:W3:Y:S04]  /*8e20*/  SHFL.IDX PT, R21, R24, RZ, 0x1c1f ;  /* 0x001c1fff18157589 */ /* 0x0000e800000e0000 */
[----:B------:R0:W4:Y:S02]  /*8e30*/  SHFL.IDX PT, R14, R27, RZ, 0x1c1f ;  /* 0x001c1fff1b0e7589 */ /* 0x00012400000e0000 */
.L_x_4747:
[----:B------:R-:W5:Y:S01]  /*8e40*/  LDL R5, [R1+0x4c] ;  /* 0x00004c0001057983 */ /* 0x000f620000100800 */
[----:B------:R-:W-:Y:S01]  /*8e50*/  ULDC UR4, c[0x0][0x448] ;  /* 0x0001120000047ab9 */ /* 0x000fe20000000800 */
[----:B------:R-:W-:Y:S01]  /*8e60*/  BSSY B1, `(.L_x_4536) ;  /* 0x0000019000017945 */ /* 0x000fe20003800000 */
[----:B0-----:R-:W-:Y:S01]  /*8e70*/  IMAD R24, R87, UR4, RZ ;  /* 0x0000000457187c24 */ /* 0x001fe2000f8e02ff */
[----:B------:R-:W-:Y:S02]  /*8e80*/  CS2R R6, SRZ ;  /* 0x0000000000067805 */ /* 0x000fe4000001ff00 */
[----:B------:R-:W-:Y:S02]  /*8e90*/  CS2R R8, SRZ ;  /* 0x0000000000087805 */ /* 0x000fe4000001ff00 */
[----:B------:R-:W-:Y:S02]  /*8ea0*/  CS2R R10, SRZ ;  /* 0x00000000000a7805 */ /* 0x000fe4000001ff00 */
[----:B------:R-:W-:Y:S01]  /*8eb0*/  ISETP.GE.AND P0, PT, R0, R24, PT ;  /* 0x000000180000720c */ /* 0x000fe20003f06270 */
[----:B------:R-:W-:Y:S01]  /*8ec0*/  IMAD R24, R85, -0x40, R24 ;  /* 0xffffffc055187824 */ /* 0x000fe200078e0218 */
[----:B-----5:R-:W-:-:S04]  /*8ed0*/  LEA.HI R4, R5, R5, RZ, 0x1 ;  /* 0x0000000505047211 */ /* 0x020fc800078f08ff */
[----:B------:R-:W-:-:S05]  /*8ee0*/  LOP3.LUT R4, R4, 0xfffffffe, RZ, 0xc0, !PT ;  /* 0xfffffffe04047812 */ /* 0x000fca00078ec0ff */
[----:B------:R-:W-:Y:S01]  /*8ef0*/  IMAD.IADD R0, R5, 0x1, -R4 ;  /* 0x0000000105007824 */ /* 0x000fe200078e0a04 */
[----:B------:R-:W-:-:S04]  /*8f00*/  CS2R R4, SRZ ;  /* 0x0000000000047805 */ /* 0x000fc8000001ff00 */
        /* <DEDUP_REMOVED lines=14> */
.L_x_4537:
[----:B------:R-:W-:Y:S05]  /*8ff0*/  BSYNC B1 ;  /* 0x0000000000017941 */ /* 0x000fea0003800000 */
.L_x_4536:
[----:B------:R-:W2:Y:S01]  /*9000*/  SYNCS.PHASECHK.TRANS64.TRYWAIT P1, [R2+URZ+0x38800], R25 ;  /* 0x03880019020075a7 */ /* 0x000ea2000802017f */
[----:B-----5:R-:W-:Y:S01]  /*9010*/  IMAD.MOV.U32 R38, RZ, RZ, R4 ;  /* 0x000000ffff267224 */ /* 0x020fe200078e0004 */
[--C-:B0-----:R-:W-:Y:S01]  /*9020*/  SHF.R.U64 R13, R4, 0x10, R5.reuse ;  /* 0x00000010040d7819 */ /* 0x101fe20000001205 */
[--C-:B------:R-:W-:Y:S01]  /*9030*/  IMAD.MOV.U32 R12, RZ, RZ, R5.reuse ;  /* 0x000000ffff0c7224 */ /* 0x100fe200078e0005 */
[----:B------:R-:W-:Y:S01]  /*9040*/  SHF.R.U32.HI R42, RZ, 0x10, R5 ;  /* 0x00000010ff2a7819 */ /* 0x000fe20000011605 */
[----:B------:R-:W-:Y:S01]  /*9050*/  IMAD.MOV.U32 R39, RZ, RZ, R6 ;  /* 0x000000ffff277224 */ /* 0x000fe200078e0006 */
[----:B------:R-:W-:Y:S01]  /*9060*/  SHF.R.U64 R43, R8, 0x10, R9 ;  /* 0x00000010082b7819 */ /* 0x000fe20000001209 */
[----:B------:R-:W-:Y:S01]  /*9070*/  IMAD.MOV.U32 R4, RZ, RZ, R8 ;  /* 0x000000ffff047224 */ /* 0x000fe200078e0008 */
[--C-:B------:R-:W-:Y:S01]  /*9080*/  SHF.R.U64 R6, R6, 0x10, R7.reuse ;  /* 0x0000001006067819 */ /* 0x100fe20000001207 */
[----:B----4-:R-:W-:Y:S01]  /*9090*/  IMAD.MOV.U32 R14, RZ, RZ, R7 ;  /* 0x000000ffff0e7224 */ /* 0x010fe200078e0007 */
[--C-:B------:R-:W-:Y:S01]  /*90a0*/  SHF.R.U32.HI R8, RZ, 0x10, R9.reuse ;  /* 0x00000010ff087819 */ /* 0x100fe20000011609 */
[----:B------:R-:W-:Y:S01]  /*90b0*/  IMAD.MOV.U32 R40, RZ, RZ, R9 ;  /* 0x000000ffff287224 */ /* 0x000fe200078e0009 */
[----:B------:R-:W-:Y:S01]  /*90c0*/  VIMNMX R24, R24, 0x40, PT ;  /* 0x0000004018187848 */ /* 0x000fe20003fe0100 */
[----:B------:R-:W-:Y:S01]  /*90d0*/  IMAD.MOV.U32 R5, RZ, RZ, R10 ;  /* 0x000000ffff057224 */ /* 0x000fe200078e000a */
[----:B------:R-:W-:Y:S01]  /*90e0*/  SHF.R.U32.HI R7, RZ, 0x10, R7 ;  /* 0x00000010ff077819 */ /* 0x000fe20000011607 */
[--C-:B------:R-:W-:Y:S01]  /*90f0*/  IMAD.MOV.U32 R41, RZ, RZ, R11.reuse ;  /* 0x000000ffff297224 */ /* 0x100fe200078e000b */
[----:B-1----:R-:W0:Y:S01]  /*9100*/  LDC R3, c[0x0][0x3f4] ;  /* 0x0000fd00ff037b82 */ /* 0x002e220000000800 */
[----:B------:R-:W-:Y:S01]  /*9110*/  VIADD R15, R189, 0x20 ;  /* 0x00000020bd0f7836 */ /* 0x000fe20000000000 */
[--C-:B------:R-:W-:Y:S01]  /*9120*/  SHF.R.U64 R44, R10, 0x10, R11.reuse ;  /* 0x000000100a2c7819 */ /* 0x100fe2000000120b */
[----:B------:R-:W-:Y:S01]  /*9130*/  BSSY B1, `(.L_x_4538) ;  /* 0x000000f000017945 */ /* 0x000fe20003800000 */
[----:B------:R-:W-:-:S02]  /*9140*/  SHF.R.U32.HI R9, RZ, 0x10, R11 ;  /* 0x00000010ff097819 */ /* 0x000fc4000001160b */
        /* <DEDUP_REMOVED lines=8> */
[C---:B0-----:R-:W-:Y:S01]  /*91d0*/  ISETP.GE.AND P0, PT, R18.reuse, R3, PT ;  /* 0x000000031200720c */ /* 0x041fe20003f06270 */
[----:B------:R-:W-:-:S03]  /*91e0*/  IMAD.IADD R3, R18, 0x1, R3 ;  /* 0x0000000112037824 */ /* 0x000fc600078e0203 */
[-C--:B------:R-:W-:Y:S02]  /*91f0*/  ISETP.GE.OR P2, PT, R189, R24.reuse, P0 ;  /* 0x00000018bd00720c */ /* 0x080fe40000746670 */
[----:B------:R-:W-:Y:S01]  /*9200*/  ISETP.GE.OR P0, PT, R15, R24, P0 ;  /* 0x000000180f00720c */ /* 0x000fe20000706670 */
[----:B--2---:R-:W-:-:S12]  /*9210*/  @!P1 BRA `(.L_x_4539) ;  /* 0x0000015800449947 */ /* 0x004fd80003800000 */
.L_x_4748:
[----:B------:R-:W-:Y:S05]  /*9220*/  BSYNC B1 ;  /* 0x0000000000017941 */ /* 0x000fea0003800000 */
.L_x_4538:
        /* <DEDUP_REMOVED lines=9> */
[----:B------:R-:W-:Y:S01]  /*92c0*/  LOP3.LUT R4, R8, 0x38, R18, 0xf8, !PT ;  /* 0x0000003808047812 */ /* 0x000fe200078ef812 */
[----:B------:R-:W-:Y:S01]  /*92d0*/  HADD2.F32 R34, -RZ, R40.H0_H0 ;  /* 0x20000028ff227230 */ /* 0x000fe20000004100 */
[----:B------:R-:W-:-:S04]  /*92e0*/  SHF.R.U32.HI R7, RZ, 0x3, R8 ;  /* 0x00000003ff077819 */ /* 0x000fc80000011608 */
[----:B------:R-:W-:Y:S02]  /*92f0*/  LOP3.LUT R4, R4, R7, RZ, 0x3c, !PT ;  /* 0x0000000704047212 */ /* 0x000fe400078e3cff */
[----:B------:R-:W-:-:S03]  /*9300*/  LOP3.LUT R8, R7, R3, R8, 0x1e, !PT ;  /* 0x0000000307087212 */ /* 0x000fc600078e1e08 */
[C---:B------:R-:W-:Y:S02]  /*9310*/  IMAD R5, R223.reuse, 0x200, R4 ;  /* 0x00000200df057824 */ /* 0x040fe400078e0204 */
[----:B------:R-:W-:Y:S02]  /*9320*/  IMAD R13, R223, 0x200, R8 ;  /* 0x00000200df0d7824 */ /* 0x000fe400078e0208 */
[--C-:B------:R-:W-:Y:S02]  /*9330*/  IMAD R12, R5, 0x2, R2.reuse ;  /* 0x00000002050c7824 */ /* 0x100fe400078e0202 */
[----:B------:R-:W-:-:S03]  /*9340*/  IMAD R13, R13, 0x2, R2 ;  /* 0x000000020d0d7824 */ /* 0x000fc600078e0202 */
[----:B------:R-:W3:Y:S04]  /*9350*/  LDS.128 R4, [R12+0x20400] ;  /* 0x020400000c047984 */ /* 0x000ee80000000c00 */
[----:B------:R-:W1:Y:S01]  /*9360*/  LDS.128 R8, [R13+0x20400] ;  /* 0x020400000d087984 */ /* 0x000e620000000c00 */
[--C-:B---3--:R-:W-:Y:S02]  /*9370*/  HADD2.F32 R21, -RZ, R5.reuse.H0_H0 ;  /* 0x20000005ff157230 */ /* 0x108fe40000004100 */
[----:B------:R-:W-:Y:S02]  /*9380*/  HADD2.F32 R24, -RZ, R5.H1_H1 ;  /* 0x30000005ff187230 */ /* 0x000fe40000004100 */
[----:B-1----:R-:W-:Y:S02]  /*9390*/  HADD2.F32 R5, -RZ, R8.H0_H0 ;  /* 0x20000008ff057230 */ /* 0x002fe40000004100 */
[----:B------:R-:W-:-:S02]  /*93a0*/  HADD2.F32 R15, -RZ, R4.H0_H0 ;  /* 0x20000004ff0f7230 */ /* 0x000fc40000004100 */
[----:B------:R-:W-:Y:S02]  /*93b0*/  HADD2.F32 R26, -RZ, R8.H1_H1 ;  /* 0x30000008ff1a7230 */ /* 0x000fe40000004100 */
[C---:B------:R-:W-:Y:S01]  /*93c0*/  FMUL.FTZ R8, R5.reuse, R32 ;  /* 0x0000002005087220 */ /* 0x040fe20000410000 */
[-C--:B------:R-:W-:Y:S01]  /*93d0*/  FMUL.FTZ R36, R5, R30.reuse ;  /* 0x0000001e05247220 */ /* 0x080fe20000410000 */
[----:B------:R-:W-:Y:S02]  /*93e0*/  HADD2.F32 R20, -RZ, R4.H1_H1 ;  /* 0x30000004ff147230 */ /* 0x000fe40000004100 */
[----:B------:R-:W-:Y:S02]  /*93f0*/  HADD2.F32 R27, -RZ, R9.H0_H0 ;  /* 0x20000009ff1b7230 */ /* 0x000fe40000004100 */
[----:B------:R-:W-:Y:S01]  /*9400*/  FFMA.FTZ R5, R15, R30, -R8 ;  /* 0x0000001e0f057223 */ /* 0x000fe20000010808 */
[----:B------:R-:W-:Y:S01]  /*9410*/  FMUL.FTZ R35, R26, R33 ;  /* 0x000000211a237220 */ /* 0x000fe20000410000 */
[----:B------:R-:W-:-:S02]  /*9420*/  HADD2.F32 R30, -RZ, R38.H1_H1 ;  /* 0x30000026ff1e7230 */ /* 0x000fc40000004100 */
[----:B------:R-:W-:Y:S01]  /*9430*/  FFMA.FTZ R8, R15, R32, R36 ;  /* 0x000000200f087223 */ /* 0x000fe20000010024 */
[-C--:B------:R-:W-:Y:S01]  /*9440*/  FMUL.FTZ R15, R26, R31.reuse ;  /* 0x0000001f1a0f7220 */ /* 0x080fe20000410000 */
[C---:B------:R-:W-:Y:S01]  /*9450*/  FFMA.FTZ R32, R20.reuse, R31, -R35 ;  /* 0x0000001f14207223 */ /* 0x040fe20000010823 */
[C---:B------:R-:W-:Y:S01]  /*9460*/  FMUL.FTZ R26, R27.reuse, R34 ;  /* 0x000000221b1a7220 */ /* 0x040fe20000410000 */
[----:B------:R-:W-:Y:S02]  /*9470*/  HADD2.F32 R28, -RZ, R9.H1_H1 ;  /* 0x30000009ff1c7230 */ /* 0x000fe40000004100 */
[-C--:B------:R-:W-:Y:S01]  /*9480*/  FMUL.FTZ R27, R27, R30.reuse ;  /* 0x0000001e1b1b7220 */ /* 0x080fe20000410000 */
[----:B------:R-:W-:Y:S02]  /*9490*/  HADD2.F32 R31, -RZ, R43.H1_H1 ;  /* 0x3000002bff1f7230 */ /* 0x000fe40000004100 */
[----:B------:R-:W-:Y:S01]  /*94a0*/  FFMA.FTZ R33, R20, R33, R15 ;  /* 0x0000002114217223 */ /* 0x000fe2000001000f */
[----:B------:R-:W-:Y:S01]  /*94b0*/  FFMA.FTZ R30, R21, R30, -R26 ;  /* 0x0000001e151e7223 */ /* 0x000fe2000001081a */
[----:B------:R-:W-:-:S02]  /*94c0*/  HADD2.F32 R15, -RZ, R42.H0_H0 ;  /* 0x2000002aff0f7230 */ /* 0x000fc40000004100 */
[----:B------:R-:W-:Y:S01]  /*94d0*/  FFMA.FTZ R27, R21, R34, R27 ;  /* 0x00000022151b7223 */ /* 0x000fe2000001001b */
[----:B------:R-:W-:Y:S01]  /*94e0*/  FMUL.FTZ R21, R28, R31 ;  /* 0x0000001f1c157220 */ /* 0x000fe20000410000 */
[----:B------:R-:W-:Y:S01]  /*94f0*/  HADD2.F32 R29, -RZ, R10.H0_H0 ;  /* 0x2000000aff1d7230 */ /* 0x000fe20000004100 */
[----:B------:R-:W-:Y:S01]  /*9500*/  F2FP.F16.F32.PACK_AB R8, R33, R8 ;  /* 0x000000082108723e */ /* 0x000fe200000000ff */
[----:B------:R-:W-:Y:S02]  /*9510*/  HADD2.F32 R26, -RZ, R40.H1_H1 ;  /* 0x30000028ff1a7230 */ /* 0x000fe40000004100 */
[-C--:B------:R-:W-:Y:S01]  /*9520*/  FFMA.FTZ R35, R24, R15.reuse, -R21 ;  /* 0x0000000f18237223 */ /* 0x080fe20000010815 */
[----:B------:R-:W-:Y:S02]  /*9530*/  HADD2.F32 R20, -RZ, R39.H0_H0 ;  /* 0x20000027ff147230 */ /* 0x000fe40000004100 */
[----:B------:R-:W-:Y:S01]  /*9540*/  FMUL.FTZ R37, R28, R15 ;  /* 0x0000000f1c257220 */ /* 0x000fe20000410000 */
[----:B------:R-:W-:-:S02]  /*9550*/  HADD2.F32 R10, -RZ, R10.H1_H1 ;  /* 0x3000000aff0a7230 */ /* 0x000fc40000004100 */
[C---:B------:R-:W-:Y:S01]  /*9560*/  FMUL.FTZ R34, R29.reuse, R26 ;  /* 0x0000001a1d227220 */ /* 0x040fe20000410000 */
[----:B------:R-:W-:Y:S02]  /*9570*/  HADD2.F32 R21, -RZ, R44.H0_H0 ;  /* 0x2000002cff157230 */ /* 0x000fe40000004100 */
[----:B------:R-:W-:Y:S01]  /*9580*/  FMUL.FTZ R29, R29, R20 ;  /* 0x000000141d1d7220 */ /* 0x000fe20000410000 */
[--C-:B0-----:R-:W-:Y:S02]  /*9590*/  HADD2.F32 R25, -RZ, R6.reuse.H0_H0 ;  /* 0x20000006ff197230 */ /* 0x101fe40000004100 */
[----:B------:R-:W-:Y:S01]  /*95a0*/  FFMA.FTZ R28, R24, R31, R37 ;  /* 0x0000001f181c7223 */ /* 0x000fe20000010025 */
[----:B------:R-:W-:Y:S02]  /*95b0*/  HADD2.F32 R6, -RZ, R6.H1_H1 ;  /* 0x30000006ff067230 */ /* 0x000fe40000004100 */
[----:B------:R-:W-:Y:S01]  /*95c0*/  FMUL.FTZ R31, R10, R21 ;  /* 0x000000150a1f7220 */ /* 0x000fe20000410000 */
[----:B------:R-:W-:-:S02]  /*95d0*/  HADD2.F32 R15, -RZ, R42.H1_H1 ;  /* 0x3000002aff0f7230 */ /* 0x000fc40000004100 */
[C---:B------:R-:W-:Y:S01]  /*95e0*/  FFMA.FTZ R34, R25.reuse, R20, -R34 ;  /* 0x0000001419227223 */ /* 0x040fe20000010822 */
[----:B------:R-:W-:Y:S01]  /*95f0*/  FFMA.FTZ R29, R25, R26, R29 ;  /* 0x0000001a191d7223 */ /* 0x000fe2000001001d */
[--C-:B------:R-:W-:Y:S02]  /*9600*/  HADD2.F32 R9, -RZ, R11.reuse.H0_H0 ;  /* 0x2000000bff097230 */ /* 0x100fe40000004100 */
[-C--:B------:R-:W-:Y:S01]  /*9610*/  FMUL.FTZ R25, R10, R15.reuse ;  /* 0x0000000f0a197220 */ /* 0x080fe20000410000 */
[C---:B------:R-:W-:Y:S01]  /*9620*/  FFMA.FTZ R31, R6.reuse, R15, -R31 ;  /* 0x0000000f061f7223 */ /* 0x040fe2000001081f */
[----:B------:R-:W-:Y:S02]  /*9630*/  HADD2.F32 R11, -RZ, R11.H1_H1 ;  /* 0x3000000bff0b7230 */ /* 0x000fe40000004100 */
[----:B------:R-:W-:Y:S02]  /*9640*/  HADD2.F32 R15, -RZ, R41.H0_H0 ;  /* 0x20000029ff0f7230 */ /* 0x000fe40000004100 */
[----:B------:R-:W-:Y:S01]  /*9650*/  FFMA.FTZ R26, R6, R21, R25 ;  /* 0x00000015061a7223 */ /* 0x000fe20000010019 */
[----:B------:R-:W-:-:S02]  /*9660*/  HADD2.F32 R10, -RZ, R14.H1_H1 ;  /* 0x3000000eff0a7230 */ /* 0x000fc40000004100 */
[----:B------:R-:W-:Y:S02]  /*9670*/  HADD2.F32 R24, -RZ, R44.H1_H1 ;  /* 0x3000002cff187230 */ /* 0x000fe40000004100 */
[CC--:B------:R-:W-:Y:S01]  /*9680*/  FMUL.FTZ R21, R9.reuse, R15.reuse ;  /* 0x0000000f09157220 */ /* 0x0c0fe20000410000 */
[----:B------:R-:W-:Y:S02]  /*9690*/  HADD2.F32 R20, -RZ, R14.H0_H0 ;  /* 0x2000000eff147230 */ /* 0x000fe40000004100 */
[----:B------:R-:W-:Y:S01]  /*96a0*/  FMUL.FTZ R6, R9, R10 ;  /* 0x0000000a09067220 */ /* 0x000fe20000410000 */
[--C-:B------:R-:W-:Y:S02]  /*96b0*/  HADD2.F32 R4, -RZ, R7.reuse.H0_H0 ;  /* 0x20000007ff047230 */ /* 0x100fe40000004100 */
[C---:B------:R-:W-:Y:S01]  /*96c0*/  FMUL.FTZ R36, R11.reuse, R24 ;  /* 0x000000180b247220 */ /* 0x040fe20000410000 */
        /* <DEDUP_REMOVED lines=13> */
[----:B------:R-:W-:-:S05]  /*97a0*/  F2FP.F16.F32.PACK_AB R11, R24, R11 ;  /* 0x0000000b180b723e */ /* 0x000fca00000000ff */
[----:B------:R1:W-:Y:S02]  /*97b0*/  STS.128 [R13+0x20400], R8 ;  /* 0x020400080d007388 */ /* 0x0003e40000000c00 */
.L_x_4541:
[----:B------:R-:W-:Y:S05]  /*97c0*/  BSYNC B1 ;  /* 0x0000000000017941 */ /* 0x000fea0003800000 */
.L_x_4540:
[----:B------:R-:W-:Y:S05]  /*97d0*/  @P0 BRA `(.L_x_4532) ;  /* 0x0000000400600947 */ /* 0x000fea0003800000 */
[----:B-1----:R-:W2:Y:S01]  /*97e0*/  LDL R8, [R1+0x64] ;  /* 0x0000640001087983 */ /* 0x002ea20000100800 */
[C---:B------:R-:W-:Y:S02]  /*97f0*/  VIADD R4, R189.reuse, 0x20 ;  /* 0x00000020bd047836 */ /* 0x040fe40000000000 */
[----:B------:R-:W-:Y:S01]  /*9800*/  VIADD R5, R189, 0x20 ;  /* 0x00000020bd057836 */ /* 0x000fe20000000000 */
[----:B------:R-:W4:Y:S01]  /*9810*/  LDL R37, [R1+0x5c] ;  /* 0x00005c0001257983 */ /* 0x000f220000100800 */
[----:B------:R-:W-:Y:S02]  /*9820*/  IMAD.SHL.U32 R4, R4, 0x40, RZ ;  /* 0x0000004004047824 */ /* 0x000fe400078e00ff */
[----:B------:R-:W-:-:S03]  /*9830*/  IMAD.SHL.U32 R5, R5, 0x40, RZ ;  /* 0x0000004005057824 */ /* 0x000fc600078e00ff */
[----:B------:R-:W-:Y:S02]  /*9840*/  LOP3.LUT R4, R4, 0x1c0, RZ, 0xc0, !PT ;  /* 0x000001c004047812 */ /* 0x000fe400078ec0ff */
[----:B------:R-:W-:Y:S02]  /*9850*/  LOP3.LUT R5, R5, 0x1c0, RZ, 0xc0, !PT ;  /* 0x000001c005057812 */ /* 0x000fe400078ec0ff */
[----:B------:R-:W-:-:S04]  /*9860*/  SHF.R.U32.HI R4, RZ, 0x3, R4 ;  /* 0x00000003ff047819 */ /* 0x000fc80000011604 */
[----:B------:R-:W-:Y:S01]  /*9870*/  LOP3.LUT R3, R4, R3, R5, 0x1e, !PT ;  /* 0x0000000304037212 */ /* 0x000fe200078e1e05 */
[----:B------:R-:W-:Y:S02]  /*9880*/  HADD2.F32 R30, -RZ, R39.H1_H1 ;  /* 0x30000027ff1e7230 */ /* 0x000fe40000004100 */
[----:B------:R-:W-:Y:S02]  /*9890*/  HADD2.F32 R28, -RZ, R38.H0_H0 ;  /* 0x20000026ff1c7230 */ /* 0x000fe40000004100 */
[--C-:B------:R-:W-:Y:S02]  /*98a0*/  HADD2.F32 R33, -RZ, R43.reuse.H0_H0 ;  /* 0x2000002bff217230 */ /* 0x100fe40000004100 */
[----:B------:R-:W-:Y:S02]  /*98b0*/  HADD2.F32 R35, -RZ, R40.H0_H0 ;  /* 0x20000028ff237230 */ /* 0x000fe40000004100 */
[----:B------:R-:W-:Y:S02]  /*98c0*/  HADD2.F32 R31, -RZ, R38.H1_H1 ;  /* 0x30000026ff1f7230 */ /* 0x000fe40000004100 */
[----:B------:R-:W-:-:S02]  /*98d0*/  HADD2.F32 R36, -RZ, R43.H1_H1 ;  /* 0x3000002bff247230 */ /* 0x000fc40000004100 */
[----:B------:R-:W-:Y:S02]  /*98e0*/  HADD2.F32 R38, -RZ, R44.H0_H0 ;  /* 0x2000002cff267230 */ /* 0x000fe40000004100 */
[----:B------:R-:W-:Y:S02]  /*98f0*/  HADD2.F32 R34, -RZ, R42.H1_H1 ;  /* 0x3000002aff227230 */ /* 0x000fe40000004100 */
[----:B--2---:R-:W-:-:S04]  /*9900*/  IMAD.IADD R3, R8, 0x1, R3 ;  /* 0x0000000108037824 */ /* 0x004fc800078e0203 */
[----:B------:R-:W-:Y:S01]  /*9910*/  IMAD R3, R3, 0x2, R2 ;  /* 0x0000000203037824 */ /* 0x000fe200078e0202 */
[----:B----4-:R-:W1:Y:S04]  /*9920*/  LDS.128 R4, [R37+0x20400] ;  /* 0x0204000025047984 */ /* 0x010e680000000c00 */
[----:B------:R-:W2:Y:S01]  /*9930*/  LDS.128 R8, [R3+0x20400] ;  /* 0x0204000003087984 */ /* 0x000ea20000000c00 */
[--C-:B-1----:R-:W-:Y:S02]  /*9940*/  HADD2.F32 R15, -RZ, R5.reuse.H0_H0 ;  /* 0x20000005ff0f7230 */ /* 0x102fe40000004100 */
[----:B------:R-:W-:Y:S02]  /*9950*/  HADD2.F32 R20, -RZ, R5.H1_H1 ;  /* 0x30000005ff147230 */ /* 0x000fe40000004100 */
[----:B--2---:R-:W-:-:S02]  /*9960*/  HADD2.F32 R5, -RZ, R8.H0_H0 ;  /* 0x20000008ff057230 */ /* 0x004fc40000004100 */
[----:B------:R-:W-:-:S03]  /*9970*/  HADD2.F32 R12, -RZ, R4.H0_H0 ;  /* 0x20000004ff0c7230 */ /* 0x000fc60000004100 */
[-C--:B------:R-:W-:Y:S01]  /*9980*/  FMUL.FTZ R27, R30, R5.reuse ;  /* 0x000000051e1b7220 */ /* 0x080fe20000410000 */
[C---:B------:R-:W-:Y:S01]  /*9990*/  FMUL.FTZ R29, R28.reuse, R5 ;  /* 0x000000051c1d7220 */ /* 0x040fe20000410000 */
[----:B------:R-:W-:Y:S02]  /*99a0*/  HADD2.F32 R8, -RZ, R8.H1_H1 ;  /* 0x30000008ff087230 */ /* 0x000fe40000004100 */
[----:B------:R-:W-:Y:S01]  /*99b0*/  FFMA.FTZ R5, R28, R12, -R27 ;  /* 0x0000000c1c057223 */ /* 0x000fe2000001081b */
[----:B------:R-:W-:Y:S02]  /*99c0*/  HADD2.F32 R24, -RZ, R9.H0_H0 ;  /* 0x20000009ff187230 */ /* 0x000fe40000004100 */
[----:B------:R-:W-:Y:S02]  /*99d0*/  HADD2.F32 R27, -RZ, R41.H1_H1 ;  /* 0x30000029ff1b7230 */ /* 0x000fe40000004100 */
[----:B------:R-:W-:Y:S01]  /*99e0*/  FMUL.FTZ R28, R33, R8 ;  /* 0x00000008211c7220 */ /* 0x000fe20000410000 */
[----:B------:R-:W-:-:S02]  /*99f0*/  HADD2.F32 R13, -RZ, R4.H1_H1 ;  /* 0x30000004ff0d7230 */ /* 0x000fc40000004100 */
[----:B------:R-:W-:Y:S01]  /*9a00*/  FFMA.FTZ R29, R30, R12, R29 ;  /* 0x0000000c1e1d7223 */ /* 0x000fe2000001001d */
[----:B------:R-:W-:Y:S02]  /*9a10*/  HADD2.F32 R9, -RZ, R9.H1_H1 ;  /* 0x30000009ff097230 */ /* 0x000fe40000004100 */
[----:B------:R-:W-:Y:S01]  /*9a20*/  FMUL.FTZ R8, R27, R8 ;  /* 0x000000081b087220 */ /* 0x000fe20000410000 */
[-C--:B------:R-:W-:Y:S01]  /*9a30*/  FMUL.FTZ R12, R35, R24.reuse ;  /* 0x00000018230c7220 */ /* 0x080fe20000410000 */
[-C--:B------:R-:W-:Y:S01]  /*9a40*/  FFMA.FTZ R28, R27, R13.reuse, -R28 ;  /* 0x0000000d1b1c7223 */ /* 0x080fe2000001081c */
[----:B------:R-:W-:Y:S01]  /*9a50*/  FMUL.FTZ R24, R31, R24 ;  /* 0x000000181f187220 */ /* 0x000fe20000410000 */
[----:B------:R-:W-:Y:S01]  /*9a60*/  FFMA.FTZ R8, R33, R13, R8 ;  /* 0x0000000d21087223 */ /* 0x000fe20000010008 */
[----:B------:R-:W-:Y:S01]  /*9a70*/  FFMA.FTZ R12, R31, R15, -R12 ;  /* 0x0000000f1f0c7223 */ /* 0x000fe2000001080c */
[----:B------:R-:W-:Y:S02]  /*9a80*/  HADD2.F32 R30, -RZ, R42.H0_H0 ;  /* 0x2000002aff1e7230 */ /* 0x000fe40000004100 */
[----:B------:R-:W-:Y:S01]  /*9a90*/  FMUL.FTZ R13, R36, R9 ;  /* 0x00000009240d7220 */ /* 0x000fe20000410000 */
[----:B0-----:R-:W-:-:S02]  /*9aa0*/  HADD2.F32 R25, -RZ, R10.H0_H0 ;  /* 0x2000000aff197230 */ /* 0x001fc40000004100 */
[----:B------:R-:W-:Y:S02]  /*9ab0*/  HADD2.F32 R27, -RZ, R39.H0_H0 ;  /* 0x20000027ff1b7230 */ /* 0x000fe40000004100 */
[----:B------:R-:W-:Y:S02]  /*9ac0*/  HADD2.F32 R31, -RZ, R40.H1_H1 ;  /* 0x30000028ff1f7230 */ /* 0x000fe40000004100 */
[----:B------:R-:W-:Y:S02]  /*9ad0*/  HADD2.F32 R10, -RZ, R10.H1_H1 ;  /* 0x3000000aff0a7230 */ /* 0x000fe40000004100 */
[C---:B------:R-:W-:Y:S01]  /*9ae0*/  FMUL.FTZ R9, R30.reuse, R9 ;  /* 0x000000091e097220 */ /* 0x040fe20000410000 */
[--C-:B---3--:R-:W-:Y:S02]  /*9af0*/  HADD2.F32 R21, -RZ, R6.reuse.H0_H0 ;  /* 0x20000006ff157230 */ /* 0x108fe40000004100 */
[----:B------:R-:W-:Y:S01]  /*9b00*/  FFMA.FTZ R13, R30, R20, -R13 ;  /* 0x000000141e0d7223 */ /* 0x000fe2000001080d */
[----:B------:R-:W-:-:S02]  /*9b10*/  HADD2.F32 R6, -RZ, R6.H1_H1 ;  /* 0x30000006ff067230 */ /* 0x000fc40000004100 */
[----:B------:R-:W-:Y:S01]  /*9b20*/  FFMA.FTZ R24, R35, R15, R24 ;  /* 0x0000000f23187223 */ /* 0x000fe20000010018 */
[-C--:B------:R-:W-:Y:S01]  /*9b30*/  FMUL.FTZ R30, R31, R25.reuse ;  /* 0x000000191f1e7220 */ /* 0x080fe20000410000 */
[C---:B------:R-:W-:Y:S01]  /*9b40*/  FMUL.FTZ R32, R27.reuse, R25 ;  /* 0x000000191b207220 */ /* 0x040fe20000410000 */
[-C--:B------:R-:W-:Y:S01]  /*9b50*/  FMUL.FTZ R15, R38, R10.reuse ;  /* 0x0000000a260f7220 */ /* 0x080fe20000410000 */
[--C-:B------:R-:W-:Y:S02]  /*9b60*/  HADD2.F32 R26, -RZ, R11.reuse.H0_H0 ;  /* 0x2000000bff1a7230 */ /* 0x100fe40000004100 */
[-C--:B------:R-:W-:Y:S01]  /*9b70*/  FFMA.FTZ R30, R27, R21.reuse, -R30 ;  /* 0x000000151b1e7223 */ /* 0x080fe2000001081e */
[----:B------:R-:W-:Y:S01]  /*9b80*/  FFMA.FTZ R32, R31, R21, R32 ;  /* 0x000000151f207223 */ /* 0x000fe20000010020 */
[C---:B------:R-:W-:Y:S01]  /*9b90*/  FMUL.FTZ R21, R34.reuse, R10 ;  /* 0x0000000a22157220 */ /* 0x040fe20000410000 */
[----:B------:R-:W-:Y:S01]  /*9ba0*/  FFMA.FTZ R15, R34, R6, -R15 ;  /* 0x00000006220f7223 */ /* 0x000fe2000001080f */
[----:B------:R-:W-:-:S02]  /*9bb0*/  HADD2.F32 R11, -RZ, R11.H1_H1 ;  /* 0x3000000bff0b7230 */ /* 0x000fc40000004100 */
[----:B------:R-:W-:Y:S01]  /*9bc0*/  FFMA.FTZ R9, R36, R20, R9 ;  /* 0x0000001424097223 */ /* 0x000fe20000010009 */
[----:B------:R-:W-:Y:S02]  /*9bd0*/  HADD2.F32 R34, -RZ, R41.H0_H0 ;  /* 0x20000029ff227230 */ /* 0x000fe40000004100 */
[----:B------:R-:W-:Y:S02]  /*9be0*/  HADD2.F32 R33, -RZ, R44.H1_H1 ;  /* 0x3000002cff217230 */ /* 0x000fe40000004100 */
[--C-:B------:R-:W-:Y:S02]  /*9bf0*/  HADD2.F32 R20, -RZ, R14.reuse.H1_H1 ;  /* 0x3000000eff147230 */ /* 0x100fe40000004100 */
[----:B------:R-:W-:Y:S02]  /*9c00*/  HADD2.F32 R31, -RZ, R14.H0_H0 ;  /* 0x2000000eff1f7230 */ /* 0x000fe40000004100 */
[----:B------:R-:W-:Y:S01]  /*9c10*/  FFMA.FTZ R21, R38, R6, R21 ;  /* 0x0000000626157223 */ /* 0x000fe20000010015 */
[----:B------:R-:W-:-:S02]  /*9c20*/  HADD2.F32 R4, -RZ, R7.H0_H0 ;  /* 0x20000007ff047230 */ /* 0x000fc40000004100 */
[-C--:B------:R-:W-:Y:S01]  /*9c30*/  FMUL.FTZ R25, R34, R26.reuse ;  /* 0x0000001a22197220 */ /* 0x080fe20000410000 */
[----:B------:R-:W-:Y:S02]  /*9c40*/  HADD2.F32 R7, -RZ, R7.H1_H1 ;  /* 0x30000007ff077230 */ /* 0x000fe40000004100 */
[-C--:B------:R-:W-:Y:S01]  /*9c50*/  FMUL.FTZ R6, R33, R11.reuse ;  /* 0x0000000b21067220 */ /* 0x080fe20000410000 */
[C---:B------:R-:W-:Y:S01]  /*9c60*/  FMUL.FTZ R27, R20.reuse, R26 ;  /* 0x0000001a141b7220 */ /* 0x040fe20000410000 */
[C---:B------:R-:W-:Y:S01]  /*9c70*/  FMUL.FTZ R10, R31.reuse, R11 ;  /* 0x0000000b1f0a7220 */ /* 0x040fe20000410000 */
[-C--:B------:R-:W-:Y:S01]  /*9c80*/  FFMA.FTZ R25, R20, R4.reuse, -R25 ;  /* 0x0000000414197223 */ /* 0x080fe20000010819 */
        /* <DEDUP_REMOVED lines=13> */
.L_x_4532:
[----:B------:R-:W-:Y:S05]  /*9d60*/  BSYNC B0 ;  /* 0x0000000000007941 */ /* 0x000fea0003800000 */
.L_x_4521:
        /* <DEDUP_REMOVED lines=8> */
.L_x_4518:
[----:B012---:R-:W-:-:S05]  /*9df0*/  IMAD.U32 R3, RZ, RZ, UR37 ;  /* 0x00000025ff037e24 */ /* 0x007fca000f8e00ff */
[----:B------:R-:W-:-:S13]  /*9e00*/  ISETP.NE.AND P0, PT, R3, 0x3, PT ;  /* 0x000000030300780c */ /* 0x000fda0003f05270 */
[----:B------:R-:W-:Y:S05]  /*9e10*/  @!P0 BRA `(.L_x_4542) ;  /* 0x0000000000048947 */ /* 0x000fea0003800000 */
[----:B------:R-:W-:Y:S01]  /*9e20*/  BPT.TRAP 0x1 ;  /* 0x000000040000795c */ /* 0x000fe20000300000 */
.L_x_4542:
[----:B------:R-:W-:Y:S01]  /*9e30*/  IMAD R13, R17, 0x8, R2 ;  /* 0x00000008110d7824 */ /* 0x000fe200078e0202 */
[----:B------:R-:W-:-:S04]  /*9e40*/  SHF.L.U32 R12, R185, 0x1f, RZ ;  /* 0x0000001fb90c7819 */ /* 0x000fc800000006ff */
[----:B------:R0:W1:Y:S01]  /*9e50*/  SYNCS.PHASECHK.TRANS64.TRYWAIT P1, [R13+URZ+0x38830], R12 ;  /* 0x0388300c0d0075a7 */ /* 0x000062000802017f */
[----:B------:R-:W-:Y:S05]  /*9e60*/  @!P0 BRA `(.L_x_4543) ;  /* 0x0000000000048947 */ /* 0x000fea0003800000 */
[----:B------:R-:W-:Y:S01]  /*9e70*/  BPT.TRAP 0x1 ;  /* 0x000000040000795c */ /* 0x000fe20000300000 */
.L_x_4543:
[C---:B------:R-:W-:Y:S02]  /*9e80*/  VIADD R3, R2.reuse, 0x22400 ;  /* 0x0002240002037836 */ /* 0x040fe40000000000 */
[----:B------:R-:W-:-:S03]  /*9e90*/  VIADD R4, R2, 0x20400 ;  /* 0x0002040002047836 */ /* 0x000fc60000000000 */
[----:B------:R-:W-:Y:S02]  /*9ea0*/  SHF.R.U32.HI R3, RZ, 0x4, R3 ;  /* 0x00000004ff037819 */ /* 0x000fe40000011603 */
[----:B------:R-:W-:Y:S02]  /*9eb0*/  SHF.R.U32.HI R4, RZ, 0x4, R4 ;  /* 0x00000004ff047819 */ /* 0x000fe40000011604 */
[----:B------:R-:W-:Y:S02]  /*9ec0*/  LOP3.LUT R3, R3, 0x3fff, RZ, 0xc0, !PT ;  /* 0x00003fff03037812 */ /* 0x000fe400078ec0ff */
[----:B------:R-:W-:Y:S02]  /*9ed0*/  LOP3.LUT R4, R4, 0x3fff, RZ, 0xc0, !PT ;  /* 0x00003fff04047812 */ /* 0x000fe400078ec0ff */
[----:B------:R-:W-:Y:S01]  /*9ee0*/  LOP3.LUT R219, R3, 0x10000, RZ, 0xfc, !PT ;  /* 0x0001000003db7812 */ /* 0x000fe200078efcff */
[----:B-1----:R-:W-:Y:S06]  /*9ef0*/  @P1 BRA `(.L_x_4544) ;  /* 0x0000000000081947 */ /* 0x002fec0003800000 */
[----:B------:R-:W1:Y:S02]  /*9f00*/  SYNCS.PHASECHK.TRANS64.TRYWAIT P1, [R13+URZ+0x38830], R12 ;  /* 0x0388300c0d0075a7 */ /* 0x000e64000802017f */
[----:B-1----:R-:W-:Y:S05]  /*9f10*/  @!P1 BRA `(.L_x_4545) ;  /* 0x0000014c00189947 */ /* 0x002fea0003800000 */
.L_x_4544:
        /* <DEDUP_REMOVED lines=12> */
[----:B------:R-:W-:Y:S01]  /*9fe0*/  IMAD.MOV.U32 R5, RZ, RZ, 0x40000040 ;  /* 0x40000040ff057424 */ /* 0x000fe200078e00ff */
[----:B------:R-:W-:Y:S01]  /*9ff0*/  SHF.L.U32 R3, R0, 0x1f, RZ ;  /* 0x0000001f00037819 */ /* 0x000fe200000006ff */
[----:B------:R-:W-:Y:S01]  /*a000*/  IMAD.MOV.U32 R7, RZ, RZ, 0x40000040 ;  /* 0x40000040ff077424 */ /* 0x000fe200078e00ff */
[----:B------:R-:W-:Y:S01]  /*a010*/  BSSY B0, `(.L_x_4546) ;  /* 0x0000022000007945 */ /* 0x000fe20003800000 */
[----:B------:R-:W-:-:S02]  /*a020*/  VIADD R14, R10, 0x4 ;  /* 0x000000040a0e7836 */ /* 0x000fc40000000000 */
[----:B------:R-:W-:Y:S02]  /*a030*/  IMAD.MOV.U32 R15, RZ, RZ, 0x40000040 ;  /* 0x40000040ff0f7424 */ /* 0x000fe400078e00ff */
[----:B------:R-:W-:Y:S02]  /*a040*/  VIADD R10, R10, 0x6 ;  /* 0x000000060a0a7836 */ /* 0x000fe40000000000 */
[----:B------:R-:W-:Y:S02]  /*a050*/  IMAD.MOV.U32 R9, RZ, RZ, 0x40000040 ;  /* 0x40000040ff097424 */ /* 0x000fe400078e00ff */
[----:B------:R-:W-:Y:S01]  /*a060*/  HGMMA.64x64x16.F32 R24, gdesc[UR4], RZ, !UPT, gsb0 ;  /* 0x00e00000041879f0 */ /* 0x000fe2000c0008ff */
[----:B------:R-:W-:Y:S01]  /*a070*/  R2UR UR4, R4 ;  /* 0x00000000040472ca */ /* 0x000fe200000e0000 */
[----:B------:R-:W-:Y:S01]  /*a080*/  IMAD.MOV.U32 R11, RZ, RZ, 0x40000040 ;  /* 0x40000040ff0b7424 */ /* 0x000fe200078e00ff */
[----:B------:R-:W-:Y:S02]  /*a090*/  R2UR UR5, R5 ;  /* 0x00000000050572ca */ /* 0x000fe400000e0000 */
[----:B------:R-:W-:Y:S01]  /*a0a0*/  R2UR UR6, R6 ;  /* 0x00000000060672ca */ /* 0x000fe200000e0000 */
[----:B------:R-:W-:Y:S01]  /*a0b0*/  VIADD R6, R8, 0x4 ;  /* 0x0000000408067836 */ /* 0x000fe20000000000 */
[----:B------:R-:W-:Y:S01]  /*a0c0*/  R2UR UR7, R7 ;  /* 0x00000000070772ca */ /* 0x000fe200000e0000 */
[----:B------:R-:W-:-:S02]  /*a0d0*/  IMAD.MOV.U32 R7, RZ, RZ, 0x40000040 ;  /* 0x40000040ff077424 */ /* 0x000fc400078e00ff */
        /* <DEDUP_REMOVED lines=19> */
[----:B------:R-:W2:Y:S02]  /*a210*/  SYNCS.PHASECHK.TRANS64.TRYWAIT P1, [R2+URZ+0x38810], R3 ;  /* 0x03881003020075a7 */ /* 0x000ea4000802017f */
[----:B--2---:R-:W-:Y:S05]  /*a220*/  @!P1 BRA `(.L_x_4547) ;  /* 0x0000014800689947 */ /* 0x004fea0003800000 */
.L_x_4749:
[----:B------:R-:W-:Y:S05]  /*a230*/  BSYNC B0 ;  /* 0x0000000000007941 */ /* 0x000fea0003800000 */
.L_x_4546:
[----:B------:R-:W-:Y:S05]  /*a240*/  @!P0 BRA `(.L_x_4548) ;  /* 0x0000000000048947 */ /* 0x000fea0003800000 */
[----:B------:R-:W-:Y:S01]  /*a250*/  BPT.TRAP 0x1 ;  /* 0x000000040000795c */ /* 0x000fe20000300000 */
.L_x_4548:
[----:B------:R3:W0:Y:S01]  /*a260*/  SYNCS.PHASECHK.TRANS64.TRYWAIT P1, [R13+URZ+0x38850], R12 ;  /* 0x0388500c0d0075a7 */ /* 0x000622000802017f */
[----:B------:R-:W-:Y:S05]  /*a270*/  @!P0 BRA `(.L_x_4549) ;  /* 0x0000000000048947 */ /* 0x000fea0003800000 */
[----:B------:R-:W-:Y:S01]  /*a280*/  BPT.TRAP 0x1 ;  /* 0x000000040000795c */ /* 0x000fe20000300000 */
.L_x_4549:
[C---:B------:R-:W-:Y:S02]  /*a290*/  VIADD R0, R2.reuse, 0x400 ;  /* 0x0000040002007836 */ /* 0x040fe40000000000 */
[----:B--2---:R-:W-:-:S03]  /*a2a0*/  VIADD R3, R2, 0x26400 ;  /* 0x0002640002037836 */ /* 0x004fc60000000000 */
[----:B------:R-:W-:Y:S02]  /*a2b0*/  SHF.R.U32.HI R0, RZ, 0x4, R0 ;  /* 0x00000004ff007819 */ /* 0x000fe40000011600 */
[----:B------:R-:W-:Y:S02]  /*a2c0*/  SHF.R.U32.HI R3, RZ, 0x4, R3 ;  /* 0x00000004ff037819 */ /* 0x000fe40000011603 */
[----:B------:R-:W-:Y:S02]  /*a2d0*/  LOP3.LUT R0, R0, 0x3fff, RZ, 0xc0, !PT ;  /* 0x00003fff00007812 */ /* 0x000fe400078ec0ff */
[----:B------:R-:W-:Y:S02]  /*a2e0*/  LOP3.LUT R3, R3, 0x3fff, RZ, 0xc0, !PT ;  /* 0x00003fff03037812 */ /* 0x000fe400078ec0ff */
[----:B------:R-:W-:Y:S01]  /*a2f0*/  LOP3.LUT R220, R0, 0x10000, RZ, 0xfc, !PT ;  /* 0x0001000000dc7812 */ /* 0x000fe200078efcff */
[----:B0-----:R-:W-:Y:S06]  /*a300*/  @P1 BRA `(.L_x_4550) ;  /* 0x0000000000081947 */ /* 0x001fec0003800000 */
[----:B------:R-:W0:Y:S02]  /*a310*/  SYNCS.PHASECHK.TRANS64.TRYWAIT P1, [R13+URZ+0x38850], R12 ;  /* 0x0388500c0d0075a7 */ /* 0x000e24000802017f */
[----:B0-----:R-:W-:Y:S05]  /*a320*/  @!P1 BRA `(.L_x_4551) ;  /* 0x00000148003c9947 */ /* 0x001fea0003800000 */
.L_x_4550:
[----:B------:R-:W-:Y:S01]  /*a330*/  LOP3.LUT R0, R3, 0x10000, RZ, 0xfc, !PT ;  /* 0x0001000003007812 */ /* 0x000fe200078efcff */
[----:B------:R-:W-:Y:S01]  /*a340*/  IMAD R10, R17, 0x1000, R220 ;  /* 0x00001000110a7824 */ /* 0x000fe200078e02dc */
[----:B------:R-:W-:Y:S05]  /*a350*/  WARPSYNC.ALL ;  /* 0x0000000000007948 */ /* 0x000fea0003800000 */
[----:B------:R-:W-:Y:S01]  /*a360*/  IMAD.MOV.U32 R14, RZ, RZ, R0 ;  /* 0x000000ffff0e7224 */ /* 0x000fe200078e0000 */
[----:B------:R-:W-:Y:S01]  /*a370*/  R2UR UR6, R10 ;  /* 0x000000000a0672ca */ /* 0x000fe200000e0000 */
[----:B------:R-:W-:Y:S01]  /*a380*/  IMAD.MOV.U32 R15, RZ, RZ, 0x40000040 ;  /* 0x40000040ff0f7424 */ /* 0x000fe200078e00ff */
[----:B------:R-:W-:Y:S01]  /*a390*/  WARPGROUP.ARRIVE ;  /* 0x00000000000079c5 */ /* 0x000fe20000000000 */
[----:B------:R-:W-:Y:S01]  /*a3a0*/  IMAD.MOV.U32 R11, RZ, RZ, 0x40000040 ;  /* 0x40000040ff0b7424 */ /* 0x000fe200078e00ff */
[----:B------:R-:W-:Y:S01]  /*a3b0*/  R2UR UR4, R14 ;  /* 0x000000000e0472ca */ /* 0x000fe200000e0000 */
[----:B------:R-:W-:Y:S01]  /*a3c0*/  VIADD R14, R0, 0x2 ;  /* 0x00000002000e7836 */ /* 0x000fe20000000000 */
[----:B------:R-:W-:Y:S01]  /*a3d0*/  R2UR UR5, R15 ;  /* 0x000000000f0572ca */ /* 0x000fe200000e0000 */
[----:B------:R-:W-:Y:S01]  /*a3e0*/  VIADD R20, R10, 0x2 ;  /* 0x000000020a147836 */ /* 0x000fe20000000000 */
[----:B------:R-:W-:Y:S01]  /*a3f0*/  R2UR UR7, R11 ;  /* 0x000000000b0772ca */ /* 0x000fe200000e0000 */
[----:B------:R-:W-:Y:S01]  /*a400*/  IMAD.MOV.U32 R15, RZ, RZ, 0x40000040 ;  /* 0x40000040ff0f7424 */ /* 0x000fe200078e00ff */
[----:B------:R-:W2:Y:S01]  /*a410*/  S2R R56, SR_TID.X ;  /* 0x0000000000387919 */ /* 0x000ea20000002100 */
[----:B----4-:R-:W-:-:S02]  /*a420*/  IMAD.MOV.U32 R21, RZ, RZ, 0x40000040 ;  /* 0x40000040ff157424 */ /* 0x010fc400078e00ff */
[----:B------:R-:W-:Y:S02]  /*a430*/  VIADD R58, R10, 0x800 ;  /* 0x000008000a3a7836 */ /* 0x000fe40000000000 */
[----:B01-3--:R-:W-:-:S06]  /*a440*/  IMAD.MOV.U32 R12, RZ, RZ, 0x4 ;  /* 0x00000004ff0c7424 */ /* 0x00bfcc00078e00ff */
[----:B------:R-:W-:Y:S01]  /*a450*/  HGMMA.64x64x16.F32 R24, gdesc[UR4], R24, gsb0 ;  /* 0x00e00000041879f0 */ /* 0x000fe20008000818 */
        /* <DEDUP_REMOVED lines=8> */
[----:B--2---:R-:W-:-:S05]  /*a4e0*/  SHF.R.U32.HI R56, RZ, 0x7, R56 ;  /* 0x00000007ff387819 */ /* 0x004fca0000011638 */
[----:B------:R0:W1:Y:S02]  /*a4f0*/  SHFL.IDX PT, R3, R56, RZ, 0x1f ;  /* 0x00001fff38037589 */ /* 0x00006400000e0000 */
[----:B0-----:R-:W-:Y:S01]  /*a500*/  VIADD R56, R0, 0x800 ;  /* 0x0000080000387836 */ /* 0x001fe20000000000 */
[----:B-1----:R-:W-:-:S04]  /*a510*/  ISETP.GT.AND P1, PT, R3, 0x7f, PT ;  /* 0x0000007f0300780c */ /* 0x002fc80003f24270 */
[----:B------:R-:W-:Y:S02]  /*a520*/  SEL R3, RZ, 0x2, !P1 ;  /* 0x00000002ff037807 */ /* 0x000fe40004800000 */
[C---:B------:R-:W-:Y:S02]  /*a530*/  SEL R11, R12.reuse, 0x2, P1 ;  /* 0x000000020c0b7807 */ /* 0x040fe40000800000 */
[----:B------:R-:W-:Y:S01]  /*a540*/  SEL R12, R12, 0x6, !P1 ;  /* 0x000000060c0c7807 */ /* 0x000fe20004800000 */
[----:B------:R-:W-:Y:S02]  /*a550*/  WARPGROUP.DEPBAR.LE gsb0, 0x0 ;  /* 0x00008000000079c5 */ /* 0x000fe40000010000 */
[----:B------:R-:W-:-:S06]  /*a560*/  WARPGROUP.ARRIVE ;  /* 0x00000000000079c5 */ /* 0x000fcc0000000000 */
        /* <DEDUP_REMOVED lines=9> */
[----:B------:R-:W-:Y:S02]  /*a600*/  WARPGROUP.DEPBAR.LE gsb0, 0x0 ;  /* 0x00008000000079c5 */ /* 0x000fe40000010000 */
[----:B------:R-:W-:-:S09]  /*a610*/  WARPGROUP.ARRIVE ;  /* 0x00000000000079c5 */ /* 0x000fd20000000000 */
        /* <DEDUP_REMOVED lines=134> */
[----:B------:R-:W-:Y:S01]  /*ae80*/  IMAD.IADD R14, R3, 0x1, R58 ;  /* 0x00000001030e7824 */ /* 0x000fe200078e023a */
[----:B------:R-:W-:Y:S01]  /*ae90*/  R2UR UR5, R15 ;  /* 0x000000000f0572ca */ /* 0x000fe200000e0000 */
[----:B------:R-:W-:Y:S01]  /*aea0*/  IMAD.MOV.U32 R15, RZ, RZ, 0x40000040 ;  /* 0x40000040ff0f7424 */ /* 0x000fe200078e00ff */
[----:B------:R-:W-:Y:S01]  /*aeb0*/  R2UR UR6, R20 ;  /* 0x00000000140672ca */ /* 0x000fe200000e0000 */
[----:B------:R-:W-:Y:S01]  /*aec0*/  IMAD.IADD R20, R3, 0x1, R56 ;  /* 0x0000000103147824 */ /* 0x000fe200078e0238 */
[----:B------:R-:W-:Y:S01]  /*aed0*/  R2UR UR7, R21 ;  /* 0x00000000150772ca */ /* 0x000fe200000e0000 */
[----:B------:R-:W-:Y:S01]  /*aee0*/  IMAD.MOV.U32 R21, RZ, RZ, 0x40000040 ;  /* 0x40000040ff157424 */ /* 0x000fe200078e00ff */
[----:B------:R-:W-:Y:S02]  /*aef0*/  WARPGROUP.DEPBAR.LE gsb0, 0x0 ;  /* 0x00008000000079c5 */ /* 0x000fe40000010000 */
[----:B------:R-:W-:-:S09]  /*af00*/  WARPGROUP.ARRIVE ;  /* 0x00000000000079c5 */ /* 0x000fd20000000000 */
[----:B------:R-:W-:Y:S01]  /*af10*/  HGMMA.64x64x16.F32 R24, gdesc[UR4], R24, gsb0 ;  /* 0x00e00000041879f0 */ /* 0x000fe20008000818 */
[----:B------:R-:W-:Y:S01]  /*af20*/  R2UR UR6, R14 ;  /* 0x000000000e0672ca */ /* 0x000fe200000e0000 */
[--C-:B------:R-:W-:Y:S01]  /*af30*/  IMAD.IADD R14, R58, 0x1, R11.reuse ;  /* 0x000000013a0e7824 */ /* 0x100fe200078e020b */
        /* <DEDUP_REMOVED lines=16> */
[----:B------:R-:W-:Y:S02]  /*b040*/  IMAD.MOV.U32 R21, RZ, RZ, 0x40000040 ;  /* 0x40000040ff157424 */ /* 0x000fe400078e00ff */
[----:B------:R-:W-:-:S02]  /*b050*/  VIADD R56, R0, 0xa00 ;  /* 0x00000a0000387836 */ /* 0x000fc40000000000 */
[----:B------:R-:W-:Y:S01]  /*b060*/  VIADD R58, R10, 0xa00 ;  /* 0x00000a000a3a7836 */ /* 0x000fe20000000000 */
[----:B------:R-:W-:Y:S02]  /*b070*/  WARPGROUP.DEPBAR.LE gsb0, 0x0 ;  /* 0x00008000000079c5 */ /* 0x000fe40000010000 */
[----:B------:R-:W-:-:S06]  /*b080*/  WARPGROUP.ARRIVE ;  /* 0x00000000000079c5 */ /* 0x000fcc0000000000 */
[----:B------:R-:W-:Y:S01]  /*b090*/  HGMMA.64x64x16.F32 R24, gdesc[UR4], R24, gsb0 ;  /* 0x00e00000041879f0 */ /* 0x000fe20008000818 */
[----:B------:R-:W-:Y:S01]  /*b0a0*/  R2UR UR4, R14 ;  /* 0x000000000e0472ca */ /* 0x000fe200000e0000 */
[----:B------:R-:W-:Y:S01]  /*b0b0*/  IMAD.MOV.U32 R14, RZ, RZ, 0x28 ;  /* 0x00000028ff0e7424 */ /* 0x000fe200078e00ff */
[----:B------:R-:W-:Y:S01]  /*b0c0*/  R2UR UR5, R15 ;  /* 0x000000000f0572ca */ /* 0x000fe200000e0000 */
[----:B------:R-:W-:Y:S01]  /*b0d0*/  IMAD.MOV.U32 R15, RZ, RZ, 0xa00 ;  /* 0x00000a00ff0f7424 */ /* 0x000fe200078e00ff */
[----:B------:R-:W-:Y:S02]  /*b0e0*/  R2UR UR6, R20 ;  /* 0x00000000140672ca */ /* 0x000fe400000e0000 */
[----:B------:R-:W-:Y:S02]  /*b0f0*/  R2UR UR7, R21 ;  /* 0x00000000150772ca */ /* 0x000fe400000e0000 */
[----:B------:R-:W-:Y:S02]  /*b100*/  SEL R14, R14, 0x26, P1 ;  /* 0x000000260e0e7807 */ /* 0x000fe40000800000 */
[----:B------:R-:W-:-:S02]  /*b110*/  SEL R15, R15, 0x980, P1 ;  /* 0x000009800f0f7807 */ /* 0x000fc40000800000 */
[----:B------:R-:W-:Y:S02]  /*b120*/  LOP3.LUT R21, R14, 0x6, RZ, 0xc0, !PT ;  /* 0x000000060e157812 */ /* 0x000fe400078ec0ff */
[----:B------:R-:W-:-:S04]  /*b130*/  LOP3.LUT R15, R15, 0xa00, RZ, 0xc0, !PT ;  /* 0x00000a000f0f7812 */ /* 0x000fc800078ec0ff */
[CC--:B------:R-:W-:Y:S02]  /*b140*/  IADD3 R14, R21.reuse, R15.reuse, R0 ;  /* 0x0000000f150e7210 */ /* 0x0c0fe40007ffe000 */
[----:B------:R-:W-:Y:S01]  /*b150*/  IADD3 R20, R21, R15, R10 ;  /* 0x0000000f15147210 */ /* 0x000fe20007ffe00a */
[----:B------:R-:W-:Y:S02]  /*b160*/  IMAD.MOV.U32 R15, RZ, RZ, 0x40000040 ;  /* 0x40000040ff0f7424 */ /* 0x000fe400078e00ff */
[----:B------:R-:W-:Y:S01]  /*b170*/  IMAD.MOV.U32 R21, RZ, RZ, 0x40000040 ;  /* 0x40000040ff157424 */ /* 0x000fe200078e00ff */
[----:B------:R-:W-:Y:S02]  /*b180*/  WARPGROUP.DEPBAR.LE gsb0, 0x0 ;  /* 0x00008000000079c5 */ /* 0x000fe40000010000 */
[----:B------:R-:W-:-:S06]  /*b190*/  WARPGROUP.ARRIVE ;  /* 0x00000000000079c5 */ /* 0x000fcc0000000000 */
        /* <DEDUP_REMOVED lines=113> */
[----:B------:R-:W-:-:S05]  /*b8b0*/  IMAD.MOV.U32 R3, RZ, RZ, 0x40 ;  /* 0x00000040ff037424 */ /* 0x000fca00078e00ff */
[----:B------:R-:W-:-:S04]  /*b8c0*/  SEL R3, R3, 0x3e, P1 ;  /* 0x0000003e03037807 */ /* 0x000fc80000800000 */
[----:B------:R-:W-:Y:S01]  /*b8d0*/  LOP3.LUT R3, R3, 0x6, RZ, 0xc0, !PT ;  /* 0x0000000603037812 */ /* 0x000fe200078ec0ff */
        /* <DEDUP_REMOVED lines=13> */
[----:B------:R-:W-:-:S04]  /*b9b0*/  LOP3.LUT R11, R11, 0x1e00, RZ, 0xc0, !PT ;  /* 0x00001e000b0b7812 */ /* 0x000fc800078ec0ff */
[----:B------:R-:W-:Y:S01]  /*b9c0*/  IADD3 R10, R3, R11, R10 ;  /* 0x0000000b030a7210 */ /* 0x000fe20007ffe00a */
        /* <DEDUP_REMOVED lines=14> */
[----:B------:R-:W-:Y:S02]  /*bab0*/  R2UR UR4, R14 ;  /* 0x000000000e0472ca */ /* 0x000fe400000e0000 */
[----:B------:R-:W-:Y:S01]  /*bac0*/  R2UR UR5, R15 ;  /* 0x000000000f0572ca */ /* 0x000fe200000e0000 */
[----:B------:R-:W-:Y:S01]  /*bad0*/  IMAD.MOV.U32 R15, RZ, RZ, 0x40000040 ;  /* 0x40000040ff0f7424 */ /* 0x000fe200078e00ff */
[----:B------:R-:W-:Y:S02]  /*bae0*/  R2UR UR6, R20 ;  /* 0x00000000140672ca */ /* 0x000fe400000e0000 */
[----:B------:R-:W-:Y:S02]  /*baf0*/  R2UR UR7, R21 ;  /* 0x00000000150772ca */ /* 0x000fe400000e0000 */
[----:B------:R-:W-:Y:S01]  /*bb00*/  IADD3 R14, R3, R11, R0 ;  /* 0x0000000b030e7210 */ /* 0x000fe20007ffe000 */
[----:B------:R-:W-:Y:S01]  /*bb10*/  IMAD.MOV.U32 R11, RZ, RZ, 0x40000040 ;  /* 0x40000040ff0b7424 */ /* 0x000fe200078e00ff */
[----:B------:R-:W-:-:S02]  /*bb20*/  WARPGROUP.DEPBAR.LE gsb0, 0x0 ;  /* 0x00008000000079c5 */ /* 0x000fc40000010000 */
        /* <DEDUP_REMOVED lines=12> */
.L_x_4552:
[----:B------:R-:W2:Y:S01]  /*bbf0*/  LDL R10, [R1+0x58] ;  /* 0x00005800010a7983 */ /* 0x000ea20000100800 */
[----:B------:R-:W-:Y:S01]  /*bc00*/  IMAD R3, R169, -0x40, R84 ;  /* 0xffffffc0a9037824 */ /* 0x000fe200078e0254 */
[----:B------:R-:W-:Y:S01]  /*bc10*/  ULDC UR4, c[0x0][0xa80] ;  /* 0x0002a00000047ab9 */ /* 0x000fe20000000800 */
[----:B------:R-:W-:-:S03]  /*bc20*/  LOP3.LUT R215, R215, 0x2000000, RZ, 0xfc, !PT ;  /* 0x02000000d7d77812 */ /* 0x000fc600078efcff */
        /* <DEDUP_REMOVED lines=59> */
[----:B------:R-:W-:Y:S02]  /*bfe0*/  FMNMX.FTZ R3, R30, R3, !PT ;  /* 0x000000031e037209 */ /* 0x000fe40007810000 */
[----:B------:R-:W-:Y:S01]  /*bff0*/  FSEL R46, R46, -INF , P1 ;  /* 0xff8000002e2e7808 */ /* 0x000fe20000800000 */
[----:B------:R-:W0:Y:S01]  /*c000*/  SHFL.BFLY PT, R10, R21, 0x2, 0x1f ;  /* 0x0c401f00150a7f89 */ /* 0x000e2200000e0000 */
        /* <DEDUP_REMOVED lines=9> */
[----:B------:R-:W-:Y:S02]  /*c0a0*/  FMNMX.FTZ R15, R24, R15, !PT ;  /* 0x0000000f180f7209 */ /* 0x000fe40007810000 */
[----:B------:R-:W-:Y:S02]  /*c0b0*/  FSEL R48, R55, -INF , P2 ;  /* 0xff80000037307808 */ /* 0x000fe40001000000 */
[----:B------:R-:W-:Y:S02]  /*c0c0*/  FMNMX.FTZ R15, R42, R15, !PT ;  /* 0x0000000f2a0f7209 */ /* 0x000fe40007810000 */
        /* <DEDUP_REMOVED lines=9> */
[----:B0-----:R-:W-:-:S04]  /*c160*/  FMNMX.FTZ R10, R25, R10, !PT ;  /* 0x0000000a190a7209 */ /* 0x001fc80007810000 */
[C---:B------:R-:W-:Y:S01]  /*c170*/  FSETP.NEU.FTZ.AND P1, PT, R10.reuse, -INF , PT ;  /* 0xff8000000a00780b */ /* 0x040fe20003f3d000 */
[----:B------:R-:W-:-:S05]  /*c180*/  FMUL.FTZ R25, R10, R3 ;  /* 0x000000030a197220 */ /* 0x000fca0000410000 */
[----:B------:R-:W-:-:S05]  /*c190*/  FSEL R15, R25, RZ, P1 ;  /* 0x000000ff190f7208 */ /* 0x000fca0000800000 */
[-CC-:B------:R-:W-:Y:S01]  /*c1a0*/  FFMA.FTZ R37, R20, R3.reuse, -R15.reuse ;  /* 0x0000000314257223 */ /* 0x180fe2000001080f */
[-CC-:B------:R-:W-:Y:S01]  /*c1b0*/  FFMA.FTZ R164, R11, R3.reuse, -R15.reuse ;  /* 0x000000030ba47223 */ /* 0x180fe2000001080f */
[----:B------:R-:W0:Y:S01]  /*c1c0*/  SHFL.BFLY PT, R20, R21, 0x2, 0x1f ;  /* 0x0c401f0015147f89 */ /* 0x000e2200000e0000 */
        /* <DEDUP_REMOVED lines=14> */
[----:B------:R-:W-:Y:S08]  /*c2b0*/  MUFU.EX2 R164, R164 ;  /* 0x000000a400a47308 */ /* 0x000ff00000000800 */
[----:B------:R-:W1:Y:S01]  /*c2c0*/  MUFU.EX2 R29, R29 ;  /* 0x0000001d001d7308 */ /* 0x000e620000000800 */
[----:B0-----:R-:W-:-:S05]  /*c2d0*/  FMNMX.FTZ R20, R21, R20, !PT ;  /* 0x0000001415147209 */ /* 0x001fca0007810000 */
[----:B------:R-:W0:Y:S02]  /*c2e0*/  SHFL.BFLY PT, R21, R20, 0x1, 0x1f ;  /* 0x0c201f0014157f89 */ /* 0x000e2400000e0000 */
[----:B------:R-:W2:Y:S08]  /*c2f0*/  MUFU.EX2 R166, R166 ;  /* 0x000000a600a67308 */ /* 0x000eb00000000800 */
[----:B------:R-:W-:Y:S08]  /*c300*/  MUFU.EX2 R37, R37 ;  /* 0x0000002500257308 */ /* 0x000ff00000000800 */
[----:B------:R-:W-:Y:S01]  /*c310*/  MUFU.EX2 R152, R152 ;  /* 0x0000009800987308 */ /* 0x000fe20000000800 */
[----:B0-----:R-:W-:Y:S01]  /*c320*/  FMNMX.FTZ R168, R20, R21, !PT ;  /* 0x0000001514a87209 */ /* 0x001fe20007810000 */
[----:B------:R-:W-:-:S06]  /*c330*/  VIADD R21, R13, 0x38840 ;  /* 0x000388400d157836 */ /* 0x000fcc0000000000 */
[----:B------:R-:W-:Y:S01]  /*c340*/  MUFU.EX2 R39, R39 ;  /* 0x0000002700277308 */ /* 0x000fe20000000800 */
[C---:B------:R-:W-:Y:S01]  /*c350*/  FSETP.NEU.FTZ.AND P1, PT, R168.reuse, -INF , PT ;  /* 0xff800000a800780b */ /* 0x040fe20003f3d000 */
[----:B------:R-:W-:Y:S01]  /*c360*/  FMUL.FTZ R20, R168, R3 ;  /* 0x00000003a8147220 */ /* 0x000fe20000410000 */
[----:B------:R-:W-:-:S04]  /*c370*/  PRMT R21, R190, 0x654, R21 ;  /* 0x00000654be157816 */ /* 0x000fc80000000015 */
[----:B------:R-:W-:Y:S01]  /*c380*/  FSEL R15, R20, RZ, P1 ;  /* 0x000000ff140f7208 */ /* 0x000fe20000800000 */
[----:B------:R0:W-:Y:S01]  /*c390*/  SYNCS.ARRIVE.TRANS64.RED.A1T0 RZ, [R21+URZ], RZ ;  /* 0x000000ff15ff79a7 */ /* 0x0001e2000810043f */
[----:B------:R-:W-:Y:S03]  /*c3a0*/  MUFU.EX2 R154, R154 ;  /* 0x0000009a009a7308 */ /* 0x000fe60000000800 */
        /* <DEDUP_REMOVED lines=14> */
[----:B------:R-:W3:Y:S01]  /*c490*/  MUFU.EX2 R26, R26 ;  /* 0x0000001a001a7308 */ /* 0x000ee20000000800 */
[-CC-:B------:R-:W-:Y:S01]  /*c4a0*/  FFMA.FTZ R44, R44, R3.reuse, -R15.reuse ;  /* 0x000000032c2c7223 */ /* 0x180fe2000001080f */
[-CC-:B------:R-:W-:Y:S01]  /*c4b0*/  FFMA.FTZ R54, R54, R3.reuse, -R15.reuse ;  /* 0x0000000336367223 */ /* 0x180fe2000001080f */
[----:B------:R-:W-:Y:S01]  /*c4c0*/  FFMA.FTZ R48, R48, R3, -R15 ;  /* 0x0000000330307223 */ /* 0x000fe2000001080f */
[----:B------:R-:W-:-:S02]  /*c4d0*/  IMAD.MOV.U32 R15, RZ, RZ, 0x40000040 ;  /* 0x40000040ff0f7424 */ /* 0x000fc400078e00ff */
[----:B------:R-:W-:Y:S02]  /*c4e0*/  IMAD R14, R17, 0x1000, R215 ;  /* 0x00001000110e7824 */ /* 0x000fe400078e02d7 */
[----:B------:R-:W4:Y:S01]  /*c4f0*/  MUFU.EX2 R167, R167 ;  /* 0x000000a700a77308 */ /* 0x000f220000000800 */
[----:B------:R-:W-:Y:S01]  /*c500*/  R2UR UR7, R15 ;  /* 0x000000000f0772ca */ /* 0x000fe200000e0000 */
[----:B-1----:R-:W-:Y:S01]  /*c510*/  FADD.FTZ R15, R164, R29 ;  /* 0x0000001da40f7221 */ /* 0x002fe20000010000 */
[----:B0-----:R-:W-:Y:S01]  /*c520*/  IMAD.MOV.U32 R21, RZ, RZ, 0x40000040 ;  /* 0x40000040ff157424 */ /* 0x001fe200078e00ff */
[C---:B------:R-:W-:Y:S01]  /*c530*/  R2UR UR6, R14.reuse ;  /* 0x000000000e0672ca */ /* 0x040fe200000e0000 */
[----:B------:R-:W-:Y:S02]  /*c540*/  VIADD R20, R14, 0x80 ;  /* 0x000000800e147836 */ /* 0x000fe40000000000 */
[----:B--2---:R-:W-:Y:S01]  /*c550*/  FADD.FTZ R36, R166, R15 ;  /* 0x0000000fa6247221 */ /* 0x004fe20000010000 */
[----:B------:R-:W-:Y:S01]  /*c560*/  F2FP.F16.F32.PACK_AB R164, R29, R164 ;  /* 0x000000a41da4723e */ /* 0x000fe200000000ff */
[----:B------:R-:W0:Y:S01]  /*c570*/  MUFU.EX2 R12, R12 ;  /* 0x0000000c000c7308 */ /* 0x000e220000000800 */
[----:B---3--:R-:W-:Y:S01]  /*c580*/  FADD.FTZ R34, R165, R26 ;  /* 0x0000001aa5227221 */ /* 0x008fe20000010000 */
[----:B------:R-:W-:Y:S01]  /*c590*/  R2UR UR11, R21 ;  /* 0x00000000150b72ca */ /* 0x000fe200000e0000 */
[C---:B------:R-:W-:Y:S01]  /*c5a0*/  FADD.FTZ R21, R37.reuse, R36 ;  /* 0x0000002425157221 */ /* 0x040fe20000010000 */
[----:B------:R-:W-:Y:S01]  /*c5b0*/  R2UR UR10, R20 ;  /* 0x00000000140a72ca */ /* 0x000fe200000e0000 */
[----:B------:R-:W-:Y:S01]  /*c5c0*/  VIADD R20, R14, 0x100 ;  /* 0x000001000e147836 */ /* 0x000fe20000000000 */
[----:B------:R-:W-:Y:S01]  /*c5d0*/  F2FP.F16.F32.PACK_AB R166, R37, R166 ;  /* 0x000000a625a6723e */ /* 0x000fe200000000ff */
[----:B------:R-:W-:Y:S01]  /*c5e0*/  FADD.FTZ R36, R152, R21 ;  /* 0x0000001598247221 */ /* 0x000fe20000010000 */
[----:B------:R-:W1:Y:S01]  /*c5f0*/  MUFU.EX2 R153, R153 ;  /* 0x0000009900997308 */ /* 0x000e620000000800 */
[----:B----4-:R-:W-:Y:S01]  /*c600*/  FADD.FTZ R15, R167, R34 ;  /* 0x00000022a70f7221 */ /* 0x010fe20000010000 */
[----:B------:R-:W-:Y:S01]  /*c610*/  IMAD.MOV.U32 R21, RZ, RZ, 0x40000040 ;  /* 0x40000040ff157424 */ /* 0x000fe200078e00ff */
[----:B------:R-:W-:Y:S01]  /*c620*/  R2UR UR14, R20 ;  /* 0x00000000140e72ca */ /* 0x000fe200000e0000 */
[----:B------:R-:W-:Y:S01]  /*c630*/  VIADD R14, R14, 0x180 ;  /* 0x000001800e0e7836 */ /* 0x000fe20000000000 */
[----:B------:R-:W-:-:S02]  /*c640*/  F2FP.F16.F32.PACK_AB R165, R26, R165 ;  /* 0x000000a51aa5723e */ /* 0x000fc400000000ff */
[----:B------:R-:W-:Y:S01]  /*c650*/  R2UR UR15, R21 ;  /* 0x00000000150f72ca */ /* 0x000fe200000e0000 */
[----:B------:R-:W2:Y:S01]  /*c660*/  MUFU.EX2 R28, R28 ;  /* 0x0000001c001c7308 */ /* 0x000ea20000000800 */
[----:B0-----:R-:W-:Y:S01]  /*c670*/  FADD.FTZ R34, R12, R15 ;  /* 0x0000000f0c227221 */ /* 0x001fe20000010000 */
[C---:B------:R-:W-:Y:S01]  /*c680*/  FADD.FTZ R21, R39.reuse, R36 ;  /* 0x0000002427157221 */ /* 0x040fe20000010000 */
[----:B------:R-:W-:Y:S02]  /*c690*/  R2UR UR18, R14 ;  /* 0x000000000e1272ca */ /* 0x000fe400000e0000 */
[----:B------:R-:W-:Y:S01]  /*c6a0*/  F2FP.F16.F32.PACK_AB R167, R12, R167 ;  /* 0x000000a70ca7723e */ /* 0x000fe200000000ff */
[----:B------:R-:W-:Y:S01]  /*c6b0*/  BAR.SYNC.DEFER_BLOCKING 0xf, 0x100 ;  /* 0x03c4000000007b1d */ /* 0x000fe20000010000 */
[----:B------:R-:W-:Y:S01]  /*c6c0*/  F2FP.F16.F32.PACK_AB R152, R39, R152 ;  /* 0x000000982798723e */ /* 0x000fe200000000ff */
[----:B-1----:R-:W-:Y:S01]  /*c6d0*/  FADD.FTZ R15, R153, R34 ;  /* 0x00000022990f7221 */ /* 0x002fe20000010000 */
[----:B------:R-:W-:-:S03]  /*c6e0*/  FADD.FTZ R34, R154, R21 ;  /* 0x000000159a227221 */ /* 0x000fc60000010000 */
[----:B------:R-:W0:Y:S01]  /*c6f0*/  MUFU.EX2 R155, R155 ;  /* 0x0000009b009b7308 */ /* 0x000e220000000800 */
[C---:B--2---:R-:W-:Y:S01]  /*c700*/  FADD.FTZ R20, R28.reuse, R15 ;  /* 0x0000000f1c147221 */ /* 0x044fe20000010000 */
[----:B------:R-:W-:Y:S01]  /*c710*/  IMAD.MOV.U32 R15, RZ, RZ, 0x40000040 ;  /* 0x40000040ff0f7424 */ /* 0x000fe200078e00ff */
[----:B------:R-:W-:-:S05]  /*c720*/  F2FP.F16.F32.PACK_AB R153, R28, R153 ;  /* 0x000000991c99723e */ /* 0x000fca00000000ff */
[----:B------:R-:W1:Y:S01]  /*c730*/  MUFU.EX2 R11, R11 ;  /* 0x0000000b000b7308 */ /* 0x000e620000000800 */
[----:B------:R-:W-:-:S07]  /*c740*/  R2UR UR19, R15 ;  /* 0x000000000f1372ca */ /* 0x000fce00000e0000 */
[----:B------:R-:W2:Y:S01]  /*c750*/  MUFU.EX2 R24, R24 ;  /* 0x0000001800187308 */ /* 0x000ea20000000800 */
[----:B0-----:R-:W-:Y:S01]  /*c760*/  FADD.FTZ R15, R155, R20 ;  /* 0x000000149b0f7221 */ /* 0x001fe20000010000 */
[----:B------:R0:W-:Y:S06]  /*c770*/  STSM.16.M88.4 [R224+0x36400], R164 ;  /* 0x036400a4e0007844 */ /* 0x0001ec0000000200 */
[----:B------:R-:W3:Y:S01]  /*c780*/  MUFU.EX2 R156, R156 ;  /* 0x0000009c009c7308 */ /* 0x000ee20000000800 */
[C---:B-1----:R-:W-:Y:S01]  /*c790*/  FADD.FTZ R21, R11.reuse, R34 ;  /* 0x000000220b157221 */ /* 0x042fe20000010000 */
[----:B------:R-:W-:-:S06]  /*c7a0*/  F2FP.F16.F32.PACK_AB R154, R11, R154 ;  /* 0x0000009a0b9a723e */ /* 0x000fcc00000000ff */
[----:B------:R-:W1:Y:S01]  /*c7b0*/  MUFU.EX2 R157, R157 ;  /* 0x0000009d009d7308 */ /* 0x000e620000000800 */
[C---:B--2---:R-:W-:Y:S01]  /*c7c0*/  FADD.FTZ R14, R24.reuse, R15 ;  /* 0x0000000f180e7221 */ /* 0x044fe20000010000 */
[----:B------:R-:W-:-:S05]  /*c7d0*/  F2FP.F16.F32.PACK_AB R155, R24, R155 ;  /* 0x0000009b189b723e */ /* 0x000fca00000000ff */
[----:B------:R0:W-:Y:S01]  /*c7e0*/  STSM.16.M88.4 [R227], R152 ;  /* 0x00000098e3007844 */ /* 0x0001e20000000200 */
[----:B------:R-:W2:Y:S01]  /*c7f0*/  MUFU.EX2 R31, R31 ;  /* 0x0000001f001f7308 */ /* 0x000ea20000000800 */
[----:B---3--:R-:W-:-:S07]  /*c800*/  FADD.FTZ R20, R156, R21 ;  /* 0x000000159c147221 */ /* 0x008fce0000010000 */
[----:B------:R-:W3:Y:S01]  /*c810*/  MUFU.EX2 R30, R30 ;  /* 0x0000001e001e7308 */ /* 0x000ee20000000800 */
[----:B-1----:R-:W-:-:S07]  /*c820*/  FADD.FTZ R15, R157, R14 ;  /* 0x0000000e9d0f7221 */ /* 0x002fce0000010000 */
[----:B------:R-:W1:Y:S01]  /*c830*/  MUFU.EX2 R158, R158 ;  /* 0x0000009e009e7308 */ /* 0x000e620000000800 */
[C---:B--2---:R-:W-:Y:S01]  /*c840*/  FADD.FTZ R21, R31.reuse, R20 ;  /* 0x000000141f157221 */ /* 0x044fe20000010000 */
[----:B------:R-:W-:-:S06]  /*c850*/  F2FP.F16.F32.PACK_AB R156, R31, R156 ;  /* 0x0000009c1f9c723e */ /* 0x000fcc00000000ff */
[----:B------:R-:W2:Y:S01]  /*c860*/  MUFU.EX2 R159, R159 ;  /* 0x0000009f009f7308 */ /* 0x000ea20000000800 */
[C---:B---3--:R-:W-:Y:S01]  /*c870*/  FADD.FTZ R14, R30.reuse, R15 ;  /* 0x0000000f1e0e7221 */ /* 0x048fe20000010000 */
[----:B------:R-:W-:-:S06]  /*c880*/  F2FP.F16.F32.PACK_AB R157, R30, R157 ;  /* 0x0000009d1e9d723e */ /* 0x000fcc00000000ff */
[----:B------:R-:W3:Y:S01]  /*c890*/  MUFU.EX2 R33, R33 ;  /* 0x0000002100217308 */ /* 0x000ee20000000800 */
[----:B-1----:R-:W-:-:S07]  /*c8a0*/  FADD.FTZ R12, R158, R21 ;  /* 0x000000159e0c7221 */ /* 0x002fce0000010000 */
[----:B------:R-:W1:Y:S01]  /*c8b0*/  MUFU.EX2 R32, R32 ;  /* 0x0000002000207308 */ /* 0x000e620000000800 */
[----:B--2---:R-:W-:-:S07]  /*c8c0*/  FADD.FTZ R15, R159, R14 ;  /* 0x0000000e9f0f7221 */ /* 0x004fce0000010000 */
[----:B------:R-:W2:Y:S01]  /*c8d0*/  MUFU.EX2 R160, R160 ;  /* 0x000000a000a07308 */ /* 0x000ea20000000800 */
[C---:B---3--:R-:W-:Y:S01]  /*c8e0*/  FADD.FTZ R11, R33.reuse, R12 ;  /* 0x0000000c210b7221 */ /* 0x048fe20000010000 */
[----:B------:R-:W-:-:S06]  /*c8f0*/  F2FP.F16.F32.PACK_AB R158, R33, R158 ;  /* 0x0000009e219e723e */ /* 0x000fcc00000000ff */
[----:B------:R-:W3:Y:S01]  /*c900*/  MUFU.EX2 R161, R161 ;  /* 0x000000a100a17308 */ /* 0x000ee20000000800 */
[C---:B-1----:R-:W-:Y:S01]  /*c910*/  FADD.FTZ R12, R32.reuse, R15 ;  /* 0x0000000f200c7221 */ /* 0x042fe20000010000 */
[----:B------:R-:W-:-:S05]  /*c920*/  F2FP.F16.F32.PACK_AB R159, R32, R159 ;  /* 0x0000009f209f723e */ /* 0x000fca00000000ff */
[----:B------:R0:W-:Y:S01]  /*c930*/  STSM.16.M88.4 [R225], R156 ;  /* 0x0000009ce1007844 */ /* 0x0001e20000000200 */
[----:B------:R-:W1:Y:S01]  /*c940*/  MUFU.EX2 R25, R25 ;  /* 0x0000001900197308 */ /* 0x000e620000000800 */
[----:B--2---:R-:W-:-:S07]  /*c950*/  FADD.FTZ R14, R160, R11 ;  /* 0x0000000ba00e7221 */ /* 0x004fce0000010000 */
[----:B------:R-:W2:Y:S01]  /*c960*/  MUFU.EX2 R44, R44 ;  /* 0x0000002c002c7308 */ /* 0x000ea20000000800 */
[----:B---3--:R-:W-:-:S07]  /*c970*/  FADD.FTZ R11, R161, R12 ;  /* 0x0000000ca10b7221 */ /* 0x008fce0000010000 */
[----:B------:R-:W3:Y:S01]  /*c980*/  MUFU.EX2 R162, R162 ;  /* 0x000000a200a27308 */ /* 0x000ee20000000800 */
[C---:B-1----:R-:W-:Y:S01]  /*c990*/  FADD.FTZ R15, R25.reuse, R14 ;  /* 0x0000000e190f7221 */ /* 0x042fe20000010000 */
[----:B------:R-:W-:-:S06]  /*c9a0*/  F2FP.F16.F32.PACK_AB R160, R25, R160 ;  /* 0x000000a019a0723e */ /* 0x000fcc00000000ff */
[----:B------:R-:W1:Y:S01]  /*c9b0*/  MUFU.EX2 R54, R54 ;  /* 0x0000003600367308 */ /* 0x000e620000000800 */
[C---:B--2---:R-:W-:Y:S01]  /*c9c0*/  FADD.FTZ R11, R44.reuse, R11 ;  /* 0x0000000b2c0b7221 */ /* 0x044fe20000010000 */
[----:B------:R-:W-:-:S06]  /*c9d0*/  F2FP.F16.F32.PACK_AB R161, R44, R161 ;  /* 0x000000a12ca1723e */ /* 0x000fcc00000000ff */
[----:B------:R-:W2:Y:S01]  /*c9e0*/  MUFU.EX2 R35, R35 ;  /* 0x0000002300237308 */ /* 0x000ea20000000800 */
[----:B---3--:R-:W-:-:S07]  /*c9f0*/  FADD.FTZ R12, R162, R15 ;  /* 0x0000000fa20c7221 */ /* 0x008fce0000010000 */
[----:B------:R-:W3:Y:S01]  /*ca00*/  MUFU.EX2 R163, R48 ;  /* 0x0000003000a37308 */ /* 0x000ee20000000800 */
[----:B-1----:R-:W-:Y:S01]  /*ca10*/  FADD.FTZ R14, R54, R11 ;  /* 0x0000000b360e7221 */ /* 0x002fe20000010000 */
[C---:B--2---:R-:W-:Y:S01]  /*ca20*/  FADD.FTZ R11, R35.reuse, R12 ;  /* 0x0000000c230b7221 */ /* 0x044fe20000010000 */
[----:B------:R-:W-:Y:S02]  /*ca30*/  F2FP.F16.F32.PACK_AB R162, R35, R162 ;  /* 0x000000a223a2723e */ /* 0x000fe400000000ff */
[C---:B---3--:R-:W-:Y:S01]  /*ca40*/  FADD.FTZ R12, R163.reuse, R14 ;  /* 0x0000000ea30c7221 */ /* 0x048fe20000010000 */
[----:B------:R-:W-:-:S05]  /*ca50*/  F2FP.F16.F32.PACK_AB R163, R163, R54 ;  /* 0x00000036a3a3723e */ /* 0x000fca00000000ff */
[----:B------:R0:W-:Y:S01]  /*ca60*/  STSM.16.M88.4 [R226], R160 ;  /* 0x000000a0e2007844 */ /* 0x0001e20000000200 */
[----:B-----5:R-:W-:-:S06]  /*ca70*/  WARPGROUP.ARRIVE ;  /* 0x00000000000079c5 */ /* 0x020fcc0000000000 */
        /* <DEDUP_REMOVED lines=19> */
[----:B-1----:R-:W1:Y:S02]  /*cbb0*/  FENCE.VIEW.ASYNC.S ;  /* 0x00000000000073c6 */ /* 0x002e640000000000 */
[----:B-1----:R-:W-:Y:S01]  /*cbc0*/  NOP ;  /* 0x0000000000007918 */ /* 0x002fe20000000000 */
[----:B------:R-:W-:Y:S06]  /*cbd0*/  BAR.ARV 0xe, 0x100 ;  /* 0x0384000000007b1d */ /* 0x000fec0000002000 */
[----:B0-----:R-:W-:Y:S05]  /*cbe0*/  @!P0 BRA `(.L_x_4553) ;  /* 0x0000000000048947 */ /* 0x001fea0003800000 */
[----:B------:R-:W-:Y:S01]  /*cbf0*/  BPT.TRAP 0x1 ;  /* 0x000000040000795c */ /* 0x000fe20000300000 */
.L_x_4553:
[----:B------:R-:W-:Y:S01]  /*cc00*/  VIADD R13, R13, 0x38860 ;  /* 0x000388600d0d7836 */ /* 0x000fe20000000000 */
[----:B------:R-:W-:Y:S01]  /*cc10*/  ULDC UR38, c[0x0][0xa80] ;  /* 0x0002a00000267ab9 */ /* 0x000fe20000000800 */
[----:B------:R-:W-:Y:S03]  /*cc20*/  BSSY B0, `(.L_x_4554) ;  /* 0x000033a000007945 */ /* 0x000fe60003800000 */
[----:B------:R-:W-:-:S04]  /*cc30*/  PRMT R13, R190, 0x654, R13 ;  /* 0x00000654be0d7816 */ /* 0x000fc8000000000d */
[----:B------:R0:W-:Y:S02]  /*cc40*/  SYNCS.ARRIVE.TRANS64.RED.A1T0 RZ, [R13+URZ], RZ ;  /* 0x000000ff0dff79a7 */ /* 0x0001e4000810043f */
[----:B0-----:R-:W-:-:S05]  /*cc50*/  VIADD R13, R169, 0xfffffffe ;  /* 0xfffffffea90d7836 */ /* 0x001fca0000000000 */
[----:B------:R-:W-:-:S13]  /*cc60*/  ISETP.GE.AND P1, PT, R13, R221, PT ;  /* 0x000000dd0d00720c */ /* 0x000fda0003f26270 */
[----:B------:R-:W-:Y:S05]  /*cc70*/  @!P1 BRA `(.L_x_4555) ;  /* 0x0000003000d09947 */ /* 0x000fea0003800000 */
[----:B------:R-:W-:Y:S02]  /*cc80*/  IMAD.MOV.U32 R15, RZ, RZ, R168 ;  /* 0x000000ffff0f7224 */ /* 0x000fe400078e00a8 */
[----:B------:R-:W-:Y:S02]  /*cc90*/  IMAD.MOV.U32 R21, RZ, RZ, R10 ;  /* 0x000000ffff157224 */ /* 0x000fe400078e000a */
[----:B------:R-:W-:-:S07]  /*cca0*/  IMAD.MOV.U32 R20, RZ, RZ, R17 ;  /* 0x000000ffff147224 */ /* 0x000fce00078e0011 */
.L_x_4568:
        /* <DEDUP_REMOVED lines=8> */
[----:B0-----:R-:W-:Y:S06]  /*cd30*/  @!P0 BRA `(.L_x_4556) ;  /* 0x0000000000048947 */ /* 0x001fec0003800000 */
[----:B------:R-:W-:Y:S01]  /*cd40*/  BPT.TRAP 0x1 ;  /* 0x000000040000795c */ /* 0x000fe20000300000 */
.L_x_4556:
[----:B------:R-:W-:Y:S01]  /*cd50*/  IMAD R14, R17, 0x8, R2 ;  /* 0x00000008110e7824 */ /* 0x000fe200078e0202 */
[----:B------:R-:W-:-:S04]  /*cd60*/  SHF.L.U32 R3, R185, 0x1f, RZ ;  /* 0x0000001fb9037819 */ /* 0x000fc800000006ff */
[----:B------:R0:W1:Y:S01]  /*cd70*/  SYNCS.PHASECHK.TRANS64.TRYWAIT P2, [R14+URZ+0x38830], R3 ;  /* 0x038830030e0075a7 */ /* 0x000062000804017f */
[----:B------:R-:W-:Y:S05]  /*cd80*/  @!P0 BRA `(.L_x_4557) ;  /* 0x0000000000048947 */ /* 0x000fea0003800000 */
[----:B------:R-:W-:Y:S01]  /*cd90*/  BPT.TRAP 0x1 ;  /* 0x000000040000795c */ /* 0x000fe20000300000 */
.L_x_4557:
[----:B------:R-:W-:Y:S01]  /*cda0*/  VIADD R10, R2, 0x20400 ;  /* 0x00020400020a7836 */ /* 0x000fe20000000000 */
[----:B------:R-:W-:Y:S01]  /*cdb0*/  BSSY B1, `(.L_x_4558) ;  /* 0x0000009000017945 */ /* 0x000fe20003800000 */
[----:B------:R-:W-:Y:S02]  /*cdc0*/  IMAD R156, R17, 0x200, R219 ;  /* 0x00000200119c7824 */ /* 0x000fe400078e02db */
[----:B------:R-:W-:Y:S01]  /*cdd0*/  IMAD.MOV.U32 R157, RZ, RZ, 0x40000040 ;  /* 0x40000040ff9d7424 */ /* 0x000fe200078e00ff */
[----:B------:R-:W-:-:S04]  /*cde0*/  SHF.R.U32.HI R10, RZ, 0x4, R10 ;  /* 0x00000004ff0a7819 */ /* 0x000fc8000001160a */
[----:B------:R-:W-:-:S04]  /*cdf0*/  LOP3.LUT R10, R10, 0x3fff, RZ, 0xc0, !PT ;  /* 0x00003fff0a0a7812 */ /* 0x000fc800078ec0ff */
[----:B------:R-:W-:Y:S01]  /*ce00*/  LOP3.LUT R152, R10, 0x10000, RZ, 0xfc, !PT ;  /* 0x000100000a987812 */ /* 0x000fe200078efcff */
[----:B-1----:R-:W-:Y:S06]  /*ce10*/  @P2 BRA `(.L_x_4559) ;  /* 0x0000000000082947 */ /* 0x002fec0003800000 */
[----:B------:R-:W1:Y:S02]  /*ce20*/  SYNCS.PHASECHK.TRANS64.TRYWAIT P2, [R14+URZ+0x38830], R3 ;  /* 0x038830030e0075a7 */ /* 0x000e64000804017f */
[----:B-1----:R-:W-:Y:S05]  /*ce30*/  @!P2 BRA `(.L_x_4560) ;  /* 0x0000011c008ca947 */ /* 0x002fea0003800000 */
.L_x_4559:
[----:B------:R-:W-:Y:S05]  /*ce40*/  BSYNC B1 ;  /* 0x0000000000017941 */ /* 0x000fea0003800000 */
.L_x_4558:
        /* <DEDUP_REMOVED lines=36> */
.L_x_4561:
[----:B------:R2:W3:Y:S01]  /*d090*/  SYNCS.PHASECHK.TRANS64.TRYWAIT P2, [R14+URZ+0x38850], R3 ;  /* 0x038850030e0075a7 */ /* 0x0004e2000804017f */
[----:B------:R-:W-:Y:S05]  /*d0a0*/  @!P0 BRA `(.L_x_4562) ;  /* 0x0000000000048947 */ /* 0x000fea0003800000 */
[----:B------:R-:W-:Y:S01]  /*d0b0*/  BPT.TRAP 0x1 ;  /* 0x000000040000795c */ /* 0x000fe20000300000 */
.L_x_4562:
[----:B------:R-:W-:Y:S01]  /*d0c0*/  VIADD R10, R2, 0x26400 ;  /* 0x00026400020a7836 */ /* 0x000fe20000000000 */
[----:B------:R-:W-:Y:S04]  /*d0d0*/  BSSY B1, `(.L_x_4563) ;  /* 0x0000005000017945 */ /* 0x000fe80003800000 */
[----:B------:R-:W-:Y:S01]  /*d0e0*/  SHF.R.U32.HI R10, RZ, 0x4, R10 ;  /* 0x00000004ff0a7819 */ /* 0x000fe2000001160a */
[----:B---3--:R-:W-:Y:S06]  /*d0f0*/  @P2 BRA `(.L_x_4564) ;  /* 0x0000000000082947 */ /* 0x008fec0003800000 */
[----:B------:R-:W3:Y:S02]  /*d100*/  SYNCS.PHASECHK.TRANS64.TRYWAIT P2, [R14+URZ+0x38850], R3 ;  /* 0x038850030e0075a7 */ /* 0x000ee4000804017f */
[----:B---3--:R-:W-:Y:S05]  /*d110*/  @!P2 BRA `(.L_x_4565) ;  /* 0x0000011800e8a947 */ /* 0x008fea0003800000 */
.L_x_4564:
[----:B------:R-:W-:Y:S05]  /*d120*/  BSYNC B1 ;  /* 0x0000000000017941 */ /* 0x000fea0003800000 */
.L_x_4563:
[----:B0123--:R-:W-:Y:S01]  /*d130*/  LOP3.LUT R3, R10, 0x3fff, RZ, 0xc0, !PT ;  /* 0x00003fff0a037812 */ /* 0x00ffe200078ec0ff */
[C---:B------:R-:W-:Y:S01]  /*d140*/  VIADD R200, R0.reuse, 0x4 ;  /* 0x0000000400c87836 */ /* 0x040fe20000000000 */
[----:B------:R-:W-:Y:S01]  /*d150*/  WARPGROUP.ARRIVE ;  /* 0x00000000000079c5 */ /* 0x000fe20000000000 */
[----:B------:R-:W-:Y:S01]  /*d160*/  VIADD R198, R0, 0x6 ;  /* 0x0000000600c67836 */ /* 0x000fe20000000000 */
[----:B------:R-:W-:Y:S01]  /*d170*/  LOP3.LUT R0, R3, 0x10000, RZ, 0xfc, !PT ;  /* 0x0001000003007812 */ /* 0x000fe200078efcff */
[----:B------:R-:W-:-:S03]  /*d180*/  IMAD R196, R17, 0x1000, R220 ;  /* 0x0000100011c47824 */ /* 0x000fc600078e02dc */
[----:B------:R-:W0:Y:S01]  /*d190*/  S2R R10, SR_TID.X ;  /* 0x00000000000a7919 */ /* 0x000e220000002100 */
[----:B------:R-:W-:Y:S02]  /*d1a0*/  IMAD.MOV.U32 R197, RZ, RZ, 0x40000040 ;  /* 0x40000040ffc57424 */ /* 0x000fe400078e00ff */
[----:B------:R-:W-:Y:S01]  /*d1b0*/  IMAD.MOV.U32 R204, RZ, RZ, R0 ;  /* 0x000000ffffcc7224 */ /* 0x000fe200078e0000 */
[----:B------:R-:W-:Y:S01]  /*d1c0*/  R2UR UR6, R196 ;  /* 0x00000000c40672ca */ /* 0x000fe200000e0000 */
[----:B------:R-:W-:Y:S01]  /*d1d0*/  IMAD.MOV.U32 R205, RZ, RZ, 0x40000040 ;  /* 0x40000040ffcd7424 */ /* 0x000fe200078e00ff */
[----:B------:R-:W-:Y:S01]  /*d1e0*/  R2UR UR7, R197 ;  /* 0x00000000c50772ca */ /* 0x000fe200000e0000 */
[----:B------:R-:W-:Y:S01]  /*d1f0*/  IMAD.MOV.U32 R201, RZ, RZ, 0x40000040 ;  /* 0x40000040ffc97424 */ /* 0x000fe200078e00ff */
[----:B------:R-:W-:Y:S01]  /*d200*/  R2UR UR4, R204 ;  /* 0x00000000cc0472ca */ /* 0x000fe200000e0000 */
[----:B------:R-:W-:Y:S01]  /*d210*/  VIADD R204, R196, 0x2 ;  /* 0x00000002c4cc7836 */ /* 0x000fe20000000000 */
[----:B------:R-:W-:Y:S01]  /*d220*/  R2UR UR5, R205 ;  /* 0x00000000cd0572ca */ /* 0x000fe200000e0000 */
[----:B------:R-:W-:-:S02]  /*d230*/  IMAD.MOV.U32 R205, RZ, RZ, 0x40000040 ;  /* 0x40000040ffcd7424 */ /* 0x000fc400078e00ff */
[----:B------:R-:W-:-:S10]  /*d240*/  IMAD.MOV.U32 R199, RZ, RZ, 0x40000040 ;  /* 0x40000040ffc77424 */ /* 0x000fd400078e00ff */
[----:B------:R-:W-:Y:S01]  /*d250*/  HGMMA.64x64x16.F32 R152, gdesc[UR4], R152, gsb0 ;  /* 0x00e00000049879f0 */ /* 0x000fe20008000898 */
[----:B------:R-:W-:Y:S01]  /*d260*/  R2UR UR6, R204 ;  /* 0x00000000cc0672ca */ /* 0x000fe200000e0000 */
[----:B------:R-:W-:Y:S01]  /*d270*/  VIADD R204, R0, 0x2 ;  /* 0x0000000200cc7836 */ /* 0x000fe20000000000 */
[----:B------:R-:W-:Y:S01]  /*d280*/  R2UR UR7, R205 ;  /* 0x00000000cd0772ca */ /* 0x000fe200000e0000 */
[----:B------:R-:W-:-:S03]  /*d290*/  IMAD.MOV.U32 R205, RZ, RZ, 0x40000040 ;  /* 0x40000040ffcd7424 */ /* 0x000fc600078e00ff */
[----:B------:R-:W-:Y:S02]  /*d2a0*/  R2UR UR4, R204 ;  /* 0x00000000cc0472ca */ /* 0x000fe400000e0000 */
[----:B------:R-:W-:Y:S02]  /*d2b0*/  R2UR UR5, R205 ;  /* 0x00000000cd0572ca */ /* 0x000fe400000e0000 */
[----:B0-----:R-:W-:-:S05]  /*d2c0*/  SHF.R.U32.HI R10, RZ, 0x7, R10 ;  /* 0x00000007ff0a7819 */ /* 0x001fca000001160a */
[----:B------:R0:W1:Y:S02]  /*d2d0*/  SHFL.IDX PT, R3, R10, RZ, 0x1f ;  /* 0x00001fff0a037589 */ /* 0x00006400000e0000 */
[----:B0-----:R-:W-:Y:S01]  /*d2e0*/  IMAD.MOV.U32 R10, RZ, RZ, 0x4 ;  /* 0x00000004ff0a7424 */ /* 0x001fe200078e00ff */
        /* <DEDUP_REMOVED lines=10> */
[----:B------:R-:W-:-:S03]  /*d390*/  IMAD.MOV.U32 R201, RZ, RZ, 0x40000040 ;  /* 0x40000040ffc97424 */ /* 0x000fc600078e00ff */
[----:B------:R-:W-:Y:S01]  /*d3a0*/  R2UR UR6, R200 ;  /* 0x00000000c80672ca */ /* 0x000fe200000e0000 */
[----:B------:R-:W-:Y:S01]  /*d3b0*/  VIADD R200, R196, 0x800 ;  /* 0x00000800c4c87836 */ /* 0x000fe20000000000 */
[----:B------:R-:W-:Y:S01]  /*d3c0*/  R2UR UR7, R201 ;  /* 0x00000000c90772ca */ /* 0x000fe200000e0000 */
[----:B------:R-:W-:Y:S01]  /*d3d0*/  VIADD R201, R0, 0x800 ;  /* 0x0000080000c97836 */ /* 0x000fe20000000000 */
[----:B------:R-:W-:Y:S02]  /*d3e0*/  WARPGROUP.DEPBAR.LE gsb0, 0x0 ;  /* 0x00008000000079c5 */ /* 0x000fe40000010000 */
[----:B------:R-:W-:-:S09]  /*d3f0*/  WARPGROUP.ARRIVE ;  /* 0x00000000000079c5 */ /* 0x000fd20000000000 */
        /* <DEDUP_REMOVED lines=172> */
[----:B------:R-:W-:Y:S02]  /*dec0*/  IMAD.MOV.U32 R199, RZ, RZ, 0x40000040 ;  /* 0x40000040ffc77424 */ /* 0x000fe400078e00ff */
[----:B------:R-:W-:Y:S01]  /*ded0*/  IMAD.MOV.U32 R200, RZ, RZ, 0x28 ;  /* 0x00000028ffc87424 */ /* 0x000fe200078e00ff */
[----:B------:R-:W-:Y:S02]  /*dee0*/  R2UR UR6, R198 ;  /* 0x00000000c60672ca */ /* 0x000fe400000e0000 */
[----:B------:R-:W-:Y:S01]  /*def0*/  R2UR UR7, R199 ;  /* 0x00000000c70772ca */ /* 0x000fe200000e0000 */
[----:B------:R-:W-:Y:S01]  /*df00*/  IMAD.MOV.U32 R199, RZ, RZ, 0x40000040 ;  /* 0x40000040ffc77424 */ /* 0x000fe200078e00ff */
[----:B------:R-:W-:-:S04]  /*df10*/  SEL R200, R200, 0x26, P2 ;  /* 0x00000026c8c87807 */ /* 0x000fc80001000000 */
[----:B------:R-:W-:-:S04]  /*df20*/  LOP3.LUT R200, R200, 0x6, RZ, 0xc0, !PT ;  /* 0x00000006c8c87812 */ /* 0x000fc800078ec0ff */
[CC--:B------:R-:W-:Y:S02]  /*df30*/  IADD3 R198, R200.reuse, R201.reuse, R0 ;  /* 0x000000c9c8c67210 */ /* 0x0c0fe40007ffe000 */
[----:B------:R-:W-:Y:S01]  /*df40*/  IADD3 R200, R200, R201, R196 ;  /* 0x000000c9c8c87210 */ /* 0x000fe20007ffe0c4 */
[----:B------:R-:W-:Y:S01]  /*df50*/  IMAD.MOV.U32 R201, RZ, RZ, 0x40000040 ;  /* 0x40000040ffc97424 */ /* 0x000fe200078e00ff */
[----:B------:R-:W-:Y:S02]  /*df60*/  WARPGROUP.DEPBAR.LE gsb0, 0x0 ;  /* 0x00008000000079c5 */ /* 0x000fe40000010000 */
[----:B------:R-:W-:-:S06]  /*df70*/  WARPGROUP.ARRIVE ;  /* 0x00000000000079c5 */ /* 0x000fcc0000000000 */
[----:B------:R-:W-:Y:S01]  /*df80*/  HGMMA.64x64x16.F32 R152, gdesc[UR4], R152, gsb0 ;  /* 0x00e00000049879f0 */ /* 0x000fe20008000898 */
[----:B------:R-:W-:Y:S02]  /*df90*/  R2UR UR4, R198 ;  /* 0x00000000c60472ca */ /* 0x000fe400000e0000 */
[----:B------:R-:W-:Y:S01]  /*dfa0*/  R2UR UR5, R199 ;  /* 0x00000000c70572ca */ /* 0x000fe200000e0000 */
[----:B------:R-:W-:Y:S01]  /*dfb0*/  IMAD.MOV.U32 R199, RZ, RZ, 0x40000040 ;  /* 0x40000040ffc77424 */ /* 0x000fe200078e00ff */
[----:B------:R-:W-:Y:S01]  /*dfc0*/  R2UR UR6, R200 ;  /* 0x00000000c80672ca */ /* 0x000fe200000e0000 */
[----:B------:R-:W-:Y:S01]  /*dfd0*/  VIADD R200, R0, 0xa00 ;  /* 0x00000a0000c87836 */ /* 0x000fe20000000000 */
[----:B------:R-:W-:Y:S01]  /*dfe0*/  R2UR UR7, R201 ;  /* 0x00000000c90772ca */ /* 0x000fe200000e0000 */
[----:B------:R-:W-:Y:S02]  /*dff0*/  VIADD R201, R196, 0xa00 ;  /* 0x00000a00c4c97836 */ /* 0x000fe40000000000 */
[----:B------:R-:W-:Y:S01]  /*e000*/  IMAD.IADD R198, R200, 0x1, R3 ;  /* 0x00000001c8c67824 */ /* 0x000fe200078e0203 */
[----:B------:R-:W-:-:S02]  /*e010*/  WARPGROUP.DEPBAR.LE gsb0, 0x0 ;  /* 0x00008000000079c5 */ /* 0x000fc40000010000 */
[----:B------:R-:W-:-:S07]  /*e020*/  WARPGROUP.ARRIVE ;  /* 0x00000000000079c5 */ /* 0x000fce0000000000 */
        /* <DEDUP_REMOVED lines=108> */
[----:B------:R-:W-:Y:S02]  /*e6f0*/  IMAD.MOV.U32 R199, RZ, RZ, 0x40000040 ;  /* 0x40000040ffc77424 */ /* 0x000fe400078e00ff */
[----:B------:R-:W-:Y:S01]  /*e700*/  IMAD.MOV.U32 R3, RZ, RZ, 0x1000 ;  /* 0x00001000ff037424 */ /* 0x000fe200078e00ff */
[----:B------:R-:W-:Y:S01]  /*e710*/  R2UR UR4, R198 ;  /* 0x00000000c60472ca */ /* 0x000fe200000e0000 */
[----:B------:R-:W-:Y:S01]  /*e720*/  IMAD.IADD R198, R201, 0x1, R197 ;  /* 0x00000001c9c67824 */ /* 0x000fe200078e02c5 */
[----:B------:R-:W-:Y:S01]  /*e730*/  R2UR UR5, R199 ;  /* 0x00000000c70572ca */ /* 0x000fe200000e0000 */
[----:B------:R-:W-:Y:S01]  /*e740*/  IMAD.MOV.U32 R199, RZ, RZ, 0x40000040 ;  /* 0x40000040ffc77424 */ /* 0x000fe200078e00ff */
[----:B------:R-:W-:-:S04]  /*e750*/  SEL R3, R3, 0xf80, P2 ;  /* 0x00000f8003037807 */ /* 0x000fc80001000000 */
[----:B------:R-:W-:Y:S01]  /*e760*/  LOP3.LUT R3, R3, 0x1e00, RZ, 0xc0, !PT ;  /* 0x00001e0003037812 */ /* 0x000fe200078ec0ff */
[----:B------:R-:W-:Y:S02]  /*e770*/  WARPGROUP.DEPBAR.LE gsb0, 0x0 ;  /* 0x00008000000079c5 */ /* 0x000fe40000010000 */
[----:B------:R-:W-:-:S06]  /*e780*/  WARPGROUP.ARRIVE ;  /* 0x00000000000079c5 */ /* 0x000fcc0000000000 */
[----:B------:R-:W-:Y:S01]  /*e790*/  HGMMA.64x64x16.F32 R152, gdesc[UR4], R152, gsb0 ;  /* 0x00e00000049879f0 */ /* 0x000fe20008000898 */
[----:B------:R-:W-:Y:S01]  /*e7a0*/  R2UR UR4, R198 ;  /* 0x00000000c60472ca */ /* 0x000fe200000e0000 */
[--C-:B------:R-:W-:Y:S01]  /*e7b0*/  IMAD.IADD R198, R197, 0x1, R200.reuse ;  /* 0x00000001c5c67824 */ /* 0x100fe200078e02c8 */
[----:B------:R-:W-:Y:S01]  /*e7c0*/  R2UR UR5, R199 ;  /* 0x00000000c70572ca */ /* 0x000fe200000e0000 */
[----:B------:R-:W-:Y:S02]  /*e7d0*/  IMAD.MOV.U32 R199, RZ, RZ, 0x40000040 ;  /* 0x40000040ffc77424 */ /* 0x000fe400078e00ff */
[----:B------:R-:W-:Y:S01]  /*e7e0*/  IMAD.IADD R200, R10, 0x1, R200 ;  /* 0x000000010ac87824 */ /* 0x000fe200078e02c8 */
[----:B------:R-:W-:Y:S01]  /*e7f0*/  R2UR UR6, R198 ;  /* 0x00000000c60672ca */ /* 0x000fe200000e0000 */
[----:B------:R-:W-:Y:S01]  /*e800*/  IMAD.IADD R198, R201, 0x1, R10 ;  /* 0x00000001c9c67824 */ /* 0x000fe200078e020a */
[----:B------:R-:W-:Y:S01]  /*e810*/  R2UR UR7, R199 ;  /* 0x00000000c70772ca */ /* 0x000fe200000e0000 */
[----:B------:R-:W-:-:S02]  /*e820*/  IMAD.MOV.U32 R199, RZ, RZ, 0x40000040 ;  /* 0x40000040ffc77424 */ /* 0x000fc400078e00ff */
        /* <DEDUP_REMOVED lines=28> */
.L_x_4566:
        /* <DEDUP_REMOVED lines=22> */
[----:B0-----:R-:W-:Y:S01]  /*eb50*/  FMNMX.FTZ R10, R10, R3, !PT ;  /* 0x000000030a0a7209 */ /* 0x001fe20007810000 */
[----:B------:R-:W-:-:S04]  /*eb60*/  IMAD.U32 R3, RZ, RZ, UR38 ;  /* 0x00000026ff037e24 */ /* 0x000fc8000f8e00ff */
[C---:B------:R-:W-:Y:S01]  /*eb70*/  FMUL.FTZ R204, R10.reuse, R3 ;  /* 0x000000030acc7220 */ /* 0x040fe20000410000 */
[----:B------:R-:W-:-:S03]  /*eb80*/  FADD.FTZ R199, -R10, R21 ;  /* 0x000000150ac77221 */ /* 0x000fc60000010100 */
        /* <DEDUP_REMOVED lines=18> */
[----:B------:R-:W-:-:S05]  /*ecb0*/  FFMA.FTZ R204, R181, R3, -R204 ;  /* 0x00000003b5cc7223 */ /* 0x000fca00000108cc */
[----:B------:R-:W1:Y:S08]  /*ecc0*/  MUFU.EX2 R198, R198 ;  /* 0x000000c600c67308 */ /* 0x000e700000000800 */
[----:B------:R-:W-:Y:S01]  /*ecd0*/  MUFU.EX2 R180, R165 ;  /* 0x000000a500b47308 */ /* 0x000fe20000000800 */
[----:B0-----:R-:W-:Y:S01]  /*ece0*/  FFMA.FTZ R176, R153, R11, R152 ;  /* 0x0000000b99b07223 */ /* 0x001fe20000010098 */
[----:B------:R-:W-:-:S02]  /*ecf0*/  VIADD R11, R14, 0x38840 ;  /* 0x000388400e0b7836 */ /* 0x000fc40000000000 */
[-C--:B------:R-:W-:Y:S01]  /*ed00*/  FMUL.FTZ R24, R24, R153.reuse ;  /* 0x0000009918187220 */ /* 0x080fe20000410000 */
[-C--:B------:R-:W-:Y:S01]  /*ed10*/  FMUL.FTZ R25, R25, R153.reuse ;  /* 0x0000009919197220 */ /* 0x080fe20000410000 */
[-C--:B------:R-:W-:Y:S01]  /*ed20*/  FMUL.FTZ R28, R28, R153.reuse ;  /* 0x000000991c1c7220 */ /* 0x080fe20000410000 */
[-C--:B------:R-:W-:Y:S01]  /*ed30*/  FMUL.FTZ R29, R29, R153.reuse ;  /* 0x000000991d1d7220 */ /* 0x080fe20000410000 */
[----:B------:R-:W-:Y:S01]  /*ed40*/  PRMT R11, R190, 0x654, R11 ;  /* 0x00000654be0b7816 */ /* 0x000fe2000000000b */
[----:B------:R0:W-:Y:S01]  /*ed50*/  MUFU.EX2 R165, R168 ;  /* 0x000000a800a57308 */ /* 0x0001e20000000800 */
[C---:B-1----:R-:W-:Y:S01]  /*ed60*/  FADD.FTZ R176, R198.reuse, R176 ;  /* 0x000000b0c6b07221 */ /* 0x042fe20000010000 */
[----:B------:R-:W-:Y:S01]  /*ed70*/  F2FP.F16.F32.PACK_AB R152, R198, R152 ;  /* 0x00000098c698723e */ /* 0x000fe200000000ff */
[----:B------:R1:W-:Y:S01]  /*ed80*/  SYNCS.ARRIVE.TRANS64.RED.A1T0 RZ, [R11+URZ], RZ ;  /* 0x000000ff0bff79a7 */ /* 0x0003e2000810043f */
[----:B------:R-:W-:Y:S01]  /*ed90*/  @!P2 STS [R20+0x38400], R153 ;  /* 0x038400991400a388 */ /* 0x000fe20000000800 */
        /* <DEDUP_REMOVED lines=67> */
[-C--:B------:R-:W-:Y:S01]  /*f1d0*/  FMUL.FTZ R117, R117, R153.reuse ;  /* 0x0000009975757220 */ /* 0x080fe20000410000 */
[-C--:B------:R-:W-:Y:S01]  /*f1e0*/  FMUL.FTZ R120, R120, R153.reuse ;  /* 0x0000009978787220 */ /* 0x080fe20000410000 */
[-C--:B------:R-:W-:Y:S01]  /*f1f0*/  FMUL.FTZ R121, R121, R153.reuse ;  /* 0x0000009979797220 */ /* 0x080fe20000410000 */
[-C--:B------:R-:W-:Y:S01]  /*f200*/  FMUL.FTZ R124, R124, R153.reuse ;  /* 0x000000997c7c7220 */ /* 0x080fe20000410000 */
[----:B------:R-:W1:Y:S01]  /*f210*/  SHFL.BFLY PT, R177, R11, 0x2, 0x1f ;  /* 0x0c401f000bb17f89 */ /* 0x000e6200000e0000 */
        /* <DEDUP_REMOVED lines=13> */
[----:B-1----:R-:W-:-:S02]  /*f2f0*/  FMNMX.FTZ R11, R11, R177, !PT ;  /* 0x000000b10b0b7209 */ /* 0x002fc40007810000 */
[----:B------:R-:W-:Y:S03]  /*f300*/  MUFU.EX2 R177, R21 ;  /* 0x0000001500b17308 */ /* 0x000fe60000000800 */
[----:B------:R-:W0:Y:S02]  /*f310*/  SHFL.BFLY PT, R198, R11, 0x1, 0x1f ;  /* 0x0c201f000bc67f89 */ /* 0x000e2400000e0000 */
[----:B0-----:R-:W-:-:S05]  /*f320*/  FMNMX.FTZ R168, R11, R198, !PT ;  /* 0x000000c60ba87209 */ /* 0x001fca0007810000 */
[----:B------:R-:W-:-:S04]  /*f330*/  FADD.FTZ R11, -R168, R15 ;  /* 0x0000000fa80b7221 */ /* 0x000fc80000010100 */
[----:B------:R-:W-:-:S04]  /*f340*/  FMUL.FTZ R11, R11, R3 ;  /* 0x000000030b0b7220 */ /* 0x000fc80000410000 */
[----:B------:R-:W0:Y:S08]  /*f350*/  MUFU.EX2 R15, R11 ;  /* 0x0000000b000f7308 */ /* 0x000e300000000800 */
[----:B------:R1:W-:Y:S01]  /*f360*/  MUFU.EX2 R11, R173 ;  /* 0x000000ad000b7308 */ /* 0x0003e20000000800 */
        /* <DEDUP_REMOVED lines=10> */
[----:B0-----:R-:W-:Y:S01]  /*f410*/  FMUL.FTZ R20, R168, R3 ;  /* 0x00000003a8147220 */ /* 0x001fe20000410000 */
[-C--:B------:R-:W-:Y:S01]  /*f420*/  FMUL.FTZ R43, R43, R15.reuse ;  /* 0x0000000f2b2b7220 */ /* 0x080fe20000410000 */
[-C--:B------:R-:W-:Y:S01]  /*f430*/  FMUL.FTZ R46, R46, R15.reuse ;  /* 0x0000000f2e2e7220 */ /* 0x080fe20000410000 */
[----:B------:R-:W-:Y:S01]  /*f440*/  FMUL.FTZ R47, R47, R15 ;  /* 0x0000000f2f2f7220 */ /* 0x000fe20000410000 */
[-CC-:B------:R-:W-:Y:S01]  /*f450*/  FFMA.FTZ R21, R154, R3.reuse, -R20.reuse ;  /* 0x000000039a157223 */ /* 0x180fe20000010814 */
[-CC-:B-1----:R-:W-:Y:S01]  /*f460*/  FFMA.FTZ R173, R159, R3.reuse, -R20.reuse ;  /* 0x000000039fad7223 */ /* 0x182fe20000010814 */
[-CC-:B------:R-:W-:Y:S01]  /*f470*/  FFMA.FTZ R169, R155, R3.reuse, -R20.reuse ;  /* 0x000000039ba97223 */ /* 0x180fe20000010814 */
[-CC-:B------:R-:W-:Y:S01]  /*f480*/  FFMA.FTZ R154, R167, R3.reuse, -R20.reuse ;  /* 0x00000003a79a7223 */ /* 0x180fe20000010814 */
[----:B------:R0:W1:Y:S01]  /*f490*/  MUFU.EX2 R159, R21 ;  /* 0x00000015009f7308 */ /* 0x0000620000000800 */
[-CC-:B------:R-:W-:Y:S01]  /*f4a0*/  FFMA.FTZ R199, R162, R3.reuse, -R20.reuse ;  /* 0x00000003a2c77223 */ /* 0x180fe20000010814 */
[-CC-:B------:R-:W-:Y:S01]  /*f4b0*/  FFMA.FTZ R200, R163, R3.reuse, -R20.reuse ;  /* 0x00000003a3c87223 */ /* 0x180fe20000010814 */
[-CC-:B------:R-:W-:Y:S01]  /*f4c0*/  FFMA.FTZ R201, R166, R3.reuse, -R20.reuse ;  /* 0x00000003a6c97223 */ /* 0x180fe20000010814 */
[-CC-:B------:R-:W-:Y:S01]  /*f4d0*/  FFMA.FTZ R179, R179, R3.reuse, -R20.reuse ;  /* 0x00000003b3b37223 */ /* 0x180fe20000010814 */
[-CC-:B------:R-:W-:Y:S01]  /*f4e0*/  FFMA.FTZ R182, R182, R3.reuse, -R20.reuse ;  /* 0x00000003b6b67223 */ /* 0x180fe20000010814 */
[-CC-:B------:R-:W-:Y:S01]  /*f4f0*/  FFMA.FTZ R183, R183, R3.reuse, -R20.reuse ;  /* 0x00000003b7b77223 */ /* 0x180fe20000010814 */
[----:B------:R-:W-:Y:S01]  /*f500*/  FFMA.FTZ R198, R170, R3, -R20 ;  /* 0x00000003aac67223 */ /* 0x000fe20000010814 */
[----:B------:R2:W-:Y:S01]  /*f510*/  MUFU.EX2 R155, R172 ;  /* 0x000000ac009b7308 */ /* 0x0005e20000000800 */
[----:B0-----:R-:W-:-:S02]  /*f520*/  IMAD.MOV.U32 R21, RZ, RZ, 0x40000040 ;  /* 0x40000040ff157424 */ /* 0x001fc400078e00ff */
[-CC-:B------:R-:W-:Y:S01]  /*f530*/  FFMA.FTZ R167, R171, R3.reuse, -R20.reuse ;  /* 0x00000003aba77223 */ /* 0x180fe20000010814 */
[-CC-:B------:R-:W-:Y:S01]  /*f540*/  FFMA.FTZ R162, R175, R3.reuse, -R20.reuse ;  /* 0x00000003afa27223 */ /* 0x180fe20000010814 */
[----:B------:R-:W-:Y:S01]  /*f550*/  FFMA.FTZ R163, R178, R3, -R20 ;  /* 0x00000003b2a37223 */ /* 0x000fe20000010814 */
[----:B------:R-:W-:Y:S01]  /*f560*/  FMUL.FTZ R50, R50, R15 ;  /* 0x0000000f32327220 */ /* 0x000fe20000410000 */
[----:B------:R-:W-:Y:S01]  /*f570*/  R2UR UR7, R21 ;  /* 0x00000000150772ca */ /* 0x000fe200000e0000 */
[----:B------:R-:W-:Y:S01]  /*f580*/  FADD.FTZ R21, R197, R176 ;  /* 0x000000b0c5157221 */ /* 0x000fe20000010000 */
[----:B------:R-:W-:Y:S01]  /*f590*/  MUFU.EX2 R166, R204 ;  /* 0x000000cc00a67308 */ /* 0x000fe20000000800 */
[-CC-:B--2---:R-:W-:Y:S01]  /*f5a0*/  FFMA.FTZ R172, R158, R3.reuse, -R20.reuse ;  /* 0x000000039eac7223 */ /* 0x184fe20000010814 */
[----:B------:R-:W-:Y:S01]  /*f5b0*/  FFMA.FTZ R158, R174, R3, -R20 ;  /* 0x00000003ae9e7223 */ /* 0x000fe20000010814 */
[----:B------:R-:W-:Y:S01]  /*f5c0*/  FADD.FTZ R21, R177, R21 ;  /* 0x00000015b1157221 */ /* 0x000fe20000010000 */
[----:B------:R-:W-:-:S02]  /*f5d0*/  IMAD R20, R17, 0x1000, R215 ;  /* 0x0000100011147824 */ /* 0x000fc400078e02d7 */
[----:B-1----:R-:W-:Y:S01]  /*f5e0*/  FFMA.FTZ R12, R15, R12, R159 ;  /* 0x0000000c0f0c7223 */ /* 0x002fe2000001009f */
[-C--:B------:R-:W-:Y:S01]  /*f5f0*/  FMUL.FTZ R51, R51, R15.reuse ;  /* 0x0000000f33337220 */ /* 0x080fe20000410000 */
[----:B------:R-:W-:Y:S01]  /*f600*/  FADD.FTZ R21, R196, R21 ;  /* 0x00000015c4157221 */ /* 0x000fe20000010000 */
[----:B------:R-:W0:Y:S01]  /*f610*/  MUFU.EX2 R169, R169 ;  /* 0x000000a900a97308 */ /* 0x000e220000000800 */
[----:B------:R-:W-:Y:S01]  /*f620*/  R2UR UR6, R20 ;  /* 0x00000000140672ca */ /* 0x000fe200000e0000 */
[-C--:B------:R-:W-:Y:S01]  /*f630*/  FMUL.FTZ R54, R54, R15.reuse ;  /* 0x0000000f36367220 */ /* 0x080fe20000410000 */
[C---:B------:R-:W-:Y:S01]  /*f640*/  FADD.FTZ R21, R156.reuse, R21 ;  /* 0x000000159c157221 */ /* 0x040fe20000010000 */
[----:B------:R-:W-:Y:S01]  /*f650*/  F2FP.F16.F32.PACK_AB R156, R156, R196 ;  /* 0x000000c49c9c723e */ /* 0x000fe200000000ff */
[-C--:B------:R-:W-:Y:S01]  /*f660*/  FMUL.FTZ R55, R55, R15.reuse ;  /* 0x0000000f37377220 */ /* 0x080fe20000410000 */
[-C--:B------:R-:W-:Y:S01]  /*f670*/  FMUL.FTZ R58, R58, R15.reuse ;  /* 0x0000000f3a3a7220 */ /* 0x080fe20000410000 */
[----:B------:R-:W-:Y:S01]  /*f680*/  FADD.FTZ R21, R181, R21 ;  /* 0x00000015b5157221 */ /* 0x000fe20000010000 */
[----:B------:R-:W-:Y:S01]  /*f690*/  MUFU.EX2 R170, R172 ;  /* 0x000000ac00aa7308 */ /* 0x000fe20000000800 */
[-C--:B------:R-:W-:Y:S01]  /*f6a0*/  FMUL.FTZ R59, R59, R15.reuse ;  /* 0x0000000f3b3b7220 */ /* 0x080fe20000410000 */
[-C--:B------:R-:W-:Y:S01]  /*f6b0*/  FMUL.FTZ R62, R62, R15.reuse ;  /* 0x0000000f3e3e7220 */ /* 0x080fe20000410000 */
[----:B------:R-:W-:Y:S01]  /*f6c0*/  FADD.FTZ R21, R180, R21 ;  /* 0x00000015b4157221 */ /* 0x000fe20000010000 */
[-C--:B------:R-:W-:Y:S01]  /*f6d0*/  FMUL.FTZ R63, R63, R15.reuse ;  /* 0x0000000f3f3f7220 */ /* 0x080fe20000410000 */
[-C--:B------:R-:W-:Y:S01]  /*f6e0*/  FMUL.FTZ R66, R66, R15.reuse ;  /* 0x0000000f42427220 */ /* 0x080fe20000410000 */
[----:B------:R-:W-:Y:S01]  /*f6f0*/  FMUL.FTZ R67, R67, R15 ;  /* 0x0000000f43437220 */ /* 0x000fe20000410000 */
[----:B------:R-:W-:Y:S01]  /*f700*/  FADD.FTZ R21, R165, R21 ;  /* 0x00000015a5157221 */ /* 0x000fe20000010000 */
[----:B------:R-:W-:Y:S01]  /*f710*/  MUFU.EX2 R171, R173 ;  /* 0x000000ad00ab7308 */ /* 0x000fe20000000800 */
[----:B0-----:R-:W-:Y:S01]  /*f720*/  F2FP.F16.F32.PACK_AB R153, R169, R159 ;  /* 0x0000009fa999723e */ /* 0x001fe200000000ff */
[----:B------:R-:W-:Y:S01]  /*f730*/  FMUL.FTZ R70, R70, R15 ;  /* 0x0000000f46467220 */ /* 0x000fe20000410000 */
[C---:B------:R-:W-:Y:S01]  /*f740*/  FADD.FTZ R21, R160.reuse, R21 ;  /* 0x00000015a0157221 */ /* 0x040fe20000010000 */
[----:B------:R-:W-:Y:S01]  /*f750*/  F2FP.F16.F32.PACK_AB R160, R160, R165 ;  /* 0x000000a5a0a0723e */ /* 0x000fe200000000ff */
[-C--:B------:R-:W-:Y:S01]  /*f760*/  FMUL.FTZ R71, R71, R15.reuse ;  /* 0x0000000f47477220 */ /* 0x080fe20000410000 */
[-C--:B------:R-:W-:Y:S01]  /*f770*/  FMUL.FTZ R74, R74, R15.reuse ;  /* 0x0000000f4a4a7220 */ /* 0x080fe20000410000 */
[----:B------:R-:W-:Y:S01]  /*f780*/  FADD.FTZ R21, R161, R21 ;  /* 0x00000015a1157221 */ /* 0x000fe20000010000 */
[----:B------:R0:W-:Y:S01]  /*f790*/  MUFU.EX2 R175, R154 ;  /* 0x0000009a00af7308 */ /* 0x0001e20000000800 */
[-C--:B------:R-:W-:Y:S01]  /*f7a0*/  FMUL.FTZ R75, R75, R15.reuse ;  /* 0x0000000f4b4b7220 */ /* 0x080fe20000410000 */
[-C--:B------:R-:W-:Y:S01]  /*f7b0*/  FMUL.FTZ R78, R78, R15.reuse ;  /* 0x0000000f4e4e7220 */ /* 0x080fe20000410000 */
[----:B------:R-:W-:Y:S01]  /*f7c0*/  FADD.FTZ R21, R11, R21 ;  /* 0x000000150b157221 */ /* 0x000fe20000010000 */
[-C--:B------:R-:W-:Y:S01]  /*f7d0*/  FMUL.FTZ R79, R79, R15.reuse ;  /* 0x0000000f4f4f7220 */ /* 0x080fe20000410000 */
[-C--:B------:R-:W-:Y:S01]  /*f7e0*/  FMUL.FTZ R82, R82, R15.reuse ;  /* 0x0000000f52527220 */ /* 0x080fe20000410000 */
[----:B------:R-:W-:Y:S01]  /*f7f0*/  FMUL.FTZ R83, R83, R15 ;  /* 0x0000000f53537220 */ /* 0x000fe20000410000 */
[----:B------:R-:W-:Y:S01]  /*f800*/  FADD.FTZ R21, R157, R21 ;  /* 0x000000159d157221 */ /* 0x000fe20000010000 */
[----:B------:R1:W-:Y:S01]  /*f810*/  MUFU.EX2 R178, R158 ;  /* 0x0000009e00b27308 */ /* 0x0003e20000000800 */
[----:B0-----:R-:W-:Y:S01]  /*f820*/  F2FP.F16.F32.PACK_AB R154, R177, R197 ;  /* 0x000000c5b19a723e */ /* 0x001fe200000000ff */
[----:B------:R-:W-:Y:S01]  /*f830*/  FMUL.FTZ R86, R86, R15 ;  /* 0x0000000f56567220 */ /* 0x000fe20000410000 */
[C---:B------:R-:W-:Y:S01]  /*f840*/  FADD.FTZ R21, R164.reuse, R21 ;  /* 0x00000015a4157221 */ /* 0x040fe20000010000 */
[----:B------:R-:W-:Y:S01]  /*f850*/  F2FP.F16.F32.PACK_AB R164, R164, R157 ;  /* 0x0000009da4a4723e */ /* 0x000fe200000000ff */
[-C--:B------:R-:W-:Y:S01]  /*f860*/  FMUL.FTZ R87, R87, R15.reuse ;  /* 0x0000000f57577220 */ /* 0x080fe20000410000 */
[----:B------:R-:W-:Y:S01]  /*f870*/  FMUL.FTZ R90, R90, R15 ;  /* 0x0000000f5a5a7220 */ /* 0x000fe20000410000 */
[----:B------:R-:W-:Y:S01]  /*f880*/  FADD.FTZ R21, R155, R21 ;  /* 0x000000159b157221 */ /* 0x000fe20000010000 */
[----:B------:R-:W-:Y:S01]  /*f890*/  MUFU.EX2 R172, R199 ;  /* 0x000000c700ac7308 */ /* 0x000fe20000000800 */
[----:B-1----:R-:W-:Y:S01]  /*f8a0*/  F2FP.F16.F32.PACK_AB R158, R180, R181 ;  /* 0x000000b5b49e723e */ /* 0x002fe200000000ff */
[-C--:B------:R-:W-:Y:S01]  /*f8b0*/  FMUL.FTZ R91, R91, R15.reuse ;  /* 0x0000000f5b5b7220 */ /* 0x080fe20000410000 */
[-C--:B------:R-:W-:Y:S01]  /*f8c0*/  FMUL.FTZ R94, R94, R15.reuse ;  /* 0x0000000f5e5e7220 */ /* 0x080fe20000410000 */
[-C--:B------:R-:W-:Y:S01]  /*f8d0*/  FMUL.FTZ R95, R95, R15.reuse ;  /* 0x0000000f5f5f7220 */ /* 0x080fe20000410000 */
[-C--:B------:R-:W-:Y:S01]  /*f8e0*/  FMUL.FTZ R98, R98, R15.reuse ;  /* 0x0000000f62627220 */ /* 0x080fe20000410000 */
[-C--:B------:R-:W-:Y:S01]  /*f8f0*/  FMUL.FTZ R99, R99, R15.reuse ;  /* 0x0000000f63637220 */ /* 0x080fe20000410000 */
[-C--:B------:R-:W-:Y:S01]  /*f900*/  FMUL.FTZ R102, R102, R15.reuse ;  /* 0x0000000f66667220 */ /* 0x080fe20000410000 */
[----:B------:R-:W0:Y:S01]  /*f910*/  MUFU.EX2 R173, R200 ;  /* 0x000000c800ad7308 */ /* 0x000e220000000800 */
        /* <DEDUP_REMOVED lines=23> */
[----:B------:R-:W0:Y:S01]  /*fa90*/  MUFU.EX2 R177, R167 ;  /* 0x000000a700b17308 */ /* 0x000e220000000800 */
[----:B-1----:R-:W-:Y:S01]  /*faa0*/  F2FP.F16.F32.PACK_AB R159, R175, R174 ;  /* 0x000000aeaf9f723e */ /* 0x002fe200000000ff */
[-C--:B------:R-:W-:Y:S01]  /*fab0*/  FMUL.FTZ R143, R143, R15.reuse ;  /* 0x0000000f8f8f7220 */ /* 0x080fe20000410000 */
[-C--:B------:R-:W-:Y:S01]  /*fac0*/  FMUL.FTZ R146, R146, R15.reuse ;  /* 0x0000000f92927220 */ /* 0x080fe20000410000 */
[-C--:B------:R-:W-:Y:S01]  /*fad0*/  FMUL.FTZ R147, R147, R15.reuse ;  /* 0x0000000f93937220 */ /* 0x080fe20000410000 */
[-C--:B------:R-:W-:Y:S01]  /*fae0*/  FMUL.FTZ R150, R150, R15.reuse ;  /* 0x0000000f96967220 */ /* 0x080fe20000410000 */
[----:B------:R-:W-:Y:S01]  /*faf0*/  FMUL.FTZ R151, R151, R15 ;  /* 0x0000000f97977220 */ /* 0x000fe20000410000 */
[----:B------:R-:W-:Y:S01]  /*fb00*/  FADD.FTZ R12, R169, R12 ;  /* 0x0000000ca90c7221 */ /* 0x000fe20000010000 */
[----:B------:R1:W2:Y:S03]  /*fb10*/  MUFU.EX2 R180, R162 ;  /* 0x000000a200b47308 */ /* 0x0002a60000000800 */
[----:B------:R-:W-:-:S04]  /*fb20*/  FADD.FTZ R12, R170, R12 ;  /* 0x0000000caa0c7221 */ /* 0x000fc80000010000 */
[----:B------:R-:W-:Y:S01]  /*fb30*/  FADD.FTZ R12, R171, R12 ;  /* 0x0000000cab0c7221 */ /* 0x000fe20000010000 */
[----:B------:R2:W-:Y:S01]  /*fb40*/  MUFU.EX2 R181, R163 ;  /* 0x000000a300b57308 */ /* 0x0005e20000000800 */
[----:B-1----:R-:W-:Y:S01]  /*fb50*/  F2FP.F16.F32.PACK_AB R162, R11, R161 ;  /* 0x000000a10ba2723e */ /* 0x002fe200000000ff */
[C---:B------:R-:W-:Y:S01]  /*fb60*/  FADD.FTZ R11, R166.reuse, R21 ;  /* 0x00000015a60b7221 */ /* 0x040fe20000010000 */
[----:B------:R-:W-:Y:S01]  /*fb70*/  F2FP.F16.F32.PACK_AB R166, R166, R155 ;  /* 0x0000009ba6a6723e */ /* 0x000fe200000000ff */
[----:B------:R-:W-:Y:S01]  /*fb80*/  IMAD.MOV.U32 R21, RZ, RZ, 0x40000040 ;  /* 0x40000040ff157424 */ /* 0x000fe200078e00ff */
[----:B------:R-:W-:Y:S01]  /*fb90*/  F2FP.F16.F32.PACK_AB R155, R171, R170 ;  /* 0x000000aaab9b723e */ /* 0x000fe200000000ff */
[----:B------:R-:W-:Y:S01]  /*fba0*/  BAR.SYNC.DEFER_BLOCKING 0xf, 0x100 ;  /* 0x03c4000000007b1d */ /* 0x000fe20000010000 */
[----:B0-----:R-:W-:Y:S01]  /*fbb0*/  F2FP.F16.F32.PACK_AB R161, R177, R176 ;  /* 0x000000b0b1a1723e */ /* 0x001fe200000000ff */
[----:B------:R-:W-:Y:S01]  /*fbc0*/  FADD.FTZ R12, R172, R12 ;  /* 0x0000000cac0c7221 */ /* 0x000fe20000010000 */
[----:B--2---:R-:W-:-:S03]  /*fbd0*/  F2FP.F16.F32.PACK_AB R163, R180, R178 ;  /* 0x000000b2b4a3723e */ /* 0x004fc600000000ff */
[----:B------:R-:W0:Y:S01]  /*fbe0*/  MUFU.EX2 R179, R179 ;  /* 0x000000b300b37308 */ /* 0x000e220000000800 */
[----:B------:R-:W-:-:S04]  /*fbf0*/  FADD.FTZ R12, R173, R12 ;  /* 0x0000000cad0c7221 */ /* 0x000fc80000010000 */
[----:B------:R-:W-:-:S03]  /*fc00*/  FADD.FTZ R12, R174, R12 ;  /* 0x0000000cae0c7221 */ /* 0x000fc60000010000 */
[----:B------:R-:W-:Y:S01]  /*fc10*/  MUFU.EX2 R182, R182 ;  /* 0x000000b600b67308 */ /* 0x000fe20000000800 */
[----:B------:R-:W-:-:S04]  /*fc20*/  FADD.FTZ R12, R175, R12 ;  /* 0x0000000caf0c7221 */ /* 0x000fc80000010000 */
[----:B------:R-:W-:-:S03]  /*fc30*/  FADD.FTZ R12, R176, R12 ;  /* 0x0000000cb00c7221 */ /* 0x000fc60000010000 */
[----:B------:R-:W1:Y:S01]  /*fc40*/  MUFU.EX2 R183, R183 ;  /* 0x000000b700b77308 */ /* 0x000e620000000800 */
[----:B0-----:R-:W-:Y:S01]  /*fc50*/  F2FP.F16.F32.PACK_AB R165, R179, R181 ;  /* 0x000000b5b3a5723e */ /* 0x001fe200000000ff */
[----:B------:R0:W-:Y:S01]  /*fc60*/  STSM.16.M88.4 [R224+0x36400], R152 ;  /* 0x03640098e0007844 */ /* 0x0001e20000000200 */
[----:B------:R-:W-:-:S03]  /*fc70*/  FADD.FTZ R12, R177, R12 ;  /* 0x0000000cb10c7221 */ /* 0x000fc60000010000 */
[----:B------:R2:W-:Y:S01]  /*fc80*/  STSM.16.M88.4 [R227], R156 ;  /* 0x0000009ce3007844 */ /* 0x0005e20000000200 */
[----:B------:R-:W-:-:S03]  /*fc90*/  FADD.FTZ R12, R178, R12 ;  /* 0x0000000cb20c7221 */ /* 0x000fc60000010000 */
[----:B------:R2:W-:Y:S01]  /*fca0*/  STSM.16.M88.4 [R225], R160 ;  /* 0x000000a0e1007844 */ /* 0x0005e20000000200 */
[----:B------:R-:W-:-:S04]  /*fcb0*/  FADD.FTZ R12, R180, R12 ;  /* 0x0000000cb40c7221 */ /* 0x000fc80000010000 */
[----:B------:R-:W-:Y:S01]  /*fcc0*/  FADD.FTZ R12, R181, R12 ;  /* 0x0000000cb50c7221 */ /* 0x000fe20000010000 */
[----:B-1----:R-:W-:-:S03]  /*fcd0*/  F2FP.F16.F32.PACK_AB R167, R183, R182 ;  /* 0x000000b6b7a7723e */ /* 0x002fc600000000ff */
[----:B------:R-:W-:Y:S02]  /*fce0*/  FADD.FTZ R12, R179, R12 ;  /* 0x0000000cb30c7221 */ /* 0x000fe40000010000 */
[----:B------:R2:W-:Y:S01]  /*fcf0*/  STSM.16.M88.4 [R226], R164 ;  /* 0x000000a4e2007844 */ /* 0x0005e20000000200 */
[----:B------:R-:W-:Y:S01]  /*fd00*/  WARPGROUP.ARRIVE ;  /* 0x00000000000079c5 */ /* 0x000fe20000000000 */
[----:B------:R-:W-:-:S04]  /*fd10*/  FADD.FTZ R12, R182, R12 ;  /* 0x0000000cb60c7221 */ /* 0x000fc80000010000 */
[----:B------:R-:W-:Y:S01]  /*fd20*/  FADD.FTZ R12, R183, R12 ;  /* 0x0000000cb70c7221 */ /* 0x000fe20000010000 */
[----:B------:R-:W-:Y:S03]  /*fd30*/  HGMMA.64x256x16.F32 R24, R152, gdesc[UR4].tnspB, R24, gsb0 ;  /* 0x43e0000498187df0 */ /* 0x000fe60008000818 */
[----:B------:R-:W-:Y:S02]  /*fd40*/  WARPGROUP.DEPBAR.LE gsb0, 0x0 ;  /* 0x00008000000079c5 */ /* 0x000fe40000010000 */
[----:B0-----:R-:W-:Y:S01]  /*fd50*/  VIADD R152, R20, 0x80 ;  /* 0x0000008014987836 */ /* 0x001fe20000000000 */
        /* <DEDUP_REMOVED lines=29> */
[----:B--2---:R-:W-:Y:S05]  /*ff30*/  @!P0 BRA `(.L_x_4567) ;  /* 0x0000000000048947 */ /* 0x004fea0003800000 */
[----:B------:R-:W-:Y:S01]  /*ff40*/  BPT.TRAP 0x1 ;  /* 0x000000040000795c */ /* 0x000fe20000300000 */
.L_x_4567:
[----:B------:R-:W-:Y:S02]  /*ff50*/  VIADD R14, R14, 0x38860 ;  /* 0x000388600e0e7836 */ /* 0x000fe40000000000 */
[----:B------:R-:W-:Y:S02]  /*ff60*/  IMAD.MOV.U32 R15, RZ, RZ, R168 ;  /* 0x000000ffff0f7224 */ /* 0x000fe400078e00a8 */
[----:B------:R-:W-:Y:S01]  /*ff70*/  IMAD.MOV.U32 R21, RZ, RZ, R10 ;  /* 0x000000ffff157224 */ /* 0x000fe200078e000a */
[----:B------:R-:W-:Y:S01]  /*ff80*/  PRMT R14, R190, 0x654, R14 ;  /* 0x00000654be0e7816 */ /* 0x000fe2000000000e */
[----:B------:R-:W-:-:S03]  /*ff90*/  IMAD.MOV.U32 R20, RZ, RZ, R17 ;  /* 0x000000ffff147224 */ /* 0x000fc600078e0011 */
[----:B------:R0:W-:Y:S01]  /*ffa0*/  SYNCS.ARRIVE.TRANS64.RED.A1T0 RZ, [R14+URZ], RZ ;  /* 0x000000ff0eff79a7 */ /* 0x0001e2000810043f */
[----:B------:R-:W-:Y:S05]  /*ffb0*/  @P1 BRA `(.L_x_4568) ;  /* 0xffffffcc003c1947 */ /* 0x000fea000383ffff */
.L_x_4555:
[----:B------:R-:W-:Y:S05]  /*ffc0*/  BSYNC B0 ;  /* 0x0000000000007941 */ /* 0x000fea0003800000 */
.L_x_4554:
[----:B0-----:R-:W2:Y:S01]  /*ffd0*/  LDL.LU R14, [R1+0x4c] ;  /* 0x00004c00010e7983 */ /* 0x001ea20000300800 */
[----:B------:R-:W-:Y:S02]  /*ffe0*/  IMAD.MOV.U32 R155, RZ, RZ, -0x800000 ;  /* 0xff800000ff9b7424 */ /* 0x000fe400078e00ff */
[----:B------:R-:W-:Y:S01]  /*fff0*/  IMAD.MOV.U32 R154, RZ, RZ, -0x800000 ;  /* 0xff800000ff9a7424 */ /* 0x000fe200078e00ff */
        /* <DEDUP_REMOVED lines=121> */
[----:B------:R0:W-:Y:S01]  /*10790*/  @!P0 STS [R3+0x38400], R4 ;  /* 0x0384000403008388 */ /* 0x0001e20000000800 */
        /* <DEDUP_REMOVED lines=37> */
[----:B-1----:R-:W-:Y:S01]  /*109f0*/  SEL R0, RZ, 0x1, P1 ;  /* 0x00000001ff007807 */ /* 0x002fe20000800000 */
[----:B------:R-:W-:Y:S06]  /*10a00*/  BAR.ARV 0xe, 0x100 ;  /* 0x0384000000007b1d */ /* 0x000fec0000002000 */
[----:B------:R-:W-:-:S02]  /*10a10*/  PLOP3.LUT P0, PT, PT, PT, PT, 0x8, 0x0 ;  /* 0x000000000000781c */ /* 0x000fc40003f0e170 */
[----:B------:R-:W-:Y:S02]  /*10a20*/  LOP3.LUT R185, R185, R0, RZ, 0x3c, !PT ;  /* 0x00000000b9b97212 */ /* 0x000fe400078e3cff */
[----:B------:R-:W-:Y:S01]  /*10a30*/  SEL R17, R17, RZ, P1 ;  /* 0x000000ff11117207 */ /* 0x000fe20000800000 */
[----:B--2---:R-:W-:-:S05]  /*10a40*/  VIADD R14, R14, 0x1 ;  /* 0x000000010e0e7836 */ /* 0x004fca0000000000 */
[----:B------:R2:W-:Y:S03]  /*10a50*/  STL [R1+0x4c], R14 ;  /* 0x00004c0e01007387 */ /* 0x0005e60000100800 */
.L_x_4504:
[----:B------:R-:W-:Y:S05]  /*10a60*/  BSYNC B7 ;  /* 0x0000000000077941 */ /* 0x000fea0003800000 */
.L_x_4500:
[----:B------:R-:W3:Y:S08]  /*10a70*/  S2UR UR4, SR_CgaCtaId ;  /* 0x00000000000479c3 */ /* 0x000ef00000008800 */
[----:B------:R-:W-:Y:S01]  /*10a80*/  BAR.SYNC.DEFER_BLOCKING 0x5, 0x180 ;  /* 0x0146000000007b1d */ /* 0x000fe20000010000 */
[----:B------:R-:W-:-:S05]  /*10a90*/  MOV R2, 0x400 ;  /* 0x0000040000027802 */ /* 0x000fca0000000f00 */
[----:B------:R-:W-:Y:S01]  /*10aa0*/  BSSY B0, `(.L_x_4569) ;  /* 0x00004f8000007945 */ /* 0x000fe20003800000 */
[----:B---3--:R-:W-:-:S05]  /*10ab0*/  IMAD.U32 R190, RZ, RZ, UR4 ;  /* 0x00000004ffbe7e24 */ /* 0x008fca000f8e00ff */
[----:B------:R-:W-:-:S05]  /*10ac0*/  LEA R2, R190, R2, 0x18 ;  /* 0x00000002be027211 */ /* 0x000fca00078ec0ff */
[----:B-----5:R3:W4:Y:S01]  /*10ad0*/  LDS.128 R84, [R2+0x388d0] ;  /* 0x0388d00002547984 */ /* 0x0207220000000c00 */
[----:B------:R-:W-:Y:S06]  /*10ae0*/  BAR.ARV 0x4, 0x180 ;  /* 0x0106000000007b1d */ /* 0x000fec0000002000 */
[----:B------:R-:W-:Y:S05]  /*10af0*/  @P0 BRA `(.L_x_4570) ;  /* 0x0000003c00b40947 */ /* 0x000fea0003800000 */
[----:B------:R-:W3:Y:S01]  /*10b00*/  LDL R3, [R1+0x6c] ;  /* 0x00006c0001037983 */ /* 0x000ee20000100800 */
[----:B------:R-:W2:Y:S01]  /*10b10*/  S2R R0, SR_SWINHI ;  /* 0x0000000000007919 */ /* 0x000ea20000002f00 */
[----:B------:R-:W-:Y:S01]  /*10b20*/  F2FP.F16.F32.PACK_AB R10, R29, R28 ;  /* 0x0000001c1d0a723e */ /* 0x000fe200000000ff */
[----:B------:R-:W-:Y:S01]  /*10b30*/  ULDC.64 UR6, c[0x0][0xd00] ;  /* 0x0003400000067ab9 */ /* 0x000fe20000000a00 */
[----:B------:R-:W-:Y:S01]  /*10b40*/  F2FP.F16.F32.PACK_AB R11, R31, R30 ;  /* 0x0000001e1f0b723e */ /* 0x000fe200000000ff */
[----:B------:R-:W3:Y:S01]  /*10b50*/  LDL.LU R156, [R1+0x38] ;  /* 0x00003800019c7983 */ /* 0x000ee20000300800 */
[----:B01----:R-:W-:Y:S01]  /*10b60*/  F2FP.F16.F32.PACK_AB R12, R33, R32 ;  /* 0x00000020210c723e */ /* 0x003fe200000000ff */
[----:B------:R-:W-:Y:S01]  /*10b70*/  ULDC.64 UR4, c[0x0][0xd08] ;  /* 0x0003420000047ab9 */ /* 0x000fe20000000a00 */
[----:B------:R-:W-:Y:S01]  /*10b80*/  F2FP.F16.F32.PACK_AB R13, R35, R34 ;  /* 0x00000022230d723e */ /* 0x000fe200000000ff */
[----:B----4-:R-:W4:Y:S01]  /*10b90*/  LDL.LU R84, [R1+0x3c] ;  /* 0x00003c0001547983 */ /* 0x010f220000300800 */
[----:B------:R-:W-:-:S02]  /*10ba0*/  MOV R152, R2 ;  /* 0x0000000200987202 */ /* 0x000fc40000000f00 */
[----:B--2---:R-:W-:Y:S02]  /*10bb0*/  MOV R153, R0 ;  /* 0x0000000000997202 */ /* 0x004fe40000000f00 */
[----:B------:R-:W-:Y:S02]  /*10bc0*/  F2FP.F16.F32.PACK_AB R14, R37, R36 ;  /* 0x00000024250e723e */ /* 0x000fe400000000ff */
[----:B------:R-:W-:Y:S01]  /*10bd0*/  F2FP.F16.F32.PACK_AB R15, R39, R38 ;  /* 0x00000026270f723e */ /* 0x000fe200000000ff */
[----:B------:R-:W-:Y:S01]  /*10be0*/  BAR.SYNC.DEFER_BLOCKING 0x1, 0x100 ;  /* 0x0044000000007b1d */ /* 0x000fe20000010000 */
[----:B---3--:R-:W-:-:S03]  /*10bf0*/  IMAD.WIDE R20, R3, 0x2, R152 ;  /* 0x0000000203147825 */ /* 0x008fc600078e0298 */
        /* <DEDUP_REMOVED lines=164> */
[----:B------:R-:W-:Y:S02]  /*11640*/  IADD3 R10, P0, R156, UR6, RZ ;  /* 0x000000069c0a7c10 */ /* 0x000fe4000ff1e0ff */
[----:B------:R-:W-:Y:S02]  /*11650*/  MOV R20, R20 ;  /* 0x0000001400147202 */ /* 0x000fe40000000f00 */
[----:B------:R-:W-:Y:S02]  /*11660*/  F2FP.F16.F32.PACK_AB R13, R147, R146 ;  /* 0x00000092930d723e */ /* 0x000fe400000000ff */
[----:B------:R-:W-:Y:S02]  /*11670*/  F2FP.F16.F32.PACK_AB R14, R149, R148 ;  /* 0x00000094950e723e */ /* 0x000fe400000000ff */
[----:B------:R-:W-:-:S02]  /*11680*/  F2FP.F16.F32.PACK_AB R15, R151, R150 ;  /* 0x00000096970f723e */ /* 0x000fc400000000ff */
[----:B----4-:R-:W-:Y:S02]  /*11690*/  IADD3.X R11, R84, UR7, RZ, P0, !PT ;  /* 0x00000007540b7c10 */ /* 0x010fe400087fe4ff */
        /* <DEDUP_REMOVED lines=18> */
.L_x_4571:
        /* <DEDUP_REMOVED lines=11> */
[----:B------:R-:W2:Y:S01]  /*11870*/  LDL.LU R15, [R1+0x50] ;  /* 0x00005000010f7983 */ /* 0x000ea20000300800 */
[----:B------:R-:W-:Y:S01]  /*11880*/  IMAD.MOV.U32 R20, RZ, RZ, 0xab8 ;  /* 0x00000ab8ff147424 */ /* 0x000fe200078e00ff */
[----:B------:R-:W-:Y:S01]  /*11890*/  ISETP.GT.AND P1, PT, R0, 0x1, PT ;  /* 0x000000010000780c */ /* 0x000fe20003f24270 */
[----:B------:R-:W1:Y:S01]  /*118a0*/  LDC R157, c[0x0][0xce8] ;  /* 0x00033a00ff9d7b82 */ /* 0x000e620000000800 */
[----:B------:R-:W3:Y:S04]  /*118b0*/  LDL R162, [R1+0x60] ;  /* 0x0000600001a27983 */ /* 0x000ee80000100800 */
[----:B------:R-:W4:Y:S01]  /*118c0*/  LDL R156, [R1+0x48] ;  /* 0x00004800019c7983 */ /* 0x000f220000100800 */
[----:B------:R-:W-:Y:S02]  /*118d0*/  SEL R20, R20, 0xa78, P1 ;  /* 0x00000a7814147807 */ /* 0x000fe40000800000 */
[----:B------:R-:W-:Y:S01]  /*118e0*/  ISETP.NE.U32.AND P0, PT, RZ, UR6, PT ;  /* 0x00000006ff007c0c */ /* 0x000fe2000bf05070 */
[----:B------:R-:W5:Y:S01]  /*118f0*/  LDL R161, [R1+0x68] ;  /* 0x0000680001a17983 */ /* 0x000f620000100800 */
[----:B0-----:R-:W0:Y:S02]  /*11900*/  LDC.64 R12, c[0x0][R20+0x220] ;  /* 0x00008800140c7b82 */ /* 0x001e240000000a00 */
[----:B------:R-:W-:Y:S01]  /*11910*/  ISETP.NE.AND.EX P0, PT, RZ, UR7, PT, P0 ;  /* 0x00000007ff007c0c */ /* 0x000fe2000bf05300 */
[----:B------:R-:W5:Y:S03]  /*11920*/  LDL R160, [R1+0x58] ;  /* 0x0000580001a07983 */ /* 0x000f660000100800 */
[----:B------:R-:W-:-:S02]  /*11930*/  SEL R14, R159, RZ, !P0 ;  /* 0x000000ff9f0e7207 */ /* 0x000fc40004000000 */
[----:B------:R-:W2:Y:S01]  /*11940*/  LDC.64 R10, c[0x0][R20+0x218] ;  /* 0x00008600140a7b82 */ /* 0x000ea20000000a00 */
[----:B-1----:R-:W-:Y:S02]  /*11950*/  ISETP.NE.AND P2, PT, R157, 0x1, PT ;  /* 0x000000019d00780c */ /* 0x002fe40003f45270 */
[----:B0-----:R-:W-:Y:S01]  /*11960*/  IMAD R13, R13, R14, RZ ;  /* 0x0000000e0d0d7224 */ /* 0x001fe200078e02ff */
[----:B--2---:R-:W-:-:S05]  /*11970*/  SEL R21, R15, RZ, !P0 ;  /* 0x000000ff0f157207 */ /* 0x004fca0004000000 */
[C---:B------:R-:W-:Y:S02]  /*11980*/  IMAD R21, R12.reuse, R21, R13 ;  /* 0x000000150c157224 */ /* 0x040fe400078e020d */
[----:B------:R-:W-:-:S04]  /*11990*/  IMAD.WIDE.U32 R12, R12, R14, RZ ;  /* 0x0000000e0c0c7225 */ /* 0x000fc800078e00ff */
[----:B------:R-:W-:-:S03]  /*119a0*/  IMAD.WIDE.U32 R14, R10, R184, RZ ;  /* 0x000000b80a0e7225 */ /* 0x000fc600078e00ff */
[----:B------:R-:W-:Y:S02]  /*119b0*/  IADD3 R84, P0, P3, R12, R14, R8 ;  /* 0x0000000e0c547210 */ /* 0x000fe40007b1e008 */
[----:B------:R-:W0:Y:S01]  /*119c0*/  @P2 LDC R12, c[0x0][0xcec] ;  /* 0x00033b00ff0c2b82 */ /* 0x000e220000000800 */
[----:B------:R-:W-:-:S07]  /*119d0*/  IMAD R10, R11, R184, RZ ;  /* 0x000000b80b0a7224 */ /* 0x000fce00078e02ff */
[----:B------:R-:W1:Y:S01]  /*119e0*/  @P2 LDC R11, c[0x0][0xcf0] ;  /* 0x00033c00ff0b2b82 */ /* 0x000e620000000800 */
[----:B---3--:R-:W-:Y:S02]  /*119f0*/  IMAD R14, R158, 0x40, R162 ;  /* 0x000000409e0e7824 */ /* 0x008fe400078e02a2 */
[----:B------:R-:W-:Y:S02]  /*11a00*/  IMAD.IADD R21, R13, 0x1, R21 ;  /* 0x000000010d157824 */ /* 0x000fe400078e0215 */
[----:B------:R-:W-:Y:S02]  /*11a10*/  IMAD.IADD R13, R15, 0x1, R10 ;  /* 0x000000010f0d7824 */ /* 0x000fe400078e020a */
[----:B------:R-:W-:Y:S02]  /*11a20*/  IMAD.MOV.U32 R15, RZ, RZ, R14 ;  /* 0x000000ffff0f7224 */ /* 0x000fe400078e000e */
[----:B0-----:R-:W-:-:S05]  /*11a30*/  @P2 IMAD.HI.U32 R12, R14, R12, RZ ;  /* 0x0000000c0e0c2227 */ /* 0x001fca00078e00ff */
[----:B-1----:R-:W-:Y:S02]  /*11a40*/  @P2 SHF.R.U32.HI R15, RZ, R11, R12 ;  /* 0x0000000bff0f2219 */ /* 0x002fe4000001160c */
[----:B------:R-:W0:Y:S01]  /*11a50*/  LDC.64 R10, c[0x0][R20+0x228] ;  /* 0x00008a00140a7b82 */ /* 0x000e220000000a00 */
[----:B----4-:R-:W-:Y:S02]  /*11a60*/  SEL R156, R156, RZ, P1 ;  /* 0x000000ff9c9c7207 */ /* 0x010fe40000800000 */
[----:B------:R-:W-:-:S03]  /*11a70*/  IADD3.X R21, R21, R13, R9, P0, P3 ;  /* 0x0000000d15157210 */ /* 0x000fc600007e6409 */
[----:B0-----:R-:W-:-:S04]  /*11a80*/  IMAD.WIDE.U32 R12, R10, R156, RZ ;  /* 0x0000009c0a0c7225 */ /* 0x001fc800078e00ff */
[----:B------:R-:W-:Y:S01]  /*11a90*/  IMAD R11, R11, R156, RZ ;  /* 0x0000009c0b0b7224 */ /* 0x000fe200078e02ff */
[----:B------:R-:W-:-:S03]  /*11aa0*/  IADD3 R10, P0, P2, R15, R84, R12 ;  /* 0x000000540f0a7210 */ /* 0x000fc60007a1e00c */
[----:B------:R-:W-:Y:S02]  /*11ab0*/  IMAD.IADD R11, R13, 0x1, R11 ;  /* 0x000000010d0b7824 */ /* 0x000fe400078e020b */
[----:B------:R0:W1:Y:S02]  /*11ac0*/  LDC.64 R12, c[0x0][R20+0x210] ;  /* 0x00008400140c7b82 */ /* 0x0000640000000a00 */
[----:B0-----:R-:W-:-:S04]  /*11ad0*/  IMAD.MOV R20, RZ, RZ, -R15 ;  /* 0x000000ffff147224 */ /* 0x001fc800078e0a0f */
[----:B------:R-:W-:Y:S01]  /*11ae0*/  IMAD R20, R157, R20, R14 ;  /* 0x000000149d147224 */ /* 0x000fe200078e020e */
[----:B------:R-:W-:-:S04]  /*11af0*/  SHF.R.S32.HI R15, RZ, 0x1f, R15 ;  /* 0x0000001fff0f7819 */ /* 0x000fc8000001140f */
        /* <DEDUP_REMOVED lines=24> */
.L_x_4572:
        /* <DEDUP_REMOVED lines=22> */
[----:B------:R-:W-:Y:S01]  /*11de0*/  SHF.R.U64 R12, R12, 0x3, RZ ;  /* 0x000000030c0c7819 */ /* 0x000fe200000012ff */
[----:B------:R-:W-:Y:S01]  /*11df0*/  ULDC.64 UR4, c[0x0][0xbe8] ;  /* 0x0002fa0000047ab9 */ /* 0x000fe20000000a00 */
[----:B------:R-:W-:Y:S01]  /*11e00*/  LOP3.LUT R36, R36, R37, RZ, 0x3c, !PT ;  /* 0x0000002524247212 */ /* 0x000fe200078e3cff */
[----:B------:R-:W-:Y:S01]  /*11e10*/  IMAD.X R37, RZ, RZ, R153, P0 ;  /* 0x000000ffff257224 */ /* 0x000fe200000e0699 */
[----:B------:R-:W-:Y:S01]  /*11e20*/  IADD3 R65, P0, R152, 0xc000, RZ ;  /* 0x0000c00098417810 */ /* 0x000fe20007f1e0ff */
[----:B------:R-:W-:Y:S01]  /*11e30*/  IMAD.IADD R9, R9, 0x1, R21 ;  /* 0x0000000109097824 */ /* 0x000fe200078e0215 */
[----:B------:R-:W-:Y:S01]  /*11e40*/  LOP3.LUT R12, R12, R13, RZ, 0x3c, !PT ;  /* 0x0000000d0c0c7212 */ /* 0x000fe200078e3cff */
[----:B------:R-:W-:Y:S01]  /*11e50*/  IMAD.X R13, RZ, RZ, R153, P3 ;  /* 0x000000ffff0d7224 */ /* 0x000fe200018e0699 */
[----:B------:R-:W-:Y:S01]  /*11e60*/  LOP3.LUT R64, R65, 0x380, RZ, 0xc0, !PT ;  /* 0x0000038041407812 */ /* 0x000fe200078ec0ff */
[----:B------:R-:W5:Y:S01]  /*11e70*/  LD.E.128 R36, desc[UR42][R36.64] ;  /* 0x0000002a24247980 */ /* 0x000f62000c101d00 */
[----:B------:R-:W-:-:S02]  /*11e80*/  LOP3.LUT R11, R11, 0xfffffff8, RZ, 0xc0, !PT ;  /* 0xfffffff80b0b7812 */ /* 0x000fc400078ec0ff */
[----:B------:R-:W-:Y:S02]  /*11e90*/  SHF.R.U64 R64, R64, 0x3, RZ ;  /* 0x0000000340407819 */ /* 0x000fe400000012ff */
[C---:B------:R-:W-:Y:S02]  /*11ea0*/  IADD3 R25, P4, R152.reuse, 0x2000, RZ ;  /* 0x0000200098197810 */ /* 0x040fe40007f9e0ff */
[C---:B------:R-:W-:Y:S02]  /*11eb0*/  IADD3 R29, P5, R152.reuse, 0x3000, RZ ;  /* 0x00003000981d7810 */ /* 0x040fe40007fbe0ff */
[C---:B------:R-:W-:Y:S02]  /*11ec0*/  IADD3 R33, P6, R152.reuse, 0x4000, RZ ;  /* 0x0000400098217810 */ /* 0x040fe40007fde0ff */
[C---:B------:R-:W-:Y:S02]  /*11ed0*/  IADD3 R41, P1, R152.reuse, 0x6000, RZ ;  /* 0x0000600098297810 */ /* 0x040fe40007f3e0ff */
[----:B------:R-:W-:Y:S01]  /*11ee0*/  IADD3 R45, P2, R152, 0x7000, RZ ;  /* 0x00007000982d7810 */ /* 0x000fe20007f5e0ff */
[----:B------:R-:W-:Y:S01]  /*11ef0*/  IMAD.WIDE.U32 R8, R184, UR4, R8 ;  /* 0x00000004b8087c25 */ /* 0x000fe2000f8e0008 */
[----:B------:R-:W-:Y:S01]  /*11f00*/  LOP3.LUT R64, R64, R65, RZ, 0x3c, !PT ;  /* 0x0000004140407212 */ /* 0x000fe200078e3cff */
[----:B------:R-:W5:Y:S01]  /*11f10*/  LD.E.128 R12, desc[UR42][R12.64] ;  /* 0x0000002a0c0c7980 */ /* 0x000f62000c101d00 */
[----:B------:R-:W-:Y:S01]  /*11f20*/  IADD3 R49, P3, R152, 0x8000, RZ ;  /* 0x0000800098317810 */ /* 0x000fe20007f7e0ff */
[----:B------:R-:W-:Y:S01]  /*11f30*/  IMAD.X R65, RZ, RZ, R153, P0 ;  /* 0x000000ffff417224 */ /* 0x000fe200000e0699 */
[----:B---3--:R-:W-:Y:S01]  /*11f40*/  ISETP.NE.AND P0, PT, R80, 0x1, PT ;  /* 0x000000015000780c */ /* 0x008fe20003f05270 */
[----:B------:R-:W-:Y:S01]  /*11f50*/  IMAD.IADD R11, R20, 0x1, -R11 ;  /* 0x00000001140b7824 */ /* 0x000fe200078e0a0b */
[----:B------:R-:W-:-:S02]  /*11f60*/  LOP3.LUT R24, R25, 0x380, RZ, 0xc0, !PT ;  /* 0x0000038019187812 */ /* 0x000fc400078ec0ff */
[----:B------:R-:W-:Y:S02]  /*11f70*/  LOP3.LUT R28, R29, 0x380, RZ, 0xc0, !PT ;  /* 0x000003801d1c7812 */ /* 0x000fe400078ec0ff */
[----:B------:R-:W-:Y:S02]  /*11f80*/  LOP3.LUT R32, R33, 0x380, RZ, 0xc0, !PT ;  /* 0x0000038021207812 */ /* 0x000fe400078ec0ff */
[----:B------:R-:W-:Y:S02]  /*11f90*/  LOP3.LUT R40, R41, 0x380, RZ, 0xc0, !PT ;  /* 0x0000038029287812 */ /* 0x000fe400078ec0ff */
[----:B------:R-:W-:Y:S01]  /*11fa0*/  LOP3.LUT R44, R45, 0x380, RZ, 0xc0, !PT ;  /* 0x000003802d2c7812 */ /* 0x000fe200078ec0ff */
[----:B------:R-:W-:Y:S01]  /*11fb0*/  IMAD R9, R184, UR5, R9 ;  /* 0x00000005b8097c24 */ /* 0x000fe2000f8e0209 */
[----:B------:R-:W-:Y:S01]  /*11fc0*/  LOP3.LUT R48, R49, 0x380, RZ, 0xc0, !PT ;  /* 0x0000038031307812 */ /* 0x000fe200078ec0ff */
[----:B------:R-:W0:Y:S01]  /*11fd0*/  @P0 LDC R81, c[0x0][0xcec] ;  /* 0x00033b00ff510b82 */ /* 0x000e220000000800 */
[----:B------:R-:W-:Y:S01]  /*11fe0*/  LOP3.LUT R5, R152, 0x380, RZ, 0xc0, !PT ;  /* 0x0000038098057812 */ /* 0x000fe200078ec0ff */
[----:B------:R-:W5:Y:S06]  /*11ff0*/  LD.E.128 R64, desc[UR42][R64.64] ;  /* 0x0000002a40407980 */ /* 0x000f6c000c101d00 */
[----:B------:R-:W1:Y:S01]  /*12000*/  @P0 LDC R21, c[0x0][0xcf0] ;  /* 0x00033c00ff150b82 */ /* 0x000e620000000800 */
[----:B------:R-:W-:Y:S01]  /*12010*/  SHF.R.S32.HI R20, RZ, 0x1f, R0 ;  /* 0x0000001fff147819 */ /* 0x000fe20000011400 */
[----:B------:R-:W-:Y:S01]  /*12020*/  IMAD R11, R11, 0x20, R10 ;  /* 0x000000200b0b7824 */ /* 0x000fe200078e020a */
[----:B------:R-:W-:Y:S01]  /*12030*/  SHF.R.U64 R24, R24, 0x3, RZ ;  /* 0x0000000318187819 */ /* 0x000fe200000012ff */
[----:B------:R-:W-:Y:S01]  /*12040*/  ULDC.64 UR4, c[0x0][0xbf0] ;  /* 0x0002fc0000047ab9 */ /* 0x000fe20000000a00 */
[----:B------:R-:W-:-:S02]  /*12050*/  SHF.R.U64 R28, R28, 0x3, RZ ;  /* 0x000000031c1c7819 */ /* 0x000fc400000012ff */
[----:B------:R-:W-:Y:S02]  /*12060*/  SHF.R.U64 R32, R32, 0x3, RZ ;  /* 0x0000000320207819 */ /* 0x000fe400000012ff */
[----:B------:R-:W-:Y:S02]  /*12070*/  SHF.R.U64 R40, R40, 0x3, RZ ;  /* 0x0000000328287819 */ /* 0x000fe400000012ff */
[----:B------:R-:W-:Y:S02]  /*12080*/  SHF.R.U64 R44, R44, 0x3, RZ ;  /* 0x000000032c2c7819 */ /* 0x000fe400000012ff */
[----:B------:R-:W-:Y:S01]  /*12090*/  SHF.R.U64 R48, R48, 0x3, RZ ;  /* 0x0000000330307819 */ /* 0x000fe200000012ff */
[----:B------:R-:W-:Y:S01]  /*120a0*/  IMAD R83, R20, UR4, RZ ;  /* 0x0000000414537c24 */ /* 0x000fe2000f8e02ff */
[----:B------:R-:W-:Y:S01]  /*120b0*/  LOP3.LUT R24, R24, R25, RZ, 0x3c, !PT ;  /* 0x0000001918187212 */ /* 0x000fe200078e3cff */
[----:B------:R-:W-:Y:S01]  /*120c0*/  IMAD R20, R158, 0x40, R11 ;  /* 0x000000409e147824 */ /* 0x000fe200078e020b */
        /* <DEDUP_REMOVED lines=10> */
[C---:B------:R-:W-:Y:S01]  /*12170*/  IADD3 R53, P4, R152.reuse, 0x9000, RZ ;  /* 0x0000900098357810 */ /* 0x040fe20007f9e0ff */
[----:B------:R-:W-:Y:S01]  /*12180*/  IMAD.X R49, RZ, RZ, R153, P3 ;  /* 0x000000ffff317224 */ /* 0x000fe200018e0699 */
[----:B------:R-:W-:Y:S01]  /*12190*/  IADD3 R57, P5, R152, 0xa000, RZ ;  /* 0x0000a00098397810 */ /* 0x000fe20007fbe0ff */
[----:B------:R-:W-:Y:S01]  /*121a0*/  IMAD R83, R0, UR5, R83 ;  /* 0x0000000500537c24 */ /* 0x000fe2000f8e0253 */
[----:B------:R-:W-:Y:S01]  /*121b0*/  IADD3 R61, P6, R152, 0xb000, RZ ;  /* 0x0000b000983d7810 */ /* 0x000fe20007fde0ff */
[----:B------:R-:W-:Y:S01]  /*121c0*/  IMAD.WIDE.U32 R8, R0, UR4, R8 ;  /* 0x0000000400087c25 */ /* 0x000fe2000f8e0008 */
[C---:B------:R-:W-:Y:S01]  /*121d0*/  IADD3 R69, P1, R152.reuse, 0xd000, RZ ;  /* 0x0000d00098457810 */ /* 0x040fe20007f3e0ff */
[----:B------:R-:W-:Y:S01]  /*121e0*/  ULDC.64 UR4, c[0x0][0xbe0] ;  /* 0x0002f80000047ab9 */ /* 0x000fe20000000a00 */
[----:B------:R-:W-:Y:S01]  /*121f0*/  IADD3 R73, P2, R152, 0xe000, RZ ;  /* 0x0000e00098497810 */ /* 0x000fe20007f5e0ff */
[----:B0-----:R-:W-:Y:S01]  /*12200*/  @P0 IMAD.HI.U32 R0, R20, R81, RZ ;  /* 0x0000005114000227 */ /* 0x001fe200078e00ff */
[----:B------:R-:W-:Y:S01]  /*12210*/  IADD3 R7, P3, R152, 0xf000, RZ ;  /* 0x0000f00098077810 */ /* 0x000fe20007f7e0ff */
[----:B------:R-:W5:Y:S01]  /*12220*/  LD.E.128 R24, desc[UR42][R24.64] ;  /* 0x0000002a18187980 */ /* 0x000f62000c101d00 */
[----:B------:R-:W-:-:S02]  /*12230*/  LOP3.LUT R52, R53, 0x380, RZ, 0xc0, !PT ;  /* 0x0000038035347812 */ /* 0x000fc400078ec0ff */
[----:B------:R-:W-:Y:S01]  /*12240*/  LOP3.LUT R56, R57, 0x380, RZ, 0xc0, !PT ;  /* 0x0000038039387812 */ /* 0x000fe200078ec0ff */
[----:B------:R-:W-:Y:S01]  /*12250*/  IMAD.MOV.U32 R11, RZ, RZ, R20 ;  /* 0x000000ffff0b7224 */ /* 0x000fe200078e0014 */
[----:B------:R-:W-:Y:S01]  /*12260*/  LOP3.LUT R60, R61, 0x380, RZ, 0xc0, !PT ;  /* 0x000003803d3c7812 */ /* 0x000fe200078ec0ff */
[----:B------:R-:W-:Y:S01]  /*12270*/  IMAD.X R77, RZ, RZ, R153, P3 ;  /* 0x000000ffff4d7224 */ /* 0x000fe200018e0699 */
[----:B------:R-:W-:Y:S01]  /*12280*/  LOP3.LUT R68, R69, 0x380, RZ, 0xc0, !PT ;  /* 0x0000038045447812 */ /* 0x000fe200078ec0ff */
[----:B------:R-:W5:Y:S01]  /*12290*/  LD.E.128 R28, desc[UR42][R28.64] ;  /* 0x0000002a1c1c7980 */ /* 0x000f62000c101d00 */
[----:B------:R-:W-:Y:S02]  /*122a0*/  LOP3.LUT R72, R73, 0x380, RZ, 0xc0, !PT ;  /* 0x0000038049487812 */ /* 0x000fe400078ec0ff */
[----:B------:R-:W-:Y:S01]  /*122b0*/  LOP3.LUT R6, R7, 0x380, RZ, 0xc0, !PT ;  /* 0x0000038007067812 */ /* 0x000fe200078ec0ff */
[----:B------:R-:W5:Y:S01]  /*122c0*/  LD.E.128 R32, desc[UR42][R32.64] ;  /* 0x0000002a20207980 */ /* 0x000f62000c101d00 */
[----:B-1----:R-:W-:-:S02]  /*122d0*/  @P0 SHF.R.U32.HI R11, RZ, R21, R0 ;  /* 0x00000015ff0b0219 */ /* 0x002fc40000011600 */
[----:B------:R-:W-:Y:S01]  /*122e0*/  SHF.R.U64 R52, R52, 0x3, RZ ;  /* 0x0000000334347819 */ /* 0x000fe200000012ff */
[----:B------:R-:W5:Y:S01]  /*122f0*/  LD.E.128 R40, desc[UR42][R40.64] ;  /* 0x0000002a28287980 */ /* 0x000f62000c101d00 */
[----:B------:R-:W-:Y:S02]  /*12300*/  SHF.R.U64 R56, R56, 0x3, RZ ;  /* 0x0000000338387819 */ /* 0x000fe400000012ff */
[----:B------:R-:W-:Y:S01]  /*12310*/  SHF.R.U64 R60, R60, 0x3, RZ ;  /* 0x000000033c3c7819 */ /* 0x000fe200000012ff */
[----:B------:R-:W5:Y:S01]  /*12320*/  LD.E.128 R44, desc[UR42][R44.64] ;  /* 0x0000002a2c2c7980 */ /* 0x000f62000c101d00 */
[----:B------:R-:W-:Y:S02]  /*12330*/  SHF.R.U64 R68, R68, 0x3, RZ ;  /* 0x0000000344447819 */ /* 0x000fe400000012ff */
[----:B------:R-:W-:Y:S01]  /*12340*/  SHF.R.U64 R72, R72, 0x3, RZ ;  /* 0x0000000348487819 */ /* 0x000fe200000012ff */
[----:B------:R-:W5:Y:S01]  /*12350*/  LD.E.128 R48, desc[UR42][R48.64] ;  /* 0x0000002a30307980 */ /* 0x000f62000c101d00 */
[----:B------:R-:W-:-:S02]  /*12360*/  SHF.R.U64 R5, R5, 0x3, RZ ;  /* 0x0000000305057819 */ /* 0x000fc400000012ff */
[----:B------:R-:W-:Y:S01]  /*12370*/  SHF.R.U64 R6, R6, 0x3, RZ ;  /* 0x0000000306067819 */ /* 0x000fe200000012ff */
[----:B------:R-:W-:Y:S01]  /*12380*/  IMAD.MOV R21, RZ, RZ, -R11 ;  /* 0x000000ffff157224 */ /* 0x000fe200078e0a0b */
        /* <DEDUP_REMOVED lines=12> */
[----:B------:R-:W-:-:S02]  /*12450*/  SHF.R.S32.HI R0, RZ, 0x1f, R11 ;  /* 0x0000001fff007819 */ /* 0x000fc4000001140b */
[----:B------:R-:W-:Y:S01]  /*12460*/  LOP3.LUT R76, R6, R7, RZ, 0x3c, !PT ;  /* 0x00000007064c7212 */ /* 0x000fe200078e3cff */
[----:B------:R-:W-:Y:S01]  /*12470*/  IMAD.IADD R9, R9, 0x1, R83 ;  /* 0x0000000109097824 */ /* 0x000fe200078e0253 */
[----:B------:R-:W5:Y:S01]  /*12480*/  LD.E.128 R52, desc[UR42][R52.64] ;  /* 0x0000002a34347980 */ /* 0x000f62000c101d00 */
[----:B------:R-:W-:Y:S02]  /*12490*/  IMAD R21, R80, R21, R20 ;  /* 0x0000001550157224 */ /* 0x000fe400078e0214 */
[----:B------:R-:W-:Y:S01]  /*124a0*/  IMAD R0, R0, UR4, RZ ;  /* 0x0000000400007c24 */ /* 0x000fe2000f8e02ff */
[----:B------:R-:W0:Y:S01]  /*124b0*/  LDC R20, c[0x0][0xbc8] ;  /* 0x0002f200ff147b82 */ /* 0x000e220000000800 */
[----:B------:R-:W5:Y:S01]  /*124c0*/  LD.E.128 R4, desc[UR42][R4.64] ;  /* 0x0000002a04047980 */ /* 0x000f62000c101d00 */
[----:B------:R-:W-:-:S03]  /*124d0*/  IMAD.WIDE.U32 R8, R11, UR4, R8 ;  /* 0x000000040b087c25 */ /* 0x000fc6000f8e0008 */
[----:B------:R-:W5:Y:S01]  /*124e0*/  LD.E.128 R56, desc[UR42][R56.64] ;  /* 0x0000002a38387980 */ /* 0x000f62000c101d00 */
[----:B------:R-:W-:-:S03]  /*124f0*/  IMAD R11, R11, UR5, R0 ;  /* 0x000000050b0b7c24 */ /* 0x000fc6000f8e0200 */
[----:B------:R-:W5:Y:S01]  /*12500*/  LD.E.128 R60, desc[UR42][R60.64] ;  /* 0x0000002a3c3c7980 */ /* 0x000f62000c101d00 */
[----:B------:R-:W-:Y:S01]  /*12510*/  SHF.R.S32.HI R0, RZ, 0x1f, R21 ;  /* 0x0000001fff007819 */ /* 0x000fe20000011415 */
[----:B------:R-:W-:Y:S02]  /*12520*/  ULDC.64 UR4, c[0x0][0xbd8] ;  /* 0x0002f60000047ab9 */ /* 0x000fe40000000a00 */
[----:B------:R-:W5:Y:S04]  /*12530*/  LD.E.128 R68, desc[UR42][R68.64] ;  /* 0x0000002a44447980 */ /* 0x000f68000c101d00 */
[----:B------:R-:W5:Y:S04]  /*12540*/  LD.E.128 R72, desc[UR42][R72.64] ;  /* 0x0000002a48487980 */ /* 0x000f68000c101d00 */
[----:B------:R-:W5:Y:S01]  /*12550*/  LD.E.128 R76, desc[UR42][R76.64] ;  /* 0x0000002a4c4c7980 */ /* 0x000f62000c101d00 */
        /* <DEDUP_REMOVED lines=18> */
[----:B------:R-:W-:Y:S01]  /*12680*/  IMAD R82, R158, 0x40, R10 ;  /* 0x000000409e527824 */ /* 0x000fe200078e020a */
[----:B-1----:R0:W-:Y:S01]  /*12690*/  SYNCS.ARRIVE.TRANS64.RED.A1T0 RZ, [R0+URZ], RZ ;  /* 0x000000ff00ff79a7 */ /* 0x0021e2000810043f */
[C---:B------:R-:W-:Y:S01]  /*126a0*/  VIADD R158, R192.reuse, 0x80 ;  /* 0x00000080c09e7836 */ /* 0x040fe20000000000 */
[----:B------:R-:W-:Y:S01]  /*126b0*/  ISETP.GE.AND P1, PT, R192, R20, PT ;  /* 0x00000014c000720c */ /* 0x000fe20003f26270 */
[----:B------:R-:W-:Y:S01]  /*126c0*/  IMAD R80, R3, R80, RZ ;  /* 0x0000005003507224 */ /* 0x000fe200078e02ff */
[----:B0-----:R-:W-:-:S02]  /*126d0*/  SEL R0, RZ, 0xffffffff, P0 ;  /* 0xffffffffff007807 */ /* 0x001fc40000000000 */
[----:B------:R-:W-:-:S03]  /*126e0*/  ISETP.GE.AND P0, PT, R158, R20, PT ;  /* 0x000000149e00720c */ /* 0x000fc60003f06270 */
[----:B------:R-:W-:Y:S01]  /*126f0*/  IMAD.SHL.U32 R3, R0, 0x2, RZ ;  /* 0x0000000200037824 */ /* 0x000fe200078e00ff */
[----:B------:R-:W-:Y:S01]  /*12700*/  SEL R0, RZ, 0x1, P1 ;  /* 0x00000001ff007807 */ /* 0x000fe20000800000 */
        /* <DEDUP_REMOVED lines=67> */
[-C--:B0-----:R-:W-:Y:S02]  /*12b40*/  @!P2 LEA R4, P5, R156, R8.reuse, 0x1 ;  /* 0x000000089c04a211 */ /* 0x081fe400078a08ff */
        /* <DEDUP_REMOVED lines=9> */
.L_x_4575:
[----:B------:R-:W-:Y:S05]  /*12be0*/  BSYNC B1 ;  /* 0x0000000000017941 */ /* 0x000fea0003800000 */
.L_x_4574:
[----:B0----5:R-:W-:Y:S01]  /*12bf0*/  VIADD R7, R82, 0x20 ;  /* 0x0000002052077836 */ /* 0x021fe20000000000 */
[----:B------:R0:W3:Y:S04]  /*12c00*/  SHFL.IDX PT, R5, R81, 0x1, 0x181f ;  /* 0x00381f0051057f89 */ /* 0x0000e800000e0000 */
[----:B------:R-:W-:Y:S01]  /*12c10*/  ISETP.GE.AND P0, PT, R7, R80, PT ;  /* 0x000000500700720c */ /* 0x000fe20003f06270 */
[----:B------:R0:W4:-:S12]  /*12c20*/  SHFL.IDX PT, R4, R21, 0x1, 0x181f ;  /* 0x00381f0015047f89 */ /* 0x00011800000e0000 */
[----:B0-----:R-:W-:Y:S05]  /*12c30*/  @P0 BRA `(.L_x_4576) ;  /* 0x0000002c00780947 */ /* 0x001fea0003800000 */
[-C--:B------:R-:W-:Y:S02]  /*12c40*/  ISETP.GE.AND P6, PT, R192, R20.reuse, PT ;  /* 0x00000014c000720c */ /* 0x080fe40003fc6270 */
[-C--:B------:R-:W-:Y:S02]  /*12c50*/  ISETP.GE.AND P5, PT, R159, R20.reuse, PT ;  /* 0x000000149f00720c */ /* 0x080fe40003fa6270 */
[-C--:B------:R-:W-:Y:S02]  /*12c60*/  ISETP.GE.AND P3, PT, R158, R20.reuse, PT ;  /* 0x000000149e00720c */ /* 0x080fe40003f66270 */
[-C--:B------:R-:W-:Y:S02]  /*12c70*/  ISETP.GE.AND P2, PT, R157, R20.reuse, PT ;  /* 0x000000149d00720c */ /* 0x080fe40003f46270 */
[-C--:B------:R-:W-:Y:S02]  /*12c80*/  ISETP.GE.AND P1, PT, R156, R20.reuse, PT ;  /* 0x000000149c00720c */ /* 0x080fe40003f26270 */
[----:B------:R-:W-:-:S03]  /*12c90*/  ISETP.GE.AND P0, PT, R155, R20, PT ;  /* 0x000000149b00720c */ /* 0x000fc60003f06270 */
[----:B---34-:R-:W-:Y:S02]  /*12ca0*/  @!P6 IMAD.WIDE R6, R192, 0x2, R4 ;  /* 0x00000002c006e825 */ /* 0x018fe400078e0204 */
[----:B-1----:R-:W-:-:S03]  /*12cb0*/  @!P5 LEA R8, P4, R159, R4, 0x1 ;  /* 0x000000049f08d211 */ /* 0x002fc600078808ff */
[----:B------:R0:W-:Y:S01]  /*12cc0*/  @!P6 ST.E.128 desc[UR42][R6.64], R12 ;  /* 0x0000000c0600e985 */ /* 0x0001e2000c101d2a */
[----:B--2---:R-:W-:Y:S02]  /*12cd0*/  @!P5 LEA.HI.X R9, R159, R5, R93, 0x1, P4 ;  /* 0x000000059f09d211 */ /* 0x004fe400020f0c5d */
        /* <DEDUP_REMOVED lines=8> */
[CC--:B------:R-:W-:Y:S02]  /*12d60*/  @P4 LEA R12, P5, R154.reuse, R4.reuse, 0x1 ;  /* 0x000000049a0c4211 */ /* 0x0c0fe400078a08ff */
        /* <DEDUP_REMOVED lines=14> */
.L_x_4573:
[----:B01----:R-:W2:Y:S01]  /*12e50*/  LDL.LU R12, [R1+0x48] ;  /* 0x00004800010c7983 */ /* 0x003ea20000300800 */
[----:B------:R-:W-:Y:S01]  /*12e60*/  ULDC.64 UR4, c[0x0][0xc08] ;  /* 0x0003020000047ab9 */ /* 0x000fe20000000a00 */
[----:B------:R-:W0:Y:S02]  /*12e70*/  LDC R13, c[0x0][0xce8] ;  /* 0x00033a00ff0d7b82 */ /* 0x000e240000000800 */
[----:B------:R-:W3:Y:S04]  /*12e80*/  LDL R11, [R1+0x60] ;  /* 0x00006000010b7983 */ /* 0x000ee80000100800 */
[----:B------:R-:W3:Y:S01]  /*12e90*/  LDL.LU R14, [R1+0x40] ;  /* 0x00004000010e7983 */ /* 0x000ee20000300800 */
[----:B------:R-:W-:Y:S01]  /*12ea0*/  IMAD R10, R9, UR4, RZ ;  /* 0x00000004090a7c24 */ /* 0x000fe2000f8e02ff */
[----:B------:R-:W-:Y:S01]  /*12eb0*/  BSSY B1, `(.L_x_4577) ;  /* 0x0000110000017945 */ /* 0x000fe20003800000 */
[----:B------:R-:W-:-:S02]  /*12ec0*/  VIADD R152, R222, 0xf8 ;  /* 0x000000f8de987836 */ /* 0x000fc40000000000 */
[C---:B------:R-:W-:Y:S02]  /*12ed0*/  IMAD R10, R8.reuse, UR5, R10 ;  /* 0x00000005080a7c24 */ /* 0x040fe4000f8e020a */
[----:B------:R-:W-:Y:S01]  /*12ee0*/  IMAD.WIDE.U32 R8, R8, UR4, RZ ;  /* 0x0000000408087c25 */ /* 0x000fe2000f8e00ff */
[----:B------:R-:W-:Y:S01]  /*12ef0*/  ULDC.64 UR4, c[0x0][0xc38] ;  /* 0x00030e0000047ab9 */ /* 0x000fe20000000a00 */
[----:B------:R-:W-:Y:S02]  /*12f00*/  SHF.R.S32.HI R152, RZ, 0x1f, R152 ;  /* 0x0000001fff987819 */ /* 0x000fe40000011498 */
        /* <DEDUP_REMOVED lines=14> */
[C---:B------:R-:W-:Y:S02]  /*12ff0*/  VIADD R156, R222.reuse, 0xe8 ;  /* 0x000000e8de9c7836 */ /* 0x040fe40000000000 */
        /* <DEDUP_REMOVED lines=101> */
[----:B------:R-:W-:Y:S01]  /*13650*/  VIADD R15, R222, 0x8 ;  /* 0x00000008de0f7836 */ /* 0x000fe20000000000 */
[----:B------:R-:W-:Y:S01]  /*13660*/  ISETP.GE.AND P3, PT, R200, UR4, PT ;  /* 0x00000004c8007c0c */ /* 0x000fe2000bf66270 */
[----:B------:R-:W-:Y:S01]  /*13670*/  VIADD R14, R222, 0x18 ;  /* 0x00000018de0e7836 */ /* 0x000fe20000000000 */
[----:B------:R-:W-:Y:S02]  /*13680*/  ISETP.GE.AND P4, PT, R198, UR4, PT ;  /* 0x00000004c6007c0c */ /* 0x000fe4000bf86270 */
[----:B------:R-:W-:-:S07]  /*13690*/  SHF.R.S32.HI R15, RZ, 0x1f, R15 ;  /* 0x0000001fff0f7819 */ /* 0x000fce000001140f */
[----:B01----:R-:W-:-:S04]  /*136a0*/  @!P0 LEA R8, P1, R222, R21, 0x2 ;  /* 0x00000015de088211 */ /* 0x003fc800078210ff */
[C---:B--2---:R-:W-:Y:S01]  /*136b0*/  @!P0 LEA.HI.X R9, R222.reuse, R20, R10, 0x2, P1 ;  /* 0x00000014de098211 */ /* 0x044fe200008f140a */
[----:B------:R-:W-:-:S04]  /*136c0*/  VIADD R10, R222, 0x10 ;  /* 0x00000010de0a7836 */ /* 0x000fc80000000000 */
[----:B------:R0:W-:Y:S01]  /*136d0*/  @!P0 ST.E.64 desc[UR42][R8.64], R24 ;  /* 0x0000001808008985 */ /* 0x0001e2000c101b2a */
[----:B------:R-:W-:-:S13]  /*136e0*/  ISETP.GE.AND P0, PT, R11, UR4, PT ;  /* 0x000000040b007c0c */ /* 0x000fda000bf06270 */
[----:B0-----:R-:W-:-:S04]  /*136f0*/  @!P0 LEA R8, P1, R11, R21, 0x2 ;  /* 0x000000150b088211 */ /* 0x001fc800078210ff */
[----:B------:R-:W-:Y:S01]  /*13700*/  @!P0 LEA.HI.X R9, R11, R20, R15, 0x2, P1 ;  /* 0x000000140b098211 */ /* 0x000fe200008f140f */
[----:B------:R-:W-:Y:S01]  /*13710*/  VIADD R15, R222, 0x10 ;  /* 0x00000010de0f7836 */ /* 0x000fe20000000000 */
        /* <DEDUP_REMOVED lines=35> */
[----:B------:R-:W-:-:S04]  /*13950*/  VIADD R14, R222, 0x38 ;  /* 0x00000038de0e7836 */ /* 0x000fc80000000000 */
[----:B------:R0:W-:Y:S01]  /*13960*/  @!P0 ST.E.64 desc[UR42][R8.64], R48 ;  /* 0x0000003008008985 */ /* 0x0001e2000c101b2a */
[----:B------:R-:W-:Y:S02]  /*13970*/  SHF.R.S32.HI R14, RZ, 0x1f, R14 ;  /* 0x0000001fff0e7819 */ /* 0x000fe4000001140e */
[----:B------:R-:W-:Y:S02]  /*13980*/  ISETP.GE.AND P0, PT, R10, UR4, PT ;  /* 0x000000040a007c0c */ /* 0x000fe4000bf06270 */
[----:B0-----:R-:W-:-:S04]  /*13990*/  @!P1 LEA R8, P2, R11, R21, 0x2 ;  /* 0x000000150b089211 */ /* 0x001fc800078410ff */
[----:B------:R-:W-:Y:S01]  /*139a0*/  @!P1 LEA.HI.X R9, R11, R20, R14, 0x2, P2 ;  /* 0x000000140b099211 */ /* 0x000fe200010f140e */
[----:B------:R-:W-:-:S04]  /*139b0*/  VIADD R11, R222, 0x40 ;  /* 0x00000040de0b7836 */ /* 0x000fc80000000000 */
[----:B------:R0:W-:Y:S01]  /*139c0*/  @!P1 ST.E.64 desc[UR42][R8.64], R52 ;  /* 0x0000003408009985 */ /* 0x0001e2000c101b2a */
[----:B------:R-:W-:Y:S02]  /*139d0*/  ISETP.GE.AND P1, PT, R220, UR4, PT ;  /* 0x00000004dc007c0c */ /* 0x000fe4000bf26270 */
[----:B------:R-:W-:Y:S02]  /*139e0*/  SHF.R.S32.HI R11, RZ, 0x1f, R11 ;  /* 0x0000001fff0b7819 */ /* 0x000fe4000001140b */
[----:B0-----:R-:W-:-:S04]  /*139f0*/  @!P0 LEA R8, P2, R10, R21, 0x2 ;  /* 0x000000150a088211 */ /* 0x001fc800078410ff */
[----:B------:R-:W-:Y:S02]  /*13a00*/  @!P0 LEA.HI.X R9, R10, R20, R11, 0x2, P2 ;  /* 0x000000140a098211 */ /* 0x000fe400010f140b */
[----:B------:R-:W-:-:S03]  /*13a10*/  @!P4 LEA R10, P6, R198, R21, 0x2 ;  /* 0x00000015c60ac211 */ /* 0x000fc600078c10ff */
[----:B------:R0:W-:Y:S01]  /*13a20*/  @!P0 ST.E.64 desc[UR42][R8.64], R56 ;  /* 0x0000003808008985 */ /* 0x0001e2000c101b2a */
[----:B------:R-:W-:Y:S02]  /*13a30*/  ISETP.GE.AND P0, PT, R215, UR4, PT ;  /* 0x00000004d7007c0c */ /* 0x000fe4000bf06270 */
[----:B------:R-:W-:Y:S02]  /*13a40*/  @!P4 LEA.HI.X R11, R198, R20, R199, 0x2, P6 ;  /* 0x00000014c60bc211 */ /* 0x000fe400030f14c7 */
[----:B0-----:R-:W-:-:S04]  /*13a50*/  @!P1 LEA R8, P2, R220, R21, 0x2 ;  /* 0x00000015dc089211 */ /* 0x001fc800078410ff */
[----:B------:R-:W-:-:S05]  /*13a60*/  @!P1 LEA.HI.X R9, R220, R20, R221, 0x2, P2 ;  /* 0x00000014dc099211 */ /* 0x000fca00010f14dd */
[----:B------:R0:W-:Y:S01]  /*13a70*/  @!P1 ST.E.64 desc[UR42][R8.64], R60 ;  /* 0x0000003c08009985 */ /* 0x0001e2000c101b2a */
[----:B------:R-:W-:Y:S02]  /*13a80*/  ISETP.GE.AND P1, PT, R204, UR4, PT ;  /* 0x00000004cc007c0c */ /* 0x000fe4000bf26270 */
[----:B0-----:R-:W-:-:S04]  /*13a90*/  @!P0 LEA R8, P2, R215, R21, 0x2 ;  /* 0x00000015d7088211 */ /* 0x001fc800078410ff */
[----:B------:R-:W-:Y:S02]  /*13aa0*/  @!P0 LEA.HI.X R9, R215, R20, R219, 0x2, P2 ;  /* 0x00000014d7098211 */ /* 0x000fe400010f14db */
[----:B------:R-:W-:-:S03]  /*13ab0*/  ISETP.GE.AND P2, PT, R181, UR4, PT ;  /* 0x00000004b5007c0c */ /* 0x000fc6000bf46270 */
[----:B------:R0:W-:Y:S10]  /*13ac0*/  @!P0 ST.E.64 desc[UR42][R8.64], R64 ;  /* 0x0000004008008985 */ /* 0x0001f4000c101b2a */
[----:B------:R-:W-:-:S02]  /*13ad0*/  @!P2 LEA R14, P6, R181, R21, 0x2 ;  /* 0x00000015b50ea211 */ /* 0x000fc400078c10ff */
[C---:B0-----:R-:W-:Y:S02]  /*13ae0*/  @!P1 LEA R8, P0, R204.reuse, R21, 0x2 ;  /* 0x00000015cc089211 */ /* 0x041fe400078010ff */
[-C--:B------:R-:W-:Y:S02]  /*13af0*/  @!P2 LEA.HI.X R15, R181, R20.reuse, R182, 0x2, P6 ;  /* 0x00000014b50fa211 */ /* 0x080fe400030f14b6 */
[----:B------:R-:W-:Y:S02]  /*13b00*/  @!P1 LEA.HI.X R9, R204, R20, R205, 0x2, P0 ;  /* 0x00000014cc099211 */ /* 0x000fe400000f14cd */
[----:B------:R-:W-:-:S03]  /*13b10*/  ISETP.GE.AND P0, PT, R196, UR4, PT ;  /* 0x00000004c4007c0c */ /* 0x000fc6000bf06270 */
[----:B------:R0:W-:Y:S01]  /*13b20*/  @!P1 ST.E.64 desc[UR42][R8.64], R68 ;  /* 0x0000004408009985 */ /* 0x0001e2000c101b2a */
[----:B------:R-:W-:Y:S02]  /*13b30*/  ISETP.GE.AND P1, PT, R183, UR4, PT ;  /* 0x00000004b7007c0c */ /* 0x000fe4000bf26270 */
[----:B0-----:R-:W-:-:S04]  /*13b40*/  @!P3 LEA R8, P5, R200, R21, 0x2 ;  /* 0x00000015c808b211 */ /* 0x001fc800078a10ff */
[----:B------:R-:W-:-:S05]  /*13b50*/  @!P3 LEA.HI.X R9, R200, R20, R201, 0x2, P5 ;  /* 0x00000014c809b211 */ /* 0x000fca00028f14c9 */
[----:B------:R0:W-:Y:S01]  /*13b60*/  @!P3 ST.E.64 desc[UR42][R8.64], R72 ;  /* 0x000000480800b985 */ /* 0x0001e2000c101b2a */
[----:B------:R-:W-:-:S03]  /*13b70*/  ISETP.GE.AND P3, PT, R179, UR4, PT ;  /* 0x00000004b3007c0c */ /* 0x000fc6000bf66270 */
[----:B------:R1:W-:Y:S01]  /*13b80*/  @!P4 ST.E.64 desc[UR42][R10.64], R76 ;  /* 0x0000004c0a00c985 */ /* 0x0003e2000c101b2a */
[CC--:B0-----:R-:W-:Y:S02]  /*13b90*/  @!P0 LEA R8, P4, R196.reuse, R21.reuse, 0x2 ;  /* 0x00000015c4088211 */ /* 0x0c1fe400078810ff */
        /* <DEDUP_REMOVED lines=9> */
[----:B------:R-:W-:Y:S02]  /*13c30*/  @!P2 ST.E.64 desc[UR42][R14.64], R88 ;  /* 0x000000580e00a985 */ /* 0x000fe4000c101b2a */
[-C--:B0-----:R-:W-:Y:S02]  /*13c40*/  @!P4 LEA R8, P2, R177, R21.reuse, 0x2 ;  /* 0x00000015b108c211 */ /* 0x081fe400078410ff */
[-C--:B-1----:R-:W-:Y:S02]  /*13c50*/  @!P3 LEA R6, P6, R179, R21.reuse, 0x2 ;  /* 0x00000015b306b211 */ /* 0x082fe400078c10ff */
[-C--:B------:R-:W-:Y:S02]  /*13c60*/  @!P4 LEA.HI.X R9, R177, R20.reuse, R178, 0x2, P2 ;  /* 0x00000014b109c211 */ /* 0x080fe400010f14b2 */
[----:B------:R-:W-:Y:S02]  /*13c70*/  @!P3 LEA.HI.X R7, R179, R20, R180, 0x2, P6 ;  /* 0x00000014b307b211 */ /* 0x000fe400030f14b4 */
[----:B------:R-:W-:-:S02]  /*13c80*/  @!P5 LEA R10, P6, R175, R21, 0x2 ;  /* 0x00000015af0ad211 */ /* 0x000fc400078c10ff */
[----:B------:R-:W-:Y:S01]  /*13c90*/  ISETP.GE.AND P2, PT, R169, UR4, PT ;  /* 0x00000004a9007c0c */ /* 0x000fe2000bf46270 */
[----:B------:R0:W-:Y:S01]  /*13ca0*/  @!P3 ST.E.64 desc[UR42][R6.64], R92 ;  /* 0x0000005c0600b985 */ /* 0x0001e2000c101b2a */
[----:B------:R-:W-:-:S03]  /*13cb0*/  @!P5 LEA.HI.X R11, R175, R20, R176, 0x2, P6 ;  /* 0x00000014af0bd211 */ /* 0x000fc600030f14b0 */
        /* <DEDUP_REMOVED lines=39> */
[CC--:B------:R-:W-:Y:S02]  /*13f30*/  @!P5 LEA R14, P0, R84.reuse, R21.reuse, 0x2 ;  /* 0x00000015540ed211 */ /* 0x0c0fe400078010ff */
[C---:B-1----:R-:W-:Y:S01]  /*13f40*/  @!P2 LEA R8, P1, R153.reuse, R21, 0x2 ;  /* 0x000000159908a211 */ /* 0x042fe200078210ff */
[----:B------:R3:W-:Y:S01]  /*13f50*/  @!P4 ST.E.64 desc[UR42][R6.64], R136 ;  /* 0x000000880600c985 */ /* 0x0007e2000c101b2a */
[-C--:B------:R-:W-:Y:S02]  /*13f60*/  @!P5 LEA.HI.X R15, R84, R20.reuse, R152, 0x2, P0 ;  /* 0x00000014540fd211 */ /* 0x080fe400000f1498 */
[----:B------:R-:W-:Y:S01]  /*13f70*/  @!P2 LEA.HI.X R9, R153, R20, R154, 0x2, P1 ;  /* 0x000000149909a211 */ /* 0x000fe200008f149a */
[----:B------:R3:W-:Y:S04]  /*13f80*/  @!P3 ST.E.64 desc[UR42][R10.64], R140 ;  /* 0x0000008c0a00b985 */ /* 0x0007e8000c101b2a */
[----:B------:R3:W-:Y:S04]  /*13f90*/  @!P2 ST.E.64 desc[UR42][R8.64], R144 ;  /* 0x000000900800a985 */ /* 0x0007e8000c101b2a */
[----:B------:R3:W-:Y:S02]  /*13fa0*/  @!P5 ST.E.64 desc[UR42][R14.64], R148 ;  /* 0x000000940e00d985 */ /* 0x0007e4000c101b2a */
.L_x_4578:
[----:B------:R-:W-:Y:S05]  /*13fb0*/  BSYNC B1 ;  /* 0x0000000000017941 */ /* 0x000fea0003800000 */
.L_x_4577:
[----:B---3--:R-:W-:Y:S01]  /*13fc0*/  VIADD R6, R13, 0x8 ;  /* 0x000000080d067836 */ /* 0x008fe20000000000 */
[----:B0-----:R-:W0:Y:S04]  /*13fd0*/  SHFL.IDX PT, R12, R12, 0x1, 0x1c1f ;  /* 0x003c1f000c0c7f89 */ /* 0x001e2800000e0000 */
[----:B------:R-:W-:Y:S01]  /*13fe0*/  ISETP.GE.AND P0, PT, R6, R3, PT ;  /* 0x000000030600720c */ /* 0x000fe20003f06270 */
[----:B------:R-:W3:-:S12]  /*13ff0*/  SHFL.IDX PT, R0, R0, 0x1, 0x1c1f ;  /* 0x003c1f0000007f89 */ /* 0x000ed800000e0000 */
[----:B------:R-:W-:Y:S05]  /*14000*/  @P0 BRA `(.L_x_4576) ;  /* 0x0000001800840947 */ /* 0x000fea0003800000 */
[C---:B------:R-:W-:Y:S01]  /*14010*/  VIADD R11, R222.reuse, 0x8 ;  /* 0x00000008de0b7836 */ /* 0x040fe20000000000 */
[----:B------:R-:W-:Y:S01]  /*14020*/  ULDC UR4, c[0x0][0xbc8] ;  /* 0x0002f20000047ab9 */ /* 0x000fe20000000800 */
[C---:B------:R-:W-:Y:S01]  /*14030*/  VIADD R14, R222.reuse, 0x10 ;  /* 0x00000010de0e7836 */ /* 0x040fe20000000000 */
[C---:B------:R-:W-:Y:S01]  /*14040*/  ISETP.GE.AND P2, PT, R222.reuse, UR4, PT ;  /* 0x00000004de007c0c */ /* 0x040fe2000bf46270 */
[C---:B------:R-:W-:Y:S01]  /*14050*/  VIADD R10, R222.reuse, 0x18 ;  /* 0x00000018de0a7836 */ /* 0x040fe20000000000 */
[----:B------:R-:W-:Y:S01]  /*14060*/  ISETP.GE.AND P5, PT, R11, UR4, PT ;  /* 0x000000040b007c0c */ /* 0x000fe2000bfa6270 */
[----:B------:R-:W-:Y:S01]  /*14070*/  VIADD R15, R222, 0x8 ;  /* 0x00000008de0f7836 */ /* 0x000fe20000000000 */
[----:B------:R-:W-:Y:S01]  /*14080*/  ISETP.GE.AND P3, PT, R14, UR4, PT ;  /* 0x000000040e007c0c */ /* 0x000fe2000bf66270 */
[----:B-1----:R-:W-:Y:S01]  /*14090*/  VIADD R21, R222, 0x20 ;  /* 0x00000020de157836 */ /* 0x002fe20000000000 */
[----:B------:R-:W-:Y:S01]  /*140a0*/  ISETP.GE.AND P4, PT, R10, UR4, PT ;  /* 0x000000040a007c0c */ /* 0x000fe2000bf86270 */
[C---:B------:R-:W-:Y:S01]  /*140b0*/  VIADD R24, R222.reuse, 0x28 ;  /* 0x00000028de187836 */ /* 0x040fe20000000000 */
[----:B--2---:R-:W-:Y:S01]  /*140c0*/  SHF.R.S32.HI R20, RZ, 0x1f, R222 ;  /* 0x0000001fff147819 */ /* 0x004fe200000114de */
[----:B------:R-:W-:Y:S01]  /*140d0*/  VIADD R25, R222, 0x20 ;  /* 0x00000020de197836 */ /* 0x000fe20000000000 */
[----:B------:R-:W-:-:S03]  /*140e0*/  SHF.R.S32.HI R15, RZ, 0x1f, R15 ;  /* 0x0000001fff0f7819 */ /* 0x000fc6000001140f */
[CC--:B---3--:R-:W-:Y:S02]  /*140f0*/  @!P2 LEA R6, P0, R222.reuse, R0.reuse, 0x2 ;  /* 0x00000000de06a211 */ /* 0x0c8fe400078010ff */
[C---:B------:R-:W-:Y:S02]  /*14100*/  @!P5 LEA R8, P1, R11.reuse, R0, 0x2 ;  /* 0x000000000b08d211 */ /* 0x040fe400078210ff */
[CC--:B0-----:R-:W-:Y:S01]  /*14110*/  @!P2 LEA.HI.X R7, R222.reuse, R12.reuse, R20, 0x2, P0 ;  /* 0x0000000cde07a211 */ /* 0x0c1fe200000f1414 */
[C---:B------:R-:W-:Y:S01]  /*14120*/  VIADD R20, R222.reuse, 0x10 ;  /* 0x00000010de147836 */ /* 0x040fe20000000000 */
[----:B------:R-:W-:Y:S01]  /*14130*/  @!P5 LEA.HI.X R9, R11, R12, R15, 0x2, P1 ;  /* 0x0000000c0b09d211 */ /* 0x000fe200008f140f */
[C---:B------:R-:W-:Y:S01]  /*14140*/  VIADD R11, R222.reuse, 0x18 ;  /* 0x00000018de0b7836 */ /* 0x040fe20000000000 */
[----:B------:R-:W-:Y:S01]  /*14150*/  ISETP.GE.AND P0, PT, R21, UR4, PT ;  /* 0x0000000415007c0c */ /* 0x000fe2000bf06270 */
[----:B------:R0:W-:Y:S01]  /*14160*/  @!P2 ST.E.64 desc[UR42][R6.64], R26 ;  /* 0x0000001a0600a985 */ /* 0x0001e2000c101b2a */
[----:B------:R-:W-:Y:S01]  /*14170*/  SHF.R.S32.HI R20, RZ, 0x1f, R20 ;  /* 0x0000001fff147819 */ /* 0x000fe20000011414 */
[----:B------:R-:W-:Y:S01]  /*14180*/  VIADD R15, R222, 0x30 ;  /* 0x00000030de0f7836 */ /* 0x000fe20000000000 */
[----:B------:R-:W-:Y:S01]  /*14190*/  SHF.R.S32.HI R11, RZ, 0x1f, R11 ;  /* 0x0000001fff0b7819 */ /* 0x000fe2000001140b */
[----:B------:R1:W-:Y:S01]  /*141a0*/  @!P5 ST.E.64 desc[UR42][R8.64], R30 ;  /* 0x0000001e0800d985 */ /* 0x0003e2000c101b2a */
[----:B------:R-:W-:-:S02]  /*141b0*/  ISETP.GE.AND P1, PT, R24, UR4, PT ;  /* 0x0000000418007c0c */ /* 0x000fc4000bf26270 */
[----:B------:R-:W-:Y:S02]  /*141c0*/  ISETP.GE.AND P2, PT, R15, UR4, PT ;  /* 0x000000040f007c0c */ /* 0x000fe4000bf46270 */
[----:B------:R-:W-:Y:S02]  /*141d0*/  SHF.R.S32.HI R25, RZ, 0x1f, R25 ;  /* 0x0000001fff197819 */ /* 0x000fe40000011419 */
[-C--:B0-----:R-:W-:Y:S02]  /*141e0*/  @!P3 LEA R6, P5, R14, R0.reuse, 0x2 ;  /* 0x000000000e06b211 */ /* 0x081fe400078a10ff */
[----:B-1----:R-:W-:Y:S02]  /*141f0*/  @!P4 LEA R8, P6, R10, R0, 0x2 ;  /* 0x000000000a08c211 */ /* 0x002fe400078c10ff */
[-C--:B------:R-:W-:Y:S01]  /*14200*/  @!P3 LEA.HI.X R7, R14, R12.reuse, R20, 0x2, P5 ;  /* 0x0000000c0e07b211 */ /* 0x080fe200028f1414 */
[----:B------:R-:W-:Y:S01]  /*14210*/  VIADD R20, R222, 0x38 ;  /* 0x00000038de147836 */ /* 0x000fe20000000000 */
[----:B------:R-:W-:Y:S01]  /*14220*/  @!P4 LEA.HI.X R9, R10, R12, R11, 0x2, P6 ;  /* 0x0000000c0a09c211 */ /* 0x000fe200030f140b */
[----:B------:R-:W-:-:S02]  /*14230*/  VIADD R14, R222, 0x40 ;  /* 0x00000040de0e7836 */ /* 0x000fc40000000000 */
[----:B------:R-:W-:Y:S01]  /*14240*/  @!P2 LEA R10, P6, R15, R0, 0x2 ;  /* 0x000000000f0aa211 */ /* 0x000fe200078c10ff */
[----:B------:R0:W-:Y:S01]  /*14250*/  @!P3 ST.E.64 desc[UR42][R6.64], R34 ;  /* 0x000000220600b985 */ /* 0x0001e2000c101b2a */
[----:B------:R-:W-:-:S03]  /*14260*/  ISETP.GE.AND P3, PT, R20, UR4, PT ;  /* 0x0000000414007c0c */ /* 0x000fc6000bf66270 */
[----:B------:R1:W-:Y:S01]  /*14270*/  @!P4 ST.E.64 desc[UR42][R8.64], R38 ;  /* 0x000000260800c985 */ /* 0x0003e2000c101b2a */
[----:B0-----:R-:W-:-:S04]  /*14280*/  @!P0 LEA R6, P4, R21, R0, 0x2 ;  /* 0x0000000015068211 */ /* 0x001fc800078810ff */
[----:B------:R-:W-:Y:S01]  /*14290*/  @!P0 LEA.HI.X R7, R21, R12, R25, 0x2, P4 ;  /* 0x0000000c15078211 */ /* 0x000fe200020f1419 */
[----:B------:R-:W-:Y:S01]  /*142a0*/  VIADD R25, R222, 0x28 ;  /* 0x00000028de197836 */ /* 0x000fe20000000000 */
[----:B-1----:R-:W-:Y:S01]  /*142b0*/  @!P1 LEA R8, P5, R24, R0, 0x2 ;  /* 0x0000000018089211 */ /* 0x002fe200078a10ff */
[----:B------:R-:W-:Y:S01]  /*142c0*/  VIADD R21, R222, 0x30 ;  /* 0x00000030de157836 */ /* 0x000fe20000000000 */
[----:B------:R-:W-:Y:S01]  /*142d0*/  ISETP.GE.AND P4, PT, R14, UR4, PT ;  /* 0x000000040e007c0c */ /* 0x000fe2000bf86270 */
[----:B------:R0:W-:Y:S01]  /*142e0*/  @!P0 ST.E.64 desc[UR42][R6.64], R42 ;  /* 0x0000002a06008985 */ /* 0x0001e2000c101b2a */
[----:B------:R-:W-:Y:S02]  /*142f0*/  SHF.R.S32.HI R25, RZ, 0x1f, R25 ;  /* 0x0000001fff197819 */ /* 0x000fe40000011419 */
[----:B------:R-:W-:Y:S02]  /*14300*/  SHF.R.S32.HI R21, RZ, 0x1f, R21 ;  /* 0x0000001fff157819 */ /* 0x000fe40000011415 */
[----:B------:R-:W-:-:S02]  /*14310*/  @!P1 LEA.HI.X R9, R24, R12, R25, 0x2, P5 ;  /* 0x0000000c18099211 */ /* 0x000fc400028f1419 */
[----:B------:R-:W-:Y:S02]  /*14320*/  ISETP.GE.AND P5, PT, R220, UR4, PT ;  /* 0x00000004dc007c0c */ /* 0x000fe4000bfa6270 */
[----:B------:R-:W-:Y:S01]  /*14330*/  @!P2 LEA.HI.X R11, R15, R12, R21, 0x2, P6 ;  /* 0x0000000c0f0ba211 */ /* 0x000fe200030f1415 */
[C---:B------:R-:W-:Y:S01]  /*14340*/  VIADD R21, R222.reuse, 0x38 ;  /* 0x00000038de157836 */ /* 0x040fe20000000000 */
[----:B------:R1:W-:Y:S01]  /*14350*/  @!P1 ST.E.64 desc[UR42][R8.64], R46 ;  /* 0x0000002e08009985 */ /* 0x0003e2000c101b2a */
[----:B------:R-:W-:Y:S01]  /*14360*/  VIADD R15, R222, 0x40 ;  /* 0x00000040de0f7836 */ /* 0x000fe20000000000 */
[----:B------:R-:W-:Y:S02]  /*14370*/  ISETP.GE.AND P0, PT, R215, UR4, PT ;  /* 0x00000004d7007c0c */ /* 0x000fe4000bf06270 */
[----:B0-----:R-:W-:Y:S01]  /*14380*/  @!P3 LEA R6, P6, R20, R0, 0x2 ;  /* 0x000000001406b211 */ /* 0x001fe200078c10ff */
[----:B------:R0:W-:Y:S01]  /*14390*/  @!P2 ST.E.64 desc[UR42][R10.64], R50 ;  /* 0x000000320a00a985 */ /* 0x0001e2000c101b2a */
[----:B------:R-:W-:-:S02]  /*143a0*/  SHF.R.S32.HI R21, RZ, 0x1f, R21 ;  /* 0x0000001fff157819 */ /* 0x000fc40000011415 */
[----:B------:R-:W-:Y:S02]  /*143b0*/  ISETP.GE.AND P1, PT, R204, UR4, PT ;  /* 0x00000004cc007c0c */ /* 0x000fe4000bf26270 */
[----:B------:R-:W-:Y:S02]  /*143c0*/  SHF.R.S32.HI R15, RZ, 0x1f, R15 ;  /* 0x0000001fff0f7819 */ /* 0x000fe4000001140f */
[----:B------:R-:W-:Y:S02]  /*143d0*/  @!P3 LEA.HI.X R7, R20, R12, R21, 0x2, P6 ;  /* 0x0000000c1407b211 */ /* 0x000fe400030f1415 */
[----:B-1----:R-:W-:-:S03]  /*143e0*/  @!P4 LEA R8, P2, R14, R0, 0x2 ;  /* 0x000000000e08c211 */ /* 0x002fc600078410ff */
[----:B------:R1:W-:Y:S01]  /*143f0*/  @!P3 ST.E.64 desc[UR42][R6.64], R54 ;  /* 0x000000360600b985 */ /* 0x0003e2000c101b2a */
[----:B------:R-:W-:Y:S02]  /*14400*/  @!P4 LEA.HI.X R9, R14, R12, R15, 0x2, P2 ;  /* 0x0000000c0e09c211 */ /* 0x000fe400010f140f */
[----:B0-----:R-:W-:Y:S02]  /*14410*/  @!P5 LEA R10, P6, R220, R0, 0x2 ;  /* 0x00000000dc0ad211 */ /* 0x001fe400078c10ff */
[----:B------:R-:W-:Y:S01]  /*14420*/  ISETP.GE.AND P2, PT, R200, UR4, PT ;  /* 0x00000004c8007c0c */ /* 0x000fe2000bf46270 */
[----:B------:R0:W-:Y:S01]  /*14430*/  @!P4 ST.E.64 desc[UR42][R8.64], R58 ;  /* 0x0000003a0800c985 */ /* 0x0001e2000c101b2a */
[----:B------:R-:W-:Y:S02]  /*14440*/  @!P5 LEA.HI.X R11, R220, R12, R221, 0x2, P6 ;  /* 0x0000000cdc0bd211 */ /* 0x000fe400030f14dd */
[----:B------:R-:W-:Y:S02]  /*14450*/  ISETP.GE.AND P3, PT, R198, UR4, PT ;  /* 0x00000004c6007c0c */ /* 0x000fe4000bf66270 */
[----:B------:R-:W-:Y:S01]  /*14460*/  ISETP.GE.AND P4, PT, R196, UR4, PT ;  /* 0x00000004c4007c0c */ /* 0x000fe2000bf86270 */
[----:B------:R2:W-:Y:S01]  /*14470*/  @!P5 ST.E.64 desc[UR42][R10.64], R62 ;  /* 0x0000003e0a00d985 */ /* 0x0005e2000c101b2a */
[----:B-1----:R-:W-:-:S04]  /*14480*/  @!P0 LEA R6, P6, R215, R0, 0x2 ;  /* 0x00000000d7068211 */ /* 0x002fc800078c10ff */
[----:B------:R-:W-:Y:S02]  /*14490*/  @!P0 LEA.HI.X R7, R215, R12, R219, 0x2, P6 ;  /* 0x0000000cd7078211 */ /* 0x000fe400030f14db */
[----:B0-----:R-:W-:-:S03]  /*144a0*/  @!P1 LEA R8, P5, R204, R0, 0x2 ;  /* 0x00000000cc089211 */ /* 0x001fc600078a10ff */
[----:B------:R0:W-:Y:S01]  /*144b0*/  @!P0 ST.E.64 desc[UR42][R6.64], R66 ;  /* 0x0000004206008985 */ /* 0x0001e2000c101b2a */
[----:B------:R-:W-:Y:S02]  /*144c0*/  @!P1 LEA.HI.X R9, R204, R12, R205, 0x2, P5 ;  /* 0x0000000ccc099211 */ /* 0x000fe400028f14cd */
[----:B------:R-:W-:Y:S02]  /*144d0*/  ISETP.GE.AND P5, PT, R183, UR4, PT ;  /* 0x00000004b7007c0c */ /* 0x000fe4000bfa6270 */
[C---:B--2---:R-:W-:Y:S01]  /*144e0*/  @!P2 LEA R10, P6, R200.reuse, R0, 0x2 ;  /* 0x00000000c80aa211 */ /* 0x044fe200078c10ff */
[----:B------:R1:W-:Y:S03]  /*144f0*/  @!P1 ST.E.64 desc[UR42][R8.64], R70 ;  /* 0x0000004608009985 */ /* 0x0003e6000c101b2a */
[----:B------:R-:W-:Y:S02]  /*14500*/  @!P2 LEA.HI.X R11, R200, R12, R201, 0x2, P6 ;  /* 0x0000000cc80ba211 */ /* 0x000fe400030f14c9 */
[----:B0-----:R-:W-:-:S03]  /*14510*/  @!P3 LEA R6, P1, R198, R0, 0x2 ;  /* 0x00000000c606b211 */ /* 0x001fc600078210ff */
[----:B------:R0:W-:Y:S01]  /*14520*/  @!P2 ST.E.64 desc[UR42][R10.64], R74 ;  /* 0x0000004a0a00a985 */ /* 0x0001e2000c101b2a */
[----:B------:R-:W-:Y:S02]  /*14530*/  ISETP.GE.AND P2, PT, R181, UR4, PT ;  /* 0x00000004b5007c0c */ /* 0x000fe4000bf46270 */
[----:B------:R-:W-:Y:S02]  /*14540*/  @!P3 LEA.HI.X R7, R198, R12, R199, 0x2, P1 ;  /* 0x0000000cc607b211 */ /* 0x000fe400008f14c7 */
[----:B------:R-:W-:Y:S02]  /*14550*/  ISETP.GE.AND P1, PT, R179, UR4, PT ;  /* 0x00000004b3007c0c */ /* 0x000fe4000bf26270 */
[C---:B-1----:R-:W-:Y:S01]  /*14560*/  @!P4 LEA R8, P0, R196.reuse, R0, 0x2 ;  /* 0x00000000c408c211 */ /* 0x042fe200078010ff */
[----:B------:R1:W-:Y:S03]  /*14570*/  @!P3 ST.E.64 desc[UR42][R6.64], R78 ;  /* 0x0000004e0600b985 */ /* 0x0003e6000c101b2a */
[----:B------:R-:W-:-:S02]  /*14580*/  @!P4 LEA.HI.X R9, R196, R12, R197, 0x2, P0 ;  /* 0x0000000cc409c211 */ /* 0x000fc400000f14c5 */
[----:B------:R-:W-:Y:S02]  /*14590*/  ISETP.GE.AND P0, PT, R177, UR4, PT ;  /* 0x00000004b1007c0c */ /* 0x000fe4000bf06270 */
[----:B0-----:R-:W-:Y:S01]  /*145a0*/  @!P5 LEA R10, P6, R183, R0, 0x2 ;  /* 0x00000000b70ad211 */ /* 0x001fe200078c10ff */
[----:B------:R-:W-:Y:S01]  /*145b0*/  @!P4 ST.E.64 desc[UR42][R8.64], R82 ;  /* 0x000000520800c985 */ /* 0x000fe2000c101b2a */
[----:B------:R-:W-:Y:S02]  /*145c0*/  ISETP.GE.AND P4, PT, R173, UR4, PT ;  /* 0x00000004ad007c0c */ /* 0x000fe4000bf86270 */
[----:B------:R-:W-:Y:S02]  /*145d0*/  @!P5 LEA.HI.X R11, R183, R12, R184, 0x2, P6 ;  /* 0x0000000cb70bd211 */ /* 0x000fe400030f14b8 */
[----:B-1----:R-:W-:-:S03]  /*145e0*/  @!P1 LEA R6, P3, R179, R0, 0x2 ;  /* 0x00000000b3069211 */ /* 0x002fc600078610ff */
        /* <DEDUP_REMOVED lines=13> */
[-C--:B0-----:R-:W-:Y:S02]  /*146c0*/  @!P5 LEA R4, P6, R175, R0.reuse, 0x2 ;  /* 0x00000000af04d211 */ /* 0x081fe400078c10ff */
[----:B-1----:R-:W-:Y:S02]  /*146d0*/  @!P4 LEA R6, P0, R173, R0, 0x2 ;  /* 0x00000000ad06c211 */ /* 0x002fe400078010ff */
[----:B------:R-:W-:Y:S02]  /*146e0*/  @!P5 LEA.HI.X R5, R175, R12, R176, 0x2, P6 ;  /* 0x0000000caf05d211 */ /* 0x000fe400030f14b0 */
[----:B--2---:R-:W-:Y:S02]  /*146f0*/  @!P3 LEA R8, P6, R171, R0, 0x2 ;  /* 0x00000000ab08b211 */ /* 0x004fe400078c10ff */
[----:B------:R-:W-:Y:S01]  /*14700*/  @!P4 LEA.HI.X R7, R173, R12, R174, 0x2, P0 ;  /* 0x0000000cad07c211 */ /* 0x000fe200000f14ae */
[----:B------:R0:W-:Y:S01]  /*14710*/  @!P5 ST.E.64 desc[UR42][R4.64], R102 ;  /* 0x000000660400d985 */ /* 0x0001e2000c101b2a */
[----:B------:R-:W-:-:S02]  /*14720*/  ISETP.GE.AND P0, PT, R165, UR4, PT ;  /* 0x00000004a5007c0c */ /* 0x000fc4000bf06270 */
[----:B------:R-:W-:Y:S01]  /*14730*/  @!P3 LEA.HI.X R9, R171, R12, R172, 0x2, P6 ;  /* 0x0000000cab09b211 */ /* 0x000fe200030f14ac */
[----:B------:R1:W-:Y:S04]  /*14740*/  @!P4 ST.E.64 desc[UR42][R6.64], R106 ;  /* 0x0000006a0600c985 */ /* 0x0003e8000c101b2a */
[----:B------:R2:W-:Y:S01]  /*14750*/  @!P3 ST.E.64 desc[UR42][R8.64], R110 ;  /* 0x0000006e0800b985 */ /* 0x0005e2000c101b2a */
[----:B------:R-:W-:Y:S02]  /*14760*/  ISETP.GE.AND P3, PT, R163, UR4, PT ;  /* 0x00000004a3007c0c */ /* 0x000fe4000bf66270 */
[-C--:B0-----:R-:W-:Y:S02]  /*14770*/  @!P2 LEA R4, P4, R169, R0.reuse, 0x2 ;  /* 0x00000000a904a211 */ /* 0x081fe400078810ff */
[----:B-1----:R-:W-:-:S02]  /*14780*/  @!P1 LEA R6, P5, R167, R0, 0x2 ;  /* 0x00000000a7069211 */ /* 0x002fc400078a10ff */
[----:B------:R-:W-:Y:S02]  /*14790*/  @!P2 LEA.HI.X R5, R169, R12, R170, 0x2, P4 ;  /* 0x0000000ca905a211 */ /* 0x000fe400020f14aa */
[----:B------:R-:W-:Y:S02]  /*147a0*/  ISETP.GE.AND P4, PT, R161, UR4, PT ;  /* 0x00000004a1007c0c */ /* 0x000fe4000bf86270 */
[----:B--2---:R-:W-:Y:S01]  /*147b0*/  @!P0 LEA R8, P6, R165, R0, 0x2 ;  /* 0x00000000a5088211 */ /* 0x004fe200078c10ff */
[----:B------:R0:W-:Y:S01]  /*147c0*/  @!P2 ST.E.64 desc[UR42][R4.64], R114 ;  /* 0x000000720400a985 */ /* 0x0001e2000c101b2a */
[-C--:B------:R-:W-:Y:S02]  /*147d0*/  @!P1 LEA.HI.X R7, R167, R12.reuse, R168, 0x2, P5 ;  /* 0x0000000ca7079211 */ /* 0x080fe400028f14a8 */
[----:B------:R-:W-:Y:S02]  /*147e0*/  @!P0 LEA.HI.X R9, R165, R12, R166, 0x2, P6 ;  /* 0x0000000ca5098211 */ /* 0x000fe400030f14a6 */
[----:B------:R-:W-:Y:S01]  /*147f0*/  ISETP.GE.AND P2, PT, R159, UR4, PT ;  /* 0x000000049f007c0c */ /* 0x000fe2000bf46270 */
[----:B------:R1:W-:Y:S01]  /*14800*/  @!P1 ST.E.64 desc[UR42][R6.64], R118 ;  /* 0x0000007606009985 */ /* 0x0003e2000c101b2a */
[----:B------:R-:W-:-:S03]  /*14810*/  ISETP.GE.AND P1, PT, R157, UR4, PT ;  /* 0x000000049d007c0c */ /* 0x000fc6000bf26270 */
[----:B------:R2:W-:Y:S01]  /*14820*/  @!P0 ST.E.64 desc[UR42][R8.64], R122 ;  /* 0x0000007a08008985 */ /* 0x0005e2000c101b2a */
[----:B------:R-:W-:Y:S02]  /*14830*/  ISETP.GE.AND P0, PT, R155, UR4, PT ;  /* 0x000000049b007c0c */ /* 0x000fe4000bf06270 */
[----:B0-----:R-:W-:-:S04]  /*14840*/  @!P4 LEA R4, P6, R161, R0, 0x2 ;  /* 0x00000000a104c211 */ /* 0x001fc800078c10ff */
[----:B------:R-:W-:Y:S02]  /*14850*/  @!P4 LEA.HI.X R5, R161, R12, R162, 0x2, P6 ;  /* 0x0000000ca105c211 */ /* 0x000fe400030f14a2 */
[----:B-1----:R-:W-:-:S04]  /*14860*/  @!P3 LEA R6, P5, R163, R0, 0x2 ;  /* 0x00000000a306b211 */ /* 0x002fc800078a10ff */
[----:B------:R-:W-:Y:S02]  /*14870*/  @!P3 LEA.HI.X R7, R163, R12, R164, 0x2, P5 ;  /* 0x0000000ca307b211 */ /* 0x000fe400028f14a4 */
[----:B------:R-:W-:-:S03]  /*14880*/  ISETP.GE.AND P5, PT, R153, UR4, PT ;  /* 0x0000000499007c0c */ /* 0x000fc6000bfa6270 */
[----:B------:R0:W-:Y:S04]  /*14890*/  @!P3 ST.E.64 desc[UR42][R6.64], R126 ;  /* 0x0000007e0600b985 */ /* 0x0001e8000c101b2a */
[----:B------:R1:W-:Y:S01]  /*148a0*/  @!P4 ST.E.64 desc[UR42][R4.64], R130 ;  /* 0x000000820400c985 */ /* 0x0003e2000c101b2a */
[----:B--2---:R-:W-:-:S04]  /*148b0*/  @!P0 LEA R8, P4, R155, R0, 0x2 ;  /* 0x000000009b088211 */ /* 0x004fc800078810ff */
[----:B------:R-:W-:Y:S02]  /*148c0*/  @!P0 LEA.HI.X R9, R155, R12, R156, 0x2, P4 ;  /* 0x0000000c9b098211 */ /* 0x000fe400020f149c */
[-C--:B0-----:R-:W-:Y:S02]  /*148d0*/  @!P2 LEA R6, P3, R159, R0.reuse, 0x2 ;  /* 0x000000009f06a211 */ /* 0x081fe400078610ff */
[----:B-1----:R-:W-:Y:S02]  /*148e0*/  @!P1 LEA R4, P6, R157, R0, 0x2 ;  /* 0x000000009d049211 */ /* 0x002fe400078c10ff */
[----:B------:R-:W-:Y:S02]  /*148f0*/  @!P2 LEA.HI.X R7, R159, R12, R160, 0x2, P3 ;  /* 0x0000000c9f07a211 */ /* 0x000fe400018f14a0 */
[----:B------:R-:W-:Y:S02]  /*14900*/  @!P5 LEA R10, P3, R153, R0, 0x2 ;  /* 0x00000000990ad211 */ /* 0x000fe400078610ff */
[-C--:B------:R-:W-:Y:S01]  /*14910*/  @!P1 LEA.HI.X R5, R157, R12.reuse, R158, 0x2, P6 ;  /* 0x0000000c9d059211 */ /* 0x080fe200030f149e */
[----:B------:R0:W-:Y:S01]  /*14920*/  @!P2 ST.E.64 desc[UR42][R6.64], R134 ;  /* 0x000000860600a985 */ /* 0x0001e2000c101b2a */
[----:B------:R-:W-:-:S03]  /*14930*/  @!P5 LEA.HI.X R11, R153, R12, R154, 0x2, P3 ;  /* 0x0000000c990bd211 */ /* 0x000fc600018f149a */
[----:B------:R0:W-:Y:S04]  /*14940*/  @!P1 ST.E.64 desc[UR42][R4.64], R138 ;  /* 0x0000008a04009985 */ /* 0x0001e8000c101b2a */
[----:B------:R0:W-:Y:S01]  /*14950*/  @!P0 ST.E.64 desc[UR42][R8.64], R142 ;  /* 0x0000008e08008985 */ /* 0x0001e2000c101b2a */
[----:B------:R-:W-:-:S03]  /*14960*/  ISETP.GE.AND P0, PT, R84, UR4, PT ;  /* 0x0000000454007c0c */ /* 0x000fc6000bf06270 */
[----:B------:R0:W-:Y:S10]  /*14970*/  @!P5 ST.E.64 desc[UR42][R10.64], R146 ;  /* 0x000000920a00d985 */ /* 0x0001f4000c101b2a */
[----:B------:R-:W-:Y:S05]  /*14980*/  @P0 BRA `(.L_x_4576) ;  /* 0x0000001000240947 */ /* 0x000fea0003800000 */
[----:B0-----:R-:W-:-:S04]  /*14990*/  LEA R4, P0, R84, R0, 0x2 ;  /* 0x0000000054047211 */ /* 0x001fc800078010ff */
[----:B------:R-:W-:-:S05]  /*149a0*/  LEA.HI.X R5, R84, R12, R152, 0x2, P0 ;  /* 0x0000000c54057211 */ /* 0x000fca00000f1498 */
[----:B------:R0:W-:Y:S01]  /*149b0*/  ST.E.64 desc[UR42][R4.64], R150 ;  /* 0x0000009604007985 */ /* 0x0001e2000c101b2a */
[----:B------:R-:W-:Y:S05]  /*149c0*/  BRA `(.L_x_4576) ;  /* 0x0000001000147947 */ /* 0x000fea0003800000 */
.L_x_4570:
[----:B------:R-:W2:Y:S01]  /*149d0*/  LDL.LU R6, [R1+0x38] ;  /* 0x0000380001067983 */ /* 0x000ea20000300800 */
[----:B------:R-:W-:Y:S01]  /*149e0*/  ULDC.64 UR6, c[0x0][0xd08] ;  /* 0x0003420000067ab9 */ /* 0x000fe20000000a00 */
[----:B------:R-:W-:Y:S02]  /*149f0*/  ULDC.64 UR4, c[0x0][0xd00] ;  /* 0x0003400000047ab9 */ /* 0x000fe40000000a00 */
[----:B------:R-:W3:Y:S04]  /*14a00*/  LDL.LU R0, [R1+0x3c] ;  /* 0x00003c0001007983 */ /* 0x000ee80000300800 */
[----:B------:R-:W4:Y:S01]  /*14a10*/  LDL R9, [R1+0x34] ;  /* 0x0000340001097983 */ /* 0x000f220000100800 */
[----:B------:R-:W-:Y:S01]  /*14a20*/  ISETP.NE.U32.AND P1, PT, RZ, UR6, PT ;  /* 0x00000006ff007c0c */ /* 0x000fe2000bf25070 */
[----:B------:R-:W-:Y:S01]  /*14a30*/  IMAD.MOV.U32 R3, RZ, RZ, RZ ;  /* 0x000000ffff037224 */ /* 0x000fe200078e00ff */
[----:B------:R-:W-:-:S02]  /*14a40*/  ISETP.NE.U32.AND P0, PT, RZ, UR4, PT ;  /* 0x00000004ff007c0c */ /* 0x000fc4000bf05070 */
[----:B------:R-:W-:Y:S02]  /*14a50*/  ISETP.NE.AND.EX P1, PT, RZ, UR7, PT, P1 ;  /* 0x00000007ff007c0c */ /* 0x000fe4000bf25310 */
[----:B------:R-:W-:Y:S01]  /*14a60*/  ISETP.NE.AND.EX P0, PT, RZ, UR5, PT, P0 ;  /* 0x00000005ff007c0c */ /* 0x000fe2000bf05300 */
[----:B------:R-:W0:Y:S01]  /*14a70*/  S2R R8, SR_TID.X ;  /* 0x0000000000087919 */ /* 0x000e220000002100 */
[----:B--2---:R-:W-:-:S04]  /*14a80*/  IADD3 R4, P2, R6, UR4, RZ ;  /* 0x0000000406047c10 */ /* 0x004fc8000ff5e0ff */
[----:B---3--:R-:W-:-:S05]  /*14a90*/  IADD3.X R5, R0, UR5, RZ, P2, !PT ;  /* 0x0000000500057c10 */ /* 0x008fca00097fe4ff */
[----:B------:R-:W-:Y:S01]  /*14aa0*/  @P1 IADD3 R6, P2, R6, UR6, RZ ;  /* 0x0000000606061c10 */ /* 0x000fe2000ff5e0ff */
[----:B------:R-:W-:Y:S01]  /*14ab0*/  ULDC UR4, c[0x0][0xb88] ;  /* 0x0002e20000047ab9 */ /* 0x000fe20000000800 */
[----:B------:R2:W5:Y:S02]  /*14ac0*/  @P0 LDG.E R3, desc[UR42][R4.64] ;  /* 0x0000002a04030981 */ /* 0x000564000c1e1900 */
[----:B------:R-:W-:Y:S01]  /*14ad0*/  @P1 IADD3.X R7, R0, UR7, RZ, P2, !PT ;  /* 0x0000000700071c10 */ /* 0x000fe200097fe4ff */
[----:B------:R-:W-:-:S06]  /*14ae0*/  IMAD.U32 R0, RZ, RZ, UR4 ;  /* 0x00000004ff007e24 */ /* 0x000fcc000f8e00ff */
[----:B------:R2:W5:Y:S01]  /*14af0*/  @P1 LDG.E R0, desc[UR42][R6.64] ;  /* 0x0000002a06001981 */ /* 0x000562000c1e1900 */
[----:B----4-:R-:W-:Y:S01]  /*14b00*/  ISETP.NE.AND P2, PT, R9, RZ, PT ;  /* 0x000000ff0900720c */ /* 0x010fe20003f45270 */
[----:B0-----:R-:W-:-:S05]  /*14b10*/  VIADD R32, R8, 0xffffff80 ;  /* 0xffffff8008207836 */ /* 0x001fca0000000000 */
[----:B------:R-:W-:-:S07]  /*14b20*/  ISETP.GT.AND P3, PT, R32, 0x3f, PT ;  /* 0x0000003f2000780c */ /* 0x000fce0003f64270 */
[----:B------:R-:W0:Y:S02]  /*14b30*/  @!P2 LDC R9, c[0x0][0xbd4] ;  /* 0x0002f500ff09ab82 */ /* 0x000e240000000800 */
[----:B0-----:R2:W-:Y:S01]  /*14b40*/  @!P2 STL [R1+0x34], R9 ;  /* 0x000034090100a387 */ /* 0x0015e20000100800 */
[----:B------:R-:W-:Y:S01]  /*14b50*/  ISETP.GT.AND P2, PT, R9, 0x1, PT ;  /* 0x000000010900780c */ /* 0x000fe20003f44270 */
[----:B------:R-:W-:-:S12]  /*14b60*/  @P1 BRA `(.L_x_4579) ;  /* 0x0000000000101947 */ /* 0x000fd80003800000 */
[----:B------:R-:W-:Y:S05]  /*14b70*/  @!P0 BRA `(.L_x_4579) ;  /* 0x00000000000c8947 */ /* 0x000fea0003800000 */
[----:B--2---:R-:W2:Y:S04]  /*14b80*/  LDG.E R7, desc[UR42][R4.64] ;  /* 0x0000002a04077981 */ /* 0x004ea8000c1e1900 */
[----:B-----5:R-:W2:Y:S02]  /*14b90*/  LDG.E R0, desc[UR42][R4.64+0x4] ;  /* 0x0000042a04007981 */ /* 0x020ea4000c1e1900 */
[----:B--2---:R-:W-:-:S07]  /*14ba0*/  IMAD.IADD R0, R0, 0x1, -R7 ;  /* 0x0000000100007824 */ /* 0x004fce00078e0a07 */
.L_x_4579:
[----:B--2---:R-:W2:Y:S04]  /*14bb0*/  LDL.LU R5, [R1+0x30] ;  /* 0x0000300001057983 */ /* 0x004ea80000300800 */
[----:B------:R-:W3:Y:S01]  /*14bc0*/  LDL.LU R4, [R1+0x50] ;  /* 0x0000500001047983 */ /* 0x000ee20000300800 */
[----:B------:R-:W-:Y:S01]  /*14bd0*/  BSSY B1, `(.L_x_4580) ;  /* 0x0000039000017945 */ /* 0x000fe20003800000 */
[----:B-----5:R-:W-:Y:S02]  /*14be0*/  SHF.R.S32.HI R26, RZ, 0x1f, R3 ;  /* 0x0000001fff1a7819 */ /* 0x020fe40000011403 */
[----:B--2---:R-:W-:Y:S02]  /*14bf0*/  SEL R29, R5, RZ, !P0 ;  /* 0x000000ff051d7207 */ /* 0x004fe40004000000 */
[----:B---3--:R-:W-:Y:S01]  /*14c00*/  SEL R28, R4, RZ, !P0 ;  /* 0x000000ff041c7207 */ /* 0x008fe20004000000 */
[----:B------:R-:W-:Y:S06]  /*14c10*/  @P3 BRA `(.L_x_4581) ;  /* 0x0000000000d03947 */ /* 0x000fec0003800000 */
[----:B------:R-:W2:Y:S01]  /*14c20*/  LDL R5, [R1+0x40] ;  /* 0x0000400001057983 */ /* 0x000ea20000100800 */
[----:B------:R-:W0:Y:S01]  /*14c30*/  LDC R31, c[0x0][0xce8] ;  /* 0x00033a00ff1f7b82 */ /* 0x000e220000000800 */
[----:B------:R-:W2:Y:S02]  /*14c40*/  S2R R4, SR_TID.X ;  /* 0x0000000000047919 */ /* 0x000ea40000002100 */
[----:B--2---:R-:W-:Y:S02]  /*14c50*/  IMAD R4, R5, 0x40, R4 ;  /* 0x0000004005047824 */ /* 0x004fe400078e0204 */
[----:B0-----:R-:W-:Y:S02]  /*14c60*/  IMAD R5, R0, R31, RZ ;  /* 0x0000001f00057224 */ /* 0x001fe400078e02ff */
[----:B------:R-:W-:-:S05]  /*14c70*/  VIADD R30, R4, 0xffffff80 ;  /* 0xffffff80041e7836 */ /* 0x000fca0000000000 */
[----:B------:R-:W-:-:S13]  /*14c80*/  ISETP.GE.AND P0, PT, R30, R5, PT ;  /* 0x000000051e00720c */ /* 0x000fda0003f06270 */
[----:B------:R-:W-:Y:S05]  /*14c90*/  @P0 BRA `(.L_x_4581) ;  /* 0x0000000000b00947 */ /* 0x000fea0003800000 */
[----:B------:R-:W2:Y:S01]  /*14ca0*/  LDL.LU R33, [R1+0x48] ;  /* 0x0000480001217983 */ /* 0x000ea20000300800 */
[----:B------:R-:W-:Y:S01]  /*14cb0*/  IMAD.MOV.U32 R24, RZ, RZ, 0xab8 ;  /* 0x00000ab8ff187424 */ /* 0x000fe200078e00ff */
[----:B------:R-:W-:Y:S01]  /*14cc0*/  ISETP.GT.AND P0, PT, R9, 0x1, PT ;  /* 0x000000010900780c */ /* 0x000fe20003f04270 */
[----:B------:R-:W0:Y:S01]  /*14cd0*/  LDC.64 R10, c[0x0][0xca8] ;  /* 0x00032a00ff0a7b82 */ /* 0x000e220000000a00 */
[----:B------:R-:W-:Y:S01]  /*14ce0*/  ISETP.NE.AND P1, PT, R31, 0x1, PT ;  /* 0x000000011f00780c */ /* 0x000fe20003f25270 */
[----:B------:R-:W-:Y:S01]  /*14cf0*/  IMAD.MOV.U32 R21, RZ, RZ, R30 ;  /* 0x000000ffff157224 */ /* 0x000fe200078e001e */
[----:B------:R-:W-:-:S05]  /*14d00*/  SEL R24, R24, 0xa78, P0 ;  /* 0x00000a7818187807 */ /* 0x000fca0000000000 */
[----:B------:R-:W3:Y:S08]  /*14d10*/  LDC.64 R4, c[0x0][R24+0x220] ;  /* 0x0000880018047b82 */ /* 0x000ef00000000a00 */
[----:B-1----:R-:W1:Y:S08]  /*14d20*/  LDC.64 R12, c[0x0][R24+0x218] ;  /* 0x00008600180c7b82 */ /* 0x002e700000000a00 */
[----:B------:R-:W4:Y:S08]  /*14d30*/  LDC.64 R6, c[0x0][R24+0x228] ;  /* 0x00008a0018067b82 */ /* 0x000f300000000a00 */
[----:B------:R-:W5:Y:S08]  /*14d40*/  @P1 LDC R15, c[0x0][0xcec] ;  /* 0x00033b00ff0f1b82 */ /* 0x000f700000000800 */
[----:B------:R-:W4:Y:S08]  /*14d50*/  LDC.64 R8, c[0x0][R24+0x210] ;  /* 0x0000840018087b82 */ /* 0x000f300000000a00 */
[----:B------:R-:W4:Y:S01]  /*14d60*/  @P1 LDC R27, c[0x0][0xcf0] ;  /* 0x00033c00ff1b1b82 */ /* 0x000f220000000800 */
[----:B-----5:R-:W-:-:S07]  /*14d70*/  @P1 IMAD.HI.U32 R20, R30, R15, RZ ;  /* 0x0000000f1e141227 */ /* 0x020fce00078e00ff */
[----:B0-----:R-:W0:Y:S01]  /*14d80*/  @!P0 LDC R10, c[0x0][0xc50] ;  /* 0x00031400ff0a8b82 */ /* 0x001e220000000800 */
[-C--:B---3--:R-:W-:Y:S02]  /*14d90*/  IMAD R5, R5, R29.reuse, RZ ;  /* 0x0000001d05057224 */ /* 0x088fe400078e02ff */
[----:B------:R-:W-:-:S05]  /*14da0*/  IMAD.WIDE.U32 R14, R4, R29, RZ ;  /* 0x0000001d040e7225 */ /* 0x000fca00078e00ff */
[----:B------:R-:W3:Y:S01]  /*14db0*/  @!P0 LDC R11, c[0x0][0xc54] ;  /* 0x00031500ff0b8b82 */ /* 0x000ee20000000800 */
[-C--:B-1----:R-:W-:Y:S02]  /*14dc0*/  IMAD R25, R13, R184.reuse, RZ ;  /* 0x000000b80d197224 */ /* 0x082fe400078e02ff */
        /* <DEDUP_REMOVED lines=23> */
[----:B---3--:R-:W-:-:S05]  /*14f40*/  LEA.HI.X R11, R6, R11, R4, 0x2, P0 ;  /* 0x0000000b060b7211 */ /* 0x008fca00000f1404 */
[----:B------:R0:W-:Y:S02]  /*14f50*/  STG.E desc[UR42][R10.64], R5 ;  /* 0x000000050a007986 */ /* 0x0001e4000c10192a */
.L_x_4581:
[----:B------:R-:W-:Y:S05]  /*14f60*/  BSYNC B1 ;  /* 0x0000000000017941 */ /* 0x000fea0003800000 */
.L_x_4580:
[----:B------:R-:W-:Y:S05]  /*14f70*/  @P2 BRA `(.L_x_4576) ;  /* 0x0000000800a82947 */ /* 0x000fea0003800000 */
[----:B0-----:R-:W2:Y:S01]  /*14f80*/  LDL.LU R10, [R1+0x40] ;  /* 0x00004000010a7983 */ /* 0x001ea20000300800 */
[----:B------:R-:W0:Y:S01]  /*14f90*/  LDC R11, c[0x0][0xce8] ;  /* 0x00033a00ff0b7b82 */ /* 0x000e220000000800 */
[----:B------:R-:W-:Y:S01]  /*14fa0*/  ULDC.64 UR4, c[0x0][0xba0] ;  /* 0x0002e80000047ab9 */ /* 0x000fe20000000a00 */
[----:B------:R-:W-:Y:S01]  /*14fb0*/  SHF.R.S32.HI R9, RZ, 0x1f, R32 ;  /* 0x0000001fff097819 */ /* 0x000fe20000011420 */
[----:B------:R-:W-:Y:S01]  /*14fc0*/  IMAD R6, R26, UR4, RZ ;  /* 0x000000041a067c24 */ /* 0x000fe2000f8e02ff */
[----:B------:R-:W-:Y:S01]  /*14fd0*/  BSSY B1, `(.L_x_4582) ;  /* 0x0000080000017945 */ /* 0x000fe20003800000 */
[----:B------:R-:W-:-:S04]  /*14fe0*/  IMAD.WIDE.U32 R4, R3, UR4, RZ ;  /* 0x0000000403047c25 */ /* 0x000fc8000f8e00ff */
[----:B------:R-:W-:Y:S01]  /*14ff0*/  IMAD R7, R3, UR5, R6 ;  /* 0x0000000503077c24 */ /* 0x000fe2000f8e0206 */
[----:B------:R-:W-:Y:S01]  /*15000*/  LEA.HI R6, R9, R32, RZ, 0x3 ;  /* 0x0000002009067211 */ /* 0x000fe200078f18ff */
[----:B------:R-:W3:Y:S01]  /*15010*/  LDC R3, c[0x0][0xbc8] ;  /* 0x0002f200ff037b82 */ /* 0x000ee20000000800 */
[----:B------:R-:W-:Y:S01]  /*15020*/  ULDC.64 UR4, c[0x0][0xbe8] ;  /* 0x0002fa0000047ab9 */ /* 0x000fe20000000a00 */
[----:B------:R-:W-:Y:S01]  /*15030*/  IMAD.IADD R5, R5, 0x1, R7 ;  /* 0x0000000105057824 */ /* 0x000fe200078e0207 */
[----:B------:R-:W-:Y:S01]  /*15040*/  LOP3.LUT R7, R6, 0xfffffff8, RZ, 0xc0, !PT ;  /* 0xfffffff806077812 */ /* 0x000fe200078ec0ff */
[----:B------:R-:W-:Y:S01]  /*15050*/  VIADD R40, R192, 0x40 ;  /* 0x00000040c0287836 */ /* 0x000fe20000000000 */
[----:B------:R-:W-:Y:S01]  /*15060*/  SHF.R.S32.HI R20, RZ, 0x3, R6 ;  /* 0x00000003ff147819 */ /* 0x000fe20000011406 */
[----:B------:R-:W-:-:S04]  /*15070*/  IMAD.WIDE.U32 R4, R184, UR4, R4 ;  /* 0x00000004b8047c25 */ /* 0x000fc8000f8e0004 */
[----:B------:R-:W-:Y:S02]  /*15080*/  IMAD.IADD R7, R32, 0x1, -R7 ;  /* 0x0000000120077824 */ /* 0x000fe400078e0a07 */
[----:B------:R-:W-:Y:S01]  /*15090*/  IMAD R5, R184, UR5, R5 ;  /* 0x00000005b8057c24 */ /* 0x000fe2000f8e0205 */
[----:B0-----:R-:W-:Y:S01]  /*150a0*/  ISETP.NE.AND P0, PT, R11, 0x1, PT ;  /* 0x000000010b00780c */ /* 0x001fe20003f05270 */
[----:B------:R-:W-:Y:S01]  /*150b0*/  IMAD R8, R7, 0x20, R20 ;  /* 0x0000002007087824 */ /* 0x000fe200078e0214 */
[----:B------:R-:W-:Y:S01]  /*150c0*/  ULDC.64 UR4, c[0x0][0xbf0] ;  /* 0x0002fc0000047ab9 */ /* 0x000fe20000000a00 */
[----:B------:R-:W-:Y:S02]  /*150d0*/  VIADD R38, R192, 0x80 ;  /* 0x00000080c0267836 */ /* 0x000fe40000000000 */
[----:B------:R-:W-:Y:S02]  /*150e0*/  IMAD R6, R28, UR4, RZ ;  /* 0x000000041c067c24 */ /* 0x000fe4000f8e02ff */
[----:B------:R-:W-:Y:S01]  /*150f0*/  IMAD.WIDE.U32 R4, R29, UR4, R4 ;  /* 0x000000041d047c25 */ /* 0x000fe2000f8e0004 */
[----:B---3--:R-:W-:-:S03]  /*15100*/  ISETP.GE.AND P1, PT, R40, R3, PT ;  /* 0x000000032800720c */ /* 0x008fc60003f26270 */
[----:B------:R-:W-:Y:S02]  /*15110*/  IMAD R7, R29, UR5, R6 ;  /* 0x000000051d077c24 */ /* 0x000fe4000f8e0206 */
[----:B------:R-:W0:Y:S01]  /*15120*/  @P0 LDC R9, c[0x0][0xcec] ;  /* 0x00033b00ff090b82 */ /* 0x000e220000000800 */
[C---:B------:R-:W-:Y:S01]  /*15130*/  ISETP.GE.AND P2, PT, R192.reuse, R3, PT ;  /* 0x00000003c000720c */ /* 0x040fe20003f46270 */
[C---:B------:R-:W-:Y:S01]  /*15140*/  VIADD R36, R192.reuse, 0xc0 ;  /* 0x000000c0c0247836 */ /* 0x040fe20000000000 */
[----:B------:R-:W-:Y:S01]  /*15150*/  ULDC.64 UR4, c[0x0][0xbe0] ;  /* 0x0002f80000047ab9 */ /* 0x000fe20000000a00 */
[----:B------:R-:W-:Y:S02]  /*15160*/  IMAD.IADD R5, R5, 0x1, R7 ;  /* 0x0000000105057824 */ /* 0x000fe400078e0207 */
[----:B------:R-:W-:Y:S02]  /*15170*/  VIADD R34, R192, 0x100 ;  /* 0x00000100c0227836 */ /* 0x000fe40000000000 */
[----:B------:R-:W3:Y:S01]  /*15180*/  @P0 LDC R13, c[0x0][0xcf0] ;  /* 0x00033c00ff0d0b82 */ /* 0x000ee20000000800 */
[----:B------:R-:W-:-:S02]  /*15190*/  IMAD R21, R0, R11, RZ ;  /* 0x0000000b00157224 */ /* 0x000fc400078e02ff */
[C---:B------:R-:W-:Y:S02]  /*151a0*/  VIADD R31, R192.reuse, 0x140 ;  /* 0x00000140c01f7836 */ /* 0x040fe40000000000 */
[C---:B------:R-:W-:Y:S02]  /*151b0*/  VIADD R27, R192.reuse, 0x180 ;  /* 0x00000180c01b7836 */ /* 0x040fe40000000000 */
[C---:B------:R-:W-:Y:S02]  /*151c0*/  VIADD R24, R192.reuse, 0x1c0 ;  /* 0x000001c0c0187836 */ /* 0x040fe40000000000 */
[C---:B------:R-:W-:Y:S02]  /*151d0*/  VIADD R25, R192.reuse, 0x1c0 ;  /* 0x000001c0c0197836 */ /* 0x040fe40000000000 */
        /* <DEDUP_REMOVED lines=10> */
[----:B------:R-:W-:-:S02]  /*15280*/  SHF.R.S32.HI R37, RZ, 0x1f, R37 ;  /* 0x0000001fff257819 */ /* 0x000fc40000011425 */
[----:B------:R-:W-:Y:S02]  /*15290*/  SHF.R.S32.HI R39, RZ, 0x1f, R39 ;  /* 0x0000001fff277819 */ /* 0x000fe40000011427 */
[----:B------:R-:W-:Y:S01]  /*152a0*/  SHF.R.S32.HI R41, RZ, 0x1f, R41 ;  /* 0x0000001fff297819 */ /* 0x000fe20000011429 */
[C---:B--2---:R-:W-:Y:S02]  /*152b0*/  IMAD R8, R10.reuse, 0x40, R8 ;  /* 0x000000400a087824 */ /* 0x044fe400078e0208 */
[----:B------:R-:W-:Y:S01]  /*152c0*/  IMAD R20, R10, 0x40, R20 ;  /* 0x000000400a147824 */ /* 0x000fe200078e0214 */
[----:B------:R-:W-:Y:S01]  /*152d0*/  SEL R10, RZ, 0xffffffff, P1 ;  /* 0xffffffffff0a7807 */ /* 0x000fe20000800000 */
[----:B0-----:R-:W-:Y:S01]  /*152e0*/  @P0 IMAD.HI.U32 R6, R8, R9, RZ ;  /* 0x0000000908060227 */ /* 0x001fe200078e00ff */
[----:B------:R-:W-:Y:S02]  /*152f0*/  ISETP.GE.AND P1, PT, R38, R3, PT ;  /* 0x000000032600720c */ /* 0x000fe40003f26270 */
[----:B------:R-:W-:Y:S01]  /*15300*/  SEL R9, RZ, 0x1, P2 ;  /* 0x00000001ff097807 */ /* 0x000fe20001000000 */
[----:B------:R-:W-:Y:S01]  /*15310*/  IMAD.MOV.U32 R7, RZ, RZ, R8 ;  /* 0x000000ffff077224 */ /* 0x000fe200078e0008 */
[----:B---3--:R-:W-:Y:S01]  /*15320*/  @P0 SHF.R.U32.HI R7, RZ, R13, R6 ;  /* 0x0000000dff070219 */ /* 0x008fe20000011606 */
[----:B------:R-:W-:Y:S01]  /*15330*/  IMAD.SHL.U32 R10, R10, 0x2, RZ ;  /* 0x000000020a0a7824 */ /* 0x000fe200078e00ff */
[----:B-1----:R-:W-:-:S02]  /*15340*/  SEL R12, RZ, 0xffffffff, P1 ;  /* 0xffffffffff0c7807 */ /* 0x002fc40000800000 */
[----:B------:R-:W-:Y:S01]  /*15350*/  SHF.R.S32.HI R6, RZ, 0x1f, R7 ;  /* 0x0000001fff067819 */ /* 0x000fe20000011407 */
[----:B------:R-:W-:Y:S01]  /*15360*/  IMAD.WIDE.U32 R4, R7, UR4, R4 ;  /* 0x0000000407047c25 */ /* 0x000fe2000f8e0004 */
[----:B------:R-:W-:Y:S02]  /*15370*/  LOP3.LUT R10, R10, 0x2, R9, 0xe2, !PT ;  /* 0x000000020a0a7812 */ /* 0x000fe400078ee209 */
[-C--:B------:R-:W-:Y:S01]  /*15380*/  ISETP.GE.AND P0, PT, R36, R3.reuse, PT ;  /* 0x000000032400720c */ /* 0x080fe20003f06270 */
[----:B------:R-:W-:Y:S01]  /*15390*/  IMAD.MOV R9, RZ, RZ, -R7 ;  /* 0x000000ffff097224 */ /* 0x000fe200078e0a07 */
[-C--:B------:R-:W-:Y:S01]  /*153a0*/  ISETP.GE.AND P1, PT, R34, R3.reuse, PT ;  /* 0x000000032200720c */ /* 0x080fe20003f26270 */
[----:B------:R-:W-:Y:S01]  /*153b0*/  IMAD.SHL.U32 R13, R12, 0x4, RZ ;  /* 0x000000040c0d7824 */ /* 0x000fe200078e00ff */
[----:B------:R-:W-:Y:S01]  /*153c0*/  SEL R0, RZ, 0xffffffff, P0 ;  /* 0xffffffffff007807 */ /* 0x000fe20000000000 */
[----:B------:R-:W-:Y:S01]  /*153d0*/  IMAD R6, R6, UR4, RZ ;  /* 0x0000000406067c24 */ /* 0x000fe2000f8e02ff */
[----:B------:R-:W-:Y:S01]  /*153e0*/  ISETP.GE.AND P0, PT, R31, R3, PT ;  /* 0x000000031f00720c */ /* 0x000fe20003f06270 */
[----:B------:R-:W-:Y:S01]  /*153f0*/  IMAD R9, R11, R9, R8 ;  /* 0x000000090b097224 */ /* 0x000fe200078e0208 */
[----:B------:R-:W-:Y:S01]  /*15400*/  LOP3.LUT R10, R13, 0x4, R10, 0xe2, !PT ;  /* 0x000000040d0a7812 */ /* 0x000fe200078ee20a */
[----:B------:R-:W-:Y:S01]  /*15410*/  IMAD R11, R7, UR5, R6 ;  /* 0x00000005070b7c24 */ /* 0x000fe2000f8e0206 */
[----:B------:R-:W-:Y:S01]  /*15420*/  SEL R6, RZ, 0xffffffff, P1 ;  /* 0xffffffffff067807 */ /* 0x000fe20000800000 */
[----:B------:R-:W-:Y:S01]  /*15430*/  IMAD.SHL.U32 R13, R0, 0x8, RZ ;  /* 0x00000008000d7824 */ /* 0x000fe200078e00ff */
[----:B------:R-:W-:Y:S01]  /*15440*/  SHF.R.S32.HI R0, RZ, 0x1f, R9 ;  /* 0x0000001fff007819 */ /* 0x000fe20000011409 */
[----:B------:R-:W-:Y:S01]  /*15450*/  ULDC.64 UR4, c[0x0][0xbd8] ;  /* 0x0002f60000047ab9 */ /* 0x000fe20000000a00 */
[----:B------:R-:W-:Y:S01]  /*15460*/  IMAD.IADD R5, R5, 0x1, R11 ;  /* 0x0000000105057824 */ /* 0x000fe200078e020b */
[-C--:B------:R-:W-:Y:S01]  /*15470*/  ISETP.GE.AND P2, PT, R24, R3.reuse, PT ;  /* 0x000000031800720c */ /* 0x080fe20003f46270 */
[----:B------:R-:W-:Y:S01]  /*15480*/  IMAD.SHL.U32 R7, R6, 0x10, RZ ;  /* 0x0000001006077824 */ /* 0x000fe200078e00ff */
[----:B------:R-:W-:Y:S01]  /*15490*/  LOP3.LUT R10, R13, 0x8, R10, 0xe2, !PT ;  /* 0x000000080d0a7812 */ /* 0x000fe200078ee20a */
[----:B------:R-:W-:Y:S01]  /*154a0*/  IMAD R0, R0, UR4, RZ ;  /* 0x0000000400007c24 */ /* 0x000fe2000f8e02ff */
[----:B------:R-:W-:Y:S01]  /*154b0*/  SEL R6, RZ, 0xffffffff, P0 ;  /* 0xffffffffff067807 */ /* 0x000fe20000000000 */
[----:B------:R-:W-:Y:S01]  /*154c0*/  IMAD.WIDE.U32 R4, R9, UR4, R4 ;  /* 0x0000000409047c25 */ /* 0x000fe2000f8e0004 */
[----:B------:R-:W-:-:S02]  /*154d0*/  ISETP.GE.AND P0, PT, R27, R3, PT ;  /* 0x000000031b00720c */ /* 0x000fc40003f06270 */
[----:B------:R-:W-:Y:S01]  /*154e0*/  LOP3.LUT R10, R7, 0x10, R10, 0xe2, !PT ;  /* 0x00000010070a7812 */ /* 0x000fe200078ee20a */
[----:B------:R-:W-:Y:S01]  /*154f0*/  IMAD R7, R9, UR5, R0 ;  /* 0x0000000509077c24 */ /* 0x000fe2000f8e0200 */
[----:B------:R-:W-:Y:S01]  /*15500*/  SEL R9, RZ, 0x40, P0 ;  /* 0x00000040ff097807 */ /* 0x000fe20000000000 */
[----:B------:R-:W-:Y:S01]  /*15510*/  IMAD.SHL.U32 R11, R6, 0x20, RZ ;  /* 0x00000020060b7824 */ /* 0x000fe200078e00ff */
[----:B------:R-:W-:Y:S01]  /*15520*/  ISETP.GE.AND P0, PT, R20, R21, PT ;  /* 0x000000151400720c */ /* 0x000fe20003f06270 */
[----:B------:R-:W-:Y:S01]  /*15530*/  ULDC.64 UR4, c[0x0][0xb80] ;  /* 0x0002e00000047ab9 */ /* 0x000fe20000000a00 */
[----:B------:R-:W-:Y:S01]  /*15540*/  IMAD.IADD R5, R5, 0x1, R7 ;  /* 0x0000000105057824 */ /* 0x000fe200078e0207 */
[C---:B------:R-:W-:Y:S02]  /*15550*/  LEA R12, P1, R4.reuse, UR4, 0x1 ;  /* 0x00000004040c7c11 */ /* 0x040fe4000f8208ff */
[----:B------:R-:W-:Y:S02]  /*15560*/  LOP3.LUT R10, R11, 0x20, R10, 0xe2, !PT ;  /* 0x000000200b0a7812 */ /* 0x000fe400078ee20a */
[----:B------:R-:W-:-:S02]  /*15570*/  LEA.HI.X R13, R4, UR5, R5, 0x1, P1 ;  /* 0x00000005040d7c11 */ /* 0x000fc400088f0c05 */
[----:B------:R-:W-:Y:S02]  /*15580*/  LOP3.LUT R14, R10, R9, RZ, 0xfc, !PT ;  /* 0x000000090a0e7212 */ /* 0x000fe400078efcff */
[----:B------:R-:W-:Y:S01]  /*15590*/  SEL R7, RZ, 0x80, P2 ;  /* 0x00000080ff077807 */ /* 0x000fe20001000000 */
[----:B------:R0:W1:Y:S03]  /*155a0*/  SHFL.IDX PT, R10, R12, RZ, 0x181f ;  /* 0x00181fff0c0a7589 */ /* 0x00006600000e0000 */
[----:B------:R-:W-:Y:S01]  /*155b0*/  LOP3.LUT R15, R14, R7, RZ, 0xfc, !PT ;  /* 0x000000070e0f7212 */ /* 0x000fe200078efcff */
[----:B------:R0:W2:Y:S01]  /*155c0*/  SHFL.IDX PT, R11, R13, RZ, 0x181f ;  /* 0x00181fff0d0b7589 */ /* 0x0000a200000e0000 */
[----:B------:R-:W-:Y:S05]  /*155d0*/  @P0 BRA `(.L_x_4583) ;  /* 0x00000000007c0947 */ /* 0x000fea0003800000 */
        /* <DEDUP_REMOVED lines=31> */
.L_x_4583:
[----:B------:R-:W-:Y:S05]  /*157d0*/  BSYNC B1 ;  /* 0x0000000000017941 */ /* 0x000fea0003800000 */
.L_x_4582:
[----:B------:R-:W-:Y:S01]  /*157e0*/  VIADD R0, R20, 0x20 ;  /* 0x0000002014007836 */ /* 0x000fe20000000000 */
[----:B--23--:R2:W3:Y:S04]  /*157f0*/  SHFL.IDX PT, R11, R13, 0x1, 0x181f ;  /* 0x00381f000d0b7f89 */ /* 0x00c4e800000e0000 */
[----:B------:R-:W-:Y:S01]  /*15800*/  ISETP.GE.AND P0, PT, R0, R21, PT ;  /* 0x000000150000720c */ /* 0x000fe20003f06270 */
[----:B-1----:R2:W4:-:S12]  /*15810*/  SHFL.IDX PT, R10, R12, 0x1, 0x181f ;  /* 0x00381f000c0a7f89 */ /* 0x00251800000e0000 */
[----:B--2---:R-:W-:Y:S05]  /*15820*/  @P0 BRA `(.L_x_4576) ;  /* 0x00000000007c0947 */ /* 0x004fea0003800000 */
[-C--:B------:R-:W-:Y:S02]  /*15830*/  ISETP.GE.AND P6, PT, R192, R3.reuse, PT ;  /* 0x00000003c000720c */ /* 0x080fe40003fc6270 */
[-C--:B------:R-:W-:Y:S02]  /*15840*/  ISETP.GE.AND P5, PT, R40, R3.reuse, PT ;  /* 0x000000032800720c */ /* 0x080fe40003fa6270 */
[-C--:B------:R-:W-:Y:S02]  /*15850*/  ISETP.GE.AND P4, PT, R38, R3.reuse, PT ;  /* 0x000000032600720c */ /* 0x080fe40003f86270 */
[-C--:B------:R-:W-:Y:S02]  /*15860*/  ISETP.GE.AND P3, PT, R36, R3.reuse, PT ;  /* 0x000000032400720c */ /* 0x080fe40003f66270 */
[-C--:B------:R-:W-:Y:S02]  /*15870*/  ISETP.GE.AND P2, PT, R34, R3.reuse, PT ;  /* 0x000000032200720c */ /* 0x080fe40003f46270 */
[----:B------:R-:W-:-:S03]  /*15880*/  ISETP.GE.AND P1, PT, R31, R3, PT ;  /* 0x000000031f00720c */ /* 0x000fc60003f26270 */
[----:B---34-:R-:W-:Y:S02]  /*15890*/  @!P6 IMAD.WIDE R6, R192, 0x2, R10 ;  /* 0x00000002c006e825 */ /* 0x018fe400078e020a */
        /* <DEDUP_REMOVED lines=24> */
.L_x_4576:
[----:B------:R-:W-:Y:S05]  /*15a20*/  BSYNC B0 ;  /* 0x0000000000007941 */ /* 0x000fea0003800000 */
.L_x_4569:
[----:B------:R-:W-:Y:S02]  /*15a30*/  ULDC UR4, c[0x0][0xd3c] ;  /* 0x00034f0000047ab9 */ /* 0x000fe40000000800 */
[----:B------:R-:W-:-:S13]  /*15a40*/  ISETP.GE.AND P0, PT, R87, UR4, PT ;  /* 0x0000000457007c0c */ /* 0x000fda000bf06270 */
[----:B------:R-:W-:Y:S05]  /*15a50*/  @!P0 BRA `(.L_x_4584) ;  /* 0xfffffebc00cc8947 */ /* 0x000fea000383ffff */
[----:B------:R-:W-:Y:S05]  /*15a60*/  BRA `(.L_x_4454) ;  /* 0x0000008800107947 */ /* 0x000fea0003800000 */
.L_x_4452:
        /* <DEDUP_REMOVED lines=16> */
.L_x_4585:
        /* <DEDUP_REMOVED lines=43> */
.L_x_4589:
        /* <DEDUP_REMOVED lines=37> */
.L_x_4587:
        /* <DEDUP_REMOVED lines=18> */
.L_x_4590:
        /* <DEDUP_REMOVED lines=46> */
[----:B------:R-:W-:Y:S02]  /*16470*/  @!P1 IMAD.IADD R4, R4, 0x1, -R5 ;  /* 0x0000000104049824 */ /* 0x000fe400078e0a05 */
        /* <DEDUP_REMOVED lines=11> */
.L_x_4588:
[----:B------:R-:W-:Y:S02]  /*16530*/  IMAD.MOV.U32 R25, RZ, RZ, RZ ;  /* 0x000000ffff197224 */ /* 0x000fe400078e00ff */
[----:B------:R-:W-:Y:S02]  /*16540*/  IMAD.U32 R24, RZ, RZ, UR6 ;  /* 0x00000006ff187e24 */ /* 0x000fe4000f8e00ff */
[----:B------:R-:W-:-:S07]  /*16550*/  IMAD.MOV.U32 R26, RZ, RZ, RZ ;  /* 0x000000ffff1a7224 */ /* 0x000fce00078e00ff */
.L_x_4591:
[----:B------:R-:W-:-:S13]  /*16560*/  ISETP.NE.AND P0, PT, R7, RZ, PT ;  /* 0x000000ff0700720c */ /* 0x000fda0003f05270 */
[----:B------:R-:W0:Y:S01]  /*16570*/  @!P0 S2R R3, SR_CgaCtaId ;  /* 0x0000000000038919 */ /* 0x000e220000008800 */
[----:B------:R-:W-:-:S04]  /*16580*/  @!P0 MOV R2, 0x400 ;  /* 0x0000040000028802 */ /* 0x000fc80000000f00 */
[----:B0-----:R-:W-:-:S05]  /*16590*/  @!P0 LEA R2, R3, R2, 0x18 ;  /* 0x0000000203028211 */ /* 0x001fca00078ec0ff */
[----:B------:R1:W-:Y:S01]  /*165a0*/  @!P0 STS.128 [R2+0x388d0], R24 ;  /* 0x0388d01802008388 */ /* 0x0003e20000000c00 */
[----:B------:R-:W-:Y:S06]  /*165b0*/  BAR.ARV 0x5, 0x180 ;  /* 0x0146000000007b1d */ /* 0x000fec0000002000 */
.L_x_4586:
        /* <DEDUP_REMOVED lines=8> */
[----:B------:R1:W-:Y:S01]  /*16640*/  STL [R1+0x28], RZ ;  /* 0x000028ff01007387 */ /* 0x0003e20000100800 */
[----:B------:R-:W-:Y:S01]  /*16650*/  LOP3.LUT R4, R0, 0x7f, RZ, 0xc0, !PT ;  /* 0x0000007f00047812 */ /* 0x000fe200078ec0ff */
[----:B------:R-:W-:Y:S01]  /*16660*/  UMOV UR4, 0x400 ;  /* 0x0000040000047882 */ /* 0x000fe20000000000 */
[----:B------:R-:W-:Y:S01]  /*16670*/  BSSY B8, `(.L_x_4592) ;  /* 0x000078c000087945 */ /* 0x000fe20003800000 */
[C---:B------:R-:W-:Y:S01]  /*16680*/  LOP3.LUT R3, R2.reuse, 0x1f8, RZ, 0xc0, !PT ;  /* 0x000001f802037812 */ /* 0x040fe200078ec0ff */
[----:B------:R-:W-:Y:S01]  /*16690*/  IMAD.MOV.U32 R29, RZ, RZ, 0x1 ;  /* 0x00000001ff1d7424 */ /* 0x000fe200078e00ff */
[----:B------:R-:W-:Y:S01]  /*166a0*/  LOP3.LUT R2, R2, 0x38, RZ, 0xc0, !PT ;  /* 0x0000003802027812 */ /* 0x000fe200078ec0ff */
[----:B------:R-:W-:Y:S01]  /*166b0*/  IMAD.SHL.U32 R36, R4, 0x8, RZ ;  /* 0x0000000804247824 */ /* 0x000fe200078e00ff */
[----:B------:R-:W-:Y:S01]  /*166c0*/  LOP3.LUT R3, R3, 0x38, R0, 0x78, !PT ;  /* 0x0000003803037812 */ /* 0x000fe200078e7800 */
[----:B------:R-:W-:Y:S01]  /*166d0*/  IMAD.SHL.U32 R0, R0, 0x10, RZ ;  /* 0x0000001000007824 */ /* 0x000fe200078e00ff */
[----:B------:R-:W-:Y:S01]  /*166e0*/  ULDC.64 UR40, c[0x0][0x198] ;  /* 0x0000660000287ab9 */ /* 0x000fe20000000a00 */
[----:B------:R-:W-:Y:S01]  /*166f0*/  IMAD.MOV.U32 R19, RZ, RZ, RZ ;  /* 0x000000ffff137224 */ /* 0x000fe200078e00ff */
[----:B------:R-:W-:Y:S01]  /*16700*/  LOP3.LUT R36, R3, 0x200, R36, 0xf8, !PT ;  /* 0x0000020003247812 */ /* 0x000fe200078ef824 */
[----:B------:R-:W-:Y:S01]  /*16710*/  IMAD.MOV.U32 R22, RZ, RZ, RZ ;  /* 0x000000ffff167224 */ /* 0x000fe200078e00ff */
[----:B------:R-:W-:Y:S01]  /*16720*/  SHF.R.U32.HI R3, RZ, 0x3, R4 ;  /* 0x00000003ff037819 */ /* 0x000fe20000011604 */
[----:B------:R-:W-:Y:S01]  /*16730*/  IMAD.MOV.U32 R28, RZ, RZ, 0x1 ;  /* 0x00000001ff1c7424 */ /* 0x000fe200078e00ff */
[C---:B------:R-:W-:Y:S01]  /*16740*/  LOP3.LUT R4, R2.reuse, 0x80, RZ, 0xfc, !PT ;  /* 0x0000008002047812 */ /* 0x040fe200078efcff */
[----:B------:R-:W-:Y:S01]  /*16750*/  ULOP3.LUT UR38, UR36, 0x2, URZ, 0xfc, !UPT ;  /* 0x0000000224267892 */ /* 0x000fe2000f8efc3f */
[----:B------:R-:W-:Y:S01]  /*16760*/  LOP3.LUT R3, R3, 0x70, R0, 0xf8, !PT ;  /* 0x0000007003037812 */ /* 0x000fe200078ef800 */
[----:B------:R-:W-:Y:S01]  /*16770*/  ULDC UR37, c[0x0][0xc] ;  /* 0x0000030000257ab9 */ /* 0x000fe20000000800 */
[C---:B------:R-:W-:Y:S01]  /*16780*/  LOP3.LUT R0, R2.reuse, 0x40, RZ, 0xfc, !PT ;  /* 0x0000004002007812 */ /* 0x040fe200078efcff */
[----:B0-----:R-:W-:Y:S01]  /*16790*/  ULEA UR4, UR5, UR4, 0x18 ;  /* 0x0000000405047291 */ /* 0x001fe2000f8ec03f */
[----:B------:R-:W-:-:S02]  /*167a0*/  LOP3.LUT R3, R2, 0xc0, RZ, 0xfc, !PT ;  /* 0x000000c002037812 */ /* 0x000fc400078efcff */
[C---:B------:R-:W-:Y:S02]  /*167b0*/  LOP3.LUT R0, R2.reuse, 0x100, RZ, 0xfc, !PT ;  /* 0x0000010002007812 */ /* 0x040fe400078efcff */
[C---:B------:R-:W-:Y:S01]  /*167c0*/  LOP3.LUT R4, R2.reuse, 0x140, RZ, 0xfc, !PT ;  /* 0x0000014002047812 */ /* 0x040fe200078efcff */
[----:B------:R-:W-:Y:S01]  /*167d0*/  IMAD.U32 R18, RZ, RZ, UR4 ;  /* 0x00000004ff127e24 */ /* 0x000fe2000f8e00ff */
[C---:B------:R-:W-:Y:S02]  /*167e0*/  LOP3.LUT R3, R2.reuse, 0x180, RZ, 0xfc, !PT ;  /* 0x0000018002037812 */ /* 0x040fe400078efcff */
[----:B------:R-:W-:Y:S01]  /*167f0*/  LOP3.LUT R0, R2, 0x1c0, RZ, 0xfc, !PT ;  /* 0x000001c002007812 */ /* 0x000fe200078efcff */
[----:B-1----:R-:W-:-:S07]  /*16800*/  IMAD R23, R36, 0x2, R18 ;  /* 0x0000000224177824 */ /* 0x002fce00078e0212 */
.L_x_4707:
[----:B0-----:R-:W0:Y:S02]  /*16810*/  LDC.64 R2, c[0x0][0xd88] ;  /* 0x00036200ff027b82 */ /* 0x001e240000000a00 */
[----:B0-----:R-:W-:-:S05]  /*16820*/  IMAD.WIDE R2, R27, 0x4, R2 ;  /* 0x000000041b027825 */ /* 0x001fca00078e0202 */
[----:B--2---:R-:W2:Y:S01]  /*16830*/  LDG.E R37, desc[UR42][R2.64] ;  /* 0x0000002a02257981 */ /* 0x004ea2000c1e1900 */
[----:B------:R-:W-:Y:S05]  /*16840*/  YIELD ;  /* 0x0000000000007946 */ /* 0x000fea0003800000 */
[----:B------:R-:W-:Y:S01]  /*16850*/  ULDC.64 UR4, c[0x0][0xb20] ;  /* 0x0002c80000047ab9 */ /* 0x000fe20000000a00 */
[----:B------:R-:W-:Y:S01]  /*16860*/  IMAD.MOV.U32 R34, RZ, RZ, RZ ;  /* 0x000000ffff227224 */ /* 0x000fe200078e00ff */
[----:B------:R-:W-:Y:S01]  /*16870*/  ISETP.NE.U32.AND P0, PT, RZ, UR4, PT ;  /* 0x00000004ff007c0c */ /* 0x000fe2000bf05070 */
[----:B-1----:R-:W-:Y:S01]  /*16880*/  IMAD.MOV.U32 R6, RZ, RZ, RZ ;  /* 0x000000ffff067224 */ /* 0x002fe200078e00ff */
[----:B------:R-:W-:Y:S01]  /*16890*/  ULDC.64 UR8, c[0x0][0xb10] ;  /* 0x0002c40000087ab9 */ /* 0x000fe20000000a00 */
[----:B------:R-:W-:Y:S01]  /*168a0*/  ULDC.64 UR6, c[0x0][0xb08] ;  /* 0x0002c20000067ab9 */ /* 0x000fe20000000a00 */
[----:B------:R-:W-:-:S02]  /*168b0*/  ISETP.NE.AND.EX P0, PT, RZ, UR5, PT, P0 ;  /* 0x00000005ff007c0c */ /* 0x000fc4000bf05300 */
        /* <DEDUP_REMOVED lines=24> */
[----:B--2---:R0:W-:Y:S02]  /*16a40*/  STL [R1], R6 ;  /* 0x0000000601007387 */ /* 0x0041e40000100800 */
        /* <DEDUP_REMOVED lines=13> */
[----:B---3--:R-:W-:Y:S06]  /*16b20*/  @P1 BRA `(.L_x_4593) ;  /* 0x0000000000141947 */ /* 0x008fec0003800000 */
[----:B------:R-:W-:Y:S05]  /*16b30*/  @!P0 BRA `(.L_x_4593) ;  /* 0x0000000000108947 */ /* 0x000fea0003800000 */
[----:B------:R-:W2:Y:S04]  /*16b40*/  LDG.E R7, desc[UR42][R2.64] ;  /* 0x0000002a02077981 */ /* 0x000ea8000c1e1900 */
[----:B------:R-:W2:Y:S02]  /*16b50*/  LDG.E R2, desc[UR42][R2.64+0x4] ;  /* 0x0000042a02027981 */ /* 0x000ea4000c1e1900 */
[----:B--2---:R-:W-:-:S05]  /*16b60*/  IMAD.IADD R2, R2, 0x1, -R7 ;  /* 0x0000000102027824 */ /* 0x004fca00078e0a07 */
[----:B------:R0:W-:Y:S02]  /*16b70*/  STL [R1+0x14], R2 ;  /* 0x0000140201007387 */ /* 0x0001e40000100800 */
.L_x_4593:
[----:B------:R-:W-:Y:S01]  /*16b80*/  ULDC.64 UR4, c[0x0][0xb18] ;  /* 0x0002c60000047ab9 */ /* 0x000fe20000000a00 */
[C---:B------:R-:W-:Y:S01]  /*16b90*/  LOP3.LUT R7, R26.reuse, 0xff000000, RZ, 0xc0, !PT ;  /* 0xff0000001a077812 */ /* 0x040fe200078ec0ff */
[----:B------:R-:W-:Y:S01]  /*16ba0*/  IMAD.MOV.U32 R30, RZ, RZ, R37 ;  /* 0x000000ffff1e7224 */ /* 0x000fe200078e0025 */
[----:B------:R-:W-:Y:S02]  /*16bb0*/  ISETP.NE.U32.AND P0, PT, RZ, UR4, PT ;  /* 0x00000004ff007c0c */ /* 0x000fe4000bf05070 */
[----:B------:R-:W-:Y:S02]  /*16bc0*/  SHF.R.U32.HI R7, RZ, 0x8, R7 ;  /* 0x00000008ff077819 */ /* 0x000fe40000011607 */
[----:B------:R-:W-:Y:S02]  /*16bd0*/  ISETP.NE.AND.EX P0, PT, RZ, UR5, PT, P0 ;  /* 0x00000005ff007c0c */ /* 0x000fe4000bf05300 */
[C---:B0-----:R-:W-:Y:S02]  /*16be0*/  LOP3.LUT R2, R26.reuse, 0xff0000, RZ, 0xc0, !PT ;  /* 0x00ff00001a027812 */ /* 0x041fe400078ec0ff */
[----:B------:R-:W-:-:S02]  /*16bf0*/  LOP3.LUT R17, R26, 0xffff, RZ, 0xc0, !PT ;  /* 0x0000ffff1a117812 */ /* 0x000fc400078ec0ff */
[----:B------:R-:W-:-:S07]  /*16c00*/  LEA.HI R7, R2, R7, RZ, 0x10 ;  /* 0x0000000702077211 */ /* 0x000fce00078f80ff */
[----:B------:R-:W-:Y:S05]  /*16c10*/  @!P0 BRA `(.L_x_4594) ;  /* 0x0000000000108947 */ /* 0x000fea0003800000 */
[----:B------:R-:W-:-:S04]  /*16c20*/  IADD3 R2, P0, R31, UR4, RZ ;  /* 0x000000041f027c10 */ /* 0x000fc8000ff1e0ff */
[----:B------:R-:W-:-:S05]  /*16c30*/  IADD3.X R3, R32, UR5, RZ, P0, !PT ;  /* 0x0000000520037c10 */ /* 0x000fca00087fe4ff */
[----:B------:R0:W5:Y:S01]  /*16c40*/  LDG.E R8, desc[UR42][R2.64] ;  /* 0x0000002a02087981 */ /* 0x000162000c1e1900 */
[----:B------:R-:W-:Y:S05]  /*16c50*/  BRA `(.L_x_4595) ;  /* 0x0000000000247947 */ /* 0x000fea0003800000 */
.L_x_4594:
        /* <DEDUP_REMOVED lines=9> */
.L_x_4595:
[----:B0-----:R-:W2:Y:S04]  /*16cf0*/  @P2 LDG.E R2, desc[UR42][R4.64] ;  /* 0x0000002a04022981 */ /* 0x001ea8000c1e1900 */
[----:B------:R0:W2:Y:S01]  /*16d00*/  @P2 LDG.E R4, desc[UR42][R4.64+0x4] ;  /* 0x0000042a04042981 */ /* 0x0000a2000c1e1900 */
[----:B-----5:R-:W-:Y:S01]  /*16d10*/  IMAD.IADD R8, R8, 0x1, -R34 ;  /* 0x0000000108087824 */ /* 0x020fe200078e0a22 */
[----:B------:R-:W-:Y:S01]  /*16d20*/  BSSY B0, `(.L_x_4596) ;  /* 0x0000029000007945 */ /* 0x000fe20003800000 */
[----:B------:R-:W-:Y:S01]  /*16d30*/  LOP3.LUT R33, R7, 0xff, RZ, 0xc0, !PT ;  /* 0x000000ff07217812 */ /* 0x000fe200078ec0ff */
[----:B------:R-:W-:Y:S01]  /*16d40*/  IMAD.MOV.U32 R3, RZ, RZ, RZ ;  /* 0x000000ffff037224 */ /* 0x000fe200078e00ff */
[----:B0-----:R-:W-:Y:S01]  /*16d50*/  SHF.R.U32.HI R5, RZ, 0x10, R7 ;  /* 0x00000010ff057819 */ /* 0x001fe20000011607 */
[----:B--2---:R-:W-:-:S04]  /*16d60*/  @P2 IMAD.IADD R6, R4, 0x1, -R2 ;  /* 0x0000000104062824 */ /* 0x004fc800078e0a02 */
[----:B------:R-:W-:-:S04]  /*16d70*/  IMAD.IADD R26, R8, 0x1, R6 ;  /* 0x00000001081a7824 */ /* 0x000fc800078e0206 */
[C---:B------:R-:W-:Y:S01]  /*16d80*/  VIADD R4, R26.reuse, 0x3f ;  /* 0x0000003f1a047836 */ /* 0x040fe20000000000 */
[----:B------:R-:W-:-:S04]  /*16d90*/  ISETP.GE.AND P1, PT, R26, 0x1, PT ;  /* 0x000000011a00780c */ /* 0x000fc80003f26270 */
[----:B------:R-:W-:-:S04]  /*16da0*/  SHF.R.S32.HI R2, RZ, 0x1f, R4 ;  /* 0x0000001fff027819 */ /* 0x000fc80000011404 */
[----:B------:R-:W-:-:S04]  /*16db0*/  LEA.HI R4, R2, R4, RZ, 0x6 ;  /* 0x0000000402047211 */ /* 0x000fc800078f30ff */
        /* <DEDUP_REMOVED lines=31> */
.L_x_4597:
[----:B------:R-:W-:Y:S05]  /*16fb0*/  BSYNC B0 ;  /* 0x0000000000007941 */ /* 0x000fea0003800000 */
.L_x_4596:
        /* <DEDUP_REMOVED lines=24> */
.L_x_4752:
[----:B-1----:R-:W-:Y:S02]  /*17140*/  ISETP.NE.AND P0, PT, R14, RZ, PT ;  /* 0x000000ff0e00720c */ /* 0x002fe40003f05270 */
[----:B------:R-:W-:-:S11]  /*17150*/  PLOP3.LUT P6, PT, PT, PT, PT, 0x8, 0x0 ;  /* 0x000000000000781c */ /* 0x000fd60003fce170 */
[----:B------:R-:W-:Y:S05]  /*17160*/  @P0 BRA `(.L_x_4601) ;  /* 0x00000000000c0947 */ /* 0x000fea0003800000 */
[----:B------:R-:W-:-:S03]  /*17170*/  UMOV UR4, 0xffffffff ;  /* 0xffffffff00047882 */ /* 0x000fc60000000000 */
[----:B------:R-:W-:Y:S05]  /*17180*/  BRA.DIV UR4, `(.L_x_4602) ;  /* 0x0000007e04147947 */ /* 0x000fea000b800000 */
[----:B------:R-:W-:-:S13]  /*17190*/  ELECT P6, URZ, PT ;  /* 0x00000000003f782f */ /* 0x000fda00038c0000 */
.L_x_4601:
        /* <DEDUP_REMOVED lines=9> */
.L_x_4755:
[----:B------:R-:W-:Y:S05]  /*17230*/  BSYNC B1 ;  /* 0x0000000000017941 */ /* 0x000fea0003800000 */
.L_x_4603:
        /* <DEDUP_REMOVED lines=10> */
.L_x_4756:
[----:B------:R-:W-:Y:S05]  /*172e0*/  BSYNC B2 ;  /* 0x0000000000027941 */ /* 0x000fea0003800000 */
.L_x_4607:
        /* <DEDUP_REMOVED lines=9> */
.L_x_4610:
[----:B------:R-:W-:Y:S05]  /*17380*/  BSYNC B2 ;  /* 0x0000000000027941 */ /* 0x000fea0003800000 */
.L_x_4609:
        /* <DEDUP_REMOVED lines=12> */
.L_x_4611:
        /* <DEDUP_REMOVED lines=13> */
.L_x_4757:
[----:B------:R-:W-:Y:S05]  /*17520*/  BSYNC B2 ;  /* 0x0000000000027941 */ /* 0x000fea0003800000 */
.L_x_4612:
        /* <DEDUP_REMOVED lines=11> */
.L_x_4615:
[----:B------:R-:W-:Y:S05]  /*175e0*/  BSYNC B2 ;  /* 0x0000000000027941 */ /* 0x000fea0003800000 */
.L_x_4614:
        /* <DEDUP_REMOVED lines=9> */
.L_x_4616:
        /* <DEDUP_REMOVED lines=15> */
.L_x_4617:
        /* <DEDUP_REMOVED lines=15> */
.L_x_4618:
        /* <DEDUP_REMOVED lines=15> */
.L_x_4619:
        /* <DEDUP_REMOVED lines=15> */
.L_x_4620:
        /* <DEDUP_REMOVED lines=15> */
.L_x_4621:
        /* <DEDUP_REMOVED lines=15> */
.L_x_4622:
        /* <DEDUP_REMOVED lines=15> */
.L_x_4623:
        /* <DEDUP_REMOVED lines=10> */
.L_x_4606:
[----:B------:R-:W-:Y:S05]  /*17db0*/  BSYNC B1 ;  /* 0x0000000000017941 */ /* 0x000fea0003800000 */
.L_x_4605:
        /* <DEDUP_REMOVED lines=9> */
.L_x_4643:
        /* <DEDUP_REMOVED lines=11> */
.L_x_4758:
[----:B------:R-:W-:Y:S05]  /*17f00*/  BSYNC B2 ;  /* 0x0000000000027941 */ /* 0x000fea0003800000 */
.L_x_4626:
        /* <DEDUP_REMOVED lines=9> */
.L_x_4629:
[----:B------:R-:W-:Y:S05]  /*17fa0*/  BSYNC B2 ;  /* 0x0000000000027941 */ /* 0x000fea0003800000 */
.L_x_4628:
        /* <DEDUP_REMOVED lines=11> */
.L_x_4630:
        /* <DEDUP_REMOVED lines=13> */
.L_x_4759:
[----:B------:R-:W-:Y:S05]  /*18130*/  BSYNC B2 ;  /* 0x0000000000027941 */ /* 0x000fea0003800000 */
.L_x_4631:
        /* <DEDUP_REMOVED lines=11> */
.L_x_4634:
[----:B------:R-:W-:Y:S05]  /*181f0*/  BSYNC B2 ;  /* 0x0000000000027941 */ /* 0x000fea0003800000 */
.L_x_4633:
        /* <DEDUP_REMOVED lines=9> */
.L_x_4635:
        /* <DEDUP_REMOVED lines=15> */
.L_x_4636:
        /* <DEDUP_REMOVED lines=15> */
.L_x_4637:
        /* <DEDUP_REMOVED lines=15> */
.L_x_4638:
        /* <DEDUP_REMOVED lines=15> */
.L_x_4639:
        /* <DEDUP_REMOVED lines=15> */
.L_x_4640:
        /* <DEDUP_REMOVED lines=15> */
.L_x_4641:
        /* <DEDUP_REMOVED lines=15> */
.L_x_4642:
        /* <DEDUP_REMOVED lines=10> */
.L_x_4625:
[----:B------:R-:W-:Y:S05]  /*189c0*/  BSYNC B1 ;  /* 0x0000000000017941 */ /* 0x000fea0003800000 */
.L_x_4624:
        /* <DEDUP_REMOVED lines=8> */
.L_x_4599:
[----:B------:R-:W-:Y:S05]  /*18a50*/  BSYNC B0 ;  /* 0x0000000000007941 */ /* 0x000fea0003800000 */
.L_x_4598:
        /* <DEDUP_REMOVED lines=9> */
[----:B------:R-:W1:Y:S03]  /*18af0*/  I2F.RP R2, R0 ;  /* 0x0000000000027306 */ /* 0x000e660000209400 */
[----:B------:R-:W-:-:S05]  /*18b00*/  IMAD.MOV R7, RZ, RZ, -R7 ;  /* 0x000000ffff077224 */ /* 0x000fca00078e0a07 */
        /* <DEDUP_REMOVED lines=22> */
.L_x_4645:
[----:B------:R-:W-:Y:S05]  /*18c70*/  BSYNC B0 ;  /* 0x0000000000007941 */ /* 0x000fea0003800000 */
.L_x_4644:
        /* <DEDUP_REMOVED lines=23> */
.L_x_4647:
        /* <DEDUP_REMOVED lines=20> */
.L_x_4650:
[----:B------:R-:W-:Y:S05]  /*18f30*/  BSYNC B6 ;  /* 0x0000000000067941 */ /* 0x000fea0003800000 */
.L_x_4649:
        /* <DEDUP_REMOVED lines=20> */
.L_x_4653:
        /* <DEDUP_REMOVED lines=15> */
.L_x_4652:
[----:B------:R-:W-:Y:S05]  /*19170*/  BSYNC B6 ;  /* 0x0000000000067941 */ /* 0x000fea0003800000 */
.L_x_4651:
[----:B------:R-:W2:Y:S01]  /*19180*/  LDL R21, [R1+0x30] ;  /* 0x0000300001157983 */ /* 0x000ea20000100800 */
[----:B------:R-:W-:Y:S01]  /*19190*/  ULDC.64 UR4, c[0x0][0xaf0] ;  /* 0x0002bc0000047ab9 */ /* 0x000fe20000000a00 */
[----:B------:R-:W1:Y:S01]  /*191a0*/  LDC R9, c[0x0][0x430] ;  /* 0x00010c00ff097b82 */ /* 0x000e620000000800 */
[----:B------:R-:W-:Y:S01]  /*191b0*/  ISETP.NE.U32.AND P0, PT, RZ, UR4, PT ;  /* 0x00000004ff007c0c */ /* 0x000fe2000bf05070 */
[----:B------:R-:W3:Y:S03]  /*191c0*/  S2R R20, SR_TID.X ;  /* 0x0000000000147919 */ /* 0x000ee60000002100 */
[----:B------:R-:W-:-:S13]  /*191d0*/  ISETP.NE.AND.EX P0, PT, RZ, UR5, PT, P0 ;  /* 0x00000005ff007c0c */ /* 0x000fda000bf05300 */
[----:B------:R-:W-:Y:S01]  /*191e0*/  @P0 IADD3 R2, P1, R31, UR4, RZ ;  /* 0x000000041f020c10 */ /* 0x000fe2000ff3e0ff */
[----:B------:R-:W-:-:S03]  /*191f0*/  ULDC UR4, c[0x0][0x320] ;  /* 0x0000c80000047ab9 */ /* 0x000fc60000000800 */
[----:B0-----:R-:W-:-:S05]  /*19200*/  @P0 IADD3.X R3, R32, UR5, RZ, P1, !PT ;  /* 0x0000000520030c10 */ /* 0x001fca0008ffe4ff */
[----:B------:R0:W4:Y:S01]  /*19210*/  @P0 LDG.E R30, desc[UR42][R2.64] ;  /* 0x0000002a021e0981 */ /* 0x000122000c1e1900 */
[----:B---3--:R-:W-:-:S04]  /*19220*/  LOP3.LUT R20, R20, 0x7f, RZ, 0xc0, !PT ;  /* 0x0000007f14147812 */ /* 0x008fc800078ec0ff */
[----:B------:R-:W-:Y:S02]  /*19230*/  SHF.R.U32.HI R35, RZ, 0x3, R20 ;  /* 0x00000003ff237819 */ /* 0x000fe40000011614 */
[----:B------:R-:W3:Y:S02]  /*19240*/  S2R R20, SR_TID.X ;  /* 0x0000000000147919 */ /* 0x000ee40000002100 */
[----:B---3--:R-:W-:-:S05]  /*19250*/  IMAD.SHL.U32 R20, R20, 0x10, RZ ;  /* 0x0000001014147824 */ /* 0x008fca00078e00ff */
[----:B------:R-:W-:Y:S02]  /*19260*/  LOP3.LUT R20, R35, 0x70, R20, 0xf8, !PT ;  /* 0x0000007023147812 */ /* 0x000fe400078ef814 */
[----:B------:R-:W3:Y:S01]  /*19270*/  S2R R35, SR_TID.X ;  /* 0x0000000000237919 */ /* 0x000ee20000002100 */
[----:B-1----:R-:W-:Y:S01]  /*19280*/  ISETP.NE.AND P1, PT, R9, 0x1, PT ;  /* 0x000000010900780c */ /* 0x002fe20003f25270 */
[----:B------:R-:W1:-:S12]  /*19290*/  S2R R4, SR_TID.X ;  /* 0x0000000000047919 */ /* 0x000e580000002100 */
[----:B0-----:R-:W0:Y:S08]  /*192a0*/  @P1 LDC R3, c[0x0][0x434] ;  /* 0x00010d00ff031b82 */ /* 0x001e300000000800 */
[----:B------:R-:W5:Y:S01]  /*192b0*/  @P1 LDC R2, c[0x0][0x438] ;  /* 0x00010e00ff021b82 */ /* 0x000f620000000800 */
[----:B---3--:R-:W-:-:S05]  /*192c0*/  IMAD.SHL.U32 R35, R35, 0x8, RZ ;  /* 0x0000000823237824 */ /* 0x008fca00078e00ff */
[----:B------:R-:W-:-:S04]  /*192d0*/  LOP3.LUT R35, R35, 0x38, RZ, 0xc0, !PT ;  /* 0x0000003823237812 */ /* 0x000fc800078ec0ff */
[----:B------:R-:W-:-:S04]  /*192e0*/  LOP3.LUT R35, R35, 0x40, RZ, 0xfc, !PT ;  /* 0x0000004023237812 */ /* 0x000fc800078efcff */
[----:B------:R-:W-:Y:S02]  /*192f0*/  ISETP.GE.AND P2, PT, R35, UR4, PT ;  /* 0x0000000423007c0c */ /* 0x000fe4000bf46270 */
[----:B------:R-:W3:Y:S01]  /*19300*/  S2R R35, SR_TID.X ;  /* 0x0000000000237919 */ /* 0x000ee20000002100 */
[----:B-1----:R-:W-:Y:S01]  /*19310*/  IMAD.SHL.U32 R4, R4, 0x8, RZ ;  /* 0x0000000804047824 */ /* 0x002fe200078e00ff */
[----:B------:R-:W-:-:S04]  /*19320*/  LOP3.LUT R16, R16, 0xffffffbf, RZ, 0xc0, !PT ;  /* 0xffffffbf10107812 */ /* 0x000fc800078ec0ff */
[----:B------:R-:W-:Y:S02]  /*19330*/  LOP3.LUT R4, R4, 0x38, RZ, 0xc0, !PT ;  /* 0x0000003804047812 */ /* 0x000fe400078ec0ff */
[----:B------:R-:W-:Y:S02]  /*19340*/  SEL R8, RZ, 0xffffffff, P2 ;  /* 0xffffffffff087807 */ /* 0x000fe40001000000 */
[----:B------:R-:W-:Y:S02]  /*19350*/  LOP3.LUT R4, R4, 0x80, RZ, 0xfc, !PT ;  /* 0x0000008004047812 */ /* 0x000fe400078efcff */
[----:B------:R-:W-:Y:S01]  /*19360*/  @P2 LOP3.LUT R16, R16, 0x40, RZ, 0xfc, !PT ;  /* 0x0000004010102812 */ /* 0x000fe200078efcff */
[----:B------:R-:W-:Y:S01]  /*19370*/  IMAD.SHL.U32 R8, R8, 0x2, RZ ;  /* 0x0000000208087824 */ /* 0x000fe200078e00ff */
[----:B------:R-:W-:Y:S01]  /*19380*/  ISETP.GE.AND P2, PT, R4, UR4, PT ;  /* 0x0000000404007c0c */ /* 0x000fe2000bf46270 */
[----:B---3--:R-:W-:-:S05]  /*19390*/  IMAD.SHL.U32 R35, R35, 0x8, RZ ;  /* 0x0000000823237824 */ /* 0x008fca00078e00ff */
[----:B------:R-:W-:-:S04]  /*193a0*/  LOP3.LUT R35, R35, 0x38, RZ, 0xc0, !PT ;  /* 0x0000003823237812 */ /* 0x000fc800078ec0ff */
[----:B------:R-:W-:Y:S02]  /*193b0*/  LOP3.LUT R35, R35, 0xc0, RZ, 0xfc, !PT ;  /* 0x000000c023237812 */ /* 0x000fe400078efcff */
[----:B------:R-:W-:Y:S02]  /*193c0*/  LOP3.LUT R16, R16, 0xffffff7f, RZ, 0xc0, !PT ;  /* 0xffffff7f10107812 */ /* 0x000fe400078ec0ff */
[----:B--2---:R-:W-:Y:S02]  /*193d0*/  LEA R31, R21, 0xffffffc0, 0x6 ;  /* 0xffffffc0151f7811 */ /* 0x004fe400078e30ff */
[----:B------:R-:W1:Y:S03]  /*193e0*/  S2R R21, SR_TID.X ;  /* 0x0000000000157919 */ /* 0x000e660000002100 */
[----:B------:R-:W-:-:S05]  /*193f0*/  IMAD.IADD R0, R20, 0x1, R31 ;  /* 0x0000000114007824 */ /* 0x000fca00078e021f */
[C---:B------:R-:W-:Y:S01]  /*19400*/  ISETP.GE.AND P0, PT, R0.reuse, R26, PT ;  /* 0x0000001a0000720c */ /* 0x040fe20003f06270 */
[----:B------:R-:W-:-:S03]  /*19410*/  IMAD.IADD R0, R0, 0x1, R34 ;  /* 0x0000000100007824 */ /* 0x000fc600078e0222 */
[----:B------:R-:W-:Y:S01]  /*19420*/  ISETP.GT.U32.OR P0, PT, R20, 0x3f, P0 ;  /* 0x0000003f1400780c */ /* 0x000fe20000704470 */
[----:B0-----:R-:W-:-:S04]  /*19430*/  @P1 IMAD.HI.U32 R3, R0, R3, RZ ;  /* 0x0000000300031227 */ /* 0x001fc800078e00ff */
[----:B------:R-:W-:Y:S01]  /*19440*/  IMAD.MOV.U32 R6, RZ, RZ, R0 ;  /* 0x000000ffff067224 */ /* 0x000fe200078e0000 */
[----:B-----5:R-:W-:-:S07]  /*19450*/  @P1 SHF.R.U32.HI R6, RZ, R2, R3 ;  /* 0x00000002ff061219 */ /* 0x020fce0000011603 */
[----:B------:R-:W0:Y:S01]  /*19460*/  @!P0 LDC.64 R2, c[0x0][0x428] ;  /* 0x00010a00ff028b82 */ /* 0x000e220000000a00 */
[----:B-1----:R-:W-:-:S05]  /*19470*/  IMAD.SHL.U32 R21, R21, 0x8, RZ ;  /* 0x0000000815157824 */ /* 0x002fca00078e00ff */
[----:B------:R-:W-:-:S04]  /*19480*/  LOP3.LUT R21, R21, 0x38, RZ, 0xc0, !PT ;  /* 0x0000003815157812 */ /* 0x000fc800078ec0ff */
[----:B------:R-:W-:Y:S02]  /*19490*/  ISETP.GE.AND P3, PT, R21, UR4, PT ;  /* 0x0000000415007c0c */ /* 0x000fe4000bf66270 */
[----:B------:R-:W-:Y:S02]  /*194a0*/  ISETP.GE.AND P1, PT, R35, UR4, PT ;  /* 0x0000000423007c0c */ /* 0x000fe4000bf26270 */
[----:B------:R-:W-:Y:S02]  /*194b0*/  SEL R4, RZ, 0x1, P3 ;  /* 0x00000001ff047807 */ /* 0x000fe40001800000 */
[----:B------:R-:W-:Y:S02]  /*194c0*/  SEL R5, RZ, 0x8, P1 ;  /* 0x00000008ff057807 */ /* 0x000fe40000800000 */
[----:B------:R-:W-:Y:S02]  /*194d0*/  LOP3.LUT R8, R8, 0x2, R4, 0xe2, !PT ;  /* 0x0000000208087812 */ /* 0x000fe400078ee204 */
[----:B------:R-:W-:-:S02]  /*194e0*/  SEL R4, RZ, 0x4, P2 ;  /* 0x00000004ff047807 */ /* 0x000fc40001000000 */
[----:B----4-:R-:W-:Y:S02]  /*194f0*/  SHF.R.S32.HI R35, RZ, 0x1f, R30 ;  /* 0x0000001fff237819 */ /* 0x010fe4000001141e */
[----:B------:R-:W-:Y:S01]  /*19500*/  LOP3.LUT R8, R5, R8, R4, 0xfe, !PT ;  /* 0x0000000805087212 */ /* 0x000fe200078efe04 */
[--C-:B------:R-:W-:Y:S01]  /*19510*/  @!P0 IMAD.MOV.U32 R4, RZ, RZ, R6.reuse ;  /* 0x000000ffff048224 */ /* 0x100fe200078e0006 */
[----:B------:R-:W-:Y:S01]  /*19520*/  @!P0 SHF.R.S32.HI R5, RZ, 0x1f, R6 ;  /* 0x0000001fff058819 */ /* 0x000fe20000011406 */
[----:B0-----:R-:W-:-:S04]  /*19530*/  @!P0 IMAD R7, R35, R2, RZ ;  /* 0x0000000223078224 */ /* 0x001fc800078e02ff */
[C---:B------:R-:W-:Y:S02]  /*19540*/  @!P0 IMAD R7, R30.reuse, R3, R7 ;  /* 0x000000031e078224 */ /* 0x040fe400078e0207 */
[----:B------:R-:W-:Y:S02]  /*19550*/  @!P0 IMAD.WIDE.U32 R4, R30, R2, R4 ;  /* 0x000000021e048225 */ /* 0x000fe400078e0004 */
[----:B------:R-:W0:Y:S01]  /*19560*/  @!P0 LDC.64 R2, c[0x0][0x418] ;  /* 0x00010600ff028b82 */ /* 0x000e220000000a00 */
[----:B------:R-:W-:-:S04]  /*19570*/  @P3 LOP3.LUT R16, R16, 0x80, RZ, 0xfc, !PT ;  /* 0x0000008010103812 */ /* 0x000fc800078efcff */
[----:B------:R-:W-:-:S04]  /*19580*/  LOP3.LUT R16, R16, 0xffffffdf, RZ, 0xc0, !PT ;  /* 0xffffffdf10107812 */ /* 0x000fc800078ec0ff */
[----:B------:R-:W-:-:S04]  /*19590*/  @P2 LOP3.LUT R16, R16, 0x20, RZ, 0xfc, !PT ;  /* 0x0000002010102812 */ /* 0x000fc800078efcff */
[----:B------:R-:W-:Y:S01]  /*195a0*/  LOP3.LUT R16, R16, 0xffffffef, RZ, 0xc0, !PT ;  /* 0xffffffef10107812 */ /* 0x000fe200078ec0ff */
[----:B------:R-:W-:-:S03]  /*195b0*/  @!P0 IMAD.IADD R7, R5, 0x1, R7 ;  /* 0x0000000105078824 */ /* 0x000fc600078e0207 */
[----:B------:R-:W-:Y:S02]  /*195c0*/  @P1 LOP3.LUT R16, R16, 0x10, RZ, 0xfc, !PT ;  /* 0x0000001010101812 */ /* 0x000fe400078efcff */
[----:B0-----:R-:W-:-:S04]  /*195d0*/  @!P0 LEA R2, P1, R4, R2, 0x2 ;  /* 0x0000000204028211 */ /* 0x001fc800078210ff */
[----:B------:R-:W-:Y:S01]  /*195e0*/  @!P0 LEA.HI.X R3, R4, R3, R7, 0x2, P1 ;  /* 0x0000000304038211 */ /* 0x000fe200008f1407 */
[----:B------:R-:W-:-:S06]  /*195f0*/  IMAD.MOV.U32 R4, RZ, RZ, RZ ;  /* 0x000000ffff047224 */ /* 0x000fcc00078e00ff */
[----:B------:R0:W2:Y:S01]  /*19600*/  @!P0 LDG.E R4, desc[UR42][R2.64] ;  /* 0x0000002a02048981 */ /* 0x0000a2000c1e1900 */
[----:B------:R-:W1:Y:S01]  /*19610*/  S2R R11, SR_TID.X ;  /* 0x00000000000b7919 */ /* 0x000e620000002100 */
[----:B------:R-:W3:Y:S01]  /*19620*/  S2R R10, SR_TID.X ;  /* 0x00000000000a7919 */ /* 0x000ee20000002100 */
[----:B-1----:R-:W-:Y:S02]  /*19630*/  IMAD.SHL.U32 R11, R11, 0x8, RZ ;  /* 0x000000080b0b7824 */ /* 0x002fe400078e00ff */
[----:B---3--:R-:W-:-:S03]  /*19640*/  IMAD.SHL.U32 R10, R10, 0x8, RZ ;  /* 0x000000080a0a7824 */ /* 0x008fc600078e00ff */
[----:B------:R-:W-:-:S04]  /*19650*/  LOP3.LUT R11, R11, 0x38, RZ, 0xc0, !PT ;  /* 0x000000380b0b7812 */ /* 0x000fc800078ec0ff */
[----:B------:R-:W-:Y:S02]  /*19660*/  LOP3.LUT R11, R11, 0x180, RZ, 0xfc, !PT ;  /* 0x000001800b0b7812 */ /* 0x000fe400078efcff */
[----:B------:R-:W-:Y:S02]  /*19670*/  LOP3.LUT R10, R10, 0x38, RZ, 0xc0, !PT ;  /* 0x000000380a0a7812 */ /* 0x000fe400078ec0ff */
[----:B------:R-:W-:Y:S02]  /*19680*/  ISETP.GE.AND P0, PT, R11, UR4, PT ;  /* 0x000000040b007c0c */ /* 0x000fe4000bf06270 */
[C---:B------:R-:W-:Y:S02]  /*19690*/  LOP3.LUT R12, R10.reuse, 0x1c0, RZ, 0xfc, !PT ;  /* 0x000001c00a0c7812 */ /* 0x040fe400078efcff */
[C---:B------:R-:W-:Y:S02]  /*196a0*/  LOP3.LUT R11, R10.reuse, 0x100, RZ, 0xfc, !PT ;  /* 0x000001000a0b7812 */ /* 0x040fe400078efcff */
[----:B------:R-:W-:-:S02]  /*196b0*/  LOP3.LUT R10, R10, 0x140, RZ, 0xfc, !PT ;  /* 0x000001400a0a7812 */ /* 0x000fc400078efcff */
[----:B------:R-:W-:Y:S02]  /*196c0*/  ISETP.GE.AND P3, PT, R11, UR4, PT ;  /* 0x000000040b007c0c */ /* 0x000fe4000bf66270 */
[----:B------:R-:W-:Y:S02]  /*196d0*/  ISETP.GE.AND P2, PT, R10, UR4, PT ;  /* 0x000000040a007c0c */ /* 0x000fe4000bf46270 */
[----:B0-----:R-:W-:Y:S02]  /*196e0*/  SEL R3, RZ, 0x10, P3 ;  /* 0x00000010ff037807 */ /* 0x001fe40001800000 */
[----:B------:R-:W-:Y:S02]  /*196f0*/  SEL R2, RZ, 0x40, P0 ;  /* 0x00000040ff027807 */ /* 0x000fe40000000000 */
[----:B------:R-:W-:Y:S02]  /*19700*/  LOP3.LUT R16, R16, 0xfffffff7, RZ, 0xc0, !PT ;  /* 0xfffffff710107812 */ /* 0x000fe400078ec0ff */
[----:B------:R-:W-:Y:S01]  /*19710*/  ISETP.GE.AND P0, PT, R12, UR4, PT ;  /* 0x000000040c007c0c */ /* 0x000fe2000bf06270 */
[----:B------:R-:W-:-:S02]  /*19720*/  ULDC UR4, c[0x0][0x2f4] ;  /* 0x0000bd0000047ab9 */ /* 0x000fc40000000800 */
[----:B------:R-:W-:Y:S02]  /*19730*/  @P3 LOP3.LUT R16, R16, 0x8, RZ, 0xfc, !PT ;  /* 0x0000000810103812 */ /* 0x000fe400078efcff */
[----:B------:R-:W-:Y:S02]  /*19740*/  SEL R32, RZ, 0x80, P0 ;  /* 0x00000080ff207807 */ /* 0x000fe40000000000 */
[----:B------:R-:W-:Y:S02]  /*19750*/  ISETP.GE.AND P0, PT, R21, UR4, PT ;  /* 0x0000000415007c0c */ /* 0x000fe4000bf06270 */
[----:B------:R-:W-:Y:S01]  /*19760*/  LOP3.LUT R16, R16, 0xfffffffb, RZ, 0xc0, !PT ;  /* 0xfffffffb10107812 */ /* 0x000fe200078ec0ff */
[----:B------:R-:W-:-:S03]  /*19770*/  UMOV UR5, 0xffffffff ;  /* 0xffffffff00057882 */ /* 0x000fc60000000000 */
[----:B------:R-:W-:-:S04]  /*19780*/  @P2 LOP3.LUT R16, R16, 0x4, RZ, 0xfc, !PT ;  /* 0x0000000410102812 */ /* 0x000fc800078efcff */
[----:B------:R-:W-:-:S04]  /*19790*/  LOP3.LUT R16, R16, 0xfffffffd, RZ, 0xc0, !PT ;  /* 0xfffffffd10107812 */ /* 0x000fc800078ec0ff */
[----:B------:R-:W-:Y:S01]  /*197a0*/  @P0 LOP3.LUT R16, R16, 0x2, RZ, 0xfc, !PT ;  /* 0x0000000210100812 */ /* 0x000fe200078efcff */
[----:B--2---:R0:W-:Y:S02]  /*197b0*/  STL [R1+0x4], R4 ;  /* 0x0000040401007387 */ /* 0x0041e40000100800 */
[----:B0-----:R-:W-:-:S04]  /*197c0*/  SEL R4, RZ, 0x20, P2 ;  /* 0x00000020ff047807 */ /* 0x001fc80001000000 */
[----:B------:R-:W-:-:S04]  /*197d0*/  LOP3.LUT R3, R4, R8, R3, 0xfe, !PT ;  /* 0x0000000804037212 */ /* 0x000fc800078efe03 */
[----:B------:R-:W-:Y:S01]  /*197e0*/  LOP3.LUT R5, R3, R2, RZ, 0xfc, !PT ;  /* 0x0000000203057212 */ /* 0x000fe200078efcff */
[----:B------:R-:W-:-:S04]  /*197f0*/  IMAD.MOV R2, RZ, RZ, -R6 ;  /* 0x000000ffff027224 */ /* 0x000fc800078e0a06 */
[----:B------:R-:W-:Y:S01]  /*19800*/  IMAD R0, R9, R2, R0 ;  /* 0x0000000209007224 */ /* 0x000fe200078e0200 */
[----:B------:R0:W-:Y:S04]  /*19810*/  STL [R1+0x44], R5 ;  /* 0x0000440501007387 */ /* 0x0001e80000100800 */
[----:B------:R0:W-:Y:S01]  /*19820*/  STL [R1+0x8], R0 ;  /* 0x0000080001007387 */ /* 0x0001e20000100800 */
[----:B------:R-:W-:Y:S01]  /*19830*/  IMAD.U32 R3, RZ, RZ, UR38 ;  /* 0x00000026ff037e24 */ /* 0x000fe2000f8e00ff */
[----:B------:R-:W-:Y:S06]  /*19840*/  BRA.DIV UR5, `(.L_x_4654) ;  /* 0x0000005605e87947 */ /* 0x000fec000b800000 */
.L_x_4762:
[----:B------:R-:W-:Y:S02]  /*19850*/  ISETP.NE.AND P0, PT, R3, 0x3, PT ;  /* 0x000000030300780c */ /* 0x000fe40003f05270 */
[----:B------:R-:W-:Y:S02]  /*19860*/  ISETP.GT.U32.AND P1, PT, R20, 0x3f, PT ;  /* 0x0000003f1400780c */ /* 0x000fe40003f24070 */
[----:B------:R-:W-:Y:S02]  /*19870*/  LOP3.LUT R16, R16, 0xffff7fff, RZ, 0xc0, !PT ;  /* 0xffff7fff10107812 */ /* 0x000fe400078ec0ff */
[----:B------:R-:W-:-:S07]  /*19880*/  LOP3.LUT R32, R5, R32, RZ, 0xfc, !PT ;  /* 0x0000002005207212 */ /* 0x000fce00078efcff */
[----:B------:R-:W-:-:S04]  /*19890*/  @P0 LOP3.LUT R16, R16, 0x8000, RZ, 0xfc, !PT ;  /* 0x0000800010100812 */ /* 0x000fc800078efcff */
[----:B------:R-:W-:-:S04]  /*198a0*/  LOP3.LUT R16, R16, 0xfffffffe, RZ, 0xc0, !PT ;  /* 0xfffffffe10107812 */ /* 0x000fc800078ec0ff */
[----:B------:R-:W-:Y:S01]  /*198b0*/  @P1 LOP3.LUT R16, R16, 0x1, RZ, 0xfc, !PT ;  /* 0x0000000110101812 */ /* 0x000fe200078efcff */
[----:B------:R-:W-:Y:S06]  /*198c0*/  @!P0 BRA `(.L_x_4655) ;  /* 0x0000000000048947 */ /* 0x000fec0003800000 */
[----:B------:R-:W-:Y:S01]  /*198d0*/  BPT.TRAP 0x1 ;  /* 0x000000040000795c */ /* 0x000fe20000300000 */
.L_x_4655:
[----:B0-----:R-:W0:Y:S01]  /*198e0*/  S2R R0, SR_TID.X ;  /* 0x0000000000007919 */ /* 0x001e220000002100 */
[----:B------:R-:W-:Y:S01]  /*198f0*/  BSSY B0, `(.L_x_4656) ;  /* 0x0000008000007945 */ /* 0x000fe20003800000 */
[----:B0-----:R-:W-:-:S04]  /*19900*/  LOP3.LUT R0, R0, 0x7f, RZ, 0xc0, !PT ;  /* 0x0000007f00007812 */ /* 0x001fc800078ec0ff */
[----:B------:R-:W-:-:S04]  /*19910*/  SHF.R.U32.HI R0, RZ, 0x3, R0 ;  /* 0x00000003ff007819 */ /* 0x000fc80000011600 */
[----:B------:R-:W-:Y:S01]  /*19920*/  IADD3 R31, -R0, R26, -R31 ;  /* 0x0000001a001f7210 */ /* 0x000fe20007ffe91f */
[----:B------:R-:W-:Y:S01]  /*19930*/  IMAD R26, R22, 0x8, R18 ;  /* 0x00000008161a7824 */ /* 0x000fe200078e0212 */
[----:B------:R-:W-:-:S04]  /*19940*/  SHF.L.U32 R0, R28, 0x1f, RZ ;  /* 0x0000001f1c007819 */ /* 0x000fc800000006ff */
[----:B------:R-:W0:Y:S02]  /*19950*/  SYNCS.PHASECHK.TRANS64.TRYWAIT P0, [R26+URZ+0x38840], R0 ;  /* 0x038840001a0075a7 */ /* 0x000e24000800017f */
[----:B0-----:R-:W-:Y:S05]  /*19960*/  @!P0 BRA `(.L_x_4657) ;  /* 0x0000005400d48947 */ /* 0x001fea0003800000 */
.L_x_4763:
[----:B------:R-:W-:Y:S05]  /*19970*/  BSYNC B0 ;  /* 0x0000000000007941 */ /* 0x000fea0003800000 */
.L_x_4656:
[----:B------:R-:W0:Y:S01]  /*19980*/  LDL R2, [R1+0x8] ;  /* 0x0000080001027983 */ /* 0x000e220000100800 */
[----:B------:R-:W-:Y:S01]  /*19990*/  ULDC.64 UR4, c[0x0][0x300] ;  /* 0x0000c00000047ab9 */ /* 0x000fe20000000a00 */
[----:B------:R-:W-:Y:S02]  /*199a0*/  ULDC.64 UR6, c[0x0][0x2e8] ;  /* 0x0000ba0000067ab9 */ /* 0x000fe40000000a00 */
[----:B------:R-:W2:Y:S01]  /*199b0*/  LDL R4, [R1+0x4] ;  /* 0x0000040001047983 */ /* 0x000ea20000100800 */
[----:B------:R-:W-:Y:S01]  /*199c0*/  LOP3.LUT P2, RZ, R16, 0x2, RZ, 0xc0, !PT ;  /* 0x0000000210ff7812 */ /* 0x000fe2000784c0ff */
[----:B------:R-:W1:Y:S02]  /*199d0*/  S2R R7, SR_TID.X ;  /* 0x0000000000077919 */ /* 0x000e640000002100 */
[----:B-1----:R-:W-:-:S05]  /*199e0*/  IMAD.SHL.U32 R7, R7, 0x8, RZ ;  /* 0x0000000807077824 */ /* 0x002fca00078e00ff */
[----:B------:R-:W-:Y:S02]  /*199f0*/  LOP3.LUT R7, R7, 0x38, RZ, 0xc0, !PT ;  /* 0x0000003807077812 */ /* 0x000fe400078ec0ff */
[----:B0-----:R-:W-:Y:S02]  /*19a00*/  SHF.R.S32.HI R0, RZ, 0x1f, R2 ;  /* 0x0000001fff007819 */ /* 0x001fe40000011402 */
[----:B--2---:R-:W-:-:S03]  /*19a10*/  SHF.R.S32.HI R5, RZ, 0x1f, R4 ;  /* 0x0000001fff057819 */ /* 0x004fc60000011404 */
        /* <DEDUP_REMOVED lines=52> */
.L_x_4773:
        /* <DEDUP_REMOVED lines=10> */
.L_x_4659:
        /* <DEDUP_REMOVED lines=11> */
.L_x_4660:
[----:B------:R1:W5:Y:S01]  /*19eb0*/  LDL.LU R0, [R1+0x18] ;  /* 0x0000180001007983 */ /* 0x0003620000300800 */
[----:B------:R1:W-:Y:S03]  /*19ec0*/  SYNCS.ARRIVE.TRANS64.A1T0 RZ, [R26+URZ+0x38830], RZ ;  /* 0x038830ff1aff79a7 */ /* 0x0003e6000810003f */
[----:B0-----:R1:W5:Y:S02]  /*19ed0*/  LDL R2, [R1] ;  /* 0x0000000001027983 */ /* 0x0013640000100800 */
[----:B------:R-:W-:Y:S05]  /*19ee0*/  WARPSYNC.ALL ;  /* 0x0000000000007948 */ /* 0x000fea0003800000 */
[----:B------:R-:W-:Y:S01]  /*19ef0*/  ULDC.64 UR4, c[0x0][0xaf8] ;  /* 0x0002be0000047ab9 */ /* 0x000fe20000000a00 */
[----:B------:R-:W-:Y:S01]  /*19f00*/  BSSY B6, `(.L_x_4661) ;  /* 0x000001d000067945 */ /* 0x000fe20003800000 */
[----:B------:R-:W-:Y:S01]  /*19f10*/  BAR.SYNC.DEFER_BLOCKING 0x8, 0x100 ;  /* 0x0204000000007b1d */ /* 0x000fe20000010000 */
[----:B------:R-:W-:-:S04]  /*19f20*/  ISETP.NE.U32.AND P0, PT, RZ, UR4, PT ;  /* 0x00000004ff007c0c */ /* 0x000fc8000bf05070 */
[----:B------:R-:W-:-:S04]  /*19f30*/  ISETP.NE.AND.EX P0, PT, RZ, UR5, PT, P0 ;  /* 0x00000005ff007c0c */ /* 0x000fc8000bf05300 */
[----:B------:R-:W-:-:S05]  /*19f40*/  SEL R4, R37, RZ, !P0 ;  /* 0x000000ff25047207 */ /* 0x000fca0004000000 */
[----:B------:R0:W-:Y:S01]  /*19f50*/  STL [R1+0xc], R4 ;  /* 0x00000c0401007387 */ /* 0x0001e20000100800 */
[----:B-----5:R-:W-:Y:S01]  /*19f60*/  SEL R3, R0, RZ, !P0 ;  /* 0x000000ff00037207 */ /* 0x020fe20004000000 */
[----:B------:R-:W-:-:S04]  /*19f70*/  VIADD R0, R18, 0x20400 ;  /* 0x0002040012007836 */ /* 0x000fc80000000000 */
[----:B------:R0:W-:Y:S01]  /*19f80*/  STL [R1+0x24], R3 ;  /* 0x0000240301007387 */ /* 0x0001e20000100800 */
[----:B------:R-:W-:Y:S02]  /*19f90*/  LOP3.LUT P0, RZ, R0, 0x3ff, RZ, 0xc0, !PT ;  /* 0x000003ff00ff7812 */ /* 0x000fe4000780c0ff */
[----:B------:R-:W-:-:S05]  /*19fa0*/  SHF.R.S32.HI R0, RZ, 0x1f, R2 ;  /* 0x0000001fff007819 */ /* 0x000fca0000011402 */
[----:B------:R0:W-:Y:S06]  /*19fb0*/  STL [R1+0x20], R0 ;  /* 0x0000200001007387 */ /* 0x0001ec0000100800 */
        /* <DEDUP_REMOVED lines=17> */
.L_x_4662:
[----:B------:R-:W-:Y:S05]  /*1a0d0*/  BSYNC B6 ;  /* 0x0000000000067941 */ /* 0x000fea0003800000 */
.L_x_4661:
[----:B------:R-:W2:Y:S01]  /*1a0e0*/  LDL R20, [R1+0x24] ;  /* 0x0000240001147983 */ /* 0x000ea20000100800 */
[----:B------:R-:W3:Y:S01]  /*1a0f0*/  LDC R6, c[0x0][0x448] ;  /* 0x00011200ff067b82 */ /* 0x000ee20000000800 */
[----:B------:R-:W-:Y:S02]  /*1a100*/  ULDC.64 UR4, c[0x0][0x298] ;  /* 0x0000a60000047ab9 */ /* 0x000fe40000000a00 */
[----:B0-----:R-:W4:Y:S04]  /*1a110*/  LDL R4, [R1+0x20] ;  /* 0x0000200001047983 */ /* 0x001f280000100800 */
[----:B------:R-:W4:Y:S04]  /*1a120*/  LDL R5, [R1] ;  /* 0x0000000001057983 */ /* 0x000f280000100800 */
[----:B------:R0:W5:Y:S01]  /*1a130*/  LDL R9, [R1+0x14] ;  /* 0x0000140001097983 */ /* 0x0001620000100800 */
[----:B------:R-:W1:Y:S01]  /*1a140*/  S2R R2, SR_TID.X ;  /* 0x0000000000027919 */ /* 0x000e620000002100 */
[----:B------:R-:W0:Y:S01]  /*1a150*/  S2R R0, SR_TID.X ;  /* 0x0000000000007919 */ /* 0x000e220000002100 */
[----:B---3--:R-:W-:-:S13]  /*1a160*/  ISETP.NE.AND P0, PT, R6, 0x1, PT ;  /* 0x000000010600780c */ /* 0x008fda0003f05270 */
[----:B------:R-:W3:Y:S01]  /*1a170*/  @P0 LDC R3, c[0x0][0x450] ;  /* 0x00011400ff030b82 */ /* 0x000ee20000000800 */
[----:B-1----:R-:W-:-:S04]  /*1a180*/  LOP3.LUT R2, R2, 0x7f, RZ, 0xc0, !PT ;  /* 0x0000007f02027812 */ /* 0x002fc800078ec0ff */
[----:B------:R-:W-:Y:S01]  /*1a190*/  SHF.R.U32.HI R2, RZ, 0x3, R2 ;  /* 0x00000003ff027819 */ /* 0x000fe20000011602 */
[----:B0-----:R-:W-:Y:S02]  /*1a1a0*/  IMAD.SHL.U32 R0, R0, 0x10, RZ ;  /* 0x0000001000007824 */ /* 0x001fe400078e00ff */
[----:B--2---:R-:W-:Y:S02]  /*1a1b0*/  IMAD.MOV.U32 R21, RZ, RZ, R20 ;  /* 0x000000ffff157224 */ /* 0x004fe400078e0014 */
[----:B------:R-:W2:Y:S01]  /*1a1c0*/  LDL R20, [R1+0xc] ;  /* 0x00000c0001147983 */ /* 0x000ea20000100800 */
[----:B------:R-:W-:Y:S02]  /*1a1d0*/  LOP3.LUT R0, R2, 0x70, R0, 0xf8, !PT ;  /* 0x0000007002007812 */ /* 0x000fe400078ef800 */
[----:B------:R-:W0:Y:S03]  /*1a1e0*/  @P0 LDC R2, c[0x0][0x44c] ;  /* 0x00011300ff020b82 */ /* 0x000e260000000800 */
[----:B------:R-:W-:-:S02]  /*1a1f0*/  IMAD R37, R25, 0x40, R0 ;  /* 0x0000004019257824 */ /* 0x000fc400078e0200 */
[----:B----4-:R-:W-:Y:S02]  /*1a200*/  IMAD R4, R4, UR4, RZ ;  /* 0x0000000404047c24 */ /* 0x010fe4000f8e02ff */
[----:B------:R-:W-:Y:S02]  /*1a210*/  IMAD.MOV.U32 R0, RZ, RZ, R37 ;  /* 0x000000ffff007224 */ /* 0x000fe400078e0025 */
[----:B------:R-:W-:Y:S02]  /*1a220*/  IMAD R4, R5, UR5, R4 ;  /* 0x0000000505047c24 */ /* 0x000fe4000f8e0204 */
[----:B0-----:R-:W-:-:S05]  /*1a230*/  @P0 IMAD.HI.U32 R2, R37, R2, RZ ;  /* 0x0000000225020227 */ /* 0x001fca00078e00ff */
[----:B---3--:R-:W-:Y:S01]  /*1a240*/  @P0 SHF.R.U32.HI R0, RZ, R3, R2 ;  /* 0x00000003ff000219 */ /* 0x008fe20000011602 */
[----:B------:R-:W-:Y:S01]  /*1a250*/  IMAD.WIDE.U32 R2, R5, UR4, RZ ;  /* 0x0000000405027c25 */ /* 0x000fe2000f8e00ff */
[----:B------:R-:W-:-:S03]  /*1a260*/  ULDC.64 UR4, c[0x0][0x2d8] ;  /* 0x0000b60000047ab9 */ /* 0x000fc60000000a00 */
[----:B------:R-:W-:Y:S02]  /*1a270*/  IMAD.IADD R3, R3, 0x1, R4 ;  /* 0x0000000103037824 */ /* 0x000fe400078e0204 */
[----:B------:R-:W-:-:S04]  /*1a280*/  IMAD.WIDE.U32 R2, R17, UR4, R2 ;  /* 0x0000000411027c25 */ /* 0x000fc8000f8e0002 */
[----:B------:R-:W-:Y:S01]  /*1a290*/  IMAD R3, R17, UR5, R3 ;  /* 0x0000000511037c24 */ /* 0x000fe2000f8e0203 */
[----:B------:R-:W-:Y:S02]  /*1a2a0*/  ULDC.64 UR4, c[0x0][0x2e0] ;  /* 0x0000b80000047ab9 */ /* 0x000fe40000000a00 */
[----:B------:R-:W-:Y:S01]  /*1a2b0*/  IMAD R4, R21, UR4, RZ ;  /* 0x0000000415047c24 */ /* 0x000fe2000f8e02ff */
[----:B------:R-:W0:Y:S02]  /*1a2c0*/  S2R R7, SR_TID.X ;  /* 0x0000000000077919 */ /* 0x000e240000002100 */
[----:B0-----:R-:W-:-:S05]  /*1a2d0*/  IMAD.SHL.U32 R7, R7, 0x8, RZ ;  /* 0x0000000807077824 */ /* 0x001fca00078e00ff */
[----:B------:R-:W-:Y:S01]  /*1a2e0*/  LOP3.LUT R7, R7, 0x38, RZ, 0xc0, !PT ;  /* 0x0000003807077812 */ /* 0x000fe200078ec0ff */
[C---:B--2---:R-:W-:Y:S02]  /*1a2f0*/  IMAD R4, R20.reuse, UR5, R4 ;  /* 0x0000000514047c24 */ /* 0x044fe4000f8e0204 */
[----:B------:R-:W-:Y:S01]  /*1a300*/  IMAD.WIDE.U32 R2, R20, UR4, R2 ;  /* 0x0000000414027c25 */ /* 0x000fe2000f8e0002 */
        /* <DEDUP_REMOVED lines=26> */
[----:B-----5:R-:W-:Y:S02]  /*1a4b0*/  IMAD R3, R9, R6, RZ ;  /* 0x0000000609037224 */ /* 0x020fe400078e02ff */
[----:B------:R-:W-:Y:S01]  /*1a4c0*/  IMAD R25, R25, 0x40, R8 ;  /* 0x0000004019197824 */ /* 0x000fe200078e0208 */
[----:B------:R-:W1:Y:S03]  /*1a4d0*/  SHFL.IDX PT, R5, R2, RZ, 0x181f ;  /* 0x00181fff02057589 */ /* 0x000e6600000e0000 */
[C---:B------:R-:W-:Y:S01]  /*1a4e0*/  VIADD R6, R25.reuse, 0x10 ;  /* 0x0000001019067836 */ /* 0x040fe20000000000 */
[C---:B------:R-:W-:Y:S01]  /*1a4f0*/  ISETP.GE.AND P0, PT, R25.reuse, R3, PT ;  /* 0x000000031900720c */ /* 0x040fe20003f06270 */
[----:B------:R-:W-:-:S03]  /*1a500*/  VIADD R8, R25, 0x20 ;  /* 0x0000002019087836 */ /* 0x000fc60000000000 */
[----:B------:R-:W-:Y:S04]  /*1a510*/  STL [R1+0x18], R6 ;  /* 0x0000180601007387 */ /* 0x000fe80000100800 */
[----:B------:R-:W-:Y:S05]  /*1a520*/  STL [R1+0x1c], R8 ;  /* 0x00001c0801007387 */ /* 0x000fea0000100800 */
[----:B0-----:R-:W-:-:S05]  /*1a530*/  @!P0 LEA R4, P2, R7, R4, 0x1 ;  /* 0x0000000407048211 */ /* 0x001fca00078408ff */
[----:B-1----:R-:W-:-:S05]  /*1a540*/  @!P0 IMAD.X R5, RZ, RZ, R5, P2 ;  /* 0x000000ffff058224 */ /* 0x002fca00010e0605 */
[----:B------:R-:W-:Y:S01]  /*1a550*/  @!PT LDS RZ, [RZ] ;  /* 0x00000000fffff984 */ /* 0x000fe20000000800 */
[----:B------:R0:W-:Y:S01]  /*1a560*/  @!P0 LDGSTS.E.BYPASS.LTC128B.128 [R23+0x20400], desc[UR42][R4.64], !P1 ;  /* 0x2040000004178fae */ /* 0x0001e2000c901d6a */
[----:B------:R-:W-:-:S03]  /*1a570*/  ISETP.GE.AND P0, PT, R6, R3, PT ;  /* 0x000000030600720c */ /* 0x000fc60003f06270 */
[----:B------:R-:W-:Y:S04]  /*1a580*/  SHFL.IDX PT, R6, R2, 0x2, 0x181f ;  /* 0x00581f0002067f89 */ /* 0x000fe800000e0000 */
[----:B0-----:R-:W0:Y:S04]  /*1a590*/  SHFL.IDX PT, R5, R0, 0x1, 0x181f ;  /* 0x00381f0000057f89 */ /* 0x001e2800000e0000 */
[----:B------:R-:W1:Y:S02]  /*1a5a0*/  SHFL.IDX PT, R4, R2, 0x1, 0x181f ;  /* 0x00381f0002047f89 */ /* 0x000e6400000e0000 */
[----:B0-----:R-:W-:-:S05]  /*1a5b0*/  @!P0 LEA R5, P2, R7, R5, 0x1 ;  /* 0x0000000507058211 */ /* 0x001fca00078408ff */
[----:B-1----:R-:W-:-:S05]  /*1a5c0*/  @!P0 IMAD.X R4, RZ, RZ, R4, P2 ;  /* 0x000000ffff048224 */ /* 0x002fca00010e0604 */
[----:B------:R-:W-:-:S04]  /*1a5d0*/  @!P0 LOP3.LUT R5, R5, R4, RZ, 0x3c, !PT ;  /* 0x0000000405058212 */ /* 0x000fc800078e3cff */
[----:B------:R-:W-:-:S04]  /*1a5e0*/  @!P0 LOP3.LUT R4, R5, R4, RZ, 0x3c, !PT ;  /* 0x0000000405048212 */ /* 0x000fc800078e3cff */
[----:B------:R-:W-:-:S05]  /*1a5f0*/  @!P0 LOP3.LUT R5, R5, R4, RZ, 0x3c, !PT ;  /* 0x0000000405058212 */ /* 0x000fca00078e3cff */
[----:B------:R0:W-:Y:S01]  /*1a600*/  @!P0 LDGSTS.E.BYPASS.LTC128B.128 [R23+0x20c00], desc[UR42][R4.64], !P1 ;  /* 0x20c0000004178fae */ /* 0x0001e2000c901d6a */
[----:B------:R-:W-:-:S03]  /*1a610*/  ISETP.GE.AND P0, PT, R8, R3, PT ;  /* 0x000000030800720c */ /* 0x000fc60003f06270 */
[----:B0-----:R-:W0:Y:S04]  /*1a620*/  SHFL.IDX PT, R4, R0, 0x2, 0x181f ;  /* 0x00581f0000047f89 */ /* 0x001e2800000e0000 */
[----:B------:R-:W1:Y:S06]  /*1a630*/  SHFL.IDX PT, R0, R0, 0x3, 0x181f ;  /* 0x00781f0000007f89 */ /* 0x000e6c00000e0000 */
[----:B0-----:R-:W-:-:S05]  /*1a640*/  @!P0 LEA R5, P2, R7, R4, 0x1 ;  /* 0x0000000407058211 */ /* 0x001fca00078408ff */
[----:B------:R-:W-:-:S05]  /*1a650*/  @!P0 IMAD.X R4, RZ, RZ, R6, P2 ;  /* 0x000000ffff048224 */ /* 0x000fca00010e0606 */
[----:B------:R-:W-:-:S04]  /*1a660*/  @!P0 LOP3.LUT R5, R5, R4, RZ, 0x3c, !PT ;  /* 0x0000000405058212 */ /* 0x000fc800078e3cff */
[----:B------:R-:W-:-:S04]  /*1a670*/  @!P0 LOP3.LUT R4, R5, R4, RZ, 0x3c, !PT ;  /* 0x0000000405048212 */ /* 0x000fc800078e3cff */
[----:B------:R-:W-:-:S05]  /*1a680*/  @!P0 LOP3.LUT R5, R5, R4, RZ, 0x3c, !PT ;  /* 0x0000000405058212 */ /* 0x000fca00078e3cff */
[----:B------:R0:W-:Y:S04]  /*1a690*/  @!P0 LDGSTS.E.BYPASS.LTC128B.128 [R23+0x21400], desc[UR42][R4.64], !P1 ;  /* 0x2140000004178fae */ /* 0x0001e8000c901d6a */
[----:B01----:R0:W2:Y:S02]  /*1a6a0*/  SHFL.IDX PT, R4, R2, 0x3, 0x181f ;  /* 0x00781f0002047f89 */ /* 0x0030a400000e0000 */
.L_x_4782:
[----:B0-----:R-:W-:-:S05]  /*1a6b0*/  VIADD R2, R25, 0x30 ;  /* 0x0000003019027836 */ /* 0x001fca0000000000 */
[----:B------:R-:W-:Y:S01]  /*1a6c0*/  ISETP.GE.AND P0, PT, R2, R3, PT ;  /* 0x000000030200720c */ /* 0x000fe20003f06270 */
[----:B------:R0:W-:-:S12]  /*1a6d0*/  STL [R1+0x2c], R2 ;  /* 0x00002c0201007387 */ /* 0x0001d80000100800 */
[----:B0-----:R-:W-:-:S05]  /*1a6e0*/  @!P0 LEA R2, P2, R7, R0, 0x1 ;  /* 0x0000000007028211 */ /* 0x001fca00078408ff */
[----:B--2---:R-:W-:-:S05]  /*1a6f0*/  @!P0 IMAD.X R3, RZ, RZ, R4, P2 ;  /* 0x000000ffff038224 */ /* 0x004fca00010e0604 */
[----:B------:R-:W-:Y:S01]  /*1a700*/  @!PT LDS RZ, [RZ] ;  /* 0x00000000fffff984 */ /* 0x000fe20000000800 */
[----:B------:R-:W-:Y:S01]  /*1a710*/  @!PT LDS RZ, [RZ] ;  /* 0x00000000fffff984 */ /* 0x000fe20000000800 */
[----:B------:R-:W-:Y:S01]  /*1a720*/  @!PT LDS RZ, [RZ] ;  /* 0x00000000fffff984 */ /* 0x000fe20000000800 */
[----:B------:R0:W-:Y:S01]  /*1a730*/  @!P0 LDGSTS.E.BYPASS.LTC128B.128 [R23+0x21c00], desc[UR42][R2.64], !P1 ;  /* 0x21c0000002178fae */ /* 0x0001e2000c901d6a */
[----:B------:R-:W-:Y:S01]  /*1a740*/  PLOP3.LUT P0, PT, PT, PT, PT, 0x80, 0x0 ;  /* 0x000000000000781c */ /* 0x000fe20003f0f070 */
[----:B------:R-:W-:-:S12]  /*1a750*/  NOP ;  /* 0x0000000000007918 */ /* 0x000fd80000000000 */
.L_x_4664:
        /* <DEDUP_REMOVED lines=28> */
.L_x_4666:
[----:B------:R-:W-:Y:S05]  /*1a920*/  BSYNC B6 ;  /* 0x0000000000067941 */ /* 0x000fea0003800000 */
.L_x_4665:
[----:B------:R-:W2:Y:S01]  /*1a930*/  LDL.LU R0, [R1+0x20] ;  /* 0x0000200001007983 */ /* 0x000ea20000300800 */
[----:B------:R-:W1:Y:S01]  /*1a940*/  LDC R7, c[0x0][0x448] ;  /* 0x00011200ff077b82 */ /* 0x000e620000000800 */
[----:B------:R-:W-:Y:S02]  /*1a950*/  ULDC.64 UR4, c[0x0][0x398] ;  /* 0x0000e60000047ab9 */ /* 0x000fe40000000a00 */
[----:B0-----:R-:W3:Y:S04]  /*1a960*/  LDL.LU R2, [R1] ;  /* 0x0000000001027983 */ /* 0x001ee80000300800 */
[----:B------:R-:W4:Y:S04]  /*1a970*/  LDL.LU R21, [R1+0x24] ;  /* 0x0000240001157983 */ /* 0x000f280000300800 */
[----:B------:R-:W5:Y:S01]  /*1a980*/  LDL.LU R20, [R1+0xc] ;  /* 0x00000c0001147983 */ /* 0x000f620000300800 */
[----:B------:R-:W-:Y:S01]  /*1a990*/  IMAD.MOV.U32 R4, RZ, RZ, R37 ;  /* 0x000000ffff047224 */ /* 0x000fe200078e0025 */
[----:B------:R-:W-:Y:S01]  /*1a9a0*/  LOP3.LUT R16, R16, 0xfffffbff, RZ, 0xc0, !PT ;  /* 0xfffffbff10107812 */ /* 0x000fe200078ec0ff */
[----:B------:R-:W0:Y:S01]  /*1a9b0*/  S2R R9, SR_TID.X ;  /* 0x0000000000097919 */ /* 0x000e220000002100 */
[----:B-1----:R-:W-:-:S13]  /*1a9c0*/  ISETP.NE.AND P0, PT, R7, 0x1, PT ;  /* 0x000000010700780c */ /* 0x002fda0003f05270 */
[----:B------:R-:W1:Y:S01]  /*1a9d0*/  @P0 LDC R5, c[0x0][0x450] ;  /* 0x00011400ff050b82 */ /* 0x000e620000000800 */
[----:B0-----:R-:W-:-:S05]  /*1a9e0*/  IMAD.SHL.U32 R9, R9, 0x8, RZ ;  /* 0x0000000809097824 */ /* 0x001fca00078e00ff */
[----:B------:R-:W-:-:S04]  /*1a9f0*/  LOP3.LUT R9, R9, 0x38, RZ, 0xc0, !PT ;  /* 0x0000003809097812 */ /* 0x000fc800078ec0ff */
[----:B------:R-:W-:Y:S01]  /*1aa00*/  LOP3.LUT R9, R9, 0xc0, RZ, 0xfc, !PT ;  /* 0x000000c009097812 */ /* 0x000fe200078efcff */
[----:B--2---:R-:W-:-:S04]  /*1aa10*/  IMAD R0, R0, UR4, RZ ;  /* 0x0000000400007c24 */ /* 0x004fc8000f8e02ff */
[C---:B---3--:R-:W-:Y:S02]  /*1aa20*/  IMAD R0, R2.reuse, UR5, R0 ;  /* 0x0000000502007c24 */ /* 0x048fe4000f8e0200 */
[----:B------:R-:W-:Y:S01]  /*1aa30*/  IMAD.WIDE.U32 R2, R2, UR4, RZ ;  /* 0x0000000402027c25 */ /* 0x000fe2000f8e00ff */
[----:B------:R-:W-:-:S03]  /*1aa40*/  ULDC.64 UR4, c[0x0][0x3d8] ;  /* 0x0000f60000047ab9 */ /* 0x000fc60000000a00 */
[----:B------:R-:W-:Y:S02]  /*1aa50*/  IMAD.IADD R3, R3, 0x1, R0 ;  /* 0x0000000103037824 */ /* 0x000fe400078e0200 */
[----:B------:R-:W-:-:S04]  /*1aa60*/  IMAD.WIDE.U32 R2, R17, UR4, R2 ;  /* 0x0000000411027c25 */ /* 0x000fc8000f8e0002 */
[----:B------:R-:W-:Y:S01]  /*1aa70*/  IMAD R3, R17, UR5, R3 ;  /* 0x0000000511037c24 */ /* 0x000fe2000f8e0203 */
[----:B------:R-:W-:Y:S02]  /*1aa80*/  ULDC.64 UR4, c[0x0][0x3e0] ;  /* 0x0000f80000047ab9 */ /* 0x000fe40000000a00 */
[----:B----4-:R-:W-:Y:S02]  /*1aa90*/  IMAD R0, R21, UR4, RZ ;  /* 0x0000000415007c24 */ /* 0x010fe4000f8e02ff */
[C---:B-----5:R-:W-:Y:S01]  /*1aaa0*/  IMAD.WIDE.U32 R2, R20.reuse, UR4, R2 ;  /* 0x0000000414027c25 */ /* 0x060fe2000f8e0002 */
[----:B------:R-:W0:Y:S03]  /*1aab0*/  S2R R21, SR_TID.X ;  /* 0x0000000000157919 */ /* 0x000e260000002100 */
[----:B------:R-:W-:Y:S01]  /*1aac0*/  IMAD R0, R20, UR5, R0 ;  /* 0x0000000514007c24 */ /* 0x000fe2000f8e0200 */
[----:B------:R-:W-:Y:S01]  /*1aad0*/  ULDC.64 UR4, c[0x0][0x3d0] ;  /* 0x0000f40000047ab9 */ /* 0x000fe20000000a00 */
[----:B------:R-:W2:Y:S02]  /*1aae0*/  S2R R20, SR_TID.X ;  /* 0x0000000000147919 */ /* 0x000ea40000002100 */
[----:B------:R-:W-:-:S02]  /*1aaf0*/  IMAD.IADD R3, R3, 0x1, R0 ;  /* 0x0000000103037824 */ /* 0x000fc400078e0200 */
[----:B------:R-:W3:Y:S01]  /*1ab00*/  @P0 LDC R0, c[0x0][0x44c] ;  /* 0x00011300ff000b82 */ /* 0x000ee20000000800 */
[----:B0-----:R-:W-:Y:S02]  /*1ab10*/  IMAD.SHL.U32 R21, R21, 0x8, RZ ;  /* 0x0000000815157824 */ /* 0x001fe400078e00ff */
[----:B---3--:R-:W-:-:S03]  /*1ab20*/  @P0 IMAD.HI.U32 R0, R37, R0, RZ ;  /* 0x0000000025000227 */ /* 0x008fc600078e00ff */
[----:B------:R-:W-:Y:S01]  /*1ab30*/  LOP3.LUT R21, R21, 0x38, RZ, 0xc0, !PT ;  /* 0x0000003815157812 */ /* 0x000fe200078ec0ff */
[----:B--2---:R-:W-:Y:S01]  /*1ab40*/  IMAD.SHL.U32 R20, R20, 0x8, RZ ;  /* 0x0000000814147824 */ /* 0x004fe200078e00ff */
[----:B-1----:R-:W-:Y:S02]  /*1ab50*/  @P0 SHF.R.U32.HI R4, RZ, R5, R0 ;  /* 0x00000005ff040219 */ /* 0x002fe40000011600 */
[----:B------:R-:W-:Y:S02]  /*1ab60*/  LOP3.LUT R8, R21, 0x80, RZ, 0xfc, !PT ;  /* 0x0000008015087812 */ /* 0x000fe400078efcff */
[--C-:B------:R-:W-:Y:S01]  /*1ab70*/  SHF.R.S32.HI R5, RZ, 0x1f, R4.reuse ;  /* 0x0000001fff057819 */ /* 0x100fe20000011404 */
[----:B------:R-:W-:Y:S01]  /*1ab80*/  IMAD.MOV R0, RZ, RZ, -R4 ;  /* 0x000000ffff007224 */ /* 0x000fe200078e0a04 */
[----:B------:R-:W0:Y:S01]  /*1ab90*/  S2R R21, SR_TID.X ;  /* 0x0000000000157919 */ /* 0x000e220000002100 */
[----:B------:R-:W-:Y:S01]  /*1aba0*/  IMAD.WIDE.U32 R2, R4, UR4, R2 ;  /* 0x0000000404027c25 */ /* 0x000fe2000f8e0002 */
[----:B------:R-:W-:-:S03]  /*1abb0*/  LOP3.LUT R20, R20, 0x38, RZ, 0xc0, !PT ;  /* 0x0000003814147812 */ /* 0x000fc600078ec0ff */
[----:B------:R-:W-:Y:S02]  /*1abc0*/  IMAD R0, R7, R0, R37 ;  /* 0x0000000007007224 */ /* 0x000fe400078e0225 */
        /* <DEDUP_REMOVED lines=14> */
[----:B0-----:R-:W-:Y:S01]  /*1acb0*/  IMAD.SHL.U32 R21, R21, 0x8, RZ ;  /* 0x0000000815157824 */ /* 0x001fe200078e00ff */
[----:B------:R-:W-:-:S02]  /*1acc0*/  ISETP.GE.AND P0, PT, R8, UR4, PT ;  /* 0x0000000408007c0c */ /* 0x000fc4000bf06270 */
[----:B------:R-:W0:Y:S01]  /*1acd0*/  S2R R8, SR_TID.X ;  /* 0x0000000000087919 */ /* 0x000e220000002100 */
[----:B------:R-:W-:Y:S02]  /*1ace0*/  SEL R2, RZ, 0x1, P1 ;  /* 0x00000001ff027807 */ /* 0x000fe40000800000 */
[----:B------:R-:W-:Y:S02]  /*1acf0*/  LOP3.LUT R21, R21, 0x38, RZ, 0xc0, !PT ;  /* 0x0000003815157812 */ /* 0x000fe400078ec0ff */
[----:B------:R-:W-:Y:S02]  /*1ad00*/  SEL R3, RZ, 0x4, P0 ;  /* 0x00000004ff037807 */ /* 0x000fe40000000000 */
[----:B------:R-:W-:Y:S02]  /*1ad10*/  @P1 LOP3.LUT R16, R16, 0x400, RZ, 0xfc, !PT ;  /* 0x0000040010101812 */ /* 0x000fe400078efcff */
[----:B------:R-:W-:Y:S02]  /*1ad20*/  ISETP.GE.AND P5, PT, R9, UR4, PT ;  /* 0x0000000409007c0c */ /* 0x000fe4000bfa6270 */
[----:B------:R-:W-:-:S04]  /*1ad30*/  LOP3.LUT R16, R16, 0xfffffeff, RZ, 0xc0, !PT ;  /* 0xfffffeff10107812 */ /* 0x000fc800078ec0ff */
[----:B------:R-:W-:-:S04]  /*1ad40*/  @P0 LOP3.LUT R16, R16, 0x100, RZ, 0xfc, !PT ;  /* 0x0000010010100812 */ /* 0x000fc800078efcff */
[----:B------:R-:W-:Y:S01]  /*1ad50*/  LOP3.LUT R16, R16, 0xfffffdff, RZ, 0xc0, !PT ;  /* 0xfffffdff10107812 */ /* 0x000fe200078ec0ff */
[----:B0-----:R-:W-:-:S05]  /*1ad60*/  IMAD.SHL.U32 R8, R8, 0x8, RZ ;  /* 0x0000000808087824 */ /* 0x001fca00078e00ff */
[----:B------:R-:W-:-:S04]  /*1ad70*/  LOP3.LUT R8, R8, 0x38, RZ, 0xc0, !PT ;  /* 0x0000003808087812 */ /* 0x000fc800078ec0ff */
[----:B------:R-:W-:-:S04]  /*1ad80*/  LOP3.LUT R8, R8, 0x40, RZ, 0xfc, !PT ;  /* 0x0000004008087812 */ /* 0x000fc800078efcff */
[----:B------:R-:W-:Y:S02]  /*1ad90*/  ISETP.GE.AND P0, PT, R8, UR4, PT ;  /* 0x0000000408007c0c */ /* 0x000fe4000bf06270 */
[----:B------:R-:W-:Y:S02]  /*1ada0*/  LOP3.LUT R8, R21, 0x100, RZ, 0xfc, !PT ;  /* 0x0000010015087812 */ /* 0x000fe400078efcff */
[----:B------:R-:W0:Y:S01]  /*1adb0*/  S2R R21, SR_TID.X ;  /* 0x0000000000157919 */ /* 0x000e220000002100 */
[----:B------:R-:W-:Y:S02]  /*1adc0*/  SEL R4, RZ, 0x2, P0 ;  /* 0x00000002ff047807 */ /* 0x000fe40000000000 */
[----:B------:R-:W-:Y:S02]  /*1add0*/  ISETP.GE.AND P4, PT, R8, UR4, PT ;  /* 0x0000000408007c0c */ /* 0x000fe4000bf86270 */
[----:B------:R-:W1:Y:S01]  /*1ade0*/  S2R R8, SR_TID.X ;  /* 0x0000000000087919 */ /* 0x000e620000002100 */
[----:B------:R-:W-:-:S02]  /*1adf0*/  IADD3 R2, R3, R4, R2 ;  /* 0x0000000403027210 */ /* 0x000fc40007ffe002 */
[----:B------:R-:W-:Y:S02]  /*1ae00*/  SEL R3, RZ, 0x10, P4 ;  /* 0x00000010ff037807 */ /* 0x000fe40002000000 */
[----:B------:R-:W-:Y:S02]  /*1ae10*/  @P0 LOP3.LUT R16, R16, 0x200, RZ, 0xfc, !PT ;  /* 0x0000020010100812 */ /* 0x000fe400078efcff */
[----:B------:R-:W-:-:S04]  /*1ae20*/  SEL R4, RZ, 0x8, P5 ;  /* 0x00000008ff047807 */ /* 0x000fc80002800000 */
[----:B------:R-:W-:Y:S01]  /*1ae30*/  IADD3 R4, R3, R2, R4 ;  /* 0x0000000203047210 */ /* 0x000fe20007ffe004 */
[----:B0-----:R-:W-:Y:S02]  /*1ae40*/  IMAD.SHL.U32 R21, R21, 0x8, RZ ;  /* 0x0000000815157824 */ /* 0x001fe400078e00ff */
[----:B-1----:R-:W-:-:S03]  /*1ae50*/  IMAD.SHL.U32 R8, R8, 0x8, RZ ;  /* 0x0000000808087824 */ /* 0x002fc600078e00ff */
[----:B------:R-:W-:Y:S02]  /*1ae60*/  LOP3.LUT R21, R21, 0x38, RZ, 0xc0, !PT ;  /* 0x0000003815157812 */ /* 0x000fe400078ec0ff */
[----:B------:R-:W-:Y:S02]  /*1ae70*/  LOP3.LUT R8, R8, 0x38, RZ, 0xc0, !PT ;  /* 0x0000003808087812 */ /* 0x000fe400078ec0ff */
[----:B------:R-:W-:Y:S02]  /*1ae80*/  LOP3.LUT R9, R21, 0x140, RZ, 0xfc, !PT ;  /* 0x0000014015097812 */ /* 0x000fe400078efcff */
[----:B------:R-:W-:Y:S02]  /*1ae90*/  LOP3.LUT R8, R8, 0x180, RZ, 0xfc, !PT ;  /* 0x0000018008087812 */ /* 0x000fe400078efcff */
[----:B------:R-:W-:Y:S02]  /*1aea0*/  ISETP.GE.AND P3, PT, R9, UR4, PT ;  /* 0x0000000409007c0c */ /* 0x000fe4000bf66270 */
[----:B------:R-:W-:-:S02]  /*1aeb0*/  ISETP.GE.AND P0, PT, R8, UR4, PT ;  /* 0x0000000408007c0c */ /* 0x000fc4000bf06270 */
[----:B------:R-:W-:Y:S02]  /*1aec0*/  LOP3.LUT R8, R21, 0x1c0, RZ, 0xfc, !PT ;  /* 0x000001c015087812 */ /* 0x000fe400078efcff */
[----:B------:R-:W-:Y:S02]  /*1aed0*/  SEL R2, RZ, 0x40, P0 ;  /* 0x00000040ff027807 */ /* 0x000fe40000000000 */
[----:B------:R-:W-:Y:S02]  /*1aee0*/  SEL R3, RZ, 0x20, P3 ;  /* 0x00000020ff037807 */ /* 0x000fe40001800000 */
[----:B------:R-:W-:Y:S01]  /*1aef0*/  ISETP.GE.AND P0, PT, R8, UR4, PT ;  /* 0x0000000408007c0c */ /* 0x000fe2000bf06270 */
[----:B------:R-:W-:Y:S01]  /*1af00*/  UMOV UR4, 0xffffffff ;  /* 0xffffffff00047882 */ /* 0x000fe20000000000 */
[----:B------:R-:W-:Y:S02]  /*1af10*/  IADD3 R4, R2, R4, R3 ;  /* 0x0000000402047210 */ /* 0x000fe40007ffe003 */
[----:B------:R-:W-:-:S05]  /*1af20*/  SEL R5, RZ, 0x80, P0 ;  /* 0x00000080ff057807 */ /* 0x000fca0000000000 */
[----:B------:R-:W-:Y:S01]  /*1af30*/  IMAD.IADD R5, R4, 0x1, R5 ;  /* 0x0000000104057824 */ /* 0x000fe200078e0205 */
[----:B------:R-:W-:Y:S06]  /*1af40*/  BRA.DIV UR4, `(.L_x_4667) ;  /* 0x0000004e04007947 */ /* 0x000fec000b800000 */
[----:B------:R-:W2:Y:S04]  /*1af50*/  LDL.LU R3, [R1+0x14] ;  /* 0x0000140001037983 */ /* 0x000ea80000300800 */
[----:B------:R-:W3:Y:S04]  /*1af60*/  LDL.LU R2, [R1+0x1c] ;  /* 0x00001c0001027983 */ /* 0x000ee80000300800 */
[----:B------:R-:W4:Y:S01]  /*1af70*/  LDL.LU R8, [R1+0x18] ;  /* 0x0000180001087983 */ /* 0x000f220000300800 */
[----:B------:R-:W-:-:S03]  /*1af80*/  LOP3.LUT R16, R16, 0xffbfffff, RZ, 0xc0, !PT ;  /* 0xffbfffff10107812 */ /* 0x000fc600078ec0ff */
[----:B------:R-:W-:Y:S01]  /*1af90*/  SHFL.IDX PT, R14, R0, 0x2, 0x181f ;  /* 0x00581f00000e7f89 */ /* 0x000fe200000e0000 */
[----:B------:R-:W-:-:S04]  /*1afa0*/  @P4 LOP3.LUT R16, R16, 0x400000, RZ, 0xfc, !PT ;  /* 0x0040000010104812 */ /* 0x000fc800078efcff */
[C---:B------:R-:W-:Y:S02]  /*1afb0*/  LOP3.LUT P4, RZ, R16.reuse, 0x400, RZ, 0xc0, !PT ;  /* 0x0000040010ff7812 */ /* 0x040fe4000788c0ff */
[----:B------:R-:W-:-:S04]  /*1afc0*/  LOP3.LUT R16, R16, 0xffdfffff, RZ, 0xc0, !PT ;  /* 0xffdfffff10107812 */ /* 0x000fc800078ec0ff */
[----:B------:R-:W-:-:S04]  /*1afd0*/  @P3 LOP3.LUT R16, R16, 0x200000, RZ, 0xfc, !PT ;  /* 0x0020000010103812 */ /* 0x000fc800078efcff */
[----:B------:R-:W-:Y:S01]  /*1afe0*/  LOP3.LUT P3, RZ, R16, 0x200, RZ, 0xc0, !PT ;  /* 0x0000020010ff7812 */ /* 0x000fe2000786c0ff */
[----:B--2---:R-:W-:Y:S02]  /*1aff0*/  IMAD R7, R3, R7, RZ ;  /* 0x0000000703077224 */ /* 0x004fe400078e02ff */
[----:B------:R-:W0:Y:S01]  /*1b000*/  SHFL.IDX PT, R3, R0, RZ, 0x181f ;  /* 0x00181fff00037589 */ /* 0x000e2200000e0000 */
[----:B---3--:R-:W-:Y:S02]  /*1b010*/  IMAD.MOV.U32 R9, RZ, RZ, R2 ;  /* 0x000000ffff097224 */ /* 0x008fe400078e0002 */
[----:B------:R-:W-:-:S13]  /*1b020*/  ISETP.GE.AND P0, PT, R25, R7, PT ;  /* 0x000000071900720c */ /* 0x000fda0003f06270 */
[----:B------:R-:W-:-:S04]  /*1b030*/  @!P0 LOP3.LUT R2, R4, 0x40, RZ, 0xc0, !PT ;  /* 0x0000004004028812 */ /* 0x000fc800078ec0ff */
[----:B------:R-:W-:-:S04]  /*1b040*/  @!P0 SHF.R.U32.HI R2, RZ, 0x2, R2 ;  /* 0x00000002ff028819 */ /* 0x000fc80000011602 */
[----:B------:R-:W-:Y:S02]  /*1b050*/  @!P0 ISETP.NE.U32.AND P2, PT, R2, RZ, PT ;  /* 0x000000ff0200820c */ /* 0x000fe40003f45070 */
[----:B------:R-:W-:Y:S02]  /*1b060*/  @!P0 LOP3.LUT R2, R5, 0x80, RZ, 0xc0, !PT ;  /* 0x0000008005028812 */ /* 0x000fe400078ec0ff */
[----:B0-----:R-:W-:Y:S02]  /*1b070*/  @!P0 LEA R3, P6, R20, R3, 0x1 ;  /* 0x0000000314038211 */ /* 0x001fe400078c08ff */
[----:B------:R-:W-:-:S04]  /*1b080*/  @!P0 SHF.R.U32.HI R2, RZ, 0x3, R2 ;  /* 0x00000003ff028819 */ /* 0x000fc80000011602 */
[----:B------:R-:W-:Y:S02]  /*1b090*/  @!P0 ISETP.NE.U32.AND P1, PT, R2, RZ, PT ;  /* 0x000000ff0200820c */ /* 0x000fe40003f25070 */
[----:B------:R-:W0:Y:S02]  /*1b0a0*/  SHFL.IDX PT, R2, R6, RZ, 0x181f ;  /* 0x00181fff06027589 */ /* 0x000e2400000e0000 */
[----:B0-----:R-:W-:Y:S01]  /*1b0b0*/  @!P0 IMAD.X R2, RZ, RZ, R2, P6 ;  /* 0x000000ffff028224 */ /* 0x001fe200030e0602 */
[----:B------:R-:W-:-:S04]  /*1b0c0*/  LOP3.LUT P6, RZ, R16, 0x100, RZ, 0xc0, !PT ;  /* 0x0000010010ff7812 */ /* 0x000fc800078cc0ff */
[----:B------:R-:W-:-:S04]  /*1b0d0*/  @!P0 LOP3.LUT R3, R3, R2, RZ, 0x3c, !PT ;  /* 0x0000000203038212 */ /* 0x000fc800078e3cff */
[----:B------:R-:W-:-:S04]  /*1b0e0*/  @!P0 LOP3.LUT R2, R3, R2, RZ, 0x3c, !PT ;  /* 0x0000000203028212 */ /* 0x000fc800078e3cff */
[----:B------:R-:W-:-:S05]  /*1b0f0*/  @!P0 LOP3.LUT R3, R3, R2, RZ, 0x3c, !PT ;  /* 0x0000000203038212 */ /* 0x000fca00078e3cff */
[----:B------:R-:W-:Y:S01]  /*1b100*/  @!P0 LDGSTS.E.BYPASS.LTC128B.128 [R23+0x26400], desc[UR42][R2.64], !P4 ;  /* 0x2640000002178fae */ /* 0x000fe2000e101d6a */
[----:B------:R-:W-:-:S03]  /*1b110*/  LOP3.LUT P4, RZ, R16, 0x400000, RZ, 0xc0, !PT ;  /* 0x0040000010ff7812 */ /* 0x000fc6000788c0ff */
[----:B------:R-:W-:Y:S01]  /*1b120*/  @!P0 LDGSTS.E.BYPASS.LTC128B.128 [R23+0x28400], desc[UR42][R2.64+0x80], !P3 ;  /* 0x2840008002178fae */ /* 0x000fe2000d901d6a */
[C---:B------:R-:W-:Y:S02]  /*1b130*/  LOP3.LUT P3, RZ, R16.reuse, 0x200000, RZ, 0xc0, !PT ;  /* 0x0020000010ff7812 */ /* 0x040fe4000786c0ff */
[----:B------:R-:W-:Y:S01]  /*1b140*/  LOP3.LUT R16, R16, 0xffefffff, RZ, 0xc0, !PT ;  /* 0xffefffff10107812 */ /* 0x000fe200078ec0ff */
[----:B------:R-:W-:Y:S03]  /*1b150*/  @!P0 LDGSTS.E.BYPASS.LTC128B.128 [R23+0x2a400], desc[UR42][R2.64+0x100], !P6 ;  /* 0x2a40010002178fae */ /* 0x000fe6000f101d6a */
[----:B------:R-:W-:Y:S01]  /*1b160*/  @P6 LOP3.LUT R16, R16, 0x100000, RZ, 0xfc, !PT ;  /* 0x0010000010106812 */ /* 0x000fe200078efcff */
[----:B------:R-:W-:Y:S03]  /*1b170*/  @!P0 LDGSTS.E.BYPASS.LTC128B.128 [R23+0x2c400], desc[UR42][R2.64+0x180], !P5 ;  /* 0x2c40018002178fae */ /* 0x000fe6000e901d6a */
[C---:B------:R-:W-:Y:S01]  /*1b180*/  LOP3.LUT P6, RZ, R16.reuse, 0x400, RZ, 0xc0, !PT ;  /* 0x0000040010ff7812 */ /* 0x040fe200078cc0ff */
[----:B------:R-:W-:Y:S01]  /*1b190*/  @!P0 LDGSTS.E.BYPASS.LTC128B.128 [R23+0x2e400], desc[UR42][R2.64+0x200], !P4 ;  /* 0x2e40020002178fae */ /* 0x000fe2000e101d6a */
[----:B------:R-:W-:-:S03]  /*1b1a0*/  LOP3.LUT R16, R16, 0xffffbfff, RZ, 0xc0, !PT ;  /* 0xffffbfff10107812 */ /* 0x000fc600078ec0ff */
[----:B------:R-:W-:Y:S04]  /*1b1b0*/  @!P0 LDGSTS.E.BYPASS.LTC128B.128 [R23+0x30400], desc[UR42][R2.64+0x280], !P3 ;  /* 0x3040028002178fae */ /* 0x000fe8000d901d6a */
[----:B------:R-:W-:Y:S04]  /*1b1c0*/  @!P0 LDGSTS.E.BYPASS.LTC128B.128 [R23+0x32400], desc[UR42][R2.64+0x300], P2 ;  /* 0x3240030002178fae */ /* 0x000fe80009101d6a */
[----:B------:R0:W-:Y:S01]  /*1b1d0*/  @!P0 LDGSTS.E.BYPASS.LTC128B.128 [R23+0x34400], desc[UR42][R2.64+0x380], P1 ;  /* 0x3440038002178fae */ /* 0x0001e20008901d6a */
[----:B----4-:R-:W-:-:S03]  /*1b1e0*/  ISETP.GE.AND P0, PT, R8, R7, PT ;  /* 0x000000070800720c */ /* 0x010fc60003f06270 */
[----:B------:R-:W-:Y:S10]  /*1b1f0*/  SHFL.IDX PT, R8, R6, 0x2, 0x181f ;  /* 0x00581f0006087f89 */ /* 0x000ff400000e0000 */
[----:B0-----:R-:W-:-:S02]  /*1b200*/  @!P0 LOP3.LUT R3, R4, 0x40, RZ, 0xc0, !PT ;  /* 0x0000004004038812 */ /* 0x001fc400078ec0ff */
[----:B------:R-:W-:Y:S02]  /*1b210*/  @!P0 LOP3.LUT R2, R5, 0x80, RZ, 0xc0, !PT ;  /* 0x0000008005028812 */ /* 0x000fe400078ec0ff */
[----:B------:R-:W-:Y:S02]  /*1b220*/  @!P0 SHF.R.U32.HI R3, RZ, 0x2, R3 ;  /* 0x00000002ff038819 */ /* 0x000fe40000011603 */
[----:B------:R-:W-:Y:S02]  /*1b230*/  @!P0 SHF.R.U32.HI R2, RZ, 0x3, R2 ;  /* 0x00000003ff028819 */ /* 0x000fe40000011602 */
[----:B------:R-:W-:Y:S02]  /*1b240*/  @!P0 ISETP.NE.U32.AND P2, PT, R3, RZ, PT ;  /* 0x000000ff0300820c */ /* 0x000fe40003f45070 */
[----:B------:R-:W0:Y:S01]  /*1b250*/  SHFL.IDX PT, R3, R0, 0x1, 0x181f ;  /* 0x00381f0000037f89 */ /* 0x000e2200000e0000 */
[----:B------:R-:W-:-:S03]  /*1b260*/  @!P0 ISETP.NE.U32.AND P1, PT, R2, RZ, PT ;  /* 0x000000ff0200820c */ /* 0x000fc60003f25070 */
[----:B------:R-:W1:Y:S04]  /*1b270*/  SHFL.IDX PT, R2, R6, 0x1, 0x181f ;  /* 0x00381f0006027f89 */ /* 0x000e6800000e0000 */
[----:B------:R-:W2:Y:S03]  /*1b280*/  SHFL.IDX PT, R0, R0, 0x3, 0x181f ;  /* 0x00781f0000007f89 */ /* 0x000ea600000e0000 */
[----:B------:R-:W-:Y:S01]  /*1b290*/  @P2 LOP3.LUT R16, R16, 0x4000, RZ, 0xfc, !PT ;  /* 0x0000400010102812 */ /* 0x000fe200078efcff */
[----:B------:R-:W3:Y:S03]  /*1b2a0*/  SHFL.IDX PT, R6, R6, 0x3, 0x181f ;  /* 0x00781f0006067f89 */ /* 0x000ee600000e0000 */
[----:B------:R-:W-:-:S04]  /*1b2b0*/  LOP3.LUT R16, R16, 0xfff7ffff, RZ, 0xc0, !PT ;  /* 0xfff7ffff10107812 */ /* 0x000fc800078ec0ff */
[----:B------:R-:W-:-:S04]  /*1b2c0*/  @P1 LOP3.LUT R16, R16, 0x80000, RZ, 0xfc, !PT ;  /* 0x0008000010101812 */ /* 0x000fc800078efcff */
[----:B------:R-:W-:Y:S02]  /*1b2d0*/  LOP3.LUT P1, RZ, R16, 0x4000, RZ, 0xc0, !PT ;  /* 0x0000400010ff7812 */ /* 0x000fe4000782c0ff */
[----:B0-----:R-:W-:-:S05]  /*1b2e0*/  @!P0 LEA R3, P2, R20, R3, 0x1 ;  /* 0x0000000314038211 */ /* 0x001fca00078408ff */
[----:B-1----:R-:W-:Y:S01]  /*1b2f0*/  @!P0 IMAD.X R2, RZ, RZ, R2, P2 ;  /* 0x000000ffff028224 */ /* 0x002fe200010e0602 */
[----:B------:R-:W-:-:S04]  /*1b300*/  LOP3.LUT P2, RZ, R16, 0x200, RZ, 0xc0, !PT ;  /* 0x0000020010ff7812 */ /* 0x000fc8000784c0ff */
[----:B------:R-:W-:-:S04]  /*1b310*/  @!P0 LOP3.LUT R3, R3, R2, RZ, 0x3c, !PT ;  /* 0x0000000203038212 */ /* 0x000fc800078e3cff */
[----:B------:R-:W-:-:S04]  /*1b320*/  @!P0 LOP3.LUT R2, R3, R2, RZ, 0x3c, !PT ;  /* 0x0000000203028212 */ /* 0x000fc800078e3cff */
[----:B------:R-:W-:-:S05]  /*1b330*/  @!P0 LOP3.LUT R3, R3, R2, RZ, 0x3c, !PT ;  /* 0x0000000203038212 */ /* 0x000fca00078e3cff */
[----:B------:R-:W-:Y:S01]  /*1b340*/  @!P0 LDGSTS.E.BYPASS.LTC128B.128 [R23+0x26c00], desc[UR42][R2.64], !P6 ;  /* 0x26c0000002178fae */ /* 0x000fe2000f101d6a */
[----:B------:R-:W-:-:S03]  /*1b350*/  LOP3.LUT P6, RZ, R16, 0x100000, RZ, 0xc0, !PT ;  /* 0x0010000010ff7812 */ /* 0x000fc600078cc0ff */
[----:B------:R-:W-:Y:S10]  /*1b360*/  @!P0 LDGSTS.E.BYPASS.LTC128B.128 [R23+0x28c00], desc[UR42][R2.64+0x80], !P2 ;  /* 0x28c0008002178fae */ /* 0x000ff4000d101d6a */
[----:B------:R-:W-:Y:S04]  /*1b370*/  @!P0 LDGSTS.E.BYPASS.LTC128B.128 [R23+0x2ac00], desc[UR42][R2.64+0x100], !P6 ;  /* 0x2ac0010002178fae */ /* 0x000fe8000f101d6a */
[----:B------:R-:W-:Y:S04]  /*1b380*/  @!P0 LDGSTS.E.BYPASS.LTC128B.128 [R23+0x2cc00], desc[UR42][R2.64+0x180], !P5 ;  /* 0x2cc0018002178fae */ /* 0x000fe8000e901d6a */
[----:B------:R-:W-:Y:S04]  /*1b390*/  @!P0 LDGSTS.E.BYPASS.LTC128B.128 [R23+0x2ec00], desc[UR42][R2.64+0x200], !P4 ;  /* 0x2ec0020002178fae */ /* 0x000fe8000e101d6a */
[----:B------:R-:W-:Y:S04]  /*1b3a0*/  @!P0 LDGSTS.E.BYPASS.LTC128B.128 [R23+0x30c00], desc[UR42][R2.64+0x280], !P3 ;  /* 0x30c0028002178fae */ /* 0x000fe8000d901d6a */
[----:B------:R-:W-:Y:S01]  /*1b3b0*/  @!P0 LDGSTS.E.BYPASS.LTC128B.128 [R23+0x32c00], desc[UR42][R2.64+0x300], P1 ;  /* 0x32c0030002178fae */ /* 0x000fe20008901d6a */
[----:B------:R-:W-:-:S13]  /*1b3c0*/  LOP3.LUT P1, RZ, R16, 0x80000, RZ, 0xc0, !PT ;  /* 0x0008000010ff7812 */ /* 0x000fda000782c0ff */
[----:B------:R0:W-:Y:S01]  /*1b3d0*/  @!P0 LDGSTS.E.BYPASS.LTC128B.128 [R23+0x34c00], desc[UR42][R2.64+0x380], P1 ;  /* 0x34c0038002178fae */ /* 0x0001e20008901d6a */
[----:B------:R-:W-:-:S13]  /*1b3e0*/  ISETP.GE.AND P0, PT, R9, R7, PT ;  /* 0x000000070900720c */ /* 0x000fda0003f06270 */
[----:B------:R-:W-:-:S05]  /*1b3f0*/  @!P0 LEA R9, P1, R20, R14, 0x1 ;  /* 0x0000000e14098211 */ /* 0x000fca00078208ff */
[----:B------:R-:W-:Y:S01]  /*1b400*/  @!P0 IMAD.X R10, RZ, RZ, R8, P1 ;  /* 0x000000ffff0a8224 */ /* 0x000fe200008e0608 */
[----:B------:R-:W-:Y:S01]  /*1b410*/  LOP3.LUT P1, RZ, R16, 0x400, RZ, 0xc0, !PT ;  /* 0x0000040010ff7812 */ /* 0x000fe2000782c0ff */
[----:B0-----:R-:W-:Y:S01]  /*1b420*/  @!P0 IMAD.MOV.U32 R2, RZ, RZ, R9 ;  /* 0x000000ffff028224 */ /* 0x001fe200078e0009 */
[----:B------:R-:W-:Y:S01]  /*1b430*/  @!P0 LOP3.LUT R8, R4, 0x40, RZ, 0xc0, !PT ;  /* 0x0000004004088812 */ /* 0x000fe200078ec0ff */
[----:B------:R-:W-:-:S03]  /*1b440*/  @!P0 IMAD.MOV.U32 R3, RZ, RZ, R10 ;  /* 0x000000ffff038224 */ /* 0x000fc600078e000a */
        /* <DEDUP_REMOVED lines=12> */
[----:B--23--:R0:W-:Y:S02]  /*1b510*/  @!P0 LDGSTS.E.BYPASS.LTC128B.128 [R23+0x35400], desc[UR42][R2.64+0x380], P1 ;  /* 0x3540038002178fae */ /* 0x00c1e40008901d6a */
.L_x_4792:
[----:B0-----:R-:W2:Y:S01]  /*1b520*/  LDL.LU R2, [R1+0x2c] ;  /* 0x00002c0001027983 */ /* 0x001ea20000300800 */
[----:B------:R-:W-:Y:S01]  /*1b530*/  BSSY B0, `(.L_x_4668) ;  /* 0x0000019000007945 */ /* 0x000fe20003800000 */
[----:B--2---:R-:W-:-:S13]  /*1b540*/  ISETP.GE.AND P0, PT, R2, R7, PT ;  /* 0x000000070200720c */ /* 0x004fda0003f06270 */
[----:B------:R-:W-:Y:S05]  /*1b550*/  @P0 BRA `(.L_x_4669) ;  /* 0x0000000000580947 */ /* 0x000fea0003800000 */
[----:B------:R-:W-:Y:S02]  /*1b560*/  LOP3.LUT R4, R4, 0x40, RZ, 0xc0, !PT ;  /* 0x0000004004047812 */ /* 0x000fe400078ec0ff */
[----:B------:R-:W-:Y:S02]  /*1b570*/  LOP3.LUT P6, RZ, R16, 0x400, RZ, 0xc0, !PT ;  /* 0x0000040010ff7812 */ /* 0x000fe400078cc0ff */
[----:B------:R-:W-:Y:S02]  /*1b580*/  LEA R2, P0, R20, R0, 0x1 ;  /* 0x0000000014027211 */ /* 0x000fe400078008ff */
[C---:B------:R-:W-:Y:S02]  /*1b590*/  LOP3.LUT P2, RZ, R16.reuse, 0x200, RZ, 0xc0, !PT ;  /* 0x0000020010ff7812 */ /* 0x040fe4000784c0ff */
[----:B------:R-:W-:Y:S01]  /*1b5a0*/  LOP3.LUT P1, RZ, R16, 0x100, RZ, 0xc0, !PT ;  /* 0x0000010010ff7812 */ /* 0x000fe2000782c0ff */
[----:B------:R-:W-:Y:S01]  /*1b5b0*/  IMAD.X R3, RZ, RZ, R6, P0 ;  /* 0x000000ffff037224 */ /* 0x000fe200000e0606 */
[----:B------:R-:W-:-:S02]  /*1b5c0*/  SHF.R.U32.HI R4, RZ, 0x2, R4 ;  /* 0x00000002ff047819 */ /* 0x000fc40000011604 */
[----:B------:R-:W-:Y:S02]  /*1b5d0*/  LOP3.LUT R5, R5, 0x80, RZ, 0xc0, !PT ;  /* 0x0000008005057812 */ /* 0x000fe400078ec0ff */
[----:B------:R-:W-:Y:S01]  /*1b5e0*/  ISETP.NE.U32.AND P0, PT, R4, RZ, PT ;  /* 0x000000ff0400720c */ /* 0x000fe20003f05070 */
        /* <DEDUP_REMOVED lines=13> */
.L_x_4669:
[----:B------:R-:W-:Y:S05]  /*1b6c0*/  BSYNC B0 ;  /* 0x0000000000007941 */ /* 0x000fea0003800000 */
.L_x_4668:
[----:B------:R-:W-:Y:S01]  /*1b6d0*/  NOP ;  /* 0x0000000000007918 */ /* 0x000fe20000000000 */
[----:B------:R-:W-:-:S13]  /*1b6e0*/  PLOP3.LUT P0, PT, PT, PT, PT, 0x80, 0x0 ;  /* 0x000000000000781c */ /* 0x000fda0003f0f070 */
.L_x_4670:
        /* <DEDUP_REMOVED lines=18> */
.L_x_4793:
[----:B------:R-:W-:Y:S05]  /*1b810*/  BSYNC B0 ;  /* 0x0000000000007941 */ /* 0x000fea0003800000 */
.L_x_4671:
[----:B------:R-:W-:-:S05]  /*1b820*/  IMAD.U32 R2, RZ, RZ, UR38 ;  /* 0x00000026ff027e24 */ /* 0x000fca000f8e00ff */
[----:B------:R-:W-:-:S13]  /*1b830*/  ISETP.NE.AND P0, PT, R2, 0x3, PT ;  /* 0x000000030200780c */ /* 0x000fda0003f05270 */
[----:B------:R-:W-:Y:S05]  /*1b840*/  @!P0 BRA `(.L_x_4673) ;  /* 0x0000000000048947 */ /* 0x000fea0003800000 */
[----:B------:R-:W-:Y:S01]  /*1b850*/  BPT.TRAP 0x1 ;  /* 0x000000040000795c */ /* 0x000fe20000300000 */
.L_x_4673:
[----:B0-----:R-:W-:Y:S01]  /*1b860*/  SHF.L.U32 R0, R28, 0x1f, RZ ;  /* 0x0000001f1c007819 */ /* 0x001fe200000006ff */
[----:B------:R-:W-:Y:S03]  /*1b870*/  BSSY B0, `(.L_x_4674) ;  /* 0x0000003000007945 */ /* 0x000fe60003800000 */
[----:B------:R-:W0:Y:S02]  /*1b880*/  SYNCS.PHASECHK.TRANS64.TRYWAIT P0, [R26+URZ+0x38860], R0 ;  /* 0x038860001a0075a7 */ /* 0x000e24000800017f */
[----:B0-----:R-:W-:Y:S05]  /*1b890*/  @!P0 BRA `(.L_x_4675) ;  /* 0x0000004c00808947 */ /* 0x001fea0003800000 */
.L_x_4794:
[----:B------:R-:W-:Y:S05]  /*1b8a0*/  BSYNC B0 ;  /* 0x0000000000007941 */ /* 0x000fea0003800000 */
.L_x_4674:
[----:B------:R-:W0:Y:S01]  /*1b8b0*/  LDL.LU R3, [R1+0x38] ;  /* 0x0000380001037983 */ /* 0x000e220000300800 */
[----:B------:R-:W-:Y:S01]  /*1b8c0*/  ULDC.64 UR4, c[0x0][0x328] ;  /* 0x0000ca0000047ab9 */ /* 0x000fe20000000a00 */
[----:B------:R-:W-:Y:S02]  /*1b8d0*/  ULDC.64 UR6, c[0x0][0x318] ;  /* 0x0000c60000067ab9 */ /* 0x000fe40000000a00 */
[----:B------:R-:W2:Y:S04]  /*1b8e0*/  LDL.LU R2, [R1+0x8] ;  /* 0x0000080001027983 */ /* 0x000ea80000300800 */
[----:B------:R-:W3:Y:S04]  /*1b8f0*/  LDL.LU R5, [R1+0x3c] ;  /* 0x00003c0001057983 */ /* 0x000ee80000300800 */
[----:B------:R-:W4:Y:S01]  /*1b900*/  LDL.LU R4, [R1+0x4] ;  /* 0x0000040001047983 */ /* 0x000f220000300800 */
[----:B0-----:R-:W-:-:S04]  /*1b910*/  IMAD R0, R3, UR4, RZ ;  /* 0x0000000403007c24 */ /* 0x001fc8000f8e02ff */
[C---:B--2---:R-:W-:Y:S02]  /*1b920*/  IMAD R0, R2.reuse, UR5, R0 ;  /* 0x0000000502007c24 */ /* 0x044fe4000f8e0200 */
[----:B------:R-:W-:Y:S01]  /*1b930*/  IMAD.WIDE.U32 R2, R2, UR4, RZ ;  /* 0x0000000402027c25 */ /* 0x000fe2000f8e00ff */
[----:B------:R-:W-:-:S03]  /*1b940*/  ULDC.64 UR4, c[0x0][0x338] ;  /* 0x0000ce0000047ab9 */ /* 0x000fc60000000a00 */
[----:B------:R-:W-:Y:S02]  /*1b950*/  IMAD.IADD R3, R3, 0x1, R0 ;  /* 0x0000000103037824 */ /* 0x000fe400078e0200 */
[----:B---3--:R-:W-:Y:S02]  /*1b960*/  IMAD R0, R5, UR4, RZ ;  /* 0x0000000405007c24 */ /* 0x008fe4000f8e02ff */
[----:B----4-:R-:W-:-:S04]  /*1b970*/  IMAD.WIDE.U32 R2, R4, UR4, R2 ;  /* 0x0000000404027c25 */ /* 0x010fc8000f8e0002 */
        /* <DEDUP_REMOVED lines=96> */
.L_x_4804:
        /* <DEDUP_REMOVED lines=34> */
.L_x_4677:
        /* <DEDUP_REMOVED lines=11> */
.L_x_4678:
        /* <DEDUP_REMOVED lines=11> */
.L_x_4693:
        /* <DEDUP_REMOVED lines=32> */
[----:B------:R-:W-:Y:S02]  /*1c500*/  ISETP.NE.AND P1, PT, R10, 0x3, PT ;  /* 0x000000030a00780c */ /* 0x000fe40003f25270 */
[----:B------:R-:W-:Y:S01]  /*1c510*/  SEL R2, RZ, 0x1, P0 ;  /* 0x00000001ff027807 */ /* 0x000fe20000000000 */
[----:B------:R-:W-:Y:S05]  /*1c520*/  YIELD ;  /* 0x0000000000007946 */ /* 0x000fea0003800000 */
[----:B------:R-:W-:Y:S01]  /*1c530*/  LOP3.LUT R28, R28, R2, RZ, 0x3c, !PT ;  /* 0x000000021c1c7212 */ /* 0x000fe200078e3cff */
[----:B------:R-:W-:Y:S01]  /*1c540*/  IMAD.MOV.U32 R2, RZ, RZ, R7 ;  /* 0x000000ffff027224 */ /* 0x000fe200078e0007 */
[----:B------:R-:W-:Y:S01]  /*1c550*/  SEL R22, R22, RZ, P0 ;  /* 0x000000ff16167207 */ /* 0x000fe20000000000 */
[----:B------:R-:W-:-:S03]  /*1c560*/  VIADD R7, R7, 0xffffffff ;  /* 0xffffffff07077836 */ /* 0x000fc60000000000 */
[----:B------:R-:W-:Y:S01]  /*1c570*/  ISETP.GT.AND P3, PT, R2, R33, PT ;  /* 0x000000210200720c */ /* 0x000fe20003f64270 */
[----:B0-----:R-:W-:-:S12]  /*1c580*/  @!P1 BRA `(.L_x_4681) ;  /* 0x0000000000049947 */ /* 0x001fd80003800000 */
[----:B------:R-:W-:Y:S01]  /*1c590*/  BPT.TRAP 0x1 ;  /* 0x000000040000795c */ /* 0x000fe20000300000 */
.L_x_4681:
[----:B------:R-:W-:Y:S01]  /*1c5a0*/  IMAD R6, R22, 0x8, R18 ;  /* 0x0000000816067824 */ /* 0x000fe200078e0212 */
[----:B------:R-:W-:Y:S01]  /*1c5b0*/  SHF.L.U32 R25, R28, 0x1f, RZ ;  /* 0x0000001f1c197819 */ /* 0x000fe200000006ff */
[----:B------:R-:W-:Y:S01]  /*1c5c0*/  BSSY B1, `(.L_x_4682) ;  /* 0x0000004000017945 */ /* 0x000fe20003800000 */
[----:B------:R-:W-:Y:S02]  /*1c5d0*/  SHF.R.S32.HI R9, RZ, 0x1f, R5 ;  /* 0x0000001fff097819 */ /* 0x000fe40000011405 */
[----:B------:R-:W0:Y:S02]  /*1c5e0*/  SYNCS.PHASECHK.TRANS64.TRYWAIT P0, [R6+URZ+0x38840], R25 ;  /* 0x03884019060075a7 */ /* 0x000e24000800017f */
[----:B0-----:R-:W-:Y:S05]  /*1c5f0*/  @!P0 BRA `(.L_x_4683) ;  /* 0x0000004800648947 */ /* 0x001fea0003800000 */
.L_x_4805:
[----:B------:R-:W-:Y:S05]  /*1c600*/  BSYNC B1 ;  /* 0x0000000000017941 */ /* 0x000fea0003800000 */
.L_x_4682:
        /* <DEDUP_REMOVED lines=40> */
.L_x_4815:
        /* <DEDUP_REMOVED lines=8> */
.L_x_4685:
        /* <DEDUP_REMOVED lines=11> */
.L_x_4686:
[----:B------:R2:W-:Y:S01]  /*1c9c0*/  SYNCS.ARRIVE.TRANS64.A1T0 RZ, [R6+URZ+0x38830], RZ ;  /* 0x038830ff06ff79a7 */ /* 0x0005e2000810003f */
[----:B------:R-:W-:Y:S05]  /*1c9d0*/  @!P2 BRA `(.L_x_4687) ;  /* 0x000000000004a947 */ /* 0x000fea0003800000 */
[----:B------:R-:W-:Y:S01]  /*1c9e0*/  BPT.TRAP 0x1 ;  /* 0x000000040000795c */ /* 0x000fe20000300000 */
.L_x_4687:
[----:B------:R-:W3:Y:S01]  /*1c9f0*/  SYNCS.PHASECHK.TRANS64.TRYWAIT P0, [R6+URZ+0x38860], R25 ;  /* 0x03886019060075a7 */ /* 0x000ee2000800017f */
[----:B------:R-:W-:Y:S04]  /*1ca00*/  BSSY B1, `(.L_x_4688) ;  /* 0x0000002000017945 */ /* 0x000fe80003800000 */
[----:B---3--:R-:W-:Y:S05]  /*1ca10*/  @!P0 BRA `(.L_x_4689) ;  /* 0x00000048008c8947 */ /* 0x008fea0003800000 */
.L_x_4816:
[----:B------:R-:W-:Y:S05]  /*1ca20*/  BSYNC B1 ;  /* 0x0000000000017941 */ /* 0x000fea0003800000 */
.L_x_4688:
        /* <DEDUP_REMOVED lines=8> */
[----:B------:R-:W-:Y:S02]  /*1cab0*/  IMAD R21, R22, 0x7000, R8 ;  /* 0x0000700016157824 */ /* 0x000fe400078e0208 */
        /* <DEDUP_REMOVED lines=12> */
[----:B------:R-:W4:Y:S01]  /*1cb80*/  SHFL.IDX PT, R2, R9, RZ, 0x181f ;  /* 0x00181fff09027589 */ /* 0x000f2200000e0000 */
[C---:B------:R-:W-:Y:S01]  /*1cb90*/  LOP3.LUT P1, RZ, R16.reuse, 0x80, RZ, 0xc0, !PT ;  /* 0x0000008010ff7812 */ /* 0x040fe2000782c0ff */
[----:B------:R-:W-:Y:S01]  /*1cba0*/  IMAD R21, R21, 0x2, R18 ;  /* 0x0000000215157824 */ /* 0x000fe200078e0212 */
[C---:B------:R-:W-:Y:S01]  /*1cbb0*/  LOP3.LUT P2, RZ, R16.reuse, 0x40, RZ, 0xc0, !PT ;  /* 0x0000004010ff7812 */ /* 0x040fe2000784c0ff */
[----:B------:R-:W5:Y:S01]  /*1cbc0*/  SHFL.IDX PT, R3, R10, RZ, 0x181f ;  /* 0x00181fff0a037589 */ /* 0x000f6200000e0000 */
[----:B------:R-:W-:-:S03]  /*1cbd0*/  LOP3.LUT R16, R16, 0xfff7ffff, RZ, 0xc0, !PT ;  /* 0xfff7ffff10107812 */ /* 0x000fc600078ec0ff */
[----:B------:R-:W0:Y:S01]  /*1cbe0*/  SHFL.IDX PT, R14, R9, 0x1, 0x181f ;  /* 0x00381f00090e7f89 */ /* 0x000e2200000e0000 */
[----:B------:R-:W-:-:S03]  /*1cbf0*/  @P3 LOP3.LUT R16, R16, 0x80000, RZ, 0xfc, !PT ;  /* 0x0008000010103812 */ /* 0x000fc600078efcff */
[----:B------:R-:W1:Y:S01]  /*1cc00*/  SHFL.IDX PT, R5, R10, 0x1, 0x181f ;  /* 0x00381f000a057f89 */ /* 0x000e6200000e0000 */
[C---:B------:R-:W-:Y:S02]  /*1cc10*/  LOP3.LUT P3, RZ, R16.reuse, 0x20, RZ, 0xc0, !PT ;  /* 0x0000002010ff7812 */ /* 0x040fe4000786c0ff */
[C---:B------:R-:W-:Y:S01]  /*1cc20*/  LOP3.LUT P6, RZ, R16.reuse, 0x10, RZ, 0xc0, !PT ;  /* 0x0000001010ff7812 */ /* 0x040fe200078cc0ff */
[----:B------:R-:W-:Y:S01]  /*1cc30*/  SHFL.IDX PT, R8, R10, 0x2, 0x181f ;  /* 0x00581f000a087f89 */ /* 0x000fe200000e0000 */
[----:B------:R-:W-:-:S03]  /*1cc40*/  LOP3.LUT R16, R16, 0xffdfffff, RZ, 0xc0, !PT ;  /* 0xffdfffff10107812 */ /* 0x000fc600078ec0ff */
[----:B------:R-:W-:Y:S01]  /*1cc50*/  SHFL.IDX PT, R10, R10, 0x3, 0x181f ;  /* 0x00781f000a0a7f89 */ /* 0x000fe200000e0000 */
[----:B----4-:R-:W-:-:S05]  /*1cc60*/  IADD3 R2, P0, R2, R0, RZ ;  /* 0x0000000002027210 */ /* 0x010fca0007f1e0ff */
[----:B------:R-:W-:Y:S01]  /*1cc70*/  @P3 LOP3.LUT R16, R16, 0x200000, RZ, 0xfc, !PT ;  /* 0x0020000010103812 */ /* 0x000fe200078efcff */
[----:B-----5:R-:W-:Y:S01]  /*1cc80*/  IMAD.X R3, RZ, RZ, R3, P0 ;  /* 0x000000ffff037224 */ /* 0x020fe200000e0603 */
[----:B------:R-:W-:-:S04]  /*1cc90*/  ISETP.NE.U32.AND P0, PT, R32, RZ, PT ;  /* 0x000000ff2000720c */ /* 0x000fc80003f05070 */
[----:B------:R-:W-:Y:S01]  /*1cca0*/  LDGSTS.E.BYPASS.LTC128B.128 [R21+0x400], desc[UR42][R2.64], !P1 ;  /* 0x0040000002157fae */ /* 0x000fe2000c901d6a */
[----:B------:R-:W-:-:S03]  /*1ccb0*/  ISETP.NE.U32.AND P1, PT, R31, RZ, PT ;  /* 0x000000ff1f00720c */ /* 0x000fc60003f25070 */
[----:B------:R-:W-:Y:S01]  /*1ccc0*/  LDGSTS.E.BYPASS.LTC128B.128 [R21+0x2400], desc[UR42][R2.64+0x80], !P2 ;  /* 0x0240008002157fae */ /* 0x000fe2000d101d6a */
[----:B0-----:R-:W-:-:S03]  /*1ccd0*/  IADD3 R4, P2, R14, R0, RZ ;  /* 0x000000000e047210 */ /* 0x001fc60007f5e0ff */
[----:B------:R-:W-:Y:S01]  /*1cce0*/  LDGSTS.E.BYPASS.LTC128B.128 [R21+0x4400], desc[UR42][R2.64+0x100], !P3 ;  /* 0x0440010002157fae */ /* 0x000fe2000d901d6a */
[C---:B------:R-:W-:Y:S01]  /*1ccf0*/  LOP3.LUT P3, RZ, R16.reuse, 0x80, RZ, 0xc0, !PT ;  /* 0x0000008010ff7812 */ /* 0x040fe2000786c0ff */
[----:B-1----:R-:W-:Y:S01]  /*1cd00*/  IMAD.X R5, RZ, RZ, R5, P2 ;  /* 0x000000ffff057224 */ /* 0x002fe200010e0605 */
        /* <DEDUP_REMOVED lines=33> */
.L_x_4826:
        /* <DEDUP_REMOVED lines=25> */
.L_x_4691:
        /* <DEDUP_REMOVED lines=11> */
.L_x_4692:
[----:B------:R1:W-:Y:S01]  /*1d160*/  SYNCS.ARRIVE.TRANS64.A1T0 RZ, [R6+URZ+0x38850], RZ ;  /* 0x038850ff06ff79a7 */ /* 0x0003e2000810003f */
[----:B------:R-:W-:Y:S05]  /*1d170*/  @P3 BRA `(.L_x_4693) ;  /* 0xfffffff000603947 */ /* 0x000fea000383ffff */
.L_x_4680:
[----:B------:R-:W-:Y:S05]  /*1d180*/  BSYNC B0 ;  /* 0x0000000000007941 */ /* 0x000fea0003800000 */
.L_x_4679:
        /* <DEDUP_REMOVED lines=21> */
.L_x_4695:
[----:B------:R-:W-:Y:S05]  /*1d2e0*/  BSYNC B0 ;  /* 0x0000000000007941 */ /* 0x000fea0003800000 */
.L_x_4694:
[----:B------:R-:W-:-:S07]  /*1d2f0*/  SEL R22, R22, RZ, P0 ;  /* 0x000000ff16167207 */ /* 0x000fce0000000000 */
.L_x_4648:
[----:B------:R-:W-:Y:S05]  /*1d300*/  BSYNC B7 ;  /* 0x0000000000077941 */ /* 0x000fea0003800000 */
.L_x_4646:
        /* <DEDUP_REMOVED lines=8> */
[----:B---3--:R3:W4:Y:S01]  /*1d390*/  LDS.128 R24, [R18+0x388d0] ;  /* 0x0388d00012187984 */ /* 0x0087220000000c00 */
[----:B------:R-:W-:Y:S06]  /*1d3a0*/  BAR.ARV 0x4, 0x180 ;  /* 0x0106000000007b1d */ /* 0x000fec0000002000 */
[----:B------:R-:W-:Y:S05]  /*1d3b0*/  BRA `(.L_x_4697) ;  /* 0x0000000800d07947 */ /* 0x000fea0003800000 */
.L_x_4696:
        /* <DEDUP_REMOVED lines=43> */
.L_x_4836:
[----:B------:R-:W-:Y:S02]  /*1d670*/  ULDC UR4, c[0x0][0xd38] ;  /* 0x00034e0000047ab9 */ /* 0x000fe40000000800 */
[----:B------:R-:W-:-:S04]  /*1d680*/  IMAD.U32 R2, RZ, RZ, UR4 ;  /* 0x00000004ff027e24 */ /* 0x000fc8000f8e00ff */
[----:B-1----:R-:W-:-:S04]  /*1d690*/  IMAD R5, R14, R2, RZ ;  /* 0x000000020e057224 */ /* 0x002fc800078e02ff */
[----:B------:R-:W-:-:S05]  /*1d6a0*/  IMAD.IADD R6, R6, 0x1, R5 ;  /* 0x0000000106067824 */ /* 0x000fca00078e0205 */
[----:B------:R-:W-:-:S13]  /*1d6b0*/  ISETP.GT.AND P6, PT, R6, R0, PT ;  /* 0x000000000600720c */ /* 0x000fda0003fc4270 */
[----:B------:R-:W-:Y:S05]  /*1d6c0*/  @P6 BRA `(.L_x_4699) ;  /* 0x0000000000a46947 */ /* 0x000fea0003800000 */
.L_x_4702:
        /* <DEDUP_REMOVED lines=35> */
.L_x_4844:
[----:B------:R-:W-:Y:S02]  /*1d900*/  ULDC UR4, c[0x0][0xd38] ;  /* 0x00034e0000047ab9 */ /* 0x000fe40000000800 */
[----:B------:R-:W-:-:S04]  /*1d910*/  IMAD.U32 R2, RZ, RZ, UR4 ;  /* 0x00000004ff027e24 */ /* 0x000fc8000f8e00ff */
[----:B-1----:R-:W-:-:S04]  /*1d920*/  IMAD R5, R14, R2, RZ ;  /* 0x000000020e057224 */ /* 0x002fc800078e02ff */
[----:B------:R-:W-:-:S05]  /*1d930*/  IMAD.IADD R6, R5, 0x1, R6 ;  /* 0x0000000105067824 */ /* 0x000fca00078e0206 */
[----:B------:R-:W-:-:S13]  /*1d940*/  ISETP.GT.AND P6, PT, R6, R0, PT ;  /* 0x000000000600720c */ /* 0x000fda0003fc4270 */
[----:B------:R-:W-:Y:S05]  /*1d950*/  @!P6 BRA `(.L_x_4702) ;  /* 0xfffffffc005ce947 */ /* 0x000fea000383ffff */
.L_x_4699:
        /* <DEDUP_REMOVED lines=9> */
.L_x_4849:
[----:B------:R-:W-:-:S13]  /*1d9f0*/  ISETP.NE.AND P0, PT, R8, RZ, PT ;  /* 0x000000ff0800720c */ /* 0x000fda0003f05270 */
[----:B------:R-:W-:Y:S05]  /*1da00*/  @!P0 BRA `(.L_x_4704) ;  /* 0x0000000000108947 */ /* 0x000fea0003800000 */
[----:B------:R-:W-:Y:S01]  /*1da10*/  UMOV UR4, 0xffffffff ;  /* 0xffffffff00047882 */ /* 0x000fe20000000000 */
[----:B------:R-:W-:Y:S02]  /*1da20*/  VIADD R12, R5, 0xffffffff ;  /* 0xffffffff050c7836 */ /* 0x000fe40000000000 */
[----:B------:R-:W-:Y:S05]  /*1da30*/  BRA.DIV UR4, `(.L_x_4705) ;  /* 0x0000004a04c47947 */ /* 0x000fea000b800000 */
[----:B------:R4:W0:Y:S02]  /*1da40*/  SHFL.IDX PT, R24, R3, R12, 0x1f ;  /* 0x00001f0c03187589 */ /* 0x00082400000e0000 */
.L_x_4704:
        /* <DEDUP_REMOVED lines=58> */
.L_x_4700:
[----:B------:R-:W-:Y:S01]  /*1ddf0*/  UMOV UR4, URZ ;  /* 0x0000003f00047c82 */ /* 0x000fe20008000000 */
[----:B------:R-:W-:Y:S01]  /*1de00*/  UMOV UR5, URZ ;  /* 0x0000003f00057c82 */ /* 0x000fe20008000000 */
[----:B------:R-:W-:Y:S01]  /*1de10*/  ULDC UR6, c[0x0][0xd3c] ;  /* 0x00034f0000067ab9 */ /* 0x000fe20000000800 */
[----:B------:R-:W-:Y:S02]  /*1de20*/  IMAD.MOV.U32 R24, RZ, RZ, R0 ;  /* 0x000000ffff187224 */ /* 0x000fe400078e0000 */
[----:B------:R-:W-:Y:S02]  /*1de30*/  IMAD.U32 R25, RZ, RZ, UR4 ;  /* 0x00000004ff197e24 */ /* 0x000fe4000f8e00ff */
[----:B------:R-:W-:Y:S02]  /*1de40*/  IMAD.U32 R26, RZ, RZ, UR5 ;  /* 0x00000005ff1a7e24 */ /* 0x000fe4000f8e00ff */
[----:B------:R-:W-:-:S07]  /*1de50*/  IMAD.U32 R27, RZ, RZ, UR6 ;  /* 0x00000006ff1b7e24 */ /* 0x000fce000f8e00ff */
.L_x_4706:
        /* <DEDUP_REMOVED lines=10> */
.L_x_4697:
[----:B------:R-:W-:Y:S02]  /*1df00*/  ULDC UR4, c[0x0][0xd3c] ;  /* 0x00034f0000047ab9 */ /* 0x000fe40000000800 */
[----:B----4-:R-:W-:-:S13]  /*1df10*/  ISETP.GE.AND P0, PT, R27, UR4, PT ;  /* 0x000000041b007c0c */ /* 0x010fda000bf06270 */
[----:B------:R-:W-:Y:S05]  /*1df20*/  @!P0 BRA `(.L_x_4707) ;  /* 0xffffff8800388947 */ /* 0x000fea000383ffff */
[----:B------:R-:W-:Y:S05]  /*1df30*/  BSYNC B8 ;  /* 0x0000000000087941 */ /* 0x000fea0003800000 */
.L_x_4592:
        /* <DEDUP_REMOVED lines=12> */
.L_x_4852:
[----:B------:R-:W-:Y:S05]  /*1e000*/  BSYNC B0 ;  /* 0x0000000000007941 */ /* 0x000fea0003800000 */
.L_x_4708:
[----:B------:R-:W-:-:S03]  /*1e010*/  UMOV UR4, 0xffffffff ;  /* 0xffffffff00047882 */ /* 0x000fc60000000000 */
[----:B------:R-:W-:Y:S05]  /*1e020*/  BRA.DIV UR4, `(.L_x_4710) ;  /* 0x0000004604847947 */ /* 0x000fea000b800000 */
[----:B-1----:R-:W1:Y:S02]  /*1e030*/  S2R R0, SR_TID.X ;  /* 0x0000000000007919 */ /* 0x002e640000002100 */
[----:B-1----:R-:W-:-:S04]  /*1e040*/  SHF.R.U32.HI R0, RZ, 0x5, R0 ;  /* 0x00000005ff007819 */ /* 0x002fc80000011600 */
[----:B------:R-:W-:-:S05]  /*1e050*/  LOP3.LUT R0, R0, 0x3, RZ, 0xc0, !PT ;  /* 0x0000000300007812 */ /* 0x000fca00078ec0ff */
[----:B------:R1:W4:Y:S02]  /*1e060*/  SHFL.IDX PT, R14, R0, RZ, 0x1f ;  /* 0x00001fff000e7589 */ /* 0x00032400000e0000 */
.L_x_4855:
[----:B----4-:R-:W-:-:S13]  /*1e070*/  ISETP.NE.AND P0, PT, R14, RZ, PT ;  /* 0x000000ff0e00720c */ /* 0x010fda0003f05270 */
[----:B------:R-:W-:Y:S05]  /*1e080*/  @P0 BRA `(.L_x_4454) ;  /* 0x0000000000880947 */ /* 0x000fea0003800000 */
[----:B------:R-:W-:-:S03]  /*1e090*/  UMOV UR4, 0xffffffff ;  /* 0xffffffff00047882 */ /* 0x000fc60000000000 */
[----:B------:R-:W-:Y:S05]  /*1e0a0*/  BRA.DIV UR4, `(.L_x_4711) ;  /* 0x0000004604987947 */ /* 0x000fea000b800000 */
[----:B------:R-:W-:-:S13]  /*1e0b0*/  ELECT P6, URZ, PT ;  /* 0x00000000003f782f */ /* 0x000fda00038c0000 */
.L_x_4858:
[----:B------:R-:W-:Y:S05]  /*1e0c0*/  @!P6 BRA `(.L_x_4454) ;  /* 0x000000000078e947 */ /* 0x000fea0003800000 */
[----:B------:R-:W-:-:S06]  /*1e0d0*/  ULOP3.LUT UR4, UR36, 0x2, URZ, 0xfc, !UPT ;  /* 0x0000000224047892 */ /* 0x000fcc000f8efc3f */
[----:B-1----:R-:W-:-:S05]  /*1e0e0*/  IMAD.U32 R0, RZ, RZ, UR4 ;  /* 0x00000004ff007e24 */ /* 0x002fca000f8e00ff */
[----:B------:R-:W-:-:S13]  /*1e0f0*/  ISETP.NE.AND P0, PT, R0, 0x3, PT ;  /* 0x000000030000780c */ /* 0x000fda0003f05270 */
[----:B------:R-:W-:Y:S05]  /*1e100*/  @!P0 BRA `(.L_x_4712) ;  /* 0x0000000000048947 */ /* 0x000fea0003800000 */
[----:B------:R-:W-:Y:S01]  /*1e110*/  BPT.TRAP 0x1 ;  /* 0x000000040000795c */ /* 0x000fe20000300000 */
.L_x_4712:
[----:B------:R-:W-:Y:S01]  /*1e120*/  IMAD R5, R22, 0x8, R7 ;  /* 0x0000000816057824 */ /* 0x000fe200078e0207 */
[----:B------:R-:W-:Y:S01]  /*1e130*/  SHF.L.U32 R0, R28, 0x1f, RZ ;  /* 0x0000001f1c007819 */ /* 0x000fe200000006ff */
[----:B------:R-:W-:-:S03]  /*1e140*/  VIADD R22, R22, 0x1 ;  /* 0x0000000116167836 */ /* 0x000fc60000000000 */
[----:B------:R-:W1:Y:S02]  /*1e150*/  SYNCS.PHASECHK.TRANS64.TRYWAIT P1, [R5+URZ+0x38840], R0 ;  /* 0x03884000050075a7 */ /* 0x000e64000802017f */
[----:B------:R-:W-:-:S04]  /*1e160*/  ISETP.NE.AND P2, PT, R22, 0x2, PT ;  /* 0x000000021600780c */ /* 0x000fc80003f45270 */
[----:B------:R-:W-:Y:S01]  /*1e170*/  SEL R3, RZ, 0x1, P2 ;  /* 0x00000001ff037807 */ /* 0x000fe20001000000 */
[----:B-1----:R-:W-:Y:S08]  /*1e180*/  @!P1 BRA `(.L_x_4713) ;  /* 0x0000004400809947 */ /* 0x002ff00003800000 */
.L_x_4859:
[----:B------:R-:W-:Y:S02]  /*1e190*/  SEL R22, R22, RZ, P2 ;  /* 0x000000ff16167207 */ /* 0x000fe40001000000 */
[----:B------:R-:W-:Y:S01]  /*1e1a0*/  LOP3.LUT R2, R28, R3, RZ, 0x3c, !PT ;  /* 0x000000031c027212 */ /* 0x000fe200078e3cff */
[----:B------:R-:W-:Y:S06]  /*1e1b0*/  @!P0 BRA `(.L_x_4714) ;  /* 0x0000000000048947 */ /* 0x000fec0003800000 */
[----:B------:R-:W-:Y:S01]  /*1e1c0*/  BPT.TRAP 0x1 ;  /* 0x000000040000795c */ /* 0x000fe20000300000 */
.L_x_4714:
[----:B------:R-:W-:Y:S01]  /*1e1d0*/  IMAD R3, R22, 0x8, R7 ;  /* 0x0000000816037824 */ /* 0x000fe200078e0207 */
[----:B------:R-:W-:-:S04]  /*1e1e0*/  SHF.L.U32 R2, R2, 0x1f, RZ ;  /* 0x0000001f02027819 */ /* 0x000fc800000006ff */
[----:B------:R-:W4:Y:S02]  /*1e1f0*/  SYNCS.PHASECHK.TRANS64.TRYWAIT P1, [R3+URZ+0x38840], R2 ;  /* 0x03884002030075a7 */ /* 0x000f24000802017f */
[----:B----4-:R-:W-:Y:S05]  /*1e200*/  @!P1 BRA `(.L_x_4715) ;  /* 0x0000004400749947 */ /* 0x010fea0003800000 */
.L_x_4860:
[----:B------:R-:W-:Y:S05]  /*1e210*/  @!P0 BRA `(.L_x_4716) ;  /* 0x0000000000048947 */ /* 0x000fea0003800000 */
[----:B------:R-:W-:Y:S01]  /*1e220*/  BPT.TRAP 0x1 ;  /* 0x000000040000795c */ /* 0x000fe20000300000 */
.L_x_4716:
[----:B------:R-:W5:Y:S02]  /*1e230*/  SYNCS.PHASECHK.TRANS64.TRYWAIT P1, [R5+URZ+0x38860], R0 ;  /* 0x03886000050075a7 */ /* 0x000f64000802017f */
[----:B-----5:R-:W-:Y:S05]  /*1e240*/  @!P1 BRA `(.L_x_4717) ;  /* 0x0000004400789947 */ /* 0x020fea0003800000 */
.L_x_4861:
[----:B------:R-:W-:Y:S05]  /*1e250*/  @!P0 BRA `(.L_x_4718) ;  /* 0x0000000000048947 */ /* 0x000fea0003800000 */
[----:B------:R-:W-:Y:S01]  /*1e260*/  BPT.TRAP 0x1 ;  /* 0x000000040000795c */ /* 0x000fe20000300000 */
.L_x_4718:
[----:B------:R0:W0:Y:S02]  /*1e270*/  SYNCS.PHASECHK.TRANS64.TRYWAIT P0, [R3+URZ+0x38860], R2 ;  /* 0x03886002030075a7 */ /* 0x000024000800017f */
[----:B0-----:R-:W-:Y:S05]  /*1e280*/  @!P0 NANOSLEEP.SYNCS 0x989680 ;  /* 0x009896800000895d */ /* 0x001fea0003900000 */
[----:B------:R-:W0:Y:S02]  /*1e290*/  @!P0 SYNCS.PHASECHK.TRANS64 P0, [R3+URZ+0x38860], R2 ;  /* 0x03886002030085a7 */ /* 0x000e24000800007f */
[----:B0-----:R-:W-:Y:S05]  /*1e2a0*/  @!P0 BRA `(.L_x_4718) ;  /* 0xfffffffc00f08947 */ /* 0x001fea000383ffff */
.L_x_4454:
[----:B------:R-:W-:Y:S05]  /*1e2b0*/  BSYNC B9 ;  /* 0x0000000000097941 */ /* 0x000fea0003800000 */
.L_x_4451:
[----:B------:R-:W-:Y:S05]  /*1e2c0*/  EXIT ;  /* 0x000000000000794d */ /* 0x000fea0003800000 */
.L_x_4472:
[----:B0-----:R0:W1:Y:S02]  /*1e2d0*/  SYNCS.PHASECHK.TRANS64.TRYWAIT P4, [R58+URZ+0x38890], R65 ;  /* 0x038890413a0075a7 */ /* 0x001064000808017f */
[----:B-1----:R-:W-:Y:S05]  /*1e2e0*/  @!P4 NANOSLEEP.SYNCS 0x989680 ;  /* 0x009896800000c95d */ /* 0x002fea0003900000 */
[----:B------:R-:W1:Y:S02]  /*1e2f0*/  @!P4 SYNCS.PHASECHK.TRANS64 P4, [R58+URZ+0x38890], R65 ;  /* 0x038890413a00c5a7 */ /* 0x000e64000808007f */
[----:B-1----:R-:W-:Y:S05]  /*1e300*/  @!P4 BRA `(.L_x_4472) ;  /* 0xfffffffc00f0c947 */ /* 0x002fea000383ffff */
[----:B------:R-:W-:Y:S05]  /*1e310*/  BRA `(.L_x_4719) ;  /* 0xfffffe4c008c7947 */ /* 0x000fea000383ffff */
.L_x_4473:
[----:B------:R-:W-:Y:S01]  /*1e320*/  BSSY B1, `(.L_x_4720) ;  /* 0x0000007000017945 */ /* 0x000fe20003800000 */
[----:B------:R-:W-:Y:S02]  /*1e330*/  IMAD.MOV.U32 R12, RZ, RZ, RZ ;  /* 0x000000ffff0c7224 */ /* 0x000fe400078e00ff */
[----:B------:R-:W-:Y:S02]  /*1e340*/  IMAD.MOV.U32 R11, RZ, RZ, 0x1c1f ;  /* 0x00001c1fff0b7424 */ /* 0x000fe400078e00ff */
[----:B------:R-:W-:-:S07]  /*1e350*/  IMAD.MOV.U32 R15, RZ, RZ, -0x1 ;  /* 0xffffffffff0f7424 */ /* 0x000fce00078e00ff */
[----:B0-----:R-:W-:Y:S05]  /*1e360*/  WARPSYNC.COLLECTIVE R15, `(.L_x_4721) ;  /* 0x000000000f087348 */ /* 0x001fea0003c00000 */
[----:B------:R1:W2:Y:S02]  /*1e370*/  SHFL.IDX P6, R14, R13, R12, R11 ;  /* 0x0000000c0d0e7389 */ /* 0x0002a400000c000b */
[----:B012---:R-:W-:Y:S01]  /*1e380*/  ENDCOLLECTIVE ;  /* 0x000000000000791b */ /* 0x007fe20003800000 */
.L_x_4721:
[----:B------:R-:W-:Y:S05]  /*1e390*/  BSYNC B1 ;  /* 0x0000000000017941 */ /* 0x000fea0003800000 */
.L_x_4720:
        /* <DEDUP_REMOVED lines=8> */
.L_x_4722:
[----:B------:R-:W-:Y:S05]  /*1e420*/  BRA `(.L_x_4723) ;  /* 0xfffffe4c005c7947 */ /* 0x000fea000383ffff */
.L_x_4483:
[----:B0-----:R0:W1:Y:S02]  /*1e430*/  SYNCS.PHASECHK.TRANS64.TRYWAIT P5, [R58+URZ+0x38890], R65 ;  /* 0x038890413a0075a7 */ /* 0x00106400080a017f */
[----:B-1----:R-:W-:Y:S05]  /*1e440*/  @!P5 NANOSLEEP.SYNCS 0x989680 ;  /* 0x009896800000d95d */ /* 0x002fea0003900000 */
[----:B------:R-:W1:Y:S02]  /*1e450*/  @!P5 SYNCS.PHASECHK.TRANS64 P5, [R58+URZ+0x38890], R65 ;  /* 0x038890413a00d5a7 */ /* 0x000e6400080a007f */
[----:B-1----:R-:W-:Y:S05]  /*1e460*/  @!P5 BRA `(.L_x_4483) ;  /* 0xfffffffc00f0d947 */ /* 0x002fea000383ffff */
[----:B------:R-:W-:Y:S05]  /*1e470*/  BRA `(.L_x_4724) ;  /* 0xfffffe5400d07947 */ /* 0x000fea000383ffff */
.L_x_4484:
[----:B------:R-:W-:Y:S01]  /*1e480*/  BSSY B1, `(.L_x_4725) ;  /* 0x0000007000017945 */ /* 0x000fe20003800000 */
[----:B------:R-:W-:Y:S02]  /*1e490*/  IMAD.MOV.U32 R12, RZ, RZ, RZ ;  /* 0x000000ffff0c7224 */ /* 0x000fe400078e00ff */
[----:B------:R-:W-:Y:S02]  /*1e4a0*/  IMAD.MOV.U32 R11, RZ, RZ, 0x1c1f ;  /* 0x00001c1fff0b7424 */ /* 0x000fe400078e00ff */
[----:B------:R-:W-:-:S07]  /*1e4b0*/  IMAD.MOV.U32 R15, RZ, RZ, -0x1 ;  /* 0xffffffffff0f7424 */ /* 0x000fce00078e00ff */
[----:B0-----:R-:W-:Y:S05]  /*1e4c0*/  WARPSYNC.COLLECTIVE R15, `(.L_x_4726) ;  /* 0x000000000f087348 */ /* 0x001fea0003c00000 */
[----:B------:R1:W2:Y:S02]  /*1e4d0*/  SHFL.IDX P6, R14, R13, R12, R11 ;  /* 0x0000000c0d0e7389 */ /* 0x0002a400000c000b */
[----:B012---:R-:W-:Y:S01]  /*1e4e0*/  ENDCOLLECTIVE ;  /* 0x000000000000791b */ /* 0x007fe20003800000 */
.L_x_4726:
[----:B------:R-:W-:Y:S05]  /*1e4f0*/  BSYNC B1 ;  /* 0x0000000000017941 */ /* 0x000fea0003800000 */
.L_x_4725:
        /* <DEDUP_REMOVED lines=8> */
.L_x_4727:
[----:B------:R-:W-:Y:S01]  /*1e580*/  IMAD.MOV.U32 R67, RZ, RZ, R14 ;  /* 0x000000ffff437224 */ /* 0x000fe200078e000e */
[----:B------:R-:W-:Y:S06]  /*1e590*/  BRA `(.L_x_4728) ;  /* 0xfffffe54009c7947 */ /* 0x000fec000383ffff */
.L_x_4489:
[----:B-1----:R1:W2:Y:S02]  /*1e5a0*/  SYNCS.PHASECHK.TRANS64.TRYWAIT P2, [R58+URZ+0x38890], R65 ;  /* 0x038890413a0075a7 */ /* 0x0022a4000804017f */
[----:B--2---:R-:W-:Y:S05]  /*1e5b0*/  @!P2 NANOSLEEP.SYNCS 0x989680 ;  /* 0x009896800000a95d */ /* 0x004fea0003900000 */
[----:B------:R-:W2:Y:S02]  /*1e5c0*/  @!P2 SYNCS.PHASECHK.TRANS64 P2, [R58+URZ+0x38890], R65 ;  /* 0x038890413a00a5a7 */ /* 0x000ea4000804007f */
[----:B--2---:R-:W-:Y:S05]  /*1e5d0*/  @!P2 BRA `(.L_x_4489) ;  /* 0xfffffffc00f0a947 */ /* 0x004fea000383ffff */
[----:B------:R-:W-:Y:S05]  /*1e5e0*/  BRA `(.L_x_4729) ;  /* 0xfffffe5c00a47947 */ /* 0x000fea000383ffff */
.L_x_4490:
[----:B------:R-:W-:Y:S01]  /*1e5f0*/  BSSY B1, `(.L_x_4730) ;  /* 0x0000007000017945 */ /* 0x000fe20003800000 */
[----:B------:R-:W-:Y:S02]  /*1e600*/  IMAD.MOV.U32 R12, RZ, RZ, RZ ;  /* 0x000000ffff0c7224 */ /* 0x000fe400078e00ff */
[----:B------:R-:W-:Y:S02]  /*1e610*/  IMAD.MOV.U32 R11, RZ, RZ, 0x1c1f ;  /* 0x00001c1fff0b7424 */ /* 0x000fe400078e00ff */
[----:B------:R-:W-:-:S07]  /*1e620*/  IMAD.MOV.U32 R15, RZ, RZ, -0x1 ;  /* 0xffffffffff0f7424 */ /* 0x000fce00078e00ff */
[----:B-1----:R-:W-:Y:S05]  /*1e630*/  WARPSYNC.COLLECTIVE R15, `(.L_x_4731) ;  /* 0x000000000f087348 */ /* 0x002fea0003c00000 */
[----:B------:R0:W2:Y:S02]  /*1e640*/  SHFL.IDX P6, R14, R13, R12, R11 ;  /* 0x0000000c0d0e7389 */ /* 0x0000a400000c000b */
[----:B012---:R-:W-:Y:S01]  /*1e650*/  ENDCOLLECTIVE ;  /* 0x000000000000791b */ /* 0x007fe20003800000 */
.L_x_4731:
[----:B------:R-:W-:Y:S05]  /*1e660*/  BSYNC B1 ;  /* 0x0000000000017941 */ /* 0x000fea0003800000 */
.L_x_4730:
        /* <DEDUP_REMOVED lines=8> */
.L_x_4732:
[----:B------:R-:W-:Y:S05]  /*1e6f0*/  BRA `(.L_x_4733) ;  /* 0xfffffe5c00c47947 */ /* 0x000fea000383ffff */
.L_x_4494:
[----:B-1----:R1:W2:Y:S02]  /*1e700*/  SYNCS.PHASECHK.TRANS64.TRYWAIT P3, [R58+URZ+0x388b0], R65 ;  /* 0x0388b0413a0075a7 */ /* 0x0022a4000806017f */
[----:B--2---:R-:W-:Y:S05]  /*1e710*/  @!P3 NANOSLEEP.SYNCS 0x989680 ;  /* 0x009896800000b95d */ /* 0x004fea0003900000 */
[----:B------:R-:W2:Y:S02]  /*1e720*/  @!P3 SYNCS.PHASECHK.TRANS64 P3, [R58+URZ+0x388b0], R65 ;  /* 0x0388b0413a00b5a7 */ /* 0x000ea4000806007f */
[----:B--2---:R-:W-:Y:S05]  /*1e730*/  @!P3 BRA `(.L_x_4494) ;  /* 0xfffffffc00f0b947 */ /* 0x004fea000383ffff */
[----:B------:R-:W-:Y:S05]  /*1e740*/  BRA `(.L_x_4734) ;  /* 0xfffffe6000507947 */ /* 0x000fea000383ffff */
.L_x_4523:
        /* <DEDUP_REMOVED lines=8> */
.L_x_4736:
[----:B------:R-:W-:Y:S05]  /*1e7d0*/  BSYNC B1 ;  /* 0x0000000000017941 */ /* 0x000fea0003800000 */
.L_x_4735:
        /* <DEDUP_REMOVED lines=8> */
.L_x_4737:
[----:B------:R-:W-:Y:S02]  /*1e860*/  IMAD.MOV.U32 R13, RZ, RZ, R24 ;  /* 0x000000ffff0d7224 */ /* 0x000fe400078e0018 */
[----:B------:R-:W-:-:S07]  /*1e870*/  IMAD.MOV.U32 R20, RZ, RZ, R14 ;  /* 0x000000ffff147224 */ /* 0x000fce00078e000e */
[----:B------:R-:W-:Y:S05]  /*1e880*/  WARPSYNC.COLLECTIVE R15, `(.L_x_4738) ;  /* 0x000000000f087348 */ /* 0x000fea0003c00000 */
[----:B------:R0:W1:Y:S02]  /*1e890*/  SHFL.IDX P6, R14, R13, R12, R11 ;  /* 0x0000000c0d0e7389 */ /* 0x00006400000c000b */
[----:B01----:R-:W-:Y:S01]  /*1e8a0*/  ENDCOLLECTIVE ;  /* 0x000000000000791b */ /* 0x003fe20003800000 */
.L_x_4738:
[----:B------:R-:W-:Y:S02]  /*1e8b0*/  IMAD.MOV.U32 R13, RZ, RZ, R27 ;  /* 0x000000ffff0d7224 */ /* 0x000fe400078e001b */
[----:B------:R-:W-:-:S07]  /*1e8c0*/  IMAD.MOV.U32 R24, RZ, RZ, R14 ;  /* 0x000000ffff187224 */ /* 0x000fce00078e000e */
[----:B------:R-:W-:Y:S05]  /*1e8d0*/  WARPSYNC.COLLECTIVE R15, `(.L_x_4739) ;  /* 0x000000000f087348 */ /* 0x000fea0003c00000 */
[----:B------:R0:W1:Y:S02]  /*1e8e0*/  SHFL.IDX P6, R14, R13, R12, R11 ;  /* 0x0000000c0d0e7389 */ /* 0x00006400000c000b */
[----:B01----:R-:W-:Y:S01]  /*1e8f0*/  ENDCOLLECTIVE ;  /* 0x000000000000791b */ /* 0x003fe20003800000 */
.L_x_4739:
[----:B------:R-:W-:Y:S01]  /*1e900*/  IMAD.MOV.U32 R21, RZ, RZ, R14 ;  /* 0x000000ffff157224 */ /* 0x000fe200078e000e */
[----:B------:R-:W-:Y:S06]  /*1e910*/  BRA `(.L_x_4740) ;  /* 0xfffffe9400407947 */ /* 0x000fec000383ffff */
.L_x_4527:
[----:B0-----:R0:W1:Y:S02]  /*1e920*/  SYNCS.PHASECHK.TRANS64.TRYWAIT P0, [R2+URZ+0x38800], R13 ;  /* 0x0388000d020075a7 */ /* 0x001064000800017f */
[----:B-1----:R-:W-:Y:S05]  /*1e930*/  @!P0 NANOSLEEP.SYNCS 0x989680 ;  /* 0x009896800000895d */ /* 0x002fea0003900000 */
[----:B------:R-:W1:Y:S02]  /*1e940*/  @!P0 SYNCS.PHASECHK.TRANS64 P0, [R2+URZ+0x38800], R13 ;  /* 0x0388000d020085a7 */ /* 0x000e64000800007f */
[----:B-1----:R-:W-:Y:S05]  /*1e950*/  @!P0 BRA `(.L_x_4527) ;  /* 0xfffffffc00f08947 */ /* 0x002fea000383ffff */
[----:B------:R-:W-:Y:S05]  /*1e960*/  BRA `(.L_x_4741) ;  /* 0xfffffe9800607947 */ /* 0x000fea000383ffff */
.L_x_4535:
        /* <DEDUP_REMOVED lines=8> */
.L_x_4743:
[----:B------:R-:W-:Y:S05]  /*1e9f0*/  BSYNC B1 ;  /* 0x0000000000017941 */ /* 0x000fea0003800000 */
.L_x_4742:
        /* <DEDUP_REMOVED lines=8> */
.L_x_4744:
[----:B------:R-:W-:Y:S02]  /*1ea80*/  IMAD.MOV.U32 R13, RZ, RZ, R24 ;  /* 0x000000ffff0d7224 */ /* 0x000fe400078e0018 */
[----:B------:R-:W-:-:S07]  /*1ea90*/  IMAD.MOV.U32 R20, RZ, RZ, R14 ;  /* 0x000000ffff147224 */ /* 0x000fce00078e000e */
[----:B------:R-:W-:Y:S05]  /*1eaa0*/  WARPSYNC.COLLECTIVE R15, `(.L_x_4745) ;  /* 0x000000000f087348 */ /* 0x000fea0003c00000 */
[----:B------:R0:W1:Y:S02]  /*1eab0*/  SHFL.IDX P6, R14, R13, R12, R11 ;  /* 0x0000000c0d0e7389 */ /* 0x00006400000c000b */
[----:B01----:R-:W-:Y:S01]  /*1eac0*/  ENDCOLLECTIVE ;  /* 0x000000000000791b */ /* 0x003fe20003800000 */
.L_x_4745:
[----:B------:R-:W-:Y:S02]  /*1ead0*/  IMAD.MOV.U32 R13, RZ, RZ, R27 ;  /* 0x000000ffff0d7224 */ /* 0x000fe400078e001b */
[----:B------:R-:W-:-:S07]  /*1eae0*/  IMAD.MOV.U32 R21, RZ, RZ, R14 ;  /* 0x000000ffff157224 */ /* 0x000fce00078e000e */
[----:B------:R-:W-:Y:S05]  /*1eaf0*/  WARPSYNC.COLLECTIVE R15, `(.L_x_4746) ;  /* 0x000000000f087348 */ /* 0x000fea0003c00000 */
[----:B------:R0:W1:Y:S02]  /*1eb00*/  SHFL.IDX P6, R14, R13, R12, R11 ;  /* 0x0000000c0d0e7389 */ /* 0x00006400000c000b */
[----:B01----:R-:W-:Y:S01]  /*1eb10*/  ENDCOLLECTIVE ;  /* 0x000000000000791b */ /* 0x003fe20003800000 */
.L_x_4746:
[----:B------:R-:W-:Y:S05]  /*1eb20*/  BRA `(.L_x_4747) ;  /* 0xfffffea000c47947 */ /* 0x000fea000383ffff */
.L_x_4539:
[----:B0-----:R0:W1:Y:S02]  /*1eb30*/  SYNCS.PHASECHK.TRANS64.TRYWAIT P1, [R2+URZ+0x38800], R25 ;  /* 0x03880019020075a7 */ /* 0x001064000802017f */
[----:B-1----:R-:W-:Y:S05]  /*1eb40*/  @!P1 NANOSLEEP.SYNCS 0x989680 ;  /* 0x009896800000995d */ /* 0x002fea0003900000 */
[----:B------:R-:W1:Y:S02]  /*1eb50*/  @!P1 SYNCS.PHASECHK.TRANS64 P1, [R2+URZ+0x38800], R25 ;  /* 0x03880019020095a7 */ /* 0x000e64000802007f */
[----:B-1----:R-:W-:Y:S05]  /*1eb60*/  @!P1 BRA `(.L_x_4539) ;  /* 0xfffffffc00f09947 */ /* 0x002fea000383ffff */
[----:B------:R-:W-:Y:S05]  /*1eb70*/  BRA `(.L_x_4748) ;  /* 0xfffffea400a87947 */ /* 0x000fea000383ffff */
.L_x_4545:
[----:B-1----:R1:W2:Y:S02]  /*1eb80*/  SYNCS.PHASECHK.TRANS64.TRYWAIT P1, [R13+URZ+0x38830], R12 ;  /* 0x0388300c0d0075a7 */ /* 0x0022a4000802017f */
[----:B--2---:R-:W-:Y:S05]  /*1eb90*/  @!P1 NANOSLEEP.SYNCS 0x989680 ;  /* 0x009896800000995d */ /* 0x004fea0003900000 */
[----:B------:R-:W2:Y:S02]  /*1eba0*/  @!P1 SYNCS.PHASECHK.TRANS64 P1, [R13+URZ+0x38830], R12 ;  /* 0x0388300c0d0095a7 */ /* 0x000ea4000802007f */
[----:B--2---:R-:W-:Y:S05]  /*1ebb0*/  @!P1 BRA `(.L_x_4545) ;  /* 0xfffffffc00f09947 */ /* 0x004fea000383ffff */
[----:B------:R-:W-:Y:S05]  /*1ebc0*/  BRA `(.L_x_4544) ;  /* 0xfffffeb000d47947 */ /* 0x000fea000383ffff */
.L_x_4547:
[----:B--2---:R2:W3:Y:S02]  /*1ebd0*/  SYNCS.PHASECHK.TRANS64.TRYWAIT P1, [R2+URZ+0x38810], R3 ;  /* 0x03881003020075a7 */ /* 0x0044e4000802017f */
[----:B---3--:R-:W-:Y:S05]  /*1ebe0*/  @!P1 NANOSLEEP.SYNCS 0x989680 ;  /* 0x009896800000995d */ /* 0x008fea0003900000 */
[----:B------:R-:W3:Y:S02]  /*1ebf0*/  @!P1 SYNCS.PHASECHK.TRANS64 P1, [R2+URZ+0x38810], R3 ;  /* 0x03881003020095a7 */ /* 0x000ee4000802007f */
[----:B---3--:R-:W-:Y:S05]  /*1ec00*/  @!P1 BRA `(.L_x_4547) ;  /* 0xfffffffc00f09947 */ /* 0x008fea000383ffff */
[----:B------:R-:W-:Y:S05]  /*1ec10*/  BRA `(.L_x_4749) ;  /* 0xfffffeb400847947 */ /* 0x000fea000383ffff */
.L_x_4551:
[----:B0-----:R0:W2:Y:S02]  /*1ec20*/  SYNCS.PHASECHK.TRANS64.TRYWAIT P1, [R13+URZ+0x38850], R12 ;  /* 0x0388500c0d0075a7 */ /* 0x0010a4000802017f */
[----:B--2---:R-:W-:Y:S05]  /*1ec30*/  @!P1 NANOSLEEP.SYNCS 0x989680 ;  /* 0x009896800000995d */ /* 0x004fea0003900000 */
[----:B------:R-:W2:Y:S02]  /*1ec40*/  @!P1 SYNCS.PHASECHK.TRANS64 P1, [R13+URZ+0x38850], R12 ;  /* 0x0388500c0d0095a7 */ /* 0x000ea4000802007f */
[----:B--2---:R-:W-:Y:S05]  /*1ec50*/  @!P1 BRA `(.L_x_4551) ;  /* 0xfffffffc00f09947 */ /* 0x004fea000383ffff */
[----:B------:R-:W-:Y:S05]  /*1ec60*/  BRA `(.L_x_4550) ;  /* 0xfffffeb400b07947 */ /* 0x000fea000383ffff */
.L_x_4560:
[----:B-1----:R1:W2:Y:S02]  /*1ec70*/  SYNCS.PHASECHK.TRANS64.TRYWAIT P2, [R14+URZ+0x38830], R3 ;  /* 0x038830030e0075a7 */ /* 0x0022a4000804017f */
[----:B--2---:R-:W-:Y:S05]  /*1ec80*/  @!P2 NANOSLEEP.SYNCS 0x989680 ;  /* 0x009896800000a95d */ /* 0x004fea0003900000 */
[----:B------:R-:W2:Y:S02]  /*1ec90*/  @!P2 SYNCS.PHASECHK.TRANS64 P2, [R14+URZ+0x38830], R3 ;  /* 0x038830030e00a5a7 */ /* 0x000ea4000804007f */
[----:B--2---:R-:W-:Y:S05]  /*1eca0*/  @!P2 BRA `(.L_x_4560) ;  /* 0xfffffffc00f0a947 */ /* 0x004fea000383ffff */
[----:B------:R-:W-:Y:S05]  /*1ecb0*/  BRA `(.L_x_4559) ;  /* 0xfffffee000607947 */ /* 0x000fea000383ffff */
.L_x_4565:
[----:B---3--:R3:W4:Y:S02]  /*1ecc0*/  SYNCS.PHASECHK.TRANS64.TRYWAIT P2, [R14+URZ+0x38850], R3 ;  /* 0x038850030e0075a7 */ /* 0x008724000804017f */
[----:B----4-:R-:W-:Y:S05]  /*1ecd0*/  @!P2 NANOSLEEP.SYNCS 0x989680 ;  /* 0x009896800000a95d */ /* 0x010fea0003900000 */
[----:B------:R-:W4:Y:S02]  /*1ece0*/  @!P2 SYNCS.PHASECHK.TRANS64 P2, [R14+URZ+0x38850], R3 ;  /* 0x038850030e00a5a7 */ /* 0x000f24000804007f */
[----:B----4-:R-:W-:Y:S05]  /*1ecf0*/  @!P2 BRA `(.L_x_4565) ;  /* 0xfffffffc00f0a947 */ /* 0x010fea000383ffff */
[----:B------:R-:W-:Y:S05]  /*1ed00*/  BRA `(.L_x_4564) ;  /* 0xfffffee400047947 */ /* 0x000fea000383ffff */
.L_x_4600:
        /* <DEDUP_REMOVED lines=11> */
.L_x_4751:
[----:B------:R-:W-:Y:S05]  /*1edc0*/  BSYNC B1 ;  /* 0x0000000000017941 */ /* 0x000fea0003800000 */
.L_x_4750:
[----:B------:R-:W-:Y:S05]  /*1edd0*/  BRA `(.L_x_4752) ;  /* 0xffffff8000d87947 */ /* 0x000fea000383ffff */
.L_x_4602:
[----:B------:R-:W-:Y:S01]  /*1ede0*/  BSSY B1, `(.L_x_4753) ;  /* 0x0000006000017945 */ /* 0x000fe20003800000 */
[----:B------:R-:W-:-:S07]  /*1edf0*/  IMAD.MOV.U32 R15, RZ, RZ, -0x1 ;  /* 0xffffffffff0f7424 */ /* 0x000fce00078e00ff */
[----:B0-----:R-:W-:Y:S05]  /*1ee00*/  WARPSYNC.COLLECTIVE R15, `(.L_x_4754) ;  /* 0x000000000f0c7348 */ /* 0x001fea0003c00000 */
[----:B------:R-:W-:Y:S02]  /*1ee10*/  ELECT P6, UR62, PT ;  /* 0x00000000003e782f */ /* 0x000fe400038c0000 */
[----:B------:R-:W-:Y:S01]  /*1ee20*/  MOV R14, UR62 ;  /* 0x0000003e000e7c02 */ /* 0x000fe20008000f00 */
[----:B0-----:R-:W-:Y:S10]  /*1ee30*/  ENDCOLLECTIVE ;  /* 0x000000000000791b */ /* 0x001ff40003800000 */
.L_x_4754:
[----:B------:R-:W-:Y:S05]  /*1ee40*/  BSYNC B1 ;  /* 0x0000000000017941 */ /* 0x000fea0003800000 */
.L_x_4753:
[----:B------:R-:W-:Y:S05]  /*1ee50*/  BRA `(.L_x_4601) ;  /* 0xffffff8000d07947 */ /* 0x000fea000383ffff */
.L_x_4604:
[----:B0-----:R0:W1:Y:S02]  /*1ee60*/  SYNCS.PHASECHK.TRANS64.TRYWAIT P0, [R18+URZ+0x38820], R3 ;  /* 0x03882003120075a7 */ /* 0x001064000800017f */
[----:B-1----:R-:W-:Y:S05]  /*1ee70*/  @!P0 NANOSLEEP.SYNCS 0x989680 ;  /* 0x009896800000895d */ /* 0x002fea0003900000 */
[----:B------:R-:W1:Y:S02]  /*1ee80*/  @!P0 SYNCS.PHASECHK.TRANS64 P0, [R18+URZ+0x38820], R3 ;  /* 0x03882003120085a7 */ /* 0x000e64000800007f */
[----:B-1----:R-:W-:Y:S05]  /*1ee90*/  @!P0 BRA `(.L_x_4604) ;  /* 0xfffffffc00f08947 */ /* 0x002fea000383ffff */
[----:B------:R-:W-:Y:S05]  /*1eea0*/  BRA `(.L_x_4755) ;  /* 0xffffff8000e07947 */ /* 0x000fea000383ffff */
.L_x_4608:
[----:B0-----:R0:W1:Y:S02]  /*1eeb0*/  SYNCS.PHASECHK.TRANS64.TRYWAIT P0, [R3+URZ+0x388a0], R8 ;  /* 0x0388a008030075a7 */ /* 0x001064000800017f */
[----:B-1----:R-:W-:Y:S05]  /*1eec0*/  @!P0 NANOSLEEP.SYNCS 0x989680 ;  /* 0x009896800000895d */ /* 0x002fea0003900000 */
[----:B------:R-:W1:Y:S02]  /*1eed0*/  @!P0 SYNCS.PHASECHK.TRANS64 P0, [R3+URZ+0x388a0], R8 ;  /* 0x0388a008030085a7 */ /* 0x000e64000800007f */
[----:B-1----:R-:W-:Y:S05]  /*1eee0*/  @!P0 BRA `(.L_x_4608) ;  /* 0xfffffffc00f08947 */ /* 0x002fea000383ffff */
[----:B------:R-:W-:Y:S05]  /*1eef0*/  BRA `(.L_x_4756) ;  /* 0xffffff8000f87947 */ /* 0x000fea000383ffff */
.L_x_4613:
[----:B-1----:R1:W2:Y:S02]  /*1ef00*/  SYNCS.PHASECHK.TRANS64.TRYWAIT P0, [R3+URZ+0x388c0], R8 ;  /* 0x0388c008030075a7 */ /* 0x0022a4000800017f */
[----:B--2---:R-:W-:Y:S05]  /*1ef10*/  @!P0 NANOSLEEP.SYNCS 0x989680 ;  /* 0x009896800000895d */ /* 0x004fea0003900000 */
[----:B------:R-:W2:Y:S02]  /*1ef20*/  @!P0 SYNCS.PHASECHK.TRANS64 P0, [R3+URZ+0x388c0], R8 ;  /* 0x0388c008030085a7 */ /* 0x000ea4000800007f */
[----:B--2---:R-:W-:Y:S05]  /*1ef30*/  @!P0 BRA `(.L_x_4613) ;  /* 0xfffffffc00f08947 */ /* 0x004fea000383ffff */
[----:B------:R-:W-:Y:S05]  /*1ef40*/  BRA `(.L_x_4757) ;  /* 0xffffff8400747947 */ /* 0x000fea000383ffff */
.L_x_4627:
[----:B0-----:R0:W1:Y:S02]  /*1ef50*/  SYNCS.PHASECHK.TRANS64.TRYWAIT P2, [R8+URZ+0x388a0], R2 ;  /* 0x0388a002080075a7 */ /* 0x001064000804017f */
[----:B-1----:R-:W-:Y:S05]  /*1ef60*/  @!P2 NANOSLEEP.SYNCS 0x989680 ;  /* 0x009896800000a95d */ /* 0x002fea0003900000 */
[----:B------:R-:W1:Y:S02]  /*1ef70*/  @!P2 SYNCS.PHASECHK.TRANS64 P2, [R8+URZ+0x388a0], R2 ;  /* 0x0388a0020800a5a7 */ /* 0x000e64000804007f */
[----:B-1----:R-:W-:Y:S05]  /*1ef80*/  @!P2 BRA `(.L_x_4627) ;  /* 0xfffffffc00f0a947 */ /* 0x002fea000383ffff */
[----:B------:R-:W-:Y:S05]  /*1ef90*/  BRA `(.L_x_4758) ;  /* 0xffffff8c00d87947 */ /* 0x000fea000383ffff */
.L_x_4632:
[----:B-1----:R1:W2:Y:S02]  /*1efa0*/  SYNCS.PHASECHK.TRANS64.TRYWAIT P2, [R8+URZ+0x388c0], R2 ;  /* 0x0388c002080075a7 */ /* 0x0022a4000804017f */
[----:B--2---:R-:W-:Y:S05]  /*1efb0*/  @!P2 NANOSLEEP.SYNCS 0x989680 ;  /* 0x009896800000a95d */ /* 0x004fea0003900000 */
[----:B------:R-:W2:Y:S02]  /*1efc0*/  @!P2 SYNCS.PHASECHK.TRANS64 P2, [R8+URZ+0x388c0], R2 ;  /* 0x0388c0020800a5a7 */ /* 0x000ea4000804007f */
[----:B--2---:R-:W-:Y:S05]  /*1efd0*/  @!P2 BRA `(.L_x_4632) ;  /* 0xfffffffc00f0a947 */ /* 0x004fea000383ffff */
[----:B------:R-:W-:Y:S05]  /*1efe0*/  BRA `(.L_x_4759) ;  /* 0xffffff9000507947 */ /* 0x000fea000383ffff */
.L_x_4654:
        /* <DEDUP_REMOVED lines=8> */
[----:B0-----:R-:W-:Y:S05]  /*1f070*/  WARPSYNC.COLLECTIVE R15, `(.L_x_4761) ;  /* 0x000000000f087348 */ /* 0x001fea0003c00000 */
[----:B------:R1:W2:Y:S02]  /*1f080*/  SHFL.IDX P6, R14, R13, R12, R11 ;  /* 0x0000000c0d0e7389 */ /* 0x0002a400000c000b */
[----:B012---:R-:W-:Y:S01]  /*1f090*/  ENDCOLLECTIVE ;  /* 0x000000000000791b */ /* 0x007fe20003800000 */
.L_x_4761:
[----:B------:R-:W-:Y:S05]  /*1f0a0*/  BSYNC B0 ;  /* 0x0000000000007941 */ /* 0x000fea0003800000 */
.L_x_4760:
[----:B------:R-:W-:Y:S05]  /*1f0b0*/  BRA `(.L_x_4762) ;  /* 0xffffffa400e47947 */ /* 0x000fea000383ffff */
.L_x_4657:
[----:B0-----:R0:W1:Y:S02]  /*1f0c0*/  SYNCS.PHASECHK.TRANS64.TRYWAIT P0, [R26+URZ+0x38840], R0 ;  /* 0x038840001a0075a7 */ /* 0x001064000800017f */
[----:B-1----:R-:W-:Y:S05]  /*1f0d0*/  @!P0 NANOSLEEP.SYNCS 0x989680 ;  /* 0x009896800000895d */ /* 0x002fea0003900000 */
[----:B------:R-:W1:Y:S02]  /*1f0e0*/  @!P0 SYNCS.PHASECHK.TRANS64 P0, [R26+URZ+0x38840], R0 ;  /* 0x038840001a0085a7 */ /* 0x000e64000800007f */
[----:B-1----:R-:W-:Y:S05]  /*1f0f0*/  @!P0 BRA `(.L_x_4657) ;  /* 0xfffffffc00f08947 */ /* 0x002fea000383ffff */
[----:B------:R-:W-:Y:S05]  /*1f100*/  BRA `(.L_x_4763) ;  /* 0xffffffa800187947 */ /* 0x000fea000383ffff */
.L_x_4658:
        /* <DEDUP_REMOVED lines=8> */
.L_x_4765:
[----:B------:R-:W-:Y:S05]  /*1f190*/  BSYNC B0 ;  /* 0x0000000000007941 */ /* 0x000fea0003800000 */
.L_x_4764:
        /* <DEDUP_REMOVED lines=9> */
.L_x_4766:
[----:B------:R-:W-:Y:S02]  /*1f230*/  IMAD.MOV.U32 R13, RZ, RZ, R4 ;  /* 0x000000ffff0d7224 */ /* 0x000fe400078e0004 */
[----:B------:R-:W-:Y:S02]  /*1f240*/  IMAD.MOV.U32 R12, RZ, RZ, 0x1 ;  /* 0x00000001ff0c7424 */ /* 0x000fe400078e00ff */
[----:B------:R-:W-:-:S07]  /*1f250*/  IMAD.MOV.U32 R3, RZ, RZ, R14 ;  /* 0x000000ffff037224 */ /* 0x000fce00078e000e */
[----:B------:R-:W-:Y:S05]  /*1f260*/  WARPSYNC.COLLECTIVE R15, `(.L_x_4767) ;  /* 0x000000000f087348 */ /* 0x000fea0003c00000 */
[----:B------:R0:W1:Y:S02]  /*1f270*/  SHFL.IDX P6, R14, R13, R12, R11 ;  /* 0x0000000c0d0e7389 */ /* 0x00006400000c000b */
[----:B01----:R-:W-:Y:S01]  /*1f280*/  ENDCOLLECTIVE ;  /* 0x000000000000791b */ /* 0x003fe20003800000 */
.L_x_4767:
        /* <DEDUP_REMOVED lines=15> */
.L_x_4768:
[----:B------:R-:W-:Y:S02]  /*1f380*/  @P0 IMAD R6, R5, 0x2, R18 ;  /* 0x0000000205060824 */ /* 0x000fe400078e0212 */
[----:B------:R-:W-:Y:S02]  /*1f390*/  IMAD.MOV.U32 R13, RZ, RZ, R4 ;  /* 0x000000ffff0d7224 */ /* 0x000fe400078e0004 */
[----:B------:R-:W-:Y:S02]  /*1f3a0*/  IMAD.MOV.U32 R12, RZ, RZ, 0x2 ;  /* 0x00000002ff0c7424 */ /* 0x000fe400078e00ff */
[----:B------:R-:W-:-:S07]  /*1f3b0*/  IMAD.MOV.U32 R3, RZ, RZ, R14 ;  /* 0x000000ffff037224 */ /* 0x000fce00078e000e */
[----:B------:R-:W-:Y:S05]  /*1f3c0*/  WARPSYNC.COLLECTIVE R15, `(.L_x_4769) ;  /* 0x000000000f087348 */ /* 0x000fea0003c00000 */
[----:B------:R0:W1:Y:S02]  /*1f3d0*/  SHFL.IDX P6, R14, R13, R12, R11 ;  /* 0x0000000c0d0e7389 */ /* 0x00006400000c000b */
[----:B01----:R-:W-:Y:S01]  /*1f3e0*/  ENDCOLLECTIVE ;  /* 0x000000000000791b */ /* 0x003fe20003800000 */
.L_x_4769:
        /* <DEDUP_REMOVED lines=15> */
.L_x_4770:
[----:B------:R-:W-:Y:S02]  /*1f4e0*/  @P0 IMAD R6, R5, 0x2, R18 ;  /* 0x0000000205060824 */ /* 0x000fe400078e0212 */
[----:B------:R-:W-:Y:S02]  /*1f4f0*/  IMAD.MOV.U32 R13, RZ, RZ, R4 ;  /* 0x000000ffff0d7224 */ /* 0x000fe400078e0004 */
[----:B------:R-:W-:Y:S02]  /*1f500*/  IMAD.MOV.U32 R12, RZ, RZ, 0x3 ;  /* 0x00000003ff0c7424 */ /* 0x000fe400078e00ff */
[----:B------:R-:W-:-:S07]  /*1f510*/  IMAD.MOV.U32 R3, RZ, RZ, R14 ;  /* 0x000000ffff037224 */ /* 0x000fce00078e000e */
[----:B------:R-:W-:Y:S05]  /*1f520*/  WARPSYNC.COLLECTIVE R15, `(.L_x_4771) ;  /* 0x000000000f087348 */ /* 0x000fea0003c00000 */
[----:B------:R0:W1:Y:S02]  /*1f530*/  SHFL.IDX P6, R14, R13, R12, R11 ;  /* 0x0000000c0d0e7389 */ /* 0x00006400000c000b */
[----:B01----:R-:W-:Y:S01]  /*1f540*/  ENDCOLLECTIVE ;  /* 0x000000000000791b */ /* 0x003fe20003800000 */
.L_x_4771:
        /* <DEDUP_REMOVED lines=10> */
.L_x_4772:
[----:B------:R-:W-:Y:S01]  /*1f5f0*/  @!PT LDS RZ, [RZ] ;  /* 0x00000000fffff984 */ /* 0x000fe20000000800 */
[----:B------:R-:W-:Y:S01]  /*1f600*/  @!PT LDS RZ, [RZ] ;  /* 0x00000000fffff984 */ /* 0x000fe20000000800 */
[----:B------:R-:W-:Y:S01]  /*1f610*/  @!PT LDS RZ, [RZ] ;  /* 0x00000000fffff984 */ /* 0x000fe20000000800 */
[----:B------:R0:W-:Y:S01]  /*1f620*/  @P0 LDGSTS.E.BYPASS.LTC128B.128 [R6+0x23400], desc[UR42][R2.64], !P2 ;  /* 0x2340000002060fae */ /* 0x0001e2000d101d6a */
[----:B------:R-:W-:Y:S01]  /*1f630*/  IMAD.MOV.U32 R0, RZ, RZ, R14 ;  /* 0x000000ffff007224 */ /* 0x000fe200078e000e */
[----:B------:R-:W-:Y:S06]  /*1f640*/  BRA `(.L_x_4773) ;  /* 0xffffffa400c47947 */ /* 0x000fec000383ffff */
.L_x_4663:
        /* <DEDUP_REMOVED lines=9> */
.L_x_4774:
[C---:B------:R-:W-:Y:S01]  /*1f6e0*/  VIADD R10, R25.reuse, 0x10 ;  /* 0x00000010190a7836 */ /* 0x040fe20000000000 */
[C---:B------:R-:W-:Y:S01]  /*1f6f0*/  ISETP.GE.AND P0, PT, R25.reuse, R3, PT ;  /* 0x000000031900720c */ /* 0x040fe20003f06270 */
[----:B------:R-:W-:-:S03]  /*1f700*/  VIADD R8, R25, 0x20 ;  /* 0x0000002019087836 */ /* 0x000fc60000000000 */
[----:B------:R0:W-:Y:S04]  /*1f710*/  STL [R1+0x18], R10 ;  /* 0x0000180a01007387 */ /* 0x0001e80000100800 */
[----:B------:R0:W-:Y:S01]  /*1f720*/  STL [R1+0x1c], R8 ;  /* 0x00001c0801007387 */ /* 0x0001e20000100800 */
[----:B------:R-:W-:Y:S02]  /*1f730*/  IMAD.MOV.U32 R13, RZ, RZ, R0 ;  /* 0x000000ffff0d7224 */ /* 0x000fe400078e0000 */
[----:B------:R-:W-:-:S07]  /*1f740*/  IMAD.MOV.U32 R5, RZ, RZ, R14 ;  /* 0x000000ffff057224 */ /* 0x000fce00078e000e */
[----:B0-----:R-:W-:Y:S05]  /*1f750*/  WARPSYNC.COLLECTIVE R15, `(.L_x_4775) ;  /* 0x000000000f087348 */ /* 0x001fea0003c00000 */
[----:B------:R1:W2:Y:S02]  /*1f760*/  SHFL.IDX P6, R14, R13, R12, R11 ;  /* 0x0000000c0d0e7389 */ /* 0x0002a400000c000b */
[----:B012---:R-:W-:Y:S01]  /*1f770*/  ENDCOLLECTIVE ;  /* 0x000000000000791b */ /* 0x007fe20003800000 */
.L_x_4775:
[----:B------:R-:W-:Y:S02]  /*1f780*/  IMAD.MOV.U32 R13, RZ, RZ, R2 ;  /* 0x000000ffff0d7224 */ /* 0x000fe400078e0002 */
[----:B------:R-:W-:Y:S02]  /*1f790*/  IMAD.MOV.U32 R12, RZ, RZ, 0x1 ;  /* 0x00000001ff0c7424 */ /* 0x000fe400078e00ff */
[----:B------:R-:W-:-:S07]  /*1f7a0*/  IMAD.MOV.U32 R4, RZ, RZ, R14 ;  /* 0x000000ffff047224 */ /* 0x000fce00078e000e */
[----:B------:R-:W-:Y:S05]  /*1f7b0*/  WARPSYNC.COLLECTIVE R15, `(.L_x_4776) ;  /* 0x000000000f087348 */ /* 0x000fea0003c00000 */
[----:B------:R0:W1:Y:S02]  /*1f7c0*/  SHFL.IDX P6, R14, R13, R12, R11 ;  /* 0x0000000c0d0e7389 */ /* 0x00006400000c000b */
[----:B01----:R-:W-:Y:S01]  /*1f7d0*/  ENDCOLLECTIVE ;  /* 0x000000000000791b */ /* 0x003fe20003800000 */
.L_x_4776:
[----:B------:R-:W-:-:S05]  /*1f7e0*/  @!P0 LEA R4, P2, R7, R4, 0x1 ;  /* 0x0000000407048211 */ /* 0x000fca00078408ff */
[----:B------:R-:W-:-:S05]  /*1f7f0*/  @!P0 IMAD.X R5, RZ, RZ, R5, P2 ;  /* 0x000000ffff058224 */ /* 0x000fca00010e0605 */
[----:B------:R-:W-:Y:S01]  /*1f800*/  @!PT LDS RZ, [RZ] ;  /* 0x00000000fffff984 */ /* 0x000fe20000000800 */
[----:B------:R-:W-:Y:S01]  /*1f810*/  @!PT LDS RZ, [RZ] ;  /* 0x00000000fffff984 */ /* 0x000fe20000000800 */
[----:B------:R-:W-:Y:S01]  /*1f820*/  @!PT LDS RZ, [RZ] ;  /* 0x00000000fffff984 */ /* 0x000fe20000000800 */
[----:B------:R0:W-:Y:S01]  /*1f830*/  @!P0 LDGSTS.E.BYPASS.LTC128B.128 [R23+0x20400], desc[UR42][R4.64], !P1 ;  /* 0x2040000004178fae */ /* 0x0001e2000c901d6a */
[----:B------:R-:W-:Y:S01]  /*1f840*/  IMAD.MOV.U32 R13, RZ, RZ, R0 ;  /* 0x000000ffff0d7224 */ /* 0x000fe200078e0000 */
[----:B------:R-:W-:Y:S01]  /*1f850*/  ISETP.GE.AND P0, PT, R10, R3, PT ;  /* 0x000000030a00720c */ /* 0x000fe20003f06270 */
[----:B0-----:R-:W-:-:S12]  /*1f860*/  IMAD.MOV.U32 R4, RZ, RZ, R14 ;  /* 0x000000ffff047224 */ /* 0x001fd800078e000e */
[----:B------:R-:W-:Y:S05]  /*1f870*/  WARPSYNC.COLLECTIVE R15, `(.L_x_4777) ;  /* 0x000000000f087348 */ /* 0x000fea0003c00000 */
[----:B------:R0:W1:Y:S02]  /*1f880*/  SHFL.IDX P6, R14, R13, R12, R11 ;  /* 0x0000000c0d0e7389 */ /* 0x00006400000c000b */
[----:B01----:R-:W-:Y:S01]  /*1f890*/  ENDCOLLECTIVE ;  /* 0x000000000000791b */ /* 0x003fe20003800000 */
.L_x_4777:
[----:B------:R-:W-:Y:S02]  /*1f8a0*/  IMAD.MOV.U32 R13, RZ, RZ, R2 ;  /* 0x000000ffff0d7224 */ /* 0x000fe400078e0002 */
[----:B------:R-:W-:Y:S02]  /*1f8b0*/  IMAD.MOV.U32 R12, RZ, RZ, 0x2 ;  /* 0x00000002ff0c7424 */ /* 0x000fe400078e00ff */
[----:B------:R-:W-:-:S07]  /*1f8c0*/  IMAD.MOV.U32 R5, RZ, RZ, R14 ;  /* 0x000000ffff057224 */ /* 0x000fce00078e000e */
[----:B------:R-:W-:Y:S05]  /*1f8d0*/  WARPSYNC.COLLECTIVE R15, `(.L_x_4778) ;  /* 0x000000000f087348 */ /* 0x000fea0003c00000 */
[----:B------:R0:W1:Y:S02]  /*1f8e0*/  SHFL.IDX P6, R14, R13, R12, R11 ;  /* 0x0000000c0d0e7389 */ /* 0x00006400000c000b */
[----:B01----:R-:W-:Y:S01]  /*1f8f0*/  ENDCOLLECTIVE ;  /* 0x000000000000791b */ /* 0x003fe20003800000 */
.L_x_4778:
        /* <DEDUP_REMOVED lines=10> */
.L_x_4779:
[----:B------:R-:W-:Y:S01]  /*1f9a0*/  @!PT LDS RZ, [RZ] ;  /* 0x00000000fffff984 */ /* 0x000fe20000000800 */
[----:B------:R-:W-:Y:S01]  /*1f9b0*/  @!PT LDS RZ, [RZ] ;  /* 0x00000000fffff984 */ /* 0x000fe20000000800 */
[----:B------:R-:W-:Y:S01]  /*1f9c0*/  @!PT LDS RZ, [RZ] ;  /* 0x00000000fffff984 */ /* 0x000fe20000000800 */
[----:B------:R0:W-:Y:S01]  /*1f9d0*/  @!P0 LDGSTS.E.BYPASS.LTC128B.128 [R23+0x20c00], desc[UR42][R4.64], !P1 ;  /* 0x20c0000004178fae */ /* 0x0001e2000c901d6a */
[----:B------:R-:W-:Y:S01]  /*1f9e0*/  ISETP.GE.AND P0, PT, R8, R3, PT ;  /* 0x000000030800720c */ /* 0x000fe20003f06270 */
[----:B------:R-:W-:Y:S02]  /*1f9f0*/  IMAD.MOV.U32 R13, RZ, RZ, R2 ;  /* 0x000000ffff0d7224 */ /* 0x000fe400078e0002 */
[----:B------:R-:W-:Y:S02]  /*1fa00*/  IMAD.MOV.U32 R12, RZ, RZ, 0x3 ;  /* 0x00000003ff0c7424 */ /* 0x000fe400078e00ff */
[----:B0-----:R-:W-:-:S08]  /*1fa10*/  IMAD.MOV.U32 R4, RZ, RZ, R14 ;  /* 0x000000ffff047224 */ /* 0x001fd000078e000e */
[----:B------:R-:W-:Y:S05]  /*1fa20*/  WARPSYNC.COLLECTIVE R15, `(.L_x_4780) ;  /* 0x000000000f087348 */ /* 0x000fea0003c00000 */
[----:B------:R0:W1:Y:S02]  /*1fa30*/  SHFL.IDX P6, R14, R13, R12, R11 ;  /* 0x0000000c0d0e7389 */ /* 0x00006400000c000b */
[----:B01----:R-:W-:Y:S01]  /*1fa40*/  ENDCOLLECTIVE ;  /* 0x000000000000791b */ /* 0x003fe20003800000 */
.L_x_4780:
        /* <DEDUP_REMOVED lines=14> */
.L_x_4781:
[----:B------:R-:W-:Y:S01]  /*1fb30*/  IMAD.MOV.U32 R0, RZ, RZ, R14 ;  /* 0x000000ffff007224 */ /* 0x000fe200078e000e */
[----:B------:R-:W-:Y:S06]  /*1fb40*/  BRA `(.L_x_4782) ;  /* 0xffffffa800d87947 */ /* 0x000fec000383ffff */
.L_x_4667:
[----:B------:R-:W2:Y:S04]  /*1fb50*/  LDL.LU R10, [R1+0x14] ;  /* 0x00001400010a7983 */ /* 0x000ea80000300800 */
[----:B------:R-:W3:Y:S04]  /*1fb60*/  LDL.LU R9, [R1+0x18] ;  /* 0x0000180001097983 */ /* 0x000ee80000300800 */
[----:B------:R-:W4:Y:S01]  /*1fb70*/  LDL.LU R8, [R1+0x1c] ;  /* 0x00001c0001087983 */ /* 0x000f220000300800 */
[----:B------:R-:W-:Y:S01]  /*1fb80*/  LOP3.LUT R16, R16, 0xffffefff, RZ, 0xc0, !PT ;  /* 0xffffefff10107812 */ /* 0x000fe200078ec0ff */
[----:B------:R-:W-:Y:S01]  /*1fb90*/  BSSY B0, `(.L_x_4783) ;  /* 0x0000029000007945 */ /* 0x000fe20003800000 */
[----:B------:R-:W-:-:S02]  /*1fba0*/  IMAD.MOV.U32 R13, RZ, RZ, R6 ;  /* 0x000000ffff0d7224 */ /* 0x000fc400078e0006 */
[----:B------:R-:W-:Y:S02]  /*1fbb0*/  IMAD.MOV.U32 R12, RZ, RZ, RZ ;  /* 0x000000ffff0c7224 */ /* 0x000fe400078e00ff */
[----:B------:R-:W-:Y:S02]  /*1fbc0*/  IMAD.MOV.U32 R11, RZ, RZ, 0x181f ;  /* 0x0000181fff0b7424 */ /* 0x000fe400078e00ff */
[----:B------:R-:W-:Y:S02]  /*1fbd0*/  IMAD.MOV.U32 R15, RZ, RZ, -0x1 ;  /* 0xffffffffff0f7424 */ /* 0x000fe400078e00ff */
[----:B--2---:R-:W-:-:S05]  /*1fbe0*/  IMAD R7, R10, R7, RZ ;  /* 0x000000070a077224 */ /* 0x004fca00078e02ff */
[-C--:B------:R-:W-:Y:S02]  /*1fbf0*/  ISETP.GE.AND P2, PT, R25, R7.reuse, PT ;  /* 0x000000071900720c */ /* 0x080fe40003f46270 */
[-C--:B---3--:R-:W-:Y:S02]  /*1fc00*/  ISETP.GE.AND P1, PT, R9, R7.reuse, PT ;  /* 0x000000070900720c */ /* 0x088fe40003f26270 */
[----:B----4-:R-:W-:-:S09]  /*1fc10*/  ISETP.GE.AND P0, PT, R8, R7, PT ;  /* 0x000000070800720c */ /* 0x010fd20003f06270 */
[C---:B------:R-:W-:Y:S02]  /*1fc20*/  @!P2 LOP3.LUT R2, R4.reuse, 0x40, RZ, 0xc0, !PT ;  /* 0x000000400402a812 */ /* 0x040fe400078ec0ff */
[----:B------:R-:W-:Y:S02]  /*1fc30*/  @!P1 LOP3.LUT R3, R4, 0x40, RZ, 0xc0, !PT ;  /* 0x0000004004039812 */ /* 0x000fe400078ec0ff */
[----:B------:R-:W-:Y:S02]  /*1fc40*/  @!P2 SHF.R.U32.HI R2, RZ, 0x2, R2 ;  /* 0x00000002ff02a819 */ /* 0x000fe40000011602 */
[----:B------:R-:W-:Y:S02]  /*1fc50*/  @!P1 SHF.R.U32.HI R3, RZ, 0x2, R3 ;  /* 0x00000002ff039819 */ /* 0x000fe40000011603 */
[----:B------:R-:W-:Y:S02]  /*1fc60*/  @!P2 ISETP.NE.U32.AND P6, PT, R2, RZ, PT ;  /* 0x000000ff0200a20c */ /* 0x000fe40003fc5070 */
[----:B------:R-:W-:-:S02]  /*1fc70*/  @!P2 LOP3.LUT R2, R5, 0x80, RZ, 0xc0, !PT ;  /* 0x000000800502a812 */ /* 0x000fc400078ec0ff */
[----:B------:R-:W-:Y:S02]  /*1fc80*/  @!P0 LOP3.LUT R8, R4, 0x40, RZ, 0xc0, !PT ;  /* 0x0000004004088812 */ /* 0x000fe400078ec0ff */
[----:B------:R-:W-:Y:S02]  /*1fc90*/  @!P2 SHF.R.U32.HI R2, RZ, 0x3, R2 ;  /* 0x00000003ff02a819 */ /* 0x000fe40000011602 */
[----:B------:R-:W-:-:S05]  /*1fca0*/  @!P0 SHF.R.U32.HI R8, RZ, 0x2, R8 ;  /* 0x00000002ff088819 */ /* 0x000fca0000011608 */
[----:B------:R-:W-:Y:S02]  /*1fcb0*/  @P6 LOP3.LUT R16, R16, 0x1000, RZ, 0xfc, !PT ;  /* 0x0000100010106812 */ /* 0x000fe400078efcff */
[----:B------:R-:W-:Y:S02]  /*1fcc0*/  @!P2 ISETP.NE.U32.AND P6, PT, R2, RZ, PT ;  /* 0x000000ff0200a20c */ /* 0x000fe40003fc5070 */
[----:B------:R-:W-:Y:S02]  /*1fcd0*/  LOP3.LUT R16, R16, 0xfffff7ff, RZ, 0xc0, !PT ;  /* 0xfffff7ff10107812 */ /* 0x000fe400078ec0ff */
[----:B------:R-:W-:-:S04]  /*1fce0*/  @!P1 LOP3.LUT R2, R5, 0x80, RZ, 0xc0, !PT ;  /* 0x0000008005029812 */ /* 0x000fc800078ec0ff */
[----:B------:R-:W-:-:S05]  /*1fcf0*/  @!P1 SHF.R.U32.HI R2, RZ, 0x3, R2 ;  /* 0x00000003ff029819 */ /* 0x000fca0000011602 */
[----:B------:R-:W-:Y:S02]  /*1fd00*/  @P6 LOP3.LUT R16, R16, 0x800, RZ, 0xfc, !PT ;  /* 0x0000080010106812 */ /* 0x000fe400078efcff */
[----:B------:R-:W-:Y:S02]  /*1fd10*/  @!P1 ISETP.NE.U32.AND P6, PT, R3, RZ, PT ;  /* 0x000000ff0300920c */ /* 0x000fe40003fc5070 */
[----:B------:R-:W-:-:S11]  /*1fd20*/  LOP3.LUT R16, R16, 0xffffbfff, RZ, 0xc0, !PT ;  /* 0xffffbfff10107812 */ /* 0x000fd600078ec0ff */
[----:B------:R-:W-:Y:S02]  /*1fd30*/  @P6 LOP3.LUT R16, R16, 0x4000, RZ, 0xfc, !PT ;  /* 0x0000400010106812 */ /* 0x000fe400078efcff */
[----:B------:R-:W-:Y:S02]  /*1fd40*/  @!P1 ISETP.NE.U32.AND P6, PT, R2, RZ, PT ;  /* 0x000000ff0200920c */ /* 0x000fe40003fc5070 */
[----:B------:R-:W-:-:S11]  /*1fd50*/  LOP3.LUT R16, R16, 0xffffdfff, RZ, 0xc0, !PT ;  /* 0xffffdfff10107812 */ /* 0x000fd600078ec0ff */
        /* <DEDUP_REMOVED lines=12> */
.L_x_4784:
[----:B------:R-:W-:Y:S05]  /*1fe20*/  BSYNC B0 ;  /* 0x0000000000007941 */ /* 0x000fea0003800000 */
.L_x_4783:
        /* <DEDUP_REMOVED lines=11> */
.L_x_4785:
[----:B------:R-:W-:-:S04]  /*1fee0*/  LOP3.LUT R16, R16, 0xfdffffff, RZ, 0xc0, !PT ;  /* 0xfdffffff10107812 */ /* 0x000fc800078ec0ff */
[----:B------:R-:W-:-:S04]  /*1fef0*/  @P3 LOP3.LUT R16, R16, 0x2000000, RZ, 0xfc, !PT ;  /* 0x0200000010103812 */ /* 0x000fc800078efcff */
[C---:B------:R-:W-:Y:S02]  /*1ff00*/  LOP3.LUT P3, RZ, R16.reuse, 0x200, RZ, 0xc0, !PT ;  /* 0x0000020010ff7812 */ /* 0x040fe4000786c0ff */
[----:B------:R-:W-:Y:S01]  /*1ff10*/  LOP3.LUT R16, R16, 0xfeffffff, RZ, 0xc0, !PT ;  /* 0xfeffffff10107812 */ /* 0x000fe200078ec0ff */
[----:B------:R-:W-:-:S03]  /*1ff20*/  IMAD.MOV.U32 R13, RZ, RZ, R6 ;  /* 0x000000ffff0d7224 */ /* 0x000fc600078e0006 */
[----:B------:R-:W-:Y:S01]  /*1ff30*/  @P1 LOP3.LUT R16, R16, 0x1000000, RZ, 0xfc, !PT ;  /* 0x0100000010101812 */ /* 0x000fe200078efcff */
[----:B------:R-:W-:-:S03]  /*1ff40*/  IMAD.MOV.U32 R12, RZ, RZ, 0x1 ;  /* 0x00000001ff0c7424 */ /* 0x000fc600078e00ff */
[C---:B------:R-:W-:Y:S02]  /*1ff50*/  LOP3.LUT P1, RZ, R16.reuse, 0x100, RZ, 0xc0, !PT ;  /* 0x0000010010ff7812 */ /* 0x040fe4000782c0ff */
[----:B------:R-:W-:Y:S01]  /*1ff60*/  LOP3.LUT R16, R16, 0xffdfffff, RZ, 0xc0, !PT ;  /* 0xffdfffff10107812 */ /* 0x000fe200078ec0ff */
[----:B------:R-:W-:-:S03]  /*1ff70*/  IMAD.MOV.U32 R3, RZ, RZ, R14 ;  /* 0x000000ffff037224 */ /* 0x000fc600078e000e */
[----:B------:R-:W-:Y:S02]  /*1ff80*/  @P0 LOP3.LUT R16, R16, 0x200000, RZ, 0xfc, !PT ;  /* 0x0020000010100812 */ /* 0x000fe400078efcff */
[----:B------:R-:W-:Y:S02]  /*1ff90*/  @!P2 LEA R3, P6, R20, R3, 0x1 ;  /* 0x000000031403a211 */ /* 0x000fe400078c08ff */
[----:B------:R-:W-:-:S03]  /*1ffa0*/  LOP3.LUT P0, RZ, R16, 0x1000, RZ, 0xc0, !PT ;  /* 0x0000100010ff7812 */ /* 0x000fc6000780c0ff */
[----:B------:R-:W-:Y:S01]  /*1ffb0*/  @!P2 IMAD.X R2, RZ, RZ, R2, P6 ;  /* 0x000000ffff02a224 */ /* 0x000fe200030e0602 */
[----:B------:R-:W-:-:S04]  /*1ffc0*/  LOP3.LUT P6, RZ, R16, 0x800, RZ, 0xc0, !PT ;  /* 0x0000080010ff7812 */ /* 0x000fc800078cc0ff */
[----:B------:R-:W-:-:S04]  /*1ffd0*/  @!P2 LOP3.LUT R3, R3, R2, RZ, 0x3c, !PT ;  /* 0x000000020303a212 */ /* 0x000fc800078e3cff */
[----:B------:R-:W-:-:S04]  /*1ffe0*/  @!P2 LOP3.LUT R2, R3, R2, RZ, 0x3c, !PT ;  /* 0x000000020302a212 */ /* 0x000fc800078e3cff */
[----:B------:R-:W-:-:S05]  /*1fff0*/  @!P2 LOP3.LUT R3, R3, R2, RZ, 0x3c, !PT ;  /* 0x000000020303a212 */ /* 0x000fca00078e3cff */
[----:B------:R-:W-:Y:S01]  /*20000*/  @!PT LDS RZ, [RZ] ;  /* 0x00000000fffff984 */ /* 0x000fe20000000800 */
[----:B------:R-:W-:Y:S01]  /*20010*/  @!PT LDS RZ, [RZ] ;  /* 0x00000000fffff984 */ /* 0x000fe20000000800 */
[----:B------:R-:W-:Y:S01]  /*20020*/  @!PT LDS RZ, [RZ] ;  /* 0x00000000fffff984 */ /* 0x000fe20000000800 */
[----:B------:R0:W-:Y:S01]  /*20030*/  @!P2 LDGSTS.E.BYPASS.LTC128B.128 [R23+0x26400], desc[UR42][R2.64], !P4 ;  /* 0x264000000217afae */ /* 0x0001e2000e101d6a */
[----:B------:R-:W-:-:S03]  /*20040*/  LOP3.LUT P4, RZ, R16, 0x4000000, RZ, 0xc0, !PT ;  /* 0x0400000010ff7812 */ /* 0x000fc6000788c0ff */
[----:B------:R0:W-:Y:S01]  /*20050*/  @!P2 LDGSTS.E.BYPASS.LTC128B.128 [R23+0x28400], desc[UR42][R2.64+0x80], !P3 ;  /* 0x284000800217afae */ /* 0x0001e2000d901d6a */
[----:B------:R-:W-:-:S03]  /*20060*/  LOP3.LUT P3, RZ, R16, 0x2000000, RZ, 0xc0, !PT ;  /* 0x0200000010ff7812 */ /* 0x000fc6000786c0ff */
        /* <DEDUP_REMOVED lines=9> */
[----:B------:R0:W-:Y:S04]  /*20100*/  @!P2 LDGSTS.E.BYPASS.LTC128B.128 [R23+0x32400], desc[UR42][R2.64+0x300], P0 ;  /* 0x324003000217afae */ /* 0x0001e80008101d6a */
[----:B------:R0:W-:Y:S04]  /*20110*/  @!P2 LDGSTS.E.BYPASS.LTC128B.128 [R23+0x34400], desc[UR42][R2.64+0x380], P6 ;  /* 0x344003800217afae */ /* 0x0001e8000b101d6a */
[----:B0-----:R-:W-:Y:S05]  /*20120*/  WARPSYNC.COLLECTIVE R15, `(.L_x_4786) ;  /* 0x000000000f087348 */ /* 0x001fea0003c00000 */
[----:B------:R1:W2:Y:S02]  /*20130*/  SHFL.IDX P6, R14, R13, R12, R11 ;  /* 0x0000000c0d0e7389 */ /* 0x0002a400000c000b */
[----:B012---:R-:W-:Y:S01]  /*20140*/  ENDCOLLECTIVE ;  /* 0x000000000000791b */ /* 0x007fe20003800000 */
.L_x_4786:
[----:B------:R-:W-:-:S04]  /*20150*/  @P5 LOP3.LUT R16, R16, 0x800000, RZ, 0xfc, !PT ;  /* 0x0080000010105812 */ /* 0x000fc800078efcff */
[C---:B------:R-:W-:Y:S02]  /*20160*/  LOP3.LUT P5, RZ, R16.reuse, 0x400, RZ, 0xc0, !PT ;  /* 0x0000040010ff7812 */ /* 0x040fe400078ac0ff */
[----:B------:R-:W-:Y:S01]  /*20170*/  LOP3.LUT P0, RZ, R16, 0x4000, RZ, 0xc0, !PT ;  /* 0x0000400010ff7812 */ /* 0x000fe2000780c0ff */
[----:B------:R-:W-:Y:S02]  /*20180*/  IMAD.MOV.U32 R13, RZ, RZ, R0 ;  /* 0x000000ffff0d7224 */ /* 0x000fe400078e0000 */
[----:B------:R-:W-:-:S10]  /*20190*/  IMAD.MOV.U32 R2, RZ, RZ, R14 ;  /* 0x000000ffff027224 */ /* 0x000fd400078e000e */
[----:B------:R-:W-:Y:S05]  /*201a0*/  WARPSYNC.COLLECTIVE R15, `(.L_x_4787) ;  /* 0x000000000f087348 */ /* 0x000fea0003c00000 */
[----:B------:R0:W1:Y:S02]  /*201b0*/  SHFL.IDX P6, R14, R13, R12, R11 ;  /* 0x0000000c0d0e7389 */ /* 0x00006400000c000b */
[----:B01----:R-:W-:Y:S01]  /*201c0*/  ENDCOLLECTIVE ;  /* 0x000000000000791b */ /* 0x003fe20003800000 */
.L_x_4787:
[----:B------:R-:W-:Y:S02]  /*201d0*/  IMAD.MOV.U32 R13, RZ, RZ, R6 ;  /* 0x000000ffff0d7224 */ /* 0x000fe400078e0006 */
[----:B------:R-:W-:Y:S02]  /*201e0*/  IMAD.MOV.U32 R12, RZ, RZ, 0x2 ;  /* 0x00000002ff0c7424 */ /* 0x000fe400078e00ff */
[----:B------:R-:W-:Y:S01]  /*201f0*/  IMAD.MOV.U32 R3, RZ, RZ, R14 ;  /* 0x000000ffff037224 */ /* 0x000fe200078e000e */
[----:B------:R-:W-:-:S04]  /*20200*/  LOP3.LUT P6, RZ, R16, 0x2000, RZ, 0xc0, !PT ;  /* 0x0000200010ff7812 */ /* 0x000fc800078cc0ff */
[----:B------:R-:W-:-:S05]  /*20210*/  @!P1 LEA R3, P2, R20, R3, 0x1 ;  /* 0x0000000314039211 */ /* 0x000fca00078408ff */
[----:B------:R-:W-:Y:S01]  /*20220*/  @!P1 IMAD.X R2, RZ, RZ, R2, P2 ;  /* 0x000000ffff029224 */ /* 0x000fe200010e0602 */
[C---:B------:R-:W-:Y:S02]  /*20230*/  LOP3.LUT P2, RZ, R16.reuse, 0x10000, RZ, 0xc0, !PT ;  /* 0x0001000010ff7812 */ /* 0x040fe4000784c0ff */
[----:B------:R-:W-:Y:S02]  /*20240*/  LOP3.LUT R16, R16, 0xfff7ffff, RZ, 0xc0, !PT ;  /* 0xfff7ffff10107812 */ /* 0x000fe400078ec0ff */
[----:B------:R-:W-:-:S04]  /*20250*/  @!P1 LOP3.LUT R3, R3, R2, RZ, 0x3c, !PT ;  /* 0x0000000203039212 */ /* 0x000fc800078e3cff */
[----:B------:R-:W-:-:S04]  /*20260*/  @!P1 LOP3.LUT R2, R3, R2, RZ, 0x3c, !PT ;  /* 0x0000000203029212 */ /* 0x000fc800078e3cff */
[----:B------:R-:W-:Y:S02]  /*20270*/  @!P1 LOP3.LUT R3, R3, R2, RZ, 0x3c, !PT ;  /* 0x0000000203039212 */ /* 0x000fe400078e3cff */
[----:B------:R-:W-:-:S03]  /*20280*/  @P2 LOP3.LUT R16, R16, 0x80000, RZ, 0xfc, !PT ;  /* 0x0008000010102812 */ /* 0x000fc600078efcff */
[----:B------:R-:W-:Y:S01]  /*20290*/  @!PT LDS RZ, [RZ] ;  /* 0x00000000fffff984 */ /* 0x000fe20000000800 */
[----:B------:R-:W-:Y:S01]  /*202a0*/  @!PT LDS RZ, [RZ] ;  /* 0x00000000fffff984 */ /* 0x000fe20000000800 */
[----:B------:R-:W-:Y:S01]  /*202b0*/  @!PT LDS RZ, [RZ] ;  /* 0x00000000fffff984 */ /* 0x000fe20000000800 */
[----:B------:R0:W-:Y:S01]  /*202c0*/  @!P1 LDGSTS.E.BYPASS.LTC128B.128 [R23+0x26c00], desc[UR42][R2.64], !P5 ;  /* 0x26c0000002179fae */ /* 0x0001e2000e901d6a */
[C---:B------:R-:W-:Y:S02]  /*202d0*/  LOP3.LUT P2, RZ, R16.reuse, 0x200, RZ, 0xc0, !PT ;  /* 0x0000020010ff7812 */ /* 0x040fe4000784c0ff */
[C---:B------:R-:W-:Y:S02]  /*202e0*/  LOP3.LUT P5, RZ, R16.reuse, 0x800000, RZ, 0xc0, !PT ;  /* 0x0080000010ff7812 */ /* 0x040fe400078ac0ff */
[----:B------:R-:W-:-:S09]  /*202f0*/  LOP3.LUT R16, R16, 0xffefffff, RZ, 0xc0, !PT ;  /* 0xffefffff10107812 */ /* 0x000fd200078ec0ff */
[----:B------:R-:W-:Y:S01]  /*20300*/  @P2 LOP3.LUT R16, R16, 0x100000, RZ, 0xfc, !PT ;  /* 0x0010000010102812 */ /* 0x000fe200078efcff */
[----:B------:R0:W-:Y:S03]  /*20310*/  @!P1 LDGSTS.E.BYPASS.LTC128B.128 [R23+0x28c00], desc[UR42][R2.64+0x80], !P2 ;  /* 0x28c0008002179fae */ /* 0x0001e6000d101d6a */
[C---:B------:R-:W-:Y:S01]  /*20320*/  LOP3.LUT P2, RZ, R16.reuse, 0x400, RZ, 0xc0, !PT ;  /* 0x0000040010ff7812 */ /* 0x040fe2000784c0ff */
[----:B------:R0:W-:Y:S01]  /*20330*/  @!P1 LDGSTS.E.BYPASS.LTC128B.128 [R23+0x2ac00], desc[UR42][R2.64+0x100], !P5 ;  /* 0x2ac0010002179fae */ /* 0x0001e2000e901d6a */
[----:B------:R-:W-:-:S13]  /*20340*/  LOP3.LUT P5, RZ, R16, 0x400000, RZ, 0xc0, !PT ;  /* 0x0040000010ff7812 */ /* 0x000fda00078ac0ff */
[----:B------:R0:W-:Y:S04]  /*20350*/  @!P1 LDGSTS.E.BYPASS.LTC128B.128 [R23+0x2cc00], desc[UR42][R2.64+0x180], !P5 ;  /* 0x2cc0018002179fae */ /* 0x0001e8000e901d6a */
[----:B------:R0:W-:Y:S04]  /*20360*/  @!P1 LDGSTS.E.BYPASS.LTC128B.128 [R23+0x2ec00], desc[UR42][R2.64+0x200], !P4 ;  /* 0x2ec0020002179fae */ /* 0x0001e8000e101d6a */
[----:B------:R0:W-:Y:S04]  /*20370*/  @!P1 LDGSTS.E.BYPASS.LTC128B.128 [R23+0x30c00], desc[UR42][R2.64+0x280], !P3 ;  /* 0x30c0028002179fae */ /* 0x0001e8000d901d6a */
[----:B------:R0:W-:Y:S01]  /*20380*/  @!P1 LDGSTS.E.BYPASS.LTC128B.128 [R23+0x32c00], desc[UR42][R2.64+0x300], P0 ;  /* 0x32c0030002179fae */ /* 0x0001e20008101d6a */
[----:B------:R-:W-:-:S03]  /*20390*/  LOP3.LUT P0, RZ, R16, 0x200000, RZ, 0xc0, !PT ;  /* 0x0020000010ff7812 */ /* 0x000fc6000780c0ff */
[----:B------:R0:W-:Y:S10]  /*203a0*/  @!P1 LDGSTS.E.BYPASS.LTC128B.128 [R23+0x34c00], desc[UR42][R2.64+0x380], P6 ;  /* 0x34c0038002179fae */ /* 0x0001f4000b101d6a */
[----:B0-----:R-:W-:Y:S05]  /*203b0*/  WARPSYNC.COLLECTIVE R15, `(.L_x_4788) ;  /* 0x000000000f087348 */ /* 0x001fea0003c00000 */
[----:B------:R1:W2:Y:S02]  /*203c0*/  SHFL.IDX P6, R14, R13, R12, R11 ;  /* 0x0000000c0d0e7389 */ /* 0x0002a400000c000b */
[----:B012---:R-:W-:Y:S01]  /*203d0*/  ENDCOLLECTIVE ;  /* 0x000000000000791b */ /* 0x007fe20003800000 */
.L_x_4788:
[----:B------:R-:W-:Y:S02]  /*203e0*/  IMAD.MOV.U32 R13, RZ, RZ, R0 ;  /* 0x000000ffff0d7224 */ /* 0x000fe400078e0000 */
[----:B------:R-:W-:-:S07]  /*203f0*/  IMAD.MOV.U32 R8, RZ, RZ, R14 ;  /* 0x000000ffff087224 */ /* 0x000fce00078e000e */
[----:B------:R-:W-:Y:S05]  /*20400*/  WARPSYNC.COLLECTIVE R15, `(.L_x_4789) ;  /* 0x000000000f087348 */ /* 0x000fea0003c00000 */
[----:B------:R0:W1:Y:S02]  /*20410*/  SHFL.IDX P6, R14, R13, R12, R11 ;  /* 0x0000000c0d0e7389 */ /* 0x00006400000c000b */
[----:B01----:R-:W-:Y:S01]  /*20420*/  ENDCOLLECTIVE ;  /* 0x000000000000791b */ /* 0x003fe20003800000 */
.L_x_4789:
[----:B------:R-:W-:Y:S02]  /*20430*/  IMAD.MOV.U32 R13, RZ, RZ, R6 ;  /* 0x000000ffff0d7224 */ /* 0x000fe400078e0006 */
[----:B------:R-:W-:Y:S01]  /*20440*/  IMAD.MOV.U32 R12, RZ, RZ, 0x3 ;  /* 0x00000003ff0c7424 */ /* 0x000fe200078e00ff */
[----:B------:R-:W-:Y:S02]  /*20450*/  @!P0 LEA R9, P1, R20, R14, 0x1 ;  /* 0x0000000e14098211 */ /* 0x000fe400078208ff */
[----:B------:R-:W-:-:S03]  /*20460*/  LOP3.LUT P6, RZ, R16, 0x20000, RZ, 0xc0, !PT ;  /* 0x0002000010ff7812 */ /* 0x000fc600078cc0ff */
[----:B------:R-:W-:Y:S01]  /*20470*/  @!P0 IMAD.X R10, RZ, RZ, R8, P1 ;  /* 0x000000ffff0a8224 */ /* 0x000fe200008e0608 */
[----:B------:R-:W-:Y:S01]  /*20480*/  LOP3.LUT P1, RZ, R16, 0x100, RZ, 0xc0, !PT ;  /* 0x0000010010ff7812 */ /* 0x000fe2000782c0ff */
[----:B------:R-:W-:Y:S02]  /*20490*/  @!P0 IMAD.MOV.U32 R2, RZ, RZ, R9 ;  /* 0x000000ffff028224 */ /* 0x000fe400078e0009 */
[----:B------:R-:W-:-:S05]  /*204a0*/  @!P0 IMAD.MOV.U32 R3, RZ, RZ, R10 ;  /* 0x000000ffff038224 */ /* 0x000fca00078e000a */
[----:B------:R-:W-:Y:S01]  /*204b0*/  @!PT LDS RZ, [RZ] ;  /* 0x00000000fffff984 */ /* 0x000fe20000000800 */
[----:B------:R-:W-:Y:S01]  /*204c0*/  @!PT LDS RZ, [RZ] ;  /* 0x00000000fffff984 */ /* 0x000fe20000000800 */
[----:B------:R-:W-:Y:S01]  /*204d0*/  @!PT LDS RZ, [RZ] ;  /* 0x00000000fffff984 */ /* 0x000fe20000000800 */
[----:B------:R0:W-:Y:S01]  /*204e0*/  @!P0 LDGSTS.E.BYPASS.LTC128B.128 [R23+0x27400], desc[UR42][R2.64], !P2 ;  /* 0x2740000002178fae */ /* 0x0001e2000d101d6a */
[----:B------:R-:W-:-:S13]  /*204f0*/  LOP3.LUT P2, RZ, R16, 0x100000, RZ, 0xc0, !PT ;  /* 0x0010000010ff7812 */ /* 0x000fda000784c0ff */
[----:B------:R0:W-:Y:S01]  /*20500*/  @!P0 LDGSTS.E.BYPASS.LTC128B.128 [R23+0x29400], desc[UR42][R2.64+0x80], !P2 ;  /* 0x2940008002178fae */ /* 0x0001e2000d101d6a */
[----:B------:R-:W-:-:S03]  /*20510*/  LOP3.LUT P2, RZ, R16, 0x80000, RZ, 0xc0, !PT ;  /* 0x0008000010ff7812 */ /* 0x000fc6000784c0ff */
[----:B------:R0:W-:Y:S04]  /*20520*/  @!P0 LDGSTS.E.BYPASS.LTC128B.128 [R23+0x2b400], desc[UR42][R2.64+0x100], !P1 ;  /* 0x2b40010002178fae */ /* 0x0001e8000c901d6a */
[----:B------:R0:W-:Y:S04]  /*20530*/  @!P0 LDGSTS.E.BYPASS.LTC128B.128 [R23+0x2d400], desc[UR42][R2.64+0x180], !P5 ;  /* 0x2d40018002178fae */ /* 0x0001e8000e901d6a */
[----:B------:R0:W-:Y:S04]  /*20540*/  @!P0 LDGSTS.E.BYPASS.LTC128B.128 [R23+0x2f400], desc[UR42][R2.64+0x200], !P4 ;  /* 0x2f40020002178fae */ /* 0x0001e8000e101d6a */
[----:B------:R0:W-:Y:S04]  /*20550*/  @!P0 LDGSTS.E.BYPASS.LTC128B.128 [R23+0x31400], desc[UR42][R2.64+0x280], !P3 ;  /* 0x3140028002178fae */ /* 0x0001e8000d901d6a */
[----:B------:R0:W-:Y:S02]  /*20560*/  @!P0 LDGSTS.E.BYPASS.LTC128B.128 [R23+0x33400], desc[UR42][R2.64+0x300], P6 ;  /* 0x3340030002178fae */ /* 0x0001e4000b101d6a */
[----:B0-----:R-:W-:Y:S05]  /*20570*/  WARPSYNC.COLLECTIVE R15, `(.L_x_4790) ;  /* 0x000000000f087348 */ /* 0x001fea0003c00000 */
[----:B------:R1:W2:Y:S02]  /*20580*/  SHFL.IDX P6, R14, R13, R12, R11 ;  /* 0x0000000c0d0e7389 */ /* 0x0002a400000c000b */
[----:B012---:R-:W-:Y:S01]  /*20590*/  ENDCOLLECTIVE ;  /* 0x000000000000791b */ /* 0x007fe20003800000 */
.L_x_4790:
[----:B------:R-:W-:Y:S01]  /*205a0*/  @!PT LDS RZ, [RZ] ;  /* 0x00000000fffff984 */ /* 0x000fe20000000800 */
[----:B------:R-:W-:Y:S01]  /*205b0*/  @!PT LDS RZ, [RZ] ;  /* 0x00000000fffff984 */ /* 0x000fe20000000800 */
[----:B------:R-:W-:Y:S01]  /*205c0*/  @!PT LDS RZ, [RZ] ;  /* 0x00000000fffff984 */ /* 0x000fe20000000800 */
[----:B------:R0:W-:Y:S01]  /*205d0*/  @!P0 LDGSTS.E.BYPASS.LTC128B.128 [R23+0x35400], desc[UR42][R2.64+0x380], P2 ;  /* 0x3540038002178fae */ /* 0x0001e20009101d6a */
[----:B------:R-:W-:Y:S02]  /*205e0*/  IMAD.MOV.U32 R13, RZ, RZ, R0 ;  /* 0x000000ffff0d7224 */ /* 0x000fe400078e0000 */
[----:B------:R-:W-:-:S07]  /*205f0*/  IMAD.MOV.U32 R6, RZ, RZ, R14 ;  /* 0x000000ffff067224 */ /* 0x000fce00078e000e */
[----:B0-----:R-:W-:Y:S05]  /*20600*/  WARPSYNC.COLLECTIVE R15, `(.L_x_4791) ;  /* 0x000000000f087348 */ /* 0x001fea0003c00000 */
[----:B------:R1:W2:Y:S02]  /*20610*/  SHFL.IDX P6, R14, R13, R12, R11 ;  /* 0x0000000c0d0e7389 */ /* 0x0002a400000c000b */
[----:B012---:R-:W-:Y:S01]  /*20620*/  ENDCOLLECTIVE ;  /* 0x000000000000791b */ /* 0x007fe20003800000 */
.L_x_4791:
[----:B------:R-:W-:Y:S01]  /*20630*/  IMAD.MOV.U32 R0, RZ, RZ, R14 ;  /* 0x000000ffff007224 */ /* 0x000fe200078e000e */
[----:B------:R-:W-:Y:S06]  /*20640*/  BRA `(.L_x_4792) ;  /* 0xffffffac00b47947 */ /* 0x000fec000383ffff */
.L_x_4672:
[----:B0-----:R0:W1:Y:S02]  /*20650*/  SYNCS.PHASECHK.TRANS64.TRYWAIT P0, [R18+URZ+0x38820], R0 ;  /* 0x03882000120075a7 */ /* 0x001064000800017f */
[----:B-1----:R-:W-:Y:S05]  /*20660*/  @!P0 NANOSLEEP.SYNCS 0x989680 ;  /* 0x009896800000895d */ /* 0x002fea0003900000 */
[----:B------:R-:W1:Y:S02]  /*20670*/  @!P0 SYNCS.PHASECHK.TRANS64 P0, [R18+URZ+0x38820], R0 ;  /* 0x03882000120085a7 */ /* 0x000e64000800007f */
[----:B-1----:R-:W-:Y:S05]  /*20680*/  @!P0 BRA `(.L_x_4672) ;  /* 0xfffffffc00f08947 */ /* 0x002fea000383ffff */
[----:B------:R-:W-:Y:S05]  /*20690*/  BRA `(.L_x_4793) ;  /* 0xffffffb0005c7947 */ /* 0x000fea000383ffff */
.L_x_4675:
[----:B0-----:R0:W1:Y:S02]  /*206a0*/  SYNCS.PHASECHK.TRANS64.TRYWAIT P0, [R26+URZ+0x38860], R0 ;  /* 0x038860001a0075a7 */ /* 0x001064000800017f */
[----:B-1----:R-:W-:Y:S05]  /*206b0*/  @!P0 NANOSLEEP.SYNCS 0x989680 ;  /* 0x009896800000895d */ /* 0x002fea0003900000 */
[----:B------:R-:W1:Y:S02]  /*206c0*/  @!P0 SYNCS.PHASECHK.TRANS64 P0, [R26+URZ+0x38860], R0 ;  /* 0x038860001a0085a7 */ /* 0x000e64000800007f */
[----:B-1----:R-:W-:Y:S05]  /*206d0*/  @!P0 BRA `(.L_x_4675) ;  /* 0xfffffffc00f08947 */ /* 0x002fea000383ffff */
[----:B------:R-:W-:Y:S05]  /*206e0*/  BRA `(.L_x_4794) ;  /* 0xffffffb0006c7947 */ /* 0x000fea000383ffff */
.L_x_4676:
        /* <DEDUP_REMOVED lines=8> */
.L_x_4796:
[----:B------:R-:W-:Y:S05]  /*20770*/  BSYNC B0 ;  /* 0x0000000000007941 */ /* 0x000fea0003800000 */
.L_x_4795:
        /* <DEDUP_REMOVED lines=15> */
.L_x_4797:
        /* <DEDUP_REMOVED lines=39> */
.L_x_4798:
[----:B------:R-:W-:Y:S02]  /*20ae0*/  IMAD.MOV.U32 R13, RZ, RZ, R5 ;  /* 0x000000ffff0d7224 */ /* 0x000fe400078e0005 */
[----:B------:R-:W-:-:S07]  /*20af0*/  IMAD.MOV.U32 R3, RZ, RZ, R14 ;  /* 0x000000ffff037224 */ /* 0x000fce00078e000e */
[----:B------:R-:W-:Y:S05]  /*20b00*/  WARPSYNC.COLLECTIVE R15, `(.L_x_4799) ;  /* 0x000000000f087348 */ /* 0x000fea0003c00000 */
[----:B------:R0:W1:Y:S02]  /*20b10*/  SHFL.IDX P6, R14, R13, R12, R11 ;  /* 0x0000000c0d0e7389 */ /* 0x00006400000c000b */
[----:B01----:R-:W-:Y:S01]  /*20b20*/  ENDCOLLECTIVE ;  /* 0x000000000000791b */ /* 0x003fe20003800000 */
.L_x_4799:
        /* <DEDUP_REMOVED lines=29> */
.L_x_4800:
[----:B------:R-:W-:Y:S02]  /*20d00*/  IMAD.MOV.U32 R13, RZ, RZ, R5 ;  /* 0x000000ffff0d7224 */ /* 0x000fe400078e0005 */
[----:B------:R-:W-:-:S07]  /*20d10*/  IMAD.MOV.U32 R7, RZ, RZ, R14 ;  /* 0x000000ffff077224 */ /* 0x000fce00078e000e */
[----:B------:R-:W-:Y:S05]  /*20d20*/  WARPSYNC.COLLECTIVE R15, `(.L_x_4801) ;  /* 0x000000000f087348 */ /* 0x000fea0003c00000 */
[----:B------:R0:W1:Y:S02]  /*20d30*/  SHFL.IDX P6, R14, R13, R12, R11 ;  /* 0x0000000c0d0e7389 */ /* 0x00006400000c000b */
[----:B01----:R-:W-:Y:S01]  /*20d40*/  ENDCOLLECTIVE ;  /* 0x000000000000791b */ /* 0x003fe20003800000 */
.L_x_4801:
        /* <DEDUP_REMOVED lines=29> */
.L_x_4802:
[----:B------:R-:W-:Y:S02]  /*20f20*/  IMAD.MOV.U32 R13, RZ, RZ, R5 ;  /* 0x000000ffff0d7224 */ /* 0x000fe400078e0005 */
[----:B------:R-:W-:-:S07]  /*20f30*/  IMAD.MOV.U32 R6, RZ, RZ, R14 ;  /* 0x000000ffff067224 */ /* 0x000fce00078e000e */
[----:B------:R-:W-:Y:S05]  /*20f40*/  WARPSYNC.COLLECTIVE R15, `(.L_x_4803) ;  /* 0x000000000f087348 */ /* 0x000fea0003c00000 */
[----:B------:R0:W1:Y:S02]  /*20f50*/  SHFL.IDX P6, R14, R13, R12, R11 ;  /* 0x0000000c0d0e7389 */ /* 0x00006400000c000b */
[----:B01----:R-:W-:Y:S01]  /*20f60*/  ENDCOLLECTIVE ;  /* 0x000000000000791b */ /* 0x003fe20003800000 */
.L_x_4803:
[----:B------:R-:W-:Y:S01]  /*20f70*/  IMAD.MOV.U32 R2, RZ, RZ, R14 ;  /* 0x000000ffff027224 */ /* 0x000fe200078e000e */
[----:B------:R-:W-:Y:S06]  /*20f80*/  BRA `(.L_x_4804) ;  /* 0xffffffac00fc7947 */ /* 0x000fec000383ffff */
.L_x_4683:
[----:B0-----:R0:W1:Y:S02]  /*20f90*/  SYNCS.PHASECHK.TRANS64.TRYWAIT P0, [R6+URZ+0x38840], R25 ;  /* 0x03884019060075a7 */ /* 0x001064000800017f */
[----:B-1----:R-:W-:Y:S05]  /*20fa0*/  @!P0 NANOSLEEP.SYNCS 0x989680 ;  /* 0x009896800000895d */ /* 0x002fea0003900000 */
[----:B------:R-:W1:Y:S02]  /*20fb0*/  @!P0 SYNCS.PHASECHK.TRANS64 P0, [R6+URZ+0x38840], R25 ;  /* 0x03884019060085a7 */ /* 0x000e64000800007f */
[----:B-1----:R-:W-:Y:S05]  /*20fc0*/  @!P0 BRA `(.L_x_4683) ;  /* 0xfffffffc00f08947 */ /* 0x002fea000383ffff */
[----:B------:R-:W-:Y:S05]  /*20fd0*/  BRA `(.L_x_4805) ;  /* 0xffffffb400887947 */ /* 0x000fea000383ffff */
.L_x_4684:
        /* <DEDUP_REMOVED lines=8> */
.L_x_4807:
[----:B------:R-:W-:Y:S05]  /*21060*/  BSYNC B1 ;  /* 0x0000000000017941 */ /* 0x000fea0003800000 */
.L_x_4806:
        /* <DEDUP_REMOVED lines=9> */
.L_x_4808:
[----:B------:R-:W-:Y:S02]  /*21100*/  IMAD.MOV.U32 R13, RZ, RZ, R26 ;  /* 0x000000ffff0d7224 */ /* 0x000fe400078e001a */
[----:B------:R-:W-:Y:S02]  /*21110*/  IMAD.MOV.U32 R12, RZ, RZ, 0x1 ;  /* 0x00000001ff0c7424 */ /* 0x000fe400078e00ff */
[----:B------:R-:W-:-:S07]  /*21120*/  IMAD.MOV.U32 R2, RZ, RZ, R14 ;  /* 0x000000ffff027224 */ /* 0x000fce00078e000e */
[----:B------:R-:W-:Y:S05]  /*21130*/  WARPSYNC.COLLECTIVE R15, `(.L_x_4809) ;  /* 0x000000000f087348 */ /* 0x000fea0003c00000 */
[----:B------:R0:W1:Y:S02]  /*21140*/  SHFL.IDX P6, R14, R13, R12, R11 ;  /* 0x0000000c0d0e7389 */ /* 0x00006400000c000b */
[----:B01----:R-:W-:Y:S01]  /*21150*/  ENDCOLLECTIVE ;  /* 0x000000000000791b */ /* 0x003fe20003800000 */
.L_x_4809:
        /* <DEDUP_REMOVED lines=11> */
.L_x_4810:
[----:B------:R-:W-:Y:S02]  /*21210*/  IMAD.MOV.U32 R13, RZ, RZ, R26 ;  /* 0x000000ffff0d7224 */ /* 0x000fe400078e001a */
[----:B------:R-:W-:Y:S02]  /*21220*/  IMAD.MOV.U32 R12, RZ, RZ, 0x2 ;  /* 0x00000002ff0c7424 */ /* 0x000fe400078e00ff */
[----:B------:R-:W-:-:S07]  /*21230*/  IMAD.MOV.U32 R2, RZ, RZ, R14 ;  /* 0x000000ffff027224 */ /* 0x000fce00078e000e */
[----:B------:R-:W-:Y:S05]  /*21240*/  WARPSYNC.COLLECTIVE R15, `(.L_x_4811) ;  /* 0x000000000f087348 */ /* 0x000fea0003c00000 */
[----:B------:R0:W1:Y:S02]  /*21250*/  SHFL.IDX P6, R14, R13, R12, R11 ;  /* 0x0000000c0d0e7389 */ /* 0x00006400000c000b */
[----:B01----:R-:W-:Y:S01]  /*21260*/  ENDCOLLECTIVE ;  /* 0x000000000000791b */ /* 0x003fe20003800000 */
.L_x_4811:
        /* <DEDUP_REMOVED lines=11> */
.L_x_4812:
[----:B------:R-:W-:Y:S02]  /*21320*/  IMAD.MOV.U32 R13, RZ, RZ, R26 ;  /* 0x000000ffff0d7224 */ /* 0x000fe400078e001a */
[----:B------:R-:W-:Y:S02]  /*21330*/  IMAD.MOV.U32 R12, RZ, RZ, 0x3 ;  /* 0x00000003ff0c7424 */ /* 0x000fe400078e00ff */
[----:B------:R-:W-:-:S07]  /*21340*/  IMAD.MOV.U32 R2, RZ, RZ, R14 ;  /* 0x000000ffff027224 */ /* 0x000fce00078e000e */
[----:B------:R-:W-:Y:S05]  /*21350*/  WARPSYNC.COLLECTIVE R15, `(.L_x_4813) ;  /* 0x000000000f087348 */ /* 0x000fea0003c00000 */
[----:B------:R0:W1:Y:S02]  /*21360*/  SHFL.IDX P6, R14, R13, R12, R11 ;  /* 0x0000000c0d0e7389 */ /* 0x00006400000c000b */
[----:B01----:R-:W-:Y:S01]  /*21370*/  ENDCOLLECTIVE ;  /* 0x000000000000791b */ /* 0x003fe20003800000 */
.L_x_4813:
        /* <DEDUP_REMOVED lines=11> */
.L_x_4814:
[----:B------:R-:W-:Y:S01]  /*21430*/  IMAD.MOV.U32 R2, RZ, RZ, R14 ;  /* 0x000000ffff027224 */ /* 0x000fe200078e000e */
[----:B------:R-:W-:Y:S06]  /*21440*/  BRA `(.L_x_4815) ;  /* 0xffffffb400107947 */ /* 0x000fec000383ffff */
.L_x_4689:
[----:B---3--:R3:W4:Y:S02]  /*21450*/  SYNCS.PHASECHK.TRANS64.TRYWAIT P0, [R6+URZ+0x38860], R25 ;  /* 0x03886019060075a7 */ /* 0x008724000800017f */
[----:B----4-:R-:W-:Y:S05]  /*21460*/  @!P0 NANOSLEEP.SYNCS 0x989680 ;  /* 0x009896800000895d */ /* 0x010fea0003900000 */
[----:B------:R-:W4:Y:S02]  /*21470*/  @!P0 SYNCS.PHASECHK.TRANS64 P0, [R6+URZ+0x38860], R25 ;  /* 0x03886019060085a7 */ /* 0x000f24000800007f */
[----:B----4-:R-:W-:Y:S05]  /*21480*/  @!P0 BRA `(.L_x_4689) ;  /* 0xfffffffc00f08947 */ /* 0x010fea000383ffff */
[----:B------:R-:W-:Y:S05]  /*21490*/  BRA `(.L_x_4816) ;  /* 0xffffffb400607947 */ /* 0x000fea000383ffff */
.L_x_4690:
        /* <DEDUP_REMOVED lines=8> */
.L_x_4818:
[----:B------:R-:W-:Y:S05]  /*21520*/  BSYNC B1 ;  /* 0x0000000000017941 */ /* 0x000fea0003800000 */
.L_x_4817:
        /* <DEDUP_REMOVED lines=13> */
.L_x_4819:
        /* <DEDUP_REMOVED lines=17> */
.L_x_4820:
        /* <DEDUP_REMOVED lines=16> */
.L_x_4821:
        /* <DEDUP_REMOVED lines=19> */
.L_x_4822:
        /* <DEDUP_REMOVED lines=14> */
.L_x_4823:
        /* <DEDUP_REMOVED lines=16> */
.L_x_4824:
        /* <DEDUP_REMOVED lines=14> */
.L_x_4825:
[----:B------:R-:W-:Y:S05]  /*21c00*/  BRA `(.L_x_4826) ;  /* 0xffffffb000c47947 */ /* 0x000fea000383ffff */
.L_x_4698:
        /* <DEDUP_REMOVED lines=8> */
.L_x_4828:
[----:B------:R-:W-:Y:S05]  /*21c90*/  BSYNC B0 ;  /* 0x0000000000007941 */ /* 0x000fea0003800000 */
.L_x_4827:
        /* <DEDUP_REMOVED lines=9> */
.L_x_4829:
        /* <DEDUP_REMOVED lines=24> */
.L_x_4830:
[----:B------:R-:W-:Y:S01]  /*21eb0*/  IMAD.MOV.U32 R12, RZ, RZ, 0x2 ;  /* 0x00000002ff0c7424 */ /* 0x000fe200078e00ff */
[----:B------:R-:W-:-:S05]  /*21ec0*/  SEL R14, R14, RZ, P1 ;  /* 0x000000ff0e0e7207 */ /* 0x000fca0000800000 */
[----:B------:R-:W-:-:S04]  /*21ed0*/  IMAD.IADD R5, R13, 0x1, R14 ;  /* 0x000000010d057824 */ /* 0x000fc800078e020e */
[----:B------:R-:W-:-:S07]  /*21ee0*/  IMAD.MOV.U32 R13, RZ, RZ, R5 ;  /* 0x000000ffff0d7224 */ /* 0x000fce00078e0005 */
[----:B------:R-:W-:Y:S05]  /*21ef0*/  WARPSYNC.COLLECTIVE R15, `(.L_x_4831) ;  /* 0x000000000f087348 */ /* 0x000fea0003c00000 */
[----:B------:R0:W1:Y:S02]  /*21f00*/  SHFL.UP P6, R14, R13, R12, R11 ;  /* 0x0400000c0d0e7389 */ /* 0x00006400000c000b */
[----:B01----:R-:W-:Y:S01]  /*21f10*/  ENDCOLLECTIVE ;  /* 0x000000000000791b */ /* 0x003fe20003800000 */
.L_x_4831:
[----:B------:R-:W-:Y:S01]  /*21f20*/  IMAD.MOV.U32 R12, RZ, RZ, 0x4 ;  /* 0x00000004ff0c7424 */ /* 0x000fe200078e00ff */
[----:B------:R-:W-:-:S05]  /*21f30*/  SEL R2, R14, RZ, P2 ;  /* 0x000000ff0e027207 */ /* 0x000fca0001000000 */
[----:B------:R-:W-:-:S04]  /*21f40*/  IMAD.IADD R2, R5, 0x1, R2 ;  /* 0x0000000105027824 */ /* 0x000fc800078e0202 */
[----:B------:R-:W-:-:S07]  /*21f50*/  IMAD.MOV.U32 R13, RZ, RZ, R2 ;  /* 0x000000ffff0d7224 */ /* 0x000fce00078e0002 */
[----:B------:R-:W-:Y:S05]  /*21f60*/  WARPSYNC.COLLECTIVE R15, `(.L_x_4832) ;  /* 0x000000000f087348 */ /* 0x000fea0003c00000 */
[----:B------:R0:W1:Y:S02]  /*21f70*/  SHFL.UP P6, R14, R13, R12, R11 ;  /* 0x0400000c0d0e7389 */ /* 0x00006400000c000b */
[----:B01----:R-:W-:Y:S01]  /*21f80*/  ENDCOLLECTIVE ;  /* 0x000000000000791b */ /* 0x003fe20003800000 */
.L_x_4832:
[----:B------:R-:W-:Y:S01]  /*21f90*/  IMAD.MOV.U32 R12, RZ, RZ, 0x8 ;  /* 0x00000008ff0c7424 */ /* 0x000fe200078e00ff */
[----:B------:R-:W-:-:S05]  /*21fa0*/  SEL R3, R14, RZ, P3 ;  /* 0x000000ff0e037207 */ /* 0x000fca0001800000 */
[----:B------:R-:W-:-:S04]  /*21fb0*/  IMAD.IADD R8, R2, 0x1, R3 ;  /* 0x0000000102087824 */ /* 0x000fc800078e0203 */
[----:B------:R-:W-:-:S07]  /*21fc0*/  IMAD.MOV.U32 R13, RZ, RZ, R8 ;  /* 0x000000ffff0d7224 */ /* 0x000fce00078e0008 */
[----:B------:R-:W-:Y:S05]  /*21fd0*/  WARPSYNC.COLLECTIVE R15, `(.L_x_4833) ;  /* 0x000000000f087348 */ /* 0x000fea0003c00000 */
[----:B------:R0:W1:Y:S02]  /*21fe0*/  SHFL.UP P6, R14, R13, R12, R11 ;  /* 0x0400000c0d0e7389 */ /* 0x00006400000c000b */
[----:B01----:R-:W-:Y:S01]  /*21ff0*/  ENDCOLLECTIVE ;  /* 0x000000000000791b */ /* 0x003fe20003800000 */
.L_x_4833:
[----:B------:R-:W-:Y:S01]  /*22000*/  IMAD.MOV.U32 R12, RZ, RZ, 0x10 ;  /* 0x00000010ff0c7424 */ /* 0x000fe200078e00ff */
[----:B------:R-:W-:-:S05]  /*22010*/  SEL R5, R14, RZ, P4 ;  /* 0x000000ff0e057207 */ /* 0x000fca0002000000 */
[----:B------:R-:W-:-:S04]  /*22020*/  IMAD.IADD R5, R8, 0x1, R5 ;  /* 0x0000000108057824 */ /* 0x000fc800078e0205 */
[----:B------:R-:W-:-:S07]  /*22030*/  IMAD.MOV.U32 R13, RZ, RZ, R5 ;  /* 0x000000ffff0d7224 */ /* 0x000fce00078e0005 */
[----:B------:R-:W-:Y:S05]  /*22040*/  WARPSYNC.COLLECTIVE R15, `(.L_x_4834) ;  /* 0x000000000f087348 */ /* 0x000fea0003c00000 */
[----:B------:R0:W1:Y:S02]  /*22050*/  SHFL.UP P6, R14, R13, R12, R11 ;  /* 0x0400000c0d0e7389 */ /* 0x00006400000c000b */
[----:B01----:R-:W-:Y:S01]  /*22060*/  ENDCOLLECTIVE ;  /* 0x000000000000791b */ /* 0x003fe20003800000 */
.L_x_4834:
        /* <DEDUP_REMOVED lines=8> */
.L_x_4835:
[----:B------:R-:W-:Y:S05]  /*220f0*/  BRA `(.L_x_4836) ;  /* 0xffffffb4005c7947 */ /* 0x000fea000383ffff */
.L_x_4701:
[----:B------:R-:W-:Y:S01]  /*22100*/  BSSY B0, `(.L_x_4837) ;  /* 0x0000007000007945 */ /* 0x000fe20003800000 */
[----:B------:R-:W-:Y:S02]  /*22110*/  IMAD.MOV.U32 R12, RZ, RZ, 0x1 ;  /* 0x00000001ff0c7424 */ /* 0x000fe400078e00ff */
[----:B------:R-:W-:Y:S02]  /*22120*/  IMAD.MOV.U32 R11, RZ, RZ, RZ ;  /* 0x000000ffff0b7224 */ /* 0x000fe400078e00ff */
[----:B------:R-:W-:-:S07]  /*22130*/  IMAD.MOV.U32 R15, RZ, RZ, -0x1 ;  /* 0xffffffffff0f7424 */ /* 0x000fce00078e00ff */
[----:B------:R-:W-:Y:S05]  /*22140*/  WARPSYNC.COLLECTIVE R15, `(.L_x_4838) ;  /* 0x000000000f087348 */ /* 0x000fea0003c00000 */
[----:B------:R0:W1:Y:S02]  /*22150*/  SHFL.UP P6, R14, R13, R12, R11 ;  /* 0x0400000c0d0e7389 */ /* 0x00006400000c000b */
[----:B01----:R-:W-:Y:S01]  /*22160*/  ENDCOLLECTIVE ;  /* 0x000000000000791b */ /* 0x003fe20003800000 */
.L_x_4838:
[----:B------:R-:W-:Y:S05]  /*22170*/  BSYNC B0 ;  /* 0x0000000000007941 */ /* 0x000fea0003800000 */
.L_x_4837:
        /* <DEDUP_REMOVED lines=8> */
.L_x_4839:
[----:B------:R-:W-:Y:S01]  /*22200*/  IMAD.MOV.U32 R12, RZ, RZ, 0x4 ;  /* 0x00000004ff0c7424 */ /* 0x000fe200078e00ff */
[----:B------:R-:W-:-:S05]  /*22210*/  SEL R2, R14, RZ, P2 ;  /* 0x000000ff0e027207 */ /* 0x000fca0001000000 */
[----:B------:R-:W-:-:S04]  /*22220*/  IMAD.IADD R2, R13, 0x1, R2 ;  /* 0x000000010d027824 */ /* 0x000fc800078e0202 */
[----:B------:R-:W-:-:S07]  /*22230*/  IMAD.MOV.U32 R13, RZ, RZ, R2 ;  /* 0x000000ffff0d7224 */ /* 0x000fce00078e0002 */
[----:B------:R-:W-:Y:S05]  /*22240*/  WARPSYNC.COLLECTIVE R15, `(.L_x_4840) ;  /* 0x000000000f087348 */ /* 0x000fea0003c00000 */
[----:B------:R0:W1:Y:S02]  /*22250*/  SHFL.UP P6, R14, R13, R12, R11 ;  /* 0x0400000c0d0e7389 */ /* 0x00006400000c000b */
[----:B01----:R-:W-:Y:S01]  /*22260*/  ENDCOLLECTIVE ;  /* 0x000000000000791b */ /* 0x003fe20003800000 */
.L_x_4840:
[----:B------:R-:W-:Y:S01]  /*22270*/  IMAD.MOV.U32 R12, RZ, RZ, 0x8 ;  /* 0x00000008ff0c7424 */ /* 0x000fe200078e00ff */
[----:B------:R-:W-:-:S05]  /*22280*/  SEL R3, R14, RZ, P3 ;  /* 0x000000ff0e037207 */ /* 0x000fca0001800000 */
[----:B------:R-:W-:-:S04]  /*22290*/  IMAD.IADD R3, R2, 0x1, R3 ;  /* 0x0000000102037824 */ /* 0x000fc800078e0203 */
[----:B------:R-:W-:-:S07]  /*222a0*/  IMAD.MOV.U32 R13, RZ, RZ, R3 ;  /* 0x000000ffff0d7224 */ /* 0x000fce00078e0003 */
[----:B------:R-:W-:Y:S05]  /*222b0*/  WARPSYNC.COLLECTIVE R15, `(.L_x_4841) ;  /* 0x000000000f087348 */ /* 0x000fea0003c00000 */
[----:B------:R0:W1:Y:S02]  /*222c0*/  SHFL.UP P6, R14, R13, R12, R11 ;  /* 0x0400000c0d0e7389 */ /* 0x00006400000c000b */
[----:B01----:R-:W-:Y:S01]  /*222d0*/  ENDCOLLECTIVE ;  /* 0x000000000000791b */ /* 0x003fe20003800000 */
.L_x_4841:
[----:B------:R-:W-:Y:S01]  /*222e0*/  IMAD.MOV.U32 R12, RZ, RZ, 0x10 ;  /* 0x00000010ff0c7424 */ /* 0x000fe200078e00ff */
[----:B------:R-:W-:-:S05]  /*222f0*/  SEL R14, R14, RZ, P4 ;  /* 0x000000ff0e0e7207 */ /* 0x000fca0002000000 */
[----:B------:R-:W-:-:S04]  /*22300*/  IMAD.IADD R5, R3, 0x1, R14 ;  /* 0x0000000103057824 */ /* 0x000fc800078e020e */
[----:B------:R-:W-:-:S07]  /*22310*/  IMAD.MOV.U32 R13, RZ, RZ, R5 ;  /* 0x000000ffff0d7224 */ /* 0x000fce00078e0005 */
[----:B------:R-:W-:Y:S05]  /*22320*/  WARPSYNC.COLLECTIVE R15, `(.L_x_4842) ;  /* 0x000000000f087348 */ /* 0x000fea0003c00000 */
[----:B------:R0:W1:Y:S02]  /*22330*/  SHFL.UP P6, R14, R13, R12, R11 ;  /* 0x0400000c0d0e7389 */ /* 0x00006400000c000b */
[----:B01----:R-:W-:Y:S01]  /*22340*/  ENDCOLLECTIVE ;  /* 0x000000000000791b */ /* 0x003fe20003800000 */
.L_x_4842:
        /* <DEDUP_REMOVED lines=8> */
.L_x_4843:
[----:B------:R-:W-:Y:S05]  /*223d0*/  BRA `(.L_x_4844) ;  /* 0xffffffb400487947 */ /* 0x000fea000383ffff */
.L_x_4703:
[----:B------:R-:W-:Y:S01]  /*223e0*/  BSSY B0, `(.L_x_4845) ;  /* 0x0000006000007945 */ /* 0x000fe20003800000 */
[----:B------:R-:W-:Y:S01]  /*223f0*/  PLOP3.LUT P6, PT, P6, PT, PT, 0x8, 0x0 ;  /* 0x000000000000781c */ /* 0x000fe200037ce170 */
[----:B------:R-:W-:-:S12]  /*22400*/  IMAD.MOV.U32 R15, RZ, RZ, -0x1 ;  /* 0xffffffffff0f7424 */ /* 0x000fd800078e00ff */
[----:B0-----:R-:W-:Y:S05]  /*22410*/  WARPSYNC.COLLECTIVE R15, `(.L_x_4846) ;  /* 0x000000000f087348 */ /* 0x001fea0003c00000 */
[----:B------:R-:W-:Y:S01]  /*22420*/  VOTE.ANY R14, PT, P6 ;  /* 0x00000000000e7806 */ /* 0x000fe200030e0100 */
[----:B0-----:R-:W-:Y:S06]  /*22430*/  ENDCOLLECTIVE ;  /* 0x000000000000791b */ /* 0x001fec0003800000 */
.L_x_4846:
[----:B------:R-:W-:Y:S05]  /*22440*/  BSYNC B0 ;  /* 0x0000000000007941 */ /* 0x000fea0003800000 */
.L_x_4845:
        /* <DEDUP_REMOVED lines=9> */
.L_x_4847:
[----:B------:R-:W-:Y:S02]  /*224e0*/  IMAD.MOV.U32 R13, RZ, RZ, R4 ;  /* 0x000000ffff0d7224 */ /* 0x000fe400078e0004 */
[----:B------:R-:W-:-:S07]  /*224f0*/  IMAD.MOV.U32 R7, RZ, RZ, R14 ;  /* 0x000000ffff077224 */ /* 0x000fce00078e000e */
[----:B------:R-:W-:Y:S05]  /*22500*/  WARPSYNC.COLLECTIVE R15, `(.L_x_4848) ;  /* 0x000000000f087348 */ /* 0x000fea0003c00000 */
[----:B------:R0:W1:Y:S02]  /*22510*/  SHFL.IDX P6, R14, R13, R12, R11 ;  /* 0x0000000c0d0e7389 */ /* 0x00006400000c000b */
[----:B01----:R-:W-:Y:S01]  /*22520*/  ENDCOLLECTIVE ;  /* 0x000000000000791b */ /* 0x003fe20003800000 */
.L_x_4848:
[----:B------:R-:W-:Y:S01]  /*22530*/  IMAD.MOV.U32 R4, RZ, RZ, R14 ;  /* 0x000000ffff047224 */ /* 0x000fe200078e000e */
[----:B------:R-:W-:Y:S06]  /*22540*/  BRA `(.L_x_4849) ;  /* 0xffffffb400287947 */ /* 0x000fec000383ffff */
.L_x_4705:
[----:B------:R-:W-:Y:S01]  /*22550*/  BSSY B0, `(.L_x_4850) ;  /* 0x0000007000007945 */ /* 0x000fe20003800000 */
[----:B------:R-:W-:Y:S02]  /*22560*/  IMAD.MOV.U32 R13, RZ, RZ, R3 ;  /* 0x000000ffff0d7224 */ /* 0x000fe400078e0003 */
[----:B------:R-:W-:Y:S02]  /*22570*/  IMAD.MOV.U32 R11, RZ, RZ, 0x1f ;  /* 0x0000001fff0b7424 */ /* 0x000fe400078e00ff */
[----:B------:R-:W-:-:S07]  /*22580*/  IMAD.MOV.U32 R15, RZ, RZ, -0x1 ;  /* 0xffffffffff0f7424 */ /* 0x000fce00078e00ff */
[----:B0123--:R-:W-:Y:S05]  /*22590*/  WARPSYNC.COLLECTIVE R15, `(.L_x_4851) ;  /* 0x000000000f087348 */ /* 0x00ffea0003c00000 */
[----:B------:R4:W0:Y:S02]  /*225a0*/  SHFL.IDX P6, R14, R13, R12, R11 ;  /* 0x0000000c0d0e7389 */ /* 0x00082400000c000b */
[----:B01234-:R-:W-:Y:S01]  /*225b0*/  ENDCOLLECTIVE ;  /* 0x000000000000791b */ /* 0x01ffe20003800000 */
.L_x_4851:
[----:B------:R-:W-:Y:S05]  /*225c0*/  BSYNC B0 ;  /* 0x0000000000007941 */ /* 0x000fea0003800000 */
.L_x_4850:
[----:B------:R-:W-:Y:S01]  /*225d0*/  IMAD.MOV.U32 R24, RZ, RZ, R14 ;  /* 0x000000ffff187224 */ /* 0x000fe200078e000e */
[----:B------:R-:W-:Y:S06]  /*225e0*/  BRA `(.L_x_4704) ;  /* 0xffffffb400187947 */ /* 0x000fec000383ffff */
.L_x_4709:
[----:B-1----:R1:W4:Y:S02]  /*225f0*/  SYNCS.PHASECHK.TRANS64.TRYWAIT P0, [R7+URZ+0x38820], R0 ;  /* 0x03882000070075a7 */ /* 0x002324000800017f */
[----:B----4-:R-:W-:Y:S05]  /*22600*/  @!P0 NANOSLEEP.SYNCS 0x989680 ;  /* 0x009896800000895d */ /* 0x010fea0003900000 */
[----:B------:R-:W4:Y:S02]  /*22610*/  @!P0 SYNCS.PHASECHK.TRANS64 P0, [R7+URZ+0x38820], R0 ;  /* 0x03882000070085a7 */ /* 0x000f24000800007f */
[----:B----4-:R-:W-:Y:S05]  /*22620*/  @!P0 BRA `(.L_x_4709) ;  /* 0xfffffffc00f08947 */ /* 0x010fea000383ffff */
[----:B------:R-:W-:Y:S05]  /*22630*/  BRA `(.L_x_4852) ;  /* 0xffffffb800707947 */ /* 0x000fea000383ffff */
.L_x_4710:
        /* <DEDUP_REMOVED lines=11> */
.L_x_4854:
[----:B------:R-:W-:Y:S05]  /*226f0*/  BSYNC B0 ;  /* 0x0000000000007941 */ /* 0x000fea0003800000 */
.L_x_4853:
[----:B------:R-:W-:Y:S05]  /*22700*/  BRA `(.L_x_4855) ;  /* 0xffffffb800587947 */ /* 0x000fea000383ffff */
.L_x_4711:
[----:B------:R-:W-:Y:S01]  /*22710*/  BSSY B0, `(.L_x_4856) ;  /* 0x0000006000007945 */ /* 0x000fe20003800000 */
[----:B------:R-:W-:-:S07]  /*22720*/  IMAD.MOV.U32 R15, RZ, RZ, -0x1 ;  /* 0xffffffffff0f7424 */ /* 0x000fce00078e00ff */
[----:B0123--:R-:W-:Y:S05]  /*22730*/  WARPSYNC.COLLECTIVE R15, `(.L_x_4857) ;  /* 0x000000000f0c7348 */ /* 0x00ffea0003c00000 */
[----:B------:R-:W-:Y:S02]  /*22740*/  ELECT P6, UR62, PT ;  /* 0x00000000003e782f */ /* 0x000fe400038c0000 */
[----:B------:R-:W-:Y:S01]  /*22750*/  MOV R14, UR62 ;  /* 0x0000003e000e7c02 */ /* 0x000fe20008000f00 */
[----:B0123--:R-:W-:Y:S10]  /*22760*/  ENDCOLLECTIVE ;  /* 0x000000000000791b */ /* 0x00fff40003800000 */
.L_x_4857:
[----:B------:R-:W-:Y:S05]  /*22770*/  BSYNC B0 ;  /* 0x0000000000007941 */ /* 0x000fea0003800000 */
.L_x_4856:
[----:B------:R-:W-:Y:S05]  /*22780*/  BRA `(.L_x_4858) ;  /* 0xffffffb8004c7947 */ /* 0x000fea000383ffff */
.L_x_4713:
[----:B-1----:R1:W4:Y:S02]  /*22790*/  SYNCS.PHASECHK.TRANS64.TRYWAIT P1, [R5+URZ+0x38840], R0 ;  /* 0x03884000050075a7 */ /* 0x002324000802017f */
[----:B----4-:R-:W-:Y:S05]  /*227a0*/  @!P1 NANOSLEEP.SYNCS 0x989680 ;  /* 0x009896800000995d */ /* 0x010fea0003900000 */
[----:B------:R-:W4:Y:S02]  /*227b0*/  @!P1 SYNCS.PHASECHK.TRANS64 P1, [R5+URZ+0x38840], R0 ;  /* 0x03884000050095a7 */ /* 0x000f24000802007f */
[----:B----4-:R-:W-:Y:S05]  /*227c0*/  @!P1 BRA `(.L_x_4713) ;  /* 0xfffffffc00f09947 */ /* 0x010fea000383ffff */
[----:B------:R-:W-:Y:S05]  /*227d0*/  BRA `(.L_x_4859) ;  /* 0xffffffb8006c7947 */ /* 0x000fea000383ffff */
.L_x_4715:
[----:B----4-:R4:W0:Y:S02]  /*227e0*/  SYNCS.PHASECHK.TRANS64.TRYWAIT P1, [R3+URZ+0x38840], R2 ;  /* 0x03884002030075a7 */ /* 0x010824000802017f */
[----:B0-----:R-:W-:Y:S05]  /*227f0*/  @!P1 NANOSLEEP.SYNCS 0x989680 ;  /* 0x009896800000995d */ /* 0x001fea0003900000 */
[----:B------:R-:W0:Y:S02]  /*22800*/  @!P1 SYNCS.PHASECHK.TRANS64 P1, [R3+URZ+0x38840], R2 ;  /* 0x03884002030095a7 */ /* 0x000e24000802007f */
[----:B0-----:R-:W-:Y:S05]  /*22810*/  @!P1 BRA `(.L_x_4715) ;  /* 0xfffffffc00f09947 */ /* 0x001fea000383ffff */
[----:B------:R-:W-:Y:S05]  /*22820*/  BRA `(.L_x_4860) ;  /* 0xffffffb800787947 */ /* 0x000fea000383ffff */
.L_x_4717:
[----:B------:R0:W0:Y:S02]  /*22830*/  SYNCS.PHASECHK.TRANS64.TRYWAIT P1, [R5+URZ+0x38860], R0 ;  /* 0x03886000050075a7 */ /* 0x000024000802017f */
[----:B0-----:R-:W-:Y:S05]  /*22840*/  @!P1 NANOSLEEP.SYNCS 0x989680 ;  /* 0x009896800000995d */ /* 0x001fea0003900000 */
[----:B------:R-:W0:Y:S02]  /*22850*/  @!P1 SYNCS.PHASECHK.TRANS64 P1, [R5+URZ+0x38860], R0 ;  /* 0x03886000050095a7 */ /* 0x000e24000802007f */
[----:B0-----:R-:W-:Y:S05]  /*22860*/  @!P1 BRA `(.L_x_4717) ;  /* 0xfffffffc00f09947 */ /* 0x001fea000383ffff */
[----:B------:R-:W-:Y:S05]  /*22870*/  BRA `(.L_x_4861) ;  /* 0xffffffb800747947 */ /* 0x000fea000383ffff */
.L_x_4862:
        /* <DEDUP_REMOVED lines=16> */
.L_x_15644:


//--------------------- .text._ZN7cutlass13device_kernelIN5flash11enable_sm90INS1_16FlashAttnFwdSm90INS1_25CollectiveMainloopFwdSm90ILi2EN4cute5tupleIJNS5_1CILi1EEES8_S8_EEENS6_IJNS7_ILi64EEESA_SA_EEELi512ENS_6half_tEfNS_4arch4Sm90ELb0ELb1ELb0ELb0ELb1ELb0ELb0ELb0ELb0ELb1ELb1ELb0EEENS1_21CollectiveEpilogueFwdINS6_IJSA_NS7_ILi512EEESA_EEES9_SC_SE_Li256ELb0ELb1ELb1ELb0EEENS1_19SingleTileSchedulerILb0ELb1ELb1ELi64EEEEEEEEEvNT_6ParamsE --------------------------
	.section	.text._ZN7cutlass13device_kernelIN5flash11enable_sm90INS1_16FlashAttnFwdSm90INS1_25CollectiveMainloopFwdSm90ILi2EN4cute5tupleIJNS5_1CILi1EEES8_S8_EEENS6_IJNS7_ILi64EEESA_SA_EEELi512ENS_6half_tEfNS_4arch4Sm90ELb0ELb1ELb0ELb0ELb1ELb0ELb0ELb0ELb0ELb1ELb1ELb0EEENS1_21CollectiveEpilogueFwdINS6_IJSA_NS7_ILi512EEESA_EEES9_SC_SE_Li256ELb0ELb1ELb1ELb0EEENS1_19SingleTileSchedulerILb0ELb1ELb1ELi64EEEEEEEEEvNT_6ParamsE,"ax",@progbits
	.align	128
.text._ZN7cutlass13device_kernelIN5flash11enable_sm90INS1_16FlashAttnFwdSm90INS1_25CollectiveMainloopFwdSm90ILi2EN4cute5tupleIJNS5_1CILi1EEES8_S8_EEENS6_IJNS7_ILi64EEESA_SA_EEELi512ENS_6half_tEfNS_4arch4Sm90ELb0ELb1ELb0ELb0ELb1ELb0ELb0ELb0ELb0ELb1ELb1ELb0EEENS1_21CollectiveEpilogueFwdINS6_IJSA_NS7_ILi512EEESA_EEES9_SC_SE_Li256ELb0ELb1ELb1ELb0EEENS1_19SingleTileSchedulerILb0ELb1ELb1ELi64EEEEEEEEEvNT_6ParamsE:
        .type           _ZN7cutlass13device_kernelIN5flash11enable_sm90INS1_16FlashAttnFwdSm90INS1_25CollectiveMainloopFwdSm90ILi2EN4cute5tupleIJNS5_1CILi1EEES8_S8_EEENS6_IJNS7_ILi64EEESA_SA_EEELi512ENS_6half_tEfNS_4arch4Sm90ELb0ELb1ELb0ELb0ELb1ELb0ELb0ELb0ELb0ELb1ELb1ELb0EEENS1_21CollectiveEpilogueFwdINS6_IJSA_NS7_ILi512EEESA_EEES9_SC_SE_Li256ELb0ELb1ELb1ELb0EEENS1_19SingleTileSchedulerILb0ELb1ELb1ELi64EEEEEEEEEvNT_6ParamsE,@function
        .size           _ZN7cutlass13device_kernelIN5flash11enable_sm90INS1_16FlashAttnFwdSm90INS1_25CollectiveMainloopFwdSm90ILi2EN4cute5tupleIJNS5_1CILi1EEES8_S8_EEENS6_IJNS7_ILi64EEESA_SA_EEELi512ENS_6half_tEfNS_4arch4Sm90ELb0ELb1ELb0ELb0ELb1ELb0ELb0ELb0ELb0ELb1ELb1ELb0EEENS1_21CollectiveEpilogueFwdINS6_IJSA_NS7_ILi512EEESA_EEES9_SC_SE_Li256ELb0ELb1ELb1ELb0EEENS1_19SingleTileSchedulerILb0ELb1ELb1ELi64EEEEEEEEEvNT_6ParamsE,(.L_x_15645 - _ZN7cutlass13device_kernelIN5flash11enable_sm90INS1_16FlashAttnFwdSm90INS1_25CollectiveMainloopFwdSm90ILi2EN4cute5tupleIJNS5_1CILi1EEES8_S8_EEENS6_IJNS7_ILi64EEESA_SA_EEELi512ENS_6half_tEfNS_4arch4Sm90ELb0ELb1ELb0ELb0ELb1ELb0ELb0ELb0ELb0ELb1ELb1ELb0EEENS1_21CollectiveEpilogueFwdINS6_IJSA_NS7_ILi512EEESA_EEES9_SC_SE_Li256ELb0ELb1ELb1ELb0EEENS1_19SingleTileSchedulerILb0ELb1ELb1ELi64EEEEEEEEEvNT_6ParamsE)
        .other          _ZN7cutlass13device_kernelIN5flash11enable_sm90INS1_16FlashAttnFwdSm90INS1_25CollectiveMainloopFwdSm90ILi2EN4cute5tupleIJNS5_1CILi1EEES8_S8_EEENS6_IJNS7_ILi64EEESA_SA_EEELi512ENS_6half_tEfNS_4arch4Sm90ELb0ELb1ELb0ELb0ELb1ELb0ELb0ELb0ELb0ELb1ELb1ELb0EEENS1_21CollectiveEpilogueFwdINS6_IJSA_NS7_ILi512EEESA_EEES9_SC_SE_Li256ELb0ELb1ELb1ELb0EEENS1_19SingleTileSchedulerILb0ELb1ELb1ELi64EEEEEEEEEvNT_6ParamsE,@"STO_CUDA_ENTRY STV_DEFAULT"
_ZN7cutlass13device_kernelIN5flash11enable_sm90INS1_16FlashAttnFwdSm90INS1_25CollectiveMainloopFwdSm90ILi2EN4cute5tupleIJNS5_1CILi1EEES8_S8_EEENS6_IJNS7_ILi64EEESA_SA_EEELi512ENS_6half_tEfNS_4arch4Sm90ELb0ELb1ELb0ELb0ELb1ELb0ELb0ELb0ELb0ELb1ELb1ELb0EEENS1_21CollectiveEpilogueFwdINS6_IJSA_NS7_ILi512EEESA_EEES9_SC_SE_Li256ELb0ELb1ELb1ELb0EEENS1_19SingleTileSchedulerILb0ELb1ELb1ELi64EEEEEEEEEvNT_6ParamsE:
        /* <DEDUP_REMOVED lines=40> */
.L_x_4863:
        /* <DEDUP_REMOVED lines=22> */
.L_x_4864:
        /* <DEDUP_REMOVED lines=18> */
.L_x_4865:
        /* <DEDUP_REMOVED lines=22> */
.L_x_4866:
        /* <DEDUP_REMOVED lines=23> */
.L_x_4867:
        /* <DEDUP_REMOVED lines=9> */
.L_x_4870:
[----:B------:R-:W-:-:S08]  /*0860*/  NOP ;  /* 0x0000000000007918 */ /* 0x000fd00000000000 */
[----:B------:R-:W0:Y:S02]  /*0870*/  USETMAXREG.TRY_ALLOC.CTAPOOL UP0, 0xe8 ;  /* 0x000000e8000079c8 */ /* 0x000e240008000600 */
[----:B0-----:R-:W-:-:S13]  /*0880*/  PLOP3.LUT P0, PT, PT, PT, UP0, 0x80, 0x0 ;  /* 0x000000000000781c */ /* 0x001fda0003f0f008 */
[----:B------:R-:W-:Y:S05]  /*0890*/  @!P0 BRA `(.L_x_4870) ;  /* 0xfffffffc00f08947 */ /* 0x000fea000383ffff */
[----:B------:R-:W0:Y:S01]  /*08a0*/  LDC R2, c[0x0][0xc50] ;  /* 0x00031400ff027b82 */ /* 0x000e220000000800 */
[----:B------:R-:W-:-:S04]  /*08b0*/  LOP3.LUT R0, R30, 0xffffff80, RZ, 0xc0, !PT ;  /* 0xffffff801e007812 */ /* 0x000fc800078ec0ff */
[----:B------:R-:W-:-:S03]  /*08c0*/  ISETP.NE.AND P0, PT, R0, 0x80, PT ;  /* 0x000000800000780c */ /* 0x000fc60003f05270 */
[----:B------:R-:W1:Y:S08]  /*08d0*/  S2UR UR4, SR_CTAID.Y ;  /* 0x00000000000479c3 */ /* 0x000e700000002600 */
[----:B------:R-:W2:Y:S08]  /*08e0*/  S2UR UR5, SR_CTAID.Z ;  /* 0x00000000000579c3 */ /* 0x000eb00000002700 */
[----:B------:R-:W-:Y:S06]  /*08f0*/  @!P0 BAR.ARV 0x8, 0x100 ;  /* 0x0204000000008b1d */ /* 0x000fec0000002000 */
[----:B0-----:R-:W-:-:S02]  /*0900*/  ISETP.NE.AND P1, PT, R2, 0x1, PT ;  /* 0x000000010200780c */ /* 0x001fc40003f25270 */
[----:B------:R-:W-:Y:S01]  /*0910*/  ISETP.GE.U32.AND P0, PT, R30, 0x100, PT ;  /* 0x000001001e00780c */ /* 0x000fe20003f06070 */
[----:B-1----:R-:W-:-:S10]  /*0920*/  IMAD.U32 R18, RZ, RZ, UR4 ;  /* 0x00000004ff127e24 */ /* 0x002fd4000f8e00ff */
[----:B------:R-:W0:Y:S08]  /*0930*/  @P1 LDC R0, c[0x0][0xc54] ;  /* 0x00031500ff001b82 */ /* 0x000e300000000800 */
[----:B------:R-:W-:Y:S08]  /*0940*/  @P0 BAR.ARV 0xf, 0x100 ;  /* 0x03c4000000000b1d */ /* 0x000ff00000002000 */
[----:B------:R-:W1:Y:S01]  /*0950*/  @P1 LDC R3, c[0x0][0xc58] ;  /* 0x00031600ff031b82 */ /* 0x000e620000000800 */
[----:B--2---:R-:W-:Y:S01]  /*0960*/  ISETP.LE.AND P0, PT, RZ, UR5, PT ;  /* 0x00000005ff007c0c */ /* 0x004fe2000bf03270 */
[----:B0-----:R-:W-:-:S05]  /*0970*/  @P1 IMAD.HI.U32 R0, R0, UR4, RZ ;  /* 0x0000000400001c27 */ /* 0x001fca000f8e00ff */
[----:B-1----:R-:W-:-:S05]  /*0980*/  @P1 SHF.R.U32.HI R18, RZ, R3, R0 ;  /* 0x00000003ff121219 */ /* 0x002fca0000011600 */
[----:B------:R-:W-:-:S04]  /*0990*/  IMAD.MOV R3, RZ, RZ, -R18 ;  /* 0x000000ffff037224 */ /* 0x000fc800078e0a12 */
[----:B------:R-:W-:Y:S01]  /*09a0*/  IMAD R8, R2, R3, UR4 ;  /* 0x0000000402087e24 */ /* 0x000fe2000f8e0203 */
[----:B------:R-:W-:Y:S06]  /*09b0*/  @!P0 BRA `(.L_x_4871) ;  /* 0x0000012800048947 */ /* 0x000fec0003800000 */
[----:B------:R-:W0:Y:S01]  /*09c0*/  S2R R152, SR_CTAID.X ;  /* 0x0000000000987919 */ /* 0x000e220000002500 */
[----:B------:R-:W-:Y:S01]  /*09d0*/  ULDC.64 UR4, c[0x0][0x418] ;  /* 0x0001060000047ab9 */ /* 0x000fe20000000a00 */
[----:B------:R-:W-:Y:S01]  /*09e0*/  ULDC UR41, c[0x0][0x424] ;  /* 0x0001090000297ab9 */ /* 0x000fe20000000800 */
[----:B------:R-:W-:Y:S01]  /*09f0*/  UISETP.NE.U32.AND UP0, UPT, UR4, URZ, UPT ;  /* 0x0000003f0400728c */ /* 0x000fe2000bf05070 */
[----:B------:R-:W1:Y:S01]  /*0a00*/  S2UR UR42, SR_CgaCtaId ;  /* 0x00000000002a79c3 */ /* 0x000e620000008800 */
[----:B------:R-:W-:Y:S01]  /*0a10*/  ULDC UR6, c[0x0][0x2f0] ;  /* 0x0000bc0000067ab9 */ /* 0x000fe20000000800 */
[----:B------:R-:W-:Y:S01]  /*0a20*/  VIADD R22, R30, 0xffffff80 ;  /* 0xffffff801e167836 */ /* 0x000fe20000000000 */
[----:B------:R-:W-:-:S04]  /*0a30*/  UISETP.NE.AND.EX UP0, UPT, UR5, URZ, UPT, UP0 ;  /* 0x0000003f0500728c */ /* 0x000fc8000bf05300 */
[----:B------:R-:W-:Y:S02]  /*0a40*/  USEL UR41, UR41, 0x1, UP0 ;  /* 0x0000000129297887 */ /* 0x000fe40008000000 */
[----:B------:R-:W-:Y:S02]  /*0a50*/  UISETP.NE.AND UP0, UPT, UR9, 0x1, UPT ;  /* 0x000000010900788c */ /* 0x000fe4000bf05270 */
[----:B------:R-:W-:-:S04]  /*0a60*/  UIMAD UR4, UR41, UR6, 0x3f ;  /* 0x0000003f290474a4 */ /* 0x000fc8000f8e0206 */
[----:B------:R-:W-:Y:S01]  /*0a70*/  PLOP3.LUT P0, PT, PT, PT, UP0, 0x80, 0x0 ;  /* 0x000000000000781c */ /* 0x000fe20003f0f008 */
[----:B------:R-:W-:-:S04]  /*0a80*/  USHF.R.S32.HI UR5, URZ, 0x1f, UR4 ;  /* 0x0000001f3f057899 */ /* 0x000fc80008011404 */
[----:B------:R-:W-:-:S04]  /*0a90*/  ULEA.HI UR5, UR5, UR4, URZ, 0x6 ;  /* 0x0000000405057291 */ /* 0x000fc8000f8f303f */
[----:B------:R-:W-:Y:S01]  /*0aa0*/  USHF.R.S32.HI UR5, URZ, 0x6, UR5 ;  /* 0x000000063f057899 */ /* 0x000fe20008011405 */
[----:B0-----:R-:W-:-:S03]  /*0ab0*/  IMAD.SHL.U32 R152, R152, 0x40, RZ ;  /* 0x0000004098987824 */ /* 0x001fc600078e00ff */
[----:B-1----:R-:W-:Y:S08]  /*0ac0*/  @!P0 BRA `(.L_x_4872) ;  /* 0x0000002000f48947 */ /* 0x002ff00003800000 */
[----:B------:R-:W0:Y:S01]  /*0ad0*/  LDC R0, c[0x0][0x448] ;  /* 0x00011200ff007b82 */ /* 0x000e220000000800 */
[----:B------:R-:W-:Y:S02]  /*0ae0*/  ULDC UR7, c[0x0][0x288] ;  /* 0x0000a20000077ab9 */ /* 0x000fe40000000800 */
[----:B------:R-:W-:-:S04]  /*0af0*/  UIADD3 UR4, -UR7, 0x1, URZ ;  /* 0x0000000107047890 */ /* 0x000fc8000fffe13f */
[----:B------:R-:W-:Y:S01]  /*0b00*/  UIMAD UR4, UR41, UR6, UR4 ;  /* 0x00000006290472a4 */ /* 0x000fe2000f8e0204 */
[----:B------:R-:W1:Y:S01]  /*0b10*/  LDC.64 R6, c[0x0][0x9e0] ;  /* 0x00027800ff067b82 */ /* 0x000e620000000a00 */
[----:B0-----:R-:W-:Y:S02]  /*0b20*/  ISETP.NE.AND P1, PT, R0, 0x1, PT ;  /* 0x000000010000780c */ /* 0x001fe40003f25270 */
[----:B------:R-:W-:Y:S02]  /*0b30*/  IADD3 R0, R152, 0x3f, RZ ;  /* 0x0000003f98007810 */ /* 0x000fe40007ffe0ff */
[----:B-1----:R-:W-:-:S09]  /*0b40*/  ISETP.GE.AND P2, PT, R7, 0x1, PT ;  /* 0x000000010700780c */ /* 0x002fd20003f46270 */
[----:B------:R-:W0:Y:S08]  /*0b50*/  @P1 LDC R3, c[0x0][0x44c] ;  /* 0x00011300ff031b82 */ /* 0x000e300000000800 */
[----:B------:R-:W1:Y:S01]  /*0b60*/  @P1 LDC R5, c[0x0][0x450] ;  /* 0x00011400ff051b82 */ /* 0x000e620000000800 */
[----:B0-----:R-:W-:-:S05]  /*0b70*/  @P1 IMAD.HI.U32 R2, R0, R3, RZ ;  /* 0x0000000300021227 */ /* 0x001fca00078e00ff */
[----:B-1----:R-:W-:-:S05]  /*0b80*/  @P1 SHF.R.U32.HI R0, RZ, R5, R2 ;  /* 0x00000005ff001219 */ /* 0x002fca0000011602 */
[----:B------:R-:W-:-:S04]  /*0b90*/  VIADD R3, R0, UR4 ;  /* 0x0000000400037c36 */ /* 0x000fc80008000000 */
        /* <DEDUP_REMOVED lines=12> */
.L_x_4874:
[----:B------:R-:W-:-:S13]  /*0c60*/  ISETP.NE.AND P0, PT, R7, 0x1, PT ;  /* 0x000000010700780c */ /* 0x000fda0003f05270 */
[----:B------:R-:W0:Y:S02]  /*0c70*/  @P0 LDC.64 R4, c[0x0][0x9e8] ;  /* 0x00027a00ff040b82 */ /* 0x000e240000000a00 */
[----:B0-----:R-:W-:-:S05]  /*0c80*/  @P0 IMAD.HI.U32 R4, R2, R4, RZ ;  /* 0x0000000402040227 */ /* 0x001fca00078e00ff */
[----:B------:R-:W-:-:S07]  /*0c90*/  @P0 SHF.R.U32.HI R2, RZ, R5, R4 ;  /* 0x00000005ff020219 */ /* 0x000fce0000011604 */
.L_x_4875:
[----:B------:R-:W-:-:S05]  /*0ca0*/  IMAD R3, R2, R7, R7 ;  /* 0x0000000702037224 */ /* 0x000fca00078e0207 */
[----:B------:R-:W-:-:S07]  /*0cb0*/  VIMNMX R0, R0, R3, PT ;  /* 0x0000000300007248 */ /* 0x000fce0003fe0100 */
.L_x_4873:
[----:B------:R-:W0:Y:S01]  /*0cc0*/  @P1 LDC R5, c[0x0][0x44c] ;  /* 0x00011300ff051b82 */ /* 0x000e220000000800 */
[----:B------:R-:W-:Y:S01]  /*0cd0*/  IADD3 R0, R0, 0x3f, RZ ;  /* 0x0000003f00007810 */ /* 0x000fe20007ffe0ff */
[----:B------:R-:W-:Y:S01]  /*0ce0*/  UIMAD UR41, UR41, UR6, -UR7 ;  /* 0x00000006292972a4 */ /* 0x000fe2000f8e0a07 */
[----:B------:R-:W-:Y:S02]  /*0cf0*/  ULDC UR4, c[0x0][0x9dc] ;  /* 0x0002770000047ab9 */ /* 0x000fe40000000800 */
[----:B------:R-:W-:-:S03]  /*0d00*/  SHF.R.S32.HI R3, RZ, 0x1f, R0 ;  /* 0x0000001fff037819 */ /* 0x000fc60000011400 */
[----:B------:R-:W1:Y:S01]  /*0d10*/  @P1 LDC R9, c[0x0][0x450] ;  /* 0x00011400ff091b82 */ /* 0x000e620000000800 */
[----:B------:R-:W-:-:S04]  /*0d20*/  LEA.HI R3, R3, R0, RZ, 0x6 ;  /* 0x0000000003037211 */ /* 0x000fc800078f30ff */
[----:B------:R-:W-:-:S04]  /*0d30*/  SHF.R.S32.HI R3, RZ, 0x6, R3 ;  /* 0x00000006ff037819 */ /* 0x000fc80000011403 */
[----:B------:R-:W-:Y:S01]  /*0d40*/  VIMNMX R11, R3, UR5, PT ;  /* 0x00000005030b7c48 */ /* 0x000fe2000bfe0100 */
[----:B0-----:R-:W-:-:S05]  /*0d50*/  @P1 IMAD.HI.U32 R2, R152, R5, RZ ;  /* 0x0000000598021227 */ /* 0x001fca00078e00ff */
[----:B-1----:R-:W-:-:S05]  /*0d60*/  @P1 SHF.R.U32.HI R152, RZ, R9, R2 ;  /* 0x00000009ff981219 */ /* 0x002fca0000011602 */
[----:B------:R-:W-:-:S04]  /*0d70*/  VIADD R152, R152, UR41 ;  /* 0x0000002998987c36 */ /* 0x000fc80008000000 */
        /* <DEDUP_REMOVED lines=11> */
.L_x_4877:
[----:B------:R-:W-:-:S13]  /*0e30*/  ISETP.NE.AND P0, PT, R7, 0x1, PT ;  /* 0x000000010700780c */ /* 0x000fda0003f05270 */
[----:B------:R-:W0:Y:S02]  /*0e40*/  @P0 LDC.64 R2, c[0x0][0x9e8] ;  /* 0x00027a00ff020b82 */ /* 0x000e240000000a00 */
[----:B0-----:R-:W-:-:S05]  /*0e50*/  @P0 IMAD.HI.U32 R2, R152, R2, RZ ;  /* 0x0000000298020227 */ /* 0x001fca00078e00ff */
[----:B------:R-:W-:-:S07]  /*0e60*/  @P0 SHF.R.U32.HI R152, RZ, R3, R2 ;  /* 0x00000003ff980219 */ /* 0x000fce0000011602 */
.L_x_4878:
[----:B------:R-:W-:-:S05]  /*0e70*/  IMAD R3, R152, R7, RZ ;  /* 0x0000000798037224 */ /* 0x000fca00078e02ff */
[----:B------:R-:W-:-:S07]  /*0e80*/  VIMNMX R0, R0, R3, !PT ;  /* 0x0000000300007248 */ /* 0x000fce0007fe0100 */
.L_x_4876:
[----:B------:R-:W-:Y:S01]  /*0e90*/  SHF.R.S32.HI R3, RZ, 0x1f, R0 ;  /* 0x0000001fff037819 */ /* 0x000fe20000011400 */
[----:B------:R-:W-:Y:S01]  /*0ea0*/  IMAD.MOV.U32 R4, RZ, RZ, RZ ;  /* 0x000000ffff047224 */ /* 0x000fe200078e00ff */
[----:B------:R-:W-:Y:S02]  /*0eb0*/  LOP3.LUT R7, R8, 0xffff, RZ, 0xc0, !PT ;  /* 0x0000ffff08077812 */ /* 0x000fe400078ec0ff */
[----:B------:R-:W-:Y:S02]  /*0ec0*/  LEA.HI R3, R3, R0, RZ, 0x6 ;  /* 0x0000000003037211 */ /* 0x000fe400078f30ff */
[----:B------:R-:W-:Y:S02]  /*0ed0*/  SHF.R.U32.HI R0, RZ, 0x10, R8 ;  /* 0x00000010ff007819 */ /* 0x000fe40000011608 */
[----:B------:R-:W-:Y:S02]  /*0ee0*/  SHF.R.S32.HI R3, RZ, 0x6, R3 ;  /* 0x00000006ff037819 */ /* 0x000fe40000011403 */
[----:B------:R-:W-:-:S02]  /*0ef0*/  ISETP.NE.AND P0, PT, R0, RZ, PT ;  /* 0x000000ff0000720c */ /* 0x000fc40003f05270 */
[----:B------:R-:W-:-:S04]  /*0f00*/  VIMNMX R10, RZ, R3, !PT ;  /* 0x00000003ff0a7248 */ /* 0x000fc80007fe0100 */
[----:B------:R-:W-:-:S07]  /*0f10*/  ISETP.GT.AND P1, PT, R11, R10, PT ;  /* 0x0000000a0b00720c */ /* 0x000fce0003f24270 */
[----:B------:R-:W0:Y:S06]  /*0f20*/  @!P0 LDC R0, c[0x0][0x9f0] ;  /* 0x00027c00ff008b82 */ /* 0x000e2c0000000800 */
        /* <DEDUP_REMOVED lines=14> */
[----:B0-----:R-:W-:-:S05]  /*1010*/  IADD3 R9, RZ, -R3, RZ ;  /* 0x80000003ff097210 */ /* 0x001fca0007ffe0ff */
[----:B------:R-:W-:-:S04]  /*1020*/  IMAD R9, R9, R6, RZ ;  /* 0x0000000609097224 */ /* 0x000fc800078e02ff */
[----:B------:R-:W-:-:S04]  /*1030*/  IMAD.HI.U32 R2, R3, R9, R2 ;  /* 0x0000000903027227 */ /* 0x000fc800078e0002 */
[----:B------:R-:W-:-:S04]  /*1040*/  IMAD.MOV.U32 R3, RZ, RZ, R8 ;  /* 0x000000ffff037224 */ /* 0x000fc800078e0008 */
        /* <DEDUP_REMOVED lines=9> */
[----:B------:R-:W-:-:S05]  /*10e0*/  @!P1 LOP3.LUT R2, RZ, R0, RZ, 0x33, !PT ;  /* 0x00000000ff029212 */ /* 0x000fca00078e33ff */
[----:B------:R-:W-:-:S07]  /*10f0*/  IMAD.MOV.U32 R4, RZ, RZ, R2 ;  /* 0x000000ffff047224 */ /* 0x000fce00078e0002 */
.L_x_4879:
[-C--:B------:R-:W-:Y:S01]  /*1100*/  IMAD R3, R7, R4.reuse, R10 ;  /* 0x0000000407037224 */ /* 0x080fe200078e020a */
[----:B------:R-:W-:Y:S02]  /*1110*/  PLOP3.LUT P0, PT, PT, PT, PT, 0x80, 0x0 ;  /* 0x000000000000781c */ /* 0x000fe40003f0f070 */
[----:B------:R-:W-:Y:S02]  /*1120*/  CS2R R150, SRZ ;  /* 0x0000000000967805 */ /* 0x000fe4000001ff00 */
[----:B------:R-:W-:Y:S02]  /*1130*/  MOV R2, RZ ;  /* 0x000000ff00027202 */ /* 0x000fe40000000f00 */
[----:B------:R-:W-:Y:S02]  /*1140*/  CS2R R148, SRZ ;  /* 0x0000000000947805 */ /* 0x000fe4000001ff00 */
[----:B0-----:R-:W-:Y:S01]  /*1150*/  VIADDMNMX R0, R3, R4, R11, PT ;  /* 0x0000000403007246 */ /* 0x001fe2000380010b */
[----:B------:R-:W-:Y:S01]  /*1160*/  IMAD.MOV.U32 R4, RZ, RZ, RZ ;  /* 0x000000ffff047224 */ /* 0x000fe200078e00ff */
[----:B------:R-:W-:-:S02]  /*1170*/  CS2R R146, SRZ ;  /* 0x0000000000927805 */ /* 0x000fc4000001ff00 */
[----:B------:R-:W-:Y:S02]  /*1180*/  CS2R R144, SRZ ;  /* 0x0000000000907805 */ /* 0x000fe4000001ff00 */
[----:B------:R-:W-:Y:S02]  /*1190*/  ISETP.GT.AND P1, PT, R0, R3, PT ;  /* 0x000000030000720c */ /* 0x000fe40003f24270 */
        /* <DEDUP_REMOVED lines=93> */
.L_x_4881:
[----:B------:R-:W-:-:S04]  /*1770*/  SHF.L.U32 R2, RZ, 0x1f, RZ ;  /* 0x0000001fff027819 */ /* 0x000fc800000006ff */
[----:B------:R-:W0:Y:S02]  /*1780*/  SYNCS.PHASECHK.TRANS64.TRYWAIT P1, [UR5+0x28c50], R2 ;  /* 0x028c5002ff0075a7 */ /* 0x000e240008020145 */
[----:B0-----:R-:W-:Y:S05]  /*1790*/  @!P1 BRA `(.L_x_4882) ;  /* 0x0000011800949947 */ /* 0x001fea0003800000 */
.L_x_5032:
        /* <DEDUP_REMOVED lines=39> */
.L_x_4883:
        /* <DEDUP_REMOVED lines=9> */
.L_x_4890:
[----:B------:R-:W-:Y:S01]  /*1aa0*/  BAR.SYNC.DEFER_BLOCKING 0xe, 0x100 ;  /* 0x0384000000007b1d */ /* 0x000fe20000010000 */
[----:B01----:R-:W-:Y:S01]  /*1ab0*/  IMAD.U32 R5, RZ, RZ, UR4 ;  /* 0x00000004ff057e24 */ /* 0x003fe2000f8e00ff */
[----:B------:R-:W-:Y:S01]  /*1ac0*/  UIADD3 UR4, UR4, 0x1, URZ ;  /* 0x0000000104047890 */ /* 0x000fe2000fffe03f */
[C---:B------:R-:W-:Y:S01]  /*1ad0*/  ISETP.GT.AND P2, PT, R0.reuse, R3, PT ;  /* 0x000000030000720c */ /* 0x040fe20003f44270 */
[----:B------:R-:W-:Y:S02]  /*1ae0*/  VIADD R0, R0, 0xffffffff ;  /* 0xffffffff00007836 */ /* 0x000fe40000000000 */
        /* <DEDUP_REMOVED lines=138> */
.L_x_4885:
[----:B------:R-:W-:Y:S01]  /*2390*/  ULEA UR7, UR4, UR5, 0x3 ;  /* 0x0000000504077291 */ /* 0x000fe2000f8e183f */
[----:B------:R-:W-:-:S08]  /*23a0*/  SHF.L.U32 R2, R7, 0x1f, RZ ;  /* 0x0000001f07027819 */ /* 0x000fd000000006ff */
[----:B------:R0:W1:Y:S01]  /*23b0*/  SYNCS.PHASECHK.TRANS64.TRYWAIT P1, [UR7+0x28c50], R2 ;  /* 0x028c5002ff0075a7 */ /* 0x0000620008020147 */
[----:B------:R-:W-:Y:S05]  /*23c0*/  @!P0 BRA `(.L_x_4886) ;  /* 0x0000000000048947 */ /* 0x000fea0003800000 */
[----:B------:R-:W-:Y:S01]  /*23d0*/  BPT.TRAP 0x1 ;  /* 0x000000040000795c */ /* 0x000fe20000300000 */
.L_x_4886:
[----:B-1----:R-:W-:Y:S05]  /*23e0*/  @P1 BRA `(.L_x_4887) ;  /* 0x0000000000081947 */ /* 0x002fea0003800000 */
[----:B------:R-:W1:Y:S02]  /*23f0*/  SYNCS.PHASECHK.TRANS64.TRYWAIT P1, [UR7+0x28c50], R2 ;  /* 0x028c5002ff0075a7 */ /* 0x000e640008020147 */
[----:B-1----:R-:W-:Y:S05]  /*2400*/  @!P1 BRA `(.L_x_4888) ;  /* 0x0000010c00909947 */ /* 0x002fea0003800000 */
.L_x_4887:
        /* <DEDUP_REMOVED lines=26> */
.L_x_4889:
[----:B------:R-:W-:-:S04]  /*25b0*/  UIADD3 UR7, UR7, 0x28c60, URZ ;  /* 0x00028c6007077890 */ /* 0x000fc8000fffe03f */
[----:B------:R-:W-:-:S09]  /*25c0*/  UPRMT UR7, UR42, 0x654, UR7 ;  /* 0x000006542a077896 */ /* 0x000fd20008000007 */
[----:B------:R-:W-:Y:S01]  /*25d0*/  SYNCS.ARRIVE.TRANS64.RED.A1T0 RZ, [UR7], RZ ;  /* 0x000000ffffff79a7 */ /* 0x000fe20008100407 */
[----:B------:R-:W-:Y:S05]  /*25e0*/  @P2 BRA `(.L_x_4890) ;  /* 0xfffffff4002c2947 */ /* 0x000fea000383ffff */
[----:B------:R-:W-:-:S12]  /*25f0*/  USHF.L.U32 UR4, UR4, 0x6, URZ ;  /* 0x0000000604047899 */ /* 0x000fd8000800063f */
.L_x_4884:
[----:B------:R-:W-:Y:S01]  /*2600*/  BAR.SYNC.DEFER_BLOCKING 0xe, 0x100 ;  /* 0x0384000000007b1d */ /* 0x000fe20000010000 */
[----:B------:R-:W-:Y:S02]  /*2610*/  IADD3 R4, R4, UR4, RZ ;  /* 0x0000000404047c10 */ /* 0x000fe4000fffe0ff */
[----:B------:R-:W-:Y:S02]  /*2620*/  PLOP3.LUT P0, PT, PT, PT, PT, 0x8, 0x0 ;  /* 0x000000000000781c */ /* 0x000fe40003f0e170 */
        /* <DEDUP_REMOVED lines=135> */
.L_x_4872:
[----:B------:R-:W0:Y:S01]  /*2ea0*/  LDC R19, c[0x0][0x448] ;  /* 0x00011200ff137b82 */ /* 0x000e220000000800 */
[----:B------:R-:W-:Y:S01]  /*2eb0*/  VIADD R0, R152, 0x3f ;  /* 0x0000003f98007836 */ /* 0x000fe20000000000 */
[----:B------:R-:W-:Y:S01]  /*2ec0*/  ULDC UR4, c[0x0][0x288] ;  /* 0x0000a20000047ab9 */ /* 0x000fe20000000800 */
[----:B------:R-:W-:Y:S01]  /*2ed0*/  LOP3.LUT R16, R16, 0xfffffffd, RZ, 0xc0, !PT ;  /* 0xfffffffd10107812 */ /* 0x000fe200078ec0ff */
[----:B------:R-:W-:-:S04]  /*2ee0*/  UIADD3 UR7, -UR4, 0x1, URZ ;  /* 0x0000000104077890 */ /* 0x000fc8000fffe13f */
[----:B------:R-:W1:Y:S01]  /*2ef0*/  LDC.64 R4, c[0x0][0x9e0] ;  /* 0x00027800ff047b82 */ /* 0x000e620000000a00 */
[----:B------:R-:W-:Y:S01]  /*2f00*/  UIMAD UR7, UR41, UR6, UR7 ;  /* 0x00000006290772a4 */ /* 0x000fe2000f8e0207 */
[----:B0-----:R-:W-:Y:S02]  /*2f10*/  ISETP.NE.AND P2, PT, R19, 0x1, PT ;  /* 0x000000011300780c */ /* 0x001fe40003f45270 */
[----:B-1----:R-:W-:-:S11]  /*2f20*/  ISETP.GE.AND P1, PT, R5, 0x1, PT ;  /* 0x000000010500780c */ /* 0x002fd60003f26270 */
[----:B------:R-:W0:Y:S01]  /*2f30*/  @P2 LDC R3, c[0x0][0x44c] ;  /* 0x00011300ff032b82 */ /* 0x000e220000000800 */
[----:B------:R-:W-:-:S04]  /*2f40*/  @P2 LOP3.LUT R16, R16, 0x2, RZ, 0xfc, !PT ;  /* 0x0000000210102812 */ /* 0x000fc800078efcff */
[----:B------:R-:W-:-:S03]  /*2f50*/  LOP3.LUT R16, R16, 0xfffffffe, RZ, 0xc0, !PT ;  /* 0xfffffffe10107812 */ /* 0x000fc600078ec0ff */
[----:B------:R-:W1:Y:S01]  /*2f60*/  @P2 LDC R2, c[0x0][0x450] ;  /* 0x00011400ff022b82 */ /* 0x000e620000000800 */
[----:B------:R-:W-:Y:S01]  /*2f70*/  @P1 LOP3.LUT R16, R16, 0x1, RZ, 0xfc, !PT ;  /* 0x0000000110101812 */ /* 0x000fe200078efcff */
[----:B0-----:R-:W-:-:S05]  /*2f80*/  @P2 IMAD.HI.U32 R3, R0, R3, RZ ;  /* 0x0000000300032227 */ /* 0x001fca00078e00ff */
[----:B-1----:R-:W-:-:S05]  /*2f90*/  @P2 SHF.R.U32.HI R0, RZ, R2, R3 ;  /* 0x00000002ff002219 */ /* 0x002fca0000011603 */
[----:B------:R-:W-:-:S05]  /*2fa0*/  VIADD R3, R0, UR7 ;  /* 0x0000000700037c36 */ /* 0x000fca0008000000 */
[----:B------:R-:W-:Y:S01]  /*2fb0*/  IADD3 R0, R3, R4, RZ ;  /* 0x0000000403007210 */ /* 0x000fe20007ffe0ff */
        /* <DEDUP_REMOVED lines=11> */
.L_x_4892:
[----:B------:R-:W-:-:S13]  /*3070*/  ISETP.NE.AND P0, PT, R5, 0x1, PT ;  /* 0x000000010500780c */ /* 0x000fda0003f05270 */
[----:B------:R-:W0:Y:S02]  /*3080*/  @P0 LDC.64 R6, c[0x0][0x9e8] ;  /* 0x00027a00ff060b82 */ /* 0x000e240000000a00 */
[----:B0-----:R-:W-:-:S05]  /*3090*/  @P0 IMAD.HI.U32 R4, R2, R6, RZ ;  /* 0x0000000602040227 */ /* 0x001fca00078e00ff */
[----:B------:R-:W-:-:S07]  /*30a0*/  @P0 SHF.R.U32.HI R2, RZ, R7, R4 ;  /* 0x00000007ff020219 */ /* 0x000fce0000011604 */
.L_x_4893:
[----:B------:R-:W-:-:S05]  /*30b0*/  IMAD R3, R2, R5, R5 ;  /* 0x0000000502037224 */ /* 0x000fca00078e0205 */
[----:B------:R-:W-:-:S07]  /*30c0*/  VIMNMX R0, R0, R3, PT ;  /* 0x0000000300007248 */ /* 0x000fce0003fe0100 */
.L_x_4891:
[----:B------:R-:W0:Y:S01]  /*30d0*/  @P2 LDC R7, c[0x0][0x44c] ;  /* 0x00011300ff072b82 */ /* 0x000e220000000800 */
[----:B------:R-:W-:Y:S01]  /*30e0*/  VIADD R0, R0, 0x3f ;  /* 0x0000003f00007836 */ /* 0x000fe20000000000 */
[----:B------:R-:W-:Y:S01]  /*30f0*/  UIMAD UR4, UR41, UR6, -UR4 ;  /* 0x00000006290472a4 */ /* 0x000fe2000f8e0a04 */
[----:B------:R-:W-:-:S03]  /*3100*/  IMAD.MOV.U32 R2, RZ, RZ, R152 ;  /* 0x000000ffff027224 */ /* 0x000fc600078e0098 */
[----:B------:R-:W-:Y:S02]  /*3110*/  SHF.R.S32.HI R3, RZ, 0x1f, R0 ;  /* 0x0000001fff037819 */ /* 0x000fe40000011400 */
[----:B------:R-:W1:Y:S02]  /*3120*/  @P2 LDC R4, c[0x0][0x450] ;  /* 0x00011400ff042b82 */ /* 0x000e640000000800 */
[----:B------:R-:W-:-:S04]  /*3130*/  LEA.HI R3, R3, R0, RZ, 0x6 ;  /* 0x0000000003037211 */ /* 0x000fc800078f30ff */
[----:B------:R-:W-:-:S04]  /*3140*/  SHF.R.S32.HI R3, RZ, 0x6, R3 ;  /* 0x00000006ff037819 */ /* 0x000fc80000011403 */
[----:B------:R-:W-:Y:S01]  /*3150*/  VIMNMX R6, R3, UR5, PT ;  /* 0x0000000503067c48 */ /* 0x000fe2000bfe0100 */
[----:B0-----:R-:W-:-:S05]  /*3160*/  @P2 IMAD.HI.U32 R7, R152, R7, RZ ;  /* 0x0000000798072227 */ /* 0x001fca00078e00ff */
[----:B-1----:R-:W-:-:S04]  /*3170*/  @P2 SHF.R.U32.HI R2, RZ, R4, R7 ;  /* 0x00000004ff022219 */ /* 0x002fc80000011607 */
[----:B------:R-:W-:Y:S01]  /*3180*/  IADD3 R0, R2, UR4, RZ ;  /* 0x0000000402007c10 */ /* 0x000fe2000fffe0ff */
[----:B------:R-:W-:-:S04]  /*3190*/  ULDC UR4, c[0x0][0x9dc] ;  /* 0x0002770000047ab9 */ /* 0x000fc80000000800 */
        /* <DEDUP_REMOVED lines=11> */
.L_x_4895:
[----:B------:R-:W-:-:S13]  /*3250*/  ISETP.NE.AND P0, PT, R5, 0x1, PT ;  /* 0x000000010500780c */ /* 0x000fda0003f05270 */
[----:B------:R-:W0:Y:S02]  /*3260*/  @P0 LDC.64 R10, c[0x0][0x9e8] ;  /* 0x00027a00ff0a0b82 */ /* 0x000e240000000a00 */
[----:B0-----:R-:W-:-:S05]  /*3270*/  @P0 IMAD.HI.U32 R4, R0, R10, RZ ;  /* 0x0000000a00040227 */ /* 0x001fca00078e00ff */
[----:B------:R-:W-:-:S07]  /*3280*/  @P0 SHF.R.U32.HI R0, RZ, R11, R4 ;  /* 0x0000000bff000219 */ /* 0x000fce0000011604 */
.L_x_4896:
[----:B------:R-:W-:-:S05]  /*3290*/  IMAD R3, R0, R5, RZ ;  /* 0x0000000500037224 */ /* 0x000fca00078e02ff */
[----:B------:R-:W-:-:S07]  /*32a0*/  VIMNMX R2, R2, R3, !PT ;  /* 0x0000000302027248 */ /* 0x000fce0007fe0100 */
.L_x_4894:
[----:B------:R-:W-:Y:S01]  /*32b0*/  SHF.R.U32.HI R9, RZ, 0x10, R8 ;  /* 0x00000010ff097819 */ /* 0x000fe20000011608 */
[----:B------:R-:W-:Y:S01]  /*32c0*/  IMAD.MOV.U32 R0, RZ, RZ, RZ ;  /* 0x000000ffff007224 */ /* 0x000fe200078e00ff */
[----:B------:R-:W-:Y:S02]  /*32d0*/  SHF.R.S32.HI R3, RZ, 0x1f, R2 ;  /* 0x0000001fff037819 */ /* 0x000fe40000011402 */
[----:B------:R-:W-:Y:S02]  /*32e0*/  ISETP.NE.AND P1, PT, R9, RZ, PT ;  /* 0x000000ff0900720c */ /* 0x000fe40003f25270 */
[----:B------:R-:W-:Y:S02]  /*32f0*/  LEA.HI R3, R3, R2, RZ, 0x6 ;  /* 0x0000000203037211 */ /* 0x000fe400078f30ff */
[----:B------:R-:W-:Y:S02]  /*3300*/  LOP3.LUT R8, R8, 0xffff, RZ, 0xc0, !PT ;  /* 0x0000ffff08087812 */ /* 0x000fe400078ec0ff */
[----:B------:R-:W-:-:S04]  /*3310*/  SHF.R.S32.HI R3, RZ, 0x6, R3 ;  /* 0x00000006ff037819 */ /* 0x000fc80000011403 */
[----:B------:R-:W-:-:S03]  /*3320*/  VIMNMX R17, RZ, R3, !PT ;  /* 0x00000003ff117248 */ /* 0x000fc60007fe0100 */
[----:B------:R-:W0:Y:S01]  /*3330*/  @!P1 LDC R9, c[0x0][0x9f0] ;  /* 0x00027c00ff099b82 */ /* 0x000e220000000800 */
[----:B------:R-:W-:-:S13]  /*3340*/  ISETP.GT.AND P0, PT, R6, R17, PT ;  /* 0x000000110600720c */ /* 0x000fda0003f04270 */
[----:B------:R-:W-:Y:S05]  /*3350*/  @!P0 BRA `(.L_x_4897) ;  /* 0x0000000000708947 */ /* 0x000fea0003800000 */
[-C--:B0-----:R-:W-:Y:S02]  /*3360*/  IABS R5, R9.reuse ;  /* 0x0000000900057213 */ /* 0x081fe40000000000 */
[----:B------:R-:W-:Y:S02]  /*3370*/  IADD3 R0, R9, -0x1, R6 ;  /* 0xffffffff09007810 */ /* 0x000fe40007ffe006 */
[----:B------:R-:W0:Y:S01]  /*3380*/  I2F.RP R4, R5 ;  /* 0x0000000500047306 */ /* 0x000e220000209400 */
[----:B------:R-:W-:Y:S02]  /*3390*/  IABS R11, R9 ;  /* 0x00000009000b7213 */ /* 0x000fe40000000000 */
[----:B------:R-:W-:-:S05]  /*33a0*/  IADD3 R0, -R17, R0, RZ ;  /* 0x0000000011007210 */ /* 0x000fca0007ffe1ff */
[----:B0-----:R-:W0:Y:S02]  /*33b0*/  MUFU.RCP R4, R4 ;  /* 0x0000000400047308 */ /* 0x001e240000001000 */
[----:B0-----:R-:W-:Y:S02]  /*33c0*/  VIADD R2, R4, 0xffffffe ;  /* 0x0ffffffe04027836 */ /* 0x001fe40000000000 */
[----:B------:R-:W-:-:S04]  /*33d0*/  IMAD.MOV R4, RZ, RZ, -R11 ;  /* 0x000000ffff047224 */ /* 0x000fc800078e0a0b */
[----:B------:R0:W1:Y:S02]  /*33e0*/  F2I.FTZ.U32.TRUNC.NTZ R3, R2 ;  /* 0x0000000200037305 */ /* 0x000064000021f000 */
[----:B0-----:R-:W-:Y:S02]  /*33f0*/  IMAD.MOV.U32 R2, RZ, RZ, RZ ;  /* 0x000000ffff027224 */ /* 0x001fe400078e00ff */
[----:B-1----:R-:W-:-:S04]  /*3400*/  IMAD.MOV R10, RZ, RZ, -R3 ;  /* 0x000000ffff0a7224 */ /* 0x002fc800078e0a03 */
[----:B------:R-:W-:Y:S01]  /*3410*/  IMAD R7, R10, R5, RZ ;  /* 0x000000050a077224 */ /* 0x000fe200078e02ff */
[----:B------:R-:W-:Y:S02]  /*3420*/  IABS R10, R0 ;  /* 0x00000000000a7213 */ /* 0x000fe40000000000 */
[----:B------:R-:W-:Y:S01]  /*3430*/  LOP3.LUT R0, R0, R9, RZ, 0x3c, !PT ;  /* 0x0000000900007212 */ /* 0x000fe200078e3cff */
[----:B------:R-:W-:-:S03]  /*3440*/  IMAD.HI.U32 R3, R3, R7, R2 ;  /* 0x0000000703037227 */ /* 0x000fc600078e0002 */
[----:B------:R-:W-:Y:S01]  /*3450*/  ISETP.GE.AND P2, PT, R0, RZ, PT ;  /* 0x000000ff0000720c */ /* 0x000fe20003f46270 */
[----:B------:R-:W-:-:S04]  /*3460*/  IMAD.MOV.U32 R2, RZ, RZ, R10 ;  /* 0x000000ffff027224 */ /* 0x000fc800078e000a */
        /* <DEDUP_REMOVED lines=11> */
.L_x_4897:
[-C--:B------:R-:W-:Y:S01]  /*3520*/  IMAD R17, R8, R0.reuse, R17 ;  /* 0x0000000008117224 */ /* 0x080fe200078e0211 */
[----:B------:R-:W-:Y:S01]  /*3530*/  PLOP3.LUT P0, PT, PT, PT, PT, 0x80, 0x0 ;  /* 0x000000000000781c */ /* 0x000fe20003f0f070 */
[----:B------:R-:W-:Y:S01]  /*3540*/  IMAD.MOV.U32 R2, RZ, RZ, RZ ;  /* 0x000000ffff027224 */ /* 0x000fe200078e00ff */
[----:B------:R-:W-:Y:S02]  /*3550*/  MOV R4, RZ ;  /* 0x000000ff00047202 */ /* 0x000fe40000000f00 */
[----:B------:R-:W-:Y:S02]  /*3560*/  CS2R R150, SRZ ;  /* 0x0000000000967805 */ /* 0x000fe4000001ff00 */
[----:B------:R-:W-:Y:S02]  /*3570*/  VIADDMNMX R0, R17, R0, R6, PT ;  /* 0x0000000011007246 */ /* 0x000fe40003800106 */
[----:B------:R-:W-:Y:S02]  /*3580*/  CS2R R148, SRZ ;  /* 0x0000000000947805 */ /* 0x000fe4000001ff00 */
[----:B------:R-:W-:-:S02]  /*3590*/  CS2R R146, SRZ ;  /* 0x0000000000927805 */ /* 0x000fc4000001ff00 */
[----:B------:R-:W-:Y:S02]  /*35a0*/  CS2R R144, SRZ ;  /* 0x0000000000907805 */ /* 0x000fe4000001ff00 */
[----:B------:R-:W-:Y:S02]  /*35b0*/  R2UR UR43, R0 ;  /* 0x00000000002b72ca */ /* 0x000fe400000e0000 */
        /* <DEDUP_REMOVED lines=12> */
[----:B------:R-:W-:Y:S02]  /*3680*/  ISETP.LT.AND P1, PT, R17, UR43, PT ;  /* 0x0000002b11007c0c */ /* 0x000fe4000bf21270 */
        /* <DEDUP_REMOVED lines=54> */
[----:B------:R-:W1:Y:S02]  /*39f0*/  SHFL.IDX PT, R0, R25, RZ, 0x1f ;  /* 0x00001fff19007589 */ /* 0x000e6400000e0000 */
[----:B-1----:R-:W-:-:S13]  /*3a00*/  R2UR UR4, R0 ;  /* 0x00000000000472ca */ /* 0x002fda00000e0000 */
        /* <DEDUP_REMOVED lines=9> */
[----:B------:R-:W-:-:S04]  /*3aa0*/  ULOP3.LUT UR5, UR5, 0x3fff, URZ, 0xc0, !UPT ;  /* 0x00003fff05057892 */ /* 0x000fc8000f8ec03f */
[----:B------:R-:W-:-:S04]  /*3ab0*/  ULOP3.LUT UR38, UR5, 0x2000000, URZ, 0xfc, !UPT ;  /* 0x0200000005267892 */ /* 0x000fc8000f8efc3f */
[----:B------:R-:W-:Y:S08]  /*3ac0*/  @!P0 BRA `(.L_x_4898) ;  /* 0x0000000000408947 */ /* 0x000ff00003800000 */
[----:B------:R-:W-:Y:S01]  /*3ad0*/  MOV R0, 0x0 ;  /* 0x0000000000007802 */ /* 0x000fe20000000f00 */
[----:B------:R-:W-:Y:S01]  /*3ae0*/  ULDC.64 UR4, c[0x4][0xf0] ;  /* 0x01003c0000047ab9 */ /* 0x000fe20000000a00 */
[----:B------:R-:W-:Y:S01]  /*3af0*/  ULDC.64 UR6, c[0x4][0x58] ;  /* 0x0100160000067ab9 */ /* 0x000fe20000000a00 */
[----:B------:R-:W-:Y:S01]  /*3b00*/  IMAD.U32 R4, RZ, RZ, UR4 ;  /* 0x00000004ff047e24 */ /* 0x000fe2000f8e00ff */
[----:B------:R1:W2:Y:S01]  /*3b10*/  LDC.64 R2, c[0x4][R0] ;  /* 0x0100000000027b82 */ /* 0x0002a20000000a00 */
[----:B------:R-:W-:Y:S01]  /*3b20*/  IMAD.U32 R5, RZ, RZ, UR5 ;  /* 0x00000005ff057e24 */ /* 0x000fe2000f8e00ff */
[----:B------:R-:W-:Y:S01]  /*3b30*/  ULDC.64 UR4, c[0x4][0xf8] ;  /* 0x01003e0000047ab9 */ /* 0x000fe20000000a00 */
[----:B------:R-:W-:Y:S01]  /*3b40*/  MOV R10, UR6 ;  /* 0x00000006000a7c02 */ /* 0x000fe20008000f00 */
[----:B------:R-:W-:Y:S02]  /*3b50*/  IMAD.U32 R6, RZ, RZ, UR4 ;  /* 0x00000004ff067e24 */ /* 0x000fe4000f8e00ff */
[----:B------:R-:W-:-:S02]  /*3b60*/  IMAD.U32 R7, RZ, RZ, UR5 ;  /* 0x00000005ff077e24 */ /* 0x000fc4000f8e00ff */
[----:B------:R-:W-:Y:S02]  /*3b70*/  IMAD.U32 R11, RZ, RZ, UR7 ;  /* 0x00000007ff0b7e24 */ /* 0x000fe4000f8e00ff */
[----:B------:R-:W-:Y:S02]  /*3b80*/  IMAD.MOV.U32 R8, RZ, RZ, 0x70 ;  /* 0x00000070ff087424 */ /* 0x000fe400078e00ff */
[----:B------:R-:W-:Y:S02]  /*3b90*/  IMAD.MOV.U32 R12, RZ, RZ, 0x1 ;  /* 0x00000001ff0c7424 */ /* 0x000fe400078e00ff */
[----:B-1----:R-:W-:-:S07]  /*3ba0*/  IMAD.MOV.U32 R13, RZ, RZ, RZ ;  /* 0x000000ffff0d7224 */ /* 0x002fce00078e00ff */
[----:B------:R-:W-:-:S07]  /*3bb0*/  LEPC R20, `(.L_x_4898) ;  /* 0x000000001014794e */ /* 0x000fce0000000000 */
[----:B0-2---:R-:W-:Y:S05]  /*3bc0*/  CALL.ABS.NOINC R2 ;  /* 0x0000000002007343 */ /* 0x005fea0003c00000 */
.L_x_4898:
[----:B------:R-:W-:Y:S02]  /*3bd0*/  SHF.L.U32 R13, RZ, 0x1f, RZ ;  /* 0x0000001fff0d7819 */ /* 0x000fe400000006ff */
[----:B------:R-:W-:Y:S02]  /*3be0*/  LOP3.LUT R3, R24, 0xffffff80, RZ, 0xc0, !PT ;  /* 0xffffff8018037812 */ /* 0x000fe400078ec0ff */
[----:B------:R-:W1:Y:S01]  /*3bf0*/  SYNCS.PHASECHK.TRANS64.TRYWAIT P0, [UR40+0x28c00], R13 ;  /* 0x028c000dff0075a7 */ /* 0x000e620008000168 */
[----:B------:R-:W-:Y:S02]  /*3c00*/  LEA.HI R0, R25, R25, RZ, 0x1 ;  /* 0x0000001919007211 */ /* 0x000fe400078f08ff */
[----:B------:R-:W-:Y:S02]  /*3c10*/  IADD3 R5, R22, -R3, RZ ;  /* 0x8000000316057210 */ /* 0x000fe40007ffe0ff */
[----:B------:R-:W-:Y:S02]  /*3c20*/  LOP3.LUT R2, R0, 0xfffffe, RZ, 0xc0, !PT ;  /* 0x00fffffe00027812 */ /* 0x000fe400078ec0ff */
[----:B------:R-:W-:-:S04]  /*3c30*/  SHF.R.S32.HI R4, RZ, 0x1f, R5 ;  /* 0x0000001fff047819 */ /* 0x000fc80000011405 */
[----:B------:R-:W-:-:S04]  /*3c40*/  LEA.HI R3, R4, R5, RZ, 0x2 ;  /* 0x0000000504037211 */ /* 0x000fc800078f10ff */
[--C-:B------:R-:W-:Y:S02]  /*3c50*/  SHF.R.S32.HI R6, RZ, 0x2, R3.reuse ;  /* 0x00000002ff067819 */ /* 0x100fe40000011403 */
[----:B------:R-:W-:Y:S01]  /*3c60*/  SHF.R.S32.HI R7, RZ, 0x1f, R3 ;  /* 0x0000001fff077819 */ /* 0x000fe20000011403 */
[----:B-1----:R-:W-:Y:S06]  /*3c70*/  @!P0 BRA `(.L_x_4899) ;  /* 0x000000f4008c8947 */ /* 0x002fec0003800000 */
.L_x_5033:
[----:B------:R-:W-:Y:S01]  /*3c80*/  ULOP3.LUT UR4, UR39, 0x1, URZ, 0xfc, !UPT ;  /* 0x0000000127047892 */ /* 0x000fe2000f8efc3f */
[----:B-1----:R-:W-:Y:S01]  /*3c90*/  LOP3.LUT R0, R3, 0x7ffffffc, RZ, 0xc0, !PT ;  /* 0x7ffffffc03007812 */ /* 0x002fe200078ec0ff */
[----:B------:R-:W-:Y:S01]  /*3ca0*/  IMAD.IADD R3, R25, 0x1, -R2 ;  /* 0x0000000119037824 */ /* 0x000fe200078e0a02 */
[----:B------:R-:W-:Y:S02]  /*3cb0*/  LEA.HI R7, R7, R6, RZ, 0x3 ;  /* 0x0000000607077211 */ /* 0x000fe400078f18ff */
[----:B------:R-:W-:Y:S01]  /*3cc0*/  LEA.HI R4, R4, R5, RZ, 0x5 ;  /* 0x0000000504047211 */ /* 0x000fe200078f28ff */
[----:B------:R-:W-:Y:S01]  /*3cd0*/  IMAD.U32 R2, RZ, RZ, UR4 ;  /* 0x00000004ff027e24 */ /* 0x000fe2000f8e00ff */
[----:B------:R-:W-:Y:S01]  /*3ce0*/  LOP3.LUT R7, R7, 0xfffffff8, RZ, 0xc0, !PT ;  /* 0xfffffff807077812 */ /* 0x000fe200078ec0ff */
[----:B------:R-:W-:Y:S01]  /*3cf0*/  IMAD.IADD R0, R5, 0x1, -R0 ;  /* 0x0000000105007824 */ /* 0x000fe200078e0a00 */
[----:B------:R-:W-:Y:S02]  /*3d00*/  SHF.R.S32.HI R4, RZ, 0x5, R4 ;  /* 0x00000005ff047819 */ /* 0x000fe40000011404 */
[----:B------:R-:W-:Y:S01]  /*3d10*/  ISETP.NE.AND P4, PT, R2, 0x3, PT ;  /* 0x000000030200780c */ /* 0x000fe20003f85270 */
[----:B------:R-:W-:Y:S01]  /*3d20*/  IMAD.IADD R7, R6, 0x1, -R7 ;  /* 0x0000000106077824 */ /* 0x000fe200078e0a07 */
[----:B------:R-:W-:-:S03]  /*3d30*/  SHF.L.U32 R0, R0, 0x1, RZ ;  /* 0x0000000100007819 */ /* 0x000fc600000006ff */
[----:B0-----:R-:W-:Y:S02]  /*3d40*/  IMAD R9, R4, 0x10, R7 ;  /* 0x0000001004097824 */ /* 0x001fe400078e0207 */
[----:B------:R-:W-:-:S06]  /*3d50*/  IMAD R10, R3, 0x100, R0 ;  /* 0x00000100030a7824 */ /* 0x000fcc00078e0200 */
[----:B------:R-:W-:Y:S05]  /*3d60*/  @!P4 BRA `(.L_x_4900) ;  /* 0x000000000004c947 */ /* 0x000fea0003800000 */
[----:B------:R-:W-:Y:S01]  /*3d70*/  BPT.TRAP 0x1 ;  /* 0x000000040000795c */ /* 0x000fe20000300000 */
.L_x_4900:
[----:B------:R0:W1:Y:S01]  /*3d80*/  SYNCS.PHASECHK.TRANS64.TRYWAIT P0, [UR40+0x28c30], R13 ;  /* 0x028c300dff0075a7 */ /* 0x0000620008000168 */
[----:B------:R-:W-:Y:S05]  /*3d90*/  @!P4 BRA `(.L_x_4901) ;  /* 0x000000000004c947 */ /* 0x000fea0003800000 */
[----:B------:R-:W-:Y:S01]  /*3da0*/  BPT.TRAP 0x1 ;  /* 0x000000040000795c */ /* 0x000fe20000300000 */
.L_x_4901:
[----:B-1----:R-:W-:Y:S05]  /*3db0*/  @P0 BRA `(.L_x_4902) ;  /* 0x0000000000080947 */ /* 0x002fea0003800000 */
[----:B------:R-:W1:Y:S02]  /*3dc0*/  SYNCS.PHASECHK.TRANS64.TRYWAIT P0, [UR40+0x28c30], R13 ;  /* 0x028c300dff0075a7 */ /* 0x000e640008000168 */
[----:B-1----:R-:W-:Y:S05]  /*3dd0*/  @!P0 BRA `(.L_x_4903) ;  /* 0x000000f4004c8947 */ /* 0x002fea0003800000 */
.L_x_4902:
        /* <DEDUP_REMOVED lines=12> */
[----:B------:R-:W-:Y:S02]  /*3ea0*/  UIADD3 UR12, UR4, 0x2, URZ ;  /* 0x00000002040c7890 */ /* 0x000fe4000fffe03f */
[----:B------:R-:W-:-:S02]  /*3eb0*/  UMOV UR8, UR4 ;  /* 0x0000000400087c82 */ /* 0x000fc40008000000 */
[----:B------:R-:W-:Y:S01]  /*3ec0*/  UMOV UR10, UR24 ;  /* 0x00000018000a7c82 */ /* 0x000fe20008000000 */
[----:B------:R-:W-:Y:S01]  /*3ed0*/  UIADD3 UR14, UR24, 0x2, URZ ;  /* 0x00000002180e7890 */ /* 0x000fe2000fffe03f */
        /* <DEDUP_REMOVED lines=23> */
.L_x_4904:
[----:B------:R-:W-:Y:S01]  /*4050*/  ISETP.NE.AND P0, PT, R19, 0x1, PT ;  /* 0x000000011300780c */ /* 0x000fe20003f05270 */
[----:B------:R-:W-:Y:S01]  /*4060*/  UMOV UR6, 0xffffffc0 ;  /* 0xffffffc000067882 */ /* 0x000fe20000000000 */
[----:B-1----:R-:W-:Y:S01]  /*4070*/  LEA.HI R2, R23, R22, RZ, 0x2 ;  /* 0x0000001617027211 */ /* 0x002fe200078f10ff */
[----:B------:R-:W-:Y:S01]  /*4080*/  UIMAD UR5, UR43, UR6, 0x41 ;  /* 0x000000412b0574a4 */ /* 0x000fe2000f8e0206 */
[----:B------:R-:W-:Y:S01]  /*4090*/  LOP3.LUT P1, RZ, R16, 0x1, RZ, 0xc0, !PT ;  /* 0x0000000110ff7812 */ /* 0x000fe2000782c0ff */
[----:B------:R-:W-:Y:S01]  /*40a0*/  UIADD3 UR4, UR40, 0x28c40, URZ ;  /* 0x00028c4028047890 */ /* 0x000fe2000fffe03f */
[----:B------:R-:W-:Y:S01]  /*40b0*/  LOP3.LUT R3, R2, 0xfffffffc, RZ, 0xc0, !PT ;  /* 0xfffffffc02037812 */ /* 0x000fe200078ec0ff */
[----:B------:R-:W-:Y:S01]  /*40c0*/  ULDC UR11, c[0x0][0x2f0] ;  /* 0x0000bc00000b7ab9 */ /* 0x000fe20000000800 */
[----:B------:R-:W-:Y:S02]  /*40d0*/  ULEA UR10, UR43, 0xffffffc0, 0x6 ;  /* 0xffffffc02b0a7891 */ /* 0x000fe4000f8e303f */
[----:B------:R-:W-:Y:S01]  /*40e0*/  UIMAD UR5, UR41, UR11, UR5 ;  /* 0x0000000b290572a4 */ /* 0x000fe2000f8e0205 */
[----:B------:R-:W-:Y:S01]  /*40f0*/  IMAD.IADD R3, R22, 0x1, -R3 ;  /* 0x0000000116037824 */ /* 0x000fe200078e0a03 */
[----:B------:R-:W-:Y:S01]  /*4100*/  UPRMT UR4, UR42, 0x654, UR4 ;  /* 0x000006542a047896 */ /* 0x000fe20008000004 */
[----:B------:R-:W1:Y:S01]  /*4110*/  @P0 LDC R5, c[0x0][0x44c] ;  /* 0x00011300ff050b82 */ /* 0x000e620000000800 */
[----:B------:R-:W-:Y:S01]  /*4120*/  ULDC UR7, c[0x0][0x9dc] ;  /* 0x0002770000077ab9 */ /* 0x000fe20000000800 */
[----:B------:R-:W-:Y:S01]  /*4130*/  ULDC UR14, c[0x0][0x288] ;  /* 0x0000a200000e7ab9 */ /* 0x000fe20000000800 */
[----:B------:R-:W-:Y:S01]  /*4140*/  LEA.HI R2, R3, R3, RZ, 0x1 ;  /* 0x0000000303027211 */ /* 0x000fe200078f08ff */
[----:B------:R-:W-:Y:S01]  /*4150*/  ULOP3.LUT UR7, URZ, UR7, URZ, 0x33, !UPT ;  /* 0x000000073f077292 */ /* 0x000fe2000f8e333f */
[----:B------:R-:W-:-:S02]  /*4160*/  ULDC UR15, c[0x0][0x9e0] ;  /* 0x00027800000f7ab9 */ /* 0x000fc40000000800 */
[----:B------:R-:W-:Y:S01]  /*4170*/  LOP3.LUT R2, R2, 0x1ffffffe, RZ, 0xc0, !PT ;  /* 0x1ffffffe02027812 */ /* 0x000fe200078ec0ff */
[----:B------:R-:W2:Y:S04]  /*4180*/  @P0 LDC R7, c[0x0][0x450] ;  /* 0x00011400ff070b82 */ /* 0x000ea80000000800 */
[----:B------:R-:W-:Y:S01]  /*4190*/  IMAD.IADD R2, R3, 0x1, -R2 ;  /* 0x0000000103027824 */ /* 0x000fe200078e0a02 */
[----:B------:R-:W-:Y:S01]  /*41a0*/  IADD3 R3, R152, R9, RZ ;  /* 0x0000000998037210 */ /* 0x000fe20007ffe0ff */
[----:B------:R-:W-:Y:S01]  /*41b0*/  SYNCS.ARRIVE.TRANS64.RED.A1T0 RZ, [UR4], RZ ;  /* 0x000000ffffff79a7 */ /* 0x000fe20008100404 */
[----:B------:R-:W-:-:S03]  /*41c0*/  UIMAD UR4, UR41, UR11, -UR10 ;  /* 0x0000000b290472a4 */ /* 0x000fc6000f8e0a0a */
[----:B------:R-:W-:-:S04]  /*41d0*/  IMAD R2, R2, 0x8, R3 ;  /* 0x0000000802027824 */ /* 0x000fc800078e0203 */
[----:B------:R-:W-:Y:S01]  /*41e0*/  IMAD.MOV.U32 R3, RZ, RZ, R2 ;  /* 0x000000ffff037224 */ /* 0x000fe200078e0002 */
[----:B------:R-:W-:Y:S01]  /*41f0*/  IADD3 R8, -R0, UR4, RZ ;  /* 0x0000000400087c10 */ /* 0x000fe2000fffe1ff */
[----:B-1----:R-:W-:-:S04]  /*4200*/  @P0 IMAD.HI.U32 R4, R2, R5, RZ ;  /* 0x0000000502040227 */ /* 0x002fc800078e00ff */
[----:B------:R-:W-:Y:S01]  /*4210*/  IMAD.U32 R5, RZ, RZ, UR5 ;  /* 0x00000005ff057e24 */ /* 0x000fe2000f8e00ff */
[----:B--2---:R-:W-:-:S04]  /*4220*/  @P0 SHF.R.U32.HI R3, RZ, R7, R4 ;  /* 0x00000007ff030219 */ /* 0x004fc80000011604 */
[----:B------:R-:W-:Y:S01]  /*4230*/  IADD3 R4, R5, -UR14, -R0 ;  /* 0x8000000e05047c10 */ /* 0x000fe2000fffe800 */
[----:B------:R-:W1:Y:S03]  /*4240*/  SHFL.IDX PT, R7, R3, RZ, 0x1c1f ;  /* 0x001c1fff03077589 */ /* 0x000e6600000e0000 */
[C---:B------:R-:W-:Y:S01]  /*4250*/  IADD3 R12, R4.reuse, UR7, RZ ;  /* 0x00000007040c7c10 */ /* 0x040fe2000fffe0ff */
[----:B------:R-:W-:-:S05]  /*4260*/  VIADD R11, R4, UR15 ;  /* 0x0000000f040b7c36 */ /* 0x000fca0008000000 */
[----:B-1----:R-:W-:Y:S01]  /*4270*/  VIADDMNMX R4, R7, R11, R8, PT ;  /* 0x0000000b07047246 */ /* 0x002fe20003800108 */
[----:B------:R-:W-:Y:S01]  /*4280*/  IMAD.IADD R5, R12, 0x1, R7 ;  /* 0x000000010c057824 */ /* 0x000fe200078e0207 */
[----:B------:R-:W-:Y:S06]  /*4290*/  @!P1 BRA `(.L_x_4905) ;  /* 0x0000000000689947 */ /* 0x000fec0003800000 */
[----:B------:R-:W-:Y:S01]  /*42a0*/  IMAD.U32 R6, RZ, RZ, UR11 ;  /* 0x0000000bff067e24 */ /* 0x000fe2000f8e00ff */
[----:B------:R-:W-:Y:S03]  /*42b0*/  BSSY B0, `(.L_x_4906) ;  /* 0x0000014000007945 */ /* 0x000fe60003800000 */
[----:B------:R-:W-:-:S04]  /*42c0*/  IMAD R6, R6, UR41, R7 ;  /* 0x0000002906067c24 */ /* 0x000fc8000f8e0207 */
[----:B------:R-:W-:-:S05]  /*42d0*/  VIADD R7, R6, -UR14 ;  /* 0x8000000e06077c36 */ /* 0x000fca0008000000 */
[----:B------:R-:W-:-:S13]  /*42e0*/  ISETP.GT.AND P0, PT, R7, -0x1, PT ;  /* 0xffffffff0700780c */ /* 0x000fda0003f04270 */
[----:B------:R-:W-:Y:S05]  /*42f0*/  @P0 BRA `(.L_x_4907) ;  /* 0x0000000000240947 */ /* 0x000fea0003800000 */
[----:B------:R-:W-:Y:S01]  /*4300*/  ULDC UR4, c[0x0][0x9e4] ;  /* 0x0002790000047ab9 */ /* 0x000fe20000000800 */
[----:B------:R-:W-:Y:S01]  /*4310*/  LOP3.LUT R7, RZ, R7, RZ, 0x33, !PT ;  /* 0x00000007ff077212 */ /* 0x000fe200078e33ff */
[----:B------:R-:W-:-:S05]  /*4320*/  IMAD.U32 R14, RZ, RZ, UR4 ;  /* 0x00000004ff0e7e24 */ /* 0x000fca000f8e00ff */
[----:B------:R-:W-:-:S13]  /*4330*/  ISETP.NE.AND P0, PT, R14, 0x1, PT ;  /* 0x000000010e00780c */ /* 0x000fda0003f05270 */
[----:B------:R-:W1:Y:S02]  /*4340*/  @P0 LDC.64 R20, c[0x0][0x9e8] ;  /* 0x00027a00ff140b82 */ /* 0x000e640000000a00 */
[----:B-1----:R-:W-:-:S05]  /*4350*/  @P0 IMAD.HI.U32 R6, R7, R20, RZ ;  /* 0x0000001407060227 */ /* 0x002fca00078e00ff */
[----:B------:R-:W-:-:S04]  /*4360*/  @P0 SHF.R.U32.HI R7, RZ, R21, R6 ;  /* 0x00000015ff070219 */ /* 0x000fc80000011606 */
[----:B------:R-:W-:Y:S01]  /*4370*/  LOP3.LUT R7, RZ, R7, RZ, 0x33, !PT ;  /* 0x00000007ff077212 */ /* 0x000fe200078e33ff */
[----:B------:R-:W-:Y:S06]  /*4380*/  BRA `(.L_x_4908) ;  /* 0x0000000000187947 */ /* 0x000fec0003800000 */
.L_x_4907:
[----:B------:R-:W-:Y:S02]  /*4390*/  ULDC UR4, c[0x0][0x9e4] ;  /* 0x0002790000047ab9 */ /* 0x000fe40000000800 */
[----:B------:R-:W-:-:S04]  /*43a0*/  MOV R14, UR4 ;  /* 0x00000004000e7c02 */ /* 0x000fc80008000f00 */
[----:B------:R-:W-:-:S13]  /*43b0*/  ISETP.NE.AND P0, PT, R14, 0x1, PT ;  /* 0x000000010e00780c */ /* 0x000fda0003f05270 */
[----:B------:R-:W1:Y:S02]  /*43c0*/  @P0 LDC.64 R20, c[0x0][0x9e8] ;  /* 0x00027a00ff140b82 */ /* 0x000e640000000a00 */
[----:B-1----:R-:W-:-:S05]  /*43d0*/  @P0 IMAD.HI.U32 R6, R7, R20, RZ ;  /* 0x0000001407060227 */ /* 0x002fca00078e00ff */
[----:B------:R-:W-:-:S07]  /*43e0*/  @P0 SHF.R.U32.HI R7, RZ, R21, R6 ;  /* 0x00000015ff070219 */ /* 0x000fce0000011606 */
.L_x_4908:
[----:B------:R-:W-:Y:S05]  /*43f0*/  BSYNC B0 ;  /* 0x0000000000007941 */ /* 0x000fea0003800000 */
.L_x_4906:
[----:B------:R-:W-:-:S04]  /*4400*/  IMAD R7, R7, R14, -UR10 ;  /* 0x8000000a07077e24 */ /* 0x000fc8000f8e020e */
[----:B------:R-:W-:-:S05]  /*4410*/  IMAD.IADD R7, R7, 0x1, -R0 ;  /* 0x0000000107077824 */ /* 0x000fca00078e0a00 */
[----:B------:R-:W-:Y:S02]  /*4420*/  VIADDMNMX R4, R7, R14, R4, PT ;  /* 0x0000000e07047246 */ /* 0x000fe40003800104 */
[----:B------:R-:W-:-:S07]  /*4430*/  VIMNMX R5, R5, R7, !PT ;  /* 0x0000000705057248 */ /* 0x000fce0007fe0100 */
.L_x_4905:
[----:B------:R-:W1:Y:S02]  /*4440*/  SHFL.IDX PT, R3, R3, 0x1, 0x1c1f ;  /* 0x003c1f0003037f89 */ /* 0x000e6400000e0000 */
        /* <DEDUP_REMOVED lines=10> */
[----:B------:R-:W-:Y:S02]  /*44f0*/  LOP3.LUT R3, RZ, R3, RZ, 0x33, !PT ;  /* 0x00000003ff037212 */ /* 0x000fe400078e33ff */
[----:B------:R-:W-:-:S04]  /*4500*/  MOV R12, UR4 ;  /* 0x00000004000c7c02 */ /* 0x000fc80008000f00 */
[----:B------:R-:W-:-:S13]  /*4510*/  ISETP.NE.AND P0, PT, R12, 0x1, PT ;  /* 0x000000010c00780c */ /* 0x000fda0003f05270 */
[----:B------:R-:W1:Y:S02]  /*4520*/  @P0 LDC.64 R14, c[0x0][0x9e8] ;  /* 0x00027a00ff0e0b82 */ /* 0x000e640000000a00 */
[----:B-1----:R-:W-:-:S05]  /*4530*/  @P0 IMAD.HI.U32 R8, R3, R14, RZ ;  /* 0x0000000e03080227 */ /* 0x002fca00078e00ff */
[----:B------:R-:W-:-:S04]  /*4540*/  @P0 SHF.R.U32.HI R3, RZ, R15, R8 ;  /* 0x0000000fff030219 */ /* 0x000fc80000011608 */
[----:B------:R-:W-:Y:S01]  /*4550*/  LOP3.LUT R3, RZ, R3, RZ, 0x33, !PT ;  /* 0x00000003ff037212 */ /* 0x000fe200078e33ff */
[----:B------:R-:W-:Y:S06]  /*4560*/  BRA `(.L_x_4912) ;  /* 0x0000000000187947 */ /* 0x000fec0003800000 */
.L_x_4911:
[----:B------:R-:W-:Y:S02]  /*4570*/  ULDC UR4, c[0x0][0x9e4] ;  /* 0x0002790000047ab9 */ /* 0x000fe40000000800 */
[----:B------:R-:W-:-:S05]  /*4580*/  IMAD.U32 R12, RZ, RZ, UR4 ;  /* 0x00000004ff0c7e24 */ /* 0x000fca000f8e00ff */
[----:B------:R-:W-:-:S13]  /*4590*/  ISETP.NE.AND P0, PT, R12, 0x1, PT ;  /* 0x000000010c00780c */ /* 0x000fda0003f05270 */
[----:B------:R-:W1:Y:S02]  /*45a0*/  @P0 LDC.64 R14, c[0x0][0x9e8] ;  /* 0x00027a00ff0e0b82 */ /* 0x000e640000000a00 */
[----:B-1----:R-:W-:-:S05]  /*45b0*/  @P0 IMAD.HI.U32 R8, R3, R14, RZ ;  /* 0x0000000e03080227 */ /* 0x002fca00078e00ff */
[----:B------:R-:W-:-:S07]  /*45c0*/  @P0 SHF.R.U32.HI R3, RZ, R15, R8 ;  /* 0x0000000fff030219 */ /* 0x000fce0000011608 */
.L_x_4912:
[----:B------:R-:W-:Y:S05]  /*45d0*/  BSYNC B0 ;  /* 0x0000000000007941 */ /* 0x000fea0003800000 */
.L_x_4910:
[----:B------:R-:W-:-:S04]  /*45e0*/  IMAD R3, R3, R12, -UR10 ;  /* 0x8000000a03037e24 */ /* 0x000fc8000f8e020c */
[----:B------:R-:W-:-:S05]  /*45f0*/  IMAD.IADD R3, R3, 0x1, -R0 ;  /* 0x0000000103037824 */ /* 0x000fca00078e0a00 */
[----:B------:R-:W-:Y:S02]  /*4600*/  VIADDMNMX R6, R3, R12, R6, PT ;  /* 0x0000000c03067246 */ /* 0x000fe40003800106 */
[----:B------:R-:W-:-:S07]  /*4610*/  VIMNMX R7, R7, R3, !PT ;  /* 0x0000000307077248 */ /* 0x000fce0007fe0100 */
.L_x_4909:
[----:B------:R-:W-:Y:S01]  /*4620*/  UIMAD UR4, UR43, UR6, 0x40 ;  /* 0x000000402b0474a4 */ /* 0x000fe2000f8e0206 */
[----:B------:R-:W-:Y:S03]  /*4630*/  BAR.SYNC.DEFER_BLOCKING 0xf, 0x100 ;  /* 0x03c4000000007b1d */ /* 0x000fe60000010000 */
[----:B------:R-:W-:Y:S02]  /*4640*/  UISETP.GE.AND UP5, UPT, UR4, 0x1, UPT ;  /* 0x000000010400788c */ /* 0x000fe4000bfa6270 */
[----:B------:R-:W-:Y:S02]  /*4650*/  UISETP.GE.AND UP6, UPT, UR4, 0x2, UPT ;  /* 0x000000020400788c */ /* 0x000fe4000bfc6270 */
[----:B------:R-:W-:Y:S02]  /*4660*/  UISETP.GE.AND UP0, UPT, UR4, 0x9, UPT ;  /* 0x000000090400788c */ /* 0x000fe4000bf06270 */
[----:B------:R-:W-:Y:S01]  /*4670*/  PLOP3.LUT P1, PT, PT, PT, UP5, 0x40, 0x0 ;  /* 0x000000000000781c */ /* 0x000fe20003f2e858 */
[----:B------:R-:W-:Y:S01]  /*4680*/  UISETP.GE.AND UP1, UPT, UR4, 0xa, UPT ;  /* 0x0000000a0400788c */ /* 0x000fe2000bf26270 */
[----:B------:R-:W-:Y:S01]  /*4690*/  PLOP3.LUT P3, PT, PT, PT, UP6, 0x40, 0x0 ;  /* 0x000000000000781c */ /* 0x000fe20003f6e868 */
[----:B------:R-:W-:Y:S01]  /*46a0*/  UISETP.GE.AND UP2, UPT, UR4, 0x11, UPT ;  /* 0x000000110400788c */ /* 0x000fe2000bf46270 */
[C---:B------:R-:W-:Y:S01]  /*46b0*/  ISETP.GT.AND P1, PT, R5.reuse, RZ, P1 ;  /* 0x000000ff0500720c */ /* 0x040fe20000f24270 */
[----:B------:R-:W-:Y:S01]  /*46c0*/  UISETP.GE.AND UP3, UPT, UR4, 0x12, UPT ;  /* 0x000000120400788c */ /* 0x000fe2000bf66270 */
[----:B------:R-:W-:Y:S01]  /*46d0*/  ISETP.GT.AND P3, PT, R5, 0x1, P3 ;  /* 0x000000010500780c */ /* 0x000fe20001f64270 */
[----:B------:R-:W-:Y:S01]  /*46e0*/  UISETP.GE.AND UP4, UPT, UR4, 0x19, UPT ;  /* 0x000000190400788c */ /* 0x000fe2000bf86270 */
[----:B------:R-:W-:Y:S01]  /*46f0*/  ISETP.LT.OR P1, PT, R4, 0x1, P1 ;  /* 0x000000010400780c */ /* 0x000fe20000f21670 */
[----:B------:R-:W-:Y:S01]  /*4700*/  ULDC UR10, c[0x0][0x988] ;  /* 0x00026200000a7ab9 */ /* 0x000fe20000000800 */
[----:B------:R-:W-:Y:S01]  /*4710*/  PLOP3.LUT P2, PT, PT, PT, UP6, 0x40, 0x0 ;  /* 0x000000000000781c */ /* 0x000fe20003f4e868 */
[----:B------:R-:W-:Y:S01]  /*4720*/  UISETP.GE.AND UP6, UPT, UR4, 0x21, UPT ;  /* 0x000000210400788c */ /* 0x000fe2000bfc6270 */
[----:B------:R-:W-:-:S02]  /*4730*/  FSEL R24, R24, -INF , !P1 ;  /* 0xff80000018187808 */ /* 0x000fc40004800000 */
[----:B------:R-:W-:Y:S02]  /*4740*/  PLOP3.LUT P1, PT, PT, PT, UP0, 0x40, 0x0 ;  /* 0x000000000000781c */ /* 0x000fe40003f2e808 */
[----:B------:R-:W-:Y:S02]  /*4750*/  ISETP.LT.OR P3, PT, R4, 0x2, P3 ;  /* 0x000000020400780c */ /* 0x000fe40001f61670 */
[----:B------:R-:W-:Y:S02]  /*4760*/  ISETP.GT.AND P2, PT, R7, 0x1, P2 ;  /* 0x000000010700780c */ /* 0x000fe40001744270 */
[----:B------:R-:W-:Y:S02]  /*4770*/  ISETP.GT.AND P1, PT, R5, 0x8, P1 ;  /* 0x000000080500780c */ /* 0x000fe40000f24270 */
[----:B------:R-:W-:Y:S01]  /*4780*/  PLOP3.LUT P0, PT, PT, PT, UP5, 0x40, 0x0 ;  /* 0x000000000000781c */ /* 0x000fe20003f0e858 */
[----:B------:R-:W-:Y:S01]  /*4790*/  UISETP.GE.AND UP5, UPT, UR4, 0x1a, UPT ;  /* 0x0000001a0400788c */ /* 0x000fe2000bfa6270 */
[----:B------:R-:W-:-:S02]  /*47a0*/  FSEL R25, R25, -INF , !P3 ;  /* 0xff80000019197808 */ /* 0x000fc40005800000 */
[----:B------:R-:W-:Y:S02]  /*47b0*/  PLOP3.LUT P3, PT, PT, PT, UP1, 0x40, 0x0 ;  /* 0x000000000000781c */ /* 0x000fe40003f6e818 */
[----:B------:R-:W-:Y:S02]  /*47c0*/  ISETP.LT.OR P2, PT, R6, 0x2, P2 ;  /* 0x000000020600780c */ /* 0x000fe40001741670 */
[----:B------:R-:W-:Y:S02]  /*47d0*/  ISETP.LT.OR P1, PT, R4, 0x9, P1 ;  /* 0x000000090400780c */ /* 0x000fe40000f21670 */
[----:B------:R-:W-:Y:S02]  /*47e0*/  ISETP.GT.AND P0, PT, R7, RZ, P0 ;  /* 0x000000ff0700720c */ /* 0x000fe40000704270 */
[----:B------:R-:W-:Y:S02]  /*47f0*/  ISETP.GT.AND P3, PT, R5, 0x9, P3 ;  /* 0x000000090500780c */ /* 0x000fe40001f64270 */
[----:B------:R-:W-:-:S02]  /*4800*/  FSEL R27, R27, -INF , !P2 ;  /* 0xff8000001b1b7808 */ /* 0x000fc40005000000 */
[----:B------:R-:W-:Y:S02]  /*4810*/  FSEL R28, R28, -INF , !P1 ;  /* 0xff8000001c1c7808 */ /* 0x000fe40004800000 */
[----:B------:R-:W-:Y:S01]  /*4820*/  PLOP3.LUT P2, PT, PT, PT, UP1, 0x40, 0x0 ;  /* 0x000000000000781c */ /* 0x000fe20003f4e818 */
[----:B------:R-:W-:Y:S01]  /*4830*/  UISETP.GE.AND UP1, UPT, UR4, 0x29, UPT ;  /* 0x000000290400788c */ /* 0x000fe2000bf26270 */
[----:B------:R-:W-:Y:S02]  /*4840*/  PLOP3.LUT P1, PT, PT, PT, UP2, 0x40, 0x0 ;  /* 0x000000000000781c */ /* 0x000fe40003f2e828 */
[----:B------:R-:W-:Y:S02]  /*4850*/  ISETP.LT.OR P0, PT, R6, 0x1, P0 ;  /* 0x000000010600780c */ /* 0x000fe40000701670 */
[----:B------:R-:W-:Y:S02]  /*4860*/  ISETP.LT.OR P3, PT, R4, 0xa, P3 ;  /* 0x0000000a0400780c */ /* 0x000fe40001f61670 */
[----:B------:R-:W-:-:S02]  /*4870*/  ISETP.GT.AND P2, PT, R7, 0x9, P2 ;  /* 0x000000090700780c */ /* 0x000fc40001744270 */
[----:B------:R-:W-:Y:S02]  /*4880*/  ISETP.GT.AND P1, PT, R5, 0x10, P1 ;  /* 0x000000100500780c */ /* 0x000fe40000f24270 */
[----:B------:R-:W-:Y:S02]  /*4890*/  FSEL R26, R26, -INF , !P0 ;  /* 0xff8000001a1a7808 */ /* 0x000fe40004000000 */
[----:B------:R-:W-:Y:S01]  /*48a0*/  PLOP3.LUT P0, PT, PT, PT, UP0, 0x40, 0x0 ;  /* 0x000000000000781c */ /* 0x000fe20003f0e808 */
[----:B------:R-:W-:Y:S01]  /*48b0*/  UISETP.GE.AND UP0, UPT, UR4, 0x22, UPT ;  /* 0x000000220400788c */ /* 0x000fe2000bf06270 */
[----:B------:R-:W-:Y:S02]  /*48c0*/  FSEL R29, R29, -INF , !P3 ;  /* 0xff8000001d1d7808 */ /* 0x000fe40005800000 */
[----:B------:R-:W-:Y:S01]  /*48d0*/  PLOP3.LUT P3, PT, PT, PT, UP3, 0x40, 0x0 ;  /* 0x000000000000781c */ /* 0x000fe20003f6e838 */
[----:B------:R-:W-:Y:S01]  /*48e0*/  UP2UR UR5, UPR, URZ, 0x1 ;  /* 0x000000013f057883 */ /* 0x000fe20008000000 */
[----:B------:R-:W-:-:S02]  /*48f0*/  ISETP.LT.OR P2, PT, R6, 0xa, P2 ;  /* 0x0000000a0600780c */ /* 0x000fc40001741670 */
[----:B------:R-:W-:Y:S02]  /*4900*/  ISETP.LT.OR P1, PT, R4, 0x11, P1 ;  /* 0x000000110400780c */ /* 0x000fe40000f21670 */
[----:B------:R-:W-:Y:S02]  /*4910*/  ISETP.GT.AND P0, PT, R7, 0x8, P0 ;  /* 0x000000080700780c */ /* 0x000fe40000704270 */
[----:B------:R-:W-:Y:S02]  /*4920*/  ISETP.GT.AND P3, PT, R5, 0x11, P3 ;  /* 0x000000110500780c */ /* 0x000fe40001f64270 */
[----:B------:R-:W-:Y:S02]  /*4930*/  FSEL R31, R31, -INF , !P2 ;  /* 0xff8000001f1f7808 */ /* 0x000fe40005000000 */
[----:B------:R-:W-:Y:S02]  /*4940*/  FSEL R32, R32, -INF , !P1 ;  /* 0xff80000020207808 */ /* 0x000fe40004800000 */
[----:B------:R-:W-:-:S02]  /*4950*/  PLOP3.LUT P2, PT, PT, PT, UP4, 0x40, 0x0 ;  /* 0x000000000000781c */ /* 0x000fc40003f4e848 */
[----:B------:R-:W-:Y:S02]  /*4960*/  PLOP3.LUT P1, PT, PT, PT, UP5, 0x40, 0x0 ;  /* 0x000000000000781c */ /* 0x000fe40003f2e858 */
[----:B------:R-:W-:Y:S02]  /*4970*/  ISETP.LT.OR P0, PT, R6, 0x9, P0 ;  /* 0x000000090600780c */ /* 0x000fe40000701670 */
[----:B------:R-:W-:Y:S02]  /*4980*/  ISETP.LT.OR P3, PT, R4, 0x12, P3 ;  /* 0x000000120400780c */ /* 0x000fe40001f61670 */
[C---:B------:R-:W-:Y:S02]  /*4990*/  ISETP.GT.AND P2, PT, R5.reuse, 0x18, P2 ;  /* 0x000000180500780c */ /* 0x040fe40001744270 */
[----:B------:R-:W-:Y:S02]  /*49a0*/  ISETP.GT.AND P1, PT, R5, 0x19, P1 ;  /* 0x000000190500780c */ /* 0x000fe40000f24270 */
[----:B------:R-:W-:-:S02]  /*49b0*/  FSEL R30, R30, -INF , !P0 ;  /* 0xff8000001e1e7808 */ /* 0x000fc40004000000 */
[----:B------:R-:W-:Y:S01]  /*49c0*/  PLOP3.LUT P0, PT, PT, PT, UP2, 0x40, 0x0 ;  /* 0x000000000000781c */ /* 0x000fe20003f0e828 */
[----:B------:R-:W-:Y:S01]  /*49d0*/  UISETP.GE.AND UP2, UPT, UR4, 0x2a, UPT ;  /* 0x0000002a0400788c */ /* 0x000fe2000bf46270 */
[----:B------:R-:W-:Y:S02]  /*49e0*/  FSEL R33, R33, -INF , !P3 ;  /* 0xff80000021217808 */ /* 0x000fe40005800000 */
[----:B------:R-:W-:Y:S01]  /*49f0*/  PLOP3.LUT P3, PT, PT, PT, UP6, 0x40, 0x0 ;  /* 0x000000000000781c */ /* 0x000fe20003f6e868 */
[----:B------:R-:W-:Y:S01]  /*4a00*/  UISETP.GE.AND UP6, UPT, UR4, 0x3a, UPT ;  /* 0x0000003a0400788c */ /* 0x000fe2000bfc6270 */
[C---:B------:R-:W-:Y:S02]  /*4a10*/  ISETP.LT.OR P2, PT, R4.reuse, 0x19, P2 ;  /* 0x000000190400780c */ /* 0x040fe40001741670 */
[----:B------:R-:W-:Y:S02]  /*4a20*/  ISETP.LT.OR P1, PT, R4, 0x1a, P1 ;  /* 0x0000001a0400780c */ /* 0x000fe40000f21670 */
[----:B------:R-:W-:-:S02]  /*4a30*/  ISETP.GT.AND P0, PT, R7, 0x10, P0 ;  /* 0x000000100700780c */ /* 0x000fc40000704270 */
[----:B------:R-:W-:Y:S02]  /*4a40*/  ISETP.GT.AND P3, PT, R5, 0x20, P3 ;  /* 0x000000200500780c */ /* 0x000fe40001f64270 */
[----:B------:R-:W-:Y:S02]  /*4a50*/  FSEL R36, R36, -INF , !P2 ;  /* 0xff80000024247808 */ /* 0x000fe40005000000 */
[----:B------:R-:W-:Y:S02]  /*4a60*/  FSEL R37, R37, -INF , !P1 ;  /* 0xff80000025257808 */ /* 0x000fe40004800000 */
[----:B------:R-:W-:Y:S01]  /*4a70*/  PLOP3.LUT P2, PT, PT, PT, UP0, 0x40, 0x0 ;  /* 0x000000000000781c */ /* 0x000fe20003f4e808 */
[----:B------:R-:W-:Y:S01]  /*4a80*/  UISETP.GE.AND UP0, UPT, UR4, 0x21, UPT ;  /* 0x000000210400788c */ /* 0x000fe2000bf06270 */
[----:B------:R-:W-:Y:S02]  /*4a90*/  PLOP3.LUT P1, PT, PT, PT, UP1, 0x40, 0x0 ;  /* 0x000000000000781c */ /* 0x000fe40003f2e818 */
[----:B------:R-:W-:-:S02]  /*4aa0*/  ISETP.LT.OR P0, PT, R6, 0x11, P0 ;  /* 0x000000110600780c */ /* 0x000fc40000701670 */
[----:B------:R-:W-:Y:S02]  /*4ab0*/  ISETP.LT.OR P3, PT, R4, 0x21, P3 ;  /* 0x000000210400780c */ /* 0x000fe40001f61670 */
[C---:B------:R-:W-:Y:S02]  /*4ac0*/  ISETP.GT.AND P2, PT, R5.reuse, 0x21, P2 ;  /* 0x000000210500780c */ /* 0x040fe40001744270 */
[----:B------:R-:W-:Y:S02]  /*4ad0*/  ISETP.GT.AND P1, PT, R5, 0x28, P1 ;  /* 0x000000280500780c */ /* 0x000fe40000f24270 */
[----:B------:R-:W-:Y:S02]  /*4ae0*/  FSEL R34, R34, -INF , !P0 ;  /* 0xff80000022227808 */ /* 0x000fe40004000000 */
[----:B------:R-:W-:Y:S01]  /*4af0*/  PLOP3.LUT P0, PT, PT, PT, UP3, 0x40, 0x0 ;  /* 0x000000000000781c */ /* 0x000fe20003f0e838 */
[----:B------:R-:W-:Y:S01]  /*4b00*/  UISETP.GE.AND UP3, UPT, UR4, 0x31, UPT ;  /* 0x000000310400788c */ /* 0x000fe2000bf66270 */
[----:B------:R-:W-:-:S02]  /*4b10*/  FSEL R40, R40, -INF , !P3 ;  /* 0xff80000028287808 */ /* 0x000fc40005800000 */
[----:B------:R-:W-:Y:S02]  /*4b20*/  PLOP3.LUT P3, PT, PT, PT, UP2, 0x40, 0x0 ;  /* 0x000000000000781c */ /* 0x000fe40003f6e828 */
[C---:B------:R-:W-:Y:S02]  /*4b30*/  ISETP.LT.OR P2, PT, R4.reuse, 0x22, P2 ;  /* 0x000000220400780c */ /* 0x040fe40001741670 */
[----:B------:R-:W-:Y:S02]  /*4b40*/  ISETP.LT.OR P1, PT, R4, 0x29, P1 ;  /* 0x000000290400780c */ /* 0x000fe40000f21670 */
[----:B------:R-:W-:Y:S02]  /*4b50*/  ISETP.GT.AND P3, PT, R5, 0x29, P3 ;  /* 0x000000290500780c */ /* 0x000fe40001f64270 */
[----:B------:R-:W-:Y:S02]  /*4b60*/  FSEL R41, R41, -INF , !P2 ;  /* 0xff80000029297808 */ /* 0x000fe40005000000 */
[----:B------:R-:W-:-:S02]  /*4b70*/  FSEL R44, R44, -INF , !P1 ;  /* 0xff8000002c2c7808 */ /* 0x000fc40004800000 */
[----:B------:R-:W-:Y:S01]  /*4b80*/  PLOP3.LUT P2, PT, PT, PT, UP4, 0x40, 0x0 ;  /* 0x000000000000781c */ /* 0x000fe20003f4e848 */
[----:B------:R-:W-:Y:S01]  /*4b90*/  UISETP.GE.AND UP4, UPT, UR4, 0x32, UPT ;  /* 0x000000320400788c */ /* 0x000fe2000bf86270 */
[----:B------:R-:W-:Y:S02]  /*4ba0*/  PLOP3.LUT P1, PT, PT, PT, UP3, 0x40, 0x0 ;  /* 0x000000000000781c */ /* 0x000fe40003f2e838 */
[----:B------:R-:W-:Y:S02]  /*4bb0*/  ISETP.LT.OR P3, PT, R4, 0x2a, P3 ;  /* 0x0000002a0400780c */ /* 0x000fe40001f61670 */
[----:B------:R-:W-:Y:S02]  /*4bc0*/  ISETP.GT.AND P1, PT, R5, 0x30, P1 ;  /* 0x000000300500780c */ /* 0x000fe40000f24270 */
[----:B------:R-:W-:Y:S02]  /*4bd0*/  FSEL R45, R45, -INF , !P3 ;  /* 0xff8000002d2d7808 */ /* 0x000fe40005800000 */
[----:B------:R-:W-:-:S02]  /*4be0*/  PLOP3.LUT P3, PT, PT, PT, UP4, 0x40, 0x0 ;  /* 0x000000000000781c */ /* 0x000fc40003f6e848 */
[----:B------:R-:W-:Y:S02]  /*4bf0*/  ISETP.LT.OR P1, PT, R4, 0x31, P1 ;  /* 0x000000310400780c */ /* 0x000fe40000f21670 */
[----:B------:R-:W-:Y:S02]  /*4c00*/  ISETP.GT.AND P3, PT, R5, 0x31, P3 ;  /* 0x000000310500780c */ /* 0x000fe40001f64270 */
[----:B------:R-:W-:Y:S02]  /*4c10*/  FSEL R48, R48, -INF , !P1 ;  /* 0xff80000030307808 */ /* 0x000fe40004800000 */
[----:B------:R-:W-:Y:S01]  /*4c20*/  PLOP3.LUT P1, PT, PT, PT, UP5, 0x40, 0x0 ;  /* 0x000000000000781c */ /* 0x000fe20003f2e858 */
[----:B------:R-:W-:Y:S01]  /*4c30*/  UISETP.GE.AND UP5, UPT, UR4, 0x39, UPT ;  /* 0x000000390400788c */ /* 0x000fe2000bfa6270 */
[----:B------:R-:W-:Y:S02]  /*4c40*/  ISETP.LT.OR P3, PT, R4, 0x32, P3 ;  /* 0x000000320400780c */ /* 0x000fe40001f61670 */
[----:B------:R-:W-:-:S02]  /*4c50*/  FMNMX.FTZ R3, R24, R25, !PT ;  /* 0x0000001918037209 */ /* 0x000fc40007810000 */
[----:B------:R-:W-:Y:S02]  /*4c60*/  FSEL R49, R49, -INF , !P3 ;  /* 0xff80000031317808 */ /* 0x000fe40005800000 */
[----:B------:R-:W-:Y:S02]  /*4c70*/  PLOP3.LUT P3, PT, PT, PT, UP5, 0x40, 0x0 ;  /* 0x000000000000781c */ /* 0x000fe40003f6e858 */
[----:B------:R-:W-:Y:S02]  /*4c80*/  ISETP.GT.AND P0, PT, R7, 0x11, P0 ;  /* 0x000000110700780c */ /* 0x000fe40000704270 */
[----:B------:R-:W-:Y:S02]  /*4c90*/  ISETP.GT.AND P3, PT, R5, 0x38, P3 ;  /* 0x000000380500780c */ /* 0x000fe40001f64270 */
[----:B------:R-:W-:Y:S02]  /*4ca0*/  ISETP.GT.AND P2, PT, R7, 0x18, P2 ;  /* 0x000000180700780c */ /* 0x000fe40001744270 */
[----:B------:R-:W-:-:S02]  /*4cb0*/  ISETP.LT.OR P3, PT, R4, 0x39, P3 ;  /* 0x000000390400780c */ /* 0x000fc40001f61670 */
[----:B------:R-:W-:Y:S02]  /*4cc0*/  ISETP.LT.OR P0, PT, R6, 0x12, P0 ;  /* 0x000000120600780c */ /* 0x000fe40000701670 */
[----:B------:R-:W-:Y:S02]  /*4cd0*/  FSEL R52, R52, -INF , !P3 ;  /* 0xff80000034347808 */ /* 0x000fe40005800000 */
[----:B------:R-:W-:Y:S02]  /*4ce0*/  PLOP3.LUT P3, PT, PT, PT, UP6, 0x40, 0x0 ;  /* 0x000000000000781c */ /* 0x000fe40003f6e868 */
[----:B------:R-:W-:Y:S02]  /*4cf0*/  ISETP.LT.OR P2, PT, R6, 0x19, P2 ;  /* 0x000000190600780c */ /* 0x000fe40001741670 */
[----:B------:R-:W-:Y:S02]  /*4d00*/  ISETP.GT.AND P3, PT, R5, 0x39, P3 ;  /* 0x000000390500780c */ /* 0x000fe40001f64270 */
[----:B------:R-:W-:-:S02]  /*4d10*/  FSEL R35, R35, -INF , !P0 ;  /* 0xff80000023237808 */ /* 0x000fc40004000000 */
[----:B------:R-:W-:Y:S02]  /*4d20*/  ISETP.LT.OR P3, PT, R4, 0x3a, P3 ;  /* 0x0000003a0400780c */ /* 0x000fe40001f61670 */
[----:B------:R-:W-:Y:S02]  /*4d30*/  FMNMX.FTZ R4, R28, R3, !PT ;  /* 0x000000031c047209 */ /* 0x000fe40007810000 */
[----:B------:R-:W-:Y:S02]  /*4d40*/  FSEL R53, R53, -INF , !P3 ;  /* 0xff80000035357808 */ /* 0x000fe40005800000 */
[----:B------:R-:W-:Y:S02]  /*4d50*/  FMNMX.FTZ R3, R29, R4, !PT ;  /* 0x000000041d037209 */ /* 0x000fe40007810000 */
[----:B------:R-:W-:Y:S01]  /*4d60*/  PLOP3.LUT P3, PT, PT, PT, UP0, 0x40, 0x0 ;  /* 0x000000000000781c */ /* 0x000fe20003f6e808 */
[----:B------:R-:W-:Y:S01]  /*4d70*/  UISETP.NE.AND UP0, UPT, UR5, URZ, UPT ;  /* 0x0000003f0500728c */ /* 0x000fe2000bf05270 */
[----:B------:R-:W-:-:S02]  /*4d80*/  FMNMX.FTZ R4, R32, R3, !PT ;  /* 0x0000000320047209 */ /* 0x000fc40007810000 */
[----:B------:R-:W-:Y:S02]  /*4d90*/  ISETP.GT.AND P1, PT, R7, 0x19, P1 ;  /* 0x000000190700780c */ /* 0x000fe40000f24270 */
[----:B------:R-:W-:Y:S02]  /*4da0*/  FMNMX.FTZ R3, R33, R4, !PT ;  /* 0x0000000421037209 */ /* 0x000fe40007810000 */
[----:B------:R-:W-:Y:S02]  /*4db0*/  PLOP3.LUT P0, PT, PT, PT, UP0, 0x40, 0x0 ;  /* 0x000000000000781c */ /* 0x000fe40003f0e808 */
[----:B------:R-:W-:Y:S02]  /*4dc0*/  FMNMX.FTZ R4, R36, R3, !PT ;  /* 0x0000000324047209 */ /* 0x000fe40007810000 */
[----:B------:R-:W-:Y:S02]  /*4dd0*/  FSEL R38, R38, -INF , !P2 ;  /* 0xff80000026267808 */ /* 0x000fe40005000000 */
[----:B------:R-:W-:-:S02]  /*4de0*/  FMNMX.FTZ R3, R37, R4, !PT ;  /* 0x0000000425037209 */ /* 0x000fc40007810000 */
[----:B------:R-:W-:Y:S02]  /*4df0*/  ISETP.GT.AND P3, PT, R7, 0x20, P3 ;  /* 0x000000200700780c */ /* 0x000fe40001f64270 */
[----:B------:R-:W-:Y:S02]  /*4e00*/  FMNMX.FTZ R4, R40, R3, !PT ;  /* 0x0000000328047209 */ /* 0x000fe40007810000 */
[----:B------:R-:W-:Y:S02]  /*4e10*/  ISETP.LT.OR P1, PT, R6, 0x1a, P1 ;  /* 0x0000001a0600780c */ /* 0x000fe40000f21670 */
[----:B------:R-:W-:Y:S02]  /*4e20*/  FMNMX.FTZ R3, R41, R4, !PT ;  /* 0x0000000429037209 */ /* 0x000fe40007810000 */
[----:B------:R-:W-:Y:S02]  /*4e30*/  PLOP3.LUT P2, PT, PT, PT, UP1, 0x40, 0x0 ;  /* 0x000000000000781c */ /* 0x000fe40003f4e818 */
[----:B------:R-:W-:-:S02]  /*4e40*/  FMNMX.FTZ R4, R44, R3, !PT ;  /* 0x000000032c047209 */ /* 0x000fc40007810000 */
[----:B------:R-:W-:Y:S02]  /*4e50*/  ISETP.GT.AND P0, PT, R7, 0x21, P0 ;  /* 0x000000210700780c */ /* 0x000fe40000704270 */
[----:B------:R-:W-:Y:S02]  /*4e60*/  FMNMX.FTZ R3, R45, R4, !PT ;  /* 0x000000042d037209 */ /* 0x000fe40007810000 */
[----:B------:R-:W-:Y:S02]  /*4e70*/  ISETP.LT.OR P3, PT, R6, 0x21, P3 ;  /* 0x000000210600780c */ /* 0x000fe40001f61670 */
[----:B------:R-:W-:Y:S02]  /*4e80*/  FMNMX.FTZ R4, R48, R3, !PT ;  /* 0x0000000330047209 */ /* 0x000fe40007810000 */
[----:B------:R-:W-:Y:S02]  /*4e90*/  FSEL R39, R39, -INF , !P1 ;  /* 0xff80000027277808 */ /* 0x000fe40004800000 */
[----:B------:R-:W-:-:S02]  /*4ea0*/  FMNMX.FTZ R3, R49, R4, !PT ;  /* 0x0000000431037209 */ /* 0x000fc40007810000 */
[----:B------:R-:W-:Y:S02]  /*4eb0*/  PLOP3.LUT P1, PT, PT, PT, UP2, 0x40, 0x0 ;  /* 0x000000000000781c */ /* 0x000fe40003f2e828 */
[----:B------:R-:W-:Y:S02]  /*4ec0*/  FMNMX.FTZ R4, R52, R3, !PT ;  /* 0x0000000334047209 */ /* 0x000fe40007810000 */
[----:B------:R-:W-:Y:S02]  /*4ed0*/  ISETP.LT.OR P0, PT, R6, 0x22, P0 ;  /* 0x000000220600780c */ /* 0x000fe40000701670 */
[----:B------:R-:W-:Y:S02]  /*4ee0*/  FMNMX.FTZ R4, R53, R4, !PT ;  /* 0x0000000435047209 */ /* 0x000fe40007810000 */
[----:B------:R-:W-:Y:S02]  /*4ef0*/  FSEL R42, R42, -INF , !P3 ;  /* 0xff8000002a2a7808 */ /* 0x000fe40005800000 */
[----:B------:R-:W-:Y:S01]  /*4f00*/  ISETP.GT.AND P2, PT, R7, 0x28, P2 ;  /* 0x000000280700780c */ /* 0x000fe20001744270 */
[----:B------:R-:W1:Y:S01]  /*4f10*/  SHFL.BFLY PT, R3, R4, 0x2, 0x1f ;  /* 0x0c401f0004037f89 */ /* 0x000e6200000e0000 */
[----:B------:R-:W-:-:S02]  /*4f20*/  PLOP3.LUT P3, PT, PT, PT, UP3, 0x40, 0x0 ;  /* 0x000000000000781c */ /* 0x000fc40003f6e838 */
[----:B------:R-:W-:Y:S02]  /*4f30*/  FSEL R43, R43, -INF , !P0 ;  /* 0xff8000002b2b7808 */ /* 0x000fe40004000000 */
[C---:B------:R-:W-:Y:S02]  /*4f40*/  ISETP.GT.AND P1, PT, R7.reuse, 0x29, P1 ;  /* 0x000000290700780c */ /* 0x040fe40000f24270 */
[C---:B------:R-:W-:Y:S02]  /*4f50*/  ISETP.LT.OR P2, PT, R6.reuse, 0x29, P2 ;  /* 0x000000290600780c */ /* 0x040fe40001741670 */
[----:B------:R-:W-:Y:S02]  /*4f60*/  PLOP3.LUT P0, PT, PT, PT, UP4, 0x40, 0x0 ;  /* 0x000000000000781c */ /* 0x000fe40003f0e848 */
[----:B------:R-:W-:Y:S02]  /*4f70*/  ISETP.GT.AND P3, PT, R7, 0x30, P3 ;  /* 0x000000300700780c */ /* 0x000fe40001f64270 */
[----:B------:R-:W-:-:S02]  /*4f80*/  ISETP.LT.OR P1, PT, R6, 0x2a, P1 ;  /* 0x0000002a0600780c */ /* 0x000fc40000f21670 */
[----:B------:R-:W-:Y:S02]  /*4f90*/  FSEL R46, R46, -INF , !P2 ;  /* 0xff8000002e2e7808 */ /* 0x000fe40005000000 */
[----:B------:R-:W-:Y:S02]  /*4fa0*/  ISETP.LT.OR P3, PT, R6, 0x31, P3 ;  /* 0x000000310600780c */ /* 0x000fe40001f61670 */
[----:B------:R-:W-:Y:S02]  /*4fb0*/  PLOP3.LUT P2, PT, PT, PT, UP5, 0x40, 0x0 ;  /* 0x000000000000781c */ /* 0x000fe40003f4e858 */
[----:B------:R-:W-:Y:S02]  /*4fc0*/  FSEL R47, R47, -INF , !P1 ;  /* 0xff8000002f2f7808 */ /* 0x000fe40004800000 */
[----:B------:R-:W-:Y:S02]  /*4fd0*/  ISETP.GT.AND P0, PT, R7, 0x31, P0 ;  /* 0x000000310700780c */ /* 0x000fe40000704270 */
[----:B-1----:R-:W-:-:S02]  /*4fe0*/  FMNMX.FTZ R3, R4, R3, !PT ;  /* 0x0000000304037209 */ /* 0x002fc40007810000 */
[----:B------:R-:W-:Y:S02]  /*4ff0*/  FSEL R50, R50, -INF , !P3 ;  /* 0xff80000032327808 */ /* 0x000fe40005800000 */
[----:B------:R-:W-:Y:S01]  /*5000*/  PLOP3.LUT P1, PT, PT, PT, UP6, 0x40, 0x0 ;  /* 0x000000000000781c */ /* 0x000fe20003f2e868 */
[----:B------:R-:W1:Y:S01]  /*5010*/  SHFL.BFLY PT, R8, R3, 0x1, 0x1f ;  /* 0x0c201f0003087f89 */ /* 0x000e6200000e0000 */
[C---:B------:R-:W-:Y:S02]  /*5020*/  ISETP.GT.AND P2, PT, R7.reuse, 0x38, P2 ;  /* 0x000000380700780c */ /* 0x040fe40001744270 */
[C---:B------:R-:W-:Y:S02]  /*5030*/  ISETP.LT.OR P0, PT, R6.reuse, 0x32, P0 ;  /* 0x000000320600780c */ /* 0x040fe40000701670 */
[----:B------:R-:W-:Y:S02]  /*5040*/  ISETP.GT.AND P1, PT, R7, 0x39, P1 ;  /* 0x000000390700780c */ /* 0x000fe40000f24270 */
[----:B------:R-:W-:-:S02]  /*5050*/  ISETP.LT.OR P2, PT, R6, 0x39, P2 ;  /* 0x000000390600780c */ /* 0x000fc40001741670 */
[----:B------:R-:W-:Y:S02]  /*5060*/  FSEL R51, R51, -INF , !P0 ;  /* 0xff80000033337808 */ /* 0x000fe40004000000 */
[----:B------:R-:W-:Y:S02]  /*5070*/  ISETP.LT.OR P1, PT, R6, 0x3a, P1 ;  /* 0x0000003a0600780c */ /* 0x000fe40000f21670 */
[----:B------:R-:W-:Y:S02]  /*5080*/  FSEL R54, R54, -INF , !P2 ;  /* 0xff80000036367808 */ /* 0x000fe40005000000 */
[----:B------:R-:W-:Y:S02]  /*5090*/  FSEL R55, R55, -INF , !P1 ;  /* 0xff80000037377808 */ /* 0x000fe40004800000 */
[----:B-1----:R-:W-:Y:S02]  /*50a0*/  FMNMX.FTZ R11, R3, R8, !PT ;  /* 0x00000008030b7209 */ /* 0x002fe40007810000 */
[----:B------:R-:W-:-:S02]  /*50b0*/  FMNMX.FTZ R3, R26, R27, !PT ;  /* 0x0000001b1a037209 */ /* 0x000fc40007810000 */
        /* <DEDUP_REMOVED lines=26> */
[----:B------:R-:W-:Y:S01]  /*5260*/  FFMA.FTZ R5, R53, UR10, -R5 ;  /* 0x0000000a35057c23 */ /* 0x000fe20008010805 */
[----:B------:R-:W-:Y:S01]  /*5270*/  FMNMX.FTZ R4, R46, R3, !PT ;  /* 0x000000032e047209 */ /* 0x000fe20007810000 */
[----:B------:R-:W-:Y:S03]  /*5280*/  MUFU.EX2 R24, R24 ;  /* 0x0000001800187308 */ /* 0x000fe60000000800 */
[----:B------:R-:W-:-:S04]  /*5290*/  FMNMX.FTZ R3, R47, R4, !PT ;  /* 0x000000042f037209 */ /* 0x000fc80007810000 */
[----:B------:R-:W-:Y:S01]  /*52a0*/  FMNMX.FTZ R4, R50, R3, !PT ;  /* 0x0000000332047209 */ /* 0x000fe20007810000 */
[----:B------:R-:W-:Y:S03]  /*52b0*/  MUFU.EX2 R15, R5 ;  /* 0x00000005000f7308 */ /* 0x000fe60000000800 */
[----:B------:R-:W-:-:S04]  /*52c0*/  FMNMX.FTZ R3, R51, R4, !PT ;  /* 0x0000000433037209 */ /* 0x000fc80007810000 */
[----:B------:R-:W-:Y:S01]  /*52d0*/  FMNMX.FTZ R4, R54, R3, !PT ;  /* 0x0000000336047209 */ /* 0x000fe20007810000 */
[----:B------:R-:W1:Y:S03]  /*52e0*/  MUFU.EX2 R25, R25 ;  /* 0x0000001900197308 */ /* 0x000e660000000800 */
[----:B------:R-:W-:-:S05]  /*52f0*/  FMNMX.FTZ R4, R55, R4, !PT ;  /* 0x0000000437047209 */ /* 0x000fca0007810000 */
[----:B------:R-:W2:Y:S01]  /*5300*/  SHFL.BFLY PT, R3, R4, 0x2, 0x1f ;  /* 0x0c401f0004037f89 */ /* 0x000ea200000e0000 */
[----:B------:R-:W-:Y:S08]  /*5310*/  MUFU.EX2 R28, R28 ;  /* 0x0000001c001c7308 */ /* 0x000ff00000000800 */
[----:B------:R-:W3:Y:S01]  /*5320*/  MUFU.EX2 R29, R29 ;  /* 0x0000001d001d7308 */ /* 0x000ee20000000800 */
[----:B-1----:R-:W-:-:S07]  /*5330*/  F2FP.F16.F32.PACK_AB R152, R25, R24 ;  /* 0x000000181998723e */ /* 0x002fce00000000ff */
[----:B------:R-:W-:Y:S01]  /*5340*/  MUFU.EX2 R32, R32 ;  /* 0x0000002000207308 */ /* 0x000fe20000000800 */
[----:B--2---:R-:W-:-:S07]  /*5350*/  FMNMX.FTZ R3, R4, R3, !PT ;  /* 0x0000000304037209 */ /* 0x004fce0007810000 */
[----:B------:R-:W1:Y:S01]  /*5360*/  MUFU.EX2 R33, R33 ;  /* 0x0000002100217308 */ /* 0x000e620000000800 */
[----:B---3--:R-:W-:Y:S01]  /*5370*/  F2FP.F16.F32.PACK_AB R154, R29, R28 ;  /* 0x0000001c1d9a723e */ /* 0x008fe200000000ff */
[----:B------:R-:W2:Y:S06]  /*5380*/  SHFL.BFLY PT, R12, R3, 0x1, 0x1f ;  /* 0x0c201f00030c7f89 */ /* 0x000eac00000e0000 */
[----:B------:R-:W-:Y:S08]  /*5390*/  MUFU.EX2 R36, R36 ;  /* 0x0000002400247308 */ /* 0x000ff00000000800 */
[----:B------:R-:W3:Y:S01]  /*53a0*/  MUFU.EX2 R37, R37 ;  /* 0x0000002500257308 */ /* 0x000ee20000000800 */
[----:B-1----:R-:W-:-:S07]  /*53b0*/  F2FP.F16.F32.PACK_AB R156, R33, R32 ;  /* 0x00000020219c723e */ /* 0x002fce00000000ff */
[----:B------:R-:W-:Y:S01]  /*53c0*/  MUFU.EX2 R40, R40 ;  /* 0x0000002800287308 */ /* 0x000fe20000000800 */
[----:B--2---:R-:W-:-:S04]  /*53d0*/  FMNMX.FTZ R12, R3, R12, !PT ;  /* 0x0000000c030c7209 */ /* 0x004fc80007810000 */
[C---:B------:R-:W-:Y:S01]  /*53e0*/  FSETP.NEU.FTZ.AND P0, PT, R12.reuse, -INF , PT ;  /* 0xff8000000c00780b */ /* 0x040fe20003f1d000 */
[----:B------:R-:W-:Y:S02]  /*53f0*/  FMUL.FTZ R3, R12, UR10 ;  /* 0x0000000a0c037c20 */ /* 0x000fe40008410000 */
[----:B------:R-:W-:Y:S01]  /*5400*/  MUFU.EX2 R41, R41 ;  /* 0x0000002900297308 */ /* 0x000fe20000000800 */
[----:B---3--:R-:W-:Y:S02]  /*5410*/  F2FP.F16.F32.PACK_AB R158, R37, R36 ;  /* 0x00000024259e723e */ /* 0x008fe400000000ff */
[----:B------:R-:W-:Y:S02]  /*5420*/  FSEL R7, R3, RZ, P0 ;  /* 0x000000ff03077208 */ /* 0x000fe40000000000 */
[----:B------:R-:W-:-:S03]  /*5430*/  LEA.HI R3, R23, R22, RZ, 0x4 ;  /* 0x0000001617037211 */ /* 0x000fc600078f20ff */
[----:B------:R-:W-:Y:S01]  /*5440*/  MUFU.EX2 R44, R44 ;  /* 0x0000002c002c7308 */ /* 0x000fe20000000800 */
[--C-:B------:R-:W-:Y:S01]  /*5450*/  FFMA.FTZ R26, R26, UR10, -R7.reuse ;  /* 0x0000000a1a1a7c23 */ /* 0x100fe20008010807 */
[----:B------:R-:W-:Y:S01]  /*5460*/  LOP3.LUT R5, R3, 0xfffffff0, RZ, 0xc0, !PT ;  /* 0xfffffff003057812 */ /* 0x000fe200078ec0ff */
[--C-:B------:R-:W-:Y:S01]  /*5470*/  FFMA.FTZ R27, R27, UR10, -R7.reuse ;  /* 0x0000000a1b1b7c23 */ /* 0x100fe20008010807 */
[--C-:B------:R-:W-:Y:S01]  /*5480*/  FFMA.FTZ R30, R30, UR10, -R7.reuse ;  /* 0x0000000a1e1e7c23 */ /* 0x100fe20008010807 */
[--C-:B------:R-:W-:Y:S01]  /*5490*/  FFMA.FTZ R31, R31, UR10, -R7.reuse ;  /* 0x0000000a1f1f7c23 */ /* 0x100fe20008010807 */
[----:B------:R-:W-:Y:S01]  /*54a0*/  FFMA.FTZ R34, R34, UR10, -R7 ;  /* 0x0000000a22227c23 */ /* 0x000fe20008010807 */
[----:B------:R-:W-:Y:S01]  /*54b0*/  IMAD.IADD R5, R22, 0x1, -R5 ;  /* 0x0000000116057824 */ /* 0x000fe200078e0a05 */
[----:B------:R-:W-:Y:S01]  /*54c0*/  MUFU.EX2 R26, R26 ;  /* 0x0000001a001a7308 */ /* 0x000fe20000000800 */
[----:B------:R-:W-:Y:S01]  /*54d0*/  LEA.HI R22, R23, R22, RZ, 0x5 ;  /* 0x0000001617167211 */ /* 0x000fe200078f28ff */
[--C-:B------:R-:W-:Y:S01]  /*54e0*/  FFMA.FTZ R35, R35, UR10, -R7.reuse ;  /* 0x0000000a23237c23 */ /* 0x100fe20008010807 */
[----:B------:R-:W-:Y:S01]  /*54f0*/  FFMA.FTZ R38, R38, UR10, -R7 ;  /* 0x0000000a26267c23 */ /* 0x000fe20008010807 */
[----:B------:R-:W-:Y:S01]  /*5500*/  SHF.R.S32.HI R4, RZ, 0x1f, R5 ;  /* 0x0000001fff047819 */ /* 0x000fe20000011405 */
[----:B------:R-:W-:Y:S01]  /*5510*/  FFMA.FTZ R39, R39, UR10, -R7 ;  /* 0x0000000a27277c23 */ /* 0x000fe20008010807 */
[----:B------:R-:W-:-:S02]  /*5520*/  IMAD.SHL.U32 R22, R22, 0x20, RZ ;  /* 0x0000002016167824 */ /* 0x000fc400078e00ff */
[--C-:B------:R-:W-:Y:S01]  /*5530*/  FFMA.FTZ R42, R42, UR10, -R7.reuse ;  /* 0x0000000a2a2a7c23 */ /* 0x100fe20008010807 */
[----:B------:R-:W-:Y:S01]  /*5540*/  LEA.HI R4, R4, R5, RZ, 0x3 ;  /* 0x0000000504047211 */ /* 0x000fe200078f18ff */
[----:B------:R-:W1:Y:S01]  /*5550*/  MUFU.EX2 R27, R27 ;  /* 0x0000001b001b7308 */ /* 0x000e620000000800 */
[--C-:B------:R-:W-:Y:S01]  /*5560*/  FFMA.FTZ R43, R43, UR10, -R7.reuse ;  /* 0x0000000a2b2b7c23 */ /* 0x100fe20008010807 */
[--C-:B------:R-:W-:Y:S01]  /*5570*/  FFMA.FTZ R46, R46, UR10, -R7.reuse ;  /* 0x0000000a2e2e7c23 */ /* 0x100fe20008010807 */
[C---:B------:R-:W-:Y:S01]  /*5580*/  LOP3.LUT R6, R4.reuse, 0xfffffff8, RZ, 0xc0, !PT ;  /* 0xfffffff804067812 */ /* 0x040fe200078ec0ff */
[----:B------:R-:W-:Y:S02]  /*5590*/  IMAD.SHL.U32 R14, R4, 0x40, RZ ;  /* 0x00000040040e7824 */ /* 0x000fe400078e00ff */
[--C-:B------:R-:W-:Y:S01]  /*55a0*/  FFMA.FTZ R47, R47, UR10, -R7.reuse ;  /* 0x0000000a2f2f7c23 */ /* 0x100fe20008010807 */
[--C-:B------:R-:W-:Y:S01]  /*55b0*/  FFMA.FTZ R50, R50, UR10, -R7.reuse ;  /* 0x0000000a32327c23 */ /* 0x100fe20008010807 */
[----:B------:R-:W-:Y:S01]  /*55c0*/  FFMA.FTZ R51, R51, UR10, -R7 ;  /* 0x0000000a33337c23 */ /* 0x000fe20008010807 */
[----:B------:R-:W-:Y:S01]  /*55d0*/  IMAD.IADD R6, R5, 0x1, -R6 ;  /* 0x0000000105067824 */ /* 0x000fe200078e0a06 */
[----:B------:R-:W-:Y:S01]  /*55e0*/  SHF.R.S32.HI R5, RZ, 0x4, R3 ;  /* 0x00000004ff057819 */ /* 0x000fe20000011403 */
[----:B------:R-:W-:Y:S01]  /*55f0*/  MUFU.EX2 R30, R30 ;  /* 0x0000001e001e7308 */ /* 0x000fe20000000800 */
[----:B------:R-:W-:Y:S01]  /*5600*/  LOP3.LUT R14, R14, 0x7ffffe00, RZ, 0xc0, !PT ;  /* 0x7ffffe000e0e7812 */ /* 0x000fe200078ec0ff */
[--C-:B------:R-:W-:Y:S01]  /*5610*/  FFMA.FTZ R54, R54, UR10, -R7.reuse ;  /* 0x0000000a36367c23 */ /* 0x100fe20008010807 */
[----:B------:R-:W-:Y:S01]  /*5620*/  SHF.L.U32 R3, R6, 0x6, RZ ;  /* 0x0000000606037819 */ /* 0x000fe200000006ff */
[----:B------:R-:W-:Y:S01]  /*5630*/  IMAD.SHL.U32 R8, R5, 0x8, RZ ;  /* 0x0000000805087824 */ /* 0x000fe200078e00ff */
[----:B------:R-:W-:Y:S01]  /*5640*/  LOP3.LUT R5, R22, 0x7ffffc00, RZ, 0xc0, !PT ;  /* 0x7ffffc0016057812 */ /* 0x000fe200078ec0ff */
[----:B------:R-:W-:Y:S01]  /*5650*/  FFMA.FTZ R55, R55, UR10, -R7 ;  /* 0x0000000a37377c23 */ /* 0x000fe20008010807 */
[----:B------:R-:W-:Y:S01]  /*5660*/  LOP3.LUT R3, R3, 0x1c0, RZ, 0xc0, !PT ;  /* 0x000001c003037812 */ /* 0x000fe200078ec0ff */
[----:B------:R-:W2:Y:S01]  /*5670*/  MUFU.EX2 R31, R31 ;  /* 0x0000001f001f7308 */ /* 0x000ea20000000800 */
[----:B------:R-:W-:Y:S01]  /*5680*/  LOP3.LUT P0, RZ, R6, 0x2, RZ, 0xc0, !PT ;  /* 0x0000000206ff7812 */ /* 0x000fe2000780c0ff */
[----:B------:R-:W-:Y:S01]  /*5690*/  IMAD.MOV.U32 R7, RZ, RZ, 0x20 ;  /* 0x00000020ff077424 */ /* 0x000fe200078e00ff */
[----:B------:R-:W-:-:S02]  /*56a0*/  LOP3.LUT R8, R3, 0x8, R8, 0xf8, !PT ;  /* 0x0000000803087812 */ /* 0x000fc400078ef808 */
[----:B------:R-:W-:Y:S02]  /*56b0*/  SHF.R.U32.HI R3, RZ, 0x3, R3 ;  /* 0x00000003ff037819 */ /* 0x000fe40000011603 */
[----:B------:R-:W-:Y:S01]  /*56c0*/  LOP3.LUT P1, RZ, R6, 0x4, RZ, 0xc0, !PT ;  /* 0x0000000406ff7812 */ /* 0x000fe2000782c0ff */
[----:B------:R-:W-:Y:S01]  /*56d0*/  MUFU.EX2 R34, R34 ;  /* 0x0000002200227308 */ /* 0x000fe20000000800 */
[----:B------:R-:W-:Y:S01]  /*56e0*/  LOP3.LUT R8, R8, R3, RZ, 0x3c, !PT ;  /* 0x0000000308087212 */ /* 0x000fe200078e3cff */
[----:B------:R-:W-:Y:S01]  /*56f0*/  FADD.FTZ R3, R24, R25 ;  /* 0x0000001918037221 */ /* 0x000fe20000010000 */
[----:B------:R-:W-:Y:S02]  /*5700*/  SEL R7, R7, 0xffffffe0, !P0 ;  /* 0xffffffe007077807 */ /* 0x000fe40004000000 */
[----:B------:R-:W-:Y:S01]  /*5710*/  IADD3 R8, R8, R14, R5 ;  /* 0x0000000e08087210 */ /* 0x000fe20007ffe005 */
[----:B------:R-:W-:Y:S01]  /*5720*/  FADD.FTZ R4, R28, R3 ;  /* 0x000000031c047221 */ /* 0x000fe20000010000 */
[----:B-1----:R-:W-:Y:S01]  /*5730*/  F2FP.F16.F32.PACK_AB R153, R27, R26 ;  /* 0x0000001a1b99723e */ /* 0x002fe200000000ff */
[----:B------:R-:W1:Y:S01]  /*5740*/  MUFU.EX2 R35, R35 ;  /* 0x0000002300237308 */ /* 0x000e620000000800 */
[----:B--2---:R-:W-:Y:S01]  /*5750*/  F2FP.F16.F32.PACK_AB R155, R31, R30 ;  /* 0x0000001e1f9b723e */ /* 0x004fe200000000ff */
[----:B------:R-:W-:Y:S01]  /*5760*/  FADD.FTZ R3, R29, R4 ;  /* 0x000000041d037221 */ /* 0x000fe20000010000 */
[----:B------:R-:W-:-:S03]  /*5770*/  F2FP.F16.F32.PACK_AB R160, R41, R40 ;  /* 0x0000002829a0723e */ /* 0x000fc600000000ff */
[----:B------:R-:W-:Y:S01]  /*5780*/  FADD.FTZ R4, R32, R3 ;  /* 0x0000000320047221 */ /* 0x000fe20000010000 */
[----:B------:R-:W-:Y:S01]  /*5790*/  FADD.FTZ R3, R26, R27 ;  /* 0x0000001b1a037221 */ /* 0x000fe20000010000 */
[----:B------:R-:W2:Y:S02]  /*57a0*/  MUFU.EX2 R38, R38 ;  /* 0x0000002600267308 */ /* 0x000ea40000000800 */
[----:B------:R-:W-:Y:S01]  /*57b0*/  FADD.FTZ R5, R33, R4 ;  /* 0x0000000421057221 */ /* 0x000fe20000010000 */
[----:B------:R-:W-:-:S03]  /*57c0*/  FADD.FTZ R4, R30, R3 ;  /* 0x000000031e047221 */ /* 0x000fc60000010000 */
[----:B------:R-:W-:Y:S01]  /*57d0*/  FADD.FTZ R6, R36, R5 ;  /* 0x0000000524067221 */ /* 0x000fe20000010000 */
[----:B------:R-:W-:Y:S01]  /*57e0*/  FADD.FTZ R3, R31, R4 ;  /* 0x000000041f037221 */ /* 0x000fe20000010000 */
[----:B------:R-:W3:Y:S01]  /*57f0*/  MUFU.EX2 R39, R39 ;  /* 0x0000002700277308 */ /* 0x000ee20000000800 */
[----:B-1----:R-:W-:Y:S01]  /*5800*/  F2FP.F16.F32.PACK_AB R157, R35, R34 ;  /* 0x00000022239d723e */ /* 0x002fe200000000ff */
[----:B------:R-:W-:Y:S01]  /*5810*/  FADD.FTZ R5, R37, R6 ;  /* 0x0000000625057221 */ /* 0x000fe20000010000 */
[----:B------:R-:W-:-:S03]  /*5820*/  FADD.FTZ R4, R34, R3 ;  /* 0x0000000322047221 */ /* 0x000fc60000010000 */
[----:B------:R-:W-:Y:S01]  /*5830*/  FADD.FTZ R6, R40, R5 ;  /* 0x0000000528067221 */ /* 0x000fe20000010000 */
[----:B------:R-:W-:Y:S01]  /*5840*/  FADD.FTZ R3, R35, R4 ;  /* 0x0000000423037221 */ /* 0x000fe20000010000 */
[----:B------:R-:W1:Y:S02]  /*5850*/  MUFU.EX2 R42, R42 ;  /* 0x0000002a002a7308 */ /* 0x000e640000000800 */
[----:B------:R-:W-:Y:S01]  /*5860*/  FADD.FTZ R21, R41, R6 ;  /* 0x0000000629157221 */ /* 0x000fe20000010000 */
[----:B--2---:R-:W-:Y:S01]  /*5870*/  FADD.FTZ R4, R38, R3 ;  /* 0x0000000326047221 */ /* 0x004fe20000010000 */
[----:B------:R-:W-:-:S04]  /*5880*/  LEA R6, R8, UR40, 0x1 ;  /* 0x0000002808067c11 */ /* 0x000fc8000f8e08ff */
[----:B------:R-:W2:Y:S01]  /*5890*/  MUFU.EX2 R43, R43 ;  /* 0x0000002b002b7308 */ /* 0x000ea20000000800 */
[C---:B---3--:R-:W-:Y:S01]  /*58a0*/  FADD.FTZ R3, R39.reuse, R4 ;  /* 0x0000000427037221 */ /* 0x048fe20000010000 */
[C---:B------:R-:W-:Y:S01]  /*58b0*/  IADD3 R8, R6.reuse, 0x26800, RZ ;  /* 0x0002680006087810 */ /* 0x040fe20007ffe0ff */
[----:B------:R-:W-:Y:S01]  /*58c0*/  VIADD R5, R6, 0x26840 ;  /* 0x0002684006057836 */ /* 0x000fe20000000000 */
[----:B------:R-:W-:Y:S01]  /*58d0*/  F2FP.F16.F32.PACK_AB R159, R39, R38 ;  /* 0x00000026279f723e */ /* 0x000fe200000000ff */
[----:B------:R3:W-:Y:S02]  /*58e0*/  STSM.16.M88.4 [R6+0x26800], R152 ;  /* 0x0268009806007844 */ /* 0x0007e40000000200 */
[----:B------:R-:W-:Y:S01]  /*58f0*/  @P1 VIADD R5, R8, 0xffffffc0 ;  /* 0xffffffc008051836 */ /* 0x000fe20000000000 */
[----:B------:R-:W4:Y:S01]  /*5900*/  MUFU.EX2 R46, R46 ;  /* 0x0000002e002e7308 */ /* 0x000f220000000800 */
[----:B-1----:R-:W-:Y:S01]  /*5910*/  FADD.FTZ R4, R42, R3 ;  /* 0x000000032a047221 */ /* 0x002fe20000010000 */
[----:B------:R-:W-:-:S02]  /*5920*/  IMAD.IADD R8, R8, 0x1, R7 ;  /* 0x0000000108087824 */ /* 0x000fc400078e0207 */
[----:B------:R-:W-:-:S03]  /*5930*/  IMAD.IADD R7, R7, 0x1, R5 ;  /* 0x0000000107077824 */ /* 0x000fc600078e0205 */
[----:B------:R3:W-:Y:S01]  /*5940*/  STSM.16.M88.4 [R8], R156 ;  /* 0x0000009c08007844 */ /* 0x0007e20000000200 */
[----:B------:R-:W1:Y:S01]  /*5950*/  MUFU.EX2 R45, R45 ;  /* 0x0000002d002d7308 */ /* 0x000e620000000800 */
[C---:B--2---:R-:W-:Y:S01]  /*5960*/  FADD.FTZ R3, R43.reuse, R4 ;  /* 0x000000042b037221 */ /* 0x044fe20000010000 */
[----:B------:R-:W-:Y:S01]  /*5970*/  FADD.FTZ R4, R44, R21 ;  /* 0x000000152c047221 */ /* 0x000fe20000010000 */
[----:B------:R-:W-:-:S05]  /*5980*/  F2FP.F16.F32.PACK_AB R161, R43, R42 ;  /* 0x0000002a2ba1723e */ /* 0x000fca00000000ff */
[----:B------:R-:W2:Y:S01]  /*5990*/  MUFU.EX2 R47, R47 ;  /* 0x0000002f002f7308 */ /* 0x000ea20000000800 */
[----:B----4-:R-:W-:-:S07]  /*59a0*/  FADD.FTZ R14, R46, R3 ;  /* 0x000000032e0e7221 */ /* 0x010fce0000010000 */
[----:B------:R-:W-:Y:S01]  /*59b0*/  MUFU.EX2 R48, R48 ;  /* 0x0000003000307308 */ /* 0x000fe20000000800 */
[C---:B-1----:R-:W-:Y:S01]  /*59c0*/  F2FP.F16.F32.PACK_AB R162, R45.reuse, R44 ;  /* 0x0000002c2da2723e */ /* 0x042fe200000000ff */
[----:B------:R-:W-:-:S06]  /*59d0*/  FADD.FTZ R45, R45, R4 ;  /* 0x000000042d2d7221 */ /* 0x000fcc0000010000 */
[----:B------:R-:W1:Y:S01]  /*59e0*/  MUFU.EX2 R49, R49 ;  /* 0x0000003100317308 */ /* 0x000e620000000800 */
[C---:B--2---:R-:W-:Y:S01]  /*59f0*/  F2FP.F16.F32.PACK_AB R163, R47.reuse, R46 ;  /* 0x0000002e2fa3723e */ /* 0x044fe200000000ff */
[----:B------:R-:W-:-:S04]  /*5a00*/  FADD.FTZ R47, R47, R14 ;  /* 0x0000000e2f2f7221 */ /* 0x000fc80000010000 */
[----:B------:R3:W-:Y:S02]  /*5a10*/  STSM.16.M88.4 [R5], R160 ;  /* 0x000000a005007844 */ /* 0x0007e40000000200 */
[----:B------:R-:W-:Y:S08]  /*5a20*/  MUFU.EX2 R50, R50 ;  /* 0x0000003200327308 */ /* 0x000ff00000000800 */
[----:B------:R-:W2:Y:S01]  /*5a30*/  MUFU.EX2 R51, R51 ;  /* 0x0000003300337308 */ /* 0x000ea20000000800 */
[----:B-1----:R-:W-:Y:S01]  /*5a40*/  F2FP.F16.F32.PACK_AB R164, R49, R48 ;  /* 0x0000003031a4723e */ /* 0x002fe200000000ff */
[----:B------:R-:W-:-:S04]  /*5a50*/  FADD.FTZ R48, R48, R45 ;  /* 0x0000002d30307221 */ /* 0x000fc80000010000 */
[----:B------:R-:W-:Y:S02]  /*5a60*/  FADD.FTZ R49, R49, R48 ;  /* 0x0000003031317221 */ /* 0x000fe40000010000 */
[----:B------:R-:W1:Y:S08]  /*5a70*/  MUFU.EX2 R52, R52 ;  /* 0x0000003400347308 */ /* 0x000e700000000800 */
[----:B------:R-:W4:Y:S01]  /*5a80*/  MUFU.EX2 R54, R54 ;  /* 0x0000003600367308 */ /* 0x000f220000000800 */
[----:B--2---:R-:W-:Y:S01]  /*5a90*/  F2FP.F16.F32.PACK_AB R165, R51, R50 ;  /* 0x0000003233a5723e */ /* 0x004fe200000000ff */
[----:B------:R-:W-:-:S04]  /*5aa0*/  FADD.FTZ R50, R50, R47 ;  /* 0x0000002f32327221 */ /* 0x000fc80000010000 */
[----:B------:R-:W-:Y:S02]  /*5ab0*/  FADD.FTZ R51, R51, R50 ;  /* 0x0000003233337221 */ /* 0x000fe40000010000 */
[----:B------:R-:W2:Y:S01]  /*5ac0*/  MUFU.EX2 R55, R55 ;  /* 0x0000003700377308 */ /* 0x000ea20000000800 */
[----:B-1----:R-:W-:Y:S01]  /*5ad0*/  F2FP.F16.F32.PACK_AB R166, R15, R52 ;  /* 0x000000340fa6723e */ /* 0x002fe200000000ff */
[----:B------:R-:W-:-:S04]  /*5ae0*/  FADD.FTZ R52, R52, R49 ;  /* 0x0000003134347221 */ /* 0x000fc80000010000 */
[----:B------:R-:W-:Y:S01]  /*5af0*/  FADD.FTZ R3, R15, R52 ;  /* 0x000000340f037221 */ /* 0x000fe20000010000 */
[----:B----4-:R-:W-:Y:S01]  /*5b00*/  FADD.FTZ R4, R54, R51 ;  /* 0x0000003336047221 */ /* 0x010fe20000010000 */
[----:B--2---:R-:W-:-:S03]  /*5b10*/  F2FP.F16.F32.PACK_AB R167, R55, R54 ;  /* 0x0000003637a7723e */ /* 0x004fc600000000ff */
[----:B------:R-:W-:Y:S02]  /*5b20*/  FADD.FTZ R4, R55, R4 ;  /* 0x0000000437047221 */ /* 0x000fe40000010000 */
[----:B------:R3:W-:Y:S01]  /*5b30*/  STSM.16.M88.4 [R7], R164 ;  /* 0x000000a407007844 */ /* 0x0007e20000000200 */
[----:B------:R-:W-:Y:S05]  /*5b40*/  @!P4 BRA `(.L_x_4913) ;  /* 0x000000000004c947 */ /* 0x000fea0003800000 */
[----:B------:R-:W-:Y:S01]  /*5b50*/  BPT.TRAP 0x1 ;  /* 0x000000040000795c */ /* 0x000fe20000300000 */
.L_x_4913:
[----:B------:R1:W2:Y:S01]  /*5b60*/  SYNCS.PHASECHK.TRANS64.TRYWAIT P0, [UR40+0x28c50], R13 ;  /* 0x028c500dff0075a7 */ /* 0x0002a20008000168 */
[----:B------:R-:W-:Y:S05]  /*5b70*/  @!P4 BRA `(.L_x_4914) ;  /* 0x000000000004c947 */ /* 0x000fea0003800000 */
[----:B------:R-:W-:Y:S01]  /*5b80*/  BPT.TRAP 0x1 ;  /* 0x000000040000795c */ /* 0x000fe20000300000 */
.L_x_4914:
[----:B--2---:R-:W-:Y:S05]  /*5b90*/  @P0 BRA `(.L_x_4915) ;  /* 0x0000000000080947 */ /* 0x004fea0003800000 */
[----:B------:R-:W2:Y:S02]  /*5ba0*/  SYNCS.PHASECHK.TRANS64.TRYWAIT P0, [UR40+0x28c50], R13 ;  /* 0x028c500dff0075a7 */ /* 0x000ea40008000168 */
[----:B--2---:R-:W-:Y:S05]  /*5bb0*/  @!P0 BRA `(.L_x_4916) ;  /* 0x000000d400ec8947 */ /* 0x004fea0003800000 */
.L_x_4915:
        /* <DEDUP_REMOVED lines=36> */
.L_x_4917:
[----:B------:R-:W-:Y:S01]  /*5e00*/  ISETP.NE.AND P1, PT, R19, 0x1, PT ;  /* 0x000000011300780c */ /* 0x000fe20003f25270 */
[----:B012---:R-:W0:Y:S01]  /*5e10*/  S2R R13, SR_CTAID.X ;  /* 0x00000000000d7919 */ /* 0x007e220000002500 */
[----:B------:R-:W-:Y:S01]  /*5e20*/  UIMAD UR5, UR41, UR11, -UR14 ;  /* 0x0000000b290572a4 */ /* 0x000fe2000f8e0a0e */
[----:B------:R-:W-:Y:S01]  /*5e30*/  LOP3.LUT P0, RZ, R16, 0x1, RZ, 0xc0, !PT ;  /* 0x0000000110ff7812 */ /* 0x000fe2000780c0ff */
[----:B------:R-:W-:Y:S02]  /*5e40*/  UIADD3 UR4, UR40, 0x28c60, URZ ;  /* 0x00028c6028047890 */ /* 0x000fe4000fffe03f */
[----:B------:R-:W-:Y:S02]  /*5e50*/  UIADD3 UR43, UR43, -0x2, URZ ;  /* 0xfffffffe2b2b7890 */ /* 0x000fe4000fffe03f */
[----:B------:R-:W-:-:S05]  /*5e60*/  UPRMT UR4, UR42, 0x654, UR4 ;  /* 0x000006542a047896 */ /* 0x000fca0008000004 */
[----:B------:R-:W1:Y:S08]  /*5e70*/  @P1 LDC R14, c[0x0][0x44c] ;  /* 0x00011300ff0e1b82 */ /* 0x000e700000000800 */
[----:B------:R-:W2:Y:S01]  /*5e80*/  @P1 LDC R15, c[0x0][0x450] ;  /* 0x00011400ff0f1b82 */ /* 0x000ea20000000800 */
[----:B------:R-:W-:Y:S01]  /*5e90*/  SYNCS.ARRIVE.TRANS64.RED.A1T0 RZ, [UR4], RZ ;  /* 0x000000ffffff79a7 */ /* 0x000fe20008100404 */
[----:B0-----:R-:W-:-:S05]  /*5ea0*/  SHF.L.U32 R13, R13, 0x6, RZ ;  /* 0x000000060d0d7819 */ /* 0x001fca00000006ff */
[----:B-1----:R-:W-:-:S05]  /*5eb0*/  @P1 IMAD.HI.U32 R14, R13, R14, RZ ;  /* 0x0000000e0d0e1227 */ /* 0x002fca00078e00ff */
[----:B--2---:R-:W-:-:S05]  /*5ec0*/  @P1 SHF.R.U32.HI R13, RZ, R15, R14 ;  /* 0x0000000fff0d1219 */ /* 0x004fca000001160e */
[----:B------:R-:W-:-:S04]  /*5ed0*/  VIADD R13, R13, UR5 ;  /* 0x000000050d0d7c36 */ /* 0x000fc80008000000 */
[----:B------:R-:W-:-:S05]  /*5ee0*/  VIADD R14, R13, UR15 ;  /* 0x0000000f0d0e7c36 */ /* 0x000fca0008000000 */
[----:B------:R-:W-:Y:S01]  /*5ef0*/  R2UR UR6, R14 ;  /* 0x000000000e0672ca */ /* 0x000fe200000e0000 */
[----:B------:R-:W-:-:S14]  /*5f00*/  @!P0 BRA `(.L_x_4918) ;  /* 0x0000000000548947 */ /* 0x000fdc0003800000 */
[C---:B------:R-:W-:Y:S01]  /*5f10*/  ISETP.GT.AND P0, PT, R13.reuse, RZ, PT ;  /* 0x000000ff0d00720c */ /* 0x040fe20003f04270 */
[----:B------:R-:W-:-:S05]  /*5f20*/  VIADD R14, R13, 0xffffffff ;  /* 0xffffffff0d0e7836 */ /* 0x000fca0000000000 */
[----:B------:R-:W-:-:S07]  /*5f30*/  R2UR UR15, R14 ;  /* 0x000000000e0f72ca */ /* 0x000fce00000e0000 */
[----:B------:R-:W-:Y:S08]  /*5f40*/  @P0 BRA `(.L_x_4919) ;  /* 0x0000000000240947 */ /* 0x000ff00003800000 */
[----:B------:R-:W-:Y:S01]  /*5f50*/  R2UR UR15, R13 ;  /* 0x000000000d0f72ca */ /* 0x000fe200000e0000 */
[----:B------:R-:W-:Y:S02]  /*5f60*/  ULDC UR18, c[0x0][0x9e4] ;  /* 0x0002790000127ab9 */ /* 0x000fe40000000800 */
[----:B------:R-:W-:-:S10]  /*5f70*/  UISETP.NE.AND UP0, UPT, UR18, 0x1, UPT ;  /* 0x000000011200788c */ /* 0x000fd4000bf05270 */
[----:B------:R-:W-:Y:S01]  /*5f80*/  UIADD3 UR15, -UR15, URZ, URZ ;  /* 0x0000003f0f0f7290 */ /* 0x000fe2000fffe13f */
[----:B------:R-:W-:-:S03]  /*5f90*/  @UP0 ULDC.64 UR22, c[0x0][0x9e8] ;  /* 0x00027a0000160ab9 */ /* 0x000fc60000000a00 */
[----:B------:R-:W-:-:S04]  /*5fa0*/  UIMAD.WIDE.U32 UR4, UR15, UR22, URZ ;  /* 0x000000160f0472a5 */ /* 0x000fc8000f8e003f */
[----:B------:R-:W-:-:S04]  /*5fb0*/  @UP0 USHF.R.U32.HI UR15, URZ, UR23, UR5 ;  /* 0x000000173f0f0299 */ /* 0x000fc80008011605 */
[----:B------:R-:W-:Y:S01]  /*5fc0*/  ULOP3.LUT UR15, URZ, UR15, URZ, 0x33, !UPT ;  /* 0x0000000f3f0f7292 */ /* 0x000fe2000f8e333f */
[----:B------:R-:W-:Y:S11]  /*5fd0*/  BRA `(.L_x_4920) ;  /* 0x0000000000147947 */ /* 0x000ff60003800000 */
.L_x_4919:
[----:B------:R-:W-:Y:S02]  /*5fe0*/  ULDC UR18, c[0x0][0x9e4] ;  /* 0x0002790000127ab9 */ /* 0x000fe40000000800 */
[----:B------:R-:W-:-:S11]  /*5ff0*/  UISETP.NE.AND UP0, UPT, UR18, 0x1, UPT ;  /* 0x000000011200788c */ /* 0x000fd6000bf05270 */
[----:B------:R-:W-:Y:S02]  /*6000*/  @UP0 ULDC.64 UR22, c[0x0][0x9e8] ;  /* 0x00027a0000160ab9 */ /* 0x000fe40000000a00 */
[----:B------:R-:W-:-:S04]  /*6010*/  UIMAD.WIDE.U32 UR4, UR15, UR22, URZ ;  /* 0x000000160f0472a5 */ /* 0x000fc8000f8e003f */
[----:B------:R-:W-:-:S12]  /*6020*/  @UP0 USHF.R.U32.HI UR15, URZ, UR23, UR5 ;  /* 0x000000173f0f0299 */ /* 0x000fd80008011605 */
.L_x_4920:
[----:B------:R-:W-:-:S04]  /*6030*/  UIMAD UR15, UR15, UR18, UR18 ;  /* 0x000000120f0f72a4 */ /* 0x000fc8000f8e0212 */
[----:B------:R-:W-:-:S04]  /*6040*/  UISETP.LT.AND UP0, UPT, UR6, UR15, UPT ;  /* 0x0000000f0600728c */ /* 0x000fc8000bf01270 */
[----:B------:R-:W-:-:S12]  /*6050*/  USEL UR6, UR6, UR15, UP0 ;  /* 0x0000000f06067287 */ /* 0x000fd80008000000 */
.L_x_4918:
[----:B------:R-:W-:Y:S01]  /*6060*/  R2UR UR25, R17 ;  /* 0x00000000111972ca */ /* 0x000fe200000e0000 */
[----:B------:R-:W-:Y:S01]  /*6070*/  USHF.R.S32.HI UR4, URZ, 0x1f, UR6 ;  /* 0x0000001f3f047899 */ /* 0x000fe20008011406 */
[----:B------:R-:W-:-:S03]  /*6080*/  UMOV UR5, URZ ;  /* 0x0000003f00057c82 */ /* 0x000fc60008000000 */
[----:B------:R-:W-:-:S04]  /*6090*/  ULEA.HI UR4, UR4, UR6, URZ, 0x6 ;  /* 0x0000000604047291 */ /* 0x000fc8000f8f303f */
[----:B------:R-:W-:-:S04]  /*60a0*/  USHF.R.S32.HI UR4, URZ, 0x6, UR4 ;  /* 0x000000063f047899 */ /* 0x000fc80008011404 */
[----:B------:R-:W-:-:S04]  /*60b0*/  UISETP.LT.AND UP0, UPT, UR25, UR4, UPT ;  /* 0x000000041900728c */ /* 0x000fc8000bf01270 */
[----:B------:R-:W-:-:S03]  /*60c0*/  USEL UR25, UR25, UR4, !UP0 ;  /* 0x0000000419197287 */ /* 0x000fc6000c000000 */
[----:B------:R-:W-:Y:S01]  /*60d0*/  UMOV UR4, URZ ;  /* 0x0000003f00047c82 */ /* 0x000fe20008000000 */
[----:B------:R-:W-:-:S06]  /*60e0*/  UISETP.GE.AND UP0, UPT, UR43, UR25, UPT ;  /* 0x000000192b00728c */ /* 0x000fcc000bf06270 */
[----:B------:R-:W-:-:S13]  /*60f0*/  PLOP3.LUT P0, PT, PT, PT, UP0, 0x80, 0x0 ;  /* 0x000000000000781c */ /* 0x000fda0003f0f008 */
[----:B------:R-:W-:Y:S05]  /*6100*/  @!P0 BRA `(.L_x_4921) ;  /* 0x00000024000c8947 */ /* 0x000fea0003800000 */
[----:B------:R-:W-:Y:S01]  /*6110*/  IMAD.MOV.U32 R14, RZ, RZ, R12 ;  /* 0x000000ffff0e7224 */ /* 0x000fe200078e000c */
[----:B------:R-:W-:Y:S01]  /*6120*/  MOV R15, R11 ;  /* 0x0000000b000f7202 */ /* 0x000fe20000000f00 */
[----:B------:R-:W-:Y:S01]  /*6130*/  UMOV UR5, URZ ;  /* 0x0000003f00057c82 */ /* 0x000fe20008000000 */
[----:B------:R-:W-:Y:S01]  /*6140*/  UMOV UR6, URZ ;  /* 0x0000003f00067c82 */ /* 0x000fe20008000000 */
[----:B------:R-:W-:Y:S01]  /*6150*/  ULDC UR30, c[0x0][0x9e4] ;  /* 0x00027900001e7ab9 */ /* 0x000fe20000000800 */
[----:B------:R-:W-:Y:S01]  /*6160*/  ULDC UR28, c[0x0][0x288] ;  /* 0x0000a200001c7ab9 */ /* 0x000fe20000000800 */
[----:B------:R-:W-:Y:S01]  /*6170*/  ULDC UR27, c[0x0][0x2f0] ;  /* 0x0000bc00001b7ab9 */ /* 0x000fe20000000800 */
[----:B------:R-:W-:Y:S01]  /*6180*/  ULDC UR26, c[0x0][0x988] ;  /* 0x00026200001a7ab9 */ /* 0x000fe20000000800 */
[----:B------:R-:W-:-:S05]  /*6190*/  ULDC UR29, c[0x0][0x9e0] ;  /* 0x00027800001d7ab9 */ /* 0x000fca0000000800 */
.L_x_4940:
[----:B------:R-:W-:-:S04]  /*61a0*/  UIADD3 UR4, UR6, 0x1, URZ ;  /* 0x0000000106047890 */ /* 0x000fc8000fffe03f */
[----:B------:R-:W-:-:S04]  /*61b0*/  UISETP.NE.AND UP0, UPT, UR4, 0x2, UPT ;  /* 0x000000020400788c */ /* 0x000fc8000bf05270 */
[----:B------:R-:W-:Y:S02]  /*61c0*/  USEL UR10, URZ, 0x1, UP0 ;  /* 0x000000013f0a7887 */ /* 0x000fe40008000000 */
[----:B------:R-:W-:Y:S02]  /*61d0*/  USEL UR4, UR4, URZ, UP0 ;  /* 0x0000003f04047287 */ /* 0x000fe40008000000 */
[----:B------:R-:W-:Y:S01]  /*61e0*/  ULOP3.LUT UR5, UR5, UR10, URZ, 0x3c, !UPT ;  /* 0x0000000a05057292 */ /* 0x000fe2000f8e3c3f */
[----:B0-----:R-:W-:Y:S11]  /*61f0*/  @!P4 BRA `(.L_x_4922) ;  /* 0x000000000004c947 */ /* 0x001ff60003800000 */
[----:B------:R-:W-:Y:S01]  /*6200*/  BPT.TRAP 0x1 ;  /* 0x000000040000795c */ /* 0x000fe20000300000 */
.L_x_4922:
[----:B------:R-:W-:Y:S01]  /*6210*/  ULEA UR31, UR4, UR40, 0x3 ;  /* 0x00000028041f7291 */ /* 0x000fe2000f8e183f */
[----:B------:R-:W-:-:S05]  /*6220*/  IMAD.U32 R13, RZ, RZ, UR5 ;  /* 0x00000005ff0d7e24 */ /* 0x000fca000f8e00ff */
[----:B------:R-:W-:-:S04]  /*6230*/  SHF.L.U32 R13, R13, 0x1f, RZ ;  /* 0x0000001f0d0d7819 */ /* 0x000fc800000006ff */
[----:B------:R0:W1:Y:S01]  /*6240*/  SYNCS.PHASECHK.TRANS64.TRYWAIT P0, [UR31+0x28c30], R13 ;  /* 0x028c300dff0075a7 */ /* 0x000062000800015f */
[----:B------:R-:W-:Y:S05]  /*6250*/  @!P4 BRA `(.L_x_4923) ;  /* 0x000000000004c947 */ /* 0x000fea0003800000 */
[----:B------:R-:W-:Y:S01]  /*6260*/  BPT.TRAP 0x1 ;  /* 0x000000040000795c */ /* 0x000fe20000300000 */
.L_x_4923:
[----:B-1----:R-:W-:Y:S05]  /*6270*/  @P0 BRA `(.L_x_4924) ;  /* 0x0000000000080947 */ /* 0x002fea0003800000 */
[----:B------:R-:W1:Y:S02]  /*6280*/  SYNCS.PHASECHK.TRANS64.TRYWAIT P0, [UR31+0x28c30], R13 ;  /* 0x028c300dff0075a7 */ /* 0x000e64000800015f */
[----:B-1----:R-:W-:Y:S05]  /*6290*/  @!P0 BRA `(.L_x_4925) ;  /* 0x000000d0004c8947 */ /* 0x002fea0003800000 */
.L_x_4924:
        /* <DEDUP_REMOVED lines=22> */
.L_x_4926:
[----:B------:R-:W-:Y:S01]  /*6400*/  ISETP.NE.AND P0, PT, R19, 0x1, PT ;  /* 0x000000011300780c */ /* 0x000fe20003f05270 */
[----:B------:R-:W-:Y:S01]  /*6410*/  USHF.L.U32 UR15, UR43, 0x6, URZ ;  /* 0x000000062b0f7899 */ /* 0x000fe2000800063f */
[----:B------:R-:W-:Y:S01]  /*6420*/  LOP3.LUT P5, RZ, R16, 0x1, RZ, 0xc0, !PT ;  /* 0x0000000110ff7812 */ /* 0x000fe200078ac0ff */
[----:B------:R-:W-:Y:S01]  /*6430*/  UMOV UR11, UR27 ;  /* 0x0000001b000b7c82 */ /* 0x000fe20008000000 */
[----:B------:R-:W-:Y:S01]  /*6440*/  UIADD3 UR10, UR31, 0x28c40, URZ ;  /* 0x00028c401f0a7890 */ /* 0x000fe2000fffe03f */
[----:B------:R-:W-:Y:S02]  /*6450*/  UMOV UR14, UR28 ;  /* 0x0000001c000e7c82 */ /* 0x000fe40008000000 */
[----:B------:R-:W-:Y:S01]  /*6460*/  IMAD.U32 R23, RZ, RZ, UR15 ;  /* 0x0000000fff177e24 */ /* 0x000fe2000f8e00ff */
[----:B------:R-:W-:-:S05]  /*6470*/  UPRMT UR10, UR42, 0x654, UR10 ;  /* 0x000006542a0a7896 */ /* 0x000fca000800000a */
[----:B------:R-:W1:Y:S08]  /*6480*/  @P0 LDC R11, c[0x0][0x44c] ;  /* 0x00011300ff0b0b82 */ /* 0x000e700000000800 */
[----:B------:R-:W2:Y:S01]  /*6490*/  @P0 LDC R21, c[0x0][0x450] ;  /* 0x00011400ff150b82 */ /* 0x000ea20000000800 */
[----:B------:R-:W-:Y:S01]  /*64a0*/  SYNCS.ARRIVE.TRANS64.RED.A1T0 RZ, [UR10], RZ ;  /* 0x000000ffffff79a7 */ /* 0x000fe2000810040a */
[----:B-1----:R-:W-:-:S04]  /*64b0*/  @P0 IMAD.HI.U32 R12, R2, R11, RZ ;  /* 0x0000000b020c0227 */ /* 0x002fc800078e00ff */
[----:B------:R-:W-:Y:S01]  /*64c0*/  IMAD.MOV.U32 R11, RZ, RZ, R2 ;  /* 0x000000ffff0b7224 */ /* 0x000fe200078e0002 */
[----:B--2---:R-:W-:Y:S01]  /*64d0*/  @P0 SHF.R.U32.HI R11, RZ, R21, R12 ;  /* 0x00000015ff0b0219 */ /* 0x004fe2000001160c */
[----:B------:R-:W-:Y:S01]  /*64e0*/  IMAD.U32 R21, RZ, RZ, UR11 ;  /* 0x0000000bff157e24 */ /* 0x000fe2000f8e00ff */
[----:B------:R-:W-:-:S03]  /*64f0*/  IADD3 R12, -R0, 0x1, -R23 ;  /* 0x00000001000c7810 */ /* 0x000fc60007ffe917 */
[----:B------:R-:W1:Y:S02]  /*6500*/  SHFL.IDX PT, R22, R11, RZ, 0x1c1f ;  /* 0x001c1fff0b167589 */ /* 0x000e6400000e0000 */
[----:B------:R-:W-:-:S05]  /*6510*/  IMAD R12, R21, UR41, R12 ;  /* 0x00000029150c7c24 */ /* 0x000fca000f8e020c */
[----:B------:R-:W-:-:S05]  /*6520*/  IADD3 R12, R12, -UR14, RZ ;  /* 0x8000000e0c0c7c10 */ /* 0x000fca000fffe0ff */
[C---:B------:R-:W-:Y:S02]  /*6530*/  VIADD R23, R12.reuse, UR29 ;  /* 0x0000001d0c177c36 */ /* 0x040fe40008000000 */
[----:B------:R-:W-:Y:S02]  /*6540*/  VIADD R185, R12, UR7 ;  /* 0x000000070cb97c36 */ /* 0x000fe40008000000 */
[----:B-1----:R-:W-:Y:S02]  /*6550*/  IMAD.IADD R12, R23, 0x1, R22 ;  /* 0x00000001170c7824 */ /* 0x002fe400078e0216 */
[----:B------:R-:W-:Y:S01]  /*6560*/  IMAD.IADD R20, R22, 0x1, R185 ;  /* 0x0000000116147824 */ /* 0x000fe200078e02b9 */
[----:B------:R-:W-:Y:S06]  /*6570*/  @!P5 BRA `(.L_x_4927) ;  /* 0x000000000060d947 */ /* 0x000fec0003800000 */
[----:B------:R-:W-:Y:S01]  /*6580*/  MOV R21, UR11 ;  /* 0x0000000b00157c02 */ /* 0x000fe20008000f00 */
[----:B------:R-:W-:Y:S04]  /*6590*/  BSSY B0, `(.L_x_4928) ;  /* 0x0000012000007945 */ /* 0x000fe80003800000 */
[----:B------:R-:W-:-:S04]  /*65a0*/  IMAD R21, R21, UR41, R22 ;  /* 0x0000002915157c24 */ /* 0x000fc8000f8e0216 */
[----:B------:R-:W-:-:S05]  /*65b0*/  VIADD R21, R21, -UR14 ;  /* 0x8000000e15157c36 */ /* 0x000fca0008000000 */
[----:B------:R-:W-:-:S13]  /*65c0*/  ISETP.GT.AND P0, PT, R21, -0x1, PT ;  /* 0xffffffff1500780c */ /* 0x000fda0003f04270 */
[----:B------:R-:W-:Y:S05]  /*65d0*/  @P0 BRA `(.L_x_4929) ;  /* 0x0000000000200947 */ /* 0x000fea0003800000 */
[----:B------:R-:W-:Y:S01]  /*65e0*/  IMAD.U32 R184, RZ, RZ, UR30 ;  /* 0x0000001effb87e24 */ /* 0x000fe2000f8e00ff */
[----:B------:R-:W-:-:S04]  /*65f0*/  LOP3.LUT R21, RZ, R21, RZ, 0x33, !PT ;  /* 0x00000015ff157212 */ /* 0x000fc800078e33ff */
[----:B------:R-:W-:-:S13]  /*6600*/  ISETP.NE.AND P0, PT, R184, 0x1, PT ;  /* 0x00000001b800780c */ /* 0x000fda0003f05270 */
[----:B------:R-:W1:Y:S02]  /*6610*/  @P0 LDC.64 R186, c[0x0][0x9e8] ;  /* 0x00027a00ffba0b82 */ /* 0x000e640000000a00 */
[----:B-1----:R-:W-:-:S05]  /*6620*/  @P0 IMAD.HI.U32 R22, R21, R186, RZ ;  /* 0x000000ba15160227 */ /* 0x002fca00078e00ff */
[----:B------:R-:W-:-:S04]  /*6630*/  @P0 SHF.R.U32.HI R21, RZ, R187, R22 ;  /* 0x000000bbff150219 */ /* 0x000fc80000011616 */
[----:B------:R-:W-:Y:S01]  /*6640*/  LOP3.LUT R21, RZ, R21, RZ, 0x33, !PT ;  /* 0x00000015ff157212 */ /* 0x000fe200078e33ff */
[----:B------:R-:W-:Y:S06]  /*6650*/  BRA `(.L_x_4930) ;  /* 0x0000000000147947 */ /* 0x000fec0003800000 */
.L_x_4929:
[----:B------:R-:W-:-:S05]  /*6660*/  IMAD.U32 R184, RZ, RZ, UR30 ;  /* 0x0000001effb87e24 */ /* 0x000fca000f8e00ff */
[----:B------:R-:W-:-:S13]  /*6670*/  ISETP.NE.AND P0, PT, R184, 0x1, PT ;  /* 0x00000001b800780c */ /* 0x000fda0003f05270 */
[----:B------:R-:W1:Y:S02]  /*6680*/  @P0 LDC.64 R186, c[0x0][0x9e8] ;  /* 0x00027a00ffba0b82 */ /* 0x000e640000000a00 */
[----:B-1----:R-:W-:-:S05]  /*6690*/  @P0 IMAD.HI.U32 R22, R21, R186, RZ ;  /* 0x000000ba15160227 */ /* 0x002fca00078e00ff */
[----:B------:R-:W-:-:S07]  /*66a0*/  @P0 SHF.R.U32.HI R21, RZ, R187, R22 ;  /* 0x000000bbff150219 */ /* 0x000fce0000011616 */
.L_x_4930:
[----:B------:R-:W-:Y:S05]  /*66b0*/  BSYNC B0 ;  /* 0x0000000000007941 */ /* 0x000fea0003800000 */
.L_x_4928:
[----:B------:R-:W-:-:S04]  /*66c0*/  IMAD R21, R21, R184, -UR15 ;  /* 0x8000000f15157e24 */ /* 0x000fc8000f8e02b8 */
[----:B------:R-:W-:-:S05]  /*66d0*/  IMAD.IADD R21, R21, 0x1, -R0 ;  /* 0x0000000115157824 */ /* 0x000fca00078e0a00 */
[----:B------:R-:W-:Y:S02]  /*66e0*/  VIADDMNMX R12, R21, R184, R12, PT ;  /* 0x000000b8150c7246 */ /* 0x000fe4000380010c */
[----:B------:R-:W-:-:S07]  /*66f0*/  VIMNMX R20, R20, R21, !PT ;  /* 0x0000001514147248 */ /* 0x000fce0007fe0100 */
.L_x_4927:
[----:B------:R-:W-:Y:S01]  /*6700*/  UISETP.GT.AND UP0, UPT, UR43, -0x1, UPT ;  /* 0xffffffff2b00788c */ /* 0x000fe2000bf04270 */
[----:B------:R-:W1:Y:S05]  /*6710*/  SHFL.IDX PT, R22, R11, 0x1, 0x1c1f ;  /* 0x003c1f000b167f89 */ /* 0x000e6a00000e0000 */
[----:B------:R-:W-:-:S04]  /*6720*/  PLOP3.LUT P0, PT, PT, PT, UP0, 0x80, 0x0 ;  /* 0x000000000000781c */ /* 0x000fc80003f0f008 */
[C---:B------:R-:W-:Y:S02]  /*6730*/  ISETP.GT.AND P1, PT, R20.reuse, RZ, P0 ;  /* 0x000000ff1400720c */ /* 0x040fe40000724270 */
[----:B------:R-:W-:Y:S02]  /*6740*/  ISETP.GT.AND P3, PT, R20, 0x1, P0 ;  /* 0x000000011400780c */ /* 0x000fe40000764270 */
[----:B------:R-:W-:Y:S02]  /*6750*/  ISETP.LT.OR P2, PT, R12, 0x1, P1 ;  /* 0x000000010c00780c */ /* 0x000fe40000f41670 */
[----:B------:R-:W-:Y:S02]  /*6760*/  ISETP.GT.AND P1, PT, R20, 0x8, P0 ;  /* 0x000000081400780c */ /* 0x000fe40000724270 */
[----:B------:R-:W-:Y:S02]  /*6770*/  FSEL R152, R152, -INF , !P2 ;  /* 0xff80000098987808 */ /* 0x000fe40005000000 */
[----:B------:R-:W-:-:S02]  /*6780*/  ISETP.GT.AND P2, PT, R20, 0x9, P0 ;  /* 0x000000091400780c */ /* 0x000fc40000744270 */
[C---:B------:R-:W-:Y:S02]  /*6790*/  ISETP.LT.OR P3, PT, R12.reuse, 0x2, P3 ;  /* 0x000000020c00780c */ /* 0x040fe40001f61670 */
[C---:B------:R-:W-:Y:S02]  /*67a0*/  ISETP.LT.OR P1, PT, R12.reuse, 0x9, P1 ;  /* 0x000000090c00780c */ /* 0x040fe40000f21670 */
[----:B------:R-:W-:Y:S02]  /*67b0*/  ISETP.LT.OR P2, PT, R12, 0xa, P2 ;  /* 0x0000000a0c00780c */ /* 0x000fe40001741670 */
[----:B------:R-:W-:Y:S02]  /*67c0*/  FSEL R153, R153, -INF , !P3 ;  /* 0xff80000099997808 */ /* 0x000fe40005800000 */
[----:B------:R-:W-:Y:S02]  /*67d0*/  FSEL R156, R156, -INF , !P1 ;  /* 0xff8000009c9c7808 */ /* 0x000fe40004800000 */
[----:B------:R-:W-:-:S02]  /*67e0*/  FSEL R157, R157, -INF , !P2 ;  /* 0xff8000009d9d7808 */ /* 0x000fc40005000000 */
[C---:B------:R-:W-:Y:S02]  /*67f0*/  ISETP.GT.AND P3, PT, R20.reuse, 0x10, P0 ;  /* 0x000000101400780c */ /* 0x040fe40000764270 */
[C---:B------:R-:W-:Y:S02]  /*6800*/  ISETP.GT.AND P1, PT, R20.reuse, 0x11, P0 ;  /* 0x000000111400780c */ /* 0x040fe40000724270 */
[----:B------:R-:W-:Y:S02]  /*6810*/  ISETP.GT.AND P2, PT, R20, 0x18, P0 ;  /* 0x000000181400780c */ /* 0x000fe40000744270 */
[C---:B------:R-:W-:Y:S02]  /*6820*/  ISETP.LT.OR P3, PT, R12.reuse, 0x11, P3 ;  /* 0x000000110c00780c */ /* 0x040fe40001f61670 */
[C---:B------:R-:W-:Y:S02]  /*6830*/  ISETP.LT.OR P1, PT, R12.reuse, 0x12, P1 ;  /* 0x000000120c00780c */ /* 0x040fe40000f21670 */
[----:B------:R-:W-:-:S02]  /*6840*/  ISETP.LT.OR P2, PT, R12, 0x19, P2 ;  /* 0x000000190c00780c */ /* 0x000fc40001741670 */
[----:B------:R-:W-:Y:S02]  /*6850*/  FSEL R160, R160, -INF , !P3 ;  /* 0xff800000a0a07808 */ /* 0x000fe40005800000 */
[----:B------:R-:W-:Y:S02]  /*6860*/  FSEL R161, R161, -INF , !P1 ;  /* 0xff800000a1a17808 */ /* 0x000fe40004800000 */
[----:B------:R-:W-:Y:S02]  /*6870*/  FSEL R164, R164, -INF , !P2 ;  /* 0xff800000a4a47808 */ /* 0x000fe40005000000 */
[C---:B------:R-:W-:Y:S02]  /*6880*/  ISETP.GT.AND P3, PT, R20.reuse, 0x19, P0 ;  /* 0x000000191400780c */ /* 0x040fe40000764270 */
[C---:B------:R-:W-:Y:S02]  /*6890*/  ISETP.GT.AND P1, PT, R20.reuse, 0x20, P0 ;  /* 0x000000201400780c */ /* 0x040fe40000724270 */
        /* <DEDUP_REMOVED lines=18> */
[----:B------:R-:W-:Y:S01]  /*69c0*/  ISETP.GT.AND P2, PT, R20, 0x39, P0 ;  /* 0x000000391400780c */ /* 0x000fe20000744270 */
[----:B-1----:R-:W-:Y:S01]  /*69d0*/  IMAD.IADD R20, R185, 0x1, R22 ;  /* 0x00000001b9147824 */ /* 0x002fe200078e0216 */
[----:B------:R-:W-:-:S02]  /*69e0*/  ISETP.LT.OR P3, PT, R12, 0x32, P3 ;  /* 0x000000320c00780c */ /* 0x000fc40001f61670 */
[C---:B------:R-:W-:Y:S02]  /*69f0*/  ISETP.LT.OR P1, PT, R12.reuse, 0x39, P1 ;  /* 0x000000390c00780c */ /* 0x040fe40000f21670 */
[----:B------:R-:W-:Y:S02]  /*6a00*/  ISETP.LT.OR P2, PT, R12, 0x3a, P2 ;  /* 0x0000003a0c00780c */ /* 0x000fe40001741670 */
[----:B------:R-:W-:Y:S02]  /*6a10*/  IADD3 R12, R23, R22, RZ ;  /* 0x00000016170c7210 */ /* 0x000fe40007ffe0ff */
[----:B------:R-:W-:Y:S02]  /*6a20*/  FSEL R177, R177, -INF , !P3 ;  /* 0xff800000b1b17808 */ /* 0x000fe40005800000 */
[----:B------:R-:W-:Y:S02]  /*6a30*/  FSEL R180, R180, -INF , !P1 ;  /* 0xff800000b4b47808 */ /* 0x000fe40004800000 */
[----:B------:R-:W-:Y:S01]  /*6a40*/  FSEL R181, R181, -INF , !P2 ;  /* 0xff800000b5b57808 */ /* 0x000fe20005000000 */
[----:B------:R-:W-:Y:S06]  /*6a50*/  @!P5 BRA `(.L_x_4931) ;  /* 0x000000000060d947 */ /* 0x000fec0003800000 */
[----:B------:R-:W-:Y:S01]  /*6a60*/  IMAD.U32 R11, RZ, RZ, UR11 ;  /* 0x0000000bff0b7e24 */ /* 0x000fe2000f8e00ff */
[----:B------:R-:W-:Y:S03]  /*6a70*/  BSSY B0, `(.L_x_4932) ;  /* 0x0000012000007945 */ /* 0x000fe60003800000 */
        /* <DEDUP_REMOVED lines=12> */
.L_x_4933:
[----:B------:R-:W-:-:S04]  /*6b40*/  MOV R184, UR30 ;  /* 0x0000001e00b87c02 */ /* 0x000fc80008000f00 */
[----:B------:R-:W-:-:S13]  /*6b50*/  ISETP.NE.AND P1, PT, R184, 0x1, PT ;  /* 0x00000001b800780c */ /* 0x000fda0003f25270 */
[----:B------:R-:W1:Y:S02]  /*6b60*/  @P1 LDC.64 R22, c[0x0][0x9e8] ;  /* 0x00027a00ff161b82 */ /* 0x000e640000000a00 */
[----:B-1----:R-:W-:-:S05]  /*6b70*/  @P1 IMAD.HI.U32 R22, R11, R22, RZ ;  /* 0x000000160b161227 */ /* 0x002fca00078e00ff */
[----:B------:R-:W-:-:S07]  /*6b80*/  @P1 SHF.R.U32.HI R11, RZ, R23, R22 ;  /* 0x00000017ff0b1219 */ /* 0x000fce0000011616 */
.L_x_4934:
[----:B------:R-:W-:Y:S05]  /*6b90*/  BSYNC B0 ;  /* 0x0000000000007941 */ /* 0x000fea0003800000 */
.L_x_4932:
[----:B------:R-:W-:-:S04]  /*6ba0*/  IMAD R11, R11, R184, -UR15 ;  /* 0x8000000f0b0b7e24 */ /* 0x000fc8000f8e02b8 */
[----:B------:R-:W-:-:S05]  /*6bb0*/  IMAD.IADD R11, R11, 0x1, -R0 ;  /* 0x000000010b0b7824 */ /* 0x000fca00078e0a00 */
[----:B------:R-:W-:Y:S02]  /*6bc0*/  VIADDMNMX R12, R11, R184, R12, PT ;  /* 0x000000b80b0c7246 */ /* 0x000fe4000380010c */
[----:B------:R-:W-:-:S07]  /*6bd0*/  VIMNMX R20, R20, R11, !PT ;  /* 0x0000000b14147248 */ /* 0x000fce0007fe0100 */
.L_x_4931:
[----:B------:R-:W-:Y:S01]  /*6be0*/  FMNMX.FTZ R22, R152, R15, !PT ;  /* 0x0000000f98167209 */ /* 0x000fe20007810000 */
[----:B------:R-:W-:Y:S01]  /*6bf0*/  UMOV UR10, UR26 ;  /* 0x0000001a000a7c82 */ /* 0x000fe20008000000 */
[----:B------:R-:W-:Y:S02]  /*6c00*/  ISETP.GT.AND P1, PT, R20, 0x1, P0 ;  /* 0x000000011400780c */ /* 0x000fe40000724270 */
[----:B------:R-:W-:Y:S02]  /*6c10*/  FMNMX.FTZ R11, R153, R22, !PT ;  /* 0x00000016990b7209 */ /* 0x000fe40007810000 */
[----:B------:R-:W-:Y:S02]  /*6c20*/  ISETP.LT.OR P1, PT, R12, 0x2, P1 ;  /* 0x000000020c00780c */ /* 0x000fe40000f21670 */
[----:B------:R-:W-:Y:S02]  /*6c30*/  FMNMX.FTZ R22, R156, R11, !PT ;  /* 0x0000000b9c167209 */ /* 0x000fe40007810000 */
[----:B------:R-:W-:-:S02]  /*6c40*/  FSEL R155, R155, -INF , !P1 ;  /* 0xff8000009b9b7808 */ /* 0x000fc40004800000 */
[----:B------:R-:W-:Y:S02]  /*6c50*/  FMNMX.FTZ R11, R157, R22, !PT ;  /* 0x000000169d0b7209 */ /* 0x000fe40007810000 */
[----:B------:R-:W-:Y:S02]  /*6c60*/  ISETP.GT.AND P1, PT, R20, RZ, P0 ;  /* 0x000000ff1400720c */ /* 0x000fe40000724270 */
[----:B------:R-:W-:Y:S02]  /*6c70*/  FMNMX.FTZ R22, R160, R11, !PT ;  /* 0x0000000ba0167209 */ /* 0x000fe40007810000 */
[----:B------:R-:W-:Y:S02]  /*6c80*/  ISETP.GT.AND P3, PT, R20, 0x9, P0 ;  /* 0x000000091400780c */ /* 0x000fe40000764270 */
[----:B------:R-:W-:Y:S02]  /*6c90*/  FMNMX.FTZ R11, R161, R22, !PT ;  /* 0x00000016a10b7209 */ /* 0x000fe40007810000 */
[----:B------:R-:W-:-:S02]  /*6ca0*/  ISETP.LT.OR P1, PT, R12, 0x1, P1 ;  /* 0x000000010c00780c */ /* 0x000fc40000f21670 */
[----:B------:R-:W-:Y:S02]  /*6cb0*/  FMNMX.FTZ R22, R164, R11, !PT ;  /* 0x0000000ba4167209 */ /* 0x000fe40007810000 */
[----:B------:R-:W-:Y:S02]  /*6cc0*/  ISETP.GT.AND P2, PT, R20, 0x8, P0 ;  /* 0x000000081400780c */ /* 0x000fe40000744270 */
[----:B------:R-:W-:Y:S02]  /*6cd0*/  FMNMX.FTZ R11, R165, R22, !PT ;  /* 0x00000016a50b7209 */ /* 0x000fe40007810000 */
[----:B------:R-:W-:Y:S02]  /*6ce0*/  ISETP.LT.OR P3, PT, R12, 0xa, P3 ;  /* 0x0000000a0c00780c */ /* 0x000fe40001f61670 */
[----:B------:R-:W-:Y:S02]  /*6cf0*/  FMNMX.FTZ R22, R168, R11, !PT ;  /* 0x0000000ba8167209 */ /* 0x000fe40007810000 */
[----:B------:R-:W-:-:S02]  /*6d00*/  ISETP.LT.OR P2, PT, R12, 0x9, P2 ;  /* 0x000000090c00780c */ /* 0x000fc40001741670 */
[----:B------:R-:W-:Y:S02]  /*6d10*/  FMNMX.FTZ R11, R169, R22, !PT ;  /* 0x00000016a90b7209 */ /* 0x000fe40007810000 */
[----:B------:R-:W-:Y:S02]  /*6d20*/  FSEL R159, R159, -INF , !P3 ;  /* 0xff8000009f9f7808 */ /* 0x000fe40005800000 */
[----:B------:R-:W-:Y:S02]  /*6d30*/  FMNMX.FTZ R22, R172, R11, !PT ;  /* 0x0000000bac167209 */ /* 0x000fe40007810000 */
[----:B------:R-:W-:Y:S02]  /*6d40*/  ISETP.GT.AND P3, PT, R20, 0x11, P0 ;  /* 0x000000111400780c */ /* 0x000fe40000764270 */
[----:B------:R-:W-:Y:S02]  /*6d50*/  FMNMX.FTZ R11, R173, R22, !PT ;  /* 0x00000016ad0b7209 */ /* 0x000fe40007810000 */
[----:B------:R-:W-:-:S02]  /*6d60*/  FSEL R158, R158, -INF , !P2 ;  /* 0xff8000009e9e7808 */ /* 0x000fc40005000000 */
        /* <DEDUP_REMOVED lines=8> */
[----:B------:R-:W-:Y:S01]  /*6df0*/  ISETP.GT.AND P3, PT, R20, 0x20, P0 ;  /* 0x000000201400780c */ /* 0x000fe20000764270 */
[----:B------:R-:W1:Y:S01]  /*6e00*/  SHFL.BFLY PT, R11, R22, 0x2, 0x1f ;  /* 0x0c401f00160b7f89 */ /* 0x000e6200000e0000 */
[----:B------:R-:W-:Y:S02]  /*6e10*/  FSEL R162, R162, -INF , !P2 ;  /* 0xff800000a2a27808 */ /* 0x000fe40005000000 */
[----:B------:R-:W-:Y:S02]  /*6e20*/  ISETP.LT.OR P3, PT, R12, 0x21, P3 ;  /* 0x000000210c00780c */ /* 0x000fe40001f61670 */
[----:B------:R-:W-:-:S02]  /*6e30*/  ISETP.GT.AND P2, PT, R20, 0x19, P0 ;  /* 0x000000191400780c */ /* 0x000fc40000744270 */
[----:B------:R-:W-:Y:S02]  /*6e40*/  FSEL R170, R170, -INF , !P3 ;  /* 0xff800000aaaa7808 */ /* 0x000fe40005800000 */
[----:B------:R-:W-:-:S04]  /*6e50*/  ISETP.LT.OR P2, PT, R12, 0x1a, P2 ;  /* 0x0000001a0c00780c */ /* 0x000fc80001741670 */
[----:B------:R-:W-:Y:S02]  /*6e60*/  FSEL R167, R167, -INF , !P2 ;  /* 0xff800000a7a77808 */ /* 0x000fe40005000000 */
[----:B------:R-:W-:-:S04]  /*6e70*/  ISETP.GT.AND P2, PT, R20, 0x28, P0 ;  /* 0x000000281400780c */ /* 0x000fc80000744270 */
[----:B------:R-:W-:-:S04]  /*6e80*/  ISETP.LT.OR P2, PT, R12, 0x29, P2 ;  /* 0x000000290c00780c */ /* 0x000fc80001741670 */
[----:B------:R-:W-:Y:S02]  /*6e90*/  FSEL R174, R174, -INF , !P2 ;  /* 0xff800000aeae7808 */ /* 0x000fe40005000000 */
[----:B-1----:R-:W-:Y:S02]  /*6ea0*/  FMNMX.FTZ R21, R22, R11, !PT ;  /* 0x0000000b16157209 */ /* 0x002fe40007810000 */
[----:B------:R-:W-:-:S03]  /*6eb0*/  ISETP.GT.AND P2, PT, R20, 0x30, P0 ;  /* 0x000000301400780c */ /* 0x000fc60000744270 */
[----:B------:R-:W1:Y:S01]  /*6ec0*/  SHFL.BFLY PT, R184, R21, 0x1, 0x1f ;  /* 0x0c201f0015b87f89 */ /* 0x000e6200000e0000 */
[----:B------:R-:W-:-:S04]  /*6ed0*/  ISETP.LT.OR P2, PT, R12, 0x31, P2 ;  /* 0x000000310c00780c */ /* 0x000fc80001741670 */
[----:B------:R-:W-:Y:S02]  /*6ee0*/  FSEL R178, R178, -INF , !P2 ;  /* 0xff800000b2b27808 */ /* 0x000fe40005000000 */
[----:B------:R-:W-:-:S04]  /*6ef0*/  ISETP.GT.AND P2, PT, R20, 0x38, P0 ;  /* 0x000000381400780c */ /* 0x000fc80000744270 */
[----:B------:R-:W-:-:S04]  /*6f00*/  ISETP.LT.OR P2, PT, R12, 0x39, P2 ;  /* 0x000000390c00780c */ /* 0x000fc80001741670 */
[----:B------:R-:W-:Y:S02]  /*6f10*/  FSEL R182, R182, -INF , !P2 ;  /* 0xff800000b6b67808 */ /* 0x000fe40005000000 */
[----:B-1----:R-:W-:Y:S02]  /*6f20*/  FMNMX.FTZ R11, R21, R184, !PT ;  /* 0x000000b8150b7209 */ /* 0x002fe40007810000 */
[----:B------:R-:W-:Y:S02]  /*6f30*/  FSEL R21, R154, -INF , !P1 ;  /* 0xff8000009a157808 */ /* 0x000fe40004800000 */
[----:B------:R-:W-:Y:S01]  /*6f40*/  ISETP.GT.AND P1, PT, R20, 0x18, P0 ;  /* 0x000000181400780c */ /* 0x000fe20000724270 */
[----:B------:R-:W-:Y:S01]  /*6f50*/  FMUL.FTZ R154, R11, UR10 ;  /* 0x0000000a0b9a7c20 */ /* 0x000fe20008410000 */
[----:B------:R-:W-:Y:S02]  /*6f60*/  FMNMX.FTZ R22, R21, R14, !PT ;  /* 0x0000000e15167209 */ /* 0x000fe40007810000 */
[----:B------:R-:W-:-:S02]  /*6f70*/  ISETP.LT.OR P1, PT, R12, 0x19, P1 ;  /* 0x000000190c00780c */ /* 0x000fc40000f21670 */
[----:B------:R-:W-:Y:S02]  /*6f80*/  FMNMX.FTZ R23, R155, R22, !PT ;  /* 0x000000169b177209 */ /* 0x000fe40007810000 */
[----:B------:R-:W-:Y:S02]  /*6f90*/  FSETP.NEU.FTZ.AND P3, PT, R11, -INF , PT ;  /* 0xff8000000b00780b */ /* 0x000fe40003f7d000 */
[----:B------:R-:W-:Y:S02]  /*6fa0*/  FMNMX.FTZ R22, R158, R23, !PT ;  /* 0x000000179e167209 */ /* 0x000fe40007810000 */
[----:B------:R-:W-:Y:S02]  /*6fb0*/  FSEL R166, R166, -INF , !P1 ;  /* 0xff800000a6a67808 */ /* 0x000fe40004800000 */
[----:B------:R-:W-:Y:S02]  /*6fc0*/  FMNMX.FTZ R23, R159, R22, !PT ;  /* 0x000000169f177209 */ /* 0x000fe40007810000 */
[----:B------:R-:W-:-:S02]  /*6fd0*/  ISETP.GT.AND P1, PT, R20, 0x21, P0 ;  /* 0x000000211400780c */ /* 0x000fc40000724270 */
[----:B------:R-:W-:Y:S02]  /*6fe0*/  FMNMX.FTZ R22, R162, R23, !PT ;  /* 0x00000017a2167209 */ /* 0x000fe40007810000 */
[----:B------:R-:W-:Y:S02]  /*6ff0*/  ISETP.LT.OR P1, PT, R12, 0x22, P1 ;  /* 0x000000220c00780c */ /* 0x000fe40000f21670 */
[----:B------:R-:W-:Y:S02]  /*7000*/  FMNMX.FTZ R23, R163, R22, !PT ;  /* 0x00000016a3177209 */ /* 0x000fe40007810000 */
[----:B------:R-:W-:Y:S02]  /*7010*/  FSEL R22, R154, RZ, P3 ;  /* 0x000000ff9a167208 */ /* 0x000fe40001800000 */
[----:B------:R-:W-:Y:S02]  /*7020*/  FMNMX.FTZ R154, R166, R23, !PT ;  /* 0x00000017a69a7209 */ /* 0x000fe40007810000 */
[----:B------:R-:W-:Y:S01]  /*7030*/  FSEL R171, R171, -INF , !P1 ;  /* 0xff800000abab7808 */ /* 0x000fe20004800000 */
[--C-:B------:R-:W-:Y:S01]  /*7040*/  FFMA.FTZ R184, R160, UR10, -R22.reuse ;  /* 0x0000000aa0b87c23 */ /* 0x100fe20008010816 */
[----:B------:R-:W-:Y:S01]  /*7050*/  FMNMX.FTZ R23, R167, R154, !PT ;  /* 0x0000009aa7177209 */ /* 0x000fe20007810000 */
[--C-:B------:R-:W-:Y:S01]  /*7060*/  FFMA.FTZ R160, R168, UR10, -R22.reuse ;  /* 0x0000000aa8a07c23 */ /* 0x100fe20008010816 */
[----:B------:R-:W-:Y:S01]  /*7070*/  ISETP.GT.AND P1, PT, R20, 0x29, P0 ;  /* 0x000000291400780c */ /* 0x000fe20000724270 */
[--C-:B------:R-:W-:Y:S01]  /*7080*/  FFMA.FTZ R152, R152, UR10, -R22.reuse ;  /* 0x0000000a98987c23 */ /* 0x100fe20008010816 */
[----:B------:R-:W-:Y:S01]  /*7090*/  FMNMX.FTZ R154, R170, R23, !PT ;  /* 0x00000017aa9a7209 */ /* 0x000fe20007810000 */
[--C-:B------:R-:W-:Y:S01]  /*70a0*/  FFMA.FTZ R23, R153, UR10, -R22.reuse ;  /* 0x0000000a99177c23 */ /* 0x100fe20008010816 */
[----:B------:R-:W-:Y:S01]  /*70b0*/  ISETP.LT.OR P1, PT, R12, 0x2a, P1 ;  /* 0x0000002a0c00780c */ /* 0x000fe20000f21670 */
[--C-:B------:R-:W-:Y:S01]  /*70c0*/  FFMA.FTZ R156, R156, UR10, -R22.reuse ;  /* 0x0000000a9c9c7c23 */ /* 0x100fe20008010816 */
[----:B------:R-:W-:Y:S01]  /*70d0*/  FMNMX.FTZ R153, R171, R154, !PT ;  /* 0x0000009aab997209 */ /* 0x000fe20007810000 */
[----:B------:R-:W-:Y:S01]  /*70e0*/  MUFU.EX2 R152, R152 ;  /* 0x0000009800987308 */ /* 0x000fe20000000800 */
[----:B------:R-:W-:Y:S01]  /*70f0*/  FSEL R175, R175, -INF , !P1 ;  /* 0xff800000afaf7808 */ /* 0x000fe20004800000 */
[----:B------:R-:W-:Y:S01]  /*7100*/  FFMA.FTZ R181, R181, UR10, -R22 ;  /* 0x0000000ab5b57c23 */ /* 0x000fe20008010816 */
[----:B------:R-:W-:-:S02]  /*7110*/  ISETP.GT.AND P1, PT, R20, 0x31, P0 ;  /* 0x000000311400780c */ /* 0x000fc40000724270 */
[----:B------:R-:W-:Y:S02]  /*7120*/  FMNMX.FTZ R154, R174, R153, !PT ;  /* 0x00000099ae9a7209 */ /* 0x000fe40007810000 */
[----:B------:R-:W-:Y:S01]  /*7130*/  ISETP.LT.OR P1, PT, R12, 0x32, P1 ;  /* 0x000000320c00780c */ /* 0x000fe20000f21670 */
[----:B------:R-:W-:Y:S01]  /*7140*/  MUFU.EX2 R23, R23 ;  /* 0x0000001700177308 */ /* 0x000fe20000000800 */
[----:B------:R-:W-:Y:S02]  /*7150*/  FMNMX.FTZ R153, R175, R154, !PT ;  /* 0x0000009aaf997209 */ /* 0x000fe40007810000 */
[----:B------:R-:W-:Y:S02]  /*7160*/  ISETP.GT.AND P0, PT, R20, 0x39, P0 ;  /* 0x000000391400780c */ /* 0x000fe40000704270 */
[----:B------:R-:W-:Y:S02]  /*7170*/  FSEL R179, R179, -INF , !P1 ;  /* 0xff800000b3b37808 */ /* 0x000fe40004800000 */
[----:B------:R-:W-:Y:S01]  /*7180*/  FMNMX.FTZ R20, R178, R153, !PT ;  /* 0x00000099b2147209 */ /* 0x000fe20007810000 */
[--C-:B------:R-:W-:Y:S01]  /*7190*/  FFMA.FTZ R153, R157, UR10, -R22.reuse ;  /* 0x0000000a9d997c23 */ /* 0x100fe20008010816 */
[----:B------:R-:W-:Y:S01]  /*71a0*/  ISETP.LT.OR P0, PT, R12, 0x3a, P0 ;  /* 0x0000003a0c00780c */ /* 0x000fe20000701670 */
[----:B------:R-:W-:Y:S01]  /*71b0*/  MUFU.EX2 R154, R156 ;  /* 0x0000009c009a7308 */ /* 0x000fe20000000800 */
[----:B------:R-:W-:Y:S01]  /*71c0*/  FMNMX.FTZ R157, R179, R20, !PT ;  /* 0x00000014b39d7209 */ /* 0x000fe20007810000 */
[--C-:B------:R-:W-:Y:S01]  /*71d0*/  FFMA.FTZ R20, R164, UR10, -R22.reuse ;  /* 0x0000000aa4147c23 */ /* 0x100fe20008010816 */
[----:B------:R-:W-:Y:S01]  /*71e0*/  FSEL R183, R183, -INF , !P0 ;  /* 0xff800000b7b77808 */ /* 0x000fe20004000000 */
[--C-:B------:R-:W-:Y:S01]  /*71f0*/  FFMA.FTZ R164, R172, UR10, -R22.reuse ;  /* 0x0000000aaca47c23 */ /* 0x100fe20008010816 */
[----:B------:R-:W-:Y:S01]  /*7200*/  FMNMX.FTZ R12, R182, R157, !PT ;  /* 0x0000009db60c7209 */ /* 0x000fe20007810000 */
[--C-:B------:R-:W-:Y:S01]  /*7210*/  FFMA.FTZ R157, R161, UR10, -R22.reuse ;  /* 0x0000000aa19d7c23 */ /* 0x100fe20008010816 */
[----:B------:R-:W-:Y:S01]  /*7220*/  FSEL R168, R11, RZ, P3 ;  /* 0x000000ff0ba87208 */ /* 0x000fe20001800000 */
[----:B------:R-:W-:Y:S01]  /*7230*/  MUFU.EX2 R153, R153 ;  /* 0x0000009900997308 */ /* 0x000fe20000000800 */
[----:B------:R-:W-:Y:S01]  /*7240*/  FMNMX.FTZ R12, R183, R12, !PT ;  /* 0x0000000cb70c7209 */ /* 0x000fe20007810000 */
[--C-:B------:R-:W-:Y:S01]  /*7250*/  FFMA.FTZ R161, R165, UR10, -R22.reuse ;  /* 0x0000000aa5a17c23 */ /* 0x100fe20008010816 */
[--C-:B------:R-:W-:Y:S01]  /*7260*/  FFMA.FTZ R165, R169, UR10, -R22.reuse ;  /* 0x0000000aa9a57c23 */ /* 0x100fe20008010816 */
[----:B------:R-:W-:Y:S01]  /*7270*/  FADD.FTZ R168, -R168, R15 ;  /* 0x0000000fa8a87221 */ /* 0x000fe20000010100 */
[--C-:B------:R-:W-:Y:S01]  /*7280*/  FFMA.FTZ R169, R173, UR10, -R22.reuse ;  /* 0x0000000aada97c23 */ /* 0x100fe20008010816 */
[----:B------:R-:W1:Y:S01]  /*7290*/  SHFL.BFLY PT, R185, R12, 0x2, 0x1f ;  /* 0x0c401f000cb97f89 */ /* 0x000e6200000e0000 */
[--C-:B------:R-:W-:Y:S01]  /*72a0*/  FFMA.FTZ R173, R177, UR10, -R22.reuse ;  /* 0x0000000ab1ad7c23 */ /* 0x100fe20008010816 */
[----:B------:R-:W-:Y:S01]  /*72b0*/  FMUL.FTZ R15, R168, UR10 ;  /* 0x0000000aa80f7c20 */ /* 0x000fe20008410000 */
[----:B------:R-:W-:Y:S01]  /*72c0*/  MUFU.EX2 R156, R184 ;  /* 0x000000b8009c7308 */ /* 0x000fe20000000800 */
[--C-:B------:R-:W-:Y:S01]  /*72d0*/  FFMA.FTZ R168, R176, UR10, -R22.reuse ;  /* 0x0000000ab0a87c23 */ /* 0x100fe20008010816 */
[----:B------:R-:W-:Y:S01]  /*72e0*/  FFMA.FTZ R172, R180, UR10, -R22 ;  /* 0x0000000ab4ac7c23 */ /* 0x000fe20008010816 */
[----:B------:R-:W-:-:S05]  /*72f0*/  ISETP.NE.AND P0, PT, R10, RZ, PT ;  /* 0x000000ff0a00720c */ /* 0x000fca0003f05270 */
[----:B------:R-:W2:Y:S08]  /*7300*/  MUFU.EX2 R15, R15 ;  /* 0x0000000f000f7308 */ /* 0x000eb00000000800 */
[----:B------:R-:W3:Y:S01]  /*7310*/  MUFU.EX2 R157, R157 ;  /* 0x0000009d009d7308 */ /* 0x000ee20000000800 */
[----:B-1----:R-:W-:-:S07]  /*7320*/  FMNMX.FTZ R185, R12, R185, !PT ;  /* 0x000000b90cb97209 */ /* 0x002fce0007810000 */
[----:B------:R-:W1:Y:S01]  /*7330*/  MUFU.EX2 R20, R20 ;  /* 0x0000001400147308 */ /* 0x000e620000000800 */
[----:B--2---:R-:W-:Y:S01]  /*7340*/  FFMA.FTZ R22, R15, R3, R152 ;  /* 0x000000030f167223 */ /* 0x004fe20000010098 */
[----:B------:R-:W2:Y:S01]  /*7350*/  SHFL.BFLY PT, R12, R185, 0x1, 0x1f ;  /* 0x0c201f00b90c7f89 */ /* 0x000ea200000e0000 */
[C---:B------:R-:W-:Y:S01]  /*7360*/  F2FP.F16.F32.PACK_AB R152, R23.reuse, R152 ;  /* 0x000000981798723e */ /* 0x040fe200000000ff */
[-C--:B------:R-:W-:Y:S01]  /*7370*/  FMUL.FTZ R24, R24, R15.reuse ;  /* 0x0000000f18187220 */ /* 0x080fe20000410000 */
[----:B------:R-:W-:Y:S01]  /*7380*/  FADD.FTZ R177, R23, R22 ;  /* 0x0000001617b17221 */ /* 0x000fe20000010000 */
[-C--:B------:R-:W-:Y:S01]  /*7390*/  FMUL.FTZ R25, R25, R15.reuse ;  /* 0x0000000f19197220 */ /* 0x080fe20000410000 */
[-C--:B------:R-:W-:Y:S01]  /*73a0*/  FMUL.FTZ R28, R28, R15.reuse ;  /* 0x0000000f1c1c7220 */ /* 0x080fe20000410000 */
[----:B------:R-:W4:Y:S01]  /*73b0*/  MUFU.EX2 R161, R161 ;  /* 0x000000a100a17308 */ /* 0x000f220000000800 */
[----:B------:R-:W-:Y:S01]  /*73c0*/  FADD.FTZ R22, R154, R177 ;  /* 0x000000b19a167221 */ /* 0x000fe20000010000 */
[----:B------:R-:W-:Y:S01]  /*73d0*/  F2FP.F16.F32.PACK_AB R154, R153, R154 ;  /* 0x0000009a999a723e */ /* 0x000fe200000000ff */
[-C--:B------:R-:W-:Y:S01]  /*73e0*/  FMUL.FTZ R29, R29, R15.reuse ;  /* 0x0000000f1d1d7220 */ /* 0x080fe20000410000 */
[----:B------:R-:W-:Y:S01]  /*73f0*/  FMUL.FTZ R32, R32, R15 ;  /* 0x0000000f20207220 */ /* 0x000fe20000410000 */
[----:B------:R-:W-:Y:S01]  /*7400*/  FADD.FTZ R177, R153, R22 ;  /* 0x0000001699b17221 */ /* 0x000fe20000010000 */
[----:B------:R-:W-:-:S02]  /*7410*/  IMAD.U32 R22, RZ, RZ, UR6 ;  /* 0x00000006ff167e24 */ /* 0x000fc4000f8e00ff */
[-C--:B------:R-:W-:Y:S01]  /*7420*/  FMUL.FTZ R33, R33, R15.reuse ;  /* 0x0000000f21217220 */ /* 0x080fe20000410000 */
[----:B------:R-:W5:Y:S01]  /*7430*/  MUFU.EX2 R160, R160 ;  /* 0x000000a000a07308 */ /* 0x000f620000000800 */
[----:B------:R-:W-:Y:S01]  /*7440*/  FADD.FTZ R180, R156, R177 ;  /* 0x000000b19cb47221 */ /* 0x000fe20000010000 */
[----:B------:R-:W-:Y:S01]  /*7450*/  @!P0 IMAD R22, R22, 0x40, R9 ;  /* 0x0000004016168824 */ /* 0x000fe200078e0209 */
[----:B---3--:R-:W-:Y:S01]  /*7460*/  F2FP.F16.F32.PACK_AB R156, R157, R156 ;  /* 0x0000009c9d9c723e */ /* 0x008fe200000000ff */
[-C--:B------:R-:W-:Y:S01]  /*7470*/  FMUL.FTZ R36, R36, R15.reuse ;  /* 0x0000000f24247220 */ /* 0x080fe20000410000 */
[-C--:B------:R-:W-:Y:S01]  /*7480*/  FMUL.FTZ R37, R37, R15.reuse ;  /* 0x0000000f25257220 */ /* 0x080fe20000410000 */
[-C--:B------:R-:W-:Y:S01]  /*7490*/  FMUL.FTZ R40, R40, R15.reuse ;  /* 0x0000000f28287220 */ /* 0x080fe20000410000 */
[-C--:B------:R-:W-:Y:S01]  /*74a0*/  FMUL.FTZ R41, R41, R15.reuse ;  /* 0x0000000f29297220 */ /* 0x080fe20000410000 */
[----:B------:R-:W3:Y:S01]  /*74b0*/  MUFU.EX2 R165, R165 ;  /* 0x000000a500a57308 */ /* 0x000ee20000000800 */
[-C--:B------:R-:W-:Y:S01]  /*74c0*/  FMUL.FTZ R44, R44, R15.reuse ;  /* 0x0000000f2c2c7220 */ /* 0x080fe20000410000 */
[----:B--2---:R-:W-:Y:S01]  /*74d0*/  FMNMX.FTZ R12, R185, R12, !PT ;  /* 0x0000000cb90c7209 */ /* 0x004fe20007810000 */
[----:B------:R-:W-:Y:S01]  /*74e0*/  FADD.FTZ R185, R157, R180 ;  /* 0x000000b49db97221 */ /* 0x000fe20000010000 */
[-C--:B------:R-:W-:Y:S01]  /*74f0*/  FMUL.FTZ R45, R45, R15.reuse ;  /* 0x0000000f2d2d7220 */ /* 0x080fe20000410000 */
[-C--:B------:R-:W-:Y:S01]  /*7500*/  FMUL.FTZ R48, R48, R15.reuse ;  /* 0x0000000f30307220 */ /* 0x080fe20000410000 */
[C---:B------:R-:W-:Y:S01]  /*7510*/  FSETP.NEU.FTZ.AND P1, PT, R12.reuse, -INF , PT ;  /* 0xff8000000c00780b */ /* 0x040fe20003f3d000 */
[----:B------:R-:W-:Y:S01]  /*7520*/  FMUL.FTZ R3, R12, UR10 ;  /* 0x0000000a0c037c20 */ /* 0x000fe20008410000 */
[----:B------:R-:W2:Y:S01]  /*7530*/  MUFU.EX2 R164, R164 ;  /* 0x000000a400a47308 */ /* 0x000ea20000000800 */
[-C--:B------:R-:W-:Y:S01]  /*7540*/  FMUL.FTZ R49, R49, R15.reuse ;  /* 0x0000000f31317220 */ /* 0x080fe20000410000 */
[-C--:B------:R-:W-:Y:S01]  /*7550*/  FMUL.FTZ R52, R52, R15.reuse ;  /* 0x0000000f34347220 */ /* 0x080fe20000410000 */
[-C--:B------:R-:W-:Y:S01]  /*7560*/  FMUL.FTZ R53, R53, R15.reuse ;  /* 0x0000000f35357220 */ /* 0x080fe20000410000 */
[----:B------:R-:W-:Y:S01]  /*7570*/  FSEL R176, R3, RZ, P1 ;  /* 0x000000ff03b07208 */ /* 0x000fe20000800000 */
[-C--:B------:R-:W-:Y:S01]  /*7580*/  FMUL.FTZ R56, R56, R15.reuse ;  /* 0x0000000f38387220 */ /* 0x080fe20000410000 */
[----:B------:R-:W-:Y:S01]  /*7590*/  FSEL R3, R12, RZ, P1 ;  /* 0x000000ff0c037208 */ /* 0x000fe20000800000 */
[-C--:B------:R-:W-:Y:S01]  /*75a0*/  FMUL.FTZ R57, R57, R15.reuse ;  /* 0x0000000f39397220 */ /* 0x080fe20000410000 */
[----:B------:R-:W0:Y:S01]  /*75b0*/  MUFU.EX2 R169, R169 ;  /* 0x000000a900a97308 */ /* 0x000e220000000800 */
[--C-:B------:R-:W-:Y:S01]  /*75c0*/  FFMA.FTZ R177, R155, UR10, -R176.reuse ;  /* 0x0000000a9bb17c23 */ /* 0x100fe200080108b0 */
[----:B------:R-:W-:Y:S01]  /*75d0*/  @!P0 LEA R155, R22, UR40, 0x2 ;  /* 0x00000028169b8c11 */ /* 0x000fe2000f8e10ff */
[----:B-1----:R-:W-:Y:S01]  /*75e0*/  FADD.FTZ R22, R20, R185 ;  /* 0x000000b914167221 */ /* 0x002fe20000010000 */
[--C-:B------:R-:W-:Y:S01]  /*75f0*/  FFMA.FTZ R180, R159, UR10, -R176.reuse ;  /* 0x0000000a9fb47c23 */ /* 0x100fe200080108b0 */
[----:B------:R-:W-:Y:S01]  /*7600*/  FFMA.FTZ R184, R162, UR10, -R176 ;  /* 0x0000000aa2b87c23 */ /* 0x000fe200080108b0 */
[----:B------:R-:W-:Y:S01]  /*7610*/  FADD.FTZ R3, -R3, R14 ;  /* 0x0000000e03037221 */ /* 0x000fe20000010100 */
[----:B----4-:R-:W-:Y:S01]  /*7620*/  FADD.FTZ R159, R161, R22 ;  /* 0x00000016a19f7221 */ /* 0x010fe20000010000 */
[----:B------:R-:W-:Y:S01]  /*7630*/  MUFU.EX2 R168, R168 ;  /* 0x000000a800a87308 */ /* 0x000fe20000000800 */
[--C-:B------:R-:W-:Y:S01]  /*7640*/  FFMA.FTZ R21, R21, UR10, -R176.reuse ;  /* 0x0000000a15157c23 */ /* 0x100fe200080108b0 */
[----:B------:R-:W-:Y:S01]  /*7650*/  FMUL.FTZ R3, R3, UR10 ;  /* 0x0000000a03037c20 */ /* 0x000fe20008410000 */
[----:B-----5:R-:W-:Y:S01]  /*7660*/  FADD.FTZ R162, R160, R159 ;  /* 0x0000009fa0a27221 */ /* 0x020fe20000010000 */
        /* <DEDUP_REMOVED lines=10> */
[----:B---3--:R-:W-:Y:S01]  /*7710*/  F2FP.F16.F32.PACK_AB R160, R165, R160 ;  /* 0x000000a0a5a0723e */ /* 0x008fe200000000ff */
[--C-:B------:R-:W-:Y:S01]  /*7720*/  FFMA.FTZ R179, R179, UR10, -R176.reuse ;  /* 0x0000000ab3b37c23 */ /* 0x100fe200080108b0 */
[----:B------:R1:W-:Y:S01]  /*7730*/  MUFU.EX2 R14, R177 ;  /* 0x000000b1000e7308 */ /* 0x0003e20000000800 */
[--C-:B------:R-:W-:Y:S01]  /*7740*/  FFMA.FTZ R182, R182, UR10, -R176.reuse ;  /* 0x0000000ab6b67c23 */ /* 0x100fe200080108b0 */
[----:B------:R-:W-:Y:S01]  /*7750*/  FFMA.FTZ R176, R183, UR10, -R176 ;  /* 0x0000000ab7b07c23 */ /* 0x000fe200080108b0 */
[----:B------:R-:W-:Y:S01]  /*7760*/  @!P0 STS [R155+0x28800], R15 ;  /* 0x0288000f9b008388 */ /* 0x000fe20000000800 */
[-C--:B------:R-:W-:Y:S01]  /*7770*/  FMUL.FTZ R60, R60, R15.reuse ;  /* 0x0000000f3c3c7220 */ /* 0x080fe20000410000 */
[-C--:B------:R-:W-:Y:S01]  /*7780*/  FMUL.FTZ R61, R61, R15.reuse ;  /* 0x0000000f3d3d7220 */ /* 0x080fe20000410000 */
[-C--:B------:R-:W-:Y:S01]  /*7790*/  FMUL.FTZ R64, R64, R15.reuse ;  /* 0x0000000f40407220 */ /* 0x080fe20000410000 */
[-C--:B------:R-:W-:Y:S01]  /*77a0*/  FMUL.FTZ R65, R65, R15.reuse ;  /* 0x0000000f41417220 */ /* 0x080fe20000410000 */
[----:B------:R-:W-:Y:S01]  /*77b0*/  MUFU.EX2 R172, R172 ;  /* 0x000000ac00ac7308 */ /* 0x000fe20000000800 */
[----:B-1----:R-:W-:Y:S01]  /*77c0*/  FADD.FTZ R177, R165, R162 ;  /* 0x000000a2a5b17221 */ /* 0x002fe20000010000 */
[-C--:B------:R-:W-:Y:S01]  /*77d0*/  FMUL.FTZ R68, R68, R15.reuse ;  /* 0x0000000f44447220 */ /* 0x080fe20000410000 */
[-C--:B------:R-:W-:Y:S01]  /*77e0*/  FMUL.FTZ R69, R69, R15.reuse ;  /* 0x0000000f45457220 */ /* 0x080fe20000410000 */
[-C--:B------:R-:W-:Y:S01]  /*77f0*/  FMUL.FTZ R72, R72, R15.reuse ;  /* 0x0000000f48487220 */ /* 0x080fe20000410000 */
[----:B--2---:R-:W-:Y:S01]  /*7800*/  FADD.FTZ R162, R164, R177 ;  /* 0x000000b1a4a27221 */ /* 0x004fe20000010000 */
        /* <DEDUP_REMOVED lines=10> */
[----:B------:R0:W2:Y:S01]  /*78b0*/  MUFU.EX2 R22, R3 ;  /* 0x0000000300167308 */ /* 0x0000a20000000800 */
[-C--:B------:R-:W-:Y:S01]  /*78c0*/  FMUL.FTZ R92, R92, R15.reuse ;  /* 0x0000000f5c5c7220 */ /* 0x080fe20000410000 */
[-C--:B------:R-:W-:Y:S01]  /*78d0*/  FMUL.FTZ R93, R93, R15.reuse ;  /* 0x0000000f5d5d7220 */ /* 0x080fe20000410000 */
[-C--:B------:R-:W-:Y:S01]  /*78e0*/  FMUL.FTZ R96, R96, R15.reuse ;  /* 0x0000000f60607220 */ /* 0x080fe20000410000 */
[-C--:B------:R-:W-:Y:S01]  /*78f0*/  FMUL.FTZ R97, R97, R15.reuse ;  /* 0x0000000f61617220 */ /* 0x080fe20000410000 */
[-C--:B------:R-:W-:Y:S01]  /*7900*/  FMUL.FTZ R100, R100, R15.reuse ;  /* 0x0000000f64647220 */ /* 0x080fe20000410000 */
[-C--:B------:R-:W-:Y:S01]  /*7910*/  FMUL.FTZ R101, R101, R15.reuse ;  /* 0x0000000f65657220 */ /* 0x080fe20000410000 */
[----:B------:R-:W-:Y:S01]  /*7920*/  FMUL.FTZ R104, R104, R15 ;  /* 0x0000000f68687220 */ /* 0x000fe20000410000 */
[----:B------:R-:W3:Y:S01]  /*7930*/  MUFU.EX2 R181, R181 ;  /* 0x000000b500b57308 */ /* 0x000ee20000000800 */
[----:B0-----:R-:W-:Y:S01]  /*7940*/  FADD.FTZ R3, R169, R162 ;  /* 0x000000a2a9037221 */ /* 0x001fe20000010000 */
[----:B-1----:R-:W-:Y:S01]  /*7950*/  F2FP.F16.F32.PACK_AB R153, R14, R21 ;  /* 0x000000150e99723e */ /* 0x002fe200000000ff */
[-C--:B------:R-:W-:Y:S01]  /*7960*/  FMUL.FTZ R105, R105, R15.reuse ;  /* 0x0000000f69697220 */ /* 0x080fe20000410000 */
[-C--:B------:R-:W-:Y:S01]  /*7970*/  FMUL.FTZ R108, R108, R15.reuse ;  /* 0x0000000f6c6c7220 */ /* 0x080fe20000410000 */
[----:B------:R-:W-:Y:S01]  /*7980*/  FADD.FTZ R162, R168, R3 ;  /* 0x00000003a8a27221 */ /* 0x000fe20000010000 */
[-C--:B------:R-:W-:Y:S01]  /*7990*/  FMUL.FTZ R109, R109, R15.reuse ;  /* 0x0000000f6d6d7220 */ /* 0x080fe20000410000 */
[-C--:B------:R-:W-:Y:S01]  /*79a0*/  FMUL.FTZ R112, R112, R15.reuse ;  /* 0x0000000f70707220 */ /* 0x080fe20000410000 */
[----:B------:R0:W1:Y:S01]  /*79b0*/  MUFU.EX2 R159, R158 ;  /* 0x0000009e009f7308 */ /* 0x0000620000000800 */
[----:B------:R-:W-:Y:S01]  /*79c0*/  FADD.FTZ R3, R173, R162 ;  /* 0x000000a2ad037221 */ /* 0x000fe20000010000 */
[----:B--2---:R-:W-:Y:S01]  /*79d0*/  FFMA.FTZ R23, R22, R4, R21 ;  /* 0x0000000416177223 */ /* 0x004fe20000010015 */
[----:B------:R-:W-:Y:S01]  /*79e0*/  F2FP.F16.F32.PACK_AB R162, R169, R164 ;  /* 0x000000a4a9a2723e */ /* 0x000fe200000000ff */
[----:B------:R2:W-:Y:S01]  /*79f0*/  @!P0 STS [R155+0x28820], R22 ;  /* 0x028820169b008388 */ /* 0x0005e20000000800 */
[----:B------:R-:W-:Y:S01]  /*7a00*/  F2FP.F16.F32.PACK_AB R164, R173, R168 ;  /* 0x000000a8ada4723e */ /* 0x000fe200000000ff */
[----:B------:R-:W-:Y:S01]  /*7a10*/  FADD.FTZ R4, R14, R23 ;  /* 0x000000170e047221 */ /* 0x000fe20000010000 */
[-C--:B------:R-:W-:Y:S01]  /*7a20*/  FMUL.FTZ R113, R113, R15.reuse ;  /* 0x0000000f71717220 */ /* 0x080fe20000410000 */
[----:B------:R-:W2:Y:S01]  /*7a30*/  MUFU.EX2 R180, R180 ;  /* 0x000000b400b47308 */ /* 0x000ea20000000800 */
[----:B0-----:R-:W-:Y:S01]  /*7a40*/  F2FP.F16.F32.PACK_AB R158, R161, R20 ;  /* 0x00000014a19e723e */ /* 0x001fe200000000ff */
[----:B------:R-:W-:Y:S01]  /*7a50*/  FADD.FTZ R20, R172, R3 ;  /* 0x00000003ac147221 */ /* 0x000fe20000010000 */
[----:B---3--:R-:W-:Y:S01]  /*7a60*/  F2FP.F16.F32.PACK_AB R166, R181, R172 ;  /* 0x000000acb5a6723e */ /* 0x008fe200000000ff */
[-C--:B------:R-:W-:Y:S01]  /*7a70*/  FMUL.FTZ R116, R116, R15.reuse ;  /* 0x0000000f74747220 */ /* 0x080fe20000410000 */
[-C--:B------:R-:W-:Y:S01]  /*7a80*/  FMUL.FTZ R117, R117, R15.reuse ;  /* 0x0000000f75757220 */ /* 0x080fe20000410000 */
[----:B------:R-:W-:Y:S01]  /*7a90*/  FADD.FTZ R3, R181, R20 ;  /* 0x00000014b5037221 */ /* 0x000fe20000010000 */
[-C--:B------:R-:W-:Y:S01]  /*7aa0*/  FMUL.FTZ R120, R120, R15.reuse ;  /* 0x0000000f78787220 */ /* 0x080fe20000410000 */
[----:B------:R-:W-:Y:S01]  /*7ab0*/  MUFU.EX2 R157, R184 ;  /* 0x000000b8009d7308 */ /* 0x000fe20000000800 */
[----:B-1----:R-:W-:Y:S01]  /*7ac0*/  FADD.FTZ R23, R159, R4 ;  /* 0x000000049f177221 */ /* 0x002fe20000010000 */
[-C--:B------:R-:W-:Y:S01]  /*7ad0*/  FMUL.FTZ R121, R121, R15.reuse ;  /* 0x0000000f79797220 */ /* 0x080fe20000410000 */
[-C--:B------:R-:W-:Y:S01]  /*7ae0*/  FMUL.FTZ R124, R124, R15.reuse ;  /* 0x0000000f7c7c7220 */ /* 0x080fe20000410000 */
[-C--:B------:R-:W-:Y:S01]  /*7af0*/  FMUL.FTZ R125, R125, R15.reuse ;  /* 0x0000000f7d7d7220 */ /* 0x080fe20000410000 */
[-C--:B------:R-:W-:Y:S01]  /*7b00*/  FMUL.FTZ R128, R128, R15.reuse ;  /* 0x0000000f80807220 */ /* 0x080fe20000410000 */
[-C--:B------:R-:W-:Y:S01]  /*7b10*/  FMUL.FTZ R129, R129, R15.reuse ;  /* 0x0000000f81817220 */ /* 0x080fe20000410000 */
[----:B------:R-:W-:Y:S01]  /*7b20*/  FMUL.FTZ R132, R132, R15 ;  /* 0x0000000f84847220 */ /* 0x000fe20000410000 */
[----:B------:R-:W-:Y:S01]  /*7b30*/  MUFU.EX2 R20, R163 ;  /* 0x000000a300147308 */ /* 0x000fe20000000800 */
[----:B--2---:R-:W-:Y:S01]  /*7b40*/  F2FP.F16.F32.PACK_AB R155, R180, R159 ;  /* 0x0000009fb49b723e */ /* 0x004fe200000000ff */
        /* <DEDUP_REMOVED lines=10> */
[----:B------:R-:W-:Y:S01]  /*7bf0*/  FMUL.FTZ R149, R149, R15 ;  /* 0x0000000f95957220 */ /* 0x000fe20000410000 */
        /* <DEDUP_REMOVED lines=13> */
[----:B------:R3:W-:Y:S01]  /*7cd0*/  STSM.16.M88.4 [R6+0x26800], R152 ;  /* 0x0268009806007844 */ /* 0x0007e20000000200 */
[-C--:B------:R-:W-:Y:S01]  /*7ce0*/  FMUL.FTZ R47, R47, R22.reuse ;  /* 0x000000162f2f7220 */ /* 0x080fe20000410000 */
[-C--:B------:R-:W-:Y:S01]  /*7cf0*/  FMUL.FTZ R50, R50, R22.reuse ;  /* 0x0000001632327220 */ /* 0x080fe20000410000 */
[-C--:B------:R-:W-:Y:S01]  /*7d00*/  FMUL.FTZ R51, R51, R22.reuse ;  /* 0x0000001633337220 */ /* 0x080fe20000410000 */
[-C--:B------:R-:W-:Y:S01]  /*7d10*/  FMUL.FTZ R54, R54, R22.reuse ;  /* 0x0000001636367220 */ /* 0x080fe20000410000 */
[-C--:B------:R-:W-:Y:S01]  /*7d20*/  FMUL.FTZ R55, R55, R22.reuse ;  /* 0x0000001637377220 */ /* 0x080fe20000410000 */
[----:B------:R-:W4:Y:S01]  /*7d30*/  MUFU.EX2 R172, R171 ;  /* 0x000000ab00ac7308 */ /* 0x000f220000000800 */
[----:B-1----:R-:W-:Y:S01]  /*7d40*/  FADD.FTZ R170, R180, R23 ;  /* 0x00000017b4aa7221 */ /* 0x002fe20000010000 */
[----:B0-----:R-:W-:Y:S01]  /*7d50*/  F2FP.F16.F32.PACK_AB R159, R168, R185 ;  /* 0x000000b9a89f723e */ /* 0x001fe200000000ff */
[-C--:B------:R-:W-:Y:S01]  /*7d60*/  FMUL.FTZ R58, R58, R22.reuse ;  /* 0x000000163a3a7220 */ /* 0x080fe20000410000 */
[-C--:B------:R-:W-:Y:S01]  /*7d70*/  FMUL.FTZ R59, R59, R22.reuse ;  /* 0x000000163b3b7220 */ /* 0x080fe20000410000 */
[----:B------:R-:W-:Y:S01]  /*7d80*/  FADD.FTZ R23, R157, R170 ;  /* 0x000000aa9d177221 */ /* 0x000fe20000010000 */
[----:B------:R-:W-:Y:S01]  /*7d90*/  F2FP.F16.F32.PACK_AB R157, R20, R157 ;  /* 0x0000009d149d723e */ /* 0x000fe200000000ff */
[-C--:B------:R-:W-:Y:S01]  /*7da0*/  FMUL.FTZ R62, R62, R22.reuse ;  /* 0x000000163e3e7220 */ /* 0x080fe20000410000 */
[----:B------:R0:W1:Y:S01]  /*7db0*/  MUFU.EX2 R163, R174 ;  /* 0x000000ae00a37308 */ /* 0x0000620000000800 */
[----:B------:R-:W-:Y:S01]  /*7dc0*/  FADD.FTZ R170, R20, R23 ;  /* 0x0000001714aa7221 */ /* 0x000fe20000010000 */
[-C--:B------:R-:W-:Y:S01]  /*7dd0*/  FMUL.FTZ R63, R63, R22.reuse ;  /* 0x000000163f3f7220 */ /* 0x080fe20000410000 */
[----:B------:R3:W-:Y:S01]  /*7de0*/  STSM.16.M88.4 [R8], R156 ;  /* 0x0000009c08007844 */ /* 0x0007e20000000200 */
[-C--:B------:R-:W-:Y:S01]  /*7df0*/  FMUL.FTZ R66, R66, R22.reuse ;  /* 0x0000001642427220 */ /* 0x080fe20000410000 */
[----:B------:R-:W-:Y:S01]  /*7e00*/  FADD.FTZ R23, R185, R170 ;  /* 0x000000aab9177221 */ /* 0x000fe20000010000 */
[-C--:B------:R-:W-:Y:S01]  /*7e10*/  FMUL.FTZ R67, R67, R22.reuse ;  /* 0x0000001643437220 */ /* 0x080fe20000410000 */
[-C--:B------:R-:W-:Y:S01]  /*7e20*/  FMUL.FTZ R70, R70, R22.reuse ;  /* 0x0000001646467220 */ /* 0x080fe20000410000 */
[----:B------:R-:W5:Y:S01]  /*7e30*/  MUFU.EX2 R4, R175 ;  /* 0x000000af00047308 */ /* 0x000f620000000800 */
[----:B0-----:R-:W-:Y:S01]  /*7e40*/  FADD.FTZ R174, R168, R23 ;  /* 0x00000017a8ae7221 */ /* 0x001fe20000010000 */
[-C--:B------:R-:W-:Y:S01]  /*7e50*/  FMUL.FTZ R71, R71, R22.reuse ;  /* 0x0000001647477220 */ /* 0x080fe20000410000 */
[-C--:B------:R-:W-:Y:S01]  /*7e60*/  FMUL.FTZ R74, R74, R22.reuse ;  /* 0x000000164a4a7220 */ /* 0x080fe20000410000 */
[-C--:B------:R-:W-:Y:S01]  /*7e70*/  FMUL.FTZ R75, R75, R22.reuse ;  /* 0x000000164b4b7220 */ /* 0x080fe20000410000 */
[----:B--2---:R-:W-:Y:S01]  /*7e80*/  FADD.FTZ R23, R161, R174 ;  /* 0x000000aea1177221 */ /* 0x004fe20000010000 */
[----:B----4-:R-:W-:Y:S01]  /*7e90*/  F2FP.F16.F32.PACK_AB R161, R172, R161 ;  /* 0x000000a1aca1723e */ /* 0x010fe200000000ff */
[-C--:B------:R-:W-:Y:S01]  /*7ea0*/  FMUL.FTZ R78, R78, R22.reuse ;  /* 0x000000164e4e7220 */ /* 0x080fe20000410000 */
[----:B------:R-:W0:Y:S01]  /*7eb0*/  MUFU.EX2 R165, R178 ;  /* 0x000000b200a57308 */ /* 0x000e220000000800 */
[----:B------:R-:W-:Y:S01]  /*7ec0*/  FADD.FTZ R174, R172, R23 ;  /* 0x00000017acae7221 */ /* 0x000fe20000010000 */
[-C--:B------:R-:W-:Y:S01]  /*7ed0*/  FMUL.FTZ R79, R79, R22.reuse ;  /* 0x000000164f4f7220 */ /* 0x080fe20000410000 */
[-C--:B------:R-:W-:Y:S01]  /*7ee0*/  FMUL.FTZ R82, R82, R22.reuse ;  /* 0x0000001652527220 */ /* 0x080fe20000410000 */
[-C--:B------:R-:W-:Y:S01]  /*7ef0*/  FMUL.FTZ R83, R83, R22.reuse ;  /* 0x0000001653537220 */ /* 0x080fe20000410000 */
[----:B-1----:R-:W-:Y:S01]  /*7f00*/  FADD.FTZ R23, R163, R174 ;  /* 0x000000aea3177221 */ /* 0x002fe20000010000 */
[-C--:B------:R-:W-:Y:S01]  /*7f10*/  FMUL.FTZ R86, R86, R22.reuse ;  /* 0x0000001656567220 */ /* 0x080fe20000410000 */
[-C--:B------:R-:W-:Y:S01]  /*7f20*/  FMUL.FTZ R87, R87, R22.reuse ;  /* 0x0000001657577220 */ /* 0x080fe20000410000 */
[----:B------:R-:W1:Y:S01]  /*7f30*/  MUFU.EX2 R170, R179 ;  /* 0x000000b300aa7308 */ /* 0x000e620000000800 */
[C---:B-----5:R-:W-:Y:S01]  /*7f40*/  FADD.FTZ R174, R4.reuse, R23 ;  /* 0x0000001704ae7221 */ /* 0x060fe20000010000 */
[----:B------:R-:W-:Y:S01]  /*7f50*/  F2FP.F16.F32.PACK_AB R163, R4, R163 ;  /* 0x000000a304a3723e */ /* 0x000fe200000000ff */
[-C--:B------:R-:W-:Y:S01]  /*7f60*/  FMUL.FTZ R90, R90, R22.reuse ;  /* 0x000000165a5a7220 */ /* 0x080fe20000410000 */
[-C--:B------:R-:W-:Y:S01]  /*7f70*/  FMUL.FTZ R91, R91, R22.reuse ;  /* 0x000000165b5b7220 */ /* 0x080fe20000410000 */
[-C--:B------:R-:W-:Y:S01]  /*7f80*/  FMUL.FTZ R94, R94, R22.reuse ;  /* 0x000000165e5e7220 */ /* 0x080fe20000410000 */
[-C--:B------:R-:W-:Y:S01]  /*7f90*/  FMUL.FTZ R95, R95, R22.reuse ;  /* 0x000000165f5f7220 */ /* 0x080fe20000410000 */
[----:B------:R3:W-:Y:S01]  /*7fa0*/  STSM.16.M88.4 [R5], R160 ;  /* 0x000000a005007844 */ /* 0x0007e20000000200 */
        /* <DEDUP_REMOVED lines=9> */
[C---:B-1----:R-:W-:Y:S01]  /*8040*/  FADD.FTZ R14, R170.reuse, R23 ;  /* 0x00000017aa0e7221 */ /* 0x042fe20000010000 */
[----:B------:R-:W-:Y:S01]  /*8050*/  F2FP.F16.F32.PACK_AB R165, R170, R165 ;  /* 0x000000a5aaa5723e */ /* 0x000fe200000000ff */
[-C--:B------:R-:W-:Y:S01]  /*8060*/  FMUL.FTZ R110, R110, R22.reuse ;  /* 0x000000166e6e7220 */ /* 0x080fe20000410000 */
[-C--:B------:R-:W-:Y:S01]  /*8070*/  FMUL.FTZ R111, R111, R22.reuse ;  /* 0x000000166f6f7220 */ /* 0x080fe20000410000 */
[-C--:B------:R-:W-:Y:S01]  /*8080*/  FMUL.FTZ R114, R114, R22.reuse ;  /* 0x0000001672727220 */ /* 0x080fe20000410000 */
[-C--:B------:R-:W-:Y:S01]  /*8090*/  FMUL.FTZ R115, R115, R22.reuse ;  /* 0x0000001673737220 */ /* 0x080fe20000410000 */
[-C--:B------:R-:W-:Y:S01]  /*80a0*/  FMUL.FTZ R118, R118, R22.reuse ;  /* 0x0000001676767220 */ /* 0x080fe20000410000 */
[-C--:B------:R-:W-:Y:S01]  /*80b0*/  FMUL.FTZ R119, R119, R22.reuse ;  /* 0x0000001677777220 */ /* 0x080fe20000410000 */
[----:B--2---:R-:W-:Y:S01]  /*80c0*/  FADD.FTZ R15, R167, R14 ;  /* 0x0000000ea70f7221 */ /* 0x004fe20000010000 */
[-C--:B------:R-:W-:Y:S01]  /*80d0*/  FMUL.FTZ R122, R122, R22.reuse ;  /* 0x000000167a7a7220 */ /* 0x080fe20000410000 */
[-C--:B------:R-:W-:Y:S01]  /*80e0*/  FMUL.FTZ R123, R123, R22.reuse ;  /* 0x000000167b7b7220 */ /* 0x080fe20000410000 */
[-C--:B------:R-:W-:Y:S01]  /*80f0*/  FMUL.FTZ R126, R126, R22.reuse ;  /* 0x000000167e7e7220 */ /* 0x080fe20000410000 */
[-C--:B------:R-:W-:Y:S01]  /*8100*/  FMUL.FTZ R127, R127, R22.reuse ;  /* 0x000000167f7f7220 */ /* 0x080fe20000410000 */
[-C--:B------:R-:W-:Y:S01]  /*8110*/  FMUL.FTZ R130, R130, R22.reuse ;  /* 0x0000001682827220 */ /* 0x080fe20000410000 */
[-C--:B------:R-:W-:Y:S01]  /*8120*/  FMUL.FTZ R131, R131, R22.reuse ;  /* 0x0000001683837220 */ /* 0x080fe20000410000 */
[-C--:B------:R-:W-:Y:S01]  /*8130*/  FMUL.FTZ R134, R134, R22.reuse ;  /* 0x0000001686867220 */ /* 0x080fe20000410000 */
[C---:B0-----:R-:W-:Y:S01]  /*8140*/  F2FP.F16.F32.PACK_AB R167, R176.reuse, R167 ;  /* 0x000000a7b0a7723e */ /* 0x041fe200000000ff */
[----:B------:R-:W-:Y:S01]  /*8150*/  FADD.FTZ R4, R176, R15 ;  /* 0x0000000fb0047221 */ /* 0x000fe20000010000 */
[-C--:B------:R-:W-:Y:S01]  /*8160*/  FMUL.FTZ R135, R135, R22.reuse ;  /* 0x0000001687877220 */ /* 0x080fe20000410000 */
[-C--:B------:R-:W-:Y:S01]  /*8170*/  FMUL.FTZ R138, R138, R22.reuse ;  /* 0x000000168a8a7220 */ /* 0x080fe20000410000 */
[-C--:B------:R-:W-:Y:S01]  /*8180*/  FMUL.FTZ R139, R139, R22.reuse ;  /* 0x000000168b8b7220 */ /* 0x080fe20000410000 */
[----:B------:R3:W-:Y:S01]  /*8190*/  STSM.16.M88.4 [R7], R164 ;  /* 0x000000a407007844 */ /* 0x0007e20000000200 */
        /* <DEDUP_REMOVED lines=8> */
.L_x_4935:
[----:B------:R0:W1:Y:S01]  /*8220*/  SYNCS.PHASECHK.TRANS64.TRYWAIT P0, [UR31+0x28c50], R13 ;  /* 0x028c500dff0075a7 */ /* 0x000062000800015f */
[----:B------:R-:W-:Y:S05]  /*8230*/  @!P4 BRA `(.L_x_4936) ;  /* 0x000000000004c947 */ /* 0x000fea0003800000 */
[----:B------:R-:W-:Y:S01]  /*8240*/  BPT.TRAP 0x1 ;  /* 0x000000040000795c */ /* 0x000fe20000300000 */
.L_x_4936:
[----:B-1----:R-:W-:Y:S05]  /*8250*/  @P0 BRA `(.L_x_4937) ;  /* 0x0000000000080947 */ /* 0x002fea0003800000 */
[----:B------:R-:W1:Y:S02]  /*8260*/  SYNCS.PHASECHK.TRANS64.TRYWAIT P0, [UR31+0x28c50], R13 ;  /* 0x028c500dff0075a7 */ /* 0x000e64000800015f */
[----:B-1----:R-:W-:Y:S05]  /*8270*/  @!P0 BRA `(.L_x_4938) ;  /* 0x000000b0006c8947 */ /* 0x002fea0003800000 */
.L_x_4937:
        /* <DEDUP_REMOVED lines=29> */
[----:B--2---:R-:W2:Y:S02]  /*8450*/  FENCE.VIEW.ASYNC.S ;  /* 0x00000000000073c6 */ /* 0x004ea40000000000 */
[----:B--2---:R-:W-:Y:S01]  /*8460*/  NOP ;  /* 0x0000000000007918 */ /* 0x004fe20000000000 */
[----:B------:R-:W-:Y:S06]  /*8470*/  BAR.ARV 0xe, 0x100 ;  /* 0x0384000000007b1d */ /* 0x000fec0000002000 */
[----:B------:R-:W-:Y:S05]  /*8480*/  @!P4 BRA `(.L_x_4939) ;  /* 0x000000000004c947 */ /* 0x000fea0003800000 */
[----:B------:R-:W-:Y:S01]  /*8490*/  BPT.TRAP 0x1 ;  /* 0x000000040000795c */ /* 0x000fe20000300000 */
.L_x_4939:
[----:B------:R-:W-:Y:S01]  /*84a0*/  UISETP.GT.AND UP0, UPT, UR43, UR25, UPT ;  /* 0x000000192b00728c */ /* 0x000fe2000bf04270 */
[----:B-1----:R-:W-:Y:S01]  /*84b0*/  IMAD.MOV.U32 R14, RZ, RZ, R12 ;  /* 0x000000ffff0e7224 */ /* 0x002fe200078e000c */
[----:B------:R-:W-:Y:S01]  /*84c0*/  UIADD3 UR6, UR31, 0x28c60, URZ ;  /* 0x00028c601f067890 */ /* 0x000fe2000fffe03f */
[----:B------:R-:W-:Y:S01]  /*84d0*/  MOV R15, R11 ;  /* 0x0000000b000f7202 */ /* 0x000fe20000000f00 */
[----:B------:R-:W-:Y:S02]  /*84e0*/  UIADD3 UR43, UR43, -0x1, URZ ;  /* 0xffffffff2b2b7890 */ /* 0x000fe4000fffe03f */
[----:B------:R-:W-:Y:S01]  /*84f0*/  PLOP3.LUT P0, PT, PT, PT, UP0, 0x80, 0x0 ;  /* 0x000000000000781c */ /* 0x000fe20003f0f008 */
[----:B------:R-:W-:-:S09]  /*8500*/  UPRMT UR6, UR42, 0x654, UR6 ;  /* 0x000006542a067896 */ /* 0x000fd20008000006 */
[----:B------:R-:W-:Y:S01]  /*8510*/  SYNCS.ARRIVE.TRANS64.RED.A1T0 RZ, [UR6], RZ ;  /* 0x000000ffffff79a7 */ /* 0x000fe20008100406 */
[----:B------:R-:W-:Y:S02]  /*8520*/  UMOV UR6, UR4 ;  /* 0x0000000400067c82 */ /* 0x000fe40008000000 */
[----:B------:R-:W-:Y:S05]  /*8530*/  @P0 BRA `(.L_x_4940) ;  /* 0xffffffdc00180947 */ /* 0x000fea000383ffff */
.L_x_4921:
[----:B------:R-:W-:Y:S01]  /*8540*/  ISETP.NE.AND P1, PT, R19, 0x1, PT ;  /* 0x000000011300780c */ /* 0x000fe20003f25270 */
[----:B0-----:R-:W0:Y:S01]  /*8550*/  S2R R13, SR_CTAID.X ;  /* 0x00000000000d7919 */ /* 0x001e220000002500 */
[----:B------:R-:W-:Y:S01]  /*8560*/  UIADD3 UR14, -UR14, 0x1, URZ ;  /* 0x000000010e0e7890 */ /* 0x000fe2000fffe13f */
[----:B------:R-:W-:Y:S01]  /*8570*/  LOP3.LUT P0, RZ, R16, 0x1, RZ, 0xc0, !PT ;  /* 0x0000000110ff7812 */ /* 0x000fe2000780c0ff */
[----:B------:R-:W-:Y:S02]  /*8580*/  ULDC UR6, c[0x0][0x9dc] ;  /* 0x0002770000067ab9 */ /* 0x000fe40000000800 */
[----:B------:R-:W-:-:S07]  /*8590*/  UIMAD UR14, UR41, UR11, UR14 ;  /* 0x0000000b290e72a4 */ /* 0x000fce000f8e020e */
[----:B------:R-:W1:Y:S08]  /*85a0*/  @P1 LDC R14, c[0x0][0x44c] ;  /* 0x00011300ff0e1b82 */ /* 0x000e700000000800 */
[----:B------:R-:W2:Y:S01]  /*85b0*/  @P1 LDC R15, c[0x0][0x450] ;  /* 0x00011400ff0f1b82 */ /* 0x000ea20000000800 */
[----:B0-----:R-:W-:-:S05]  /*85c0*/  LEA R13, R13, 0x3f, 0x6 ;  /* 0x0000003f0d0d7811 */ /* 0x001fca00078e30ff */
[----:B-1----:R-:W-:-:S05]  /*85d0*/  @P1 IMAD.HI.U32 R14, R13, R14, RZ ;  /* 0x0000000e0d0e1227 */ /* 0x002fca00078e00ff */
[----:B--2---:R-:W-:-:S05]  /*85e0*/  @P1 SHF.R.U32.HI R13, RZ, R15, R14 ;  /* 0x0000000fff0d1219 */ /* 0x004fca000001160e */
[----:B------:R-:W-:-:S04]  /*85f0*/  VIADD R13, R13, UR14 ;  /* 0x0000000e0d0d7c36 */ /* 0x000fc80008000000 */
        /* <DEDUP_REMOVED lines=12> */
.L_x_4942:
[----:B------:R-:W0:Y:S02]  /*86c0*/  LDC R22, c[0x0][0x9e4] ;  /* 0x00027900ff167b82 */ /* 0x000e240000000800 */
[----:B0-----:R-:W-:-:S13]  /*86d0*/  ISETP.NE.AND P0, PT, R22, 0x1, PT ;  /* 0x000000011600780c */ /* 0x001fda0003f05270 */
[----:B------:R-:W0:Y:S02]  /*86e0*/  @P0 LDC.64 R20, c[0x0][0x9e8] ;  /* 0x00027a00ff140b82 */ /* 0x000e240000000a00 */
[----:B0-----:R-:W-:-:S05]  /*86f0*/  @P0 IMAD.HI.U32 R20, R13, R20, RZ ;  /* 0x000000140d140227 */ /* 0x001fca00078e00ff */
[----:B------:R-:W-:-:S07]  /*8700*/  @P0 SHF.R.U32.HI R13, RZ, R21, R20 ;  /* 0x00000015ff0d0219 */ /* 0x000fce0000011614 */
.L_x_4943:
[----:B------:R-:W-:-:S05]  /*8710*/  IMAD R13, R13, R22, RZ ;  /* 0x000000160d0d7224 */ /* 0x000fca00078e02ff */
[----:B------:R-:W-:-:S07]  /*8720*/  VIMNMX R14, R14, R13, !PT ;  /* 0x0000000d0e0e7248 */ /* 0x000fce0007fe0100 */
.L_x_4941:
[----:B------:R-:W-:-:S05]  /*8730*/  VIADD R14, R14, 0x3f ;  /* 0x0000003f0e0e7836 */ /* 0x000fca0000000000 */
[----:B------:R-:W-:-:S04]  /*8740*/  SHF.R.S32.HI R13, RZ, 0x1f, R14 ;  /* 0x0000001fff0d7819 */ /* 0x000fc8000001140e */
[----:B------:R-:W-:-:S04]  /*8750*/  LEA.HI R13, R13, R14, RZ, 0x6 ;  /* 0x0000000e0d0d7211 */ /* 0x000fc800078f30ff */
[----:B------:R-:W-:-:S04]  /*8760*/  SHF.R.S32.HI R14, RZ, 0x6, R13 ;  /* 0x00000006ff0e7819 */ /* 0x000fc8000001140d */
[----:B------:R-:W-:-:S04]  /*8770*/  VIMNMX R13, R17, R14, !PT ;  /* 0x0000000e110d7248 */ /* 0x000fc80007fe0100 */
[----:B------:R-:W-:-:S13]  /*8780*/  ISETP.LE.AND P0, PT, R13, UR43, PT ;  /* 0x0000002b0d007c0c */ /* 0x000fda000bf03270 */
[----:B------:R-:W-:Y:S05]  /*8790*/  @!P0 BRA `(.L_x_4944) ;  /* 0x00000018003c8947 */ /* 0x000fea0003800000 */
[----:B------:R-:W-:Y:S01]  /*87a0*/  IMAD.MOV.U32 R15, RZ, RZ, R12 ;  /* 0x000000ffff0f7224 */ /* 0x000fe200078e000c */
[----:B------:R-:W-:Y:S01]  /*87b0*/  MOV R20, R11 ;  /* 0x0000000b00147202 */ /* 0x000fe20000000f00 */
[----:B------:R-:W-:Y:S01]  /*87c0*/  UMOV UR27, UR4 ;  /* 0x00000004001b7c82 */ /* 0x000fe20008000000 */
[----:B------:R-:W-:-:S05]  /*87d0*/  ULDC UR25, c[0x0][0x988] ;  /* 0x0002620000197ab9 */ /* 0x000fca0000000800 */
.L_x_4955:
[----:B------:R-:W-:Y:S01]  /*87e0*/  UIADD3 UR4, UR27, 0x1, URZ ;  /* 0x000000011b047890 */ /* 0x000fe2000fffe03f */
[----:B------:R-:W-:Y:S01]  /*87f0*/  IMAD.U32 R12, RZ, RZ, UR43 ;  /* 0x0000002bff0c7e24 */ /* 0x000fe2000f8e00ff */
[----:B------:R-:W-:Y:S02]  /*8800*/  UIADD3 UR6, UR43, -0x1, URZ ;  /* 0xffffffff2b067890 */ /* 0x000fe4000fffe03f */
[----:B------:R-:W-:Y:S02]  /*8810*/  UISETP.NE.AND UP0, UPT, UR4, 0x2, UPT ;  /* 0x000000020400788c */ /* 0x000fe4000bf05270 */
[----:B------:R-:W-:Y:S02]  /*8820*/  ISETP.GT.AND P0, PT, R12, R13, PT ;  /* 0x0000000d0c00720c */ /* 0x000fe40003f04270 */
[----:B------:R-:W-:Y:S02]  /*8830*/  USEL UR10, URZ, 0x1, UP0 ;  /* 0x000000013f0a7887 */ /* 0x000fe40008000000 */
[----:B------:R-:W-:-:S02]  /*8840*/  USEL UR4, UR4, URZ, UP0 ;  /* 0x0000003f04047287 */ /* 0x000fc40008000000 */
[----:B------:R-:W-:Y:S01]  /*8850*/  ULOP3.LUT UR5, UR5, UR10, URZ, 0x3c, !UPT ;  /* 0x0000000a05057292 */ /* 0x000fe2000f8e3c3f */
[----:B------:R-:W-:Y:S01]  /*8860*/  UMOV UR43, UR6 ;  /* 0x00000006002b7c82 */ /* 0x000fe20008000000 */
[----:B012---:R-:W-:Y:S10]  /*8870*/  @!P4 BRA `(.L_x_4945) ;  /* 0x000000000004c947 */ /* 0x007ff40003800000 */
[----:B------:R-:W-:Y:S01]  /*8880*/  BPT.TRAP 0x1 ;  /* 0x000000040000795c */ /* 0x000fe20000300000 */
.L_x_4945:
[----:B------:R-:W-:Y:S01]  /*8890*/  ULEA UR26, UR4, UR40, 0x3 ;  /* 0x00000028041a7291 */ /* 0x000fe2000f8e183f */
[----:B------:R-:W-:-:S05]  /*88a0*/  IMAD.U32 R14, RZ, RZ, UR5 ;  /* 0x00000005ff0e7e24 */ /* 0x000fca000f8e00ff */
[----:B------:R-:W-:-:S04]  /*88b0*/  SHF.L.U32 R14, R14, 0x1f, RZ ;  /* 0x0000001f0e0e7819 */ /* 0x000fc800000006ff */
[----:B------:R0:W1:Y:S01]  /*88c0*/  SYNCS.PHASECHK.TRANS64.TRYWAIT P1, [UR26+0x28c30], R14 ;  /* 0x028c300eff0075a7 */ /* 0x000062000802015a */
[----:B------:R-:W-:Y:S05]  /*88d0*/  @!P4 BRA `(.L_x_4946) ;  /* 0x000000000004c947 */ /* 0x000fea0003800000 */
[----:B------:R-:W-:Y:S01]  /*88e0*/  BPT.TRAP 0x1 ;  /* 0x000000040000795c */ /* 0x000fe20000300000 */
.L_x_4946:
[----:B-1----:R-:W-:Y:S05]  /*88f0*/  @P1 BRA `(.L_x_4947) ;  /* 0x0000000000081947 */ /* 0x002fea0003800000 */
[----:B------:R-:W1:Y:S02]  /*8900*/  SYNCS.PHASECHK.TRANS64.TRYWAIT P1, [UR26+0x28c30], R14 ;  /* 0x028c300eff0075a7 */ /* 0x000e64000802015a */
[----:B-1----:R-:W-:Y:S05]  /*8910*/  @!P1 BRA `(.L_x_4948) ;  /* 0x000000a800dc9947 */ /* 0x002fea0003800000 */
.L_x_4947:
        /* <DEDUP_REMOVED lines=22> */
.L_x_4949:
[----:B------:R-:W-:Y:S01]  /*8a80*/  FMNMX.FTZ R12, R152, R20, !PT ;  /* 0x00000014980c7209 */ /* 0x000fe20007810000 */
[----:B------:R-:W-:Y:S01]  /*8a90*/  UMOV UR10, UR25 ;  /* 0x00000019000a7c82 */ /* 0x000fe20008000000 */
[----:B------:R-:W-:Y:S01]  /*8aa0*/  ISETP.NE.AND P1, PT, R10, RZ, PT ;  /* 0x000000ff0a00720c */ /* 0x000fe20003f25270 */
[----:B------:R-:W-:Y:S01]  /*8ab0*/  UIADD3 UR11, UR26, 0x28c40, URZ ;  /* 0x00028c401a0b7890 */ /* 0x000fe2000fffe03f */
[----:B-1----:R-:W-:-:S03]  /*8ac0*/  FMNMX.FTZ R11, R153, R12, !PT ;  /* 0x0000000c990b7209 */ /* 0x002fc60007810000 */
        /* <DEDUP_REMOVED lines=40> */
[----:B------:R-:W-:Y:S01]  /*8d50*/  FMUL.FTZ R20, R20, UR10 ;  /* 0x0000000a14147c20 */ /* 0x000fe20008410000 */
[----:B------:R-:W-:Y:S01]  /*8d60*/  FMNMX.FTZ R12, R178, R23, !PT ;  /* 0x00000017b20c7209 */ /* 0x000fe20007810000 */
[--C-:B------:R-:W-:Y:S01]  /*8d70*/  FFMA.FTZ R168, R172, UR10, -R184.reuse ;  /* 0x0000000aaca87c23 */ /* 0x100fe200080108b8 */
[--C-:B------:R-:W-:Y:S01]  /*8d80*/  FFMA.FTZ R172, R176, UR10, -R184.reuse ;  /* 0x0000000ab0ac7c23 */ /* 0x100fe200080108b8 */
[--C-:B------:R-:W-:Y:S01]  /*8d90*/  FFMA.FTZ R176, R180, UR10, -R184.reuse ;  /* 0x0000000ab4b07c23 */ /* 0x100fe200080108b8 */
[----:B------:R-:W-:Y:S01]  /*8da0*/  FMNMX.FTZ R23, R179, R12, !PT ;  /* 0x0000000cb3177209 */ /* 0x000fe20007810000 */
[----:B------:R-:W1:Y:S01]  /*8db0*/  MUFU.EX2 R20, R20 ;  /* 0x0000001400147308 */ /* 0x000e620000000800 */
[----:B------:R-:W-:-:S02]  /*8dc0*/  FFMA.FTZ R181, R181, UR10, -R184 ;  /* 0x0000000ab5b57c23 */ /* 0x000fc400080108b8 */
[----:B------:R-:W-:Y:S01]  /*8dd0*/  FMNMX.FTZ R12, R182, R23, !PT ;  /* 0x00000017b60c7209 */ /* 0x000fe20007810000 */
[--C-:B------:R-:W-:Y:S01]  /*8de0*/  FFMA.FTZ R23, R157, UR10, -R184.reuse ;  /* 0x0000000a9d177c23 */ /* 0x100fe200080108b8 */
[--C-:B------:R-:W-:Y:S01]  /*8df0*/  FFMA.FTZ R157, R161, UR10, -R184.reuse ;  /* 0x0000000aa19d7c23 */ /* 0x100fe200080108b8 */
[--C-:B------:R-:W-:Y:S01]  /*8e00*/  FFMA.FTZ R161, R165, UR10, -R184.reuse ;  /* 0x0000000aa5a17c23 */ /* 0x100fe200080108b8 */
[----:B------:R-:W-:Y:S01]  /*8e10*/  FMNMX.FTZ R12, R183, R12, !PT ;  /* 0x0000000cb70c7209 */ /* 0x000fe20007810000 */
[----:B------:R-:W2:Y:S01]  /*8e20*/  MUFU.EX2 R21, R21 ;  /* 0x0000001500157308 */ /* 0x000ea20000000800 */
[--C-:B------:R-:W-:Y:S01]  /*8e30*/  FFMA.FTZ R165, R169, UR10, -R184.reuse ;  /* 0x0000000aa9a57c23 */ /* 0x100fe200080108b8 */
[--C-:B------:R-:W-:Y:S01]  /*8e40*/  FFMA.FTZ R169, R173, UR10, -R184.reuse ;  /* 0x0000000aada97c23 */ /* 0x100fe200080108b8 */
[----:B------:R-:W-:Y:S01]  /*8e50*/  FFMA.FTZ R173, R177, UR10, -R184 ;  /* 0x0000000ab1ad7c23 */ /* 0x000fe200080108b8 */
[----:B------:R-:W3:Y:S04]  /*8e60*/  SHFL.BFLY PT, R153, R12, 0x2, 0x1f ;  /* 0x0c401f000c997f89 */ /* 0x000ee800000e0000 */
[----:B------:R-:W4:Y:S01]  /*8e70*/  MUFU.EX2 R152, R152 ;  /* 0x0000009800987308 */ /* 0x000f220000000800 */
[-C--:B-1----:R-:W-:Y:S01]  /*8e80*/  FMUL.FTZ R24, R24, R20.reuse ;  /* 0x0000001418187220 */ /* 0x082fe20000410000 */
[-C--:B------:R-:W-:Y:S01]  /*8e90*/  FMUL.FTZ R25, R25, R20.reuse ;  /* 0x0000001419197220 */ /* 0x080fe20000410000 */
[-C--:B------:R-:W-:Y:S01]  /*8ea0*/  FMUL.FTZ R28, R28, R20.reuse ;  /* 0x000000141c1c7220 */ /* 0x080fe20000410000 */
[-C--:B------:R-:W-:Y:S01]  /*8eb0*/  FMUL.FTZ R29, R29, R20.reuse ;  /* 0x000000141d1d7220 */ /* 0x080fe20000410000 */
[-C--:B------:R-:W-:Y:S01]  /*8ec0*/  FMUL.FTZ R32, R32, R20.reuse ;  /* 0x0000001420207220 */ /* 0x080fe20000410000 */
[-C--:B------:R-:W-:Y:S01]  /*8ed0*/  FMUL.FTZ R33, R33, R20.reuse ;  /* 0x0000001421217220 */ /* 0x080fe20000410000 */
[-C--:B------:R-:W-:Y:S01]  /*8ee0*/  FMUL.FTZ R36, R36, R20.reuse ;  /* 0x0000001424247220 */ /* 0x080fe20000410000 */
[----:B------:R-:W-:Y:S01]  /*8ef0*/  MUFU.EX2 R22, R22 ;  /* 0x0000001600167308 */ /* 0x000fe20000000800 */
[----:B--2---:R-:W-:Y:S01]  /*8f00*/  FFMA.FTZ R3, R20, R3, R21 ;  /* 0x0000000314037223 */ /* 0x004fe20000010015 */
[-C--:B------:R-:W-:Y:S01]  /*8f10*/  FMUL.FTZ R37, R37, R20.reuse ;  /* 0x0000001425257220 */ /* 0x080fe20000410000 */
[-C--:B------:R-:W-:Y:S01]  /*8f20*/  FMUL.FTZ R40, R40, R20.reuse ;  /* 0x0000001428287220 */ /* 0x080fe20000410000 */
[-C--:B------:R-:W-:Y:S01]  /*8f30*/  FMUL.FTZ R41, R41, R20.reuse ;  /* 0x0000001429297220 */ /* 0x080fe20000410000 */
[-C--:B------:R-:W-:Y:S01]  /*8f40*/  FMUL.FTZ R44, R44, R20.reuse ;  /* 0x000000142c2c7220 */ /* 0x080fe20000410000 */
[-C--:B------:R-:W-:Y:S01]  /*8f50*/  FMUL.FTZ R45, R45, R20.reuse ;  /* 0x000000142d2d7220 */ /* 0x080fe20000410000 */
[-C--:B------:R-:W-:Y:S01]  /*8f60*/  FMUL.FTZ R48, R48, R20.reuse ;  /* 0x0000001430307220 */ /* 0x080fe20000410000 */
[----:B------:R-:W-:Y:S01]  /*8f70*/  MUFU.EX2 R23, R23 ;  /* 0x0000001700177308 */ /* 0x000fe20000000800 */
[C---:B----4-:R-:W-:Y:S01]  /*8f80*/  FADD.FTZ R3, R152.reuse, R3 ;  /* 0x0000000398037221 */ /* 0x050fe20000010000 */
[----:B------:R-:W-:Y:S01]  /*8f90*/  F2FP.F16.F32.PACK_AB R152, R152, R21 ;  /* 0x000000159898723e */ /* 0x000fe200000000ff */
[-C--:B------:R-:W-:Y:S01]  /*8fa0*/  FMUL.FTZ R49, R49, R20.reuse ;  /* 0x0000001431317220 */ /* 0x080fe20000410000 */
[----:B---3--:R-:W-:Y:S01]  /*8fb0*/  FMNMX.FTZ R153, R12, R153, !PT ;  /* 0x000000990c997209 */ /* 0x008fe20007810000 */
[-C--:B------:R-:W-:Y:S01]  /*8fc0*/  FMUL.FTZ R52, R52, R20.reuse ;  /* 0x0000001434347220 */ /* 0x080fe20000410000 */
[-C--:B------:R-:W-:Y:S01]  /*8fd0*/  FMUL.FTZ R53, R53, R20.reuse ;  /* 0x0000001435357220 */ /* 0x080fe20000410000 */
[-C--:B------:R-:W-:Y:S01]  /*8fe0*/  FMUL.FTZ R56, R56, R20.reuse ;  /* 0x0000001438387220 */ /* 0x080fe20000410000 */
[----:B------:R-:W-:Y:S01]  /*8ff0*/  MUFU.EX2 R156, R156 ;  /* 0x0000009c009c7308 */ /* 0x000fe20000000800 */
[----:B------:R-:W1:Y:S01]  /*9000*/  SHFL.BFLY PT, R12, R153, 0x1, 0x1f ;  /* 0x0c201f00990c7f89 */ /* 0x000e6200000e0000 */
        /* <DEDUP_REMOVED lines=22> */
[----:B------:R-:W-:Y:S01]  /*9170*/  MUFU.EX2 R161, R161 ;  /* 0x000000a100a17308 */ /* 0x000fe20000000800 */
[----:B-1----:R-:W-:Y:S01]  /*9180*/  FMNMX.FTZ R12, R153, R12, !PT ;  /* 0x0000000c990c7209 */ /* 0x002fe20007810000 */
[-C--:B------:R-:W-:Y:S01]  /*9190*/  FMUL.FTZ R97, R97, R20.reuse ;  /* 0x0000001461617220 */ /* 0x080fe20000410000 */
[-C--:B------:R-:W-:Y:S01]  /*91a0*/  FMUL.FTZ R100, R100, R20.reuse ;  /* 0x0000001464647220 */ /* 0x080fe20000410000 */
[-C--:B------:R-:W-:Y:S01]  /*91b0*/  FMUL.FTZ R101, R101, R20.reuse ;  /* 0x0000001465657220 */ /* 0x080fe20000410000 */
[-C--:B------:R-:W-:Y:S01]  /*91c0*/  FMUL.FTZ R104, R104, R20.reuse ;  /* 0x0000001468687220 */ /* 0x080fe20000410000 */
[C---:B------:R-:W-:Y:S01]  /*91d0*/  FMUL.FTZ R186, R12.reuse, UR10 ;  /* 0x0000000a0cba7c20 */ /* 0x040fe20008410000 */
[----:B------:R-:W-:Y:S01]  /*91e0*/  FADD.FTZ R153, -R12, R15 ;  /* 0x0000000f0c997221 */ /* 0x000fe20000010100 */
[----:B------:R-:W-:Y:S01]  /*91f0*/  MUFU.EX2 R164, R164 ;  /* 0x000000a400a47308 */ /* 0x000fe20000000800 */
[-C--:B------:R-:W-:Y:S01]  /*9200*/  FMUL.FTZ R105, R105, R20.reuse ;  /* 0x0000001469697220 */ /* 0x080fe20000410000 */
        /* <DEDUP_REMOVED lines=18> */
[----:B------:R-:W-:Y:S01]  /*9330*/  FFMA.FTZ R183, R183, UR10, -R186 ;  /* 0x0000000ab7b77c23 */ /* 0x000fe200080108ba */
[-C--:B------:R-:W-:Y:S01]  /*9340*/  FMUL.FTZ R108, R108, R20.reuse ;  /* 0x000000146c6c7220 */ /* 0x080fe20000410000 */
[-C--:B------:R-:W-:Y:S01]  /*9350*/  FMUL.FTZ R109, R109, R20.reuse ;  /* 0x000000146d6d7220 */ /* 0x080fe20000410000 */
[-C--:B------:R-:W-:Y:S01]  /*9360*/  FMUL.FTZ R112, R112, R20.reuse ;  /* 0x0000001470707220 */ /* 0x080fe20000410000 */
[----:B------:R-:W2:Y:S01]  /*9370*/  MUFU.EX2 R155, R155 ;  /* 0x0000009b009b7308 */ /* 0x000ea20000000800 */
[-C--:B------:R-:W-:Y:S01]  /*9380*/  FMUL.FTZ R113, R113, R20.reuse ;  /* 0x0000001471717220 */ /* 0x080fe20000410000 */
[-C--:B------:R-:W-:Y:S01]  /*9390*/  FMUL.FTZ R116, R116, R20.reuse ;  /* 0x0000001474747220 */ /* 0x080fe20000410000 */
[-C--:B------:R-:W-:Y:S01]  /*93a0*/  FMUL.FTZ R117, R117, R20.reuse ;  /* 0x0000001475757220 */ /* 0x080fe20000410000 */
[-C--:B------:R-:W-:Y:S01]  /*93b0*/  FMUL.FTZ R120, R120, R20.reuse ;  /* 0x0000001478787220 */ /* 0x080fe20000410000 */
[-C--:B------:R-:W-:Y:S01]  /*93c0*/  FMUL.FTZ R121, R121, R20.reuse ;  /* 0x0000001479797220 */ /* 0x080fe20000410000 */
[-C--:B------:R-:W-:Y:S01]  /*93d0*/  FMUL.FTZ R124, R124, R20.reuse ;  /* 0x000000147c7c7220 */ /* 0x080fe20000410000 */
[----:B------:R-:W-:Y:S01]  /*93e0*/  FMUL.FTZ R125, R125, R20 ;  /* 0x000000147d7d7220 */ /* 0x000fe20000410000 */
[----:B------:R3:W4:Y:S01]  /*93f0*/  MUFU.EX2 R184, R154 ;  /* 0x0000009a00b87308 */ /* 0x0007220000000800 */
[----:B-1----:R-:W-:Y:S01]  /*9400*/  FFMA.FTZ R4, R177, R4, R180 ;  /* 0x00000004b1047223 */ /* 0x002fe200000100b4 */
[-C--:B------:R-:W-:Y:S01]  /*9410*/  FMUL.FTZ R128, R128, R20.reuse ;  /* 0x0000001480807220 */ /* 0x080fe20000410000 */
[-C--:B------:R-:W-:Y:S01]  /*9420*/  FMUL.FTZ R129, R129, R20.reuse ;  /* 0x0000001481817220 */ /* 0x080fe20000410000 */
[-C--:B------:R-:W-:Y:S01]  /*9430*/  FMUL.FTZ R132, R132, R20.reuse ;  /* 0x0000001484847220 */ /* 0x080fe20000410000 */
[-C--:B------:R-:W-:Y:S01]  /*9440*/  FMUL.FTZ R133, R133, R20.reuse ;  /* 0x0000001485857220 */ /* 0x080fe20000410000 */
[-C--:B------:R-:W-:Y:S01]  /*9450*/  FMUL.FTZ R136, R136, R20.reuse ;  /* 0x0000001488887220 */ /* 0x080fe20000410000 */
[----:B------:R-:W-:Y:S01]  /*9460*/  FMUL.FTZ R137, R137, R20 ;  /* 0x0000001489897220 */ /* 0x000fe20000410000 */
[----:B------:R-:W1:Y:S01]  /*9470*/  MUFU.EX2 R185, R185 ;  /* 0x000000b900b97308 */ /* 0x000e620000000800 */
[----:B---3--:R-:W-:-:S02]  /*9480*/  IMAD.U32 R154, RZ, RZ, UR27 ;  /* 0x0000001bff9a7e24 */ /* 0x008fc4000f8e00ff */
[----:B--2---:R-:W-:Y:S01]  /*9490*/  FADD.FTZ R167, R155, R4 ;  /* 0x000000049ba77221 */ /* 0x004fe20000010000 */
[----:B------:R-:W-:Y:S01]  /*94a0*/  FADD.FTZ R4, R22, R3 ;  /* 0x0000000316047221 */ /* 0x000fe20000010000 */
[-C--:B------:R-:W-:Y:S01]  /*94b0*/  FMUL.FTZ R140, R140, R20.reuse ;  /* 0x000000148c8c7220 */ /* 0x080fe20000410000 */
[----:B------:R-:W-:Y:S02]  /*94c0*/  @!P1 IMAD R153, R154, 0x40, R9 ;  /* 0x000000409a999824 */ /* 0x000fe400078e0209 */
[-C--:B------:R-:W-:Y:S01]  /*94d0*/  FMUL.FTZ R141, R141, R20.reuse ;  /* 0x000000148d8d7220 */ /* 0x080fe20000410000 */
[----:B------:R-:W-:Y:S01]  /*94e0*/  FADD.FTZ R3, R23, R4 ;  /* 0x0000000417037221 */ /* 0x000fe20000010000 */
[----:B------:R-:W2:Y:S01]  /*94f0*/  MUFU.EX2 R158, R158 ;  /* 0x0000009e009e7308 */ /* 0x000ea20000000800 */
[----:B----4-:R-:W-:Y:S01]  /*9500*/  FADD.FTZ R154, R184, R167 ;  /* 0x000000a7b89a7221 */ /* 0x010fe20000010000 */
[-C--:B------:R-:W-:Y:S01]  /*9510*/  FMUL.FTZ R144, R144, R20.reuse ;  /* 0x0000001490907220 */ /* 0x080fe20000410000 */
[----:B------:R-:W-:Y:S01]  /*9520*/  FADD.FTZ R4, R156, R3 ;  /* 0x000000039c047221 */ /* 0x000fe20000010000 */
[----:B------:R-:W-:Y:S01]  /*9530*/  @!P1 LEA R3, R153, UR40, 0x2 ;  /* 0x0000002899039c11 */ /* 0x000fe2000f8e10ff */
[----:B------:R-:W-:Y:S01]  /*9540*/  FMUL.FTZ R145, R145, R20 ;  /* 0x0000001491917220 */ /* 0x000fe20000410000 */
[C---:B------:R-:W-:Y:S01]  /*9550*/  F2FP.F16.F32.PACK_AB R156, R157.reuse, R156 ;  /* 0x0000009c9d9c723e */ /* 0x040fe200000000ff */
[----:B------:R-:W-:Y:S01]  /*9560*/  FADD.FTZ R153, R157, R4 ;  /* 0x000000049d997221 */ /* 0x000fe20000010000 */
[----:B------:R-:W-:Y:S01]  /*9570*/  MUFU.EX2 R15, R181 ;  /* 0x000000b5000f7308 */ /* 0x000fe20000000800 */
[----:B-1----:R-:W-:Y:S01]  /*9580*/  FADD.FTZ R167, R185, R154 ;  /* 0x0000009ab9a77221 */ /* 0x002fe20000010000 */
[----:B------:R-:W-:Y:S01]  /*9590*/  @!P1 STS [R3+0x28800], R20 ;  /* 0x0288001403009388 */ /* 0x000fe20000000800 */
[----:B------:R-:W-:Y:S01]  /*95a0*/  FADD.FTZ R4, R160, R153 ;  /* 0x00000099a0047221 */ /* 0x000fe20000010000 */
[-C--:B------:R-:W-:Y:S01]  /*95b0*/  FMUL.FTZ R148, R148, R20.reuse ;  /* 0x0000001494947220 */ /* 0x080fe20000410000 */
[----:B------:R-:W-:Y:S01]  /*95c0*/  FMUL.FTZ R149, R149, R20 ;  /* 0x0000001495957220 */ /* 0x000fe20000410000 */
[----:B------:R1:W-:Y:S01]  /*95d0*/  @!P1 STS [R3+0x28820], R177 ;  /* 0x028820b103009388 */ /* 0x0003e20000000800 */
[----:B------:R-:W-:Y:S01]  /*95e0*/  FADD.FTZ R21, R161, R4 ;  /* 0x00000004a1157221 */ /* 0x000fe20000010000 */
[----:B------:R-:W3:Y:S01]  /*95f0*/  MUFU.EX2 R181, R163 ;  /* 0x000000a300b57308 */ /* 0x000ee20000000800 */
[----:B--2---:R-:W-:Y:S01]  /*9600*/  FADD.FTZ R154, R158, R167 ;  /* 0x000000a79e9a7221 */ /* 0x004fe20000010000 */
[-C--:B------:R-:W-:Y:S01]  /*9610*/  FMUL.FTZ R26, R26, R177.reuse ;  /* 0x000000b11a1a7220 */ /* 0x080fe20000410000 */
[----:B------:R-:W-:Y:S01]  /*9620*/  FADD.FTZ R4, R164, R21 ;  /* 0x00000015a4047221 */ /* 0x000fe20000010000 */
[-C--:B------:R-:W-:Y:S01]  /*9630*/  FMUL.FTZ R27, R27, R177.reuse ;  /* 0x000000b11b1b7220 */ /* 0x080fe20000410000 */
        /* <DEDUP_REMOVED lines=10> */
[-C--:B------:R-:W-:Y:S01]  /*96e0*/  FMUL.FTZ R47, R47, R177.reuse ;  /* 0x000000b12f2f7220 */ /* 0x080fe20000410000 */
[----:B------:R-:W4:Y:S01]  /*96f0*/  MUFU.EX2 R166, R166 ;  /* 0x000000a600a67308 */ /* 0x000f220000000800 */
[C---:B---3--:R-:W-:Y:S01]  /*9700*/  FADD.FTZ R154, R181.reuse, R154 ;  /* 0x0000009ab59a7221 */ /* 0x048fe20000010000 */
[----:B------:R-:W-:Y:S01]  /*9710*/  F2FP.F16.F32.PACK_AB R157, R181, R158 ;  /* 0x0000009eb59d723e */ /* 0x000fe200000000ff */
[-C--:B------:R-:W-:Y:S01]  /*9720*/  FMUL.FTZ R50, R50, R177.reuse ;  /* 0x000000b132327220 */ /* 0x080fe20000410000 */
[----:B------:R-:W-:Y:S01]  /*9730*/  F2FP.F16.F32.PACK_AB R158, R161, R160 ;  /* 0x000000a0a19e723e */ /* 0x000fe200000000ff */
[-C--:B------:R-:W-:Y:S01]  /*9740*/  FMUL.FTZ R51, R51, R177.reuse ;  /* 0x000000b133337220 */ /* 0x080fe20000410000 */
[-C--:B------:R-:W-:Y:S01]  /*9750*/  FMUL.FTZ R54, R54, R177.reuse ;  /* 0x000000b136367220 */ /* 0x080fe20000410000 */
[-C--:B------:R-:W-:Y:S01]  /*9760*/  FMUL.FTZ R55, R55, R177.reuse ;  /* 0x000000b137377220 */ /* 0x080fe20000410000 */
[----:B------:R-:W1:Y:S01]  /*9770*/  MUFU.EX2 R165, R165 ;  /* 0x000000a500a57308 */ /* 0x000e620000000800 */
[----:B--2---:R-:W-:Y:S01]  /*9780*/  FADD.FTZ R153, R159, R154 ;  /* 0x0000009a9f997221 */ /* 0x004fe20000010000 */
[----:B------:R-:W-:Y:S01]  /*9790*/  F2FP.F16.F32.PACK_AB R154, R23, R22 ;  /* 0x00000016179a723e */ /* 0x000fe200000000ff */
        /* <DEDUP_REMOVED lines=9> */
[----:B------:R-:W-:Y:S01]  /*9830*/  F2FP.F16.F32.PACK_AB R153, R155, R180 ;  /* 0x000000b49b99723e */ /* 0x000fe200000000ff */
[-C--:B------:R-:W-:Y:S01]  /*9840*/  FMUL.FTZ R70, R70, R177.reuse ;  /* 0x000000b146467220 */ /* 0x080fe20000410000 */
[----:B------:R-:W-:Y:S01]  /*9850*/  F2FP.F16.F32.PACK_AB R155, R185, R184 ;  /* 0x000000b8b99b723e */ /* 0x000fe200000000ff */
[----:B------:R-:W-:Y:S01]  /*9860*/  BAR.SYNC.DEFER_BLOCKING 0xf, 0x100 ;  /* 0x03c4000000007b1d */ /* 0x000fe20000010000 */
[-C--:B------:R-:W-:Y:S01]  /*9870*/  FMUL.FTZ R71, R71, R177.reuse ;  /* 0x000000b147477220 */ /* 0x080fe20000410000 */
[C---:B-1----:R-:W-:Y:S01]  /*9880*/  FADD.FTZ R3, R165.reuse, R4 ;  /* 0x00000004a5037221 */ /* 0x042fe20000010000 */
[----:B------:R-:W-:Y:S01]  /*9890*/  F2FP.F16.F32.PACK_AB R160, R165, R164 ;  /* 0x000000a4a5a0723e */ /* 0x000fe200000000ff */
[-C--:B------:R-:W-:Y:S01]  /*98a0*/  FMUL.FTZ R74, R74, R177.reuse ;  /* 0x000000b14a4a7220 */ /* 0x080fe20000410000 */
[-C--:B------:R-:W-:Y:S01]  /*98b0*/  FMUL.FTZ R75, R75, R177.reuse ;  /* 0x000000b14b4b7220 */ /* 0x080fe20000410000 */
[----:B------:R-:W1:Y:S01]  /*98c0*/  MUFU.EX2 R168, R168 ;  /* 0x000000a800a87308 */ /* 0x000e620000000800 */
[-C--:B------:R-:W-:Y:S01]  /*98d0*/  FMUL.FTZ R78, R78, R177.reuse ;  /* 0x000000b14e4e7220 */ /* 0x080fe20000410000 */
[-C--:B------:R-:W-:Y:S01]  /*98e0*/  FMUL.FTZ R79, R79, R177.reuse ;  /* 0x000000b14f4f7220 */ /* 0x080fe20000410000 */
[-C--:B------:R-:W-:Y:S01]  /*98f0*/  FMUL.FTZ R82, R82, R177.reuse ;  /* 0x000000b152527220 */ /* 0x080fe20000410000 */
[----:B--2---:R-:W-:Y:S01]  /*9900*/  FADD.FTZ R22, R162, R167 ;  /* 0x000000a7a2167221 */ /* 0x004fe20000010000 */
        /* <DEDUP_REMOVED lines=11> */
[----:B------:R-:W3:Y:S01]  /*99c0*/  MUFU.EX2 R169, R169 ;  /* 0x000000a900a97308 */ /* 0x000ee20000000800 */
[----:B-1----:R-:W-:Y:S01]  /*99d0*/  FADD.FTZ R4, R168, R3 ;  /* 0x00000003a8047221 */ /* 0x002fe20000010000 */
[----:B------:R1:W-:Y:S01]  /*99e0*/  STSM.16.M88.4 [R6+0x26800], R152 ;  /* 0x0268009806007844 */ /* 0x0003e20000000200 */
[-C--:B------:R-:W-:Y:S01]  /*99f0*/  FMUL.FTZ R103, R103, R177.reuse ;  /* 0x000000b167677220 */ /* 0x080fe20000410000 */
[-C--:B------:R-:W-:Y:S01]  /*9a00*/  FMUL.FTZ R106, R106, R177.reuse ;  /* 0x000000b16a6a7220 */ /* 0x080fe20000410000 */
[-C--:B------:R-:W-:Y:S01]  /*9a10*/  FMUL.FTZ R107, R107, R177.reuse ;  /* 0x000000b16b6b7220 */ /* 0x080fe20000410000 */
[----:B------:R1:W-:Y:S01]  /*9a20*/  STSM.16.M88.4 [R8], R156 ;  /* 0x0000009c08007844 */ /* 0x0003e20000000200 */
[-C--:B------:R-:W-:Y:S01]  /*9a30*/  FMUL.FTZ R110, R110, R177.reuse ;  /* 0x000000b16e6e7220 */ /* 0x080fe20000410000 */
        /* <DEDUP_REMOVED lines=30> */
[----:B------:R-:W-:-:S02]  /*9c20*/  FMUL.FTZ R151, R151, R177 ;  /* 0x000000b197977220 */ /* 0x000fc40000410000 */
[----:B------:R-:W2:Y:S01]  /*9c30*/  MUFU.EX2 R178, R178 ;  /* 0x000000b200b27308 */ /* 0x000ea20000000800 */
[C---:B---3--:R-:W-:Y:S01]  /*9c40*/  FADD.FTZ R21, R175.reuse, R170 ;  /* 0x000000aaaf157221 */ /* 0x048fe20000010000 */
[----:B------:R-:W-:-:S05]  /*9c50*/  F2FP.F16.F32.PACK_AB R163, R175, R174 ;  /* 0x000000aeafa3723e */ /* 0x000fca00000000ff */
[----:B------:R1:W-:Y:S01]  /*9c60*/  STSM.16.M88.4 [R5], R160 ;  /* 0x000000a005007844 */ /* 0x0003e20000000200 */
[----:B------:R-:W3:Y:S01]  /*9c70*/  MUFU.EX2 R176, R176 ;  /* 0x000000b000b07308 */ /* 0x000ee20000000800 */
[----:B----4-:R-:W-:-:S07]  /*9c80*/  FADD.FTZ R3, R173, R4 ;  /* 0x00000004ad037221 */ /* 0x010fce0000010000 */
[----:B------:R-:W4:Y:S01]  /*9c90*/  MUFU.EX2 R179, R179 ;  /* 0x000000b300b37308 */ /* 0x000f220000000800 */
[----:B--2---:R-:W-:-:S07]  /*9ca0*/  FADD.FTZ R164, R178, R21 ;  /* 0x00000015b2a47221 */ /* 0x004fce0000010000 */
[----:B------:R-:W2:Y:S01]  /*9cb0*/  MUFU.EX2 R167, R182 ;  /* 0x000000b600a77308 */ /* 0x000ea20000000800 */
[----:B---3--:R-:W-:-:S04]  /*9cc0*/  FADD.FTZ R166, R176, R3 ;  /* 0x00000003b0a67221 */ /* 0x008fc80000010000 */
[C---:B------:R-:W-:Y:S01]  /*9cd0*/  FADD.FTZ R3, R15.reuse, R166 ;  /* 0x000000a60f037221 */ /* 0x040fe20000010000 */
[----:B------:R-:W-:Y:S02]  /*9ce0*/  F2FP.F16.F32.PACK_AB R166, R15, R176 ;  /* 0x000000b00fa6723e */ /* 0x000fe400000000ff */
[----:B------:R-:W3:Y:S01]  /*9cf0*/  MUFU.EX2 R22, R183 ;  /* 0x000000b700167308 */ /* 0x000ee20000000800 */
[----:B----4-:R-:W-:Y:S01]  /*9d00*/  FADD.FTZ R4, R179, R164 ;  /* 0x000000a4b3047221 */ /* 0x010fe20000010000 */
[----:B------:R-:W-:Y:S02]  /*9d10*/  F2FP.F16.F32.PACK_AB R164, R173, R172 ;  /* 0x000000acada4723e */ /* 0x000fe400000000ff */
[----:B------:R-:W-:Y:S01]  /*9d20*/  F2FP.F16.F32.PACK_AB R165, R179, R178 ;  /* 0x000000b2b3a5723e */ /* 0x000fe200000000ff */
[----:B--2---:R-:W-:Y:S01]  /*9d30*/  FADD.FTZ R21, R167, R4 ;  /* 0x00000004a7157221 */ /* 0x004fe20000010000 */
[----:B---3--:R-:W-:-:S03]  /*9d40*/  F2FP.F16.F32.PACK_AB R167, R22, R167 ;  /* 0x000000a716a7723e */ /* 0x008fc600000000ff */
[----:B------:R-:W-:Y:S02]  /*9d50*/  FADD.FTZ R4, R22, R21 ;  /* 0x0000001516047221 */ /* 0x000fe40000010000 */
[----:B------:R1:W-:Y:S01]  /*9d60*/  STSM.16.M88.4 [R7], R164 ;  /* 0x000000a407007844 */ /* 0x0003e20000000200 */
[----:B------:R-:W-:Y:S05]  /*9d70*/  @!P4 BRA `(.L_x_4950) ;  /* 0x000000000004c947 */ /* 0x000fea0003800000 */
[----:B------:R-:W-:Y:S01]  /*9d80*/  BPT.TRAP 0x1 ;  /* 0x000000040000795c */ /* 0x000fe20000300000 */
.L_x_4950:
[----:B------:R2:W3:Y:S01]  /*9d90*/  SYNCS.PHASECHK.TRANS64.TRYWAIT P1, [UR26+0x28c50], R14 ;  /* 0x028c500eff0075a7 */ /* 0x0004e2000802015a */
[----:B------:R-:W-:Y:S05]  /*9da0*/  @!P4 BRA `(.L_x_4951) ;  /* 0x000000000004c947 */ /* 0x000fea0003800000 */
[----:B------:R-:W-:Y:S01]  /*9db0*/  BPT.TRAP 0x1 ;  /* 0x000000040000795c */ /* 0x000fe20000300000 */
.L_x_4951:
[----:B---3--:R-:W-:Y:S05]  /*9dc0*/  @P1 BRA `(.L_x_4952) ;  /* 0x0000000000081947 */ /* 0x008fea0003800000 */
[----:B------:R-:W3:Y:S02]  /*9dd0*/  SYNCS.PHASECHK.TRANS64.TRYWAIT P1, [UR26+0x28c50], R14 ;  /* 0x028c500eff0075a7 */ /* 0x000ee4000802015a */
[----:B---3--:R-:W-:Y:S05]  /*9de0*/  @!P1 BRA `(.L_x_4953) ;  /* 0x0000009400c09947 */ /* 0x008fea0003800000 */
.L_x_4952:
        /* <DEDUP_REMOVED lines=34> */
.L_x_4954:
[----:B------:R-:W-:Y:S01]  /*a010*/  UIADD3 UR26, UR26, 0x28c60, URZ ;  /* 0x00028c601a1a7890 */ /* 0x000fe2000fffe03f */
[----:B---3--:R-:W-:Y:S01]  /*a020*/  MOV R15, R12 ;  /* 0x0000000c000f7202 */ /* 0x008fe20000000f00 */
[----:B------:R-:W-:Y:S01]  /*a030*/  UMOV UR27, UR4 ;  /* 0x00000004001b7c82 */ /* 0x000fe20008000000 */
[----:B------:R-:W-:Y:S01]  /*a040*/  IMAD.MOV.U32 R20, RZ, RZ, R11 ;  /* 0x000000ffff147224 */ /* 0x000fe200078e000b */
[----:B------:R-:W-:-:S09]  /*a050*/  UPRMT UR26, UR42, 0x654, UR26 ;  /* 0x000006542a1a7896 */ /* 0x000fd2000800001a */
[----:B------:R-:W-:Y:S01]  /*a060*/  SYNCS.ARRIVE.TRANS64.RED.A1T0 RZ, [UR26], RZ ;  /* 0x000000ffffff79a7 */ /* 0x000fe2000810041a */
[----:B------:R-:W-:Y:S05]  /*a070*/  @P0 BRA `(.L_x_4955) ;  /* 0xffffffe400d80947 */ /* 0x000fea000383ffff */
[----:B------:R-:W-:-:S05]  /*a080*/  UMOV UR43, UR6 ;  /* 0x00000006002b7c82 */ /* 0x000fca0008000000 */
.L_x_4944:
[----:B------:R-:W-:-:S13]  /*a090*/  ISETP.LE.AND P0, PT, R17, UR43, PT ;  /* 0x0000002b11007c0c */ /* 0x000fda000bf03270 */
[----:B------:R-:W-:Y:S05]  /*a0a0*/  @!P0 BRA `(.L_x_4956) ;  /* 0x0000002000f48947 */ /* 0x000fea0003800000 */
[----:B0-2---:R-:W-:Y:S01]  /*a0b0*/  IMAD.MOV.U32 R14, RZ, RZ, R12 ;  /* 0x000000ffff0e7224 */ /* 0x005fe200078e000c */
[----:B------:R-:W-:Y:S01]  /*a0c0*/  UMOV UR26, UR4 ;  /* 0x00000004001a7c82 */ /* 0x000fe20008000000 */
[----:B------:R-:W-:Y:S01]  /*a0d0*/  IMAD.MOV.U32 R15, RZ, RZ, R11 ;  /* 0x000000ffff0f7224 */ /* 0x000fe200078e000b */
[----:B------:R-:W-:Y:S01]  /*a0e0*/  ULDC UR27, c[0x0][0x9e4] ;  /* 0x00027900001b7ab9 */ /* 0x000fe20000000800 */
[----:B------:R-:W-:Y:S01]  /*a0f0*/  ULDC UR28, c[0x0][0x288] ;  /* 0x0000a200001c7ab9 */ /* 0x000fe20000000800 */
[----:B------:R-:W-:Y:S01]  /*a100*/  ULDC UR29, c[0x0][0x2f0] ;  /* 0x0000bc00001d7ab9 */ /* 0x000fe20000000800 */
[----:B------:R-:W-:Y:S01]  /*a110*/  ULDC UR6, c[0x0][0x988] ;  /* 0x0002620000067ab9 */ /* 0x000fe20000000800 */
[----:B------:R-:W-:-:S05]  /*a120*/  ULDC UR30, c[0x0][0x9e0] ;  /* 0x00027800001e7ab9 */ /* 0x000fca0000000800 */
.L_x_4975:
[----:B------:R-:W-:-:S04]  /*a130*/  UIADD3 UR4, UR26, 0x1, URZ ;  /* 0x000000011a047890 */ /* 0x000fc8000fffe03f */
[----:B------:R-:W-:-:S04]  /*a140*/  UISETP.NE.AND UP0, UPT, UR4, 0x2, UPT ;  /* 0x000000020400788c */ /* 0x000fc8000bf05270 */
[----:B------:R-:W-:Y:S02]  /*a150*/  USEL UR10, URZ, 0x1, UP0 ;  /* 0x000000013f0a7887 */ /* 0x000fe40008000000 */
[----:B------:R-:W-:Y:S02]  /*a160*/  USEL UR4, UR4, URZ, UP0 ;  /* 0x0000003f04047287 */ /* 0x000fe40008000000 */
[----:B------:R-:W-:Y:S01]  /*a170*/  ULOP3.LUT UR5, UR5, UR10, URZ, 0x3c, !UPT ;  /* 0x0000000a05057292 */ /* 0x000fe2000f8e3c3f */
[----:B0-----:R-:W-:Y:S11]  /*a180*/  @!P4 BRA `(.L_x_4957) ;  /* 0x000000000004c947 */ /* 0x001ff60003800000 */
[----:B------:R-:W-:Y:S01]  /*a190*/  BPT.TRAP 0x1 ;  /* 0x000000040000795c */ /* 0x000fe20000300000 */
.L_x_4957:
[----:B------:R-:W-:Y:S01]  /*a1a0*/  ULEA UR25, UR4, UR40, 0x3 ;  /* 0x0000002804197291 */ /* 0x000fe2000f8e183f */
[----:B------:R-:W-:-:S05]  /*a1b0*/  IMAD.U32 R13, RZ, RZ, UR5 ;  /* 0x00000005ff0d7e24 */ /* 0x000fca000f8e00ff */
[----:B------:R-:W-:-:S04]  /*a1c0*/  SHF.L.U32 R13, R13, 0x1f, RZ ;  /* 0x0000001f0d0d7819 */ /* 0x000fc800000006ff */
[----:B------:R0:W2:Y:S01]  /*a1d0*/  SYNCS.PHASECHK.TRANS64.TRYWAIT P0, [UR25+0x28c30], R13 ;  /* 0x028c300dff0075a7 */ /* 0x0000a20008000159 */
[----:B------:R-:W-:Y:S05]  /*a1e0*/  @!P4 BRA `(.L_x_4958) ;  /* 0x000000000004c947 */ /* 0x000fea0003800000 */
[----:B------:R-:W-:Y:S01]  /*a1f0*/  BPT.TRAP 0x1 ;  /* 0x000000040000795c */ /* 0x000fe20000300000 */
.L_x_4958:
[----:B--2---:R-:W-:Y:S05]  /*a200*/  @P0 BRA `(.L_x_4959) ;  /* 0x0000000000080947 */ /* 0x004fea0003800000 */
[----:B------:R-:W2:Y:S02]  /*a210*/  SYNCS.PHASECHK.TRANS64.TRYWAIT P0, [UR25+0x28c30], R13 ;  /* 0x028c300dff0075a7 */ /* 0x000ea40008000159 */
[----:B--2---:R-:W-:Y:S05]  /*a220*/  @!P0 BRA `(.L_x_4960) ;  /* 0x0000009000c88947 */ /* 0x004fea0003800000 */
.L_x_4959:
[----:B------:R-:W-:Y:S01]  /*a230*/  ULEA UR10, UR4, UR24, 0x9 ;  /* 0x00000018040a7291 */ /* 0x000fe2000f8e483f */
[----:B-1-3--:R-:W-:Y:S01]  /*a240*/  WARPGROUP.ARRIVE ;  /* 0x00000000000079c5 */ /* 0x00afe20000000000 */
        /* <DEDUP_REMOVED lines=20> */
.L_x_4961:
[----:B------:R-:W-:Y:S01]  /*a390*/  ISETP.NE.AND P0, PT, R19, 0x1, PT ;  /* 0x000000011300780c */ /* 0x000fe20003f05270 */
[----:B------:R-:W-:Y:S01]  /*a3a0*/  USHF.L.U32 UR11, UR43, 0x6, URZ ;  /* 0x000000062b0b7899 */ /* 0x000fe2000800063f */
[----:B------:R-:W-:Y:S01]  /*a3b0*/  IMAD.U32 R190, RZ, RZ, UR29 ;  /* 0x0000001dffbe7e24 */ /* 0x000fe2000f8e00ff */
[----:B------:R-:W-:Y:S01]  /*a3c0*/  UIADD3 UR10, UR25, 0x28c40, URZ ;  /* 0x00028c40190a7890 */ /* 0x000fe2000fffe03f */
[----:B------:R-:W-:-:S03]  /*a3d0*/  LOP3.LUT P5, RZ, R16, 0x1, RZ, 0xc0, !PT ;  /* 0x0000000110ff7812 */ /* 0x000fc600078ac0ff */
[----:B------:R-:W-:Y:S01]  /*a3e0*/  IMAD.U32 R23, RZ, RZ, UR11 ;  /* 0x0000000bff177e24 */ /* 0x000fe2000f8e00ff */
[----:B------:R-:W-:-:S05]  /*a3f0*/  UPRMT UR10, UR42, 0x654, UR10 ;  /* 0x000006542a0a7896 */ /* 0x000fca000800000a */
[----:B------:R-:W2:Y:S08]  /*a400*/  @P0 LDC R11, c[0x0][0x44c] ;  /* 0x00011300ff0b0b82 */ /* 0x000eb00000000800 */
[----:B------:R-:W1:Y:S01]  /*a410*/  @P0 LDC R21, c[0x0][0x450] ;  /* 0x00011400ff150b82 */ /* 0x000e620000000800 */
[----:B------:R-:W-:Y:S01]  /*a420*/  SYNCS.ARRIVE.TRANS64.RED.A1T0 RZ, [UR10], RZ ;  /* 0x000000ffffff79a7 */ /* 0x000fe2000810040a */
[----:B--2---:R-:W-:Y:S01]  /*a430*/  @P0 IMAD.HI.U32 R12, R2, R11, RZ ;  /* 0x0000000b020c0227 */ /* 0x004fe200078e00ff */
[----:B------:R-:W-:-:S04]  /*a440*/  MOV R11, R2 ;  /* 0x00000002000b7202 */ /* 0x000fc80000000f00 */
[----:B-1----:R-:W-:Y:S02]  /*a450*/  @P0 SHF.R.U32.HI R11, RZ, R21, R12 ;  /* 0x00000015ff0b0219 */ /* 0x002fe4000001160c */
[----:B------:R-:W-:-:S03]  /*a460*/  IADD3 R12, -R0, 0x1, -R23 ;  /* 0x00000001000c7810 */ /* 0x000fc60007ffe917 */
[----:B------:R-:W1:Y:S02]  /*a470*/  SHFL.IDX PT, R21, R11, RZ, 0x1c1f ;  /* 0x001c1fff0b157589 */ /* 0x000e6400000e0000 */
[----:B------:R-:W-:-:S04]  /*a480*/  IMAD R12, R190, UR41, R12 ;  /* 0x00000029be0c7c24 */ /* 0x000fc8000f8e020c */
[----:B------:R-:W-:-:S04]  /*a490*/  VIADD R12, R12, -UR28 ;  /* 0x8000001c0c0c7c36 */ /* 0x000fc80008000000 */
[C---:B------:R-:W-:Y:S01]  /*a4a0*/  VIADD R23, R12.reuse, UR30 ;  /* 0x0000001e0c177c36 */ /* 0x040fe20008000000 */
[----:B------:R-:W-:-:S03]  /*a4b0*/  IADD3 R184, R12, UR7, RZ ;  /* 0x000000070cb87c10 */ /* 0x000fc6000fffe0ff */
[--C-:B-1----:R-:W-:Y:S02]  /*a4c0*/  IMAD.IADD R12, R23, 0x1, R21.reuse ;  /* 0x00000001170c7824 */ /* 0x102fe400078e0215 */
        /* <DEDUP_REMOVED lines=15> */
.L_x_4964:
[----:B------:R-:W-:-:S04]  /*a5c0*/  MOV R186, UR27 ;  /* 0x0000001b00ba7c02 */ /* 0x000fc80008000f00 */
[----:B------:R-:W-:-:S13]  /*a5d0*/  ISETP.NE.AND P0, PT, R186, 0x1, PT ;  /* 0x00000001ba00780c */ /* 0x000fda0003f05270 */
[----:B------:R-:W1:Y:S02]  /*a5e0*/  @P0 LDC.64 R188, c[0x0][0x9e8] ;  /* 0x00027a00ffbc0b82 */ /* 0x000e640000000a00 */
[----:B-1----:R-:W-:-:S05]  /*a5f0*/  @P0 IMAD.HI.U32 R22, R21, R188, RZ ;  /* 0x000000bc15160227 */ /* 0x002fca00078e00ff */
[----:B------:R-:W-:-:S07]  /*a600*/  @P0 SHF.R.U32.HI R21, RZ, R189, R22 ;  /* 0x000000bdff150219 */ /* 0x000fce0000011616 */
.L_x_4965:
[----:B------:R-:W-:Y:S05]  /*a610*/  BSYNC B0 ;  /* 0x0000000000007941 */ /* 0x000fea0003800000 */
.L_x_4963:
[----:B------:R-:W-:-:S04]  /*a620*/  IMAD R21, R21, R186, -UR11 ;  /* 0x8000000b15157e24 */ /* 0x000fc8000f8e02ba */
[----:B------:R-:W-:-:S05]  /*a630*/  IMAD.IADD R21, R21, 0x1, -R0 ;  /* 0x0000000115157824 */ /* 0x000fca00078e0a00 */
[----:B------:R-:W-:Y:S02]  /*a640*/  VIADDMNMX R12, R21, R186, R12, PT ;  /* 0x000000ba150c7246 */ /* 0x000fe4000380010c */
[----:B------:R-:W-:-:S07]  /*a650*/  VIMNMX R20, R20, R21, !PT ;  /* 0x0000001514147248 */ /* 0x000fce0007fe0100 */
.L_x_4962:
        /* <DEDUP_REMOVED lines=48> */
[----:B------:R-:W-:Y:S01]  /*a960*/  ISETP.LT.OR P2, PT, R12, 0x3a, P2 ;  /* 0x0000003a0c00780c */ /* 0x000fe20001741670 */
[----:B------:R-:W-:Y:S01]  /*a970*/  IMAD.IADD R12, R23, 0x1, R11 ;  /* 0x00000001170c7824 */ /* 0x000fe200078e020b */
[----:B------:R-:W-:Y:S02]  /*a980*/  FSEL R177, R177, -INF , !P3 ;  /* 0xff800000b1b17808 */ /* 0x000fe40005800000 */
[----:B------:R-:W-:Y:S02]  /*a990*/  FSEL R180, R180, -INF , !P1 ;  /* 0xff800000b4b47808 */ /* 0x000fe40004800000 */
[----:B------:R-:W-:Y:S01]  /*a9a0*/  FSEL R181, R181, -INF , !P2 ;  /* 0xff800000b5b57808 */ /* 0x000fe20005000000 */
[----:B------:R-:W-:Y:S06]  /*a9b0*/  @!P5 BRA `(.L_x_4966) ;  /* 0x00000000005cd947 */ /* 0x000fec0003800000 */
[----:B------:R-:W-:Y:S01]  /*a9c0*/  IMAD R11, R190, UR41, R11 ;  /* 0x00000029be0b7c24 */ /* 0x000fe2000f8e020b */
[----:B------:R-:W-:Y:S03]  /*a9d0*/  BSSY B0, `(.L_x_4967) ;  /* 0x0000011000007945 */ /* 0x000fe60003800000 */
[----:B------:R-:W-:-:S05]  /*a9e0*/  VIADD R11, R11, -UR28 ;  /* 0x8000001c0b0b7c36 */ /* 0x000fca0008000000 */
[----:B------:R-:W-:-:S13]  /*a9f0*/  ISETP.GT.AND P1, PT, R11, -0x1, PT ;  /* 0xffffffff0b00780c */ /* 0x000fda0003f24270 */
[----:B------:R-:W-:Y:S05]  /*aa00*/  @P1 BRA `(.L_x_4968) ;  /* 0x0000000000201947 */ /* 0x000fea0003800000 */
[----:B------:R-:W-:Y:S02]  /*aa10*/  MOV R184, UR27 ;  /* 0x0000001b00b87c02 */ /* 0x000fe40008000f00 */
[----:B------:R-:W-:Y:S02]  /*aa20*/  LOP3.LUT R11, RZ, R11, RZ, 0x33, !PT ;  /* 0x0000000bff0b7212 */ /* 0x000fe400078e33ff */
[----:B------:R-:W-:-:S13]  /*aa30*/  ISETP.NE.AND P1, PT, R184, 0x1, PT ;  /* 0x00000001b800780c */ /* 0x000fda0003f25270 */
[----:B------:R-:W1:Y:S02]  /*aa40*/  @P1 LDC.64 R22, c[0x0][0x9e8] ;  /* 0x00027a00ff161b82 */ /* 0x000e640000000a00 */
[----:B-1----:R-:W-:-:S05]  /*aa50*/  @P1 IMAD.HI.U32 R22, R11, R22, RZ ;  /* 0x000000160b161227 */ /* 0x002fca00078e00ff */
[----:B------:R-:W-:-:S04]  /*aa60*/  @P1 SHF.R.U32.HI R11, RZ, R23, R22 ;  /* 0x00000017ff0b1219 */ /* 0x000fc80000011616 */
[----:B------:R-:W-:Y:S01]  /*aa70*/  LOP3.LUT R11, RZ, R11, RZ, 0x33, !PT ;  /* 0x0000000bff0b7212 */ /* 0x000fe200078e33ff */
[----:B------:R-:W-:Y:S06]  /*aa80*/  BRA `(.L_x_4969) ;  /* 0x0000000000147947 */ /* 0x000fec0003800000 */
.L_x_4968:
[----:B------:R-:W-:-:S05]  /*aa90*/  IMAD.U32 R184, RZ, RZ, UR27 ;  /* 0x0000001bffb87e24 */ /* 0x000fca000f8e00ff */
[----:B------:R-:W-:-:S13]  /*aaa0*/  ISETP.NE.AND P1, PT, R184, 0x1, PT ;  /* 0x00000001b800780c */ /* 0x000fda0003f25270 */
[----:B------:R-:W1:Y:S02]  /*aab0*/  @P1 LDC.64 R22, c[0x0][0x9e8] ;  /* 0x00027a00ff161b82 */ /* 0x000e640000000a00 */
[----:B-1----:R-:W-:-:S05]  /*aac0*/  @P1 IMAD.HI.U32 R22, R11, R22, RZ ;  /* 0x000000160b161227 */ /* 0x002fca00078e00ff */
[----:B------:R-:W-:-:S07]  /*aad0*/  @P1 SHF.R.U32.HI R11, RZ, R23, R22 ;  /* 0x00000017ff0b1219 */ /* 0x000fce0000011616 */
.L_x_4969:
[----:B------:R-:W-:Y:S05]  /*aae0*/  BSYNC B0 ;  /* 0x0000000000007941 */ /* 0x000fea0003800000 */
.L_x_4967:
[----:B------:R-:W-:-:S04]  /*aaf0*/  IMAD R11, R11, R184, -UR11 ;  /* 0x8000000b0b0b7e24 */ /* 0x000fc8000f8e02b8 */
[----:B------:R-:W-:-:S05]  /*ab00*/  IMAD.IADD R11, R11, 0x1, -R0 ;  /* 0x000000010b0b7824 */ /* 0x000fca00078e0a00 */
[----:B------:R-:W-:Y:S02]  /*ab10*/  VIADDMNMX R12, R11, R184, R12, PT ;  /* 0x000000b80b0c7246 */ /* 0x000fe4000380010c */
[----:B------:R-:W-:-:S07]  /*ab20*/  VIMNMX R20, R20, R11, !PT ;  /* 0x0000000b14147248 */ /* 0x000fce0007fe0100 */
.L_x_4966:
        /* <DEDUP_REMOVED lines=148> */
[C---:B------:R-:W-:Y:S01]  /*b470*/  FMUL.FTZ R176, R12.reuse, UR10 ;  /* 0x0000000a0cb07c20 */ /* 0x040fe20008410000 */
[----:B------:R-:W2:Y:S01]  /*b480*/  MUFU.EX2 R164, R164 ;  /* 0x000000a400a47308 */ /* 0x000ea20000000800 */
[-C--:B------:R-:W-:Y:S01]  /*b490*/  FMUL.FTZ R49, R49, R15.reuse ;  /* 0x0000000f31317220 */ /* 0x080fe20000410000 */
[----:B------:R-:W-:Y:S01]  /*b4a0*/  FSEL R3, R12, RZ, P0 ;  /* 0x000000ff0c037208 */ /* 0x000fe20000000000 */
[-C--:B------:R-:W-:Y:S01]  /*b4b0*/  FMUL.FTZ R52, R52, R15.reuse ;  /* 0x0000000f34347220 */ /* 0x080fe20000410000 */
[----:B------:R-:W-:Y:S01]  /*b4c0*/  FSEL R176, R176, RZ, P0 ;  /* 0x000000ffb0b07208 */ /* 0x000fe20000000000 */
[-C--:B------:R-:W-:Y:S01]  /*b4d0*/  FMUL.FTZ R53, R53, R15.reuse ;  /* 0x0000000f35357220 */ /* 0x080fe20000410000 */
[-C--:B------:R-:W-:Y:S01]  /*b4e0*/  FMUL.FTZ R56, R56, R15.reuse ;  /* 0x0000000f38387220 */ /* 0x080fe20000410000 */
[----:B------:R-:W-:Y:S01]  /*b4f0*/  FADD.FTZ R3, -R3, R14 ;  /* 0x0000000e03037221 */ /* 0x000fe20000010100 */
[----:B------:R-:W0:Y:S01]  /*b500*/  MUFU.EX2 R169, R169 ;  /* 0x000000a900a97308 */ /* 0x000e220000000800 */
[--C-:B------:R-:W-:Y:S01]  /*b510*/  FFMA.FTZ R177, R155, UR10, -R176.reuse ;  /* 0x0000000a9bb17c23 */ /* 0x100fe200080108b0 */
[----:B------:R-:W-:Y:S01]  /*b520*/  @!P1 LEA R155, R22, UR40, 0x2 ;  /* 0x00000028169b9c11 */ /* 0x000fe2000f8e10ff */
[----:B-1----:R-:W-:Y:S01]  /*b530*/  FADD.FTZ R22, R20, R185 ;  /* 0x000000b914167221 */ /* 0x002fe20000010000 */
[--C-:B------:R-:W-:Y:S01]  /*b540*/  FFMA.FTZ R180, R159, UR10, -R176.reuse ;  /* 0x0000000a9fb47c23 */ /* 0x100fe200080108b0 */
[--C-:B------:R-:W-:Y:S01]  /*b550*/  FFMA.FTZ R184, R162, UR10, -R176.reuse ;  /* 0x0000000aa2b87c23 */ /* 0x100fe200080108b0 */
[----:B------:R-:W-:Y:S01]  /*b560*/  FFMA.FTZ R21, R21, UR10, -R176 ;  /* 0x0000000a15157c23 */ /* 0x000fe200080108b0 */
[----:B----4-:R-:W-:Y:S01]  /*b570*/  FADD.FTZ R159, R161, R22 ;  /* 0x00000016a19f7221 */ /* 0x010fe20000010000 */
[----:B------:R-:W-:Y:S01]  /*b580*/  MUFU.EX2 R168, R168 ;  /* 0x000000a800a87308 */ /* 0x000fe20000000800 */
[----:B------:R-:W-:Y:S01]  /*b590*/  FMUL.FTZ R3, R3, UR10 ;  /* 0x0000000a03037c20 */ /* 0x000fe20008410000 */
[--C-:B------:R-:W-:Y:S01]  /*b5a0*/  FFMA.FTZ R158, R158, UR10, -R176.reuse ;  /* 0x0000000a9e9e7c23 */ /* 0x100fe200080108b0 */
        /* <DEDUP_REMOVED lines=10> */
[----:B---3--:R-:W-:Y:S01]  /*b650*/  F2FP.F16.F32.PACK_AB R160, R165, R160 ;  /* 0x000000a0a5a0723e */ /* 0x008fe200000000ff */
[--C-:B------:R-:W-:Y:S01]  /*b660*/  FFMA.FTZ R179, R179, UR10, -R176.reuse ;  /* 0x0000000ab3b37c23 */ /* 0x100fe200080108b0 */
[--C-:B------:R-:W-:Y:S01]  /*b670*/  FFMA.FTZ R182, R182, UR10, -R176.reuse ;  /* 0x0000000ab6b67c23 */ /* 0x100fe200080108b0 */
[----:B------:R1:W-:Y:S01]  /*b680*/  MUFU.EX2 R14, R177 ;  /* 0x000000b1000e7308 */ /* 0x0003e20000000800 */
[----:B------:R-:W-:Y:S01]  /*b690*/  FFMA.FTZ R176, R183, UR10, -R176 ;  /* 0x0000000ab7b07c23 */ /* 0x000fe200080108b0 */
[----:B------:R-:W-:Y:S01]  /*b6a0*/  @!P1 STS [R155+0x28800], R15 ;  /* 0x0288000f9b009388 */ /* 0x000fe20000000800 */
[-C--:B------:R-:W-:Y:S01]  /*b6b0*/  FMUL.FTZ R57, R57, R15.reuse ;  /* 0x0000000f39397220 */ /* 0x080fe20000410000 */
        /* <DEDUP_REMOVED lines=171> */
.L_x_4970:
[----:B------:R0:W1:Y:S01]  /*c170*/  SYNCS.PHASECHK.TRANS64.TRYWAIT P0, [UR25+0x28c50], R13 ;  /* 0x028c500dff0075a7 */ /* 0x0000620008000159 */
[----:B------:R-:W-:Y:S05]  /*c180*/  @!P4 BRA `(.L_x_4971) ;  /* 0x000000000004c947 */ /* 0x000fea0003800000 */
[----:B------:R-:W-:Y:S01]  /*c190*/  BPT.TRAP 0x1 ;  /* 0x000000040000795c */ /* 0x000fe20000300000 */
.L_x_4971:
[----:B-1----:R-:W-:Y:S05]  /*c1a0*/  @P0 BRA `(.L_x_4972) ;  /* 0x0000000000080947 */ /* 0x002fea0003800000 */
[----:B------:R-:W1:Y:S02]  /*c1b0*/  SYNCS.PHASECHK.TRANS64.TRYWAIT P0, [UR25+0x28c50], R13 ;  /* 0x028c500dff0075a7 */ /* 0x000e640008000159 */
[----:B-1----:R-:W-:Y:S05]  /*c1c0*/  @!P0 BRA `(.L_x_4973) ;  /* 0x0000007000f88947 */ /* 0x002fea0003800000 */
.L_x_4972:
        /* <DEDUP_REMOVED lines=34> */
.L_x_4974:
[----:B------:R-:W-:Y:S01]  /*c3f0*/  UIADD3 UR25, UR25, 0x28c60, URZ ;  /* 0x00028c6019197890 */ /* 0x000fe2000fffe03f */
[----:B------:R-:W-:Y:S01]  /*c400*/  ISETP.LT.AND P0, PT, R17, UR43, PT ;  /* 0x0000002b11007c0c */ /* 0x000fe2000bf01270 */
[----:B------:R-:W-:Y:S01]  /*c410*/  UIADD3 UR43, UR43, -0x1, URZ ;  /* 0xffffffff2b2b7890 */ /* 0x000fe2000fffe03f */
[----:B-1----:R-:W-:Y:S01]  /*c420*/  MOV R14, R12 ;  /* 0x0000000c000e7202 */ /* 0x002fe20000000f00 */
[----:B------:R-:W-:Y:S01]  /*c430*/  UPRMT UR25, UR42, 0x654, UR25 ;  /* 0x000006542a197896 */ /* 0x000fe20008000019 */
[----:B------:R-:W-:Y:S01]  /*c440*/  IMAD.MOV.U32 R15, RZ, RZ, R11 ;  /* 0x000000ffff0f7224 */ /* 0x000fe200078e000b */
[----:B------:R-:W-:-:S07]  /*c450*/  UMOV UR26, UR4 ;  /* 0x00000004001a7c82 */ /* 0x000fce0008000000 */
[----:B------:R-:W-:Y:S01]  /*c460*/  SYNCS.ARRIVE.TRANS64.RED.A1T0 RZ, [UR25], RZ ;  /* 0x000000ffffff79a7 */ /* 0x000fe20008100419 */
[----:B------:R-:W-:Y:S05]  /*c470*/  @P0 BRA `(.L_x_4975) ;  /* 0xffffffdc002c0947 */ /* 0x000fea000383ffff */
.L_x_4956:
[----:B------:R-:W4:Y:S01]  /*c480*/  SHFL.BFLY PT, R0, R3, 0x2, 0x1f ;  /* 0x0c401f0003007f89 */ /* 0x000f2200000e0000 */
[----:B------:R-:W-:Y:S08]  /*c490*/  BAR.ARV 0x8, 0x100 ;  /* 0x0204000000007b1d */ /* 0x000ff00000002000 */
[----:B------:R-:W-:Y:S01]  /*c4a0*/  BAR.SYNC.DEFER_BLOCKING 0xf, 0x100 ;  /* 0x03c4000000007b1d */ /* 0x000fe20000010000 */
[----:B------:R-:W-:-:S05]  /*c4b0*/  ISETP.NE.AND P0, PT, R10, RZ, PT ;  /* 0x000000ff0a00720c */ /* 0x000fca0003f05270 */
[----:B-1-3--:R-:W1:Y:S01]  /*c4c0*/  SHFL.BFLY PT, R7, R4, 0x2, 0x1f ;  /* 0x0c401f0004077f89 */ /* 0x00ae6200000e0000 */
[----:B----4-:R-:W-:-:S05]  /*c4d0*/  FADD.FTZ R2, R0, R3 ;  /* 0x0000000300027221 */ /* 0x010fca0000010000 */
[----:B------:R-:W3:Y:S01]  /*c4e0*/  SHFL.BFLY PT, R5, R2, 0x1, 0x1f ;  /* 0x0c201f0002057f89 */ /* 0x000ee200000e0000 */
[----:B-1----:R-:W-:Y:S01]  /*c4f0*/  FADD.FTZ R7, R7, R4 ;  /* 0x0000000407077221 */ /* 0x002fe20000010000 */
[----:B------:R-:W-:-:S04]  /*c500*/  IMAD.MOV.U32 R4, RZ, RZ, -0x800000 ;  /* 0xff800000ff047424 */ /* 0x000fc800078e00ff */
[----:B------:R-:W1:Y:S01]  /*c510*/  SHFL.BFLY PT, R0, R7, 0x1, 0x1f ;  /* 0x0c201f0007007f89 */ /* 0x000e6200000e0000 */
[----:B---3--:R-:W-:Y:S01]  /*c520*/  FADD.FTZ R6, R2, R5 ;  /* 0x0000000502067221 */ /* 0x008fe20000010000 */
[----:B------:R-:W-:Y:S02]  /*c530*/  IMAD.MOV.U32 R5, RZ, RZ, RZ ;  /* 0x000000ffff057224 */ /* 0x000fe400078e00ff */
[----:B------:R-:W-:Y:S02]  /*c540*/  IMAD.U32 R2, RZ, RZ, UR4 ;  /* 0x00000004ff027e24 */ /* 0x000fe4000f8e00ff */
[----:B------:R-:W-:-:S03]  /*c550*/  FSETP.NE.FTZ.AND P1, PT, R6, RZ, PT ;  /* 0x000000ff0600720b */ /* 0x000fc60003f35000 */
[----:B------:R-:W-:-:S04]  /*c560*/  LEA R2, R2, R9, 0x6 ;  /* 0x0000000902027211 */ /* 0x000fc800078e30ff */
[----:B------:R-:W-:-:S06]  /*c570*/  @!P0 LEA R2, R2, UR40, 0x2 ;  /* 0x0000002802028c11 */ /* 0x000fcc000f8e10ff */
[----:B------:R-:W3:Y:S01]  /*c580*/  @P1 MUFU.RCP R5, R6 ;  /* 0x0000000600051308 */ /* 0x000ee20000001000 */
[----:B-1----:R-:W-:Y:S01]  /*c590*/  FADD.FTZ R8, R7, R0 ;  /* 0x0000000007087221 */ /* 0x002fe20000010000 */
[----:B------:R-:W-:-:S04]  /*c5a0*/  IMAD.MOV.U32 R0, RZ, RZ, RZ ;  /* 0x000000ffff007224 */ /* 0x000fc800078e00ff */
[----:B------:R-:W-:Y:S02]  /*c5b0*/  FSETP.NE.FTZ.AND P2, PT, R8, RZ, PT ;  /* 0x000000ff0800720b */ /* 0x000fe40003f55000 */
[----:B------:R1:W4:Y:S01]  /*c5c0*/  @P1 MUFU.LG2 R3, R6 ;  /* 0x0000000600031308 */ /* 0x0003220000000c00 */
[----:B---3--:R-:W-:Y:S01]  /*c5d0*/  @!P0 STS [R2+0x28800], R5 ;  /* 0x0288000502008388 */ /* 0x008fe20000000800 */
[----:B-1----:R-:W-:Y:S02]  /*c5e0*/  IMAD.U32 R6, RZ, RZ, UR10 ;  /* 0x0000000aff067e24 */ /* 0x002fe4000f8e00ff */
[----:B------:R-:W-:-:S07]  /*c5f0*/  FMUL.FTZ R24, R24, R5 ;  /* 0x0000000518187220 */ /* 0x000fce0000410000 */
[----:B------:R-:W1:Y:S01]  /*c600*/  @P2 MUFU.RCP R0, R8 ;  /* 0x0000000800002308 */ /* 0x000e620000001000 */
[-C--:B------:R-:W-:Y:S01]  /*c610*/  FMUL.FTZ R25, R25, R5.reuse ;  /* 0x0000000519197220 */ /* 0x080fe20000410000 */
[----:B------:R-:W-:Y:S01]  /*c620*/  @P1 FMUL.FTZ R6, R6, 0.69314718246459960938 ;  /* 0x3f31721806061820 */ /* 0x000fe20000410000 */
[-C--:B------:R-:W-:Y:S01]  /*c630*/  FMUL.FTZ R28, R28, R5.reuse ;  /* 0x000000051c1c7220 */ /* 0x080fe20000410000 */
[-C--:B------:R-:W-:Y:S01]  /*c640*/  FMUL.FTZ R29, R29, R5.reuse ;  /* 0x000000051d1d7220 */ /* 0x080fe20000410000 */
[----:B----4-:R-:W-:Y:S01]  /*c650*/  @P1 FMUL.FTZ R3, R3, 0.69314718246459960938 ;  /* 0x3f31721803031820 */ /* 0x010fe20000410000 */
[-C--:B------:R-:W-:Y:S01]  /*c660*/  FMUL.FTZ R32, R32, R5.reuse ;  /* 0x0000000520207220 */ /* 0x080fe20000410000 */
[-C--:B------:R-:W-:Y:S01]  /*c670*/  FMUL.FTZ R33, R33, R5.reuse ;  /* 0x0000000521217220 */ /* 0x080fe20000410000 */
[----:B------:R3:W4:Y:S01]  /*c680*/  @P2 MUFU.LG2 R7, R8 ;  /* 0x0000000800072308 */ /* 0x0007220000000c00 */
        /* <DEDUP_REMOVED lines=8> */
[----:B-1----:R1:W-:Y:S01]  /*c710*/  @!P0 STS [R2+0x28820], R0 ;  /* 0x0288200002008388 */ /* 0x0023e20000000800 */
[----:B---3--:R-:W-:-:S02]  /*c720*/  IMAD.U32 R8, RZ, RZ, UR10 ;  /* 0x0000000aff087e24 */ /* 0x008fc4000f8e00ff */
[-C--:B------:R-:W-:Y:S01]  /*c730*/  FMUL.FTZ R52, R52, R5.reuse ;  /* 0x0000000534347220 */ /* 0x080fe20000410000 */
[-C--:B------:R-:W-:Y:S01]  /*c740*/  FMUL.FTZ R53, R53, R5.reuse ;  /* 0x0000000535357220 */ /* 0x080fe20000410000 */
[-C--:B------:R-:W-:Y:S01]  /*c750*/  FMUL.FTZ R56, R56, R5.reuse ;  /* 0x0000000538387220 */ /* 0x080fe20000410000 */
[----:B------:R-:W-:Y:S01]  /*c760*/  @P2 FMUL.FTZ R8, R8, 0.69314718246459960938 ;  /* 0x3f31721808082820 */ /* 0x000fe20000410000 */
[-C--:B------:R-:W-:Y:S01]  /*c770*/  FMUL.FTZ R57, R57, R5.reuse ;  /* 0x0000000539397220 */ /* 0x080fe20000410000 */
[-C--:B------:R-:W-:Y:S01]  /*c780*/  FMUL.FTZ R60, R60, R5.reuse ;  /* 0x000000053c3c7220 */ /* 0x080fe20000410000 */
[----:B----4-:R-:W-:Y:S01]  /*c790*/  @P2 FMUL.FTZ R7, R7, 0.69314718246459960938 ;  /* 0x3f31721807072820 */ /* 0x010fe20000410000 */
[-C--:B------:R-:W-:Y:S01]  /*c7a0*/  FMUL.FTZ R61, R61, R5.reuse ;  /* 0x000000053d3d7220 */ /* 0x080fe20000410000 */
[----:B-1----:R-:W-:Y:S02]  /*c7b0*/  IMAD.MOV.U32 R2, RZ, RZ, -0x800000 ;  /* 0xff800000ff027424 */ /* 0x002fe400078e00ff */
        /* <DEDUP_REMOVED lines=112> */
.L_x_4880:
[----:B------:R-:W-:Y:S05]  /*cec0*/  @P0 BRA `(.L_x_4976) ;  /* 0x0000002000e00947 */ /* 0x000fea0003800000 */
[----:B------:R-:W1:Y:S01]  /*ced0*/  S2R R0, SR_TID.X ;  /* 0x0000000000007919 */ /* 0x000e620000002100 */
[----:B------:R-:W3:Y:S01]  /*cee0*/  S2UR UR5, SR_CgaCtaId ;  /* 0x00000000000579c3 */ /* 0x000ee20000008800 */
[----:B------:R-:W-:Y:S01]  /*cef0*/  UMOV UR4, 0x400 ;  /* 0x0000040000047882 */ /* 0x000fe20000000000 */
[----:B------:R-:W-:-:S06]  /*cf00*/  IMAD.MOV R3, RZ, RZ, -R18 ;  /* 0x000000ffff037224 */ /* 0x000fcc00078e0a12 */
[----:B------:R-:W-:Y:S01]  /*cf10*/  BAR.SYNC.DEFER_BLOCKING 0x1, 0x100 ;  /* 0x0044000000007b1d */ /* 0x000fe20000010000 */
[----:B0-----:R-:W-:-:S07]  /*cf20*/  SHF.R.S32.HI R9, RZ, 0x1f, R18 ;  /* 0x0000001fff097819 */ /* 0x001fce0000011412 */
[----:B------:R-:W0:Y:S08]  /*cf30*/  S2UR UR6, SR_CTAID.Y ;  /* 0x00000000000679c3 */ /* 0x000e300000002600 */
[----:B------:R-:W0:Y:S01]  /*cf40*/  LDC R12, c[0x0][0xc50] ;  /* 0x00031400ff0c7b82 */ /* 0x000e220000000800 */
[----:B---3--:R-:W-:-:S07]  /*cf50*/  ULEA UR4, UR5, UR4, 0x18 ;  /* 0x0000000405047291 */ /* 0x008fce000f8ec03f */
[----:B------:R-:W3:Y:S01]  /*cf60*/  LDC R6, c[0x0][0xbe8] ;  /* 0x0002fa00ff067b82 */ /* 0x000ee20000000800 */
[----:B------:R-:W-:Y:S01]  /*cf70*/  UIADD3 UR4, UR4, 0x28c20, URZ ;  /* 0x00028c2004047890 */ /* 0x000fe2000fffe03f */
[----:B-1----:R-:W-:-:S03]  /*cf80*/  IADD3 R152, R0, -0x80, RZ ;  /* 0xffffff8000987810 */ /* 0x002fc60007ffe0ff */
[----:B------:R-:W-:Y:S01]  /*cf90*/  UPRMT UR4, URZ, 0x654, UR4 ;  /* 0x000006543f047896 */ /* 0x000fe20008000004 */
[----:B------:R-:W-:-:S04]  /*cfa0*/  SHF.R.S32.HI R153, RZ, 0x1f, R152 ;  /* 0x0000001fff997819 */ /* 0x000fc80000011498 */
[----:B------:R-:W-:Y:S01]  /*cfb0*/  LEA.HI R10, R153, R152, RZ, 0x7 ;  /* 0x00000098990a7211 */ /* 0x000fe200078f38ff */
[----:B0-----:R-:W-:-:S03]  /*cfc0*/  IMAD R3, R12, R3, UR6 ;  /* 0x000000060c037e24 */ /* 0x001fc6000f8e0203 */
[----:B------:R-:W-:Y:S01]  /*cfd0*/  SYNCS.ARRIVE.TRANS64.RED.A1T0 RZ, [UR4], RZ ;  /* 0x000000ffffff79a7 */ /* 0x000fe20008100404 */
[----:B------:R-:W-:Y:S02]  /*cfe0*/  SHF.R.S32.HI R8, RZ, 0x7, R10 ;  /* 0x00000007ff087819 */ /* 0x000fe4000001140a */
[----:B------:R-:W-:-:S03]  /*cff0*/  LOP3.LUT R5, R10, 0xffffff80, RZ, 0xc0, !PT ;  /* 0xffffff800a057812 */ /* 0x000fc600078ec0ff */
[----:B------:R-:W0:Y:S02]  /*d000*/  SHFL.IDX PT, R7, R8, RZ, 0x1f ;  /* 0x00001fff08077589 */ /* 0x000e2400000e0000 */
[----:B------:R-:W-:Y:S01]  /*d010*/  IMAD.IADD R0, R152, 0x1, -R5 ;  /* 0x0000000198007824 */ /* 0x000fe200078e0a05 */
[----:B------:R-:W-:-:S04]  /*d020*/  SHF.R.S32.HI R5, RZ, 0x1f, R3 ;  /* 0x0000001fff057819 */ /* 0x000fc80000011403 */
[----:B------:R-:W-:Y:S02]  /*d030*/  SHF.R.S32.HI R157, RZ, 0x1f, R0 ;  /* 0x0000001fff9d7819 */ /* 0x000fe40000011400 */
[----:B0-----:R-:W-:Y:S02]  /*d040*/  ISETP.NE.AND P0, PT, R7, RZ, PT ;  /* 0x000000ff0700720c */ /* 0x001fe40003f05270 */
[----:B------:R-:W-:-:S11]  /*d050*/  LEA.HI R7, R157, R0, RZ, 0x2 ;  /* 0x000000009d077211 */ /* 0x000fd600078f10ff */
[----:B---3--:R-:W-:Y:S05]  /*d060*/  @P0 BRA `(.L_x_4977) ;  /* 0x0000000400380947 */ /* 0x008fea0003800000 */
[----:B------:R-:W0:Y:S01]  /*d070*/  LDC R19, c[0x0][0xbe8] ;  /* 0x0002fa00ff137b82 */ /* 0x000e220000000800 */
[----:B------:R-:W-:Y:S01]  /*d080*/  LOP3.LUT R11, R10, 0xffffff80, RZ, 0xc0, !PT ;  /* 0xffffff800a0b7812 */ /* 0x000fe200078ec0ff */
[----:B------:R-:W1:Y:S01]  /*d090*/  S2R R155, SR_CTAID.X ;  /* 0x00000000009b7919 */ /* 0x000e620000002500 */
[----:B------:R-:W-:Y:S01]  /*d0a0*/  LEA.HI R12, R153, R152, RZ, 0x2 ;  /* 0x00000098990c7211 */ /* 0x000fe200078f10ff */
[----:B------:R-:W-:Y:S02]  /*d0b0*/  ULDC.64 UR4, c[0x0][0xbd0] ;  /* 0x0002f40000047ab9 */ /* 0x000fe40000000a00 */
[----:B------:R-:W-:Y:S01]  /*d0c0*/  IMAD.IADD R16, R152, 0x1, -R11 ;  /* 0x0000000198107824 */ /* 0x000fe200078e0a0b */
[----:B------:R-:W-:Y:S01]  /*d0d0*/  LOP3.LUT R15, R12, 0xfffffffc, RZ, 0xc0, !PT ;  /* 0xfffffffc0c0f7812 */ /* 0x000fe200078ec0ff */
[----:B------:R-:W3:Y:S03]  /*d0e0*/  S2UR UR6, SR_CTAID.Z ;  /* 0x00000000000679c3 */ /* 0x000ee60000002700 */
[----:B------:R-:W-:Y:S01]  /*d0f0*/  SHF.R.S32.HI R11, RZ, 0x1f, R16 ;  /* 0x0000001fff0b7819 */ /* 0x000fe20000011410 */
[----:B------:R-:W-:-:S03]  /*d100*/  IMAD.IADD R15, R152, 0x1, -R15 ;  /* 0x00000001980f7824 */ /* 0x000fc600078e0a0f */
[-C--:B------:R-:W-:Y:S01]  /*d110*/  LEA.HI R20, R11, R16.reuse, RZ, 0x2 ;  /* 0x000000100b147211 */ /* 0x080fe200078f10ff */
[----:B------:R-:W2:Y:S01]  /*d120*/  LDC.64 R22, c[0x0][0xbd8] ;  /* 0x0002f600ff167b82 */ /* 0x000ea20000000a00 */
[----:B------:R-:W-:Y:S02]  /*d130*/  LEA.HI R12, R15, R15, RZ, 0x1 ;  /* 0x0000000f0f0c7211 */ /* 0x000fe400078f08ff */
[--C-:B------:R-:W-:Y:S02]  /*d140*/  SHF.R.S32.HI R10, RZ, 0x2, R20.reuse ;  /* 0x00000002ff0a7819 */ /* 0x100fe40000011414 */
[----:B------:R-:W-:Y:S02]  /*d150*/  SHF.R.S32.HI R13, RZ, 0x1f, R20 ;  /* 0x0000001fff0d7819 */ /* 0x000fe40000011414 */
[----:B------:R-:W-:Y:S02]  /*d160*/  LEA.HI R11, R11, R16, RZ, 0x5 ;  /* 0x000000100b0b7211 */ /* 0x000fe400078f28ff */
[----:B0-----:R-:W-:-:S02]  /*d170*/  ISETP.NE.AND P0, PT, R19, 0x1, PT ;  /* 0x000000011300780c */ /* 0x001fc40003f05270 */
[----:B------:R-:W-:Y:S02]  /*d180*/  LEA.HI R13, R13, R10, RZ, 0x3 ;  /* 0x0000000a0d0d7211 */ /* 0x000fe400078f18ff */
[----:B------:R-:W-:Y:S02]  /*d190*/  LOP3.LUT R12, R12, 0x1ffffffe, RZ, 0xc0, !PT ;  /* 0x1ffffffe0c0c7812 */ /* 0x000fe400078ec0ff */
[----:B------:R-:W-:Y:S02]  /*d1a0*/  LOP3.LUT R13, R13, 0xfffffff8, RZ, 0xc0, !PT ;  /* 0xfffffff80d0d7812 */ /* 0x000fe400078ec0ff */
[----:B------:R-:W-:Y:S01]  /*d1b0*/  SHF.R.S32.HI R11, RZ, 0x5, R11 ;  /* 0x00000005ff0b7819 */ /* 0x000fe2000001140b */
[----:B------:R-:W-:Y:S01]  /*d1c0*/  IMAD.IADD R15, R15, 0x1, -R12 ;  /* 0x000000010f0f7824 */ /* 0x000fe200078e0a0c */
[----:B------:R-:W-:Y:S01]  /*d1d0*/  IADD3 R10, R10, -R13, RZ ;  /* 0x8000000d0a0a7210 */ /* 0x000fe20007ffe0ff */
[----:B------:R-:W-:Y:S02]  /*d1e0*/  IMAD R13, R9, UR4, RZ ;  /* 0x00000004090d7c24 */ /* 0x000fe4000f8e02ff */
[----:B------:R-:W0:Y:S02]  /*d1f0*/  @P0 LDC R17, c[0x0][0xbec] ;  /* 0x0002fb00ff110b82 */ /* 0x000e240000000800 */
[----:B------:R-:W-:-:S02]  /*d200*/  IMAD R154, R11, 0x10, R10 ;  /* 0x000000100b9a7824 */ /* 0x000fc400078e020a */
[----:B------:R-:W-:Y:S01]  /*d210*/  IMAD.WIDE.U32 R10, R18, UR4, RZ ;  /* 0x00000004120a7c25 */ /* 0x000fe2000f8e00ff */
[----:B---3--:R-:W-:-:S03]  /*d220*/  USHF.R.S32.HI UR4, URZ, 0x1f, UR6 ;  /* 0x0000001f3f047899 */ /* 0x008fc60008011406 */
[----:B------:R-:W3:Y:S01]  /*d230*/  @P0 LDC R21, c[0x0][0xbf0] ;  /* 0x0002fc00ff150b82 */ /* 0x000ee20000000800 */
[----:B------:R-:W-:Y:S02]  /*d240*/  IMAD R12, R15, 0x8, R154 ;  /* 0x000000080f0c7824 */ /* 0x000fe400078e029a */
[----:B--2---:R-:W-:Y:S02]  /*d250*/  IMAD R14, R22, UR4, RZ ;  /* 0x00000004160e7c24 */ /* 0x004fe4000f8e02ff */
[----:B------:R-:W-:Y:S01]  /*d260*/  IMAD R13, R18, UR5, R13 ;  /* 0x00000005120d7c24 */ /* 0x000fe2000f8e020d */
[----:B-1----:R-:W-:Y:S01]  /*d270*/  LEA R12, R155, R12, 0x6 ;  /* 0x0000000c9b0c7211 */ /* 0x002fe200078e30ff */
[----:B------:R-:W-:Y:S01]  /*d280*/  IMAD R15, R23, UR6, R14 ;  /* 0x00000006170f7c24 */ /* 0x000fe2000f8e020e */
[----:B------:R-:W-:Y:S01]  /*d290*/  ULDC.64 UR4, c[0x0][0xbe0] ;  /* 0x0002f80000047ab9 */ /* 0x000fe20000000a00 */
[----:B------:R-:W-:Y:S02]  /*d2a0*/  IMAD.IADD R11, R11, 0x1, R13 ;  /* 0x000000010b0b7824 */ /* 0x000fe400078e020d */
[----:B------:R-:W-:-:S02]  /*d2b0*/  IMAD.MOV.U32 R13, RZ, RZ, R12 ;  /* 0x000000ffff0d7224 */ /* 0x000fc400078e000c */
[----:B------:R-:W-:-:S04]  /*d2c0*/  IMAD.WIDE.U32 R10, R22, UR6, R10 ;  /* 0x00000006160a7c25 */ /* 0x000fc8000f8e000a */
[----:B0-----:R-:W-:-:S04]  /*d2d0*/  @P0 IMAD.HI.U32 R14, R12, R17, RZ ;  /* 0x000000110c0e0227 */ /* 0x001fc800078e00ff */
[----:B------:R-:W-:Y:S01]  /*d2e0*/  IMAD.IADD R11, R11, 0x1, R15 ;  /* 0x000000010b0b7824 */ /* 0x000fe200078e020f */
[----:B---3--:R-:W-:Y:S01]  /*d2f0*/  @P0 SHF.R.U32.HI R13, RZ, R21, R14 ;  /* 0x00000015ff0d0219 */ /* 0x008fe2000001160e */
[----:B------:R-:W-:Y:S02]  /*d300*/  IMAD R14, R5, UR4, RZ ;  /* 0x00000004050e7c24 */ /* 0x000fe4000f8e02ff */
[----:B------:R-:W-:Y:S01]  /*d310*/  IMAD.WIDE.U32 R10, R3, UR4, R10 ;  /* 0x00000004030a7c25 */ /* 0x000fe2000f8e000a */
[----:B------:R-:W-:-:S03]  /*d320*/  SHF.R.S32.HI R17, RZ, 0x1f, R13 ;  /* 0x0000001fff117819 */ /* 0x000fc6000001140d */
[----:B------:R-:W-:Y:S01]  /*d330*/  IMAD.MOV R15, RZ, RZ, -R13 ;  /* 0x000000ffff0f7224 */ /* 0x000fe200078e0a0d */
[----:B------:R-:W-:Y:S01]  /*d340*/  IADD3 R10, P0, R13, R10, RZ ;  /* 0x0000000a0d0a7210 */ /* 0x000fe20007f1e0ff */
[----:B------:R-:W-:Y:S01]  /*d350*/  IMAD R14, R3, UR5, R14 ;  /* 0x00000005030e7c24 */ /* 0x000fe2000f8e020e */
[----:B------:R-:W-:Y:S01]  /*d360*/  ULDC.64 UR4, c[0x0][0xbc8] ;  /* 0x0002f20000047ab9 */ /* 0x000fe20000000a00 */
[----:B------:R-:W-:Y:S01]  /*d370*/  IMAD R15, R19, R15, R12 ;  /* 0x0000000f130f7224 */ /* 0x000fe200078e020c */
[----:B------:R-:W-:Y:S02]  /*d380*/  LOP3.LUT R13, R20, 0x7ffffffc, RZ, 0xc0, !PT ;  /* 0x7ffffffc140d7812 */ /* 0x000fe400078ec0ff */
[----:B------:R-:W-:Y:S01]  /*d390*/  IADD3.X R11, R17, R11, R14, P0, !PT ;  /* 0x0000000b110b7210 */ /* 0x000fe200007fe40e */
[----:B------:R-:W-:Y:S01]  /*d3a0*/  IMAD R14, R155, 0x40, R154 ;  /* 0x000000409b0e7824 */ /* 0x000fe200078e029a */
[----:B------:R-:W-:Y:S01]  /*d3b0*/  SHF.R.S32.HI R12, RZ, 0x1f, R15 ;  /* 0x0000001fff0c7819 */ /* 0x000fe2000001140f */
[----:B------:R-:W-:-:S04]  /*d3c0*/  IMAD.WIDE.U32 R10, R15, UR4, R10 ;  /* 0x000000040f0a7c25 */ /* 0x000fc8000f8e000a */
[----:B------:R-:W-:-:S04]  /*d3d0*/  IMAD R12, R12, UR4, RZ ;  /* 0x000000040c0c7c24 */ /* 0x000fc8000f8e02ff */
        /* <DEDUP_REMOVED lines=10> */
[----:B------:R-:W-:-:S02]  /*d480*/  IMAD.IADD R15, R16, 0x1, -R13 ;  /* 0x00000001100f7824 */ /* 0x000fc400078e0a0d */
[----:B------:R-:W-:Y:S02]  /*d490*/  SHFL.IDX PT, R10, R17, RZ, 0x1c1f ;  /* 0x001c1fff110a7589 */ /* 0x000fe400000e0000 */
[----:B------:R-:W-:Y:S02]  /*d4a0*/  IMAD.U32 R16, R21, -0x100, RZ ;  /* 0xffffff0015107824 */ /* 0x000fe400078e00ff */
[----:B------:R-:W0:Y:S01]  /*d4b0*/  SHFL.IDX PT, R11, R20, RZ, 0x1c1f ;  /* 0x001c1fff140b7589 */ /* 0x000e2200000e0000 */
[----:B------:R-:W-:Y:S02]  /*d4c0*/  IMAD.SHL.U32 R21, R15, 0x2, RZ ;  /* 0x000000020f157824 */ /* 0x000fe400078e00ff */
[----:B------:R-:W-:Y:S01]  /*d4d0*/  IMAD R15, R19, UR4, RZ ;  /* 0x00000004130f7c24 */ /* 0x000fe2000f8e02ff */
[----:B------:R-:W1:Y:S02]  /*d4e0*/  SHFL.IDX PT, R13, R20, 0x1, 0x1c1f ;  /* 0x003c1f00140d7f89 */ /* 0x000e6400000e0000 */
[----:B------:R-:W-:-:S02]  /*d4f0*/  ISETP.NE.AND P0, PT, R21, R16, PT ;  /* 0x000000101500720c */ /* 0x000fc40003f05270 */
[C---:B------:R-:W-:Y:S02]  /*d500*/  IADD3 R16, R14.reuse, 0x8, RZ ;  /* 0x000000080e107810 */ /* 0x040fe40007ffe0ff */
[-C--:B------:R-:W-:Y:S02]  /*d510*/  ISETP.GE.OR P1, PT, R14, R15.reuse, P0 ;  /* 0x0000000f0e00720c */ /* 0x080fe40000726670 */
[----:B------:R-:W-:-:S11]  /*d520*/  ISETP.GE.OR P0, PT, R16, R15, P0 ;  /* 0x0000000f1000720c */ /* 0x000fd60000706670 */
[----:B0-----:R0:W-:Y:S04]  /*d530*/  @!P1 ST.E desc[UR36][R10.64], R4 ;  /* 0x000000040a009985 */ /* 0x0011e8000c101924 */
[----:B-1----:R0:W-:Y:S02]  /*d540*/  @!P0 ST.E desc[UR36][R12.64], R2 ;  /* 0x000000020c008985 */ /* 0x0021e4000c101924 */
.L_x_4977:
[----:B------:R-:W-:Y:S01]  /*d550*/  ISETP.NE.AND P0, PT, R6, 0x1, PT ;  /* 0x000000010600780c */ /* 0x000fe20003f05270 */
[----:B--2---:R-:W1:Y:S01]  /*d560*/  S2R R14, SR_CTAID.X ;  /* 0x00000000000e7919 */ /* 0x004e620000002500 */
[--C-:B0-----:R-:W-:Y:S01]  /*d570*/  SHF.R.S32.HI R2, RZ, 0x2, R7.reuse ;  /* 0x00000002ff027819 */ /* 0x101fe20000011407 */
[----:B------:R-:W0:Y:S01]  /*d580*/  S2UR UR6, SR_CTAID.Z ;  /* 0x00000000000679c3 */ /* 0x000e220000002700 */
[----:B------:R-:W-:Y:S01]  /*d590*/  SHF.R.S32.HI R11, RZ, 0x1f, R7 ;  /* 0x0000001fff0b7819 */ /* 0x000fe20000011407 */
[----:B------:R-:W-:Y:S01]  /*d5a0*/  ULDC.64 UR4, c[0x0][0xb38] ;  /* 0x0002ce0000047ab9 */ /* 0x000fe20000000a00 */
[----:B------:R-:W-:Y:S01]  /*d5b0*/  LEA.HI R153, R153, R152, RZ, 0x2 ;  /* 0x0000009899997211 */ /* 0x000fe200078f10ff */
[----:B------:R-:W-:Y:S01]  /*d5c0*/  IMAD R9, R9, UR4, RZ ;  /* 0x0000000409097c24 */ /* 0x000fe2000f8e02ff */
[----:B------:R-:W-:Y:S01]  /*d5d0*/  LEA.HI R11, R11, R2, RZ, 0x3 ;  /* 0x000000020b0b7211 */ /* 0x000fe200078f18ff */
[----:B------:R-:W-:Y:S01]  /*d5e0*/  BSSY B0, `(.L_x_4978) ;  /* 0x00000ff000007945 */ /* 0x000fe20003800000 */
[----:B------:R-:W-:Y:S01]  /*d5f0*/  LOP3.LUT R153, R153, 0xfffffffc, RZ, 0xc0, !PT ;  /* 0xfffffffc99997812 */ /* 0x000fe200078ec0ff */
[----:B------:R-:W2:Y:S01]  /*d600*/  LDC.64 R12, c[0x0][0xb40] ;  /* 0x0002d000ff0c7b82 */ /* 0x000ea20000000a00 */
[----:B------:R-:W-:Y:S01]  /*d610*/  LOP3.LUT R11, R11, 0xfffffff8, RZ, 0xc0, !PT ;  /* 0xfffffff80b0b7812 */ /* 0x000fe200078ec0ff */
[----:B------:R-:W-:Y:S01]  /*d620*/  IMAD R9, R18, UR5, R9 ;  /* 0x0000000512097c24 */ /* 0x000fe2000f8e0209 */
[----:B------:R-:W-:Y:S01]  /*d630*/  LEA.HI R157, R157, R0, RZ, 0x5 ;  /* 0x000000009d9d7211 */ /* 0x000fe200078f28ff */
[----:B------:R-:W-:-:S02]  /*d640*/  IMAD.IADD R153, R152, 0x1, -R153 ;  /* 0x0000000198997824 */ /* 0x000fc400078e0a99 */
[----:B------:R-:W-:Y:S01]  /*d650*/  IMAD.IADD R4, R2, 0x1, -R11 ;  /* 0x0000000102047824 */ /* 0x000fe200078e0a0b */
[----:B------:R-:W-:Y:S01]  /*d660*/  SHF.R.S32.HI R157, RZ, 0x5, R157 ;  /* 0x00000005ff9d7819 */ /* 0x000fe2000001149d */
[----:B------:R-:W3:Y:S01]  /*d670*/  @P0 LDC R16, c[0x0][0xbec] ;  /* 0x0002fb00ff100b82 */ /* 0x000ee20000000800 */
[----:B------:R-:W-:Y:S01]  /*d680*/  LEA.HI R2, R153, R153, RZ, 0x1 ;  /* 0x0000009999027211 */ /* 0x000fe200078f08ff */
[----:B------:R-:W-:-:S03]  /*d690*/  IMAD.WIDE.U32 R18, R18, UR4, RZ ;  /* 0x0000000412127c25 */ /* 0x000fc6000f8e00ff */
[----:B------:R-:W-:Y:S01]  /*d6a0*/  LOP3.LUT R2, R2, 0x1ffffffe, RZ, 0xc0, !PT ;  /* 0x1ffffffe02027812 */ /* 0x000fe200078ec0ff */
[----:B------:R-:W-:Y:S02]  /*d6b0*/  IMAD R157, R157, 0x10, R4 ;  /* 0x000000109d9d7824 */ /* 0x000fe400078e0204 */
[----:B------:R-:W4:Y:S01]  /*d6c0*/  @P0 LDC R17, c[0x0][0xbf0] ;  /* 0x0002fc00ff110b82 */ /* 0x000f220000000800 */
[----:B0-----:R-:W-:Y:S01]  /*d6d0*/  USHF.R.S32.HI UR4, URZ, 0x1f, UR6 ;  /* 0x0000001f3f047899 */ /* 0x001fe20008011406 */
[----:B------:R-:W-:Y:S02]  /*d6e0*/  IMAD.IADD R2, R153, 0x1, -R2 ;  /* 0x0000000199027824 */ /* 0x000fe400078e0a02 */
[----:B------:R-:W-:-:S03]  /*d6f0*/  IMAD.IADD R19, R19, 0x1, R9 ;  /* 0x0000000113137824 */ /* 0x000fc600078e0209 */
[----:B------:R-:W-:Y:S01]  /*d700*/  LEA R11, R2, R157, 0x3 ;  /* 0x0000009d020b7211 */ /* 0x000fe200078e18ff */
[----:B--2---:R-:W-:Y:S01]  /*d710*/  IMAD R2, R12, UR4, RZ ;  /* 0x000000040c027c24 */ /* 0x004fe2000f8e02ff */
[----:B------:R-:W-:-:S03]  /*d720*/  ULDC.64 UR4, c[0x0][0xb48] ;  /* 0x0002d20000047ab9 */ /* 0x000fc60000000a00 */
[----:B-1----:R-:W-:Y:S02]  /*d730*/  IMAD R15, R14, 0x40, R11 ;  /* 0x000000400e0f7824 */ /* 0x002fe400078e020b */
[----:B------:R-:W-:Y:S02]  /*d740*/  IMAD R13, R13, UR6, R2 ;  /* 0x000000060d0d7c24 */ /* 0x000fe4000f8e0202 */
[----:B---3--:R-:W-:-:S04]  /*d750*/  @P0 IMAD.HI.U32 R16, R15, R16, RZ ;  /* 0x000000100f100227 */ /* 0x008fc800078e00ff */
[----:B------:R-:W-:-:S04]  /*d760*/  IMAD.WIDE.U32 R10, R12, UR6, R18 ;  /* 0x000000060c0a7c25 */ /* 0x000fc8000f8e0012 */
[----:B------:R-:W-:Y:S01]  /*d770*/  IMAD.MOV.U32 R9, RZ, RZ, R15 ;  /* 0x000000ffff097224 */ /* 0x000fe200078e000f */
[----:B----4-:R-:W-:Y:S01]  /*d780*/  @P0 SHF.R.U32.HI R9, RZ, R17, R16 ;  /* 0x00000011ff090219 */ /* 0x010fe20000011610 */
[----:B------:R-:W-:Y:S02]  /*d790*/  IMAD R2, R5, UR4, RZ ;  /* 0x0000000405027c24 */ /* 0x000fe4000f8e02ff */
[----:B------:R-:W-:Y:S01]  /*d7a0*/  IMAD.IADD R11, R11, 0x1, R13 ;  /* 0x000000010b0b7824 */ /* 0x000fe200078e020d */
[----:B------:R-:W-:Y:S01]  /*d7b0*/  IADD3 R5, -R9, RZ, RZ ;  /* 0x000000ff09057210 */ /* 0x000fe20007ffe1ff */
[C---:B------:R-:W-:Y:S01]  /*d7c0*/  IMAD R13, R3.reuse, UR5, R2 ;  /* 0x00000005030d7c24 */ /* 0x040fe2000f8e0202 */
[----:B------:R-:W-:Y:S01]  /*d7d0*/  SHF.R.S32.HI R4, RZ, 0x1f, R9 ;  /* 0x0000001fff047819 */ /* 0x000fe20000011409 */
[----:B------:R-:W-:Y:S01]  /*d7e0*/  IMAD.WIDE.U32 R2, R3, UR4, R10 ;  /* 0x0000000403027c25 */ /* 0x000fe2000f8e000a */
[----:B------:R-:W-:-:S03]  /*d7f0*/  ULDC.64 UR4, c[0x0][0xb30] ;  /* 0x0002cc0000047ab9 */ /* 0x000fc60000000a00 */
        /* <DEDUP_REMOVED lines=13> */
[-C--:B------:R-:W-:Y:S02]  /*d8d0*/  LEA.HI R9, R8, R8.reuse, RZ, 0x1 ;  /* 0x0000000808097211 */ /* 0x080fe400078f08ff */
[----:B------:R-:W-:Y:S01]  /*d8e0*/  LEA R4, P0, R2, UR4, 0x2 ;  /* 0x0000000402047c11 */ /* 0x000fe2000f8010ff */
[----:B------:R-:W-:Y:S01]  /*d8f0*/  ULDC UR4, c[0x0][0xa88] ;  /* 0x0002a20000047ab9 */ /* 0x000fe20000000800 */
[----:B------:R-:W-:Y:S01]  /*d900*/  LOP3.LUT R11, R9, 0xfffffe, RZ, 0xc0, !PT ;  /* 0x00fffffe090b7812 */ /* 0x000fe200078ec0ff */
[----:B------:R-:W-:Y:S01]  /*d910*/  IMAD R6, R6, UR4, RZ ;  /* 0x0000000406067c24 */ /* 0x000fe2000f8e02ff */
[----:B------:R-:W-:Y:S01]  /*d920*/  LOP3.LUT R9, R7, 0x7ffffffc, RZ, 0xc0, !PT ;  /* 0x7ffffffc07097812 */ /* 0x000fe200078ec0ff */
[----:B------:R-:W-:Y:S01]  /*d930*/  IMAD R7, R14, 0x40, R157 ;  /* 0x000000400e077824 */ /* 0x000fe200078e029d */
[----:B------:R-:W-:Y:S02]  /*d940*/  LEA.HI.X R5, R2, UR5, R5, 0x2, P0 ;  /* 0x0000000502057c11 */ /* 0x000fe400080f1405 */
[----:B------:R-:W-:Y:S01]  /*d950*/  IADD3 R11, -R11, R8, RZ ;  /* 0x000000080b0b7210 */ /* 0x000fe20007ffe1ff */
[----:B------:R-:W-:Y:S01]  /*d960*/  IMAD.IADD R0, R0, 0x1, -R9 ;  /* 0x0000000100007824 */ /* 0x000fe200078e0a09 */
[----:B------:R-:W-:Y:S01]  /*d970*/  ISETP.GE.AND P0, PT, R7, R6, PT ;  /* 0x000000060700720c */ /* 0x000fe20003f06270 */
[----:B------:R0:W1:Y:S02]  /*d980*/  SHFL.IDX PT, R2, R4, RZ, 0x1c1f ;  /* 0x001c1fff04027589 */ /* 0x00006400000e0000 */
[----:B------:R-:W-:-:S02]  /*d990*/  IMAD R0, R11, 0x80, R0 ;  /* 0x000000800b007824 */ /* 0x000fc400078e0200 */
[----:B------:R0:W2:Y:S02]  /*d9a0*/  SHFL.IDX PT, R3, R5, RZ, 0x1c1f ;  /* 0x001c1fff05037589 */ /* 0x0000a400000e0000 */
[----:B------:R-:W-:-:S06]  /*d9b0*/  IMAD.SHL.U32 R0, R0, 0x2, RZ ;  /* 0x0000000200007824 */ /* 0x000fcc00078e00ff */
[----:B0-----:R-:W-:Y:S05]  /*d9c0*/  @P0 BRA `(.L_x_4979) ;  /* 0x0000000c00000947 */ /* 0x001fea0003800000 */
[C---:B------:R-:W-:Y:S01]  /*d9d0*/  VIADD R9, R0.reuse, 0x8 ;  /* 0x0000000800097836 */ /* 0x040fe20000000000 */
[----:B------:R-:W-:Y:S01]  /*d9e0*/  ULDC UR4, c[0x0][0xac8] ;  /* 0x0002b20000047ab9 */ /* 0x000fe20000000800 */
[C---:B------:R-:W-:Y:S01]  /*d9f0*/  IADD3 R11, R0.reuse, 0x10, RZ ;  /* 0x00000010000b7810 */ /* 0x040fe20007ffe0ff */
        /* <DEDUP_REMOVED lines=36> */
[----:B------:R-:W-:Y:S02]  /*dc40*/  ISETP.GE.AND P5, PT, R21, UR4, PT ;  /* 0x0000000415007c0c */ /* 0x000fe4000bfa6270 */
[----:B------:R-:W-:Y:S02]  /*dc50*/  @!P1 LEA.HI R17, R17, R17, RZ, 0x1 ;  /* 0x0000001111119211 */ /* 0x000fe400078f08ff */
[----:B0-----:R-:W-:Y:S02]  /*dc60*/  @!P0 LOP3.LUT R9, R16, 0xfffffffe, RZ, 0xc0, !PT ;  /* 0xfffffffe10098812 */ /* 0x001fe400078ec0ff */
        /* <DEDUP_REMOVED lines=16> */
[----:B------:R-:W-:Y:S02]  /*dd70*/  @!P6 LOP3.LUT R17, R22, 0xfffffffe, RZ, 0xc0, !PT ;  /* 0xfffffffe1611e812 */ /* 0x000fe400078ec0ff */
[----:B------:R-:W-:Y:S01]  /*dd80*/  IADD3 R24, R0, 0x60, RZ ;  /* 0x0000006000187810 */ /* 0x000fe20007ffe0ff */
[--C-:B0-----:R-:W-:Y:S01]  /*dd90*/  @!P2 IMAD.WIDE R8, R13, 0x4, R2.reuse ;  /* 0x000000040d08a825 */ /* 0x101fe200078e0202 */
[----:B------:R-:W-:Y:S02]  /*dda0*/  ISETP.GE.AND P1, PT, R23, UR4, PT ;  /* 0x0000000417007c0c */ /* 0x000fe4000bf26270 */
[----:B------:R-:W-:Y:S01]  /*ddb0*/  ISETP.GE.AND P0, PT, R24, UR4, PT ;  /* 0x0000000418007c0c */ /* 0x000fe2000bf06270 */
[--C-:B-1----:R-:W-:Y:S01]  /*ddc0*/  @!P3 IMAD.WIDE R10, R19, 0x4, R2.reuse ;  /* 0x00000004130ab825 */ /* 0x102fe200078e0202 */
[----:B------:R0:W-:Y:S01]  /*ddd0*/  @!P2 ST.E.64 desc[UR36][R8.64], R48 ;  /* 0x000000300800a985 */ /* 0x0001e2000c101b24 */
[----:B------:R-:W-:Y:S02]  /*dde0*/  IADD3 R22, R0, 0x88, RZ ;  /* 0x0000008800167810 */ /* 0x000fe40007ffe0ff */
[----:B------:R-:W-:Y:S01]  /*ddf0*/  @!P4 IMAD.WIDE R12, R15, 0x4, R2 ;  /* 0x000000040f0cc825 */ /* 0x000fe200078e0202 */
[----:B------:R1:W-:Y:S01]  /*de00*/  @!P3 ST.E.64 desc[UR36][R10.64], R52 ;  /* 0x000000340a00b985 */ /* 0x0003e2000c101b24 */
[----:B------:R-:W-:-:S02]  /*de10*/  ISETP.GE.AND P2, PT, R18, UR4, PT ;  /* 0x0000000412007c0c */ /* 0x000fc4000bf46270 */
        /* <DEDUP_REMOVED lines=29> */
[----:B---3--:R-:W-:-:S02]  /*dff0*/  @!P5 LOP3.LUT R15, R20, 0xfffffffe, RZ, 0xc0, !PT ;  /* 0xfffffffe140fd812 */ /* 0x008fc400078ec0ff */
[----:B------:R-:W-:Y:S02]  /*e000*/  @!P4 LOP3.LUT R21, R21, 0xfffffffe, RZ, 0xc0, !PT ;  /* 0xfffffffe1515c812 */ /* 0x000fe400078ec0ff */
[----:B----4-:R-:W-:Y:S01]  /*e010*/  @!P3 LOP3.LUT R17, R22, 0xfffffffe, RZ, 0xc0, !PT ;  /* 0xfffffffe1611b812 */ /* 0x010fe200078ec0ff */
[----:B------:R-:W-:Y:S01]  /*e020*/  VIADD R22, R0, 0xc0 ;  /* 0x000000c000167836 */ /* 0x000fe20000000000 */
[----:B------:R-:W-:Y:S01]  /*e030*/  ISETP.GE.AND P0, PT, R23, UR4, PT ;  /* 0x0000000417007c0c */ /* 0x000fe2000bf06270 */
[--C-:B0-----:R-:W-:Y:S01]  /*e040*/  @!P2 IMAD.WIDE R8, R13, 0x4, R2.reuse ;  /* 0x000000040d08a825 */ /* 0x101fe200078e0202 */
[----:B------:R-:W-:Y:S02]  /*e050*/  ISETP.GE.AND P1, PT, R24, UR4, PT ;  /* 0x0000000418007c0c */ /* 0x000fe4000bf26270 */
[----:B------:R-:W-:Y:S01]  /*e060*/  IADD3 R20, R0, 0xb0, RZ ;  /* 0x000000b000147810 */ /* 0x000fe20007ffe0ff */
[----:B-1----:R-:W-:Y:S01]  /*e070*/  @!P6 IMAD.WIDE R10, R19, 0x4, R2 ;  /* 0x00000004130ae825 */ /* 0x002fe200078e0202 */
[----:B------:R0:W-:Y:S01]  /*e080*/  @!P2 ST.E.64 desc[UR36][R8.64], R76 ;  /* 0x0000004c0800a985 */ /* 0x0001e2000c101b24 */
[----:B------:R-:W-:-:S02]  /*e090*/  ISETP.GE.AND P2, PT, R18, UR4, PT ;  /* 0x0000000412007c0c */ /* 0x000fc4000bf46270 */
[--C-:B------:R-:W-:Y:S01]  /*e0a0*/  @!P5 IMAD.WIDE R12, R15, 0x4, R2.reuse ;  /* 0x000000040f0cd825 */ /* 0x100fe200078e0202 */
        /* <DEDUP_REMOVED lines=8> */
[C---:B------:R-:W-:Y:S01]  /*e130*/  VIADD R19, R0.reuse, 0xa8 ;  /* 0x000000a800137836 */ /* 0x040fe20000000000 */
[----:B------:R4:W-:Y:S01]  /*e140*/  @!P3 ST.E.64 desc[UR36][R16.64], R92 ;  /* 0x0000005c1000b985 */ /* 0x0009e2000c101b24 */
[----:B------:R-:W-:Y:S01]  /*e150*/  VIADD R21, R0, 0xb8 ;  /* 0x000000b800157836 */ /* 0x000fe20000000000 */
[----:B------:R-:W-:Y:S02]  /*e160*/  @!P1 LEA.HI R24, R24, R24, RZ, 0x1 ;  /* 0x0000001818189211 */ /* 0x000fe400078f08ff */
[----:B------:R-:W-:Y:S02]  /*e170*/  ISETP.GE.AND P3, PT, R19, UR4, PT ;  /* 0x0000000413007c0c */ /* 0x000fe4000bf66270 */
[----:B------:R-:W-:Y:S02]  /*e180*/  ISETP.GE.AND P5, PT, R21, UR4, PT ;  /* 0x0000000415007c0c */ /* 0x000fe4000bfa6270 */
[----:B0-----:R-:W-:Y:S02]  /*e190*/  @!P0 LOP3.LUT R9, R23, 0xfffffffe, RZ, 0xc0, !PT ;  /* 0xfffffffe17098812 */ /* 0x001fe400078ec0ff */
[----:B------:R-:W-:-:S02]  /*e1a0*/  @!P2 LEA.HI R18, R18, R18, RZ, 0x1 ;  /* 0x000000121212a211 */ /* 0x000fc400078f08ff */
        /* <DEDUP_REMOVED lines=14> */
[----:B------:R-:W-:Y:S01]  /*e290*/  @!P2 ST.E.64 desc[UR36][R12.64], R104 ;  /* 0x000000680c00a985 */ /* 0x000fe2000c101b24 */
[----:B------:R-:W-:-:S02]  /*e2a0*/  @!P5 LOP3.LUT R21, R21, 0xfffffffe, RZ, 0xc0, !PT ;  /* 0xfffffffe1515d812 */ /* 0x000fc400078ec0ff */
[----:B----4-:R-:W-:Y:S02]  /*e2b0*/  @!P6 LOP3.LUT R17, R22, 0xfffffffe, RZ, 0xc0, !PT ;  /* 0xfffffffe1611e812 */ /* 0x010fe400078ec0ff */
[----:B------:R-:W-:Y:S01]  /*e2c0*/  IADD3 R20, R0, 0xd8, RZ ;  /* 0x000000d800147810 */ /* 0x000fe20007ffe0ff */
[--C-:B0-----:R-:W-:Y:S01]  /*e2d0*/  @!P3 IMAD.WIDE R8, R19, 0x4, R2.reuse ;  /* 0x000000041308b825 */ /* 0x101fe200078e0202 */
[----:B------:R-:W-:Y:S02]  /*e2e0*/  ISETP.GE.AND P0, PT, R18, UR4, PT ;  /* 0x0000000412007c0c */ /* 0x000fe4000bf06270 */
[----:B------:R-:W-:Y:S01]  /*e2f0*/  ISETP.GE.AND P2, PT, R20, UR4, PT ;  /* 0x0000000414007c0c */ /* 0x000fe2000bf46270 */
[--C-:B-1----:R-:W-:Y:S01]  /*e300*/  @!P4 IMAD.WIDE R10, R15, 0x4, R2.reuse ;  /* 0x000000040f0ac825 */ /* 0x102fe200078e0202 */
[----:B------:R0:W-:Y:S03]  /*e310*/  @!P3 ST.E.64 desc[UR36][R8.64], R108 ;  /* 0x0000006c0800b985 */ /* 0x0001e6000c101b24 */
[--C-:B------:R-:W-:Y:S01]  /*e320*/  @!P5 IMAD.WIDE R14, R21, 0x4, R2.reuse ;  /* 0x00000004150ed825 */ /* 0x100fe200078e0202 */
[----:B------:R1:W-:Y:S03]  /*e330*/  @!P4 ST.E.64 desc[UR36][R10.64], R112 ;  /* 0x000000700a00c985 */ /* 0x0003e6000c101b24 */
[----:B------:R-:W-:Y:S01]  /*e340*/  VIADD R19, R0, 0xd0 ;  /* 0x000000d000137836 */ /* 0x000fe20000000000 */
[----:B------:R2:W-:Y:S01]  /*e350*/  @!P5 ST.E.64 desc[UR36][R14.64], R116 ;  /* 0x000000740e00d985 */ /* 0x0005e2000c101b24 */
[----:B------:R-:W-:Y:S01]  /*e360*/  @!P6 IMAD.WIDE R16, R17, 0x4, R2 ;  /* 0x000000041110e825 */ /* 0x000fe200078e0202 */
[----:B------:R-:W-:-:S02]  /*e370*/  @!P0 LEA.HI R18, R18, R18, RZ, 0x1 ;  /* 0x0000001212128211 */ /* 0x000fc400078f08ff */
[----:B------:R-:W-:Y:S01]  /*e380*/  ISETP.GE.AND P1, PT, R19, UR4, PT ;  /* 0x0000000413007c0c */ /* 0x000fe2000bf26270 */
[C---:B------:R-:W-:Y:S01]  /*e390*/  VIADD R21, R0.reuse, 0xe0 ;  /* 0x000000e000157836 */ /* 0x040fe20000000000 */
[----:B------:R3:W-:Y:S01]  /*e3a0*/  @!P6 ST.E.64 desc[UR36][R16.64], R120 ;  /* 0x000000781000e985 */ /* 0x0007e2000c101b24 */
[----:B0-----:R-:W-:Y:S01]  /*e3b0*/  VIADD R9, R0, 0xf8 ;  /* 0x000000f800097836 */ /* 0x001fe20000000000 */
[----:B------:R-:W-:Y:S01]  /*e3c0*/  @!P2 LEA.HI R20, R20, R20, RZ, 0x1 ;  /* 0x000000141414a211 */ /* 0x000fe200078f08ff */
[C---:B------:R-:W-:Y:S01]  /*e3d0*/  VIADD R12, R0.reuse, 0xe8 ;  /* 0x000000e8000c7836 */ /* 0x040fe20000000000 */
[----:B------:R-:W-:Y:S01]  /*e3e0*/  ISETP.GE.AND P3, PT, R21, UR4, PT ;  /* 0x0000000415007c0c */ /* 0x000fe2000bf66270 */
[----:B------:R-:W-:Y:S01]  /*e3f0*/  VIADD R13, R0, 0xf0 ;  /* 0x000000f0000d7836 */ /* 0x000fe20000000000 */
[----:B------:R-:W-:Y:S02]  /*e400*/  ISETP.GE.AND P6, PT, R9, UR4, PT ;  /* 0x0000000409007c0c */ /* 0x000fe4000bfc6270 */
[----:B------:R-:W-:-:S02]  /*e410*/  ISETP.GE.AND P4, PT, R12, UR4, PT ;  /* 0x000000040c007c0c */ /* 0x000fc4000bf86270 */
[----:B------:R-:W-:Y:S02]  /*e420*/  ISETP.GE.AND P5, PT, R13, UR4, PT ;  /* 0x000000040d007c0c */ /* 0x000fe4000bfa6270 */
[----:B------:R-:W-:-:S04]  /*e430*/  @!P1 LEA.HI R19, R19, R19, RZ, 0x1 ;  /* 0x0000001313139211 */ /* 0x000fc800078f08ff */
[----:B-1----:R-:W-:Y:S02]  /*e440*/  @!P1 LOP3.LUT R11, R19, 0xfffffffe, RZ, 0xc0, !PT ;  /* 0xfffffffe130b9812 */ /* 0x002fe400078ec0ff */
[----:B------:R-:W-:Y:S02]  /*e450*/  @!P3 LEA.HI R21, R21, R21, RZ, 0x1 ;  /* 0x000000151515b211 */ /* 0x000fe400078f08ff */
[----:B------:R-:W-:Y:S02]  /*e460*/  @!P6 LEA.HI R10, R9, R9, RZ, 0x1 ;  /* 0x00000009090ae211 */ /* 0x000fe400078f08ff */
[----:B------:R-:W-:Y:S02]  /*e470*/  @!P4 LEA.HI R12, R12, R12, RZ, 0x1 ;  /* 0x0000000c0c0cc211 */ /* 0x000fe400078f08ff */
[----:B------:R-:W-:Y:S02]  /*e480*/  @!P5 LEA.HI R8, R13, R13, RZ, 0x1 ;  /* 0x0000000d0d08d211 */ /* 0x000fe400078f08ff */
[----:B------:R-:W-:-:S02]  /*e490*/  @!P0 LOP3.LUT R9, R18, 0xfffffffe, RZ, 0xc0, !PT ;  /* 0xfffffffe12098812 */ /* 0x000fc400078ec0ff */
[----:B------:R-:W-:Y:S02]  /*e4a0*/  @!P2 LOP3.LUT R13, R20, 0xfffffffe, RZ, 0xc0, !PT ;  /* 0xfffffffe140da812 */ /* 0x000fe400078ec0ff */
[----:B--2---:R-:W-:Y:S02]  /*e4b0*/  @!P3 LOP3.LUT R15, R21, 0xfffffffe, RZ, 0xc0, !PT ;  /* 0xfffffffe150fb812 */ /* 0x004fe400078ec0ff */
[----:B---3--:R-:W-:Y:S01]  /*e4c0*/  @!P4 LOP3.LUT R17, R12, 0xfffffffe, RZ, 0xc0, !PT ;  /* 0xfffffffe0c11c812 */ /* 0x008fe200078ec0ff */
        /* <DEDUP_REMOVED lines=16> */
.L_x_4979:
[----:B------:R-:W-:Y:S05]  /*e5d0*/  BSYNC B0 ;  /* 0x0000000000007941 */ /* 0x000fea0003800000 */
.L_x_4978:
[----:B------:R-:W-:Y:S01]  /*e5e0*/  IADD3 R7, R7, 0x8, RZ ;  /* 0x0000000807077810 */ /* 0x000fe20007ffe0ff */
[----:B0-2---:R3:W4:Y:S03]  /*e5f0*/  SHFL.IDX PT, R3, R5, 0x1, 0x1c1f ;  /* 0x003c1f0005037f89 */ /* 0x00572600000e0000 */
[----:B------:R-:W-:Y:S01]  /*e600*/  ISETP.GE.AND P0, PT, R7, R6, PT ;  /* 0x000000060700720c */ /* 0x000fe20003f06270 */
[----:B-1----:R3:W0:-:S12]  /*e610*/  SHFL.IDX PT, R2, R4, 0x1, 0x1c1f ;  /* 0x003c1f0004027f89 */ /* 0x00261800000e0000 */
[----:B---3--:R-:W-:Y:S05]  /*e620*/  @P0 BRA `(.L_x_4871) ;  /* 0x0000004800e80947 */ /* 0x008fea0003800000 */
        /* <DEDUP_REMOVED lines=15> */
[C---:B------:R-:W-:Y:S01]  /*e720*/  IADD3 R18, R0.reuse, 0x50, RZ ;  /* 0x0000005000127810 */ /* 0x040fe20007ffe0ff */
[C---:B------:R-:W-:Y:S01]  /*e730*/  VIADD R19, R0.reuse, 0x58 ;  /* 0x0000005800137836 */ /* 0x040fe20000000000 */
[C---:B------:R-:W-:Y:S01]  /*e740*/  @!P0 LEA.HI R4, R0.reuse, R0, RZ, 0x1 ;  /* 0x0000000000048211 */ /* 0x040fe200078f08ff */
[----:B------:R-:W-:Y:S01]  /*e750*/  VIADD R20, R0, 0x80 ;  /* 0x0000008000147836 */ /* 0x000fe20000000000 */
[----:B------:R-:W-:-:S02]  /*e760*/  @!P1 LEA.HI R6, R5, R5, RZ, 0x1 ;  /* 0x0000000505069211 */ /* 0x000fc400078f08ff */
[----:B------:R-:W-:Y:S02]  /*e770*/  @!P2 LEA.HI R8, R7, R7, RZ, 0x1 ;  /* 0x000000070708a211 */ /* 0x000fe400078f08ff */
[----:B------:R-:W-:Y:S02]  /*e780*/  @!P0 LOP3.LUT R5, R4, 0xfffffffe, RZ, 0xc0, !PT ;  /* 0xfffffffe04058812 */ /* 0x000fe400078ec0ff */
[----:B------:R-:W-:Y:S02]  /*e790*/  @!P1 LOP3.LUT R7, R6, 0xfffffffe, RZ, 0xc0, !PT ;  /* 0xfffffffe06079812 */ /* 0x000fe400078ec0ff */
[----:B------:R-:W-:Y:S01]  /*e7a0*/  @!P2 LOP3.LUT R9, R8, 0xfffffffe, RZ, 0xc0, !PT ;  /* 0xfffffffe0809a812 */ /* 0x000fe200078ec0ff */
[--C-:B0---4-:R-:W-:Y:S01]  /*e7b0*/  @!P0 IMAD.WIDE R4, R5, 0x4, R2.reuse ;  /* 0x0000000405048825 */ /* 0x111fe200078e0202 */
[----:B------:R-:W-:Y:S02]  /*e7c0*/  ISETP.GE.AND P3, PT, R15, UR4, PT ;  /* 0x000000040f007c0c */ /* 0x000fe4000bf66270 */
[----:B------:R-:W-:Y:S01]  /*e7d0*/  ISETP.GE.AND P4, PT, R16, UR4, PT ;  /* 0x0000000410007c0c */ /* 0x000fe2000bf86270 */
[----:B------:R-:W-:Y:S01]  /*e7e0*/  @!P1 IMAD.WIDE R6, R7, 0x4, R2 ;  /* 0x0000000407069825 */ /* 0x000fe200078e0202 */
[----:B------:R0:W-:Y:S01]  /*e7f0*/  @!P0 ST.E.64 desc[UR36][R4.64], R26 ;  /* 0x0000001a04008985 */ /* 0x0001e2000c101b24 */
[----:B------:R-:W-:-:S02]  /*e800*/  ISETP.GE.AND P0, PT, R12, UR4, PT ;  /* 0x000000040c007c0c */ /* 0x000fc4000bf06270 */
[----:B------:R-:W-:Y:S01]  /*e810*/  @!P2 IMAD.WIDE R8, R9, 0x4, R2 ;  /* 0x000000040908a825 */ /* 0x000fe200078e0202 */
[----:B------:R1:W-:Y:S01]  /*e820*/  @!P1 ST.E.64 desc[UR36][R6.64], R30 ;  /* 0x0000001e06009985 */ /* 0x0003e2000c101b24 */
[----:B------:R-:W-:Y:S02]  /*e830*/  ISETP.GE.AND P1, PT, R13, UR4, PT ;  /* 0x000000040d007c0c */ /* 0x000fe4000bf26270 */
[----:B------:R-:W-:Y:S01]  /*e840*/  @!P5 LEA.HI R10, R10, R10, RZ, 0x1 ;  /* 0x0000000a0a0ad211 */ /* 0x000fe200078f08ff */
[----:B------:R2:W-:Y:S01]  /*e850*/  @!P2 ST.E.64 desc[UR36][R8.64], R34 ;  /* 0x000000220800a985 */ /* 0x0005e2000c101b24 */
[----:B------:R-:W-:Y:S02]  /*e860*/  ISETP.GE.AND P2, PT, R14, UR4, PT ;  /* 0x000000040e007c0c */ /* 0x000fe4000bf46270 */
[----:B------:R-:W-:Y:S02]  /*e870*/  @!P6 LEA.HI R11, R11, R11, RZ, 0x1 ;  /* 0x0000000b0b0be211 */ /* 0x000fe400078f08ff */
[----:B------:R-:W-:-:S02]  /*e880*/  @!P3 LEA.HI R15, R15, R15, RZ, 0x1 ;  /* 0x0000000f0f0fb211 */ /* 0x000fc400078f08ff */
[----:B0-----:R-:W-:Y:S02]  /*e890*/  @!P5 LOP3.LUT R5, R10, 0xfffffffe, RZ, 0xc0, !PT ;  /* 0xfffffffe0a05d812 */ /* 0x001fe400078ec0ff */
[----:B------:R-:W-:Y:S02]  /*e8a0*/  @!P0 LEA.HI R12, R12, R12, RZ, 0x1 ;  /* 0x0000000c0c0c8211 */ /* 0x000fe400078f08ff */
[----:B-1----:R-:W-:Y:S01]  /*e8b0*/  @!P6 LOP3.LUT R7, R11, 0xfffffffe, RZ, 0xc0, !PT ;  /* 0xfffffffe0b07e812 */ /* 0x002fe200078ec0ff */
[--C-:B------:R-:W-:Y:S01]  /*e8c0*/  @!P5 IMAD.WIDE R4, R5, 0x4, R2.reuse ;  /* 0x000000040504d825 */ /* 0x100fe200078e0202 */
[----:B------:R-:W-:Y:S02]  /*e8d0*/  @!P1 LEA.HI R13, R13, R13, RZ, 0x1 ;  /* 0x0000000d0d0d9211 */ /* 0x000fe400078f08ff */
[----:B------:R-:W-:Y:S01]  /*e8e0*/  @!P2 LEA.HI R14, R14, R14, RZ, 0x1 ;  /* 0x0000000e0e0ea211 */ /* 0x000fe200078f08ff */
[----:B------:R-:W-:Y:S01]  /*e8f0*/  @!P6 IMAD.WIDE R6, R7, 0x4, R2 ;  /* 0x000000040706e825 */ /* 0x000fe200078e0202 */
[----:B------:R-:W-:Y:S01]  /*e900*/  @!P4 LEA.HI R16, R16, R16, RZ, 0x1 ;  /* 0x000000101010c211 */ /* 0x000fe200078f08ff */
[----:B------:R0:W-:Y:S01]  /*e910*/  @!P5 ST.E.64 desc[UR36][R4.64], R38 ;  /* 0x000000260400d985 */ /* 0x0001e2000c101b24 */
[----:B--2---:R-:W-:-:S02]  /*e920*/  @!P0 LOP3.LUT R9, R12, 0xfffffffe, RZ, 0xc0, !PT ;  /* 0xfffffffe0c098812 */ /* 0x004fc400078ec0ff */
[----:B------:R-:W-:Y:S01]  /*e930*/  @!P1 LOP3.LUT R13, R13, 0xfffffffe, RZ, 0xc0, !PT ;  /* 0xfffffffe0d0d9812 */ /* 0x000fe200078ec0ff */
[----:B------:R1:W-:Y:S01]  /*e940*/  @!P6 ST.E.64 desc[UR36][R6.64], R42 ;  /* 0x0000002a0600e985 */ /* 0x0003e2000c101b24 */
[----:B------:R-:W-:Y:S01]  /*e950*/  @!P2 LOP3.LUT R11, R14, 0xfffffffe, RZ, 0xc0, !PT ;  /* 0xfffffffe0e0ba812 */ /* 0x000fe200078ec0ff */
[----:B------:R-:W-:Y:S01]  /*e960*/  VIADD R14, R0, 0x60 ;  /* 0x00000060000e7836 */ /* 0x000fe20000000000 */
[----:B------:R-:W-:Y:S02]  /*e970*/  @!P3 LOP3.LUT R15, R15, 0xfffffffe, RZ, 0xc0, !PT ;  /* 0xfffffffe0f0fb812 */ /* 0x000fe400078ec0ff */
        /* <DEDUP_REMOVED lines=16> */
[C---:B------:R-:W-:Y:S02]  /*ea80*/  IADD3 R17, R0.reuse, 0x78, RZ ;  /* 0x0000007800117810 */ /* 0x040fe40007ffe0ff */
[----:B------:R-:W-:Y:S01]  /*ea90*/  VIADD R15, R0, 0x68 ;  /* 0x00000068000f7836 */ /* 0x000fe20000000000 */
[----:B------:R4:W-:Y:S01]  /*eaa0*/  @!P4 ST.E.64 desc[UR36][R12.64], R62 ;  /* 0x0000003e0c00c985 */ /* 0x0009e2000c101b24 */
        /* <DEDUP_REMOVED lines=46> */
[----:B0-----:R-:W-:Y:S01]  /*ed90*/  @!P6 LOP3.LUT R5, R18, 0xfffffffe, RZ, 0xc0, !PT ;  /* 0xfffffffe1205e812 */ /* 0x001fe200078ec0ff */
[----:B------:R-:W-:Y:S01]  /*eda0*/  VIADD R18, R0, 0xc0 ;  /* 0x000000c000127836 */ /* 0x000fe20000000000 */
        /* <DEDUP_REMOVED lines=16> */
[----:B----4-:R-:W-:Y:S02]  /*eeb0*/  @!P1 LOP3.LUT R13, R20, 0xfffffffe, RZ, 0xc0, !PT ;  /* 0xfffffffe140d9812 */ /* 0x010fe400078ec0ff */
[----:B------:R-:W-:Y:S01]  /*eec0*/  IADD3 R19, R0, 0xc8, RZ ;  /* 0x000000c800137810 */ /* 0x000fe20007ffe0ff */
        /* <DEDUP_REMOVED lines=15> */
[C---:B------:R-:W-:Y:S01]  /*efc0*/  VIADD R15, R0.reuse, 0xd8 ;  /* 0x000000d8000f7836 */ /* 0x040fe20000000000 */
[----:B------:R4:W-:Y:S01]  /*efd0*/  @!P1 ST.E.64 desc[UR36][R12.64], R118 ;  /* 0x000000760c009985 */ /* 0x0009e2000c101b24 */
[----:B------:R-:W-:Y:S01]  /*efe0*/  VIADD R17, R0, 0xe8 ;  /* 0x000000e800117836 */ /* 0x000fe20000000000 */
[----:B------:R-:W-:Y:S01]  /*eff0*/  @!P5 LEA.HI R18, R18, R18, RZ, 0x1 ;  /* 0x000000121212d211 */ /* 0x000fe200078f08ff */
[----:B------:R-:W-:Y:S01]  /*f000*/  VIADD R0, R0, 0xf8 ;  /* 0x000000f800007836 */ /* 0x000fe20000000000 */
[----:B------:R-:W-:Y:S02]  /*f010*/  ISETP.GE.AND P1, PT, R15, UR4, PT ;  /* 0x000000040f007c0c */ /* 0x000fe4000bf26270 */
        /* <DEDUP_REMOVED lines=31> */
[----:B---3--:R-:W-:-:S05]  /*f210*/  LOP3.LUT R5, R0, 0xfffffffe, RZ, 0xc0, !PT ;  /* 0xfffffffe00057812 */ /* 0x008fca00078ec0ff */
[----:B------:R-:W-:-:S05]  /*f220*/  IMAD.WIDE R2, R5, 0x4, R2 ;  /* 0x0000000405027825 */ /* 0x000fca00078e0202 */
[----:B------:R0:W-:Y:S01]  /*f230*/  ST.E.64 desc[UR36][R2.64], R150 ;  /* 0x0000009602007985 */ /* 0x0001e2000c101b24 */
[----:B------:R-:W-:Y:S05]  /*f240*/  BRA `(.L_x_4871) ;  /* 0x0000003c00e07947 */ /* 0x000fea0003800000 */
.L_x_4976:
[----:B------:R-:W1:Y:S02]  /*f250*/  S2R R0, SR_TID.X ;  /* 0x0000000000007919 */ /* 0x000e640000002100 */
[----:B-1----:R-:W-:-:S05]  /*f260*/  VIADD R2, R0, 0xffffff80 ;  /* 0xffffff8000027836 */ /* 0x002fca0000000000 */
[----:B------:R-:W-:-:S13]  /*f270*/  ISETP.GT.AND P0, PT, R2, 0x3f, PT ;  /* 0x0000003f0200780c */ /* 0x000fda0003f04270 */
[----:B------:R-:W-:Y:S05]  /*f280*/  @P0 BRA `(.L_x_4871) ;  /* 0x0000003c00d00947 */ /* 0x000fea0003800000 */
[----:B------:R-:W1:Y:S01]  /*f290*/  S2R R3, SR_CTAID.X ;  /* 0x0000000000037919 */ /* 0x000e620000002500 */
[----:B------:R-:W3:Y:S01]  /*f2a0*/  LDC R6, c[0x0][0xbe8] ;  /* 0x0002fa00ff067b82 */ /* 0x000ee20000000800 */
[----:B------:R-:W-:Y:S01]  /*f2b0*/  ULDC UR4, c[0x0][0xa88] ;  /* 0x0002a20000047ab9 */ /* 0x000fe20000000800 */
[----:B-1----:R-:W-:Y:S02]  /*f2c0*/  IMAD R0, R3, 0x40, R0 ;  /* 0x0000004003007824 */ /* 0x002fe400078e0200 */
[----:B---3--:R-:W-:Y:S02]  /*f2d0*/  IMAD R3, R6, UR4, RZ ;  /* 0x0000000406037c24 */ /* 0x008fe4000f8e02ff */
        /* <DEDUP_REMOVED lines=8> */
[----:B0-----:R-:W0:Y:S01]  /*f360*/  LDC.64 R12, c[0x0][0xbd8] ;  /* 0x0002f600ff0c7b82 */ /* 0x001e220000000a00 */
[----:B------:R-:W-:-:S04]  /*f370*/  IMAD R5, R5, UR6, RZ ;  /* 0x0000000605057c24 */ /* 0x000fc8000f8e02ff */
[C---:B------:R-:W-:Y:S01]  /*f380*/  IMAD R5, R18.reuse, UR7, R5 ;  /* 0x0000000712057c24 */ /* 0x040fe2000f8e0205 */
[----:B------:R-:W-:Y:S02]  /*f390*/  IADD3 R18, -R18, RZ, RZ ;  /* 0x000000ff12127210 */ /* 0x000fe40007ffe1ff */
[----:B------:R-:W3:Y:S01]  /*f3a0*/  @P0 LDC R9, c[0x0][0xbec] ;  /* 0x0002fb00ff090b82 */ /* 0x000ee20000000800 */
[----:B------:R-:W-:Y:S02]  /*f3b0*/  IMAD.IADD R3, R3, 0x1, R5 ;  /* 0x0000000103037824 */ /* 0x000fe400078e0205 */
[----:B------:R-:W-:-:S05]  /*f3c0*/  IMAD.MOV.U32 R5, RZ, RZ, R0 ;  /* 0x000000ffff057224 */ /* 0x000fca00078e0000 */
[----:B------:R-:W4:Y:S01]  /*f3d0*/  S2UR UR8, SR_CTAID.Y ;  /* 0x00000000000879c3 */ /* 0x000f220000002600 */
[----:B-1----:R-:W-:-:S07]  /*f3e0*/  USHF.R.S32.HI UR5, URZ, 0x1f, UR4 ;  /* 0x0000001f3f057899 */ /* 0x002fce0008011404 */
[----:B------:R-:W4:Y:S01]  /*f3f0*/  LDC R7, c[0x0][0xc50] ;  /* 0x00031400ff077b82 */ /* 0x000f220000000800 */
[C---:B0-----:R-:W-:Y:S02]  /*f400*/  IMAD R8, R12.reuse, UR5, RZ ;  /* 0x000000050c087c24 */ /* 0x041fe4000f8e02ff */
[----:B------:R-:W-:-:S04]  /*f410*/  IMAD.WIDE.U32 R2, R12, UR4, R2 ;  /* 0x000000040c027c25 */ /* 0x000fc8000f8e0002 */
[----:B------:R-:W-:Y:S01]  /*f420*/  IMAD R13, R13, UR4, R8 ;  /* 0x000000040d0d7c24 */ /* 0x000fe2000f8e0208 */
[----:B------:R-:W0:Y:S01]  /*f430*/  @P0 LDC R11, c[0x0][0xbf0] ;  /* 0x0002fc00ff0b0b82 */ /* 0x000e220000000800 */
[----:B---3--:R-:W-:Y:S01]  /*f440*/  @P0 IMAD.HI.U32 R4, R0, R9, RZ ;  /* 0x0000000900040227 */ /* 0x008fe200078e00ff */
[----:B------:R-:W-:-:S03]  /*f450*/  ULDC.64 UR4, c[0x0][0xbe0] ;  /* 0x0002f80000047ab9 */ /* 0x000fc60000000a00 */
[----:B------:R-:W-:Y:S02]  /*f460*/  IMAD.IADD R3, R13, 0x1, R3 ;  /* 0x000000010d037824 */ /* 0x000fe400078e0203 */
[----:B----4-:R-:W-:-:S04]  /*f470*/  IMAD R9, R7, R18, UR8 ;  /* 0x0000000807097e24 */ /* 0x010fc8000f8e0212 */
[----:B------:R-:W-:Y:S01]  /*f480*/  IMAD.WIDE.U32 R2, R9, UR4, R2 ;  /* 0x0000000409027c25 */ /* 0x000fe2000f8e0002 */
[----:B0-----:R-:W-:Y:S02]  /*f490*/  @P0 SHF.R.U32.HI R5, RZ, R11, R4 ;  /* 0x0000000bff050219 */ /* 0x001fe40000011604 */
        /* <DEDUP_REMOVED lines=14> */
[----:B------:R-:W-:Y:S02]  /*f580*/  LEA R4, P0, R2, UR4, 0x2 ;  /* 0x0000000402047c11 */ /* 0x000fe4000f8010ff */
[----:B------:R-:W-:-:S04]  /*f590*/  IADD3 R3, R3, R5, RZ ;  /* 0x0000000503037210 */ /* 0x000fc80007ffe0ff */
[----:B------:R-:W-:Y:S01]  /*f5a0*/  LEA.HI.X R5, R2, UR5, R3, 0x2, P0 ;  /* 0x0000000502057c11 */ /* 0x000fe200080f1403 */
[----:B------:R-:W-:-:S05]  /*f5b0*/  IMAD.MOV.U32 R3, RZ, RZ, -0x800000 ;  /* 0xff800000ff037424 */ /* 0x000fca00078e00ff */
[----:B------:R1:W-:Y:S01]  /*f5c0*/  STG.E desc[UR36][R4.64], R3 ;  /* 0x0000000304007986 */ /* 0x0003e2000c101924 */
[----:B------:R-:W-:Y:S05]  /*f5d0*/  BRA `(.L_x_4871) ;  /* 0x0000003800fc7947 */ /* 0x000fea0003800000 */
.L_x_4869:
        /* <DEDUP_REMOVED lines=18> */
.L_x_4980:
[----:B------:R-:W-:Y:S01]  /*f700*/  ULDC UR7, c[0x0][0xc50] ;  /* 0x0003140000077ab9 */ /* 0x000fe20000000800 */
[----:B------:R-:W-:Y:S01]  /*f710*/  UMOV UR40, UR6 ;  /* 0x0000000600287c82 */ /* 0x000fe20008000000 */
[----:B------:R-:W-:-:S11]  /*f720*/  UISETP.NE.AND UP0, UPT, UR7, 0x1, UPT ;  /* 0x000000010700788c */ /* 0x000fd6000bf05270 */
[----:B------:R-:W-:Y:S01]  /*f730*/  @UP0 ULDC UR4, c[0x0][0xc54] ;  /* 0x0003150000040ab9 */ /* 0x000fe20000000800 */
[----:B------:R-:W-:Y:S01]  /*f740*/  @UP0 ULDC UR8, c[0x0][0xc58] ;  /* 0x0003160000080ab9 */ /* 0x000fe20000000800 */
[----:B------:R-:W-:-:S04]  /*f750*/  UIMAD.WIDE.U32 UR4, UR6, UR4, URZ ;  /* 0x00000004060472a5 */ /* 0x000fc8000f8e003f */
[----:B------:R-:W-:-:S12]  /*f760*/  @UP0 USHF.R.U32.HI UR40, URZ, UR8, UR5 ;  /* 0x000000083f280299 */ /* 0x000fd80008011605 */
.L_x_4981:
        /* <DEDUP_REMOVED lines=8> */
[----:B------:R-:W-:Y:S01]  /*f7f0*/  MOV R28, RZ ;  /* 0x000000ff001c7202 */ /* 0x000fe20000000f00 */
[----:B------:R-:W-:Y:S01]  /*f800*/  ULDC.64 UR4, c[0x0][0x418] ;  /* 0x0001060000047ab9 */ /* 0x000fe20000000a00 */
        /* <DEDUP_REMOVED lines=9> */
[----:B------:R-:W-:Y:S02]  /*f8a0*/  UISETP.NE.U32.AND UP0, UPT, UR4, URZ, UPT ;  /* 0x0000003f0400728c */ /* 0x000fe4000bf05070 */
[----:B------:R-:W-:Y:S02]  /*f8b0*/  UISETP.NE.AND UP1, UPT, UR6, 0x1, UPT ;  /* 0x000000010600788c */ /* 0x000fe4000bf25270 */
[----:B------:R-:W-:Y:S01]  /*f8c0*/  UISETP.NE.AND.EX UP0, UPT, UR5, URZ, UPT, UP0 ;  /* 0x0000003f0500728c */ /* 0x000fe2000bf05300 */
[----:B------:R-:W-:Y:S02]  /*f8d0*/  ULDC UR6, c[0x0][0x424] ;  /* 0x0001090000067ab9 */ /* 0x000fe40000000800 */
[----:B------:R-:W-:Y:S01]  /*f8e0*/  ULDC.64 UR4, c[0x0][0x9e0] ;  /* 0x0002780000047ab9 */ /* 0x000fe20000000a00 */
[----:B------:R-:W-:-:S02]  /*f8f0*/  USEL UR9, UR6, 0x1, UP0 ;  /* 0x0000000106097887 */ /* 0x000fc40008000000 */
[----:B------:R-:W-:Y:S02]  /*f900*/  UISETP.GE.AND UP0, UPT, UR5, 0x1, UPT ;  /* 0x000000010500788c */ /* 0x000fe4000bf06270 */
[----:B------:R-:W-:Y:S01]  /*f910*/  UIMAD UR47, UR9, UR10, URZ ;  /* 0x0000000a092f72a4 */ /* 0x000fe2000f8e023f */
[----:B------:R-:W-:Y:S01]  /*f920*/  @UP1 ULDC UR7, c[0x0][0x44c] ;  /* 0x0001130000071ab9 */ /* 0x000fe20000000800 */
[----:B------:R-:W-:Y:S02]  /*f930*/  UIMAD UR9, UR9, UR10, 0x3f ;  /* 0x0000003f090974a4 */ /* 0x000fe4000f8e020a */
[----:B------:R-:W-:Y:S01]  /*f940*/  PLOP3.LUT P1, PT, PT, PT, UP0, 0x80, 0x0 ;  /* 0x000000000000781c */ /* 0x000fe20003f2f008 */
[----:B------:R-:W-:Y:S01]  /*f950*/  @UP1 ULDC UR12, c[0x0][0x450] ;  /* 0x00011400000c1ab9 */ /* 0x000fe20000000800 */
[----:B------:R-:W-:Y:S02]  /*f960*/  UP2UR UR48, UPR, URZ, 0x2 ;  /* 0x000000023f307883 */ /* 0x000fe40008000000 */
[----:B-1----:R-:W-:-:S04]  /*f970*/  USHF.L.U32 UR41, UR41, 0x6, URZ ;  /* 0x0000000629297899 */ /* 0x002fc8000800063f */
[----:B------:R-:W-:-:S04]  /*f980*/  UIADD3 UR8, UR41, 0x3f, URZ ;  /* 0x0000003f29087890 */ /* 0x000fc8000fffe03f */
[----:B------:R-:W-:Y:S02]  /*f990*/  UIMAD.WIDE.U32 UR6, UR8, UR7, URZ ;  /* 0x00000007080672a5 */ /* 0x000fe4000f8e003f */
[----:B------:R-:W-:Y:S02]  /*f9a0*/  UIADD3 UR6, UR47, 0x1, -UR11 ;  /* 0x000000012f067890 */ /* 0x000fe4000fffe80b */
[----:B------:R-:W-:Y:S02]  /*f9b0*/  @UP1 USHF.R.U32.HI UR8, URZ, UR12, UR7 ;  /* 0x0000000c3f081299 */ /* 0x000fe40008011607 */
[----:B------:R-:W-:Y:S02]  /*f9c0*/  USHF.R.S32.HI UR7, URZ, 0x1f, UR9 ;  /* 0x0000001f3f077899 */ /* 0x000fe40008011409 */
[----:B------:R-:W-:Y:S02]  /*f9d0*/  UIADD3 UR6, UR6, UR8, URZ ;  /* 0x0000000806067290 */ /* 0x000fe4000fffe03f */
[----:B------:R-:W-:-:S02]  /*f9e0*/  ULEA.HI UR7, UR7, UR9, URZ, 0x6 ;  /* 0x0000000907077291 */ /* 0x000fc4000f8f303f */
[----:B------:R-:W-:Y:S02]  /*f9f0*/  UIADD3 UR4, UR6, UR4, URZ ;  /* 0x0000000406047290 */ /* 0x000fe4000fffe03f */
[----:B------:R-:W-:Y:S01]  /*fa00*/  USHF.R.S32.HI UR42, URZ, 0x6, UR7 ;  /* 0x000000063f2a7899 */ /* 0x000fe20008011407 */
[----:B0-----:R-:W-:Y:S11]  /*fa10*/  @!P1 BRA `(.L_x_4983) ;  /* 0x0000000000449947 */ /* 0x001ff60003800000 */
        /* <DEDUP_REMOVED lines=10> */
.L_x_4984:
[----:B------:R-:W-:-:S11]  /*fac0*/  UISETP.NE.AND UP0, UPT, UR5, 0x1, UPT ;  /* 0x000000010500788c */ /* 0x000fd6000bf05270 */
[----:B------:R-:W-:Y:S02]  /*fad0*/  @UP0 ULDC.64 UR12, c[0x0][0x9e8] ;  /* 0x00027a00000c0ab9 */ /* 0x000fe40000000a00 */
[----:B------:R-:W-:-:S04]  /*fae0*/  UIMAD.WIDE.U32 UR6, UR8, UR12, URZ ;  /* 0x0000000c080672a5 */ /* 0x000fc8000f8e003f */
[----:B------:R-:W-:-:S12]  /*faf0*/  @UP0 USHF.R.U32.HI UR8, URZ, UR13, UR7 ;  /* 0x0000000d3f080299 */ /* 0x000fd80008011607 */
.L_x_4985:
[----:B------:R-:W-:-:S04]  /*fb00*/  UIMAD UR8, UR8, UR5, UR5 ;  /* 0x00000005080872a4 */ /* 0x000fc8000f8e0205 */
[----:B------:R-:W-:-:S04]  /*fb10*/  UISETP.LT.AND UP0, UPT, UR4, UR8, UPT ;  /* 0x000000080400728c */ /* 0x000fc8000bf01270 */
[----:B------:R-:W-:-:S12]  /*fb20*/  USEL UR4, UR4, UR8, UP0 ;  /* 0x0000000804047287 */ /* 0x000fd80008000000 */
.L_x_4983:
[----:B------:R-:W-:Y:S02]  /*fb30*/  UISETP.NE.AND UP0, UPT, UR48, URZ, UPT ;  /* 0x0000003f3000728c */ /* 0x000fe4000bf05270 */
[----:B------:R-:W-:-:S04]  /*fb40*/  UIADD3 UR4, UR4, 0x3f, URZ ;  /* 0x0000003f04047890 */ /* 0x000fc8000fffe03f */
[----:B------:R-:W-:-:S04]  /*fb50*/  USHF.R.S32.HI UR8, URZ, 0x1f, UR4 ;  /* 0x0000001f3f087899 */ /* 0x000fc80008011404 */
[----:B------:R-:W-:Y:S01]  /*fb60*/  ULEA.HI UR8, UR8, UR4, URZ, 0x6 ;  /* 0x0000000408087291 */ /* 0x000fe2000f8f303f */
[----:B------:R-:W-:Y:S01]  /*fb70*/  @UP0 ULDC UR6, c[0x0][0x44c] ;  /* 0x0001130000060ab9 */ /* 0x000fe20000000800 */
[----:B------:R-:W-:Y:S01]  /*fb80*/  @UP0 ULDC UR9, c[0x0][0x450] ;  /* 0x0001140000090ab9 */ /* 0x000fe20000000800 */
[----:B------:R-:W-:Y:S02]  /*fb90*/  UIMAD.WIDE.U32 UR6, UR41, UR6, URZ ;  /* 0x00000006290672a5 */ /* 0x000fe4000f8e003f */
[----:B------:R-:W-:Y:S01]  /*fba0*/  UMOV UR4, UR41 ;  /* 0x0000002900047c82 */ /* 0x000fe20008000000 */
[----:B------:R-:W-:Y:S02]  /*fbb0*/  USHF.R.S32.HI UR43, URZ, 0x6, UR8 ;  /* 0x000000063f2b7899 */ /* 0x000fe40008011408 */
        /* <DEDUP_REMOVED lines=17> */
.L_x_4987:
[----:B------:R-:W-:-:S11]  /*fcd0*/  UISETP.NE.AND UP0, UPT, UR5, 0x1, UPT ;  /* 0x000000010500788c */ /* 0x000fd6000bf05270 */
[----:B------:R-:W-:Y:S02]  /*fce0*/  @UP0 ULDC.64 UR10, c[0x0][0x9e8] ;  /* 0x00027a00000a0ab9 */ /* 0x000fe40000000a00 */
[----:B------:R-:W-:-:S04]  /*fcf0*/  UIMAD.WIDE.U32 UR6, UR4, UR10, URZ ;  /* 0x0000000a040672a5 */ /* 0x000fc8000f8e003f */
[----:B------:R-:W-:-:S12]  /*fd00*/  @UP0 USHF.R.U32.HI UR4, URZ, UR11, UR7 ;  /* 0x0000000b3f040299 */ /* 0x000fd80008011607 */
.L_x_4988:
[----:B------:R-:W-:-:S04]  /*fd10*/  UIMAD UR4, UR4, UR5, URZ ;  /* 0x00000005040472a4 */ /* 0x000fc8000f8e023f */
[----:B------:R-:W-:-:S04]  /*fd20*/  UISETP.LT.AND UP0, UPT, UR8, UR4, UPT ;  /* 0x000000040800728c */ /* 0x000fc8000bf01270 */
[----:B------:R-:W-:-:S12]  /*fd30*/  USEL UR8, UR8, UR4, !UP0 ;  /* 0x0000000408087287 */ /* 0x000fd8000c000000 */
.L_x_4986:
[----:B------:R-:W-:Y:S02]  /*fd40*/  USHF.R.S32.HI UR4, URZ, 0x1f, UR8 ;  /* 0x0000001f3f047899 */ /* 0x000fe40008011408 */
[----:B------:R-:W-:Y:S02]  /*fd50*/  USHF.R.U32.HI UR9, URZ, 0x10, UR45 ;  /* 0x000000103f097899 */ /* 0x000fe4000801162d */
[----:B------:R-:W-:Y:S02]  /*fd60*/  ULEA.HI UR4, UR4, UR8, URZ, 0x6 ;  /* 0x0000000804047291 */ /* 0x000fe4000f8f303f */
[----:B------:R-:W-:Y:S02]  /*fd70*/  ULOP3.LUT UR45, UR45, 0xffff, URZ, 0xc0, !UPT ;  /* 0x0000ffff2d2d7892 */ /* 0x000fe4000f8ec03f */
[----:B------:R-:W-:Y:S01]  /*fd80*/  USHF.R.S32.HI UR4, URZ, 0x6, UR4 ;  /* 0x000000063f047899 */ /* 0x000fe20008011404 */
        /* <DEDUP_REMOVED lines=39> */
.L_x_4989:
[----:B------:R-:W-:Y:S02]  /*10000*/  UIMAD UR49, UR45, UR38, UR44 ;  /* 0x000000262d3172a4 */ /* 0x000fe4000f8e022c */
[----:B------:R-:W-:Y:S02]  /*10010*/  IMAD.U32 R0, RZ, RZ, UR38 ;  /* 0x00000026ff007e24 */ /* 0x000fe4000f8e00ff */
[----:B------:R-:W-:Y:S02]  /*10020*/  IMAD.MOV.U32 R21, RZ, RZ, 0x1 ;  /* 0x00000001ff157424 */ /* 0x000fe400078e00ff */
        /* <DEDUP_REMOVED lines=29> */
.L_x_4990:
        /* <DEDUP_REMOVED lines=20> */
.L_x_4992:
        /* <DEDUP_REMOVED lines=15> */
.L_x_4991:
[----:B------:R-:W0:Y:S01]  /*10430*/  LDC.64 R2, c[0x0][0x9f8] ;  /* 0x00027e00ff027b82 */ /* 0x000e220000000a00 */
[----:B------:R-:W-:-:S07]  /*10440*/  MOV R24, R17 ;  /* 0x0000001100187202 */ /* 0x000fce0000000f00 */
        /* <DEDUP_REMOVED lines=15> */
[----:B------:R-:W-:-:S04]  /*10540*/  IMAD.IADD R5, R31, 0x1, R18 ;  /* 0x000000011f057824 */ /* 0x000fc800078e0212 */
[C---:B-----5:R-:W-:Y:S01]  /*10550*/  IMAD.IADD R19, R5.reuse, 0x1, R28 ;  /* 0x0000000105137824 */ /* 0x060fe200078e021c */
[----:B------:R-:W-:-:S04]  /*10560*/  ISETP.GE.AND P0, PT, R5, UR47, PT ;  /* 0x0000002f05007c0c */ /* 0x000fc8000bf06270 */
[----:B------:R-:W-:Y:S01]  /*10570*/  ISETP.GT.U32.OR P0, PT, R31, 0x3f, P0 ;  /* 0x0000003f1f00780c */ /* 0x000fe20000704470 */
[----:B------:R-:W1:Y:S01]  /*10580*/  @P1 LDC R0, c[0x0][0x434] ;  /* 0x00010d00ff001b82 */ /* 0x000e620000000800 */
[----:B------:R-:W-:Y:S02]  /*10590*/  MOV R7, R19 ;  /* 0x0000001300077202 */ /* 0x000fe40000000f00 */
[----:B------:R-:W-:-:S05]  /*105a0*/  @P1 LOP3.LUT R16, R16, 0x400, RZ, 0xfc, !PT ;  /* 0x0000040010101812 */ /* 0x000fca00078efcff */
        /* <DEDUP_REMOVED lines=15> */
[----:B------:R-:W-:Y:S01]  /*106a0*/  IMAD.MOV R0, RZ, RZ, -R7 ;  /* 0x000000ffff007224 */ /* 0x000fe200078e0a07 */
[----:B------:R-:W-:Y:S02]  /*106b0*/  LOP3.LUT R16, R16, 0xffffffdf, RZ, 0xc0, !PT ;  /* 0xffffffdf10107812 */ /* 0x000fe400078ec0ff */
[----:B------:R-:W-:Y:S01]  /*106c0*/  CS2R R26, SRZ ;  /* 0x00000000001a7805 */ /* 0x000fe2000001ff00 */
[----:B------:R-:W-:Y:S01]  /*106d0*/  IMAD R19, R37, R0, R19 ;  /* 0x0000000025137224 */ /* 0x000fe200078e0213 */
[----:B0-----:R-:W-:-:S04]  /*106e0*/  SHF.L.U32 R4, R30, 0x3, RZ ;  /* 0x000000031e047819 */ /* 0x001fc800000006ff */
        /* <DEDUP_REMOVED lines=8> */
[----:B------:R-:W-:Y:S02]  /*10770*/  ISETP.GE.AND P2, PT, R2, UR4, PT ;  /* 0x0000000402007c0c */ /* 0x000fe4000bf46270 */
[----:B------:R-:W-:Y:S02]  /*10780*/  LOP3.LUT R3, R22, 0x180, RZ, 0xfc, !PT ;  /* 0x0000018016037812 */ /* 0x000fe400078efcff */
[----:B------:R-:W-:Y:S02]  /*10790*/  @P6 LOP3.LUT R16, R16, 0x20, RZ, 0xfc, !PT ;  /* 0x0000002010106812 */ /* 0x000fe400078efcff */
[----:B------:R-:W-:Y:S02]  /*107a0*/  ISETP.GE.AND P5, PT, R22, UR4, PT ;  /* 0x0000000416007c0c */ /* 0x000fe4000bfa6270 */
[----:B------:R-:W-:-:S02]  /*107b0*/  LOP3.LUT R16, R16, 0xffffffef, RZ, 0xc0, !PT ;  /* 0xffffffef10107812 */ /* 0x000fc400078ec0ff */
[----:B------:R-:W-:Y:S02]  /*107c0*/  SEL R0, RZ, 0xffffffff, P6 ;  /* 0xffffffffff007807 */ /* 0x000fe40003000000 */
[----:B------:R-:W-:Y:S02]  /*107d0*/  @P4 LOP3.LUT R16, R16, 0x10, RZ, 0xfc, !PT ;  /* 0x0000001010104812 */ /* 0x000fe400078efcff */
[----:B------:R-:W-:Y:S02]  /*107e0*/  LOP3.LUT R2, R22, 0x140, RZ, 0xfc, !PT ;  /* 0x0000014016027812 */ /* 0x000fe400078efcff */
[----:B------:R-:W-:-:S04]  /*107f0*/  LOP3.LUT R16, R16, 0xfffffff7, RZ, 0xc0, !PT ;  /* 0xfffffff710107812 */ /* 0x000fc800078ec0ff */
[----:B------:R-:W-:-:S04]  /*10800*/  @P3 LOP3.LUT R16, R16, 0x8, RZ, 0xfc, !PT ;  /* 0x0000000810103812 */ /* 0x000fc800078efcff */
[----:B------:R-:W-:-:S04]  /*10810*/  LOP3.LUT R16, R16, 0xfffffffb, RZ, 0xc0, !PT ;  /* 0xfffffffb10107812 */ /* 0x000fc800078ec0ff */
[----:B------:R-:W-:-:S04]  /*10820*/  @P2 LOP3.LUT R16, R16, 0x4, RZ, 0xfc, !PT ;  /* 0x0000000410102812 */ /* 0x000fc800078efcff */
[----:B------:R-:W-:-:S04]  /*10830*/  LOP3.LUT R16, R16, 0xffffffbf, RZ, 0xc0, !PT ;  /* 0xffffffbf10107812 */ /* 0x000fc800078ec0ff */
[----:B------:R-:W-:-:S04]  /*10840*/  @P5 LOP3.LUT R16, R16, 0x40, RZ, 0xfc, !PT ;  /* 0x0000004010105812 */ /* 0x000fc800078efcff */
[----:B------:R-:W-:Y:S02]  /*10850*/  LOP3.LUT R16, R16, 0xfffffffd, RZ, 0xc0, !PT ;  /* 0xfffffffd10107812 */ /* 0x000fe400078ec0ff */
[--C-:B--2---:R-:W-:Y:S01]  /*10860*/  @!P0 SHF.R.S32.HI R27, RZ, 0x1f, R5.reuse ;  /* 0x0000001fff1b8819 */ /* 0x104fe20000011405 */
[----:B------:R-:W-:Y:S01]  /*10870*/  @!P0 IMAD.MOV.U32 R26, RZ, RZ, R5 ;  /* 0x000000ffff1a8224 */ /* 0x000fe200078e0005 */
[----:B------:R-:W-:Y:S01]  /*10880*/  ISETP.GE.AND P0, PT, R3, UR4, PT ;  /* 0x0000000403007c0c */ /* 0x000fe2000bf06270 */
[----:B------:R-:W-:Y:S01]  /*10890*/  IMAD.SHL.U32 R3, R0, 0x2, RZ ;  /* 0x0000000200037824 */ /* 0x000fe200078e00ff */
[----:B------:R-:W-:Y:S02]  /*108a0*/  SEL R0, RZ, 0x1, P5 ;  /* 0x00000001ff007807 */ /* 0x000fe40002800000 */
[----:B------:R-:W-:Y:S02]  /*108b0*/  SEL R34, RZ, 0x40, P0 ;  /* 0x00000040ff227807 */ /* 0x000fe40000000000 */
[----:B------:R-:W-:-:S02]  /*108c0*/  ISETP.GE.AND P0, PT, R2, UR4, PT ;  /* 0x0000000402007c0c */ /* 0x000fc4000bf06270 */
[----:B------:R-:W-:Y:S02]  /*108d0*/  LOP3.LUT R5, R22, 0x1c0, RZ, 0xfc, !PT ;  /* 0x000001c016057812 */ /* 0x000fe400078efcff */
[----:B------:R-:W-:Y:S02]  /*108e0*/  LOP3.LUT R0, R3, 0x2, R0, 0xe2, !PT ;  /* 0x0000000203007812 */ /* 0x000fe400078ee200 */
[----:B------:R-:W-:Y:S02]  /*108f0*/  SEL R3, RZ, 0x4, P4 ;  /* 0x00000004ff037807 */ /* 0x000fe40002000000 */
[----:B------:R-:W-:Y:S02]  /*10900*/  SEL R2, RZ, 0x8, P3 ;  /* 0x00000008ff027807 */ /* 0x000fe40001800000 */
[----:B------:R-:W-:Y:S01]  /*10910*/  ISETP.GE.AND P1, PT, R5, UR4, PT ;  /* 0x0000000405007c0c */ /* 0x000fe2000bf26270 */
[----:B------:R-:W-:Y:S01]  /*10920*/  UMOV UR4, 0xffffffff ;  /* 0xffffffff00047882 */ /* 0x000fe20000000000 */
[----:B------:R-:W-:-:S02]  /*10930*/  LOP3.LUT R0, R2, R0, R3, 0xfe, !PT ;  /* 0x0000000002007212 */ /* 0x000fc400078efe03 */
[----:B------:R-:W-:Y:S02]  /*10940*/  SEL R3, RZ, 0x10, P2 ;  /* 0x00000010ff037807 */ /* 0x000fe40001000000 */
[----:B------:R-:W-:Y:S02]  /*10950*/  SEL R2, RZ, 0x20, P0 ;  /* 0x00000020ff027807 */ /* 0x000fe40000000000 */
[----:B------:R-:W-:Y:S02]  /*10960*/  SEL R17, RZ, 0x80, P1 ;  /* 0x00000080ff117807 */ /* 0x000fe40000800000 */
[----:B------:R-:W-:Y:S02]  /*10970*/  @P0 LOP3.LUT R16, R16, 0x2, RZ, 0xfc, !PT ;  /* 0x0000000210100812 */ /* 0x000fe400078efcff */
[----:B------:R-:W-:Y:S01]  /*10980*/  LOP3.LUT R3, R2, R0, R3, 0xfe, !PT ;  /* 0x0000000002037212 */ /* 0x000fe200078efe03 */
[----:B------:R-:W-:Y:S06]  /*10990*/  BRA.DIV UR4, `(.L_x_4993) ;  /* 0x0000002e041c7947 */ /* 0x000fec000b800000 */
.L_x_5035:
[----:B------:R-:W-:Y:S01]  /*109a0*/  ULOP3.LUT UR4, UR39, 0x2, URZ, 0xfc, !UPT ;  /* 0x0000000227047892 */ /* 0x000fe2000f8efc3f */
[----:B------:R-:W-:Y:S01]  /*109b0*/  ISETP.GT.U32.AND P1, PT, R31, 0x3f, PT ;  /* 0x0000003f1f00780c */ /* 0x000fe20003f24070 */
[----:B------:R-:W-:Y:S01]  /*109c0*/  IMAD.U32 R23, RZ, RZ, UR40 ;  /* 0x00000028ff177e24 */ /* 0x000fe2000f8e00ff */
[----:B------:R-:W-:Y:S02]  /*109d0*/  LOP3.LUT R16, R16, 0xffffff7f, RZ, 0xc0, !PT ;  /* 0xffffff7f10107812 */ /* 0x000fe400078ec0ff */
[----:B------:R-:W-:Y:S02]  /*109e0*/  LOP3.LUT R34, R3, R34, RZ, 0xfc, !PT ;  /* 0x0000002203227212 */ /* 0x000fe400078efcff */
[----:B------:R-:W-:Y:S02]  /*109f0*/  MOV R33, UR4 ;  /* 0x0000000400217c02 */ /* 0x000fe40008000f00 */
[----:B------:R-:W-:Y:S02]  /*10a00*/  SHF.R.S32.HI R23, RZ, 0x1f, R23 ;  /* 0x0000001fff177819 */ /* 0x000fe40000011417 */
[----:B------:R-:W-:-:S02]  /*10a10*/  ISETP.NE.AND P0, PT, R33, 0x3, PT ;  /* 0x000000032100780c */ /* 0x000fc40003f05270 */
[----:B------:R-:W-:-:S11]  /*10a20*/  LOP3.LUT R17, R34, R17, RZ, 0xfc, !PT ;  /* 0x0000001122117212 */ /* 0x000fd600078efcff */
[----:B------:R-:W-:-:S04]  /*10a30*/  @P0 LOP3.LUT R16, R16, 0x80, RZ, 0xfc, !PT ;  /* 0x0000008010100812 */ /* 0x000fc800078efcff */
[----:B------:R-:W-:-:S04]  /*10a40*/  LOP3.LUT R16, R16, 0xfffff7ff, RZ, 0xc0, !PT ;  /* 0xfffff7ff10107812 */ /* 0x000fc800078ec0ff */
[----:B------:R-:W-:Y:S01]  /*10a50*/  @P1 LOP3.LUT R16, R16, 0x800, RZ, 0xfc, !PT ;  /* 0x0000080010101812 */ /* 0x000fe200078efcff */
[----:B------:R-:W-:Y:S06]  /*10a60*/  @!P0 BRA `(.L_x_4994) ;  /* 0x0000000000048947 */ /* 0x000fec0003800000 */
[----:B------:R-:W-:Y:S01]  /*10a70*/  BPT.TRAP 0x1 ;  /* 0x000000040000795c */ /* 0x000fe20000300000 */
.L_x_4994:
[----:B------:R-:W-:-:S05]  /*10a80*/  IMAD.MOV.U32 R0, RZ, RZ, 0x1 ;  /* 0x00000001ff007424 */ /* 0x000fca00078e00ff */
[----:B------:R-:W-:-:S04]  /*10a90*/  SHF.L.U32 R0, R0, 0x1f, RZ ;  /* 0x0000001f00007819 */ /* 0x000fc800000006ff */
[----:B------:R-:W0:Y:S02]  /*10aa0*/  SYNCS.PHASECHK.TRANS64.TRYWAIT P0, [UR46+0x28c40], R0 ;  /* 0x028c4000ff0075a7 */ /* 0x000e24000800016e */
[----:B0-----:R-:W-:Y:S05]  /*10ab0*/  @!P0 BRA `(.L_x_4995) ;  /* 0x0000002800f48947 */ /* 0x001fea0003800000 */
.L_x_5036:
        /* <DEDUP_REMOVED lines=19> */
[----:B------:R-:W-:Y:S01]  /*10bf0*/  IMAD.WIDE.U32 R2, R5, UR40, R2 ;  /* 0x0000002805027c25 */ /* 0x000fe2000f8e0002 */
[----:B------:R-:W-:-:S03]  /*10c00*/  UMOV UR5, 0xffffffff ;  /* 0xffffffff00057882 */ /* 0x000fc60000000000 */
[----:B------:R-:W-:Y:S01]  /*10c10*/  VIADD R5, R3, UR4 ;  /* 0x0000000403057c36 */ /* 0x000fe20008000000 */
[----:B------:R-:W-:Y:S01]  /*10c20*/  ULDC UR4, c[0x0][0x2f4] ;  /* 0x0000bd0000047ab9 */ /* 0x000fe20000000800 */
[----:B------:R-:W-:Y:S02]  /*10c30*/  LOP3.LUT R3, R4, 0x1c0, RZ, 0xc0, !PT ;  /* 0x000001c004037812 */ /* 0x000fe400078ec0ff */
[----:B------:R-:W-:Y:S02]  /*10c40*/  ISETP.GE.AND P2, PT, R22, UR4, PT ;  /* 0x0000000416007c0c */ /* 0x000fe4000bf46270 */
[----:B------:R-:W-:Y:S02]  /*10c50*/  LOP3.LUT R3, R3, 0x38, R4, 0xf8, !PT ;  /* 0x0000003803037812 */ /* 0x000fe400078ef804 */
[----:B------:R-:W-:Y:S02]  /*10c60*/  LEA R0, P0, R2, UR6, 0x1 ;  /* 0x0000000602007c11 */ /* 0x000fe4000f8008ff */
[----:B------:R-:W-:Y:S01]  /*10c70*/  LOP3.LUT R3, R3, 0x38, R30, 0x78, !PT ;  /* 0x0000003803037812 */ /* 0x000fe200078e781e */
[----:B------:R-:W-:Y:S01]  /*10c80*/  IMAD.SHL.U32 R30, R6, 0x8, RZ ;  /* 0x00000008061e7824 */ /* 0x000fe200078e00ff */
[----:B------:R-:W-:-:S02]  /*10c90*/  LEA.HI.X R5, R2, UR7, R5, 0x1, P0 ;  /* 0x0000000702057c11 */ /* 0x000fc400080f0c05 */
[----:B------:R-:W-:Y:S02]  /*10ca0*/  ISETP.GE.AND P0, PT, R18, 0x1, PT ;  /* 0x000000011200780c */ /* 0x000fe40003f06270 */
[----:B------:R-:W-:Y:S02]  /*10cb0*/  LOP3.LUT R30, R3, 0x200, R30, 0xf8, !PT ;  /* 0x00000200031e7812 */ /* 0x000fe400078ef81e */
[----:B------:R-:W-:Y:S01]  /*10cc0*/  @P2 LOP3.LUT R16, R16, 0x1, RZ, 0xfc, !PT ;  /* 0x0000000110102812 */ /* 0x000fe200078efcff */
[----:B------:R-:W-:Y:S08]  /*10cd0*/  BRA.DIV UR5, `(.L_x_4996) ;  /* 0x0000002a05847947 */ /* 0x000ff0000b800000 */
[----:B------:R-:W0:Y:S01]  /*10ce0*/  SHFL.IDX PT, R14, R0, RZ, 0x181f ;  /* 0x00181fff000e7589 */ /* 0x000e2200000e0000 */
[----:B------:R-:W-:-:S03]  /*10cf0*/  @P0 LEA R7, R30, UR46, 0x1 ;  /* 0x0000002e1e070c11 */ /* 0x000fc6000f8e08ff */
[----:B------:R-:W1:Y:S04]  /*10d00*/  SHFL.IDX PT, R2, R5, RZ, 0x181f ;  /* 0x00181fff05027589 */ /* 0x000e6800000e0000 */
[----:B------:R-:W-:Y:S01]  /*10d10*/  SHFL.IDX PT, R4, R5, 0x1, 0x181f ;  /* 0x00381f0005047f89 */ /* 0x000fe200000e0000 */
[----:B0-----:R-:W-:-:S05]  /*10d20*/  @P0 LEA R14, P1, R22, R14, 0x1 ;  /* 0x0000000e160e0211 */ /* 0x001fca00078208ff */
[----:B-1----:R-:W-:Y:S01]  /*10d30*/  @P0 IMAD.X R3, RZ, RZ, R2, P1 ;  /* 0x000000ffff030224 */ /* 0x002fe200008e0602 */
[----:B------:R-:W-:Y:S02]  /*10d40*/  @P0 MOV R2, R14 ;  /* 0x0000000e00020202 */ /* 0x000fe40000000f00 */
        /* <DEDUP_REMOVED lines=16> */
.L_x_5046:
[----:B------:R-:W-:-:S13]  /*10e50*/  ISETP.GE.AND P0, PT, R18, 0x31, PT ;  /* 0x000000311200780c */ /* 0x000fda0003f06270 */
[----:B0-2---:R-:W-:Y:S02]  /*10e60*/  @P0 LEA R2, P1, R22, R14, 0x1 ;  /* 0x0000000e16020211 */ /* 0x005fe400078208ff */
[----:B------:R-:W-:-:S03]  /*10e70*/  @P0 LEA R5, R30, UR46, 0x1 ;  /* 0x0000002e1e050c11 */ /* 0x000fc6000f8e08ff */
[----:B-1----:R-:W-:-:S05]  /*10e80*/  @P0 IMAD.X R3, RZ, RZ, R4, P1 ;  /* 0x000000ffff030224 */ /* 0x002fca00008e0604 */
        /* <DEDUP_REMOVED lines=11> */
.L_x_4997:
        /* <DEDUP_REMOVED lines=11> */
[----:B------:R-:W-:Y:S01]  /*10ff0*/  MOV R4, UR4 ;  /* 0x0000000400047c02 */ /* 0x000fe20008000f00 */
[----:B------:R-:W-:Y:S01]  /*11000*/  IMAD.U32 R5, RZ, RZ, UR5 ;  /* 0x00000005ff057e24 */ /* 0x000fe2000f8e00ff */
[----:B------:R-:W0:Y:S01]  /*11010*/  LDC.64 R2, c[0x4][R2] ;  /* 0x0100000002027b82 */ /* 0x000e220000000a00 */
[----:B------:R-:W-:Y:S01]  /*11020*/  IMAD.U32 R6, RZ, RZ, UR6 ;  /* 0x00000006ff067e24 */ /* 0x000fe2000f8e00ff */
[----:B------:R-:W-:Y:S01]  /*11030*/  MOV R10, UR8 ;  /* 0x00000008000a7c02 */ /* 0x000fe20008000f00 */
[----:B------:R-:W-:Y:S01]  /*11040*/  IMAD.U32 R7, RZ, RZ, UR7 ;  /* 0x00000007ff077e24 */ /* 0x000fe2000f8e00ff */
[----:B------:R-:W-:Y:S01]  /*11050*/  MOV R13, RZ ;  /* 0x000000ff000d7202 */ /* 0x000fe20000000f00 */
[----:B------:R-:W-:-:S02]  /*11060*/  IMAD.U32 R11, RZ, RZ, UR9 ;  /* 0x00000009ff0b7e24 */ /* 0x000fc4000f8e00ff */
[----:B------:R-:W-:Y:S02]  /*11070*/  IMAD.MOV.U32 R8, RZ, RZ, 0x70 ;  /* 0x00000070ff087424 */ /* 0x000fe400078e00ff */
[----:B------:R-:W-:-:S07]  /*11080*/  IMAD.MOV.U32 R12, RZ, RZ, 0x1 ;  /* 0x00000001ff0c7424 */ /* 0x000fce00078e00ff */
[----:B------:R-:W-:-:S07]  /*11090*/  LEPC R20, `(.L_x_4998) ;  /* 0x000000001014794e */ /* 0x000fce0000000000 */
[----:B0-----:R-:W-:Y:S05]  /*110a0*/  CALL.ABS.NOINC R2 ;  /* 0x0000000002007343 */ /* 0x001fea0003c00000 */
.L_x_4998:
[----:B------:R-:W-:Y:S01]  /*110b0*/  UISETP.NE.AND UP0, UPT, UR48, URZ, UPT ;  /* 0x0000003f3000728c */ /* 0x000fe2000bf05270 */
[----:B------:R-:W0:Y:S01]  /*110c0*/  S2R R20, SR_CTAID.Z ;  /* 0x0000000000147919 */ /* 0x000e220000002700 */
[----:B------:R-:W-:Y:S01]  /*110d0*/  VIADD R9, R31, UR41 ;  /* 0x000000291f097c36 */ /* 0x000fe20008000000 */
[----:B------:R-:W-:Y:S01]  /*110e0*/  R2UR UR6, R23 ;  /* 0x00000000170672ca */ /* 0x000fe200000e0000 */
[----:B------:R-:W-:Y:S02]  /*110f0*/  ULDC.64 UR8, c[0x0][0x2d8] ;  /* 0x0000b60000087ab9 */ /* 0x000fe40000000a00 */
[----:B------:R-:W-:Y:S01]  /*11100*/  PLOP3.LUT P0, PT, PT, PT, UP0, 0x80, 0x0 ;  /* 0x000000000000781c */ /* 0x000fe20003f0f008 */
[----:B------:R-:W-:-:S04]  /*11110*/  IMAD.MOV.U32 R7, RZ, RZ, R9 ;  /* 0x000000ffff077224 */ /* 0x000fc800078e0009 */
[----:B------:R-:W-:-:S05]  /*11120*/  @UP0 ULDC UR4, c[0x0][0x44c] ;  /* 0x0001130000040ab9 */ /* 0x000fca0000000800 */
[----:B------:R-:W-:-:S03]  /*11130*/  UIMAD UR6, UR6, UR8, URZ ;  /* 0x00000008060672a4 */ /* 0x000fc6000f8e023f */
[----:B------:R-:W-:Y:S01]  /*11140*/  @P0 IMAD.HI.U32 R0, R9, UR4, RZ ;  /* 0x0000000409000c27 */ /* 0x000fe2000f8e00ff */
[----:B------:R-:W-:Y:S01]  /*11150*/  PLOP3.LUT P0, PT, PT, PT, UP0, 0x80, 0x0 ;  /* 0x000000000000781c */ /* 0x000fe20003f0f008 */
[----:B------:R-:W-:Y:S01]  /*11160*/  @UP0 ULDC UR4, c[0x0][0x450] ;  /* 0x0001140000040ab9 */ /* 0x000fe20000000800 */
[----:B------:R-:W-:-:S11]  /*11170*/  UIMAD UR6, UR40, UR9, UR6 ;  /* 0x00000009280672a4 */ /* 0x000fd6000f8e0206 */
[----:B------:R-:W-:Y:S01]  /*11180*/  @P0 SHF.R.U32.HI R7, RZ, UR4, R0 ;  /* 0x00000004ff070c19 */ /* 0x000fe20008011600 */
[----:B------:R-:W-:Y:S01]  /*11190*/  UIMAD.WIDE.U32 UR4, UR40, UR8, URZ ;  /* 0x00000008280472a5 */ /* 0x000fe2000f8e003f */
[----:B------:R-:W1:Y:S01]  /*111a0*/  LDC R0, c[0x0][0x448] ;  /* 0x00011200ff007b82 */ /* 0x000e620000000800 */
[----:B0-----:R-:W-:Y:S01]  /*111b0*/  SHF.R.S32.HI R6, RZ, 0x1f, R20 ;  /* 0x0000001fff067819 */ /* 0x001fe20000011414 */
[----:B------:R-:W-:Y:S01]  /*111c0*/  ULDC.64 UR8, c[0x0][0x2e0] ;  /* 0x0000b80000087ab9 */ /* 0x000fe20000000a00 */
[----:B------:R-:W-:Y:S02]  /*111d0*/  UIADD3 UR6, UR5, UR6, URZ ;  /* 0x0000000605067290 */ /* 0x000fe4000fffe03f */
[----:B------:R-:W-:Y:S01]  /*111e0*/  MOV R4, UR4 ;  /* 0x0000000400047c02 */ /* 0x000fe20008000f00 */
[----:B------:R-:W-:Y:S02]  /*111f0*/  IMAD R6, R6, UR8, RZ ;  /* 0x0000000806067c24 */ /* 0x000fe4000f8e02ff */
[----:B------:R-:W-:Y:S01]  /*11200*/  IMAD.U32 R5, RZ, RZ, UR5 ;  /* 0x00000005ff057e24 */ /* 0x000fe2000f8e00ff */
[----:B------:R-:W-:Y:S01]  /*11210*/  ULDC.64 UR4, c[0x0][0x2d0] ;  /* 0x0000b40000047ab9 */ /* 0x000fe20000000a00 */
[----:B------:R-:W-:-:S02]  /*11220*/  IMAD.U32 R3, RZ, RZ, UR6 ;  /* 0x00000006ff037e24 */ /* 0x000fc4000f8e00ff */
[----:B------:R-:W-:Y:S01]  /*11230*/  IMAD.MOV.U32 R2, RZ, RZ, R4 ;  /* 0x000000ffff027224 */ /* 0x000fe200078e0004 */
[----:B------:R-:W-:Y:S01]  /*11240*/  SHF.R.S32.HI R4, RZ, 0x1f, R7 ;  /* 0x0000001fff047819 */ /* 0x000fe20000011407 */
[C---:B------:R-:W-:Y:S02]  /*11250*/  IMAD R5, R20.reuse, UR9, R6 ;  /* 0x0000000914057c24 */ /* 0x040fe4000f8e0206 */
[----:B------:R-:W-:-:S04]  /*11260*/  IMAD.WIDE.U32 R2, R20, UR8, R2 ;  /* 0x0000000814027c25 */ /* 0x000fc8000f8e0002 */
[----:B------:R-:W-:Y:S01]  /*11270*/  IMAD.IADD R3, R3, 0x1, R5 ;  /* 0x0000000103037824 */ /* 0x000fe200078e0205 */
[C---:B------:R-:W-:Y:S01]  /*11280*/  IADD3 R5, -R7.reuse, RZ, RZ ;  /* 0x000000ff07057210 */ /* 0x040fe20007ffe1ff */
[----:B------:R-:W-:Y:S02]  /*11290*/  IMAD R4, R4, UR4, RZ ;  /* 0x0000000404047c24 */ /* 0x000fe4000f8e02ff */
[----:B------:R-:W-:-:S04]  /*112a0*/  IMAD.WIDE.U32 R2, R7, UR4, R2 ;  /* 0x0000000407027c25 */ /* 0x000fc8000f8e0002 */
[----:B-1----:R-:W-:Y:S02]  /*112b0*/  IMAD R5, R0, R5, R9 ;  /* 0x0000000500057224 */ /* 0x002fe400078e0209 */
        /* <DEDUP_REMOVED lines=17> */
[----:B------:R-:W-:Y:S02]  /*113d0*/  VIADD R7, R35, UR41 ;  /* 0x0000002923077c36 */ /* 0x000fe40008000000 */
[----:B------:R-:W1:Y:S01]  /*113e0*/  SHFL.IDX PT, R2, R5, RZ, 0x181f ;  /* 0x00181fff05027589 */ /* 0x000e6200000e0000 */
[----:B------:R-:W-:Y:S02]  /*113f0*/  IMAD R0, R0, UR4, RZ ;  /* 0x0000000400007c24 */ /* 0x000fe4000f8e02ff */
[C---:B------:R-:W-:Y:S01]  /*11400*/  VIADD R11, R7.reuse, 0x10 ;  /* 0x00000010070b7836 */ /* 0x040fe20000000000 */
[----:B------:R-:W-:Y:S02]  /*11410*/  SHFL.IDX PT, R6, R5, 0x1, 0x181f ;  /* 0x00381f0005067f89 */ /* 0x000fe400000e0000 */
[----:B------:R-:W-:-:S13]  /*11420*/  ISETP.GE.AND P0, PT, R7, R0, PT ;  /* 0x000000000700720c */ /* 0x000fda0003f06270 */
[----:B------:R-:W-:Y:S02]  /*11430*/  @!P0 LEA R9, R30, UR46, 0x1 ;  /* 0x0000002e1e098c11 */ /* 0x000fe4000f8e08ff */
[----:B0-----:R-:W-:-:S04]  /*11440*/  @!P0 LEA R14, P2, R22, R14, 0x1 ;  /* 0x0000000e160e8211 */ /* 0x001fc800078408ff */
[----:B-1----:R-:W-:Y:S01]  /*11450*/  @!P0 IADD3.X R3, RZ, R2, RZ, P2, !PT ;  /* 0x00000002ff038210 */ /* 0x002fe200017fe4ff */
[----:B------:R-:W-:Y:S02]  /*11460*/  @!P0 IMAD.MOV.U32 R2, RZ, RZ, R14 ;  /* 0x000000ffff028224 */ /* 0x000fe400078e000e */
[----:B------:R-:W0:Y:S04]  /*11470*/  SHFL.IDX PT, R14, R4, 0x1, 0x181f ;  /* 0x00381f00040e7f89 */ /* 0x000e2800000e0000 */
[----:B------:R1:W-:Y:S01]  /*11480*/  @!P0 LDGSTS.E.BYPASS.LTC128B.128 [R9+0x20400], desc[UR36][R2.64], !P1 ;  /* 0x2040000002098fae */ /* 0x0003e2000c901d64 */
[----:B------:R-:W-:Y:S02]  /*11490*/  ISETP.GE.AND P0, PT, R11, R0, PT ;  /* 0x000000000b00720c */ /* 0x000fe40003f06270 */
[----:B-1----:R-:W-:-:S11]  /*114a0*/  IADD3 R9, R7, 0x20, RZ ;  /* 0x0000002007097810 */ /* 0x002fd60007ffe0ff */
[----:B------:R-:W-:Y:S02]  /*114b0*/  @!P0 LEA R21, R30, UR46, 0x1 ;  /* 0x0000002e1e158c11 */ /* 0x000fe4000f8e08ff */
[----:B0-----:R-:W-:Y:S02]  /*114c0*/  @!P0 LEA R2, P2, R22, R14, 0x1 ;  /* 0x0000000e16028211 */ /* 0x001fe400078408ff */
[----:B------:R-:W0:Y:S03]  /*114d0*/  SHFL.IDX PT, R14, R4, 0x2, 0x181f ;  /* 0x00581f00040e7f89 */ /* 0x000e2600000e0000 */
[----:B------:R-:W-:Y:S02]  /*114e0*/  @!P0 IMAD.X R3, RZ, RZ, R6, P2 ;  /* 0x000000ffff038224 */ /* 0x000fe400010e0606 */
        /* <DEDUP_REMOVED lines=9> */
.L_x_5055:
[----:B------:R-:W-:-:S05]  /*11580*/  VIADD R7, R7, 0x30 ;  /* 0x0000003007077836 */ /* 0x000fca0000000000 */
[----:B------:R-:W-:Y:S02]  /*11590*/  ISETP.GE.AND P0, PT, R7, R0, PT ;  /* 0x000000000700720c */ /* 0x000fe40003f06270 */
[----:B------:R-:W-:-:S04]  /*115a0*/  MOV R0, 0x1 ;  /* 0x0000000100007802 */ /* 0x000fc80000000f00 */
[----:B------:R-:W-:-:S07]  /*115b0*/  SHF.L.U32 R0, R0, 0x1f, RZ ;  /* 0x0000001f00007819 */ /* 0x000fce00000006ff */
[----:B0-2---:R-:W-:Y:S02]  /*115c0*/  @!P0 LEA R2, P2, R22, R14, 0x1 ;  /* 0x0000000e16028211 */ /* 0x005fe400078408ff */
[----:B------:R-:W-:-:S03]  /*115d0*/  @!P0 LEA R5, R30, UR46, 0x1 ;  /* 0x0000002e1e058c11 */ /* 0x000fc6000f8e08ff */
[----:B-1----:R-:W-:-:S05]  /*115e0*/  @!P0 IMAD.X R3, RZ, RZ, R6, P2 ;  /* 0x000000ffff038224 */ /* 0x002fca00010e0606 */
        /* <DEDUP_REMOVED lines=11> */
.L_x_5056:
[----:B------:R-:W-:-:S13]  /*116a0*/  ISETP.NE.AND P0, PT, R33, 0x3, PT ;  /* 0x000000032100780c */ /* 0x000fda0003f05270 */
[----:B------:R-:W-:Y:S05]  /*116b0*/  @!P0 BRA `(.L_x_5001) ;  /* 0x0000000000048947 */ /* 0x000fea0003800000 */
[----:B------:R-:W-:Y:S01]  /*116c0*/  BPT.TRAP 0x1 ;  /* 0x000000040000795c */ /* 0x000fe20000300000 */
.L_x_5001:
[----:B------:R-:W1:Y:S02]  /*116d0*/  SYNCS.PHASECHK.TRANS64.TRYWAIT P0, [UR46+0x28c60], R0 ;  /* 0x028c6000ff0075a7 */ /* 0x000e64000800016e */
[----:B-1----:R-:W-:Y:S05]  /*116e0*/  @!P0 BRA `(.L_x_5002) ;  /* 0x0000002800608947 */ /* 0x002fea0003800000 */
.L_x_5057:
        /* <DEDUP_REMOVED lines=66> */
[----:B------:R0:W1:Y:S02]  /*11b10*/  SHFL.IDX PT, R14, R0, 0x3, 0x181f ;  /* 0x00781f00000e7f89 */ /* 0x00006400000e0000 */
[----:B------:R-:W-:Y:S02]  /*11b20*/  IADD3.X R3, RZ, R9, RZ, P6, !PT ;  /* 0x00000009ff037210 */ /* 0x000fe400037fe4ff */
        /* <DEDUP_REMOVED lines=37> */
.L_x_5067:
        /* <DEDUP_REMOVED lines=30> */
.L_x_5004:
[----:B------:R-:W-:Y:S01]  /*11f60*/  VIADD R25, R25, 0xfffffffe ;  /* 0xfffffffe19197836 */ /* 0x000fe20000000000 */
[----:B------:R-:W-:Y:S01]  /*11f70*/  SYNCS.ARRIVE.TRANS64.A1T0 RZ, [UR46+0x28c50], RZ ;  /* 0x028c50ffffff79a7 */ /* 0x000fe2000810002e */
[----:B------:R-:W-:Y:S01]  /*11f80*/  BSSY B0, `(.L_x_4982) ;  /* 0x00000f2000007945 */ /* 0x000fe20003800000 */
[----:B------:R-:W-:Y:S01]  /*11f90*/  MOV R0, 0x1 ;  /* 0x0000000100007802 */ /* 0x000fe20000000f00 */
[----:B------:R-:W-:Y:S01]  /*11fa0*/  IMAD.MOV.U32 R21, RZ, RZ, 0x1 ;  /* 0x00000001ff157424 */ /* 0x000fe200078e00ff */
[----:B------:R-:W-:-:S13]  /*11fb0*/  ISETP.GE.AND P0, PT, R25, UR49, PT ;  /* 0x0000003119007c0c */ /* 0x000fda000bf06270 */
[----:B------:R-:W-:Y:S05]  /*11fc0*/  @!P0 BRA `(.L_x_5005) ;  /* 0x0000000c00b48947 */ /* 0x000fea0003800000 */
[----:B------:R-:W-:Y:S01]  /*11fd0*/  UIADD3 UR4, UR45, 0x1, URZ ;  /* 0x000000012d047890 */ /* 0x000fe2000fffe03f */
[----:B------:R-:W-:Y:S01]  /*11fe0*/  LOP3.LUT R3, RZ, UR43, RZ, 0x33, !PT ;  /* 0x0000002bff037c12 */ /* 0x000fe2000f8e33ff */
[----:B------:R-:W-:Y:S01]  /*11ff0*/  IMAD.MOV.U32 R21, RZ, RZ, 0x1 ;  /* 0x00000001ff157424 */ /* 0x000fe200078e00ff */
[----:B------:R-:W-:Y:S01]  /*12000*/  LOP3.LUT R5, RZ, UR42, RZ, 0x33, !PT ;  /* 0x0000002aff057c12 */ /* 0x000fe2000f8e33ff */
[----:B------:R-:W-:Y:S01]  /*12010*/  UIMAD UR4, UR4, UR38, URZ ;  /* 0x00000026040472a4 */ /* 0x000fe2000f8e023f */
[----:B------:R-:W-:Y:S02]  /*12020*/  IADD3 R35, R36, R28, R35 ;  /* 0x0000001c24237210 */ /* 0x000fe40007ffe023 */
[----:B------:R-:W-:Y:S02]  /*12030*/  LOP3.LUT R28, R34, 0x40, RZ, 0xc0, !PT ;  /* 0x00000040221c7812 */ /* 0x000fe400078ec0ff */
[----:B------:R-:W-:Y:S01]  /*12040*/  LOP3.LUT R25, R17, 0x80, RZ, 0xc0, !PT ;  /* 0x0000008011197812 */ /* 0x000fe200078ec0ff */
[----:B------:R-:W-:Y:S01]  /*12050*/  VIADD R2, R35, 0xffffff40 ;  /* 0xffffff4023027836 */ /* 0x000fe20000000000 */
[----:B------:R-:W-:-:S02]  /*12060*/  LOP3.LUT R0, RZ, UR4, RZ, 0x33, !PT ;  /* 0x00000004ff007c12 */ /* 0x000fc4000f8e33ff */
[----:B------:R-:W-:Y:S02]  /*12070*/  SHF.R.U32.HI R28, RZ, 0x2, R28 ;  /* 0x00000002ff1c7819 */ /* 0x000fe4000001161c */
[----:B------:R-:W-:Y:S02]  /*12080*/  VIADDMNMX R0, R0, -UR44, R3, !PT ;  /* 0x8000002c00007c46 */ /* 0x000fe4000f800103 */
[----:B------:R-:W-:Y:S02]  /*12090*/  SHF.R.U32.HI R25, RZ, 0x3, R25 ;  /* 0x00000003ff197819 */ /* 0x000fe40000011619 */
[----:B------:R-:W-:Y:S02]  /*120a0*/  VIMNMX R5, R0, R5, !PT ;  /* 0x0000000500057248 */ /* 0x000fe40007fe0100 */
[----:B------:R-:W-:Y:S02]  /*120b0*/  MOV R0, 0x1 ;  /* 0x0000000100007802 */ /* 0x000fe40000000f00 */
[C---:B------:R-:W-:Y:S01]  /*120c0*/  IADD3 R22, -R5.reuse, -0x2, RZ ;  /* 0xfffffffe05167810 */ /* 0x040fe20007ffe1ff */
[----:B------:R-:W-:-:S07]  /*120d0*/  IMAD R9, R5, -0x40, R2 ;  /* 0xffffffc005097824 */ /* 0x000fce00078e0202 */
.L_x_5020:
[----:B------:R-:W-:Y:S01]  /*120e0*/  ISETP.NE.AND P1, PT, R37, 0x1, PT ;  /* 0x000000012500780c */ /* 0x000fe20003f25270 */
[----:B------:R-:W-:Y:S01]  /*120f0*/  BSSY B1, `(.L_x_5006) ;  /* 0x0000014000017945 */ /* 0x000fe20003800000 */
[----:B------:R-:W-:Y:S01]  /*12100*/  ISETP.GT.U32.AND P0, PT, R31, 0x3f, PT ;  /* 0x0000003f1f00780c */ /* 0x000fe20003f04070 */
[----:B------:R-:W-:Y:S02]  /*12110*/  IMAD.MOV.U32 R7, RZ, RZ, R9 ;  /* 0x000000ffff077224 */ /* 0x000fe400078e0009 */
[----:B------:R-:W-:-:S08]  /*12120*/  IMAD.MOV.U32 R6, RZ, RZ, RZ ;  /* 0x000000ffff067224 */ /* 0x000fd000078e00ff */
        /* <DEDUP_REMOVED lines=11> */
[----:B------:R-:W-:-:S04]  /*121e0*/  ULDC.64 UR4, c[0x0][0x418] ;  /* 0x0001060000047ab9 */ /* 0x000fc80000000a00 */
[----:B------:R-:W-:Y:S02]  /*121f0*/  IADD3 R3, R5, R3, RZ ;  /* 0x0000000305037210 */ /* 0x000fe40007ffe0ff */
[----:B------:R-:W-:-:S04]  /*12200*/  LEA R4, P0, R2, UR4, 0x2 ;  /* 0x0000000402047c11 */ /* 0x000fc8000f8010ff */
[----:B------:R-:W-:-:S05]  /*12210*/  LEA.HI.X R5, R2, UR5, R3, 0x2, P0 ;  /* 0x0000000502057c11 */ /* 0x000fca00080f1403 */
[----:B------:R0:W5:Y:S04]  /*12220*/  LDG.E R6, desc[UR36][R4.64] ;  /* 0x0000002404067981 */ /* 0x000168000c1e1900 */
.L_x_5007:
[----:B------:R-:W-:Y:S05]  /*12230*/  BSYNC B1 ;  /* 0x0000000000017941 */ /* 0x000fea0003800000 */
.L_x_5006:
[----:B------:R-:W-:-:S13]  /*12240*/  ISETP.NE.AND P0, PT, R33, 0x3, PT ;  /* 0x000000032100780c */ /* 0x000fda0003f05270 */
[----:B------:R-:W-:Y:S05]  /*12250*/  @!P0 BRA `(.L_x_5008) ;  /* 0x0000000000048947 */ /* 0x000fea0003800000 */
[----:B------:R-:W-:Y:S01]  /*12260*/  BPT.TRAP 0x1 ;  /* 0x000000040000795c */ /* 0x000fe20000300000 */
.L_x_5008:
[----:B------:R-:W-:Y:S01]  /*12270*/  LEA R10, R0, UR46, 0x3 ;  /* 0x0000002e000a7c11 */ /* 0x000fe2000f8e18ff */
[----:B------:R-:W-:Y:S01]  /*12280*/  BSSY B1, `(.L_x_5009) ;  /* 0x0000004000017945 */ /* 0x000fe20003800000 */
[----:B------:R-:W-:-:S04]  /*12290*/  SHF.L.U32 R20, R21, 0x1f, RZ ;  /* 0x0000001f15147819 */ /* 0x000fc800000006ff */
[----:B------:R-:W1:Y:S02]  /*122a0*/  SYNCS.PHASECHK.TRANS64.TRYWAIT P0, [R10+URZ+0x28c40], R20 ;  /* 0x028c40140a0075a7 */ /* 0x000e64000800017f */
[----:B-1----:R-:W-:Y:S05]  /*122b0*/  @!P0 BRA `(.L_x_5010) ;  /* 0x0000002400948947 */ /* 0x002fea0003800000 */
.L_x_5068:
[----:B------:R-:W-:Y:S05]  /*122c0*/  BSYNC B1 ;  /* 0x0000000000017941 */ /* 0x000fea0003800000 */
.L_x_5009:
        /* <DEDUP_REMOVED lines=25> */
[----:B------:R-:W-:Y:S01]  /*12460*/  IADD3 R29, R3, UR4, RZ ;  /* 0x00000004031d7c10 */ /* 0x000fe2000fffe0ff */
[----:B------:R-:W-:-:S03]  /*12470*/  UMOV UR4, 0xffffffff ;  /* 0xffffffff00047882 */ /* 0x000fc60000000000 */
        /* <DEDUP_REMOVED lines=17> */
[----:B------:R3:W0:Y:S01]  /*12590*/  SHFL.IDX PT, R14, R26, 0x3, 0x181f ;  /* 0x00781f001a0e7f89 */ /* 0x00062200000e0000 */
[----:B--2---:R-:W-:-:S05]  /*125a0*/  IADD3.X R3, RZ, R3, RZ, P0, !PT ;  /* 0x00000003ff037210 */ /* 0x004fca00007fe4ff */
[----:B------:R3:W-:Y:S04]  /*125b0*/  LDGSTS.E.BYPASS.LTC128B.128 [R27+0x23400], desc[UR36][R2.64], !P1 ;  /* 0x23400000021b7fae */ /* 0x0007e8000c901d64 */
.L_x_5078:
        /* <DEDUP_REMOVED lines=8> */
.L_x_5012:
        /* <DEDUP_REMOVED lines=10> */
.L_x_5013:
[----:B------:R2:W-:Y:S01]  /*126e0*/  SYNCS.ARRIVE.TRANS64.A1T0 RZ, [R10+URZ+0x28c30], RZ ;  /* 0x028c30ff0aff79a7 */ /* 0x0005e2000810003f */
[----:B------:R-:W-:Y:S05]  /*126f0*/  @!P2 BRA `(.L_x_5014) ;  /* 0x000000000004a947 */ /* 0x000fea0003800000 */
[----:B------:R-:W-:Y:S01]  /*12700*/  BPT.TRAP 0x1 ;  /* 0x000000040000795c */ /* 0x000fe20000300000 */
.L_x_5014:
[----:B------:R-:W3:Y:S01]  /*12710*/  SYNCS.PHASECHK.TRANS64.TRYWAIT P0, [R10+URZ+0x28c60], R20 ;  /* 0x028c60140a0075a7 */ /* 0x000ee2000800017f */
[----:B------:R-:W-:Y:S04]  /*12720*/  BSSY B1, `(.L_x_5015) ;  /* 0x0000002000017945 */ /* 0x000fe80003800000 */
[----:B---3--:R-:W-:Y:S05]  /*12730*/  @!P0 BRA `(.L_x_5016) ;  /* 0x0000002400948947 */ /* 0x008fea0003800000 */
.L_x_5079:
[----:B------:R-:W-:Y:S05]  /*12740*/  BSYNC B1 ;  /* 0x0000000000017941 */ /* 0x000fea0003800000 */
.L_x_5015:
        /* <DEDUP_REMOVED lines=51> */
[----:B------:R0:W1:Y:S01]  /*12a80*/  SHFL.IDX PT, R14, R18, 0x3, 0x181f ;  /* 0x00781f00120e7f89 */ /* 0x00006200000e0000 */
[----:B------:R-:W-:Y:S02]  /*12a90*/  IADD3.X R3, RZ, R20, RZ, P0, !PT ;  /* 0x00000014ff037210 */ /* 0x000fe400007fe4ff */
        /* <DEDUP_REMOVED lines=24> */
.L_x_5089:
        /* <DEDUP_REMOVED lines=20> */
.L_x_5018:
        /* <DEDUP_REMOVED lines=10> */
.L_x_5019:
[----:B------:R-:W-:Y:S01]  /*12e00*/  VIADD R0, R0, 0x1 ;  /* 0x0000000100007836 */ /* 0x000fe20000000000 */
[----:B------:R-:W-:Y:S01]  /*12e10*/  IADD3 R22, R22, -0x1, RZ ;  /* 0xffffffff16167810 */ /* 0x000fe20007ffe0ff */
[----:B------:R1:W-:Y:S01]  /*12e20*/  SYNCS.ARRIVE.TRANS64.A1T0 RZ, [R10+URZ+0x28c50], RZ ;  /* 0x028c50ff0aff79a7 */ /* 0x0003e2000810003f */
[----:B------:R-:W-:Y:S02]  /*12e30*/  VIADD R9, R9, 0xffffffc0 ;  /* 0xffffffc009097836 */ /* 0x000fe40000000000 */
[----:B------:R-:W-:-:S04]  /*12e40*/  ISETP.NE.AND P0, PT, R0, 0x2, PT ;  /* 0x000000020000780c */ /* 0x000fc80003f05270 */
[----:B------:R-:W-:Y:S02]  /*12e50*/  SEL R0, R0, RZ, P0 ;  /* 0x000000ff00007207 */ /* 0x000fe40000000000 */
[----:B0-----:R-:W-:Y:S02]  /*12e60*/  SEL R2, RZ, 0x1, P0 ;  /* 0x00000001ff027807 */ /* 0x001fe40000000000 */
[----:B------:R-:W-:Y:S02]  /*12e70*/  ISETP.GT.AND P0, PT, R22, UR49, PT ;  /* 0x0000003116007c0c */ /* 0x000fe4000bf04270 */
[----:B------:R-:W-:-:S11]  /*12e80*/  LOP3.LUT R21, R21, R2, RZ, 0x3c, !PT ;  /* 0x0000000215157212 */ /* 0x000fd600078e3cff */
[----:B-1----:R-:W-:Y:S05]  /*12e90*/  @P0 BRA `(.L_x_5020) ;  /* 0xfffffff000900947 */ /* 0x002fea000383ffff */
.L_x_5005:
[----:B------:R-:W-:Y:S05]  /*12ea0*/  BSYNC B0 ;  /* 0x0000000000007941 */ /* 0x000fea0003800000 */
.L_x_4982:
[----:B------:R-:W0:Y:S01]  /*12eb0*/  S2R R3, SR_CgaCtaId ;  /* 0x0000000000037919 */ /* 0x000e220000008800 */
[----:B------:R-:W-:Y:S01]  /*12ec0*/  MOV R2, 0x400 ;  /* 0x0000040000027802 */ /* 0x000fe20000000f00 */
[----:B------:R-:W-:Y:S01]  /*12ed0*/  BSSY B0, `(.L_x_5021) ;  /* 0x0000005000007945 */ /* 0x000fe20003800000 */
[----:B------:R-:W-:Y:S02]  /*12ee0*/  SHF.L.U32 R4, R4, 0x1f, RZ ;  /* 0x0000001f04047819 */ /* 0x000fe400000006ff */
[----:B0-----:R-:W-:-:S04]  /*12ef0*/  LEA R5, R3, R2, 0x18 ;  /* 0x0000000203057211 */ /* 0x001fc800078ec0ff */
[----:B------:R-:W0:Y:S02]  /*12f00*/  SYNCS.PHASECHK.TRANS64.TRYWAIT P0, [R5+URZ+0x28c20], R4 ;  /* 0x028c2004050075a7 */ /* 0x000e24000800017f */
[----:B0-----:R-:W-:Y:S05]  /*12f10*/  @!P0 BRA `(.L_x_5022) ;  /* 0x0000002400748947 */ /* 0x001fea0003800000 */
.L_x_5090:
[----:B------:R-:W-:Y:S05]  /*12f20*/  BSYNC B0 ;  /* 0x0000000000007941 */ /* 0x000fea0003800000 */
.L_x_5021:
[----:B------:R-:W-:-:S03]  /*12f30*/  UMOV UR4, 0xffffffff ;  /* 0xffffffff00047882 */ /* 0x000fc60000000000 */
[----:B------:R-:W-:Y:S05]  /*12f40*/  BRA.DIV UR4, `(.L_x_5023) ;  /* 0x00000026047c7947 */ /* 0x000fea000b800000 */
[----:B------:R-:W1:Y:S02]  /*12f50*/  S2R R2, SR_TID.X ;  /* 0x0000000000027919 */ /* 0x000e640000002100 */
[----:B-1----:R-:W-:-:S04]  /*12f60*/  SHF.R.U32.HI R2, RZ, 0x5, R2 ;  /* 0x00000005ff027819 */ /* 0x002fc80000011602 */
[----:B------:R-:W-:-:S05]  /*12f70*/  LOP3.LUT R2, R2, 0x3, RZ, 0xc0, !PT ;  /* 0x0000000302027812 */ /* 0x000fca00078ec0ff */
[----:B------:R1:W3:Y:S02]  /*12f80*/  SHFL.IDX PT, R14, R2, RZ, 0x1f ;  /* 0x00001fff020e7589 */ /* 0x0002e400000e0000 */
.L_x_5093:
[----:B---3--:R-:W-:-:S13]  /*12f90*/  ISETP.NE.AND P0, PT, R14, RZ, PT ;  /* 0x000000ff0e00720c */ /* 0x008fda0003f05270 */
[----:B------:R-:W-:Y:S05]  /*12fa0*/  @P0 BRA `(.L_x_4871) ;  /* 0x0000000000880947 */ /* 0x000fea0003800000 */
[----:B------:R-:W-:-:S03]  /*12fb0*/  UMOV UR4, 0xffffffff ;  /* 0xffffffff00047882 */ /* 0x000fc60000000000 */
[----:B------:R-:W-:Y:S05]  /*12fc0*/  BRA.DIV UR4, `(.L_x_5024) ;  /* 0x0000002604907947 */ /* 0x000fea000b800000 */
[----:B------:R-:W-:-:S13]  /*12fd0*/  ELECT P6, URZ, PT ;  /* 0x00000000003f782f */ /* 0x000fda00038c0000 */
.L_x_5096:
[----:B------:R-:W-:Y:S05]  /*12fe0*/  @!P6 BRA `(.L_x_4871) ;  /* 0x000000000078e947 */ /* 0x000fea0003800000 */
[----:B------:R-:W-:-:S06]  /*12ff0*/  ULOP3.LUT UR4, UR39, 0x2, URZ, 0xfc, !UPT ;  /* 0x0000000227047892 */ /* 0x000fcc000f8efc3f */
[----:B-1----:R-:W-:-:S05]  /*13000*/  IMAD.U32 R2, RZ, RZ, UR4 ;  /* 0x00000004ff027e24 */ /* 0x002fca000f8e00ff */
[----:B------:R-:W-:-:S13]  /*13010*/  ISETP.NE.AND P0, PT, R2, 0x3, PT ;  /* 0x000000030200780c */ /* 0x000fda0003f05270 */
[----:B------:R-:W-:Y:S05]  /*13020*/  @!P0 BRA `(.L_x_5025) ;  /* 0x0000000000048947 */ /* 0x000fea0003800000 */
[----:B------:R-:W-:Y:S01]  /*13030*/  BPT.TRAP 0x1 ;  /* 0x000000040000795c */ /* 0x000fe20000300000 */
.L_x_5025:
[C---:B0-----:R-:W-:Y:S01]  /*13040*/  IMAD R4, R0.reuse, 0x8, R5 ;  /* 0x0000000800047824 */ /* 0x041fe200078e0205 */
[----:B------:R-:W-:Y:S02]  /*13050*/  SHF.L.U32 R3, R21, 0x1f, RZ ;  /* 0x0000001f15037819 */ /* 0x000fe400000006ff */
[----:B------:R-:W-:Y:S02]  /*13060*/  IADD3 R0, R0, 0x1, RZ ;  /* 0x0000000100007810 */ /* 0x000fe40007ffe0ff */
[----:B------:R-:W0:Y:S02]  /*13070*/  SYNCS.PHASECHK.TRANS64.TRYWAIT P1, [R4+URZ+0x28c40], R3 ;  /* 0x028c4003040075a7 */ /* 0x000e24000802017f */
[----:B------:R-:W-:-:S04]  /*13080*/  ISETP.NE.AND P2, PT, R0, 0x2, PT ;  /* 0x000000020000780c */ /* 0x000fc80003f45270 */
[----:B------:R-:W-:Y:S01]  /*13090*/  SEL R2, RZ, 0x1, P2 ;  /* 0x00000001ff027807 */ /* 0x000fe20001000000 */
[----:B0-----:R-:W-:Y:S08]  /*130a0*/  @!P1 BRA `(.L_x_5026) ;  /* 0x0000002400789947 */ /* 0x001ff00003800000 */
.L_x_5097:
[----:B------:R-:W-:Y:S02]  /*130b0*/  SEL R0, R0, RZ, P2 ;  /* 0x000000ff00007207 */ /* 0x000fe40001000000 */
[----:B------:R-:W-:Y:S01]  /*130c0*/  LOP3.LUT R2, R21, R2, RZ, 0x3c, !PT ;  /* 0x0000000215027212 */ /* 0x000fe200078e3cff */
[----:B------:R-:W-:Y:S06]  /*130d0*/  @!P0 BRA `(.L_x_5027) ;  /* 0x0000000000048947 */ /* 0x000fec0003800000 */
[----:B------:R-:W-:Y:S01]  /*130e0*/  BPT.TRAP 0x1 ;  /* 0x000000040000795c */ /* 0x000fe20000300000 */
.L_x_5027:
[----:B------:R-:W-:Y:S01]  /*130f0*/  IMAD R5, R0, 0x8, R5 ;  /* 0x0000000800057824 */ /* 0x000fe200078e0205 */
[----:B------:R-:W-:-:S04]  /*13100*/  SHF.L.U32 R0, R2, 0x1f, RZ ;  /* 0x0000001f02007819 */ /* 0x000fc800000006ff */
[----:B------:R-:W1:Y:S02]  /*13110*/  SYNCS.PHASECHK.TRANS64.TRYWAIT P1, [R5+URZ+0x28c40], R0 ;  /* 0x028c4000050075a7 */ /* 0x000e64000802017f */
[----:B-1----:R-:W-:Y:S05]  /*13120*/  @!P1 BRA `(.L_x_5028) ;  /* 0x00000024006c9947 */ /* 0x002fea0003800000 */
.L_x_5098:
[----:B------:R-:W-:Y:S05]  /*13130*/  @!P0 BRA `(.L_x_5029) ;  /* 0x0000000000048947 */ /* 0x000fea0003800000 */
[----:B------:R-:W-:Y:S01]  /*13140*/  BPT.TRAP 0x1 ;  /* 0x000000040000795c */ /* 0x000fe20000300000 */
.L_x_5029:
[----:B------:R-:W3:Y:S02]  /*13150*/  SYNCS.PHASECHK.TRANS64.TRYWAIT P1, [R4+URZ+0x28c60], R3 ;  /* 0x028c6003040075a7 */ /* 0x000ee4000802017f */
[----:B---3--:R-:W-:Y:S05]  /*13160*/  @!P1 BRA `(.L_x_5030) ;  /* 0x0000002400709947 */ /* 0x008fea0003800000 */
.L_x_5099:
[----:B------:R-:W-:Y:S05]  /*13170*/  @!P0 BRA `(.L_x_5031) ;  /* 0x0000000000048947 */ /* 0x000fea0003800000 */
[----:B------:R-:W-:Y:S01]  /*13180*/  BPT.TRAP 0x1 ;  /* 0x000000040000795c */ /* 0x000fe20000300000 */
.L_x_5031:
[----:B----4-:R4:W0:Y:S02]  /*13190*/  SYNCS.PHASECHK.TRANS64.TRYWAIT P0, [R5+URZ+0x28c60], R0 ;  /* 0x028c6000050075a7 */ /* 0x010824000800017f */
[----:B0-----:R-:W-:Y:S05]  /*131a0*/  @!P0 NANOSLEEP.SYNCS 0x989680 ;  /* 0x009896800000895d */ /* 0x001fea0003900000 */
[----:B------:R-:W0:Y:S02]  /*131b0*/  @!P0 SYNCS.PHASECHK.TRANS64 P0, [R5+URZ+0x28c60], R0 ;  /* 0x028c6000050085a7 */ /* 0x000e24000800007f */
[----:B0-----:R-:W-:Y:S05]  /*131c0*/  @!P0 BRA `(.L_x_5031) ;  /* 0xfffffffc00f08947 */ /* 0x001fea000383ffff */
.L_x_4871:
[----:B------:R-:W-:Y:S05]  /*131d0*/  BSYNC B6 ;  /* 0x0000000000067941 */ /* 0x000fea0003800000 */
.L_x_4868:
[----:B------:R-:W-:Y:S05]  /*131e0*/  EXIT ;  /* 0x000000000000794d */ /* 0x000fea0003800000 */
.L_x_4882:
[----:B0-----:R-:W-:-:S04]  /*131f0*/  IMAD.U32 R5, RZ, RZ, UR5 ;  /* 0x00000005ff057e24 */ /* 0x001fc8000f8e00ff */
[----:B------:R0:W1:Y:S03]  /*13200*/  SYNCS.PHASECHK.TRANS64.TRYWAIT P1, [R5+URZ+0x28c50], R2 ;  /* 0x028c5002050075a7 */ /* 0x000066000802017f */
[----:B-1----:R-:W-:Y:S05]  /*13210*/  @!P1 NANOSLEEP.SYNCS 0x989680 ;  /* 0x009896800000995d */ /* 0x002fea0003900000 */
[----:B------:R-:W1:Y:S02]  /*13220*/  @!P1 SYNCS.PHASECHK.TRANS64 P1, [R5+URZ+0x28c50], R2 ;  /* 0x028c5002050095a7 */ /* 0x000e64000802007f */
[----:B-1----:R-:W-:Y:S05]  /*13230*/  @!P1 BRA `(.L_x_4882) ;  /* 0xfffffffc00ec9947 */ /* 0x002fea000383ffff */
[----:B------:R-:W-:Y:S05]  /*13240*/  BRA `(.L_x_5032) ;  /* 0xfffffee400547947 */ /* 0x000fea000383ffff */
.L_x_4888:
[----:B-1----:R-:W-:-:S04]  /*13250*/  IMAD.U32 R5, RZ, RZ, UR7 ;  /* 0x00000007ff057e24 */ /* 0x002fc8000f8e00ff */
[----:B------:R1:W2:Y:S03]  /*13260*/  SYNCS.PHASECHK.TRANS64.TRYWAIT P1, [R5+URZ+0x28c50], R2 ;  /* 0x028c5002050075a7 */ /* 0x0002a6000802017f */
[----:B--2---:R-:W-:Y:S05]  /*13270*/  @!P1 NANOSLEEP.SYNCS 0x989680 ;  /* 0x009896800000995d */ /* 0x004fea0003900000 */
[----:B------:R-:W2:Y:S02]  /*13280*/  @!P1 SYNCS.PHASECHK.TRANS64 P1, [R5+URZ+0x28c50], R2 ;  /* 0x028c5002050095a7 */ /* 0x000ea4000802007f */
[----:B--2---:R-:W-:Y:S05]  /*13290*/  @!P1 BRA `(.L_x_4888) ;  /* 0xfffffffc00ec9947 */ /* 0x004fea000383ffff */
[----:B------:R-:W-:Y:S05]  /*132a0*/  BRA `(.L_x_4887) ;  /* 0xfffffef000587947 */ /* 0x000fea000383ffff */
.L_x_4899:
[----:B-1----:R-:W-:-:S04]  /*132b0*/  MOV R0, UR40 ;  /* 0x0000002800007c02 */ /* 0x002fc80008000f00 */
[----:B------:R1:W2:Y:S03]  /*132c0*/  SYNCS.PHASECHK.TRANS64.TRYWAIT P0, [R0+URZ+0x28c00], R13 ;  /* 0x028c000d000075a7 */ /* 0x0002a6000800017f */
[----:B--2---:R-:W-:Y:S05]  /*132d0*/  @!P0 NANOSLEEP.SYNCS 0x989680 ;  /* 0x009896800000895d */ /* 0x004fea0003900000 */
[----:B------:R-:W2:Y:S02]  /*132e0*/  @!P0 SYNCS.PHASECHK.TRANS64 P0, [R0+URZ+0x28c00], R13 ;  /* 0x028c000d000085a7 */ /* 0x000ea4000800007f */
[----:B--2---:R-:W-:Y:S05]  /*132f0*/  @!P0 BRA `(.L_x_4899) ;  /* 0xfffffffc00ec8947 */ /* 0x004fea000383ffff */
[----:B------:R-:W-:Y:S05]  /*13300*/  BRA `(.L_x_5033) ;  /* 0xffffff08005c7947 */ /* 0x000fea000383ffff */
.L_x_4903:
[----:B-1----:R-:W-:-:S04]  /*13310*/  IMAD.U32 R2, RZ, RZ, UR40 ;  /* 0x00000028ff027e24 */ /* 0x002fc8000f8e00ff */
[----:B------:R1:W2:Y:S03]  /*13320*/  SYNCS.PHASECHK.TRANS64.TRYWAIT P0, [R2+URZ+0x28c30], R13 ;  /* 0x028c300d020075a7 */ /* 0x0002a6000800017f */
[----:B--2---:R-:W-:Y:S05]  /*13330*/  @!P0 NANOSLEEP.SYNCS 0x989680 ;  /* 0x009896800000895d */ /* 0x004fea0003900000 */
[----:B------:R-:W2:Y:S02]  /*13340*/  @!P0 SYNCS.PHASECHK.TRANS64 P0, [R2+URZ+0x28c30], R13 ;  /* 0x028c300d020085a7 */ /* 0x000ea4000800007f */
[----:B--2---:R-:W-:Y:S05]  /*13350*/  @!P0 BRA `(.L_x_4903) ;  /* 0xfffffffc00ec8947 */ /* 0x004fea000383ffff */
[----:B------:R-:W-:Y:S05]  /*13360*/  BRA `(.L_x_4902) ;  /* 0xffffff08009c7947 */ /* 0x000fea000383ffff */
.L_x_4916:
[----:B--2---:R-:W-:-:S04]  /*13370*/  IMAD.U32 R14, RZ, RZ, UR40 ;  /* 0x00000028ff0e7e24 */ /* 0x004fc8000f8e00ff */
[----:B------:R2:W4:Y:S03]  /*13380*/  SYNCS.PHASECHK.TRANS64.TRYWAIT P0, [R14+URZ+0x28c50], R13 ;  /* 0x028c500d0e0075a7 */ /* 0x000526000800017f */
[----:B----4-:R-:W-:Y:S05]  /*13390*/  @!P0 NANOSLEEP.SYNCS 0x989680 ;  /* 0x009896800000895d */ /* 0x010fea0003900000 */
[----:B------:R-:W4:Y:S02]  /*133a0*/  @!P0 SYNCS.PHASECHK.TRANS64 P0, [R14+URZ+0x28c50], R13 ;  /* 0x028c500d0e0085a7 */ /* 0x000f24000800007f */
[----:B----4-:R-:W-:Y:S05]  /*133b0*/  @!P0 BRA `(.L_x_4916) ;  /* 0xfffffffc00ec8947 */ /* 0x010fea000383ffff */
[----:B------:R-:W-:Y:S05]  /*133c0*/  BRA `(.L_x_4915) ;  /* 0xffffff2400fc7947 */ /* 0x000fea000383ffff */
.L_x_4925:
[----:B-1----:R-:W-:-:S04]  /*133d0*/  IMAD.U32 R12, RZ, RZ, UR31 ;  /* 0x0000001fff0c7e24 */ /* 0x002fc8000f8e00ff */
[----:B------:R1:W2:Y:S03]  /*133e0*/  SYNCS.PHASECHK.TRANS64.TRYWAIT P0, [R12+URZ+0x28c30], R13 ;  /* 0x028c300d0c0075a7 */ /* 0x0002a6000800017f */
[----:B--2---:R-:W-:Y:S05]  /*133f0*/  @!P0 NANOSLEEP.SYNCS 0x989680 ;  /* 0x009896800000895d */ /* 0x004fea0003900000 */
[----:B------:R-:W2:Y:S02]  /*13400*/  @!P0 SYNCS.PHASECHK.TRANS64 P0, [R12+URZ+0x28c30], R13 ;  /* 0x028c300d0c0085a7 */ /* 0x000ea4000800007f */
[----:B--2---:R-:W-:Y:S05]  /*13410*/  @!P0 BRA `(.L_x_4925) ;  /* 0xfffffffc00ec8947 */ /* 0x004fea000383ffff */
[----:B------:R-:W-:Y:S05]  /*13420*/  BRA `(.L_x_4924) ;  /* 0xffffff2c009c7947 */ /* 0x000fea000383ffff */
.L_x_4938:
[----:B-1----:R-:W-:-:S04]  /*13430*/  MOV R14, UR31 ;  /* 0x0000001f000e7c02 */ /* 0x002fc80008000f00 */
[----:B------:R1:W2:Y:S03]  /*13440*/  SYNCS.PHASECHK.TRANS64.TRYWAIT P0, [R14+URZ+0x28c50], R13 ;  /* 0x028c500d0e0075a7 */ /* 0x0002a6000800017f */
[----:B--2---:R-:W-:Y:S05]  /*13450*/  @!P0 NANOSLEEP.SYNCS 0x989680 ;  /* 0x009896800000895d */ /* 0x004fea0003900000 */
[----:B------:R-:W2:Y:S02]  /*13460*/  @!P0 SYNCS.PHASECHK.TRANS64 P0, [R14+URZ+0x28c50], R13 ;  /* 0x028c500d0e0085a7 */ /* 0x000ea4000800007f */
[----:B--2---:R-:W-:Y:S05]  /*13470*/  @!P0 BRA `(.L_x_4938) ;  /* 0xfffffffc00ec8947 */ /* 0x004fea000383ffff */
[----:B------:R-:W-:Y:S05]  /*13480*/  BRA `(.L_x_4937) ;  /* 0xffffff4c007c7947 */ /* 0x000fea000383ffff */
.L_x_4948:
[----:B-1----:R-:W-:-:S04]  /*13490*/  IMAD.U32 R11, RZ, RZ, UR26 ;  /* 0x0000001aff0b7e24 */ /* 0x002fc8000f8e00ff */
[----:B------:R1:W2:Y:S03]  /*134a0*/  SYNCS.PHASECHK.TRANS64.TRYWAIT P1, [R11+URZ+0x28c30], R14 ;  /* 0x028c300e0b0075a7 */ /* 0x0002a6000802017f */
[----:B--2---:R-:W-:Y:S05]  /*134b0*/  @!P1 NANOSLEEP.SYNCS 0x989680 ;  /* 0x009896800000995d */ /* 0x004fea0003900000 */
[----:B------:R-:W2:Y:S02]  /*134c0*/  @!P1 SYNCS.PHASECHK.TRANS64 P1, [R11+URZ+0x28c30], R14 ;  /* 0x028c300e0b0095a7 */ /* 0x000ea4000802007f */
[----:B--2---:R-:W-:Y:S05]  /*134d0*/  @!P1 BRA `(.L_x_4948) ;  /* 0xfffffffc00ec9947 */ /* 0x004fea000383ffff */
[----:B------:R-:W-:Y:S05]  /*134e0*/  BRA `(.L_x_4947) ;  /* 0xffffff54000c7947 */ /* 0x000fea000383ffff */
.L_x_4953:
[----:B---3--:R-:W-:-:S04]  /*134f0*/  IMAD.U32 R15, RZ, RZ, UR26 ;  /* 0x0000001aff0f7e24 */ /* 0x008fc8000f8e00ff */
[----:B------:R3:W4:Y:S03]  /*13500*/  SYNCS.PHASECHK.TRANS64.TRYWAIT P1, [R15+URZ+0x28c50], R14 ;  /* 0x028c500e0f0075a7 */ /* 0x000726000802017f */
[----:B----4-:R-:W-:Y:S05]  /*13510*/  @!P1 NANOSLEEP.SYNCS 0x989680 ;  /* 0x009896800000995d */ /* 0x010fea0003900000 */
[----:B------:R-:W4:Y:S02]  /*13520*/  @!P1 SYNCS.PHASECHK.TRANS64 P1, [R15+URZ+0x28c50], R14 ;  /* 0x028c500e0f0095a7 */ /* 0x000f24000802007f */
[----:B----4-:R-:W-:Y:S05]  /*13530*/  @!P1 BRA `(.L_x_4953) ;  /* 0xfffffffc00ec9947 */ /* 0x010fea000383ffff */
[----:B------:R-:W-:Y:S05]  /*13540*/  BRA `(.L_x_4952) ;  /* 0xffffff6800287947 */ /* 0x000fea000383ffff */
.L_x_4960:
[----:B--2---:R-:W-:-:S04]  /*13550*/  IMAD.U32 R12, RZ, RZ, UR25 ;  /* 0x00000019ff0c7e24 */ /* 0x004fc8000f8e00ff */
[----:B------:R2:W4:Y:S03]  /*13560*/  SYNCS.PHASECHK.TRANS64.TRYWAIT P0, [R12+URZ+0x28c30], R13 ;  /* 0x028c300d0c0075a7 */ /* 0x000526000800017f */
[----:B----4-:R-:W-:Y:S05]  /*13570*/  @!P0 NANOSLEEP.SYNCS 0x989680 ;  /* 0x009896800000895d */ /* 0x010fea0003900000 */
[----:B------:R-:W4:Y:S02]  /*13580*/  @!P0 SYNCS.PHASECHK.TRANS64 P0, [R12+URZ+0x28c30], R13 ;  /* 0x028c300d0c0085a7 */ /* 0x000f24000800007f */
[----:B----4-:R-:W-:Y:S05]  /*13590*/  @!P0 BRA `(.L_x_4960) ;  /* 0xfffffffc00ec8947 */ /* 0x010fea000383ffff */
[----:B------:R-:W-:Y:S05]  /*135a0*/  BRA `(.L_x_4959) ;  /* 0xffffff6c00207947 */ /* 0x000fea000383ffff */
.L_x_4973:
[----:B-1----:R-:W-:-:S04]  /*135b0*/  MOV R14, UR25 ;  /* 0x00000019000e7c02 */ /* 0x002fc80008000f00 */
[----:B------:R1:W2:Y:S03]  /*135c0*/  SYNCS.PHASECHK.TRANS64.TRYWAIT P0, [R14+URZ+0x28c50], R13 ;  /* 0x028c500d0e0075a7 */ /* 0x0002a6000800017f */
[----:B--2---:R-:W-:Y:S05]  /*135d0*/  @!P0 NANOSLEEP.SYNCS 0x989680 ;  /* 0x009896800000895d */ /* 0x004fea0003900000 */
[----:B------:R-:W2:Y:S02]  /*135e0*/  @!P0 SYNCS.PHASECHK.TRANS64 P0, [R14+URZ+0x28c50], R13 ;  /* 0x028c500d0e0085a7 */ /* 0x000ea4000800007f */
[----:B--2---:R-:W-:Y:S05]  /*135f0*/  @!P0 BRA `(.L_x_4973) ;  /* 0xfffffffc00ec8947 */ /* 0x004fea000383ffff */
[----:B------:R-:W-:Y:S05]  /*13600*/  BRA `(.L_x_4972) ;  /* 0xffffff8800f07947 */ /* 0x000fea000383ffff */
.L_x_4993:
[----:B------:R-:W-:Y:S01]  /*13610*/  IMAD.MOV.U32 R13, RZ, RZ, R23 ;  /* 0x000000ffff0d7224 */ /* 0x000fe200078e0017 */
[----:B------:R-:W-:Y:S01]  /*13620*/  MOV R15, 0xffffffff ;  /* 0xffffffff000f7802 */ /* 0x000fe20000000f00 */
[----:B------:R-:W-:Y:S02]  /*13630*/  IMAD.MOV.U32 R12, RZ, RZ, RZ ;  /* 0x000000ffff0c7224 */ /* 0x000fe400078e00ff */
[----:B------:R-:W-:-:S07]  /*13640*/  IMAD.MOV.U32 R11, RZ, RZ, 0x1f ;  /* 0x0000001fff0b7424 */ /* 0x000fce00078e00ff */
[----:B------:R-:W-:Y:S05]  /*13650*/  WARPSYNC.COLLECTIVE R15, `(.L_x_5034) ;  /* 0x000000000f087348 */ /* 0x000fea0003c00000 */
[----:B------:R0:W1:Y:S02]  /*13660*/  SHFL.IDX P6, R14, R13, R12, R11 ;  /* 0x0000000c0d0e7389 */ /* 0x00006400000c000b */
[----:B01----:R-:W-:Y:S01]  /*13670*/  ENDCOLLECTIVE ;  /* 0x000000000000791b */ /* 0x003fe20003800000 */
.L_x_5034:
[----:B------:R-:W-:Y:S05]  /*13680*/  BRA `(.L_x_5035) ;  /* 0xffffffd000c47947 */ /* 0x000fea000383ffff */
.L_x_4995:
[----:B0-----:R-:W-:-:S04]  /*13690*/  IMAD.U32 R3, RZ, RZ, UR46 ;  /* 0x0000002eff037e24 */ /* 0x001fc8000f8e00ff */
[----:B------:R0:W1:Y:S03]  /*136a0*/  SYNCS.PHASECHK.TRANS64.TRYWAIT P0, [R3+URZ+0x28c40], R0 ;  /* 0x028c4000030075a7 */ /* 0x000066000800017f */
[----:B-1----:R-:W-:Y:S05]  /*136b0*/  @!P0 NANOSLEEP.SYNCS 0x989680 ;  /* 0x009896800000895d */ /* 0x002fea0003900000 */
[----:B------:R-:W1:Y:S02]  /*136c0*/  @!P0 SYNCS.PHASECHK.TRANS64 P0, [R3+URZ+0x28c40], R0 ;  /* 0x028c4000030085a7 */ /* 0x000e64000800007f */
[----:B-1----:R-:W-:Y:S05]  /*136d0*/  @!P0 BRA `(.L_x_4995) ;  /* 0xfffffffc00ec8947 */ /* 0x002fea000383ffff */
[----:B------:R-:W-:Y:S05]  /*136e0*/  BRA `(.L_x_5036) ;  /* 0xffffffd000f47947 */ /* 0x000fea000383ffff */
.L_x_4996:
        /* <DEDUP_REMOVED lines=8> */
.L_x_5038:
[----:B------:R-:W-:Y:S05]  /*13770*/  BSYNC B0 ;  /* 0x0000000000007941 */ /* 0x000fea0003800000 */
.L_x_5037:
[----:B------:R-:W-:Y:S01]  /*13780*/  IMAD.MOV.U32 R13, RZ, RZ, R0 ;  /* 0x000000ffff0d7224 */ /* 0x000fe200078e0000 */
[----:B------:R-:W-:Y:S01]  /*13790*/  MOV R12, RZ ;  /* 0x000000ff000c7202 */ /* 0x000fe20000000f00 */
[----:B------:R-:W-:Y:S01]  /*137a0*/  IMAD.MOV.U32 R11, RZ, RZ, 0x181f ;  /* 0x0000181fff0b7424 */ /* 0x000fe200078e00ff */
[----:B------:R-:W-:Y:S01]  /*137b0*/  @P0 LEA R7, R30, UR46, 0x1 ;  /* 0x0000002e1e070c11 */ /* 0x000fe2000f8e08ff */
[----:B------:R-:W-:Y:S02]  /*137c0*/  IMAD.MOV.U32 R15, RZ, RZ, -0x1 ;  /* 0xffffffffff0f7424 */ /* 0x000fe400078e00ff */
[----:B------:R-:W-:-:S07]  /*137d0*/  IMAD.MOV.U32 R2, RZ, RZ, R14 ;  /* 0x000000ffff027224 */ /* 0x000fce00078e000e */
[----:B------:R-:W-:Y:S05]  /*137e0*/  WARPSYNC.COLLECTIVE R15, `(.L_x_5039) ;  /* 0x000000000f087348 */ /* 0x000fea0003c00000 */
[----:B------:R0:W1:Y:S02]  /*137f0*/  SHFL.IDX P6, R14, R13, R12, R11 ;  /* 0x0000000c0d0e7389 */ /* 0x00006400000c000b */
[----:B01----:R-:W-:Y:S01]  /*13800*/  ENDCOLLECTIVE ;  /* 0x000000000000791b */ /* 0x003fe20003800000 */
.L_x_5039:
        /* <DEDUP_REMOVED lines=8> */
.L_x_5040:
        /* <DEDUP_REMOVED lines=11> */
.L_x_5041:
[----:B------:R-:W-:Y:S02]  /*13940*/  IMAD.MOV.U32 R13, RZ, RZ, R5 ;  /* 0x000000ffff0d7224 */ /* 0x000fe400078e0005 */
[----:B------:R-:W-:Y:S01]  /*13950*/  IMAD.MOV.U32 R12, RZ, RZ, 0x2 ;  /* 0x00000002ff0c7424 */ /* 0x000fe200078e00ff */
[----:B------:R-:W-:-:S13]  /*13960*/  @P0 LEA R2, P1, R22, R14, 0x1 ;  /* 0x0000000e16020211 */ /* 0x000fda00078208ff */
[----:B------:R-:W-:Y:S05]  /*13970*/  WARPSYNC.COLLECTIVE R15, `(.L_x_5042) ;  /* 0x000000000f087348 */ /* 0x000fea0003c00000 */
[----:B------:R0:W1:Y:S02]  /*13980*/  SHFL.IDX P6, R14, R13, R12, R11 ;  /* 0x0000000c0d0e7389 */ /* 0x00006400000c000b */
[----:B01----:R-:W-:Y:S01]  /*13990*/  ENDCOLLECTIVE ;  /* 0x000000000000791b */ /* 0x003fe20003800000 */
.L_x_5042:
[----:B------:R-:W-:-:S05]  /*139a0*/  @P0 IMAD.X R3, RZ, RZ, R4, P1 ;  /* 0x000000ffff030224 */ /* 0x000fca00008e0604 */
        /* <DEDUP_REMOVED lines=11> */
.L_x_5043:
[----:B------:R-:W-:Y:S01]  /*13a60*/  IMAD.MOV.U32 R13, RZ, RZ, R5 ;  /* 0x000000ffff0d7224 */ /* 0x000fe200078e0005 */
[----:B------:R-:W-:Y:S02]  /*13a70*/  MOV R12, 0x3 ;  /* 0x00000003000c7802 */ /* 0x000fe40000000f00 */
[----:B------:R-:W-:-:S13]  /*13a80*/  @P0 LEA R2, P1, R22, R14, 0x1 ;  /* 0x0000000e16020211 */ /* 0x000fda00078208ff */
[----:B------:R-:W-:Y:S05]  /*13a90*/  WARPSYNC.COLLECTIVE R15, `(.L_x_5044) ;  /* 0x000000000f087348 */ /* 0x000fea0003c00000 */
[----:B------:R0:W1:Y:S02]  /*13aa0*/  SHFL.IDX P6, R14, R13, R12, R11 ;  /* 0x0000000c0d0e7389 */ /* 0x00006400000c000b */
[----:B01----:R-:W-:Y:S01]  /*13ab0*/  ENDCOLLECTIVE ;  /* 0x000000000000791b */ /* 0x003fe20003800000 */
.L_x_5044:
        /* <DEDUP_REMOVED lines=10> */
.L_x_5045:
[----:B------:R-:W-:Y:S05]  /*13b60*/  BRA `(.L_x_5046) ;  /* 0xffffffd000b87947 */ /* 0x000fea000383ffff */
.L_x_4999:
[----:B------:R-:W-:Y:S01]  /*13b70*/  IMAD.MOV.U32 R13, RZ, RZ, R5 ;  /* 0x000000ffff0d7224 */ /* 0x000fe200078e0005 */
[----:B------:R-:W-:Y:S01]  /*13b80*/  MOV R12, RZ ;  /* 0x000000ff000c7202 */ /* 0x000fe20000000f00 */
[----:B------:R-:W-:Y:S02]  /*13b90*/  IMAD.MOV.U32 R11, RZ, RZ, 0x181f ;  /* 0x0000181fff0b7424 */ /* 0x000fe400078e00ff */
[----:B------:R-:W-:Y:S02]  /*13ba0*/  IMAD.MOV.U32 R15, RZ, RZ, -0x1 ;  /* 0xffffffffff0f7424 */ /* 0x000fe400078e00ff */
[----:B------:R-:W-:-:S07]  /*13bb0*/  VIADD R7, R35, UR41 ;  /* 0x0000002923077c36 */ /* 0x000fce0008000000 */
[----:B------:R-:W-:Y:S05]  /*13bc0*/  WARPSYNC.COLLECTIVE R15, `(.L_x_5047) ;  /* 0x000000000f087348 */ /* 0x000fea0003c00000 */
[----:B------:R0:W1:Y:S02]  /*13bd0*/  SHFL.IDX P6, R14, R13, R12, R11 ;  /* 0x0000000c0d0e7389 */ /* 0x00006400000c000b */
[----:B01----:R-:W-:Y:S01]  /*13be0*/  ENDCOLLECTIVE ;  /* 0x000000000000791b */ /* 0x003fe20003800000 */
.L_x_5047:
[----:B------:R-:W-:Y:S01]  /*13bf0*/  MOV R13, R4 ;  /* 0x00000004000d7202 */ /* 0x000fe20000000f00 */
[----:B------:R-:W-:-:S07]  /*13c00*/  IMAD.MOV.U32 R2, RZ, RZ, R14 ;  /* 0x000000ffff027224 */ /* 0x000fce00078e000e */
[----:B------:R-:W-:Y:S05]  /*13c10*/  WARPSYNC.COLLECTIVE R15, `(.L_x_5048) ;  /* 0x000000000f087348 */ /* 0x000fea0003c00000 */
[----:B------:R0:W1:Y:S02]  /*13c20*/  SHFL.IDX P6, R14, R13, R12, R11 ;  /* 0x0000000c0d0e7389 */ /* 0x00006400000c000b */
[----:B01----:R-:W-:Y:S01]  /*13c30*/  ENDCOLLECTIVE ;  /* 0x000000000000791b */ /* 0x003fe20003800000 */
.L_x_5048:
[----:B------:R-:W-:Y:S02]  /*13c40*/  ULDC UR4, c[0x0][0x288] ;  /* 0x0000a20000047ab9 */ /* 0x000fe40000000800 */
[----:B------:R-:W-:-:S05]  /*13c50*/  IMAD R0, R0, UR4, RZ ;  /* 0x0000000400007c24 */ /* 0x000fca000f8e02ff */
[C---:B------:R-:W-:Y:S02]  /*13c60*/  ISETP.GE.AND P0, PT, R7.reuse, R0, PT ;  /* 0x000000000700720c */ /* 0x040fe40003f06270 */
[----:B------:R-:W-:Y:S01]  /*13c70*/  IADD3 R11, R7, 0x10, RZ ;  /* 0x00000010070b7810 */ /* 0x000fe20007ffe0ff */
[----:B------:R-:W-:Y:S02]  /*13c80*/  IMAD.MOV.U32 R13, RZ, RZ, R5 ;  /* 0x000000ffff0d7224 */ /* 0x000fe400078e0005 */
[----:B------:R-:W-:-:S08]  /*13c90*/  IMAD.MOV.U32 R12, RZ, RZ, 0x1 ;  /* 0x00000001ff0c7424 */ /* 0x000fd000078e00ff */
[----:B------:R-:W-:Y:S02]  /*13ca0*/  @!P0 LEA R9, R30, UR46, 0x1 ;  /* 0x0000002e1e098c11 */ /* 0x000fe4000f8e08ff */
[----:B------:R-:W-:-:S05]  /*13cb0*/  @!P0 LEA R14, P2, R22, R14, 0x1 ;  /* 0x0000000e160e8211 */ /* 0x000fca00078408ff */
[----:B------:R-:W-:Y:S02]  /*13cc0*/  @!P0 IMAD.X R3, RZ, RZ, R2, P2 ;  /* 0x000000ffff038224 */ /* 0x000fe400010e0602 */
[----:B------:R-:W-:-:S05]  /*13cd0*/  @!P0 IMAD.MOV.U32 R2, RZ, RZ, R14 ;  /* 0x000000ffff028224 */ /* 0x000fca00078e000e */
[----:B------:R-:W-:Y:S01]  /*13ce0*/  @!PT LDS RZ, [RZ] ;  /* 0x00000000fffff984 */ /* 0x000fe20000000800 */
[----:B------:R-:W-:Y:S01]  /*13cf0*/  @!PT LDS RZ, [RZ] ;  /* 0x00000000fffff984 */ /* 0x000fe20000000800 */
[----:B------:R-:W-:Y:S01]  /*13d00*/  @!PT LDS RZ, [RZ] ;  /* 0x00000000fffff984 */ /* 0x000fe20000000800 */
[----:B------:R0:W-:Y:S01]  /*13d10*/  @!P0 LDGSTS.E.BYPASS.LTC128B.128 [R9+0x20400], desc[UR36][R2.64], !P1 ;  /* 0x2040000002098fae */ /* 0x0001e2000c901d64 */
[----:B------:R-:W-:Y:S01]  /*13d20*/  ISETP.GE.AND P0, PT, R11, R0, PT ;  /* 0x000000000b00720c */ /* 0x000fe20003f06270 */
[----:B------:R-:W-:-:S12]  /*13d30*/  IMAD.MOV.U32 R11, RZ, RZ, 0x181f ;  /* 0x0000181fff0b7424 */ /* 0x000fd800078e00ff */
[----:B0-----:R-:W-:Y:S05]  /*13d40*/  WARPSYNC.COLLECTIVE R15, `(.L_x_5049) ;  /* 0x000000000f087348 */ /* 0x001fea0003c00000 */
[----:B------:R1:W2:Y:S02]  /*13d50*/  SHFL.IDX P6, R14, R13, R12, R11 ;  /* 0x0000000c0d0e7389 */ /* 0x0002a400000c000b */
[----:B012---:R-:W-:Y:S01]  /*13d60*/  ENDCOLLECTIVE ;  /* 0x000000000000791b */ /* 0x007fe20003800000 */
.L_x_5049:
[----:B------:R-:W-:Y:S01]  /*13d70*/  VIADD R9, R7, 0x20 ;  /* 0x0000002007097836 */ /* 0x000fe20000000000 */
[----:B------:R-:W-:Y:S01]  /*13d80*/  @!P0 LEA R21, R30, UR46, 0x1 ;  /* 0x0000002e1e158c11 */ /* 0x000fe2000f8e08ff */
[----:B------:R-:W-:Y:S01]  /*13d90*/  IMAD.MOV.U32 R13, RZ, RZ, R4 ;  /* 0x000000ffff0d7224 */ /* 0x000fe200078e0004 */
[----:B------:R-:W-:-:S07]  /*13da0*/  MOV R6, R14 ;  /* 0x0000000e00067202 */ /* 0x000fce0000000f00 */
[----:B------:R-:W-:Y:S05]  /*13db0*/  WARPSYNC.COLLECTIVE R15, `(.L_x_5050) ;  /* 0x000000000f087348 */ /* 0x000fea0003c00000 */
[----:B------:R0:W1:Y:S02]  /*13dc0*/  SHFL.IDX P6, R14, R13, R12, R11 ;  /* 0x0000000c0d0e7389 */ /* 0x00006400000c000b */
[----:B01----:R-:W-:Y:S01]  /*13dd0*/  ENDCOLLECTIVE ;  /* 0x000000000000791b */ /* 0x003fe20003800000 */
.L_x_5050:
[----:B------:R-:W-:Y:S01]  /*13de0*/  MOV R13, R5 ;  /* 0x00000005000d7202 */ /* 0x000fe20000000f00 */
[----:B------:R-:W-:Y:S01]  /*13df0*/  IMAD.MOV.U32 R12, RZ, RZ, 0x2 ;  /* 0x00000002ff0c7424 */ /* 0x000fe200078e00ff */
[----:B------:R-:W-:-:S13]  /*13e00*/  @!P0 LEA R2, P2, R22, R14, 0x1 ;  /* 0x0000000e16028211 */ /* 0x000fda00078408ff */
[----:B------:R-:W-:Y:S05]  /*13e10*/  WARPSYNC.COLLECTIVE R15, `(.L_x_5051) ;  /* 0x000000000f087348 */ /* 0x000fea0003c00000 */
[----:B------:R0:W1:Y:S02]  /*13e20*/  SHFL.IDX P6, R14, R13, R12, R11 ;  /* 0x0000000c0d0e7389 */ /* 0x00006400000c000b */
[----:B01----:R-:W-:Y:S01]  /*13e30*/  ENDCOLLECTIVE ;  /* 0x000000000000791b */ /* 0x003fe20003800000 */
.L_x_5051:
[----:B------:R-:W-:-:S05]  /*13e40*/  @!P0 IMAD.X R3, RZ, RZ, R6, P2 ;  /* 0x000000ffff038224 */ /* 0x000fca00010e0606 */
[----:B------:R-:W-:Y:S01]  /*13e50*/  @!PT LDS RZ, [RZ] ;  /* 0x00000000fffff984 */ /* 0x000fe20000000800 */
[----:B------:R-:W-:Y:S01]  /*13e60*/  @!PT LDS RZ, [RZ] ;  /* 0x00000000fffff984 */ /* 0x000fe20000000800 */
[----:B------:R-:W-:Y:S01]  /*13e70*/  @!PT LDS RZ, [RZ] ;  /* 0x00000000fffff984 */ /* 0x000fe20000000800 */
[----:B------:R0:W-:Y:S01]  /*13e80*/  @!P0 LDGSTS.E.BYPASS.LTC128B.128 [R21+0x20c00], desc[UR36][R2.64], !P1 ;  /* 0x20c0000002158fae */ /* 0x0001e2000c901d64 */
[----:B------:R-:W-:Y:S01]  /*13e90*/  ISETP.GE.AND P0, PT, R9, R0, PT ;  /* 0x000000000900720c */ /* 0x000fe20003f06270 */
[----:B------:R-:W-:-:S12]  /*13ea0*/  IMAD.MOV.U32 R13, RZ, RZ, R4 ;  /* 0x000000ffff0d7224 */ /* 0x000fd800078e0004 */
[----:B------:R-:W-:Y:S01]  /*13eb0*/  @!P0 LEA R9, R30, UR46, 0x1 ;  /* 0x0000002e1e098c11 */ /* 0x000fe2000f8e08ff */
[----:B0-----:R-:W-:-:S07]  /*13ec0*/  IMAD.MOV.U32 R6, RZ, RZ, R14 ;  /* 0x000000ffff067224 */ /* 0x001fce00078e000e */
[----:B------:R-:W-:Y:S05]  /*13ed0*/  WARPSYNC.COLLECTIVE R15, `(.L_x_5052) ;  /* 0x000000000f087348 */ /* 0x000fea0003c00000 */
[----:B------:R0:W1:Y:S02]  /*13ee0*/  SHFL.IDX P6, R14, R13, R12, R11 ;  /* 0x0000000c0d0e7389 */ /* 0x00006400000c000b */
[----:B01----:R-:W-:Y:S01]  /*13ef0*/  ENDCOLLECTIVE ;  /* 0x000000000000791b */ /* 0x003fe20003800000 */
.L_x_5052:
[----:B------:R-:W-:Y:S02]  /*13f00*/  IMAD.MOV.U32 R13, RZ, RZ, R5 ;  /* 0x000000ffff0d7224 */ /* 0x000fe400078e0005 */
[----:B------:R-:W-:Y:S01]  /*13f10*/  IMAD.MOV.U32 R12, RZ, RZ, 0x3 ;  /* 0x00000003ff0c7424 */ /* 0x000fe200078e00ff */
[----:B------:R-:W-:-:S13]  /*13f20*/  @!P0 LEA R2, P2, R22, R14, 0x1 ;  /* 0x0000000e16028211 */ /* 0x000fda00078408ff */
[----:B------:R-:W-:Y:S05]  /*13f30*/  WARPSYNC.COLLECTIVE R15, `(.L_x_5053) ;  /* 0x000000000f087348 */ /* 0x000fea0003c00000 */
[----:B------:R0:W1:Y:S02]  /*13f40*/  SHFL.IDX P6, R14, R13, R12, R11 ;  /* 0x0000000c0d0e7389 */ /* 0x00006400000c000b */
[----:B01----:R-:W-:Y:S01]  /*13f50*/  ENDCOLLECTIVE ;  /* 0x000000000000791b */ /* 0x003fe20003800000 */
.L_x_5053:
[----:B------:R-:W-:-:S05]  /*13f60*/  @!P0 IADD3.X R3, RZ, R6, RZ, P2, !PT ;  /* 0x00000006ff038210 */ /* 0x000fca00017fe4ff */
        /* <DEDUP_REMOVED lines=9> */
.L_x_5054:
[----:B------:R-:W-:Y:S05]  /*14000*/  BRA `(.L_x_5055) ;  /* 0xffffffd4005c7947 */ /* 0x000fea000383ffff */
.L_x_5000:
[----:B0-----:R-:W-:-:S04]  /*14010*/  IMAD.U32 R3, RZ, RZ, UR46 ;  /* 0x0000002eff037e24 */ /* 0x001fc8000f8e00ff */
[----:B------:R0:W1:Y:S03]  /*14020*/  SYNCS.PHASECHK.TRANS64.TRYWAIT P0, [R3+URZ+0x28c20], R0 ;  /* 0x028c2000030075a7 */ /* 0x000066000800017f */
[----:B-1----:R-:W-:Y:S05]  /*14030*/  @!P0 NANOSLEEP.SYNCS 0x989680 ;  /* 0x009896800000895d */ /* 0x002fea0003900000 */
[----:B------:R-:W1:Y:S02]  /*14040*/  @!P0 SYNCS.PHASECHK.TRANS64 P0, [R3+URZ+0x28c20], R0 ;  /* 0x028c2000030085a7 */ /* 0x000e64000800007f */
[----:B-1----:R-:W-:Y:S05]  /*14050*/  @!P0 BRA `(.L_x_5000) ;  /* 0xfffffffc00ec8947 */ /* 0x002fea000383ffff */
[----:B------:R-:W-:Y:S05]  /*14060*/  BRA `(.L_x_5056) ;  /* 0xffffffd4008c7947 */ /* 0x000fea000383ffff */
.L_x_5002:
[----:B0-----:R-:W-:-:S04]  /*14070*/  IMAD.U32 R3, RZ, RZ, UR46 ;  /* 0x0000002eff037e24 */ /* 0x001fc8000f8e00ff */
[----:B------:R0:W1:Y:S03]  /*14080*/  SYNCS.PHASECHK.TRANS64.TRYWAIT P0, [R3+URZ+0x28c60], R0 ;  /* 0x028c6000030075a7 */ /* 0x000066000800017f */
[----:B-1----:R-:W-:Y:S05]  /*14090*/  @!P0 NANOSLEEP.SYNCS 0x989680 ;  /* 0x009896800000895d */ /* 0x002fea0003900000 */
[----:B------:R-:W1:Y:S02]  /*140a0*/  @!P0 SYNCS.PHASECHK.TRANS64 P0, [R3+URZ+0x28c60], R0 ;  /* 0x028c6000030085a7 */ /* 0x000e64000800007f */
[----:B-1----:R-:W-:Y:S05]  /*140b0*/  @!P0 BRA `(.L_x_5002) ;  /* 0xfffffffc00ec8947 */ /* 0x002fea000383ffff */
[----:B------:R-:W-:Y:S05]  /*140c0*/  BRA `(.L_x_5057) ;  /* 0xffffffd400887947 */ /* 0x000fea000383ffff */
.L_x_5003:
        /* <DEDUP_REMOVED lines=8> */
.L_x_5059:
[----:B------:R-:W-:Y:S05]  /*14150*/  BSYNC B0 ;  /* 0x0000000000007941 */ /* 0x000fea0003800000 */
.L_x_5058:
[----:B------:R-:W-:Y:S01]  /*14160*/  MOV R13, R0 ;  /* 0x00000000000d7202 */ /* 0x000fe20000000f00 */
[----:B------:R-:W-:Y:S01]  /*14170*/  IMAD.MOV.U32 R12, RZ, RZ, RZ ;  /* 0x000000ffff0c7224 */ /* 0x000fe200078e00ff */
[----:B------:R-:W-:Y:S01]  /*14180*/  SHF.L.U32 R8, R22, 0x1, RZ ;  /* 0x0000000116087819 */ /* 0x000fe200000006ff */
[----:B------:R-:W-:Y:S01]  /*14190*/  IMAD.MOV.U32 R11, RZ, RZ, 0x181f ;  /* 0x0000181fff0b7424 */ /* 0x000fe200078e00ff */
[----:B------:R-:W-:Y:S01]  /*141a0*/  LOP3.LUT R4, R17, 0x1, RZ, 0xc0, !PT ;  /* 0x0000000111047812 */ /* 0x000fe200078ec0ff */
[----:B------:R-:W-:Y:S01]  /*141b0*/  IMAD.MOV.U32 R15, RZ, RZ, -0x1 ;  /* 0xffffffffff0f7424 */ /* 0x000fe200078e00ff */
[----:B------:R-:W-:Y:S01]  /*141c0*/  LEA R7, R30, UR46, 0x1 ;  /* 0x0000002e1e077c11 */ /* 0x000fe2000f8e08ff */
[----:B------:R-:W-:Y:S01]  /*141d0*/  IMAD.MOV.U32 R3, RZ, RZ, R14 ;  /* 0x000000ffff037224 */ /* 0x000fe200078e000e */
[----:B------:R-:W-:-:S13]  /*141e0*/  ISETP.NE.U32.AND P1, PT, R4, 0x1, PT ;  /* 0x000000010400780c */ /* 0x000fda0003f25070 */
[----:B------:R-:W-:Y:S05]  /*141f0*/  WARPSYNC.COLLECTIVE R15, `(.L_x_5060) ;  /* 0x000000000f087348 */ /* 0x000fea0003c00000 */
[----:B------:R0:W1:Y:S02]  /*14200*/  SHFL.IDX P6, R14, R13, R12, R11 ;  /* 0x0000000c0d0e7389 */ /* 0x00006400000c000b */
[----:B01----:R-:W-:Y:S01]  /*14210*/  ENDCOLLECTIVE ;  /* 0x000000000000791b */ /* 0x003fe20003800000 */
.L_x_5060:
[C---:B------:R-:W-:Y:S02]  /*14220*/  LOP3.LUT P5, RZ, R17.reuse, 0x2, RZ, 0xc0, !PT ;  /* 0x0000000211ff7812 */ /* 0x040fe400078ac0ff */
[C---:B------:R-:W-:Y:S02]  /*14230*/  LOP3.LUT P4, RZ, R17.reuse, 0x4, RZ, 0xc0, !PT ;  /* 0x0000000411ff7812 */ /* 0x040fe4000788c0ff */
[C---:B------:R-:W-:Y:S02]  /*14240*/  LOP3.LUT P3, RZ, R17.reuse, 0x8, RZ, 0xc0, !PT ;  /* 0x0000000811ff7812 */ /* 0x040fe4000786c0ff */
[C---:B------:R-:W-:Y:S02]  /*14250*/  LOP3.LUT P2, RZ, R17.reuse, 0x10, RZ, 0xc0, !PT ;  /* 0x0000001011ff7812 */ /* 0x040fe4000784c0ff */
[----:B------:R-:W-:Y:S02]  /*14260*/  LOP3.LUT R16, R16, 0xfffffeff, RZ, 0xc0, !PT ;  /* 0xfffffeff10107812 */ /* 0x000fe400078ec0ff */
[----:B------:R-:W-:-:S02]  /*14270*/  PRMT R4, R17, 0x8880, RZ ;  /* 0x0000888011047816 */ /* 0x000fc400000000ff */
[----:B------:R-:W-:Y:S01]  /*14280*/  @P1 LOP3.LUT R16, R16, 0x100, RZ, 0xfc, !PT ;  /* 0x0000010010101812 */ /* 0x000fe200078efcff */
[----:B------:R-:W-:Y:S02]  /*14290*/  IMAD.MOV.U32 R13, RZ, RZ, R6 ;  /* 0x000000ffff0d7224 */ /* 0x000fe400078e0006 */
[----:B------:R-:W-:Y:S01]  /*142a0*/  IMAD.MOV.U32 R12, RZ, RZ, 0x1 ;  /* 0x00000001ff0c7424 */ /* 0x000fe200078e00ff */
        /* <DEDUP_REMOVED lines=22> */
[----:B------:R-:W-:Y:S02]  /*14410*/  ISETP.GT.AND P6, PT, R4, -0x1, PT ;  /* 0xffffffff0400780c */ /* 0x000fe40003fc4270 */
[----:B------:R-:W-:-:S11]  /*14420*/  MOV R4, RZ ;  /* 0x000000ff00047202 */ /* 0x000fd60000000f00 */
[----:B------:R-:W-:Y:S02]  /*14430*/  @P6 LOP3.LUT R16, R16, 0x200, RZ, 0xfc, !PT ;  /* 0x0000020010106812 */ /* 0x000fe400078efcff */
[----:B------:R-:W-:-:S13]  /*14440*/  ISETP.LT.OR P6, PT, R18, 0x1, P6 ;  /* 0x000000011200780c */ /* 0x000fda00037c1670 */
[----:B------:R0:W-:Y:S02]  /*14450*/  LDGSTS.E.BYPASS.LTC128B.128 [R7+0xe400], desc[UR36][R2.64+0x380], !P6 ;  /* 0x0e40038002077fae */ /* 0x0001e4000f101d64 */
[----:B0-----:R-:W-:Y:S05]  /*14460*/  WARPSYNC.COLLECTIVE R15, `(.L_x_5061) ;  /* 0x000000000f087348 */ /* 0x001fea0003c00000 */
[----:B------:R1:W2:Y:S02]  /*14470*/  SHFL.IDX P6, R14, R13, R12, R11 ;  /* 0x0000000c0d0e7389 */ /* 0x0002a400000c000b */
[----:B012---:R-:W-:Y:S01]  /*14480*/  ENDCOLLECTIVE ;  /* 0x000000000000791b */ /* 0x007fe20003800000 */
.L_x_5061:
[----:B------:R-:W-:Y:S01]  /*14490*/  IMAD.MOV.U32 R13, RZ, RZ, R0 ;  /* 0x000000ffff0d7224 */ /* 0x000fe200078e0000 */
[----:B------:R-:W-:-:S07]  /*144a0*/  MOV R5, R14 ;  /* 0x0000000e00057202 */ /* 0x000fce0000000f00 */
[----:B------:R-:W-:Y:S05]  /*144b0*/  WARPSYNC.COLLECTIVE R15, `(.L_x_5062) ;  /* 0x000000000f087348 */ /* 0x000fea0003c00000 */
[----:B------:R0:W1:Y:S02]  /*144c0*/  SHFL.IDX P6, R14, R13, R12, R11 ;  /* 0x0000000c0d0e7389 */ /* 0x00006400000c000b */
[----:B01----:R-:W-:Y:S01]  /*144d0*/  ENDCOLLECTIVE ;  /* 0x000000000000791b */ /* 0x003fe20003800000 */
.L_x_5062:
[----:B------:R-:W-:Y:S01]  /*144e0*/  IMAD.MOV.U32 R13, RZ, RZ, R6 ;  /* 0x000000ffff0d7224 */ /* 0x000fe200078e0006 */
[----:B------:R-:W-:Y:S02]  /*144f0*/  MOV R12, 0x2 ;  /* 0x00000002000c7802 */ /* 0x000fe40000000f00 */
        /* <DEDUP_REMOVED lines=26> */
.L_x_5063:
[----:B------:R-:W-:Y:S02]  /*146a0*/  IMAD.MOV.U32 R13, RZ, RZ, R0 ;  /* 0x000000ffff0d7224 */ /* 0x000fe400078e0000 */
[----:B------:R-:W-:-:S07]  /*146b0*/  IMAD.MOV.U32 R9, RZ, RZ, R14 ;  /* 0x000000ffff097224 */ /* 0x000fce00078e000e */
[----:B------:R-:W-:Y:S05]  /*146c0*/  WARPSYNC.COLLECTIVE R15, `(.L_x_5064) ;  /* 0x000000000f087348 */ /* 0x000fea0003c00000 */
[----:B------:R0:W1:Y:S02]  /*146d0*/  SHFL.IDX P6, R14, R13, R12, R11 ;  /* 0x0000000c0d0e7389 */ /* 0x00006400000c000b */
[----:B01----:R-:W-:Y:S01]  /*146e0*/  ENDCOLLECTIVE ;  /* 0x000000000000791b */ /* 0x003fe20003800000 */
.L_x_5064:
        /* <DEDUP_REMOVED lines=28> */
.L_x_5065:
[----:B------:R-:W-:Y:S02]  /*148b0*/  IMAD.MOV.U32 R13, RZ, RZ, R0 ;  /* 0x000000ffff0d7224 */ /* 0x000fe400078e0000 */
[----:B------:R-:W-:-:S07]  /*148c0*/  IMAD.MOV.U32 R6, RZ, RZ, R14 ;  /* 0x000000ffff067224 */ /* 0x000fce00078e000e */
[----:B------:R-:W-:Y:S05]  /*148d0*/  WARPSYNC.COLLECTIVE R15, `(.L_x_5066) ;  /* 0x000000000f087348 */ /* 0x000fea0003c00000 */
[----:B------:R0:W1:Y:S02]  /*148e0*/  SHFL.IDX P6, R14, R13, R12, R11 ;  /* 0x0000000c0d0e7389 */ /* 0x00006400000c000b */
[----:B01----:R-:W-:Y:S01]  /*148f0*/  ENDCOLLECTIVE ;  /* 0x000000000000791b */ /* 0x003fe20003800000 */
.L_x_5066:
[----:B------:R-:W-:Y:S05]  /*14900*/  BRA `(.L_x_5067) ;  /* 0xffffffd4001c7947 */ /* 0x000fea000383ffff */
.L_x_5010:
[----:B-1----:R1:W2:Y:S02]  /*14910*/  SYNCS.PHASECHK.TRANS64.TRYWAIT P0, [R10+URZ+0x28c40], R20 ;  /* 0x028c40140a0075a7 */ /* 0x0022a4000800017f */
[----:B--2---:R-:W-:Y:S05]  /*14920*/  @!P0 NANOSLEEP.SYNCS 0x989680 ;  /* 0x009896800000895d */ /* 0x004fea0003900000 */
[----:B------:R-:W2:Y:S02]  /*14930*/  @!P0 SYNCS.PHASECHK.TRANS64 P0, [R10+URZ+0x28c40], R20 ;  /* 0x028c40140a0085a7 */ /* 0x000ea4000800007f */
[----:B--2---:R-:W-:Y:S05]  /*14940*/  @!P0 BRA `(.L_x_5010) ;  /* 0xfffffffc00f08947 */ /* 0x004fea000383ffff */
[----:B------:R-:W-:Y:S05]  /*14950*/  BRA `(.L_x_5068) ;  /* 0xffffffd800587947 */ /* 0x000fea000383ffff */
.L_x_5011:
[----:B------:R-:W-:Y:S01]  /*14960*/  BSSY B1, `(.L_x_5069) ;  /* 0x0000008000017945 */ /* 0x000fe20003800000 */
[----:B------:R-:W-:Y:S01]  /*14970*/  IMAD.MOV.U32 R13, RZ, RZ, R29 ;  /* 0x000000ffff0d7224 */ /* 0x000fe200078e001d */
[----:B------:R-:W-:Y:S01]  /*14980*/  MOV R15, 0xffffffff ;  /* 0xffffffff000f7802 */ /* 0x000fe20000000f00 */
[----:B------:R-:W-:Y:S02]  /*14990*/  IMAD.MOV.U32 R12, RZ, RZ, RZ ;  /* 0x000000ffff0c7224 */ /* 0x000fe400078e00ff */
[----:B------:R-:W-:-:S07]  /*149a0*/  IMAD.MOV.U32 R11, RZ, RZ, 0x181f ;  /* 0x0000181fff0b7424 */ /* 0x000fce00078e00ff */
[----:B-1----:R-:W-:Y:S05]  /*149b0*/  WARPSYNC.COLLECTIVE R15, `(.L_x_5070) ;  /* 0x000000000f087348 */ /* 0x002fea0003c00000 */
[----:B------:R0:W2:Y:S02]  /*149c0*/  SHFL.IDX P6, R14, R13, R12, R11 ;  /* 0x0000000c0d0e7389 */ /* 0x0000a400000c000b */
[----:B012---:R-:W-:Y:S01]  /*149d0*/  ENDCOLLECTIVE ;  /* 0x000000000000791b */ /* 0x007fe20003800000 */
.L_x_5070:
[----:B------:R-:W-:Y:S05]  /*149e0*/  BSYNC B1 ;  /* 0x0000000000017941 */ /* 0x000fea0003800000 */
.L_x_5069:
[----:B------:R-:W-:Y:S01]  /*149f0*/  IMAD.MOV.U32 R13, RZ, RZ, R26 ;  /* 0x000000ffff0d7224 */ /* 0x000fe200078e001a */
[----:B------:R-:W-:Y:S01]  /*14a00*/  MOV R11, 0x181f ;  /* 0x0000181f000b7802 */ /* 0x000fe20000000f00 */
[----:B------:R-:W-:Y:S01]  /*14a10*/  IMAD.MOV.U32 R12, RZ, RZ, RZ ;  /* 0x000000ffff0c7224 */ /* 0x000fe200078e00ff */
[----:B------:R-:W-:Y:S01]  /*14a20*/  LEA R27, R17, UR46, 0x1 ;  /* 0x0000002e111b7c11 */ /* 0x000fe2000f8e08ff */
[----:B------:R-:W-:Y:S02]  /*14a30*/  IMAD.MOV.U32 R15, RZ, RZ, -0x1 ;  /* 0xffffffffff0f7424 */ /* 0x000fe400078e00ff */
[----:B------:R-:W-:-:S07]  /*14a40*/  IMAD.MOV.U32 R3, RZ, RZ, R14 ;  /* 0x000000ffff037224 */ /* 0x000fce00078e000e */
[----:B------:R-:W-:Y:S05]  /*14a50*/  WARPSYNC.COLLECTIVE R15, `(.L_x_5071) ;  /* 0x000000000f087348 */ /* 0x000fea0003c00000 */
[----:B------:R0:W1:Y:S02]  /*14a60*/  SHFL.IDX P6, R14, R13, R12, R11 ;  /* 0x0000000c0d0e7389 */ /* 0x00006400000c000b */
[----:B01----:R-:W-:Y:S01]  /*14a70*/  ENDCOLLECTIVE ;  /* 0x000000000000791b */ /* 0x003fe20003800000 */
.L_x_5071:
[----:B------:R-:W-:Y:S01]  /*14a80*/  IMAD.MOV.U32 R13, RZ, RZ, R29 ;  /* 0x000000ffff0d7224 */ /* 0x000fe200078e001d */
[----:B------:R-:W-:Y:S02]  /*14a90*/  MOV R12, 0x1 ;  /* 0x00000001000c7802 */ /* 0x000fe40000000f00 */
[----:B------:R-:W-:-:S13]  /*14aa0*/  IADD3 R2, P0, R14, R8, RZ ;  /* 0x000000080e027210 */ /* 0x000fda0007f1e0ff */
[----:B------:R-:W-:Y:S05]  /*14ab0*/  WARPSYNC.COLLECTIVE R15, `(.L_x_5072) ;  /* 0x000000000f087348 */ /* 0x000fea0003c00000 */
[----:B------:R0:W1:Y:S02]  /*14ac0*/  SHFL.IDX P6, R14, R13, R12, R11 ;  /* 0x0000000c0d0e7389 */ /* 0x00006400000c000b */
[----:B01----:R-:W-:Y:S01]  /*14ad0*/  ENDCOLLECTIVE ;  /* 0x000000000000791b */ /* 0x003fe20003800000 */
.L_x_5072:
        /* <DEDUP_REMOVED lines=10> */
.L_x_5073:
[----:B------:R-:W-:Y:S01]  /*14b80*/  MOV R13, R29 ;  /* 0x0000001d000d7202 */ /* 0x000fe20000000f00 */
[----:B------:R-:W-:Y:S01]  /*14b90*/  IMAD.MOV.U32 R12, RZ, RZ, 0x2 ;  /* 0x00000002ff0c7424 */ /* 0x000fe200078e00ff */
[----:B------:R-:W-:-:S13]  /*14ba0*/  IADD3 R2, P0, R14, R8, RZ ;  /* 0x000000080e027210 */ /* 0x000fda0007f1e0ff */
[----:B------:R-:W-:Y:S05]  /*14bb0*/  WARPSYNC.COLLECTIVE R15, `(.L_x_5074) ;  /* 0x000000000f087348 */ /* 0x000fea0003c00000 */
[----:B------:R0:W1:Y:S02]  /*14bc0*/  SHFL.IDX P6, R14, R13, R12, R11 ;  /* 0x0000000c0d0e7389 */ /* 0x00006400000c000b */
[----:B01----:R-:W-:Y:S01]  /*14bd0*/  ENDCOLLECTIVE ;  /* 0x000000000000791b */ /* 0x003fe20003800000 */
.L_x_5074:
        /* <DEDUP_REMOVED lines=10> */
.L_x_5075:
[----:B------:R-:W-:Y:S02]  /*14c80*/  IMAD.MOV.U32 R13, RZ, RZ, R29 ;  /* 0x000000ffff0d7224 */ /* 0x000fe400078e001d */
[----:B------:R-:W-:Y:S01]  /*14c90*/  IMAD.MOV.U32 R12, RZ, RZ, 0x3 ;  /* 0x00000003ff0c7424 */ /* 0x000fe200078e00ff */
[----:B------:R-:W-:-:S13]  /*14ca0*/  IADD3 R2, P0, R14, R8, RZ ;  /* 0x000000080e027210 */ /* 0x000fda0007f1e0ff */
[----:B------:R-:W-:Y:S05]  /*14cb0*/  WARPSYNC.COLLECTIVE R15, `(.L_x_5076) ;  /* 0x000000000f087348 */ /* 0x000fea0003c00000 */
[----:B------:R0:W1:Y:S02]  /*14cc0*/  SHFL.IDX P6, R14, R13, R12, R11 ;  /* 0x0000000c0d0e7389 */ /* 0x00006400000c000b */
[----:B01----:R-:W-:Y:S01]  /*14cd0*/  ENDCOLLECTIVE ;  /* 0x000000000000791b */ /* 0x003fe20003800000 */
.L_x_5076:
[----:B------:R-:W-:-:S05]  /*14ce0*/  IADD3.X R3, RZ, R3, RZ, P0, !PT ;  /* 0x00000003ff037210 */ /* 0x000fca00007fe4ff */
[----:B------:R-:W-:Y:S01]  /*14cf0*/  @!PT LDS RZ, [RZ] ;  /* 0x00000000fffff984 */ /* 0x000fe20000000800 */
[----:B------:R-:W-:Y:S01]  /*14d00*/  @!PT LDS RZ, [RZ] ;  /* 0x00000000fffff984 */ /* 0x000fe20000000800 */
[----:B------:R-:W-:Y:S01]  /*14d10*/  @!PT LDS RZ, [RZ] ;  /* 0x00000000fffff984 */ /* 0x000fe20000000800 */
[----:B------:R0:W-:Y:S01]  /*14d20*/  LDGSTS.E.BYPASS.LTC128B.128 [R27+0x23400], desc[UR36][R2.64], !P1 ;  /* 0x23400000021b7fae */ /* 0x0001e2000c901d64 */
[----:B------:R-:W-:Y:S01]  /*14d30*/  MOV R13, R26 ;  /* 0x0000001a000d7202 */ /* 0x000fe20000000f00 */
[----:B------:R-:W-:-:S07]  /*14d40*/  IMAD.MOV.U32 R34, RZ, RZ, R14 ;  /* 0x000000ffff227224 */ /* 0x000fce00078e000e */
[----:B0-----:R-:W-:Y:S05]  /*14d50*/  WARPSYNC.COLLECTIVE R15, `(.L_x_5077) ;  /* 0x000000000f087348 */ /* 0x001fea0003c00000 */
[----:B------:R1:W2:Y:S02]  /*14d60*/  SHFL.IDX P6, R14, R13, R12, R11 ;  /* 0x0000000c0d0e7389 */ /* 0x0002a400000c000b */
[----:B012---:R-:W-:Y:S01]  /*14d70*/  ENDCOLLECTIVE ;  /* 0x000000000000791b */ /* 0x007fe20003800000 */
.L_x_5077:
[----:B------:R-:W-:Y:S05]  /*14d80*/  BRA `(.L_x_5078) ;  /* 0xffffffd8000c7947 */ /* 0x000fea000383ffff */
.L_x_5016:
[----:B---3--:R3:W4:Y:S02]  /*14d90*/  SYNCS.PHASECHK.TRANS64.TRYWAIT P0, [R10+URZ+0x28c60], R20 ;  /* 0x028c60140a0075a7 */ /* 0x008724000800017f */
[----:B----4-:R-:W-:Y:S05]  /*14da0*/  @!P0 NANOSLEEP.SYNCS 0x989680 ;  /* 0x009896800000895d */ /* 0x010fea0003900000 */
[----:B------:R-:W4:Y:S02]  /*14db0*/  @!P0 SYNCS.PHASECHK.TRANS64 P0, [R10+URZ+0x28c60], R20 ;  /* 0x028c60140a0085a7 */ /* 0x000f24000800007f */
[----:B----4-:R-:W-:Y:S05]  /*14dc0*/  @!P0 BRA `(.L_x_5016) ;  /* 0xfffffffc00f08947 */ /* 0x010fea000383ffff */
[----:B------:R-:W-:Y:S05]  /*14dd0*/  BRA `(.L_x_5079) ;  /* 0xffffffd800587947 */ /* 0x000fea000383ffff */
.L_x_5017:
[----:B------:R-:W-:Y:S01]  /*14de0*/  BSSY B1, `(.L_x_5080) ;  /* 0x0000008000017945 */ /* 0x000fe20003800000 */
[----:B------:R-:W-:Y:S01]  /*14df0*/  IMAD.MOV.U32 R13, RZ, RZ, R19 ;  /* 0x000000ffff0d7224 */ /* 0x000fe200078e0013 */
[----:B------:R-:W-:Y:S01]  /*14e00*/  MOV R15, 0xffffffff ;  /* 0xffffffff000f7802 */ /* 0x000fe20000000f00 */
[----:B------:R-:W-:Y:S02]  /*14e10*/  IMAD.MOV.U32 R12, RZ, RZ, RZ ;  /* 0x000000ffff0c7224 */ /* 0x000fe400078e00ff */
[----:B------:R-:W-:-:S07]  /*14e20*/  IMAD.MOV.U32 R11, RZ, RZ, 0x181f ;  /* 0x0000181fff0b7424 */ /* 0x000fce00078e00ff */
[----:B-123--:R-:W-:Y:S05]  /*14e30*/  WARPSYNC.COLLECTIVE R15, `(.L_x_5081) ;  /* 0x000000000f087348 */ /* 0x00efea0003c00000 */
[----:B------:R0:W4:Y:S02]  /*14e40*/  SHFL.IDX P6, R14, R13, R12, R11 ;  /* 0x0000000c0d0e7389 */ /* 0x00012400000c000b */
[----:B01234-:R-:W-:Y:S01]  /*14e50*/  ENDCOLLECTIVE ;  /* 0x000000000000791b */ /* 0x01ffe20003800000 */
.L_x_5081:
[----:B------:R-:W-:Y:S05]  /*14e60*/  BSYNC B1 ;  /* 0x0000000000017941 */ /* 0x000fea0003800000 */
.L_x_5080:
[----:B------:R-:W-:Y:S01]  /*14e70*/  IMAD.MOV.U32 R13, RZ, RZ, R18 ;  /* 0x000000ffff0d7224 */ /* 0x000fe200078e0012 */
[----:B------:R-:W-:Y:S01]  /*14e80*/  MOV R11, 0x181f ;  /* 0x0000181f000b7802 */ /* 0x000fe20000000f00 */
[----:B------:R-:W-:Y:S01]  /*14e90*/  IMAD.MOV.U32 R12, RZ, RZ, RZ ;  /* 0x000000ffff0c7224 */ /* 0x000fe200078e00ff */
[----:B------:R-:W-:Y:S01]  /*14ea0*/  LEA R17, R17, UR46, 0x1 ;  /* 0x0000002e11117c11 */ /* 0x000fe2000f8e08ff */
[----:B------:R-:W-:Y:S01]  /*14eb0*/  IMAD.MOV.U32 R15, RZ, RZ, -0x1 ;  /* 0xffffffffff0f7424 */ /* 0x000fe200078e00ff */
[C---:B------:R-:W-:Y:S01]  /*14ec0*/  LOP3.LUT P2, RZ, R16.reuse, 0x20, RZ, 0xc0, !PT ;  /* 0x0000002010ff7812 */ /* 0x040fe2000784c0ff */
[----:B------:R-:W-:Y:S01]  /*14ed0*/  IMAD.MOV.U32 R3, RZ, RZ, R14 ;  /* 0x000000ffff037224 */ /* 0x000fe200078e000e */
[----:B------:R-:W-:-:S13]  /*14ee0*/  LOP3.LUT P1, RZ, R16, 0x10, RZ, 0xc0, !PT ;  /* 0x0000001010ff7812 */ /* 0x000fda000782c0ff */
[----:B------:R-:W-:Y:S05]  /*14ef0*/  WARPSYNC.COLLECTIVE R15, `(.L_x_5082) ;  /* 0x000000000f087348 */ /* 0x000fea0003c00000 */
[----:B------:R0:W1:Y:S02]  /*14f00*/  SHFL.IDX P6, R14, R13, R12, R11 ;  /* 0x0000000c0d0e7389 */ /* 0x00006400000c000b */
[----:B01----:R-:W-:Y:S01]  /*14f10*/  ENDCOLLECTIVE ;  /* 0x000000000000791b */ /* 0x003fe20003800000 */
.L_x_5082:
[----:B------:R-:W-:Y:S01]  /*14f20*/  P2R R4, PR, RZ, 0x20 ;  /* 0x00000020ff047803 */ /* 0x000fe20000000000 */
[----:B------:R-:W-:Y:S01]  /*14f30*/  IMAD.MOV.U32 R13, RZ, RZ, R19 ;  /* 0x000000ffff0d7224 */ /* 0x000fe200078e0013 */
[----:B------:R-:W-:Y:S02]  /*14f40*/  MOV R12, 0x1 ;  /* 0x00000001000c7802 */ /* 0x000fe40000000f00 */
        /* <DEDUP_REMOVED lines=11> */
.L_x_5083:
        /* <DEDUP_REMOVED lines=16> */
.L_x_5084:
[----:B------:R-:W-:Y:S01]  /*15100*/  @!PT LDS RZ, [RZ] ;  /* 0x00000000fffff984 */ /* 0x000fe20000000800 */
[----:B------:R-:W-:Y:S01]  /*15110*/  @!PT LDS RZ, [RZ] ;  /* 0x00000000fffff984 */ /* 0x000fe20000000800 */
[----:B------:R-:W-:Y:S01]  /*15120*/  @!PT LDS RZ, [RZ] ;  /* 0x00000000fffff984 */ /* 0x000fe20000000800 */
[----:B------:R0:W-:Y:S01]  /*15130*/  LDGSTS.E.BYPASS.LTC128B.128 [R17+0xe400], desc[UR36][R2.64+0x380], P1 ;  /* 0x0e40038002117fae */ /* 0x0001e20008901d64 */
[----:B------:R-:W-:Y:S01]  /*15140*/  MOV R13, R19 ;  /* 0x00000013000d7202 */ /* 0x000fe20000000f00 */
[----:B------:R-:W-:Y:S01]  /*15150*/  IMAD.MOV.U32 R12, RZ, RZ, 0x2 ;  /* 0x00000002ff0c7424 */ /* 0x000fe200078e00ff */
        /* <DEDUP_REMOVED lines=12> */
.L_x_5085:
        /* <DEDUP_REMOVED lines=14> */
.L_x_5086:
        /* <DEDUP_REMOVED lines=17> */
.L_x_5087:
[----:B------:R-:W-:Y:S01]  /*15410*/  @!PT LDS RZ, [RZ] ;  /* 0x00000000fffff984 */ /* 0x000fe20000000800 */
[----:B------:R-:W-:Y:S01]  /*15420*/  @!PT LDS RZ, [RZ] ;  /* 0x00000000fffff984 */ /* 0x000fe20000000800 */
[----:B------:R-:W-:Y:S01]  /*15430*/  @!PT LDS RZ, [RZ] ;  /* 0x00000000fffff984 */ /* 0x000fe20000000800 */
[----:B------:R0:W-:Y:S04]  /*15440*/  LDGSTS.E.BYPASS.LTC128B.128 [R17+0x7400], desc[UR36][R2.64+0x180], !P5 ;  /* 0x0740018002117fae */ /* 0x0001e8000e901d64 */
[----:B------:R0:W-:Y:S04]  /*15450*/  LDGSTS.E.BYPASS.LTC128B.128 [R17+0x9400], desc[UR36][R2.64+0x200], !P4 ;  /* 0x0940020002117fae */ /* 0x0001e8000e101d64 */
[----:B------:R0:W-:Y:S01]  /*15460*/  LDGSTS.E.BYPASS.LTC128B.128 [R17+0xb400], desc[UR36][R2.64+0x280], !P3 ;  /* 0x0b40028002117fae */ /* 0x0001e2000d901d64 */
[----:B------:R-:W-:-:S03]  /*15470*/  MOV R13, R18 ;  /* 0x00000012000d7202 */ /* 0x000fc60000000f00 */
[----:B------:R0:W-:Y:S04]  /*15480*/  LDGSTS.E.BYPASS.LTC128B.128 [R17+0xd400], desc[UR36][R2.64+0x300], P0 ;  /* 0x0d40030002117fae */ /* 0x0001e80008101d64 */
[----:B------:R0:W-:Y:S01]  /*15490*/  LDGSTS.E.BYPASS.LTC128B.128 [R17+0xf400], desc[UR36][R2.64+0x380], P1 ;  /* 0x0f40038002117fae */ /* 0x0001e20008901d64 */
[----:B------:R-:W-:-:S07]  /*154a0*/  IMAD.MOV.U32 R19, RZ, RZ, R14 ;  /* 0x000000ffff137224 */ /* 0x000fce00078e000e */
[----:B0-----:R-:W-:Y:S05]  /*154b0*/  WARPSYNC.COLLECTIVE R15, `(.L_x_5088) ;  /* 0x000000000f087348 */ /* 0x001fea0003c00000 */
[----:B------:R1:W2:Y:S02]  /*154c0*/  SHFL.IDX P6, R14, R13, R12, R11 ;  /* 0x0000000c0d0e7389 */ /* 0x0002a400000c000b */
[----:B012---:R-:W-:Y:S01]  /*154d0*/  ENDCOLLECTIVE ;  /* 0x000000000000791b */ /* 0x007fe20003800000 */
.L_x_5088:
[----:B------:R-:W-:Y:S05]  /*154e0*/  BRA `(.L_x_5089) ;  /* 0xffffffd400cc7947 */ /* 0x000fea000383ffff */
.L_x_5022:
[----:B0-----:R0:W1:Y:S02]  /*154f0*/  SYNCS.PHASECHK.TRANS64.TRYWAIT P0, [R5+URZ+0x28c20], R4 ;  /* 0x028c2004050075a7 */ /* 0x001064000800017f */
[----:B-1----:R-:W-:Y:S05]  /*15500*/  @!P0 NANOSLEEP.SYNCS 0x989680 ;  /* 0x009896800000895d */ /* 0x002fea0003900000 */
[----:B------:R-:W1:Y:S02]  /*15510*/  @!P0 SYNCS.PHASECHK.TRANS64 P0, [R5+URZ+0x28c20], R4 ;  /* 0x028c2004050085a7 */ /* 0x000e64000800007f */
[----:B-1----:R-:W-:Y:S05]  /*15520*/  @!P0 BRA `(.L_x_5022) ;  /* 0xfffffffc00f08947 */ /* 0x002fea000383ffff */
[----:B------:R-:W-:Y:S05]  /*15530*/  BRA `(.L_x_5090) ;  /* 0xffffffd800787947 */ /* 0x000fea000383ffff */
.L_x_5023:
[----:B------:R-:W1:Y:S01]  /*15540*/  S2R R2, SR_TID.X ;  /* 0x0000000000027919 */ /* 0x000e620000002100 */
[----:B------:R-:W-:Y:S01]  /*15550*/  BSSY B0, `(.L_x_5091) ;  /* 0x000000a000007945 */ /* 0x000fe20003800000 */
[----:B------:R-:W-:Y:S01]  /*15560*/  IMAD.MOV.U32 R12, RZ, RZ, RZ ;  /* 0x000000ffff0c7224 */ /* 0x000fe200078e00ff */
[----:B------:R-:W-:Y:S01]  /*15570*/  MOV R11, 0x1f ;  /* 0x0000001f000b7802 */ /* 0x000fe20000000f00 */
[----:B------:R-:W-:Y:S01]  /*15580*/  IMAD.MOV.U32 R15, RZ, RZ, -0x1 ;  /* 0xffffffffff0f7424 */ /* 0x000fe200078e00ff */
[----:B-1----:R-:W-:-:S04]  /*15590*/  SHF.R.U32.HI R2, RZ, 0x5, R2 ;  /* 0x00000005ff027819 */ /* 0x002fc80000011602 */
[----:B------:R-:W-:-:S05]  /*155a0*/  LOP3.LUT R2, R2, 0x3, RZ, 0xc0, !PT ;  /* 0x0000000302027812 */ /* 0x000fca00078ec0ff */
[----:B------:R-:W-:-:S07]  /*155b0*/  IMAD.MOV.U32 R13, RZ, RZ, R2 ;  /* 0x000000ffff0d7224 */ /* 0x000fce00078e0002 */
[----:B0-2--5:R-:W-:Y:S05]  /*155c0*/  WARPSYNC.COLLECTIVE R15, `(.L_x_5092) ;  /* 0x000000000f087348 */ /* 0x025fea0003c00000 */
[----:B------:R1:W3:Y:S02]  /*155d0*/  SHFL.IDX P6, R14, R13, R12, R11 ;  /* 0x0000000c0d0e7389 */ /* 0x0002e400000c000b */
[----:B0123-5:R-:W-:Y:S01]  /*155e0*/  ENDCOLLECTIVE ;  /* 0x000000000000791b */ /* 0x02ffe20003800000 */
.L_x_5092:
[----:B------:R-:W-:Y:S05]  /*155f0*/  BSYNC B0 ;  /* 0x0000000000007941 */ /* 0x000fea0003800000 */
.L_x_5091:
[----:B------:R-:W-:Y:S05]  /*15600*/  BRA `(.L_x_5093) ;  /* 0xffffffd800607947 */ /* 0x000fea000383ffff */
.L_x_5024:
[----:B------:R-:W-:Y:S01]  /*15610*/  BSSY B0, `(.L_x_5094) ;  /* 0x0000006000007945 */ /* 0x000fe20003800000 */
[----:B------:R-:W-:-:S07]  /*15620*/  IMAD.MOV.U32 R15, RZ, RZ, -0x1 ;  /* 0xffffffffff0f7424 */ /* 0x000fce00078e00ff */
[----:B012--5:R-:W-:Y:S05]  /*15630*/  WARPSYNC.COLLECTIVE R15, `(.L_x_5095) ;  /* 0x000000000f0c7348 */ /* 0x027fea0003c00000 */
[----:B------:R-:W-:Y:S02]  /*15640*/  ELECT P6, UR62, PT ;  /* 0x00000000003e782f */ /* 0x000fe400038c0000 */
[----:B------:R-:W-:Y:S01]  /*15650*/  MOV R14, UR62 ;  /* 0x0000003e000e7c02 */ /* 0x000fe20008000f00 */
[----:B012--5:R-:W-:Y:S10]  /*15660*/  ENDCOLLECTIVE ;  /* 0x000000000000791b */ /* 0x027ff40003800000 */
.L_x_5095:
[----:B------:R-:W-:Y:S05]  /*15670*/  BSYNC B0 ;  /* 0x0000000000007941 */ /* 0x000fea0003800000 */
.L_x_5094:
[----:B------:R-:W-:Y:S05]  /*15680*/  BRA `(.L_x_5096) ;  /* 0xffffffd800547947 */ /* 0x000fea000383ffff */
.L_x_5026:
[----:B0-----:R0:W1:Y:S02]  /*15690*/  SYNCS.PHASECHK.TRANS64.TRYWAIT P1, [R4+URZ+0x28c40], R3 ;  /* 0x028c4003040075a7 */ /* 0x001064000802017f */
[----:B-1----:R-:W-:Y:S05]  /*156a0*/  @!P1 NANOSLEEP.SYNCS 0x989680 ;  /* 0x009896800000995d */ /* 0x002fea0003900000 */
[----:B------:R-:W1:Y:S02]  /*156b0*/  @!P1 SYNCS.PHASECHK.TRANS64 P1, [R4+URZ+0x28c40], R3 ;  /* 0x028c4003040095a7 */ /* 0x000e64000802007f */
[----:B-1----:R-:W-:Y:S05]  /*156c0*/  @!P1 BRA `(.L_x_5026) ;  /* 0xfffffffc00f09947 */ /* 0x002fea000383ffff */
[----:B------:R-:W-:Y:S05]  /*156d0*/  BRA `(.L_x_5097) ;  /* 0xffffffd800747947 */ /* 0x000fea000383ffff */
.L_x_5028:
[----:B-1----:R1:W3:Y:S02]  /*156e0*/  SYNCS.PHASECHK.TRANS64.TRYWAIT P1, [R5+URZ+0x28c40], R0 ;  /* 0x028c4000050075a7 */ /* 0x0022e4000802017f */
[----:B---3--:R-:W-:Y:S05]  /*156f0*/  @!P1 NANOSLEEP.SYNCS 0x989680 ;  /* 0x009896800000995d */ /* 0x008fea0003900000 */
[----:B------:R-:W3:Y:S02]  /*15700*/  @!P1 SYNCS.PHASECHK.TRANS64 P1, [R5+URZ+0x28c40], R0 ;  /* 0x028c4000050095a7 */ /* 0x000ee4000802007f */
[----:B---3--:R-:W-:Y:S05]  /*15710*/  @!P1 BRA `(.L_x_5028) ;  /* 0xfffffffc00f09947 */ /* 0x008fea000383ffff */
[----:B------:R-:W-:Y:S05]  /*15720*/  BRA `(.L_x_5098) ;  /* 0xffffffd800807947 */ /* 0x000fea000383ffff */
.L_x_5030:
[----:B---3--:R3:W4:Y:S02]  /*15730*/  SYNCS.PHASECHK.TRANS64.TRYWAIT P1, [R4+URZ+0x28c60], R3 ;  /* 0x028c6003040075a7 */ /* 0x008724000802017f */
[----:B----4-:R-:W-:Y:S05]  /*15740*/  @!P1 NANOSLEEP.SYNCS 0x989680 ;  /* 0x009896800000995d */ /* 0x010fea0003900000 */
[----:B------:R-:W4:Y:S02]  /*15750*/  @!P1 SYNCS.PHASECHK.TRANS64 P1, [R4+URZ+0x28c60], R3 ;  /* 0x028c6003040095a7 */ /* 0x000f24000802007f */
[----:B----4-:R-:W-:Y:S05]  /*15760*/  @!P1 BRA `(.L_x_5030) ;  /* 0xfffffffc00f09947 */ /* 0x010fea000383ffff */
[----:B------:R-:W-:Y:S05]  /*15770*/  BRA `(.L_x_5099) ;  /* 0xffffffd8007c7947 */ /* 0x000fea000383ffff */
.L_x_5100:
        /* <DEDUP_REMOVED lines=16> */
.L_x_15645:


//--------------------- .text._ZN7cutlass13device_kernelIN5flash11enable_sm90INS1_16FlashAttnFwdSm90INS1_25CollectiveMainloopFwdSm90ILi2EN4cute5tupleIJNS5_1CILi1EEES8_S8_EEENS6_IJNS7_ILi64EEESA_SA_EEELi512ENS_6half_tEfNS_4arch4Sm90ELb0ELb1ELb0ELb0ELb1ELb0ELb1ELb0ELb0ELb1ELb1ELb0EEENS1_21CollectiveEpilogueFwdINS6_IJSA_NS7_ILi512EEESA_EEES9_SC_SE_Li256ELb0ELb1ELb1ELb0EEENS1_19SingleTileSchedulerILb0ELb1ELb1ELi64EEEEEEEEEvNT_6ParamsE --------------------------
	.section	.text._ZN7cutlass13device_kernelIN5flash11enable_sm90INS1_16FlashAttnFwdSm90INS1_25CollectiveMainloopFwdSm90ILi2EN4cute5tupleIJNS5_1CILi1EEES8_S8_EEENS6_IJNS7_ILi64EEESA_SA_EEELi512ENS_6half_tEfNS_4arch4Sm90ELb0ELb1ELb0ELb0ELb1ELb0ELb1ELb0ELb0ELb1ELb1ELb0EEENS1_21CollectiveEpilogueFwdINS6_IJSA_NS7_ILi512EEESA_EEES9_SC_SE_Li256ELb0ELb1ELb1ELb0EEENS1_19SingleTileSchedulerILb0ELb1ELb1ELi64EEEEEEEEEvNT_6ParamsE,"ax",@progbits
	.align	128
.text._ZN7cutlass13device_kernelIN5flash11enable_sm90INS1_16FlashAttnFwdSm90INS1_25CollectiveMainloopFwdSm90ILi2EN4cute5tupleIJNS5_1CILi1EEES8_S8_EEENS6_IJNS7_ILi64EEESA_SA_EEELi512ENS_6half_tEfNS_4arch4Sm90ELb0ELb1ELb0ELb0ELb1ELb0ELb1ELb0ELb0ELb1ELb1ELb0EEENS1_21CollectiveEpilogueFwdINS6_IJSA_NS7_ILi512EEESA_EEES9_SC_SE_Li256ELb0ELb1ELb1ELb0EEENS1_19SingleTileSchedulerILb0ELb1ELb1ELi64EEEEEEEEEvNT_6ParamsE:
        .type           _ZN7cutlass13device_kernelIN5flash11enable_sm90INS1_16FlashAttnFwdSm90INS1_25CollectiveMainloopFwdSm90ILi2EN4cute5tupleIJNS5_1CILi1EEES8_S8_EEENS6_IJNS7_ILi64EEESA_SA_EEELi512ENS_6half_tEfNS_4arch4Sm90ELb0ELb1ELb0ELb0ELb1ELb0ELb1ELb0ELb0ELb1ELb1ELb0EEENS1_21CollectiveEpilogueFwdINS6_IJSA_NS7_ILi512EEESA_EEES9_SC_SE_Li256ELb0ELb1ELb1ELb0EEENS1_19SingleTileSchedulerILb0ELb1ELb1ELi64EEEEEEEEEvNT_6ParamsE,@function
        .size           _ZN7cutlass13device_kernelIN5flash11enable_sm90INS1_16FlashAttnFwdSm90INS1_25CollectiveMainloopFwdSm90ILi2EN4cute5tupleIJNS5_1CILi1EEES8_S8_EEENS6_IJNS7_ILi64EEESA_SA_EEELi512ENS_6half_tEfNS_4arch4Sm90ELb0ELb1ELb0ELb0ELb1ELb0ELb1ELb0ELb0ELb1ELb1ELb0EEENS1_21CollectiveEpilogueFwdINS6_IJSA_NS7_ILi512EEESA_EEES9_SC_SE_Li256ELb0ELb1ELb1ELb0EEENS1_19SingleTileSchedulerILb0ELb1ELb1ELi64EEEEEEEEEvNT_6ParamsE,(.L_x_15646 - _ZN7cutlass13device_kernelIN5flash11enable_sm90INS1_16FlashAttnFwdSm90INS1_25CollectiveMainloopFwdSm90ILi2EN4cute5tupleIJNS5_1CILi1EEES8_S8_EEENS6_IJNS7_ILi64EEESA_SA_EEELi512ENS_6half_tEfNS_4arch4Sm90ELb0ELb1ELb0ELb0ELb1ELb0ELb1ELb0ELb0ELb1ELb1ELb0EEENS1_21CollectiveEpilogueFwdINS6_IJSA_NS7_ILi512EEESA_EEES9_SC_SE_Li256ELb0ELb1ELb1ELb0EEENS1_19SingleTileSchedulerILb0ELb1ELb1ELi64EEEEEEEEEvNT_6ParamsE)
        .other          _ZN7cutlass13device_kernelIN5flash11enable_sm90INS1_16FlashAttnFwdSm90INS1_25CollectiveMainloopFwdSm90ILi2EN4cute5tupleIJNS5_1CILi1EEES8_S8_EEENS6_IJNS7_ILi64EEESA_SA_EEELi512ENS_6half_tEfNS_4arch4Sm90ELb0ELb1ELb0ELb0ELb1ELb0ELb1ELb0ELb0ELb1ELb1ELb0EEENS1_21CollectiveEpilogueFwdINS6_IJSA_NS7_ILi512EEESA_EEES9_SC_SE_Li256ELb0ELb1ELb1ELb0EEENS1_19SingleTileSchedulerILb0ELb1ELb1ELi64EEEEEEEEEvNT_6ParamsE,@"STO_CUDA_ENTRY STV_DEFAULT"
_ZN7cutlass13device_kernelIN5flash11enable_sm90INS1_16FlashAttnFwdSm90INS1_25CollectiveMainloopFwdSm90ILi2EN4cute5tupleIJNS5_1CILi1EEES8_S8_EEENS6_IJNS7_ILi64EEESA_SA_EEELi512ENS_6half_tEfNS_4arch4Sm90ELb0ELb1ELb0ELb0ELb1ELb0ELb1ELb0ELb0ELb1ELb1ELb0EEENS1_21CollectiveEpilogueFwdINS6_IJSA_NS7_ILi512EEESA_EEES9_SC_SE_Li256ELb0ELb1ELb1ELb0EEENS1_19SingleTileSchedulerILb0ELb1ELb1ELi64EEEEEEEEEvNT_6ParamsE:
        /* <DEDUP_REMOVED lines=43> */
.L_x_5101:
        /* <DEDUP_REMOVED lines=22> */
.L_x_5102:
        /* <DEDUP_REMOVED lines=18> */
.L_x_5103:
        /* <DEDUP_REMOVED lines=22> */
.L_x_5104:
        /* <DEDUP_REMOVED lines=23> */
.L_x_5105:
[----:B------:R-:W-:Y:S01]  /*0800*/  UISETP.NE.AND UP0, UPT, UR9, URZ, UPT ;  /* 0x0000003f0900728c */ /* 0x000fe2000bf05270 */
[----:B------:R-:W-:Y:S01]  /*0810*/  NOP ;  /* 0x0000000000007918 */ /* 0x000fe20000000000 */
[----:B0-----:R-:W-:Y:S01]  /*0820*/  ULDC UR4, c[0x0][0x20] ;  /* 0x0000080000047ab9 */ /* 0x001fe20000000800 */
[----:B------:R-:W-:Y:S01]  /*0830*/  ULDC UR5, c[0x0][0x24] ;  /* 0x0000090000057ab9 */ /* 0x000fe20000000800 */
[----:B-1234-:R-:W-:Y:S01]  /*0840*/  BAR.SYNC.DEFER_BLOCKING 0x0 ;  /* 0x0000000000007b1d */ /* 0x01efe20000010000 */
[----:B------:R-:W-:Y:S02]  /*0850*/  IADD3 R50, P0, R1, UR4, RZ ;  /* 0x0000000401327c10 */ /* 0x000fe4000ff1e0ff */
[----:B------:R-:W-:Y:S02]  /*0860*/  PLOP3.LUT P3, PT, PT, PT, UP0, 0x80, 0x0 ;  /* 0x000000000000781c */ /* 0x000fe40003f6f008 */
[C---:B------:R-:W-:Y:S01]  /*0870*/  IADD3 R41, P1, R50.reuse, 0x1cc, RZ ;  /* 0x000001cc32297810 */ /* 0x040fe20007f3e0ff */
[----:B------:R-:W-:Y:S01]  /*0880*/  IMAD.X R35, RZ, RZ, UR5, P0 ;  /* 0x00000005ff237e24 */ /* 0x000fe200080e06ff */
[----:B------:R-:W-:Y:S01]  /*0890*/  UMOV UR61, 0x1 ;  /* 0x00000001003d7882 */ /* 0x000fe20000000000 */
[C---:B------:R-:W-:Y:S01]  /*08a0*/  IADD3 R19, P0, R50.reuse, 0x50, RZ ;  /* 0x0000005032137810 */ /* 0x040fe20007f1e0ff */
[----:B------:R-:W-:Y:S01]  /*08b0*/  USEL UR61, UR61, 0x2, !UP0 ;  /* 0x000000023d3d7887 */ /* 0x000fe2000c000000 */
[----:B------:R-:W-:Y:S01]  /*08c0*/  IADD3 R33, P2, R50, 0x200, RZ ;  /* 0x0000020032217810 */ /* 0x000fe20007f5e0ff */
[----:B------:R-:W-:Y:S01]  /*08d0*/  ULDC.64 UR36, c[0x0][0x208] ;  /* 0x0000820000247ab9 */ /* 0x000fe20000000a00 */
[----:B------:R-:W-:Y:S01]  /*08e0*/  BSSY B6, `(.L_x_5106) ;  /* 0x0002815000067945 */ /* 0x000fe20003800000 */
[----:B------:R-:W-:-:S02]  /*08f0*/  IMAD.X R18, RZ, RZ, R35, P0 ;  /* 0x000000ffff127224 */ /* 0x000fc400000e0623 */
[--C-:B------:R-:W-:Y:S02]  /*0900*/  IMAD.X R52, RZ, RZ, R35.reuse, P1 ;  /* 0x000000ffff347224 */ /* 0x100fe400008e0623 */
[----:B------:R-:W-:Y:S01]  /*0910*/  IMAD.X R48, RZ, RZ, R35, P2 ;  /* 0x000000ffff307224 */ /* 0x000fe200010e0623 */
[----:B------:R-:W-:Y:S06]  /*0920*/  @!P3 BRA `(.L_x_5107) ;  /* 0x0000023400a0b947 */ /* 0x000fec0003800000 */
.L_x_5108:
[----:B------:R-:W-:-:S08]  /*0930*/  NOP ;  /* 0x0000000000007918 */ /* 0x000fd00000000000 */
[----:B------:R-:W0:Y:S02]  /*0940*/  USETMAXREG.TRY_ALLOC.CTAPOOL UP0, 0xe8 ;  /* 0x000000e8000079c8 */ /* 0x000e240008000600 */
[----:B0-----:R-:W-:-:S13]  /*0950*/  PLOP3.LUT P0, PT, PT, PT, UP0, 0x80, 0x0 ;  /* 0x000000000000781c */ /* 0x001fda0003f0f008 */
[----:B------:R-:W-:Y:S05]  /*0960*/  @!P0 BRA `(.L_x_5108) ;  /* 0xfffffffc00f08947 */ /* 0x000fea000383ffff */
[----:B------:R-:W0:Y:S01]  /*0970*/  LDC R2, c[0x0][0xd50] ;  /* 0x00035400ff027b82 */ /* 0x000e220000000800 */
[----:B------:R-:W-:Y:S01]  /*0980*/  LOP3.LUT R0, R37, 0xffffff80, RZ, 0xc0, !PT ;  /* 0xffffff8025007812 */ /* 0x000fe200078ec0ff */
[----:B------:R1:W-:Y:S03]  /*0990*/  STL.64 [R1+0x1c0], RZ ;  /* 0x0001c0ff01007387 */ /* 0x0003e60000100a00 */
[----:B------:R-:W-:Y:S01]  /*09a0*/  ISETP.NE.AND P0, PT, R0, 0x80, PT ;  /* 0x000000800000780c */ /* 0x000fe20003f05270 */
[----:B------:R1:W-:Y:S02]  /*09b0*/  STL [R1+0x1c8], RZ ;  /* 0x0001c8ff01007387 */ /* 0x0003e40000100800 */
[----:B------:R-:W2:Y:S02]  /*09c0*/  S2UR UR4, SR_CTAID.Y ;  /* 0x00000000000479c3 */ /* 0x000ea40000002600 */
[----:B------:R1:W-:Y:S06]  /*09d0*/  STL [R1+0x1cc], RZ ;  /* 0x0001ccff01007387 */ /* 0x0003ec0000100800 */
[----:B------:R-:W3:Y:S08]  /*09e0*/  S2UR UR5, SR_CTAID.Z ;  /* 0x00000000000579c3 */ /* 0x000ef00000002700 */
[----:B------:R-:W-:Y:S06]  /*09f0*/  @!P0 BAR.ARV 0x8, 0x100 ;  /* 0x0204000000008b1d */ /* 0x000fec0000002000 */
[----:B0-----:R-:W-:-:S02]  /*0a00*/  ISETP.NE.AND P1, PT, R2, 0x1, PT ;  /* 0x000000010200780c */ /* 0x001fc40003f25270 */
[----:B------:R-:W-:Y:S01]  /*0a10*/  ISETP.GE.U32.AND P0, PT, R37, 0x100, PT ;  /* 0x000001002500780c */ /* 0x000fe20003f06070 */
[----:B--2---:R-:W-:-:S10]  /*0a20*/  IMAD.U32 R152, RZ, RZ, UR4 ;  /* 0x00000004ff987e24 */ /* 0x004fd4000f8e00ff */
[----:B------:R-:W0:Y:S08]  /*0a30*/  @P1 LDC R0, c[0x0][0xd54] ;  /* 0x00035500ff001b82 */ /* 0x000e300000000800 */
[----:B------:R-:W-:Y:S08]  /*0a40*/  @P0 BAR.ARV 0xf, 0x100 ;  /* 0x03c4000000000b1d */ /* 0x000ff00000002000 */
[----:B------:R-:W2:Y:S01]  /*0a50*/  @P1 LDC R3, c[0x0][0xd58] ;  /* 0x00035600ff031b82 */ /* 0x000ea20000000800 */
[----:B---3--:R-:W-:Y:S01]  /*0a60*/  ISETP.LE.AND P0, PT, RZ, UR5, PT ;  /* 0x00000005ff007c0c */ /* 0x008fe2000bf03270 */
[----:B0-----:R-:W-:-:S05]  /*0a70*/  @P1 IMAD.HI.U32 R0, R0, UR4, RZ ;  /* 0x0000000400001c27 */ /* 0x001fca000f8e00ff */
[----:B--2---:R-:W-:Y:S02]  /*0a80*/  @P1 SHF.R.U32.HI R152, RZ, R3, R0 ;  /* 0x00000003ff981219 */ /* 0x004fe40000011600 */
[----:B------:R-:W-:-:S03]  /*0a90*/  IADD3 R44, P1, R50, 0x1c0, RZ ;  /* 0x000001c0322c7810 */ /* 0x000fc60007f3e0ff */
[----:B------:R-:W-:Y:S02]  /*0aa0*/  IMAD.MOV R23, RZ, RZ, -R152 ;  /* 0x000000ffff177224 */ /* 0x000fe400078e0a98 */
[----:B------:R-:W-:Y:S02]  /*0ab0*/  IMAD.X R45, RZ, RZ, R35, P1 ;  /* 0x000000ffff2d7224 */ /* 0x000fe400008e0623 */
[----:B------:R-:W-:Y:S01]  /*0ac0*/  IMAD R23, R2, R23, UR4 ;  /* 0x0000000402177e24 */ /* 0x000fe2000f8e0217 */
[----:B-1----:R-:W-:Y:S06]  /*0ad0*/  @!P0 BRA `(.L_x_5109) ;  /* 0x0000027c00d48947 */ /* 0x002fec0003800000 */
[----:B------:R-:W0:Y:S01]  /*0ae0*/  S2UR UR7, SR_CTAID.Z ;  /* 0x00000000000779c3 */ /* 0x000e220000002700 */
[C---:B------:R-:W-:Y:S01]  /*0af0*/  IADD3 R42, P0, R50.reuse, 0xc8, RZ ;  /* 0x000000c8322a7810 */ /* 0x040fe20007f1e0ff */
[----:B------:R-:W-:Y:S01]  /*0b00*/  UISETP.NE.AND UP1, UPT, UR9, 0x1, UPT ;  /* 0x000000010900788c */ /* 0x000fe2000bf25270 */
[----:B------:R-:W-:Y:S01]  /*0b10*/  STL.128 [R1+0x1d0], RZ ;  /* 0x0001d0ff01007387 */ /* 0x000fe20000100c00 */
[----:B------:R-:W-:Y:S01]  /*0b20*/  ULDC.64 UR4, c[0x0][0x418] ;  /* 0x0001060000047ab9 */ /* 0x000fe20000000a00 */
[C---:B------:R-:W-:Y:S01]  /*0b30*/  IADD3 R38, P5, R50.reuse, 0x1d0, RZ ;  /* 0x000001d032267810 */ /* 0x040fe20007fbe0ff */
[--C-:B------:R-:W-:Y:S01]  /*0b40*/  IMAD.X R69, RZ, RZ, R35.reuse, P0 ;  /* 0x000000ffff457224 */ /* 0x100fe200000e0623 */
[C---:B------:R-:W-:Y:S01]  /*0b50*/  IADD3 R64, P0, R50.reuse, 0x80, RZ ;  /* 0x0000008032407810 */ /* 0x040fe20007f1e0ff */
[----:B------:R-:W1:Y:S01]  /*0b60*/  LDC R0, c[0x0][0xa80] ;  /* 0x0002a000ff007b82 */ /* 0x000e620000000800 */
[----:B------:R-:W-:Y:S01]  /*0b70*/  STL.128 [R1+0x1e0], RZ ;  /* 0x0001e0ff01007387 */ /* 0x000fe20000100c00 */
[C---:B------:R-:W-:Y:S01]  /*0b80*/  IADD3 R32, P4, R50.reuse, 0x118, RZ ;  /* 0x0000011832207810 */ /* 0x040fe20007f9e0ff */
[----:B------:R-:W-:Y:S01]  /*0b90*/  UISETP.NE.U32.AND UP0, UPT, UR4, URZ, UPT ;  /* 0x0000003f0400728c */ /* 0x000fe2000bf05070 */
[C---:B------:R-:W-:Y:S01]  /*0ba0*/  IADD3 R34, P3, R50.reuse, 0x100, RZ ;  /* 0x0000010032227810 */ /* 0x040fe20007f7e0ff */
[----:B------:R-:W-:Y:S01]  /*0bb0*/  STL.128 [R1+0x200], RZ ;  /* 0x000200ff01007387 */ /* 0x000fe20000100c00 */
[C---:B------:R-:W-:Y:S01]  /*0bc0*/  IADD3 R40, P2, R50.reuse, 0xfc, RZ ;  /* 0x000000fc32287810 */ /* 0x040fe20007f5e0ff */
[--C-:B------:R-:W-:Y:S01]  /*0bd0*/  IMAD.X R65, RZ, RZ, R35.reuse, P0 ;  /* 0x000000ffff417224 */ /* 0x100fe200000e0623 */
[C---:B------:R-:W-:Y:S01]  /*0be0*/  IADD3 R16, P1, R50.reuse, 0xcc, RZ ;  /* 0x000000cc32107810 */ /* 0x040fe20007f3e0ff */
[----:B------:R-:W-:Y:S01]  /*0bf0*/  STL.128 [R1+0x210], RZ ;  /* 0x000210ff01007387 */ /* 0x000fe20000100c00 */
[----:B------:R-:W-:Y:S01]  /*0c00*/  PLOP3.LUT P0, PT, PT, PT, UP1, 0x80, 0x0 ;  /* 0x000000000000781c */ /* 0x000fe20003f0f018 */
[--C-:B------:R-:W-:Y:S01]  /*0c10*/  IMAD.X R39, RZ, RZ, R35.reuse, P5 ;  /* 0x000000ffff277224 */ /* 0x100fe200028e0623 */
[----:B------:R-:W-:Y:S01]  /*0c20*/  UISETP.NE.AND.EX UP0, UPT, UR5, URZ, UPT, UP0 ;  /* 0x0000003f0500728c */ /* 0x000fe2000bf05300 */
[----:B------:R-:W-:Y:S01]  /*0c30*/  STL.128 [R1+0x220], RZ ;  /* 0x000220ff01007387 */ /* 0x000fe20000100c00 */
[--C-:B------:R-:W-:Y:S01]  /*0c40*/  IMAD.X R43, RZ, RZ, R35.reuse, P4 ;  /* 0x000000ffff2b7224 */ /* 0x100fe200020e0623 */
[C---:B------:R-:W-:Y:S01]  /*0c50*/  IADD3 R36, P6, R50.reuse, 0xb8, RZ ;  /* 0x000000b832247810 */ /* 0x040fe20007fde0ff */
[--C-:B------:R-:W-:Y:S01]  /*0c60*/  IMAD.X R51, RZ, RZ, R35.reuse, P3 ;  /* 0x000000ffff337224 */ /* 0x100fe200018e0623 */
[----:B------:R-:W-:Y:S01]  /*0c70*/  STL.128 [R1+0x230], RZ ;  /* 0x000230ff01007387 */ /* 0x000fe20000100c00 */
[--C-:B------:R-:W-:Y:S01]  /*0c80*/  IMAD.X R55, RZ, RZ, R35.reuse, P2 ;  /* 0x000000ffff377224 */ /* 0x100fe200010e0623 */
[C---:B------:R-:W-:Y:S01]  /*0c90*/  IADD3 R28, P5, R50.reuse, 0xb0, RZ ;  /* 0x000000b0321c7810 */ /* 0x040fe20007fbe0ff */
[--C-:B------:R-:W-:Y:S01]  /*0ca0*/  IMAD.X R2, RZ, RZ, R35.reuse, P1 ;  /* 0x000000ffff027224 */ /* 0x100fe200008e0623 */
[----:B------:R-:W-:Y:S01]  /*0cb0*/  STL.128 [R1+0x240], RZ ;  /* 0x000240ff01007387 */ /* 0x000fe20000100c00 */
[C---:B------:R-:W-:Y:S01]  /*0cc0*/  IADD3 R24, P4, R50.reuse, 0xa0, RZ ;  /* 0x000000a032187810 */ /* 0x040fe20007f9e0ff */
[----:B0-----:R-:W-:Y:S01]  /*0cd0*/  USHF.R.S32.HI UR5, URZ, 0x1f, UR7 ;  /* 0x0000001f3f057899 */ /* 0x001fe20008011407 */
[C---:B------:R-:W-:Y:S01]  /*0ce0*/  IADD3 R56, P3, R50.reuse, 0x98, RZ ;  /* 0x0000009832387810 */ /* 0x040fe20007f7e0ff */
[----:B------:R-:W-:Y:S01]  /*0cf0*/  STL.128 [R1+0x250], RZ ;  /* 0x000250ff01007387 */ /* 0x000fe20000100c00 */
[C---:B------:R-:W-:Y:S01]  /*0d00*/  IADD3 R58, P2, R50.reuse, 0x90, RZ ;  /* 0x00000090323a7810 */ /* 0x040fe20007f5e0ff */
[----:B------:R-:W-:Y:S01]  /*0d10*/  ULDC UR42, c[0x0][0x424] ;  /* 0x00010900002a7ab9 */ /* 0x000fe20000000800 */
[C---:B------:R-:W-:Y:S01]  /*0d20*/  IADD3 R49, P1, R50.reuse, 0x88, RZ ;  /* 0x0000008832317810 */ /* 0x040fe20007f3e0ff */
[----:B------:R-:W-:Y:S01]  /*0d30*/  STL.128 [R1+0x260], RZ ;  /* 0x000260ff01007387 */ /* 0x000fe20000100c00 */
[----:B------:R-:W-:Y:S01]  /*0d40*/  USEL UR42, UR42, 0x1, UP0 ;  /* 0x000000012a2a7887 */ /* 0x000fe20008000000 */
[--C-:B------:R-:W-:Y:S01]  /*0d50*/  IMAD.X R53, RZ, RZ, R35.reuse, P6 ;  /* 0x000000ffff357224 */ /* 0x100fe200030e0623 */
[----:B------:R-:W-:Y:S01]  /*0d60*/  ULDC UR4, c[0x0][0x2f0] ;  /* 0x0000bc0000047ab9 */ /* 0x000fe20000000800 */
        /* <DEDUP_REMOVED lines=9> */
[----:B------:R-:W-:Y:S01]  /*0e00*/  IMAD.X R54, RZ, RZ, R35, P1 ;  /* 0x000000ffff367224 */ /* 0x000fe200008e0623 */
[C---:B------:R-:W-:Y:S01]  /*0e10*/  IADD3 R60, P4, R50.reuse, 0x68, RZ ;  /* 0x00000068323c7810 */ /* 0x040fe20007f9e0ff */
[----:B------:R-:W0:Y:S01]  /*0e20*/  S2UR UR6, SR_CTAID.X ;  /* 0x00000000000679c3 */ /* 0x000e220000002500 */
[----:B------:R-:W-:Y:S01]  /*0e30*/  STL.128 [R1+0x2a0], RZ ;  /* 0x0002a0ff01007387 */ /* 0x000fe20000100c00 */
[C---:B------:R-:W-:Y:S01]  /*0e40*/  IADD3 R46, P3, R50.reuse, 0x60, RZ ;  /* 0x00000060322e7810 */ /* 0x040fe20007f7e0ff */
[----:B------:R-:W-:Y:S01]  /*0e50*/  UIMAD UR42, UR42, UR4, URZ ;  /* 0x000000042a2a72a4 */ /* 0x000fe2000f8e023f */
[C---:B------:R-:W-:Y:S01]  /*0e60*/  IADD3 R26, P2, R50.reuse, 0x58, RZ ;  /* 0x00000058321a7810 */ /* 0x040fe20007f5e0ff */
[----:B------:R-:W-:Y:S01]  /*0e70*/  STL.128 [R1+0x2b0], RZ ;  /* 0x0002b0ff01007387 */ /* 0x000fe20000100c00 */
[C---:B------:R-:W-:Y:S01]  /*0e80*/  IADD3 R62, P1, R50.reuse, 0x28, RZ ;  /* 0x00000028323e7810 */ /* 0x040fe20007f3e0ff */
[----:B------:R-:W-:Y:S01]  /*0e90*/  VIADD R17, R50, 0x120 ;  /* 0x0000012032117836 */ /* 0x000fe20000000000 */
[----:B------:R-:W2:Y:S01]  /*0ea0*/  S2UR UR43, SR_CgaCtaId ;  /* 0x00000000002b79c3 */ /* 0x000ea20000008800 */
[----:B------:R-:W-:Y:S01]  /*0eb0*/  STL.128 [R1+0x2c0], RZ ;  /* 0x0002c0ff01007387 */ /* 0x000fe20000100c00 */
[----:B------:R-:W-:-:S02]  /*0ec0*/  VIADD R154, R37, 0xffffff80 ;  /* 0xffffff80259a7836 */ /* 0x000fc40000000000 */
[--C-:B------:R-:W-:Y:S01]  /*0ed0*/  IMAD.X R66, RZ, RZ, R35.reuse, P6 ;  /* 0x000000ffff427224 */ /* 0x100fe200030e0623 */
[----:B------:R-:W-:Y:S01]  /*0ee0*/  STL.128 [R1+0x2d0], RZ ;  /* 0x0002d0ff01007387 */ /* 0x000fe20000100c00 */
[--C-:B------:R-:W-:Y:S02]  /*0ef0*/  IMAD.X R31, RZ, RZ, R35.reuse, P5 ;  /* 0x000000ffff1f7224 */ /* 0x100fe400028e0623 */
[--C-:B------:R-:W-:Y:S01]  /*0f00*/  IMAD.X R61, RZ, RZ, R35.reuse, P4 ;  /* 0x000000ffff3d7224 */ /* 0x100fe200020e0623 */
[----:B------:R-:W-:Y:S01]  /*0f10*/  STL.128 [R1+0x2e0], RZ ;  /* 0x0002e0ff01007387 */ /* 0x000fe20000100c00 */
[--C-:B------:R-:W-:Y:S02]  /*0f20*/  IMAD.X R47, RZ, RZ, R35.reuse, P3 ;  /* 0x000000ffff2f7224 */ /* 0x100fe400018e0623 */
[--C-:B------:R-:W-:Y:S01]  /*0f30*/  IMAD.X R27, RZ, RZ, R35.reuse, P2 ;  /* 0x000000ffff1b7224 */ /* 0x100fe200010e0623 */
[----:B------:R-:W-:Y:S01]  /*0f40*/  STL.128 [R1+0x2f0], RZ ;  /* 0x0002f0ff01007387 */ /* 0x000fe20000100c00 */
[----:B------:R-:W-:-:S03]  /*0f50*/  IMAD.X R63, RZ, RZ, R35, P1 ;  /* 0x000000ffff3f7224 */ /* 0x000fc600008e0623 */
[----:B------:R-:W-:Y:S04]  /*0f60*/  STL.128 [R1+0x300], RZ ;  /* 0x000300ff01007387 */ /* 0x000fe80000100c00 */
        /* <DEDUP_REMOVED lines=15> */
[----:B-1----:R1:W-:Y:S02]  /*1060*/  STL [R1+0x1f0], R0 ;  /* 0x0001f00001007387 */ /* 0x0023e40000100800 */
[----:B-1----:R-:W-:Y:S01]  /*1070*/  IMAD.U32 R0, RZ, RZ, UR5 ;  /* 0x00000005ff007e24 */ /* 0x002fe2000f8e00ff */
[----:B0-2---:R-:W-:Y:S06]  /*1080*/  @!P0 BRA `(.L_x_5110) ;  /* 0x0000008000c08947 */ /* 0x005fec0003800000 */
[----:B------:R-:W0:Y:S01]  /*1090*/  LDC.64 R4, c[0x0][0xad8] ;  /* 0x0002b600ff047b82 */ /* 0x000e220000000a00 */
[----:B------:R-:W-:Y:S01]  /*10a0*/  ULDC UR4, c[0x0][0x448] ;  /* 0x0001120000047ab9 */ /* 0x000fe20000000800 */
[----:B------:R-:W-:Y:S02]  /*10b0*/  USHF.L.U32 UR6, UR6, 0x6, URZ ;  /* 0x0000000606067899 */ /* 0x000fe4000800063f */
[----:B------:R-:W-:Y:S01]  /*10c0*/  UISETP.NE.AND UP0, UPT, UR4, 0x1, UPT ;  /* 0x000000010400788c */ /* 0x000fe2000bf05270 */
[----:B------:R-:W-:Y:S01]  /*10d0*/  ULDC UR9, c[0x0][0x288] ;  /* 0x0000a20000097ab9 */ /* 0x000fe20000000800 */
[----:B------:R-:W-:Y:S02]  /*10e0*/  UIADD3 UR7, UR6, 0x3f, URZ ;  /* 0x0000003f06077890 */ /* 0x000fe4000fffe03f */
[----:B------:R-:W-:-:S07]  /*10f0*/  UIADD3 UR8, UR42, 0x1, -UR9 ;  /* 0x000000012a087890 */ /* 0x000fce000fffe809 */
[----:B------:R-:W-:Y:S01]  /*1100*/  @UP0 UIADD3 UR4, UR6, 0x3f, URZ ;  /* 0x0000003f06040890 */ /* 0x000fe2000fffe03f */
[----:B------:R-:W-:Y:S01]  /*1110*/  @UP0 ULDC UR5, c[0x0][0x44c] ;  /* 0x0001130000050ab9 */ /* 0x000fe20000000800 */
[----:B------:R-:W-:Y:S02]  /*1120*/  @UP0 ULDC UR10, c[0x0][0x450] ;  /* 0x00011400000a0ab9 */ /* 0x000fe40000000800 */
[----:B------:R-:W-:-:S04]  /*1130*/  UIMAD.WIDE.U32 UR4, UR4, UR5, URZ ;  /* 0x00000005040472a5 */ /* 0x000fc8000f8e003f */
[----:B------:R-:W-:Y:S01]  /*1140*/  @UP0 USHF.R.U32.HI UR7, URZ, UR10, UR5 ;  /* 0x0000000a3f070299 */ /* 0x000fe20008011605 */
[----:B0-----:R-:W-:-:S03]  /*1150*/  ISETP.GE.AND P1, PT, R5, 0x1, PT ;  /* 0x000000010500780c */ /* 0x001fc60003f26270 */
[----:B------:R-:W-:-:S06]  /*1160*/  UIADD3 UR7, UR8, UR7, URZ ;  /* 0x0000000708077290 */ /* 0x000fcc000fffe03f */
[----:B------:R-:W-:-:S04]  /*1170*/  VIADD R0, R4, UR7 ;  /* 0x0000000704007c36 */ /* 0x000fc80008000000 */
[----:B------:R-:W-:Y:S05]  /*1180*/  @!P1 BRA `(.L_x_5111) ;  /* 0x0000000000449947 */ /* 0x000fea0003800000 */
[----:B------:R-:W-:Y:S01]  /*1190*/  ISETP.LT.AND P0, PT, RZ, UR7, PT ;  /* 0x00000007ff007c0c */ /* 0x000fe2000bf01270 */
[----:B------:R-:W-:-:S06]  /*11a0*/  UIADD3 UR4, UR7, -0x1, URZ ;  /* 0xffffffff07047890 */ /* 0x000fcc000fffe03f */
[----:B------:R-:W-:-:S06]  /*11b0*/  IMAD.U32 R2, RZ, RZ, UR4 ;  /* 0x00000004ff027e24 */ /* 0x000fcc000f8e00ff */
[----:B------:R-:W-:Y:S05]  /*11c0*/  @P0 BRA `(.L_x_5112) ;  /* 0x00000000001c0947 */ /* 0x000fea0003800000 */
[----:B------:R-:W-:Y:S01]  /*11d0*/  ISETP.NE.AND P0, PT, R5, 0x1, PT ;  /* 0x000000010500780c */ /* 0x000fe20003f05270 */
[----:B------:R-:W-:-:S12]  /*11e0*/  IMAD R3, RZ, RZ, -UR7 ;  /* 0x80000007ff037e24 */ /* 0x000fd8000f8e02ff */
[----:B------:R-:W0:Y:S02]  /*11f0*/  @P0 LDC.64 R6, c[0x0][0xae0] ;  /* 0x0002b800ff060b82 */ /* 0x000e240000000a00 */
[----:B0-----:R-:W-:-:S05]  /*1200*/  @P0 IMAD.HI.U32 R2, R3, R6, RZ ;  /* 0x0000000603020227 */ /* 0x001fca00078e00ff */
[----:B------:R-:W-:-:S04]  /*1210*/  @P0 SHF.R.U32.HI R3, RZ, R7, R2 ;  /* 0x00000007ff030219 */ /* 0x000fc80000011602 */
[----:B------:R-:W-:Y:S01]  /*1220*/  LOP3.LUT R2, RZ, R3, RZ, 0x33, !PT ;  /* 0x00000003ff027212 */ /* 0x000fe200078e33ff */
[----:B------:R-:W-:Y:S06]  /*1230*/  BRA `(.L_x_5113) ;  /* 0x0000000000107947 */ /* 0x000fec0003800000 */
.L_x_5112:
[----:B------:R-:W-:-:S13]  /*1240*/  ISETP.NE.AND P0, PT, R5, 0x1, PT ;  /* 0x000000010500780c */ /* 0x000fda0003f05270 */
[----:B------:R-:W0:Y:S02]  /*1250*/  @P0 LDC.64 R6, c[0x0][0xae0] ;  /* 0x0002b800ff060b82 */ /* 0x000e240000000a00 */
[----:B0-----:R-:W-:-:S05]  /*1260*/  @P0 IMAD.HI.U32 R4, R2, R6, RZ ;  /* 0x0000000602040227 */ /* 0x001fca00078e00ff */
[----:B------:R-:W-:-:S07]  /*1270*/  @P0 SHF.R.U32.HI R2, RZ, R7, R4 ;  /* 0x00000007ff020219 */ /* 0x000fce0000011604 */
.L_x_5113:
[----:B------:R-:W-:-:S05]  /*1280*/  IMAD R3, R2, R5, R5 ;  /* 0x0000000502037224 */ /* 0x000fca00078e0205 */
[----:B------:R-:W-:-:S07]  /*1290*/  VIMNMX R0, R0, R3, PT ;  /* 0x0000000300007248 */ /* 0x000fce0003fe0100 */
.L_x_5111:
[----:B------:R-:W-:Y:S01]  /*12a0*/  @UP0 ULDC UR4, c[0x0][0x44c] ;  /* 0x0001130000040ab9 */ /* 0x000fe20000000800 */
[----:B------:R-:W-:Y:S01]  /*12b0*/  UIADD3 UR7, UR42, 0x3f, URZ ;  /* 0x0000003f2a077890 */ /* 0x000fe2000fffe03f */
[----:B------:R-:W-:Y:S01]  /*12c0*/  VIADD R0, R0, 0x3f ;  /* 0x0000003f00007836 */ /* 0x000fe20000000000 */
[----:B------:R-:W-:Y:S01]  /*12d0*/  UIMAD.WIDE.U32 UR4, UR6, UR4, URZ ;  /* 0x00000004060472a5 */ /* 0x000fe2000f8e003f */
[----:B------:R-:W-:Y:S01]  /*12e0*/  @UP0 ULDC UR10, c[0x0][0x450] ;  /* 0x00011400000a0ab9 */ /* 0x000fe20000000800 */
[----:B------:R-:W-:Y:S02]  /*12f0*/  USHF.R.S32.HI UR8, URZ, 0x1f, UR7 ;  /* 0x0000001f3f087899 */ /* 0x000fe40008011407 */
[----:B------:R-:W-:Y:S01]  /*1300*/  SHF.R.S32.HI R3, RZ, 0x1f, R0 ;  /* 0x0000001fff037819 */ /* 0x000fe20000011400 */
[----:B------:R-:W-:Y:S02]  /*1310*/  @UP0 USHF.R.U32.HI UR6, URZ, UR10, UR5 ;  /* 0x0000000a3f060299 */ /* 0x000fe40008011605 */
[----:B------:R-:W-:Y:S01]  /*1320*/  ULEA.HI UR8, UR8, UR7, URZ, 0x6 ;  /* 0x0000000708087291 */ /* 0x000fe2000f8f303f */
[----:B------:R-:W-:Y:S01]  /*1330*/  LEA.HI R3, R3, R0, RZ, 0x6 ;  /* 0x0000000003037211 */ /* 0x000fe200078f30ff */
[----:B------:R-:W-:Y:S01]  /*1340*/  UIADD3 UR6, UR6, -UR9, UR42 ;  /* 0x8000000906067290 */ /* 0x000fe2000fffe02a */
[----:B------:R-:W-:Y:S01]  /*1350*/  ULDC UR4, c[0x0][0xad4] ;  /* 0x0002b50000047ab9 */ /* 0x000fe20000000800 */
[----:B------:R-:W-:Y:S01]  /*1360*/  USHF.R.S32.HI UR8, URZ, 0x6, UR8 ;  /* 0x000000063f087899 */ /* 0x000fe20008011408 */
[----:B------:R-:W-:Y:S01]  /*1370*/  SHF.R.S32.HI R3, RZ, 0x6, R3 ;  /* 0x00000006ff037819 */ /* 0x000fe20000011403 */
[----:B------:R-:W-:-:S04]  /*1380*/  UIADD3 UR4, UR6, -UR4, URZ ;  /* 0x8000000406047290 */ /* 0x000fc8000fffe03f */
[----:B------:R-:W-:Y:S02]  /*1390*/  VIMNMX R9, R3, UR8, PT ;  /* 0x0000000803097c48 */ /* 0x000fe4000bfe0100 */
[----:B------:R-:W-:Y:S01]  /*13a0*/  IMAD.U32 R2, RZ, RZ, UR4 ;  /* 0x00000004ff027e24 */ /* 0x000fe2000f8e00ff */
[----:B------:R-:W-:Y:S06]  /*13b0*/  @!P1 BRA `(.L_x_5114) ;  /* 0x0000000000409947 */ /* 0x000fec0003800000 */
[----:B------:R-:W-:-:S05]  /*13c0*/  IMAD.U32 R0, RZ, RZ, UR6 ;  /* 0x00000006ff007e24 */ /* 0x000fca000f8e00ff */
        /* <DEDUP_REMOVED lines=9> */
.L_x_5115:
[----:B------:R-:W-:-:S13]  /*1460*/  ISETP.NE.AND P0, PT, R5, 0x1, PT ;  /* 0x000000010500780c */ /* 0x000fda0003f05270 */
[----:B------:R-:W0:Y:S02]  /*1470*/  @P0 LDC.64 R6, c[0x0][0xae0] ;  /* 0x0002b800ff060b82 */ /* 0x000e240000000a00 */
[----:B0-----:R-:W-:-:S05]  /*1480*/  @P0 IMAD.HI.U32 R4, R0, R6, RZ ;  /* 0x0000000600040227 */ /* 0x001fca00078e00ff */
[----:B------:R-:W-:-:S07]  /*1490*/  @P0 SHF.R.U32.HI R0, RZ, R7, R4 ;  /* 0x00000007ff000219 */ /* 0x000fce0000011604 */
.L_x_5116:
[----:B------:R-:W-:-:S05]  /*14a0*/  IMAD R3, R0, R5, RZ ;  /* 0x0000000500037224 */ /* 0x000fca00078e02ff */
[----:B------:R-:W-:-:S07]  /*14b0*/  VIMNMX R2, R2, R3, !PT ;  /* 0x0000000302027248 */ /* 0x000fce0007fe0100 */
.L_x_5114:
[----:B------:R-:W-:Y:S01]  /*14c0*/  SHF.R.S32.HI R3, RZ, 0x1f, R2 ;  /* 0x0000001fff037819 */ /* 0x000fe20000011402 */
[----:B------:R-:W-:Y:S01]  /*14d0*/  IMAD.MOV.U32 R225, RZ, RZ, RZ ;  /* 0x000000ffffe17224 */ /* 0x000fe200078e00ff */
[----:B------:R-:W-:Y:S02]  /*14e0*/  LOP3.LUT R6, R23, 0xffff, RZ, 0xc0, !PT ;  /* 0x0000ffff17067812 */ /* 0x000fe400078ec0ff */
[----:B------:R-:W-:-:S04]  /*14f0*/  LEA.HI R3, R3, R2, RZ, 0x6 ;  /* 0x0000000203037211 */ /* 0x000fc800078f30ff */
[----:B------:R-:W-:-:S04]  /*1500*/  SHF.R.S32.HI R3, RZ, 0x6, R3 ;  /* 0x00000006ff037819 */ /* 0x000fc80000011403 */
[----:B------:R-:W-:-:S04]  /*1510*/  VIMNMX R10, RZ, R3, !PT ;  /* 0x00000003ff0a7248 */ /* 0x000fc80007fe0100 */
[----:B------:R-:W-:-:S13]  /*1520*/  ISETP.GT.AND P0, PT, R9, R10, PT ;  /* 0x0000000a0900720c */ /* 0x000fda0003f04270 */
[----:B------:R-:W-:Y:S05]  /*1530*/  @!P0 BRA `(.L_x_5117) ;  /* 0x00000000007c8947 */ /* 0x000fea0003800000 */
[----:B------:R-:W-:-:S04]  /*1540*/  SHF.R.U32.HI R0, RZ, 0x10, R23 ;  /* 0x00000010ff007819 */ /* 0x000fc80000011617 */
[----:B------:R-:W-:-:S13]  /*1550*/  ISETP.NE.AND P0, PT, R0, RZ, PT ;  /* 0x000000ff0000720c */ /* 0x000fda0003f05270 */
[----:B------:R-:W0:Y:S02]  /*1560*/  @!P0 LDC R0, c[0x0][0xae8] ;  /* 0x0002ba00ff008b82 */ /* 0x000e240000000800 */
        /* <DEDUP_REMOVED lines=28> */
.L_x_5117:
[----:B------:R-:W-:Y:S01]  /*1730*/  IMAD R0, R6, R225, R10 ;  /* 0x000000e106007224 */ /* 0x000fe200078e020a */
[----:B------:R-:W-:-:S04]  /*1740*/  PRMT R3, RZ, 0x7610, R3 ;  /* 0x00007610ff037816 */ /* 0x000fc80000000003 */
[----:B------:R-:W-:-:S04]  /*1750*/  VIADDMNMX R225, R0, R225, R9, PT ;  /* 0x000000e100e17246 */ /* 0x000fc80003800109 */
[----:B------:R-:W-:-:S13]  /*1760*/  ISETP.GT.AND P0, PT, R225, R0, PT ;  /* 0x00000000e100720c */ /* 0x000fda0003f04270 */
[----:B------:R-:W-:Y:S05]  /*1770*/  @!P0 BRA `(.L_x_5118) ;  /* 0x000001fc00348947 */ /* 0x000fea0003800000 */
[----:B------:R-:W2:Y:S04]  /*1780*/  LDL R25, [R1+0x1c0] ;  /* 0x0001c00001197983 */ /* 0x000ea80000100800 */
[----:B------:R-:W3:Y:S04]  /*1790*/  LDL R24, [R1+0x200] ;  /* 0x0002000001187983 */ /* 0x000ee80000100800 */
[----:B------:R-:W4:Y:S04]  /*17a0*/  LDL R40, [R1+0x204] ;  /* 0x0002040001287983 */ /* 0x000f280000100800 */
        /* <DEDUP_REMOVED lines=125> */
[----:B------:R-:W4:Y:S01]  /*1f80*/  LDL R219, [R1+0x3fc] ;  /* 0x0003fc0001db7983 */ /* 0x000f220000100800 */
[----:B------:R-:W-:-:S04]  /*1f90*/  SHF.R.S32.HI R223, RZ, 0x1f, R154 ;  /* 0x0000001fffdf7819 */ /* 0x000fc8000001149a */
[----:B------:R-:W-:-:S04]  /*1fa0*/  LEA.HI R223, R223, R154, RZ, 0x7 ;  /* 0x0000009adfdf7211 */ /* 0x000fc800078f38ff */
[----:B------:R-:W-:-:S06]  /*1fb0*/  SHF.R.S32.HI R2, RZ, 0x7, R223 ;  /* 0x00000007ff027819 */ /* 0x000fcc00000114df */
[----:B------:R-:W0:Y:S01]  /*1fc0*/  SHFL.IDX PT, R2, R2, RZ, 0x1f ;  /* 0x00001fff02027589 */ /* 0x000e2200000e0000 */
[----:B------:R-:W-:Y:S02]  /*1fd0*/  UMOV UR4, 0x400 ;  /* 0x0000040000047882 */ /* 0x000fe40000000000 */
[----:B------:R-:W-:Y:S01]  /*1fe0*/  ULEA UR43, UR43, UR4, 0x18 ;  /* 0x000000042b2b7291 */ /* 0x000fe2000f8ec03f */
[----:B0-----:R-:W-:-:S04]  /*1ff0*/  LEA.HI R4, R2, R2, RZ, 0x1 ;  /* 0x0000000202047211 */ /* 0x001fc800078f08ff */
[----:B------:R-:W-:-:S05]  /*2000*/  LOP3.LUT R5, R4, 0x1fffe, RZ, 0xc0, !PT ;  /* 0x0001fffe04057812 */ /* 0x000fca00078ec0ff */
[----:B------:R-:W-:-:S05]  /*2010*/  IMAD.IADD R5, R2, 0x1, -R5 ;  /* 0x0000000102057824 */ /* 0x000fca00078e0a05 */
[----:B------:R-:W-:-:S05]  /*2020*/  LEA R5, R5, UR43, 0xf ;  /* 0x0000002b05057c11 */ /* 0x000fca000f8e78ff */
[----:B------:R-:W-:-:S05]  /*2030*/  VIADD R5, R5, 0x400 ;  /* 0x0000040005057836 */ /* 0x000fca0000000000 */
[----:B------:R-:W-:-:S04]  /*2040*/  SHF.R.U32.HI R5, RZ, 0x4, R5 ;  /* 0x00000004ff057819 */ /* 0x000fc80000011605 */
[----:B------:R-:W-:Y:S01]  /*2050*/  LOP3.LUT R2, R5, 0x3fff, RZ, 0xc0, !PT ;  /* 0x00003fff05027812 */ /* 0x000fe200078ec0ff */
[----:B------:R-:W-:-:S03]  /*2060*/  UIADD3 UR4, UR43, 0x36400, URZ ;  /* 0x000364002b047890 */ /* 0x000fc6000fffe03f */
[----:B------:R-:W-:Y:S01]  /*2070*/  LOP3.LUT R2, R2, 0x2000000, RZ, 0xfc, !PT ;  /* 0x0200000002027812 */ /* 0x000fe200078efcff */
[----:B------:R-:W-:Y:S01]  /*2080*/  IMAD.MOV.U32 R5, RZ, RZ, 0x40000040 ;  /* 0x40000040ff057424 */ /* 0x000fe200078e00ff */
[----:B------:R-:W-:-:S03]  /*2090*/  USHF.R.U32.HI UR4, URZ, 0x4, UR4 ;  /* 0x000000043f047899 */ /* 0x000fc60008011604 */
[----:B--2---:R-:W-:Y:S01]  /*20a0*/  IMAD R4, R25, 0x1000, R2 ;  /* 0x0000100019047824 */ /* 0x004fe200078e0202 */
[----:B------:R-:W-:Y:S01]  /*20b0*/  R2UR UR7, R5 ;  /* 0x00000000050772ca */ /* 0x000fe200000e0000 */
[----:B------:R-:W-:-:S03]  /*20c0*/  ULOP3.LUT UR4, UR4, 0x3fff, URZ, 0xc0, !UPT ;  /* 0x00003fff04047892 */ /* 0x000fc6000f8ec03f */
[----:B------:R-:W-:Y:S01]  /*20d0*/  R2UR UR6, R4 ;  /* 0x00000000040672ca */ /* 0x000fe200000e0000 */
[----:B------:R-:W-:Y:S01]  /*20e0*/  ULOP3.LUT UR16, UR4, 0x10000, URZ, 0xfc, !UPT ;  /* 0x0001000004107892 */ /* 0x000fe2000f8efc3f */
[----:B---3--:R-:W-:Y:S04]  /*20f0*/  STL [R1+0x200], R24 ;  /* 0x0002001801007387 */ /* 0x008fe80000100800 */
[----:B----4-:R-:W-:Y:S04]  /*2100*/  STL [R1+0x204], R40 ;  /* 0x0002042801007387 */ /* 0x010fe80000100800 */
[----:B------:R-:W-:Y:S04]  /*2110*/  STL [R1+0x208], R42 ;  /* 0x0002082a01007387 */ /* 0x000fe80000100800 */
        /* <DEDUP_REMOVED lines=32> */
[----:B------:R0:W-:Y:S01]  /*2320*/  STL [R1+0x294], R94 ;  /* 0x0002945e01007387 */ /* 0x0001e20000100800 */
[----:B------:R-:W-:Y:S06]  /*2330*/  BAR.SYNC.DEFER_BLOCKING 0xe, 0x100 ;  /* 0x0384000000007b1d */ /* 0x000fec0000010000 */
[----:B------:R-:W-:Y:S01]  /*2340*/  UMOV UR4, UR16 ;  /* 0x0000001000047c82 */ /* 0x000fe20008000000 */
[----:B------:R-:W-:Y:S01]  /*2350*/  UMOV UR5, 0x40000040 ;  /* 0x4000004000057882 */ /* 0x000fe20000000000 */
[----:B0-----:R-:W-:-:S06]  /*2360*/  WARPGROUP.ARRIVE ;  /* 0x00000000000079c5 */ /* 0x001fcc0000000000 */
[----:B------:R-:W-:Y:S01]  /*2370*/  HGMMA.64x256x16.F32 R24, gdesc[UR4].tnspB, RZ, !UPT, gsb0 ;  /* 0x43e00000041879f0 */ /* 0x000fe2000c0008ff */
[----:B------:R0:W-:Y:S04]  /*2380*/  STL [R1+0x298], R6 ;  /* 0x0002980601007387 */ /* 0x0001e80000100800 */
[----:B------:R1:W-:Y:S01]  /*2390*/  STL [R1+0x354], R7 ;  /* 0x0003540701007387 */ /* 0x0003e20000100800 */
[----:B0-----:R-:W-:Y:S02]  /*23a0*/  VIADD R6, R4, 0x80 ;  /* 0x0000008004067836 */ /* 0x001fe40000000000 */
[----:B-1----:R-:W-:-:S03]  /*23b0*/  IMAD.MOV.U32 R7, RZ, RZ, 0x40000040 ;  /* 0x40000040ff077424 */ /* 0x002fc600078e00ff */
[----:B------:R-:W-:Y:S02]  /*23c0*/  R2UR UR10, R6 ;  /* 0x00000000060a72ca */ /* 0x000fe400000e0000 */
[----:B------:R-:W-:Y:S01]  /*23d0*/  R2UR UR11, R7 ;  /* 0x00000000070b72ca */ /* 0x000fe200000e0000 */
[----:B------:R-:W-:Y:S01]  /*23e0*/  UIADD3 UR8, UR16, 0x2, URZ ;  /* 0x0000000210087890 */ /* 0x000fe2000fffe03f */
        /* <DEDUP_REMOVED lines=60> */
[----:B------:R-:W-:Y:S01]  /*27b0*/  STL [R1+0x388], R163 ;  /* 0x000388a301007387 */ /* 0x000fe20000100800 */
[----:B------:R-:W-:-:S03]  /*27c0*/  WARPGROUP.DEPBAR.LE gsb0, 0x0 ;  /* 0x00008000000079c5 */ /* 0x000fc60000010000 */
        /* <DEDUP_REMOVED lines=29> */
[----:B------:R-:W-:Y:S04]  /*29a0*/  STL.128 [R1+0x200], R24 ;  /* 0x0002001801007387 */ /* 0x000fe80000100c00 */
        /* <DEDUP_REMOVED lines=30> */
[----:B------:R0:W-:Y:S01]  /*2b90*/  STL.128 [R1+0x3f0], R148 ;  /* 0x0003f09401007387 */ /* 0x0001e20000100c00 */
[----:B------:R-:W-:Y:S01]  /*2ba0*/  UMOV UR9, 0x40000040 ;  /* 0x4000004000097882 */ /* 0x000fe20000000000 */
[----:B0-----:R-:W-:-:S06]  /*2bb0*/  WARPGROUP.ARRIVE ;  /* 0x00000000000079c5 */ /* 0x001fcc0000000000 */
[----:B------:R-:W-:Y:S01]  /*2bc0*/  HGMMA.64x256x16.F32 R24, gdesc[UR8].tnspB, R24, gsb0 ;  /* 0x43e00000081879f0 */ /* 0x000fe20008000818 */
[----:B------:R-:W-:Y:S02]  /*2bd0*/  VIADD R6, R4, 0x100 ;  /* 0x0000010004067836 */ /* 0x000fe40000000000 */
[----:B------:R-:W-:-:S03]  /*2be0*/  IMAD.MOV.U32 R7, RZ, RZ, 0x40000040 ;  /* 0x40000040ff077424 */ /* 0x000fc600078e00ff */
[----:B------:R-:W-:Y:S02]  /*2bf0*/  R2UR UR14, R6 ;  /* 0x00000000060e72ca */ /* 0x000fe400000e0000 */
[----:B------:R-:W-:Y:S01]  /*2c00*/  R2UR UR15, R7 ;  /* 0x00000000070f72ca */ /* 0x000fe200000e0000 */
[----:B------:R-:W-:Y:S01]  /*2c10*/  UIADD3 UR12, UR16, 0x4, URZ ;  /* 0x00000004100c7890 */ /* 0x000fe2000fffe03f */
[----:B------:R-:W-:Y:S01]  /*2c20*/  UMOV UR13, 0x40000040 ;  /* 0x40000040000d7882 */ /* 0x000fe20000000000 */
[----:B------:R-:W-:Y:S02]  /*2c30*/  VIADD R4, R4, 0x180 ;  /* 0x0000018004047836 */ /* 0x000fe40000000000 */
[----:B------:R-:W-:Y:S01]  /*2c40*/  IMAD.MOV.U32 R5, RZ, RZ, 0x40000040 ;  /* 0x40000040ff057424 */ /* 0x000fe200078e00ff */
[----:B------:R-:W-:Y:S01]  /*2c50*/  UMOV UR17, 0x40000040 ;  /* 0x4000004000117882 */ /* 0x000fe20000000000 */
[----:B------:R0:W5:Y:S01]  /*2c60*/  LDL R7, [R1+0x1c0] ;  /* 0x0001c00001077983 */ /* 0x0001620000100800 */
[----:B------:R-:W-:-:S02]  /*2c70*/  R2UR UR18, R4 ;  /* 0x00000000041272ca */ /* 0x000fc400000e0000 */
[----:B------:R-:W-:Y:S01]  /*2c80*/  R2UR UR19, R5 ;  /* 0x00000000051372ca */ /* 0x000fe200000e0000 */
[----:B------:R-:W-:Y:S01]  /*2c90*/  UIADD3 UR16, UR16, 0x6, URZ ;  /* 0x0000000610107890 */ /* 0x000fe2000fffe03f */
[----:B------:R-:W-:Y:S02]  /*2ca0*/  WARPGROUP.DEPBAR.LE gsb0, 0x0 ;  /* 0x00008000000079c5 */ /* 0x000fe40000010000 */
        /* <DEDUP_REMOVED lines=31> */
[----:B------:R1:W-:Y:S02]  /*2ea0*/  STL.128 [R1+0x3f0], R148 ;  /* 0x0003f09401007387 */ /* 0x0003e40000100c00 */
[----:B-1----:R-:W-:-:S06]  /*2eb0*/  WARPGROUP.ARRIVE ;  /* 0x00000000000079c5 */ /* 0x002fcc0000000000 */
[----:B------:R-:W-:Y:S03]  /*2ec0*/  HGMMA.64x256x16.F32 R24, gdesc[UR12].tnspB, R24, gsb0 ;  /* 0x43e000000c1879f0 */ /* 0x000fe60008000818 */
        /* <DEDUP_REMOVED lines=37> */
[----:B------:R-:W2:Y:S04]  /*3120*/  LDL R4, [R1+0x200] ;  /* 0x0002000001047983 */ /* 0x000ea80000100800 */
[----:B------:R-:W-:Y:S04]  /*3130*/  STL.128 [R1+0x390], R124 ;  /* 0x0003907c01007387 */ /* 0x000fe80000100c00 */
[----:B------:R-:W3:Y:S04]  /*3140*/  LDL R3, [R1+0x39c] ;  /* 0x00039c0001037983 */ /* 0x000ee80000100800 */
        /* <DEDUP_REMOVED lines=10> */
[----:B------:R1:W-:Y:S04]  /*31f0*/  STL.128 [R1+0x2b0], R68 ;  /* 0x0002b04401007387 */ /* 0x0003e80000100c00 */
        /* <DEDUP_REMOVED lines=18> */
[----:B------:R-:W-:Y:S04]  /*3320*/  STL.128 [R1+0x3f0], R148 ;  /* 0x0003f09401007387 */ /* 0x000fe80000100c00 */
[----:B-1----:R-:W3:Y:S04]  /*3330*/  LDL R68, [R1+0x204] ;  /* 0x0002040001447983 */ /* 0x002ee80000100800 */
[----:B------:R-:W3:Y:S04]  /*3340*/  LDL R70, [R1+0x208] ;  /* 0x0002080001467983 */ /* 0x000ee80000100800 */
[----:B----4-:R-:W4:Y:S04]  /*3350*/  LDL R72, [R1+0x20c] ;  /* 0x00020c0001487983 */ /* 0x010f280000100800 */
[----:B------:R-:W4:Y:S04]  /*3360*/  LDL R74, [R1+0x214] ;  /* 0x00021400014a7983 */ /* 0x000f280000100800 */
[----:B0-----:R-:W4:Y:S04]  /*3370*/  LDL R76, [R1+0x218] ;  /* 0x00021800014c7983 */ /* 0x001f280000100800 */
        /* <DEDUP_REMOVED lines=41> */
[----:B--2---:R-:W2:Y:S04]  /*3610*/  LDL R140, [R1+0x2c4] ;  /* 0x0002c400018c7983 */ /* 0x004ea80000100800 */
[----:B------:R-:W2:Y:S04]  /*3620*/  LDL R142, [R1+0x2c8] ;  /* 0x0002c800018e7983 */ /* 0x000ea80000100800 */
        /* <DEDUP_REMOVED lines=77> */
[----:B------:R-:W2:Y:S01]  /*3b00*/  LDL R22, [R1+0x290] ;  /* 0x0002900001167983 */ /* 0x000ea20000100800 */
[----:B------:R-:W-:-:S05]  /*3b10*/  LOP3.LUT R223, R223, 0xffffff80, RZ, 0xc0, !PT ;  /* 0xffffff80dfdf7812 */ /* 0x000fca00078ec0ff */
[----:B------:R-:W-:Y:S01]  /*3b20*/  IMAD.IADD R223, R154, 0x1, -R223 ;  /* 0x000000019adf7824 */ /* 0x000fe200078e0adf */
[----:B------:R0:W-:Y:S01]  /*3b30*/  STL [R1+0x200], R4 ;  /* 0x0002000401007387 */ /* 0x0001e20000100800 */
[----:B------:R-:W-:-:S03]  /*3b40*/  ULOP3.LUT UR6, UR61, 0x1, URZ, 0xfc, !UPT ;  /* 0x000000013d067892 */ /* 0x000fc6000f8efc3f */
[----:B---3--:R1:W-:Y:S01]  /*3b50*/  STL [R1+0x39c], R3 ;  /* 0x00039c0301007387 */ /* 0x0083e20000100800 */
[----:B------:R-:W-:Y:S01]  /*3b60*/  UISETP.NE.AND UP0, UPT, UR6, 0x3, UPT ;  /* 0x000000030600788c */ /* 0x000fe2000bf05270 */
[----:B0-----:R-:W-:Y:S02]  /*3b70*/  SHF.R.S32.HI R4, RZ, 0x1f, R223 ;  /* 0x0000001fff047819 */ /* 0x001fe400000114df */
[----:B------:R-:W-:Y:S02]  /*3b80*/  STL [R1+0x204], R68 ;  /* 0x0002044401007387 */ /* 0x000fe40000100800 */
[----:B-1----:R-:W-:Y:S02]  /*3b90*/  LEA.HI R3, R4, R223, RZ, 0x2 ;  /* 0x000000df04037211 */ /* 0x002fe400078f10ff */
[----:B------:R-:W-:Y:S04]  /*3ba0*/  STL [R1+0x208], R70 ;  /* 0x0002084601007387 */ /* 0x000fe80000100800 */
        /* <DEDUP_REMOVED lines=44> */
[----:B--2---:R-:W-:Y:S04]  /*3e70*/  STL [R1+0x2c4], R140 ;  /* 0x0002c48c01007387 */ /* 0x004fe80000100800 */
        /* <DEDUP_REMOVED lines=76> */
[----:B------:R-:W-:Y:S06]  /*4340*/  BAR.ARV 0xf, 0x100 ;  /* 0x03c4000000007b1d */ /* 0x000fec0000002000 */
[----:B------:R0:W-:Y:S01]  /*4350*/  STL [R1+0x210], R6 ;  /* 0x0002100601007387 */ /* 0x0001e20000100800 */
[----:B------:R-:W-:-:S03]  /*4360*/  PLOP3.LUT P1, PT, PT, PT, UP0, 0x80, 0x0 ;  /* 0x000000000000781c */ /* 0x000fc60003f2f008 */
[----:B------:R1:W-:Y:S01]  /*4370*/  STL [R1+0x3a4], R5 ;  /* 0x0003a40501007387 */ /* 0x0003e20000100800 */
[--C-:B0-----:R-:W-:Y:S02]  /*4380*/  SHF.R.S32.HI R6, RZ, 0x1f, R3.reuse ;  /* 0x0000001fff067819 */ /* 0x101fe40000011403 */
[----:B-1----:R-:W-:-:S04]  /*4390*/  SHF.R.S32.HI R5, RZ, 0x2, R3 ;  /* 0x00000002ff057819 */ /* 0x002fc80000011403 */
[----:B------:R-:W-:Y:S02]  /*43a0*/  LEA.HI R6, R6, R5, RZ, 0x3 ;  /* 0x0000000506067211 */ /* 0x000fe400078f18ff */
[----:B------:R-:W-:Y:S02]  /*43b0*/  LEA.HI R4, R4, R223, RZ, 0x5 ;  /* 0x000000df04047211 */ /* 0x000fe400078f28ff */
[----:B------:R-:W-:Y:S02]  /*43c0*/  LOP3.LUT R6, R6, 0xfffffff8, RZ, 0xc0, !PT ;  /* 0xfffffff806067812 */ /* 0x000fe400078ec0ff */
[----:B------:R-:W-:-:S03]  /*43d0*/  SHF.R.S32.HI R3, RZ, 0x5, R4 ;  /* 0x00000005ff037819 */ /* 0x000fc60000011404 */
[----:B------:R-:W-:Y:S01]  /*43e0*/  IMAD.IADD R6, R5, 0x1, -R6 ;  /* 0x0000000105067824 */ /* 0x000fe200078e0a06 */
[----:B------:R0:W-:Y:S03]  /*43f0*/  STL [R1+0x290], R22 ;  /* 0x0002901601007387 */ /* 0x0001e60000100800 */
[----:B0-----:R-:W-:Y:S01]  /*4400*/  IMAD R22, R3, 0x10, R6 ;  /* 0x0000001003167824 */ /* 0x001fe200078e0206 */
[----:B------:R-:W-:Y:S06]  /*4410*/  @!P1 BRA `(.L_x_5119) ;  /* 0x0000000000049947 */ /* 0x000fec0003800000 */
[----:B------:R-:W-:Y:S01]  /*4420*/  BPT.TRAP 0x1 ;  /* 0x000000040000795c */ /* 0x000fe20000300000 */
.L_x_5119:
[----:B------:R-:W0:Y:S01]  /*4430*/  S2R R153, SR_CgaCtaId ;  /* 0x0000000000997919 */ /* 0x000e220000008800 */
[----:B------:R-:W-:Y:S01]  /*4440*/  VIADD R3, R225, 0xfffffffe ;  /* 0xfffffffee1037836 */ /* 0x000fe20000000000 */
[----:B-----5:R-:W-:-:S04]  /*4450*/  LEA R7, R7, UR43, 0x3 ;  /* 0x0000002b07077c11 */ /* 0x020fc8000f8e18ff */
[----:B------:R-:W-:Y:S01]  /*4460*/  ISETP.GE.AND P0, PT, R3, R0, PT ;  /* 0x000000000300720c */ /* 0x000fe20003f06270 */
[----:B------:R-:W-:-:S05]  /*4470*/  VIADD R4, R7, 0x38860 ;  /* 0x0003886007047836 */ /* 0x000fca0000000000 */
[----:B0-----:R-:W-:-:S04]  /*4480*/  PRMT R4, R153, 0x654, R4 ;  /* 0x0000065499047816 */ /* 0x001fc80000000004 */
[----:B------:R0:W-:Y:S03]  /*4490*/  SYNCS.ARRIVE.TRANS64.RED.A1T0 RZ, [R4+URZ], RZ ;  /* 0x000000ff04ff79a7 */ /* 0x0001e6000810043f */
[----:B------:R-:W-:Y:S05]  /*44a0*/  @!P0 BRA `(.L_x_5120) ;  /* 0x0000003c005c8947 */ /* 0x000fea0003800000 */
.L_x_5122:
[----:B------:R-:W2:Y:S04]  /*44b0*/  LDL R155, [R1+0x1c0] ;  /* 0x0001c000019b7983 */ /* 0x000ea80000100800 */
[----:B------:R-:W3:Y:S04]  /*44c0*/  LDL.64 R64, [R1+0x210] ;  /* 0x0002100001407983 */ /* 0x000ee80000100a00 */
[----:B------:R-:W4:Y:S04]  /*44d0*/  LDL.64 R66, [R1+0x220] ;  /* 0x0002200001427983 */ /* 0x000f280000100a00 */
        /* <DEDUP_REMOVED lines=57> */
[----:B01----:R-:W4:Y:S04]  /*4870*/  LDL.64 R4, [R1+0x3b8] ;  /* 0x0003b80001047983 */ /* 0x003f280000100a00 */
[----:B------:R-:W4:Y:S04]  /*4880*/  LDL.64 R12, [R1+0x3c8] ;  /* 0x0003c800010c7983 */ /* 0x000f280000100a00 */
[----:B------:R-:W4:Y:S04]  /*4890*/  LDL.64 R10, [R1+0x3d8] ;  /* 0x0003d800010a7983 */ /* 0x000f280000100a00 */
[----:B------:R-:W4:Y:S04]  /*48a0*/  LDL.64 R8, [R1+0x3e8] ;  /* 0x0003e80001087983 */ /* 0x000f280000100a00 */
[----:B------:R-:W4:Y:S01]  /*48b0*/  LDL.64 R6, [R1+0x3f8] ;  /* 0x0003f80001067983 */ /* 0x000f220000100a00 */
[----:B--2---:R-:W-:-:S05]  /*48c0*/  IMAD R58, R155, 0x40, R22 ;  /* 0x000000409b3a7824 */ /* 0x004fca00078e0216 */
[----:B------:R-:W-:Y:S01]  /*48d0*/  LEA R58, R58, UR43, 0x2 ;  /* 0x0000002b3a3a7c11 */ /* 0x000fe2000f8e10ff */
[----:B------:R-:W-:Y:S06]  /*48e0*/  BAR.SYNC.DEFER_BLOCKING 0xe, 0x100 ;  /* 0x0384000000007b1d */ /* 0x000fec0000010000 */
[----:B------:R-:W3:Y:S04]  /*48f0*/  LDS R61, [R58+0x38400] ;  /* 0x038400003a3d7984 */ /* 0x000ee80000000800 */
[----:B------:R0:W1:Y:S01]  /*4900*/  LDS R60, [R58+0x38420] ;  /* 0x038420003a3c7984 */ /* 0x0000620000000800 */
[C---:B---3--:R-:W-:Y:S01]  /*4910*/  FMUL.FTZ R65, R61.reuse, R65 ;  /* 0x000000413d417220 */ /* 0x048fe20000410000 */
[C---:B------:R-:W-:Y:S01]  /*4920*/  FMUL.FTZ R64, R61.reuse, R64 ;  /* 0x000000403d407220 */ /* 0x040fe20000410000 */
[C---:B----4-:R-:W-:Y:S01]  /*4930*/  FMUL.FTZ R67, R61.reuse, R67 ;  /* 0x000000433d437220 */ /* 0x050fe20000410000 */
[C---:B------:R-:W-:Y:S01]  /*4940*/  FMUL.FTZ R66, R61.reuse, R66 ;  /* 0x000000423d427220 */ /* 0x040fe20000410000 */
        /* <DEDUP_REMOVED lines=55> */
[----:B------:R-:W-:Y:S01]  /*4cc0*/  FMUL.FTZ R122, R61, R122 ;  /* 0x0000007a3d7a7220 */ /* 0x000fe20000410000 */
[-C--:B0-----:R-:W-:Y:S01]  /*4cd0*/  FMUL.FTZ R58, R62, R61.reuse ;  /* 0x0000003d3e3a7220 */ /* 0x081fe20000410000 */
[----:B------:R-:W-:Y:S01]  /*4ce0*/  FMUL.FTZ R59, R63, R61 ;  /* 0x0000003d3f3b7220 */ /* 0x000fe20000410000 */
[C---:B------:R-:W-:Y:S01]  /*4cf0*/  FMUL.FTZ R125, R61.reuse, R125 ;  /* 0x0000007d3d7d7220 */ /* 0x040fe20000410000 */
[----:B------:R-:W-:Y:S01]  /*4d00*/  FMUL.FTZ R124, R61, R124 ;  /* 0x0000007c3d7c7220 */ /* 0x000fe20000410000 */
[C---:B-1----:R-:W-:Y:S01]  /*4d10*/  FMUL.FTZ R127, R60.reuse, R127 ;  /* 0x0000007f3c7f7220 */ /* 0x042fe20000410000 */
[C---:B------:R-:W-:Y:S01]  /*4d20*/  FMUL.FTZ R126, R60.reuse, R126 ;  /* 0x0000007e3c7e7220 */ /* 0x040fe20000410000 */
[C---:B------:R-:W-:Y:S01]  /*4d30*/  FMUL.FTZ R129, R60.reuse, R129 ;  /* 0x000000813c817220 */ /* 0x040fe20000410000 */
[C---:B------:R-:W-:Y:S01]  /*4d40*/  FMUL.FTZ R128, R60.reuse, R128 ;  /* 0x000000803c807220 */ /* 0x040fe20000410000 */
[----:B------:R-:W-:Y:S01]  /*4d50*/  STL.64 [R1+0x210], R64 ;  /* 0x0002104001007387 */ /* 0x000fe20000100a00 */
[C---:B------:R-:W-:Y:S01]  /*4d60*/  FMUL.FTZ R131, R60.reuse, R131 ;  /* 0x000000833c837220 */ /* 0x040fe20000410000 */
[----:B------:R-:W-:-:S02]  /*4d70*/  FMUL.FTZ R130, R60, R130 ;  /* 0x000000823c827220 */ /* 0x000fc40000410000 */
[----:B------:R-:W-:Y:S01]  /*4d80*/  STL.64 [R1+0x220], R66 ;  /* 0x0002204201007387 */ /* 0x000fe20000100a00 */
[C---:B------:R-:W-:Y:S01]  /*4d90*/  FMUL.FTZ R133, R60.reuse, R133 ;  /* 0x000000853c857220 */ /* 0x040fe20000410000 */
[C---:B------:R-:W-:Y:S02]  /*4da0*/  FMUL.FTZ R132, R60.reuse, R132 ;  /* 0x000000843c847220 */ /* 0x040fe40000410000 */
[----:B------:R-:W-:Y:S01]  /*4db0*/  STL.64 [R1+0x230], R68 ;  /* 0x0002304401007387 */ /* 0x000fe20000100a00 */
[C---:B------:R-:W-:Y:S01]  /*4dc0*/  FMUL.FTZ R135, R60.reuse, R135 ;  /* 0x000000873c877220 */ /* 0x040fe20000410000 */
[C---:B------:R-:W-:Y:S02]  /*4dd0*/  FMUL.FTZ R134, R60.reuse, R134 ;  /* 0x000000863c867220 */ /* 0x040fe40000410000 */
[----:B------:R0:W-:Y:S01]  /*4de0*/  STL.64 [R1+0x240], R70 ;  /* 0x0002404601007387 */ /* 0x0001e20000100a00 */
[C---:B------:R-:W-:Y:S01]  /*4df0*/  FMUL.FTZ R137, R60.reuse, R137 ;  /* 0x000000893c897220 */ /* 0x040fe20000410000 */
[----:B------:R-:W-:-:S02]  /*4e00*/  FMUL.FTZ R136, R60, R136 ;  /* 0x000000883c887220 */ /* 0x000fc40000410000 */
[----:B------:R1:W-:Y:S01]  /*4e10*/  STL.64 [R1+0x250], R72 ;  /* 0x0002504801007387 */ /* 0x0003e20000100a00 */
[C---:B------:R-:W-:Y:S01]  /*4e20*/  FMUL.FTZ R57, R60.reuse, R57 ;  /* 0x000000393c397220 */ /* 0x040fe20000410000 */
[C---:B------:R-:W-:Y:S02]  /*4e30*/  FMUL.FTZ R56, R60.reuse, R56 ;  /* 0x000000383c387220 */ /* 0x040fe40000410000 */
[----:B------:R2:W-:Y:S01]  /*4e40*/  STL.64 [R1+0x260], R74 ;  /* 0x0002604a01007387 */ /* 0x0005e20000100a00 */
[C---:B------:R-:W-:Y:S01]  /*4e50*/  FMUL.FTZ R47, R60.reuse, R47 ;  /* 0x0000002f3c2f7220 */ /* 0x040fe20000410000 */
[C---:B------:R-:W-:Y:S02]  /*4e60*/  FMUL.FTZ R46, R60.reuse, R46 ;  /* 0x0000002e3c2e7220 */ /* 0x040fe40000410000 */
        /* <DEDUP_REMOVED lines=71> */
[----:B------:R-:W-:Y:S02]  /*52e0*/  FMUL.FTZ R6, R60, R6 ;  /* 0x000000063c067220 */ /* 0x000fe40000410000 */
[----:B------:R-:W-:Y:S04]  /*52f0*/  STL.64 [R1+0x200], R58 ;  /* 0x0002003a01007387 */ /* 0x000fe80000100a00 */
        /* <DEDUP_REMOVED lines=23> */
[----:B------:R3:W-:Y:S04]  /*5470*/  STL.64 [R1+0x368], R14 ;  /* 0x0003680e01007387 */ /* 0x0007e80000100a00 */
        /* <DEDUP_REMOVED lines=8> */
[----:B------:R4:W-:Y:S04]  /*5500*/  STL.64 [R1+0x3f8], R6 ;  /* 0x0003f80601007387 */ /* 0x0009e80000100a00 */
[----:B0-----:R-:W4:Y:S04]  /*5510*/  LDL R70, [R1+0x204] ;  /* 0x0002040001467983 */ /* 0x001f280000100800 */
[----:B-1----:R-:W4:Y:S04]  /*5520*/  LDL R72, [R1+0x208] ;  /* 0x0002080001487983 */ /* 0x002f280000100800 */
[----:B--2---:R-:W2:Y:S04]  /*5530*/  LDL R74, [R1+0x20c] ;  /* 0x00020c00014a7983 */ /* 0x004ea80000100800 */
[----:B---3--:R-:W3:Y:S04]  /*5540*/  LDL R14, [R1+0x210] ;  /* 0x00021000010e7983 */ /* 0x008ee80000100800 */
[----:B------:R-:W3:Y:S04]  /*5550*/  LDL R76, [R1+0x214] ;  /* 0x00021400014c7983 */ /* 0x000ee80000100800 */
[----:B------:R-:W3:Y:S04]  /*5560*/  LDL R78, [R1+0x218] ;  /* 0x00021800014e7983 */ /* 0x000ee80000100800 */
[----:B------:R-:W3:Y:S04]  /*5570*/  LDL R80, [R1+0x21c] ;  /* 0x00021c0001507983 */ /* 0x000ee80000100800 */
[----:B----4-:R-:W4:Y:S04]  /*5580*/  LDL R4, [R1+0x220] ;  /* 0x0002200001047983 */ /* 0x010f280000100800 */
        /* <DEDUP_REMOVED lines=119> */
[----:B------:R-:W-:Y:S04]  /*5d00*/  STL [R1+0x200], R58 ;  /* 0x0002003a01007387 */ /* 0x000fe80000100800 */
[----:B------:R-:W-:Y:S04]  /*5d10*/  STL [R1+0x204], R70 ;  /* 0x0002044601007387 */ /* 0x000fe80000100800 */
[----:B------:R-:W-:Y:S04]  /*5d20*/  STL [R1+0x208], R72 ;  /* 0x0002084801007387 */ /* 0x000fe80000100800 */
[----:B--2---:R-:W-:Y:S04]  /*5d30*/  STL [R1+0x20c], R74 ;  /* 0x00020c4a01007387 */ /* 0x004fe80000100800 */
[----:B---3--:R-:W-:Y:S04]  /*5d40*/  STL [R1+0x210], R14 ;  /* 0x0002100e01007387 */ /* 0x008fe80000100800 */
[----:B------:R-:W-:Y:S04]  /*5d50*/  STL [R1+0x214], R76 ;  /* 0x0002144c01007387 */ /* 0x000fe80000100800 */
[----:B------:R-:W-:Y:S04]  /*5d60*/  STL [R1+0x218], R78 ;  /* 0x0002184e01007387 */ /* 0x000fe80000100800 */
        /* <DEDUP_REMOVED lines=37> */
[----:B------:R0:W-:Y:S04]  /*5fc0*/  STL [R1+0x2b0], R26 ;  /* 0x0002b01a01007387 */ /* 0x0001e80000100800 */
        /* <DEDUP_REMOVED lines=74> */
[----:B------:R2:W-:Y:S04]  /*6470*/  STL [R1+0x3dc], R33 ;  /* 0x0003dc2101007387 */ /* 0x0005e80000100800 */
[----:B------:R-:W-:Y:S04]  /*6480*/  STL [R1+0x3e0], R66 ;  /* 0x0003e04201007387 */ /* 0x000fe80000100800 */
[----:B------:R3:W-:Y:S04]  /*6490*/  STL [R1+0x3e4], R41 ;  /* 0x0003e42901007387 */ /* 0x0007e80000100800 */
[----:B------:R4:W-:Y:S04]  /*64a0*/  STL [R1+0x3e8], R45 ;  /* 0x0003e82d01007387 */ /* 0x0009e80000100800 */
[----:B------:R4:W-:Y:S04]  /*64b0*/  STL [R1+0x3ec], R49 ;  /* 0x0003ec3101007387 */ /* 0x0009e80000100800 */
[----:B------:R-:W-:Y:S04]  /*64c0*/  STL [R1+0x3f0], R68 ;  /* 0x0003f04401007387 */ /* 0x000fe80000100800 */
[----:B------:R4:W-:Y:S04]  /*64d0*/  STL [R1+0x3f4], R57 ;  /* 0x0003f43901007387 */ /* 0x0009e80000100800 */
[----:B------:R4:W-:Y:S04]  /*64e0*/  STL [R1+0x3f8], R61 ;  /* 0x0003f83d01007387 */ /* 0x0009e80000100800 */
[----:B------:R4:W-:Y:S04]  /*64f0*/  STL [R1+0x3fc], R65 ;  /* 0x0003fc4101007387 */ /* 0x0009e80000100800 */
[----:B0-----:R-:W4:Y:S04]  /*6500*/  LDL.128 R24, [R1+0x200] ;  /* 0x0002000001187983 */ /* 0x001f280000100c00 */
[----:B-1----:R-:W4:Y:S04]  /*6510*/  LDL.128 R28, [R1+0x210] ;  /* 0x00021000011c7983 */ /* 0x002f280000100c00 */
[----:B--2---:R-:W2:Y:S04]  /*6520*/  LDL.128 R32, [R1+0x220] ;  /* 0x0002200001207983 */ /* 0x004ea80000100c00 */
[----:B------:R-:W2:Y:S04]  /*6530*/  LDL.128 R36, [R1+0x230] ;  /* 0x0002300001247983 */ /* 0x000ea80000100c00 */
[----:B---3--:R-:W2:Y:S04]  /*6540*/  LDL.128 R40, [R1+0x240] ;  /* 0x0002400001287983 */ /* 0x008ea80000100c00 */
[----:B----4-:R-:W2:Y:S04]  /*6550*/  LDL.128 R44, [R1+0x250] ;  /* 0x00025000012c7983 */ /* 0x010ea80000100c00 */
[----:B------:R-:W2:Y:S04]  /*6560*/  LDL.128 R48, [R1+0x260] ;  /* 0x0002600001307983 */ /* 0x000ea80000100c00 */
        /* <DEDUP_REMOVED lines=24> */
[----:B------:R-:W2:Y:S01]  /*66f0*/  LDL.128 R148, [R1+0x3f0] ;  /* 0x0003f00001947983 */ /* 0x000ea20000100c00 */
[----:B------:R-:W-:-:S02]  /*6700*/  VIADD R155, R155, 0x1 ;  /* 0x000000019b9b7836 */ /* 0x000fc40000000000 */
[----:B------:R-:W-:Y:S02]  /*6710*/  IMAD.MOV.U32 R5, RZ, RZ, 0x40000040 ;  /* 0x40000040ff057424 */ /* 0x000fe400078e00ff */
[----:B------:R-:W-:Y:S01]  /*6720*/  IMAD.MOV.U32 R7, RZ, RZ, 0x40000040 ;  /* 0x40000040ff077424 */ /* 0x000fe200078e00ff */
[----:B------:R-:W-:Y:S01]  /*6730*/  ISETP.NE.AND P0, PT, R155, 0x2, PT ;  /* 0x000000029b00780c */ /* 0x000fe20003f05270 */
[----:B------:R0:W-:Y:S01]  /*6740*/  STL [R1+0x1c0], R155 ;  /* 0x0001c09b01007387 */ /* 0x0001e20000100800 */
[----:B------:R-:W-:Y:S01]  /*6750*/  R2UR UR7, R5 ;  /* 0x00000000050772ca */ /* 0x000fe200000e0000 */
[----:B------:R-:W-:Y:S01]  /*6760*/  IMAD.MOV.U32 R5, RZ, RZ, 0x40000040 ;  /* 0x40000040ff057424 */ /* 0x000fe200078e00ff */
[----:B------:R-:W-:Y:S01]  /*6770*/  R2UR UR11, R7 ;  /* 0x00000000070b72ca */ /* 0x000fe200000e0000 */
[----:B------:R-:W-:-:S03]  /*6780*/  IMAD.MOV.U32 R7, RZ, RZ, 0x40000040 ;  /* 0x40000040ff077424 */ /* 0x000fc600078e00ff */
[----:B------:R-:W-:Y:S02]  /*6790*/  R2UR UR19, R5 ;  /* 0x00000000051372ca */ /* 0x000fe400000e0000 */
[----:B------:R-:W-:-:S03]  /*67a0*/  R2UR UR15, R7 ;  /* 0x00000000070f72ca */ /* 0x000fc600000e0000 */
[----:B0-----:R-:W-:-:S04]  /*67b0*/  @!P0 IMAD.MOV.U32 R155, RZ, RZ, RZ ;  /* 0x000000ffff9b8224 */ /* 0x001fc800078e00ff */
[----:B------:R-:W-:-:S04]  /*67c0*/  IMAD R4, R155, 0x1000, R2 ;  /* 0x000010009b047824 */ /* 0x000fc800078e0202 */
[C---:B------:R-:W-:Y:S01]  /*67d0*/  VIADD R6, R4.reuse, 0x80 ;  /* 0x0000008004067836 */ /* 0x040fe20000000000 */
[----:B------:R-:W-:-:S04]  /*67e0*/  R2UR UR6, R4 ;  /* 0x00000000040672ca */ /* 0x000fc800000e0000 */
[----:B------:R-:W-:Y:S01]  /*67f0*/  R2UR UR10, R6 ;  /* 0x00000000060a72ca */ /* 0x000fe200000e0000 */
[C---:B------:R-:W-:Y:S02]  /*6800*/  VIADD R6, R4.reuse, 0x100 ;  /* 0x0000010004067836 */ /* 0x040fe40000000000 */
[----:B------:R-:W-:-:S03]  /*6810*/  VIADD R4, R4, 0x180 ;  /* 0x0000018004047836 */ /* 0x000fc60000000000 */
[----:B------:R-:W-:Y:S02]  /*6820*/  R2UR UR14, R6 ;  /* 0x00000000060e72ca */ /* 0x000fe400000e0000 */
[----:B------:R-:W-:Y:S01]  /*6830*/  R2UR UR18, R4 ;  /* 0x00000000041272ca */ /* 0x000fe200000e0000 */
[----:B------:R-:W3:Y:S04]  /*6840*/  @!P0 LDL R6, [R1+0x1c4] ;  /* 0x0001c40001068983 */ /* 0x000ee80000100800 */
[----:B------:R-:W4:Y:S01]  /*6850*/  LDL R4, [R1+0x1c8] ;  /* 0x0001c80001047983 */ /* 0x000f220000100800 */
[----:B--2---:R-:W-:-:S06]  /*6860*/  WARPGROUP.ARRIVE ;  /* 0x00000000000079c5 */ /* 0x004fcc0000000000 */
        /* <DEDUP_REMOVED lines=34> */
[----:B0-----:R-:W-:-:S06]  /*6a90*/  WARPGROUP.ARRIVE ;  /* 0x00000000000079c5 */ /* 0x001fcc0000000000 */
        /* <DEDUP_REMOVED lines=35> */
[----:B------:R-:W-:Y:S01]  /*6cd0*/  HGMMA.64x256x16.F32 R24, gdesc[UR12].tnspB, R24, gsb0 ;  /* 0x43e000000c1879f0 */ /* 0x000fe20008000818 */
[----:B------:R-:W-:Y:S04]  /*6ce0*/  @!P0 STL [R1+0x1c0], RZ ;  /* 0x0001c0ff01008387 */ /* 0x000fe80000100800 */
[----:B------:R0:W5:Y:S01]  /*6cf0*/  LDL R5, [R1+0x1c0] ;  /* 0x0001c00001057983 */ /* 0x0001620000100800 */
[----:B------:R-:W-:-:S03]  /*6d00*/  WARPGROUP.DEPBAR.LE gsb0, 0x0 ;  /* 0x00008000000079c5 */ /* 0x000fc60000010000 */
        /* <DEDUP_REMOVED lines=67> */
[----:B------:R-:W4:Y:S04]  /*7140*/  LDL R8, [R1+0x200] ;  /* 0x0002000001087983 */ /* 0x000f280000100800 */
[----:B-1----:R-:W4:Y:S04]  /*7150*/  LDL R74, [R1+0x204] ;  /* 0x00020400014a7983 */ /* 0x002f280000100800 */
[----:B--2---:R-:W2:Y:S04]  /*7160*/  LDL R76, [R1+0x208] ;  /* 0x00020800014c7983 */ /* 0x004ea80000100800 */
[----:B------:R-:W2:Y:S04]  /*7170*/  LDL R78, [R1+0x20c] ;  /* 0x00020c00014e7983 */ /* 0x000ea80000100800 */
[----:B------:R-:W2:Y:S04]  /*7180*/  LDL R10, [R1+0x210] ;  /* 0x00021000010a7983 */ /* 0x000ea80000100800 */
[----:B---3--:R-:W3:Y:S04]  /*7190*/  LDL R80, [R1+0x214] ;  /* 0x0002140001507983 */ /* 0x008ee80000100800 */
[----:B------:R-:W3:Y:S04]  /*71a0*/  LDL R82, [R1+0x218] ;  /* 0x0002180001527983 */ /* 0x000ee80000100800 */
[----:B----4-:R-:W4:Y:S04]  /*71b0*/  LDL R84, [R1+0x21c] ;  /* 0x00021c0001547983 */ /* 0x010f280000100800 */
[----:B------:R-:W4:Y:S04]  /*71c0*/  LDL R12, [R1+0x220] ;  /* 0x00022000010c7983 */ /* 0x000f280000100800 */
        /* <DEDUP_REMOVED lines=119> */
[----:B------:R-:W-:-:S03]  /*7940*/  VIADD R4, R4, 0x1 ;  /* 0x0000000104047836 */ /* 0x000fc60000000000 */
[----:B------:R0:W-:Y:S04]  /*7950*/  STL [R1+0x200], R8 ;  /* 0x0002000801007387 */ /* 0x0001e80000100800 */
[----:B------:R0:W-:Y:S04]  /*7960*/  STL [R1+0x1c8], R4 ;  /* 0x0001c80401007387 */ /* 0x0001e80000100800 */
[----:B------:R0:W-:Y:S04]  /*7970*/  STL [R1+0x204], R74 ;  /* 0x0002044a01007387 */ /* 0x0001e80000100800 */
[----:B--2---:R0:W-:Y:S04]  /*7980*/  STL [R1+0x208], R76 ;  /* 0x0002084c01007387 */ /* 0x0041e80000100800 */
[----:B------:R0:W-:Y:S04]  /*7990*/  STL [R1+0x20c], R78 ;  /* 0x00020c4e01007387 */ /* 0x0001e80000100800 */
[----:B------:R0:W-:Y:S04]  /*79a0*/  STL [R1+0x210], R10 ;  /* 0x0002100a01007387 */ /* 0x0001e80000100800 */
[----:B---3--:R0:W-:Y:S04]  /*79b0*/  STL [R1+0x214], R80 ;  /* 0x0002145001007387 */ /* 0x0081e80000100800 */
[----:B------:R0:W-:Y:S04]  /*79c0*/  STL [R1+0x218], R82 ;  /* 0x0002185201007387 */ /* 0x0001e80000100800 */
[----:B----4-:R0:W-:Y:S04]  /*79d0*/  STL [R1+0x21c], R84 ;  /* 0x00021c5401007387 */ /* 0x0101e80000100800 */
[----:B------:R0:W-:Y:S04]  /*79e0*/  STL [R1+0x220], R12 ;  /* 0x0002200c01007387 */ /* 0x0001e80000100800 */
        /* <DEDUP_REMOVED lines=118> */
[----:B------:R0:W-:Y:S01]  /*8150*/  STL [R1+0x3fc], R45 ;  /* 0x0003fc2d01007387 */ /* 0x0001e20000100800 */
[----:B------:R-:W-:-:S05]  /*8160*/  @!P0 LOP3.LUT R6, R6, 0x1, RZ, 0x3c, !PT ;  /* 0x0000000106068812 */ /* 0x000fca00078e3cff */
[----:B------:R0:W-:Y:S01]  /*8170*/  @!P0 STL [R1+0x1c4], R6 ;  /* 0x0001c40601008387 */ /* 0x0001e20000100800 */
[----:B------:R-:W-:Y:S06]  /*8180*/  BAR.ARV 0xf, 0x100 ;  /* 0x03c4000000007b1d */ /* 0x000fec0000002000 */
[C---:B------:R-:W-:Y:S01]  /*8190*/  ISETP.GT.AND P0, PT, R3.reuse, R0, PT ;  /* 0x000000000300720c */ /* 0x040fe20003f04270 */
[----:B------:R-:W-:Y:S01]  /*81a0*/  VIADD R3, R3, 0xffffffff ;  /* 0xffffffff03037836 */ /* 0x000fe20000000000 */
[----:B------:R-:W-:Y:S11]  /*81b0*/  @!P1 BRA `(.L_x_5121) ;  /* 0x0000000000049947 */ /* 0x000ff60003800000 */
[----:B------:R-:W-:Y:S01]  /*81c0*/  BPT.TRAP 0x1 ;  /* 0x000000040000795c */ /* 0x000fe20000300000 */
.L_x_5121:
[----:B-----5:R-:W-:-:S05]  /*81d0*/  LEA R5, R5, UR43, 0x3 ;  /* 0x0000002b05057c11 */ /* 0x020fca000f8e18ff */
[----:B0-----:R-:W-:-:S05]  /*81e0*/  VIADD R4, R5, 0x38860 ;  /* 0x0003886005047836 */ /* 0x001fca0000000000 */
[----:B------:R-:W-:-:S04]  /*81f0*/  PRMT R4, R153, 0x654, R4 ;  /* 0x0000065499047816 */ /* 0x000fc80000000004 */
[----:B------:R1:W-:Y:S01]  /*8200*/  SYNCS.ARRIVE.TRANS64.RED.A1T0 RZ, [R4+URZ], RZ ;  /* 0x000000ff04ff79a7 */ /* 0x0003e2000810043f */
[----:B------:R-:W-:Y:S05]  /*8210*/  @P0 BRA `(.L_x_5122) ;  /* 0xffffffc000a40947 */ /* 0x000fea000383ffff */
.L_x_5120:
[----:B------:R-:W2:Y:S04]  /*8220*/  LDL R51, [R1+0x1c0] ;  /* 0x0001c00001337983 */ /* 0x000ea80000100800 */
[----:B------:R-:W3:Y:S04]  /*8230*/  LDL.64 R18, [R1+0x338] ;  /* 0x0003380001127983 */ /* 0x000ee80000100a00 */
[----:B------:R-:W4:Y:S04]  /*8240*/  LDL.64 R54, [R1+0x200] ;  /* 0x0002000001367983 */ /* 0x000f280000100a00 */
[----:B------:R-:W5:Y:S04]  /*8250*/  LDL.64 R56, [R1+0x210] ;  /* 0x0002100001387983 */ /* 0x000f680000100a00 */
        /* <DEDUP_REMOVED lines=60> */
[----:B01----:R-:W5:Y:S04]  /*8620*/  LDL.64 R4, [R1+0x3f8] ;  /* 0x0003f80001047983 */ /* 0x003f680000100a00 */
[----:B------:R-:W5:Y:S04]  /*8630*/  LDL R50, [R1+0x1c8] ;  /* 0x0001c80001327983 */ /* 0x000f680000100800 */
[----:B------:R-:W5:Y:S01]  /*8640*/  LDL R0, [R1+0x1c0] ;  /* 0x0001c00001007983 */ /* 0x000f620000100800 */
[----:B--2---:R-:W-:-:S05]  /*8650*/  IMAD R22, R51, 0x40, R22 ;  /* 0x0000004033167824 */ /* 0x004fca00078e0216 */
[----:B------:R-:W-:Y:S01]  /*8660*/  LEA R22, R22, UR43, 0x2 ;  /* 0x0000002b16167c11 */ /* 0x000fe2000f8e10ff */
[----:B------:R-:W-:Y:S06]  /*8670*/  BAR.SYNC.DEFER_BLOCKING 0xe, 0x100 ;  /* 0x0384000000007b1d */ /* 0x000fec0000010000 */
[----:B------:R-:W-:Y:S04]  /*8680*/  LDS R51, [R22+0x38400] ;  /* 0x0384000016337984 */ /* 0x000fe80000000800 */
[----:B------:R-:W3:Y:S01]  /*8690*/  LDS R22, [R22+0x38420] ;  /* 0x0384200016167984 */ /* 0x000ee20000000800 */
[----:B------:R-:W-:Y:S01]  /*86a0*/  BSSY B0, `(.L_x_5123) ;  /* 0x00000cd000007945 */ /* 0x000fe20003800000 */
[C---:B---3--:R-:W-:Y:S01]  /*86b0*/  FMUL.FTZ R19, R22.reuse, R19 ;  /* 0x0000001316137220 */ /* 0x048fe20000410000 */
[C---:B------:R-:W-:Y:S01]  /*86c0*/  FMUL.FTZ R18, R22.reuse, R18 ;  /* 0x0000001216127220 */ /* 0x040fe20000410000 */
[C---:B----4-:R-:W-:Y:S01]  /*86d0*/  FMUL.FTZ R55, R51.reuse, R55 ;  /* 0x0000003733377220 */ /* 0x050fe20000410000 */
[C---:B------:R-:W-:Y:S01]  /*86e0*/  FMUL.FTZ R54, R51.reuse, R54 ;  /* 0x0000003633367220 */ /* 0x040fe20000410000 */
[C---:B-----5:R-:W-:Y:S01]  /*86f0*/  FMUL.FTZ R57, R51.reuse, R57 ;  /* 0x0000003933397220 */ /* 0x060fe20000410000 */
[C---:B------:R-:W-:Y:S01]  /*8700*/  FMUL.FTZ R56, R51.reuse, R56 ;  /* 0x0000003833387220 */ /* 0x040fe20000410000 */
[----:B------:R0:W-:Y:S01]  /*8710*/  STL.64 [R1+0x338], R18 ;  /* 0x0003381201007387 */ /* 0x0001e20000100a00 */
        /* <DEDUP_REMOVED lines=116> */
[C---:B0-----:R-:W-:Y:S01]  /*8e60*/  FMUL.FTZ R19, R22.reuse, R3 ;  /* 0x0000000316137220 */ /* 0x041fe20000410000 */
[C---:B------:R-:W-:Y:S01]  /*8e70*/  FMUL.FTZ R18, R22.reuse, R2 ;  /* 0x0000000216127220 */ /* 0x040fe20000410000 */
[C---:B------:R-:W-:Y:S01]  /*8e80*/  FMUL.FTZ R7, R22.reuse, R7 ;  /* 0x0000000716077220 */ /* 0x040fe20000410000 */
[C---:B------:R-:W-:Y:S01]  /*8e90*/  FMUL.FTZ R6, R22.reuse, R6 ;  /* 0x0000000616067220 */ /* 0x040fe20000410000 */
[C---:B------:R-:W-:Y:S01]  /*8ea0*/  FMUL.FTZ R5, R22.reuse, R5 ;  /* 0x0000000516057220 */ /* 0x040fe20000410000 */
[----:B------:R-:W-:Y:S01]  /*8eb0*/  FMUL.FTZ R4, R22, R4 ;  /* 0x0000000416047220 */ /* 0x000fe20000410000 */
[----:B------:R-:W-:-:S02]  /*8ec0*/  VIADD R50, R50, 0x1 ;  /* 0x0000000132327836 */ /* 0x000fc40000000000 */
[----:B------:R-:W-:Y:S01]  /*8ed0*/  VIADD R0, R0, 0x1 ;  /* 0x0000000100007836 */ /* 0x000fe20000000000 */
[----:B------:R0:W-:Y:S04]  /*8ee0*/  STL.64 [R1+0x200], R54 ;  /* 0x0002003601007387 */ /* 0x0001e80000100a00 */
        /* <DEDUP_REMOVED lines=62> */
[----:B------:R0:W-:Y:S04]  /*92d0*/  STL [R1+0x1c8], R50 ;  /* 0x0001c83201007387 */ /* 0x0001e80000100800 */
[----:B------:R0:W-:Y:S01]  /*92e0*/  STL [R1+0x1c0], R0 ;  /* 0x0001c00001007387 */ /* 0x0001e20000100800 */
[----:B------:R-:W-:Y:S06]  /*92f0*/  BAR.ARV 0xf, 0x100 ;  /* 0x03c4000000007b1d */ /* 0x000fec0000002000 */
[----:B------:R-:W-:Y:S01]  /*9300*/  ISETP.NE.AND P0, PT, R0, 0x2, PT ;  /* 0x000000020000780c */ /* 0x000fe20003f05270 */
[----:B------:R-:W-:-:S12]  /*9310*/  IMAD.MOV.U32 R3, RZ, RZ, 0x1 ;  /* 0x00000001ff037424 */ /* 0x000fd800078e00ff */
[----:B0-----:R-:W-:Y:S05]  /*9320*/  @P0 BRA `(.L_x_5124) ;  /* 0x0000000000100947 */ /* 0x001fea0003800000 */
[----:B------:R-:W2:Y:S04]  /*9330*/  LDL R0, [R1+0x1c4] ;  /* 0x0001c40001007983 */ /* 0x000ea80000100800 */
[----:B------:R0:W-:Y:S01]  /*9340*/  STL [R1+0x1c0], RZ ;  /* 0x0001c0ff01007387 */ /* 0x0001e20000100800 */
[----:B--2---:R-:W-:-:S05]  /*9350*/  LOP3.LUT R0, R0, 0x1, RZ, 0x3c, !PT ;  /* 0x0000000100007812 */ /* 0x004fca00078e3cff */
[----:B------:R0:W-:Y:S02]  /*9360*/  STL [R1+0x1c4], R0 ;  /* 0x0001c40001007387 */ /* 0x0001e40000100800 */
.L_x_5124:
[----:B------:R-:W-:Y:S05]  /*9370*/  BSYNC B0 ;  /* 0x0000000000007941 */ /* 0x000fea0003800000 */
.L_x_5123:
[----:B------:R-:W-:Y:S05]  /*9380*/  BRA `(.L_x_5118) ;  /* 0x0000018000307947 */ /* 0x000fea0003800000 */
.L_x_5110:
[----:B------:R-:W0:Y:S01]  /*9390*/  S2UR UR4, SR_SWINHI ;  /* 0x00000000000479c3 */ /* 0x000e220000002f00 */
[----:B------:R-:W1:Y:S01]  /*93a0*/  S2R R15, SR_CgaCtaId ;  /* 0x00000000000f7919 */ /* 0x000e620000008800 */
[----:B------:R-:W-:Y:S01]  /*93b0*/  UMOV UR5, 0x400 ;  /* 0x0000040000057882 */ /* 0x000fe20000000000 */
[----:B------:R-:W-:Y:S01]  /*93c0*/  ULDC UR7, c[0x0][0x448] ;  /* 0x0001120000077ab9 */ /* 0x000fe20000000800 */
[----:B------:R-:W-:Y:S01]  /*93d0*/  ULEA UR43, UR43, UR5, 0x18 ;  /* 0x000000052b2b7291 */ /* 0x000fe2000f8ec03f */
[----:B------:R-:W2:Y:S01]  /*93e0*/  S2R R4, SR_CTAID.X ;  /* 0x0000000000047919 */ /* 0x000ea20000002500 */
[----:B------:R-:W-:Y:S01]  /*93f0*/  UISETP.NE.AND UP2, UPT, UR7, 0x1, UPT ;  /* 0x000000010700788c */ /* 0x000fe2000bf45270 */
[----:B------:R-:W-:Y:S01]  /*9400*/  IMAD.U32 R6, RZ, RZ, UR61 ;  /* 0x0000003dff067e24 */ /* 0x000fe2000f8e00ff */
[----:B------:R-:W-:Y:S01]  /*9410*/  USHF.L.U32 UR6, UR6, 0x6, URZ ;  /* 0x0000000606067899 */ /* 0x000fe2000800063f */
[----:B------:R-:W-:Y:S01]  /*9420*/  IMAD.MOV.U32 R7, RZ, RZ, 0x80 ;  /* 0x00000080ff077424 */ /* 0x000fe200078e00ff */
[----:B------:R-:W-:Y:S01]  /*9430*/  STL [R1+0x10], RZ ;  /* 0x000010ff01007387 */ /* 0x000fe20000100800 */
[----:B------:R-:W-:Y:S01]  /*9440*/  IMAD.MOV.U32 R8, RZ, RZ, 0x100 ;  /* 0x00000100ff087424 */ /* 0x000fe200078e00ff */
[----:B------:R-:W-:Y:S01]  /*9450*/  ULDC UR44, c[0x0][0x288] ;  /* 0x0000a200002c7ab9 */ /* 0x000fe20000000800 */
[----:B------:R-:W-:Y:S01]  /*9460*/  IMAD.U32 R12, RZ, RZ, UR61 ;  /* 0x0000003dff0c7e24 */ /* 0x000fe2000f8e00ff */
[----:B------:R3:W-:Y:S01]  /*9470*/  STL.64 [R1+0x28], R6 ;  /* 0x0000280601007387 */ /* 0x0007e20000100a00 */
[----:B------:R-:W-:Y:S01]  /*9480*/  IMAD.MOV.U32 R13, RZ, RZ, 0x80 ;  /* 0x00000080ff0d7424 */ /* 0x000fe200078e00ff */
[----:B------:R-:W-:Y:S01]  /*9490*/  UIADD3 UR40, UR42, 0x1, -UR44 ;  /* 0x000000012a287890 */ /* 0x000fe2000fffe82c */
[----:B------:R-:W-:Y:S01]  /*94a0*/  IMAD.MOV.U32 R14, RZ, RZ, 0x80 ;  /* 0x00000080ff0e7424 */ /* 0x000fe200078e00ff */
[----:B------:R-:W-:Y:S01]  /*94b0*/  STL [R1+0x38], RZ ;  /* 0x000038ff01007387 */ /* 0x000fe20000100800 */
[----:B------:R-:W-:Y:S01]  /*94c0*/  @UP2 ULDC UR10, c[0x0][0x450] ;  /* 0x00011400000a2ab9 */ /* 0x000fe20000000800 */
[----:B------:R-:W-:Y:S01]  /*94d0*/  UP2UR UR41, UPR, URZ, 0x4 ;  /* 0x000000043f297883 */ /* 0x000fe20008000000 */
[----:B------:R-:W-:Y:S01]  /*94e0*/  UMOV UR38, UR43 ;  /* 0x0000002b00267c82 */ /* 0x000fe20008000000 */
[----:B0-----:R-:W-:Y:S01]  /*94f0*/  UMOV UR39, UR4 ;  /* 0x0000000400277c82 */ /* 0x001fe20008000000 */
[----:B------:R-:W-:-:S02]  /*9500*/  UIADD3 UR7, UP0, UR38, 0x38850, URZ ;  /* 0x0003885026077890 */ /* 0x000fc4000ff1e03f */
[----:B------:R-:W-:Y:S02]  /*9510*/  UIADD3 UR4, UP1, UR38, 0x38860, URZ ;  /* 0x0003886026047890 */ /* 0x000fe4000ff3e03f */
[----:B------:R-:W-:Y:S02]  /*9520*/  UIADD3.X UR8, URZ, UR39, URZ, UP0, !UPT ;  /* 0x000000273f087290 */ /* 0x000fe400087fe43f */
[----:B------:R-:W-:Y:S01]  /*9530*/  UIADD3.X UR5, URZ, UR39, URZ, UP1, !UPT ;  /* 0x000000273f057290 */ /* 0x000fe20008ffe43f */
[----:B------:R-:W-:Y:S01]  /*9540*/  IMAD.U32 R0, RZ, RZ, UR7 ;  /* 0x00000007ff007e24 */ /* 0x000fe2000f8e00ff */
[----:B------:R-:W-:Y:S01]  /*9550*/  UIADD3 UR7, UP1, UR38, 0x38840, URZ ;  /* 0x0003884026077890 */ /* 0x000fe2000ff3e03f */
[----:B------:R-:W-:Y:S01]  /*9560*/  IMAD.U32 R10, RZ, RZ, UR4 ;  /* 0x00000004ff0a7e24 */ /* 0x000fe2000f8e00ff */
[----:B------:R-:W-:Y:S01]  /*9570*/  UIADD3 UR9, UP0, UR38, 0x38830, URZ ;  /* 0x0003883026097890 */ /* 0x000fe2000ff1e03f */
[----:B------:R-:W-:Y:S01]  /*9580*/  IMAD.U32 R3, RZ, RZ, UR8 ;  /* 0x00000008ff037e24 */ /* 0x000fe2000f8e00ff */
[----:B------:R-:W-:Y:S01]  /*9590*/  UIADD3.X UR8, URZ, UR39, URZ, UP1, !UPT ;  /* 0x000000273f087290 */ /* 0x000fe20008ffe43f */
[----:B-1----:R-:W-:Y:S01]  /*95a0*/  IMAD.MOV.U32 R9, RZ, RZ, R15 ;  /* 0x000000ffff097224 */ /* 0x002fe200078e000f */
[----:B------:R-:W-:Y:S01]  /*95b0*/  UIADD3.X UR4, URZ, UR39, URZ, UP0, !UPT ;  /* 0x000000273f047290 */ /* 0x000fe200087fe43f */
[----:B--2---:R0:W-:Y:S01]  /*95c0*/  STL [R1+0x50], R4 ;  /* 0x0000500401007387 */ /* 0x0041e20000100800 */
[----:B------:R-:W-:-:S02]  /*95d0*/  IMAD.U32 R11, RZ, RZ, UR5 ;  /* 0x00000005ff0b7e24 */ /* 0x000fc4000f8e00ff */
[----:B---3--:R-:W-:Y:S01]  /*95e0*/  IMAD.U32 R7, RZ, RZ, UR8 ;  /* 0x00000008ff077e24 */ /* 0x008fe2000f8e00ff */
[----:B------:R1:W-:Y:S01]  /*95f0*/  STL.64 [R1+0x30], R8 ;  /* 0x0000300801007387 */ /* 0x0003e20000100a00 */
[----:B------:R-:W-:Y:S01]  /*9600*/  IMAD.U32 R5, RZ, RZ, UR4 ;  /* 0x00000004ff057e24 */ /* 0x000fe2000f8e00ff */
[----:B------:R-:W-:Y:S01]  /*9610*/  @UP2 UIADD3 UR8, UR6, 0x3f, URZ ;  /* 0x0000003f06082890 */ /* 0x000fe2000fffe03f */
[----:B------:R-:W-:Y:S01]  /*9620*/  IMAD.U32 R6, RZ, RZ, UR7 ;  /* 0x00000007ff067e24 */ /* 0x000fe2000f8e00ff */
[----:B------:R-:W-:Y:S01]  /*9630*/  ULDC.64 UR4, c[0x0][0xad8] ;  /* 0x0002b60000047ab9 */ /* 0x000fe20000000a00 */
[----:B------:R2:W-:Y:S01]  /*9640*/  STL.128 [R1], R12 ;  /* 0x0000000c01007387 */ /* 0x0005e20000100c00 */
[----:B0-----:R-:W-:Y:S01]  /*9650*/  IMAD.U32 R4, RZ, RZ, UR9 ;  /* 0x00000009ff047e24 */ /* 0x001fe2000f8e00ff */
[----:B------:R-:W-:Y:S01]  /*9660*/  @UP2 ULDC UR9, c[0x0][0x44c] ;  /* 0x0001130000092ab9 */ /* 0x000fe20000000800 */
[----:B------:R-:W-:Y:S01]  /*9670*/  UISETP.GE.AND UP0, UPT, UR5, 0x1, UPT ;  /* 0x000000010500788c */ /* 0x000fe2000bf06270 */
[----:B------:R2:W-:Y:S01]  /*9680*/  STL.64 [R1+0x20], R6 ;  /* 0x0000200601007387 */ /* 0x0005e20000100a00 */
[----:B------:R-:W-:Y:S01]  /*9690*/  UIMAD.WIDE.U32 UR8, UR8, UR9, URZ ;  /* 0x00000009080872a5 */ /* 0x000fe2000f8e003f */
[----:B-1----:R-:W-:-:S02]  /*96a0*/  IMAD.MOV.U32 R8, RZ, RZ, R0 ;  /* 0x000000ffff087224 */ /* 0x002fc400078e0000 */
[----:B------:R2:W-:Y:S01]  /*96b0*/  STL.64 [R1+0x18], R4 ;  /* 0x0000180401007387 */ /* 0x0005e20000100a00 */
[----:B------:R-:W-:Y:S01]  /*96c0*/  IMAD.MOV.U32 R9, RZ, RZ, R3 ;  /* 0x000000ffff097224 */ /* 0x000fe200078e0003 */
[----:B------:R-:W-:Y:S01]  /*96d0*/  UIADD3 UR7, UR6, 0x3f, URZ ;  /* 0x0000003f06077890 */ /* 0x000fe2000fffe03f */
[----:B------:R-:W-:Y:S01]  /*96e0*/  PLOP3.LUT P0, PT, PT, PT, UP0, 0x40, 0x0 ;  /* 0x000000000000781c */ /* 0x000fe20003f0e808 */
[----:B------:R-:W-:Y:S02]  /*96f0*/  @UP2 USHF.R.U32.HI UR7, URZ, UR10, UR9 ;  /* 0x0000000a3f072299 */ /* 0x000fe40008011609 */
[----:B------:R2:W-:Y:S01]  /*9700*/  STL.128 [R1+0x40], R8 ;  /* 0x0000400801007387 */ /* 0x0005e20000100c00 */
[----:B------:R-:W-:Y:S02]  /*9710*/  UP2UR UR60, UPR, URZ, 0x1 ;  /* 0x000000013f3c7883 */ /* 0x000fe40008000000 */
[----:B------:R-:W-:-:S04]  /*9720*/  UIADD3 UR7, UR40, UR7, URZ ;  /* 0x0000000728077290 */ /* 0x000fc8000fffe03f */
[----:B------:R-:W-:-:S06]  /*9730*/  UIADD3 UR4, UR7, UR4, URZ ;  /* 0x0000000407047290 */ /* 0x000fcc000fffe03f */
[----:B------:R-:W-:Y:S01]  /*9740*/  IMAD.U32 R0, RZ, RZ, UR4 ;  /* 0x00000004ff007e24 */ /* 0x000fe2000f8e00ff */
[----:B------:R-:W-:Y:S06]  /*9750*/  @P0 BRA `(.L_x_5125) ;  /* 0x0000000000400947 */ /* 0x000fec0003800000 */
        /* <DEDUP_REMOVED lines=10> */
.L_x_5126:
[----:B------:R-:W-:-:S11]  /*9800*/  UISETP.NE.AND UP0, UPT, UR5, 0x1, UPT ;  /* 0x000000010500788c */ /* 0x000fd6000bf05270 */
[----:B------:R-:W-:Y:S02]  /*9810*/  @UP0 ULDC.64 UR10, c[0x0][0xae0] ;  /* 0x0002b800000a0ab9 */ /* 0x000fe40000000a00 */
[----:B------:R-:W-:-:S04]  /*9820*/  UIMAD.WIDE.U32 UR8, UR4, UR10, URZ ;  /* 0x0000000a040872a5 */ /* 0x000fc8000f8e003f */
[----:B------:R-:W-:-:S12]  /*9830*/  @UP0 USHF.R.U32.HI UR4, URZ, UR11, UR9 ;  /* 0x0000000b3f040299 */ /* 0x000fd80008011609 */
.L_x_5127:
[----:B------:R-:W-:-:S06]  /*9840*/  UIMAD UR4, UR4, UR5, UR5 ;  /* 0x00000005040472a4 */ /* 0x000fcc000f8e0205 */
[----:B------:R-:W-:-:S07]  /*9850*/  VIMNMX R0, R0, UR4, PT ;  /* 0x0000000400007c48 */ /* 0x000fce000bfe0100 */
.L_x_5125:
[----:B------:R-:W-:Y:S01]  /*9860*/  UISETP.NE.AND UP0, UPT, UR41, URZ, UPT ;  /* 0x0000003f2900728c */ /* 0x000fe2000bf05270 */
[----:B------:R-:W-:Y:S01]  /*9870*/  VIADD R0, R0, 0x3f ;  /* 0x0000003f00007836 */ /* 0x000fe20000000000 */
[----:B------:R-:W-:Y:S02]  /*9880*/  UIADD3 UR4, UR42, 0x3f, URZ ;  /* 0x0000003f2a047890 */ /* 0x000fe4000fffe03f */
[----:B------:R-:W-:Y:S02]  /*9890*/  UIADD3 UR44, UR42, -UR44, URZ ;  /* 0x8000002c2a2c7290 */ /* 0x000fe4000fffe03f */
[----:B------:R-:W-:Y:S01]  /*98a0*/  USHF.R.S32.HI UR7, URZ, 0x1f, UR4 ;  /* 0x0000001f3f077899 */ /* 0x000fe20008011404 */
[----:B------:R-:W-:Y:S01]  /*98b0*/  SHF.R.S32.HI R3, RZ, 0x1f, R0 ;  /* 0x0000001fff037819 */ /* 0x000fe20000011400 */
[----:B------:R-:W-:Y:S02]  /*98c0*/  ULDC UR10, c[0x0][0xad4] ;  /* 0x0002b500000a7ab9 */ /* 0x000fe40000000800 */
[----:B------:R-:W-:Y:S01]  /*98d0*/  ULEA.HI UR7, UR7, UR4, URZ, 0x6 ;  /* 0x0000000407077291 */ /* 0x000fe2000f8f303f */
[----:B------:R-:W-:Y:S01]  /*98e0*/  LEA.HI R3, R3, R0, RZ, 0x6 ;  /* 0x0000000003037211 */ /* 0x000fe200078f30ff */
[----:B------:R-:W-:Y:S01]  /*98f0*/  @UP0 ULDC UR8, c[0x0][0x44c] ;  /* 0x0001130000080ab9 */ /* 0x000fe20000000800 */
[----:B------:R-:W-:Y:S01]  /*9900*/  @UP0 ULDC UR11, c[0x0][0x450] ;  /* 0x00011400000b0ab9 */ /* 0x000fe20000000800 */
[----:B------:R-:W-:Y:S01]  /*9910*/  UIMAD.WIDE.U32 UR8, UR6, UR8, URZ ;  /* 0x00000008060872a5 */ /* 0x000fe2000f8e003f */
[----:B------:R-:W-:Y:S01]  /*9920*/  SHF.R.S32.HI R3, RZ, 0x6, R3 ;  /* 0x00000006ff037819 */ /* 0x000fe20000011403 */
[----:B------:R-:W-:-:S02]  /*9930*/  USHF.R.S32.HI UR7, URZ, 0x6, UR7 ;  /* 0x000000063f077899 */ /* 0x000fc40008011407 */
[----:B------:R-:W-:Y:S02]  /*9940*/  @UP0 USHF.R.U32.HI UR6, URZ, UR11, UR9 ;  /* 0x0000000b3f060299 */ /* 0x000fe40008011609 */
[----:B------:R-:W-:Y:S02]  /*9950*/  UISETP.GE.AND UP0, UPT, UR5, 0x1, UPT ;  /* 0x000000010500788c */ /* 0x000fe4000bf06270 */
[----:B------:R-:W-:Y:S01]  /*9960*/  UIADD3 UR6, UR44, UR6, URZ ;  /* 0x000000062c067290 */ /* 0x000fe2000fffe03f */
[----:B------:R-:W-:-:S03]  /*9970*/  VIMNMX R178, R3, UR7, PT ;  /* 0x0000000703b27c48 */ /* 0x000fc6000bfe0100 */
[----:B------:R-:W-:Y:S01]  /*9980*/  PLOP3.LUT P0, PT, PT, PT, UP0, 0x40, 0x0 ;  /* 0x000000000000781c */ /* 0x000fe20003f0e808 */
[----:B------:R-:W-:-:S06]  /*9990*/  UIADD3 UR4, UR6, -UR10, URZ ;  /* 0x8000000a06047290 */ /* 0x000fcc000fffe03f */
[----:B------:R-:W-:-:S06]  /*99a0*/  IMAD.U32 R0, RZ, RZ, UR4 ;  /* 0x00000004ff007e24 */ /* 0x000fcc000f8e00ff */
[----:B------:R-:W-:Y:S05]  /*99b0*/  @P0 BRA `(.L_x_5128) ;  /* 0x0000000000440947 */ /* 0x000fea0003800000 */
[----:B------:R-:W-:Y:S02]  /*99c0*/  UMOV UR4, UR6 ;  /* 0x0000000600047c82 */ /* 0x000fe40008000000 */
        /* <DEDUP_REMOVED lines=10> */
.L_x_5129:
[----:B------:R-:W-:-:S11]  /*9a70*/  UISETP.NE.AND UP0, UPT, UR5, 0x1, UPT ;  /* 0x000000010500788c */ /* 0x000fd6000bf05270 */
[----:B------:R-:W-:Y:S02]  /*9a80*/  @UP0 ULDC.64 UR8, c[0x0][0xae0] ;  /* 0x0002b80000080ab9 */ /* 0x000fe40000000a00 */
[----:B------:R-:W-:-:S04]  /*9a90*/  UIMAD.WIDE.U32 UR6, UR4, UR8, URZ ;  /* 0x00000008040672a5 */ /* 0x000fc8000f8e003f */
[----:B------:R-:W-:-:S12]  /*9aa0*/  @UP0 USHF.R.U32.HI UR4, URZ, UR9, UR7 ;  /* 0x000000093f040299 */ /* 0x000fd80008011607 */
.L_x_5130:
[----:B------:R-:W-:-:S06]  /*9ab0*/  UIMAD UR4, UR4, UR5, URZ ;  /* 0x00000005040472a4 */ /* 0x000fcc000f8e023f */
[----:B------:R-:W-:-:S07]  /*9ac0*/  VIMNMX R0, R0, UR4, !PT ;  /* 0x0000000400007c48 */ /* 0x000fce000ffe0100 */
.L_x_5128:
[----:B------:R-:W-:Y:S02]  /*9ad0*/  SHF.R.S32.HI R3, RZ, 0x1f, R0 ;  /* 0x0000001fff037819 */ /* 0x000fe40000011400 */
[----:B------:R-:W-:Y:S02]  /*9ae0*/  LOP3.LUT R22, R23, 0xffff, RZ, 0xc0, !PT ;  /* 0x0000ffff17167812 */ /* 0x000fe400078ec0ff */
[----:B------:R-:W-:-:S04]  /*9af0*/  LEA.HI R3, R3, R0, RZ, 0x6 ;  /* 0x0000000003037211 */ /* 0x000fc800078f30ff */
[----:B------:R-:W-:-:S04]  /*9b00*/  SHF.R.S32.HI R3, RZ, 0x6, R3 ;  /* 0x00000006ff037819 */ /* 0x000fc80000011403 */
[----:B--2---:R-:W-:Y:S01]  /*9b10*/  VIMNMX R9, RZ, R3, !PT ;  /* 0x00000003ff097248 */ /* 0x004fe20007fe0100 */
[----:B------:R-:W-:-:S03]  /*9b20*/  IMAD.MOV.U32 R3, RZ, RZ, RZ ;  /* 0x000000ffff037224 */ /* 0x000fc600078e00ff */
[----:B------:R-:W-:-:S13]  /*9b30*/  ISETP.GT.AND P0, PT, R178, R9, PT ;  /* 0x00000009b200720c */ /* 0x000fda0003f04270 */
[----:B------:R-:W-:Y:S05]  /*9b40*/  @!P0 BRA `(.L_x_5131) ;  /* 0x00000000007c8947 */ /* 0x000fea0003800000 */
[----:B------:R-:W-:-:S04]  /*9b50*/  SHF.R.U32.HI R11, RZ, 0x10, R23 ;  /* 0x00000010ff0b7819 */ /* 0x000fc80000011617 */
[----:B------:R-:W-:-:S13]  /*9b60*/  ISETP.NE.AND P0, PT, R11, RZ, PT ;  /* 0x000000ff0b00720c */ /* 0x000fda0003f05270 */
[----:B------:R-:W0:Y:S02]  /*9b70*/  @!P0 LDC R11, c[0x0][0xae8] ;  /* 0x0002ba00ff0b8b82 */ /* 0x000e240000000800 */
[-C--:B0-----:R-:W-:Y:S02]  /*9b80*/  IABS R6, R11.reuse ;  /* 0x0000000b00067213 */ /* 0x081fe40000000000 */
        /* <DEDUP_REMOVED lines=27> */
.L_x_5131:
[----:B------:R-:W-:-:S05]  /*9d40*/  IMAD R22, R22, R3, R9 ;  /* 0x0000000316167224 */ /* 0x000fca00078e0209 */
[----:B------:R-:W-:Y:S02]  /*9d50*/  VIADDMNMX R178, R22, R3, R178, PT ;  /* 0x0000000316b27246 */ /* 0x000fe400038001b2 */
[----:B------:R-:W-:Y:S02]  /*9d60*/  PRMT R3, RZ, 0x7610, R3 ;  /* 0x00007610ff037816 */ /* 0x000fe40000000003 */
[----:B------:R-:W-:-:S13]  /*9d70*/  ISETP.GT.AND P0, PT, R178, R22, PT ;  /* 0x00000016b200720c */ /* 0x000fda0003f04270 */
[----:B------:R-:W-:Y:S05]  /*9d80*/  @!P0 BRA `(.L_x_5118) ;  /* 0x0000017400b08947 */ /* 0x000fea0003800000 */
[----:B------:R-:W-:Y:S01]  /*9d90*/  SHF.R.S32.HI R3, RZ, 0x1f, R154 ;  /* 0x0000001fff037819 */ /* 0x000fe2000001149a */
[----:B------:R-:W-:Y:S01]  /*9da0*/  UIADD3 UR8, UR43, 0x400, URZ ;  /* 0x000004002b087890 */ /* 0x000fe2000fffe03f */
[----:B------:R-:W-:Y:S01]  /*9db0*/  IMAD.MOV.U32 R4, RZ, RZ, 0x1 ;  /* 0x00000001ff047424 */ /* 0x000fe200078e00ff */
[----:B------:R-:W-:Y:S01]  /*9dc0*/  UIADD3 UR6, UR43, 0x26400, URZ ;  /* 0x000264002b067890 */ /* 0x000fe2000fffe03f */
[----:B------:R-:W-:Y:S01]  /*9dd0*/  LEA.HI R68, R3, R154, RZ, 0x7 ;  /* 0x0000009a03447211 */ /* 0x000fe200078f38ff */
[----:B------:R-:W-:Y:S01]  /*9de0*/  UIADD3 UR5, UR43, 0x22400, URZ ;  /* 0x000224002b057890 */ /* 0x000fe2000fffe03f */
[----:B------:R-:W-:Y:S01]  /*9df0*/  IMAD.MOV.U32 R5, RZ, RZ, RZ ;  /* 0x000000ffff057224 */ /* 0x000fe200078e00ff */
[----:B------:R-:W-:Y:S01]  /*9e00*/  UIADD3 UR4, UR43, 0x20400, URZ ;  /* 0x000204002b047890 */ /* 0x000fe2000fffe03f */
[----:B------:R-:W-:Y:S01]  /*9e10*/  SHF.R.S32.HI R70, RZ, 0x7, R68 ;  /* 0x00000007ff467819 */ /* 0x000fe20000011444 */
[----:B------:R-:W-:Y:S01]  /*9e20*/  USHF.R.U32.HI UR6, URZ, 0x4, UR6 ;  /* 0x000000043f067899 */ /* 0x000fe20008011606 */
[----:B------:R-:W-:Y:S01]  /*9e30*/  IMAD.MOV.U32 R6, RZ, RZ, 0x1 ;  /* 0x00000001ff067424 */ /* 0x000fe200078e00ff */
[----:B------:R-:W-:Y:S01]  /*9e40*/  USHF.R.U32.HI UR7, URZ, 0x4, UR8 ;  /* 0x000000043f077899 */ /* 0x000fe20008011608 */
[----:B------:R-:W-:Y:S01]  /*9e50*/  IMAD.MOV.U32 R7, RZ, RZ, RZ ;  /* 0x000000ffff077224 */ /* 0x000fe200078e00ff */
[----:B------:R-:W0:Y:S01]  /*9e60*/  SHFL.IDX PT, R0, R70, RZ, 0x1f ;  /* 0x00001fff46007589 */ /* 0x000e2200000e0000 */
[----:B------:R-:W-:Y:S01]  /*9e70*/  USHF.R.U32.HI UR5, URZ, 0x4, UR5 ;  /* 0x000000043f057899 */ /* 0x000fe20008011605 */
[----:B------:R-:W-:Y:S01]  /*9e80*/  IMAD.MOV.U32 R13, RZ, RZ, 0x40000040 ;  /* 0x40000040ff0d7424 */ /* 0x000fe200078e00ff */
[----:B------:R-:W-:Y:S01]  /*9e90*/  UIADD3 UR9, UP0, UR38, 0x38400, URZ ;  /* 0x0003840026097890 */ /* 0x000fe2000ff1e03f */
[----:B------:R1:W-:Y:S01]  /*9ea0*/  STL.128 [R1+0x60], R4 ;  /* 0x0000600401007387 */ /* 0x0003e20000100c00 */
[----:B------:R-:W-:-:S02]  /*9eb0*/  USHF.R.U32.HI UR4, URZ, 0x4, UR4 ;  /* 0x000000043f047899 */ /* 0x000fc40008011604 */
[----:B------:R-:W-:Y:S01]  /*9ec0*/  ULOP3.LUT UR6, UR6, 0x3fff, URZ, 0xc0, !UPT ;  /* 0x00003fff06067892 */ /* 0x000fe2000f8ec03f */
[----:B------:R-:W-:Y:S01]  /*9ed0*/  STL [R1+0x74], R154 ;  /* 0x0000749a01007387 */ /* 0x000fe20000100800 */
[----:B------:R-:W-:Y:S01]  /*9ee0*/  ULOP3.LUT UR7, UR7, 0x3fff, URZ, 0xc0, !UPT ;  /* 0x00003fff07077892 */ /* 0x000fe2000f8ec03f */
[----:B------:R-:W-:Y:S01]  /*9ef0*/  IMAD.U32 R8, RZ, RZ, UR9 ;  /* 0x00000009ff087e24 */ /* 0x000fe2000f8e00ff */
[----:B------:R-:W-:Y:S02]  /*9f00*/  ULOP3.LUT UR5, UR5, 0x3fff, URZ, 0xc0, !UPT ;  /* 0x00003fff05057892 */ /* 0x000fe4000f8ec03f */
[----:B------:R-:W-:Y:S02]  /*9f10*/  UIADD3.X UR10, URZ, UR39, URZ, UP0, !UPT ;  /* 0x000000273f0a7290 */ /* 0x000fe400087fe43f */
[----:B------:R-:W-:Y:S02]  /*9f20*/  ULOP3.LUT UR4, UR4, 0x3fff, URZ, 0xc0, !UPT ;  /* 0x00003fff04047892 */ /* 0x000fe4000f8ec03f */
[----:B------:R-:W-:-:S02]  /*9f30*/  ULOP3.LUT UR6, UR6, 0x10000, URZ, 0xfc, !UPT ;  /* 0x0001000006067892 */ /* 0x000fc4000f8efc3f */
[----:B------:R-:W-:Y:S01]  /*9f40*/  ULOP3.LUT UR7, UR7, 0x10000, URZ, 0xfc, !UPT ;  /* 0x0001000007077892 */ /* 0x000fe2000f8efc3f */
[----:B------:R-:W-:Y:S01]  /*9f50*/  IMAD.U32 R9, RZ, RZ, UR10 ;  /* 0x0000000aff097e24 */ /* 0x000fe2000f8e00ff */
[----:B------:R-:W-:Y:S01]  /*9f60*/  ULOP3.LUT UR5, UR5, 0x10000, URZ, 0xfc, !UPT ;  /* 0x0001000005057892 */ /* 0x000fe2000f8efc3f */
[----:B-1----:R-:W-:Y:S01]  /*9f70*/  IMAD.MOV.U32 R5, RZ, RZ, 0x40000040 ;  /* 0x40000040ff057424 */ /* 0x002fe200078e00ff */
[----:B------:R-:W-:Y:S01]  /*9f80*/  ULOP3.LUT UR4, UR4, 0x10000, URZ, 0xfc, !UPT ;  /* 0x0001000004047892 */ /* 0x000fe2000f8efc3f */
[----:B0-----:R-:W-:Y:S01]  /*9f90*/  LEA.HI R3, R0, R0, RZ, 0x1 ;  /* 0x0000000000037211 */ /* 0x001fe200078f08ff */
[----:B------:R-:W-:Y:S01]  /*9fa0*/  IMAD.U32 R10, RZ, RZ, UR6 ;  /* 0x00000006ff0a7e24 */ /* 0x000fe2000f8e00ff */
[----:B------:R0:W-:Y:S01]  /*9fb0*/  STL.64 [R1+0x58], R8 ;  /* 0x0000580801007387 */ /* 0x0001e20000100a00 */
[----:B------:R-:W-:Y:S01]  /*9fc0*/  IMAD.U32 R11, RZ, RZ, UR7 ;  /* 0x00000007ff0b7e24 */ /* 0x000fe2000f8e00ff */
[----:B------:R-:W-:Y:S01]  /*9fd0*/  LOP3.LUT R3, R3, 0x6, RZ, 0xc0, !PT ;  /* 0x0000000603037812 */ /* 0x000fe200078ec0ff */
[----:B------:R-:W-:Y:S01]  /*9fe0*/  IMAD.U32 R12, RZ, RZ, UR4 ;  /* 0x00000004ff0c7e24 */ /* 0x000fe2000f8e00ff */
[----:B------:R-:W-:Y:S01]  /*9ff0*/  UIADD3 UR4, UR43, 0x36400, URZ ;  /* 0x000364002b047890 */ /* 0x000fe2000fffe03f */
[----:B------:R-:W-:-:S02]  /*a000*/  IMAD.MOV.U32 R4, RZ, RZ, R10 ;  /* 0x000000ffff047224 */ /* 0x000fc400078e000a */
[----:B------:R-:W-:Y:S01]  /*a010*/  IMAD.IADD R0, R0, 0x1, -R3 ;  /* 0x0000000100007824 */ /* 0x000fe200078e0a03 */
[----:B------:R-:W-:Y:S01]  /*a020*/  ULOP3.LUT UP0, URZ, UR4, 0x3ff, URZ, 0xc0, !UPT ;  /* 0x000003ff043f7892 */ /* 0x000fe2000f80c03f */
[----:B------:R-:W-:Y:S01]  /*a030*/  IMAD.U32 R3, RZ, RZ, UR5 ;  /* 0x00000005ff037e24 */ /* 0x000fe2000f8e00ff */
[----:B------:R1:W-:Y:S01]  /*a040*/  STL.64 [R1+0x78], R12 ;  /* 0x0000780c01007387 */ /* 0x0003e20000100a00 */
[----:B------:R-:W-:Y:S01]  /*a050*/  IMAD.MOV.U32 R6, RZ, RZ, R11 ;  /* 0x000000ffff067224 */ /* 0x000fe200078e000b */
[----:B------:R-:W-:Y:S01]  /*a060*/  LEA R0, R0, UR8, 0xf ;  /* 0x0000000800007c11 */ /* 0x000fe2000f8e78ff */
[----:B------:R-:W-:Y:S01]  /*a070*/  IMAD.MOV.U32 R7, RZ, RZ, 0x40000040 ;  /* 0x40000040ff077424 */ /* 0x000fe200078e00ff */
[----:B------:R-:W-:Y:S01]  /*a080*/  PLOP3.LUT P0, PT, PT, PT, UP0, 0x80, 0x0 ;  /* 0x000000000000781c */ /* 0x000fe20003f0f008 */
[----:B0-----:R-:W-:Y:S01]  /*a090*/  IMAD.MOV.U32 R8, RZ, RZ, R3 ;  /* 0x000000ffff087224 */ /* 0x001fe200078e0003 */
[----:B------:R-:W-:Y:S01]  /*a0a0*/  SHF.R.U32.HI R0, RZ, 0x4, R0 ;  /* 0x00000004ff007819 */ /* 0x000fe20000011600 */
[----:B------:R-:W-:Y:S01]  /*a0b0*/  IMAD.MOV.U32 R9, RZ, RZ, 0x40000040 ;  /* 0x40000040ff097424 */ /* 0x000fe200078e00ff */
[----:B------:R1:W-:Y:S01]  /*a0c0*/  STL.128 [R1+0x90], R4 ;  /* 0x0000900401007387 */ /* 0x0003e20000100c00 */
[----:B------:R-:W-:Y:S01]  /*a0d0*/  IMAD.MOV.U32 R11, RZ, RZ, 0x40000040 ;  /* 0x40000040ff0b7424 */ /* 0x000fe200078e00ff */
[----:B------:R-:W-:-:S04]  /*a0e0*/  LOP3.LUT R0, R0, 0x3fff, RZ, 0xc0, !PT ;  /* 0x00003fff00007812 */ /* 0x000fc800078ec0ff */
[----:B------:R-:W-:Y:S01]  /*a0f0*/  LOP3.LUT R10, R0, 0x2000000, RZ, 0xfc, !PT ;  /* 0x02000000000a7812 */ /* 0x000fe200078efcff */
[----:B------:R-:W-:-:S04]  /*a100*/  IMAD.MOV.U32 R0, RZ, RZ, R154 ;  /* 0x000000ffff007224 */ /* 0x000fc800078e009a */
[----:B------:R1:W-:Y:S01]  /*a110*/  STL.128 [R1+0x80], R8 ;  /* 0x0000800801007387 */ /* 0x0003e20000100c00 */
[----:B------:R-:W-:Y:S05]  /*a120*/  @!P0 BRA `(.L_x_5132) ;  /* 0x0000000000448947 */ /* 0x000fea0003800000 */
[----:B------:R-:W-:Y:S01]  /*a130*/  MOV R0, 0x0 ;  /* 0x0000000000007802 */ /* 0x000fe20000000f00 */
[----:B------:R-:W-:Y:S01]  /*a140*/  ULDC.64 UR4, c[0x4][0xf0] ;  /* 0x01003c0000047ab9 */ /* 0x000fe20000000a00 */
[----:B------:R-:W-:Y:S01]  /*a150*/  ULDC.64 UR6, c[0x4][0x58] ;  /* 0x0100160000067ab9 */ /* 0x000fe20000000a00 */
[----:B-1----:R-:W-:Y:S01]  /*a160*/  IMAD.U32 R4, RZ, RZ, UR4 ;  /* 0x00000004ff047e24 */ /* 0x002fe2000f8e00ff */
        /* <DEDUP_REMOVED lines=12> */
.L_x_5133:
[----:B------:R0:W5:Y:S02]  /*a230*/  LDL R0, [R1+0x74] ;  /* 0x0000740001007983 */ /* 0x0001640000100800 */
.L_x_5132:
[----:B------:R-:W2:Y:S01]  /*a240*/  LDL R71, [R1+0x1cc] ;  /* 0x0001cc0001477983 */ /* 0x000ea20000100800 */
[----:B-----5:R-:W-:Y:S01]  /*a250*/  SHF.R.S32.HI R3, RZ, 0x1f, R0 ;  /* 0x0000001fff037819 */ /* 0x020fe20000011400 */
[----:B------:R-:W-:Y:S01]  /*a260*/  VIADD R14, R37, 0xffffff80 ;  /* 0xffffff80250e7836 */ /* 0x000fe20000000000 */
[----:B-1----:R-:W-:Y:S01]  /*a270*/  LOP3.LUT R7, R68, 0xffffff80, RZ, 0xc0, !PT ;  /* 0xffffff8044077812 */ /* 0x002fe200078ec0ff */
[----:B------:R-:W1:Y:S01]  /*a280*/  LDC.64 R172, c[0x0][0xae0] ;  /* 0x0002b800ffac7b82 */ /* 0x000e620000000a00 */
[CC--:B------:R-:W-:Y:S01]  /*a290*/  LEA.HI R4, R3.reuse, R0.reuse, RZ, 0x4 ;  /* 0x0000000003047211 */ /* 0x0c0fe200078f20ff */
[----:B------:R-:W-:Y:S01]  /*a2a0*/  STL.64 [R1+0xb8], R28 ;  /* 0x0000b81c01007387 */ /* 0x000fe20000100a00 */
[----:B------:R-:W-:Y:S01]  /*a2b0*/  LEA.HI R3, R3, R0, RZ, 0x5 ;  /* 0x0000000003037211 */ /* 0x000fe200078f28ff */
[----:B------:R-:W-:Y:S01]  /*a2c0*/  IMAD.IADD R10, R154, 0x1, -R7 ;  /* 0x000000019a0a7824 */ /* 0x000fe200078e0a07 */
[----:B------:R-:W-:Y:S01]  /*a2d0*/  LOP3.LUT R5, R4, 0xfffffff0, RZ, 0xc0, !PT ;  /* 0xfffffff004057812 */ /* 0x000fe200078ec0ff */
[----:B------:R3:W-:Y:S01]  /*a2e0*/  STL [R1+0xcc], R14 ;  /* 0x0000cc0e01007387 */ /* 0x0007e20000100800 */
[----:B------:R-:W-:Y:S01]  /*a2f0*/  LEA.HI R7, R70, R70, RZ, 0x1 ;  /* 0x0000004646077211 */ /* 0x000fe200078f08ff */
[----:B------:R-:W-:Y:S01]  /*a300*/  IMAD.SHL.U32 R3, R3, 0x20, RZ ;  /* 0x0000002003037824 */ /* 0x000fe200078e00ff */
[----:B------:R-:W-:Y:S01]  /*a310*/  SHF.R.S32.HI R9, RZ, 0x1f, R10 ;  /* 0x0000001fff097819 */ /* 0x000fe2000001140a */
[----:B------:R-:W-:Y:S01]  /*a320*/  IMAD.IADD R5, R0, 0x1, -R5 ;  /* 0x0000000100057824 */ /* 0x000fe200078e0a05 */
[----:B------:R-:W-:Y:S01]  /*a330*/  SHF.R.U32.HI R13, RZ, 0x1, R4 ;  /* 0x00000001ff0d7819 */ /* 0x000fe20000011604 */
[----:B------:R-:W4:Y:S01]  /*a340*/  LDC.64 R154, c[0x0][0xad8] ;  /* 0x0002b600ff9a7b82 */ /* 0x000f220000000a00 */
[-C--:B------:R-:W-:Y:S01]  /*a350*/  LEA.HI R11, R9, R10.reuse, RZ, 0x2 ;  /* 0x0000000a090b7211 */ /* 0x080fe200078f10ff */
[----:B------:R-:W-:Y:S01]  /*a360*/  STL.64 [R1+0xc0], R26 ;  /* 0x0000c01a01007387 */ /* 0x000fe20000100a00 */
[----:B------:R-:W-:Y:S01]  /*a370*/  SHF.R.S32.HI R6, RZ, 0x1f, R5 ;  /* 0x0000001fff067819 */ /* 0x000fe20000011405 */
[----:B------:R-:W-:Y:S01]  /*a380*/  BSSY B0, `(.L_x_5134) ;  /* 0x0000044000007945 */ /* 0x000fe20003800000 */
[----:B------:R-:W-:Y:S01]  /*a390*/  SHF.R.S32.HI R12, RZ, 0x2, R11 ;  /* 0x00000002ff0c7819 */ /* 0x000fe2000001140b */
[----:B------:R0:W-:Y:S01]  /*a3a0*/  STL.64 [R1+0x110], R24 ;  /* 0x0001101801007387 */ /* 0x0001e20000100a00 */
[----:B------:R-:W-:Y:S01]  /*a3b0*/  LEA.HI R6, R6, R5, RZ, 0x3 ;  /* 0x0000000506067211 */ /* 0x000fe200078f18ff */
[----:B------:R-:W1:Y:S01]  /*a3c0*/  LDC R229, c[0x0][0x450] ;  /* 0x00011400ffe57b82 */ /* 0x000e620000000800 */
[----:B------:R-:W-:Y:S01]  /*a3d0*/  LOP3.LUT R7, R7, 0xfffffe, RZ, 0xc0, !PT ;  /* 0x00fffffe07077812 */ /* 0x000fe200078ec0ff */
[----:B------:R0:W-:Y:S01]  /*a3e0*/  STL.U8 [R1+0xc8], RZ ;  /* 0x0000c8ff01007387 */ /* 0x0001e20000100000 */
[C---:B------:R-:W-:Y:S01]  /*a3f0*/  LOP3.LUT R8, R6.reuse, 0xfffffff8, RZ, 0xc0, !PT ;  /* 0xfffffff806087812 */ /* 0x040fe200078ec0ff */
[----:B------:R-:W-:Y:S01]  /*a400*/  IMAD.SHL.U32 R6, R6, 0x40, RZ ;  /* 0x0000004006067824 */ /* 0x000fe200078e00ff */
[----:B------:R-:W-:Y:S01]  /*a410*/  LEA.HI R9, R9, R10, RZ, 0x5 ;  /* 0x0000000a09097211 */ /* 0x000fe200078f28ff */
[----:B------:R-:W-:Y:S01]  /*a420*/  IMAD.IADD R7, R70, 0x1, -R7 ;  /* 0x0000000146077824 */ /* 0x000fe200078e0a07 */
[----:B------:R-:W-:Y:S01]  /*a430*/  LOP3.LUT R3, R3, 0xfffffc00, RZ, 0xc0, !PT ;  /* 0xfffffc0003037812 */ /* 0x000fe200078ec0ff */
[----:B------:R-:W-:Y:S01]  /*a440*/  IMAD.IADD R8, R5, 0x1, -R8 ;  /* 0x0000000105087824 */ /* 0x000fe200078e0a08 */
[----:B------:R-:W-:Y:S01]  /*a450*/  LOP3.LUT R5, R11, 0x7ffffffc, RZ, 0xc0, !PT ;  /* 0x7ffffffc0b057812 */ /* 0x000fe200078ec0ff */
[----:B---3--:R-:W3:Y:S01]  /*a460*/  LDC R14, c[0x0][0xad4] ;  /* 0x0002b500ff0e7b82 */ /* 0x008ee20000000800 */
[----:B------:R-:W-:Y:S01]  /*a470*/  SHF.R.S32.HI R11, RZ, 0x1f, R11 ;  /* 0x0000001fff0b7819 */ /* 0x000fe2000001140b */
[----:B------:R-:W-:Y:S01]  /*a480*/  IMAD.SHL.U32 R0, R8, 0x40, RZ ;  /* 0x0000004008007824 */ /* 0x000fe200078e00ff */
[----:B------:R-:W-:Y:S01]  /*a490*/  LOP3.LUT R6, R6, 0xfffffe00, RZ, 0xc0, !PT ;  /* 0xfffffe0006067812 */ /* 0x000fe200078ec0ff */
[----:B------:R-:W-:Y:S01]  /*a4a0*/  IMAD.IADD R4, R10, 0x1, -R5 ;  /* 0x000000010a047824 */ /* 0x000fe200078e0a05 */
[----:B------:R-:W-:Y:S01]  /*a4b0*/  LEA.HI R11, R11, R12, RZ, 0x3 ;  /* 0x0000000c0b0b7211 */ /* 0x000fe200078f18ff */
[----:B0-----:R-:W-:Y:S01]  /*a4c0*/  IMAD.MOV.U32 R24, RZ, RZ, RZ ;  /* 0x000000ffff187224 */ /* 0x001fe200078e00ff */
[----:B------:R-:W-:Y:S01]  /*a4d0*/  LOP3.LUT R0, R0, 0x1c0, RZ, 0xc0, !PT ;  /* 0x000001c000007812 */ /* 0x000fe200078ec0ff */
[----:B------:R-:W-:Y:S01]  /*a4e0*/  IMAD R7, R7, 0x80, R4 ;  /* 0x0000008007077824 */ /* 0x000fe200078e0204 */
[----:B------:R-:W-:Y:S01]  /*a4f0*/  LOP3.LUT R11, R11, 0xfffffff8, RZ, 0xc0, !PT ;  /* 0xfffffff80b0b7812 */ /* 0x000fe200078ec0ff */
[----:B------:R-:W0:Y:S01]  /*a500*/  LDC.64 R4, c[0x0][0x448] ;  /* 0x00011200ff047b82 */ /* 0x000e220000000a00 */
[----:B------:R-:W-:Y:S01]  /*a510*/  LOP3.LUT R13, R0, 0x8, R13, 0xf8, !PT ;  /* 0x00000008000d7812 */ /* 0x000fe200078ef80d */
[----:B------:R-:W-:Y:S01]  /*a520*/  IMAD.SHL.U32 R21, R7, 0x2, RZ ;  /* 0x0000000207157824 */ /* 0x000fe200078e00ff */
[----:B------:R-:W-:Y:S01]  /*a530*/  SHF.R.U32.HI R0, RZ, 0x3, R0 ;  /* 0x00000003ff007819 */ /* 0x000fe20000011600 */
[----:B------:R-:W-:Y:S01]  /*a540*/  IMAD.IADD R20, R12, 0x1, -R11 ;  /* 0x000000010c147824 */ /* 0x000fe200078e0a0b */
[----:B------:R-:W-:Y:S01]  /*a550*/  SHF.R.S32.HI R9, RZ, 0x5, R9 ;  /* 0x00000005ff097819 */ /* 0x000fe20000011409 */
[----:B----4-:R-:W-:Y:S01]  /*a560*/  IMAD.MOV.U32 R15, RZ, RZ, R154 ;  /* 0x000000ffff0f7224 */ /* 0x010fe200078e009a */
[----:B------:R-:W-:Y:S01]  /*a570*/  LOP3.LUT R0, R13, R0, RZ, 0x3c, !PT ;  /* 0x000000000d007212 */ /* 0x000fe200078e3cff */
[----:B------:R-:W3:Y:S01]  /*a580*/  LDC R12, c[0x0][0x288] ;  /* 0x0000a200ff0c7b82 */ /* 0x000ee20000000800 */
[----:B------:R-:W-:Y:S01]  /*a590*/  LOP3.LUT P1, RZ, R8, 0x4, RZ, 0xc0, !PT ;  /* 0x0000000408ff7812 */ /* 0x000fe2000782c0ff */
[----:B------:R-:W-:Y:S01]  /*a5a0*/  IMAD R20, R9, 0x10, R20 ;  /* 0x0000001009147824 */ /* 0x000fe200078e0214 */
[----:B------:R-:W-:Y:S01]  /*a5b0*/  IADD3 R3, R0, R6, R3 ;  /* 0x0000000600037210 */ /* 0x000fe20007ffe003 */
[----:B------:R-:W-:Y:S01]  /*a5c0*/  IMAD.MOV.U32 R0, RZ, RZ, 0x20 ;  /* 0x00000020ff007424 */ /* 0x000fe200078e00ff */
[----:B------:R-:W-:Y:S01]  /*a5d0*/  LOP3.LUT P0, RZ, R8, 0x2, RZ, 0xc0, !PT ;  /* 0x0000000208ff7812 */ /* 0x000fe2000780c0ff */
[----:B------:R-:W-:Y:S01]  /*a5e0*/  IMAD.U32 R8, RZ, RZ, UR38 ;  /* 0x00000026ff087e24 */ /* 0x000fe2000f8e00ff */
[----:B------:R-:W-:Y:S01]  /*a5f0*/  IADD3 R28, P2, R50, 0x70, RZ ;  /* 0x00000070321c7810 */ /* 0x000fe20007f5e0ff */
[----:B------:R-:W-:Y:S01]  /*a600*/  IMAD.U32 R9, RZ, RZ, UR39 ;  /* 0x00000027ff097e24 */ /* 0x000fe2000f8e00ff */
[----:B------:R-:W-:Y:S01]  /*a610*/  SEL R7, R0, 0xffffffe0, !P1 ;  /* 0xffffffe000077807 */ /* 0x000fe20004800000 */
[----:B------:R-:W-:Y:S01]  /*a620*/  IMAD.MOV.U32 R6, RZ, RZ, 0x10 ;  /* 0x00000010ff067424 */ /* 0x000fe200078e00ff */
[----:B------:R4:W-:Y:S01]  /*a630*/  STL.64 [R1+0xb0], R20 ;  /* 0x0000b01401007387 */ /* 0x0009e20000100a00 */
[----:B------:R-:W-:-:S03]  /*a640*/  IMAD.WIDE.U32 R10, R3, 0x2, R8 ;  /* 0x00000002030a7825 */ /* 0x000fc600078e0008 */
[----:B------:R-:W-:Y:S01]  /*a650*/  SEL R6, R6, 0xfffffff0, !P0 ;  /* 0xfffffff006067807 */ /* 0x000fe20004000000 */
[----:B------:R-:W-:Y:S01]  /*a660*/  IMAD.X R29, RZ, RZ, R35, P2 ;  /* 0x000000ffff1d7224 */ /* 0x000fe200010e0623 */
[----:B------:R-:W-:Y:S01]  /*a670*/  IADD3 R10, P0, R10, 0x36400, RZ ;  /* 0x000364000a0a7810 */ /* 0x000fe20007f1e0ff */
[----:B------:R-:W-:Y:S01]  /*a680*/  IMAD.U32 R13, RZ, RZ, UR42 ;  /* 0x0000002aff0d7e24 */ /* 0x000fe2000f8e00ff */
[----:B0-----:R4:W-:Y:S01]  /*a690*/  STL.64 [R1+0xf0], R4 ;  /* 0x0000f00401007387 */ /* 0x0019e20000100a00 */
[----:B------:R-:W-:Y:S02]  /*a6a0*/  IMAD.MOV.U32 R25, RZ, RZ, R155 ;  /* 0x000000ffff197224 */ /* 0x000fe400078e009b */
[----:B------:R-:W-:Y:S01]  /*a6b0*/  IMAD.X R11, RZ, RZ, R11, P0 ;  /* 0x000000ffff0b7224 */ /* 0x000fe200000e060b */
[----:B------:R4:W-:Y:S01]  /*a6c0*/  STL.128 [R1+0x100], R28 ;  /* 0x0001001c01007387 */ /* 0x0009e20000100c00 */
[----:B-1----:R-:W-:Y:S02]  /*a6d0*/  IMAD.MOV.U32 R26, RZ, RZ, R172 ;  /* 0x000000ffff1a7224 */ /* 0x002fe400078e00ac */
[----:B------:R-:W-:Y:S01]  /*a6e0*/  IMAD.MOV.U32 R27, RZ, RZ, R173 ;  /* 0x000000ffff1b7224 */ /* 0x000fe200078e00ad */
[----:B------:R4:W-:Y:S04]  /*a6f0*/  STL.64 [R1+0xa0], R6 ;  /* 0x0000a00601007387 */ /* 0x0009e80000100a00 */
[----:B------:R4:W-:Y:S04]  /*a700*/  STL.64 [R1+0xa8], R10 ;  /* 0x0000a80a01007387 */ /* 0x0009e80000100a00 */
[----:B---3--:R4:W-:Y:S04]  /*a710*/  STL.128 [R1+0xd0], R12 ;  /* 0x0000d00c01007387 */ /* 0x0089e80000100c00 */
[----:B------:R4:W-:Y:S04]  /*a720*/  STL.128 [R1+0xe0], R24 ;  /* 0x0000e01801007387 */ /* 0x0009e80000100c00 */
[----:B------:R4:W-:Y:S04]  /*a730*/  STL.U8 [R1+0xfc], RZ ;  /* 0x0000fcff01007387 */ /* 0x0009e80000100000 */
[----:B------:R4:W-:Y:S04]  /*a740*/  STL.U8 [R1+0x118], RZ ;  /* 0x000118ff01007387 */ /* 0x0009e80000100000 */
[----:B------:R4:W-:Y:S01]  /*a750*/  STL [R1+0xf8], R229 ;  /* 0x0000f8e501007387 */ /* 0x0009e20000100800 */
[----:B--2---:R-:W-:-:S04]  /*a760*/  LEA.HI R0, R71, R71, RZ, 0x1 ;  /* 0x0000004747007211 */ /* 0x004fc800078f08ff */
[----:B------:R-:W-:-:S05]  /*a770*/  LOP3.LUT R0, R0, 0xfffffffe, RZ, 0xc0, !PT ;  /* 0xfffffffe00007812 */ /* 0x000fca00078ec0ff */
[----:B------:R-:W-:-:S05]  /*a780*/  IMAD.IADD R0, R71, 0x1, -R0 ;  /* 0x0000000147007824 */ /* 0x000fca00078e0a00 */
[----:B------:R-:W-:-:S04]  /*a790*/  SHF.L.U32 R0, R0, 0x1f, RZ ;  /* 0x0000001f00007819 */ /* 0x000fc800000006ff */
[----:B------:R-:W0:Y:S02]  /*a7a0*/  SYNCS.PHASECHK.TRANS64.TRYWAIT P0, [UR43+0x38800], R0 ;  /* 0x03880000ff0075a7 */ /* 0x000e24000800016b */
[----:B0---4-:R-:W-:Y:S05]  /*a7b0*/  @!P0 BRA `(.L_x_5135) ;  /* 0x000001e000a48947 */ /* 0x011fea0003800000 */
.L_x_5299:
[----:B------:R-:W-:Y:S05]  /*a7c0*/  BSYNC B0 ;  /* 0x0000000000007941 */ /* 0x000fea0003800000 */
.L_x_5134:
[----:B------:R-:W2:Y:S04]  /*a7d0*/  LDL R4, [R1] ;  /* 0x0000000001047983 */ /* 0x000ea80000100800 */
[----:B------:R1:W5:Y:S01]  /*a7e0*/  LDL.64 R6, [R1+0x1c0] ;  /* 0x0001c00001067983 */ /* 0x0003620000100a00 */
[----:B------:R-:W-:Y:S01]  /*a7f0*/  IMAD.MOV.U32 R10, RZ, RZ, R41 ;  /* 0x000000ffff0a7224 */ /* 0x000fe200078e0029 */
[----:B0-----:R-:W-:Y:S01]  /*a800*/  IADD3 R0, P0, R50, 0x400, RZ ;  /* 0x0000040032007810 */ /* 0x001fe20007f1e0ff */
[----:B------:R-:W-:Y:S01]  /*a810*/  IMAD.MOV.U32 R11, RZ, RZ, R52 ;  /* 0x000000ffff0b7224 */ /* 0x000fe200078e0034 */
[----:B------:R-:W-:Y:S01]  /*a820*/  STL.128 [R1+0x120], R44 ;  /* 0x0001202c01007387 */ /* 0x000fe20000100c00 */
[----:B------:R-:W-:Y:S01]  /*a830*/  IMAD.MOV.U32 R12, RZ, RZ, R42 ;  /* 0x000000ffff0c7224 */ /* 0x000fe200078e002a */
[----:B------:R-:W-:Y:S01]  /*a840*/  BSSY B0, `(.L_x_5136) ;  /* 0x000002e000007945 */ /* 0x000fe20003800000 */
[----:B------:R-:W-:Y:S01]  /*a850*/  IMAD.X R3, RZ, RZ, R35, P0 ;  /* 0x000000ffff037224 */ /* 0x000fe200000e0623 */
[----:B------:R0:W-:Y:S01]  /*a860*/  STL.128 [R1+0x150], R8 ;  /* 0x0001500801007387 */ /* 0x0001e20000100c00 */
[----:B------:R-:W-:-:S02]  /*a870*/  IMAD.MOV.U32 R13, RZ, RZ, R69 ;  /* 0x000000ffff0d7224 */ /* 0x000fc400078e0045 */
[----:B------:R-:W-:Y:S02]  /*a880*/  IMAD.MOV.U32 R14, RZ, RZ, R50 ;  /* 0x000000ffff0e7224 */ /* 0x000fe400078e0032 */
[----:B------:R-:W-:-:S05]  /*a890*/  IMAD.MOV.U32 R15, RZ, RZ, R35 ;  /* 0x000000ffff0f7224 */ /* 0x000fca00078e0023 */
[----:B------:R3:W-:Y:S01]  /*a8a0*/  STL.128 [R1+0x130], R12 ;  /* 0x0001300c01007387 */ /* 0x0007e20000100c00 */
[----:B0-----:R-:W-:Y:S02]  /*a8b0*/  IMAD.MOV.U32 R8, RZ, RZ, R62 ;  /* 0x000000ffff087224 */ /* 0x001fe400078e003e */
[----:B------:R-:W-:Y:S02]  /*a8c0*/  IMAD.MOV.U32 R9, RZ, RZ, R63 ;  /* 0x000000ffff097224 */ /* 0x000fe400078e003f */
[----:B------:R-:W-:Y:S02]  /*a8d0*/  IMAD.MOV.U32 R10, RZ, RZ, R60 ;  /* 0x000000ffff0a7224 */ /* 0x000fe400078e003c */
[----:B------:R-:W-:Y:S02]  /*a8e0*/  IMAD.MOV.U32 R11, RZ, RZ, R61 ;  /* 0x000000ffff0b7224 */ /* 0x000fe400078e003d */
[----:B---3--:R-:W-:-:S03]  /*a8f0*/  IMAD.MOV.U32 R12, RZ, RZ, R67 ;  /* 0x000000ffff0c7224 */ /* 0x008fc600078e0043 */
[----:B------:R0:W-:Y:S01]  /*a900*/  STL.128 [R1+0x160], R8 ;  /* 0x0001600801007387 */ /* 0x0001e20000100c00 */
[----:B------:R-:W-:Y:S02]  /*a910*/  IMAD.MOV.U32 R13, RZ, RZ, R66 ;  /* 0x000000ffff0d7224 */ /* 0x000fe400078e0042 */
[----:B------:R-:W-:Y:S02]  /*a920*/  IMAD.MOV.U32 R14, RZ, RZ, R64 ;  /* 0x000000ffff0e7224 */ /* 0x000fe400078e0040 */
[----:B------:R-:W-:-:S05]  /*a930*/  IMAD.MOV.U32 R15, RZ, RZ, R65 ;  /* 0x000000ffff0f7224 */ /* 0x000fca00078e0041 */
[----:B------:R-:W-:Y:S01]  /*a940*/  STL.128 [R1+0x140], R12 ;  /* 0x0001400c01007387 */ /* 0x000fe20000100c00 */
[----:B0-----:R-:W-:Y:S02]  /*a950*/  IMAD.MOV.U32 R8, RZ, RZ, R58 ;  /* 0x000000ffff087224 */ /* 0x001fe400078e003a */
[----:B------:R-:W-:Y:S02]  /*a960*/  IMAD.MOV.U32 R9, RZ, RZ, R59 ;  /* 0x000000ffff097224 */ /* 0x000fe400078e003b */
[----:B------:R-:W-:Y:S02]  /*a970*/  IMAD.MOV.U32 R10, RZ, RZ, R56 ;  /* 0x000000ffff0a7224 */ /* 0x000fe400078e0038 */
[----:B------:R-:W-:-:S05]  /*a980*/  IMAD.MOV.U32 R11, RZ, RZ, R57 ;  /* 0x000000ffff0b7224 */ /* 0x000fca00078e0039 */
[----:B------:R0:W-:Y:S02]  /*a990*/  STL.128 [R1+0x170], R8 ;  /* 0x0001700801007387 */ /* 0x0001e40000100c00 */
        /* <DEDUP_REMOVED lines=19> */
[----:B------:R1:W-:Y:S01]  /*aad0*/  STL.128 [R1+0x1b0], R8 ;  /* 0x0001b00801007387 */ /* 0x0003e20000100c00 */
[----:B--2---:R-:W-:-:S04]  /*aae0*/  LOP3.LUT R0, R4, 0x1, RZ, 0xfc, !PT ;  /* 0x0000000104007812 */ /* 0x004fc800078efcff */
[----:B------:R-:W-:-:S13]  /*aaf0*/  ISETP.NE.AND P1, PT, R0, 0x3, PT ;  /* 0x000000030000780c */ /* 0x000fda0003f25270 */
[----:B-1----:R-:W-:Y:S05]  /*ab00*/  @!P1 BRA `(.L_x_5137) ;  /* 0x0000000000049947 */ /* 0x002fea0003800000 */
[----:B------:R-:W-:Y:S01]  /*ab10*/  BPT.TRAP 0x1 ;  /* 0x000000040000795c */ /* 0x000fe20000300000 */
.L_x_5137:
[----:B------:R-:W-:Y:S05]  /*ab20*/  BSYNC B0 ;  /* 0x0000000000007941 */ /* 0x000fea0003800000 */
.L_x_5136:
[----:B------:R-:W2:Y:S01]  /*ab30*/  LDL.64 R8, [R1+0x18] ;  /* 0x0000180001087983 */ /* 0x000ea20000100a00 */
[----:B-----5:R-:W-:Y:S01]  /*ab40*/  SHF.L.U32 R7, R7, 0x1f, RZ ;  /* 0x0000001f07077819 */ /* 0x020fe200000006ff */
[----:B------:R-:W-:Y:S01]  /*ab50*/  BSSY B0, `(.L_x_5138) ;  /* 0x0000006000007945 */ /* 0x000fe20003800000 */
[----:B--2---:R-:W-:-:S05]  /*ab60*/  MOV R3, R8 ;  /* 0x0000000800037202 */ /* 0x004fca0000000f00 */
[----:B------:R-:W-:-:S04]  /*ab70*/  IMAD R6, R6, 0x8, R3 ;  /* 0x0000000806067824 */ /* 0x000fc800078e0203 */
[----:B------:R0:W1:Y:S01]  /*ab80*/  SYNCS.PHASECHK.TRANS64.TRYWAIT P0, [R6+URZ], R7 ;  /* 0x00000007060075a7 */ /* 0x000062000800017f */
[----:B------:R-:W-:Y:S05]  /*ab90*/  @!P1 BRA `(.L_x_5139) ;  /* 0x0000000000049947 */ /* 0x000fea0003800000 */
[----:B------:R-:W-:Y:S01]  /*aba0*/  BPT.TRAP 0x1 ;  /* 0x000000040000795c */ /* 0x000fe20000300000 */
.L_x_5139:
[----:B------:R-:W-:Y:S05]  /*abb0*/  BSYNC B0 ;  /* 0x0000000000007941 */ /* 0x000fea0003800000 */
.L_x_5138:
[----:B------:R-:W-:Y:S04]  /*abc0*/  BSSY B0, `(.L_x_5140) ;  /* 0x0000004000007945 */ /* 0x000fe80003800000 */
[----:B-1----:R-:W-:Y:S05]  /*abd0*/  @P0 BRA `(.L_x_5141) ;  /* 0x0000000000080947 */ /* 0x002fea0003800000 */
[----:B------:R-:W1:Y:S02]  /*abe0*/  SYNCS.PHASECHK.TRANS64.TRYWAIT P0, [R6+URZ], R7 ;  /* 0x00000007060075a7 */ /* 0x000e64000800017f */
[----:B-1----:R-:W-:Y:S05]  /*abf0*/  @!P0 BRA `(.L_x_5142) ;  /* 0x000001dc00ac8947 */ /* 0x002fea0003800000 */
.L_x_5141:
[----:B------:R-:W-:Y:S05]  /*ac00*/  BSYNC B0 ;  /* 0x0000000000007941 */ /* 0x000fea0003800000 */
.L_x_5140:
[----:B------:R-:W2:Y:S04]  /*ac10*/  LDL R11, [R1+0x1c0] ;  /* 0x0001c000010b7983 */ /* 0x000ea80000100800 */
[----:B01----:R-:W2:Y:S01]  /*ac20*/  LDL.64 R6, [R1+0x80] ;  /* 0x0000800001067983 */ /* 0x003ea20000100a00 */
[----:B------:R-:W-:Y:S05]  /*ac30*/  WARPSYNC.ALL ;  /* 0x0000000000007948 */ /* 0x000fea0003800000 */
[----:B------:R-:W3:Y:S04]  /*ac40*/  LDL.64 R20, [R1+0x78] ;  /* 0x0000780001147983 */ /* 0x000ee80000100a00 */
[----:B------:R-:W4:Y:S04]  /*ac50*/  LDL.64 R8, [R1+0x78] ;  /* 0x0000780001087983 */ /* 0x000f280000100a00 */
[----:B------:R-:W5:Y:S04]  /*ac60*/  LDL.64 R12, [R1+0x78] ;  /* 0x00007800010c7983 */ /* 0x000f680000100a00 */
[----:B------:R-:W5:Y:S01]  /*ac70*/  LDL.64 R14, [R1+0x78] ;  /* 0x00007800010e7983 */ /* 0x000f620000100a00 */
[----:B--2---:R-:W-:Y:S01]  /*ac80*/  IMAD R6, R11, 0x200, R6 ;  /* 0x000002000b067824 */ /* 0x004fe200078e0206 */
[----:B------:R-:W-:-:S02]  /*ac90*/  R2UR UR7, R7 ;  /* 0x00000000070772ca */ /* 0x000fc400000e0000 */
[----:B------:R-:W2:Y:S01]  /*aca0*/  LDL R3, [R1+0x1cc] ;  /* 0x0001cc0001037983 */ /* 0x000ea20000100800 */
[----:B------:R-:W-:Y:S01]  /*acb0*/  WARPGROUP.ARRIVE ;  /* 0x00000000000079c5 */ /* 0x000fe20000000000 */
[C---:B------:R-:W-:Y:S01]  /*acc0*/  R2UR UR6, R6.reuse ;  /* 0x00000000060672ca */ /* 0x040fe200000e0000 */
[----:B------:R-:W-:Y:S01]  /*acd0*/  VIADD R10, R6, 0x2 ;  /* 0x00000002060a7836 */ /* 0x000fe20000000000 */
[----:B------:R0:W-:Y:S01]  /*ace0*/  STL [R1+0x60], RZ ;  /* 0x000060ff01007387 */ /* 0x0001e20000100800 */
[----:B------:R-:W-:Y:S01]  /*acf0*/  IMAD.MOV.U32 R11, RZ, RZ, R7 ;  /* 0x000000ffff0b7224 */ /* 0x000fe200078e0007 */
[----:B------:R-:W-:Y:S01]  /*ad00*/  BSSY B0, `(.L_x_5143) ;  /* 0x000002b000007945 */ /* 0x000fe20003800000 */
[----:B---3--:R-:W-:Y:S02]  /*ad10*/  R2UR UR4, R20 ;  /* 0x00000000140472ca */ /* 0x008fe400000e0000 */
[----:B------:R-:W-:Y:S01]  /*ad20*/  R2UR UR5, R21 ;  /* 0x00000000150572ca */ /* 0x000fe200000e0000 */
[----:B----4-:R-:W-:-:S02]  /*ad30*/  VIADD R8, R8, 0x2 ;  /* 0x0000000208087836 */ /* 0x010fc40000000000 */
[----:B-----5:R-:W-:Y:S02]  /*ad40*/  VIADD R12, R12, 0x4 ;  /* 0x000000040c0c7836 */ /* 0x020fe40000000000 */
[----:B------:R-:W-:-:S08]  /*ad50*/  VIADD R14, R14, 0x6 ;  /* 0x000000060e0e7836 */ /* 0x000fd00000000000 */
[----:B------:R-:W-:Y:S01]  /*ad60*/  HGMMA.64x64x16.F32 R24, gdesc[UR4], RZ, !UPT, gsb0 ;  /* 0x00e00000041879f0 */ /* 0x000fe2000c0008ff */
[----:B------:R-:W-:Y:S02]  /*ad70*/  R2UR UR6, R10 ;  /* 0x000000000a0672ca */ /* 0x000fe400000e0000 */
[----:B------:R-:W-:Y:S02]  /*ad80*/  R2UR UR7, R11 ;  /* 0x000000000b0772ca */ /* 0x000fe400000e0000 */
[----:B------:R-:W-:Y:S01]  /*ad90*/  R2UR UR4, R8 ;  /* 0x00000000080472ca */ /* 0x000fe200000e0000 */
[C---:B------:R-:W-:Y:S01]  /*ada0*/  VIADD R8, R6.reuse, 0x4 ;  /* 0x0000000406087836 */ /* 0x040fe20000000000 */
[----:B------:R-:W-:Y:S01]  /*adb0*/  R2UR UR5, R9 ;  /* 0x00000000090572ca */ /* 0x000fe200000e0000 */
[----:B------:R-:W-:Y:S01]  /*adc0*/  IMAD.MOV.U32 R9, RZ, RZ, R7 ;  /* 0x000000ffff097224 */ /* 0x000fe200078e0007 */
[----:B--2---:R-:W-:Y:S01]  /*add0*/  LEA.HI R0, R3, R3, RZ, 0x1 ;  /* 0x0000000303007211 */ /* 0x004fe200078f08ff */
[----:B------:R-:W-:-:S03]  /*ade0*/  VIADD R6, R6, 0x6 ;  /* 0x0000000606067836 */ /* 0x000fc60000000000 */
[----:B------:R-:W-:Y:S01]  /*adf0*/  LOP3.LUT R4, R0, 0xfffffffe, RZ, 0xc0, !PT ;  /* 0xfffffffe00047812 */ /* 0x000fe200078ec0ff */
[----:B------:R-:W-:-:S04]  /*ae00*/  IMAD.MOV.U32 R0, RZ, RZ, 0x1 ;  /* 0x00000001ff007424 */ /* 0x000fc800078e00ff */
[----:B------:R-:W-:Y:S01]  /*ae10*/  IMAD.IADD R3, R3, 0x1, -R4 ;  /* 0x0000000103037824 */ /* 0x000fe200078e0a04 */
[----:B------:R0:W-:Y:S04]  /*ae20*/  STL [R1+0x60], R0 ;  /* 0x0000600001007387 */ /* 0x0001e80000100800 */
[----:B------:R-:W-:Y:S01]  /*ae30*/  SHF.L.U32 R3, R3, 0x1f, RZ ;  /* 0x0000001f03037819 */ /* 0x000fe200000006ff */
[----:B------:R0:W-:Y:S04]  /*ae40*/  STL [R1+0x60], R0 ;  /* 0x0000600001007387 */ /* 0x0001e80000100800 */
[----:B------:R0:W-:Y:S04]  /*ae50*/  STL [R1+0x60], R0 ;  /* 0x0000600001007387 */ /* 0x0001e80000100800 */
[----:B------:R0:W-:Y:S01]  /*ae60*/  STL [R1+0x60], R0 ;  /* 0x0000600001007387 */ /* 0x0001e20000100800 */
[----:B------:R-:W-:-:S02]  /*ae70*/  WARPGROUP.DEPBAR.LE gsb0, 0x0 ;  /* 0x00008000000079c5 */ /* 0x000fc40000010000 */
[----:B------:R-:W-:-:S06]  /*ae80*/  WARPGROUP.ARRIVE ;  /* 0x00000000000079c5 */ /* 0x000fcc0000000000 */
        /* <DEDUP_REMOVED lines=16> */
[----:B------:R-:W1:Y:S02]  /*af90*/  SYNCS.PHASECHK.TRANS64.TRYWAIT P0, [UR43+0x38810], R3 ;  /* 0x03881003ff0075a7 */ /* 0x000e64000800016b */
[----:B01----:R-:W-:Y:S05]  /*afa0*/  @!P0 BRA `(.L_x_5144) ;  /* 0x000001d800d48947 */ /* 0x003fea0003800000 */
.L_x_5300:
[----:B------:R-:W-:Y:S05]  /*afb0*/  BSYNC B0 ;  /* 0x0000000000007941 */ /* 0x000fea0003800000 */
.L_x_5143:
[----:B0-----:R-:W2:Y:S04]  /*afc0*/  LDL R3, [R1+0x28] ;  /* 0x0000280001037983 */ /* 0x001ea80000100800 */
[----:B------:R0:W5:Y:S01]  /*afd0*/  LDL.64 R6, [R1+0x1c0] ;  /* 0x0001c00001067983 */ /* 0x0001620000100a00 */
[----:B------:R-:W-:Y:S01]  /*afe0*/  BSSY B0, `(.L_x_5145) ;  /* 0x0000005000007945 */ /* 0x000fe20003800000 */
[----:B--2---:R-:W-:-:S04]  /*aff0*/  LOP3.LUT R3, R3, 0x1, RZ, 0xfc, !PT ;  /* 0x0000000103037812 */ /* 0x004fc800078efcff */
[----:B------:R-:W-:-:S13]  /*b000*/  ISETP.NE.AND P1, PT, R3, 0x3, PT ;  /* 0x000000030300780c */ /* 0x000fda0003f25270 */
[----:B0-----:R-:W-:Y:S05]  /*b010*/  @!P1 BRA `(.L_x_5146) ;  /* 0x0000000000049947 */ /* 0x001fea0003800000 */
[----:B------:R-:W-:Y:S01]  /*b020*/  BPT.TRAP 0x1 ;  /* 0x000000040000795c */ /* 0x000fe20000300000 */
.L_x_5146:
[----:B------:R-:W-:Y:S05]  /*b030*/  BSYNC B0 ;  /* 0x0000000000007941 */ /* 0x000fea0003800000 */
.L_x_5145:
        /* <DEDUP_REMOVED lines=8> */
.L_x_5148:
[----:B------:R-:W-:Y:S05]  /*b0c0*/  BSYNC B0 ;  /* 0x0000000000007941 */ /* 0x000fea0003800000 */
.L_x_5147:
[----:B------:R-:W-:Y:S04]  /*b0d0*/  BSSY B0, `(.L_x_5149) ;  /* 0x0000004000007945 */ /* 0x000fe80003800000 */
[----:B-1----:R-:W-:Y:S05]  /*b0e0*/  @P0 BRA `(.L_x_5150) ;  /* 0x0000000000080947 */ /* 0x002fea0003800000 */
[----:B------:R-:W1:Y:S02]  /*b0f0*/  SYNCS.PHASECHK.TRANS64.TRYWAIT P0, [R6+URZ], R7 ;  /* 0x00000007060075a7 */ /* 0x000e64000800017f */
[----:B-1----:R-:W-:Y:S05]  /*b100*/  @!P0 BRA `(.L_x_5151) ;  /* 0x000001d800948947 */ /* 0x002fea0003800000 */
.L_x_5150:
[----:B------:R-:W-:Y:S05]  /*b110*/  BSYNC B0 ;  /* 0x0000000000007941 */ /* 0x000fea0003800000 */
.L_x_5149:
[----:B------:R-:W2:Y:S04]  /*b120*/  LDL R4, [R1+0x68] ;  /* 0x0000680001047983 */ /* 0x000ea80000100800 */
[----:B------:R-:W3:Y:S04]  /*b130*/  LDL R3, [R1+0x1c0] ;  /* 0x0001c00001037983 */ /* 0x000ee80000100800 */
[----:B01----:R-:W3:Y:S04]  /*b140*/  LDL.64 R6, [R1+0x98] ;  /* 0x0000980001067983 */ /* 0x003ee80000100a00 */
[----:B------:R-:W4:Y:S04]  /*b150*/  LDL.64 R8, [R1+0x90] ;  /* 0x0000900001087983 */ /* 0x000f280000100a00 */
[----:B------:R-:W4:Y:S04]  /*b160*/  LDL.64 R10, [R1+0x90] ;  /* 0x00009000010a7983 */ /* 0x000f280000100a00 */
[----:B------:R-:W4:Y:S04]  /*b170*/  LDL.64 R12, [R1+0x90] ;  /* 0x00009000010c7983 */ /* 0x000f280000100a00 */
[----:B------:R-:W4:Y:S01]  /*b180*/  LDL.64 R14, [R1+0x90] ;  /* 0x00009000010e7983 */ /* 0x000f220000100a00 */
[----:B------:R-:W-:Y:S05]  /*b190*/  WARPSYNC.ALL ;  /* 0x0000000000007948 */ /* 0x000fea0003800000 */
[----:B------:R-:W-:Y:S01]  /*b1a0*/  WARPGROUP.ARRIVE ;  /* 0x00000000000079c5 */ /* 0x000fe20000000000 */
[----:B------:R-:W4:Y:S04]  /*b1b0*/  LDL.64 R20, [R1+0x90] ;  /* 0x0000900001147983 */ /* 0x000f280000100a00 */
[----:B------:R-:W4:Y:S01]  /*b1c0*/  LDL.64 R56, [R1+0x90] ;  /* 0x0000900001387983 */ /* 0x000f220000100a00 */
[----:B------:R-:W0:Y:S03]  /*b1d0*/  S2R R58, SR_TID.X ;  /* 0x00000000003a7919 */ /* 0x000e260000002100 */
[----:B------:R-:W4:Y:S04]  /*b1e0*/  LDL.64 R60, [R1+0x90] ;  /* 0x00009000013c7983 */ /* 0x000f280000100a00 */
[----:B------:R-:W4:Y:S01]  /*b1f0*/  LDL.64 R62, [R1+0x90] ;  /* 0x00009000013e7983 */ /* 0x000f220000100a00 */
[----:B--2---:R-:W-:Y:S01]  /*b200*/  ISETP.NE.U32.AND P0, PT, R4, RZ, PT ;  /* 0x000000ff0400720c */ /* 0x004fe20003f05070 */
[----:B---3--:R-:W-:Y:S01]  /*b210*/  IMAD R6, R3, 0x1000, R6 ;  /* 0x0000100003067824 */ /* 0x008fe200078e0206 */
[----:B------:R-:W-:-:S02]  /*b220*/  R2UR UR7, R7 ;  /* 0x00000000070772ca */ /* 0x000fc400000e0000 */
[----:B----4-:R-:W-:Y:S02]  /*b230*/  R2UR UR4, R8 ;  /* 0x00000000080472ca */ /* 0x010fe400000e0000 */
[----:B------:R-:W-:Y:S02]  /*b240*/  R2UR UR6, R6 ;  /* 0x00000000060672ca */ /* 0x000fe400000e0000 */
[----:B------:R-:W-:-:S05]  /*b250*/  R2UR UR5, R9 ;  /* 0x00000000090572ca */ /* 0x000fca00000e0000 */
[----:B------:R-:W-:-:S08]  /*b260*/  VOTEU.ANY UP0, P0 ;  /* 0x00000000003f7886 */ /* 0x000fd00000000100 */
[----:B------:R-:W-:Y:S01]  /*b270*/  HGMMA.64x64x16.F32 R24, gdesc[UR4], R24, UP0, gsb0 ;  /* 0x00e00000041879f0 */ /* 0x000fe2000b800818 */
[----:B------:R-:W-:Y:S02]  /*b280*/  VIADD R10, R10, 0x2 ;  /* 0x000000020a0a7836 */ /* 0x000fe40000000000 */
[----:B------:R-:W-:Y:S02]  /*b290*/  VIADD R8, R6, 0x2 ;  /* 0x0000000206087836 */ /* 0x000fe40000000000 */
[----:B------:R-:W-:Y:S01]  /*b2a0*/  IMAD.MOV.U32 R9, RZ, RZ, R7 ;  /* 0x000000ffff097224 */ /* 0x000fe200078e0007 */
[----:B------:R-:W-:Y:S02]  /*b2b0*/  R2UR UR4, R10 ;  /* 0x000000000a0472ca */ /* 0x000fe400000e0000 */
[----:B------:R-:W-:Y:S02]  /*b2c0*/  R2UR UR6, R8 ;  /* 0x00000000080672ca */ /* 0x000fe400000e0000 */
[----:B------:R-:W-:-:S02]  /*b2d0*/  R2UR UR7, R9 ;  /* 0x00000000090772ca */ /* 0x000fc400000e0000 */
[----:B------:R-:W-:Y:S01]  /*b2e0*/  R2UR UR5, R11 ;  /* 0x000000000b0572ca */ /* 0x000fe200000e0000 */
[----:B------:R-:W-:Y:S02]  /*b2f0*/  WARPGROUP.DEPBAR.LE gsb0, 0x0 ;  /* 0x00008000000079c5 */ /* 0x000fe40000010000 */
[----:B------:R-:W-:Y:S01]  /*b300*/  WARPGROUP.ARRIVE ;  /* 0x00000000000079c5 */ /* 0x000fe20000000000 */
[----:B------:R-:W-:Y:S01]  /*b310*/  VIADD R12, R12, 0x4 ;  /* 0x000000040c0c7836 */ /* 0x000fe20000000000 */
[----:B------:R-:W2:Y:S08]  /*b320*/  LDL.64 R10, [R1+0x90] ;  /* 0x00009000010a7983 */ /* 0x000eb00000100a00 */
[----:B------:R-:W-:Y:S01]  /*b330*/  HGMMA.64x64x16.F32 R24, gdesc[UR4], R24, gsb0 ;  /* 0x00e00000041879f0 */ /* 0x000fe20008000818 */
[----:B------:R-:W-:-:S02]  /*b340*/  VIADD R8, R6, 0x4 ;  /* 0x0000000406087836 */ /* 0x000fc40000000000 */
[----:B------:R-:W-:Y:S01]  /*b350*/  IMAD.MOV.U32 R9, RZ, RZ, R7 ;  /* 0x000000ffff097224 */ /* 0x000fe200078e0007 */
[----:B------:R-:W-:Y:S02]  /*b360*/  R2UR UR4, R12 ;  /* 0x000000000c0472ca */ /* 0x000fe400000e0000 */
[----:B------:R-:W-:Y:S02]  /*b370*/  R2UR UR6, R8 ;  /* 0x00000000080672ca */ /* 0x000fe400000e0000 */
[----:B------:R-:W-:Y:S02]  /*b380*/  R2UR UR7, R9 ;  /* 0x00000000090772ca */ /* 0x000fe400000e0000 */
[----:B------:R-:W-:Y:S01]  /*b390*/  R2UR UR5, R13 ;  /* 0x000000000d0572ca */ /* 0x000fe200000e0000 */
[----:B------:R-:W-:Y:S02]  /*b3a0*/  WARPGROUP.DEPBAR.LE gsb0, 0x0 ;  /* 0x00008000000079c5 */ /* 0x000fe40000010000 */
[----:B------:R-:W-:Y:S01]  /*b3b0*/  WARPGROUP.ARRIVE ;  /* 0x00000000000079c5 */ /* 0x000fe20000000000 */
[----:B------:R-:W-:Y:S01]  /*b3c0*/  VIADD R14, R14, 0x6 ;  /* 0x000000060e0e7836 */ /* 0x000fe20000000000 */
[----:B------:R-:W3:Y:S08]  /*b3d0*/  LDL.64 R12, [R1+0x90] ;  /* 0x00009000010c7983 */ /* 0x000ef00000100a00 */
        /* <DEDUP_REMOVED lines=10> */
[----:B------:R-:W4:Y:S08]  /*b480*/  LDL.64 R14, [R1+0x90] ;  /* 0x00009000010e7983 */ /* 0x000f300000100a00 */
        /* <DEDUP_REMOVED lines=20> */
[----:B--2---:R-:W-:Y:S01]  /*b5d0*/  VIADD R10, R10, 0x204 ;  /* 0x000002040a0a7836 */ /* 0x004fe20000000000 */
        /* <DEDUP_REMOVED lines=10> */
[----:B---3--:R-:W-:Y:S01]  /*b680*/  VIADD R12, R12, 0x206 ;  /* 0x000002060c0c7836 */ /* 0x008fe20000000000 */
        /* <DEDUP_REMOVED lines=10> */
[----:B----4-:R-:W-:Y:S01]  /*b730*/  VIADD R14, R14, 0x400 ;  /* 0x000004000e0e7836 */ /* 0x010fe20000000000 */
        /* <DEDUP_REMOVED lines=84> */
[----:B------:R-:W-:Y:S02]  /*bc80*/  R2UR UR5, R57 ;  /* 0x00000000390572ca */ /* 0x000fe400000e0000 */
[----:B0-----:R-:W-:Y:S01]  /*bc90*/  SHF.R.U32.HI R58, RZ, 0x7, R58 ;  /* 0x00000007ff3a7819 */ /* 0x001fe2000001163a */
[----:B------:R-:W-:-:S02]  /*bca0*/  WARPGROUP.DEPBAR.LE gsb0, 0x0 ;  /* 0x00008000000079c5 */ /* 0x000fc40000010000 */
[----:B------:R-:W-:Y:S01]  /*bcb0*/  WARPGROUP.ARRIVE ;  /* 0x00000000000079c5 */ /* 0x000fe20000000000 */
[----:B------:R-:W-:Y:S01]  /*bcc0*/  VIADD R4, R6, 0x800 ;  /* 0x0000080006047836 */ /* 0x000fe20000000000 */
[----:B----4-:R-:W-:Y:S01]  /*bcd0*/  R2UR UR9, R11 ;  /* 0x000000000b0972ca */ /* 0x010fe200000e0000 */
[----:B------:R-:W-:Y:S01]  /*bce0*/  IMAD.MOV.U32 R9, RZ, RZ, R7 ;  /* 0x000000ffff097224 */ /* 0x000fe200078e0007 */
[----:B------:R-:W4:Y:S04]  /*bcf0*/  LDL.64 R56, [R1+0x90] ;  /* 0x0000900001387983 */ /* 0x000f280000100a00 */
[----:B------:R-:W-:Y:S01]  /*bd00*/  HGMMA.64x64x16.F32 R24, gdesc[UR4], R24, gsb0 ;  /* 0x00e00000041879f0 */ /* 0x000fe20008000818 */
[----:B------:R0:W1:Y:S01]  /*bd10*/  SHFL.IDX PT, R3, R58, RZ, 0x1f ;  /* 0x00001fff3a037589 */ /* 0x00006200000e0000 */
[----:B------:R-:W-:Y:S01]  /*bd20*/  R2UR UR11, R9 ;  /* 0x00000000090b72ca */ /* 0x000fe200000e0000 */
[----:B------:R-:W-:-:S02]  /*bd30*/  UMOV UR4, 0x1 ;  /* 0x0000000100047882 */ /* 0x000fc40000000000 */
[----:B------:R-:W-:Y:S01]  /*bd40*/  UISETP.NE.U32.AND UP0, UPT, UR4, URZ, UPT ;  /* 0x0000003f0400728c */ /* 0x000fe2000bf05070 */
[----:B0-----:R-:W4:Y:S01]  /*bd50*/  LDL.64 R58, [R1+0x90] ;  /* 0x00009000013a7983 */ /* 0x001f220000100a00 */
[----:B-1----:R-:W-:-:S04]  /*bd60*/  ISETP.GT.AND P0, PT, R3, 0x7f, PT ;  /* 0x0000007f0300780c */ /* 0x002fc80003f04270 */
[----:B------:R-:W-:-:S04]  /*bd70*/  SEL R3, RZ, 0x2, !P0 ;  /* 0x00000002ff037807 */ /* 0x000fc80004000000 */
[----:B------:R-:W-:Y:S01]  /*bd80*/  IADD3 R10, R10, 0x800, R3 ;  /* 0x000008000a0a7810 */ /* 0x000fe20007ffe003 */
[----:B------:R-:W-:-:S03]  /*bd90*/  IMAD.IADD R8, R3, 0x1, R4 ;  /* 0x0000000103087824 */ /* 0x000fc600078e0204 */
[----:B------:R-:W-:Y:S02]  /*bda0*/  R2UR UR8, R10 ;  /* 0x000000000a0872ca */ /* 0x000fe400000e0000 */
[----:B------:R-:W-:Y:S01]  /*bdb0*/  R2UR UR10, R8 ;  /* 0x00000000080a72ca */ /* 0x000fe200000e0000 */
[----:B------:R-:W-:Y:S02]  /*bdc0*/  WARPGROUP.DEPBAR.LE gsb0, 0x0 ;  /* 0x00008000000079c5 */ /* 0x000fe40000010000 */
[----:B------:R-:W-:-:S10]  /*bdd0*/  WARPGROUP.ARRIVE ;  /* 0x00000000000079c5 */ /* 0x000fd40000000000 */
[----:B------:R-:W-:Y:S01]  /*bde0*/  HGMMA.64x64x16.F32 R24, gdesc[UR8], R24, UP0, gsb0 ;  /* 0x00e00000081879f0 */ /* 0x000fe2000b800818 */
[----:B------:R-:W-:-:S05]  /*bdf0*/  IMAD.MOV.U32 R8, RZ, RZ, 0x4 ;  /* 0x00000004ff087424 */ /* 0x000fca00078e00ff */
[----:B------:R-:W-:Y:S01]  /*be00*/  SEL R9, R8, 0x2, P0 ;  /* 0x0000000208097807 */ /* 0x000fe20000000000 */
[----:B------:R-:W-:-:S03]  /*be10*/  IMAD.MOV.U32 R11, RZ, RZ, R7 ;  /* 0x000000ffff0b7224 */ /* 0x000fc600078e0007 */
[----:B------:R-:W-:Y:S01]  /*be20*/  IADD3 R12, R9, 0x800, R12 ;  /* 0x00000800090c7810 */ /* 0x000fe20007ffe00c */
[----:B------:R-:W-:Y:S01]  /*be30*/  IMAD.IADD R10, R4, 0x1, R9 ;  /* 0x00000001040a7824 */ /* 0x000fe200078e0209 */
[----:B------:R-:W-:Y:S02]  /*be40*/  R2UR UR7, R11 ;  /* 0x000000000b0772ca */ /* 0x000fe400000e0000 */
[----:B------:R-:W-:Y:S02]  /*be50*/  R2UR UR4, R12 ;  /* 0x000000000c0472ca */ /* 0x000fe400000e0000 */
[----:B------:R-:W-:Y:S02]  /*be60*/  R2UR UR6, R10 ;  /* 0x000000000a0672ca */ /* 0x000fe400000e0000 */
[----:B------:R-:W-:Y:S01]  /*be70*/  R2UR UR5, R13 ;  /* 0x000000000d0572ca */ /* 0x000fe200000e0000 */
[----:B------:R-:W-:Y:S02]  /*be80*/  WARPGROUP.DEPBAR.LE gsb0, 0x0 ;  /* 0x00008000000079c5 */ /* 0x000fe40000010000 */
[----:B------:R-:W-:Y:S01]  /*be90*/  WARPGROUP.ARRIVE ;  /* 0x00000000000079c5 */ /* 0x000fe20000000000 */
[----:B------:R-:W-:Y:S01]  /*bea0*/  SEL R11, R8, 0x6, !P0 ;  /* 0x00000006080b7807 */ /* 0x000fe20004000000 */
[----:B------:R0:W5:Y:S08]  /*beb0*/  LDL R10, [R1+0xc] ;  /* 0x00000c00010a7983 */ /* 0x0001700000100800 */
[----:B------:R-:W-:Y:S01]  /*bec0*/  HGMMA.64x64x16.F32 R24, gdesc[UR4], R24, gsb0 ;  /* 0x00e00000041879f0 */ /* 0x000fe20008000818 */
[----:B------:R-:W-:Y:S01]  /*bed0*/  IMAD.IADD R12, R4, 0x1, R11 ;  /* 0x00000001040c7824 */ /* 0x000fe200078e020b */
[----:B--2---:R-:W-:Y:S01]  /*bee0*/  IADD3 R14, R11, 0x800, R14 ;  /* 0x000008000b0e7810 */ /* 0x004fe20007ffe00e */
[----:B------:R-:W-:Y:S01]  /*bef0*/  IMAD.MOV.U32 R13, RZ, RZ, R7 ;  /* 0x000000ffff0d7224 */ /* 0x000fe200078e0007 */
[----:B------:R-:W-:-:S02]  /*bf00*/  R2UR UR5, R15 ;  /* 0x000000000f0572ca */ /* 0x000fc400000e0000 */
[----:B------:R-:W-:Y:S02]  /*bf10*/  R2UR UR6, R12 ;  /* 0x000000000c0672ca */ /* 0x000fe400000e0000 */
[----:B------:R-:W-:Y:S02]  /*bf20*/  R2UR UR7, R13 ;  /* 0x000000000d0772ca */ /* 0x000fe400000e0000 */
[----:B------:R-:W-:Y:S01]  /*bf30*/  R2UR UR4, R14 ;  /* 0x000000000e0472ca */ /* 0x000fe200000e0000 */
[----:B------:R-:W-:Y:S02]  /*bf40*/  IMAD.MOV.U32 R4, RZ, RZ, 0x28 ;  /* 0x00000028ff047424 */ /* 0x000fe400078e00ff */
[----:B------:R-:W-:-:S03]  /*bf50*/  IMAD.MOV.U32 R13, RZ, RZ, 0xa00 ;  /* 0x00000a00ff0d7424 */ /* 0x000fc600078e00ff */
[----:B------:R-:W-:Y:S02]  /*bf60*/  SEL R4, R4, 0x26, P0 ;  /* 0x0000002604047807 */ /* 0x000fe40000000000 */
[----:B------:R-:W-:Y:S01]  /*bf70*/  SEL R13, R13, 0x980, P0 ;  /* 0x000009800d0d7807 */ /* 0x000fe20000000000 */
[----:B------:R-:W-:Y:S02]  /*bf80*/  WARPGROUP.DEPBAR.LE gsb0, 0x0 ;  /* 0x00008000000079c5 */ /* 0x000fe40000010000 */
[----:B------:R-:W-:-:S06]  /*bf90*/  WARPGROUP.ARRIVE ;  /* 0x00000000000079c5 */ /* 0x000fcc0000000000 */
[----:B------:R-:W-:Y:S01]  /*bfa0*/  HGMMA.64x64x16.F32 R24, gdesc[UR4], R24, gsb0 ;  /* 0x00e00000041879f0 */ /* 0x000fe20008000818 */
[----:B------:R-:W-:-:S05]  /*bfb0*/  IMAD.IADD R4, R4, 0x1, R13 ;  /* 0x0000000104047824 */ /* 0x000fca00078e020d */
[----:B------:R-:W-:-:S05]  /*bfc0*/  LOP3.LUT R13, R4, 0xa06, RZ, 0xc0, !PT ;  /* 0x00000a06040d7812 */ /* 0x000fca00078ec0ff */
[----:B---3--:R-:W-:Y:S02]  /*bfd0*/  IMAD.IADD R20, R13, 0x1, R20 ;  /* 0x000000010d147824 */ /* 0x008fe400078e0214 */
[----:B------:R-:W-:Y:S02]  /*bfe0*/  IMAD.IADD R12, R6, 0x1, R13 ;  /* 0x00000001060c7824 */ /* 0x000fe400078e020d */
[----:B------:R-:W-:Y:S01]  /*bff0*/  IMAD.MOV.U32 R13, RZ, RZ, R7 ;  /* 0x000000ffff0d7224 */ /* 0x000fe200078e0007 */
[----:B------:R-:W-:Y:S02]  /*c000*/  R2UR UR4, R20 ;  /* 0x00000000140472ca */ /* 0x000fe400000e0000 */
[----:B------:R-:W-:Y:S02]  /*c010*/  R2UR UR6, R12 ;  /* 0x000000000c0672ca */ /* 0x000fe400000e0000 */
[----:B------:R-:W-:Y:S02]  /*c020*/  R2UR UR7, R13 ;  /* 0x000000000d0772ca */ /* 0x000fe400000e0000 */
[----:B------:R-:W-:Y:S01]  /*c030*/  R2UR UR5, R21 ;  /* 0x00000000150572ca */ /* 0x000fe200000e0000 */
[----:B------:R-:W-:-:S02]  /*c040*/  WARPGROUP.DEPBAR.LE gsb0, 0x0 ;  /* 0x00008000000079c5 */ /* 0x000fc40000010000 */
[----:B------:R-:W-:Y:S01]  /*c050*/  WARPGROUP.ARRIVE ;  /* 0x00000000000079c5 */ /* 0x000fe20000000000 */
[----:B------:R-:W-:Y:S01]  /*c060*/  VIADD R4, R6, 0xa00 ;  /* 0x00000a0006047836 */ /* 0x000fe20000000000 */
[C---:B----4-:R-:W-:Y:S01]  /*c070*/  IADD3 R12, R3.reuse, 0xa00, R58 ;  /* 0x00000a00030c7810 */ /* 0x050fe20007ffe03a */
[----:B------:R-:W-:Y:S01]  /*c080*/  IMAD.MOV.U32 R13, RZ, RZ, R59 ;  /* 0x000000ffff0d7224 */ /* 0x000fe200078e003b */
[----:B------:R-:W2:Y:S06]  /*c090*/  LDL.64 R20, [R1+0x90] ;  /* 0x0000900001147983 */ /* 0x000eac0000100a00 */
[----:B------:R-:W-:Y:S01]  /*c0a0*/  HGMMA.64x64x16.F32 R24, gdesc[UR4], R24, gsb0 ;  /* 0x00e00000041879f0 */ /* 0x000fe20008000818 */
[----:B------:R-:W-:-:S02]  /*c0b0*/  IMAD.IADD R14, R3, 0x1, R4 ;  /* 0x00000001030e7824 */ /* 0x000fc400078e0204 */
[----:B------:R-:W-:Y:S01]  /*c0c0*/  IMAD.MOV.U32 R15, RZ, RZ, R7 ;  /* 0x000000ffff0f7224 */ /* 0x000fe200078e0007 */
[----:B------:R-:W-:Y:S01]  /*c0d0*/  R2UR UR4, R12 ;  /* 0x000000000c0472ca */ /* 0x000fe200000e0000 */
[----:B------:R-:W3:Y:S01]  /*c0e0*/  LDL.64 R58, [R1+0x90] ;  /* 0x00009000013a7983 */ /* 0x000ee20000100a00 */
[----:B------:R-:W-:Y:S02]  /*c0f0*/  R2UR UR6, R14 ;  /* 0x000000000e0672ca */ /* 0x000fe400000e0000 */
[----:B------:R-:W-:Y:S02]  /*c100*/  R2UR UR7, R15 ;  /* 0x000000000f0772ca */ /* 0x000fe400000e0000 */
[----:B------:R-:W-:Y:S01]  /*c110*/  R2UR UR5, R13 ;  /* 0x000000000d0572ca */ /* 0x000fe200000e0000 */
[----:B------:R-:W-:Y:S02]  /*c120*/  WARPGROUP.DEPBAR.LE gsb0, 0x0 ;  /* 0x00008000000079c5 */ /* 0x000fe40000010000 */
[----:B------:R-:W-:-:S10]  /*c130*/  WARPGROUP.ARRIVE ;  /* 0x00000000000079c5 */ /* 0x000fd40000000000 */
[----:B------:R-:W-:Y:S01]  /*c140*/  HGMMA.64x64x16.F32 R24, gdesc[UR4], R24, gsb0 ;  /* 0x00e00000041879f0 */ /* 0x000fe20008000818 */
[C---:B------:R-:W-:Y:S01]  /*c150*/  IMAD.IADD R14, R9.reuse, 0x1, R4 ;  /* 0x00000001090e7824 */ /* 0x040fe200078e0204 */
[----:B------:R-:W-:Y:S01]  /*c160*/  IADD3 R12, R9, 0xa00, R60 ;  /* 0x00000a00090c7810 */ /* 0x000fe20007ffe03c */
[----:B------:R-:W-:Y:S02]  /*c170*/  IMAD.MOV.U32 R13, RZ, RZ, R61 ;  /* 0x000000ffff0d7224 */ /* 0x000fe400078e003d */
[----:B------:R-:W-:Y:S01]  /*c180*/  IMAD.MOV.U32 R15, RZ, RZ, R7 ;  /* 0x000000ffff0f7224 */ /* 0x000fe200078e0007 */
[----:B------:R-:W-:Y:S01]  /*c190*/  R2UR UR6, R14 ;  /* 0x000000000e0672ca */ /* 0x000fe200000e0000 */
[----:B------:R-:W4:Y:S01]  /*c1a0*/  LDL.64 R60, [R1+0x90] ;  /* 0x00009000013c7983 */ /* 0x000f220000100a00 */
[----:B------:R-:W-:Y:S02]  /*c1b0*/  R2UR UR4, R12 ;  /* 0x000000000c0472ca */ /* 0x000fe400000e0000 */
[----:B------:R-:W-:-:S02]  /*c1c0*/  R2UR UR7, R15 ;  /* 0x000000000f0772ca */ /* 0x000fc400000e0000 */
[----:B------:R-:W-:Y:S01]  /*c1d0*/  R2UR UR5, R13 ;  /* 0x000000000d0572ca */ /* 0x000fe200000e0000 */
[----:B------:R-:W-:Y:S02]  /*c1e0*/  WARPGROUP.DEPBAR.LE gsb0, 0x0 ;  /* 0x00008000000079c5 */ /* 0x000fe40000010000 */
[----:B------:R-:W-:Y:S01]  /*c1f0*/  WARPGROUP.ARRIVE ;  /* 0x00000000000079c5 */ /* 0x000fe20000000000 */
[C---:B------:R-:W-:Y:S01]  /*c200*/  IMAD.IADD R12, R11.reuse, 0x1, R4 ;  /* 0x000000010b0c7824 */ /* 0x040fe200078e0204 */
[----:B------:R-:W-:Y:S01]  /*c210*/  IADD3 R56, R11, 0xa00, R56 ;  /* 0x00000a000b387810 */ /* 0x000fe20007ffe038 */
[----:B------:R-:W4:Y:S07]  /*c220*/  LDL.64 R14, [R1+0x90] ;  /* 0x00009000010e7983 */ /* 0x000f2e0000100a00 */
[----:B------:R-:W-:Y:S01]  /*c230*/  HGMMA.64x64x16.F32 R24, gdesc[UR4], R24, gsb0 ;  /* 0x00e00000041879f0 */ /* 0x000fe20008000818 */
        /* <DEDUP_REMOVED lines=13> */
[----:B------:R-:W-:Y:S01]  /*c310*/  LOP3.LUT R57, R4, 0xe06, RZ, 0xc0, !PT ;  /* 0x00000e0604397812 */ /* 0x000fe200078ec0ff */
[----:B------:R-:W-:-:S04]  /*c320*/  IMAD.MOV.U32 R13, RZ, RZ, R63 ;  /* 0x000000ffff0d7224 */ /* 0x000fc800078e003f */
[----:B------:R-:W-:Y:S02]  /*c330*/  IMAD.IADD R12, R57, 0x1, R62 ;  /* 0x00000001390c7824 */ /* 0x000fe400078e023e */
        /* <DEDUP_REMOVED lines=9> */
[C---:B--2---:R-:W-:Y:S01]  /*c3d0*/  IADD3 R20, R3.reuse, 0xc00, R20 ;  /* 0x00000c0003147810 */ /* 0x044fe20007ffe014 */
[----:B------:R-:W2:Y:S07]  /*c3e0*/  LDL.64 R56, [R1+0x90] ;  /* 0x0000900001387983 */ /* 0x000eae0000100a00 */
[----:B------:R-:W-:Y:S01]  /*c3f0*/  HGMMA.64x64x16.F32 R24, gdesc[UR4], R24, gsb0 ;  /* 0x00e00000041879f0 */ /* 0x000fe20008000818 */
[----:B------:R-:W-:-:S02]  /*c400*/  IMAD.IADD R12, R3, 0x1, R4 ;  /* 0x00000001030c7824 */ /* 0x000fc400078e0204 */
[--C-:B------:R-:W-:Y:S01]  /*c410*/  IMAD.MOV.U32 R13, RZ, RZ, R7.reuse ;  /* 0x000000ffff0d7224 */ /* 0x100fe200078e0007 */
[----:B------:R-:W-:Y:S02]  /*c420*/  R2UR UR4, R20 ;  /* 0x00000000140472ca */ /* 0x000fe400000e0000 */
[----:B------:R-:W-:Y:S02]  /*c430*/  R2UR UR6, R12 ;  /* 0x000000000c0672ca */ /* 0x000fe400000e0000 */
[----:B------:R-:W-:Y:S02]  /*c440*/  R2UR UR7, R13 ;  /* 0x000000000d0772ca */ /* 0x000fe400000e0000 */
[----:B------:R-:W-:Y:S01]  /*c450*/  R2UR UR5, R21 ;  /* 0x00000000150572ca */ /* 0x000fe200000e0000 */
[----:B------:R-:W-:Y:S02]  /*c460*/  WARPGROUP.DEPBAR.LE gsb0, 0x0 ;  /* 0x00008000000079c5 */ /* 0x000fe40000010000 */
[----:B------:R-:W-:Y:S01]  /*c470*/  WARPGROUP.ARRIVE ;  /* 0x00000000000079c5 */ /* 0x000fe20000000000 */
[C---:B------:R-:W-:Y:S01]  /*c480*/  IMAD.IADD R12, R9.reuse, 0x1, R4 ;  /* 0x00000001090c7824 */ /* 0x040fe200078e0204 */
[----:B---3--:R-:W-:Y:S01]  /*c490*/  IADD3 R58, R9, 0xc00, R58 ;  /* 0x00000c00093a7810 */ /* 0x008fe20007ffe03a */
[----:B------:R-:W-:Y:S01]  /*c4a0*/  IMAD.MOV.U32 R13, RZ, RZ, R7 ;  /* 0x000000ffff0d7224 */ /* 0x000fe200078e0007 */
[----:B------:R-:W3:Y:S06]  /*c4b0*/  LDL.64 R20, [R1+0x90] ;  /* 0x0000900001147983 */ /* 0x000eec0000100a00 */
[----:B------:R-:W-:Y:S01]  /*c4c0*/  HGMMA.64x64x16.F32 R24, gdesc[UR4], R24, gsb0 ;  /* 0x00e00000041879f0 */ /* 0x000fe20008000818 */
[----:B------:R-:W-:-:S02]  /*c4d0*/  R2UR UR6, R12 ;  /* 0x000000000c0672ca */ /* 0x000fc400000e0000 */
[----:B------:R-:W-:Y:S02]  /*c4e0*/  R2UR UR7, R13 ;  /* 0x000000000d0772ca */ /* 0x000fe400000e0000 */
[----:B------:R-:W-:Y:S02]  /*c4f0*/  R2UR UR4, R58 ;  /* 0x000000003a0472ca */ /* 0x000fe400000e0000 */
[----:B------:R-:W-:Y:S01]  /*c500*/  R2UR UR5, R59 ;  /* 0x000000003b0572ca */ /* 0x000fe200000e0000 */
[----:B------:R-:W-:Y:S02]  /*c510*/  WARPGROUP.DEPBAR.LE gsb0, 0x0 ;  /* 0x00008000000079c5 */ /* 0x000fe40000010000 */
[----:B------:R-:W-:Y:S01]  /*c520*/  WARPGROUP.ARRIVE ;  /* 0x00000000000079c5 */ /* 0x000fe20000000000 */
[C---:B------:R-:W-:Y:S01]  /*c530*/  IMAD.IADD R12, R11.reuse, 0x1, R4 ;  /* 0x000000010b0c7824 */ /* 0x040fe200078e0204 */
[----:B----4-:R-:W-:Y:S01]  /*c540*/  IADD3 R14, R11, 0xc00, R14 ;  /* 0x00000c000b0e7810 */ /* 0x010fe20007ffe00e */
[----:B------:R-:W-:Y:S01]  /*c550*/  IMAD.MOV.U32 R13, RZ, RZ, R7 ;  /* 0x000000ffff0d7224 */ /* 0x000fe200078e0007 */
[----:B------:R-:W4:Y:S06]  /*c560*/  LDL.64 R58, [R1+0x90] ;  /* 0x00009000013a7983 */ /* 0x000f2c0000100a00 */
[----:B------:R-:W-:Y:S01]  /*c570*/  HGMMA.64x64x16.F32 R24, gdesc[UR4], R24, gsb0 ;  /* 0x00e00000041879f0 */ /* 0x000fe20008000818 */
        /* <DEDUP_REMOVED lines=15> */
[----:B------:R-:W-:Y:S01]  /*c670*/  IMAD.IADD R14, R6, 0x1, R15 ;  /* 0x00000001060e7824 */ /* 0x000fe200078e020f */
[----:B------:R-:W-:Y:S01]  /*c680*/  R2UR UR5, R13 ;  /* 0x000000000d0572ca */ /* 0x000fe200000e0000 */
[----:B------:R-:W-:Y:S01]  /*c690*/  IMAD.MOV.U32 R15, RZ, RZ, R7 ;  /* 0x000000ffff0f7224 */ /* 0x000fe200078e0007 */
[----:B------:R-:W-:Y:S01]  /*c6a0*/  R2UR UR4, R12 ;  /* 0x000000000c0472ca */ /* 0x000fe200000e0000 */
[----:B------:R-:W4:Y:S01]  /*c6b0*/  LDL.64 R60, [R1+0x90] ;  /* 0x00009000013c7983 */ /* 0x000f220000100a00 */
[----:B------:R-:W-:Y:S02]  /*c6c0*/  R2UR UR6, R14 ;  /* 0x000000000e0672ca */ /* 0x000fe400000e0000 */
[----:B------:R-:W-:Y:S01]  /*c6d0*/  R2UR UR7, R15 ;  /* 0x000000000f0772ca */ /* 0x000fe200000e0000 */
[----:B------:R-:W-:-:S02]  /*c6e0*/  WARPGROUP.DEPBAR.LE gsb0, 0x0 ;  /* 0x00008000000079c5 */ /* 0x000fc40000010000 */
[----:B------:R-:W-:-:S10]  /*c6f0*/  WARPGROUP.ARRIVE ;  /* 0x00000000000079c5 */ /* 0x000fd40000000000 */
[----:B------:R-:W-:Y:S01]  /*c700*/  HGMMA.64x64x16.F32 R24, gdesc[UR4], R24, gsb0 ;  /* 0x00e00000041879f0 */ /* 0x000fe20008000818 */
[----:B------:R-:W-:Y:S01]  /*c710*/  VIADD R4, R6, 0xe00 ;  /* 0x00000e0006047836 */ /* 0x000fe20000000000 */
[C---:B--2---:R-:W-:Y:S01]  /*c720*/  IADD3 R56, R3.reuse, 0xe00, R56 ;  /* 0x00000e0003387810 */ /* 0x044fe20007ffe038 */
[----:B------:R-:W-:Y:S02]  /*c730*/  IMAD.MOV.U32 R13, RZ, RZ, R7 ;  /* 0x000000ffff0d7224 */ /* 0x000fe400078e0007 */
[----:B------:R-:W-:Y:S01]  /*c740*/  IMAD.IADD R12, R3, 0x1, R4 ;  /* 0x00000001030c7824 */ /* 0x000fe200078e0204 */
[----:B------:R-:W-:Y:S01]  /*c750*/  R2UR UR4, R56 ;  /* 0x00000000380472ca */ /* 0x000fe200000e0000 */
[----:B------:R0:W5:Y:S01]  /*c760*/  LDL R3, [R1+0x1c0] ;  /* 0x0001c00001037983 */ /* 0x0001620000100800 */
[----:B------:R-:W-:Y:S02]  /*c770*/  R2UR UR7, R13 ;  /* 0x000000000d0772ca */ /* 0x000fe400000e0000 */
[----:B------:R-:W-:-:S02]  /*c780*/  R2UR UR6, R12 ;  /* 0x000000000c0672ca */ /* 0x000fc400000e0000 */
[----:B------:R-:W-:Y:S01]  /*c790*/  R2UR UR5, R57 ;  /* 0x00000000390572ca */ /* 0x000fe200000e0000 */
[----:B------:R-:W2:Y:S01]  /*c7a0*/  LDL R12, [R1] ;  /* 0x00000000010c7983 */ /* 0x000ea20000100800 */
[----:B------:R-:W-:Y:S02]  /*c7b0*/  WARPGROUP.DEPBAR.LE gsb0, 0x0 ;  /* 0x00008000000079c5 */ /* 0x000fe40000010000 */
[----:B------:R-:W-:-:S09]  /*c7c0*/  WARPGROUP.ARRIVE ;  /* 0x00000000000079c5 */ /* 0x000fd20000000000 */
[----:B------:R-:W-:Y:S01]  /*c7d0*/  HGMMA.64x64x16.F32 R24, gdesc[UR4], R24, gsb0 ;  /* 0x00e00000041879f0 */ /* 0x000fe20008000818 */
[C---:B---3--:R-:W-:Y:S01]  /*c7e0*/  IADD3 R20, R9.reuse, 0xe00, R20 ;  /* 0x00000e0009147810 */ /* 0x048fe20007ffe014 */
[----:B------:R-:W-:Y:S02]  /*c7f0*/  IMAD.IADD R8, R9, 0x1, R4 ;  /* 0x0000000109087824 */ /* 0x000fe400078e0204 */
[----:B------:R-:W-:Y:S01]  /*c800*/  IMAD.MOV.U32 R9, RZ, RZ, R7 ;  /* 0x000000ffff097224 */ /* 0x000fe200078e0007 */
[----:B------:R-:W-:Y:S02]  /*c810*/  R2UR UR4, R20 ;  /* 0x00000000140472ca */ /* 0x000fe400000e0000 */
[----:B------:R-:W-:Y:S02]  /*c820*/  R2UR UR6, R8 ;  /* 0x00000000080672ca */ /* 0x000fe400000e0000 */
[----:B------:R-:W-:Y:S02]  /*c830*/  R2UR UR7, R9 ;  /* 0x00000000090772ca */ /* 0x000fe400000e0000 */
[----:B------:R-:W-:Y:S01]  /*c840*/  R2UR UR5, R21 ;  /* 0x00000000150572ca */ /* 0x000fe200000e0000 */
[----:B------:R-:W-:-:S02]  /*c850*/  WARPGROUP.DEPBAR.LE gsb0, 0x0 ;  /* 0x00008000000079c5 */ /* 0x000fc40000010000 */
[----:B------:R-:W-:-:S10]  /*c860*/  WARPGROUP.ARRIVE ;  /* 0x00000000000079c5 */ /* 0x000fd40000000000 */
[----:B------:R-:W-:Y:S01]  /*c870*/  HGMMA.64x64x16.F32 R24, gdesc[UR4], R24, gsb0 ;  /* 0x00e00000041879f0 */ /* 0x000fe20008000818 */
[C---:B------:R-:W-:Y:S01]  /*c880*/  IMAD.IADD R8, R11.reuse, 0x1, R4 ;  /* 0x000000010b087824 */ /* 0x040fe200078e0204 */
[----:B----4-:R-:W-:Y:S01]  /*c890*/  IADD3 R58, R11, 0xe00, R58 ;  /* 0x00000e000b3a7810 */ /* 0x010fe20007ffe03a */
[----:B------:R-:W-:Y:S01]  /*c8a0*/  IMAD.MOV.U32 R9, RZ, RZ, R7 ;  /* 0x000000ffff097224 */ /* 0x000fe200078e0007 */
[----:B------:R-:W-:Y:S02]  /*c8b0*/  R2UR UR5, R59 ;  /* 0x000000003b0572ca */ /* 0x000fe400000e0000 */
[----:B------:R-:W-:Y:S02]  /*c8c0*/  R2UR UR6, R8 ;  /* 0x00000000080672ca */ /* 0x000fe400000e0000 */
[----:B------:R-:W-:Y:S02]  /*c8d0*/  R2UR UR7, R9 ;  /* 0x00000000090772ca */ /* 0x000fe400000e0000 */
[----:B------:R-:W-:Y:S01]  /*c8e0*/  R2UR UR4, R58 ;  /* 0x000000003a0472ca */ /* 0x000fe200000e0000 */
[----:B------:R-:W-:-:S02]  /*c8f0*/  IMAD.MOV.U32 R4, RZ, RZ, 0x40 ;  /* 0x00000040ff047424 */ /* 0x000fc400078e00ff */
        /* <DEDUP_REMOVED lines=8> */
[----:B------:R-:W-:Y:S02]  /*c980*/  IMAD.IADD R8, R6, 0x1, R9 ;  /* 0x0000000106087824 */ /* 0x000fe400078e0209 */
[----:B------:R-:W-:Y:S02]  /*c990*/  IMAD.IADD R6, R9, 0x1, R60 ;  /* 0x0000000109067824 */ /* 0x000fe400078e023c */
[----:B------:R-:W-:Y:S02]  /*c9a0*/  IMAD.MOV.U32 R9, RZ, RZ, R7 ;  /* 0x000000ffff097224 */ /* 0x000fe400078e0007 */
[----:B------:R-:W-:Y:S01]  /*c9b0*/  IMAD.MOV.U32 R7, RZ, RZ, R61 ;  /* 0x000000ffff077224 */ /* 0x000fe200078e003d */
[----:B------:R-:W-:Y:S02]  /*c9c0*/  R2UR UR6, R8 ;  /* 0x00000000080672ca */ /* 0x000fe400000e0000 */
[----:B------:R-:W-:Y:S02]  /*c9d0*/  R2UR UR7, R9 ;  /* 0x00000000090772ca */ /* 0x000fe400000e0000 */
[----:B------:R-:W-:-:S02]  /*c9e0*/  R2UR UR4, R6 ;  /* 0x00000000060472ca */ /* 0x000fc400000e0000 */
[----:B------:R-:W-:Y:S01]  /*c9f0*/  R2UR UR5, R7 ;  /* 0x00000000070572ca */ /* 0x000fe200000e0000 */
[----:B------:R0:W-:Y:S04]  /*ca00*/  STL [R1+0x68], R0 ;  /* 0x0000680001007387 */ /* 0x0001e80000100800 */
[----:B------:R0:W-:Y:S04]  /*ca10*/  STL [R1+0x68], R0 ;  /* 0x0000680001007387 */ /* 0x0001e80000100800 */
[----:B------:R0:W-:Y:S04]  /*ca20*/  STL [R1+0x68], R0 ;  /* 0x0000680001007387 */ /* 0x0001e80000100800 */
[----:B------:R0:W-:Y:S01]  /*ca30*/  STL [R1+0x68], R0 ;  /* 0x0000680001007387 */ /* 0x0001e20000100800 */
[----:B------:R-:W-:-:S02]  /*ca40*/  WARPGROUP.DEPBAR.LE gsb0, 0x0 ;  /* 0x00008000000079c5 */ /* 0x000fc40000010000 */
[----:B------:R-:W-:-:S06]  /*ca50*/  WARPGROUP.ARRIVE ;  /* 0x00000000000079c5 */ /* 0x000fcc0000000000 */
[----:B------:R-:W-:Y:S01]  /*ca60*/  HGMMA.64x64x16.F32 R24, gdesc[UR4], R24, gsb0 ;  /* 0x00e00000041879f0 */ /* 0x000fe20008000818 */
        /* <DEDUP_REMOVED lines=25> */
[----:B--2---:R-:W-:-:S03]  /*cc00*/  LOP3.LUT R4, R12, 0x1, RZ, 0xfc, !PT ;  /* 0x000000010c047812 */ /* 0x004fc600078efcff */
[----:B------:R0:W-:Y:S04]  /*cc10*/  STL [R1+0x68], R0 ;  /* 0x0000680001007387 */ /* 0x0001e80000100800 */
[----:B------:R0:W-:Y:S04]  /*cc20*/  STL [R1+0x68], R0 ;  /* 0x0000680001007387 */ /* 0x0001e80000100800 */
[----:B------:R0:W-:Y:S01]  /*cc30*/  STL [R1+0x68], R0 ;  /* 0x0000680001007387 */ /* 0x0001e20000100800 */
[----:B------:R-:W-:Y:S01]  /*cc40*/  ISETP.NE.AND P0, PT, R4, 0x3, PT ;  /* 0x000000030400780c */ /* 0x000fe20003f05270 */
[----:B------:R-:W-:-:S02]  /*cc50*/  WARPGROUP.DEPBAR.LE gsb0, 0x0 ;  /* 0x00008000000079c5 */ /* 0x000fc40000010000 */
[----:B------:R-:W-:Y:S10]  /*cc60*/  BSSY B0, `(.L_x_5152) ;  /* 0x0000003000007945 */ /* 0x000ff40003800000 */
[----:B0-----:R-:W-:Y:S05]  /*cc70*/  @!P0 BRA `(.L_x_5153) ;  /* 0x0000000000048947 */ /* 0x001fea0003800000 */
[----:B------:R-:W-:Y:S01]  /*cc80*/  BPT.TRAP 0x1 ;  /* 0x000000040000795c */ /* 0x000fe20000300000 */
.L_x_5153:
[----:B------:R-:W-:Y:S05]  /*cc90*/  BSYNC B0 ;  /* 0x0000000000007941 */ /* 0x000fea0003800000 */
.L_x_5152:
[----:B------:R-:W2:Y:S02]  /*cca0*/  LDL.64 R6, [R1+0x20] ;  /* 0x0000200001067983 */ /* 0x000ea40000100a00 */
[----:B--2---:R-:W-:-:S05]  /*ccb0*/  MOV R0, R6 ;  /* 0x0000000600007202 */ /* 0x004fca0000000f00 */
[----:B-----5:R-:W-:-:S05]  /*ccc0*/  IMAD R3, R3, 0x8, R0 ;  /* 0x0000000803037824 */ /* 0x020fca00078e0200 */
[----:B------:R-:W-:-:S04]  /*ccd0*/  PRMT R3, R10, 0x654, R3 ;  /* 0x000006540a037816 */ /* 0x000fc80000000003 */
[----:B------:R0:W-:Y:S01]  /*cce0*/  SYNCS.ARRIVE.TRANS64.RED.A1T0 RZ, [R3+URZ], RZ ;  /* 0x000000ff03ff79a7 */ /* 0x0001e2000810043f */
[----:B------:R-:W0:Y:S04]  /*ccf0*/  LDL R0, [R1+0xcc] ;  /* 0x0000cc0001007983 */ /* 0x000e280000100800 */
[----:B------:R-:W2:Y:S04]  /*cd00*/  LDL.64 R58, [R1+0xf0] ;  /* 0x0000f000013a7983 */ /* 0x000ea80000100a00 */
[----:B------:R-:W3:Y:S04]  /*cd10*/  LDL R21, [R1+0x50] ;  /* 0x0000500001157983 */ /* 0x000ee80000100800 */
[----:B------:R-:W4:Y:S04]  /*cd20*/  LDL R60, [R1+0xf8] ;  /* 0x0000f800013c7983 */ /* 0x000f280000100800 */
[----:B------:R-:W4:Y:S04]  /*cd30*/  LDL.128 R12, [R1+0xd0] ;  /* 0x0000d000010c7983 */ /* 0x000f280000100c00 */
[----:B------:R-:W4:Y:S01]  /*cd40*/  LDL.128 R8, [R1+0xe0] ;  /* 0x0000e00001087983 */ /* 0x000f220000100c00 */
[----:B------:R-:W-:Y:S01]  /*cd50*/  BSSY B0, `(.L_x_5154) ;  /* 0x000003f000007945 */ /* 0x000fe20003800000 */
[----:B0-----:R-:W-:-:S04]  /*cd60*/  SHF.R.S32.HI R3, RZ, 0x1f, R0 ;  /* 0x0000001fff037819 */ /* 0x001fc80000011400 */
[----:B------:R-:W-:-:S04]  /*cd70*/  LEA.HI R4, R3, R0, RZ, 0x7 ;  /* 0x0000000003047211 */ /* 0x000fc800078f38ff */
[----:B------:R-:W-:-:S05]  /*cd80*/  LOP3.LUT R7, R4, 0xffffff80, RZ, 0xc0, !PT ;  /* 0xffffff8004077812 */ /* 0x000fca00078ec0ff */
[----:B------:R-:W-:Y:S01]  /*cd90*/  IMAD.IADD R7, R0, 0x1, -R7 ;  /* 0x0000000100077824 */ /* 0x000fe200078e0a07 */
[----:B------:R-:W-:-:S04]  /*cda0*/  LEA.HI R56, R3, R0, RZ, 0x2 ;  /* 0x0000000003387211 */ /* 0x000fc800078f10ff */
[----:B------:R-:W-:-:S04]  /*cdb0*/  SHF.R.S32.HI R4, RZ, 0x1f, R7 ;  /* 0x0000001fff047819 */ /* 0x000fc80000011407 */
[-C--:B------:R-:W-:Y:S02]  /*cdc0*/  LEA.HI R6, R4, R7.reuse, RZ, 0x2 ;  /* 0x0000000704067211 */ /* 0x080fe400078f10ff */
[----:B------:R-:W-:Y:S02]  /*cdd0*/  LOP3.LUT R57, R56, 0xfffffffc, RZ, 0xc0, !PT ;  /* 0xfffffffc38397812 */ /* 0x000fe400078ec0ff */
[--C-:B------:R-:W-:Y:S02]  /*cde0*/  SHF.R.S32.HI R3, RZ, 0x2, R6.reuse ;  /* 0x00000002ff037819 */ /* 0x100fe40000011406 */
[----:B------:R-:W-:Y:S01]  /*cdf0*/  SHF.R.S32.HI R20, RZ, 0x1f, R6 ;  /* 0x0000001fff147819 */ /* 0x000fe20000011406 */
[----:B------:R-:W-:Y:S01]  /*ce00*/  IMAD.IADD R57, R0, 0x1, -R57 ;  /* 0x0000000100397824 */ /* 0x000fe200078e0a39 */
[----:B------:R-:W-:Y:S02]  /*ce10*/  LEA.HI R4, R4, R7, RZ, 0x5 ;  /* 0x0000000704047211 */ /* 0x000fe400078f28ff */
[----:B------:R-:W-:-:S02]  /*ce20*/  LEA.HI R20, R20, R3, RZ, 0x3 ;  /* 0x0000000314147211 */ /* 0x000fc400078f18ff */
[----:B------:R-:W-:Y:S02]  /*ce30*/  SHF.R.S32.HI R4, RZ, 0x5, R4 ;  /* 0x00000005ff047819 */ /* 0x000fe40000011404 */
[----:B------:R-:W-:Y:S02]  /*ce40*/  LOP3.LUT R20, R20, 0xfffffff8, RZ, 0xc0, !PT ;  /* 0xfffffff814147812 */ /* 0x000fe400078ec0ff */
[----:B------:R-:W-:Y:S02]  /*ce50*/  LEA.HI R0, R57, R57, RZ, 0x1 ;  /* 0x0000003939007211 */ /* 0x000fe400078f08ff */
[----:B--2---:R-:W-:Y:S01]  /*ce60*/  ISETP.NE.AND P0, PT, R58, 0x1, PT ;  /* 0x000000013a00780c */ /* 0x004fe20003f05270 */
[----:B------:R-:W-:Y:S01]  /*ce70*/  IMAD.IADD R20, R3, 0x1, -R20 ;  /* 0x0000000103147824 */ /* 0x000fe200078e0a14 */
[----:B------:R-:W-:Y:S01]  /*ce80*/  LOP3.LUT R0, R0, 0x1ffffffe, RZ, 0xc0, !PT ;  /* 0x1ffffffe00007812 */ /* 0x000fe200078ec0ff */
[----:B---3--:R-:W-:-:S04]  /*ce90*/  IMAD R3, R21, 0x4, R4 ;  /* 0x0000000415037824 */ /* 0x008fc800078e0204 */
[----:B------:R-:W-:Y:S02]  /*cea0*/  IMAD.IADD R0, R57, 0x1, -R0 ;  /* 0x0000000139007824 */ /* 0x000fe400078e0a00 */
[----:B------:R-:W-:-:S04]  /*ceb0*/  IMAD.U32 R3, R3, 0x10, R20 ;  /* 0x0000001003037824 */ /* 0x000fc800078e0014 */
[----:B------:R-:W-:-:S04]  /*cec0*/  IMAD R0, R0, 0x8, R3 ;  /* 0x0000000800007824 */ /* 0x000fc800078e0203 */
[----:B------:R-:W-:-:S05]  /*ced0*/  @P0 IMAD.HI.U32 R59, R0, R59, RZ ;  /* 0x0000003b003b0227 */ /* 0x000fca00078e00ff */
[----:B----4-:R-:W-:Y:S01]  /*cee0*/  @P0 SHF.R.U32.HI R0, RZ, R60, R59 ;  /* 0x0000003cff000219 */ /* 0x010fe2000001163b */
[----:B------:R-:W-:Y:S01]  /*cef0*/  IMAD.MOV.U32 R3, RZ, RZ, -0x40 ;  /* 0xffffffc0ff037424 */ /* 0x000fe200078e00ff */
[----:B------:R-:W-:-:S03]  /*cf00*/  LOP3.LUT R6, R6, 0x7ffffffc, RZ, 0xc0, !PT ;  /* 0x7ffffffc06067812 */ /* 0x000fc600078ec0ff */
[----:B------:R-:W0:Y:S01]  /*cf10*/  SHFL.IDX PT, R58, R0, RZ, 0x1c1f ;  /* 0x001c1fff003a7589 */ /* 0x000e2200000e0000 */
[C---:B------:R-:W-:Y:S02]  /*cf20*/  IMAD R4, R178.reuse, R3, 0x41 ;  /* 0x00000041b2047424 */ /* 0x040fe400078e0203 */
[----:B------:R-:W-:Y:S02]  /*cf30*/  IMAD.IADD R6, R7, 0x1, -R6 ;  /* 0x0000000107067824 */ /* 0x000fe400078e0a06 */
[----:B------:R-:W-:Y:S01]  /*cf40*/  IMAD.IADD R3, R13, 0x1, R4 ;  /* 0x000000010d037824 */ /* 0x000fe200078e0204 */
[----:B------:R-:W-:Y:S02]  /*cf50*/  ISETP.GE.AND P1, PT, R9, 0x1, PT ;  /* 0x000000010900780c */ /* 0x000fe40003f26270 */
[----:B------:R-:W-:Y:S01]  /*cf60*/  LEA R20, R178, 0xffffffc0, 0x6 ;  /* 0xffffffc0b2147811 */ /* 0x000fe200078e30ff */
[----:B------:R-:W-:-:S04]  /*cf70*/  IMAD R7, R6, -0x2, R3 ;  /* 0xfffffffe06077824 */ /* 0x000fc800078e0203 */
[----:B------:R-:W-:Y:S01]  /*cf80*/  IMAD.IADD R4, R7, 0x1, -R12 ;  /* 0x0000000107047824 */ /* 0x000fe200078e0a0c */
[----:B------:R-:W-:Y:S01]  /*cf90*/  LOP3.LUT R7, RZ, R14, RZ, 0x33, !PT ;  /* 0x0000000eff077212 */ /* 0x000fe200078e33ff */
[--C-:B------:R-:W-:Y:S02]  /*cfa0*/  IMAD.IADD R3, R13, 0x1, -R20.reuse ;  /* 0x000000010d037824 */ /* 0x100fe400078e0a14 */
[----:B------:R-:W-:Y:S02]  /*cfb0*/  IMAD.IADD R15, R4, 0x1, R15 ;  /* 0x00000001040f7824 */ /* 0x000fe400078e020f */
[----:B------:R-:W-:Y:S02]  /*cfc0*/  IMAD R14, R6, -0x2, R3 ;  /* 0xfffffffe060e7824 */ /* 0x000fe400078e0203 */
[----:B------:R-:W-:Y:S02]  /*cfd0*/  IMAD.IADD R21, R4, 0x1, R7 ;  /* 0x0000000104157824 */ /* 0x000fe400078e0207 */
[----:B------:R-:W-:Y:S01]  /*cfe0*/  IMAD.IADD R56, R8, 0x1, -R20 ;  /* 0x0000000108387824 */ /* 0x000fe200078e0a14 */
[----:B0-----:R-:W-:Y:S01]  /*cff0*/  VIADDMNMX R4, R58, R15, R14, PT ;  /* 0x0000000f3a047246 */ /* 0x001fe2000380010e */
[----:B------:R-:W-:Y:S01]  /*d000*/  IMAD.IADD R3, R21, 0x1, R58 ;  /* 0x0000000115037824 */ /* 0x000fe200078e023a */
[----:B------:R-:W-:Y:S06]  /*d010*/  @!P1 BRA `(.L_x_5155) ;  /* 0x0000000000489947 */ /* 0x000fec0003800000 */
[----:B------:R-:W-:Y:S01]  /*d020*/  IADD3 R7, -R12, R13, R58 ;  /* 0x0000000d0c077210 */ /* 0x000fe20007ffe13a */
[----:B------:R-:W-:Y:S03]  /*d030*/  BSSY B1, `(.L_x_5156) ;  /* 0x000000c000017945 */ /* 0x000fe60003800000 */
[----:B------:R-:W-:-:S13]  /*d040*/  ISETP.GT.AND P0, PT, R7, -0x1, PT ;  /* 0xffffffff0700780c */ /* 0x000fda0003f04270 */
[----:B------:R-:W-:Y:S05]  /*d050*/  @P0 BRA `(.L_x_5157) ;  /* 0x0000000000180947 */ /* 0x000fea0003800000 */
[----:B------:R-:W-:Y:S02]  /*d060*/  ISETP.NE.AND P0, PT, R9, 0x1, PT ;  /* 0x000000010900780c */ /* 0x000fe40003f05270 */
[----:B------:R-:W-:-:S11]  /*d070*/  LOP3.LUT R7, RZ, R7, RZ, 0x33, !PT ;  /* 0x00000007ff077212 */ /* 0x000fd600078e33ff */
[----:B------:R-:W-:-:S05]  /*d080*/  @P0 IMAD.HI.U32 R8, R7, R10, RZ ;  /* 0x0000000a07080227 */ /* 0x000fca00078e00ff */
[----:B------:R-:W-:-:S04]  /*d090*/  @P0 SHF.R.U32.HI R7, RZ, R11, R8 ;  /* 0x0000000bff070219 */ /* 0x000fc80000011608 */
[----:B------:R-:W-:Y:S01]  /*d0a0*/  LOP3.LUT R7, RZ, R7, RZ, 0x33, !PT ;  /* 0x00000007ff077212 */ /* 0x000fe200078e33ff */
[----:B------:R-:W-:Y:S06]  /*d0b0*/  BRA `(.L_x_5158) ;  /* 0x00000000000c7947 */ /* 0x000fec0003800000 */
.L_x_5157:
[----:B------:R-:W-:-:S13]  /*d0c0*/  ISETP.NE.AND P0, PT, R9, 0x1, PT ;  /* 0x000000010900780c */ /* 0x000fda0003f05270 */
[----:B------:R-:W-:-:S05]  /*d0d0*/  @P0 IMAD.HI.U32 R8, R7, R10, RZ ;  /* 0x0000000a07080227 */ /* 0x000fca00078e00ff */
[----:B------:R-:W-:-:S07]  /*d0e0*/  @P0 SHF.R.U32.HI R7, RZ, R11, R8 ;  /* 0x0000000bff070219 */ /* 0x000fce0000011608 */
.L_x_5158:
[----:B------:R-:W-:Y:S05]  /*d0f0*/  BSYNC B1 ;  /* 0x0000000000017941 */ /* 0x000fea0003800000 */
.L_x_5156:
[----:B------:R-:W-:-:S04]  /*d100*/  IMAD R7, R7, R9, -R20 ;  /* 0x0000000907077224 */ /* 0x000fc800078e0a14 */
[----:B------:R-:W-:-:S05]  /*d110*/  IMAD R8, R6, -0x2, R7 ;  /* 0xfffffffe06087824 */ /* 0x000fca00078e0207 */
[----:B------:R-:W-:Y:S02]  /*d120*/  VIMNMX R3, R3, R8, !PT ;  /* 0x0000000803037248 */ /* 0x000fe40007fe0100 */
[----:B------:R-:W-:-:S07]  /*d130*/  VIADDMNMX R4, R8, R9, R4, PT ;  /* 0x0000000908047246 */ /* 0x000fce0003800104 */
.L_x_5155:
[----:B------:R-:W-:Y:S05]  /*d140*/  BSYNC B0 ;  /* 0x0000000000007941 */ /* 0x000fea0003800000 */
.L_x_5154:
[C---:B------:R-:W-:Y:S01]  /*d150*/  ISETP.GE.AND P1, PT, R56.reuse, 0x9, PT ;  /* 0x000000093800780c */ /* 0x040fe20003f26270 */
[----:B------:R-:W0:Y:S01]  /*d160*/  SHFL.IDX PT, R0, R0, 0x1, 0x1c1f ;  /* 0x003c1f0000007f89 */ /* 0x000e2200000e0000 */
[----:B------:R-:W-:Y:S01]  /*d170*/  ISETP.GE.AND P0, PT, R56, 0x2, PT ;  /* 0x000000023800780c */ /* 0x000fe20003f06270 */
[----:B------:R-:W-:Y:S01]  /*d180*/  BSSY B0, `(.L_x_5159) ;  /* 0x000005f000007945 */ /* 0x000fe20003800000 */
        /* <DEDUP_REMOVED lines=11> */
[C---:B------:R-:W-:Y:S02]  /*d240*/  ISETP.GT.AND P3, PT, R3.reuse, 0x9, !P5 ;  /* 0x000000090300780c */ /* 0x040fe40006f64270 */
        /* <DEDUP_REMOVED lines=31> */
[----:B------:R-:W-:Y:S02]  /*d440*/  P2R R29, PR, RZ, 0x10 ;  /* 0x00000010ff1d7803 */ /* 0x000fe40000000000 */
[----:B------:R-:W-:Y:S02]  /*d450*/  FSEL R44, R44, -INF , !P2 ;  /* 0xff8000002c2c7808 */ /* 0x000fe40005000000 */
[----:B------:R-:W-:-:S02]  /*d460*/  ISETP.GE.AND P2, PT, R56, 0x2a, PT ;  /* 0x0000002a3800780c */ /* 0x000fc40003f46270 */
        /* <DEDUP_REMOVED lines=40> */
.L_x_5162:
[----:B------:R-:W-:-:S13]  /*d6f0*/  ISETP.NE.AND P6, PT, R9, 0x1, PT ;  /* 0x000000010900780c */ /* 0x000fda0003fc5270 */
[----:B------:R-:W-:-:S05]  /*d700*/  @P6 IMAD.HI.U32 R10, R12, R10, RZ ;  /* 0x0000000a0c0a6227 */ /* 0x000fca00078e00ff */
[----:B------:R-:W-:-:S07]  /*d710*/  @P6 SHF.R.U32.HI R12, RZ, R11, R10 ;  /* 0x0000000bff0c6219 */ /* 0x000fce000001160a */
.L_x_5163:
[----:B------:R-:W-:Y:S05]  /*d720*/  BSYNC B1 ;  /* 0x0000000000017941 */ /* 0x000fea0003800000 */
.L_x_5161:
[----:B------:R-:W-:-:S04]  /*d730*/  IMAD R7, R12, R9, -R20 ;  /* 0x000000090c077224 */ /* 0x000fc800078e0a14 */
[----:B------:R-:W-:-:S05]  /*d740*/  IMAD R6, R6, -0x2, R7 ;  /* 0xfffffffe06067824 */ /* 0x000fca00078e0207 */
[----:B------:R-:W-:Y:S02]  /*d750*/  VIADDMNMX R4, R6, R9, R4, PT ;  /* 0x0000000906047246 */ /* 0x000fe40003800104 */
[----:B------:R-:W-:-:S07]  /*d760*/  VIMNMX R3, R3, R6, !PT ;  /* 0x0000000603037248 */ /* 0x000fce0007fe0100 */
.L_x_5160:
[----:B------:R-:W-:Y:S05]  /*d770*/  BSYNC B0 ;  /* 0x0000000000007941 */ /* 0x000fea0003800000 */
.L_x_5159:
[----:B------:R-:W-:Y:S01]  /*d780*/  ISETP.GT.AND P0, PT, R3, 0x1, !P0 ;  /* 0x000000010300780c */ /* 0x000fe20004704270 */
[----:B------:R-:W-:Y:S01]  /*d790*/  BAR.SYNC.DEFER_BLOCKING 0xf, 0x100 ;  /* 0x03c4000000007b1d */ /* 0x000fe20000010000 */
[----:B------:R-:W-:Y:S02]  /*d7a0*/  FMNMX.FTZ R0, R156, R58, !PT ;  /* 0x0000003a9c007209 */ /* 0x000fe40007810000 */
[----:B------:R-:W-:Y:S02]  /*d7b0*/  ISETP.LT.OR P0, PT, R4, 0x2, P0 ;  /* 0x000000020400780c */ /* 0x000fe40000701670 */
[----:B------:R-:W-:Y:S02]  /*d7c0*/  FMNMX.FTZ R0, R28, R0, !PT ;  /* 0x000000001c007209 */ /* 0x000fe40007810000 */
[----:B------:R-:W-:Y:S01]  /*d7d0*/  FSEL R27, R27, -INF , !P0 ;  /* 0xff8000001b1b7808 */ /* 0x000fe20004000000 */
[----:B------:R-:W2:Y:S01]  /*d7e0*/  LDL R72, [R1+0x228] ;  /* 0x0002280001487983 */ /* 0x000ea20000100800 */
[----:B------:R-:W-:-:S02]  /*d7f0*/  ISETP.NE.AND P0, PT, R25, RZ, PT ;  /* 0x000000ff1900720c */ /* 0x000fc40003f05270 */
[C---:B------:R-:W-:Y:S01]  /*d800*/  ISETP.GT.AND P1, PT, R3.reuse, 0x8, !P1 ;  /* 0x000000080300780c */ /* 0x040fe20004f24270 */
[----:B------:R-:W3:Y:S01]  /*d810*/  LDL R74, [R1+0x22c] ;  /* 0x00022c00014a7983 */ /* 0x000ee20000100800 */
[----:B------:R-:W-:Y:S02]  /*d820*/  ISETP.GT.AND P0, PT, R3, 0x9, !P0 ;  /* 0x000000090300780c */ /* 0x000fe40004704270 */
[----:B------:R-:W-:Y:S01]  /*d830*/  FMNMX.FTZ R0, R60, R0, !PT ;  /* 0x000000003c007209 */ /* 0x000fe20007810000 */
[----:B------:R-:W4:Y:S01]  /*d840*/  LDL R76, [R1+0x234] ;  /* 0x00023400014c7983 */ /* 0x000f220000100800 */
[C---:B------:R-:W-:Y:S02]  /*d850*/  ISETP.LT.OR P0, PT, R4.reuse, 0xa, P0 ;  /* 0x0000000a0400780c */ /* 0x040fe40000701670 */
[----:B------:R-:W-:Y:S01]  /*d860*/  ISETP.LT.OR P1, PT, R4, 0x9, P1 ;  /* 0x000000090400780c */ /* 0x000fe20000f21670 */
[----:B------:R-:W4:Y:S01]  /*d870*/  LDL R78, [R1+0x238] ;  /* 0x00023800014e7983 */ /* 0x000f220000100800 */
[----:B------:R-:W-:-:S02]  /*d880*/  FSEL R31, R31, -INF , !P0 ;  /* 0xff8000001f1f7808 */ /* 0x000fc40004000000 */
[----:B------:R-:W-:Y:S01]  /*d890*/  ISETP.NE.AND P0, PT, R57, RZ, PT ;  /* 0x000000ff3900720c */ /* 0x000fe20003f05270 */
[----:B------:R-:W4:Y:S01]  /*d8a0*/  LDL R80, [R1+0x23c] ;  /* 0x00023c0001507983 */ /* 0x000f220000100800 */
[----:B------:R-:W-:Y:S02]  /*d8b0*/  FMNMX.FTZ R0, R32, R0, !PT ;  /* 0x0000000020007209 */ /* 0x000fe40007810000 */
[----:B------:R-:W-:Y:S01]  /*d8c0*/  ISETP.GT.AND P0, PT, R3, 0x10, !P0 ;  /* 0x000000100300780c */ /* 0x000fe20004704270 */
[----:B------:R-:W4:Y:S01]  /*d8d0*/  LDL R82, [R1+0x244] ;  /* 0x0002440001527983 */ /* 0x000f220000100800 */
[----:B------:R-:W-:Y:S02]  /*d8e0*/  FSEL R30, R30, -INF , !P1 ;  /* 0xff8000001e1e7808 */ /* 0x000fe40004800000 */
[----:B------:R-:W-:Y:S01]  /*d8f0*/  ISETP.LT.OR P0, PT, R4, 0x11, P0 ;  /* 0x000000110400780c */ /* 0x000fe20000701670 */
[----:B------:R-:W4:Y:S01]  /*d900*/  LDL R84, [R1+0x248] ;  /* 0x0002480001547983 */ /* 0x000f220000100800 */
[----:B------:R-:W-:-:S02]  /*d910*/  ISETP.NE.AND P1, PT, R59, RZ, PT ;  /* 0x000000ff3b00720c */ /* 0x000fc40003f25270 */
[----:B------:R-:W-:Y:S01]  /*d920*/  FSEL R34, R34, -INF , !P0 ;  /* 0xff80000022227808 */ /* 0x000fe20004000000 */
[----:B------:R-:W4:Y:S01]  /*d930*/  LDL R86, [R1+0x24c] ;  /* 0x00024c0001567983 */ /* 0x000f220000100800 */
[----:B------:R-:W-:Y:S02]  /*d940*/  ISETP.NE.AND P0, PT, R29, RZ, PT ;  /* 0x000000ff1d00720c */ /* 0x000fe40003f05270 */
[----:B------:R-:W-:Y:S01]  /*d950*/  FMNMX.FTZ R0, R62, R0, !PT ;  /* 0x000000003e007209 */ /* 0x000fe20007810000 */
[----:B------:R-:W4:Y:S01]  /*d960*/  LDL R88, [R1+0x254] ;  /* 0x0002540001587983 */ /* 0x000f220000100800 */
[----:B------:R-:W-:Y:S02]  /*d970*/  ISETP.GT.AND P0, PT, R3, 0x11, !P0 ;  /* 0x000000110300780c */ /* 0x000fe40004704270 */
[----:B------:R-:W-:Y:S01]  /*d980*/  FMNMX.FTZ R0, R36, R0, !PT ;  /* 0x0000000024007209 */ /* 0x000fe20007810000 */
[----:B------:R-:W4:Y:S01]  /*d990*/  LDL R90, [R1+0x258] ;  /* 0x00025800015a7983 */ /* 0x000f220000100800 */
[----:B------:R-:W-:-:S02]  /*d9a0*/  ISETP.LT.OR P0, PT, R4, 0x12, P0 ;  /* 0x000000120400780c */ /* 0x000fc40000701670 */
[----:B------:R-:W-:Y:S01]  /*d9b0*/  FMNMX.FTZ R0, R64, R0, !PT ;  /* 0x0000000040007209 */ /* 0x000fe20007810000 */
[----:B------:R-:W4:Y:S01]  /*d9c0*/  LDL R92, [R1+0x25c] ;  /* 0x00025c00015c7983 */ /* 0x000f220000100800 */
[----:B------:R-:W-:Y:S02]  /*d9d0*/  FSEL R11, R35, -INF , !P0 ;  /* 0xff800000230b7808 */ /* 0x000fe40004000000 */
[----:B------:R-:W-:Y:S01]  /*d9e0*/  ISETP.NE.AND P0, PT, R33, RZ, PT ;  /* 0x000000ff2100720c */ /* 0x000fe20003f05270 */
[----:B------:R-:W4:Y:S01]  /*d9f0*/  LDL R94, [R1+0x264] ;  /* 0x00026400015e7983 */ /* 0x000f220000100800 */
[----:B------:R-:W-:Y:S02]  /*da00*/  FMNMX.FTZ R0, R40, R0, !PT ;  /* 0x0000000028007209 */ /* 0x000fe40007810000 */
[----:B------:R-:W-:Y:S01]  /*da10*/  ISETP.GT.AND P0, PT, R3, 0x18, !P0 ;  /* 0x000000180300780c */ /* 0x000fe20004704270 */
[----:B------:R-:W4:Y:S01]  /*da20*/  LDL R96, [R1+0x268] ;  /* 0x0002680001607983 */ /* 0x000f220000100800 */
[----:B------:R-:W-:-:S02]  /*da30*/  FMNMX.FTZ R0, R66, R0, !PT ;  /* 0x0000000042007209 */ /* 0x000fc40007810000 */
[----:B------:R-:W-:Y:S01]  /*da40*/  ISETP.LT.OR P0, PT, R4, 0x19, P0 ;  /* 0x000000190400780c */ /* 0x000fe20000701670 */
[----:B------:R-:W4:Y:S01]  /*da50*/  LDL R98, [R1+0x26c] ;  /* 0x00026c0001627983 */ /* 0x000f220000100800 */
[----:B------:R-:W-:Y:S02]  /*da60*/  FMNMX.FTZ R0, R44, R0, !PT ;  /* 0x000000002c007209 */ /* 0x000fe40007810000 */
[----:B------:R-:W-:Y:S01]  /*da70*/  FSEL R38, R38, -INF , !P0 ;  /* 0xff80000026267808 */ /* 0x000fe20004000000 */
[----:B------:R-:W4:Y:S01]  /*da80*/  LDL R100, [R1+0x274] ;  /* 0x0002740001647983 */ /* 0x000f220000100800 */
[----:B------:R-:W-:Y:S02]  /*da90*/  ISETP.GT.AND P0, PT, R3, 0x19, !P1 ;  /* 0x000000190300780c */ /* 0x000fe40004f04270 */
[----:B------:R-:W-:Y:S01]  /*daa0*/  ISETP.NE.AND P6, PT, R8, RZ, PT ;  /* 0x000000ff0800720c */ /* 0x000fe20003fc5270 */
        /* <DEDUP_REMOVED lines=16> */
[----:B------:R-:W-:Y:S02]  /*dbb0*/  ISETP.GT.AND P0, PT, R3, RZ, !P6 ;  /* 0x000000ff0300720c */ /* 0x000fe40007704270 */
[----:B------:R-:W-:Y:S01]  /*dbc0*/  FMNMX.FTZ R6, R56, R0, !PT ;  /* 0x0000000038067209 */ /* 0x000fe20007810000 */
[----:B------:R-:W4:Y:S01]  /*dbd0*/  LDL R114, [R1+0x298] ;  /* 0x0002980001727983 */ /* 0x000f220000100800 */
[----:B------:R-:W-:-:S02]  /*dbe0*/  ISETP.LT.OR P0, PT, R4, 0x1, P0 ;  /* 0x000000010400780c */ /* 0x000fc40000701670 */
[----:B------:R-:W-:Y:S01]  /*dbf0*/  ISETP.NE.AND P1, PT, R41, RZ, PT ;  /* 0x000000ff2900720c */ /* 0x000fe20003f25270 */
[----:B------:R-:W0:Y:S01]  /*dc00*/  SHFL.BFLY PT, R9, R6, 0x2, 0x1f ;  /* 0x0c401f0006097f89 */ /* 0x000e2200000e0000 */
[----:B------:R-:W-:Y:S02]  /*dc10*/  FSEL R26, R26, -INF , !P0 ;  /* 0xff8000001a1a7808 */ /* 0x000fe40004000000 */
[----:B------:R-:W-:Y:S01]  /*dc20*/  ISETP.NE.AND P0, PT, R61, RZ, PT ;  /* 0x000000ff3d00720c */ /* 0x000fe20003f05270 */
[----:B------:R-:W4:Y:S01]  /*dc30*/  LDL R116, [R1+0x29c] ;  /* 0x00029c0001747983 */ /* 0x000f220000100800 */
[----:B------:R-:W-:Y:S02]  /*dc40*/  FMNMX.FTZ R7, R26, R27, !PT ;  /* 0x0000001b1a077209 */ /* 0x000fe40007810000 */
[----:B------:R-:W-:Y:S01]  /*dc50*/  ISETP.GT.AND P0, PT, R3, 0x21, !P0 ;  /* 0x000000210300780c */ /* 0x000fe20004704270 */
[----:B------:R-:W4:Y:S01]  /*dc60*/  LDL R118, [R1+0x2a4] ;  /* 0x0002a40001767983 */ /* 0x000f220000100800 */
[----:B------:R-:W-:-:S02]  /*dc70*/  FMNMX.FTZ R0, R30, R7, !PT ;  /* 0x000000071e007209 */ /* 0x000fc40007810000 */
[----:B------:R-:W-:Y:S01]  /*dc80*/  ISETP.GT.AND P1, PT, R3, 0x28, !P1 ;  /* 0x000000280300780c */ /* 0x000fe20004f24270 */
[----:B------:R-:W4:Y:S01]  /*dc90*/  LDL R120, [R1+0x2a8] ;  /* 0x0002a80001787983 */ /* 0x000f220000100800 */
[----:B------:R-:W-:Y:S02]  /*dca0*/  FMNMX.FTZ R7, R31, R0, !PT ;  /* 0x000000001f077209 */ /* 0x000fe40007810000 */
[----:B------:R-:W-:Y:S01]  /*dcb0*/  ISETP.LT.OR P0, PT, R4, 0x22, P0 ;  /* 0x000000220400780c */ /* 0x000fe20000701670 */
        /* <DEDUP_REMOVED lines=10> */
[----:B------:R-:W-:Y:S02]  /*dd60*/  FMNMX.FTZ R7, R12, R7, !PT ;  /* 0x000000070c077209 */ /* 0x000fe40007810000 */
[----:B------:R-:W-:Y:S01]  /*dd70*/  ISETP.GT.AND P3, PT, R3, 0x30, !P3 ;  /* 0x000000300300780c */ /* 0x000fe20005f64270 */
[----:B------:R-:W4:Y:S01]  /*dd80*/  LDL R130, [R1+0x2c4] ;  /* 0x0002c40001827983 */ /* 0x000f220000100800 */
[----:B------:R-:W-:-:S02]  /*dd90*/  FMNMX.FTZ R0, R42, R7, !PT ;  /* 0x000000072a007209 */ /* 0x000fc40007810000 */
[----:B------:R-:W-:Y:S01]  /*dda0*/  ISETP.LT.OR P2, PT, R4, 0x2a, P2 ;  /* 0x0000002a0400780c */ /* 0x000fe20001741670 */
[----:B------:R-:W4:Y:S01]  /*ddb0*/  LDL R132, [R1+0x2c8] ;  /* 0x0002c80001847983 */ /* 0x000f220000100800 */
[----:B------:R-:W-:Y:S02]  /*ddc0*/  FSEL R46, R46, -INF , !P1 ;  /* 0xff8000002e2e7808 */ /* 0x000fe40004800000 */
[----:B------:R-:W-:Y:S01]  /*ddd0*/  FMNMX.FTZ R7, R13, R0, !PT ;  /* 0x000000000d077209 */ /* 0x000fe20007810000 */
[----:B------:R-:W4:Y:S01]  /*dde0*/  LDL R134, [R1+0x2cc] ;  /* 0x0002cc0001867983 */ /* 0x000f220000100800 */
[----:B------:R-:W-:Y:S02]  /*ddf0*/  ISETP.GT.AND P4, PT, R3, 0x31, !P4 ;  /* 0x000000310300780c */ /* 0x000fe40006784270 */
[----:B------:R-:W-:Y:S01]  /*de00*/  ISETP.LT.OR P3, PT, R4, 0x31, P3 ;  /* 0x000000310400780c */ /* 0x000fe20001f61670 */
[----:B------:R-:W4:Y:S01]  /*de10*/  LDL R136, [R1+0x2d4] ;  /* 0x0002d40001887983 */ /* 0x000f220000100800 */
[----:B------:R-:W-:-:S02]  /*de20*/  FSEL R14, R47, -INF , !P2 ;  /* 0xff8000002f0e7808 */ /* 0x000fc40005000000 */
[----:B------:R-:W-:Y:S01]  /*de30*/  FMNMX.FTZ R7, R46, R7, !PT ;  /* 0x000000072e077209 */ /* 0x000fe20007810000 */
[----:B------:R-:W4:Y:S01]  /*de40*/  LDL R138, [R1+0x2d8] ;  /* 0x0002d800018a7983 */ /* 0x000f220000100800 */
[----:B------:R-:W-:Y:S02]  /*de50*/  ISETP.NE.AND P6, PT, R24, RZ, PT ;  /* 0x000000ff1800720c */ /* 0x000fe40003fc5270 */
[----:B0-----:R-:W-:Y:S01]  /*de60*/  FMNMX.FTZ R9, R6, R9, !PT ;  /* 0x0000000906097209 */ /* 0x001fe20007810000 */
[----:B------:R-:W2:Y:S01]  /*de70*/  LDL R24, [R1+0x1f0] ;  /* 0x0001f00001187983 */ /* 0x000ea20000100800 */
[----:B------:R-:W-:Y:S02]  /*de80*/  ISETP.GT.AND P5, PT, R3, 0x38, !P5 ;  /* 0x000000380300780c */ /* 0x000fe40006fa4270 */
[----:B------:R-:W-:Y:S01]  /*de90*/  ISETP.LT.OR P4, PT, R4, 0x32, P4 ;  /* 0x000000320400780c */ /* 0x000fe20002781670 */
[----:B------:R-:W0:Y:S01]  /*dea0*/  SHFL.BFLY PT, R8, R9, 0x1, 0x1f ;  /* 0x0c201f0009087f89 */ /* 0x000e2200000e0000 */
[----:B------:R-:W-:-:S02]  /*deb0*/  FSEL R50, R50, -INF , !P3 ;  /* 0xff80000032327808 */ /* 0x000fc40005800000 */
[----:B------:R-:W-:Y:S01]  /*dec0*/  FMNMX.FTZ R7, R14, R7, !PT ;  /* 0x000000070e077209 */ /* 0x000fe20007810000 */
[----:B------:R-:W4:Y:S01]  /*ded0*/  LDL R140, [R1+0x2dc] ;  /* 0x0002dc00018c7983 */ /* 0x000f220000100800 */
[----:B------:R-:W-:Y:S02]  /*dee0*/  ISETP.GT.AND P0, PT, R3, 0x39, !P6 ;  /* 0x000000390300780c */ /* 0x000fe40007704270 */
[----:B------:R-:W-:Y:S01]  /*def0*/  ISETP.LT.OR P5, PT, R4, 0x39, P5 ;  /* 0x000000390400780c */ /* 0x000fe20002fa1670 */
[----:B------:R-:W4:Y:S01]  /*df00*/  LDL R142, [R1+0x2e4] ;  /* 0x0002e400018e7983 */ /* 0x000f220000100800 */
[----:B------:R-:W-:Y:S02]  /*df10*/  FSEL R15, R51, -INF , !P4 ;  /* 0xff800000330f7808 */ /* 0x000fe40006000000 */
[----:B------:R-:W-:Y:S01]  /*df20*/  FMNMX.FTZ R0, R50, R7, !PT ;  /* 0x0000000732007209 */ /* 0x000fe20007810000 */
[----:B------:R-:W4:Y:S01]  /*df30*/  LDL R144, [R1+0x2e8] ;  /* 0x0002e80001907983 */ /* 0x000f220000100800 */
[----:B------:R-:W-:-:S02]  /*df40*/  ISETP.LT.OR P0, PT, R4, 0x3a, P0 ;  /* 0x0000003a0400780c */ /* 0x000fc40000701670 */
[----:B------:R-:W-:Y:S01]  /*df50*/  FSEL R54, R54, -INF , !P5 ;  /* 0xff80000036367808 */ /* 0x000fe20006800000 */
[----:B------:R-:W4:Y:S01]  /*df60*/  LDL R146, [R1+0x2ec] ;  /* 0x0002ec0001927983 */ /* 0x000f220000100800 */
[----:B------:R-:W-:Y:S02]  /*df70*/  FMNMX.FTZ R3, R15, R0, !PT ;  /* 0x000000000f037209 */ /* 0x000fe40007810000 */
[----:B------:R-:W-:Y:S01]  /*df80*/  FSEL R20, R55, -INF , !P0 ;  /* 0xff80000037147808 */ /* 0x000fe20004000000 */
[----:B------:R-:W4:Y:S01]  /*df90*/  LDL R228, [R1+0x2f0] ;  /* 0x0002f00001e47983 */ /* 0x000f220000100800 */
[----:B------:R-:W-:Y:S02]  /*dfa0*/  FMNMX.FTZ R3, R54, R3, !PT ;  /* 0x0000000336037209 */ /* 0x000fe40007810000 */
[----:B0-----:R-:W-:Y:S01]  /*dfb0*/  FMNMX.FTZ R0, R9, R8, !PT ;  /* 0x0000000809007209 */ /* 0x001fe20007810000 */
[----:B------:R-:W4:Y:S01]  /*dfc0*/  LDL R21, [R1+0x324] ;  /* 0x0003240001157983 */ /* 0x000f220000100800 */
[----:B------:R-:W-:-:S03]  /*dfd0*/  FMNMX.FTZ R7, R20, R3, !PT ;  /* 0x0000000314077209 */ /* 0x000fc60007810000 */
[----:B------:R-:W3:Y:S04]  /*dfe0*/  LDL.64 R8, [R1+0x110] ;  /* 0x0001100001087983 */ /* 0x000ee80000100a00 */
[----:B------:R-:W-:Y:S04]  /*dff0*/  STL.64 [R1+0x1d0], R6 ;  /* 0x0001d00601007387 */ /* 0x000fe80000100a00 */
[----:B------:R-:W2:Y:S04]  /*e000*/  LDL R4, [R1+0x1d4] ;  /* 0x0001d40001047983 */ /* 0x000ea80000100800 */
[----:B------:R0:W-:Y:S04]  /*e010*/  STL [R1+0x1d0], R0 ;  /* 0x0001d00001007387 */ /* 0x0001e80000100800 */
[----:B------:R-:W4:Y:S04]  /*e020*/  LDL R10, [R1+0x1d0] ;  /* 0x0001d000010a7983 */ /* 0x000f280000100800 */
[----:B------:R-:W3:Y:S04]  /*e030*/  LDL R153, [R1+0x328] ;  /* 0x0003280001997983 */ /* 0x000ee80000100800 */
        /* <DEDUP_REMOVED lines=53> */
[----:B--2---:R-:W1:Y:S01]  /*e390*/  SHFL.BFLY PT, R7, R4, 0x2, 0x1f ;  /* 0x0c401f0004077f89 */ /* 0x004e6200000e0000 */
[----:B----4-:R-:W-:Y:S01]  /*e3a0*/  FMUL.FTZ R3, R24, R10 ;  /* 0x0000000a18037220 */ /* 0x010fe20000410000 */
[----:B------:R-:W-:-:S04]  /*e3b0*/  FSETP.NEU.FTZ.AND P0, PT, R10, -INF , PT ;  /* 0xff8000000a00780b */ /* 0x000fc80003f1d000 */
[----:B------:R-:W-:-:S05]  /*e3c0*/  FSEL R3, R3, RZ, P0 ;  /* 0x000000ff03037208 */ /* 0x000fca0000000000 */
[----:B0-----:R-:W-:Y:S01]  /*e3d0*/  FFMA.FTZ R0, R60, R24, -R3 ;  /* 0x000000183c007223 */ /* 0x001fe20000010803 */
[----:B-1----:R-:W-:-:S03]  /*e3e0*/  FMNMX.FTZ R7, R7, R4, !PT ;  /* 0x0000000407077209 */ /* 0x002fc60007810000 */
        /* <DEDUP_REMOVED lines=9> */
[----:B0-----:R-:W0:Y:S01]  /*e480*/  SHFL.BFLY PT, R0, R7, 0x1, 0x1f ;  /* 0x0c201f0007007f89 */ /* 0x001e2200000e0000 */
[-CC-:B------:R-:W-:Y:S01]  /*e490*/  FFMA.FTZ R39, R66, R24.reuse, -R3.reuse ;  /* 0x0000001842277223 */ /* 0x180fe20000010803 */
[-CC-:B------:R-:W-:Y:S01]  /*e4a0*/  FFMA.FTZ R166, R44, R24.reuse, -R3.reuse ;  /* 0x000000182ca67223 */ /* 0x180fe20000010803 */
[-CC-:B------:R-:W-:Y:S01]  /*e4b0*/  FFMA.FTZ R41, R68, R24.reuse, -R3.reuse ;  /* 0x0000001844297223 */ /* 0x180fe20000010803 */
[-CC-:B------:R-:W-:Y:S01]  /*e4c0*/  FFMA.FTZ R168, R48, R24.reuse, -R3.reuse ;  /* 0x0000001830a87223 */ /* 0x180fe20000010803 */
[-CC-:B------:R-:W-:Y:S01]  /*e4d0*/  FFMA.FTZ R43, R70, R24.reuse, -R3.reuse ;  /* 0x00000018462b7223 */ /* 0x180fe20000010803 */
[-CC-:B------:R-:W-:Y:S01]  /*e4e0*/  FFMA.FTZ R170, R52, R24.reuse, -R3.reuse ;  /* 0x0000001834aa7223 */ /* 0x180fe20000010803 */
[----:B------:R-:W-:Y:S01]  /*e4f0*/  FFMA.FTZ R45, R56, R24, -R3 ;  /* 0x00000018382d7223 */ /* 0x000fe20000010803 */
[----:B------:R-:W-:Y:S01]  /*e500*/  MUFU.EX2 R156, R156 ;  /* 0x0000009c009c7308 */ /* 0x000fe20000000800 */
[----:B------:R-:W2:Y:S04]  /*e510*/  LDL R28, [R1+0x200] ;  /* 0x00020000011c7983 */ /* 0x000ea80000100800 */
[----:B------:R-:W4:Y:S03]  /*e520*/  LDL R58, [R1+0x204] ;  /* 0x00020400013a7983 */ /* 0x000f260000100800 */
[----:B------:R-:W1:Y:S01]  /*e530*/  MUFU.EX2 R29, R29 ;  /* 0x0000001d001d7308 */ /* 0x000e620000000800 */
[----:B------:R-:W4:Y:S04]  /*e540*/  LDL R60, [R1+0x208] ;  /* 0x00020800013c7983 */ /* 0x000f280000100800 */
[----:B------:R-:W4:Y:S01]  /*e550*/  LDL R62, [R1+0x20c] ;  /* 0x00020c00013e7983 */ /* 0x000f220000100800 */
[----:B0-----:R-:W-:-:S02]  /*e560*/  FMNMX.FTZ R0, R7, R0, !PT ;  /* 0x0000000007007209 */ /* 0x001fc40007810000 */
[----:B------:R-:W-:Y:S01]  /*e570*/  MUFU.EX2 R158, R158 ;  /* 0x0000009e009e7308 */ /* 0x000fe20000000800 */
[----:B------:R-:W4:Y:S01]  /*e580*/  LDL R64, [R1+0x214] ;  /* 0x0002140001407983 */ /* 0x000f220000100800 */
[C---:B------:R-:W-:Y:S01]  /*e590*/  FSETP.NEU.FTZ.AND P0, PT, R0.reuse, -INF , PT ;  /* 0xff8000000000780b */ /* 0x040fe20003f1d000 */
[-C--:B------:R-:W-:Y:S02]  /*e5a0*/  FMUL.FTZ R4, R0, R24.reuse ;  /* 0x0000001800047220 */ /* 0x080fe40000410000 */
[----:B------:R-:W4:Y:S03]  /*e5b0*/  LDL R66, [R1+0x218] ;  /* 0x0002180001427983 */ /* 0x000f260000100800 */
[----:B------:R-:W-:Y:S01]  /*e5c0*/  FSEL R3, R4, RZ, P0 ;  /* 0x000000ff04037208 */ /* 0x000fe20000000000 */
[----:B------:R-:W-:Y:S01]  /*e5d0*/  MUFU.EX2 R160, R160 ;  /* 0x000000a000a07308 */ /* 0x000fe20000000800 */
[----:B------:R-:W4:Y:S03]  /*e5e0*/  LDL R68, [R1+0x21c] ;  /* 0x00021c0001447983 */ /* 0x000f260000100800 */
[-CC-:B------:R-:W-:Y:S01]  /*e5f0*/  FFMA.FTZ R157, R26, R24.reuse, -R3.reuse ;  /* 0x000000181a9d7223 */ /* 0x180fe20000010803 */
[-CC-:B------:R-:W-:Y:S01]  /*e600*/  FFMA.FTZ R148, R27, R24.reuse, -R3.reuse ;  /* 0x000000181b947223 */ /* 0x180fe20000010803 */
[-CC-:B------:R-:W-:Y:S01]  /*e610*/  FFMA.FTZ R159, R30, R24.reuse, -R3.reuse ;  /* 0x000000181e9f7223 */ /* 0x180fe20000010803 */
[-CC-:B------:R-:W-:Y:S01]  /*e620*/  FFMA.FTZ R150, R31, R24.reuse, -R3.reuse ;  /* 0x000000181f967223 */ /* 0x180fe20000010803 */
[-CC-:B------:R-:W-:Y:S01]  /*e630*/  FFMA.FTZ R161, R34, R24.reuse, -R3.reuse ;  /* 0x0000001822a17223 */ /* 0x180fe20000010803 */
[-CC-:B------:R-:W-:Y:S01]  /*e640*/  FFMA.FTZ R47, R11, R24.reuse, -R3.reuse ;  /* 0x000000180b2f7223 */ /* 0x180fe20000010803 */
[----:B------:R-:W-:Y:S01]  /*e650*/  MUFU.EX2 R157, R157 ;  /* 0x0000009d009d7308 */ /* 0x000fe20000000800 */
[-C--:B------:R-:W-:Y:S01]  /*e660*/  FFMA.FTZ R163, R38, R24.reuse, -R3 ;  /* 0x0000001826a37223 */ /* 0x080fe20000010803 */
[----:B-1----:R-:W-:Y:S01]  /*e670*/  FADD.FTZ R7, R156, R29 ;  /* 0x0000001d9c077221 */ /* 0x002fe20000010000 */
[-CC-:B------:R-:W-:Y:S01]  /*e680*/  FFMA.FTZ R49, R12, R24.reuse, -R3.reuse ;  /* 0x000000180c317223 */ /* 0x180fe20000010803 */
[----:B------:R-:W4:Y:S04]  /*e690*/  LDL R32, [R1+0x220] ;  /* 0x0002200001207983 */ /* 0x000f280000100800 */
[----:B------:R-:W0:Y:S01]  /*e6a0*/  MUFU.EX2 R148, R148 ;  /* 0x0000009400947308 */ /* 0x000e220000000800 */
[----:B------:R-:W-:-:S07]  /*e6b0*/  FFMA.FTZ R165, R42, R24, -R3 ;  /* 0x000000182aa57223 */ /* 0x000fce0000010803 */
[----:B------:R-:W-:Y:S01]  /*e6c0*/  MUFU.EX2 R35, R35 ;  /* 0x0000002300237308 */ /* 0x000fe20000000800 */
[-CC-:B------:R-:W-:Y:S01]  /*e6d0*/  FFMA.FTZ R51, R13, R24.reuse, -R3.reuse ;  /* 0x000000180d337223 */ /* 0x180fe20000010803 */
[----:B------:R-:W4:Y:S06]  /*e6e0*/  LDL R36, [R1+0x240] ;  /* 0x0002400001247983 */ /* 0x000f2c0000100800 */
[----:B------:R-:W-:Y:S01]  /*e6f0*/  MUFU.EX2 R162, R162 ;  /* 0x000000a200a27308 */ /* 0x000fe20000000800 */
        /* <DEDUP_REMOVED lines=9> */
[----:B------:R-:W-:Y:S08]  /*e790*/  MUFU.EX2 R166, R166 ;  /* 0x000000a600a67308 */ /* 0x000ff00000000800 */
[----:B------:R-:W-:Y:S01]  /*e7a0*/  MUFU.EX2 R41, R41 ;  /* 0x0000002900297308 */ /* 0x000fe20000000800 */
[----:B------:R-:W-:Y:S01]  /*e7b0*/  FFMA.FTZ R54, R54, R24, -R3 ;  /* 0x0000001836367223 */ /* 0x000fe20000010803 */
[----:B------:R-:W4:Y:S04]  /*e7c0*/  LDL R70, [R1+0x224] ;  /* 0x0002240001467983 */ /* 0x000f280000100800 */
[----:B------:R-:W4:Y:S02]  /*e7d0*/  LDL R48, [R1+0x2a0] ;  /* 0x0002a00001307983 */ /* 0x000f240000100800 */
[----:B------:R-:W1:Y:S02]  /*e7e0*/  MUFU.EX2 R159, R159 ;  /* 0x0000009f009f7308 */ /* 0x000e640000000800 */
[----:B------:R-:W4:Y:S04]  /*e7f0*/  LDL R52, [R1+0x2c0] ;  /* 0x0002c00001347983 */ /* 0x000f280000100800 */
[----:B------:R-:W4:Y:S02]  /*e800*/  LDL R56, [R1+0x2e0] ;  /* 0x0002e00001387983 */ /* 0x000f240000100800 */
[----:B------:R-:W1:Y:S01]  /*e810*/  MUFU.EX2 R150, R150 ;  /* 0x0000009600967308 */ /* 0x000e620000000800 */
[----:B0-----:R-:W-:-:S07]  /*e820*/  FADD.FTZ R4, R157, R148 ;  /* 0x000000949d047221 */ /* 0x001fce0000010000 */
[----:B------:R-:W-:Y:S08]  /*e830*/  MUFU.EX2 R168, R168 ;  /* 0x000000a800a87308 */ /* 0x000ff00000000800 */
[----:B------:R-:W-:Y:S08]  /*e840*/  MUFU.EX2 R43, R43 ;  /* 0x0000002b002b7308 */ /* 0x000ff00000000800 */
[----:B------:R-:W-:Y:S08]  /*e850*/  MUFU.EX2 R170, R170 ;  /* 0x000000aa00aa7308 */ /* 0x000ff00000000800 */
[----:B------:R-:W-:Y:S01]  /*e860*/  MUFU.EX2 R45, R45 ;  /* 0x0000002d002d7308 */ /* 0x000fe20000000800 */
[----:B------:R0:W-:Y:S04]  /*e870*/  STL [R1+0x1d4], R0 ;  /* 0x0001d40001007387 */ /* 0x0001e80000100800 */
[----:B------:R-:W4:Y:S03]  /*e880*/  LDL R31, [R1+0x1c0] ;  /* 0x0001c000011f7983 */ /* 0x000f260000100800 */
[----:B------:R-:W0:Y:S01]  /*e890*/  MUFU.EX2 R161, R161 ;  /* 0x000000a100a17308 */ /* 0x000e220000000800 */
[----:B------:R-:W-:Y:S01]  /*e8a0*/  FADD.FTZ R6, R158, R7 ;  /* 0x000000079e067221 */ /* 0x000fe20000010000 */
[----:B-1----:R-:W-:Y:S01]  /*e8b0*/  FADD.FTZ R7, R159, R4 ;  /* 0x000000049f077221 */ /* 0x002fe20000010000 */
[----:B------:R-:W4:Y:S04]  /*e8c0*/  LDL R30, [R1+0x210] ;  /* 0x00021000011e7983 */ /* 0x000f280000100800 */
[----:B------:R-:W4:Y:S01]  /*e8d0*/  LDL R34, [R1+0x230] ;  /* 0x0002300001227983 */ /* 0x000f220000100800 */
[----:B------:R-:W1:Y:S01]  /*e8e0*/  MUFU.EX2 R47, R47 ;  /* 0x0000002f002f7308 */ /* 0x000e620000000800 */
[----:B------:R-:W-:Y:S01]  /*e8f0*/  FADD.FTZ R11, R33, R6 ;  /* 0x00000006210b7221 */ /* 0x000fe20000010000 */
[----:B------:R-:W-:Y:S01]  /*e900*/  FADD.FTZ R4, R150, R7 ;  /* 0x0000000796047221 */ /* 0x000fe20000010000 */
[----:B------:R-:W4:Y:S04]  /*e910*/  LDL R38, [R1+0x250] ;  /* 0x0002500001267983 */ /* 0x000f280000100800 */
[----:B------:R-:W4:Y:S01]  /*e920*/  LDL R12, [R1+0x310] ;  /* 0x00031000010c7983 */ /* 0x000f220000100800 */
[----:B------:R-:W3:Y:S01]  /*e930*/  MUFU.EX2 R163, R163 ;  /* 0x000000a300a37308 */ /* 0x000ee20000000800 */
[----:B------:R-:W-:Y:S01]  /*e940*/  FADD.FTZ R6, R160, R11 ;  /* 0x0000000ba0067221 */ /* 0x000fe20000010000 */
[----:B0-----:R-:W-:Y:S01]  /*e950*/  FADD.FTZ R4, R161, R4 ;  /* 0x00000004a1047221 */ /* 0x001fe20000010000 */
[----:B------:R-:W4:Y:S05]  /*e960*/  LDL R42, [R1+0x270] ;  /* 0x00027000012a7983 */ /* 0x000f2a0000100800 */
[----:B------:R-:W0:Y:S01]  /*e970*/  MUFU.EX2 R49, R49 ;  /* 0x0000003100317308 */ /* 0x000e220000000800 */
[----:B------:R-:W-:Y:S01]  /*e980*/  FADD.FTZ R7, R35, R6 ;  /* 0x0000000623077221 */ /* 0x000fe20000010000 */
[----:B-1----:R-:W-:Y:S01]  /*e990*/  FADD.FTZ R4, R47, R4 ;  /* 0x000000042f047221 */ /* 0x002fe20000010000 */
[----:B------:R-:W4:Y:S04]  /*e9a0*/  LDL R46, [R1+0x290] ;  /* 0x00029000012e7983 */ /* 0x000f280000100800 */
[----:B------:R-:W4:Y:S01]  /*e9b0*/  LDL R13, [R1+0x314] ;  /* 0x00031400010d7983 */ /* 0x000f220000100800 */
[----:B------:R-:W1:Y:S01]  /*e9c0*/  MUFU.EX2 R165, R165 ;  /* 0x000000a500a57308 */ /* 0x000e620000000800 */
[----:B------:R-:W-:Y:S01]  /*e9d0*/  FADD.FTZ R6, R162, R7 ;  /* 0x00000007a2067221 */ /* 0x000fe20000010000 */
[----:B---3--:R-:W-:Y:S01]  /*e9e0*/  FADD.FTZ R4, R163, R4 ;  /* 0x00000004a3047221 */ /* 0x008fe20000010000 */
[----:B------:R-:W3:Y:S05]  /*e9f0*/  LDL R50, [R1+0x2b0] ;  /* 0x0002b00001327983 */ /* 0x000eea0000100800 */
[----:B------:R-:W1:Y:S01]  /*ea00*/  MUFU.EX2 R51, R51 ;  /* 0x0000003300337308 */ /* 0x000e620000000800 */
[----:B------:R-:W-:Y:S01]  /*ea10*/  FADD.FTZ R7, R37, R6 ;  /* 0x0000000625077221 */ /* 0x000fe20000010000 */
[----:B0-----:R-:W-:Y:S01]  /*ea20*/  FADD.FTZ R4, R49, R4 ;  /* 0x0000000431047221 */ /* 0x001fe20000010000 */
[----:B------:R-:W3:Y:S05]  /*ea30*/  LDL R14, [R1+0x318] ;  /* 0x00031800010e7983 */ /* 0x000eea0000100800 */
[----:B------:R-:W0:Y:S01]  /*ea40*/  MUFU.EX2 R167, R167 ;  /* 0x000000a700a77308 */ /* 0x000e220000000800 */
[----:B------:R-:W-:Y:S01]  /*ea50*/  FADD.FTZ R6, R164, R7 ;  /* 0x00000007a4067221 */ /* 0x000fe20000010000 */
[----:B-1----:R-:W-:-:S06]  /*ea60*/  FADD.FTZ R4, R165, R4 ;  /* 0x00000004a5047221 */ /* 0x002fcc0000010000 */
[----:B------:R-:W1:Y:S01]  /*ea70*/  MUFU.EX2 R53, R53 ;  /* 0x0000003500357308 */ /* 0x000e620000000800 */
[----:B------:R-:W-:Y:S01]  /*ea80*/  FADD.FTZ R7, R39, R6 ;  /* 0x0000000627077221 */ /* 0x000fe20000010000 */
[----:B------:R-:W-:-:S06]  /*ea90*/  FADD.FTZ R4, R51, R4 ;  /* 0x0000000433047221 */ /* 0x000fcc0000010000 */
[----:B------:R-:W1:Y:S01]  /*eaa0*/  MUFU.EX2 R169, R169 ;  /* 0x000000a900a97308 */ /* 0x000e620000000800 */
[----:B------:R-:W-:Y:S01]  /*eab0*/  FFMA.FTZ R3, R20, R24, -R3 ;  /* 0x0000001814037223 */ /* 0x000fe20000010803 */
[----:B------:R-:W-:Y:S01]  /*eac0*/  FADD.FTZ R6, R166, R7 ;  /* 0x00000007a6067221 */ /* 0x000fe20000010000 */
[----:B0-----:R-:W-:Y:S01]  /*ead0*/  FADD.FTZ R4, R167, R4 ;  /* 0x00000004a7047221 */ /* 0x001fe20000010000 */
[----:B------:R-:W3:Y:S04]  /*eae0*/  LDL R0, [R1+0x2f4] ;  /* 0x0002f40001007983 */ /* 0x000ee80000100800 */
[----:B------:R-:W0:Y:S01]  /*eaf0*/  MUFU.EX2 R55, R55 ;  /* 0x0000003700377308 */ /* 0x000e220000000800 */
[----:B------:R-:W-:Y:S01]  /*eb00*/  FADD.FTZ R7, R41, R6 ;  /* 0x0000000629077221 */ /* 0x000fe20000010000 */
[----:B-1----:R-:W-:Y:S01]  /*eb10*/  FADD.FTZ R4, R53, R4 ;  /* 0x0000000435047221 */ /* 0x002fe20000010000 */
[----:B------:R-:W3:Y:S04]  /*eb20*/  LDL R15, [R1+0x31c] ;  /* 0x00031c00010f7983 */ /* 0x000ee80000100800 */
[----:B------:R-:W3:Y:S01]  /*eb30*/  LDL R20, [R1+0x320] ;  /* 0x0003200001147983 */ /* 0x000ee20000100800 */
[----:B------:R1:W1:Y:S01]  /*eb40*/  MUFU.EX2 R171, R54 ;  /* 0x0000003600ab7308 */ /* 0x0002620000000800 */
[----:B------:R-:W-:Y:S01]  /*eb50*/  FADD.FTZ R6, R168, R7 ;  /* 0x00000007a8067221 */ /* 0x000fe20000010000 */
[----:B------:R-:W-:-:S06]  /*eb60*/  FADD.FTZ R4, R169, R4 ;  /* 0x00000004a9047221 */ /* 0x000fcc0000010000 */
[----:B------:R1:W1:Y:S01]  /*eb70*/  MUFU.EX2 R57, R3 ;  /* 0x0000000300397308 */ /* 0x0002620000000800 */
[----:B------:R-:W-:Y:S01]  /*eb80*/  FADD.FTZ R7, R43, R6 ;  /* 0x000000062b077221 */ /* 0x000fe20000010000 */
[----:B0-----:R-:W-:Y:S01]  /*eb90*/  FADD.FTZ R4, R55, R4 ;  /* 0x0000000437047221 */ /* 0x001fe20000010000 */
[----:B-1----:R-:W3:Y:S02]  /*eba0*/  LDL R54, [R1+0x2d0] ;  /* 0x0002d00001367983 */ /* 0x002ee40000100800 */
[----:B------:R-:W-:Y:S02]  /*ebb0*/  FADD.FTZ R10, R170, R7 ;  /* 0x00000007aa0a7221 */ /* 0x000fe40000010000 */
[----:B------:R-:W3:Y:S01]  /*ebc0*/  LDL.64 R6, [R1+0x88] ;  /* 0x0000880001067983 */ /* 0x000ee20000100a00 */
[----:B------:R-:W-:Y:S01]  /*ebd0*/  FADD.FTZ R4, R171, R4 ;  /* 0x00000004ab047221 */ /* 0x000fe20000010000 */
[----:B------:R-:W-:Y:S02]  /*ebe0*/  FADD.FTZ R10, R45, R10 ;  /* 0x0000000a2d0a7221 */ /* 0x000fe40000010000 */
[----:B------:R-:W3:Y:S01]  /*ebf0*/  LDL R3, [R1+0x2f8] ;  /* 0x0002f80001037983 */ /* 0x000ee20000100800 */
[----:B------:R-:W-:-:S03]  /*ec00*/  FADD.FTZ R11, R57, R4 ;  /* 0x00000004390b7221 */ /* 0x000fc60000010000 */
[----:B------:R-:W3:Y:S04]  /*ec10*/  LDL R4, [R1+0x2fc] ;  /* 0x0002fc0001047983 */ /* 0x000ee80000100800 */
[----:B------:R0:W-:Y:S04]  /*ec20*/  STL.64 [R1+0x1e0], R10 ;  /* 0x0001e00a01007387 */ /* 0x0001e80000100a00 */
[----:B------:R-:W3:Y:S04]  /*ec30*/  LD.E.64 R26, desc[UR36][R8.64+0x8] ;  /* 0x00000824081a7980 */ /* 0x000ee8000c101b00 */
[----:B------:R-:W3:Y:S04]  /*ec40*/  LD.E.64 R24, desc[UR36][R8.64] ;  /* 0x0000002408187980 */ /* 0x000ee8000c101b00 */
[----:B0-----:R-:W3:Y:S04]  /*ec50*/  LDL R10, [R1+0x308] ;  /* 0x00030800010a7983 */ /* 0x001ee80000100800 */
[----:B------:R-:W3:Y:S04]  /*ec60*/  LDL R11, [R1+0x30c] ;  /* 0x00030c00010b7983 */ /* 0x000ee80000100800 */
[----:B------:R-:W3:Y:S04]  /*ec70*/  LDL R8, [R1+0x300] ;  /* 0x0003000001087983 */ /* 0x000ee80000100800 */
[----:B------:R-:W3:Y:S01]  /*ec80*/  LDL R9, [R1+0x304] ;  /* 0x0003040001097983 */ /* 0x000ee20000100800 */
        /* <DEDUP_REMOVED lines=15> */
[----:B------:R-:W-:Y:S01]  /*ed80*/  F2FP.F16.F32.PACK_AB R171, R57, R171 ;  /* 0x000000ab39ab723e */ /* 0x000fe200000000ff */
[----:B--2---:R-:W-:Y:S04]  /*ed90*/  STL [R1+0x200], R28 ;  /* 0x0002001c01007387 */ /* 0x004fe80000100800 */
        /* <DEDUP_REMOVED lines=43> */
[----:B---3--:R-:W-:Y:S04]  /*f050*/  STL [R1+0x2b0], R50 ;  /* 0x0002b03201007387 */ /* 0x008fe80000100800 */
        /* <DEDUP_REMOVED lines=10> */
[----:B------:R-:W-:Y:S01]  /*f100*/  IMAD R6, R31, 0x1000, R6 ;  /* 0x000010001f067824 */ /* 0x000fe200078e0206 */
[----:B------:R-:W-:-:S04]  /*f110*/  R2UR UR7, R7 ;  /* 0x00000000070772ca */ /* 0x000fc800000e0000 */
[----:B------:R-:W-:Y:S01]  /*f120*/  R2UR UR6, R6 ;  /* 0x00000000060672ca */ /* 0x000fe200000e0000 */
[----:B------:R-:W-:Y:S01]  /*f130*/  STL [R1+0x2d0], R54 ;  /* 0x0002d03601007387 */ /* 0x000fe20000100800 */
[----:B------:R-:W-:-:S05]  /*f140*/  MOV R26, R26 ;  /* 0x0000001a001a7202 */ /* 0x000fca0000000f00 */
[--C-:B------:R-:W-:Y:S02]  /*f150*/  IMAD R27, R25, 0x2, R26.reuse ;  /* 0x00000002191b7824 */ /* 0x100fe400078e021a */
[C---:B------:R-:W-:Y:S02]  /*f160*/  IMAD R25, R24.reuse, 0x2, R26 ;  /* 0x0000000218197824 */ /* 0x040fe400078e021a */
[----:B------:R-:W-:Y:S01]  /*f170*/  IMAD R24, R24, 0x2, R27 ;  /* 0x0000000218187824 */ /* 0x000fe200078e021b */
[----:B------:R-:W-:Y:S04]  /*f180*/  STSM.16.M88.4 [R26], R156 ;  /* 0x0000009c1a007844 */ /* 0x000fe80000000200 */
[----:B------:R-:W-:Y:S04]  /*f190*/  STSM.16.M88.4 [R25], R160 ;  /* 0x000000a019007844 */ /* 0x000fe80000000200 */
[----:B------:R-:W-:Y:S04]  /*f1a0*/  STSM.16.M88.4 [R27], R164 ;  /* 0x000000a41b007844 */ /* 0x000fe80000000200 */
[----:B------:R-:W-:Y:S04]  /*f1b0*/  STSM.16.M88.4 [R24], R168 ;  /* 0x000000a818007844 */ /* 0x000fe80000000200 */
[----:B------:R-:W-:Y:S04]  /*f1c0*/  STL [R1+0x2e0], R56 ;  /* 0x0002e03801007387 */ /* 0x000fe80000100800 */
[----:B------:R-:W-:Y:S04]  /*f1d0*/  STL [R1+0x2e4], R142 ;  /* 0x0002e48e01007387 */ /* 0x000fe80000100800 */
[----:B------:R-:W-:Y:S04]  /*f1e0*/  STL [R1+0x2e8], R144 ;  /* 0x0002e89001007387 */ /* 0x000fe80000100800 */
[----:B------:R0:W-:Y:S02]  /*f1f0*/  STL [R1+0x2ec], R146 ;  /* 0x0002ec9201007387 */ /* 0x0001e40000100800 */
[----:B0-----:R-:W-:-:S06]  /*f200*/  WARPGROUP.ARRIVE ;  /* 0x00000000000079c5 */ /* 0x001fcc0000000000 */
[----:B------:R-:W-:Y:S01]  /*f210*/  HGMMA.64x256x16.F32 R24, R156, gdesc[UR4].tnspB, RZ, !UPT, gsb0 ;  /* 0x43e000049c187df0 */ /* 0x000fe2000c0008ff */
[----:B------:R0:W-:Y:S04]  /*f220*/  STL [R1+0x300], R8 ;  /* 0x0003000801007387 */ /* 0x0001e80000100800 */
[----:B------:R1:W-:Y:S01]  /*f230*/  STL [R1+0x304], R9 ;  /* 0x0003040901007387 */ /* 0x0003e20000100800 */
[----:B0-----:R-:W-:Y:S02]  /*f240*/  VIADD R8, R6, 0x80 ;  /* 0x0000008006087836 */ /* 0x001fe40000000000 */
[----:B-1----:R-:W-:-:S03]  /*f250*/  IMAD.MOV.U32 R9, RZ, RZ, R7 ;  /* 0x000000ffff097224 */ /* 0x002fc600078e0007 */
[----:B------:R-:W-:Y:S02]  /*f260*/  R2UR UR6, R8 ;  /* 0x00000000080672ca */ /* 0x000fe400000e0000 */
[----:B------:R-:W-:Y:S01]  /*f270*/  R2UR UR7, R9 ;  /* 0x00000000090772ca */ /* 0x000fe200000e0000 */
        /* <DEDUP_REMOVED lines=100> */
[----:B------:R-:W-:Y:S01]  /*f8c0*/  HGMMA.64x256x16.F32 R24, R160, gdesc[UR4].tnspB, R24, gsb0 ;  /* 0x43e00004a0187df0 */ /* 0x000fe20008000818 */
[----:B------:R-:W-:Y:S02]  /*f8d0*/  VIADD R8, R6, 0x100 ;  /* 0x0000010006087836 */ /* 0x000fe40000000000 */
[----:B------:R-:W-:-:S03]  /*f8e0*/  IMAD.MOV.U32 R9, RZ, RZ, R7 ;  /* 0x000000ffff097224 */ /* 0x000fc600078e0007 */
[----:B------:R-:W-:Y:S02]  /*f8f0*/  R2UR UR6, R8 ;  /* 0x00000000080672ca */ /* 0x000fe400000e0000 */
[----:B------:R-:W-:Y:S01]  /*f900*/  R2UR UR7, R9 ;  /* 0x00000000090772ca */ /* 0x000fe200000e0000 */
[----:B------:R-:W-:Y:S01]  /*f910*/  VIADD R6, R6, 0x180 ;  /* 0x0000018006067836 */ /* 0x000fe20000000000 */
        /* <DEDUP_REMOVED lines=35> */
[----:B------:R-:W-:Y:S02]  /*fb50*/  R2UR UR6, R6 ;  /* 0x00000000060672ca */ /* 0x000fe400000e0000 */
[----:B------:R-:W-:Y:S01]  /*fb60*/  R2UR UR7, R7 ;  /* 0x00000000070772ca */ /* 0x000fe200000e0000 */
        /* <DEDUP_REMOVED lines=34> */
[----:B------:R-:W-:Y:S03]  /*fd90*/  HGMMA.64x256x16.F32 R24, R168, gdesc[UR4].tnspB, R24, gsb0 ;  /* 0x43e00004a8187df0 */ /* 0x000fe60008000818 */
        /* <DEDUP_REMOVED lines=34> */
[----:B0-----:R-:W4:Y:S04]  /*ffc0*/  LDL R72, [R1+0x204] ;  /* 0x0002040001487983 */ /* 0x001f280000100800 */
[----:B------:R-:W4:Y:S04]  /*ffd0*/  LDL R74, [R1+0x208] ;  /* 0x00020800014a7983 */ /* 0x000f280000100800 */
[----:B-1----:R-:W4:Y:S04]  /*ffe0*/  LDL R76, [R1+0x20c] ;  /* 0x00020c00014c7983 */ /* 0x002f280000100800 */
[----:B------:R-:W4:Y:S04]  /*fff0*/  LDL R4, [R1+0x210] ;  /* 0x0002100001047983 */ /* 0x000f280000100800 */
[----:B------:R-:W4:Y:S04]  /*10000*/  LDL R78, [R1+0x214] ;  /* 0x00021400014e7983 */ /* 0x000f280000100800 */
        /* <DEDUP_REMOVED lines=122> */
[----:B------:R-:W-:Y:S01]  /*107b0*/  @!PT LDS RZ, [RZ] ;  /* 0x00000000fffff984 */ /* 0x000fe20000000800 */
[----:B------:R-:W-:Y:S01]  /*107c0*/  @!PT LDS RZ, [RZ] ;  /* 0x00000000fffff984 */ /* 0x000fe20000000800 */
[----:B------:R-:W-:Y:S01]  /*107d0*/  @!PT LDS RZ, [RZ] ;  /* 0x00000000fffff984 */ /* 0x000fe20000000800 */
[----:B------:R-:W-:Y:S01]  /*107e0*/  @!PT LDS RZ, [RZ] ;  /* 0x00000000fffff984 */ /* 0x000fe20000000800 */
[----:B------:R0:W-:Y:S06]  /*107f0*/  MEMBAR.ALL.CTA ;  /* 0x0000000000007992 */ /* 0x0001ec0000008000 */
[----:B0-----:R-:W0:Y:S04]  /*10800*/  FENCE.VIEW.ASYNC.S ;  /* 0x00000000000073c6 */ /* 0x001e280000000000 */
        /* <DEDUP_REMOVED lines=9> */
[----:B---3--:R-:W-:Y:S04]  /*108a0*/  STL [R1+0x224], R84 ;  /* 0x0002245401007387 */ /* 0x008fe80000100800 */
        /* <DEDUP_REMOVED lines=118> */
[----:B0-----:R-:W-:-:S03]  /*11010*/  NOP ;  /* 0x0000000000007918 */ /* 0x001fc60000000000 */
[----:B-1----:R-:W3:Y:S04]  /*11020*/  LDL R3, [R1+0x28] ;  /* 0x0000280001037983 */ /* 0x002ee80000100800 */
[----:B------:R2:W5:Y:S01]  /*11030*/  LDL R0, [R1+0x1c0] ;  /* 0x0001c00001007983 */ /* 0x0005620000100800 */
[----:B------:R-:W-:Y:S01]  /*11040*/  BSSY B0, `(.L_x_5164) ;  /* 0x0000006000007945 */ /* 0x000fe20003800000 */
[----:B------:R-:W-:Y:S06]  /*11050*/  BAR.ARV 0xe, 0x100 ;  /* 0x0384000000007b1d */ /* 0x000fec0000002000 */
[----:B---3--:R-:W-:-:S04]  /*11060*/  LOP3.LUT R3, R3, 0x1, RZ, 0xfc, !PT ;  /* 0x0000000103037812 */ /* 0x008fc800078efcff */
[----:B------:R-:W-:-:S13]  /*11070*/  ISETP.NE.AND P0, PT, R3, 0x3, PT ;  /* 0x000000030300780c */ /* 0x000fda0003f05270 */
[----:B--2---:R-:W-:Y:S05]  /*11080*/  @!P0 BRA `(.L_x_5165) ;  /* 0x0000000000048947 */ /* 0x004fea0003800000 */
[----:B------:R-:W-:Y:S01]  /*11090*/  BPT.TRAP 0x1 ;  /* 0x000000040000795c */ /* 0x000fe20000300000 */
.L_x_5165:
[----:B------:R-:W-:Y:S05]  /*110a0*/  BSYNC B0 ;  /* 0x0000000000007941 */ /* 0x000fea0003800000 */
.L_x_5164:
[----:B------:R-:W2:Y:S01]  /*110b0*/  LDL.64 R6, [R1+0x48] ;  /* 0x0000480001067983 */ /* 0x000ea20000100a00 */
[----:B------:R-:W-:Y:S02]  /*110c0*/  UISETP.NE.AND UP1, UPT, UR41, URZ, UPT ;  /* 0x0000003f2900728c */ /* 0x000fe4000bf25270 */
[----:B------:R-:W-:Y:S01]  /*110d0*/  UISETP.NE.AND UP0, UPT, UR60, URZ, UPT ;  /* 0x0000003f3c00728c */ /* 0x000fe2000bf05270 */
[----:B------:R-:W3:Y:S01]  /*110e0*/  LDL R3, [R1+0x34] ;  /* 0x0000340001037983 */ /* 0x000ee20000100800 */
[----:B--2---:R-:W-:-:S05]  /*110f0*/  MOV R7, R6 ;  /* 0x0000000600077202 */ /* 0x004fca0000000f00 */
[----:B-----5:R-:W-:-:S05]  /*11100*/  IMAD R0, R0, 0x8, R7 ;  /* 0x0000000800007824 */ /* 0x020fca00078e0207 */
[----:B---3--:R-:W-:-:S04]  /*11110*/  PRMT R0, R3, 0x654, R0 ;  /* 0x0000065403007816 */ /* 0x008fc80000000000 */
[----:B------:R0:W-:Y:S02]  /*11120*/  SYNCS.ARRIVE.TRANS64.RED.A1T0 RZ, [R0+URZ], RZ ;  /* 0x000000ff00ff79a7 */ /* 0x0001e4000810043f */
[----:B0-----:R-:W2:Y:S01]  /*11130*/  LDL R0, [R1+0x50] ;  /* 0x0000500001007983 */ /* 0x001ea20000100800 */
[----:B------:R-:W-:Y:S02]  /*11140*/  PLOP3.LUT P0, PT, PT, PT, UP1, 0x80, 0x0 ;  /* 0x000000000000781c */ /* 0x000fe40003f0f018 */
[----:B------:R-:W-:Y:S01]  /*11150*/  PLOP3.LUT P1, PT, PT, PT, UP1, 0x80, 0x0 ;  /* 0x000000000000781c */ /* 0x000fe20003f2f018 */
[----:B--2---:R-:W-:-:S10]  /*11160*/  IMAD.SHL.U32 R4, R0, 0x40, RZ ;  /* 0x0000004000047824 */ /* 0x004fd400078e00ff */
[----:B------:R-:W-:Y:S01]  /*11170*/  @P0 IMAD.HI.U32 R6, R4, R5, RZ ;  /* 0x0000000504060227 */ /* 0x000fe200078e00ff */
[----:B------:R-:W-:-:S03]  /*11180*/  PLOP3.LUT P0, PT, PT, PT, UP0, 0x40, 0x0 ;  /* 0x000000000000781c */ /* 0x000fc60003f0e808 */
[----:B------:R-:W-:Y:S01]  /*11190*/  IMAD.MOV.U32 R0, RZ, RZ, R4 ;  /* 0x000000ffff007224 */ /* 0x000fe200078e0004 */
[----:B------:R-:W-:-:S05]  /*111a0*/  @P1 SHF.R.U32.HI R0, RZ, R229, R6 ;  /* 0x000000e5ff001219 */ /* 0x000fca0000011606 */
[----:B------:R-:W-:Y:S02]  /*111b0*/  VIADD R3, R0, UR44 ;  /* 0x0000002c00037c36 */ /* 0x000fe40008000000 */
[----:B------:R-:W-:Y:S02]  /*111c0*/  VIADD R0, R178, 0xfffffffe ;  /* 0xfffffffeb2007836 */ /* 0x000fe40000000000 */
[----:B------:R-:W-:Y:S01]  /*111d0*/  IMAD.IADD R154, R3, 0x1, R154 ;  /* 0x00000001039a7824 */ /* 0x000fe200078e029a */
[----:B------:R-:W-:Y:S06]  /*111e0*/  @P0 BRA `(.L_x_5166) ;  /* 0x0000000000400947 */ /* 0x000fec0003800000 */
[C---:B------:R-:W-:Y:S01]  /*111f0*/  ISETP.GT.AND P0, PT, R3.reuse, RZ, PT ;  /* 0x000000ff0300720c */ /* 0x040fe20003f04270 */
[----:B------:R-:W-:Y:S01]  /*11200*/  BSSY B0, `(.L_x_5167) ;  /* 0x000000c000007945 */ /* 0x000fe20003800000 */
[----:B------:R-:W-:-:S11]  /*11210*/  VIADD R5, R3, 0xffffffff ;  /* 0xffffffff03057836 */ /* 0x000fd60000000000 */
[----:B------:R-:W-:Y:S05]  /*11220*/  @P0 BRA `(.L_x_5168) ;  /* 0x0000000000180947 */ /* 0x000fea0003800000 */
[----:B------:R-:W-:Y:S01]  /*11230*/  ISETP.NE.AND P0, PT, R155, 0x1, PT ;  /* 0x000000019b00780c */ /* 0x000fe20003f05270 */
[----:B------:R-:W-:-:S12]  /*11240*/  IMAD.MOV R3, RZ, RZ, -R3 ;  /* 0x000000ffff037224 */ /* 0x000fd800078e0a03 */
[----:B------:R-:W-:-:S05]  /*11250*/  @P0 IMAD.HI.U32 R172, R3, R172, RZ ;  /* 0x000000ac03ac0227 */ /* 0x000fca00078e00ff */
[----:B------:R-:W-:-:S04]  /*11260*/  @P0 SHF.R.U32.HI R3, RZ, R173, R172 ;  /* 0x000000adff030219 */ /* 0x000fc800000116ac */
[----:B------:R-:W-:Y:S01]  /*11270*/  LOP3.LUT R5, RZ, R3, RZ, 0x33, !PT ;  /* 0x00000003ff057212 */ /* 0x000fe200078e33ff */
[----:B------:R-:W-:Y:S06]  /*11280*/  BRA `(.L_x_5169) ;  /* 0x00000000000c7947 */ /* 0x000fec0003800000 */
.L_x_5168:
[----:B------:R-:W-:-:S13]  /*11290*/  ISETP.NE.AND P0, PT, R155, 0x1, PT ;  /* 0x000000019b00780c */ /* 0x000fda0003f05270 */
[----:B------:R-:W-:-:S05]  /*112a0*/  @P0 IMAD.HI.U32 R172, R5, R172, RZ ;  /* 0x000000ac05ac0227 */ /* 0x000fca00078e00ff */
[----:B------:R-:W-:-:S07]  /*112b0*/  @P0 SHF.R.U32.HI R5, RZ, R173, R172 ;  /* 0x000000adff050219 */ /* 0x000fce00000116ac */
.L_x_5169:
[----:B------:R-:W-:Y:S05]  /*112c0*/  BSYNC B0 ;  /* 0x0000000000007941 */ /* 0x000fea0003800000 */
.L_x_5167:
[----:B------:R-:W-:-:S05]  /*112d0*/  IMAD R5, R5, R155, R155 ;  /* 0x0000009b05057224 */ /* 0x000fca00078e029b */
[----:B------:R-:W-:-:S07]  /*112e0*/  VIMNMX R154, R154, R5, PT ;  /* 0x000000059a9a7248 */ /* 0x000fce0003fe0100 */
.L_x_5166:
[----:B------:R-:W-:Y:S01]  /*112f0*/  SHF.R.S32.HI R3, RZ, 0x1f, R154 ;  /* 0x0000001fff037819 */ /* 0x000fe2000001149a */
[----:B------:R-:W-:Y:S03]  /*11300*/  BSSY B1, `(.L_x_5170) ;  /* 0x000000f000017945 */ /* 0x000fe60003800000 */
[----:B------:R-:W-:-:S04]  /*11310*/  LEA.HI R3, R3, R154, RZ, 0x6 ;  /* 0x0000009a03037211 */ /* 0x000fc800078f30ff */
[----:B------:R-:W-:-:S04]  /*11320*/  SHF.R.S32.HI R3, RZ, 0x6, R3 ;  /* 0x00000006ff037819 */ /* 0x000fc80000011403 */
[----:B------:R-:W-:-:S04]  /*11330*/  VIMNMX R3, R22, R3, !PT ;  /* 0x0000000316037248 */ /* 0x000fc80007fe0100 */
[----:B------:R-:W-:-:S13]  /*11340*/  ISETP.GE.AND P0, PT, R0, R3, PT ;  /* 0x000000030000720c */ /* 0x000fda0003f06270 */
[----:B------:R-:W-:Y:S05]  /*11350*/  @!P0 BRA `(.L_x_5171) ;  /* 0x0000000000248947 */ /* 0x000fea0003800000 */
[----:B------:R-:W-:Y:S01]  /*11360*/  BSSY B0, `(.L_x_5172) ;  /* 0x0000006000007945 */ /* 0x000fe20003800000 */
.L_x_5173:
[----:B------:R-:W-:-:S07]  /*11370*/  MOV R6, 0x11390 ;  /* 0x0001139000067802 */ /* 0x000fce0000000f00 */
[----:B------:R-:W-:Y:S05]  /*11380*/  CALL.REL.NOINC `($_ZN7cutlass13device_kernelIN5flash11enable_sm90INS1_16FlashAttnFwdSm90INS1_25CollectiveMainloopFwdSm90ILi2EN4cute5tupleIJNS5_1CILi1EEES8_S8_EEENS6_IJNS7_ILi64EEESA_SA_EEELi512ENS_6half_tEfNS_4arch4Sm90ELb0ELb1ELb0ELb0ELb1ELb0ELb1ELb0ELb0ELb1ELb1ELb0EEENS1_21CollectiveEpilogueFwdINS6_IJSA_NS7_ILi512EEESA_EEES9_SC_SE_Li256ELb0ELb1ELb1ELb0EEENS1_19SingleTileSchedulerILb0ELb1ELb1ELi64EEEEEEEEEvNT_6ParamsE$_ZZN5flash25CollectiveMainloopFwdSm90ILi2EN4cute5tupleIJNS1_1CILi1EEES4_S4_EEENS2_IJNS3_ILi64EEES6_S6_EEELi512EN7cutlass6half_tEfNS8_4arch4Sm90ELb0ELb1ELb0ELb0ELb1ELb0ELb1ELb0ELb0ELb1ELb1ELb0EE3mmaINS_16FlashAttnFwdSm90ISC_NS_21CollectiveEpilogueFwdINS2_IJS6_NS3_ILi512EEES6_EEES5_S9_SB_Li256ELb0ELb1ELb1ELb0EEENS_19SingleTileSchedulerILb0ELb1ELb1ELi64EEEE13SharedStorageENS1_6TensorINS1_11ArrayEngineIfLm128EEENS1_6LayoutINS2_IJNS2_IJNS3_ILi2EEESR_NS3_ILi32EEEEEES4_S4_EEENS2_IJNS2_IJS4_SR_NS3_ILi4EEEEEENS3_ILi0EEESX_EEEEEEENS_7SoftmaxILi2ELi0EEEEEbRKNSC_6ParamsENS8_13PipelineAsyncILi2EEES17_RNS8_13PipelineStateILj2EEERT0_RT1_iRiRKNS_16SeqlenInfoQKNewKILb0ELb0EEENS2_IJiiiiEEERT_ENKUliT_T0_T1_E_clIZSD_ISM_S10_S12_EbS15_S17_S17_S1A_S1C_S1E_iS1F_S1J_S1K_S1M_EUlRS1N_iE1_NS3_ILb0EEENS3_ILb1EEEEEDaiS1N_S1O_S1P_) ;  /* 0x000001a400347944 */ /* 0x000fea0003c00000 */
[C---:B------:R-:W-:Y:S01]  /*11390*/  ISETP.GT.AND P0, PT, R0.reuse, R3, PT ;  /* 0x000000030000720c */ /* 0x040fe20003f04270 */
[----:B------:R-:W-:-:S12]  /*113a0*/  VIADD R0, R0, 0xffffffff ;  /* 0xffffffff00007836 */ /* 0x000fd80000000000 */
[----:B------:R-:W-:Y:S05]  /*113b0*/  @P0 BRA `(.L_x_5173) ;  /* 0xfffffffc00ec0947 */ /* 0x000fea000383ffff */
[----:B------:R-:W-:Y:S05]  /*113c0*/  BSYNC B0 ;  /* 0x0000000000007941 */ /* 0x000fea0003800000 */
.L_x_5172:
[----:B------:R-:W2:Y:S02]  /*113d0*/  LDL R4, [R1+0x50] ;  /* 0x0000500001047983 */ /* 0x000ea40000100800 */
[----:B--2---:R-:W-:-:S07]  /*113e0*/  IMAD.SHL.U32 R4, R4, 0x40, RZ ;  /* 0x0000004004047824 */ /* 0x004fce00078e00ff */
.L_x_5171:
[----:B------:R-:W-:Y:S05]  /*113f0*/  BSYNC B1 ;  /* 0x0000000000017941 */ /* 0x000fea0003800000 */
.L_x_5170:
[----:B------:R-:W-:Y:S01]  /*11400*/  UISETP.NE.AND UP1, UPT, UR41, URZ, UPT ;  /* 0x0000003f2900728c */ /* 0x000fe2000bf25270 */
[----:B------:R-:W-:Y:S01]  /*11410*/  VIADD R4, R4, 0x3f ;  /* 0x0000003f04047836 */ /* 0x000fe20000000000 */
[----:B------:R-:W-:-:S04]  /*11420*/  UISETP.NE.AND UP0, UPT, UR60, URZ, UPT ;  /* 0x0000003f3c00728c */ /* 0x000fc8000bf05270 */
[----:B------:R-:W-:Y:S02]  /*11430*/  PLOP3.LUT P0, PT, PT, PT, UP1, 0x80, 0x0 ;  /* 0x000000000000781c */ /* 0x000fe40003f0f018 */
[----:B------:R-:W-:-:S03]  /*11440*/  PLOP3.LUT P1, PT, PT, PT, UP1, 0x80, 0x0 ;  /* 0x000000000000781c */ /* 0x000fc60003f2f018 */
[----:B------:R-:W-:-:S08]  /*11450*/  @UP1 ULDC UR4, c[0x0][0x44c] ;  /* 0x0001130000041ab9 */ /* 0x000fd00000000800 */
[----:B------:R-:W-:Y:S01]  /*11460*/  @P0 IMAD.HI.U32 R2, R4, UR4, RZ ;  /* 0x0000000404020c27 */ /* 0x000fe2000f8e00ff */
[----:B------:R-:W-:Y:S01]  /*11470*/  PLOP3.LUT P0, PT, PT, PT, UP0, 0x40, 0x0 ;  /* 0x000000000000781c */ /* 0x000fe20003f0e808 */
[----:B------:R-:W-:-:S03]  /*11480*/  @UP1 ULDC UR4, c[0x0][0x450] ;  /* 0x0001140000041ab9 */ /* 0x000fc60000000800 */
[----:B------:R-:W-:Y:S01]  /*11490*/  @P1 SHF.R.U32.HI R4, RZ, UR4, R2 ;  /* 0x00000004ff041c19 */ /* 0x000fe20008011602 */
[----:B------:R-:W-:-:S04]  /*114a0*/  ULDC UR4, c[0x0][0xad4] ;  /* 0x0002b50000047ab9 */ /* 0x000fc80000000800 */
[----:B------:R-:W-:-:S04]  /*114b0*/  VIADD R4, R4, UR40 ;  /* 0x0000002804047c36 */ /* 0x000fc80008000000 */
[----:B------:R-:W-:Y:S01]  /*114c0*/  VIADD R2, R4, -UR4 ;  /* 0x8000000404027c36 */ /* 0x000fe20008000000 */
[----:B------:R-:W-:Y:S06]  /*114d0*/  @P0 BRA `(.L_x_5174) ;  /* 0x0000000000540947 */ /* 0x000fec0003800000 */
[----:B------:R-:W-:Y:S01]  /*114e0*/  ISETP.GT.AND P0, PT, R4, -0x1, PT ;  /* 0xffffffff0400780c */ /* 0x000fe20003f04270 */
[----:B------:R-:W-:-:S12]  /*114f0*/  BSSY B0, `(.L_x_5175) ;  /* 0x0000011000007945 */ /* 0x000fd80003800000 */
        /* <DEDUP_REMOVED lines=10> */
.L_x_5176:
[----:B------:R-:W-:Y:S02]  /*115a0*/  ULDC UR4, c[0x0][0xadc] ;  /* 0x0002b70000047ab9 */ /* 0x000fe40000000800 */
[----:B------:R-:W-:-:S05]  /*115b0*/  IMAD.U32 R5, RZ, RZ, UR4 ;  /* 0x00000004ff057e24 */ /* 0x000fca000f8e00ff */
[----:B------:R-:W-:-:S13]  /*115c0*/  ISETP.NE.AND P0, PT, R5, 0x1, PT ;  /* 0x000000010500780c */ /* 0x000fda0003f05270 */
[----:B------:R-:W0:Y:S02]  /*115d0*/  @P0 LDC.64 R6, c[0x0][0xae0] ;  /* 0x0002b800ff060b82 */ /* 0x000e240000000a00 */
[----:B0-----:R-:W-:-:S05]  /*115e0*/  @P0 IMAD.HI.U32 R6, R4, R6, RZ ;  /* 0x0000000604060227 */ /* 0x001fca00078e00ff */
[----:B------:R-:W-:-:S07]  /*115f0*/  @P0 SHF.R.U32.HI R4, RZ, R7, R6 ;  /* 0x00000007ff040219 */ /* 0x000fce0000011606 */
.L_x_5177:
[----:B------:R-:W-:Y:S05]  /*11600*/  BSYNC B0 ;  /* 0x0000000000007941 */ /* 0x000fea0003800000 */
.L_x_5175:
[----:B------:R-:W-:-:S05]  /*11610*/  IMAD R3, R4, R5, RZ ;  /* 0x0000000504037224 */ /* 0x000fca00078e02ff */
[----:B------:R-:W-:-:S07]  /*11620*/  VIMNMX R2, R2, R3, !PT ;  /* 0x0000000302027248 */ /* 0x000fce0007fe0100 */
.L_x_5174:
[----:B------:R-:W-:-:S05]  /*11630*/  VIADD R2, R2, 0x3f ;  /* 0x0000003f02027836 */ /* 0x000fca0000000000 */
[----:B------:R-:W-:-:S04]  /*11640*/  SHF.R.S32.HI R3, RZ, 0x1f, R2 ;  /* 0x0000001fff037819 */ /* 0x000fc80000011402 */
[----:B------:R-:W-:-:S04]  /*11650*/  LEA.HI R3, R3, R2, RZ, 0x6 ;  /* 0x0000000203037211 */ /* 0x000fc800078f30ff */
[----:B------:R-:W-:-:S04]  /*11660*/  SHF.R.S32.HI R3, RZ, 0x6, R3 ;  /* 0x00000006ff037819 */ /* 0x000fc80000011403 */
[----:B------:R-:W-:-:S04]  /*11670*/  VIMNMX R21, R22, R3, !PT ;  /* 0x0000000316157248 */ /* 0x000fc80007fe0100 */
[----:B------:R-:W-:-:S13]  /*11680*/  ISETP.GE.AND P0, PT, R0, R21, PT ;  /* 0x000000150000720c */ /* 0x000fda0003f06270 */
[----:B------:R-:W-:Y:S05]  /*11690*/  @!P0 BRA `(.L_x_5178) ;  /* 0x0000006c00508947 */ /* 0x000fea0003800000 */
.L_x_5201:
[----:B------:R-:W2:Y:S04]  /*116a0*/  LDL R20, [R1+0x1c0] ;  /* 0x0001c00001147983 */ /* 0x000ea80000100800 */
[----:B0-----:R-:W3:Y:S04]  /*116b0*/  LDL R2, [R1+0x1c8] ;  /* 0x0001c80001027983 */ /* 0x001ee80000100800 */
[----:B------:R-:W4:Y:S01]  /*116c0*/  LDL R3, [R1] ;  /* 0x0000000001037983 */ /* 0x000f220000100800 */
[----:B--2---:R-:W-:-:S05]  /*116d0*/  VIADD R4, R20, 0x1 ;  /* 0x0000000114047836 */ /* 0x004fca0000000000 */
[----:B------:R-:W-:-:S13]  /*116e0*/  ISETP.NE.AND P0, PT, R4, 0x2, PT ;  /* 0x000000020400780c */ /* 0x000fda0003f05270 */
[----:B------:R0:W5:Y:S04]  /*116f0*/  @P0 LDL R6, [R1+0x1c4] ;  /* 0x0001c40001060983 */ /* 0x0001680000100800 */
[----:B------:R-:W2:Y:S01]  /*11700*/  @!P0 LDL R5, [R1+0x1c4] ;  /* 0x0001c40001058983 */ /* 0x000ea20000100800 */
[----:B---3--:R-:W-:Y:S01]  /*11710*/  VIADD R2, R2, 0x1 ;  /* 0x0000000102027836 */ /* 0x008fe20000000000 */
[----:B----4-:R-:W-:Y:S02]  /*11720*/  LOP3.LUT R3, R3, 0x1, RZ, 0xfc, !PT ;  /* 0x0000000103037812 */ /* 0x010fe400078efcff */
[----:B------:R1:W-:Y:S04]  /*11730*/  STL [R1+0x1c0], R4 ;  /* 0x0001c00401007387 */ /* 0x0003e80000100800 */
[----:B------:R0:W-:Y:S04]  /*11740*/  STL [R1+0x1c8], R2 ;  /* 0x0001c80201007387 */ /* 0x0001e80000100800 */
[----:B------:R0:W-:Y:S01]  /*11750*/  @!P0 STL [R1+0x1c0], RZ ;  /* 0x0001c0ff01008387 */ /* 0x0001e20000100800 */
[----:B------:R-:W-:Y:S01]  /*11760*/  ISETP.NE.AND P1, PT, R3, 0x3, PT ;  /* 0x000000030300780c */ /* 0x000fe20003f25270 */
[----:B------:R-:W-:Y:S05]  /*11770*/  YIELD ;  /* 0x0000000000007946 */ /* 0x000fea0003800000 */
[----:B------:R-:W-:Y:S01]  /*11780*/  BSSY B0, `(.L_x_5179) ;  /* 0x0000006000007945 */ /* 0x000fe20003800000 */
[----:B-1----:R-:W-:Y:S01]  /*11790*/  @!P0 IMAD.MOV.U32 R4, RZ, RZ, RZ ;  /* 0x000000ffff048224 */ /* 0x002fe200078e00ff */
[----:B--2---:R-:W-:-:S05]  /*117a0*/  @!P0 LOP3.LUT R6, R5, 0x1, RZ, 0x3c, !PT ;  /* 0x0000000105068812 */ /* 0x004fca00078e3cff */
[----:B------:R0:W-:Y:S01]  /*117b0*/  @!P0 STL [R1+0x1c4], R6 ;  /* 0x0001c40601008387 */ /* 0x0001e20000100800 */
[----:B------:R-:W-:Y:S05]  /*117c0*/  @!P1 BRA `(.L_x_5180) ;  /* 0x0000000000049947 */ /* 0x000fea0003800000 */
[----:B------:R-:W-:Y:S01]  /*117d0*/  BPT.TRAP 0x1 ;  /* 0x000000040000795c */ /* 0x000fe20000300000 */
.L_x_5180:
[----:B------:R-:W-:Y:S05]  /*117e0*/  BSYNC B0 ;  /* 0x0000000000007941 */ /* 0x000fea0003800000 */
.L_x_5179:
[----:B0-----:R-:W2:Y:S01]  /*117f0*/  LDL.64 R2, [R1+0x18] ;  /* 0x0000180001027983 */ /* 0x001ea20000100a00 */
[----:B-----5:R-:W-:Y:S02]  /*11800*/  SHF.L.U32 R5, R6, 0x1f, RZ ;  /* 0x0000001f06057819 */ /* 0x020fe400000006ff */
[----:B--2---:R-:W-:-:S05]  /*11810*/  MOV R3, R2 ;  /* 0x0000000200037202 */ /* 0x004fca0000000f00 */
[----:B------:R-:W-:-:S04]  /*11820*/  IMAD R4, R4, 0x8, R3 ;  /* 0x0000000804047824 */ /* 0x000fc800078e0203 */
[----:B------:R0:W1:Y:S01]  /*11830*/  SYNCS.PHASECHK.TRANS64.TRYWAIT P0, [R4+URZ], R5 ;  /* 0x00000005040075a7 */ /* 0x000062000800017f */
[----:B------:R0:W5:Y:S01]  /*11840*/  LDL.64 R6, [R1+0x1c0] ;  /* 0x0001c00001067983 */ /* 0x0001620000100a00 */
[----:B------:R-:W-:Y:S04]  /*11850*/  BSSY B0, `(.L_x_5181) ;  /* 0x0000003000007945 */ /* 0x000fe80003800000 */
[----:B------:R-:W-:Y:S05]  /*11860*/  @!P1 BRA `(.L_x_5182) ;  /* 0x0000000000049947 */ /* 0x000fea0003800000 */
[----:B------:R-:W-:Y:S01]  /*11870*/  BPT.TRAP 0x1 ;  /* 0x000000040000795c */ /* 0x000fe20000300000 */
.L_x_5182:
[----:B------:R-:W-:Y:S05]  /*11880*/  BSYNC B0 ;  /* 0x0000000000007941 */ /* 0x000fea0003800000 */
.L_x_5181:
[----:B------:R-:W-:Y:S04]  /*11890*/  BSSY B0, `(.L_x_5183) ;  /* 0x0000006000007945 */ /* 0x000fe80003800000 */
[----:B-1----:R-:W-:Y:S05]  /*118a0*/  @P0 BRA `(.L_x_5184) ;  /* 0x0000000000100947 */ /* 0x002fea0003800000 */
[----:B-----5:R-:W-:Y:S01]  /*118b0*/  IMAD R6, R6, 0x8, R3 ;  /* 0x0000000806067824 */ /* 0x020fe200078e0203 */
[----:B------:R-:W-:-:S04]  /*118c0*/  SHF.L.U32 R7, R7, 0x1f, RZ ;  /* 0x0000001f07077819 */ /* 0x000fc800000006ff */
[----:B------:R-:W1:Y:S02]  /*118d0*/  SYNCS.PHASECHK.TRANS64.TRYWAIT P0, [R6+URZ], R7 ;  /* 0x00000007060075a7 */ /* 0x000e64000800017f */
[----:B-1----:R-:W-:Y:S05]  /*118e0*/  @!P0 BRA `(.L_x_5185) ;  /* 0x0000017000b08947 */ /* 0x002fea0003800000 */
.L_x_5184:
[----:B------:R-:W-:Y:S05]  /*118f0*/  BSYNC B0 ;  /* 0x0000000000007941 */ /* 0x000fea0003800000 */
.L_x_5183:
[----:B-1---5:R-:W2:Y:S04]  /*11900*/  LDL R7, [R1+0x1c0] ;  /* 0x0001c00001077983 */ /* 0x022ea80000100800 */
[----:B------:R-:W2:Y:S01]  /*11910*/  LDL.64 R2, [R1+0x80] ;  /* 0x0000800001027983 */ /* 0x000ea20000100a00 */
[----:B------:R-:W-:Y:S05]  /*11920*/  WARPSYNC.ALL ;  /* 0x0000000000007948 */ /* 0x000fea0003800000 */
[----:B------:R-:W3:Y:S04]  /*11930*/  LDL.64 R12, [R1+0x78] ;  /* 0x00007800010c7983 */ /* 0x000ee80000100a00 */
[----:B0-----:R-:W4:Y:S04]  /*11940*/  LDL.64 R4, [R1+0x78] ;  /* 0x0000780001047983 */ /* 0x001f280000100a00 */
[----:B------:R-:W4:Y:S04]  /*11950*/  LDL.64 R8, [R1+0x78] ;  /* 0x0000780001087983 */ /* 0x000f280000100a00 */
[----:B------:R-:W4:Y:S01]  /*11960*/  LDL.64 R10, [R1+0x78] ;  /* 0x00007800010a7983 */ /* 0x000f220000100a00 */
[----:B--2---:R-:W-:Y:S01]  /*11970*/  IMAD R2, R7, 0x200, R2 ;  /* 0x0000020007027824 */ /* 0x004fe200078e0202 */
[----:B------:R-:W-:-:S02]  /*11980*/  R2UR UR7, R3 ;  /* 0x00000000030772ca */ /* 0x000fc400000e0000 */
[----:B------:R-:W2:Y:S02]  /*11990*/  LDL R14, [R1+0x28] ;  /* 0x00002800010e7983 */ /* 0x000ea40000100800 */
[C---:B------:R-:W-:Y:S01]  /*119a0*/  R2UR UR6, R2.reuse ;  /* 0x00000000020672ca */ /* 0x040fe200000e0000 */
[----:B------:R-:W-:Y:S01]  /*119b0*/  WARPGROUP.ARRIVE ;  /* 0x00000000000079c5 */ /* 0x000fe20000000000 */
[----:B------:R-:W-:Y:S02]  /*119c0*/  VIADD R6, R2, 0x2 ;  /* 0x0000000202067836 */ /* 0x000fe40000000000 */
[----:B------:R-:W-:Y:S01]  /*119d0*/  IMAD.MOV.U32 R7, RZ, RZ, R3 ;  /* 0x000000ffff077224 */ /* 0x000fe200078e0003 */
[----:B---3--:R-:W-:Y:S02]  /*119e0*/  R2UR UR4, R12 ;  /* 0x000000000c0472ca */ /* 0x008fe400000e0000 */
[----:B------:R-:W-:Y:S02]  /*119f0*/  R2UR UR5, R13 ;  /* 0x000000000d0572ca */ /* 0x000fe400000e0000 */
[----:B------:R0:W5:Y:S11]  /*11a00*/  LDL.64 R12, [R1+0x1c0] ;  /* 0x0001c000010c7983 */ /* 0x0001760000100a00 */
[----:B------:R-:W-:Y:S01]  /*11a10*/  HGMMA.64x64x16.F32 R24, gdesc[UR4], RZ, !UPT, gsb0 ;  /* 0x00e00000041879f0 */ /* 0x000fe2000c0008ff */
[----:B----4-:R-:W-:Y:S01]  /*11a20*/  VIADD R4, R4, 0x2 ;  /* 0x0000000204047836 */ /* 0x010fe20000000000 */
[----:B------:R-:W-:-:S02]  /*11a30*/  R2UR UR6, R6 ;  /* 0x00000000060672ca */ /* 0x000fc400000e0000 */
[----:B------:R-:W-:Y:S02]  /*11a40*/  R2UR UR7, R7 ;  /* 0x00000000070772ca */ /* 0x000fe400000e0000 */
[----:B------:R-:W-:Y:S02]  /*11a50*/  R2UR UR4, R4 ;  /* 0x00000000040472ca */ /* 0x000fe400000e0000 */
[----:B------:R-:W-:Y:S01]  /*11a60*/  R2UR UR5, R5 ;  /* 0x00000000050572ca */ /* 0x000fe200000e0000 */
[----:B------:R-:W-:Y:S02]  /*11a70*/  WARPGROUP.DEPBAR.LE gsb0, 0x0 ;  /* 0x00008000000079c5 */ /* 0x000fe40000010000 */
[----:B------:R-:W-:-:S10]  /*11a80*/  WARPGROUP.ARRIVE ;  /* 0x00000000000079c5 */ /* 0x000fd40000000000 */
[----:B------:R-:W-:Y:S01]  /*11a90*/  HGMMA.64x64x16.F32 R24, gdesc[UR4], R24, gsb0 ;  /* 0x00e00000041879f0 */ /* 0x000fe20008000818 */
        /* <DEDUP_REMOVED lines=8> */
[----:B------:R-:W-:-:S10]  /*11b20*/  WARPGROUP.ARRIVE ;  /* 0x00000000000079c5 */ /* 0x000fd40000000000 */
[----:B------:R-:W-:Y:S01]  /*11b30*/  HGMMA.64x64x16.F32 R24, gdesc[UR4], R24, gsb0 ;  /* 0x00e00000041879f0 */ /* 0x000fe20008000818 */
[----:B------:R-:W-:Y:S02]  /*11b40*/  VIADD R2, R2, 0x6 ;  /* 0x0000000602027836 */ /* 0x000fe40000000000 */
[----:B------:R-:W-:Y:S01]  /*11b50*/  VIADD R10, R10, 0x6 ;  /* 0x000000060a0a7836 */ /* 0x000fe20000000000 */
[----:B------:R-:W-:Y:S02]  /*11b60*/  R2UR UR7, R3 ;  /* 0x00000000030772ca */ /* 0x000fe400000e0000 */
[----:B------:R-:W-:Y:S02]  /*11b70*/  R2UR UR6, R2 ;  /* 0x00000000020672ca */ /* 0x000fe400000e0000 */
[----:B------:R-:W-:Y:S02]  /*11b80*/  R2UR UR4, R10 ;  /* 0x000000000a0472ca */ /* 0x000fe400000e0000 */
[----:B------:R-:W-:Y:S01]  /*11b90*/  R2UR UR5, R11 ;  /* 0x000000000b0572ca */ /* 0x000fe200000e0000 */
[----:B------:R-:W-:Y:S01]  /*11ba0*/  IMAD.MOV.U32 R4, RZ, RZ, 0x1 ;  /* 0x00000001ff047424 */ /* 0x000fe200078e00ff */
[----:B------:R0:W-:Y:S01]  /*11bb0*/  STL [R1+0x60], RZ ;  /* 0x000060ff01007387 */ /* 0x0001e20000100800 */
[----:B------:R-:W-:-:S02]  /*11bc0*/  WARPGROUP.DEPBAR.LE gsb0, 0x0 ;  /* 0x00008000000079c5 */ /* 0x000fc40000010000 */
[----:B------:R-:W-:-:S08]  /*11bd0*/  WARPGROUP.ARRIVE ;  /* 0x00000000000079c5 */ /* 0x000fd00000000000 */
[----:B------:R-:W-:Y:S01]  /*11be0*/  HGMMA.64x64x16.F32 R24, gdesc[UR4], R24, gsb0 ;  /* 0x00e00000041879f0 */ /* 0x000fe20008000818 */
[----:B------:R0:W-:Y:S01]  /*11bf0*/  STL [R1+0x60], R4 ;  /* 0x0000600401007387 */ /* 0x0001e20000100800 */
[----:B--2---:R-:W-:-:S03]  /*11c00*/  LOP3.LUT R14, R14, 0x1, RZ, 0xfc, !PT ;  /* 0x000000010e0e7812 */ /* 0x004fc600078efcff */
[----:B------:R0:W-:Y:S04]  /*11c10*/  STL [R1+0x60], R4 ;  /* 0x0000600401007387 */ /* 0x0001e80000100800 */
[----:B------:R0:W-:Y:S04]  /*11c20*/  STL [R1+0x60], R4 ;  /* 0x0000600401007387 */ /* 0x0001e80000100800 */
[----:B------:R0:W-:Y:S01]  /*11c30*/  STL [R1+0x60], R4 ;  /* 0x0000600401007387 */ /* 0x0001e20000100800 */
[----:B------:R-:W-:Y:S01]  /*11c40*/  ISETP.NE.AND P1, PT, R14, 0x3, PT ;  /* 0x000000030e00780c */ /* 0x000fe20003f25270 */
[----:B------:R-:W-:Y:S01]  /*11c50*/  BSSY B0, `(.L_x_5186) ;  /* 0x0000004000007945 */ /* 0x000fe20003800000 */
[----:B------:R-:W-:-:S11]  /*11c60*/  WARPGROUP.DEPBAR.LE gsb0, 0x0 ;  /* 0x00008000000079c5 */ /* 0x000fd60000010000 */
[----:B0-----:R-:W-:Y:S05]  /*11c70*/  @!P1 BRA `(.L_x_5187) ;  /* 0x0000000000049947 */ /* 0x001fea0003800000 */
[----:B------:R-:W-:Y:S01]  /*11c80*/  BPT.TRAP 0x1 ;  /* 0x000000040000795c */ /* 0x000fe20000300000 */
.L_x_5187:
[----:B------:R-:W-:Y:S05]  /*11c90*/  BSYNC B0 ;  /* 0x0000000000007941 */ /* 0x000fea0003800000 */
.L_x_5186:
        /* <DEDUP_REMOVED lines=8> */
.L_x_5189:
[----:B------:R-:W-:Y:S05]  /*11d20*/  BSYNC B0 ;  /* 0x0000000000007941 */ /* 0x000fea0003800000 */
.L_x_5188:
[----:B------:R-:W-:Y:S04]  /*11d30*/  BSSY B0, `(.L_x_5190) ;  /* 0x0000004000007945 */ /* 0x000fe80003800000 */
[----:B-1----:R-:W-:Y:S05]  /*11d40*/  @P0 BRA `(.L_x_5191) ;  /* 0x0000000000080947 */ /* 0x002fea0003800000 */
[----:B------:R-:W1:Y:S02]  /*11d50*/  SYNCS.PHASECHK.TRANS64.TRYWAIT P0, [R12+URZ], R13 ;  /* 0x0000000d0c0075a7 */ /* 0x000e64000800017f */
[----:B-1----:R-:W-:Y:S05]  /*11d60*/  @!P0 BRA `(.L_x_5192) ;  /* 0x0000016c00a48947 */ /* 0x002fea0003800000 */
.L_x_5191:
[----:B------:R-:W-:Y:S05]  /*11d70*/  BSYNC B0 ;  /* 0x0000000000007941 */ /* 0x000fea0003800000 */
.L_x_5190:
[----:B------:R-:W2:Y:S04]  /*11d80*/  LDL R14, [R1+0x68] ;  /* 0x00006800010e7983 */ /* 0x000ea80000100800 */
[----:B------:R-:W3:Y:S04]  /*11d90*/  LDL R5, [R1+0x1c0] ;  /* 0x0001c00001057983 */ /* 0x000ee80000100800 */
[----:B------:R-:W3:Y:S04]  /*11da0*/  LDL.64 R2, [R1+0x98] ;  /* 0x0000980001027983 */ /* 0x000ee80000100a00 */
[----:B------:R-:W4:Y:S04]  /*11db0*/  LDL.64 R6, [R1+0x90] ;  /* 0x0000900001067983 */ /* 0x000f280000100a00 */
[----:B------:R-:W4:Y:S04]  /*11dc0*/  LDL.64 R8, [R1+0x90] ;  /* 0x0000900001087983 */ /* 0x000f280000100a00 */
[----:B------:R-:W4:Y:S04]  /*11dd0*/  LDL.64 R10, [R1+0x90] ;  /* 0x00009000010a7983 */ /* 0x000f280000100a00 */
[----:B01----:R-:W4:Y:S01]  /*11de0*/  LDL.64 R12, [R1+0x90] ;  /* 0x00009000010c7983 */ /* 0x003f220000100a00 */
[----:B------:R-:W-:Y:S05]  /*11df0*/  WARPSYNC.ALL ;  /* 0x0000000000007948 */ /* 0x000fea0003800000 */
[----:B------:R-:W-:Y:S01]  /*11e00*/  WARPGROUP.ARRIVE ;  /* 0x00000000000079c5 */ /* 0x000fe20000000000 */
[----:B------:R-:W4:Y:S05]  /*11e10*/  LDL.64 R16, [R1+0x90] ;  /* 0x0000900001107983 */ /* 0x000f2a0000100a00 */
[----:B------:R-:W0:Y:S01]  /*11e20*/  S2R R18, SR_TID.X ;  /* 0x0000000000127919 */ /* 0x000e220000002100 */
[----:B------:R-:W4:Y:S04]  /*11e30*/  LDL.64 R56, [R1+0x90] ;  /* 0x0000900001387983 */ /* 0x000f280000100a00 */
[----:B------:R-:W4:Y:S01]  /*11e40*/  LDL.64 R58, [R1+0x90] ;  /* 0x00009000013a7983 */ /* 0x000f220000100a00 */
[----:B--2---:R-:W-:-:S03]  /*11e50*/  ISETP.NE.U32.AND P0, PT, R14, RZ, PT ;  /* 0x000000ff0e00720c */ /* 0x004fc60003f05070 */
[----:B------:R-:W2:Y:S01]  /*11e60*/  LDL.64 R14, [R1+0x90] ;  /* 0x00009000010e7983 */ /* 0x000ea20000100a00 */
[----:B---3--:R-:W-:Y:S01]  /*11e70*/  IMAD R2, R5, 0x1000, R2 ;  /* 0x0000100005027824 */ /* 0x008fe200078e0202 */
[----:B------:R-:W-:Y:S02]  /*11e80*/  R2UR UR7, R3 ;  /* 0x00000000030772ca */ /* 0x000fe400000e0000 */
[----:B----4-:R-:W-:Y:S02]  /*11e90*/  R2UR UR4, R6 ;  /* 0x00000000060472ca */ /* 0x010fe400000e0000 */
[----:B------:R-:W-:Y:S02]  /*11ea0*/  R2UR UR6, R2 ;  /* 0x00000000020672ca */ /* 0x000fe400000e0000 */
[----:B------:R-:W-:Y:S02]  /*11eb0*/  R2UR UR5, R7 ;  /* 0x00000000070572ca */ /* 0x000fe400000e0000 */
[----:B------:R-:W-:-:S11]  /*11ec0*/  VOTEU.ANY UP0, P0 ;  /* 0x00000000003f7886 */ /* 0x000fd60000000100 */
        /* <DEDUP_REMOVED lines=25> */
[--C-:B------:R-:W-:Y:S01]  /*12060*/  IMAD.MOV.U32 R7, RZ, RZ, R3.reuse ;  /* 0x000000ffff077224 */ /* 0x100fe200078e0003 */
        /* <DEDUP_REMOVED lines=9> */
[----:B------:R-:W-:Y:S01]  /*12100*/  IMAD.MOV.U32 R7, RZ, RZ, R3 ;  /* 0x000000ffff077224 */ /* 0x000fe200078e0003 */
[----:B------:R-:W-:-:S04]  /*12110*/  R2UR UR6, R6 ;  /* 0x00000000060672ca */ /* 0x000fc800000e0000 */
[----:B------:R-:W-:Y:S01]  /*12120*/  R2UR UR7, R7 ;  /* 0x00000000070772ca */ /* 0x000fe200000e0000 */
[----:B--2---:R-:W-:Y:S01]  /*12130*/  VIADD R14, R14, 0x200 ;  /* 0x000002000e0e7836 */ /* 0x004fe20000000000 */
[----:B------:R-:W-:-:S04]  /*12140*/  R2UR UR5, R15 ;  /* 0x000000000f0572ca */ /* 0x000fc800000e0000 */
        /* <DEDUP_REMOVED lines=121> */
[----:B------:R-:W-:Y:S02]  /*128e0*/  R2UR UR5, R17 ;  /* 0x00000000110572ca */ /* 0x000fe400000e0000 */
[----:B0-----:R-:W-:-:S05]  /*128f0*/  SHF.R.U32.HI R18, RZ, 0x7, R18 ;  /* 0x00000007ff127819 */ /* 0x001fca0000011612 */
[----:B------:R0:W1:Y:S01]  /*12900*/  SHFL.IDX PT, R5, R18, RZ, 0x1f ;  /* 0x00001fff12057589 */ /* 0x00006200000e0000 */
[----:B------:R-:W-:Y:S02]  /*12910*/  WARPGROUP.DEPBAR.LE gsb0, 0x0 ;  /* 0x00008000000079c5 */ /* 0x000fe40000010000 */
[----:B------:R-:W-:Y:S01]  /*12920*/  WARPGROUP.ARRIVE ;  /* 0x00000000000079c5 */ /* 0x000fe20000000000 */
[----:B------:R-:W-:Y:S01]  /*12930*/  VIADD R6, R2, 0x800 ;  /* 0x0000080002067836 */ /* 0x000fe20000000000 */
[----:B------:R-:W-:Y:S01]  /*12940*/  R2UR UR9, R9 ;  /* 0x00000000090972ca */ /* 0x000fe200000e0000 */
[----:B------:R-:W-:Y:S01]  /*12950*/  IMAD.MOV.U32 R17, RZ, RZ, R3 ;  /* 0x000000ffff117224 */ /* 0x000fe200078e0003 */
[----:B0-----:R-:W4:Y:S02]  /*12960*/  LDL.64 R18, [R1+0x90] ;  /* 0x0000900001127983 */ /* 0x001f240000100a00 */
[----:B------:R-:W-:Y:S01]  /*12970*/  HGMMA.64x64x16.F32 R24, gdesc[UR4], R24, gsb0 ;  /* 0x00e00000041879f0 */ /* 0x000fe20008000818 */
[----:B-1----:R-:W-:-:S04]  /*12980*/  ISETP.GT.AND P0, PT, R5, 0x7f, PT ;  /* 0x0000007f0500780c */ /* 0x002fc80003f04270 */
[----:B------:R-:W-:-:S04]  /*12990*/  SEL R5, RZ, 0x2, !P0 ;  /* 0x00000002ff057807 */ /* 0x000fc80004000000 */
[----:B------:R-:W-:Y:S01]  /*129a0*/  IADD3 R8, R8, 0x800, R5 ;  /* 0x0000080008087810 */ /* 0x000fe20007ffe005 */
[----:B------:R-:W-:Y:S01]  /*129b0*/  IMAD.IADD R16, R5, 0x1, R6 ;  /* 0x0000000105107824 */ /* 0x000fe200078e0206 */
[----:B------:R-:W-:Y:S01]  /*129c0*/  R2UR UR11, R17 ;  /* 0x00000000110b72ca */ /* 0x000fe200000e0000 */
[----:B------:R-:W-:Y:S01]  /*129d0*/  UMOV UR4, 0x1 ;  /* 0x0000000100047882 */ /* 0x000fe20000000000 */
[----:B------:R-:W-:Y:S02]  /*129e0*/  R2UR UR8, R8 ;  /* 0x00000000080872ca */ /* 0x000fe400000e0000 */
[----:B------:R-:W-:Y:S01]  /*129f0*/  R2UR UR10, R16 ;  /* 0x00000000100a72ca */ /* 0x000fe200000e0000 */
[----:B------:R-:W-:Y:S01]  /*12a00*/  UISETP.NE.U32.AND UP0, UPT, UR4, URZ, UPT ;  /* 0x0000003f0400728c */ /* 0x000fe2000bf05070 */
[----:B------:R-:W-:Y:S02]  /*12a10*/  WARPGROUP.DEPBAR.LE gsb0, 0x0 ;  /* 0x00008000000079c5 */ /* 0x000fe40000010000 */
[----:B------:R-:W-:-:S09]  /*12a20*/  WARPGROUP.ARRIVE ;  /* 0x00000000000079c5 */ /* 0x000fd20000000000 */
[----:B------:R-:W-:Y:S01]  /*12a30*/  HGMMA.64x64x16.F32 R24, gdesc[UR8], R24, UP0, gsb0 ;  /* 0x00e00000081879f0 */ /* 0x000fe2000b800818 */
[----:B------:R-:W-:-:S05]  /*12a40*/  IMAD.MOV.U32 R16, RZ, RZ, 0x4 ;  /* 0x00000004ff107424 */ /* 0x000fca00078e00ff */
[----:B------:R-:W-:Y:S01]  /*12a50*/  SEL R7, R16, 0x2, P0 ;  /* 0x0000000210077807 */ /* 0x000fe20000000000 */
[----:B------:R-:W-:-:S03]  /*12a60*/  IMAD.MOV.U32 R9, RZ, RZ, R3 ;  /* 0x000000ffff097224 */ /* 0x000fc600078e0003 */
[----:B--2---:R-:W-:Y:S01]  /*12a70*/  IADD3 R10, R7, 0x800, R10 ;  /* 0x00000800070a7810 */ /* 0x004fe20007ffe00a */
        /* <DEDUP_REMOVED lines=8> */
[----:B------:R-:W-:Y:S01]  /*12b00*/  IMAD.MOV.U32 R11, RZ, RZ, R3 ;  /* 0x000000ffff0b7224 */ /* 0x000fe200078e0003 */
[----:B------:R-:W2:Y:S07]  /*12b10*/  LDL.64 R16, [R1+0x90] ;  /* 0x0000900001107983 */ /* 0x000eae0000100a00 */
[----:B------:R-:W-:Y:S01]  /*12b20*/  HGMMA.64x64x16.F32 R24, gdesc[UR4], R24, gsb0 ;  /* 0x00e00000041879f0 */ /* 0x000fe20008000818 */
[----:B------:R-:W-:Y:S01]  /*12b30*/  IMAD.IADD R10, R6, 0x1, R9 ;  /* 0x00000001060a7824 */ /* 0x000fe200078e0209 */
[----:B---3--:R-:W-:Y:S01]  /*12b40*/  IADD3 R12, R9, 0x800, R12 ;  /* 0x00000800090c7810 */ /* 0x008fe20007ffe00c */
[----:B------:R0:W5:Y:S01]  /*12b50*/  LDL R8, [R1+0xc] ;  /* 0x00000c0001087983 */ /* 0x0001620000100800 */
        /* <DEDUP_REMOVED lines=13> */
[----:B----4-:R-:W-:Y:S02]  /*12c30*/  IMAD.IADD R14, R11, 0x1, R14 ;  /* 0x000000010b0e7824 */ /* 0x010fe400078e020e */
        /* <DEDUP_REMOVED lines=9> */
[C---:B------:R-:W-:Y:S01]  /*12cd0*/  IADD3 R10, R5.reuse, 0xa00, R18 ;  /* 0x00000a00050a7810 */ /* 0x040fe20007ffe012 */
[----:B------:R-:W-:Y:S01]  /*12ce0*/  IMAD.MOV.U32 R11, RZ, RZ, R19 ;  /* 0x000000ffff0b7224 */ /* 0x000fe200078e0013 */
[----:B------:R-:W3:Y:S06]  /*12cf0*/  LDL.64 R14, [R1+0x90] ;  /* 0x00009000010e7983 */ /* 0x000eec0000100a00 */
[----:B------:R-:W-:Y:S01]  /*12d00*/  HGMMA.64x64x16.F32 R24, gdesc[UR4], R24, gsb0 ;  /* 0x00e00000041879f0 */ /* 0x000fe20008000818 */
[----:B------:R-:W-:-:S02]  /*12d10*/  IMAD.IADD R12, R5, 0x1, R6 ;  /* 0x00000001050c7824 */ /* 0x000fc400078e0206 */
[----:B------:R-:W-:Y:S01]  /*12d20*/  IMAD.MOV.U32 R13, RZ, RZ, R3 ;  /* 0x000000ffff0d7224 */ /* 0x000fe200078e0003 */
[----:B------:R-:W-:Y:S01]  /*12d30*/  R2UR UR4, R10 ;  /* 0x000000000a0472ca */ /* 0x000fe200000e0000 */
[----:B------:R-:W4:Y:S01]  /*12d40*/  LDL.64 R18, [R1+0x90] ;  /* 0x0000900001127983 */ /* 0x000f220000100a00 */
        /* <DEDUP_REMOVED lines=18> */
[----:B--2---:R-:W-:Y:S01]  /*12e70*/  IADD3 R16, R9, 0xa00, R16 ;  /* 0x00000a0009107810 */ /* 0x004fe20007ffe010 */
[----:B------:R-:W2:Y:S07]  /*12e80*/  LDL.64 R12, [R1+0x90] ;  /* 0x00009000010c7983 */ /* 0x000eae0000100a00 */
        /* <DEDUP_REMOVED lines=26> */
[C---:B---3--:R-:W-:Y:S01]  /*13030*/  IADD3 R14, R5.reuse, 0xc00, R14 ;  /* 0x00000c00050e7810 */ /* 0x048fe20007ffe00e */
[----:B------:R-:W3:Y:S07]  /*13040*/  LDL.64 R16, [R1+0x90] ;  /* 0x0000900001107983 */ /* 0x000eee0000100a00 */
        /* <DEDUP_REMOVED lines=21> */
[----:B--2---:R-:W-:Y:S01]  /*131a0*/  IADD3 R12, R9, 0xc00, R12 ;  /* 0x00000c00090c7810 */ /* 0x004fe20007ffe00c */
[----:B------:R-:W-:Y:S01]  /*131b0*/  IMAD.MOV.U32 R11, RZ, RZ, R3 ;  /* 0x000000ffff0b7224 */ /* 0x000fe200078e0003 */
[----:B------:R-:W2:Y:S06]  /*131c0*/  LDL.64 R18, [R1+0x90] ;  /* 0x0000900001127983 */ /* 0x000eac0000100a00 */
        /* <DEDUP_REMOVED lines=20> */
[----:B------:R-:W2:Y:S01]  /*13310*/  LDL.64 R56, [R1+0x90] ;  /* 0x0000900001387983 */ /* 0x000ea20000100a00 */
[----:B------:R-:W-:Y:S02]  /*13320*/  R2UR UR6, R12 ;  /* 0x000000000c0672ca */ /* 0x000fe400000e0000 */
[----:B------:R-:W-:Y:S01]  /*13330*/  R2UR UR7, R13 ;  /* 0x000000000d0772ca */ /* 0x000fe200000e0000 */
[----:B------:R-:W-:-:S02]  /*13340*/  WARPGROUP.DEPBAR.LE gsb0, 0x0 ;  /* 0x00008000000079c5 */ /* 0x000fc40000010000 */
[----:B------:R-:W-:Y:S01]  /*13350*/  WARPGROUP.ARRIVE ;  /* 0x00000000000079c5 */ /* 0x000fe20000000000 */
[----:B------:R-:W-:Y:S01]  /*13360*/  VIADD R6, R2, 0xe00 ;  /* 0x00000e0002067836 */ /* 0x000fe20000000000 */
[C---:B---3--:R-:W-:Y:S01]  /*13370*/  IADD3 R16, R5.reuse, 0xe00, R16 ;  /* 0x00000e0005107810 */ /* 0x048fe20007ffe010 */
[----:B------:R-:W-:Y:S01]  /*13380*/  IMAD.MOV.U32 R11, RZ, RZ, R3 ;  /* 0x000000ffff0b7224 */ /* 0x000fe200078e0003 */
[----:B------:R-:W3:Y:S06]  /*13390*/  LDL R12, [R1] ;  /* 0x00000000010c7983 */ /* 0x000eec0000100800 */
[----:B------:R-:W-:Y:S01]  /*133a0*/  HGMMA.64x64x16.F32 R24, gdesc[UR4], R24, gsb0 ;  /* 0x00e00000041879f0 */ /* 0x000fe20008000818 */
[----:B------:R-:W-:Y:S01]  /*133b0*/  IMAD.IADD R10, R5, 0x1, R6 ;  /* 0x00000001050a7824 */ /* 0x000fe200078e0206 */
[----:B------:R-:W-:Y:S01]  /*133c0*/  R2UR UR7, R11 ;  /* 0x000000000b0772ca */ /* 0x000fe200000e0000 */
[----:B------:R0:W5:Y:S01]  /*133d0*/  LDL R5, [R1+0x1c0] ;  /* 0x0001c00001057983 */ /* 0x0001620000100800 */
[----:B------:R-:W-:-:S02]  /*133e0*/  R2UR UR4, R16 ;  /* 0x00000000100472ca */ /* 0x000fc400000e0000 */
[----:B------:R-:W-:Y:S02]  /*133f0*/  R2UR UR6, R10 ;  /* 0x000000000a0672ca */ /* 0x000fe400000e0000 */
[----:B------:R-:W-:Y:S01]  /*13400*/  R2UR UR5, R17 ;  /* 0x00000000110572ca */ /* 0x000fe200000e0000 */
[----:B------:R-:W-:Y:S02]  /*13410*/  WARPGROUP.DEPBAR.LE gsb0, 0x0 ;  /* 0x00008000000079c5 */ /* 0x000fe40000010000 */
        /* <DEDUP_REMOVED lines=13> */
[----:B--2---:R-:W-:Y:S01]  /*134f0*/  IADD3 R18, R9, 0xe00, R18 ;  /* 0x00000e0009127810 */ /* 0x004fe20007ffe012 */
        /* <DEDUP_REMOVED lines=54> */
[----:B---3--:R-:W-:-:S03]  /*13860*/  LOP3.LUT R2, R12, 0x1, RZ, 0xfc, !PT ;  /* 0x000000010c027812 */ /* 0x008fc600078efcff */
        /* <DEDUP_REMOVED lines=8> */
.L_x_5194:
[----:B------:R-:W-:Y:S05]  /*138f0*/  BSYNC B0 ;  /* 0x0000000000007941 */ /* 0x000fea0003800000 */
.L_x_5193:
[----:B------:R-:W2:Y:S02]  /*13900*/  LDL.64 R2, [R1+0x20] ;  /* 0x0000200001027983 */ /* 0x000ea40000100a00 */
[----:B--2---:R-:W-:-:S05]  /*13910*/  MOV R2, R2 ;  /* 0x0000000200027202 */ /* 0x004fca0000000f00 */
[----:B-----5:R-:W-:-:S05]  /*13920*/  IMAD R5, R5, 0x8, R2 ;  /* 0x0000000805057824 */ /* 0x020fca00078e0202 */
[----:B------:R-:W-:-:S04]  /*13930*/  PRMT R5, R8, 0x654, R5 ;  /* 0x0000065408057816 */ /* 0x000fc80000000005 */
[----:B------:R0:W-:Y:S01]  /*13940*/  SYNCS.ARRIVE.TRANS64.RED.A1T0 RZ, [R5+URZ], RZ ;  /* 0x000000ff05ff79a7 */ /* 0x0001e2000810043f */
[----:B------:R-:W2:Y:S04]  /*13950*/  LDL.64 R2, [R1+0x1d0] ;  /* 0x0001d00001027983 */ /* 0x000ea80000100a00 */
[----:B------:R-:W3:Y:S04]  /*13960*/  LDL R9, [R1+0x1f0] ;  /* 0x0001f00001097983 */ /* 0x000ee80000100800 */
[----:B------:R-:W4:Y:S04]  /*13970*/  LDL.64 R10, [R1+0x1e0] ;  /* 0x0001e000010a7983 */ /* 0x000f280000100a00 */
[----:B------:R-:W4:Y:S01]  /*13980*/  LDL.64 R12, [R1+0xb8] ;  /* 0x0000b800010c7983 */ /* 0x000f220000100a00 */
[----:B--2---:R-:W-:-:S02]  /*13990*/  FMNMX.FTZ R4, R24, R2, !PT ;  /* 0x0000000218047209 */ /* 0x004fc40007810000 */
[----:B------:R-:W-:Y:S02]  /*139a0*/  FMNMX.FTZ R6, R26, R3, !PT ;  /* 0x000000031a067209 */ /* 0x000fe40007810000 */
[----:B0-----:R-:W-:Y:S02]  /*139b0*/  FMNMX.FTZ R5, R25, R4, !PT ;  /* 0x0000000419057209 */ /* 0x001fe40007810000 */
        /* <DEDUP_REMOVED lines=28> */
[----:B------:R-:W-:-:S03]  /*13b80*/  FMNMX.FTZ R5, R55, R6, !PT ;  /* 0x0000000637057209 */ /* 0x000fc60007810000 */
[----:B------:R-:W0:Y:S04]  /*13b90*/  SHFL.BFLY PT, R7, R4, 0x2, 0x1f ;  /* 0x0c401f0004077f89 */ /* 0x000e2800000e0000 */
[----:B------:R-:W-:Y:S04]  /*13ba0*/  STL.64 [R1+0x1d0], R4 ;  /* 0x0001d00401007387 */ /* 0x000fe80000100a00 */
[----:B------:R-:W2:Y:S01]  /*13bb0*/  LDL R14, [R1+0x1d4] ;  /* 0x0001d400010e7983 */ /* 0x000ea20000100800 */
[----:B0-----:R-:W-:-:S05]  /*13bc0*/  FMNMX.FTZ R7, R4, R7, !PT ;  /* 0x0000000704077209 */ /* 0x001fca0007810000 */
[----:B------:R-:W0:Y:S02]  /*13bd0*/  SHFL.BFLY PT, R6, R7, 0x1, 0x1f ;  /* 0x0c201f0007067f89 */ /* 0x000e2400000e0000 */
[----:B0-----:R-:W-:-:S05]  /*13be0*/  FMNMX.FTZ R6, R7, R6, !PT ;  /* 0x0000000607067209 */ /* 0x001fca0007810000 */
[----:B------:R-:W-:Y:S04]  /*13bf0*/  STL [R1+0x1d0], R6 ;  /* 0x0001d00601007387 */ /* 0x000fe80000100800 */
[----:B------:R-:W3:Y:S04]  /*13c00*/  LDL R15, [R1+0x1d0] ;  /* 0x0001d000010f7983 */ /* 0x000ee80000100800 */
[----:B--2---:R-:W0:Y:S02]  /*13c10*/  SHFL.BFLY PT, R5, R14, 0x2, 0x1f ;  /* 0x0c401f000e057f89 */ /* 0x004e2400000e0000 */
[----:B0-----:R-:W-:-:S05]  /*13c20*/  FMNMX.FTZ R5, R5, R14, !PT ;  /* 0x0000000e05057209 */ /* 0x001fca0007810000 */
[----:B------:R-:W0:Y:S02]  /*13c30*/  SHFL.BFLY PT, R4, R5, 0x1, 0x1f ;  /* 0x0c201f0005047f89 */ /* 0x000e2400000e0000 */
[----:B0-----:R-:W-:Y:S01]  /*13c40*/  FMNMX.FTZ R4, R5, R4, !PT ;  /* 0x0000000405047209 */ /* 0x001fe20007810000 */
[----:B---3--:R-:W-:-:S04]  /*13c50*/  FADD.FTZ R2, R2, -R15 ;  /* 0x8000000f02027221 */ /* 0x008fc80000010000 */
[----:B------:R-:W-:Y:S01]  /*13c60*/  FADD.FTZ R8, R3, -R4 ;  /* 0x8000000403087221 */ /* 0x000fe20000010000 */
[----:B------:R-:W-:-:S03]  /*13c70*/  FMUL.FTZ R2, R2, R9 ;  /* 0x0000000902027220 */ /* 0x000fc60000410000 */
[----:B------:R-:W-:Y:S01]  /*13c80*/  FMUL.FTZ R8, R9, R8 ;  /* 0x0000000809087220 */ /* 0x000fe20000410000 */
[----:B------:R-:W4:Y:S08]  /*13c90*/  MUFU.EX2 R171, R2 ;  /* 0x0000000200ab7308 */ /* 0x000f300000000800 */
[----:B------:R-:W0:Y:S01]  /*13ca0*/  MUFU.EX2 R160, R8 ;  /* 0x0000000800a07308 */ /* 0x000e220000000800 */
[----:B------:R1:W-:Y:S01]  /*13cb0*/  STL [R1+0x1d4], R4 ;  /* 0x0001d40401007387 */ /* 0x0003e20000100800 */
[----:B----4-:R-:W-:Y:S01]  /*13cc0*/  FMUL.FTZ R10, R171, R10 ;  /* 0x0000000aab0a7220 */ /* 0x010fe20000410000 */
[----:B0-----:R-:W-:-:S05]  /*13cd0*/  FMUL.FTZ R11, R11, R160 ;  /* 0x000000a00b0b7220 */ /* 0x001fca0000410000 */
[----:B------:R1:W-:Y:S04]  /*13ce0*/  STL.64 [R1+0x1e0], R10 ;  /* 0x0001e00a01007387 */ /* 0x0003e80000100a00 */
[----:B------:R-:W2:Y:S01]  /*13cf0*/  LD.E R3, desc[UR36][R12.64+0x4] ;  /* 0x000004240c037980 */ /* 0x000ea2000c101900 */
[----:B------:R-:W-:Y:S01]  /*13d00*/  BSSY B0, `(.L_x_5195) ;  /* 0x000000c000007945 */ /* 0x000fe20003800000 */
[----:B--2---:R-:W-:-:S13]  /*13d10*/  ISETP.NE.AND P0, PT, R3, RZ, PT ;  /* 0x000000ff0300720c */ /* 0x004fda0003f05270 */
[----:B-1----:R-:W-:Y:S05]  /*13d20*/  @P0 BRA `(.L_x_5196) ;  /* 0x0000000000240947 */ /* 0x002fea0003800000 */
[----:B------:R-:W2:Y:S04]  /*13d30*/  LDL.64 R6, [R1+0xc0] ;  /* 0x0000c00001067983 */ /* 0x000ea80000100a00 */
[----:B------:R-:W3:Y:S04]  /*13d40*/  LD.E R13, desc[UR36][R12.64] ;  /* 0x000000240c0d7980 */ /* 0x000ee8000c101900 */
[----:B--2---:R-:W2:Y:S01]  /*13d50*/  LD.E.64 R4, desc[UR36][R6.64] ;  /* 0x0000002406047980 */ /* 0x004ea2000c101b00 */
[----:B---3--:R-:W-:-:S04]  /*13d60*/  IMAD R2, R20, 0x40, R13 ;  /* 0x0000004014027824 */ /* 0x008fc800078e020d */
[----:B--2---:R-:W-:-:S05]  /*13d70*/  IMAD.WIDE R2, R2, 0x4, R4 ;  /* 0x0000000402027825 */ /* 0x004fca00078e0204 */
[----:B------:R0:W-:Y:S04]  /*13d80*/  ST.E desc[UR36][R2.64], R171 ;  /* 0x000000ab02007985 */ /* 0x0001e8000c101924 */
[----:B------:R-:W2:Y:S04]  /*13d90*/  LDL.64 R12, [R1+0xb8] ;  /* 0x0000b800010c7983 */ /* 0x000ea80000100a00 */
[----:B--2---:R-:W2:Y:S02]  /*13da0*/  LD.E R4, desc[UR36][R12.64+0x4] ;  /* 0x000004240c047980 */ /* 0x004ea4000c101900 */
[----:B0-2---:R-:W-:-:S13]  /*13db0*/  ISETP.NE.AND P0, PT, R4, RZ, PT ;  /* 0x000000ff0400720c */ /* 0x005fda0003f05270 */
.L_x_5196:
[----:B------:R-:W-:Y:S05]  /*13dc0*/  BSYNC B0 ;  /* 0x0000000000007941 */ /* 0x000fea0003800000 */
.L_x_5195:
[----:B------:R-:W-:Y:S04]  /*13dd0*/  BSSY B0, `(.L_x_5197) ;  /* 0x0000009000007945 */ /* 0x000fe80003800000 */
[----:B------:R-:W-:Y:S05]  /*13de0*/  @P0 BRA `(.L_x_5198) ;  /* 0x00000000001c0947 */ /* 0x000fea0003800000 */
[----:B------:R-:W2:Y:S04]  /*13df0*/  LDL.64 R4, [R1+0xc0] ;  /* 0x0000c00001047983 */ /* 0x000ea80000100a00 */
[----:B------:R-:W3:Y:S04]  /*13e00*/  LD.E R13, desc[UR36][R12.64] ;  /* 0x000000240c0d7980 */ /* 0x000ee8000c101900 */
[----:B--2---:R-:W2:Y:S01]  /*13e10*/  LD.E.64 R2, desc[UR36][R4.64] ;  /* 0x0000002404027980 */ /* 0x004ea2000c101b00 */
[----:B---3--:R-:W-:-:S04]  /*13e20*/  IMAD R20, R20, 0x40, R13 ;  /* 0x0000004014147824 */ /* 0x008fc800078e020d */
[----:B------:R-:W-:-:S04]  /*13e30*/  VIADD R20, R20, 0x8 ;  /* 0x0000000814147836 */ /* 0x000fc80000000000 */
[----:B--2---:R-:W-:-:S05]  /*13e40*/  IMAD.WIDE R2, R20, 0x4, R2 ;  /* 0x0000000414027825 */ /* 0x004fca00078e0202 */
[----:B------:R0:W-:Y:S02]  /*13e50*/  ST.E desc[UR36][R2.64], R160 ;  /* 0x000000a002007985 */ /* 0x0001e4000c101924 */
.L_x_5198:
[----:B------:R-:W-:Y:S05]  /*13e60*/  BSYNC B0 ;  /* 0x0000000000007941 */ /* 0x000fea0003800000 */
.L_x_5197:
[----:B------:R-:W2:Y:S04]  /*13e70*/  LDL R173, [R1+0x1f0] ;  /* 0x0001f00001ad7983 */ /* 0x000ea80000100800 */
[----:B------:R-:W2:Y:S04]  /*13e80*/  LDL.64 R18, [R1+0x1d0] ;  /* 0x0001d00001127983 */ /* 0x000ea80000100a00 */
        /* <DEDUP_REMOVED lines=56> */
[----:B------:R-:W4:Y:S01]  /*14210*/  LDL.64 R182, [R1+0x3d8] ;  /* 0x0003d80001b67983 */ /* 0x000f220000100a00 */
[----:B--2---:R-:W-:-:S04]  /*14220*/  FMUL.FTZ R18, R18, R173 ;  /* 0x000000ad12127220 */ /* 0x004fc80000410000 */
[-CC-:B0-----:R-:W-:Y:S01]  /*14230*/  FFMA.FTZ R2, R40, R173.reuse, -R18.reuse ;  /* 0x000000ad28027223 */ /* 0x181fe20000010812 */
[-CC-:B------:R-:W-:Y:S02]  /*14240*/  FFMA.FTZ R11, R41, R173.reuse, -R18.reuse ;  /* 0x000000ad290b7223 */ /* 0x180fe40000010812 */
[----:B------:R-:W2:Y:S01]  /*14250*/  LDL.64 R40, [R1+0x2b8] ;  /* 0x0002b80001287983 */ /* 0x000ea20000100a00 */
        /* <DEDUP_REMOVED lines=15> */
[-CC-:B------:R-:W-:Y:S01]  /*14350*/  FFMA.FTZ R16, R26, R173.reuse, -R162.reuse ;  /* 0x000000ad1a107223 */ /* 0x180fe200000108a2 */
[-CC-:B------:R-:W-:Y:S01]  /*14360*/  FFMA.FTZ R157, R27, R173.reuse, -R162.reuse ;  /* 0x000000ad1b9d7223 */ /* 0x180fe200000108a2 */
        /* <DEDUP_REMOVED lines=8> */
[----:B------:R-:W3:Y:S01]  /*143f0*/  MUFU.EX2 R16, R16 ;  /* 0x0000001000107308 */ /* 0x000ee20000000800 */
[-CC-:B------:R-:W-:Y:S01]  /*14400*/  FFMA.FTZ R159, R30, R173.reuse, -R162.reuse ;  /* 0x000000ad1e9f7223 */ /* 0x180fe200000108a2 */
[----:B------:R-:W-:-:S06]  /*14410*/  FFMA.FTZ R20, R31, R173, -R162 ;  /* 0x000000ad1f147223 */ /* 0x000fcc00000108a2 */
[----:B------:R-:W0:Y:S01]  /*14420*/  MUFU.EX2 R5, R5 ;  /* 0x0000000500057308 */ /* 0x000e220000000800 */
[----:B------:R-:W-:-:S07]  /*14430*/  FFMA.FTZ R161, R34, R173, -R162 ;  /* 0x000000ad22a17223 */ /* 0x000fce00000108a2 */
[----:B------:R-:W1:Y:S08]  /*14440*/  MUFU.EX2 R157, R157 ;  /* 0x0000009d009d7308 */ /* 0x000e700000000800 */
[----:B------:R-:W1:Y:S08]  /*14450*/  MUFU.EX2 R156, R156 ;  /* 0x0000009c009c7308 */ /* 0x000e700000000800 */
[----:B------:R-:W1:Y:S08]  /*14460*/  MUFU.EX2 R159, R159 ;  /* 0x0000009f009f7308 */ /* 0x000e700000000800 */
[----:B------:R-:W1:Y:S01]  /*14470*/  MUFU.EX2 R158, R158 ;  /* 0x0000009e009e7308 */ /* 0x000e620000000800 */
[----:B---3--:R-:W-:Y:S01]  /*14480*/  FADD.FTZ R30, R16, R155 ;  /* 0x0000009b101e7221 */ /* 0x008fe20000010000 */
[----:B------:R-:W-:-:S06]  /*14490*/  FFMA.FTZ R163, R38, R173, -R162 ;  /* 0x000000ad26a37223 */ /* 0x000fcc00000108a2 */
[----:B------:R-:W3:Y:S01]  /*144a0*/  MUFU.EX2 R20, R20 ;  /* 0x0000001400147308 */ /* 0x000ee20000000800 */
[----:B0-----:R-:W-:-:S07]  /*144b0*/  FADD.FTZ R31, R5, R154 ;  /* 0x0000009a051f7221 */ /* 0x001fce0000010000 */
[----:B------:R-:W0:Y:S08]  /*144c0*/  MUFU.EX2 R7, R7 ;  /* 0x0000000700077308 */ /* 0x000e300000000800 */
[----:B------:R3:W-:Y:S01]  /*144d0*/  MUFU.EX2 R19, R18 ;  /* 0x0000001200137308 */ /* 0x0007e20000000800 */
[----:B-1----:R-:W-:Y:S01]  /*144e0*/  FADD.FTZ R30, R157, R30 ;  /* 0x0000001e9d1e7221 */ /* 0x002fe20000010000 */
[----:B---3--:R-:W-:-:S06]  /*144f0*/  FFMA.FTZ R18, R35, R173, -R162 ;  /* 0x000000ad23127223 */ /* 0x008fcc00000108a2 */
[----:B------:R-:W1:Y:S01]  /*14500*/  MUFU.EX2 R161, R161 ;  /* 0x000000a100a17308 */ /* 0x000e620000000800 */
[----:B------:R-:W-:Y:S01]  /*14510*/  FADD.FTZ R31, R156, R31 ;  /* 0x0000001f9c1f7221 */ /* 0x000fe20000010000 */
[----:B------:R-:W-:-:S06]  /*14520*/  FFMA.FTZ R164, R39, R173, -R162 ;  /* 0x000000ad27a47223 */ /* 0x000fcc00000108a2 */
[----:B------:R-:W3:Y:S01]  /*14530*/  MUFU.EX2 R3, R3 ;  /* 0x0000000300037308 */ /* 0x000ee20000000800 */
[----:B------:R-:W-:Y:S01]  /*14540*/  FADD.FTZ R35, R159, R30 ;  /* 0x0000001e9f237221 */ /* 0x000fe20000010000 */
[----:B------:R-:W-:-:S06]  /*14550*/  FADD.FTZ R30, R158, R31 ;  /* 0x0000001f9e1e7221 */ /* 0x000fcc0000010000 */
[----:B------:R-:W3:Y:S01]  /*14560*/  MUFU.EX2 R18, R18 ;  /* 0x0000001200127308 */ /* 0x000ee20000000800 */
[----:B------:R-:W-:-:S07]  /*14570*/  FFMA.FTZ R165, R42, R173, -R162 ;  /* 0x000000ad2aa57223 */ /* 0x000fce00000108a2 */
[----:B------:R-:W3:Y:S01]  /*14580*/  MUFU.EX2 R6, R6 ;  /* 0x0000000600067308 */ /* 0x000ee20000000800 */
[----:B------:R-:W-:Y:S01]  /*14590*/  FADD.FTZ R34, R20, R35 ;  /* 0x0000002314227221 */ /* 0x000fe20000010000 */
[----:B0-----:R-:W-:-:S06]  /*145a0*/  FADD.FTZ R30, R7, R30 ;  /* 0x0000001e071e7221 */ /* 0x001fcc0000010000 */
[----:B------:R-:W0:Y:S01]  /*145b0*/  MUFU.EX2 R163, R163 ;  /* 0x000000a300a37308 */ /* 0x000e220000000800 */
[----:B------:R-:W-:-:S07]  /*145c0*/  FFMA.FTZ R166, R43, R173, -R162 ;  /* 0x000000ad2ba67223 */ /* 0x000fce00000108a2 */
[----:B------:R-:W0:Y:S01]  /*145d0*/  MUFU.EX2 R4, R4 ;  /* 0x0000000400047308 */ /* 0x000e220000000800 */
[----:B-1----:R-:W-:Y:S01]  /*145e0*/  FADD.FTZ R35, R161, R34 ;  /* 0x00000022a1237221 */ /* 0x002fe20000010000 */
[----:B---3--:R-:W-:-:S06]  /*145f0*/  FADD.FTZ R31, R3, R30 ;  /* 0x0000001e031f7221 */ /* 0x008fcc0000010000 */
[----:B------:R-:W-:Y:S01]  /*14600*/  MUFU.EX2 R9, R9 ;  /* 0x0000000900097308 */ /* 0x000fe20000000800 */
[----:B------:R-:W-:-:S07]  /*14610*/  FFMA.FTZ R167, R46, R173, -R162 ;  /* 0x000000ad2ea77223 */ /* 0x000fce00000108a2 */
[----:B------:R-:W1:Y:S01]  /*14620*/  MUFU.EX2 R164, R164 ;  /* 0x000000a400a47308 */ /* 0x000e620000000800 */
[----:B------:R-:W-:Y:S01]  /*14630*/  FADD.FTZ R30, R18, R35 ;  /* 0x00000023121e7221 */ /* 0x000fe20000010000 */
[----:B------:R-:W-:-:S06]  /*14640*/  FADD.FTZ R31, R6, R31 ;  /* 0x0000001f061f7221 */ /* 0x000fcc0000010000 */
[----:B------:R-:W-:Y:S01]  /*14650*/  MUFU.EX2 R2, R2 ;  /* 0x0000000200027308 */ /* 0x000fe20000000800 */
[----:B------:R-:W-:-:S07]  /*14660*/  FFMA.FTZ R168, R47, R173, -R162 ;  /* 0x000000ad2fa87223 */ /* 0x000fce00000108a2 */
[----:B------:R-:W3:Y:S01]  /*14670*/  MUFU.EX2 R165, R165 ;  /* 0x000000a500a57308 */ /* 0x000ee20000000800 */
[----:B0-----:R-:W-:Y:S01]  /*14680*/  FADD.FTZ R35, R163, R30 ;  /* 0x0000001ea3237221 */ /* 0x001fe20000010000 */
[----:B------:R-:W-:-:S06]  /*14690*/  FADD.FTZ R30, R4, R31 ;  /* 0x0000001f041e7221 */ /* 0x000fcc0000010000 */
[----:B------:R-:W-:Y:S01]  /*146a0*/  MUFU.EX2 R11, R11 ;  /* 0x0000000b000b7308 */ /* 0x000fe20000000800 */
[----:B------:R-:W-:-:S07]  /*146b0*/  FFMA.FTZ R153, R50, R173, -R162 ;  /* 0x000000ad32997223 */ /* 0x000fce00000108a2 */
[----:B------:R-:W0:Y:S01]  /*146c0*/  MUFU.EX2 R166, R166 ;  /* 0x000000a600a67308 */ /* 0x000e220000000800 */
[----:B-1----:R-:W-:Y:S01]  /*146d0*/  FADD.FTZ R34, R164, R35 ;  /* 0x00000023a4227221 */ /* 0x002fe20000010000 */
[----:B------:R-:W-:-:S06]  /*146e0*/  FADD.FTZ R31, R9, R30 ;  /* 0x0000001e091f7221 */ /* 0x000fcc0000010000 */
[----:B------:R-:W-:Y:S01]  /*146f0*/  MUFU.EX2 R8, R8 ;  /* 0x0000000800087308 */ /* 0x000fe20000000800 */
[----:B------:R-:W-:-:S07]  /*14700*/  FFMA.FTZ R170, R51, R173, -R162 ;  /* 0x000000ad33aa7223 */ /* 0x000fce00000108a2 */
[----:B------:R-:W1:Y:S01]  /*14710*/  MUFU.EX2 R167, R167 ;  /* 0x000000a700a77308 */ /* 0x000e620000000800 */
[----:B---3--:R-:W-:Y:S01]  /*14720*/  FADD.FTZ R35, R165, R34 ;  /* 0x00000022a5237221 */ /* 0x008fe20000010000 */
        /* <DEDUP_REMOVED lines=11> */
[----:B------:R-:W-:Y:S08]  /*147e0*/  MUFU.EX2 R17, R17 ;  /* 0x0000001100117308 */ /* 0x000ff00000000800 */
[----:B------:R-:W1:Y:S01]  /*147f0*/  MUFU.EX2 R170, R170 ;  /* 0x000000aa00aa7308 */ /* 0x000e620000000800 */
[----:B---3--:R-:W-:Y:S01]  /*14800*/  FADD.FTZ R34, R168, R35 ;  /* 0x00000023a8227221 */ /* 0x008fe20000010000 */
[----:B------:R-:W-:-:S06]  /*14810*/  FADD.FTZ R31, R15, R30 ;  /* 0x0000001e0f1f7221 */ /* 0x000fcc0000010000 */
[----:B------:R-:W3:Y:S08]  /*14820*/  MUFU.EX2 R14, R14 ;  /* 0x0000000e000e7308 */ /* 0x000ef00000000800 */
[----:B------:R-:W2:Y:S01]  /*14830*/  MUFU.EX2 R169, R169 ;  /* 0x000000a900a97308 */ /* 0x000ea20000000800 */
[----:B0-----:R-:W-:Y:S01]  /*14840*/  FADD.FTZ R35, R153, R34 ;  /* 0x0000002299237221 */ /* 0x001fe20000010000 */
[----:B------:R-:W-:-:S06]  /*14850*/  FADD.FTZ R30, R10, R31 ;  /* 0x0000001f0a1e7221 */ /* 0x000fcc0000010000 */
[----:B------:R-:W0:Y:S01]  /*14860*/  MUFU.EX2 R172, R172 ;  /* 0x000000ac00ac7308 */ /* 0x000e220000000800 */
[----:B-1----:R-:W-:Y:S01]  /*14870*/  FADD.FTZ R34, R170, R35 ;  /* 0x00000023aa227221 */ /* 0x002fe20000010000 */
[----:B------:R-:W-:-:S04]  /*14880*/  FADD.FTZ R31, R17, R30 ;  /* 0x0000001e111f7221 */ /* 0x000fc80000010000 */
[----:B---3--:R-:W-:Y:S01]  /*14890*/  FADD.FTZ R30, R14, R31 ;  /* 0x0000001f0e1e7221 */ /* 0x008fe20000010000 */
[----:B--2---:R-:W-:-:S03]  /*148a0*/  FADD.FTZ R35, R169, R34 ;  /* 0x00000022a9237221 */ /* 0x004fc60000010000 */
[----:B------:R-:W-:Y:S01]  /*148b0*/  FADD.FTZ R30, R19, R30 ;  /* 0x0000001e131e7221 */ /* 0x000fe20000010000 */
[C---:B------:R-:W-:Y:S01]  /*148c0*/  FMUL.FTZ R41, R160.reuse, R41 ;  /* 0x00000029a0297220 */ /* 0x040fe20000410000 */
[C---:B------:R-:W-:Y:S01]  /*148d0*/  FMUL.FTZ R40, R160.reuse, R40 ;  /* 0x00000028a0287220 */ /* 0x040fe20000410000 */
[C---:B----4-:R-:W-:Y:S01]  /*148e0*/  FMUL.FTZ R175, R160.reuse, R175 ;  /* 0x000000afa0af7220 */ /* 0x050fe20000410000 */
[----:B------:R-:W-:Y:S01]  /*148f0*/  FMUL.FTZ R174, R160, R174 ;  /* 0x000000aea0ae7220 */ /* 0x000fe20000410000 */
[----:B0-----:R-:W-:Y:S01]  /*14900*/  FADD.FTZ R31, R172, R35 ;  /* 0x00000023ac1f7221 */ /* 0x001fe20000010000 */
[C---:B------:R-:W-:Y:S01]  /*14910*/  FMUL.FTZ R35, R171.reuse, R13 ;  /* 0x0000000dab237220 */ /* 0x040fe20000410000 */
[----:B------:R-:W-:-:S03]  /*14920*/  FMUL.FTZ R34, R171, R12 ;  /* 0x0000000cab227220 */ /* 0x000fc60000410000 */
[----:B------:R-:W-:Y:S01]  /*14930*/  STL.64 [R1+0x1e0], R30 ;  /* 0x0001e01e01007387 */ /* 0x000fe20000100a00 */
[----:B------:R-:W-:Y:S01]  /*14940*/  BAR.SYNC.DEFER_BLOCKING 0xf, 0x100 ;  /* 0x03c4000000007b1d */ /* 0x000fe20000010000 */
        /* <DEDUP_REMOVED lines=16> */
[----:B------:R-:W2:Y:S04]  /*14a50*/  LD.E.64 R12, desc[UR36][R96.64+0x8] ;  /* 0x00000824600c7980 */ /* 0x000ea8000c101b00 */
[----:B------:R-:W3:Y:S04]  /*14a60*/  LD.E.64 R154, desc[UR36][R96.64] ;  /* 0x00000024609a7980 */ /* 0x000ee8000c101b00 */
[----:B------:R-:W-:Y:S04]  /*14a70*/  STL.64 [R1+0x2b8], R40 ;  /* 0x0002b82801007387 */ /* 0x000fe80000100a00 */
[----:B------:R0:W-:Y:S01]  /*14a80*/  STL.64 [R1+0x398], R174 ;  /* 0x000398ae01007387 */ /* 0x0001e20000100a00 */
[C---:B------:R-:W-:Y:S01]  /*14a90*/  FMUL.FTZ R77, R171.reuse, R77 ;  /* 0x0000004dab4d7220 */ /* 0x040fe20000410000 */
[C---:B------:R-:W-:Y:S01]  /*14aa0*/  FMUL.FTZ R76, R171.reuse, R76 ;  /* 0x0000004cab4c7220 */ /* 0x040fe20000410000 */
[C---:B------:R-:W-:Y:S01]  /*14ab0*/  FMUL.FTZ R85, R171.reuse, R85 ;  /* 0x00000055ab557220 */ /* 0x040fe20000410000 */
[C---:B------:R-:W-:Y:S01]  /*14ac0*/  FMUL.FTZ R84, R171.reuse, R84 ;  /* 0x00000054ab547220 */ /* 0x040fe20000410000 */
[C---:B------:R-:W-:Y:S01]  /*14ad0*/  FMUL.FTZ R83, R171.reuse, R83 ;  /* 0x00000053ab537220 */ /* 0x040fe20000410000 */
[C---:B------:R-:W-:Y:S01]  /*14ae0*/  FMUL.FTZ R82, R171.reuse, R82 ;  /* 0x00000052ab527220 */ /* 0x040fe20000410000 */
[----:B0-----:R-:W4:Y:S01]  /*14af0*/  LDL R174, [R1+0x2b8] ;  /* 0x0002b80001ae7983 */ /* 0x001f220000100800 */
        /* <DEDUP_REMOVED lines=162> */
[----:B0-----:R-:W3:Y:S04]  /*15520*/  LDL R24, [R1+0x200] ;  /* 0x0002000001187983 */ /* 0x001ee80000100800 */
[----:B------:R-:W3:Y:S04]  /*15530*/  LDL R88, [R1+0x204] ;  /* 0x0002040001587983 */ /* 0x000ee80000100800 */
[----:B------:R-:W3:Y:S04]  /*15540*/  LDL R90, [R1+0x208] ;  /* 0x00020800015a7983 */ /* 0x000ee80000100800 */
[----:B------:R-:W3:Y:S04]  /*15550*/  LDL R92, [R1+0x20c] ;  /* 0x00020c00015c7983 */ /* 0x000ee80000100800 */
[----:B-1----:R-:W3:Y:S04]  /*15560*/  LDL R28, [R1+0x210] ;  /* 0x00021000011c7983 */ /* 0x002ee80000100800 */
[----:B------:R-:W3:Y:S04]  /*15570*/  LDL R94, [R1+0x214] ;  /* 0x00021400015e7983 */ /* 0x000ee80000100800 */
[----:B------:R-:W3:Y:S04]  /*15580*/  LDL R96, [R1+0x218] ;  /* 0x0002180001607983 */ /* 0x000ee80000100800 */
[----:B------:R-:W3:Y:S04]  /*15590*/  LDL R98, [R1+0x21c] ;  /* 0x00021c0001627983 */ /* 0x000ee80000100800 */
[----:B------:R-:W3:Y:S04]  /*155a0*/  LDL R30, [R1+0x220] ;  /* 0x00022000011e7983 */ /* 0x000ee80000100800 */
[----:B------:R-:W3:Y:S04]  /*155b0*/  LDL R100, [R1+0x224] ;  /* 0x0002240001647983 */ /* 0x000ee80000100800 */
[----:B------:R-:W3:Y:S04]  /*155c0*/  LDL R102, [R1+0x228] ;  /* 0x0002280001667983 */ /* 0x000ee80000100800 */
[----:B------:R-:W3:Y:S04]  /*155d0*/  LDL R104, [R1+0x22c] ;  /* 0x00022c0001687983 */ /* 0x000ee80000100800 */
        /* <DEDUP_REMOVED lines=115> */
[----:B----4-:R0:W-:Y:S04]  /*15d10*/  STL [R1+0x2b8], R174 ;  /* 0x0002b8ae01007387 */ /* 0x0101e80000100800 */
[----:B------:R-:W4:Y:S04]  /*15d20*/  LDL R171, [R1+0x1c0] ;  /* 0x0001c00001ab7983 */ /* 0x000f280000100800 */
[----:B0-----:R-:W4:Y:S04]  /*15d30*/  LDL.64 R174, [R1+0x88] ;  /* 0x0000880001ae7983 */ /* 0x001f280000100a00 */
        /* <DEDUP_REMOVED lines=86> */
[----:B------:R1:W-:Y:S04]  /*162a0*/  STL [R1+0x35c], R31 ;  /* 0x00035c1f01007387 */ /* 0x0003e80000100800 */
[----:B------:R-:W-:Y:S04]  /*162b0*/  STL [R1+0x360], R68 ;  /* 0x0003604401007387 */ /* 0x000fe80000100800 */
[----:B------:R-:W-:Y:S04]  /*162c0*/  STL [R1+0x364], R33 ;  /* 0x0003642101007387 */ /* 0x000fe80000100800 */
[----:B------:R2:W-:Y:S04]  /*162d0*/  STL [R1+0x368], R35 ;  /* 0x0003682301007387 */ /* 0x0005e80000100800 */
        /* <DEDUP_REMOVED lines=37> */
[----:B0-----:R-:W4:Y:S04]  /*16530*/  LDL.128 R24, [R1+0x200] ;  /* 0x0002000001187983 */ /* 0x001f280000100c00 */
[----:B-1----:R-:W4:Y:S04]  /*16540*/  LDL.128 R28, [R1+0x210] ;  /* 0x00021000011c7983 */ /* 0x002f280000100c00 */
[----:B--2---:R-:W2:Y:S04]  /*16550*/  LDL.128 R32, [R1+0x220] ;  /* 0x0002200001207983 */ /* 0x004ea80000100c00 */
        /* <DEDUP_REMOVED lines=29> */
[----:B------:R-:W-:Y:S01]  /*16730*/  MOV R13, R12 ;  /* 0x0000000c000d7202 */ /* 0x000fe20000000f00 */
[----:B------:R-:W-:Y:S01]  /*16740*/  IMAD R174, R171, 0x1000, R174 ;  /* 0x00001000abae7824 */ /* 0x000fe200078e02ae */
[----:B------:R-:W-:-:S02]  /*16750*/  F2FP.F16.F32.PACK_AB R156, R156, R5 ;  /* 0x000000059c9c723e */ /* 0x000fc400000000ff */
[----:B------:R-:W-:Y:S01]  /*16760*/  F2FP.F16.F32.PACK_AB R157, R157, R16 ;  /* 0x000000109d9d723e */ /* 0x000fe200000000ff */
[--C-:B------:R-:W-:Y:S01]  /*16770*/  IMAD R155, R155, 0x2, R13.reuse ;  /* 0x000000029b9b7824 */ /* 0x100fe200078e020d */
[----:B------:R-:W-:Y:S01]  /*16780*/  F2FP.F16.F32.PACK_AB R158, R7, R158 ;  /* 0x0000009e079e723e */ /* 0x000fe200000000ff */
[----:B------:R-:W-:Y:S01]  /*16790*/  IMAD R12, R154, 0x2, R13 ;  /* 0x000000029a0c7824 */ /* 0x000fe200078e020d */
[----:B------:R-:W-:Y:S02]  /*167a0*/  F2FP.F16.F32.PACK_AB R159, R20, R159 ;  /* 0x0000009f149f723e */ /* 0x000fe400000000ff */
[----:B------:R-:W-:Y:S02]  /*167b0*/  F2FP.F16.F32.PACK_AB R160, R6, R3 ;  /* 0x0000000306a0723e */ /* 0x000fe400000000ff */
[----:B------:R-:W-:Y:S02]  /*167c0*/  F2FP.F16.F32.PACK_AB R161, R18, R161 ;  /* 0x000000a112a1723e */ /* 0x000fe400000000ff */
[----:B------:R-:W-:-:S02]  /*167d0*/  F2FP.F16.F32.PACK_AB R162, R9, R4 ;  /* 0x0000000409a2723e */ /* 0x000fc400000000ff */
[----:B------:R-:W-:Y:S02]  /*167e0*/  F2FP.F16.F32.PACK_AB R163, R164, R163 ;  /* 0x000000a3a4a3723e */ /* 0x000fe400000000ff */
[----:B------:R-:W-:Y:S01]  /*167f0*/  F2FP.F16.F32.PACK_AB R165, R166, R165 ;  /* 0x000000a5a6a5723e */ /* 0x000fe200000000ff */
[----:B------:R-:W-:Y:S01]  /*16800*/  IMAD R154, R154, 0x2, R155 ;  /* 0x000000029a9a7824 */ /* 0x000fe200078e029b */
[----:B------:R-:W-:Y:S02]  /*16810*/  R2UR UR6, R174 ;  /* 0x00000000ae0672ca */ /* 0x000fe400000e0000 */
[----:B------:R-:W-:Y:S02]  /*16820*/  R2UR UR7, R175 ;  /* 0x00000000af0772ca */ /* 0x000fe400000e0000 */
[----:B------:R-:W-:Y:S02]  /*16830*/  F2FP.F16.F32.PACK_AB R164, R11, R2 ;  /* 0x000000020ba4723e */ /* 0x000fe400000000ff */
[----:B------:R-:W-:-:S02]  /*16840*/  F2FP.F16.F32.PACK_AB R166, R15, R8 ;  /* 0x000000080fa6723e */ /* 0x000fc400000000ff */
[----:B------:R-:W-:Y:S02]  /*16850*/  F2FP.F16.F32.PACK_AB R167, R168, R167 ;  /* 0x000000a7a8a7723e */ /* 0x000fe400000000ff */
[----:B------:R-:W-:Y:S02]  /*16860*/  F2FP.F16.F32.PACK_AB R176, R17, R10 ;  /* 0x0000000a11b0723e */ /* 0x000fe400000000ff */
[----:B------:R-:W-:Y:S02]  /*16870*/  F2FP.F16.F32.PACK_AB R177, R170, R153 ;  /* 0x00000099aab1723e */ /* 0x000fe400000000ff */
[----:B------:R-:W-:Y:S02]  /*16880*/  F2FP.F16.F32.PACK_AB R178, R19, R14 ;  /* 0x0000000e13b2723e */ /* 0x000fe400000000ff */
[----:B------:R-:W-:Y:S01]  /*16890*/  F2FP.F16.F32.PACK_AB R179, R172, R169 ;  /* 0x000000a9acb3723e */ /* 0x000fe200000000ff */
[----:B------:R-:W-:Y:S04]  /*168a0*/  STSM.16.M88.4 [R13], R156 ;  /* 0x0000009c0d007844 */ /* 0x000fe80000000200 */
[----:B------:R-:W-:Y:S04]  /*168b0*/  STSM.16.M88.4 [R12], R160 ;  /* 0x000000a00c007844 */ /* 0x000fe80000000200 */
[----:B------:R-:W-:Y:S04]  /*168c0*/  STSM.16.M88.4 [R155], R164 ;  /* 0x000000a49b007844 */ /* 0x000fe80000000200 */
[----:B------:R-:W-:Y:S01]  /*168d0*/  STSM.16.M88.4 [R154], R176 ;  /* 0x000000b09a007844 */ /* 0x000fe20000000200 */
[----:B------:R-:W-:-:S02]  /*168e0*/  VIADD R2, R174, 0x80 ;  /* 0x00000080ae027836 */ /* 0x000fc40000000000 */
[----:B------:R-:W-:Y:S01]  /*168f0*/  IMAD.MOV.U32 R3, RZ, RZ, R175 ;  /* 0x000000ffff037224 */ /* 0x000fe200078e00af */
[----:B--2---:R-:W-:-:S06]  /*16900*/  WARPGROUP.ARRIVE ;  /* 0x00000000000079c5 */ /* 0x004fcc0000000000 */
[----:B------:R-:W-:Y:S01]  /*16910*/  HGMMA.64x256x16.F32 R24, R156, gdesc[UR4].tnspB, R24, gsb0 ;  /* 0x43e000049c187df0 */ /* 0x000fe20008000818 */
[----:B------:R-:W-:Y:S02]  /*16920*/  R2UR UR6, R2 ;  /* 0x00000000020672ca */ /* 0x000fe400000e0000 */
[----:B------:R-:W-:Y:S01]  /*16930*/  R2UR UR7, R3 ;  /* 0x00000000030772ca */ /* 0x000fe200000e0000 */
[----:B------:R-:W-:Y:S02]  /*16940*/  VIADD R2, R174, 0x100 ;  /* 0x00000100ae027836 */ /* 0x000fe40000000000 */
[----:B------:R-:W-:Y:S01]  /*16950*/  IMAD.MOV.U32 R3, RZ, RZ, R175 ;  /* 0x000000ffff037224 */ /* 0x000fe200078e00af */
        /* <DEDUP_REMOVED lines=414> */
.L_x_5200:
[----:B------:R-:W-:Y:S05]  /*18340*/  BSYNC B0 ;  /* 0x0000000000007941 */ /* 0x000fea0003800000 */
.L_x_5199:
[----:B------:R-:W2:Y:S04]  /*18350*/  LDL.64 R4, [R1+0x48] ;  /* 0x0000480001047983 */ /* 0x000ea80000100a00 */
[----:B------:R-:W3:Y:S01]  /*18360*/  LDL R3, [R1+0x34] ;  /* 0x0000340001037983 */ /* 0x000ee20000100800 */
[C---:B------:R-:W-:Y:S01]  /*18370*/  ISETP.GT.AND P0, PT, R0.reuse, R21, PT ;  /* 0x000000150000720c */ /* 0x040fe20003f04270 */
[----:B------:R-:W-:Y:S01]  /*18380*/  VIADD R0, R0, 0xffffffff ;  /* 0xffffffff00007836 */ /* 0x000fe20000000000 */
[----:B--2---:R-:W-:-:S05]  /*18390*/  MOV R5, R4 ;  /* 0x0000000400057202 */ /* 0x004fca0000000f00 */
[----:B-----5:R-:W-:-:S05]  /*183a0*/  IMAD R2, R2, 0x8, R5 ;  /* 0x0000000802027824 */ /* 0x020fca00078e0205 */
[----:B---3--:R-:W-:-:S04]  /*183b0*/  PRMT R2, R3, 0x654, R2 ;  /* 0x0000065403027816 */ /* 0x008fc80000000002 */
[----:B------:R0:W-:Y:S01]  /*183c0*/  SYNCS.ARRIVE.TRANS64.RED.A1T0 RZ, [R2+URZ], RZ ;  /* 0x000000ff02ff79a7 */ /* 0x0001e2000810043f */
[----:B------:R-:W-:Y:S05]  /*183d0*/  @P0 BRA `(.L_x_5201) ;  /* 0xffffff9000b00947 */ /* 0x000fea000383ffff */
.L_x_5178:
[----:B------:R-:W-:-:S13]  /*183e0*/  ISETP.GE.AND P0, PT, R0, R22, PT ;  /* 0x000000160000720c */ /* 0x000fda0003f06270 */
[----:B------:R-:W-:Y:S05]  /*183f0*/  @!P0 BRA `(.L_x_5202) ;  /* 0x0000007800ec8947 */ /* 0x000fea0003800000 */
.L_x_5235:
[----:B------:R-:W2:Y:S04]  /*18400*/  LDL R20, [R1+0x1c0] ;  /* 0x0001c00001147983 */ /* 0x000ea80000100800 */
[----:B01----:R-:W3:Y:S04]  /*18410*/  LDL R2, [R1+0x1c8] ;  /* 0x0001c80001027983 */ /* 0x003ee80000100800 */
        /* <DEDUP_REMOVED lines=18> */
.L_x_5204:
[----:B------:R-:W-:Y:S05]  /*18540*/  BSYNC B0 ;  /* 0x0000000000007941 */ /* 0x000fea0003800000 */
.L_x_5203:
        /* <DEDUP_REMOVED lines=9> */
.L_x_5206:
[----:B------:R-:W-:Y:S05]  /*185e0*/  BSYNC B0 ;  /* 0x0000000000007941 */ /* 0x000fea0003800000 */
.L_x_5205:
[----:B------:R-:W-:Y:S04]  /*185f0*/  BSSY B0, `(.L_x_5207) ;  /* 0x0000006000007945 */ /* 0x000fe80003800000 */
[----:B-1----:R-:W-:Y:S05]  /*18600*/  @P0 BRA `(.L_x_5208) ;  /* 0x0000000000100947 */ /* 0x002fea0003800000 */
[----:B-----5:R-:W-:Y:S01]  /*18610*/  IMAD R6, R6, 0x8, R3 ;  /* 0x0000000806067824 */ /* 0x020fe200078e0203 */
[----:B------:R-:W-:-:S04]  /*18620*/  SHF.L.U32 R7, R7, 0x1f, RZ ;  /* 0x0000001f07077819 */ /* 0x000fc800000006ff */
[----:B------:R-:W1:Y:S02]  /*18630*/  SYNCS.PHASECHK.TRANS64.TRYWAIT P0, [R6+URZ], R7 ;  /* 0x00000007060075a7 */ /* 0x000e64000800017f */
[----:B-1----:R-:W-:Y:S05]  /*18640*/  @!P0 BRA `(.L_x_5209) ;  /* 0x0000010400808947 */ /* 0x002fea0003800000 */
.L_x_5208:
[----:B------:R-:W-:Y:S05]  /*18650*/  BSYNC B0 ;  /* 0x0000000000007941 */ /* 0x000fea0003800000 */
.L_x_5207:
        /* <DEDUP_REMOVED lines=57> */
.L_x_5211:
[----:B------:R-:W-:Y:S05]  /*189f0*/  BSYNC B0 ;  /* 0x0000000000007941 */ /* 0x000fea0003800000 */
.L_x_5210:
        /* <DEDUP_REMOVED lines=8> */
.L_x_5213:
[----:B------:R-:W-:Y:S05]  /*18a80*/  BSYNC B0 ;  /* 0x0000000000007941 */ /* 0x000fea0003800000 */
.L_x_5212:
[----:B------:R-:W-:Y:S04]  /*18a90*/  BSSY B0, `(.L_x_5214) ;  /* 0x0000004000007945 */ /* 0x000fe80003800000 */
[----:B-1----:R-:W-:Y:S05]  /*18aa0*/  @P0 BRA `(.L_x_5215) ;  /* 0x0000000000080947 */ /* 0x002fea0003800000 */
[----:B------:R-:W1:Y:S02]  /*18ab0*/  SYNCS.PHASECHK.TRANS64.TRYWAIT P0, [R12+URZ], R13 ;  /* 0x0000000d0c0075a7 */ /* 0x000e64000800017f */
[----:B-1----:R-:W-:Y:S05]  /*18ac0*/  @!P0 BRA `(.L_x_5216) ;  /* 0x0000010000748947 */ /* 0x002fea0003800000 */
.L_x_5215:
[----:B------:R-:W-:Y:S05]  /*18ad0*/  BSYNC B0 ;  /* 0x0000000000007941 */ /* 0x000fea0003800000 */
.L_x_5214:
        /* <DEDUP_REMOVED lines=439> */
.L_x_5218:
[----:B------:R-:W-:Y:S05]  /*1a650*/  BSYNC B0 ;  /* 0x0000000000007941 */ /* 0x000fea0003800000 */
.L_x_5217:
[----:B------:R-:W2:Y:S02]  /*1a660*/  LDL.64 R2, [R1+0x20] ;  /* 0x0000200001027983 */ /* 0x000ea40000100a00 */
[----:B--2---:R-:W-:-:S05]  /*1a670*/  MOV R2, R2 ;  /* 0x0000000200027202 */ /* 0x004fca0000000f00 */
[----:B-----5:R-:W-:-:S05]  /*1a680*/  IMAD R5, R5, 0x8, R2 ;  /* 0x0000000805057824 */ /* 0x020fca00078e0202 */
[----:B------:R-:W-:-:S04]  /*1a690*/  PRMT R5, R8, 0x654, R5 ;  /* 0x0000065408057816 */ /* 0x000fc80000000005 */
[----:B------:R0:W-:Y:S01]  /*1a6a0*/  SYNCS.ARRIVE.TRANS64.RED.A1T0 RZ, [R5+URZ], RZ ;  /* 0x000000ff05ff79a7 */ /* 0x0001e2000810043f */
[----:B------:R-:W2:Y:S04]  /*1a6b0*/  LDL R2, [R1+0xcc] ;  /* 0x0000cc0001027983 */ /* 0x000ea80000100800 */
[----:B------:R-:W3:Y:S04]  /*1a6c0*/  LDL.64 R18, [R1+0xf0] ;  /* 0x0000f00001127983 */ /* 0x000ee80000100a00 */
[----:B------:R-:W4:Y:S04]  /*1a6d0*/  LDL R15, [R1+0x50] ;  /* 0x00005000010f7983 */ /* 0x000f280000100800 */
[----:B------:R-:W4:Y:S04]  /*1a6e0*/  LDL R21, [R1+0xf8] ;  /* 0x0000f80001157983 */ /* 0x000f280000100800 */
[----:B------:R-:W4:Y:S04]  /*1a6f0*/  LDL.128 R8, [R1+0xe0] ;  /* 0x0000e00001087983 */ /* 0x000f280000100c00 */
[----:B0-----:R-:W4:Y:S01]  /*1a700*/  LDL.128 R4, [R1+0xd0] ;  /* 0x0000d00001047983 */ /* 0x001f220000100c00 */
[----:B------:R-:W-:Y:S01]  /*1a710*/  BSSY B0, `(.L_x_5219) ;  /* 0x000003b000007945 */ /* 0x000fe20003800000 */
[----:B--2---:R-:W-:-:S04]  /*1a720*/  SHF.R.S32.HI R3, RZ, 0x1f, R2 ;  /* 0x0000001fff037819 */ /* 0x004fc80000011402 */
        /* <DEDUP_REMOVED lines=15> */
[----:B---3--:R-:W-:Y:S01]  /*1a820*/  ISETP.NE.AND P0, PT, R18, 0x1, PT ;  /* 0x000000011200780c */ /* 0x008fe20003f05270 */
[----:B------:R-:W-:Y:S01]  /*1a830*/  IMAD.IADD R16, R3, 0x1, -R16 ;  /* 0x0000000103107824 */ /* 0x000fe200078e0a10 */
[----:B------:R-:W-:Y:S01]  /*1a840*/  LOP3.LUT R2, R2, 0x1ffffffe, RZ, 0xc0, !PT ;  /* 0x1ffffffe02027812 */ /* 0x000fe200078ec0ff */
[----:B----4-:R-:W-:-:S04]  /*1a850*/  IMAD R3, R15, 0x4, R12 ;  /* 0x000000040f037824 */ /* 0x010fc800078e020c */
[----:B------:R-:W-:Y:S02]  /*1a860*/  IMAD.IADD R2, R17, 0x1, -R2 ;  /* 0x0000000111027824 */ /* 0x000fe400078e0a02 */
[----:B------:R-:W-:-:S04]  /*1a870*/  IMAD.U32 R3, R3, 0x10, R16 ;  /* 0x0000001003037824 */ /* 0x000fc800078e0010 */
[----:B------:R-:W-:-:S04]  /*1a880*/  IMAD R2, R2, 0x8, R3 ;  /* 0x0000000802027824 */ /* 0x000fc800078e0203 */
[----:B------:R-:W-:-:S05]  /*1a890*/  @P0 IMAD.HI.U32 R12, R2, R19, RZ ;  /* 0x00000013020c0227 */ /* 0x000fca00078e00ff */
[----:B------:R-:W-:Y:S01]  /*1a8a0*/  @P0 SHF.R.U32.HI R2, RZ, R21, R12 ;  /* 0x00000015ff020219 */ /* 0x000fe2000001160c */
[----:B------:R-:W-:Y:S01]  /*1a8b0*/  IMAD.SHL.U32 R16, R0, 0x40, RZ ;  /* 0x0000004000107824 */ /* 0x000fe200078e00ff */
[----:B------:R-:W-:-:S03]  /*1a8c0*/  LOP3.LUT R14, R14, 0x7ffffffc, RZ, 0xc0, !PT ;  /* 0x7ffffffc0e0e7812 */ /* 0x000fc600078ec0ff */
[----:B------:R-:W0:Y:S01]  /*1a8d0*/  SHFL.IDX PT, R15, R2, RZ, 0x1c1f ;  /* 0x001c1fff020f7589 */ /* 0x000e2200000e0000 */
[----:B------:R-:W-:Y:S01]  /*1a8e0*/  IADD3 R3, -R16, 0x1, RZ ;  /* 0x0000000110037810 */ /* 0x000fe20007ffe1ff */
[----:B------:R-:W-:Y:S01]  /*1a8f0*/  IMAD.IADD R14, R13, 0x1, -R14 ;  /* 0x000000010d0e7824 */ /* 0x000fe200078e0a0e */
[----:B------:R-:W-:-:S03]  /*1a900*/  ISETP.GE.AND P1, PT, R9, 0x1, PT ;  /* 0x000000010900780c */ /* 0x000fc60003f26270 */
[----:B------:R-:W-:-:S05]  /*1a910*/  IMAD R3, R14, -0x2, R3 ;  /* 0xfffffffe0e037824 */ /* 0x000fca00078e0203 */
[----:B------:R-:W-:Y:S02]  /*1a920*/  IADD3 R12, -R4, R3, R5 ;  /* 0x00000003040c7210 */ /* 0x000fe40007ffe105 */
[----:B------:R-:W-:-:S03]  /*1a930*/  LOP3.LUT R3, RZ, R6, RZ, 0x33, !PT ;  /* 0x00000006ff037212 */ /* 0x000fc600078e33ff */
[C---:B------:R-:W-:Y:S02]  /*1a940*/  IMAD.IADD R13, R12.reuse, 0x1, R7 ;  /* 0x000000010c0d7824 */ /* 0x040fe400078e0207 */
[----:B------:R-:W-:Y:S02]  /*1a950*/  IMAD.IADD R12, R12, 0x1, R3 ;  /* 0x000000010c0c7824 */ /* 0x000fe400078e0203 */
[----:B------:R-:W-:Y:S02]  /*1a960*/  IMAD.IADD R18, R8, 0x1, -R16 ;  /* 0x0000000108127824 */ /* 0x000fe400078e0a10 */
[--C-:B0-----:R-:W-:Y:S02]  /*1a970*/  IMAD.IADD R6, R13, 0x1, R15.reuse ;  /* 0x000000010d067824 */ /* 0x101fe400078e020f */
        /* <DEDUP_REMOVED lines=12> */
.L_x_5222:
[----:B------:R-:W-:-:S13]  /*1aa40*/  ISETP.NE.AND P0, PT, R9, 0x1, PT ;  /* 0x000000010900780c */ /* 0x000fda0003f05270 */
[----:B------:R-:W-:-:S05]  /*1aa50*/  @P0 IMAD.HI.U32 R8, R7, R10, RZ ;  /* 0x0000000a07080227 */ /* 0x000fca00078e00ff */
[----:B------:R-:W-:-:S07]  /*1aa60*/  @P0 SHF.R.U32.HI R7, RZ, R11, R8 ;  /* 0x0000000bff070219 */ /* 0x000fce0000011608 */
.L_x_5223:
[----:B------:R-:W-:Y:S05]  /*1aa70*/  BSYNC B1 ;  /* 0x0000000000017941 */ /* 0x000fea0003800000 */
.L_x_5221:
[----:B------:R-:W-:-:S04]  /*1aa80*/  IMAD R7, R7, R9, -R16 ;  /* 0x0000000907077224 */ /* 0x000fc800078e0a10 */
[----:B------:R-:W-:-:S05]  /*1aa90*/  IMAD R8, R14, -0x2, R7 ;  /* 0xfffffffe0e087824 */ /* 0x000fca00078e0207 */
[----:B------:R-:W-:Y:S02]  /*1aaa0*/  VIMNMX R3, R3, R8, !PT ;  /* 0x0000000803037248 */ /* 0x000fe40007fe0100 */
[----:B------:R-:W-:-:S07]  /*1aab0*/  VIADDMNMX R6, R8, R9, R6, PT ;  /* 0x0000000908067246 */ /* 0x000fce0003800106 */
.L_x_5220:
[----:B------:R-:W-:Y:S05]  /*1aac0*/  BSYNC B0 ;  /* 0x0000000000007941 */ /* 0x000fea0003800000 */
.L_x_5219:
        /* <DEDUP_REMOVED lines=8> */
[----:B------:R-:W-:Y:S02]  /*1ab50*/  ISETP.LT.OR P3, PT, R6, 0x2, P3 ;  /* 0x000000020600780c */ /* 0x000fe40001f61670 */
[----:B------:R-:W-:Y:S02]  /*1ab60*/  FSEL R75, R28, -INF , !P2 ;  /* 0xff8000001c4b7808 */ /* 0x000fe40005000000 */
[----:B------:R-:W-:Y:S02]  /*1ab70*/  ISETP.GT.AND P2, PT, R3, 0x10, !P4 ;  /* 0x000000100300780c */ /* 0x000fe40006744270 */
[----:B------:R-:W-:Y:S02]  /*1ab80*/  ISETP.GE.AND P5, PT, R18, 0xa, PT ;  /* 0x0000000a1200780c */ /* 0x000fe40003fa6270 */
[----:B------:R-:W-:Y:S02]  /*1ab90*/  FSEL R71, R25, -INF , !P3 ;  /* 0xff80000019477808 */ /* 0x000fe40005800000 */
[----:B------:R-:W-:-:S02]  /*1aba0*/  P2R R25, PR, RZ, 0x10 ;  /* 0x00000010ff197803 */ /* 0x000fc40000000000 */
[----:B------:R-:W-:Y:S01]  /*1abb0*/  ISETP.LT.OR P2, PT, R6, 0x11, P2 ;  /* 0x000000110600780c */ /* 0x000fe20001741670 */
[----:B0-----:R-:W-:Y:S01]  /*1abc0*/  IMAD.IADD R7, R12, 0x1, R2 ;  /* 0x000000010c077824 */ /* 0x001fe200078e0202 */
        /* <DEDUP_REMOVED lines=74> */
.L_x_5227:
[----:B------:R-:W-:-:S13]  /*1b070*/  ISETP.NE.AND P6, PT, R9, 0x1, PT ;  /* 0x000000010900780c */ /* 0x000fda0003fc5270 */
[----:B------:R-:W-:-:S05]  /*1b080*/  @P6 IMAD.HI.U32 R10, R4, R10, RZ ;  /* 0x0000000a040a6227 */ /* 0x000fca00078e00ff */
[----:B------:R-:W-:-:S07]  /*1b090*/  @P6 SHF.R.U32.HI R4, RZ, R11, R10 ;  /* 0x0000000bff046219 */ /* 0x000fce000001160a */
.L_x_5228:
[----:B------:R-:W-:Y:S05]  /*1b0a0*/  BSYNC B1 ;  /* 0x0000000000017941 */ /* 0x000fea0003800000 */
.L_x_5226:
[----:B------:R-:W-:-:S04]  /*1b0b0*/  IMAD R3, R4, R9, -R16 ;  /* 0x0000000904037224 */ /* 0x000fc800078e0a10 */
[----:B------:R-:W-:-:S05]  /*1b0c0*/  IMAD R14, R14, -0x2, R3 ;  /* 0xfffffffe0e0e7824 */ /* 0x000fca00078e0203 */
[----:B------:R-:W-:Y:S02]  /*1b0d0*/  VIADDMNMX R6, R14, R9, R6, PT ;  /* 0x000000090e067246 */ /* 0x000fe40003800106 */
[----:B------:R-:W-:-:S07]  /*1b0e0*/  VIMNMX R7, R7, R14, !PT ;  /* 0x0000000e07077248 */ /* 0x000fce0007fe0100 */
.L_x_5225:
[----:B------:R-:W-:Y:S05]  /*1b0f0*/  BSYNC B0 ;  /* 0x0000000000007941 */ /* 0x000fea0003800000 */
.L_x_5224:
[C---:B------:R-:W-:Y:S01]  /*1b100*/  ISETP.GT.AND P1, PT, R7.reuse, 0x8, !P1 ;  /* 0x000000080700780c */ /* 0x040fe20004f24270 */
[----:B------:R-:W2:Y:S01]  /*1b110*/  LDL.64 R10, [R1+0x1e0] ;  /* 0x0001e000010a7983 */ /* 0x000ea20000100a00 */
[----:B------:R-:W-:Y:S02]  /*1b120*/  ISETP.GT.AND P0, PT, R7, 0x1, !P0 ;  /* 0x000000010700780c */ /* 0x000fe40004704270 */
[C---:B------:R-:W-:Y:S01]  /*1b130*/  ISETP.LT.OR P1, PT, R6.reuse, 0x9, P1 ;  /* 0x000000090600780c */ /* 0x040fe20000f21670 */
[----:B------:R-:W3:Y:S01]  /*1b140*/  LDL.64 R12, [R1+0xb8] ;  /* 0x0000b800010c7983 */ /* 0x000ee20000100a00 */
[----:B------:R-:W-:Y:S02]  /*1b150*/  ISETP.LT.OR P0, PT, R6, 0x2, P0 ;  /* 0x000000020600780c */ /* 0x000fe40000701670 */
[----:B------:R-:W-:Y:S02]  /*1b160*/  FSEL R159, R30, -INF , !P1 ;  /* 0xff8000001e9f7808 */ /* 0x000fe40004800000 */
[----:B------:R-:W-:-:S02]  /*1b170*/  ISETP.NE.AND P1, PT, R25, RZ, PT ;  /* 0x000000ff1900720c */ /* 0x000fc40003f25270 */
[----:B------:R-:W4:Y:S01]  /*1b180*/  LDL.64 R24, [R1+0x1d0] ;  /* 0x0001d00001187983 */ /* 0x000f220000100a00 */
[----:B------:R-:W-:Y:S02]  /*1b190*/  FSEL R151, R27, -INF , !P0 ;  /* 0xff8000001b977808 */ /* 0x000fe40004000000 */
[----:B------:R-:W-:Y:S02]  /*1b1a0*/  ISETP.NE.AND P0, PT, R21, RZ, PT ;  /* 0x000000ff1500720c */ /* 0x000fe40003f05270 */
[----:B------:R-:W-:Y:S02]  /*1b1b0*/  ISETP.NE.AND P6, PT, R32, RZ, PT ;  /* 0x000000ff2000720c */ /* 0x000fe40003fc5270 */
[----:B------:R-:W-:-:S04]  /*1b1c0*/  ISETP.GT.AND P0, PT, R7, 0x9, !P0 ;  /* 0x000000090700780c */ /* 0x000fc80004704270 */
[----:B------:R-:W-:-:S04]  /*1b1d0*/  ISETP.LT.OR P0, PT, R6, 0xa, P0 ;  /* 0x0000000a0600780c */ /* 0x000fc80000701670 */
[----:B------:R-:W-:Y:S02]  /*1b1e0*/  FSEL R163, R31, -INF , !P0 ;  /* 0xff8000001fa37808 */ /* 0x000fe40004000000 */
[----:B------:R-:W-:Y:S02]  /*1b1f0*/  ISETP.GT.AND P0, PT, R7, 0x10, !P1 ;  /* 0x000000100700780c */ /* 0x000fe40004f04270 */
[----:B------:R-:W-:Y:S02]  /*1b200*/  ISETP.NE.AND P1, PT, R37, RZ, PT ;  /* 0x000000ff2500720c */ /* 0x000fe40003f25270 */
        /* <DEDUP_REMOVED lines=10> */
[C---:B------:R-:W-:Y:S02]  /*1b2b0*/  ISETP.GT.AND P0, PT, R7.reuse, 0x19, !P6 ;  /* 0x000000190700780c */ /* 0x040fe40007704270 */
[C---:B------:R-:W-:Y:S02]  /*1b2c0*/  ISETP.GT.AND P1, PT, R7.reuse, 0x28, !P1 ;  /* 0x000000280700780c */ /* 0x040fe40004f24270 */
[----:B------:R-:W-:Y:S02]  /*1b2d0*/  ISETP.LT.OR P0, PT, R6, 0x1a, P0 ;  /* 0x0000001a0600780c */ /* 0x000fe40000701670 */
[----:B------:R-:W-:Y:S02]  /*1b2e0*/  ISETP.GT.AND P2, PT, R7, 0x29, !P2 ;  /* 0x000000290700780c */ /* 0x000fe40005744270 */
[----:B------:R-:W-:-:S02]  /*1b2f0*/  FSEL R153, R39, -INF , !P0 ;  /* 0xff80000027997808 */ /* 0x000fc40004000000 */
[----:B------:R-:W-:Y:S02]  /*1b300*/  ISETP.NE.AND P0, PT, R33, RZ, PT ;  /* 0x000000ff2100720c */ /* 0x000fe40003f05270 */
[C---:B------:R-:W-:Y:S02]  /*1b310*/  ISETP.GT.AND P3, PT, R7.reuse, 0x30, !P3 ;  /* 0x000000300700780c */ /* 0x040fe40005f64270 */
[C---:B------:R-:W-:Y:S02]  /*1b320*/  ISETP.GT.AND P0, PT, R7.reuse, 0x20, !P0 ;  /* 0x000000200700780c */ /* 0x040fe40004704270 */
[----:B------:R-:W-:Y:S02]  /*1b330*/  ISETP.GT.AND P4, PT, R7, 0x31, !P4 ;  /* 0x000000310700780c */ /* 0x000fe40006784270 */
[----:B------:R-:W-:Y:S02]  /*1b340*/  ISETP.LT.OR P0, PT, R6, 0x21, P0 ;  /* 0x000000210600780c */ /* 0x000fe40000701670 */
[----:B------:R-:W-:-:S02]  /*1b350*/  ISETP.NE.AND P6, PT, R18, RZ, PT ;  /* 0x000000ff1200720c */ /* 0x000fc40003fc5270 */
[----:B------:R-:W-:Y:S02]  /*1b360*/  FSEL R155, R42, -INF , !P0 ;  /* 0xff8000002a9b7808 */ /* 0x000fe40004000000 */
[----:B------:R-:W-:Y:S02]  /*1b370*/  ISETP.NE.AND P0, PT, R8, RZ, PT ;  /* 0x000000ff0800720c */ /* 0x000fe40003f05270 */
[----:B------:R-:W-:Y:S01]  /*1b380*/  ISETP.LT.OR P1, PT, R6, 0x29, P1 ;  /* 0x000000290600780c */ /* 0x000fe20000f21670 */
[----:B------:R-:W5:Y:S01]  /*1b390*/  LDL R8, [R1+0x1f0] ;  /* 0x0001f00001087983 */ /* 0x000f620000100800 */
[----:B------:R-:W-:-:S04]  /*1b3a0*/  ISETP.GT.AND P0, PT, R7, RZ, !P0 ;  /* 0x000000ff0700720c */ /* 0x000fc80004704270 */
[----:B------:R-:W-:-:S04]  /*1b3b0*/  ISETP.LT.OR P0, PT, R6, 0x1, P0 ;  /* 0x000000010600780c */ /* 0x000fc80000701670 */
[----:B------:R-:W-:Y:S02]  /*1b3c0*/  FSEL R16, R26, -INF , !P0 ;  /* 0xff8000001a107808 */ /* 0x000fe40004000000 */
[----:B------:R-:W-:-:S04]  /*1b3d0*/  ISETP.NE.AND P0, PT, R36, RZ, PT ;  /* 0x000000ff2400720c */ /* 0x000fc80003f05270 */
[----:B------:R-:W-:-:S04]  /*1b3e0*/  ISETP.GT.AND P0, PT, R7, 0x21, !P0 ;  /* 0x000000210700780c */ /* 0x000fc80004704270 */
[----:B------:R-:W-:-:S04]  /*1b3f0*/  ISETP.LT.OR P0, PT, R6, 0x22, P0 ;  /* 0x000000220600780c */ /* 0x000fc80000701670 */
[----:B------:R-:W-:Y:S02]  /*1b400*/  FSEL R166, R43, -INF , !P0 ;  /* 0xff8000002ba67808 */ /* 0x000fe40004000000 */
[----:B------:R-:W-:Y:S02]  /*1b410*/  ISETP.LT.OR P2, PT, R6, 0x2a, P2 ;  /* 0x0000002a0600780c */ /* 0x000fe40001741670 */
[----:B------:R-:W-:Y:S02]  /*1b420*/  FSEL R167, R46, -INF , !P1 ;  /* 0xff8000002ea77808 */ /* 0x000fe40004800000 */
[----:B------:R-:W-:Y:S02]  /*1b430*/  ISETP.LT.OR P3, PT, R6, 0x31, P3 ;  /* 0x000000310600780c */ /* 0x000fe40001f61670 */
[----:B------:R-:W-:Y:S02]  /*1b440*/  FSEL R168, R47, -INF , !P2 ;  /* 0xff8000002fa87808 */ /* 0x000fe40005000000 */
[----:B------:R-:W-:-:S02]  /*1b450*/  ISETP.GT.AND P5, PT, R7, 0x38, !P5 ;  /* 0x000000380700780c */ /* 0x000fc40006fa4270 */
[----:B------:R-:W-:Y:S02]  /*1b460*/  ISETP.LT.OR P4, PT, R6, 0x32, P4 ;  /* 0x000000320600780c */ /* 0x000fe40002781670 */
[----:B------:R-:W-:Y:S02]  /*1b470*/  FSEL R170, R50, -INF , !P3 ;  /* 0xff80000032aa7808 */ /* 0x000fe40005800000 */
[----:B------:R-:W-:Y:S02]  /*1b480*/  ISETP.GT.AND P6, PT, R7, 0x39, !P6 ;  /* 0x000000390700780c */ /* 0x000fe400077c4270 */
[C---:B------:R-:W-:Y:S02]  /*1b490*/  ISETP.LT.OR P5, PT, R6.reuse, 0x39, P5 ;  /* 0x000000390600780c */ /* 0x040fe40002fa1670 */
[----:B------:R-:W-:Y:S02]  /*1b4a0*/  FSEL R162, R51, -INF , !P4 ;  /* 0xff80000033a27808 */ /* 0x000fe40006000000 */
[----:B------:R-:W-:-:S02]  /*1b4b0*/  ISETP.LT.OR P6, PT, R6, 0x3a, P6 ;  /* 0x0000003a0600780c */ /* 0x000fc400037c1670 */
[----:B------:R-:W-:Y:S02]  /*1b4c0*/  FSEL R169, R54, -INF , !P5 ;  /* 0xff80000036a97808 */ /* 0x000fe40006800000 */
[----:B------:R-:W-:Y:S02]  /*1b4d0*/  FSEL R171, R55, -INF , !P6 ;  /* 0xff80000037ab7808 */ /* 0x000fe40007000000 */
[----:B----4-:R-:W-:-:S04]  /*1b4e0*/  FMNMX.FTZ R2, R19, R24, !PT ;  /* 0x0000001813027209 */ /* 0x010fc80007810000 */
        /* <DEDUP_REMOVED lines=30> */
[----:B------:R-:W0:Y:S01]  /*1b6d0*/  SHFL.BFLY PT, R5, R2, 0x2, 0x1f ;  /* 0x0c401f0002057f89 */ /* 0x000e2200000e0000 */
[----:B------:R-:W-:-:S05]  /*1b6e0*/  FMNMX.FTZ R3, R171, R4, !PT ;  /* 0x00000004ab037209 */ /* 0x000fca0007810000 */
[----:B------:R-:W-:Y:S04]  /*1b6f0*/  STL.64 [R1+0x1d0], R2 ;  /* 0x0001d00201007387 */ /* 0x000fe80000100a00 */
[----:B------:R-:W4:Y:S01]  /*1b700*/  LDL R18, [R1+0x1d4] ;  /* 0x0001d40001127983 */ /* 0x000f220000100800 */
[----:B0-----:R-:W-:-:S05]  /*1b710*/  FMNMX.FTZ R4, R2, R5, !PT ;  /* 0x0000000502047209 */ /* 0x001fca0007810000 */
[----:B------:R-:W0:Y:S02]  /*1b720*/  SHFL.BFLY PT, R5, R4, 0x1, 0x1f ;  /* 0x0c201f0004057f89 */ /* 0x000e2400000e0000 */
[----:B0-----:R-:W-:-:S05]  /*1b730*/  FMNMX.FTZ R6, R4, R5, !PT ;  /* 0x0000000504067209 */ /* 0x001fca0007810000 */
[----:B------:R-:W-:Y:S04]  /*1b740*/  STL [R1+0x1d0], R6 ;  /* 0x0001d00601007387 */ /* 0x000fe80000100800 */
[----:B------:R-:W2:Y:S04]  /*1b750*/  LDL R7, [R1+0x1d0] ;  /* 0x0001d00001077983 */ /* 0x000ea80000100800 */
[----:B----4-:R-:W0:Y:S02]  /*1b760*/  SHFL.BFLY PT, R5, R18, 0x2, 0x1f ;  /* 0x0c401f0012057f89 */ /* 0x010e2400000e0000 */
[----:B0-----:R-:W-:-:S05]  /*1b770*/  FMNMX.FTZ R5, R5, R18, !PT ;  /* 0x0000001205057209 */ /* 0x001fca0007810000 */
[----:B------:R-:W0:Y:S01]  /*1b780*/  SHFL.BFLY PT, R2, R5, 0x1, 0x1f ;  /* 0x0c201f0005027f89 */ /* 0x000e2200000e0000 */
[----:B--2---:R-:W-:Y:S02]  /*1b790*/  FSETP.NEU.FTZ.AND P0, PT, R7, -INF , PT ;  /* 0xff8000000700780b */ /* 0x004fe40003f1d000 */
[----:B0-----:R-:W-:Y:S02]  /*1b7a0*/  FMNMX.FTZ R2, R5, R2, !PT ;  /* 0x0000000205027209 */ /* 0x001fe40007810000 */
[----:B------:R-:W-:Y:S02]  /*1b7b0*/  FSEL R3, R7, RZ, P0 ;  /* 0x000000ff07037208 */ /* 0x000fe40000000000 */
[----:B------:R-:W-:-:S04]  /*1b7c0*/  FSETP.NEU.FTZ.AND P0, PT, R2, -INF , PT ;  /* 0xff8000000200780b */ /* 0x000fc80003f1d000 */
[----:B------:R-:W-:Y:S01]  /*1b7d0*/  FSEL R4, R2, RZ, P0 ;  /* 0x000000ff02047208 */ /* 0x000fe20000000000 */
[----:B------:R-:W-:-:S04]  /*1b7e0*/  FADD.FTZ R3, R24, -R3 ;  /* 0x8000000318037221 */ /* 0x000fc80000010000 */
[----:B------:R-:W-:Y:S01]  /*1b7f0*/  FADD.FTZ R25, R25, -R4 ;  /* 0x8000000419197221 */ /* 0x000fe20000010000 */
[----:B-----5:R-:W-:-:S03]  /*1b800*/  FMUL.FTZ R3, R3, R8 ;  /* 0x0000000803037220 */ /* 0x020fc60000410000 */
[----:B------:R-:W-:Y:S01]  /*1b810*/  FMUL.FTZ R25, R8, R25 ;  /* 0x0000001908197220 */ /* 0x000fe20000410000 */
[----:B------:R-:W0:Y:S08]  /*1b820*/  MUFU.EX2 R173, R3 ;  /* 0x0000000300ad7308 */ /* 0x000e300000000800 */
[----:B------:R-:W1:Y:S01]  /*1b830*/  MUFU.EX2 R174, R25 ;  /* 0x0000001900ae7308 */ /* 0x000e620000000800 */
[----:B------:R2:W-:Y:S01]  /*1b840*/  STL [R1+0x1d4], R2 ;  /* 0x0001d40201007387 */ /* 0x0005e20000100800 */
[----:B0-----:R-:W-:Y:S01]  /*1b850*/  FMUL.FTZ R10, R173, R10 ;  /* 0x0000000aad0a7220 */ /* 0x001fe20000410000 */
[----:B-1----:R-:W-:-:S05]  /*1b860*/  FMUL.FTZ R11, R11, R174 ;  /* 0x000000ae0b0b7220 */ /* 0x002fca0000410000 */
[----:B------:R2:W-:Y:S04]  /*1b870*/  STL.64 [R1+0x1e0], R10 ;  /* 0x0001e00a01007387 */ /* 0x0005e80000100a00 */
[----:B---3--:R-:W3:Y:S01]  /*1b880*/  LD.E R4, desc[UR36][R12.64+0x4] ;  /* 0x000004240c047980 */ /* 0x008ee2000c101900 */
[----:B------:R-:W-:Y:S01]  /*1b890*/  BSSY B0, `(.L_x_5229) ;  /* 0x000000c000007945 */ /* 0x000fe20003800000 */
[----:B---3--:R-:W-:-:S13]  /*1b8a0*/  ISETP.NE.AND P0, PT, R4, RZ, PT ;  /* 0x000000ff0400720c */ /* 0x008fda0003f05270 */
[----:B--2---:R-:W-:Y:S05]  /*1b8b0*/  @P0 BRA `(.L_x_5230) ;  /* 0x0000000000240947 */ /* 0x004fea0003800000 */
        /* <DEDUP_REMOVED lines=9> */
.L_x_5230:
[----:B------:R-:W-:Y:S05]  /*1b950*/  BSYNC B0 ;  /* 0x0000000000007941 */ /* 0x000fea0003800000 */
.L_x_5229:
        /* <DEDUP_REMOVED lines=9> */
.L_x_5232:
[----:B------:R-:W-:Y:S05]  /*1b9f0*/  BSYNC B0 ;  /* 0x0000000000007941 */ /* 0x000fea0003800000 */
.L_x_5231:
[----:B------:R-:W2:Y:S04]  /*1ba00*/  LDL R175, [R1+0x1f0] ;  /* 0x0001f00001af7983 */ /* 0x000ea80000100800 */
[----:B------:R-:W2:Y:S04]  /*1ba10*/  LDL.64 R6, [R1+0x1d0] ;  /* 0x0001d00001067983 */ /* 0x000ea80000100a00 */
[----:B------:R-:W3:Y:S04]  /*1ba20*/  LDL.64 R148, [R1+0x1e0] ;  /* 0x0001e00001947983 */ /* 0x000ee80000100a00 */
[----:B------:R-:W4:Y:S04]  /*1ba30*/  LDL.64 R64, [R1+0x200] ;  /* 0x0002000001407983 */ /* 0x000f280000100a00 */
[----:B------:R-:W4:Y:S04]  /*1ba40*/  LDL.64 R20, [R1+0x220] ;  /* 0x0002200001147983 */ /* 0x000f280000100a00 */
[----:B------:R-:W4:Y:S04]  /*1ba50*/  LDL.64 R128, [R1+0x348] ;  /* 0x0003480001807983 */ /* 0x000f280000100a00 */
[----:B0-----:R-:W4:Y:S04]  /*1ba60*/  LDL.64 R2, [R1+0x3f0] ;  /* 0x0003f00001027983 */ /* 0x001f280000100a00 */
        /* <DEDUP_REMOVED lines=46> */
[CC--:B--2---:R-:W-:Y:S01]  /*1bd50*/  FMUL.FTZ R4, R6.reuse, R175.reuse ;  /* 0x000000af06047220 */ /* 0x0c4fe20000410000 */
[----:B------:R-:W-:Y:S01]  /*1bd60*/  FSETP.NEU.FTZ.AND P0, PT, R6, -INF , PT ;  /* 0xff8000000600780b */ /* 0x000fe20003f1d000 */
[----:B------:R-:W-:-:S03]  /*1bd70*/  FMUL.FTZ R18, R7, R175 ;  /* 0x000000af07127220 */ /* 0x000fc60000410000 */
[----:B------:R-:W-:Y:S02]  /*1bd80*/  FSEL R4, R4, RZ, P0 ;  /* 0x000000ff04047208 */ /* 0x000fe40000000000 */
[----:B------:R-:W-:-:S03]  /*1bd90*/  FSETP.NEU.FTZ.AND P0, PT, R7, -INF , PT ;  /* 0xff8000000700780b */ /* 0x000fc60003f1d000 */
[-CC-:B------:R-:W-:Y:S01]  /*1bda0*/  FFMA.FTZ R146, R135, R175.reuse, -R4.reuse ;  /* 0x000000af87927223 */ /* 0x180fe20000010804 */
[----:B------:R-:W-:Y:S01]  /*1bdb0*/  FSEL R176, R18, RZ, P0 ;  /* 0x000000ff12b07208 */ /* 0x000fe20000000000 */
        /* <DEDUP_REMOVED lines=14> */
[----:B------:R0:W-:Y:S01]  /*1bea0*/  MUFU.EX2 R7, R146 ;  /* 0x0000009200077308 */ /* 0x0001e20000000800 */
[-C--:B------:R-:W-:Y:S01]  /*1beb0*/  FFMA.FTZ R4, R139, R175.reuse, -R4 ;  /* 0x000000af8b047223 */ /* 0x080fe20000010804 */
[-CC-:B------:R-:W-:Y:S01]  /*1bec0*/  FFMA.FTZ R157, R151, R175.reuse, -R176.reuse ;  /* 0x000000af979d7223 */ /* 0x180fe200000108b0 */
[----:B------:R-:W2:Y:S04]  /*1bed0*/  LDL.64 R70, [R1+0x360] ;  /* 0x0003600001467983 */ /* 0x000ea80000100a00 */
        /* <DEDUP_REMOVED lines=12> */
[----:B0-----:R-:W2:Y:S04]  /*1bfa0*/  LDL.64 R146, [R1+0x3d8] ;  /* 0x0003d80001927983 */ /* 0x001ea80000100a00 */
[----:B------:R-:W2:Y:S01]  /*1bfb0*/  LDL.64 R150, [R1+0x3e8] ;  /* 0x0003e80001967983 */ /* 0x000ea20000100a00 */
[-CC-:B------:R-:W-:Y:S01]  /*1bfc0*/  FFMA.FTZ R18, R16, R175.reuse, -R176.reuse ;  /* 0x000000af10127223 */ /* 0x180fe200000108b0 */
[----:B------:R-:W-:Y:S01]  /*1bfd0*/  MUFU.EX2 R19, R19 ;  /* 0x0000001300137308 */ /* 0x000fe20000000800 */
[-CC-:B------:R-:W-:Y:S01]  /*1bfe0*/  FFMA.FTZ R159, R159, R175.reuse, -R176.reuse ;  /* 0x000000af9f9f7223 */ /* 0x180fe200000108b0 */
[----:B------:R-:W-:-:S06]  /*1bff0*/  FFMA.FTZ R16, R163, R175, -R176 ;  /* 0x000000afa3107223 */ /* 0x000fcc00000108b0 */
[----:B------:R-:W3:Y:S01]  /*1c000*/  MUFU.EX2 R18, R18 ;  /* 0x0000001200127308 */ /* 0x000ee20000000800 */
[----:B------:R-:W-:-:S07]  /*1c010*/  FFMA.FTZ R161, R161, R175, -R176 ;  /* 0x000000afa1a17223 */ /* 0x000fce00000108b0 */
[----:B------:R-:W0:Y:S08]  /*1c020*/  MUFU.EX2 R157, R157 ;  /* 0x0000009d009d7308 */ /* 0x000e300000000800 */
[----:B------:R-:W1:Y:S01]  /*1c030*/  MUFU.EX2 R156, R156 ;  /* 0x0000009c009c7308 */ /* 0x000e620000000800 */
[----:B------:R-:W-:-:S07]  /*1c040*/  FFMA.FTZ R14, R14, R175, -R176 ;  /* 0x000000af0e0e7223 */ /* 0x000fce00000108b0 */
[----:B------:R-:W1:Y:S01]  /*1c050*/  MUFU.EX2 R159, R159 ;  /* 0x0000009f009f7308 */ /* 0x000e620000000800 */
[----:B------:R-:W-:-:S07]  /*1c060*/  FFMA.FTZ R163, R154, R175, -R176 ;  /* 0x000000af9aa37223 */ /* 0x000fce00000108b0 */
[----:B------:R-:W1:Y:S01]  /*1c070*/  MUFU.EX2 R158, R158 ;  /* 0x0000009e009e7308 */ /* 0x000e620000000800 */
[----:B---3--:R-:W-:Y:S01]  /*1c080*/  FADD.FTZ R154, R18, R149 ;  /* 0x00000095129a7221 */ /* 0x008fe20000010000 */
[----:B------:R-:W-:-:S06]  /*1c090*/  FADD.FTZ R149, R19, R148 ;  /* 0x0000009413957221 */ /* 0x000fcc0000010000 */
[----:B------:R-:W3:Y:S08]  /*1c0a0*/  MUFU.EX2 R16, R16 ;  /* 0x0000001000107308 */ /* 0x000ef00000000800 */
[----:B------:R-:W3:Y:S01]  /*1c0b0*/  MUFU.EX2 R17, R17 ;  /* 0x0000001100117308 */ /* 0x000ee20000000800 */
[----:B0-----:R-:W-:Y:S01]  /*1c0c0*/  FADD.FTZ R154, R157, R154 ;  /* 0x0000009a9d9a7221 */ /* 0x001fe20000010000 */
[----:B------:R-:W-:-:S06]  /*1c0d0*/  FFMA.FTZ R164, R153, R175, -R176 ;  /* 0x000000af99a47223 */ /* 0x000fcc00000108b0 */
[----:B------:R-:W0:Y:S01]  /*1c0e0*/  MUFU.EX2 R161, R161 ;  /* 0x000000a100a17308 */ /* 0x000e220000000800 */
[----:B-1----:R-:W-:-:S07]  /*1c0f0*/  FADD.FTZ R149, R156, R149 ;  /* 0x000000959c957221 */ /* 0x002fce0000010000 */
[----:B------:R-:W1:Y:S01]  /*1c100*/  MUFU.EX2 R160, R160 ;  /* 0x000000a000a07308 */ /* 0x000e620000000800 */
[----:B------:R-:W-:Y:S01]  /*1c110*/  FADD.FTZ R153, R159, R154 ;  /* 0x0000009a9f997221 */ /* 0x000fe20000010000 */
[----:B------:R-:W-:-:S06]  /*1c120*/  FFMA.FTZ R165, R155, R175, -R176 ;  /* 0x000000af9ba57223 */ /* 0x000fcc00000108b0 */
[----:B------:R-:W1:Y:S01]  /*1c130*/  MUFU.EX2 R14, R14 ;  /* 0x0000000e000e7308 */ /* 0x000e620000000800 */
[----:B------:R-:W-:-:S07]  /*1c140*/  FADD.FTZ R148, R158, R149 ;  /* 0x000000959e947221 */ /* 0x000fce0000010000 */
[----:B------:R-:W4:Y:S01]  /*1c150*/  MUFU.EX2 R15, R15 ;  /* 0x0000000f000f7308 */ /* 0x000f220000000800 */
[----:B---3--:R-:W-:Y:S01]  /*1c160*/  FADD.FTZ R154, R16, R153 ;  /* 0x00000099109a7221 */ /* 0x008fe20000010000 */
[----:B------:R-:W-:-:S06]  /*1c170*/  FFMA.FTZ R166, R166, R175, -R176 ;  /* 0x000000afa6a67223 */ /* 0x000fcc00000108b0 */
[----:B------:R-:W3:Y:S01]  /*1c180*/  MUFU.EX2 R163, R163 ;  /* 0x000000a300a37308 */ /* 0x000ee20000000800 */
[----:B------:R-:W-:-:S07]  /*1c190*/  FADD.FTZ R149, R17, R148 ;  /* 0x0000009411957221 */ /* 0x000fce0000010000 */
        /* <DEDUP_REMOVED lines=9> */
[----:B----4-:R-:W-:-:S07]  /*1c230*/  FADD.FTZ R149, R15, R148 ;  /* 0x000000940f957221 */ /* 0x010fce0000010000 */
[----:B------:R-:W4:Y:S01]  /*1c240*/  MUFU.EX2 R10, R10 ;  /* 0x0000000a000a7308 */ /* 0x000f220000000800 */
[----:B---3--:R-:W-:Y:S01]  /*1c250*/  FADD.FTZ R155, R163, R154 ;  /* 0x0000009aa39b7221 */ /* 0x008fe20000010000 */
[----:B------:R-:W-:-:S06]  /*1c260*/  FFMA.FTZ R153, R170, R175, -R176 ;  /* 0x000000afaa997223 */ /* 0x000fcc00000108b0 */
[----:B------:R-:W3:Y:S01]  /*1c270*/  MUFU.EX2 R166, R166 ;  /* 0x000000a600a67308 */ /* 0x000ee20000000800 */
[----:B------:R-:W-:-:S07]  /*1c280*/  FADD.FTZ R148, R12, R149 ;  /* 0x000000950c947221 */ /* 0x000fce0000010000 */
[----:B------:R-:W3:Y:S01]  /*1c290*/  MUFU.EX2 R11, R11 ;  /* 0x0000000b000b7308 */ /* 0x000ee20000000800 */
[----:B0-----:R-:W-:Y:S01]  /*1c2a0*/  FADD.FTZ R154, R164, R155 ;  /* 0x0000009ba49a7221 */ /* 0x001fe20000010000 */
[----:B-1----:R-:W-:-:S06]  /*1c2b0*/  FADD.FTZ R149, R13, R148 ;  /* 0x000000940d957221 */ /* 0x002fcc0000010000 */
[----:B------:R-:W0:Y:S01]  /*1c2c0*/  MUFU.EX2 R167, R167 ;  /* 0x000000a700a77308 */ /* 0x000e220000000800 */
[----:B------:R-:W-:-:S07]  /*1c2d0*/  FFMA.FTZ R168, R162, R175, -R176 ;  /* 0x000000afa2a87223 */ /* 0x000fce00000108b0 */
[----:B------:R-:W1:Y:S01]  /*1c2e0*/  MUFU.EX2 R9, R9 ;  /* 0x0000000900097308 */ /* 0x000e620000000800 */
[----:B------:R-:W-:Y:S01]  /*1c2f0*/  FADD.FTZ R155, R165, R154 ;  /* 0x0000009aa59b7221 */ /* 0x000fe20000010000 */
[----:B----4-:R-:W-:-:S06]  /*1c300*/  FADD.FTZ R148, R10, R149 ;  /* 0x000000950a947221 */ /* 0x010fcc0000010000 */
[----:B------:R-:W4:Y:S01]  /*1c310*/  MUFU.EX2 R172, R172 ;  /* 0x000000ac00ac7308 */ /* 0x000f220000000800 */
[----:B------:R-:W-:-:S07]  /*1c320*/  FFMA.FTZ R169, R169, R175, -R176 ;  /* 0x000000afa9a97223 */ /* 0x000fce00000108b0 */
[----:B------:R-:W4:Y:S01]  /*1c330*/  MUFU.EX2 R8, R8 ;  /* 0x0000000800087308 */ /* 0x000f220000000800 */
[----:B---3--:R-:W-:Y:S01]  /*1c340*/  FADD.FTZ R154, R166, R155 ;  /* 0x0000009ba69a7221 */ /* 0x008fe20000010000 */
[----:B------:R-:W-:-:S06]  /*1c350*/  FADD.FTZ R148, R11, R148 ;  /* 0x000000940b947221 */ /* 0x000fcc0000010000 */
[----:B------:R-:W3:Y:S01]  /*1c360*/  MUFU.EX2 R153, R153 ;  /* 0x0000009900997308 */ /* 0x000ee20000000800 */
[----:B------:R-:W-:-:S07]  /*1c370*/  FFMA.FTZ R170, R171, R175, -R176 ;  /* 0x000000afabaa7223 */ /* 0x000fce00000108b0 */
[----:B------:R-:W3:Y:S01]  /*1c380*/  MUFU.EX2 R6, R6 ;  /* 0x0000000600067308 */ /* 0x000ee20000000800 */
[----:B0-----:R-:W-:Y:S01]  /*1c390*/  FADD.FTZ R155, R167, R154 ;  /* 0x0000009aa79b7221 */ /* 0x001fe20000010000 */
[----:B-1----:R-:W-:Y:S01]  /*1c3a0*/  FADD.FTZ R149, R9, R148 ;  /* 0x0000009409957221 */ /* 0x002fe20000010000 */
[C---:B------:R-:W-:Y:S01]  /*1c3b0*/  FMUL.FTZ R65, R173.reuse, R65 ;  /* 0x00000041ad417220 */ /* 0x040fe20000410000 */
[----:B------:R-:W-:-:S04]  /*1c3c0*/  FMUL.FTZ R64, R173, R64 ;  /* 0x00000040ad407220 */ /* 0x000fc80000410000 */
[----:B------:R-:W-:Y:S08]  /*1c3d0*/  MUFU.EX2 R5, R5 ;  /* 0x0000000500057308 */ /* 0x000ff00000000800 */
[----:B------:R-:W0:Y:S01]  /*1c3e0*/  MUFU.EX2 R168, R168 ;  /* 0x000000a800a87308 */ /* 0x000e220000000800 */
[----:B----4-:R-:W-:Y:S01]  /*1c3f0*/  FADD.FTZ R148, R172, R155 ;  /* 0x0000009bac947221 */ /* 0x010fe20000010000 */
[----:B------:R-:W-:Y:S01]  /*1c400*/  FADD.FTZ R149, R8, R149 ;  /* 0x0000009508957221 */ /* 0x000fe20000010000 */
[C---:B------:R-:W-:Y:S01]  /*1c410*/  FMUL.FTZ R21, R173.reuse, R21 ;  /* 0x00000015ad157220 */ /* 0x040fe20000410000 */
[C---:B------:R-:W-:Y:S01]  /*1c420*/  FMUL.FTZ R20, R173.reuse, R20 ;  /* 0x00000014ad147220 */ /* 0x040fe20000410000 */
[C---:B------:R-:W-:Y:S01]  /*1c430*/  FMUL.FTZ R129, R174.reuse, R129 ;  /* 0x00000081ae817220 */ /* 0x040fe20000410000 */
[----:B------:R-:W-:Y:S01]  /*1c440*/  FMUL.FTZ R128, R174, R128 ;  /* 0x00000080ae807220 */ /* 0x000fe20000410000 */
[----:B------:R-:W-:Y:S01]  /*1c450*/  FMUL.FTZ R177, R173, R3 ;  /* 0x00000003adb17220 */ /* 0x000fe20000410000 */
[----:B------:R-:W1:Y:S01]  /*1c460*/  MUFU.EX2 R169, R169 ;  /* 0x000000a900a97308 */ /* 0x000e620000000800 */
[----:B---3--:R-:W-:Y:S01]  /*1c470*/  FADD.FTZ R155, R153, R148 ;  /* 0x00000094999b7221 */ /* 0x008fe20000010000 */
[----:B------:R-:W-:Y:S01]  /*1c480*/  FADD.FTZ R148, R6, R149 ;  /* 0x0000009506947221 */ /* 0x000fe20000010000 */
[C---:B------:R-:W-:Y:S01]  /*1c490*/  FMUL.FTZ R63, R174.reuse, R63 ;  /* 0x0000003fae3f7220 */ /* 0x040fe20000410000 */
[----:B------:R-:W-:Y:S01]  /*1c4a0*/  FMUL.FTZ R62, R174, R62 ;  /* 0x0000003eae3e7220 */ /* 0x000fe20000410000 */
[C---:B------:R-:W-:Y:S01]  /*1c4b0*/  FMUL.FTZ R67, R173.reuse, R67 ;  /* 0x00000043ad437220 */ /* 0x040fe20000410000 */
[C---:B------:R-:W-:Y:S01]  /*1c4c0*/  FMUL.FTZ R66, R173.reuse, R66 ;  /* 0x00000042ad427220 */ /* 0x040fe20000410000 */
[C---:B------:R-:W-:Y:S01]  /*1c4d0*/  FMUL.FTZ R25, R173.reuse, R25 ;  /* 0x00000019ad197220 */ /* 0x040fe20000410000 */
[----:B------:R-:W3:Y:S01]  /*1c4e0*/  MUFU.EX2 R4, R4 ;  /* 0x0000000400047308 */ /* 0x000ee20000000800 */
[C---:B------:R-:W-:Y:S01]  /*1c4f0*/  FMUL.FTZ R24, R173.reuse, R24 ;  /* 0x00000018ad187220 */ /* 0x040fe20000410000 */
[C---:B------:R-:W-:Y:S01]  /*1c500*/  FMUL.FTZ R27, R173.reuse, R27 ;  /* 0x0000001bad1b7220 */ /* 0x040fe20000410000 */
[C---:B------:R-:W-:Y:S01]  /*1c510*/  FMUL.FTZ R26, R173.reuse, R26 ;  /* 0x0000001aad1a7220 */ /* 0x040fe20000410000 */
[C---:B------:R-:W-:Y:S01]  /*1c520*/  FMUL.FTZ R29, R173.reuse, R29 ;  /* 0x0000001dad1d7220 */ /* 0x040fe20000410000 */
[C---:B------:R-:W-:Y:S01]  /*1c530*/  FMUL.FTZ R28, R173.reuse, R28 ;  /* 0x0000001cad1c7220 */ /* 0x040fe20000410000 */
[C---:B------:R-:W-:Y:S01]  /*1c540*/  FMUL.FTZ R31, R173.reuse, R31 ;  /* 0x0000001fad1f7220 */ /* 0x040fe20000410000 */
[----:B------:R-:W-:Y:S01]  /*1c550*/  FMUL.FTZ R30, R173, R30 ;  /* 0x0000001ead1e7220 */ /* 0x000fe20000410000 */
[----:B------:R-:W4:Y:S01]  /*1c560*/  MUFU.EX2 R170, R170 ;  /* 0x000000aa00aa7308 */ /* 0x000f220000000800 */
[----:B0-----:R-:W-:Y:S01]  /*1c570*/  FADD.FTZ R154, R168, R155 ;  /* 0x0000009ba89a7221 */ /* 0x001fe20000010000 */
[----:B------:R-:W-:Y:S01]  /*1c580*/  FADD.FTZ R148, R5, R148 ;  /* 0x0000009405947221 */ /* 0x000fe20000010000 */
[C---:B------:R-:W-:Y:S01]  /*1c590*/  FMUL.FTZ R33, R173.reuse, R33 ;  /* 0x00000021ad217220 */ /* 0x040fe20000410000 */
[----:B------:R-:W-:Y:S01]  /*1c5a0*/  FMUL.FTZ R32, R173, R32 ;  /* 0x00000020ad207220 */ /* 0x000fe20000410000 */
[----:B-1----:R-:W-:Y:S01]  /*1c5b0*/  FADD.FTZ R149, R169, R154 ;  /* 0x0000009aa9957221 */ /* 0x002fe20000010000 */
[----:B------:R-:W-:Y:S01]  /*1c5c0*/  FADD.FTZ R155, R7, R148 ;  /* 0x00000094079b7221 */ /* 0x000fe20000010000 */
[C---:B------:R-:W-:Y:S01]  /*1c5d0*/  FMUL.FTZ R35, R173.reuse, R35 ;  /* 0x00000023ad237220 */ /* 0x040fe20000410000 */
[C---:B------:R-:W-:Y:S01]  /*1c5e0*/  FMUL.FTZ R34, R173.reuse, R34 ;  /* 0x00000022ad227220 */ /* 0x040fe20000410000 */
[C---:B------:R-:W-:Y:S01]  /*1c5f0*/  FMUL.FTZ R37, R173.reuse, R37 ;  /* 0x00000025ad257220 */ /* 0x040fe20000410000 */
[----:B---3--:R-:W-:Y:S01]  /*1c600*/  FADD.FTZ R148, R4, R155 ;  /* 0x0000009b04947221 */ /* 0x008fe20000010000 */
[C---:B------:R-:W-:Y:S01]  /*1c610*/  FMUL.FTZ R176, R173.reuse, R2 ;  /* 0x00000002adb07220 */ /* 0x040fe20000410000 */
[C---:B------:R-:W-:Y:S01]  /*1c620*/  FMUL.FTZ R36, R173.reuse, R36 ;  /* 0x00000024ad247220 */ /* 0x040fe20000410000 */
[C---:B------:R-:W-:Y:S01]  /*1c630*/  FMUL.FTZ R39, R173.reuse, R39 ;  /* 0x00000027ad277220 */ /* 0x040fe20000410000 */
[C---:B------:R-:W-:Y:S01]  /*1c640*/  FMUL.FTZ R38, R173.reuse, R38 ;  /* 0x00000026ad267220 */ /* 0x040fe20000410000 */
[C---:B------:R-:W-:Y:S01]  /*1c650*/  FMUL.FTZ R41, R173.reuse, R41 ;  /* 0x00000029ad297220 */ /* 0x040fe20000410000 */
[C---:B------:R-:W-:Y:S01]  /*1c660*/  FMUL.FTZ R40, R173.reuse, R40 ;  /* 0x00000028ad287220 */ /* 0x040fe20000410000 */
[----:B----4-:R-:W-:Y:S01]  /*1c670*/  FADD.FTZ R149, R170, R149 ;  /* 0x00000095aa957221 */ /* 0x010fe20000010000 */
[C---:B------:R-:W-:Y:S01]  /*1c680*/  FMUL.FTZ R43, R173.reuse, R43 ;  /* 0x0000002bad2b7220 */ /* 0x040fe20000410000 */
[C---:B------:R-:W-:Y:S01]  /*1c690*/  FMUL.FTZ R42, R173.reuse, R42 ;  /* 0x0000002aad2a7220 */ /* 0x040fe20000410000 */
[C---:B------:R-:W-:Y:S01]  /*1c6a0*/  FMUL.FTZ R45, R173.reuse, R45 ;  /* 0x0000002dad2d7220 */ /* 0x040fe20000410000 */
[C---:B------:R-:W-:Y:S01]  /*1c6b0*/  FMUL.FTZ R44, R173.reuse, R44 ;  /* 0x0000002cad2c7220 */ /* 0x040fe20000410000 */
        /* <DEDUP_REMOVED lines=18> */
[C---:B--2---:R-:W-:Y:S01]  /*1c7e0*/  FMUL.FTZ R71, R173.reuse, R71 ;  /* 0x00000047ad477220 */ /* 0x044fe20000410000 */
        /* <DEDUP_REMOVED lines=9> */
[----:B------:R0:W-:Y:S04]  /*1c880*/  STL.64 [R1+0x220], R20 ;  /* 0x0002201401007387 */ /* 0x0001e80000100a00 */
[----:B------:R-:W-:Y:S01]  /*1c890*/  STL.64 [R1+0x348], R128 ;  /* 0x0003488001007387 */ /* 0x000fe20000100a00 */
[C---:B------:R-:W-:Y:S01]  /*1c8a0*/  FMUL.FTZ R76, R173.reuse, R76 ;  /* 0x0000004cad4c7220 */ /* 0x040fe20000410000 */
[C---:B------:R-:W-:Y:S01]  /*1c8b0*/  FMUL.FTZ R79, R173.reuse, R79 ;  /* 0x0000004fad4f7220 */ /* 0x040fe20000410000 */
[C---:B------:R-:W-:Y:S01]  /*1c8c0*/  FMUL.FTZ R78, R173.reuse, R78 ;  /* 0x0000004ead4e7220 */ /* 0x040fe20000410000 */
[C---:B------:R-:W-:Y:S01]  /*1c8d0*/  FMUL.FTZ R81, R173.reuse, R81 ;  /* 0x00000051ad517220 */ /* 0x040fe20000410000 */
[C---:B------:R-:W-:Y:S01]  /*1c8e0*/  FMUL.FTZ R80, R173.reuse, R80 ;  /* 0x00000050ad507220 */ /* 0x040fe20000410000 */
[C---:B------:R-:W-:Y:S01]  /*1c8f0*/  FMUL.FTZ R83, R173.reuse, R83 ;  /* 0x00000053ad537220 */ /* 0x040fe20000410000 */
[C---:B------:R-:W-:Y:S01]  /*1c900*/  FMUL.FTZ R82, R173.reuse, R82 ;  /* 0x00000052ad527220 */ /* 0x040fe20000410000 */
[----:B0-----:R-:W4:Y:S04]  /*1c910*/  LDL R20, [R1+0x200] ;  /* 0x0002000001147983 */ /* 0x001f280000100800 */
[----:B------:R-:W2:Y:S01]  /*1c920*/  LDL R21, [R1+0x34c] ;  /* 0x00034c0001157983 */ /* 0x000ea20000100800 */
        /* <DEDUP_REMOVED lines=125> */
[----:B0-----:R-:W2:Y:S04]  /*1d100*/  LDL R86, [R1+0x204] ;  /* 0x0002040001567983 */ /* 0x001ea80000100800 */
[----:B-1----:R-:W2:Y:S04]  /*1d110*/  LDL R88, [R1+0x208] ;  /* 0x0002080001587983 */ /* 0x002ea80000100800 */
        /* <DEDUP_REMOVED lines=10> */
[----:B---3--:R-:W3:Y:S04]  /*1d1c0*/  LDL R104, [R1+0x234] ;  /* 0x0002340001687983 */ /* 0x008ee80000100800 */
        /* <DEDUP_REMOVED lines=113> */
[----:B------:R-:W-:Y:S04]  /*1d8e0*/  STL [R1+0x200], R20 ;  /* 0x0002001401007387 */ /* 0x000fe80000100800 */
[----:B------:R0:W-:Y:S04]  /*1d8f0*/  STL [R1+0x34c], R21 ;  /* 0x00034c1501007387 */ /* 0x0001e80000100800 */
[----:B------:R-:W2:Y:S04]  /*1d900*/  LDL R171, [R1+0x1c0] ;  /* 0x0001c00001ab7983 */ /* 0x000ea80000100800 */
[----:B0-----:R-:W2:Y:S04]  /*1d910*/  LDL.64 R20, [R1+0x88] ;  /* 0x0000880001147983 */ /* 0x001ea80000100a00 */
        /* <DEDUP_REMOVED lines=182> */
[----:B------:R0:W-:Y:S04]  /*1e480*/  STSM.16.M88.4 [R2], R160 ;  /* 0x000000a002007844 */ /* 0x0001e80000000200 */
        /* <DEDUP_REMOVED lines=8> */
[----:B0-----:R-:W-:Y:S02]  /*1e510*/  VIADD R2, R20, 0x100 ;  /* 0x0000010014027836 */ /* 0x001fe40000000000 */
        /* <DEDUP_REMOVED lines=415> */
.L_x_5234:
[----:B------:R-:W-:Y:S05]  /*1ff10*/  BSYNC B0 ;  /* 0x0000000000007941 */ /* 0x000fea0003800000 */
.L_x_5233:
        /* <DEDUP_REMOVED lines=9> */
.L_x_5202:
[----:B------:R-:W-:Y:S05]  /*1ffb0*/  WARPSYNC.ALL ;  /* 0x0000000000007948 */ /* 0x000fea0003800000 */
[----:B------:R-:W2:Y:S04]  /*1ffc0*/  LDL R5, [R1+0x1e0] ;  /* 0x0001e00001057983 */ /* 0x000ea80000100800 */
[----:B------:R-:W3:Y:S04]  /*1ffd0*/  LDL R6, [R1+0x1e4] ;  /* 0x0001e40001067983 */ /* 0x000ee80000100800 */
[----:B------:R-:W4:Y:S01]  /*1ffe0*/  LDL.64 R14, [R1+0xb8] ;  /* 0x0000b800010e7983 */ /* 0x000f220000100a00 */
[----:B------:R-:W-:Y:S01]  /*1fff0*/  IMAD.MOV.U32 R8, RZ, RZ, -0x800000 ;  /* 0xff800000ff087424 */ /* 0x000fe200078e00ff */
[----:B------:R-:W-:Y:S08]  /*20000*/  BAR.ARV 0x8, 0x100 ;  /* 0x0204000000007b1d */ /* 0x000ff00000002000 */
[----:B------:R-:W-:Y:S06]  /*20010*/  BAR.SYNC.DEFER_BLOCKING 0xf, 0x100 ;  /* 0x03c4000000007b1d */ /* 0x000fec0000010000 */
[----:B--2---:R-:W2:Y:S02]  /*20020*/  SHFL.BFLY PT, R0, R5, 0x2, 0x1f ;  /* 0x0c401f0005007f89 */ /* 0x004ea400000e0000 */
[----:B--2---:R-:W-:-:S05]  /*20030*/  FADD.FTZ R0, R5, R0 ;  /* 0x0000000005007221 */ /* 0x004fca0000010000 */
[----:B------:R-:W0:Y:S02]  /*20040*/  SHFL.BFLY PT, R3, R0, 0x1, 0x1f ;  /* 0x0c201f0000037f89 */ /* 0x000e2400000e0000 */
[----:B01----:R-:W-:-:S05]  /*20050*/  FADD.FTZ R2, R0, R3 ;  /* 0x0000000300027221 */ /* 0x003fca0000010000 */
[----:B------:R-:W-:Y:S04]  /*20060*/  STL [R1+0x1e0], R2 ;  /* 0x0001e00201007387 */ /* 0x000fe80000100800 */
[----:B------:R-:W2:Y:S04]  /*20070*/  LDL R13, [R1+0x1e0] ;  /* 0x0001e000010d7983 */ /* 0x000ea80000100800 */
[----:B---3--:R-:W0:Y:S02]  /*20080*/  SHFL.BFLY PT, R3, R6, 0x2, 0x1f ;  /* 0x0c401f0006037f89 */ /* 0x008e2400000e0000 */
[----:B0-----:R-:W-:-:S05]  /*20090*/  FADD.FTZ R3, R3, R6 ;  /* 0x0000000603037221 */ /* 0x001fca0000010000 */
[----:B------:R-:W0:Y:S02]  /*200a0*/  SHFL.BFLY PT, R4, R3, 0x1, 0x1f ;  /* 0x0c201f0003047f89 */ /* 0x000e2400000e0000 */
[----:B0-----:R-:W-:-:S05]  /*200b0*/  FADD.FTZ R4, R3, R4 ;  /* 0x0000000403047221 */ /* 0x001fca0000010000 */
[----:B------:R-:W-:-:S13]  /*200c0*/  FSETP.NE.FTZ.AND P2, PT, R4, RZ, PT ;  /* 0x000000ff0400720b */ /* 0x000fda0003f55000 */
[----:B------:R-:W3:Y:S04]  /*200d0*/  @P2 LDL R7, [R1+0x1f0] ;  /* 0x0001f00001072983 */ /* 0x000ee80000100800 */
[----:B------:R-:W5:Y:S01]  /*200e0*/  @P2 LDL R10, [R1+0x1d4] ;  /* 0x0001d400010a2983 */ /* 0x000f620000100800 */
[----:B--2---:R-:W-:-:S13]  /*200f0*/  FSETP.NE.FTZ.AND P1, PT, R13, RZ, PT ;  /* 0x000000ff0d00720b */ /* 0x004fda0003f35000 */
[----:B------:R-:W2:Y:S04]  /*20100*/  @P1 LDL R5, [R1+0x1f0] ;  /* 0x0001f00001051983 */ /* 0x000ea80000100800 */
[----:B------:R-:W4:Y:S01]  /*20110*/  @P1 LDL R2, [R1+0x1d0] ;  /* 0x0001d00001021983 */ /* 0x000f220000100800 */
[----:B------:R-:W0:Y:S08]  /*20120*/  @P2 MUFU.LG2 R9, R4 ;  /* 0x0000000400092308 */ /* 0x000e300000000c00 */
[----:B------:R-:W1:Y:S01]  /*20130*/  @P1 MUFU.LG2 R6, R13 ;  /* 0x0000000d00061308 */ /* 0x000e620000000c00 */
[----:B------:R-:W-:-:S02]  /*20140*/  IMAD.MOV.U32 R0, RZ, RZ, -0x800000 ;  /* 0xff800000ff007424 */ /* 0x000fc400078e00ff */
[----:B0-----:R-:W-:Y:S01]  /*20150*/  @P2 FMUL.FTZ R12, R9, 0.69314718246459960938 ;  /* 0x3f317218090c2820 */ /* 0x001fe20000410000 */
[----:B-1----:R-:W-:Y:S01]  /*20160*/  @P1 FMUL.FTZ R6, R6, 0.69314718246459960938 ;  /* 0x3f31721806061820 */ /* 0x002fe20000410000 */
[----:B------:R-:W-:Y:S01]  /*20170*/  STL [R1+0x1e4], R4 ;  /* 0x0001e40401007387 */ /* 0x000fe20000100800 */
[----:B---3--:R-:W-:-:S04]  /*20180*/  @P2 FMUL.FTZ R7, R7, 0.69314718246459960938 ;  /* 0x3f31721807072820 */ /* 0x008fc80000410000 */
[----:B-----5:R-:W-:-:S05]  /*20190*/  @P2 FFMA.FTZ R8, R7, R10, R12 ;  /* 0x0000000a07082223 */ /* 0x020fca000001000c */
[----:B------:R0:W-:Y:S01]  /*201a0*/  STL [R1+0x1e4], R8 ;  /* 0x0001e40801007387 */ /* 0x0001e20000100800 */
[----:B--2---:R-:W-:-:S04]  /*201b0*/  @P1 FMUL.FTZ R5, R5, 0.69314718246459960938 ;  /* 0x3f31721805051820 */ /* 0x004fc80000410000 */
[----:B----4-:R-:W-:-:S05]  /*201c0*/  @P1 FFMA.FTZ R0, R5, R2, R6 ;  /* 0x0000000205001223 */ /* 0x010fca0000010006 */
[----:B------:R1:W-:Y:S04]  /*201d0*/  STL [R1+0x1e0], R0 ;  /* 0x0001e00001007387 */ /* 0x0003e80000100800 */
[----:B------:R-:W2:Y:S02]  /*201e0*/  LD.E R2, desc[UR36][R14.64+0x4] ;  /* 0x000004240e027980 */ /* 0x000ea4000c101900 */
[----:B--2---:R-:W-:Y:S02]  /*201f0*/  ISETP.NE.AND P0, PT, R2, RZ, PT ;  /* 0x000000ff0200720c */ /* 0x004fe40003f05270 */
[----:B------:R-:W2:Y:S11]  /*20200*/  LDL R2, [R1+0x1c0] ;  /* 0x0001c00001027983 */ /* 0x000eb60000100800 */
[----:B------:R-:W3:Y:S04]  /*20210*/  @!P0 LDL.64 R6, [R1+0xc0] ;  /* 0x0000c00001068983 */ /* 0x000ee80000100a00 */
[----:B------:R-:W2:Y:S01]  /*20220*/  @!P0 LD.E R3, desc[UR36][R14.64] ;  /* 0x000000240e038980 */ /* 0x000ea2000c101900 */
[----:B------:R-:W-:-:S06]  /*20230*/  IMAD.MOV.U32 R47, RZ, RZ, RZ ;  /* 0x000000ffff2f7224 */ /* 0x000fcc00078e00ff */
[----:B------:R-:W4:Y:S01]  /*20240*/  @P1 MUFU.RCP R47, R13 ;  /* 0x0000000d002f1308 */ /* 0x000f220000001000 */
[----:B---3--:R-:W0:Y:S01]  /*20250*/  @!P0 LD.E.64 R6, desc[UR36][R6.64] ;  /* 0x0000002406068980 */ /* 0x008e22000c101b00 */
[----:B--2---:R-:W-:-:S04]  /*20260*/  @!P0 IMAD R3, R2, 0x40, R3 ;  /* 0x0000004002038824 */ /* 0x004fc800078e0203 */
[----:B0-----:R-:W-:-:S05]  /*20270*/  @!P0 IMAD.WIDE R8, R3, 0x4, R6 ;  /* 0x0000000403088825 */ /* 0x001fca00078e0206 */
[----:B----4-:R0:W-:Y:S04]  /*20280*/  @!P0 ST.E desc[UR36][R8.64], R47 ;  /* 0x0000002f08008985 */ /* 0x0101e8000c101924 */
[----:B------:R-:W1:Y:S04]  /*20290*/  @!P0 LDL.64 R14, [R1+0xb8] ;  /* 0x0000b800010e8983 */ /* 0x000e680000100a00 */
[----:B-1----:R-:W2:Y:S02]  /*202a0*/  @!P0 LD.E R0, desc[UR36][R14.64+0x4] ;  /* 0x000004240e008980 */ /* 0x002ea4000c101900 */
[----:B--2---:R-:W-:-:S13]  /*202b0*/  @!P0 ISETP.NE.AND P0, PT, R0, RZ, PT ;  /* 0x000000ff0000820c */ /* 0x004fda0003f05270 */
[----:B------:R-:W2:Y:S04]  /*202c0*/  @!P0 LDL.64 R10, [R1+0xc0] ;  /* 0x0000c000010a8983 */ /* 0x000ea80000100a00 */
[----:B------:R-:W3:Y:S01]  /*202d0*/  @!P0 LD.E R3, desc[UR36][R14.64] ;  /* 0x000000240e038980 */ /* 0x000ee2000c101900 */
[----:B------:R-:W-:-:S06]  /*202e0*/  IMAD.MOV.U32 R0, RZ, RZ, RZ ;  /* 0x000000ffff007224 */ /* 0x000fcc00078e00ff */
[----:B------:R-:W1:Y:S01]  /*202f0*/  @P2 MUFU.RCP R0, R4 ;  /* 0x0000000400002308 */ /* 0x000e620000001000 */
[----:B--2---:R-:W2:Y:S01]  /*20300*/  @!P0 LD.E.64 R10, desc[UR36][R10.64] ;  /* 0x000000240a0a8980 */ /* 0x004ea2000c101b00 */
[----:B---3--:R-:W-:-:S04]  /*20310*/  @!P0 IMAD R3, R2, 0x40, R3 ;  /* 0x0000004002038824 */ /* 0x008fc800078e0203 */
[----:B------:R-:W-:-:S04]  /*20320*/  @!P0 VIADD R3, R3, 0x8 ;  /* 0x0000000803038836 */ /* 0x000fc80000000000 */
[----:B--2---:R-:W-:-:S05]  /*20330*/  @!P0 IMAD.WIDE R2, R3, 0x4, R10 ;  /* 0x0000000403028825 */ /* 0x004fca00078e020a */
[----:B-1----:R1:W-:Y:S04]  /*20340*/  @!P0 ST.E desc[UR36][R2.64], R0 ;  /* 0x0000000002008985 */ /* 0x0023e8000c101924 */
        /* <DEDUP_REMOVED lines=28> */
[----:B0-----:R-:W5:Y:S04]  /*20510*/  LDL.64 R8, [R1+0x3a8] ;  /* 0x0003a80001087983 */ /* 0x001f680000100a00 */
[----:B------:R-:W5:Y:S04]  /*20520*/  LDL.64 R4, [R1+0x3b8] ;  /* 0x0003b80001047983 */ /* 0x000f680000100a00 */
[----:B------:R-:W5:Y:S04]  /*20530*/  LDL.64 R10, [R1+0x3c8] ;  /* 0x0003c800010a7983 */ /* 0x000f680000100a00 */
[----:B-1----:R-:W5:Y:S04]  /*20540*/  LDL.64 R2, [R1+0x3d8] ;  /* 0x0003d80001027983 */ /* 0x002f680000100a00 */
        /* <DEDUP_REMOVED lines=33> */
[----:B------:R-:W5:Y:S04]  /*20760*/  LDL R45, [R1+0x1c8] ;  /* 0x0001c800012d7983 */ /* 0x000f680000100800 */
[----:B------:R-:W5:Y:S01]  /*20770*/  LDL R22, [R1+0x1cc] ;  /* 0x0001cc0001167983 */ /* 0x000f620000100800 */
[----:B--2---:R-:W-:-:S05]  /*20780*/  VIADD R46, R46, 0x1 ;  /* 0x000000012e2e7836 */ /* 0x004fca0000000000 */
[----:B------:R-:W-:-:S13]  /*20790*/  ISETP.NE.AND P0, PT, R46, 0x2, PT ;  /* 0x000000022e00780c */ /* 0x000fda0003f05270 */
[----:B------:R-:W2:Y:S01]  /*207a0*/  @!P0 LDL R44, [R1+0x1c4] ;  /* 0x0001c400012c8983 */ /* 0x000ea20000100800 */
[-C--:B---3--:R-:W-:Y:S01]  /*207b0*/  FMUL.FTZ R135, R135, R0.reuse ;  /* 0x0000000087877220 */ /* 0x088fe20000410000 */
[-C--:B------:R-:W-:Y:S01]  /*207c0*/  FMUL.FTZ R134, R134, R0.reuse ;  /* 0x0000000086867220 */ /* 0x080fe20000410000 */
[-C--:B----4-:R-:W-:Y:S01]  /*207d0*/  FMUL.FTZ R119, R119, R0.reuse ;  /* 0x0000000077777220 */ /* 0x090fe20000410000 */
[-C--:B------:R-:W-:Y:S01]  /*207e0*/  FMUL.FTZ R118, R118, R0.reuse ;  /* 0x0000000076767220 */ /* 0x080fe20000410000 */
[-C--:B-----5:R-:W-:Y:S01]  /*207f0*/  FMUL.FTZ R121, R121, R0.reuse ;  /* 0x0000000079797220 */ /* 0x0a0fe20000410000 */
        /* <DEDUP_REMOVED lines=123> */
[----:B------:R-:W-:-:S02]  /*20fb0*/  VIADD R0, R45, 0x1 ;  /* 0x000000012d007836 */ /* 0x000fc40000000000 */
[----:B------:R-:W-:Y:S01]  /*20fc0*/  VIADD R22, R22, 0x1 ;  /* 0x0000000116167836 */ /* 0x000fe20000000000 */
[----:B------:R-:W-:Y:S04]  /*20fd0*/  STL [R1+0x1c0], R46 ;  /* 0x0001c02e01007387 */ /* 0x000fe80000100800 */
        /* <DEDUP_REMOVED lines=11> */
[----:B------:R-:W-:Y:S01]  /*21090*/  STL.64 [R1+0x290], R72 ;  /* 0x0002904801007387 */ /* 0x000fe20000100a00 */
[----:B--2---:R-:W-:-:S03]  /*210a0*/  @!P0 LOP3.LUT R44, R44, 0x1, RZ, 0x3c, !PT ;  /* 0x000000012c2c8812 */ /* 0x004fc600078e3cff */
        /* <DEDUP_REMOVED lines=51> */
[----:B------:R-:W-:Y:S04]  /*213e0*/  STL [R1+0x1c8], R0 ;  /* 0x0001c80001007387 */ /* 0x000fe80000100800 */
[----:B------:R-:W-:Y:S04]  /*213f0*/  @!P0 STL [R1+0x1c4], R44 ;  /* 0x0001c42c01008387 */ /* 0x000fe80000100800 */
[----:B------:R-:W-:Y:S04]  /*21400*/  STL [R1+0x1cc], R22 ;  /* 0x0001cc1601007387 */ /* 0x000fe80000100800 */
[----:B------:R-:W-:Y:S04]  /*21410*/  @!P0 STL [R1+0x1c0], RZ ;  /* 0x0001c0ff01008387 */ /* 0x000fe80000100800 */
[----:B------:R0:W-:Y:S02]  /*21420*/  STL.64 [R1+0x3d8], R2 ;  /* 0x0003d80201007387 */ /* 0x0001e40000100a00 */
[----:B0-----:R-:W-:Y:S01]  /*21430*/  IMAD.MOV.U32 R3, RZ, RZ, 0x1 ;  /* 0x00000001ff037424 */ /* 0x001fe200078e00ff */
[----:B------:R-:W-:Y:S06]  /*21440*/  BAR.ARV 0xe, 0x100 ;  /* 0x0384000000007b1d */ /* 0x000fec0000002000 */
.L_x_5118:
[----:B0-----:R-:W-:-:S04]  /*21450*/  PRMT R0, R3, 0x9910, RZ ;  /* 0x0000991003007816 */ /* 0x001fc800000000ff */
[----:B------:R-:W-:-:S13]  /*21460*/  ISETP.NE.AND P0, PT, R0, RZ, PT ;  /* 0x000000ff0000720c */ /* 0x000fda0003f05270 */
[----:B------:R-:W-:Y:S05]  /*21470*/  @!P0 BRA `(.L_x_5236) ;  /* 0x0000002400f88947 */ /* 0x000fea0003800000 */
[----:B------:R-:W0:Y:S01]  /*21480*/  S2R R0, SR_TID.X ;  /* 0x0000000000007919 */ /* 0x000e220000002100 */
[----:B------:R-:W1:Y:S01]  /*21490*/  S2UR UR5, SR_CgaCtaId ;  /* 0x00000000000579c3 */ /* 0x000e620000008800 */
[----:B------:R-:W-:Y:S01]  /*214a0*/  UMOV UR4, 0x400 ;  /* 0x0000040000047882 */ /* 0x000fe20000000000 */
[----:B------:R-:W-:-:S06]  /*214b0*/  SHF.R.S32.HI R14, RZ, 0x1f, R152 ;  /* 0x0000001fff0e7819 */ /* 0x000fcc0000011498 */
[----:B------:R-:W-:Y:S01]  /*214c0*/  BAR.SYNC.DEFER_BLOCKING 0x1, 0x100 ;  /* 0x0044000000007b1d */ /* 0x000fe20000010000 */
[----:B------:R-:W-:-:S07]  /*214d0*/  SHF.R.S32.HI R16, RZ, 0x1f, R23 ;  /* 0x0000001fff107819 */ /* 0x000fce0000011417 */
[----:B------:R-:W2:Y:S01]  /*214e0*/  LDC R29, c[0x0][0xce8] ;  /* 0x00033a00ff1d7b82 */ /* 0x000ea20000000800 */
[----:B------:R-:W3:Y:S07]  /*214f0*/  S2R R20, SR_CTAID.X ;  /* 0x0000000000147919 */ /* 0x000eee0000002500 */
[----:B------:R-:W4:Y:S01]  /*21500*/  LDC.64 R18, c[0x0][0xc40] ;  /* 0x00031000ff127b82 */ /* 0x000f220000000a00 */
[----:B-1----:R-:W-:-:S04]  /*21510*/  ULEA UR4, UR5, UR4, 0x18 ;  /* 0x0000000405047291 */ /* 0x002fc8000f8ec03f */
[----:B------:R-:W-:Y:S01]  /*21520*/  UIADD3 UR4, UR4, 0x38820, URZ ;  /* 0x0003882004047890 */ /* 0x000fe2000fffe03f */
[----:B0-----:R-:W-:-:S03]  /*21530*/  VIADD R5, R0, 0xffffff80 ;  /* 0xffffff8000057836 */ /* 0x001fc60000000000 */
[----:B------:R-:W-:Y:S01]  /*21540*/  UPRMT UR4, URZ, 0x654, UR4 ;  /* 0x000006543f047896 */ /* 0x000fe20008000004 */
[----:B--2---:R-:W-:Y:S02]  /*21550*/  ISETP.NE.AND P1, PT, R29, 0x1, PT ;  /* 0x000000011d00780c */ /* 0x004fe40003f25270 */
[----:B------:R-:W-:-:S04]  /*21560*/  SHF.R.S32.HI R2, RZ, 0x1f, R5 ;  /* 0x0000001fff027819 */ /* 0x000fc80000011405 */
[----:B------:R-:W-:Y:S02]  /*21570*/  LEA.HI R0, R2, R5, RZ, 0x7 ;  /* 0x0000000502007211 */ /* 0x000fe400078f38ff */
[----:B------:R-:W-:Y:S02]  /*21580*/  SYNCS.ARRIVE.TRANS64.RED.A1T0 RZ, [UR4], RZ ;  /* 0x000000ffffff79a7 */ /* 0x000fe40008100404 */
[----:B------:R-:W-:Y:S02]  /*21590*/  SHF.R.S32.HI R24, RZ, 0x7, R0 ;  /* 0x00000007ff187819 */ /* 0x000fe40000011400 */
[----:B------:R-:W-:-:S03]  /*215a0*/  LOP3.LUT R4, R0, 0xffffff80, RZ, 0xc0, !PT ;  /* 0xffffff8000047812 */ /* 0x000fc600078ec0ff */
[----:B------:R-:W0:Y:S02]  /*215b0*/  SHFL.IDX PT, R3, R24, RZ, 0x1f ;  /* 0x00001fff18037589 */ /* 0x000e2400000e0000 */
[----:B------:R-:W-:Y:S01]  /*215c0*/  IMAD.IADD R25, R5, 0x1, -R4 ;  /* 0x0000000105197824 */ /* 0x000fe200078e0a04 */
[----:B------:R-:W-:-:S04]  /*215d0*/  LEA.HI R4, R2, R5, RZ, 0x2 ;  /* 0x0000000502047211 */ /* 0x000fc800078f10ff */
[----:B------:R-:W-:Y:S02]  /*215e0*/  SHF.R.S32.HI R22, RZ, 0x1f, R25 ;  /* 0x0000001fff167819 */ /* 0x000fe40000011419 */
[----:B------:R-:W-:Y:S02]  /*215f0*/  LOP3.LUT R4, R4, 0xfffffffc, RZ, 0xc0, !PT ;  /* 0xfffffffc04047812 */ /* 0x000fe400078ec0ff */
[----:B------:R-:W-:-:S03]  /*21600*/  LEA.HI R21, R22, R25, RZ, 0x2 ;  /* 0x0000001916157211 */ /* 0x000fc600078f10ff */
[----:B------:R-:W-:Y:S01]  /*21610*/  IMAD.IADD R28, R5, 0x1, -R4 ;  /* 0x00000001051c7824 */ /* 0x000fe200078e0a04 */
[--C-:B------:R-:W-:Y:S02]  /*21620*/  SHF.R.S32.HI R26, RZ, 0x2, R21.reuse ;  /* 0x00000002ff1a7819 */ /* 0x100fe40000011415 */
[----:B0-----:R-:W-:Y:S02]  /*21630*/  ISETP.NE.AND P0, PT, R3, RZ, PT ;  /* 0x000000ff0300720c */ /* 0x001fe40003f05270 */
[----:B------:R-:W-:-:S04]  /*21640*/  SHF.R.S32.HI R3, RZ, 0x1f, R21 ;  /* 0x0000001fff037819 */ /* 0x000fc80000011415 */
[----:B------:R-:W-:-:S04]  /*21650*/  LEA.HI R3, R3, R26, RZ, 0x3 ;  /* 0x0000001a03037211 */ /* 0x000fc800078f18ff */
[----:B------:R-:W-:-:S03]  /*21660*/  LOP3.LUT R27, R3, 0xfffffff8, RZ, 0xc0, !PT ;  /* 0xfffffff8031b7812 */ /* 0x000fc600078ec0ff */
[----:B---34-:R-:W-:Y:S05]  /*21670*/  @P0 BRA `(.L_x_5237) ;  /* 0x0000000400500947 */ /* 0x018fea0003800000 */
[----:B------:R-:W-:Y:S01]  /*21680*/  LOP3.LUT R0, R0, 0xffffff80, RZ, 0xc0, !PT ;  /* 0xffffff8000007812 */ /* 0x000fe200078ec0ff */
[----:B------:R-:W0:Y:S01]  /*21690*/  S2R R11, SR_CTAID.X ;  /* 0x00000000000b7919 */ /* 0x000e220000002500 */
[----:B------:R-:W1:Y:S01]  /*216a0*/  LDC R12, c[0x0][0xce8] ;  /* 0x00033a00ff0c7b82 */ /* 0x000e620000000800 */
[----:B------:R-:W-:Y:S01]  /*216b0*/  LEA.HI R9, R24, R24, RZ, 0x1 ;  /* 0x0000001818097211 */ /* 0x000fe200078f08ff */
[----:B------:R-:W-:Y:S01]  /*216c0*/  ULDC UR4, c[0x0][0xb88] ;  /* 0x0002e20000047ab9 */ /* 0x000fe20000000800 */
[----:B------:R-:W-:Y:S02]  /*216d0*/  IMAD.IADD R0, R5, 0x1, -R0 ;  /* 0x0000000105007824 */ /* 0x000fe400078e0a00 */
[----:B------:R-:W-:-:S03]  /*216e0*/  LOP3.LUT R13, R9, 0xfffffe, RZ, 0xc0, !PT ;  /* 0x00fffffe090d7812 */ /* 0x000fc600078ec0ff */
[----:B------:R-:W-:Y:S02]  /*216f0*/  SHF.R.S32.HI R3, RZ, 0x1f, R0 ;  /* 0x0000001fff037819 */ /* 0x000fe40000011400 */
[----:B------:R-:W-:Y:S02]  /*21700*/  IMAD.IADD R13, R24, 0x1, -R13 ;  /* 0x00000001180d7824 */ /* 0x000fe400078e0a0d */
[CC--:B------:R-:W-:Y:S02]  /*21710*/  LEA.HI R4, R3.reuse, R0.reuse, RZ, 0x2 ;  /* 0x0000000003047211 */ /* 0x0c0fe400078f10ff */
[----:B------:R-:W-:Y:S02]  /*21720*/  LEA.HI R3, R3, R0, RZ, 0x5 ;  /* 0x0000000003037211 */ /* 0x000fe400078f28ff */
[--C-:B------:R-:W-:Y:S02]  /*21730*/  SHF.R.S32.HI R6, RZ, 0x2, R4.reuse ;  /* 0x00000002ff067819 */ /* 0x100fe40000011404 */
[----:B------:R-:W-:-:S04]  /*21740*/  SHF.R.S32.HI R7, RZ, 0x1f, R4 ;  /* 0x0000001fff077819 */ /* 0x000fc80000011404 */
[----:B------:R-:W-:Y:S02]  /*21750*/  LEA.HI R8, R7, R6, RZ, 0x3 ;  /* 0x0000000607087211 */ /* 0x000fe400078f18ff */
[----:B------:R-:W-:Y:S02]  /*21760*/  LOP3.LUT R7, R4, 0x7ffffffc, RZ, 0xc0, !PT ;  /* 0x7ffffffc04077812 */ /* 0x000fe400078ec0ff */
[----:B------:R-:W-:Y:S01]  /*21770*/  LOP3.LUT R9, R8, 0xfffffff8, RZ, 0xc0, !PT ;  /* 0xfffffff808097812 */ /* 0x000fe200078ec0ff */
[----:B-1----:R-:W-:Y:S01]  /*21780*/  IMAD R8, R12, UR4, RZ ;  /* 0x000000040c087c24 */ /* 0x002fe2000f8e02ff */
[----:B------:R-:W-:Y:S01]  /*21790*/  SHF.R.S32.HI R4, RZ, 0x5, R3 ;  /* 0x00000005ff047819 */ /* 0x000fe20000011403 */
[----:B------:R-:W-:Y:S01]  /*217a0*/  IMAD.IADD R0, R0, 0x1, -R7 ;  /* 0x0000000100007824 */ /* 0x000fe200078e0a07 */
[----:B------:R-:W1:Y:S01]  /*217b0*/  S2UR UR6, SR_CTAID.Z ;  /* 0x00000000000679c3 */ /* 0x000e620000002700 */
[----:B------:R-:W-:Y:S01]  /*217c0*/  IMAD.IADD R9, R6, 0x1, -R9 ;  /* 0x0000000106097824 */ /* 0x000fe200078e0a09 */
[----:B------:R-:W-:Y:S01]  /*217d0*/  ISETP.NE.AND P3, PT, R12, 0x1, PT ;  /* 0x000000010c00780c */ /* 0x000fe20003f65270 */
[----:B------:R-:W-:Y:S01]  /*217e0*/  IMAD.U32 R3, R13, -0x100, RZ ;  /* 0xffffff000d037824 */ /* 0x000fe200078e00ff */
[----:B------:R-:W-:Y:S01]  /*217f0*/  ULDC.64 UR4, c[0x0][0xcd0] ;  /* 0x0003340000047ab9 */ /* 0x000fe20000000a00 */
[----:B------:R-:W-:-:S02]  /*21800*/  IMAD.SHL.U32 R0, R0, 0x2, RZ ;  /* 0x0000000200007824 */ /* 0x000fc400078e00ff */
[----:B------:R-:W-:Y:S01]  /*21810*/  IMAD R10, R4, 0x10, R9 ;  /* 0x00000010040a7824 */ /* 0x000fe200078e0209 */
[----:B------:R-:W2:Y:S02]  /*21820*/  LDC.64 R6, c[0x0][0xcd8] ;  /* 0x00033600ff067b82 */ /* 0x000ea40000000a00 */
[----:B------:R-:W-:Y:S01]  /*21830*/  ISETP.NE.AND P0, PT, R0, R3, PT ;  /* 0x000000030000720c */ /* 0x000fe20003f05270 */
[----:B0-----:R-:W-:-:S05]  /*21840*/  IMAD R13, R11, 0x40, R10 ;  /* 0x000000400b0d7824 */ /* 0x001fca00078e020a */
[----:B------:R-:W-:Y:S01]  /*21850*/  ISETP.GE.OR P2, PT, R13, R8, P0 ;  /* 0x000000080d00720c */ /* 0x000fe20000746670 */
[----:B------:R-:W0:-:S12]  /*21860*/  @P3 LDC R4, c[0x0][0xcec] ;  /* 0x00033b00ff043b82 */ /* 0x000e180000000800 */
[----:B------:R-:W3:Y:S01]  /*21870*/  @!P2 LDL R15, [R1+0x1e0] ;  /* 0x0001e000010fa983 */ /* 0x000ee20000100800 */
[----:B------:R-:W-:Y:S01]  /*21880*/  LEA.HI R0, R2, R5, RZ, 0x2 ;  /* 0x0000000502007211 */ /* 0x000fe200078f10ff */
[----:B-1----:R-:W-:Y:S01]  /*21890*/  USHF.R.S32.HI UR7, URZ, 0x1f, UR6 ;  /* 0x0000001f3f077899 */ /* 0x002fe20008011406 */
[----:B------:R-:W1:Y:S01]  /*218a0*/  S2UR UR6, SR_CTAID.Z ;  /* 0x00000000000679c3 */ /* 0x000e620000002700 */
[----:B------:R-:W-:Y:S01]  /*218b0*/  IMAD R9, R14, UR4, RZ ;  /* 0x000000040e097c24 */ /* 0x000fe2000f8e02ff */
[----:B------:R-:W-:Y:S01]  /*218c0*/  LOP3.LUT R0, R0, 0xfffffffc, RZ, 0xc0, !PT ;  /* 0xfffffffc00007812 */ /* 0x000fe200078ec0ff */
[----:B------:R-:W-:Y:S01]  /*218d0*/  VIADD R13, R13, 0x8 ;  /* 0x000000080d0d7836 */ /* 0x000fe20000000000 */
[----:B------:R-:W-:Y:S01]  /*218e0*/  BSSY B0, `(.L_x_5237) ;  /* 0x000002d000007945 */ /* 0x000fe20003800000 */
[----:B------:R-:W-:Y:S02]  /*218f0*/  IMAD R9, R152, UR5, R9 ;  /* 0x0000000598097c24 */ /* 0x000fe4000f8e0209 */
[----:B------:R-:W-:Y:S01]  /*21900*/  IMAD.IADD R0, R5, 0x1, -R0 ;  /* 0x0000000105007824 */ /* 0x000fe200078e0a00 */
[----:B------:R-:W-:Y:S01]  /*21910*/  ISETP.GE.OR P0, PT, R13, R8, P0 ;  /* 0x000000080d00720c */ /* 0x000fe20000706670 */
[----:B------:R-:W4:Y:S03]  /*21920*/  @P3 LDC R5, c[0x0][0xcf0] ;  /* 0x00033c00ff053b82 */ /* 0x000f260000000800 */
[----:B------:R-:W-:-:S04]  /*21930*/  LEA.HI R2, R0, R0, RZ, 0x1 ;  /* 0x0000000000027211 */ /* 0x000fc800078f08ff */
[----:B------:R-:W-:-:S05]  /*21940*/  LOP3.LUT R3, R2, 0x1ffffffe, RZ, 0xc0, !PT ;  /* 0x1ffffffe02037812 */ /* 0x000fca00078ec0ff */
[----:B------:R-:W-:Y:S02]  /*21950*/  IMAD.IADD R0, R0, 0x1, -R3 ;  /* 0x0000000100007824 */ /* 0x000fe400078e0a03 */
[----:B------:R-:W-:Y:S01]  /*21960*/  IMAD.WIDE.U32 R2, R152, UR4, RZ ;  /* 0x0000000498027c25 */ /* 0x000fe2000f8e00ff */
[----:B------:R-:W-:-:S03]  /*21970*/  ULDC.64 UR4, c[0x0][0xce0] ;  /* 0x0003380000047ab9 */ /* 0x000fc60000000a00 */
[----:B------:R-:W-:Y:S02]  /*21980*/  IMAD R0, R0, 0x8, R10 ;  /* 0x0000000800007824 */ /* 0x000fe400078e020a */
[----:B------:R-:W-:Y:S02]  /*21990*/  IMAD.IADD R3, R3, 0x1, R9 ;  /* 0x0000000103037824 */ /* 0x000fe400078e0209 */
[----:B------:R-:W-:Y:S02]  /*219a0*/  IMAD R9, R11, 0x40, R0 ;  /* 0x000000400b097824 */ /* 0x000fe400078e0200 */
[----:B--2---:R-:W-:Y:S02]  /*219b0*/  IMAD R10, R6, UR7, RZ ;  /* 0x00000007060a7c24 */ /* 0x004fe4000f8e02ff */
[----:B0-----:R-:W-:-:S04]  /*219c0*/  @P3 IMAD.HI.U32 R4, R9, R4, RZ ;  /* 0x0000000409043227 */ /* 0x001fc800078e00ff */
[----:B-1----:R-:W-:Y:S02]  /*219d0*/  IMAD R17, R7, UR6, R10 ;  /* 0x0000000607117c24 */ /* 0x002fe4000f8e020a */
[----:B------:R-:W-:Y:S01]  /*219e0*/  IMAD.MOV.U32 R11, RZ, RZ, R9 ;  /* 0x000000ffff0b7224 */ /* 0x000fe200078e0009 */
[----:B----4-:R-:W-:Y:S01]  /*219f0*/  @P3 SHF.R.U32.HI R11, RZ, R5, R4 ;  /* 0x00000005ff0b3219 */ /* 0x010fe20000011604 */
[----:B------:R-:W-:-:S04]  /*21a00*/  IMAD.WIDE.U32 R6, R6, UR6, R2 ;  /* 0x0000000606067c25 */ /* 0x000fc8000f8e0002 */
[----:B------:R-:W-:Y:S02]  /*21a10*/  IMAD.IADD R7, R7, 0x1, R17 ;  /* 0x0000000107077824 */ /* 0x000fe400078e0211 */
[----:B------:R-:W-:Y:S02]  /*21a20*/  IMAD.MOV R5, RZ, RZ, -R11 ;  /* 0x000000ffff057224 */ /* 0x000fe400078e0a0b */
[----:B------:R-:W-:Y:S02]  /*21a30*/  IMAD R0, R16, UR4, RZ ;  /* 0x0000000410007c24 */ /* 0x000fe4000f8e02ff */
[----:B------:R-:W-:Y:S01]  /*21a40*/  IMAD.WIDE.U32 R2, R23, UR4, R6 ;  /* 0x0000000417027c25 */ /* 0x000fe2000f8e0006 */
[----:B------:R-:W-:-:S03]  /*21a50*/  SHF.R.S32.HI R7, RZ, 0x1f, R11 ;  /* 0x0000001fff077819 */ /* 0x000fc6000001140b */
[----:B------:R-:W-:Y:S01]  /*21a60*/  IMAD R5, R12, R5, R9 ;  /* 0x000000050c057224 */ /* 0x000fe200078e0209 */
[----:B------:R-:W-:Y:S01]  /*21a70*/  IADD3 R2, P3, R11, R2, RZ ;  /* 0x000000020b027210 */ /* 0x000fe20007f7e0ff */
        /* <DEDUP_REMOVED lines=9> */
[----:B------:R-:W-:-:S04]  /*21b10*/  IMAD.IADD R3, R3, 0x1, R5 ;  /* 0x0000000103037824 */ /* 0x000fc800078e0205 */
[----:B------:R-:W-:Y:S01]  /*21b20*/  SHFL.IDX PT, R4, R0, 0x1, 0x1c1f ;  /* 0x003c1f0000047f89 */ /* 0x000fe200000e0000 */
[----:B------:R-:W-:-:S03]  /*21b30*/  LEA.HI.X R6, R2, UR5, R3, 0x2, P3 ;  /* 0x0000000502067c11 */ /* 0x000fc600098f1403 */
[----:B------:R-:W-:Y:S04]  /*21b40*/  SHFL.IDX PT, R2, R0, RZ, 0x1c1f ;  /* 0x001c1fff00027589 */ /* 0x000fe800000e0000 */
[----:B------:R-:W3:Y:S04]  /*21b50*/  SHFL.IDX PT, R3, R6, RZ, 0x1c1f ;  /* 0x001c1fff06037589 */ /* 0x000ee800000e0000 */
[----:B------:R0:W1:Y:S04]  /*21b60*/  SHFL.IDX PT, R5, R6, 0x1, 0x1c1f ;  /* 0x003c1f0006057f89 */ /* 0x00006800000e0000 */
[----:B---3--:R0:W-:Y:S01]  /*21b70*/  @!P2 ST.E desc[UR36][R2.64], R15 ;  /* 0x0000000f0200a985 */ /* 0x0081e2000c101924 */
[----:B-1----:R-:W-:Y:S05]  /*21b80*/  @P0 BRA `(.L_x_5238) ;  /* 0x0000000000080947 */ /* 0x002fea0003800000 */
[----:B0-----:R-:W2:Y:S04]  /*21b90*/  LDL R3, [R1+0x1e4] ;  /* 0x0001e40001037983 */ /* 0x001ea80000100800 */
[----:B--2---:R1:W-:Y:S02]  /*21ba0*/  ST.E desc[UR36][R4.64], R3 ;  /* 0x0000000304007985 */ /* 0x0043e4000c101924 */
.L_x_5238:
[----:B------:R-:W-:Y:S05]  /*21bb0*/  BSYNC B0 ;  /* 0x0000000000007941 */ /* 0x000fea0003800000 */
.L_x_5237:
[----:B------:R-:W2:Y:S01]  /*21bc0*/  S2UR UR6, SR_CTAID.Z ;  /* 0x00000000000679c3 */ /* 0x000ea20000002700 */
[----:B------:R-:W-:Y:S01]  /*21bd0*/  LEA.HI R0, R28, R28, RZ, 0x1 ;  /* 0x0000001c1c007211 */ /* 0x000fe200078f08ff */
[----:B------:R-:W-:Y:S01]  /*21be0*/  ULDC.64 UR4, c[0x0][0xc38] ;  /* 0x00030e0000047ab9 */ /* 0x000fe20000000a00 */
[----:B------:R-:W-:Y:S01]  /*21bf0*/  LEA.HI R22, R22, R25, RZ, 0x5 ;  /* 0x0000001916167211 */ /* 0x000fe200078f28ff */
[----:B01----:R-:W-:Y:S01]  /*21c00*/  IMAD R3, R14, UR4, RZ ;  /* 0x000000040e037c24 */ /* 0x003fe2000f8e02ff */
[----:B------:R-:W-:Y:S01]  /*21c10*/  LOP3.LUT R7, R0, 0x1ffffffe, RZ, 0xc0, !PT ;  /* 0x1ffffffe00077812 */ /* 0x000fe200078ec0ff */
[----:B------:R-:W-:Y:S01]  /*21c20*/  IMAD.IADD R27, R26, 0x1, -R27 ;  /* 0x000000011a1b7824 */ /* 0x000fe200078e0a1b */
[----:B------:R-:W-:Y:S01]  /*21c30*/  SHF.R.S32.HI R22, RZ, 0x5, R22 ;  /* 0x00000005ff167819 */ /* 0x000fe20000011416 */
[----:B------:R-:W0:Y:S01]  /*21c40*/  @P1 LDC R4, c[0x0][0xcec] ;  /* 0x00033b00ff041b82 */ /* 0x000e220000000800 */
[C---:B------:R-:W-:Y:S01]  /*21c50*/  IMAD R5, R152.reuse, UR5, R3 ;  /* 0x0000000598057c24 */ /* 0x040fe2000f8e0203 */
[----:B------:R-:W-:Y:S01]  /*21c60*/  BSSY B0, `(.L_x_5239) ;  /* 0x0000115000007945 */ /* 0x000fe20003800000 */
[----:B------:R-:W-:Y:S01]  /*21c70*/  IMAD.WIDE.U32 R2, R152, UR4, RZ ;  /* 0x0000000498027c25 */ /* 0x000fe2000f8e00ff */
[----:B------:R-:W-:-:S03]  /*21c80*/  ULDC.64 UR4, c[0x0][0xc48] ;  /* 0x0003120000047ab9 */ /* 0x000fc60000000a00 */
[----:B------:R-:W-:Y:S01]  /*21c90*/  IMAD.IADD R28, R28, 0x1, -R7 ;  /* 0x000000011c1c7824 */ /* 0x000fe200078e0a07 */
[----:B------:R-:W1:Y:S01]  /*21ca0*/  @P1 LDC R11, c[0x0][0xcf0] ;  /* 0x00033c00ff0b1b82 */ /* 0x000e620000000800 */
[----:B------:R-:W-:Y:S02]  /*21cb0*/  IMAD R27, R22, 0x10, R27 ;  /* 0x00000010161b7824 */ /* 0x000fe400078e021b */
[----:B------:R-:W-:Y:S02]  /*21cc0*/  IMAD.IADD R3, R3, 0x1, R5 ;  /* 0x0000000103037824 */ /* 0x000fe400078e0205 */
[----:B------:R-:W-:Y:S01]  /*21cd0*/  IMAD R5, R28, 0x8, R27 ;  /* 0x000000081c057824 */ /* 0x000fe200078e021b */
[----:B--2---:R-:W-:Y:S02]  /*21ce0*/  USHF.R.S32.HI UR7, URZ, 0x1f, UR6 ;  /* 0x0000001f3f077899 */ /* 0x004fe40008011406 */
[----:B------:R-:W2:Y:S01]  /*21cf0*/  S2UR UR6, SR_CTAID.Z ;  /* 0x00000000000679c3 */ /* 0x000ea20000002700 */
[----:B------:R-:W-:-:S02]  /*21d00*/  IMAD R9, R20, 0x40, R5 ;  /* 0x0000004014097824 */ /* 0x000fc400078e0205 */
[----:B------:R-:W-:Y:S02]  /*21d10*/  IMAD R20, R20, 0x40, R27 ;  /* 0x0000004014147824 */ /* 0x000fe400078e021b */
[----:B------:R-:W-:Y:S02]  /*21d20*/  IMAD R0, R18, UR7, RZ ;  /* 0x0000000712007c24 */ /* 0x000fe4000f8e02ff */
[----:B0-----:R-:W-:-:S04]  /*21d30*/  @P1 IMAD.HI.U32 R4, R9, R4, RZ ;  /* 0x0000000409041227 */ /* 0x001fc800078e00ff */
[----:B------:R-:W-:Y:S01]  /*21d40*/  IMAD.MOV.U32 R5, RZ, RZ, R9 ;  /* 0x000000ffff057224 */ /* 0x000fe200078e0009 */
[----:B-1----:R-:W-:-:S05]  /*21d50*/  @P1 SHF.R.U32.HI R5, RZ, R11, R4 ;  /* 0x0000000bff051219 */ /* 0x002fca0000011604 */
[----:B------:R-:W-:Y:S02]  /*21d60*/  IMAD.MOV R4, RZ, RZ, -R5 ;  /* 0x000000ffff047224 */ /* 0x000fe400078e0a05 */
[----:B--2---:R-:W-:Y:S02]  /*21d70*/  IMAD R7, R19, UR6, R0 ;  /* 0x0000000613077c24 */ /* 0x004fe4000f8e0200 */
[----:B------:R-:W-:-:S04]  /*21d80*/  IMAD.WIDE.U32 R2, R18, UR6, R2 ;  /* 0x0000000612027c25 */ /* 0x000fc8000f8e0002 */
[----:B------:R-:W-:Y:S02]  /*21d90*/  IMAD R0, R16, UR4, RZ ;  /* 0x0000000410007c24 */ /* 0x000fe4000f8e02ff */
[----:B------:R-:W-:Y:S02]  /*21da0*/  IMAD.IADD R3, R3, 0x1, R7 ;  /* 0x0000000103037824 */ /* 0x000fe400078e0207 */
        /* <DEDUP_REMOVED lines=13> */
[C---:B------:R-:W-:Y:S01]  /*21e80*/  IMAD R5, R23.reuse, UR5, R0 ;  /* 0x0000000517057c24 */ /* 0x040fe2000f8e0200 */
[----:B------:R-:W-:Y:S01]  /*21e90*/  LEA.HI R0, R24, R24, RZ, 0x1 ;  /* 0x0000001818007211 */ /* 0x000fe200078f08ff */
[----:B------:R-:W-:Y:S01]  /*21ea0*/  IMAD.WIDE.U32 R22, R23, UR4, R2 ;  /* 0x0000000417167c25 */ /* 0x000fe2000f8e0002 */
[----:B------:R-:W-:-:S03]  /*21eb0*/  ULDC.64 UR4, c[0x0][0xc00] ;  /* 0x0003000000047ab9 */ /* 0x000fc60000000a00 */
[----:B------:R-:W-:Y:S01]  /*21ec0*/  IMAD.IADD R3, R23, 0x1, R5 ;  /* 0x0000000117037824 */ /* 0x000fe200078e0205 */
[----:B------:R-:W-:Y:S01]  /*21ed0*/  LEA R19, P0, R22, UR4, 0x2 ;  /* 0x0000000416137c11 */ /* 0x000fe2000f8010ff */
[----:B------:R-:W-:-:S03]  /*21ee0*/  ULDC UR4, c[0x0][0xb88] ;  /* 0x0002e20000047ab9 */ /* 0x000fc60000000800 */
[----:B------:R-:W-:Y:S01]  /*21ef0*/  LEA.HI.X R22, R22, UR5, R3, 0x2, P0 ;  /* 0x0000000516167c11 */ /* 0x000fe200080f1403 */
[----:B------:R0:W1:Y:S01]  /*21f00*/  SHFL.IDX PT, R14, R19, RZ, 0x1c1f ;  /* 0x001c1fff130e7589 */ /* 0x00006200000e0000 */
[----:B------:R-:W-:Y:S02]  /*21f10*/  LOP3.LUT R3, R0, 0xfffffe, RZ, 0xc0, !PT ;  /* 0x00fffffe00037812 */ /* 0x000fe400078ec0ff */
[----:B------:R-:W-:Y:S01]  /*21f20*/  LOP3.LUT R0, R21, 0x7ffffffc, RZ, 0xc0, !PT ;  /* 0x7ffffffc15007812 */ /* 0x000fe200078ec0ff */
[----:B------:R-:W-:Y:S01]  /*21f30*/  IMAD R21, R29, UR4, RZ ;  /* 0x000000041d157c24 */ /* 0x000fe2000f8e02ff */
[----:B------:R0:W2:Y:S01]  /*21f40*/  SHFL.IDX PT, R15, R22, RZ, 0x1c1f ;  /* 0x001c1fff160f7589 */ /* 0x0000a200000e0000 */
[----:B------:R-:W-:Y:S02]  /*21f50*/  IMAD.IADD R3, R24, 0x1, -R3 ;  /* 0x0000000118037824 */ /* 0x000fe400078e0a03 */
[----:B------:R-:W-:Y:S01]  /*21f60*/  IMAD.IADD R0, R25, 0x1, -R0 ;  /* 0x0000000119007824 */ /* 0x000fe200078e0a00 */
[----:B------:R-:W-:-:S03]  /*21f70*/  ISETP.GE.AND P0, PT, R20, R21, PT ;  /* 0x000000151400720c */ /* 0x000fc60003f06270 */
[----:B------:R-:W-:-:S04]  /*21f80*/  IMAD R0, R3, 0x80, R0 ;  /* 0x0000008003007824 */ /* 0x000fc800078e0200 */
[----:B------:R-:W-:-:S06]  /*21f90*/  IMAD.SHL.U32 R18, R0, 0x2, RZ ;  /* 0x0000000200127824 */ /* 0x000fcc00078e00ff */
[----:B0-----:R-:W-:Y:S05]  /*21fa0*/  @P0 BRA `(.L_x_5240) ;  /* 0x0000000c00800947 */ /* 0x001fea0003800000 */
[----:B------:R-:W-:Y:S02]  /*21fb0*/  ULDC UR4, c[0x0][0xbc8] ;  /* 0x0002f20000047ab9 */ /* 0x000fe40000000800 */
[----:B------:R-:W-:-:S13]  /*21fc0*/  ISETP.GE.AND P0, PT, R18, UR4, PT ;  /* 0x0000000412007c0c */ /* 0x000fda000bf06270 */
[----:B------:R-:W3:Y:S01]  /*21fd0*/  @!P0 LDL.64 R12, [R1+0x200] ;  /* 0x00020000010c8983 */ /* 0x000ee20000100a00 */
[C---:B------:R-:W-:Y:S01]  /*21fe0*/  VIADD R4, R18.reuse, 0x8 ;  /* 0x0000000812047836 */ /* 0x040fe20000000000 */
[----:B------:R-:W-:-:S04]  /*21ff0*/  @!P0 LEA.HI R0, R18, R18, RZ, 0x1 ;  /* 0x0000001212008211 */ /* 0x000fc800078f08ff */
[----:B------:R-:W-:Y:S02]  /*22000*/  ISETP.GE.AND P1, PT, R4, UR4, PT ;  /* 0x0000000404007c0c */ /* 0x000fe4000bf26270 */
[----:B------:R-:W-:-:S05]  /*22010*/  @!P0 LOP3.LUT R0, R0, 0xfffffffe, RZ, 0xc0, !PT ;  /* 0xfffffffe00008812 */ /* 0x000fca00078ec0ff */
[----:B-12---:R-:W-:-:S05]  /*22020*/  @!P0 IMAD.WIDE R2, R0, 0x4, R14 ;  /* 0x0000000400028825 */ /* 0x006fca00078e020e */
[----:B---3--:R0:W-:Y:S04]  /*22030*/  @!P0 ST.E.64 desc[UR36][R2.64], R12 ;  /* 0x0000000c02008985 */ /* 0x0081e8000c101b24 */
[----:B------:R-:W2:Y:S01]  /*22040*/  @!P1 LDL.64 R6, [R1+0x210] ;  /* 0x0002100001069983 */ /* 0x000ea20000100a00 */
[----:B------:R-:W-:Y:S01]  /*22050*/  VIADD R0, R18, 0x10 ;  /* 0x0000001012007836 */ /* 0x000fe20000000000 */
[----:B------:R-:W-:-:S04]  /*22060*/  @!P1 LEA.HI R4, R4, R4, RZ, 0x1 ;  /* 0x0000000404049211 */ /* 0x000fc800078f08ff */
[----:B------:R-:W-:Y:S02]  /*22070*/  ISETP.GE.AND P0, PT, R0, UR4, PT ;  /* 0x0000000400007c0c */ /* 0x000fe4000bf06270 */
[----:B------:R-:W-:-:S05]  /*22080*/  @!P1 LOP3.LUT R4, R4, 0xfffffffe, RZ, 0xc0, !PT ;  /* 0xfffffffe04049812 */ /* 0x000fca00078ec0ff */
[----:B------:R-:W-:-:S05]  /*22090*/  @!P1 IMAD.WIDE R4, R4, 0x4, R14 ;  /* 0x0000000404049825 */ /* 0x000fca00078e020e */
[----:B--2---:R1:W-:Y:S04]  /*220a0*/  @!P1 ST.E.64 desc[UR36][R4.64], R6 ;  /* 0x0000000604009985 */ /* 0x0043e8000c101b24 */
[----:B------:R-:W2:Y:S01]  /*220b0*/  @!P0 LDL.64 R8, [R1+0x220] ;  /* 0x0002200001088983 */ /* 0x000ea20000100a00 */
[----:B------:R-:W-:Y:S01]  /*220c0*/  VIADD R10, R18, 0x18 ;  /* 0x00000018120a7836 */ /* 0x000fe20000000000 */
[----:B------:R-:W-:-:S04]  /*220d0*/  @!P0 LEA.HI R0, R0, R0, RZ, 0x1 ;  /* 0x0000000000008211 */ /* 0x000fc800078f08ff */
[----:B------:R-:W-:Y:S02]  /*220e0*/  ISETP.GE.AND P1, PT, R10, UR4, PT ;  /* 0x000000040a007c0c */ /* 0x000fe4000bf26270 */
[----:B------:R-:W-:-:S05]  /*220f0*/  @!P0 LOP3.LUT R0, R0, 0xfffffffe, RZ, 0xc0, !PT ;  /* 0xfffffffe00008812 */ /* 0x000fca00078ec0ff */
[----:B0-----:R-:W-:-:S05]  /*22100*/  @!P0 IMAD.WIDE R2, R0, 0x4, R14 ;  /* 0x0000000400028825 */ /* 0x001fca00078e020e */
[----:B--2---:R0:W-:Y:S04]  /*22110*/  @!P0 ST.E.64 desc[UR36][R2.64], R8 ;  /* 0x0000000802008985 */ /* 0x0041e8000c101b24 */
[----:B------:R-:W2:Y:S01]  /*22120*/  @!P1 LDL.64 R12, [R1+0x230] ;  /* 0x00023000010c9983 */ /* 0x000ea20000100a00 */
[----:B------:R-:W-:Y:S01]  /*22130*/  VIADD R0, R18, 0x20 ;  /* 0x0000002012007836 */ /* 0x000fe20000000000 */
[----:B------:R-:W-:-:S04]  /*22140*/  @!P1 LEA.HI R10, R10, R10, RZ, 0x1 ;  /* 0x0000000a0a0a9211 */ /* 0x000fc800078f08ff */
[----:B------:R-:W-:Y:S02]  /*22150*/  ISETP.GE.AND P0, PT, R0, UR4, PT ;  /* 0x0000000400007c0c */ /* 0x000fe4000bf06270 */
[----:B------:R-:W-:-:S05]  /*22160*/  @!P1 LOP3.LUT R10, R10, 0xfffffffe, RZ, 0xc0, !PT ;  /* 0xfffffffe0a0a9812 */ /* 0x000fca00078ec0ff */
[----:B------:R-:W-:-:S05]  /*22170*/  @!P1 IMAD.WIDE R10, R10, 0x4, R14 ;  /* 0x000000040a0a9825 */ /* 0x000fca00078e020e */
[----:B--2---:R2:W-:Y:S04]  /*22180*/  @!P1 ST.E.64 desc[UR36][R10.64], R12 ;  /* 0x0000000c0a009985 */ /* 0x0045e8000c101b24 */
[----:B-1----:R-:W3:Y:S01]  /*22190*/  @!P0 LDL.64 R4, [R1+0x240] ;  /* 0x0002400001048983 */ /* 0x002ee20000100a00 */
[----:B------:R-:W-:Y:S01]  /*221a0*/  VIADD R6, R18, 0x28 ;  /* 0x0000002812067836 */ /* 0x000fe20000000000 */
[----:B------:R-:W-:-:S04]  /*221b0*/  @!P0 LEA.HI R0, R0, R0, RZ, 0x1 ;  /* 0x0000000000008211 */ /* 0x000fc800078f08ff */
[----:B------:R-:W-:Y:S02]  /*221c0*/  ISETP.GE.AND P1, PT, R6, UR4, PT ;  /* 0x0000000406007c0c */ /* 0x000fe4000bf26270 */
[----:B------:R-:W-:-:S05]  /*221d0*/  @!P0 LOP3.LUT R0, R0, 0xfffffffe, RZ, 0xc0, !PT ;  /* 0xfffffffe00008812 */ /* 0x000fca00078ec0ff */
[----:B0-----:R-:W-:-:S05]  /*221e0*/  @!P0 IMAD.WIDE R2, R0, 0x4, R14 ;  /* 0x0000000400028825 */ /* 0x001fca00078e020e */
[----:B---3--:R0:W-:Y:S04]  /*221f0*/  @!P0 ST.E.64 desc[UR36][R2.64], R4 ;  /* 0x0000000402008985 */ /* 0x0081e8000c101b24 */
[----:B------:R-:W3:Y:S01]  /*22200*/  @!P1 LDL.64 R8, [R1+0x250] ;  /* 0x0002500001089983 */ /* 0x000ee20000100a00 */
[----:B------:R-:W-:Y:S01]  /*22210*/  VIADD R0, R18, 0x30 ;  /* 0x0000003012007836 */ /* 0x000fe20000000000 */
[----:B------:R-:W-:-:S04]  /*22220*/  @!P1 LEA.HI R6, R6, R6, RZ, 0x1 ;  /* 0x0000000606069211 */ /* 0x000fc800078f08ff */
[----:B------:R-:W-:Y:S02]  /*22230*/  ISETP.GE.AND P0, PT, R0, UR4, PT ;  /* 0x0000000400007c0c */ /* 0x000fe4000bf06270 */
[----:B------:R-:W-:-:S05]  /*22240*/  @!P1 LOP3.LUT R6, R6, 0xfffffffe, RZ, 0xc0, !PT ;  /* 0xfffffffe06069812 */ /* 0x000fca00078ec0ff */
[----:B------:R-:W-:-:S05]  /*22250*/  @!P1 IMAD.WIDE R6, R6, 0x4, R14 ;  /* 0x0000000406069825 */ /* 0x000fca00078e020e */
[----:B---3--:R1:W-:Y:S04]  /*22260*/  @!P1 ST.E.64 desc[UR36][R6.64], R8 ;  /* 0x0000000806009985 */ /* 0x0083e8000c101b24 */
[----:B--2---:R-:W2:Y:S01]  /*22270*/  @!P0 LDL.64 R10, [R1+0x260] ;  /* 0x00026000010a8983 */ /* 0x004ea20000100a00 */
        /* <DEDUP_REMOVED lines=129> */
[----:B0-----:R-:W-:-:S05]  /*22a90*/  @!P0 LOP3.LUT R3, R0, 0xfffffffe, RZ, 0xc0, !PT ;  /* 0xfffffffe00038812 */ /* 0x001fca00078ec0ff */
[----:B------:R-:W-:-:S05]  /*22aa0*/  @!P0 IMAD.WIDE R2, R3, 0x4, R14 ;  /* 0x0000000403028825 */ /* 0x000fca00078e020e */
        /* <DEDUP_REMOVED lines=12> */
[----:B0-----:R-:W-:-:S05]  /*22b70*/  @!P0 LOP3.LUT R3, R0, 0xfffffffe, RZ, 0xc0, !PT ;  /* 0xfffffffe00038812 */ /* 0x001fca00078ec0ff */
[----:B------:R-:W-:-:S05]  /*22b80*/  @!P0 IMAD.WIDE R2, R3, 0x4, R14 ;  /* 0x0000000403028825 */ /* 0x000fca00078e020e */
[----:B--2---:R0:W-:Y:S04]  /*22b90*/  @!P0 ST.E.64 desc[UR36][R2.64], R6 ;  /* 0x0000000602008985 */ /* 0x0041e8000c101b24 */
[----:B------:R-:W2:Y:S01]  /*22ba0*/  @!P1 LDL.64 R8, [R1+0x3b0] ;  /* 0x0003b00001089983 */ /* 0x000ea20000100a00 */
[----:B------:R-:W-:Y:S01]  /*22bb0*/  VIADD R0, R18, 0xe0 ;  /* 0x000000e012007836 */ /* 0x000fe20000000000 */
[----:B------:R-:W-:-:S04]  /*22bc0*/  @!P1 LEA.HI R10, R10, R10, RZ, 0x1 ;  /* 0x0000000a0a0a9211 */ /* 0x000fc800078f08ff */
[----:B------:R-:W-:Y:S02]  /*22bd0*/  ISETP.GE.AND P0, PT, R0, UR4, PT ;  /* 0x0000000400007c0c */ /* 0x000fe4000bf06270 */
[----:B-1----:R-:W-:-:S05]  /*22be0*/  @!P1 LOP3.LUT R5, R10, 0xfffffffe, RZ, 0xc0, !PT ;  /* 0xfffffffe0a059812 */ /* 0x002fca00078ec0ff */
[----:B------:R-:W-:-:S05]  /*22bf0*/  @!P1 IMAD.WIDE R4, R5, 0x4, R14 ;  /* 0x0000000405049825 */ /* 0x000fca00078e020e */
[----:B--2---:R1:W-:Y:S04]  /*22c00*/  @!P1 ST.E.64 desc[UR36][R4.64], R8 ;  /* 0x0000000804009985 */ /* 0x0043e8000c101b24 */
[----:B------:R-:W2:Y:S01]  /*22c10*/  @!P0 LDL.64 R10, [R1+0x3c0] ;  /* 0x0003c000010a8983 */ /* 0x000ea20000100a00 */
        /* <DEDUP_REMOVED lines=21> */
[----:B------:R-:W-:-:S04]  /*22d70*/  @!P1 LEA.HI R12, R12, R12, RZ, 0x1 ;  /* 0x0000000c0c0c9211 */ /* 0x000fc800078f08ff */
[----:B------:R-:W-:-:S05]  /*22d80*/  @!P1 LOP3.LUT R11, R12, 0xfffffffe, RZ, 0xc0, !PT ;  /* 0xfffffffe0c0b9812 */ /* 0x000fca00078ec0ff */
[----:B------:R-:W-:-:S05]  /*22d90*/  @!P1 IMAD.WIDE R14, R11, 0x4, R14 ;  /* 0x000000040b0e9825 */ /* 0x000fca00078e020e */
[----:B--2---:R3:W-:Y:S02]  /*22da0*/  @!P1 ST.E.64 desc[UR36][R14.64], R16 ;  /* 0x000000100e009985 */ /* 0x0047e4000c101b24 */
.L_x_5240:
[----:B------:R-:W-:Y:S05]  /*22db0*/  BSYNC B0 ;  /* 0x0000000000007941 */ /* 0x000fea0003800000 */
.L_x_5239:
[----:B------:R-:W-:Y:S01]  /*22dc0*/  VIADD R20, R20, 0x8 ;  /* 0x0000000814147836 */ /* 0x000fe20000000000 */
[----:B--23--:R2:W3:Y:S04]  /*22dd0*/  SHFL.IDX PT, R15, R22, 0x1, 0x1c1f ;  /* 0x003c1f00160f7f89 */ /* 0x00c4e800000e0000 */
[----:B------:R-:W-:Y:S01]  /*22de0*/  ISETP.GE.AND P0, PT, R20, R21, PT ;  /* 0x000000151400720c */ /* 0x000fe20003f06270 */
[----:B-1----:R2:W1:-:S12]  /*22df0*/  SHFL.IDX PT, R14, R19, 0x1, 0x1c1f ;  /* 0x003c1f00130e7f89 */ /* 0x00245800000e0000 */
[----:B--2---:R-:W-:Y:S05]  /*22e00*/  @P0 BRA `(.L_x_5109) ;  /* 0x0000005c00080947 */ /* 0x004fea0003800000 */
[----:B------:R-:W0:Y:S02]  /*22e10*/  LDC R17, c[0x0][0xbc8] ;  /* 0x0002f200ff117b82 */ /* 0x000e240000000800 */
[----:B0-----:R-:W-:-:S13]  /*22e20*/  ISETP.GE.AND P0, PT, R18, R17, PT ;  /* 0x000000111200720c */ /* 0x001fda0003f06270 */
[----:B------:R-:W2:Y:S01]  /*22e30*/  @!P0 LDL.64 R10, [R1+0x208] ;  /* 0x00020800010a8983 */ /* 0x000ea20000100a00 */
[C---:B------:R-:W-:Y:S01]  /*22e40*/  VIADD R4, R18.reuse, 0x8 ;  /* 0x0000000812047836 */ /* 0x040fe20000000000 */
[----:B------:R-:W-:-:S04]  /*22e50*/  @!P0 LEA.HI R0, R18, R18, RZ, 0x1 ;  /* 0x0000001212008211 */ /* 0x000fc800078f08ff */
[----:B------:R-:W-:Y:S02]  /*22e60*/  ISETP.GE.AND P1, PT, R4, R17, PT ;  /* 0x000000110400720c */ /* 0x000fe40003f26270 */
[----:B------:R-:W-:-:S05]  /*22e70*/  @!P0 LOP3.LUT R0, R0, 0xfffffffe, RZ, 0xc0, !PT ;  /* 0xfffffffe00008812 */ /* 0x000fca00078ec0ff */
[----:B-1-3--:R-:W-:-:S05]  /*22e80*/  @!P0 IMAD.WIDE R2, R0, 0x4, R14 ;  /* 0x0000000400028825 */ /* 0x00afca00078e020e */
[----:B--2---:R0:W-:Y:S04]  /*22e90*/  @!P0 ST.E.64 desc[UR36][R2.64], R10 ;  /* 0x0000000a02008985 */ /* 0x0041e8000c101b24 */
[----:B------:R-:W2:Y:S01]  /*22ea0*/  @!P1 LDL.64 R6, [R1+0x218] ;  /* 0x0002180001069983 */ /* 0x000ea20000100a00 */
[----:B------:R-:W-:Y:S01]  /*22eb0*/  VIADD R0, R18, 0x10 ;  /* 0x0000001012007836 */ /* 0x000fe20000000000 */
[----:B------:R-:W-:-:S04]  /*22ec0*/  @!P1 LEA.HI R4, R4, R4, RZ, 0x1 ;  /* 0x0000000404049211 */ /* 0x000fc800078f08ff */
[----:B------:R-:W-:Y:S02]  /*22ed0*/  ISETP.GE.AND P0, PT, R0, R17, PT ;  /* 0x000000110000720c */ /* 0x000fe40003f06270 */
[----:B------:R-:W-:-:S05]  /*22ee0*/  @!P1 LOP3.LUT R4, R4, 0xfffffffe, RZ, 0xc0, !PT ;  /* 0xfffffffe04049812 */ /* 0x000fca00078ec0ff */
[----:B------:R-:W-:-:S05]  /*22ef0*/  @!P1 IMAD.WIDE R4, R4, 0x4, R14 ;  /* 0x0000000404049825 */ /* 0x000fca00078e020e */
[----:B--2---:R1:W-:Y:S04]  /*22f00*/  @!P1 ST.E.64 desc[UR36][R4.64], R6 ;  /* 0x0000000604009985 */ /* 0x0043e8000c101b24 */
[----:B------:R-:W2:Y:S01]  /*22f10*/  @!P0 LDL.64 R8, [R1+0x228] ;  /* 0x0002280001088983 */ /* 0x000ea20000100a00 */
[----:B------:R-:W-:Y:S01]  /*22f20*/  VIADD R12, R18, 0x18 ;  /* 0x00000018120c7836 */ /* 0x000fe20000000000 */
[----:B------:R-:W-:-:S04]  /*22f30*/  @!P0 LEA.HI R0, R0, R0, RZ, 0x1 ;  /* 0x0000000000008211 */ /* 0x000fc800078f08ff */
[----:B------:R-:W-:Y:S02]  /*22f40*/  ISETP.GE.AND P1, PT, R12, R17, PT ;  /* 0x000000110c00720c */ /* 0x000fe40003f26270 */
[----:B------:R-:W-:-:S05]  /*22f50*/  @!P0 LOP3.LUT R0, R0, 0xfffffffe, RZ, 0xc0, !PT ;  /* 0xfffffffe00008812 */ /* 0x000fca00078ec0ff */
[----:B0-----:R-:W-:-:S05]  /*22f60*/  @!P0 IMAD.WIDE R2, R0, 0x4, R14 ;  /* 0x0000000400028825 */ /* 0x001fca00078e020e */
[----:B--2---:R0:W-:Y:S04]  /*22f70*/  @!P0 ST.E.64 desc[UR36][R2.64], R8 ;  /* 0x0000000802008985 */ /* 0x0041e8000c101b24 */
[----:B------:R-:W2:Y:S01]  /*22f80*/  @!P1 LDL.64 R10, [R1+0x238] ;  /* 0x00023800010a9983 */ /* 0x000ea20000100a00 */
[----:B------:R-:W-:Y:S01]  /*22f90*/  VIADD R0, R18, 0x20 ;  /* 0x0000002012007836 */ /* 0x000fe20000000000 */
[----:B------:R-:W-:-:S04]  /*22fa0*/  @!P1 LEA.HI R12, R12, R12, RZ, 0x1 ;  /* 0x0000000c0c0c9211 */ /* 0x000fc800078f08ff */
[----:B------:R-:W-:Y:S02]  /*22fb0*/  ISETP.GE.AND P0, PT, R0, R17, PT ;  /* 0x000000110000720c */ /* 0x000fe40003f06270 */
[----:B-1----:R-:W-:-:S05]  /*22fc0*/  @!P1 LOP3.LUT R4, R12, 0xfffffffe, RZ, 0xc0, !PT ;  /* 0xfffffffe0c049812 */ /* 0x002fca00078ec0ff */
        /* <DEDUP_REMOVED lines=90> */
[----:B0-----:R-:W-:-:S05]  /*23570*/  @!P0 LOP3.LUT R3, R0, 0xfffffffe, RZ, 0xc0, !PT ;  /* 0xfffffffe00038812 */ /* 0x001fca00078ec0ff */
[----:B------:R-:W-:-:S05]  /*23580*/  @!P0 IMAD.WIDE R2, R3, 0x4, R14 ;  /* 0x0000000403028825 */ /* 0x000fca00078e020e */
        /* <DEDUP_REMOVED lines=83> */
[----:B------:R-:W-:-:S04]  /*23ac0*/  @!P0 IMAD.WIDE R2, R3, 0x4, R14 ;  /* 0x0000000403028825 */ /* 0x000fc800078e020e */
[----:B------:R-:W-:Y:S01]  /*23ad0*/  VIADD R0, R18, 0xf0 ;  /* 0x000000f012007836 */ /* 0x000fe20000000000 */
[----:B--2---:R0:W-:Y:S04]  /*23ae0*/  @!P0 ST.E.64 desc[UR36][R2.64], R6 ;  /* 0x0000000602008985 */ /* 0x0041e8000c101b24 */
[----:B------:R-:W2:Y:S01]  /*23af0*/  @!P1 LDL.64 R8, [R1+0x3d8] ;  /* 0x0003d80001089983 */ /* 0x000ea20000100a00 */
[----:B------:R-:W-:Y:S01]  /*23b00*/  @!P1 LEA.HI R12, R12, R12, RZ, 0x1 ;  /* 0x0000000c0c0c9211 */ /* 0x000fe200078f08ff */
[----:B------:R-:W-:Y:S01]  /*23b10*/  VIADD R18, R18, 0xf8 ;  /* 0x000000f812127836 */ /* 0x000fe20000000000 */
[----:B------:R-:W-:Y:S01]  /*23b20*/  ISETP.GE.AND P0, PT, R0, R17, PT ;  /* 0x000000110000720c */ /* 0x000fe20003f06270 */
[----:B------:R-:W-:Y:S01]  /*23b30*/  BSSY B0, `(.L_x_5241) ;  /* 0x000000b000007945 */ /* 0x000fe20003800000 */
[----:B------:R-:W-:-:S05]  /*23b40*/  @!P1 LOP3.LUT R13, R12, 0xfffffffe, RZ, 0xc0, !PT ;  /* 0xfffffffe0c0d9812 */ /* 0x000fca00078ec0ff */
[----:B-1----:R-:W-:-:S05]  /*23b50*/  @!P1 IMAD.WIDE R4, R13, 0x4, R14 ;  /* 0x000000040d049825 */ /* 0x002fca00078e020e */
[----:B--2---:R0:W-:Y:S01]  /*23b60*/  @!P1 ST.E.64 desc[UR36][R4.64], R8 ;  /* 0x0000000804009985 */ /* 0x0041e2000c101b24 */
[----:B------:R-:W-:Y:S01]  /*23b70*/  ISETP.GE.AND P1, PT, R18, R17, PT ;  /* 0x000000111200720c */ /* 0x000fe20003f26270 */
[----:B------:R-:W-:-:S12]  /*23b80*/  @P0 BRA `(.L_x_5242) ;  /* 0x0000000000140947 */ /* 0x000fd80003800000 */
[----:B0-----:R-:W2:Y:S01]  /*23b90*/  LDL.64 R4, [R1+0x3e8] ;  /* 0x0003e80001047983 */ /* 0x001ea20000100a00 */
[----:B------:R-:W-:-:S04]  /*23ba0*/  LEA.HI R0, R0, R0, RZ, 0x1 ;  /* 0x0000000000007211 */ /* 0x000fc800078f08ff */
[----:B------:R-:W-:-:S05]  /*23bb0*/  LOP3.LUT R3, R0, 0xfffffffe, RZ, 0xc0, !PT ;  /* 0xfffffffe00037812 */ /* 0x000fca00078ec0ff */
[----:B------:R-:W-:-:S05]  /*23bc0*/  IMAD.WIDE R2, R3, 0x4, R14 ;  /* 0x0000000403027825 */ /* 0x000fca00078e020e */
[----:B--2---:R1:W-:Y:S02]  /*23bd0*/  ST.E.64 desc[UR36][R2.64], R4 ;  /* 0x0000000402007985 */ /* 0x0043e4000c101b24 */
.L_x_5242:
[----:B------:R-:W-:Y:S05]  /*23be0*/  BSYNC B0 ;  /* 0x0000000000007941 */ /* 0x000fea0003800000 */
.L_x_5241:
[----:B------:R-:W-:Y:S05]  /*23bf0*/  @P1 BRA `(.L_x_5109) ;  /* 0x0000004c008c1947 */ /* 0x000fea0003800000 */
[----:B01----:R-:W2:Y:S01]  /*23c00*/  LDL.64 R4, [R1+0x3f8] ;  /* 0x0003f80001047983 */ /* 0x003ea20000100a00 */
[----:B------:R-:W-:-:S04]  /*23c10*/  LEA.HI R18, R18, R18, RZ, 0x1 ;  /* 0x0000001212127211 */ /* 0x000fc800078f08ff */
[----:B------:R-:W-:-:S05]  /*23c20*/  LOP3.LUT R3, R18, 0xfffffffe, RZ, 0xc0, !PT ;  /* 0xfffffffe12037812 */ /* 0x000fca00078ec0ff */
[----:B------:R-:W-:-:S05]  /*23c30*/  IMAD.WIDE R2, R3, 0x4, R14 ;  /* 0x0000000403027825 */ /* 0x000fca00078e020e */
[----:B--2---:R2:W-:Y:S01]  /*23c40*/  ST.E.64 desc[UR36][R2.64], R4 ;  /* 0x0000000402007985 */ /* 0x0045e2000c101b24 */
[----:B------:R-:W-:Y:S05]  /*23c50*/  BRA `(.L_x_5109) ;  /* 0x0000004c00747947 */ /* 0x000fea0003800000 */
.L_x_5236:
[----:B------:R-:W0:Y:S02]  /*23c60*/  S2R R0, SR_TID.X ;  /* 0x0000000000007919 */ /* 0x000e240000002100 */
[----:B0-----:R-:W-:-:S05]  /*23c70*/  VIADD R0, R0, 0xffffff80 ;  /* 0xffffff8000007836 */ /* 0x001fca0000000000 */
[----:B------:R-:W-:-:S13]  /*23c80*/  ISETP.GT.AND P0, PT, R0, 0x3f, PT ;  /* 0x0000003f0000780c */ /* 0x000fda0003f04270 */
[----:B------:R-:W-:Y:S05]  /*23c90*/  @P0 BRA `(.L_x_5109) ;  /* 0x0000004c00640947 */ /* 0x000fea0003800000 */
[----:B------:R-:W0:Y:S01]  /*23ca0*/  S2R R3, SR_CTAID.X ;  /* 0x0000000000037919 */ /* 0x000e220000002500 */
[----:B------:R-:W1:Y:S01]  /*23cb0*/  LDC R6, c[0x0][0xce8] ;  /* 0x00033a00ff067b82 */ /* 0x000e620000000800 */
[----:B------:R-:W-:Y:S02]  /*23cc0*/  ULDC UR4, c[0x0][0xb88] ;  /* 0x0002e20000047ab9 */ /* 0x000fe40000000800 */
[----:B-1----:R-:W-:Y:S02]  /*23cd0*/  IMAD R5, R6, UR4, RZ ;  /* 0x0000000406057c24 */ /* 0x002fe4000f8e02ff */
[----:B0-----:R-:W-:-:S05]  /*23ce0*/  IMAD R0, R3, 0x40, R0 ;  /* 0x0000004003007824 */ /* 0x001fca00078e0200 */
[----:B------:R-:W-:-:S13]  /*23cf0*/  ISETP.GE.AND P0, PT, R0, R5, PT ;  /* 0x000000050000720c */ /* 0x000fda0003f06270 */
[----:B------:R-:W-:Y:S05]  /*23d00*/  @P0 BRA `(.L_x_5109) ;  /* 0x0000004c00480947 */ /* 0x000fea0003800000 */
[----:B------:R-:W0:Y:S01]  /*23d10*/  S2UR UR6, SR_CTAID.Z ;  /* 0x00000000000679c3 */ /* 0x000e220000002700 */
[----:B------:R-:W-:Y:S01]  /*23d20*/  ISETP.NE.AND P0, PT, R6, 0x1, PT ;  /* 0x000000010600780c */ /* 0x000fe20003f05270 */
[----:B------:R-:W-:Y:S01]  /*23d30*/  ULDC.64 UR4, c[0x0][0xcd0] ;  /* 0x0003340000047ab9 */ /* 0x000fe20000000a00 */
[----:B------:R-:W-:Y:S01]  /*23d40*/  SHF.R.S32.HI R3, RZ, 0x1f, R152 ;  /* 0x0000001fff037819 */ /* 0x000fe20000011498 */
[----:B------:R-:W-:-:S04]  /*23d50*/  IMAD.MOV.U32 R5, RZ, RZ, R0 ;  /* 0x000000ffff057224 */ /* 0x000fc800078e0000 */
[----:B------:R-:W1:Y:S01]  /*23d60*/  LDC.64 R12, c[0x0][0xcd8] ;  /* 0x00033600ff0c7b82 */ /* 0x000e620000000a00 */
[----:B------:R-:W-:-:S04]  /*23d70*/  IMAD R3, R3, UR4, RZ ;  /* 0x0000000403037c24 */ /* 0x000fc8000f8e02ff */
[C---:B------:R-:W-:Y:S02]  /*23d80*/  IMAD R7, R152.reuse, UR5, R3 ;  /* 0x0000000598077c24 */ /* 0x040fe4000f8e0203 */
[----:B------:R-:W-:Y:S01]  /*23d90*/  IMAD.WIDE.U32 R2, R152, UR4, RZ ;  /* 0x0000000498027c25 */ /* 0x000fe2000f8e00ff */
[----:B------:R-:W2:Y:S01]  /*23da0*/  @P0 LDC R9, c[0x0][0xcec] ;  /* 0x00033b00ff090b82 */ /* 0x000ea20000000800 */
[----:B------:R-:W-:Y:S02]  /*23db0*/  ULDC.64 UR4, c[0x0][0xce0] ;  /* 0x0003380000047ab9 */ /* 0x000fe40000000a00 */
[----:B------:R-:W-:-:S05]  /*23dc0*/  IMAD.IADD R3, R3, 0x1, R7 ;  /* 0x0000000103037824 */ /* 0x000fca00078e0207 */
[----:B------:R-:W3:Y:S01]  /*23dd0*/  @P0 LDC R11, c[0x0][0xcf0] ;  /* 0x00033c00ff0b0b82 */ /* 0x000ee20000000800 */
[----:B0-----:R-:W-:-:S07]  /*23de0*/  USHF.R.S32.HI UR7, URZ, 0x1f, UR6 ;  /* 0x0000001f3f077899 */ /* 0x001fce0008011406 */
[----:B------:R-:W0:Y:S01]  /*23df0*/  S2UR UR6, SR_CTAID.Z ;  /* 0x00000000000679c3 */ /* 0x000e220000002700 */
[----:B-1----:R-:W-:Y:S02]  /*23e00*/  IMAD R8, R12, UR7, RZ ;  /* 0x000000070c087c24 */ /* 0x002fe4000f8e02ff */
[----:B--2---:R-:W-:-:S05]  /*23e10*/  @P0 IMAD.HI.U32 R4, R0, R9, RZ ;  /* 0x0000000900040227 */ /* 0x004fca00078e00ff */
[----:B---3--:R-:W-:Y:S02]  /*23e20*/  @P0 SHF.R.U32.HI R5, RZ, R11, R4 ;  /* 0x0000000bff050219 */ /* 0x008fe40000011604 */
[----:B------:R-:W-:Y:S02]  /*23e30*/  SHF.R.S32.HI R4, RZ, 0x1f, R23 ;  /* 0x0000001fff047819 */ /* 0x000fe40000011417 */
[--C-:B------:R-:W-:Y:S01]  /*23e40*/  SHF.R.S32.HI R9, RZ, 0x1f, R5.reuse ;  /* 0x0000001fff097819 */ /* 0x100fe20000011405 */
[----:B------:R-:W-:Y:S02]  /*23e50*/  IMAD.MOV R7, RZ, RZ, -R5 ;  /* 0x000000ffff077224 */ /* 0x000fe400078e0a05 */
[----:B------:R-:W-:Y:S02]  /*23e60*/  IMAD R4, R4, UR4, RZ ;  /* 0x0000000404047c24 */ /* 0x000fe4000f8e02ff */
[----:B0-----:R-:W-:Y:S02]  /*23e70*/  IMAD R13, R13, UR6, R8 ;  /* 0x000000060d0d7c24 */ /* 0x001fe4000f8e0208 */
[----:B------:R-:W-:-:S04]  /*23e80*/  IMAD.WIDE.U32 R2, R12, UR6, R2 ;  /* 0x000000060c027c25 */ /* 0x000fc8000f8e0002 */
[----:B------:R-:W-:Y:S02]  /*23e90*/  IMAD.IADD R3, R13, 0x1, R3 ;  /* 0x000000010d037824 */ /* 0x000fe400078e0203 */
[----:B------:R-:W-:Y:S02]  /*23ea0*/  IMAD R7, R6, R7, R0 ;  /* 0x0000000706077224 */ /* 0x000fe400078e0200 */
[----:B------:R-:W-:-:S03]  /*23eb0*/  IMAD.WIDE.U32 R2, R23, UR4, R2 ;  /* 0x0000000417027c25 */ /* 0x000fc6000f8e0002 */
[----:B------:R-:W-:Y:S01]  /*23ec0*/  SHF.R.S32.HI R0, RZ, 0x1f, R7 ;  /* 0x0000001fff007819 */ /* 0x000fe20000011407 */
[----:B------:R-:W-:Y:S01]  /*23ed0*/  IMAD R4, R23, UR5, R4 ;  /* 0x0000000517047c24 */ /* 0x000fe2000f8e0204 */
[----:B------:R-:W-:Y:S01]  /*23ee0*/  IADD3 R2, P0, R5, R2, RZ ;  /* 0x0000000205027210 */ /* 0x000fe20007f1e0ff */
        /* <DEDUP_REMOVED lines=12> */
.L_x_5107:
        /* <DEDUP_REMOVED lines=18> */
.L_x_5243:
[----:B------:R-:W-:Y:S01]  /*240d0*/  ULDC UR7, c[0x0][0xd50] ;  /* 0x0003540000077ab9 */ /* 0x000fe20000000800 */
[----:B------:R-:W-:Y:S01]  /*240e0*/  UMOV UR39, UR6 ;  /* 0x0000000600277c82 */ /* 0x000fe20008000000 */
[----:B------:R-:W-:-:S11]  /*240f0*/  UISETP.NE.AND UP0, UPT, UR7, 0x1, UPT ;  /* 0x000000010700788c */ /* 0x000fd6000bf05270 */
[----:B------:R-:W-:Y:S01]  /*24100*/  @UP0 ULDC UR4, c[0x0][0xd54] ;  /* 0x0003550000040ab9 */ /* 0x000fe20000000800 */
[----:B------:R-:W-:Y:S01]  /*24110*/  @UP0 ULDC UR8, c[0x0][0xd58] ;  /* 0x0003560000080ab9 */ /* 0x000fe20000000800 */
[----:B------:R-:W-:-:S04]  /*24120*/  UIMAD.WIDE.U32 UR4, UR6, UR4, URZ ;  /* 0x00000004060472a5 */ /* 0x000fc8000f8e003f */
[----:B------:R-:W-:-:S12]  /*24130*/  @UP0 USHF.R.U32.HI UR39, URZ, UR8, UR5 ;  /* 0x000000083f270299 */ /* 0x000fd80008011605 */
.L_x_5244:
        /* <DEDUP_REMOVED lines=35> */
[----:B------:R-:W-:Y:S02]  /*24370*/  USHF.R.S32.HI UR6, URZ, 0x1f, UR9 ;  /* 0x0000001f3f067899 */ /* 0x000fe40008011409 */
[----:B------:R-:W-:Y:S02]  /*24380*/  @UP1 USHF.R.U32.HI UR8, URZ, UR12, UR7 ;  /* 0x0000000c3f081299 */ /* 0x000fe40008011607 */
[----:B------:R-:W-:Y:S02]  /*24390*/  UIADD3 UR7, UR46, 0x1, -UR11 ;  /* 0x000000012e077890 */ /* 0x000fe4000fffe80b */
[----:B------:R-:W-:Y:S02]  /*243a0*/  ULEA.HI UR6, UR6, UR9, URZ, 0x6 ;  /* 0x0000000906067291 */ /* 0x000fe4000f8f303f */
[----:B------:R-:W-:-:S02]  /*243b0*/  UIADD3 UR7, UR7, UR8, URZ ;  /* 0x0000000807077290 */ /* 0x000fc4000fffe03f */
[----:B------:R-:W-:Y:S02]  /*243c0*/  USHF.R.S32.HI UR41, URZ, 0x6, UR6 ;  /* 0x000000063f297899 */ /* 0x000fe40008011406 */
[----:B------:R-:W-:Y:S01]  /*243d0*/  UIADD3 UR4, UR7, UR4, URZ ;  /* 0x0000000407047290 */ /* 0x000fe2000fffe03f */
        /* <DEDUP_REMOVED lines=11> */
.L_x_5247:
[----:B------:R-:W-:-:S11]  /*24490*/  UISETP.NE.AND UP0, UPT, UR5, 0x1, UPT ;  /* 0x000000010500788c */ /* 0x000fd6000bf05270 */
[----:B------:R-:W-:Y:S02]  /*244a0*/  @UP0 ULDC.64 UR12, c[0x0][0xae0] ;  /* 0x0002b800000c0ab9 */ /* 0x000fe40000000a00 */
[----:B------:R-:W-:-:S04]  /*244b0*/  UIMAD.WIDE.U32 UR6, UR8, UR12, URZ ;  /* 0x0000000c080672a5 */ /* 0x000fc8000f8e003f */
[----:B------:R-:W-:-:S12]  /*244c0*/  @UP0 USHF.R.U32.HI UR8, URZ, UR13, UR7 ;  /* 0x0000000d3f080299 */ /* 0x000fd80008011607 */
.L_x_5248:
[----:B------:R-:W-:-:S04]  /*244d0*/  UIMAD UR8, UR8, UR5, UR5 ;  /* 0x00000005080872a4 */ /* 0x000fc8000f8e0205 */
[----:B------:R-:W-:-:S04]  /*244e0*/  UISETP.LT.AND UP0, UPT, UR4, UR8, UPT ;  /* 0x000000080400728c */ /* 0x000fc8000bf01270 */
[----:B------:R-:W-:-:S12]  /*244f0*/  USEL UR4, UR4, UR8, UP0 ;  /* 0x0000000804047287 */ /* 0x000fd80008000000 */
.L_x_5246:
        /* <DEDUP_REMOVED lines=26> */
.L_x_5250:
[----:B------:R-:W-:-:S11]  /*246a0*/  UISETP.NE.AND UP0, UPT, UR5, 0x1, UPT ;  /* 0x000000010500788c */ /* 0x000fd6000bf05270 */
[----:B------:R-:W-:Y:S02]  /*246b0*/  @UP0 ULDC.64 UR10, c[0x0][0xae0] ;  /* 0x0002b800000a0ab9 */ /* 0x000fe40000000a00 */
[----:B------:R-:W-:-:S04]  /*246c0*/  UIMAD.WIDE.U32 UR6, UR4, UR10, URZ ;  /* 0x0000000a040672a5 */ /* 0x000fc8000f8e003f */
[----:B------:R-:W-:-:S12]  /*246d0*/  @UP0 USHF.R.U32.HI UR4, URZ, UR11, UR7 ;  /* 0x0000000b3f040299 */ /* 0x000fd80008011607 */
.L_x_5251:
[----:B------:R-:W-:-:S04]  /*246e0*/  UIMAD UR4, UR4, UR5, URZ ;  /* 0x00000005040472a4 */ /* 0x000fc8000f8e023f */
[----:B------:R-:W-:-:S04]  /*246f0*/  UISETP.LT.AND UP0, UPT, UR8, UR4, UPT ;  /* 0x000000040800728c */ /* 0x000fc8000bf01270 */
[----:B------:R-:W-:-:S12]  /*24700*/  USEL UR8, UR8, UR4, !UP0 ;  /* 0x0000000408087287 */ /* 0x000fd8000c000000 */
.L_x_5249:
        /* <DEDUP_REMOVED lines=44> */
.L_x_5252:
[----:B------:R-:W-:Y:S02]  /*249d0*/  UIMAD UR48, UR44, UR38, UR43 ;  /* 0x000000262c3072a4 */ /* 0x000fe4000f8e022b */
[----:B------:R-:W-:Y:S02]  /*249e0*/  IMAD.U32 R3, RZ, RZ, UR38 ;  /* 0x00000026ff037e24 */ /* 0x000fe4000f8e00ff */
[----:B------:R-:W-:Y:S02]  /*249f0*/  IMAD.MOV.U32 R8, RZ, RZ, RZ ;  /* 0x000000ffff087224 */ /* 0x000fe400078e00ff */
[----:B------:R-:W-:Y:S02]  /*24a00*/  IMAD.MOV.U32 R21, RZ, RZ, 0x1 ;  /* 0x00000001ff157424 */ /* 0x000fe400078e00ff */
[----:B------:R-:W-:Y:S02]  /*24a10*/  IMAD.U32 R28, RZ, RZ, UR48 ;  /* 0x00000030ff1c7e24 */ /* 0x000fe4000f8e00ff */
[----:B------:R-:W-:-:S03]  /*24a20*/  IMAD.MOV.U32 R4, RZ, RZ, 0x1 ;  /* 0x00000001ff047424 */ /* 0x000fc600078e00ff */
        /* <DEDUP_REMOVED lines=26> */
.L_x_5253:
        /* <DEDUP_REMOVED lines=20> */
.L_x_5255:
        /* <DEDUP_REMOVED lines=15> */
.L_x_5254:
        /* <DEDUP_REMOVED lines=19> */
[----:B------:R-:W-:-:S03]  /*24f30*/  ISETP.GE.AND P0, PT, R4, UR46, PT ;  /* 0x0000002e04007c0c */ /* 0x000fc6000bf06270 */
[----:B------:R-:W-:Y:S01]  /*24f40*/  IMAD.MOV.U32 R7, RZ, RZ, R10 ;  /* 0x000000ffff077224 */ /* 0x000fe200078e000a */
[----:B------:R-:W-:Y:S01]  /*24f50*/  ISETP.GT.U32.OR P0, PT, R31, 0x3f, P0 ;  /* 0x0000003f1f00780c */ /* 0x000fe20000704470 */
[----:B------:R-:W1:Y:S01]  /*24f60*/  @P1 LDC R0, c[0x0][0x434] ;  /* 0x00010d00ff001b82 */ /* 0x000e620000000800 */
[----:B------:R-:W-:-:S07]  /*24f70*/  @P1 LOP3.LUT R16, R16, 0x2000, RZ, 0xfc, !PT ;  /* 0x0000200010101812 */ /* 0x000fce00078efcff */
        /* <DEDUP_REMOVED lines=51> */
[----:B------:R-:W-:-:S02]  /*252b0*/  LOP3.LUT R2, R22, 0x1c0, RZ, 0xfc, !PT ;  /* 0x000001c016027812 */ /* 0x000fc400078efcff */
[----:B------:R-:W-:Y:S02]  /*252c0*/  @P2 LOP3.LUT R16, R16, 0x4, RZ, 0xfc, !PT ;  /* 0x0000000410102812 */ /* 0x000fe400078efcff */
[----:B------:R-:W-:Y:S02]  /*252d0*/  SEL R34, RZ, 0x40, P0 ;  /* 0x00000040ff227807 */ /* 0x000fe40000000000 */
[----:B------:R-:W-:Y:S01]  /*252e0*/  ISETP.GE.AND P0, PT, R2, UR4, PT ;  /* 0x0000000402007c0c */ /* 0x000fe2000bf06270 */
[----:B------:R-:W-:Y:S01]  /*252f0*/  UMOV UR4, 0xffffffff ;  /* 0xffffffff00047882 */ /* 0x000fe20000000000 */
[----:B------:R-:W-:Y:S02]  /*25300*/  SEL R3, RZ, 0x10, P2 ;  /* 0x00000010ff037807 */ /* 0x000fe40001000000 */
[----:B------:R-:W-:Y:S02]  /*25310*/  LOP3.LUT R16, R16, 0xfffffffd, RZ, 0xc0, !PT ;  /* 0xfffffffd10107812 */ /* 0x000fe400078ec0ff */
[----:B------:R-:W-:-:S02]  /*25320*/  SEL R2, RZ, 0x20, P1 ;  /* 0x00000020ff027807 */ /* 0x000fc40000800000 */
[----:B------:R-:W-:Y:S02]  /*25330*/  SEL R17, RZ, 0x80, P0 ;  /* 0x00000080ff117807 */ /* 0x000fe40000000000 */
[----:B------:R-:W-:Y:S02]  /*25340*/  @P1 LOP3.LUT R16, R16, 0x2, RZ, 0xfc, !PT ;  /* 0x0000000210101812 */ /* 0x000fe400078efcff */
[----:B------:R-:W-:Y:S01]  /*25350*/  LOP3.LUT R3, R2, R0, R3, 0xfe, !PT ;  /* 0x0000000002037212 */ /* 0x000fe200078efe03 */
[----:B------:R-:W-:Y:S06]  /*25360*/  BRA.DIV UR4, `(.L_x_5256) ;  /* 0x0000003a04607947 */ /* 0x000fec000b800000 */
.L_x_5302:
[----:B------:R-:W-:Y:S01]  /*25370*/  ULOP3.LUT UR4, UR61, 0x2, URZ, 0xfc, !UPT ;  /* 0x000000023d047892 */ /* 0x000fe2000f8efc3f */
[----:B------:R-:W-:Y:S01]  /*25380*/  ISETP.GT.U32.AND P1, PT, R31, 0x3f, PT ;  /* 0x0000003f1f00780c */ /* 0x000fe20003f24070 */
[----:B------:R-:W-:Y:S01]  /*25390*/  IMAD.U32 R24, RZ, RZ, UR39 ;  /* 0x00000027ff187e24 */ /* 0x000fe2000f8e00ff */
[----:B------:R-:W-:Y:S02]  /*253a0*/  LOP3.LUT R16, R16, 0xfffffbff, RZ, 0xc0, !PT ;  /* 0xfffffbff10107812 */ /* 0x000fe400078ec0ff */
[----:B------:R-:W-:Y:S01]  /*253b0*/  LOP3.LUT R34, R3, R34, RZ, 0xfc, !PT ;  /* 0x0000002203227212 */ /* 0x000fe200078efcff */
[----:B------:R-:W-:Y:S01]  /*253c0*/  IMAD.U32 R33, RZ, RZ, UR4 ;  /* 0x00000004ff217e24 */ /* 0x000fe2000f8e00ff */
[----:B------:R-:W-:Y:S02]  /*253d0*/  SHF.R.S32.HI R24, RZ, 0x1f, R24 ;  /* 0x0000001fff187819 */ /* 0x000fe40000011418 */
[----:B------:R-:W-:Y:S02]  /*253e0*/  LOP3.LUT R17, R34, R17, RZ, 0xfc, !PT ;  /* 0x0000001122117212 */ /* 0x000fe400078efcff */
[----:B------:R-:W-:-:S13]  /*253f0*/  ISETP.NE.AND P0, PT, R33, 0x3, PT ;  /* 0x000000032100780c */ /* 0x000fda0003f05270 */
[----:B------:R-:W-:-:S04]  /*25400*/  @P0 LOP3.LUT R16, R16, 0x400, RZ, 0xfc, !PT ;  /* 0x0000040010100812 */ /* 0x000fc800078efcff */
[----:B------:R-:W-:-:S04]  /*25410*/  LOP3.LUT R16, R16, 0xffffbfff, RZ, 0xc0, !PT ;  /* 0xffffbfff10107812 */ /* 0x000fc800078ec0ff */
[----:B------:R-:W-:Y:S01]  /*25420*/  @P1 LOP3.LUT R16, R16, 0x4000, RZ, 0xfc, !PT ;  /* 0x0000400010101812 */ /* 0x000fe200078efcff */
[----:B------:R-:W-:Y:S06]  /*25430*/  @!P0 BRA `(.L_x_5257) ;  /* 0x0000000000048947 */ /* 0x000fec0003800000 */
[----:B------:R-:W-:Y:S01]  /*25440*/  BPT.TRAP 0x1 ;  /* 0x000000040000795c */ /* 0x000fe20000300000 */
.L_x_5257:
[----:B------:R-:W-:-:S05]  /*25450*/  IMAD.MOV.U32 R0, RZ, RZ, 0x1 ;  /* 0x00000001ff007424 */ /* 0x000fca00078e00ff */
[----:B------:R-:W-:-:S04]  /*25460*/  SHF.L.U32 R0, R0, 0x1f, RZ ;  /* 0x0000001f00007819 */ /* 0x000fc800000006ff */
[----:B------:R-:W0:Y:S02]  /*25470*/  SYNCS.PHASECHK.TRANS64.TRYWAIT P0, [UR45+0x38840], R0 ;  /* 0x03884000ff0075a7 */ /* 0x000e24000800016d */
[----:B0-----:R-:W-:Y:S05]  /*25480*/  @!P0 BRA `(.L_x_5258) ;  /* 0x0000003800388947 */ /* 0x001fea0003800000 */
.L_x_5303:
[----:B------:R-:W-:Y:S01]  /*25490*/  SHF.R.S32.HI R30, RZ, 0x1f, R19 ;  /* 0x0000001fff1e7819 */ /* 0x000fe20000011413 */
[----:B------:R-:W-:Y:S01]  /*254a0*/  ULDC.64 UR4, c[0x0][0x300] ;  /* 0x0000c00000047ab9 */ /* 0x000fe20000000a00 */
[----:B------:R-:W-:Y:S01]  /*254b0*/  R2UR UR6, R24 ;  /* 0x00000000180672ca */ /* 0x000fe200000e0000 */
[C---:B0-----:R-:W-:Y:S01]  /*254c0*/  IMAD.WIDE.U32 R2, R19.reuse, UR4, RZ ;  /* 0x0000000413027c25 */ /* 0x041fe2000f8e00ff */
[----:B------:R-:W-:Y:S02]  /*254d0*/  SHF.R.U32.HI R8, RZ, 0x3, R6 ;  /* 0x00000003ff087819 */ /* 0x000fe40000011606 */
[----:B------:R-:W-:Y:S01]  /*254e0*/  LOP3.LUT R16, R16, 0xfffffffe, RZ, 0xc0, !PT ;  /* 0xfffffffe10107812 */ /* 0x000fe200078ec0ff */
[----:B------:R-:W-:Y:S01]  /*254f0*/  IMAD R0, R30, UR4, RZ ;  /* 0x000000041e007c24 */ /* 0x000fe2000f8e02ff */
[----:B------:R-:W-:Y:S01]  /*25500*/  IADD3 R18, -R8, UR46, -R18 ;  /* 0x0000002e08127c10 */ /* 0x000fe2000fffe912 */
[----:B------:R-:W-:Y:S02]  /*25510*/  IMAD.SHL.U32 R23, R6, 0x8, RZ ;  /* 0x0000000806177824 */ /* 0x000fe400078e00ff */
        /* <DEDUP_REMOVED lines=22> */
[----:B------:R-:W-:Y:S02]  /*25680*/  LOP3.LUT R2, R2, 0x38, R37, 0x78, !PT ;  /* 0x0000003802027812 */ /* 0x000fe400078e7825 */
[----:B------:R-:W-:Y:S02]  /*25690*/  @P2 LOP3.LUT R16, R16, 0x1, RZ, 0xfc, !PT ;  /* 0x0000000110102812 */ /* 0x000fe400078efcff */
        /* <DEDUP_REMOVED lines=25> */
.L_x_5313:
        /* <DEDUP_REMOVED lines=15> */
.L_x_5260:
[----:B------:R-:W-:Y:S01]  /*25920*/  SYNCS.ARRIVE.TRANS64.A1T0 RZ, [UR45+0x38830], RZ ;  /* 0x038830ffffff79a7 */ /* 0x000fe2000810002d */
[----:B------:R-:W-:Y:S05]  /*25930*/  WARPSYNC.ALL ;  /* 0x0000000000007948 */ /* 0x000fea0003800000 */
[----:B------:R-:W-:Y:S01]  /*25940*/  UIADD3 UR4, UR45, 0x20400, URZ ;  /* 0x000204002d047890 */ /* 0x000fe2000fffe03f */
[----:B------:R-:W-:Y:S03]  /*25950*/  BAR.SYNC.DEFER_BLOCKING 0x8, 0x100 ;  /* 0x0204000000007b1d */ /* 0x000fe60000010000 */
[----:B------:R-:W-:-:S06]  /*25960*/  ULOP3.LUT UP0, URZ, UR4, 0x3ff, URZ, 0xc0, !UPT ;  /* 0x000003ff043f7892 */ /* 0x000fcc000f80c03f */
[----:B------:R-:W-:-:S13]  /*25970*/  PLOP3.LUT P0, PT, PT, PT, UP0, 0x80, 0x0 ;  /* 0x000000000000781c */ /* 0x000fda0003f0f008 */
        /* <DEDUP_REMOVED lines=17> */
.L_x_5261:
[----:B------:R-:W0:Y:S01]  /*25a90*/  S2R R20, SR_CTAID.Z ;  /* 0x0000000000147919 */ /* 0x000e220000002700 */
[----:B------:R-:W-:Y:S01]  /*25aa0*/  UISETP.NE.AND UP0, UPT, UR47, URZ, UPT ;  /* 0x0000003f2f00728c */ /* 0x000fe2000bf05270 */
[----:B------:R-:W-:Y:S01]  /*25ab0*/  VIADD R37, R31, UR40 ;  /* 0x000000281f257c36 */ /* 0x000fe20008000000 */
[----:B------:R-:W-:Y:S01]  /*25ac0*/  R2UR UR6, R24 ;  /* 0x00000000180672ca */ /* 0x000fe200000e0000 */
[----:B------:R-:W-:Y:S01]  /*25ad0*/  ULDC.64 UR8, c[0x0][0x2d8] ;  /* 0x0000b60000087ab9 */ /* 0x000fe20000000a00 */
[----:B------:R-:W1:Y:S01]  /*25ae0*/  LDC R6, c[0x0][0x448] ;  /* 0x00011200ff067b82 */ /* 0x000e620000000800 */
[----:B------:R-:W-:Y:S01]  /*25af0*/  IMAD.MOV.U32 R0, RZ, RZ, R37 ;  /* 0x000000ffff007224 */ /* 0x000fe200078e0025 */
[----:B------:R-:W-:-:S05]  /*25b00*/  PLOP3.LUT P0, PT, PT, PT, UP0, 0x80, 0x0 ;  /* 0x000000000000781c */ /* 0x000fca0003f0f008 */
[----:B------:R-:W-:-:S04]  /*25b10*/  @UP0 ULDC UR4, c[0x0][0x44c] ;  /* 0x0001130000040ab9 */ /* 0x000fc80000000800 */
[----:B------:R-:W-:-:S04]  /*25b20*/  UIMAD UR6, UR6, UR8, URZ ;  /* 0x00000008060672a4 */ /* 0x000fc8000f8e023f */
[----:B------:R-:W-:Y:S01]  /*25b30*/  @P0 IMAD.HI.U32 R2, R37, UR4, RZ ;  /* 0x0000000425020c27 */ /* 0x000fe2000f8e00ff */
[----:B------:R-:W-:Y:S01]  /*25b40*/  PLOP3.LUT P0, PT, PT, PT, UP0, 0x80, 0x0 ;  /* 0x000000000000781c */ /* 0x000fe20003f0f008 */
[----:B------:R-:W-:Y:S01]  /*25b50*/  @UP0 ULDC UR4, c[0x0][0x450] ;  /* 0x0001140000040ab9 */ /* 0x000fe20000000800 */
[----:B------:R-:W-:Y:S01]  /*25b60*/  UIMAD UR6, UR39, UR9, UR6 ;  /* 0x00000009270672a4 */ /* 0x000fe2000f8e0206 */
[----:B0-----:R-:W-:Y:S02]  /*25b70*/  SHF.R.S32.HI R21, RZ, 0x1f, R20 ;  /* 0x0000001fff157819 */ /* 0x001fe40000011414 */
[----:B------:R-:W0:Y:S08]  /*25b80*/  S2R R20, SR_CTAID.Z ;  /* 0x0000000000147919 */ /* 0x000e300000002700 */
[----:B------:R-:W-:Y:S01]  /*25b90*/  @P0 SHF.R.U32.HI R0, RZ, UR4, R2 ;  /* 0x00000004ff000c19 */ /* 0x000fe20008011602 */
[----:B------:R-:W-:-:S04]  /*25ba0*/  UIMAD.WIDE.U32 UR4, UR39, UR8, URZ ;  /* 0x00000008270472a5 */ /* 0x000fc8000f8e003f */
[----:B------:R-:W-:Y:S02]  /*25bb0*/  UIADD3 UR6, UR5, UR6, URZ ;  /* 0x0000000605067290 */ /* 0x000fe4000fffe03f */
[----:B------:R-:W-:Y:S02]  /*25bc0*/  IMAD.U32 R4, RZ, RZ, UR4 ;  /* 0x00000004ff047e24 */ /* 0x000fe4000f8e00ff */
[----:B------:R-:W-:Y:S01]  /*25bd0*/  IMAD.U32 R5, RZ, RZ, UR5 ;  /* 0x00000005ff057e24 */ /* 0x000fe2000f8e00ff */
[----:B------:R-:W-:Y:S01]  /*25be0*/  ULDC.64 UR4, c[0x0][0x2e0] ;  /* 0x0000b80000047ab9 */ /* 0x000fe20000000a00 */
[----:B------:R-:W-:Y:S01]  /*25bf0*/  IMAD.MOV.U32 R2, RZ, RZ, R4 ;  /* 0x000000ffff027224 */ /* 0x000fe200078e0004 */
[----:B------:R-:W-:Y:S01]  /*25c00*/  SHF.R.S32.HI R5, RZ, 0x1f, R0 ;  /* 0x0000001fff057819 */ /* 0x000fe20000011400 */
[----:B------:R-:W-:Y:S02]  /*25c10*/  IMAD.U32 R3, RZ, RZ, UR6 ;  /* 0x00000006ff037e24 */ /* 0x000fe4000f8e00ff */
[----:B------:R-:W-:-:S04]  /*25c20*/  IMAD R4, R21, UR4, RZ ;  /* 0x0000000415047c24 */ /* 0x000fc8000f8e02ff */
[C---:B0-----:R-:W-:Y:S02]  /*25c30*/  IMAD R4, R20.reuse, UR5, R4 ;  /* 0x0000000514047c24 */ /* 0x041fe4000f8e0204 */
[----:B------:R-:W-:Y:S01]  /*25c40*/  IMAD.WIDE.U32 R2, R20, UR4, R2 ;  /* 0x0000000414027c25 */ /* 0x000fe2000f8e0002 */
[----:B------:R-:W-:Y:S01]  /*25c50*/  ULDC.64 UR4, c[0x0][0x2d0] ;  /* 0x0000b40000047ab9 */ /* 0x000fe20000000a00 */
[----:B------:R-:W0:Y:S02]  /*25c60*/  S2R R20, SR_TID.X ;  /* 0x0000000000147919 */ /* 0x000e240000002100 */
[----:B------:R-:W-:Y:S02]  /*25c70*/  IMAD.IADD R3, R3, 0x1, R4 ;  /* 0x0000000103037824 */ /* 0x000fe400078e0204 */
[----:B------:R-:W-:Y:S02]  /*25c80*/  IMAD.MOV R4, RZ, RZ, -R0 ;  /* 0x000000ffff047224 */ /* 0x000fe400078e0a00 */
[----:B------:R-:W-:-:S02]  /*25c90*/  IMAD R5, R5, UR4, RZ ;  /* 0x0000000405057c24 */ /* 0x000fc4000f8e02ff */
[----:B-1----:R-:W-:Y:S02]  /*25ca0*/  IMAD R4, R6, R4, R37 ;  /* 0x0000000406047224 */ /* 0x002fe400078e0225 */
        /* <DEDUP_REMOVED lines=8> */
[----:B------:R-:W-:-:S03]  /*25d30*/  ULDC.64 UR4, c[0x0][0x280] ;  /* 0x0000a00000047ab9 */ /* 0x000fc60000000a00 */
[----:B------:R-:W-:Y:S01]  /*25d40*/  IMAD.IADD R3, R3, 0x1, R0 ;  /* 0x0000000103037824 */ /* 0x000fe200078e0200 */
[----:B------:R-:W-:Y:S01]  /*25d50*/  LEA R0, P0, R2, UR4, 0x1 ;  /* 0x0000000402007c11 */ /* 0x000fe2000f8008ff */
[----:B------:R-:W-:Y:S01]  /*25d60*/  ULDC UR4, c[0x0][0x2b8] ;  /* 0x0000ae0000047ab9 */ /* 0x000fe20000000800 */
[----:B0-----:R-:W-:Y:S02]  /*25d70*/  LOP3.LUT R20, R20, 0x7f, RZ, 0xc0, !PT ;  /* 0x0000007f14147812 */ /* 0x001fe400078ec0ff */
[----:B------:R-:W-:Y:S01]  /*25d80*/  LEA.HI.X R4, R2, UR5, R3, 0x1, P0 ;  /* 0x0000000502047c11 */ /* 0x000fe200080f0c03 */
[----:B------:R-:W-:Y:S01]  /*25d90*/  UMOV UR5, 0xffffffff ;  /* 0xffffffff00057882 */ /* 0x000fe20000000000 */
[----:B------:R-:W-:Y:S02]  /*25da0*/  ISETP.GE.AND P0, PT, R22, UR4, PT ;  /* 0x0000000416007c0c */ /* 0x000fe4000bf06270 */
[----:B------:R-:W-:Y:S01]  /*25db0*/  SHF.R.U32.HI R20, RZ, 0x3, R20 ;  /* 0x00000003ff147819 */ /* 0x000fe20000011614 */
[----:B------:R-:W-:Y:S10]  /*25dc0*/  BRA.DIV UR5, `(.L_x_5262) ;  /* 0x0000003605207947 */ /* 0x000ff4000b800000 */
[----:B------:R-:W0:Y:S01]  /*25dd0*/  SHFL.IDX PT, R3, R0, RZ, 0x181f ;  /* 0x00181fff00037589 */ /* 0x000e2200000e0000 */
[----:B------:R-:W-:Y:S01]  /*25de0*/  ULDC UR4, c[0x0][0x288] ;  /* 0x0000a20000047ab9 */ /* 0x000fe20000000800 */
[----:B------:R-:W-:Y:S01]  /*25df0*/  LOP3.LUT R16, R16, 0xfffffeff, RZ, 0xc0, !PT ;  /* 0xfffffeff10107812 */ /* 0x000fe200078ec0ff */
[----:B------:R-:W-:Y:S01]  /*25e00*/  IMAD R5, R6, UR4, RZ ;  /* 0x0000000406057c24 */ /* 0x000fe2000f8e02ff */
[----:B------:R-:W1:Y:S01]  /*25e10*/  SHFL.IDX PT, R2, R4, RZ, 0x181f ;  /* 0x00181fff04027589 */ /* 0x000e6200000e0000 */
[----:B------:R-:W-:-:S03]  /*25e20*/  VIADD R6, R20, UR40 ;  /* 0x0000002814067c36 */ /* 0x000fc60008000000 */
[----:B------:R-:W-:Y:S02]  /*25e30*/  SHFL.IDX PT, R14, R0, 0x3, 0x181f ;  /* 0x00781f00000e7f89 */ /* 0x000fe400000e0000 */
[----:B------:R-:W-:-:S13]  /*25e40*/  ISETP.GE.AND P2, PT, R6, R5, PT ;  /* 0x000000050600720c */ /* 0x000fda0003f46270 */
[----:B------:R-:W-:Y:S02]  /*25e50*/  @!P2 LEA R7, R23, UR45, 0x1 ;  /* 0x0000002d1707ac11 */ /* 0x000fe4000f8e08ff */
[----:B0-----:R-:W-:Y:S02]  /*25e60*/  @!P2 LEA R3, P1, R22, R3, 0x1 ;  /* 0x000000031603a211 */ /* 0x001fe400078208ff */
[----:B------:R-:W-:-:S03]  /*25e70*/  @P2 LOP3.LUT R16, R16, 0x100, RZ, 0xfc, !PT ;  /* 0x0000010010102812 */ /* 0x000fc600078efcff */
[----:B-1----:R-:W-:Y:S01]  /*25e80*/  @!P2 IMAD.X R2, RZ, RZ, R2, P1 ;  /* 0x000000ffff02a224 */ /* 0x002fe200008e0602 */
[----:B------:R-:W-:-:S04]  /*25e90*/  LOP3.LUT R16, R16, 0xffffff7f, RZ, 0xc0, !PT ;  /* 0xffffff7f10107812 */ /* 0x000fc800078ec0ff */
[----:B------:R-:W-:-:S04]  /*25ea0*/  @!P2 LOP3.LUT R3, R3, R2, RZ, 0x3c, !PT ;  /* 0x000000020303a212 */ /* 0x000fc800078e3cff */
[----:B------:R-:W-:-:S04]  /*25eb0*/  @!P2 LOP3.LUT R2, R3, R2, RZ, 0x3c, !PT ;  /* 0x000000020302a212 */ /* 0x000fc800078e3cff */
[----:B------:R-:W-:-:S05]  /*25ec0*/  @!P2 LOP3.LUT R3, R3, R2, RZ, 0x3c, !PT ;  /* 0x000000020303a212 */ /* 0x000fca00078e3cff */
[----:B------:R0:W-:Y:S04]  /*25ed0*/  @!P2 LDGSTS.E.BYPASS.LTC128B.128 [R7+0x20400], desc[UR36][R2.64], !P0 ;  /* 0x204000000207afae */ /* 0x0001e8000c101d64 */
[----:B0-----:R-:W0:Y:S01]  /*25ee0*/  SHFL.IDX PT, R3, R0, 0x1, 0x181f ;  /* 0x00381f0000037f89 */ /* 0x001e2200000e0000 */
[----:B------:R-:W-:-:S03]  /*25ef0*/  VIADD R7, R6, 0x10 ;  /* 0x0000001006077836 */ /* 0x000fc60000000000 */
[----:B------:R-:W1:Y:S02]  /*25f00*/  SHFL.IDX PT, R2, R4, 0x1, 0x181f ;  /* 0x00381f0004027f89 */ /* 0x000e6400000e0000 */
[----:B------:R-:W-:-:S13]  /*25f10*/  ISETP.GE.AND P2, PT, R7, R5, PT ;  /* 0x000000050700720c */ /* 0x000fda0003f46270 */
[----:B------:R-:W-:Y:S02]  /*25f20*/  @!P2 LEA R7, R23, UR45, 0x1 ;  /* 0x0000002d1707ac11 */ /* 0x000fe4000f8e08ff */
[----:B------:R-:W-:Y:S02]  /*25f30*/  @P2 LOP3.LUT R16, R16, 0x80, RZ, 0xfc, !PT ;  /* 0x0000008010102812 */ /* 0x000fe400078efcff */
[----:B0-----:R-:W-:Y:S02]  /*25f40*/  @!P2 LEA R3, P1, R22, R3, 0x1 ;  /* 0x000000031603a211 */ /* 0x001fe400078208ff */
[----:B------:R-:W-:-:S03]  /*25f50*/  LOP3.LUT R16, R16, 0xffffffbf, RZ, 0xc0, !PT ;  /* 0xffffffbf10107812 */ /* 0x000fc600078ec0ff */
[----:B-1----:R-:W-:-:S05]  /*25f60*/  @!P2 IMAD.X R2, RZ, RZ, R2, P1 ;  /* 0x000000ffff02a224 */ /* 0x002fca00008e0602 */
[----:B------:R-:W-:-:S04]  /*25f70*/  @!P2 LOP3.LUT R3, R3, R2, RZ, 0x3c, !PT ;  /* 0x000000020303a212 */ /* 0x000fc800078e3cff */
[----:B------:R-:W-:-:S04]  /*25f80*/  @!P2 LOP3.LUT R2, R3, R2, RZ, 0x3c, !PT ;  /* 0x000000020302a212 */ /* 0x000fc800078e3cff */
[----:B------:R-:W-:-:S05]  /*25f90*/  @!P2 LOP3.LUT R3, R3, R2, RZ, 0x3c, !PT ;  /* 0x000000020303a212 */ /* 0x000fca00078e3cff */
[----:B------:R0:W-:Y:S04]  /*25fa0*/  @!P2 LDGSTS.E.BYPASS.LTC128B.128 [R7+0x20c00], desc[UR36][R2.64], !P0 ;  /* 0x20c000000207afae */ /* 0x0001e8000c101d64 */
[----:B0-----:R-:W0:Y:S01]  /*25fb0*/  SHFL.IDX PT, R3, R0, 0x2, 0x181f ;  /* 0x00581f0000037f89 */ /* 0x001e2200000e0000 */
[----:B------:R-:W-:-:S03]  /*25fc0*/  VIADD R7, R6, 0x20 ;  /* 0x0000002006077836 */ /* 0x000fc60000000000 */
[----:B------:R-:W1:Y:S02]  /*25fd0*/  SHFL.IDX PT, R2, R4, 0x2, 0x181f ;  /* 0x00581f0004027f89 */ /* 0x000e6400000e0000 */
[----:B------:R-:W-:Y:S02]  /*25fe0*/  ISETP.GE.AND P2, PT, R7, R5, PT ;  /* 0x000000050700720c */ /* 0x000fe40003f46270 */
[----:B------:R-:W2:Y:S11]  /*25ff0*/  SHFL.IDX PT, R4, R4, 0x3, 0x181f ;  /* 0x00781f0004047f89 */ /* 0x000eb600000e0000 */
[----:B------:R-:W-:-:S02]  /*26000*/  @!P2 LEA R7, R23, UR45, 0x1 ;  /* 0x0000002d1707ac11 */ /* 0x000fc4000f8e08ff */
[----:B------:R-:W-:Y:S02]  /*26010*/  @P2 LOP3.LUT R16, R16, 0x40, RZ, 0xfc, !PT ;  /* 0x0000004010102812 */ /* 0x000fe400078efcff */
[----:B0-----:R-:W-:-:S05]  /*26020*/  @!P2 LEA R3, P1, R22, R3, 0x1 ;  /* 0x000000031603a211 */ /* 0x001fca00078208ff */
[----:B-1----:R-:W-:-:S05]  /*26030*/  @!P2 IMAD.X R2, RZ, RZ, R2, P1 ;  /* 0x000000ffff02a224 */ /* 0x002fca00008e0602 */
[----:B------:R-:W-:-:S04]  /*26040*/  @!P2 LOP3.LUT R3, R3, R2, RZ, 0x3c, !PT ;  /* 0x000000020303a212 */ /* 0x000fc800078e3cff */
[----:B------:R-:W-:-:S04]  /*26050*/  @!P2 LOP3.LUT R2, R3, R2, RZ, 0x3c, !PT ;  /* 0x000000020302a212 */ /* 0x000fc800078e3cff */
[----:B------:R-:W-:-:S05]  /*26060*/  @!P2 LOP3.LUT R3, R3, R2, RZ, 0x3c, !PT ;  /* 0x000000020303a212 */ /* 0x000fca00078e3cff */
[----:B--2---:R0:W-:Y:S02]  /*26070*/  @!P2 LDGSTS.E.BYPASS.LTC128B.128 [R7+0x21400], desc[UR36][R2.64], !P0 ;  /* 0x214000000207afae */ /* 0x0041e4000c101d64 */
.L_x_5322:
        /* <DEDUP_REMOVED lines=36> */
.L_x_5263:
[----:B------:R-:W-:Y:S01]  /*262c0*/  UISETP.NE.AND UP0, UPT, UR47, URZ, UPT ;  /* 0x0000003f2f00728c */ /* 0x000fe2000bf05270 */
[----:B------:R-:W0:Y:S01]  /*262d0*/  S2R R20, SR_CTAID.Z ;  /* 0x0000000000147919 */ /* 0x000e220000002700 */
[----:B------:R-:W-:Y:S01]  /*262e0*/  R2UR UR6, R24 ;  /* 0x00000000180672ca */ /* 0x000fe200000e0000 */
[----:B------:R-:W-:Y:S01]  /*262f0*/  ULDC.64 UR8, c[0x0][0x3d8] ;  /* 0x0000f60000087ab9 */ /* 0x000fe20000000a00 */
[----:B------:R-:W-:Y:S01]  /*26300*/  IMAD.MOV.U32 R0, RZ, RZ, R37 ;  /* 0x000000ffff007224 */ /* 0x000fe200078e0025 */
[C---:B------:R-:W-:Y:S02]  /*26310*/  LOP3.LUT R8, R22.reuse, 0x80, RZ, 0xfc, !PT ;  /* 0x0000008016087812 */ /* 0x040fe400078efcff */
[----:B------:R-:W-:Y:S02]  /*26320*/  PLOP3.LUT P0, PT, PT, PT, UP0, 0x80, 0x0 ;  /* 0x000000000000781c */ /* 0x000fe40003f0f008 */
[C---:B------:R-:W-:Y:S02]  /*26330*/  LOP3.LUT R7, R22.reuse, 0x40, RZ, 0xfc, !PT ;  /* 0x0000004016077812 */ /* 0x040fe400078efcff */
[----:B------:R-:W-:Y:S01]  /*26340*/  @UP0 ULDC UR4, c[0x0][0x44c] ;  /* 0x0001130000040ab9 */ /* 0x000fe20000000800 */
[----:B------:R-:W-:-:S02]  /*26350*/  LOP3.LUT R21, R22, 0x180, RZ, 0xfc, !PT ;  /* 0x0000018016157812 */ /* 0x000fc400078efcff */
[----:B------:R-:W-:Y:S01]  /*26360*/  LOP3.LUT R16, R16, 0xfffff7ff, RZ, 0xc0, !PT ;  /* 0xfffff7ff10107812 */ /* 0x000fe200078ec0ff */
[----:B------:R-:W-:-:S04]  /*26370*/  UIMAD UR6, UR6, UR8, URZ ;  /* 0x00000008060672a4 */ /* 0x000fc8000f8e023f */
[----:B------:R-:W-:Y:S01]  /*26380*/  UIMAD UR6, UR39, UR9, UR6 ;  /* 0x00000009270672a4 */ /* 0x000fe2000f8e0206 */
[----:B------:R-:W-:Y:S01]  /*26390*/  @P0 IMAD.HI.U32 R2, R37, UR4, RZ ;  /* 0x0000000425020c27 */ /* 0x000fe2000f8e00ff */
[----:B------:R-:W-:Y:S01]  /*263a0*/  PLOP3.LUT P0, PT, PT, PT, UP0, 0x80, 0x0 ;  /* 0x000000000000781c */ /* 0x000fe20003f0f008 */
[----:B------:R-:W-:Y:S01]  /*263b0*/  @UP0 ULDC UR4, c[0x0][0x450] ;  /* 0x0001140000040ab9 */ /* 0x000fe20000000800 */
[----:B0-----:R-:W-:-:S11]  /*263c0*/  SHF.R.S32.HI R20, RZ, 0x1f, R20 ;  /* 0x0000001fff147819 */ /* 0x001fd60000011414 */
[----:B------:R-:W-:Y:S01]  /*263d0*/  @P0 SHF.R.U32.HI R0, RZ, UR4, R2 ;  /* 0x00000004ff000c19 */ /* 0x000fe20008011602 */
[----:B------:R-:W-:-:S03]  /*263e0*/  UIMAD.WIDE.U32 UR4, UR39, UR8, URZ ;  /* 0x00000008270472a5 */ /* 0x000fc6000f8e003f */
[----:B------:R-:W-:Y:S01]  /*263f0*/  ULDC.64 UR8, c[0x0][0x3e0] ;  /* 0x0000f80000087ab9 */ /* 0x000fe20000000a00 */
[----:B------:R-:W-:Y:S01]  /*26400*/  UIADD3 UR6, UR5, UR6, URZ ;  /* 0x0000000605067290 */ /* 0x000fe2000fffe03f */
[----:B------:R-:W-:Y:S02]  /*26410*/  IMAD R6, R20, UR8, RZ ;  /* 0x0000000814067c24 */ /* 0x000fe4000f8e02ff */
[----:B------:R-:W0:Y:S01]  /*26420*/  S2R R20, SR_CTAID.Z ;  /* 0x0000000000147919 */ /* 0x000e220000002700 */
[----:B------:R-:W-:Y:S02]  /*26430*/  IMAD.U32 R4, RZ, RZ, UR4 ;  /* 0x00000004ff047e24 */ /* 0x000fe4000f8e00ff */
[----:B------:R-:W-:Y:S01]  /*26440*/  IMAD.U32 R3, RZ, RZ, UR6 ;  /* 0x00000006ff037e24 */ /* 0x000fe2000f8e00ff */
[----:B------:R-:W-:Y:S01]  /*26450*/  ULDC UR6, c[0x0][0x448] ;  /* 0x0001120000067ab9 */ /* 0x000fe20000000800 */
[----:B------:R-:W-:Y:S01]  /*26460*/  IMAD.MOV.U32 R2, RZ, RZ, R4 ;  /* 0x000000ffff027224 */ /* 0x000fe200078e0004 */
[----:B------:R-:W-:Y:S01]  /*26470*/  SHF.R.S32.HI R4, RZ, 0x1f, R0 ;  /* 0x0000001fff047819 */ /* 0x000fe20000011400 */
[----:B------:R-:W-:Y:S01]  /*26480*/  IMAD.U32 R5, RZ, RZ, UR5 ;  /* 0x00000005ff057e24 */ /* 0x000fe2000f8e00ff */
[----:B------:R-:W-:Y:S01]  /*26490*/  ULDC.64 UR4, c[0x0][0x3d0] ;  /* 0x0000f40000047ab9 */ /* 0x000fe20000000a00 */
[----:B0-----:R-:W-:-:S02]  /*264a0*/  IMAD R5, R20, UR9, R6 ;  /* 0x0000000914057c24 */ /* 0x001fc4000f8e0206 */
[----:B------:R-:W-:Y:S01]  /*264b0*/  IMAD.WIDE.U32 R2, R20, UR8, R2 ;  /* 0x0000000814027c25 */ /* 0x000fe2000f8e0002 */
[----:B------:R-:W-:-:S03]  /*264c0*/  LOP3.LUT R20, R22, 0x1c0, RZ, 0xfc, !PT ;  /* 0x000001c016147812 */ /* 0x000fc600078efcff */
[----:B------:R-:W-:Y:S02]  /*264d0*/  IMAD.MOV R6, RZ, RZ, -R0 ;  /* 0x000000ffff067224 */ /* 0x000fe400078e0a00 */
[----:B------:R-:W-:Y:S02]  /*264e0*/  IMAD.IADD R3, R3, 0x1, R5 ;  /* 0x0000000103037824 */ /* 0x000fe400078e0205 */
[----:B------:R-:W-:Y:S02]  /*264f0*/  IMAD R5, R4, UR4, RZ ;  /* 0x0000000404057c24 */ /* 0x000fe4000f8e02ff */
[----:B------:R-:W-:Y:S02]  /*26500*/  IMAD R4, R6, UR6, R37 ;  /* 0x0000000606047c24 */ /* 0x000fe4000f8e0225 */
[C---:B------:R-:W-:Y:S02]  /*26510*/  IMAD R5, R0.reuse, UR5, R5 ;  /* 0x0000000500057c24 */ /* 0x040fe4000f8e0205 */
[----:B------:R-:W-:Y:S01]  /*26520*/  IMAD.WIDE.U32 R2, R0, UR4, R2 ;  /* 0x0000000400027c25 */ /* 0x000fe2000f8e0002 */
[----:B------:R-:W-:Y:S01]  /*26530*/  SHF.R.S32.HI R0, RZ, 0x1f, R4 ;  /* 0x0000001fff007819 */ /* 0x000fe20000011404 */
[----:B------:R-:W-:-:S02]  /*26540*/  ULDC.64 UR4, c[0x0][0x3c8] ;  /* 0x0000f20000047ab9 */ /* 0x000fc40000000a00 */
[----:B------:R-:W-:Y:S02]  /*26550*/  IMAD.IADD R3, R3, 0x1, R5 ;  /* 0x0000000103037824 */ /* 0x000fe400078e0205 */
        /* <DEDUP_REMOVED lines=65> */
[C---:B------:R-:W-:Y:S01]  /*26970*/  LOP3.LUT P0, RZ, R16.reuse, 0x800, RZ, 0xc0, !PT ;  /* 0x0000080010ff7812 */ /* 0x040fe2000780c0ff */
        /* <DEDUP_REMOVED lines=47> */
.L_x_5332:
        /* <DEDUP_REMOVED lines=24> */
.L_x_5266:
[----:B------:R-:W-:Y:S05]  /*26df0*/  BSYNC B0 ;  /* 0x0000000000007941 */ /* 0x000fea0003800000 */
.L_x_5265:
[----:B------:R-:W-:Y:S01]  /*26e00*/  NOP ;  /* 0x0000000000007918 */ /* 0x000fe20000000000 */
[----:B------:R-:W-:Y:S01]  /*26e10*/  SYNCS.ARRIVE.TRANS64.RED.A0T1 RZ, [UR45+0x38810], RZ ;  /* 0x038810ffffff79a7 */ /* 0x000fe2000820042d */
[----:B0-----:R-:W-:Y:S01]  /*26e20*/  IMAD.MOV.U32 R0, RZ, RZ, 0x1 ;  /* 0x00000001ff007424 */ /* 0x001fe200078e00ff */
[----:B------:R-:W-:Y:S04]  /*26e30*/  ARRIVES.LDGSTSBAR.64.TRANSCNT [UR45+0x38810] ;  /* 0x03881000ff0079b0 */ /* 0x000fe80008000aad */
[----:B------:R-:W-:Y:S01]  /*26e40*/  SHF.L.U32 R0, R0, 0x1f, RZ ;  /* 0x0000001f00007819 */ /* 0x000fe200000006ff */
[----:B------:R-:W-:Y:S01]  /*26e50*/  NOP ;  /* 0x0000000000007918 */ /* 0x000fe20000000000 */
[----:B------:R-:W-:Y:S02]  /*26e60*/  SYNCS.ARRIVE.TRANS64.A1T0 RZ, [UR45+0x38810], RZ ;  /* 0x038810ffffff79a7 */ /* 0x000fe4000810002d */
[----:B------:R-:W0:Y:S02]  /*26e70*/  SYNCS.PHASECHK.TRANS64.TRYWAIT P0, [UR45+0x38820], R0 ;  /* 0x03882000ff0075a7 */ /* 0x000e24000800016d */
[----:B0-----:R-:W-:Y:S05]  /*26e80*/  @!P0 BRA `(.L_x_5267) ;  /* 0x0000003000988947 */ /* 0x001fea0003800000 */
.L_x_5333:
[----:B------:R-:W-:-:S13]  /*26e90*/  ISETP.NE.AND P0, PT, R33, 0x3, PT ;  /* 0x000000032100780c */ /* 0x000fda0003f05270 */
[----:B------:R-:W-:Y:S05]  /*26ea0*/  @!P0 BRA `(.L_x_5268) ;  /* 0x0000000000048947 */ /* 0x000fea0003800000 */
[----:B------:R-:W-:Y:S01]  /*26eb0*/  BPT.TRAP 0x1 ;  /* 0x000000040000795c */ /* 0x000fe20000300000 */
.L_x_5268:
[----:B------:R-:W2:Y:S02]  /*26ec0*/  SYNCS.PHASECHK.TRANS64.TRYWAIT P0, [UR45+0x38860], R0 ;  /* 0x03886000ff0075a7 */ /* 0x000ea4000800016d */
[----:B--2---:R-:W-:Y:S05]  /*26ed0*/  @!P0 BRA `(.L_x_5269) ;  /* 0x00000030009c8947 */ /* 0x004fea0003800000 */
.L_x_5334:
        /* <DEDUP_REMOVED lines=24> */
[----:B------:R-:W-:Y:S02]  /*27060*/  LOP3.LUT R4, R17, 0x1, RZ, 0xc0, !PT ;  /* 0x0000000111047812 */ /* 0x000fe400078ec0ff */
        /* <DEDUP_REMOVED lines=80> */
.L_x_5344:
        /* <DEDUP_REMOVED lines=30> */
.L_x_5271:
        /* <DEDUP_REMOVED lines=13> */
[----:B------:R-:W-:Y:S01]  /*27820*/  LOP3.LUT R5, RZ, UR41, RZ, 0x33, !PT ;  /* 0x00000029ff057c12 */ /* 0x000fe2000f8e33ff */
[----:B------:R-:W-:Y:S01]  /*27830*/  IMAD.MOV.U32 R8, RZ, RZ, 0x1 ;  /* 0x00000001ff087424 */ /* 0x000fe200078e00ff */
[----:B------:R-:W-:Y:S02]  /*27840*/  LOP3.LUT R30, R34, 0x40, RZ, 0xc0, !PT ;  /* 0x00000040221e7812 */ /* 0x000fe400078ec0ff */
[----:B------:R-:W-:-:S02]  /*27850*/  LOP3.LUT R28, R17, 0x80, RZ, 0xc0, !PT ;  /* 0x00000080111c7812 */ /* 0x000fc400078ec0ff */
[----:B------:R-:W-:Y:S02]  /*27860*/  LOP3.LUT R2, RZ, UR4, RZ, 0x33, !PT ;  /* 0x00000004ff027c12 */ /* 0x000fe4000f8e33ff */
[----:B------:R-:W-:Y:S02]  /*27870*/  SHF.R.U32.HI R30, RZ, 0x2, R30 ;  /* 0x00000002ff1e7819 */ /* 0x000fe4000001161e */
[----:B------:R-:W-:Y:S02]  /*27880*/  VIADDMNMX R2, R2, -UR43, R3, !PT ;  /* 0x8000002b02027c46 */ /* 0x000fe4000f800103 */
[----:B------:R-:W-:Y:S02]  /*27890*/  SHF.R.U32.HI R28, RZ, 0x3, R28 ;  /* 0x00000003ff1c7819 */ /* 0x000fe4000001161c */
[----:B------:R-:W-:-:S04]  /*278a0*/  VIMNMX R2, R2, R5, !PT ;  /* 0x0000000502027248 */ /* 0x000fc80007fe0100 */
        /* <DEDUP_REMOVED lines=8> */
.L_x_5287:
        /* <DEDUP_REMOVED lines=22> */
.L_x_5274:
[----:B------:R-:W-:Y:S05]  /*27a90*/  BSYNC B1 ;  /* 0x0000000000017941 */ /* 0x000fea0003800000 */
.L_x_5273:
[----:B------:R-:W-:-:S13]  /*27aa0*/  ISETP.NE.AND P0, PT, R33, 0x3, PT ;  /* 0x000000032100780c */ /* 0x000fda0003f05270 */
[----:B------:R-:W-:Y:S05]  /*27ab0*/  @!P0 BRA `(.L_x_5275) ;  /* 0x0000000000048947 */ /* 0x000fea0003800000 */
[----:B------:R-:W-:Y:S01]  /*27ac0*/  BPT.TRAP 0x1 ;  /* 0x000000040000795c */ /* 0x000fe20000300000 */
.L_x_5275:
[----:B------:R-:W-:Y:S01]  /*27ad0*/  LEA R10, R8, UR45, 0x3 ;  /* 0x0000002d080a7c11 */ /* 0x000fe2000f8e18ff */
[----:B------:R-:W-:Y:S01]  /*27ae0*/  BSSY B1, `(.L_x_5276) ;  /* 0x0000004000017945 */ /* 0x000fe20003800000 */
[----:B------:R-:W-:-:S04]  /*27af0*/  SHF.L.U32 R20, R21, 0x1f, RZ ;  /* 0x0000001f15147819 */ /* 0x000fc800000006ff */
[----:B------:R-:W1:Y:S02]  /*27b00*/  SYNCS.PHASECHK.TRANS64.TRYWAIT P0, [R10+URZ+0x38840], R20 ;  /* 0x038840140a0075a7 */ /* 0x000e64000800017f */
[----:B-1----:R-:W-:Y:S05]  /*27b10*/  @!P0 BRA `(.L_x_5277) ;  /* 0x0000002c00b48947 */ /* 0x002fea0003800000 */
.L_x_5345:
[----:B------:R-:W-:Y:S05]  /*27b20*/  BSYNC B1 ;  /* 0x0000000000017941 */ /* 0x000fea0003800000 */
.L_x_5276:
        /* <DEDUP_REMOVED lines=47> */
.L_x_5355:
        /* <DEDUP_REMOVED lines=8> */
.L_x_5279:
        /* <DEDUP_REMOVED lines=10> */
.L_x_5280:
[----:B------:R2:W-:Y:S01]  /*27f40*/  SYNCS.ARRIVE.TRANS64.A1T0 RZ, [R10+URZ+0x38830], RZ ;  /* 0x038830ff0aff79a7 */ /* 0x0005e2000810003f */
[----:B------:R-:W-:Y:S05]  /*27f50*/  @!P2 BRA `(.L_x_5281) ;  /* 0x000000000004a947 */ /* 0x000fea0003800000 */
[----:B------:R-:W-:Y:S01]  /*27f60*/  BPT.TRAP 0x1 ;  /* 0x000000040000795c */ /* 0x000fe20000300000 */
.L_x_5281:
[----:B------:R-:W3:Y:S01]  /*27f70*/  SYNCS.PHASECHK.TRANS64.TRYWAIT P0, [R10+URZ+0x38860], R20 ;  /* 0x038860140a0075a7 */ /* 0x000ee2000800017f */
[----:B------:R-:W-:Y:S04]  /*27f80*/  BSSY B1, `(.L_x_5282) ;  /* 0x0000002000017945 */ /* 0x000fe80003800000 */
[----:B---3--:R-:W-:Y:S05]  /*27f90*/  @!P0 BRA `(.L_x_5283) ;  /* 0x0000002c00b48947 */ /* 0x008fea0003800000 */
.L_x_5356:
[----:B------:R-:W-:Y:S05]  /*27fa0*/  BSYNC B1 ;  /* 0x0000000000017941 */ /* 0x000fea0003800000 */
.L_x_5282:
        /* <DEDUP_REMOVED lines=77> */
.L_x_5366:
        /* <DEDUP_REMOVED lines=20> */
.L_x_5285:
        /* <DEDUP_REMOVED lines=10> */
.L_x_5286:
        /* <DEDUP_REMOVED lines=10> */
.L_x_5272:
[----:B------:R-:W-:Y:S05]  /*28700*/  BSYNC B0 ;  /* 0x0000000000007941 */ /* 0x000fea0003800000 */
.L_x_5245:
[----:B------:R-:W0:Y:S01]  /*28710*/  S2R R3, SR_CgaCtaId ;  /* 0x0000000000037919 */ /* 0x000e220000008800 */
[----:B------:R-:W-:Y:S01]  /*28720*/  MOV R0, 0x400 ;  /* 0x0000040000007802 */ /* 0x000fe20000000f00 */
[----:B------:R-:W-:Y:S01]  /*28730*/  BSSY B0, `(.L_x_5288) ;  /* 0x0000005000007945 */ /* 0x000fe20003800000 */
[----:B------:R-:W-:Y:S02]  /*28740*/  SHF.L.U32 R4, R4, 0x1f, RZ ;  /* 0x0000001f04047819 */ /* 0x000fe400000006ff */
[----:B0-----:R-:W-:-:S04]  /*28750*/  LEA R5, R3, R0, 0x18 ;  /* 0x0000000003057211 */ /* 0x001fc800078ec0ff */
[----:B------:R-:W0:Y:S02]  /*28760*/  SYNCS.PHASECHK.TRANS64.TRYWAIT P0, [R5+URZ+0x38820], R4 ;  /* 0x03882004050075a7 */ /* 0x000e24000800017f */
[----:B0-----:R-:W-:Y:S05]  /*28770*/  @!P0 BRA `(.L_x_5289) ;  /* 0x0000002c00948947 */ /* 0x001fea0003800000 */
.L_x_5367:
[----:B------:R-:W-:Y:S05]  /*28780*/  BSYNC B0 ;  /* 0x0000000000007941 */ /* 0x000fea0003800000 */
.L_x_5288:
[----:B------:R-:W-:-:S03]  /*28790*/  UMOV UR4, 0xffffffff ;  /* 0xffffffff00047882 */ /* 0x000fc60000000000 */
[----:B------:R-:W-:Y:S05]  /*287a0*/  BRA.DIV UR4, `(.L_x_5290) ;  /* 0x0000002e049c7947 */ /* 0x000fea000b800000 */
[----:B------:R-:W1:Y:S02]  /*287b0*/  S2R R0, SR_TID.X ;  /* 0x0000000000007919 */ /* 0x000e640000002100 */
[----:B-1----:R-:W-:-:S04]  /*287c0*/  SHF.R.U32.HI R0, RZ, 0x5, R0 ;  /* 0x00000005ff007819 */ /* 0x002fc80000011600 */
[----:B------:R-:W-:-:S05]  /*287d0*/  LOP3.LUT R0, R0, 0x3, RZ, 0xc0, !PT ;  /* 0x0000000300007812 */ /* 0x000fca00078ec0ff */
[----:B------:R1:W3:Y:S02]  /*287e0*/  SHFL.IDX PT, R14, R0, RZ, 0x1f ;  /* 0x00001fff000e7589 */ /* 0x0002e400000e0000 */
.L_x_5370:
[----:B---3--:R-:W-:-:S13]  /*287f0*/  ISETP.NE.AND P0, PT, R14, RZ, PT ;  /* 0x000000ff0e00720c */ /* 0x008fda0003f05270 */
[----:B------:R-:W-:Y:S05]  /*28800*/  @P0 BRA `(.L_x_5109) ;  /* 0x0000000000880947 */ /* 0x000fea0003800000 */
[----:B------:R-:W-:-:S03]  /*28810*/  UMOV UR4, 0xffffffff ;  /* 0xffffffff00047882 */ /* 0x000fc60000000000 */
[----:B------:R-:W-:Y:S05]  /*28820*/  BRA.DIV UR4, `(.L_x_5291) ;  /* 0x0000002e04b07947 */ /* 0x000fea000b800000 */
[----:B------:R-:W-:-:S13]  /*28830*/  ELECT P6, URZ, PT ;  /* 0x00000000003f782f */ /* 0x000fda00038c0000 */
.L_x_5373:
[----:B------:R-:W-:Y:S05]  /*28840*/  @!P6 BRA `(.L_x_5109) ;  /* 0x000000000078e947 */ /* 0x000fea0003800000 */
[----:B------:R-:W-:-:S06]  /*28850*/  ULOP3.LUT UR4, UR61, 0x2, URZ, 0xfc, !UPT ;  /* 0x000000023d047892 */ /* 0x000fcc000f8efc3f */
[----:B-1----:R-:W-:-:S05]  /*28860*/  IMAD.U32 R0, RZ, RZ, UR4 ;  /* 0x00000004ff007e24 */ /* 0x002fca000f8e00ff */
[----:B------:R-:W-:-:S13]  /*28870*/  ISETP.NE.AND P0, PT, R0, 0x3, PT ;  /* 0x000000030000780c */ /* 0x000fda0003f05270 */
[----:B------:R-:W-:Y:S05]  /*28880*/  @!P0 BRA `(.L_x_5292) ;  /* 0x0000000000048947 */ /* 0x000fea0003800000 */
[----:B------:R-:W-:Y:S01]  /*28890*/  BPT.TRAP 0x1 ;  /* 0x000000040000795c */ /* 0x000fe20000300000 */
.L_x_5292:
[C---:B------:R-:W-:Y:S01]  /*288a0*/  IMAD R3, R8.reuse, 0x8, R5 ;  /* 0x0000000808037824 */ /* 0x040fe200078e0205 */
[----:B------:R-:W-:Y:S01]  /*288b0*/  SHF.L.U32 R2, R21, 0x1f, RZ ;  /* 0x0000001f15027819 */ /* 0x000fe200000006ff */
[----:B------:R-:W-:-:S03]  /*288c0*/  VIADD R8, R8, 0x1 ;  /* 0x0000000108087836 */ /* 0x000fc60000000000 */
[----:B------:R-:W1:Y:S02]  /*288d0*/  SYNCS.PHASECHK.TRANS64.TRYWAIT P1, [R3+URZ+0x38840], R2 ;  /* 0x03884002030075a7 */ /* 0x000e64000802017f */
[----:B------:R-:W-:-:S04]  /*288e0*/  ISETP.NE.AND P2, PT, R8, 0x2, PT ;  /* 0x000000020800780c */ /* 0x000fc80003f45270 */
[----:B------:R-:W-:Y:S01]  /*288f0*/  SEL R0, RZ, 0x1, P2 ;  /* 0x00000001ff007807 */ /* 0x000fe20001000000 */
[----:B-1----:R-:W-:Y:S08]  /*28900*/  @!P1 BRA `(.L_x_5293) ;  /* 0x0000002c00989947 */ /* 0x002ff00003800000 */
.L_x_5374:
[----:B------:R-:W-:Y:S02]  /*28910*/  SEL R8, R8, RZ, P2 ;  /* 0x000000ff08087207 */ /* 0x000fe40001000000 */
[----:B------:R-:W-:Y:S01]  /*28920*/  LOP3.LUT R0, R21, R0, RZ, 0x3c, !PT ;  /* 0x0000000015007212 */ /* 0x000fe200078e3cff */
[----:B------:R-:W-:Y:S06]  /*28930*/  @!P0 BRA `(.L_x_5294) ;  /* 0x0000000000048947 */ /* 0x000fec0003800000 */
[----:B------:R-:W-:Y:S01]  /*28940*/  BPT.TRAP 0x1 ;  /* 0x000000040000795c */ /* 0x000fe20000300000 */
.L_x_5294:
[----:B0-----:R-:W-:Y:S01]  /*28950*/  IMAD R5, R8, 0x8, R5 ;  /* 0x0000000808057824 */ /* 0x001fe200078e0205 */
[----:B------:R-:W-:-:S04]  /*28960*/  SHF.L.U32 R0, R0, 0x1f, RZ ;  /* 0x0000001f00007819 */ /* 0x000fc800000006ff */
[----:B------:R-:W0:Y:S02]  /*28970*/  SYNCS.PHASECHK.TRANS64.TRYWAIT P1, [R5+URZ+0x38840], R0 ;  /* 0x03884000050075a7 */ /* 0x000e24000802017f */
[----:B0-----:R-:W-:Y:S05]  /*28980*/  @!P1 BRA `(.L_x_5295) ;  /* 0x0000002c008c9947 */ /* 0x001fea0003800000 */
.L_x_5375:
[----:B------:R-:W-:Y:S05]  /*28990*/  @!P0 BRA `(.L_x_5296) ;  /* 0x0000000000048947 */ /* 0x000fea0003800000 */
[----:B------:R-:W-:Y:S01]  /*289a0*/  BPT.TRAP 0x1 ;  /* 0x000000040000795c */ /* 0x000fe20000300000 */
.L_x_5296:
[----:B------:R-:W3:Y:S02]  /*289b0*/  SYNCS.PHASECHK.TRANS64.TRYWAIT P1, [R3+URZ+0x38860], R2 ;  /* 0x03886002030075a7 */ /* 0x000ee4000802017f */
[----:B---3--:R-:W-:Y:S05]  /*289c0*/  @!P1 BRA `(.L_x_5297) ;  /* 0x0000002c00909947 */ /* 0x008fea0003800000 */
.L_x_5376:
[----:B------:R-:W-:Y:S05]  /*289d0*/  @!P0 BRA `(.L_x_5298) ;  /* 0x0000000000048947 */ /* 0x000fea0003800000 */
[----:B------:R-:W-:Y:S01]  /*289e0*/  BPT.TRAP 0x1 ;  /* 0x000000040000795c */ /* 0x000fe20000300000 */
.L_x_5298:
[----:B----4-:R4:W0:Y:S02]  /*289f0*/  SYNCS.PHASECHK.TRANS64.TRYWAIT P0, [R5+URZ+0x38860], R0 ;  /* 0x03886000050075a7 */ /* 0x010824000800017f */
[----:B0-----:R-:W-:Y:S05]  /*28a00*/  @!P0 NANOSLEEP.SYNCS 0x989680 ;  /* 0x009896800000895d */ /* 0x001fea0003900000 */
[----:B------:R-:W0:Y:S02]  /*28a10*/  @!P0 SYNCS.PHASECHK.TRANS64 P0, [R5+URZ+0x38860], R0 ;  /* 0x03886000050085a7 */ /* 0x000e24000800007f */
[----:B0-----:R-:W-:Y:S05]  /*28a20*/  @!P0 BRA `(.L_x_5298) ;  /* 0xfffffffc00f08947 */ /* 0x001fea000383ffff */
.L_x_5109:
[----:B------:R-:W-:Y:S05]  /*28a30*/  BSYNC B6 ;  /* 0x0000000000067941 */ /* 0x000fea0003800000 */
.L_x_5106:
[----:B------:R-:W-:Y:S05]  /*28a40*/  EXIT ;  /* 0x000000000000794d */ /* 0x000fea0003800000 */
.L_x_5135:
[----:B0-----:R-:W-:-:S04]  /*28a50*/  IMAD.U32 R3, RZ, RZ, UR43 ;  /* 0x0000002bff037e24 */ /* 0x001fc8000f8e00ff */
[----:B------:R0:W1:Y:S03]  /*28a60*/  SYNCS.PHASECHK.TRANS64.TRYWAIT P0, [R3+URZ+0x38800], R0 ;  /* 0x03880000030075a7 */ /* 0x000066000800017f */
[----:B-1----:R-:W-:Y:S05]  /*28a70*/  @!P0 NANOSLEEP.SYNCS 0x989680 ;  /* 0x009896800000895d */ /* 0x002fea0003900000 */
[----:B------:R-:W1:Y:S02]  /*28a80*/  @!P0 SYNCS.PHASECHK.TRANS64 P0, [R3+URZ+0x38800], R0 ;  /* 0x03880000030085a7 */ /* 0x000e64000800007f */
[----:B-1----:R-:W-:Y:S05]  /*28a90*/  @!P0 BRA `(.L_x_5135) ;  /* 0xfffffffc00ec8947 */ /* 0x002fea000383ffff */
[----:B------:R-:W-:Y:S05]  /*28aa0*/  BRA `(.L_x_5299) ;  /* 0xfffffe1c00447947 */ /* 0x000fea000383ffff */
.L_x_5142:
[----:B-1----:R1:W2:Y:S02]  /*28ab0*/  SYNCS.PHASECHK.TRANS64.TRYWAIT P0, [R6+URZ], R7 ;  /* 0x00000007060075a7 */ /* 0x0022a4000800017f */
[----:B--2---:R-:W-:Y:S05]  /*28ac0*/  @!P0 NANOSLEEP.SYNCS 0x989680 ;  /* 0x009896800000895d */ /* 0x004fea0003900000 */
[----:B------:R-:W2:Y:S02]  /*28ad0*/  @!P0 SYNCS.PHASECHK.TRANS64 P0, [R6+URZ], R7 ;  /* 0x00000007060085a7 */ /* 0x000ea4000800007f */
[----:B--2---:R-:W-:Y:S05]  /*28ae0*/  @!P0 BRA `(.L_x_5142) ;  /* 0xfffffffc00f08947 */ /* 0x004fea000383ffff */
[----:B------:R-:W-:Y:S05]  /*28af0*/  BRA `(.L_x_5141) ;  /* 0xfffffe2000407947 */ /* 0x000fea000383ffff */
.L_x_5144:
[----:B0-----:R-:W-:-:S04]  /*28b00*/  IMAD.U32 R4, RZ, RZ, UR43 ;  /* 0x0000002bff047e24 */ /* 0x001fc8000f8e00ff */
[----:B------:R0:W1:Y:S03]  /*28b10*/  SYNCS.PHASECHK.TRANS64.TRYWAIT P0, [R4+URZ+0x38810], R3 ;  /* 0x03881003040075a7 */ /* 0x000066000800017f */
[----:B-1----:R-:W-:Y:S05]  /*28b20*/  @!P0 NANOSLEEP.SYNCS 0x989680 ;  /* 0x009896800000895d */ /* 0x002fea0003900000 */
[----:B------:R-:W1:Y:S02]  /*28b30*/  @!P0 SYNCS.PHASECHK.TRANS64 P0, [R4+URZ+0x38810], R3 ;  /* 0x03881003040085a7 */ /* 0x000e64000800007f */
[----:B-1----:R-:W-:Y:S05]  /*28b40*/  @!P0 BRA `(.L_x_5144) ;  /* 0xfffffffc00ec8947 */ /* 0x002fea000383ffff */
[----:B------:R-:W-:Y:S05]  /*28b50*/  BRA `(.L_x_5300) ;  /* 0xfffffe2400147947 */ /* 0x000fea000383ffff */
.L_x_5151:
[----:B-1----:R1:W2:Y:S02]  /*28b60*/  SYNCS.PHASECHK.TRANS64.TRYWAIT P0, [R6+URZ], R7 ;  /* 0x00000007060075a7 */ /* 0x0022a4000800017f */
[----:B--2---:R-:W-:Y:S05]  /*28b70*/  @!P0 NANOSLEEP.SYNCS 0x989680 ;  /* 0x009896800000895d */ /* 0x004fea0003900000 */
[----:B------:R-:W2:Y:S02]  /*28b80*/  @!P0 SYNCS.PHASECHK.TRANS64 P0, [R6+URZ], R7 ;  /* 0x00000007060085a7 */ /* 0x000ea4000800007f */
[----:B--2---:R-:W-:Y:S05]  /*28b90*/  @!P0 BRA `(.L_x_5151) ;  /* 0xfffffffc00f08947 */ /* 0x004fea000383ffff */
[----:B------:R-:W-:Y:S05]  /*28ba0*/  BRA `(.L_x_5150) ;  /* 0xfffffe2400587947 */ /* 0x000fea000383ffff */
.L_x_5185:
[----:B-1----:R1:W2:Y:S02]  /*28bb0*/  SYNCS.PHASECHK.TRANS64.TRYWAIT P0, [R6+URZ], R7 ;  /* 0x00000007060075a7 */ /* 0x0022a4000800017f */
[----:B--2---:R-:W-:Y:S05]  /*28bc0*/  @!P0 NANOSLEEP.SYNCS 0x989680 ;  /* 0x009896800000895d */ /* 0x004fea0003900000 */
[----:B------:R-:W2:Y:S02]  /*28bd0*/  @!P0 SYNCS.PHASECHK.TRANS64 P0, [R6+URZ], R7 ;  /* 0x00000007060085a7 */ /* 0x000ea4000800007f */
[----:B--2---:R-:W-:Y:S05]  /*28be0*/  @!P0 BRA `(.L_x_5185) ;  /* 0xfffffffc00f08947 */ /* 0x004fea000383ffff */
[----:B------:R-:W-:Y:S05]  /*28bf0*/  BRA `(.L_x_5184) ;  /* 0xfffffe8c003c7947 */ /* 0x000fea000383ffff */
.L_x_5192:
[----:B-1----:R1:W2:Y:S02]  /*28c00*/  SYNCS.PHASECHK.TRANS64.TRYWAIT P0, [R12+URZ], R13 ;  /* 0x0000000d0c0075a7 */ /* 0x0022a4000800017f */
[----:B--2---:R-:W-:Y:S05]  /*28c10*/  @!P0 NANOSLEEP.SYNCS 0x989680 ;  /* 0x009896800000895d */ /* 0x004fea0003900000 */
[----:B------:R-:W2:Y:S02]  /*28c20*/  @!P0 SYNCS.PHASECHK.TRANS64 P0, [R12+URZ], R13 ;  /* 0x0000000d0c0085a7 */ /* 0x000ea4000800007f */
[----:B--2---:R-:W-:Y:S05]  /*28c30*/  @!P0 BRA `(.L_x_5192) ;  /* 0xfffffffc00f08947 */ /* 0x004fea000383ffff */
[----:B------:R-:W-:Y:S05]  /*28c40*/  BRA `(.L_x_5191) ;  /* 0xfffffe9000487947 */ /* 0x000fea000383ffff */
.L_x_5209:
[----:B-1----:R1:W2:Y:S02]  /*28c50*/  SYNCS.PHASECHK.TRANS64.TRYWAIT P0, [R6+URZ], R7 ;  /* 0x00000007060075a7 */ /* 0x0022a4000800017f */
[----:B--2---:R-:W-:Y:S05]  /*28c60*/  @!P0 NANOSLEEP.SYNCS 0x989680 ;  /* 0x009896800000895d */ /* 0x004fea0003900000 */
[----:B------:R-:W2:Y:S02]  /*28c70*/  @!P0 SYNCS.PHASECHK.TRANS64 P0, [R6+URZ], R7 ;  /* 0x00000007060085a7 */ /* 0x000ea4000800007f */
[----:B--2---:R-:W-:Y:S05]  /*28c80*/  @!P0 BRA `(.L_x_5209) ;  /* 0xfffffffc00f08947 */ /* 0x004fea000383ffff */
[----:B------:R-:W-:Y:S05]  /*28c90*/  BRA `(.L_x_5208) ;  /* 0xfffffef8006c7947 */ /* 0x000fea000383ffff */
.L_x_5216:
[----:B-1----:R1:W2:Y:S02]  /*28ca0*/  SYNCS.PHASECHK.TRANS64.TRYWAIT P0, [R12+URZ], R13 ;  /* 0x0000000d0c0075a7 */ /* 0x0022a4000800017f */
[----:B--2---:R-:W-:Y:S05]  /*28cb0*/  @!P0 NANOSLEEP.SYNCS 0x989680 ;  /* 0x009896800000895d */ /* 0x004fea0003900000 */
[----:B------:R-:W2:Y:S02]  /*28cc0*/  @!P0 SYNCS.PHASECHK.TRANS64 P0, [R12+URZ], R13 ;  /* 0x0000000d0c0085a7 */ /* 0x000ea4000800007f */
[----:B--2---:R-:W-:Y:S05]  /*28cd0*/  @!P0 BRA `(.L_x_5216) ;  /* 0xfffffffc00f08947 */ /* 0x004fea000383ffff */
[----:B------:R-:W-:Y:S05]  /*28ce0*/  BRA `(.L_x_5215) ;  /* 0xfffffefc00787947 */ /* 0x000fea000383ffff */
.L_x_5256:
[----:B------:R-:W-:Y:S02]  /*28cf0*/  IMAD.MOV.U32 R13, RZ, RZ, R23 ;  /* 0x000000ffff0d7224 */ /* 0x000fe400078e0017 */
[----:B------:R-:W-:Y:S02]  /*28d00*/  IMAD.MOV.U32 R12, RZ, RZ, RZ ;  /* 0x000000ffff0c7224 */ /* 0x000fe400078e00ff */
[----:B------:R-:W-:Y:S02]  /*28d10*/  IMAD.MOV.U32 R11, RZ, RZ, 0x1f ;  /* 0x0000001fff0b7424 */ /* 0x000fe400078e00ff */
[----:B------:R-:W-:-:S07]  /*28d20*/  IMAD.MOV.U32 R15, RZ, RZ, -0x1 ;  /* 0xffffffffff0f7424 */ /* 0x000fce00078e00ff */
[----:B------:R-:W-:Y:S05]  /*28d30*/  WARPSYNC.COLLECTIVE R15, `(.L_x_5301) ;  /* 0x000000000f087348 */ /* 0x000fea0003c00000 */
[----:B------:R0:W1:Y:S02]  /*28d40*/  SHFL.IDX P6, R14, R13, R12, R11 ;  /* 0x0000000c0d0e7389 */ /* 0x00006400000c000b */
[----:B01----:R-:W-:Y:S01]  /*28d50*/  ENDCOLLECTIVE ;  /* 0x000000000000791b */ /* 0x003fe20003800000 */
.L_x_5301:
[----:B------:R-:W-:Y:S05]  /*28d60*/  BRA `(.L_x_5302) ;  /* 0xffffffc400807947 */ /* 0x000fea000383ffff */
.L_x_5258:
[----:B0-----:R-:W-:-:S04]  /*28d70*/  IMAD.U32 R3, RZ, RZ, UR45 ;  /* 0x0000002dff037e24 */ /* 0x001fc8000f8e00ff */
[----:B------:R0:W1:Y:S03]  /*28d80*/  SYNCS.PHASECHK.TRANS64.TRYWAIT P0, [R3+URZ+0x38840], R0 ;  /* 0x03884000030075a7 */ /* 0x000066000800017f */
[----:B-1----:R-:W-:Y:S05]  /*28d90*/  @!P0 NANOSLEEP.SYNCS 0x989680 ;  /* 0x009896800000895d */ /* 0x002fea0003900000 */
[----:B------:R-:W1:Y:S02]  /*28da0*/  @!P0 SYNCS.PHASECHK.TRANS64 P0, [R3+URZ+0x38840], R0 ;  /* 0x03884000030085a7 */ /* 0x000e64000800007f */
[----:B-1----:R-:W-:Y:S05]  /*28db0*/  @!P0 BRA `(.L_x_5258) ;  /* 0xfffffffc00ec8947 */ /* 0x002fea000383ffff */
[----:B------:R-:W-:Y:S05]  /*28dc0*/  BRA `(.L_x_5303) ;  /* 0xffffffc400b07947 */ /* 0x000fea000383ffff */
.L_x_5259:
        /* <DEDUP_REMOVED lines=8> */
.L_x_5305:
[----:B------:R-:W-:Y:S05]  /*28e50*/  BSYNC B0 ;  /* 0x0000000000007941 */ /* 0x000fea0003800000 */
.L_x_5304:
        /* <DEDUP_REMOVED lines=9> */
.L_x_5306:
        /* <DEDUP_REMOVED lines=8> */
.L_x_5307:
        /* <DEDUP_REMOVED lines=11> */
.L_x_5308:
[----:B------:R-:W-:Y:S02]  /*29020*/  IMAD.MOV.U32 R13, RZ, RZ, R4 ;  /* 0x000000ffff0d7224 */ /* 0x000fe400078e0004 */
[----:B------:R-:W-:Y:S01]  /*29030*/  IMAD.MOV.U32 R12, RZ, RZ, 0x2 ;  /* 0x00000002ff0c7424 */ /* 0x000fe200078e00ff */
[----:B------:R-:W-:-:S13]  /*29040*/  @P0 LEA R2, P1, R22, R14, 0x1 ;  /* 0x0000000e16020211 */ /* 0x000fda00078208ff */
[----:B------:R-:W-:Y:S05]  /*29050*/  WARPSYNC.COLLECTIVE R15, `(.L_x_5309) ;  /* 0x000000000f087348 */ /* 0x000fea0003c00000 */
[----:B------:R0:W1:Y:S02]  /*29060*/  SHFL.IDX P6, R14, R13, R12, R11 ;  /* 0x0000000c0d0e7389 */ /* 0x00006400000c000b */
[----:B01----:R-:W-:Y:S01]  /*29070*/  ENDCOLLECTIVE ;  /* 0x000000000000791b */ /* 0x003fe20003800000 */
.L_x_5309:
        /* <DEDUP_REMOVED lines=11> */
.L_x_5310:
[----:B------:R-:W-:Y:S02]  /*29130*/  IMAD.MOV.U32 R13, RZ, RZ, R4 ;  /* 0x000000ffff0d7224 */ /* 0x000fe400078e0004 */
[----:B------:R-:W-:Y:S01]  /*29140*/  IMAD.MOV.U32 R12, RZ, RZ, 0x3 ;  /* 0x00000003ff0c7424 */ /* 0x000fe200078e00ff */
[----:B------:R-:W-:-:S13]  /*29150*/  @P0 LEA R2, P1, R22, R14, 0x1 ;  /* 0x0000000e16020211 */ /* 0x000fda00078208ff */
[----:B------:R-:W-:Y:S05]  /*29160*/  WARPSYNC.COLLECTIVE R15, `(.L_x_5311) ;  /* 0x000000000f087348 */ /* 0x000fea0003c00000 */
[----:B------:R0:W1:Y:S02]  /*29170*/  SHFL.IDX P6, R14, R13, R12, R11 ;  /* 0x0000000c0d0e7389 */ /* 0x00006400000c000b */
[----:B01----:R-:W-:Y:S01]  /*29180*/  ENDCOLLECTIVE ;  /* 0x000000000000791b */ /* 0x003fe20003800000 */
.L_x_5311:
        /* <DEDUP_REMOVED lines=11> */
.L_x_5312:
[----:B------:R-:W-:Y:S05]  /*29240*/  BRA `(.L_x_5313) ;  /* 0xffffffc400787947 */ /* 0x000fea000383ffff */
.L_x_5262:
[----:B------:R-:W-:Y:S01]  /*29250*/  IMAD.MOV.U32 R13, RZ, RZ, R4 ;  /* 0x000000ffff0d7224 */ /* 0x000fe200078e0004 */
[----:B------:R-:W-:Y:S01]  /*29260*/  LOP3.LUT R16, R16, 0xfffffeff, RZ, 0xc0, !PT ;  /* 0xfffffeff10107812 */ /* 0x000fe200078ec0ff */
[----:B------:R-:W-:Y:S02]  /*29270*/  IMAD.MOV.U32 R12, RZ, RZ, RZ ;  /* 0x000000ffff0c7224 */ /* 0x000fe400078e00ff */
[----:B------:R-:W-:Y:S02]  /*29280*/  IMAD.MOV.U32 R11, RZ, RZ, 0x181f ;  /* 0x0000181fff0b7424 */ /* 0x000fe400078e00ff */
[----:B------:R-:W-:-:S07]  /*29290*/  IMAD.MOV.U32 R15, RZ, RZ, -0x1 ;  /* 0xffffffffff0f7424 */ /* 0x000fce00078e00ff */
[----:B------:R-:W-:Y:S05]  /*292a0*/  WARPSYNC.COLLECTIVE R15, `(.L_x_5314) ;  /* 0x000000000f087348 */ /* 0x000fea0003c00000 */
[----:B------:R0:W1:Y:S02]  /*292b0*/  SHFL.IDX P6, R14, R13, R12, R11 ;  /* 0x0000000c0d0e7389 */ /* 0x00006400000c000b */
[----:B01----:R-:W-:Y:S01]  /*292c0*/  ENDCOLLECTIVE ;  /* 0x000000000000791b */ /* 0x003fe20003800000 */
.L_x_5314:
[----:B------:R-:W-:Y:S02]  /*292d0*/  IMAD.MOV.U32 R13, RZ, RZ, R0 ;  /* 0x000000ffff0d7224 */ /* 0x000fe400078e0000 */
[----:B------:R-:W-:-:S07]  /*292e0*/  IMAD.MOV.U32 R2, RZ, RZ, R14 ;  /* 0x000000ffff027224 */ /* 0x000fce00078e000e */
[----:B------:R-:W-:Y:S05]  /*292f0*/  WARPSYNC.COLLECTIVE R15, `(.L_x_5315) ;  /* 0x000000000f087348 */ /* 0x000fea0003c00000 */
[----:B------:R0:W1:Y:S02]  /*29300*/  SHFL.IDX P6, R14, R13, R12, R11 ;  /* 0x0000000c0d0e7389 */ /* 0x00006400000c000b */
[----:B01----:R-:W-:Y:S01]  /*29310*/  ENDCOLLECTIVE ;  /* 0x000000000000791b */ /* 0x003fe20003800000 */
.L_x_5315:
[----:B------:R-:W-:Y:S02]  /*29320*/  ULDC UR4, c[0x0][0x288] ;  /* 0x0000a20000047ab9 */ /* 0x000fe40000000800 */
[----:B------:R-:W-:Y:S02]  /*29330*/  IMAD R5, R6, UR4, RZ ;  /* 0x0000000406057c24 */ /* 0x000fe4000f8e02ff */
[----:B------:R-:W-:-:S04]  /*29340*/  VIADD R6, R20, UR40 ;  /* 0x0000002814067c36 */ /* 0x000fc80008000000 */
[C---:B------:R-:W-:Y:S01]  /*29350*/  VIADD R8, R6.reuse, 0x10 ;  /* 0x0000001006087836 */ /* 0x040fe20000000000 */
[----:B------:R-:W-:Y:S01]  /*29360*/  ISETP.GE.AND P2, PT, R6, R5, PT ;  /* 0x000000050600720c */ /* 0x000fe20003f46270 */
[----:B------:R-:W-:Y:S02]  /*29370*/  IMAD.MOV.U32 R13, RZ, RZ, R4 ;  /* 0x000000ffff0d7224 */ /* 0x000fe400078e0004 */
[----:B------:R-:W-:-:S10]  /*29380*/  IMAD.MOV.U32 R12, RZ, RZ, 0x1 ;  /* 0x00000001ff0c7424 */ /* 0x000fd400078e00ff */
[----:B------:R-:W-:Y:S01]  /*29390*/  @!P2 LEA R7, R23, UR45, 0x1 ;  /* 0x0000002d1707ac11 */ /* 0x000fe2000f8e08ff */
[----:B------:R-:W-:Y:S01]  /*293a0*/  IMAD.MOV.U32 R3, RZ, RZ, R14 ;  /* 0x000000ffff037224 */ /* 0x000fe200078e000e */
[----:B------:R-:W-:-:S07]  /*293b0*/  @P2 LOP3.LUT R16, R16, 0x100, RZ, 0xfc, !PT ;  /* 0x0000010010102812 */ /* 0x000fce00078efcff */
[----:B------:R-:W-:Y:S05]  /*293c0*/  WARPSYNC.COLLECTIVE R15, `(.L_x_5316) ;  /* 0x000000000f087348 */ /* 0x000fea0003c00000 */
[----:B------:R0:W1:Y:S02]  /*293d0*/  SHFL.IDX P6, R14, R13, R12, R11 ;  /* 0x0000000c0d0e7389 */ /* 0x00006400000c000b */
[----:B01----:R-:W-:Y:S01]  /*293e0*/  ENDCOLLECTIVE ;  /* 0x000000000000791b */ /* 0x003fe20003800000 */
.L_x_5316:
[----:B------:R-:W-:Y:S02]  /*293f0*/  @!P2 LEA R3, P1, R22, R3, 0x1 ;  /* 0x000000031603a211 */ /* 0x000fe400078208ff */
[----:B------:R-:W-:-:S03]  /*29400*/  LOP3.LUT R16, R16, 0xffffff7f, RZ, 0xc0, !PT ;  /* 0xffffff7f10107812 */ /* 0x000fc600078ec0ff */
        /* <DEDUP_REMOVED lines=10> */
[----:B------:R-:W-:Y:S02]  /*294b0*/  VIADD R8, R6, 0x20 ;  /* 0x0000002006087836 */ /* 0x000fe40000000000 */
[----:B0-----:R-:W-:-:S10]  /*294c0*/  IMAD.MOV.U32 R2, RZ, RZ, R14 ;  /* 0x000000ffff027224 */ /* 0x001fd400078e000e */
[----:B------:R-:W-:Y:S05]  /*294d0*/  WARPSYNC.COLLECTIVE R15, `(.L_x_5317) ;  /* 0x000000000f087348 */ /* 0x000fea0003c00000 */
[----:B------:R0:W1:Y:S02]  /*294e0*/  SHFL.IDX P6, R14, R13, R12, R11 ;  /* 0x0000000c0d0e7389 */ /* 0x00006400000c000b */
[----:B01----:R-:W-:Y:S01]  /*294f0*/  ENDCOLLECTIVE ;  /* 0x000000000000791b */ /* 0x003fe20003800000 */
.L_x_5317:
[----:B------:R-:W-:Y:S02]  /*29500*/  @!P2 LEA R7, R23, UR45, 0x1 ;  /* 0x0000002d1707ac11 */ /* 0x000fe4000f8e08ff */
        /* <DEDUP_REMOVED lines=8> */
.L_x_5318:
        /* <DEDUP_REMOVED lines=15> */
.L_x_5319:
[----:B------:R-:W-:Y:S02]  /*29680*/  @!P2 LEA R7, R23, UR45, 0x1 ;  /* 0x0000002d1707ac11 */ /* 0x000fe4000f8e08ff */
[----:B------:R-:W-:Y:S01]  /*29690*/  @P2 LOP3.LUT R16, R16, 0x40, RZ, 0xfc, !PT ;  /* 0x0000004010102812 */ /* 0x000fe200078efcff */
[----:B------:R-:W-:Y:S02]  /*296a0*/  IMAD.MOV.U32 R13, RZ, RZ, R4 ;  /* 0x000000ffff0d7224 */ /* 0x000fe400078e0004 */
[----:B------:R-:W-:Y:S02]  /*296b0*/  IMAD.MOV.U32 R12, RZ, RZ, 0x3 ;  /* 0x00000003ff0c7424 */ /* 0x000fe400078e00ff */
[----:B------:R-:W-:-:S07]  /*296c0*/  IMAD.MOV.U32 R3, RZ, RZ, R14 ;  /* 0x000000ffff037224 */ /* 0x000fce00078e000e */
[----:B------:R-:W-:Y:S05]  /*296d0*/  WARPSYNC.COLLECTIVE R15, `(.L_x_5320) ;  /* 0x000000000f087348 */ /* 0x000fea0003c00000 */
[----:B------:R0:W1:Y:S02]  /*296e0*/  SHFL.IDX P6, R14, R13, R12, R11 ;  /* 0x0000000c0d0e7389 */ /* 0x00006400000c000b */
[----:B01----:R-:W-:Y:S01]  /*296f0*/  ENDCOLLECTIVE ;  /* 0x000000000000791b */ /* 0x003fe20003800000 */
.L_x_5320:
[----:B------:R-:W-:-:S05]  /*29700*/  @!P2 LEA R3, P1, R22, R3, 0x1 ;  /* 0x000000031603a211 */ /* 0x000fca00078208ff */
[----:B------:R-:W-:-:S05]  /*29710*/  @!P2 IMAD.X R2, RZ, RZ, R2, P1 ;  /* 0x000000ffff02a224 */ /* 0x000fca00008e0602 */
[----:B------:R-:W-:Y:S01]  /*29720*/  @!P2 LOP3.LUT R3, R3, R2, RZ, 0x3c, !PT ;  /* 0x000000020303a212 */ /* 0x000fe200078e3cff */
[----:B------:R-:W-:-:S03]  /*29730*/  IMAD.MOV.U32 R13, RZ, RZ, R0 ;  /* 0x000000ffff0d7224 */ /* 0x000fc600078e0000 */
[----:B------:R-:W-:-:S04]  /*29740*/  @!P2 LOP3.LUT R2, R3, R2, RZ, 0x3c, !PT ;  /* 0x000000020302a212 */ /* 0x000fc800078e3cff */
[----:B------:R-:W-:Y:S01]  /*29750*/  @!P2 LOP3.LUT R3, R3, R2, RZ, 0x3c, !PT ;  /* 0x000000020303a212 */ /* 0x000fe200078e3cff */
[----:B------:R-:W-:-:S04]  /*29760*/  IMAD.MOV.U32 R4, RZ, RZ, R14 ;  /* 0x000000ffff047224 */ /* 0x000fc800078e000e */
[----:B------:R-:W-:Y:S01]  /*29770*/  @!PT LDS RZ, [RZ] ;  /* 0x00000000fffff984 */ /* 0x000fe20000000800 */
[----:B------:R-:W-:Y:S01]  /*29780*/  @!PT LDS RZ, [RZ] ;  /* 0x00000000fffff984 */ /* 0x000fe20000000800 */
[----:B------:R-:W-:Y:S01]  /*29790*/  @!PT LDS RZ, [RZ] ;  /* 0x00000000fffff984 */ /* 0x000fe20000000800 */
[----:B------:R0:W-:Y:S03]  /*297a0*/  @!P2 LDGSTS.E.BYPASS.LTC128B.128 [R7+0x21400], desc[UR36][R2.64], !P0 ;  /* 0x214000000207afae */ /* 0x0001e6000c101d64 */
[----:B0-----:R-:W-:Y:S05]  /*297b0*/  WARPSYNC.COLLECTIVE R15, `(.L_x_5321) ;  /* 0x000000000f087348 */ /* 0x001fea0003c00000 */
[----:B------:R1:W2:Y:S02]  /*297c0*/  SHFL.IDX P6, R14, R13, R12, R11 ;  /* 0x0000000c0d0e7389 */ /* 0x0002a400000c000b */
[----:B012---:R-:W-:Y:S01]  /*297d0*/  ENDCOLLECTIVE ;  /* 0x000000000000791b */ /* 0x007fe20003800000 */
.L_x_5321:
[----:B------:R-:W-:Y:S05]  /*297e0*/  BRA `(.L_x_5322) ;  /* 0xffffffc800247947 */ /* 0x000fea000383ffff */
.L_x_5264:
        /* <DEDUP_REMOVED lines=8> */
.L_x_5324:
[----:B------:R-:W-:Y:S05]  /*29870*/  BSYNC B0 ;  /* 0x0000000000007941 */ /* 0x000fea0003800000 */
.L_x_5323:
        /* <DEDUP_REMOVED lines=13> */
.L_x_5325:
        /* <DEDUP_REMOVED lines=38> */
.L_x_5326:
[----:B------:R-:W-:-:S04]  /*29bb0*/  @!P3 LOP3.LUT R7, R6, 0x80, RZ, 0xc0, !PT ;  /* 0x000000800607b812 */ /* 0x000fc800078ec0ff */
[----:B------:R-:W-:Y:S01]  /*29bc0*/  @!P3 SHF.R.U32.HI R7, RZ, 0x3, R7 ;  /* 0x00000003ff07b819 */ /* 0x000fe20000011607 */
[----:B------:R-:W-:Y:S02]  /*29bd0*/  IMAD.MOV.U32 R13, RZ, RZ, R0 ;  /* 0x000000ffff0d7224 */ /* 0x000fe400078e0000 */
[----:B------:R-:W-:-:S07]  /*29be0*/  IMAD.MOV.U32 R9, RZ, RZ, R14 ;  /* 0x000000ffff097224 */ /* 0x000fce00078e000e */
[----:B------:R-:W-:Y:S05]  /*29bf0*/  WARPSYNC.COLLECTIVE R15, `(.L_x_5327) ;  /* 0x000000000f087348 */ /* 0x000fea0003c00000 */
[----:B------:R0:W1:Y:S02]  /*29c00*/  SHFL.IDX P6, R14, R13, R12, R11 ;  /* 0x0000000c0d0e7389 */ /* 0x00006400000c000b */
[----:B01----:R-:W-:Y:S01]  /*29c10*/  ENDCOLLECTIVE ;  /* 0x000000000000791b */ /* 0x003fe20003800000 */
.L_x_5327:
        /* <DEDUP_REMOVED lines=35> */
.L_x_5328:
[----:B------:R-:W-:-:S04]  /*29e50*/  @!P1 LOP3.LUT R9, R6, 0x80, RZ, 0xc0, !PT ;  /* 0x0000008006099812 */ /* 0x000fc800078ec0ff */
[----:B------:R-:W-:Y:S01]  /*29e60*/  @!P1 SHF.R.U32.HI R9, RZ, 0x3, R9 ;  /* 0x00000003ff099819 */ /* 0x000fe20000011609 */
[----:B------:R-:W-:Y:S02]  /*29e70*/  IMAD.MOV.U32 R13, RZ, RZ, R0 ;  /* 0x000000ffff0d7224 */ /* 0x000fe400078e0000 */
[----:B------:R-:W-:-:S07]  /*29e80*/  IMAD.MOV.U32 R7, RZ, RZ, R14 ;  /* 0x000000ffff077224 */ /* 0x000fce00078e000e */
[----:B------:R-:W-:Y:S05]  /*29e90*/  WARPSYNC.COLLECTIVE R15, `(.L_x_5329) ;  /* 0x000000000f087348 */ /* 0x000fea0003c00000 */
[----:B------:R0:W1:Y:S02]  /*29ea0*/  SHFL.IDX P6, R14, R13, R12, R11 ;  /* 0x0000000c0d0e7389 */ /* 0x00006400000c000b */
[----:B01----:R-:W-:Y:S01]  /*29eb0*/  ENDCOLLECTIVE ;  /* 0x000000000000791b */ /* 0x003fe20003800000 */
.L_x_5329:
        /* <DEDUP_REMOVED lines=29> */
.L_x_5330:
[----:B------:R-:W-:Y:S02]  /*2a090*/  IMAD.MOV.U32 R13, RZ, RZ, R0 ;  /* 0x000000ffff0d7224 */ /* 0x000fe400078e0000 */
[----:B------:R-:W-:-:S07]  /*2a0a0*/  IMAD.MOV.U32 R4, RZ, RZ, R14 ;  /* 0x000000ffff047224 */ /* 0x000fce00078e000e */
[----:B------:R-:W-:Y:S05]  /*2a0b0*/  WARPSYNC.COLLECTIVE R15, `(.L_x_5331) ;  /* 0x000000000f087348 */ /* 0x000fea0003c00000 */
[----:B------:R0:W1:Y:S02]  /*2a0c0*/  SHFL.IDX P6, R14, R13, R12, R11 ;  /* 0x0000000c0d0e7389 */ /* 0x00006400000c000b */
[----:B01----:R-:W-:Y:S01]  /*2a0d0*/  ENDCOLLECTIVE ;  /* 0x000000000000791b */ /* 0x003fe20003800000 */
.L_x_5331:
[----:B------:R-:W-:Y:S05]  /*2a0e0*/  BRA `(.L_x_5332) ;  /* 0xffffffc800e07947 */ /* 0x000fea000383ffff */
.L_x_5267:
[----:B01----:R-:W-:-:S04]  /*2a0f0*/  IMAD.U32 R3, RZ, RZ, UR45 ;  /* 0x0000002dff037e24 */ /* 0x003fc8000f8e00ff */
[----:B------:R0:W1:Y:S03]  /*2a100*/  SYNCS.PHASECHK.TRANS64.TRYWAIT P0, [R3+URZ+0x38820], R0 ;  /* 0x03882000030075a7 */ /* 0x000066000800017f */
[----:B-1----:R-:W-:Y:S05]  /*2a110*/  @!P0 NANOSLEEP.SYNCS 0x989680 ;  /* 0x009896800000895d */ /* 0x002fea0003900000 */
[----:B------:R-:W1:Y:S02]  /*2a120*/  @!P0 SYNCS.PHASECHK.TRANS64 P0, [R3+URZ+0x38820], R0 ;  /* 0x03882000030085a7 */ /* 0x000e64000800007f */
[----:B-1----:R-:W-:Y:S05]  /*2a130*/  @!P0 BRA `(.L_x_5267) ;  /* 0xfffffffc00ec8947 */ /* 0x002fea000383ffff */
[----:B------:R-:W-:Y:S05]  /*2a140*/  BRA `(.L_x_5333) ;  /* 0xffffffcc00507947 */ /* 0x000fea000383ffff */
.L_x_5269:
[----:B01----:R-:W-:-:S04]  /*2a150*/  IMAD.U32 R3, RZ, RZ, UR45 ;  /* 0x0000002dff037e24 */ /* 0x003fc8000f8e00ff */
[----:B------:R0:W1:Y:S03]  /*2a160*/  SYNCS.PHASECHK.TRANS64.TRYWAIT P0, [R3+URZ+0x38860], R0 ;  /* 0x03886000030075a7 */ /* 0x000066000800017f */
[----:B-1----:R-:W-:Y:S05]  /*2a170*/  @!P0 NANOSLEEP.SYNCS 0x989680 ;  /* 0x009896800000895d */ /* 0x002fea0003900000 */
[----:B------:R-:W1:Y:S02]  /*2a180*/  @!P0 SYNCS.PHASECHK.TRANS64 P0, [R3+URZ+0x38860], R0 ;  /* 0x03886000030085a7 */ /* 0x000e64000800007f */
[----:B-1----:R-:W-:Y:S05]  /*2a190*/  @!P0 BRA `(.L_x_5269) ;  /* 0xfffffffc00ec8947 */ /* 0x002fea000383ffff */
[----:B------:R-:W-:Y:S05]  /*2a1a0*/  BRA `(.L_x_5334) ;  /* 0xffffffcc004c7947 */ /* 0x000fea000383ffff */
.L_x_5270:
        /* <DEDUP_REMOVED lines=8> */
.L_x_5336:
[----:B------:R-:W-:Y:S05]  /*2a230*/  BSYNC B0 ;  /* 0x0000000000007941 */ /* 0x000fea0003800000 */
.L_x_5335:
[----:B------:R-:W-:Y:S01]  /*2a240*/  IMAD.MOV.U32 R13, RZ, RZ, R6 ;  /* 0x000000ffff0d7224 */ /* 0x000fe200078e0006 */
[----:B------:R-:W-:Y:S01]  /*2a250*/  LOP3.LUT R4, R17, 0x1, RZ, 0xc0, !PT ;  /* 0x0000000111047812 */ /* 0x000fe200078ec0ff */
        /* <DEDUP_REMOVED lines=12> */
.L_x_5337:
        /* <DEDUP_REMOVED lines=37> */
.L_x_5338:
[----:B------:R-:W-:Y:S02]  /*2a570*/  IMAD.MOV.U32 R13, RZ, RZ, R6 ;  /* 0x000000ffff0d7224 */ /* 0x000fe400078e0006 */
[----:B------:R-:W-:-:S07]  /*2a580*/  IMAD.MOV.U32 R5, RZ, RZ, R14 ;  /* 0x000000ffff057224 */ /* 0x000fce00078e000e */
[----:B------:R-:W-:Y:S05]  /*2a590*/  WARPSYNC.COLLECTIVE R15, `(.L_x_5339) ;  /* 0x000000000f087348 */ /* 0x000fea0003c00000 */
[----:B------:R0:W1:Y:S02]  /*2a5a0*/  SHFL.IDX P6, R14, R13, R12, R11 ;  /* 0x0000000c0d0e7389 */ /* 0x00006400000c000b */
[----:B01----:R-:W-:Y:S01]  /*2a5b0*/  ENDCOLLECTIVE ;  /* 0x000000000000791b */ /* 0x003fe20003800000 */
.L_x_5339:
        /* <DEDUP_REMOVED lines=28> */
.L_x_5340:
[----:B------:R-:W-:Y:S02]  /*2a780*/  IMAD.MOV.U32 R13, RZ, RZ, R6 ;  /* 0x000000ffff0d7224 */ /* 0x000fe400078e0006 */
[----:B------:R-:W-:-:S07]  /*2a790*/  IMAD.MOV.U32 R9, RZ, RZ, R14 ;  /* 0x000000ffff097224 */ /* 0x000fce00078e000e */
[----:B------:R-:W-:Y:S05]  /*2a7a0*/  WARPSYNC.COLLECTIVE R15, `(.L_x_5341) ;  /* 0x000000000f087348 */ /* 0x000fea0003c00000 */
[----:B------:R0:W1:Y:S02]  /*2a7b0*/  SHFL.IDX P6, R14, R13, R12, R11 ;  /* 0x0000000c0d0e7389 */ /* 0x00006400000c000b */
[----:B01----:R-:W-:Y:S01]  /*2a7c0*/  ENDCOLLECTIVE ;  /* 0x000000000000791b */ /* 0x003fe20003800000 */
.L_x_5341:
        /* <DEDUP_REMOVED lines=28> */
.L_x_5342:
[----:B------:R-:W-:Y:S02]  /*2a990*/  IMAD.MOV.U32 R13, RZ, RZ, R6 ;  /* 0x000000ffff0d7224 */ /* 0x000fe400078e0006 */
[----:B------:R-:W-:-:S07]  /*2a9a0*/  IMAD.MOV.U32 R8, RZ, RZ, R14 ;  /* 0x000000ffff087224 */ /* 0x000fce00078e000e */
[----:B------:R-:W-:Y:S05]  /*2a9b0*/  WARPSYNC.COLLECTIVE R15, `(.L_x_5343) ;  /* 0x000000000f087348 */ /* 0x000fea0003c00000 */
[----:B------:R0:W1:Y:S02]  /*2a9c0*/  SHFL.IDX P6, R14, R13, R12, R11 ;  /* 0x0000000c0d0e7389 */ /* 0x00006400000c000b */
[----:B01----:R-:W-:Y:S01]  /*2a9d0*/  ENDCOLLECTIVE ;  /* 0x000000000000791b */ /* 0x003fe20003800000 */
.L_x_5343:
[----:B------:R-:W-:Y:S05]  /*2a9e0*/  BRA `(.L_x_5344) ;  /* 0xffffffc800e07947 */ /* 0x000fea000383ffff */
.L_x_5277:
[----:B-1----:R1:W2:Y:S02]  /*2a9f0*/  SYNCS.PHASECHK.TRANS64.TRYWAIT P0, [R10+URZ+0x38840], R20 ;  /* 0x038840140a0075a7 */ /* 0x0022a4000800017f */
[----:B--2---:R-:W-:Y:S05]  /*2aa00*/  @!P0 NANOSLEEP.SYNCS 0x989680 ;  /* 0x009896800000895d */ /* 0x004fea0003900000 */
[----:B------:R-:W2:Y:S02]  /*2aa10*/  @!P0 SYNCS.PHASECHK.TRANS64 P0, [R10+URZ+0x38840], R20 ;  /* 0x038840140a0085a7 */ /* 0x000ea4000800007f */
[----:B--2---:R-:W-:Y:S05]  /*2aa20*/  @!P0 BRA `(.L_x_5277) ;  /* 0xfffffffc00f08947 */ /* 0x004fea000383ffff */
[----:B------:R-:W-:Y:S05]  /*2aa30*/  BRA `(.L_x_5345) ;  /* 0xffffffd000387947 */ /* 0x000fea000383ffff */
.L_x_5278:
        /* <DEDUP_REMOVED lines=8> */
.L_x_5347:
[----:B------:R-:W-:Y:S05]  /*2aac0*/  BSYNC B1 ;  /* 0x0000000000017941 */ /* 0x000fea0003800000 */
.L_x_5346:
        /* <DEDUP_REMOVED lines=9> */
.L_x_5348:
[----:B------:R-:W-:Y:S02]  /*2ab60*/  IMAD.MOV.U32 R13, RZ, RZ, R29 ;  /* 0x000000ffff0d7224 */ /* 0x000fe400078e001d */
[----:B------:R-:W-:Y:S01]  /*2ab70*/  IMAD.MOV.U32 R12, RZ, RZ, 0x1 ;  /* 0x00000001ff0c7424 */ /* 0x000fe200078e00ff */
[----:B------:R-:W-:-:S13]  /*2ab80*/  IADD3 R2, P0, R14, R0, RZ ;  /* 0x000000000e027210 */ /* 0x000fda0007f1e0ff */
[----:B------:R-:W-:Y:S05]  /*2ab90*/  WARPSYNC.COLLECTIVE R15, `(.L_x_5349) ;  /* 0x000000000f087348 */ /* 0x000fea0003c00000 */
[----:B------:R0:W1:Y:S02]  /*2aba0*/  SHFL.IDX P6, R14, R13, R12, R11 ;  /* 0x0000000c0d0e7389 */ /* 0x00006400000c000b */
[----:B01----:R-:W-:Y:S01]  /*2abb0*/  ENDCOLLECTIVE ;  /* 0x000000000000791b */ /* 0x003fe20003800000 */
.L_x_5349:
        /* <DEDUP_REMOVED lines=10> */
.L_x_5350:
[----:B------:R-:W-:Y:S02]  /*2ac60*/  IMAD.MOV.U32 R13, RZ, RZ, R29 ;  /* 0x000000ffff0d7224 */ /* 0x000fe400078e001d */
[----:B------:R-:W-:Y:S01]  /*2ac70*/  IMAD.MOV.U32 R12, RZ, RZ, 0x2 ;  /* 0x00000002ff0c7424 */ /* 0x000fe200078e00ff */
[----:B------:R-:W-:-:S13]  /*2ac80*/  IADD3 R2, P0, R14, R0, RZ ;  /* 0x000000000e027210 */ /* 0x000fda0007f1e0ff */
[----:B------:R-:W-:Y:S05]  /*2ac90*/  WARPSYNC.COLLECTIVE R15, `(.L_x_5351) ;  /* 0x000000000f087348 */ /* 0x000fea0003c00000 */
[----:B------:R0:W1:Y:S02]  /*2aca0*/  SHFL.IDX P6, R14, R13, R12, R11 ;  /* 0x0000000c0d0e7389 */ /* 0x00006400000c000b */
[----:B01----:R-:W-:Y:S01]  /*2acb0*/  ENDCOLLECTIVE ;  /* 0x000000000000791b */ /* 0x003fe20003800000 */
.L_x_5351:
        /* <DEDUP_REMOVED lines=10> */
.L_x_5352:
[----:B------:R-:W-:Y:S02]  /*2ad60*/  IMAD.MOV.U32 R13, RZ, RZ, R29 ;  /* 0x000000ffff0d7224 */ /* 0x000fe400078e001d */
[----:B------:R-:W-:Y:S01]  /*2ad70*/  IMAD.MOV.U32 R12, RZ, RZ, 0x3 ;  /* 0x00000003ff0c7424 */ /* 0x000fe200078e00ff */
[----:B------:R-:W-:-:S13]  /*2ad80*/  IADD3 R2, P0, R14, R0, RZ ;  /* 0x000000000e027210 */ /* 0x000fda0007f1e0ff */
[----:B------:R-:W-:Y:S05]  /*2ad90*/  WARPSYNC.COLLECTIVE R15, `(.L_x_5353) ;  /* 0x000000000f087348 */ /* 0x000fea0003c00000 */
[----:B------:R0:W1:Y:S02]  /*2ada0*/  SHFL.IDX P6, R14, R13, R12, R11 ;  /* 0x0000000c0d0e7389 */ /* 0x00006400000c000b */
[----:B01----:R-:W-:Y:S01]  /*2adb0*/  ENDCOLLECTIVE ;  /* 0x000000000000791b */ /* 0x003fe20003800000 */
.L_x_5353:
        /* <DEDUP_REMOVED lines=10> */
.L_x_5354:
[----:B------:R-:W-:Y:S05]  /*2ae60*/  BRA `(.L_x_5355) ;  /* 0xffffffcc00ec7947 */ /* 0x000fea000383ffff */
.L_x_5283:
[----:B---3--:R3:W4:Y:S02]  /*2ae70*/  SYNCS.PHASECHK.TRANS64.TRYWAIT P0, [R10+URZ+0x38860], R20 ;  /* 0x038860140a0075a7 */ /* 0x008724000800017f */
[----:B----4-:R-:W-:Y:S05]  /*2ae80*/  @!P0 NANOSLEEP.SYNCS 0x989680 ;  /* 0x009896800000895d */ /* 0x010fea0003900000 */
[----:B------:R-:W4:Y:S02]  /*2ae90*/  @!P0 SYNCS.PHASECHK.TRANS64 P0, [R10+URZ+0x38860], R20 ;  /* 0x038860140a0085a7 */ /* 0x000f24000800007f */
[----:B----4-:R-:W-:Y:S05]  /*2aea0*/  @!P0 BRA `(.L_x_5283) ;  /* 0xfffffffc00f08947 */ /* 0x010fea000383ffff */
[----:B------:R-:W-:Y:S05]  /*2aeb0*/  BRA `(.L_x_5356) ;  /* 0xffffffd000387947 */ /* 0x000fea000383ffff */
.L_x_5284:
        /* <DEDUP_REMOVED lines=8> */
.L_x_5358:
[----:B------:R-:W-:Y:S05]  /*2af40*/  BSYNC B1 ;  /* 0x0000000000017941 */ /* 0x000fea0003800000 */
.L_x_5357:
        /* <DEDUP_REMOVED lines=12> */
.L_x_5359:
        /* <DEDUP_REMOVED lines=13> */
.L_x_5360:
        /* <DEDUP_REMOVED lines=16> */
.L_x_5361:
        /* <DEDUP_REMOVED lines=18> */
.L_x_5362:
        /* <DEDUP_REMOVED lines=14> */
.L_x_5363:
        /* <DEDUP_REMOVED lines=17> */
.L_x_5364:
        /* <DEDUP_REMOVED lines=13> */
.L_x_5365:
[----:B------:R-:W-:Y:S05]  /*2b5c0*/  BRA `(.L_x_5366) ;  /* 0xffffffcc00ac7947 */ /* 0x000fea000383ffff */
.L_x_5289:
[----:B0-----:R0:W1:Y:S02]  /*2b5d0*/  SYNCS.PHASECHK.TRANS64.TRYWAIT P0, [R5+URZ+0x38820], R4 ;  /* 0x03882004050075a7 */ /* 0x001064000800017f */
[----:B-1----:R-:W-:Y:S05]  /*2b5e0*/  @!P0 NANOSLEEP.SYNCS 0x989680 ;  /* 0x009896800000895d */ /* 0x002fea0003900000 */
[----:B------:R-:W1:Y:S02]  /*2b5f0*/  @!P0 SYNCS.PHASECHK.TRANS64 P0, [R5+URZ+0x38820], R4 ;  /* 0x03882004050085a7 */ /* 0x000e64000800007f */
[----:B-1----:R-:W-:Y:S05]  /*2b600*/  @!P0 BRA `(.L_x_5289) ;  /* 0xfffffffc00f08947 */ /* 0x002fea000383ffff */
[----:B------:R-:W-:Y:S05]  /*2b610*/  BRA `(.L_x_5367) ;  /* 0xffffffd000587947 */ /* 0x000fea000383ffff */
.L_x_5290:
        /* <DEDUP_REMOVED lines=11> */
.L_x_5369:
[----:B------:R-:W-:Y:S05]  /*2b6d0*/  BSYNC B0 ;  /* 0x0000000000007941 */ /* 0x000fea0003800000 */
.L_x_5368:
[----:B------:R-:W-:Y:S05]  /*2b6e0*/  BRA `(.L_x_5370) ;  /* 0xffffffd000407947 */ /* 0x000fea000383ffff */
.L_x_5291:
[----:B------:R-:W-:Y:S01]  /*2b6f0*/  BSSY B0, `(.L_x_5371) ;  /* 0x0000006000007945 */ /* 0x000fe20003800000 */
[----:B------:R-:W-:-:S07]  /*2b700*/  IMAD.MOV.U32 R15, RZ, RZ, -0x1 ;  /* 0xffffffffff0f7424 */ /* 0x000fce00078e00ff */
[----:B012--5:R-:W-:Y:S05]  /*2b710*/  WARPSYNC.COLLECTIVE R15, `(.L_x_5372) ;  /* 0x000000000f0c7348 */ /* 0x027fea0003c00000 */
[----:B------:R-:W-:Y:S02]  /*2b720*/  ELECT P6, UR62, PT ;  /* 0x00000000003e782f */ /* 0x000fe400038c0000 */
[----:B------:R-:W-:Y:S01]  /*2b730*/  MOV R14, UR62 ;  /* 0x0000003e000e7c02 */ /* 0x000fe20008000f00 */
[----:B012--5:R-:W-:Y:S10]  /*2b740*/  ENDCOLLECTIVE ;  /* 0x000000000000791b */ /* 0x027ff40003800000 */
.L_x_5372:
[----:B------:R-:W-:Y:S05]  /*2b750*/  BSYNC B0 ;  /* 0x0000000000007941 */ /* 0x000fea0003800000 */
.L_x_5371:
[----:B------:R-:W-:Y:S05]  /*2b760*/  BRA `(.L_x_5373) ;  /* 0xffffffd000347947 */ /* 0x000fea000383ffff */
.L_x_5293:
[----:B-1----:R1:W3:Y:S02]  /*2b770*/  SYNCS.PHASECHK.TRANS64.TRYWAIT P1, [R3+URZ+0x38840], R2 ;  /* 0x03884002030075a7 */ /* 0x0022e4000802017f */
[----:B---3--:R-:W-:Y:S05]  /*2b780*/  @!P1 NANOSLEEP.SYNCS 0x989680 ;  /* 0x009896800000995d */ /* 0x008fea0003900000 */
[----:B------:R-:W3:Y:S02]  /*2b790*/  @!P1 SYNCS.PHASECHK.TRANS64 P1, [R3+URZ+0x38840], R2 ;  /* 0x03884002030095a7 */ /* 0x000ee4000802007f */
[----:B---3--:R-:W-:Y:S05]  /*2b7a0*/  @!P1 BRA `(.L_x_5293) ;  /* 0xfffffffc00f09947 */ /* 0x008fea000383ffff */
[----:B------:R-:W-:Y:S05]  /*2b7b0*/  BRA `(.L_x_5374) ;  /* 0xffffffd000547947 */ /* 0x000fea000383ffff */
.L_x_5295:
[----:B0-----:R0:W3:Y:S02]  /*2b7c0*/  SYNCS.PHASECHK.TRANS64.TRYWAIT P1, [R5+URZ+0x38840], R0 ;  /* 0x03884000050075a7 */ /* 0x0010e4000802017f */
[----:B---3--:R-:W-:Y:S05]  /*2b7d0*/  @!P1 NANOSLEEP.SYNCS 0x989680 ;  /* 0x009896800000995d */ /* 0x008fea0003900000 */
[----:B------:R-:W3:Y:S02]  /*2b7e0*/  @!P1 SYNCS.PHASECHK.TRANS64 P1, [R5+URZ+0x38840], R0 ;  /* 0x03884000050095a7 */ /* 0x000ee4000802007f */
[----:B---3--:R-:W-:Y:S05]  /*2b7f0*/  @!P1 BRA `(.L_x_5295) ;  /* 0xfffffffc00f09947 */ /* 0x008fea000383ffff */
[----:B------:R-:W-:Y:S05]  /*2b800*/  BRA `(.L_x_5375) ;  /* 0xffffffd000607947 */ /* 0x000fea000383ffff */
.L_x_5297:
[----:B---3--:R3:W4:Y:S02]  /*2b810*/  SYNCS.PHASECHK.TRANS64.TRYWAIT P1, [R3+URZ+0x38860], R2 ;  /* 0x03886002030075a7 */ /* 0x008724000802017f */
[----:B----4-:R-:W-:Y:S05]  /*2b820*/  @!P1 NANOSLEEP.SYNCS 0x989680 ;  /* 0x009896800000995d */ /* 0x010fea0003900000 */
[----:B------:R-:W4:Y:S02]  /*2b830*/  @!P1 SYNCS.PHASECHK.TRANS64 P1, [R3+URZ+0x38860], R2 ;  /* 0x03886002030095a7 */ /* 0x000f24000802007f */
[----:B----4-:R-:W-:Y:S05]  /*2b840*/  @!P1 BRA `(.L_x_5297) ;  /* 0xfffffffc00f09947 */ /* 0x010fea000383ffff */
[----:B------:R-:W-:Y:S05]  /*2b850*/  BRA `(.L_x_5376) ;  /* 0xffffffd0005c7947 */ /* 0x000fea000383ffff */
        .type           $_ZN7cutlass13device_kernelIN5flash11enable_sm90INS1_16FlashAttnFwdSm90INS1_25CollectiveMainloopFwdSm90ILi2EN4cute5tupleIJNS5_1CILi1EEES8_S8_EEENS6_IJNS7_ILi64EEESA_SA_EEELi512ENS_6half_tEfNS_4arch4Sm90ELb0ELb1ELb0ELb0ELb1ELb0ELb1ELb0ELb0ELb1ELb1ELb0EEENS1_21CollectiveEpilogueFwdINS6_IJSA_NS7_ILi512EEESA_EEES9_SC_SE_Li256ELb0ELb1ELb1ELb0EEENS1_19SingleTileSchedulerILb0ELb1ELb1ELi64EEEEEEEEEvNT_6ParamsE$_ZZN5flash25CollectiveMainloopFwdSm90ILi2EN4cute5tupleIJNS1_1CILi1EEES4_S4_EEENS2_IJNS3_ILi64EEES6_S6_EEELi512EN7cutlass6half_tEfNS8_4arch4Sm90ELb0ELb1ELb0ELb0ELb1ELb0ELb1ELb0ELb0ELb1ELb1ELb0EE3mmaINS_16FlashAttnFwdSm90ISC_NS_21CollectiveEpilogueFwdINS2_IJS6_NS3_ILi512EEES6_EEES5_S9_SB_Li256ELb0ELb1ELb1ELb0EEENS_19SingleTileSchedulerILb0ELb1ELb1ELi64EEEE13SharedStorageENS1_6TensorINS1_11ArrayEngineIfLm128EEENS1_6LayoutINS2_IJNS2_IJNS3_ILi2EEESR_NS3_ILi32EEEEEES4_S4_EEENS2_IJNS2_IJS4_SR_NS3_ILi4EEEEEENS3_ILi0EEESX_EEEEEEENS_7SoftmaxILi2ELi0EEEEEbRKNSC_6ParamsENS8_13PipelineAsyncILi2EEES17_RNS8_13PipelineStateILj2EEERT0_RT1_iRiRKNS_16SeqlenInfoQKNewKILb0ELb0EEENS2_IJiiiiEEERT_ENKUliT_T0_T1_E_clIZSD_ISM_S10_S12_EbS15_S17_S17_S1A_S1C_S1E_iS1F_S1J_S1K_S1M_EUlRS1N_iE1_NS3_ILb0EEENS3_ILb1EEEEEDaiS1N_S1O_S1P_,@function
        .size           $_ZN7cutlass13device_kernelIN5flash11enable_sm90INS1_16FlashAttnFwdSm90INS1_25CollectiveMainloopFwdSm90ILi2EN4cute5tupleIJNS5_1CILi1EEES8_S8_EEENS6_IJNS7_ILi64EEESA_SA_EEELi512ENS_6half_tEfNS_4arch4Sm90ELb0ELb1ELb0ELb0ELb1ELb0ELb1ELb0ELb0ELb1ELb1ELb0EEENS1_21CollectiveEpilogueFwdINS6_IJSA_NS7_ILi512EEESA_EEES9_SC_SE_Li256ELb0ELb1ELb1ELb0EEENS1_19SingleTileSchedulerILb0ELb1ELb1ELi64EEEEEEEEEvNT_6ParamsE$_ZZN5flash25CollectiveMainloopFwdSm90ILi2EN4cute5tupleIJNS1_1CILi1EEES4_S4_EEENS2_IJNS3_ILi64EEES6_S6_EEELi512EN7cutlass6half_tEfNS8_4arch4Sm90ELb0ELb1ELb0ELb0ELb1ELb0ELb1ELb0ELb0ELb1ELb1ELb0EE3mmaINS_16FlashAttnFwdSm90ISC_NS_21CollectiveEpilogueFwdINS2_IJS6_NS3_ILi512EEES6_EEES5_S9_SB_Li256ELb0ELb1ELb1ELb0EEENS_19SingleTileSchedulerILb0ELb1ELb1ELi64EEEE13SharedStorageENS1_6TensorINS1_11ArrayEngineIfLm128EEENS1_6LayoutINS2_IJNS2_IJNS3_ILi2EEESR_NS3_ILi32EEEEEES4_S4_EEENS2_IJNS2_IJS4_SR_NS3_ILi4EEEEEENS3_ILi0EEESX_EEEEEEENS_7SoftmaxILi2ELi0EEEEEbRKNSC_6ParamsENS8_13PipelineAsyncILi2EEES17_RNS8_13PipelineStateILj2EEERT0_RT1_iRiRKNS_16SeqlenInfoQKNewKILb0ELb0EEENS2_IJiiiiEEERT_ENKUliT_T0_T1_E_clIZSD_ISM_S10_S12_EbS15_S17_S17_S1A_S1C_S1E_iS1F_S1J_S1K_S1M_EUlRS1N_iE1_NS3_ILb0EEENS3_ILb1EEEEEDaiS1N_S1O_S1P_,(.L_x_15646 - $_ZN7cutlass13device_kernelIN5flash11enable_sm90INS1_16FlashAttnFwdSm90INS1_25CollectiveMainloopFwdSm90ILi2EN4cute5tupleIJNS5_1CILi1EEES8_S8_EEENS6_IJNS7_ILi64EEESA_SA_EEELi512ENS_6half_tEfNS_4arch4Sm90ELb0ELb1ELb0ELb0ELb1ELb0ELb1ELb0ELb0ELb1ELb1ELb0EEENS1_21CollectiveEpilogueFwdINS6_IJSA_NS7_ILi512EEESA_EEES9_SC_SE_Li256ELb0ELb1ELb1ELb0EEENS1_19SingleTileSchedulerILb0ELb1ELb1ELi64EEEEEEEEEvNT_6ParamsE$_ZZN5flash25CollectiveMainloopFwdSm90ILi2EN4cute5tupleIJNS1_1CILi1EEES4_S4_EEENS2_IJNS3_ILi64EEES6_S6_EEELi512EN7cutlass6half_tEfNS8_4arch4Sm90ELb0ELb1ELb0ELb0ELb1ELb0ELb1ELb0ELb0ELb1ELb1ELb0EE3mmaINS_16FlashAttnFwdSm90ISC_NS_21CollectiveEpilogueFwdINS2_IJS6_NS3_ILi512EEES6_EEES5_S9_SB_Li256ELb0ELb1ELb1ELb0EEENS_19SingleTileSchedulerILb0ELb1ELb1ELi64EEEE13SharedStorageENS1_6TensorINS1_11ArrayEngineIfLm128EEENS1_6LayoutINS2_IJNS2_IJNS3_ILi2EEESR_NS3_ILi32EEEEEES4_S4_EEENS2_IJNS2_IJS4_SR_NS3_ILi4EEEEEENS3_ILi0EEESX_EEEEEEENS_7SoftmaxILi2ELi0EEEEEbRKNSC_6ParamsENS8_13PipelineAsyncILi2EEES17_RNS8_13PipelineStateILj2EEERT0_RT1_iRiRKNS_16SeqlenInfoQKNewKILb0ELb0EEENS2_IJiiiiEEERT_ENKUliT_T0_T1_E_clIZSD_ISM_S10_S12_EbS15_S17_S17_S1A_S1C_S1E_iS1F_S1J_S1K_S1M_EUlRS1N_iE1_NS3_ILb0EEENS3_ILb1EEEEEDaiS1N_S1O_S1P_)
$_ZN7cutlass13device_kernelIN5flash11enable_sm90INS1_16FlashAttnFwdSm90INS1_25CollectiveMainloopFwdSm90ILi2EN4cute5tupleIJNS5_1CILi1EEES8_S8_EEENS6_IJNS7_ILi64EEESA_SA_EEELi512ENS_6half_tEfNS_4arch4Sm90ELb0ELb1ELb0ELb0ELb1ELb0ELb1ELb0ELb0ELb1ELb1ELb0EEENS1_21CollectiveEpilogueFwdINS6_IJSA_NS7_ILi512EEESA_EEES9_SC_SE_Li256ELb0ELb1ELb1ELb0EEENS1_19SingleTileSchedulerILb0ELb1ELb1ELi64EEEEEEEEEvNT_6ParamsE$_ZZN5flash25CollectiveMainloopFwdSm90ILi2EN4cute5tupleIJNS1_1CILi1EEES4_S4_EEENS2_IJNS3_ILi64EEES6_S6_EEELi512EN7cutlass6half_tEfNS8_4arch4Sm90ELb0ELb1ELb0ELb0ELb1ELb0ELb1ELb0ELb0ELb1ELb1ELb0EE3mmaINS_16FlashAttnFwdSm90ISC_NS_21CollectiveEpilogueFwdINS2_IJS6_NS3_ILi512EEES6_EEES5_S9_SB_Li256ELb0ELb1ELb1ELb0EEENS_19SingleTileSchedulerILb0ELb1ELb1ELi64EEEE13SharedStorageENS1_6TensorINS1_11ArrayEngineIfLm128EEENS1_6LayoutINS2_IJNS2_IJNS3_ILi2EEESR_NS3_ILi32EEEEEES4_S4_EEENS2_IJNS2_IJS4_SR_NS3_ILi4EEEEEENS3_ILi0EEESX_EEEEEEENS_7SoftmaxILi2ELi0EEEEEbRKNSC_6ParamsENS8_13PipelineAsyncILi2EEES17_RNS8_13PipelineStateILj2EEERT0_RT1_iRiRKNS_16SeqlenInfoQKNewKILb0ELb0EEENS2_IJiiiiEEERT_ENKUliT_T0_T1_E_clIZSD_ISM_S10_S12_EbS15_S17_S17_S1A_S1C_S1E_iS1F_S1J_S1K_S1M_EUlRS1N_iE1_NS3_ILb0EEENS3_ILb1EEEEEDaiS1N_S1O_S1P_:
[----:B------:R-:W-:Y:S05]  /*2b860*/  YIELD ;  /* 0x0000000000007946 */ /* 0x000fea0003800000 */
[----:B------:R-:W-:Y:S02]  /*2b870*/  ULDC UR4, c[0x0][0x20] ;  /* 0x0000080000047ab9 */ /* 0x000fe40000000800 */
[----:B------:R-:W-:-:S05]  /*2b880*/  VIADD R7, R17, -UR4 ;  /* 0x8000000411077c36 */ /* 0x000fca0008000000 */
[----:B------:R-:W2:Y:S01]  /*2b890*/  LDL.64 R8, [R7] ;  /* 0x0000000007087983 */ /* 0x000ea20000100a00 */
[----:B------:R-:W0:Y:S02]  /*2b8a0*/  LDC.64 R4, c[0x0][0x208] ;  /* 0x00008200ff047b82 */ /* 0x000e240000000a00 */
[----:B0-----:R-:W-:Y:S02]  /*2b8b0*/  R2UR UR4, R4 ;  /* 0x00000000040472ca */ /* 0x001fe400000e0000 */
[----:B------:R-:W-:-:S13]  /*2b8c0*/  R2UR UR5, R5 ;  /* 0x00000000050572ca */ /* 0x000fda00000e0000 */
[----:B--2---:R-:W2:Y:S01]  /*2b8d0*/  LD.E R10, desc[UR4][R8.64] ;  /* 0x00000004080a7980 */ /* 0x004ea2000c101900 */
[----:B------:R-:W-:Y:S02]  /*2b8e0*/  R2UR UR4, R4 ;  /* 0x00000000040472ca */ /* 0x000fe400000e0000 */
[----:B------:R-:W-:-:S13]  /*2b8f0*/  R2UR UR5, R5 ;  /* 0x00000000050572ca */ /* 0x000fda00000e0000 */
[----:B------:R-:W3:Y:S01]  /*2b900*/  LD.E R12, desc[UR4][R8.64+0x8] ;  /* 0x00000804080c7980 */ /* 0x000ee2000c101900 */
[----:B--2---:R-:W-:-:S05]  /*2b910*/  VIADD R11, R10, 0x1 ;  /* 0x000000010a0b7836 */ /* 0x004fca0000000000 */
[----:B------:R-:W-:-:S13]  /*2b920*/  ISETP.NE.AND P0, PT, R11, 0x2, PT ;  /* 0x000000020b00780c */ /* 0x000fda0003f05270 */
[----:B------:R-:W-:Y:S02]  /*2b930*/  @!P0 R2UR UR6, R4 ;  /* 0x00000000040682ca */ /* 0x000fe400000e0000 */
[----:B------:R-:W-:-:S13]  /*2b940*/  @!P0 R2UR UR7, R5 ;  /* 0x00000000050782ca */ /* 0x000fda00000e0000 */
[----:B------:R-:W2:Y:S01]  /*2b950*/  @!P0 LD.E R13, desc[UR6][R8.64+0x4] ;  /* 0x00000406080d8980 */ /* 0x000ea2000c101900 */
[C---:B------:R-:W-:Y:S02]  /*2b960*/  R2UR UR4, R4.reuse ;  /* 0x00000000040472ca */ /* 0x040fe400000e0000 */
[C---:B------:R-:W-:Y:S02]  /*2b970*/  R2UR UR5, R5.reuse ;  /* 0x00000000050572ca */ /* 0x040fe400000e0000 */
[C---:B------:R-:W-:Y:S02]  /*2b980*/  R2UR UR6, R4.reuse ;  /* 0x00000000040672ca */ /* 0x040fe400000e0000 */
[C---:B------:R-:W-:Y:S02]  /*2b990*/  R2UR UR7, R5.reuse ;  /* 0x00000000050772ca */ /* 0x040fe400000e0000 */
[----:B------:R-:W-:Y:S02]  /*2b9a0*/  @!P0 R2UR UR8, R4 ;  /* 0x00000000040882ca */ /* 0x000fe400000e0000 */
[----:B------:R-:W-:-:S02]  /*2b9b0*/  @!P0 R2UR UR9, R5 ;  /* 0x00000000050982ca */ /* 0x000fc400000e0000 */
[----:B------:R-:W-:Y:S02]  /*2b9c0*/  @!P0 R2UR UR10, R4 ;  /* 0x00000000040a82ca */ /* 0x000fe400000e0000 */
[----:B------:R-:W-:Y:S01]  /*2b9d0*/  @!P0 R2UR UR11, R5 ;  /* 0x00000000050b82ca */ /* 0x000fe200000e0000 */
[----:B---3--:R-:W-:Y:S01]  /*2b9e0*/  VIADD R21, R12, 0x1 ;  /* 0x000000010c157836 */ /* 0x008fe20000000000 */
[----:B------:R-:W-:Y:S04]  /*2b9f0*/  ST.E desc[UR4][R8.64], R11 ;  /* 0x0000000b08007985 */ /* 0x000fe8000c101904 */
[----:B------:R-:W-:Y:S04]  /*2ba00*/  ST.E desc[UR6][R8.64+0x8], R21 ;  /* 0x0000081508007985 */ /* 0x000fe8000c101906 */
[----:B------:R-:W-:Y:S01]  /*2ba10*/  @!P0 ST.E desc[UR8][R8.64], RZ ;  /* 0x000000ff08008985 */ /* 0x000fe2000c101908 */
[----:B--2---:R-:W-:-:S05]  /*2ba20*/  @!P0 LOP3.LUT R25, R13, 0x1, RZ, 0x3c, !PT ;  /* 0x000000010d198812 */ /* 0x004fca00078e3cff */
[----:B------:R0:W-:Y:S04]  /*2ba30*/  @!P0 ST.E desc[UR10][R8.64+0x4], R25 ;  /* 0x0000041908008985 */ /* 0x0001e8000c10190a */
[----:B------:R-:W2:Y:S01]  /*2ba40*/  LDL.64 R14, [R7+0x18] ;  /* 0x00001800070e7983 */ /* 0x000ea20000100a00 */
[----:B------:R-:W-:Y:S02]  /*2ba50*/  R2UR UR4, R4 ;  /* 0x00000000040472ca */ /* 0x000fe400000e0000 */
[----:B------:R-:W-:Y:S01]  /*2ba60*/  R2UR UR5, R5 ;  /* 0x00000000050572ca */ /* 0x000fe200000e0000 */
[----:B------:R-:W3:-:S12]  /*2ba70*/  LDL.64 R12, [R7] ;  /* 0x00000000070c7983 */ /* 0x000ed80000100a00 */
[----:B--2---:R-:W2:Y:S01]  /*2ba80*/  LD.E R20, desc[UR4][R14.64] ;  /* 0x000000040e147980 */ /* 0x004ea2000c101900 */
[C---:B------:R-:W-:Y:S02]  /*2ba90*/  R2UR UR4, R4.reuse ;  /* 0x00000000040472ca */ /* 0x040fe400000e0000 */
[C---:B------:R-:W-:Y:S02]  /*2baa0*/  R2UR UR5, R5.reuse ;  /* 0x00000000050572ca */ /* 0x040fe400000e0000 */
[----:B------:R-:W-:Y:S02]  /*2bab0*/  R2UR UR6, R4 ;  /* 0x00000000040672ca */ /* 0x000fe400000e0000 */
[----:B------:R-:W-:Y:S01]  /*2bac0*/  R2UR UR7, R5 ;  /* 0x00000000050772ca */ /* 0x000fe200000e0000 */
[----:B------:R-:W-:Y:S01]  /*2bad0*/  BSSY B2, `(.L_x_5377) ;  /* 0x0000009000027945 */ /* 0x000fe20003800000 */
[----:B0-----:R-:W-:Y:S02]  /*2bae0*/  IMAD.MOV.U32 R8, RZ, RZ, R16 ;  /* 0x000000ffff087224 */ /* 0x001fe400078e0010 */
[----:B------:R-:W-:-:S05]  /*2baf0*/  IMAD.MOV.U32 R9, RZ, RZ, R2 ;  /* 0x000000ffff097224 */ /* 0x000fca00078e0002 */
[----:B---3--:R0:W5:Y:S04]  /*2bb00*/  LD.E R24, desc[UR4][R12.64] ;  /* 0x000000040c187980 */ /* 0x008168000c101900 */
[----:B------:R0:W5:Y:S01]  /*2bb10*/  LD.E R11, desc[UR6][R12.64+0x4] ;  /* 0x000004060c0b7980 */ /* 0x000162000c101900 */
[----:B--2---:R-:W-:-:S04]  /*2bb20*/  LOP3.LUT R20, R20, 0x1, RZ, 0xfc, !PT ;  /* 0x0000000114147812 */ /* 0x004fc800078efcff */
[----:B------:R-:W-:-:S13]  /*2bb30*/  ISETP.NE.AND P0, PT, R20, 0x3, PT ;  /* 0x000000031400780c */ /* 0x000fda0003f05270 */
[----:B0-----:R-:W-:Y:S05]  /*2bb40*/  @!P0 BRA `(.L_x_5378) ;  /* 0x0000000000048947 */ /* 0x001fea0003800000 */
[----:B------:R-:W-:Y:S01]  /*2bb50*/  BPT.TRAP 0x1 ;  /* 0x000000040000795c */ /* 0x000fe20000300000 */
.L_x_5378:
[----:B------:R-:W-:Y:S05]  /*2bb60*/  BSYNC B2 ;  /* 0x0000000000027941 */ /* 0x000fea0003800000 */
.L_x_5377:
[----:B------:R-:W-:Y:S02]  /*2bb70*/  R2UR UR4, R4 ;  /* 0x00000000040472ca */ /* 0x000fe400000e0000 */
[----:B------:R-:W-:-:S13]  /*2bb80*/  R2UR UR5, R5 ;  /* 0x00000000050572ca */ /* 0x000fda00000e0000 */
[----:B------:R-:W2:Y:S01]  /*2bb90*/  LD.E.64 R20, desc[UR4][R14.64+0x18] ;  /* 0x000018040e147980 */ /* 0x000ea2000c101b00 */
[----:B-----5:R-:W-:Y:S02]  /*2bba0*/  SHF.L.U32 R25, R11, 0x1f, RZ ;  /* 0x0000001f0b197819 */ /* 0x020fe400000006ff */
[----:B--2---:R-:W-:-:S05]  /*2bbb0*/  MOV R21, R20 ;  /* 0x0000001400157202 */ /* 0x004fca0000000f00 */
[----:B------:R-:W-:-:S04]  /*2bbc0*/  IMAD R24, R24, 0x8, R21 ;  /* 0x0000000818187824 */ /* 0x000fc800078e0215 */
[----:B------:R0:W1:Y:S01]  /*2bbd0*/  SYNCS.PHASECHK.TRANS64.TRYWAIT P0, [R24+URZ], R25 ;  /* 0x00000019180075a7 */ /* 0x000062000800017f */
[----:B------:R-:W2:Y:S01]  /*2bbe0*/  LD.E R21, desc[UR4][R14.64] ;  /* 0x000000040e157980 */ /* 0x000ea2000c101900 */
[----:B------:R-:W-:Y:S02]  /*2bbf0*/  R2UR UR6, R4 ;  /* 0x00000000040672ca */ /* 0x000fe400000e0000 */
[----:B------:R-:W-:Y:S01]  /*2bc00*/  R2UR UR7, R5 ;  /* 0x00000000050772ca */ /* 0x000fe200000e0000 */
[----:B------:R0:W5:Y:S01]  /*2bc10*/  LD.E R11, desc[UR4][R12.64] ;  /* 0x000000040c0b7980 */ /* 0x000162000c101900 */
[----:B------:R-:W-:Y:S11]  /*2bc20*/  BSSY B2, `(.L_x_5379) ;  /* 0x0000006000027945 */ /* 0x000ff60003800000 */
[----:B------:R0:W5:Y:S01]  /*2bc30*/  LD.E R20, desc[UR6][R12.64+0x4] ;  /* 0x000004060c147980 */ /* 0x000162000c101900 */
[----:B--2---:R-:W-:-:S04]  /*2bc40*/  LOP3.LUT R21, R21, 0x1, RZ, 0xfc, !PT ;  /* 0x0000000115157812 */ /* 0x004fc800078efcff */
[----:B------:R-:W-:-:S13]  /*2bc50*/  ISETP.NE.AND P1, PT, R21, 0x3, PT ;  /* 0x000000031500780c */ /* 0x000fda0003f25270 */
[----:B01----:R-:W-:Y:S05]  /*2bc60*/  @!P1 BRA `(.L_x_5380) ;  /* 0x0000000000049947 */ /* 0x003fea0003800000 */
[----:B------:R-:W-:Y:S01]  /*2bc70*/  BPT.TRAP 0x1 ;  /* 0x000000040000795c */ /* 0x000fe20000300000 */
.L_x_5380:
[----:B------:R-:W-:Y:S05]  /*2bc80*/  BSYNC B2 ;  /* 0x0000000000027941 */ /* 0x000fea0003800000 */
.L_x_5379:
[----:B------:R-:W-:Y:S04]  /*2bc90*/  BSSY B2, `(.L_x_5381) ;  /* 0x000000a000027945 */ /* 0x000fe80003800000 */
[----:B------:R-:W-:Y:S05]  /*2bca0*/  @P0 BRA `(.L_x_5382) ;  /* 0x0000000000200947 */ /* 0x000fea0003800000 */
[----:B------:R-:W-:Y:S02]  /*2bcb0*/  R2UR UR4, R4 ;  /* 0x00000000040472ca */ /* 0x000fe400000e0000 */
[----:B------:R-:W-:-:S13]  /*2bcc0*/  R2UR UR5, R5 ;  /* 0x00000000050572ca */ /* 0x000fda00000e0000 */
[----:B------:R-:W2:Y:S01]  /*2bcd0*/  LD.E.64 R14, desc[UR4][R14.64+0x18] ;  /* 0x000018040e0e7980 */ /* 0x000ea2000c101b00 */
[----:B-----5:R-:W-:Y:S02]  /*2bce0*/  SHF.L.U32 R20, R20, 0x1f, RZ ;  /* 0x0000001f14147819 */ /* 0x020fe400000006ff */
[----:B--2---:R-:W-:-:S05]  /*2bcf0*/  MOV R12, R14 ;  /* 0x0000000e000c7202 */ /* 0x004fca0000000f00 */
[----:B------:R-:W-:-:S04]  /*2bd00*/  IMAD R11, R11, 0x8, R12 ;  /* 0x000000080b0b7824 */ /* 0x000fc800078e020c */
[----:B------:R-:W0:Y:S02]  /*2bd10*/  SYNCS.PHASECHK.TRANS64.TRYWAIT P0, [R11+URZ], R20 ;  /* 0x000000140b0075a7 */ /* 0x000e24000800017f */
[----:B0-----:R-:W-:Y:S05]  /*2bd20*/  @!P0 BRA `(.L_x_5383) ;  /* 0x0000011400288947 */ /* 0x001fea0003800000 */
.L_x_5382:
[----:B------:R-:W-:Y:S05]  /*2bd30*/  BSYNC B2 ;  /* 0x0000000000027941 */ /* 0x000fea0003800000 */
.L_x_5381:
[----:B0----5:R-:W2:Y:S04]  /*2bd40*/  LDL.64 R20, [R7] ;  /* 0x0000000007147983 */ /* 0x021ea80000100a00 */
[----:B------:R-:W3:Y:S01]  /*2bd50*/  LDL.64 R14, [R7+0x28] ;  /* 0x00002800070e7983 */ /* 0x000ee20000100a00 */
[C---:B------:R-:W-:Y:S02]  /*2bd60*/  R2UR UR6, R4.reuse ;  /* 0x00000000040672ca */ /* 0x040fe400000e0000 */
[C---:B------:R-:W-:Y:S01]  /*2bd70*/  R2UR UR7, R5.reuse ;  /* 0x00000000050772ca */ /* 0x040fe200000e0000 */
[----:B------:R-:W4:Y:S01]  /*2bd80*/  LDL.64 R12, [R7+0x20] ;  /* 0x00002000070c7983 */ /* 0x000f220000100a00 */
[C---:B------:R-:W-:Y:S02]  /*2bd90*/  R2UR UR4, R4.reuse ;  /* 0x00000000040472ca */ /* 0x040fe400000e0000 */
[----:B------:R-:W-:Y:S01]  /*2bda0*/  R2UR UR5, R5 ;  /* 0x00000000050572ca */ /* 0x000fe200000e0000 */
[----:B------:R-:W4:Y:S08]  /*2bdb0*/  LDL.64 R56, [R7+0x8] ;  /* 0x0000080007387983 */ /* 0x000f300000100a00 */
[----:B--2---:R-:W2:Y:S04]  /*2bdc0*/  LD.E R21, desc[UR6][R20.64] ;  /* 0x0000000614157980 */ /* 0x004ea8000c101900 */
[----:B---3--:R-:W2:Y:S01]  /*2bdd0*/  LD.E.64 R58, desc[UR4][R14.64] ;  /* 0x000000040e3a7980 */ /* 0x008ea2000c101b00 */
[----:B------:R-:W-:Y:S05]  /*2bde0*/  WARPSYNC.ALL ;  /* 0x0000000000007948 */ /* 0x000fea0003800000 */
[----:B------:R-:W-:-:S02]  /*2bdf0*/  R2UR UR4, R4 ;  /* 0x00000000040472ca */ /* 0x000fc400000e0000 */
[C---:B------:R-:W-:Y:S02]  /*2be00*/  R2UR UR5, R5.reuse ;  /* 0x00000000050572ca */ /* 0x040fe400000e0000 */
[----:B------:R-:W-:Y:S02]  /*2be10*/  R2UR UR6, R4 ;  /* 0x00000000040672ca */ /* 0x000fe400000e0000 */
[----:B------:R-:W-:-:S09]  /*2be20*/  R2UR UR7, R5 ;  /* 0x00000000050772ca */ /* 0x000fd200000e0000 */
[----:B----4-:R0:W-:Y:S04]  /*2be30*/  ST.E desc[UR4][R56.64], RZ ;  /* 0x000000ff38007985 */ /* 0x0101e8000c101904 */
[----:B------:R-:W3:Y:S01]  /*2be40*/  LD.E.64 R14, desc[UR6][R12.64] ;  /* 0x000000060c0e7980 */ /* 0x000ee2000c101b00 */
[----:B--2---:R-:W-:Y:S01]  /*2be50*/  IMAD R20, R21, 0x200, R58 ;  /* 0x0000020015147824 */ /* 0x004fe200078e023a */
[----:B------:R-:W-:Y:S01]  /*2be60*/  WARPGROUP.ARRIVE ;  /* 0x00000000000079c5 */ /* 0x000fe20000000000 */
[----:B------:R-:W-:Y:S01]  /*2be70*/  IMAD.MOV.U32 R21, RZ, RZ, R59 ;  /* 0x000000ffff157224 */ /* 0x000fe200078e003b */
[----:B------:R-:W-:Y:S01]  /*2be80*/  R2UR UR8, R4 ;  /* 0x00000000040872ca */ /* 0x000fe200000e0000 */
[----:B------:R-:W-:Y:S01]  /*2be90*/  IMAD.MOV.U32 R11, RZ, RZ, 0x1 ;  /* 0x00000001ff0b7424 */ /* 0x000fe200078e00ff */
[----:B------:R-:W-:-:S02]  /*2bea0*/  R2UR UR6, R20 ;  /* 0x00000000140672ca */ /* 0x000fc400000e0000 */
[----:B------:R-:W-:Y:S02]  /*2beb0*/  R2UR UR7, R21 ;  /* 0x00000000150772ca */ /* 0x000fe400000e0000 */
[C---:B------:R-:W-:Y:S02]  /*2bec0*/  R2UR UR9, R5.reuse ;  /* 0x00000000050972ca */ /* 0x040fe400000e0000 */
[----:B------:R-:W-:Y:S02]  /*2bed0*/  R2UR UR10, R4 ;  /* 0x00000000040a72ca */ /* 0x000fe400000e0000 */
[----:B------:R-:W-:Y:S02]  /*2bee0*/  R2UR UR11, R5 ;  /* 0x00000000050b72ca */ /* 0x000fe400000e0000 */
[----:B---3--:R-:W-:Y:S02]  /*2bef0*/  R2UR UR4, R14 ;  /* 0x000000000e0472ca */ /* 0x008fe400000e0000 */
[----:B------:R-:W-:-:S13]  /*2bf00*/  R2UR UR5, R15 ;  /* 0x000000000f0572ca */ /* 0x000fda00000e0000 */
[----:B------:R-:W-:Y:S03]  /*2bf10*/  HGMMA.64x64x16.F32 R24, gdesc[UR4], RZ, !UPT, gsb0 ;  /* 0x00e00000041879f0 */ /* 0x000fe6000c0008ff */
[----:B------:R-:W-:Y:S02]  /*2bf20*/  WARPGROUP.DEPBAR.LE gsb0, 0x0 ;  /* 0x00008000000079c5 */ /* 0x000fe40000010000 */
[----:B------:R0:W-:Y:S04]  /*2bf30*/  ST.E desc[UR8][R56.64], R11 ;  /* 0x0000000b38007985 */ /* 0x0001e8000c101908 */
[----:B------:R-:W2:Y:S01]  /*2bf40*/  LD.E.64 R14, desc[UR10][R12.64] ;  /* 0x0000000a0c0e7980 */ /* 0x000ea2000c101b00 */
[----:B------:R-:W-:Y:S01]  /*2bf50*/  VIADD R58, R20, 0x2 ;  /* 0x00000002143a7836 */ /* 0x000fe20000000000 */
[----:B------:R-:W-:Y:S01]  /*2bf60*/  R2UR UR7, R59 ;  /* 0x000000003b0772ca */ /* 0x000fe200000e0000 */
[----:B------:R-:W-:Y:S01]  /*2bf70*/  WARPGROUP.ARRIVE ;  /* 0x00000000000079c5 */ /* 0x000fe20000000000 */
[----:B------:R-:W-:-:S02]  /*2bf80*/  R2UR UR8, R4 ;  /* 0x00000000040872ca */ /* 0x000fc400000e0000 */
[----:B------:R-:W-:Y:S02]  /*2bf90*/  R2UR UR6, R58 ;  /* 0x000000003a0672ca */ /* 0x000fe400000e0000 */
[C---:B------:R-:W-:Y:S02]  /*2bfa0*/  R2UR UR9, R5.reuse ;  /* 0x00000000050972ca */ /* 0x040fe400000e0000 */
[----:B------:R-:W-:Y:S02]  /*2bfb0*/  R2UR UR10, R4 ;  /* 0x00000000040a72ca */ /* 0x000fe400000e0000 */
[----:B------:R-:W-:Y:S01]  /*2bfc0*/  R2UR UR11, R5 ;  /* 0x00000000050b72ca */ /* 0x000fe200000e0000 */
[----:B--2---:R-:W-:Y:S01]  /*2bfd0*/  VIADD R14, R14, 0x2 ;  /* 0x000000020e0e7836 */ /* 0x004fe20000000000 */
[----:B------:R-:W-:-:S04]  /*2bfe0*/  R2UR UR5, R15 ;  /* 0x000000000f0572ca */ /* 0x000fc800000e0000 */
[----:B------:R-:W-:-:S13]  /*2bff0*/  R2UR UR4, R14 ;  /* 0x000000000e0472ca */ /* 0x000fda00000e0000 */
[----:B------:R-:W-:Y:S03]  /*2c000*/  HGMMA.64x64x16.F32 R24, gdesc[UR4], R24, gsb0 ;  /* 0x00e00000041879f0 */ /* 0x000fe60008000818 */
        /* <DEDUP_REMOVED lines=19> */
[----:B------:R-:W-:Y:S01]  /*2c140*/  WARPGROUP.ARRIVE ;  /* 0x00000000000079c5 */ /* 0x000fe20000000000 */
[----:B------:R-:W-:Y:S01]  /*2c150*/  IMAD.MOV.U32 R21, RZ, RZ, R59 ;  /* 0x000000ffff157224 */ /* 0x000fe200078e003b */
[----:B------:R-:W-:-:S02]  /*2c160*/  R2UR UR8, R4 ;  /* 0x00000000040872ca */ /* 0x000fc400000e0000 */
[----:B------:R-:W-:Y:S02]  /*2c170*/  R2UR UR6, R20 ;  /* 0x00000000140672ca */ /* 0x000fe400000e0000 */
        /* <DEDUP_REMOVED lines=8> */
[----:B------:R-:W2:Y:S01]  /*2c200*/  LDL.64 R14, [R7+0x40] ;  /* 0x00004000070e7983 */ /* 0x000ea20000100a00 */
[----:B------:R-:W-:-:S02]  /*2c210*/  R2UR UR4, R4 ;  /* 0x00000000040472ca */ /* 0x000fc400000e0000 */
[----:B------:R-:W-:Y:S01]  /*2c220*/  R2UR UR5, R5 ;  /* 0x00000000050572ca */ /* 0x000fe200000e0000 */
[----:B------:R-:W3:-:S12]  /*2c230*/  LDL.64 R12, [R7] ;  /* 0x00000000070c7983 */ /* 0x000ed80000100a00 */
[----:B--2---:R-:W2:Y:S01]  /*2c240*/  LD.E R20, desc[UR4][R14.64] ;  /* 0x000000040e147980 */ /* 0x004ea2000c101900 */
[C---:B------:R-:W-:Y:S02]  /*2c250*/  R2UR UR4, R4.reuse ;  /* 0x00000000040472ca */ /* 0x040fe400000e0000 */
[C---:B------:R-:W-:Y:S02]  /*2c260*/  R2UR UR5, R5.reuse ;  /* 0x00000000050572ca */ /* 0x040fe400000e0000 */
[----:B------:R-:W-:Y:S02]  /*2c270*/  R2UR UR6, R4 ;  /* 0x00000000040672ca */ /* 0x000fe400000e0000 */
[----:B------:R-:W-:Y:S01]  /*2c280*/  R2UR UR7, R5 ;  /* 0x00000000050772ca */ /* 0x000fe200000e0000 */
[----:B------:R-:W-:Y:S08]  /*2c290*/  BSSY B2, `(.L_x_5384) ;  /* 0x0000007000027945 */ /* 0x000ff00003800000 */
[----:B---3--:R0:W5:Y:S04]  /*2c2a0*/  LD.E R58, desc[UR4][R12.64] ;  /* 0x000000040c3a7980 */ /* 0x008168000c101900 */
[----:B------:R0:W5:Y:S01]  /*2c2b0*/  LD.E R59, desc[UR6][R12.64+0x4] ;  /* 0x000004060c3b7980 */ /* 0x000162000c101900 */
[----:B--2---:R-:W-:-:S04]  /*2c2c0*/  LOP3.LUT R20, R20, 0x1, RZ, 0xfc, !PT ;  /* 0x0000000114147812 */ /* 0x004fc800078efcff */
[----:B------:R-:W-:-:S13]  /*2c2d0*/  ISETP.NE.AND P0, PT, R20, 0x3, PT ;  /* 0x000000031400780c */ /* 0x000fda0003f05270 */
[----:B0-----:R-:W-:Y:S05]  /*2c2e0*/  @!P0 BRA `(.L_x_5385) ;  /* 0x0000000000048947 */ /* 0x001fea0003800000 */
[----:B------:R-:W-:Y:S01]  /*2c2f0*/  BPT.TRAP 0x1 ;  /* 0x000000040000795c */ /* 0x000fe20000300000 */
.L_x_5385:
[----:B------:R-:W-:Y:S05]  /*2c300*/  BSYNC B2 ;  /* 0x0000000000027941 */ /* 0x000fea0003800000 */
.L_x_5384:
        /* <DEDUP_REMOVED lines=17> */
.L_x_5387:
[----:B------:R-:W-:Y:S05]  /*2c420*/  BSYNC B2 ;  /* 0x0000000000027941 */ /* 0x000fea0003800000 */
.L_x_5386:
        /* <DEDUP_REMOVED lines=10> */
.L_x_5389:
[----:B------:R-:W-:Y:S05]  /*2c4d0*/  BSYNC B2 ;  /* 0x0000000000027941 */ /* 0x000fea0003800000 */
.L_x_5388:
[----:B------:R-:W2:Y:S04]  /*2c4e0*/  LDL.64 R58, [R7] ;  /* 0x00000000073a7983 */ /* 0x000ea80000100a00 */
[----:B------:R-:W3:Y:S04]  /*2c4f0*/  LDL.64 R56, [R7+0x58] ;  /* 0x0000580007387983 */ /* 0x000ee80000100a00 */
[----:B------:R-:W4:Y:S04]  /*2c500*/  LDL.64 R12, [R7+0x48] ;  /* 0x00004800070c7983 */ /* 0x000f280000100a00 */
[----:B0----5:R-:W4:Y:S01]  /*2c510*/  LDL.64 R20, [R7+0x50] ;  /* 0x0000500007147983 */ /* 0x021f220000100a00 */
[----:B------:R-:W-:-:S02]  /*2c520*/  R2UR UR6, R4 ;  /* 0x00000000040672ca */ /* 0x000fc400000e0000 */
[C---:B------:R-:W-:Y:S02]  /*2c530*/  R2UR UR7, R5.reuse ;  /* 0x00000000050772ca */ /* 0x040fe400000e0000 */
[----:B------:R-:W-:Y:S02]  /*2c540*/  R2UR UR4, R4 ;  /* 0x00000000040472ca */ /* 0x000fe400000e0000 */
[----:B------:R-:W-:-:S09]  /*2c550*/  R2UR UR5, R5 ;  /* 0x00000000050572ca */ /* 0x000fd200000e0000 */
[----:B--2---:R-:W2:Y:S04]  /*2c560*/  LD.E R59, desc[UR6][R58.64] ;  /* 0x000000063a3b7980 */ /* 0x004ea8000c101900 */
[----:B---3--:R-:W2:Y:S01]  /*2c570*/  LD.E.64 R14, desc[UR4][R56.64] ;  /* 0x00000004380e7980 */ /* 0x008ea2000c101b00 */
[----:B------:R-:W-:Y:S05]  /*2c580*/  WARPSYNC.ALL ;  /* 0x0000000000007948 */ /* 0x000fea0003800000 */
[----:B------:R-:W-:-:S02]  /*2c590*/  R2UR UR6, R4 ;  /* 0x00000000040672ca */ /* 0x000fc400000e0000 */
[C---:B------:R-:W-:Y:S02]  /*2c5a0*/  R2UR UR7, R5.reuse ;  /* 0x00000000050772ca */ /* 0x040fe400000e0000 */
[----:B------:R-:W-:Y:S02]  /*2c5b0*/  R2UR UR4, R4 ;  /* 0x00000000040472ca */ /* 0x000fe400000e0000 */
[----:B------:R-:W-:-:S09]  /*2c5c0*/  R2UR UR5, R5 ;  /* 0x00000000050572ca */ /* 0x000fd200000e0000 */
[----:B----4-:R-:W3:Y:S04]  /*2c5d0*/  LD.E R62, desc[UR6][R12.64] ;  /* 0x000000060c3e7980 */ /* 0x010ee8000c101900 */
[----:B------:R-:W4:Y:S01]  /*2c5e0*/  LD.E.64 R60, desc[UR4][R20.64] ;  /* 0x00000004143c7980 */ /* 0x000f22000c101b00 */
[----:B------:R-:W-:Y:S01]  /*2c5f0*/  WARPGROUP.ARRIVE ;  /* 0x00000000000079c5 */ /* 0x000fe20000000000 */
[C---:B------:R-:W-:Y:S02]  /*2c600*/  R2UR UR8, R4.reuse ;  /* 0x00000000040872ca */ /* 0x040fe400000e0000 */
[----:B------:R-:W-:Y:S02]  /*2c610*/  R2UR UR9, R5 ;  /* 0x00000000050972ca */ /* 0x000fe400000e0000 */
[----:B------:R-:W-:-:S02]  /*2c620*/  R2UR UR10, R4 ;  /* 0x00000000040a72ca */ /* 0x000fc400000e0000 */
[----:B------:R-:W-:Y:S01]  /*2c630*/  R2UR UR11, R5 ;  /* 0x00000000050b72ca */ /* 0x000fe200000e0000 */
[----:B--2---:R-:W-:Y:S01]  /*2c640*/  IMAD R14, R59, 0x1000, R14 ;  /* 0x000010003b0e7824 */ /* 0x004fe200078e020e */
[----:B------:R-:W-:-:S04]  /*2c650*/  R2UR UR7, R15 ;  /* 0x000000000f0772ca */ /* 0x000fc800000e0000 */
[----:B------:R-:W-:Y:S02]  /*2c660*/  R2UR UR6, R14 ;  /* 0x000000000e0672ca */ /* 0x000fe400000e0000 */
[----:B---3--:R-:W-:Y:S02]  /*2c670*/  ISETP.NE.U32.AND P0, PT, R62, RZ, PT ;  /* 0x000000ff3e00720c */ /* 0x008fe40003f05070 */
[----:B----4-:R-:W-:Y:S02]  /*2c680*/  R2UR UR4, R60 ;  /* 0x000000003c0472ca */ /* 0x010fe400000e0000 */
[----:B------:R-:W-:-:S09]  /*2c690*/  R2UR UR5, R61 ;  /* 0x000000003d0572ca */ /* 0x000fd200000e0000 */
[----:B------:R-:W-:-:S05]  /*2c6a0*/  VOTEU.ANY UP0, P0 ;  /* 0x00000000003f7886 */ /* 0x000fca0000000100 */
[----:B------:R-:W-:Y:S03]  /*2c6b0*/  HGMMA.64x64x16.F32 R24, gdesc[UR4], R24, UP0, gsb0 ;  /* 0x00e00000041879f0 */ /* 0x000fe6000b800818 */
[----:B------:R-:W-:Y:S02]  /*2c6c0*/  WARPGROUP.DEPBAR.LE gsb0, 0x0 ;  /* 0x00008000000079c5 */ /* 0x000fe40000010000 */
[----:B------:R-:W-:Y:S04]  /*2c6d0*/  ST.E desc[UR8][R12.64], R11 ;  /* 0x0000000b0c007985 */ /* 0x000fe8000c101908 */
[----:B------:R-:W2:Y:S01]  /*2c6e0*/  LD.E.64 R56, desc[UR10][R20.64] ;  /* 0x0000000a14387980 */ /* 0x000ea2000c101b00 */
[----:B------:R-:W-:Y:S01]  /*2c6f0*/  VIADD R58, R14, 0x2 ;  /* 0x000000020e3a7836 */ /* 0x000fe20000000000 */
[----:B------:R-:W-:Y:S01]  /*2c700*/  WARPGROUP.ARRIVE ;  /* 0x00000000000079c5 */ /* 0x000fe20000000000 */
[----:B------:R-:W-:Y:S01]  /*2c710*/  IMAD.MOV.U32 R59, RZ, RZ, R15 ;  /* 0x000000ffff3b7224 */ /* 0x000fe200078e000f */
[----:B------:R-:W-:-:S02]  /*2c720*/  R2UR UR8, R4 ;  /* 0x00000000040872ca */ /* 0x000fc400000e0000 */
[----:B------:R-:W-:Y:S02]  /*2c730*/  R2UR UR6, R58 ;  /* 0x000000003a0672ca */ /* 0x000fe400000e0000 */
        /* <DEDUP_REMOVED lines=236> */
[----:B------:R-:W-:Y:S01]  /*2d600*/  UMOV UR4, 0x1 ;  /* 0x0000000100047882 */ /* 0x000fe20000000000 */
[----:B------:R-:W-:Y:S01]  /*2d610*/  IMAD.MOV.U32 R59, RZ, RZ, R15 ;  /* 0x000000ffff3b7224 */ /* 0x000fe200078e000f */
[----:B------:R-:W0:Y:S01]  /*2d620*/  S2R R60, SR_TID.X ;  /* 0x00000000003c7919 */ /* 0x000e220000002100 */
[----:B------:R-:W-:Y:S01]  /*2d630*/  UISETP.NE.U32.AND UP0, UPT, UR4, URZ, UPT ;  /* 0x0000003f0400728c */ /* 0x000fe2000bf05070 */
[----:B------:R-:W-:Y:S01]  /*2d640*/  WARPGROUP.ARRIVE ;  /* 0x00000000000079c5 */ /* 0x000fe20000000000 */
[----:B------:R-:W-:-:S02]  /*2d650*/  R2UR UR6, R4 ;  /* 0x00000000040672ca */ /* 0x000fc400000e0000 */
[----:B------:R-:W-:Y:S02]  /*2d660*/  R2UR UR11, R59 ;  /* 0x000000003b0b72ca */ /* 0x000fe400000e0000 */
[C---:B------:R-:W-:Y:S02]  /*2d670*/  R2UR UR7, R5.reuse ;  /* 0x00000000050772ca */ /* 0x040fe400000e0000 */
[----:B------:R-:W-:Y:S02]  /*2d680*/  R2UR UR12, R4 ;  /* 0x00000000040c72ca */ /* 0x000fe400000e0000 */
[----:B------:R-:W-:Y:S02]  /*2d690*/  R2UR UR13, R5 ;  /* 0x00000000050d72ca */ /* 0x000fe400000e0000 */
[----:B0-----:R-:W-:-:S06]  /*2d6a0*/  SHF.R.U32.HI R60, RZ, 0x7, R60 ;  /* 0x00000007ff3c7819 */ /* 0x001fcc000001163c */
[----:B------:R-:W0:Y:S02]  /*2d6b0*/  SHFL.IDX PT, R60, R60, RZ, 0x1f ;  /* 0x00001fff3c3c7589 */ /* 0x000e2400000e0000 */
[----:B0-----:R-:W-:-:S04]  /*2d6c0*/  ISETP.GT.AND P0, PT, R60, 0x7f, PT ;  /* 0x0000007f3c00780c */ /* 0x001fc80003f04270 */
[----:B------:R-:W-:-:S05]  /*2d6d0*/  SEL R61, RZ, 0x2, !P0 ;  /* 0x00000002ff3d7807 */ /* 0x000fca0004000000 */
[----:B------:R-:W-:-:S05]  /*2d6e0*/  IMAD.IADD R58, R61, 0x1, R62 ;  /* 0x000000013d3a7824 */ /* 0x000fca00078e023e */
[----:B------:R-:W-:Y:S02]  /*2d6f0*/  R2UR UR10, R58 ;  /* 0x000000003a0a72ca */ /* 0x000fe400000e0000 */
[----:B--2---:R-:W-:Y:S02]  /*2d700*/  IADD3 R56, R61, 0x800, R56 ;  /* 0x000008003d387810 */ /* 0x004fe40007ffe038 */
[----:B------:R-:W-:Y:S02]  /*2d710*/  R2UR UR9, R57 ;  /* 0x00000000390972ca */ /* 0x000fe400000e0000 */
[----:B------:R-:W-:-:S13]  /*2d720*/  R2UR UR8, R56 ;  /* 0x00000000380872ca */ /* 0x000fda00000e0000 */
[----:B------:R-:W-:Y:S03]  /*2d730*/  HGMMA.64x64x16.F32 R24, gdesc[UR8], R24, UP0, gsb0 ;  /* 0x00e00000081879f0 */ /* 0x000fe6000b800818 */
[----:B------:R-:W-:Y:S02]  /*2d740*/  WARPGROUP.DEPBAR.LE gsb0, 0x0 ;  /* 0x00008000000079c5 */ /* 0x000fe40000010000 */
[----:B------:R0:W-:Y:S04]  /*2d750*/  ST.E desc[UR6][R12.64], R11 ;  /* 0x0000000b0c007985 */ /* 0x0001e8000c101906 */
[----:B------:R-:W2:Y:S01]  /*2d760*/  LD.E.64 R56, desc[UR12][R20.64] ;  /* 0x0000000c14387980 */ /* 0x000ea2000c101b00 */
[----:B------:R-:W-:Y:S01]  /*2d770*/  IMAD.MOV.U32 R65, RZ, RZ, 0x4 ;  /* 0x00000004ff417424 */ /* 0x000fe200078e00ff */
[----:B------:R-:W-:Y:S01]  /*2d780*/  WARPGROUP.ARRIVE ;  /* 0x00000000000079c5 */ /* 0x000fe20000000000 */
[----:B------:R-:W-:Y:S01]  /*2d790*/  IMAD.MOV.U32 R59, RZ, RZ, R15 ;  /* 0x000000ffff3b7224 */ /* 0x000fe200078e000f */
[----:B------:R-:W-:-:S02]  /*2d7a0*/  R2UR UR8, R4 ;  /* 0x00000000040872ca */ /* 0x000fc400000e0000 */
[----:B------:R-:W-:Y:S02]  /*2d7b0*/  SEL R63, R65, 0x2, P0 ;  /* 0x00000002413f7807 */ /* 0x000fe40000000000 */
[----:B------:R-:W-:Y:S02]  /*2d7c0*/  R2UR UR7, R59 ;  /* 0x000000003b0772ca */ /* 0x000fe400000e0000 */
[C---:B------:R-:W-:Y:S01]  /*2d7d0*/  R2UR UR9, R5.reuse ;  /* 0x00000000050972ca */ /* 0x040fe200000e0000 */
[----:B------:R-:W-:Y:S01]  /*2d7e0*/  IMAD.IADD R58, R62, 0x1, R63 ;  /* 0x000000013e3a7824 */ /* 0x000fe200078e023f */
[----:B------:R-:W-:Y:S02]  /*2d7f0*/  R2UR UR10, R4 ;  /* 0x00000000040a72ca */ /* 0x000fe400000e0000 */
[----:B------:R-:W-:Y:S02]  /*2d800*/  R2UR UR11, R5 ;  /* 0x00000000050b72ca */ /* 0x000fe400000e0000 */
[----:B------:R-:W-:-:S02]  /*2d810*/  R2UR UR6, R58 ;  /* 0x000000003a0672ca */ /* 0x000fc400000e0000 */
[----:B--2---:R-:W-:Y:S02]  /*2d820*/  IADD3 R56, R63, 0x800, R56 ;  /* 0x000008003f387810 */ /* 0x004fe40007ffe038 */
[----:B------:R-:W-:Y:S02]  /*2d830*/  R2UR UR5, R57 ;  /* 0x00000000390572ca */ /* 0x000fe400000e0000 */
[----:B------:R-:W-:-:S13]  /*2d840*/  R2UR UR4, R56 ;  /* 0x00000000380472ca */ /* 0x000fda00000e0000 */
[----:B------:R-:W-:Y:S03]  /*2d850*/  HGMMA.64x64x16.F32 R24, gdesc[UR4], R24, gsb0 ;  /* 0x00e00000041879f0 */ /* 0x000fe60008000818 */
[----:B------:R-:W-:Y:S02]  /*2d860*/  WARPGROUP.DEPBAR.LE gsb0, 0x0 ;  /* 0x00008000000079c5 */ /* 0x000fe40000010000 */
[----:B------:R0:W-:Y:S04]  /*2d870*/  ST.E desc[UR8][R12.64], R11 ;  /* 0x0000000b0c007985 */ /* 0x0001e8000c101908 */
[----:B------:R-:W2:Y:S01]  /*2d880*/  LD.E.64 R56, desc[UR10][R20.64] ;  /* 0x0000000a14387980 */ /* 0x000ea2000c101b00 */
[----:B------:R-:W-:Y:S01]  /*2d890*/  SEL R65, R65, 0x6, !P0 ;  /* 0x0000000641417807 */ /* 0x000fe20004000000 */
[----:B------:R-:W-:Y:S01]  /*2d8a0*/  IMAD.MOV.U32 R59, RZ, RZ, R15 ;  /* 0x000000ffff3b7224 */ /* 0x000fe200078e000f */
[----:B------:R-:W-:Y:S01]  /*2d8b0*/  WARPGROUP.ARRIVE ;  /* 0x00000000000079c5 */ /* 0x000fe20000000000 */
[----:B------:R-:W-:-:S02]  /*2d8c0*/  R2UR UR8, R4 ;  /* 0x00000000040872ca */ /* 0x000fc400000e0000 */
[----:B------:R-:W-:Y:S01]  /*2d8d0*/  IMAD.IADD R58, R62, 0x1, R65 ;  /* 0x000000013e3a7824 */ /* 0x000fe200078e0241 */
[----:B------:R-:W-:Y:S02]  /*2d8e0*/  R2UR UR7, R59 ;  /* 0x000000003b0772ca */ /* 0x000fe400000e0000 */
[C---:B------:R-:W-:Y:S02]  /*2d8f0*/  R2UR UR9, R5.reuse ;  /* 0x00000000050972ca */ /* 0x040fe400000e0000 */
[----:B------:R-:W-:Y:S02]  /*2d900*/  R2UR UR6, R58 ;  /* 0x000000003a0672ca */ /* 0x000fe400000e0000 */
[----:B------:R-:W-:Y:S02]  /*2d910*/  R2UR UR10, R4 ;  /* 0x00000000040a72ca */ /* 0x000fe400000e0000 */
[----:B------:R-:W-:Y:S02]  /*2d920*/  R2UR UR11, R5 ;  /* 0x00000000050b72ca */ /* 0x000fe400000e0000 */
[----:B--2---:R-:W-:-:S02]  /*2d930*/  IADD3 R56, R65, 0x800, R56 ;  /* 0x0000080041387810 */ /* 0x004fc40007ffe038 */
[----:B------:R-:W-:Y:S02]  /*2d940*/  R2UR UR5, R57 ;  /* 0x00000000390572ca */ /* 0x000fe400000e0000 */
[----:B------:R-:W-:-:S13]  /*2d950*/  R2UR UR4, R56 ;  /* 0x00000000380472ca */ /* 0x000fda00000e0000 */
[----:B------:R-:W-:Y:S03]  /*2d960*/  HGMMA.64x64x16.F32 R24, gdesc[UR4], R24, gsb0 ;  /* 0x00e00000041879f0 */ /* 0x000fe60008000818 */
[----:B------:R-:W-:Y:S02]  /*2d970*/  WARPGROUP.DEPBAR.LE gsb0, 0x0 ;  /* 0x00008000000079c5 */ /* 0x000fe40000010000 */
[----:B------:R0:W-:Y:S04]  /*2d980*/  ST.E desc[UR8][R12.64], R11 ;  /* 0x0000000b0c007985 */ /* 0x0001e8000c101908 */
[----:B------:R-:W2:Y:S01]  /*2d990*/  LD.E.64 R66, desc[UR10][R20.64] ;  /* 0x0000000a14427980 */ /* 0x000ea2000c101b00 */
[----:B------:R-:W-:Y:S01]  /*2d9a0*/  IMAD.MOV.U32 R56, RZ, RZ, 0x28 ;  /* 0x00000028ff387424 */ /* 0x000fe200078e00ff */
[----:B------:R-:W-:Y:S01]  /*2d9b0*/  WARPGROUP.ARRIVE ;  /* 0x00000000000079c5 */ /* 0x000fe20000000000 */
[----:B------:R-:W-:Y:S01]  /*2d9c0*/  IMAD.MOV.U32 R57, RZ, RZ, 0xa00 ;  /* 0x00000a00ff397424 */ /* 0x000fe200078e00ff */
[----:B------:R-:W-:Y:S01]  /*2d9d0*/  R2UR UR8, R4 ;  /* 0x00000000040872ca */ /* 0x000fe200000e0000 */
[----:B------:R-:W-:Y:S01]  /*2d9e0*/  IMAD.MOV.U32 R59, RZ, RZ, R15 ;  /* 0x000000ffff3b7224 */ /* 0x000fe200078e000f */
[----:B------:R-:W-:-:S02]  /*2d9f0*/  SEL R56, R56, 0x26, P0 ;  /* 0x0000002638387807 */ /* 0x000fc40000000000 */
[----:B------:R-:W-:Y:S02]  /*2da00*/  SEL R57, R57, 0x980, P0 ;  /* 0x0000098039397807 */ /* 0x000fe40000000000 */
[----:B------:R-:W-:Y:S02]  /*2da10*/  R2UR UR7, R59 ;  /* 0x000000003b0772ca */ /* 0x000fe400000e0000 */
[C---:B------:R-:W-:Y:S01]  /*2da20*/  R2UR UR9, R5.reuse ;  /* 0x00000000050972ca */ /* 0x040fe200000e0000 */
[----:B------:R-:W-:Y:S01]  /*2da30*/  IMAD.IADD R56, R56, 0x1, R57 ;  /* 0x0000000138387824 */ /* 0x000fe200078e0239 */
[----:B------:R-:W-:Y:S02]  /*2da40*/  R2UR UR10, R4 ;  /* 0x00000000040a72ca */ /* 0x000fe400000e0000 */
[----:B------:R-:W-:Y:S02]  /*2da50*/  R2UR UR11, R5 ;  /* 0x00000000050b72ca */ /* 0x000fe400000e0000 */
[----:B------:R-:W-:-:S05]  /*2da60*/  LOP3.LUT R57, R56, 0xa06, RZ, 0xc0, !PT ;  /* 0x00000a0638397812 */ /* 0x000fca00078ec0ff */
[----:B------:R-:W-:-:S05]  /*2da70*/  IMAD.IADD R58, R14, 0x1, R57 ;  /* 0x000000010e3a7824 */ /* 0x000fca00078e0239 */
[----:B------:R-:W-:Y:S01]  /*2da80*/  R2UR UR6, R58 ;  /* 0x000000003a0672ca */ /* 0x000fe200000e0000 */
[----:B--2---:R-:W-:Y:S02]  /*2da90*/  IMAD.IADD R56, R57, 0x1, R66 ;  /* 0x0000000139387824 */ /* 0x004fe400078e0242 */
[----:B------:R-:W-:-:S03]  /*2daa0*/  IMAD.MOV.U32 R57, RZ, RZ, R67 ;  /* 0x000000ffff397224 */ /* 0x000fc600078e0043 */
[----:B------:R-:W-:Y:S02]  /*2dab0*/  R2UR UR4, R56 ;  /* 0x00000000380472ca */ /* 0x000fe400000e0000 */
        /* <DEDUP_REMOVED lines=8> */
[----:B------:R-:W-:Y:S01]  /*2db40*/  R2UR UR8, R4 ;  /* 0x00000000040872ca */ /* 0x000fe200000e0000 */
[----:B------:R-:W-:Y:S01]  /*2db50*/  IMAD.IADD R58, R61, 0x1, R60 ;  /* 0x000000013d3a7824 */ /* 0x000fe200078e023c */
[----:B------:R-:W-:-:S02]  /*2db60*/  R2UR UR9, R5 ;  /* 0x00000000050972ca */ /* 0x000fc400000e0000 */
[----:B------:R-:W-:Y:S02]  /*2db70*/  R2UR UR7, R59 ;  /* 0x000000003b0772ca */ /* 0x000fe400000e0000 */
[----:B------:R-:W-:Y:S02]  /*2db80*/  R2UR UR6, R58 ;  /* 0x000000003a0672ca */ /* 0x000fe400000e0000 */
[----:B------:R-:W-:Y:S02]  /*2db90*/  R2UR UR10, R4 ;  /* 0x00000000040a72ca */ /* 0x000fe400000e0000 */
[----:B------:R-:W-:Y:S02]  /*2dba0*/  R2UR UR11, R5 ;  /* 0x00000000050b72ca */ /* 0x000fe400000e0000 */
[----:B--2---:R-:W-:Y:S02]  /*2dbb0*/  IADD3 R56, R61, 0xa00, R56 ;  /* 0x00000a003d387810 */ /* 0x004fe40007ffe038 */
[----:B------:R-:W-:-:S02]  /*2dbc0*/  R2UR UR5, R57 ;  /* 0x00000000390572ca */ /* 0x000fc400000e0000 */
[----:B------:R-:W-:-:S13]  /*2dbd0*/  R2UR UR4, R56 ;  /* 0x00000000380472ca */ /* 0x000fda00000e0000 */
[----:B------:R-:W-:Y:S03]  /*2dbe0*/  HGMMA.64x64x16.F32 R24, gdesc[UR4], R24, gsb0 ;  /* 0x00e00000041879f0 */ /* 0x000fe60008000818 */
[----:B------:R-:W-:Y:S02]  /*2dbf0*/  WARPGROUP.DEPBAR.LE gsb0, 0x0 ;  /* 0x00008000000079c5 */ /* 0x000fe40000010000 */
[----:B------:R0:W-:Y:S04]  /*2dc00*/  ST.E desc[UR8][R12.64], R11 ;  /* 0x0000000b0c007985 */ /* 0x0001e8000c101908 */
[----:B------:R-:W2:Y:S01]  /*2dc10*/  LD.E.64 R56, desc[UR10][R20.64] ;  /* 0x0000000a14387980 */ /* 0x000ea2000c101b00 */
[----:B------:R-:W-:Y:S01]  /*2dc20*/  IMAD.IADD R58, R63, 0x1, R60 ;  /* 0x000000013f3a7824 */ /* 0x000fe200078e023c */
[----:B------:R-:W-:Y:S01]  /*2dc30*/  WARPGROUP.ARRIVE ;  /* 0x00000000000079c5 */ /* 0x000fe20000000000 */
[----:B------:R-:W-:Y:S01]  /*2dc40*/  IMAD.MOV.U32 R59, RZ, RZ, R15 ;  /* 0x000000ffff3b7224 */ /* 0x000fe200078e000f */
[----:B------:R-:W-:-:S02]  /*2dc50*/  R2UR UR8, R4 ;  /* 0x00000000040872ca */ /* 0x000fc400000e0000 */
[----:B------:R-:W-:Y:S02]  /*2dc60*/  R2UR UR6, R58 ;  /* 0x000000003a0672ca */ /* 0x000fe400000e0000 */
[----:B------:R-:W-:Y:S02]  /*2dc70*/  R2UR UR7, R59 ;  /* 0x000000003b0772ca */ /* 0x000fe400000e0000 */
[C---:B------:R-:W-:Y:S02]  /*2dc80*/  R2UR UR9, R5.reuse ;  /* 0x00000000050972ca */ /* 0x040fe400000e0000 */
        /* <DEDUP_REMOVED lines=172> */
[----:B------:R-:W-:-:S02]  /*2e750*/  R2UR UR8, R4 ;  /* 0x00000000040872ca */ /* 0x000fc400000e0000 */
[----:B------:R-:W-:Y:S02]  /*2e760*/  SEL R56, R56, 0x3e, P0 ;  /* 0x0000003e38387807 */ /* 0x000fe40000000000 */
[----:B------:R-:W-:Y:S02]  /*2e770*/  SEL R57, R57, 0xf80, P0 ;  /* 0x00000f8039397807 */ /* 0x000fe40000000000 */
[----:B------:R-:W-:-:S03]  /*2e780*/  R2UR UR9, R5 ;  /* 0x00000000050972ca */ /* 0x000fc600000e0000 */
[----:B------:R-:W-:-:S05]  /*2e790*/  IMAD.IADD R56, R56, 0x1, R57 ;  /* 0x0000000138387824 */ /* 0x000fca00078e0239 */
[----:B------:R-:W-:-:S05]  /*2e7a0*/  LOP3.LUT R57, R56, 0x1e06, RZ, 0xc0, !PT ;  /* 0x00001e0638397812 */ /* 0x000fca00078ec0ff */
[----:B------:R-:W-:-:S05]  /*2e7b0*/  IMAD.IADD R56, R14, 0x1, R57 ;  /* 0x000000010e387824 */ /* 0x000fca00078e0239 */
[----:B------:R-:W-:Y:S01]  /*2e7c0*/  R2UR UR6, R56 ;  /* 0x00000000380672ca */ /* 0x000fe200000e0000 */
[----:B--2---:R-:W-:Y:S02]  /*2e7d0*/  IMAD.IADD R14, R57, 0x1, R20 ;  /* 0x00000001390e7824 */ /* 0x004fe400078e0214 */
[----:B------:R-:W-:Y:S02]  /*2e7e0*/  IMAD.MOV.U32 R57, RZ, RZ, R15 ;  /* 0x000000ffff397224 */ /* 0x000fe400078e000f */
[----:B------:R-:W-:Y:S01]  /*2e7f0*/  IMAD.MOV.U32 R15, RZ, RZ, R21 ;  /* 0x000000ffff0f7224 */ /* 0x000fe200078e0015 */
[----:B------:R-:W-:Y:S02]  /*2e800*/  R2UR UR4, R14 ;  /* 0x000000000e0472ca */ /* 0x000fe400000e0000 */
[----:B------:R-:W-:Y:S02]  /*2e810*/  R2UR UR7, R57 ;  /* 0x00000000390772ca */ /* 0x000fe400000e0000 */
        /* <DEDUP_REMOVED lines=9> */
[----:B------:R-:W-:Y:S02]  /*2e8b0*/  R2UR UR4, R4 ;  /* 0x00000000040472ca */ /* 0x000fe400000e0000 */
[----:B------:R-:W-:Y:S01]  /*2e8c0*/  R2UR UR5, R5 ;  /* 0x00000000050572ca */ /* 0x000fe200000e0000 */
[----:B------:R-:W-:-:S12]  /*2e8d0*/  BSSY B2, `(.L_x_5391) ;  /* 0x0000006000027945 */ /* 0x000fd80003800000 */
[----:B---3--:R0:W5:Y:S01]  /*2e8e0*/  LD.E R14, desc[UR4][R14.64] ;  /* 0x000000040e0e7980 */ /* 0x008162000c101900 */
[----:B--2---:R-:W-:-:S04]  /*2e8f0*/  LOP3.LUT R56, R56, 0x1, RZ, 0xfc, !PT ;  /* 0x0000000138387812 */ /* 0x004fc800078efcff */
[----:B------:R-:W-:-:S13]  /*2e900*/  ISETP.NE.AND P0, PT, R56, 0x3, PT ;  /* 0x000000033800780c */ /* 0x000fda0003f05270 */
[----:B0-----:R-:W-:Y:S05]  /*2e910*/  @!P0 BRA `(.L_x_5392) ;  /* 0x0000000000048947 */ /* 0x001fea0003800000 */
[----:B------:R-:W-:Y:S01]  /*2e920*/  BPT.TRAP 0x1 ;  /* 0x000000040000795c */ /* 0x000fe20000300000 */
.L_x_5392:
[----:B------:R-:W-:Y:S05]  /*2e930*/  BSYNC B2 ;  /* 0x0000000000027941 */ /* 0x000fea0003800000 */
.L_x_5391:
[C---:B------:R-:W-:Y:S02]  /*2e940*/  R2UR UR6, R4.reuse ;  /* 0x00000000040672ca */ /* 0x040fe400000e0000 */
[C---:B------:R-:W-:Y:S02]  /*2e950*/  R2UR UR7, R5.reuse ;  /* 0x00000000050772ca */ /* 0x040fe400000e0000 */
[----:B------:R-:W-:Y:S02]  /*2e960*/  R2UR UR4, R4 ;  /* 0x00000000040472ca */ /* 0x000fe400000e0000 */
[----:B------:R-:W-:-:S09]  /*2e970*/  R2UR UR5, R5 ;  /* 0x00000000050572ca */ /* 0x000fd200000e0000 */
[----:B------:R-:W2:Y:S04]  /*2e980*/  LD.E.64 R12, desc[UR6][R20.64+0x20] ;  /* 0x00002006140c7980 */ /* 0x000ea8000c101b00 */
[----:B------:R-:W3:Y:S01]  /*2e990*/  LD.E R11, desc[UR4][R20.64+0xc] ;  /* 0x00000c04140b7980 */ /* 0x000ee2000c101900 */
[----:B--2---:R-:W-:-:S05]  /*2e9a0*/  MOV R13, R12 ;  /* 0x0000000c000d7202 */ /* 0x004fca0000000f00 */
[----:B-----5:R-:W-:-:S05]  /*2e9b0*/  IMAD R14, R14, 0x8, R13 ;  /* 0x000000080e0e7824 */ /* 0x020fca00078e020d */
[----:B---3--:R-:W-:-:S04]  /*2e9c0*/  PRMT R11, R11, 0x654, R14 ;  /* 0x000006540b0b7816 */ /* 0x008fc8000000000e */
[----:B------:R0:W-:Y:S01]  /*2e9d0*/  SYNCS.ARRIVE.TRANS64.RED.A1T0 RZ, [R11+URZ], RZ ;  /* 0x000000ff0bff79a7 */ /* 0x0001e2000810043f */
[----:B------:R-:W2:Y:S04]  /*2e9e0*/  LD.E R12, desc[UR4][R8.64+0x24] ;  /* 0x00002404080c7980 */ /* 0x000ea8000c101900 */
[----:B0-----:R-:W3:Y:S01]  /*2e9f0*/  LD.E R11, desc[UR4][R8.64] ;  /* 0x00000004080b7980 */ /* 0x001ee2000c101900 */
[----:B------:R-:W-:Y:S01]  /*2ea00*/  IMAD.MOV.U32 R13, RZ, RZ, R18 ;  /* 0x000000ffff0d7224 */ /* 0x000fe200078e0012 */
[C---:B------:R-:W-:Y:S02]  /*2ea10*/  R2UR UR14, R4.reuse ;  /* 0x00000000040e72ca */ /* 0x040fe400000e0000 */
[----:B------:R-:W-:Y:S02]  /*2ea20*/  R2UR UR15, R5 ;  /* 0x00000000050f72ca */ /* 0x000fe400000e0000 */
[----:B------:R-:W-:-:S02]  /*2ea30*/  R2UR UR10, R4 ;  /* 0x00000000040a72ca */ /* 0x000fc400000e0000 */
[C---:B------:R-:W-:Y:S02]  /*2ea40*/  R2UR UR11, R5.reuse ;  /* 0x00000000050b72ca */ /* 0x040fe400000e0000 */
[C---:B------:R-:W-:Y:S02]  /*2ea50*/  R2UR UR8, R4.reuse ;  /* 0x00000000040872ca */ /* 0x040fe400000e0000 */
[----:B------:R-:W-:Y:S02]  /*2ea60*/  R2UR UR9, R5 ;  /* 0x00000000050972ca */ /* 0x000fe400000e0000 */
[----:B------:R-:W-:-:S03]  /*2ea70*/  R2UR UR12, R4 ;  /* 0x00000000040c72ca */ /* 0x000fc600000e0000 */
[----:B------:R-:W4:Y:S01]  /*2ea80*/  LD.E R64, desc[UR14][R8.64+0x18] ;  /* 0x0000180e08407980 */ /* 0x000f22000c101900 */
[----:B------:R-:W-:-:S03]  /*2ea90*/  R2UR UR13, R5 ;  /* 0x00000000050d72ca */ /* 0x000fc600000e0000 */
[----:B------:R-:W4:Y:S04]  /*2eaa0*/  LD.E R62, desc[UR10][R8.64+0xc] ;  /* 0x00000c0a083e7980 */ /* 0x000f28000c101900 */
[----:B------:R-:W4:Y:S06]  /*2eab0*/  LD.E R61, desc[UR8][R8.64+0x10] ;  /* 0x00001008083d7980 */ /* 0x000f2c000c101900 */
[----:B------:R-:W4:Y:S01]  /*2eac0*/  LD.E R63, desc[UR12][R8.64+0x14] ;  /* 0x0000140c083f7980 */ /* 0x000f22000c101900 */
[----:B--2---:R-:W-:Y:S01]  /*2ead0*/  ISETP.NE.AND P0, PT, R12, 0x1, PT ;  /* 0x000000010c00780c */ /* 0x004fe20003f05270 */
[----:B------:R-:W-:-:S05]  /*2eae0*/  IMAD.MOV.U32 R12, RZ, RZ, R19 ;  /* 0x000000ffff0c7224 */ /* 0x000fca00078e0013 */
[----:B------:R3:W2:Y:S07]  /*2eaf0*/  LD.E R20, desc[UR4][R12.64] ;  /* 0x000000040c147980 */ /* 0x0006ae000c101900 */
[C---:B------:R-:W-:Y:S02]  /*2eb00*/  @P0 R2UR UR4, R4.reuse ;  /* 0x00000000040402ca */ /* 0x040fe400000e0000 */
[----:B------:R-:W-:Y:S02]  /*2eb10*/  @P0 R2UR UR5, R5 ;  /* 0x00000000050502ca */ /* 0x000fe400000e0000 */
[----:B------:R-:W-:-:S02]  /*2eb20*/  @P0 R2UR UR6, R4 ;  /* 0x00000000040602ca */ /* 0x000fc400000e0000 */
[----:B------:R-:W-:-:S09]  /*2eb30*/  @P0 R2UR UR7, R5 ;  /* 0x00000000050702ca */ /* 0x000fd200000e0000 */
[----:B------:R-:W2:Y:S04]  /*2eb40*/  @P0 LD.E R58, desc[UR4][R8.64+0x28] ;  /* 0x00002804083a0980 */ /* 0x000ea8000c101900 */
[----:B------:R-:W2:Y:S01]  /*2eb50*/  @P0 LD.E R57, desc[UR6][R8.64+0x2c] ;  /* 0x00002c0608390980 */ /* 0x000ea2000c101900 */
[C---:B------:R-:W-:Y:S02]  /*2eb60*/  R2UR UR4, R4.reuse ;  /* 0x00000000040472ca */ /* 0x040fe400000e0000 */
[C---:B------:R-:W-:Y:S02]  /*2eb70*/  R2UR UR5, R5.reuse ;  /* 0x00000000050572ca */ /* 0x040fe400000e0000 */
[----:B------:R-:W-:Y:S02]  /*2eb80*/  R2UR UR6, R4 ;  /* 0x00000000040672ca */ /* 0x000fe400000e0000 */
[----:B------:R-:W-:-:S09]  /*2eb90*/  R2UR UR7, R5 ;  /* 0x00000000050772ca */ /* 0x000fd200000e0000 */
[----:B------:R-:W2:Y:S04]  /*2eba0*/  LD.E R59, desc[UR4][R8.64+0x8] ;  /* 0x00000804083b7980 */ /* 0x000ea8000c101900 */
[----:B------:R-:W2:Y:S01]  /*2ebb0*/  LD.E R60, desc[UR6][R8.64+0x4] ;  /* 0x00000406083c7980 */ /* 0x000ea2000c101900 */
[----:B---3--:R-:W-:-:S04]  /*2ebc0*/  SHF.R.S32.HI R12, RZ, 0x1f, R11 ;  /* 0x0000001fff0c7819 */ /* 0x008fc8000001140b */
        /* <DEDUP_REMOVED lines=12> */
[----:B------:R-:W-:Y:S02]  /*2ec90*/  LEA.HI R11, R56, R56, RZ, 0x1 ;  /* 0x00000038380b7211 */ /* 0x000fe400078f08ff */
[----:B------:R-:W-:Y:S02]  /*2eca0*/  LOP3.LUT R21, R21, 0xfffffff8, RZ, 0xc0, !PT ;  /* 0xfffffff815157812 */ /* 0x000fe400078ec0ff */
[----:B------:R-:W-:Y:S02]  /*2ecb0*/  SHF.R.S32.HI R13, RZ, 0x5, R13 ;  /* 0x00000005ff0d7819 */ /* 0x000fe4000001140d */
[----:B------:R-:W-:Y:S01]  /*2ecc0*/  LOP3.LUT R11, R11, 0x1ffffffe, RZ, 0xc0, !PT ;  /* 0x1ffffffe0b0b7812 */ /* 0x000fe200078ec0ff */
[----:B------:R-:W-:-:S04]  /*2ecd0*/  IMAD.IADD R21, R12, 0x1, -R21 ;  /* 0x000000010c157824 */ /* 0x000fc800078e0a15 */
[----:B------:R-:W-:Y:S01]  /*2ece0*/  IMAD.IADD R11, R56, 0x1, -R11 ;  /* 0x00000001380b7824 */ /* 0x000fe200078e0a0b */
[----:B------:R-:W-:Y:S02]  /*2ecf0*/  LOP3.LUT R15, R15, 0x7ffffffc, RZ, 0xc0, !PT ;  /* 0x7ffffffc0f0f7812 */ /* 0x000fe400078ec0ff */
[----:B----4-:R-:W-:-:S03]  /*2ed00*/  ISETP.GE.AND P1, PT, R64, 0x1, PT ;  /* 0x000000014000780c */ /* 0x010fc60003f26270 */
[----:B------:R-:W-:Y:S01]  /*2ed10*/  IMAD.IADD R15, R14, 0x1, -R15 ;  /* 0x000000010e0f7824 */ /* 0x000fe200078e0a0f */
[----:B------:R-:W-:Y:S01]  /*2ed20*/  BSSY B2, `(.L_x_5393) ;  /* 0x0000034000027945 */ /* 0x000fe20003800000 */
[----:B--2---:R-:W-:-:S04]  /*2ed30*/  IMAD R12, R20, 0x4, R13 ;  /* 0x00000004140c7824 */ /* 0x004fc800078e020d */
[----:B------:R-:W-:-:S04]  /*2ed40*/  IMAD.U32 R12, R12, 0x10, R21 ;  /* 0x000000100c0c7824 */ /* 0x000fc800078e0015 */
[----:B------:R-:W-:Y:S02]  /*2ed50*/  IMAD R11, R11, 0x8, R12 ;  /* 0x000000080b0b7824 */ /* 0x000fe400078e020c */
[----:B------:R-:W-:Y:S02]  /*2ed60*/  IMAD.SHL.U32 R20, R0, 0x40, RZ ;  /* 0x0000004000147824 */ /* 0x000fe400078e00ff */
[----:B------:R-:W-:-:S05]  /*2ed70*/  @P0 IMAD.HI.U32 R58, R11, R58, RZ ;  /* 0x0000003a0b3a0227 */ /* 0x000fca00078e00ff */
[----:B------:R-:W-:-:S05]  /*2ed80*/  @P0 SHF.R.U32.HI R11, RZ, R57, R58 ;  /* 0x00000039ff0b0219 */ /* 0x000fca000001163a */
[----:B------:R-:W0:Y:S01]  /*2ed90*/  SHFL.IDX PT, R21, R11, RZ, 0x1c1f ;  /* 0x001c1fff0b157589 */ /* 0x000e2200000e0000 */
[----:B------:R-:W-:-:S05]  /*2eda0*/  IADD3 R12, -R20, 0x1, RZ ;  /* 0x00000001140c7810 */ /* 0x000fca0007ffe1ff */
[----:B------:R-:W-:Y:S01]  /*2edb0*/  IMAD R12, R15, -0x2, R12 ;  /* 0xfffffffe0f0c7824 */ /* 0x000fe200078e020c */
[----:B------:R-:W-:-:S04]  /*2edc0*/  LOP3.LUT R13, RZ, R62, RZ, 0x33, !PT ;  /* 0x0000003eff0d7212 */ /* 0x000fc800078e33ff */
[----:B------:R-:W-:Y:S01]  /*2edd0*/  IADD3 R12, -R60, R12, R59 ;  /* 0x0000000c3c0c7210 */ /* 0x000fe20007ffe13b */
[----:B------:R-:W-:-:S04]  /*2ede0*/  IMAD.IADD R63, R63, 0x1, -R20 ;  /* 0x000000013f3f7824 */ /* 0x000fc800078e0a14 */
[C---:B------:R-:W-:Y:S02]  /*2edf0*/  IMAD.IADD R61, R12.reuse, 0x1, R61 ;  /* 0x000000010c3d7824 */ /* 0x040fe400078e023d */
[----:B------:R-:W-:Y:S02]  /*2ee00*/  IMAD.IADD R56, R12, 0x1, R13 ;  /* 0x000000010c387824 */ /* 0x000fe400078e020d */
[--C-:B0-----:R-:W-:Y:S02]  /*2ee10*/  IMAD.IADD R13, R61, 0x1, R21.reuse ;  /* 0x000000013d0d7824 */ /* 0x101fe400078e0215 */
[----:B------:R-:W-:Y:S01]  /*2ee20*/  IMAD.IADD R12, R56, 0x1, R21 ;  /* 0x00000001380c7824 */ /* 0x000fe200078e0215 */
[----:B------:R-:W-:Y:S06]  /*2ee30*/  @!P1 BRA `(.L_x_5394) ;  /* 0x0000000000889947 */ /* 0x000fec0003800000 */
[----:B------:R-:W-:Y:S01]  /*2ee40*/  IADD3 R21, -R60, R59, R21 ;  /* 0x0000003b3c157210 */ /* 0x000fe20007ffe115 */
[----:B------:R-:W-:Y:S03]  /*2ee50*/  BSSY B3, `(.L_x_5395) ;  /* 0x000001c000037945 */ /* 0x000fe60003800000 */
[----:B------:R-:W-:-:S13]  /*2ee60*/  ISETP.GT.AND P0, PT, R21, -0x1, PT ;  /* 0xffffffff1500780c */ /* 0x000fda0003f04270 */
[----:B------:R-:W-:Y:S05]  /*2ee70*/  @P0 BRA `(.L_x_5396) ;  /* 0x00000000003c0947 */ /* 0x000fea0003800000 */
[----:B------:R-:W-:Y:S01]  /*2ee80*/  ISETP.NE.AND P0, PT, R64, 0x1, PT ;  /* 0x000000014000780c */ /* 0x000fe20003f05270 */
[----:B------:R-:W-:Y:S01]  /*2ee90*/  BSSY B4, `(.L_x_5397) ;  /* 0x000000b000047945 */ /* 0x000fe20003800000 */
[----:B------:R-:W-:-:S11]  /*2eea0*/  LOP3.LUT R21, RZ, R21, RZ, 0x33, !PT ;  /* 0x00000015ff157212 */ /* 0x000fd600078e33ff */
[----:B------:R-:W-:Y:S05]  /*2eeb0*/  @!P0 BRA `(.L_x_5398) ;  /* 0x0000000000208947 */ /* 0x000fea0003800000 */
[C---:B------:R-:W-:Y:S02]  /*2eec0*/  R2UR UR4, R4.reuse ;  /* 0x00000000040472ca */ /* 0x040fe400000e0000 */
[C---:B------:R-:W-:Y:S02]  /*2eed0*/  R2UR UR5, R5.reuse ;  /* 0x00000000050572ca */ /* 0x040fe400000e0000 */
[----:B------:R-:W-:Y:S02]  /*2eee0*/  R2UR UR6, R4 ;  /* 0x00000000040672ca */ /* 0x000fe400000e0000 */
[----:B------:R-:W-:-:S09]  /*2eef0*/  R2UR UR7, R5 ;  /* 0x00000000050772ca */ /* 0x000fd200000e0000 */
[----:B------:R-:W2:Y:S04]  /*2ef00*/  LD.E R14, desc[UR4][R8.64+0x1c] ;  /* 0x00001c04080e7980 */ /* 0x000ea8000c101900 */
[----:B------:R-:W3:Y:S01]  /*2ef10*/  LD.E R57, desc[UR6][R8.64+0x20] ;  /* 0x0000200608397980 */ /* 0x000ee2000c101900 */
[----:B--2---:R-:W-:-:S05]  /*2ef20*/  IMAD.HI.U32 R14, R21, R14, RZ ;  /* 0x0000000e150e7227 */ /* 0x004fca00078e00ff */
[----:B---3--:R-:W-:-:S07]  /*2ef30*/  SHF.R.U32.HI R21, RZ, R57, R14 ;  /* 0x00000039ff157219 */ /* 0x008fce000001160e */
.L_x_5398:
[----:B------:R-:W-:Y:S05]  /*2ef40*/  BSYNC B4 ;  /* 0x0000000000047941 */ /* 0x000fea0003800000 */
.L_x_5397:
[----:B------:R-:W-:Y:S01]  /*2ef50*/  LOP3.LUT R21, RZ, R21, RZ, 0x33, !PT ;  /* 0x00000015ff157212 */ /* 0x000fe200078e33ff */
[----:B------:R-:W-:Y:S06]  /*2ef60*/  BRA `(.L_x_5399) ;  /* 0x0000000000287947 */ /* 0x000fec0003800000 */
.L_x_5396:
[----:B------:R-:W-:-:S13]  /*2ef70*/  ISETP.NE.AND P0, PT, R64, 0x1, PT ;  /* 0x000000014000780c */ /* 0x000fda0003f05270 */
        /* <DEDUP_REMOVED lines=9> */
.L_x_5399:
[----:B------:R-:W-:Y:S05]  /*2f010*/  BSYNC B3 ;  /* 0x0000000000037941 */ /* 0x000fea0003800000 */
.L_x_5395:
[----:B------:R-:W-:-:S04]  /*2f020*/  IMAD R14, R64, R21, -R20 ;  /* 0x00000015400e7224 */ /* 0x000fc800078e0a14 */
[----:B------:R-:W-:-:S05]  /*2f030*/  IMAD R21, R15, -0x2, R14 ;  /* 0xfffffffe0f157824 */ /* 0x000fca00078e020e */
[----:B------:R-:W-:Y:S02]  /*2f040*/  VIMNMX R12, R12, R21, !PT ;  /* 0x000000150c0c7248 */ /* 0x000fe40007fe0100 */
[----:B------:R-:W-:-:S07]  /*2f050*/  VIADDMNMX R13, R21, R64, R13, PT ;  /* 0x00000040150d7246 */ /* 0x000fce000380010d */
.L_x_5394:
[----:B------:R-:W-:Y:S05]  /*2f060*/  BSYNC B2 ;  /* 0x0000000000027941 */ /* 0x000fea0003800000 */
.L_x_5393:
        /* <DEDUP_REMOVED lines=96> */
.L_x_5405:
[----:B------:R-:W-:Y:S05]  /*2f670*/  BSYNC B4 ;  /* 0x0000000000047941 */ /* 0x000fea0003800000 */
.L_x_5404:
[----:B------:R-:W-:Y:S01]  /*2f680*/  LOP3.LUT R59, RZ, R59, RZ, 0x33, !PT ;  /* 0x0000003bff3b7212 */ /* 0x000fe200078e33ff */
[----:B------:R-:W-:Y:S06]  /*2f690*/  BRA `(.L_x_5406) ;  /* 0x0000000000287947 */ /* 0x000fec0003800000 */
.L_x_5403:
        /* <DEDUP_REMOVED lines=10> */
.L_x_5406:
[----:B------:R-:W-:Y:S05]  /*2f740*/  BSYNC B3 ;  /* 0x0000000000037941 */ /* 0x000fea0003800000 */
.L_x_5402:
[----:B------:R-:W-:-:S04]  /*2f750*/  IMAD R8, R64, R59, -R20 ;  /* 0x0000003b40087224 */ /* 0x000fc800078e0a14 */
[----:B------:R-:W-:-:S05]  /*2f760*/  IMAD R15, R15, -0x2, R8 ;  /* 0xfffffffe0f0f7824 */ /* 0x000fca00078e0208 */
[----:B------:R-:W-:Y:S02]  /*2f770*/  VIADDMNMX R13, R15, R64, R13, PT ;  /* 0x000000400f0d7246 */ /* 0x000fe4000380010d */
[----:B------:R-:W-:-:S07]  /*2f780*/  VIMNMX R12, R12, R15, !PT ;  /* 0x0000000f0c0c7248 */ /* 0x000fce0007fe0100 */
.L_x_5401:
[----:B------:R-:W-:Y:S05]  /*2f790*/  BSYNC B2 ;  /* 0x0000000000027941 */ /* 0x000fea0003800000 */
.L_x_5400:
[----:B------:R-:W2:Y:S01]  /*2f7a0*/  LDL.64 R8, [R7+0x70] ;  /* 0x0000700007087983 */ /* 0x000ea20000100a00 */
[----:B------:R-:W-:Y:S02]  /*2f7b0*/  R2UR UR4, R4 ;  /* 0x00000000040472ca */ /* 0x000fe400000e0000 */
[----:B------:R-:W-:Y:S02]  /*2f7c0*/  R2UR UR5, R5 ;  /* 0x00000000050572ca */ /* 0x000fe400000e0000 */
[----:B------:R-:W-:Y:S02]  /*2f7d0*/  ISETP.GT.AND P0, PT, R12, 0x1, !P0 ;  /* 0x000000010c00780c */ /* 0x000fe40004704270 */
[----:B------:R-:W-:Y:S02]  /*2f7e0*/  ISETP.NE.AND P6, PT, R36, RZ, PT ;  /* 0x000000ff2400720c */ /* 0x000fe40003fc5270 */
[----:B------:R-:W-:Y:S02]  /*2f7f0*/  ISETP.LT.OR P0, PT, R13, 0x2, P0 ;  /* 0x000000020d00780c */ /* 0x000fe40000701670 */
[----:B------:R-:W-:-:S02]  /*2f800*/  ISETP.GT.AND P1, PT, R12, 0x8, !P1 ;  /* 0x000000080c00780c */ /* 0x000fc40004f24270 */
[----:B------:R-:W-:Y:S02]  /*2f810*/  FSEL R59, R27, -INF , !P0 ;  /* 0xff8000001b3b7808 */ /* 0x000fe40004000000 */
[----:B------:R-:W-:Y:S02]  /*2f820*/  ISETP.NE.AND P0, PT, R25, RZ, PT ;  /* 0x000000ff1900720c */ /* 0x000fe40003f05270 */
[C---:B------:R-:W-:Y:S02]  /*2f830*/  ISETP.LT.OR P1, PT, R13.reuse, 0x9, P1 ;  /* 0x000000090d00780c */ /* 0x040fe40000f21670 */
[----:B------:R-:W-:Y:S02]  /*2f840*/  ISETP.GT.AND P0, PT, R12, 0x9, !P0 ;  /* 0x000000090c00780c */ /* 0x000fe40004704270 */
[----:B------:R-:W-:Y:S02]  /*2f850*/  FSEL R61, R30, -INF , !P1 ;  /* 0xff8000001e3d7808 */ /* 0x000fe40004800000 */
[----:B------:R-:W-:-:S02]  /*2f860*/  ISETP.LT.OR P0, PT, R13, 0xa, P0 ;  /* 0x0000000a0d00780c */ /* 0x000fc40000701670 */
[----:B------:R-:W-:Y:S02]  /*2f870*/  ISETP.NE.AND P1, PT, R62, RZ, PT ;  /* 0x000000ff3e00720c */ /* 0x000fe40003f25270 */
        /* <DEDUP_REMOVED lines=13> */
[C---:B------:R-:W-:Y:S01]  /*2f950*/  ISETP.GT.AND P0, PT, R12.reuse, 0x19, !P6 ;  /* 0x000000190c00780c */ /* 0x040fe20007704270 */
[----:B--2---:R-:W2:Y:S03]  /*2f960*/  LD.E.64 R14, desc[UR4][R8.64] ;  /* 0x00000004080e7980 */ /* 0x004ea6000c101b00 */
[----:B------:R-:W-:Y:S02]  /*2f970*/  ISETP.LT.OR P0, PT, R13, 0x1a, P0 ;  /* 0x0000001a0d00780c */ /* 0x000fe40000701670 */
[----:B------:R-:W-:Y:S01]  /*2f980*/  ISETP.GT.AND P1, PT, R12, 0x28, !P1 ;  /* 0x000000280c00780c */ /* 0x000fe20004f24270 */
[----:B------:R-:W3:Y:S01]  /*2f990*/  LD.E R24, desc[UR4][R8.64+0x10] ;  /* 0x0000100408187980 */ /* 0x000ee2000c101900 */
[----:B------:R-:W-:-:S02]  /*2f9a0*/  FSEL R39, R39, -INF , !P0 ;  /* 0xff80000027277808 */ /* 0x000fc40004000000 */
[----:B------:R-:W-:Y:S02]  /*2f9b0*/  ISETP.NE.AND P0, PT, R58, RZ, PT ;  /* 0x000000ff3a00720c */ /* 0x000fe40003f05270 */
[C---:B------:R-:W-:Y:S02]  /*2f9c0*/  ISETP.GT.AND P2, PT, R12.reuse, 0x29, !P2 ;  /* 0x000000290c00780c */ /* 0x040fe40005744270 */
[C---:B------:R-:W-:Y:S02]  /*2f9d0*/  ISETP.GT.AND P0, PT, R12.reuse, 0x20, !P0 ;  /* 0x000000200c00780c */ /* 0x040fe40004704270 */
[C---:B------:R-:W-:Y:S02]  /*2f9e0*/  ISETP.GT.AND P3, PT, R12.reuse, 0x30, !P3 ;  /* 0x000000300c00780c */ /* 0x040fe40005f64270 */
[----:B------:R-:W-:Y:S02]  /*2f9f0*/  ISETP.LT.OR P0, PT, R13, 0x21, P0 ;  /* 0x000000210d00780c */ /* 0x000fe40000701670 */
[----:B------:R-:W-:-:S02]  /*2fa00*/  ISETP.GT.AND P4, PT, R12, 0x31, !P4 ;  /* 0x000000310c00780c */ /* 0x000fc40006784270 */
[----:B------:R-:W-:Y:S02]  /*2fa10*/  FSEL R89, R42, -INF , !P0 ;  /* 0xff8000002a597808 */ /* 0x000fe40004000000 */
[----:B------:R-:W-:Y:S02]  /*2fa20*/  ISETP.NE.AND P0, PT, R21, RZ, PT ;  /* 0x000000ff1500720c */ /* 0x000fe40003f05270 */
[----:B------:R-:W-:Y:S02]  /*2fa30*/  ISETP.NE.AND P6, PT, R44, RZ, PT ;  /* 0x000000ff2c00720c */ /* 0x000fe40003fc5270 */
[----:B------:R-:W-:-:S04]  /*2fa40*/  ISETP.GT.AND P0, PT, R12, RZ, !P0 ;  /* 0x000000ff0c00720c */ /* 0x000fc80004704270 */
[----:B------:R-:W-:-:S04]  /*2fa50*/  ISETP.LT.OR P0, PT, R13, 0x1, P0 ;  /* 0x000000010d00780c */ /* 0x000fc80000701670 */
[----:B------:R-:W-:Y:S02]  /*2fa60*/  FSEL R31, R26, -INF , !P0 ;  /* 0xff8000001a1f7808 */ /* 0x000fe40004000000 */
[----:B------:R-:W-:-:S04]  /*2fa70*/  ISETP.NE.AND P0, PT, R40, RZ, PT ;  /* 0x000000ff2800720c */ /* 0x000fc80003f05270 */
[----:B------:R-:W-:-:S04]  /*2fa80*/  ISETP.GT.AND P0, PT, R12, 0x21, !P0 ;  /* 0x000000210c00780c */ /* 0x000fc80004704270 */
[C---:B------:R-:W-:Y:S02]  /*2fa90*/  ISETP.LT.OR P0, PT, R13.reuse, 0x22, P0 ;  /* 0x000000220d00780c */ /* 0x040fe40000701670 */
[----:B------:R-:W-:Y:S02]  /*2faa0*/  ISETP.LT.OR P1, PT, R13, 0x29, P1 ;  /* 0x000000290d00780c */ /* 0x000fe40000f21670 */
[----:B------:R-:W-:Y:S02]  /*2fab0*/  FSEL R91, R43, -INF , !P0 ;  /* 0xff8000002b5b7808 */ /* 0x000fe40004000000 */
[C---:B------:R-:W-:Y:S02]  /*2fac0*/  ISETP.LT.OR P2, PT, R13.reuse, 0x2a, P2 ;  /* 0x0000002a0d00780c */ /* 0x040fe40001741670 */
[----:B------:R-:W-:Y:S02]  /*2fad0*/  FSEL R93, R46, -INF , !P1 ;  /* 0xff8000002e5d7808 */ /* 0x000fe40004800000 */
[----:B------:R-:W-:-:S02]  /*2fae0*/  ISETP.LT.OR P3, PT, R13, 0x31, P3 ;  /* 0x000000310d00780c */ /* 0x000fc40001f61670 */
[----:B------:R-:W-:Y:S02]  /*2faf0*/  FSEL R95, R47, -INF , !P2 ;  /* 0xff8000002f5f7808 */ /* 0x000fe40005000000 */
[----:B------:R-:W-:Y:S02]  /*2fb00*/  ISETP.GT.AND P5, PT, R12, 0x38, !P5 ;  /* 0x000000380c00780c */ /* 0x000fe40006fa4270 */
[C---:B------:R-:W-:Y:S02]  /*2fb10*/  ISETP.LT.OR P4, PT, R13.reuse, 0x32, P4 ;  /* 0x000000320d00780c */ /* 0x040fe40002781670 */
[----:B------:R-:W-:Y:S02]  /*2fb20*/  FSEL R97, R50, -INF , !P3 ;  /* 0xff80000032617808 */ /* 0x000fe40005800000 */
[----:B------:R-:W-:Y:S02]  /*2fb30*/  ISETP.GT.AND P6, PT, R12, 0x39, !P6 ;  /* 0x000000390c00780c */ /* 0x000fe400077c4270 */
[----:B------:R-:W-:-:S02]  /*2fb40*/  ISETP.LT.OR P5, PT, R13, 0x39, P5 ;  /* 0x000000390d00780c */ /* 0x000fc40002fa1670 */
[----:B------:R-:W-:Y:S02]  /*2fb50*/  FSEL R99, R51, -INF , !P4 ;  /* 0xff80000033637808 */ /* 0x000fe40006000000 */
[----:B------:R-:W-:Y:S02]  /*2fb60*/  ISETP.LT.OR P6, PT, R13, 0x3a, P6 ;  /* 0x0000003a0d00780c */ /* 0x000fe400037c1670 */
[----:B------:R-:W-:Y:S02]  /*2fb70*/  FSEL R101, R54, -INF , !P5 ;  /* 0xff80000036657808 */ /* 0x000fe40006800000 */
[----:B------:R-:W-:Y:S02]  /*2fb80*/  R2UR UR6, R4 ;  /* 0x00000000040672ca */ /* 0x000fe400000e0000 */
[----:B------:R-:W-:Y:S02]  /*2fb90*/  R2UR UR7, R5 ;  /* 0x00000000050772ca */ /* 0x000fe400000e0000 */
[----:B------:R-:W-:-:S11]  /*2fba0*/  FSEL R103, R55, -INF , !P6 ;  /* 0xff80000037677808 */ /* 0x000fd60007000000 */
[----:B------:R-:W4:Y:S01]  /*2fbb0*/  LD.E R27, desc[UR6][R8.64+0x14] ;  /* 0x00001406081b7980 */ /* 0x000f22000c101900 */
[----:B--2---:R-:W-:Y:S02]  /*2fbc0*/  FMNMX.FTZ R11, R29, R14, !PT ;  /* 0x0000000e1d0b7209 */ /* 0x004fe40007810000 */
        /* <DEDUP_REMOVED lines=30> */
[----:B------:R-:W-:-:S03]  /*2fdb0*/  FMNMX.FTZ R13, R103, R20, !PT ;  /* 0x00000014670d7209 */ /* 0x000fc60007810000 */
[----:B------:R-:W0:Y:S04]  /*2fdc0*/  SHFL.BFLY PT, R11, R12, 0x2, 0x1f ;  /* 0x0c401f000c0b7f89 */ /* 0x000e2800000e0000 */
[----:B------:R-:W-:Y:S04]  /*2fdd0*/  ST.E.64 desc[UR4][R8.64], R12 ;  /* 0x0000000c08007985 */ /* 0x000fe8000c101b04 */
[----:B------:R-:W2:Y:S01]  /*2fde0*/  LD.E R28, desc[UR6][R8.64+0x4] ;  /* 0x00000406081c7980 */ /* 0x000ea2000c101900 */
[----:B0-----:R-:W-:-:S05]  /*2fdf0*/  FMNMX.FTZ R11, R12, R11, !PT ;  /* 0x0000000b0c0b7209 */ /* 0x001fca0007810000 */
[----:B------:R-:W0:Y:S02]  /*2fe00*/  SHFL.BFLY PT, R20, R11, 0x1, 0x1f ;  /* 0x0c201f000b147f89 */ /* 0x000e2400000e0000 */
[----:B0-----:R-:W-:Y:S02]  /*2fe10*/  FMNMX.FTZ R21, R11, R20, !PT ;  /* 0x000000140b157209 */ /* 0x001fe40007810000 */
[----:B------:R-:W5:Y:S04]  /*2fe20*/  LD.E R20, desc[UR4][R8.64+0x20] ;  /* 0x0000200408147980 */ /* 0x000f68000c101900 */
[----:B------:R-:W-:Y:S04]  /*2fe30*/  ST.E desc[UR4][R8.64], R21 ;  /* 0x0000001508007985 */ /* 0x000fe8000c101904 */
[----:B------:R-:W3:Y:S01]  /*2fe40*/  LD.E R25, desc[UR6][R8.64] ;  /* 0x0000000608197980 */ /* 0x000ee2000c101900 */
[----:B------:R-:W-:-:S02]  /*2fe50*/  R2UR UR8, R4 ;  /* 0x00000000040872ca */ /* 0x000fc400000e0000 */
[----:B------:R-:W-:Y:S01]  /*2fe60*/  R2UR UR9, R5 ;  /* 0x00000000050972ca */ /* 0x000fe200000e0000 */
[----:B--2---:R-:W0:Y:S02]  /*2fe70*/  SHFL.BFLY PT, R11, R28, 0x2, 0x1f ;  /* 0x0c401f001c0b7f89 */ /* 0x004e2400000e0000 */
[----:B0-----:R-:W-:-:S05]  /*2fe80*/  FMNMX.FTZ R12, R11, R28, !PT ;  /* 0x0000001c0b0c7209 */ /* 0x001fca0007810000 */
[----:B------:R-:W0:Y:S02]  /*2fe90*/  SHFL.BFLY PT, R11, R12, 0x1, 0x1f ;  /* 0x0c201f000c0b7f89 */ /* 0x000e2400000e0000 */
[----:B0-----:R-:W-:Y:S02]  /*2fea0*/  FMNMX.FTZ R13, R12, R11, !PT ;  /* 0x0000000b0c0d7209 */ /* 0x001fe40007810000 */
[----:B---3--:R-:W-:Y:S02]  /*2feb0*/  FSETP.NEU.FTZ.AND P0, PT, R25, -INF , PT ;  /* 0xff8000001900780b */ /* 0x008fe40003f1d000 */
[----:B------:R-:W-:Y:S02]  /*2fec0*/  FSETP.NEU.FTZ.AND P1, PT, R13, -INF , PT ;  /* 0xff8000000d00780b */ /* 0x000fe40003f3d000 */
[----:B------:R-:W-:Y:S02]  /*2fed0*/  FSEL R11, R25, RZ, P0 ;  /* 0x000000ff190b7208 */ /* 0x000fe40000000000 */
[----:B------:R-:W-:-:S03]  /*2fee0*/  FSEL R26, R13, RZ, P1 ;  /* 0x000000ff0d1a7208 */ /* 0x000fc60000800000 */
[----:B------:R-:W-:Y:S02]  /*2fef0*/  FADD.FTZ R11, R14, -R11 ;  /* 0x8000000b0e0b7221 */ /* 0x000fe40000010000 */
[----:B------:R-:W-:Y:S02]  /*2ff00*/  FADD.FTZ R15, R15, -R26 ;  /* 0x8000001a0f0f7221 */ /* 0x000fe40000010000 */
[----:B-----5:R-:W-:Y:S02]  /*2ff10*/  FMUL.FTZ R11, R11, R20 ;  /* 0x000000140b0b7220 */ /* 0x020fe40000410000 */
[----:B------:R-:W-:-:S04]  /*2ff20*/  FMUL.FTZ R20, R20, R15 ;  /* 0x0000000f14147220 */ /* 0x000fc80000410000 */
[----:B------:R-:W0:Y:S08]  /*2ff30*/  MUFU.EX2 R11, R11 ;  /* 0x0000000b000b7308 */ /* 0x000e300000000800 */
[----:B------:R-:W4:Y:S01]  /*2ff40*/  MUFU.EX2 R12, R20 ;  /* 0x00000014000c7308 */ /* 0x000f220000000800 */
[----:B------:R1:W-:Y:S01]  /*2ff50*/  ST.E desc[UR4][R8.64+0x4], R13 ;  /* 0x0000040d08007985 */ /* 0x0003e2000c101904 */
[----:B0-----:R-:W-:Y:S01]  /*2ff60*/  FMUL.FTZ R25, R11, R24 ;  /* 0x000000180b197220 */ /* 0x001fe20000410000 */
[----:B----4-:R-:W-:-:S04]  /*2ff70*/  FMUL.FTZ R27, R12, R27 ;  /* 0x0000001b0c1b7220 */ /* 0x010fc80000410000 */
[----:B------:R1:W-:Y:S04]  /*2ff80*/  ST.E desc[UR6][R8.64+0x10], R25 ;  /* 0x0000101908007985 */ /* 0x0003e8000c101906 */
[----:B------:R1:W-:Y:S04]  /*2ff90*/  ST.E desc[UR8][R8.64+0x14], R27 ;  /* 0x0000141b08007985 */ /* 0x0003e8000c101908 */
[----:B------:R-:W2:Y:S04]  /*2ffa0*/  LDL.64 R14, [R7+0x78] ;  /* 0x00007800070e7983 */ /* 0x000ea80000100a00 */
[----:B--2---:R-:W2:Y:S04]  /*2ffb0*/  LD.E.64 R20, desc[UR4][R14.64] ;  /* 0x000000040e147980 */ /* 0x004ea8000c101b00 */
[----:B--2---:R-:W2:Y:S01]  /*2ffc0*/  LD.E R24, desc[UR4][R20.64+0x4] ;  /* 0x0000040414187980 */ /* 0x004ea2000c101900 */
[----:B------:R-:W-:Y:S01]  /*2ffd0*/  BSSY B2, `(.L_x_5407) ;  /* 0x0000010000027945 */ /* 0x000fe20003800000 */
[----:B--2---:R-:W-:-:S13]  /*2ffe0*/  ISETP.NE.AND P0, PT, R24, RZ, PT ;  /* 0x000000ff1800720c */ /* 0x004fda0003f05270 */
[----:B-1----:R-:W-:Y:S05]  /*2fff0*/  @P0 BRA `(.L_x_5408) ;  /* 0x0000000000340947 */ /* 0x002fea0003800000 */
[----:B------:R-:W-:Y:S02]  /*30000*/  R2UR UR4, R4 ;  /* 0x00000000040472ca */ /* 0x000fe400000e0000 */
[----:B------:R-:W-:-:S13]  /*30010*/  R2UR UR5, R5 ;  /* 0x00000000050572ca */ /* 0x000fda00000e0000 */
[----:B------:R-:W2:Y:S01]  /*30020*/  LD.E.64 R8, desc[UR4][R14.64+0x8] ;  /* 0x000008040e087980 */ /* 0x000ea2000c101b00 */
[----:B------:R-:W-:Y:S02]  /*30030*/  R2UR UR6, R4 ;  /* 0x00000000040672ca */ /* 0x000fe400000e0000 */
[----:B------:R-:W-:Y:S01]  /*30040*/  R2UR UR7, R5 ;  /* 0x00000000050772ca */ /* 0x000fe200000e0000 */
[----:B------:R-:W3:-:S12]  /*30050*/  LD.E R21, desc[UR4][R20.64] ;  /* 0x0000000414157980 */ /* 0x000ed8000c101900 */
[----:B--2---:R-:W2:Y:S01]  /*30060*/  LD.E.64 R8, desc[UR6][R8.64] ;  /* 0x0000000608087980 */ /* 0x004ea2000c101b00 */
[----:B---3--:R-:W-:-:S04]  /*30070*/  IMAD R25, R10, 0x40, R21 ;  /* 0x000000400a197824 */ /* 0x008fc800078e0215 */
[----:B--2---:R-:W-:-:S05]  /*30080*/  IMAD.WIDE R24, R25, 0x4, R8 ;  /* 0x0000000419187825 */ /* 0x004fca00078e0208 */
[----:B------:R0:W-:Y:S04]  /*30090*/  ST.E desc[UR4][R24.64], R11 ;  /* 0x0000000b18007985 */ /* 0x0001e8000c101904 */
[----:B------:R-:W2:Y:S04]  /*300a0*/  LD.E.64 R20, desc[UR6][R14.64] ;  /* 0x000000060e147980 */ /* 0x000ea8000c101b00 */
[----:B--2---:R-:W2:Y:S02]  /*300b0*/  LD.E R13, desc[UR4][R20.64+0x4] ;  /* 0x00000404140d7980 */ /* 0x004ea4000c101900 */
[----:B0-2---:R-:W-:-:S13]  /*300c0*/  ISETP.NE.AND P0, PT, R13, RZ, PT ;  /* 0x000000ff0d00720c */ /* 0x005fda0003f05270 */
.L_x_5408:
[----:B------:R-:W-:Y:S05]  /*300d0*/  BSYNC B2 ;  /* 0x0000000000027941 */ /* 0x000fea0003800000 */
.L_x_5407:
[----:B------:R-:W-:Y:S04]  /*300e0*/  BSSY B2, `(.L_x_5409) ;  /* 0x000000d000027945 */ /* 0x000fe80003800000 */
[----:B------:R-:W-:Y:S05]  /*300f0*/  @P0 BRA `(.L_x_5410) ;  /* 0x00000000002c0947 */ /* 0x000fea0003800000 */
        /* <DEDUP_REMOVED lines=8> */
[----:B------:R-:W-:-:S04]  /*30180*/  VIADD R13, R10, 0x8 ;  /* 0x000000080a0d7836 */ /* 0x000fc80000000000 */
[----:B--2---:R-:W-:-:S05]  /*30190*/  IMAD.WIDE R8, R13, 0x4, R8 ;  /* 0x000000040d087825 */ /* 0x004fca00078e0208 */
[----:B------:R0:W-:Y:S02]  /*301a0*/  ST.E desc[UR4][R8.64], R12 ;  /* 0x0000000c08007985 */ /* 0x0001e4000c101904 */
.L_x_5410:
[----:B------:R-:W-:Y:S05]  /*301b0*/  BSYNC B2 ;  /* 0x0000000000027941 */ /* 0x000fea0003800000 */
.L_x_5409:
[----:B0-----:R-:W2:Y:S01]  /*301c0*/  LDL.64 R8, [R7+0x70] ;  /* 0x0000700007087983 */ /* 0x001ea20000100a00 */
[C---:B------:R-:W-:Y:S02]  /*301d0*/  R2UR UR4, R4.reuse ;  /* 0x00000000040472ca */ /* 0x040fe400000e0000 */
[C---:B------:R-:W-:Y:S02]  /*301e0*/  R2UR UR5, R5.reuse ;  /* 0x00000000050572ca */ /* 0x040fe400000e0000 */
[C---:B------:R-:W-:Y:S02]  /*301f0*/  R2UR UR6, R4.reuse ;  /* 0x00000000040672ca */ /* 0x040fe400000e0000 */
[C---:B------:R-:W-:Y:S02]  /*30200*/  R2UR UR7, R5.reuse ;  /* 0x00000000050772ca */ /* 0x040fe400000e0000 */
[----:B------:R-:W-:Y:S02]  /*30210*/  R2UR UR8, R4 ;  /* 0x00000000040872ca */ /* 0x000fe400000e0000 */
[----:B------:R-:W-:-:S05]  /*30220*/  R2UR UR9, R5 ;  /* 0x00000000050972ca */ /* 0x000fca00000e0000 */
[----:B--2---:R-:W2:Y:S04]  /*30230*/  LD.E R10, desc[UR4][R8.64] ;  /* 0x00000004080a7980 */ /* 0x004ea8000c101900 */
[----:B------:R-:W3:Y:S04]  /*30240*/  LD.E R13, desc[UR6][R8.64+0x20] ;  /* 0x00002006080d7980 */ /* 0x000ee8000c101900 */
[----:B------:R-:W4:Y:S04]  /*30250*/  LD.E R20, desc[UR8][R8.64+0x4] ;  /* 0x0000040808147980 */ /* 0x000f28000c101900 */
[----:B------:R-:W4:Y:S04]  /*30260*/  LD.E R57, desc[UR4][R8.64+0x10] ;  /* 0x0000100408397980 */ /* 0x000f28000c101900 */
[----:B------:R-:W4:Y:S01]  /*30270*/  LD.E R56, desc[UR6][R8.64+0x14] ;  /* 0x0000140608387980 */ /* 0x000f22000c101900 */
[C---:B--2---:R-:W-:Y:S01]  /*30280*/  FSETP.NEU.FTZ.AND P0, PT, R10.reuse, -INF , PT ;  /* 0xff8000000a00780b */ /* 0x044fe20003f1d000 */
[----:B---3--:R-:W-:Y:S01]  /*30290*/  FMUL.FTZ R14, R10, R13 ;  /* 0x0000000d0a0e7220 */ /* 0x008fe20000410000 */
[----:B----4-:R-:W-:Y:S01]  /*302a0*/  FSETP.NEU.FTZ.AND P1, PT, R20, -INF , PT ;  /* 0xff8000001400780b */ /* 0x010fe20003f3d000 */
[----:B------:R-:W-:-:S03]  /*302b0*/  FMUL.FTZ R20, R13, R20 ;  /* 0x000000140d147220 */ /* 0x000fc60000410000 */
[----:B------:R-:W-:Y:S02]  /*302c0*/  FSEL R14, R14, RZ, P0 ;  /* 0x000000ff0e0e7208 */ /* 0x000fe40000000000 */
[----:B------:R-:W-:-:S03]  /*302d0*/  FSEL R40, R20, RZ, P1 ;  /* 0x000000ff14287208 */ /* 0x000fc60000800000 */
[-CC-:B------:R-:W-:Y:S01]  /*302e0*/  FFMA.FTZ R10, R29, R13.reuse, -R14.reuse ;  /* 0x0000000d1d0a7223 */ /* 0x180fe2000001080e */
[-CC-:B------:R-:W-:Y:S01]  /*302f0*/  FFMA.FTZ R32, R41, R13.reuse, -R14.reuse ;  /* 0x0000000d29207223 */ /* 0x180fe2000001080e */
[-CC-:B------:R-:W-:Y:S01]  /*30300*/  FFMA.FTZ R28, R37, R13.reuse, -R14.reuse ;  /* 0x0000000d251c7223 */ /* 0x180fe2000001080e */
[-C--:B------:R-:W-:Y:S01]  /*30310*/  FFMA.FTZ R15, R65, R13.reuse, -R14 ;  /* 0x0000000d410f7223 */ /* 0x080fe2000001080e */
[-CC-:B------:R-:W-:Y:S01]  /*30320*/  FFMA.FTZ R41, R31, R13.reuse, -R40.reuse ;  /* 0x0000000d1f297223 */ /* 0x180fe20000010828 */
[-C--:B------:R-:W-:Y:S01]  /*30330*/  FFMA.FTZ R42, R59, R13.reuse, -R40 ;  /* 0x0000000d3b2a7223 */ /* 0x080fe20000010828 */
        /* <DEDUP_REMOVED lines=29> */
[----:B------:R0:W1:Y:S08]  /*30510*/  MUFU.EX2 R13, R15 ;  /* 0x0000000f000d7308 */ /* 0x0000700000000800 */
[----:B------:R2:W-:Y:S01]  /*30520*/  MUFU.EX2 R158, R20 ;  /* 0x00000014009e7308 */ /* 0x0005e20000000800 */
[----:B0-----:R-:W-:-:S07]  /*30530*/  FADD.FTZ R15, R41, R56 ;  /* 0x00000038290f7221 */ /* 0x001fce0000010000 */
[----:B------:R-:W0:Y:S01]  /*30540*/  MUFU.EX2 R43, R43 ;  /* 0x0000002b002b7308 */ /* 0x000e220000000800 */
[----:B--2---:R-:W-:-:S07]  /*30550*/  FADD.FTZ R20, R10, R57 ;  /* 0x000000390a147221 */ /* 0x004fce0000010000 */
[----:B------:R1:W2:Y:S08]  /*30560*/  MUFU.EX2 R27, R21 ;  /* 0x00000015001b7308 */ /* 0x0002b00000000800 */
[----:B------:R-:W3:Y:S01]  /*30570*/  MUFU.EX2 R44, R44 ;  /* 0x0000002c002c7308 */ /* 0x000ee20000000800 */
[----:B-1----:R-:W-:Y:S01]  /*30580*/  FADD.FTZ R21, R13, R20 ;  /* 0x000000140d157221 */ /* 0x002fe20000010000 */
[----:B------:R-:W-:-:S04]  /*30590*/  FADD.FTZ R20, R42, R15 ;  /* 0x0000000f2a147221 */ /* 0x000fc80000010000 */
[----:B0-----:R-:W-:Y:S02]  /*305a0*/  FADD.FTZ R15, R43, R20 ;  /* 0x000000142b0f7221 */ /* 0x001fe40000010000 */
[----:B------:R-:W0:Y:S08]  /*305b0*/  MUFU.EX2 R160, R24 ;  /* 0x0000001800a07308 */ /* 0x000e300000000800 */
[----:B------:R-:W1:Y:S08]  /*305c0*/  MUFU.EX2 R45, R45 ;  /* 0x0000002d002d7308 */ /* 0x000e700000000800 */
[----:B------:R-:W4:Y:S08]  /*305d0*/  MUFU.EX2 R29, R25 ;  /* 0x00000019001d7308 */ /* 0x000f300000000800 */
[----:B------:R-:W4:Y:S08]  /*305e0*/  MUFU.EX2 R46, R46 ;  /* 0x0000002e002e7308 */ /* 0x000f300000000800 */
[----:B------:R2:W-:Y:S08]  /*305f0*/  MUFU.EX2 R39, R14 ;  /* 0x0000000e00277308 */ /* 0x0005f00000000800 */
[----:B------:R-:W4:Y:S01]  /*30600*/  MUFU.EX2 R26, R26 ;  /* 0x0000001a001a7308 */ /* 0x000f220000000800 */
[----:B--2---:R-:W-:-:S04]  /*30610*/  FADD.FTZ R14, R158, R21 ;  /* 0x000000159e0e7221 */ /* 0x004fc80000010000 */
[----:B------:R-:W-:Y:S01]  /*30620*/  FADD.FTZ R21, R27, R14 ;  /* 0x0000000e1b157221 */ /* 0x000fe20000010000 */
[----:B---3--:R-:W-:Y:S02]  /*30630*/  FADD.FTZ R14, R44, R15 ;  /* 0x0000000f2c0e7221 */ /* 0x008fe40000010000 */
[----:B------:R-:W2:Y:S01]  /*30640*/  MUFU.EX2 R47, R47 ;  /* 0x0000002f002f7308 */ /* 0x000ea20000000800 */
[----:B0-----:R-:W-:Y:S01]  /*30650*/  FADD.FTZ R20, R160, R21 ;  /* 0x00000015a0147221 */ /* 0x001fe20000010000 */
[----:B-1----:R-:W-:-:S03]  /*30660*/  FADD.FTZ R15, R45, R14 ;  /* 0x0000000e2d0f7221 */ /* 0x002fc60000010000 */
[----:B----4-:R-:W-:Y:S01]  /*30670*/  FADD.FTZ R21, R29, R20 ;  /* 0x000000141d157221 */ /* 0x010fe20000010000 */
[----:B------:R-:W-:Y:S02]  /*30680*/  FADD.FTZ R14, R46, R15 ;  /* 0x0000000f2e0e7221 */ /* 0x000fe40000010000 */
[----:B------:R-:W0:Y:S01]  /*30690*/  MUFU.EX2 R31, R28 ;  /* 0x0000001c001f7308 */ /* 0x000e220000000800 */
[----:B------:R-:W-:-:S07]  /*306a0*/  FADD.FTZ R20, R26, R21 ;  /* 0x000000151a147221 */ /* 0x000fce0000010000 */
        /* <DEDUP_REMOVED lines=34> */
[----:B------:R-:W-:Y:S01]  /*308d0*/  ST.E desc[UR4][R8.64+0x10], R57 ;  /* 0x0000103908007985 */ /* 0x000fe2000c101904 */
[----:B-1----:R-:W-:-:S05]  /*308e0*/  FADD.FTZ R59, R40, R15 ;  /* 0x0000000f283b7221 */ /* 0x002fca0000010000 */
[----:B------:R0:W-:Y:S04]  /*308f0*/  ST.E desc[UR6][R8.64+0x14], R59 ;  /* 0x0000143b08007985 */ /* 0x0001e8000c101906 */
[----:B------:R-:W2:Y:S01]  /*30900*/  LDL.64 R20, [R7+0x80] ;  /* 0x0000800007147983 */ /* 0x000ea20000100a00 */
[----:B------:R-:W-:Y:S06]  /*30910*/  BAR.SYNC.DEFER_BLOCKING 0xf, 0x100 ;  /* 0x03c4000000007b1d */ /* 0x000fec0000010000 */
[----:B------:R-:W3:Y:S04]  /*30920*/  LDL.64 R14, [R7+0x88] ;  /* 0x00008800070e7983 */ /* 0x000ee80000100a00 */
[----:B--2---:R-:W2:Y:S04]  /*30930*/  LD.E.64 R20, desc[UR4][R20.64+0x10] ;  /* 0x0000100414147980 */ /* 0x004ea8000c101b00 */
[----:B--2---:R-:W2:Y:S04]  /*30940*/  LD.E.64 R24, desc[UR6][R20.64+0x8] ;  /* 0x0000080614187980 */ /* 0x004ea8000c101b00 */
[----:B------:R-:W4:Y:S01]  /*30950*/  LD.E.64 R60, desc[UR4][R20.64] ;  /* 0x00000004143c7980 */ /* 0x000f22000c101b00 */
        /* <DEDUP_REMOVED lines=16> */
[----:B--2---:R-:W-:-:S05]  /*30a60*/  MOV R24, R24 ;  /* 0x0000001800187202 */ /* 0x004fca0000000f00 */
[--C-:B----4-:R-:W-:Y:S02]  /*30a70*/  IMAD R61, R61, 0x2, R24.reuse ;  /* 0x000000023d3d7824 */ /* 0x110fe400078e0218 */
[C---:B0-----:R-:W-:Y:S02]  /*30a80*/  IMAD R8, R60.reuse, 0x2, R24 ;  /* 0x000000023c087824 */ /* 0x041fe400078e0218 */
[----:B------:R-:W-:Y:S01]  /*30a90*/  IMAD R60, R60, 0x2, R61 ;  /* 0x000000023c3c7824 */ /* 0x000fe200078e023d */
[----:B------:R-:W-:Y:S04]  /*30aa0*/  STSM.16.M88.4 [R24], R156 ;  /* 0x0000009c18007844 */ /* 0x000fe80000000200 */
[----:B------:R0:W-:Y:S04]  /*30ab0*/  STSM.16.M88.4 [R8], R160 ;  /* 0x000000a008007844 */ /* 0x0001e80000000200 */
[----:B------:R-:W-:Y:S04]  /*30ac0*/  STSM.16.M88.4 [R61], R164 ;  /* 0x000000a43d007844 */ /* 0x000fe80000000200 */
[----:B------:R1:W-:Y:S04]  /*30ad0*/  STSM.16.M88.4 [R60], R168 ;  /* 0x000000a83c007844 */ /* 0x0003e80000000200 */
[----:B---3--:R-:W2:Y:S04]  /*30ae0*/  LD.E R10, desc[UR4][R14.64] ;  /* 0x000000040e0a7980 */ /* 0x008ea8000c101900 */
[----:B0-----:R-:W3:Y:S04]  /*30af0*/  LD.E R8, desc[UR4][R14.64+0x14] ;  /* 0x000014040e087980 */ /* 0x001ee8000c101900 */
[----:B------:R-:W4:Y:S04]  /*30b00*/  LD.E R36, desc[UR4][R14.64+0x44] ;  /* 0x000044040e247980 */ /* 0x000f28000c101900 */
[----:B------:R-:W4:Y:S01]  /*30b10*/  LD.E R50, desc[UR4][R14.64+0x80] ;  /* 0x000080040e327980 */ /* 0x000f22000c101900 */
[----:B------:R-:W-:-:S02]  /*30b20*/  R2UR UR18, R4 ;  /* 0x00000000041272ca */ /* 0x000fc400000e0000 */
[----:B------:R-:W-:Y:S01]  /*30b30*/  R2UR UR19, R5 ;  /* 0x00000000051372ca */ /* 0x000fe200000e0000 */
[----:B------:R-:W4:Y:S04]  /*30b40*/  LD.E R66, desc[UR4][R14.64+0xc0] ;  /* 0x0000c0040e427980 */ /* 0x000f28000c101900 */
        /* <DEDUP_REMOVED lines=11> */
[----:B------:R-:W4:Y:S01]  /*30c00*/  LD.E R86, desc[UR8][R14.64+0x110] ;  /* 0x000110080e567980 */ /* 0x000f22000c101900 */
[----:B------:R-:W-:-:S02]  /*30c10*/  R2UR UR10, R4 ;  /* 0x00000000040a72ca */ /* 0x000fc400000e0000 */
[C---:B------:R-:W-:Y:S01]  /*30c20*/  R2UR UR11, R5.reuse ;  /* 0x00000000050b72ca */ /* 0x040fe200000e0000 */
[----:B------:R-:W4:Y:S01]  /*30c30*/  LD.E R64, desc[UR18][R14.64+0xb4] ;  /* 0x0000b4120e407980 */ /* 0x000f22000c101900 */
[C---:B------:R-:W-:Y:S02]  /*30c40*/  R2UR UR12, R4.reuse ;  /* 0x00000000040c72ca */ /* 0x040fe400000e0000 */
[C---:B------:R-:W-:Y:S01]  /*30c50*/  R2UR UR13, R5.reuse ;  /* 0x00000000050d72ca */ /* 0x040fe200000e0000 */
[----:B------:R-:W4:Y:S01]  /*30c60*/  LD.E R80, desc[UR18][R14.64+0xf4] ;  /* 0x0000f4120e507980 */ /* 0x000f22000c101900 */
[C---:B------:R-:W-:Y:S02]  /*30c70*/  R2UR UR14, R4.reuse ;  /* 0x00000000040e72ca */ /* 0x040fe400000e0000 */
[----:B------:R-:W-:Y:S02]  /*30c80*/  R2UR UR15, R5 ;  /* 0x00000000050f72ca */ /* 0x000fe400000e0000 */
        /* <DEDUP_REMOVED lines=12> */
[----:B-1----:R-:W4:Y:S04]  /*30d50*/  LD.E R60, desc[UR14][R14.64+0xa4] ;  /* 0x0000a40e0e3c7980 */ /* 0x002f28000c101900 */
        /* <DEDUP_REMOVED lines=9> */
[----:B--2---:R-:W-:-:S05]  /*30df0*/  FMUL.FTZ R9, R11, R10 ;  /* 0x0000000a0b097220 */ /* 0x004fca0000410000 */
[----:B------:R3:W-:Y:S02]  /*30e00*/  ST.E desc[UR4][R14.64], R9 ;  /* 0x000000090e007985 */ /* 0x0007e4000c101904 */
[C---:B---3--:R-:W-:Y:S02]  /*30e10*/  FMUL.FTZ R9, R11.reuse, R8 ;  /* 0x000000080b097220 */ /* 0x048fe40000410000 */
[----:B------:R-:W2:Y:S04]  /*30e20*/  LD.E R8, desc[UR18][R14.64+0x134] ;  /* 0x000134120e087980 */ /* 0x000ea8000c101900 */
[----:B------:R4:W-:Y:S02]  /*30e30*/  ST.E desc[UR4][R14.64+0x14], R9 ;  /* 0x000014090e007985 */ /* 0x0009e4000c101904 */
[----:B----4-:R-:W-:-:S05]  /*30e40*/  FMUL.FTZ R9, R11, R36 ;  /* 0x000000240b097220 */ /* 0x010fca0000410000 */
[----:B------:R0:W-:Y:S02]  /*30e50*/  ST.E desc[UR4][R14.64+0x44], R9 ;  /* 0x000044090e007985 */ /* 0x0001e4000c101904 */
[----:B0-----:R-:W-:-:S05]  /*30e60*/  FMUL.FTZ R9, R11, R50 ;  /* 0x000000320b097220 */ /* 0x001fca0000410000 */
[----:B------:R0:W-:Y:S02]  /*30e70*/  ST.E desc[UR4][R14.64+0x80], R9 ;  /* 0x000080090e007985 */ /* 0x0001e4000c101904 */
[----:B0-----:R-:W-:-:S05]  /*30e80*/  FMUL.FTZ R9, R11, R66 ;  /* 0x000000420b097220 */ /* 0x001fca0000410000 */
[----:B------:R0:W-:Y:S02]  /*30e90*/  ST.E desc[UR4][R14.64+0xc0], R9 ;  /* 0x0000c0090e007985 */ /* 0x0001e4000c101904 */
[----:B0-----:R-:W-:-:S05]  /*30ea0*/  FMUL.FTZ R9, R11, R82 ;  /* 0x000000520b097220 */ /* 0x001fca0000410000 */
[----:B------:R2:W-:Y:S02]  /*30eb0*/  ST.E desc[UR4][R14.64+0x100], R9 ;  /* 0x000100090e007985 */ /* 0x0005e4000c101904 */
[C---:B--2---:R-:W-:Y:S02]  /*30ec0*/  FMUL.FTZ R9, R11.reuse, R8 ;  /* 0x000000080b097220 */ /* 0x044fe40000410000 */
[----:B------:R-:W2:Y:S01]  /*30ed0*/  LD.E R8, desc[UR6][R14.64+0x140] ;  /* 0x000140060e087980 */ /* 0x000ea2000c101900 */
[----:B------:R-:W-:-:S05]  /*30ee0*/  FMUL.FTZ R13, R11, R20 ;  /* 0x000000140b0d7220 */ /* 0x000fca0000410000 */
[----:B------:R0:W-:Y:S02]  /*30ef0*/  ST.E desc[UR6][R14.64+0x4], R13 ;  /* 0x0000040d0e007985 */ /* 0x0001e4000c101906 */
[----:B0-----:R-:W-:-:S05]  /*30f00*/  FMUL.FTZ R13, R11, R34 ;  /* 0x000000220b0d7220 */ /* 0x001fca0000410000 */
        /* <DEDUP_REMOVED lines=22> */
[----:B------:R-:W2:Y:S04]  /*31070*/  LD.E R8, desc[UR6][R14.64+0x150] ;  /* 0x000150060e087980 */ /* 0x000ea8000c101900 */
[----:B------:R2:W-:Y:S02]  /*31080*/  ST.E desc[UR4][R14.64+0x134], R9 ;  /* 0x000134090e007985 */ /* 0x0005e4000c101904 */
[----:B--2---:R-:W-:-:S02]  /*31090*/  FMUL.FTZ R9, R11, R8 ;  /* 0x000000080b097220 */ /* 0x004fc40000410000 */
[----:B------:R-:W2:Y:S04]  /*310a0*/  LD.E R8, desc[UR6][R14.64+0x154] ;  /* 0x000154060e087980 */ /* 0x000ea8000c101900 */
        /* <DEDUP_REMOVED lines=57> */
[----:B------:R2:W-:Y:S01]  /*31440*/  ST.E desc[UR4][R14.64+0x1d4], R21 ;  /* 0x0001d4150e007985 */ /* 0x0005e2000c101904 */
[C---:B------:R-:W-:Y:S01]  /*31450*/  FMUL.FTZ R25, R11.reuse, R26 ;  /* 0x0000001a0b197220 */ /* 0x040fe20000410000 */
[C---:B------:R-:W-:Y:S01]  /*31460*/  FMUL.FTZ R27, R11.reuse, R28 ;  /* 0x0000001c0b1b7220 */ /* 0x040fe20000410000 */
[C---:B------:R-:W-:Y:S01]  /*31470*/  FMUL.FTZ R29, R11.reuse, R30 ;  /* 0x0000001e0b1d7220 */ /* 0x040fe20000410000 */
[----:B------:R-:W-:-:S02]  /*31480*/  FMUL.FTZ R31, R11, R32 ;  /* 0x000000200b1f7220 */ /* 0x000fc40000410000 */
[----:B------:R0:W-:Y:S04]  /*31490*/  ST.E desc[UR10][R14.64+0x20], R25 ;  /* 0x000020190e007985 */ /* 0x0001e8000c10190a */
[----:B------:R1:W-:Y:S04]  /*314a0*/  ST.E desc[UR12][R14.64+0x24], R27 ;  /* 0x0000241b0e007985 */ /* 0x0003e8000c10190c */
[----:B------:R3:W-:Y:S01]  /*314b0*/  ST.E desc[UR14][R14.64+0x30], R29 ;  /* 0x0000301d0e007985 */ /* 0x0007e2000c10190e */
[----:B--2---:R-:W-:-:S03]  /*314c0*/  FMUL.FTZ R21, R11, R8 ;  /* 0x000000080b157220 */ /* 0x004fc60000410000 */
[----:B------:R-:W2:Y:S01]  /*314d0*/  LD.E R8, desc[UR6][R14.64+0x1f4] ;  /* 0x0001f4060e087980 */ /* 0x000ea2000c101900 */
[C---:B0-----:R-:W-:Y:S01]  /*314e0*/  FMUL.FTZ R25, R11.reuse, R40 ;  /* 0x000000280b197220 */ /* 0x041fe20000410000 */
[C---:B-1----:R-:W-:Y:S01]  /*314f0*/  FMUL.FTZ R27, R11.reuse, R42 ;  /* 0x0000002a0b1b7220 */ /* 0x042fe20000410000 */
[C---:B---3--:R-:W-:Y:S01]  /*31500*/  FMUL.FTZ R29, R11.reuse, R44 ;  /* 0x0000002c0b1d7220 */ /* 0x048fe20000410000 */
[----:B------:R0:W-:Y:S04]  /*31510*/  ST.E desc[UR16][R14.64+0x34], R31 ;  /* 0x0000341f0e007985 */ /* 0x0001e8000c101910 */
[----:B------:R1:W-:Y:S01]  /*31520*/  ST.E desc[UR10][R14.64+0x54], R25 ;  /* 0x000054190e007985 */ /* 0x0003e2000c10190a */
[----:B0-----:R-:W-:-:S03]  /*31530*/  FMUL.FTZ R31, R11, R48 ;  /* 0x000000300b1f7220 */ /* 0x001fc60000410000 */
[----:B------:R0:W-:Y:S01]  /*31540*/  ST.E desc[UR12][R14.64+0x60], R27 ;  /* 0x0000601b0e007985 */ /* 0x0001e2000c10190c */
[----:B-1----:R-:W-:-:S03]  /*31550*/  FMUL.FTZ R25, R11, R54 ;  /* 0x000000360b197220 */ /* 0x002fc60000410000 */
[----:B------:R1:W-:Y:S04]  /*31560*/  ST.E desc[UR14][R14.64+0x64], R29 ;  /* 0x0000641d0e007985 */ /* 0x0003e8000c10190e */
[----:B------:R3:W-:Y:S01]  /*31570*/  ST.E desc[UR16][R14.64+0x74], R31 ;  /* 0x0000741f0e007985 */ /* 0x0007e2000c101910 */
[C---:B0-----:R-:W-:Y:S01]  /*31580*/  FMUL.FTZ R27, R11.reuse, R58 ;  /* 0x0000003a0b1b7220 */ /* 0x041fe20000410000 */
[C---:B-1----:R-:W-:Y:S01]  /*31590*/  FMUL.FTZ R29, R11.reuse, R60 ;  /* 0x0000003c0b1d7220 */ /* 0x042fe20000410000 */
[C---:B---3--:R-:W-:Y:S01]  /*315a0*/  FMUL.FTZ R31, R11.reuse, R62 ;  /* 0x0000003e0b1f7220 */ /* 0x048fe20000410000 */
[----:B------:R0:W-:Y:S01]  /*315b0*/  ST.E desc[UR10][R14.64+0x90], R25 ;  /* 0x000090190e007985 */ /* 0x0001e2000c10190a */
[----:B------:R-:W-:-:S03]  /*315c0*/  FMUL.FTZ R33, R11, R64 ;  /* 0x000000400b217220 */ /* 0x000fc60000410000 */
[----:B------:R1:W-:Y:S04]  /*315d0*/  ST.E desc[UR12][R14.64+0xa0], R27 ;  /* 0x0000a01b0e007985 */ /* 0x0003e8000c10190c */
[----:B------:R3:W-:Y:S04]  /*315e0*/  ST.E desc[UR14][R14.64+0xa4], R29 ;  /* 0x0000a41d0e007985 */ /* 0x0007e8000c10190e */
[----:B------:R4:W-:Y:S01]  /*315f0*/  ST.E desc[UR16][R14.64+0xb0], R31 ;  /* 0x0000b01f0e007985 */ /* 0x0009e2000c101910 */
[C---:B0-----:R-:W-:Y:S01]  /*31600*/  FMUL.FTZ R25, R11.reuse, R72 ;  /* 0x000000480b197220 */ /* 0x041fe20000410000 */
[C---:B-1----:R-:W-:Y:S01]  /*31610*/  FMUL.FTZ R27, R11.reuse, R74 ;  /* 0x0000004a0b1b7220 */ /* 0x042fe20000410000 */
[C---:B---3--:R-:W-:Y:S01]  /*31620*/  FMUL.FTZ R29, R11.reuse, R76 ;  /* 0x0000004c0b1d7220 */ /* 0x048fe20000410000 */
[C---:B----4-:R-:W-:Y:S01]  /*31630*/  FMUL.FTZ R31, R11.reuse, R78 ;  /* 0x0000004e0b1f7220 */ /* 0x050fe20000410000 */
[----:B------:R0:W-:Y:S04]  /*31640*/  ST.E desc[UR18][R14.64+0xb4], R33 ;  /* 0x0000b4210e007985 */ /* 0x0001e8000c101912 */
[----:B------:R1:W-:Y:S04]  /*31650*/  ST.E desc[UR10][R14.64+0xd4], R25 ;  /* 0x0000d4190e007985 */ /* 0x0003e8000c10190a */
[----:B------:R3:W-:Y:S04]  /*31660*/  ST.E desc[UR12][R14.64+0xe0], R27 ;  /* 0x0000e01b0e007985 */ /* 0x0007e8000c10190c */
[----:B------:R4:W-:Y:S01]  /*31670*/  ST.E desc[UR14][R14.64+0xe4], R29 ;  /* 0x0000e41d0e007985 */ /* 0x0009e2000c10190e */
[----:B0-----:R-:W-:-:S03]  /*31680*/  FMUL.FTZ R33, R11, R80 ;  /* 0x000000500b217220 */ /* 0x001fc60000410000 */
[----:B------:R0:W-:Y:S01]  /*31690*/  ST.E desc[UR16][R14.64+0xf0], R31 ;  /* 0x0000f01f0e007985 */ /* 0x0001e2000c101910 */
[C---:B-1----:R-:W-:Y:S01]  /*316a0*/  FMUL.FTZ R25, R11.reuse, R88 ;  /* 0x000000580b197220 */ /* 0x042fe20000410000 */
[C---:B---3--:R-:W-:Y:S01]  /*316b0*/  FMUL.FTZ R27, R11.reuse, R90 ;  /* 0x0000005a0b1b7220 */ /* 0x048fe20000410000 */
[C---:B----4-:R-:W-:Y:S01]  /*316c0*/  FMUL.FTZ R29, R11.reuse, R92 ;  /* 0x0000005c0b1d7220 */ /* 0x050fe20000410000 */
[C---:B0-----:R-:W-:Y:S01]  /*316d0*/  FMUL.FTZ R31, R11.reuse, R94 ;  /* 0x0000005e0b1f7220 */ /* 0x041fe20000410000 */
[----:B------:R0:W-:Y:S04]  /*316e0*/  ST.E desc[UR4][R14.64+0x1e0], R9 ;  /* 0x0001e0090e007985 */ /* 0x0001e8000c101904 */
[----:B------:R1:W-:Y:S04]  /*316f0*/  ST.E desc[UR4][R14.64+0x1e4], R13 ;  /* 0x0001e40d0e007985 */ /* 0x0003e8000c101904 */
[----:B0-----:R-:W3:Y:S04]  /*31700*/  LD.E R9, desc[UR6][R14.64+0x8] ;  /* 0x000008060e097980 */ /* 0x001ee8000c101900 */
[----:B-1----:R-:W4:Y:S01]  /*31710*/  LD.E R13, desc[UR6][R14.64+0xc] ;  /* 0x00000c060e0d7980 */ /* 0x002f22000c101900 */
[----:B--2---:R-:W-:-:S05]  /*31720*/  FMUL.FTZ R11, R11, R8 ;  /* 0x000000080b0b7220 */ /* 0x004fca0000410000 */
[----:B------:R0:W-:Y:S04]  /*31730*/  ST.E desc[UR4][R14.64+0x1f4], R11 ;  /* 0x0001f40b0e007985 */ /* 0x0001e8000c101904 */
[----:B0-----:R-:W2:Y:S01]  /*31740*/  LD.E R11, desc[UR6][R14.64+0x18] ;  /* 0x000018060e0b7980 */ /* 0x001ea2000c101900 */
[C---:B---3--:R-:W-:Y:S01]  /*31750*/  FMUL.FTZ R9, R12.reuse, R9 ;  /* 0x000000090c097220 */ /* 0x048fe20000410000 */
[----:B----4-:R-:W-:-:S04]  /*31760*/  FMUL.FTZ R13, R12, R13 ;  /* 0x0000000d0c0d7220 */ /* 0x010fc80000410000 */
        /* <DEDUP_REMOVED lines=60> */
[----:B0-----:R-:W2:Y:S04]  /*31b30*/  LD.E R11, desc[UR6][R14.64+0xbc] ;  /* 0x0000bc060e0b7980 */ /* 0x001ea8000c101900 */
[----:B------:R-:W-:Y:S04]  /*31b40*/  ST.E desc[UR18][R14.64+0xf4], R33 ;  /* 0x0000f4210e007985 */ /* 0x000fe8000c101912 */
[----:B------:R-:W-:Y:S04]  /*31b50*/  ST.E desc[UR10][R14.64+0x114], R25 ;  /* 0x000114190e007985 */ /* 0x000fe8000c10190a */
[----:B------:R-:W-:Y:S04]  /*31b60*/  ST.E desc[UR12][R14.64+0x120], R27 ;  /* 0x0001201b0e007985 */ /* 0x000fe8000c10190c */
[----:B------:R-:W-:Y:S04]  /*31b70*/  ST.E desc[UR14][R14.64+0x124], R29 ;  /* 0x0001241d0e007985 */ /* 0x000fe8000c10190e */
[----:B------:R-:W-:Y:S04]  /*31b80*/  ST.E desc[UR16][R14.64+0x130], R31 ;  /* 0x0001301f0e007985 */ /* 0x000fe8000c101910 */
[----:B------:R-:W-:Y:S01]  /*31b90*/  ST.E desc[UR4][R14.64+0x1f0], R21 ;  /* 0x0001f0150e007985 */ /* 0x000fe2000c101904 */
[C---:B---3--:R-:W-:Y:S01]  /*31ba0*/  FMUL.FTZ R9, R12.reuse, R9 ;  /* 0x000000090c097220 */ /* 0x048fe20000410000 */
[----:B----4-:R-:W-:-:S04]  /*31bb0*/  FMUL.FTZ R13, R12, R13 ;  /* 0x0000000d0c0d7220 */ /* 0x010fc80000410000 */
[----:B------:R0:W-:Y:S04]  /*31bc0*/  ST.E desc[UR4][R14.64+0xac], R9 ;  /* 0x0000ac090e007985 */ /* 0x0001e8000c101904 */
[----:B------:R1:W-:Y:S01]  /*31bd0*/  ST.E desc[UR4][R14.64+0xb8], R13 ;  /* 0x0000b80d0e007985 */ /* 0x0003e2000c101904 */
[----:B--2---:R-:W-:-:S05]  /*31be0*/  FMUL.FTZ R11, R12, R11 ;  /* 0x0000000b0c0b7220 */ /* 0x004fca0000410000 */
[----:B------:R2:W-:Y:S04]  /*31bf0*/  ST.E desc[UR4][R14.64+0xbc], R11 ;  /* 0x0000bc0b0e007985 */ /* 0x0005e8000c101904 */
[----:B0-----:R-:W3:Y:S02]  /*31c00*/  LD.E R9, desc[UR6][R14.64+0xc8] ;  /* 0x0000c8060e097980 */ /* 0x001ee4000c101900 */
[----:B---3--:R-:W-:-:S05]  /*31c10*/  FMUL.FTZ R9, R12, R9 ;  /* 0x000000090c097220 */ /* 0x008fca0000410000 */
[----:B------:R0:W-:Y:S04]  /*31c20*/  ST.E desc[UR4][R14.64+0xc8], R9 ;  /* 0x0000c8090e007985 */ /* 0x0001e8000c101904 */
[----:B-1----:R-:W3:Y:S02]  /*31c30*/  LD.E R13, desc[UR6][R14.64+0xcc] ;  /* 0x0000cc060e0d7980 */ /* 0x002ee4000c101900 */
[----:B---3--:R-:W-:-:S05]  /*31c40*/  FMUL.FTZ R13, R12, R13 ;  /* 0x0000000d0c0d7220 */ /* 0x008fca0000410000 */
[----:B------:R1:W-:Y:S04]  /*31c50*/  ST.E desc[UR4][R14.64+0xcc], R13 ;  /* 0x0000cc0d0e007985 */ /* 0x0003e8000c101904 */
[----:B--2---:R-:W2:Y:S02]  /*31c60*/  LD.E R11, desc[UR6][R14.64+0xd8] ;  /* 0x0000d8060e0b7980 */ /* 0x004ea4000c101900 */
        /* <DEDUP_REMOVED lines=109> */
[----:B------:R-:W-:Y:S04]  /*32340*/  ST.E desc[UR4][R14.64+0x1f8], R21 ;  /* 0x0001f8150e007985 */ /* 0x000fe8000c101904 */
[----:B0-----:R-:W2:Y:S02]  /*32350*/  LD.E R9, desc[UR6][R14.64+0x1fc] ;  /* 0x0001fc060e097980 */ /* 0x001ea4000c101900 */
[----:B--2---:R-:W-:-:S05]  /*32360*/  FMUL.FTZ R25, R12, R9 ;  /* 0x000000090c197220 */ /* 0x004fca0000410000 */
[----:B------:R0:W-:Y:S04]  /*32370*/  ST.E desc[UR4][R14.64+0x1fc], R25 ;  /* 0x0001fc190e007985 */ /* 0x0001e8000c101904 */
[----:B------:R-:W2:Y:S04]  /*32380*/  LDL.64 R8, [R7+0x88] ;  /* 0x0000880007087983 */ /* 0x000ea80000100a00 */
[----:B-1----:R-:W3:Y:S04]  /*32390*/  LDL.64 R12, [R7] ;  /* 0x00000000070c7983 */ /* 0x002ee80000100a00 */
[----:B------:R-:W4:Y:S04]  /*323a0*/  LDL.64 R10, [R7+0x90] ;  /* 0x00009000070a7983 */ /* 0x000f280000100a00 */
[----:B--2---:R-:W2:Y:S04]  /*323b0*/  LD.E R27, desc[UR4][R8.64] ;  /* 0x00000004081b7980 */ /* 0x004ea8000c101900 */
[----:B---3--:R-:W3:Y:S04]  /*323c0*/  LD.E R13, desc[UR6][R12.64] ;  /* 0x000000060c0d7980 */ /* 0x008ee8000c101900 */
[----:B----4-:R-:W3:Y:S04]  /*323d0*/  LD.E.64 R10, desc[UR4][R10.64] ;  /* 0x000000040a0a7980 */ /* 0x010ee8000c101b00 */
[----:B--2---:R1:W-:Y:S04]  /*323e0*/  ST.E desc[UR8][R8.64], R27 ;  /* 0x0000001b08007985 */ /* 0x0043e8000c101908 */
[----:B0-----:R-:W2:Y:S04]  /*323f0*/  LD.E R15, desc[UR10][R8.64+0x4] ;  /* 0x0000040a080f7980 */ /* 0x001ea8000c101900 */
[----:B--2---:R0:W-:Y:S04]  /*32400*/  ST.E desc[UR4][R8.64+0x4], R15 ;  /* 0x0000040f08007985 */ /* 0x0041e8000c101904 */
[----:B------:R-:W2:Y:S04]  /*32410*/  LD.E R21, desc[UR6][R8.64+0x8] ;  /* 0x0000080608157980 */ /* 0x000ea8000c101900 */
[----:B--2---:R2:W-:Y:S04]  /*32420*/  ST.E desc[UR4][R8.64+0x8], R21 ;  /* 0x0000081508007985 */ /* 0x0045e8000c101904 */
[----:B------:R-:W4:Y:S04]  /*32430*/  LD.E R25, desc[UR6][R8.64+0xc] ;  /* 0x00000c0608197980 */ /* 0x000f28000c101900 */
[----:B----4-:R4:W-:Y:S04]  /*32440*/  ST.E desc[UR4][R8.64+0xc], R25 ;  /* 0x00000c1908007985 */ /* 0x0109e8000c101904 */
[----:B-1----:R-:W3:Y:S04]  /*32450*/  LD.E R27, desc[UR6][R8.64+0x10] ;  /* 0x00001006081b7980 */ /* 0x002ee8000c101900 */
[----:B---3--:R1:W-:Y:S04]  /*32460*/  ST.E desc[UR4][R8.64+0x10], R27 ;  /* 0x0000101b08007985 */ /* 0x0083e8000c101904 */
[----:B0-----:R-:W3:Y:S04]  /*32470*/  LD.E R15, desc[UR6][R8.64+0x14] ;  /* 0x00001406080f7980 */ /* 0x001ee8000c101900 */
[----:B---3--:R0:W-:Y:S04]  /*32480*/  ST.E desc[UR4][R8.64+0x14], R15 ;  /* 0x0000140f08007985 */ /* 0x0081e8000c101904 */
[----:B--2---:R-:W2:Y:S04]  /*32490*/  LD.E R21, desc[UR6][R8.64+0x18] ;  /* 0x0000180608157980 */ /* 0x004ea8000c101900 */
[----:B--2---:R2:W-:Y:S04]  /*324a0*/  ST.E desc[UR4][R8.64+0x18], R21 ;  /* 0x0000181508007985 */ /* 0x0045e8000c101904 */
[----:B----4-:R-:W3:Y:S04]  /*324b0*/  LD.E R25, desc[UR6][R8.64+0x1c] ;  /* 0x00001c0608197980 */ /* 0x010ee8000c101900 */
[----:B---3--:R3:W-:Y:S04]  /*324c0*/  ST.E desc[UR4][R8.64+0x1c], R25 ;  /* 0x00001c1908007985 */ /* 0x0087e8000c101904 */
[----:B-1----:R-:W4:Y:S04]  /*324d0*/  LD.E R27, desc[UR6][R8.64+0x20] ;  /* 0x00002006081b7980 */ /* 0x002f28000c101900 */
[----:B----4-:R1:W-:Y:S04]  /*324e0*/  ST.E desc[UR4][R8.64+0x20], R27 ;  /* 0x0000201b08007985 */ /* 0x0103e8000c101904 */
[----:B0-----:R-:W4:Y:S04]  /*324f0*/  LD.E R15, desc[UR6][R8.64+0x24] ;  /* 0x00002406080f7980 */ /* 0x001f28000c101900 */
[----:B----4-:R0:W-:Y:S04]  /*32500*/  ST.E desc[UR4][R8.64+0x24], R15 ;  /* 0x0000240f08007985 */ /* 0x0101e8000c101904 */
[----:B--2---:R-:W2:Y:S04]  /*32510*/  LD.E R21, desc[UR6][R8.64+0x28] ;  /* 0x0000280608157980 */ /* 0x004ea8000c101900 */
[----:B--2---:R2:W-:Y:S04]  /*32520*/  ST.E desc[UR4][R8.64+0x28], R21 ;  /* 0x0000281508007985 */ /* 0x0045e8000c101904 */
[----:B---3--:R-:W3:Y:S04]  /*32530*/  LD.E R25, desc[UR6][R8.64+0x2c] ;  /* 0x00002c0608197980 */ /* 0x008ee8000c101900 */
        /* <DEDUP_REMOVED lines=226> */
[----:B----4-:R-:W-:Y:S04]  /*33360*/  ST.E desc[UR4][R8.64+0x1f0], R27 ;  /* 0x0001f01b08007985 */ /* 0x010fe8000c101904 */
[----:B0-----:R-:W4:Y:S04]  /*33370*/  LD.E R15, desc[UR6][R8.64+0x1f4] ;  /* 0x0001f406080f7980 */ /* 0x001f28000c101900 */
[----:B----4-:R-:W-:Y:S04]  /*33380*/  ST.E desc[UR4][R8.64+0x1f4], R15 ;  /* 0x0001f40f08007985 */ /* 0x010fe8000c101904 */
[----:B--2---:R-:W2:Y:S01]  /*33390*/  LD.E R21, desc[UR6][R8.64+0x1f8] ;  /* 0x0001f80608157980 */ /* 0x004ea2000c101900 */
[----:B------:R-:W-:-:S02]  /*333a0*/  R2UR UR20, R4 ;  /* 0x00000000041472ca */ /* 0x000fc400000e0000 */
[C---:B------:R-:W-:Y:S02]  /*333b0*/  R2UR UR21, R5.reuse ;  /* 0x00000000051572ca */ /* 0x040fe400000e0000 */
[C---:B------:R-:W-:Y:S02]  /*333c0*/  R2UR UR22, R4.reuse ;  /* 0x00000000041672ca */ /* 0x040fe400000e0000 */
[C---:B------:R-:W-:Y:S02]  /*333d0*/  R2UR UR23, R5.reuse ;  /* 0x00000000051772ca */ /* 0x040fe400000e0000 */
[C---:B------:R-:W-:Y:S02]  /*333e0*/  R2UR UR24, R4.reuse ;  /* 0x00000000041872ca */ /* 0x040fe400000e0000 */
[----:B------:R-:W-:Y:S01]  /*333f0*/  R2UR UR25, R5 ;  /* 0x00000000051972ca */ /* 0x000fe200000e0000 */
[----:B--2---:R-:W-:Y:S04]  /*33400*/  ST.E desc[UR4][R8.64+0x1f8], R21 ;  /* 0x0001f81508007985 */ /* 0x004fe8000c101904 */
[----:B---3--:R-:W2:Y:S01]  /*33410*/  LD.E R25, desc[UR6][R8.64+0x1fc] ;  /* 0x0001fc0608197980 */ /* 0x008ea2000c101900 */
[----:B------:R-:W-:-:S02]  /*33420*/  R2UR UR26, R4 ;  /* 0x00000000041a72ca */ /* 0x000fc400000e0000 */
[C---:B------:R-:W-:Y:S02]  /*33430*/  R2UR UR27, R5.reuse ;  /* 0x00000000051b72ca */ /* 0x040fe400000e0000 */
[C---:B------:R-:W-:Y:S02]  /*33440*/  R2UR UR28, R4.reuse ;  /* 0x00000000041c72ca */ /* 0x040fe400000e0000 */
[C---:B------:R-:W-:Y:S02]  /*33450*/  R2UR UR29, R5.reuse ;  /* 0x00000000051d72ca */ /* 0x040fe400000e0000 */
[C---:B------:R-:W-:Y:S02]  /*33460*/  R2UR UR30, R4.reuse ;  /* 0x00000000041e72ca */ /* 0x040fe400000e0000 */
[----:B------:R-:W-:Y:S02]  /*33470*/  R2UR UR31, R5 ;  /* 0x00000000051f72ca */ /* 0x000fe400000e0000 */
        /* <DEDUP_REMOVED lines=22> */
[----:B------:R-:W-:Y:S02]  /*335e0*/  R2UR UR58, R4 ;  /* 0x00000000043a72ca */ /* 0x000fe400000e0000 */
[----:B------:R-:W-:Y:S01]  /*335f0*/  R2UR UR59, R5 ;  /* 0x00000000053b72ca */ /* 0x000fe200000e0000 */
[----:B--2---:R0:W-:Y:S04]  /*33600*/  ST.E desc[UR4][R8.64+0x1fc], R25 ;  /* 0x0001fc1908007985 */ /* 0x0041e8000c101904 */
[----:B------:R-:W2:Y:S04]  /*33610*/  LD.E R24, desc[UR6][R8.64] ;  /* 0x0000000608187980 */ /* 0x000ea8000c101900 */
[----:B------:R-:W2:Y:S04]  /*33620*/  LD.E R26, desc[UR10][R8.64+0x8] ;  /* 0x0000080a081a7980 */ /* 0x000ea8000c101900 */
[----:B0-----:R-:W2:Y:S04]  /*33630*/  LD.E R25, desc[UR8][R8.64+0x4] ;  /* 0x0000040808197980 */ /* 0x001ea8000c101900 */
[----:B------:R-:W2:Y:S04]  /*33640*/  LD.E R27, desc[UR12][R8.64+0xc] ;  /* 0x00000c0c081b7980 */ /* 0x000ea8000c101900 */
        /* <DEDUP_REMOVED lines=123> */
[----:B------:R-:W2:Y:S01]  /*33e00*/  LD.E R151, desc[UR56][R8.64+0x1fc] ;  /* 0x0001fc3808977980 */ /* 0x000ea2000c101900 */
[----:B------:R-:W-:Y:S01]  /*33e10*/  IMAD R10, R13, 0x1000, R10 ;  /* 0x000010000d0a7824 */ /* 0x000fe200078e020a */
[----:B------:R-:W-:-:S04]  /*33e20*/  R2UR UR7, R11 ;  /* 0x000000000b0772ca */ /* 0x000fc800000e0000 */
[----:B------:R-:W-:Y:S02]  /*33e30*/  R2UR UR6, R10 ;  /* 0x000000000a0672ca */ /* 0x000fe400000e0000 */
        /* <DEDUP_REMOVED lines=48> */
[----:B------:R-:W-:Y:S02]  /*34140*/  R2UR UR14, R4 ;  /* 0x00000000040e72ca */ /* 0x000fe400000e0000 */
[----:B------:R-:W-:Y:S01]  /*34150*/  R2UR UR15, R5 ;  /* 0x00000000050f72ca */ /* 0x000fe200000e0000 */
[----:B--2---:R-:W-:-:S06]  /*34160*/  WARPGROUP.ARRIVE ;  /* 0x00000000000079c5 */ /* 0x004fcc0000000000 */
[----:B------:R-:W-:Y:S01]  /*34170*/  HGMMA.64x256x16.F32 R24, R156, gdesc[UR4].tnspB, R24, gsb0 ;  /* 0x43e000049c187df0 */ /* 0x000fe20008000818 */
[----:B------:R-:W-:Y:S02]  /*34180*/  VIADD R12, R10, 0x80 ;  /* 0x000000800a0c7836 */ /* 0x000fe40000000000 */
[----:B------:R-:W-:-:S03]  /*34190*/  IMAD.MOV.U32 R13, RZ, RZ, R11 ;  /* 0x000000ffff0d7224 */ /* 0x000fc600078e000b */
[----:B------:R-:W-:Y:S02]  /*341a0*/  R2UR UR6, R12 ;  /* 0x000000000c0672ca */ /* 0x000fe400000e0000 */
[----:B------:R-:W-:Y:S01]  /*341b0*/  R2UR UR7, R13 ;  /* 0x000000000d0772ca */ /* 0x000fe200000e0000 */
[----:B------:R-:W-:Y:S02]  /*341c0*/  WARPGROUP.DEPBAR.LE gsb0, 0x0 ;  /* 0x00008000000079c5 */ /* 0x000fe40000010000 */
[----:B------:R-:W-:Y:S04]  /*341d0*/  ST.E desc[UR12][R8.64], R24 ;  /* 0x0000001808007985 */ /* 0x000fe8000c10190c */
[----:B------:R-:W-:Y:S04]  /*341e0*/  ST.E desc[UR58][R8.64+0x4], R25 ;  /* 0x0000041908007985 */ /* 0x000fe8000c10193a */
[----:B------:R-:W-:Y:S04]  /*341f0*/  ST.E desc[UR56][R8.64+0x8], R26 ;  /* 0x0000081a08007985 */ /* 0x000fe8000c101938 */
[----:B------:R-:W-:Y:S04]  /*34200*/  ST.E desc[UR10][R8.64+0xc], R27 ;  /* 0x00000c1b08007985 */ /* 0x000fe8000c10190a */
[----:B------:R-:W-:Y:S04]  /*34210*/  ST.E desc[UR8][R8.64+0x10], R28 ;  /* 0x0000101c08007985 */ /* 0x000fe8000c101908 */
[----:B------:R-:W-:Y:S04]  /*34220*/  ST.E desc[UR4][R8.64+0x14], R29 ;  /* 0x0000141d08007985 */ /* 0x000fe8000c101904 */
[----:B------:R-:W-:Y:S04]  /*34230*/  ST.E desc[UR54][R8.64+0x18], R30 ;  /* 0x0000181e08007985 */ /* 0x000fe8000c101936 */
[----:B------:R-:W-:Y:S04]  /*34240*/  ST.E desc[UR52][R8.64+0x1c], R31 ;  /* 0x00001c1f08007985 */ /* 0x000fe8000c101934 */
[----:B------:R-:W-:Y:S01]  /*34250*/  ST.E desc[UR50][R8.64+0x20], R32 ;  /* 0x0000202008007985 */ /* 0x000fe2000c101932 */
[----:B------:R-:W-:-:S03]  /*34260*/  R2UR UR12, R4 ;  /* 0x00000000040c72ca */ /* 0x000fc600000e0000 */
[----:B------:R-:W-:Y:S01]  /*34270*/  ST.E desc[UR48][R8.64+0x24], R33 ;  /* 0x0000242108007985 */ /* 0x000fe2000c101930 */
[----:B------:R-:W-:-:S03]  /*34280*/  R2UR UR13, R5 ;  /* 0x00000000050d72ca */ /* 0x000fc600000e0000 */
[----:B------:R-:W-:Y:S01]  /*34290*/  ST.E desc[UR46][R8.64+0x28], R34 ;  /* 0x0000282208007985 */ /* 0x000fe2000c10192e */
[----:B------:R-:W-:-:S03]  /*342a0*/  R2UR UR58, R4 ;  /* 0x00000000043a72ca */ /* 0x000fc600000e0000 */
[----:B------:R-:W-:Y:S01]  /*342b0*/  ST.E desc[UR44][R8.64+0x2c], R35 ;  /* 0x00002c2308007985 */ /* 0x000fe2000c10192c */
[----:B------:R-:W-:-:S03]  /*342c0*/  R2UR UR59, R5 ;  /* 0x00000000053b72ca */ /* 0x000fc600000e0000 */
[----:B------:R-:W-:Y:S01]  /*342d0*/  ST.E desc[UR42][R8.64+0x30], R36 ;  /* 0x0000302408007985 */ /* 0x000fe2000c10192a */
[C---:B------:R-:W-:Y:S02]  /*342e0*/  R2UR UR56, R4.reuse ;  /* 0x00000000043872ca */ /* 0x040fe400000e0000 */
[C---:B------:R-:W-:Y:S01]  /*342f0*/  R2UR UR57, R5.reuse ;  /* 0x00000000053972ca */ /* 0x040fe200000e0000 */
[----:B------:R-:W-:Y:S01]  /*34300*/  ST.E desc[UR38][R8.64+0x34], R37 ;  /* 0x0000342508007985 */ /* 0x000fe2000c101926 */
[C---:B------:R-:W-:Y:S02]  /*34310*/  R2UR UR10, R4.reuse ;  /* 0x00000000040a72ca */ /* 0x040fe400000e0000 */
[C---:B------:R-:W-:Y:S01]  /*34320*/  R2UR UR11, R5.reuse ;  /* 0x00000000050b72ca */ /* 0x040fe200000e0000 */
[----:B------:R-:W-:Y:S01]  /*34330*/  ST.E desc[UR34][R8.64+0x38], R38 ;  /* 0x0000382608007985 */ /* 0x000fe2000c101922 */
[C---:B------:R-:W-:Y:S02]  /*34340*/  R2UR UR8, R4.reuse ;  /* 0x00000000040872ca */ /* 0x040fe400000e0000 */
[----:B------:R-:W-:Y:S01]  /*34350*/  R2UR UR9, R5 ;  /* 0x00000000050972ca */ /* 0x000fe200000e0000 */
[----:B------:R-:W-:Y:S01]  /*34360*/  ST.E desc[UR32][R8.64+0x3c], R39 ;  /* 0x00003c2708007985 */ /* 0x000fe2000c101920 */
[----:B------:R-:W-:-:S02]  /*34370*/  R2UR UR4, R4 ;  /* 0x00000000040472ca */ /* 0x000fc400000e0000 */
        /* <DEDUP_REMOVED lines=290> */
[----:B------:R-:W-:Y:S02]  /*355a0*/  R2UR UR56, R4 ;  /* 0x00000000043872ca */ /* 0x000fe400000e0000 */
[----:B------:R-:W-:Y:S01]  /*355b0*/  R2UR UR57, R5 ;  /* 0x00000000053972ca */ /* 0x000fe200000e0000 */
        /* <DEDUP_REMOVED lines=14> */
[----:B------:R0:W-:Y:S02]  /*356a0*/  ST.E desc[UR56][R8.64+0x1fc], R151 ;  /* 0x0001fc9708007985 */ /* 0x0001e4000c101938 */
[----:B0-----:R-:W-:-:S06]  /*356b0*/  WARPGROUP.ARRIVE ;  /* 0x00000000000079c5 */ /* 0x001fcc0000000000 */
[----:B------:R-:W-:Y:S01]  /*356c0*/  HGMMA.64x256x16.F32 R24, R160, gdesc[UR4].tnspB, R24, gsb0 ;  /* 0x43e00004a0187df0 */ /* 0x000fe20008000818 */
        /* <DEDUP_REMOVED lines=48> */
[----:B------:R-:W-:Y:S02]  /*359d0*/  R2UR UR14, R4 ;  /* 0x00000000040e72ca */ /* 0x000fe400000e0000 */
[----:B------:R-:W-:Y:S01]  /*359e0*/  R2UR UR15, R5 ;  /* 0x00000000050f72ca */ /* 0x000fe200000e0000 */
        /* <DEDUP_REMOVED lines=391> */
[----:B------:R-:W-:Y:S01]  /*37260*/  VIADD R10, R10, 0x180 ;  /* 0x000001800a0a7836 */ /* 0x000fe20000000000 */
[----:B------:R-:W-:-:S04]  /*37270*/  R2UR UR7, R11 ;  /* 0x000000000b0772ca */ /* 0x000fc800000e0000 */
        /* <DEDUP_REMOVED lines=359> */
[----:B------:R-:W-:Y:S01]  /*388f0*/  R2UR UR25, R5 ;  /* 0x00000000051972ca */ /* 0x000fe200000e0000 */
[----:B------:R-:W-:Y:S02]  /*38900*/  WARPGROUP.DEPBAR.LE gsb0, 0x0 ;  /* 0x00008000000079c5 */ /* 0x000fe40000010000 */
[----:B------:R-:W-:Y:S01]  /*38910*/  ST.E desc[UR4][R8.64], R24 ;  /* 0x0000001808007985 */ /* 0x000fe2000c101904 */
[----:B------:R-:W-:-:S02]  /*38920*/  R2UR UR4, R4 ;  /* 0x00000000040472ca */ /* 0x000fc400000e0000 */
[----:B------:R-:W-:Y:S01]  /*38930*/  R2UR UR5, R5 ;  /* 0x00000000050572ca */ /* 0x000fe200000e0000 */
[----:B------:R-:W-:Y:S04]  /*38940*/  ST.E desc[UR6][R8.64+0x4], R25 ;  /* 0x0000041908007985 */ /* 0x000fe8000c101906 */
[----:B------:R-:W-:Y:S04]  /*38950*/  ST.E desc[UR8][R8.64+0x8], R26 ;  /* 0x0000081a08007985 */ /* 0x000fe8000c101908 */
[----:B------:R-:W-:Y:S01]  /*38960*/  ST.E desc[UR10][R8.64+0xc], R27 ;  /* 0x00000c1b08007985 */ /* 0x000fe2000c10190a */
[----:B------:R-:W-:-:S03]  /*38970*/  R2UR UR6, R4 ;  /* 0x00000000040672ca */ /* 0x000fc600000e0000 */
[----:B------:R-:W-:Y:S01]  /*38980*/  ST.E desc[UR12][R8.64+0x10], R28 ;  /* 0x0000101c08007985 */ /* 0x000fe2000c10190c */
[----:B------:R-:W-:-:S03]  /*38990*/  R2UR UR7, R5 ;  /* 0x00000000050772ca */ /* 0x000fc600000e0000 */
        /* <DEDUP_REMOVED lines=21> */
[C---:B------:R-:W-:Y:S02]  /*38af0*/  R2UR UR20, R4.reuse ;  /* 0x00000000041472ca */ /* 0x040fe400000e0000 */
[----:B------:R-:W-:Y:S01]  /*38b00*/  R2UR UR21, R5 ;  /* 0x00000000051572ca */ /* 0x000fe200000e0000 */
[----:B------:R-:W-:Y:S01]  /*38b10*/  ST.E desc[UR6][R8.64+0x30], R36 ;  /* 0x0000302408007985 */ /* 0x000fe2000c101906 */
[----:B------:R-:W-:-:S02]  /*38b20*/  R2UR UR22, R4 ;  /* 0x00000000041672ca */ /* 0x000fc400000e0000 */
[C---:B------:R-:W-:Y:S02]  /*38b30*/  R2UR UR23, R5.reuse ;  /* 0x00000000051772ca */ /* 0x040fe400000e0000 */
[C---:B------:R-:W-:Y:S02]  /*38b40*/  R2UR UR24, R4.reuse ;  /* 0x00000000041872ca */ /* 0x040fe400000e0000 */
[C---:B------:R-:W-:Y:S02]  /*38b50*/  R2UR UR25, R5.reuse ;  /* 0x00000000051972ca */ /* 0x040fe400000e0000 */
[C---:B------:R-:W-:Y:S02]  /*38b60*/  R2UR UR6, R4.reuse ;  /* 0x00000000040672ca */ /* 0x040fe400000e0000 */
[----:B------:R-:W-:Y:S01]  /*38b70*/  R2UR UR7, R5 ;  /* 0x00000000050772ca */ /* 0x000fe200000e0000 */
[----:B------:R-:W-:Y:S01]  /*38b80*/  ST.E desc[UR8][R8.64+0x34], R37 ;  /* 0x0000342508007985 */ /* 0x000fe2000c101908 */
[----:B------:R-:W-:-:S02]  /*38b90*/  R2UR UR8, R4 ;  /* 0x00000000040872ca */ /* 0x000fc400000e0000 */
[----:B------:R-:W-:Y:S01]  /*38ba0*/  R2UR UR9, R5 ;  /* 0x00000000050972ca */ /* 0x000fe200000e0000 */
        /* <DEDUP_REMOVED lines=28> */
[C---:B------:R-:W-:Y:S01]  /*38d70*/  R2UR UR21, R5.reuse ;  /* 0x00000000051572ca */ /* 0x040fe200000e0000 */
[----:B------:R-:W-:Y:S01]  /*38d80*/  ST.E desc[UR4][R8.64+0x64], R49 ;  /* 0x0000643108007985 */ /* 0x000fe2000c101904 */
[C---:B------:R-:W-:Y:S02]  /*38d90*/  R2UR UR22, R4.reuse ;  /* 0x00000000041672ca */ /* 0x040fe400000e0000 */
[C---:B------:R-:W-:Y:S01]  /*38da0*/  R2UR UR23, R5.reuse ;  /* 0x00000000051772ca */ /* 0x040fe200000e0000 */
[----:B------:R-:W-:Y:S01]  /*38db0*/  ST.E desc[UR6][R8.64+0x68], R50 ;  /* 0x0000683208007985 */ /* 0x000fe2000c101906 */
[C---:B------:R-:W-:Y:S02]  /*38dc0*/  R2UR UR24, R4.reuse ;  /* 0x00000000041872ca */ /* 0x040fe400000e0000 */
[----:B------:R-:W-:Y:S02]  /*38dd0*/  R2UR UR25, R5 ;  /* 0x00000000051972ca */ /* 0x000fe400000e0000 */
[----:B------:R-:W-:-:S02]  /*38de0*/  R2UR UR4, R4 ;  /* 0x00000000040472ca */ /* 0x000fc400000e0000 */
[C---:B------:R-:W-:Y:S02]  /*38df0*/  R2UR UR5, R5.reuse ;  /* 0x00000000050572ca */ /* 0x040fe400000e0000 */
[C---:B------:R-:W-:Y:S02]  /*38e00*/  R2UR UR6, R4.reuse ;  /* 0x00000000040672ca */ /* 0x040fe400000e0000 */
        /* <DEDUP_REMOVED lines=9> */
[----:B------:R-:W-:Y:S04]  /*38ea0*/  ST.E desc[UR20][R8.64+0x84], R57 ;  /* 0x0000843908007985 */ /* 0x000fe8000c101914 */
[----:B------:R-:W-:Y:S04]  /*38eb0*/  ST.E desc[UR22][R8.64+0x88], R58 ;  /* 0x0000883a08007985 */ /* 0x000fe8000c101916 */
[----:B------:R-:W-:Y:S01]  /*38ec0*/  ST.E desc[UR24][R8.64+0x8c], R59 ;  /* 0x00008c3b08007985 */ /* 0x000fe2000c101918 */
[----:B------:R-:W-:-:S03]  /*38ed0*/  R2UR UR10, R4 ;  /* 0x00000000040a72ca */ /* 0x000fc600000e0000 */
[----:B------:R-:W-:Y:S01]  /*38ee0*/  ST.E desc[UR4][R8.64+0x90], R60 ;  /* 0x0000903c08007985 */ /* 0x000fe2000c101904 */
[C---:B------:R-:W-:Y:S02]  /*38ef0*/  R2UR UR4, R4.reuse ;  /* 0x00000000040472ca */ /* 0x040fe400000e0000 */
[C---:B------:R-:W-:Y:S01]  /*38f00*/  R2UR UR5, R5.reuse ;  /* 0x00000000050572ca */ /* 0x040fe200000e0000 */
[----:B------:R-:W-:Y:S01]  /*38f10*/  ST.E desc[UR6][R8.64+0x94], R61 ;  /* 0x0000943d08007985 */ /* 0x000fe2000c101906 */
        /* <DEDUP_REMOVED lines=267> */
[----:B------:R-:W2:Y:S01]  /*39fd0*/  LD.E R21, desc[UR28][R8.64+0x1fc] ;  /* 0x0001fc1c08157980 */ /* 0x000ea2000c101900 */
[----:B------:R-:W-:-:S02]  /*39fe0*/  R2UR UR6, R4 ;  /* 0x00000000040672ca */ /* 0x000fc400000e0000 */
[C---:B------:R-:W-:Y:S02]  /*39ff0*/  R2UR UR7, R5.reuse ;  /* 0x00000000050772ca */ /* 0x040fe400000e0000 */
[----:B------:R-:W-:Y:S02]  /*3a000*/  R2UR UR4, R4 ;  /* 0x00000000040472ca */ /* 0x000fe400000e0000 */
[----:B------:R-:W-:-:S09]  /*3a010*/  R2UR UR5, R5 ;  /* 0x00000000050572ca */ /* 0x000fd200000e0000 */
[----:B--2---:R0:W-:Y:S04]  /*3a020*/  ST.E desc[UR6][R8.64+0x1fc], R21 ;  /* 0x0001fc1508007985 */ /* 0x0041e8000c101906 */
[----:B------:R-:W2:Y:S01]  /*3a030*/  LD.E R11, desc[UR4][R8.64] ;  /* 0x00000004080b7980 */ /* 0x000ea2000c101900 */
[C---:B------:R-:W-:Y:S02]  /*3a040*/  R2UR UR4, R4.reuse ;  /* 0x00000000040472ca */ /* 0x040fe400000e0000 */
        /* <DEDUP_REMOVED lines=10> */
[----:B------:R-:W3:Y:S01]  /*3a0f0*/  LD.E R15, desc[UR6][R8.64+0x8] ;  /* 0x00000806080f7980 */ /* 0x000ee2000c101900 */
[C---:B------:R-:W-:Y:S02]  /*3a100*/  R2UR UR4, R4.reuse ;  /* 0x00000000040472ca */ /* 0x040fe400000e0000 */
[C---:B------:R-:W-:Y:S02]  /*3a110*/  R2UR UR5, R5.reuse ;  /* 0x00000000050572ca */ /* 0x040fe400000e0000 */
[----:B------:R-:W-:Y:S02]  /*3a120*/  R2UR UR6, R4 ;  /* 0x00000000040672ca */ /* 0x000fe400000e0000 */
[----:B------:R-:W-:-:S09]  /*3a130*/  R2UR UR7, R5 ;  /* 0x00000000050772ca */ /* 0x000fd200000e0000 */
[----:B---3--:R3:W-:Y:S04]  /*3a140*/  ST.E desc[UR4][R8.64+0x8], R15 ;  /* 0x0000080f08007985 */ /* 0x0087e8000c101904 */
[----:B0-----:R-:W4:Y:S01]  /*3a150*/  LD.E R21, desc[UR6][R8.64+0xc] ;  /* 0x00000c0608157980 */ /* 0x001f22000c101900 */
[C---:B------:R-:W-:Y:S02]  /*3a160*/  R2UR UR4, R4.reuse ;  /* 0x00000000040472ca */ /* 0x040fe400000e0000 */
[C---:B------:R-:W-:Y:S02]  /*3a170*/  R2UR UR5, R5.reuse ;  /* 0x00000000050572ca */ /* 0x040fe400000e0000 */
[----:B------:R-:W-:Y:S02]  /*3a180*/  R2UR UR6, R4 ;  /* 0x00000000040672ca */ /* 0x000fe400000e0000 */
[----:B------:R-:W-:-:S09]  /*3a190*/  R2UR UR7, R5 ;  /* 0x00000000050772ca */ /* 0x000fd200000e0000 */
[----:B----4-:R0:W-:Y:S04]  /*3a1a0*/  ST.E desc[UR4][R8.64+0xc], R21 ;  /* 0x00000c1508007985 */ /* 0x0101e8000c101904 */
[----:B-1----:R-:W4:Y:S01]  /*3a1b0*/  LD.E R11, desc[UR6][R8.64+0x10] ;  /* 0x00001006080b7980 */ /* 0x002f22000c101900 */
[C---:B------:R-:W-:Y:S02]  /*3a1c0*/  R2UR UR4, R4.reuse ;  /* 0x00000000040472ca */ /* 0x040fe400000e0000 */
[C---:B------:R-:W-:Y:S02]  /*3a1d0*/  R2UR UR5, R5.reuse ;  /* 0x00000000050572ca */ /* 0x040fe400000e0000 */
[----:B------:R-:W-:Y:S02]  /*3a1e0*/  R2UR UR6, R4 ;  /* 0x00000000040672ca */ /* 0x000fe400000e0000 */
[----:B------:R-:W-:-:S09]  /*3a1f0*/  R2UR UR7, R5 ;  /* 0x00000000050772ca */ /* 0x000fd200000e0000 */
[----:B----4-:R1:W-:Y:S04]  /*3a200*/  ST.E desc[UR4][R8.64+0x10], R11 ;  /* 0x0000100b08007985 */ /* 0x0103e8000c101904 */
[----:B--2---:R-:W2:Y:S01]  /*3a210*/  LD.E R13, desc[UR6][R8.64+0x14] ;  /* 0x00001406080d7980 */ /* 0x004ea2000c101900 */
[C---:B------:R-:W-:Y:S02]  /*3a220*/  R2UR UR4, R4.reuse ;  /* 0x00000000040472ca */ /* 0x040fe400000e0000 */
[C---:B------:R-:W-:Y:S02]  /*3a230*/  R2UR UR5, R5.reuse ;  /* 0x00000000050572ca */ /* 0x040fe400000e0000 */
[----:B------:R-:W-:Y:S02]  /*3a240*/  R2UR UR6, R4 ;  /* 0x00000000040672ca */ /* 0x000fe400000e0000 */
[----:B------:R-:W-:-:S09]  /*3a250*/  R2UR UR7, R5 ;  /* 0x00000000050772ca */ /* 0x000fd200000e0000 */
[----:B--2---:R2:W-:Y:S04]  /*3a260*/  ST.E desc[UR4][R8.64+0x14], R13 ;  /* 0x0000140d08007985 */ /* 0x0045e8000c101904 */
[----:B---3--:R-:W3:Y:S01]  /*3a270*/  LD.E R15, desc[UR6][R8.64+0x18] ;  /* 0x00001806080f7980 */ /* 0x008ee2000c101900 */
        /* <DEDUP_REMOVED lines=694> */
[----:B--2---:R-:W-:Y:S04]  /*3cde0*/  ST.E desc[UR4][R8.64+0x1e4], R13 ;  /* 0x0001e40d08007985 */ /* 0x004fe8000c101904 */
[----:B---3--:R-:W2:Y:S01]  /*3cdf0*/  LD.E R15, desc[UR6][R8.64+0x1e8] ;  /* 0x0001e806080f7980 */ /* 0x008ea2000c101900 */
[C---:B------:R-:W-:Y:S02]  /*3ce00*/  R2UR UR4, R4.reuse ;  /* 0x00000000040472ca */ /* 0x040fe400000e0000 */
[C---:B------:R-:W-:Y:S02]  /*3ce10*/  R2UR UR5, R5.reuse ;  /* 0x00000000050572ca */ /* 0x040fe400000e0000 */
[----:B------:R-:W-:Y:S02]  /*3ce20*/  R2UR UR6, R4 ;  /* 0x00000000040672ca */ /* 0x000fe400000e0000 */
[----:B------:R-:W-:-:S09]  /*3ce30*/  R2UR UR7, R5 ;  /* 0x00000000050772ca */ /* 0x000fd200000e0000 */
[----:B--2---:R2:W-:Y:S04]  /*3ce40*/  ST.E desc[UR4][R8.64+0x1e8], R15 ;  /* 0x0001e80f08007985 */ /* 0x0045e8000c101904 */
[----:B0-----:R-:W3:Y:S01]  /*3ce50*/  LD.E R21, desc[UR6][R8.64+0x1ec] ;  /* 0x0001ec0608157980 */ /* 0x001ee2000c101900 */
[C---:B------:R-:W-:Y:S02]  /*3ce60*/  R2UR UR4, R4.reuse ;  /* 0x00000000040472ca */ /* 0x040fe400000e0000 */
[C---:B------:R-:W-:Y:S02]  /*3ce70*/  R2UR UR5, R5.reuse ;  /* 0x00000000050572ca */ /* 0x040fe400000e0000 */
[----:B------:R-:W-:Y:S02]  /*3ce80*/  R2UR UR6, R4 ;  /* 0x00000000040672ca */ /* 0x000fe400000e0000 */
[----:B------:R-:W-:-:S09]  /*3ce90*/  R2UR UR7, R5 ;  /* 0x00000000050772ca */ /* 0x000fd200000e0000 */
[----:B---3--:R-:W-:Y:S04]  /*3cea0*/  ST.E desc[UR4][R8.64+0x1ec], R21 ;  /* 0x0001ec1508007985 */ /* 0x008fe8000c101904 */
[----:B-1----:R-:W3:Y:S01]  /*3ceb0*/  LD.E R11, desc[UR6][R8.64+0x1f0] ;  /* 0x0001f006080b7980 */ /* 0x002ee2000c101900 */
[C---:B------:R-:W-:Y:S02]  /*3cec0*/  R2UR UR4, R4.reuse ;  /* 0x00000000040472ca */ /* 0x040fe400000e0000 */
[C---:B------:R-:W-:Y:S02]  /*3ced0*/  R2UR UR5, R5.reuse ;  /* 0x00000000050572ca */ /* 0x040fe400000e0000 */
[----:B------:R-:W-:Y:S02]  /*3cee0*/  R2UR UR6, R4 ;  /* 0x00000000040672ca */ /* 0x000fe400000e0000 */
[----:B------:R-:W-:-:S09]  /*3cef0*/  R2UR UR7, R5 ;  /* 0x00000000050772ca */ /* 0x000fd200000e0000 */
[----:B---3--:R0:W-:Y:S04]  /*3cf00*/  ST.E desc[UR4][R8.64+0x1f0], R11 ;  /* 0x0001f00b08007985 */ /* 0x0081e8000c101904 */
[----:B------:R-:W3:Y:S01]  /*3cf10*/  LD.E R25, desc[UR6][R8.64+0x1f4] ;  /* 0x0001f40608197980 */ /* 0x000ee2000c101900 */
[C---:B------:R-:W-:Y:S02]  /*3cf20*/  R2UR UR4, R4.reuse ;  /* 0x00000000040472ca */ /* 0x040fe400000e0000 */
[C---:B------:R-:W-:Y:S02]  /*3cf30*/  R2UR UR5, R5.reuse ;  /* 0x00000000050572ca */ /* 0x040fe400000e0000 */
[----:B------:R-:W-:Y:S02]  /*3cf40*/  R2UR UR6, R4 ;  /* 0x00000000040672ca */ /* 0x000fe400000e0000 */
[----:B------:R-:W-:-:S09]  /*3cf50*/  R2UR UR7, R5 ;  /* 0x00000000050772ca */ /* 0x000fd200000e0000 */
[----:B---3--:R1:W-:Y:S04]  /*3cf60*/  ST.E desc[UR4][R8.64+0x1f4], R25 ;  /* 0x0001f41908007985 */ /* 0x0083e8000c101904 */
[----:B--2---:R-:W2:Y:S01]  /*3cf70*/  LD.E R15, desc[UR6][R8.64+0x1f8] ;  /* 0x0001f806080f7980 */ /* 0x004ea2000c101900 */
[----:B------:R-:W-:Y:S02]  /*3cf80*/  R2UR UR4, R4 ;  /* 0x00000000040472ca */ /* 0x000fe400000e0000 */
[----:B------:R-:W-:-:S13]  /*3cf90*/  R2UR UR5, R5 ;  /* 0x00000000050572ca */ /* 0x000fda00000e0000 */
[----:B--2---:R1:W-:Y:S01]  /*3cfa0*/  ST.E desc[UR4][R8.64+0x1f8], R15 ;  /* 0x0001f80f08007985 */ /* 0x0043e2000c101904 */
[----:B------:R-:W-:Y:S01]  /*3cfb0*/  @!PT LDS RZ, [RZ] ;  /* 0x00000000fffff984 */ /* 0x000fe20000000800 */
[----:B------:R-:W-:Y:S01]  /*3cfc0*/  @!PT LDS RZ, [RZ] ;  /* 0x00000000fffff984 */ /* 0x000fe20000000800 */
[----:B------:R-:W-:Y:S01]  /*3cfd0*/  @!PT LDS RZ, [RZ] ;  /* 0x00000000fffff984 */ /* 0x000fe20000000800 */
[----:B------:R-:W-:Y:S01]  /*3cfe0*/  @!PT LDS RZ, [RZ] ;  /* 0x00000000fffff984 */ /* 0x000fe20000000800 */
[----:B------:R2:W-:Y:S06]  /*3cff0*/  MEMBAR.ALL.CTA ;  /* 0x0000000000007992 */ /* 0x0005ec0000008000 */
[----:B--2---:R-:W2:Y:S02]  /*3d000*/  FENCE.VIEW.ASYNC.S ;  /* 0x00000000000073c6 */ /* 0x004ea40000000000 */
[----:B--2---:R-:W-:Y:S02]  /*3d010*/  NOP ;  /* 0x0000000000007918 */ /* 0x004fe40000000000 */
[----:B------:R-:W2:Y:S01]  /*3d020*/  LDL.64 R12, [R7+0x40] ;  /* 0x00004000070c7983 */ /* 0x000ea20000100a00 */
[----:B------:R-:W-:-:S02]  /*3d030*/  R2UR UR4, R4 ;  /* 0x00000000040472ca */ /* 0x000fc400000e0000 */
[----:B------:R-:W-:Y:S01]  /*3d040*/  R2UR UR5, R5 ;  /* 0x00000000050572ca */ /* 0x000fe200000e0000 */
[----:B------:R-:W-:Y:S06]  /*3d050*/  BAR.ARV 0xe, 0x100 ;  /* 0x0384000000007b1d */ /* 0x000fec0000002000 */
[----:B0-----:R-:W3:Y:S06]  /*3d060*/  LDL.64 R10, [R7] ;  /* 0x00000000070a7983 */ /* 0x001eec0000100a00 */
[----:B--2---:R-:W2:Y:S01]  /*3d070*/  LD.E R14, desc[UR4][R12.64] ;  /* 0x000000040c0e7980 */ /* 0x004ea2000c101900 */
[----:B------:R-:W-:-:S02]  /*3d080*/  R2UR UR4, R4 ;  /* 0x00000000040472ca */ /* 0x000fc400000e0000 */
[----:B------:R-:W-:Y:S01]  /*3d090*/  R2UR UR5, R5 ;  /* 0x00000000050572ca */ /* 0x000fe200000e0000 */
[----:B------:R-:W-:-:S12]  /*3d0a0*/  BSSY B2, `(.L_x_5411) ;  /* 0x0000006000027945 */ /* 0x000fd80003800000 */
[----:B---3--:R1:W5:Y:S01]  /*3d0b0*/  LD.E R10, desc[UR4][R10.64] ;  /* 0x000000040a0a7980 */ /* 0x008362000c101900 */
[----:B--2---:R-:W-:-:S04]  /*3d0c0*/  LOP3.LUT R14, R14, 0x1, RZ, 0xfc, !PT ;  /* 0x000000010e0e7812 */ /* 0x004fc800078efcff */
[----:B------:R-:W-:-:S13]  /*3d0d0*/  ISETP.NE.AND P0, PT, R14, 0x3, PT ;  /* 0x000000030e00780c */ /* 0x000fda0003f05270 */
[----:B-1----:R-:W-:Y:S05]  /*3d0e0*/  @!P0 BRA `(.L_x_5412) ;  /* 0x0000000000048947 */ /* 0x002fea0003800000 */
[----:B------:R-:W-:Y:S01]  /*3d0f0*/  BPT.TRAP 0x1 ;  /* 0x000000040000795c */ /* 0x000fe20000300000 */
.L_x_5412:
[----:B------:R-:W-:Y:S05]  /*3d100*/  BSYNC B2 ;  /* 0x0000000000027941 */ /* 0x000fea0003800000 */
.L_x_5411:
        /* <DEDUP_REMOVED lines=9> */
[----:B------:R0:W-:Y:S02]  /*3d1a0*/  SYNCS.ARRIVE.TRANS64.RED.A1T0 RZ, [R7+URZ], RZ ;  /* 0x000000ff07ff79a7 */ /* 0x0001e4000810043f */
[----:B0-----:R-:W-:-:S04]  /*3d1b0*/  IMAD.MOV.U32 R7, RZ, RZ, 0x0 ;  /* 0x00000000ff077424 */ /* 0x001fc800078e00ff */
[----:B------:R-:W-:Y:S05]  /*3d1c0*/  RET.REL.NODEC R6 `(_ZN7cutlass13device_kernelIN5flash11enable_sm90INS1_16FlashAttnFwdSm90INS1_25CollectiveMainloopFwdSm90ILi2EN4cute5tupleIJNS5_1CILi1EEES8_S8_EEENS6_IJNS7_ILi64EEESA_SA_EEELi512ENS_6half_tEfNS_4arch4Sm90ELb0ELb1ELb0ELb0ELb1ELb0ELb1ELb0ELb0ELb1ELb1ELb0EEENS1_21CollectiveEpilogueFwdINS6_IJSA_NS7_ILi512EEESA_EEES9_SC_SE_Li256ELb0ELb1ELb1ELb0EEENS1_19SingleTileSchedulerILb0ELb1ELb1ELi64EEEEEEEEEvNT_6ParamsE) ;  /* 0xfffffc2c068c7950 */ /* 0x000fea0003c3ffff */
.L_x_5383:
[----:B0-----:R0:W1:Y:S02]  /*3d1d0*/  SYNCS.PHASECHK.TRANS64.TRYWAIT P0, [R11+URZ], R20 ;  /* 0x000000140b0075a7 */ /* 0x001064000800017f */
[----:B-1----:R-:W-:Y:S05]  /*3d1e0*/  @!P0 NANOSLEEP.SYNCS 0x989680 ;  /* 0x009896800000895d */ /* 0x002fea0003900000 */
[----:B------:R-:W1:Y:S02]  /*3d1f0*/  @!P0 SYNCS.PHASECHK.TRANS64 P0, [R11+URZ], R20 ;  /* 0x000000140b0085a7 */ /* 0x000e64000800007f */
[----:B-1----:R-:W-:Y:S05]  /*3d200*/  @!P0 BRA `(.L_x_5383) ;  /* 0xfffffffc00f08947 */ /* 0x002fea000383ffff */
[----:B------:R-:W-:Y:S05]  /*3d210*/  BRA `(.L_x_5382) ;  /* 0xfffffee800c47947 */ /* 0x000fea000383ffff */
.L_x_5390:
[----:B0-----:R0:W1:Y:S02]  /*3d220*/  SYNCS.PHASECHK.TRANS64.TRYWAIT P0, [R20+URZ], R21 ;  /* 0x00000015140075a7 */ /* 0x001064000800017f */
[----:B-1----:R-:W-:Y:S05]  /*3d230*/  @!P0 NANOSLEEP.SYNCS 0x989680 ;  /* 0x009896800000895d */ /* 0x002fea0003900000 */
[----:B------:R-:W1:Y:S02]  /*3d240*/  @!P0 SYNCS.PHASECHK.TRANS64 P0, [R20+URZ], R21 ;  /* 0x00000015140085a7 */ /* 0x000e64000800007f */
[----:B-1----:R-:W-:Y:S05]  /*3d250*/  @!P0 BRA `(.L_x_5390) ;  /* 0xfffffffc00f08947 */ /* 0x002fea000383ffff */
[----:B------:R-:W-:Y:S05]  /*3d260*/  BRA `(.L_x_5389) ;  /* 0xfffffef000987947 */ /* 0x000fea000383ffff */
.L_x_5413:
        /* <DEDUP_REMOVED lines=9> */
.L_x_15646:


//--------------------- .text._ZN7cutlass13device_kernelIN5flash11enable_sm90INS1_16FlashAttnFwdSm90INS1_25CollectiveMainloopFwdSm90ILi2EN4cute5tupleIJNS5_1CILi1EEES8_S8_EEENS6_IJNS7_ILi64EEESA_SA_EEELi512ENS_6half_tEfNS_4arch4Sm90ELb0ELb1ELb0ELb1ELb1ELb0ELb0ELb0ELb0ELb1ELb1ELb0EEENS1_21CollectiveEpilogueFwdINS6_IJSA_NS7_ILi512EEESA_EEES9_SC_SE_Li256ELb1ELb1ELb1ELb0EEENS1_36VarlenDynamicPersistentTileSchedulerILi64ELi64ELi256ELi128ELb1ELb1ELb1ELb1ELb0ELb1EEEEEEEEEvNT_6ParamsE --------------------------
	.section	.text._ZN7cutlass13device_kernelIN5flash11enable_sm90INS1_16FlashAttnFwdSm90INS1_25CollectiveMainloopFwdSm90ILi2EN4cute5tupleIJNS5_1CILi1EEES8_S8_EEENS6_IJNS7_ILi64EEESA_SA_EEELi512ENS_6half_tEfNS_4arch4Sm90ELb0ELb1ELb0ELb1ELb1ELb0ELb0ELb0ELb0ELb1ELb1ELb0EEENS1_21CollectiveEpilogueFwdINS6_IJSA_NS7_ILi512EEESA_EEES9_SC_SE_Li256ELb1ELb1ELb1ELb0EEENS1_36VarlenDynamicPersistentTileSchedulerILi64ELi64ELi256ELi128ELb1ELb1ELb1ELb1ELb0ELb1EEEEEEEEEvNT_6ParamsE,"ax",@progbits
	.align	128
.text._ZN7cutlass13device_kernelIN5flash11enable_sm90INS1_16FlashAttnFwdSm90INS1_25CollectiveMainloopFwdSm90ILi2EN4cute5tupleIJNS5_1CILi1EEES8_S8_EEENS6_IJNS7_ILi64EEESA_SA_EEELi512ENS_6half_tEfNS_4arch4Sm90ELb0ELb1ELb0ELb1ELb1ELb0ELb0ELb0ELb0ELb1ELb1ELb0EEENS1_21CollectiveEpilogueFwdINS6_IJSA_NS7_ILi512EEESA_EEES9_SC_SE_Li256ELb1ELb1ELb1ELb0EEENS1_36VarlenDynamicPersistentTileSchedulerILi64ELi64ELi256ELi128ELb1ELb1ELb1ELb1ELb0ELb1EEEEEEEEEvNT_6ParamsE:
        .type           _ZN7cutlass13device_kernelIN5flash11enable_sm90INS1_16FlashAttnFwdSm90INS1_25CollectiveMainloopFwdSm90ILi2EN4cute5tupleIJNS5_1CILi1EEES8_S8_EEENS6_IJNS7_ILi64EEESA_SA_EEELi512ENS_6half_tEfNS_4arch4Sm90ELb0ELb1ELb0ELb1ELb1ELb0ELb0ELb0ELb0ELb1ELb1ELb0EEENS1_21CollectiveEpilogueFwdINS6_IJSA_NS7_ILi512EEESA_EEES9_SC_SE_Li256ELb1ELb1ELb1ELb0EEENS1_36VarlenDynamicPersistentTileSchedulerILi64ELi64ELi256ELi128ELb1ELb1ELb1ELb1ELb0ELb1EEEEEEEEEvNT_6ParamsE,@function
        .size           _ZN7cutlass13device_kernelIN5flash11enable_sm90INS1_16FlashAttnFwdSm90INS1_25CollectiveMainloopFwdSm90ILi2EN4cute5tupleIJNS5_1CILi1EEES8_S8_EEENS6_IJNS7_ILi64EEESA_SA_EEELi512ENS_6half_tEfNS_4arch4Sm90ELb0ELb1ELb0ELb1ELb1ELb0ELb0ELb0ELb0ELb1ELb1ELb0EEENS1_21CollectiveEpilogueFwdINS6_IJSA_NS7_ILi512EEESA_EEES9_SC_SE_Li256ELb1ELb1ELb1ELb0EEENS1_36VarlenDynamicPersistentTileSchedulerILi64ELi64ELi256ELi128ELb1ELb1ELb1ELb1ELb0ELb1EEEEEEEEEvNT_6ParamsE,(.L_x_15648 - _ZN7cutlass13device_kernelIN5flash11enable_sm90INS1_16FlashAttnFwdSm90INS1_25CollectiveMainloopFwdSm90ILi2EN4cute5tupleIJNS5_1CILi1EEES8_S8_EEENS6_IJNS7_ILi64EEESA_SA_EEELi512ENS_6half_tEfNS_4arch4Sm90ELb0ELb1ELb0ELb1ELb1ELb0ELb0ELb0ELb0ELb1ELb1ELb0EEENS1_21CollectiveEpilogueFwdINS6_IJSA_NS7_ILi512EEESA_EEES9_SC_SE_Li256ELb1ELb1ELb1ELb0EEENS1_36VarlenDynamicPersistentTileSchedulerILi64ELi64ELi256ELi128ELb1ELb1ELb1ELb1ELb0ELb1EEEEEEEEEvNT_6ParamsE)
        .other          _ZN7cutlass13device_kernelIN5flash11enable_sm90INS1_16FlashAttnFwdSm90INS1_25CollectiveMainloopFwdSm90ILi2EN4cute5tupleIJNS5_1CILi1EEES8_S8_EEENS6_IJNS7_ILi64EEESA_SA_EEELi512ENS_6half_tEfNS_4arch4Sm90ELb0ELb1ELb0ELb1ELb1ELb0ELb0ELb0ELb0ELb1ELb1ELb0EEENS1_21CollectiveEpilogueFwdINS6_IJSA_NS7_ILi512EEESA_EEES9_SC_SE_Li256ELb1ELb1ELb1ELb0EEENS1_36VarlenDynamicPersistentTileSchedulerILi64ELi64ELi256ELi128ELb1ELb1ELb1ELb1ELb0ELb1EEEEEEEEEvNT_6ParamsE,@"STO_CUDA_ENTRY STV_DEFAULT"
_ZN7cutlass13device_kernelIN5flash11enable_sm90INS1_16FlashAttnFwdSm90INS1_25CollectiveMainloopFwdSm90ILi2EN4cute5tupleIJNS5_1CILi1EEES8_S8_EEENS6_IJNS7_ILi64EEESA_SA_EEELi512ENS_6half_tEfNS_4arch4Sm90ELb0ELb1ELb0ELb1ELb1ELb0ELb0ELb0ELb0ELb1ELb1ELb0EEENS1_21CollectiveEpilogueFwdINS6_IJSA_NS7_ILi512EEESA_EEES9_SC_SE_Li256ELb1ELb1ELb1ELb0EEENS1_36VarlenDynamicPersistentTileSchedulerILi64ELi64ELi256ELi128ELb1ELb1ELb1ELb1ELb0ELb1EEEEEEEEEvNT_6ParamsE:
        /* <DEDUP_REMOVED lines=41> */
.L_x_5414:
        /* <DEDUP_REMOVED lines=22> */
.L_x_5415:
        /* <DEDUP_REMOVED lines=18> */
.L_x_5416:
        /* <DEDUP_REMOVED lines=22> */
.L_x_5417:
        /* <DEDUP_REMOVED lines=23> */
.L_x_5418:
        /* <DEDUP_REMOVED lines=8> */
.L_x_5420:
        /* <DEDUP_REMOVED lines=30> */
[CC--:B------:R-:W-:Y:S02]  /*0a40*/  LEA.HI R6, R3.reuse, R0.reuse, RZ, 0x2 ;  /* 0x0000000003067211 */ /* 0x0c0fe400078f10ff */
[----:B------:R-:W-:Y:S02]  /*0a50*/  LEA.HI R223, R3, R0, RZ, 0x3 ;  /* 0x0000000003df7211 */ /* 0x000fe400078f18ff */
[----:B------:R-:W-:Y:S02]  /*0a60*/  SHF.R.S32.HI R7, RZ, 0x4, R2 ;  /* 0x00000004ff077819 */ /* 0x000fe40000011402 */
[----:B------:R-:W-:Y:S02]  /*0a70*/  LOP3.LUT R3, R2, 0xfffffff0, RZ, 0xc0, !PT ;  /* 0xfffffff002037812 */ /* 0x000fe400078ec0ff */
[----:B------:R-:W-:-:S02]  /*0a80*/  SHF.R.S32.HI R5, RZ, 0x5, R4 ;  /* 0x00000005ff057819 */ /* 0x000fc40000011404 */
[----:B------:R-:W-:Y:S01]  /*0a90*/  SHF.R.S32.HI R4, RZ, 0x1f, R4 ;  /* 0x0000001fff047819 */ /* 0x000fe20000011404 */
[----:B------:R-:W-:Y:S01]  /*0aa0*/  IMAD.IADD R3, R0, 0x1, -R3 ;  /* 0x0000000100037824 */ /* 0x000fe200078e0a03 */
[----:B------:R-:W-:Y:S02]  /*0ab0*/  LOP3.LUT R13, R6, 0xfffffffc, RZ, 0xc0, !PT ;  /* 0xfffffffc060d7812 */ /* 0x000fe400078ec0ff */
[----:B------:R-:W-:Y:S02]  /*0ac0*/  LOP3.LUT R11, R9, 0xffffff80, RZ, 0xc0, !PT ;  /* 0xffffff80090b7812 */ /* 0x000fe400078ec0ff */
[----:B------:R-:W-:Y:S01]  /*0ad0*/  LOP3.LUT R191, R223, 0xfffffff8, RZ, 0xc0, !PT ;  /* 0xfffffff8dfbf7812 */ /* 0x000fe200078ec0ff */
[----:B------:R-:W-:Y:S01]  /*0ae0*/  IMAD.IADD R13, R0, 0x1, -R13 ;  /* 0x00000001000d7824 */ /* 0x000fe200078e0a0d */
[----:B------:R-:W-:Y:S01]  /*0af0*/  LEA.HI R2, R2, R7, RZ, 0x1 ;  /* 0x0000000702027211 */ /* 0x000fe200078f08ff */
[----:B------:R-:W-:Y:S01]  /*0b00*/  IMAD.IADD R11, R0, 0x1, -R11 ;  /* 0x00000001000b7824 */ /* 0x000fe200078e0a0b */
[----:B------:R-:W-:Y:S01]  /*0b10*/  LEA.HI R4, R4, R5, RZ, 0x2 ;  /* 0x0000000504047211 */ /* 0x000fe200078f10ff */
[----:B------:R-:W-:Y:S01]  /*0b20*/  IMAD.IADD R191, R0, 0x1, -R191 ;  /* 0x0000000100bf7824 */ /* 0x000fe200078e0abf */
[----:B------:R-:W-:-:S02]  /*0b30*/  LOP3.LUT R2, R2, 0x1ffffffe, RZ, 0xc0, !PT ;  /* 0x1ffffffe02027812 */ /* 0x000fc400078ec0ff */
[----:B------:R-:W-:Y:S01]  /*0b40*/  SHF.R.S32.HI R224, RZ, 0x7, R9 ;  /* 0x00000007ffe07819 */ /* 0x000fe20000011409 */
[----:B------:R-:W-:Y:S01]  /*0b50*/  IMAD.SHL.U32 R19, R191, 0x8, RZ ;  /* 0x00000008bf137824 */ /* 0x000fe200078e00ff */
[--C-:B------:R-:W-:Y:S01]  /*0b60*/  SHF.R.S32.HI R0, RZ, 0x1f, R3.reuse ;  /* 0x0000001fff007819 */ /* 0x100fe20000011403 */
[----:B------:R-:W-:Y:S01]  /*0b70*/  IMAD.IADD R2, R7, 0x1, -R2 ;  /* 0x0000000107027824 */ /* 0x000fe200078e0a02 */
[----:B------:R-:W-:Y:S01]  /*0b80*/  LOP3.LUT R4, R4, 0x3ffffc, RZ, 0xc0, !PT ;  /* 0x003ffffc04047812 */ /* 0x000fe200078ec0ff */
[----:B------:R-:W-:Y:S01]  /*0b90*/  IMAD R15, R224, 0x100, R3 ;  /* 0x00000100e00f7824 */ /* 0x000fe200078e0203 */
[----:B------:R-:W-:Y:S01]  /*0ba0*/  LEA.HI R7, R13, R13, RZ, 0x1 ;  /* 0x0000000d0d077211 */ /* 0x000fe200078f08ff */
[----:B------:R-:W-:Y:S01]  /*0bb0*/  IMAD.SHL.U32 R2, R2, 0x8, RZ ;  /* 0x0000000802027824 */ /* 0x000fe200078e00ff */
[----:B------:R-:W-:Y:S01]  /*0bc0*/  LEA.HI R6, R0, R3, RZ, 0x3 ;  /* 0x0000000300067211 */ /* 0x000fe200078f18ff */
[----:B------:R-:W-:Y:S01]  /*0bd0*/  IMAD.IADD R4, R5, 0x1, -R4 ;  /* 0x0000000105047824 */ /* 0x000fe200078e0a04 */
[----:B------:R-:W-:-:S02]  /*0be0*/  SHF.R.S32.HI R0, RZ, 0x1f, R11 ;  /* 0x0000001fff007819 */ /* 0x000fc4000001140b */
[----:B------:R-:W-:Y:S01]  /*0bf0*/  LOP3.LUT R10, R7, 0x1ffffffe, RZ, 0xc0, !PT ;  /* 0x1ffffffe070a7812 */ /* 0x000fe200078ec0ff */
[----:B------:R-:W-:Y:S01]  /*0c00*/  IMAD R15, R4, 0x10, R15 ;  /* 0x00000010040f7824 */ /* 0x000fe200078e020f */
[C---:B------:R-:W-:Y:S01]  /*0c10*/  LOP3.LUT R8, R6.reuse, 0xfffffff8, RZ, 0xc0, !PT ;  /* 0xfffffff806087812 */ /* 0x040fe200078ec0ff */
[----:B------:R-:W-:Y:S01]  /*0c20*/  IMAD.SHL.U32 R7, R6, 0x40, RZ ;  /* 0x0000004006077824 */ /* 0x000fe200078e00ff */
[----:B------:R-:W-:Y:S01]  /*0c30*/  LEA.HI R4, R0, R11, RZ, 0x2 ;  /* 0x0000000b00047211 */ /* 0x000fe200078f10ff */
[----:B------:R-:W-:Y:S01]  /*0c40*/  IMAD.IADD R190, R13, 0x1, -R10 ;  /* 0x000000010dbe7824 */ /* 0x000fe200078e0a0a */
[----:B------:R-:W-:Y:S01]  /*0c50*/  LEA.HI R9, R9, R224, RZ, 0x1 ;  /* 0x000000e009097211 */ /* 0x000fe200078f08ff */
[----:B------:R-:W-:Y:S01]  /*0c60*/  IMAD.IADD R8, R3, 0x1, -R8 ;  /* 0x0000000103087824 */ /* 0x000fe200078e0a08 */
[--C-:B------:R-:W-:Y:S02]  /*0c70*/  SHF.R.S32.HI R3, RZ, 0x2, R4.reuse ;  /* 0x00000002ff037819 */ /* 0x100fe40000011404 */
[----:B------:R-:W-:-:S02]  /*0c80*/  SHF.R.S32.HI R6, RZ, 0x1f, R4 ;  /* 0x0000001fff067819 */ /* 0x000fc40000011404 */
[----:B------:R-:W-:Y:S02]  /*0c90*/  LOP3.LUT R10, R4, 0x7ffffffc, RZ, 0xc0, !PT ;  /* 0x7ffffffc040a7812 */ /* 0x000fe400078ec0ff */
[----:B------:R-:W-:Y:S02]  /*0ca0*/  LOP3.LUT R4, R7, 0x7ffffe00, RZ, 0xc0, !PT ;  /* 0x7ffffe0007047812 */ /* 0x000fe400078ec0ff */
[----:B------:R-:W-:Y:S01]  /*0cb0*/  LEA.HI R6, R6, R3, RZ, 0x3 ;  /* 0x0000000306067211 */ /* 0x000fe200078f18ff */
[----:B------:R-:W-:Y:S01]  /*0cc0*/  IMAD.IADD R10, R11, 0x1, -R10 ;  /* 0x000000010b0a7824 */ /* 0x000fe200078e0a0a */
[----:B------:R-:W-:Y:S01]  /*0cd0*/  LOP3.LUT R9, R9, 0xfffffe, RZ, 0xc0, !PT ;  /* 0x00fffffe09097812 */ /* 0x000fe200078ec0ff */
[----:B------:R-:W-:Y:S01]  /*0ce0*/  IMAD R7, R5, 0x400, R4 ;  /* 0x0000040005077824 */ /* 0x000fe200078e0204 */
[----:B------:R-:W-:Y:S01]  /*0cf0*/  LOP3.LUT R6, R6, 0xfffffff8, RZ, 0xc0, !PT ;  /* 0xfffffff806067812 */ /* 0x000fe200078ec0ff */
[----:B------:R-:W-:Y:S01]  /*0d00*/  IMAD.SHL.U32 R4, R8, 0x40, RZ ;  /* 0x0000004008047824 */ /* 0x000fe200078e00ff */
[----:B------:R-:W-:Y:S01]  /*0d10*/  LEA.HI R0, R0, R11, RZ, 0x5 ;  /* 0x0000000b00007211 */ /* 0x000fe200078f28ff */
[----:B------:R-:W-:Y:S01]  /*0d20*/  IMAD.IADD R9, R224, 0x1, -R9 ;  /* 0x00000001e0097824 */ /* 0x000fe200078e0a09 */
[----:B------:R-:W-:Y:S01]  /*0d30*/  R2P PR, R8, 0x6 ;  /* 0x0000000608007804 */ /* 0x000fe20000000000 */
[----:B------:R-:W-:Y:S01]  /*0d40*/  IMAD.IADD R17, R3, 0x1, -R6 ;  /* 0x0000000103117824 */ /* 0x000fe200078e0a06 */
[----:B------:R-:W-:Y:S01]  /*0d50*/  LOP3.LUT R5, R4, 0x1c0, RZ, 0xc0, !PT ;  /* 0x000001c004057812 */ /* 0x000fe200078ec0ff */
[----:B------:R-:W-:Y:S01]  /*0d60*/  IMAD.U32 R3, R15, 0x40, R2 ;  /* 0x000000400f037824 */ /* 0x000fe200078e0002 */
[----:B------:R-:W-:-:S02]  /*0d70*/  SHF.R.S32.HI R0, RZ, 0x5, R0 ;  /* 0x00000005ff007819 */ /* 0x000fc40000011400 */
[----:B------:R-:W-:Y:S02]  /*0d80*/  LOP3.LUT R2, R5, 0x8, R2, 0xf8, !PT ;  /* 0x0000000805027812 */ /* 0x000fe400078ef802 */
[----:B------:R-:W-:Y:S01]  /*0d90*/  SHF.R.U32.HI R5, RZ, 0x3, R5 ;  /* 0x00000003ff057819 */ /* 0x000fe20000011605 */
[----:B------:R0:W-:Y:S01]  /*0da0*/  STL [R1+0x20], R3 ;  /* 0x0000200301007387 */ /* 0x0001e20000100800 */
[----:B------:R-:W-:Y:S01]  /*0db0*/  IMAD R17, R0, 0x10, R17 ;  /* 0x0000001000117824 */ /* 0x000fe200078e0211 */
[----:B------:R-:W-:Y:S02]  /*0dc0*/  SEL R188, R188, 0xffffffe0, !P1 ;  /* 0xffffffe0bcbc7807 */ /* 0x000fe40004800000 */
[----:B------:R-:W-:Y:S01]  /*0dd0*/  LOP3.LUT R4, R2, R5, RZ, 0x3c, !PT ;  /* 0x0000000502047212 */ /* 0x000fe200078e3cff */
[----:B------:R-:W-:Y:S01]  /*0de0*/  IMAD.SHL.U32 R2, R10, 0x2, RZ ;  /* 0x000000020a027824 */ /* 0x000fe200078e00ff */
[----:B------:R-:W-:Y:S01]  /*0df0*/  SHF.R.S32.HI R223, RZ, 0x3, R223 ;  /* 0x00000003ffdf7819 */ /* 0x000fe200000114df */
[----:B------:R-:W-:-:S02]  /*0e00*/  IMAD R190, R190, 0x8, R17 ;  /* 0x00000008bebe7824 */ /* 0x000fc400078e0211 */
[----:B------:R-:W-:Y:S02]  /*0e10*/  IMAD.IADD R4, R7, 0x1, R4 ;  /* 0x0000000107047824 */ /* 0x000fe400078e0204 */
[----:B0-----:R-:W-:-:S03]  /*0e20*/  IMAD.SHL.U32 R3, R9, 0x100, RZ ;  /* 0x0000010009037824 */ /* 0x001fc600078e00ff */
[----:B------:R-:W-:Y:S01]  /*0e30*/  LEA R22, R4, UR41, 0x1 ;  /* 0x0000002904167c11 */ /* 0x000fe2000f8e08ff */
[----:B------:R-:W-:Y:S01]  /*0e40*/  IMAD.IADD R18, R2, 0x1, R3 ;  /* 0x0000000102127824 */ /* 0x000fe200078e0203 */
[----:B------:R0:W-:Y:S03]  /*0e50*/  STL [R1+0x1c], R3 ;  /* 0x00001c0301007387 */ /* 0x0001e60000100800 */
[C---:B------:R-:W-:Y:S01]  /*0e60*/  VIADD R222, R18.reuse, 0x8 ;  /* 0x0000000812de7836 */ /* 0x040fe20000000000 */
[----:B------:R-:W-:Y:S01]  /*0e70*/  SHF.R.S32.HI R0, RZ, 0x1f, R18 ;  /* 0x0000001fff007819 */ /* 0x000fe20000011412 */
[C---:B------:R-:W-:Y:S02]  /*0e80*/  VIADD R221, R18.reuse, 0x10 ;  /* 0x0000001012dd7836 */ /* 0x040fe40000000000 */
        /* <DEDUP_REMOVED lines=64> */
[----:B------:R-:W-:-:S07]  /*1290*/  IMAD.IADD R188, R188, 0x1, R23 ;  /* 0x00000001bcbc7824 */ /* 0x000fce00078e0217 */
.L_x_5543:
[----:B------:R-:W-:Y:S02]  /*12a0*/  ULDC.64 UR8, c[0x0][0xa28] ;  /* 0x00028a0000087ab9 */ /* 0x000fe40000000a00 */
[----:B------:R-:W-:-:S04]  /*12b0*/  UISETP.NE.U32.AND UP0, UPT, UR8, URZ, UPT ;  /* 0x0000003f0800728c */ /* 0x000fc8000bf05070 */
[----:B------:R-:W-:-:S03]  /*12c0*/  UISETP.NE.AND.EX UP0, UPT, UR9, URZ, UPT, UP0 ;  /* 0x0000003f0900728c */ /* 0x000fc6000bf05300 */
[----:B------:R-:W-:Y:S02]  /*12d0*/  ULDC.64 UR8, c[0x0][0xa18] ;  /* 0x0002860000087ab9 */ /* 0x000fe40000000a00 */
[----:B------:R-:W-:Y:S01]  /*12e0*/  UISETP.NE.U32.AND UP1, UPT, UR8, URZ, UPT ;  /* 0x0000003f0800728c */ /* 0x000fe2000bf25070 */
[----:B------:R-:W-:-:S03]  /*12f0*/  PLOP3.LUT P0, PT, PT, PT, UP0, 0x80, 0x0 ;  /* 0x000000000000781c */ /* 0x000fc60003f0f008 */
[----:B------:R-:W-:-:S03]  /*1300*/  UISETP.NE.AND.EX UP1, UPT, UR9, URZ, UPT, UP1 ;  /* 0x0000003f0900728c */ /* 0x000fc6000bf25310 */
[----:B------:R-:W-:Y:S02]  /*1310*/  @UP0 ULDC.64 UR8, c[0x0][0xa28] ;  /* 0x00028a0000080ab9 */ /* 0x000fe40000000a00 */
[----:B------:R-:W-:Y:S01]  /*1320*/  @UP0 UIMAD.WIDE UR8, UR6, 0x4, UR8 ;  /* 0x00000004060808a5 */ /* 0x000fe2000f8e0208 */
[----:B------:R-:W-:-:S05]  /*1330*/  PLOP3.LUT P2, PT, PT, PT, UP1, 0x80, 0x0 ;  /* 0x000000000000781c */ /* 0x000fca0003f4f018 */
[----:B------:R-:W-:Y:S01]  /*1340*/  @UP1 ULDC.64 UR10, c[0x0][0xa18] ;  /* 0x00028600000a1ab9 */ /* 0x000fe20000000a00 */
[----:B0-2-4-:R-:W-:Y:S02]  /*1350*/  IMAD.U32 R4, RZ, RZ, UR8 ;  /* 0x00000008ff047e24 */ /* 0x015fe4000f8e00ff */
[----:B------:R-:W-:Y:S01]  /*1360*/  IMAD.U32 R5, RZ, RZ, UR9 ;  /* 0x00000009ff057e24 */ /* 0x000fe2000f8e00ff */
[----:B------:R-:W-:Y:S02]  /*1370*/  @UP1 UIMAD.WIDE UR8, UR6, 0x4, UR10 ;  /* 0x00000004060818a5 */ /* 0x000fe4000f8e020a */
[----:B------:R-:W-:Y:S02]  /*1380*/  ULOP3.LUT UR4, UR7, 0xff000000, URZ, 0xc0, !UPT ;  /* 0xff00000007047892 */ /* 0x000fe4000f8ec03f */
[----:B------:R-:W2:Y:S01]  /*1390*/  @P0 LDG.E R4, desc[UR54][R4.64] ;  /* 0x0000003604040981 */ /* 0x000ea2000c1e1900 */
[----:B------:R-:W-:Y:S01]  /*13a0*/  ULDC.64 UR10, c[0x0][0xa20] ;  /* 0x00028800000a7ab9 */ /* 0x000fe20000000a00 */
[----:B-1----:R-:W-:-:S02]  /*13b0*/  IMAD.U32 R6, RZ, RZ, UR8 ;  /* 0x00000008ff067e24 */ /* 0x002fc4000f8e00ff */
[----:B---3--:R-:W-:Y:S01]  /*13c0*/  IMAD.U32 R7, RZ, RZ, UR9 ;  /* 0x00000009ff077e24 */ /* 0x008fe2000f8e00ff */
[----:B------:R-:W-:-:S04]  /*13d0*/  ULDC.64 UR8, c[0x0][0x418] ;  /* 0x0001060000087ab9 */ /* 0x000fc80000000a00 */
[----:B------:R-:W3:Y:S01]  /*13e0*/  @P2 LDG.E R6, desc[UR54][R6.64] ;  /* 0x0000003606062981 */ /* 0x000ee2000c1e1900 */
[----:B------:R-:W-:Y:S01]  /*13f0*/  UISETP.NE.U32.AND UP0, UPT, UR8, URZ, UPT ;  /* 0x0000003f0800728c */ /* 0x000fe2000bf05070 */
[----:B------:R-:W-:Y:S01]  /*1400*/  ISETP.NE.U32.AND P1, PT, RZ, UR10, PT ;  /* 0x0000000aff007c0c */ /* 0x000fe2000bf25070 */
[----:B------:R-:W-:Y:S02]  /*1410*/  ULOP3.LUT UR42, UR7, 0xff0000, URZ, 0xc0, !UPT ;  /* 0x00ff0000072a7892 */ /* 0x000fe4000f8ec03f */
[----:B------:R-:W-:Y:S01]  /*1420*/  UISETP.NE.AND.EX UP0, UPT, UR9, URZ, UPT, UP0 ;  /* 0x0000003f0900728c */ /* 0x000fe2000bf05300 */
[----:B------:R-:W-:Y:S01]  /*1430*/  ISETP.NE.AND.EX P1, PT, RZ, UR11, PT, P1 ;  /* 0x0000000bff007c0c */ /* 0x000fe2000bf25310 */
[----:B------:R-:W-:Y:S01]  /*1440*/  ULDC UR8, c[0x0][0x424] ;  /* 0x0001090000087ab9 */ /* 0x000fe20000000800 */
[----:B------:R-:W-:Y:S02]  /*1450*/  USHF.R.U32.HI UR4, URZ, 0x8, UR4 ;  /* 0x000000083f047899 */ /* 0x000fe40008011604 */
[----:B------:R-:W-:Y:S01]  /*1460*/  USEL UR8, UR8, 0x1, UP0 ;  /* 0x0000000108087887 */ /* 0x000fe20008000000 */
[----:B------:R-:W-:Y:S01]  /*1470*/  ULDC UR9, c[0x0][0x2f0] ;  /* 0x0000bc0000097ab9 */ /* 0x000fe20000000800 */
[----:B------:R-:W-:Y:S01]  /*1480*/  UMOV UR48, URZ ;  /* 0x0000003f00307c82 */ /* 0x000fe20008000000 */
[----:B------:R-:W-:-:S02]  /*1490*/  ULEA.HI UR42, UR42, UR4, URZ, 0x10 ;  /* 0x000000042a2a7291 */ /* 0x000fc4000f8f803f */
[----:B------:R-:W-:Y:S02]  /*14a0*/  UIMAD UR4, UR8, UR9, URZ ;  /* 0x00000009080472a4 */ /* 0x000fe4000f8e023f */
[----:B------:R-:W-:Y:S01]  /*14b0*/  ULOP3.LUT UR43, UR7, 0xffff, URZ, 0xc0, !UPT ;  /* 0x0000ffff072b7892 */ /* 0x000fe2000f8ec03f */
        /* <DEDUP_REMOVED lines=17> */
.L_x_5421:
[----:B------:R-:W-:Y:S01]  /*15d0*/  UMOV UR44, UR6 ;  /* 0x00000006002c7c82 */ /* 0x000fe20008000000 */
[----:B------:R-:W-:Y:S05]  /*15e0*/  @!P1 BRA `(.L_x_5422) ;  /* 0x00000000001c9947 */ /* 0x000fea0003800000 */
[----:B------:R-:W-:Y:S02]  /*15f0*/  ULDC.64 UR8, c[0x0][0xa20] ;  /* 0x0002880000087ab9 */ /* 0x000fe40000000a00 */
[----:B------:R-:W-:-:S06]  /*1600*/  UIMAD.WIDE UR6, UR6, 0x4, UR8 ;  /* 0x00000004060678a5 */ /* 0x000fcc000f8e0208 */
[----:B------:R-:W-:Y:S02]  /*1610*/  IMAD.U32 R4, RZ, RZ, UR6 ;  /* 0x00000006ff047e24 */ /* 0x000fe4000f8e00ff */
[----:B------:R-:W-:-:S05]  /*1620*/  IMAD.U32 R5, RZ, RZ, UR7 ;  /* 0x00000007ff057e24 */ /* 0x000fca000f8e00ff */
[----:B------:R-:W2:Y:S02]  /*1630*/  LDG.E R4, desc[UR54][R4.64] ;  /* 0x0000003604047981 */ /* 0x000ea4000c1e1900 */
[----:B--2---:R-:W-:Y:S01]  /*1640*/  R2UR UR4, R4 ;  /* 0x00000000040472ca */ /* 0x004fe200000e0000 */
[----:B------:R-:W-:-:S14]  /*1650*/  BRA `(.L_x_5423) ;  /* 0x0000000000347947 */ /* 0x000fdc0003800000 */
.L_x_5422:
        /* <DEDUP_REMOVED lines=13> */
.L_x_5423:
[----:B------:R-:W-:Y:S02]  /*1730*/  UISETP.NE.AND UP0, UPT, UR46, 0x1, UPT ;  /* 0x000000012e00788c */ /* 0x000fe4000bf05270 */
[----:B------:R-:W-:Y:S02]  /*1740*/  UIADD3 UR48, UR4, -UR48, URZ ;  /* 0x8000003004307290 */ /* 0x000fe4000fffe03f */
[----:B------:R-:W-:Y:S02]  /*1750*/  USHF.L.U32 UR45, UR5, 0x6, URZ ;  /* 0x00000006052d7899 */ /* 0x000fe4000800063f */
[----:B------:R-:W-:Y:S01]  /*1760*/  UIADD3 UR4, UR48, 0x3f, URZ ;  /* 0x0000003f30047890 */ /* 0x000fe2000fffe03f */
[----:B------:R-:W-:-:S03]  /*1770*/  PLOP3.LUT P0, PT, PT, PT, UP0, 0x80, 0x0 ;  /* 0x000000000000781c */ /* 0x000fc60003f0f008 */
[----:B------:R-:W-:-:S04]  /*1780*/  USHF.R.S32.HI UR6, URZ, 0x1f, UR4 ;  /* 0x0000001f3f067899 */ /* 0x000fc80008011404 */
[----:B------:R-:W-:-:S04]  /*1790*/  ULEA.HI UR6, UR6, UR4, URZ, 0x6 ;  /* 0x0000000406067291 */ /* 0x000fc8000f8f303f */
[----:B------:R-:W-:Y:S02]  /*17a0*/  USHF.R.S32.HI UR6, URZ, 0x6, UR6 ;  /* 0x000000063f067899 */ /* 0x000fe40008011406 */
[----:B------:R-:W-:Y:S10]  /*17b0*/  @!P0 BRA `(.L_x_5424) ;  /* 0x0000002400148947 */ /* 0x000ff40003800000 */
[----:B------:R-:W-:Y:S01]  /*17c0*/  ULDC UR4, c[0x0][0x448] ;  /* 0x0001120000047ab9 */ /* 0x000fe20000000800 */
[----:B------:R-:W-:Y:S02]  /*17d0*/  UIADD3 UR7, UR45, 0x3f, URZ ;  /* 0x0000003f2d077890 */ /* 0x000fe4000fffe03f */
[----:B------:R-:W-:Y:S02]  /*17e0*/  UISETP.NE.AND UP0, UPT, UR4, 0x1, UPT ;  /* 0x000000010400788c */ /* 0x000fe4000bf05270 */
[----:B------:R-:W-:Y:S01]  /*17f0*/  UIADD3 UR10, UR48, 0x1, -UR50 ;  /* 0x00000001300a7890 */ /* 0x000fe2000fffe832 */
[----:B------:R-:W-:Y:S02]  /*1800*/  ULDC.64 UR4, c[0x0][0x9e0] ;  /* 0x0002780000047ab9 */ /* 0x000fe40000000a00 */
[----:B------:R-:W-:-:S06]  /*1810*/  UISETP.GE.AND UP1, UPT, UR5, 0x1, UPT ;  /* 0x000000010500788c */ /* 0x000fcc000bf26270 */
[----:B------:R-:W-:Y:S01]  /*1820*/  @UP0 ULDC UR8, c[0x0][0x44c] ;  /* 0x0001130000080ab9 */ /* 0x000fe20000000800 */
[----:B------:R-:W-:Y:S01]  /*1830*/  PLOP3.LUT P1, PT, PT, PT, UP1, 0x80, 0x0 ;  /* 0x000000000000781c */ /* 0x000fe20003f2f018 */
[----:B------:R-:W-:Y:S01]  /*1840*/  UIMAD.WIDE.U32 UR8, UR7, UR8, URZ ;  /* 0x00000008070872a5 */ /* 0x000fe2000f8e003f */
[----:B------:R-:W-:-:S03]  /*1850*/  @UP0 ULDC UR11, c[0x0][0x450] ;  /* 0x00011400000b0ab9 */ /* 0x000fc60000000800 */
[----:B------:R-:W-:-:S04]  /*1860*/  @UP0 USHF.R.U32.HI UR7, URZ, UR11, UR9 ;  /* 0x0000000b3f070299 */ /* 0x000fc80008011609 */
[----:B------:R-:W-:-:S04]  /*1870*/  UIADD3 UR10, UR10, UR7, URZ ;  /* 0x000000070a0a7290 */ /* 0x000fc8000fffe03f */
[----:B------:R-:W-:Y:S01]  /*1880*/  UIADD3 UR4, UR10, UR4, URZ ;  /* 0x000000040a047290 */ /* 0x000fe2000fffe03f */
[----:B------:R-:W-:Y:S11]  /*1890*/  @!P1 BRA `(.L_x_5425) ;  /* 0x0000000000449947 */ /* 0x000ff60003800000 */
        /* <DEDUP_REMOVED lines=10> */
.L_x_5426:
[----:B------:R-:W-:-:S11]  /*1940*/  UISETP.NE.AND UP1, UPT, UR5, 0x1, UPT ;  /* 0x000000010500788c */ /* 0x000fd6000bf25270 */
[----:B------:R-:W-:Y:S02]  /*1950*/  @UP1 ULDC.64 UR10, c[0x0][0x9e8] ;  /* 0x00027a00000a1ab9 */ /* 0x000fe40000000a00 */
[----:B------:R-:W-:-:S04]  /*1960*/  UIMAD.WIDE.U32 UR8, UR7, UR10, URZ ;  /* 0x0000000a070872a5 */ /* 0x000fc8000f8e003f */
[----:B------:R-:W-:-:S12]  /*1970*/  @UP1 USHF.R.U32.HI UR7, URZ, UR11, UR9 ;  /* 0x0000000b3f071299 */ /* 0x000fd80008011609 */
.L_x_5427:
[----:B------:R-:W-:-:S04]  /*1980*/  UIMAD UR7, UR7, UR5, UR5 ;  /* 0x00000005070772a4 */ /* 0x000fc8000f8e0205 */
[----:B------:R-:W-:-:S04]  /*1990*/  UISETP.LT.AND UP1, UPT, UR4, UR7, UPT ;  /* 0x000000070400728c */ /* 0x000fc8000bf21270 */
[----:B------:R-:W-:-:S12]  /*19a0*/  USEL UR4, UR4, UR7, UP1 ;  /* 0x0000000704047287 */ /* 0x000fd80008800000 */
.L_x_5425:
[----:B------:R-:W-:Y:S01]  /*19b0*/  UIADD3 UR4, UR4, 0x3f, URZ ;  /* 0x0000003f04047890 */ /* 0x000fe2000fffe03f */
[----:B------:R-:W-:Y:S01]  /*19c0*/  @UP0 ULDC UR8, c[0x0][0x44c] ;  /* 0x0001130000080ab9 */ /* 0x000fe20000000800 */
[----:B------:R-:W-:Y:S02]  /*19d0*/  @UP0 ULDC UR10, c[0x0][0x450] ;  /* 0x00011400000a0ab9 */ /* 0x000fe40000000800 */
[----:B------:R-:W-:Y:S02]  /*19e0*/  USHF.R.S32.HI UR7, URZ, 0x1f, UR4 ;  /* 0x0000001f3f077899 */ /* 0x000fe40008011404 */
[----:B------:R-:W-:Y:S02]  /*19f0*/  UIMAD.WIDE.U32 UR8, UR45, UR8, URZ ;  /* 0x000000082d0872a5 */ /* 0x000fe4000f8e003f */
[----:B------:R-:W-:-:S03]  /*1a00*/  ULEA.HI UR7, UR7, UR4, URZ, 0x6 ;  /* 0x0000000407077291 */ /* 0x000fc6000f8f303f */
[----:B------:R-:W-:Y:S01]  /*1a10*/  UMOV UR4, UR45 ;  /* 0x0000002d00047c82 */ /* 0x000fe20008000000 */
[----:B------:R-:W-:Y:S02]  /*1a20*/  @UP0 USHF.R.U32.HI UR4, URZ, UR10, UR9 ;  /* 0x0000000a3f040299 */ /* 0x000fe40008011609 */
[----:B------:R-:W-:Y:S02]  /*1a30*/  USHF.R.S32.HI UR7, URZ, 0x6, UR7 ;  /* 0x000000063f077899 */ /* 0x000fe40008011407 */
[----:B------:R-:W-:Y:S02]  /*1a40*/  UIADD3 UR48, UR4, UR48, -UR50 ;  /* 0x0000003004307290 */ /* 0x000fe4000fffe832 */
[----:B------:R-:W-:Y:S01]  /*1a50*/  UISETP.LT.AND UP0, UPT, UR6, UR7, UPT ;  /* 0x000000070600728c */ /* 0x000fe2000bf01270 */
[----:B------:R-:W-:-:S03]  /*1a60*/  ULDC UR4, c[0x0][0x9dc] ;  /* 0x0002770000047ab9 */ /* 0x000fc60000000800 */
        /* <DEDUP_REMOVED lines=13> */
.L_x_5429:
[----:B------:R-:W-:-:S11]  /*1b40*/  UISETP.NE.AND UP0, UPT, UR5, 0x1, UPT ;  /* 0x000000010500788c */ /* 0x000fd6000bf05270 */
[----:B------:R-:W-:Y:S02]  /*1b50*/  @UP0 ULDC.64 UR10, c[0x0][0x9e8] ;  /* 0x00027a00000a0ab9 */ /* 0x000fe40000000a00 */
[----:B------:R-:W-:-:S04]  /*1b60*/  UIMAD.WIDE.U32 UR6, UR48, UR10, URZ ;  /* 0x0000000a300672a5 */ /* 0x000fc8000f8e003f */
[----:B------:R-:W-:-:S12]  /*1b70*/  @UP0 USHF.R.U32.HI UR48, URZ, UR11, UR7 ;  /* 0x0000000b3f300299 */ /* 0x000fd80008011607 */
.L_x_5430:
[----:B------:R-:W-:-:S04]  /*1b80*/  UIMAD UR5, UR48, UR5, URZ ;  /* 0x00000005300572a4 */ /* 0x000fc8000f8e023f */
[----:B------:R-:W-:-:S04]  /*1b90*/  UISETP.LT.AND UP0, UPT, UR4, UR5, UPT ;  /* 0x000000050400728c */ /* 0x000fc8000bf01270 */
[----:B------:R-:W-:-:S12]  /*1ba0*/  USEL UR4, UR4, UR5, !UP0 ;  /* 0x0000000504047287 */ /* 0x000fd8000c000000 */
.L_x_5428:
[----:B------:R-:W-:Y:S02]  /*1bb0*/  USHF.R.S32.HI UR5, URZ, 0x1f, UR4 ;  /* 0x0000001f3f057899 */ /* 0x000fe40008011404 */
[----:B------:R-:W-:Y:S02]  /*1bc0*/  ULOP3.LUT UR20, UR42, 0xff, URZ, 0xc0, !UPT ;  /* 0x000000ff2a147892 */ /* 0x000fe4000f8ec03f */
[----:B------:R-:W-:-:S03]  /*1bd0*/  ULEA.HI UR5, UR5, UR4, URZ, 0x6 ;  /* 0x0000000405057291 */ /* 0x000fc6000f8f303f */
[----:B------:R-:W-:Y:S01]  /*1be0*/  UMOV UR4, URZ ;  /* 0x0000003f00047c82 */ /* 0x000fe20008000000 */
[----:B------:R-:W-:-:S04]  /*1bf0*/  USHF.R.S32.HI UR5, URZ, 0x6, UR5 ;  /* 0x000000063f057899 */ /* 0x000fc80008011405 */
[----:B------:R-:W-:-:S04]  /*1c00*/  UISETP.LT.AND UP0, UPT, URZ, UR5, UPT ;  /* 0x000000053f00728c */ /* 0x000fc8000bf01270 */
[----:B------:R-:W-:-:S04]  /*1c10*/  USEL UR10, URZ, UR5, !UP0 ;  /* 0x000000053f0a7287 */ /* 0x000fc8000c000000 */
[----:B------:R-:W-:-:S06]  /*1c20*/  UISETP.GT.AND UP0, UPT, UR9, UR10, UPT ;  /* 0x0000000a0900728c */ /* 0x000fcc000bf04270 */
[----:B------:R-:W-:-:S13]  /*1c30*/  PLOP3.LUT P0, PT, PT, PT, UP0, 0x80, 0x0 ;  /* 0x000000000000781c */ /* 0x000fda0003f0f008 */
[----:B------:R-:W-:Y:S05]  /*1c40*/  @!P0 BRA `(.L_x_5431) ;  /* 0x0000000000948947 */ /* 0x000fea0003800000 */
[----:B------:R-:W-:-:S04]  /*1c50*/  USHF.R.U32.HI UR11, URZ, 0x10, UR42 ;  /* 0x000000103f0b7899 */ /* 0x000fc8000801162a */
[----:B------:R-:W-:-:S11]  /*1c60*/  UISETP.NE.AND UP0, UPT, UR11, URZ, UPT ;  /* 0x0000003f0b00728c */ /* 0x000fd6000bf05270 */
[----:B------:R-:W-:Y:S02]  /*1c70*/  @!UP0 ULDC UR11, c[0x0][0x9f0] ;  /* 0x00027c00000b8ab9 */ /* 0x000fe40000000800 */
[----:B------:R-:W-:Y:S01]  /*1c80*/  IMAD.U32 R4, RZ, RZ, UR11 ;  /* 0x0000000bff047e24 */ /* 0x000fe2000f8e00ff */
[----:B------:R-:W-:-:S04]  /*1c90*/  UIADD3 UR4, UR11, -0x1, UR9 ;  /* 0xffffffff0b047890 */ /* 0x000fc8000fffe009 */
[-C--:B------:R-:W-:Y:S01]  /*1ca0*/  IABS R0, R4.reuse ;  /* 0x0000000400007213 */ /* 0x080fe20000000000 */
[----:B------:R-:W-:Y:S01]  /*1cb0*/  UIADD3 UR6, -UR10, UR4, URZ ;  /* 0x000000040a067290 */ /* 0x000fe2000fffe13f */
[----:B------:R-:W-:Y:S02]  /*1cc0*/  IABS R6, R4 ;  /* 0x0000000400067213 */ /* 0x000fe40000000000 */
[----:B------:R-:W-:Y:S01]  /*1cd0*/  R2UR UR12, R0 ;  /* 0x00000000000c72ca */ /* 0x000fe200000e0000 */
[----:B------:R-:W-:Y:S02]  /*1ce0*/  UMOV UR4, URZ ;  /* 0x0000003f00047c82 */ /* 0x000fe40008000000 */
[----:B------:R-:W-:Y:S01]  /*1cf0*/  IMAD.U32 R5, RZ, RZ, UR6 ;  /* 0x00000006ff057e24 */ /* 0x000fe2000f8e00ff */
[----:B------:R-:W-:-:S04]  /*1d00*/  ULOP3.LUT UR6, UR6, UR11, URZ, 0x3c, !UPT ;  /* 0x0000000b06067292 */ /* 0x000fc8000f8e3c3f */
[----:B------:R-:W-:-:S05]  /*1d10*/  IABS R5, R5 ;  /* 0x0000000500057213 */ /* 0x000fca0000000000 */
[----:B------:R-:W0:Y:S01]  /*1d20*/  I2F.RP R0, UR12 ;  /* 0x0000000c00007d06 */ /* 0x000e220008209400 */
[----:B------:R-:W-:-:S05]  /*1d30*/  IMAD.MOV.U32 R4, RZ, RZ, R5 ;  /* 0x000000ffff047224 */ /* 0x000fca00078e0005 */
[----:B------:R-:W-:Y:S02]  /*1d40*/  R2UR UR8, R4 ;  /* 0x00000000040872ca */ /* 0x000fe400000e0000 */
[----:B0-----:R-:W0:Y:S02]  /*1d50*/  MUFU.RCP R0, R0 ;  /* 0x0000000000007308 */ /* 0x001e240000001000 */
[----:B0-----:R-:W-:Y:S02]  /*1d60*/  VIADD R3, R0, 0xffffffe ;  /* 0x0ffffffe00037836 */ /* 0x001fe40000000000 */
        /* <DEDUP_REMOVED lines=19> */
.L_x_5431:
[----:B------:R-:W-:Y:S01]  /*1ea0*/  UIMAD UR20, UR20, UR4, UR10 ;  /* 0x00000004141472a4 */ /* 0x000fe2000f8e020a */
[----:B------:R-:W-:Y:S01]  /*1eb0*/  IMAD.U32 R0, RZ, RZ, UR9 ;  /* 0x00000009ff007e24 */ /* 0x000fe2000f8e00ff */
[----:B------:R-:W-:Y:S01]  /*1ec0*/  PLOP3.LUT P0, PT, PT, PT, PT, 0x80, 0x0 ;  /* 0x000000000000781c */ /* 0x000fe20003f0f070 */
[----:B------:R-:W-:Y:S01]  /*1ed0*/  IMAD.U32 R3, RZ, RZ, UR4 ;  /* 0x00000004ff037e24 */ /* 0x000fe2000f8e00ff */
[----:B------:R-:W-:Y:S01]  /*1ee0*/  CS2R R150, SRZ ;  /* 0x0000000000967805 */ /* 0x000fe2000001ff00 */
[----:B------:R-:W-:Y:S01]  /*1ef0*/  IMAD.MOV.U32 R12, RZ, RZ, RZ ;  /* 0x000000ffff0c7224 */ /* 0x000fe200078e00ff */
[----:B------:R-:W-:Y:S02]  /*1f00*/  CS2R R148, SRZ ;  /* 0x0000000000947805 */ /* 0x000fe4000001ff00 */
[----:B------:R-:W-:Y:S02]  /*1f10*/  CS2R R146, SRZ ;  /* 0x0000000000927805 */ /* 0x000fe4000001ff00 */
[----:B------:R-:W-:Y:S01]  /*1f20*/  VIADDMNMX R0, R3, UR20, R0, PT ;  /* 0x0000001403007c46 */ /* 0x000fe2000b800100 */
[----:B------:R-:W-:Y:S01]  /*1f30*/  IMAD.MOV.U32 R3, RZ, RZ, RZ ;  /* 0x000000ffff037224 */ /* 0x000fe200078e00ff */
        /* <DEDUP_REMOVED lines=15> */
[----:B------:R-:W-:Y:S01]  /*2030*/  UISETP.GT.AND UP0, UPT, UR22, UR20, UPT ;  /* 0x000000141600728c */ /* 0x000fe2000bf04270 */
[----:B------:R-:W-:Y:S02]  /*2040*/  CS2R R116, SRZ ;  /* 0x0000000000747805 */ /* 0x000fe4000001ff00 */
[----:B------:R-:W-:Y:S02]  /*2050*/  CS2R R114, SRZ ;  /* 0x0000000000727805 */ /* 0x000fe4000001ff00 */
[----:B------:R-:W-:Y:S02]  /*2060*/  CS2R R112, SRZ ;  /* 0x0000000000707805 */ /* 0x000fe4000001ff00 */
[----:B------:R-:W-:-:S02]  /*2070*/  CS2R R110, SRZ ;  /* 0x00000000006e7805 */ /* 0x000fc4000001ff00 */
[----:B------:R-:W-:Y:S02]  /*2080*/  CS2R R108, SRZ ;  /* 0x00000000006c7805 */ /* 0x000fe4000001ff00 */
[----:B------:R-:W-:Y:S02]  /*2090*/  PLOP3.LUT P1, PT, PT, PT, UP0, 0x80, 0x0 ;  /* 0x000000000000781c */ /* 0x000fe40003f2f008 */
        /* <DEDUP_REMOVED lines=60> */
.L_x_5433:
[----:B------:R-:W-:Y:S01]  /*2460*/  ULEA UR23, UR38, UR41, 0x3 ;  /* 0x0000002926177291 */ /* 0x000fe2000f8e183f */
[----:B------:R-:W-:-:S05]  /*2470*/  IMAD.U32 R0, RZ, RZ, UR37 ;  /* 0x00000025ff007e24 */ /* 0x000fca000f8e00ff */
[----:B------:R-:W-:-:S04]  /*2480*/  SHF.L.U32 R0, R0, 0x1f, RZ ;  /* 0x0000001f00007819 */ /* 0x000fc800000006ff */
[----:B------:R-:W0:Y:S02]  /*2490*/  SYNCS.PHASECHK.TRANS64.TRYWAIT P1, [UR23+0x28c50], R0 ;  /* 0x028c5000ff0075a7 */ /* 0x000e240008020157 */
[----:B0-----:R-:W-:Y:S05]  /*24a0*/  @!P1 BRA `(.L_x_5434) ;  /* 0x0000016800409947 */ /* 0x001fea0003800000 */
.L_x_5638:
[----:B------:R-:W-:Y:S01]  /*24b0*/  BAR.SYNC.DEFER_BLOCKING 0xe, 0x100 ;  /* 0x0384000000007b1d */ /* 0x000fe20000010000 */
[----:B------:R-:W-:Y:S02]  /*24c0*/  UIADD3 UR4, UR41, 0x26800, URZ ;  /* 0x0002680029047890 */ /* 0x000fe4000fffe03f */
[----:B------:R-:W-:Y:S02]  /*24d0*/  ULEA UR18, UR38, UR21, 0xc ;  /* 0x0000001526127291 */ /* 0x000fe4000f8e603f */
[----:B------:R-:W-:Y:S01]  /*24e0*/  USHF.R.U32.HI UR4, URZ, 0x4, UR4 ;  /* 0x000000043f047899 */ /* 0x000fe20008011604 */
[----:B------:R-:W-:Y:S01]  /*24f0*/  UMOV UR19, 0x40000040 ;  /* 0x4000004000137882 */ /* 0x000fe20000000000 */
[----:B------:R-:W-:Y:S02]  /*2500*/  UMOV UR17, 0x40000040 ;  /* 0x4000004000117882 */ /* 0x000fe40000000000 */
[----:B------:R-:W-:Y:S02]  /*2510*/  ULOP3.LUT UR4, UR4, 0x3fff, URZ, 0xc0, !UPT ;  /* 0x00003fff04047892 */ /* 0x000fe4000f8ec03f */
[----:B------:R-:W-:-:S02]  /*2520*/  UIADD3 UR6, UR18, 0x80, URZ ;  /* 0x0000008012067890 */ /* 0x000fc4000fffe03f */
[----:B------:R-:W-:Y:S01]  /*2530*/  ULOP3.LUT UR16, UR4, 0x10000, URZ, 0xfc, !UPT ;  /* 0x0001000004107892 */ /* 0x000fe2000f8efc3f */
[----:B------:R-:W-:Y:S01]  /*2540*/  UMOV UR7, 0x40000040 ;  /* 0x4000004000077882 */ /* 0x000fe20000000000 */
[----:B------:R-:W-:Y:S02]  /*2550*/  UMOV UR5, 0x40000040 ;  /* 0x4000004000057882 */ /* 0x000fe40000000000 */
[----:B------:R-:W-:Y:S02]  /*2560*/  UIADD3 UR4, UR16, 0x2, URZ ;  /* 0x0000000210047890 */ /* 0x000fe4000fffe03f */
[----:B------:R-:W-:Y:S02]  /*2570*/  UIADD3 UR10, UR18, 0x100, URZ ;  /* 0x00000100120a7890 */ /* 0x000fe4000fffe03f */
[----:B------:R-:W-:Y:S01]  /*2580*/  UIADD3 UR8, UR16, 0x4, URZ ;  /* 0x0000000410087890 */ /* 0x000fe2000fffe03f */
[----:B------:R-:W-:Y:S01]  /*2590*/  UMOV UR11, 0x40000040 ;  /* 0x40000040000b7882 */ /* 0x000fe20000000000 */
[----:B------:R-:W-:Y:S01]  /*25a0*/  WARPGROUP.ARRIVE ;  /* 0x00000000000079c5 */ /* 0x000fe20000000000 */
[----:B------:R-:W-:Y:S01]  /*25b0*/  UMOV UR9, 0x40000040 ;  /* 0x4000004000097882 */ /* 0x000fe20000000000 */
[----:B------:R-:W-:-:S02]  /*25c0*/  UIADD3 UR14, UR18, 0x180, URZ ;  /* 0x00000180120e7890 */ /* 0x000fc4000fffe03f */
[----:B------:R-:W-:Y:S02]  /*25d0*/  UIADD3 UR12, UR16, 0x6, URZ ;  /* 0x00000006100c7890 */ /* 0x000fe4000fffe03f */
[----:B------:R-:W-:Y:S01]  /*25e0*/  HGMMA.64x256x16.F32 R24, gdesc[UR16].tnspB, RZ, !UPT, gsb0 ;  /* 0x43e00000101879f0 */ /* 0x000fe2000c0008ff */
[----:B------:R-:W-:Y:S01]  /*25f0*/  UMOV UR15, 0x40000040 ;  /* 0x40000040000f7882 */ /* 0x000fe20000000000 */
[----:B------:R-:W-:Y:S01]  /*2600*/  UMOV UR13, 0x40000040 ;  /* 0x40000040000d7882 */ /* 0x000fe20000000000 */
        /* <DEDUP_REMOVED lines=16> */
.L_x_5435:
        /* <DEDUP_REMOVED lines=8> */
.L_x_5442:
[----:B------:R-:W-:Y:S01]  /*2790*/  BAR.SYNC.DEFER_BLOCKING 0xe, 0x100 ;  /* 0x0384000000007b1d */ /* 0x000fe20000010000 */
[----:B01----:R-:W-:Y:S01]  /*27a0*/  IMAD.U32 R0, RZ, RZ, UR38 ;  /* 0x00000026ff007e24 */ /* 0x003fe2000f8e00ff */
[----:B------:R-:W-:-:S03]  /*27b0*/  UIADD3 UR38, UR38, 0x1, URZ ;  /* 0x0000000126267890 */ /* 0x000fc6000fffe03f */
[----:B------:R-:W-:Y:S01]  /*27c0*/  IMAD R0, R0, 0x40, R17 ;  /* 0x0000004000007824 */ /* 0x000fe200078e0211 */
[----:B------:R-:W-:Y:S01]  /*27d0*/  UISETP.NE.AND UP0, UPT, UR38, 0x2, UPT ;  /* 0x000000022600788c */ /* 0x000fe2000bf05270 */
[----:B------:R-:W-:Y:S01]  /*27e0*/  UMOV UR6, UR22 ;  /* 0x0000001600067c82 */ /* 0x000fe20008000000 */
[----:B------:R-:W-:Y:S02]  /*27f0*/  UIADD3 UR22, UR22, -0x1, URZ ;  /* 0xffffffff16167890 */ /* 0x000fe4000fffe03f */
[----:B------:R-:W-:Y:S01]  /*2800*/  LEA R0, R0, UR41, 0x2 ;  /* 0x0000002900007c11 */ /* 0x000fe2000f8e10ff */
[----:B------:R-:W-:Y:S02]  /*2810*/  UISETP.GT.AND UP1, UPT, UR6, UR20, UPT ;  /* 0x000000140600728c */ /* 0x000fe4000bf24270 */
[----:B------:R-:W-:Y:S02]  /*2820*/  USEL UR6, URZ, 0x1, UP0 ;  /* 0x000000013f067887 */ /* 0x000fe40008000000 */
[----:B------:R-:W-:-:S02]  /*2830*/  USEL UR38, UR38, URZ, UP0 ;  /* 0x0000003f26267287 */ /* 0x000fc40008000000 */
        /* <DEDUP_REMOVED lines=133> */
.L_x_5437:
[----:B------:R-:W-:Y:S01]  /*3090*/  ULEA UR23, UR38, UR41, 0x3 ;  /* 0x0000002926177291 */ /* 0x000fe2000f8e183f */
[----:B------:R-:W-:-:S05]  /*30a0*/  IMAD.U32 R0, RZ, RZ, UR37 ;  /* 0x00000025ff007e24 */ /* 0x000fca000f8e00ff */
[----:B------:R-:W-:-:S04]  /*30b0*/  SHF.L.U32 R0, R0, 0x1f, RZ ;  /* 0x0000001f00007819 */ /* 0x000fc800000006ff */
[----:B------:R0:W1:Y:S01]  /*30c0*/  SYNCS.PHASECHK.TRANS64.TRYWAIT P1, [UR23+0x28c50], R0 ;  /* 0x028c5000ff0075a7 */ /* 0x0000620008020157 */
[----:B------:R-:W-:Y:S05]  /*30d0*/  @!P0 BRA `(.L_x_5438) ;  /* 0x0000000000048947 */ /* 0x000fea0003800000 */
[----:B------:R-:W-:Y:S01]  /*30e0*/  BPT.TRAP 0x1 ;  /* 0x000000040000795c */ /* 0x000fe20000300000 */
.L_x_5438:
[----:B-1----:R-:W-:Y:S05]  /*30f0*/  @P1 BRA `(.L_x_5439) ;  /* 0x0000000000081947 */ /* 0x002fea0003800000 */
[----:B------:R-:W1:Y:S02]  /*3100*/  SYNCS.PHASECHK.TRANS64.TRYWAIT P1, [UR23+0x28c50], R0 ;  /* 0x028c5000ff0075a7 */ /* 0x000e640008020157 */
[----:B-1----:R-:W-:Y:S05]  /*3110*/  @!P1 BRA `(.L_x_5440) ;  /* 0x0000015c003c9947 */ /* 0x002fea0003800000 */
.L_x_5439:
        /* <DEDUP_REMOVED lines=26> */
.L_x_5441:
[----:B------:R-:W-:Y:S01]  /*32c0*/  UIADD3 UR6, UR23, 0x28c60, URZ ;  /* 0x00028c6017067890 */ /* 0x000fe2000fffe03f */
[----:B------:R-:W-:-:S03]  /*32d0*/  PLOP3.LUT P1, PT, PT, PT, UP1, 0x80, 0x0 ;  /* 0x000000000000781c */ /* 0x000fc60003f2f018 */
[----:B------:R-:W-:-:S09]  /*32e0*/  UPRMT UR6, UR40, 0x654, UR6 ;  /* 0x0000065428067896 */ /* 0x000fd20008000006 */
[----:B------:R-:W-:Y:S01]  /*32f0*/  SYNCS.ARRIVE.TRANS64.RED.A1T0 RZ, [UR6], RZ ;  /* 0x000000ffffff79a7 */ /* 0x000fe20008100406 */
[----:B------:R-:W-:Y:S05]  /*3300*/  @P1 BRA `(.L_x_5442) ;  /* 0xfffffff400201947 */ /* 0x000fea000383ffff */
.L_x_5436:
[----:B------:R-:W-:Y:S01]  /*3310*/  BAR.SYNC.DEFER_BLOCKING 0xe, 0x100 ;  /* 0x0384000000007b1d */ /* 0x000fe20000010000 */
[----:B01----:R-:W-:Y:S01]  /*3320*/  IMAD.U32 R0, RZ, RZ, UR38 ;  /* 0x00000026ff007e24 */ /* 0x003fe2000f8e00ff */
[----:B------:R-:W-:Y:S01]  /*3330*/  UIADD3 UR38, UR38, 0x1, URZ ;  /* 0x0000000126267890 */ /* 0x000fe2000fffe03f */
[----:B------:R-:W-:Y:S01]  /*3340*/  PLOP3.LUT P0, PT, PT, PT, PT, 0x8, 0x0 ;  /* 0x000000000000781c */ /* 0x000fe20003f0e170 */
[----:B------:R-:W-:Y:S02]  /*3350*/  IMAD.MOV.U32 R12, RZ, RZ, RZ ;  /* 0x000000ffff0c7224 */ /* 0x000fe400078e00ff */
        /* <DEDUP_REMOVED lines=139> */
.L_x_5424:
[----:B------:R-:W-:Y:S01]  /*3c10*/  ULDC UR4, c[0x0][0x448] ;  /* 0x0001120000047ab9 */ /* 0x000fe20000000800 */
[----:B------:R-:W-:Y:S02]  /*3c20*/  UIADD3 UR7, UR45, 0x3f, URZ ;  /* 0x0000003f2d077890 */ /* 0x000fe4000fffe03f */
[----:B------:R-:W-:Y:S02]  /*3c30*/  UISETP.NE.AND UP0, UPT, UR4, 0x1, UPT ;  /* 0x000000010400788c */ /* 0x000fe4000bf05270 */
[----:B------:R-:W-:Y:S01]  /*3c40*/  UIADD3 UR10, UR48, 0x1, -UR50 ;  /* 0x00000001300a7890 */ /* 0x000fe2000fffe832 */
[----:B------:R-:W-:Y:S01]  /*3c50*/  ULDC.64 UR4, c[0x0][0x9e0] ;  /* 0x0002780000047ab9 */ /* 0x000fe20000000a00 */
[----:B------:R-:W-:-:S07]  /*3c60*/  UP2UR UR52, UPR, URZ, 0x1 ;  /* 0x000000013f347883 */ /* 0x000fce0008000000 */
[----:B------:R-:W-:Y:S01]  /*3c70*/  @UP0 ULDC UR8, c[0x0][0x44c] ;  /* 0x0001130000080ab9 */ /* 0x000fe20000000800 */
[----:B------:R-:W-:Y:S01]  /*3c80*/  @UP0 ULDC UR11, c[0x0][0x450] ;  /* 0x00011400000b0ab9 */ /* 0x000fe20000000800 */
[----:B------:R-:W-:-:S04]  /*3c90*/  UIMAD.WIDE.U32 UR8, UR7, UR8, URZ ;  /* 0x00000008070872a5 */ /* 0x000fc8000f8e003f */
[----:B------:R-:W-:Y:S02]  /*3ca0*/  @UP0 USHF.R.U32.HI UR7, URZ, UR11, UR9 ;  /* 0x0000000b3f070299 */ /* 0x000fe40008011609 */
[----:B------:R-:W-:Y:S02]  /*3cb0*/  UISETP.GE.AND UP0, UPT, UR5, 0x1, UPT ;  /* 0x000000010500788c */ /* 0x000fe4000bf06270 */
[----:B------:R-:W-:Y:S02]  /*3cc0*/  UIADD3 UR8, UR10, UR7, URZ ;  /* 0x000000070a087290 */ /* 0x000fe4000fffe03f */
[----:B------:R-:W-:Y:S02]  /*3cd0*/  UP2UR UR51, UPR, URZ, 0x1 ;  /* 0x000000013f337883 */ /* 0x000fe40008000000 */
[----:B------:R-:W-:Y:S01]  /*3ce0*/  PLOP3.LUT P0, PT, PT, PT, UP0, 0x40, 0x0 ;  /* 0x000000000000781c */ /* 0x000fe20003f0e808 */
[----:B------:R-:W-:-:S12]  /*3cf0*/  UIADD3 UR4, UR8, UR4, URZ ;  /* 0x0000000408047290 */ /* 0x000fd8000fffe03f */
        /* <DEDUP_REMOVED lines=11> */
.L_x_5444:
[----:B------:R-:W-:-:S11]  /*3db0*/  UISETP.NE.AND UP0, UPT, UR5, 0x1, UPT ;  /* 0x000000010500788c */ /* 0x000fd6000bf05270 */
[----:B------:R-:W-:Y:S02]  /*3dc0*/  @UP0 ULDC.64 UR10, c[0x0][0x9e8] ;  /* 0x00027a00000a0ab9 */ /* 0x000fe40000000a00 */
[----:B------:R-:W-:-:S04]  /*3dd0*/  UIMAD.WIDE.U32 UR8, UR7, UR10, URZ ;  /* 0x0000000a070872a5 */ /* 0x000fc8000f8e003f */
[----:B------:R-:W-:-:S12]  /*3de0*/  @UP0 USHF.R.U32.HI UR7, URZ, UR11, UR9 ;  /* 0x0000000b3f070299 */ /* 0x000fd80008011609 */
.L_x_5445:
[----:B------:R-:W-:-:S04]  /*3df0*/  UIMAD UR7, UR7, UR5, UR5 ;  /* 0x00000005070772a4 */ /* 0x000fc8000f8e0205 */
[----:B------:R-:W-:-:S04]  /*3e00*/  UISETP.LT.AND UP0, UPT, UR4, UR7, UPT ;  /* 0x000000070400728c */ /* 0x000fc8000bf01270 */
[----:B------:R-:W-:-:S12]  /*3e10*/  USEL UR4, UR4, UR7, UP0 ;  /* 0x0000000704047287 */ /* 0x000fd80008000000 */
.L_x_5443:
[----:B------:R-:W-:Y:S02]  /*3e20*/  UISETP.NE.AND UP0, UPT, UR52, URZ, UPT ;  /* 0x0000003f3400728c */ /* 0x000fe4000bf05270 */
[----:B------:R-:W-:Y:S02]  /*3e30*/  UIADD3 UR4, UR4, 0x3f, URZ ;  /* 0x0000003f04047890 */ /* 0x000fe4000fffe03f */
[----:B------:R-:W-:Y:S02]  /*3e40*/  UISETP.GE.AND UP1, UPT, UR5, 0x1, UPT ;  /* 0x000000010500788c */ /* 0x000fe4000bf26270 */
[----:B------:R-:W-:Y:S01]  /*3e50*/  USHF.R.S32.HI UR7, URZ, 0x1f, UR4 ;  /* 0x0000001f3f077899 */ /* 0x000fe20008011404 */
[----:B------:R-:W-:-:S03]  /*3e60*/  ULDC UR10, c[0x0][0x9dc] ;  /* 0x00027700000a7ab9 */ /* 0x000fc60000000800 */
[----:B------:R-:W-:Y:S01]  /*3e70*/  ULEA.HI UR7, UR7, UR4, URZ, 0x6 ;  /* 0x0000000407077291 */ /* 0x000fe2000f8f303f */
[----:B------:R-:W-:Y:S01]  /*3e80*/  PLOP3.LUT P0, PT, PT, PT, UP1, 0x40, 0x0 ;  /* 0x000000000000781c */ /* 0x000fe20003f0e818 */
[----:B------:R-:W-:Y:S01]  /*3e90*/  @UP0 ULDC UR8, c[0x0][0x44c] ;  /* 0x0001130000080ab9 */ /* 0x000fe20000000800 */
[----:B------:R-:W-:Y:S01]  /*3ea0*/  @UP0 ULDC UR11, c[0x0][0x450] ;  /* 0x00011400000b0ab9 */ /* 0x000fe20000000800 */
[----:B------:R-:W-:Y:S02]  /*3eb0*/  UIMAD.WIDE.U32 UR8, UR45, UR8, URZ ;  /* 0x000000082d0872a5 */ /* 0x000fe4000f8e003f */
[----:B------:R-:W-:Y:S01]  /*3ec0*/  UMOV UR4, UR45 ;  /* 0x0000002d00047c82 */ /* 0x000fe20008000000 */
[----:B------:R-:W-:Y:S02]  /*3ed0*/  USHF.R.S32.HI UR7, URZ, 0x6, UR7 ;  /* 0x000000063f077899 */ /* 0x000fe40008011407 */
[----:B------:R-:W-:Y:S02]  /*3ee0*/  @UP0 USHF.R.U32.HI UR4, URZ, UR11, UR9 ;  /* 0x0000000b3f040299 */ /* 0x000fe40008011609 */
[----:B------:R-:W-:-:S02]  /*3ef0*/  UISETP.LT.AND UP0, UPT, UR6, UR7, UPT ;  /* 0x000000070600728c */ /* 0x000fc4000bf01270 */
[----:B------:R-:W-:Y:S02]  /*3f00*/  UIADD3 UR4, UR4, UR48, -UR50 ;  /* 0x0000003004047290 */ /* 0x000fe4000fffe832 */
[----:B------:R-:W-:Y:S02]  /*3f10*/  USEL UR6, UR6, UR7, UP0 ;  /* 0x0000000706067287 */ /* 0x000fe40008000000 */
[----:B------:R-:W-:Y:S01]  /*3f20*/  UIADD3 UR7, UR4, -UR10, URZ ;  /* 0x8000000a04077290 */ /* 0x000fe2000fffe03f */
[----:B------:R-:W-:Y:S11]  /*3f30*/  @P0 BRA `(.L_x_5446) ;  /* 0x0000000000440947 */ /* 0x000ff60003800000 */
        /* <DEDUP_REMOVED lines=10> */
.L_x_5447:
[----:B------:R-:W-:-:S11]  /*3fe0*/  UISETP.NE.AND UP0, UPT, UR5, 0x1, UPT ;  /* 0x000000010500788c */ /* 0x000fd6000bf05270 */
[----:B------:R-:W-:Y:S02]  /*3ff0*/  @UP0 ULDC.64 UR10, c[0x0][0x9e8] ;  /* 0x00027a00000a0ab9 */ /* 0x000fe40000000a00 */
[----:B------:R-:W-:-:S04]  /*4000*/  UIMAD.WIDE.U32 UR8, UR4, UR10, URZ ;  /* 0x0000000a040872a5 */ /* 0x000fc8000f8e003f */
[----:B------:R-:W-:-:S12]  /*4010*/  @UP0 USHF.R.U32.HI UR4, URZ, UR11, UR9 ;  /* 0x0000000b3f040299 */ /* 0x000fd80008011609 */
.L_x_5448:
[----:B------:R-:W-:-:S04]  /*4020*/  UIMAD UR4, UR4, UR5, URZ ;  /* 0x00000005040472a4 */ /* 0x000fc8000f8e023f */
[----:B------:R-:W-:-:S04]  /*4030*/  UISETP.LT.AND UP0, UPT, UR7, UR4, UPT ;  /* 0x000000040700728c */ /* 0x000fc8000bf01270 */
[----:B------:R-:W-:-:S12]  /*4040*/  USEL UR7, UR7, UR4, !UP0 ;  /* 0x0000000407077287 */ /* 0x000fd8000c000000 */
.L_x_5446:
[----:B------:R-:W-:Y:S02]  /*4050*/  USHF.R.S32.HI UR4, URZ, 0x1f, UR7 ;  /* 0x0000001f3f047899 */ /* 0x000fe40008011407 */
[----:B------:R-:W-:Y:S02]  /*4060*/  ULOP3.LUT UR10, UR42, 0xff, URZ, 0xc0, !UPT ;  /* 0x000000ff2a0a7892 */ /* 0x000fe4000f8ec03f */
[----:B------:R-:W-:-:S04]  /*4070*/  ULEA.HI UR4, UR4, UR7, URZ, 0x6 ;  /* 0x0000000704047291 */ /* 0x000fc8000f8f303f */
[----:B------:R-:W-:-:S04]  /*4080*/  USHF.R.S32.HI UR4, URZ, 0x6, UR4 ;  /* 0x000000063f047899 */ /* 0x000fc80008011404 */
[----:B------:R-:W-:-:S04]  /*4090*/  UISETP.LT.AND UP0, UPT, URZ, UR4, UPT ;  /* 0x000000043f00728c */ /* 0x000fc8000bf01270 */
[----:B------:R-:W-:-:S03]  /*40a0*/  USEL UR47, URZ, UR4, !UP0 ;  /* 0x000000043f2f7287 */ /* 0x000fc6000c000000 */
[----:B------:R-:W-:Y:S01]  /*40b0*/  UMOV UR4, URZ ;  /* 0x0000003f00047c82 */ /* 0x000fe20008000000 */
        /* <DEDUP_REMOVED lines=40> */
.L_x_5449:
[----:B------:R-:W-:Y:S01]  /*4340*/  UIMAD UR47, UR10, UR4, UR47 ;  /* 0x000000040a2f72a4 */ /* 0x000fe2000f8e022f */
[----:B------:R-:W-:Y:S01]  /*4350*/  IMAD.U32 R168, RZ, RZ, UR6 ;  /* 0x00000006ffa87e24 */ /* 0x000fe2000f8e00ff */
[----:B------:R-:W-:Y:S01]  /*4360*/  PLOP3.LUT P0, PT, PT, PT, PT, 0x80, 0x0 ;  /* 0x000000000000781c */ /* 0x000fe20003f0f070 */
[----:B------:R-:W-:Y:S01]  /*4370*/  IMAD.U32 R5, RZ, RZ, UR4 ;  /* 0x00000004ff057e24 */ /* 0x000fe2000f8e00ff */
[----:B------:R-:W-:Y:S01]  /*4380*/  CS2R R150, SRZ ;  /* 0x0000000000967805 */ /* 0x000fe2000001ff00 */
[----:B------:R-:W-:Y:S01]  /*4390*/  IMAD.MOV.U32 R3, RZ, RZ, RZ ;  /* 0x000000ffff037224 */ /* 0x000fe200078e00ff */
[----:B------:R-:W-:Y:S01]  /*43a0*/  CS2R R148, SRZ ;  /* 0x0000000000947805 */ /* 0x000fe2000001ff00 */
[----:B------:R-:W-:Y:S01]  /*43b0*/  IMAD.MOV.U32 R12, RZ, RZ, RZ ;  /* 0x000000ffff0c7224 */ /* 0x000fe200078e00ff */
[----:B------:R-:W-:Y:S02]  /*43c0*/  VIADDMNMX R168, R5, UR47, R168, PT ;  /* 0x0000002f05a87c46 */ /* 0x000fe4000b8001a8 */
[----:B------:R-:W-:-:S02]  /*43d0*/  CS2R R146, SRZ ;  /* 0x0000000000927805 */ /* 0x000fc4000001ff00 */
[----:B------:R-:W-:Y:S02]  /*43e0*/  CS2R R144, SRZ ;  /* 0x0000000000907805 */ /* 0x000fe4000001ff00 */
[----:B------:R-:W-:Y:S02]  /*43f0*/  CS2R R142, SRZ ;  /* 0x00000000008e7805 */ /* 0x000fe4000001ff00 */
[----:B------:R-:W-:Y:S02]  /*4400*/  ISETP.GT.AND P1, PT, R168, UR47, PT ;  /* 0x0000002fa8007c0c */ /* 0x000fe4000bf24270 */
        /* <DEDUP_REMOVED lines=90> */
.L_x_5450:
        /* <DEDUP_REMOVED lines=12> */
.L_x_5639:
[----:B------:R-:W-:Y:S05]  /*4a70*/  @!P0 BRA `(.L_x_5452) ;  /* 0x0000000000048947 */ /* 0x000fea0003800000 */
[----:B------:R-:W-:Y:S01]  /*4a80*/  BPT.TRAP 0x1 ;  /* 0x000000040000795c */ /* 0x000fe20000300000 */
.L_x_5452:
[----:B------:R-:W-:Y:S02]  /*4a90*/  IMAD.U32 R7, RZ, RZ, UR38 ;  /* 0x00000026ff077e24 */ /* 0x000fe4000f8e00ff */
[----:B------:R-:W-:-:S03]  /*4aa0*/  IMAD.U32 R8, RZ, RZ, UR37 ;  /* 0x00000025ff087e24 */ /* 0x000fc6000f8e00ff */
[----:B------:R-:W-:Y:S02]  /*4ab0*/  LEA R7, R7, UR41, 0x3 ;  /* 0x0000002907077c11 */ /* 0x000fe4000f8e18ff */
[----:B------:R-:W-:-:S04]  /*4ac0*/  SHF.L.U32 R8, R8, 0x1f, RZ ;  /* 0x0000001f08087819 */ /* 0x000fc800000006ff */
[----:B------:R1:W2:Y:S01]  /*4ad0*/  SYNCS.PHASECHK.TRANS64.TRYWAIT P1, [R7+URZ+0x28c30], R8 ;  /* 0x028c3008070075a7 */ /* 0x0002a2000802017f */
[----:B------:R-:W-:Y:S05]  /*4ae0*/  @!P0 BRA `(.L_x_5453) ;  /* 0x0000000000048947 */ /* 0x000fea0003800000 */
[----:B------:R-:W-:Y:S01]  /*4af0*/  BPT.TRAP 0x1 ;  /* 0x000000040000795c */ /* 0x000fe20000300000 */
.L_x_5453:
[----:B--2---:R-:W-:Y:S05]  /*4b00*/  @P1 BRA `(.L_x_5454) ;  /* 0x0000000000081947 */ /* 0x004fea0003800000 */
[----:B------:R-:W2:Y:S02]  /*4b10*/  SYNCS.PHASECHK.TRANS64.TRYWAIT P1, [R7+URZ+0x28c30], R8 ;  /* 0x028c3008070075a7 */ /* 0x000ea4000802017f */
[----:B--2---:R-:W-:Y:S05]  /*4b20*/  @!P1 BRA `(.L_x_5455) ;  /* 0x0000014000e89947 */ /* 0x004fea0003800000 */
.L_x_5454:
        /* <DEDUP_REMOVED lines=40> */
.L_x_5456:
[----:B------:R-:W-:Y:S01]  /*4db0*/  UISETP.NE.AND UP1, UPT, UR52, URZ, UPT ;  /* 0x0000003f3400728c */ /* 0x000fe2000bf25270 */
[----:B------:R-:W-:Y:S01]  /*4dc0*/  VIADD R3, R190, UR45 ;  /* 0x0000002dbe037c36 */ /* 0x000fe20008000000 */
[----:B------:R-:W-:Y:S01]  /*4dd0*/  R2UR UR6, R7 ;  /* 0x00000000070672ca */ /* 0x000fe200000e0000 */
[----:B------:R-:W-:Y:S01]  /*4de0*/  IMAD.MOV.U32 R5, RZ, RZ, -0x40 ;  /* 0xffffffc0ff057424 */ /* 0x000fe200078e00ff */
[----:B------:R-:W-:Y:S01]  /*4df0*/  UISETP.NE.AND UP0, UPT, UR51, URZ, UPT ;  /* 0x0000003f3300728c */ /* 0x000fe2000bf05270 */
[C---:B------:R-:W-:Y:S01]  /*4e00*/  LEA R10, R168.reuse, 0xffffffc0, 0x6 ;  /* 0xffffffc0a80a7811 */ /* 0x040fe200078e30ff */
[----:B------:R-:W-:Y:S01]  /*4e10*/  ULDC UR20, c[0x0][0x9dc] ;  /* 0x0002770000147ab9 */ /* 0x000fe20000000800 */
[----:B------:R-:W-:Y:S01]  /*4e20*/  PLOP3.LUT P1, PT, PT, PT, UP1, 0x80, 0x0 ;  /* 0x000000000000781c */ /* 0x000fe20003f2f018 */
[----:B------:R-:W-:Y:S01]  /*4e30*/  IMAD R5, R168, R5, 0x41 ;  /* 0x00000041a8057424 */ /* 0x000fe200078e0205 */
[----:B------:R-:W-:Y:S01]  /*4e40*/  PLOP3.LUT P2, PT, PT, PT, UP1, 0x80, 0x0 ;  /* 0x000000000000781c */ /* 0x000fe20003f4f018 */
[----:B------:R-:W-:Y:S01]  /*4e50*/  ULDC UR11, c[0x0][0x9e0] ;  /* 0x00027800000b7ab9 */ /* 0x000fe20000000800 */
[----:B------:R-:W-:Y:S01]  /*4e60*/  @UP1 ULDC UR7, c[0x0][0x44c] ;  /* 0x0001130000071ab9 */ /* 0x000fe20000000800 */
[----:B------:R-:W-:Y:S01]  /*4e70*/  IADD3 R11, -R2, UR48, -R10 ;  /* 0x00000030020b7c10 */ /* 0x000fe2000fffe90a */
[----:B------:R-:W-:-:S02]  /*4e80*/  VIADD R14, R5, 0xffffffff ;  /* 0xffffffff050e7836 */ /* 0x000fc40000000000 */
[----:B------:R-:W-:-:S04]  /*4e90*/  UIADD3 UR6, UR6, 0x28c40, URZ ;  /* 0x00028c4006067890 */ /* 0x000fc8000fffe03f */
[----:B------:R-:W-:Y:S01]  /*4ea0*/  UPRMT UR6, UR40, 0x654, UR6 ;  /* 0x0000065428067896 */ /* 0x000fe20008000006 */
[----:B------:R-:W-:Y:S01]  /*4eb0*/  @P1 IMAD.HI.U32 R4, R3, UR7, RZ ;  /* 0x0000000703041c27 */ /* 0x000fe2000f8e00ff */
[----:B------:R-:W-:Y:S01]  /*4ec0*/  @UP1 ULDC UR7, c[0x0][0x450] ;  /* 0x0001140000071ab9 */ /* 0x000fe20000000800 */
[----:B------:R-:W-:-:S03]  /*4ed0*/  PLOP3.LUT P1, PT, PT, PT, UP0, 0x40, 0x0 ;  /* 0x000000000000781c */ /* 0x000fc60003f2e808 */
[----:B------:R-:W-:Y:S02]  /*4ee0*/  @P2 SHF.R.U32.HI R3, RZ, UR7, R4 ;  /* 0x00000007ff032c19 */ /* 0x000fe40008011604 */
[----:B------:R-:W-:Y:S01]  /*4ef0*/  IADD3 R4, -R2, UR48, R5 ;  /* 0x0000003002047c10 */ /* 0x000fe2000fffe105 */
[----:B------:R-:W-:Y:S01]  /*4f00*/  SYNCS.ARRIVE.TRANS64.RED.A1T0 RZ, [UR6], RZ ;  /* 0x000000ffffff79a7 */ /* 0x000fe20008100406 */
[----:B------:R-:W-:Y:S01]  /*4f10*/  ULOP3.LUT UR6, URZ, UR20, URZ, 0x33, !UPT ;  /* 0x000000143f067292 */ /* 0x000fe2000f8e333f */
[----:B------:R-:W0:Y:S02]  /*4f20*/  SHFL.IDX PT, R6, R3, RZ, 0x1c1f ;  /* 0x001c1fff03067589 */ /* 0x000e2400000e0000 */
[----:B------:R-:W-:-:S04]  /*4f30*/  VIADD R4, R4, -UR50 ;  /* 0x8000003204047c36 */ /* 0x000fc80008000000 */
[C---:B------:R-:W-:Y:S02]  /*4f40*/  VIADD R12, R4.reuse, UR11 ;  /* 0x0000000b040c7c36 */ /* 0x040fe40008000000 */
[----:B------:R-:W-:-:S03]  /*4f50*/  VIADD R13, R4, UR6 ;  /* 0x00000006040d7c36 */ /* 0x000fc60008000000 */
[----:B0-----:R-:W-:Y:S01]  /*4f60*/  VIADDMNMX R4, R6, R12, R11, PT ;  /* 0x0000000c06047246 */ /* 0x001fe2000380010b */
[----:B------:R-:W-:Y:S01]  /*4f70*/  IMAD.IADD R5, R13, 0x1, R6 ;  /* 0x000000010d057824 */ /* 0x000fe200078e0206 */
[----:B------:R-:W-:Y:S06]  /*4f80*/  @P1 BRA `(.L_x_5457) ;  /* 0x0000000000641947 */ /* 0x000fec0003800000 */
[----:B------:R-:W-:Y:S01]  /*4f90*/  IMAD.U32 R9, RZ, RZ, UR50 ;  /* 0x00000032ff097e24 */ /* 0x000fe2000f8e00ff */
[----:B------:R-:W-:Y:S04]  /*4fa0*/  BSSY B0, `(.L_x_5458) ;  /* 0x0000013000007945 */ /* 0x000fe80003800000 */
[----:B------:R-:W-:-:S04]  /*4fb0*/  IADD3 R9, -R9, UR48, R6 ;  /* 0x0000003009097c10 */ /* 0x000fc8000fffe106 */
        /* <DEDUP_REMOVED lines=11> */
.L_x_5459:
[----:B------:R-:W-:Y:S02]  /*5070*/  ULDC UR6, c[0x0][0x9e4] ;  /* 0x0002790000067ab9 */ /* 0x000fe40000000800 */
[----:B------:R-:W-:-:S05]  /*5080*/  IMAD.U32 R15, RZ, RZ, UR6 ;  /* 0x00000006ff0f7e24 */ /* 0x000fca000f8e00ff */
[----:B------:R-:W-:-:S13]  /*5090*/  ISETP.NE.AND P1, PT, R15, 0x1, PT ;  /* 0x000000010f00780c */ /* 0x000fda0003f25270 */
[----:B------:R-:W0:Y:S02]  /*50a0*/  @P1 LDC.64 R20, c[0x0][0x9e8] ;  /* 0x00027a00ff141b82 */ /* 0x000e240000000a00 */
[----:B0-----:R-:W-:-:S05]  /*50b0*/  @P1 IMAD.HI.U32 R6, R9, R20, RZ ;  /* 0x0000001409061227 */ /* 0x001fca00078e00ff */
[----:B------:R-:W-:-:S07]  /*50c0*/  @P1 SHF.R.U32.HI R9, RZ, R21, R6 ;  /* 0x00000015ff091219 */ /* 0x000fce0000011606 */
.L_x_5460:
[----:B------:R-:W-:Y:S05]  /*50d0*/  BSYNC B0 ;  /* 0x0000000000007941 */ /* 0x000fea0003800000 */
.L_x_5458:
[----:B------:R-:W-:-:S04]  /*50e0*/  IMAD R9, R9, R15, -R10 ;  /* 0x0000000f09097224 */ /* 0x000fc800078e0a0a */
[----:B------:R-:W-:-:S05]  /*50f0*/  IMAD.IADD R9, R9, 0x1, -R2 ;  /* 0x0000000109097824 */ /* 0x000fca00078e0a02 */
[----:B------:R-:W-:Y:S02]  /*5100*/  VIADDMNMX R4, R9, R15, R4, PT ;  /* 0x0000000f09047246 */ /* 0x000fe40003800104 */
[----:B------:R-:W-:-:S07]  /*5110*/  VIMNMX R5, R5, R9, !PT ;  /* 0x0000000905057248 */ /* 0x000fce0007fe0100 */
.L_x_5457:
[C---:B------:R-:W-:Y:S01]  /*5120*/  ISETP.GE.AND P2, PT, R14.reuse, 0x9, PT ;  /* 0x000000090e00780c */ /* 0x040fe20003f46270 */
[----:B------:R-:W-:Y:S01]  /*5130*/  UISETP.NE.AND UP0, UPT, UR51, URZ, UPT ;  /* 0x0000003f3300728c */ /* 0x000fe2000bf05270 */
        /* <DEDUP_REMOVED lines=41> */
[C---:B------:R-:W-:Y:S02]  /*53d0*/  ISETP.GT.AND P3, PT, R5.reuse, 0x28, !P4 ;  /* 0x000000280500780c */ /* 0x040fe40006764270 */
[----:B------:R-:W-:Y:S02]  /*53e0*/  P2R R62, PR, RZ, 0x10 ;  /* 0x00000010ff3e7803 */ /* 0x000fe40000000000 */
[----:B------:R-:W-:Y:S02]  /*53f0*/  ISETP.LT.OR P3, PT, R4, 0x29, P3 ;  /* 0x000000290400780c */ /* 0x000fe40001f61670 */
[----:B------:R-:W-:Y:S02]  /*5400*/  ISETP.GE.AND P4, PT, R14, 0x2a, PT ;  /* 0x0000002a0e00780c */ /* 0x000fe40003f86270 */
[----:B------:R-:W-:Y:S02]  /*5410*/  FSEL R63, R44, -INF , !P3 ;  /* 0xff8000002c3f7808 */ /* 0x000fe40005800000 */
[----:B------:R-:W-:-:S02]  /*5420*/  ISETP.GT.AND P3, PT, R5, 0x29, !P4 ;  /* 0x000000290500780c */ /* 0x000fc40006764270 */
[----:B------:R-:W-:Y:S02]  /*5430*/  P2R R44, PR, RZ, 0x10 ;  /* 0x00000010ff2c7803 */ /* 0x000fe40000000000 */
[----:B------:R-:W-:Y:S02]  /*5440*/  ISETP.LT.OR P3, PT, R4, 0x2a, P3 ;  /* 0x0000002a0400780c */ /* 0x000fe40001f61670 */
[----:B------:R-:W-:Y:S02]  /*5450*/  P2R R28, PR, RZ, 0x20 ;  /* 0x00000020ff1c7803 */ /* 0x000fe40000000000 */
[----:B------:R-:W-:Y:S02]  /*5460*/  FSEL R45, R45, -INF , !P3 ;  /* 0xff8000002d2d7808 */ /* 0x000fe40005800000 */
[----:B------:R-:W-:Y:S02]  /*5470*/  ISETP.GE.AND P3, PT, R14, 0x31, PT ;  /* 0x000000310e00780c */ /* 0x000fe40003f66270 */
[----:B------:R-:W-:-:S02]  /*5480*/  P2R R56, PR, RZ, 0x40 ;  /* 0x00000040ff387803 */ /* 0x000fc40000000000 */
        /* <DEDUP_REMOVED lines=19> */
[----:B------:R-:W-:Y:S02]  /*55c0*/  ISETP.LT.OR P6, PT, R4, 0x3a, P6 ;  /* 0x0000003a0400780c */ /* 0x000fe400037c1670 */
[----:B------:R-:W0:Y:S02]  /*55d0*/  SHFL.IDX PT, R4, R3, 0x1, 0x1c1f ;  /* 0x003c1f0003047f89 */ /* 0x000e2400000e0000 */
[----:B------:R-:W-:Y:S02]  /*55e0*/  FSEL R53, R53, -INF , !P6 ;  /* 0xff80000035357808 */ /* 0x000fe40007000000 */
[----:B------:R-:W-:Y:S02]  /*55f0*/  PLOP3.LUT P6, PT, PT, PT, UP0, 0x40, 0x0 ;  /* 0x000000000000781c */ /* 0x000fe40003fce808 */
[----:B0-----:R-:W-:Y:S01]  /*5600*/  VIADDMNMX R6, R4, R12, R11, PT ;  /* 0x0000000c04067246 */ /* 0x001fe2000380010b */
[----:B------:R-:W-:-:S10]  /*5610*/  IMAD.IADD R9, R13, 0x1, R4 ;  /* 0x000000010d097824 */ /* 0x000fd400078e0204 */
[----:B------:R-:W-:Y:S05]  /*5620*/  @P6 BRA `(.L_x_5461) ;  /* 0x0000000000646947 */ /* 0x000fea0003800000 */
        /* <DEDUP_REMOVED lines=14> */
.L_x_5463:
[----:B------:R-:W-:Y:S02]  /*5710*/  ULDC UR6, c[0x0][0x9e4] ;  /* 0x0002790000067ab9 */ /* 0x000fe40000000800 */
[----:B------:R-:W-:-:S05]  /*5720*/  IMAD.U32 R11, RZ, RZ, UR6 ;  /* 0x00000006ff0b7e24 */ /* 0x000fca000f8e00ff */
[----:B------:R-:W-:-:S13]  /*5730*/  ISETP.NE.AND P6, PT, R11, 0x1, PT ;  /* 0x000000010b00780c */ /* 0x000fda0003fc5270 */
[----:B------:R-:W0:Y:S02]  /*5740*/  @P6 LDC.64 R4, c[0x0][0x9e8] ;  /* 0x00027a00ff046b82 */ /* 0x000e240000000a00 */
[----:B0-----:R-:W-:-:S05]  /*5750*/  @P6 IMAD.HI.U32 R4, R3, R4, RZ ;  /* 0x0000000403046227 */ /* 0x001fca00078e00ff */
[----:B------:R-:W-:-:S07]  /*5760*/  @P6 SHF.R.U32.HI R3, RZ, R5, R4 ;  /* 0x00000005ff036219 */ /* 0x000fce0000011604 */
.L_x_5464:
[----:B------:R-:W-:Y:S05]  /*5770*/  BSYNC B0 ;  /* 0x0000000000007941 */ /* 0x000fea0003800000 */
.L_x_5462:
[----:B------:R-:W-:-:S04]  /*5780*/  IMAD R3, R3, R11, -R10 ;  /* 0x0000000b03037224 */ /* 0x000fc800078e0a0a */
[----:B------:R-:W-:-:S05]  /*5790*/  IMAD.IADD R3, R3, 0x1, -R2 ;  /* 0x0000000103037824 */ /* 0x000fca00078e0a02 */
[----:B------:R-:W-:Y:S02]  /*57a0*/  VIADDMNMX R6, R3, R11, R6, PT ;  /* 0x0000000b03067246 */ /* 0x000fe40003800106 */
[----:B------:R-:W-:-:S07]  /*57b0*/  VIMNMX R9, R9, R3, !PT ;  /* 0x0000000309097248 */ /* 0x000fce0007fe0100 */
.L_x_5461:
[----:B------:R-:W-:Y:S01]  /*57c0*/  ISETP.GT.AND P1, PT, R9, 0x1, !P1 ;  /* 0x000000010900780c */ /* 0x000fe20004f24270 */
[----:B------:R-:W-:Y:S01]  /*57d0*/  ULDC UR10, c[0x0][0x988] ;  /* 0x00026200000a7ab9 */ /* 0x000fe20000000800 */
[----:B------:R-:W-:Y:S01]  /*57e0*/  FMNMX.FTZ R3, R15, R25, !PT ;  /* 0x000000190f037209 */ /* 0x000fe20007810000 */
[----:B------:R-:W-:Y:S01]  /*57f0*/  BAR.SYNC.DEFER_BLOCKING 0xf, 0x100 ;  /* 0x03c4000000007b1d */ /* 0x000fe20000010000 */
        /* <DEDUP_REMOVED lines=29> */
[C---:B------:R-:W-:Y:S02]  /*59d0*/  ISETP.GT.AND P2, PT, R9.reuse, 0x8, !P2 ;  /* 0x000000080900780c */ /* 0x040fe40005744270 */
[----:B------:R-:W-:Y:S02]  /*59e0*/  FSEL R38, R38, -INF , !P1 ;  /* 0xff80000026267808 */ /* 0x000fe40004800000 */
[----:B------:R-:W-:Y:S02]  /*59f0*/  ISETP.NE.AND P1, PT, R36, RZ, PT ;  /* 0x000000ff2400720c */ /* 0x000fe40003f25270 */
[----:B------:R-:W-:Y:S02]  /*5a00*/  FMNMX.FTZ R4, R52, R3, !PT ;  /* 0x0000000334047209 */ /* 0x000fe40007810000 */
[----:B------:R-:W-:-:S02]  /*5a10*/  ISETP.GT.AND P1, PT, R9, 0x19, !P1 ;  /* 0x000000190900780c */ /* 0x000fc40004f24270 */
[C---:B------:R-:W-:Y:S02]  /*5a20*/  ISETP.LT.OR P2, PT, R6.reuse, 0x9, P2 ;  /* 0x000000090600780c */ /* 0x040fe40001741670 */
[----:B------:R-:W-:Y:S02]  /*5a30*/  ISETP.LT.OR P1, PT, R6, 0x1a, P1 ;  /* 0x0000001a0600780c */ /* 0x000fe40000f21670 */
[----:B------:R-:W-:Y:S02]  /*5a40*/  FMNMX.FTZ R10, R53, R4, !PT ;  /* 0x00000004350a7209 */ /* 0x000fe40007810000 */
[----:B------:R-:W-:Y:S02]  /*5a50*/  FSEL R39, R39, -INF , !P1 ;  /* 0xff80000027277808 */ /* 0x000fe40004800000 */
[----:B------:R-:W-:Y:S01]  /*5a60*/  ISETP.NE.AND P1, PT, R60, RZ, PT ;  /* 0x000000ff3c00720c */ /* 0x000fe20003f25270 */
[----:B------:R-:W0:Y:S01]  /*5a70*/  SHFL.BFLY PT, R3, R10, 0x2, 0x1f ;  /* 0x0c401f000a037f89 */ /* 0x000e2200000e0000 */
[----:B------:R-:W-:-:S02]  /*5a80*/  FSEL R30, R30, -INF , !P2 ;  /* 0xff8000001e1e7808 */ /* 0x000fc40005000000 */
[C---:B------:R-:W-:Y:S02]  /*5a90*/  ISETP.GT.AND P1, PT, R9.reuse, 0x20, !P1 ;  /* 0x000000200900780c */ /* 0x040fe40004f24270 */
[----:B------:R-:W-:Y:S02]  /*5aa0*/  ISETP.NE.AND P2, PT, R40, RZ, PT ;  /* 0x000000ff2800720c */ /* 0x000fe40003f45270 */
[----:B------:R-:W-:Y:S02]  /*5ab0*/  ISETP.LT.OR P1, PT, R6, 0x21, P1 ;  /* 0x000000210600780c */ /* 0x000fe40000f21670 */
[----:B------:R-:W-:Y:S02]  /*5ac0*/  ISETP.NE.AND P6, PT, R20, RZ, PT ;  /* 0x000000ff1400720c */ /* 0x000fe40003fc5270 */
[----:B------:R-:W-:Y:S02]  /*5ad0*/  FSEL R42, R42, -INF , !P1 ;  /* 0xff8000002a2a7808 */ /* 0x000fe40004800000 */
[----:B------:R-:W-:-:S02]  /*5ae0*/  ISETP.GT.AND P1, PT, R9, 0x21, !P2 ;  /* 0x000000210900780c */ /* 0x000fc40005724270 */
[----:B------:R-:W-:Y:S02]  /*5af0*/  ISETP.NE.AND P2, PT, R44, RZ, PT ;  /* 0x000000ff2c00720c */ /* 0x000fe40003f45270 */
[----:B------:R-:W-:Y:S02]  /*5b00*/  ISETP.LT.OR P1, PT, R6, 0x22, P1 ;  /* 0x000000220600780c */ /* 0x000fe40000f21670 */
[----:B------:R-:W-:Y:S02]  /*5b10*/  ISETP.GT.AND P2, PT, R9, 0x29, !P2 ;  /* 0x000000290900780c */ /* 0x000fe40005744270 */
[----:B------:R-:W-:Y:S02]  /*5b20*/  FSEL R43, R43, -INF , !P1 ;  /* 0xff8000002b2b7808 */ /* 0x000fe40004800000 */
[----:B------:R-:W-:Y:S02]  /*5b30*/  ISETP.GT.AND P1, PT, R9, RZ, !P6 ;  /* 0x000000ff0900720c */ /* 0x000fe40007724270 */
[----:B0-----:R-:W-:-:S02]  /*5b40*/  FMNMX.FTZ R11, R10, R3, !PT ;  /* 0x000000030a0b7209 */ /* 0x001fc40007810000 */
[----:B------:R-:W-:Y:S02]  /*5b50*/  ISETP.LT.OR P1, PT, R6, 0x1, P1 ;  /* 0x000000010600780c */ /* 0x000fe40000f21670 */
[C---:B------:R-:W-:Y:S01]  /*5b60*/  ISETP.GT.AND P3, PT, R9.reuse, 0x30, !P3 ;  /* 0x000000300900780c */ /* 0x040fe20005f64270 */
[----:B------:R-:W0:Y:S01]  /*5b70*/  SHFL.BFLY PT, R12, R11, 0x1, 0x1f ;  /* 0x0c201f000b0c7f89 */ /* 0x000e2200000e0000 */
        /* <DEDUP_REMOVED lines=8> */
[----:B------:R-:W-:Y:S02]  /*5c00*/  FMNMX.FTZ R4, R34, R3, !PT ;  /* 0x0000000322047209 */ /* 0x000fe40007810000 */
[----:B------:R-:W-:-:S02]  /*5c10*/  ISETP.LT.OR P2, PT, R6, 0x2a, P2 ;  /* 0x0000002a0600780c */ /* 0x000fc40001741670 */
[----:B------:R-:W-:Y:S02]  /*5c20*/  FMNMX.FTZ R3, R35, R4, !PT ;  /* 0x0000000423037209 */ /* 0x000fe40007810000 */
[----:B------:R-:W-:Y:S02]  /*5c30*/  ISETP.GT.AND P4, PT, R9, 0x31, !P4 ;  /* 0x000000310900780c */ /* 0x000fe40006784270 */
[----:B------:R-:W-:Y:S02]  /*5c40*/  FMNMX.FTZ R4, R38, R3, !PT ;  /* 0x0000000326047209 */ /* 0x000fe40007810000 */
[----:B0-----:R-:W-:Y:S02]  /*5c50*/  FMNMX.FTZ R5, R11, R12, !PT ;  /* 0x0000000c0b057209 */ /* 0x001fe40007810000 */
[----:B------:R-:W-:Y:S02]  /*5c60*/  FMNMX.FTZ R3, R39, R4, !PT ;  /* 0x0000000427037209 */ /* 0x000fe40007810000 */
[----:B------:R-:W-:Y:S01]  /*5c70*/  ISETP.LT.OR P3, PT, R6, 0x31, P3 ;  /* 0x000000310600780c */ /* 0x000fe20001f61670 */
[----:B------:R-:W-:Y:S01]  /*5c80*/  FMUL.FTZ R10, R5, UR10 ;  /* 0x0000000a050a7c20 */ /* 0x000fe20008410000 */
[----:B------:R-:W-:-:S02]  /*5c90*/  FMNMX.FTZ R4, R42, R3, !PT ;  /* 0x000000032a047209 */ /* 0x000fc40007810000 */
[----:B------:R-:W-:Y:S02]  /*5ca0*/  FSEL R47, R47, -INF , !P2 ;  /* 0xff8000002f2f7808 */ /* 0x000fe40005000000 */
[----:B------:R-:W-:Y:S02]  /*5cb0*/  FMNMX.FTZ R3, R43, R4, !PT ;  /* 0x000000042b037209 */ /* 0x000fe40007810000 */
[----:B------:R-:W-:Y:S02]  /*5cc0*/  FSETP.NEU.FTZ.AND P1, PT, R5, -INF , PT ;  /* 0xff8000000500780b */ /* 0x000fe40003f3d000 */
[----:B------:R-:W-:Y:S02]  /*5cd0*/  FMNMX.FTZ R4, R46, R3, !PT ;  /* 0x000000032e047209 */ /* 0x000fe40007810000 */
[----:B------:R-:W-:Y:S02]  /*5ce0*/  ISETP.NE.AND P6, PT, R14, RZ, PT ;  /* 0x000000ff0e00720c */ /* 0x000fe40003fc5270 */
[----:B------:R-:W-:-:S02]  /*5cf0*/  ISETP.GT.AND P5, PT, R9, 0x38, !P5 ;  /* 0x000000380900780c */ /* 0x000fc40006fa4270 */
[----:B------:R-:W-:Y:S02]  /*5d00*/  ISETP.LT.OR P4, PT, R6, 0x32, P4 ;  /* 0x000000320600780c */ /* 0x000fe40002781670 */
[----:B------:R-:W-:Y:S02]  /*5d10*/  FSEL R50, R50, -INF , !P3 ;  /* 0xff80000032327808 */ /* 0x000fe40005800000 */
[----:B------:R-:W-:Y:S02]  /*5d20*/  FMNMX.FTZ R3, R47, R4, !PT ;  /* 0x000000042f037209 */ /* 0x000fe40007810000 */
[----:B------:R-:W-:Y:S02]  /*5d30*/  FSEL R10, R10, RZ, P1 ;  /* 0x000000ff0a0a7208 */ /* 0x000fe40000800000 */
[----:B------:R-:W-:Y:S02]  /*5d40*/  ISETP.GT.AND P1, PT, R9, 0x39, !P6 ;  /* 0x000000390900780c */ /* 0x000fe40007724270 */
[----:B------:R-:W-:Y:S01]  /*5d50*/  ISETP.LT.OR P5, PT, R6, 0x39, P5 ;  /* 0x000000390600780c */ /* 0x000fe20002fa1670 */
[--C-:B------:R-:W-:Y:S01]  /*5d60*/  FFMA.FTZ R9, R15, UR10, -R10.reuse ;  /* 0x0000000a0f097c23 */ /* 0x100fe2000801080a */
[----:B------:R-:W-:Y:S01]  /*5d70*/  FSEL R51, R51, -INF , !P4 ;  /* 0xff80000033337808 */ /* 0x000fe20006000000 */
[--C-:B------:R-:W-:Y:S01]  /*5d80*/  FFMA.FTZ R11, R25, UR10, -R10.reuse ;  /* 0x0000000a190b7c23 */ /* 0x100fe2000801080a */
[----:B------:R-:W-:Y:S01]  /*5d90*/  FMNMX.FTZ R4, R50, R3, !PT ;  /* 0x0000000332047209 */ /* 0x000fe20007810000 */
[--C-:B------:R-:W-:Y:S01]  /*5da0*/  FFMA.FTZ R12, R29, UR10, -R10.reuse ;  /* 0x0000000a1d0c7c23 */ /* 0x100fe2000801080a */
[----:B------:R-:W-:Y:S01]  /*5db0*/  ISETP.LT.OR P1, PT, R6, 0x3a, P1 ;  /* 0x0000003a0600780c */ /* 0x000fe20000f21670 */
[--C-:B------:R-:W-:Y:S01]  /*5dc0*/  FFMA.FTZ R6, R21, UR10, -R10.reuse ;  /* 0x0000000a15067c23 */ /* 0x100fe2000801080a */
[----:B------:R-:W-:Y:S01]  /*5dd0*/  FSEL R54, R54, -INF , !P5 ;  /* 0xff80000036367808 */ /* 0x000fe20006800000 */
[----:B------:R-:W-:Y:S01]  /*5de0*/  MUFU.EX2 R9, R9 ;  /* 0x0000000900097308 */ /* 0x000fe20000000800 */
[----:B------:R-:W-:Y:S01]  /*5df0*/  FMNMX.FTZ R3, R51, R4, !PT ;  /* 0x0000000433037209 */ /* 0x000fe20007810000 */
[--C-:B------:R-:W-:Y:S01]  /*5e00*/  FFMA.FTZ R14, R57, UR10, -R10.reuse ;  /* 0x0000000a390e7c23 */ /* 0x100fe2000801080a */
[----:B------:R-:W-:Y:S01]  /*5e10*/  FSEL R55, R55, -INF , !P1 ;  /* 0xff80000037377808 */ /* 0x000fe20004800000 */
[--C-:B------:R-:W-:Y:S01]  /*5e20*/  FFMA.FTZ R15, R59, UR10, -R10.reuse ;  /* 0x0000000a3b0f7c23 */ /* 0x100fe2000801080a */
[----:B------:R-:W-:Y:S01]  /*5e30*/  FMNMX.FTZ R4, R54, R3, !PT ;  /* 0x0000000336047209 */ /* 0x000fe20007810000 */
[--C-:B------:R-:W-:Y:S01]  /*5e40*/  FFMA.FTZ R20, R37, UR10, -R10.reuse ;  /* 0x0000000a25147c23 */ /* 0x100fe2000801080a */
[--C-:B------:R-:W-:Y:S01]  /*5e50*/  FFMA.FTZ R21, R61, UR10, -R10.reuse ;  /* 0x0000000a3d157c23 */ /* 0x100fe2000801080a */
[----:B------:R-:W-:Y:S01]  /*5e60*/  MUFU.EX2 R154, R6 ;  /* 0x00000006009a7308 */ /* 0x000fe20000000800 */
[----:B------:R-:W-:Y:S01]  /*5e70*/  FMNMX.FTZ R4, R55, R4, !PT ;  /* 0x0000000437047209 */ /* 0x000fe20007810000 */
[--C-:B------:R-:W-:Y:S01]  /*5e80*/  FFMA.FTZ R45, R45, UR10, -R10.reuse ;  /* 0x0000000a2d2d7c23 */ /* 0x100fe2000801080a */
[--C-:B------:R-:W-:Y:S01]  /*5e90*/  FFMA.FTZ R48, R48, UR10, -R10.reuse ;  /* 0x0000000a30307c23 */ /* 0x100fe2000801080a */
[--C-:B------:R-:W-:Y:S01]  /*5ea0*/  FFMA.FTZ R49, R49, UR10, -R10.reuse ;  /* 0x0000000a31317c23 */ /* 0x100fe2000801080a */
[--C-:B------:R-:W-:Y:S01]  /*5eb0*/  FFMA.FTZ R52, R52, UR10, -R10.reuse ;  /* 0x0000000a34347c23 */ /* 0x100fe2000801080a */
[----:B------:R-:W0:Y:S02]  /*5ec0*/  SHFL.BFLY PT, R3, R4, 0x2, 0x1f ;  /* 0x0c401f0004037f89 */ /* 0x000e2400000e0000 */
[----:B------:R3:W4:Y:S08]  /*5ed0*/  MUFU.EX2 R152, R11 ;  /* 0x0000000b00987308 */ /* 0x0007300000000800 */
[----:B------:R5:W-:Y:S01]  /*5ee0*/  MUFU.EX2 R13, R12 ;  /* 0x0000000c000d7308 */ /* 0x000be20000000800 */
[----:B---3--:R-:W-:-:S07]  /*5ef0*/  FFMA.FTZ R11, R33, UR10, -R10 ;  /* 0x0000000a210b7c23 */ /* 0x008fce000801080a */
[----:B------:R-:W-:Y:S01]  /*5f00*/  MUFU.EX2 R14, R14 ;  /* 0x0000000e000e7308 */ /* 0x000fe20000000800 */
[----:B-----5:R-:W-:Y:S01]  /*5f10*/  FFMA.FTZ R12, R63, UR10, -R10 ;  /* 0x0000000a3f0c7c23 */ /* 0x020fe2000801080a */
[----:B----4-:R-:W-:Y:S01]  /*5f20*/  FADD.FTZ R25, R9, R152 ;  /* 0x0000009809197221 */ /* 0x010fe20000010000 */
[----:B------:R-:W-:Y:S02]  /*5f30*/  F2FP.F16.F32.PACK_AB R152, R152, R9 ;  /* 0x000000099898723e */ /* 0x000fe400000000ff */
[----:B0-----:R-:W-:Y:S01]  /*5f40*/  FMNMX.FTZ R3, R4, R3, !PT ;  /* 0x0000000304037209 */ /* 0x001fe20007810000 */
[--C-:B------:R-:W-:Y:S02]  /*5f50*/  FFMA.FTZ R4, R41, UR10, -R10.reuse ;  /* 0x0000000a29047c23 */ /* 0x100fe4000801080a */
[----:B------:R-:W0:Y:S01]  /*5f60*/  MUFU.EX2 R11, R11 ;  /* 0x0000000b000b7308 */ /* 0x000e220000000800 */
[----:B------:R-:W-:Y:S01]  /*5f70*/  FFMA.FTZ R10, R53, UR10, -R10 ;  /* 0x0000000a350a7c23 */ /* 0x000fe2000801080a */
[----:B------:R-:W3:Y:S06]  /*5f80*/  SHFL.BFLY PT, R6, R3, 0x1, 0x1f ;  /* 0x0c201f0003067f89 */ /* 0x000eec00000e0000 */
        /* <DEDUP_REMOVED lines=10> */
[----:B------:R3:W-:Y:S01]  /*6030*/  MUFU.EX2 R3, R10 ;  /* 0x0000000a00037308 */ /* 0x0007e20000000800 */
        /* <DEDUP_REMOVED lines=8> */
[----:B---3--:R-:W-:Y:S01]  /*60c0*/  FADD.FTZ R10, R154, R25 ;  /* 0x000000199a0a7221 */ /* 0x008fe20000010000 */
[--C-:B------:R-:W-:Y:S01]  /*60d0*/  FFMA.FTZ R39, R39, UR10, -R24.reuse ;  /* 0x0000000a27277c23 */ /* 0x100fe20008010818 */
[--C-:B------:R-:W-:Y:S01]  /*60e0*/  FFMA.FTZ R42, R42, UR10, -R24.reuse ;  /* 0x0000000a2a2a7c23 */ /* 0x100fe20008010818 */
[----:B------:R-:W-:Y:S01]  /*60f0*/  FFMA.FTZ R43, R43, UR10, -R24 ;  /* 0x0000000a2b2b7c23 */ /* 0x000fe20008010818 */
[----:B------:R-:W-:Y:S01]  /*6100*/  FADD.FTZ R29, R13, R10 ;  /* 0x0000000a0d1d7221 */ /* 0x000fe20000010000 */
[--C-:B------:R-:W-:Y:S01]  /*6110*/  FFMA.FTZ R46, R46, UR10, -R24.reuse ;  /* 0x0000000a2e2e7c23 */ /* 0x100fe20008010818 */
[--C-:B------:R-:W-:Y:S01]  /*6120*/  FFMA.FTZ R47, R47, UR10, -R24.reuse ;  /* 0x0000000a2f2f7c23 */ /* 0x100fe20008010818 */
[----:B------:R-:W3:Y:S01]  /*6130*/  MUFU.EX2 R27, R27 ;  /* 0x0000001b001b7308 */ /* 0x000ee20000000800 */
[----:B------:R-:W-:Y:S01]  /*6140*/  FADD.FTZ R28, R14, R29 ;  /* 0x0000001d0e1c7221 */ /* 0x000fe20000010000 */
[--C-:B------:R-:W-:Y:S01]  /*6150*/  FFMA.FTZ R50, R50, UR10, -R24.reuse ;  /* 0x0000000a32327c23 */ /* 0x100fe20008010818 */
[----:B------:R-:W-:Y:S01]  /*6160*/  FFMA.FTZ R51, R51, UR10, -R24 ;  /* 0x0000000a33337c23 */ /* 0x000fe20008010818 */
[----:B------:R-:W-:Y:S01]  /*6170*/  F2FP.F16.F32.PACK_AB R154, R13, R154 ;  /* 0x0000009a0d9a723e */ /* 0x000fe200000000ff */
[----:B------:R-:W-:Y:S01]  /*6180*/  FADD.FTZ R28, R11, R28 ;  /* 0x0000001c0b1c7221 */ /* 0x000fe20000010000 */
[--C-:B------:R-:W-:Y:S01]  /*6190*/  FFMA.FTZ R54, R54, UR10, -R24.reuse ;  /* 0x0000000a36367c23 */ /* 0x100fe20008010818 */
[----:B------:R-:W-:Y:S01]  /*61a0*/  FFMA.FTZ R24, R55, UR10, -R24 ;  /* 0x0000000a37187c23 */ /* 0x000fe20008010818 */
[----:B------:R-:W4:Y:S01]  /*61b0*/  MUFU.EX2 R30, R30 ;  /* 0x0000001e001e7308 */ /* 0x000f220000000800 */
[----:B0-----:R-:W-:-:S07]  /*61c0*/  F2FP.F16.F32.PACK_AB R160, R4, R21 ;  /* 0x0000001504a0723e */ /* 0x001fce00000000ff */
[----:B------:R-:W0:Y:S01]  /*61d0*/  MUFU.EX2 R31, R31 ;  /* 0x0000001f001f7308 */ /* 0x000e220000000800 */
[----:B---3--:R-:W-:Y:S01]  /*61e0*/  FADD.FTZ R25, R26, R27 ;  /* 0x0000001b1a197221 */ /* 0x008fe20000010000 */
[----:B------:R-:W-:-:S06]  /*61f0*/  F2FP.F16.F32.PACK_AB R153, R27, R26 ;  /* 0x0000001a1b99723e */ /* 0x000fcc00000000ff */
[----:B------:R-:W3:Y:S01]  /*6200*/  MUFU.EX2 R34, R34 ;  /* 0x0000002200227308 */ /* 0x000ee20000000800 */
[----:B----4-:R-:W-:-:S07]  /*6210*/  FADD.FTZ R10, R30, R25 ;  /* 0x000000191e0a7221 */ /* 0x010fce0000010000 */
[----:B------:R-:W4:Y:S01]  /*6220*/  MUFU.EX2 R35, R35 ;  /* 0x0000002300237308 */ /* 0x000f220000000800 */
[C---:B0-----:R-:W-:Y:S01]  /*6230*/  FADD.FTZ R25, R31.reuse, R10 ;  /* 0x0000000a1f197221 */ /* 0x041fe20000010000 */
[----:B------:R-:W-:-:S05]  /*6240*/  F2FP.F16.F32.PACK_AB R155, R31, R30 ;  /* 0x0000001e1f9b723e */ /* 0x000fca00000000ff */
[----:B------:R0:W-:Y:S01]  /*6250*/  STSM.16.M88.4 [R22+0x26800], R152 ;  /* 0x0268009816007844 */ /* 0x0001e20000000200 */
[----:B------:R-:W5:Y:S01]  /*6260*/  MUFU.EX2 R38, R38 ;  /* 0x0000002600267308 */ /* 0x000f620000000800 */
[----:B---3--:R-:W-:Y:S01]  /*6270*/  FADD.FTZ R10, R34, R25 ;  /* 0x00000019220a7221 */ /* 0x008fe20000010000 */
[----:B------:R-:W-:-:S04]  /*6280*/  FADD.FTZ R25, R15, R28 ;  /* 0x0000001c0f197221 */ /* 0x000fc80000010000 */
[----:B------:R-:W-:Y:S02]  /*6290*/  FADD.FTZ R28, R20, R25 ;  /* 0x00000019141c7221 */ /* 0x000fe40000010000 */
[----:B------:R-:W3:Y:S01]  /*62a0*/  MUFU.EX2 R39, R39 ;  /* 0x0000002700277308 */ /* 0x000ee20000000800 */
[----:B----4-:R-:W-:Y:S01]  /*62b0*/  FADD.FTZ R9, R35, R10 ;  /* 0x0000000a23097221 */ /* 0x010fe20000010000 */
[----:B------:R-:W-:Y:S01]  /*62c0*/  FADD.FTZ R13, R21, R28 ;  /* 0x0000001c150d7221 */ /* 0x000fe20000010000 */
[----:B------:R-:W-:-:S03]  /*62d0*/  F2FP.F16.F32.PACK_AB R157, R35, R34 ;  /* 0x00000022239d723e */ /* 0x000fc600000000ff */
[----:B------:R-:W-:Y:S02]  /*62e0*/  FADD.FTZ R13, R4, R13 ;  /* 0x0000000d040d7221 */ /* 0x000fe40000010000 */
[----:B------:R-:W4:Y:S01]  /*62f0*/  MUFU.EX2 R42, R42 ;  /* 0x0000002a002a7308 */ /* 0x000f220000000800 */
[----:B-----5:R-:W-:-:S07]  /*6300*/  FADD.FTZ R10, R38, R9 ;  /* 0x00000009260a7221 */ /* 0x020fce0000010000 */
[----:B------:R-:W5:Y:S01]  /*6310*/  MUFU.EX2 R43, R43 ;  /* 0x0000002b002b7308 */ /* 0x000f620000000800 */
[C---:B---3--:R-:W-:Y:S01]  /*6320*/  FADD.FTZ R11, R39.reuse, R10 ;  /* 0x0000000a270b7221 */ /* 0x048fe20000010000 */
[----:B------:R-:W-:-:S05]  /*6330*/  F2FP.F16.F32.PACK_AB R159, R39, R38 ;  /* 0x00000026279f723e */ /* 0x000fca00000000ff */
[----:B------:R0:W-:Y:S01]  /*6340*/  STSM.16.M88.4 [R189], R156 ;  /* 0x0000009cbd007844 */ /* 0x0001e20000000200 */
[----:B------:R-:W3:Y:S01]  /*6350*/  MUFU.EX2 R12, R12 ;  /* 0x0000000c000c7308 */ /* 0x000ee20000000800 */
[----:B----4-:R-:W-:-:S07]  /*6360*/  FADD.FTZ R4, R42, R11 ;  /* 0x0000000b2a047221 */ /* 0x010fce0000010000 */
[----:B------:R-:W4:Y:S01]  /*6370*/  MUFU.EX2 R46, R46 ;  /* 0x0000002e002e7308 */ /* 0x000f220000000800 */
[C---:B-----5:R-:W-:Y:S01]  /*6380*/  FADD.FTZ R11, R43.reuse, R4 ;  /* 0x000000042b0b7221 */ /* 0x060fe20000010000 */
[----:B------:R-:W-:-:S06]  /*6390*/  F2FP.F16.F32.PACK_AB R161, R43, R42 ;  /* 0x0000002a2ba1723e */ /* 0x000fcc00000000ff */
[----:B------:R-:W5:Y:S01]  /*63a0*/  MUFU.EX2 R45, R45 ;  /* 0x0000002d002d7308 */ /* 0x000f620000000800 */
[----:B---3--:R-:W-:-:S07]  /*63b0*/  FADD.FTZ R4, R12, R13 ;  /* 0x0000000d0c047221 */ /* 0x008fce0000010000 */
[----:B------:R-:W3:Y:S01]  /*63c0*/  MUFU.EX2 R47, R47 ;  /* 0x0000002f002f7308 */ /* 0x000ee20000000800 */
[----:B----4-:R-:W-:-:S07]  /*63d0*/  FADD.FTZ R10, R46, R11 ;  /* 0x0000000b2e0a7221 */ /* 0x010fce0000010000 */
[----:B------:R-:W-:Y:S01]  /*63e0*/  MUFU.EX2 R48, R48 ;  /* 0x0000003000307308 */ /* 0x000fe20000000800 */
[C---:B-----5:R-:W-:Y:S01]  /*63f0*/  F2FP.F16.F32.PACK_AB R162, R45.reuse, R12 ;  /* 0x0000000c2da2723e */ /* 0x060fe200000000ff */
        /* <DEDUP_REMOVED lines=25> */
.L_x_5465:
[----:B------:R3:W4:Y:S01]  /*6590*/  SYNCS.PHASECHK.TRANS64.TRYWAIT P1, [R7+URZ+0x28c50], R8 ;  /* 0x028c5008070075a7 */ /* 0x000722000802017f */
[----:B------:R-:W-:Y:S05]  /*65a0*/  @!P0 BRA `(.L_x_5466) ;  /* 0x0000000000048947 */ /* 0x000fea0003800000 */
[----:B------:R-:W-:Y:S01]  /*65b0*/  BPT.TRAP 0x1 ;  /* 0x000000040000795c */ /* 0x000fe20000300000 */
.L_x_5466:
[----:B----4-:R-:W-:Y:S05]  /*65c0*/  @P1 BRA `(.L_x_5467) ;  /* 0x0000000000081947 */ /* 0x010fea0003800000 */
[----:B------:R-:W4:Y:S02]  /*65d0*/  SYNCS.PHASECHK.TRANS64.TRYWAIT P1, [R7+URZ+0x28c50], R8 ;  /* 0x028c5008070075a7 */ /* 0x000f24000802017f */
[----:B----4-:R-:W-:Y:S05]  /*65e0*/  @!P1 BRA `(.L_x_5468) ;  /* 0x00000128004c9947 */ /* 0x010fea0003800000 */
.L_x_5467:
        /* <DEDUP_REMOVED lines=34> */
.L_x_5469:
[----:B------:R-:W-:Y:S01]  /*6810*/  R2UR UR6, R7 ;  /* 0x00000000070672ca */ /* 0x000fe200000e0000 */
[----:B------:R-:W-:Y:S01]  /*6820*/  UISETP.NE.AND UP1, UPT, UR52, URZ, UPT ;  /* 0x0000003f3400728c */ /* 0x000fe2000bf25270 */
[----:B------:R-:W-:Y:S01]  /*6830*/  R2UR UR21, R168 ;  /* 0x00000000a81572ca */ /* 0x000fe200000e0000 */
[----:B------:R-:W-:-:S06]  /*6840*/  UISETP.NE.AND UP0, UPT, UR51, URZ, UPT ;  /* 0x0000003f3300728c */ /* 0x000fcc000bf05270 */
[----:B------:R-:W-:-:S03]  /*6850*/  PLOP3.LUT P1, PT, PT, PT, UP0, 0x40, 0x0 ;  /* 0x000000000000781c */ /* 0x000fc60003f2e808 */
[----:B------:R-:W-:Y:S01]  /*6860*/  @UP1 ULDC UR15, c[0x0][0x450] ;  /* 0x00011400000f1ab9 */ /* 0x000fe20000000800 */
[----:B------:R-:W-:Y:S02]  /*6870*/  UIADD3 UR6, UR6, 0x28c60, URZ ;  /* 0x00028c6006067890 */ /* 0x000fe4000fffe03f */
[----:B------:R-:W-:Y:S02]  /*6880*/  UIADD3 UR21, UR21, -0x2, URZ ;  /* 0xfffffffe15157890 */ /* 0x000fe4000fffe03f */
[----:B------:R-:W-:-:S03]  /*6890*/  UPRMT UR14, UR40, 0x654, UR6 ;  /* 0x00000654280e7896 */ /* 0x000fc60008000006 */
[----:B------:R-:W-:Y:S02]  /*68a0*/  @UP1 ULDC UR6, c[0x0][0x44c] ;  /* 0x0001130000061ab9 */ /* 0x000fe40000000800 */
[----:B------:R-:W-:-:S04]  /*68b0*/  UIMAD.WIDE.U32 UR6, UR45, UR6, URZ ;  /* 0x000000062d0672a5 */ /* 0x000fc8000f8e003f */
[----:B------:R-:W-:Y:S01]  /*68c0*/  SYNCS.ARRIVE.TRANS64.RED.A1T0 RZ, [UR14], RZ ;  /* 0x000000ffffff79a7 */ /* 0x000fe2000810040e */
[----:B------:R-:W-:Y:S01]  /*68d0*/  UMOV UR14, UR45 ;  /* 0x0000002d000e7c82 */ /* 0x000fe20008000000 */
[----:B------:R-:W-:-:S04]  /*68e0*/  @UP1 USHF.R.U32.HI UR14, URZ, UR15, UR7 ;  /* 0x0000000f3f0e1299 */ /* 0x000fc80008011607 */
[----:B------:R-:W-:-:S04]  /*68f0*/  UIADD3 UR6, UR14, UR48, -UR50 ;  /* 0x000000300e067290 */ /* 0x000fc8000fffe832 */
[----:B------:R-:W-:Y:S01]  /*6900*/  UIADD3 UR11, UR6, UR11, URZ ;  /* 0x0000000b060b7290 */ /* 0x000fe2000fffe03f */
[----:B------:R-:W-:Y:S11]  /*6910*/  @P1 BRA `(.L_x_5470) ;  /* 0x00000000004c1947 */ /* 0x000ff60003800000 */
        /* <DEDUP_REMOVED lines=11> */
.L_x_5471:
[----:B------:R-:W-:Y:S02]  /*69d0*/  ULDC UR19, c[0x0][0x9e4] ;  /* 0x0002790000137ab9 */ /* 0x000fe40000000800 */
[----:B------:R-:W-:-:S11]  /*69e0*/  UISETP.NE.AND UP0, UPT, UR19, 0x1, UPT ;  /* 0x000000011300788c */ /* 0x000fd6000bf05270 */
[----:B------:R-:W-:Y:S02]  /*69f0*/  @UP0 ULDC.64 UR6, c[0x0][0x9e8] ;  /* 0x00027a0000060ab9 */ /* 0x000fe40000000a00 */
[----:B------:R-:W-:-:S04]  /*6a00*/  UIMAD.WIDE.U32 UR14, UR18, UR6, URZ ;  /* 0x00000006120e72a5 */ /* 0x000fc8000f8e003f */
[----:B------:R-:W-:-:S12]  /*6a10*/  @UP0 USHF.R.U32.HI UR18, URZ, UR7, UR15 ;  /* 0x000000073f120299 */ /* 0x000fd8000801160f */
.L_x_5472:
[----:B------:R-:W-:-:S04]  /*6a20*/  UIMAD UR18, UR18, UR19, UR19 ;  /* 0x00000013121272a4 */ /* 0x000fc8000f8e0213 */
[----:B------:R-:W-:-:S04]  /*6a30*/  UISETP.LT.AND UP0, UPT, UR11, UR18, UPT ;  /* 0x000000120b00728c */ /* 0x000fc8000bf01270 */
[----:B------:R-:W-:-:S12]  /*6a40*/  USEL UR11, UR11, UR18, UP0 ;  /* 0x000000120b0b7287 */ /* 0x000fd80008000000 */
.L_x_5470:
[----:B------:R-:W-:-:S04]  /*6a50*/  USHF.R.S32.HI UR6, URZ, 0x1f, UR11 ;  /* 0x0000001f3f067899 */ /* 0x000fc8000801140b */
[----:B------:R-:W-:-:S04]  /*6a60*/  ULEA.HI UR6, UR6, UR11, URZ, 0x6 ;  /* 0x0000000b06067291 */ /* 0x000fc8000f8f303f */
[----:B------:R-:W-:-:S04]  /*6a70*/  USHF.R.S32.HI UR6, URZ, 0x6, UR6 ;  /* 0x000000063f067899 */ /* 0x000fc80008011406 */
[----:B------:R-:W-:-:S04]  /*6a80*/  UISETP.LT.AND UP0, UPT, UR47, UR6, UPT ;  /* 0x000000062f00728c */ /* 0x000fc8000bf01270 */
[----:B------:R-:W-:-:S04]  /*6a90*/  USEL UR22, UR47, UR6, !UP0 ;  /* 0x000000062f167287 */ /* 0x000fc8000c000000 */
[----:B------:R-:W-:-:S06]  /*6aa0*/  UISETP.GE.AND UP0, UPT, UR21, UR22, UPT ;  /* 0x000000161500728c */ /* 0x000fcc000bf06270 */
[----:B------:R-:W-:-:S13]  /*6ab0*/  PLOP3.LUT P1, PT, PT, PT, UP0, 0x80, 0x0 ;  /* 0x000000000000781c */ /* 0x000fda0003f2f008 */
[----:B------:R-:W-:Y:S05]  /*6ac0*/  @!P1 BRA `(.L_x_5473) ;  /* 0x0000002400a89947 */ /* 0x000fea0003800000 */
[----:B------:R-:W-:Y:S01]  /*6ad0*/  IMAD.MOV.U32 R10, RZ, RZ, R6 ;  /* 0x000000ffff0a7224 */ /* 0x000fe200078e0006 */
[----:B------:R-:W-:Y:S01]  /*6ae0*/  UMOV UR27, UR38 ;  /* 0x00000026001b7c82 */ /* 0x000fe20008000000 */
[----:B------:R-:W-:Y:S01]  /*6af0*/  IMAD.MOV.U32 R9, RZ, RZ, R5 ;  /* 0x000000ffff097224 */ /* 0x000fe200078e0005 */
[----:B------:R-:W-:Y:S01]  /*6b00*/  ULDC UR24, c[0x0][0x9e4] ;  /* 0x0002790000187ab9 */ /* 0x000fe20000000800 */
[----:B------:R-:W-:Y:S01]  /*6b10*/  ULDC UR20, c[0x0][0x9dc] ;  /* 0x0002770000147ab9 */ /* 0x000fe20000000800 */
[----:B------:R-:W-:Y:S01]  /*6b20*/  ULDC UR26, c[0x0][0x988] ;  /* 0x00026200001a7ab9 */ /* 0x000fe20000000800 */
[----:B------:R-:W-:-:S05]  /*6b30*/  ULDC UR25, c[0x0][0x9e0] ;  /* 0x0002780000197ab9 */ /* 0x000fca0000000800 */
.L_x_5492:
[----:B------:R-:W-:-:S04]  /*6b40*/  UIADD3 UR38, UR27, 0x1, URZ ;  /* 0x000000011b267890 */ /* 0x000fc8000fffe03f */
[----:B------:R-:W-:-:S04]  /*6b50*/  UISETP.NE.AND UP0, UPT, UR38, 0x2, UPT ;  /* 0x000000022600788c */ /* 0x000fc8000bf05270 */
[----:B------:R-:W-:Y:S02]  /*6b60*/  USEL UR6, URZ, 0x1, UP0 ;  /* 0x000000013f067887 */ /* 0x000fe40008000000 */
[----:B------:R-:W-:Y:S02]  /*6b70*/  USEL UR38, UR38, URZ, UP0 ;  /* 0x0000003f26267287 */ /* 0x000fe40008000000 */
[----:B------:R-:W-:Y:S01]  /*6b80*/  ULOP3.LUT UR37, UR37, UR6, URZ, 0x3c, !UPT ;  /* 0x0000000625257292 */ /* 0x000fe2000f8e3c3f */
[----:B0-----:R-:W-:Y:S11]  /*6b90*/  @!P0 BRA `(.L_x_5474) ;  /* 0x0000000000048947 */ /* 0x001ff60003800000 */
[----:B------:R-:W-:Y:S01]  /*6ba0*/  BPT.TRAP 0x1 ;  /* 0x000000040000795c */ /* 0x000fe20000300000 */
.L_x_5474:
[----:B------:R-:W-:Y:S01]  /*6bb0*/  ULEA UR23, UR38, UR41, 0x3 ;  /* 0x0000002926177291 */ /* 0x000fe2000f8e183f */
[----:B-1234-:R-:W-:-:S05]  /*6bc0*/  IMAD.U32 R8, RZ, RZ, UR37 ;  /* 0x00000025ff087e24 */ /* 0x01efca000f8e00ff */
[----:B------:R-:W-:-:S04]  /*6bd0*/  SHF.L.U32 R8, R8, 0x1f, RZ ;  /* 0x0000001f08087819 */ /* 0x000fc800000006ff */
[----:B------:R1:W2:Y:S01]  /*6be0*/  SYNCS.PHASECHK.TRANS64.TRYWAIT P1, [UR23+0x28c30], R8 ;  /* 0x028c3008ff0075a7 */ /* 0x0002a20008020157 */
[----:B------:R-:W-:Y:S05]  /*6bf0*/  @!P0 BRA `(.L_x_5475) ;  /* 0x0000000000048947 */ /* 0x000fea0003800000 */
[----:B------:R-:W-:Y:S01]  /*6c00*/  BPT.TRAP 0x1 ;  /* 0x000000040000795c */ /* 0x000fe20000300000 */
.L_x_5475:
[----:B--2---:R-:W-:Y:S05]  /*6c10*/  @P1 BRA `(.L_x_5476) ;  /* 0x0000000000081947 */ /* 0x004fea0003800000 */
[----:B------:R-:W2:Y:S02]  /*6c20*/  SYNCS.PHASECHK.TRANS64.TRYWAIT P1, [UR23+0x28c30], R8 ;  /* 0x028c3008ff0075a7 */ /* 0x000ea40008020157 */
[----:B--2---:R-:W-:Y:S05]  /*6c30*/  @!P1 BRA `(.L_x_5477) ;  /* 0x0000012000cc9947 */ /* 0x004fea0003800000 */
.L_x_5476:
[----:B------:R-:W-:Y:S01]  /*6c40*/  R2UR UR18, R0 ;  /* 0x00000000001272ca */ /* 0x000fe200000e0000 */
[----:B0-----:R-:W-:Y:S01]  /*6c50*/  WARPGROUP.ARRIVE ;  /* 0x00000000000079c5 */ /* 0x001fe20000000000 */
[----:B------:R-:W-:Y:S01]  /*6c60*/  UMOV UR19, 0x40000040 ;  /* 0x4000004000137882 */ /* 0x000fe20000000000 */
[----:B------:R-:W-:Y:S01]  /*6c70*/  UMOV UR7, 0x40000040 ;  /* 0x4000004000077882 */ /* 0x000fe20000000000 */
[----:B------:R-:W-:Y:S01]  /*6c80*/  UMOV UR11, 0x40000040 ;  /* 0x40000040000b7882 */ /* 0x000fe20000000000 */
[----:B------:R-:W-:-:S08]  /*6c90*/  UMOV UR15, 0x40000040 ;  /* 0x40000040000f7882 */ /* 0x000fd00000000000 */
[----:B------:R-:W-:-:S04]  /*6ca0*/  ULEA UR18, UR38, UR18, 0x9 ;  /* 0x0000001226127291 */ /* 0x000fc8000f8e483f */
[----:B------:R-:W-:Y:S02]  /*6cb0*/  UIADD3 UR6, UR18, 0x2, URZ ;  /* 0x0000000212067890 */ /* 0x000fe4000fffe03f */
[----:B------:R-:W-:Y:S02]  /*6cc0*/  UIADD3 UR10, UR18, 0x4, URZ ;  /* 0x00000004120a7890 */ /* 0x000fe4000fffe03f */
[----:B------:R-:W-:Y:S02]  /*6cd0*/  UIADD3 UR14, UR18, 0x6, URZ ;  /* 0x00000006120e7890 */ /* 0x000fe4000fffe03f */
        /* <DEDUP_REMOVED lines=13> */
.L_x_5478:
[----:B------:R-:W-:Y:S01]  /*6db0*/  UISETP.NE.AND UP1, UPT, UR52, URZ, UPT ;  /* 0x0000003f3400728c */ /* 0x000fe2000bf25270 */
[----:B------:R-:W-:Y:S01]  /*6dc0*/  VIADD R14, R190, UR45 ;  /* 0x0000002dbe0e7c36 */ /* 0x000fe20008000000 */
[----:B------:R-:W-:Y:S02]  /*6dd0*/  USHF.L.U32 UR7, UR21, 0x6, URZ ;  /* 0x0000000615077899 */ /* 0x000fe4000800063f */
[----:B------:R-:W-:Y:S02]  /*6de0*/  UISETP.NE.AND UP0, UPT, UR51, URZ, UPT ;  /* 0x0000003f3300728c */ /* 0x000fe4000bf05270 */
[----:B------:R-:W-:Y:S02]  /*6df0*/  PLOP3.LUT P1, PT, PT, PT, UP1, 0x80, 0x0 ;  /* 0x000000000000781c */ /* 0x000fe40003f2f018 */
[----:B------:R-:W-:Y:S01]  /*6e00*/  PLOP3.LUT P2, PT, PT, PT, UP1, 0x80, 0x0 ;  /* 0x000000000000781c */ /* 0x000fe20003f4f018 */
[----:B------:R-:W-:Y:S02]  /*6e10*/  IMAD.U32 R12, RZ, RZ, UR7 ;  /* 0x00000007ff0c7e24 */ /* 0x000fe4000f8e00ff */
[----:B------:R-:W-:-:S03]  /*6e20*/  @UP1 ULDC UR6, c[0x0][0x44c] ;  /* 0x0001130000061ab9 */ /* 0x000fc60000000800 */
[----:B------:R-:W-:-:S05]  /*6e30*/  IADD3 R12, -R2, 0x1, -R12 ;  /* 0x00000001020c7810 */ /* 0x000fca0007ffe90c */
[----:B--2---:R-:W-:Y:S01]  /*6e40*/  @P1 IMAD.HI.U32 R5, R14, UR6, RZ ;  /* 0x000000060e051c27 */ /* 0x004fe2000f8e00ff */
[----:B------:R-:W-:Y:S01]  /*6e50*/  @UP1 ULDC UR6, c[0x0][0x450] ;  /* 0x0001140000061ab9 */ /* 0x000fe20000000800 */
[----:B------:R-:W-:-:S03]  /*6e60*/  PLOP3.LUT P1, PT, PT, PT, UP0, 0x40, 0x0 ;  /* 0x000000000000781c */ /* 0x000fc60003f2e808 */
[----:B------:R-:W-:Y:S01]  /*6e70*/  @P2 SHF.R.U32.HI R14, RZ, UR6, R5 ;  /* 0x00000006ff0e2c19 */ /* 0x000fe20008011605 */
[----:B------:R-:W-:Y:S01]  /*6e80*/  UIADD3 UR6, UR23, 0x28c40, URZ ;  /* 0x00028c4017067890 */ /* 0x000fe2000fffe03f */
[----:B------:R-:W-:-:S03]  /*6e90*/  IMAD.U32 R5, RZ, RZ, UR50 ;  /* 0x00000032ff057e24 */ /* 0x000fc6000f8e00ff */
[----:B------:R-:W0:Y:S01]  /*6ea0*/  SHFL.IDX PT, R15, R14, RZ, 0x1c1f ;  /* 0x001c1fff0e0f7589 */ /* 0x000e2200000e0000 */
[----:B------:R-:W-:Y:S01]  /*6eb0*/  UPRMT UR6, UR40, 0x654, UR6 ;  /* 0x0000065428067896 */ /* 0x000fe20008000006 */
[----:B------:R-:W-:-:S05]  /*6ec0*/  IADD3 R12, -R5, UR48, R12 ;  /* 0x00000030050c7c10 */ /* 0x000fca000fffe10c */
[----:B------:R-:W-:-:S03]  /*6ed0*/  VIADD R13, R12, UR25 ;  /* 0x000000190c0d7c36 */ /* 0x000fc60008000000 */
[----:B------:R-:W-:Y:S01]  /*6ee0*/  SYNCS.ARRIVE.TRANS64.RED.A1T0 RZ, [UR6], RZ ;  /* 0x000000ffffff79a7 */ /* 0x000fe20008100406 */
[----:B------:R-:W-:-:S06]  /*6ef0*/  ULOP3.LUT UR6, URZ, UR20, URZ, 0x33, !UPT ;  /* 0x000000143f067292 */ /* 0x000fcc000f8e333f */
[----:B------:R-:W-:Y:S02]  /*6f00*/  VIADD R12, R12, UR6 ;  /* 0x000000060c0c7c36 */ /* 0x000fe40008000000 */
[----:B0-----:R-:W-:Y:S02]  /*6f10*/  IMAD.IADD R11, R13, 0x1, R15 ;  /* 0x000000010d0b7824 */ /* 0x001fe400078e020f */
[----:B------:R-:W-:Y:S01]  /*6f20*/  IMAD.IADD R5, R15, 0x1, R12 ;  /* 0x000000010f057824 */ /* 0x000fe200078e020c */
[----:B------:R-:W-:Y:S06]  /*6f30*/  @P1 BRA `(.L_x_5479) ;  /* 0x00000000005c1947 */ /* 0x000fec0003800000 */
[----:B------:R-:W-:Y:S01]  /*6f40*/  IMAD.U32 R6, RZ, RZ, UR50 ;  /* 0x00000032ff067e24 */ /* 0x000fe2000f8e00ff */
[----:B------:R-:W-:Y:S04]  /*6f50*/  BSSY B0, `(.L_x_5480) ;  /* 0x0000011000007945 */ /* 0x000fe80003800000 */
[----:B------:R-:W-:-:S04]  /*6f60*/  IADD3 R15, -R6, UR48, R15 ;  /* 0x00000030060f7c10 */ /* 0x000fc8000fffe10f */
        /* <DEDUP_REMOVED lines=10> */
.L_x_5481:
[----:B------:R-:W-:-:S05]  /*7010*/  IMAD.U32 R20, RZ, RZ, UR24 ;  /* 0x00000018ff147e24 */ /* 0x000fca000f8e00ff */
[----:B------:R-:W-:-:S13]  /*7020*/  ISETP.NE.AND P1, PT, R20, 0x1, PT ;  /* 0x000000011400780c */ /* 0x000fda0003f25270 */
[----:B------:R-:W0:Y:S02]  /*7030*/  @P1 LDC.64 R6, c[0x0][0x9e8] ;  /* 0x00027a00ff061b82 */ /* 0x000e240000000a00 */
[----:B0-----:R-:W-:-:S05]  /*7040*/  @P1 IMAD.HI.U32 R6, R15, R6, RZ ;  /* 0x000000060f061227 */ /* 0x001fca00078e00ff */
[----:B------:R-:W-:-:S07]  /*7050*/  @P1 SHF.R.U32.HI R15, RZ, R7, R6 ;  /* 0x00000007ff0f1219 */ /* 0x000fce0000011606 */
.L_x_5482:
[----:B------:R-:W-:Y:S05]  /*7060*/  BSYNC B0 ;  /* 0x0000000000007941 */ /* 0x000fea0003800000 */
.L_x_5480:
[----:B------:R-:W-:-:S04]  /*7070*/  IMAD R15, R15, R20, -UR7 ;  /* 0x800000070f0f7e24 */ /* 0x000fc8000f8e0214 */
[----:B------:R-:W-:-:S05]  /*7080*/  IMAD.IADD R15, R15, 0x1, -R2 ;  /* 0x000000010f0f7824 */ /* 0x000fca00078e0a02 */
[----:B------:R-:W-:Y:S02]  /*7090*/  VIMNMX R5, R5, R15, !PT ;  /* 0x0000000f05057248 */ /* 0x000fe40007fe0100 */
[----:B------:R-:W-:-:S07]  /*70a0*/  VIADDMNMX R11, R15, R20, R11, PT ;  /* 0x000000140f0b7246 */ /* 0x000fce000380010b */
.L_x_5479:
[----:B------:R-:W-:Y:S01]  /*70b0*/  UISETP.GT.AND UP0, UPT, UR21, -0x1, UPT ;  /* 0xffffffff1500788c */ /* 0x000fe2000bf04270 */
[----:B------:R-:W0:Y:S01]  /*70c0*/  SHFL.IDX PT, R6, R14, 0x1, 0x1c1f ;  /* 0x003c1f000e067f89 */ /* 0x000e2200000e0000 */
[----:B------:R-:W-:-:S04]  /*70d0*/  UISETP.NE.AND UP1, UPT, UR51, URZ, UPT ;  /* 0x0000003f3300728c */ /* 0x000fc8000bf25270 */
[----:B------:R-:W-:-:S04]  /*70e0*/  PLOP3.LUT P1, PT, PT, PT, UP0, 0x80, 0x0 ;  /* 0x000000000000781c */ /* 0x000fc80003f2f008 */
[C---:B------:R-:W-:Y:S02]  /*70f0*/  ISETP.GT.AND P4, PT, R5.reuse, 0x1, P1 ;  /* 0x000000010500780c */ /* 0x040fe40000f84270 */
[----:B------:R-:W-:Y:S02]  /*7100*/  ISETP.GT.AND P5, PT, R5, RZ, P1 ;  /* 0x000000ff0500720c */ /* 0x000fe40000fa4270 */
[C---:B------:R-:W-:Y:S02]  /*7110*/  ISETP.LT.OR P4, PT, R11.reuse, 0x2, P4 ;  /* 0x000000020b00780c */ /* 0x040fe40002781670 */
[----:B------:R-:W-:Y:S02]  /*7120*/  ISETP.LT.OR P5, PT, R11, 0x1, P5 ;  /* 0x000000010b00780c */ /* 0x000fe40002fa1670 */
[----:B------:R-:W-:Y:S02]  /*7130*/  FSEL R153, R153, -INF , !P4 ;  /* 0xff80000099997808 */ /* 0x000fe40006000000 */
[----:B------:R-:W-:-:S02]  /*7140*/  ISETP.GT.AND P4, PT, R5, 0x18, P1 ;  /* 0x000000180500780c */ /* 0x000fc40000f84270 */
[----:B------:R-:W-:Y:S02]  /*7150*/  FSEL R152, R152, -INF , !P5 ;  /* 0xff80000098987808 */ /* 0x000fe40006800000 */
[----:B------:R-:W-:Y:S01]  /*7160*/  ISETP.LT.OR P4, PT, R11, 0x19, P4 ;  /* 0x000000190b00780c */ /* 0x000fe20002781670 */
[--C-:B0-----:R-:W-:Y:S01]  /*7170*/  IMAD.IADD R13, R13, 0x1, R6.reuse ;  /* 0x000000010d0d7824 */ /* 0x101fe200078e0206 */
[C---:B------:R-:W-:Y:S01]  /*7180*/  ISETP.GT.AND P6, PT, R5.reuse, 0x8, P1 ;  /* 0x000000080500780c */ /* 0x040fe20000fc4270 */
[----:B------:R-:W-:Y:S01]  /*7190*/  IMAD.IADD R12, R12, 0x1, R6 ;  /* 0x000000010c0c7824 */ /* 0x000fe200078e0206 */
[C---:B------:R-:W-:Y:S02]  /*71a0*/  ISETP.GT.AND P2, PT, R5.reuse, 0x9, P1 ;  /* 0x000000090500780c */ /* 0x040fe40000f44270 */
[C---:B------:R-:W-:Y:S02]  /*71b0*/  ISETP.GT.AND P3, PT, R5.reuse, 0x10, P1 ;  /* 0x000000100500780c */ /* 0x040fe40000f64270 */
[----:B------:R-:W-:-:S02]  /*71c0*/  ISETP.GT.AND P5, PT, R5, 0x11, P1 ;  /* 0x000000110500780c */ /* 0x000fc40000fa4270 */
[----:B------:R-:W-:Y:S02]  /*71d0*/  FSEL R164, R164, -INF , !P4 ;  /* 0xff800000a4a47808 */ /* 0x000fe40006000000 */
[----:B------:R-:W-:Y:S02]  /*71e0*/  ISETP.GT.AND P4, PT, R5, 0x29, P1 ;  /* 0x000000290500780c */ /* 0x000fe40000f84270 */
[C---:B------:R-:W-:Y:S02]  /*71f0*/  ISETP.LT.OR P6, PT, R11.reuse, 0x9, P6 ;  /* 0x000000090b00780c */ /* 0x040fe400037c1670 */
[C---:B------:R-:W-:Y:S02]  /*7200*/  ISETP.LT.OR P2, PT, R11.reuse, 0xa, P2 ;  /* 0x0000000a0b00780c */ /* 0x040fe40001741670 */
[C---:B------:R-:W-:Y:S02]  /*7210*/  ISETP.LT.OR P3, PT, R11.reuse, 0x11, P3 ;  /* 0x000000110b00780c */ /* 0x040fe40001f61670 */
[----:B------:R-:W-:-:S02]  /*7220*/  ISETP.LT.OR P5, PT, R11, 0x12, P5 ;  /* 0x000000120b00780c */ /* 0x000fc40002fa1670 */
[----:B------:R-:W-:Y:S02]  /*7230*/  ISETP.LT.OR P4, PT, R11, 0x2a, P4 ;  /* 0x0000002a0b00780c */ /* 0x000fe40002781670 */
[----:B------:R-:W-:Y:S02]  /*7240*/  FSEL R156, R156, -INF , !P6 ;  /* 0xff8000009c9c7808 */ /* 0x000fe40007000000 */
[----:B------:R-:W-:Y:S02]  /*7250*/  FSEL R157, R157, -INF , !P2 ;  /* 0xff8000009d9d7808 */ /* 0x000fe40005000000 */
[----:B------:R-:W-:Y:S02]  /*7260*/  FSEL R160, R160, -INF , !P3 ;  /* 0xff800000a0a07808 */ /* 0x000fe40005800000 */
[----:B------:R-:W-:Y:S02]  /*7270*/  FSEL R161, R161, -INF , !P5 ;  /* 0xff800000a1a17808 */ /* 0x000fe40006800000 */
[----:B------:R-:W-:-:S02]  /*7280*/  ISETP.GT.AND P6, PT, R5, 0x19, P1 ;  /* 0x000000190500780c */ /* 0x000fc40000fc4270 */
[C---:B------:R-:W-:Y:S02]  /*7290*/  ISETP.GT.AND P2, PT, R5.reuse, 0x20, P1 ;  /* 0x000000200500780c */ /* 0x040fe40000f44270 */
[C---:B------:R-:W-:Y:S02]  /*72a0*/  ISETP.GT.AND P3, PT, R5.reuse, 0x21, P1 ;  /* 0x000000210500780c */ /* 0x040fe40000f64270 */
[----:B------:R-:W-:Y:S02]  /*72b0*/  ISETP.GT.AND P5, PT, R5, 0x28, P1 ;  /* 0x000000280500780c */ /* 0x000fe40000fa4270 */
[----:B------:R-:W-:Y:S02]  /*72c0*/  FSEL R173, R173, -INF , !P4 ;  /* 0xff800000adad7808 */ /* 0x000fe40006000000 */
[----:B------:R-:W-:Y:S02]  /*72d0*/  PLOP3.LUT P4, PT, PT, PT, UP1, 0x40, 0x0 ;  /* 0x000000000000781c */ /* 0x000fe40003f8e818 */
[----:B------:R-:W-:-:S02]  /*72e0*/  ISETP.LT.OR P6, PT, R11, 0x1a, P6 ;  /* 0x0000001a0b00780c */ /* 0x000fc400037c1670 */
[C---:B------:R-:W-:Y:S02]  /*72f0*/  ISETP.LT.OR P2, PT, R11.reuse, 0x21, P2 ;  /* 0x000000210b00780c */ /* 0x040fe40001741670 */
[C---:B------:R-:W-:Y:S02]  /*7300*/  ISETP.LT.OR P3, PT, R11.reuse, 0x22, P3 ;  /* 0x000000220b00780c */ /* 0x040fe40001f61670 */
[----:B------:R-:W-:Y:S02]  /*7310*/  ISETP.LT.OR P5, PT, R11, 0x29, P5 ;  /* 0x000000290b00780c */ /* 0x000fe40002fa1670 */
[----:B------:R-:W-:Y:S02]  /*7320*/  FSEL R165, R165, -INF , !P6 ;  /* 0xff800000a5a57808 */ /* 0x000fe40007000000 */
[----:B------:R-:W-:Y:S02]  /*7330*/  FSEL R168, R168, -INF , !P2 ;  /* 0xff800000a8a87808 */ /* 0x000fe40005000000 */
[----:B------:R-:W-:-:S02]  /*7340*/  FSEL R169, R169, -INF , !P3 ;  /* 0xff800000a9a97808 */ /* 0x000fc40005800000 */
[----:B------:R-:W-:Y:S02]  /*7350*/  FSEL R172, R172, -INF , !P5 ;  /* 0xff800000acac7808 */ /* 0x000fe40006800000 */
[C---:B------:R-:W-:Y:S02]  /*7360*/  ISETP.GT.AND P6, PT, R5.reuse, 0x30, P1 ;  /* 0x000000300500780c */ /* 0x040fe40000fc4270 */
[C---:B------:R-:W-:Y:S02]  /*7370*/  ISETP.GT.AND P2, PT, R5.reuse, 0x31, P1 ;  /* 0x000000310500780c */ /* 0x040fe40000f44270 */
[C---:B------:R-:W-:Y:S02]  /*7380*/  ISETP.GT.AND P3, PT, R5.reuse, 0x38, P1 ;  /* 0x000000380500780c */ /* 0x040fe40000f64270 */
[----:B------:R-:W-:Y:S02]  /*7390*/  ISETP.GT.AND P5, PT, R5, 0x39, P1 ;  /* 0x000000390500780c */ /* 0x000fe40000fa4270 */
[----:B------:R-:W-:-:S02]  /*73a0*/  ISETP.LT.OR P6, PT, R11, 0x31, P6 ;  /* 0x000000310b00780c */ /* 0x000fc400037c1670 */
[C---:B------:R-:W-:Y:S02]  /*73b0*/  ISETP.LT.OR P2, PT, R11.reuse, 0x32, P2 ;  /* 0x000000320b00780c */ /* 0x040fe40001741670 */
[C---:B------:R-:W-:Y:S02]  /*73c0*/  ISETP.LT.OR P3, PT, R11.reuse, 0x39, P3 ;  /* 0x000000390b00780c */ /* 0x040fe40001f61670 */
[----:B------:R-:W-:Y:S02]  /*73d0*/  ISETP.LT.OR P5, PT, R11, 0x3a, P5 ;  /* 0x0000003a0b00780c */ /* 0x000fe40002fa1670 */
[----:B------:R-:W-:Y:S02]  /*73e0*/  FSEL R176, R176, -INF , !P6 ;  /* 0xff800000b0b07808 */ /* 0x000fe40007000000 */
[----:B------:R-:W-:Y:S02]  /*73f0*/  FSEL R177, R177, -INF , !P2 ;  /* 0xff800000b1b17808 */ /* 0x000fe40005000000 */
[----:B------:R-:W-:-:S02]  /*7400*/  FSEL R180, R180, -INF , !P3 ;  /* 0xff800000b4b47808 */ /* 0x000fc40005800000 */
[----:B------:R-:W-:Y:S01]  /*7410*/  FSEL R181, R181, -INF , !P5 ;  /* 0xff800000b5b57808 */ /* 0x000fe20006800000 */
        /* <DEDUP_REMOVED lines=14> */
.L_x_5485:
[----:B------:R-:W-:-:S05]  /*7500*/  IMAD.U32 R11, RZ, RZ, UR24 ;  /* 0x00000018ff0b7e24 */ /* 0x000fca000f8e00ff */
[----:B------:R-:W-:-:S13]  /*7510*/  ISETP.NE.AND P2, PT, R11, 0x1, PT ;  /* 0x000000010b00780c */ /* 0x000fda0003f45270 */
[----:B------:R-:W0:Y:S02]  /*7520*/  @P2 LDC.64 R6, c[0x0][0x9e8] ;  /* 0x00027a00ff062b82 */ /* 0x000e240000000a00 */
[----:B0-----:R-:W-:-:S05]  /*7530*/  @P2 IMAD.HI.U32 R6, R5, R6, RZ ;  /* 0x0000000605062227 */ /* 0x001fca00078e00ff */
[----:B------:R-:W-:-:S07]  /*7540*/  @P2 SHF.R.U32.HI R5, RZ, R7, R6 ;  /* 0x00000007ff052219 */ /* 0x000fce0000011606 */
.L_x_5486:
[----:B------:R-:W-:Y:S05]  /*7550*/  BSYNC B0 ;  /* 0x0000000000007941 */ /* 0x000fea0003800000 */
.L_x_5484:
[----:B------:R-:W-:-:S04]  /*7560*/  IMAD R5, R5, R11, -UR7 ;  /* 0x8000000705057e24 */ /* 0x000fc8000f8e020b */
[----:B------:R-:W-:-:S05]  /*7570*/  IMAD.IADD R5, R5, 0x1, -R2 ;  /* 0x0000000105057824 */ /* 0x000fca00078e0a02 */
[----:B------:R-:W-:Y:S02]  /*7580*/  VIMNMX R12, R12, R5, !PT ;  /* 0x000000050c0c7248 */ /* 0x000fe40007fe0100 */
[----:B------:R-:W-:-:S07]  /*7590*/  VIADDMNMX R13, R5, R11, R13, PT ;  /* 0x0000000b050d7246 */ /* 0x000fce000380010d */
.L_x_5483:
[----:B------:R-:W-:Y:S01]  /*75a0*/  LOP3.LUT R16, R16, 0xffffbfff, RZ, 0xc0, !PT ;  /* 0xffffbfff10107812 */ /* 0x000fe200078ec0ff */
[----:B------:R-:W-:Y:S01]  /*75b0*/  UMOV UR10, UR26 ;  /* 0x0000001a000a7c82 */ /* 0x000fe20008000000 */
[----:B------:R-:W-:Y:S02]  /*75c0*/  FMNMX.FTZ R5, R152, R9, !PT ;  /* 0x0000000998057209 */ /* 0x000fe40007810000 */
[----:B------:R-:W-:Y:S02]  /*75d0*/  @P0 LOP3.LUT R16, R16, 0x4000, RZ, 0xfc, !PT ;  /* 0x0000400010100812 */ /* 0x000fe400078efcff */
[----:B------:R-:W-:Y:S02]  /*75e0*/  ISETP.GT.AND P0, PT, R12, 0x19, P1 ;  /* 0x000000190c00780c */ /* 0x000fe40000f04270 */
[----:B------:R-:W-:Y:S02]  /*75f0*/  FMNMX.FTZ R5, R153, R5, !PT ;  /* 0x0000000599057209 */ /* 0x000fe40007810000 */
[----:B------:R-:W-:-:S02]  /*7600*/  LOP3.LUT R16, R16, 0xfffbffff, RZ, 0xc0, !PT ;  /* 0xfffbffff10107812 */ /* 0x000fc400078ec0ff */
[----:B------:R-:W-:Y:S02]  /*7610*/  FMNMX.FTZ R5, R156, R5, !PT ;  /* 0x000000059c057209 */ /* 0x000fe40007810000 */
[----:B------:R-:W-:Y:S02]  /*7620*/  ISETP.GT.AND P5, PT, R12, 0x1, P1 ;  /* 0x000000010c00780c */ /* 0x000fe40000fa4270 */
[----:B------:R-:W-:Y:S02]  /*7630*/  FMNMX.FTZ R5, R157, R5, !PT ;  /* 0x000000059d057209 */ /* 0x000fe40007810000 */
[----:B------:R-:W-:Y:S02]  /*7640*/  ISETP.LT.OR P5, PT, R13, 0x2, P5 ;  /* 0x000000020d00780c */ /* 0x000fe40002fa1670 */
[----:B------:R-:W-:Y:S02]  /*7650*/  @P0 LOP3.LUT R16, R16, 0x40000, RZ, 0xfc, !PT ;  /* 0x0004000010100812 */ /* 0x000fe400078efcff */
[----:B------:R-:W-:-:S02]  /*7660*/  ISETP.GT.AND P0, PT, R12, 0x31, P1 ;  /* 0x000000310c00780c */ /* 0x000fc40000f04270 */
[----:B------:R-:W-:Y:S02]  /*7670*/  FMNMX.FTZ R5, R160, R5, !PT ;  /* 0x00000005a0057209 */ /* 0x000fe40007810000 */
[----:B------:R-:W-:Y:S02]  /*7680*/  LOP3.LUT R16, R16, 0xfffffffd, RZ, 0xc0, !PT ;  /* 0xfffffffd10107812 */ /* 0x000fe400078ec0ff */
[----:B------:R-:W-:Y:S02]  /*7690*/  FMNMX.FTZ R5, R161, R5, !PT ;  /* 0x00000005a1057209 */ /* 0x000fe40007810000 */
[----:B------:R-:W-:Y:S02]  /*76a0*/  FSEL R155, R155, -INF , !P5 ;  /* 0xff8000009b9b7808 */ /* 0x000fe40006800000 */
[----:B------:R-:W-:Y:S02]  /*76b0*/  FMNMX.FTZ R5, R164, R5, !PT ;  /* 0x00000005a4057209 */ /* 0x000fe40007810000 */
[----:B------:R-:W-:-:S02]  /*76c0*/  ISETP.GT.AND P6, PT, R12, 0x8, P1 ;  /* 0x000000080c00780c */ /* 0x000fc40000fc4270 */
[----:B------:R-:W-:Y:S02]  /*76d0*/  FMNMX.FTZ R5, R165, R5, !PT ;  /* 0x00000005a5057209 */ /* 0x000fe40007810000 */
[----:B------:R-:W-:Y:S02]  /*76e0*/  @P0 LOP3.LUT R16, R16, 0x2, RZ, 0xfc, !PT ;  /* 0x0000000210100812 */ /* 0x000fe400078efcff */
[----:B------:R-:W-:Y:S02]  /*76f0*/  ISETP.GT.AND P0, PT, R12, 0x38, P1 ;  /* 0x000000380c00780c */ /* 0x000fe40000f04270 */
[----:B------:R-:W-:Y:S02]  /*7700*/  FMNMX.FTZ R5, R168, R5, !PT ;  /* 0x00000005a8057209 */ /* 0x000fe40007810000 */
[----:B------:R-:W-:Y:S02]  /*7710*/  LOP3.LUT R16, R16, 0xfffffff7, RZ, 0xc0, !PT ;  /* 0xfffffff710107812 */ /* 0x000fe400078ec0ff */
[----:B------:R-:W-:-:S02]  /*7720*/  FMNMX.FTZ R5, R169, R5, !PT ;  /* 0x00000005a9057209 */ /* 0x000fc40007810000 */
[----:B------:R-:W-:Y:S02]  /*7730*/  ISETP.GT.AND P2, PT, R12, 0x9, P1 ;  /* 0x000000090c00780c */ /* 0x000fe40000f44270 */
[----:B------:R-:W-:Y:S02]  /*7740*/  FMNMX.FTZ R5, R172, R5, !PT ;  /* 0x00000005ac057209 */ /* 0x000fe40007810000 */
[----:B------:R-:W-:Y:S02]  /*7750*/  ISETP.GT.AND P3, PT, R12, 0x10, P1 ;  /* 0x000000100c00780c */ /* 0x000fe40000f64270 */
[----:B------:R-:W-:Y:S02]  /*7760*/  @P0 LOP3.LUT R16, R16, 0x8, RZ, 0xfc, !PT ;  /* 0x0000000810100812 */ /* 0x000fe400078efcff */
[----:B------:R-:W-:Y:S02]  /*7770*/  ISETP.GT.AND P0, PT, R12, RZ, P1 ;  /* 0x000000ff0c00720c */ /* 0x000fe40000f04270 */
[----:B------:R-:W-:-:S02]  /*7780*/  FMNMX.FTZ R5, R173, R5, !PT ;  /* 0x00000005ad057209 */ /* 0x000fc40007810000 */
[C---:B------:R-:W-:Y:S02]  /*7790*/  ISETP.GT.AND P4, PT, R12.reuse, 0x11, P1 ;  /* 0x000000110c00780c */ /* 0x040fe40000f84270 */
[----:B------:R-:W-:Y:S02]  /*77a0*/  ISETP.GT.AND P5, PT, R12, 0x18, P1 ;  /* 0x000000180c00780c */ /* 0x000fe40000fa4270 */
[----:B------:R-:W-:Y:S02]  /*77b0*/  FMNMX.FTZ R5, R176, R5, !PT ;  /* 0x00000005b0057209 */ /* 0x000fe40007810000 */
[C---:B------:R-:W-:Y:S02]  /*77c0*/  ISETP.LT.OR P6, PT, R13.reuse, 0x9, P6 ;  /* 0x000000090d00780c */ /* 0x040fe400037c1670 */
[C---:B------:R-:W-:Y:S02]  /*77d0*/  ISETP.LT.OR P2, PT, R13.reuse, 0xa, P2 ;  /* 0x0000000a0d00780c */ /* 0x040fe40001741670 */
[----:B------:R-:W-:-:S02]  /*77e0*/  ISETP.LT.OR P3, PT, R13, 0x11, P3 ;  /* 0x000000110d00780c */ /* 0x000fc40001f61670 */
[C---:B------:R-:W-:Y:S02]  /*77f0*/  ISETP.LT.OR P4, PT, R13.reuse, 0x12, P4 ;  /* 0x000000120d00780c */ /* 0x040fe40002781670 */
[----:B------:R-:W-:Y:S02]  /*7800*/  ISETP.LT.OR P5, PT, R13, 0x19, P5 ;  /* 0x000000190d00780c */ /* 0x000fe40002fa1670 */
[----:B------:R-:W-:Y:S02]  /*7810*/  FMNMX.FTZ R5, R177, R5, !PT ;  /* 0x00000005b1057209 */ /* 0x000fe40007810000 */
[----:B------:R-:W-:Y:S02]  /*7820*/  LOP3.LUT R16, R16, 0xffffff7f, RZ, 0xc0, !PT ;  /* 0xffffff7f10107812 */ /* 0x000fe400078ec0ff */
[----:B------:R-:W-:Y:S02]  /*7830*/  FSEL R158, R158, -INF , !P6 ;  /* 0xff8000009e9e7808 */ /* 0x000fe40007000000 */
[----:B------:R-:W-:-:S02]  /*7840*/  FSEL R159, R159, -INF , !P2 ;  /* 0xff8000009f9f7808 */ /* 0x000fc40005000000 */
[----:B------:R-:W-:Y:S02]  /*7850*/  FSEL R162, R162, -INF , !P3 ;  /* 0xff800000a2a27808 */ /* 0x000fe40005800000 */
[----:B------:R-:W-:Y:S02]  /*7860*/  FSEL R163, R163, -INF , !P4 ;  /* 0xff800000a3a37808 */ /* 0x000fe40006000000 */
[----:B------:R-:W-:Y:S02]  /*7870*/  FSEL R166, R166, -INF , !P5 ;  /* 0xff800000a6a67808 */ /* 0x000fe40006800000 */
[C---:B------:R-:W-:Y:S02]  /*7880*/  ISETP.GT.AND P2, PT, R12.reuse, 0x20, P1 ;  /* 0x000000200c00780c */ /* 0x040fe40000f44270 */
[C---:B------:R-:W-:Y:S02]  /*7890*/  ISETP.GT.AND P3, PT, R12.reuse, 0x21, P1 ;  /* 0x000000210c00780c */ /* 0x040fe40000f64270 */
[----:B------:R-:W-:-:S02]  /*78a0*/  ISETP.GT.AND P4, PT, R12, 0x28, P1 ;  /* 0x000000280c00780c */ /* 0x000fc40000f84270 */
[C---:B------:R-:W-:Y:S02]  /*78b0*/  ISETP.GT.AND P5, PT, R12.reuse, 0x29, P1 ;  /* 0x000000290c00780c */ /* 0x040fe40000fa4270 */
[C---:B------:R-:W-:Y:S02]  /*78c0*/  ISETP.GT.AND P6, PT, R12.reuse, 0x30, P1 ;  /* 0x000000300c00780c */ /* 0x040fe40000fc4270 */
[----:B------:R-:W-:Y:S02]  /*78d0*/  ISETP.GT.AND P1, PT, R12, 0x39, P1 ;  /* 0x000000390c00780c */ /* 0x000fe40000f24270 */
[----:B------:R-:W-:Y:S02]  /*78e0*/  FMNMX.FTZ R5, R180, R5, !PT ;  /* 0x00000005b4057209 */ /* 0x000fe40007810000 */
[----:B------:R-:W-:Y:S02]  /*78f0*/  @P0 LOP3.LUT R16, R16, 0x80, RZ, 0xfc, !PT ;  /* 0x0000008010100812 */ /* 0x000fe400078efcff */
[----:B------:R-:W-:-:S02]  /*7900*/  FMNMX.FTZ R5, R181, R5, !PT ;  /* 0x00000005b5057209 */ /* 0x000fc40007810000 */
[C---:B------:R-:W-:Y:S02]  /*7910*/  LOP3.LUT P0, RZ, R16.reuse, 0x40000, RZ, 0xc0, !PT ;  /* 0x0004000010ff7812 */ /* 0x040fe4000780c0ff */
[----:B------:R-:W-:Y:S01]  /*7920*/  LOP3.LUT R16, R16, 0xffffffdf, RZ, 0xc0, !PT ;  /* 0xffffffdf10107812 */ /* 0x000fe200078ec0ff */
[----:B------:R-:W0:Y:S01]  /*7930*/  SHFL.BFLY PT, R6, R5, 0x2, 0x1f ;  /* 0x0c401f0005067f89 */ /* 0x000e2200000e0000 */
[C---:B------:R-:W-:Y:S02]  /*7940*/  ISETP.LT.OR P0, PT, R13.reuse, 0x1a, P0 ;  /* 0x0000001a0d00780c */ /* 0x040fe40000701670 */
[----:B------:R-:W-:Y:S02]  /*7950*/  @P1 LOP3.LUT R16, R16, 0x20, RZ, 0xfc, !PT ;  /* 0x0000002010101812 */ /* 0x000fe400078efcff */
[----:B------:R-:W-:Y:S02]  /*7960*/  ISETP.LT.OR P6, PT, R13, 0x31, P6 ;  /* 0x000000310d00780c */ /* 0x000fe400037c1670 */
[----:B------:R-:W-:-:S02]  /*7970*/  LOP3.LUT P1, RZ, R16, 0x2, RZ, 0xc0, !PT ;  /* 0x0000000210ff7812 */ /* 0x000fc4000782c0ff */
[----:B------:R-:W-:Y:S02]  /*7980*/  LOP3.LUT R16, R16, 0xfffffeff, RZ, 0xc0, !PT ;  /* 0xfffffeff10107812 */ /* 0x000fe400078ec0ff */
[----:B------:R-:W-:-:S03]  /*7990*/  ISETP.LT.OR P1, PT, R13, 0x32, P1 ;  /* 0x000000320d00780c */ /* 0x000fc60000f21670 */
[----:B------:R-:W-:Y:S02]  /*79a0*/  @P0 LOP3.LUT R16, R16, 0x100, RZ, 0xfc, !PT ;  /* 0x0000010010100812 */ /* 0x000fe400078efcff */
[C---:B------:R-:W-:Y:S02]  /*79b0*/  ISETP.LT.OR P0, PT, R13.reuse, 0x21, P2 ;  /* 0x000000210d00780c */ /* 0x040fe40001701670 */
[C---:B------:R-:W-:Y:S02]  /*79c0*/  LOP3.LUT P2, RZ, R16.reuse, 0x8, RZ, 0xc0, !PT ;  /* 0x0000000810ff7812 */ /* 0x040fe4000784c0ff */
[----:B------:R-:W-:Y:S02]  /*79d0*/  LOP3.LUT R16, R16, 0xffffffbf, RZ, 0xc0, !PT ;  /* 0xffffffbf10107812 */ /* 0x000fe400078ec0ff */
[----:B------:R-:W-:Y:S02]  /*79e0*/  ISETP.LT.OR P2, PT, R13, 0x39, P2 ;  /* 0x000000390d00780c */ /* 0x000fe40001741670 */
[----:B0-----:R-:W-:-:S02]  /*79f0*/  FMNMX.FTZ R5, R5, R6, !PT ;  /* 0x0000000605057209 */ /* 0x001fc40007810000 */
[----:B------:R-:W-:-:S03]  /*7a00*/  FSEL R182, R182, -INF , !P2 ;  /* 0xff800000b6b67808 */ /* 0x000fc60005000000 */
[----:B------:R-:W-:Y:S01]  /*7a10*/  @P0 LOP3.LUT R16, R16, 0x40, RZ, 0xfc, !PT ;  /* 0x0000004010100812 */ /* 0x000fe200078efcff */
[----:B------:R-:W0:Y:S01]  /*7a20*/  SHFL.BFLY PT, R6, R5, 0x1, 0x1f ;  /* 0x0c201f0005067f89 */ /* 0x000e2200000e0000 */
[C---:B------:R-:W-:Y:S02]  /*7a30*/  ISETP.LT.OR P0, PT, R13.reuse, 0x22, P3 ;  /* 0x000000220d00780c */ /* 0x040fe40001f01670 */
[C---:B------:R-:W-:Y:S02]  /*7a40*/  LOP3.LUT P3, RZ, R16.reuse, 0x80, RZ, 0xc0, !PT ;  /* 0x0000008010ff7812 */ /* 0x040fe4000786c0ff */
[----:B------:R-:W-:Y:S02]  /*7a50*/  LOP3.LUT R16, R16, 0xffffffef, RZ, 0xc0, !PT ;  /* 0xffffffef10107812 */ /* 0x000fe400078ec0ff */
[----:B------:R-:W-:-:S04]  /*7a60*/  ISETP.LT.OR P3, PT, R13, 0x1, P3 ;  /* 0x000000010d00780c */ /* 0x000fc80001f61670 */
[----:B------:R-:W-:-:S03]  /*7a70*/  FSEL R154, R154, -INF , !P3 ;  /* 0xff8000009a9a7808 */ /* 0x000fc60005800000 */
        /* <DEDUP_REMOVED lines=8> */
[----:B------:R-:W-:Y:S01]  /*7b00*/  FMUL.FTZ R6, R5, UR10 ;  /* 0x0000000a05067c20 */ /* 0x000fe20008410000 */
[----:B------:R-:W-:Y:S02]  /*7b10*/  ISETP.LT.OR P0, PT, R13, 0x2a, P5 ;  /* 0x0000002a0d00780c */ /* 0x000fe40002f01670 */
[C---:B------:R-:W-:Y:S02]  /*7b20*/  FSETP.NEU.FTZ.AND P5, PT, R5.reuse, -INF , PT ;  /* 0xff8000000500780b */ /* 0x040fe40003fbd000 */
[----:B------:R-:W-:Y:S02]  /*7b30*/  LOP3.LUT R16, R16, 0xffff7fff, RZ, 0xc0, !PT ;  /* 0xffff7fff10107812 */ /* 0x000fe400078ec0ff */
[----:B------:R-:W-:Y:S02]  /*7b40*/  FSEL R6, R6, RZ, P5 ;  /* 0x000000ff06067208 */ /* 0x000fe40002800000 */
[----:B------:R-:W-:-:S03]  /*7b50*/  FSEL R7, R5, RZ, P5 ;  /* 0x000000ff05077208 */ /* 0x000fc60002800000 */
        /* <DEDUP_REMOVED lines=16> */
[----:B------:R-:W-:Y:S01]  /*7c60*/  @P0 LOP3.LUT R16, R16, 0x8000, RZ, 0xfc, !PT ;  /* 0x0000800010100812 */ /* 0x000fe200078efcff */
[----:B------:R-:W-:Y:S01]  /*7c70*/  FADD.FTZ R7, -R7, R9 ;  /* 0x0000000907077221 */ /* 0x000fe20000010100 */
[----:B------:R-:W-:Y:S01]  /*7c80*/  FMNMX.FTZ R6, R154, R10, !PT ;  /* 0x0000000a9a067209 */ /* 0x000fe20007810000 */
[----:B------:R-:W-:Y:S01]  /*7c90*/  MUFU.EX2 R152, R152 ;  /* 0x0000009800987308 */ /* 0x000fe20000000800 */
[----:B------:R-:W-:Y:S01]  /*7ca0*/  LOP3.LUT R16, R16, 0xfffeffff, RZ, 0xc0, !PT ;  /* 0xfffeffff10107812 */ /* 0x000fe200078ec0ff */
[----:B------:R-:W-:Y:S01]  /*7cb0*/  FMUL.FTZ R7, R7, UR10 ;  /* 0x0000000a07077c20 */ /* 0x000fe20008410000 */
[----:B------:R-:W-:-:S02]  /*7cc0*/  FMNMX.FTZ R6, R155, R6, !PT ;  /* 0x000000069b067209 */ /* 0x000fc40007810000 */
[----:B------:R-:W-:Y:S02]  /*7cd0*/  @P6 LOP3.LUT R16, R16, 0x10000, RZ, 0xfc, !PT ;  /* 0x0001000010106812 */ /* 0x000fe400078efcff */
[----:B------:R-:W-:Y:S01]  /*7ce0*/  FMNMX.FTZ R6, R158, R6, !PT ;  /* 0x000000069e067209 */ /* 0x000fe20007810000 */
[----:B------:R-:W-:Y:S01]  /*7cf0*/  MUFU.EX2 R153, R153 ;  /* 0x0000009900997308 */ /* 0x000fe20000000800 */
[----:B------:R-:W-:Y:S02]  /*7d00*/  LOP3.LUT R16, R16, 0xfffdffff, RZ, 0xc0, !PT ;  /* 0xfffdffff10107812 */ /* 0x000fe400078ec0ff */
[----:B------:R-:W-:Y:S02]  /*7d10*/  FMNMX.FTZ R6, R159, R6, !PT ;  /* 0x000000069f067209 */ /* 0x000fe40007810000 */
[----:B------:R-:W-:Y:S02]  /*7d20*/  @P1 LOP3.LUT R16, R16, 0x20000, RZ, 0xfc, !PT ;  /* 0x0002000010101812 */ /* 0x000fe400078efcff */
[----:B------:R-:W-:Y:S01]  /*7d30*/  FMNMX.FTZ R6, R162, R6, !PT ;  /* 0x00000006a2067209 */ /* 0x000fe20007810000 */
[----:B------:R-:W-:Y:S01]  /*7d40*/  MUFU.EX2 R156, R156 ;  /* 0x0000009c009c7308 */ /* 0x000fe20000000800 */
[----:B------:R-:W-:-:S02]  /*7d50*/  LOP3.LUT P1, RZ, R16, 0x100, RZ, 0xc0, !PT ;  /* 0x0000010010ff7812 */ /* 0x000fc4000782c0ff */
[----:B------:R-:W-:Y:S02]  /*7d60*/  FMNMX.FTZ R6, R163, R6, !PT ;  /* 0x00000006a3067209 */ /* 0x000fe40007810000 */
[----:B------:R-:W-:Y:S02]  /*7d70*/  LOP3.LUT P6, RZ, R16, 0x40, RZ, 0xc0, !PT ;  /* 0x0000004010ff7812 */ /* 0x000fe400078cc0ff */
[----:B------:R-:W-:Y:S01]  /*7d80*/  FSEL R167, R167, -INF , !P1 ;  /* 0xff800000a7a77808 */ /* 0x000fe20004800000 */
[----:B------:R-:W0:Y:S01]  /*7d90*/  MUFU.EX2 R157, R157 ;  /* 0x0000009d009d7308 */ /* 0x000e220000000800 */
[----:B------:R-:W-:Y:S02]  /*7da0*/  FMNMX.FTZ R6, R166, R6, !PT ;  /* 0x00000006a6067209 */ /* 0x000fe40007810000 */
[----:B------:R-:W-:Y:S02]  /*7db0*/  LOP3.LUT P0, RZ, R16, 0x10, RZ, 0xc0, !PT ;  /* 0x0000001010ff7812 */ /* 0x000fe4000780c0ff */
[----:B------:R-:W-:-:S02]  /*7dc0*/  FSEL R170, R170, -INF , !P6 ;  /* 0xff800000aaaa7808 */ /* 0x000fc40007000000 */
[----:B------:R-:W-:Y:S01]  /*7dd0*/  FMNMX.FTZ R6, R167, R6, !PT ;  /* 0x00000006a7067209 */ /* 0x000fe20007810000 */
[----:B------:R-:W-:Y:S01]  /*7de0*/  MUFU.EX2 R160, R160 ;  /* 0x000000a000a07308 */ /* 0x000fe20000000800 */
[----:B------:R-:W-:Y:S02]  /*7df0*/  LOP3.LUT P5, RZ, R16, 0x4, RZ, 0xc0, !PT ;  /* 0x0000000410ff7812 */ /* 0x000fe400078ac0ff */
[----:B------:R-:W-:Y:S02]  /*7e00*/  FSEL R171, R171, -INF , !P0 ;  /* 0xff800000abab7808 */ /* 0x000fe40004000000 */
[----:B------:R-:W-:Y:S02]  /*7e10*/  FMNMX.FTZ R6, R170, R6, !PT ;  /* 0x00000006aa067209 */ /* 0x000fe40007810000 */
[----:B------:R-:W-:Y:S01]  /*7e20*/  LOP3.LUT P0, RZ, R16, 0x8000, RZ, 0xc0, !PT ;  /* 0x0000800010ff7812 */ /* 0x000fe2000780c0ff */
[----:B------:R-:W-:Y:S01]  /*7e30*/  MUFU.EX2 R161, R161 ;  /* 0x000000a100a17308 */ /* 0x000fe20000000800 */
[----:B------:R-:W-:-:S02]  /*7e40*/  FSEL R174, R174, -INF , !P5 ;  /* 0xff800000aeae7808 */ /* 0x000fc40006800000 */
[----:B------:R-:W-:Y:S02]  /*7e50*/  FMNMX.FTZ R6, R171, R6, !PT ;  /* 0x00000006ab067209 */ /* 0x000fe40007810000 */
[----:B------:R-:W-:Y:S02]  /*7e60*/  LOP3.LUT P6, RZ, R16, 0x10000, RZ, 0xc0, !PT ;  /* 0x0001000010ff7812 */ /* 0x000fe400078cc0ff */
[----:B------:R-:W-:Y:S01]  /*7e70*/  FSEL R175, R175, -INF , !P0 ;  /* 0xff800000afaf7808 */ /* 0x000fe20004000000 */
[----:B------:R-:W-:Y:S01]  /*7e80*/  MUFU.EX2 R164, R164 ;  /* 0x000000a400a47308 */ /* 0x000fe20000000800 */
[----:B------:R-:W-:Y:S02]  /*7e90*/  FMNMX.FTZ R6, R174, R6, !PT ;  /* 0x00000006ae067209 */ /* 0x000fe40007810000 */
[----:B------:R-:W-:Y:S02]  /*7ea0*/  LOP3.LUT P1, RZ, R16, 0x20000, RZ, 0xc0, !PT ;  /* 0x0002000010ff7812 */ /* 0x000fe4000782c0ff */
[----:B------:R-:W-:-:S02]  /*7eb0*/  FSEL R178, R178, -INF , !P6 ;  /* 0xff800000b2b27808 */ /* 0x000fc40007000000 */
[----:B------:R-:W-:Y:S01]  /*7ec0*/  FMNMX.FTZ R6, R175, R6, !PT ;  /* 0x00000006af067209 */ /* 0x000fe20007810000 */
[----:B------:R-:W-:Y:S01]  /*7ed0*/  MUFU.EX2 R165, R165 ;  /* 0x000000a500a57308 */ /* 0x000fe20000000800 */
[----:B------:R-:W-:Y:S02]  /*7ee0*/  FSEL R179, R179, -INF , !P1 ;  /* 0xff800000b3b37808 */ /* 0x000fe40004800000 */
[----:B------:R-:W-:Y:S02]  /*7ef0*/  FMNMX.FTZ R6, R178, R6, !PT ;  /* 0x00000006b2067209 */ /* 0x000fe40007810000 */
[----:B------:R-:W-:Y:S02]  /*7f00*/  ISETP.NE.AND P1, PT, R18, RZ, PT ;  /* 0x000000ff1200720c */ /* 0x000fe40003f25270 */
[----:B------:R-:W-:Y:S01]  /*7f10*/  FMNMX.FTZ R6, R179, R6, !PT ;  /* 0x00000006b3067209 */ /* 0x000fe20007810000 */
[----:B------:R-:W-:Y:S01]  /*7f20*/  MUFU.EX2 R168, R168 ;  /* 0x000000a800a87308 */ /* 0x000fe20000000800 */
[----:B------:R-:W-:-:S02]  /*7f30*/  LOP3.LUT P0, RZ, R16, 0x4000, RZ, 0xc0, !PT ;  /* 0x0000400010ff7812 */ /* 0x000fc4000780c0ff */
[----:B------:R-:W-:-:S04]  /*7f40*/  FMNMX.FTZ R6, R182, R6, !PT ;  /* 0x00000006b6067209 */ /* 0x000fc80007810000 */
[----:B------:R-:W-:Y:S01]  /*7f50*/  FMNMX.FTZ R6, R183, R6, !PT ;  /* 0x00000006b7067209 */ /* 0x000fe20007810000 */
[----:B------:R-:W-:Y:S04]  /*7f60*/  MUFU.EX2 R169, R169 ;  /* 0x000000a900a97308 */ /* 0x000fe80000000800 */
[----:B------:R-:W2:Y:S04]  /*7f70*/  SHFL.BFLY PT, R9, R6, 0x2, 0x1f ;  /* 0x0c401f0006097f89 */ /* 0x000ea800000e0000 */
[----:B------:R-:W-:Y:S08]  /*7f80*/  MUFU.EX2 R173, R173 ;  /* 0x000000ad00ad7308 */ /* 0x000ff00000000800 */
[----:B------:R-:W-:Y:S08]  /*7f90*/  MUFU.EX2 R176, R176 ;  /* 0x000000b000b07308 */ /* 0x000ff00000000800 */
[----:B------:R-:W-:Y:S01]  /*7fa0*/  MUFU.EX2 R177, R177 ;  /* 0x000000b100b17308 */ /* 0x000fe20000000800 */
[----:B--2---:R-:W-:-:S07]  /*7fb0*/  FMNMX.FTZ R6, R6, R9, !PT ;  /* 0x0000000906067209 */ /* 0x004fce0007810000 */
[----:B------:R-:W-:Y:S01]  /*7fc0*/  MUFU.EX2 R181, R181 ;  /* 0x000000b500b57308 */ /* 0x000fe20000000800 */
[----:B------:R-:W2:Y:S02]  /*7fd0*/  SHFL.BFLY PT, R9, R6, 0x1, 0x1f ;  /* 0x0c201f0006097f89 */ /* 0x000ea400000e0000 */
[----:B--2---:R-:W-:-:S04]  /*7fe0*/  FMNMX.FTZ R6, R6, R9, !PT ;  /* 0x0000000906067209 */ /* 0x004fc80007810000 */
[C---:B------:R-:W-:Y:S01]  /*7ff0*/  FSETP.NEU.FTZ.AND P2, PT, R6.reuse, -INF , PT ;  /* 0xff8000000600780b */ /* 0x040fe20003f5d000 */
[----:B------:R-:W-:-:S03]  /*8000*/  FMUL.FTZ R14, R6, UR10 ;  /* 0x0000000a060e7c20 */ /* 0x000fc60008410000 */
[----:B------:R-:W-:Y:S02]  /*8010*/  FSEL R9, R6, RZ, P2 ;  /* 0x000000ff06097208 */ /* 0x000fe40001000000 */
[----:B------:R-:W-:-:S03]  /*8020*/  FSEL R14, R14, RZ, P2 ;  /* 0x000000ff0e0e7208 */ /* 0x000fc60001000000 */
[----:B------:R-:W-:Y:S02]  /*8030*/  FADD.FTZ R10, -R9, R10 ;  /* 0x0000000a090a7221 */ /* 0x000fe40000010100 */
[----:B------:R2:W3:Y:S01]  /*8040*/  MUFU.EX2 R9, R7 ;  /* 0x0000000700097308 */ /* 0x0004e20000000800 */
[--C-:B------:R-:W-:Y:S01]  /*8050*/  FFMA.FTZ R11, R154, UR10, -R14.reuse ;  /* 0x0000000a9a0b7c23 */ /* 0x100fe2000801080e */
[--C-:B------:R-:W-:Y:S01]  /*8060*/  FFMA.FTZ R155, R155, UR10, -R14.reuse ;  /* 0x0000000a9b9b7c23 */ /* 0x100fe2000801080e */
[--C-:B------:R-:W-:Y:S01]  /*8070*/  FFMA.FTZ R159, R159, UR10, -R14.reuse ;  /* 0x0000000a9f9f7c23 */ /* 0x100fe2000801080e */
[--C-:B------:R-:W-:Y:S01]  /*8080*/  FFMA.FTZ R12, R162, UR10, -R14.reuse ;  /* 0x0000000aa20c7c23 */ /* 0x100fe2000801080e */
[--C-:B------:R-:W-:Y:S01]  /*8090*/  FFMA.FTZ R163, R163, UR10, -R14.reuse ;  /* 0x0000000aa3a37c23 */ /* 0x100fe2000801080e */
[----:B------:R-:W-:Y:S01]  /*80a0*/  FFMA.FTZ R13, R166, UR10, -R14 ;  /* 0x0000000aa60d7c23 */ /* 0x000fe2000801080e */
[----:B0-----:R-:W-:Y:S01]  /*80b0*/  F2FP.F16.F32.PACK_AB R154, R157, R156 ;  /* 0x0000009c9d9a723e */ /* 0x001fe200000000ff */
[----:B------:R-:W-:Y:S01]  /*80c0*/  MUFU.EX2 R11, R11 ;  /* 0x0000000b000b7308 */ /* 0x000fe20000000800 */
[----:B--2---:R-:W-:Y:S01]  /*80d0*/  FMUL.FTZ R7, R10, UR10 ;  /* 0x0000000a0a077c20 */ /* 0x004fe20008410000 */
[----:B------:R-:W-:-:S02]  /*80e0*/  IMAD.U32 R10, RZ, RZ, UR27 ;  /* 0x0000001bff0a7e24 */ /* 0x000fc4000f8e00ff */
[--C-:B------:R-:W-:Y:S01]  /*80f0*/  FFMA.FTZ R167, R167, UR10, -R14.reuse ;  /* 0x0000000aa7a77c23 */ /* 0x100fe2000801080e */
[--C-:B------:R-:W-:Y:S01]  /*8100*/  FFMA.FTZ R170, R170, UR10, -R14.reuse ;  /* 0x0000000aaaaa7c23 */ /* 0x100fe2000801080e */
[--C-:B------:R-:W-:Y:S01]  /*8110*/  FFMA.FTZ R171, R171, UR10, -R14.reuse ;  /* 0x0000000aabab7c23 */ /* 0x100fe2000801080e */
[----:B------:R-:W-:Y:S02]  /*8120*/  @!P1 IMAD R10, R10, 0x40, R17 ;  /* 0x000000400a0a9824 */ /* 0x000fe400078e0211 */
[----:B------:R-:W-:Y:S01]  /*8130*/  FFMA.FTZ R174, R174, UR10, -R14 ;  /* 0x0000000aaeae7c23 */ /* 0x000fe2000801080e */
[----:B------:R-:W0:Y:S01]  /*8140*/  MUFU.EX2 R7, R7 ;  /* 0x0000000700077308 */ /* 0x000e220000000800 */
[----:B---3--:R-:W-:Y:S01]  /*8150*/  FFMA.FTZ R3, R9, R3, R152 ;  /* 0x0000000309037223 */ /* 0x008fe20000010098 */
[----:B------:R-:W-:Y:S01]  /*8160*/  F2FP.F16.F32.PACK_AB R152, R153, R152 ;  /* 0x000000989998723e */ /* 0x000fe200000000ff */
[--C-:B------:R-:W-:Y:S01]  /*8170*/  FFMA.FTZ R175, R175, UR10, -R14.reuse ;  /* 0x0000000aafaf7c23 */ /* 0x100fe2000801080e */
[----:B------:R-:W-:Y:S01]  /*8180*/  @!P1 LEA R10, R10, UR41, 0x2 ;  /* 0x000000290a0a9c11 */ /* 0x000fe2000f8e10ff */
[----:B------:R-:W-:Y:S01]  /*8190*/  FADD.FTZ R3, R153, R3 ;  /* 0x0000000399037221 */ /* 0x000fe20000010000 */
[--C-:B------:R-:W-:Y:S01]  /*81a0*/  FFMA.FTZ R178, R178, UR10, -R14.reuse ;  /* 0x0000000ab2b27c23 */ /* 0x100fe2000801080e */
[--C-:B------:R-:W-:Y:S01]  /*81b0*/  FFMA.FTZ R179, R179, UR10, -R14.reuse ;  /* 0x0000000ab3b37c23 */ /* 0x100fe2000801080e */
[----:B------:R-:W2:Y:S01]  /*81c0*/  MUFU.EX2 R153, R155 ;  /* 0x0000009b00997308 */ /* 0x000ea20000000800 */
[----:B------:R-:W-:Y:S01]  /*81d0*/  @!P1 STS [R10+0x28800], R9 ;  /* 0x028800090a009388 */ /* 0x000fe20000000800 */
[----:B------:R-:W-:Y:S01]  /*81e0*/  FADD.FTZ R3, R156, R3 ;  /* 0x000000039c037221 */ /* 0x000fe20000010000 */
[----:B------:R-:W-:Y:S01]  /*81f0*/  F2FP.F16.F32.PACK_AB R156, R161, R160 ;  /* 0x000000a0a19c723e */ /* 0x000fe200000000ff */
[----:B------:R-:W-:Y:S01]  /*8200*/  FFMA.FTZ R182, R182, UR10, -R14 ;  /* 0x0000000ab6b67c23 */ /* 0x000fe2000801080e */
[-C--:B------:R-:W-:Y:S01]  /*8210*/  FMUL.FTZ R24, R24, R9.reuse ;  /* 0x0000000918187220 */ /* 0x080fe20000410000 */
[----:B------:R-:W-:Y:S01]  /*8220*/  FADD.FTZ R3, R157, R3 ;  /* 0x000000039d037221 */ /* 0x000fe20000010000 */
[-C--:B------:R-:W-:Y:S01]  /*8230*/  FMUL.FTZ R25, R25, R9.reuse ;  /* 0x0000000919197220 */ /* 0x080fe20000410000 */
[----:B------:R-:W-:Y:S01]  /*8240*/  MUFU.EX2 R155, R159 ;  /* 0x0000009f009b7308 */ /* 0x000fe20000000800 */
[----:B0-----:R0:W-:Y:S01]  /*8250*/  @!P1 STS [R10+0x28820], R7 ;  /* 0x028820070a009388 */ /* 0x0011e20000000800 */
[----:B------:R-:W-:Y:S01]  /*8260*/  FFMA.FTZ R4, R7, R4, R11 ;  /* 0x0000000407047223 */ /* 0x000fe2000001000b */
[----:B------:R-:W-:Y:S01]  /*8270*/  FADD.FTZ R3, R160, R3 ;  /* 0x00000003a0037221 */ /* 0x000fe20000010000 */
[----:B------:R-:W-:Y:S01]  /*8280*/  F2FP.F16.F32.PACK_AB R160, R169, R168 ;  /* 0x000000a8a9a0723e */ /* 0x000fe200000000ff */
[-C--:B------:R-:W-:Y:S01]  /*8290*/  FMUL.FTZ R28, R28, R9.reuse ;  /* 0x000000091c1c7220 */ /* 0x080fe20000410000 */
[----:B------:R-:W-:Y:S01]  /*82a0*/  FMUL.FTZ R29, R29, R9 ;  /* 0x000000091d1d7220 */ /* 0x000fe20000410000 */
[----:B------:R-:W-:Y:S01]  /*82b0*/  FADD.FTZ R3, R161, R3 ;  /* 0x00000003a1037221 */ /* 0x000fe20000010000 */
[----:B------:R-:W-:Y:S01]  /*82c0*/  MUFU.EX2 R12, R12 ;  /* 0x0000000c000c7308 */ /* 0x000fe20000000800 */
[C---:B--2---:R-:W-:Y:S01]  /*82d0*/  FADD.FTZ R4, R153.reuse, R4 ;  /* 0x0000000499047221 */ /* 0x044fe20000010000 */
[----:B------:R-:W-:Y:S01]  /*82e0*/  F2FP.F16.F32.PACK_AB R153, R153, R11 ;  /* 0x0000000b9999723e */ /* 0x000fe200000000ff */
[--C-:B0-----:R-:W-:Y:S01]  /*82f0*/  FFMA.FTZ R10, R158, UR10, -R14.reuse ;  /* 0x0000000a9e0a7c23 */ /* 0x101fe2000801080e */
[----:B------:R-:W-:Y:S01]  /*8300*/  FADD.FTZ R3, R164, R3 ;  /* 0x00000003a4037221 */ /* 0x000fe20000010000 */
[----:B------:R-:W-:Y:S01]  /*8310*/  F2FP.F16.F32.PACK_AB R158, R165, R164 ;  /* 0x000000a4a59e723e */ /* 0x000fe200000000ff */
[----:B------:R-:W-:Y:S01]  /*8320*/  FFMA.FTZ R14, R183, UR10, -R14 ;  /* 0x0000000ab70e7c23 */ /* 0x000fe2000801080e */
[----:B------:R-:W-:Y:S01]  /*8330*/  F2FP.F16.F32.PACK_AB R164, R177, R176 ;  /* 0x000000b0b1a4723e */ /* 0x000fe200000000ff */
[----:B------:R-:W-:Y:S01]  /*8340*/  MUFU.EX2 R157, R163 ;  /* 0x000000a3009d7308 */ /* 0x000fe20000000800 */
[----:B------:R-:W-:Y:S01]  /*8350*/  FADD.FTZ R3, R165, R3 ;  /* 0x00000003a5037221 */ /* 0x000fe20000010000 */
[-C--:B------:R-:W-:Y:S01]  /*8360*/  FMUL.FTZ R32, R32, R9.reuse ;  /* 0x0000000920207220 */ /* 0x080fe20000410000 */
[-C--:B------:R-:W-:Y:S01]  /*8370*/  FMUL.FTZ R33, R33, R9.reuse ;  /* 0x0000000921217220 */ /* 0x080fe20000410000 */
[-C--:B------:R-:W-:Y:S01]  /*8380*/  FMUL.FTZ R36, R36, R9.reuse ;  /* 0x0000000924247220 */ /* 0x080fe20000410000 */
[----:B------:R-:W-:Y:S01]  /*8390*/  FADD.FTZ R3, R168, R3 ;  /* 0x00000003a8037221 */ /* 0x000fe20000010000 */
[-C--:B------:R-:W-:Y:S01]  /*83a0*/  FMUL.FTZ R37, R37, R9.reuse ;  /* 0x0000000925257220 */ /* 0x080fe20000410000 */
[-C--:B------:R-:W-:Y:S01]  /*83b0*/  FMUL.FTZ R40, R40, R9.reuse ;  /* 0x0000000928287220 */ /* 0x080fe20000410000 */
[----:B------:R-:W0:Y:S01]  /*83c0*/  MUFU.EX2 R10, R10 ;  /* 0x0000000a000a7308 */ /* 0x000e220000000800 */
[----:B------:R-:W-:Y:S01]  /*83d0*/  FADD.FTZ R3, R169, R3 ;  /* 0x00000003a9037221 */ /* 0x000fe20000010000 */
[-C--:B------:R-:W-:Y:S01]  /*83e0*/  FMUL.FTZ R41, R41, R9.reuse ;  /* 0x0000000929297220 */ /* 0x080fe20000410000 */
[-C--:B------:R-:W-:Y:S01]  /*83f0*/  FMUL.FTZ R44, R44, R9.reuse ;  /* 0x000000092c2c7220 */ /* 0x080fe20000410000 */
        /* <DEDUP_REMOVED lines=13> */
[----:B0-----:R-:W-:Y:S01]  /*84d0*/  FADD.FTZ R4, R10, R4 ;  /* 0x000000040a047221 */ /* 0x001fe20000010000 */
[-C--:B------:R-:W-:Y:S01]  /*84e0*/  FMUL.FTZ R68, R68, R9.reuse ;  /* 0x0000000944447220 */ /* 0x080fe20000410000 */
[-C--:B------:R-:W-:Y:S01]  /*84f0*/  FMUL.FTZ R69, R69, R9.reuse ;  /* 0x0000000945457220 */ /* 0x080fe20000410000 */
[-C--:B------:R-:W-:Y:S01]  /*8500*/  FMUL.FTZ R72, R72, R9.reuse ;  /* 0x0000000948487220 */ /* 0x080fe20000410000 */
[C---:B------:R-:W-:Y:S01]  /*8510*/  FADD.FTZ R4, R155.reuse, R4 ;  /* 0x000000049b047221 */ /* 0x040fe20000010000 */
[----:B------:R-:W-:Y:S01]  /*8520*/  F2FP.F16.F32.PACK_AB R155, R155, R10 ;  /* 0x0000000a9b9b723e */ /* 0x000fe200000000ff */
[----:B------:R-:W-:Y:S01]  /*8530*/  BAR.SYNC.DEFER_BLOCKING 0xf, 0x100 ;  /* 0x03c4000000007b1d */ /* 0x000fe20000010000 */
[-C--:B------:R-:W-:Y:S01]  /*8540*/  FMUL.FTZ R73, R73, R9.reuse ;  /* 0x0000000949497220 */ /* 0x080fe20000410000 */
[----:B------:R-:W-:Y:S01]  /*8550*/  FADD.FTZ R4, R12, R4 ;  /* 0x000000040c047221 */ /* 0x000fe20000010000 */
[-C--:B------:R-:W-:Y:S01]  /*8560*/  FMUL.FTZ R76, R76, R9.reuse ;  /* 0x000000094c4c7220 */ /* 0x080fe20000410000 */
[-C--:B------:R-:W-:Y:S01]  /*8570*/  FMUL.FTZ R77, R77, R9.reuse ;  /* 0x000000094d4d7220 */ /* 0x080fe20000410000 */
[-C--:B------:R-:W-:Y:S01]  /*8580*/  FMUL.FTZ R80, R80, R9.reuse ;  /* 0x0000000950507220 */ /* 0x080fe20000410000 */
[----:B------:R-:W0:Y:S01]  /*8590*/  MUFU.EX2 R161, R170 ;  /* 0x000000aa00a17308 */ /* 0x000e220000000800 */
[C---:B------:R-:W-:Y:S01]  /*85a0*/  FADD.FTZ R4, R157.reuse, R4 ;  /* 0x000000049d047221 */ /* 0x040fe20000010000 */
[----:B------:R-:W-:Y:S01]  /*85b0*/  F2FP.F16.F32.PACK_AB R157, R157, R12 ;  /* 0x0000000c9d9d723e */ /* 0x000fe200000000ff */
[-C--:B------:R-:W-:Y:S01]  /*85c0*/  FMUL.FTZ R81, R81, R9.reuse ;  /* 0x0000000951517220 */ /* 0x080fe20000410000 */
[-C--:B------:R-:W-:Y:S01]  /*85d0*/  FMUL.FTZ R84, R84, R9.reuse ;  /* 0x0000000954547220 */ /* 0x080fe20000410000 */
[----:B--2---:R-:W-:Y:S01]  /*85e0*/  FADD.FTZ R4, R13, R4 ;  /* 0x000000040d047221 */ /* 0x004fe20000010000 */
[-C--:B------:R-:W-:Y:S01]  /*85f0*/  FMUL.FTZ R85, R85, R9.reuse ;  /* 0x0000000955557220 */ /* 0x080fe20000410000 */
[----:B------:R-:W-:Y:S01]  /*8600*/  FMUL.FTZ R88, R88, R9 ;  /* 0x0000000958587220 */ /* 0x000fe20000410000 */
        /* <DEDUP_REMOVED lines=9> */
[----:B0-----:R-:W-:Y:S01]  /*86a0*/  FADD.FTZ R4, R161, R4 ;  /* 0x00000004a1047221 */ /* 0x001fe20000010000 */
[----:B------:R0:W-:Y:S01]  /*86b0*/  STSM.16.M88.4 [R22+0x26800], R152 ;  /* 0x0268009816007844 */ /* 0x0001e20000000200 */
[-C--:B------:R-:W-:Y:S01]  /*86c0*/  FMUL.FTZ R100, R100, R9.reuse ;  /* 0x0000000964647220 */ /* 0x080fe20000410000 */
[-C--:B------:R-:W-:Y:S01]  /*86d0*/  FMUL.FTZ R101, R101, R9.reuse ;  /* 0x0000000965657220 */ /* 0x080fe20000410000 */
[-C--:B------:R-:W-:Y:S01]  /*86e0*/  FMUL.FTZ R104, R104, R9.reuse ;  /* 0x0000000968687220 */ /* 0x080fe20000410000 */
[----:B------:R0:W-:Y:S01]  /*86f0*/  STSM.16.M88.4 [R189], R156 ;  /* 0x0000009cbd007844 */ /* 0x0001e20000000200 */
        /* <DEDUP_REMOVED lines=11> */
[----:B------:R-:W-:Y:S01]  /*87b0*/  F2FP.F16.F32.PACK_AB R162, R173, R162 ;  /* 0x000000a2ada2723e */ /* 0x000fe200000000ff */
[-C--:B------:R-:W-:Y:S01]  /*87c0*/  FMUL.FTZ R117, R117, R9.reuse ;  /* 0x0000000975757220 */ /* 0x080fe20000410000 */
[-C--:B------:R-:W-:Y:S01]  /*87d0*/  FMUL.FTZ R120, R120, R9.reuse ;  /* 0x0000000978787220 */ /* 0x080fe20000410000 */
[----:B------:R-:W-:Y:S01]  /*87e0*/  FADD.FTZ R3, R173, R3 ;  /* 0x00000003ad037221 */ /* 0x000fe20000010000 */
[-C--:B------:R-:W-:Y:S01]  /*87f0*/  FMUL.FTZ R121, R121, R9.reuse ;  /* 0x0000000979797220 */ /* 0x080fe20000410000 */
[-C--:B------:R-:W-:Y:S01]  /*8800*/  FMUL.FTZ R124, R124, R9.reuse ;  /* 0x000000097c7c7220 */ /* 0x080fe20000410000 */
[----:B------:R-:W3:Y:S01]  /*8810*/  MUFU.EX2 R165, R178 ;  /* 0x000000b200a57308 */ /* 0x000ee20000000800 */
[----:B----4-:R-:W-:Y:S01]  /*8820*/  FADD.FTZ R4, R163, R4 ;  /* 0x00000004a3047221 */ /* 0x010fe20000010000 */
[----:B------:R-:W-:Y:S01]  /*8830*/  FADD.FTZ R3, R176, R3 ;  /* 0x00000003b0037221 */ /* 0x000fe20000010000 */
[-C--:B------:R-:W-:Y:S01]  /*8840*/  FMUL.FTZ R125, R125, R9.reuse ;  /* 0x000000097d7d7220 */ /* 0x080fe20000410000 */
[-C--:B------:R-:W-:Y:S01]  /*8850*/  FMUL.FTZ R128, R128, R9.reuse ;  /* 0x0000000980807220 */ /* 0x080fe20000410000 */
[-C--:B------:R-:W-:Y:S01]  /*8860*/  FMUL.FTZ R129, R129, R9.reuse ;  /* 0x0000000981817220 */ /* 0x080fe20000410000 */
[----:B------:R-:W-:Y:S01]  /*8870*/  FADD.FTZ R3, R177, R3 ;  /* 0x00000003b1037221 */ /* 0x000fe20000010000 */
        /* <DEDUP_REMOVED lines=8> */
[----:B------:R0:W-:Y:S01]  /*8900*/  STSM.16.M88.4 [R23], R160 ;  /* 0x000000a017007844 */ /* 0x0001e20000000200 */
[----:B------:R-:W2:Y:S01]  /*8910*/  MUFU.EX2 R166, R180 ;  /* 0x000000b400a67308 */ /* 0x000ea20000000800 */
[----:B---3--:R-:W-:Y:S01]  /*8920*/  FADD.FTZ R4, R165, R4 ;  /* 0x00000004a5047221 */ /* 0x008fe20000010000 */
[-C--:B------:R-:W-:Y:S01]  /*8930*/  FMUL.FTZ R141, R141, R9.reuse ;  /* 0x000000098d8d7220 */ /* 0x080fe20000410000 */
[-C--:B------:R-:W-:Y:S01]  /*8940*/  FMUL.FTZ R144, R144, R9.reuse ;  /* 0x0000000990907220 */ /* 0x080fe20000410000 */
[-C--:B------:R-:W-:Y:S01]  /*8950*/  FMUL.FTZ R145, R145, R9.reuse ;  /* 0x0000000991917220 */ /* 0x080fe20000410000 */
[-C--:B------:R-:W-:Y:S01]  /*8960*/  FMUL.FTZ R148, R148, R9.reuse ;  /* 0x0000000994947220 */ /* 0x080fe20000410000 */
[----:B------:R-:W-:Y:S01]  /*8970*/  FMUL.FTZ R149, R149, R9 ;  /* 0x0000000995957220 */ /* 0x000fe20000410000 */
[----:B------:R-:W-:Y:S01]  /*8980*/  FMUL.FTZ R26, R26, R7 ;  /* 0x000000071a1a7220 */ /* 0x000fe20000410000 */
[----:B------:R-:W3:Y:S01]  /*8990*/  MUFU.EX2 R167, R182 ;  /* 0x000000b600a77308 */ /* 0x000ee20000000800 */
[C---:B----4-:R-:W-:Y:S01]  /*89a0*/  FADD.FTZ R4, R179.reuse, R4 ;  /* 0x00000004b3047221 */ /* 0x050fe20000010000 */
        /* <DEDUP_REMOVED lines=8> */
[----:B------:R-:W-:Y:S01]  /*8a30*/  F2FP.F16.F32.PACK_AB R166, R181, R166 ;  /* 0x000000a6b5a6723e */ /* 0x000fe200000000ff */
[-C--:B------:R-:W-:Y:S01]  /*8a40*/  FMUL.FTZ R38, R38, R7.reuse ;  /* 0x0000000726267220 */ /* 0x080fe20000410000 */
[-C--:B------:R-:W-:Y:S01]  /*8a50*/  FMUL.FTZ R39, R39, R7.reuse ;  /* 0x0000000727277220 */ /* 0x080fe20000410000 */
[----:B------:R-:W-:Y:S01]  /*8a60*/  FADD.FTZ R3, R181, R3 ;  /* 0x00000003b5037221 */ /* 0x000fe20000010000 */
[-C--:B------:R-:W-:Y:S01]  /*8a70*/  FMUL.FTZ R42, R42, R7.reuse ;  /* 0x000000072a2a7220 */ /* 0x080fe20000410000 */
[-C--:B------:R-:W-:Y:S01]  /*8a80*/  FMUL.FTZ R43, R43, R7.reuse ;  /* 0x000000072b2b7220 */ /* 0x080fe20000410000 */
[-C--:B------:R-:W-:Y:S01]  /*8a90*/  FMUL.FTZ R46, R46, R7.reuse ;  /* 0x000000072e2e7220 */ /* 0x080fe20000410000 */
[----:B---3--:R-:W-:Y:S01]  /*8aa0*/  FADD.FTZ R4, R167, R4 ;  /* 0x00000004a7047221 */ /* 0x008fe20000010000 */
[-C--:B------:R-:W-:Y:S01]  /*8ab0*/  FMUL.FTZ R47, R47, R7.reuse ;  /* 0x000000072f2f7220 */ /* 0x080fe20000410000 */
[-C--:B------:R-:W-:Y:S01]  /*8ac0*/  FMUL.FTZ R50, R50, R7.reuse ;  /* 0x0000000732327220 */ /* 0x080fe20000410000 */
[-C--:B------:R-:W-:Y:S01]  /*8ad0*/  FMUL.FTZ R51, R51, R7.reuse ;  /* 0x0000000733337220 */ /* 0x080fe20000410000 */
[-C--:B------:R-:W-:Y:S01]  /*8ae0*/  FMUL.FTZ R54, R54, R7.reuse ;  /* 0x0000000736367220 */ /* 0x080fe20000410000 */
[-C--:B------:R-:W-:Y:S01]  /*8af0*/  FMUL.FTZ R55, R55, R7.reuse ;  /* 0x0000000737377220 */ /* 0x080fe20000410000 */
[-C--:B------:R-:W-:Y:S01]  /*8b00*/  FMUL.FTZ R58, R58, R7.reuse ;  /* 0x000000073a3a7220 */ /* 0x080fe20000410000 */
[----:B------:R-:W-:Y:S01]  /*8b10*/  FMUL.FTZ R59, R59, R7 ;  /* 0x000000073b3b7220 */ /* 0x000fe20000410000 */
[C---:B----4-:R-:W-:Y:S01]  /*8b20*/  F2FP.F16.F32.PACK_AB R167, R14.reuse, R167 ;  /* 0x000000a70ea7723e */ /* 0x050fe200000000ff */
        /* <DEDUP_REMOVED lines=48> */
[----:B0-----:R-:W-:Y:S06]  /*8e30*/  @!P0 BRA `(.L_x_5487) ;  /* 0x0000000000048947 */ /* 0x001fec0003800000 */
[----:B------:R-:W-:Y:S01]  /*8e40*/  BPT.TRAP 0x1 ;  /* 0x000000040000795c */ /* 0x000fe20000300000 */
.L_x_5487:
[----:B------:R0:W2:Y:S01]  /*8e50*/  SYNCS.PHASECHK.TRANS64.TRYWAIT P1, [UR23+0x28c50], R8 ;  /* 0x028c5008ff0075a7 */ /* 0x0000a20008020157 */
[----:B------:R-:W-:Y:S05]  /*8e60*/  @!P0 BRA `(.L_x_5488) ;  /* 0x0000000000048947 */ /* 0x000fea0003800000 */
[----:B------:R-:W-:Y:S01]  /*8e70*/  BPT.TRAP 0x1 ;  /* 0x000000040000795c */ /* 0x000fe20000300000 */
.L_x_5488:
[----:B--2---:R-:W-:Y:S05]  /*8e80*/  @P1 BRA `(.L_x_5489) ;  /* 0x0000000000081947 */ /* 0x004fea0003800000 */
[----:B------:R-:W2:Y:S02]  /*8e90*/  SYNCS.PHASECHK.TRANS64.TRYWAIT P1, [UR23+0x28c50], R8 ;  /* 0x028c5008ff0075a7 */ /* 0x000ea40008020157 */
[----:B--2---:R-:W-:Y:S05]  /*8ea0*/  @!P1 BRA `(.L_x_5490) ;  /* 0x0000010000489947 */ /* 0x004fea0003800000 */
.L_x_5489:
        /* <DEDUP_REMOVED lines=34> */
.L_x_5491:
[----:B------:R-:W-:Y:S01]  /*90d0*/  UISETP.GT.AND UP0, UPT, UR21, UR22, UPT ;  /* 0x000000161500728c */ /* 0x000fe2000bf04270 */
[----:B------:R-:W-:Y:S01]  /*90e0*/  IMAD.MOV.U32 R10, RZ, RZ, R6 ;  /* 0x000000ffff0a7224 */ /* 0x000fe200078e0006 */
[----:B------:R-:W-:Y:S01]  /*90f0*/  UIADD3 UR23, UR23, 0x28c60, URZ ;  /* 0x00028c6017177890 */ /* 0x000fe2000fffe03f */
[----:B------:R-:W-:Y:S01]  /*9100*/  IMAD.MOV.U32 R9, RZ, RZ, R5 ;  /* 0x000000ffff097224 */ /* 0x000fe200078e0005 */
[----:B------:R-:W-:Y:S02]  /*9110*/  UIADD3 UR21, UR21, -0x1, URZ ;  /* 0xffffffff15157890 */ /* 0x000fe4000fffe03f */
[----:B------:R-:W-:Y:S01]  /*9120*/  PLOP3.LUT P1, PT, PT, PT, UP0, 0x80, 0x0 ;  /* 0x000000000000781c */ /* 0x000fe20003f2f008 */
[----:B------:R-:W-:Y:S01]  /*9130*/  UPRMT UR23, UR40, 0x654, UR23 ;  /* 0x0000065428177896 */ /* 0x000fe20008000017 */
[----:B------:R-:W-:-:S08]  /*9140*/  UMOV UR27, UR38 ;  /* 0x00000026001b7c82 */ /* 0x000fd00008000000 */
[----:B------:R-:W-:Y:S03]  /*9150*/  SYNCS.ARRIVE.TRANS64.RED.A1T0 RZ, [UR23], RZ ;  /* 0x000000ffffff79a7 */ /* 0x000fe60008100417 */
[----:B------:R-:W-:Y:S05]  /*9160*/  @P1 BRA `(.L_x_5492) ;  /* 0xffffffd800741947 */ /* 0x000fea000383ffff */
.L_x_5473:
[----:B------:R-:W-:Y:S02]  /*9170*/  UISETP.NE.AND UP1, UPT, UR52, URZ, UPT ;  /* 0x0000003f3400728c */ /* 0x000fe4000bf25270 */
[----:B------:R-:W-:Y:S02]  /*9180*/  UISETP.NE.AND UP0, UPT, UR51, URZ, UPT ;  /* 0x0000003f3300728c */ /* 0x000fe4000bf05270 */
[----:B------:R-:W-:Y:S02]  /*9190*/  UIADD3 UR11, UR45, 0x3f, URZ ;  /* 0x0000003f2d0b7890 */ /* 0x000fe4000fffe03f */
[----:B------:R-:W-:Y:S02]  /*91a0*/  UIADD3 UR14, UR48, 0x1, -UR50 ;  /* 0x00000001300e7890 */ /* 0x000fe4000fffe832 */
[----:B------:R-:W-:-:S03]  /*91b0*/  PLOP3.LUT P1, PT, PT, PT, UP0, 0x40, 0x0 ;  /* 0x000000000000781c */ /* 0x000fc60003f2e808 */
[----:B------:R-:W-:Y:S01]  /*91c0*/  @UP1 ULDC UR6, c[0x0][0x44c] ;  /* 0x0001130000061ab9 */ /* 0x000fe20000000800 */
[----:B------:R-:W-:Y:S01]  /*91d0*/  @UP1 ULDC UR15, c[0x0][0x450] ;  /* 0x00011400000f1ab9 */ /* 0x000fe20000000800 */
[----:B------:R-:W-:-:S04]  /*91e0*/  UIMAD.WIDE.U32 UR6, UR11, UR6, URZ ;  /* 0x000000060b0672a5 */ /* 0x000fc8000f8e003f */
[----:B------:R-:W-:-:S04]  /*91f0*/  @UP1 USHF.R.U32.HI UR11, URZ, UR15, UR7 ;  /* 0x0000000f3f0b1299 */ /* 0x000fc80008011607 */
[----:B------:R-:W-:-:S04]  /*9200*/  UIADD3 UR11, UR14, UR11, URZ ;  /* 0x0000000b0e0b7290 */ /* 0x000fc8000fffe03f */
[----:B------:R-:W-:Y:S01]  /*9210*/  UIADD3 UR20, UR11, -UR20, URZ ;  /* 0x800000140b147290 */ /* 0x000fe2000fffe03f */
[----:B------:R-:W-:Y:S11]  /*9220*/  @P1 BRA `(.L_x_5493) ;  /* 0x00000000004c1947 */ /* 0x000ff60003800000 */
        /* <DEDUP_REMOVED lines=11> */
.L_x_5494:
[----:B------:R-:W-:Y:S02]  /*92e0*/  ULDC UR18, c[0x0][0x9e4] ;  /* 0x0002790000127ab9 */ /* 0x000fe40000000800 */
[----:B------:R-:W-:-:S11]  /*92f0*/  UISETP.NE.AND UP0, UPT, UR18, 0x1, UPT ;  /* 0x000000011200788c */ /* 0x000fd6000bf05270 */
[----:B------:R-:W-:Y:S02]  /*9300*/  @UP0 ULDC.64 UR6, c[0x0][0x9e8] ;  /* 0x00027a0000060ab9 */ /* 0x000fe40000000a00 */
[----:B------:R-:W-:-:S04]  /*9310*/  UIMAD.WIDE.U32 UR14, UR11, UR6, URZ ;  /* 0x000000060b0e72a5 */ /* 0x000fc8000f8e003f */
[----:B------:R-:W-:-:S12]  /*9320*/  @UP0 USHF.R.U32.HI UR11, URZ, UR7, UR15 ;  /* 0x000000073f0b0299 */ /* 0x000fd8000801160f */
.L_x_5495:
[----:B------:R-:W-:-:S04]  /*9330*/  UIMAD UR11, UR11, UR18, URZ ;  /* 0x000000120b0b72a4 */ /* 0x000fc8000f8e023f */
[----:B------:R-:W-:-:S04]  /*9340*/  UISETP.LT.AND UP0, UPT, UR20, UR11, UPT ;  /* 0x0000000b1400728c */ /* 0x000fc8000bf01270 */
[----:B------:R-:W-:-:S12]  /*9350*/  USEL UR20, UR20, UR11, !UP0 ;  /* 0x0000000b14147287 */ /* 0x000fd8000c000000 */
.L_x_5493:
[----:B------:R-:W-:-:S04]  /*9360*/  UIADD3 UR20, UR20, 0x3f, URZ ;  /* 0x0000003f14147890 */ /* 0x000fc8000fffe03f */
        /* <DEDUP_REMOVED lines=10> */
[----:B01234-:R-:W-:Y:S01]  /*9410*/  IMAD.MOV.U32 R8, RZ, RZ, R5 ;  /* 0x000000ffff087224 */ /* 0x01ffe200078e0005 */
[----:B------:R-:W-:-:S06]  /*9420*/  ULDC UR22, c[0x0][0x988] ;  /* 0x0002620000167ab9 */ /* 0x000fcc0000000800 */
.L_x_5507:
        /* <DEDUP_REMOVED lines=8> */
[----:B0-2---:R-:W-:Y:S10]  /*94b0*/  @!P0 BRA `(.L_x_5497) ;  /* 0x0000000000048947 */ /* 0x005ff40003800000 */
[----:B------:R-:W-:Y:S01]  /*94c0*/  BPT.TRAP 0x1 ;  /* 0x000000040000795c */ /* 0x000fe20000300000 */
.L_x_5497:
[----:B------:R-:W-:Y:S01]  /*94d0*/  ULEA UR23, UR38, UR41, 0x3 ;  /* 0x0000002926177291 */ /* 0x000fe2000f8e183f */
[----:B------:R-:W-:-:S05]  /*94e0*/  IMAD.U32 R7, RZ, RZ, UR37 ;  /* 0x00000025ff077e24 */ /* 0x000fca000f8e00ff */
[----:B------:R-:W-:-:S04]  /*94f0*/  SHF.L.U32 R7, R7, 0x1f, RZ ;  /* 0x0000001f07077819 */ /* 0x000fc800000006ff */
[----:B------:R0:W1:Y:S01]  /*9500*/  SYNCS.PHASECHK.TRANS64.TRYWAIT P1, [UR23+0x28c30], R7 ;  /* 0x028c3007ff0075a7 */ /* 0x0000620008020157 */
[----:B------:R-:W-:Y:S05]  /*9510*/  @!P0 BRA `(.L_x_5498) ;  /* 0x0000000000048947 */ /* 0x000fea0003800000 */
[----:B------:R-:W-:Y:S01]  /*9520*/  BPT.TRAP 0x1 ;  /* 0x000000040000795c */ /* 0x000fe20000300000 */
.L_x_5498:
[----:B-1----:R-:W-:Y:S05]  /*9530*/  @P1 BRA `(.L_x_5499) ;  /* 0x0000000000081947 */ /* 0x002fea0003800000 */
[----:B------:R-:W1:Y:S02]  /*9540*/  SYNCS.PHASECHK.TRANS64.TRYWAIT P1, [UR23+0x28c30], R7 ;  /* 0x028c3007ff0075a7 */ /* 0x000e640008020157 */
[----:B-1----:R-:W-:Y:S05]  /*9550*/  @!P1 BRA `(.L_x_5500) ;  /* 0x000000f800b49947 */ /* 0x002fea0003800000 */
.L_x_5499:
[----:B------:R-:W-:Y:S01]  /*9560*/  R2UR UR18, R0 ;  /* 0x00000000001272ca */ /* 0x000fe200000e0000 */
[----:B------:R-:W-:Y:S01]  /*9570*/  WARPGROUP.ARRIVE ;  /* 0x00000000000079c5 */ /* 0x000fe20000000000 */
        /* <DEDUP_REMOVED lines=21> */
.L_x_5501:
[----:B------:R-:W-:Y:S01]  /*96d0*/  FMNMX.FTZ R5, R152, R8, !PT ;  /* 0x0000000898057209 */ /* 0x000fe20007810000 */
        /* <DEDUP_REMOVED lines=23> */
[----:B-1----:R-:W1:Y:S02]  /*9850*/  SHFL.BFLY PT, R6, R5, 0x2, 0x1f ;  /* 0x0c401f0005067f89 */ /* 0x002e6400000e0000 */
[----:B-1----:R-:W-:-:S05]  /*9860*/  FMNMX.FTZ R5, R5, R6, !PT ;  /* 0x0000000605057209 */ /* 0x002fca0007810000 */
[----:B------:R-:W1:Y:S02]  /*9870*/  SHFL.BFLY PT, R6, R5, 0x1, 0x1f ;  /* 0x0c201f0005067f89 */ /* 0x000e6400000e0000 */
[----:B-1----:R-:W-:-:S05]  /*9880*/  FMNMX.FTZ R5, R5, R6, !PT ;  /* 0x0000000605057209 */ /* 0x002fca0007810000 */
        /* <DEDUP_REMOVED lines=29> */
[----:B------:R-:W3:Y:S01]  /*9a60*/  MUFU.EX2 R156, R156 ;  /* 0x0000009c009c7308 */ /* 0x000ee20000000800 */
[----:B-1----:R-:W-:Y:S01]  /*9a70*/  FFMA.FTZ R3, R8, R3, R152 ;  /* 0x0000000308037223 */ /* 0x002fe20000010098 */
[----:B------:R-:W-:Y:S01]  /*9a80*/  FMNMX.FTZ R6, R167, R6, !PT ;  /* 0x00000006a7067209 */ /* 0x000fe20007810000 */
[----:B------:R-:W-:Y:S01]  /*9a90*/  @!P1 STS [R12+0x28800], R8 ;  /* 0x028800080c009388 */ /* 0x000fe20000000800 */
[-C--:B------:R-:W-:Y:S01]  /*9aa0*/  FMUL.FTZ R24, R24, R8.reuse ;  /* 0x0000000818187220 */ /* 0x080fe20000410000 */
[----:B------:R-:W-:Y:S01]  /*9ab0*/  FMUL.FTZ R25, R25, R8 ;  /* 0x0000000819197220 */ /* 0x000fe20000410000 */
[----:B------:R-:W-:Y:S01]  /*9ac0*/  FMNMX.FTZ R6, R170, R6, !PT ;  /* 0x00000006aa067209 */ /* 0x000fe20007810000 */
[----:B------:R-:W-:Y:S01]  /*9ad0*/  FMUL.FTZ R28, R28, R8 ;  /* 0x000000081c1c7220 */ /* 0x000fe20000410000 */
[----:B------:R-:W1:Y:S01]  /*9ae0*/  MUFU.EX2 R157, R157 ;  /* 0x0000009d009d7308 */ /* 0x000e620000000800 */
[----:B--2---:R-:W-:Y:S01]  /*9af0*/  FADD.FTZ R3, R153, R3 ;  /* 0x0000000399037221 */ /* 0x004fe20000010000 */
[----:B------:R-:W-:Y:S01]  /*9b00*/  FMNMX.FTZ R6, R171, R6, !PT ;  /* 0x00000006ab067209 */ /* 0x000fe20007810000 */
[----:B------:R-:W-:Y:S01]  /*9b10*/  FMUL.FTZ R29, R29, R8 ;  /* 0x000000081d1d7220 */ /* 0x000fe20000410000 */
[----:B------:R-:W-:Y:S01]  /*9b20*/  F2FP.F16.F32.PACK_AB R184, R153, R152 ;  /* 0x0000009899b8723e */ /* 0x000fe200000000ff */
[----:B------:R-:W-:Y:S01]  /*9b30*/  FMUL.FTZ R32, R32, R8 ;  /* 0x0000000820207220 */ /* 0x000fe20000410000 */
[----:B------:R-:W-:Y:S01]  /*9b40*/  FMNMX.FTZ R6, R174, R6, !PT ;  /* 0x00000006ae067209 */ /* 0x000fe20007810000 */
[----:B------:R-:W-:Y:S01]  /*9b50*/  FMUL.FTZ R33, R33, R8 ;  /* 0x0000000821217220 */ /* 0x000fe20000410000 */
[----:B------:R-:W2:Y:S01]  /*9b60*/  MUFU.EX2 R152, R160 ;  /* 0x000000a000987308 */ /* 0x000ea20000000800 */
[----:B---3--:R-:W-:Y:S01]  /*9b70*/  FADD.FTZ R3, R156, R3 ;  /* 0x000000039c037221 */ /* 0x008fe20000010000 */
[----:B------:R-:W-:Y:S01]  /*9b80*/  FMNMX.FTZ R6, R175, R6, !PT ;  /* 0x00000006af067209 */ /* 0x000fe20007810000 */
[-C--:B------:R-:W-:Y:S01]  /*9b90*/  FMUL.FTZ R36, R36, R8.reuse ;  /* 0x0000000824247220 */ /* 0x080fe20000410000 */
[-C--:B------:R-:W-:Y:S01]  /*9ba0*/  FMUL.FTZ R37, R37, R8.reuse ;  /* 0x0000000825257220 */ /* 0x080fe20000410000 */
[----:B------:R-:W-:Y:S01]  /*9bb0*/  FMUL.FTZ R40, R40, R8 ;  /* 0x0000000828287220 */ /* 0x000fe20000410000 */
[----:B------:R-:W-:Y:S01]  /*9bc0*/  FMNMX.FTZ R6, R178, R6, !PT ;  /* 0x00000006b2067209 */ /* 0x000fe20007810000 */
[----:B------:R-:W-:Y:S01]  /*9bd0*/  FMUL.FTZ R41, R41, R8 ;  /* 0x0000000829297220 */ /* 0x000fe20000410000 */
[----:B------:R-:W3:Y:S01]  /*9be0*/  MUFU.EX2 R161, R161 ;  /* 0x000000a100a17308 */ /* 0x000ee20000000800 */
[----:B-1----:R-:W-:Y:S01]  /*9bf0*/  FADD.FTZ R3, R157, R3 ;  /* 0x000000039d037221 */ /* 0x002fe20000010000 */
[----:B------:R-:W-:Y:S01]  /*9c00*/  FMNMX.FTZ R6, R179, R6, !PT ;  /* 0x00000006b3067209 */ /* 0x000fe20007810000 */
[----:B------:R-:W-:Y:S01]  /*9c10*/  FMUL.FTZ R44, R44, R8 ;  /* 0x000000082c2c7220 */ /* 0x000fe20000410000 */
[----:B------:R-:W-:Y:S01]  /*9c20*/  F2FP.F16.F32.PACK_AB R186, R157, R156 ;  /* 0x0000009c9dba723e */ /* 0x000fe200000000ff */
[----:B------:R-:W-:Y:S01]  /*9c30*/  FMUL.FTZ R45, R45, R8 ;  /* 0x000000082d2d7220 */ /* 0x000fe20000410000 */
[----:B------:R-:W-:Y:S01]  /*9c40*/  FMNMX.FTZ R6, R182, R6, !PT ;  /* 0x00000006b6067209 */ /* 0x000fe20007810000 */
[----:B------:R-:W-:Y:S01]  /*9c50*/  FMUL.FTZ R48, R48, R8 ;  /* 0x0000000830307220 */ /* 0x000fe20000410000 */
[----:B------:R-:W1:Y:S01]  /*9c60*/  MUFU.EX2 R164, R164 ;  /* 0x000000a400a47308 */ /* 0x000e620000000800 */
[----:B--2---:R-:W-:Y:S01]  /*9c70*/  FADD.FTZ R3, R152, R3 ;  /* 0x0000000398037221 */ /* 0x004fe20000010000 */
[----:B------:R-:W-:Y:S01]  /*9c80*/  FMNMX.FTZ R6, R183, R6, !PT ;  /* 0x00000006b7067209 */ /* 0x000fe20007810000 */
[-C--:B------:R-:W-:Y:S01]  /*9c90*/  FMUL.FTZ R49, R49, R8.reuse ;  /* 0x0000000831317220 */ /* 0x080fe20000410000 */
[-C--:B------:R-:W-:Y:S01]  /*9ca0*/  FMUL.FTZ R52, R52, R8.reuse ;  /* 0x0000000834347220 */ /* 0x080fe20000410000 */
[-C--:B------:R-:W-:Y:S01]  /*9cb0*/  FMUL.FTZ R53, R53, R8.reuse ;  /* 0x0000000835357220 */ /* 0x080fe20000410000 */
[----:B------:R-:W-:Y:S01]  /*9cc0*/  FMUL.FTZ R56, R56, R8 ;  /* 0x0000000838387220 */ /* 0x000fe20000410000 */
[----:B------:R-:W2:Y:S01]  /*9cd0*/  SHFL.BFLY PT, R10, R6, 0x2, 0x1f ;  /* 0x0c401f00060a7f89 */ /* 0x000ea200000e0000 */
        /* <DEDUP_REMOVED lines=17> */
[----:B----4-:R-:W-:Y:S01]  /*9df0*/  FADD.FTZ R3, R165, R3 ;  /* 0x00000003a5037221 */ /* 0x010fe20000010000 */
[-C--:B------:R-:W-:Y:S01]  /*9e00*/  FMUL.FTZ R80, R80, R8.reuse ;  /* 0x0000000850507220 */ /* 0x080fe20000410000 */
[-C--:B------:R-:W-:Y:S01]  /*9e10*/  FMUL.FTZ R81, R81, R8.reuse ;  /* 0x0000000851517220 */ /* 0x080fe20000410000 */
[-C--:B------:R-:W-:Y:S01]  /*9e20*/  FMUL.FTZ R84, R84, R8.reuse ;  /* 0x0000000854547220 */ /* 0x080fe20000410000 */
[-C--:B------:R-:W-:Y:S01]  /*9e30*/  FMUL.FTZ R85, R85, R8.reuse ;  /* 0x0000000855557220 */ /* 0x080fe20000410000 */
[----:B------:R-:W-:Y:S01]  /*9e40*/  FMUL.FTZ R88, R88, R8 ;  /* 0x0000000858587220 */ /* 0x000fe20000410000 */
[----:B--2---:R-:W-:Y:S01]  /*9e50*/  FMNMX.FTZ R6, R6, R10, !PT ;  /* 0x0000000a06067209 */ /* 0x004fe20007810000 */
[----:B------:R-:W-:Y:S01]  /*9e60*/  MUFU.EX2 R173, R173 ;  /* 0x000000ad00ad7308 */ /* 0x000fe20000000800 */
[----:B---3--:R-:W-:Y:S01]  /*9e70*/  FADD.FTZ R3, R156, R3 ;  /* 0x000000039c037221 */ /* 0x008fe20000010000 */
[-C--:B------:R-:W-:Y:S01]  /*9e80*/  FMUL.FTZ R89, R89, R8.reuse ;  /* 0x0000000859597220 */ /* 0x080fe20000410000 */
[-C--:B------:R-:W-:Y:S01]  /*9e90*/  FMUL.FTZ R92, R92, R8.reuse ;  /* 0x000000085c5c7220 */ /* 0x080fe20000410000 */
[----:B------:R-:W2:Y:S01]  /*9ea0*/  SHFL.BFLY PT, R10, R6, 0x1, 0x1f ;  /* 0x0c201f00060a7f89 */ /* 0x000ea200000e0000 */
[-C--:B------:R-:W-:Y:S01]  /*9eb0*/  FMUL.FTZ R93, R93, R8.reuse ;  /* 0x000000085d5d7220 */ /* 0x080fe20000410000 */
[-C--:B------:R-:W-:Y:S01]  /*9ec0*/  FMUL.FTZ R96, R96, R8.reuse ;  /* 0x0000000860607220 */ /* 0x080fe20000410000 */
[----:B------:R-:W-:Y:S01]  /*9ed0*/  FMUL.FTZ R97, R97, R8 ;  /* 0x0000000861617220 */ /* 0x000fe20000410000 */
[----:B------:R-:W-:Y:S01]  /*9ee0*/  MUFU.EX2 R160, R176 ;  /* 0x000000b000a07308 */ /* 0x000fe20000000800 */
[C---:B-1----:R-:W-:Y:S01]  /*9ef0*/  FADD.FTZ R3, R169.reuse, R3 ;  /* 0x00000003a9037221 */ /* 0x042fe20000010000 */
        /* <DEDUP_REMOVED lines=17> */
[----:B------:R-:W-:Y:S01]  /*a010*/  FMUL.FTZ R128, R128, R8 ;  /* 0x0000000880807220 */ /* 0x000fe20000410000 */
[----:B--2---:R-:W-:Y:S01]  /*a020*/  FMNMX.FTZ R6, R6, R10, !PT ;  /* 0x0000000a06067209 */ /* 0x004fe20007810000 */
[-C--:B------:R-:W-:Y:S01]  /*a030*/  FMUL.FTZ R129, R129, R8.reuse ;  /* 0x0000000881817220 */ /* 0x080fe20000410000 */
[-C--:B------:R-:W-:Y:S01]  /*a040*/  FMUL.FTZ R132, R132, R8.reuse ;  /* 0x0000000884847220 */ /* 0x080fe20000410000 */
[-C--:B------:R-:W-:Y:S01]  /*a050*/  FMUL.FTZ R133, R133, R8.reuse ;  /* 0x0000000885857220 */ /* 0x080fe20000410000 */
[----:B------:R-:W-:Y:S01]  /*a060*/  MUFU.EX2 R181, R181 ;  /* 0x000000b500b57308 */ /* 0x000fe20000000800 */
[C---:B------:R-:W-:Y:S01]  /*a070*/  FMUL.FTZ R10, R6.reuse, UR10 ;  /* 0x0000000a060a7c20 */ /* 0x040fe20008410000 */
[----:B------:R-:W-:Y:S01]  /*a080*/  FADD.FTZ R9, -R6, R9 ;  /* 0x0000000906097221 */ /* 0x000fe20000010100 */
[-C--:B------:R-:W-:Y:S01]  /*a090*/  FMUL.FTZ R136, R136, R8.reuse ;  /* 0x0000000888887220 */ /* 0x080fe20000410000 */
        /* <DEDUP_REMOVED lines=26> */
[----:B------:R-:W-:-:S05]  /*a240*/  FMUL.FTZ R149, R149, R8 ;  /* 0x0000000895957220 */ /* 0x000fca0000410000 */
[----:B------:R-:W3:Y:S01]  /*a250*/  MUFU.EX2 R11, R11 ;  /* 0x0000000b000b7308 */ /* 0x000ee20000000800 */
[----:B-1----:R-:W-:Y:S01]  /*a260*/  FFMA.FTZ R4, R9, R4, R154 ;  /* 0x0000000409047223 */ /* 0x002fe2000001009a */
        /* <DEDUP_REMOVED lines=119> */
.L_x_5502:
[----:B------:R2:W3:Y:S01]  /*a9e0*/  SYNCS.PHASECHK.TRANS64.TRYWAIT P1, [UR23+0x28c50], R7 ;  /* 0x028c5007ff0075a7 */ /* 0x0004e20008020157 */
[----:B------:R-:W-:Y:S05]  /*a9f0*/  @!P0 BRA `(.L_x_5503) ;  /* 0x0000000000048947 */ /* 0x000fea0003800000 */
[----:B------:R-:W-:Y:S01]  /*aa00*/  BPT.TRAP 0x1 ;  /* 0x000000040000795c */ /* 0x000fe20000300000 */
.L_x_5503:
[----:B---3--:R-:W-:Y:S05]  /*aa10*/  @P1 BRA `(.L_x_5504) ;  /* 0x0000000000081947 */ /* 0x008fea0003800000 */
[----:B------:R-:W3:Y:S02]  /*aa20*/  SYNCS.PHASECHK.TRANS64.TRYWAIT P1, [UR23+0x28c50], R7 ;  /* 0x028c5007ff0075a7 */ /* 0x000ee40008020157 */
[----:B---3--:R-:W-:Y:S05]  /*aa30*/  @!P1 BRA `(.L_x_5505) ;  /* 0x000000e400949947 */ /* 0x008fea0003800000 */
.L_x_5504:
        /* <DEDUP_REMOVED lines=34> */
.L_x_5506:
[----:B------:R-:W-:Y:S01]  /*ac60*/  UIADD3 UR23, UR23, 0x28c60, URZ ;  /* 0x00028c6017177890 */ /* 0x000fe2000fffe03f */
[----:B------:R-:W-:Y:S01]  /*ac70*/  PLOP3.LUT P1, PT, PT, PT, UP0, 0x80, 0x0 ;  /* 0x000000000000781c */ /* 0x000fe20003f2f008 */
[----:B------:R-:W-:Y:S01]  /*ac80*/  UMOV UR24, UR38 ;  /* 0x0000002600187c82 */ /* 0x000fe20008000000 */
[----:B-1----:R-:W-:Y:S01]  /*ac90*/  IMAD.MOV.U32 R9, RZ, RZ, R6 ;  /* 0x000000ffff097224 */ /* 0x002fe200078e0006 */
[----:B------:R-:W-:Y:S01]  /*aca0*/  UPRMT UR23, UR40, 0x654, UR23 ;  /* 0x0000065428177896 */ /* 0x000fe20008000017 */
[----:B---3--:R-:W-:-:S08]  /*acb0*/  IMAD.MOV.U32 R8, RZ, RZ, R5 ;  /* 0x000000ffff087224 */ /* 0x008fd000078e0005 */
[----:B------:R-:W-:Y:S01]  /*acc0*/  SYNCS.ARRIVE.TRANS64.RED.A1T0 RZ, [UR23], RZ ;  /* 0x000000ffffff79a7 */ /* 0x000fe20008100417 */
[----:B------:R-:W-:Y:S05]  /*acd0*/  @P1 BRA `(.L_x_5507) ;  /* 0xffffffe400d41947 */ /* 0x000fea000383ffff */
.L_x_5496:
        /* <DEDUP_REMOVED lines=10> */
.L_x_5527:
[----:B------:R-:W-:-:S04]  /*ad80*/  UIADD3 UR38, UR26, 0x1, URZ ;  /* 0x000000011a267890 */ /* 0x000fc8000fffe03f */
[----:B------:R-:W-:-:S04]  /*ad90*/  UISETP.NE.AND UP0, UPT, UR38, 0x2, UPT ;  /* 0x000000022600788c */ /* 0x000fc8000bf05270 */
[----:B------:R-:W-:Y:S02]  /*ada0*/  USEL UR6, URZ, 0x1, UP0 ;  /* 0x000000013f067887 */ /* 0x000fe40008000000 */
[----:B------:R-:W-:Y:S02]  /*adb0*/  USEL UR38, UR38, URZ, UP0 ;  /* 0x0000003f26267287 */ /* 0x000fe40008000000 */
[----:B------:R-:W-:Y:S01]  /*adc0*/  ULOP3.LUT UR37, UR37, UR6, URZ, 0x3c, !UPT ;  /* 0x0000000625257292 */ /* 0x000fe2000f8e3c3f */
[----:B------:R-:W-:Y:S11]  /*add0*/  @!P0 BRA `(.L_x_5509) ;  /* 0x0000000000048947 */ /* 0x000ff60003800000 */
[----:B------:R-:W-:Y:S01]  /*ade0*/  BPT.TRAP 0x1 ;  /* 0x000000040000795c */ /* 0x000fe20000300000 */
.L_x_5509:
[----:B------:R-:W-:Y:S01]  /*adf0*/  ULEA UR20, UR38, UR41, 0x3 ;  /* 0x0000002926147291 */ /* 0x000fe2000f8e183f */
[----:B01234-:R-:W-:-:S05]  /*ae00*/  IMAD.U32 R8, RZ, RZ, UR37 ;  /* 0x00000025ff087e24 */ /* 0x01ffca000f8e00ff */
[----:B------:R-:W-:-:S04]  /*ae10*/  SHF.L.U32 R8, R8, 0x1f, RZ ;  /* 0x0000001f08087819 */ /* 0x000fc800000006ff */
[----:B------:R0:W1:Y:S01]  /*ae20*/  SYNCS.PHASECHK.TRANS64.TRYWAIT P1, [UR20+0x28c30], R8 ;  /* 0x028c3008ff0075a7 */ /* 0x0000620008020154 */
[----:B------:R-:W-:Y:S05]  /*ae30*/  @!P0 BRA `(.L_x_5510) ;  /* 0x0000000000048947 */ /* 0x000fea0003800000 */
[----:B------:R-:W-:Y:S01]  /*ae40*/  BPT.TRAP 0x1 ;  /* 0x000000040000795c */ /* 0x000fe20000300000 */
.L_x_5510:
[----:B-1----:R-:W-:Y:S05]  /*ae50*/  @P1 BRA `(.L_x_5511) ;  /* 0x0000000000081947 */ /* 0x002fea0003800000 */
[----:B------:R-:W1:Y:S02]  /*ae60*/  SYNCS.PHASECHK.TRANS64.TRYWAIT P1, [UR20+0x28c30], R8 ;  /* 0x028c3008ff0075a7 */ /* 0x000e640008020154 */
[----:B-1----:R-:W-:Y:S05]  /*ae70*/  @!P1 BRA `(.L_x_5512) ;  /* 0x000000e0009c9947 */ /* 0x002fea0003800000 */
.L_x_5511:
        /* <DEDUP_REMOVED lines=23> */
.L_x_5513:
        /* <DEDUP_REMOVED lines=9> */
[----:B-1----:R-:W-:Y:S01]  /*b080*/  @P1 IMAD.HI.U32 R5, R14, UR6, RZ ;  /* 0x000000060e051c27 */ /* 0x002fe2000f8e00ff */
[----:B------:R-:W-:Y:S01]  /*b090*/  @UP1 ULDC UR6, c[0x0][0x450] ;  /* 0x0001140000061ab9 */ /* 0x000fe20000000800 */
[----:B------:R-:W-:-:S03]  /*b0a0*/  PLOP3.LUT P1, PT, PT, PT, UP0, 0x40, 0x0 ;  /* 0x000000000000781c */ /* 0x000fc60003f2e808 */
[----:B------:R-:W-:Y:S01]  /*b0b0*/  @P2 SHF.R.U32.HI R14, RZ, UR6, R5 ;  /* 0x00000006ff0e2c19 */ /* 0x000fe20008011605 */
[----:B------:R-:W-:Y:S01]  /*b0c0*/  UIADD3 UR6, UR20, 0x28c40, URZ ;  /* 0x00028c4014067890 */ /* 0x000fe2000fffe03f */
[----:B------:R-:W-:-:S03]  /*b0d0*/  IMAD.U32 R5, RZ, RZ, UR50 ;  /* 0x00000032ff057e24 */ /* 0x000fc6000f8e00ff */
[----:B------:R-:W1:Y:S01]  /*b0e0*/  SHFL.IDX PT, R15, R14, RZ, 0x1c1f ;  /* 0x001c1fff0e0f7589 */ /* 0x000e6200000e0000 */
[----:B------:R-:W-:Y:S01]  /*b0f0*/  UPRMT UR6, UR40, 0x654, UR6 ;  /* 0x0000065428067896 */ /* 0x000fe20008000006 */
[----:B------:R-:W-:-:S05]  /*b100*/  IADD3 R12, -R5, UR48, R12 ;  /* 0x00000030050c7c10 */ /* 0x000fca000fffe10c */
[----:B------:R-:W-:-:S03]  /*b110*/  VIADD R13, R12, UR25 ;  /* 0x000000190c0d7c36 */ /* 0x000fc60008000000 */
[----:B------:R-:W-:Y:S01]  /*b120*/  SYNCS.ARRIVE.TRANS64.RED.A1T0 RZ, [UR6], RZ ;  /* 0x000000ffffff79a7 */ /* 0x000fe20008100406 */
[----:B------:R-:W-:-:S06]  /*b130*/  ULOP3.LUT UR6, URZ, UR24, URZ, 0x33, !UPT ;  /* 0x000000183f067292 */ /* 0x000fcc000f8e333f */
[----:B------:R-:W-:Y:S02]  /*b140*/  VIADD R12, R12, UR6 ;  /* 0x000000060c0c7c36 */ /* 0x000fe40008000000 */
[--C-:B-1----:R-:W-:Y:S02]  /*b150*/  IMAD.IADD R11, R13, 0x1, R15.reuse ;  /* 0x000000010d0b7824 */ /* 0x102fe400078e020f */
        /* <DEDUP_REMOVED lines=15> */
.L_x_5516:
[----:B------:R-:W-:-:S05]  /*b250*/  IMAD.U32 R20, RZ, RZ, UR23 ;  /* 0x00000017ff147e24 */ /* 0x000fca000f8e00ff */
[----:B------:R-:W-:-:S13]  /*b260*/  ISETP.NE.AND P1, PT, R20, 0x1, PT ;  /* 0x000000011400780c */ /* 0x000fda0003f25270 */
[----:B------:R-:W1:Y:S02]  /*b270*/  @P1 LDC.64 R6, c[0x0][0x9e8] ;  /* 0x00027a00ff061b82 */ /* 0x000e640000000a00 */
[----:B-1----:R-:W-:-:S05]  /*b280*/  @P1 IMAD.HI.U32 R6, R15, R6, RZ ;  /* 0x000000060f061227 */ /* 0x002fca00078e00ff */
[----:B------:R-:W-:-:S07]  /*b290*/  @P1 SHF.R.U32.HI R15, RZ, R7, R6 ;  /* 0x00000007ff0f1219 */ /* 0x000fce0000011606 */
.L_x_5517:
[----:B------:R-:W-:Y:S05]  /*b2a0*/  BSYNC B0 ;  /* 0x0000000000007941 */ /* 0x000fea0003800000 */
.L_x_5515:
[----:B------:R-:W-:-:S04]  /*b2b0*/  IMAD R15, R15, R20, -UR7 ;  /* 0x800000070f0f7e24 */ /* 0x000fc8000f8e0214 */
[----:B------:R-:W-:-:S05]  /*b2c0*/  IMAD.IADD R15, R15, 0x1, -R2 ;  /* 0x000000010f0f7824 */ /* 0x000fca00078e0a02 */
[----:B------:R-:W-:Y:S02]  /*b2d0*/  VIMNMX R5, R5, R15, !PT ;  /* 0x0000000f05057248 */ /* 0x000fe40007fe0100 */
[----:B------:R-:W-:-:S07]  /*b2e0*/  VIADDMNMX R11, R15, R20, R11, PT ;  /* 0x000000140f0b7246 */ /* 0x000fce000380010b */
.L_x_5514:
[----:B------:R-:W-:Y:S01]  /*b2f0*/  UISETP.GT.AND UP0, UPT, UR21, -0x1, UPT ;  /* 0xffffffff1500788c */ /* 0x000fe2000bf04270 */
[----:B------:R-:W1:Y:S01]  /*b300*/  SHFL.IDX PT, R6, R14, 0x1, 0x1c1f ;  /* 0x003c1f000e067f89 */ /* 0x000e6200000e0000 */
        /* <DEDUP_REMOVED lines=10> */
[--C-:B-1----:R-:W-:Y:S01]  /*b3b0*/  IMAD.IADD R13, R13, 0x1, R6.reuse ;  /* 0x000000010d0d7824 */ /* 0x102fe200078e0206 */
        /* <DEDUP_REMOVED lines=56> */
.L_x_5520:
[----:B------:R-:W-:-:S05]  /*b740*/  IMAD.U32 R11, RZ, RZ, UR23 ;  /* 0x00000017ff0b7e24 */ /* 0x000fca000f8e00ff */
[----:B------:R-:W-:-:S13]  /*b750*/  ISETP.NE.AND P2, PT, R11, 0x1, PT ;  /* 0x000000010b00780c */ /* 0x000fda0003f45270 */
[----:B------:R-:W1:Y:S02]  /*b760*/  @P2 LDC.64 R6, c[0x0][0x9e8] ;  /* 0x00027a00ff062b82 */ /* 0x000e640000000a00 */
[----:B-1----:R-:W-:-:S05]  /*b770*/  @P2 IMAD.HI.U32 R6, R5, R6, RZ ;  /* 0x0000000605062227 */ /* 0x002fca00078e00ff */
[----:B------:R-:W-:-:S07]  /*b780*/  @P2 SHF.R.U32.HI R5, RZ, R7, R6 ;  /* 0x00000007ff052219 */ /* 0x000fce0000011606 */
.L_x_5521:
[----:B------:R-:W-:Y:S05]  /*b790*/  BSYNC B0 ;  /* 0x0000000000007941 */ /* 0x000fea0003800000 */
.L_x_5519:
[----:B------:R-:W-:-:S04]  /*b7a0*/  IMAD R5, R5, R11, -UR7 ;  /* 0x8000000705057e24 */ /* 0x000fc8000f8e020b */
[----:B------:R-:W-:-:S05]  /*b7b0*/  IMAD.IADD R5, R5, 0x1, -R2 ;  /* 0x0000000105057824 */ /* 0x000fca00078e0a02 */
[----:B------:R-:W-:Y:S02]  /*b7c0*/  VIMNMX R12, R12, R5, !PT ;  /* 0x000000050c0c7248 */ /* 0x000fe40007fe0100 */
[----:B------:R-:W-:-:S07]  /*b7d0*/  VIADDMNMX R13, R5, R11, R13, PT ;  /* 0x0000000b050d7246 */ /* 0x000fce000380010d */
.L_x_5518:
        /* <DEDUP_REMOVED lines=57> */
[----:B------:R-:W1:Y:S01]  /*bb70*/  SHFL.BFLY PT, R6, R5, 0x2, 0x1f ;  /* 0x0c401f0005067f89 */ /* 0x000e6200000e0000 */
        /* <DEDUP_REMOVED lines=11> */
[----:B-1----:R-:W-:-:S02]  /*bc30*/  FMNMX.FTZ R5, R5, R6, !PT ;  /* 0x0000000605057209 */ /* 0x002fc40007810000 */
[----:B------:R-:W-:Y:S02]  /*bc40*/  FSEL R182, R182, -INF , !P2 ;  /* 0xff800000b6b67808 */ /* 0x000fe40005000000 */
[----:B------:R-:W-:Y:S01]  /*bc50*/  ISETP.NE.AND P2, PT, R18, RZ, PT ;  /* 0x000000ff1200720c */ /* 0x000fe20003f45270 */
[----:B------:R-:W1:Y:S01]  /*bc60*/  SHFL.BFLY PT, R6, R5, 0x1, 0x1f ;  /* 0x0c201f0005067f89 */ /* 0x000e6200000e0000 */
[----:B------:R-:W-:Y:S02]  /*bc70*/  @P0 LOP3.LUT R16, R16, 0x40, RZ, 0xfc, !PT ;  /* 0x0000004010100812 */ /* 0x000fe400078efcff */
[----:B------:R-:W-:Y:S02]  /*bc80*/  ISETP.LT.OR P0, PT, R13, 0x22, P3 ;  /* 0x000000220d00780c */ /* 0x000fe40001f01670 */
[C---:B------:R-:W-:Y:S02]  /*bc90*/  LOP3.LUT P3, RZ, R16.reuse, 0x80, RZ, 0xc0, !PT ;  /* 0x0000008010ff7812 */ /* 0x040fe4000786c0ff */
[----:B------:R-:W-:-:S02]  /*bca0*/  LOP3.LUT R16, R16, 0xffffffef, RZ, 0xc0, !PT ;  /* 0xffffffef10107812 */ /* 0x000fc400078ec0ff */
[----:B------:R-:W-:-:S04]  /*bcb0*/  ISETP.LT.OR P3, PT, R13, 0x1, P3 ;  /* 0x000000010d00780c */ /* 0x000fc80001f61670 */
[----:B------:R-:W-:-:S03]  /*bcc0*/  FSEL R154, R154, -INF , !P3 ;  /* 0xff8000009a9a7808 */ /* 0x000fc60005800000 */
[----:B------:R-:W-:Y:S02]  /*bcd0*/  @P0 LOP3.LUT R16, R16, 0x10, RZ, 0xfc, !PT ;  /* 0x0000001010100812 */ /* 0x000fe400078efcff */
[----:B------:R-:W-:Y:S02]  /*bce0*/  ISETP.LT.OR P0, PT, R13, 0x29, P4 ;  /* 0x000000290d00780c */ /* 0x000fe40002701670 */
[C---:B------:R-:W-:Y:S02]  /*bcf0*/  LOP3.LUT P4, RZ, R16.reuse, 0x20, RZ, 0xc0, !PT ;  /* 0x0000002010ff7812 */ /* 0x040fe4000788c0ff */
[----:B------:R-:W-:Y:S02]  /*bd00*/  LOP3.LUT R16, R16, 0xfffffffb, RZ, 0xc0, !PT ;  /* 0xfffffffb10107812 */ /* 0x000fe400078ec0ff */
[----:B-1----:R-:W-:Y:S02]  /*bd10*/  FMNMX.FTZ R5, R5, R6, !PT ;  /* 0x0000000605057209 */ /* 0x002fe40007810000 */
[----:B------:R-:W-:-:S03]  /*bd20*/  ISETP.LT.OR P4, PT, R13, 0x3a, P4 ;  /* 0x0000003a0d00780c */ /* 0x000fc60002781670 */
[----:B------:R-:W-:Y:S01]  /*bd30*/  FMUL.FTZ R6, R5, UR10 ;  /* 0x0000000a05067c20 */ /* 0x000fe20008410000 */
[----:B------:R-:W-:Y:S02]  /*bd40*/  FSEL R183, R183, -INF , !P4 ;  /* 0xff800000b7b77808 */ /* 0x000fe40006000000 */
[----:B------:R-:W-:Y:S02]  /*bd50*/  @P0 LOP3.LUT R16, R16, 0x4, RZ, 0xfc, !PT ;  /* 0x0000000410100812 */ /* 0x000fe400078efcff */
[----:B------:R-:W-:Y:S02]  /*bd60*/  ISETP.LT.OR P0, PT, R13, 0x2a, P5 ;  /* 0x0000002a0d00780c */ /* 0x000fe40002f01670 */
[----:B------:R-:W-:Y:S02]  /*bd70*/  FSETP.NEU.FTZ.AND P5, PT, R5, -INF , PT ;  /* 0xff8000000500780b */ /* 0x000fe40003fbd000 */
[----:B------:R-:W-:Y:S02]  /*bd80*/  LOP3.LUT R16, R16, 0xffff7fff, RZ, 0xc0, !PT ;  /* 0xffff7fff10107812 */ /* 0x000fe400078ec0ff */
[----:B------:R-:W-:-:S02]  /*bd90*/  FSEL R6, R6, RZ, P5 ;  /* 0x000000ff06067208 */ /* 0x000fc40002800000 */
        /* <DEDUP_REMOVED lines=36> */
[----:B------:R-:W1:Y:S01]  /*bfe0*/  MUFU.EX2 R157, R157 ;  /* 0x0000009d009d7308 */ /* 0x000e620000000800 */
        /* <DEDUP_REMOVED lines=22> */
[----:B------:R-:W-:Y:S02]  /*c150*/  LOP3.LUT P0, RZ, R16, 0x4000, RZ, 0xc0, !PT ;  /* 0x0000400010ff7812 */ /* 0x000fe4000780c0ff */
[----:B------:R-:W-:Y:S01]  /*c160*/  FMNMX.FTZ R6, R179, R6, !PT ;  /* 0x00000006b3067209 */ /* 0x000fe20007810000 */
[----:B------:R-:W-:Y:S03]  /*c170*/  MUFU.EX2 R168, R168 ;  /* 0x000000a800a87308 */ /* 0x000fe60000000800 */
        /* <DEDUP_REMOVED lines=23> */
[----:B-1----:R-:W-:Y:S01]  /*c2f0*/  F2FP.F16.F32.PACK_AB R154, R157, R156 ;  /* 0x0000009c9d9a723e */ /* 0x002fe200000000ff */
        /* <DEDUP_REMOVED lines=8> */
[----:B------:R-:W1:Y:S01]  /*c380*/  MUFU.EX2 R7, R7 ;  /* 0x0000000700077308 */ /* 0x000e620000000800 */
        /* <DEDUP_REMOVED lines=16> */
[----:B-1----:R1:W-:Y:S01]  /*c490*/  @!P2 STS [R10+0x28820], R7 ;  /* 0x028820070a00a388 */ /* 0x0023e20000000800 */
        /* <DEDUP_REMOVED lines=9> */
[--C-:B-1----:R-:W-:Y:S01]  /*c530*/  FFMA.FTZ R10, R158, UR10, -R14.reuse ;  /* 0x0000000a9e0a7c23 */ /* 0x102fe2000801080e */
        /* <DEDUP_REMOVED lines=12> */
[----:B------:R-:W1:Y:S01]  /*c600*/  MUFU.EX2 R10, R10 ;  /* 0x0000000a000a7308 */ /* 0x000e620000000800 */
        /* <DEDUP_REMOVED lines=28> */
[----:B------:R-:W1:Y:S01]  /*c7d0*/  MUFU.EX2 R161, R170 ;  /* 0x000000aa00a17308 */ /* 0x000e620000000800 */
        /* <DEDUP_REMOVED lines=137> */
[----:B-1----:R-:W-:Y:S06]  /*d070*/  @!P0 BRA `(.L_x_5522) ;  /* 0x0000000000048947 */ /* 0x002fec0003800000 */
[----:B------:R-:W-:Y:S01]  /*d080*/  BPT.TRAP 0x1 ;  /* 0x000000040000795c */ /* 0x000fe20000300000 */
.L_x_5522:
[----:B------:R1:W2:Y:S01]  /*d090*/  SYNCS.PHASECHK.TRANS64.TRYWAIT P1, [UR20+0x28c50], R8 ;  /* 0x028c5008ff0075a7 */ /* 0x0002a20008020154 */
[----:B------:R-:W-:Y:S05]  /*d0a0*/  @!P0 BRA `(.L_x_5523) ;  /* 0x0000000000048947 */ /* 0x000fea0003800000 */
[----:B------:R-:W-:Y:S01]  /*d0b0*/  BPT.TRAP 0x1 ;  /* 0x000000040000795c */ /* 0x000fe20000300000 */
.L_x_5523:
[----:B--2---:R-:W-:Y:S05]  /*d0c0*/  @P1 BRA `(.L_x_5524) ;  /* 0x0000000000081947 */ /* 0x004fea0003800000 */
[----:B------:R-:W2:Y:S02]  /*d0d0*/  SYNCS.PHASECHK.TRANS64.TRYWAIT P1, [UR20+0x28c50], R8 ;  /* 0x028c5008ff0075a7 */ /* 0x000ea40008020154 */
[----:B--2---:R-:W-:Y:S05]  /*d0e0*/  @!P1 BRA `(.L_x_5525) ;  /* 0x000000c000189947 */ /* 0x004fea0003800000 */
.L_x_5524:
        /* <DEDUP_REMOVED lines=34> */
.L_x_5526:
        /* <DEDUP_REMOVED lines=10> */
.L_x_5508:
[----:B------:R-:W5:Y:S01]  /*d3b0*/  SHFL.BFLY PT, R0, R3, 0x2, 0x1f ;  /* 0x0c401f0003007f89 */ /* 0x000f6200000e0000 */
[----:B------:R-:W-:Y:S01]  /*d3c0*/  IMAD.U32 R11, RZ, RZ, UR10 ;  /* 0x0000000aff0b7e24 */ /* 0x000fe2000f8e00ff */
[----:B------:R-:W-:Y:S06]  /*d3d0*/  BAR.ARV 0x8, 0x100 ;  /* 0x0204000000007b1d */ /* 0x000fec0000002000 */
[----:B------:R-:W-:Y:S02]  /*d3e0*/  IMAD.MOV.U32 R12, RZ, RZ, -0x800000 ;  /* 0xff800000ff0c7424 */ /* 0x000fe400078e00ff */
[----:B------:R-:W-:Y:S01]  /*d3f0*/  BAR.SYNC.DEFER_BLOCKING 0xf, 0x100 ;  /* 0x03c4000000007b1d */ /* 0x000fe20000010000 */
[----:B------:R-:W-:Y:S01]  /*d400*/  ISETP.NE.AND P2, PT, R18, RZ, PT ;  /* 0x000000ff1200720c */ /* 0x000fe20003f45270 */
[----:B------:R-:W-:-:S04]  /*d410*/  UIADD3 UR36, UR36, 0x1, URZ ;  /* 0x0000000124247890 */ /* 0x000fc8000fffe03f */
[----:B------:R-:W0:Y:S01]  /*d420*/  SHFL.BFLY PT, R9, R4, 0x2, 0x1f ;  /* 0x0c401f0004097f89 */ /* 0x000e2200000e0000 */
[----:B-----5:R-:W-:Y:S01]  /*d430*/  FADD.FTZ R0, R0, R3 ;  /* 0x0000000300007221 */ /* 0x020fe20000010000 */
[----:B------:R-:W-:-:S04]  /*d440*/  IMAD.MOV.U32 R3, RZ, RZ, RZ ;  /* 0x000000ffff037224 */ /* 0x000fc800078e00ff */
[----:B01234-:R-:W0:Y:S01]  /*d450*/  SHFL.BFLY PT, R7, R0, 0x1, 0x1f ;  /* 0x0c201f0000077f89 */ /* 0x01fe2200000e0000 */
[----:B------:R-:W-:Y:S01]  /*d460*/  FADD.FTZ R9, R9, R4 ;  /* 0x0000000409097221 */ /* 0x000fe20000010000 */
[----:B------:R-:W-:Y:S01]  /*d470*/  IMAD.U32 R4, RZ, RZ, UR38 ;  /* 0x00000026ff047e24 */ /* 0x000fe2000f8e00ff */
[----:B------:R-:W-:-:S03]  /*d480*/  UIADD3 UR38, UR38, 0x1, URZ ;  /* 0x0000000126267890 */ /* 0x000fc6000fffe03f */
[----:B------:R-:W1:Y:S01]  /*d490*/  SHFL.BFLY PT, R8, R9, 0x1, 0x1f ;  /* 0x0c201f0009087f89 */ /* 0x000e6200000e0000 */
[----:B------:R-:W-:Y:S01]  /*d4a0*/  @!P2 IMAD R4, R4, 0x40, R17 ;  /* 0x000000400404a824 */ /* 0x000fe200078e0211 */
[----:B------:R-:W-:Y:S01]  /*d4b0*/  UISETP.NE.AND UP0, UPT, UR38, 0x2, UPT ;  /* 0x000000022600788c */ /* 0x000fe2000bf05270 */
[----:B0-----:R-:W-:-:S03]  /*d4c0*/  FADD.FTZ R10, R0, R7 ;  /* 0x00000007000a7221 */ /* 0x001fc60000010000 */
[----:B------:R-:W-:Y:S01]  /*d4d0*/  @!P2 LEA R4, R4, UR41, 0x2 ;  /* 0x000000290404ac11 */ /* 0x000fe2000f8e10ff */
[----:B------:R-:W-:Y:S01]  /*d4e0*/  USEL UR4, URZ, 0x1, UP0 ;  /* 0x000000013f047887 */ /* 0x000fe20008000000 */
[----:B------:R-:W-:Y:S01]  /*d4f0*/  FSETP.NE.FTZ.AND P0, PT, R10, RZ, PT ;  /* 0x000000ff0a00720b */ /* 0x000fe20003f15000 */
[----:B------:R-:W-:Y:S02]  /*d500*/  USEL UR38, UR38, URZ, UP0 ;  /* 0x0000003f26267287 */ /* 0x000fe40008000000 */
[----:B------:R-:W-:-:S10]  /*d510*/  ULOP3.LUT UR37, UR37, UR4, URZ, 0x3c, !UPT ;  /* 0x0000000425257292 */ /* 0x000fd4000f8e3c3f */
[----:B------:R-:W0:Y:S01]  /*d520*/  @P0 MUFU.LG2 R7, R10 ;  /* 0x0000000a00070308 */ /* 0x000e220000000c00 */
[----:B------:R-:W-:Y:S01]  /*d530*/  @P0 FMUL.FTZ R0, R11, 0.69314718246459960938 ;  /* 0x3f3172180b000820 */ /* 0x000fe20000410000 */
[----:B-1----:R-:W-:-:S05]  /*d540*/  FADD.FTZ R8, R9, R8 ;  /* 0x0000000809087221 */ /* 0x002fca0000010000 */
[----:B------:R-:W-:Y:S01]  /*d550*/  FSETP.NE.FTZ.AND P1, PT, R8, RZ, PT ;  /* 0x000000ff0800720b */ /* 0x000fe20003f35000 */
[----:B------:R-:W1:Y:S01]  /*d560*/  @P0 MUFU.RCP R3, R10 ;  /* 0x0000000a00030308 */ /* 0x000e620000001000 */
[----:B0-----:R-:W-:-:S04]  /*d570*/  @P0 FMUL.FTZ R7, R7, 0.69314718246459960938 ;  /* 0x3f31721807070820 */ /* 0x001fc80000410000 */
[----:B------:R-:W-:Y:S01]  /*d580*/  @P0 FFMA.FTZ R12, R0, R5, R7 ;  /* 0x00000005000c0223 */ /* 0x000fe20000010007 */
[----:B------:R-:W-:-:S06]  /*d590*/  IMAD.MOV.U32 R0, RZ, RZ, RZ ;  /* 0x000000ffff007224 */ /* 0x000fcc00078e00ff */
[----:B------:R-:W0:Y:S01]  /*d5a0*/  @P1 MUFU.LG2 R5, R8 ;  /* 0x0000000800051308 */ /* 0x000e220000000c00 */
[----:B------:R-:W-:Y:S01]  /*d5b0*/  PLOP3.LUT P0, PT, PT, PT, PT, 0x8, 0x0 ;  /* 0x000000000000781c */ /* 0x000fe20003f0e170 */
[----:B-1----:R-:W-:Y:S01]  /*d5c0*/  @!P2 STS [R4+0x28800], R3 ;  /* 0x028800030400a388 */ /* 0x002fe20000000800 */
[-C--:B------:R-:W-:Y:S01]  /*d5d0*/  FMUL.FTZ R24, R24, R3.reuse ;  /* 0x0000000318187220 */ /* 0x080fe20000410000 */
[-C--:B------:R-:W-:Y:S01]  /*d5e0*/  FMUL.FTZ R25, R25, R3.reuse ;  /* 0x0000000319197220 */ /* 0x080fe20000410000 */
[-C--:B------:R-:W-:Y:S01]  /*d5f0*/  FMUL.FTZ R28, R28, R3.reuse ;  /* 0x000000031c1c7220 */ /* 0x080fe20000410000 */
[-C--:B------:R-:W-:Y:S01]  /*d600*/  FMUL.FTZ R29, R29, R3.reuse ;  /* 0x000000031d1d7220 */ /* 0x080fe20000410000 */
[-C--:B------:R-:W-:Y:S01]  /*d610*/  FMUL.FTZ R32, R32, R3.reuse ;  /* 0x0000000320207220 */ /* 0x080fe20000410000 */
[----:B------:R-:W1:Y:S01]  /*d620*/  @P1 MUFU.RCP R0, R8 ;  /* 0x0000000800001308 */ /* 0x000e620000001000 */
        /* <DEDUP_REMOVED lines=26> */
[----:B0-----:R-:W-:-:S02]  /*d7d0*/  IMAD.U32 R4, RZ, RZ, UR10 ;  /* 0x0000000aff047e24 */ /* 0x001fc4000f8e00ff */
        /* <DEDUP_REMOVED lines=103> */
.L_x_5432:
[----:B------:R-:W0:Y:S08]  /*de50*/  S2UR UR40, SR_CgaCtaId ;  /* 0x00000000002879c3 */ /* 0x000e300000008800 */
[----:B------:R-:W-:Y:S01]  /*de60*/  BAR.SYNC.DEFER_BLOCKING 0x5, 0x180 ;  /* 0x0146000000007b1d */ /* 0x000fe20000010000 */
[----:B------:R-:W-:-:S05]  /*de70*/  USHF.R.U32.HI UR9, URZ, 0x10, UR42 ;  /* 0x000000103f097899 */ /* 0x000fca000801162a */
[----:B------:R-:W-:Y:S01]  /*de80*/  UMOV UR41, 0x400 ;  /* 0x0000040000297882 */ /* 0x000fe20000000000 */
[----:B------:R-:W-:Y:S01]  /*de90*/  BSSY B0, `(.L_x_5528) ;  /* 0x000049c000007945 */ /* 0x000fe20003800000 */
[----:B0-----:R-:W-:-:S09]  /*dea0*/  ULEA UR41, UR40, UR41, 0x18 ;  /* 0x0000002928297291 */ /* 0x001fd2000f8ec03f */
[----:B------:R-:W0:Y:S02]  /*deb0*/  LDS.128 R4, [UR41+0x28cd0] ;  /* 0x028cd029ff047984 */ /* 0x000e240008000c00 */
[----:B0-----:R-:W-:Y:S02]  /*dec0*/  R2UR UR5, R5 ;  /* 0x00000000050572ca */ /* 0x001fe400000e0000 */
[----:B------:R-:W-:Y:S02]  /*ded0*/  R2UR UR7, R6 ;  /* 0x00000000060772ca */ /* 0x000fe400000e0000 */
[----:B------:R-:W-:Y:S01]  /*dee0*/  R2UR UR6, R7 ;  /* 0x00000000070672ca */ /* 0x000fe200000e0000 */
[----:B------:R-:W-:Y:S06]  /*def0*/  BAR.ARV 0x4, 0x180 ;  /* 0x0106000000007b1d */ /* 0x000fec0000002000 */
[----:B------:R-:W-:Y:S08]  /*df00*/  @P0 BRA `(.L_x_5529) ;  /* 0x0000003800540947 */ /* 0x000ff00003800000 */
[----:B------:R-:W2:Y:S01]  /*df10*/  LDL R0, [R1+0x20] ;  /* 0x0000200001007983 */ /* 0x000ea20000100800 */
[----:B------:R-:W0:Y:S01]  /*df20*/  S2UR UR4, SR_SWINHI ;  /* 0x00000000000479c3 */ /* 0x000e220000002f00 */
[----:B------:R-:W-:Y:S01]  /*df30*/  F2FP.F16.F32.PACK_AB R6, R29, R28 ;  /* 0x0000001c1d06723e */ /* 0x000fe200000000ff */
[----:B------:R-:W-:Y:S01]  /*df40*/  ULDC.64 UR14, c[0x0][0xc00] ;  /* 0x00030000000e7ab9 */ /* 0x000fe20000000a00 */
[----:B------:R-:W-:Y:S01]  /*df50*/  F2FP.F16.F32.PACK_AB R7, R31, R30 ;  /* 0x0000001e1f07723e */ /* 0x000fe200000000ff */
[----:B------:R-:W-:Y:S01]  /*df60*/  ULDC.64 UR12, c[0x0][0xc00] ;  /* 0x00030000000c7ab9 */ /* 0x000fe20000000a00 */
[----:B------:R-:W-:Y:S01]  /*df70*/  F2FP.F16.F32.PACK_AB R10, R37, R36 ;  /* 0x00000024250a723e */ /* 0x000fe200000000ff */
[----:B------:R-:W-:Y:S01]  /*df80*/  UIMAD.WIDE UR12, UR44, 0x4, UR12 ;  /* 0x000000042c0c78a5 */ /* 0x000fe2000f8e020c */
[----:B------:R-:W-:Y:S01]  /*df90*/  F2FP.F16.F32.PACK_AB R11, R39, R38 ;  /* 0x00000026270b723e */ /* 0x000fe200000000ff */
[----:B------:R-:W-:Y:S01]  /*dfa0*/  UMOV UR10, UR41 ;  /* 0x00000029000a7c82 */ /* 0x000fe20008000000 */
[----:B0-----:R-:W-:Y:S01]  /*dfb0*/  UMOV UR11, UR4 ;  /* 0x00000004000b7c82 */ /* 0x001fe20008000000 */
[----:B------:R-:W-:Y:S01]  /*dfc0*/  ULDC UR4, c[0x0][0xad4] ;  /* 0x0002b50000047ab9 */ /* 0x000fe20000000800 */
[----:B------:R-:W-:-:S02]  /*dfd0*/  IMAD.U32 R14, RZ, RZ, UR10 ;  /* 0x0000000aff0e7e24 */ /* 0x000fc4000f8e00ff */
[----:B------:R-:W-:Y:S01]  /*dfe0*/  IMAD.U32 R15, RZ, RZ, UR11 ;  /* 0x0000000bff0f7e24 */ /* 0x000fe2000f8e00ff */
[----:B------:R-:W-:Y:S02]  /*dff0*/  ULDC.64 UR10, c[0x0][0xc08] ;  /* 0x00030200000a7ab9 */ /* 0x000fe40000000a00 */
[----:B------:R-:W-:-:S04]  /*e000*/  UISETP.NE.U32.AND UP0, UPT, UR10, URZ, UPT ;  /* 0x0000003f0a00728c */ /* 0x000fc8000bf05070 */
[----:B------:R-:W-:Y:S01]  /*e010*/  UISETP.NE.AND.EX UP0, UPT, UR11, URZ, UPT, UP0 ;  /* 0x0000003f0b00728c */ /* 0x000fe2000bf05300 */
[----:B------:R-:W-:Y:S05]  /*e020*/  BAR.SYNC.DEFER_BLOCKING 0x1, 0x100 ;  /* 0x0044000000007b1d */ /* 0x000fea0000010000 */
[----:B------:R-:W-:-:S05]  /*e030*/  PLOP3.LUT P1, PT, PT, PT, UP0, 0x80, 0x0 ;  /* 0x000000000000781c */ /* 0x000fca0003f2f008 */
[----:B------:R-:W-:Y:S02]  /*e040*/  @UP0 ULDC.64 UR10, c[0x0][0xc08] ;  /* 0x00030200000a0ab9 */ /* 0x000fe40000000a00 */
[----:B------:R-:W-:Y:S01]  /*e050*/  @UP0 UIMAD.WIDE UR10, UR44, 0x4, UR10 ;  /* 0x000000042c0a08a5 */ /* 0x000fe2000f8e020a */
        /* <DEDUP_REMOVED lines=12> */
[----:B0-----:R-:W-:Y:S01]  /*e120*/  IMAD.X R5, RZ, RZ, R21, P0 ;  /* 0x000000ffff057224 */ /* 0x001fe200000e0615 */
[----:B------:R-:W-:Y:S02]  /*e130*/  LOP3.LUT R4, R8, R9, RZ, 0x3c, !PT ;  /* 0x0000000908047212 */ /* 0x000fe400078e3cff */
[----:B------:R-:W-:Y:S02]  /*e140*/  F2FP.F16.F32.PACK_AB R8, R33, R32 ;  /* 0x000000202108723e */ /* 0x000fe400000000ff */
[----:B------:R-:W-:Y:S02]  /*e150*/  MOV R13, R4 ;  /* 0x00000004000d7202 */ /* 0x000fe40000000f00 */
[----:B------:R-:W-:Y:S02]  /*e160*/  IADD3 R5, P0, R20, 0x40, RZ ;  /* 0x0000004014057810 */ /* 0x000fe40007f1e0ff */
[----:B------:R-:W-:-:S02]  /*e170*/  F2FP.F16.F32.PACK_AB R9, R35, R34 ;  /* 0x000000222309723e */ /* 0x000fc400000000ff */
[----:B------:R-:W-:Y:S02]  /*e180*/  LOP3.LUT R4, R5, 0x380, RZ, 0xc0, !PT ;  /* 0x0000038005047812 */ /* 0x000fe400078ec0ff */
[----:B------:R-:W-:Y:S01]  /*e190*/  F2FP.F16.F32.PACK_AB R6, R45, R44 ;  /* 0x0000002c2d06723e */ /* 0x000fe200000000ff */
[----:B------:R0:W-:Y:S01]  /*e1a0*/  STSM.16.M88.4 [R13], R8 ;  /* 0x000000080d007844 */ /* 0x0001e20000000200 */
[----:B------:R-:W-:Y:S02]  /*e1b0*/  SHF.R.U64 R4, R4, 0x3, RZ ;  /* 0x0000000304047819 */ /* 0x000fe400000012ff */
[----:B------:R-:W-:Y:S02]  /*e1c0*/  F2FP.F16.F32.PACK_AB R7, R47, R46 ;  /* 0x0000002e2f07723e */ /* 0x000fe400000000ff */
[----:B------:R-:W-:Y:S01]  /*e1d0*/  LOP3.LUT R4, R4, R5, RZ, 0x3c, !PT ;  /* 0x0000000504047212 */ /* 0x000fe200078e3cff */
[----:B------:R-:W-:-:S05]  /*e1e0*/  IMAD.X R5, RZ, RZ, R21, P0 ;  /* 0x000000ffff057224 */ /* 0x000fca00000e0615 */
[----:B------:R-:W-:Y:S02]  /*e1f0*/  MOV R0, R4 ;  /* 0x0000000400007202 */ /* 0x000fe40000000f00 */
[----:B------:R-:W-:Y:S02]  /*e200*/  F2FP.F16.F32.PACK_AB R4, R41, R40 ;  /* 0x000000282904723e */ /* 0x000fe400000000ff */
[----:B------:R-:W-:Y:S02]  /*e210*/  F2FP.F16.F32.PACK_AB R5, R43, R42 ;  /* 0x0000002a2b05723e */ /* 0x000fe400000000ff */
[----:B0-----:R-:W-:Y:S02]  /*e220*/  IADD3 R9, P0, R20, 0x60, RZ ;  /* 0x0000006014097810 */ /* 0x001fe40007f1e0ff */
[----:B------:R-:W-:Y:S01]  /*e230*/  F2FP.F16.F32.PACK_AB R10, R53, R52 ;  /* 0x00000034350a723e */ /* 0x000fe200000000ff */
[----:B------:R0:W-:Y:S01]  /*e240*/  STSM.16.M88.4 [R0], R4 ;  /* 0x0000000400007844 */ /* 0x0001e20000000200 */
[----:B------:R-:W-:-:S02]  /*e250*/  LOP3.LUT R8, R9, 0x380, RZ, 0xc0, !PT ;  /* 0x0000038009087812 */ /* 0x000fc400078ec0ff */
[----:B------:R-:W-:Y:S02]  /*e260*/  F2FP.F16.F32.PACK_AB R11, R55, R54 ;  /* 0x00000036370b723e */ /* 0x000fe400000000ff */
[----:B------:R-:W-:Y:S01]  /*e270*/  SHF.R.U64 R8, R8, 0x3, RZ ;  /* 0x0000000308087819 */ /* 0x000fe200000012ff */
[----:B0-----:R-:W-:-:S03]  /*e280*/  IMAD.X R5, RZ, RZ, R21, P0 ;  /* 0x000000ffff057224 */ /* 0x001fc600000e0615 */
[----:B------:R-:W-:Y:S02]  /*e290*/  LOP3.LUT R4, R8, R9, RZ, 0x3c, !PT ;  /* 0x0000000908047212 */ /* 0x000fe400078e3cff */
[----:B------:R-:W-:Y:S02]  /*e2a0*/  F2FP.F16.F32.PACK_AB R8, R49, R48 ;  /* 0x000000303108723e */ /* 0x000fe400000000ff */
[----:B------:R-:W-:Y:S02]  /*e2b0*/  MOV R13, R4 ;  /* 0x00000004000d7202 */ /* 0x000fe40000000f00 */
[----:B------:R-:W-:Y:S02]  /*e2c0*/  IADD3 R5, P0, R20, 0x2000, RZ ;  /* 0x0000200014057810 */ /* 0x000fe40007f1e0ff */
[----:B------:R-:W-:Y:S02]  /*e2d0*/  F2FP.F16.F32.PACK_AB R9, R51, R50 ;  /* 0x000000323309723e */ /* 0x000fe400000000ff */
[----:B------:R-:W-:-:S02]  /*e2e0*/  LOP3.LUT R4, R5, 0x380, RZ, 0xc0, !PT ;  /* 0x0000038005047812 */ /* 0x000fc400078ec0ff */
        /* <DEDUP_REMOVED lines=119> */
[----:B0-----:R-:W-:-:S03]  /*ea60*/  IADD3 R9, P0, R20, 0x6060, RZ ;  /* 0x0000606014097810 */ /* 0x001fc60007f1e0ff */
[----:B------:R0:W-:Y:S01]  /*ea70*/  STSM.16.M88.4 [R0], R4 ;  /* 0x0000000400007844 */ /* 0x0001e20000000200 */
[----:B------:R-:W-:Y:S01]  /*ea80*/  LOP3.LUT R8, R9, 0x380, RZ, 0xc0, !PT ;  /* 0x0000038009087812 */ /* 0x000fe200078ec0ff */
[----:B------:R-:W-:Y:S01]  /*ea90*/  IMAD.X R21, RZ, RZ, R21, P0 ;  /* 0x000000ffff157224 */ /* 0x000fe200000e0615 */
[----:B------:R-:W-:Y:S02]  /*eaa0*/  ISETP.NE.U32.AND P0, PT, RZ, UR14, PT ;  /* 0x0000000eff007c0c */ /* 0x000fe4000bf05070 */
[----:B------:R-:W-:Y:S02]  /*eab0*/  SHF.R.U64 R8, R8, 0x3, RZ ;  /* 0x0000000308087819 */ /* 0x000fe400000012ff */
[----:B------:R-:W-:Y:S02]  /*eac0*/  ISETP.NE.AND.EX P0, PT, RZ, UR15, PT, P0 ;  /* 0x0000000fff007c0c */ /* 0x000fe4000bf05300 */
[----:B------:R-:W-:-:S04]  /*ead0*/  LOP3.LUT R20, R8, R9, RZ, 0x3c, !PT ;  /* 0x0000000908147212 */ /* 0x000fc800078e3cff */
[----:B------:R-:W-:Y:S02]  /*eae0*/  MOV R20, R20 ;  /* 0x0000001400147202 */ /* 0x000fe40000000f00 */
[----:B0-----:R-:W-:Y:S02]  /*eaf0*/  F2FP.F16.F32.PACK_AB R4, R145, R144 ;  /* 0x000000909104723e */ /* 0x001fe400000000ff */
[----:B------:R-:W-:Y:S02]  /*eb00*/  F2FP.F16.F32.PACK_AB R5, R147, R146 ;  /* 0x000000929305723e */ /* 0x000fe400000000ff */
[----:B------:R-:W-:Y:S02]  /*eb10*/  F2FP.F16.F32.PACK_AB R6, R149, R148 ;  /* 0x000000949506723e */ /* 0x000fe400000000ff */
[----:B------:R-:W-:-:S05]  /*eb20*/  F2FP.F16.F32.PACK_AB R7, R151, R150 ;  /* 0x000000969707723e */ /* 0x000fca00000000ff */
[----:B------:R0:W-:Y:S02]  /*eb30*/  STSM.16.M88.4 [R20], R4 ;  /* 0x0000000414007844 */ /* 0x0001e40000000200 */
[----:B0-----:R-:W-:Y:S02]  /*eb40*/  IMAD.U32 R4, RZ, RZ, UR10 ;  /* 0x0000000aff047e24 */ /* 0x001fe4000f8e00ff */
[----:B------:R-:W-:Y:S01]  /*eb50*/  IMAD.U32 R5, RZ, RZ, UR11 ;  /* 0x0000000bff057e24 */ /* 0x000fe2000f8e00ff */
[----:B------:R-:W-:Y:S06]  /*eb60*/  BAR.SYNC.DEFER_BLOCKING 0x1, 0x100 ;  /* 0x0044000000007b1d */ /* 0x000fec0000010000 */
[----:B------:R0:W2:Y:S02]  /*eb70*/  @P1 LDG.E R6, desc[UR54][R4.64] ;  /* 0x0000003604061981 */ /* 0x0000a4000c1e1900 */
[----:B0-----:R-:W-:-:S02]  /*eb80*/  IMAD.U32 R4, RZ, RZ, UR12 ;  /* 0x0000000cff047e24 */ /* 0x001fc4000f8e00ff */
[----:B------:R-:W-:-:S05]  /*eb90*/  IMAD.U32 R5, RZ, RZ, UR13 ;  /* 0x0000000dff057e24 */ /* 0x000fca000f8e00ff */
[----:B------:R0:W5:Y:S01]  /*eba0*/  @P0 LDG.E R0, desc[UR54][R4.64] ;  /* 0x0000003604000981 */ /* 0x000162000c1e1900 */
[----:B------:R-:W-:Y:S01]  /*ebb0*/  UISETP.NE.AND UP0, UPT, UR9, URZ, UPT ;  /* 0x0000003f0900728c */ /* 0x000fe2000bf05270 */
[----:B------:R-:W-:Y:S01]  /*ebc0*/  ULDC UR8, c[0x0][0xa88] ;  /* 0x0002a20000087ab9 */ /* 0x000fe20000000800 */
[----:B------:R-:W-:Y:S02]  /*ebd0*/  ULOP3.LUT UR42, UR42, 0xff, URZ, 0xc0, !UPT ;  /* 0x000000ff2a2a7892 */ /* 0x000fe4000f8ec03f */
[----:B------:R-:W-:Y:S01]  /*ebe0*/  USEL UR10, UR9, UR4, UP0 ;  /* 0x00000004090a7287 */ /* 0x000fe20008000000 */
[----:B--2---:R-:W-:Y:S01]  /*ebf0*/  @P1 R2UR UR8, R6 ;  /* 0x00000000060812ca */ /* 0x004fe200000e0000 */
[----:B0-----:R-:W-:-:S14]  /*ec00*/  @P1 BRA `(.L_x_5530) ;  /* 0x0000000000201947 */ /* 0x001fdc0003800000 */
[----:B------:R-:W-:Y:S05]  /*ec10*/  @!P0 BRA `(.L_x_5530) ;  /* 0x00000000001c8947 */ /* 0x000fea0003800000 */
[----:B------:R-:W-:Y:S02]  /*ec20*/  IMAD.U32 R4, RZ, RZ, UR12 ;  /* 0x0000000cff047e24 */ /* 0x000fe4000f8e00ff */
[----:B------:R-:W-:-:S05]  /*ec30*/  IMAD.U32 R5, RZ, RZ, UR13 ;  /* 0x0000000dff057e24 */ /* 0x000fca000f8e00ff */
[----:B------:R-:W2:Y:S04]  /*ec40*/  LDG.E R6, desc[UR54][R4.64] ;  /* 0x0000003604067981 */ /* 0x000ea8000c1e1900 */
[----:B------:R-:W3:Y:S01]  /*ec50*/  LDG.E R7, desc[UR54][R4.64+0x4] ;  /* 0x0000043604077981 */ /* 0x000ee2000c1e1900 */
[----:B--2---:R-:W-:Y:S02]  /*ec60*/  R2UR UR4, R6 ;  /* 0x00000000060472ca */ /* 0x004fe400000e0000 */
[----:B---3--:R-:W-:-:S13]  /*ec70*/  R2UR UR8, R7 ;  /* 0x00000000070872ca */ /* 0x008fda00000e0000 */
[----:B------:R-:W-:-:S12]  /*ec80*/  UIADD3 UR8, -UR4, UR8, URZ ;  /* 0x0000000804087290 */ /* 0x000fd8000fffe13f */
.L_x_5530:
[----:B------:R-:W0:Y:S01]  /*ec90*/  SHFL.IDX PT, R4, R224, RZ, 0x1f ;  /* 0x00001fffe0047589 */ /* 0x000e2200000e0000 */
        /* <DEDUP_REMOVED lines=8> */
[----:B0-----:R-:W-:-:S13]  /*ed20*/  ISETP.NE.AND P0, PT, R4, RZ, PT ;  /* 0x000000ff0400720c */ /* 0x001fda0003f05270 */
[----:B------:R-:W-:Y:S05]  /*ed30*/  @P0 BRA `(.L_x_5531) ;  /* 0x0000000400000947 */ /* 0x000fea0003800000 */
[----:B------:R-:W2:Y:S01]  /*ed40*/  LDL R10, [R1+0x1c] ;  /* 0x00001c00010a7983 */ /* 0x000ea20000100800 */
[----:B------:R-:W0:Y:S01]  /*ed50*/  LDC R0, c[0x0][0xbe8] ;  /* 0x0002fa00ff007b82 */ /* 0x000e220000000800 */
[----:B------:R-:W-:Y:S01]  /*ed60*/  UISETP.GT.AND UP1, UPT, UR10, 0x1, UPT ;  /* 0x000000010a00788c */ /* 0x000fe2000bf24270 */
[----:B------:R-:W-:Y:S01]  /*ed70*/  VIADD R9, R190, UR45 ;  /* 0x0000002dbe097c36 */ /* 0x000fe20008000000 */
[----:B------:R-:W-:Y:S01]  /*ed80*/  UMOV UR21, 0x9b8 ;  /* 0x000009b800157882 */ /* 0x000fe20000000000 */
[----:B------:R-:W-:Y:S02]  /*ed90*/  UISETP.NE.U32.AND UP0, UPT, UR14, URZ, UPT ;  /* 0x0000003f0e00728c */ /* 0x000fe4000bf05070 */
[----:B------:R-:W-:Y:S01]  /*eda0*/  USEL UR21, UR21, 0x978, UP1 ;  /* 0x0000097815157887 */ /* 0x000fe20008800000 */
[----:B------:R-:W-:Y:S01]  /*edb0*/  IMAD.MOV.U32 R5, RZ, RZ, R9 ;  /* 0x000000ffff057224 */ /* 0x000fe200078e0009 */
[----:B------:R-:W-:Y:S02]  /*edc0*/  UISETP.NE.AND.EX UP0, UPT, UR15, URZ, UPT, UP0 ;  /* 0x0000003f0f00728c */ /* 0x000fe4000bf05300 */
[----:B------:R-:W-:-:S02]  /*edd0*/  USEL UR16, UR42, URZ, UP1 ;  /* 0x0000003f2a107287 */ /* 0x000fc40008800000 */
[----:B------:R-:W-:Y:S02]  /*ede0*/  USEL UR19, UR44, URZ, !UP0 ;  /* 0x0000003f2c137287 */ /* 0x000fe4000c000000 */
[----:B------:R-:W-:-:S04]  /*edf0*/  USHF.R.S32.HI UR17, URZ, 0x1f, UR44 ;  /* 0x0000001f3f117899 */ /* 0x000fc8000801142c */
[----:B------:R-:W-:Y:S01]  /*ee00*/  ULDC.64 UR14, c[0x0][UR21+0x228] ;  /* 0x00008a00150e7abb */ /* 0x000fe20008000a00 */
[----:B------:R-:W-:Y:S01]  /*ee10*/  ULDC.64 UR12, c[0x0][UR21+0x220] ;  /* 0x00008800150c7abb */ /* 0x000fe20008000a00 */
[----:B------:R-:W-:Y:S02]  /*ee20*/  UIMAD.WIDE.U32 UR22, UR14, UR16, URZ ;  /* 0x000000100e1672a5 */ /* 0x000fe4000f8e003f */
[----:B------:R-:W-:Y:S01]  /*ee30*/  UIMAD UR24, UR15, UR16, URZ ;  /* 0x000000100f1872a4 */ /* 0x000fe2000f8e023f */
[C---:B0-----:R-:W-:Y:S01]  /*ee40*/  ISETP.NE.AND P0, PT, R0.reuse, 0x1, PT ;  /* 0x000000010000780c */ /* 0x041fe20003f05270 */
[----:B------:R-:W-:Y:S01]  /*ee50*/  UIMAD.WIDE.U32 UR14, UR12, UR19, URZ ;  /* 0x000000130c0e72a5 */ /* 0x000fe2000f8e003f */
[----:B------:R-:W-:Y:S01]  /*ee60*/  IMAD R11, R0, UR8, RZ ;  /* 0x00000008000b7c24 */ /* 0x000fe2000f8e02ff */
[----:B------:R-:W-:Y:S01]  /*ee70*/  ULDC.64 UR10, c[0x0][UR21+0x218] ;  /* 0x00008600150a7abb */ /* 0x000fe20008000a00 */
[----:B------:R-:W-:Y:S02]  /*ee80*/  USEL UR20, UR17, URZ, !UP0 ;  /* 0x0000003f11147287 */ /* 0x000fe4000c000000 */
[----:B------:R-:W-:-:S02]  /*ee90*/  UIMAD UR19, UR13, UR19, URZ ;  /* 0x000000130d1372a4 */ /* 0x000fc4000f8e023f */
[----:B------:R-:W-:Y:S02]  /*eea0*/  UIMAD.WIDE.U32 UR16, UR10, UR43, URZ ;  /* 0x0000002b0a1072a5 */ /* 0x000fe4000f8e003f */
[----:B------:R-:W-:Y:S02]  /*eeb0*/  UIMAD UR10, UR11, UR43, URZ ;  /* 0x0000002b0b0a72a4 */ /* 0x000fe4000f8e023f */
[----:B------:R-:W-:Y:S01]  /*eec0*/  UIMAD UR19, UR12, UR20, UR19 ;  /* 0x000000140c1372a4 */ /* 0x000fe2000f8e0213 */
[----:B------:R-:W0:Y:S01]  /*eed0*/  @P0 LDC R4, c[0x0][0xbec] ;  /* 0x0002fb00ff040b82 */ /* 0x000e220000000800 */
[----:B------:R-:W-:Y:S02]  /*eee0*/  UIADD3 UR24, UR23, UR24, URZ ;  /* 0x0000001817187290 */ /* 0x000fe4000fffe03f */
[----:B------:R-:W-:Y:S02]  /*eef0*/  UIADD3 UR11, UR17, UR10, URZ ;  /* 0x0000000a110b7290 */ /* 0x000fe4000fffe03f */
[----:B------:R-:W-:-:S02]  /*ef00*/  UIADD3 UR16, UP0, UP2, UR14, UR16, UR4 ;  /* 0x000000100e107290 */ /* 0x000fc4000fa1e004 */
[----:B------:R-:W-:Y:S01]  /*ef10*/  UIADD3 UR10, UR15, UR19, URZ ;  /* 0x000000130f0a7290 */ /* 0x000fe2000fffe03f */
[----:B------:R-:W1:Y:S01]  /*ef20*/  @P0 LDC R7, c[0x0][0xbf0] ;  /* 0x0002fc00ff070b82 */ /* 0x000e620000000800 */
[----:B------:R-:W-:Y:S02]  /*ef30*/  IMAD.U32 R6, RZ, RZ, UR24 ;  /* 0x00000018ff067e24 */ /* 0x000fe4000f8e00ff */
[----:B------:R-:W-:Y:S01]  /*ef40*/  UIADD3.X UR10, UR10, UR11, UR18, UP0, UP2 ;  /* 0x0000000b0a0a7290 */ /* 0x000fe200087e4412 */
[----:B0-----:R-:W-:-:S05]  /*ef50*/  @P0 IMAD.HI.U32 R4, R9, R4, RZ ;  /* 0x0000000409040227 */ /* 0x001fca00078e00ff */
[----:B-1----:R-:W-:Y:S01]  /*ef60*/  @P0 SHF.R.U32.HI R5, RZ, R7, R4 ;  /* 0x00000007ff050219 */ /* 0x002fe20000011604 */
[----:B------:R-:W-:-:S04]  /*ef70*/  IMAD.U32 R4, RZ, RZ, UR22 ;  /* 0x00000016ff047e24 */ /* 0x000fc8000f8e00ff */
[--C-:B------:R-:W-:Y:S01]  /*ef80*/  IMAD.MOV R7, RZ, RZ, -R5.reuse ;  /* 0x000000ffff077224 */ /* 0x100fe200078e0a05 */
[----:B------:R-:W-:Y:S02]  /*ef90*/  IADD3 R4, P0, P2, R5, UR16, R4 ;  /* 0x0000001005047c10 */ /* 0x000fe4000fa1e004 */
[----:B------:R-:W-:Y:S01]  /*efa0*/  SHF.R.S32.HI R5, RZ, 0x1f, R5 ;  /* 0x0000001fff057819 */ /* 0x000fe20000011405 */
[----:B------:R-:W-:Y:S02]  /*efb0*/  IMAD R7, R0, R7, R9 ;  /* 0x0000000700077224 */ /* 0x000fe400078e0209 */
[----:B------:R-:W-:Y:S01]  /*efc0*/  VIADD R0, R17, UR45 ;  /* 0x0000002d11007c36 */ /* 0x000fe20008000000 */
[----:B------:R-:W-:Y:S01]  /*efd0*/  IADD3.X R5, R5, UR10, R6, P0, P2 ;  /* 0x0000000a05057c10 */ /* 0x000fe200087e4406 */
[----:B------:R-:W-:Y:S01]  /*efe0*/  ULDC.64 UR10, c[0x0][UR21+0x210] ;  /* 0x00008400150a7abb */ /* 0x000fe20008000a00 */
[----:B------:R-:W-:Y:S01]  /*eff0*/  SHF.R.S32.HI R6, RZ, 0x1f, R7 ;  /* 0x0000001fff067819 */ /* 0x000fe20000011407 */
[----:B------:R-:W-:-:S02]  /*f000*/  IMAD R9, R7, UR11, RZ ;  /* 0x0000000b07097c24 */ /* 0x000fc4000f8e02ff */
        /* <DEDUP_REMOVED lines=8> */
[----:B------:R-:W-:Y:S04]  /*f090*/  SHFL.IDX PT, R6, R8, 0x1, 0x1c1f ;  /* 0x003c1f0008067f89 */ /* 0x000fe800000e0000 */
[----:B------:R-:W-:Y:S04]  /*f0a0*/  SHFL.IDX PT, R4, R8, RZ, 0x1c1f ;  /* 0x001c1fff08047589 */ /* 0x000fe800000e0000 */
[----:B------:R-:W-:Y:S01]  /*f0b0*/  SHFL.IDX PT, R7, R9, 0x1, 0x1c1f ;  /* 0x003c1f0009077f89 */ /* 0x000fe200000e0000 */
[----:B--2---:R-:W-:-:S05]  /*f0c0*/  IMAD.MOV R5, RZ, RZ, -R10 ;  /* 0x000000ffff057224 */ /* 0x004fca00078e0a0a */
[----:B------:R-:W-:Y:S02]  /*f0d0*/  ISETP.NE.AND P0, PT, R2, R5, PT ;  /* 0x000000050200720c */ /* 0x000fe40003f05270 */
[----:B------:R-:W0:Y:S02]  /*f0e0*/  SHFL.IDX PT, R5, R9, RZ, 0x1c1f ;  /* 0x001c1fff09057589 */ /* 0x000e2400000e0000 */
[C---:B------:R-:W-:Y:S01]  /*f0f0*/  ISETP.GE.OR P2, PT, R0.reuse, R11, P0 ;  /* 0x0000000b0000720c */ /* 0x040fe20000746670 */
[----:B------:R-:W-:-:S05]  /*f100*/  VIADD R0, R0, 0x8 ;  /* 0x0000000800007836 */ /* 0x000fca0000000000 */
[----:B------:R-:W-:-:S07]  /*f110*/  ISETP.GE.OR P0, PT, R0, R11, P0 ;  /* 0x0000000b0000720c */ /* 0x000fce0000706670 */
[----:B0-----:R0:W-:Y:S06]  /*f120*/  @!P2 ST.E desc[UR54][R4.64], R12 ;  /* 0x0000000c0400a985 */ /* 0x0011ec000c101936 */
[----:B------:R0:W-:Y:S02]  /*f130*/  @!P0 ST.E desc[UR54][R6.64], R3 ;  /* 0x0000000306008985 */ /* 0x0001e4000c101936 */
.L_x_5531:
[----:B------:R-:W-:Y:S05]  /*f140*/  @P1 BRA `(.L_x_5532) ;  /* 0x0000001000501947 */ /* 0x000fea0003800000 */
[----:B0-----:R-:W-:Y:S01]  /*f150*/  IMAD R3, R223, 0x40, R19 ;  /* 0x00000040df037824 */ /* 0x001fe200078e0213 */
[----:B------:R-:W0:Y:S01]  /*f160*/  LDC R82, c[0x0][0xbe8] ;  /* 0x0002fa00ff527b82 */ /* 0x000e220000000800 */
[----:B------:R-:W-:Y:S01]  /*f170*/  ULDC UR14, c[0x0][0xac8] ;  /* 0x0002b200000e7ab9 */ /* 0x000fe20000000800 */
[----:B------:R-:W-:Y:S01]  /*f180*/  ULDC.64 UR12, c[0x0][0xaa0] ;  /* 0x0002a800000c7ab9 */ /* 0x000fe20000000a00 */
        /* <DEDUP_REMOVED lines=9> */
[--C-:B------:R-:W-:Y:S01]  /*f220*/  IMAD.X R9, RZ, RZ, R15.reuse, P3 ;  /* 0x000000ffff097224 */ /* 0x100fe200018e060f */
[----:B------:R-:W-:Y:S02]  /*f230*/  LOP3.LUT R32, R33, 0x380, RZ, 0xc0, !PT ;  /* 0x0000038021207812 */ /* 0x000fe400078ec0ff */
[----:B------:R-:W-:Y:S02]  /*f240*/  IADD3 R45, P3, R14, 0x8000, RZ ;  /* 0x000080000e2d7810 */ /* 0x000fe40007f7e0ff */
[----:B------:R-:W-:Y:S01]  /*f250*/  LOP3.LUT R40, R40, R41, RZ, 0x3c, !PT ;  /* 0x0000002928287212 */ /* 0x000fe200078e3cff */
[--C-:B------:R-:W-:Y:S01]  /*f260*/  IMAD.X R41, RZ, RZ, R15.reuse, P2 ;  /* 0x000000ffff297224 */ /* 0x100fe200010e060f */
[C---:B------:R-:W-:Y:S01]  /*f270*/  IADD3 R37, P1, R14.reuse, 0x6000, RZ ;  /* 0x000060000e257810 */ /* 0x040fe20007f3e0ff */
[----:B------:R-:W-:Y:S01]  /*f280*/  VIADD R91, R19, 0x40 ;  /* 0x00000040135b7836 */ /* 0x000fe20000000000 */
[----:B------:R-:W-:Y:S01]  /*f290*/  IADD3 R69, P2, R14, 0xe000, RZ ;  /* 0x0000e0000e457810 */ /* 0x000fe20007f5e0ff */
[----:B------:R-:W-:Y:S01]  /*f2a0*/  UIMAD UR18, UR18, UR12, URZ ;  /* 0x0000000c121272a4 */ /* 0x000fe2000f8e023f */
[----:B------:R-:W-:Y:S01]  /*f2b0*/  SHF.R.U64 R32, R32, 0x3, RZ ;  /* 0x0000000320207819 */ /* 0x000fe200000012ff */
[----:B------:R-:W-:Y:S01]  /*f2c0*/  UIMAD.WIDE.U32 UR10, UR4, UR12, URZ ;  /* 0x0000000c040a72a5 */ /* 0x000fe2000f8e003f */
[----:B------:R-:W-:Y:S01]  /*f2d0*/  LOP3.LUT R44, R45, 0x380, RZ, 0xc0, !PT ;  /* 0x000003802d2c7812 */ /* 0x000fe200078ec0ff */
[----:B------:R-:W-:Y:S01]  /*f2e0*/  VIADD R87, R19, 0x80 ;  /* 0x0000008013577836 */ /* 0x000fe20000000000 */
[----:B------:R-:W-:Y:S01]  /*f2f0*/  LOP3.LUT R36, R37, 0x380, RZ, 0xc0, !PT ;  /* 0x0000038025247812 */ /* 0x000fe200078ec0ff */
[----:B------:R-:W-:Y:S01]  /*f300*/  VIADD R89, R19, 0x100 ;  /* 0x0000010013597836 */ /* 0x000fe20000000000 */
[----:B------:R-:W-:Y:S01]  /*f310*/  LOP3.LUT R68, R69, 0x380, RZ, 0xc0, !PT ;  /* 0x0000038045447812 */ /* 0x000fe200078ec0ff */
[----:B------:R-:W-:Y:S01]  /*f320*/  VIADD R95, R19, 0x140 ;  /* 0x00000140135f7836 */ /* 0x000fe20000000000 */
[----:B------:R-:W-:Y:S01]  /*f330*/  LOP3.LUT R32, R32, R33, RZ, 0x3c, !PT ;  /* 0x0000002120207212 */ /* 0x000fe200078e3cff */
[----:B------:R-:W-:Y:S01]  /*f340*/  IMAD.X R33, RZ, RZ, R15, P0 ;  /* 0x000000ffff217224 */ /* 0x000fe200000e060f */
[----:B------:R-:W-:Y:S01]  /*f350*/  SHF.R.U64 R44, R44, 0x3, RZ ;  /* 0x000000032c2c7819 */ /* 0x000fe200000012ff */
[----:B------:R-:W5:Y:S01]  /*f360*/  LD.E.128 R8, desc[UR54][R8.64] ;  /* 0x0000003608087980 */ /* 0x000f62000c101d00 */
[----:B------:R-:W-:-:S02]  /*f370*/  SHF.R.U64 R36, R36, 0x3, RZ ;  /* 0x0000000324247819 */ /* 0x000fc400000012ff */
[----:B------:R-:W-:Y:S01]  /*f380*/  IADD3 R61, P0, R14, 0xc000, RZ ;  /* 0x0000c0000e3d7810 */ /* 0x000fe20007f1e0ff */
[----:B------:R-:W-:Y:S01]  /*f390*/  UIMAD UR18, UR4, UR13, UR18 ;  /* 0x0000000d041272a4 */ /* 0x000fe2000f8e0212 */
[----:B------:R-:W-:Y:S01]  /*f3a0*/  SHF.R.U64 R68, R68, 0x3, RZ ;  /* 0x0000000344447819 */ /* 0x000fe200000012ff */
[----:B------:R-:W5:Y:S01]  /*f3b0*/  LD.E.128 R32, desc[UR54][R32.64] ;  /* 0x0000003620207980 */ /* 0x000f62000c101d00 */
[----:B------:R-:W-:Y:S01]  /*f3c0*/  LOP3.LUT R44, R44, R45, RZ, 0x3c, !PT ;  /* 0x0000002d2c2c7212 */ /* 0x000fe200078e3cff */
[--C-:B------:R-:W-:Y:S01]  /*f3d0*/  IMAD.X R45, RZ, RZ, R15.reuse, P3 ;  /* 0x000000ffff2d7224 */ /* 0x100fe200018e060f */
[----:B------:R-:W-:Y:S01]  /*f3e0*/  LOP3.LUT R36, R36, R37, RZ, 0x3c, !PT ;  /* 0x0000002524247212 */ /* 0x000fe200078e3cff */
[--C-:B------:R-:W-:Y:S01]  /*f3f0*/  IMAD.X R37, RZ, RZ, R15.reuse, P1 ;  /* 0x000000ffff257224 */ /* 0x100fe200008e060f */
[----:B------:R-:W-:Y:S01]  /*f400*/  LOP3.LUT R60, R61, 0x380, RZ, 0xc0, !PT ;  /* 0x000003803d3c7812 */ /* 0x000fe200078ec0ff */
[----:B------:R-:W-:Y:S01]  /*f410*/  ULDC.64 UR12, c[0x0][0xae8] ;  /* 0x0002ba00000c7ab9 */ /* 0x000fe20000000a00 */
[----:B------:R-:W-:Y:S01]  /*f420*/  LOP3.LUT R68, R68, R69, RZ, 0x3c, !PT ;  /* 0x0000004544447212 */ /* 0x000fe200078e3cff */
[----:B------:R-:W-:Y:S01]  /*f430*/  IMAD.X R69, RZ, RZ, R15, P2 ;  /* 0x000000ffff457224 */ /* 0x000fe200010e060f */
[----:B------:R-:W-:-:S02]  /*f440*/  IADD3 R3, P3, R14, 0xf000, RZ ;  /* 0x0000f0000e037810 */ /* 0x000fc40007f7e0ff */
[C---:B------:R-:W-:Y:S02]  /*f450*/  IADD3 R13, P4, R14.reuse, 0x2000, RZ ;  /* 0x000020000e0d7810 */ /* 0x040fe40007f9e0ff */
[C---:B------:R-:W-:Y:S02]  /*f460*/  IADD3 R25, P5, R14.reuse, 0x3000, RZ ;  /* 0x000030000e197810 */ /* 0x040fe40007fbe0ff */
[C---:B------:R-:W-:Y:S01]  /*f470*/  IADD3 R29, P6, R14.reuse, 0x4000, RZ ;  /* 0x000040000e1d7810 */ /* 0x040fe20007fde0ff */
[----:B------:R-:W-:Y:S01]  /*f480*/  UIADD3 UR11, UR11, UR18, URZ ;  /* 0x000000120b0b7290 */ /* 0x000fe2000fffe03f */
[----:B------:R-:W-:Y:S01]  /*f490*/  IADD3 R65, P1, R14, 0xd000, RZ ;  /* 0x0000d0000e417810 */ /* 0x000fe20007f3e0ff */
[----:B------:R-:W-:Y:S01]  /*f4a0*/  USHF.R.S32.HI UR4, URZ, 0x1f, UR9 ;  /* 0x0000001f3f047899 */ /* 0x000fe20008011409 */
[----:B0-----:R-:W-:Y:S01]  /*f4b0*/  ISETP.NE.AND P2, PT, R82, 0x1, PT ;  /* 0x000000015200780c */ /* 0x001fe20003f45270 */
[----:B------:R-:W-:Y:S01]  /*f4c0*/  IMAD.X R73, RZ, RZ, R15, P3 ;  /* 0x000000ffff497224 */ /* 0x000fe200018e060f */
[----:B------:R-:W-:Y:S01]  /*f4d0*/  SHF.R.U64 R60, R60, 0x3, RZ ;  /* 0x000000033c3c7819 */ /* 0x000fe200000012ff */
[----:B------:R-:W5:Y:S01]  /*f4e0*/  LD.E.128 R36, desc[UR54][R36.64] ;  /* 0x0000003624247980 */ /* 0x000f62000c101d00 */
[----:B------:R-:W-:-:S02]  /*f4f0*/  LOP3.LUT R0, R3, 0x380, RZ, 0xc0, !PT ;  /* 0x0000038003007812 */ /* 0x000fc400078ec0ff */
[----:B------:R-:W-:Y:S01]  /*f500*/  LOP3.LUT R64, R65, 0x380, RZ, 0xc0, !PT ;  /* 0x0000038041407812 */ /* 0x000fe200078ec0ff */
[----:B------:R-:W5:Y:S01]  /*f510*/  LD.E.128 R40, desc[UR54][R40.64] ;  /* 0x0000003628287980 */ /* 0x000f62000c101d00 */
[----:B------:R-:W-:Y:S01]  /*f520*/  LOP3.LUT R60, R60, R61, RZ, 0x3c, !PT ;  /* 0x0000003d3c3c7212 */ /* 0x000fe200078e3cff */
[----:B------:R-:W-:Y:S01]  /*f530*/  IMAD.X R61, RZ, RZ, R15, P0 ;  /* 0x000000ffff3d7224 */ /* 0x000fe200000e060f */
[----:B------:R-:W-:Y:S01]  /*f540*/  SHF.R.U64 R0, R0, 0x3, RZ ;  /* 0x0000000300007819 */ /* 0x000fe200000012ff */
[----:B------:R-:W5:Y:S01]  /*f550*/  LD.E.128 R44, desc[UR54][R44.64] ;  /* 0x000000362c2c7980 */ /* 0x000f62000c101d00 */
[----:B------:R-:W-:Y:S01]  /*f560*/  SHF.R.U64 R64, R64, 0x3, RZ ;  /* 0x0000000340407819 */ /* 0x000fe200000012ff */
[----:B------:R-:W0:Y:S01]  /*f570*/  @P2 LDC R79, c[0x0][0xbec] ;  /* 0x0002fb00ff4f2b82 */ /* 0x000e220000000800 */
[----:B------:R-:W-:Y:S01]  /*f580*/  ISETP.GE.AND P0, PT, R91, UR14, PT ;  /* 0x0000000e5b007c0c */ /* 0x000fe2000bf06270 */
[----:B------:R-:W5:Y:S01]  /*f590*/  LD.E.128 R68, desc[UR54][R68.64] ;  /* 0x0000003644447980 */ /* 0x000f62000c101d00 */
[----:B------:R-:W-:-:S02]  /*f5a0*/  LOP3.LUT R72, R0, R3, RZ, 0x3c, !PT ;  /* 0x0000000300487212 */ /* 0x000fc400078e3cff */
[----:B------:R-:W-:Y:S01]  /*f5b0*/  LOP3.LUT R64, R64, R65, RZ, 0x3c, !PT ;  /* 0x0000004140407212 */ /* 0x000fe200078e3cff */
[----:B------:R-:W-:Y:S01]  /*f5c0*/  IMAD.X R65, RZ, RZ, R15, P1 ;  /* 0x000000ffff417224 */ /* 0x000fe200008e060f */
[----:B------:R-:W-:Y:S01]  /*f5d0*/  SEL R3, RZ, 0xffffffff, P0 ;  /* 0xffffffffff037807 */ /* 0x000fe20000000000 */
[----:B------:R-:W1:Y:S01]  /*f5e0*/  @P2 LDC R81, c[0x0][0xbf0] ;  /* 0x0002fc00ff512b82 */ /* 0x000e620000000800 */
[----:B------:R-:W-:Y:S02]  /*f5f0*/  ISETP.GE.AND P1, PT, R19, UR14, PT ;  /* 0x0000000e13007c0c */ /* 0x000fe4000bf26270 */
[----:B------:R-:W-:Y:S01]  /*f600*/  LOP3.LUT R12, R13, 0x380, RZ, 0xc0, !PT ;  /* 0x000003800d0c7812 */ /* 0x000fe200078ec0ff */
[----:B------:R-:W-:Y:S01]  /*f610*/  IMAD.SHL.U32 R3, R3, 0x2, RZ ;  /* 0x0000000203037824 */ /* 0x000fe200078e00ff */
[----:B------:R-:W-:Y:S02]  /*f620*/  SEL R0, RZ, 0x1, P1 ;  /* 0x00000001ff007807 */ /* 0x000fe40000800000 */
[----:B------:R-:W-:-:S02]  /*f630*/  LOP3.LUT R24, R25, 0x380, RZ, 0xc0, !PT ;  /* 0x0000038019187812 */ /* 0x000fc400078ec0ff */
[----:B------:R-:W-:Y:S01]  /*f640*/  LOP3.LUT R28, R29, 0x380, RZ, 0xc0, !PT ;  /* 0x000003801d1c7812 */ /* 0x000fe200078ec0ff */
[----:B------:R-:W-:Y:S01]  /*f650*/  UIMAD.WIDE.U32 UR10, UR43, UR12, UR10 ;  /* 0x0000000c2b0a72a5 */ /* 0x000fe2000f8e000a */
[----:B------:R-:W-:Y:S01]  /*f660*/  LOP3.LUT R20, R3, 0x2, R0, 0xe2, !PT ;  /* 0x0000000203147812 */ /* 0x000fe200078ee200 */
[----:B------:R-:W-:Y:S01]  /*f670*/  VIADD R3, R19, 0xc0 ;  /* 0x000000c013037836 */ /* 0x000fe20000000000 */
[----:B------:R-:W-:Y:S01]  /*f680*/  SHF.R.U64 R12, R12, 0x3, RZ ;  /* 0x000000030c0c7819 */ /* 0x000fe200000012ff */
[----:B------:R-:W-:Y:S01]  /*f690*/  IMAD R0, R191, 0x20, R223 ;  /* 0x00000020bf007824 */ /* 0x000fe200078e02df */
[----:B------:R-:W-:Y:S01]  /*f6a0*/  SHF.R.U64 R24, R24, 0x3, RZ ;  /* 0x0000000318187819 */ /* 0x000fe200000012ff */
[----:B------:R-:W5:Y:S01]  /*f6b0*/  LD.E.128 R60, desc[UR54][R60.64] ;  /* 0x000000363c3c7980 */ /* 0x000f62000c101d00 */
[----:B------:R-:W-:Y:S01]  /*f6c0*/  ISETP.GE.AND P0, PT, R3, UR14, PT ;  /* 0x0000000e03007c0c */ /* 0x000fe2000bf06270 */
[----:B------:R-:W-:Y:S01]  /*f6d0*/  VIADD R80, R0, UR45 ;  /* 0x0000002d00507c36 */ /* 0x000fe20008000000 */
[----:B------:R-:W-:Y:S01]  /*f6e0*/  SHF.R.U64 R28, R28, 0x3, RZ ;  /* 0x000000031c1c7819 */ /* 0x000fe200000012ff */
[----:B------:R-:W5:Y:S01]  /*f6f0*/  LD.E.128 R64, desc[UR54][R64.64] ;  /* 0x0000003640407980 */ /* 0x000f62000c101d00 */
[----:B------:R-:W-:Y:S01]  /*f700*/  SEL R0, RZ, 0xffffffff, P0 ;  /* 0xffffffffff007807 */ /* 0x000fe20000000000 */
[----:B------:R-:W-:Y:S01]  /*f710*/  UIMAD UR11, UR43, UR13, UR11 ;  /* 0x0000000d2b0b72a4 */ /* 0x000fe2000f8e020b */
[----:B------:R-:W-:Y:S01]  /*f720*/  LOP3.LUT R12, R12, R13, RZ, 0x3c, !PT ;  /* 0x0000000d0c0c7212 */ /* 0x000fe200078e3cff */
[--C-:B------:R-:W-:Y:S01]  /*f730*/  IMAD.X R13, RZ, RZ, R15.reuse, P4 ;  /* 0x000000ffff0d7224 */ /* 0x100fe200020e060f */
[----:B------:R-:W-:Y:S01]  /*f740*/  LOP3.LUT R24, R24, R25, RZ, 0x3c, !PT ;  /* 0x0000001918187212 */ /* 0x000fe200078e3cff */
[--C-:B------:R-:W-:Y:S01]  /*f750*/  IMAD.X R25, RZ, RZ, R15.reuse, P5 ;  /* 0x000000ffff197224 */ /* 0x100fe200028e060f */
[----:B------:R-:W-:Y:S01]  /*f760*/  LOP3.LUT R28, R28, R29, RZ, 0x3c, !PT ;  /* 0x0000001d1c1c7212 */ /* 0x000fe200078e3cff */
[----:B------:R-:W-:Y:S01]  /*f770*/  IMAD.X R29, RZ, RZ, R15, P6 ;  /* 0x000000ffff1d7224 */ /* 0x000fe200030e060f */
[----:B------:R-:W-:Y:S01]  /*f780*/  ISETP.GE.AND P1, PT, R87, UR14, PT ;  /* 0x0000000e57007c0c */ /* 0x000fe2000bf26270 */
[----:B------:R-:W-:Y:S01]  /*f790*/  ULDC.64 UR12, c[0x0][0xaf0] ;  /* 0x0002bc00000c7ab9 */ /* 0x000fe20000000a00 */
[----:B------:R-:W-:Y:S01]  /*f7a0*/  IADD3 R49, P4, R14, 0x9000, RZ ;  /* 0x000090000e317810 */ /* 0x000fe20007f9e0ff */
[----:B------:R-:W-:Y:S01]  /*f7b0*/  IMAD.SHL.U32 R83, R0, 0x8, RZ ;  /* 0x0000000800537824 */ /* 0x000fe200078e00ff */
[----:B------:R-:W-:-:S02]  /*f7c0*/  IADD3 R53, P5, R14, 0xa000, RZ ;  /* 0x0000a0000e357810 */ /* 0x000fc40007fbe0ff */
[C---:B------:R-:W-:Y:S01]  /*f7d0*/  LOP3.LUT R5, R14.reuse, 0x380, RZ, 0xc0, !PT ;  /* 0x000003800e057812 */ /* 0x040fe200078ec0ff */
[----:B------:R-:W-:Y:S01]  /*f7e0*/  IMAD.MOV.U32 R77, RZ, RZ, R80 ;  /* 0x000000ffff4d7224 */ /* 0x000fe200078e0050 */
[----:B------:R-:W-:Y:S01]  /*f7f0*/  IADD3 R57, P6, R14, 0xb000, RZ ;  /* 0x0000b0000e397810 */ /* 0x000fe20007fde0ff */
[----:B------:R-:W-:Y:S01]  /*f800*/  UIMAD UR4, UR4, UR12, URZ ;  /* 0x0000000c040472a4 */ /* 0x000fe2000f8e023f */
[----:B------:R-:W-:Y:S01]  /*f810*/  SEL R21, RZ, 0xffffffff, P1 ;  /* 0xffffffffff157807 */ /* 0x000fe20000800000 */
[----:B0-----:R-:W-:Y:S01]  /*f820*/  @P2 IMAD.HI.U32 R0, R80, R79, RZ ;  /* 0x0000004f50002227 */ /* 0x001fe200078e00ff */
[----:B------:R-:W-:Y:S01]  /*f830*/  LOP3.LUT R48, R49, 0x380, RZ, 0xc0, !PT ;  /* 0x0000038031307812 */ /* 0x000fe200078ec0ff */
[----:B------:R-:W5:Y:S01]  /*f840*/  LD.E.128 R24, desc[UR54][R24.64] ;  /* 0x0000003618187980 */ /* 0x000f62000c101d00 */
[----:B------:R-:W-:Y:S02]  /*f850*/  LOP3.LUT R52, R53, 0x380, RZ, 0xc0, !PT ;  /* 0x0000038035347812 */ /* 0x000fe400078ec0ff */
[----:B------:R-:W-:Y:S01]  /*f860*/  LOP3.LUT R56, R57, 0x380, RZ, 0xc0, !PT ;  /* 0x0000038039387812 */ /* 0x000fe200078ec0ff */
[----:B------:R-:W-:Y:S01]  /*f870*/  UIMAD UR4, UR9, UR13, UR4 ;  /* 0x0000000d090472a4 */ /* 0x000fe2000f8e0204 */
[----:B------:R-:W-:Y:S01]  /*f880*/  IMAD.SHL.U32 R21, R21, 0x4, RZ ;  /* 0x0000000415157824 */ /* 0x000fe200078e00ff */
[----:B------:R-:W-:Y:S01]  /*f890*/  UIMAD.WIDE.U32 UR10, UR9, UR12, UR10 ;  /* 0x0000000c090a72a5 */ /* 0x000fe2000f8e000a */
[----:B-1----:R-:W-:Y:S01]  /*f8a0*/  @P2 SHF.R.U32.HI R77, RZ, R81, R0 ;  /* 0x00000051ff4d2219 */ /* 0x002fe20000011600 */
[----:B------:R-:W5:Y:S01]  /*f8b0*/  LD.E.128 R28, desc[UR54][R28.64] ;  /* 0x000000361c1c7980 */ /* 0x000f62000c101d00 */
[----:B------:R-:W-:-:S02]  /*f8c0*/  SHF.R.U64 R48, R48, 0x3, RZ ;  /* 0x0000000330307819 */ /* 0x000fc400000012ff */
[----:B------:R-:W-:Y:S01]  /*f8d0*/  SHF.R.U64 R52, R52, 0x3, RZ ;  /* 0x0000000334347819 */ /* 0x000fe200000012ff */
[----:B------:R-:W5:Y:S01]  /*f8e0*/  LD.E.128 R72, desc[UR54][R72.64] ;  /* 0x0000003648487980 */ /* 0x000f62000c101d00 */
[----:B------:R-:W-:Y:S02]  /*f8f0*/  SHF.R.U64 R56, R56, 0x3, RZ ;  /* 0x0000000338387819 */ /* 0x000fe400000012ff */
[----:B------:R-:W-:Y:S01]  /*f900*/  SHF.R.U64 R5, R5, 0x3, RZ ;  /* 0x0000000305057819 */ /* 0x000fe200000012ff */
[----:B------:R-:W-:Y:S01]  /*f910*/  UIADD3 UR4, UR11, UR4, URZ ;  /* 0x000000040b047290 */ /* 0x000fe2000fffe03f */
[----:B------:R-:W-:Y:S01]  /*f920*/  ISETP.GE.AND P0, PT, R89, UR14, PT ;  /* 0x0000000e59007c0c */ /* 0x000fe2000bf06270 */
[--C-:B------:R-:W-:Y:S01]  /*f930*/  IMAD.MOV R79, RZ, RZ, -R77.reuse ;  /* 0x000000ffff4f7224 */ /* 0x100fe200078e0a4d */
[----:B------:R-:W-:Y:S02]  /*f940*/  SHF.R.S32.HI R78, RZ, 0x1f, R77 ;  /* 0x0000001fff4e7819 */ /* 0x000fe4000001144d */
        /* <DEDUP_REMOVED lines=8> */
[----:B------:R-:W-:Y:S01]  /*f9d0*/  LOP3.LUT R76, R21, 0x4, R20, 0xe2, !PT ;  /* 0x00000004154c7812 */ /* 0x000fe200078ee214 */
[----:B------:R-:W-:Y:S01]  /*f9e0*/  IMAD.U32 R20, RZ, RZ, UR10 ;  /* 0x0000000aff147e24 */ /* 0x000fe2000f8e00ff */
[----:B------:R-:W-:Y:S01]  /*f9f0*/  SEL R0, RZ, 0xffffffff, P0 ;  /* 0xffffffffff007807 */ /* 0x000fe20000000000 */
[----:B------:R-:W-:Y:S01]  /*fa00*/  IMAD.U32 R21, RZ, RZ, UR11 ;  /* 0x0000000bff157e24 */ /* 0x000fe2000f8e00ff */
[----:B------:R-:W-:Y:S01]  /*fa10*/  ULDC.64 UR10, c[0x0][0xae0] ;  /* 0x0002b800000a7ab9 */ /* 0x000fe20000000a00 */
[----:B------:R-:W-:Y:S01]  /*fa20*/  IMAD.U32 R21, RZ, RZ, UR4 ;  /* 0x00000004ff157e24 */ /* 0x000fe2000f8e00ff */
[----:B------:R-:W-:Y:S01]  /*fa30*/  ISETP.GE.AND P0, PT, R95, UR14, PT ;  /* 0x0000000e5f007c0c */ /* 0x000fe2000bf06270 */
[----:B------:R-:W-:-:S02]  /*fa40*/  IMAD R78, R78, UR10, RZ ;  /* 0x0000000a4e4e7c24 */ /* 0x000fc4000f8e02ff */
[----:B------:R-:W-:Y:S01]  /*fa50*/  IMAD R79, R82, R79, R80 ;  /* 0x0000004f524f7224 */ /* 0x000fe200078e0250 */
[----:B------:R-:W-:Y:S01]  /*fa60*/  LOP3.LUT R76, R83, 0x8, R76, 0xe2, !PT ;  /* 0x00000008534c7812 */ /* 0x000fe200078ee24c */
[----:B------:R-:W5:Y:S01]  /*fa70*/  LD.E.128 R4, desc[UR54][R4.64] ;  /* 0x0000003604047980 */ /* 0x000f62000c101d00 */
[----:B------:R-:W-:Y:S01]  /*fa80*/  IMAD.SHL.U32 R83, R0, 0x10, RZ ;  /* 0x0000001000537824 */ /* 0x000fe200078e00ff */
[----:B------:R-:W-:Y:S01]  /*fa90*/  SEL R0, RZ, 0xffffffff, P0 ;  /* 0xffffffffff007807 */ /* 0x000fe20000000000 */
[C---:B------:R-:W-:Y:S01]  /*faa0*/  IMAD R81, R77.reuse, UR11, R78 ;  /* 0x0000000b4d517c24 */ /* 0x040fe2000f8e024e */
[----:B------:R-:W5:Y:S01]  /*fab0*/  LD.E.128 R12, desc[UR54][R12.64] ;  /* 0x000000360c0c7980 */ /* 0x000f62000c101d00 */
[----:B------:R-:W-:Y:S01]  /*fac0*/  IMAD.WIDE.U32 R20, R77, UR10, R20 ;  /* 0x0000000a4d147c25 */ /* 0x000fe2000f8e0014 */
[----:B------:R-:W-:Y:S01]  /*fad0*/  SHF.R.S32.HI R77, RZ, 0x1f, R79 ;  /* 0x0000001fff4d7819 */ /* 0x000fe2000001144f */
[----:B------:R-:W-:Y:S01]  /*fae0*/  ULDC.64 UR10, c[0x0][0xad8] ;  /* 0x0002b600000a7ab9 */ /* 0x000fe20000000a00 */
[----:B------:R-:W5:Y:S01]  /*faf0*/  LD.E.128 R48, desc[UR54][R48.64] ;  /* 0x0000003630307980 */ /* 0x000f62000c101d00 */
[----:B------:R-:W-:-:S03]  /*fb00*/  VIADD R97, R19, 0x180 ;  /* 0x0000018013617836 */ /* 0x000fc60000000000 */
[----:B------:R-:W5:Y:S04]  /*fb10*/  LD.E.128 R52, desc[UR54][R52.64] ;  /* 0x0000003634347980 */ /* 0x000f68000c101d00 */
[----:B------:R-:W5:Y:S01]  /*fb20*/  LD.E.128 R56, desc[UR54][R56.64] ;  /* 0x0000003638387980 */ /* 0x000f62000c101d00 */
[----:B------:R-:W-:Y:S01]  /*fb30*/  @!PT LDS RZ, [RZ] ;  /* 0x00000000fffff984 */ /* 0x000fe20000000800 */
[----:B------:R-:W-:Y:S01]  /*fb40*/  @!PT LDS RZ, [RZ] ;  /* 0x00000000fffff984 */ /* 0x000fe20000000800 */
[----:B------:R-:W-:Y:S01]  /*fb50*/  @!PT LDS RZ, [RZ] ;  /* 0x00000000fffff984 */ /* 0x000fe20000000800 */
[----:B------:R-:W-:Y:S01]  /*fb60*/  @!PT LDS RZ, [RZ] ;  /* 0x00000000fffff984 */ /* 0x000fe20000000800 */
[----:B------:R0:W-:Y:S06]  /*fb70*/  MEMBAR.ALL.CTA ;  /* 0x0000000000007992 */ /* 0x0001ec0000008000 */
[----:B0-----:R-:W0:Y:S01]  /*fb80*/  FENCE.VIEW.ASYNC.S ;  /* 0x00000000000073c6 */ /* 0x001e220000000000 */
[----:B------:R-:W-:Y:S01]  /*fb90*/  LOP3.LUT R76, R83, 0x10, R76, 0xe2, !PT ;  /* 0x00000010534c7812 */ /* 0x000fe200078ee24c */
[----:B------:R-:W-:Y:S01]  /*fba0*/  IMAD.SHL.U32 R83, R0, 0x20, RZ ;  /* 0x0000002000537824 */ /* 0x000fe200078e00ff */
[----:B------:R-:W-:Y:S01]  /*fbb0*/  ISETP.GE.AND P0, PT, R97, UR14, PT ;  /* 0x0000000e61007c0c */ /* 0x000fe2000bf06270 */
[----:B------:R-:W-:-:S02]  /*fbc0*/  IMAD.IADD R21, R21, 0x1, R81 ;  /* 0x0000000115157824 */ /* 0x000fc400078e0251 */
[----:B------:R-:W-:Y:S02]  /*fbd0*/  IMAD R0, R77, UR10, RZ ;  /* 0x0000000a4d007c24 */ /* 0x000fe4000f8e02ff */
[----:B------:R-:W-:Y:S02]  /*fbe0*/  VIADD R92, R223, UR45 ;  /* 0x0000002ddf5c7c36 */ /* 0x000fe40008000000 */
[----:B------:R-:W-:Y:S02]  /*fbf0*/  IMAD R93, R82, UR8, RZ ;  /* 0x00000008525d7c24 */ /* 0x000fe4000f8e02ff */
[----:B------:R-:W-:Y:S01]  /*fc00*/  VIADD R99, R19, 0x1c0 ;  /* 0x000001c013637836 */ /* 0x000fe20000000000 */
[----:B------:R-:W-:Y:S01]  /*fc10*/  UIADD3 UR4, UR41, 0x28c20, URZ ;  /* 0x00028c2029047890 */ /* 0x000fe2000fffe03f */
[C---:B------:R-:W-:Y:S01]  /*fc20*/  IMAD R81, R79.reuse, UR11, R0 ;  /* 0x0000000b4f517c24 */ /* 0x040fe2000f8e0200 */
[----:B------:R-:W-:Y:S01]  /*fc30*/  SEL R77, RZ, 0x40, P0 ;  /* 0x00000040ff4d7807 */ /* 0x000fe20000000000 */
[----:B------:R-:W-:Y:S01]  /*fc40*/  IMAD.WIDE.U32 R20, R79, UR10, R20 ;  /* 0x0000000a4f147c25 */ /* 0x000fe2000f8e0014 */
[----:B------:R-:W-:Y:S01]  /*fc50*/  ISETP.GE.AND P0, PT, R92, R93, PT ;  /* 0x0000005d5c00720c */ /* 0x000fe20003f06270 */
[----:B------:R-:W-:Y:S01]  /*fc60*/  ULDC.64 UR10, c[0x0][0xa80] ;  /* 0x0002a000000a7ab9 */ /* 0x000fe20000000a00 */
[----:B------:R-:W-:Y:S01]  /*fc70*/  ISETP.GE.AND P1, PT, R99, UR14, PT ;  /* 0x0000000e63007c0c */ /* 0x000fe2000bf26270 */
[----:B------:R-:W-:Y:S01]  /*fc80*/  IMAD.IADD R79, R21, 0x1, R81 ;  /* 0x00000001154f7824 */ /* 0x000fe200078e0251 */
[----:B------:R-:W-:Y:S01]  /*fc90*/  LOP3.LUT R76, R83, 0x20, R76, 0xe2, !PT ;  /* 0x00000020534c7812 */ /* 0x000fe200078ee24c */
[----:B------:R-:W-:Y:S01]  /*fca0*/  UPRMT UR4, URZ, 0x654, UR4 ;  /* 0x000006543f047896 */ /* 0x000fe20008000004 */
[----:B------:R-:W-:-:S02]  /*fcb0*/  LEA R88, P2, R20, UR10, 0x1 ;  /* 0x0000000a14587c11 */ /* 0x000fc4000f8408ff */
[----:B------:R-:W-:Y:S02]  /*fcc0*/  SEL R21, RZ, 0x80, P1 ;  /* 0x00000080ff157807 */ /* 0x000fe40000800000 */
[----:B------:R-:W-:Y:S02]  /*fcd0*/  LOP3.LUT R0, R76, R77, RZ, 0xfc, !PT ;  /* 0x0000004d4c007212 */ /* 0x000fe400078efcff */
[----:B------:R-:W-:Y:S01]  /*fce0*/  LEA.HI.X R90, R20, UR11, R79, 0x1, P2 ;  /* 0x0000000b145a7c11 */ /* 0x000fe200090f0c4f */
[----:B------:R-:W-:Y:S01]  /*fcf0*/  BSSY B1, `(.L_x_5533) ;  /* 0x000002c000017945 */ /* 0x000fe20003800000 */
[----:B------:R-:W-:Y:S01]  /*fd00*/  LOP3.LUT R86, R0, R21, RZ, 0xfc, !PT ;  /* 0x0000001500567212 */ /* 0x000fe200078efcff */
[----:B0-----:R-:W-:Y:S01]  /*fd10*/  SYNCS.ARRIVE.TRANS64.RED.A1T0 RZ, [UR4], RZ ;  /* 0x000000ffffff79a7 */ /* 0x001fe20008100404 */
[----:B------:R0:W1:Y:S04]  /*fd20*/  SHFL.IDX PT, R20, R88, RZ, 0x181f ;  /* 0x00181fff58147589 */ /* 0x00006800000e0000 */
[----:B------:R0:W2:Y:S01]  /*fd30*/  SHFL.IDX PT, R21, R90, RZ, 0x181f ;  /* 0x00181fff5a157589 */ /* 0x0000a200000e0000 */
[----:B------:R-:W-:Y:S05]  /*fd40*/  @P0 BRA `(.L_x_5534) ;  /* 0x0000000000980947 */ /* 0x000fea0003800000 */
[----:B------:R-:W-:Y:S02]  /*fd50*/  ISETP.GE.AND P1, PT, R91, UR14, PT ;  /* 0x0000000e5b007c0c */ /* 0x000fe4000bf26270 */
[----:B------:R-:W-:Y:S02]  /*fd60*/  ISETP.GE.AND P0, PT, R19, UR14, PT ;  /* 0x0000000e13007c0c */ /* 0x000fe4000bf06270 */
[----:B------:R-:W-:Y:S02]  /*fd70*/  ISETP.GE.AND P4, PT, R87, UR14, PT ;  /* 0x0000000e57007c0c */ /* 0x000fe4000bf86270 */
[----:B------:R-:W-:Y:S02]  /*fd80*/  SHF.R.S32.HI R77, RZ, 0x1f, R91 ;  /* 0x0000001fff4d7819 */ /* 0x000fe4000001145b */
[----:B------:R-:W-:Y:S02]  /*fd90*/  ISETP.GE.AND P3, PT, R3, UR14, PT ;  /* 0x0000000e03007c0c */ /* 0x000fe4000bf66270 */
[----:B------:R-:W-:-:S02]  /*fda0*/  SHF.R.S32.HI R81, RZ, 0x1f, R87 ;  /* 0x0000001fff517819 */ /* 0x000fc40000011457 */
[----:B------:R-:W-:Y:S02]  /*fdb0*/  SHF.R.S32.HI R83, RZ, 0x1f, R3 ;  /* 0x0000001fff537819 */ /* 0x000fe40000011403 */
[-C--:B-1----:R-:W-:Y:S01]  /*fdc0*/  @!P1 LEA R76, P2, R91, R20.reuse, 0x1 ;  /* 0x000000145b4c9211 */ /* 0x082fe200078408ff */
[----:B--2---:R-:W-:Y:S01]  /*fdd0*/  @!P0 IMAD.WIDE R78, R19, 0x2, R20 ;  /* 0x00000002134e8825 */ /* 0x004fe200078e0214 */
[----:B------:R-:W-:Y:S02]  /*fde0*/  SHF.R.S32.HI R85, RZ, 0x1f, R89 ;  /* 0x0000001fff557819 */ /* 0x000fe40000011459 */
[----:B------:R-:W-:Y:S02]  /*fdf0*/  @!P1 LEA.HI.X R77, R91, R21, R77, 0x1, P2 ;  /* 0x000000155b4d9211 */ /* 0x000fe400010f0c4d */
[----:B------:R-:W-:Y:S01]  /*fe00*/  ISETP.GE.AND P2, PT, R89, UR14, PT ;  /* 0x0000000e59007c0c */ /* 0x000fe2000bf46270 */
[----:B-----5:R1:W-:Y:S01]  /*fe10*/  @!P0 ST.E.128 desc[UR54][R78.64], R4 ;  /* 0x000000044e008985 */ /* 0x0203e2000c101d36 */
[----:B------:R-:W-:-:S02]  /*fe20*/  @!P4 LEA R80, P5, R87, R20, 0x1 ;  /* 0x000000145750c211 */ /* 0x000fc400078a08ff */
[----:B------:R-:W-:Y:S01]  /*fe30*/  LOP3.LUT P0, RZ, R0, 0x40, RZ, 0xc0, !PT ;  /* 0x0000004000ff7812 */ /* 0x000fe2000780c0ff */
[----:B------:R2:W-:Y:S01]  /*fe40*/  @!P1 ST.E.128 desc[UR54][R76.64], R12 ;  /* 0x0000000c4c009985 */ /* 0x0005e2000c101d36 */
[----:B------:R-:W-:Y:S02]  /*fe50*/  ISETP.GE.AND P1, PT, R95, UR14, PT ;  /* 0x0000000e5f007c0c */ /* 0x000fe4000bf26270 */
[-C--:B------:R-:W-:Y:S02]  /*fe60*/  @!P3 LEA R82, P6, R3, R20.reuse, 0x1 ;  /* 0x000000140352b211 */ /* 0x080fe400078c08ff */
[-C--:B------:R-:W-:Y:S02]  /*fe70*/  @!P4 LEA.HI.X R81, R87, R21.reuse, R81, 0x1, P5 ;  /* 0x000000155751c211 */ /* 0x080fe400028f0c51 */
[----:B------:R-:W-:Y:S02]  /*fe80*/  @!P3 LEA.HI.X R83, R3, R21, R83, 0x1, P6 ;  /* 0x000000150353b211 */ /* 0x000fe400030f0c53 */
[----:B------:R-:W-:Y:S01]  /*fe90*/  @!P2 LEA R84, P5, R89, R20, 0x1 ;  /* 0x000000145954a211 */ /* 0x000fe200078a08ff */
[----:B------:R3:W-:Y:S01]  /*fea0*/  @!P4 ST.E.128 desc[UR54][R80.64], R28 ;  /* 0x0000001c5000c985 */ /* 0x0007e2000c101d36 */
[----:B------:R-:W-:-:S02]  /*feb0*/  LOP3.LUT P6, RZ, R86, 0x80, RZ, 0xc0, !PT ;  /* 0x0000008056ff7812 */ /* 0x000fc400078cc0ff */
[-C--:B------:R-:W-:Y:S01]  /*fec0*/  @!P2 LEA.HI.X R85, R89, R21.reuse, R85, 0x1, P5 ;  /* 0x000000155955a211 */ /* 0x080fe200028f0c55 */
[----:B------:R3:W-:Y:S01]  /*fed0*/  @!P3 ST.E.128 desc[UR54][R82.64], R36 ;  /* 0x000000245200b985 */ /* 0x0007e2000c101d36 */
[----:B-1----:R-:W-:Y:S02]  /*fee0*/  SHF.R.S32.HI R5, RZ, 0x1f, R95 ;  /* 0x0000001fff057819 */ /* 0x002fe4000001145f */
[CC--:B------:R-:W-:Y:S01]  /*fef0*/  @!P1 LEA R4, P5, R95.reuse, R20.reuse, 0x1 ;  /* 0x000000145f049211 */ /* 0x0c0fe200078a08ff */
[----:B------:R3:W-:Y:S01]  /*ff00*/  @!P2 ST.E.128 desc[UR54][R84.64], R44 ;  /* 0x0000002c5400a985 */ /* 0x0007e2000c101d36 */
[----:B------:R-:W-:Y:S02]  /*ff10*/  SHF.R.S32.HI R7, RZ, 0x1f, R97 ;  /* 0x0000001fff077819 */ /* 0x000fe40000011461 */
[----:B------:R-:W-:Y:S02]  /*ff20*/  @!P1 LEA.HI.X R5, R95, R21, R5, 0x1, P5 ;  /* 0x000000155f059211 */ /* 0x000fe400028f0c05 */
[----:B------:R-:W-:-:S02]  /*ff30*/  @P0 LEA R6, P5, R97, R20, 0x1 ;  /* 0x0000001461060211 */ /* 0x000fc400078a08ff */
[----:B--2---:R-:W-:Y:S01]  /*ff40*/  SHF.R.S32.HI R13, RZ, 0x1f, R99 ;  /* 0x0000001fff0d7819 */ /* 0x004fe20000011463 */
[----:B------:R3:W-:Y:S01]  /*ff50*/  @!P1 ST.E.128 desc[UR54][R4.64], R52 ;  /* 0x0000003404009985 */ /* 0x0007e2000c101d36 */
[----:B------:R-:W-:Y:S02]  /*ff60*/  @P0 LEA.HI.X R7, R97, R21, R7, 0x1, P5 ;  /* 0x0000001561070211 */ /* 0x000fe400028f0c07 */
[----:B------:R-:W-:-:S03]  /*ff70*/  @P6 LEA R12, P5, R99, R20, 0x1 ;  /* 0x00000014630c6211 */ /* 0x000fc600078a08ff */
[----:B------:R3:W-:Y:S01]  /*ff80*/  @P0 ST.E.128 desc[UR54][R6.64], R60 ;  /* 0x0000003c06000985 */ /* 0x0007e2000c101d36 */
[----:B------:R-:W-:-:S05]  /*ff90*/  @P6 LEA.HI.X R13, R99, R21, R13, 0x1, P5 ;  /* 0x00000015630d6211 */ /* 0x000fca00028f0c0d */
[----:B------:R3:W-:Y:S04]  /*ffa0*/  @P6 ST.E.128 desc[UR54][R12.64], R68 ;  /* 0x000000440c006985 */ /* 0x0007e8000c101d36 */
.L_x_5534:
[----:B------:R-:W-:Y:S05]  /*ffb0*/  BSYNC B1 ;  /* 0x0000000000017941 */ /* 0x000fea0003800000 */
.L_x_5533:
[----:B---3-5:R-:W-:Y:S01]  /*ffc0*/  VIADD R6, R92, 0x20 ;  /* 0x000000205c067836 */ /* 0x028fe20000000000 */
[----:B------:R3:W4:Y:S04]  /*ffd0*/  SHFL.IDX PT, R5, R90, 0x1, 0x181f ;  /* 0x00381f005a057f89 */ /* 0x00072800000e0000 */
[----:B------:R-:W-:Y:S01]  /*ffe0*/  ISETP.GE.AND P0, PT, R6, R93, PT ;  /* 0x0000005d0600720c */ /* 0x000fe20003f06270 */
[----:B------:R3:W0:-:S12]  /*fff0*/  SHFL.IDX PT, R4, R88, 0x1, 0x181f ;  /* 0x00381f0058047f89 */ /* 0x00061800000e0000 */
[----:B---3--:R-:W-:Y:S05]  /*10000*/  @P0 BRA `(.L_x_5535) ;  /* 0x0000002800100947 */ /* 0x008fea0003800000 */
[----:B------:R-:W-:Y:S02]  /*10010*/  ISETP.GE.AND P0, PT, R91, UR14, PT ;  /* 0x0000000e5b007c0c */ /* 0x000fe4000bf06270 */
[----:B------:R-:W-:Y:S02]  /*10020*/  ISETP.GE.AND P5, PT, R19, UR14, PT ;  /* 0x0000000e13007c0c */ /* 0x000fe4000bfa6270 */
[----:B------:R-:W-:Y:S02]  /*10030*/  ISETP.GE.AND P1, PT, R87, UR14, PT ;  /* 0x0000000e57007c0c */ /* 0x000fe4000bf26270 */
[----:B------:R-:W-:Y:S02]  /*10040*/  ISETP.GE.AND P2, PT, R3, UR14, PT ;  /* 0x0000000e03007c0c */ /* 0x000fe4000bf46270 */
[----:B------:R-:W-:Y:S02]  /*10050*/  SHF.R.S32.HI R7, RZ, 0x1f, R91 ;  /* 0x0000001fff077819 */ /* 0x000fe4000001145b */
[----:B------:R-:W-:-:S02]  /*10060*/  ISETP.GE.AND P3, PT, R89, UR14, PT ;  /* 0x0000000e59007c0c */ /* 0x000fc4000bf66270 */
[----:B------:R-:W-:Y:S02]  /*10070*/  SHF.R.S32.HI R15, RZ, 0x1f, R87 ;  /* 0x0000001fff0f7819 */ /* 0x000fe40000011457 */
[-C--:B0-----:R-:W-:Y:S01]  /*10080*/  @!P0 LEA R6, P4, R91, R4.reuse, 0x1 ;  /* 0x000000045b068211 */ /* 0x081fe200078808ff */
[----:B----4-:R-:W-:Y:S01]  /*10090*/  @!P5 IMAD.WIDE R12, R19, 0x2, R4 ;  /* 0x00000002130cd825 */ /* 0x010fe200078e0204 */
[----:B--2---:R-:W-:Y:S02]  /*100a0*/  SHF.R.S32.HI R21, RZ, 0x1f, R3 ;  /* 0x0000001fff157819 */ /* 0x004fe40000011403 */
[----:B------:R-:W-:Y:S02]  /*100b0*/  @!P0 LEA.HI.X R7, R91, R5, R7, 0x1, P4 ;  /* 0x000000055b078211 */ /* 0x000fe400020f0c07 */
[----:B------:R-:W-:Y:S01]  /*100c0*/  ISETP.GE.AND P4, PT, R95, UR14, PT ;  /* 0x0000000e5f007c0c */ /* 0x000fe2000bf86270 */
[----:B------:R0:W-:Y:S01]  /*100d0*/  @!P5 ST.E.128 desc[UR54][R12.64], R8 ;  /* 0x000000080c00d985 */ /* 0x0001e2000c101d36 */
[----:B------:R-:W-:-:S02]  /*100e0*/  @!P1 LEA R14, P6, R87, R4, 0x1 ;  /* 0x00000004570e9211 */ /* 0x000fc400078c08ff */
[-C--:B-1----:R-:W-:Y:S01]  /*100f0*/  @!P2 LEA R20, P5, R3, R4.reuse, 0x1 ;  /* 0x000000040314a211 */ /* 0x082fe200078a08ff */
[----:B------:R1:W-:Y:S01]  /*10100*/  @!P0 ST.E.128 desc[UR54][R6.64], R24 ;  /* 0x0000001806008985 */ /* 0x0003e2000c101d36 */
[-C--:B------:R-:W-:Y:S02]  /*10110*/  @!P1 LEA.HI.X R15, R87, R5.reuse, R15, 0x1, P6 ;  /* 0x00000005570f9211 */ /* 0x080fe400030f0c0f */
[----:B------:R-:W-:Y:S02]  /*10120*/  LOP3.LUT P6, RZ, R0, 0x40, RZ, 0xc0, !PT ;  /* 0x0000004000ff7812 */ /* 0x000fe400078cc0ff */
[----:B------:R-:W-:Y:S01]  /*10130*/  @!P2 LEA.HI.X R21, R3, R5, R21, 0x1, P5 ;  /* 0x000000050315a211 */ /* 0x000fe200028f0c15 */
[----:B------:R1:W-:Y:S01]  /*10140*/  @!P1 ST.E.128 desc[UR54][R14.64], R32 ;  /* 0x000000200e009985 */ /* 0x0003e2000c101d36 */
[----:B------:R-:W-:Y:S02]  /*10150*/  SHF.R.S32.HI R0, RZ, 0x1f, R89 ;  /* 0x0000001fff007819 */ /* 0x000fe40000011459 */
[----:B------:R-:W-:Y:S01]  /*10160*/  @!P3 LEA R28, P5, R89, R4, 0x1 ;  /* 0x00000004591cb211 */ /* 0x000fe200078a08ff */
[----:B------:R1:W-:Y:S01]  /*10170*/  @!P2 ST.E.128 desc[UR54][R20.64], R40 ;  /* 0x000000281400a985 */ /* 0x0003e2000c101d36 */
[----:B------:R-:W-:-:S02]  /*10180*/  LOP3.LUT P0, RZ, R86, 0x80, RZ, 0xc0, !PT ;  /* 0x0000008056ff7812 */ /* 0x000fc4000780c0ff */
[-C--:B------:R-:W-:Y:S02]  /*10190*/  @!P3 LEA.HI.X R29, R89, R5.reuse, R0, 0x1, P5 ;  /* 0x00000005591db211 */ /* 0x080fe400028f0c00 */
[----:B------:R-:W-:Y:S02]  /*101a0*/  SHF.R.S32.HI R0, RZ, 0x1f, R95 ;  /* 0x0000001fff007819 */ /* 0x000fe4000001145f */
[C---:B0-----:R-:W-:Y:S01]  /*101b0*/  @!P4 LEA R8, P5, R95.reuse, R4, 0x1 ;  /* 0x000000045f08c211 */ /* 0x041fe200078a08ff */
[----:B------:R1:W-:Y:S03]  /*101c0*/  @!P3 ST.E.128 desc[UR54][R28.64], R48 ;  /* 0x000000301c00b985 */ /* 0x0003e6000c101d36 */
[----:B------:R-:W-:Y:S02]  /*101d0*/  @!P4 LEA.HI.X R9, R95, R5, R0, 0x1, P5 ;  /* 0x000000055f09c211 */ /* 0x000fe400028f0c00 */
[----:B------:R-:W-:-:S02]  /*101e0*/  SHF.R.S32.HI R0, RZ, 0x1f, R97 ;  /* 0x0000001fff007819 */ /* 0x000fc40000011461 */
[C---:B------:R-:W-:Y:S01]  /*101f0*/  @P6 LEA R10, P5, R97.reuse, R4, 0x1 ;  /* 0x00000004610a6211 */ /* 0x040fe200078a08ff */
[----:B------:R1:W-:Y:S03]  /*10200*/  @!P4 ST.E.128 desc[UR54][R8.64], R56 ;  /* 0x000000380800c985 */ /* 0x0003e6000c101d36 */
[----:B------:R-:W-:-:S05]  /*10210*/  @P6 LEA.HI.X R11, R97, R5, R0, 0x1, P5 ;  /* 0x00000005610b6211 */ /* 0x000fca00028f0c00 */
[----:B------:R1:W-:Y:S01]  /*10220*/  @P6 ST.E.128 desc[UR54][R10.64], R64 ;  /* 0x000000400a006985 */ /* 0x0003e2000c101d36 */
[----:B------:R-:W-:Y:S05]  /*10230*/  @!P0 BRA `(.L_x_5535) ;  /* 0x0000002400848947 */ /* 0x000fea0003800000 */
[----:B------:R-:W-:Y:S02]  /*10240*/  LEA R4, P0, R99, R4, 0x1 ;  /* 0x0000000463047211 */ /* 0x000fe400078008ff */
[----:B------:R-:W-:-:S04]  /*10250*/  SHF.R.S32.HI R0, RZ, 0x1f, R99 ;  /* 0x0000001fff007819 */ /* 0x000fc80000011463 */
[----:B------:R-:W-:-:S05]  /*10260*/  LEA.HI.X R5, R99, R5, R0, 0x1, P0 ;  /* 0x0000000563057211 */ /* 0x000fca00000f0c00 */
[----:B------:R0:W-:Y:S01]  /*10270*/  ST.E.128 desc[UR54][R4.64], R72 ;  /* 0x0000004804007985 */ /* 0x0001e2000c101d36 */
[----:B------:R-:W-:Y:S05]  /*10280*/  BRA `(.L_x_5535) ;  /* 0x0000002400707947 */ /* 0x000fea0003800000 */
.L_x_5532:
[----:B------:R-:W-:Y:S01]  /*10290*/  ULDC.64 UR12, c[0x0][0xb08] ;  /* 0x0002c200000c7ab9 */ /* 0x000fe20000000a00 */
[----:B------:R-:W-:Y:S01]  /*102a0*/  ULDC UR14, c[0x0][0xbe8] ;  /* 0x0002fa00000e7ab9 */ /* 0x000fe20000000800 */
[----:B------:R-:W-:Y:S01]  /*102b0*/  UIMAD UR18, UR18, UR12, URZ ;  /* 0x0000000c121272a4 */ /* 0x000fe2000f8e023f */
[----:B0-----:R-:W-:Y:S01]  /*102c0*/  VIADD R6, R190, UR45 ;  /* 0x0000002dbe067c36 */ /* 0x001fe20008000000 */
[----:B------:R-:W-:Y:S01]  /*102d0*/  UIMAD.WIDE.U32 UR10, UR4, UR12, URZ ;  /* 0x0000000c040a72a5 */ /* 0x000fe2000f8e003f */
[----:B------:R-:W-:Y:S01]  /*102e0*/  BSSY B1, `(.L_x_5536) ;  /* 0x00000cf000017945 */ /* 0x000fe20003800000 */
[----:B------:R-:W-:Y:S01]  /*102f0*/  UIMAD UR18, UR4, UR13, UR18 ;  /* 0x0000000d041272a4 */ /* 0x000fe2000f8e0212 */
[----:B------:R-:W-:Y:S01]  /*10300*/  IMAD.MOV.U32 R3, RZ, RZ, R6 ;  /* 0x000000ffff037224 */ /* 0x000fe200078e0006 */
[----:B------:R-:W-:Y:S01]  /*10310*/  UISETP.NE.AND UP0, UPT, UR14, 0x1, UPT ;  /* 0x000000010e00788c */ /* 0x000fe2000bf05270 */
[----:B------:R-:W-:Y:S01]  /*10320*/  SHF.R.S32.HI R20, RZ, 0x1f, R197 ;  /* 0x0000001fff147819 */ /* 0x000fe200000114c5 */
        /* <DEDUP_REMOVED lines=21> */
[----:B------:R-:W-:Y:S01]  /*10480*/  @P0 IMAD.HI.U32 R0, R6, UR9, RZ ;  /* 0x0000000906000c27 */ /* 0x000fe2000f8e00ff */
[----:B------:R-:W-:Y:S01]  /*10490*/  ULDC.64 UR12, c[0x0][0xb48] ;  /* 0x0002d200000c7ab9 */ /* 0x000fe20000000a00 */
[----:B------:R-:W-:Y:S01]  /*104a0*/  @UP0 ULDC UR4, c[0x0][0xbf0] ;  /* 0x0002fc0000040ab9 */ /* 0x000fe20000000800 */
[----:B------:R-:W-:Y:S01]  /*104b0*/  UIMAD.WIDE.U32 UR10, UR42, UR12, UR10 ;  /* 0x0000000c2a0a72a5 */ /* 0x000fe2000f8e000a */
[----:B------:R-:W-:-:S02]  /*104c0*/  SHF.R.S32.HI R160, RZ, 0x1f, R206 ;  /* 0x0000001fffa07819 */ /* 0x000fc400000114ce */
[----:B------:R-:W-:Y:S01]  /*104d0*/  @P0 SHF.R.U32.HI R3, RZ, UR4, R0 ;  /* 0x00000004ff030c19 */ /* 0x000fe20008011600 */
[----:B------:R-:W-:Y:S01]  /*104e0*/  UIMAD UR42, UR42, UR13, UR11 ;  /* 0x0000000d2a2a72a4 */ /* 0x000fe2000f8e020b */
[----:B------:R-:W-:Y:S01]  /*104f0*/  SHF.R.S32.HI R161, RZ, 0x1f, R207 ;  /* 0x0000001fffa17819 */ /* 0x000fe200000114cf */
[----:B------:R-:W-:Y:S01]  /*10500*/  IMAD.U32 R5, RZ, RZ, UR11 ;  /* 0x0000000bff057e24 */ /* 0x000fe2000f8e00ff */
[--C-:B------:R-:W-:Y:S01]  /*10510*/  SHF.R.S32.HI R0, RZ, 0x1f, R3.reuse ;  /* 0x0000001fff007819 */ /* 0x100fe20000011403 */
[----:B------:R-:W-:Y:S01]  /*10520*/  IMAD.MOV R7, RZ, RZ, -R3 ;  /* 0x000000ffff077224 */ /* 0x000fe200078e0a03 */
[----:B------:R-:W-:Y:S01]  /*10530*/  ULDC.64 UR12, c[0x0][0xb30] ;  /* 0x0002cc00000c7ab9 */ /* 0x000fe20000000a00 */
[----:B------:R-:W-:Y:S01]  /*10540*/  IMAD.U32 R4, RZ, RZ, UR10 ;  /* 0x0000000aff047e24 */ /* 0x000fe2000f8e00ff */
[----:B------:R-:W-:Y:S01]  /*10550*/  ULDC.64 UR10, c[0x0][0xb28] ;  /* 0x0002ca00000a7ab9 */ /* 0x000fe20000000a00 */
[----:B------:R-:W-:Y:S01]  /*10560*/  IMAD R0, R0, UR12, RZ ;  /* 0x0000000c00007c24 */ /* 0x000fe2000f8e02ff */
[----:B------:R-:W-:Y:S01]  /*10570*/  UIADD3 UR4, UR41, 0x28c20, URZ ;  /* 0x00028c2029047890 */ /* 0x000fe2000fffe03f */
[----:B------:R-:W-:Y:S01]  /*10580*/  IMAD R7, R7, UR14, R6 ;  /* 0x0000000e07077c24 */ /* 0x000fe2000f8e0206 */
[----:B------:R-:W-:Y:S01]  /*10590*/  SHF.R.S32.HI R162, RZ, 0x1f, R208 ;  /* 0x0000001fffa27819 */ /* 0x000fe200000114d0 */
[----:B------:R-:W-:Y:S01]  /*105a0*/  IMAD R9, R3, UR13, R0 ;  /* 0x0000000d03097c24 */ /* 0x000fe2000f8e0200 */
[----:B------:R-:W-:Y:S01]  /*105b0*/  UPRMT UR4, URZ, 0x654, UR4 ;  /* 0x000006543f047896 */ /* 0x000fe20008000004 */
[----:B------:R-:W-:Y:S01]  /*105c0*/  IMAD.U32 R5, RZ, RZ, UR42 ;  /* 0x0000002aff057e24 */ /* 0x000fe2000f8e00ff */
[----:B------:R-:W-:-:S02]  /*105d0*/  SHF.R.S32.HI R0, RZ, 0x1f, R7 ;  /* 0x0000001fff007819 */ /* 0x000fc40000011407 */
[----:B------:R-:W-:Y:S01]  /*105e0*/  SHF.R.S32.HI R163, RZ, 0x1f, R209 ;  /* 0x0000001fffa37819 */ /* 0x000fe200000114d1 */
[----:B------:R-:W-:Y:S01]  /*105f0*/  IMAD.WIDE.U32 R4, R3, UR12, R4 ;  /* 0x0000000c03047c25 */ /* 0x000fe2000f8e0004 */
[----:B------:R-:W-:Y:S02]  /*10600*/  SHF.R.S32.HI R164, RZ, 0x1f, R210 ;  /* 0x0000001fffa47819 */ /* 0x000fe400000114d2 */
[----:B------:R-:W-:Y:S01]  /*10610*/  SHF.R.S32.HI R165, RZ, 0x1f, R211 ;  /* 0x0000001fffa57819 */ /* 0x000fe200000114d3 */
[----:B------:R-:W-:Y:S01]  /*10620*/  IMAD R0, R0, UR10, RZ ;  /* 0x0000000a00007c24 */ /* 0x000fe2000f8e02ff */
[----:B------:R-:W-:Y:S01]  /*10630*/  SYNCS.ARRIVE.TRANS64.RED.A1T0 RZ, [UR4], RZ ;  /* 0x000000ffffff79a7 */ /* 0x000fe20008100404 */
[----:B------:R-:W-:Y:S01]  /*10640*/  IMAD.IADD R5, R5, 0x1, R9 ;  /* 0x0000000105057824 */ /* 0x000fe200078e0209 */
[----:B------:R-:W-:Y:S01]  /*10650*/  SHF.R.S32.HI R166, RZ, 0x1f, R212 ;  /* 0x0000001fffa67819 */ /* 0x000fe200000114d4 */
[----:B------:R-:W-:Y:S01]  /*10660*/  IMAD R3, R7, UR11, R0 ;  /* 0x0000000b07037c24 */ /* 0x000fe2000f8e0200 */
[----:B------:R-:W-:Y:S01]  /*10670*/  SHF.R.S32.HI R167, RZ, 0x1f, R213 ;  /* 0x0000001fffa77819 */ /* 0x000fe200000114d5 */
[----:B------:R-:W-:Y:S01]  /*10680*/  VIADD R0, R17, UR45 ;  /* 0x0000002d11007c36 */ /* 0x000fe20008000000 */
[----:B------:R-:W-:Y:S01]  /*10690*/  SHF.R.S32.HI R168, RZ, 0x1f, R214 ;  /* 0x0000001fffa87819 */ /* 0x000fe200000114d6 */
[----:B------:R-:W-:Y:S01]  /*106a0*/  IMAD.WIDE.U32 R4, R7, UR10, R4 ;  /* 0x0000000a07047c25 */ /* 0x000fe2000f8e0004 */
[----:B------:R-:W-:Y:S01]  /*106b0*/  ULDC.64 UR10, c[0x0][0xb00] ;  /* 0x0002c000000a7ab9 */ /* 0x000fe20000000a00 */
[----:B------:R-:W-:-:S02]  /*106c0*/  SHF.R.S32.HI R169, RZ, 0x1f, R215 ;  /* 0x0000001fffa97819 */ /* 0x000fc400000114d7 */
[----:B------:R-:W-:Y:S01]  /*106d0*/  ISETP.GE.AND P0, PT, R0, UR8, PT ;  /* 0x0000000800007c0c */ /* 0x000fe2000bf06270 */
[----:B------:R-:W-:Y:S01]  /*106e0*/  IMAD.IADD R5, R5, 0x1, R3 ;  /* 0x0000000105057824 */ /* 0x000fe200078e0203 */
[C---:B------:R-:W-:Y:S02]  /*106f0*/  LEA R3, P1, R4.reuse, UR10, 0x2 ;  /* 0x0000000a04037c11 */ /* 0x040fe4000f8210ff */
[----:B------:R-:W-:Y:S02]  /*10700*/  SHF.R.S32.HI R170, RZ, 0x1f, R216 ;  /* 0x0000001fffaa7819 */ /* 0x000fe400000114d8 */
[----:B------:R-:W-:Y:S01]  /*10710*/  LEA.HI.X R10, R4, UR11, R5, 0x2, P1 ;  /* 0x0000000b040a7c11 */ /* 0x000fe200088f1405 */
[----:B------:R0:W1:Y:S01]  /*10720*/  SHFL.IDX PT, R12, R3, RZ, 0x1c1f ;  /* 0x001c1fff030c7589 */ /* 0x00006200000e0000 */
[----:B------:R-:W-:Y:S02]  /*10730*/  SHF.R.S32.HI R171, RZ, 0x1f, R217 ;  /* 0x0000001fffab7819 */ /* 0x000fe400000114d9 */
[----:B------:R-:W-:Y:S01]  /*10740*/  SHF.R.S32.HI R172, RZ, 0x1f, R218 ;  /* 0x0000001fffac7819 */ /* 0x000fe200000114da */
[----:B------:R0:W2:Y:S01]  /*10750*/  SHFL.IDX PT, R11, R10, RZ, 0x1c1f ;  /* 0x001c1fff0a0b7589 */ /* 0x0000a200000e0000 */
[----:B------:R-:W-:-:S02]  /*10760*/  SHF.R.S32.HI R173, RZ, 0x1f, R219 ;  /* 0x0000001fffad7819 */ /* 0x000fc400000114db */
[----:B------:R-:W-:Y:S02]  /*10770*/  SHF.R.S32.HI R14, RZ, 0x1f, R220 ;  /* 0x0000001fff0e7819 */ /* 0x000fe400000114dc */
[----:B------:R-:W-:Y:S02]  /*10780*/  SHF.R.S32.HI R15, RZ, 0x1f, R221 ;  /* 0x0000001fff0f7819 */ /* 0x000fe400000114dd */
[----:B------:R-:W-:Y:S02]  /*10790*/  SHF.R.S32.HI R174, RZ, 0x1f, R222 ;  /* 0x0000001fffae7819 */ /* 0x000fe400000114de */
[----:B------:R-:W-:Y:S01]  /*107a0*/  SHF.R.S32.HI R175, RZ, 0x1f, R18 ;  /* 0x0000001fffaf7819 */ /* 0x000fe20000011412 */
[----:B0-----:R-:W-:Y:S06]  /*107b0*/  @P0 BRA `(.L_x_5537) ;  /* 0x0000000800040947 */ /* 0x001fec0003800000 */
[----:B------:R-:W-:Y:S02]  /*107c0*/  ULDC UR4, c[0x0][0xac8] ;  /* 0x0002b20000047ab9 */ /* 0x000fe40000000800 */
[----:B------:R-:W-:Y:S02]  /*107d0*/  ISETP.GE.AND P0, PT, R18, UR4, PT ;  /* 0x0000000412007c0c */ /* 0x000fe4000bf06270 */
[----:B------:R-:W-:Y:S02]  /*107e0*/  ISETP.GE.AND P3, PT, R222, UR4, PT ;  /* 0x00000004de007c0c */ /* 0x000fe4000bf66270 */
[----:B------:R-:W-:-:S09]  /*107f0*/  ISETP.GE.AND P2, PT, R221, UR4, PT ;  /* 0x00000004dd007c0c */ /* 0x000fd2000bf46270 */
[----:B-1----:R-:W-:-:S04]  /*10800*/  @!P0 LEA R4, P1, R18, R12, 0x2 ;  /* 0x0000000c12048211 */ /* 0x002fc800078210ff */
[----:B--2---:R-:W-:Y:S02]  /*10810*/  @!P0 LEA.HI.X R5, R18, R11, R175, 0x2, P1 ;  /* 0x0000000b12058211 */ /* 0x004fe400008f14af */
[----:B------:R-:W-:-:S03]  /*10820*/  ISETP.GE.AND P1, PT, R220, UR4, PT ;  /* 0x00000004dc007c0c */ /* 0x000fc6000bf26270 */
[----:B------:R0:W-:Y:S01]  /*10830*/  @!P0 ST.E.64 desc[UR54][R4.64], R24 ;  /* 0x0000001804008985 */ /* 0x0001e2000c101b36 */
[----:B------:R-:W-:-:S09]  /*10840*/  ISETP.GE.AND P0, PT, R219, UR4, PT ;  /* 0x00000004db007c0c */ /* 0x000fd2000bf06270 */
[-C--:B------:R-:W-:Y:S02]  /*10850*/  @!P1 LEA R6, P5, R220, R12.reuse, 0x2 ;  /* 0x0000000cdc069211 */ /* 0x080fe400078a10ff */
[----:B0-----:R-:W-:Y:S02]  /*10860*/  @!P3 LEA R4, P4, R222, R12, 0x2 ;  /* 0x0000000cde04b211 */ /* 0x001fe400078810ff */
[-C--:B------:R-:W-:Y:S02]  /*10870*/  @!P1 LEA.HI.X R7, R220, R11.reuse, R14, 0x2, P5 ;  /* 0x0000000bdc079211 */ /* 0x080fe400028f140e */
[----:B------:R-:W-:Y:S02]  /*10880*/  @!P3 LEA.HI.X R5, R222, R11, R174, 0x2, P4 ;  /* 0x0000000bde05b211 */ /* 0x000fe400020f14ae */
[----:B------:R-:W-:Y:S02]  /*10890*/  ISETP.GE.AND P4, PT, R217, UR4, PT ;  /* 0x00000004d9007c0c */ /* 0x000fe4000bf86270 */
[----:B------:R-:W-:Y:S01]  /*108a0*/  ISETP.GE.AND P5, PT, R216, UR4, PT ;  /* 0x00000004d8007c0c */ /* 0x000fe2000bfa6270 */
[----:B------:R0:W-:Y:S01]  /*108b0*/  @!P3 ST.E.64 desc[UR54][R4.64], R28 ;  /* 0x0000001c0400b985 */ /* 0x0001e2000c101b36 */
        /* <DEDUP_REMOVED lines=10> */
[----:B-1----:R-:W-:Y:S02]  /*10960*/  @!P4 LEA R6, P2, R217, R12, 0x2 ;  /* 0x0000000cd906c211 */ /* 0x002fe400078410ff */
[----:B------:R-:W-:-:S02]  /*10970*/  @!P3 LEA.HI.X R5, R218, R11, R172, 0x2, P1 ;  /* 0x0000000bda05b211 */ /* 0x000fc400008f14ac */
[----:B------:R-:W-:Y:S02]  /*10980*/  ISETP.GE.AND P1, PT, R214, UR4, PT ;  /* 0x00000004d6007c0c */ /* 0x000fe4000bf26270 */
[-C--:B------:R-:W-:Y:S01]  /*10990*/  @!P4 LEA.HI.X R7, R217, R11.reuse, R171, 0x2, P2 ;  /* 0x0000000bd907c211 */ /* 0x080fe200010f14ab */
[----:B------:R0:W-:Y:S01]  /*109a0*/  @!P3 ST.E.64 desc[UR54][R4.64], R44 ;  /* 0x0000002c0400b985 */ /* 0x0001e2000c101b36 */
[----:B------:R-:W-:Y:S02]  /*109b0*/  ISETP.GE.AND P2, PT, R213, UR4, PT ;  /* 0x00000004d5007c0c */ /* 0x000fe4000bf46270 */
[----:B--2---:R-:W-:Y:S01]  /*109c0*/  @!P5 LEA R8, P6, R216, R12, 0x2 ;  /* 0x0000000cd808d211 */ /* 0x004fe200078c10ff */
[----:B------:R1:W-:Y:S01]  /*109d0*/  @!P4 ST.E.64 desc[UR54][R6.64], R48 ;  /* 0x000000300600c985 */ /* 0x0003e2000c101b36 */
[----:B------:R-:W-:Y:S02]  /*109e0*/  ISETP.GE.AND P3, PT, R212, UR4, PT ;  /* 0x00000004d4007c0c */ /* 0x000fe4000bf66270 */
[----:B------:R-:W-:-:S02]  /*109f0*/  @!P5 LEA.HI.X R9, R216, R11, R170, 0x2, P6 ;  /* 0x0000000bd809d211 */ /* 0x000fc400030f14aa */
        /* <DEDUP_REMOVED lines=11> */
[----:B------:R-:W-:Y:S02]  /*10ab0*/  @!P2 LEA.HI.X R9, R213, R11, R167, 0x2, P6 ;  /* 0x0000000bd509a211 */ /* 0x000fe400030f14a7 */
        /* <DEDUP_REMOVED lines=8> */
[----:B--2---:R-:W-:-:S03]  /*10b40*/  @!P5 LEA R8, P6, R210, R12, 0x2 ;  /* 0x0000000cd208d211 */ /* 0x004fc600078c10ff */
[----:B------:R1:W-:Y:S01]  /*10b50*/  @!P4 ST.E.64 desc[UR54][R6.64], R72 ;  /* 0x000000480600c985 */ /* 0x0003e2000c101b36 */
[----:B------:R-:W-:-:S05]  /*10b60*/  @!P5 LEA.HI.X R9, R210, R11, R164, 0x2, P6 ;  /* 0x0000000bd209d211 */ /* 0x000fca00030f14a4 */
[----:B------:R2:W-:Y:S01]  /*10b70*/  @!P5 ST.E.64 desc[UR54][R8.64], R76 ;  /* 0x0000004c0800d985 */ /* 0x0005e2000c101b36 */
[----:B------:R-:W-:Y:S02]  /*10b80*/  ISETP.GE.AND P5, PT, R206, UR4, PT ;  /* 0x00000004ce007c0c */ /* 0x000fe4000bfa6270 */
        /* <DEDUP_REMOVED lines=17> */
[----:B------:R-:W-:Y:S02]  /*10ca0*/  ISETP.GE.AND P5, PT, R200, UR4, PT ;  /* 0x00000004c8007c0c */ /* 0x000fe4000bfa6270 */
[-C--:B------:R-:W-:Y:S02]  /*10cb0*/  @!P4 LEA.HI.X R7, R205, R11.reuse, R159, 0x2, P0 ;  /* 0x0000000bcd07c211 */ /* 0x080fe400000f149f */
[----:B------:R-:W-:Y:S02]  /*10cc0*/  ISETP.GE.AND P0, PT, R201, UR4, PT ;  /* 0x00000004c9007c0c */ /* 0x000fe4000bf06270 */
[C---:B--2---:R-:W-:Y:S01]  /*10cd0*/  @!P3 LEA R8, P6, R204.reuse, R12, 0x2 ;  /* 0x0000000ccc08b211 */ /* 0x044fe200078c10ff */
        /* <DEDUP_REMOVED lines=18> */
[C---:B0-----:R-:W-:Y:S01]  /*10e00*/  @!P4 LEA R6, P2, R199.reuse, R12, 0x2 ;  /* 0x0000000cc706c211 */ /* 0x041fe200078410ff */
[----:B------:R0:W-:Y:S03]  /*10e10*/  @!P5 ST.E.64 desc[UR54][R4.64], R116 ;  /* 0x000000740400d985 */ /* 0x0001e6000c101b36 */
[----:B------:R-:W-:-:S02]  /*10e20*/  @!P4 LEA.HI.X R7, R199, R11, R153, 0x2, P2 ;  /* 0x0000000bc707c211 */ /* 0x000fc400010f1499 */
[----:B------:R-:W-:Y:S02]  /*10e30*/  ISETP.GE.AND P2, PT, R193, UR4, PT ;  /* 0x00000004c1007c0c */ /* 0x000fe4000bf46270 */
[CC--:B-1----:R-:W-:Y:S01]  /*10e40*/  @!P3 LEA R8, P6, R198.reuse, R12.reuse, 0x2 ;  /* 0x0000000cc608b211 */ /* 0x0c2fe200078c10ff */
        /* <DEDUP_REMOVED lines=10> */
[----:B------:R-:W-:-:S03]  /*10ef0*/  @!P1 LEA.HI.X R7, R196, R11, R229, 0x2, P6 ;  /* 0x0000000bc4079211 */ /* 0x000fc600030f14e5 */
[CC--:B0-----:R-:W-:Y:S02]  /*10f00*/  @!P3 LEA R8, P6, R194.reuse, R12.reuse, 0x2 ;  /* 0x0000000cc208b211 */ /* 0x0c1fe400078c10ff */
[----:B------:R0:W-:Y:S02]  /*10f10*/  @!P1 ST.E.64 desc[UR54][R6.64], R132 ;  /* 0x0000008406009985 */ /* 0x0001e4000c101b36 */
[----:B------:R-:W-:Y:S02]  /*10f20*/  @!P3 LEA.HI.X R9, R194, R11, R227, 0x2, P6 ;  /* 0x0000000bc209b211 */ /* 0x000fe400030f14e3 */
[----:B-1----:R-:W-:-:S04]  /*10f30*/  @!P4 LEA R4, P0, R195, R12, 0x2 ;  /* 0x0000000cc304c211 */ /* 0x002fc800078010ff */
[----:B------:R-:W-:Y:S02]  /*10f40*/  @!P4 LEA.HI.X R5, R195, R11, R228, 0x2, P0 ;  /* 0x0000000bc305c211 */ /* 0x000fe400000f14e4 */
[----:B0-----:R-:W-:-:S03]  /*10f50*/  @!P2 LEA R6, P1, R193, R12, 0x2 ;  /* 0x0000000cc106a211 */ /* 0x001fc600078210ff */
[----:B------:R0:W-:Y:S01]  /*10f60*/  @!P4 ST.E.64 desc[UR54][R4.64], R136 ;  /* 0x000000880400c985 */ /* 0x0001e2000c101b36 */
[C---:B------:R-:W-:Y:S02]  /*10f70*/  @!P5 LEA R12, P0, R192.reuse, R12, 0x2 ;  /* 0x0000000cc00cd211 */ /* 0x040fe400078010ff */
[-C--:B------:R-:W-:Y:S01]  /*10f80*/  @!P2 LEA.HI.X R7, R193, R11.reuse, R226, 0x2, P1 ;  /* 0x0000000bc107a211 */ /* 0x080fe200008f14e2 */
[----:B------:R0:W-:Y:S01]  /*10f90*/  @!P3 ST.E.64 desc[UR54][R8.64], R140 ;  /* 0x0000008c0800b985 */ /* 0x0001e2000c101b36 */
[----:B------:R-:W-:-:S03]  /*10fa0*/  @!P5 LEA.HI.X R13, R192, R11, R225, 0x2, P0 ;  /* 0x0000000bc00dd211 */ /* 0x000fc600000f14e1 */
[----:B------:R0:W-:Y:S04]  /*10fb0*/  @!P2 ST.E.64 desc[UR54][R6.64], R144 ;  /* 0x000000900600a985 */ /* 0x0001e8000c101b36 */
[----:B------:R0:W-:Y:S02]  /*10fc0*/  @!P5 ST.E.64 desc[UR54][R12.64], R148 ;  /* 0x000000940c00d985 */ /* 0x0001e4000c101b36 */
.L_x_5537:
[----:B------:R-:W-:Y:S05]  /*10fd0*/  BSYNC B1 ;  /* 0x0000000000017941 */ /* 0x000fea0003800000 */
.L_x_5536:
[----:B------:R-:W-:Y:S01]  /*10fe0*/  VIADD R0, R0, 0x8 ;  /* 0x0000000800007836 */ /* 0x000fe20000000000 */
[----:B------:R4:W3:Y:S04]  /*10ff0*/  SHFL.IDX PT, R21, R10, 0x1, 0x1c1f ;  /* 0x003c1f000a157f89 */ /* 0x0008e800000e0000 */
[----:B------:R-:W-:Y:S01]  /*11000*/  ISETP.GE.AND P0, PT, R0, UR8, PT ;  /* 0x0000000800007c0c */ /* 0x000fe2000bf06270 */
[----:B------:R-:W0:-:S12]  /*11010*/  SHFL.IDX PT, R3, R3, 0x1, 0x1c1f ;  /* 0x003c1f0003037f89 */ /* 0x000e1800000e0000 */
[----:B----4-:R-:W-:Y:S05]  /*11020*/  @P0 BRA `(.L_x_5535) ;  /* 0x0000001800080947 */ /* 0x010fea0003800000 */
[----:B------:R-:W-:Y:S02]  /*11030*/  ULDC UR4, c[0x0][0xac8] ;  /* 0x0002b20000047ab9 */ /* 0x000fe40000000800 */
[----:B------:R-:W-:Y:S02]  /*11040*/  ISETP.GE.AND P4, PT, R18, UR4, PT ;  /* 0x0000000412007c0c */ /* 0x000fe4000bf86270 */
[----:B------:R-:W-:Y:S02]  /*11050*/  ISETP.GE.AND P2, PT, R222, UR4, PT ;  /* 0x00000004de007c0c */ /* 0x000fe4000bf46270 */
[----:B------:R-:W-:Y:S02]  /*11060*/  ISETP.GE.AND P1, PT, R221, UR4, PT ;  /* 0x00000004dd007c0c */ /* 0x000fe4000bf26270 */
[----:B------:R-:W-:-:S07]  /*11070*/  ISETP.GE.AND P0, PT, R220, UR4, PT ;  /* 0x00000004dc007c0c */ /* 0x000fce000bf06270 */
[-C--:B0-----:R-:W-:Y:S02]  /*11080*/  @!P4 LEA R4, P3, R18, R3.reuse, 0x2 ;  /* 0x000000031204c211 */ /* 0x081fe400078610ff */
[----:B------:R-:W-:Y:S02]  /*11090*/  @!P2 LEA R6, P6, R222, R3, 0x2 ;  /* 0x00000003de06a211 */ /* 0x000fe400078c10ff */
[----:B---3--:R-:W-:Y:S02]  /*110a0*/  @!P4 LEA.HI.X R5, R18, R21, R175, 0x2, P3 ;  /* 0x000000151205c211 */ /* 0x008fe400018f14af */
[----:B------:R-:W-:Y:S02]  /*110b0*/  ISETP.GE.AND P3, PT, R219, UR4, PT ;  /* 0x00000004db007c0c */ /* 0x000fe4000bf66270 */
[----:B------:R-:W-:Y:S01]  /*110c0*/  @!P1 LEA R8, P5, R221, R3, 0x2 ;  /* 0x00000003dd089211 */ /* 0x000fe200078a10ff */
[----:B------:R0:W-:Y:S01]  /*110d0*/  @!P4 ST.E.64 desc[UR54][R4.64], R26 ;  /* 0x0000001a0400c985 */ /* 0x0001e2000c101b36 */
[----:B------:R-:W-:-:S02]  /*110e0*/  ISETP.GE.AND P4, PT, R218, UR4, PT ;  /* 0x00000004da007c0c */ /* 0x000fc4000bf86270 */
[----:B------:R-:W-:Y:S02]  /*110f0*/  @!P2 LEA.HI.X R7, R222, R21, R174, 0x2, P6 ;  /* 0x00000015de07a211 */ /* 0x000fe400030f14ae */
[C---:B------:R-:W-:Y:S02]  /*11100*/  @!P0 LEA R10, P6, R220.reuse, R3, 0x2 ;  /* 0x00000003dc0a8211 */ /* 0x040fe400078c10ff */
        /* <DEDUP_REMOVED lines=8> */
[C---:B-1----:R-:W-:Y:S02]  /*11190*/  @!P4 LEA R12, P2, R218.reuse, R3, 0x2 ;  /* 0x00000003da0cc211 */ /* 0x042fe400078410ff */
[-C--:B------:R-:W-:Y:S02]  /*111a0*/  @!P3 LEA.HI.X R5, R219, R21.reuse, R173, 0x2, P1 ;  /* 0x00000015db05b211 */ /* 0x080fe400008f14ad */
[----:B------:R-:W-:Y:S02]  /*111b0*/  ISETP.GE.AND P1, PT, R215, UR4, PT ;  /* 0x00000004d7007c0c */ /* 0x000fe4000bf26270 */
[----:B------:R-:W-:Y:S01]  /*111c0*/  @!P4 LEA.HI.X R13, R218, R21, R172, 0x2, P2 ;  /* 0x00000015da0dc211 */ /* 0x000fe200010f14ac */
[----:B------:R1:W-:Y:S01]  /*111d0*/  @!P3 ST.E.64 desc[UR54][R4.64], R42 ;  /* 0x0000002a0400b985 */ /* 0x0003e2000c101b36 */
[----:B------:R-:W-:-:S02]  /*111e0*/  ISETP.GE.AND P2, PT, R214, UR4, PT ;  /* 0x00000004d6007c0c */ /* 0x000fc4000bf46270 */
[----:B------:R-:W-:Y:S01]  /*111f0*/  @!P5 LEA R14, P6, R217, R3, 0x2 ;  /* 0x00000003d90ed211 */ /* 0x000fe200078c10ff */
[----:B------:R4:W-:Y:S01]  /*11200*/  @!P4 ST.E.64 desc[UR54][R12.64], R46 ;  /* 0x0000002e0c00c985 */ /* 0x0009e2000c101b36 */
[----:B------:R-:W-:Y:S02]  /*11210*/  ISETP.GE.AND P3, PT, R213, UR4, PT ;  /* 0x00000004d5007c0c */ /* 0x000fe4000bf66270 */
[----:B------:R-:W-:Y:S02]  /*11220*/  @!P5 LEA.HI.X R15, R217, R21, R171, 0x2, P6 ;  /* 0x00000015d90fd211 */ /* 0x000fe400030f14ab */
[-C--:B---3--:R-:W-:Y:S02]  /*11230*/  @!P0 LEA R6, P6, R216, R3.reuse, 0x2 ;  /* 0x00000003d8068211 */ /* 0x088fe400078c10ff */
[----:B------:R-:W-:Y:S01]  /*11240*/  ISETP.GE.AND P4, PT, R212, UR4, PT ;  /* 0x00000004d4007c0c */ /* 0x000fe2000bf86270 */
[----:B------:R3:W-:Y:S01]  /*11250*/  @!P5 ST.E.64 desc[UR54][R14.64], R50 ;  /* 0x000000320e00d985 */ /* 0x0007e2000c101b36 */
[----:B--2---:R-:W-:-:S02]  /*11260*/  @!P1 LEA R8, P5, R215, R3, 0x2 ;  /* 0x00000003d7089211 */ /* 0x004fc400078a10ff */
[----:B------:R-:W-:Y:S02]  /*11270*/  @!P0 LEA.HI.X R7, R216, R21, R170, 0x2, P6 ;  /* 0x00000015d8078211 */ /* 0x000fe400030f14aa */
[C---:B0-----:R-:W-:Y:S02]  /*11280*/  @!P2 LEA R10, P6, R214.reuse, R3, 0x2 ;  /* 0x00000003d60aa211 */ /* 0x041fe400078c10ff */
[-C--:B------:R-:W-:Y:S01]  /*11290*/  @!P1 LEA.HI.X R9, R215, R21.reuse, R169, 0x2, P5 ;  /* 0x00000015d7099211 */ /* 0x080fe200028f14a9 */
[----:B------:R0:W-:Y:S01]  /*112a0*/  @!P0 ST.E.64 desc[UR54][R6.64], R54 ;  /* 0x0000003606008985 */ /* 0x0001e2000c101b36 */
[----:B------:R-:W-:Y:S02]  /*112b0*/  ISETP.GE.AND P5, PT, R211, UR4, PT ;  /* 0x00000004d3007c0c */ /* 0x000fe4000bfa6270 */
[----:B------:R-:W-:Y:S01]  /*112c0*/  @!P2 LEA.HI.X R11, R214, R21, R168, 0x2, P6 ;  /* 0x00000015d60ba211 */ /* 0x000fe200030f14a8 */
[----:B------:R2:W-:Y:S01]  /*112d0*/  @!P1 ST.E.64 desc[UR54][R8.64], R58 ;  /* 0x0000003a08009985 */ /* 0x0005e2000c101b36 */
[----:B------:R-:W-:-:S02]  /*112e0*/  ISETP.GE.AND P0, PT, R210, UR4, PT ;  /* 0x00000004d2007c0c */ /* 0x000fc4000bf06270 */
[-C--:B-1----:R-:W-:Y:S01]  /*112f0*/  @!P3 LEA R4, P6, R213, R3.reuse, 0x2 ;  /* 0x00000003d504b211 */ /* 0x082fe200078c10ff */
[----:B------:R1:W-:Y:S01]  /*11300*/  @!P2 ST.E.64 desc[UR54][R10.64], R62 ;  /* 0x0000003e0a00a985 */ /* 0x0003e2000c101b36 */
[C---:B----4-:R-:W-:Y:S02]  /*11310*/  @!P4 LEA R12, P2, R212.reuse, R3, 0x2 ;  /* 0x00000003d40cc211 */ /* 0x050fe400078410ff */
[----:B------:R-:W-:Y:S02]  /*11320*/  ISETP.GE.AND P1, PT, R209, UR4, PT ;  /* 0x00000004d1007c0c */ /* 0x000fe4000bf26270 */
[-C--:B------:R-:W-:Y:S02]  /*11330*/  @!P3 LEA.HI.X R5, R213, R21.reuse, R167, 0x2, P6 ;  /* 0x00000015d505b211 */ /* 0x080fe400030f14a7 */
[----:B------:R-:W-:Y:S02]  /*11340*/  @!P4 LEA.HI.X R13, R212, R21, R166, 0x2, P2 ;  /* 0x00000015d40dc211 */ /* 0x000fe400010f14a6 */
[----:B------:R-:W-:Y:S01]  /*11350*/  ISETP.GE.AND P2, PT, R208, UR4, PT ;  /* 0x00000004d0007c0c */ /* 0x000fe2000bf46270 */
[----:B------:R-:W-:Y:S01]  /*11360*/  @!P3 ST.E.64 desc[UR54][R4.64], R66 ;  /* 0x000000420400b985 */ /* 0x000fe2000c101b36 */
[----:B---3--:R-:W-:-:S03]  /*11370*/  @!P5 LEA R14, P6, R211, R3, 0x2 ;  /* 0x00000003d30ed211 */ /* 0x008fc600078c10ff */
[----:B------:R3:W-:Y:S01]  /*11380*/  @!P4 ST.E.64 desc[UR54][R12.64], R70 ;  /* 0x000000460c00c985 */ /* 0x0007e2000c101b36 */
[----:B------:R-:W-:Y:S02]  /*11390*/  @!P5 LEA.HI.X R15, R211, R21, R165, 0x2, P6 ;  /* 0x00000015d30fd211 */ /* 0x000fe400030f14a5 */
[CC--:B0-----:R-:W-:Y:S02]  /*113a0*/  @!P0 LEA R6, P4, R210.reuse, R3.reuse, 0x2 ;  /* 0x00000003d2068211 */ /* 0x0c1fe400078810ff */
[----:B--2---:R-:W-:Y:S01]  /*113b0*/  @!P1 LEA R8, P3, R209, R3, 0x2 ;  /* 0x00000003d1089211 */ /* 0x004fe200078610ff */
[----:B------:R0:W-:Y:S01]  /*113c0*/  @!P5 ST.E.64 desc[UR54][R14.64], R74 ;  /* 0x0000004a0e00d985 */ /* 0x0001e2000c101b36 */
[----:B------:R-:W-:Y:S02]  /*113d0*/  @!P0 LEA.HI.X R7, R210, R21, R164, 0x2, P4 ;  /* 0x00000015d2078211 */ /* 0x000fe400020f14a4 */
[----:B------:R-:W-:Y:S02]  /*113e0*/  ISETP.GE.AND P4, PT, R206, UR4, PT ;  /* 0x00000004ce007c0c */ /* 0x000fe4000bf86270 */
[----:B------:R-:W-:Y:S01]  /*113f0*/  ISETP.GE.AND P5, PT, R207, UR4, PT ;  /* 0x00000004cf007c0c */ /* 0x000fe2000bfa6270 */
[----:B------:R2:W-:Y:S01]  /*11400*/  @!P0 ST.E.64 desc[UR54][R6.64], R78 ;  /* 0x0000004e06008985 */ /* 0x0005e2000c101b36 */
[----:B-1----:R-:W-:-:S02]  /*11410*/  @!P2 LEA R10, P6, R208, R3, 0x2 ;  /* 0x00000003d00aa211 */ /* 0x002fc400078c10ff */
[-C--:B------:R-:W-:Y:S02]  /*11420*/  @!P1 LEA.HI.X R9, R209, R21.reuse, R163, 0x2, P3 ;  /* 0x00000015d1099211 */ /* 0x080fe400018f14a3 */
[----:B------:R-:W-:Y:S02]  /*11430*/  ISETP.GE.AND P3, PT, R205, UR4, PT ;  /* 0x00000004cd007c0c */ /* 0x000fe4000bf66270 */
[----:B------:R-:W-:Y:S01]  /*11440*/  @!P2 LEA.HI.X R11, R208, R21, R162, 0x2, P6 ;  /* 0x00000015d00ba211 */ /* 0x000fe200030f14a2 */
[----:B------:R1:W-:Y:S01]  /*11450*/  @!P1 ST.E.64 desc[UR54][R8.64], R82 ;  /* 0x0000005208009985 */ /* 0x0003e2000c101b36 */
[----:B------:R-:W-:Y:S02]  /*11460*/  ISETP.GE.AND P1, PT, R203, UR4, PT ;  /* 0x00000004cb007c0c */ /* 0x000fe4000bf26270 */
[----:B---3--:R-:W-:Y:S01]  /*11470*/  @!P4 LEA R12, P0, R206, R3, 0x2 ;  /* 0x00000003ce0cc211 */ /* 0x008fe200078010ff */
[----:B------:R3:W-:Y:S01]  /*11480*/  @!P2 ST.E.64 desc[UR54][R10.64], R86 ;  /* 0x000000560a00a985 */ /* 0x0007e2000c101b36 */
[----:B------:R-:W-:-:S02]  /*11490*/  ISETP.GE.AND P2, PT, R204, UR4, PT ;  /* 0x00000004cc007c0c */ /* 0x000fc4000bf46270 */
[C---:B------:R-:W-:Y:S02]  /*114a0*/  @!P5 LEA R4, P6, R207.reuse, R3, 0x2 ;  /* 0x00000003cf04d211 */ /* 0x040fe400078c10ff */
[-C--:B------:R-:W-:Y:S02]  /*114b0*/  @!P4 LEA.HI.X R13, R206, R21.reuse, R160, 0x2, P0 ;  /* 0x00000015ce0dc211 */ /* 0x080fe400000f14a0 */
[----:B------:R-:W-:Y:S02]  /*114c0*/  @!P5 LEA.HI.X R5, R207, R21, R161, 0x2, P6 ;  /* 0x00000015cf05d211 */ /* 0x000fe400030f14a1 */
[----:B------:R-:W-:Y:S02]  /*114d0*/  ISETP.GE.AND P0, PT, R202, UR4, PT ;  /* 0x00000004ca007c0c */ /* 0x000fe4000bf06270 */
[----:B0-----:R-:W-:Y:S01]  /*114e0*/  @!P3 LEA R14, P6, R205, R3, 0x2 ;  /* 0x00000003cd0eb211 */ /* 0x001fe200078c10ff */
[----:B------:R0:W-:Y:S01]  /*114f0*/  @!P5 ST.E.64 desc[UR54][R4.64], R90 ;  /* 0x0000005a0400d985 */ /* 0x0001e2000c101b36 */
[----:B------:R-:W-:-:S02]  /*11500*/  ISETP.GE.AND P5, PT, R201, UR4, PT ;  /* 0x00000004c9007c0c */ /* 0x000fc4000bfa6270 */
[----:B------:R-:W-:Y:S01]  /*11510*/  @!P3 LEA.HI.X R15, R205, R21, R159, 0x2, P6 ;  /* 0x00000015cd0fb211 */ /* 0x000fe200030f149f */
[----:B------:R4:W-:Y:S01]  /*11520*/  @!P4 ST.E.64 desc[UR54][R12.64], R94 ;  /* 0x0000005e0c00c985 */ /* 0x0009e2000c101b36 */
[-C--:B--2---:R-:W-:Y:S02]  /*11530*/  @!P2 LEA R6, P6, R204, R3.reuse, 0x2 ;  /* 0x00000003cc06a211 */ /* 0x084fe400078c10ff */
[----:B------:R-:W-:Y:S01]  /*11540*/  ISETP.GE.AND P4, PT, R200, UR4, PT ;  /* 0x00000004c8007c0c */ /* 0x000fe2000bf86270 */
[----:B------:R2:W-:Y:S01]  /*11550*/  @!P3 ST.E.64 desc[UR54][R14.64], R98 ;  /* 0x000000620e00b985 */ /* 0x0005e2000c101b36 */
[----:B-1----:R-:W-:Y:S02]  /*11560*/  @!P1 LEA R8, P3, R203, R3, 0x2 ;  /* 0x00000003cb089211 */ /* 0x002fe400078610ff */
[----:B------:R-:W-:Y:S02]  /*11570*/  @!P2 LEA.HI.X R7, R204, R21, R158, 0x2, P6 ;  /* 0x00000015cc07a211 */ /* 0x000fe400030f149e */
[----:B---3--:R-:W-:-:S02]  /*11580*/  @!P0 LEA R10, P6, R202, R3, 0x2 ;  /* 0x00000003ca0a8211 */ /* 0x008fc400078c10ff */
        /* <DEDUP_REMOVED lines=9> */
[----:B------:R-:W-:Y:S02]  /*11620*/  @!P5 LEA.HI.X R5, R201, R21, R155, 0x2, P1 ;  /* 0x00000015c905d211 */ /* 0x000fe400008f149b */
        /* <DEDUP_REMOVED lines=8> */
[C---:B-1----:R-:W-:Y:S01]  /*116b0*/  @!P0 LEA R6, P5, R198.reuse, R3, 0x2 ;  /* 0x00000003c6068211 */ /* 0x042fe200078a10ff */
[----:B------:R1:W-:Y:S01]  /*116c0*/  @!P3 ST.E.64 desc[UR54][R14.64], R122 ;  /* 0x0000007a0e00b985 */ /* 0x0003e2000c101b36 */
[----:B------:R-:W-:Y:S02]  /*116d0*/  ISETP.GE.AND P3, PT, R195, UR4, PT ;  /* 0x00000004c3007c0c */ /* 0x000fe4000bf66270 */
[----:B------:R-:W-:Y:S02]  /*116e0*/  @!P0 LEA.HI.X R7, R198, R21, R152, 0x2, P5 ;  /* 0x00000015c6078211 */ /* 0x000fe400028f1498 */
[----:B------:R-:W-:Y:S02]  /*116f0*/  ISETP.GE.AND P5, PT, R193, UR4, PT ;  /* 0x00000004c1007c0c */ /* 0x000fe4000bfa6270 */
[-C--:B---3--:R-:W-:Y:S01]  /*11700*/  @!P1 LEA R8, P6, R197, R3.reuse, 0x2 ;  /* 0x00000003c5089211 */ /* 0x088fe200078c10ff */
[----:B------:R4:W-:Y:S02]  /*11710*/  @!P0 ST.E.64 desc[UR54][R6.64], R126 ;  /* 0x0000007e06008985 */ /* 0x0009e4000c101b36 */
[----:B0-----:R-:W-:-:S02]  /*11720*/  @!P4 LEA R4, P0, R196, R3, 0x2 ;  /* 0x00000003c404c211 */ /* 0x001fc400078010ff */
[----:B------:R-:W-:Y:S02]  /*11730*/  @!P1 LEA.HI.X R9, R197, R21, R20, 0x2, P6 ;  /* 0x00000015c5099211 */ /* 0x000fe400030f1414 */
[----:B------:R-:W-:Y:S02]  /*11740*/  @!P3 LEA R10, P6, R195, R3, 0x2 ;  /* 0x00000003c30ab211 */ /* 0x000fe400078c10ff */
[----:B------:R-:W-:Y:S01]  /*11750*/  @!P4 LEA.HI.X R5, R196, R21, R229, 0x2, P0 ;  /* 0x00000015c405c211 */ /* 0x000fe200000f14e5 */
        /* <DEDUP_REMOVED lines=12> */
[----:B----4-:R-:W-:-:S04]  /*11820*/  LEA R4, P0, R192, R3, 0x2 ;  /* 0x00000003c0047211 */ /* 0x010fc800078010ff */
[----:B------:R-:W-:-:S05]  /*11830*/  LEA.HI.X R5, R192, R21, R225, 0x2, P0 ;  /* 0x00000015c0057211 */ /* 0x000fca00000f14e1 */
[----:B------:R0:W-:Y:S01]  /*11840*/  ST.E.64 desc[UR54][R4.64], R150 ;  /* 0x0000009604007985 */ /* 0x0001e2000c101b36 */
[----:B------:R-:W-:Y:S05]  /*11850*/  BRA `(.L_x_5535) ;  /* 0x0000000c00fc7947 */ /* 0x000fea0003800000 */
.L_x_5529:
        /* <DEDUP_REMOVED lines=9> */
[----:B------:R-:W-:Y:S01]  /*118f0*/  UISETP.NE.U32.AND UP1, UPT, UR10, URZ, UPT ;  /* 0x0000003f0a00728c */ /* 0x000fe2000bf25070 */
[----:B------:R-:W-:Y:S02]  /*11900*/  ULDC UR4, c[0x0][0xa88] ;  /* 0x0002a20000047ab9 */ /* 0x000fe40000000800 */
[----:B------:R-:W2:Y:S01]  /*11910*/  @P1 LDG.E R9, desc[UR54][R4.64] ;  /* 0x0000003604091981 */ /* 0x000ea2000c1e1900 */
[----:B------:R-:W-:Y:S01]  /*11920*/  UISETP.NE.AND.EX UP1, UPT, UR11, URZ, UPT, UP1 ;  /* 0x0000003f0b00728c */ /* 0x000fe2000bf25310 */
[----:B------:R-:W-:-:S05]  /*11930*/  IMAD.U32 R0, RZ, RZ, UR4 ;  /* 0x00000004ff007e24 */ /* 0x000fca000f8e00ff */
[----:B------:R-:W-:-:S05]  /*11940*/  PLOP3.LUT P2, PT, PT, PT, UP1, 0x80, 0x0 ;  /* 0x000000000000781c */ /* 0x000fca0003f4f018 */
[----:B------:R-:W-:Y:S02]  /*11950*/  @UP1 ULDC.64 UR10, c[0x0][0xc08] ;  /* 0x00030200000a1ab9 */ /* 0x000fe40000000a00 */
[----:B------:R-:W-:-:S06]  /*11960*/  @UP1 UIMAD.WIDE UR10, UR44, 0x4, UR10 ;  /* 0x000000042c0a18a5 */ /* 0x000fcc000f8e020a */
[----:B------:R-:W-:Y:S02]  /*11970*/  IMAD.U32 R6, RZ, RZ, UR10 ;  /* 0x0000000aff067e24 */ /* 0x000fe4000f8e00ff */
[----:B------:R-:W-:-:S05]  /*11980*/  IMAD.U32 R7, RZ, RZ, UR11 ;  /* 0x0000000bff077e24 */ /* 0x000fca000f8e00ff */
[----:B------:R0:W5:Y:S01]  /*11990*/  @P2 LDG.E R0, desc[UR54][R6.64] ;  /* 0x0000003606002981 */ /* 0x000162000c1e1900 */
[----:B------:R-:W-:Y:S01]  /*119a0*/  UISETP.NE.AND UP1, UPT, UR9, URZ, UPT ;  /* 0x0000003f0900728c */ /* 0x000fe2000bf25270 */
[----:B------:R-:W-:Y:S01]  /*119b0*/  UMOV UR4, URZ ;  /* 0x0000003f00047c82 */ /* 0x000fe20008000000 */
[----:B------:R-:W1:Y:S09]  /*119c0*/  S2R R8, SR_TID.X ;  /* 0x0000000000087919 */ /* 0x000e720000002100 */
[----:B------:R-:W-:Y:S01]  /*119d0*/  @!UP1 ULDC UR9, c[0x0][0xad4] ;  /* 0x0002b50000099ab9 */ /* 0x000fe20000000800 */
[----:B-1----:R-:W-:-:S05]  /*119e0*/  VIADD R3, R8, 0xffffff80 ;  /* 0xffffff8008037836 */ /* 0x002fca0000000000 */
[----:B------:R-:W-:Y:S02]  /*119f0*/  ISETP.GT.AND P0, PT, R3, 0x3f, PT ;  /* 0x0000003f0300780c */ /* 0x000fe40003f04270 */
[----:B--2---:R-:W-:Y:S01]  /*11a00*/  @P1 R2UR UR4, R9 ;  /* 0x00000000090412ca */ /* 0x004fe200000e0000 */
[----:B0-----:R-:W-:-:S14]  /*11a10*/  @P2 BRA `(.L_x_5538) ;  /* 0x0000000000102947 */ /* 0x001fdc0003800000 */
[----:B------:R-:W-:Y:S05]  /*11a20*/  @!P1 BRA `(.L_x_5538) ;  /* 0x00000000000c9947 */ /* 0x000fea0003800000 */
[----:B------:R-:W2:Y:S04]  /*11a30*/  LDG.E R3, desc[UR54][R4.64] ;  /* 0x0000003604037981 */ /* 0x000ea8000c1e1900 */
[----:B-----5:R-:W2:Y:S02]  /*11a40*/  LDG.E R0, desc[UR54][R4.64+0x4] ;  /* 0x0000043604007981 */ /* 0x020ea4000c1e1900 */
[----:B--2---:R-:W-:-:S07]  /*11a50*/  IMAD.IADD R0, R0, 0x1, -R3 ;  /* 0x0000000100007824 */ /* 0x004fce00078e0a03 */
.L_x_5538:
[----:B------:R-:W-:Y:S01]  /*11a60*/  USHF.R.S32.HI UR16, URZ, 0x1f, UR44 ;  /* 0x0000001f3f107899 */ /* 0x000fe2000801142c */
[----:B------:R-:W-:Y:S01]  /*11a70*/  BSSY B1, `(.L_x_5539) ;  /* 0x000003a000017945 */ /* 0x000fe20003800000 */
[----:B------:R-:W-:Y:S02]  /*11a80*/  USHF.R.S32.HI UR24, URZ, 0x1f, UR4 ;  /* 0x0000001f3f187899 */ /* 0x000fe40008011404 */
[----:B------:R-:W-:Y:S02]  /*11a90*/  USEL UR8, UR44, URZ, !UP0 ;  /* 0x0000003f2c087287 */ /* 0x000fe4000c000000 */
[----:B------:R-:W-:Y:S01]  /*11aa0*/  USEL UR16, UR16, URZ, !UP0 ;  /* 0x0000003f10107287 */ /* 0x000fe2000c000000 */
[----:B------:R-:W-:Y:S11]  /*11ab0*/  @P0 BRA `(.L_x_5540) ;  /* 0x0000000000d40947 */ /* 0x000ff60003800000 */
[----:B------:R-:W0:Y:S01]  /*11ac0*/  LDC R9, c[0x0][0xbe8] ;  /* 0x0002fa00ff097b82 */ /* 0x000e220000000800 */
[----:B------:R-:W-:-:S05]  /*11ad0*/  IMAD.U32 R5, RZ, RZ, UR45 ;  /* 0x0000002dff057e24 */ /* 0x000fca000f8e00ff */
[----:B------:R-:W-:Y:S01]  /*11ae0*/  IADD3 R6, R5, -0x80, R8 ;  /* 0xffffff8005067810 */ /* 0x000fe20007ffe008 */
[----:B0----5:R-:W-:-:S05]  /*11af0*/  IMAD R3, R0, R9, RZ ;  /* 0x0000000900037224 */ /* 0x021fca00078e02ff */
[----:B------:R-:W-:-:S13]  /*11b00*/  ISETP.GE.AND P0, PT, R6, R3, PT ;  /* 0x000000030600720c */ /* 0x000fda0003f06270 */
[----:B------:R-:W-:Y:S05]  /*11b10*/  @P0 BRA `(.L_x_5540) ;  /* 0x0000000000bc0947 */ /* 0x000fea0003800000 */
[----:B------:R-:W-:Y:S01]  /*11b20*/  ISETP.NE.AND P0, PT, R9, 0x1, PT ;  /* 0x000000010900780c */ /* 0x000fe20003f05270 */
[----:B------:R-:W-:Y:S01]  /*11b30*/  UISETP.GT.AND UP0, UPT, UR9, 0x1, UPT ;  /* 0x000000010900788c */ /* 0x000fe2000bf04270 */
[----:B------:R-:W-:Y:S01]  /*11b40*/  UMOV UR20, 0x9b8 ;  /* 0x000009b800147882 */ /* 0x000fe20000000000 */
[----:B------:R-:W-:Y:S02]  /*11b50*/  ULOP3.LUT UR17, UR42, 0xff, URZ, 0xc0, !UPT ;  /* 0x000000ff2a117892 */ /* 0x000fe4000f8ec03f */
[----:B------:R-:W-:Y:S02]  /*11b60*/  USEL UR20, UR20, 0x978, UP0 ;  /* 0x0000097814147887 */ /* 0x000fe40008000000 */
[----:B------:R-:W-:-:S06]  /*11b70*/  USEL UR17, UR17, URZ, UP0 ;  /* 0x0000003f11117287 */ /* 0x000fcc0008000000 */
[----:B------:R-:W0:Y:S04]  /*11b80*/  @P0 LDC R3, c[0x0][0xbec] ;  /* 0x0002fb00ff030b82 */ /* 0x000e280000000800 */
[----:B------:R-:W-:Y:S01]  /*11b90*/  ULDC.64 UR10, c[0x0][UR20+0x218] ;  /* 0x00008600140a7abb */ /* 0x000fe20008000a00 */
[----:B------:R-:W-:Y:S01]  /*11ba0*/  ULDC.64 UR14, c[0x0][UR20+0x220] ;  /* 0x00008800140e7abb */ /* 0x000fe20008000a00 */
[----:B------:R-:W-:Y:S02]  /*11bb0*/  ULDC.64 UR18, c[0x0][UR20+0x228] ;  /* 0x00008a0014127abb */ /* 0x000fe40008000a00 */
[----:B------:R-:W1:Y:S01]  /*11bc0*/  @P0 LDC R5, c[0x0][0xbf0] ;  /* 0x0002fc00ff050b82 */ /* 0x000e620000000800 */
[----:B------:R-:W-:Y:S02]  /*11bd0*/  UIMAD.WIDE.U32 UR12, UR10, UR43, URZ ;  /* 0x0000002b0a0c72a5 */ /* 0x000fe4000f8e003f */
[----:B------:R-:W-:-:S02]  /*11be0*/  UIMAD UR21, UR11, UR43, URZ ;  /* 0x0000002b0b1572a4 */ /* 0x000fc4000f8e023f */
[----:B------:R-:W-:Y:S02]  /*11bf0*/  UIMAD UR15, UR15, UR8, URZ ;  /* 0x000000080f0f72a4 */ /* 0x000fe4000f8e023f */
[----:B------:R-:W-:Y:S02]  /*11c00*/  UIMAD.WIDE.U32 UR22, UR18, UR17, URZ ;  /* 0x00000011121672a5 */ /* 0x000fe4000f8e003f */
[----:B------:R-:W-:Y:S02]  /*11c10*/  UIMAD.WIDE.U32 UR10, UR14, UR8, URZ ;  /* 0x000000080e0a72a5 */ /* 0x000fe4000f8e003f */
[----:B------:R-:W-:Y:S02]  /*11c20*/  UIMAD UR17, UR19, UR17, URZ ;  /* 0x00000011131172a4 */ /* 0x000fe4000f8e023f */
[----:B------:R-:W-:Y:S02]  /*11c30*/  UIMAD UR15, UR14, UR16, UR15 ;  /* 0x000000100e0f72a4 */ /* 0x000fe4000f8e020f */
[----:B------:R-:W-:Y:S01]  /*11c40*/  UIADD3 UR12, UP1, UP2, UR10, UR12, UR4 ;  /* 0x0000000c0a0c7290 */ /* 0x000fe2000fa3e004 */
[----:B0-----:R-:W-:Y:S01]  /*11c50*/  @P0 IMAD.HI.U32 R4, R6, R3, RZ ;  /* 0x0000000306040227 */ /* 0x001fe200078e00ff */
[----:B------:R-:W-:-:S02]  /*11c60*/  UIADD3 UR17, UR23, UR17, URZ ;  /* 0x0000001117117290 */ /* 0x000fc4000fffe03f */
[----:B------:R-:W-:Y:S01]  /*11c70*/  UIADD3 UR21, UR13, UR21, URZ ;  /* 0x000000150d157290 */ /* 0x000fe2000fffe03f */
[----:B------:R-:W-:Y:S01]  /*11c80*/  IMAD.MOV.U32 R3, RZ, RZ, R6 ;  /* 0x000000ffff037224 */ /* 0x000fe200078e0006 */
[----:B------:R-:W-:Y:S02]  /*11c90*/  UIADD3 UR15, UR11, UR15, URZ ;  /* 0x0000000f0b0f7290 */ /* 0x000fe4000fffe03f */
[----:B------:R-:W-:Y:S01]  /*11ca0*/  IMAD.U32 R8, RZ, RZ, UR17 ;  /* 0x00000011ff087e24 */ /* 0x000fe2000f8e00ff */
[----:B-1----:R-:W-:Y:S01]  /*11cb0*/  @P0 SHF.R.U32.HI R3, RZ, R5, R4 ;  /* 0x00000005ff030219 */ /* 0x002fe20000011604 */
[----:B------:R-:W-:Y:S01]  /*11cc0*/  IMAD.U32 R4, RZ, RZ, UR22 ;  /* 0x00000016ff047e24 */ /* 0x000fe2000f8e00ff */
[----:B------:R-:W-:Y:S01]  /*11cd0*/  ULDC.64 UR10, c[0x0][UR20+0x210] ;  /* 0x00008400140a7abb */ /* 0x000fe20008000a00 */
        /* <DEDUP_REMOVED lines=19> */
.L_x_5540:
[----:B------:R-:W-:Y:S05]  /*11e10*/  BSYNC B1 ;  /* 0x0000000000017941 */ /* 0x000fea0003800000 */
.L_x_5539:
[----:B------:R-:W-:-:S06]  /*11e20*/  UISETP.GT.AND UP0, UPT, UR9, 0x1, UPT ;  /* 0x000000010900788c */ /* 0x000fcc000bf04270 */
[----:B------:R-:W-:-:S13]  /*11e30*/  PLOP3.LUT P0, PT, PT, PT, UP0, 0x80, 0x0 ;  /* 0x000000000000781c */ /* 0x000fda0003f0f008 */
[----:B------:R-:W-:Y:S05]  /*11e40*/  @P0 BRA `(.L_x_5535) ;  /* 0x0000000800800947 */ /* 0x000fea0003800000 */
[----:B------:R-:W1:Y:S01]  /*11e50*/  LDC R11, c[0x0][0xbe8] ;  /* 0x0002fa00ff0b7b82 */ /* 0x000e620000000800 */
[C---:B------:R-:W-:Y:S01]  /*11e60*/  VIADD R37, R19.reuse, 0x40 ;  /* 0x0000004013257836 */ /* 0x040fe20000000000 */
[----:B------:R-:W-:Y:S01]  /*11e70*/  ULDC UR14, c[0x0][0xac8] ;  /* 0x0002b200000e7ab9 */ /* 0x000fe20000000800 */
[----:B------:R-:W-:Y:S01]  /*11e80*/  ULDC.64 UR12, c[0x0][0xaa0] ;  /* 0x0002a800000c7ab9 */ /* 0x000fe20000000a00 */
[----:B------:R-:W-:Y:S01]  /*11e90*/  ISETP.GE.AND P2, PT, R19, UR14, PT ;  /* 0x0000000e13007c0c */ /* 0x000fe2000bf46270 */
[----:B------:R-:W-:Y:S01]  /*11ea0*/  UIMAD UR9, UR24, UR12, URZ ;  /* 0x0000000c180972a4 */ /* 0x000fe2000f8e023f */
[----:B------:R-:W-:Y:S01]  /*11eb0*/  ISETP.GE.AND P1, PT, R37, UR14, PT ;  /* 0x0000000e25007c0c */ /* 0x000fe2000bf26270 */
[----:B------:R-:W-:Y:S01]  /*11ec0*/  UIMAD.WIDE.U32 UR10, UR4, UR12, URZ ;  /* 0x0000000c040a72a5 */ /* 0x000fe2000f8e003f */
[----:B0-----:R-:W-:Y:S01]  /*11ed0*/  SEL R3, RZ, 0x1, P2 ;  /* 0x00000001ff037807 */ /* 0x001fe20001000000 */
[----:B------:R-:W-:Y:S01]  /*11ee0*/  UIMAD UR9, UR4, UR13, UR9 ;  /* 0x0000000d040972a4 */ /* 0x000fe2000f8e0209 */
[----:B------:R-:W-:Y:S01]  /*11ef0*/  SEL R4, RZ, 0xffffffff, P1 ;  /* 0xffffffffff047807 */ /* 0x000fe20000800000 */
[C---:B------:R-:W-:Y:S01]  /*11f00*/  VIADD R39, R19.reuse, 0x80 ;  /* 0x0000008013277836 */ /* 0x040fe20000000000 */
[----:B------:R-:W-:Y:S01]  /*11f10*/  ULDC.64 UR12, c[0x0][0xae8] ;  /* 0x0002ba00000c7ab9 */ /* 0x000fe20000000a00 */
[----:B------:R-:W-:Y:S01]  /*11f20*/  UIADD3 UR11, UR11, UR9, URZ ;  /* 0x000000090b0b7290 */ /* 0x000fe2000fffe03f */
[----:B------:R-:W-:Y:S01]  /*11f30*/  VIADD R27, R19, 0xc0 ;  /* 0x000000c0131b7836 */ /* 0x000fe20000000000 */
[----:B------:R-:W-:Y:S01]  /*11f40*/  BSSY B1, `(.L_x_5541) ;  /* 0x000006c000017945 */ /* 0x000fe20003800000 */
[----:B------:R-:W-:Y:S01]  /*11f50*/  IMAD.SHL.U32 R4, R4, 0x2, RZ ;  /* 0x0000000204047824 */ /* 0x000fe200078e00ff */
[----:B------:R-:W-:Y:S01]  /*11f60*/  ISETP.GE.AND P1, PT, R39, UR14, PT ;  /* 0x0000000e27007c0c */ /* 0x000fe2000bf26270 */
[----:B------:R-:W-:Y:S01]  /*11f70*/  UIMAD.WIDE.U32 UR10, UR43, UR12, UR10 ;  /* 0x0000000c2b0a72a5 */ /* 0x000fe2000f8e000a */
[C---:B------:R-:W-:Y:S01]  /*11f80*/  VIADD R31, R19.reuse, 0x100 ;  /* 0x00000100131f7836 */ /* 0x040fe20000000000 */
[----:B------:R-:W-:Y:S01]  /*11f90*/  SHF.R.S32.HI R34, RZ, 0x1f, R37 ;  /* 0x0000001fff227819 */ /* 0x000fe20000011425 */
[----:B------:R-:W-:Y:S01]  /*11fa0*/  VIADD R35, R19, 0x140 ;  /* 0x0000014013237836 */ /* 0x000fe20000000000 */
[----:B------:R-:W-:Y:S01]  /*11fb0*/  LOP3.LUT R6, R4, 0x2, R3, 0xe2, !PT ;  /* 0x0000000204067812 */ /* 0x000fe200078ee203 */
[----:B------:R-:W-:Y:S01]  /*11fc0*/  IMAD R3, R191, 0x20, R223 ;  /* 0x00000020bf037824 */ /* 0x000fe200078e02df */
[----:B-1----:R-:W-:Y:S01]  /*11fd0*/  ISETP.NE.AND P0, PT, R11, 0x1, PT ;  /* 0x000000010b00780c */ /* 0x002fe20003f05270 */
[----:B------:R-:W-:Y:S01]  /*11fe0*/  UIMAD UR11, UR43, UR13, UR11 ;  /* 0x0000000d2b0b72a4 */ /* 0x000fe2000f8e020b */
[----:B------:R-:W-:Y:S01]  /*11ff0*/  VIADD R33, R19, 0x180 ;  /* 0x0000018013217836 */ /* 0x000fe20000000000 */
[----:B------:R-:W-:Y:S01]  /*12000*/  SHF.R.S32.HI R30, RZ, 0x1f, R31 ;  /* 0x0000001fff1e7819 */ /* 0x000fe2000001141f */
[----:B------:R-:W-:Y:S01]  /*12010*/  VIADD R8, R3, UR45 ;  /* 0x0000002d03087c36 */ /* 0x000fe20008000000 */
[----:B------:R-:W-:Y:S01]  /*12020*/  SEL R3, RZ, 0xffffffff, P1 ;  /* 0xffffffffff037807 */ /* 0x000fe20000800000 */
[----:B------:R-:W-:Y:S01]  /*12030*/  ULDC.64 UR12, c[0x0][0xaf0] ;  /* 0x0002bc00000c7ab9 */ /* 0x000fe20000000a00 */
[----:B------:R-:W-:Y:S01]  /*12040*/  ISETP.GE.AND P1, PT, R27, UR14, PT ;  /* 0x0000000e1b007c0c */ /* 0x000fe2000bf26270 */
[----:B------:R-:W-:Y:S01]  /*12050*/  UIMAD UR16, UR16, UR12, URZ ;  /* 0x0000000c101072a4 */ /* 0x000fe2000f8e023f */
[----:B-----5:R-:W-:Y:S01]  /*12060*/  IMAD R25, R0, R11, RZ ;  /* 0x0000000b00197224 */ /* 0x020fe200078e02ff */
[----:B------:R-:W-:Y:S01]  /*12070*/  SHF.R.S32.HI R32, RZ, 0x1f, R33 ;  /* 0x0000001fff207819 */ /* 0x000fe20000011421 */
[----:B------:R-:W-:Y:S01]  /*12080*/  IMAD.SHL.U32 R9, R3, 0x4, RZ ;  /* 0x0000000403097824 */ /* 0x000fe200078e00ff */
[----:B------:R-:W-:Y:S01]  /*12090*/  UIMAD UR4, UR8, UR13, UR16 ;  /* 0x0000000d080472a4 */ /* 0x000fe2000f8e0210 */
[----:B------:R-:W0:Y:S01]  /*120a0*/  @P0 LDC R5, c[0x0][0xbec] ;  /* 0x0002fb00ff050b82 */ /* 0x000e220000000800 */
[----:B------:R-:W-:Y:S01]  /*120b0*/  IMAD.MOV.U32 R3, RZ, RZ, R8 ;  /* 0x000000ffff037224 */ /* 0x000fe200078e0008 */
[----:B------:R-:W-:Y:S01]  /*120c0*/  UIMAD.WIDE.U32 UR8, UR8, UR12, UR10 ;  /* 0x0000000c080872a5 */ /* 0x000fe2000f8e000a */
[----:B------:R-:W-:Y:S01]  /*120d0*/  LOP3.LUT R6, R9, 0x4, R6, 0xe2, !PT ;  /* 0x0000000409067812 */ /* 0x000fe200078ee206 */
[----:B------:R-:W-:Y:S01]  /*120e0*/  VIADD R26, R223, UR45 ;  /* 0x0000002ddf1a7c36 */ /* 0x000fe20008000000 */
[----:B------:R-:W-:Y:S01]  /*120f0*/  SHF.R.S32.HI R36, RZ, 0x1f, R39 ;  /* 0x0000001fff247819 */ /* 0x000fe20000011427 */
[----:B------:R-:W-:Y:S01]  /*12100*/  UIADD3 UR4, UR9, UR4, URZ ;  /* 0x0000000409047290 */ /* 0x000fe2000fffe03f */
[----:B------:R-:W-:Y:S01]  /*12110*/  VIADD R29, R19, 0x1c0 ;  /* 0x000001c0131d7836 */ /* 0x000fe20000000000 */
[----:B------:R-:W1:Y:S01]  /*12120*/  @P0 LDC R7, c[0x0][0xbf0] ;  /* 0x0002fc00ff070b82 */ /* 0x000e620000000800 */
[----:B------:R-:W-:-:S02]  /*12130*/  SHF.R.S32.HI R38, RZ, 0x1f, R35 ;  /* 0x0000001fff267819 */ /* 0x000fc40000011423 */
[----:B------:R-:W-:Y:S02]  /*12140*/  SHF.R.S32.HI R40, RZ, 0x1f, R27 ;  /* 0x0000001fff287819 */ /* 0x000fe4000001141b */
[----:B------:R-:W-:Y:S01]  /*12150*/  SHF.R.S32.HI R28, RZ, 0x1f, R29 ;  /* 0x0000001fff1c7819 */ /* 0x000fe2000001141d */
[----:B0-----:R-:W-:Y:S01]  /*12160*/  @P0 IMAD.HI.U32 R4, R8, R5, RZ ;  /* 0x0000000508040227 */ /* 0x001fe200078e00ff */
[----:B------:R-:W-:Y:S02]  /*12170*/  SEL R5, RZ, 0xffffffff, P1 ;  /* 0xffffffffff057807 */ /* 0x000fe40000800000 */
[----:B------:R-:W-:-:S04]  /*12180*/  ISETP.GE.AND P1, PT, R29, UR14, PT ;  /* 0x0000000e1d007c0c */ /* 0x000fc8000bf26270 */
[----:B------:R-:W-:Y:S02]  /*12190*/  SEL R0, RZ, 0x80, P1 ;  /* 0x00000080ff007807 */ /* 0x000fe40000800000 */
[----:B-1----:R-:W-:Y:S01]  /*121a0*/  @P0 SHF.R.U32.HI R3, RZ, R7, R4 ;  /* 0x00000007ff030219 */ /* 0x002fe20000011604 */
[----:B------:R-:W-:Y:S01]  /*121b0*/  IMAD.SHL.U32 R7, R5, 0x8, RZ ;  /* 0x0000000805077824 */ /* 0x000fe200078e00ff */
[----:B------:R-:W-:Y:S01]  /*121c0*/  ISETP.GE.AND P0, PT, R31, UR14, PT ;  /* 0x0000000e1f007c0c */ /* 0x000fe2000bf06270 */
[----:B------:R-:W-:Y:S02]  /*121d0*/  IMAD.U32 R4, RZ, RZ, UR8 ;  /* 0x00000008ff047e24 */ /* 0x000fe4000f8e00ff */
[----:B------:R-:W-:Y:S01]  /*121e0*/  IMAD.U32 R5, RZ, RZ, UR9 ;  /* 0x00000009ff057e24 */ /* 0x000fe2000f8e00ff */
[----:B------:R-:W-:Y:S01]  /*121f0*/  LOP3.LUT R10, R7, 0x8, R6, 0xe2, !PT ;  /* 0x00000008070a7812 */ /* 0x000fe200078ee206 */
[--C-:B------:R-:W-:Y:S01]  /*12200*/  IMAD.MOV R7, RZ, RZ, -R3.reuse ;  /* 0x000000ffff077224 */ /* 0x100fe200078e0a03 */
[----:B------:R-:W-:Y:S01]  /*12210*/  SHF.R.S32.HI R6, RZ, 0x1f, R3 ;  /* 0x0000001fff067819 */ /* 0x000fe20000011403 */
[----:B------:R-:W-:Y:S01]  /*12220*/  ULDC.64 UR8, c[0x0][0xae0] ;  /* 0x0002b80000087ab9 */ /* 0x000fe20000000a00 */
[----:B------:R-:W-:Y:S01]  /*12230*/  SEL R9, RZ, 0xffffffff, P0 ;  /* 0xffffffffff097807 */ /* 0x000fe20000000000 */
[----:B------:R-:W-:Y:S01]  /*12240*/  IMAD.U32 R5, RZ, RZ, UR4 ;  /* 0x00000004ff057e24 */ /* 0x000fe2000f8e00ff */
[----:B------:R-:W-:Y:S01]  /*12250*/  ISETP.GE.AND P0, PT, R35, UR14, PT ;  /* 0x0000000e23007c0c */ /* 0x000fe2000bf06270 */
[----:B------:R-:W-:-:S02]  /*12260*/  IMAD R6, R6, UR8, RZ ;  /* 0x0000000806067c24 */ /* 0x000fc4000f8e02ff */
[----:B------:R-:W-:Y:S01]  /*12270*/  IMAD R7, R11, R7, R8 ;  /* 0x000000070b077224 */ /* 0x000fe200078e0208 */
[----:B------:R-:W-:Y:S01]  /*12280*/  SEL R8, RZ, 0xffffffff, P0 ;  /* 0xffffffffff087807 */ /* 0x000fe20000000000 */
[----:B------:R-:W-:Y:S01]  /*12290*/  IMAD.SHL.U32 R13, R9, 0x10, RZ ;  /* 0x00000010090d7824 */ /* 0x000fe200078e00ff */
[----:B------:R-:W-:Y:S01]  /*122a0*/  ISETP.GE.AND P0, PT, R33, UR14, PT ;  /* 0x0000000e21007c0c */ /* 0x000fe2000bf06270 */
[C---:B------:R-:W-:Y:S02]  /*122b0*/  IMAD R9, R3.reuse, UR9, R6 ;  /* 0x0000000903097c24 */ /* 0x040fe4000f8e0206 */
[----:B------:R-:W-:Y:S01]  /*122c0*/  IMAD.WIDE.U32 R4, R3, UR8, R4 ;  /* 0x0000000803047c25 */ /* 0x000fe2000f8e0004 */
[----:B------:R-:W-:Y:S01]  /*122d0*/  SHF.R.S32.HI R3, RZ, 0x1f, R7 ;  /* 0x0000001fff037819 */ /* 0x000fe20000011407 */
[----:B------:R-:W-:Y:S01]  /*122e0*/  ULDC.64 UR8, c[0x0][0xad8] ;  /* 0x0002b60000087ab9 */ /* 0x000fe20000000a00 */
[----:B------:R-:W-:Y:S01]  /*122f0*/  LOP3.LUT R10, R13, 0x10, R10, 0xe2, !PT ;  /* 0x000000100d0a7812 */ /* 0x000fe200078ee20a */
[----:B------:R-:W-:-:S02]  /*12300*/  IMAD.IADD R5, R5, 0x1, R9 ;  /* 0x0000000105057824 */ /* 0x000fc400078e0209 */
[----:B------:R-:W-:Y:S02]  /*12310*/  IMAD R6, R3, UR8, RZ ;  /* 0x0000000803067c24 */ /* 0x000fe4000f8e02ff */
[----:B------:R-:W-:-:S04]  /*12320*/  IMAD.WIDE.U32 R4, R7, UR8, R4 ;  /* 0x0000000807047c25 */ /* 0x000fc8000f8e0004 */
[----:B------:R-:W-:Y:S01]  /*12330*/  IMAD R3, R7, UR9, R6 ;  /* 0x0000000907037c24 */ /* 0x000fe2000f8e0206 */
[----:B------:R-:W-:Y:S01]  /*12340*/  ULDC.64 UR8, c[0x0][0xa80] ;  /* 0x0002a00000087ab9 */ /* 0x000fe20000000a00 */
[----:B------:R-:W-:Y:S01]  /*12350*/  SEL R7, RZ, 0x40, P0 ;  /* 0x00000040ff077807 */ /* 0x000fe20000000000 */
[----:B------:R-:W-:Y:S01]  /*12360*/  IMAD.SHL.U32 R9, R8, 0x20, RZ ;  /* 0x0000002008097824 */ /* 0x000fe200078e00ff */
[----:B------:R-:W-:Y:S01]  /*12370*/  LEA R20, P0, R4, UR8, 0x1 ;  /* 0x0000000804147c11 */ /* 0x000fe2000f8008ff */
[----:B------:R-:W-:-:S03]  /*12380*/  IMAD.IADD R3, R5, 0x1, R3 ;  /* 0x0000000105037824 */ /* 0x000fc600078e0203 */
[----:B------:R-:W-:Y:S01]  /*12390*/  LOP3.LUT R10, R9, 0x20, R10, 0xe2, !PT ;  /* 0x00000020090a7812 */ /* 0x000fe200078ee20a */
[----:B------:R0:W1:Y:S01]  /*123a0*/  SHFL.IDX PT, R6, R20, RZ, 0x181f ;  /* 0x00181fff14067589 */ /* 0x00006200000e0000 */
[----:B------:R-:W-:Y:S02]  /*123b0*/  LEA.HI.X R3, R4, UR9, R3, 0x1, P0 ;  /* 0x0000000904037c11 */ /* 0x000fe400080f0c03 */
[----:B------:R-:W-:Y:S02]  /*123c0*/  ISETP.GE.AND P0, PT, R26, R25, PT ;  /* 0x000000191a00720c */ /* 0x000fe40003f06270 */
[----:B------:R-:W-:Y:S02]  /*123d0*/  LOP3.LUT R21, R10, R7, RZ, 0xfc, !PT ;  /* 0x000000070a157212 */ /* 0x000fe400078efcff */
[----:B------:R0:W2:Y:S02]  /*123e0*/  SHFL.IDX PT, R7, R3, RZ, 0x181f ;  /* 0x00181fff03077589 */ /* 0x0000a400000e0000 */
        /* <DEDUP_REMOVED lines=33> */
.L_x_5542:
[----:B------:R-:W-:Y:S05]  /*12600*/  BSYNC B1 ;  /* 0x0000000000017941 */ /* 0x000fea0003800000 */
.L_x_5541:
        /* <DEDUP_REMOVED lines=9> */
[----:B------:R-:W-:-:S05]  /*126a0*/  ISETP.GE.AND P2, PT, R31, UR14, PT ;  /* 0x0000000e1f007c0c */ /* 0x000fca000bf46270 */
[----:B-1-3--:R-:W-:Y:S02]  /*126b0*/  @!P1 IMAD.WIDE R4, R19, 0x2, R6 ;  /* 0x0000000213049825 */ /* 0x00afe400078e0206 */
[-C--:B------:R-:W-:Y:S02]  /*126c0*/  @!P5 LEA R8, P0, R37, R6.reuse, 0x1 ;  /* 0x000000062508d211 */ /* 0x080fe400078008ff */
        /* <DEDUP_REMOVED lines=24> */
.L_x_5535:
[----:B------:R-:W-:Y:S05]  /*12850*/  BSYNC B0 ;  /* 0x0000000000007941 */ /* 0x000fea0003800000 */
.L_x_5528:
[----:B------:R-:W-:Y:S02]  /*12860*/  ULDC UR4, c[0x0][0xc3c] ;  /* 0x00030f0000047ab9 */ /* 0x000fe40000000800 */
[----:B------:R-:W-:-:S06]  /*12870*/  UISETP.GE.AND UP0, UPT, UR6, UR4, UPT ;  /* 0x000000040600728c */ /* 0x000fcc000bf06270 */
[----:B------:R-:W-:-:S13]  /*12880*/  PLOP3.LUT P0, PT, PT, PT, UP0, 0x80, 0x0 ;  /* 0x000000000000781c */ /* 0x000fda0003f0f008 */
[----:B------:R-:W-:Y:S05]  /*12890*/  @!P0 BRA `(.L_x_5543) ;  /* 0xfffffee800808947 */ /* 0x000fea000383ffff */
[----:B------:R-:W-:Y:S05]  /*128a0*/  EXIT ;  /* 0x000000000000794d */ /* 0x000fea0003800000 */
.L_x_5419:
        /* <DEDUP_REMOVED lines=16> */
.L_x_5544:
        /* <DEDUP_REMOVED lines=43> */
.L_x_5548:
        /* <DEDUP_REMOVED lines=35> */
.L_x_5546:
        /* <DEDUP_REMOVED lines=13> */
.L_x_5549:
        /* <DEDUP_REMOVED lines=62> */
.L_x_5550:
        /* <DEDUP_REMOVED lines=61> */
.L_x_5551:
[----:B------:R-:W-:-:S05]  /*13710*/  LOP3.LUT R25, RZ, R2, RZ, 0x33, !PT ;  /* 0x00000002ff197212 */ /* 0x000fca00078e33ff */
[----:B------:R-:W-:Y:S01]  /*13720*/  IMAD.IADD R25, R6, 0x1, R25 ;  /* 0x0000000106197824 */ /* 0x000fe200078e0219 */
[----:B------:R-:W-:Y:S06]  /*13730*/  BRA `(.L_x_5552) ;  /* 0x0000000000147947 */ /* 0x000fec0003800000 */
.L_x_5547:
[----:B------:R-:W-:Y:S01]  /*13740*/  ULDC UR4, c[0x0][0xc3c] ;  /* 0x00030f0000047ab9 */ /* 0x000fe20000000800 */
[----:B------:R-:W-:Y:S02]  /*13750*/  IMAD.MOV.U32 R25, RZ, RZ, RZ ;  /* 0x000000ffff197224 */ /* 0x000fe400078e00ff */
[----:B------:R-:W-:Y:S02]  /*13760*/  IMAD.U32 R24, RZ, RZ, UR6 ;  /* 0x00000006ff187e24 */ /* 0x000fe4000f8e00ff */
[----:B------:R-:W-:Y:S02]  /*13770*/  IMAD.MOV.U32 R26, RZ, RZ, RZ ;  /* 0x000000ffff1a7224 */ /* 0x000fe400078e00ff */
[----:B------:R-:W-:-:S07]  /*13780*/  IMAD.U32 R27, RZ, RZ, UR4 ;  /* 0x00000004ff1b7e24 */ /* 0x000fce000f8e00ff */
.L_x_5552:
[----:B------:R-:W-:-:S13]  /*13790*/  ISETP.NE.AND P0, PT, R7, RZ, PT ;  /* 0x000000ff0700720c */ /* 0x000fda0003f05270 */
[----:B------:R-:W0:Y:S01]  /*137a0*/  @!P0 S2R R3, SR_CgaCtaId ;  /* 0x0000000000038919 */ /* 0x000e220000008800 */
[----:B------:R-:W-:-:S04]  /*137b0*/  @!P0 MOV R2, 0x400 ;  /* 0x0000040000028802 */ /* 0x000fc80000000f00 */
[----:B0-----:R-:W-:-:S05]  /*137c0*/  @!P0 LEA R2, R3, R2, 0x18 ;  /* 0x0000000203028211 */ /* 0x001fca00078ec0ff */
[----:B------:R1:W-:Y:S01]  /*137d0*/  @!P0 STS.128 [R2+0x28cd0], R24 ;  /* 0x028cd01802008388 */ /* 0x0003e20000000c00 */
[----:B------:R-:W-:Y:S06]  /*137e0*/  BAR.ARV 0x5, 0x180 ;  /* 0x0146000000007b1d */ /* 0x000fec0000002000 */
.L_x_5545:
        /* <DEDUP_REMOVED lines=9> */
[----:B------:R-:W-:Y:S01]  /*13880*/  LOP3.LUT R4, R0, 0x7f, RZ, 0xc0, !PT ;  /* 0x0000007f00047812 */ /* 0x000fe200078ec0ff */
[----:B------:R1:W-:Y:S01]  /*13890*/  STL [R1+0x10], RZ ;  /* 0x000010ff01007387 */ /* 0x0003e20000100800 */
[----:B------:R-:W-:Y:S01]  /*138a0*/  BSSY B8, `(.L_x_5553) ;  /* 0x0000516000087945 */ /* 0x000fe20003800000 */
[----:B------:R-:W-:Y:S01]  /*138b0*/  LOP3.LUT R3, R2, 0x1f8, RZ, 0xc0, !PT ;  /* 0x000001f802037812 */ /* 0x000fe200078ec0ff */
[----:B------:R-:W-:Y:S01]  /*138c0*/  IMAD.MOV.U32 R22, RZ, RZ, 0x1 ;  /* 0x00000001ff167424 */ /* 0x000fe200078e00ff */
[----:B------:R-:W-:Y:S01]  /*138d0*/  SHF.R.U32.HI R37, RZ, 0x3, R4 ;  /* 0x00000003ff257819 */ /* 0x000fe20000011604 */
[----:B------:R-:W-:Y:S01]  /*138e0*/  IMAD.MOV.U32 R18, RZ, RZ, RZ ;  /* 0x000000ffff127224 */ /* 0x000fe200078e00ff */
[----:B------:R-:W-:Y:S01]  /*138f0*/  LOP3.LUT R3, R3, 0x38, R0, 0x78, !PT ;  /* 0x0000003803037812 */ /* 0x000fe200078e7800 */
[----:B------:R-:W-:Y:S01]  /*13900*/  IMAD.SHL.U32 R0, R0, 0x10, RZ ;  /* 0x0000001000007824 */ /* 0x000fe200078e00ff */
        /* <DEDUP_REMOVED lines=16> */
.L_x_5624:
        /* <DEDUP_REMOVED lines=10> */
[----:B-1----:R-:W-:Y:S01]  /*13ab0*/  IMAD.MOV.U32 R0, RZ, RZ, RZ ;  /* 0x000000ffff007224 */ /* 0x002fe200078e00ff */
        /* <DEDUP_REMOVED lines=10> */
[----:B--2---:R-:W2:Y:S01]  /*13b60*/  @P2 LDG.E R0, desc[UR54][R2.64] ;  /* 0x0000003602002981 */ /* 0x004ea2000c1e1900 */
[----:B-1----:R-:W-:-:S05]  /*13b70*/  @P1 IMAD.WIDE R4, R27, 0x4, R4 ;  /* 0x000000041b041825 */ /* 0x002fca00078e0204 */
        /* <DEDUP_REMOVED lines=8> */
[----:B--2---:R0:W-:Y:S01]  /*13c00*/  STL [R1], R0 ;  /* 0x0000000001007387 */ /* 0x0041e20000100800 */
[----:B---3--:R-:W-:Y:S05]  /*13c10*/  @P1 BRA `(.L_x_5554) ;  /* 0x0000000000181947 */ /* 0x008fea0003800000 */
[----:B------:R-:W-:Y:S02]  /*13c20*/  ULDC UR4, c[0x0][0x288] ;  /* 0x0000a20000047ab9 */ /* 0x000fe40000000800 */
[----:B-----5:R-:W-:Y:S01]  /*13c30*/  IMAD.U32 R36, RZ, RZ, UR4 ;  /* 0x00000004ff247e24 */ /* 0x020fe2000f8e00ff */
[----:B------:R-:W-:Y:S06]  /*13c40*/  @!P2 BRA `(.L_x_5554) ;  /* 0x00000000000ca947 */ /* 0x000fec0003800000 */
[----:B0-----:R-:W2:Y:S04]  /*13c50*/  LDG.E R5, desc[UR54][R2.64] ;  /* 0x0000003602057981 */ /* 0x001ea8000c1e1900 */
[----:B------:R-:W2:Y:S02]  /*13c60*/  LDG.E R36, desc[UR54][R2.64+0x4] ;  /* 0x0000043602247981 */ /* 0x000ea4000c1e1900 */
[----:B--2---:R-:W-:-:S07]  /*13c70*/  IMAD.IADD R36, R36, 0x1, -R5 ;  /* 0x0000000124247824 */ /* 0x004fce00078e0a05 */
.L_x_5554:
[----:B------:R-:W-:Y:S02]  /*13c80*/  ULDC.64 UR4, c[0x0][0xa20] ;  /* 0x0002880000047ab9 */ /* 0x000fe40000000a00 */
[----:B------:R-:W-:-:S04]  /*13c90*/  ISETP.NE.U32.AND P0, PT, RZ, UR4, PT ;  /* 0x00000004ff007c0c */ /* 0x000fc8000bf05070 */
[----:B------:R-:W-:-:S13]  /*13ca0*/  ISETP.NE.AND.EX P0, PT, RZ, UR5, PT, P0 ;  /* 0x00000005ff007c0c */ /* 0x000fda000bf05300 */
[----:B------:R-:W-:Y:S05]  /*13cb0*/  @!P0 BRA `(.L_x_5555) ;  /* 0x0000000000108947 */ /* 0x000fea0003800000 */
[----:B------:R-:W1:Y:S02]  /*13cc0*/  LDC.64 R2, c[0x0][0xa20] ;  /* 0x00028800ff027b82 */ /* 0x000e640000000a00 */
[----:B-1----:R-:W-:-:S05]  /*13cd0*/  IMAD.WIDE R2, R27, 0x4, R2 ;  /* 0x000000041b027825 */ /* 0x002fca00078e0202 */
[----:B------:R1:W5:Y:S01]  /*13ce0*/  LDG.E R28, desc[UR54][R2.64] ;  /* 0x00000036021c7981 */ /* 0x000362000c1e1900 */
[----:B------:R-:W-:Y:S05]  /*13cf0*/  BRA `(.L_x_5556) ;  /* 0x0000000000247947 */ /* 0x000fea0003800000 */
.L_x_5555:
[----:B------:R-:W-:Y:S02]  /*13d00*/  ULDC.64 UR4, c[0x0][0xa08] ;  /* 0x0002820000047ab9 */ /* 0x000fe40000000a00 */
[----:B------:R-:W-:-:S04]  /*13d10*/  ISETP.NE.U32.AND P0, PT, RZ, UR4, PT ;  /* 0x00000004ff007c0c */ /* 0x000fc8000bf05070 */
[----:B------:R-:W-:-:S13]  /*13d20*/  ISETP.NE.AND.EX P0, PT, RZ, UR5, PT, P0 ;  /* 0x00000005ff007c0c */ /* 0x000fda000bf05300 */
[----:B------:R-:W-:Y:S05]  /*13d30*/  @!P0 BRA `(.L_x_5556) ;  /* 0x0000000000148947 */ /* 0x000fea0003800000 */
[----:B------:R-:W1:Y:S02]  /*13d40*/  LDC.64 R2, c[0x0][0xa08] ;  /* 0x00028200ff027b82 */ /* 0x000e640000000a00 */
[----:B-1----:R-:W-:-:S05]  /*13d50*/  IMAD.WIDE R2, R27, 0x4, R2 ;  /* 0x000000041b027825 */ /* 0x002fca00078e0202 */
[----:B------:R-:W2:Y:S04]  /*13d60*/  LDG.E R28, desc[UR54][R2.64] ;  /* 0x00000036021c7981 */ /* 0x000ea8000c1e1900 */
[----:B0-----:R-:W2:Y:S02]  /*13d70*/  LDG.E R5, desc[UR54][R2.64+0x4] ;  /* 0x0000043602057981 */ /* 0x001ea4000c1e1900 */
[----:B--2---:R-:W-:-:S07]  /*13d80*/  IMAD.IADD R28, R5, 0x1, -R28 ;  /* 0x00000001051c7824 */ /* 0x004fce00078e0a1c */
.L_x_5556:
[----:B0-----:R-:W0:Y:S01]  /*13d90*/  LDC R0, c[0x0][0x448] ;  /* 0x00011200ff007b82 */ /* 0x001e220000000800 */
[----:B------:R-:W-:Y:S01]  /*13da0*/  IMAD.SHL.U32 R34, R25, 0x40, RZ ;  /* 0x0000004019227824 */ /* 0x000fe200078e00ff */
[----:B------:R-:W-:Y:S01]  /*13db0*/  LOP3.LUT R16, R16, 0xfffffeff, RZ, 0xc0, !PT ;  /* 0xfffffeff10107812 */ /* 0x000fe200078ec0ff */
[----:B-----5:R-:W-:-:S05]  /*13dc0*/  IMAD.IADD R28, R28, 0x1, -R31 ;  /* 0x000000011c1c7824 */ /* 0x020fca00078e0a1f */
[----:B-1----:R-:W1:Y:S01]  /*13dd0*/  LDC.64 R2, c[0x0][0x9e0] ;  /* 0x00027800ff027b82 */ /* 0x002e620000000a00 */
[----:B0-----:R-:W-:Y:S01]  /*13de0*/  ISETP.NE.AND P2, PT, R0, 0x1, PT ;  /* 0x000000010000780c */ /* 0x001fe20003f45270 */
[----:B------:R-:W-:Y:S01]  /*13df0*/  VIADD R0, R34, 0x3f ;  /* 0x0000003f22007836 */ /* 0x000fe20000000000 */
[----:B-1----:R-:W-:-:S11]  /*13e00*/  ISETP.GE.AND P1, PT, R3, 0x1, PT ;  /* 0x000000010300780c */ /* 0x002fd60003f26270 */
        /* <DEDUP_REMOVED lines=20> */
.L_x_5559:
[----:B------:R-:W-:-:S13]  /*13f50*/  ISETP.NE.AND P0, PT, R3, 0x1, PT ;  /* 0x000000010300780c */ /* 0x000fda0003f05270 */
[----:B------:R-:W0:Y:S02]  /*13f60*/  @P0 LDC.64 R4, c[0x0][0x9e8] ;  /* 0x00027a00ff040b82 */ /* 0x000e240000000a00 */
[----:B0-----:R-:W-:-:S05]  /*13f70*/  @P0 IMAD.HI.U32 R4, R0, R4, RZ ;  /* 0x0000000400040227 */ /* 0x001fca00078e00ff */
[----:B------:R-:W-:-:S07]  /*13f80*/  @P0 SHF.R.U32.HI R0, RZ, R5, R4 ;  /* 0x00000005ff000219 */ /* 0x000fce0000011604 */
.L_x_5560:
[----:B------:R-:W-:Y:S05]  /*13f90*/  BSYNC B0 ;  /* 0x0000000000007941 */ /* 0x000fea0003800000 */
.L_x_5558:
[----:B------:R-:W-:-:S05]  /*13fa0*/  IMAD R5, R0, R3, R3 ;  /* 0x0000000300057224 */ /* 0x000fca00078e0203 */
[----:B------:R-:W-:-:S07]  /*13fb0*/  VIMNMX R2, R2, R5, PT ;  /* 0x0000000502027248 */ /* 0x000fce0003fe0100 */
.L_x_5557:
[----:B------:R-:W0:Y:S01]  /*13fc0*/  @P2 LDC R5, c[0x0][0x44c] ;  /* 0x00011300ff052b82 */ /* 0x000e220000000800 */
[----:B------:R-:W-:Y:S01]  /*13fd0*/  VIADD R2, R2, 0x3f ;  /* 0x0000003f02027836 */ /* 0x000fe20000000000 */
[----:B------:R-:W-:-:S06]  /*13fe0*/  ULDC UR4, c[0x0][0x9dc] ;  /* 0x0002770000047ab9 */ /* 0x000fcc0000000800 */
[----:B------:R-:W1:Y:S01]  /*13ff0*/  @P2 LDC R7, c[0x0][0x450] ;  /* 0x00011400ff072b82 */ /* 0x000e620000000800 */
[----:B0-----:R-:W-:-:S04]  /*14000*/  @P2 IMAD.HI.U32 R0, R34, R5, RZ ;  /* 0x0000000522002227 */ /* 0x001fc800078e00ff */
[----:B------:R-:W-:Y:S01]  /*14010*/  IMAD.MOV.U32 R5, RZ, RZ, R34 ;  /* 0x000000ffff057224 */ /* 0x000fe200078e0022 */
[----:B-1----:R-:W-:Y:S01]  /*14020*/  @P2 SHF.R.U32.HI R5, RZ, R7, R0 ;  /* 0x00000007ff052219 */ /* 0x002fe20000011600 */
[----:B------:R-:W-:Y:S01]  /*14030*/  VIADD R0, R28, 0x3f ;  /* 0x0000003f1c007836 */ /* 0x000fe20000000000 */
[----:B------:R-:W-:Y:S02]  /*14040*/  SHF.R.S32.HI R7, RZ, 0x1f, R2 ;  /* 0x0000001fff077819 */ /* 0x000fe40000011402 */
[----:B------:R-:W-:Y:S02]  /*14050*/  IADD3 R6, R5, R28, -R36 ;  /* 0x0000001c05067210 */ /* 0x000fe40007ffe824 */
[----:B------:R-:W-:Y:S02]  /*14060*/  LEA.HI R2, R7, R2, RZ, 0x6 ;  /* 0x0000000207027211 */ /* 0x000fe400078f30ff */
[----:B------:R-:W-:Y:S02]  /*14070*/  SHF.R.S32.HI R7, RZ, 0x1f, R0 ;  /* 0x0000001fff077819 */ /* 0x000fe40000011400 */
[----:B------:R-:W-:Y:S01]  /*14080*/  SHF.R.S32.HI R9, RZ, 0x6, R2 ;  /* 0x00000006ff097819 */ /* 0x000fe20000011402 */
[----:B------:R-:W-:Y:S01]  /*14090*/  VIADD R2, R6, -UR4 ;  /* 0x8000000406027c36 */ /* 0x000fe20008000000 */
[----:B------:R-:W-:-:S04]  /*140a0*/  LEA.HI R7, R7, R0, RZ, 0x6 ;  /* 0x0000000007077211 */ /* 0x000fc800078f30ff */
[----:B------:R-:W-:-:S04]  /*140b0*/  SHF.R.S32.HI R0, RZ, 0x6, R7 ;  /* 0x00000006ff007819 */ /* 0x000fc80000011407 */
[----:B------:R-:W-:Y:S01]  /*140c0*/  VIMNMX R0, R0, R9, PT ;  /* 0x0000000900007248 */ /* 0x000fe20003fe0100 */
        /* <DEDUP_REMOVED lines=11> */
.L_x_5563:
[----:B------:R-:W-:-:S13]  /*14180*/  ISETP.NE.AND P0, PT, R3, 0x1, PT ;  /* 0x000000010300780c */ /* 0x000fda0003f05270 */
[----:B------:R-:W0:Y:S02]  /*14190*/  @P0 LDC.64 R4, c[0x0][0x9e8] ;  /* 0x00027a00ff040b82 */ /* 0x000e240000000a00 */
[----:B0-----:R-:W-:-:S05]  /*141a0*/  @P0 IMAD.HI.U32 R4, R6, R4, RZ ;  /* 0x0000000406040227 */ /* 0x001fca00078e00ff */
[----:B------:R-:W-:-:S07]  /*141b0*/  @P0 SHF.R.U32.HI R6, RZ, R5, R4 ;  /* 0x00000005ff060219 */ /* 0x000fce0000011604 */
.L_x_5564:
[----:B------:R-:W-:Y:S05]  /*141c0*/  BSYNC B0 ;  /* 0x0000000000007941 */ /* 0x000fea0003800000 */
.L_x_5562:
[----:B------:R-:W-:-:S05]  /*141d0*/  IMAD R3, R6, R3, RZ ;  /* 0x0000000306037224 */ /* 0x000fca00078e02ff */
[----:B------:R-:W-:-:S07]  /*141e0*/  VIMNMX R2, R2, R3, !PT ;  /* 0x0000000302027248 */ /* 0x000fce0007fe0100 */
.L_x_5561:
[----:B------:R-:W-:Y:S01]  /*141f0*/  SHF.R.S32.HI R3, RZ, 0x1f, R2 ;  /* 0x0000001fff037819 */ /* 0x000fe20000011402 */
[----:B------:R-:W-:Y:S03]  /*14200*/  BSSY B0, `(.L_x_5565) ;  /* 0x000002a000007945 */ /* 0x000fe60003800000 */
[----:B------:R-:W-:Y:S02]  /*14210*/  LEA.HI R3, R3, R2, RZ, 0x6 ;  /* 0x0000000203037211 */ /* 0x000fe400078f30ff */
[----:B------:R-:W-:Y:S02]  /*14220*/  LOP3.LUT R2, R26, 0xff000000, RZ, 0xc0, !PT ;  /* 0xff0000001a027812 */ /* 0x000fe400078ec0ff */
[----:B------:R-:W-:-:S04]  /*14230*/  SHF.R.S32.HI R3, RZ, 0x6, R3 ;  /* 0x00000006ff037819 */ /* 0x000fc80000011403 */
        /* <DEDUP_REMOVED lines=8> */
[----:B------:R-:W-:-:S04]  /*142c0*/  SHF.R.U32.HI R5, RZ, 0x10, R2 ;  /* 0x00000010ff057819 */ /* 0x000fc80000011602 */
[----:B------:R-:W-:-:S13]  /*142d0*/  ISETP.NE.AND P0, PT, R5, RZ, PT ;  /* 0x000000ff0500720c */ /* 0x000fda0003f05270 */
[----:B------:R-:W0:Y:S02]  /*142e0*/  @!P0 LDC R5, c[0x0][0x9f0] ;  /* 0x00027c00ff058b82 */ /* 0x000e240000000800 */
[----:B0-----:R-:W-:Y:S02]  /*142f0*/  IABS R7, R5 ;  /* 0x0000000500077213 */ /* 0x001fe40000000000 */
[----:B------:R-:W-:Y:S02]  /*14300*/  IADD3 R9, R5, -0x1, R0 ;  /* 0xffffffff05097810 */ /* 0x000fe40007ffe000 */
[----:B------:R-:W0:Y:S03]  /*14310*/  I2F.RP R10, R7 ;  /* 0x00000007000a7306 */ /* 0x000e260000209400 */
[----:B------:R-:W-:-:S05]  /*14320*/  IMAD.IADD R6, R9, 0x1, -R30 ;  /* 0x0000000109067824 */ /* 0x000fca00078e0a1e */
[----:B------:R-:W-:-:S04]  /*14330*/  LOP3.LUT R2, R6, R5, RZ, 0x3c, !PT ;  /* 0x0000000506027212 */ /* 0x000fc800078e3cff */
[----:B------:R-:W-:Y:S01]  /*14340*/  ISETP.GE.AND P2, PT, R2, RZ, PT ;  /* 0x000000ff0200720c */ /* 0x000fe20003f46270 */
        /* <DEDUP_REMOVED lines=21> */
.L_x_5566:
[----:B------:R-:W-:Y:S05]  /*144a0*/  BSYNC B0 ;  /* 0x0000000000007941 */ /* 0x000fea0003800000 */
.L_x_5565:
        /* <DEDUP_REMOVED lines=23> */
.L_x_5568:
        /* <DEDUP_REMOVED lines=20> */
.L_x_5571:
[----:B------:R-:W-:Y:S05]  /*14760*/  BSYNC B6 ;  /* 0x0000000000067941 */ /* 0x000fea0003800000 */
.L_x_5570:
        /* <DEDUP_REMOVED lines=20> */
.L_x_5574:
        /* <DEDUP_REMOVED lines=15> */
.L_x_5573:
[----:B------:R-:W-:Y:S05]  /*149a0*/  BSYNC B6 ;  /* 0x0000000000067941 */ /* 0x000fea0003800000 */
.L_x_5572:
[----:B------:R-:W0:Y:S01]  /*149b0*/  S2R R19, SR_TID.X ;  /* 0x0000000000137919 */ /* 0x000e220000002100 */
[----:B------:R-:W-:Y:S01]  /*149c0*/  ULDC.64 UR4, c[0x0][0x9f8] ;  /* 0x00027e0000047ab9 */ /* 0x000fe20000000a00 */
[----:B------:R-:W-:Y:S01]  /*149d0*/  IMAD.MOV.U32 R23, RZ, RZ, R27 ;  /* 0x000000ffff177224 */ /* 0x000fe200078e001b */
[----:B------:R-:W-:Y:S01]  /*149e0*/  ISETP.NE.U32.AND P0, PT, RZ, UR4, PT ;  /* 0x00000004ff007c0c */ /* 0x000fe2000bf05070 */
[----:B------:R-:W1:Y:S01]  /*149f0*/  S2R R20, SR_TID.X ;  /* 0x0000000000147919 */ /* 0x000e620000002100 */
[----:B------:R-:W-:Y:S01]  /*14a00*/  ULDC UR4, c[0x0][0x320] ;  /* 0x0000c80000047ab9 */ /* 0x000fe20000000800 */
[----:B------:R-:W2:Y:S01]  /*14a10*/  LDC R10, c[0x0][0x430] ;  /* 0x00010c00ff0a7b82 */ /* 0x000ea20000000800 */
[----:B------:R-:W-:-:S13]  /*14a20*/  ISETP.NE.AND.EX P0, PT, RZ, UR5, PT, P0 ;  /* 0x00000005ff007c0c */ /* 0x000fda000bf05300 */
[----:B------:R-:W3:Y:S01]  /*14a30*/  @P0 LDC.64 R2, c[0x0][0x9f8] ;  /* 0x00027e00ff020b82 */ /* 0x000ee20000000a00 */
[----:B0-----:R-:W-:-:S05]  /*14a40*/  IMAD.SHL.U32 R19, R19, 0x8, RZ ;  /* 0x0000000813137824 */ /* 0x001fca00078e00ff */
[----:B------:R-:W-:-:S04]  /*14a50*/  LOP3.LUT R19, R19, 0x38, RZ, 0xc0, !PT ;  /* 0x0000003813137812 */ /* 0x000fc800078ec0ff */
[C---:B------:R-:W-:Y:S02]  /*14a60*/  LOP3.LUT R21, R19.reuse, 0x40, RZ, 0xfc, !PT ;  /* 0x0000004013157812 */ /* 0x040fe400078efcff */
[----:B------:R-:W-:Y:S01]  /*14a70*/  LOP3.LUT R29, R19, 0x180, RZ, 0xfc, !PT ;  /* 0x00000180131d7812 */ /* 0x000fe200078efcff */
[----:B---3--:R-:W-:Y:S01]  /*14a80*/  @P0 IMAD.WIDE R2, R27, 0x4, R2 ;  /* 0x000000041b020825 */ /* 0x008fe200078e0202 */
[----:B------:R-:W-:Y:S02]  /*14a90*/  ISETP.GE.AND P3, PT, R21, UR4, PT ;  /* 0x0000000415007c0c */ /* 0x000fe4000bf66270 */
[----:B------:R-:W0:Y:S01]  /*14aa0*/  S2R R21, SR_TID.X ;  /* 0x0000000000157919 */ /* 0x000e220000002100 */
[----:B------:R-:W-:Y:S01]  /*14ab0*/  LOP3.LUT R19, R19, 0x1c0, RZ, 0xfc, !PT ;  /* 0x000001c013137812 */ /* 0x000fe200078efcff */
[----:B------:R3:W5:Y:S03]  /*14ac0*/  @P0 LDG.E R23, desc[UR54][R2.64] ;  /* 0x0000003602170981 */ /* 0x000766000c1e1900 */
[----:B------:R-:W-:Y:S01]  /*14ad0*/  ISETP.GE.AND P0, PT, R19, UR4, PT ;  /* 0x0000000413007c0c */ /* 0x000fe2000bf06270 */
[----:B-1----:R-:W-:Y:S01]  /*14ae0*/  IMAD.SHL.U32 R20, R20, 0x8, RZ ;  /* 0x0000000814147824 */ /* 0x002fe200078e00ff */
[----:B------:R-:W-:Y:S01]  /*14af0*/  LOP3.LUT R16, R16, 0xffffffbf, RZ, 0xc0, !PT ;  /* 0xffffffbf10107812 */ /* 0x000fe200078ec0ff */
[----:B------:R-:W1:Y:S01]  /*14b00*/  S2R R19, SR_TID.X ;  /* 0x0000000000137919 */ /* 0x000e620000002100 */
[----:B------:R-:W-:Y:S01]  /*14b10*/  UMOV UR5, 0xffffffff ;  /* 0xffffffff00057882 */ /* 0x000fe20000000000 */
[----:B------:R-:W-:-:S02]  /*14b20*/  ISETP.GE.AND P1, PT, R29, UR4, PT ;  /* 0x000000041d007c0c */ /* 0x000fc4000bf26270 */
[----:B------:R-:W-:Y:S02]  /*14b30*/  LOP3.LUT R20, R20, 0x38, RZ, 0xc0, !PT ;  /* 0x0000003814147812 */ /* 0x000fe400078ec0ff */
[----:B------:R-:W-:Y:S02]  /*14b40*/  @P3 LOP3.LUT R16, R16, 0x40, RZ, 0xfc, !PT ;  /* 0x0000004010103812 */ /* 0x000fe400078efcff */
[----:B------:R-:W-:Y:S02]  /*14b50*/  ISETP.GE.AND P2, PT, R20, UR4, PT ;  /* 0x0000000414007c0c */ /* 0x000fe4000bf46270 */
[----:B------:R-:W-:Y:S02]  /*14b60*/  LOP3.LUT R16, R16, 0xffffff7f, RZ, 0xc0, !PT ;  /* 0xffffff7f10107812 */ /* 0x000fe400078ec0ff */
[----:B------:R-:W-:Y:S02]  /*14b70*/  SEL R6, RZ, 0x40, P1 ;  /* 0x00000040ff067807 */ /* 0x000fe40000800000 */
[----:B------:R-:W-:-:S07]  /*14b80*/  LEA R0, R25, 0xffffffc0, 0x6 ;  /* 0xffffffc019007811 */ /* 0x000fce00078e30ff */
[----:B------:R-:W-:Y:S01]  /*14b90*/  @P2 LOP3.LUT R16, R16, 0x80, RZ, 0xfc, !PT ;  /* 0x0000008010102812 */ /* 0x000fe200078efcff */
[----:B0-----:R-:W-:-:S03]  /*14ba0*/  IMAD.SHL.U32 R21, R21, 0x8, RZ ;  /* 0x0000000815157824 */ /* 0x001fc600078e00ff */
[----:B------:R-:W-:Y:S02]  /*14bb0*/  LOP3.LUT R16, R16, 0xffffffdf, RZ, 0xc0, !PT ;  /* 0xffffffdf10107812 */ /* 0x000fe400078ec0ff */
[----:B------:R-:W-:Y:S01]  /*14bc0*/  LOP3.LUT R21, R21, 0x38, RZ, 0xc0, !PT ;  /* 0x0000003815157812 */ /* 0x000fe200078ec0ff */
[----:B-1----:R-:W-:-:S03]  /*14bd0*/  IMAD.SHL.U32 R19, R19, 0x8, RZ ;  /* 0x0000000813137824 */ /* 0x002fc600078e00ff */
[----:B------:R-:W-:Y:S02]  /*14be0*/  LOP3.LUT R21, R21, 0x80, RZ, 0xfc, !PT ;  /* 0x0000008015157812 */ /* 0x000fe400078efcff */
[----:B------:R-:W-:Y:S02]  /*14bf0*/  LOP3.LUT R19, R19, 0x38, RZ, 0xc0, !PT ;  /* 0x0000003813137812 */ /* 0x000fe400078ec0ff */
[----:B------:R-:W-:Y:S02]  /*14c00*/  ISETP.GE.AND P5, PT, R21, UR4, PT ;  /* 0x0000000415007c0c */ /* 0x000fe4000bfa6270 */
[----:B------:R-:W-:Y:S02]  /*14c10*/  LOP3.LUT R21, R19, 0xc0, RZ, 0xfc, !PT ;  /* 0x000000c013157812 */ /* 0x000fe400078efcff */
[----:B------:R-:W-:Y:S02]  /*14c20*/  SEL R19, RZ, 0x80, P0 ;  /* 0x00000080ff137807 */ /* 0x000fe40000000000 */
[----:B------:R-:W-:-:S02]  /*14c30*/  ISETP.GE.AND P4, PT, R21, UR4, PT ;  /* 0x0000000415007c0c */ /* 0x000fc4000bf86270 */
[C---:B------:R-:W-:Y:S02]  /*14c40*/  LOP3.LUT R21, R20.reuse, 0x100, RZ, 0xfc, !PT ;  /* 0x0000010014157812 */ /* 0x040fe400078efcff */
[----:B------:R-:W-:Y:S02]  /*14c50*/  LOP3.LUT R20, R20, 0x140, RZ, 0xfc, !PT ;  /* 0x0000014014147812 */ /* 0x000fe400078efcff */
[----:B------:R-:W-:Y:S02]  /*14c60*/  ISETP.GE.AND P3, PT, R21, UR4, PT ;  /* 0x0000000415007c0c */ /* 0x000fe4000bf66270 */
[----:B------:R-:W-:Y:S02]  /*14c70*/  @P5 LOP3.LUT R16, R16, 0x20, RZ, 0xfc, !PT ;  /* 0x0000002010105812 */ /* 0x000fe400078efcff */
[----:B------:R-:W-:Y:S02]  /*14c80*/  ISETP.GE.AND P2, PT, R20, UR4, PT ;  /* 0x0000000414007c0c */ /* 0x000fe4000bf46270 */
[----:B------:R-:W-:-:S04]  /*14c90*/  LOP3.LUT R16, R16, 0xffffffef, RZ, 0xc0, !PT ;  /* 0xffffffef10107812 */ /* 0x000fc800078ec0ff */
[----:B------:R-:W-:-:S04]  /*14ca0*/  @P4 LOP3.LUT R16, R16, 0x10, RZ, 0xfc, !PT ;  /* 0x0000001010104812 */ /* 0x000fc800078efcff */
[----:B------:R-:W-:-:S04]  /*14cb0*/  LOP3.LUT R16, R16, 0xfffffffb, RZ, 0xc0, !PT ;  /* 0xfffffffb10107812 */ /* 0x000fc800078ec0ff */
[----:B------:R-:W-:-:S04]  /*14cc0*/  @P2 LOP3.LUT R16, R16, 0x4, RZ, 0xfc, !PT ;  /* 0x0000000410102812 */ /* 0x000fc800078efcff */
[----:B------:R-:W-:-:S04]  /*14cd0*/  LOP3.LUT R16, R16, 0xfffffff7, RZ, 0xc0, !PT ;  /* 0xfffffff710107812 */ /* 0x000fc800078ec0ff */
[----:B------:R-:W-:Y:S01]  /*14ce0*/  @P3 LOP3.LUT R16, R16, 0x8, RZ, 0xfc, !PT ;  /* 0x0000000810103812 */ /* 0x000fe200078efcff */
[----:B--23--:R-:W-:Y:S06]  /*14cf0*/  BRA.DIV UR5, `(.L_x_5575) ;  /* 0x00000046052c7947 */ /* 0x00cfec000b800000 */
.L_x_5642:
        /* <DEDUP_REMOVED lines=28> */
[C---:B------:R-:W-:Y:S02]  /*14ec0*/  LOP3.LUT P1, RZ, R16.reuse, 0x40, RZ, 0xc0, !PT ;  /* 0x0000004010ff7812 */ /* 0x040fe4000782c0ff */
        /* <DEDUP_REMOVED lines=19> */
[----:B------:R0:W-:Y:S01]  /*15000*/  STL [R1+0x14], R6 ;  /* 0x0000140601007387 */ /* 0x0001e20000100800 */
[----:B------:R-:W-:-:S09]  /*15010*/  IMAD R35, R10, R2, R35 ;  /* 0x000000020a237224 */ /* 0x000fd200078e0223 */
[----:B------:R-:W-:-:S04]  /*15020*/  @P0 LOP3.LUT R16, R16, 0x400, RZ, 0xfc, !PT ;  /* 0x0000040010100812 */ /* 0x000fc800078efcff */
[----:B------:R-:W-:-:S04]  /*15030*/  LOP3.LUT R16, R16, 0xfffffffe, RZ, 0xc0, !PT ;  /* 0xfffffffe10107812 */ /* 0x000fc800078ec0ff */
[----:B------:R-:W-:Y:S01]  /*15040*/  @P1 LOP3.LUT R16, R16, 0x1, RZ, 0xfc, !PT ;  /* 0x0000000110101812 */ /* 0x000fe200078efcff */
[----:B0-----:R-:W-:Y:S06]  /*15050*/  @!P0 BRA `(.L_x_5576) ;  /* 0x0000000000048947 */ /* 0x001fec0003800000 */
[----:B------:R-:W-:Y:S01]  /*15060*/  BPT.TRAP 0x1 ;  /* 0x000000040000795c */ /* 0x000fe20000300000 */
.L_x_5576:
[----:B------:R-:W-:Y:S01]  /*15070*/  IADD3 R28, -R37, R28, -R0 ;  /* 0x0000001c251c7210 */ /* 0x000fe20007ffe900 */
[----:B------:R-:W-:Y:S01]  /*15080*/  IMAD R25, R18, 0x8, R17 ;  /* 0x0000000812197824 */ /* 0x000fe200078e0211 */
[----:B------:R-:W-:Y:S01]  /*15090*/  SHF.L.U32 R0, R22, 0x1f, RZ ;  /* 0x0000001f16007819 */ /* 0x000fe200000006ff */
[----:B------:R-:W-:Y:S03]  /*150a0*/  BSSY B0, `(.L_x_5577) ;  /* 0x0000003000007945 */ /* 0x000fe60003800000 */
[----:B------:R-:W0:Y:S02]  /*150b0*/  SYNCS.PHASECHK.TRANS64.TRYWAIT P0, [R25+URZ+0x28c40], R0 ;  /* 0x028c4000190075a7 */ /* 0x000e24000800017f */
[----:B0-----:R-:W-:Y:S05]  /*150c0*/  @!P0 BRA `(.L_x_5578) ;  /* 0x00000040006c8947 */ /* 0x001fea0003800000 */
.L_x_5643:
[----:B------:R-:W-:Y:S05]  /*150d0*/  BSYNC B0 ;  /* 0x0000000000007941 */ /* 0x000fea0003800000 */
.L_x_5577:
        /* <DEDUP_REMOVED lines=63> */
.L_x_5653:
        /* <DEDUP_REMOVED lines=10> */
.L_x_5580:
        /* <DEDUP_REMOVED lines=11> */
.L_x_5581:
[----:B------:R-:W-:Y:S01]  /*15620*/  VIADD R0, R17, 0x20400 ;  /* 0x0002040011007836 */ /* 0x000fe20000000000 */
[----:B------:R1:W-:Y:S06]  /*15630*/  SYNCS.ARRIVE.TRANS64.A1T0 RZ, [R25+URZ+0x28c30], RZ ;  /* 0x028c30ff19ff79a7 */ /* 0x0003ec000810003f */
[----:B------:R-:W-:Y:S05]  /*15640*/  WARPSYNC.ALL ;  /* 0x0000000000007948 */ /* 0x000fea0003800000 */
[----:B------:R-:W-:Y:S01]  /*15650*/  BAR.SYNC.DEFER_BLOCKING 0x8, 0x100 ;  /* 0x0204000000007b1d */ /* 0x000fe20000010000 */
[----:B------:R-:W-:-:S05]  /*15660*/  LOP3.LUT P0, RZ, R0, 0x3ff, RZ, 0xc0, !PT ;  /* 0x000003ff00ff7812 */ /* 0x000fca000780c0ff */
[----:B------:R-:W-:Y:S08]  /*15670*/  BSSY B6, `(.L_x_5582) ;  /* 0x0000012000067945 */ /* 0x000ff00003800000 */
        /* <DEDUP_REMOVED lines=17> */
.L_x_5583:
[----:B------:R-:W-:Y:S05]  /*15790*/  BSYNC B6 ;  /* 0x0000000000067941 */ /* 0x000fea0003800000 */
.L_x_5582:
[----:B0-----:R-:W2:Y:S01]  /*157a0*/  LDL.LU R2, [R1] ;  /* 0x0000000001027983 */ /* 0x001ea20000300800 */
[----:B------:R-:W0:Y:S01]  /*157b0*/  LDC R20, c[0x0][0x448] ;  /* 0x00011200ff147b82 */ /* 0x000e220000000800 */
[----:B------:R-:W-:Y:S01]  /*157c0*/  ULDC.64 UR4, c[0x0][0x298] ;  /* 0x0000a60000047ab9 */ /* 0x000fe20000000a00 */
[----:B------:R-:W-:Y:S01]  /*157d0*/  LOP3.LUT P6, RZ, R16, 0x200, RZ, 0xc0, !PT ;  /* 0x0000020010ff7812 */ /* 0x000fe200078cc0ff */
[----:B------:R3:W5:Y:S01]  /*157e0*/  LDL R7, [R1+0x18] ;  /* 0x0000180001077983 */ /* 0x0007620000100800 */
[----:B------:R-:W-:-:S04]  /*157f0*/  SHF.R.S32.HI R4, RZ, 0x1f, R27 ;  /* 0x0000001fff047819 */ /* 0x000fc8000001141b */
[----:B------:R-:W-:Y:S01]  /*15800*/  SEL R4, R4, RZ, !P6 ;  /* 0x000000ff04047207 */ /* 0x000fe20007000000 */
[----:B------:R-:W4:Y:S02]  /*15810*/  S2R R8, SR_TID.X ;  /* 0x0000000000087919 */ /* 0x000f240000002100 */
[----:B----4-:R-:W-:-:S05]  /*15820*/  IMAD.SHL.U32 R8, R8, 0x8, RZ ;  /* 0x0000000808087824 */ /* 0x010fca00078e00ff */
[----:B------:R-:W-:Y:S02]  /*15830*/  LOP3.LUT R8, R8, 0x38, RZ, 0xc0, !PT ;  /* 0x0000003808087812 */ /* 0x000fe400078ec0ff */
[----:B--2---:R-:W-:-:S05]  /*15840*/  SHF.R.S32.HI R0, RZ, 0x1f, R2 ;  /* 0x0000001fff007819 */ /* 0x004fca0000011402 */
[----:B------:R-:W-:-:S04]  /*15850*/  IMAD R0, R0, UR4, RZ ;  /* 0x0000000400007c24 */ /* 0x000fc8000f8e02ff */
[C---:B------:R-:W-:Y:S02]  /*15860*/  IMAD R0, R2.reuse, UR5, R0 ;  /* 0x0000000502007c24 */ /* 0x040fe4000f8e0200 */
[----:B------:R-:W-:Y:S01]  /*15870*/  IMAD.WIDE.U32 R2, R2, UR4, RZ ;  /* 0x0000000402027c25 */ /* 0x000fe2000f8e00ff */
[----:B------:R-:W-:-:S03]  /*15880*/  ULDC.64 UR4, c[0x0][0x2d8] ;  /* 0x0000b60000047ab9 */ /* 0x000fc60000000a00 */
[----:B------:R-:W-:Y:S01]  /*15890*/  IMAD.IADD R3, R3, 0x1, R0 ;  /* 0x0000000103037824 */ /* 0x000fe200078e0200 */
[----:B------:R-:W-:Y:S02]  /*158a0*/  SEL R0, R27, RZ, !P6 ;  /* 0x000000ff1b007207 */ /* 0x000fe40007000000 */
[----:B0-----:R-:W-:Y:S01]  /*158b0*/  ISETP.NE.AND P6, PT, R20, 0x1, PT ;  /* 0x000000011400780c */ /* 0x001fe20003fc5270 */
[C---:B------:R-:W-:Y:S01]  /*158c0*/  IMAD.WIDE.U32 R2, R26.reuse, UR4, R2 ;  /* 0x000000041a027c25 */ /* 0x040fe2000f8e0002 */
[----:B------:R-:W0:Y:S03]  /*158d0*/  S2R R20, SR_TID.X ;  /* 0x0000000000147919 */ /* 0x000e260000002100 */
[----:B------:R-:W-:Y:S01]  /*158e0*/  IMAD R3, R26, UR5, R3 ;  /* 0x000000051a037c24 */ /* 0x000fe2000f8e0203 */
[----:B------:R-:W-:Y:S02]  /*158f0*/  ULDC.64 UR4, c[0x0][0x2e0] ;  /* 0x0000b80000047ab9 */ /* 0x000fe40000000a00 */
[----:B------:R-:W-:-:S02]  /*15900*/  IMAD R4, R4, UR4, RZ ;  /* 0x0000000404047c24 */ /* 0x000fc4000f8e02ff */
[----:B------:R-:W-:-:S03]  /*15910*/  IMAD.WIDE.U32 R2, R0, UR4, R2 ;  /* 0x0000000400027c25 */ /* 0x000fc6000f8e0002 */
[----:B------:R-:W2:Y:S01]  /*15920*/  @P6 LDC R6, c[0x0][0x44c] ;  /* 0x00011300ff066b82 */ /* 0x000ea20000000800 */
[----:B------:R-:W-:Y:S01]  /*15930*/  IMAD R4, R0, UR5, R4 ;  /* 0x0000000500047c24 */ /* 0x000fe2000f8e0204 */
[----:B------:R-:W-:-:S03]  /*15940*/  ULDC.64 UR4, c[0x0][0x2d0] ;  /* 0x0000b40000047ab9 */ /* 0x000fc60000000a00 */
[----:B------:R-:W-:-:S03]  /*15950*/  IMAD.IADD R3, R3, 0x1, R4 ;  /* 0x0000000103037824 */ /* 0x000fc600078e0204 */
[----:B------:R-:W4:Y:S01]  /*15960*/  @P6 LDC R0, c[0x0][0x450] ;  /* 0x00011400ff006b82 */ /* 0x000f220000000800 */
[----:B0-----:R-:W-:-:S05]  /*15970*/  IMAD.SHL.U32 R20, R20, 0x10, RZ ;  /* 0x0000001014147824 */ /* 0x001fca00078e00ff */
[----:B------:R-:W-:-:S05]  /*15980*/  LOP3.LUT R20, R37, 0x70, R20, 0xf8, !PT ;  /* 0x0000007025147812 */ /* 0x000fca00078ef814 */
[----:B------:R-:W-:-:S04]  /*15990*/  IMAD.IADD R5, R20, 0x1, R34 ;  /* 0x0000000114057824 */ /* 0x000fc800078e0222 */
[----:B--2---:R-:W-:-:S04]  /*159a0*/  @P6 IMAD.HI.U32 R6, R5, R6, RZ ;  /* 0x0000000605066227 */ /* 0x004fc800078e00ff */
[----:B------:R-:W-:Y:S01]  /*159b0*/  IMAD.MOV.U32 R4, RZ, RZ, R5 ;  /* 0x000000ffff047224 */ /* 0x000fe200078e0005 */
[----:B----4-:R-:W-:Y:S02]  /*159c0*/  @P6 SHF.R.U32.HI R4, RZ, R0, R6 ;  /* 0x00000000ff046219 */ /* 0x010fe40000011606 */
[----:B------:R-:W0:Y:S03]  /*159d0*/  LDC R6, c[0x0][0x448] ;  /* 0x00011200ff067b82 */ /* 0x000e260000000800 */
        /* <DEDUP_REMOVED lines=19> */
[----:B---3--:R-:W-:Y:S11]  /*15b10*/  BRA.DIV UR5, `(.L_x_5584) ;  /* 0x0000003e053c7947 */ /* 0x008ff6000b800000 */
[----:B------:R-:W0:Y:S01]  /*15b20*/  SHFL.IDX PT, R3, R0, RZ, 0x181f ;  /* 0x00181fff00037589 */ /* 0x000e2200000e0000 */
[----:B------:R-:W-:Y:S02]  /*15b30*/  IMAD R36, R36, R6, RZ ;  /* 0x0000000624247224 */ /* 0x000fe400078e02ff */
[----:B------:R-:W-:Y:S01]  /*15b40*/  IMAD.IADD R34, R37, 0x1, R34 ;  /* 0x0000000125227824 */ /* 0x000fe200078e0222 */
[----:B------:R-:W2:Y:S04]  /*15b50*/  SHFL.IDX PT, R2, R4, RZ, 0x181f ;  /* 0x00181fff04027589 */ /* 0x000ea800000e0000 */
[----:B------:R-:W-:-:S13]  /*15b60*/  ISETP.GE.AND P0, PT, R34, R36, PT ;  /* 0x000000242200720c */ /* 0x000fda0003f06270 */
[----:B0-----:R-:W-:-:S05]  /*15b70*/  @!P0 LEA R3, P2, R8, R3, 0x1 ;  /* 0x0000000308038211 */ /* 0x001fca00078408ff */
[----:B--2---:R-:W-:-:S05]  /*15b80*/  @!P0 IMAD.X R2, RZ, RZ, R2, P2 ;  /* 0x000000ffff028224 */ /* 0x004fca00010e0602 */
[----:B------:R-:W-:-:S04]  /*15b90*/  @!P0 LOP3.LUT R3, R3, R2, RZ, 0x3c, !PT ;  /* 0x0000000203038212 */ /* 0x000fc800078e3cff */
[----:B------:R-:W-:-:S04]  /*15ba0*/  @!P0 LOP3.LUT R2, R3, R2, RZ, 0x3c, !PT ;  /* 0x0000000203028212 */ /* 0x000fc800078e3cff */
[----:B------:R-:W-:-:S05]  /*15bb0*/  @!P0 LOP3.LUT R3, R3, R2, RZ, 0x3c, !PT ;  /* 0x0000000203038212 */ /* 0x000fca00078e3cff */
[----:B------:R-:W-:Y:S01]  /*15bc0*/  @!PT LDS RZ, [RZ] ;  /* 0x00000000fffff984 */ /* 0x000fe20000000800 */
[----:B-----5:R0:W-:Y:S02]  /*15bd0*/  @!P0 LDGSTS.E.BYPASS.LTC128B.128 [R7+0x20400], desc[UR54][R2.64], !P1 ;  /* 0x2040000002078fae */ /* 0x0201e4000c901d76 */
[----:B0-----:R-:W-:Y:S02]  /*15be0*/  VIADD R2, R34, 0x10 ;  /* 0x0000001022027836 */ /* 0x001fe40000000000 */
[----:B------:R-:W0:Y:S03]  /*15bf0*/  SHFL.IDX PT, R3, R0, 0x1, 0x181f ;  /* 0x00381f0000037f89 */ /* 0x000e2600000e0000 */
[----:B------:R-:W-:Y:S02]  /*15c00*/  ISETP.GE.AND P0, PT, R2, R36, PT ;  /* 0x000000240200720c */ /* 0x000fe40003f06270 */
[----:B------:R-:W2:Y:S11]  /*15c10*/  SHFL.IDX PT, R2, R4, 0x1, 0x181f ;  /* 0x00381f0004027f89 */ /* 0x000eb600000e0000 */
[----:B0-----:R-:W-:-:S05]  /*15c20*/  @!P0 LEA R3, P2, R8, R3, 0x1 ;  /* 0x0000000308038211 */ /* 0x001fca00078408ff */
[----:B--2---:R-:W-:-:S05]  /*15c30*/  @!P0 IMAD.X R2, RZ, RZ, R2, P2 ;  /* 0x000000ffff028224 */ /* 0x004fca00010e0602 */
        /* <DEDUP_REMOVED lines=8> */
[----:B------:R-:W2:Y:S04]  /*15cc0*/  SHFL.IDX PT, R2, R4, 0x2, 0x181f ;  /* 0x00581f0004027f89 */ /* 0x000ea800000e0000 */
[----:B------:R-:W3:Y:S04]  /*15cd0*/  SHFL.IDX PT, R4, R4, 0x3, 0x181f ;  /* 0x00781f0004047f89 */ /* 0x000ee800000e0000 */
[----:B0-----:R-:W-:-:S05]  /*15ce0*/  @!P0 LEA R3, P2, R8, R3, 0x1 ;  /* 0x0000000308038211 */ /* 0x001fca00078408ff */
[----:B--2---:R-:W-:-:S05]  /*15cf0*/  @!P0 IMAD.X R2, RZ, RZ, R2, P2 ;  /* 0x000000ffff028224 */ /* 0x004fca00010e0602 */
[----:B------:R-:W-:-:S04]  /*15d00*/  @!P0 LOP3.LUT R3, R3, R2, RZ, 0x3c, !PT ;  /* 0x0000000203038212 */ /* 0x000fc800078e3cff */
[----:B------:R-:W-:-:S04]  /*15d10*/  @!P0 LOP3.LUT R2, R3, R2, RZ, 0x3c, !PT ;  /* 0x0000000203028212 */ /* 0x000fc800078e3cff */
[----:B------:R-:W-:-:S05]  /*15d20*/  @!P0 LOP3.LUT R3, R3, R2, RZ, 0x3c, !PT ;  /* 0x0000000203038212 */ /* 0x000fca00078e3cff */
[----:B---3--:R0:W-:Y:S02]  /*15d30*/  @!P0 LDGSTS.E.BYPASS.LTC128B.128 [R7+0x21400], desc[UR54][R2.64], !P1 ;  /* 0x2140000002078fae */ /* 0x0081e4000c901d76 */
.L_x_5662:
[----:B------:R-:W-:-:S05]  /*15d40*/  VIADD R34, R34, 0x30 ;  /* 0x0000003022227836 */ /* 0x000fca0000000000 */
[----:B------:R-:W-:-:S13]  /*15d50*/  ISETP.GE.AND P0, PT, R34, R36, PT ;  /* 0x000000242200720c */ /* 0x000fda0003f06270 */
[----:B0-2---:R-:W-:-:S05]  /*15d60*/  @!P0 LEA R2, P2, R8, R0, 0x1 ;  /* 0x0000000008028211 */ /* 0x005fca00078408ff */
[----:B------:R-:W-:-:S05]  /*15d70*/  @!P0 IMAD.X R3, RZ, RZ, R4, P2 ;  /* 0x000000ffff038224 */ /* 0x000fca00010e0604 */
[----:B------:R-:W-:Y:S01]  /*15d80*/  @!PT LDS RZ, [RZ] ;  /* 0x00000000fffff984 */ /* 0x000fe20000000800 */
[----:B------:R-:W-:Y:S01]  /*15d90*/  @!PT LDS RZ, [RZ] ;  /* 0x00000000fffff984 */ /* 0x000fe20000000800 */
[----:B------:R-:W-:Y:S01]  /*15da0*/  @!PT LDS RZ, [RZ] ;  /* 0x00000000fffff984 */ /* 0x000fe20000000800 */
[----:B------:R0:W-:Y:S01]  /*15db0*/  @!P0 LDGSTS.E.BYPASS.LTC128B.128 [R7+0x21c00], desc[UR54][R2.64], !P1 ;  /* 0x21c0000002078fae */ /* 0x0001e2000c901d76 */
[----:B------:R-:W-:Y:S01]  /*15dc0*/  PLOP3.LUT P0, PT, PT, PT, PT, 0x80, 0x0 ;  /* 0x000000000000781c */ /* 0x000fe20003f0f070 */
[----:B------:R-:W-:-:S12]  /*15dd0*/  NOP ;  /* 0x0000000000007918 */ /* 0x000fd80000000000 */
.L_x_5585:
        /* <DEDUP_REMOVED lines=16> */
[----:B------:R-:W2:Y:S03]  /*15ee0*/  SYNCS.PHASECHK.TRANS64.TRYWAIT P0, [R17+URZ+0x28c20], R0 ;  /* 0x028c2000110075a7 */ /* 0x000ea6000800017f */
[----:B0-2---:R-:W-:Y:S05]  /*15ef0*/  @!P0 BRA `(.L_x_5587) ;  /* 0x0000003c00888947 */ /* 0x005fea0003800000 */
.L_x_5663:
[----:B------:R-:W-:Y:S05]  /*15f00*/  BSYNC B0 ;  /* 0x0000000000007941 */ /* 0x000fea0003800000 */
.L_x_5586:
[----:B------:R-:W-:-:S05]  /*15f10*/  IMAD.U32 R2, RZ, RZ, UR36 ;  /* 0x00000024ff027e24 */ /* 0x000fca000f8e00ff */
[----:B------:R-:W-:-:S13]  /*15f20*/  ISETP.NE.AND P0, PT, R2, 0x3, PT ;  /* 0x000000030200780c */ /* 0x000fda0003f05270 */
[----:B------:R-:W-:Y:S05]  /*15f30*/  @!P0 BRA `(.L_x_5588) ;  /* 0x0000000000048947 */ /* 0x000fea0003800000 */
[----:B------:R-:W-:Y:S01]  /*15f40*/  BPT.TRAP 0x1 ;  /* 0x000000040000795c */ /* 0x000fe20000300000 */
.L_x_5588:
[----:B0-----:R-:W-:Y:S01]  /*15f50*/  SHF.L.U32 R0, R22, 0x1f, RZ ;  /* 0x0000001f16007819 */ /* 0x001fe200000006ff */
[----:B------:R-:W-:Y:S03]  /*15f60*/  BSSY B0, `(.L_x_5589) ;  /* 0x0000003000007945 */ /* 0x000fe60003800000 */
[----:B------:R-:W0:Y:S02]  /*15f70*/  SYNCS.PHASECHK.TRANS64.TRYWAIT P0, [R25+URZ+0x28c60], R0 ;  /* 0x028c6000190075a7 */ /* 0x000e24000800017f */
[----:B0-----:R-:W-:Y:S05]  /*15f80*/  @!P0 BRA `(.L_x_5590) ;  /* 0x0000003c00788947 */ /* 0x001fea0003800000 */
.L_x_5664:
[----:B------:R-:W-:Y:S05]  /*15f90*/  BSYNC B0 ;  /* 0x0000000000007941 */ /* 0x000fea0003800000 */
.L_x_5589:
        /* <DEDUP_REMOVED lines=24> */
[----:B------:R-:W2:Y:S01]  /*16120*/  SHFL.IDX PT, R2, R4, RZ, 0x181f ;  /* 0x00181fff04027589 */ /* 0x000ea200000e0000 */
[C---:B------:R-:W-:Y:S02]  /*16130*/  LOP3.LUT P4, RZ, R19.reuse, 0x4, RZ, 0xc0, !PT ;  /* 0x0000000413ff7812 */ /* 0x040fe4000788c0ff */
[C---:B------:R-:W-:Y:S01]  /*16140*/  LOP3.LUT P3, RZ, R19.reuse, 0x8, RZ, 0xc0, !PT ;  /* 0x0000000813ff7812 */ /* 0x040fe2000786c0ff */
[----:B------:R-:W3:Y:S01]  /*16150*/  SHFL.IDX PT, R3, R6, RZ, 0x181f ;  /* 0x00181fff06037589 */ /* 0x000ee200000e0000 */
[----:B------:R-:W-:Y:S02]  /*16160*/  LOP3.LUT P2, RZ, R19, 0x10, RZ, 0xc0, !PT ;  /* 0x0000001013ff7812 */ /* 0x000fe4000784c0ff */
[----:B------:R-:W-:Y:S01]  /*16170*/  LOP3.LUT R16, R16, 0xfffffeff, RZ, 0xc0, !PT ;  /* 0xfffffeff10107812 */ /* 0x000fe200078ec0ff */
[----:B0-----:R-:W-:-:S05]  /*16180*/  IMAD.SHL.U32 R7, R7, 0x8, RZ ;  /* 0x0000000807077824 */ /* 0x001fca00078e00ff */
[----:B------:R-:W-:-:S05]  /*16190*/  LOP3.LUT R7, R7, 0x38, RZ, 0xc0, !PT ;  /* 0x0000003807077812 */ /* 0x000fca00078ec0ff */
[----:B------:R-:W-:Y:S01]  /*161a0*/  IMAD.SHL.U32 R0, R7, 0x2, RZ ;  /* 0x0000000207007824 */ /* 0x000fe200078e00ff */
[----:B------:R-:W-:-:S04]  /*161b0*/  LOP3.LUT R7, R19, 0x1, RZ, 0xc0, !PT ;  /* 0x0000000113077812 */ /* 0x000fc800078ec0ff */
[----:B--2---:R-:W-:Y:S02]  /*161c0*/  IADD3 R2, P0, R2, R0, RZ ;  /* 0x0000000002027210 */ /* 0x004fe40007f1e0ff */
[----:B------:R-:W-:Y:S02]  /*161d0*/  ISETP.NE.U32.AND P1, PT, R7, 0x1, PT ;  /* 0x000000010700780c */ /* 0x000fe40003f25070 */
[----:B------:R-:W-:Y:S01]  /*161e0*/  PRMT R7, R19, 0x8880, RZ ;  /* 0x0000888013077816 */ /* 0x000fe200000000ff */
[----:B---3--:R-:W-:Y:S01]  /*161f0*/  IMAD.X R3, RZ, RZ, R3, P0 ;  /* 0x000000ffff037224 */ /* 0x008fe200000e0603 */
        /* <DEDUP_REMOVED lines=25> */
[----:B------:R-:W2:Y:S04]  /*16390*/  SHFL.IDX PT, R3, R6, 0x1, 0x181f ;  /* 0x00381f0006037f89 */ /* 0x000ea800000e0000 */
[----:B------:R-:W-:Y:S01]  /*163a0*/  SHFL.IDX PT, R6, R6, 0x3, 0x181f ;  /* 0x00781f0006067f89 */ /* 0x000fe200000e0000 */
[----:B0-----:R-:W-:-:S05]  /*163b0*/  IADD3 R2, P6, R2, R0, RZ ;  /* 0x0000000002027210 */ /* 0x001fca0007fde0ff */
[----:B--2---:R-:W-:Y:S01]  /*163c0*/  IMAD.X R3, RZ, RZ, R3, P6 ;  /* 0x000000ffff037224 */ /* 0x004fe200030e0603 */
        /* <DEDUP_REMOVED lines=39> */
[----:B0-----:R0:W2:Y:S02]  /*16640*/  SHFL.IDX PT, R2, R4, 0x3, 0x181f ;  /* 0x00781f0004027f89 */ /* 0x0010a400000e0000 */
.L_x_5674:
        /* <DEDUP_REMOVED lines=11> */
[----:B--2---:R-:W-:Y:S02]  /*16700*/  IADD3 R2, P0, R2, R0, RZ ;  /* 0x0000000002027210 */ /* 0x004fe40007f1e0ff */
        /* <DEDUP_REMOVED lines=22> */
.L_x_5592:
        /* <DEDUP_REMOVED lines=11> */
.L_x_5593:
[----:B------:R-:W2:Y:S01]  /*16920*/  LDL.LU R2, [R1+0x4] ;  /* 0x0000040001027983 */ /* 0x000ea20000300800 */
[----:B------:R3:W-:Y:S01]  /*16930*/  SYNCS.ARRIVE.TRANS64.A1T0 RZ, [R25+URZ+0x28c50], RZ ;  /* 0x028c50ff19ff79a7 */ /* 0x0007e2000810003f */
[----:B------:R-:W-:Y:S01]  /*16940*/  BSSY B0, `(.L_x_5594) ;  /* 0x00000f0000007945 */ /* 0x000fe20003800000 */
[----:B--2---:R-:W-:-:S05]  /*16950*/  VIADD R7, R2, 0xfffffffe ;  /* 0xfffffffe02077836 */ /* 0x004fca0000000000 */
[----:B------:R-:W-:-:S13]  /*16960*/  ISETP.GE.AND P0, PT, R7, R30, PT ;  /* 0x0000001e0700720c */ /* 0x000fda0003f06270 */
[----:B---3--:R-:W-:Y:S05]  /*16970*/  @!P0 BRA `(.L_x_5595) ;  /* 0x0000000c00b08947 */ /* 0x008fea0003800000 */
[----:B------:R-:W2:Y:S01]  /*16980*/  LDL.LU R2, [R1+0x14] ;  /* 0x0000140001027983 */ /* 0x000ea20000300800 */
[----:B------:R-:W-:-:S04]  /*16990*/  LOP3.LUT R28, R19, 0x80, RZ, 0xc0, !PT ;  /* 0x00000080131c7812 */ /* 0x000fc800078ec0ff */
[----:B------:R-:W-:Y:S02]  /*169a0*/  SHF.R.U32.HI R28, RZ, 0x3, R28 ;  /* 0x00000003ff1c7819 */ /* 0x000fe4000001161c */
[----:B--2---:R-:W-:-:S04]  /*169b0*/  LOP3.LUT R29, R2, 0x40, RZ, 0xc0, !PT ;  /* 0x00000040021d7812 */ /* 0x004fc800078ec0ff */
[----:B------:R-:W-:-:S07]  /*169c0*/  SHF.R.U32.HI R29, RZ, 0x2, R29 ;  /* 0x00000002ff1d7819 */ /* 0x000fce000001161d */
.L_x_5608:
[----:B0-----:R-:W0:Y:S01]  /*169d0*/  S2R R4, SR_TID.X ;  /* 0x0000000000047919 */ /* 0x001e220000002100 */
[----:B--2---:R-:W2:Y:S01]  /*169e0*/  LDC R2, c[0x0][0x430] ;  /* 0x00010c00ff027b82 */ /* 0x004ea20000000800 */
[----:B---3--:R-:W-:Y:S01]  /*169f0*/  IMAD R6, R7, 0x40, R31 ;  /* 0x0000004007067824 */ /* 0x008fe200078e021f */
[----:B------:R-:W-:Y:S05]  /*16a00*/  YIELD ;  /* 0x0000000000007946 */ /* 0x000fea0003800000 */
[----:B------:R-:W-:Y:S01]  /*16a10*/  IMAD.U32 R11, RZ, RZ, UR36 ;  /* 0x00000024ff0b7e24 */ /* 0x000fe2000f8e00ff */
[----:B------:R-:W-:Y:S01]  /*16a20*/  ULDC UR4, c[0x0][0x430] ;  /* 0x00010c0000047ab9 */ /* 0x000fe20000000800 */
[----:B------:R-:W-:Y:S01]  /*16a30*/  VIADD R18, R18, 0x1 ;  /* 0x0000000112127836 */ /* 0x000fe20000000000 */
[----:B--2---:R-:W-:Y:S01]  /*16a40*/  ISETP.NE.AND P0, PT, R2, 0x1, PT ;  /* 0x000000010200780c */ /* 0x004fe20003f05270 */
[----:B0-----:R-:W-:-:S05]  /*16a50*/  IMAD.SHL.U32 R4, R4, 0x10, RZ ;  /* 0x0000001004047824 */ /* 0x001fca00078e00ff */
[----:B------:R-:W-:-:S07]  /*16a60*/  LOP3.LUT R4, R37, 0x70, R4, 0xf8, !PT ;  /* 0x0000007025047812 */ /* 0x000fce00078ef804 */
[----:B------:R-:W0:Y:S01]  /*16a70*/  @P0 LDC R3, c[0x0][0x434] ;  /* 0x00010d00ff030b82 */ /* 0x000e220000000800 */
[C---:B------:R-:W-:Y:S01]  /*16a80*/  ISETP.GT.U32.AND P1, PT, R4.reuse, 0x3f, PT ;  /* 0x0000003f0400780c */ /* 0x040fe20003f24070 */
[----:B------:R-:W-:-:S06]  /*16a90*/  IMAD.IADD R6, R4, 0x1, R6 ;  /* 0x0000000104067824 */ /* 0x000fcc00078e0206 */
[----:B------:R-:W2:Y:S01]  /*16aa0*/  @P0 LDC R2, c[0x0][0x438] ;  /* 0x00010e00ff020b82 */ /* 0x000ea20000000800 */
[----:B------:R-:W-:-:S07]  /*16ab0*/  IMAD.MOV.U32 R10, RZ, RZ, R6 ;  /* 0x000000ffff0a7224 */ /* 0x000fce00078e0006 */
[----:B------:R-:W3:Y:S01]  /*16ac0*/  @!P1 LDC.64 R4, c[0x0][0x428] ;  /* 0x00010a00ff049b82 */ /* 0x000ee20000000a00 */
[----:B0-----:R-:W-:-:S07]  /*16ad0*/  @P0 IMAD.HI.U32 R3, R6, R3, RZ ;  /* 0x0000000306030227 */ /* 0x001fce00078e00ff */
[----:B------:R-:W0:Y:S01]  /*16ae0*/  @!P1 LDC.64 R8, c[0x0][0x418] ;  /* 0x00010600ff089b82 */ /* 0x000e220000000a00 */
[----:B--2---:R-:W-:-:S04]  /*16af0*/  @P0 SHF.R.U32.HI R10, RZ, R2, R3 ;  /* 0x00000002ff0a0219 */ /* 0x004fc80000011603 */
[--C-:B------:R-:W-:Y:S01]  /*16b00*/  @!P1 SHF.R.S32.HI R3, RZ, 0x1f, R10.reuse ;  /* 0x0000001fff039819 */ /* 0x100fe2000001140a */
[----:B------:R-:W-:-:S04]  /*16b10*/  @!P1 IMAD.MOV.U32 R2, RZ, RZ, R10 ;  /* 0x000000ffff029224 */ /* 0x000fc800078e000a */
[----:B---3--:R-:W-:-:S04]  /*16b20*/  @!P1 IMAD.WIDE.U32 R2, R23, R4, R2 ;  /* 0x0000000417029225 */ /* 0x008fc800078e0002 */
        /* <DEDUP_REMOVED lines=17> */
[----:B01----:R-:W-:Y:S08]  /*16c40*/  @!P1 BRA `(.L_x_5596) ;  /* 0x0000000000049947 */ /* 0x003ff00003800000 */
[----:B------:R-:W-:Y:S01]  /*16c50*/  BPT.TRAP 0x1 ;  /* 0x000000040000795c */ /* 0x000fe20000300000 */
.L_x_5596:
[----:B------:R-:W-:Y:S01]  /*16c60*/  IMAD R6, R18, 0x8, R17 ;  /* 0x0000000812067824 */ /* 0x000fe200078e0211 */
[----:B------:R-:W-:Y:S01]  /*16c70*/  SHF.L.U32 R19, R22, 0x1f, RZ ;  /* 0x0000001f16137819 */ /* 0x000fe200000006ff */
[----:B------:R-:W-:Y:S01]  /*16c80*/  BSSY B1, `(.L_x_5597) ;  /* 0x0000004000017945 */ /* 0x000fe20003800000 */
[----:B------:R-:W-:Y:S02]  /*16c90*/  SHF.R.S32.HI R9, RZ, 0x1f, R5 ;  /* 0x0000001fff097819 */ /* 0x000fe40000011405 */
[----:B------:R-:W0:Y:S02]  /*16ca0*/  SYNCS.PHASECHK.TRANS64.TRYWAIT P0, [R6+URZ+0x28c40], R19 ;  /* 0x028c4013060075a7 */ /* 0x000e24000800017f */
[----:B0-----:R-:W-:Y:S05]  /*16cb0*/  @!P0 BRA `(.L_x_5598) ;  /* 0x0000003800688947 */ /* 0x001fea0003800000 */
.L_x_5675:
[----:B------:R-:W-:Y:S05]  /*16cc0*/  BSYNC B1 ;  /* 0x0000000000017941 */ /* 0x000fea0003800000 */
.L_x_5597:
        /* <DEDUP_REMOVED lines=17> */
[----:B-1----:R-:W-:Y:S01]  /*16de0*/  IMAD R25, R26, UR5, R3 ;  /* 0x000000051a197c24 */ /* 0x002fe2000f8e0203 */
        /* <DEDUP_REMOVED lines=22> */
.L_x_5685:
        /* <DEDUP_REMOVED lines=8> */
.L_x_5600:
        /* <DEDUP_REMOVED lines=11> */
.L_x_5601:
[----:B------:R2:W-:Y:S01]  /*17080*/  SYNCS.ARRIVE.TRANS64.A1T0 RZ, [R6+URZ+0x28c30], RZ ;  /* 0x028c30ff06ff79a7 */ /* 0x0005e2000810003f */
[----:B------:R-:W-:Y:S05]  /*17090*/  @!P2 BRA `(.L_x_5602) ;  /* 0x000000000004a947 */ /* 0x000fea0003800000 */
[----:B------:R-:W-:Y:S01]  /*170a0*/  BPT.TRAP 0x1 ;  /* 0x000000040000795c */ /* 0x000fe20000300000 */
.L_x_5602:
[----:B------:R-:W3:Y:S01]  /*170b0*/  SYNCS.PHASECHK.TRANS64.TRYWAIT P0, [R6+URZ+0x28c60], R19 ;  /* 0x028c6013060075a7 */ /* 0x000ee2000800017f */
[----:B------:R-:W-:Y:S04]  /*170c0*/  BSSY B1, `(.L_x_5603) ;  /* 0x0000002000017945 */ /* 0x000fe80003800000 */
[----:B---3--:R-:W-:Y:S05]  /*170d0*/  @!P0 BRA `(.L_x_5604) ;  /* 0x0000003800908947 */ /* 0x008fea0003800000 */
.L_x_5686:
[----:B------:R-:W-:Y:S05]  /*170e0*/  BSYNC B1 ;  /* 0x0000000000017941 */ /* 0x000fea0003800000 */
.L_x_5603:
        /* <DEDUP_REMOVED lines=79> */
.L_x_5696:
        /* <DEDUP_REMOVED lines=25> */
.L_x_5606:
        /* <DEDUP_REMOVED lines=11> */
.L_x_5607:
[----:B------:R3:W-:Y:S01]  /*17820*/  SYNCS.ARRIVE.TRANS64.A1T0 RZ, [R6+URZ+0x28c50], RZ ;  /* 0x028c50ff06ff79a7 */ /* 0x0007e2000810003f */
[----:B------:R-:W-:Y:S05]  /*17830*/  @P3 BRA `(.L_x_5608) ;  /* 0xfffffff000643947 */ /* 0x000fea000383ffff */
.L_x_5595:
[----:B------:R-:W-:Y:S05]  /*17840*/  BSYNC B0 ;  /* 0x0000000000007941 */ /* 0x000fea0003800000 */
.L_x_5594:
        /* <DEDUP_REMOVED lines=21> */
.L_x_5610:
[----:B------:R-:W-:Y:S05]  /*179a0*/  BSYNC B0 ;  /* 0x0000000000007941 */ /* 0x000fea0003800000 */
.L_x_5609:
[----:B------:R-:W-:-:S07]  /*179b0*/  SEL R18, R18, RZ, P0 ;  /* 0x000000ff12127207 */ /* 0x000fce0000000000 */
.L_x_5569:
[----:B------:R-:W-:Y:S05]  /*179c0*/  BSYNC B7 ;  /* 0x0000000000077941 */ /* 0x000fea0003800000 */
.L_x_5567:
        /* <DEDUP_REMOVED lines=8> */
[----:B-1----:R1:W4:Y:S01]  /*17a50*/  LDS.128 R24, [R17+0x28cd0] ;  /* 0x028cd00011187984 */ /* 0x0023220000000c00 */
[----:B------:R-:W-:Y:S06]  /*17a60*/  BAR.ARV 0x4, 0x180 ;  /* 0x0106000000007b1d */ /* 0x000fec0000002000 */
[----:B------:R-:W-:Y:S05]  /*17a70*/  BRA `(.L_x_5612) ;  /* 0x0000000c00d47947 */ /* 0x000fea0003800000 */
.L_x_5611:
        /* <DEDUP_REMOVED lines=14> */
[----:B-1----:R-:W-:Y:S01]  /*17b60*/  IMAD.MOV.U32 R25, RZ, RZ, RZ ;  /* 0x000000ffff197224 */ /* 0x002fe200078e00ff */
        /* <DEDUP_REMOVED lines=28> */
.L_x_5706:
[----:B------:R-:W-:Y:S02]  /*17d30*/  ULDC UR4, c[0x0][0xc38] ;  /* 0x00030e0000047ab9 */ /* 0x000fe40000000800 */
[----:B------:R-:W-:-:S04]  /*17d40*/  IMAD.U32 R4, RZ, RZ, UR4 ;  /* 0x00000004ff047e24 */ /* 0x000fc8000f8e00ff */
[----:B-1----:R-:W-:-:S04]  /*17d50*/  IMAD R5, R14, R4, RZ ;  /* 0x000000040e057224 */ /* 0x002fc800078e02ff */
[----:B------:R-:W-:-:S05]  /*17d60*/  IMAD.IADD R6, R6, 0x1, R5 ;  /* 0x0000000106067824 */ /* 0x000fca00078e0205 */
[----:B------:R-:W-:-:S13]  /*17d70*/  ISETP.GT.AND P6, PT, R6, R0, PT ;  /* 0x000000000600720c */ /* 0x000fda0003fc4270 */
[----:B------:R-:W-:Y:S05]  /*17d80*/  @P6 BRA `(.L_x_5614) ;  /* 0x0000000000a46947 */ /* 0x000fea0003800000 */
.L_x_5617:
        /* <DEDUP_REMOVED lines=35> */
.L_x_5714:
[----:B------:R-:W-:Y:S02]  /*17fc0*/  ULDC UR4, c[0x0][0xc38] ;  /* 0x00030e0000047ab9 */ /* 0x000fe40000000800 */
[----:B------:R-:W-:-:S04]  /*17fd0*/  IMAD.U32 R4, RZ, RZ, UR4 ;  /* 0x00000004ff047e24 */ /* 0x000fc8000f8e00ff */
[----:B-1----:R-:W-:-:S04]  /*17fe0*/  IMAD R5, R14, R4, RZ ;  /* 0x000000040e057224 */ /* 0x002fc800078e02ff */
[----:B------:R-:W-:-:S05]  /*17ff0*/  IMAD.IADD R6, R5, 0x1, R6 ;  /* 0x0000000105067824 */ /* 0x000fca00078e0206 */
[----:B------:R-:W-:-:S13]  /*18000*/  ISETP.GT.AND P6, PT, R6, R0, PT ;  /* 0x000000000600720c */ /* 0x000fda0003fc4270 */
[----:B------:R-:W-:Y:S05]  /*18010*/  @!P6 BRA `(.L_x_5617) ;  /* 0xfffffffc005ce947 */ /* 0x000fea000383ffff */
.L_x_5614:
        /* <DEDUP_REMOVED lines=10> */
.L_x_5719:
[----:B------:R-:W-:-:S13]  /*180c0*/  ISETP.NE.AND P0, PT, R2, RZ, PT ;  /* 0x000000ff0200720c */ /* 0x000fda0003f05270 */
[----:B------:R-:W-:Y:S05]  /*180d0*/  @!P0 BRA `(.L_x_5619) ;  /* 0x0000000000108947 */ /* 0x000fea0003800000 */
[----:B------:R-:W-:Y:S01]  /*180e0*/  UMOV UR4, 0xffffffff ;  /* 0xffffffff00047882 */ /* 0x000fe20000000000 */
[----:B-1----:R-:W-:Y:S02]  /*180f0*/  VIADD R12, R12, 0xffffffff ;  /* 0xffffffff0c0c7836 */ /* 0x002fe40000000000 */
[----:B------:R-:W-:Y:S05]  /*18100*/  BRA.DIV UR4, `(.L_x_5620) ;  /* 0x0000003a04c07947 */ /* 0x000fea000b800000 */
[----:B------:R4:W1:Y:S02]  /*18110*/  SHFL.IDX PT, R24, R3, R12, 0x1f ;  /* 0x00001f0c03187589 */ /* 0x00086400000e0000 */
.L_x_5619:
        /* <DEDUP_REMOVED lines=8> */
[----:B-1----:R-:W1:Y:S08]  /*181a0*/  MUFU.RCP R6, R6 ;  /* 0x0000000600067308 */ /* 0x002e700000001000 */
[----:B--2---:R-:W-:Y:S01]  /*181b0*/  MUFU.RCP R9, R9 ;  /* 0x0000000900097308 */ /* 0x004fe20000001000 */
[----:B-1----:R-:W-:-:S07]  /*181c0*/  VIADD R2, R6, 0xffffffe ;  /* 0x0ffffffe06027836 */ /* 0x002fce0000000000 */
[----:B0---4-:R0:W1:Y:S02]  /*181d0*/  F2I.FTZ.U32.TRUNC.NTZ R3, R2 ;  /* 0x0000000200037305 */ /* 0x011064000021f000 */
[----:B0-----:R-:W-:Y:S02]  /*181e0*/  IMAD.MOV.U32 R2, RZ, RZ, RZ ;  /* 0x000000ffff027224 */ /* 0x001fe400078e00ff */
[----:B-1----:R-:W-:-:S04]  /*181f0*/  IMAD.MOV R7, RZ, RZ, -R3 ;  /* 0x000000ffff077224 */ /* 0x002fc800078e0a03 */
[----:B------:R-:W-:-:S04]  /*18200*/  IMAD R7, R7, R4, RZ ;  /* 0x0000000407077224 */ /* 0x000fc800078e02ff */
[----:B------:R-:W-:Y:S01]  /*18210*/  IMAD.HI.U32 R3, R3, R7, R2 ;  /* 0x0000000703037227 */ /* 0x000fe200078e0002 */
[----:B------:R-:W-:Y:S02]  /*18220*/  IABS R7, R0 ;  /* 0x0000000000077213 */ /* 0x000fe40000000000 */
[----:B------:R-:W-:-:S03]  /*18230*/  IABS R2, R25 ;  /* 0x0000001900027213 */ /* 0x000fc60000000000 */
[----:B------:R-:W-:-:S04]  /*18240*/  IMAD.HI.U32 R6, R3, R7, RZ ;  /* 0x0000000703067227 */ /* 0x000fc800078e00ff */
[----:B------:R-:W-:Y:S02]  /*18250*/  IMAD.MOV R2, RZ, RZ, -R2 ;  /* 0x000000ffff027224 */ /* 0x000fe400078e0a02 */
        /* <DEDUP_REMOVED lines=39> */
.L_x_5621:
        /* <DEDUP_REMOVED lines=11> */
[----:B------:R-:W-:Y:S01]  /*18580*/  IMAD R11, R10, R7, RZ ;  /* 0x000000070a0b7224 */ /* 0x000fe200078e02ff */
[----:B------:R-:W-:-:S03]  /*18590*/  IABS R10, R5 ;  /* 0x00000005000a7213 */ /* 0x000fc60000000000 */
        /* <DEDUP_REMOVED lines=18> */
[----:B------:R-:W-:-:S03]  /*186c0*/  IMAD R0, R5, R9, R0 ;  /* 0x0000000905007224 */ /* 0x000fc600078e0200 */
[----:B------:R-:W-:-:S04]  /*186d0*/  VIADDMNMX R4, R3, R4, R6, PT ;  /* 0x0000000403047246 */ /* 0x000fc80003800106 */
[----:B------:R-:W-:-:S04]  /*186e0*/  IABS R6, R4 ;  /* 0x0000000400067213 */ /* 0x000fc80000000000 */
[----:B------:R-:W0:Y:S08]  /*186f0*/  I2F.RP R8, R6 ;  /* 0x0000000600087306 */ /* 0x000e300000209400 */
[----:B0-----:R-:W0:Y:S02]  /*18700*/  MUFU.RCP R8, R8 ;  /* 0x0000000800087308 */ /* 0x001e240000001000 */
[----:B0-----:R-:W-:Y:S01]  /*18710*/  VIADD R2, R8, 0xffffffe ;  /* 0x0ffffffe08027836 */ /* 0x001fe20000000000 */
[----:B------:R-:W-:-:S05]  /*18720*/  IABS R8, R0 ;  /* 0x0000000000087213 */ /* 0x000fca0000000000 */
[----:B------:R0:W1:Y:S02]  /*18730*/  F2I.FTZ.U32.TRUNC.NTZ R3, R2 ;  /* 0x0000000200037305 */ /* 0x000064000021f000 */
[----:B0-----:R-:W-:Y:S02]  /*18740*/  IMAD.MOV.U32 R2, RZ, RZ, RZ ;  /* 0x000000ffff027224 */ /* 0x001fe400078e00ff */
[----:B-1----:R-:W-:-:S04]  /*18750*/  IMAD.MOV R5, RZ, RZ, -R3 ;  /* 0x000000ffff057224 */ /* 0x002fc800078e0a03 */
[----:B------:R-:W-:-:S04]  /*18760*/  IMAD R5, R5, R6, RZ ;  /* 0x0000000605057224 */ /* 0x000fc800078e02ff */
[----:B------:R-:W-:Y:S01]  /*18770*/  IMAD.HI.U32 R3, R3, R5, R2 ;  /* 0x0000000503037227 */ /* 0x000fe200078e0002 */
[-C--:B------:R-:W-:Y:S02]  /*18780*/  IABS R5, R4.reuse ;  /* 0x0000000400057213 */ /* 0x080fe40000000000 */
[----:B------:R-:W-:Y:S02]  /*18790*/  LOP3.LUT R2, R0, R4, RZ, 0x3c, !PT ;  /* 0x0000000400027212 */ /* 0x000fe400078e3cff */
[----:B------:R-:W-:Y:S01]  /*187a0*/  IADD3 R0, R7, 0x1000000, R0 ;  /* 0x0100000007007810 */ /* 0x000fe20007ffe000 */
[----:B------:R-:W-:Y:S01]  /*187b0*/  IMAD.MOV R5, RZ, RZ, -R5 ;  /* 0x000000ffff057224 */ /* 0x000fe200078e0a05 */
[----:B------:R-:W-:Y:S01]  /*187c0*/  ISETP.GE.AND P2, PT, R2, RZ, PT ;  /* 0x000000ff0200720c */ /* 0x000fe20003f46270 */
        /* <DEDUP_REMOVED lines=9> */
[----:B------:R-:W-:Y:S01]  /*18860*/  @!P1 LOP3.LUT R3, RZ, R4, RZ, 0x33, !PT ;  /* 0x00000004ff039212 */ /* 0x000fe200078e33ff */
[----:B------:R-:W-:-:S04]  /*18870*/  IMAD.MOV R4, RZ, RZ, -R4 ;  /* 0x000000ffff047224 */ /* 0x000fc800078e0a04 */
[----:B------:R-:W-:-:S07]  /*18880*/  IMAD R26, R3, R4, R0 ;  /* 0x00000004031a7224 */ /* 0x000fce00078e0200 */
.L_x_5622:
[----:B------:R-:W-:-:S05]  /*18890*/  LOP3.LUT R0, RZ, R3, RZ, 0x33, !PT ;  /* 0x00000003ff007212 */ /* 0x000fca00078e33ff */
[----:B------:R-:W-:Y:S01]  /*188a0*/  IMAD.IADD R25, R25, 0x1, R0 ;  /* 0x0000000119197824 */ /* 0x000fe200078e0200 */
[----:B------:R-:W-:Y:S06]  /*188b0*/  BRA `(.L_x_5623) ;  /* 0x00000000001c7947 */ /* 0x000fec0003800000 */
.L_x_5615:
[----:B------:R-:W-:Y:S01]  /*188c0*/  UMOV UR4, URZ ;  /* 0x0000003f00047c82 */ /* 0x000fe20008000000 */
[----:B------:R-:W-:Y:S01]  /*188d0*/  UMOV UR5, URZ ;  /* 0x0000003f00057c82 */ /* 0x000fe20008000000 */
[----:B------:R-:W-:Y:S01]  /*188e0*/  ULDC UR6, c[0x0][0xc3c] ;  /* 0x00030f0000067ab9 */ /* 0x000fe20000000800 */
[----:B------:R-:W-:Y:S02]  /*188f0*/  IMAD.MOV.U32 R24, RZ, RZ, R0 ;  /* 0x000000ffff187224 */ /* 0x000fe400078e0000 */
[----:B------:R-:W-:Y:S02]  /*18900*/  IMAD.U32 R25, RZ, RZ, UR4 ;  /* 0x00000004ff197e24 */ /* 0x000fe4000f8e00ff */
[----:B------:R-:W-:Y:S02]  /*18910*/  IMAD.U32 R26, RZ, RZ, UR5 ;  /* 0x00000005ff1a7e24 */ /* 0x000fe4000f8e00ff */
[----:B------:R-:W-:-:S07]  /*18920*/  IMAD.U32 R27, RZ, RZ, UR6 ;  /* 0x00000006ff1b7e24 */ /* 0x000fce000f8e00ff */
.L_x_5623:
[----:B------:R-:W1:Y:S01]  /*18930*/  S2R R0, SR_TID.X ;  /* 0x0000000000007919 */ /* 0x000e620000002100 */
[----:B------:R-:W-:Y:S05]  /*18940*/  WARPSYNC.ALL ;  /* 0x0000000000007948 */ /* 0x000fea0003800000 */
[----:B------:R-:W-:Y:S01]  /*18950*/  BAR.SYNC.DEFER_BLOCKING 0x4, 0x180 ;  /* 0x0106000000007b1d */ /* 0x000fe20000010000 */
[----:B-1----:R-:W-:-:S04]  /*18960*/  LOP3.LUT R0, R0, 0x1f, RZ, 0xc0, !PT ;  /* 0x0000001f00007812 */ /* 0x002fc800078ec0ff */
[----:B------:R-:W-:-:S13]  /*18970*/  ISETP.NE.AND P0, PT, R0, RZ, PT ;  /* 0x000000ff0000720c */ /* 0x000fda0003f05270 */
[----:B0-----:R-:W0:Y:S01]  /*18980*/  @!P0 S2R R3, SR_CgaCtaId ;  /* 0x0000000000038919 */ /* 0x001e220000008800 */
[----:B------:R-:W-:-:S04]  /*18990*/  @!P0 MOV R0, 0x400 ;  /* 0x0000040000008802 */ /* 0x000fc80000000f00 */
[----:B0-----:R-:W-:-:S05]  /*189a0*/  @!P0 LEA R17, R3, R0, 0x18 ;  /* 0x0000000003118211 */ /* 0x001fca00078ec0ff */
[----:B------:R0:W-:Y:S01]  /*189b0*/  @!P0 STS.128 [R17+0x28cd0], R24 ;  /* 0x028cd01811008388 */ /* 0x0001e20000000c00 */
[----:B------:R-:W-:Y:S06]  /*189c0*/  BAR.ARV 0x5, 0x180 ;  /* 0x0146000000007b1d */ /* 0x000fec0000002000 */
.L_x_5612:
[----:B------:R-:W-:Y:S02]  /*189d0*/  ULDC UR4, c[0x0][0xc3c] ;  /* 0x00030f0000047ab9 */ /* 0x000fe40000000800 */
[----:B----4-:R-:W-:-:S13]  /*189e0*/  ISETP.GE.AND P0, PT, R27, UR4, PT ;  /* 0x000000041b007c0c */ /* 0x010fda000bf06270 */
[----:B------:R-:W-:Y:S05]  /*189f0*/  @!P0 BRA `(.L_x_5624) ;  /* 0xffffffb000048947 */ /* 0x000fea000383ffff */
[----:B------:R-:W-:Y:S05]  /*18a00*/  BSYNC B8 ;  /* 0x0000000000087941 */ /* 0x000fea0003800000 */
.L_x_5553:
[----:B------:R-:W4:Y:S01]  /*18a10*/  LDL.LU R0, [R1+0x10] ;  /* 0x0000100001007983 */ /* 0x000f220000300800 */
[----:B------:R-:W-:Y:S01]  /*18a20*/  BSSY B0, `(.L_x_5625) ;  /* 0x000000b000007945 */ /* 0x000fe20003800000 */
[----:B------:R-:W5:Y:S01]  /*18a30*/  S2R R5, SR_CgaCtaId ;  /* 0x0000000000057919 */ /* 0x000f620000008800 */
[----:B----4-:R-:W-:-:S05]  /*18a40*/  VIADD R0, R0, 0x1 ;  /* 0x0000000100007836 */ /* 0x010fca0000000000 */
[----:B-1----:R-:W-:-:S04]  /*18a50*/  LEA.HI R2, R0, R0, RZ, 0x1 ;  /* 0x0000000000027211 */ /* 0x002fc800078f08ff */
[----:B------:R-:W-:Y:S02]  /*18a60*/  LOP3.LUT R3, R2, 0xfffffffe, RZ, 0xc0, !PT ;  /* 0xfffffffe02037812 */ /* 0x000fe400078ec0ff */
[----:B------:R-:W-:-:S03]  /*18a70*/  MOV R2, 0x400 ;  /* 0x0000040000027802 */ /* 0x000fc60000000f00 */
[----:B------:R-:W-:Y:S01]  /*18a80*/  IMAD.IADD R0, R0, 0x1, -R3 ;  /* 0x0000000100007824 */ /* 0x000fe200078e0a03 */
[----:B-----5:R-:W-:-:S04]  /*18a90*/  LEA R7, R5, R2, 0x18 ;  /* 0x0000000205077211 */ /* 0x020fc800078ec0ff */
[----:B------:R-:W-:-:S04]  /*18aa0*/  SHF.L.U32 R0, R0, 0x1f, RZ ;  /* 0x0000001f00007819 */ /* 0x000fc800000006ff */
[----:B------:R-:W1:Y:S02]  /*18ab0*/  SYNCS.PHASECHK.TRANS64.TRYWAIT P0, [R7+URZ+0x28c20], R0 ;  /* 0x028c2000070075a7 */ /* 0x000e64000800017f */
[----:B-1----:R-:W-:Y:S05]  /*18ac0*/  @!P0 BRA `(.L_x_5626) ;  /* 0x0000003000788947 */ /* 0x002fea0003800000 */
.L_x_5722:
[----:B------:R-:W-:Y:S05]  /*18ad0*/  BSYNC B0 ;  /* 0x0000000000007941 */ /* 0x000fea0003800000 */
.L_x_5625:
[----:B------:R-:W-:-:S03]  /*18ae0*/  UMOV UR4, 0xffffffff ;  /* 0xffffffff00047882 */ /* 0x000fc60000000000 */
[----:B------:R-:W-:Y:S05]  /*18af0*/  BRA.DIV UR4, `(.L_x_5627) ;  /* 0x0000003204807947 */ /* 0x000fea000b800000 */
[----:B-1----:R-:W1:Y:S02]  /*18b00*/  S2R R0, SR_TID.X ;  /* 0x0000000000007919 */ /* 0x002e640000002100 */
[----:B-1----:R-:W-:-:S04]  /*18b10*/  SHF.R.U32.HI R0, RZ, 0x5, R0 ;  /* 0x00000005ff007819 */ /* 0x002fc80000011600 */
[----:B------:R-:W-:-:S05]  /*18b20*/  LOP3.LUT R0, R0, 0x3, RZ, 0xc0, !PT ;  /* 0x0000000300007812 */ /* 0x000fca00078ec0ff */
[----:B------:R1:W4:Y:S02]  /*18b30*/  SHFL.IDX PT, R14, R0, RZ, 0x1f ;  /* 0x00001fff000e7589 */ /* 0x00032400000e0000 */
.L_x_5725:
[----:B----4-:R-:W-:Y:S01]  /*18b40*/  ISETP.NE.AND P0, PT, R14, RZ, PT ;  /* 0x000000ff0e00720c */ /* 0x010fe20003f05270 */
[----:B------:R-:W-:-:S12]  /*18b50*/  BSSY B0, `(.L_x_5628) ;  /* 0x0000024000007945 */ /* 0x000fd80003800000 */
[----:B------:R-:W-:Y:S05]  /*18b60*/  @P0 BRA `(.L_x_5629) ;  /* 0x0000000000880947 */ /* 0x000fea0003800000 */
[----:B------:R-:W-:-:S03]  /*18b70*/  UMOV UR4, 0xffffffff ;  /* 0xffffffff00047882 */ /* 0x000fc60000000000 */
[----:B------:R-:W-:Y:S05]  /*18b80*/  BRA.DIV UR4, `(.L_x_5630) ;  /* 0x0000003204907947 */ /* 0x000fea000b800000 */
[----:B------:R-:W-:-:S13]  /*18b90*/  ELECT P6, URZ, PT ;  /* 0x00000000003f782f */ /* 0x000fda00038c0000 */
.L_x_5728:
[----:B------:R-:W-:Y:S05]  /*18ba0*/  @!P6 BRA `(.L_x_5629) ;  /* 0x000000000078e947 */ /* 0x000fea0003800000 */
[----:B------:R-:W-:-:S06]  /*18bb0*/  ULOP3.LUT UR4, UR39, 0x2, URZ, 0xfc, !UPT ;  /* 0x0000000227047892 */ /* 0x000fcc000f8efc3f */
[----:B-1----:R-:W-:-:S05]  /*18bc0*/  IMAD.U32 R0, RZ, RZ, UR4 ;  /* 0x00000004ff007e24 */ /* 0x002fca000f8e00ff */
[----:B------:R-:W-:-:S13]  /*18bd0*/  ISETP.NE.AND P0, PT, R0, 0x3, PT ;  /* 0x000000030000780c */ /* 0x000fda0003f05270 */
[----:B------:R-:W-:Y:S05]  /*18be0*/  @!P0 BRA `(.L_x_5631) ;  /* 0x0000000000048947 */ /* 0x000fea0003800000 */
[----:B------:R-:W-:Y:S01]  /*18bf0*/  BPT.TRAP 0x1 ;  /* 0x000000040000795c */ /* 0x000fe20000300000 */
.L_x_5631:
[----:B------:R-:W-:Y:S01]  /*18c00*/  IMAD R5, R18, 0x8, R7 ;  /* 0x0000000812057824 */ /* 0x000fe200078e0207 */
[----:B------:R-:W-:Y:S01]  /*18c10*/  SHF.L.U32 R0, R22, 0x1f, RZ ;  /* 0x0000001f16007819 */ /* 0x000fe200000006ff */
[----:B------:R-:W-:-:S03]  /*18c20*/  VIADD R18, R18, 0x1 ;  /* 0x0000000112127836 */ /* 0x000fc60000000000 */
[----:B------:R-:W1:Y:S02]  /*18c30*/  SYNCS.PHASECHK.TRANS64.TRYWAIT P1, [R5+URZ+0x28c40], R0 ;  /* 0x028c4000050075a7 */ /* 0x000e64000802017f */
[----:B------:R-:W-:-:S04]  /*18c40*/  ISETP.NE.AND P2, PT, R18, 0x2, PT ;  /* 0x000000021200780c */ /* 0x000fc80003f45270 */
[----:B------:R-:W-:Y:S01]  /*18c50*/  SEL R3, RZ, 0x1, P2 ;  /* 0x00000001ff037807 */ /* 0x000fe20001000000 */
[----:B-1----:R-:W-:Y:S08]  /*18c60*/  @!P1 BRA `(.L_x_5632) ;  /* 0x0000003000789947 */ /* 0x002ff00003800000 */
.L_x_5729:
[----:B------:R-:W-:Y:S02]  /*18c70*/  SEL R18, R18, RZ, P2 ;  /* 0x000000ff12127207 */ /* 0x000fe40001000000 */
[----:B------:R-:W-:Y:S01]  /*18c80*/  LOP3.LUT R2, R22, R3, RZ, 0x3c, !PT ;  /* 0x0000000316027212 */ /* 0x000fe200078e3cff */
[----:B------:R-:W-:Y:S06]  /*18c90*/  @!P0 BRA `(.L_x_5633) ;  /* 0x0000000000048947 */ /* 0x000fec0003800000 */
[----:B------:R-:W-:Y:S01]  /*18ca0*/  BPT.TRAP 0x1 ;  /* 0x000000040000795c */ /* 0x000fe20000300000 */
.L_x_5633:
[----:B------:R-:W-:Y:S01]  /*18cb0*/  IMAD R3, R18, 0x8, R7 ;  /* 0x0000000812037824 */ /* 0x000fe200078e0207 */
[----:B------:R-:W-:-:S04]  /*18cc0*/  SHF.L.U32 R2, R2, 0x1f, RZ ;  /* 0x0000001f02027819 */ /* 0x000fc800000006ff */
[----:B------:R-:W4:Y:S02]  /*18cd0*/  SYNCS.PHASECHK.TRANS64.TRYWAIT P1, [R3+URZ+0x28c40], R2 ;  /* 0x028c4002030075a7 */ /* 0x000f24000802017f */
[----:B----4-:R-:W-:Y:S05]  /*18ce0*/  @!P1 BRA `(.L_x_5634) ;  /* 0x00000030006c9947 */ /* 0x010fea0003800000 */
.L_x_5730:
[----:B------:R-:W-:Y:S05]  /*18cf0*/  @!P0 BRA `(.L_x_5635) ;  /* 0x0000000000048947 */ /* 0x000fea0003800000 */
[----:B------:R-:W-:Y:S01]  /*18d00*/  BPT.TRAP 0x1 ;  /* 0x000000040000795c */ /* 0x000fe20000300000 */
.L_x_5635:
[----:B------:R-:W5:Y:S02]  /*18d10*/  SYNCS.PHASECHK.TRANS64.TRYWAIT P1, [R5+URZ+0x28c60], R0 ;  /* 0x028c6000050075a7 */ /* 0x000f64000802017f */
[----:B-----5:R-:W-:Y:S05]  /*18d20*/  @!P1 BRA `(.L_x_5636) ;  /* 0x0000003000709947 */ /* 0x020fea0003800000 */
.L_x_5731:
[----:B------:R-:W-:Y:S05]  /*18d30*/  @!P0 BRA `(.L_x_5637) ;  /* 0x0000000000048947 */ /* 0x000fea0003800000 */
[----:B------:R-:W-:Y:S01]  /*18d40*/  BPT.TRAP 0x1 ;  /* 0x000000040000795c */ /* 0x000fe20000300000 */
.L_x_5637:
[----:B------:R0:W0:Y:S02]  /*18d50*/  SYNCS.PHASECHK.TRANS64.TRYWAIT P0, [R3+URZ+0x28c60], R2 ;  /* 0x028c6002030075a7 */ /* 0x000024000800017f */
[----:B0-----:R-:W-:Y:S05]  /*18d60*/  @!P0 NANOSLEEP.SYNCS 0x989680 ;  /* 0x009896800000895d */ /* 0x001fea0003900000 */
[----:B------:R-:W0:Y:S02]  /*18d70*/  @!P0 SYNCS.PHASECHK.TRANS64 P0, [R3+URZ+0x28c60], R2 ;  /* 0x028c6002030085a7 */ /* 0x000e24000800007f */
[----:B0-----:R-:W-:Y:S05]  /*18d80*/  @!P0 BRA `(.L_x_5637) ;  /* 0xfffffffc00f08947 */ /* 0x001fea000383ffff */
.L_x_5629:
[----:B------:R-:W-:Y:S05]  /*18d90*/  BSYNC B0 ;  /* 0x0000000000007941 */ /* 0x000fea0003800000 */
.L_x_5628:
[----:B------:R-:W-:Y:S05]  /*18da0*/  EXIT ;  /* 0x000000000000794d */ /* 0x000fea0003800000 */
.L_x_5434:
[----:B0-----:R-:W-:-:S04]  /*18db0*/  IMAD.U32 R3, RZ, RZ, UR23 ;  /* 0x00000017ff037e24 */ /* 0x001fc8000f8e00ff */
[----:B------:R0:W1:Y:S03]  /*18dc0*/  SYNCS.PHASECHK.TRANS64.TRYWAIT P1, [R3+URZ+0x28c50], R0 ;  /* 0x028c5000030075a7 */ /* 0x000066000802017f */
[----:B-1----:R-:W-:Y:S05]  /*18dd0*/  @!P1 NANOSLEEP.SYNCS 0x989680 ;  /* 0x009896800000995d */ /* 0x002fea0003900000 */
[----:B------:R-:W1:Y:S02]  /*18de0*/  @!P1 SYNCS.PHASECHK.TRANS64 P1, [R3+URZ+0x28c50], R0 ;  /* 0x028c5000030095a7 */ /* 0x000e64000802007f */
[----:B-1----:R-:W-:Y:S05]  /*18df0*/  @!P1 BRA `(.L_x_5434) ;  /* 0xfffffffc00ec9947 */ /* 0x002fea000383ffff */
[----:B------:R-:W-:Y:S05]  /*18e00*/  BRA `(.L_x_5638) ;  /* 0xfffffe9400a87947 */ /* 0x000fea000383ffff */
.L_x_5440:
[----:B-1----:R-:W-:-:S04]  /*18e10*/  IMAD.U32 R3, RZ, RZ, UR23 ;  /* 0x00000017ff037e24 */ /* 0x002fc8000f8e00ff */
[----:B------:R1:W2:Y:S03]  /*18e20*/  SYNCS.PHASECHK.TRANS64.TRYWAIT P1, [R3+URZ+0x28c50], R0 ;  /* 0x028c5000030075a7 */ /* 0x0002a6000802017f */
[----:B--2---:R-:W-:Y:S05]  /*18e30*/  @!P1 NANOSLEEP.SYNCS 0x989680 ;  /* 0x009896800000995d */ /* 0x004fea0003900000 */
[----:B------:R-:W2:Y:S02]  /*18e40*/  @!P1 SYNCS.PHASECHK.TRANS64 P1, [R3+URZ+0x28c50], R0 ;  /* 0x028c5000030095a7 */ /* 0x000ea4000802007f */
[----:B--2---:R-:W-:Y:S05]  /*18e50*/  @!P1 BRA `(.L_x_5440) ;  /* 0xfffffffc00ec9947 */ /* 0x004fea000383ffff */
[----:B------:R-:W-:Y:S05]  /*18e60*/  BRA `(.L_x_5439) ;  /* 0xfffffea000ac7947 */ /* 0x000fea000383ffff */
.L_x_5451:
[----:B0-----:R-:W-:-:S04]  /*18e70*/  IMAD.U32 R3, RZ, RZ, UR41 ;  /* 0x00000029ff037e24 */ /* 0x001fc8000f8e00ff */
[----:B------:R0:W1:Y:S03]  /*18e80*/  SYNCS.PHASECHK.TRANS64.TRYWAIT P1, [R3+URZ+0x28c00], R0 ;  /* 0x028c0000030075a7 */ /* 0x000066000802017f */
[----:B-1----:R-:W-:Y:S05]  /*18e90*/  @!P1 NANOSLEEP.SYNCS 0x989680 ;  /* 0x009896800000995d */ /* 0x002fea0003900000 */
[----:B------:R-:W1:Y:S02]  /*18ea0*/  @!P1 SYNCS.PHASECHK.TRANS64 P1, [R3+URZ+0x28c00], R0 ;  /* 0x028c0000030095a7 */ /* 0x000e64000802007f */
[----:B-1----:R-:W-:Y:S05]  /*18eb0*/  @!P1 BRA `(.L_x_5451) ;  /* 0xfffffffc00ec9947 */ /* 0x002fea000383ffff */
[----:B------:R-:W-:Y:S05]  /*18ec0*/  BRA `(.L_x_5639) ;  /* 0xfffffeb800e87947 */ /* 0x000fea000383ffff */
.L_x_5455:
[----:B--2---:R2:W3:Y:S02]  /*18ed0*/  SYNCS.PHASECHK.TRANS64.TRYWAIT P1, [R7+URZ+0x28c30], R8 ;  /* 0x028c3008070075a7 */ /* 0x0044e4000802017f */
[----:B---3--:R-:W-:Y:S05]  /*18ee0*/  @!P1 NANOSLEEP.SYNCS 0x989680 ;  /* 0x009896800000995d */ /* 0x008fea0003900000 */
[----:B------:R-:W3:Y:S02]  /*18ef0*/  @!P1 SYNCS.PHASECHK.TRANS64 P1, [R7+URZ+0x28c30], R8 ;  /* 0x028c3008070095a7 */ /* 0x000ee4000802007f */
[----:B---3--:R-:W-:Y:S05]  /*18f00*/  @!P1 BRA `(.L_x_5455) ;  /* 0xfffffffc00f09947 */ /* 0x008fea000383ffff */
[----:B------:R-:W-:Y:S05]  /*18f10*/  BRA `(.L_x_5454) ;  /* 0xfffffebc00047947 */ /* 0x000fea000383ffff */
.L_x_5468:
[----:B----4-:R4:W0:Y:S02]  /*18f20*/  SYNCS.PHASECHK.TRANS64.TRYWAIT P1, [R7+URZ+0x28c50], R8 ;  /* 0x028c5008070075a7 */ /* 0x010824000802017f */
[----:B0-----:R-:W-:Y:S05]  /*18f30*/  @!P1 NANOSLEEP.SYNCS 0x989680 ;  /* 0x009896800000995d */ /* 0x001fea0003900000 */
[----:B------:R-:W0:Y:S02]  /*18f40*/  @!P1 SYNCS.PHASECHK.TRANS64 P1, [R7+URZ+0x28c50], R8 ;  /* 0x028c5008070095a7 */ /* 0x000e24000802007f */
[----:B0-----:R-:W-:Y:S05]  /*18f50*/  @!P1 BRA `(.L_x_5468) ;  /* 0xfffffffc00f09947 */ /* 0x001fea000383ffff */
[----:B------:R-:W-:Y:S05]  /*18f60*/  BRA `(.L_x_5467) ;  /* 0xfffffed400a07947 */ /* 0x000fea000383ffff */
.L_x_5477:
[----:B--2---:R-:W-:-:S04]  /*18f70*/  IMAD.U32 R5, RZ, RZ, UR23 ;  /* 0x00000017ff057e24 */ /* 0x004fc8000f8e00ff */
[----:B------:R2:W3:Y:S03]  /*18f80*/  SYNCS.PHASECHK.TRANS64.TRYWAIT P1, [R5+URZ+0x28c30], R8 ;  /* 0x028c3008050075a7 */ /* 0x0004e6000802017f */
[----:B---3--:R-:W-:Y:S05]  /*18f90*/  @!P1 NANOSLEEP.SYNCS 0x989680 ;  /* 0x009896800000995d */ /* 0x008fea0003900000 */
[----:B------:R-:W3:Y:S02]  /*18fa0*/  @!P1 SYNCS.PHASECHK.TRANS64 P1, [R5+URZ+0x28c30], R8 ;  /* 0x028c3008050095a7 */ /* 0x000ee4000802007f */
[----:B---3--:R-:W-:Y:S05]  /*18fb0*/  @!P1 BRA `(.L_x_5477) ;  /* 0xfffffffc00ec9947 */ /* 0x008fea000383ffff */
[----:B------:R-:W-:Y:S05]  /*18fc0*/  BRA `(.L_x_5476) ;  /* 0xfffffedc001c7947 */ /* 0x000fea000383ffff */
.L_x_5490:
[----:B--2---:R-:W-:-:S04]  /*18fd0*/  IMAD.U32 R7, RZ, RZ, UR23 ;  /* 0x00000017ff077e24 */ /* 0x004fc8000f8e00ff */
[----:B------:R2:W3:Y:S03]  /*18fe0*/  SYNCS.PHASECHK.TRANS64.TRYWAIT P1, [R7+URZ+0x28c50], R8 ;  /* 0x028c5008070075a7 */ /* 0x0004e6000802017f */
[----:B---3--:R-:W-:Y:S05]  /*18ff0*/  @!P1 NANOSLEEP.SYNCS 0x989680 ;  /* 0x009896800000995d */ /* 0x008fea0003900000 */
[----:B------:R-:W3:Y:S02]  /*19000*/  @!P1 SYNCS.PHASECHK.TRANS64 P1, [R7+URZ+0x28c50], R8 ;  /* 0x028c5008070095a7 */ /* 0x000ee4000802007f */
[----:B---3--:R-:W-:Y:S05]  /*19010*/  @!P1 BRA `(.L_x_5490) ;  /* 0xfffffffc00ec9947 */ /* 0x008fea000383ffff */
[----:B------:R-:W-:Y:S05]  /*19020*/  BRA `(.L_x_5489) ;  /* 0xfffffefc00a07947 */ /* 0x000fea000383ffff */
.L_x_5500:
[----:B-1----:R-:W-:-:S04]  /*19030*/  IMAD.U32 R6, RZ, RZ, UR23 ;  /* 0x00000017ff067e24 */ /* 0x002fc8000f8e00ff */
[----:B------:R1:W2:Y:S03]  /*19040*/  SYNCS.PHASECHK.TRANS64.TRYWAIT P1, [R6+URZ+0x28c30], R7 ;  /* 0x028c3007060075a7 */ /* 0x0002a6000802017f */
[----:B--2---:R-:W-:Y:S05]  /*19050*/  @!P1 NANOSLEEP.SYNCS 0x989680 ;  /* 0x009896800000995d */ /* 0x004fea0003900000 */
[----:B------:R-:W2:Y:S02]  /*19060*/  @!P1 SYNCS.PHASECHK.TRANS64 P1, [R6+URZ+0x28c30], R7 ;  /* 0x028c3007060095a7 */ /* 0x000ea4000802007f */
[----:B--2---:R-:W-:Y:S05]  /*19070*/  @!P1 BRA `(.L_x_5500) ;  /* 0xfffffffc00ec9947 */ /* 0x004fea000383ffff */
[----:B------:R-:W-:Y:S05]  /*19080*/  BRA `(.L_x_5499) ;  /* 0xffffff0400347947 */ /* 0x000fea000383ffff */
.L_x_5505:
[----:B---3--:R-:W-:-:S04]  /*19090*/  IMAD.U32 R8, RZ, RZ, UR23 ;  /* 0x00000017ff087e24 */ /* 0x008fc8000f8e00ff */
[----:B------:R3:W4:Y:S03]  /*190a0*/  SYNCS.PHASECHK.TRANS64.TRYWAIT P1, [R8+URZ+0x28c50], R7 ;  /* 0x028c5007080075a7 */ /* 0x000726000802017f */
[----:B----4-:R-:W-:Y:S05]  /*190b0*/  @!P1 NANOSLEEP.SYNCS 0x989680 ;  /* 0x009896800000995d */ /* 0x010fea0003900000 */
[----:B------:R-:W4:Y:S02]  /*190c0*/  @!P1 SYNCS.PHASECHK.TRANS64 P1, [R8+URZ+0x28c50], R7 ;  /* 0x028c5007080095a7 */ /* 0x000f24000802007f */
[----:B----4-:R-:W-:Y:S05]  /*190d0*/  @!P1 BRA `(.L_x_5505) ;  /* 0xfffffffc00ec9947 */ /* 0x010fea000383ffff */
[----:B------:R-:W-:Y:S05]  /*190e0*/  BRA `(.L_x_5504) ;  /* 0xffffff1800547947 */ /* 0x000fea000383ffff */
.L_x_5512:
[----:B-1----:R-:W-:-:S04]  /*190f0*/  IMAD.U32 R5, RZ, RZ, UR20 ;  /* 0x00000014ff057e24 */ /* 0x002fc8000f8e00ff */
[----:B------:R1:W2:Y:S03]  /*19100*/  SYNCS.PHASECHK.TRANS64.TRYWAIT P1, [R5+URZ+0x28c30], R8 ;  /* 0x028c3008050075a7 */ /* 0x0002a6000802017f */
[----:B--2---:R-:W-:Y:S05]  /*19110*/  @!P1 NANOSLEEP.SYNCS 0x989680 ;  /* 0x009896800000995d */ /* 0x004fea0003900000 */
[----:B------:R-:W2:Y:S02]  /*19120*/  @!P1 SYNCS.PHASECHK.TRANS64 P1, [R5+URZ+0x28c30], R8 ;  /* 0x028c3008050095a7 */ /* 0x000ea4000802007f */
[----:B--2---:R-:W-:Y:S05]  /*19130*/  @!P1 BRA `(.L_x_5512) ;  /* 0xfffffffc00ec9947 */ /* 0x004fea000383ffff */
[----:B------:R-:W-:Y:S05]  /*19140*/  BRA `(.L_x_5511) ;  /* 0xffffff1c004c7947 */ /* 0x000fea000383ffff */
.L_x_5525:
[----:B--2---:R-:W-:-:S04]  /*19150*/  IMAD.U32 R7, RZ, RZ, UR20 ;  /* 0x00000014ff077e24 */ /* 0x004fc8000f8e00ff */
[----:B------:R2:W3:Y:S03]  /*19160*/  SYNCS.PHASECHK.TRANS64.TRYWAIT P1, [R7+URZ+0x28c50], R8 ;  /* 0x028c5008070075a7 */ /* 0x0004e6000802017f */
[----:B---3--:R-:W-:Y:S05]  /*19170*/  @!P1 NANOSLEEP.SYNCS 0x989680 ;  /* 0x009896800000995d */ /* 0x008fea0003900000 */
[----:B------:R-:W3:Y:S02]  /*19180*/  @!P1 SYNCS.PHASECHK.TRANS64 P1, [R7+URZ+0x28c50], R8 ;  /* 0x028c5008070095a7 */ /* 0x000ee4000802007f */
[----:B---3--:R-:W-:Y:S05]  /*19190*/  @!P1 BRA `(.L_x_5525) ;  /* 0xfffffffc00ec9947 */ /* 0x008fea000383ffff */
[----:B------:R-:W-:Y:S05]  /*191a0*/  BRA `(.L_x_5524) ;  /* 0xffffff3c00d07947 */ /* 0x000fea000383ffff */
.L_x_5575:
        /* <DEDUP_REMOVED lines=11> */
.L_x_5641:
[----:B------:R-:W-:Y:S05]  /*19260*/  BSYNC B0 ;  /* 0x0000000000007941 */ /* 0x000fea0003800000 */
.L_x_5640:
[----:B------:R-:W-:Y:S05]  /*19270*/  BRA `(.L_x_5642) ;  /* 0xffffffb800a07947 */ /* 0x000fea000383ffff */
.L_x_5578:
[----:B0-----:R0:W1:Y:S02]  /*19280*/  SYNCS.PHASECHK.TRANS64.TRYWAIT P0, [R25+URZ+0x28c40], R0 ;  /* 0x028c4000190075a7 */ /* 0x001064000800017f */
[----:B-1----:R-:W-:Y:S05]  /*19290*/  @!P0 NANOSLEEP.SYNCS 0x989680 ;  /* 0x009896800000895d */ /* 0x002fea0003900000 */
[----:B------:R-:W1:Y:S02]  /*192a0*/  @!P0 SYNCS.PHASECHK.TRANS64 P0, [R25+URZ+0x28c40], R0 ;  /* 0x028c4000190085a7 */ /* 0x000e64000800007f */
[----:B-1----:R-:W-:Y:S05]  /*192b0*/  @!P0 BRA `(.L_x_5578) ;  /* 0xfffffffc00f08947 */ /* 0x002fea000383ffff */
[----:B------:R-:W-:Y:S05]  /*192c0*/  BRA `(.L_x_5643) ;  /* 0xffffffbc00807947 */ /* 0x000fea000383ffff */
.L_x_5579:
        /* <DEDUP_REMOVED lines=8> */
.L_x_5645:
[----:B------:R-:W-:Y:S05]  /*19350*/  BSYNC B0 ;  /* 0x0000000000007941 */ /* 0x000fea0003800000 */
.L_x_5644:
        /* <DEDUP_REMOVED lines=9> */
.L_x_5646:
[----:B------:R-:W-:Y:S02]  /*193f0*/  IMAD.MOV.U32 R13, RZ, RZ, R5 ;  /* 0x000000ffff0d7224 */ /* 0x000fe400078e0005 */
[----:B------:R-:W-:Y:S02]  /*19400*/  IMAD.MOV.U32 R12, RZ, RZ, 0x1 ;  /* 0x00000001ff0c7424 */ /* 0x000fe400078e00ff */
[----:B------:R-:W-:-:S07]  /*19410*/  IMAD.MOV.U32 R3, RZ, RZ, R14 ;  /* 0x000000ffff037224 */ /* 0x000fce00078e000e */
[----:B------:R-:W-:Y:S05]  /*19420*/  WARPSYNC.COLLECTIVE R15, `(.L_x_5647) ;  /* 0x000000000f087348 */ /* 0x000fea0003c00000 */
[----:B------:R0:W1:Y:S02]  /*19430*/  SHFL.IDX P6, R14, R13, R12, R11 ;  /* 0x0000000c0d0e7389 */ /* 0x00006400000c000b */
[----:B01----:R-:W-:Y:S01]  /*19440*/  ENDCOLLECTIVE ;  /* 0x000000000000791b */ /* 0x003fe20003800000 */
.L_x_5647:
        /* <DEDUP_REMOVED lines=15> */
.L_x_5648:
[----:B------:R-:W-:Y:S02]  /*19540*/  @P0 IMAD R6, R4, 0x2, R17 ;  /* 0x0000000204060824 */ /* 0x000fe400078e0211 */
[----:B------:R-:W-:Y:S02]  /*19550*/  IMAD.MOV.U32 R13, RZ, RZ, R5 ;  /* 0x000000ffff0d7224 */ /* 0x000fe400078e0005 */
[----:B------:R-:W-:Y:S02]  /*19560*/  IMAD.MOV.U32 R12, RZ, RZ, 0x2 ;  /* 0x00000002ff0c7424 */ /* 0x000fe400078e00ff */
[----:B------:R-:W-:-:S07]  /*19570*/  IMAD.MOV.U32 R3, RZ, RZ, R14 ;  /* 0x000000ffff037224 */ /* 0x000fce00078e000e */
[----:B------:R-:W-:Y:S05]  /*19580*/  WARPSYNC.COLLECTIVE R15, `(.L_x_5649) ;  /* 0x000000000f087348 */ /* 0x000fea0003c00000 */
[----:B------:R0:W1:Y:S02]  /*19590*/  SHFL.IDX P6, R14, R13, R12, R11 ;  /* 0x0000000c0d0e7389 */ /* 0x00006400000c000b */
[----:B01----:R-:W-:Y:S01]  /*195a0*/  ENDCOLLECTIVE ;  /* 0x000000000000791b */ /* 0x003fe20003800000 */
.L_x_5649:
        /* <DEDUP_REMOVED lines=15> */
.L_x_5650:
[----:B------:R-:W-:Y:S02]  /*196a0*/  @P0 IMAD R6, R4, 0x2, R17 ;  /* 0x0000000204060824 */ /* 0x000fe400078e0211 */
[----:B------:R-:W-:Y:S02]  /*196b0*/  IMAD.MOV.U32 R13, RZ, RZ, R5 ;  /* 0x000000ffff0d7224 */ /* 0x000fe400078e0005 */
[----:B------:R-:W-:Y:S02]  /*196c0*/  IMAD.MOV.U32 R12, RZ, RZ, 0x3 ;  /* 0x00000003ff0c7424 */ /* 0x000fe400078e00ff */
[----:B------:R-:W-:-:S07]  /*196d0*/  IMAD.MOV.U32 R3, RZ, RZ, R14 ;  /* 0x000000ffff037224 */ /* 0x000fce00078e000e */
[----:B------:R-:W-:Y:S05]  /*196e0*/  WARPSYNC.COLLECTIVE R15, `(.L_x_5651) ;  /* 0x000000000f087348 */ /* 0x000fea0003c00000 */
[----:B------:R0:W1:Y:S02]  /*196f0*/  SHFL.IDX P6, R14, R13, R12, R11 ;  /* 0x0000000c0d0e7389 */ /* 0x00006400000c000b */
[----:B01----:R-:W-:Y:S01]  /*19700*/  ENDCOLLECTIVE ;  /* 0x000000000000791b */ /* 0x003fe20003800000 */
.L_x_5651:
        /* <DEDUP_REMOVED lines=10> */
.L_x_5652:
[----:B------:R-:W-:Y:S01]  /*197b0*/  @!PT LDS RZ, [RZ] ;  /* 0x00000000fffff984 */ /* 0x000fe20000000800 */
[----:B------:R-:W-:Y:S01]  /*197c0*/  @!PT LDS RZ, [RZ] ;  /* 0x00000000fffff984 */ /* 0x000fe20000000800 */
[----:B------:R-:W-:Y:S01]  /*197d0*/  @!PT LDS RZ, [RZ] ;  /* 0x00000000fffff984 */ /* 0x000fe20000000800 */
[----:B------:R0:W-:Y:S01]  /*197e0*/  @P0 LDGSTS.E.BYPASS.LTC128B.128 [R6+0x23400], desc[UR54][R2.64], !P2 ;  /* 0x2340000002060fae */ /* 0x0001e2000d101d76 */
[----:B------:R-:W-:Y:S01]  /*197f0*/  IMAD.MOV.U32 R0, RZ, RZ, R14 ;  /* 0x000000ffff007224 */ /* 0x000fe200078e000e */
[----:B------:R-:W-:Y:S06]  /*19800*/  BRA `(.L_x_5653) ;  /* 0xffffffbc00307947 */ /* 0x000fec000383ffff */
.L_x_5584:
[----:B------:R-:W-:Y:S02]  /*19810*/  IMAD.MOV.U32 R13, RZ, RZ, R4 ;  /* 0x000000ffff0d7224 */ /* 0x000fe400078e0004 */
[----:B------:R-:W-:Y:S02]  /*19820*/  IMAD.MOV.U32 R12, RZ, RZ, RZ ;  /* 0x000000ffff0c7224 */ /* 0x000fe400078e00ff */
[----:B------:R-:W-:Y:S02]  /*19830*/  IMAD.MOV.U32 R11, RZ, RZ, 0x181f ;  /* 0x0000181fff0b7424 */ /* 0x000fe400078e00ff */
[----:B------:R-:W-:Y:S02]  /*19840*/  IMAD.MOV.U32 R15, RZ, RZ, -0x1 ;  /* 0xffffffffff0f7424 */ /* 0x000fe400078e00ff */
[----:B------:R-:W-:Y:S02]  /*19850*/  IMAD R36, R36, R6, RZ ;  /* 0x0000000624247224 */ /* 0x000fe400078e02ff */
[----:B------:R-:W-:-:S07]  /*19860*/  IMAD.IADD R34, R37, 0x1, R34 ;  /* 0x0000000125227824 */ /* 0x000fce00078e0222 */
[----:B-1---5:R-:W-:Y:S05]  /*19870*/  WARPSYNC.COLLECTIVE R15, `(.L_x_5654) ;  /* 0x000000000f087348 */ /* 0x022fea0003c00000 */
[----:B------:R0:W2:Y:S02]  /*19880*/  SHFL.IDX P6, R14, R13, R12, R11 ;  /* 0x0000000c0d0e7389 */ /* 0x0000a400000c000b */
[----:B012--5:R-:W-:Y:S01]  /*19890*/  ENDCOLLECTIVE ;  /* 0x000000000000791b */ /* 0x027fe20003800000 */
.L_x_5654:
[C---:B------:R-:W-:Y:S01]  /*198a0*/  VIADD R5, R34.reuse, 0x10 ;  /* 0x0000001022057836 */ /* 0x040fe20000000000 */
[----:B------:R-:W-:Y:S01]  /*198b0*/  ISETP.GE.AND P0, PT, R34, R36, PT ;  /* 0x000000242200720c */ /* 0x000fe20003f06270 */
[----:B------:R-:W-:Y:S02]  /*198c0*/  IMAD.MOV.U32 R13, RZ, RZ, R0 ;  /* 0x000000ffff0d7224 */ /* 0x000fe400078e0000 */
[----:B------:R-:W-:-:S10]  /*198d0*/  IMAD.MOV.U32 R2, RZ, RZ, R14 ;  /* 0x000000ffff027224 */ /* 0x000fd400078e000e */
[----:B------:R-:W-:Y:S05]  /*198e0*/  WARPSYNC.COLLECTIVE R15, `(.L_x_5655) ;  /* 0x000000000f087348 */ /* 0x000fea0003c00000 */
[----:B------:R0:W1:Y:S02]  /*198f0*/  SHFL.IDX P6, R14, R13, R12, R11 ;  /* 0x0000000c0d0e7389 */ /* 0x00006400000c000b */
[----:B01----:R-:W-:Y:S01]  /*19900*/  ENDCOLLECTIVE ;  /* 0x000000000000791b */ /* 0x003fe20003800000 */
.L_x_5655:
[----:B------:R-:W-:Y:S02]  /*19910*/  IMAD.MOV.U32 R13, RZ, RZ, R4 ;  /* 0x000000ffff0d7224 */ /* 0x000fe400078e0004 */
[----:B------:R-:W-:Y:S02]  /*19920*/  IMAD.MOV.U32 R12, RZ, RZ, 0x1 ;  /* 0x00000001ff0c7424 */ /* 0x000fe400078e00ff */
[----:B------:R-:W-:-:S07]  /*19930*/  IMAD.MOV.U32 R3, RZ, RZ, R14 ;  /* 0x000000ffff037224 */ /* 0x000fce00078e000e */
[----:B------:R-:W-:Y:S05]  /*19940*/  WARPSYNC.COLLECTIVE R15, `(.L_x_5656) ;  /* 0x000000000f087348 */ /* 0x000fea0003c00000 */
[----:B------:R0:W1:Y:S02]  /*19950*/  SHFL.IDX P6, R14, R13, R12, R11 ;  /* 0x0000000c0d0e7389 */ /* 0x00006400000c000b */
[----:B01----:R-:W-:Y:S01]  /*19960*/  ENDCOLLECTIVE ;  /* 0x000000000000791b */ /* 0x003fe20003800000 */
.L_x_5656:
        /* <DEDUP_REMOVED lines=15> */
.L_x_5657:
[----:B------:R-:W-:Y:S02]  /*19a60*/  IMAD.MOV.U32 R13, RZ, RZ, R4 ;  /* 0x000000ffff0d7224 */ /* 0x000fe400078e0004 */
[----:B------:R-:W-:Y:S02]  /*19a70*/  IMAD.MOV.U32 R12, RZ, RZ, 0x2 ;  /* 0x00000002ff0c7424 */ /* 0x000fe400078e00ff */
[----:B------:R-:W-:-:S07]  /*19a80*/  IMAD.MOV.U32 R3, RZ, RZ, R14 ;  /* 0x000000ffff037224 */ /* 0x000fce00078e000e */
[----:B------:R-:W-:Y:S05]  /*19a90*/  WARPSYNC.COLLECTIVE R15, `(.L_x_5658) ;  /* 0x000000000f087348 */ /* 0x000fea0003c00000 */
[----:B------:R0:W1:Y:S02]  /*19aa0*/  SHFL.IDX P6, R14, R13, R12, R11 ;  /* 0x0000000c0d0e7389 */ /* 0x00006400000c000b */
[----:B01----:R-:W-:Y:S01]  /*19ab0*/  ENDCOLLECTIVE ;  /* 0x000000000000791b */ /* 0x003fe20003800000 */
.L_x_5658:
        /* <DEDUP_REMOVED lines=16> */
.L_x_5659:
[----:B------:R-:W-:Y:S02]  /*19bc0*/  IMAD.MOV.U32 R13, RZ, RZ, R4 ;  /* 0x000000ffff0d7224 */ /* 0x000fe400078e0004 */
[----:B------:R-:W-:Y:S02]  /*19bd0*/  IMAD.MOV.U32 R12, RZ, RZ, 0x3 ;  /* 0x00000003ff0c7424 */ /* 0x000fe400078e00ff */
[----:B------:R-:W-:-:S07]  /*19be0*/  IMAD.MOV.U32 R3, RZ, RZ, R14 ;  /* 0x000000ffff037224 */ /* 0x000fce00078e000e */
[----:B------:R-:W-:Y:S05]  /*19bf0*/  WARPSYNC.COLLECTIVE R15, `(.L_x_5660) ;  /* 0x000000000f087348 */ /* 0x000fea0003c00000 */
[----:B------:R0:W1:Y:S02]  /*19c00*/  SHFL.IDX P6, R14, R13, R12, R11 ;  /* 0x0000000c0d0e7389 */ /* 0x00006400000c000b */
[----:B01----:R-:W-:Y:S01]  /*19c10*/  ENDCOLLECTIVE ;  /* 0x000000000000791b */ /* 0x003fe20003800000 */
.L_x_5660:
        /* <DEDUP_REMOVED lines=10> */
.L_x_5661:
[----:B------:R-:W-:Y:S01]  /*19cc0*/  @!PT LDS RZ, [RZ] ;  /* 0x00000000fffff984 */ /* 0x000fe20000000800 */
[----:B------:R-:W-:Y:S01]  /*19cd0*/  @!PT LDS RZ, [RZ] ;  /* 0x00000000fffff984 */ /* 0x000fe20000000800 */
[----:B------:R-:W-:Y:S01]  /*19ce0*/  @!PT LDS RZ, [RZ] ;  /* 0x00000000fffff984 */ /* 0x000fe20000000800 */
[----:B------:R2:W-:Y:S01]  /*19cf0*/  @!P0 LDGSTS.E.BYPASS.LTC128B.128 [R7+0x21400], desc[UR54][R2.64], !P1 ;  /* 0x2140000002078fae */ /* 0x0005e2000c901d76 */
[----:B------:R-:W-:Y:S01]  /*19d00*/  IMAD.MOV.U32 R0, RZ, RZ, R14 ;  /* 0x000000ffff007224 */ /* 0x000fe200078e000e */
[----:B------:R-:W-:Y:S06]  /*19d10*/  BRA `(.L_x_5662) ;  /* 0xffffffc000087947 */ /* 0x000fec000383ffff */
.L_x_5587:
[----:B0-----:R0:W2:Y:S02]  /*19d20*/  SYNCS.PHASECHK.TRANS64.TRYWAIT P0, [R17+URZ+0x28c20], R0 ;  /* 0x028c2000110075a7 */ /* 0x0010a4000800017f */
[----:B--2---:R-:W-:Y:S05]  /*19d30*/  @!P0 NANOSLEEP.SYNCS 0x989680 ;  /* 0x009896800000895d */ /* 0x004fea0003900000 */
[----:B------:R-:W2:Y:S02]  /*19d40*/  @!P0 SYNCS.PHASECHK.TRANS64 P0, [R17+URZ+0x28c20], R0 ;  /* 0x028c2000110085a7 */ /* 0x000ea4000800007f */
[----:B--2---:R-:W-:Y:S05]  /*19d50*/  @!P0 BRA `(.L_x_5587) ;  /* 0xfffffffc00f08947 */ /* 0x004fea000383ffff */
[----:B------:R-:W-:Y:S05]  /*19d60*/  BRA `(.L_x_5663) ;  /* 0xffffffc000647947 */ /* 0x000fea000383ffff */
.L_x_5590:
[----:B0-----:R0:W2:Y:S02]  /*19d70*/  SYNCS.PHASECHK.TRANS64.TRYWAIT P0, [R25+URZ+0x28c60], R0 ;  /* 0x028c6000190075a7 */ /* 0x0010a4000800017f */
[----:B--2---:R-:W-:Y:S05]  /*19d80*/  @!P0 NANOSLEEP.SYNCS 0x989680 ;  /* 0x009896800000895d */ /* 0x004fea0003900000 */
[----:B------:R-:W2:Y:S02]  /*19d90*/  @!P0 SYNCS.PHASECHK.TRANS64 P0, [R25+URZ+0x28c60], R0 ;  /* 0x028c6000190085a7 */ /* 0x000ea4000800007f */
[----:B--2---:R-:W-:Y:S05]  /*19da0*/  @!P0 BRA `(.L_x_5590) ;  /* 0xfffffffc00f08947 */ /* 0x004fea000383ffff */
[----:B------:R-:W-:Y:S05]  /*19db0*/  BRA `(.L_x_5664) ;  /* 0xffffffc000747947 */ /* 0x000fea000383ffff */
.L_x_5591:
        /* <DEDUP_REMOVED lines=8> */
.L_x_5666:
[----:B------:R-:W-:Y:S05]  /*19e40*/  BSYNC B0 ;  /* 0x0000000000007941 */ /* 0x000fea0003800000 */
.L_x_5665:
        /* <DEDUP_REMOVED lines=15> */
.L_x_5667:
        /* <DEDUP_REMOVED lines=39> */
.L_x_5668:
[----:B------:R-:W-:Y:S02]  /*1a1b0*/  IMAD.MOV.U32 R13, RZ, RZ, R4 ;  /* 0x000000ffff0d7224 */ /* 0x000fe400078e0004 */
[----:B------:R-:W-:-:S07]  /*1a1c0*/  IMAD.MOV.U32 R3, RZ, RZ, R14 ;  /* 0x000000ffff037224 */ /* 0x000fce00078e000e */
[----:B------:R-:W-:Y:S05]  /*1a1d0*/  WARPSYNC.COLLECTIVE R15, `(.L_x_5669) ;  /* 0x000000000f087348 */ /* 0x000fea0003c00000 */
[----:B------:R0:W1:Y:S02]  /*1a1e0*/  SHFL.IDX P6, R14, R13, R12, R11 ;  /* 0x0000000c0d0e7389 */ /* 0x00006400000c000b */
[----:B01----:R-:W-:Y:S01]  /*1a1f0*/  ENDCOLLECTIVE ;  /* 0x000000000000791b */ /* 0x003fe20003800000 */
.L_x_5669:
        /* <DEDUP_REMOVED lines=29> */
.L_x_5670:
[----:B------:R-:W-:Y:S02]  /*1a3d0*/  IMAD.MOV.U32 R13, RZ, RZ, R4 ;  /* 0x000000ffff0d7224 */ /* 0x000fe400078e0004 */
[----:B------:R-:W-:-:S07]  /*1a3e0*/  IMAD.MOV.U32 R7, RZ, RZ, R14 ;  /* 0x000000ffff077224 */ /* 0x000fce00078e000e */
[----:B------:R-:W-:Y:S05]  /*1a3f0*/  WARPSYNC.COLLECTIVE R15, `(.L_x_5671) ;  /* 0x000000000f087348 */ /* 0x000fea0003c00000 */
[----:B------:R0:W1:Y:S02]  /*1a400*/  SHFL.IDX P6, R14, R13, R12, R11 ;  /* 0x0000000c0d0e7389 */ /* 0x00006400000c000b */
[----:B01----:R-:W-:Y:S01]  /*1a410*/  ENDCOLLECTIVE ;  /* 0x000000000000791b */ /* 0x003fe20003800000 */
.L_x_5671:
        /* <DEDUP_REMOVED lines=29> */
.L_x_5672:
[----:B------:R-:W-:Y:S02]  /*1a5f0*/  IMAD.MOV.U32 R13, RZ, RZ, R4 ;  /* 0x000000ffff0d7224 */ /* 0x000fe400078e0004 */
[----:B------:R-:W-:-:S07]  /*1a600*/  IMAD.MOV.U32 R6, RZ, RZ, R14 ;  /* 0x000000ffff067224 */ /* 0x000fce00078e000e */
[----:B------:R-:W-:Y:S05]  /*1a610*/  WARPSYNC.COLLECTIVE R15, `(.L_x_5673) ;  /* 0x000000000f087348 */ /* 0x000fea0003c00000 */
[----:B------:R0:W1:Y:S02]  /*1a620*/  SHFL.IDX P6, R14, R13, R12, R11 ;  /* 0x0000000c0d0e7389 */ /* 0x00006400000c000b */
[----:B01----:R-:W-:Y:S01]  /*1a630*/  ENDCOLLECTIVE ;  /* 0x000000000000791b */ /* 0x003fe20003800000 */
.L_x_5673:
[----:B------:R-:W-:Y:S01]  /*1a640*/  IMAD.MOV.U32 R2, RZ, RZ, R14 ;  /* 0x000000ffff027224 */ /* 0x000fe200078e000e */
[----:B------:R-:W-:Y:S06]  /*1a650*/  BRA `(.L_x_5674) ;  /* 0xffffffbc00fc7947 */ /* 0x000fec000383ffff */
.L_x_5598:
[----:B0-----:R0:W2:Y:S02]  /*1a660*/  SYNCS.PHASECHK.TRANS64.TRYWAIT P0, [R6+URZ+0x28c40], R19 ;  /* 0x028c4013060075a7 */ /* 0x0010a4000800017f */
[----:B--2---:R-:W-:Y:S05]  /*1a670*/  @!P0 NANOSLEEP.SYNCS 0x989680 ;  /* 0x009896800000895d */ /* 0x004fea0003900000 */
[----:B------:R-:W2:Y:S02]  /*1a680*/  @!P0 SYNCS.PHASECHK.TRANS64 P0, [R6+URZ+0x28c40], R19 ;  /* 0x028c4013060085a7 */ /* 0x000ea4000800007f */
[----:B--2---:R-:W-:Y:S05]  /*1a690*/  @!P0 BRA `(.L_x_5598) ;  /* 0xfffffffc00f08947 */ /* 0x004fea000383ffff */
[----:B------:R-:W-:Y:S05]  /*1a6a0*/  BRA `(.L_x_5675) ;  /* 0xffffffc400847947 */ /* 0x000fea000383ffff */
.L_x_5599:
        /* <DEDUP_REMOVED lines=8> */
.L_x_5677:
[----:B------:R-:W-:Y:S05]  /*1a730*/  BSYNC B1 ;  /* 0x0000000000017941 */ /* 0x000fea0003800000 */
.L_x_5676:
        /* <DEDUP_REMOVED lines=9> */
.L_x_5678:
[----:B------:R-:W-:Y:S02]  /*1a7d0*/  IMAD.MOV.U32 R13, RZ, RZ, R25 ;  /* 0x000000ffff0d7224 */ /* 0x000fe400078e0019 */
[----:B------:R-:W-:Y:S02]  /*1a7e0*/  IMAD.MOV.U32 R12, RZ, RZ, 0x1 ;  /* 0x00000001ff0c7424 */ /* 0x000fe400078e00ff */
[----:B------:R-:W-:-:S07]  /*1a7f0*/  IMAD.MOV.U32 R2, RZ, RZ, R14 ;  /* 0x000000ffff027224 */ /* 0x000fce00078e000e */
[----:B------:R-:W-:Y:S05]  /*1a800*/  WARPSYNC.COLLECTIVE R15, `(.L_x_5679) ;  /* 0x000000000f087348 */ /* 0x000fea0003c00000 */
[----:B------:R0:W1:Y:S02]  /*1a810*/  SHFL.IDX P6, R14, R13, R12, R11 ;  /* 0x0000000c0d0e7389 */ /* 0x00006400000c000b */
[----:B01----:R-:W-:Y:S01]  /*1a820*/  ENDCOLLECTIVE ;  /* 0x000000000000791b */ /* 0x003fe20003800000 */
.L_x_5679:
        /* <DEDUP_REMOVED lines=11> */
.L_x_5680:
[----:B------:R-:W-:Y:S02]  /*1a8e0*/  IMAD.MOV.U32 R13, RZ, RZ, R25 ;  /* 0x000000ffff0d7224 */ /* 0x000fe400078e0019 */
[----:B------:R-:W-:Y:S02]  /*1a8f0*/  IMAD.MOV.U32 R12, RZ, RZ, 0x2 ;  /* 0x00000002ff0c7424 */ /* 0x000fe400078e00ff */
[----:B------:R-:W-:-:S07]  /*1a900*/  IMAD.MOV.U32 R2, RZ, RZ, R14 ;  /* 0x000000ffff027224 */ /* 0x000fce00078e000e */
[----:B------:R-:W-:Y:S05]  /*1a910*/  WARPSYNC.COLLECTIVE R15, `(.L_x_5681) ;  /* 0x000000000f087348 */ /* 0x000fea0003c00000 */
[----:B------:R0:W1:Y:S02]  /*1a920*/  SHFL.IDX P6, R14, R13, R12, R11 ;  /* 0x0000000c0d0e7389 */ /* 0x00006400000c000b */
[----:B01----:R-:W-:Y:S01]  /*1a930*/  ENDCOLLECTIVE ;  /* 0x000000000000791b */ /* 0x003fe20003800000 */
.L_x_5681:
        /* <DEDUP_REMOVED lines=11> */
.L_x_5682:
[----:B------:R-:W-:Y:S02]  /*1a9f0*/  IMAD.MOV.U32 R13, RZ, RZ, R25 ;  /* 0x000000ffff0d7224 */ /* 0x000fe400078e0019 */
[----:B------:R-:W-:Y:S02]  /*1aa00*/  IMAD.MOV.U32 R12, RZ, RZ, 0x3 ;  /* 0x00000003ff0c7424 */ /* 0x000fe400078e00ff */
[----:B------:R-:W-:-:S07]  /*1aa10*/  IMAD.MOV.U32 R2, RZ, RZ, R14 ;  /* 0x000000ffff027224 */ /* 0x000fce00078e000e */
[----:B------:R-:W-:Y:S05]  /*1aa20*/  WARPSYNC.COLLECTIVE R15, `(.L_x_5683) ;  /* 0x000000000f087348 */ /* 0x000fea0003c00000 */
[----:B------:R0:W1:Y:S02]  /*1aa30*/  SHFL.IDX P6, R14, R13, R12, R11 ;  /* 0x0000000c0d0e7389 */ /* 0x00006400000c000b */
[----:B01----:R-:W-:Y:S01]  /*1aa40*/  ENDCOLLECTIVE ;  /* 0x000000000000791b */ /* 0x003fe20003800000 */
.L_x_5683:
        /* <DEDUP_REMOVED lines=11> */
.L_x_5684:
[----:B------:R-:W-:Y:S01]  /*1ab00*/  IMAD.MOV.U32 R2, RZ, RZ, R14 ;  /* 0x000000ffff027224 */ /* 0x000fe200078e000e */
[----:B------:R-:W-:Y:S06]  /*1ab10*/  BRA `(.L_x_5685) ;  /* 0xffffffc4000c7947 */ /* 0x000fec000383ffff */
.L_x_5604:
[----:B---3--:R3:W4:Y:S02]  /*1ab20*/  SYNCS.PHASECHK.TRANS64.TRYWAIT P0, [R6+URZ+0x28c60], R19 ;  /* 0x028c6013060075a7 */ /* 0x008724000800017f */
[----:B----4-:R-:W-:Y:S05]  /*1ab30*/  @!P0 NANOSLEEP.SYNCS 0x989680 ;  /* 0x009896800000895d */ /* 0x010fea0003900000 */
[----:B------:R-:W4:Y:S02]  /*1ab40*/  @!P0 SYNCS.PHASECHK.TRANS64 P0, [R6+URZ+0x28c60], R19 ;  /* 0x028c6013060085a7 */ /* 0x000f24000800007f */
[----:B----4-:R-:W-:Y:S05]  /*1ab50*/  @!P0 BRA `(.L_x_5604) ;  /* 0xfffffffc00f08947 */ /* 0x010fea000383ffff */
[----:B------:R-:W-:Y:S05]  /*1ab60*/  BRA `(.L_x_5686) ;  /* 0xffffffc4005c7947 */ /* 0x000fea000383ffff */
.L_x_5605:
        /* <DEDUP_REMOVED lines=8> */
.L_x_5688:
[----:B------:R-:W-:Y:S05]  /*1abf0*/  BSYNC B1 ;  /* 0x0000000000017941 */ /* 0x000fea0003800000 */
.L_x_5687:
        /* <DEDUP_REMOVED lines=13> */
.L_x_5689:
        /* <DEDUP_REMOVED lines=17> */
.L_x_5690:
        /* <DEDUP_REMOVED lines=16> */
.L_x_5691:
        /* <DEDUP_REMOVED lines=19> */
.L_x_5692:
        /* <DEDUP_REMOVED lines=14> */
.L_x_5693:
        /* <DEDUP_REMOVED lines=16> */
.L_x_5694:
        /* <DEDUP_REMOVED lines=14> */
.L_x_5695:
[----:B------:R-:W-:Y:S05]  /*1b2d0*/  BRA `(.L_x_5696) ;  /* 0xffffffc000c07947 */ /* 0x000fea000383ffff */
.L_x_5613:
        /* <DEDUP_REMOVED lines=8> */
.L_x_5698:
[----:B------:R-:W-:Y:S05]  /*1b360*/  BSYNC B0 ;  /* 0x0000000000007941 */ /* 0x000fea0003800000 */
.L_x_5697:
        /* <DEDUP_REMOVED lines=9> */
.L_x_5699:
[----:B------:R-:W-:Y:S02]  /*1b400*/  ULDC UR4, c[0x0][0xc3c] ;  /* 0x00030f0000047ab9 */ /* 0x000fe40000000800 */
[----:B------:R-:W-:-:S13]  /*1b410*/  ISETP.GE.OR P1, PT, R9, UR4, !P0 ;  /* 0x0000000409007c0c */ /* 0x000fda000c726670 */
[----:B------:R-:W0:Y:S08]  /*1b420*/  @!P1 LDC.64 R2, c[0x0][0xc80] ;  /* 0x00032000ff029b82 */ /* 0x000e300000000a00 */
[----:B------:R-:W1:Y:S01]  /*1b430*/  @!P1 LDC.64 R4, c[0x0][0xc78] ;  /* 0x00031e00ff049b82 */ /* 0x000e620000000a00 */
[----:B------:R-:W-:Y:S01]  /*1b440*/  CS2R R24, SRZ ;  /* 0x0000000000187805 */ /* 0x000fe2000001ff00 */
[----:B------:R-:W-:-:S02]  /*1b450*/  IMAD.MOV.U32 R8, RZ, RZ, RZ ;  /* 0x000000ffff087224 */ /* 0x000fc400078e00ff */
[----:B------:R-:W-:Y:S02]  /*1b460*/  IMAD.MOV.U32 R11, RZ, RZ, RZ ;  /* 0x000000ffff0b7224 */ /* 0x000fe400078e00ff */
[----:B------:R-:W-:Y:S02]  /*1b470*/  IMAD.MOV.U32 R6, RZ, RZ, R14 ;  /* 0x000000ffff067224 */ /* 0x000fe400078e000e */
[----:B0-----:R-:W-:-:S05]  /*1b480*/  @!P1 IMAD.WIDE R2, R9, 0x4, R2 ;  /* 0x0000000409029825 */ /* 0x001fca00078e0202 */
[----:B------:R1:W2:Y:S02]  /*1b490*/  @!P1 LDG.E R7, desc[UR54][R2.64] ;  /* 0x0000003602079981 */ /* 0x0002a4000c1e1900 */
[----:B-1----:R-:W-:-:S05]  /*1b4a0*/  @!P1 IMAD.WIDE R2, R9, 0x4, R4 ;  /* 0x0000000409029825 */ /* 0x002fca00078e0204 */
        /* <DEDUP_REMOVED lines=12> */
.L_x_5700:
[----:B------:R-:W-:Y:S01]  /*1b570*/  IMAD.MOV.U32 R12, RZ, RZ, 0x2 ;  /* 0x00000002ff0c7424 */ /* 0x000fe200078e00ff */
[----:B------:R-:W-:-:S05]  /*1b580*/  SEL R4, R14, RZ, P1 ;  /* 0x000000ff0e047207 */ /* 0x000fca0000800000 */
[----:B------:R-:W-:-:S04]  /*1b590*/  IMAD.IADD R4, R13, 0x1, R4 ;  /* 0x000000010d047824 */ /* 0x000fc800078e0204 */
[----:B------:R-:W-:-:S07]  /*1b5a0*/  IMAD.MOV.U32 R13, RZ, RZ, R4 ;  /* 0x000000ffff0d7224 */ /* 0x000fce00078e0004 */
[----:B------:R-:W-:Y:S05]  /*1b5b0*/  WARPSYNC.COLLECTIVE R15, `(.L_x_5701) ;  /* 0x000000000f087348 */ /* 0x000fea0003c00000 */
[----:B------:R0:W1:Y:S02]  /*1b5c0*/  SHFL.UP P6, R14, R13, R12, R11 ;  /* 0x0400000c0d0e7389 */ /* 0x00006400000c000b */
[----:B01----:R-:W-:Y:S01]  /*1b5d0*/  ENDCOLLECTIVE ;  /* 0x000000000000791b */ /* 0x003fe20003800000 */
.L_x_5701:
[----:B------:R-:W-:Y:S01]  /*1b5e0*/  IMAD.MOV.U32 R12, RZ, RZ, 0x4 ;  /* 0x00000004ff0c7424 */ /* 0x000fe200078e00ff */
[----:B------:R-:W-:-:S05]  /*1b5f0*/  SEL R3, R14, RZ, P2 ;  /* 0x000000ff0e037207 */ /* 0x000fca0001000000 */
[----:B------:R-:W-:-:S04]  /*1b600*/  IMAD.IADD R2, R4, 0x1, R3 ;  /* 0x0000000104027824 */ /* 0x000fc800078e0203 */
[----:B------:R-:W-:-:S07]  /*1b610*/  IMAD.MOV.U32 R13, RZ, RZ, R2 ;  /* 0x000000ffff0d7224 */ /* 0x000fce00078e0002 */
[----:B------:R-:W-:Y:S05]  /*1b620*/  WARPSYNC.COLLECTIVE R15, `(.L_x_5702) ;  /* 0x000000000f087348 */ /* 0x000fea0003c00000 */
[----:B------:R0:W1:Y:S02]  /*1b630*/  SHFL.UP P6, R14, R13, R12, R11 ;  /* 0x0400000c0d0e7389 */ /* 0x00006400000c000b */
[----:B01----:R-:W-:Y:S01]  /*1b640*/  ENDCOLLECTIVE ;  /* 0x000000000000791b */ /* 0x003fe20003800000 */
.L_x_5702:
[----:B------:R-:W-:Y:S01]  /*1b650*/  IMAD.MOV.U32 R12, RZ, RZ, 0x8 ;  /* 0x00000008ff0c7424 */ /* 0x000fe200078e00ff */
[----:B------:R-:W-:-:S05]  /*1b660*/  SEL R3, R14, RZ, P3 ;  /* 0x000000ff0e037207 */ /* 0x000fca0001800000 */
[----:B------:R-:W-:-:S04]  /*1b670*/  IMAD.IADD R3, R2, 0x1, R3 ;  /* 0x0000000102037824 */ /* 0x000fc800078e0203 */
[----:B------:R-:W-:-:S07]  /*1b680*/  IMAD.MOV.U32 R13, RZ, RZ, R3 ;  /* 0x000000ffff0d7224 */ /* 0x000fce00078e0003 */
[----:B------:R-:W-:Y:S05]  /*1b690*/  WARPSYNC.COLLECTIVE R15, `(.L_x_5703) ;  /* 0x000000000f087348 */ /* 0x000fea0003c00000 */
[----:B------:R0:W1:Y:S02]  /*1b6a0*/  SHFL.UP P6, R14, R13, R12, R11 ;  /* 0x0400000c0d0e7389 */ /* 0x00006400000c000b */
[----:B01----:R-:W-:Y:S01]  /*1b6b0*/  ENDCOLLECTIVE ;  /* 0x000000000000791b */ /* 0x003fe20003800000 */
.L_x_5703:
[----:B------:R-:W-:Y:S01]  /*1b6c0*/  IMAD.MOV.U32 R12, RZ, RZ, 0x10 ;  /* 0x00000010ff0c7424 */ /* 0x000fe200078e00ff */
[----:B------:R-:W-:-:S05]  /*1b6d0*/  SEL R4, R14, RZ, P4 ;  /* 0x000000ff0e047207 */ /* 0x000fca0002000000 */
[----:B------:R-:W-:-:S04]  /*1b6e0*/  IMAD.IADD R4, R3, 0x1, R4 ;  /* 0x0000000103047824 */ /* 0x000fc800078e0204 */
[----:B------:R-:W-:-:S07]  /*1b6f0*/  IMAD.MOV.U32 R13, RZ, RZ, R4 ;  /* 0x000000ffff0d7224 */ /* 0x000fce00078e0004 */
[----:B------:R-:W-:Y:S05]  /*1b700*/  WARPSYNC.COLLECTIVE R15, `(.L_x_5704) ;  /* 0x000000000f087348 */ /* 0x000fea0003c00000 */
[----:B------:R0:W1:Y:S02]  /*1b710*/  SHFL.UP P6, R14, R13, R12, R11 ;  /* 0x0400000c0d0e7389 */ /* 0x00006400000c000b */
[----:B01----:R-:W-:Y:S01]  /*1b720*/  ENDCOLLECTIVE ;  /* 0x000000000000791b */ /* 0x003fe20003800000 */
.L_x_5704:
        /* <DEDUP_REMOVED lines=8> */
.L_x_5705:
[----:B------:R-:W-:Y:S05]  /*1b7b0*/  BRA `(.L_x_5706) ;  /* 0xffffffc4005c7947 */ /* 0x000fea000383ffff */
.L_x_5616:
[----:B------:R-:W-:Y:S01]  /*1b7c0*/  BSSY B0, `(.L_x_5707) ;  /* 0x0000007000007945 */ /* 0x000fe20003800000 */
[----:B------:R-:W-:Y:S02]  /*1b7d0*/  IMAD.MOV.U32 R12, RZ, RZ, 0x1 ;  /* 0x00000001ff0c7424 */ /* 0x000fe400078e00ff */
[----:B------:R-:W-:Y:S02]  /*1b7e0*/  IMAD.MOV.U32 R11, RZ, RZ, RZ ;  /* 0x000000ffff0b7224 */ /* 0x000fe400078e00ff */
[----:B------:R-:W-:-:S07]  /*1b7f0*/  IMAD.MOV.U32 R15, RZ, RZ, -0x1 ;  /* 0xffffffffff0f7424 */ /* 0x000fce00078e00ff */
[----:B------:R-:W-:Y:S05]  /*1b800*/  WARPSYNC.COLLECTIVE R15, `(.L_x_5708) ;  /* 0x000000000f087348 */ /* 0x000fea0003c00000 */
[----:B------:R0:W1:Y:S02]  /*1b810*/  SHFL.UP P6, R14, R13, R12, R11 ;  /* 0x0400000c0d0e7389 */ /* 0x00006400000c000b */
[----:B01----:R-:W-:Y:S01]  /*1b820*/  ENDCOLLECTIVE ;  /* 0x000000000000791b */ /* 0x003fe20003800000 */
.L_x_5708:
[----:B------:R-:W-:Y:S05]  /*1b830*/  BSYNC B0 ;  /* 0x0000000000007941 */ /* 0x000fea0003800000 */
.L_x_5707:
        /* <DEDUP_REMOVED lines=8> */
.L_x_5709:
[----:B------:R-:W-:Y:S01]  /*1b8c0*/  IMAD.MOV.U32 R12, RZ, RZ, 0x4 ;  /* 0x00000004ff0c7424 */ /* 0x000fe200078e00ff */
[----:B------:R-:W-:-:S05]  /*1b8d0*/  SEL R2, R14, RZ, P2 ;  /* 0x000000ff0e027207 */ /* 0x000fca0001000000 */
[----:B------:R-:W-:-:S04]  /*1b8e0*/  IMAD.IADD R2, R13, 0x1, R2 ;  /* 0x000000010d027824 */ /* 0x000fc800078e0202 */
[----:B------:R-:W-:-:S07]  /*1b8f0*/  IMAD.MOV.U32 R13, RZ, RZ, R2 ;  /* 0x000000ffff0d7224 */ /* 0x000fce00078e0002 */
[----:B------:R-:W-:Y:S05]  /*1b900*/  WARPSYNC.COLLECTIVE R15, `(.L_x_5710) ;  /* 0x000000000f087348 */ /* 0x000fea0003c00000 */
[----:B------:R0:W1:Y:S02]  /*1b910*/  SHFL.UP P6, R14, R13, R12, R11 ;  /* 0x0400000c0d0e7389 */ /* 0x00006400000c000b */
[----:B01----:R-:W-:Y:S01]  /*1b920*/  ENDCOLLECTIVE ;  /* 0x000000000000791b */ /* 0x003fe20003800000 */
.L_x_5710:
[----:B------:R-:W-:Y:S01]  /*1b930*/  IMAD.MOV.U32 R12, RZ, RZ, 0x8 ;  /* 0x00000008ff0c7424 */ /* 0x000fe200078e00ff */
[----:B------:R-:W-:-:S05]  /*1b940*/  SEL R3, R14, RZ, P3 ;  /* 0x000000ff0e037207 */ /* 0x000fca0001800000 */
[----:B------:R-:W-:-:S04]  /*1b950*/  IMAD.IADD R3, R2, 0x1, R3 ;  /* 0x0000000102037824 */ /* 0x000fc800078e0203 */
[----:B------:R-:W-:-:S07]  /*1b960*/  IMAD.MOV.U32 R13, RZ, RZ, R3 ;  /* 0x000000ffff0d7224 */ /* 0x000fce00078e0003 */
[----:B------:R-:W-:Y:S05]  /*1b970*/  WARPSYNC.COLLECTIVE R15, `(.L_x_5711) ;  /* 0x000000000f087348 */ /* 0x000fea0003c00000 */
[----:B------:R0:W1:Y:S02]  /*1b980*/  SHFL.UP P6, R14, R13, R12, R11 ;  /* 0x0400000c0d0e7389 */ /* 0x00006400000c000b */
[----:B01----:R-:W-:Y:S01]  /*1b990*/  ENDCOLLECTIVE ;  /* 0x000000000000791b */ /* 0x003fe20003800000 */
.L_x_5711:
[----:B------:R-:W-:Y:S01]  /*1b9a0*/  IMAD.MOV.U32 R12, RZ, RZ, 0x10 ;  /* 0x00000010ff0c7424 */ /* 0x000fe200078e00ff */
[----:B------:R-:W-:-:S05]  /*1b9b0*/  SEL R4, R14, RZ, P4 ;  /* 0x000000ff0e047207 */ /* 0x000fca0002000000 */
[----:B------:R-:W-:-:S04]  /*1b9c0*/  IMAD.IADD R4, R3, 0x1, R4 ;  /* 0x0000000103047824 */ /* 0x000fc800078e0204 */
[----:B------:R-:W-:-:S07]  /*1b9d0*/  IMAD.MOV.U32 R13, RZ, RZ, R4 ;  /* 0x000000ffff0d7224 */ /* 0x000fce00078e0004 */
[----:B------:R-:W-:Y:S05]  /*1b9e0*/  WARPSYNC.COLLECTIVE R15, `(.L_x_5712) ;  /* 0x000000000f087348 */ /* 0x000fea0003c00000 */
[----:B------:R0:W1:Y:S02]  /*1b9f0*/  SHFL.UP P6, R14, R13, R12, R11 ;  /* 0x0400000c0d0e7389 */ /* 0x00006400000c000b */
[----:B01----:R-:W-:Y:S01]  /*1ba00*/  ENDCOLLECTIVE ;  /* 0x000000000000791b */ /* 0x003fe20003800000 */
.L_x_5712:
        /* <DEDUP_REMOVED lines=8> */
.L_x_5713:
[----:B------:R-:W-:Y:S05]  /*1ba90*/  BRA `(.L_x_5714) ;  /* 0xffffffc400487947 */ /* 0x000fea000383ffff */
.L_x_5618:
[----:B------:R-:W-:Y:S01]  /*1baa0*/  BSSY B0, `(.L_x_5715) ;  /* 0x0000006000007945 */ /* 0x000fe20003800000 */
[----:B------:R-:W-:Y:S01]  /*1bab0*/  PLOP3.LUT P6, PT, P6, PT, PT, 0x8, 0x0 ;  /* 0x000000000000781c */ /* 0x000fe200037ce170 */
[----:B------:R-:W-:-:S12]  /*1bac0*/  IMAD.MOV.U32 R15, RZ, RZ, -0x1 ;  /* 0xffffffffff0f7424 */ /* 0x000fd800078e00ff */
[----:B0-----:R-:W-:Y:S05]  /*1bad0*/  WARPSYNC.COLLECTIVE R15, `(.L_x_5716) ;  /* 0x000000000f087348 */ /* 0x001fea0003c00000 */
[----:B------:R-:W-:Y:S01]  /*1bae0*/  VOTE.ANY R14, PT, P6 ;  /* 0x00000000000e7806 */ /* 0x000fe200030e0100 */
[----:B0-----:R-:W-:Y:S06]  /*1baf0*/  ENDCOLLECTIVE ;  /* 0x000000000000791b */ /* 0x001fec0003800000 */
.L_x_5716:
[----:B------:R-:W-:Y:S05]  /*1bb00*/  BSYNC B0 ;  /* 0x0000000000007941 */ /* 0x000fea0003800000 */
.L_x_5715:
        /* <DEDUP_REMOVED lines=8> */
.L_x_5717:
[----:B------:R-:W-:Y:S02]  /*1bb90*/  IMAD.IADD R27, R12, 0x1, R27 ;  /* 0x000000010c1b7824 */ /* 0x000fe400078e021b */
[----:B------:R-:W-:Y:S02]  /*1bba0*/  IMAD.MOV.U32 R13, RZ, RZ, R8 ;  /* 0x000000ffff0d7224 */ /* 0x000fe400078e0008 */
[----:B------:R-:W-:-:S07]  /*1bbb0*/  IMAD.MOV.U32 R25, RZ, RZ, R14 ;  /* 0x000000ffff197224 */ /* 0x000fce00078e000e */
[----:B------:R-:W-:Y:S05]  /*1bbc0*/  WARPSYNC.COLLECTIVE R15, `(.L_x_5718) ;  /* 0x000000000f087348 */ /* 0x000fea0003c00000 */
[----:B------:R0:W1:Y:S02]  /*1bbd0*/  SHFL.IDX P6, R14, R13, R12, R11 ;  /* 0x0000000c0d0e7389 */ /* 0x00006400000c000b */
[----:B01----:R-:W-:Y:S01]  /*1bbe0*/  ENDCOLLECTIVE ;  /* 0x000000000000791b */ /* 0x003fe20003800000 */
.L_x_5718:
[----:B------:R-:W-:Y:S01]  /*1bbf0*/  IMAD.MOV.U32 R8, RZ, RZ, R14 ;  /* 0x000000ffff087224 */ /* 0x000fe200078e000e */
[----:B------:R-:W-:Y:S06]  /*1bc00*/  BRA `(.L_x_5719) ;  /* 0xffffffc4002c7947 */ /* 0x000fec000383ffff */
.L_x_5620:
[----:B------:R-:W-:Y:S01]  /*1bc10*/  BSSY B0, `(.L_x_5720) ;  /* 0x0000007000007945 */ /* 0x000fe20003800000 */
[----:B------:R-:W-:Y:S02]  /*1bc20*/  IMAD.MOV.U32 R13, RZ, RZ, R3 ;  /* 0x000000ffff0d7224 */ /* 0x000fe400078e0003 */
[----:B------:R-:W-:Y:S02]  /*1bc30*/  IMAD.MOV.U32 R11, RZ, RZ, 0x1f ;  /* 0x0000001fff0b7424 */ /* 0x000fe400078e00ff */
[----:B------:R-:W-:-:S07]  /*1bc40*/  IMAD.MOV.U32 R15, RZ, RZ, -0x1 ;  /* 0xffffffffff0f7424 */ /* 0x000fce00078e00ff */
[----:B0-23--:R-:W-:Y:S05]  /*1bc50*/  WARPSYNC.COLLECTIVE R15, `(.L_x_5721) ;  /* 0x000000000f087348 */ /* 0x00dfea0003c00000 */
[----:B------:R1:W4:Y:S02]  /*1bc60*/  SHFL.IDX P6, R14, R13, R12, R11 ;  /* 0x0000000c0d0e7389 */ /* 0x00032400000c000b */
[----:B01234-:R-:W-:Y:S01]  /*1bc70*/  ENDCOLLECTIVE ;  /* 0x000000000000791b */ /* 0x01ffe20003800000 */
.L_x_5721:
[----:B------:R-:W-:Y:S05]  /*1bc80*/  BSYNC B0 ;  /* 0x0000000000007941 */ /* 0x000fea0003800000 */
.L_x_5720:
[----:B------:R-:W-:Y:S01]  /*1bc90*/  IMAD.MOV.U32 R24, RZ, RZ, R14 ;  /* 0x000000ffff187224 */ /* 0x000fe200078e000e */
[----:B------:R-:W-:Y:S06]  /*1bca0*/  BRA `(.L_x_5619) ;  /* 0xffffffc4001c7947 */ /* 0x000fec000383ffff */
.L_x_5626:
[----:B-1----:R1:W4:Y:S02]  /*1bcb0*/  SYNCS.PHASECHK.TRANS64.TRYWAIT P0, [R7+URZ+0x28c20], R0 ;  /* 0x028c2000070075a7 */ /* 0x002324000800017f */
[----:B----4-:R-:W-:Y:S05]  /*1bcc0*/  @!P0 NANOSLEEP.SYNCS 0x989680 ;  /* 0x009896800000895d */ /* 0x010fea0003900000 */
[----:B------:R-:W4:Y:S02]  /*1bcd0*/  @!P0 SYNCS.PHASECHK.TRANS64 P0, [R7+URZ+0x28c20], R0 ;  /* 0x028c2000070085a7 */ /* 0x000f24000800007f */
[----:B----4-:R-:W-:Y:S05]  /*1bce0*/  @!P0 BRA `(.L_x_5626) ;  /* 0xfffffffc00f08947 */ /* 0x010fea000383ffff */
[----:B------:R-:W-:Y:S05]  /*1bcf0*/  BRA `(.L_x_5722) ;  /* 0xffffffcc00747947 */ /* 0x000fea000383ffff */
.L_x_5627:
        /* <DEDUP_REMOVED lines=11> */
.L_x_5724:
[----:B------:R-:W-:Y:S05]  /*1bdb0*/  BSYNC B0 ;  /* 0x0000000000007941 */ /* 0x000fea0003800000 */
.L_x_5723:
[----:B------:R-:W-:Y:S05]  /*1bdc0*/  BRA `(.L_x_5725) ;  /* 0xffffffcc005c7947 */ /* 0x000fea000383ffff */
.L_x_5630:
[----:B------:R-:W-:Y:S01]  /*1bdd0*/  BSSY B1, `(.L_x_5726) ;  /* 0x0000006000017945 */ /* 0x000fe20003800000 */
[----:B------:R-:W-:-:S07]  /*1bde0*/  IMAD.MOV.U32 R15, RZ, RZ, -0x1 ;  /* 0xffffffffff0f7424 */ /* 0x000fce00078e00ff */
[----:B0123--:R-:W-:Y:S05]  /*1bdf0*/  WARPSYNC.COLLECTIVE R15, `(.L_x_5727) ;  /* 0x000000000f0c7348 */ /* 0x00ffea0003c00000 */
[----:B------:R-:W-:Y:S02]  /*1be00*/  ELECT P6, UR62, PT ;  /* 0x00000000003e782f */ /* 0x000fe400038c0000 */
[----:B------:R-:W-:Y:S01]  /*1be10*/  MOV R14, UR62 ;  /* 0x0000003e000e7c02 */ /* 0x000fe20008000f00 */
[----:B0123--:R-:W-:Y:S10]  /*1be20*/  ENDCOLLECTIVE ;  /* 0x000000000000791b */ /* 0x00fff40003800000 */
.L_x_5727:
[----:B------:R-:W-:Y:S05]  /*1be30*/  BSYNC B1 ;  /* 0x0000000000017941 */ /* 0x000fea0003800000 */
.L_x_5726:
[----:B------:R-:W-:Y:S05]  /*1be40*/  BRA `(.L_x_5728) ;  /* 0xffffffcc00547947 */ /* 0x000fea000383ffff */
.L_x_5632:
[----:B-1----:R1:W4:Y:S02]  /*1be50*/  SYNCS.PHASECHK.TRANS64.TRYWAIT P1, [R5+URZ+0x28c40], R0 ;  /* 0x028c4000050075a7 */ /* 0x002324000802017f */
[----:B----4-:R-:W-:Y:S05]  /*1be60*/  @!P1 NANOSLEEP.SYNCS 0x989680 ;  /* 0x009896800000995d */ /* 0x010fea0003900000 */
[----:B------:R-:W4:Y:S02]  /*1be70*/  @!P1 SYNCS.PHASECHK.TRANS64 P1, [R5+URZ+0x28c40], R0 ;  /* 0x028c4000050095a7 */ /* 0x000f24000802007f */
[----:B----4-:R-:W-:Y:S05]  /*1be80*/  @!P1 BRA `(.L_x_5632) ;  /* 0xfffffffc00f09947 */ /* 0x010fea000383ffff */
[----:B------:R-:W-:Y:S05]  /*1be90*/  BRA `(.L_x_5729) ;  /* 0xffffffcc00747947 */ /* 0x000fea000383ffff */
.L_x_5634:
[----:B----4-:R4:W0:Y:S02]  /*1bea0*/  SYNCS.PHASECHK.TRANS64.TRYWAIT P1, [R3+URZ+0x28c40], R2 ;  /* 0x028c4002030075a7 */ /* 0x010824000802017f */
[----:B0-----:R-:W-:Y:S05]  /*1beb0*/  @!P1 NANOSLEEP.SYNCS 0x989680 ;  /* 0x009896800000995d */ /* 0x001fea0003900000 */
[----:B------:R-:W0:Y:S02]  /*1bec0*/  @!P1 SYNCS.PHASECHK.TRANS64 P1, [R3+URZ+0x28c40], R2 ;  /* 0x028c4002030095a7 */ /* 0x000e24000802007f */
[----:B0-----:R-:W-:Y:S05]  /*1bed0*/  @!P1 BRA `(.L_x_5634) ;  /* 0xfffffffc00f09947 */ /* 0x001fea000383ffff */
[----:B------:R-:W-:Y:S05]  /*1bee0*/  BRA `(.L_x_5730) ;  /* 0xffffffcc00807947 */ /* 0x000fea000383ffff */
.L_x_5636:
[----:B------:R0:W0:Y:S02]  /*1bef0*/  SYNCS.PHASECHK.TRANS64.TRYWAIT P1, [R5+URZ+0x28c60], R0 ;  /* 0x028c6000050075a7 */ /* 0x000024000802017f */
[----:B0-----:R-:W-:Y:S05]  /*1bf00*/  @!P1 NANOSLEEP.SYNCS 0x989680 ;  /* 0x009896800000995d */ /* 0x001fea0003900000 */
[----:B------:R-:W0:Y:S02]  /*1bf10*/  @!P1 SYNCS.PHASECHK.TRANS64 P1, [R5+URZ+0x28c60], R0 ;  /* 0x028c6000050095a7 */ /* 0x000e24000802007f */
[----:B0-----:R-:W-:Y:S05]  /*1bf20*/  @!P1 BRA `(.L_x_5636) ;  /* 0xfffffffc00f09947 */ /* 0x001fea000383ffff */
[----:B------:R-:W-:Y:S05]  /*1bf30*/  BRA `(.L_x_5731) ;  /* 0xffffffcc007c7947 */ /* 0x000fea000383ffff */
.L_x_5732:
        /* <DEDUP_REMOVED lines=12> */
.L_x_15648:


//--------------------- .text._ZN7cutlass13device_kernelIN5flash11enable_sm90INS1_16FlashAttnFwdSm90INS1_25CollectiveMainloopFwdSm90ILi2EN4cute5tupleIJNS5_1CILi1EEES8_S8_EEENS6_IJNS7_ILi64EEESA_SA_EEELi512ENS_6half_tEfNS_4arch4Sm90ELb0ELb1ELb0ELb1ELb1ELb1ELb0ELb0ELb0ELb1ELb1ELb0EEENS1_21CollectiveEpilogueFwdINS6_IJSA_NS7_ILi512EEESA_EEES9_SC_SE_Li256ELb1ELb1ELb1ELb0EEENS1_36VarlenDynamicPersistentTileSchedulerILi64ELi64ELi256ELi128ELb1ELb1ELb1ELb1ELb0ELb1EEEEEEEEEvNT_6ParamsE --------------------------
	.section	.text._ZN7cutlass13device_kernelIN5flash11enable_sm90INS1_16FlashAttnFwdSm90INS1_25CollectiveMainloopFwdSm90ILi2EN4cute5tupleIJNS5_1CILi1EEES8_S8_EEENS6_IJNS7_ILi64EEESA_SA_EEELi512ENS_6half_tEfNS_4arch4Sm90ELb0ELb1ELb0ELb1ELb1ELb1ELb0ELb0ELb0ELb1ELb1ELb0EEENS1_21CollectiveEpilogueFwdINS6_IJSA_NS7_ILi512EEESA_EEES9_SC_SE_Li256ELb1ELb1ELb1ELb0EEENS1_36VarlenDynamicPersistentTileSchedulerILi64ELi64ELi256ELi128ELb1ELb1ELb1ELb1ELb0ELb1EEEEEEEEEvNT_6ParamsE,"ax",@progbits
	.align	128
.text._ZN7cutlass13device_kernelIN5flash11enable_sm90INS1_16FlashAttnFwdSm90INS1_25CollectiveMainloopFwdSm90ILi2EN4cute5tupleIJNS5_1CILi1EEES8_S8_EEENS6_IJNS7_ILi64EEESA_SA_EEELi512ENS_6half_tEfNS_4arch4Sm90ELb0ELb1ELb0ELb1ELb1ELb1ELb0ELb0ELb0ELb1ELb1ELb0EEENS1_21CollectiveEpilogueFwdINS6_IJSA_NS7_ILi512EEESA_EEES9_SC_SE_Li256ELb1ELb1ELb1ELb0EEENS1_36VarlenDynamicPersistentTileSchedulerILi64ELi64ELi256ELi128ELb1ELb1ELb1ELb1ELb0ELb1EEEEEEEEEvNT_6ParamsE:
        .type           _ZN7cutlass13device_kernelIN5flash11enable_sm90INS1_16FlashAttnFwdSm90INS1_25CollectiveMainloopFwdSm90ILi2EN4cute5tupleIJNS5_1CILi1EEES8_S8_EEENS6_IJNS7_ILi64EEESA_SA_EEELi512ENS_6half_tEfNS_4arch4Sm90ELb0ELb1ELb0ELb1ELb1ELb1ELb0ELb0ELb0ELb1ELb1ELb0EEENS1_21CollectiveEpilogueFwdINS6_IJSA_NS7_ILi512EEESA_EEES9_SC_SE_Li256ELb1ELb1ELb1ELb0EEENS1_36VarlenDynamicPersistentTileSchedulerILi64ELi64ELi256ELi128ELb1ELb1ELb1ELb1ELb0ELb1EEEEEEEEEvNT_6ParamsE,@function
        .size           _ZN7cutlass13device_kernelIN5flash11enable_sm90INS1_16FlashAttnFwdSm90INS1_25CollectiveMainloopFwdSm90ILi2EN4cute5tupleIJNS5_1CILi1EEES8_S8_EEENS6_IJNS7_ILi64EEESA_SA_EEELi512ENS_6half_tEfNS_4arch4Sm90ELb0ELb1ELb0ELb1ELb1ELb1ELb0ELb0ELb0ELb1ELb1ELb0EEENS1_21CollectiveEpilogueFwdINS6_IJSA_NS7_ILi512EEESA_EEES9_SC_SE_Li256ELb1ELb1ELb1ELb0EEENS1_36VarlenDynamicPersistentTileSchedulerILi64ELi64ELi256ELi128ELb1ELb1ELb1ELb1ELb0ELb1EEEEEEEEEvNT_6ParamsE,(.L_x_15649 - _ZN7cutlass13device_kernelIN5flash11enable_sm90INS1_16FlashAttnFwdSm90INS1_25CollectiveMainloopFwdSm90ILi2EN4cute5tupleIJNS5_1CILi1EEES8_S8_EEENS6_IJNS7_ILi64EEESA_SA_EEELi512ENS_6half_tEfNS_4arch4Sm90ELb0ELb1ELb0ELb1ELb1ELb1ELb0ELb0ELb0ELb1ELb1ELb0EEENS1_21CollectiveEpilogueFwdINS6_IJSA_NS7_ILi512EEESA_EEES9_SC_SE_Li256ELb1ELb1ELb1ELb0EEENS1_36VarlenDynamicPersistentTileSchedulerILi64ELi64ELi256ELi128ELb1ELb1ELb1ELb1ELb0ELb1EEEEEEEEEvNT_6ParamsE)
        .other          _ZN7cutlass13device_kernelIN5flash11enable_sm90INS1_16FlashAttnFwdSm90INS1_25CollectiveMainloopFwdSm90ILi2EN4cute5tupleIJNS5_1CILi1EEES8_S8_EEENS6_IJNS7_ILi64EEESA_SA_EEELi512ENS_6half_tEfNS_4arch4Sm90ELb0ELb1ELb0ELb1ELb1ELb1ELb0ELb0ELb0ELb1ELb1ELb0EEENS1_21CollectiveEpilogueFwdINS6_IJSA_NS7_ILi512EEESA_EEES9_SC_SE_Li256ELb1ELb1ELb1ELb0EEENS1_36VarlenDynamicPersistentTileSchedulerILi64ELi64ELi256ELi128ELb1ELb1ELb1ELb1ELb0ELb1EEEEEEEEEvNT_6ParamsE,@"STO_CUDA_ENTRY STV_DEFAULT"
_ZN7cutlass13device_kernelIN5flash11enable_sm90INS1_16FlashAttnFwdSm90INS1_25CollectiveMainloopFwdSm90ILi2EN4cute5tupleIJNS5_1CILi1EEES8_S8_EEENS6_IJNS7_ILi64EEESA_SA_EEELi512ENS_6half_tEfNS_4arch4Sm90ELb0ELb1ELb0ELb1ELb1ELb1ELb0ELb0ELb0ELb1ELb1ELb0EEENS1_21CollectiveEpilogueFwdINS6_IJSA_NS7_ILi512EEESA_EEES9_SC_SE_Li256ELb1ELb1ELb1ELb0EEENS1_36VarlenDynamicPersistentTileSchedulerILi64ELi64ELi256ELi128ELb1ELb1ELb1ELb1ELb0ELb1EEEEEEEEEvNT_6ParamsE:
        /* <DEDUP_REMOVED lines=18> */
.L_x_5734:
[----:B------:R-:W-:Y:S05]  /*0120*/  BSYNC B0 ;  /* 0x0000000000007941 */ /* 0x000fea0003800000 */
.L_x_5733:
        /* <DEDUP_REMOVED lines=37> */
.L_x_5735:
        /* <DEDUP_REMOVED lines=22> */
.L_x_5736:
        /* <DEDUP_REMOVED lines=18> */
.L_x_5737:
        /* <DEDUP_REMOVED lines=22> */
.L_x_5738:
        /* <DEDUP_REMOVED lines=22> */
.L_x_5739:
        /* <DEDUP_REMOVED lines=8> */
.L_x_5742:
        /* <DEDUP_REMOVED lines=25> */
[CC--:B------:R-:W-:Y:S02]  /*0ad0*/  LEA.HI R4, R3.reuse, R0.reuse, RZ, 0x4 ;  /* 0x0000000003047211 */ /* 0x0c0fe400078f20ff */
[----:B------:R-:W-:-:S02]  /*0ae0*/  LEA.HI R5, R3, R0, RZ, 0x5 ;  /* 0x0000000003057211 */ /* 0x000fc400078f28ff */
[CC--:B------:R-:W-:Y:S02]  /*0af0*/  LEA.HI R6, R3.reuse, R0.reuse, RZ, 0x7 ;  /* 0x0000000003067211 */ /* 0x0c0fe400078f38ff */
[CC--:B------:R-:W-:Y:S02]  /*0b00*/  LEA.HI R10, R3.reuse, R0.reuse, RZ, 0x2 ;  /* 0x00000000030a7211 */ /* 0x0c0fe400078f10ff */
[----:B------:R-:W-:Y:S02]  /*0b10*/  LEA.HI R3, R3, R0, RZ, 0x3 ;  /* 0x0000000003037211 */ /* 0x000fe400078f18ff */
[----:B------:R-:W-:Y:S02]  /*0b20*/  SHF.R.S32.HI R214, RZ, 0x5, R5 ;  /* 0x00000005ffd67819 */ /* 0x000fe40000011405 */
[----:B------:R-:W-:Y:S02]  /*0b30*/  LOP3.LUT R13, R3, 0xfffffff8, RZ, 0xc0, !PT ;  /* 0xfffffff8030d7812 */ /* 0x000fe400078ec0ff */
[----:B------:R-:W-:-:S02]  /*0b40*/  LOP3.LUT R3, R4, 0xfffffff0, RZ, 0xc0, !PT ;  /* 0xfffffff004037812 */ /* 0x000fc400078ec0ff */
[----:B------:R-:W-:Y:S01]  /*0b50*/  SHF.R.S32.HI R7, RZ, 0x4, R4 ;  /* 0x00000004ff077819 */ /* 0x000fe20000011404 */
[C---:B------:R-:W-:Y:S01]  /*0b60*/  IMAD.IADD R13, R0.reuse, 0x1, -R13 ;  /* 0x00000001000d7824 */ /* 0x040fe200078e0a0d */
[----:B------:R-:W-:Y:S01]  /*0b70*/  SHF.R.S32.HI R5, RZ, 0x1f, R5 ;  /* 0x0000001fff057819 */ /* 0x000fe20000011405 */
[----:B------:R-:W-:Y:S01]  /*0b80*/  IMAD.IADD R3, R0, 0x1, -R3 ;  /* 0x0000000100037824 */ /* 0x000fe200078e0a03 */
[----:B------:R-:W-:Y:S01]  /*0b90*/  LOP3.LUT R9, R6, 0xffffff80, RZ, 0xc0, !PT ;  /* 0xffffff8006097812 */ /* 0x000fe200078ec0ff */
[----:B------:R-:W-:Y:S01]  /*0ba0*/  IMAD.SHL.U32 R199, R13, 0x8, RZ ;  /* 0x000000080dc77824 */ /* 0x000fe200078e00ff */
[----:B------:R-:W-:Y:S02]  /*0bb0*/  LEA.HI R4, R4, R7, RZ, 0x1 ;  /* 0x0000000704047211 */ /* 0x000fe400078f08ff */
[----:B------:R-:W-:Y:S01]  /*0bc0*/  LOP3.LUT R11, R10, 0xfffffffc, RZ, 0xc0, !PT ;  /* 0xfffffffc0a0b7812 */ /* 0x000fe200078ec0ff */
[----:B------:R-:W-:Y:S01]  /*0bd0*/  IMAD.IADD R9, R0, 0x1, -R9 ;  /* 0x0000000100097824 */ /* 0x000fe200078e0a09 */
[----:B------:R-:W-:Y:S01]  /*0be0*/  LEA.HI R5, R5, R214, RZ, 0x2 ;  /* 0x000000d605057211 */ /* 0x000fe200078f10ff */
[C---:B------:R-:W-:Y:S01]  /*0bf0*/  VIADD R37, R199.reuse, 0x40 ;  /* 0x00000040c7257836 */ /* 0x040fe20000000000 */
[----:B------:R-:W-:Y:S01]  /*0c00*/  LOP3.LUT R4, R4, 0x1ffffffe, RZ, 0xc0, !PT ;  /* 0x1ffffffe04047812 */ /* 0x000fe200078ec0ff */
[----:B------:R-:W-:Y:S01]  /*0c10*/  IMAD.IADD R190, R0, 0x1, -R11 ;  /* 0x0000000100be7824 */ /* 0x000fe200078e0a0b */
[----:B------:R-:W-:Y:S01]  /*0c20*/  SHF.R.S32.HI R20, RZ, 0x7, R6 ;  /* 0x00000007ff147819 */ /* 0x000fe20000011406 */
[----:B------:R-:W-:Y:S01]  /*0c30*/  VIADD R34, R199, 0x100 ;  /* 0x00000100c7227836 */ /* 0x000fe20000000000 */
[--C-:B------:R-:W-:Y:S01]  /*0c40*/  SHF.R.S32.HI R8, RZ, 0x1f, R3.reuse ;  /* 0x0000001fff087819 */ /* 0x100fe20000011403 */
[----:B------:R-:W-:Y:S01]  /*0c50*/  IMAD.IADD R4, R7, 0x1, -R4 ;  /* 0x0000000107047824 */ /* 0x000fe200078e0a04 */
[----:B------:R-:W-:Y:S01]  /*0c60*/  LOP3.LUT R5, R5, 0x3ffffc, RZ, 0xc0, !PT ;  /* 0x003ffffc05057812 */ /* 0x000fe200078ec0ff */
[----:B------:R-:W-:Y:S01]  /*0c70*/  IMAD R16, R20, 0x100, R3 ;  /* 0x0000010014107824 */ /* 0x000fe200078e0203 */
[----:B------:R-:W-:Y:S01]  /*0c80*/  SHF.R.S32.HI R0, RZ, 0x1f, R9 ;  /* 0x0000001fff007819 */ /* 0x000fe20000011409 */
[----:B------:R-:W-:Y:S01]  /*0c90*/  IMAD.SHL.U32 R4, R4, 0x8, RZ ;  /* 0x0000000804047824 */ /* 0x000fe200078e00ff */
[----:B------:R-:W-:Y:S01]  /*0ca0*/  LEA.HI R12, R8, R3, RZ, 0x3 ;  /* 0x00000003080c7211 */ /* 0x000fe200078f18ff */
[----:B------:R-:W-:Y:S01]  /*0cb0*/  IMAD.IADD R5, R214, 0x1, -R5 ;  /* 0x00000001d6057824 */ /* 0x000fe200078e0a05 */
[----:B------:R-:W-:Y:S01]  /*0cc0*/  SHF.R.S32.HI R193, RZ, 0x2, R10 ;  /* 0x00000002ffc17819 */ /* 0x000fe2000001140a */
[----:B------:R-:W-:Y:S01]  /*0cd0*/  STL [R1+0x60], R20 ;  /* 0x0000601401007387 */ /* 0x000fe20000100800 */
[-C--:B------:R-:W-:Y:S01]  /*0ce0*/  LEA.HI R7, R0, R9.reuse, RZ, 0x2 ;  /* 0x0000000900077211 */ /* 0x080fe200078f10ff */
[----:B------:R-:W-:Y:S01]  /*0cf0*/  IMAD R17, R5, 0x10, R16 ;  /* 0x0000001005117824 */ /* 0x000fe200078e0210 */
[C---:B------:R-:W-:Y:S01]  /*0d00*/  LOP3.LUT R14, R12.reuse, 0xfffffff8, RZ, 0xc0, !PT ;  /* 0xfffffff80c0e7812 */ /* 0x040fe200078ec0ff */
[----:B------:R-:W-:Y:S01]  /*0d10*/  VIADD R5, R193, 0x20 ;  /* 0x00000020c1057836 */ /* 0x000fe20000000000 */
[--C-:B------:R-:W-:Y:S01]  /*0d20*/  SHF.R.S32.HI R8, RZ, 0x2, R7.reuse ;  /* 0x00000002ff087819 */ /* 0x100fe20000011407 */
[----:B------:R-:W-:Y:S01]  /*0d30*/  IMAD.SHL.U32 R12, R12, 0x40, RZ ;  /* 0x000000400c0c7824 */ /* 0x000fe200078e00ff */
[----:B------:R-:W-:Y:S01]  /*0d40*/  SHF.R.S32.HI R11, RZ, 0x1f, R7 ;  /* 0x0000001fff0b7819 */ /* 0x000fe20000011407 */
[----:B------:R-:W-:Y:S01]  /*0d50*/  IMAD.IADD R14, R3, 0x1, -R14 ;  /* 0x00000001030e7824 */ /* 0x000fe200078e0a0e */
[----:B------:R-:W-:Y:S01]  /*0d60*/  LOP3.LUT R16, R7, 0x7ffffffc, RZ, 0xc0, !PT ;  /* 0x7ffffffc07107812 */ /* 0x000fe200078ec0ff */
[----:B------:R-:W-:Y:S01]  /*0d70*/  VIADD R31, R199, 0x1c0 ;  /* 0x000001c0c71f7836 */ /* 0x000fe20000000000 */
[----:B------:R-:W-:Y:S01]  /*0d80*/  LEA.HI R11, R11, R8, RZ, 0x3 ;  /* 0x000000080b0b7211 */ /* 0x000fe200078f18ff */
[----:B------:R-:W-:Y:S01]  /*0d90*/  IMAD.SHL.U32 R3, R14, 0x40, RZ ;  /* 0x000000400e037824 */ /* 0x000fe200078e00ff */
[----:B------:R-:W-:Y:S01]  /*0da0*/  SHF.R.S32.HI R18, RZ, 0x1f, R5 ;  /* 0x0000001fff127819 */ /* 0x000fe20000011405 */
[----:B------:R-:W-:Y:S01]  /*0db0*/  IMAD.IADD R16, R9, 0x1, -R16 ;  /* 0x0000000109107824 */ /* 0x000fe200078e0a10 */
[----:B------:R-:W-:Y:S01]  /*0dc0*/  LEA.HI R0, R0, R9, RZ, 0x5 ;  /* 0x0000000900007211 */ /* 0x000fe200078f28ff */
[----:B------:R-:W-:Y:S01]  /*0dd0*/  VIADD R36, R199, 0x80 ;  /* 0x00000080c7247836 */ /* 0x000fe20000000000 */
[----:B------:R-:W-:Y:S01]  /*0de0*/  LOP3.LUT R11, R11, 0xfffffff8, RZ, 0xc0, !PT ;  /* 0xfffffff80b0b7812 */ /* 0x000fe200078ec0ff */
[----:B------:R-:W-:Y:S01]  /*0df0*/  IMAD.SHL.U32 R189, R16, 0x2, RZ ;  /* 0x0000000210bd7824 */ /* 0x000fe200078e00ff */
[----:B------:R-:W-:Y:S01]  /*0e00*/  LEA.HI R9, R18, R5, RZ, 0x3 ;  /* 0x0000000512097211 */ /* 0x000fe200078f18ff */
[----:B------:R-:W-:Y:S01]  /*0e10*/  IMAD.SHL.U32 R5, R5, 0x40, RZ ;  /* 0x0000004005057824 */ /* 0x000fe200078e00ff */
[----:B------:R-:W-:Y:S01]  /*0e20*/  LOP3.LUT R3, R3, 0x1c0, RZ, 0xc0, !PT ;  /* 0x000001c003037812 */ /* 0x000fe200078ec0ff */
[----:B------:R-:W-:Y:S01]  /*0e30*/  IMAD.IADD R11, R8, 0x1, -R11 ;  /* 0x00000001080b7824 */ /* 0x000fe200078e0a0b */
[----:B------:R-:W-:Y:S01]  /*0e40*/  SHF.R.S32.HI R0, RZ, 0x5, R0 ;  /* 0x00000005ff007819 */ /* 0x000fe20000011400 */
[----:B------:R-:W-:Y:S01]  /*0e50*/  IMAD.SHL.U32 R18, R190, 0x8, RZ ;  /* 0x00000008be127824 */ /* 0x000fe200078e00ff */
[----:B------:R-:W-:Y:S01]  /*0e60*/  LEA.HI R6, R6, R20, RZ, 0x1 ;  /* 0x0000001406067211 */ /* 0x000fe200078f08ff */
[--C-:B------:R-:W-:Y:S01]  /*0e70*/  IMAD.U32 R8, R17, 0x40, R4.reuse ;  /* 0x0000004011087824 */ /* 0x100fe200078e0004 */
[----:B------:R-:W-:Y:S01]  /*0e80*/  LOP3.LUT R7, R5, 0x1c0, RZ, 0xc0, !PT ;  /* 0x000001c005077812 */ /* 0x000fe200078ec0ff */
[----:B------:R-:W-:Y:S01]  /*0e90*/  IMAD R194, R0, 0x10, R11 ;  /* 0x0000001000c27824 */ /* 0x000fe200078e020b */
[----:B------:R-:W-:Y:S01]  /*0ea0*/  LOP3.LUT R4, R3, 0x8, R4, 0xf8, !PT ;  /* 0x0000000803047812 */ /* 0x000fe200078ef804 */
[----:B------:R-:W-:Y:S01]  /*0eb0*/  VIADD R30, R18, 0x40 ;  /* 0x00000040121e7836 */ /* 0x000fe20000000000 */
[----:B------:R-:W-:Y:S01]  /*0ec0*/  SHF.R.U32.HI R5, RZ, 0x3, R3 ;  /* 0x00000003ff057819 */ /* 0x000fe20000011603 */
[----:B------:R-:W-:Y:S01]  /*0ed0*/  IMAD.SHL.U32 R9, R9, 0x40, RZ ;  /* 0x0000004009097824 */ /* 0x000fe200078e00ff */
[----:B------:R-:W-:Y:S01]  /*0ee0*/  LOP3.LUT R3, R12, 0x7ffffe00, RZ, 0xc0, !PT ;  /* 0x7ffffe000c037812 */ /* 0x000fe200078ec0ff */
[----:B------:R-:W-:Y:S01]  /*0ef0*/  VIADD R29, R18, 0x60 ;  /* 0x00000060121d7836 */ /* 0x000fe20000000000 */
[----:B------:R-:W-:Y:S01]  /*0f00*/  LOP3.LUT R6, R6, 0xfffffe, RZ, 0xc0, !PT ;  /* 0x00fffffe06067812 */ /* 0x000fe200078ec0ff */
[----:B------:R-:W-:Y:S01]  /*0f10*/  VIADD R28, R18, 0x80 ;  /* 0x00000080121c7836 */ /* 0x000fe20000000000 */
[----:B------:R-:W-:Y:S01]  /*0f20*/  LEA.HI R0, R190, R190, RZ, 0x1 ;  /* 0x000000bebe007211 */ /* 0x000fe200078f08ff */
[----:B------:R-:W-:Y:S01]  /*0f30*/  IMAD R3, R214, 0x400, R3 ;  /* 0x00000400d6037824 */ /* 0x000fe200078e0203 */
[----:B------:R-:W-:Y:S01]  /*0f40*/  SHF.R.S32.HI R10, RZ, 0x1f, R10 ;  /* 0x0000001fff0a7819 */ /* 0x000fe2000001140a */
[----:B------:R-:W-:Y:S01]  /*0f50*/  IMAD.IADD R6, R20, 0x1, -R6 ;  /* 0x0000000114067824 */ /* 0x000fe200078e0a06 */
[----:B------:R-:W-:Y:S01]  /*0f60*/  LOP3.LUT R4, R4, R5, RZ, 0x3c, !PT ;  /* 0x0000000504047212 */ /* 0x000fe200078e3cff */
[----:B------:R0:W-:Y:S01]  /*0f70*/  STL [R1+0x6c], R8 ;  /* 0x00006c0801007387 */ /* 0x0001e20000100800 */
[----:B------:R-:W-:Y:S01]  /*0f80*/  LOP3.LUT R5, R0, 0x1ffffffe, RZ, 0xc0, !PT ;  /* 0x1ffffffe00057812 */ /* 0x000fe200078ec0ff */
[C---:B------:R-:W-:Y:S01]  /*0f90*/  VIADD R27, R18.reuse, 0xa0 ;  /* 0x000000a0121b7836 */ /* 0x040fe20000000000 */
[----:B------:R-:W-:Y:S01]  /*0fa0*/  SHF.R.U32.HI R15, RZ, 0x3, R7 ;  /* 0x00000003ff0f7819 */ /* 0x000fe20000011607 */
[----:B------:R-:W-:Y:S01]  /*0fb0*/  STL [R1+0x5c], RZ ;  /* 0x00005cff01007387 */ /* 0x000fe20000100800 */
[----:B------:R-:W-:Y:S01]  /*0fc0*/  SHF.R.S32.HI R0, RZ, 0x1f, R30 ;  /* 0x0000001fff007819 */ /* 0x000fe2000001141e */
[----:B------:R-:W-:Y:S01]  /*0fd0*/  VIADD R26, R18, 0xc0 ;  /* 0x000000c0121a7836 */ /* 0x000fe20000000000 */
[----:B------:R-:W-:Y:S01]  /*0fe0*/  LOP3.LUT R7, R7, 0x38, R18, 0xf8, !PT ;  /* 0x0000003807077812 */ /* 0x000fe200078ef812 */
[----:B------:R-:W-:Y:S01]  /*0ff0*/  STL [R1+0x14], R30 ;  /* 0x0000141e01007387 */ /* 0x000fe20000100800 */
[----:B------:R-:W-:Y:S01]  /*1000*/  LEA.HI R10, R10, R193, RZ, 0x3 ;  /* 0x000000c10a0a7211 */ /* 0x000fe200078f18ff */
[----:B------:R-:W-:Y:S01]  /*1010*/  VIADD R25, R18, 0xe0 ;  /* 0x000000e012197836 */ /* 0x000fe20000000000 */
[----:B0-----:R-:W-:Y:S01]  /*1020*/  LOP3.LUT R8, R9, 0xfffffe00, RZ, 0xc0, !PT ;  /* 0xfffffe0009087812 */ /* 0x001fe200078ec0ff */
[----:B------:R-:W-:Y:S01]  /*1030*/  IMAD.IADD R3, R3, 0x1, R4 ;  /* 0x0000000103037824 */ /* 0x000fe200078e0204 */
[----:B------:R0:W-:Y:S01]  /*1040*/  STL [R1+0x10], R29 ;  /* 0x0000101d01007387 */ /* 0x0001e20000100800 */
[----:B------:R-:W-:Y:S01]  /*1050*/  IMAD.SHL.U32 R23, R6, 0x100, RZ ;  /* 0x0000010006177824 */ /* 0x000fe200078e00ff */
[----:B------:R-:W-:Y:S01]  /*1060*/  SHF.R.S32.HI R4, RZ, 0x1f, R29 ;  /* 0x0000001fff047819 */ /* 0x000fe2000001141d */
[----:B------:R-:W-:Y:S01]  /*1070*/  VIADD R229, R18, 0x100 ;  /* 0x0000010012e57836 */ /* 0x000fe20000000000 */
[----:B------:R-:W-:Y:S01]  /*1080*/  STL [R1+0xc], R28 ;  /* 0x00000c1c01007387 */ /* 0x000fe20000100800 */
[----:B------:R-:W-:Y:S01]  /*1090*/  SHF.L.U64.HI R0, R30, 0x1, R0 ;  /* 0x000000011e007819 */ /* 0x000fe20000010200 */
[----:B------:R-:W-:Y:S01]  /*10a0*/  VIADD R228, R18, 0x120 ;  /* 0x0000012012e47836 */ /* 0x000fe20000000000 */
[----:B------:R-:W-:Y:S01]  /*10b0*/  LOP3.LUT R7, R8, R7, R15, 0xf6, !PT ;  /* 0x0000000708077212 */ /* 0x000fe200078ef60f */
[----:B------:R-:W-:Y:S01]  /*10c0*/  STL [R1+0x8], R27 ;  /* 0x0000081b01007387 */ /* 0x000fe20000100800 */
[----:B------:R-:W-:Y:S01]  /*10d0*/  LOP3.LUT R10, R10, 0xfffffff8, RZ, 0xc0, !PT ;  /* 0xfffffff80a0a7812 */ /* 0x000fe200078ec0ff */
[----:B------:R-:W-:Y:S01]  /*10e0*/  VIADD R226, R18, 0x140 ;  /* 0x0000014012e27836 */ /* 0x000fe20000000000 */
[----:B------:R-:W-:Y:S01]  /*10f0*/  SHF.R.S32.HI R6, RZ, 0x1f, R28 ;  /* 0x0000001fff067819 */ /* 0x000fe2000001141c */
[----:B------:R-:W-:Y:S01]  /*1100*/  STL [R1+0x4], R26 ;  /* 0x0000041a01007387 */ /* 0x000fe20000100800 */
[----:B------:R-:W-:Y:S01]  /*1110*/  SHF.R.S32.HI R8, RZ, 0x1f, R27 ;  /* 0x0000001fff087819 */ /* 0x000fe2000001141b */
[----:B------:R-:W-:Y:S01]  /*1120*/  IMAD.IADD R198, R193, 0x1, -R10 ;  /* 0x00000001c1c67824 */ /* 0x000fe200078e0a0a */
[----:B0-----:R-:W-:Y:S01]  /*1130*/  SHF.L.U64.HI R29, R29, 0x1, R4 ;  /* 0x000000011d1d7819 */ /* 0x001fe20000010204 */
[----:B------:R-:W-:Y:S01]  /*1140*/  STL [R1], R25 ;  /* 0x0000001901007387 */ /* 0x000fe20000100800 */
[----:B------:R-:W-:Y:S01]  /*1150*/  SHF.L.U64.HI R4, R28, 0x1, R6 ;  /* 0x000000011c047819 */ /* 0x000fe20000010206 */
[C---:B------:R-:W-:Y:S01]  /*1160*/  VIADD R219, R18.reuse, 0x160 ;  /* 0x0000016012db7836 */ /* 0x040fe20000000000 */
[----:B------:R-:W-:Y:S01]  /*1170*/  SHF.R.S32.HI R9, RZ, 0x1f, R26 ;  /* 0x0000001fff097819 */ /* 0x000fe2000001141a */
[----:B------:R-:W-:Y:S01]  /*1180*/  STL [R1+0x68], R23 ;  /* 0x0000681701007387 */ /* 0x000fe20000100800 */
[----:B------:R-:W-:Y:S01]  /*1190*/  SHF.R.S32.HI R10, RZ, 0x1f, R25 ;  /* 0x0000001fff0a7819 */ /* 0x000fe20000011419 */
[----:B------:R-:W-:Y:S01]  /*11a0*/  VIADD R218, R18, 0x180 ;  /* 0x0000018012da7836 */ /* 0x000fe20000000000 */
[----:B------:R-:W-:Y:S01]  /*11b0*/  SHF.R.S32.HI R12, RZ, 0x1f, R229 ;  /* 0x0000001fff0c7819 */ /* 0x000fe200000114e5 */
[----:B------:R0:W-:Y:S01]  /*11c0*/  STL [R1+0x18], R0 ;  /* 0x0000180001007387 */ /* 0x0001e20000100800 */
[----:B------:R-:W-:Y:S01]  /*11d0*/  SHF.L.U64.HI R6, R26, 0x1, R9 ;  /* 0x000000011a067819 */ /* 0x000fe20000010209 */
[----:B------:R-:W-:Y:S01]  /*11e0*/  VIADD R217, R18, 0x1a0 ;  /* 0x000001a012d97836 */ /* 0x000fe20000000000 */
[----:B------:R-:W-:Y:S01]  /*11f0*/  SHF.R.S32.HI R11, RZ, 0x1f, R228 ;  /* 0x0000001fff0b7819 */ /* 0x000fe200000114e4 */
[----:B------:R-:W-:Y:S01]  /*1200*/  STL [R1+0x1c], R29 ;  /* 0x00001c1d01007387 */ /* 0x000fe20000100800 */
[----:B------:R-:W-:Y:S01]  /*1210*/  R2P PR, R14, 0x6 ;  /* 0x000000060e007804 */ /* 0x000fe20000000000 */
[C---:B------:R-:W-:Y:S01]  /*1220*/  VIADD R216, R18.reuse, 0x1c0 ;  /* 0x000001c012d87836 */ /* 0x040fe20000000000 */
[----:B------:R-:W-:Y:S01]  /*1230*/  SHF.R.S32.HI R13, RZ, 0x1f, R226 ;  /* 0x0000001fff0d7819 */ /* 0x000fe200000114e2 */
[----:B------:R1:W-:Y:S01]  /*1240*/  STL [R1+0x20], R4 ;  /* 0x0000200401007387 */ /* 0x0003e20000100800 */
[----:B------:R-:W-:Y:S01]  /*1250*/  SHF.R.S32.HI R14, RZ, 0x1f, R219 ;  /* 0x0000001fff0e7819 */ /* 0x000fe200000114db */
[----:B------:R-:W-:Y:S01]  /*1260*/  VIADD R215, R18, 0x1e0 ;  /* 0x000001e012d77836 */ /* 0x000fe20000000000 */
[----:B0-----:R-:W-:Y:S01]  /*1270*/  SHF.L.U64.HI R0, R27, 0x1, R8 ;  /* 0x000000011b007819 */ /* 0x001fe20000010208 */
[----:B------:R-:W-:Y:S01]  /*1280*/  IMAD.IADD R197, R189, 0x1, R23 ;  /* 0x00000001bdc57824 */ /* 0x000fe200078e0217 */
[----:B------:R-:W-:Y:S01]  /*1290*/  SHF.R.S32.HI R15, RZ, 0x1f, R218 ;  /* 0x0000001fff0f7819 */ /* 0x000fe200000114da */
[----:B------:R-:W-:Y:S01]  /*12a0*/  IMAD.IADD R5, R190, 0x1, -R5 ;  /* 0x00000001be057824 */ /* 0x000fe200078e0a05 */
[----:B------:R-:W-:Y:S01]  /*12b0*/  SHF.R.S32.HI R20, RZ, 0x1f, R217 ;  /* 0x0000001fff147819 */ /* 0x000fe200000114d9 */
[----:B------:R0:W-:Y:S01]  /*12c0*/  STL [R1+0x24], R0 ;  /* 0x0000240001007387 */ /* 0x0001e20000100800 */
[----:B------:R-:W-:Y:S01]  /*12d0*/  SHF.R.S32.HI R21, RZ, 0x1f, R216 ;  /* 0x0000001fff157819 */ /* 0x000fe200000114d8 */
[----:B------:R-:W-:Y:S01]  /*12e0*/  IMAD R200, R3, 0x2, R2 ;  /* 0x0000000203c87824 */ /* 0x000fe200078e0202 */
[----:B-1----:R-:W-:Y:S01]  /*12f0*/  SHF.L.U64.HI R4, R25, 0x1, R10 ;  /* 0x0000000119047819 */ /* 0x002fe2000001020a */
[----:B------:R1:W-:Y:S01]  /*1300*/  STL [R1+0x28], R6 ;  /* 0x0000280601007387 */ /* 0x0003e20000100800 */
[----:B------:R-:W-:Y:S01]  /*1310*/  SHF.R.S32.HI R24, RZ, 0x1f, R215 ;  /* 0x0000001fff187819 */ /* 0x000fe200000114d7 */
[----:B------:R-:W-:Y:S01]  /*1320*/  VIADD R35, R199, 0xc0 ;  /* 0x000000c0c7237836 */ /* 0x000fe20000000000 */
[----:B------:R-:W-:Y:S01]  /*1330*/  SHF.R.S32.HI R37, RZ, 0x1f, R37 ;  /* 0x0000001fff257819 */ /* 0x000fe20000011425 */
[----:B------:R2:W-:Y:S01]  /*1340*/  STL [R1+0x2c], R4 ;  /* 0x00002c0401007387 */ /* 0x0005e20000100800 */
[----:B------:R-:W-:Y:S01]  /*1350*/  SHF.R.S32.HI R34, RZ, 0x1f, R34 ;  /* 0x0000001fff227819 */ /* 0x000fe20000011422 */
[----:B------:R-:W-:Y:S01]  /*1360*/  VIADD R37, R197, 0x10 ;  /* 0x00000010c5257836 */ /* 0x000fe20000000000 */
[----:B0-----:R-:W-:Y:S01]  /*1370*/  SHF.L.U64.HI R0, R229, 0x1, R12 ;  /* 0x00000001e5007819 */ /* 0x001fe2000001020c */
[C---:B------:R-:W-:Y:S01]  /*1380*/  VIADD R34, R197.reuse, 0x28 ;  /* 0x00000028c5227836 */ /* 0x040fe20000000000 */
[----:B------:R-:W-:Y:S01]  /*1390*/  SHF.R.S32.HI R31, RZ, 0x1f, R31 ;  /* 0x0000001fff1f7819 */ /* 0x000fe2000001141f */
[----:B------:R-:W-:Y:S01]  /*13a0*/  VIADD R31, R197, 0x40 ;  /* 0x00000040c51f7836 */ /* 0x000fe20000000000 */
[----:B-1----:R-:W-:Y:S01]  /*13b0*/  SHF.L.U64.HI R6, R228, 0x1, R11 ;  /* 0x00000001e4067819 */ /* 0x002fe2000001020b */
[----:B------:R0:W-:Y:S01]  /*13c0*/  STL [R1+0x30], R0 ;  /* 0x0000300001007387 */ /* 0x0001e20000100800 */
[C---:B------:R-:W-:Y:S01]  /*13d0*/  VIADD R33, R199.reuse, 0x140 ;  /* 0x00000140c7217836 */ /* 0x040fe20000000000 */
[----:B--2---:R-:W-:Y:S01]  /*13e0*/  SHF.L.U64.HI R4, R226, 0x1, R13 ;  /* 0x00000001e2047819 */ /* 0x004fe2000001020d */
[----:B------:R-:W-:Y:S01]  /*13f0*/  VIADD R32, R199, 0x180 ;  /* 0x00000180c7207836 */ /* 0x000fe20000000000 */
[----:B------:R1:W-:Y:S01]  /*1400*/  STL [R1+0x34], R6 ;  /* 0x0000340601007387 */ /* 0x0003e20000100800 */
[C---:B------:R-:W-:Y:S01]  /*1410*/  VIADD R28, R197.reuse, 0x58 ;  /* 0x00000058c51c7836 */ /* 0x040fe20000000000 */
[----:B------:R-:W-:Y:S01]  /*1420*/  SHF.R.S32.HI R36, RZ, 0x1f, R36 ;  /* 0x0000001fff247819 */ /* 0x000fe20000011424 */
[----:B------:R-:W-:Y:S01]  /*1430*/  VIADD R25, R197, 0x70 ;  /* 0x00000070c5197836 */ /* 0x000fe20000000000 */
[----:B------:R2:W-:Y:S01]  /*1440*/  STL [R1+0x38], R4 ;  /* 0x0000380401007387 */ /* 0x0005e20000100800 */
[----:B------:R-:W-:Y:S01]  /*1450*/  IMAD R212, R5, 0x8, R194 ;  /* 0x0000000805d47824 */ /* 0x000fe200078e02c2 */
[----:B0-----:R-:W-:Y:S01]  /*1460*/  SHF.L.U64.HI R0, R219, 0x1, R14 ;  /* 0x00000001db007819 */ /* 0x001fe2000001020e */
[----:B------:R-:W-:Y:S01]  /*1470*/  VIADD R205, R200, 0x26800 ;  /* 0x00026800c8cd7836 */ /* 0x000fe20000000000 */
[----:B------:R-:W-:Y:S01]  /*1480*/  SHF.R.S32.HI R5, RZ, 0x1f, R37 ;  /* 0x0000001fff057819 */ /* 0x000fe20000011425 */
[C---:B------:R-:W-:Y:S01]  /*1490*/  VIADD R12, R197.reuse, 0xb8 ;  /* 0x000000b8c50c7836 */ /* 0x040fe20000000000 */
[----:B-1----:R-:W-:Y:S01]  /*14a0*/  SHF.L.U64.HI R6, R218, 0x1, R15 ;  /* 0x00000001da067819 */ /* 0x002fe2000001020f */
[----:B------:R0:W-:Y:S01]  /*14b0*/  STL [R1+0x3c], R0 ;  /* 0x00003c0001007387 */ /* 0x0001e20000100800 */
[C---:B------:R-:W-:Y:S01]  /*14c0*/  VIADD R15, R197.reuse, 0xa0 ;  /* 0x000000a0c50f7836 */ /* 0x040fe20000000000 */
[----:B------:R-:W-:Y:S01]  /*14d0*/  SHF.R.S32.HI R5, RZ, 0x1f, R34 ;  /* 0x0000001fff057819 */ /* 0x000fe20000011422 */
[C---:B------:R-:W-:Y:S01]  /*14e0*/  VIADD R9, R197.reuse, 0xd0 ;  /* 0x000000d0c5097836 */ /* 0x040fe20000000000 */
[----:B--2---:R-:W-:Y:S01]  /*14f0*/  SHF.L.U64.HI R4, R216, 0x1, R21 ;  /* 0x00000001d8047819 */ /* 0x004fe20000010215 */
[----:B------:R-:W-:Y:S01]  /*1500*/  STL [R1+0x40], R6 ;  /* 0x0000400601007387 */ /* 0x000fe20000100800 */
[C---:B------:R-:W-:Y:S01]  /*1510*/  VIADD R21, R197.reuse, 0x88 ;  /* 0x00000088c5157836 */ /* 0x040fe20000000000 */
[----:B------:R-:W-:Y:S01]  /*1520*/  SHF.R.S32.HI R5, RZ, 0x1f, R31 ;  /* 0x0000001fff057819 */ /* 0x000fe2000001141f */
[----:B------:R-:W-:Y:S01]  /*1530*/  VIADD R10, R197, 0xc8 ;  /* 0x000000c8c50a7836 */ /* 0x000fe20000000000 */
[----:B------:R-:W-:Y:S01]  /*1540*/  SHF.R.S32.HI R35, RZ, 0x1f, R35 ;  /* 0x0000001fff237819 */ /* 0x000fe20000011423 */
[----:B------:R-:W-:Y:S01]  /*1550*/  VIADD R201, R200, 0x26840 ;  /* 0x00026840c8c97836 */ /* 0x000fe20000000000 */
[----:B0-----:R-:W-:Y:S01]  /*1560*/  SHF.L.U64.HI R0, R217, 0x1, R20 ;  /* 0x00000001d9007819 */ /* 0x001fe20000010214 */
[----:B------:R-:W-:Y:S01]  /*1570*/  VIADD R185, R18, 0x20 ;  /* 0x0000002012b97836 */ /* 0x000fe20000000000 */
[----:B------:R-:W-:Y:S01]  /*1580*/  SHF.R.S32.HI R33, RZ, 0x1f, R33 ;  /* 0x0000001fff217819 */ /* 0x000fe20000011421 */
[C---:B------:R-:W-:Y:S01]  /*1590*/  VIADD R38, R197.reuse, 0x8 ;  /* 0x00000008c5267836 */ /* 0x040fe20000000000 */
[----:B------:R-:W-:Y:S01]  /*15a0*/  SHF.R.S32.HI R32, RZ, 0x1f, R32 ;  /* 0x0000001fff207819 */ /* 0x000fe20000011420 */
[----:B------:R0:W-:Y:S01]  /*15b0*/  STL [R1+0x44], R0 ;  /* 0x0000440001007387 */ /* 0x0001e20000100800 */
[----:B------:R-:W-:Y:S01]  /*15c0*/  SEL R204, R204, 0xffffffe0, !P1 ;  /* 0xffffffe0cccc7807 */ /* 0x000fe20004800000 */
[C---:B------:R-:W-:Y:S01]  /*15d0*/  VIADD R36, R197.reuse, 0x18 ;  /* 0x00000018c5247836 */ /* 0x040fe20000000000 */
[----:B------:R-:W-:Y:S01]  /*15e0*/  SHF.R.S32.HI R5, RZ, 0x1f, R28 ;  /* 0x0000001fff057819 */ /* 0x000fe2000001141c */
[----:B------:R1:W-:Y:S01]  /*15f0*/  STL [R1+0x48], R4 ;  /* 0x0000480401007387 */ /* 0x0003e20000100800 */
[C---:B------:R-:W-:Y:S01]  /*1600*/  VIADD R35, R197.reuse, 0x20 ;  /* 0x00000020c5237836 */ /* 0x040fe20000000000 */
[----:B------:R-:W-:Y:S01]  /*1610*/  SHF.R.S32.HI R5, RZ, 0x1f, R25 ;  /* 0x0000001fff057819 */ /* 0x000fe20000011419 */
[C---:B------:R-:W-:Y:S01]  /*1620*/  VIADD R33, R197.reuse, 0x30 ;  /* 0x00000030c5217836 */ /* 0x040fe20000000000 */
[----:B------:R-:W-:Y:S01]  /*1630*/  SHF.R.S32.HI R5, RZ, 0x1f, R21 ;  /* 0x0000001fff057819 */ /* 0x000fe20000011415 */
[----:B------:R-:W-:Y:S01]  /*1640*/  VIADD R32, R197, 0x38 ;  /* 0x00000038c5207836 */ /* 0x000fe20000000000 */
[----:B0-----:R-:W-:Y:S01]  /*1650*/  SHF.L.U64.HI R0, R215, 0x1, R24 ;  /* 0x00000001d7007819 */ /* 0x001fe20000010218 */
[C---:B------:R-:W-:Y:S01]  /*1660*/  VIADD R30, R197.reuse, 0x48 ;  /* 0x00000048c51e7836 */ /* 0x040fe20000000000 */
[----:B------:R-:W-:Y:S01]  /*1670*/  SHF.R.S32.HI R5, RZ, 0x1f, R15 ;  /* 0x0000001fff057819 */ /* 0x000fe2000001140f */
[----:B------:R-:W-:Y:S01]  /*1680*/  VIADD R29, R197, 0x50 ;  /* 0x00000050c51d7836 */ /* 0x000fe20000000000 */
[----:B------:R-:W-:Y:S01]  /*1690*/  SHF.R.S32.HI R5, RZ, 0x1f, R12 ;  /* 0x0000001fff057819 */ /* 0x000fe2000001140c */
[----:B-1----:R-:W-:Y:S01]  /*16a0*/  IMAD R4, R7, 0x2, R2 ;  /* 0x0000000207047824 */ /* 0x002fe200078e0202 */
[----:B------:R0:W-:Y:S01]  /*16b0*/  STL [R1+0x4c], R0 ;  /* 0x00004c0001007387 */ /* 0x0001e20000100800 */
[C---:B------:R-:W-:Y:S01]  /*16c0*/  VIADD R7, R197.reuse, 0xe0 ;  /* 0x000000e0c5077836 */ /* 0x040fe20000000000 */
[----:B------:R-:W-:Y:S01]  /*16d0*/  SHF.R.S32.HI R3, RZ, 0x1f, R9 ;  /* 0x0000001fff037819 */ /* 0x000fe20000011409 */
[C---:B------:R-:W-:Y:S01]  /*16e0*/  VIADD R27, R197.reuse, 0x60 ;  /* 0x00000060c51b7836 */ /* 0x040fe20000000000 */
[----:B------:R1:W-:Y:S01]  /*16f0*/  STL [R1+0x64], R4 ;  /* 0x0000640401007387 */ /* 0x0003e20000100800 */
        /* <DEDUP_REMOVED lines=20> */
[C---:B-1----:R-:W-:Y:S01]  /*1840*/  VIADD R4, R197.reuse, 0xf0 ;  /* 0x000000f0c5047836 */ /* 0x042fe20000000000 */
[----:B------:R-:W-:Y:S01]  /*1850*/  SHF.R.S32.HI R30, RZ, 0x1f, R30 ;  /* 0x0000001fff1e7819 */ /* 0x000fe2000001141e */
[----:B------:R-:W-:Y:S01]  /*1860*/  VIADD R0, R197, 0xf8 ;  /* 0x000000f8c5007836 */ /* 0x000fe20000000000 */
[----:B------:R-:W-:Y:S01]  /*1870*/  SHF.R.S32.HI R29, RZ, 0x1f, R29 ;  /* 0x0000001fff1d7819 */ /* 0x000fe2000001141d */
[C---:B------:R-:W-:Y:S01]  /*1880*/  @P2 VIADD R201, R205.reuse, 0xffffffc0 ;  /* 0xffffffc0cdc92836 */ /* 0x040fe20000000000 */
[----:B------:R-:W-:Y:S01]  /*1890*/  SHF.R.S32.HI R27, RZ, 0x1f, R27 ;  /* 0x0000001fff1b7819 */ /* 0x000fe2000001141b */
[----:B------:R-:W-:Y:S01]  /*18a0*/  IMAD.SHL.U32 R190, R190, 0x4, RZ ;  /* 0x00000004bebe7824 */ /* 0x000fe200078e00ff */
[----:B------:R-:W-:Y:S01]  /*18b0*/  SHF.R.S32.HI R26, RZ, 0x1f, R26 ;  /* 0x0000001fff1a7819 */ /* 0x000fe2000001141a */
[----:B------:R-:W-:Y:S01]  /*18c0*/  IMAD.IADD R205, R205, 0x1, R204 ;  /* 0x00000001cdcd7824 */ /* 0x000fe200078e02cc */
[----:B------:R-:W-:Y:S01]  /*18d0*/  SHF.R.S32.HI R24, RZ, 0x1f, R24 ;  /* 0x0000001fff187819 */ /* 0x000fe20000011418 */
[----:B------:R-:W-:Y:S01]  /*18e0*/  IMAD.MOV.U32 R17, RZ, RZ, RZ ;  /* 0x000000ffff117224 */ /* 0x000fe200078e00ff */
[----:B------:R-:W-:Y:S01]  /*18f0*/  SHF.R.S32.HI R23, RZ, 0x1f, R23 ;  /* 0x0000001fff177819 */ /* 0x000fe20000011417 */
[----:B------:R-:W-:Y:S01]  /*1900*/  VIADD R207, R190, 0x10 ;  /* 0x00000010becf7836 */ /* 0x000fe20000000000 */
        /* <DEDUP_REMOVED lines=9> */
[----:B------:R-:W-:-:S07]  /*19a0*/  IADD3 R204, R204, R201, RZ ;  /* 0x000000c9cccc7210 */ /* 0x000fce0007ffe0ff */
.L_x_5971:
[----:B------:R-:W-:Y:S01]  /*19b0*/  ULDC.64 UR4, c[0x0][0xa28] ;  /* 0x00028a0000047ab9 */ /* 0x000fe20000000a00 */
[----:B01-3--:R-:W0:Y:S01]  /*19c0*/  LDC.64 R4, c[0x0][0xa08] ;  /* 0x00028200ff047b82 */ /* 0x00be220000000a00 */
[----:B------:R-:W-:Y:S01]  /*19d0*/  ISETP.NE.U32.AND P0, PT, RZ, UR4, PT ;  /* 0x00000004ff007c0c */ /* 0x000fe2000bf05070 */
[----:B------:R-:W-:Y:S01]  /*19e0*/  IMAD.MOV.U32 R10, RZ, RZ, RZ ;  /* 0x000000ffff0a7224 */ /* 0x000fe200078e00ff */
[----:B------:R-:W-:Y:S01]  /*19f0*/  ULDC.64 UR6, c[0x0][0xa20] ;  /* 0x0002880000067ab9 */ /* 0x000fe20000000a00 */
[----:B------:R-:W-:Y:S01]  /*1a00*/  IMAD.MOV.U32 R24, RZ, RZ, RZ ;  /* 0x000000ffff187224 */ /* 0x000fe200078e00ff */
[----:B------:R-:W-:Y:S01]  /*1a10*/  ISETP.NE.AND.EX P0, PT, RZ, UR5, PT, P0 ;  /* 0x00000005ff007c0c */ /* 0x000fe2000bf05300 */
[----:B------:R-:W-:Y:S02]  /*1a20*/  ULDC.64 UR4, c[0x0][0xa18] ;  /* 0x0002860000047ab9 */ /* 0x000fe40000000a00 */
[----:B------:R-:W-:-:S04]  /*1a30*/  ISETP.NE.U32.AND P1, PT, RZ, UR4, PT ;  /* 0x00000004ff007c0c */ /* 0x000fc8000bf25070 */
[----:B------:R-:W-:Y:S01]  /*1a40*/  ISETP.NE.AND.EX P1, PT, RZ, UR5, PT, P1 ;  /* 0x00000005ff007c0c */ /* 0x000fe2000bf25310 */
[----:B------:R-:W-:Y:S02]  /*1a50*/  ULDC.64 UR4, c[0x0][0xa08] ;  /* 0x0002820000047ab9 */ /* 0x000fe40000000a00 */
[----:B------:R-:W-:-:S03]  /*1a60*/  ISETP.NE.U32.AND P3, PT, RZ, UR4, PT ;  /* 0x00000004ff007c0c */ /* 0x000fc6000bf65070 */
[----:B--2---:R-:W1:Y:S01]  /*1a70*/  @P0 LDC.64 R8, c[0x0][0xa28] ;  /* 0x00028a00ff080b82 */ /* 0x004e620000000a00 */
[----:B------:R-:W-:Y:S01]  /*1a80*/  ISETP.NE.AND.EX P3, PT, RZ, UR5, PT, P3 ;  /* 0x00000005ff007c0c */ /* 0x000fe2000bf65330 */
[----:B0-----:R-:W-:-:S06]  /*1a90*/  IMAD.WIDE R4, R83, 0x4, R4 ;  /* 0x0000000453047825 */ /* 0x001fcc00078e0204 */
[----:B------:R-:W0:Y:S01]  /*1aa0*/  @P1 LDC.64 R6, c[0x0][0xa18] ;  /* 0x00028600ff061b82 */ /* 0x000e220000000a00 */
[----:B------:R-:W-:Y:S02]  /*1ab0*/  ULDC UR4, c[0x0][0x288] ;  /* 0x0000a20000047ab9 */ /* 0x000fe40000000800 */
[----:B------:R-:W-:Y:S01]  /*1ac0*/  IMAD.U32 R23, RZ, RZ, UR4 ;  /* 0x00000004ff177e24 */ /* 0x000fe2000f8e00ff */
[----:B------:R2:W-:Y:S01]  /*1ad0*/  STL [R1+0x54], R83 ;  /* 0x0000545301007387 */ /* 0x0005e20000100800 */
[----:B------:R-:W-:-:S03]  /*1ae0*/  ULDC.64 UR4, c[0x0][0x418] ;  /* 0x0001060000047ab9 */ /* 0x000fc60000000a00 */
        /* <DEDUP_REMOVED lines=17> */
[----:B------:R-:W-:Y:S02]  /*1c00*/  LEA.HI R11, R0, R3, RZ, 0x10 ;  /* 0x00000003000b7211 */ /* 0x000fe400078f80ff */
        /* <DEDUP_REMOVED lines=11> */
.L_x_5744:
[----:B------:R-:W-:Y:S02]  /*1cc0*/  IMAD.U32 R34, RZ, RZ, UR5 ;  /* 0x00000005ff227e24 */ /* 0x000fe4000f8e00ff */
[----:B------:R-:W-:Y:S01]  /*1cd0*/  IMAD.U32 R25, RZ, RZ, UR4 ;  /* 0x00000004ff197e24 */ /* 0x000fe2000f8e00ff */
[----:B------:R-:W-:Y:S06]  /*1ce0*/  @!P2 BRA `(.L_x_5745) ;  /* 0x000000000010a947 */ /* 0x000fec0003800000 */
[----:B------:R-:W0:Y:S02]  /*1cf0*/  LDC.64 R4, c[0x0][0xa20] ;  /* 0x00028800ff047b82 */ /* 0x000e240000000a00 */
[----:B0-----:R-:W-:-:S05]  /*1d00*/  IMAD.WIDE R4, R83, 0x4, R4 ;  /* 0x0000000453047825 */ /* 0x001fca00078e0204 */
[----:B------:R0:W5:Y:S01]  /*1d10*/  LDG.E R25, desc[UR42][R4.64] ;  /* 0x0000002a04197981 */ /* 0x000162000c1e1900 */
[----:B------:R-:W-:Y:S05]  /*1d20*/  BRA `(.L_x_5746) ;  /* 0x0000000000107947 */ /* 0x000fea0003800000 */
.L_x_5745:
[----:B------:R-:W-:Y:S05]  /*1d30*/  @!P3 BRA `(.L_x_5746) ;  /* 0x00000000000cb947 */ /* 0x000fea0003800000 */
[----:B------:R-:W2:Y:S04]  /*1d40*/  LDG.E R0, desc[UR42][R4.64] ;  /* 0x0000002a04007981 */ /* 0x000ea8000c1e1900 */
[----:B------:R-:W2:Y:S02]  /*1d50*/  LDG.E R25, desc[UR42][R4.64+0x4] ;  /* 0x0000042a04197981 */ /* 0x000ea4000c1e1900 */
[----:B--2---:R-:W-:-:S07]  /*1d60*/  IMAD.IADD R25, R25, 0x1, -R0 ;  /* 0x0000000119197824 */ /* 0x004fce00078e0a00 */
.L_x_5746:
        /* <DEDUP_REMOVED lines=8> */
[----:B0-----:R-:W0:Y:S01]  /*1df0*/  @P1 LDC.64 R4, c[0x0][0xa30] ;  /* 0x00028c00ff041b82 */ /* 0x001e220000000a00 */
[----:B--2---:R-:W-:-:S05]  /*1e00*/  @P0 IMAD.WIDE R6, R83, 0x4, R6 ;  /* 0x0000000453060825 */ /* 0x004fca00078e0206 */
[----:B------:R-:W2:Y:S04]  /*1e10*/  @P0 LDG.E R0, desc[UR42][R6.64] ;  /* 0x0000002a06000981 */ /* 0x000ea8000c1e1900 */
[----:B------:R-:W2:Y:S01]  /*1e20*/  @P0 LDG.E R3, desc[UR42][R6.64+0x4] ;  /* 0x0000042a06030981 */ /* 0x000ea2000c1e1900 */
[----:B-----5:R-:W-:Y:S02]  /*1e30*/  IMAD.MOV.U32 R80, RZ, RZ, R25 ;  /* 0x000000ffff507224 */ /* 0x020fe400078e0019 */
[----:B0-----:R-:W-:-:S05]  /*1e40*/  @P1 IMAD.WIDE R4, R83, 0x4, R4 ;  /* 0x0000000453041825 */ /* 0x001fca00078e0204 */
[----:B------:R0:W5:Y:S01]  /*1e50*/  @P1 LDG.E R80, desc[UR42][R4.64] ;  /* 0x0000002a04501981 */ /* 0x000162000c1e1900 */
[----:B-1----:R-:W-:Y:S01]  /*1e60*/  ISETP.NE.AND P1, PT, R8, 0x1, PT ;  /* 0x000000010800780c */ /* 0x002fe20003f25270 */
[----:B------:R-:W-:Y:S02]  /*1e70*/  IMAD.SHL.U32 R196, R81, 0x40, RZ ;  /* 0x0000004051c47824 */ /* 0x000fe400078e00ff */
[----:B------:R-:W-:Y:S01]  /*1e80*/  IMAD.IADD R13, R25, 0x1, -R10 ;  /* 0x00000001190d7824 */ /* 0x000fe200078e0a0a */
[----:B0-----:R-:W0:Y:S09]  /*1e90*/  LDC.64 R4, c[0x0][0x9e0] ;  /* 0x00027800ff047b82 */ /* 0x001e320000000a00 */
[----:B------:R-:W1:Y:S08]  /*1ea0*/  @P1 LDC R9, c[0x0][0x44c] ;  /* 0x00011300ff091b82 */ /* 0x000e700000000800 */
[----:B------:R-:W3:Y:S01]  /*1eb0*/  @P1 LDC R8, c[0x0][0x450] ;  /* 0x00011400ff081b82 */ /* 0x000ee20000000800 */
[----:B0-----:R-:W-:Y:S01]  /*1ec0*/  ISETP.GE.AND P2, PT, R5, 0x1, PT ;  /* 0x000000010500780c */ /* 0x001fe20003f46270 */
[----:B--2---:R-:W-:-:S02]  /*1ed0*/  @P0 IMAD.IADD R34, R3, 0x1, -R0 ;  /* 0x0000000103220824 */ /* 0x004fc400078e0a00 */
[----:B------:R-:W-:Y:S02]  /*1ee0*/  VIADD R0, R196, 0x3f ;  /* 0x0000003fc4007836 */ /* 0x000fe40000000000 */
[----:B------:R-:W-:Y:S02]  /*1ef0*/  IMAD.IADD R184, R13, 0x1, R34 ;  /* 0x000000010db87824 */ /* 0x000fe400078e0222 */
[----:B-1----:R-:W-:-:S03]  /*1f00*/  @P1 IMAD.HI.U32 R3, R0, R9, RZ ;  /* 0x0000000900031227 */ /* 0x002fc600078e00ff */
[C---:B------:R-:W-:Y:S01]  /*1f10*/  IADD3 R7, R184.reuse, 0x1, -R23 ;  /* 0x00000001b8077810 */ /* 0x040fe20007ffe817 */
[----:B------:R-:W-:Y:S01]  /*1f20*/  IMAD.MOV.U32 R6, RZ, RZ, R0 ;  /* 0x000000ffff067224 */ /* 0x000fe200078e0000 */
[----:B---3--:R-:W-:Y:S01]  /*1f30*/  @P1 SHF.R.U32.HI R6, RZ, R8, R3 ;  /* 0x00000008ff061219 */ /* 0x008fe20000011603 */
[----:B------:R-:W-:-:S04]  /*1f40*/  VIADD R0, R184, 0x3f ;  /* 0x0000003fb8007836 */ /* 0x000fc80000000000 */
[----:B------:R-:W-:Y:S01]  /*1f50*/  IMAD.IADD R9, R7, 0x1, R6 ;  /* 0x0000000107097824 */ /* 0x000fe200078e0206 */
[----:B------:R-:W-:-:S03]  /*1f60*/  SHF.R.S32.HI R3, RZ, 0x1f, R0 ;  /* 0x0000001fff037819 */ /* 0x000fc60000011400 */
[----:B------:R-:W-:Y:S01]  /*1f70*/  IMAD.IADD R4, R9, 0x1, R4 ;  /* 0x0000000109047824 */ /* 0x000fe200078e0204 */
[----:B------:R-:W-:-:S04]  /*1f80*/  LEA.HI R3, R3, R0, RZ, 0x6 ;  /* 0x0000000003037211 */ /* 0x000fc800078f30ff */
[----:B------:R-:W-:Y:S01]  /*1f90*/  SHF.R.S32.HI R38, RZ, 0x6, R3 ;  /* 0x00000006ff267819 */ /* 0x000fe20000011403 */
        /* <DEDUP_REMOVED lines=12> */
.L_x_5749:
[----:B------:R-:W-:-:S13]  /*2060*/  ISETP.NE.AND P0, PT, R5, 0x1, PT ;  /* 0x000000010500780c */ /* 0x000fda0003f05270 */
[----:B------:R-:W0:Y:S02]  /*2070*/  @P0 LDC.64 R6, c[0x0][0x9e8] ;  /* 0x00027a00ff060b82 */ /* 0x000e240000000a00 */
[----:B0-----:R-:W-:-:S05]  /*2080*/  @P0 IMAD.HI.U32 R6, R0, R6, RZ ;  /* 0x0000000600060227 */ /* 0x001fca00078e00ff */
[----:B------:R-:W-:-:S07]  /*2090*/  @P0 SHF.R.U32.HI R0, RZ, R7, R6 ;  /* 0x00000007ff000219 */ /* 0x000fce0000011606 */
.L_x_5750:
[----:B------:R-:W-:Y:S05]  /*20a0*/  BSYNC B0 ;  /* 0x0000000000007941 */ /* 0x000fea0003800000 */
.L_x_5748:
[----:B------:R-:W-:-:S05]  /*20b0*/  IMAD R3, R0, R5, R5 ;  /* 0x0000000500037224 */ /* 0x000fca00078e0205 */
[----:B------:R-:W-:-:S07]  /*20c0*/  VIMNMX R4, R4, R3, PT ;  /* 0x0000000304047248 */ /* 0x000fce0003fe0100 */
.L_x_5747:
[----:B------:R-:W0:Y:S01]  /*20d0*/  @P1 LDC R7, c[0x0][0x44c] ;  /* 0x00011300ff071b82 */ /* 0x000e220000000800 */
[----:B------:R-:W-:Y:S01]  /*20e0*/  VIADD R4, R4, 0x3f ;  /* 0x0000003f04047836 */ /* 0x000fe20000000000 */
[----:B------:R-:W-:Y:S01]  /*20f0*/  ULDC UR4, c[0x0][0x9dc] ;  /* 0x0002770000047ab9 */ /* 0x000fe20000000800 */
[----:B------:R-:W-:Y:S02]  /*2100*/  IMAD.MOV.U32 R0, RZ, RZ, R196 ;  /* 0x000000ffff007224 */ /* 0x000fe400078e00c4 */
[----:B------:R-:W-:Y:S01]  /*2110*/  IMAD.IADD R37, R184, 0x1, -R23 ;  /* 0x00000001b8257824 */ /* 0x000fe200078e0a17 */
[----:B------:R-:W-:Y:S02]  /*2120*/  SHF.R.S32.HI R3, RZ, 0x1f, R4 ;  /* 0x0000001fff037819 */ /* 0x000fe40000011404 */
[----:B------:R-:W1:Y:S02]  /*2130*/  @P1 LDC R9, c[0x0][0x450] ;  /* 0x00011400ff091b82 */ /* 0x000e640000000800 */
[----:B------:R-:W-:-:S04]  /*2140*/  LEA.HI R3, R3, R4, RZ, 0x6 ;  /* 0x0000000403037211 */ /* 0x000fc800078f30ff */
[----:B------:R-:W-:-:S04]  /*2150*/  SHF.R.S32.HI R3, RZ, 0x6, R3 ;  /* 0x00000006ff037819 */ /* 0x000fc80000011403 */
[----:B------:R-:W-:Y:S01]  /*2160*/  VIMNMX R8, R38, R3, PT ;  /* 0x0000000326087248 */ /* 0x000fe20003fe0100 */
[----:B0-----:R-:W-:-:S05]  /*2170*/  @P1 IMAD.HI.U32 R6, R196, R7, RZ ;  /* 0x00000007c4061227 */ /* 0x001fca00078e00ff */
[----:B-1----:R-:W-:-:S05]  /*2180*/  @P1 SHF.R.U32.HI R0, RZ, R9, R6 ;  /* 0x00000009ff001219 */ /* 0x002fca0000011606 */
        /* <DEDUP_REMOVED lines=13> */
.L_x_5753:
[----:B------:R-:W-:-:S13]  /*2260*/  ISETP.NE.AND P0, PT, R5, 0x1, PT ;  /* 0x000000010500780c */ /* 0x000fda0003f05270 */
[----:B------:R-:W0:Y:S02]  /*2270*/  @P0 LDC.64 R6, c[0x0][0x9e8] ;  /* 0x00027a00ff060b82 */ /* 0x000e240000000a00 */
[----:B0-----:R-:W-:-:S05]  /*2280*/  @P0 IMAD.HI.U32 R6, R0, R6, RZ ;  /* 0x0000000600060227 */ /* 0x001fca00078e00ff */
[----:B------:R-:W-:-:S07]  /*2290*/  @P0 SHF.R.U32.HI R0, RZ, R7, R6 ;  /* 0x00000007ff000219 */ /* 0x000fce0000011606 */
.L_x_5754:
[----:B------:R-:W-:Y:S05]  /*22a0*/  BSYNC B0 ;  /* 0x0000000000007941 */ /* 0x000fea0003800000 */
.L_x_5752:
[----:B------:R-:W-:-:S05]  /*22b0*/  IMAD R0, R0, R5, RZ ;  /* 0x0000000500007224 */ /* 0x000fca00078e02ff */
[----:B------:R-:W-:-:S07]  /*22c0*/  VIMNMX R3, R3, R0, !PT ;  /* 0x0000000003037248 */ /* 0x000fce0007fe0100 */
.L_x_5751:
[----:B------:R-:W-:Y:S01]  /*22d0*/  SHF.R.S32.HI R0, RZ, 0x1f, R3 ;  /* 0x0000001fff007819 */ /* 0x000fe20000011403 */
[----:B------:R-:W-:Y:S01]  /*22e0*/  BSSY B0, `(.L_x_5755) ;  /* 0x000002a000007945 */ /* 0x000fe20003800000 */
[----:B------:R-:W-:Y:S02]  /*22f0*/  LOP3.LUT R14, R11, 0xff, RZ, 0xc0, !PT ;  /* 0x000000ff0b0e7812 */ /* 0x000fe400078ec0ff */
[----:B------:R-:W-:Y:S02]  /*2300*/  LEA.HI R0, R0, R3, RZ, 0x6 ;  /* 0x0000000300007211 */ /* 0x000fe400078f30ff */
[----:B------:R-:W-:Y:S01]  /*2310*/  SHF.R.U32.HI R4, RZ, 0x10, R11 ;  /* 0x00000010ff047819 */ /* 0x000fe2000001160b */
[----:B------:R0:W-:Y:S01]  /*2320*/  STL [R1+0x58], R14 ;  /* 0x0000580e01007387 */ /* 0x0001e20000100800 */
[----:B------:R-:W-:-:S03]  /*2330*/  SHF.R.S32.HI R0, RZ, 0x6, R0 ;  /* 0x00000006ff007819 */ /* 0x000fc60000011400 */
[----:B------:R0:W-:Y:S01]  /*2340*/  STL [R1+0x50], R4 ;  /* 0x0000500401007387 */ /* 0x0001e20000100800 */
[----:B------:R-:W-:Y:S01]  /*2350*/  VIMNMX R9, RZ, R0, !PT ;  /* 0x00000000ff097248 */ /* 0x000fe20007fe0100 */
[----:B------:R-:W-:-:S03]  /*2360*/  IMAD.MOV.U32 R0, RZ, RZ, RZ ;  /* 0x000000ffff007224 */ /* 0x000fc600078e00ff */
[----:B------:R-:W-:-:S13]  /*2370*/  ISETP.GT.AND P0, PT, R8, R9, PT ;  /* 0x000000090800720c */ /* 0x000fda0003f04270 */
[----:B0-----:R-:W-:Y:S05]  /*2380*/  @!P0 BRA `(.L_x_5756) ;  /* 0x00000000007c8947 */ /* 0x001fea0003800000 */
        /* <DEDUP_REMOVED lines=31> */
.L_x_5756:
[----:B------:R-:W-:Y:S05]  /*2580*/  BSYNC B0 ;  /* 0x0000000000007941 */ /* 0x000fea0003800000 */
.L_x_5755:
[----:B------:R-:W-:Y:S01]  /*2590*/  IMAD R3, R14, R0, R9 ;  /* 0x000000000e037224 */ /* 0x000fe200078e0209 */
        /* <DEDUP_REMOVED lines=35> */
.L_x_5759:
[----:B------:R-:W-:Y:S05]  /*27d0*/  BSYNC B6 ;  /* 0x0000000000067941 */ /* 0x000fea0003800000 */
.L_x_5758:
        /* <DEDUP_REMOVED lines=20> */
.L_x_5761:
[----:B------:R-:W-:Y:S05]  /*2920*/  BSYNC B6 ;  /* 0x0000000000067941 */ /* 0x000fea0003800000 */
.L_x_5760:
[----:B------:R-:W-:Y:S01]  /*2930*/  ULDC.64 UR4, c[0x0][0x9f8] ;  /* 0x00027e0000047ab9 */ /* 0x000fe20000000a00 */
[----:B------:R-:W-:Y:S01]  /*2940*/  IMAD.MOV.U32 R0, RZ, RZ, R83 ;  /* 0x000000ffff007224 */ /* 0x000fe200078e0053 */
[----:B------:R-:W-:Y:S01]  /*2950*/  ISETP.NE.U32.AND P0, PT, RZ, UR4, PT ;  /* 0x00000004ff007c0c */ /* 0x000fe2000bf05070 */
[----:B------:R-:W0:Y:S01]  /*2960*/  S2R R3, SR_TID.X ;  /* 0x0000000000037919 */ /* 0x000e220000002100 */
[----:B------:R-:W1:Y:S08]  /*2970*/  LDC.64 R6, c[0x0][0x3f8] ;  /* 0x0000fe00ff067b82 */ /* 0x000e700000000a00 */
[----:B------:R-:W2:Y:S01]  /*2980*/  LDC R47, c[0x0][0x3f4] ;  /* 0x0000fd00ff2f7b82 */ /* 0x000ea20000000800 */
[----:B------:R-:W-:-:S02]  /*2990*/  ISETP.NE.AND.EX P0, PT, RZ, UR5, PT, P0 ;  /* 0x00000005ff007c0c */ /* 0x000fc4000bf05300 */
[----:B------:R-:W-:Y:S02]  /*29a0*/  SHF.R.S32.HI R9, RZ, 0x1f, R193 ;  /* 0x0000001fff097819 */ /* 0x000fe400000114c1 */
[----:B------:R-:W-:Y:S01]  /*29b0*/  SHF.R.S32.HI R191, RZ, 0x1f, R190 ;  /* 0x0000001fffbf7819 */ /* 0x000fe200000114be */
[----:B------:R-:W3:Y:S01]  /*29c0*/  S2R R46, SR_TID.X ;  /* 0x00000000002e7919 */ /* 0x000ee20000002100 */
[----:B------:R-:W-:Y:S01]  /*29d0*/  IMAD.SHL.U32 R42, R198, 0x40, RZ ;  /* 0x00000040c62a7824 */ /* 0x000fe200078e00ff */
[----:B------:R-:W-:-:S06]  /*29e0*/  ULDC UR4, c[0x0][0x2f4] ;  /* 0x0000bd0000047ab9 */ /* 0x000fcc0000000800 */
[----:B------:R-:W4:Y:S02]  /*29f0*/  @P0 LDC.64 R4, c[0x0][0x9f8] ;  /* 0x00027e00ff040b82 */ /* 0x000f240000000a00 */
[----:B----4-:R-:W-:-:S05]  /*2a00*/  @P0 IMAD.WIDE R4, R83, 0x4, R4 ;  /* 0x0000000453040825 */ /* 0x010fca00078e0204 */
[----:B------:R4:W3:Y:S01]  /*2a10*/  @P0 LDG.E R0, desc[UR42][R4.64] ;  /* 0x0000002a04000981 */ /* 0x0008e2000c1e1900 */
[----:B0-----:R-:W-:Y:S01]  /*2a20*/  VIADD R10, R3, 0xffffff80 ;  /* 0xffffff80030a7836 */ /* 0x001fe20000000000 */
[----:B--2---:R-:W-:Y:S01]  /*2a30*/  ISETP.GE.AND P0, PT, R18, R47, PT ;  /* 0x0000002f1200720c */ /* 0x004fe20003f06270 */
[-C--:B-1----:R-:W-:Y:S01]  /*2a40*/  IMAD R8, R9, R6.reuse, RZ ;  /* 0x0000000609087224 */ /* 0x082fe200078e02ff */
[----:B------:R-:W-:Y:S01]  /*2a50*/  LOP3.LUT R42, R42, 0x1c0, RZ, 0xc0, !PT ;  /* 0x000001c02a2a7812 */ /* 0x000fe200078ec0ff */
[C---:B------:R-:W-:Y:S01]  /*2a60*/  IMAD.WIDE.U32 R20, R193.reuse, R6, R190 ;  /* 0x00000006c1147225 */ /* 0x040fe200078e00be */
[----:B------:R-:W-:Y:S02]  /*2a70*/  SHF.R.S32.HI R3, RZ, 0x1f, R10 ;  /* 0x0000001fff037819 */ /* 0x000fe4000001140a */
[----:B------:R-:W-:Y:S01]  /*2a80*/  SHF.R.U32.HI R44, RZ, 0x3, R42 ;  /* 0x00000003ff2c7819 */ /* 0x000fe2000001162a */
[----:B------:R-:W-:Y:S01]  /*2a90*/  IMAD R11, R193, R7, R8 ;  /* 0x00000007c10b7224 */ /* 0x000fe200078e0208 */
[----:B----4-:R-:W0:Y:S01]  /*2aa0*/  LDC.64 R4, c[0x0][0x408] ;  /* 0x00010200ff047b82 */ /* 0x010e220000000a00 */
[----:B------:R-:W-:Y:S01]  /*2ab0*/  LEA.HI R3, R3, R10, RZ, 0x2 ;  /* 0x0000000a03037211 */ /* 0x000fe200078f10ff */
[----:B------:R-:W-:Y:S01]  /*2ac0*/  IMAD.WIDE.U32 R28, R193, R6, R18 ;  /* 0x00000006c11c7225 */ /* 0x000fe200078e0012 */
[----:B------:R-:W-:-:S02]  /*2ad0*/  ISETP.GE.AND P2, PT, R18, UR4, PT ;  /* 0x0000000412007c0c */ /* 0x000fc4000bf46270 */
[----:B------:R-:W-:Y:S01]  /*2ae0*/  LOP3.LUT R13, R3, 0xfffffffc, RZ, 0xc0, !PT ;  /* 0xfffffffc030d7812 */ /* 0x000fe200078ec0ff */
[----:B------:R-:W-:Y:S01]  /*2af0*/  IMAD.IADD R21, R21, 0x1, R11 ;  /* 0x0000000115157824 */ /* 0x000fe200078e020b */
[----:B------:R-:W-:Y:S01]  /*2b00*/  SHF.L.U64.HI R40, R6, 0x6, R7 ;  /* 0x0000000606287819 */ /* 0x000fe20000010207 */
[----:B------:R-:W-:Y:S01]  /*2b10*/  IMAD.IADD R29, R11, 0x1, R29 ;  /* 0x000000010b1d7824 */ /* 0x000fe200078e021d */
[----:B-----5:R-:W-:Y:S01]  /*2b20*/  SHF.R.S32.HI R11, RZ, 0x1f, R80 ;  /* 0x0000001fff0b7819 */ /* 0x020fe20000011450 */
[----:B------:R-:W-:Y:S01]  /*2b30*/  IMAD.IADD R12, R10, 0x1, -R13 ;  /* 0x000000010a0c7824 */ /* 0x000fe200078e0a0d */
[----:B------:R-:W-:Y:S01]  /*2b40*/  ISETP.GE.AND P1, PT, R185, UR4, PT ;  /* 0x00000004b9007c0c */ /* 0x000fe2000bf26270 */
[-C--:B------:R-:W-:Y:S01]  /*2b50*/  IMAD.WIDE.U32 R20, R80, R6.reuse, R20 ;  /* 0x0000000650147225 */ /* 0x080fe200078e0014 */
[----:B------:R-:W-:Y:S02]  /*2b60*/  P2R R60, PR, RZ, 0x4 ;  /* 0x00000004ff3c7803 */ /* 0x000fe40000000000 */
[----:B---3--:R-:W-:Y:S01]  /*2b70*/  LEA.HI R46, R46, 0x8, RZ, 0x19 ;  /* 0x000000082e2e7811 */ /* 0x008fe200078fc8ff */
[----:B------:R-:W-:-:S02]  /*2b80*/  IMAD R10, R11, R6, RZ ;  /* 0x000000060b0a7224 */ /* 0x000fc400078e02ff */
[----:B------:R-:W-:-:S04]  /*2b90*/  IMAD.WIDE.U32 R28, R80, R6, R28 ;  /* 0x00000006501c7225 */ /* 0x000fc800078e001c */
[----:B------:R-:W-:Y:S02]  /*2ba0*/  IMAD.IADD R3, R24, 0x1, R25 ;  /* 0x0000000118037824 */ /* 0x000fe400078e0219 */
[-C--:B0-----:R-:W-:Y:S01]  /*2bb0*/  IMAD R8, R9, R4.reuse, RZ ;  /* 0x0000000409087224 */ /* 0x081fe200078e02ff */
[----:B------:R-:W-:Y:S01]  /*2bc0*/  SEL R9, R47, RZ, P0 ;  /* 0x000000ff2f097207 */ /* 0x000fe20000000000 */
[-C--:B------:R-:W-:Y:S01]  /*2bd0*/  IMAD R11, R11, R4.reuse, RZ ;  /* 0x000000040b0b7224 */ /* 0x080fe200078e02ff */
[----:B------:R-:W-:Y:S01]  /*2be0*/  SHF.L.U64.HI R43, R4, 0x6, R5 ;  /* 0x00000006042b7819 */ /* 0x000fe20000010205 */
[CC--:B------:R-:W-:Y:S02]  /*2bf0*/  IMAD R13, R193.reuse, R5.reuse, R8 ;  /* 0x00000005c10d7224 */ /* 0x0c0fe400078e0208 */
[----:B------:R-:W-:Y:S02]  /*2c00*/  IMAD.IADD R9, R18, 0x1, R9 ;  /* 0x0000000112097824 */ /* 0x000fe400078e0209 */
[----:B------:R-:W-:Y:S01]  /*2c10*/  IMAD R11, R80, R5, R11 ;  /* 0x00000005500b7224 */ /* 0x000fe200078e020b */
[----:B------:R-:W-:Y:S01]  /*2c20*/  LOP3.LUT R5, R42, 0x18, R18, 0xf8, !PT ;  /* 0x000000182a057812 */ /* 0x000fe200078ef812 */
[----:B------:R-:W-:Y:S01]  /*2c30*/  IMAD.WIDE.U32 R30, R193, R4, R190 ;  /* 0x00000004c11e7225 */ /* 0x000fe200078e00be */
[----:B------:R-:W-:-:S02]  /*2c40*/  SHF.R.S32.HI R8, RZ, 0x1f, R9 ;  /* 0x0000001fff087819 */ /* 0x000fc40000011409 */
        /* <DEDUP_REMOVED lines=9> */
[C---:B------:R-:W-:Y:S01]  /*2ce0*/  IMAD R9, R80.reuse, R7, R10 ;  /* 0x0000000750097224 */ /* 0x040fe200078e020a */
[----:B------:R-:W-:Y:S01]  /*2cf0*/  SHF.R.S32.HI R58, RZ, 0x1f, R53 ;  /* 0x0000001fff3a7819 */ /* 0x000fe20000011435 */
[----:B------:R-:W-:-:S04]  /*2d00*/  IMAD.WIDE.U32 R30, R80, R4, R30 ;  /* 0x00000004501e7225 */ /* 0x000fc800078e001e */
[----:B------:R-:W-:-:S04]  /*2d10*/  IMAD.WIDE.U32 R32, R80, R4, R32 ;  /* 0x0000000450207225 */ /* 0x000fc800078e0020 */
[----:B------:R-:W-:Y:S02]  /*2d20*/  IMAD.SHL.U32 R41, R6, 0x40, RZ ;  /* 0x0000004006297824 */ /* 0x000fe400078e00ff */
[----:B------:R-:W-:Y:S02]  /*2d30*/  IMAD.SHL.U32 R45, R4, 0x40, RZ ;  /* 0x00000040042d7824 */ /* 0x000fe400078e00ff */
[----:B------:R-:W-:Y:S02]  /*2d40*/  IMAD.SHL.U32 R47, R47, 0x2, RZ ;  /* 0x000000022f2f7824 */ /* 0x000fe400078e00ff */
[----:B------:R-:W-:Y:S02]  /*2d50*/  IMAD R49, R12, 0x40, R193 ;  /* 0x000000400c317824 */ /* 0x000fe400078e02c1 */
[----:B------:R-:W-:Y:S02]  /*2d60*/  IMAD.IADD R51, R21, 0x1, R9 ;  /* 0x0000000115337824 */ /* 0x000fe400078e0209 */
[----:B------:R-:W-:-:S02]  /*2d70*/  IMAD.IADD R52, R9, 0x1, R29 ;  /* 0x0000000109347824 */ /* 0x000fc400078e021d */
[----:B------:R-:W-:Y:S02]  /*2d80*/  IMAD.IADD R56, R31, 0x1, R11 ;  /* 0x000000011f387824 */ /* 0x000fe400078e020b */
[----:B------:R-:W-:Y:S02]  /*2d90*/  IMAD.IADD R57, R11, 0x1, R33 ;  /* 0x000000010b397824 */ /* 0x000fe400078e0221 */
[----:B------:R-:W-:Y:S01]  /*2da0*/  IMAD R59, R214, 0x200, R5 ;  /* 0x00000200d63b7824 */ /* 0x000fe200078e0205 */
[----:B------:R-:W-:-:S07]  /*2db0*/  SHF.R.S32.HI R50, RZ, 0x1f, R0 ;  /* 0x0000001fff327819 */ /* 0x000fce0000011400 */
.L_x_5794:
[----:B0-----:R-:W0:Y:S01]  /*2dc0*/  LDC R63, c[0x0][0x430] ;  /* 0x00010c00ff3f7b82 */ /* 0x001e220000000800 */
[----:B------:R-:W-:Y:S02]  /*2dd0*/  VIADD R35, R35, 0xffffffff ;  /* 0xffffffff23237836 */ /* 0x000fe40000000000 */
[----:B------:R-:W-:Y:S02]  /*2de0*/  IMAD.MOV.U32 R62, RZ, RZ, RZ ;  /* 0x000000ffff3e7224 */ /* 0x000fe400078e00ff */
[----:B------:R-:W-:-:S03]  /*2df0*/  IMAD R4, R35, 0x40, R49 ;  /* 0x0000004023047824 */ /* 0x000fc600078e0231 */
[----:B------:R-:W1:Y:S01]  /*2e00*/  LDC R69, c[0x0][0x3f4] ;  /* 0x0000fd00ff457b82 */ /* 0x000e620000000800 */
[----:B------:R-:W-:Y:S01]  /*2e10*/  IMAD.IADD R12, R3, 0x1, R4 ;  /* 0x00000001030c7824 */ /* 0x000fe200078e0204 */
[----:B------:R-:W-:-:S03]  /*2e20*/  ISETP.GE.AND P2, PT, R4, R34, PT ;  /* 0x000000220400720c */ /* 0x000fc60003f46270 */
[----:B------:R-:W-:Y:S01]  /*2e30*/  IMAD.MOV.U32 R8, RZ, RZ, R12 ;  /* 0x000000ffff087224 */ /* 0x000fe200078e000c */
[----:B------:R-:W-:Y:S02]  /*2e40*/  ISETP.GT.OR P2, PT, R49, 0x3f, P2 ;  /* 0x0000003f3100780c */ /* 0x000fe40001744670 */
[----:B0-----:R-:W-:-:S11]  /*2e50*/  ISETP.NE.AND P3, PT, R63, 0x1, PT ;  /* 0x000000013f00780c */ /* 0x001fd60003f65270 */
[----:B------:R-:W0:Y:S08]  /*2e60*/  @!P2 LDC.64 R6, c[0x0][0x428] ;  /* 0x00010a00ff06ab82 */ /* 0x000e300000000a00 */
[----:B------:R-:W2:Y:S08]  /*2e70*/  @!P2 LDC.64 R4, c[0x0][0x418] ;  /* 0x00010600ff04ab82 */ /* 0x000eb00000000a00 */
        /* <DEDUP_REMOVED lines=40> */
[----:B------:R-:W-:Y:S02]  /*3100*/  IMAD R9, R10, R41, R8 ;  /* 0x000000290a097224 */ /* 0x000fe400078e0208 */
        /* <DEDUP_REMOVED lines=17> */
[----:B------:R-:W-:Y:S01]  /*3220*/  MOV R6, R30 ;  /* 0x0000001e00067202 */ /* 0x000fe20000000f00 */
[----:B------:R-:W-:Y:S01]  /*3230*/  IMAD.MOV.U32 R7, RZ, RZ, R56 ;  /* 0x000000ffff077224 */ /* 0x000fe200078e0038 */
[----:B------:R-:W-:Y:S01]  /*3240*/  ULDC.64 UR4, c[0x0][0x3e8] ;  /* 0x0000fa0000047ab9 */ /* 0x000fe20000000a00 */
[-C--:B------:R-:W-:Y:S01]  /*3250*/  IMAD R5, R10, R45.reuse, R8 ;  /* 0x0000002d0a057224 */ /* 0x080fe200078e0208 */
[----:B------:R-:W-:Y:S01]  /*3260*/  ULDC.64 UR6, c[0x0][0x400] ;  /* 0x0001000000067ab9 */ /* 0x000fe20000000a00 */
[----:B------:R-:W-:Y:S01]  /*3270*/  IMAD.WIDE.U32 R8, R35, R45, R6 ;  /* 0x0000002d23087225 */ /* 0x000fe200078e0006 */
[----:B------:R-:W-:Y:S02]  /*3280*/  IADD3 R7, P3, R20, R4, RZ ;  /* 0x0000000414077210 */ /* 0x000fe40007f7e0ff */
[----:B------:R-:W-:Y:S01]  /*3290*/  CS2R R24, SRZ ;  /* 0x0000000000187805 */ /* 0x000fe2000001ff00 */
[----:B------:R-:W-:Y:S01]  /*32a0*/  IMAD.IADD R5, R9, 0x1, R5 ;  /* 0x0000000109057824 */ /* 0x000fe200078e0205 */
[----:B------:R-:W-:Y:S01]  /*32b0*/  LEA R4, P5, R8, UR6, 0x1 ;  /* 0x0000000608047c11 */ /* 0x000fe2000f8a08ff */
[----:B------:R-:W-:Y:S01]  /*32c0*/  IMAD.X R10, R11, 0x1, R51, P3 ;  /* 0x000000010b0a7824 */ /* 0x000fe200018e0633 */
[----:B------:R-:W-:-:S02]  /*32d0*/  LEA R6, P3, R7, UR4, 0x1 ;  /* 0x0000000407067c11 */ /* 0x000fc4000f8608ff */
[----:B------:R-:W-:Y:S02]  /*32e0*/  LEA.HI.X R5, R8, UR7, R5, 0x1, P5 ;  /* 0x0000000708057c11 */ /* 0x000fe4000a8f0c05 */
[----:B------:R-:W-:Y:S02]  /*32f0*/  CS2R R8, SRZ ;  /* 0x0000000000087805 */ /* 0x000fe4000001ff00 */
[----:B------:R-:W-:Y:S02]  /*3300*/  LEA.HI.X R7, R7, UR5, R10, 0x1, P3 ;  /* 0x0000000507077c11 */ /* 0x000fe400098f0c0a */
[-C--:B------:R-:W-:Y:S02]  /*3310*/  ISETP.GE.AND P5, PT, R190, R69.reuse, PT ;  /* 0x00000045be00720c */ /* 0x080fe40003fa6270 */
[----:B------:R-:W-:-:S11]  /*3320*/  ISETP.GE.AND P3, PT, R207, R69, PT ;  /* 0x00000045cf00720c */ /* 0x000fd60003f66270 */
[----:B------:R0:W5:Y:S04]  /*3330*/  @!P5 LDG.E.64 R26, desc[UR42][R6.64] ;  /* 0x0000002a061ad981 */ /* 0x000168000c1e1b00 */
[----:B------:R0:W5:Y:S04]  /*3340*/  @!P3 LDG.E.64 R8, desc[UR42][R6.64+0x20] ;  /* 0x0000202a0608b981 */ /* 0x000168000c1e1b00 */
[----:B------:R0:W5:Y:S04]  /*3350*/  @!P5 LDG.E.64 R54, desc[UR42][R4.64] ;  /* 0x0000002a0436d981 */ /* 0x000168000c1e1b00 */
[----:B------:R0:W5:Y:S02]  /*3360*/  @!P3 LDG.E.64 R24, desc[UR42][R4.64+0x20] ;  /* 0x0000202a0418b981 */ /* 0x000164000c1e1b00 */
.L_x_5766:
[----:B------:R-:W-:Y:S05]  /*3370*/  BSYNC B1 ;  /* 0x0000000000017941 */ /* 0x000fea0003800000 */
.L_x_5765:
        /* <DEDUP_REMOVED lines=16> */
.L_x_5767:
[----:B------:R-:W-:Y:S01]  /*3480*/  IMAD R61, R187, 0x8, R2 ;  /* 0x00000008bb3d7824 */ /* 0x000fe200078e0202 */
[----:B------:R-:W-:Y:S01]  /*3490*/  SHF.L.U32 R68, R192, 0x1f, RZ ;  /* 0x0000001fc0447819 */ /* 0x000fe200000006ff */
[----:B------:R-:W-:Y:S03]  /*34a0*/  BSSY B1, `(.L_x_5768) ;  /* 0x0000003000017945 */ /* 0x000fe60003800000 */
[----:B------:R-:W0:Y:S02]  /*34b0*/  SYNCS.PHASECHK.TRANS64.TRYWAIT P5, [R61+URZ+0x28c90], R68 ;  /* 0x028c90443d0075a7 */ /* 0x000e2400080a017f */
[----:B0-----:R-:W-:Y:S05]  /*34c0*/  @!P5 BRA `(.L_x_5769) ;  /* 0x000001ec00e0d947 */ /* 0x001fea0003800000 */
.L_x_6120:
[----:B------:R-:W-:Y:S05]  /*34d0*/  BSYNC B1 ;  /* 0x0000000000017941 */ /* 0x000fea0003800000 */
.L_x_5768:
[----:B------:R-:W-:-:S03]  /*34e0*/  UMOV UR4, 0xffffffff ;  /* 0xffffffff00047882 */ /* 0x000fc60000000000 */
[----:B------:R-:W-:Y:S05]  /*34f0*/  BRA.DIV UR4, `(.L_x_5770) ;  /* 0x000001ee04e87947 */ /* 0x000fea000b800000 */
[----:B------:R1:W2:Y:S04]  /*3500*/  SHFL.IDX PT, R73, R14, RZ, 0x1c1f ;  /* 0x001c1fff0e497589 */ /* 0x0002a800000e0000 */
[----:B------:R-:W3:Y:S02]  /*3510*/  SHFL.IDX PT, R70, R70, RZ, 0x1c1f ;  /* 0x001c1fff46467589 */ /* 0x000ee400000e0000 */
.L_x_6124:
[----:B------:R-:W-:Y:S05]  /*3520*/  @P4 BRA `(.L_x_5771) ;  /* 0x00000014004c4947 */ /* 0x000fea0003800000 */
[----:B------:R-:W-:Y:S01]  /*3530*/  ISETP.NE.AND P5, PT, R60, RZ, PT ;  /* 0x000000ff3c00720c */ /* 0x000fe20003fa5270 */
[----:B------:R-:W-:-:S12]  /*3540*/  BSSY B1, `(.L_x_5772) ;  /* 0x0000032000017945 */ /* 0x000fd80003800000 */
[----:B------:R-:W-:Y:S05]  /*3550*/  @P5 BRA `(.L_x_5773) ;  /* 0x0000000000c05947 */ /* 0x000fea0003800000 */
[----:B------:R4:W0:Y:S01]  /*3560*/  LDS.128 R4, [R71+0x22400] ;  /* 0x0224000047047984 */ /* 0x0008220000000c00 */
[----:B------:R-:W-:Y:S01]  /*3570*/  ISETP.GE.AND P5, PT, R190, R69, PT ;  /* 0x00000045be00720c */ /* 0x000fe20003fa6270 */
[----:B------:R-:W-:Y:S01]  /*3580*/  BSSY B2, `(.L_x_5774) ;  /* 0x000002c000027945 */ /* 0x000fe20003800000 */
[----:B---3--:R-:W-:-:S04]  /*3590*/  LEA R10, P4, R18, R70, 0x1 ;  /* 0x00000046120a7211 */ /* 0x008fc800078808ff */
[----:B--2---:R-:W-:-:S07]  /*35a0*/  LEA.HI.X R11, R18, R73, R19, 0x1, P4 ;  /* 0x00000049120b7211 */ /* 0x004fce00020f0c13 */
[----:B----4-:R-:W-:Y:S05]  /*35b0*/  @P5 BRA `(.L_x_5775) ;  /* 0x0000000000a05947 */ /* 0x010fea0003800000 */
[--C-:B------:R-:W-:Y:S01]  /*35c0*/  SHF.R.U64 R15, R54, 0x10, R55.reuse ;  /* 0x00000010360f7819 */ /* 0x100fe20000001237 */
[----:B0-----:R-:W-:Y:S01]  /*35d0*/  HADD2.F32 R12, -RZ, R5.H1_H1 ;  /* 0x30000005ff0c7230 */ /* 0x001fe20000004100 */
[----:B------:R-:W-:Y:S01]  /*35e0*/  SHF.R.U32.HI R54, RZ, 0x10, R55 ;  /* 0x00000010ff367819 */ /* 0x000fe20000011637 */
[----:B------:R-:W-:Y:S01]  /*35f0*/  HADD2.F32 R13, -RZ, R7.H1_H1 ;  /* 0x30000007ff0d7230 */ /* 0x000fe20000004100 */
[--C-:B-1----:R-:W-:Y:S01]  /*3600*/  SHF.R.U64 R14, R26, 0x10, R27.reuse ;  /* 0x000000101a0e7819 */ /* 0x102fe2000000121b */
[----:B------:R-:W-:Y:S01]  /*3610*/  HADD2.F32 R15, -RZ, R15.H0_H0 ;  /* 0x2000000fff0f7230 */ /* 0x000fe20000004100 */
[----:B------:R-:W-:Y:S01]  /*3620*/  SHF.R.U32.HI R26, RZ, 0x10, R27 ;  /* 0x00000010ff1a7819 */ /* 0x000fe2000001161b */
[----:B------:R-:W-:Y:S02]  /*3630*/  HADD2.F32 R54, -RZ, R54.H0_H0 ;  /* 0x20000036ff367230 */ /* 0x000fe40000004100 */
[----:B------:R-:W-:Y:S02]  /*3640*/  HADD2.F32 R5, -RZ, R5.H0_H0 ;  /* 0x20000005ff057230 */ /* 0x000fe40000004100 */
[----:B------:R-:W-:Y:S01]  /*3650*/  FMUL.FTZ R72, R12, R15 ;  /* 0x0000000f0c487220 */ /* 0x000fe20000410000 */
[----:B------:R-:W-:-:S02]  /*3660*/  HADD2.F32 R7, -RZ, R7.H0_H0 ;  /* 0x20000007ff077230 */ /* 0x000fc40000004100 */
[-C--:B------:R-:W-:Y:S01]  /*3670*/  FMUL.FTZ R74, R13, R54.reuse ;  /* 0x000000360d4a7220 */ /* 0x080fe20000410000 */
[----:B------:R-:W-:Y:S02]  /*3680*/  HADD2.F32 R14, -RZ, R14.H0_H0 ;  /* 0x2000000eff0e7230 */ /* 0x000fe40000004100 */
[----:B------:R-:W-:Y:S01]  /*3690*/  FMUL.FTZ R15, R5, R15 ;  /* 0x0000000f050f7220 */ /* 0x000fe20000410000 */
[----:B------:R-:W-:Y:S02]  /*36a0*/  HADD2.F32 R26, -RZ, R26.H0_H0 ;  /* 0x2000001aff1a7230 */ /* 0x000fe40000004100 */
[----:B------:R-:W-:Y:S01]  /*36b0*/  FMUL.FTZ R54, R7, R54 ;  /* 0x0000003607367220 */ /* 0x000fe20000410000 */
[--C-:B------:R-:W-:Y:S02]  /*36c0*/  HADD2.F32 R55, -RZ, R78.reuse.H1_H1 ;  /* 0x3000004eff377230 */ /* 0x100fe40000004100 */
[-C--:B------:R-:W-:Y:S01]  /*36d0*/  FFMA.FTZ R5, R5, R14.reuse, -R72 ;  /* 0x0000000e05057223 */ /* 0x080fe20000010848 */
[----:B------:R-:W-:Y:S01]  /*36e0*/  FFMA.FTZ R12, R12, R14, R15 ;  /* 0x0000000e0c0c7223 */ /* 0x000fe2000001000f */
        /* <DEDUP_REMOVED lines=9> */
[----:B------:R-:W-:Y:S02]  /*3780*/  HADD2.F32 R6, -RZ, R6.H0_H0 ;  /* 0x20000006ff067230 */ /* 0x000fe40000004100 */
[--C-:B------:R-:W-:Y:S02]  /*3790*/  HADD2.F32 R15, -RZ, R75.reuse.H0_H0 ;  /* 0x2000004bff0f7230 */ /* 0x100fe40000004100 */
[----:B------:R-:W-:Y:S01]  /*37a0*/  FMUL.FTZ R26, R4, R26 ;  /* 0x0000001a041a7220 */ /* 0x000fe20000410000 */
[----:B------:R-:W-:-:S02]  /*37b0*/  HADD2.F32 R27, -RZ, R75.H1_H1 ;  /* 0x3000004bff1b7230 */ /* 0x000fc40000004100 */
[-C--:B------:R-:W-:Y:S01]  /*37c0*/  FMUL.FTZ R75, R14, R55.reuse ;  /* 0x000000370e4b7220 */ /* 0x080fe20000410000 */
[----:B------:R-:W-:Y:S01]  /*37d0*/  FMUL.FTZ R55, R6, R55 ;  /* 0x0000003706377220 */ /* 0x000fe20000410000 */
[-C--:B------:R-:W-:Y:S01]  /*37e0*/  FFMA.FTZ R71, R4, R15.reuse, -R71 ;  /* 0x0000000f04477223 */ /* 0x080fe20000010847 */
[----:B------:R-:W-:Y:S01]  /*37f0*/  FFMA.FTZ R26, R13, R15, R26 ;  /* 0x0000000f0d1a7223 */ /* 0x000fe2000001001a */
[-C--:B------:R-:W-:Y:S01]  /*3800*/  FFMA.FTZ R75, R6, R27.reuse, -R75 ;  /* 0x0000001b064b7223 */ /* 0x080fe2000001084b */
[----:B------:R-:W-:-:S03]  /*3810*/  FFMA.FTZ R14, R14, R27, R55 ;  /* 0x0000001b0e0e7223 */ /* 0x000fc60000010037 */
[----:B------:R-:W-:Y:S02]  /*3820*/  F2FP.F16.F32.PACK_AB R4, R26, R71 ;  /* 0x000000471a04723e */ /* 0x000fe400000000ff */
[----:B------:R-:W-:-:S07]  /*3830*/  F2FP.F16.F32.PACK_AB R6, R14, R75 ;  /* 0x0000004b0e06723e */ /* 0x000fce00000000ff */
.L_x_5775:
[----:B------:R-:W-:Y:S05]  /*3840*/  BSYNC B2 ;  /* 0x0000000000027941 */ /* 0x000fea0003800000 */
.L_x_5774:
[----:B0-----:R4:W-:Y:S02]  /*3850*/  ST.E.128 desc[UR42][R10.64], R4 ;  /* 0x000000040a007985 */ /* 0x0019e4000c101d2a */
.L_x_5773:
[----:B------:R-:W-:Y:S05]  /*3860*/  BSYNC B1 ;  /* 0x0000000000017941 */ /* 0x000fea0003800000 */
.L_x_5772:
[----:B------:R-:W-:Y:S05]  /*3870*/  @P1 BRA `(.L_x_5771) ;  /* 0x0000001000781947 */ /* 0x000fea0003800000 */
[----:B----4-:R-:W-:Y:S01]  /*3880*/  IMAD.MOV.U32 R4, RZ, RZ, 0x20 ;  /* 0x00000020ff047424 */ /* 0x010fe200078e00ff */
[----:B------:R-:W-:Y:S01]  /*3890*/  LOP3.LUT P4, RZ, R198, 0x4, RZ, 0xc0, !PT ;  /* 0x00000004c6ff7812 */ /* 0x000fe2000788c0ff */
[----:B------:R-:W-:Y:S01]  /*38a0*/  BSSY B1, `(.L_x_5776) ;  /* 0x0000032000017945 */ /* 0x000fe20003800000 */
[----:B------:R-:W-:Y:S02]  /*38b0*/  ISETP.GE.AND P5, PT, R207, R69, PT ;  /* 0x00000045cf00720c */ /* 0x000fe40003fa6270 */
[----:B------:R-:W-:Y:S02]  /*38c0*/  SEL R4, R4, 0xffffffe0, !P4 ;  /* 0xffffffe004047807 */ /* 0x000fe40006000000 */
[C---:B---3--:R-:W-:Y:S02]  /*38d0*/  LEA R10, P4, R185.reuse, R70, 0x1 ;  /* 0x00000046b90a7211 */ /* 0x048fe400078808ff */
[----:B------:R-:W-:Y:S02]  /*38e0*/  IADD3 R67, R4, R48, R67 ;  /* 0x0000003004437210 */ /* 0x000fe40007ffe043 */
[----:B--2---:R-:W-:-:S03]  /*38f0*/  LEA.HI.X R11, R185, R73, R206, 0x1, P4 ;  /* 0x00000049b90b7211 */ /* 0x004fc600020f0cce */
[----:B------:R-:W-:-:S06]  /*3900*/  IMAD R4, R67, 0x2, R2 ;  /* 0x0000000243047824 */ /* 0x000fcc00078e0202 */
[----:B------:R-:W2:Y:S01]  /*3910*/  LDS.128 R4, [R4+0x22400] ;  /* 0x0224000004047984 */ /* 0x000ea20000000c00 */
[----:B------:R-:W-:Y:S05]  /*3920*/  @P5 BRA `(.L_x_5777) ;  /* 0x0000000000a45947 */ /* 0x000fea0003800000 */
[----:B------:R-:W-:Y:S02]  /*3930*/  SHF.R.U64 R13, R24, 0x10, R25 ;  /* 0x00000010180d7819 */ /* 0x000fe40000001219 */
[----:B------:R-:W-:Y:S01]  /*3940*/  SHF.R.U64 R12, R8, 0x10, R9 ;  /* 0x00000010080c7819 */ /* 0x000fe20000001209 */
[----:B--2---:R-:W-:Y:S01]  /*3950*/  IMAD.MOV.U32 R8, RZ, RZ, R6 ;  /* 0x000000ffff087224 */ /* 0x004fe200078e0006 */
[----:B------:R-:W-:Y:S01]  /*3960*/  SHF.R.U32.HI R24, RZ, 0x10, R25 ;  /* 0x00000010ff187819 */ /* 0x000fe20000011619 */
[----:B------:R-:W-:Y:S01]  /*3970*/  HADD2.F32 R13, -RZ, R13.H0_H0 ;  /* 0x2000000dff0d7230 */ /* 0x000fe20000004100 */
[----:B-1----:R-:W-:Y:S01]  /*3980*/  SHF.R.U32.HI R14, RZ, 0x10, R9 ;  /* 0x00000010ff0e7819 */ /* 0x002fe20000011609 */
        /* <DEDUP_REMOVED lines=35> */
.L_x_5777:
[----:B------:R-:W-:Y:S05]  /*3bc0*/  BSYNC B1 ;  /* 0x0000000000017941 */ /* 0x000fea0003800000 */
.L_x_5776:
[----:B--2---:R2:W-:Y:S01]  /*3bd0*/  ST.E.128 desc[UR42][R10.64], R4 ;  /* 0x000000040a007985 */ /* 0x0045e2000c101d2a */
[----:B------:R-:W-:Y:S05]  /*3be0*/  BRA `(.L_x_5771) ;  /* 0x0000000c009c7947 */ /* 0x000fea0003800000 */
.L_x_5764:
[----:B------:R-:W-:-:S05]  /*3bf0*/  IMAD R66, R35, -0x40, R34 ;  /* 0xffffffc023427824 */ /* 0x000fca00078e0222 */
[----:B------:R-:W-:-:S04]  /*3c00*/  VIMNMX R66, R66, 0x40, PT ;  /* 0x0000004042427848 */ /* 0x000fc80003fe0100 */
[----:B------:R-:W-:-:S04]  /*3c10*/  ISETP.GE.AND P4, PT, R193, R66, PT ;  /* 0x00000042c100720c */ /* 0x000fc80003f86270 */
[----:B------:R-:W-:-:S13]  /*3c20*/  ISETP.GE.OR P3, PT, R18, R69, P4 ;  /* 0x000000451200720c */ /* 0x000fda0002766670 */
[----:B------:R-:W0:Y:S01]  /*3c30*/  @!P3 LDC.64 R12, c[0x0][0x3e8] ;  /* 0x0000fa00ff0cbb82 */ /* 0x000e220000000a00 */
[----:B------:R-:W-:Y:S01]  /*3c40*/  @!P3 IADD3 R6, P5, R28, R4, RZ ;  /* 0x000000041c06b210 */ /* 0x000fe20007fbe0ff */
[----:B------:R-:W-:Y:S02]  /*3c50*/  @!P3 IMAD R4, R43, R35, RZ ;  /* 0x000000232b04b224 */ /* 0x000fe400078e02ff */
[----:B------:R-:W-:Y:S02]  /*3c60*/  @!P3 IMAD.MOV.U32 R5, RZ, RZ, R57 ;  /* 0x000000ffff05b224 */ /* 0x000fe400078e0039 */
[----:B------:R-:W-:Y:S02]  /*3c70*/  @!P3 IMAD R15, R10, R45, R4 ;  /* 0x0000002d0a0fb224 */ /* 0x000fe400078e0204 */
[----:B------:R-:W1:Y:S01]  /*3c80*/  @!P3 LDC.64 R8, c[0x0][0x400] ;  /* 0x00010000ff08bb82 */ /* 0x000e620000000a00 */
[----:B------:R-:W-:Y:S02]  /*3c90*/  @!P3 IMAD.X R7, R11, 0x1, R52, P5 ;  /* 0x000000010b07b824 */ /* 0x000fe400028e0634 */
[----:B------:R-:W-:-:S04]  /*3ca0*/  @!P3 IMAD.MOV.U32 R4, RZ, RZ, R32 ;  /* 0x000000ffff04b224 */ /* 0x000fc800078e0020 */
[----:B------:R-:W-:Y:S01]  /*3cb0*/  @!P3 IMAD.WIDE.U32 R10, R35, R45, R4 ;  /* 0x0000002d230ab225 */ /* 0x000fe200078e0004 */
[----:B------:R-:W-:-:S03]  /*3cc0*/  CS2R R4, SRZ ;  /* 0x0000000000047805 */ /* 0x000fc6000001ff00 */
[----:B------:R-:W-:Y:S01]  /*3cd0*/  @!P3 IMAD.IADD R11, R15, 0x1, R11 ;  /* 0x000000010f0bb824 */ /* 0x000fe200078e020b */
[----:B0-----:R-:W-:-:S04]  /*3ce0*/  @!P3 LEA R12, P5, R6, R12, 0x1 ;  /* 0x0000000c060cb211 */ /* 0x001fc800078a08ff */
[----:B------:R-:W-:Y:S02]  /*3cf0*/  @!P3 LEA.HI.X R13, R6, R13, R7, 0x1, P5 ;  /* 0x0000000d060db211 */ /* 0x000fe400028f0c07 */
[----:B------:R-:W-:Y:S02]  /*3d00*/  CS2R R6, SRZ ;  /* 0x0000000000067805 */ /* 0x000fe4000001ff00 */
[C---:B-1----:R-:W-:Y:S02]  /*3d10*/  @!P3 LEA R8, P5, R10.reuse, R8, 0x1 ;  /* 0x000000080a08b211 */ /* 0x042fe400078a08ff */
[----:B------:R-:W-:Y:S02]  /*3d20*/  CS2R R26, SRZ ;  /* 0x00000000001a7805 */ /* 0x000fe4000001ff00 */
[----:B------:R-:W-:Y:S01]  /*3d30*/  CS2R R24, SRZ ;  /* 0x0000000000187805 */ /* 0x000fe2000001ff00 */
[----:B------:R-:W2:Y:S01]  /*3d40*/  @!P3 LDG.E.128 R4, desc[UR42][R12.64] ;  /* 0x0000002a0c04b981 */ /* 0x000ea2000c1e1d00 */
[----:B------:R-:W-:-:S05]  /*3d50*/  @!P3 LEA.HI.X R9, R10, R9, R11, 0x1, P5 ;  /* 0x000000090a09b211 */ /* 0x000fca00028f0c0b */
        /* <DEDUP_REMOVED lines=22> */
.L_x_5778:
[----:B------:R-:W-:Y:S01]  /*3ec0*/  IMAD R61, R187, 0x8, R2 ;  /* 0x00000008bb3d7824 */ /* 0x000fe200078e0202 */
[----:B------:R-:W-:Y:S01]  /*3ed0*/  SHF.L.U32 R68, R192, 0x1f, RZ ;  /* 0x0000001fc0447819 */ /* 0x000fe200000006ff */
[----:B------:R-:W-:Y:S03]  /*3ee0*/  BSSY B1, `(.L_x_5779) ;  /* 0x0000003000017945 */ /* 0x000fe60003800000 */
[----:B------:R-:W0:Y:S02]  /*3ef0*/  SYNCS.PHASECHK.TRANS64.TRYWAIT P6, [R61+URZ+0x28c90], R68 ;  /* 0x028c90443d0075a7 */ /* 0x000e2400080c017f */
[----:B0-----:R-:W-:Y:S05]  /*3f00*/  @!P6 BRA `(.L_x_5780) ;  /* 0x000001e400b0e947 */ /* 0x001fea0003800000 */
.L_x_6125:
[----:B------:R-:W-:Y:S05]  /*3f10*/  BSYNC B1 ;  /* 0x0000000000017941 */ /* 0x000fea0003800000 */
.L_x_5779:
[----:B------:R-:W-:-:S03]  /*3f20*/  UMOV UR4, 0xffffffff ;  /* 0xffffffff00047882 */ /* 0x000fc60000000000 */
[----:B------:R-:W-:Y:S05]  /*3f30*/  BRA.DIV UR4, `(.L_x_5781) ;  /* 0x000001e604b87947 */ /* 0x000fea000b800000 */
[----:B------:R1:W2:Y:S04]  /*3f40*/  SHFL.IDX PT, R69, R14, RZ, 0x1c1f ;  /* 0x001c1fff0e457589 */ /* 0x0002a800000e0000 */
[----:B------:R-:W3:Y:S02]  /*3f50*/  SHFL.IDX PT, R70, R70, RZ, 0x1c1f ;  /* 0x001c1fff46467589 */ /* 0x000ee400000e0000 */
.L_x_6129:
[----:B------:R-:W4:Y:S02]  /*3f60*/  LDC R72, c[0x0][0x2f4] ;  /* 0x0000bd00ff487b82 */ /* 0x000f240000000800 */
[----:B----4-:R-:W-:-:S13]  /*3f70*/  ISETP.GE.OR P4, PT, R18, R72, P4 ;  /* 0x000000481200720c */ /* 0x010fda0002786670 */
[----:B------:R-:W-:Y:S05]  /*3f80*/  @P4 BRA `(.L_x_5771) ;  /* 0x0000000800b44947 */ /* 0x000fea0003800000 */
[----:B------:R-:W-:Y:S01]  /*3f90*/  IMAD.IADD R8, R72, 0x1, -R47 ;  /* 0x0000000148087824 */ /* 0x000fe200078e0a2f */
[----:B---3--:R-:W-:Y:S01]  /*3fa0*/  LEA R54, P4, R53, R70, 0x1 ;  /* 0x0000004635367211 */ /* 0x008fe200078808ff */
[----:B------:R-:W-:Y:S03]  /*3fb0*/  BSSY B1, `(.L_x_5782) ;  /* 0x000006d000017945 */ /* 0x000fe60003800000 */
[----:B------:R-:W-:Y:S02]  /*3fc0*/  SEL R8, R47, R8, !P0 ;  /* 0x000000082f087207 */ /* 0x000fe40004000000 */
[----:B--2---:R-:W-:Y:S02]  /*3fd0*/  LEA.HI.X R55, R53, R69, R58, 0x1, P4 ;  /* 0x0000004535377211 */ /* 0x004fe400020f0c3a */
        /* <DEDUP_REMOVED lines=12> */
[----:B------:R-:W2:Y:S04]  /*40a0*/  LDS.128 R8, [R9+0x22400] ;  /* 0x0224000009087984 */ /* 0x000ea80000000c00 */
[----:B-1----:R1:W3:Y:S01]  /*40b0*/  LDS.128 R12, [R67+0x22400] ;  /* 0x02240000430c7984 */ /* 0x0022e20000000c00 */
[----:B------:R-:W-:Y:S05]  /*40c0*/  @P5 BRA `(.L_x_5783) ;  /* 0x00000004006c5947 */ /* 0x000fea0003800000 */
[----:B---3--:R-:W-:Y:S01]  /*40d0*/  IMAD.MOV.U32 R73, RZ, RZ, R13 ;  /* 0x000000ffff497224 */ /* 0x008fe200078e000d */
[----:B------:R-:W-:Y:S01]  /*40e0*/  SHF.R.U32.HI R75, RZ, 0x10, R25 ;  /* 0x00000010ff4b7819 */ /* 0x000fe20000011619 */
[----:B-12---:R-:W-:Y:S01]  /*40f0*/  IMAD.MOV.U32 R67, RZ, RZ, R9 ;  /* 0x000000ffff437224 */ /* 0x006fe200078e0009 */
[----:B------:R-:W-:Y:S01]  /*4100*/  SHF.R.U64 R24, R24, 0x10, R25 ;  /* 0x0000001018187819 */ /* 0x000fe20000001219 */
[----:B------:R-:W-:Y:S01]  /*4110*/  HADD2.F32 R76, -RZ, R76.H0_H0 ;  /* 0x2000004cff4c7230 */ /* 0x000fe20000004100 */
[----:B------:R-:W-:Y:S01]  /*4120*/  SHF.R.U64 R6, R6, 0x10, R7 ;  /* 0x0000001006067819 */ /* 0x000fe20000001207 */
[----:B------:R-:W-:Y:S02]  /*4130*/  HADD2.F32 R9, -RZ, R73.H0_H0 ;  /* 0x20000049ff097230 */ /* 0x000fe40000004100 */
[----:B------:R-:W-:Y:S02]  /*4140*/  HADD2.F32 R13, -RZ, R67.H0_H0 ;  /* 0x20000043ff0d7230 */ /* 0x000fe40000004100 */
[----:B------:R-:W-:-:S02]  /*4150*/  HADD2.F32 R74, -RZ, R74.H0_H0 ;  /* 0x2000004aff4a7230 */ /* 0x000fc40000004100 */
[-C--:B------:R-:W-:Y:S01]  /*4160*/  FMUL.FTZ R78, R9, R76.reuse ;  /* 0x0000004c094e7220 */ /* 0x080fe20000410000 */
[----:B------:R-:W-:Y:S02]  /*4170*/  HADD2.F32 R82, -RZ, R82.H0_H0 ;  /* 0x20000052ff527230 */ /* 0x000fe40000004100 */
[C---:B------:R-:W-:Y:S01]  /*4180*/  FMUL.FTZ R76, R13.reuse, R76 ;  /* 0x0000004c0d4c7220 */ /* 0x040fe20000410000 */
[----:B------:R-:W-:Y:S02]  /*4190*/  HADD2.F32 R24, -RZ, R24.H0_H0 ;  /* 0x20000018ff187230 */ /* 0x000fe40000004100 */
[-C--:B------:R-:W-:Y:S01]  /*41a0*/  FFMA.FTZ R13, R13, R74.reuse, -R78 ;  /* 0x0000004a0d0d7223 */ /* 0x080fe2000001084e */
[----:B------:R-:W-:Y:S02]  /*41b0*/  HADD2.F32 R78, -RZ, R77.H0_H0 ;  /* 0x2000004dff4e7230 */ /* 0x000fe40000004100 */
[----:B------:R-:W-:Y:S01]  /*41c0*/  FFMA.FTZ R9, R9, R74, R76 ;  /* 0x0000004a09097223 */ /* 0x000fe2000001004c */
[----:B------:R-:W-:-:S02]  /*41d0*/  HADD2.F32 R74, -RZ, R73.H1_H1 ;  /* 0x30000049ff4a7230 */ /* 0x000fc40000004100 */
[----:B------:R-:W-:Y:S01]  /*41e0*/  HADD2.F32 R73, -RZ, R75.H0_H0 ;  /* 0x2000004bff497230 */ /* 0x000fe20000004100 */
[--C-:B------:R-:W-:Y:S01]  /*41f0*/  SHF.R.U32.HI R75, RZ, 0x10, R5.reuse ;  /* 0x00000010ff4b7819 */ /* 0x100fe20000011605 */
[----:B------:R-:W-:Y:S01]  /*4200*/  HADD2.F32 R76, -RZ, R67.H1_H1 ;  /* 0x30000043ff4c7230 */ /* 0x000fe20000004100 */
[----:B------:R-:W-:Y:S01]  /*4210*/  SHF.R.U64 R5, R4, 0x10, R5 ;  /* 0x0000001004057819 */ /* 0x000fe20000001205 */
[----:B------:R-:W-:Y:S01]  /*4220*/  IMAD.MOV.U32 R77, RZ, RZ, R12 ;  /* 0x000000ffff4d7224 */ /* 0x000fe200078e000c */
[--C-:B------:R-:W-:Y:S01]  /*4230*/  SHF.R.U32.HI R12, RZ, 0x10, R27.reuse ;  /* 0x00000010ff0c7819 */ /* 0x100fe2000001161b */
[----:B------:R-:W-:Y:S02]  /*4240*/  HADD2.F32 R67, -RZ, R75.H0_H0 ;  /* 0x2000004bff437230 */ /* 0x000fe40000004100 */
[-C--:B------:R-:W-:Y:S01]  /*4250*/  FMUL.FTZ R75, R74, R73.reuse ;  /* 0x000000494a4b7220 */ /* 0x080fe20000410000 */
[----:B------:R-:W-:Y:S01]  /*4260*/  FMUL.FTZ R73, R76, R73 ;  /* 0x000000494c497220 */ /* 0x000fe20000410000 */
[----:B------:R-:W-:Y:S01]  /*4270*/  SHF.R.U64 R27, R26, 0x10, R27 ;  /* 0x000000101a1b7819 */ /* 0x000fe2000000121b */
[----:B------:R-:W-:-:S02]  /*4280*/  HADD2.F32 R26, -RZ, R81.H1_H1 ;  /* 0x30000051ff1a7230 */ /* 0x000fc40000004100 */
[-C--:B------:R-:W-:Y:S01]  /*4290*/  FFMA.FTZ R76, R76, R67.reuse, -R75 ;  /* 0x000000434c4c7223 */ /* 0x080fe2000001084b */
[----:B------:R-:W-:Y:S01]  /*42a0*/  FFMA.FTZ R74, R74, R67, R73 ;  /* 0x000000434a4a7223 */ /* 0x000fe20000010049 */
[----:B------:R-:W-:Y:S02]  /*42b0*/  IMAD.MOV.U32 R73, RZ, RZ, R15 ;  /* 0x000000ffff497224 */ /* 0x000fe400078e000f */
[----:B------:R-:W-:Y:S01]  /*42c0*/  IMAD.MOV.U32 R67, RZ, RZ, R11 ;  /* 0x000000ffff437224 */ /* 0x000fe200078e000b */
[----:B------:R-:W-:Y:S01]  /*42d0*/  F2FP.F16.F32.PACK_AB R13, R76, R13 ;  /* 0x0000000d4c0d723e */ /* 0x000fe200000000ff */
[----:B------:R-:W-:Y:S01]  /*42e0*/  IMAD.MOV.U32 R75, RZ, RZ, R8 ;  /* 0x000000ffff4b7224 */ /* 0x000fe200078e0008 */
[----:B------:R-:W-:Y:S01]  /*42f0*/  F2FP.F16.F32.PACK_AB R74, R74, R9 ;  /* 0x000000094a4a723e */ /* 0x000fe200000000ff */
[----:B------:R-:W-:Y:S02]  /*4300*/  HADD2.F32 R11, -RZ, R73.H0_H0 ;  /* 0x20000049ff0b7230 */ /* 0x000fe40000004100 */
[----:B------:R-:W-:-:S02]  /*4310*/  HADD2.F32 R15, -RZ, R67.H0_H0 ;  /* 0x20000043ff0f7230 */ /* 0x000fc40000004100 */
[----:B------:R-:W-:Y:S02]  /*4320*/  HADD2.F32 R8, -RZ, R73.H1_H1 ;  /* 0x30000049ff087230 */ /* 0x000fe40000004100 */
[-C--:B------:R-:W-:Y:S01]  /*4330*/  FMUL.FTZ R84, R11, R82.reuse ;  /* 0x000000520b547220 */ /* 0x080fe20000410000 */
[----:B------:R-:W-:Y:S02]  /*4340*/  HADD2.F32 R73, -RZ, R12.H0_H0 ;  /* 0x2000000cff497230 */ /* 0x000fe40000004100 */
[C---:B------:R-:W-:Y:S01]  /*4350*/  FMUL.FTZ R82, R15.reuse, R82 ;  /* 0x000000520f527220 */ /* 0x040fe20000410000 */
[----:B------:R-:W-:Y:S02]  /*4360*/  HADD2.F32 R12, -RZ, R67.H1_H1 ;  /* 0x30000043ff0c7230 */ /* 0x000fe40000004100 */
[-C--:B------:R-:W-:Y:S01]  /*4370*/  FFMA.FTZ R15, R15, R78.reuse, -R84 ;  /* 0x0000004e0f0f7223 */ /* 0x080fe20000010854 */
[----:B------:R-:W-:Y:S02]  /*4380*/  HADD2.F32 R4, -RZ, R75.H1_H1 ;  /* 0x3000004bff047230 */ /* 0x000fe40000004100 */
[----:B------:R-:W-:Y:S01]  /*4390*/  FFMA.FTZ R11, R11, R78, R82 ;  /* 0x0000004e0b0b7223 */ /* 0x000fe20000010052 */
[----:B------:R-:W-:Y:S01]  /*43a0*/  SHF.R.U32.HI R78, RZ, 0x10, R7 ;  /* 0x00000010ff4e7819 */ /* 0x000fe20000011607 */
[-C--:B------:R-:W-:Y:S01]  /*43b0*/  FMUL.FTZ R79, R8, R73.reuse ;  /* 0x00000049084f7220 */ /* 0x080fe20000410000 */
[----:B------:R-:W-:Y:S01]  /*43c0*/  FMUL.FTZ R73, R12, R73 ;  /* 0x000000490c497220 */ /* 0x000fe20000410000 */
[----:B------:R-:W-:-:S02]  /*43d0*/  HADD2.F32 R7, -RZ, R5.H0_H0 ;  /* 0x20000005ff077230 */ /* 0x000fc40000004100 */
[----:B------:R-:W-:Y:S02]  /*43e0*/  HADD2.F32 R67, -RZ, R78.H0_H0 ;  /* 0x2000004eff437230 */ /* 0x000fe40000004100 */
[----:B------:R-:W-:Y:S02]  /*43f0*/  HADD2.F32 R82, -RZ, R83.H0_H0 ;  /* 0x20000053ff527230 */ /* 0x000fe40000004100 */
[----:B------:R-:W-:Y:S02]  /*4400*/  IMAD.MOV.U32 R5, RZ, RZ, R10 ;  /* 0x000000ffff057224 */ /* 0x000fe400078e000a */
[-C--:B------:R-:W-:Y:S01]  /*4410*/  FFMA.FTZ R8, R8, R67.reuse, R73 ;  /* 0x0000004308087223 */ /* 0x080fe20000010049 */
[--C-:B------:R-:W-:Y:S02]  /*4420*/  HADD2.F32 R73, -RZ, R77.reuse.H0_H0 ;  /* 0x2000004dff497230 */ /* 0x100fe40000004100 */
[----:B------:R-:W-:Y:S01]  /*4430*/  FFMA.FTZ R12, R12, R67, -R79 ;  /* 0x000000430c0c7223 */ /* 0x000fe2000001084f */
[----:B------:R-:W-:-:S02]  /*4440*/  HADD2.F32 R77, -RZ, R77.H1_H1 ;  /* 0x3000004dff4d7230 */ /* 0x000fc40000004100 */
[C---:B------:R-:W-:Y:S01]  /*4450*/  FMUL.FTZ R10, R4.reuse, R24 ;  /* 0x00000018040a7220 */ /* 0x040fe20000410000 */
[----:B------:R-:W-:Y:S02]  /*4460*/  HADD2.F32 R67, -RZ, R75.H0_H0 ;  /* 0x2000004bff437230 */ /* 0x000fe40000004100 */
[----:B------:R-:W-:Y:S01]  /*4470*/  FMUL.FTZ R84, R73, R82 ;  /* 0x0000005249547220 */ /* 0x000fe20000410000 */
[----:B------:R-:W-:Y:S02]  /*4480*/  HADD2.F32 R78, -RZ, R81.H0_H0 ;  /* 0x20000051ff4e7230 */ /* 0x000fe40000004100 */
[C---:B------:R-:W-:Y:S01]  /*4490*/  FMUL.FTZ R25, R77.reuse, R24 ;  /* 0x000000184d197220 */ /* 0x040fe20000410000 */
[-C--:B------:R-:W-:Y:S01]  /*44a0*/  FFMA.FTZ R10, R77, R7.reuse, R10 ;  /* 0x000000074d0a7223 */ /* 0x080fe2000001000a */
[----:B------:R-:W-:Y:S01]  /*44b0*/  FMUL.FTZ R82, R67, R82 ;  /* 0x0000005243527220 */ /* 0x000fe20000410000 */
[----:B------:R-:W-:Y:S02]  /*44c0*/  HADD2.F32 R24, -RZ, R14.H0_H0 ;  /* 0x2000000eff187230 */ /* 0x000fe40000004100 */
[----:B------:R-:W-:Y:S01]  /*44d0*/  FFMA.FTZ R4, R4, R7, -R25 ;  /* 0x0000000704047223 */ /* 0x000fe20000010819 */
[----:B------:R-:W-:-:S02]  /*44e0*/  HADD2.F32 R7, -RZ, R5.H0_H0 ;  /* 0x20000005ff077230 */ /* 0x000fc40000004100 */
[-C--:B------:R-:W-:Y:S01]  /*44f0*/  FFMA.FTZ R67, R67, R78.reuse, -R84 ;  /* 0x0000004e43437223 */ /* 0x080fe20000010854 */
[----:B------:R-:W-:Y:S02]  /*4500*/  HADD2.F32 R27, -RZ, R27.H0_H0 ;  /* 0x2000001bff1b7230 */ /* 0x000fe40000004100 */
[----:B------:R-:W-:Y:S01]  /*4510*/  FFMA.FTZ R73, R73, R78, R82 ;  /* 0x0000004e49497223 */ /* 0x000fe20000010052 */
[----:B------:R-:W-:Y:S02]  /*4520*/  HADD2.F32 R14, -RZ, R14.H1_H1 ;  /* 0x3000000eff0e7230 */ /* 0x000fe40000004100 */
[-C--:B------:R-:W-:Y:S01]  /*4530*/  FMUL.FTZ R78, R24, R26.reuse ;  /* 0x0000001a184e7220 */ /* 0x080fe20000410000 */
[----:B------:R-:W-:Y:S02]  /*4540*/  HADD2.F32 R5, -RZ, R5.H1_H1 ;  /* 0x30000005ff057230 */ /* 0x000fe40000004100 */
[----:B------:R-:W-:Y:S01]  /*4550*/  FMUL.FTZ R75, R7, R26 ;  /* 0x0000001a074b7220 */ /* 0x000fe20000410000 */
[----:B------:R-:W-:-:S02]  /*4560*/  HADD2.F32 R25, -RZ, R83.H1_H1 ;  /* 0x30000053ff197230 */ /* 0x000fc40000004100 */
        /* <DEDUP_REMOVED lines=16> */
[----:B------:R-:W-:-:S07]  /*4670*/  F2FP.F16.F32.PACK_AB R14, R6, R75 ;  /* 0x0000004b060e723e */ /* 0x000fce00000000ff */
.L_x_5783:
[----:B------:R-:W-:Y:S05]  /*4680*/  BSYNC B1 ;  /* 0x0000000000017941 */ /* 0x000fea0003800000 */
.L_x_5782:
[----:B--2---:R2:W-:Y:S01]  /*4690*/  ST.E.128 desc[UR42][R54.64], R8 ;  /* 0x0000000836007985 */ /* 0x0045e2000c101d2a */
[----:B------:R-:W-:Y:S01]  /*46a0*/  ISETP.GE.AND P4, PT, R71, R72, PT ;  /* 0x000000484700720c */ /* 0x000fe20003f86270 */
[----:B------:R-:W-:Y:S02]  /*46b0*/  IMAD.MOV.U32 R4, RZ, RZ, R70 ;  /* 0x000000ffff047224 */ /* 0x000fe400078e0046 */
[----:B------:R-:W-:-:S10]  /*46c0*/  IMAD.MOV.U32 R5, RZ, RZ, R69 ;  /* 0x000000ffff057224 */ /* 0x000fd400078e0045 */
[----:B------:R-:W-:Y:S05]  /*46d0*/  @P4 BRA `(.L_x_5771) ;  /* 0x0000000000e04947 */ /* 0x000fea0003800000 */
[----:B------:R-:W-:-:S05]  /*46e0*/  IMAD.WIDE R4, R71, 0x2, R4 ;  /* 0x0000000247047825 */ /* 0x000fca00078e0204 */
[----:B---3--:R3:W-:Y:S01]  /*46f0*/  ST.E.128 desc[UR42][R4.64], R12 ;  /* 0x0000000c04007985 */ /* 0x0087e2000c101d2a */
[----:B------:R-:W-:Y:S05]  /*4700*/  BRA `(.L_x_5771) ;  /* 0x0000000000d47947 */ /* 0x000fea0003800000 */
.L_x_5763:
[----:B------:R-:W-:-:S06]  /*4710*/  UISETP.NE.AND UP0, UPT, UR37, 0x3, UPT ;  /* 0x000000032500788c */ /* 0x000fcc000bf05270 */
[----:B------:R-:W-:-:S13]  /*4720*/  PLOP3.LUT P3, PT, PT, PT, UP0, 0x80, 0x0 ;  /* 0x000000000000781c */ /* 0x000fda0003f6f008 */
[----:B------:R-:W-:Y:S05]  /*4730*/  @!P3 BRA `(.L_x_5784) ;  /* 0x000000000004b947 */ /* 0x000fea0003800000 */
[----:B------:R-:W-:Y:S01]  /*4740*/  BPT.TRAP 0x1 ;  /* 0x000000040000795c */ /* 0x000fe20000300000 */
.L_x_5784:
[----:B------:R-:W-:Y:S01]  /*4750*/  IMAD R61, R187, 0x8, R2 ;  /* 0x00000008bb3d7824 */ /* 0x000fe200078e0202 */
[----:B------:R-:W-:Y:S01]  /*4760*/  SHF.L.U32 R68, R192, 0x1f, RZ ;  /* 0x0000001fc0447819 */ /* 0x000fe200000006ff */
[----:B------:R-:W-:Y:S01]  /*4770*/  BSSY B1, `(.L_x_5785) ;  /* 0x0000004000017945 */ /* 0x000fe20003800000 */
[----:B------:R-:W-:Y:S02]  /*4780*/  SHF.R.S32.HI R65, RZ, 0x1f, R63 ;  /* 0x0000001fff417819 */ /* 0x000fe4000001143f */
[----:B------:R-:W1:Y:S02]  /*4790*/  SYNCS.PHASECHK.TRANS64.TRYWAIT P4, [R61+URZ+0x28c90], R68 ;  /* 0x028c90443d0075a7 */ /* 0x000e64000808017f */
[----:B-1----:R-:W-:Y:S05]  /*47a0*/  @!P4 BRA `(.L_x_5786) ;  /* 0x000001dc00e8c947 */ /* 0x002fea0003800000 */
.L_x_6130:
[----:B------:R-:W-:Y:S05]  /*47b0*/  BSYNC B1 ;  /* 0x0000000000017941 */ /* 0x000fea0003800000 */
.L_x_5785:
        /* <DEDUP_REMOVED lines=14> */
[----:B------:R-:W-:-:S02]  /*48a0*/  ISETP.GT.AND P4, PT, R66, R193, PT ;  /* 0x000000c14200720c */ /* 0x000fc40003f84270 */
[----:B------:R-:W-:Y:S02]  /*48b0*/  IMAD.IADD R5, R5, 0x1, R9 ;  /* 0x0000000105057824 */ /* 0x000fe400078e0209 */
[----:B------:R-:W-:Y:S01]  /*48c0*/  IMAD.WIDE.U32 R4, R188, UR4, R4 ;  /* 0x00000004bc047c25 */ /* 0x000fe2000f8e0004 */
[----:B------:R-:W-:-:S03]  /*48d0*/  UMOV UR4, 0xffffffff ;  /* 0xffffffff00047882 */ /* 0x000fc60000000000 */
[----:B------:R-:W-:Y:S01]  /*48e0*/  IMAD R13, R188, UR5, R5 ;  /* 0x00000005bc0d7c24 */ /* 0x000fe2000f8e0205 */
[----:B------:R-:W-:-:S04]  /*48f0*/  LEA R5, P5, R4, UR6, 0x1 ;  /* 0x0000000604057c11 */ /* 0x000fc8000f8a08ff */
[----:B------:R-:W-:Y:S01]  /*4900*/  LEA.HI.X R13, R4, UR7, R13, 0x1, P5 ;  /* 0x00000007040d7c11 */ /* 0x000fe2000a8f0c0d */
[----:B------:R-:W-:Y:S08]  /*4910*/  BRA.DIV UR4, `(.L_x_5787) ;  /* 0x000001de04a07947 */ /* 0x000ff0000b800000 */
[----:B------:R0:W2:Y:S04]  /*4920*/  SHFL.IDX PT, R25, R13, RZ, 0x1c1f ;  /* 0x001c1fff0d197589 */ /* 0x0000a800000e0000 */
[----:B------:R0:W3:Y:S02]  /*4930*/  SHFL.IDX PT, R14, R5, RZ, 0x1c1f ;  /* 0x001c1fff050e7589 */ /* 0x0000e400000e0000 */
.L_x_6134:
        /* <DEDUP_REMOVED lines=18> */
.L_x_5771:
[----:B------:R-:W-:Y:S05]  /*4a60*/  BSYNC B0 ;  /* 0x0000000000007941 */ /* 0x000fea0003800000 */
.L_x_5762:
[----:B0-234-:R-:W0:Y:S01]  /*4a70*/  S2R R4, SR_TID.X ;  /* 0x0000000000047919 */ /* 0x01de220000002100 */
[----:B------:R-:W-:Y:S01]  /*4a80*/  @!PT LDS RZ, [RZ] ;  /* 0x00000000fffff984 */ /* 0x000fe20000000800 */
[----:B------:R-:W-:Y:S01]  /*4a90*/  @!PT LDS RZ, [RZ] ;  /* 0x00000000fffff984 */ /* 0x000fe20000000800 */
[----:B------:R-:W-:Y:S01]  /*4aa0*/  @!PT LDS RZ, [RZ] ;  /* 0x00000000fffff984 */ /* 0x000fe20000000800 */
[----:B------:R-:W-:Y:S01]  /*4ab0*/  @!PT LDS RZ, [RZ] ;  /* 0x00000000fffff984 */ /* 0x000fe20000000800 */
[----:B------:R2:W-:Y:S06]  /*4ac0*/  MEMBAR.ALL.CTA ;  /* 0x0000000000007992 */ /* 0x0005ec0000008000 */
[----:B--2---:R-:W2:Y:S01]  /*4ad0*/  FENCE.VIEW.ASYNC.S ;  /* 0x00000000000073c6 */ /* 0x004ea20000000000 */
[----:B------:R-:W-:Y:S05]  /*4ae0*/  WARPSYNC.ALL ;  /* 0x0000000000007948 */ /* 0x000fea0003800000 */
[----:B------:R-:W-:Y:S01]  /*4af0*/  BSSY B0, `(.L_x_5788) ;  /* 0x0000009000007945 */ /* 0x000fe20003800000 */
[----:B0-----:R-:W-:Y:S01]  /*4b00*/  LOP3.LUT R4, R4, 0x7f, RZ, 0xc0, !PT ;  /* 0x0000007f04047812 */ /* 0x001fe200078ec0ff */
[----:B--2---:R0:W-:Y:S03]  /*4b10*/  BAR.SYNC.DEFER_BLOCKING R46, 0x80 ;  /* 0x0002002e0000751d */ /* 0x0041e60000010000 */
[----:B------:R-:W-:-:S13]  /*4b20*/  ISETP.NE.AND P4, PT, R4, RZ, PT ;  /* 0x000000ff0400720c */ /* 0x000fda0003f85270 */
[----:B------:R-:W-:-:S05]  /*4b30*/  @!P4 VIADD R4, R61, 0x28ca0 ;  /* 0x00028ca03d04c836 */ /* 0x000fca0000000000 */
[----:B------:R-:W-:-:S04]  /*4b40*/  @!P4 PRMT R4, RZ, 0x654, R4 ;  /* 0x00000654ff04c816 */ /* 0x000fc80000000004 */
[----:B------:R0:W-:Y:S01]  /*4b50*/  @!P4 SYNCS.ARRIVE.TRANS64.RED.A1T0 RZ, [R4+URZ], RZ ;  /* 0x000000ff04ffc9a7 */ /* 0x0001e2000810043f */
[----:B------:R-:W-:Y:S05]  /*4b60*/  @!P3 BRA `(.L_x_5789) ;  /* 0x000000000004b947 */ /* 0x000fea0003800000 */
[----:B------:R-:W-:Y:S01]  /*4b70*/  BPT.TRAP 0x1 ;  /* 0x000000040000795c */ /* 0x000fe20000300000 */
.L_x_5789:
[----:B------:R-:W-:Y:S05]  /*4b80*/  BSYNC B0 ;  /* 0x0000000000007941 */ /* 0x000fea0003800000 */
.L_x_5788:
[----:B------:R-:W2:Y:S01]  /*4b90*/  SYNCS.PHASECHK.TRANS64.TRYWAIT P3, [R61+URZ+0x28cb0], R68 ;  /* 0x028cb0443d0075a7 */ /* 0x000ea2000806017f */
[----:B------:R-:W-:Y:S04]  /*4ba0*/  BSSY B0, `(.L_x_5790) ;  /* 0x0000002000007945 */ /* 0x000fe80003800000 */
[----:B--2---:R-:W-:Y:S05]  /*4bb0*/  @!P3 BRA `(.L_x_5791) ;  /* 0x000001dc003cb947 */ /* 0x004fea0003800000 */
.L_x_6135:
[----:B------:R-:W-:Y:S05]  /*4bc0*/  BSYNC B0 ;  /* 0x0000000000007941 */ /* 0x000fea0003800000 */
.L_x_5790:
        /* <DEDUP_REMOVED lines=19> */
[----:B------:R-:W3:Y:S08]  /*4d00*/  SHFL.IDX PT, R10, R10, RZ, 0x1c1f ;  /* 0x001c1fff0a0a7589 */ /* 0x000ef000000e0000 */
[----:B------:R-:W-:Y:S05]  /*4d10*/  @!P3 BRA `(.L_x_5793) ;  /* 0x0000000400e4b947 */ /* 0x000fea0003800000 */
[----:B------:R-:W4:Y:S01]  /*4d20*/  LDL R26, [R1+0x14] ;  /* 0x00001400011a7983 */ /* 0x000f220000100800 */
[----:B------:R-:W-:-:S03]  /*4d30*/  ULDC UR4, c[0x0][0x320] ;  /* 0x0000c80000047ab9 */ /* 0x000fc60000000800 */
[----:B------:R-:W5:Y:S04]  /*4d40*/  LDL R25, [R1+0x18] ;  /* 0x0000180001197983 */ /* 0x000f680000100800 */
[----:B------:R-:W2:Y:S04]  /*4d50*/  LDL R71, [R1+0x10] ;  /* 0x0000100001477983 */ /* 0x000ea80000100800 */
[----:B------:R-:W2:Y:S04]  /*4d60*/  LDL R24, [R1+0x1c] ;  /* 0x00001c0001187983 */ /* 0x000ea80000100800 */
[----:B------:R-:W2:Y:S04]  /*4d70*/  LDL R70, [R1+0xc] ;  /* 0x00000c0001467983 */ /* 0x000ea80000100800 */
[----:B------:R-:W2:Y:S04]  /*4d80*/  LDL R69, [R1+0x20] ;  /* 0x0000200001457983 */ /* 0x000ea80000100800 */
[----:B-1----:R-:W2:Y:S01]  /*4d90*/  LDL R67, [R1+0x8] ;  /* 0x0000080001437983 */ /* 0x002ea20000100800 */
[----:B------:R-:W-:-:S03]  /*4da0*/  ISETP.GE.AND P5, PT, R18, UR4, PT ;  /* 0x0000000412007c0c */ /* 0x000fc6000bfa6270 */
[----:B------:R-:W2:Y:S01]  /*4db0*/  LDL R55, [R1+0x24] ;  /* 0x0000240001377983 */ /* 0x000ea20000100800 */
[----:B------:R-:W-:-:S03]  /*4dc0*/  IMAD R9, R187, 0x8000, R48 ;  /* 0x00008000bb097824 */ /* 0x000fc600078e0230 */
[----:B------:R-:W2:Y:S01]  /*4dd0*/  LDL R54, [R1+0x4] ;  /* 0x0000040001367983 */ /* 0x000ea20000100800 */
[C---:B------:R-:W-:Y:S01]  /*4de0*/  IMAD R13, R9.reuse, 0x2, R2 ;  /* 0x00000002090d7824 */ /* 0x040fe200078e0202 */
[----:B------:R-:W-:Y:S01]  /*4df0*/  LOP3.LUT P3, RZ, R198, 0x4, RZ, 0xc0, !PT ;  /* 0x00000004c6ff7812 */ /* 0x000fe2000786c0ff */
[----:B------:R-:W-:Y:S01]  /*4e00*/  VIADD R15, R9, 0x20 ;  /* 0x00000020090f7836 */ /* 0x000fe20000000000 */
[----:B------:R-:W2:Y:S01]  /*4e10*/  LDL R27, [R1+0x28] ;  /* 0x00002800011b7983 */ /* 0x000ea20000100800 */
[----:B------:R-:W-:-:S03]  /*4e20*/  VIADD R14, R18, 0x40 ;  /* 0x00000040120e7836 */ /* 0x000fc60000000000 */
[----:B------:R-:W1:Y:S07]  /*4e30*/  @!P5 LDS.128 R4, [R13+0x400] ;  /* 0x000400000d04d984 */ /* 0x000e6e0000000c00 */
[----:B------:R-:W-:Y:S01]  /*4e40*/  @P3 VIADD R15, R9, 0xffffffe0 ;  /* 0xffffffe0090f3836 */ /* 0x000fe20000000000 */
[----:B0-----:R-:W-:-:S03]  /*4e50*/  @!P5 LEA R8, P3, R18, R11, 0x1 ;  /* 0x0000000b1208d211 */ /* 0x001fc600078608ff */
[----:B------:R-:W-:Y:S01]  /*4e60*/  IMAD R12, R15, 0x2, R2 ;  /* 0x000000020f0c7824 */ /* 0x000fe200078e0202 */
[----:B---3--:R-:W-:Y:S01]  /*4e70*/  @!P5 LEA.HI.X R9, R18, R10, R19, 0x1, P3 ;  /* 0x0000000a1209d211 */ /* 0x008fe200018f0c13 */
[----:B------:R-:W3:Y:S01]  /*4e80*/  LDL R15, [R1+0x34] ;  /* 0x00003400010f7983 */ /* 0x000ee20000100800 */
[----:B------:R-:W-:-:S03]  /*4e90*/  ISETP.GE.AND P3, PT, R185, UR4, PT ;  /* 0x00000004b9007c0c */ /* 0x000fc6000bf66270 */
[----:B-1----:R0:W-:Y:S10]  /*4ea0*/  @!P5 ST.E.128 desc[UR42][R8.64], R4 ;  /* 0x000000040800d985 */ /* 0x0021f4000c101d2a */
[----:B------:R-:W1:Y:S01]  /*4eb0*/  @!P3 LDS.128 R4, [R12+0x400] ;  /* 0x000400000c04b984 */ /* 0x000e620000000c00 */
[----:B0-----:R-:W-:-:S04]  /*4ec0*/  @!P3 LEA R8, P5, R185, R11, 0x1 ;  /* 0x0000000bb908b211 */ /* 0x001fc800078a08ff */
[----:B------:R-:W-:Y:S02]  /*4ed0*/  @!P3 LEA.HI.X R9, R185, R10, R206, 0x1, P5 ;  /* 0x0000000ab909b211 */ /* 0x000fe400028f0cce */
[----:B------:R-:W-:-:S03]  /*4ee0*/  ISETP.GE.AND P5, PT, R14, UR4, PT ;  /* 0x000000040e007c0c */ /* 0x000fc6000bfa6270 */
[----:B-1----:R4:W-:Y:S10]  /*4ef0*/  @!P3 ST.E.128 desc[UR42][R8.64], R4 ;  /* 0x000000040800b985 */ /* 0x0029f4000c101d2a */
[----:B------:R-:W0:Y:S01]  /*4f00*/  @!P5 LDS.128 R4, [R13+0x2400] ;  /* 0x002400000d04d984 */ /* 0x000e220000000c00 */
[----:B------:R-:W-:Y:S01]  /*4f10*/  VIADD R14, R18, 0x60 ;  /* 0x00000060120e7836 */ /* 0x000fe20000000000 */
[----:B----4-:R-:W-:-:S02]  /*4f20*/  @!P5 LEA R8, P3, R26, R11, 0x1 ;  /* 0x0000000b1a08d211 */ /* 0x010fc400078608ff */
[----:B------:R-:W4:Y:S03]  /*4f30*/  LDL R26, [R1] ;  /* 0x00000000011a7983 */ /* 0x000f260000100800 */
[----:B-----5:R-:W-:Y:S02]  /*4f40*/  @!P5 IMAD.X R9, R10, 0x1, R25, P3 ;  /* 0x000000010a09d824 */ /* 0x020fe400018e0619 */
[----:B------:R-:W5:Y:S01]  /*4f50*/  LDL R25, [R1+0x2c] ;  /* 0x00002c0001197983 */ /* 0x000f620000100800 */
[----:B------:R-:W-:-:S03]  /*4f60*/  ISETP.GE.AND P3, PT, R14, UR4, PT ;  /* 0x000000040e007c0c */ /* 0x000fc6000bf66270 */
[----:B0-----:R2:W-:Y:S10]  /*4f70*/  @!P5 ST.E.128 desc[UR42][R8.64], R4 ;  /* 0x000000040800d985 */ /* 0x0015f4000c101d2a */
[----:B------:R-:W0:Y:S01]  /*4f80*/  @!P3 LDS.128 R4, [R12+0x2400] ;  /* 0x002400000c04b984 */ /* 0x000e220000000c00 */
[----:B--2---:R-:W-:-:S05]  /*4f90*/  @!P3 LEA R8, P5, R71, R11, 0x1 ;  /* 0x0000000b4708b211 */ /* 0x004fca00078a08ff */
[----:B------:R-:W-:Y:S02]  /*4fa0*/  @!P3 IMAD.X R9, R10, 0x1, R24, P5 ;  /* 0x000000010a09b824 */ /* 0x000fe400028e0618 */
[----:B------:R-:W2:Y:S01]  /*4fb0*/  LDL R24, [R1+0x30] ;  /* 0x0000300001187983 */ /* 0x000ea20000100800 */
[----:B------:R-:W-:-:S05]  /*4fc0*/  VIADD R14, R18, 0x80 ;  /* 0x00000080120e7836 */ /* 0x000fca0000000000 */
[----:B------:R-:W-:Y:S01]  /*4fd0*/  ISETP.GE.AND P5, PT, R14, UR4, PT ;  /* 0x000000040e007c0c */ /* 0x000fe2000bfa6270 */
[----:B0-----:R0:W-:-:S12]  /*4fe0*/  @!P3 ST.E.128 desc[UR42][R8.64], R4 ;  /* 0x000000040800b985 */ /* 0x0011d8000c101d2a */
[----:B------:R-:W1:Y:S01]  /*4ff0*/  @!P5 LDS.128 R4, [R13+0x4400] ;  /* 0x004400000d04d984 */ /* 0x000e620000000c00 */
[----:B------:R-:W-:Y:S01]  /*5000*/  VIADD R14, R18, 0xa0 ;  /* 0x000000a0120e7836 */ /* 0x000fe20000000000 */
[----:B0-----:R-:W-:-:S05]  /*5010*/  @!P5 LEA R8, P3, R70, R11, 0x1 ;  /* 0x0000000b4608d211 */ /* 0x001fca00078608ff */
[----:B------:R-:W-:Y:S01]  /*5020*/  @!P5 IMAD.X R9, R10, 0x1, R69, P3 ;  /* 0x000000010a09d824 */ /* 0x000fe200018e0645 */
[----:B------:R-:W-:-:S04]  /*5030*/  ISETP.GE.AND P3, PT, R14, UR4, PT ;  /* 0x000000040e007c0c */ /* 0x000fc8000bf66270 */
[----:B-1----:R0:W-:Y:S09]  /*5040*/  @!P5 ST.E.128 desc[UR42][R8.64], R4 ;  /* 0x000000040800d985 */ /* 0x0021f2000c101d2a */
[----:B------:R-:W1:Y:S01]  /*5050*/  @!P3 LDS.128 R4, [R12+0x4400] ;  /* 0x004400000c04b984 */ /* 0x000e620000000c00 */
[----:B------:R-:W-:Y:S01]  /*5060*/  VIADD R14, R18, 0xc0 ;  /* 0x000000c0120e7836 */ /* 0x000fe20000000000 */
[----:B0-----:R-:W-:-:S05]  /*5070*/  @!P3 LEA R8, P5, R67, R11, 0x1 ;  /* 0x0000000b4308b211 */ /* 0x001fca00078a08ff */
[----:B------:R-:W-:Y:S01]  /*5080*/  @!P3 IMAD.X R9, R10, 0x1, R55, P5 ;  /* 0x000000010a09b824 */ /* 0x000fe200028e0637 */
[----:B------:R-:W-:-:S04]  /*5090*/  ISETP.GE.AND P5, PT, R14, UR4, PT ;  /* 0x000000040e007c0c */ /* 0x000fc8000bfa6270 */
[----:B-1----:R0:W-:Y:S09]  /*50a0*/  @!P3 ST.E.128 desc[UR42][R8.64], R4 ;  /* 0x000000040800b985 */ /* 0x0021f2000c101d2a */
[----:B------:R-:W1:Y:S01]  /*50b0*/  @!P5 LDS.128 R4, [R13+0x6400] ;  /* 0x006400000d04d984 */ /* 0x000e620000000c00 */
[----:B0-----:R-:W-:-:S03]  /*50c0*/  @!P5 LEA R8, P3, R54, R11, 0x1 ;  /* 0x0000000b3608d211 */ /* 0x001fc600078608ff */
[----:B------:R-:W3:Y:S02]  /*50d0*/  LDL R54, [R1+0x38] ;  /* 0x0000380001367983 */ /* 0x000ee40000100800 */
[----:B------:R-:W-:Y:S02]  /*50e0*/  @!P5 IMAD.X R9, R10, 0x1, R27, P3 ;  /* 0x000000010a09d824 */ /* 0x000fe400018e061b */
[----:B------:R-:W3:Y:S01]  /*50f0*/  LDL R27, [R1+0x3c] ;  /* 0x00003c00011b7983 */ /* 0x000ee20000100800 */
[----:B------:R-:W-:-:S05]  /*5100*/  VIADD R14, R18, 0xe0 ;  /* 0x000000e0120e7836 */ /* 0x000fca0000000000 */
[----:B------:R-:W-:Y:S01]  /*5110*/  ISETP.GE.AND P3, PT, R14, UR4, PT ;  /* 0x000000040e007c0c */ /* 0x000fe2000bf66270 */
[----:B-1----:R4:W-:-:S12]  /*5120*/  @!P5 ST.E.128 desc[UR42][R8.64], R4 ;  /* 0x000000040800d985 */ /* 0x0029d8000c101d2a */
[----:B------:R-:W0:Y:S01]  /*5130*/  @!P3 LDS.128 R4, [R12+0x6400] ;  /* 0x006400000c04b984 */ /* 0x000e220000000c00 */
[----:B------:R-:W-:Y:S01]  /*5140*/  VIADD R14, R18, 0x100 ;  /* 0x00000100120e7836 */ /* 0x000fe20000000000 */
[----:B----4-:R-:W-:Y:S02]  /*5150*/  @!P3 LEA R8, P5, R26, R11, 0x1 ;  /* 0x0000000b1a08b211 */ /* 0x010fe400078a08ff */
[----:B------:R-:W4:Y:S03]  /*5160*/  LDL R26, [R1+0x40] ;  /* 0x00004000011a7983 */ /* 0x000f260000100800 */
[----:B-----5:R-:W-:Y:S02]  /*5170*/  @!P3 IMAD.X R9, R10, 0x1, R25, P5 ;  /* 0x000000010a09b824 */ /* 0x020fe400028e0619 */
[----:B------:R-:W5:Y:S01]  /*5180*/  LDL R25, [R1+0x44] ;  /* 0x0000440001197983 */ /* 0x000f620000100800 */
[----:B------:R-:W-:-:S03]  /*5190*/  ISETP.GE.AND P5, PT, R14, UR4, PT ;  /* 0x000000040e007c0c */ /* 0x000fc6000bfa6270 */
[----:B0-----:R0:W-:Y:S10]  /*51a0*/  @!P3 ST.E.128 desc[UR42][R8.64], R4 ;  /* 0x000000040800b985 */ /* 0x0011f4000c101d2a */
[----:B------:R-:W1:Y:S01]  /*51b0*/  @!P5 LDS.128 R4, [R13+0x8400] ;  /* 0x008400000d04d984 */ /* 0x000e620000000c00 */
[----:B0-----:R-:W-:-:S05]  /*51c0*/  @!P5 LEA R8, P3, R229, R11, 0x1 ;  /* 0x0000000be508d211 */ /* 0x001fca00078608ff */
[----:B--2---:R-:W-:Y:S02]  /*51d0*/  @!P5 IMAD.X R9, R10, 0x1, R24, P3 ;  /* 0x000000010a09d824 */ /* 0x004fe400018e0618 */
[----:B------:R-:W2:Y:S01]  /*51e0*/  LDL R24, [R1+0x48] ;  /* 0x0000480001187983 */ /* 0x000ea20000100800 */
[----:B------:R-:W-:-:S05]  /*51f0*/  VIADD R14, R18, 0x120 ;  /* 0x00000120120e7836 */ /* 0x000fca0000000000 */
[----:B------:R-:W-:Y:S01]  /*5200*/  ISETP.GE.AND P3, PT, R14, UR4, PT ;  /* 0x000000040e007c0c */ /* 0x000fe2000bf66270 */
[----:B-1----:R0:W-:-:S12]  /*5210*/  @!P5 ST.E.128 desc[UR42][R8.64], R4 ;  /* 0x000000040800d985 */ /* 0x0021d8000c101d2a */
[----:B------:R-:W1:Y:S01]  /*5220*/  @!P3 LDS.128 R4, [R12+0x8400] ;  /* 0x008400000c04b984 */ /* 0x000e620000000c00 */
[----:B0-----:R-:W-:-:S05]  /*5230*/  @!P3 LEA R8, P5, R228, R11, 0x1 ;  /* 0x0000000be408b211 */ /* 0x001fca00078a08ff */
[----:B---3--:R-:W-:Y:S02]  /*5240*/  @!P3 IMAD.X R9, R10, 0x1, R15, P5 ;  /* 0x000000010a09b824 */ /* 0x008fe400028e060f */
[----:B------:R-:W3:Y:S01]  /*5250*/  LDL R15, [R1+0x4c] ;  /* 0x00004c00010f7983 */ /* 0x000ee20000100800 */
[----:B------:R-:W-:-:S05]  /*5260*/  VIADD R14, R18, 0x140 ;  /* 0x00000140120e7836 */ /* 0x000fca0000000000 */
[----:B------:R-:W-:Y:S01]  /*5270*/  ISETP.GE.AND P5, PT, R14, UR4, PT ;  /* 0x000000040e007c0c */ /* 0x000fe2000bfa6270 */
[----:B-1----:R0:W-:-:S12]  /*5280*/  @!P3 ST.E.128 desc[UR42][R8.64], R4 ;  /* 0x000000040800b985 */ /* 0x0021d8000c101d2a */
        /* <DEDUP_REMOVED lines=10> */
[----:B------:R-:W-:Y:S01]  /*5330*/  ISETP.GE.AND P5, PT, R14, UR4, PT ;  /* 0x000000040e007c0c */ /* 0x000fe2000bfa6270 */
[----:B------:R-:W-:-:S03]  /*5340*/  VIADD R14, R18, 0x1a0 ;  /* 0x000001a0120e7836 */ /* 0x000fc60000000000 */
[----:B-1----:R0:W-:Y:S09]  /*5350*/  @!P3 ST.E.128 desc[UR42][R8.64], R4 ;  /* 0x000000040800b985 */ /* 0x0021f2000c101d2a */
[----:B------:R-:W1:Y:S01]  /*5360*/  @!P5 LDS.128 R4, [R13+0xc400] ;  /* 0x00c400000d04d984 */ /* 0x000e620000000c00 */
[----:B0-----:R-:W-:-:S05]  /*5370*/  @!P5 LEA R8, P3, R218, R11, 0x1 ;  /* 0x0000000bda08d211 */ /* 0x001fca00078608ff */
[----:B----4-:R-:W-:Y:S01]  /*5380*/  @!P5 IMAD.X R9, R10, 0x1, R26, P3 ;  /* 0x000000010a09d824 */ /* 0x010fe200018e061a */
[----:B------:R-:W-:-:S04]  /*5390*/  ISETP.GE.AND P3, PT, R14, UR4, PT ;  /* 0x000000040e007c0c */ /* 0x000fc8000bf66270 */
[----:B-1----:R0:W-:Y:S09]  /*53a0*/  @!P5 ST.E.128 desc[UR42][R8.64], R4 ;  /* 0x000000040800d985 */ /* 0x0021f2000c101d2a */
[----:B------:R-:W1:Y:S01]  /*53b0*/  @!P3 LDS.128 R4, [R12+0xc400] ;  /* 0x00c400000c04b984 */ /* 0x000e620000000c00 */
[----:B------:R-:W-:Y:S01]  /*53c0*/  VIADD R14, R18, 0x1c0 ;  /* 0x000001c0120e7836 */ /* 0x000fe20000000000 */
[----:B0-----:R-:W-:-:S05]  /*53d0*/  @!P3 LEA R8, P5, R217, R11, 0x1 ;  /* 0x0000000bd908b211 */ /* 0x001fca00078a08ff */
[----:B-----5:R-:W-:Y:S01]  /*53e0*/  @!P3 IMAD.X R9, R10, 0x1, R25, P5 ;  /* 0x000000010a09b824 */ /* 0x020fe200028e0619 */
[----:B------:R-:W-:Y:S01]  /*53f0*/  ISETP.GE.AND P5, PT, R14, UR4, PT ;  /* 0x000000040e007c0c */ /* 0x000fe2000bfa6270 */
[----:B------:R-:W-:-:S03]  /*5400*/  VIADD R14, R18, 0x1e0 ;  /* 0x000001e0120e7836 */ /* 0x000fc60000000000 */
[----:B-1----:R0:W-:Y:S09]  /*5410*/  @!P3 ST.E.128 desc[UR42][R8.64], R4 ;  /* 0x000000040800b985 */ /* 0x0021f2000c101d2a */
[----:B------:R-:W1:Y:S01]  /*5420*/  @!P5 LDS.128 R4, [R13+0xe400] ;  /* 0x00e400000d04d984 */ /* 0x000e620000000c00 */
[----:B0-----:R-:W-:-:S05]  /*5430*/  @!P5 LEA R8, P3, R216, R11, 0x1 ;  /* 0x0000000bd808d211 */ /* 0x001fca00078608ff */
[----:B--2---:R-:W-:Y:S01]  /*5440*/  @!P5 IMAD.X R9, R10, 0x1, R24, P3 ;  /* 0x000000010a09d824 */ /* 0x004fe200018e0618 */
[----:B------:R-:W-:-:S04]  /*5450*/  ISETP.GE.AND P3, PT, R14, UR4, PT ;  /* 0x000000040e007c0c */ /* 0x000fc8000bf66270 */
[----:B-1----:R0:W-:Y:S09]  /*5460*/  @!P5 ST.E.128 desc[UR42][R8.64], R4 ;  /* 0x000000040800d985 */ /* 0x0021f2000c101d2a */
[----:B------:R-:W1:Y:S01]  /*5470*/  @!P3 LDS.128 R4, [R12+0xe400] ;  /* 0x00e400000c04b984 */ /* 0x000e620000000c00 */
[----:B0-----:R-:W-:-:S05]  /*5480*/  @!P3 LEA R8, P5, R215, R11, 0x1 ;  /* 0x0000000bd708b211 */ /* 0x001fca00078a08ff */
[----:B---3--:R-:W-:-:S05]  /*5490*/  @!P3 IMAD.X R9, R10, 0x1, R15, P5 ;  /* 0x000000010a09b824 */ /* 0x008fca00028e060f */
[----:B-1----:R4:W-:Y:S03]  /*54a0*/  @!P3 ST.E.128 desc[UR42][R8.64], R4 ;  /* 0x000000040800b985 */ /* 0x0029e6000c101d2a */
.L_x_5793:
[----:B------:R-:W-:Y:S05]  /*54b0*/  BSYNC B0 ;  /* 0x0000000000007941 */ /* 0x000fea0003800000 */
.L_x_5792:
[----:B------:R-:W-:Y:S01]  /*54c0*/  @!PT LDS RZ, [RZ] ;  /* 0x00000000fffff984 */ /* 0x000fe20000000800 */
[----:B------:R-:W-:Y:S01]  /*54d0*/  @!PT LDS RZ, [RZ] ;  /* 0x00000000fffff984 */ /* 0x000fe20000000800 */
[----:B------:R-:W-:Y:S01]  /*54e0*/  @!PT LDS RZ, [RZ] ;  /* 0x00000000fffff984 */ /* 0x000fe20000000800 */
[----:B------:R-:W-:Y:S01]  /*54f0*/  @!PT LDS RZ, [RZ] ;  /* 0x00000000fffff984 */ /* 0x000fe20000000800 */
[----:B------:R5:W-:Y:S06]  /*5500*/  MEMBAR.ALL.CTA ;  /* 0x0000000000007992 */ /* 0x000bec0000008000 */
[----:B-----5:R-:W5:Y:S01]  /*5510*/  FENCE.VIEW.ASYNC.S ;  /* 0x00000000000073c6 */ /* 0x020f620000000000 */
[----:B-12---:R-:W-:Y:S01]  /*5520*/  @!P4 VIADD R61, R61, 0x28cc0 ;  /* 0x00028cc03d3dc836 */ /* 0x006fe20000000000 */
[----:B-----5:R1:W-:Y:S04]  /*5530*/  BAR.SYNC.DEFER_BLOCKING R46, 0x80 ;  /* 0x0002002e0000751d */ /* 0x0203e80000010000 */
[----:B------:R-:W-:Y:S01]  /*5540*/  @!P4 PRMT R61, RZ, 0x654, R61 ;  /* 0x00000654ff3dc816 */ /* 0x000fe2000000003d */
[----:B------:R-:W-:Y:S01]  /*5550*/  VIADD R187, R187, 0x1 ;  /* 0x00000001bbbb7836 */ /* 0x000fe20000000000 */
[----:B------:R-:W-:-:S02]  /*5560*/  PLOP3.LUT P3, PT, PT, PT, PT, 0x8, 0x0 ;  /* 0x000000000000781c */ /* 0x000fc40003f6e170 */
[----:B------:R1:W-:Y:S02]  /*5570*/  @!P4 SYNCS.ARRIVE.TRANS64.RED.A1T0 RZ, [R61+URZ], RZ ;  /* 0x000000ff3dffc9a7 */ /* 0x0003e4000810043f */
[----:B------:R-:W-:-:S04]  /*5580*/  ISETP.NE.AND P4, PT, R187, 0x2, PT ;  /* 0x00000002bb00780c */ /* 0x000fc80003f85270 */
[----:B----4-:R-:W-:Y:S02]  /*5590*/  SEL R5, RZ, 0x1, P4 ;  /* 0x00000001ff057807 */ /* 0x010fe40002000000 */
[----:B------:R-:W-:Y:S02]  /*55a0*/  SEL R187, R187, RZ, P4 ;  /* 0x000000ffbbbb7207 */ /* 0x000fe40002000000 */
[----:B------:R-:W-:Y:S01]  /*55b0*/  LOP3.LUT R192, R192, R5, RZ, 0x3c, !PT ;  /* 0x00000005c0c07212 */ /* 0x000fe200078e3cff */
[----:B-1----:R-:W-:Y:S06]  /*55c0*/  @P2 BRA `(.L_x_5794) ;  /* 0xffffffd400fc2947 */ /* 0x002fec000383ffff */
.L_x_5757:
[----:B------:R-:W-:Y:S04]  /*55d0*/  BSSY B0, `(.L_x_5795) ;  /* 0x0000004000007945 */ /* 0x000fe80003800000 */
[----:B------:R-:W-:Y:S05]  /*55e0*/  @P3 BRA `(.L_x_5796) ;  /* 0x0000000000083947 */ /* 0x000fea0003800000 */
[----:B------:R-:W1:Y:S02]  /*55f0*/  FENCE.VIEW.ASYNC.G ;  /* 0x00000000000073c6 */ /* 0x000e640000000100 */
[----:B-1----:R-:W-:Y:S06]  /*5600*/  BAR.ARV 0xc, 0x180 ;  /* 0x0306000000007b1d */ /* 0x002fec0000002000 */
.L_x_5796:
[----:B------:R-:W-:Y:S05]  /*5610*/  BSYNC B0 ;  /* 0x0000000000007941 */ /* 0x000fea0003800000 */
.L_x_5795:
[----:B------:R-:W-:Y:S01]  /*5620*/  UISETP.NE.AND UP0, UPT, UR39, 0x1, UPT ;  /* 0x000000012700788c */ /* 0x000fe2000bf05270 */
[----:B------:R-:W-:Y:S05]  /*5630*/  BSSY B7, `(.L_x_5797) ;  /* 0x0000f64000077945 */ /* 0x000fea0003800000 */
[----:B------:R-:W-:-:S13]  /*5640*/  PLOP3.LUT P0, PT, PT, PT, UP0, 0x80, 0x0 ;  /* 0x000000000000781c */ /* 0x000fda0003f0f008 */
[----:B------:R-:W-:Y:S05]  /*5650*/  @!P0 BRA `(.L_x_5798) ;  /* 0x0000002400508947 */ /* 0x000fea0003800000 */
[----:B------:R-:W1:Y:S01]  /*5660*/  LDC R0, c[0x0][0x448] ;  /* 0x00011200ff007b82 */ /* 0x000e620000000800 */
[----:B------:R-:W-:-:S07]  /*5670*/  IADD3 R23, R184, 0x1, -R23 ;  /* 0x00000001b8177810 */ /* 0x000fce0007ffe817 */
[----:B------:R-:W2:Y:S01]  /*5680*/  LDC.64 R4, c[0x0][0x9e0] ;  /* 0x00027800ff047b82 */ /* 0x000ea20000000a00 */
[----:B-1----:R-:W-:Y:S02]  /*5690*/  ISETP.NE.AND P1, PT, R0, 0x1, PT ;  /* 0x000000010000780c */ /* 0x002fe40003f25270 */
[----:B------:R-:W-:Y:S02]  /*56a0*/  IADD3 R0, R196, 0x3f, RZ ;  /* 0x0000003fc4007810 */ /* 0x000fe40007ffe0ff */
[----:B--2---:R-:W-:-:S09]  /*56b0*/  ISETP.GE.AND P2, PT, R5, 0x1, PT ;  /* 0x000000010500780c */ /* 0x004fd20003f46270 */
        /* <DEDUP_REMOVED lines=18> */
.L_x_5801:
[----:B------:R-:W-:-:S13]  /*57e0*/  ISETP.NE.AND P0, PT, R5, 0x1, PT ;  /* 0x000000010500780c */ /* 0x000fda0003f05270 */
[----:B------:R-:W1:Y:S02]  /*57f0*/  @P0 LDC.64 R6, c[0x0][0x9e8] ;  /* 0x00027a00ff060b82 */ /* 0x000e640000000a00 */
[----:B-1----:R-:W-:-:S05]  /*5800*/  @P0 IMAD.HI.U32 R6, R0, R6, RZ ;  /* 0x0000000600060227 */ /* 0x002fca00078e00ff */
[----:B------:R-:W-:-:S07]  /*5810*/  @P0 SHF.R.U32.HI R0, RZ, R7, R6 ;  /* 0x00000007ff000219 */ /* 0x000fce0000011606 */
.L_x_5802:
[----:B------:R-:W-:Y:S05]  /*5820*/  BSYNC B0 ;  /* 0x0000000000007941 */ /* 0x000fea0003800000 */
.L_x_5800:
[----:B------:R-:W-:-:S05]  /*5830*/  IMAD R3, R0, R5, R5 ;  /* 0x0000000500037224 */ /* 0x000fca00078e0205 */
[----:B------:R-:W-:-:S07]  /*5840*/  VIMNMX R4, R4, R3, PT ;  /* 0x0000000304047248 */ /* 0x000fce0003fe0100 */
.L_x_5799:
[----:B------:R-:W1:Y:S01]  /*5850*/  @P1 LDC R7, c[0x0][0x44c] ;  /* 0x00011300ff071b82 */ /* 0x000e620000000800 */
[----:B------:R-:W-:Y:S01]  /*5860*/  VIADD R4, R4, 0x3f ;  /* 0x0000003f04047836 */ /* 0x000fe20000000000 */
[----:B------:R-:W-:Y:S01]  /*5870*/  ULDC UR4, c[0x0][0x9dc] ;  /* 0x0002770000047ab9 */ /* 0x000fe20000000800 */
[----:B------:R-:W-:-:S03]  /*5880*/  IMAD.MOV.U32 R0, RZ, RZ, R196 ;  /* 0x000000ffff007224 */ /* 0x000fc600078e00c4 */
[----:B------:R-:W-:Y:S02]  /*5890*/  SHF.R.S32.HI R3, RZ, 0x1f, R4 ;  /* 0x0000001fff037819 */ /* 0x000fe40000011404 */
[----:B------:R-:W2:Y:S02]  /*58a0*/  @P1 LDC R6, c[0x0][0x450] ;  /* 0x00011400ff061b82 */ /* 0x000ea40000000800 */
[----:B------:R-:W-:-:S04]  /*58b0*/  LEA.HI R3, R3, R4, RZ, 0x6 ;  /* 0x0000000403037211 */ /* 0x000fc800078f30ff */
[----:B------:R-:W-:-:S04]  /*58c0*/  SHF.R.S32.HI R3, RZ, 0x6, R3 ;  /* 0x00000006ff037819 */ /* 0x000fc80000011403 */
[----:B------:R-:W-:Y:S01]  /*58d0*/  VIMNMX R38, R38, R3, PT ;  /* 0x0000000326267248 */ /* 0x000fe20003fe0100 */
[----:B-1----:R-:W-:-:S05]  /*58e0*/  @P1 IMAD.HI.U32 R7, R196, R7, RZ ;  /* 0x00000007c4071227 */ /* 0x002fca00078e00ff */
[----:B--2---:R-:W-:-:S05]  /*58f0*/  @P1 SHF.R.U32.HI R0, RZ, R6, R7 ;  /* 0x00000006ff001219 */ /* 0x004fca0000011607 */
        /* <DEDUP_REMOVED lines=13> */
.L_x_5805:
[----:B------:R-:W-:-:S13]  /*59d0*/  ISETP.NE.AND P0, PT, R5, 0x1, PT ;  /* 0x000000010500780c */ /* 0x000fda0003f05270 */
[----:B------:R-:W1:Y:S02]  /*59e0*/  @P0 LDC.64 R6, c[0x0][0x9e8] ;  /* 0x00027a00ff060b82 */ /* 0x000e640000000a00 */
[----:B-1----:R-:W-:-:S05]  /*59f0*/  @P0 IMAD.HI.U32 R6, R37, R6, RZ ;  /* 0x0000000625060227 */ /* 0x002fca00078e00ff */
[----:B------:R-:W-:-:S07]  /*5a00*/  @P0 SHF.R.U32.HI R37, RZ, R7, R6 ;  /* 0x00000007ff250219 */ /* 0x000fce0000011606 */
.L_x_5806:
[----:B------:R-:W-:Y:S05]  /*5a10*/  BSYNC B0 ;  /* 0x0000000000007941 */ /* 0x000fea0003800000 */
.L_x_5804:
[----:B------:R-:W-:-:S05]  /*5a20*/  IMAD R5, R37, R5, RZ ;  /* 0x0000000525057224 */ /* 0x000fca00078e02ff */
[----:B------:R-:W-:-:S07]  /*5a30*/  VIMNMX R0, R0, R5, !PT ;  /* 0x0000000500007248 */ /* 0x000fce0007fe0100 */
.L_x_5803:
[----:B------:R-:W-:Y:S01]  /*5a40*/  SHF.R.S32.HI R3, RZ, 0x1f, R0 ;  /* 0x0000001fff037819 */ /* 0x000fe20000011400 */
[----:B------:R-:W-:Y:S03]  /*5a50*/  BSSY B0, `(.L_x_5807) ;  /* 0x0000027000007945 */ /* 0x000fe60003800000 */
[----:B------:R-:W-:-:S04]  /*5a60*/  LEA.HI R3, R3, R0, RZ, 0x6 ;  /* 0x0000000003037211 */ /* 0x000fc800078f30ff */
[----:B------:R-:W-:-:S04]  /*5a70*/  SHF.R.S32.HI R3, RZ, 0x6, R3 ;  /* 0x00000006ff037819 */ /* 0x000fc80000011403 */
[----:B------:R-:W-:Y:S01]  /*5a80*/  VIMNMX R9, RZ, R3, !PT ;  /* 0x00000003ff097248 */ /* 0x000fe20007fe0100 */
[----:B------:R-:W-:-:S03]  /*5a90*/  IMAD.MOV.U32 R3, RZ, RZ, RZ ;  /* 0x000000ffff037224 */ /* 0x000fc600078e00ff */
[----:B------:R-:W-:-:S13]  /*5aa0*/  ISETP.GT.AND P0, PT, R38, R9, PT ;  /* 0x000000092600720c */ /* 0x000fda0003f04270 */
[----:B------:R-:W-:Y:S05]  /*5ab0*/  @!P0 BRA `(.L_x_5808) ;  /* 0x0000000000808947 */ /* 0x000fea0003800000 */
[----:B------:R-:W2:Y:S01]  /*5ac0*/  LDL R4, [R1+0x50] ;  /* 0x0000500001047983 */ /* 0x000ea20000100800 */
[----:B------:R-:W-:Y:S01]  /*5ad0*/  ULDC UR4, c[0x0][0x9f0] ;  /* 0x00027c0000047ab9 */ /* 0x000fe20000000800 */
[----:B--2---:R-:W-:-:S04]  /*5ae0*/  ISETP.NE.AND P0, PT, R4, RZ, PT ;  /* 0x000000ff0400720c */ /* 0x004fc80003f05270 */
[----:B0-----:R-:W-:-:S04]  /*5af0*/  SEL R11, R4, UR4, P0 ;  /* 0x00000004040b7c07 */ /* 0x001fc80008000000 */
[-C--:B------:R-:W-:Y:S02]  /*5b00*/  IABS R6, R11.reuse ;  /* 0x0000000b00067213 */ /* 0x080fe40000000000 */
[----:B------:R-:W-:Y:S02]  /*5b10*/  IADD3 R0, R11, -0x1, R38 ;  /* 0xffffffff0b007810 */ /* 0x000fe40007ffe026 */
[----:B------:R-:W0:Y:S01]  /*5b20*/  I2F.RP R3, R6 ;  /* 0x0000000600037306 */ /* 0x000e220000209400 */
[----:B---3--:R-:W-:Y:S02]  /*5b30*/  IABS R10, R11 ;  /* 0x0000000b000a7213 */ /* 0x008fe40000000000 */
        /* <DEDUP_REMOVED lines=24> */
.L_x_5808:
[----:B------:R-:W-:Y:S05]  /*5cc0*/  BSYNC B0 ;  /* 0x0000000000007941 */ /* 0x000fea0003800000 */
.L_x_5807:
[----:B------:R-:W2:Y:S01]  /*5cd0*/  LDL R0, [R1+0x58] ;  /* 0x0000580001007983 */ /* 0x000ea20000100800 */
        /* <DEDUP_REMOVED lines=65> */
[----:B--2---:R-:W-:-:S05]  /*60f0*/  IMAD R0, R0, R3, R9 ;  /* 0x0000000300007224 */ /* 0x004fca00078e0209 */
[----:B------:R-:W-:Y:S02]  /*6100*/  VIADDMNMX R3, R0, R3, R38, PT ;  /* 0x0000000300037246 */ /* 0x000fe40003800126 */
[----:B------:R-:W-:Y:S02]  /*6110*/  CS2R R38, SRZ ;  /* 0x0000000000267805 */ /* 0x000fe4000001ff00 */
[----:B------:R-:W-:-:S13]  /*6120*/  ISETP.GT.AND P1, PT, R3, R0, PT ;  /* 0x000000000300720c */ /* 0x000fda0003f24270 */
[----:B------:R-:W-:Y:S05]  /*6130*/  @!P1 BRA `(.L_x_5809) ;  /* 0x000000e800cc9947 */ /* 0x000fea0003800000 */
[----:B------:R-:W2:Y:S04]  /*6140*/  LDL R8, [R1+0x60] ;  /* 0x0000600001087983 */ /* 0x000ea80000100800 */
[----:B--2---:R-:W1:Y:S02]  /*6150*/  SHFL.IDX PT, R4, R8, RZ, 0x1f ;  /* 0x00001fff08047589 */ /* 0x004e6400000e0000 */
[----:B-1----:R-:W-:-:S04]  /*6160*/  LEA.HI R5, R4, R4, RZ, 0x1 ;  /* 0x0000000404057211 */ /* 0x002fc800078f08ff */
        /* <DEDUP_REMOVED lines=11> */
.L_x_5810:
[C---:B------:R-:W-:Y:S01]  /*6220*/  IMAD R12, R17.reuse, 0x8, R2 ;  /* 0x00000008110c7824 */ /* 0x040fe200078e0202 */
[----:B------:R-:W-:Y:S01]  /*6230*/  SHF.L.U32 R5, R22, 0x1f, RZ ;  /* 0x0000001f16057819 */ /* 0x000fe200000006ff */
[----:B------:R-:W-:Y:S01]  /*6240*/  VIADD R4, R2, 0x26800 ;  /* 0x0002680002047836 */ /* 0x000fe20000000000 */
[----:B------:R-:W-:Y:S01]  /*6250*/  BSSY B0, `(.L_x_5811) ;  /* 0x0000008000007945 */ /* 0x000fe20003800000 */
[----:B------:R-:W-:Y:S01]  /*6260*/  IMAD R6, R17, 0x1000, R20 ;  /* 0x0000100011067824 */ /* 0x000fe200078e0214 */
[----:B------:R-:W1:Y:S01]  /*6270*/  SYNCS.PHASECHK.TRANS64.TRYWAIT P1, [R12+URZ+0x28c50], R5 ;  /* 0x028c50050c0075a7 */ /* 0x000e62000802017f */
[----:B------:R-:W-:Y:S01]  /*6280*/  IMAD.MOV.U32 R7, RZ, RZ, 0x40000040 ;  /* 0x40000040ff077424 */ /* 0x000fe200078e00ff */
[----:B------:R-:W-:-:S04]  /*6290*/  SHF.R.U32.HI R4, RZ, 0x4, R4 ;  /* 0x00000004ff047819 */ /* 0x000fc80000011604 */
[----:B------:R-:W-:-:S04]  /*62a0*/  LOP3.LUT R4, R4, 0x3fff, RZ, 0xc0, !PT ;  /* 0x00003fff04047812 */ /* 0x000fc800078ec0ff */
[----:B------:R-:W-:Y:S01]  /*62b0*/  LOP3.LUT R4, R4, 0x10000, RZ, 0xfc, !PT ;  /* 0x0001000004047812 */ /* 0x000fe200078efcff */
[----:B-1----:R-:W-:Y:S06]  /*62c0*/  @!P1 BRA `(.L_x_5812) ;  /* 0x000001c4008c9947 */ /* 0x002fec0003800000 */
.L_x_6136:
[----:B------:R-:W-:Y:S05]  /*62d0*/  BSYNC B0 ;  /* 0x0000000000007941 */ /* 0x000fea0003800000 */
.L_x_5811:
[----:B------:R-:W-:Y:S01]  /*62e0*/  BAR.SYNC.DEFER_BLOCKING 0xe, 0x100 ;  /* 0x0384000000007b1d */ /* 0x000fe20000010000 */
[----:B-1----:R-:W-:Y:S01]  /*62f0*/  IMAD.MOV.U32 R5, RZ, RZ, 0x40000040 ;  /* 0x40000040ff057424 */ /* 0x002fe200078e00ff */
[C---:B------:R-:W-:Y:S01]  /*6300*/  R2UR UR6, R6.reuse ;  /* 0x00000000060672ca */ /* 0x040fe200000e0000 */
[----:B---3--:R-:W-:Y:S01]  /*6310*/  VIADD R10, R6, 0x100 ;  /* 0x00000100060a7836 */ /* 0x008fe20000000000 */
[----:B------:R-:W-:Y:S01]  /*6320*/  R2UR UR7, R7 ;  /* 0x00000000070772ca */ /* 0x000fe200000e0000 */
        /* <DEDUP_REMOVED lines=18> */
[----:B-----5:R-:W-:Y:S01]  /*6450*/  WARPGROUP.ARRIVE ;  /* 0x00000000000079c5 */ /* 0x020fe20000000000 */
        /* <DEDUP_REMOVED lines=24> */
.L_x_5813:
[----:B------:R-:W-:Y:S01]  /*65e0*/  VIADD R3, R3, 0xfffffffe ;  /* 0xfffffffe03037836 */ /* 0x000fe20000000000 */
[----:B------:R-:W-:Y:S01]  /*65f0*/  BSSY B0, `(.L_x_5814) ;  /* 0x00000cc000007945 */ /* 0x000fe20003800000 */
[----:B------:R-:W-:-:S03]  /*6600*/  VIADD R12, R12, 0x28c60 ;  /* 0x00028c600c0c7836 */ /* 0x000fc60000000000 */
[----:B------:R-:W-:Y:S02]  /*6610*/  ISETP.GE.AND P1, PT, R3, R0, PT ;  /* 0x000000000300720c */ /* 0x000fe40003f26270 */
[----:B------:R-:W-:-:S04]  /*6620*/  PRMT R12, R186, 0x654, R12 ;  /* 0x00000654ba0c7816 */ /* 0x000fc8000000000c */
[----:B------:R0:W-:Y:S07]  /*6630*/  SYNCS.ARRIVE.TRANS64.RED.A1T0 RZ, [R12+URZ], RZ ;  /* 0x000000ff0cff79a7 */ /* 0x0001ee000810043f */
[----:B------:R-:W-:Y:S05]  /*6640*/  @!P1 BRA `(.L_x_5815) ;  /* 0x0000000c00189947 */ /* 0x000fea0003800000 */
.L_x_5822:
[----:B------:R-:W-:Y:S01]  /*6650*/  BAR.SYNC.DEFER_BLOCKING 0xe, 0x100 ;  /* 0x0384000000007b1d */ /* 0x000fe20000010000 */
[----:B0-----:R-:W-:Y:S01]  /*6660*/  IMAD R12, R17, 0x40, R194 ;  /* 0x00000040110c7824 */ /* 0x001fe200078e02c2 */
[----:B------:R-:W-:Y:S01]  /*6670*/  ISETP.GT.AND P2, PT, R3, R0, PT ;  /* 0x000000000300720c */ /* 0x000fe20003f44270 */
[----:B------:R-:W-:Y:S02]  /*6680*/  VIADD R17, R17, 0x1 ;  /* 0x0000000111117836 */ /* 0x000fe40000000000 */
[----:B------:R-:W-:Y:S02]  /*6690*/  IMAD R12, R12, 0x4, R2 ;  /* 0x000000040c0c7824 */ /* 0x000fe400078e0202 */
[----:B------:R-:W-:Y:S01]  /*66a0*/  VIADD R3, R3, 0xffffffff ;  /* 0xffffffff03037836 */ /* 0x000fe20000000000 */
[----:B------:R-:W-:-:S04]  /*66b0*/  ISETP.NE.AND P1, PT, R17, 0x2, PT ;  /* 0x000000021100780c */ /* 0x000fc80003f25270 */
[----:B------:R-:W-:Y:S01]  /*66c0*/  SEL R17, R17, RZ, P1 ;  /* 0x000000ff11117207 */ /* 0x000fe20000800000 */
[----:B------:R-:W0:Y:S04]  /*66d0*/  LDS R13, [R12+0x28800] ;  /* 0x028800000c0d7984 */ /* 0x000e280000000800 */
[----:B-1----:R-:W1:Y:S01]  /*66e0*/  LDS R12, [R12+0x28820] ;  /* 0x028820000c0c7984 */ /* 0x002e620000000800 */
        /* <DEDUP_REMOVED lines=132> */
.L_x_5816:
[----:B------:R-:W-:Y:S01]  /*6f30*/  IMAD R21, R17, 0x8, R2 ;  /* 0x0000000811157824 */ /* 0x000fe200078e0202 */
[----:B------:R-:W-:-:S04]  /*6f40*/  SHF.L.U32 R12, R22, 0x1f, RZ ;  /* 0x0000001f160c7819 */ /* 0x000fc800000006ff */
[----:B------:R0:W1:Y:S01]  /*6f50*/  SYNCS.PHASECHK.TRANS64.TRYWAIT P1, [R21+URZ+0x28c50], R12 ;  /* 0x028c500c150075a7 */ /* 0x000062000802017f */
[----:B------:R-:W-:Y:S05]  /*6f60*/  @!P0 BRA `(.L_x_5817) ;  /* 0x0000000000048947 */ /* 0x000fea0003800000 */
[----:B------:R-:W-:Y:S01]  /*6f70*/  BPT.TRAP 0x1 ;  /* 0x000000040000795c */ /* 0x000fe20000300000 */
.L_x_5817:
[----:B------:R-:W-:Y:S04]  /*6f80*/  BSSY B1, `(.L_x_5818) ;  /* 0x0000004000017945 */ /* 0x000fe80003800000 */
[----:B-1----:R-:W-:Y:S05]  /*6f90*/  @P1 BRA `(.L_x_5819) ;  /* 0x0000000000081947 */ /* 0x002fea0003800000 */
[----:B------:R-:W1:Y:S02]  /*6fa0*/  SYNCS.PHASECHK.TRANS64.TRYWAIT P1, [R21+URZ+0x28c50], R12 ;  /* 0x028c500c150075a7 */ /* 0x000e64000802017f */
[----:B-1----:R-:W-:Y:S05]  /*6fb0*/  @!P1 BRA `(.L_x_5820) ;  /* 0x000001b800649947 */ /* 0x002fea0003800000 */
.L_x_5819:
[----:B------:R-:W-:Y:S05]  /*6fc0*/  BSYNC B1 ;  /* 0x0000000000017941 */ /* 0x000fea0003800000 */
.L_x_5818:
[----:B01----:R-:W-:Y:S01]  /*6fd0*/  IMAD R12, R17, 0x1000, R20 ;  /* 0x00001000110c7824 */ /* 0x003fe200078e0214 */
[----:B------:R-:W-:Y:S01]  /*6fe0*/  R2UR UR4, R4 ;  /* 0x00000000040472ca */ /* 0x000fe200000e0000 */
[----:B------:R-:W-:Y:S01]  /*6ff0*/  IMAD.MOV.U32 R13, RZ, RZ, 0x40000040 ;  /* 0x40000040ff0d7424 */ /* 0x000fe200078e00ff */
[----:B------:R-:W-:Y:S01]  /*7000*/  R2UR UR5, R5 ;  /* 0x00000000050572ca */ /* 0x000fe200000e0000 */
[----:B------:R-:W-:Y:S01]  /*7010*/  WARPGROUP.ARRIVE ;  /* 0x00000000000079c5 */ /* 0x000fe20000000000 */
[C---:B------:R-:W-:Y:S01]  /*7020*/  R2UR UR6, R12.reuse ;  /* 0x000000000c0672ca */ /* 0x040fe200000e0000 */
[----:B------:R-:W-:Y:S01]  /*7030*/  VIADD R14, R12, 0x80 ;  /* 0x000000800c0e7836 */ /* 0x000fe20000000000 */
[----:B------:R-:W-:Y:S01]  /*7040*/  R2UR UR7, R13 ;  /* 0x000000000d0772ca */ /* 0x000fe200000e0000 */
[----:B------:R-:W-:Y:S02]  /*7050*/  IMAD.MOV.U32 R15, RZ, RZ, 0x40000040 ;  /* 0x40000040ff0f7424 */ /* 0x000fe400078e00ff */
[----:B------:R-:W-:-:S10]  /*7060*/  IMAD.MOV.U32 R13, RZ, RZ, 0x40000040 ;  /* 0x40000040ff0d7424 */ /* 0x000fd400078e00ff */
        /* <DEDUP_REMOVED lines=27> */
[----:B------:R-:W-:Y:S03]  /*7220*/  HGMMA.64x256x16.F32 R24, gdesc[UR4].tnspB, R24, gsb0 ;  /* 0x43e00000041879f0 */ /* 0x000fe60008000818 */
[----:B------:R-:W-:Y:S02]  /*7230*/  WARPGROUP.DEPBAR.LE gsb0, 0x0 ;  /* 0x00008000000079c5 */ /* 0x000fe40000010000 */
[----:B------:R-:W-:Y:S06]  /*7240*/  BAR.ARV 0xf, 0x100 ;  /* 0x03c4000000007b1d */ /* 0x000fec0000002000 */
[----:B------:R-:W-:Y:S05]  /*7250*/  @!P0 BRA `(.L_x_5821) ;  /* 0x0000000000048947 */ /* 0x000fea0003800000 */
[----:B------:R-:W-:Y:S01]  /*7260*/  BPT.TRAP 0x1 ;  /* 0x000000040000795c */ /* 0x000fe20000300000 */
.L_x_5821:
[----:B------:R-:W-:-:S05]  /*7270*/  VIADD R21, R21, 0x28c60 ;  /* 0x00028c6015157836 */ /* 0x000fca0000000000 */
[----:B------:R-:W-:-:S04]  /*7280*/  PRMT R21, R186, 0x654, R21 ;  /* 0x00000654ba157816 */ /* 0x000fc80000000015 */
[----:B------:R1:W-:Y:S01]  /*7290*/  SYNCS.ARRIVE.TRANS64.RED.A1T0 RZ, [R21+URZ], RZ ;  /* 0x000000ff15ff79a7 */ /* 0x0003e2000810043f */
[----:B------:R-:W-:Y:S05]  /*72a0*/  @P2 BRA `(.L_x_5822) ;  /* 0xfffffff000e82947 */ /* 0x000fea000383ffff */
.L_x_5815:
[----:B------:R-:W-:Y:S05]  /*72b0*/  BSYNC B0 ;  /* 0x0000000000007941 */ /* 0x000fea0003800000 */
.L_x_5814:
        /* <DEDUP_REMOVED lines=142> */
.L_x_5798:
[----:B------:R-:W1:Y:S01]  /*7ba0*/  LDC R0, c[0x0][0x448] ;  /* 0x00011200ff007b82 */ /* 0x000e620000000800 */
[----:B------:R-:W-:-:S07]  /*7bb0*/  IADD3 R7, R184, 0x1, -R23 ;  /* 0x00000001b8077810 */ /* 0x000fce0007ffe817 */
[----:B------:R-:W2:Y:S01]  /*7bc0*/  LDC.64 R4, c[0x0][0x9e0] ;  /* 0x00027800ff047b82 */ /* 0x000ea20000000a00 */
[----:B-1----:R-:W-:Y:S01]  /*7bd0*/  ISETP.NE.AND P1, PT, R0, 0x1, PT ;  /* 0x000000010000780c */ /* 0x002fe20003f25270 */
[----:B------:R-:W-:Y:S01]  /*7be0*/  VIADD R0, R196, 0x3f ;  /* 0x0000003fc4007836 */ /* 0x000fe20000000000 */
        /* <DEDUP_REMOVED lines=19> */
.L_x_5825:
[----:B------:R-:W-:-:S13]  /*7d20*/  ISETP.NE.AND P0, PT, R5, 0x1, PT ;  /* 0x000000010500780c */ /* 0x000fda0003f05270 */
[----:B------:R-:W1:Y:S02]  /*7d30*/  @P0 LDC.64 R6, c[0x0][0x9e8] ;  /* 0x00027a00ff060b82 */ /* 0x000e640000000a00 */
[----:B-1----:R-:W-:-:S05]  /*7d40*/  @P0 IMAD.HI.U32 R6, R0, R6, RZ ;  /* 0x0000000600060227 */ /* 0x002fca00078e00ff */
[----:B------:R-:W-:-:S07]  /*7d50*/  @P0 SHF.R.U32.HI R0, RZ, R7, R6 ;  /* 0x00000007ff000219 */ /* 0x000fce0000011606 */
.L_x_5826:
[----:B------:R-:W-:Y:S05]  /*7d60*/  BSYNC B0 ;  /* 0x0000000000007941 */ /* 0x000fea0003800000 */
.L_x_5824:
[----:B------:R-:W-:-:S05]  /*7d70*/  IMAD R3, R0, R5, R5 ;  /* 0x0000000500037224 */ /* 0x000fca00078e0205 */
[----:B------:R-:W-:-:S07]  /*7d80*/  VIMNMX R4, R4, R3, PT ;  /* 0x0000000304047248 */ /* 0x000fce0003fe0100 */
.L_x_5823:
        /* <DEDUP_REMOVED lines=24> */
.L_x_5829:
[----:B------:R-:W-:-:S13]  /*7f10*/  ISETP.NE.AND P0, PT, R5, 0x1, PT ;  /* 0x000000010500780c */ /* 0x000fda0003f05270 */
[----:B------:R-:W1:Y:S02]  /*7f20*/  @P0 LDC.64 R6, c[0x0][0x9e8] ;  /* 0x00027a00ff060b82 */ /* 0x000e640000000a00 */
[----:B-1----:R-:W-:-:S05]  /*7f30*/  @P0 IMAD.HI.U32 R6, R37, R6, RZ ;  /* 0x0000000625060227 */ /* 0x002fca00078e00ff */
[----:B------:R-:W-:-:S07]  /*7f40*/  @P0 SHF.R.U32.HI R37, RZ, R7, R6 ;  /* 0x00000007ff250219 */ /* 0x000fce0000011606 */
.L_x_5830:
[----:B------:R-:W-:Y:S05]  /*7f50*/  BSYNC B0 ;  /* 0x0000000000007941 */ /* 0x000fea0003800000 */
.L_x_5828:
[----:B------:R-:W-:-:S05]  /*7f60*/  IMAD R5, R37, R5, RZ ;  /* 0x0000000525057224 */ /* 0x000fca00078e02ff */
[----:B------:R-:W-:-:S07]  /*7f70*/  VIMNMX R0, R0, R5, !PT ;  /* 0x0000000500007248 */ /* 0x000fce0007fe0100 */
.L_x_5827:
[----:B------:R-:W-:Y:S01]  /*7f80*/  SHF.R.S32.HI R3, RZ, 0x1f, R0 ;  /* 0x0000001fff037819 */ /* 0x000fe20000011400 */
[----:B------:R-:W-:Y:S01]  /*7f90*/  BSSY B0, `(.L_x_5831) ;  /* 0x0000027000007945 */ /* 0x000fe20003800000 */
[----:B------:R-:W-:Y:S02]  /*7fa0*/  IMAD.MOV.U32 R168, RZ, RZ, RZ ;  /* 0x000000ffffa87224 */ /* 0x000fe400078e00ff */
[----:B------:R-:W-:-:S04]  /*7fb0*/  LEA.HI R3, R3, R0, RZ, 0x6 ;  /* 0x0000000003037211 */ /* 0x000fc800078f30ff */
[----:B------:R-:W-:-:S04]  /*7fc0*/  SHF.R.S32.HI R3, RZ, 0x6, R3 ;  /* 0x00000006ff037819 */ /* 0x000fc80000011403 */
[----:B------:R-:W-:-:S04]  /*7fd0*/  VIMNMX R213, RZ, R3, !PT ;  /* 0x00000003ffd57248 */ /* 0x000fc80007fe0100 */
[----:B------:R-:W-:-:S13]  /*7fe0*/  ISETP.GT.AND P0, PT, R38, R213, PT ;  /* 0x000000d52600720c */ /* 0x000fda0003f04270 */
[----:B------:R-:W-:Y:S05]  /*7ff0*/  @!P0 BRA `(.L_x_5832) ;  /* 0x0000000000808947 */ /* 0x000fea0003800000 */
[----:B------:R-:W2:Y:S01]  /*8000*/  LDL R4, [R1+0x50] ;  /* 0x0000500001047983 */ /* 0x000ea20000100800 */
[----:B------:R-:W-:Y:S01]  /*8010*/  ULDC UR4, c[0x0][0x9f0] ;  /* 0x00027c0000047ab9 */ /* 0x000fe20000000800 */
[----:B--2---:R-:W-:-:S04]  /*8020*/  ISETP.NE.AND P0, PT, R4, RZ, PT ;  /* 0x000000ff0400720c */ /* 0x004fc80003f05270 */
[----:B------:R-:W-:-:S04]  /*8030*/  SEL R9, R4, UR4, P0 ;  /* 0x0000000404097c07 */ /* 0x000fc80008000000 */
[-C--:B------:R-:W-:Y:S02]  /*8040*/  IABS R6, R9.reuse ;  /* 0x0000000900067213 */ /* 0x080fe40000000000 */
[----:B------:R-:W-:Y:S02]  /*8050*/  IADD3 R0, R9, -0x1, R38 ;  /* 0xffffffff09007810 */ /* 0x000fe40007ffe026 */
[----:B------:R-:W1:Y:S01]  /*8060*/  I2F.RP R3, R6 ;  /* 0x0000000600037306 */ /* 0x000e620000209400 */
[----:B---3--:R-:W-:Y:S02]  /*8070*/  IABS R10, R9 ;  /* 0x00000009000a7213 */ /* 0x008fe40000000000 */
[----:B------:R-:W-:-:S05]  /*8080*/  IMAD.IADD R0, R0, 0x1, -R213 ;  /* 0x0000000100007824 */ /* 0x000fca00078e0ad5 */
[----:B------:R-:W-:Y:S02]  /*8090*/  IABS R8, R0 ;  /* 0x0000000000087213 */ /* 0x000fe40000000000 */
[----:B------:R-:W-:-:S04]  /*80a0*/  LOP3.LUT R0, R0, R9, RZ, 0x3c, !PT ;  /* 0x0000000900007212 */ /* 0x000fc800078e3cff */
[----:B------:R-:W-:Y:S01]  /*80b0*/  ISETP.GE.AND P2, PT, R0, RZ, PT ;  /* 0x000000ff0000720c */ /* 0x000fe20003f46270 */
[----:B-1----:R-:W1:Y:S02]  /*80c0*/  MUFU.RCP R3, R3 ;  /* 0x0000000300037308 */ /* 0x002e640000001000 */
[----:B-1----:R-:W-:Y:S02]  /*80d0*/  VIADD R4, R3, 0xffffffe ;  /* 0x0ffffffe03047836 */ /* 0x002fe40000000000 */
[----:B------:R-:W-:-:S04]  /*80e0*/  IMAD.MOV R3, RZ, RZ, -R10 ;  /* 0x000000ffff037224 */ /* 0x000fc800078e0a0a */
[----:B------:R1:W2:Y:S02]  /*80f0*/  F2I.FTZ.U32.TRUNC.NTZ R5, R4 ;  /* 0x0000000400057305 */ /* 0x0002a4000021f000 */
[----:B-1----:R-:W-:Y:S02]  /*8100*/  IMAD.MOV.U32 R4, RZ, RZ, RZ ;  /* 0x000000ffff047224 */ /* 0x002fe400078e00ff */
[----:B--2---:R-:W-:-:S04]  /*8110*/  IMAD.MOV R7, RZ, RZ, -R5 ;  /* 0x000000ffff077224 */ /* 0x004fc800078e0a05 */
        /* <DEDUP_REMOVED lines=14> */
.L_x_5832:
[----:B------:R-:W-:Y:S05]  /*8200*/  BSYNC B0 ;  /* 0x0000000000007941 */ /* 0x000fea0003800000 */
.L_x_5831:
        /* <DEDUP_REMOVED lines=71> */
[----:B------:R-:W2:Y:S01]  /*8680*/  LDL R0, [R1+0x60] ;  /* 0x0000600001007983 */ /* 0x000ea20000100800 */
[----:B------:R-:W-:Y:S03]  /*8690*/  BSSY B6, `(.L_x_5833) ;  /* 0x000001d000067945 */ /* 0x000fe60003800000 */
[----:B--2---:R-:W1:Y:S02]  /*86a0*/  SHFL.IDX PT, R0, R0, RZ, 0x1f ;  /* 0x00001fff00007589 */ /* 0x004e6400000e0000 */
[----:B-1----:R-:W-:-:S04]  /*86b0*/  LEA.HI R3, R0, R0, RZ, 0x1 ;  /* 0x0000000000037211 */ /* 0x002fc800078f08ff */
[----:B------:R-:W-:-:S05]  /*86c0*/  LOP3.LUT R3, R3, 0x1fffe, RZ, 0xc0, !PT ;  /* 0x0001fffe03037812 */ /* 0x000fca00078ec0ff */
[----:B------:R-:W-:Y:S02]  /*86d0*/  IMAD.IADD R3, R0, 0x1, -R3 ;  /* 0x0000000100037824 */ /* 0x000fe400078e0a03 */
[----:B------:R-:W-:Y:S02]  /*86e0*/  VIADD R0, R2, 0x26800 ;  /* 0x0002680002007836 */ /* 0x000fe40000000000 */
[----:B------:R-:W-:-:S03]  /*86f0*/  IMAD R3, R3, 0x8000, R2 ;  /* 0x0000800003037824 */ /* 0x000fc600078e0202 */
[----:B------:R-:W-:Y:S01]  /*8700*/  LOP3.LUT P0, RZ, R0, 0x3ff, RZ, 0xc0, !PT ;  /* 0x000003ff00ff7812 */ /* 0x000fe2000780c0ff */
[----:B------:R-:W-:-:S05]  /*8710*/  VIADD R3, R3, 0x400 ;  /* 0x0000040003037836 */ /* 0x000fca0000000000 */
[----:B------:R-:W-:-:S04]  /*8720*/  SHF.R.U32.HI R3, RZ, 0x4, R3 ;  /* 0x00000004ff037819 */ /* 0x000fc80000011603 */
[----:B------:R-:W-:-:S04]  /*8730*/  LOP3.LUT R3, R3, 0x3fff, RZ, 0xc0, !PT ;  /* 0x00003fff03037812 */ /* 0x000fc800078ec0ff */
[----:B------:R-:W-:Y:S01]  /*8740*/  LOP3.LUT R195, R3, 0x2000000, RZ, 0xfc, !PT ;  /* 0x0200000003c37812 */ /* 0x000fe200078efcff */
[----:B------:R-:W-:Y:S06]  /*8750*/  @!P0 BRA `(.L_x_5834) ;  /* 0x0000000000408947 */ /* 0x000fec0003800000 */
[----:B------:R-:W-:Y:S01]  /*8760*/  MOV R14, 0x0 ;  /* 0x00000000000e7802 */ /* 0x000fe20000000f00 */
[----:B------:R-:W-:Y:S01]  /*8770*/  ULDC.64 UR4, c[0x4][0xf0] ;  /* 0x01003c0000047ab9 */ /* 0x000fe20000000a00 */
[----:B------:R-:W-:Y:S01]  /*8780*/  ULDC.64 UR6, c[0x4][0xf8] ;  /* 0x01003e0000067ab9 */ /* 0x000fe20000000a00 */
[----:B------:R-:W-:Y:S01]  /*8790*/  IMAD.U32 R4, RZ, RZ, UR4 ;  /* 0x00000004ff047e24 */ /* 0x000fe2000f8e00ff */
[----:B------:R-:W-:Y:S01]  /*87a0*/  MOV R13, RZ ;  /* 0x000000ff000d7202 */ /* 0x000fe20000000f00 */
[----:B------:R-:W-:Y:S01]  /*87b0*/  IMAD.U32 R5, RZ, RZ, UR5 ;  /* 0x00000005ff057e24 */ /* 0x000fe2000f8e00ff */
[----:B------:R-:W1:Y:S01]  /*87c0*/  LDC.64 R14, c[0x4][R14] ;  /* 0x010000000e0e7b82 */ /* 0x000e620000000a00 */
[----:B------:R-:W-:Y:S01]  /*87d0*/  ULDC.64 UR4, c[0x4][0x58] ;  /* 0x0100160000047ab9 */ /* 0x000fe20000000a00 */
[----:B------:R-:W-:Y:S02]  /*87e0*/  IMAD.U32 R6, RZ, RZ, UR6 ;  /* 0x00000006ff067e24 */ /* 0x000fe4000f8e00ff */
[----:B------:R-:W-:-:S02]  /*87f0*/  IMAD.U32 R7, RZ, RZ, UR7 ;  /* 0x00000007ff077e24 */ /* 0x000fc4000f8e00ff */
[----:B---3--:R-:W-:Y:S02]  /*8800*/  IMAD.U32 R10, RZ, RZ, UR4 ;  /* 0x00000004ff0a7e24 */ /* 0x008fe4000f8e00ff */
[----:B0-----:R-:W-:Y:S02]  /*8810*/  IMAD.U32 R11, RZ, RZ, UR5 ;  /* 0x00000005ff0b7e24 */ /* 0x001fe4000f8e00ff */
[----:B------:R-:W-:Y:S02]  /*8820*/  IMAD.MOV.U32 R8, RZ, RZ, 0x70 ;  /* 0x00000070ff087424 */ /* 0x000fe400078e00ff */
[----:B------:R-:W-:-:S07]  /*8830*/  IMAD.MOV.U32 R12, RZ, RZ, 0x1 ;  /* 0x00000001ff0c7424 */ /* 0x000fce00078e00ff */
[----:B------:R-:W-:-:S07]  /*8840*/  LEPC R20, `(.L_x_5834) ;  /* 0x000000001014794e */ /* 0x000fce0000000000 */
[----:B-1---5:R-:W-:Y:S05]  /*8850*/  CALL.ABS.NOINC R14 ;  /* 0x000000000e007343 */ /* 0x022fea0003c00000 */
.L_x_5834:
[----:B------:R-:W-:Y:S05]  /*8860*/  BSYNC B6 ;  /* 0x0000000000067941 */ /* 0x000fea0003800000 */
.L_x_5833:
        /* <DEDUP_REMOVED lines=13> */
.L_x_5838:
[----:B--2---:R2:W4:Y:S02]  /*8940*/  SYNCS.PHASECHK.TRANS64.TRYWAIT P0, [R2+URZ+0x28c00], R3 ;  /* 0x028c0003020075a7 */ /* 0x004524000800017f */
[----:B----4-:R-:W-:Y:S05]  /*8950*/  @!P0 NANOSLEEP.SYNCS 0x989680 ;  /* 0x009896800000895d */ /* 0x010fea0003900000 */
[----:B------:R-:W4:Y:S02]  /*8960*/  @!P0 SYNCS.PHASECHK.TRANS64 P0, [R2+URZ+0x28c00], R3 ;  /* 0x028c0003020085a7 */ /* 0x000f24000800007f */
[----:B----4-:R-:W-:Y:S05]  /*8970*/  @!P0 BRA `(.L_x_5838) ;  /* 0xfffffffc00f08947 */ /* 0x010fea000383ffff */
.L_x_5837:
[----:B------:R-:W-:Y:S05]  /*8980*/  BSYNC B0 ;  /* 0x0000000000007941 */ /* 0x000fea0003800000 */
.L_x_5836:
[----:B------:R-:W-:Y:S05]  /*8990*/  BRA `(.L_x_5839) ;  /* 0x0000002c00387947 */ /* 0x000fea0003800000 */
.L_x_5835:
[----:B------:R-:W-:Y:S01]  /*89a0*/  VIADD R4, R2, 0x20400 ;  /* 0x0002040002047836 */ /* 0x000fe20000000000 */
[----:B-----5:R-:W-:Y:S01]  /*89b0*/  SHF.R.S32.HI R0, RZ, 0x1f, R80 ;  /* 0x0000001fff007819 */ /* 0x020fe20000011450 */
[----:B------:R-:W-:Y:S01]  /*89c0*/  ULDC.64 UR4, c[0x0][0x3f8] ;  /* 0x0000fe0000047ab9 */ /* 0x000fe20000000a00 */
[----:B------:R-:W-:Y:S01]  /*89d0*/  ULDC.64 UR6, c[0x0][0x408] ;  /* 0x0001020000067ab9 */ /* 0x000fe20000000a00 */
[----:B------:R-:W-:Y:S01]  /*89e0*/  IMAD.WIDE.U32 R24, R80, UR4, RZ ;  /* 0x0000000450187c25 */ /* 0x000fe2000f8e00ff */
[----:B------:R-:W-:Y:S01]  /*89f0*/  LOP3.LUT P0, RZ, R4, 0x3ff, RZ, 0xc0, !PT ;  /* 0x000003ff04ff7812 */ /* 0x000fe2000780c0ff */
[----:B------:R-:W-:Y:S02]  /*8a00*/  BSSY B6, `(.L_x_5840) ;  /* 0x0000019000067945 */ /* 0x000fe40003800000 */
[C---:B------:R-:W-:Y:S02]  /*8a10*/  IMAD R3, R0.reuse, UR4, RZ ;  /* 0x0000000400037c24 */ /* 0x040fe4000f8e02ff */
[----:B------:R-:W-:-:S02]  /*8a20*/  IMAD R5, R0, UR6, RZ ;  /* 0x0000000600057c24 */ /* 0x000fc4000f8e02ff */
[C---:B------:R-:W-:Y:S02]  /*8a30*/  IMAD R3, R80.reuse, UR5, R3 ;  /* 0x0000000550037c24 */ /* 0x040fe4000f8e0203 */
[C---:B------:R-:W-:Y:S02]  /*8a40*/  IMAD R5, R80.reuse, UR7, R5 ;  /* 0x0000000750057c24 */ /* 0x040fe4000f8e0205 */
[----:B------:R-:W-:-:S04]  /*8a50*/  IMAD.WIDE.U32 R80, R80, UR6, RZ ;  /* 0x0000000650507c25 */ /* 0x000fc8000f8e00ff */
[----:B------:R-:W-:Y:S02]  /*8a60*/  IMAD.IADD R27, R3, 0x1, R25 ;  /* 0x00000001031b7824 */ /* 0x000fe400078e0219 */
[----:B------:R-:W-:Y:S01]  /*8a70*/  IMAD.IADD R29, R5, 0x1, R81 ;  /* 0x00000001051d7824 */ /* 0x000fe200078e0251 */
[----:B------:R-:W-:Y:S06]  /*8a80*/  @!P0 BRA `(.L_x_5841) ;  /* 0x0000000000408947 */ /* 0x000fec0003800000 */
[----:B------:R-:W-:Y:S01]  /*8a90*/  MOV R14, 0x0 ;  /* 0x00000000000e7802 */ /* 0x000fe20000000f00 */
[----:B------:R-:W-:Y:S01]  /*8aa0*/  ULDC.64 UR4, c[0x4][0xf0] ;  /* 0x01003c0000047ab9 */ /* 0x000fe20000000a00 */
[----:B------:R-:W-:Y:S01]  /*8ab0*/  ULDC.64 UR6, c[0x4][0x58] ;  /* 0x0100160000067ab9 */ /* 0x000fe20000000a00 */
[----:B------:R-:W-:Y:S02]  /*8ac0*/  IMAD.U32 R4, RZ, RZ, UR4 ;  /* 0x00000004ff047e24 */ /* 0x000fe4000f8e00ff */
[----:B------:R-:W-:Y:S01]  /*8ad0*/  IMAD.U32 R5, RZ, RZ, UR5 ;  /* 0x00000005ff057e24 */ /* 0x000fe2000f8e00ff */
[----:B------:R-:W1:Y:S01]  /*8ae0*/  LDC.64 R14, c[0x4][R14] ;  /* 0x010000000e0e7b82 */ /* 0x000e620000000a00 */
[----:B------:R-:W-:Y:S01]  /*8af0*/  ULDC.64 UR4, c[0x4][0xf8] ;  /* 0x01003e0000047ab9 */ /* 0x000fe20000000a00 */
[----:B---3--:R-:W-:Y:S02]  /*8b00*/  IMAD.U32 R10, RZ, RZ, UR6 ;  /* 0x00000006ff0a7e24 */ /* 0x008fe4000f8e00ff */
[----:B------:R-:W-:-:S02]  /*8b10*/  IMAD.U32 R6, RZ, RZ, UR4 ;  /* 0x00000004ff067e24 */ /* 0x000fc4000f8e00ff */
[----:B------:R-:W-:Y:S02]  /*8b20*/  IMAD.U32 R7, RZ, RZ, UR5 ;  /* 0x00000005ff077e24 */ /* 0x000fe4000f8e00ff */
[----:B0-----:R-:W-:Y:S02]  /*8b30*/  IMAD.U32 R11, RZ, RZ, UR7 ;  /* 0x00000007ff0b7e24 */ /* 0x001fe4000f8e00ff */
[----:B------:R-:W-:Y:S02]  /*8b40*/  IMAD.MOV.U32 R8, RZ, RZ, 0x70 ;  /* 0x00000070ff087424 */ /* 0x000fe400078e00ff */
[----:B------:R-:W-:Y:S02]  /*8b50*/  IMAD.MOV.U32 R12, RZ, RZ, 0x1 ;  /* 0x00000001ff0c7424 */ /* 0x000fe400078e00ff */
[----:B------:R-:W-:-:S07]  /*8b60*/  IMAD.MOV.U32 R13, RZ, RZ, RZ ;  /* 0x000000ffff0d7224 */ /* 0x000fce00078e00ff */
[----:B------:R-:W-:-:S07]  /*8b70*/  LEPC R20, `(.L_x_5841) ;  /* 0x000000001014794e */ /* 0x000fce0000000000 */
[----:B-1----:R-:W-:Y:S05]  /*8b80*/  CALL.ABS.NOINC R14 ;  /* 0x000000000e007343 */ /* 0x002fea0003c00000 */
.L_x_5841:
[----:B------:R-:W-:Y:S05]  /*8b90*/  BSYNC B6 ;  /* 0x0000000000067941 */ /* 0x000fea0003800000 */
.L_x_5840:
[----:B------:R-:W-:Y:S01]  /*8ba0*/  ULDC.U8 UR4, c[0x0][0x410] ;  /* 0x0001040000047ab9 */ /* 0x000fe20000000000 */
[----:B------:R-:W-:Y:S01]  /*8bb0*/  BSSY B0, `(.L_x_5842) ;  /* 0x00002a4000007945 */ /* 0x000fe20003800000 */
[----:B------:R-:W-:Y:S01]  /*8bc0*/  ISETP.NE.AND P0, PT, RZ, UR4, PT ;  /* 0x00000004ff007c0c */ /* 0x000fe2000bf05270 */
[----:B------:R-:W-:-:S12]  /*8bd0*/  IMAD.IADD R34, R193, 0x1, R196 ;  /* 0x00000001c1227824 */ /* 0x000fd800078e02c4 */
[----:B------:R-:W-:Y:S05]  /*8be0*/  @!P0 BRA `(.L_x_5843) ;  /* 0x0000001400748947 */ /* 0x000fea0003800000 */
[----:B------:R-:W1:Y:S01]  /*8bf0*/  LDC R6, c[0x0][0x448] ;  /* 0x00011200ff067b82 */ /* 0x000e620000000800 */
[----:B------:R-:W2:Y:S01]  /*8c00*/  S2R R0, SR_TID.X ;  /* 0x0000000000007919 */ /* 0x000ea20000002100 */
[----:B------:R-:W-:Y:S01]  /*8c10*/  ULDC.64 UR4, c[0x0][0x3f8] ;  /* 0x0000fe0000047ab9 */ /* 0x000fe20000000a00 */
[----:B------:R-:W-:Y:S01]  /*8c20*/  ULDC.64 UR6, c[0x0][0x408] ;  /* 0x0001020000067ab9 */ /* 0x000fe20000000a00 */
[----:B------:R-:W-:Y:S02]  /*8c30*/  IMAD.MOV.U32 R25, RZ, RZ, R27 ;  /* 0x000000ffff197224 */ /* 0x000fe400078e001b */
[----:B------:R-:W-:Y:S01]  /*8c40*/  IMAD.MOV.U32 R81, RZ, RZ, R29 ;  /* 0x000000ffff517224 */ /* 0x000fe200078e001d */
[----:B-1----:R-:W-:Y:S01]  /*8c50*/  ISETP.NE.AND P0, PT, R6, 0x1, PT ;  /* 0x000000010600780c */ /* 0x002fe20003f05270 */
[----:B--2---:R-:W-:-:S12]  /*8c60*/  VIADD R3, R0, 0xffffff80 ;  /* 0xffffff8000037836 */ /* 0x004fd80000000000 */
[----:B------:R-:W1:Y:S01]  /*8c70*/  @P0 LDC R0, c[0x0][0x44c] ;  /* 0x00011300ff000b82 */ /* 0x000e620000000800 */
[----:B------:R-:W-:-:S04]  /*8c80*/  SHF.R.S32.HI R4, RZ, 0x1f, R3 ;  /* 0x0000001fff047819 */ /* 0x000fc80000011403 */
[----:B------:R-:W-:-:S03]  /*8c90*/  LEA.HI R4, R4, R3, RZ, 0x2 ;  /* 0x0000000304047211 */ /* 0x000fc600078f10ff */
[----:B------:R-:W2:Y:S01]  /*8ca0*/  @P0 LDC R5, c[0x0][0x450] ;  /* 0x00011400ff050b82 */ /* 0x000ea20000000800 */
[----:B------:R-:W-:-:S05]  /*8cb0*/  LOP3.LUT R4, R4, 0xfffffffc, RZ, 0xc0, !PT ;  /* 0xfffffffc04047812 */ /* 0x000fca00078ec0ff */
[----:B------:R-:W-:-:S04]  /*8cc0*/  IMAD.IADD R3, R3, 0x1, -R4 ;  /* 0x0000000103037824 */ /* 0x000fc800078e0a04 */
[----:B------:R-:W-:-:S04]  /*8cd0*/  IMAD R3, R3, 0x20, R34 ;  /* 0x0000002003037824 */ /* 0x000fc800078e0222 */
[----:B-1----:R-:W-:-:S05]  /*8ce0*/  @P0 IMAD.HI.U32 R0, R3, R0, RZ ;  /* 0x0000000003000227 */ /* 0x002fca00078e00ff */
[----:B--2---:R-:W-:-:S04]  /*8cf0*/  @P0 SHF.R.U32.HI R3, RZ, R5, R0 ;  /* 0x00000005ff030219 */ /* 0x004fc80000011600 */
[----:B------:R-:W-:Y:S01]  /*8d00*/  SHF.R.S32.HI R0, RZ, 0x1f, R3 ;  /* 0x0000001fff007819 */ /* 0x000fe20000011403 */
[----:B------:R-:W-:-:S04]  /*8d10*/  IMAD.WIDE.U32 R24, R3, UR4, R24 ;  /* 0x0000000403187c25 */ /* 0x000fc8000f8e0018 */
[C---:B------:R-:W-:Y:S02]  /*8d20*/  IMAD R4, R0.reuse, UR4, RZ ;  /* 0x0000000400047c24 */ /* 0x040fe4000f8e02ff */
[----:B------:R-:W-:Y:S02]  /*8d30*/  IMAD R0, R0, UR6, RZ ;  /* 0x0000000600007c24 */ /* 0x000fe4000f8e02ff */
[C---:B------:R-:W-:Y:S01]  /*8d40*/  IMAD R31, R3.reuse, UR5, R4 ;  /* 0x00000005031f7c24 */ /* 0x040fe2000f8e0204 */
[----:B------:R-:W-:Y:S01]  /*8d50*/  ULDC.64 UR4, c[0x0][0x3e8] ;  /* 0x0000fa0000047ab9 */ /* 0x000fe20000000a00 */
[C---:B------:R-:W-:Y:S01]  /*8d60*/  IMAD.WIDE.U32 R80, R3.reuse, UR6, R80 ;  /* 0x0000000603507c25 */ /* 0x040fe2000f8e0050 */
[----:B---3--:R-:W-:Y:S01]  /*8d70*/  LEA R10, P0, R24, UR4, 0x1 ;  /* 0x00000004180a7c11 */ /* 0x008fe2000f8008ff */
        /* <DEDUP_REMOVED lines=11> */
[----:B------:R1:W4:Y:S04]  /*8e30*/  SHFL.IDX PT, R7, R80, RZ, 0x1c1f ;  /* 0x001c1fff50077589 */ /* 0x00032800000e0000 */
[----:B------:R1:W0:Y:S02]  /*8e40*/  SHFL.IDX PT, R8, R30, RZ, 0x1c1f ;  /* 0x001c1fff1e087589 */ /* 0x00022400000e0000 */
.L_x_6142:
[----:B------:R-:W-:Y:S01]  /*8e50*/  IMAD R33, R23, R6, RZ ;  /* 0x0000000617217224 */ /* 0x000fe200078e02ff */
[----:B------:R-:W-:Y:S01]  /*8e60*/  BSSY B1, `(.L_x_5845) ;  /* 0x000001e000017945 */ /* 0x000fe20003800000 */
[----:B------:R-:W-:Y:S02]  /*8e70*/  CS2R R24, SRZ ;  /* 0x0000000000187805 */ /* 0x000fe4000001ff00 */
[----:B------:R-:W-:Y:S02]  /*8e80*/  CS2R R26, SRZ ;  /* 0x00000000001a7805 */ /* 0x000fe4000001ff00 */
[----:B------:R-:W-:Y:S02]  /*8e90*/  CS2R R20, SRZ ;  /* 0x0000000000147805 */ /* 0x000fe4000001ff00 */
[----:B------:R-:W-:Y:S02]  /*8ea0*/  ISETP.GE.AND P0, PT, R34, R33, PT ;  /* 0x000000212200720c */ /* 0x000fe40003f06270 */
[----:B------:R-:W-:-:S11]  /*8eb0*/  CS2R R28, SRZ ;  /* 0x00000000001c7805 */ /* 0x000fd6000001ff00 */
[----:B------:R-:W-:Y:S05]  /*8ec0*/  @P0 BRA `(.L_x_5846) ;  /* 0x00000000005c0947 */ /* 0x000fea0003800000 */
[----:B------:R-:W-:Y:S01]  /*8ed0*/  ULDC UR4, c[0x0][0x3f4] ;  /* 0x0000fd0000047ab9 */ /* 0x000fe20000000800 */
[----:B---3--:R-:W-:Y:S01]  /*8ee0*/  IMAD.MOV.U32 R4, RZ, RZ, R3 ;  /* 0x000000ffff047224 */ /* 0x008fe200078e0003 */
[----:B------:R-:W-:Y:S01]  /*8ef0*/  ISETP.GE.AND P2, PT, R190, UR4, PT ;  /* 0x00000004be007c0c */ /* 0x000fe2000bf46270 */
[----:B--2---:R-:W-:Y:S01]  /*8f00*/  IMAD.MOV.U32 R5, RZ, RZ, R0 ;  /* 0x000000ffff057224 */ /* 0x004fe200078e0000 */
[----:B------:R-:W-:Y:S02]  /*8f10*/  ISETP.GE.AND P3, PT, R207, UR4, PT ;  /* 0x00000004cf007c0c */ /* 0x000fe4000bf66270 */
[----:B------:R-:W-:Y:S02]  /*8f20*/  CS2R R26, SRZ ;  /* 0x00000000001a7805 */ /* 0x000fe4000001ff00 */
[----:B------:R-:W-:Y:S01]  /*8f30*/  SHF.R.S32.HI R12, RZ, 0x1f, R207 ;  /* 0x0000001fff0c7819 */ /* 0x000fe200000114cf */
[----:B----4-:R-:W-:-:S06]  /*8f40*/  IMAD.MOV.U32 R9, RZ, RZ, R7 ;  /* 0x000000ffff097224 */ /* 0x010fcc00078e0007 */
[----:B------:R-:W-:Y:S02]  /*8f50*/  @!P2 IMAD.WIDE R4, R190, 0x2, R4 ;  /* 0x00000002be04a825 */ /* 0x000fe400078e0204 */
[C---:B0-----:R-:W-:Y:S02]  /*8f60*/  @!P3 SHF.L.U64.HI R11, R207.reuse, 0x1, R12 ;  /* 0x00000001cf0bb819 */ /* 0x041fe4000001020c */
[----:B------:R-:W-:Y:S01]  /*8f70*/  @!P3 IMAD.SHL.U32 R6, R207, 0x2, RZ ;  /* 0x00000002cf06b824 */ /* 0x000fe200078e00ff */
[----:B------:R0:W5:Y:S01]  /*8f80*/  @!P2 LD.E.64 R26, desc[UR42][R4.64] ;  /* 0x0000002a041aa980 */ /* 0x000162000c101b00 */
[----:B------:R-:W-:Y:S02]  /*8f90*/  CS2R R28, SRZ ;  /* 0x00000000001c7805 */ /* 0x000fe4000001ff00 */
[----:B------:R-:W-:Y:S02]  /*8fa0*/  CS2R R24, SRZ ;  /* 0x0000000000187805 */ /* 0x000fe4000001ff00 */
[----:B------:R-:W-:-:S02]  /*8fb0*/  CS2R R20, SRZ ;  /* 0x0000000000147805 */ /* 0x000fc4000001ff00 */
[-C--:B0-----:R-:W-:Y:S02]  /*8fc0*/  @!P3 IADD3 R4, P0, R3, R6.reuse, RZ ;  /* 0x000000060304b210 */ /* 0x081fe40007f1e0ff */
[----:B------:R-:W-:Y:S01]  /*8fd0*/  @!P3 IADD3 R6, P1, R8, R6, RZ ;  /* 0x000000060806b210 */ /* 0x000fe20007f3e0ff */
[----:B------:R-:W-:-:S04]  /*8fe0*/  @!P2 IMAD.WIDE R8, R190, 0x2, R8 ;  /* 0x00000002be08a825 */ /* 0x000fc800078e0208 */
[--C-:B------:R-:W-:Y:S01]  /*8ff0*/  @!P3 IMAD.X R5, R0, 0x1, R11.reuse, P0 ;  /* 0x000000010005b824 */ /* 0x100fe200000e060b */
[----:B------:R0:W5:Y:S01]  /*9000*/  @!P2 LD.E.64 R28, desc[UR42][R8.64] ;  /* 0x0000002a081ca980 */ /* 0x000162000c101b00 */
[----:B------:R-:W-:-:S03]  /*9010*/  @!P3 IMAD.X R7, R7, 0x1, R11, P1 ;  /* 0x000000010707b824 */ /* 0x000fc600008e060b */
[----:B------:R0:W5:Y:S04]  /*9020*/  @!P3 LD.E.64 R24, desc[UR42][R4.64] ;  /* 0x0000002a0418b980 */ /* 0x000168000c101b00 */
[----:B------:R0:W5:Y:S02]  /*9030*/  @!P3 LD.E.64 R20, desc[UR42][R6.64] ;  /* 0x0000002a0614b980 */ /* 0x000164000c101b00 */
.L_x_5846:
[----:B------:R-:W-:Y:S05]  /*9040*/  BSYNC B1 ;  /* 0x0000000000017941 */ /* 0x000fea0003800000 */
.L_x_5845:
[----:B--2--5:R-:W-:Y:S01]  /*9050*/  IMAD.MOV.U32 R0, RZ, RZ, R24 ;  /* 0x000000ffff007224 */ /* 0x024fe200078e0018 */
[----:B------:R-:W-:Y:S01]  /*9060*/  UMOV UR4, 0xffffffff ;  /* 0xffffffff00047882 */ /* 0x000fe20000000000 */
[----:B---3--:R-:W-:Y:S01]  /*9070*/  IMAD.MOV.U32 R3, RZ, RZ, R25 ;  /* 0x000000ffff037224 */ /* 0x008fe200078e0019 */
[----:B0-----:R-:W-:Y:S01]  /*9080*/  CS2R R8, SRZ ;  /* 0x0000000000087805 */ /* 0x001fe2000001ff00 */
[----:B------:R-:W-:Y:S02]  /*9090*/  IMAD.MOV.U32 R4, RZ, RZ, R26 ;  /* 0x000000ffff047224 */ /* 0x000fe400078e001a */
        /* <DEDUP_REMOVED lines=11> */
[----:B------:R-:W-:Y:S06]  /*9150*/  BRA.DIV UR4, `(.L_x_5847) ;  /* 0x0000019a04847947 */ /* 0x000fec000b800000 */
[----:B------:R0:W2:Y:S04]  /*9160*/  SHFL.IDX PT, R0, R31, 0x1, 0x1c1f ;  /* 0x003c1f001f007f89 */ /* 0x0000a800000e0000 */
[----:B------:R0:W3:Y:S04]  /*9170*/  SHFL.IDX PT, R3, R10, 0x1, 0x1c1f ;  /* 0x003c1f000a037f89 */ /* 0x0000e800000e0000 */
[----:B----4-:R0:W4:Y:S04]  /*9180*/  SHFL.IDX PT, R7, R80, 0x1, 0x1c1f ;  /* 0x003c1f0050077f89 */ /* 0x01012800000e0000 */
[----:B-1----:R-:W1:Y:S02]  /*9190*/  SHFL.IDX PT, R30, R30, 0x1, 0x1c1f ;  /* 0x003c1f001e1e7f89 */ /* 0x002e6400000e0000 */
.L_x_6148:
[----:B------:R-:W5:Y:S01]  /*91a0*/  LDL R5, [R1+0x5c] ;  /* 0x00005c0001057983 */ /* 0x000f620000100800 */
[----:B------:R-:W-:Y:S01]  /*91b0*/  VIADD R34, R34, 0x20 ;  /* 0x0000002022227836 */ /* 0x000fe20000000000 */
[----:B------:R-:W-:Y:S01]  /*91c0*/  BSSY B1, `(.L_x_5848) ;  /* 0x0000023000017945 */ /* 0x000fe20003800000 */
[----:B------:R-:W-:Y:S01]  /*91d0*/  IMAD.SHL.U32 R32, R198, 0x40, RZ ;  /* 0x00000040c6207824 */ /* 0x000fe200078e00ff */
[----:B------:R-:W-:Y:S02]  /*91e0*/  CS2R R12, SRZ ;  /* 0x00000000000c7805 */ /* 0x000fe4000001ff00 */
[----:B0-----:R-:W-:Y:S02]  /*91f0*/  CS2R R10, SRZ ;  /* 0x00000000000a7805 */ /* 0x001fe4000001ff00 */
[----:B------:R-:W-:Y:S02]  /*9200*/  ISETP.GE.AND P0, PT, R34, R33, PT ;  /* 0x000000212200720c */ /* 0x000fe40003f06270 */
[----:B------:R-:W-:-:S02]  /*9210*/  CS2R R14, SRZ ;  /* 0x00000000000e7805 */ /* 0x000fc4000001ff00 */
[----:B-----5:R-:W-:-:S04]  /*9220*/  LEA.HI R4, R5, R5, RZ, 0x1 ;  /* 0x0000000505047211 */ /* 0x020fc800078f08ff */
[----:B------:R-:W-:-:S05]  /*9230*/  LOP3.LUT R4, R4, 0xfffffffe, RZ, 0xc0, !PT ;  /* 0xfffffffe04047812 */ /* 0x000fca00078ec0ff */
[----:B------:R-:W-:-:S05]  /*9240*/  IMAD.IADD R4, R5, 0x1, -R4 ;  /* 0x0000000105047824 */ /* 0x000fca00078e0a04 */
[----:B------:R-:W-:Y:S01]  /*9250*/  SHF.L.U32 R35, R4, 0x1f, RZ ;  /* 0x0000001f04237819 */ /* 0x000fe200000006ff */
[----:B------:R-:W-:Y:S06]  /*9260*/  @P0 BRA `(.L_x_5849) ;  /* 0x0000000000600947 */ /* 0x000fec0003800000 */
[----:B------:R-:W-:Y:S01]  /*9270*/  ULDC UR4, c[0x0][0x3f4] ;  /* 0x0000fd0000047ab9 */ /* 0x000fe20000000800 */
[----:B---3--:R-:W-:Y:S01]  /*9280*/  IMAD.MOV.U32 R4, RZ, RZ, R3 ;  /* 0x000000ffff047224 */ /* 0x008fe200078e0003 */
[----:B------:R-:W-:Y:S01]  /*9290*/  ISETP.GE.AND P2, PT, R190, UR4, PT ;  /* 0x00000004be007c0c */ /* 0x000fe2000bf46270 */
[----:B--2---:R-:W-:Y:S01]  /*92a0*/  IMAD.MOV.U32 R5, RZ, RZ, R0 ;  /* 0x000000ffff057224 */ /* 0x004fe200078e0000 */
[----:B------:R-:W-:Y:S02]  /*92b0*/  ISETP.GE.AND P3, PT, R207, UR4, PT ;  /* 0x00000004cf007c0c */ /* 0x000fe4000bf66270 */
[----:B------:R-:W-:Y:S02]  /*92c0*/  CS2R R12, SRZ ;  /* 0x00000000000c7805 */ /* 0x000fe4000001ff00 */
[----:B------:R-:W-:Y:S01]  /*92d0*/  SHF.R.S32.HI R10, RZ, 0x1f, R207 ;  /* 0x0000001fff0a7819 */ /* 0x000fe200000114cf */
[----:B-1----:R-:W-:-:S06]  /*92e0*/  IMAD.MOV.U32 R8, RZ, RZ, R30 ;  /* 0x000000ffff087224 */ /* 0x002fcc00078e001e */
[----:B------:R-:W-:Y:S02]  /*92f0*/  @!P2 IMAD.WIDE R4, R190, 0x2, R4 ;  /* 0x00000002be04a825 */ /* 0x000fe400078e0204 */
[C---:B------:R-:W-:Y:S02]  /*9300*/  @!P3 SHF.L.U64.HI R10, R207.reuse, 0x1, R10 ;  /* 0x00000001cf0ab819 */ /* 0x040fe4000001020a */
[----:B------:R-:W-:Y:S01]  /*9310*/  @!P3 IMAD.SHL.U32 R6, R207, 0x2, RZ ;  /* 0x00000002cf06b824 */ /* 0x000fe200078e00ff */
[----:B------:R0:W5:Y:S01]  /*9320*/  @!P2 LD.E.64 R12, desc[UR42][R4.64] ;  /* 0x0000002a040ca980 */ /* 0x000162000c101b00 */
[----:B----4-:R-:W-:Y:S01]  /*9330*/  IMAD.MOV.U32 R9, RZ, RZ, R7 ;  /* 0x000000ffff097224 */ /* 0x010fe200078e0007 */
[----:B------:R-:W-:Y:S02]  /*9340*/  CS2R R14, SRZ ;  /* 0x00000000000e7805 */ /* 0x000fe4000001ff00 */
[-C--:B0-----:R-:W-:Y:S02]  /*9350*/  @!P3 IADD3 R4, P0, R3, R6.reuse, RZ ;  /* 0x000000060304b210 */ /* 0x081fe40007f1e0ff */
[----:B------:R-:W-:Y:S01]  /*9360*/  @!P3 IADD3 R6, P1, R30, R6, RZ ;  /* 0x000000061e06b210 */ /* 0x000fe20007f3e0ff */
[----:B------:R-:W-:Y:S01]  /*9370*/  @!P2 IMAD.WIDE R30, R190, 0x2, R8 ;  /* 0x00000002be1ea825 */ /* 0x000fe200078e0208 */
[----:B------:R-:W-:-:S03]  /*9380*/  CS2R R8, SRZ ;  /* 0x0000000000087805 */ /* 0x000fc6000001ff00 */
[--C-:B------:R-:W-:Y:S01]  /*9390*/  @!P3 IMAD.X R5, R0, 0x1, R10.reuse, P0 ;  /* 0x000000010005b824 */ /* 0x100fe200000e060a */
[----:B------:R0:W5:Y:S01]  /*93a0*/  @!P2 LD.E.64 R14, desc[UR42][R30.64] ;  /* 0x0000002a1e0ea980 */ /* 0x000162000c101b00 */
[----:B------:R-:W-:Y:S01]  /*93b0*/  @!P3 IMAD.X R7, R7, 0x1, R10, P1 ;  /* 0x000000010707b824 */ /* 0x000fe200008e060a */
[----:B------:R-:W-:Y:S02]  /*93c0*/  CS2R R10, SRZ ;  /* 0x00000000000a7805 */ /* 0x000fe4000001ff00 */
[----:B------:R0:W5:Y:S04]  /*93d0*/  @!P3 LD.E.64 R8, desc[UR42][R4.64] ;  /* 0x0000002a0408b980 */ /* 0x000168000c101b00 */
[----:B------:R0:W5:Y:S02]  /*93e0*/  @!P3 LD.E.64 R10, desc[UR42][R6.64] ;  /* 0x0000002a060ab980 */ /* 0x000164000c101b00 */
.L_x_5849:
[----:B------:R-:W-:Y:S05]  /*93f0*/  BSYNC B1 ;  /* 0x0000000000017941 */ /* 0x000fea0003800000 */
.L_x_5848:
[----:B------:R-:W4:Y:S01]  /*9400*/  SYNCS.PHASECHK.TRANS64.TRYWAIT P0, [R2+URZ+0x28c00], R35 ;  /* 0x028c0023020075a7 */ /* 0x000f22000800017f */
[----:B---3--:R-:W-:Y:S01]  /*9410*/  LOP3.LUT R3, R32, 0x1c0, RZ, 0xc0, !PT ;  /* 0x000001c020037812 */ /* 0x008fe200078ec0ff */
[----:B0----5:R-:W-:Y:S01]  /*9420*/  IMAD.MOV.U32 R4, RZ, RZ, R8 ;  /* 0x000000ffff047224 */ /* 0x021fe200078e0008 */
[----:B-1----:R-:W-:Y:S01]  /*9430*/  VIADDMNMX R30, R33, -R196, 0x40, PT ;  /* 0x00000040211e7446 */ /* 0x002fe200038009c4 */
[----:B------:R-:W-:Y:S01]  /*9440*/  IMAD.MOV.U32 R5, RZ, RZ, R13 ;  /* 0x000000ffff057224 */ /* 0x000fe200078e000d */
[----:B--2---:R-:W-:Y:S01]  /*9450*/  LOP3.LUT R0, R3, 0x18, R18, 0xf8, !PT ;  /* 0x0000001803007812 */ /* 0x004fe200078ef812 */
[----:B------:R-:W-:Y:S01]  /*9460*/  IMAD.MOV.U32 R6, RZ, RZ, R10 ;  /* 0x000000ffff067224 */ /* 0x000fe200078e000a */
[----:B------:R-:W-:Y:S01]  /*9470*/  SHF.R.U32.HI R3, RZ, 0x3, R3 ;  /* 0x00000003ff037819 */ /* 0x000fe20000011603 */
[----:B------:R-:W-:Y:S01]  /*9480*/  BSSY B1, `(.L_x_5850) ;  /* 0x0000014000017945 */ /* 0x000fe20003800000 */
[----:B------:R-:W-:Y:S01]  /*9490*/  PRMT R45, R4, 0x7610, R45 ;  /* 0x00007610042d7816 */ /* 0x000fe2000000002d */
[----:B------:R-:W-:Y:S01]  /*94a0*/  IMAD.MOV.U32 R4, RZ, RZ, R12 ;  /* 0x000000ffff047224 */ /* 0x000fe200078e000c */
[----:B------:R-:W-:Y:S01]  /*94b0*/  LOP3.LUT R3, R0, R3, RZ, 0x3c, !PT ;  /* 0x0000000300037212 */ /* 0x000fe200078e3cff */
[----:B------:R-:W-:Y:S01]  /*94c0*/  IMAD.MOV.U32 R0, RZ, RZ, R9 ;  /* 0x000000ffff007224 */ /* 0x000fe200078e0009 */
[----:B------:R-:W-:Y:S01]  /*94d0*/  PRMT R46, R5, 0x5410, R6 ;  /* 0x00005410052e7816 */ /* 0x000fe20000000006 */
[----:B------:R-:W-:Y:S01]  /*94e0*/  IMAD.MOV.U32 R5, RZ, RZ, R15 ;  /* 0x000000ffff057224 */ /* 0x000fe200078e000f */
[----:B------:R-:W-:Y:S01]  /*94f0*/  PRMT R45, R45, 0x5410, R4 ;  /* 0x000054102d2d7816 */ /* 0x000fe20000000004 */
[----:B------:R-:W-:Y:S01]  /*9500*/  IMAD R3, R214, 0x200, R3 ;  /* 0x00000200d6037824 */ /* 0x000fe200078e0203 */
[----:B------:R-:W-:Y:S01]  /*9510*/  PRMT R31, R0, 0x7610, R31 ;  /* 0x00007610001f7816 */ /* 0x000fe2000000001f */
[----:B------:R-:W-:Y:S01]  /*9520*/  IMAD.MOV.U32 R0, RZ, RZ, R11 ;  /* 0x000000ffff007224 */ /* 0x000fe200078e000b */
[----:B------:R-:W-:Y:S01]  /*9530*/  LOP3.LUT P2, RZ, R198, 0x4, RZ, 0xc0, !PT ;  /* 0x00000004c6ff7812 */ /* 0x000fe2000784c0ff */
[----:B------:R-:W-:Y:S01]  /*9540*/  IMAD.MOV.U32 R4, RZ, RZ, R14 ;  /* 0x000000ffff047224 */ /* 0x000fe200078e000e */
[----:B------:R-:W-:Y:S01]  /*9550*/  ISETP.GE.AND P1, PT, R193, R30, PT ;  /* 0x0000001ec100720c */ /* 0x000fe20003f26270 */
[----:B------:R-:W-:Y:S01]  /*9560*/  IMAD R3, R3, 0x2, R2 ;  /* 0x0000000203037824 */ /* 0x000fe200078e0202 */
[----:B------:R-:W-:-:S02]  /*9570*/  PRMT R31, R31, 0x5410, R0 ;  /* 0x000054101f1f7816 */ /* 0x000fc40000000000 */
[----:B------:R-:W-:Y:S01]  /*9580*/  PRMT R47, R4, 0x7610, R47 ;  /* 0x00007610042f7816 */ /* 0x000fe2000000002f */
[C---:B------:R-:W-:Y:S02]  /*9590*/  VIADD R4, R3.reuse, 0x20400 ;  /* 0x0002040003047836 */ /* 0x040fe40000000000 */
[----:B------:R-:W-:Y:S01]  /*95a0*/  VIADD R0, R3, 0x20440 ;  /* 0x0002044003007836 */ /* 0x000fe20000000000 */
[----:B----4-:R-:W-:Y:S06]  /*95b0*/  @!P0 BRA `(.L_x_5851) ;  /* 0x0000019400e08947 */ /* 0x010fec0003800000 */
.L_x_6149:
[----:B------:R-:W-:Y:S05]  /*95c0*/  BSYNC B1 ;  /* 0x0000000000017941 */ /* 0x000fea0003800000 */
.L_x_5850:
[----:B------:R-:W-:Y:S01]  /*95d0*/  BSSY B1, `(.L_x_5852) ;  /* 0x000005f000017945 */ /* 0x000fe20003800000 */
[----:B------:R-:W-:Y:S01]  /*95e0*/  PRMT R47, R47, 0x5410, R5 ;  /* 0x000054102f2f7816 */ /* 0x000fe20000000005 */
[----:B------:R-:W-:Y:S02]  /*95f0*/  @P2 VIADD R0, R4, 0xffffffc0 ;  /* 0xffffffc004002836 */ /* 0x000fe40000000000 */
[----:B------:R-:W-:Y:S05]  /*9600*/  @P1 BRA `(.L_x_5853) ;  /* 0x00000004006c1947 */ /* 0x000fea0003800000 */
[----:B------:R-:W1:Y:S01]  /*9610*/  LDC R4, c[0x0][0x3f4] ;  /* 0x0000fd00ff047b82 */ /* 0x000e620000000800 */
[----:B------:R-:W-:Y:S01]  /*9620*/  BSSY B2, `(.L_x_5854) ;  /* 0x000002e000027945 */ /* 0x000fe20003800000 */
[-C--:B-1----:R-:W-:Y:S02]  /*9630*/  ISETP.GE.AND P0, PT, R190, R4.reuse, PT ;  /* 0x00000004be00720c */ /* 0x082fe40003f06270 */
[----:B------:R-:W-:-:S11]  /*9640*/  ISETP.GE.AND P1, PT, R207, R4, PT ;  /* 0x00000004cf00720c */ /* 0x000fd60003f26270 */
[----:B------:R-:W-:Y:S05]  /*9650*/  @P0 BRA `(.L_x_5855) ;  /* 0x0000000000a80947 */ /* 0x000fea0003800000 */
[----:B------:R-:W1:Y:S01]  /*9660*/  LDS.128 R4, [R3+0x20400] ;  /* 0x0204000003047984 */ /* 0x000e620000000c00 */
[----:B------:R-:W-:Y:S01]  /*9670*/  SHF.R.U32.HI R33, RZ, 0x10, R27 ;  /* 0x00000010ff217819 */ /* 0x000fe2000001161b */
[--C-:B------:R-:W-:Y:S01]  /*9680*/  HADD2.F32 R34, -RZ, R36.reuse.H1_H1 ;  /* 0x30000024ff227230 */ /* 0x100fe20000004100 */
[--C-:B0-----:R-:W-:Y:S01]  /*9690*/  SHF.R.U32.HI R35, RZ, 0x10, R29.reuse ;  /* 0x00000010ff237819 */ /* 0x101fe2000001161d */
[----:B------:R-:W-:Y:S01]  /*96a0*/  HADD2.F32 R32, -RZ, R36.H0_H0 ;  /* 0x20000024ff207230 */ /* 0x000fe20000004100 */
[----:B------:R-:W-:Y:S01]  /*96b0*/  SHF.R.U64 R39, R28, 0x10, R29 ;  /* 0x000000101c277819 */ /* 0x000fe2000000121d */
[----:B------:R-:W-:Y:S01]  /*96c0*/  HADD2.F32 R33, -RZ, R33.H0_H0 ;  /* 0x20000021ff217230 */ /* 0x000fe20000004100 */
[----:B------:R-:W-:Y:S01]  /*96d0*/  SHF.R.U64 R41, R26, 0x10, R27 ;  /* 0x000000101a297819 */ /* 0x000fe2000000121b */
[----:B------:R-:W-:Y:S02]  /*96e0*/  HADD2.F32 R35, -RZ, R35.H0_H0 ;  /* 0x20000023ff237230 */ /* 0x000fe40000004100 */
[----:B-1----:R-:W-:-:S02]  /*96f0*/  HADD2.F32 R28, -RZ, R7.H0_H0 ;  /* 0x20000007ff1c7230 */ /* 0x002fc40000004100 */
[----:B------:R-:W-:Y:S02]  /*9700*/  HADD2.F32 R29, -RZ, R7.H1_H1 ;  /* 0x30000007ff1d7230 */ /* 0x000fe40000004100 */
[--C-:B------:R-:W-:Y:S02]  /*9710*/  HADD2.F32 R7, -RZ, R4.reuse.H0_H0 ;  /* 0x20000004ff077230 */ /* 0x100fe40000004100 */
[----:B------:R-:W-:Y:S02]  /*9720*/  HADD2.F32 R4, -RZ, R4.H1_H1 ;  /* 0x30000004ff047230 */ /* 0x000fe40000004100 */
[C---:B------:R-:W-:Y:S01]  /*9730*/  FMUL.FTZ R38, R29.reuse, R33 ;  /* 0x000000211d267220 */ /* 0x040fe20000410000 */
[-C--:B------:R-:W-:Y:S01]  /*9740*/  FMUL.FTZ R37, R29, R35.reuse ;  /* 0x000000231d257220 */ /* 0x080fe20000410000 */
[--C-:B------:R-:W-:Y:S02]  /*9750*/  HADD2.F32 R26, -RZ, R6.reuse.H0_H0 ;  /* 0x20000006ff1a7230 */ /* 0x100fe40000004100 */
[----:B------:R-:W-:Y:S01]  /*9760*/  FMUL.FTZ R36, R4, R34 ;  /* 0x0000002204247220 */ /* 0x000fe20000410000 */
[----:B------:R-:W-:Y:S01]  /*9770*/  FFMA.FTZ R40, R28, R35, R38 ;  /* 0x000000231c287223 */ /* 0x000fe20000010026 */
[----:B------:R-:W-:-:S02]  /*9780*/  HADD2.F32 R27, -RZ, R6.H1_H1 ;  /* 0x30000006ff1b7230 */ /* 0x000fc40000004100 */
[-C--:B------:R-:W-:Y:S01]  /*9790*/  FMUL.FTZ R38, R4, R32.reuse ;  /* 0x0000002004267220 */ /* 0x080fe20000410000 */
[C---:B------:R-:W-:Y:S01]  /*97a0*/  FFMA.FTZ R36, R7.reuse, R32, -R36 ;  /* 0x0000002007247223 */ /* 0x040fe20000010824 */
[--C-:B------:R-:W-:Y:S02]  /*97b0*/  HADD2.F32 R6, -RZ, R5.reuse.H0_H0 ;  /* 0x20000005ff067230 */ /* 0x100fe40000004100 */
[----:B------:R-:W-:Y:S01]  /*97c0*/  FFMA.FTZ R37, R28, R33, -R37 ;  /* 0x000000211c257223 */ /* 0x000fe20000010825 */
[----:B------:R-:W-:Y:S02]  /*97d0*/  HADD2.F32 R32, -RZ, R44.H1_H1 ;  /* 0x3000002cff207230 */ /* 0x000fe40000004100 */
[----:B------:R-:W-:Y:S01]  /*97e0*/  FFMA.FTZ R33, R7, R34, R38 ;  /* 0x0000002207217223 */ /* 0x000fe20000010026 */
[----:B------:R-:W-:Y:S02]  /*97f0*/  HADD2.F32 R5, -RZ, R5.H1_H1 ;  /* 0x30000005ff057230 */ /* 0x000fe40000004100 */
[----:B------:R-:W-:-:S02]  /*9800*/  HADD2.F32 R28, -RZ, R43.H0_H0 ;  /* 0x2000002bff1c7230 */ /* 0x000fc40000004100 */
[C---:B------:R-:W-:Y:S01]  /*9810*/  FMUL.FTZ R35, R27.reuse, R32 ;  /* 0x000000201b237220 */ /* 0x040fe20000410000 */
[----:B------:R-:W-:Y:S02]  /*9820*/  HADD2.F32 R29, -RZ, R39.H0_H0 ;  /* 0x20000027ff1d7230 */ /* 0x000fe40000004100 */
[----:B------:R-:W-:Y:S02]  /*9830*/  HADD2.F32 R4, -RZ, R41.H0_H0 ;  /* 0x20000029ff047230 */ /* 0x000fe40000004100 */
[-C--:B------:R-:W-:Y:S01]  /*9840*/  FMUL.FTZ R27, R27, R28.reuse ;  /* 0x0000001c1b1b7220 */ /* 0x080fe20000410000 */
[C---:B------:R-:W-:Y:S01]  /*9850*/  FFMA.FTZ R35, R26.reuse, R28, -R35 ;  /* 0x0000001c1a237223 */ /* 0x040fe20000010823 */
[C---:B------:R-:W-:Y:S01]  /*9860*/  FMUL.FTZ R7, R5.reuse, R29 ;  /* 0x0000001d05077220 */ /* 0x040fe20000410000 */
[----:B------:R-:W-:Y:S01]  /*9870*/  FMUL.FTZ R34, R5, R4 ;  /* 0x0000000405227220 */ /* 0x000fe20000410000 */
[----:B------:R-:W-:Y:S02]  /*9880*/  FFMA.FTZ R26, R26, R32, R27 ;  /* 0x000000201a1a7223 */ /* 0x000fe4000001001b */
[----:B------:R-:W-:Y:S01]  /*9890*/  FFMA.FTZ R5, R6, R4, -R7 ;  /* 0x0000000406057223 */ /* 0x000fe20000010807 */
[----:B------:R-:W-:Y:S01]  /*98a0*/  F2FP.F16.F32.PACK_AB R7, R40, R37 ;  /* 0x000000252807723e */ /* 0x000fe200000000ff */
[----:B------:R-:W-:Y:S01]  /*98b0*/  FFMA.FTZ R34, R6, R29, R34 ;  /* 0x0000001d06227223 */ /* 0x000fe20000010022 */
[----:B------:R-:W-:-:S02]  /*98c0*/  F2FP.F16.F32.PACK_AB R4, R33, R36 ;  /* 0x000000242104723e */ /* 0x000fc400000000ff */
[----:B------:R-:W-:Y:S02]  /*98d0*/  F2FP.F16.F32.PACK_AB R6, R26, R35 ;  /* 0x000000231a06723e */ /* 0x000fe400000000ff */
[----:B------:R-:W-:-:S05]  /*98e0*/  F2FP.F16.F32.PACK_AB R5, R34, R5 ;  /* 0x000000052205723e */ /* 0x000fca00000000ff */
[----:B------:R1:W-:Y:S02]  /*98f0*/  STS.128 [R3+0x20400], R4 ;  /* 0x0204000403007388 */ /* 0x0003e40000000c00 */
.L_x_5855:
[----:B------:R-:W-:Y:S05]  /*9900*/  BSYNC B2 ;  /* 0x0000000000027941 */ /* 0x000fea0003800000 */
.L_x_5854:
[----:B------:R-:W-:Y:S05]  /*9910*/  @P1 BRA `(.L_x_5853) ;  /* 0x0000000000a81947 */ /* 0x000fea0003800000 */
[----:B-1----:R-:W1:Y:S01]  /*9920*/  LDS.128 R4, [R0] ;  /* 0x0000000000047984 */ /* 0x002e620000000c00 */
[----:B------:R-:W-:Y:S01]  /*9930*/  SHF.R.U32.HI R27, RZ, 0x10, R25 ;  /* 0x00000010ff1b7819 */ /* 0x000fe20000011619 */
[----:B------:R-:W-:Y:S01]  /*9940*/  HADD2.F32 R28, -RZ, R43.H1_H1 ;  /* 0x3000002bff1c7230 */ /* 0x000fe20000004100 */
[----:B------:R-:W-:Y:S01]  /*9950*/  SHF.R.U32.HI R29, RZ, 0x10, R21 ;  /* 0x00000010ff1d7819 */ /* 0x000fe20000011615 */
[----:B------:R-:W-:Y:S01]  /*9960*/  HADD2.F32 R26, -RZ, R42.H0_H0 ;  /* 0x2000002aff1a7230 */ /* 0x000fe20000004100 */
[----:B------:R-:W-:Y:S01]  /*9970*/  SHF.R.U64 R37, R24, 0x10, R25 ;  /* 0x0000001018257819 */ /* 0x000fe20000001219 */
[----:B------:R-:W-:Y:S01]  /*9980*/  HADD2.F32 R27, -RZ, R27.H0_H0 ;  /* 0x2000001bff1b7230 */ /* 0x000fe20000004100 */
[----:B0-----:R-:W-:Y:S01]  /*9990*/  SHF.R.U64 R35, R20, 0x10, R21 ;  /* 0x0000001014237819 */ /* 0x001fe20000001215 */
        /* <DEDUP_REMOVED lines=15> */
[----:B------:R-:W-:Y:S02]  /*9a90*/  HADD2.F32 R26, -RZ, R44.H0_H0 ;  /* 0x2000002cff1a7230 */ /* 0x000fe40000004100 */
[----:B------:R-:W-:Y:S01]  /*9aa0*/  FFMA.FTZ R27, R7, R28, R34 ;  /* 0x0000001c071b7223 */ /* 0x000fe20000010022 */
[----:B------:R-:W-:Y:S02]  /*9ab0*/  HADD2.F32 R5, -RZ, R5.H1_H1 ;  /* 0x30000005ff057230 */ /* 0x000fe40000004100 */
[----:B------:R-:W-:-:S02]  /*9ac0*/  HADD2.F32 R24, -RZ, R42.H1_H1 ;  /* 0x3000002aff187230 */ /* 0x000fc40000004100 */
        /* <DEDUP_REMOVED lines=14> */
[----:B------:R2:W-:Y:S02]  /*9bb0*/  STS.128 [R0], R4 ;  /* 0x0000000400007388 */ /* 0x0005e40000000c00 */
.L_x_5853:
[----:B------:R-:W-:Y:S05]  /*9bc0*/  BSYNC B1 ;  /* 0x0000000000017941 */ /* 0x000fea0003800000 */
.L_x_5852:
        /* <DEDUP_REMOVED lines=10> */
[----:B------:R-:W-:Y:S01]  /*9c70*/  HADD2.F32 R24, -RZ, R47.H0_H0 ;  /* 0x2000002fff187230 */ /* 0x000fe20000004100 */
[--C-:B------:R-:W-:Y:S01]  /*9c80*/  SHF.R.U32.HI R25, RZ, 0x10, R15.reuse ;  /* 0x00000010ff197819 */ /* 0x100fe2000001160f */
[----:B------:R-:W-:Y:S01]  /*9c90*/  HADD2.F32 R20, -RZ, R45.H1_H1 ;  /* 0x3000002dff147230 */ /* 0x000fe20000004100 */
        /* <DEDUP_REMOVED lines=16> */
[----:B------:R-:W-:Y:S02]  /*9da0*/  HADD2.F32 R6, -RZ, R5.H0_H0 ;  /* 0x20000005ff067230 */ /* 0x000fe40000004100 */
        /* <DEDUP_REMOVED lines=20> */
.L_x_5858:
[----:B------:R-:W-:Y:S05]  /*9ef0*/  BSYNC B1 ;  /* 0x0000000000017941 */ /* 0x000fea0003800000 */
.L_x_5857:
[----:B------:R-:W-:Y:S05]  /*9f00*/  @P1 BRA `(.L_x_5856) ;  /* 0x0000001400b81947 */ /* 0x000fea0003800000 */
[----:B-1----:R-:W1:Y:S01]  /*9f10*/  LDS.128 R4, [R0+0x1000] ;  /* 0x0010000000047984 */ /* 0x002e620000000c00 */
[----:B------:R-:W-:Y:S01]  /*9f20*/  SHF.R.U32.HI R14, RZ, 0x10, R11 ;  /* 0x00000010ff0e7819 */ /* 0x000fe2000001160b */
[----:B------:R-:W-:Y:S01]  /*9f30*/  HADD2.F32 R13, -RZ, R46.H1_H1 ;  /* 0x3000002eff0d7230 */ /* 0x000fe20000004100 */
[----:B------:R-:W-:Y:S02]  /*9f40*/  SHF.R.U32.HI R12, RZ, 0x10, R9 ;  /* 0x00000010ff0c7819 */ /* 0x000fe40000011609 */
[----:B------:R-:W-:Y:S01]  /*9f50*/  SHF.R.U64 R21, R10, 0x10, R11 ;  /* 0x000000100a157819 */ /* 0x000fe2000000120b */
[----:B------:R-:W-:Y:S01]  /*9f60*/  HADD2.F32 R14, -RZ, R14.H0_H0 ;  /* 0x2000000eff0e7230 */ /* 0x000fe20000004100 */
[----:B------:R-:W-:Y:S01]  /*9f70*/  SHF.R.U64 R24, R8, 0x10, R9 ;  /* 0x0000001008187819 */ /* 0x000fe20000001209 */
[----:B------:R-:W-:Y:S02]  /*9f80*/  HADD2.F32 R12, -RZ, R12.H0_H0 ;  /* 0x2000000cff0c7230 */ /* 0x000fe40000004100 */
[----:B------:R-:W-:-:S02]  /*9f90*/  HADD2.F32 R11, -RZ, R45.H0_H0 ;  /* 0x2000002dff0b7230 */ /* 0x000fc40000004100 */
[--C-:B-1----:R-:W-:Y:S02]  /*9fa0*/  HADD2.F32 R10, -RZ, R7.reuse.H1_H1 ;  /* 0x30000007ff0a7230 */ /* 0x102fe40000004100 */
[--C-:B------:R-:W-:Y:S02]  /*9fb0*/  HADD2.F32 R3, -RZ, R4.reuse.H0_H0 ;  /* 0x20000004ff037230 */ /* 0x100fe40000004100 */
[----:B------:R-:W-:Y:S02]  /*9fc0*/  HADD2.F32 R4, -RZ, R4.H1_H1 ;  /* 0x30000004ff047230 */ /* 0x000fe40000004100 */
[C---:B------:R-:W-:Y:S01]  /*9fd0*/  FMUL.FTZ R20, R10.reuse, R14 ;  /* 0x0000000e0a147220 */ /* 0x040fe20000410000 */
[----:B------:R-:W-:Y:S02]  /*9fe0*/  HADD2.F32 R9, -RZ, R7.H0_H0 ;  /* 0x20000007ff097230 */ /* 0x000fe40000004100 */
[----:B------:R-:W-:Y:S01]  /*9ff0*/  FMUL.FTZ R15, R10, R12 ;  /* 0x0000000c0a0f7220 */ /* 0x000fe20000410000 */
[----:B------:R-:W-:-:S02]  /*a000*/  HADD2.F32 R7, -RZ, R6.H0_H0 ;  /* 0x20000006ff077230 */ /* 0x000fc40000004100 */
[C---:B------:R-:W-:Y:S01]  /*a010*/  FMUL.FTZ R10, R4.reuse, R13 ;  /* 0x0000000d040a7220 */ /* 0x040fe20000410000 */
[----:B------:R-:W-:Y:S02]  /*a020*/  HADD2.F32 R8, -RZ, R6.H1_H1 ;  /* 0x30000006ff087230 */ /* 0x000fe40000004100 */
[----:B------:R-:W-:Y:S01]  /*a030*/  FFMA.FTZ R20, R9, R12, -R20 ;  /* 0x0000000c09147223 */ /* 0x000fe20000010814 */
[-C--:B------:R-:W-:Y:S01]  /*a040*/  FMUL.FTZ R12, R4, R11.reuse ;  /* 0x0000000b040c7220 */ /* 0x080fe20000410000 */
[----:B------:R-:W-:Y:S01]  /*a050*/  FFMA.FTZ R11, R3, R11, -R10 ;  /* 0x0000000b030b7223 */ /* 0x000fe2000001080a */
[----:B------:R-:W-:Y:S02]  /*a060*/  HADD2.F32 R10, -RZ, R31.H1_H1 ;  /* 0x3000001fff0a7230 */ /* 0x000fe40000004100 */
[----:B------:R-:W-:Y:S01]  /*a070*/  FFMA.FTZ R15, R9, R14, R15 ;  /* 0x0000000e090f7223 */ /* 0x000fe2000001000f */
[----:B------:R-:W-:Y:S02]  /*a080*/  HADD2.F32 R6, -RZ, R5.H0_H0 ;  /* 0x20000005ff067230 */ /* 0x000fe40000004100 */
[----:B------:R-:W-:Y:S01]  /*a090*/  FFMA.FTZ R12, R3, R13, R12 ;  /* 0x0000000d030c7223 */ /* 0x000fe2000001000c */
[----:B------:R-:W-:-:S02]  /*a0a0*/  HADD2.F32 R31, -RZ, R31.H0_H0 ;  /* 0x2000001fff1f7230 */ /* 0x000fc40000004100 */
[CC--:B------:R-:W-:Y:S01]  /*a0b0*/  FMUL.FTZ R14, R8.reuse, R10.reuse ;  /* 0x0000000a080e7220 */ /* 0x0c0fe20000410000 */
[----:B------:R-:W-:Y:S02]  /*a0c0*/  HADD2.F32 R5, -RZ, R5.H1_H1 ;  /* 0x30000005ff057230 */ /* 0x000fe40000004100 */
[----:B------:R-:W-:Y:S02]  /*a0d0*/  HADD2.F32 R9, -RZ, R21.H0_H0 ;  /* 0x20000015ff097230 */ /* 0x000fe40000004100 */
[-C--:B------:R-:W-:Y:S01]  /*a0e0*/  FMUL.FTZ R13, R8, R31.reuse ;  /* 0x0000001f080d7220 */ /* 0x080fe20000410000 */
[----:B------:R-:W-:Y:S02]  /*a0f0*/  HADD2.F32 R4, -RZ, R24.H0_H0 ;  /* 0x20000018ff047230 */ /* 0x000fe40000004100 */
[----:B------:R-:W-:Y:S01]  /*a100*/  FFMA.FTZ R14, R7, R31, -R14 ;  /* 0x0000001f070e7223 */ /* 0x000fe2000001080e */
[----:B------:R-:W-:Y:S01]  /*a110*/  FMUL.FTZ R3, R5, R9 ;  /* 0x0000000905037220 */ /* 0x000fe20000410000 */
[----:B------:R-:W-:Y:S01]  /*a120*/  FFMA.FTZ R13, R7, R10, R13 ;  /* 0x0000000a070d7223 */ /* 0x000fe2000001000d */
[----:B------:R-:W-:Y:S01]  /*a130*/  FMUL.FTZ R8, R5, R4 ;  /* 0x0000000405087220 */ /* 0x000fe20000410000 */
[----:B------:R-:W-:Y:S01]  /*a140*/  F2FP.F16.F32.PACK_AB R7, R15, R20 ;  /* 0x000000140f07723e */ /* 0x000fe200000000ff */
[----:B------:R-:W-:Y:S01]  /*a150*/  FFMA.FTZ R3, R6, R4, -R3 ;  /* 0x0000000406037223 */ /* 0x000fe20000010803 */
[----:B------:R-:W-:Y:S01]  /*a160*/  F2FP.F16.F32.PACK_AB R4, R12, R11 ;  /* 0x0000000b0c04723e */ /* 0x000fe200000000ff */
[----:B------:R-:W-:Y:S01]  /*a170*/  FFMA.FTZ R8, R6, R9, R8 ;  /* 0x0000000906087223 */ /* 0x000fe20000010008 */
[----:B------:R-:W-:-:S04]  /*a180*/  F2FP.F16.F32.PACK_AB R6, R13, R14 ;  /* 0x0000000e0d06723e */ /* 0x000fc800000000ff */
[----:B------:R-:W-:-:S05]  /*a190*/  F2FP.F16.F32.PACK_AB R5, R8, R3 ;  /* 0x000000030805723e */ /* 0x000fca00000000ff */
[----:B------:R2:W-:Y:S01]  /*a1a0*/  STS.128 [R0+0x1000], R4 ;  /* 0x0010000400007388 */ /* 0x0005e20000000c00 */
[----:B------:R-:W-:Y:S05]  /*a1b0*/  BRA `(.L_x_5856) ;  /* 0x00000014000c7947 */ /* 0x000fea0003800000 */
.L_x_5843:
        /* <DEDUP_REMOVED lines=34> */
[----:B------:R-:W1:Y:S01]  /*a3e0*/  LDC R37, c[0x0][0x3f4] ;  /* 0x0000fd00ff257b82 */ /* 0x000e620000000800 */
[----:B------:R-:W2:Y:S01]  /*a3f0*/  SHFL.IDX PT, R4, R26, RZ, 0x1c1f ;  /* 0x001c1fff1a047589 */ /* 0x000ea200000e0000 */
[----:B------:R-:W-:-:S03]  /*a400*/  IMAD R3, R23, R6, RZ ;  /* 0x0000000617037224 */ /* 0x000fc600078e02ff */
[----:B------:R-:W4:Y:S04]  /*a410*/  SHFL.IDX PT, R0, R27, RZ, 0x1c1f ;  /* 0x001c1fff1b007589 */ /* 0x000f2800000e0000 */
[----:B------:R-:W5:Y:S04]  /*a420*/  SHFL.IDX PT, R14, R35, RZ, 0x1c1f ;  /* 0x001c1fff230e7589 */ /* 0x000f6800000e0000 */
[----:B------:R-:W5:Y:S01]  /*a430*/  SHFL.IDX PT, R5, R25, RZ, 0x1c1f ;  /* 0x001c1fff19057589 */ /* 0x000f6200000e0000 */
[----:B-1----:R-:W-:-:S04]  /*a440*/  ISETP.GE.AND P0, PT, R18, R37, PT ;  /* 0x000000251200720c */ /* 0x002fc80003f06270 */
[----:B------:R-:W-:-:S13]  /*a450*/  ISETP.GE.OR P1, PT, R34, R3, P0 ;  /* 0x000000032200720c */ /* 0x000fda0000726670 */
[C---:B------:R-:W-:Y:S01]  /*a460*/  @!P1 IMAD.SHL.U32 R7, R18.reuse, 0x2, RZ ;  /* 0x0000000212079824 */ /* 0x040fe200078e00ff */
[----:B------:R-:W-:-:S04]  /*a470*/  @!P1 SHF.L.U64.HI R6, R18, 0x1, R19 ;  /* 0x0000000112069819 */ /* 0x000fc80000010213 */
[----:B--2---:R-:W-:-:S05]  /*a480*/  @!P1 IADD3 R8, P2, R4, R7, RZ ;  /* 0x0000000704089210 */ /* 0x004fca0007f5e0ff */
[----:B----4-:R-:W-:-:S06]  /*a490*/  @!P1 IMAD.X R9, R0, 0x1, R6, P2 ;  /* 0x0000000100099824 */ /* 0x010fcc00010e0606 */
[----:B0--3--:R-:W2:Y:S01]  /*a4a0*/  @!P1 LD.E.128 R8, desc[UR42][R8.64] ;  /* 0x0000002a08089980 */ /* 0x009ea2000c101d00 */
[----:B-----5:R-:W-:-:S05]  /*a4b0*/  @!P1 IADD3 R4, P2, R14, R7, RZ ;  /* 0x000000070e049210 */ /* 0x020fca0007f5e0ff */
[----:B------:R-:W-:-:S06]  /*a4c0*/  @!P1 IMAD.X R5, R5, 0x1, R6, P2 ;  /* 0x0000000105059824 */ /* 0x000fcc00010e0606 */
[----:B------:R-:W3:Y:S01]  /*a4d0*/  @!P1 LD.E.128 R4, desc[UR42][R4.64] ;  /* 0x0000002a04049980 */ /* 0x000ee2000c101d00 */
[----:B------:R-:W-:Y:S02]  /*a4e0*/  CS2R R20, SRZ ;  /* 0x0000000000147805 */ /* 0x000fe4000001ff00 */
[----:B------:R-:W-:Y:S02]  /*a4f0*/  CS2R R30, SRZ ;  /* 0x00000000001e7805 */ /* 0x000fe4000001ff00 */
[----:B------:R-:W-:Y:S01]  /*a500*/  CS2R R28, SRZ ;  /* 0x00000000001c7805 */ /* 0x000fe2000001ff00 */
[----:B------:R0:W1:Y:S01]  /*a510*/  SHFL.IDX PT, R24, R26, 0x1, 0x1c1f ;  /* 0x003c1f001a187f89 */ /* 0x00006200000e0000 */
[----:B------:R-:W-:-:S03]  /*a520*/  CS2R R32, SRZ ;  /* 0x0000000000207805 */ /* 0x000fc6000001ff00 */
[----:B------:R0:W4:Y:S04]  /*a530*/  SHFL.IDX PT, R14, R35, 0x1, 0x1c1f ;  /* 0x003c1f00230e7f89 */ /* 0x00012800000e0000 */
[----:B------:R-:W0:Y:S01]  /*a540*/  SHFL.IDX PT, R25, R25, 0x1, 0x1c1f ;  /* 0x003c1f0019197f89 */ /* 0x000e2200000e0000 */
[----:B--2---:R-:W-:Y:S02]  /*a550*/  @!P1 IMAD.MOV.U32 R20, RZ, RZ, R8 ;  /* 0x000000ffff149224 */ /* 0x004fe400078e0008 */
[----:B------:R-:W-:Y:S02]  /*a560*/  @!P1 IMAD.MOV.U32 R21, RZ, RZ, R9 ;  /* 0x000000ffff159224 */ /* 0x000fe400078e0009 */
[----:B------:R-:W-:Y:S02]  /*a570*/  IMAD.MOV.U32 R0, RZ, RZ, R20 ;  /* 0x000000ffff007224 */ /* 0x000fe400078e0014 */
[----:B------:R-:W-:-:S02]  /*a580*/  @!P1 IMAD.MOV.U32 R28, RZ, RZ, R10 ;  /* 0x000000ffff1c9224 */ /* 0x000fc400078e000a */
[----:B------:R-:W-:Y:S01]  /*a590*/  @!P1 IMAD.MOV.U32 R29, RZ, RZ, R11 ;  /* 0x000000ffff1d9224 */ /* 0x000fe200078e000b */
[----:B------:R-:W-:Y:S01]  /*a5a0*/  PRMT R56, R0, 0x7610, R56 ;  /* 0x0000761000387816 */ /* 0x000fe20000000038 */
[----:B------:R-:W-:Y:S01]  /*a5b0*/  IMAD.MOV.U32 R12, RZ, RZ, R21 ;  /* 0x000000ffff0c7224 */ /* 0x000fe200078e0015 */
[----:B------:R2:W0:Y:S01]  /*a5c0*/  SHFL.IDX PT, R0, R27, 0x1, 0x1c1f ;  /* 0x003c1f001b007f89 */ /* 0x00042200000e0000 */
[----:B---3--:R-:W-:Y:S02]  /*a5d0*/  @!P1 IMAD.MOV.U32 R30, RZ, RZ, R4 ;  /* 0x000000ffff1e9224 */ /* 0x008fe400078e0004 */
[----:B------:R-:W-:Y:S01]  /*a5e0*/  @!P1 IMAD.MOV.U32 R31, RZ, RZ, R5 ;  /* 0x000000ffff1f9224 */ /* 0x000fe200078e0005 */
[----:B------:R-:W-:Y:S01]  /*a5f0*/  PRMT R46, R12, 0x7610, R46 ;  /* 0x000076100c2e7816 */ /* 0x000fe2000000002e */
[----:B------:R-:W-:Y:S02]  /*a600*/  @!P1 IMAD.MOV.U32 R32, RZ, RZ, R6 ;  /* 0x000000ffff209224 */ /* 0x000fe400078e0006 */
[----:B------:R-:W-:-:S02]  /*a610*/  @!P1 IMAD.MOV.U32 R33, RZ, RZ, R7 ;  /* 0x000000ffff219224 */ /* 0x000fc400078e0007 */
[----:B------:R-:W-:Y:S02]  /*a620*/  IMAD.MOV.U32 R4, RZ, RZ, R30 ;  /* 0x000000ffff047224 */ /* 0x000fe400078e001e */
[----:B------:R-:W-:Y:S02]  /*a630*/  IMAD.MOV.U32 R5, RZ, RZ, R31 ;  /* 0x000000ffff057224 */ /* 0x000fe400078e001f */
[----:B------:R-:W-:Y:S01]  /*a640*/  IMAD.MOV.U32 R8, RZ, RZ, R28 ;  /* 0x000000ffff087224 */ /* 0x000fe200078e001c */
[----:B------:R-:W-:Y:S01]  /*a650*/  PRMT R40, R40, 0x5410, R4 ;  /* 0x0000541028287816 */ /* 0x000fe20000000004 */
[----:B------:R-:W-:Y:S01]  /*a660*/  IMAD.MOV.U32 R9, RZ, RZ, R29 ;  /* 0x000000ffff097224 */ /* 0x000fe200078e001d */
[----:B------:R-:W-:Y:S01]  /*a670*/  PRMT R47, R5, 0x7610, R47 ;  /* 0x00007610052f7816 */ /* 0x000fe2000000002f */
[----:B------:R-:W-:Y:S01]  /*a680*/  IMAD.MOV.U32 R6, RZ, RZ, R32 ;  /* 0x000000ffff067224 */ /* 0x000fe200078e0020 */
[----:B------:R-:W-:Y:S01]  /*a690*/  CS2R R4, SRZ ;  /* 0x0000000000047805 */ /* 0x000fe2000001ff00 */
[----:B------:R-:W-:Y:S01]  /*a6a0*/  IMAD.MOV.U32 R7, RZ, RZ, R33 ;  /* 0x000000ffff077224 */ /* 0x000fe200078e0021 */
[----:B------:R-:W-:-:S02]  /*a6b0*/  PRMT R36, R8, 0x5410, R9 ;  /* 0x0000541008247816 */ /* 0x000fc40000000009 */
[----:B------:R-:W-:Y:S02]  /*a6c0*/  PRMT R57, R6, 0x7610, R57 ;  /* 0x0000761006397816 */ /* 0x000fe40000000039 */
[----:B012-4-:R-:W-:-:S07]  /*a6d0*/  PRMT R50, R7, 0x7610, R50 ;  /* 0x0000761007327816 */ /* 0x017fce0000000032 */
.L_x_6159:
[----:B------:R-:W2:Y:S01]  /*a6e0*/  LDL R7, [R1+0x5c] ;  /* 0x00005c0001077983 */ /* 0x000ea20000100800 */
[----:B------:R-:W-:Y:S01]  /*a6f0*/  VIADD R34, R34, 0x20 ;  /* 0x0000002022227836 */ /* 0x000fe20000000000 */
[----:B------:R-:W-:Y:S01]  /*a700*/  BSSY B1, `(.L_x_5860) ;  /* 0x0000016000017945 */ /* 0x000fe20003800000 */
[----:B------:R-:W-:Y:S02]  /*a710*/  CS2R R8, SRZ ;  /* 0x0000000000087805 */ /* 0x000fe4000001ff00 */
[----:B------:R-:W-:Y:S02]  /*a720*/  CS2R R10, SRZ ;  /* 0x00000000000a7805 */ /* 0x000fe4000001ff00 */
[----:B------:R-:W-:Y:S02]  /*a730*/  ISETP.GE.AND P1, PT, R34, R3, PT ;  /* 0x000000032200720c */ /* 0x000fe40003f26270 */
[----:B--2---:R-:W-:-:S04]  /*a740*/  LEA.HI R6, R7, R7, RZ, 0x1 ;  /* 0x0000000707067211 */ /* 0x004fc800078f08ff */
[----:B------:R-:W-:-:S05]  /*a750*/  LOP3.LUT R6, R6, 0xfffffffe, RZ, 0xc0, !PT ;  /* 0xfffffffe06067812 */ /* 0x000fca00078ec0ff */
[----:B------:R-:W-:Y:S01]  /*a760*/  IMAD.IADD R13, R7, 0x1, -R6 ;  /* 0x00000001070d7824 */ /* 0x000fe200078e0a06 */
[----:B------:R-:W-:-:S04]  /*a770*/  CS2R R6, SRZ ;  /* 0x0000000000067805 */ /* 0x000fc8000001ff00 */
[----:B------:R-:W-:Y:S01]  /*a780*/  SHF.L.U32 R13, R13, 0x1f, RZ ;  /* 0x0000001f0d0d7819 */ /* 0x000fe200000006ff */
[----:B------:R-:W-:Y:S06]  /*a790*/  @P1 BRA `(.L_x_5861) ;  /* 0x0000000000301947 */ /* 0x000fec0003800000 */
[----:B------:R-:W-:Y:S02]  /*a7a0*/  CS2R R6, SRZ ;  /* 0x0000000000067805 */ /* 0x000fe4000001ff00 */
[----:B------:R-:W-:Y:S02]  /*a7b0*/  CS2R R8, SRZ ;  /* 0x0000000000087805 */ /* 0x000fe4000001ff00 */
[----:B------:R-:W-:Y:S01]  /*a7c0*/  CS2R R10, SRZ ;  /* 0x00000000000a7805 */ /* 0x000fe2000001ff00 */
[----:B------:R-:W-:Y:S06]  /*a7d0*/  @P0 BRA `(.L_x_5861) ;  /* 0x0000000000200947 */ /* 0x000fec0003800000 */
[C---:B------:R-:W-:Y:S01]  /*a7e0*/  IMAD.SHL.U32 R7, R18.reuse, 0x2, RZ ;  /* 0x0000000212077824 */ /* 0x040fe200078e00ff */
[----:B------:R-:W-:-:S04]  /*a7f0*/  SHF.L.U64.HI R5, R18, 0x1, R19 ;  /* 0x0000000112057819 */ /* 0x000fc80000010213 */
[-C--:B------:R-:W-:Y:S02]  /*a800*/  IADD3 R8, P1, R24, R7.reuse, RZ ;  /* 0x0000000718087210 */ /* 0x080fe40007f3e0ff */
[----:B------:R-:W-:-:S03]  /*a810*/  IADD3 R4, P2, R14, R7, RZ ;  /* 0x000000070e047210 */ /* 0x000fc60007f5e0ff */
[--C-:B------:R-:W-:Y:S02]  /*a820*/  IMAD.X R9, R0, 0x1, R5.reuse, P1 ;  /* 0x0000000100097824 */ /* 0x100fe400008e0605 */
[----:B------:R-:W-:-:S04]  /*a830*/  IMAD.X R5, R25, 0x1, R5, P2 ;  /* 0x0000000119057824 */ /* 0x000fc800010e0605 */
[----:B------:R-:W5:Y:S04]  /*a840*/  LD.E.128 R8, desc[UR42][R8.64] ;  /* 0x0000002a08087980 */ /* 0x000f68000c101d00 */
[----:B------:R-:W5:Y:S02]  /*a850*/  LD.E.128 R4, desc[UR42][R4.64] ;  /* 0x0000002a04047980 */ /* 0x000f64000c101d00 */
.L_x_5861:
[----:B------:R-:W-:Y:S05]  /*a860*/  BSYNC B1 ;  /* 0x0000000000017941 */ /* 0x000fea0003800000 */
.L_x_5860:
[----:B------:R-:W0:Y:S01]  /*a870*/  SYNCS.PHASECHK.TRANS64.TRYWAIT P1, [R2+URZ+0x28c00], R13 ;  /* 0x028c000d020075a7 */ /* 0x000e22000802017f */
[----:B-----5:R-:W-:Y:S01]  /*a880*/  IMAD.MOV.U32 R12, RZ, RZ, R4 ;  /* 0x000000ffff0c7224 */ /* 0x020fe200078e0004 */
[----:B------:R-:W-:Y:S01]  /*a890*/  VIADDMNMX R3, R3, -R196, 0x40, PT ;  /* 0x0000004003037446 */ /* 0x000fe200038009c4 */
[----:B------:R-:W-:Y:S01]  /*a8a0*/  IMAD.MOV.U32 R14, RZ, RZ, R5 ;  /* 0x000000ffff0e7224 */ /* 0x000fe200078e0005 */
[----:B------:R-:W-:Y:S01]  /*a8b0*/  BSSY B1, `(.L_x_5862) ;  /* 0x000000e000017945 */ /* 0x000fe20003800000 */
[C---:B------:R-:W-:Y:S01]  /*a8c0*/  VIADD R0, R193.reuse, 0x20 ;  /* 0x00000020c1007836 */ /* 0x040fe20000000000 */
[-C--:B------:R-:W-:Y:S01]  /*a8d0*/  ISETP.GE.OR P2, PT, R193, R3.reuse, P0 ;  /* 0x00000003c100720c */ /* 0x080fe20000746670 */
[----:B------:R-:W-:Y:S01]  /*a8e0*/  IMAD.MOV.U32 R15, RZ, RZ, R9 ;  /* 0x000000ffff0f7224 */ /* 0x000fe200078e0009 */
[----:B------:R-:W-:Y:S01]  /*a8f0*/  PRMT R40, R12, 0x7610, R40 ;  /* 0x000076100c287816 */ /* 0x000fe20000000028 */
[----:B------:R-:W-:Y:S01]  /*a900*/  IMAD.MOV.U32 R12, RZ, RZ, R7 ;  /* 0x000000ffff0c7224 */ /* 0x000fe200078e0007 */
[----:B------:R-:W-:Y:S01]  /*a910*/  PRMT R57, R57, 0x5410, R14 ;  /* 0x0000541039397816 */ /* 0x000fe2000000000e */
[----:B------:R-:W-:Y:S01]  /*a920*/  IMAD.MOV.U32 R14, RZ, RZ, R8 ;  /* 0x000000ffff0e7224 */ /* 0x000fe200078e0008 */
[----:B------:R-:W-:Y:S01]  /*a930*/  ISETP.GE.OR P0, PT, R0, R3, P0 ;  /* 0x000000030000720c */ /* 0x000fe20000706670 */
[----:B------:R-:W-:Y:S01]  /*a940*/  IMAD.IADD R35, R18, 0x1, R37 ;  /* 0x0000000112237824 */ /* 0x000fe200078e0225 */
[----:B------:R-:W-:-:S02]  /*a950*/  MOV R3, R6 ;  /* 0x0000000600037202 */ /* 0x000fc40000000f00 */
[----:B------:R-:W-:Y:S02]  /*a960*/  PRMT R58, R14, 0x5410, R15 ;  /* 0x000054100e3a7816 */ /* 0x000fe4000000000f */
[----:B------:R-:W-:Y:S01]  /*a970*/  PRMT R39, R12, 0x5410, R3 ;  /* 0x000054100c277816 */ /* 0x000fe20000000003 */
[----:B0-----:R-:W-:Y:S06]  /*a980*/  @!P1 BRA `(.L_x_5863) ;  /* 0x0000018800649947 */ /* 0x001fec0003800000 */
.L_x_6160:
[----:B------:R-:W-:Y:S05]  /*a990*/  BSYNC B1 ;  /* 0x0000000000017941 */ /* 0x000fea0003800000 */
.L_x_5862:
[----:B------:R-:W-:Y:S01]  /*a9a0*/  BSSY B1, `(.L_x_5864) ;  /* 0x0000063000017945 */ /* 0x000fe20003800000 */
[----:B------:R-:W-:Y:S01]  /*a9b0*/  IMAD.MOV.U32 R3, RZ, RZ, R10 ;  /* 0x000000ffff037224 */ /* 0x000fe200078e000a */
[----:B------:R-:W-:Y:S01]  /*a9c0*/  LOP3.LUT R35, R35, 0x38, RZ, 0xc0, !PT ;  /* 0x0000003823237812 */ /* 0x000fe200078ec0ff */
[----:B------:R-:W-:Y:S01]  /*a9d0*/  IMAD.MOV.U32 R34, RZ, RZ, R11 ;  /* 0x000000ffff227224 */ /* 0x000fe200078e000b */
[----:B------:R-:W-:Y:S06]  /*a9e0*/  @P2 BRA `(.L_x_5865) ;  /* 0x0000000400782947 */ /* 0x000fec0003800000 */
[----:B------:R-:W-:Y:S01]  /*a9f0*/  IMAD.SHL.U32 R12, R198, 0x40, RZ ;  /* 0x00000040c60c7824 */ /* 0x000fe200078e00ff */
[--C-:B------:R-:W-:Y:S01]  /*aa00*/  SHF.R.U64 R20, R20, 0x10, R21.reuse ;  /* 0x0000001014147819 */ /* 0x100fe20000001215 */
[----:B------:R-:W-:Y:S01]  /*aa10*/  HADD2.F32 R47, -RZ, R47.H0_H0 ;  /* 0x2000002fff2f7230 */ /* 0x000fe20000004100 */
[----:B------:R-:W-:Y:S01]  /*aa20*/  SHF.R.U32.HI R49, RZ, 0x10, R21 ;  /* 0x00000010ff317819 */ /* 0x000fe20000011615 */
[----:B------:R-:W-:Y:S01]  /*aa30*/  HADD2.F32 R46, -RZ, R46.H0_H0 ;  /* 0x2000002eff2e7230 */ /* 0x000fe20000004100 */
[----:B------:R-:W-:Y:S02]  /*aa40*/  LOP3.LUT R25, R12, 0x1c0, RZ, 0xc0, !PT ;  /* 0x000001c00c197812 */ /* 0x000fe400078ec0ff */
[----:B------:R-:W-:Y:S02]  /*aa50*/  SHF.R.U64 R21, R28, 0x10, R29 ;  /* 0x000000101c157819 */ /* 0x000fe4000000121d */
[----:B------:R-:W-:Y:S02]  /*aa60*/  LOP3.LUT R12, R25, 0x38, R18, 0xf8, !PT ;  /* 0x00000038190c7812 */ /* 0x000fe400078ef812 */
[----:B------:R-:W-:Y:S01]  /*aa70*/  SHF.R.U32.HI R14, RZ, 0x3, R25 ;  /* 0x00000003ff0e7819 */ /* 0x000fe20000011619 */
[----:B------:R-:W-:Y:S01]  /*aa80*/  HADD2.F32 R21, -RZ, R21.H0_H0 ;  /* 0x20000015ff157230 */ /* 0x000fe20000004100 */
[----:B------:R-:W-:-:S02]  /*aa90*/  SHF.R.U64 R28, R32, 0x10, R33 ;  /* 0x00000010201c7819 */ /* 0x000fc40000001221 */
[----:B0-----:R-:W-:Y:S02]  /*aaa0*/  LOP3.LUT R13, R12, R14, RZ, 0x3c, !PT ;  /* 0x0000000e0c0d7212 */ /* 0x001fe400078e3cff */
[----:B------:R-:W-:Y:S02]  /*aab0*/  LOP3.LUT R25, R14, R35, R25, 0x1e, !PT ;  /* 0x000000230e197212 */ /* 0x000fe400078e1e19 */
[----:B------:R-:W-:Y:S01]  /*aac0*/  SHF.R.U32.HI R53, RZ, 0x10, R33 ;  /* 0x00000010ff357819 */ /* 0x000fe20000011621 */
[C---:B------:R-:W-:Y:S01]  /*aad0*/  IMAD R13, R214.reuse, 0x200, R13 ;  /* 0x00000200d60d7824 */ /* 0x040fe200078e020d */
[----:B------:R-:W-:Y:S01]  /*aae0*/  SHF.R.U32.HI R48, RZ, 0x10, R31 ;  /* 0x00000010ff307819 */ /* 0x000fe2000001161f */
[----:B------:R-:W-:Y:S01]  /*aaf0*/  IMAD R25, R214, 0x200, R25 ;  /* 0x00000200d6197824 */ /* 0x000fe200078e0219 */
[----:B------:R-:W-:Y:S01]  /*ab00*/  SHF.R.U32.HI R55, RZ, 0x10, R29 ;  /* 0x00000010ff377819 */ /* 0x000fe2000001161d */
[--C-:B------:R-:W-:Y:S01]  /*ab10*/  IMAD R37, R13, 0x2, R2.reuse ;  /* 0x000000020d257824 */ /* 0x100fe200078e0202 */
[----:B------:R-:W-:Y:S01]  /*ab20*/  SHF.R.U64 R30, R30, 0x10, R31 ;  /* 0x000000101e1e7819 */ /* 0x000fe2000000121f */
[----:B------:R-:W-:-:S02]  /*ab30*/  IMAD R38, R25, 0x2, R2 ;  /* 0x0000000219267824 */ /* 0x000fc400078e0202 */
[----:B------:R-:W-:Y:S01]  /*ab40*/  HADD2.F32 R48, -RZ, R48.H0_H0 ;  /* 0x20000030ff307230 */ /* 0x000fe20000004100 */
[----:B------:R-:W0:Y:S04]  /*ab50*/  LDS.128 R12, [R37+0x20400] ;  /* 0x02040000250c7984 */ /* 0x000e280000000c00 */
[----:B------:R-:W1:Y:S01]  /*ab60*/  LDS.128 R24, [R38+0x20400] ;  /* 0x0204000026187984 */ /* 0x000e620000000c00 */
[--C-:B0-----:R-:W-:Y:S02]  /*ab70*/  HADD2.F32 R32, -RZ, R13.reuse.H0_H0 ;  /* 0x2000000dff207230 */ /* 0x101fe40000004100 */
[----:B------:R-:W-:Y:S02]  /*ab80*/  HADD2.F32 R33, -RZ, R13.H1_H1 ;  /* 0x3000000dff217230 */ /* 0x000fe40000004100 */
[----:B-1----:R-:W-:-:S02]  /*ab90*/  HADD2.F32 R13, -RZ, R25.H0_H0 ;  /* 0x20000019ff0d7230 */ /* 0x002fc40000004100 */
[----:B------:R-:W-:Y:S02]  /*aba0*/  HADD2.F32 R43, -RZ, R25.H1_H1 ;  /* 0x30000019ff2b7230 */ /* 0x000fe40000004100 */
[----:B------:R-:W-:Y:S02]  /*abb0*/  HADD2.F32 R44, -RZ, R27.H0_H0 ;  /* 0x2000001bff2c7230 */ /* 0x000fe40000004100 */
[CC--:B------:R-:W-:Y:S01]  /*abc0*/  FMUL.FTZ R25, R13.reuse, R47.reuse ;  /* 0x0000002f0d197220 */ /* 0x0c0fe20000410000 */
[-C--:B------:R-:W-:Y:S01]  /*abd0*/  FMUL.FTZ R51, R13, R46.reuse ;  /* 0x0000002e0d337220 */ /* 0x080fe20000410000 */
[----:B------:R-:W-:Y:S02]  /*abe0*/  HADD2.F32 R41, -RZ, R15.H0_H0 ;  /* 0x2000000fff297230 */ /* 0x000fe40000004100 */
[C---:B------:R-:W-:Y:S01]  /*abf0*/  FFMA.FTZ R13, R32.reuse, R46, -R25 ;  /* 0x0000002e200d7223 */ /* 0x040fe20000010819 */
[----:B------:R-:W-:Y:S02]  /*ac00*/  HADD2.F32 R46, -RZ, R49.H0_H0 ;  /* 0x20000031ff2e7230 */ /* 0x000fe40000004100 */
[----:B------:R-:W-:Y:S01]  /*ac10*/  FFMA.FTZ R25, R32, R47, R51 ;  /* 0x0000002f20197223 */ /* 0x000fe20000010033 */
[----:B------:R-:W-:-:S02]  /*ac20*/  HADD2.F32 R49, -RZ, R50.H0_H0 ;  /* 0x20000032ff317230 */ /* 0x000fc40000004100 */
[C---:B------:R-:W-:Y:S01]  /*ac30*/  FMUL.FTZ R50, R43.reuse, R48 ;  /* 0x000000302b327220 */ /* 0x040fe20000410000 */
[----:B------:R-:W-:Y:S02]  /*ac40*/  HADD2.F32 R47, -RZ, R36.H1_H1 ;  /* 0x30000024ff2f7230 */ /* 0x000fe40000004100 */
[-C--:B------:R-:W-:Y:S01]  /*ac50*/  FMUL.FTZ R52, R43, R46.reuse ;  /* 0x0000002e2b347220 */ /* 0x080fe20000410000 */
[----:B------:R-:W-:Y:S02]  /*ac60*/  HADD2.F32 R45, -RZ, R27.H1_H1 ;  /* 0x3000001bff2d7230 */ /* 0x000fe40000004100 */
[----:B------:R-:W-:Y:S01]  /*ac70*/  FFMA.FTZ R32, R33, R46, -R50 ;  /* 0x0000002e21207223 */ /* 0x000fe20000010832 */
[C---:B------:R-:W-:Y:S01]  /*ac80*/  FMUL.FTZ R50, R44.reuse, R49 ;  /* 0x000000312c327220 */ /* 0x040fe20000410000 */
[----:B------:R-:W-:Y:S02]  /*ac90*/  HADD2.F32 R46, -RZ, R53.H0_H0 ;  /* 0x20000035ff2e7230 */ /* 0x000fe40000004100 */
[----:B------:R-:W-:Y:S01]  /*aca0*/  FMUL.FTZ R54, R44, R47 ;  /* 0x0000002f2c367220 */ /* 0x000fe20000410000 */
[----:B------:R-:W-:-:S02]  /*acb0*/  HADD2.F32 R31, -RZ, R15.H1_H1 ;  /* 0x3000000fff1f7230 */ /* 0x000fc40000004100 */
[----:B------:R-:W-:Y:S01]  /*acc0*/  FFMA.FTZ R52, R33, R48, R52 ;  /* 0x0000003021347223 */ /* 0x000fe20000010034 */
[C---:B------:R-:W-:Y:S01]  /*acd0*/  FFMA.FTZ R47, R41.reuse, R47, -R50 ;  /* 0x0000002f292f7223 */ /* 0x040fe20000010832 */
[----:B------:R-:W-:Y:S02]  /*ace0*/  HADD2.F32 R44, -RZ, R55.H0_H0 ;  /* 0x20000037ff2c7230 */ /* 0x000fe40000004100 */
[----:B------:R-:W-:Y:S01]  /*acf0*/  FFMA.FTZ R54, R41, R49, R54 ;  /* 0x0000003129367223 */ /* 0x000fe20000010036 */
[----:B------:R-:W-:Y:S02]  /*ad00*/  HADD2.F32 R42, -RZ, R24.H0_H0 ;  /* 0x20000018ff2a7230 */ /* 0x000fe40000004100 */
[C---:B------:R-:W-:Y:S01]  /*ad10*/  FMUL.FTZ R48, R45.reuse, R46 ;  /* 0x0000002e2d307220 */ /* 0x040fe20000410000 */
[----:B------:R-:W-:Y:S02]  /*ad20*/  HADD2.F32 R41, -RZ, R40.H1_H1 ;  /* 0x30000028ff297230 */ /* 0x000fe40000004100 */
[----:B------:R-:W-:Y:S01]  /*ad30*/  FMUL.FTZ R50, R45, R44 ;  /* 0x0000002c2d327220 */ /* 0x000fe20000410000 */
[----:B------:R-:W-:-:S02]  /*ad40*/  HADD2.F32 R33, -RZ, R56.H0_H0 ;  /* 0x20000038ff217230 */ /* 0x000fc40000004100 */
[C---:B------:R-:W-:Y:S01]  /*ad50*/  FFMA.FTZ R56, R31.reuse, R44, -R48 ;  /* 0x0000002c1f387223 */ /* 0x040fe20000010830 */
[----:B------:R-:W-:Y:S02]  /*ad60*/  HADD2.F32 R29, -RZ, R12.H0_H0 ;  /* 0x2000000cff1d7230 */ /* 0x000fe40000004100 */
[C---:B------:R-:W-:Y:S01]  /*ad70*/  FMUL.FTZ R48, R42.reuse, R41 ;  /* 0x000000292a307220 */ /* 0x040fe20000410000 */
[----:B------:R-:W-:Y:S02]  /*ad80*/  HADD2.F32 R27, -RZ, R26.H0_H0 ;  /* 0x2000001aff1b7230 */ /* 0x000fe40000004100 */
[----:B------:R-:W-:Y:S01]  /*ad90*/  FMUL.FTZ R42, R42, R33 ;  /* 0x000000212a2a7220 */ /* 0x000fe20000410000 */
[----:B------:R-:W-:Y:S02]  /*ada0*/  HADD2.F32 R44, -RZ, R57.H0_H0 ;  /* 0x20000039ff2c7230 */ /* 0x000fe40000004100 */
[----:B------:R-:W-:Y:S01]  /*adb0*/  FFMA.FTZ R43, R31, R46, R50 ;  /* 0x0000002e1f2b7223 */ /* 0x000fe20000010032 */
[----:B------:R-:W-:-:S02]  /*adc0*/  HADD2.F32 R36, -RZ, R36.H0_H0 ;  /* 0x20000024ff247230 */ /* 0x000fc40000004100 */
[C---:B------:R-:W-:Y:S01]  /*add0*/  FFMA.FTZ R48, R29.reuse, R33, -R48 ;  /* 0x000000211d307223 */ /* 0x040fe20000010830 */
[----:B------:R-:W-:Y:S02]  /*ade0*/  HADD2.F32 R15, -RZ, R14.H0_H0 ;  /* 0x2000000eff0f7230 */ /* 0x000fe40000004100 */
[----:B------:R-:W-:Y:S01]  /*adf0*/  FFMA.FTZ R42, R29, R41, R42 ;  /* 0x000000291d2a7223 */ /* 0x000fe2000001002a */
[----:B------:R-:W-:Y:S02]  /*ae00*/  HADD2.F32 R24, -RZ, R24.H1_H1 ;  /* 0x30000018ff187230 */ /* 0x000fe40000004100 */
[C---:B------:R-:W-:Y:S01]  /*ae10*/  FMUL.FTZ R46, R27.reuse, R44 ;  /* 0x0000002c1b2e7220 */ /* 0x040fe20000410000 */
[----:B------:R-:W-:Y:S02]  /*ae20*/  HADD2.F32 R26, -RZ, R26.H1_H1 ;  /* 0x3000001aff1a7230 */ /* 0x000fe40000004100 */
[----:B------:R-:W-:Y:S01]  /*ae30*/  FMUL.FTZ R50, R27, R36 ;  /* 0x000000241b327220 */ /* 0x000fe20000410000 */
        /* <DEDUP_REMOVED lines=21> */
[----:B------:R1:W-:Y:S01]  /*af90*/  STS.128 [R37+0x20400], R12 ;  /* 0x0204000c25007388 */ /* 0x0003e20000000c00 */
[----:B------:R-:W-:Y:S02]  /*afa0*/  F2FP.F16.F32.PACK_AB R24, R29, R42 ;  /* 0x0000002a1d18723e */ /* 0x000fe400000000ff */
[----:B------:R-:W-:-:S05]  /*afb0*/  F2FP.F16.F32.PACK_AB R26, R31, R50 ;  /* 0x000000321f1a723e */ /* 0x000fca00000000ff */
[----:B------:R1:W-:Y:S02]  /*afc0*/  STS.128 [R38+0x20400], R24 ;  /* 0x0204001826007388 */ /* 0x0003e40000000c00 */
.L_x_5865:
[----:B------:R-:W-:Y:S05]  /*afd0*/  BSYNC B1 ;  /* 0x0000000000017941 */ /* 0x000fea0003800000 */
.L_x_5864:
[----:B------:R-:W-:Y:S01]  /*afe0*/  PRMT R36, R3, 0x5410, R34 ;  /* 0x0000541003247816 */ /* 0x000fe20000000022 */
[----:B------:R-:W-:Y:S06]  /*aff0*/  @P0 BRA `(.L_x_5856) ;  /* 0x00000004007c0947 */ /* 0x000fec0003800000 */
[----:B------:R-:W0:Y:S01]  /*b000*/  LDL R42, [R1+0x64] ;  /* 0x00006400012a7983 */ /* 0x000e220000100800 */
[----:B-1----:R-:W-:Y:S01]  /*b010*/  IMAD.SHL.U32 R12, R0, 0x40, RZ ;  /* 0x00000040000c7824 */ /* 0x002fe200078e00ff */
[----:B------:R-:W-:Y:S01]  /*b020*/  SHF.R.S32.HI R3, RZ, 0x1f, R0 ;  /* 0x0000001fff037819 */ /* 0x000fe20000011400 */
[----:B------:R-:W-:Y:S01]  /*b030*/  HADD2.F32 R21, -RZ, R58.H1_H1 ;  /* 0x3000003aff157230 */ /* 0x000fe20000004100 */
[--C-:B------:R-:W-:Y:S01]  /*b040*/  SHF.R.U64 R41, R4, 0x10, R5.reuse ;  /* 0x0000001004297819 */ /* 0x100fe20000001205 */
[----:B------:R-:W-:Y:S01]  /*b050*/  HADD2.F32 R29, -RZ, R57.H1_H1 ;  /* 0x30000039ff1d7230 */ /* 0x000fe20000004100 */
[----:B------:R-:W-:Y:S01]  /*b060*/  LEA.HI R3, R3, R0, RZ, 0x3 ;  /* 0x0000000003037211 */ /* 0x000fe200078f18ff */
[----:B------:R-:W-:Y:S01]  /*b070*/  HADD2.F32 R40, -RZ, R40.H0_H0 ;  /* 0x20000028ff287230 */ /* 0x000fe20000004100 */
[----:B------:R-:W-:Y:S02]  /*b080*/  LOP3.LUT R12, R12, 0x1c0, RZ, 0xc0, !PT ;  /* 0x000001c00c0c7812 */ /* 0x000fe400078ec0ff */
[----:B------:R-:W-:Y:S01]  /*b090*/  SHF.R.U32.HI R28, RZ, 0x10, R5 ;  /* 0x00000010ff1c7819 */ /* 0x000fe20000011605 */
[----:B------:R-:W-:Y:S01]  /*b0a0*/  IMAD.SHL.U32 R3, R3, 0x40, RZ ;  /* 0x0000004003037824 */ /* 0x000fe200078e00ff */
[----:B------:R-:W-:-:S02]  /*b0b0*/  SHF.R.U32.HI R0, RZ, 0x3, R12 ;  /* 0x00000003ff007819 */ /* 0x000fc4000001160c */
[----:B------:R-:W-:Y:S01]  /*b0c0*/  SHF.R.U64 R4, R10, 0x10, R11 ;  /* 0x000000100a047819 */ /* 0x000fe2000000120b */
[----:B------:R-:W-:Y:S01]  /*b0d0*/  HADD2.F32 R28, -RZ, R28.H0_H0 ;  /* 0x2000001cff1c7230 */ /* 0x000fe20000004100 */
[----:B------:R-:W-:Y:S02]  /*b0e0*/  LOP3.LUT R35, R0, R35, R12, 0x1e, !PT ;  /* 0x0000002300237212 */ /* 0x000fe400078e1e0c */
[----:B------:R-:W-:Y:S02]  /*b0f0*/  LOP3.LUT R0, R3, 0xfffffe00, RZ, 0xc0, !PT ;  /* 0xfffffe0003007812 */ /* 0x000fe400078ec0ff */
[----:B------:R-:W-:Y:S02]  /*b100*/  SHF.R.U32.HI R30, RZ, 0x10, R9 ;  /* 0x00000010ff1e7819 */ /* 0x000fe40000011609 */
[----:B------:R-:W-:Y:S01]  /*b110*/  SHF.R.U64 R37, R6, 0x10, R7 ;  /* 0x0000001006257819 */ /* 0x000fe20000001207 */
[----:B------:R-:W-:Y:S01]  /*b120*/  IMAD.IADD R35, R0, 0x1, R35 ;  /* 0x0000000100237824 */ /* 0x000fe200078e0223 */
[----:B------:R-:W-:-:S02]  /*b130*/  SHF.R.U64 R3, R8, 0x10, R9 ;  /* 0x0000001008037819 */ /* 0x000fc40000001209 */
[----:B------:R-:W-:Y:S01]  /*b140*/  SHF.R.U32.HI R38, RZ, 0x10, R11 ;  /* 0x00000010ff267819 */ /* 0x000fe2000001160b */
[----:B------:R-:W-:Y:S01]  /*b150*/  IMAD R0, R35, 0x2, R2 ;  /* 0x0000000223007824 */ /* 0x000fe200078e0202 */
[----:B------:R-:W-:Y:S01]  /*b160*/  SHF.R.U32.HI R35, RZ, 0x10, R7 ;  /* 0x00000010ff237819 */ /* 0x000fe20000011607 */
[----:B------:R-:W-:-:S03]  /*b170*/  HADD2.F32 R3, -RZ, R3.H0_H0 ;  /* 0x20000003ff037230 */ /* 0x000fc60000004100 */
[----:B------:R-:W1:Y:S02]  /*b180*/  LDS.128 R24, [R0+0x20400] ;  /* 0x0204000000187984 */ /* 0x000e640000000c00 */
[--C-:B-1----:R-:W-:Y:S02]  /*b190*/  HADD2.F32 R10, -RZ, R25.reuse.H0_H0 ;  /* 0x20000019ff0a7230 */ /* 0x102fe40000004100 */
        /* <DEDUP_REMOVED lines=12> */
[----:B0-----:R-:W0:Y:S02]  /*b260*/  LDS.128 R12, [R42+0x20400] ;  /* 0x020400002a0c7984 */ /* 0x001e240000000c00 */
[----:B0-----:R-:W-:-:S02]  /*b270*/  HADD2.F32 R6, -RZ, R13.H0_H0 ;  /* 0x2000000dff067230 */ /* 0x001fc40000004100 */
[----:B------:R-:W-:Y:S02]  /*b280*/  HADD2.F32 R13, -RZ, R13.H1_H1 ;  /* 0x3000000dff0d7230 */ /* 0x000fe40000004100 */
[----:B------:R-:W-:Y:S02]  /*b290*/  HADD2.F32 R5, -RZ, R12.H0_H0 ;  /* 0x2000000cff057230 */ /* 0x000fe40000004100 */
[C---:B------:R-:W-:Y:S01]  /*b2a0*/  FFMA.FTZ R31, R6.reuse, R21, -R31 ;  /* 0x00000015061f7223 */ /* 0x040fe2000001081f */
[----:B------:R-:W-:Y:S01]  /*b2b0*/  FFMA.FTZ R33, R6, R29, R33 ;  /* 0x0000001d06217223 */ /* 0x000fe20000010021 */
[----:B------:R-:W-:Y:S02]  /*b2c0*/  HADD2.F32 R6, -RZ, R58.H0_H0 ;  /* 0x2000003aff067230 */ /* 0x000fe40000004100 */
[----:B------:R-:W-:Y:S01]  /*b2d0*/  FFMA.FTZ R32, R13, R10, -R30 ;  /* 0x0000000a0d207223 */ /* 0x000fe2000001081e */
[----:B------:R-:W-:Y:S01]  /*b2e0*/  FMUL.FTZ R30, R9, R40 ;  /* 0x00000028091e7220 */ /* 0x000fe20000410000 */
[----:B------:R-:W-:-:S02]  /*b2f0*/  HADD2.F32 R10, -RZ, R39.H1_H1 ;  /* 0x30000027ff0a7230 */ /* 0x000fc40000004100 */
[----:B------:R-:W-:Y:S01]  /*b300*/  FFMA.FTZ R34, R13, R28, R34 ;  /* 0x0000001c0d227223 */ /* 0x000fe20000010022 */
[-C--:B------:R-:W-:Y:S01]  /*b310*/  FMUL.FTZ R9, R9, R6.reuse ;  /* 0x0000000609097220 */ /* 0x080fe20000410000 */
[----:B------:R-:W-:Y:S01]  /*b320*/  FFMA.FTZ R30, R5, R6, -R30 ;  /* 0x00000006051e7223 */ /* 0x000fe2000001081e */
[----:B------:R-:W-:Y:S02]  /*b330*/  HADD2.F32 R7, -RZ, R14.H0_H0 ;  /* 0x2000000eff077230 */ /* 0x000fe40000004100 */
[----:B------:R-:W-:Y:S01]  /*b340*/  FMUL.FTZ R28, R11, R10 ;  /* 0x0000000a0b1c7220 */ /* 0x000fe20000410000 */
[--C-:B------:R-:W-:Y:S02]  /*b350*/  HADD2.F32 R6, -RZ, R36.reuse.H0_H0 ;  /* 0x20000024ff067230 */ /* 0x100fe40000004100 */
[----:B------:R-:W-:Y:S01]  /*b360*/  FFMA.FTZ R40, R5, R40, R9 ;  /* 0x0000002805287223 */ /* 0x000fe20000010009 */
[----:B------:R-:W-:Y:S02]  /*b370*/  HADD2.F32 R5, -RZ, R36.H1_H1 ;  /* 0x30000024ff057230 */ /* 0x000fe40000004100 */
[----:B------:R-:W-:-:S02]  /*b380*/  HADD2.F32 R39, -RZ, R39.H0_H0 ;  /* 0x20000027ff277230 */ /* 0x000fc40000004100 */
[-C--:B------:R-:W-:Y:S01]  /*b390*/  FMUL.FTZ R36, R11, R6.reuse ;  /* 0x000000060b247220 */ /* 0x080fe20000410000 */
[----:B------:R-:W-:Y:S01]  /*b3a0*/  FFMA.FTZ R21, R7, R6, -R28 ;  /* 0x0000000607157223 */ /* 0x000fe2000001081c */
[----:B------:R-:W-:Y:S02]  /*b3b0*/  HADD2.F32 R8, -RZ, R15.H0_H0 ;  /* 0x2000000fff087230 */ /* 0x000fe40000004100 */
[----:B------:R-:W-:Y:S02]  /*b3c0*/  HADD2.F32 R6, -RZ, R38.H0_H0 ;  /* 0x20000026ff067230 */ /* 0x000fe40000004100 */
[C---:B------:R-:W-:Y:S01]  /*b3d0*/  FMUL.FTZ R9, R20.reuse, R39 ;  /* 0x0000002714097220 */ /* 0x040fe20000410000 */
[----:B------:R-:W-:Y:S02]  /*b3e0*/  HADD2.F32 R28, -RZ, R35.H0_H0 ;  /* 0x20000023ff1c7230 */ /* 0x000fe40000004100 */
[----:B------:R-:W-:Y:S01]  /*b3f0*/  FMUL.FTZ R38, R20, R5 ;  /* 0x0000000514267220 */ /* 0x000fe20000410000 */
[----:B------:R-:W-:-:S02]  /*b400*/  HADD2.F32 R15, -RZ, R15.H1_H1 ;  /* 0x3000000fff0f7230 */ /* 0x000fc40000004100 */
[----:B------:R-:W-:Y:S01]  /*b410*/  FFMA.FTZ R10, R7, R10, R36 ;  /* 0x0000000a070a7223 */ /* 0x000fe20000010024 */
[C---:B------:R-:W-:Y:S01]  /*b420*/  FFMA.FTZ R20, R8.reuse, R5, -R9 ;  /* 0x0000000508147223 */ /* 0x040fe20000010809 */
[----:B------:R-:W-:Y:S01]  /*b430*/  FFMA.FTZ R38, R8, R39, R38 ;  /* 0x0000002708267223 */ /* 0x000fe20000010026 */
[C---:B------:R-:W-:Y:S01]  /*b440*/  FMUL.FTZ R36, R27.reuse, R28 ;  /* 0x0000001c1b247220 */ /* 0x040fe20000410000 */
[-C--:B------:R-:W-:Y:S01]  /*b450*/  FMUL.FTZ R8, R27, R6.reuse ;  /* 0x000000061b087220 */ /* 0x080fe20000410000 */
[----:B------:R-:W-:Y:S02]  /*b460*/  HADD2.F32 R7, -RZ, R41.H0_H0 ;  /* 0x20000029ff077230 */ /* 0x000fe40000004100 */
[----:B------:R-:W-:Y:S02]  /*b470*/  HADD2.F32 R9, -RZ, R37.H0_H0 ;  /* 0x20000025ff097230 */ /* 0x000fe40000004100 */
[----:B------:R-:W-:Y:S01]  /*b480*/  FFMA.FTZ R25, R15, R6, -R36 ;  /* 0x000000060f197223 */ /* 0x000fe20000010824 */
[----:B------:R-:W-:-:S02]  /*b490*/  HADD2.F32 R5, -RZ, R4.H0_H0 ;  /* 0x20000004ff057230 */ /* 0x000fc40000004100 */
[----:B------:R-:W-:Y:S01]  /*b4a0*/  FFMA.FTZ R27, R15, R28, R8 ;  /* 0x0000001c0f1b7223 */ /* 0x000fe20000010008 */
[----:B------:R-:W-:Y:S02]  /*b4b0*/  HADD2.F32 R12, -RZ, R12.H1_H1 ;  /* 0x3000000cff0c7230 */ /* 0x000fe40000004100 */
[----:B------:R-:W-:Y:S01]  /*b4c0*/  FMUL.FTZ R11, R24, R7 ;  /* 0x00000007180b7220 */ /* 0x000fe20000410000 */
[----:B------:R-:W-:Y:S02]  /*b4d0*/  HADD2.F32 R14, -RZ, R14.H1_H1 ;  /* 0x3000000eff0e7230 */ /* 0x000fe40000004100 */
        /* <DEDUP_REMOVED lines=17> */
.L_x_5856:
[----:B------:R-:W-:Y:S05]  /*b5f0*/  BSYNC B0 ;  /* 0x0000000000007941 */ /* 0x000fea0003800000 */
.L_x_5842:
[----:B------:R-:W-:Y:S01]  /*b600*/  @!PT LDS RZ, [RZ] ;  /* 0x00000000fffff984 */ /* 0x000fe20000000800 */
[----:B------:R-:W-:Y:S01]  /*b610*/  @!PT LDS RZ, [RZ] ;  /* 0x00000000fffff984 */ /* 0x000fe20000000800 */
[----:B------:R-:W-:Y:S01]  /*b620*/  @!PT LDS RZ, [RZ] ;  /* 0x00000000fffff984 */ /* 0x000fe20000000800 */
[----:B------:R-:W-:Y:S01]  /*b630*/  @!PT LDS RZ, [RZ] ;  /* 0x00000000fffff984 */ /* 0x000fe20000000800 */
[----:B------:R4:W-:Y:S06]  /*b640*/  MEMBAR.ALL.CTA ;  /* 0x0000000000007992 */ /* 0x0009ec0000008000 */
[----:B----4-:R-:W4:Y:S01]  /*b650*/  FENCE.VIEW.ASYNC.S ;  /* 0x00000000000073c6 */ /* 0x010f220000000000 */
[----:B------:R-:W-:Y:S05]  /*b660*/  WARPSYNC.ALL ;  /* 0x0000000000007948 */ /* 0x000fea0003800000 */
[----:B----4-:R-:W-:Y:S06]  /*b670*/  BAR.SYNC.DEFER_BLOCKING 0xd, 0x80 ;  /* 0x0342000000007b1d */ /* 0x010fec0000010000 */
.L_x_5839:
[----:B--23--:R-:W-:-:S05]  /*b680*/  IMAD.U32 R0, RZ, RZ, UR37 ;  /* 0x00000025ff007e24 */ /* 0x00cfca000f8e00ff */
[----:B------:R-:W-:-:S13]  /*b690*/  ISETP.NE.AND P0, PT, R0, 0x3, PT ;  /* 0x000000030000780c */ /* 0x000fda0003f05270 */
[----:B------:R-:W-:Y:S05]  /*b6a0*/  @!P0 BRA `(.L_x_5866) ;  /* 0x0000000000048947 */ /* 0x000fea0003800000 */
[----:B------:R-:W-:Y:S01]  /*b6b0*/  BPT.TRAP 0x1 ;  /* 0x000000040000795c */ /* 0x000fe20000300000 */
.L_x_5866:
[----:B-1----:R-:W-:Y:S01]  /*b6c0*/  IMAD R15, R17, 0x8, R2 ;  /* 0x00000008110f7824 */ /* 0x002fe200078e0202 */
[----:B------:R-:W-:-:S04]  /*b6d0*/  SHF.L.U32 R56, R22, 0x1f, RZ ;  /* 0x0000001f16387819 */ /* 0x000fc800000006ff */
[----:B------:R1:W2:Y:S01]  /*b6e0*/  SYNCS.PHASECHK.TRANS64.TRYWAIT P1, [R15+URZ+0x28c30], R56 ;  /* 0x028c30380f0075a7 */ /* 0x0002a2000802017f */
[----:B------:R-:W-:Y:S05]  /*b6f0*/  @!P0 BRA `(.L_x_5867) ;  /* 0x0000000000048947 */ /* 0x000fea0003800000 */
[----:B------:R-:W-:Y:S01]  /*b700*/  BPT.TRAP 0x1 ;  /* 0x000000040000795c */ /* 0x000fe20000300000 */
.L_x_5867:
[C---:B------:R-:W-:Y:S02]  /*b710*/  VIADD R0, R2.reuse, 0x22400 ;  /* 0x0002240002007836 */ /* 0x040fe40000000000 */
[----:B------:R-:W-:-:S03]  /*b720*/  VIADD R3, R2, 0x20400 ;  /* 0x0002040002037836 */ /* 0x000fc60000000000 */
[----:B------:R-:W-:Y:S02]  /*b730*/  SHF.R.U32.HI R0, RZ, 0x4, R0 ;  /* 0x00000004ff007819 */ /* 0x000fe40000011600 */
[----:B------:R-:W-:Y:S02]  /*b740*/  SHF.R.U32.HI R3, RZ, 0x4, R3 ;  /* 0x00000004ff037819 */ /* 0x000fe40000011603 */
[----:B------:R-:W-:Y:S02]  /*b750*/  LOP3.LUT R0, R0, 0x3fff, RZ, 0xc0, !PT ;  /* 0x00003fff00007812 */ /* 0x000fe400078ec0ff */
[----:B------:R-:W-:Y:S02]  /*b760*/  LOP3.LUT R3, R3, 0x3fff, RZ, 0xc0, !PT ;  /* 0x00003fff03037812 */ /* 0x000fe400078ec0ff */
[----:B------:R-:W-:Y:S01]  /*b770*/  LOP3.LUT R21, R0, 0x10000, RZ, 0xfc, !PT ;  /* 0x0001000000157812 */ /* 0x000fe200078efcff */
[----:B--2---:R-:W-:Y:S06]  /*b780*/  @P1 BRA `(.L_x_5868) ;  /* 0x0000000000081947 */ /* 0x004fec0003800000 */
[----:B------:R-:W2:Y:S02]  /*b790*/  SYNCS.PHASECHK.TRANS64.TRYWAIT P1, [R15+URZ+0x28c30], R56 ;  /* 0x028c30380f0075a7 */ /* 0x000ea4000802017f */
[----:B--2---:R-:W-:Y:S05]  /*b7a0*/  @!P1 BRA `(.L_x_5869) ;  /* 0x0000017800f09947 */ /* 0x004fea0003800000 */
.L_x_5868:
[----:B------:R-:W-:Y:S01]  /*b7b0*/  IMAD R10, R17, 0x200, R21 ;  /* 0x00000200110a7824 */ /* 0x000fe200078e0215 */
[----:B------:R-:W-:Y:S01]  /*b7c0*/  LOP3.LUT R4, R3, 0x10000, RZ, 0xfc, !PT ;  /* 0x0001000003047812 */ /* 0x000fe200078efcff */
[----:B------:R-:W-:Y:S01]  /*b7d0*/  IMAD.MOV.U32 R5, RZ, RZ, 0x40000040 ;  /* 0x40000040ff057424 */ /* 0x000fe200078e00ff */
[----:B------:R-:W-:Y:S05]  /*b7e0*/  WARPSYNC.ALL ;  /* 0x0000000000007948 */ /* 0x000fea0003800000 */
[----:B0-----:R-:W-:Y:S01]  /*b7f0*/  IMAD.MOV.U32 R11, RZ, RZ, 0x40000040 ;  /* 0x40000040ff0b7424 */ /* 0x001fe200078e00ff */
[C---:B------:R-:W-:Y:S01]  /*b800*/  R2UR UR4, R4.reuse ;  /* 0x00000000040472ca */ /* 0x040fe200000e0000 */
[----:B------:R-:W-:Y:S01]  /*b810*/  WARPGROUP.ARRIVE ;  /* 0x00000000000079c5 */ /* 0x000fe20000000000 */
[----:B------:R-:W-:Y:S01]  /*b820*/  R2UR UR5, R5 ;  /* 0x00000000050572ca */ /* 0x000fe200000e0000 */
[----:B------:R-:W-:Y:S01]  /*b830*/  VIADD R12, R4, 0x2 ;  /* 0x00000002040c7836 */ /* 0x000fe20000000000 */
[C---:B------:R-:W-:Y:S01]  /*b840*/  R2UR UR6, R10.reuse ;  /* 0x000000000a0672ca */ /* 0x040fe200000e0000 */
[----:B------:R-:W-:Y:S01]  /*b850*/  VIADD R6, R10, 0x2 ;  /* 0x000000020a067836 */ /* 0x000fe20000000000 */
[----:B------:R-:W-:Y:S01]  /*b860*/  R2UR UR7, R11 ;  /* 0x000000000b0772ca */ /* 0x000fe200000e0000 */
[----:B------:R-:W-:-:S02]  /*b870*/  IMAD.MOV.U32 R13, RZ, RZ, 0x40000040 ;  /* 0x40000040ff0d7424 */ /* 0x000fc400078e00ff */
[----:B------:R-:W-:Y:S02]  /*b880*/  IMAD.MOV.U32 R7, RZ, RZ, 0x40000040 ;  /* 0x40000040ff077424 */ /* 0x000fe400078e00ff */
[----:B------:R-:W-:Y:S02]  /*b890*/  VIADD R8, R4, 0x4 ;  /* 0x0000000404087836 */ /* 0x000fe40000000000 */
[----:B------:R-:W-:Y:S02]  /*b8a0*/  IMAD.MOV.U32 R9, RZ, RZ, 0x40000040 ;  /* 0x40000040ff097424 */ /* 0x000fe400078e00ff */
[----:B------:R-:W-:-:S04]  /*b8b0*/  IMAD.MOV.U32 R11, RZ, RZ, 0x40000040 ;  /* 0x40000040ff0b7424 */ /* 0x000fc800078e00ff */
[----:B------:R-:W-:Y:S01]  /*b8c0*/  HGMMA.64x64x16.F32 R24, gdesc[UR4], RZ, !UPT, gsb0 ;  /* 0x00e00000041879f0 */ /* 0x000fe2000c0008ff */
[----:B------:R-:W-:Y:S02]  /*b8d0*/  R2UR UR4, R12 ;  /* 0x000000000c0472ca */ /* 0x000fe400000e0000 */
[----:B------:R-:W-:Y:S02]  /*b8e0*/  R2UR UR5, R13 ;  /* 0x000000000d0572ca */ /* 0x000fe400000e0000 */
[----:B------:R-:W-:Y:S01]  /*b8f0*/  R2UR UR6, R6 ;  /* 0x00000000060672ca */ /* 0x000fe200000e0000 */
[C---:B------:R-:W-:Y:S01]  /*b900*/  VIADD R6, R10.reuse, 0x4 ;  /* 0x000000040a067836 */ /* 0x040fe20000000000 */
[----:B------:R-:W-:Y:S01]  /*b910*/  R2UR UR7, R7 ;  /* 0x00000000070772ca */ /* 0x000fe200000e0000 */
[----:B------:R-:W-:Y:S02]  /*b920*/  IMAD.MOV.U32 R7, RZ, RZ, 0x40000040 ;  /* 0x40000040ff077424 */ /* 0x000fe400078e00ff */
[----:B------:R-:W-:Y:S01]  /*b930*/  VIADD R10, R10, 0x6 ;  /* 0x000000060a0a7836 */ /* 0x000fe20000000000 */
[----:B------:R-:W-:-:S02]  /*b940*/  WARPGROUP.DEPBAR.LE gsb0, 0x0 ;  /* 0x00008000000079c5 */ /* 0x000fc40000010000 */
[----:B------:R-:W-:-:S07]  /*b950*/  WARPGROUP.ARRIVE ;  /* 0x00000000000079c5 */ /* 0x000fce0000000000 */
[----:B------:R-:W-:Y:S01]  /*b960*/  HGMMA.64x64x16.F32 R24, gdesc[UR4], R24, gsb0 ;  /* 0x00e00000041879f0 */ /* 0x000fe20008000818 */
[----:B------:R-:W-:Y:S02]  /*b970*/  R2UR UR4, R8 ;  /* 0x00000000080472ca */ /* 0x000fe400000e0000 */
[----:B------:R-:W-:Y:S02]  /*b980*/  R2UR UR5, R9 ;  /* 0x00000000090572ca */ /* 0x000fe400000e0000 */
[----:B------:R-:W-:Y:S01]  /*b990*/  R2UR UR6, R6 ;  /* 0x00000000060672ca */ /* 0x000fe200000e0000 */
[----:B------:R-:W-:Y:S01]  /*b9a0*/  VIADD R6, R4, 0x6 ;  /* 0x0000000604067836 */ /* 0x000fe20000000000 */
[----:B------:R-:W-:Y:S01]  /*b9b0*/  R2UR UR7, R7 ;  /* 0x00000000070772ca */ /* 0x000fe200000e0000 */
[----:B------:R-:W-:Y:S01]  /*b9c0*/  IMAD.MOV.U32 R7, RZ, RZ, 0x40000040 ;  /* 0x40000040ff077424 */ /* 0x000fe200078e00ff */
[----:B------:R-:W-:Y:S02]  /*b9d0*/  WARPGROUP.DEPBAR.LE gsb0, 0x0 ;  /* 0x00008000000079c5 */ /* 0x000fe40000010000 */
[----:B------:R-:W-:-:S09]  /*b9e0*/  WARPGROUP.ARRIVE ;  /* 0x00000000000079c5 */ /* 0x000fd20000000000 */
        /* <DEDUP_REMOVED lines=11> */
.L_x_5870:
[----:B------:R-:W0:Y:S01]  /*baa0*/  LDC R0, c[0x0][0x448] ;  /* 0x00011200ff007b82 */ /* 0x000e220000000800 */
[----:B------:R-:W-:Y:S01]  /*bab0*/  IMAD.IADD R10, R212, 0x1, R196 ;  /* 0x00000001d40a7824 */ /* 0x000fe200078e02c4 */
[----:B------:R-:W-:Y:S01]  /*bac0*/  ULDC.64 UR40, c[0x0][0x9e0] ;  /* 0x0002780000287ab9 */ /* 0x000fe20000000a00 */
[----:B------:R-:W-:Y:S01]  /*bad0*/  IMAD.MOV.U32 R63, RZ, RZ, -0x40 ;  /* 0xffffffc0ff3f7424 */ /* 0x000fe200078e00ff */
[----:B------:R-:W-:Y:S01]  /*bae0*/  UISETP.GE.AND UP0, UPT, UR41, 0x1, UPT ;  /* 0x000000012900788c */ /* 0x000fe2000bf06270 */
[----:B------:R-:W-:Y:S01]  /*baf0*/  LOP3.LUT R16, R16, 0xffffff7f, RZ, 0xc0, !PT ;  /* 0xffffff7f10107812 */ /* 0x000fe200078ec0ff */
[----:B------:R-:W-:Y:S01]  /*bb00*/  ULDC UR4, c[0x0][0x9dc] ;  /* 0x0002770000047ab9 */ /* 0x000fe20000000800 */
[----:B------:R-:W-:Y:S01]  /*bb10*/  IMAD R63, R168, R63, 0x41 ;  /* 0x00000041a83f7424 */ /* 0x000fe200078e023f */
[----:B------:R-:W-:Y:S01]  /*bb20*/  UP2UR UR47, UPR, URZ, 0x1 ;  /* 0x000000013f2f7883 */ /* 0x000fe20008000000 */
[----:B------:R-:W-:-:S03]  /*bb30*/  IMAD.U32 R20, RZ, RZ, UR4 ;  /* 0x00000004ff147e24 */ /* 0x000fc6000f8e00ff */
[----:B------:R-:W-:Y:S01]  /*bb40*/  IADD3 R14, -R189, R63, R184 ;  /* 0x0000003fbd0e7210 */ /* 0x000fe20007ffe1b8 */
[----:B------:R-:W-:Y:S01]  /*bb50*/  VIADD R63, R63, 0xffffffff ;  /* 0xffffffff3f3f7836 */ /* 0x000fe20000000000 */
[----:B------:R-:W-:-:S03]  /*bb60*/  LOP3.LUT R57, RZ, R20, RZ, 0x33, !PT ;  /* 0x00000014ff397212 */ /* 0x000fc600078e33ff */
[----:B------:R-:W-:-:S04]  /*bb70*/  IMAD.IADD R14, R14, 0x1, -R23 ;  /* 0x000000010e0e7824 */ /* 0x000fc800078e0a17 */
[----:B------:R-:W-:Y:S01]  /*bb80*/  IMAD.IADD R57, R14, 0x1, R57 ;  /* 0x000000010e397824 */ /* 0x000fe200078e0239 */
[----:B0-----:R-:W-:-:S13]  /*bb90*/  ISETP.NE.AND P1, PT, R0, 0x1, PT ;  /* 0x000000010000780c */ /* 0x001fda0003f25270 */
[----:B------:R-:W0:Y:S01]  /*bba0*/  @P1 LDC R3, c[0x0][0x44c] ;  /* 0x00011300ff031b82 */ /* 0x000e220000000800 */
[----:B------:R-:W-:-:S07]  /*bbb0*/  @P1 LOP3.LUT R16, R16, 0x80, RZ, 0xfc, !PT ;  /* 0x0000008010101812 */ /* 0x000fce00078efcff */
[----:B------:R-:W3:Y:S01]  /*bbc0*/  @P1 LDC R11, c[0x0][0x450] ;  /* 0x00011400ff0b1b82 */ /* 0x000ee20000000800 */
[----:B0-----:R-:W-:-:S04]  /*bbd0*/  @P1 IMAD.HI.U32 R0, R10, R3, RZ ;  /* 0x000000030a001227 */ /* 0x001fc800078e00ff */
[----:B------:R-:W-:Y:S01]  /*bbe0*/  VIADD R3, R15, 0x28c40 ;  /* 0x00028c400f037836 */ /* 0x000fe20000000000 */
[----:B---3--:R-:W-:Y:S01]  /*bbf0*/  @P1 SHF.R.U32.HI R10, RZ, R11, R0 ;  /* 0x0000000bff0a1219 */ /* 0x008fe20000011600 */
[----:B------:R-:W-:Y:S01]  /*bc00*/  VIADD R11, R14, UR40 ;  /* 0x000000280e0b7c36 */ /* 0x000fe20008000000 */
[----:B------:R-:W-:Y:S02]  /*bc10*/  PLOP3.LUT P1, PT, PT, PT, UP0, 0x40, 0x0 ;  /* 0x000000000000781c */ /* 0x000fe40003f2e808 */
[----:B------:R-:W-:Y:S01]  /*bc20*/  LEA R0, R168, 0xffffffc0, 0x6 ;  /* 0xffffffc0a8007811 */ /* 0x000fe200078e30ff */
[----:B------:R-:W0:Y:S01]  /*bc30*/  SHFL.IDX PT, R58, R10, RZ, 0x1c1f ;  /* 0x001c1fff0a3a7589 */ /* 0x000e2200000e0000 */
[----:B------:R-:W-:Y:S02]  /*bc40*/  PRMT R3, R186, 0x654, R3 ;  /* 0x00000654ba037816 */ /* 0x000fe40000000003 */
[----:B------:R-:W-:Y:S02]  /*bc50*/  IADD3 R78, -R189, R184, -R0 ;  /* 0x000000b8bd4e7210 */ /* 0x000fe40007ffe900 */
[----:B------:R3:W-:Y:S02]  /*bc60*/  SYNCS.ARRIVE.TRANS64.RED.A1T0 RZ, [R3+URZ], RZ ;  /* 0x000000ff03ff79a7 */ /* 0x0007e4000810043f */
[----:B0-----:R-:W-:Y:S01]  /*bc70*/  VIADDMNMX R61, R58, R11, R78, PT ;  /* 0x0000000b3a3d7246 */ /* 0x001fe2000380014e */
[----:B------:R-:W-:-:S02]  /*bc80*/  IMAD.IADD R59, R57, 0x1, R58 ;  /* 0x00000001393b7824 */ /* 0x000fc400078e023a */
[----:B---3--:R-:W-:Y:S05]  /*bc90*/  @P1 BRA `(.L_x_5871) ;  /* 0x0000000000581947 */ /* 0x008fea0003800000 */
[----:B------:R-:W-:Y:S01]  /*bca0*/  IADD3 R3, -R23, R184, R58 ;  /* 0x000000b817037210 */ /* 0x000fe20007ffe13a */
[----:B------:R-:W-:Y:S03]  /*bcb0*/  BSSY B0, `(.L_x_5872) ;  /* 0x0000010000007945 */ /* 0x000fe60003800000 */
[----:B------:R-:W-:-:S13]  /*bcc0*/  ISETP.GT.AND P1, PT, R3, -0x1, PT ;  /* 0xffffffff0300780c */ /* 0x000fda0003f24270 */
[----:B------:R-:W-:Y:S05]  /*bcd0*/  @P1 BRA `(.L_x_5873) ;  /* 0x0000000000201947 */ /* 0x000fea0003800000 */
[----:B------:R-:W-:Y:S01]  /*bce0*/  UISETP.NE.AND UP0, UPT, UR41, 0x1, UPT ;  /* 0x000000012900788c */ /* 0x000fe2000bf05270 */
[----:B------:R-:W-:-:S05]  /*bcf0*/  LOP3.LUT R3, RZ, R3, RZ, 0x33, !PT ;  /* 0x00000003ff037212 */ /* 0x000fca00078e33ff */
[----:B------:R-:W-:-:S05]  /*bd00*/  PLOP3.LUT P1, PT, PT, PT, UP0, 0x80, 0x0 ;  /* 0x000000000000781c */ /* 0x000fca0003f2f008 */
[----:B------:R-:W-:-:S08]  /*bd10*/  @UP0 ULDC.64 UR4, c[0x0][0x9e8] ;  /* 0x00027a0000040ab9 */ /* 0x000fd00000000a00 */
[----:B------:R-:W-:-:S05]  /*bd20*/  @P1 IMAD.HI.U32 R14, R3, UR4, RZ ;  /* 0x00000004030e1c27 */ /* 0x000fca000f8e00ff */
[----:B------:R-:W-:-:S04]  /*bd30*/  @P1 SHF.R.U32.HI R3, RZ, UR5, R14 ;  /* 0x00000005ff031c19 */ /* 0x000fc8000801160e */
[----:B------:R-:W-:Y:S01]  /*bd40*/  LOP3.LUT R3, RZ, R3, RZ, 0x33, !PT ;  /* 0x00000003ff037212 */ /* 0x000fe200078e33ff */
[----:B------:R-:W-:Y:S06]  /*bd50*/  BRA `(.L_x_5874) ;  /* 0x0000000000147947 */ /* 0x000fec0003800000 */
.L_x_5873:
[----:B------:R-:W-:-:S06]  /*bd60*/  UISETP.NE.AND UP0, UPT, UR41, 0x1, UPT ;  /* 0x000000012900788c */ /* 0x000fcc000bf05270 */
[----:B------:R-:W-:-:S05]  /*bd70*/  PLOP3.LUT P1, PT, PT, PT, UP0, 0x80, 0x0 ;  /* 0x000000000000781c */ /* 0x000fca0003f2f008 */
[----:B------:R-:W-:-:S08]  /*bd80*/  @UP0 ULDC.64 UR4, c[0x0][0x9e8] ;  /* 0x00027a0000040ab9 */ /* 0x000fd00000000a00 */
[----:B------:R-:W-:-:S05]  /*bd90*/  @P1 IMAD.HI.U32 R14, R3, UR4, RZ ;  /* 0x00000004030e1c27 */ /* 0x000fca000f8e00ff */
[----:B------:R-:W-:-:S07]  /*bda0*/  @P1 SHF.R.U32.HI R3, RZ, UR5, R14 ;  /* 0x00000005ff031c19 */ /* 0x000fce000801160e */
.L_x_5874:
[----:B------:R-:W-:Y:S05]  /*bdb0*/  BSYNC B0 ;  /* 0x0000000000007941 */ /* 0x000fea0003800000 */
.L_x_5872:
[----:B------:R-:W-:-:S04]  /*bdc0*/  IMAD R14, R3, UR41, -R0 ;  /* 0x00000029030e7c24 */ /* 0x000fc8000f8e0a00 */
[----:B------:R-:W-:-:S05]  /*bdd0*/  IMAD.IADD R14, R14, 0x1, -R189 ;  /* 0x000000010e0e7824 */ /* 0x000fca00078e0abd */
[----:B------:R-:W-:Y:S02]  /*bde0*/  VIMNMX R59, R59, R14, !PT ;  /* 0x0000000e3b3b7248 */ /* 0x000fe40007fe0100 */
[----:B------:R-:W-:-:S07]  /*bdf0*/  VIADDMNMX R61, R14, UR41, R61, PT ;  /* 0x000000290e3d7c46 */ /* 0x000fce000b80013d */
.L_x_5871:
[C---:B------:R-:W-:Y:S01]  /*be00*/  ISETP.GE.AND P1, PT, R63.reuse, 0x2, PT ;  /* 0x000000023f00780c */ /* 0x040fe20003f26270 */
[----:B------:R-:W0:Y:S01]  /*be10*/  SHFL.IDX PT, R10, R10, 0x1, 0x1c1f ;  /* 0x003c1f000a0a7f89 */ /* 0x000e2200000e0000 */
[----:B------:R-:W-:Y:S01]  /*be20*/  ISETP.GE.AND P5, PT, R63, 0xa, PT ;  /* 0x0000000a3f00780c */ /* 0x000fe20003fa6270 */
[----:B------:R-:W-:Y:S01]  /*be30*/  UISETP.NE.AND UP0, UPT, UR47, URZ, UPT ;  /* 0x0000003f2f00728c */ /* 0x000fe2000bf05270 */
[----:B------:R-:W-:Y:S02]  /*be40*/  ISETP.GT.AND P3, PT, R59, 0x1, !P1 ;  /* 0x000000013b00780c */ /* 0x000fe40004f64270 */
[----:B------:R-:W-:Y:S02]  /*be50*/  ISETP.GE.AND P2, PT, R63, 0x9, PT ;  /* 0x000000093f00780c */ /* 0x000fe40003f46270 */
[----:B------:R-:W-:Y:S02]  /*be60*/  ISETP.LT.OR P3, PT, R61, 0x2, P3 ;  /* 0x000000023d00780c */ /* 0x000fe40001f61670 */
[----:B------:R-:W-:-:S02]  /*be70*/  P2R R69, PR, RZ, 0x20 ;  /* 0x00000020ff457803 */ /* 0x000fc40000000000 */
[----:B------:R-:W-:Y:S02]  /*be80*/  FSEL R76, R25, -INF , !P3 ;  /* 0xff800000194c7808 */ /* 0x000fe40005800000 */
[C---:B------:R-:W-:Y:S02]  /*be90*/  ISETP.GT.AND P3, PT, R59.reuse, 0x9, !P5 ;  /* 0x000000093b00780c */ /* 0x040fe40006f64270 */
[----:B------:R-:W-:Y:S02]  /*bea0*/  ISETP.GT.AND P4, PT, R59, 0x8, !P2 ;  /* 0x000000083b00780c */ /* 0x000fe40005784270 */
[----:B------:R-:W-:Y:S02]  /*beb0*/  ISETP.LT.OR P3, PT, R61, 0xa, P3 ;  /* 0x0000000a3d00780c */ /* 0x000fe40001f61670 */
[----:B------:R-:W-:Y:S02]  /*bec0*/  ISETP.GE.AND P5, PT, R63, 0x11, PT ;  /* 0x000000113f00780c */ /* 0x000fe40003fa6270 */
[----:B------:R-:W-:-:S02]  /*bed0*/  FSEL R58, R29, -INF , !P3 ;  /* 0xff8000001d3a7808 */ /* 0x000fc40005800000 */
[----:B------:R-:W-:Y:S01]  /*bee0*/  ISETP.LT.OR P4, PT, R61, 0x9, P4 ;  /* 0x000000093d00780c */ /* 0x000fe20002781670 */
[----:B0-----:R-:W-:Y:S01]  /*bef0*/  IMAD.IADD R29, R57, 0x1, R10 ;  /* 0x00000001391d7824 */ /* 0x001fe200078e020a */
[----:B------:R-:W-:Y:S02]  /*bf00*/  ISETP.GT.AND P3, PT, R59, 0x10, !P5 ;  /* 0x000000103b00780c */ /* 0x000fe40006f64270 */
[----:B------:R-:W-:Y:S02]  /*bf10*/  FSEL R14, R28, -INF , !P4 ;  /* 0xff8000001c0e7808 */ /* 0x000fe40006000000 */
        /* <DEDUP_REMOVED lines=43> */
[C---:B------:R-:W-:Y:S02]  /*c1d0*/  ISETP.GE.AND P3, PT, R63.reuse, 0x32, PT ;  /* 0x000000323f00780c */ /* 0x040fe40003f66270 */
[----:B------:R-:W-:-:S02]  /*c1e0*/  ISETP.GE.AND P6, PT, R63, 0x1, PT ;  /* 0x000000013f00780c */ /* 0x000fc40003fc6270 */
[----:B------:R-:W-:Y:S02]  /*c1f0*/  ISETP.GT.AND P4, PT, R59, 0x31, !P3 ;  /* 0x000000313b00780c */ /* 0x000fe40005f84270 */
[----:B------:R-:W-:Y:S02]  /*c200*/  P2R R45, PR, RZ, 0x40 ;  /* 0x00000040ff2d7803 */ /* 0x000fe40000000000 */
[----:B------:R-:W-:Y:S02]  /*c210*/  ISETP.LT.OR P4, PT, R61, 0x32, P4 ;  /* 0x000000323d00780c */ /* 0x000fe40002781670 */
[----:B------:R-:W-:Y:S02]  /*c220*/  VIADDMNMX R25, R10, R11, R78, PT ;  /* 0x0000000b0a197246 */ /* 0x000fe4000380014e */
[----:B------:R-:W-:Y:S02]  /*c230*/  FSEL R72, R49, -INF , !P4 ;  /* 0xff80000031487808 */ /* 0x000fe40006000000 */
[----:B------:R-:W-:-:S04]  /*c240*/  ISETP.GE.AND P4, PT, R63, 0x39, PT ;  /* 0x000000393f00780c */ /* 0x000fc80003f86270 */
[----:B------:R-:W-:-:S04]  /*c250*/  ISETP.GT.AND P5, PT, R59, 0x38, !P4 ;  /* 0x000000383b00780c */ /* 0x000fc800067a4270 */
[----:B------:R-:W-:-:S04]  /*c260*/  ISETP.LT.OR P5, PT, R61, 0x39, P5 ;  /* 0x000000393d00780c */ /* 0x000fc80002fa1670 */
[----:B------:R-:W-:Y:S02]  /*c270*/  FSEL R52, R52, -INF , !P5 ;  /* 0xff80000034347808 */ /* 0x000fe40006800000 */
[----:B------:R-:W-:Y:S02]  /*c280*/  ISETP.GT.AND P5, PT, R59, RZ, !P6 ;  /* 0x000000ff3b00720c */ /* 0x000fe400077a4270 */
[----:B------:R-:W-:Y:S02]  /*c290*/  ISETP.GE.AND P6, PT, R63, 0x3a, PT ;  /* 0x0000003a3f00780c */ /* 0x000fe40003fc6270 */
[----:B------:R-:W-:-:S04]  /*c2a0*/  ISETP.LT.OR P5, PT, R61, 0x1, P5 ;  /* 0x000000013d00780c */ /* 0x000fc80002fa1670 */
[----:B------:R-:W-:Y:S02]  /*c2b0*/  FSEL R3, R24, -INF , !P5 ;  /* 0xff80000018037808 */ /* 0x000fe40006800000 */
        /* <DEDUP_REMOVED lines=13> */
[----:B------:R-:W-:Y:S01]  /*c390*/  @P5 IMAD.HI.U32 R10, R11, UR4, RZ ;  /* 0x000000040b0a5c27 */ /* 0x000fe2000f8e00ff */
[----:B------:R-:W-:-:S13]  /*c3a0*/  PLOP3.LUT P5, PT, PT, PT, UP0, 0x80, 0x0 ;  /* 0x000000000000781c */ /* 0x000fda0003faf008 */
[----:B------:R-:W-:-:S04]  /*c3b0*/  @P5 SHF.R.U32.HI R11, RZ, UR5, R10 ;  /* 0x00000005ff0b5c19 */ /* 0x000fc8000801160a */
[----:B------:R-:W-:Y:S01]  /*c3c0*/  LOP3.LUT R11, RZ, R11, RZ, 0x33, !PT ;  /* 0x0000000bff0b7212 */ /* 0x000fe200078e33ff */
[----:B------:R-:W-:Y:S06]  /*c3d0*/  BRA `(.L_x_5878) ;  /* 0x0000000000187947 */ /* 0x000fec0003800000 */
.L_x_5877:
[----:B------:R-:W-:-:S06]  /*c3e0*/  UISETP.NE.AND UP0, UPT, UR41, 0x1, UPT ;  /* 0x000000012900788c */ /* 0x000fcc000bf05270 */
[----:B------:R-:W-:-:S05]  /*c3f0*/  PLOP3.LUT P5, PT, PT, PT, UP0, 0x80, 0x0 ;  /* 0x000000000000781c */ /* 0x000fca0003faf008 */
[----:B------:R-:W-:-:S08]  /*c400*/  @UP0 ULDC.64 UR4, c[0x0][0x9e8] ;  /* 0x00027a0000040ab9 */ /* 0x000fd00000000a00 */
[----:B------:R-:W-:Y:S01]  /*c410*/  @P5 IMAD.HI.U32 R10, R11, UR4, RZ ;  /* 0x000000040b0a5c27 */ /* 0x000fe2000f8e00ff */
[----:B------:R-:W-:-:S13]  /*c420*/  PLOP3.LUT P5, PT, PT, PT, UP0, 0x80, 0x0 ;  /* 0x000000000000781c */ /* 0x000fda0003faf008 */
[----:B------:R-:W-:-:S07]  /*c430*/  @P5 SHF.R.U32.HI R11, RZ, UR5, R10 ;  /* 0x00000005ff0b5c19 */ /* 0x000fce000801160a */
.L_x_5878:
[----:B------:R-:W-:Y:S05]  /*c440*/  BSYNC B0 ;  /* 0x0000000000007941 */ /* 0x000fea0003800000 */
.L_x_5876:
[----:B------:R-:W-:-:S04]  /*c450*/  IMAD R0, R11, UR41, -R0 ;  /* 0x000000290b007c24 */ /* 0x000fc8000f8e0a00 */
[----:B------:R-:W-:-:S05]  /*c460*/  IMAD.IADD R0, R0, 0x1, -R189 ;  /* 0x0000000100007824 */ /* 0x000fca00078e0abd */
[----:B------:R-:W-:Y:S02]  /*c470*/  VIMNMX R29, R29, R0, !PT ;  /* 0x000000001d1d7248 */ /* 0x000fe40007fe0100 */
[----:B------:R-:W-:-:S07]  /*c480*/  VIADDMNMX R25, R0, UR41, R25, PT ;  /* 0x0000002900197c46 */ /* 0x000fce000b800119 */
.L_x_5875:
        /* <DEDUP_REMOVED lines=9> */
[C---:B------:R-:W-:Y:S02]  /*c520*/  ISETP.GT.AND P1, PT, R29.reuse, 0x9, !P1 ;  /* 0x000000091d00780c */ /* 0x040fe40004f24270 */
[----:B------:R-:W-:Y:S02]  /*c530*/  ISETP.GT.AND P2, PT, R29, 0x8, !P2 ;  /* 0x000000081d00780c */ /* 0x000fe40005744270 */
[----:B------:R-:W-:Y:S02]  /*c540*/  ISETP.LT.OR P1, PT, R25, 0xa, P1 ;  /* 0x0000000a1900780c */ /* 0x000fe40000f21670 */
[----:B------:R-:W-:Y:S02]  /*c550*/  FMNMX.FTZ R11, R60, R11, !PT ;  /* 0x0000000b3c0b7209 */ /* 0x000fe40007810000 */
[----:B------:R-:W-:-:S02]  /*c560*/  FSEL R24, R31, -INF , !P1 ;  /* 0xff8000001f187808 */ /* 0x000fc40004800000 */
[----:B------:R-:W-:Y:S02]  /*c570*/  ISETP.NE.AND P1, PT, R67, RZ, PT ;  /* 0x000000ff4300720c */ /* 0x000fe40003f25270 */
[----:B------:R-:W-:Y:S02]  /*c580*/  ISETP.LT.OR P2, PT, R25, 0x9, P2 ;  /* 0x000000091900780c */ /* 0x000fe40001741670 */
[----:B------:R-:W-:Y:S02]  /*c590*/  ISETP.GT.AND P1, PT, R29, 0x10, !P1 ;  /* 0x000000101d00780c */ /* 0x000fe40004f24270 */
[----:B------:R-:W-:Y:S02]  /*c5a0*/  FMNMX.FTZ R11, R62, R11, !PT ;  /* 0x0000000b3e0b7209 */ /* 0x000fe40007810000 */
[----:B------:R-:W-:Y:S02]  /*c5b0*/  ISETP.LT.OR P1, PT, R25, 0x11, P1 ;  /* 0x000000111900780c */ /* 0x000fe40000f21670 */
[----:B------:R-:W-:-:S02]  /*c5c0*/  FSEL R30, R30, -INF , !P2 ;  /* 0xff8000001e1e7808 */ /* 0x000fc40005000000 */
        /* <DEDUP_REMOVED lines=18> */
[----:B------:R-:W-:Y:S02]  /*c6f0*/  ISETP.NE.AND P5, PT, R45, RZ, PT ;  /* 0x000000ff2d00720c */ /* 0x000fe40003fa5270 */
        /* <DEDUP_REMOVED lines=8> */
[C---:B------:R-:W-:Y:S02]  /*c780*/  ISETP.GT.AND P3, PT, R29.reuse, 0x31, !P3 ;  /* 0x000000311d00780c */ /* 0x040fe40005f64270 */
[----:B------:R-:W-:Y:S02]  /*c790*/  FSEL R42, R42, -INF , !P1 ;  /* 0xff8000002a2a7808 */ /* 0x000fe40004800000 */
[----:B------:R-:W-:-:S02]  /*c7a0*/  ISETP.GT.AND P1, PT, R29, 0x21, !P2 ;  /* 0x000000211d00780c */ /* 0x000fc40005724270 */
[----:B------:R-:W-:Y:S02]  /*c7b0*/  ISETP.NE.AND P2, PT, R41, RZ, PT ;  /* 0x000000ff2900720c */ /* 0x000fe40003f45270 */
[----:B------:R-:W-:Y:S02]  /*c7c0*/  ISETP.LT.OR P1, PT, R25, 0x22, P1 ;  /* 0x000000221900780c */ /* 0x000fe40000f21670 */
[----:B------:R-:W-:Y:S02]  /*c7d0*/  ISETP.GT.AND P4, PT, R29, 0x38, !P4 ;  /* 0x000000381d00780c */ /* 0x000fe40006784270 */
[----:B------:R-:W-:Y:S02]  /*c7e0*/  FSEL R36, R43, -INF , !P1 ;  /* 0xff8000002b247808 */ /* 0x000fe40004800000 */
[----:B------:R-:W-:Y:S02]  /*c7f0*/  ISETP.NE.AND P1, PT, R33, RZ, PT ;  /* 0x000000ff2100720c */ /* 0x000fe40003f25270 */
[----:B------:R-:W-:-:S02]  /*c800*/  ISETP.LT.OR P3, PT, R25, 0x32, P3 ;  /* 0x000000321900780c */ /* 0x000fc40001f61670 */
[C---:B------:R-:W-:Y:S02]  /*c810*/  ISETP.GT.AND P1, PT, R29.reuse, 0x28, !P1 ;  /* 0x000000281d00780c */ /* 0x040fe40004f24270 */
[----:B------:R-:W-:Y:S02]  /*c820*/  ISETP.GT.AND P6, PT, R29, 0x39, !P6 ;  /* 0x000000391d00780c */ /* 0x000fe400077c4270 */
[C---:B------:R-:W-:Y:S02]  /*c830*/  ISETP.LT.OR P1, PT, R25.reuse, 0x29, P1 ;  /* 0x000000291900780c */ /* 0x040fe40000f21670 */
[----:B------:R-:W-:Y:S02]  /*c840*/  ISETP.LT.OR P4, PT, R25, 0x39, P4 ;  /* 0x000000391900780c */ /* 0x000fe40002781670 */
[----:B------:R-:W-:Y:S02]  /*c850*/  FSEL R46, R46, -INF , !P1 ;  /* 0xff8000002e2e7808 */ /* 0x000fe40004800000 */
[----:B------:R-:W-:-:S02]  /*c860*/  ISETP.GT.AND P1, PT, R29, RZ, !P5 ;  /* 0x000000ff1d00720c */ /* 0x000fc40006f24270 */
[----:B------:R-:W-:Y:S02]  /*c870*/  ISETP.NE.AND P5, PT, R37, RZ, PT ;  /* 0x000000ff2500720c */ /* 0x000fe40003fa5270 */
[----:B------:R-:W-:Y:S02]  /*c880*/  ISETP.LT.OR P1, PT, R25, 0x1, P1 ;  /* 0x000000011900780c */ /* 0x000fe40000f21670 */
[----:B------:R-:W-:Y:S02]  /*c890*/  FSEL R78, R51, -INF , !P3 ;  /* 0xff800000334e7808 */ /* 0x000fe40005800000 */
[----:B------:R-:W-:Y:S02]  /*c8a0*/  FSEL R27, R26, -INF , !P1 ;  /* 0xff8000001a1b7808 */ /* 0x000fe40004800000 */
[----:B------:R-:W-:Y:S02]  /*c8b0*/  FMNMX.FTZ R26, R74, R11, !PT ;  /* 0x0000000b4a1a7209 */ /* 0x000fe40007810000 */
[----:B------:R-:W-:-:S02]  /*c8c0*/  ISETP.GT.AND P1, PT, R29, 0x29, !P2 ;  /* 0x000000291d00780c */ /* 0x000fc40005724270 */
[----:B------:R-:W-:Y:S01]  /*c8d0*/  ISETP.GT.AND P2, PT, R29, 0x30, !P5 ;  /* 0x000000301d00780c */ /* 0x000fe20006f44270 */
[----:B------:R-:W0:Y:S01]  /*c8e0*/  SHFL.BFLY PT, R11, R26, 0x2, 0x1f ;  /* 0x0c401f001a0b7f89 */ /* 0x000e2200000e0000 */
[C---:B------:R-:W-:Y:S02]  /*c8f0*/  ISETP.LT.OR P1, PT, R25.reuse, 0x2a, P1 ;  /* 0x0000002a1900780c */ /* 0x040fe40000f21670 */
[C---:B------:R-:W-:Y:S02]  /*c900*/  ISETP.LT.OR P2, PT, R25.reuse, 0x31, P2 ;  /* 0x000000311900780c */ /* 0x040fe40001741670 */
[----:B------:R-:W-:Y:S02]  /*c910*/  ISETP.LT.OR P6, PT, R25, 0x3a, P6 ;  /* 0x0000003a1900780c */ /* 0x000fe400037c1670 */
[----:B------:R-:W-:Y:S02]  /*c920*/  FSEL R50, R50, -INF , !P2 ;  /* 0xff80000032327808 */ /* 0x000fe40005000000 */
[----:B------:R-:W-:-:S02]  /*c930*/  FSEL R54, R54, -INF , !P4 ;  /* 0xff80000036367808 */ /* 0x000fc40006000000 */
[----:B0-----:R-:W-:Y:S02]  /*c940*/  FMNMX.FTZ R33, R26, R11, !PT ;  /* 0x0000000b1a217209 */ /* 0x001fe40007810000 */
[----:B------:R-:W-:Y:S02]  /*c950*/  FMNMX.FTZ R11, R27, R0, !PT ;  /* 0x000000001b0b7209 */ /* 0x000fe40007810000 */
[----:B------:R-:W-:Y:S01]  /*c960*/  FSEL R26, R47, -INF , !P1 ;  /* 0xff8000002f1a7808 */ /* 0x000fe20004800000 */
[----:B------:R-:W0:Y:S01]  /*c970*/  SHFL.BFLY PT, R10, R33, 0x1, 0x1f ;  /* 0x0c201f00210a7f89 */ /* 0x000e2200000e0000 */
[----:B------:R-:W-:-:S04]  /*c980*/  FMNMX.FTZ R11, R30, R11, !PT ;  /* 0x0000000b1e0b7209 */ /* 0x000fc80007810000 */
[----:B------:R-:W-:-:S04]  /*c990*/  FMNMX.FTZ R11, R24, R11, !PT ;  /* 0x0000000b180b7209 */ /* 0x000fc80007810000 */
[----:B------:R-:W-:-:S04]  /*c9a0*/  FMNMX.FTZ R11, R34, R11, !PT ;  /* 0x0000000b220b7209 */ /* 0x000fc80007810000 */
[----:B------:R-:W-:Y:S01]  /*c9b0*/  FMNMX.FTZ R31, R28, R11, !PT ;  /* 0x0000000b1c1f7209 */ /* 0x000fe20007810000 */
[----:B------:R-:W-:-:S03]  /*c9c0*/  IMAD.U32 R11, RZ, RZ, UR4 ;  /* 0x00000004ff0b7e24 */ /* 0x000fc6000f8e00ff */
[----:B------:R-:W-:-:S04]  /*c9d0*/  FMNMX.FTZ R31, R38, R31, !PT ;  /* 0x0000001f261f7209 */ /* 0x000fc80007810000 */
[----:B------:R-:W-:Y:S02]  /*c9e0*/  FMNMX.FTZ R31, R32, R31, !PT ;  /* 0x0000001f201f7209 */ /* 0x000fe40007810000 */
[----:B0-----:R-:W-:Y:S02]  /*c9f0*/  FMNMX.FTZ R10, R33, R10, !PT ;  /* 0x0000000a210a7209 */ /* 0x001fe40007810000 */
[----:B------:R-:W-:Y:S02]  /*ca00*/  FMNMX.FTZ R33, R42, R31, !PT ;  /* 0x0000001f2a217209 */ /* 0x000fe40007810000 */
[C---:B------:R-:W-:Y:S01]  /*ca10*/  FSETP.NEU.FTZ.AND P1, PT, R10.reuse, -INF , PT ;  /* 0xff8000000a00780b */ /* 0x040fe20003f3d000 */
[----:B------:R-:W-:Y:S01]  /*ca20*/  FMUL.FTZ R35, R10, R11 ;  /* 0x0000000b0a237220 */ /* 0x000fe20000410000 */
        /* <DEDUP_REMOVED lines=20> */
[-CC-:B------:R-:W-:Y:S01]  /*cb70*/  FFMA.FTZ R25, R48, R11.reuse, -R31.reuse ;  /* 0x0000000b30197223 */ /* 0x180fe2000001081f */
[-CC-:B------:R-:W-:Y:S01]  /*cb80*/  FFMA.FTZ R40, R72, R11.reuse, -R31.reuse ;  /* 0x0000000b48287223 */ /* 0x180fe2000001081f */
[----:B------:R-:W0:Y:S01]  /*cb90*/  SHFL.BFLY PT, R14, R3, 0x2, 0x1f ;  /* 0x0c401f00030e7f89 */ /* 0x000e2200000e0000 */
[-CC-:B------:R-:W-:Y:S01]  /*cba0*/  FFMA.FTZ R44, R74, R11.reuse, -R31.reuse ;  /* 0x0000000b4a2c7223 */ /* 0x180fe2000001081f */
[----:B------:R-:W-:Y:S08]  /*cbb0*/  MUFU.EX2 R164, R164 ;  /* 0x000000a400a47308 */ /* 0x000ff00000000800 */
[----:B------:R-:W3:Y:S08]  /*cbc0*/  MUFU.EX2 R29, R29 ;  /* 0x0000001d001d7308 */ /* 0x000ef00000000800 */
[----:B------:R-:W4:Y:S01]  /*cbd0*/  MUFU.EX2 R166, R166 ;  /* 0x000000a600a67308 */ /* 0x000f220000000800 */
[----:B0-----:R-:W-:Y:S01]  /*cbe0*/  FMNMX.FTZ R41, R3, R14, !PT ;  /* 0x0000000e03297209 */ /* 0x001fe20007810000 */
[----:B------:R-:W-:-:S06]  /*cbf0*/  FFMA.FTZ R3, R70, R11, -R31 ;  /* 0x0000000b46037223 */ /* 0x000fcc000001081f */
[----:B------:R-:W0:Y:S01]  /*cc00*/  MUFU.EX2 R33, R33 ;  /* 0x0000002100217308 */ /* 0x000e220000000800 */
[----:B------:R-:W1:Y:S07]  /*cc10*/  SHFL.BFLY PT, R14, R41, 0x1, 0x1f ;  /* 0x0c201f00290e7f89 */ /* 0x000e6e00000e0000 */
[----:B------:R-:W2:Y:S08]  /*cc20*/  MUFU.EX2 R160, R160 ;  /* 0x000000a000a07308 */ /* 0x000eb00000000800 */
[----:B------:R-:W2:Y:S08]  /*cc30*/  MUFU.EX2 R35, R35 ;  /* 0x0000002300237308 */ /* 0x000eb00000000800 */
[----:B------:R-:W2:Y:S01]  /*cc40*/  MUFU.EX2 R162, R162 ;  /* 0x000000a200a27308 */ /* 0x000ea20000000800 */
[----:B-1----:R-:W-:Y:S01]  /*cc50*/  FMNMX.FTZ R14, R41, R14, !PT ;  /* 0x0000000e290e7209 */ /* 0x002fe20007810000 */
[----:B------:R-:W-:-:S03]  /*cc60*/  FFMA.FTZ R41, R52, R11, -R31 ;  /* 0x0000000b34297223 */ /* 0x000fc6000001081f */
[C---:B------:R-:W-:Y:S01]  /*cc70*/  FSETP.NEU.FTZ.AND P1, PT, R14.reuse, -INF , PT ;  /* 0xff8000000e00780b */ /* 0x040fe20003f3d000 */
[----:B------:R-:W-:Y:S02]  /*cc80*/  FMUL.FTZ R43, R14, R11 ;  /* 0x0000000b0e2b7220 */ /* 0x000fe40000410000 */
[----:B------:R-:W1:Y:S03]  /*cc90*/  MUFU.EX2 R37, R37 ;  /* 0x0000002500257308 */ /* 0x000e660000000800 */
[----:B------:R-:W-:Y:S01]  /*cca0*/  FSEL R31, R43, RZ, P1 ;  /* 0x000000ff2b1f7208 */ /* 0x000fe20000800000 */
[----:B---3--:R-:W-:Y:S01]  /*ccb0*/  FADD.FTZ R43, R164, R29 ;  /* 0x0000001da42b7221 */ /* 0x008fe20000010000 */
[----:B------:R-:W-:-:S03]  /*ccc0*/  F2FP.F16.F32.PACK_AB R164, R29, R164 ;  /* 0x000000a41da4723e */ /* 0x000fc600000000ff */
        /* <DEDUP_REMOVED lines=10> */
[-C--:B------:R-:W-:Y:S01]  /*cd70*/  FFMA.FTZ R32, R36, R11.reuse, -R31 ;  /* 0x0000000b24207223 */ /* 0x080fe2000001081f */
[----:B----4-:R-:W-:Y:S01]  /*cd80*/  FADD.FTZ R34, R166, R43 ;  /* 0x0000002ba6227221 */ /* 0x010fe20000010000 */
[-CC-:B------:R-:W-:Y:S01]  /*cd90*/  FFMA.FTZ R157, R42, R11.reuse, -R31.reuse ;  /* 0x0000000b2a9d7223 */ /* 0x180fe2000001081f */
[-CC-:B------:R-:W-:Y:S01]  /*cda0*/  FFMA.FTZ R159, R46, R11.reuse, -R31.reuse ;  /* 0x0000000b2e9f7223 */ /* 0x180fe2000001081f */
[-CC-:B------:R-:W-:Y:S01]  /*cdb0*/  FFMA.FTZ R26, R26, R11.reuse, -R31.reuse ;  /* 0x0000000b1a1a7223 */ /* 0x180fe2000001081f */
[C---:B0-----:R-:W-:Y:S01]  /*cdc0*/  FADD.FTZ R45, R33.reuse, R34 ;  /* 0x00000022212d7221 */ /* 0x041fe20000010000 */
[----:B------:R-:W0:Y:S01]  /*cdd0*/  MUFU.EX2 R0, R0 ;  /* 0x0000000000007308 */ /* 0x000e220000000800 */
[-CC-:B------:R-:W-:Y:S01]  /*cde0*/  FFMA.FTZ R27, R50, R11.reuse, -R31.reuse ;  /* 0x0000000b321b7223 */ /* 0x180fe2000001081f */
[-C--:B------:R-:W-:Y:S01]  /*cdf0*/  FFMA.FTZ R34, R78, R11.reuse, -R31 ;  /* 0x0000000b4e227223 */ /* 0x080fe2000001081f */
[----:B--2---:R-:W-:Y:S01]  /*ce00*/  FADD.FTZ R38, R160, R45 ;  /* 0x0000002da0267221 */ /* 0x004fe20000010000 */
[-CC-:B------:R-:W-:Y:S01]  /*ce10*/  FFMA.FTZ R54, R54, R11.reuse, -R31.reuse ;  /* 0x0000000b36367223 */ /* 0x180fe2000001081f */
[----:B------:R-:W-:Y:S01]  /*ce20*/  FFMA.FTZ R31, R76, R11, -R31 ;  /* 0x0000000b4c1f7223 */ /* 0x000fe2000001081f */
[----:B------:R-:W-:Y:S01]  /*ce30*/  F2FP.F16.F32.PACK_AB R166, R33, R166 ;  /* 0x000000a621a6723e */ /* 0x000fe200000000ff */
[C---:B------:R-:W-:Y:S01]  /*ce40*/  FADD.FTZ R45, R35.reuse, R38 ;  /* 0x00000026232d7221 */ /* 0x040fe20000010000 */
[----:B------:R-:W2:Y:S01]  /*ce50*/  MUFU.EX2 R167, R167 ;  /* 0x000000a700a77308 */ /* 0x000ea20000000800 */
[----:B------:R-:W-:-:S02]  /*ce60*/  F2FP.F16.F32.PACK_AB R160, R35, R160 ;  /* 0x000000a023a0723e */ /* 0x000fc400000000ff */
[----:B------:R-:W-:Y:S01]  /*ce70*/  FADD.FTZ R38, R162, R45 ;  /* 0x0000002da2267221 */ /* 0x000fe20000010000 */
[----:B-1----:R-:W-:-:S04]  /*ce80*/  F2FP.F16.F32.PACK_AB R162, R37, R162 ;  /* 0x000000a225a2723e */ /* 0x002fc800000000ff */
[----:B------:R-:W1:Y:S01]  /*ce90*/  MUFU.EX2 R24, R24 ;  /* 0x0000001800187308 */ /* 0x000e620000000800 */
[----:B0-----:R-:W-:Y:S01]  /*cea0*/  FADD.FTZ R36, R165, R0 ;  /* 0x00000000a5247221 */ /* 0x001fe20000010000 */
[----:B------:R-:W-:-:S06]  /*ceb0*/  F2FP.F16.F32.PACK_AB R165, R0, R165 ;  /* 0x000000a500a5723e */ /* 0x000fcc00000000ff */
[----:B------:R-:W0:Y:S01]  /*cec0*/  MUFU.EX2 R161, R161 ;  /* 0x000000a100a17308 */ /* 0x000e220000000800 */
[----:B--2---:R-:W-:-:S07]  /*ced0*/  FADD.FTZ R43, R167, R36 ;  /* 0x00000024a72b7221 */ /* 0x004fce0000010000 */
[----:B------:R-:W2:Y:S01]  /*cee0*/  MUFU.EX2 R28, R28 ;  /* 0x0000001c001c7308 */ /* 0x000ea20000000800 */
[C---:B-1----:R-:W-:Y:S01]  /*cef0*/  FADD.FTZ R36, R24.reuse, R43 ;  /* 0x0000002b18247221 */ /* 0x042fe20000010000 */
[----:B------:R-:W-:-:S05]  /*cf00*/  F2FP.F16.F32.PACK_AB R167, R24, R167 ;  /* 0x000000a718a7723e */ /* 0x000fca00000000ff */
[----:B------:R1:W-:Y:S01]  /*cf10*/  STSM.16.M88.4 [R200+0x26800], R164 ;  /* 0x026800a4c8007844 */ /* 0x0003e20000000200 */
[----:B------:R-:W3:Y:S01]  /*cf20*/  MUFU.EX2 R163, R163 ;  /* 0x000000a300a37308 */ /* 0x000ee20000000800 */
[----:B0-----:R-:W-:-:S07]  /*cf30*/  FADD.FTZ R43, R161, R36 ;  /* 0x00000024a12b7221 */ /* 0x001fce0000010000 */
[----:B------:R-:W0:Y:S01]  /*cf40*/  MUFU.EX2 R30, R30 ;  /* 0x0000001e001e7308 */ /* 0x000e220000000800 */
[C---:B--2---:R-:W-:Y:S01]  /*cf50*/  FADD.FTZ R36, R28.reuse, R43 ;  /* 0x0000002b1c247221 */ /* 0x044fe20000010000 */
[----:B------:R-:W-:Y:S01]  /*cf60*/  FADD.FTZ R43, R37, R38 ;  /* 0x00000026252b7221 */ /* 0x000fe20000010000 */
[----:B------:R-:W-:-:S03]  /*cf70*/  F2FP.F16.F32.PACK_AB R161, R28, R161 ;  /* 0x000000a11ca1723e */ /* 0x000fc600000000ff */
[----:B------:R-:W-:Y:S02]  /*cf80*/  FADD.FTZ R38, R156, R43 ;  /* 0x0000002b9c267221 */ /* 0x000fe40000010000 */
[----:B------:R-:W2:Y:S01]  /*cf90*/  MUFU.EX2 R157, R157 ;  /* 0x0000009d009d7308 */ /* 0x000ea20000000800 */
[----:B---3--:R-:W-:-:S07]  /*cfa0*/  FADD.FTZ R29, R163, R36 ;  /* 0x00000024a31d7221 */ /* 0x008fce0000010000 */
[----:B------:R-:W3:Y:S01]  /*cfb0*/  MUFU.EX2 R39, R39 ;  /* 0x0000002700277308 */ /* 0x000ee20000000800 */
[C---:B0-----:R-:W-:Y:S01]  /*cfc0*/  FADD.FTZ R36, R30.reuse, R29 ;  /* 0x0000001d1e247221 */ /* 0x041fe20000010000 */
[----:B------:R-:W-:-:S05]  /*cfd0*/  F2FP.F16.F32.PACK_AB R163, R30, R163 ;  /* 0x000000a31ea3723e */ /* 0x000fca00000000ff */
[----:B------:R1:W-:Y:S01]  /*cfe0*/  STSM.16.M88.4 [R205], R160 ;  /* 0x000000a0cd007844 */ /* 0x0003e20000000200 */
[----:B------:R-:W0:Y:S01]  /*cff0*/  MUFU.EX2 R32, R32 ;  /* 0x0000002000207308 */ /* 0x000e220000000800 */
[----:B--2---:R-:W-:-:S07]  /*d000*/  FADD.FTZ R29, R157, R36 ;  /* 0x000000249d1d7221 */ /* 0x004fce0000010000 */
[----:B------:R-:W2:Y:S01]  /*d010*/  MUFU.EX2 R158, R158 ;  /* 0x0000009e009e7308 */ /* 0x000ea20000000800 */
[C---:B---3--:R-:W-:Y:S01]  /*d020*/  FADD.FTZ R33, R39.reuse, R38 ;  /* 0x0000002627217221 */ /* 0x048fe20000010000 */
[----:B------:R-:W-:-:S06]  /*d030*/  F2FP.F16.F32.PACK_AB R156, R39, R156 ;  /* 0x0000009c279c723e */ /* 0x000fcc00000000ff */
[----:B------:R-:W3:Y:S01]  /*d040*/  MUFU.EX2 R159, R159 ;  /* 0x0000009f009f7308 */ /* 0x000ee20000000800 */
[C---:B0-----:R-:W-:Y:S01]  /*d050*/  FADD.FTZ R0, R32.reuse, R29 ;  /* 0x0000001d20007221 */ /* 0x041fe20000010000 */
[----:B------:R-:W-:-:S06]  /*d060*/  F2FP.F16.F32.PACK_AB R157, R32, R157 ;  /* 0x0000009d209d723e */ /* 0x000fcc00000000ff */
[----:B------:R-:W0:Y:S01]  /*d070*/  MUFU.EX2 R26, R26 ;  /* 0x0000001a001a7308 */ /* 0x000e220000000800 */
[----:B--2---:R-:W-:-:S07]  /*d080*/  FADD.FTZ R24, R158, R33 ;  /* 0x000000219e187221 */ /* 0x004fce0000010000 */
[----:B------:R-:W2:Y:S01]  /*d090*/  MUFU.EX2 R3, R3 ;  /* 0x0000000300037308 */ /* 0x000ea20000000800 */
[----:B---3--:R-:W-:-:S07]  /*d0a0*/  FADD.FTZ R29, R159, R0 ;  /* 0x000000009f1d7221 */ /* 0x008fce0000010000 */
[----:B------:R-:W-:Y:S01]  /*d0b0*/  MUFU.EX2 R25, R25 ;  /* 0x0000001900197308 */ /* 0x000fe20000000800 */
[C---:B0-----:R-:W-:Y:S01]  /*d0c0*/  F2FP.F16.F32.PACK_AB R159, R26.reuse, R159 ;  /* 0x0000009f1a9f723e */ /* 0x041fe200000000ff */
[----:B------:R-:W-:-:S06]  /*d0d0*/  FADD.FTZ R26, R26, R29 ;  /* 0x0000001d1a1a7221 */ /* 0x000fcc0000010000 */
[----:B------:R-:W0:Y:S01]  /*d0e0*/  MUFU.EX2 R40, R40 ;  /* 0x0000002800287308 */ /* 0x000e220000000800 */
[C---:B--2---:R-:W-:Y:S01]  /*d0f0*/  FADD.FTZ R24, R3.reuse, R24 ;  /* 0x0000001803187221 */ /* 0x044fe20000010000 */
[----:B------:R-:W-:-:S05]  /*d100*/  F2FP.F16.F32.PACK_AB R158, R3, R158 ;  /* 0x0000009e039e723e */ /* 0x000fca00000000ff */
[----:B------:R1:W-:Y:S01]  /*d110*/  STSM.16.M88.4 [R201], R156 ;  /* 0x0000009cc9007844 */ /* 0x0003e20000000200 */
[----:B------:R-:W-:Y:S08]  /*d120*/  MUFU.EX2 R27, R27 ;  /* 0x0000001b001b7308 */ /* 0x000ff00000000800 */
[----:B------:R-:W2:Y:S01]  /*d130*/  MUFU.EX2 R34, R34 ;  /* 0x0000002200227308 */ /* 0x000ea20000000800 */
[----:B0-----:R-:W-:Y:S01]  /*d140*/  F2FP.F16.F32.PACK_AB R152, R40, R25 ;  /* 0x000000192898723e */ /* 0x001fe200000000ff */
[----:B------:R-:W-:-:S04]  /*d150*/  FADD.FTZ R25, R25, R24 ;  /* 0x0000001819197221 */ /* 0x000fc80000010000 */
[----:B------:R-:W-:Y:S02]  /*d160*/  FADD.FTZ R40, R40, R25 ;  /* 0x0000001928287221 */ /* 0x000fe40000010000 */
[----:B------:R-:W0:Y:S08]  /*d170*/  MUFU.EX2 R41, R41 ;  /* 0x0000002900297308 */ /* 0x000e300000000800 */
[----:B------:R-:W3:Y:S01]  /*d180*/  MUFU.EX2 R44, R44 ;  /* 0x0000002c002c7308 */ /* 0x000ee20000000800 */
[----:B--2---:R-:W-:Y:S01]  /*d190*/  F2FP.F16.F32.PACK_AB R153, R34, R27 ;  /* 0x0000001b2299723e */ /* 0x004fe200000000ff */
[----:B------:R-:W-:-:S04]  /*d1a0*/  FADD.FTZ R27, R27, R26 ;  /* 0x0000001a1b1b7221 */ /* 0x000fc80000010000 */
[----:B------:R-:W-:Y:S02]  /*d1b0*/  FADD.FTZ R27, R34, R27 ;  /* 0x0000001b221b7221 */ /* 0x000fe40000010000 */
[----:B------:R-:W2:Y:S01]  /*d1c0*/  MUFU.EX2 R54, R54 ;  /* 0x0000003600367308 */ /* 0x000ea20000000800 */
[----:B0-----:R-:W-:-:S07]  /*d1d0*/  FADD.FTZ R3, R41, R40 ;  /* 0x0000002829037221 */ /* 0x001fce0000010000 */
[----:B------:R-:W0:Y:S01]  /*d1e0*/  MUFU.EX2 R31, R31 ;  /* 0x0000001f001f7308 */ /* 0x000e220000000800 */
[C---:B---3--:R-:W-:Y:S01]  /*d1f0*/  F2FP.F16.F32.PACK_AB R154, R44.reuse, R41 ;  /* 0x000000292c9a723e */ /* 0x048fe200000000ff */
[----:B------:R-:W-:Y:S01]  /*d200*/  FADD.FTZ R3, R44, R3 ;  /* 0x000000032c037221 */ /* 0x000fe20000010000 */
[----:B--2---:R-:W-:Y:S01]  /*d210*/  FADD.FTZ R0, R54, R27 ;  /* 0x0000001b36007221 */ /* 0x004fe20000010000 */
[----:B0-----:R-:W-:-:S03]  /*d220*/  F2FP.F16.F32.PACK_AB R155, R31, R54 ;  /* 0x000000361f9b723e */ /* 0x001fc600000000ff */
[----:B------:R-:W-:Y:S02]  /*d230*/  FADD.FTZ R0, R31, R0 ;  /* 0x000000001f007221 */ /* 0x000fe40000010000 */
[----:B------:R1:W-:Y:S01]  /*d240*/  STSM.16.M88.4 [R204], R152 ;  /* 0x00000098cc007844 */ /* 0x0003e20000000200 */
[----:B------:R-:W-:Y:S05]  /*d250*/  @!P0 BRA `(.L_x_5879) ;  /* 0x0000000000048947 */ /* 0x000fea0003800000 */
[----:B------:R-:W-:Y:S01]  /*d260*/  BPT.TRAP 0x1 ;  /* 0x000000040000795c */ /* 0x000fe20000300000 */
.L_x_5879:
[----:B------:R0:W2:Y:S01]  /*d270*/  SYNCS.PHASECHK.TRANS64.TRYWAIT P1, [R15+URZ+0x28c50], R56 ;  /* 0x028c50380f0075a7 */ /* 0x0000a2000802017f */
[----:B------:R-:W-:Y:S05]  /*d280*/  @!P0 BRA `(.L_x_5880) ;  /* 0x0000000000048947 */ /* 0x000fea0003800000 */
[----:B------:R-:W-:Y:S01]  /*d290*/  BPT.TRAP 0x1 ;  /* 0x000000040000795c */ /* 0x000fe20000300000 */
.L_x_5880:
[----:B------:R-:W-:Y:S01]  /*d2a0*/  ULDC UR44, c[0x0][0x9e4] ;  /* 0x00027900002c7ab9 */ /* 0x000fe20000000800 */
[----:B------:R-:W-:Y:S01]  /*d2b0*/  ULDC UR45, c[0x0][0x9dc] ;  /* 0x00027700002d7ab9 */ /* 0x000fe20000000800 */
[----:B------:R-:W-:Y:S01]  /*d2c0*/  ULDC UR38, c[0x0][0x988] ;  /* 0x0002620000267ab9 */ /* 0x000fe20000000800 */
[----:B------:R-:W-:Y:S01]  /*d2d0*/  ULDC UR46, c[0x0][0x9e0] ;  /* 0x00027800002e7ab9 */ /* 0x000fe20000000800 */
[----:B------:R-:W-:Y:S01]  /*d2e0*/  BSSY B0, `(.L_x_5881) ;  /* 0x0000006000007945 */ /* 0x000fe20003800000 */
[----:B------:R-:W-:Y:S02]  /*d2f0*/  IMAD R28, R17, 0x1000, R195 ;  /* 0x00001000111c7824 */ /* 0x000fe400078e02c3 */
[----:B------:R-:W-:Y:S01]  /*d300*/  IMAD.MOV.U32 R29, RZ, RZ, 0x40000040 ;  /* 0x40000040ff1d7424 */ /* 0x000fe200078e00ff */
[----:B--2---:R-:W-:Y:S06]  /*d310*/  @P1 BRA `(.L_x_5882) ;  /* 0x0000000000081947 */ /* 0x004fec0003800000 */
[----:B------:R-:W2:Y:S02]  /*d320*/  SYNCS.PHASECHK.TRANS64.TRYWAIT P1, [R15+URZ+0x28c50], R56 ;  /* 0x028c50380f0075a7 */ /* 0x000ea4000802017f */
[----:B--2---:R-:W-:Y:S05]  /*d330*/  @!P1 BRA `(.L_x_5883) ;  /* 0x0000016000209947 */ /* 0x004fea0003800000 */
.L_x_5882:
[----:B------:R-:W-:Y:S05]  /*d340*/  BSYNC B0 ;  /* 0x0000000000007941 */ /* 0x000fea0003800000 */
.L_x_5881:
[C---:B------:R-:W-:Y:S01]  /*d350*/  R2UR UR6, R28.reuse ;  /* 0x000000001c0672ca */ /* 0x040fe200000e0000 */
[C---:B------:R-:W-:Y:S01]  /*d360*/  VIADD R26, R28.reuse, 0x80 ;  /* 0x000000801c1a7836 */ /* 0x040fe20000000000 */
[----:B------:R-:W-:Y:S01]  /*d370*/  R2UR UR7, R29 ;  /* 0x000000001d0772ca */ /* 0x000fe200000e0000 */
[C---:B------:R-:W-:Y:S02]  /*d380*/  VIADD R24, R28.reuse, 0x100 ;  /* 0x000001001c187836 */ /* 0x040fe40000000000 */
[----:B------:R-:W-:Y:S01]  /*d390*/  VIADD R28, R28, 0x180 ;  /* 0x000001801c1c7836 */ /* 0x000fe20000000000 */
[----:B------:R-:W-:Y:S01]  /*d3a0*/  R2UR UR10, R26 ;  /* 0x000000001a0a72ca */ /* 0x000fe200000e0000 */
[----:B------:R-:W-:Y:S01]  /*d3b0*/  IMAD.MOV.U32 R27, RZ, RZ, 0x40000040 ;  /* 0x40000040ff1b7424 */ /* 0x000fe200078e00ff */
[----:B------:R-:W-:Y:S01]  /*d3c0*/  R2UR UR14, R24 ;  /* 0x00000000180e72ca */ /* 0x000fe200000e0000 */
[----:B------:R-:W-:Y:S01]  /*d3d0*/  IMAD.MOV.U32 R25, RZ, RZ, 0x40000040 ;  /* 0x40000040ff197424 */ /* 0x000fe200078e00ff */
[----:B------:R-:W-:Y:S01]  /*d3e0*/  R2UR UR18, R28 ;  /* 0x000000001c1272ca */ /* 0x000fe200000e0000 */
[----:B------:R-:W-:Y:S01]  /*d3f0*/  IMAD.MOV.U32 R29, RZ, RZ, 0x40000040 ;  /* 0x40000040ff1d7424 */ /* 0x000fe200078e00ff */
[----:B------:R-:W-:-:S02]  /*d400*/  R2UR UR11, R27 ;  /* 0x000000001b0b72ca */ /* 0x000fc400000e0000 */
[----:B------:R-:W-:Y:S02]  /*d410*/  R2UR UR15, R25 ;  /* 0x00000000190f72ca */ /* 0x000fe400000e0000 */
[----:B------:R-:W-:Y:S02]  /*d420*/  R2UR UR19, R29 ;  /* 0x000000001d1372ca */ /* 0x000fe400000e0000 */
[----:B0-2--5:R-:W-:-:S06]  /*d430*/  WARPGROUP.ARRIVE ;  /* 0x00000000000079c5 */ /* 0x025fcc0000000000 */
        /* <DEDUP_REMOVED lines=24> */
.L_x_5884:
[----:B-1----:R-:W0:Y:S01]  /*d5c0*/  LDC R152, c[0x0][0x448] ;  /* 0x00011200ff987b82 */ /* 0x002e220000000800 */
[----:B------:R-:W-:Y:S01]  /*d5d0*/  VIADD R15, R15, 0x28c60 ;  /* 0x00028c600f0f7836 */ /* 0x000fe20000000000 */
[----:B------:R-:W-:Y:S01]  /*d5e0*/  UISETP.NE.AND UP0, UPT, UR47, URZ, UPT ;  /* 0x0000003f2f00728c */ /* 0x000fe2000bf05270 */
[----:B------:R-:W-:-:S03]  /*d5f0*/  IMAD.MOV.U32 R153, RZ, RZ, R196 ;  /* 0x000000ffff997224 */ /* 0x000fc600078e00c4 */
[----:B------:R-:W-:-:S04]  /*d600*/  PRMT R15, R186, 0x654, R15 ;  /* 0x00000654ba0f7816 */ /* 0x000fc8000000000f */
[----:B------:R1:W-:Y:S01]  /*d610*/  SYNCS.ARRIVE.TRANS64.RED.A1T0 RZ, [R15+URZ], RZ ;  /* 0x000000ff0fff79a7 */ /* 0x0003e2000810043f */
[----:B0-----:R-:W-:-:S13]  /*d620*/  ISETP.NE.AND P1, PT, R152, 0x1, PT ;  /* 0x000000019800780c */ /* 0x001fda0003f25270 */
[----:B------:R-:W0:Y:S08]  /*d630*/  @P1 LDC R152, c[0x0][0x44c] ;  /* 0x00011300ff981b82 */ /* 0x000e300000000800 */
[----:B-1----:R-:W1:Y:S01]  /*d640*/  @P1 LDC R15, c[0x0][0x450] ;  /* 0x00011400ff0f1b82 */ /* 0x002e620000000800 */
[----:B0-----:R-:W-:-:S05]  /*d650*/  @P1 IMAD.HI.U32 R152, R196, R152, RZ ;  /* 0x00000098c4981227 */ /* 0x001fca00078e00ff */
[----:B-1----:R-:W-:Y:S01]  /*d660*/  @P1 SHF.R.U32.HI R153, RZ, R15, R152 ;  /* 0x0000000fff991219 */ /* 0x002fe20000011698 */
[----:B------:R-:W-:Y:S01]  /*d670*/  VIADD R15, R168, 0xfffffffe ;  /* 0xfffffffea80f7836 */ /* 0x000fe20000000000 */
[----:B------:R-:W-:Y:S02]  /*d680*/  PLOP3.LUT P1, PT, PT, PT, UP0, 0x40, 0x0 ;  /* 0x000000000000781c */ /* 0x000fe40003f2e808 */
[----:B------:R-:W-:-:S05]  /*d690*/  IADD3 R152, R153, R184, -R23 ;  /* 0x000000b899987210 */ /* 0x000fca0007ffe817 */
[----:B------:R-:W-:-:S06]  /*d6a0*/  VIADD R153, R152, UR40 ;  /* 0x0000002898997c36 */ /* 0x000fcc0008000000 */
[----:B------:R-:W-:Y:S05]  /*d6b0*/  @P1 BRA `(.L_x_5885) ;  /* 0x0000000000541947 */ /* 0x000fea0003800000 */
[C---:B------:R-:W-:Y:S01]  /*d6c0*/  ISETP.GT.AND P1, PT, R152.reuse, RZ, PT ;  /* 0x000000ff9800720c */ /* 0x040fe20003f24270 */
[----:B------:R-:W-:Y:S01]  /*d6d0*/  BSSY B0, `(.L_x_5886) ;  /* 0x0000010000007945 */ /* 0x000fe20003800000 */
[----:B------:R-:W-:-:S11]  /*d6e0*/  VIADD R154, R152, 0xffffffff ;  /* 0xffffffff989a7836 */ /* 0x000fd60000000000 */
[----:B------:R-:W-:Y:S05]  /*d6f0*/  @P1 BRA `(.L_x_5887) ;  /* 0x0000000000201947 */ /* 0x000fea0003800000 */
[----:B------:R-:W-:Y:S01]  /*d700*/  UISETP.NE.AND UP0, UPT, UR41, 0x1, UPT ;  /* 0x000000012900788c */ /* 0x000fe2000bf05270 */
[----:B------:R-:W-:-:S05]  /*d710*/  IMAD.MOV R152, RZ, RZ, -R152 ;  /* 0x000000ffff987224 */ /* 0x000fca00078e0a98 */
[----:B------:R-:W-:-:S05]  /*d720*/  PLOP3.LUT P1, PT, PT, PT, UP0, 0x80, 0x0 ;  /* 0x000000000000781c */ /* 0x000fca0003f2f008 */
[----:B------:R-:W-:-:S08]  /*d730*/  @UP0 ULDC.64 UR4, c[0x0][0x9e8] ;  /* 0x00027a0000040ab9 */ /* 0x000fd00000000a00 */
[----:B------:R-:W-:-:S05]  /*d740*/  @P1 IMAD.HI.U32 R154, R152, UR4, RZ ;  /* 0x00000004989a1c27 */ /* 0x000fca000f8e00ff */
[----:B------:R-:W-:-:S04]  /*d750*/  @P1 SHF.R.U32.HI R152, RZ, UR5, R154 ;  /* 0x00000005ff981c19 */ /* 0x000fc8000801169a */
[----:B------:R-:W-:Y:S01]  /*d760*/  LOP3.LUT R154, RZ, R152, RZ, 0x33, !PT ;  /* 0x00000098ff9a7212 */ /* 0x000fe200078e33ff */
[----:B------:R-:W-:Y:S06]  /*d770*/  BRA `(.L_x_5888) ;  /* 0x0000000000147947 */ /* 0x000fec0003800000 */
.L_x_5887:
[----:B------:R-:W-:-:S06]  /*d780*/  UISETP.NE.AND UP0, UPT, UR41, 0x1, UPT ;  /* 0x000000012900788c */ /* 0x000fcc000bf05270 */
[----:B------:R-:W-:-:S05]  /*d790*/  PLOP3.LUT P1, PT, PT, PT, UP0, 0x80, 0x0 ;  /* 0x000000000000781c */ /* 0x000fca0003f2f008 */
[----:B------:R-:W-:-:S08]  /*d7a0*/  @UP0 ULDC.64 UR4, c[0x0][0x9e8] ;  /* 0x00027a0000040ab9 */ /* 0x000fd00000000a00 */
[----:B------:R-:W-:-:S05]  /*d7b0*/  @P1 IMAD.HI.U32 R152, R154, UR4, RZ ;  /* 0x000000049a981c27 */ /* 0x000fca000f8e00ff */
[----:B------:R-:W-:-:S07]  /*d7c0*/  @P1 SHF.R.U32.HI R154, RZ, UR5, R152 ;  /* 0x00000005ff9a1c19 */ /* 0x000fce0008011698 */
.L_x_5888:
[----:B------:R-:W-:Y:S05]  /*d7d0*/  BSYNC B0 ;  /* 0x0000000000007941 */ /* 0x000fea0003800000 */
.L_x_5886:
[----:B------:R-:W-:-:S04]  /*d7e0*/  IMAD.U32 R152, RZ, RZ, UR41 ;  /* 0x00000029ff987e24 */ /* 0x000fc8000f8e00ff */
[----:B------:R-:W-:-:S05]  /*d7f0*/  IMAD R154, R154, R152, UR41 ;  /* 0x000000299a9a7e24 */ /* 0x000fca000f8e0298 */
[----:B------:R-:W-:-:S07]  /*d800*/  VIMNMX R153, R153, R154, PT ;  /* 0x0000009a99997248 */ /* 0x000fce0003fe0100 */
.L_x_5885:
        /* <DEDUP_REMOVED lines=8> */
.L_x_5912:
[----:B------:R-:W-:-:S05]  /*d890*/  VIADD R208, R17, 0x1 ;  /* 0x0000000111d07836 */ /* 0x000fca0000000000 */
[----:B------:R-:W-:-:S04]  /*d8a0*/  ISETP.NE.AND P1, PT, R208, 0x2, PT ;  /* 0x00000002d000780c */ /* 0x000fc80003f25270 */
[----:B------:R-:W-:Y:S02]  /*d8b0*/  SEL R11, RZ, 0x1, P1 ;  /* 0x00000001ff0b7807 */ /* 0x000fe40000800000 */
[----:B------:R-:W-:Y:S02]  /*d8c0*/  SEL R208, R208, RZ, P1 ;  /* 0x000000ffd0d07207 */ /* 0x000fe40000800000 */
[----:B------:R-:W-:Y:S01]  /*d8d0*/  LOP3.LUT R22, R22, R11, RZ, 0x3c, !PT ;  /* 0x0000000b16167212 */ /* 0x000fe200078e3cff */
[----:B0-----:R-:W-:Y:S06]  /*d8e0*/  @!P0 BRA `(.L_x_5892) ;  /* 0x0000000000048947 */ /* 0x001fec0003800000 */
[----:B------:R-:W-:Y:S01]  /*d8f0*/  BPT.TRAP 0x1 ;  /* 0x000000040000795c */ /* 0x000fe20000300000 */
.L_x_5892:
[----:B------:R-:W-:Y:S01]  /*d900*/  IMAD R209, R208, 0x8, R2 ;  /* 0x00000008d0d17824 */ /* 0x000fe200078e0202 */
[----:B------:R-:W-:-:S04]  /*d910*/  SHF.L.U32 R210, R22, 0x1f, RZ ;  /* 0x0000001f16d27819 */ /* 0x000fc800000006ff */
[----:B------:R0:W1:Y:S01]  /*d920*/  SYNCS.PHASECHK.TRANS64.TRYWAIT P1, [R209+URZ+0x28c30], R210 ;  /* 0x028c30d2d10075a7 */ /* 0x000062000802017f */
[----:B------:R-:W-:Y:S05]  /*d930*/  @!P0 BRA `(.L_x_5893) ;  /* 0x0000000000048947 */ /* 0x000fea0003800000 */
[----:B------:R-:W-:Y:S01]  /*d940*/  BPT.TRAP 0x1 ;  /* 0x000000040000795c */ /* 0x000fe20000300000 */
.L_x_5893:
[----:B------:R-:W-:Y:S01]  /*d950*/  BSSY B2, `(.L_x_5894) ;  /* 0x0000006000027945 */ /* 0x000fe20003800000 */
[----:B------:R-:W-:Y:S02]  /*d960*/  IMAD R156, R208, 0x200, R21 ;  /* 0x00000200d09c7824 */ /* 0x000fe400078e0215 */
[----:B------:R-:W-:Y:S01]  /*d970*/  IMAD.MOV.U32 R157, RZ, RZ, 0x40000040 ;  /* 0x40000040ff9d7424 */ /* 0x000fe200078e00ff */
[----:B-1----:R-:W-:Y:S06]  /*d980*/  @P1 BRA `(.L_x_5895) ;  /* 0x0000000000081947 */ /* 0x002fec0003800000 */
[----:B------:R-:W1:Y:S02]  /*d990*/  SYNCS.PHASECHK.TRANS64.TRYWAIT P1, [R209+URZ+0x28c30], R210 ;  /* 0x028c30d2d10075a7 */ /* 0x000e64000802017f */
[----:B-1----:R-:W-:Y:S05]  /*d9a0*/  @!P1 BRA `(.L_x_5896) ;  /* 0x0000015800989947 */ /* 0x002fea0003800000 */
.L_x_5895:
[----:B------:R-:W-:Y:S05]  /*d9b0*/  BSYNC B2 ;  /* 0x0000000000027941 */ /* 0x000fea0003800000 */
.L_x_5894:
[C---:B------:R-:W-:Y:S01]  /*d9c0*/  R2UR UR6, R156.reuse ;  /* 0x000000009c0672ca */ /* 0x040fe200000e0000 */
[C---:B------:R-:W-:Y:S01]  /*d9d0*/  VIADD R154, R156.reuse, 0x2 ;  /* 0x000000029c9a7836 */ /* 0x040fe20000000000 */
[----:B------:R-:W-:Y:S01]  /*d9e0*/  R2UR UR7, R157 ;  /* 0x000000009d0772ca */ /* 0x000fe200000e0000 */
[----:B------:R-:W-:Y:S01]  /*d9f0*/  VIADD R152, R156, 0x4 ;  /* 0x000000049c987836 */ /* 0x000fe20000000000 */
[----:B------:R-:W-:Y:S01]  /*da00*/  R2UR UR4, R4 ;  /* 0x00000000040472ca */ /* 0x000fe200000e0000 */
        /* <DEDUP_REMOVED lines=11> */
[----:B------:R-:W-:Y:S01]  /*dac0*/  WARPGROUP.ARRIVE ;  /* 0x00000000000079c5 */ /* 0x000fe20000000000 */
[----:B------:R-:W-:Y:S02]  /*dad0*/  R2UR UR8, R12 ;  /* 0x000000000c0872ca */ /* 0x000fe400000e0000 */
[----:B------:R-:W-:Y:S02]  /*dae0*/  R2UR UR9, R13 ;  /* 0x000000000d0972ca */ /* 0x000fe400000e0000 */
[----:B------:R-:W-:Y:S01]  /*daf0*/  R2UR UR12, R8 ;  /* 0x00000000080c72ca */ /* 0x000fe200000e0000 */
[----:B------:R-:W-:Y:S01]  /*db00*/  HGMMA.64x64x16.F32 R152, gdesc[UR4], RZ, !UPT, gsb0 ;  /* 0x00e00000049879f0 */ /* 0x000fe2000c0008ff */
[----:B------:R-:W-:-:S02]  /*db10*/  R2UR UR13, R9 ;  /* 0x00000000090d72ca */ /* 0x000fc400000e0000 */
        /* <DEDUP_REMOVED lines=14> */
.L_x_5897:
[----:B------:R-:W2:Y:S01]  /*dc00*/  LDC R11, c[0x0][0x448] ;  /* 0x00011200ff0b7b82 */ /* 0x000ea20000000800 */
[----:B------:R-:W-:Y:S01]  /*dc10*/  IMAD.IADD R224, R212, 0x1, R196 ;  /* 0x00000001d4e07824 */ /* 0x000fe200078e02c4 */
[----:B------:R-:W-:Y:S01]  /*dc20*/  UISETP.NE.AND UP0, UPT, UR47, URZ, UPT ;  /* 0x0000003f2f00728c */ /* 0x000fe2000bf05270 */
[----:B--2---:R-:W-:-:S13]  /*dc30*/  ISETP.NE.AND P1, PT, R11, 0x1, PT ;  /* 0x000000010b00780c */ /* 0x004fda0003f25270 */
[----:B------:R-:W2:Y:S08]  /*dc40*/  @P1 LDC R20, c[0x0][0x44c] ;  /* 0x00011300ff141b82 */ /* 0x000eb00000000800 */
[----:B------:R-:W3:Y:S01]  /*dc50*/  @P1 LDC R11, c[0x0][0x450] ;  /* 0x00011400ff0b1b82 */ /* 0x000ee20000000800 */
[----:B--2---:R-:W-:-:S05]  /*dc60*/  @P1 IMAD.HI.U32 R20, R224, R20, RZ ;  /* 0x00000014e0141227 */ /* 0x004fca00078e00ff */
[----:B---3--:R-:W-:Y:S01]  /*dc70*/  @P1 SHF.R.U32.HI R224, RZ, R11, R20 ;  /* 0x0000000bffe01219 */ /* 0x008fe20000011614 */
[----:B------:R-:W-:Y:S01]  /*dc80*/  VIADD R11, R209, 0x28c40 ;  /* 0x00028c40d10b7836 */ /* 0x000fe20000000000 */
[----:B------:R-:W-:Y:S01]  /*dc90*/  PLOP3.LUT P1, PT, PT, PT, UP0, 0x40, 0x0 ;  /* 0x000000000000781c */ /* 0x000fe20003f2e808 */
[----:B------:R-:W-:Y:S02]  /*dca0*/  IMAD.U32 R20, RZ, RZ, UR45 ;  /* 0x0000002dff147e24 */ /* 0x000fe4000f8e00ff */
[----:B------:R-:W2:Y:S01]  /*dcb0*/  SHFL.IDX PT, R225, R224, RZ, 0x1c1f ;  /* 0x001c1fffe0e17589 */ /* 0x000ea200000e0000 */
[----:B------:R-:W-:Y:S02]  /*dcc0*/  PRMT R11, R186, 0x654, R11 ;  /* 0x00000654ba0b7816 */ /* 0x000fe4000000000b */
[----:B------:R-:W-:Y:S02]  /*dcd0*/  LOP3.LUT R223, RZ, R20, RZ, 0x33, !PT ;  /* 0x00000014ffdf7212 */ /* 0x000fe400078e33ff */
[----:B------:R3:W-:Y:S02]  /*dce0*/  SYNCS.ARRIVE.TRANS64.RED.A1T0 RZ, [R11+URZ], RZ ;  /* 0x000000ff0bff79a7 */ /* 0x0007e4000810043f */
[----:B---3--:R-:W-:-:S05]  /*dcf0*/  IMAD.SHL.U32 R11, R15, 0x40, RZ ;  /* 0x000000400f0b7824 */ /* 0x008fca00078e00ff */
[----:B------:R-:W-:-:S04]  /*dd00*/  IADD3 R222, -R189, 0x1, -R11 ;  /* 0x00000001bdde7810 */ /* 0x000fc80007ffe90b */
[----:B------:R-:W-:-:S05]  /*dd10*/  IADD3 R222, -R23, R222, R184 ;  /* 0x000000de17de7210 */ /* 0x000fca0007ffe1b8 */
[----:B------:R-:W-:Y:S02]  /*dd20*/  IMAD.IADD R223, R223, 0x1, R222 ;  /* 0x00000001dfdf7824 */ /* 0x000fe400078e02de */
[----:B------:R-:W-:Y:S02]  /*dd30*/  VIADD R222, R222, UR46 ;  /* 0x0000002edede7c36 */ /* 0x000fe40008000000 */
[C---:B--2---:R-:W-:Y:S02]  /*dd40*/  IMAD.IADD R220, R225.reuse, 0x1, R223 ;  /* 0x00000001e1dc7824 */ /* 0x044fe400078e02df */
        /* <DEDUP_REMOVED lines=9> */
[----:B------:R-:W2:Y:S02]  /*dde0*/  @P1 LDC.64 R202, c[0x0][0x9e8] ;  /* 0x00027a00ffca1b82 */ /* 0x000ea40000000a00 */
[----:B--2---:R-:W-:-:S05]  /*ddf0*/  @P1 IMAD.HI.U32 R202, R225, R202, RZ ;  /* 0x000000cae1ca1227 */ /* 0x004fca00078e00ff */
[----:B------:R-:W-:-:S04]  /*de00*/  @P1 SHF.R.U32.HI R225, RZ, R203, R202 ;  /* 0x000000cbffe11219 */ /* 0x000fc800000116ca */
[----:B------:R-:W-:Y:S01]  /*de10*/  LOP3.LUT R225, RZ, R225, RZ, 0x33, !PT ;  /* 0x000000e1ffe17212 */ /* 0x000fe200078e33ff */
[----:B------:R-:W-:Y:S06]  /*de20*/  BRA `(.L_x_5901) ;  /* 0x0000000000147947 */ /* 0x000fec0003800000 */
.L_x_5900:
[----:B------:R-:W-:-:S05]  /*de30*/  IMAD.U32 R227, RZ, RZ, UR44 ;  /* 0x0000002cffe37e24 */ /* 0x000fca000f8e00ff */
[----:B------:R-:W-:-:S13]  /*de40*/  ISETP.NE.AND P1, PT, R227, 0x1, PT ;  /* 0x00000001e300780c */ /* 0x000fda0003f25270 */
[----:B------:R-:W2:Y:S02]  /*de50*/  @P1 LDC.64 R202, c[0x0][0x9e8] ;  /* 0x00027a00ffca1b82 */ /* 0x000ea40000000a00 */
[----:B--2---:R-:W-:-:S05]  /*de60*/  @P1 IMAD.HI.U32 R202, R225, R202, RZ ;  /* 0x000000cae1ca1227 */ /* 0x004fca00078e00ff */
[----:B------:R-:W-:-:S07]  /*de70*/  @P1 SHF.R.U32.HI R225, RZ, R203, R202 ;  /* 0x000000cbffe11219 */ /* 0x000fce00000116ca */
.L_x_5901:
[----:B------:R-:W-:Y:S05]  /*de80*/  BSYNC B2 ;  /* 0x0000000000027941 */ /* 0x000fea0003800000 */
.L_x_5899:
[----:B------:R-:W-:-:S04]  /*de90*/  IMAD R225, R225, R227, -R11 ;  /* 0x000000e3e1e17224 */ /* 0x000fc800078e0a0b */
[----:B------:R-:W-:-:S05]  /*dea0*/  IMAD.IADD R225, R225, 0x1, -R189 ;  /* 0x00000001e1e17824 */ /* 0x000fca00078e0abd */
[----:B------:R-:W-:Y:S02]  /*deb0*/  VIMNMX R220, R220, R225, !PT ;  /* 0x000000e1dcdc7248 */ /* 0x000fe40007fe0100 */
[----:B------:R-:W-:-:S07]  /*dec0*/  VIADDMNMX R221, R225, R227, R221, PT ;  /* 0x000000e3e1dd7246 */ /* 0x000fce00038001dd */
.L_x_5898:
[----:B------:R-:W-:Y:S01]  /*ded0*/  ISETP.GT.AND P1, PT, R15, -0x1, PT ;  /* 0xffffffff0f00780c */ /* 0x000fe20003f24270 */
[----:B------:R-:W2:Y:S01]  /*dee0*/  SHFL.IDX PT, R224, R224, 0x1, 0x1c1f ;  /* 0x003c1f00e0e07f89 */ /* 0x000ea200000e0000 */
[----:B------:R-:W-:Y:S02]  /*def0*/  UISETP.NE.AND UP0, UPT, UR47, URZ, UPT ;  /* 0x0000003f2f00728c */ /* 0x000fe4000bf05270 */
[C---:B------:R-:W-:Y:S02]  /*df00*/  ISETP.GT.AND P4, PT, R220.reuse, RZ, P1 ;  /* 0x000000ffdc00720c */ /* 0x040fe40000f84270 */
[C---:B------:R-:W-:Y:S02]  /*df10*/  ISETP.GT.AND P3, PT, R220.reuse, 0x1, P1 ;  /* 0x00000001dc00780c */ /* 0x040fe40000f64270 */
[----:B------:R-:W-:Y:S02]  /*df20*/  ISETP.LT.OR P4, PT, R221, 0x1, P4 ;  /* 0x00000001dd00780c */ /* 0x000fe40002781670 */
[----:B------:R-:W-:-:S02]  /*df30*/  ISETP.GT.AND P5, PT, R220, 0x8, P1 ;  /* 0x00000008dc00780c */ /* 0x000fc40000fa4270 */
[----:B------:R-:W-:Y:S02]  /*df40*/  FSEL R202, R152, -INF , !P4 ;  /* 0xff80000098ca7808 */ /* 0x000fe40006000000 */
[C---:B------:R-:W-:Y:S02]  /*df50*/  ISETP.GT.AND P4, PT, R220.reuse, 0x10, P1 ;  /* 0x00000010dc00780c */ /* 0x040fe40000f84270 */
[----:B------:R-:W-:Y:S02]  /*df60*/  ISETP.GT.AND P2, PT, R220, 0x9, P1 ;  /* 0x00000009dc00780c */ /* 0x000fe40000f44270 */
[C---:B------:R-:W-:Y:S02]  /*df70*/  ISETP.LT.OR P4, PT, R221.reuse, 0x11, P4 ;  /* 0x00000011dd00780c */ /* 0x040fe40002781670 */
[----:B------:R-:W-:Y:S02]  /*df80*/  ISETP.LT.OR P3, PT, R221, 0x2, P3 ;  /* 0x00000002dd00780c */ /* 0x000fe40001f61670 */
[----:B------:R-:W-:-:S02]  /*df90*/  FSEL R160, R160, -INF , !P4 ;  /* 0xff800000a0a07808 */ /* 0x000fc40006000000 */
[----:B------:R-:W-:Y:S01]  /*dfa0*/  ISETP.GT.AND P4, PT, R220, 0x20, P1 ;  /* 0x00000020dc00780c */ /* 0x000fe20000f84270 */
[--C-:B--2---:R-:W-:Y:S01]  /*dfb0*/  IMAD.IADD R222, R222, 0x1, R224.reuse ;  /* 0x00000001dede7824 */ /* 0x104fe200078e02e0 */
[----:B------:R-:W-:Y:S01]  /*dfc0*/  ISETP.LT.OR P5, PT, R221, 0x9, P5 ;  /* 0x00000009dd00780c */ /* 0x000fe20002fa1670 */
[----:B------:R-:W-:Y:S01]  /*dfd0*/  IMAD.IADD R223, R223, 0x1, R224 ;  /* 0x00000001dfdf7824 */ /* 0x000fe200078e02e0 */
[C---:B------:R-:W-:Y:S02]  /*dfe0*/  ISETP.LT.OR P2, PT, R221.reuse, 0xa, P2 ;  /* 0x0000000add00780c */ /* 0x040fe40001741670 */
[----:B------:R-:W-:Y:S02]  /*dff0*/  ISETP.LT.OR P4, PT, R221, 0x21, P4 ;  /* 0x00000021dd00780c */ /* 0x000fe40002781670 */
[----:B------:R-:W-:Y:S02]  /*e000*/  FSEL R203, R153, -INF , !P3 ;  /* 0xff80000099cb7808 */ /* 0x000fe40005800000 */
[----:B------:R-:W-:-:S02]  /*e010*/  FSEL R156, R156, -INF , !P5 ;  /* 0xff8000009c9c7808 */ /* 0x000fc40006800000 */
[----:B------:R-:W-:Y:S02]  /*e020*/  FSEL R157, R157, -INF , !P2 ;  /* 0xff8000009d9d7808 */ /* 0x000fe40005000000 */
[C---:B------:R-:W-:Y:S02]  /*e030*/  ISETP.GT.AND P3, PT, R220.reuse, 0x11, P1 ;  /* 0x00000011dc00780c */ /* 0x040fe40000f64270 */
[C---:B------:R-:W-:Y:S02]  /*e040*/  ISETP.GT.AND P5, PT, R220.reuse, 0x18, P1 ;  /* 0x00000018dc00780c */ /* 0x040fe40000fa4270 */
[----:B------:R-:W-:Y:S02]  /*e050*/  ISETP.GT.AND P2, PT, R220, 0x19, P1 ;  /* 0x00000019dc00780c */ /* 0x000fe40000f44270 */
[----:B------:R-:W-:Y:S02]  /*e060*/  FSEL R168, R168, -INF , !P4 ;  /* 0xff800000a8a87808 */ /* 0x000fe40006000000 */
[----:B------:R-:W-:-:S02]  /*e070*/  ISETP.GT.AND P4, PT, R220, 0x30, P1 ;  /* 0x00000030dc00780c */ /* 0x000fc40000f84270 */
[C---:B------:R-:W-:Y:S02]  /*e080*/  ISETP.LT.OR P3, PT, R221.reuse, 0x12, P3 ;  /* 0x00000012dd00780c */ /* 0x040fe40001f61670 */
[C---:B------:R-:W-:Y:S02]  /*e090*/  ISETP.LT.OR P5, PT, R221.reuse, 0x19, P5 ;  /* 0x00000019dd00780c */ /* 0x040fe40002fa1670 */
        /* <DEDUP_REMOVED lines=9> */
[----:B------:R-:W-:-:S02]  /*e130*/  PLOP3.LUT P4, PT, PT, PT, UP0, 0x40, 0x0 ;  /* 0x000000000000781c */ /* 0x000fc40003f8e808 */
        /* <DEDUP_REMOVED lines=14> */
[----:B------:R-:W-:Y:S01]  /*e220*/  FSEL R181, R181, -INF , !P2 ;  /* 0xff800000b5b57808 */ /* 0x000fe20005000000 */
        /* <DEDUP_REMOVED lines=13> */
.L_x_5904:
[----:B------:R-:W-:-:S05]  /*e300*/  IMAD.U32 R172, RZ, RZ, UR44 ;  /* 0x0000002cffac7e24 */ /* 0x000fca000f8e00ff */
[----:B------:R-:W-:-:S13]  /*e310*/  ISETP.NE.AND P2, PT, R172, 0x1, PT ;  /* 0x00000001ac00780c */ /* 0x000fda0003f45270 */
[----:B------:R-:W2:Y:S02]  /*e320*/  @P2 LDC.64 R152, c[0x0][0x9e8] ;  /* 0x00027a00ff982b82 */ /* 0x000ea40000000a00 */
[----:B--2---:R-:W-:-:S05]  /*e330*/  @P2 IMAD.HI.U32 R152, R224, R152, RZ ;  /* 0x00000098e0982227 */ /* 0x004fca00078e00ff */
[----:B------:R-:W-:-:S07]  /*e340*/  @P2 SHF.R.U32.HI R224, RZ, R153, R152 ;  /* 0x00000099ffe02219 */ /* 0x000fce0000011698 */
.L_x_5905:
[----:B------:R-:W-:Y:S05]  /*e350*/  BSYNC B2 ;  /* 0x0000000000027941 */ /* 0x000fea0003800000 */
.L_x_5903:
[----:B------:R-:W-:-:S04]  /*e360*/  IMAD R11, R224, R172, -R11 ;  /* 0x000000ace00b7224 */ /* 0x000fc800078e0a0b */
[----:B------:R-:W-:-:S05]  /*e370*/  IMAD.IADD R11, R11, 0x1, -R189 ;  /* 0x000000010b0b7824 */ /* 0x000fca00078e0abd */
[----:B------:R-:W-:Y:S02]  /*e380*/  VIMNMX R223, R223, R11, !PT ;  /* 0x0000000bdfdf7248 */ /* 0x000fe40007fe0100 */
[----:B------:R-:W-:-:S07]  /*e390*/  VIADDMNMX R222, R11, R172, R222, PT ;  /* 0x000000ac0bde7246 */ /* 0x000fce00038001de */
.L_x_5902:
[----:B------:R-:W-:Y:S02]  /*e3a0*/  FMNMX.FTZ R11, R202, R10, !PT ;  /* 0x0000000aca0b7209 */ /* 0x000fe40007810000 */
[----:B------:R-:W-:Y:S02]  /*e3b0*/  LOP3.LUT R16, R16, 0xffffdfff, RZ, 0xc0, !PT ;  /* 0xffffdfff10107812 */ /* 0x000fe400078ec0ff */
[----:B------:R-:W-:Y:S02]  /*e3c0*/  FMNMX.FTZ R11, R203, R11, !PT ;  /* 0x0000000bcb0b7209 */ /* 0x000fe40007810000 */
[----:B------:R-:W-:Y:S02]  /*e3d0*/  @P0 LOP3.LUT R16, R16, 0x2000, RZ, 0xfc, !PT ;  /* 0x0000200010100812 */ /* 0x000fe400078efcff */
[----:B------:R-:W-:Y:S02]  /*e3e0*/  FMNMX.FTZ R11, R156, R11, !PT ;  /* 0x0000000b9c0b7209 */ /* 0x000fe40007810000 */
[----:B------:R-:W-:-:S02]  /*e3f0*/  ISETP.GT.AND P0, PT, R223, 0x20, P1 ;  /* 0x00000020df00780c */ /* 0x000fc40000f04270 */
[----:B------:R-:W-:Y:S02]  /*e400*/  FMNMX.FTZ R11, R157, R11, !PT ;  /* 0x0000000b9d0b7209 */ /* 0x000fe40007810000 */
[----:B------:R-:W-:Y:S02]  /*e410*/  LOP3.LUT R16, R16, 0xfffeffff, RZ, 0xc0, !PT ;  /* 0xfffeffff10107812 */ /* 0x000fe400078ec0ff */
[----:B------:R-:W-:Y:S02]  /*e420*/  FMNMX.FTZ R11, R160, R11, !PT ;  /* 0x0000000ba00b7209 */ /* 0x000fe40007810000 */
[----:B------:R-:W-:Y:S02]  /*e430*/  ISETP.GT.AND P2, PT, R223, 0x1, P1 ;  /* 0x00000001df00780c */ /* 0x000fe40000f44270 */
[----:B------:R-:W-:Y:S02]  /*e440*/  FMNMX.FTZ R11, R161, R11, !PT ;  /* 0x0000000ba10b7209 */ /* 0x000fe40007810000 */
[----:B------:R-:W-:-:S02]  /*e450*/  ISETP.GT.AND P3, PT, R223, 0x8, P1 ;  /* 0x00000008df00780c */ /* 0x000fc40000f64270 */
[----:B------:R-:W-:Y:S02]  /*e460*/  FMNMX.FTZ R11, R164, R11, !PT ;  /* 0x0000000ba40b7209 */ /* 0x000fe40007810000 */
[----:B------:R-:W-:Y:S02]  /*e470*/  @P0 LOP3.LUT R16, R16, 0x10000, RZ, 0xfc, !PT ;  /* 0x0001000010100812 */ /* 0x000fe400078efcff */
[----:B------:R-:W-:Y:S02]  /*e480*/  FMNMX.FTZ R11, R165, R11, !PT ;  /* 0x0000000ba50b7209 */ /* 0x000fe40007810000 */
[C---:B------:R-:W-:Y:S02]  /*e490*/  ISETP.GT.AND P0, PT, R223.reuse, 0x38, P1 ;  /* 0x00000038df00780c */ /* 0x040fe40000f04270 */
[----:B------:R-:W-:Y:S02]  /*e4a0*/  FMNMX.FTZ R11, R168, R11, !PT ;  /* 0x0000000ba80b7209 */ /* 0x000fe40007810000 */
[----:B------:R-:W-:-:S02]  /*e4b0*/  ISETP.GT.AND P4, PT, R223, 0x9, P1 ;  /* 0x00000009df00780c */ /* 0x000fc40000f84270 */
[----:B------:R-:W-:Y:S02]  /*e4c0*/  FMNMX.FTZ R11, R169, R11, !PT ;  /* 0x0000000ba90b7209 */ /* 0x000fe40007810000 */
[----:B------:R-:W-:Y:S02]  /*e4d0*/  LOP3.LUT R16, R16, 0xfffffffd, RZ, 0xc0, !PT ;  /* 0xfffffffd10107812 */ /* 0x000fe400078ec0ff */
[----:B------:R-:W-:Y:S02]  /*e4e0*/  FMNMX.FTZ R11, R225, R11, !PT ;  /* 0x0000000be10b7209 */ /* 0x000fe40007810000 */
[C---:B------:R-:W-:Y:S02]  /*e4f0*/  ISETP.LT.OR P2, PT, R222.reuse, 0x2, P2 ;  /* 0x00000002de00780c */ /* 0x040fe40001741670 */
[----:B------:R-:W-:Y:S02]  /*e500*/  FMNMX.FTZ R11, R173, R11, !PT ;  /* 0x0000000bad0b7209 */ /* 0x000fe40007810000 */
[----:B------:R-:W-:-:S02]  /*e510*/  ISETP.LT.OR P3, PT, R222, 0x9, P3 ;  /* 0x00000009de00780c */ /* 0x000fc40001f61670 */
[----:B------:R-:W-:Y:S02]  /*e520*/  FMNMX.FTZ R11, R176, R11, !PT ;  /* 0x0000000bb00b7209 */ /* 0x000fe40007810000 */
[----:B------:R-:W-:Y:S02]  /*e530*/  ISETP.LT.OR P4, PT, R222, 0xa, P4 ;  /* 0x0000000ade00780c */ /* 0x000fe40002781670 */
[----:B------:R-:W-:Y:S02]  /*e540*/  FMNMX.FTZ R11, R177, R11, !PT ;  /* 0x0000000bb10b7209 */ /* 0x000fe40007810000 */
[----:B------:R-:W-:Y:S02]  /*e550*/  @P0 LOP3.LUT R16, R16, 0x2, RZ, 0xfc, !PT ;  /* 0x0000000210100812 */ /* 0x000fe400078efcff */
[----:B------:R-:W-:Y:S02]  /*e560*/  FMNMX.FTZ R11, R180, R11, !PT ;  /* 0x0000000bb40b7209 */ /* 0x000fe40007810000 */
[----:B------:R-:W-:-:S02]  /*e570*/  ISETP.GT.AND P0, PT, R223, RZ, P1 ;  /* 0x000000ffdf00720c */ /* 0x000fc40000f04270 */
[----:B------:R-:W-:Y:S02]  /*e580*/  FSEL R155, R155, -INF , !P2 ;  /* 0xff8000009b9b7808 */ /* 0x000fe40005000000 */
[----:B------:R-:W-:Y:S02]  /*e590*/  FSEL R158, R158, -INF , !P3 ;  /* 0xff8000009e9e7808 */ /* 0x000fe40005800000 */
[----:B------:R-:W-:Y:S02]  /*e5a0*/  FSEL R159, R159, -INF , !P4 ;  /* 0xff8000009f9f7808 */ /* 0x000fe40006000000 */
[C---:B------:R-:W-:Y:S02]  /*e5b0*/  ISETP.GT.AND P5, PT, R223.reuse, 0x10, P1 ;  /* 0x00000010df00780c */ /* 0x040fe40000fa4270 */
[C---:B------:R-:W-:Y:S02]  /*e5c0*/  ISETP.GT.AND P2, PT, R223.reuse, 0x11, P1 ;  /* 0x00000011df00780c */ /* 0x040fe40000f44270 */
[----:B------:R-:W-:-:S02]  /*e5d0*/  ISETP.GT.AND P3, PT, R223, 0x18, P1 ;  /* 0x00000018df00780c */ /* 0x000fc40000f64270 */
[----:B------:R-:W-:Y:S02]  /*e5e0*/  ISETP.GT.AND P4, PT, R223, 0x19, P1 ;  /* 0x00000019df00780c */ /* 0x000fe40000f84270 */
[----:B------:R-:W-:Y:S02]  /*e5f0*/  FMNMX.FTZ R11, R181, R11, !PT ;  /* 0x0000000bb50b7209 */ /* 0x000fe40007810000 */
[C---:B------:R-:W-:Y:S02]  /*e600*/  ISETP.LT.OR P5, PT, R222.reuse, 0x11, P5 ;  /* 0x00000011de00780c */ /* 0x040fe40002fa1670 */
[C---:B------:R-:W-:Y:S01]  /*e610*/  ISETP.LT.OR P2, PT, R222.reuse, 0x12, P2 ;  /* 0x00000012de00780c */ /* 0x040fe20001741670 */
[----:B------:R-:W2:Y:S01]  /*e620*/  SHFL.BFLY PT, R152, R11, 0x2, 0x1f ;  /* 0x0c401f000b987f89 */ /* 0x000ea200000e0000 */
[C---:B------:R-:W-:Y:S02]  /*e630*/  ISETP.LT.OR P3, PT, R222.reuse, 0x19, P3 ;  /* 0x00000019de00780c */ /* 0x040fe40001f61670 */
[----:B------:R-:W-:-:S02]  /*e640*/  ISETP.LT.OR P4, PT, R222, 0x1a, P4 ;  /* 0x0000001ade00780c */ /* 0x000fc40002781670 */
[----:B------:R-:W-:Y:S02]  /*e650*/  LOP3.LUT R16, R16, 0xffffffdf, RZ, 0xc0, !PT ;  /* 0xffffffdf10107812 */ /* 0x000fe400078ec0ff */
[----:B------:R-:W-:Y:S02]  /*e660*/  FSEL R162, R162, -INF , !P5 ;  /* 0xff800000a2a27808 */ /* 0x000fe40006800000 */
[----:B------:R-:W-:Y:S02]  /*e670*/  FSEL R163, R163, -INF , !P2 ;  /* 0xff800000a3a37808 */ /* 0x000fe40005000000 */
[----:B------:R-:W-:Y:S02]  /*e680*/  FSEL R166, R166, -INF , !P3 ;  /* 0xff800000a6a67808 */ /* 0x000fe40005800000 */
[----:B------:R-:W-:Y:S02]  /*e690*/  FSEL R167, R167, -INF , !P4 ;  /* 0xff800000a7a77808 */ /* 0x000fe40006000000 */
[----:B------:R-:W-:-:S02]  /*e6a0*/  ISETP.GT.AND P2, PT, R223, 0x21, P1 ;  /* 0x00000021df00780c */ /* 0x000fc40000f44270 */
[C---:B------:R-:W-:Y:S02]  /*e6b0*/  ISETP.GT.AND P3, PT, R223.reuse, 0x28, P1 ;  /* 0x00000028df00780c */ /* 0x040fe40000f64270 */
[C---:B------:R-:W-:Y:S02]  /*e6c0*/  ISETP.GT.AND P4, PT, R223.reuse, 0x29, P1 ;  /* 0x00000029df00780c */ /* 0x040fe40000f84270 */
[C---:B------:R-:W-:Y:S02]  /*e6d0*/  ISETP.GT.AND P5, PT, R223.reuse, 0x30, P1 ;  /* 0x00000030df00780c */ /* 0x040fe40000fa4270 */
[C---:B------:R-:W-:Y:S02]  /*e6e0*/  ISETP.GT.AND P6, PT, R223.reuse, 0x31, P1 ;  /* 0x00000031df00780c */ /* 0x040fe40000fc4270 */
[----:B------:R-:W-:Y:S02]  /*e6f0*/  ISETP.GT.AND P1, PT, R223, 0x39, P1 ;  /* 0x00000039df00780c */ /* 0x000fe40000f24270 */
[----:B------:R-:W-:-:S02]  /*e700*/  @P0 LOP3.LUT R16, R16, 0x20, RZ, 0xfc, !PT ;  /* 0x0000002010100812 */ /* 0x000fc400078efcff */
[----:B--2---:R-:W-:Y:S02]  /*e710*/  FMNMX.FTZ R152, R11, R152, !PT ;  /* 0x000000980b987209 */ /* 0x004fe40007810000 */
[C---:B------:R-:W-:Y:S02]  /*e720*/  LOP3.LUT P0, RZ, R16.reuse, 0x10000, RZ, 0xc0, !PT ;  /* 0x0001000010ff7812 */ /* 0x040fe4000780c0ff */
[----:B------:R-:W-:Y:S01]  /*e730*/  LOP3.LUT R16, R16, 0xfffffff7, RZ, 0xc0, !PT ;  /* 0xfffffff710107812 */ /* 0x000fe200078ec0ff */
[----:B------:R-:W2:Y:S01]  /*e740*/  SHFL.BFLY PT, R172, R152, 0x1, 0x1f ;  /* 0x0c201f0098ac7f89 */ /* 0x000ea200000e0000 */
[C---:B------:R-:W-:Y:S02]  /*e750*/  ISETP.LT.OR P0, PT, R222.reuse, 0x21, P0 ;  /* 0x00000021de00780c */ /* 0x040fe40000701670 */
[----:B------:R-:W-:Y:S02]  /*e760*/  ISETP.LT.OR P5, PT, R222, 0x31, P5 ;  /* 0x00000031de00780c */ /* 0x000fe40002fa1670 */
[----:B------:R-:W-:-:S02]  /*e770*/  @P1 LOP3.LUT R16, R16, 0x8, RZ, 0xfc, !PT ;  /* 0x0000000810101812 */ /* 0x000fc400078efcff */
[----:B------:R-:W-:Y:S02]  /*e780*/  ISETP.LT.OR P6, PT, R222, 0x32, P6 ;  /* 0x00000032de00780c */ /* 0x000fe400037c1670 */
[C---:B------:R-:W-:Y:S02]  /*e790*/  LOP3.LUT P1, RZ, R16.reuse, 0x2, RZ, 0xc0, !PT ;  /* 0x0000000210ff7812 */ /* 0x040fe4000782c0ff */
[----:B------:R-:W-:Y:S02]  /*e7a0*/  LOP3.LUT R16, R16, 0xffffffbf, RZ, 0xc0, !PT ;  /* 0xffffffbf10107812 */ /* 0x000fe400078ec0ff */
[----:B------:R-:W-:Y:S02]  /*e7b0*/  FSEL R178, R178, -INF , !P5 ;  /* 0xff800000b2b27808 */ /* 0x000fe40006800000 */
[----:B------:R-:W-:Y:S02]  /*e7c0*/  @P0 LOP3.LUT R16, R16, 0x40, RZ, 0xfc, !PT ;  /* 0x0000004010100812 */ /* 0x000fe400078efcff */
[----:B------:R-:W-:-:S02]  /*e7d0*/  ISETP.LT.OR P0, PT, R222, 0x22, P2 ;  /* 0x00000022de00780c */ /* 0x000fc40001701670 */
[C---:B------:R-:W-:Y:S02]  /*e7e0*/  LOP3.LUT P2, RZ, R16.reuse, 0x20, RZ, 0xc0, !PT ;  /* 0x0000002010ff7812 */ /* 0x040fe4000784c0ff */
[----:B------:R-:W-:Y:S02]  /*e7f0*/  LOP3.LUT R16, R16, 0xffffffef, RZ, 0xc0, !PT ;  /* 0xffffffef10107812 */ /* 0x000fe400078ec0ff */
[----:B------:R-:W-:Y:S02]  /*e800*/  ISETP.LT.OR P2, PT, R222, 0x1, P2 ;  /* 0x00000001de00780c */ /* 0x000fe40001741670 */
[----:B--2---:R-:W-:Y:S02]  /*e810*/  FMNMX.FTZ R172, R152, R172, !PT ;  /* 0x000000ac98ac7209 */ /* 0x004fe40007810000 */
[----:B------:R-:W-:Y:S02]  /*e820*/  FSEL R154, R154, -INF , !P2 ;  /* 0xff8000009a9a7808 */ /* 0x000fe40005000000 */
[----:B------:R-:W-:-:S02]  /*e830*/  ISETP.LT.OR P1, PT, R222, 0x39, P1 ;  /* 0x00000039de00780c */ /* 0x000fc40000f21670 */
[----:B------:R-:W-:Y:S02]  /*e840*/  @P0 LOP3.LUT R16, R16, 0x10, RZ, 0xfc, !PT ;  /* 0x0000001010100812 */ /* 0x000fe400078efcff */
[----:B------:R-:W-:Y:S02]  /*e850*/  ISETP.LT.OR P0, PT, R222, 0x29, P3 ;  /* 0x00000029de00780c */ /* 0x000fe40001f01670 */
[C---:B------:R-:W-:Y:S02]  /*e860*/  LOP3.LUT P3, RZ, R16.reuse, 0x8, RZ, 0xc0, !PT ;  /* 0x0000000810ff7812 */ /* 0x040fe4000786c0ff */
[----:B------:R-:W-:Y:S02]  /*e870*/  LOP3.LUT R16, R16, 0xfffffffb, RZ, 0xc0, !PT ;  /* 0xfffffffb10107812 */ /* 0x000fe400078ec0ff */
[----:B------:R-:W-:Y:S02]  /*e880*/  FSEL R179, R179, -INF , !P6 ;  /* 0xff800000b3b37808 */ /* 0x000fe40007000000 */
[----:B------:R-:W-:-:S02]  /*e890*/  ISETP.LT.OR P3, PT, R222, 0x3a, P3 ;  /* 0x0000003ade00780c */ /* 0x000fc40001f61670 */
[----:B------:R-:W-:Y:S02]  /*e8a0*/  FSEL R182, R182, -INF , !P1 ;  /* 0xff800000b6b67808 */ /* 0x000fe40004800000 */
[----:B------:R-:W-:Y:S02]  /*e8b0*/  FSEL R183, R183, -INF , !P3 ;  /* 0xff800000b7b77808 */ /* 0x000fe40005800000 */
[----:B------:R-:W-:Y:S02]  /*e8c0*/  @P0 LOP3.LUT R16, R16, 0x4, RZ, 0xfc, !PT ;  /* 0x0000000410100812 */ /* 0x000fe400078efcff */
[----:B------:R-:W-:Y:S02]  /*e8d0*/  ISETP.LT.OR P0, PT, R222, 0x2a, P4 ;  /* 0x0000002ade00780c */ /* 0x000fe40002701670 */
[----:B------:R-:W-:Y:S02]  /*e8e0*/  FSETP.NEU.FTZ.AND P4, PT, R172, -INF , PT ;  /* 0xff800000ac00780b */ /* 0x000fe40003f9d000 */
[----:B------:R-:W-:-:S02]  /*e8f0*/  LOP3.LUT R16, R16, 0xffffbfff, RZ, 0xc0, !PT ;  /* 0xffffbfff10107812 */ /* 0x000fc400078ec0ff */
[----:B------:R-:W-:Y:S02]  /*e900*/  FSEL R11, R172, RZ, P4 ;  /* 0x000000ffac0b7208 */ /* 0x000fe40002000000 */
[----:B------:R-:W-:-:S03]  /*e910*/  ISETP.NE.AND P1, PT, R197, RZ, PT ;  /* 0x000000ffc500720c */ /* 0x000fc60003f25270 */
[----:B------:R-:W-:Y:S01]  /*e920*/  FADD.FTZ R10, -R11, R10 ;  /* 0x0000000a0b0a7221 */ /* 0x000fe20000010100 */
[----:B------:R-:W-:Y:S01]  /*e930*/  IMAD.U32 R11, RZ, RZ, UR38 ;  /* 0x00000026ff0b7e24 */ /* 0x000fe2000f8e00ff */
[----:B------:R-:W-:-:S03]  /*e940*/  @P0 LOP3.LUT R16, R16, 0x4000, RZ, 0xfc, !PT ;  /* 0x0000400010100812 */ /* 0x000fc600078efcff */
[-C--:B------:R-:W-:Y:S01]  /*e950*/  FMUL.FTZ R152, R172, R11.reuse ;  /* 0x0000000bac987220 */ /* 0x080fe20000410000 */
[----:B------:R-:W-:Y:S01]  /*e960*/  LOP3.LUT P0, RZ, R16, 0x10, RZ, 0xc0, !PT ;  /* 0x0000001010ff7812 */ /* 0x000fe2000780c0ff */
[----:B------:R-:W-:Y:S01]  /*e970*/  FMUL.FTZ R10, R10, R11 ;  /* 0x0000000b0a0a7220 */ /* 0x000fe20000410000 */
[----:B------:R-:W-:Y:S02]  /*e980*/  LOP3.LUT R16, R16, 0xffff7fff, RZ, 0xc0, !PT ;  /* 0xffff7fff10107812 */ /* 0x000fe400078ec0ff */
[----:B------:R-:W-:Y:S01]  /*e990*/  FSEL R152, R152, RZ, P4 ;  /* 0x000000ff98987208 */ /* 0x000fe20002000000 */
[----:B------:R-:W-:-:S04]  /*e9a0*/  @!P1 IMAD R17, R17, 0x40, R194 ;  /* 0x0000004011119824 */ /* 0x000fc800078e02c2 */
        /* <DEDUP_REMOVED lines=16> */
[----:B------:R-:W-:Y:S01]  /*eab0*/  FMNMX.FTZ R152, R154, R14, !PT ;  /* 0x0000000e9a987209 */ /* 0x000fe20007810000 */
[----:B------:R-:W-:Y:S01]  /*eac0*/  MUFU.EX2 R203, R203 ;  /* 0x000000cb00cb7308 */ /* 0x000fe20000000800 */
[----:B------:R-:W-:Y:S01]  /*ead0*/  @P0 LOP3.LUT R16, R16, 0x8000, RZ, 0xfc, !PT ;  /* 0x0000800010100812 */ /* 0x000fe200078efcff */
[----:B------:R-:W-:Y:S01]  /*eae0*/  @!P1 IMAD R17, R17, 0x4, R2 ;  /* 0x0000000411119824 */ /* 0x000fe200078e0202 */
[----:B------:R-:W-:-:S02]  /*eaf0*/  FMNMX.FTZ R152, R155, R152, !PT ;  /* 0x000000989b987209 */ /* 0x000fc40007810000 */
[----:B------:R-:W-:Y:S02]  /*eb00*/  LOP3.LUT P0, RZ, R16, 0x40, RZ, 0xc0, !PT ;  /* 0x0000004010ff7812 */ /* 0x000fe4000780c0ff */
[----:B------:R-:W-:Y:S01]  /*eb10*/  FMNMX.FTZ R152, R158, R152, !PT ;  /* 0x000000989e987209 */ /* 0x000fe20007810000 */
[----:B------:R-:W-:Y:S01]  /*eb20*/  MUFU.EX2 R156, R156 ;  /* 0x0000009c009c7308 */ /* 0x000fe20000000800 */
[----:B------:R-:W-:Y:S02]  /*eb30*/  FSEL R170, R170, -INF , !P0 ;  /* 0xff800000aaaa7808 */ /* 0x000fe40004000000 */
[----:B------:R-:W-:Y:S02]  /*eb40*/  FMNMX.FTZ R152, R159, R152, !PT ;  /* 0x000000989f987209 */ /* 0x000fe40007810000 */
[----:B------:R-:W-:Y:S02]  /*eb50*/  LOP3.LUT P0, RZ, R16, 0x8000, RZ, 0xc0, !PT ;  /* 0x0000800010ff7812 */ /* 0x000fe4000780c0ff */
[----:B------:R-:W-:Y:S01]  /*eb60*/  FMNMX.FTZ R152, R162, R152, !PT ;  /* 0x00000098a2987209 */ /* 0x000fe20007810000 */
[----:B------:R-:W2:Y:S01]  /*eb70*/  MUFU.EX2 R157, R157 ;  /* 0x0000009d009d7308 */ /* 0x000ea20000000800 */
[----:B------:R-:W-:-:S02]  /*eb80*/  LOP3.LUT P4, RZ, R16, 0x4, RZ, 0xc0, !PT ;  /* 0x0000000410ff7812 */ /* 0x000fc4000788c0ff */
[----:B------:R-:W-:Y:S02]  /*eb90*/  FMNMX.FTZ R152, R163, R152, !PT ;  /* 0x00000098a3987209 */ /* 0x000fe40007810000 */
[----:B------:R-:W-:Y:S02]  /*eba0*/  FSEL R153, R171, -INF , !P0 ;  /* 0xff800000ab997808 */ /* 0x000fe40004000000 */
[----:B------:R-:W-:Y:S01]  /*ebb0*/  FMNMX.FTZ R152, R166, R152, !PT ;  /* 0x00000098a6987209 */ /* 0x000fe20007810000 */
[----:B------:R-:W-:Y:S01]  /*ebc0*/  MUFU.EX2 R160, R160 ;  /* 0x000000a000a07308 */ /* 0x000fe20000000800 */
[----:B------:R-:W-:Y:S02]  /*ebd0*/  LOP3.LUT P0, RZ, R16, 0x4000, RZ, 0xc0, !PT ;  /* 0x0000400010ff7812 */ /* 0x000fe4000780c0ff */
[----:B------:R-:W-:Y:S02]  /*ebe0*/  FMNMX.FTZ R152, R167, R152, !PT ;  /* 0x00000098a7987209 */ /* 0x000fe40007810000 */
        /* <DEDUP_REMOVED lines=15> */
[----:B------:R-:W3:Y:S01]  /*ece0*/  SHFL.BFLY PT, R152, R171, 0x2, 0x1f ;  /* 0x0c401f00ab987f89 */ /* 0x000ee200000e0000 */
[----:B------:R-:W-:Y:S08]  /*ecf0*/  MUFU.EX2 R169, R169 ;  /* 0x000000a900a97308 */ /* 0x000ff00000000800 */
[----:B------:R-:W-:Y:S08]  /*ed00*/  MUFU.EX2 R173, R173 ;  /* 0x000000ad00ad7308 */ /* 0x000ff00000000800 */
[----:B------:R-:W-:Y:S01]  /*ed10*/  MUFU.EX2 R176, R176 ;  /* 0x000000b000b07308 */ /* 0x000fe20000000800 */
[----:B---3--:R-:W-:-:S07]  /*ed20*/  FMNMX.FTZ R171, R171, R152, !PT ;  /* 0x00000098abab7209 */ /* 0x008fce0007810000 */
[----:B------:R-:W-:Y:S01]  /*ed30*/  MUFU.EX2 R177, R177 ;  /* 0x000000b100b17308 */ /* 0x000fe20000000800 */
[----:B------:R-:W3:Y:S07]  /*ed40*/  SHFL.BFLY PT, R220, R171, 0x1, 0x1f ;  /* 0x0c201f00abdc7f89 */ /* 0x000eee00000e0000 */
[----:B------:R4:W-:Y:S08]  /*ed50*/  MUFU.EX2 R152, R202 ;  /* 0x000000ca00987308 */ /* 0x0009f00000000800 */
[----:B------:R-:W-:Y:S01]  /*ed60*/  MUFU.EX2 R181, R181 ;  /* 0x000000b500b57308 */ /* 0x000fe20000000800 */
[----:B---3--:R-:W-:-:S04]  /*ed70*/  FMNMX.FTZ R171, R171, R220, !PT ;  /* 0x000000dcabab7209 */ /* 0x008fc80007810000 */
[C---:B------:R-:W-:Y:S01]  /*ed80*/  FSETP.NEU.FTZ.AND P2, PT, R171.reuse, -INF , PT ;  /* 0xff800000ab00780b */ /* 0x040fe20003f5d000 */
[----:B------:R-:W-:-:S03]  /*ed90*/  FMUL.FTZ R222, R171, R11 ;  /* 0x0000000babde7220 */ /* 0x000fc60000410000 */
[----:B----4-:R-:W-:Y:S02]  /*eda0*/  FSEL R202, R171, RZ, P2 ;  /* 0x000000ffabca7208 */ /* 0x010fe40001000000 */
[----:B------:R-:W-:-:S03]  /*edb0*/  FSEL R222, R222, RZ, P2 ;  /* 0x000000ffdede7208 */ /* 0x000fc60001000000 */
[----:B------:R-:W-:Y:S02]  /*edc0*/  FADD.FTZ R202, -R202, R14 ;  /* 0x0000000ecaca7221 */ /* 0x000fe40000010100 */
[----:B------:R3:W4:Y:S01]  /*edd0*/  MUFU.EX2 R14, R10 ;  /* 0x0000000a000e7308 */ /* 0x0007220000000800 */
        /* <DEDUP_REMOVED lines=8> */
[-C--:B---3--:R-:W-:Y:S01]  /*ee60*/  FMUL.FTZ R10, R202, R11.reuse ;  /* 0x0000000bca0a7220 */ /* 0x088fe20000410000 */
[-CC-:B------:R-:W-:Y:S01]  /*ee70*/  FFMA.FTZ R202, R154, R11.reuse, -R222.reuse ;  /* 0x0000000b9aca7223 */ /* 0x180fe200000108de */
[----:B--2---:R-:W-:Y:S01]  /*ee80*/  F2FP.F16.F32.PACK_AB R154, R157, R156 ;  /* 0x0000009c9d9a723e */ /* 0x004fe200000000ff */
[-CC-:B------:R-:W-:Y:S01]  /*ee90*/  FFMA.FTZ R153, R153, R11.reuse, -R222.reuse ;  /* 0x0000000b99997223 */ /* 0x180fe200000108de */
[-CC-:B------:R-:W-:Y:S01]  /*eea0*/  FFMA.FTZ R174, R174, R11.reuse, -R222.reuse ;  /* 0x0000000baeae7223 */ /* 0x180fe200000108de */
[-CC-:B------:R-:W-:Y:S01]  /*eeb0*/  FFMA.FTZ R175, R175, R11.reuse, -R222.reuse ;  /* 0x0000000bafaf7223 */ /* 0x180fe200000108de */
[----:B------:R-:W-:Y:S01]  /*eec0*/  FFMA.FTZ R178, R178, R11, -R222 ;  /* 0x0000000bb2b27223 */ /* 0x000fe200000108de */
[----:B------:R-:W2:Y:S01]  /*eed0*/  MUFU.EX2 R10, R10 ;  /* 0x0000000a000a7308 */ /* 0x000ea20000000800 */
[----:B----4-:R-:W-:Y:S01]  /*eee0*/  @!P1 STS [R17+0x28800], R14 ;  /* 0x0288000e11009388 */ /* 0x010fe20000000800 */
[----:B------:R-:W-:Y:S01]  /*eef0*/  FFMA.FTZ R3, R14, R3, R152 ;  /* 0x000000030e037223 */ /* 0x000fe20000010098 */
[-CC-:B------:R-:W-:Y:S01]  /*ef00*/  FFMA.FTZ R179, R179, R11.reuse, -R222.reuse ;  /* 0x0000000bb3b37223 */ /* 0x180fe200000108de */
[-CC-:B------:R-:W-:Y:S01]  /*ef10*/  FFMA.FTZ R182, R182, R11.reuse, -R222.reuse ;  /* 0x0000000bb6b67223 */ /* 0x180fe200000108de */
[-C--:B------:R-:W-:Y:S01]  /*ef20*/  FFMA.FTZ R183, R183, R11.reuse, -R222 ;  /* 0x0000000bb7b77223 */ /* 0x080fe200000108de */
[C---:B------:R-:W-:Y:S01]  /*ef30*/  FADD.FTZ R3, R203.reuse, R3 ;  /* 0x00000003cb037221 */ /* 0x040fe20000010000 */
[----:B------:R-:W-:Y:S01]  /*ef40*/  F2FP.F16.F32.PACK_AB R152, R203, R152 ;  /* 0x00000098cb98723e */ /* 0x000fe200000000ff */
[----:B------:R-:W3:Y:S01]  /*ef50*/  MUFU.EX2 R202, R202 ;  /* 0x000000ca00ca7308 */ /* 0x000ee20000000800 */
[----:B------:R-:W-:Y:S01]  /*ef60*/  FMUL.FTZ R24, R24, R14 ;  /* 0x0000000e18187220 */ /* 0x000fe20000410000 */
[----:B------:R-:W-:Y:S01]  /*ef70*/  FADD.FTZ R3, R156, R3 ;  /* 0x000000039c037221 */ /* 0x000fe20000010000 */
[----:B------:R-:W-:Y:S01]  /*ef80*/  F2FP.F16.F32.PACK_AB R156, R161, R160 ;  /* 0x000000a0a19c723e */ /* 0x000fe200000000ff */
[-C--:B------:R-:W-:Y:S01]  /*ef90*/  FMUL.FTZ R25, R25, R14.reuse ;  /* 0x0000000e19197220 */ /* 0x080fe20000410000 */
[-C--:B------:R-:W-:Y:S01]  /*efa0*/  FMUL.FTZ R28, R28, R14.reuse ;  /* 0x0000000e1c1c7220 */ /* 0x080fe20000410000 */
[----:B------:R-:W-:Y:S01]  /*efb0*/  FADD.FTZ R3, R157, R3 ;  /* 0x000000039d037221 */ /* 0x000fe20000010000 */
[----:B------:R-:W-:Y:S01]  /*efc0*/  FMUL.FTZ R29, R29, R14 ;  /* 0x0000000e1d1d7220 */ /* 0x000fe20000410000 */
[----:B------:R-:W-:Y:S01]  /*efd0*/  MUFU.EX2 R159, R159 ;  /* 0x0000009f009f7308 */ /* 0x000fe20000000800 */
[----:B--2---:R2:W-:Y:S01]  /*efe0*/  @!P1 STS [R17+0x28820], R10 ;  /* 0x0288200a11009388 */ /* 0x0045e20000000800 */
[----:B------:R-:W-:Y:S01]  /*eff0*/  FADD.FTZ R3, R160, R3 ;  /* 0x00000003a0037221 */ /* 0x000fe20000010000 */
[----:B------:R-:W-:Y:S01]  /*f000*/  F2FP.F16.F32.PACK_AB R160, R169, R168 ;  /* 0x000000a8a9a0723e */ /* 0x000fe200000000ff */
[-C--:B------:R-:W-:Y:S01]  /*f010*/  FMUL.FTZ R32, R32, R14.reuse ;  /* 0x0000000e20207220 */ /* 0x080fe20000410000 */
[-C--:B------:R-:W-:Y:S01]  /*f020*/  FMUL.FTZ R33, R33, R14.reuse ;  /* 0x0000000e21217220 */ /* 0x080fe20000410000 */
[----:B------:R-:W-:Y:S01]  /*f030*/  FADD.FTZ R3, R161, R3 ;  /* 0x00000003a1037221 */ /* 0x000fe20000010000 */
[----:B------:R-:W-:Y:S01]  /*f040*/  FMUL.FTZ R36, R36, R14 ;  /* 0x0000000e24247220 */ /* 0x000fe20000410000 */
[----:B------:R-:W-:Y:S01]  /*f050*/  MUFU.EX2 R157, R220 ;  /* 0x000000dc009d7308 */ /* 0x000fe20000000800 */
[----:B---3--:R-:W-:Y:S01]  /*f060*/  FFMA.FTZ R0, R10, R0, R202 ;  /* 0x000000000a007223 */ /* 0x008fe200000100ca */
[----:B------:R-:W-:Y:S01]  /*f070*/  FADD.FTZ R3, R164, R3 ;  /* 0x00000003a4037221 */ /* 0x000fe20000010000 */
[----:B--2---:R-:W-:Y:S01]  /*f080*/  FFMA.FTZ R17, R158, R11, -R222 ;  /* 0x0000000b9e117223 */ /* 0x004fe200000108de */
[----:B------:R-:W-:Y:S01]  /*f090*/  F2FP.F16.F32.PACK_AB R158, R165, R164 ;  /* 0x000000a4a59e723e */ /* 0x000fe200000000ff */
[----:B------:R-:W-:Y:S01]  /*f0a0*/  FADD.FTZ R0, R155, R0 ;  /* 0x000000009b007221 */ /* 0x000fe20000010000 */
[----:B------:R-:W-:Y:S01]  /*f0b0*/  FADD.FTZ R3, R165, R3 ;  /* 0x00000003a5037221 */ /* 0x000fe20000010000 */
[----:B------:R-:W-:Y:S01]  /*f0c0*/  F2FP.F16.F32.PACK_AB R164, R177, R176 ;  /* 0x000000b0b1a4723e */ /* 0x000fe200000000ff */
[----:B------:R-:W-:Y:S01]  /*f0d0*/  MUFU.EX2 R163, R163 ;  /* 0x000000a300a37308 */ /* 0x000fe20000000800 */
[-C--:B------:R-:W-:Y:S01]  /*f0e0*/  FMUL.FTZ R37, R37, R14.reuse ;  /* 0x0000000e25257220 */ /* 0x080fe20000410000 */
[----:B------:R-:W-:Y:S01]  /*f0f0*/  FADD.FTZ R3, R168, R3 ;  /* 0x00000003a8037221 */ /* 0x000fe20000010000 */
[-C--:B------:R-:W-:Y:S01]  /*f100*/  FMUL.FTZ R40, R40, R14.reuse ;  /* 0x0000000e28287220 */ /* 0x080fe20000410000 */
[-C--:B------:R-:W-:Y:S01]  /*f110*/  FMUL.FTZ R41, R41, R14.reuse ;  /* 0x0000000e29297220 */ /* 0x080fe20000410000 */
[-C--:B------:R-:W-:Y:S01]  /*f120*/  FMUL.FTZ R44, R44, R14.reuse ;  /* 0x0000000e2c2c7220 */ /* 0x080fe20000410000 */
[----:B------:R-:W-:Y:S01]  /*f130*/  FADD.FTZ R3, R169, R3 ;  /* 0x00000003a9037221 */ /* 0x000fe20000010000 */
        /* <DEDUP_REMOVED lines=22> */
[----:B------:R-:W-:Y:S01]  /*f2a0*/  FADD.FTZ R0, R159, R0 ;  /* 0x000000009f007221 */ /* 0x000fe20000010000 */
[-C--:B------:R-:W-:Y:S01]  /*f2b0*/  FMUL.FTZ R81, R81, R14.reuse ;  /* 0x0000000e51517220 */ /* 0x080fe20000410000 */
[-C--:B------:R-:W-:Y:S01]  /*f2c0*/  FMUL.FTZ R84, R84, R14.reuse ;  /* 0x0000000e54547220 */ /* 0x080fe20000410000 */
[----:B------:R-:W2:Y:S01]  /*f2d0*/  MUFU.EX2 R161, R170 ;  /* 0x000000aa00a17308 */ /* 0x000ea20000000800 */
[----:B------:R-:W-:Y:S01]  /*f2e0*/  FADD.FTZ R0, R157, R0 ;  /* 0x000000009d007221 */ /* 0x000fe20000010000 */
[----:B------:R-:W-:Y:S01]  /*f2f0*/  F2FP.F16.F32.PACK_AB R157, R163, R157 ;  /* 0x0000009da39d723e */ /* 0x000fe200000000ff */
[-C--:B------:R-:W-:Y:S01]  /*f300*/  FMUL.FTZ R85, R85, R14.reuse ;  /* 0x0000000e55557220 */ /* 0x080fe20000410000 */
[-C--:B------:R-:W-:Y:S01]  /*f310*/  FMUL.FTZ R88, R88, R14.reuse ;  /* 0x0000000e58587220 */ /* 0x080fe20000410000 */
[----:B------:R-:W-:Y:S01]  /*f320*/  FADD.FTZ R0, R163, R0 ;  /* 0x00000000a3007221 */ /* 0x000fe20000010000 */
[-C--:B------:R-:W-:Y:S01]  /*f330*/  FMUL.FTZ R89, R89, R14.reuse ;  /* 0x0000000e59597220 */ /* 0x080fe20000410000 */
[-C--:B------:R-:W-:Y:S01]  /*f340*/  FMUL.FTZ R92, R92, R14.reuse ;  /* 0x0000000e5c5c7220 */ /* 0x080fe20000410000 */
[----:B------:R-:W5:Y:S01]  /*f350*/  MUFU.EX2 R162, R225 ;  /* 0x000000e100a27308 */ /* 0x000f620000000800 */
[----:B---3--:R-:W-:Y:S01]  /*f360*/  FADD.FTZ R0, R221, R0 ;  /* 0x00000000dd007221 */ /* 0x008fe20000010000 */
[-C--:B------:R-:W-:Y:S01]  /*f370*/  FMUL.FTZ R93, R93, R14.reuse ;  /* 0x0000000e5d5d7220 */ /* 0x080fe20000410000 */
[-C--:B------:R-:W-:Y:S01]  /*f380*/  FMUL.FTZ R96, R96, R14.reuse ;  /* 0x0000000e60607220 */ /* 0x080fe20000410000 */
[-C--:B------:R-:W-:Y:S01]  /*f390*/  FMUL.FTZ R97, R97, R14.reuse ;  /* 0x0000000e61617220 */ /* 0x080fe20000410000 */
[----:B----4-:R-:W-:Y:S01]  /*f3a0*/  FADD.FTZ R0, R167, R0 ;  /* 0x00000000a7007221 */ /* 0x010fe20000010000 */
[-C--:B------:R-:W-:Y:S01]  /*f3b0*/  FMUL.FTZ R100, R100, R14.reuse ;  /* 0x0000000e64647220 */ /* 0x080fe20000410000 */
[-C--:B------:R-:W-:Y:S01]  /*f3c0*/  FMUL.FTZ R101, R101, R14.reuse ;  /* 0x0000000e65657220 */ /* 0x080fe20000410000 */
[----:B------:R3:W4:Y:S01]  /*f3d0*/  MUFU.EX2 R165, R153 ;  /* 0x0000009900a57308 */ /* 0x0007220000000800 */
        /* <DEDUP_REMOVED lines=8> */
[----:B-----5:R-:W-:Y:S01]  /*f460*/  FADD.FTZ R3, R162, R3 ;  /* 0x00000003a2037221 */ /* 0x020fe20000010000 */
[----:B---3--:R-:W-:Y:S01]  /*f470*/  F2FP.F16.F32.PACK_AB R153, R155, R202 ;  /* 0x000000ca9b99723e */ /* 0x008fe200000000ff */
[-C--:B------:R-:W-:Y:S01]  /*f480*/  FMUL.FTZ R116, R116, R14.reuse ;  /* 0x0000000e74747220 */ /* 0x080fe20000410000 */
[----:B------:R-:W-:Y:S01]  /*f490*/  F2FP.F16.F32.PACK_AB R155, R159, R17 ;  /* 0x000000119f9b723e */ /* 0x000fe200000000ff */
[----:B------:R-:W-:Y:S01]  /*f4a0*/  BAR.SYNC.DEFER_BLOCKING 0xf, 0x100 ;  /* 0x03c4000000007b1d */ /* 0x000fe20000010000 */
[----:B------:R-:W-:Y:S01]  /*f4b0*/  FADD.FTZ R3, R173, R3 ;  /* 0x00000003ad037221 */ /* 0x000fe20000010000 */
[----:B------:R-:W-:Y:S01]  /*f4c0*/  F2FP.F16.F32.PACK_AB R159, R167, R221 ;  /* 0x000000dda79f723e */ /* 0x000fe200000000ff */
[----:B------:R-:W-:Y:S01]  /*f4d0*/  FMUL.FTZ R117, R117, R14 ;  /* 0x0000000e75757220 */ /* 0x000fe20000410000 */
[----:B----4-:R-:W-:Y:S01]  /*f4e0*/  FADD.FTZ R0, R165, R0 ;  /* 0x00000000a5007221 */ /* 0x010fe20000010000 */
[----:B------:R-:W-:Y:S01]  /*f4f0*/  FADD.FTZ R3, R176, R3 ;  /* 0x00000003b0037221 */ /* 0x000fe20000010000 */
[----:B------:R-:W3:Y:S01]  /*f500*/  MUFU.EX2 R175, R175 ;  /* 0x000000af00af7308 */ /* 0x000ee20000000800 */
[----:B------:R-:W-:Y:S01]  /*f510*/  F2FP.F16.F32.PACK_AB R162, R173, R162 ;  /* 0x000000a2ada2723e */ /* 0x000fe200000000ff */
[-C--:B------:R-:W-:Y:S01]  /*f520*/  FMUL.FTZ R120, R120, R14.reuse ;  /* 0x0000000e78787220 */ /* 0x080fe20000410000 */
[----:B------:R-:W-:Y:S01]  /*f530*/  FADD.FTZ R3, R177, R3 ;  /* 0x00000003b1037221 */ /* 0x000fe20000010000 */
[----:B------:R-:W-:Y:S01]  /*f540*/  F2FP.F16.F32.PACK_AB R161, R165, R161 ;  /* 0x000000a1a5a1723e */ /* 0x000fe200000000ff */
[-C--:B------:R-:W-:Y:S01]  /*f550*/  FMUL.FTZ R121, R121, R14.reuse ;  /* 0x0000000e79797220 */ /* 0x080fe20000410000 */
[----:B--2---:R-:W-:Y:S01]  /*f560*/  FADD.FTZ R0, R174, R0 ;  /* 0x00000000ae007221 */ /* 0x004fe20000010000 */
        /* <DEDUP_REMOVED lines=12> */
[----:B------:R3:W-:Y:S01]  /*f630*/  STSM.16.M88.4 [R200+0x26800], R152 ;  /* 0x02680098c8007844 */ /* 0x0007e20000000200 */
[-C--:B------:R-:W-:Y:S01]  /*f640*/  FMUL.FTZ R140, R140, R14.reuse ;  /* 0x0000000e8c8c7220 */ /* 0x080fe20000410000 */
[-C--:B------:R-:W-:Y:S01]  /*f650*/  FMUL.FTZ R141, R141, R14.reuse ;  /* 0x0000000e8d8d7220 */ /* 0x080fe20000410000 */
[-C--:B------:R-:W-:Y:S01]  /*f660*/  FMUL.FTZ R144, R144, R14.reuse ;  /* 0x0000000e90907220 */ /* 0x080fe20000410000 */
[----:B------:R3:W-:Y:S01]  /*f670*/  STSM.16.M88.4 [R205], R156 ;  /* 0x0000009ccd007844 */ /* 0x0007e20000000200 */
[----:B------:R-:W5:Y:S01]  /*f680*/  MUFU.EX2 R179, R179 ;  /* 0x000000b300b37308 */ /* 0x000f620000000800 */
[----:B--2---:R-:W-:Y:S01]  /*f690*/  FADD.FTZ R0, R178, R0 ;  /* 0x00000000b2007221 */ /* 0x004fe20000010000 */
[-C--:B------:R-:W-:Y:S01]  /*f6a0*/  FMUL.FTZ R145, R145, R14.reuse ;  /* 0x0000000e91917220 */ /* 0x080fe20000410000 */
[----:B------:R3:W-:Y:S01]  /*f6b0*/  STSM.16.M88.4 [R201], R160 ;  /* 0x000000a0c9007844 */ /* 0x0007e20000000200 */
[-C--:B------:R-:W-:Y:S01]  /*f6c0*/  FMUL.FTZ R148, R148, R14.reuse ;  /* 0x0000000e94947220 */ /* 0x080fe20000410000 */
[----:B------:R-:W-:Y:S01]  /*f6d0*/  FMUL.FTZ R149, R149, R14 ;  /* 0x0000000e95957220 */ /* 0x000fe20000410000 */
[-C--:B------:R-:W-:Y:S01]  /*f6e0*/  FMUL.FTZ R26, R26, R10.reuse ;  /* 0x0000000a1a1a7220 */ /* 0x080fe20000410000 */
[----:B------:R-:W-:Y:S01]  /*f6f0*/  FMUL.FTZ R27, R27, R10 ;  /* 0x0000000a1b1b7220 */ /* 0x000fe20000410000 */
[----:B------:R-:W2:Y:S01]  /*f700*/  MUFU.EX2 R182, R182 ;  /* 0x000000b600b67308 */ /* 0x000ea20000000800 */
[----:B----4-:R-:W-:Y:S01]  /*f710*/  FADD.FTZ R3, R166, R3 ;  /* 0x00000003a6037221 */ /* 0x010fe20000010000 */
[----:B------:R-:W-:Y:S01]  /*f720*/  F2FP.F16.F32.PACK_AB R166, R181, R166 ;  /* 0x000000a6b5a6723e */ /* 0x000fe200000000ff */
[-C--:B------:R-:W-:Y:S01]  /*f730*/  FMUL.FTZ R30, R30, R10.reuse ;  /* 0x0000000a1e1e7220 */ /* 0x080fe20000410000 */
[-C--:B------:R-:W-:Y:S01]  /*f740*/  FMUL.FTZ R31, R31, R10.reuse ;  /* 0x0000000a1f1f7220 */ /* 0x080fe20000410000 */
[----:B------:R-:W-:Y:S01]  /*f750*/  FADD.FTZ R3, R181, R3 ;  /* 0x00000003b5037221 */ /* 0x000fe20000010000 */
[-C--:B------:R-:W-:Y:S01]  /*f760*/  FMUL.FTZ R34, R34, R10.reuse ;  /* 0x0000000a22227220 */ /* 0x080fe20000410000 */
[----:B------:R-:W-:Y:S01]  /*f770*/  FMUL.FTZ R35, R35, R10 ;  /* 0x0000000a23237220 */ /* 0x000fe20000410000 */
[----:B------:R-:W4:Y:S01]  /*f780*/  MUFU.EX2 R183, R183 ;  /* 0x000000b700b77308 */ /* 0x000f220000000800 */
[C---:B-----5:R-:W-:Y:S01]  /*f790*/  FADD.FTZ R0, R179.reuse, R0 ;  /* 0x00000000b3007221 */ /* 0x060fe20000010000 */
        /* <DEDUP_REMOVED lines=63> */
[----:B---3--:R-:W-:Y:S06]  /*fb90*/  @!P0 BRA `(.L_x_5906) ;  /* 0x0000000000048947 */ /* 0x008fec0003800000 */
[----:B------:R-:W-:Y:S01]  /*fba0*/  BPT.TRAP 0x1 ;  /* 0x000000040000795c */ /* 0x000fe20000300000 */
.L_x_5906:
[----:B------:R2:W3:Y:S01]  /*fbb0*/  SYNCS.PHASECHK.TRANS64.TRYWAIT P1, [R209+URZ+0x28c50], R210 ;  /* 0x028c50d2d10075a7 */ /* 0x0004e2000802017f */
[----:B------:R-:W-:Y:S05]  /*fbc0*/  @!P0 BRA `(.L_x_5907) ;  /* 0x0000000000048947 */ /* 0x000fea0003800000 */
[----:B------:R-:W-:Y:S01]  /*fbd0*/  BPT.TRAP 0x1 ;  /* 0x000000040000795c */ /* 0x000fe20000300000 */
.L_x_5907:
[----:B------:R-:W-:Y:S04]  /*fbe0*/  BSSY B2, `(.L_x_5908) ;  /* 0x0000004000027945 */ /* 0x000fe80003800000 */
[----:B---3--:R-:W-:Y:S05]  /*fbf0*/  @P1 BRA `(.L_x_5909) ;  /* 0x0000000000081947 */ /* 0x008fea0003800000 */
[----:B------:R-:W3:Y:S02]  /*fc00*/  SYNCS.PHASECHK.TRANS64.TRYWAIT P1, [R209+URZ+0x28c50], R210 ;  /* 0x028c50d2d10075a7 */ /* 0x000ee4000802017f */
[----:B---3--:R-:W-:Y:S05]  /*fc10*/  @!P1 BRA `(.L_x_5910) ;  /* 0x0000013800109947 */ /* 0x008fea0003800000 */
.L_x_5909:
[----:B------:R-:W-:Y:S05]  /*fc20*/  BSYNC B2 ;  /* 0x0000000000027941 */ /* 0x000fea0003800000 */
.L_x_5908:
[----:B------:R-:W-:Y:S01]  /*fc30*/  IMAD R168, R208, 0x1000, R195 ;  /* 0x00001000d0a87824 */ /* 0x000fe200078e02c3 */
[----:B------:R-:W-:Y:S01]  /*fc40*/  WARPGROUP.ARRIVE ;  /* 0x00000000000079c5 */ /* 0x000fe20000000000 */
[----:B------:R-:W-:-:S03]  /*fc50*/  IMAD.MOV.U32 R169, RZ, RZ, 0x40000040 ;  /* 0x40000040ffa97424 */ /* 0x000fc600078e00ff */
[----:B------:R-:W-:Y:S02]  /*fc60*/  R2UR UR6, R168 ;  /* 0x00000000a80672ca */ /* 0x000fe400000e0000 */
[----:B------:R-:W-:Y:S01]  /*fc70*/  R2UR UR7, R169 ;  /* 0x00000000a90772ca */ /* 0x000fe200000e0000 */
[----:B------:R-:W-:-:S12]  /*fc80*/  IMAD.MOV.U32 R169, RZ, RZ, 0x40000040 ;  /* 0x40000040ffa97424 */ /* 0x000fd800078e00ff */
[----:B------:R-:W-:Y:S03]  /*fc90*/  HGMMA.64x256x16.F32 R24, R152, gdesc[UR4].tnspB, R24, gsb0 ;  /* 0x43e0000498187df0 */ /* 0x000fe60008000818 */
[----:B------:R-:W-:Y:S02]  /*fca0*/  WARPGROUP.DEPBAR.LE gsb0, 0x0 ;  /* 0x00008000000079c5 */ /* 0x000fe40000010000 */
[----:B------:R-:W-:Y:S01]  /*fcb0*/  IMAD.MOV.U32 R153, RZ, RZ, 0x40000040 ;  /* 0x40000040ff997424 */ /* 0x000fe200078e00ff */
[----:B------:R-:W-:Y:S01]  /*fcc0*/  IADD3 R152, R168, 0x80, RZ ;  /* 0x00000080a8987810 */ /* 0x000fe20007ffe0ff */
[----:B------:R-:W-:-:S03]  /*fcd0*/  WARPGROUP.ARRIVE ;  /* 0x00000000000079c5 */ /* 0x000fc60000000000 */
        /* <DEDUP_REMOVED lines=29> */
.L_x_5911:
[----:B------:R-:W-:Y:S01]  /*feb0*/  ISETP.GT.AND P1, PT, R15, R211, PT ;  /* 0x000000d30f00720c */ /* 0x000fe20003f24270 */
[----:B0123--:R-:W-:Y:S02]  /*fec0*/  VIADD R209, R209, 0x28c60 ;  /* 0x00028c60d1d17836 */ /* 0x00ffe40000000000 */
[----:B------:R-:W-:Y:S02]  /*fed0*/  VIADD R15, R15, 0xffffffff ;  /* 0xffffffff0f0f7836 */ /* 0x000fe40000000000 */
[----:B------:R-:W-:Y:S01]  /*fee0*/  IMAD.MOV.U32 R14, RZ, RZ, R171 ;  /* 0x000000ffff0e7224 */ /* 0x000fe200078e00ab */
[----:B------:R-:W-:Y:S01]  /*fef0*/  PRMT R209, R186, 0x654, R209 ;  /* 0x00000654bad17816 */ /* 0x000fe200000000d1 */
[----:B------:R-:W-:Y:S02]  /*ff00*/  IMAD.MOV.U32 R10, RZ, RZ, R172 ;  /* 0x000000ffff0a7224 */ /* 0x000fe400078e00ac */
[----:B------:R-:W-:Y:S01]  /*ff10*/  IMAD.MOV.U32 R17, RZ, RZ, R208 ;  /* 0x000000ffff117224 */ /* 0x000fe200078e00d0 */
[----:B------:R0:W-:Y:S03]  /*ff20*/  SYNCS.ARRIVE.TRANS64.RED.A1T0 RZ, [R209+URZ], RZ ;  /* 0x000000ffd1ff79a7 */ /* 0x0001e6000810043f */
[----:B------:R-:W-:Y:S05]  /*ff30*/  @P1 BRA `(.L_x_5912) ;  /* 0xffffffd800541947 */ /* 0x000fea000383ffff */
[----:B------:R-:W-:Y:S05]  /*ff40*/  BSYNC B0 ;  /* 0x0000000000007941 */ /* 0x000fea0003800000 */
.L_x_5891:
[----:B------:R-:W-:Y:S02]  /*ff50*/  IMAD.MOV.U32 R14, RZ, RZ, R171 ;  /* 0x000000ffff0e7224 */ /* 0x000fe400078e00ab */
[----:B------:R-:W-:Y:S02]  /*ff60*/  IMAD.MOV.U32 R10, RZ, RZ, R172 ;  /* 0x000000ffff0a7224 */ /* 0x000fe400078e00ac */
[----:B------:R-:W-:-:S07]  /*ff70*/  IMAD.MOV.U32 R17, RZ, RZ, R208 ;  /* 0x000000ffff117224 */ /* 0x000fce00078e00d0 */
.L_x_5890:
[----:B------:R-:W-:Y:S05]  /*ff80*/  BSYNC B1 ;  /* 0x0000000000017941 */ /* 0x000fea0003800000 */
.L_x_5889:
[----:B------:R-:W1:Y:S01]  /*ff90*/  LDC R152, c[0x0][0x448] ;  /* 0x00011200ff987b82 */ /* 0x000e620000000800 */
[----:B------:R-:W-:-:S07]  /*ffa0*/  VIADD R153, R196, 0x3f ;  /* 0x0000003fc4997836 */ /* 0x000fce0000000000 */
[----:B------:R-:W2:Y:S01]  /*ffb0*/  LDC R155, c[0x0][0x9e4] ;  /* 0x00027900ff9b7b82 */ /* 0x000ea20000000800 */
[----:B-1----:R-:W-:Y:S02]  /*ffc0*/  ISETP.NE.AND P4, PT, R152, 0x1, PT ;  /* 0x000000019800780c */ /* 0x002fe40003f85270 */
[----:B--2---:R-:W-:-:S11]  /*ffd0*/  ISETP.GE.AND P5, PT, R155, 0x1, PT ;  /* 0x000000019b00780c */ /* 0x004fd60003fa6270 */
[----:B------:R-:W1:Y:S08]  /*ffe0*/  @P4 LDC R154, c[0x0][0x44c] ;  /* 0x00011300ff9a4b82 */ /* 0x000e700000000800 */
[----:B------:R-:W2:Y:S01]  /*fff0*/  @P4 LDC R152, c[0x0][0x450] ;  /* 0x00011400ff984b82 */ /* 0x000ea20000000800 */
[----:B-1----:R-:W-:-:S05]  /*10000*/  @P4 IMAD.HI.U32 R154, R153, R154, RZ ;  /* 0x0000009a999a4227 */ /* 0x002fca00078e00ff */
[----:B--2---:R-:W-:Y:S02]  /*10010*/  @P4 SHF.R.U32.HI R153, RZ, R152, R154 ;  /* 0x00000098ff994219 */ /* 0x004fe4000001169a */
[----:B------:R-:W-:-:S05]  /*10020*/  IADD3 R152, R184, 0x1, -R23 ;  /* 0x00000001b8987810 */ /* 0x000fca0007ffe817 */
[----:B------:R-:W-:-:S04]  /*10030*/  IMAD.IADD R153, R152, 0x1, R153 ;  /* 0x0000000198997824 */ /* 0x000fc800078e0299 */
[----:B------:R-:W-:Y:S01]  /*10040*/  IMAD.IADD R20, R153, 0x1, -R20 ;  /* 0x0000000199147824 */ /* 0x000fe200078e0a14 */
[----:B------:R-:W-:Y:S06]  /*10050*/  @!P5 BRA `(.L_x_5913) ;  /* 0x000000000048d947 */ /* 0x000fec0003800000 */
[----:B------:R-:W-:Y:S01]  /*10060*/  IMAD.MOV.U32 R154, RZ, RZ, R153 ;  /* 0x000000ffff9a7224 */ /* 0x000fe200078e0099 */
[----:B------:R-:W-:Y:S04]  /*10070*/  BSSY B0, `(.L_x_5914) ;  /* 0x000000e000007945 */ /* 0x000fe80003800000 */
[----:B------:R-:W-:-:S13]  /*10080*/  ISETP.GT.AND P1, PT, R154, -0x1, PT ;  /* 0xffffffff9a00780c */ /* 0x000fda0003f24270 */
        /* <DEDUP_REMOVED lines=8> */
.L_x_5915:
[----:B------:R-:W-:-:S13]  /*10110*/  ISETP.NE.AND P1, PT, R155, 0x1, PT ;  /* 0x000000019b00780c */ /* 0x000fda0003f25270 */
[----:B------:R-:W1:Y:S02]  /*10120*/  @P1 LDC.64 R152, c[0x0][0x9e8] ;  /* 0x00027a00ff981b82 */ /* 0x000e640000000a00 */
[----:B-1----:R-:W-:-:S05]  /*10130*/  @P1 IMAD.HI.U32 R152, R154, R152, RZ ;  /* 0x000000989a981227 */ /* 0x002fca00078e00ff */
[----:B------:R-:W-:-:S07]  /*10140*/  @P1 SHF.R.U32.HI R154, RZ, R153, R152 ;  /* 0x00000099ff9a1219 */ /* 0x000fce0000011698 */
.L_x_5916:
[----:B------:R-:W-:Y:S05]  /*10150*/  BSYNC B0 ;  /* 0x0000000000007941 */ /* 0x000fea0003800000 */
.L_x_5914:
[----:B------:R-:W-:-:S05]  /*10160*/  IMAD R154, R154, R155, RZ ;  /* 0x0000009b9a9a7224 */ /* 0x000fca00078e02ff */
[----:B------:R-:W-:-:S07]  /*10170*/  VIMNMX R20, R20, R154, !PT ;  /* 0x0000009a14147248 */ /* 0x000fce0007fe0100 */
.L_x_5913:
[----:B------:R-:W-:Y:S01]  /*10180*/  VIADD R20, R20, 0x3f ;  /* 0x0000003f14147836 */ /* 0x000fe20000000000 */
[----:B------:R-:W-:Y:S04]  /*10190*/  BSSY B1, `(.L_x_5917) ;  /* 0x00001b0000017945 */ /* 0x000fe80003800000 */
[----:B------:R-:W-:-:S04]  /*101a0*/  SHF.R.S32.HI R152, RZ, 0x1f, R20 ;  /* 0x0000001fff987819 */ /* 0x000fc80000011414 */
[----:B------:R-:W-:-:S04]  /*101b0*/  LEA.HI R152, R152, R20, RZ, 0x6 ;  /* 0x0000001498987211 */ /* 0x000fc800078f30ff */
[----:B------:R-:W-:-:S04]  /*101c0*/  SHF.R.S32.HI R20, RZ, 0x6, R152 ;  /* 0x00000006ff147819 */ /* 0x000fc80000011498 */
[----:B------:R-:W-:-:S04]  /*101d0*/  VIMNMX R20, R213, R20, !PT ;  /* 0x00000014d5147248 */ /* 0x000fc80007fe0100 */
[----:B------:R-:W-:-:S13]  /*101e0*/  ISETP.GE.AND P1, PT, R15, R20, PT ;  /* 0x000000140f00720c */ /* 0x000fda0003f26270 */
[----:B------:R-:W-:Y:S05]  /*101f0*/  @!P1 BRA `(.L_x_5918) ;  /* 0x0000001800a49947 */ /* 0x000fea0003800000 */
[----:B------:R-:W-:Y:S01]  /*10200*/  BSSY B0, `(.L_x_5919) ;  /* 0x00001a7000007945 */ /* 0x000fe20003800000 */
[----:B------:R-:W-:Y:S02]  /*10210*/  IMAD.MOV.U32 R208, RZ, RZ, R14 ;  /* 0x000000ffffd07224 */ /* 0x000fe400078e000e */
[----:B------:R-:W-:Y:S02]  /*10220*/  IMAD.MOV.U32 R210, RZ, RZ, R10 ;  /* 0x000000ffffd27224 */ /* 0x000fe400078e000a */
[----:B------:R-:W-:Y:S02]  /*10230*/  IMAD.MOV.U32 R202, RZ, RZ, R15 ;  /* 0x000000ffffca7224 */ /* 0x000fe400078e000f */
[----:B0-----:R-:W-:-:S07]  /*10240*/  IMAD.MOV.U32 R209, RZ, RZ, R17 ;  /* 0x000000ffffd17224 */ /* 0x001fce00078e0011 */
.L_x_5932:
[----:B------:R-:W-:Y:S02]  /*10250*/  VIADD R17, R209, 0x1 ;  /* 0x00000001d1117836 */ /* 0x000fe40000000000 */
[----:B------:R-:W-:Y:S02]  /*10260*/  IMAD.MOV.U32 R10, RZ, RZ, R202 ;  /* 0x000000ffff0a7224 */ /* 0x000fe400078e00ca */
[----:B------:R-:W-:Y:S01]  /*10270*/  VIADD R202, R202, 0xffffffff ;  /* 0xffffffffcaca7836 */ /* 0x000fe20000000000 */
[C---:B------:R-:W-:Y:S02]  /*10280*/  ISETP.NE.AND P2, PT, R17.reuse, 0x2, PT ;  /* 0x000000021100780c */ /* 0x040fe40003f45270 */
[----:B------:R-:W-:Y:S02]  /*10290*/  ISETP.GT.AND P1, PT, R10, R20, PT ;  /* 0x000000140a00720c */ /* 0x000fe40003f24270 */
[----:B------:R-:W-:Y:S02]  /*102a0*/  SEL R10, RZ, 0x1, P2 ;  /* 0x00000001ff0a7807 */ /* 0x000fe40001000000 */
[----:B------:R-:W-:-:S02]  /*102b0*/  SEL R17, R17, RZ, P2 ;  /* 0x000000ff11117207 */ /* 0x000fc40001000000 */
[----:B------:R-:W-:Y:S01]  /*102c0*/  LOP3.LUT R22, R22, R10, RZ, 0x3c, !PT ;  /* 0x0000000a16167212 */ /* 0x000fe200078e3cff */
[----:B0-----:R-:W-:Y:S06]  /*102d0*/  @!P0 BRA `(.L_x_5920) ;  /* 0x0000000000048947 */ /* 0x001fec0003800000 */
[----:B------:R-:W-:Y:S01]  /*102e0*/  BPT.TRAP 0x1 ;  /* 0x000000040000795c */ /* 0x000fe20000300000 */
.L_x_5920:
[----:B------:R-:W-:Y:S01]  /*102f0*/  IMAD R15, R17, 0x8, R2 ;  /* 0x00000008110f7824 */ /* 0x000fe200078e0202 */
[----:B------:R-:W-:-:S04]  /*10300*/  SHF.L.U32 R203, R22, 0x1f, RZ ;  /* 0x0000001f16cb7819 */ /* 0x000fc800000006ff */
[----:B------:R0:W1:Y:S01]  /*10310*/  SYNCS.PHASECHK.TRANS64.TRYWAIT P2, [R15+URZ+0x28c30], R203 ;  /* 0x028c30cb0f0075a7 */ /* 0x000062000804017f */
[----:B------:R-:W-:Y:S05]  /*10320*/  @!P0 BRA `(.L_x_5921) ;  /* 0x0000000000048947 */ /* 0x000fea0003800000 */
[----:B------:R-:W-:Y:S01]  /*10330*/  BPT.TRAP 0x1 ;  /* 0x000000040000795c */ /* 0x000fe20000300000 */
.L_x_5921:
[----:B------:R-:W-:Y:S01]  /*10340*/  BSSY B2, `(.L_x_5922) ;  /* 0x0000006000027945 */ /* 0x000fe20003800000 */
[----:B------:R-:W-:Y:S02]  /*10350*/  IMAD R154, R17, 0x200, R21 ;  /* 0x00000200119a7824 */ /* 0x000fe400078e0215 */
[----:B------:R-:W-:Y:S01]  /*10360*/  IMAD.MOV.U32 R155, RZ, RZ, 0x40000040 ;  /* 0x40000040ff9b7424 */ /* 0x000fe200078e00ff */
[----:B-1----:R-:W-:Y:S06]  /*10370*/  @P2 BRA `(.L_x_5923) ;  /* 0x0000000000082947 */ /* 0x002fec0003800000 */
[----:B------:R-:W1:Y:S02]  /*10380*/  SYNCS.PHASECHK.TRANS64.TRYWAIT P2, [R15+URZ+0x28c30], R203 ;  /* 0x028c30cb0f0075a7 */ /* 0x000e64000804017f */
[----:B-1----:R-:W-:Y:S05]  /*10390*/  @!P2 BRA `(.L_x_5924) ;  /* 0x000001300044a947 */ /* 0x002fea0003800000 */
.L_x_5923:
[----:B------:R-:W-:Y:S05]  /*103a0*/  BSYNC B2 ;  /* 0x0000000000027941 */ /* 0x000fea0003800000 */
.L_x_5922:
        /* <DEDUP_REMOVED lines=14> */
[----:B------:R-:W-:Y:S01]  /*10490*/  WARPGROUP.ARRIVE ;  /* 0x00000000000079c5 */ /* 0x000fe20000000000 */
[----:B------:R-:W-:Y:S02]  /*104a0*/  R2UR UR8, R12 ;  /* 0x000000000c0872ca */ /* 0x000fe400000e0000 */
[----:B------:R-:W-:Y:S02]  /*104b0*/  R2UR UR9, R13 ;  /* 0x000000000d0972ca */ /* 0x000fe400000e0000 */
[----:B------:R-:W-:Y:S01]  /*104c0*/  R2UR UR14, R10 ;  /* 0x000000000a0e72ca */ /* 0x000fe200000e0000 */
[----:B------:R-:W-:Y:S01]  /*104d0*/  HGMMA.64x64x16.F32 R152, gdesc[UR4], RZ, !UPT, gsb0 ;  /* 0x00e00000049879f0 */ /* 0x000fe2000c0008ff */
[----:B------:R-:W-:Y:S02]  /*104e0*/  R2UR UR15, R11 ;  /* 0x000000000b0f72ca */ /* 0x000fe400000e0000 */
[----:B------:R-:W-:-:S02]  /*104f0*/  R2UR UR12, R8 ;  /* 0x00000000080c72ca */ /* 0x000fc400000e0000 */
        /* <DEDUP_REMOVED lines=15> */
.L_x_5925:
[----:B------:R-:W-:Y:S01]  /*105f0*/  FMNMX.FTZ R10, R152, R210, !PT ;  /* 0x000000d2980a7209 */ /* 0x000fe20007810000 */
[----:B------:R-:W-:Y:S01]  /*10600*/  ULDC UR4, c[0x0][0x988] ;  /* 0x0002620000047ab9 */ /* 0x000fe20000000800 */
[----:B------:R-:W-:Y:S02]  /*10610*/  ISETP.NE.AND P2, PT, R197, RZ, PT ;  /* 0x000000ffc500720c */ /* 0x000fe40003f45270 */
        /* <DEDUP_REMOVED lines=46> */
[-C--:B--2---:R-:W-:Y:S01]  /*10900*/  FMUL.FTZ R24, R24, R168.reuse ;  /* 0x000000a818187220 */ /* 0x084fe20000410000 */
[----:B------:R-:W-:Y:S01]  /*10910*/  FMUL.FTZ R25, R25, R168 ;  /* 0x000000a819197220 */ /* 0x000fe20000410000 */
[----:B------:R-:W-:Y:S01]  /*10920*/  FMNMX.FTZ R14, R155, R14, !PT ;  /* 0x0000000e9b0e7209 */ /* 0x000fe20007810000 */
[-C--:B------:R-:W-:Y:S01]  /*10930*/  FMUL.FTZ R28, R28, R168.reuse ;  /* 0x000000a81c1c7220 */ /* 0x080fe20000410000 */
[-C--:B------:R-:W-:Y:S01]  /*10940*/  FMUL.FTZ R29, R29, R168.reuse ;  /* 0x000000a81d1d7220 */ /* 0x080fe20000410000 */
[----:B------:R-:W-:Y:S01]  /*10950*/  FMUL.FTZ R32, R32, R168 ;  /* 0x000000a820207220 */ /* 0x000fe20000410000 */
[----:B------:R-:W-:Y:S01]  /*10960*/  FMNMX.FTZ R14, R158, R14, !PT ;  /* 0x0000000e9e0e7209 */ /* 0x000fe20007810000 */
[----:B------:R-:W-:Y:S01]  /*10970*/  MUFU.EX2 R211, R161 ;  /* 0x000000a100d37308 */ /* 0x000fe20000000800 */
[----:B----4-:R-:W-:Y:S01]  /*10980*/  FFMA.FTZ R3, R168, R3, R152 ;  /* 0x00000003a8037223 */ /* 0x010fe20000010098 */
[----:B------:R-:W-:Y:S01]  /*10990*/  FMUL.FTZ R33, R33, R168 ;  /* 0x000000a821217220 */ /* 0x000fe20000410000 */
[----:B------:R-:W-:Y:S01]  /*109a0*/  FMNMX.FTZ R14, R159, R14, !PT ;  /* 0x0000000e9f0e7209 */ /* 0x000fe20007810000 */
[-C--:B------:R-:W-:Y:S01]  /*109b0*/  FMUL.FTZ R36, R36, R168.reuse ;  /* 0x000000a824247220 */ /* 0x080fe20000410000 */
[-C--:B------:R-:W-:Y:S01]  /*109c0*/  FMUL.FTZ R37, R37, R168.reuse ;  /* 0x000000a825257220 */ /* 0x080fe20000410000 */
[----:B------:R-:W-:Y:S01]  /*109d0*/  FMUL.FTZ R40, R40, R168 ;  /* 0x000000a828287220 */ /* 0x000fe20000410000 */
[----:B------:R-:W-:Y:S01]  /*109e0*/  FMNMX.FTZ R14, R162, R14, !PT ;  /* 0x0000000ea20e7209 */ /* 0x000fe20007810000 */
[----:B------:R-:W-:Y:S01]  /*109f0*/  MUFU.EX2 R161, R169 ;  /* 0x000000a900a17308 */ /* 0x000fe20000000800 */
        /* <DEDUP_REMOVED lines=8> */
[----:B------:R-:W2:Y:S01]  /*10a80*/  MUFU.EX2 R156, R156 ;  /* 0x0000009c009c7308 */ /* 0x000ea20000000800 */
[-C--:B------:R-:W-:Y:S01]  /*10a90*/  FMUL.FTZ R49, R49, R168.reuse ;  /* 0x000000a831317220 */ /* 0x080fe20000410000 */
[----:B------:R-:W-:Y:S01]  /*10aa0*/  FMUL.FTZ R52, R52, R168 ;  /* 0x000000a834347220 */ /* 0x000fe20000410000 */
[----:B------:R-:W-:Y:S01]  /*10ab0*/  FMNMX.FTZ R14, R167, R14, !PT ;  /* 0x0000000ea70e7209 */ /* 0x000fe20007810000 */
[-C--:B------:R-:W-:Y:S01]  /*10ac0*/  FMUL.FTZ R53, R53, R168.reuse ;  /* 0x000000a835357220 */ /* 0x080fe20000410000 */
[-C--:B------:R-:W-:Y:S01]  /*10ad0*/  FMUL.FTZ R56, R56, R168.reuse ;  /* 0x000000a838387220 */ /* 0x080fe20000410000 */
[----:B------:R-:W-:Y:S01]  /*10ae0*/  FMUL.FTZ R57, R57, R168 ;  /* 0x000000a839397220 */ /* 0x000fe20000410000 */
[----:B------:R-:W-:Y:S01]  /*10af0*/  FMNMX.FTZ R14, R170, R14, !PT ;  /* 0x0000000eaa0e7209 */ /* 0x000fe20007810000 */
[----:B------:R-:W3:Y:S01]  /*10b00*/  MUFU.EX2 R157, R157 ;  /* 0x0000009d009d7308 */ /* 0x000ee20000000800 */
        /* <DEDUP_REMOVED lines=16> */
[----:B---3--:R-:W-:Y:S01]  /*10c10*/  FADD.FTZ R3, R157, R3 ;  /* 0x000000039d037221 */ /* 0x008fe20000010000 */
        /* <DEDUP_REMOVED lines=48> */
[----:B------:R-:W-:-:S07]  /*10f20*/  FMUL.FTZ R149, R149, R168 ;  /* 0x000000a895957220 */ /* 0x000fce0000410000 */
[----:B------:R-:W-:Y:S01]  /*10f30*/  MUFU.EX2 R160, R210 ;  /* 0x000000d200a07308 */ /* 0x000fe20000000800 */
[----:B---3--:R-:W-:Y:S01]  /*10f40*/  FADD.FTZ R3, R153, R3 ;  /* 0x0000000399037221 */ /* 0x008fe20000010000 */
[----:B--2---:R-:W-:-:S05]  /*10f50*/  FMNMX.FTZ R14, R14, R220, !PT ;  /* 0x000000dc0e0e7209 */ /* 0x004fca0007810000 */
[----:B------:R-:W-:Y:S01]  /*10f60*/  FADD.FTZ R169, -R14, R208 ;  /* 0x000000d00ea97221 */ /* 0x000fe20000010100 */
[----:B------:R-:W-:-:S03]  /*10f70*/  @!P2 IMAD R208, R209, 0x40, R194 ;  /* 0x00000040d1d0a824 */ /* 0x000fc600078e02c2 */
[----:B------:R-:W-:Y:S01]  /*10f80*/  FMUL.FTZ R169, R169, R11 ;  /* 0x0000000ba9a97220 */ /* 0x000fe20000410000 */
[----:B------:R-:W-:-:S05]  /*10f90*/  @!P2 IMAD R208, R208, 0x4, R2 ;  /* 0x00000004d0d0a824 */ /* 0x000fca00078e0202 */
[----:B------:R-:W2:Y:S01]  /*10fa0*/  MUFU.EX2 R169, R169 ;  /* 0x000000a900a97308 */ /* 0x000ea20000000800 */
[----:B------:R-:W-:Y:S04]  /*10fb0*/  @!P2 STS [R208+0x28800], R168 ;  /* 0x028800a8d000a388 */ /* 0x000fe80000000800 */
        /* <DEDUP_REMOVED lines=27> */
[-CC-:B------:R-:W-:Y:S01]  /*11170*/  FFMA.FTZ R175, R175, R11.reuse, -R208.reuse ;  /* 0x0000000bafaf7223 */ /* 0x180fe200000108d0 */
[-CC-:B------:R-:W-:Y:S01]  /*11180*/  FFMA.FTZ R178, R178, R11.reuse, -R208.reuse ;  /* 0x0000000bb2b27223 */ /* 0x180fe200000108d0 */
[-CC-:B------:R-:W-:Y:S01]  /*11190*/  FFMA.FTZ R179, R179, R11.reuse, -R208.reuse ;  /* 0x0000000bb3b37223 */ /* 0x180fe200000108d0 */
[-CC-:B------:R-:W-:Y:S01]  /*111a0*/  FFMA.FTZ R182, R182, R11.reuse, -R208.reuse ;  /* 0x0000000bb6b67223 */ /* 0x180fe200000108d0 */
[----:B------:R-:W-:Y:S01]  /*111b0*/  FFMA.FTZ R183, R183, R11, -R208 ;  /* 0x0000000bb7b77223 */ /* 0x000fe200000108d0 */
[-C--:B------:R-:W-:Y:S01]  /*111c0*/  FMUL.FTZ R50, R50, R169.reuse ;  /* 0x000000a932327220 */ /* 0x080fe20000410000 */
[-C--:B------:R-:W-:Y:S01]  /*111d0*/  FMUL.FTZ R51, R51, R169.reuse ;  /* 0x000000a933337220 */ /* 0x080fe20000410000 */
[----:B------:R-:W4:Y:S01]  /*111e0*/  MUFU.EX2 R155, R155 ;  /* 0x0000009b009b7308 */ /* 0x000f220000000800 */
[----:B--2---:R-:W-:Y:S01]  /*111f0*/  F2FP.F16.F32.PACK_AB R154, R157, R156 ;  /* 0x0000009c9d9a723e */ /* 0x004fe200000000ff */
[----:B------:R-:W-:Y:S01]  /*11200*/  FMUL.FTZ R54, R54, R169 ;  /* 0x000000a936367220 */ /* 0x000fe20000410000 */
[----:B------:R-:W-:Y:S01]  /*11210*/  F2FP.F16.F32.PACK_AB R156, R211, R153 ;  /* 0x00000099d39c723e */ /* 0x000fe200000000ff */
[-C--:B------:R-:W-:Y:S01]  /*11220*/  FMUL.FTZ R55, R55, R169.reuse ;  /* 0x000000a937377220 */ /* 0x080fe20000410000 */
[-C--:B------:R-:W-:Y:S01]  /*11230*/  FMUL.FTZ R58, R58, R169.reuse ;  /* 0x000000a93a3a7220 */ /* 0x080fe20000410000 */
[-C--:B------:R-:W-:Y:S01]  /*11240*/  FMUL.FTZ R59, R59, R169.reuse ;  /* 0x000000a93b3b7220 */ /* 0x080fe20000410000 */
[-C--:B------:R-:W-:Y:S01]  /*11250*/  FMUL.FTZ R62, R62, R169.reuse ;  /* 0x000000a93e3e7220 */ /* 0x080fe20000410000 */
[----:B------:R-:W2:Y:S01]  /*11260*/  MUFU.EX2 R158, R158 ;  /* 0x0000009e009e7308 */ /* 0x000ea20000000800 */
[----:B---3--:R-:W-:Y:S01]  /*11270*/  FFMA.FTZ R157, R169, R0, R181 ;  /* 0x00000000a99d7223 */ /* 0x008fe200000100b5 */
[----:B------:R-:W-:Y:S01]  /*11280*/  FADD.FTZ R0, R211, R3 ;  /* 0x00000003d3007221 */ /* 0x000fe20000010000 */
[-C--:B------:R-:W-:Y:S01]  /*11290*/  FMUL.FTZ R63, R63, R169.reuse ;  /* 0x000000a93f3f7220 */ /* 0x080fe20000410000 */
[-C--:B------:R-:W-:Y:S01]  /*112a0*/  FMUL.FTZ R66, R66, R169.reuse ;  /* 0x000000a942427220 */ /* 0x080fe20000410000 */
[-C--:B------:R-:W-:Y:S01]  /*112b0*/  FMUL.FTZ R67, R67, R169.reuse ;  /* 0x000000a943437220 */ /* 0x080fe20000410000 */
[----:B------:R-:W-:Y:S01]  /*112c0*/  FADD.FTZ R0, R164, R0 ;  /* 0x00000000a4007221 */ /* 0x000fe20000010000 */
[----:B------:R-:W-:Y:S01]  /*112d0*/  FMUL.FTZ R70, R70, R169 ;  /* 0x000000a946467220 */ /* 0x000fe20000410000 */
[----:B------:R-:W3:Y:S01]  /*112e0*/  MUFU.EX2 R159, R159 ;  /* 0x0000009f009f7308 */ /* 0x000ee20000000800 */
[----:B----4-:R-:W-:Y:S01]  /*112f0*/  FADD.FTZ R157, R155, R157 ;  /* 0x0000009d9b9d7221 */ /* 0x010fe20000010000 */
[----:B------:R-:W-:Y:S01]  /*11300*/  FADD.FTZ R0, R165, R0 ;  /* 0x00000000a5007221 */ /* 0x000fe20000010000 */
[----:B------:R-:W-:Y:S01]  /*11310*/  F2FP.F16.F32.PACK_AB R153, R155, R181 ;  /* 0x000000b59b99723e */ /* 0x000fe200000000ff */
[-C--:B------:R-:W-:Y:S01]  /*11320*/  FMUL.FTZ R71, R71, R169.reuse ;  /* 0x000000a947477220 */ /* 0x080fe20000410000 */
[-C--:B------:R-:W-:Y:S01]  /*11330*/  FMUL.FTZ R74, R74, R169.reuse ;  /* 0x000000a94a4a7220 */ /* 0x080fe20000410000 */
[----:B------:R-:W-:Y:S01]  /*11340*/  FADD.FTZ R0, R160, R0 ;  /* 0x00000000a0007221 */ /* 0x000fe20000010000 */
[C---:B------:R-:W-:Y:S01]  /*11350*/  F2FP.F16.F32.PACK_AB R160, R161.reuse, R160 ;  /* 0x000000a0a1a0723e */ /* 0x040fe200000000ff */
[----:B------:R-:W4:Y:S01]  /*11360*/  MUFU.EX2 R162, R162 ;  /* 0x000000a200a27308 */ /* 0x000f220000000800 */
[----:B--2---:R-:W-:Y:S01]  /*11370*/  FADD.FTZ R157, R158, R157 ;  /* 0x0000009d9e9d7221 */ /* 0x004fe20000010000 */
[----:B------:R-:W-:Y:S01]  /*11380*/  FADD.FTZ R0, R161, R0 ;  /* 0x00000000a1007221 */ /* 0x000fe20000010000 */
[-C--:B------:R-:W-:Y:S01]  /*11390*/  FMUL.FTZ R75, R75, R169.reuse ;  /* 0x000000a94b4b7220 */ /* 0x080fe20000410000 */
[-C--:B------:R-:W-:Y:S01]  /*113a0*/  FMUL.FTZ R78, R78, R169.reuse ;  /* 0x000000a94e4e7220 */ /* 0x080fe20000410000 */
[-C--:B------:R-:W-:Y:S01]  /*113b0*/  FMUL.FTZ R79, R79, R169.reuse ;  /* 0x000000a94f4f7220 */ /* 0x080fe20000410000 */
[----:B------:R-:W-:Y:S01]  /*113c0*/  FADD.FTZ R0, R172, R0 ;  /* 0x00000000ac007221 */ /* 0x000fe20000010000 */
[-C--:B------:R-:W-:Y:S01]  /*113d0*/  FMUL.FTZ R82, R82, R169.reuse ;  /* 0x000000a952527220 */ /* 0x080fe20000410000 */
[----:B------:R-:W2:Y:S01]  /*113e0*/  MUFU.EX2 R163, R163 ;  /* 0x000000a300a37308 */ /* 0x000ea20000000800 */
[C---:B---3--:R-:W-:Y:S01]  /*113f0*/  FADD.FTZ R157, R159.reuse, R157 ;  /* 0x0000009d9f9d7221 */ /* 0x048fe20000010000 */
[----:B------:R-:W-:Y:S01]  /*11400*/  F2FP.F16.F32.PACK_AB R155, R159, R158 ;  /* 0x0000009e9f9b723e */ /* 0x000fe200000000ff */
[----:B------:R-:W-:Y:S01]  /*11410*/  BAR.SYNC.DEFER_BLOCKING 0xf, 0x100 ;  /* 0x03c4000000007b1d */ /* 0x000fe20000010000 */
[----:B------:R-:W-:Y:S01]  /*11420*/  F2FP.F16.F32.PACK_AB R158, R165, R164 ;  /* 0x000000a4a59e723e */ /* 0x000fe200000000ff */
[----:B------:R-:W-:Y:S01]  /*11430*/  FADD.FTZ R0, R173, R0 ;  /* 0x00000000ad007221 */ /* 0x000fe20000010000 */
[----:B------:R-:W-:Y:S01]  /*11440*/  F2FP.F16.F32.PACK_AB R164, R177, R176 ;  /* 0x000000b0b1a4723e */ /* 0x000fe200000000ff */
        /* <DEDUP_REMOVED lines=45> */
[----:B------:R-:W-:Y:S01]  /*11720*/  FADD.FTZ R170, R180, R0 ;  /* 0x00000000b4aa7221 */ /* 0x000fe20000010000 */
[-C--:B------:R-:W-:Y:S01]  /*11730*/  FMUL.FTZ R134, R134, R169.reuse ;  /* 0x000000a986867220 */ /* 0x080fe20000410000 */
[-C--:B------:R-:W-:Y:S01]  /*11740*/  FMUL.FTZ R135, R135, R169.reuse ;  /* 0x000000a987877220 */ /* 0x080fe20000410000 */
[-C--:B------:R-:W-:Y:S01]  /*11750*/  FMUL.FTZ R138, R138, R169.reuse ;  /* 0x000000a98a8a7220 */ /* 0x080fe20000410000 */
[-C--:B------:R-:W-:Y:S01]  /*11760*/  FMUL.FTZ R139, R139, R169.reuse ;  /* 0x000000a98b8b7220 */ /* 0x080fe20000410000 */
[----:B------:R-:W5:Y:S01]  /*11770*/  MUFU.EX2 R178, R178 ;  /* 0x000000b200b27308 */ /* 0x000f620000000800 */
        /* <DEDUP_REMOVED lines=17> */
[C---:B------:R-:W-:Y:S01]  /*11890*/  FADD.FTZ R3, R166.reuse, R170 ;  /* 0x000000aaa6037221 */ /* 0x040fe20000010000 */
[----:B------:R-:W-:Y:S02]  /*118a0*/  F2FP.F16.F32.PACK_AB R166, R166, R180 ;  /* 0x000000b4a6a6723e */ /* 0x000fe400000000ff */
[C---:B-----5:R-:W-:Y:S01]  /*118b0*/  F2FP.F16.F32.PACK_AB R167, R183.reuse, R167 ;  /* 0x000000a7b7a7723e */ /* 0x060fe200000000ff */
[----:B------:R-:W-:-:S04]  /*118c0*/  FADD.FTZ R0, R183, R0 ;  /* 0x00000000b7007221 */ /* 0x000fc80000010000 */
[----:B------:R3:W-:Y:S01]  /*118d0*/  STSM.16.M88.4 [R204], R164 ;  /* 0x000000a4cc007844 */ /* 0x0007e20000000200 */
[----:B------:R-:W-:Y:S05]  /*118e0*/  @!P0 BRA `(.L_x_5926) ;  /* 0x0000000000048947 */ /* 0x000fea0003800000 */
[----:B------:R-:W-:Y:S01]  /*118f0*/  BPT.TRAP 0x1 ;  /* 0x000000040000795c */ /* 0x000fe20000300000 */
.L_x_5926:
[----:B------:R2:W4:Y:S01]  /*11900*/  SYNCS.PHASECHK.TRANS64.TRYWAIT P2, [R15+URZ+0x28c50], R203 ;  /* 0x028c50cb0f0075a7 */ /* 0x000522000804017f */
[----:B------:R-:W-:Y:S05]  /*11910*/  @!P0 BRA `(.L_x_5927) ;  /* 0x0000000000048947 */ /* 0x000fea0003800000 */
[----:B------:R-:W-:Y:S01]  /*11920*/  BPT.TRAP 0x1 ;  /* 0x000000040000795c */ /* 0x000fe20000300000 */
.L_x_5927:
[----:B------:R-:W-:Y:S04]  /*11930*/  BSSY B2, `(.L_x_5928) ;  /* 0x0000004000027945 */ /* 0x000fe80003800000 */
[----:B----4-:R-:W-:Y:S05]  /*11940*/  @P2 BRA `(.L_x_5929) ;  /* 0x0000000000082947 */ /* 0x010fea0003800000 */
[----:B------:R-:W4:Y:S02]  /*11950*/  SYNCS.PHASECHK.TRANS64.TRYWAIT P2, [R15+URZ+0x28c50], R203 ;  /* 0x028c50cb0f0075a7 */ /* 0x000f24000804017f */
[----:B----4-:R-:W-:Y:S05]  /*11960*/  @!P2 BRA `(.L_x_5930) ;  /* 0x0000011800e4a947 */ /* 0x010fea0003800000 */
.L_x_5929:
[----:B------:R-:W-:Y:S05]  /*11970*/  BSYNC B2 ;  /* 0x0000000000027941 */ /* 0x000fea0003800000 */
.L_x_5928:
        /* <DEDUP_REMOVED lines=40> */
.L_x_5931:
[----:B012-4-:R-:W-:Y:S02]  /*11c00*/  VIADD R15, R15, 0x28c60 ;  /* 0x00028c600f0f7836 */ /* 0x017fe40000000000 */
[----:B------:R-:W-:Y:S02]  /*11c10*/  IMAD.MOV.U32 R208, RZ, RZ, R14 ;  /* 0x000000ffffd07224 */ /* 0x000fe400078e000e */
[----:B------:R-:W-:Y:S01]  /*11c20*/  IMAD.MOV.U32 R210, RZ, RZ, R10 ;  /* 0x000000ffffd27224 */ /* 0x000fe200078e000a */
[----:B------:R-:W-:Y:S01]  /*11c30*/  PRMT R15, R186, 0x654, R15 ;  /* 0x00000654ba0f7816 */ /* 0x000fe2000000000f */
[----:B------:R-:W-:-:S03]  /*11c40*/  IMAD.MOV.U32 R209, RZ, RZ, R17 ;  /* 0x000000ffffd17224 */ /* 0x000fc600078e0011 */
[----:B------:R0:W-:Y:S01]  /*11c50*/  SYNCS.ARRIVE.TRANS64.RED.A1T0 RZ, [R15+URZ], RZ ;  /* 0x000000ff0fff79a7 */ /* 0x0001e2000810043f */
[----:B------:R-:W-:Y:S05]  /*11c60*/  @P1 BRA `(.L_x_5932) ;  /* 0xffffffe400781947 */ /* 0x000fea000383ffff */
[----:B------:R-:W-:Y:S05]  /*11c70*/  BSYNC B0 ;  /* 0x0000000000007941 */ /* 0x000fea0003800000 */
.L_x_5919:
[----:B0-----:R-:W-:-:S07]  /*11c80*/  IMAD.MOV.U32 R15, RZ, RZ, R202 ;  /* 0x000000ffff0f7224 */ /* 0x001fce00078e00ca */
.L_x_5918:
[----:B------:R-:W-:Y:S05]  /*11c90*/  BSYNC B1 ;  /* 0x0000000000017941 */ /* 0x000fea0003800000 */
.L_x_5917:
[----:B------:R-:W-:Y:S01]  /*11ca0*/  ISETP.GE.AND P1, PT, R15, R213, PT ;  /* 0x000000d50f00720c */ /* 0x000fe20003f26270 */
[----:B------:R-:W-:-:S12]  /*11cb0*/  BSSY B0, `(.L_x_5933) ;  /* 0x0000252000007945 */ /* 0x000fd80003800000 */
[----:B------:R-:W-:Y:S05]  /*11cc0*/  @!P1 BRA `(.L_x_5934) ;  /* 0x0000002400409947 */ /* 0x000fea0003800000 */
[----:B0-----:R-:W-:Y:S02]  /*11cd0*/  IMAD.MOV.U32 R209, RZ, RZ, R14 ;  /* 0x000000ffffd17224 */ /* 0x001fe400078e000e */
[----:B------:R-:W-:Y:S02]  /*11ce0*/  IMAD.MOV.U32 R208, RZ, RZ, R10 ;  /* 0x000000ffffd07224 */ /* 0x000fe400078e000a */
[----:B------:R-:W-:-:S07]  /*11cf0*/  IMAD.MOV.U32 R203, RZ, RZ, R17 ;  /* 0x000000ffffcb7224 */ /* 0x000fce00078e0011 */
.L_x_5955:
[----:B------:R-:W-:-:S05]  /*11d00*/  VIADD R17, R203, 0x1 ;  /* 0x00000001cb117836 */ /* 0x000fca0000000000 */
[----:B------:R-:W-:-:S04]  /*11d10*/  ISETP.NE.AND P1, PT, R17, 0x2, PT ;  /* 0x000000021100780c */ /* 0x000fc80003f25270 */
[----:B------:R-:W-:Y:S02]  /*11d20*/  SEL R10, RZ, 0x1, P1 ;  /* 0x00000001ff0a7807 */ /* 0x000fe40000800000 */
[----:B------:R-:W-:Y:S02]  /*11d30*/  SEL R17, R17, RZ, P1 ;  /* 0x000000ff11117207 */ /* 0x000fe40000800000 */
[----:B------:R-:W-:Y:S01]  /*11d40*/  LOP3.LUT R22, R22, R10, RZ, 0x3c, !PT ;  /* 0x0000000a16167212 */ /* 0x000fe200078e3cff */
[----:B-1----:R-:W-:Y:S06]  /*11d50*/  @!P0 BRA `(.L_x_5935) ;  /* 0x0000000000048947 */ /* 0x002fec0003800000 */
[----:B------:R-:W-:Y:S01]  /*11d60*/  BPT.TRAP 0x1 ;  /* 0x000000040000795c */ /* 0x000fe20000300000 */
.L_x_5935:
[----:B------:R-:W-:Y:S01]  /*11d70*/  IMAD R20, R17, 0x8, R2 ;  /* 0x0000000811147824 */ /* 0x000fe200078e0202 */
[----:B------:R-:W-:-:S04]  /*11d80*/  SHF.L.U32 R202, R22, 0x1f, RZ ;  /* 0x0000001f16ca7819 */ /* 0x000fc800000006ff */
[----:B------:R0:W1:Y:S01]  /*11d90*/  SYNCS.PHASECHK.TRANS64.TRYWAIT P1, [R20+URZ+0x28c30], R202 ;  /* 0x028c30ca140075a7 */ /* 0x000062000802017f */
[----:B------:R-:W-:Y:S05]  /*11da0*/  @!P0 BRA `(.L_x_5936) ;  /* 0x0000000000048947 */ /* 0x000fea0003800000 */
[----:B------:R-:W-:Y:S01]  /*11db0*/  BPT.TRAP 0x1 ;  /* 0x000000040000795c */ /* 0x000fe20000300000 */
.L_x_5936:
[----:B------:R-:W-:Y:S01]  /*11dc0*/  BSSY B1, `(.L_x_5937) ;  /* 0x0000006000017945 */ /* 0x000fe20003800000 */
[----:B------:R-:W-:Y:S02]  /*11dd0*/  IMAD R154, R17, 0x200, R21 ;  /* 0x00000200119a7824 */ /* 0x000fe400078e0215 */
[----:B------:R-:W-:Y:S01]  /*11de0*/  IMAD.MOV.U32 R155, RZ, RZ, 0x40000040 ;  /* 0x40000040ff9b7424 */ /* 0x000fe200078e00ff */
[----:B-1----:R-:W-:Y:S06]  /*11df0*/  @P1 BRA `(.L_x_5938) ;  /* 0x0000000000081947 */ /* 0x002fec0003800000 */
[----:B------:R-:W1:Y:S02]  /*11e00*/  SYNCS.PHASECHK.TRANS64.TRYWAIT P1, [R20+URZ+0x28c30], R202 ;  /* 0x028c30ca140075a7 */ /* 0x000e64000802017f */
[----:B-1----:R-:W-:Y:S05]  /*11e10*/  @!P1 BRA `(.L_x_5939) ;  /* 0x0000011400cc9947 */ /* 0x002fea0003800000 */
.L_x_5938:
[----:B------:R-:W-:Y:S05]  /*11e20*/  BSYNC B1 ;  /* 0x0000000000017941 */ /* 0x000fea0003800000 */
.L_x_5937:
        /* <DEDUP_REMOVED lines=36> */
.L_x_5940:
[----:B------:R-:W2:Y:S01]  /*12070*/  @P4 LDC R11, c[0x0][0x44c] ;  /* 0x00011300ff0b4b82 */ /* 0x000ea20000000800 */
[----:B------:R-:W-:Y:S01]  /*12080*/  IMAD.IADD R222, R212, 0x1, R196 ;  /* 0x00000001d4de7824 */ /* 0x000fe200078e02c4 */
[----:B------:R-:W-:Y:S01]  /*12090*/  ULDC UR4, c[0x0][0x9dc] ;  /* 0x0002770000047ab9 */ /* 0x000fe20000000800 */
[----:B------:R-:W-:Y:S01]  /*120a0*/  IMAD.SHL.U32 R14, R15, 0x40, RZ ;  /* 0x000000400f0e7824 */ /* 0x000fe200078e00ff */
[----:B------:R-:W-:Y:S01]  /*120b0*/  ULOP3.LUT UR4, URZ, UR4, URZ, 0x33, !UPT ;  /* 0x000000043f047292 */ /* 0x000fe2000f8e333f */
[----:B------:R-:W-:-:S03]  /*120c0*/  ULDC UR5, c[0x0][0x9e0] ;  /* 0x0002780000057ab9 */ /* 0x000fc60000000800 */
[----:B------:R-:W3:Y:S01]  /*120d0*/  @P4 LDC R10, c[0x0][0x450] ;  /* 0x00011400ff0a4b82 */ /* 0x000ee20000000800 */
[----:B------:R-:W-:-:S04]  /*120e0*/  IADD3 R220, -R189, 0x1, -R14 ;  /* 0x00000001bddc7810 */ /* 0x000fc80007ffe90e */
[----:B------:R-:W-:-:S05]  /*120f0*/  IADD3 R220, -R23, R220, R184 ;  /* 0x000000dc17dc7210 */ /* 0x000fca0007ffe1b8 */
[C---:B------:R-:W-:Y:S02]  /*12100*/  VIADD R221, R220.reuse, UR5 ;  /* 0x00000005dcdd7c36 */ /* 0x040fe40008000000 */
[----:B------:R-:W-:Y:S02]  /*12110*/  VIADD R220, R220, UR4 ;  /* 0x00000004dcdc7c36 */ /* 0x000fe40008000000 */
[----:B--2---:R-:W-:-:S05]  /*12120*/  @P4 IMAD.HI.U32 R11, R222, R11, RZ ;  /* 0x0000000bde0b4227 */ /* 0x004fca00078e00ff */
[----:B---3--:R-:W-:Y:S01]  /*12130*/  @P4 SHF.R.U32.HI R222, RZ, R10, R11 ;  /* 0x0000000affde4219 */ /* 0x008fe2000001160b */
[----:B------:R-:W-:-:S04]  /*12140*/  VIADD R10, R20, 0x28c40 ;  /* 0x00028c40140a7836 */ /* 0x000fc80000000000 */
[----:B------:R-:W2:Y:S01]  /*12150*/  SHFL.IDX PT, R223, R222, RZ, 0x1c1f ;  /* 0x001c1fffdedf7589 */ /* 0x000ea200000e0000 */
[----:B------:R-:W-:-:S04]  /*12160*/  PRMT R10, R186, 0x654, R10 ;  /* 0x00000654ba0a7816 */ /* 0x000fc8000000000a */
[----:B------:R3:W-:Y:S01]  /*12170*/  SYNCS.ARRIVE.TRANS64.RED.A1T0 RZ, [R10+URZ], RZ ;  /* 0x000000ff0aff79a7 */ /* 0x0007e2000810043f */
[--C-:B--2---:R-:W-:Y:S02]  /*12180*/  IMAD.IADD R211, R221, 0x1, R223.reuse ;  /* 0x00000001ddd37824 */ /* 0x104fe400078e02df */
[----:B------:R-:W-:Y:S01]  /*12190*/  IMAD.IADD R210, R220, 0x1, R223 ;  /* 0x00000001dcd27824 */ /* 0x000fe200078e02df */
[----:B---3--:R-:W-:Y:S06]  /*121a0*/  @!P5 BRA `(.L_x_5941) ;  /* 0x000000000060d947 */ /* 0x008fec0003800000 */
        /* <DEDUP_REMOVED lines=8> */
[----:B------:R-:W2:Y:S02]  /*12230*/  @P1 LDC.64 R10, c[0x0][0x9e8] ;  /* 0x00027a00ff0a1b82 */ /* 0x000ea40000000a00 */
[----:B--2---:R-:W-:-:S05]  /*12240*/  @P1 IMAD.HI.U32 R10, R223, R10, RZ ;  /* 0x0000000adf0a1227 */ /* 0x004fca00078e00ff */
[----:B------:R-:W-:-:S04]  /*12250*/  @P1 SHF.R.U32.HI R223, RZ, R11, R10 ;  /* 0x0000000bffdf1219 */ /* 0x000fc8000001160a */
[----:B------:R-:W-:Y:S01]  /*12260*/  LOP3.LUT R223, RZ, R223, RZ, 0x33, !PT ;  /* 0x000000dfffdf7212 */ /* 0x000fe200078e33ff */
[----:B------:R-:W-:Y:S06]  /*12270*/  BRA `(.L_x_5944) ;  /* 0x0000000000187947 */ /* 0x000fec0003800000 */
.L_x_5943:
[----:B------:R-:W-:Y:S02]  /*12280*/  ULDC UR4, c[0x0][0x9e4] ;  /* 0x0002790000047ab9 */ /* 0x000fe40000000800 */
[----:B------:R-:W-:-:S05]  /*12290*/  IMAD.U32 R224, RZ, RZ, UR4 ;  /* 0x00000004ffe07e24 */ /* 0x000fca000f8e00ff */
[----:B------:R-:W-:-:S13]  /*122a0*/  ISETP.NE.AND P1, PT, R224, 0x1, PT ;  /* 0x00000001e000780c */ /* 0x000fda0003f25270 */
[----:B------:R-:W2:Y:S02]  /*122b0*/  @P1 LDC.64 R10, c[0x0][0x9e8] ;  /* 0x00027a00ff0a1b82 */ /* 0x000ea40000000a00 */
[----:B--2---:R-:W-:-:S05]  /*122c0*/  @P1 IMAD.HI.U32 R10, R223, R10, RZ ;  /* 0x0000000adf0a1227 */ /* 0x004fca00078e00ff */
[----:B------:R-:W-:-:S07]  /*122d0*/  @P1 SHF.R.U32.HI R223, RZ, R11, R10 ;  /* 0x0000000bffdf1219 */ /* 0x000fce000001160a */
.L_x_5944:
[----:B------:R-:W-:Y:S05]  /*122e0*/  BSYNC B1 ;  /* 0x0000000000017941 */ /* 0x000fea0003800000 */
.L_x_5942:
[----:B------:R-:W-:-:S04]  /*122f0*/  IMAD R223, R223, R224, -R14 ;  /* 0x000000e0dfdf7224 */ /* 0x000fc800078e0a0e */
[----:B------:R-:W-:-:S05]  /*12300*/  IMAD.IADD R223, R223, 0x1, -R189 ;  /* 0x00000001dfdf7824 */ /* 0x000fca00078e0abd */
[----:B------:R-:W-:Y:S02]  /*12310*/  VIMNMX R210, R210, R223, !PT ;  /* 0x000000dfd2d27248 */ /* 0x000fe40007fe0100 */
[----:B------:R-:W-:-:S07]  /*12320*/  VIADDMNMX R211, R223, R224, R211, PT ;  /* 0x000000e0dfd37246 */ /* 0x000fce00038001d3 */
.L_x_5941:
[----:B------:R-:W-:Y:S01]  /*12330*/  ISETP.GT.AND P1, PT, R15, -0x1, PT ;  /* 0xffffffff0f00780c */ /* 0x000fe20003f24270 */
[----:B------:R-:W2:Y:S03]  /*12340*/  SHFL.IDX PT, R222, R222, 0x1, 0x1c1f ;  /* 0x003c1f00dede7f89 */ /* 0x000ea600000e0000 */
[C---:B------:R-:W-:Y:S02]  /*12350*/  ISETP.GT.AND P2, PT, R210.reuse, RZ, P1 ;  /* 0x000000ffd200720c */ /* 0x040fe40000f44270 */
[C---:B------:R-:W-:Y:S02]  /*12360*/  ISETP.GT.AND P6, PT, R210.reuse, 0x1, P1 ;  /* 0x00000001d200780c */ /* 0x040fe40000fc4270 */
[----:B------:R-:W-:Y:S02]  /*12370*/  ISETP.LT.OR P3, PT, R211, 0x1, P2 ;  /* 0x00000001d300780c */ /* 0x000fe40001761670 */
[----:B------:R-:W-:-:S02]  /*12380*/  ISETP.GT.AND P2, PT, R210, 0x8, P1 ;  /* 0x00000008d200780c */ /* 0x000fc40000f44270 */
[----:B------:R-:W-:Y:S02]  /*12390*/  FSEL R152, R152, -INF , !P3 ;  /* 0xff80000098987808 */ /* 0x000fe40005800000 */
[----:B------:R-:W-:Y:S02]  /*123a0*/  ISETP.GT.AND P3, PT, R210, 0x9, P1 ;  /* 0x00000009d200780c */ /* 0x000fe40000f64270 */
[C---:B------:R-:W-:Y:S02]  /*123b0*/  ISETP.LT.OR P6, PT, R211.reuse, 0x2, P6 ;  /* 0x00000002d300780c */ /* 0x040fe400037c1670 */
[C---:B------:R-:W-:Y:S02]  /*123c0*/  ISETP.LT.OR P2, PT, R211.reuse, 0x9, P2 ;  /* 0x00000009d300780c */ /* 0x040fe40001741670 */
[----:B------:R-:W-:Y:S02]  /*123d0*/  ISETP.LT.OR P3, PT, R211, 0xa, P3 ;  /* 0x0000000ad300780c */ /* 0x000fe40001f61670 */
[----:B------:R-:W-:-:S02]  /*123e0*/  FSEL R153, R153, -INF , !P6 ;  /* 0xff80000099997808 */ /* 0x000fc40007000000 */
[----:B------:R-:W-:Y:S01]  /*123f0*/  FSEL R156, R156, -INF , !P2 ;  /* 0xff8000009c9c7808 */ /* 0x000fe20005000000 */
[--C-:B--2---:R-:W-:Y:S01]  /*12400*/  IMAD.IADD R221, R221, 0x1, R222.reuse ;  /* 0x00000001dddd7824 */ /* 0x104fe200078e02de */
[----:B------:R-:W-:Y:S01]  /*12410*/  FSEL R157, R157, -INF , !P3 ;  /* 0xff8000009d9d7808 */ /* 0x000fe20005800000 */
[----:B------:R-:W-:Y:S01]  /*12420*/  IMAD.IADD R220, R220, 0x1, R222 ;  /* 0x00000001dcdc7824 */ /* 0x000fe200078e02de */
[C---:B------:R-:W-:Y:S02]  /*12430*/  ISETP.GT.AND P6, PT, R210.reuse, 0x10, P1 ;  /* 0x00000010d200780c */ /* 0x040fe40000fc4270 */
[C---:B------:R-:W-:Y:S02]  /*12440*/  ISETP.GT.AND P2, PT, R210.reuse, 0x11, P1 ;  /* 0x00000011d200780c */ /* 0x040fe40000f44270 */
[----:B------:R-:W-:Y:S02]  /*12450*/  ISETP.GT.AND P3, PT, R210, 0x18, P1 ;  /* 0x00000018d200780c */ /* 0x000fe40000f64270 */
[----:B------:R-:W-:-:S02]  /*12460*/  ISETP.LT.OR P6, PT, R211, 0x11, P6 ;  /* 0x00000011d300780c */ /* 0x000fc400037c1670 */
[C---:B------:R-:W-:Y:S02]  /*12470*/  ISETP.LT.OR P2, PT, R211.reuse, 0x12, P2 ;  /* 0x00000012d300780c */ /* 0x040fe40001741670 */
[----:B------:R-:W-:Y:S02]  /*12480*/  ISETP.LT.OR P3, PT, R211, 0x19, P3 ;  /* 0x00000019d300780c */ /* 0x000fe40001f61670 */
[----:B------:R-:W-:Y:S02]  /*12490*/  FSEL R160, R160, -INF , !P6 ;  /* 0xff800000a0a07808 */ /* 0x000fe40007000000 */
[----:B------:R-:W-:Y:S02]  /*124a0*/  FSEL R161, R161, -INF , !P2 ;  /* 0xff800000a1a17808 */ /* 0x000fe40005000000 */
[----:B------:R-:W-:Y:S02]  /*124b0*/  FSEL R164, R164, -INF , !P3 ;  /* 0xff800000a4a47808 */ /* 0x000fe40005800000 */
[----:B------:R-:W-:-:S02]  /*124c0*/  ISETP.GT.AND P6, PT, R210, 0x19, P1 ;  /* 0x00000019d200780c */ /* 0x000fc40000fc4270 */
[C---:B------:R-:W-:Y:S02]  /*124d0*/  ISETP.GT.AND P2, PT, R210.reuse, 0x20, P1 ;  /* 0x00000020d200780c */ /* 0x040fe40000f44270 */
[----:B------:R-:W-:Y:S02]  /*124e0*/  ISETP.GT.AND P3, PT, R210, 0x21, P1 ;  /* 0x00000021d200780c */ /* 0x000fe40000f64270 */
[C---:B------:R-:W-:Y:S02]  /*124f0*/  ISETP.LT.OR P6, PT, R211.reuse, 0x1a, P6 ;  /* 0x0000001ad300780c */ /* 0x040fe400037c1670 */
[C---:B------:R-:W-:Y:S02]  /*12500*/  ISETP.LT.OR P2, PT, R211.reuse, 0x21, P2 ;  /* 0x00000021d300780c */ /* 0x040fe40001741670 */
[----:B------:R-:W-:Y:S02]  /*12510*/  ISETP.LT.OR P3, PT, R211, 0x22, P3 ;  /* 0x00000022d300780c */ /* 0x000fe40001f61670 */
[----:B------:R-:W-:-:S02]  /*12520*/  FSEL R165, R165, -INF , !P6 ;  /* 0xff800000a5a57808 */ /* 0x000fc40007000000 */
[----:B------:R-:W-:Y:S02]  /*12530*/  FSEL R168, R168, -INF , !P2 ;  /* 0xff800000a8a87808 */ /* 0x000fe40005000000 */
[----:B------:R-:W-:Y:S02]  /*12540*/  FSEL R169, R169, -INF , !P3 ;  /* 0xff800000a9a97808 */ /* 0x000fe40005800000 */
        /* <DEDUP_REMOVED lines=17> */
[----:B------:R-:W-:Y:S01]  /*12660*/  FSEL R181, R181, -INF , !P3 ;  /* 0xff800000b5b57808 */ /* 0x000fe20005800000 */
[----:B------:R-:W-:Y:S06]  /*12670*/  @!P5 BRA `(.L_x_5945) ;  /* 0x000000000060d947 */ /* 0x000fec0003800000 */
        /* <DEDUP_REMOVED lines=13> */
.L_x_5947:
[----:B------:R-:W-:Y:S02]  /*12750*/  ULDC UR4, c[0x0][0x9e4] ;  /* 0x0002790000047ab9 */ /* 0x000fe40000000800 */
[----:B------:R-:W-:-:S05]  /*12760*/  IMAD.U32 R210, RZ, RZ, UR4 ;  /* 0x00000004ffd27e24 */ /* 0x000fca000f8e00ff */
[----:B------:R-:W-:-:S13]  /*12770*/  ISETP.NE.AND P2, PT, R210, 0x1, PT ;  /* 0x00000001d200780c */ /* 0x000fda0003f45270 */
[----:B------:R-:W2:Y:S02]  /*12780*/  @P2 LDC.64 R10, c[0x0][0x9e8] ;  /* 0x00027a00ff0a2b82 */ /* 0x000ea40000000a00 */
[----:B--2---:R-:W-:-:S05]  /*12790*/  @P2 IMAD.HI.U32 R10, R222, R10, RZ ;  /* 0x0000000ade0a2227 */ /* 0x004fca00078e00ff */
[----:B------:R-:W-:-:S07]  /*127a0*/  @P2 SHF.R.U32.HI R222, RZ, R11, R10 ;  /* 0x0000000bffde2219 */ /* 0x000fce000001160a */
.L_x_5948:
[----:B------:R-:W-:Y:S05]  /*127b0*/  BSYNC B1 ;  /* 0x0000000000017941 */ /* 0x000fea0003800000 */
.L_x_5946:
[----:B------:R-:W-:-:S04]  /*127c0*/  IMAD R14, R222, R210, -R14 ;  /* 0x000000d2de0e7224 */ /* 0x000fc800078e0a0e */
[----:B------:R-:W-:-:S05]  /*127d0*/  IMAD.IADD R14, R14, 0x1, -R189 ;  /* 0x000000010e0e7824 */ /* 0x000fca00078e0abd */
[----:B------:R-:W-:Y:S02]  /*127e0*/  VIMNMX R220, R220, R14, !PT ;  /* 0x0000000edcdc7248 */ /* 0x000fe40007fe0100 */
[----:B------:R-:W-:-:S07]  /*127f0*/  VIADDMNMX R221, R14, R210, R221, PT ;  /* 0x000000d20edd7246 */ /* 0x000fce00038001dd */
.L_x_5945:
[----:B------:R-:W-:Y:S01]  /*12800*/  FMNMX.FTZ R10, R152, R208, !PT ;  /* 0x000000d0980a7209 */ /* 0x000fe20007810000 */
[----:B------:R-:W-:Y:S01]  /*12810*/  ULDC UR4, c[0x0][0x988] ;  /* 0x0002620000047ab9 */ /* 0x000fe20000000800 */
[----:B------:R-:W-:Y:S02]  /*12820*/  ISETP.GT.AND P6, PT, R220, 0x9, P1 ;  /* 0x00000009dc00780c */ /* 0x000fe40000fc4270 */
[----:B------:R-:W-:Y:S02]  /*12830*/  FMNMX.FTZ R10, R153, R10, !PT ;  /* 0x0000000a990a7209 */ /* 0x000fe40007810000 */
[----:B------:R-:W-:Y:S02]  /*12840*/  ISETP.LT.OR P6, PT, R221, 0xa, P6 ;  /* 0x0000000add00780c */ /* 0x000fe400037c1670 */
[----:B------:R-:W-:Y:S02]  /*12850*/  FMNMX.FTZ R10, R156, R10, !PT ;  /* 0x0000000a9c0a7209 */ /* 0x000fe40007810000 */
[----:B------:R-:W-:-:S02]  /*12860*/  FSEL R159, R159, -INF , !P6 ;  /* 0xff8000009f9f7808 */ /* 0x000fc40007000000 */
[----:B------:R-:W-:Y:S02]  /*12870*/  FMNMX.FTZ R10, R157, R10, !PT ;  /* 0x0000000a9d0a7209 */ /* 0x000fe40007810000 */
        /* <DEDUP_REMOVED lines=18> */
[----:B------:R-:W-:Y:S02]  /*129a0*/  ISETP.LT.OR P3, PT, R221, 0x2, P3 ;  /* 0x00000002dd00780c */ /* 0x000fe40001f61670 */
[----:B------:R-:W-:Y:S02]  /*129b0*/  FMNMX.FTZ R10, R177, R10, !PT ;  /* 0x0000000ab10a7209 */ /* 0x000fe40007810000 */
[----:B------:R-:W-:Y:S02]  /*129c0*/  FSEL R154, R154, -INF , !P6 ;  /* 0xff8000009a9a7808 */ /* 0x000fe40007000000 */
[----:B------:R-:W-:Y:S02]  /*129d0*/  FMNMX.FTZ R10, R180, R10, !PT ;  /* 0x0000000ab40a7209 */ /* 0x000fe40007810000 */
[----:B------:R-:W-:-:S02]  /*129e0*/  FSEL R155, R155, -INF , !P3 ;  /* 0xff8000009b9b7808 */ /* 0x000fc40005800000 */
[----:B------:R-:W-:Y:S02]  /*129f0*/  FMNMX.FTZ R10, R181, R10, !PT ;  /* 0x0000000ab50a7209 */ /* 0x000fe40007810000 */
[C---:B------:R-:W-:Y:S02]  /*12a00*/  ISETP.GT.AND P3, PT, R220.reuse, 0x10, P1 ;  /* 0x00000010dc00780c */ /* 0x040fe40000f64270 */
[----:B------:R-:W-:Y:S01]  /*12a10*/  ISETP.GT.AND P6, PT, R220, 0x38, P1 ;  /* 0x00000038dc00780c */ /* 0x000fe20000fc4270 */
[----:B------:R-:W2:Y:S01]  /*12a20*/  SHFL.BFLY PT, R11, R10, 0x2, 0x1f ;  /* 0x0c401f000a0b7f89 */ /* 0x000ea200000e0000 */
[C---:B------:R-:W-:Y:S02]  /*12a30*/  ISETP.LT.OR P3, PT, R221.reuse, 0x11, P3 ;  /* 0x00000011dd00780c */ /* 0x040fe40001f61670 */
[----:B------:R-:W-:Y:S02]  /*12a40*/  ISETP.LT.OR P6, PT, R221, 0x39, P6 ;  /* 0x00000039dd00780c */ /* 0x000fe400037c1670 */
[----:B------:R-:W-:-:S02]  /*12a50*/  FSEL R162, R162, -INF , !P3 ;  /* 0xff800000a2a27808 */ /* 0x000fc40005800000 */
[----:B------:R-:W-:Y:S02]  /*12a60*/  ISETP.GT.AND P3, PT, R220, 0x19, P1 ;  /* 0x00000019dc00780c */ /* 0x000fe40000f64270 */
[----:B------:R-:W-:Y:S02]  /*12a70*/  FSEL R182, R182, -INF , !P6 ;  /* 0xff800000b6b67808 */ /* 0x000fe40007000000 */
[----:B------:R-:W-:-:S04]  /*12a80*/  ISETP.LT.OR P3, PT, R221, 0x1a, P3 ;  /* 0x0000001add00780c */ /* 0x000fc80001f61670 */
[----:B------:R-:W-:Y:S02]  /*12a90*/  FSEL R167, R167, -INF , !P3 ;  /* 0xff800000a7a77808 */ /* 0x000fe40005800000 */
[----:B------:R-:W-:-:S04]  /*12aa0*/  ISETP.GT.AND P3, PT, R220, 0x28, P1 ;  /* 0x00000028dc00780c */ /* 0x000fc80000f64270 */
[C---:B------:R-:W-:Y:S02]  /*12ab0*/  ISETP.LT.OR P3, PT, R221.reuse, 0x29, P3 ;  /* 0x00000029dd00780c */ /* 0x040fe40001f61670 */
[----:B--2---:R-:W-:Y:S02]  /*12ac0*/  FMNMX.FTZ R10, R10, R11, !PT ;  /* 0x0000000b0a0a7209 */ /* 0x004fe40007810000 */
[----:B------:R-:W-:Y:S02]  /*12ad0*/  FSEL R174, R174, -INF , !P3 ;  /* 0xff800000aeae7808 */ /* 0x000fe40005800000 */
[----:B------:R-:W-:Y:S01]  /*12ae0*/  ISETP.GT.AND P3, PT, R220, 0x30, P1 ;  /* 0x00000030dc00780c */ /* 0x000fe20000f64270 */
[----:B------:R-:W2:Y:S03]  /*12af0*/  SHFL.BFLY PT, R11, R10, 0x1, 0x1f ;  /* 0x0c201f000a0b7f89 */ /* 0x000ea600000e0000 */
[----:B------:R-:W-:-:S04]  /*12b00*/  ISETP.LT.OR P3, PT, R221, 0x31, P3 ;  /* 0x00000031dd00780c */ /* 0x000fc80001f61670 */
[----:B------:R-:W-:Y:S02]  /*12b10*/  FSEL R178, R178, -INF , !P3 ;  /* 0xff800000b2b27808 */ /* 0x000fe40005800000 */
[----:B--2---:R-:W-:-:S04]  /*12b20*/  FMNMX.FTZ R10, R10, R11, !PT ;  /* 0x0000000b0a0a7209 */ /* 0x004fc80007810000 */
[----:B------:R-:W-:-:S04]  /*12b30*/  FSETP.NEU.FTZ.AND P2, PT, R10, -INF , PT ;  /* 0xff8000000a00780b */ /* 0x000fc80003f5d000 */
[----:B------:R-:W-:-:S05]  /*12b40*/  FSEL R11, R10, RZ, P2 ;  /* 0x000000ff0a0b7208 */ /* 0x000fca0001000000 */
[----:B------:R-:W-:Y:S01]  /*12b50*/  FADD.FTZ R208, -R11, R208 ;  /* 0x000000d00bd07221 */ /* 0x000fe20000010100 */
[----:B------:R-:W-:-:S04]  /*12b60*/  IMAD.U32 R11, RZ, RZ, UR4 ;  /* 0x00000004ff0b7e24 */ /* 0x000fc8000f8e00ff */
[----:B------:R-:W-:-:S05]  /*12b70*/  FMUL.FTZ R14, R10, R11 ;  /* 0x0000000b0a0e7220 */ /* 0x000fca0000410000 */
[----:B------:R-:W-:Y:S02]  /*12b80*/  FSEL R14, R14, RZ, P2 ;  /* 0x000000ff0e0e7208 */ /* 0x000fe40001000000 */
[----:B------:R-:W-:-:S03]  /*12b90*/  ISETP.GT.AND P2, PT, R220, 0x8, P1 ;  /* 0x00000008dc00780c */ /* 0x000fc60000f44270 */
        /* <DEDUP_REMOVED lines=16> */
[----:B------:R-:W-:Y:S01]  /*12ca0*/  ISETP.LT.OR P2, PT, R221, 0x9, P2 ;  /* 0x00000009dd00780c */ /* 0x000fe20001741670 */
[----:B------:R-:W-:Y:S01]  /*12cb0*/  MUFU.EX2 R152, R152 ;  /* 0x0000009800987308 */ /* 0x000fe20000000800 */
[----:B------:R-:W-:-:S02]  /*12cc0*/  FMNMX.FTZ R14, R154, R209, !PT ;  /* 0x000000d19a0e7209 */ /* 0x000fc40007810000 */
[----:B------:R-:W-:Y:S02]  /*12cd0*/  FSEL R158, R158, -INF , !P2 ;  /* 0xff8000009e9e7808 */ /* 0x000fe40005000000 */
[----:B------:R-:W-:Y:S02]  /*12ce0*/  FMNMX.FTZ R14, R155, R14, !PT ;  /* 0x0000000e9b0e7209 */ /* 0x000fe40007810000 */
[----:B------:R-:W-:Y:S01]  /*12cf0*/  ISETP.GT.AND P2, PT, R220, 0x11, P1 ;  /* 0x00000011dc00780c */ /* 0x000fe20000f44270 */
[----:B------:R-:W-:Y:S01]  /*12d00*/  MUFU.EX2 R153, R153 ;  /* 0x0000009900997308 */ /* 0x000fe20000000800 */
[----:B------:R-:W-:Y:S02]  /*12d10*/  FMNMX.FTZ R14, R158, R14, !PT ;  /* 0x0000000e9e0e7209 */ /* 0x000fe40007810000 */
[----:B------:R-:W-:Y:S02]  /*12d20*/  ISETP.LT.OR P2, PT, R221, 0x12, P2 ;  /* 0x00000012dd00780c */ /* 0x000fe40001741670 */
[----:B------:R-:W-:-:S02]  /*12d30*/  FMNMX.FTZ R14, R159, R14, !PT ;  /* 0x0000000e9f0e7209 */ /* 0x000fc40007810000 */
[----:B------:R-:W-:Y:S01]  /*12d40*/  FSEL R163, R163, -INF , !P2 ;  /* 0xff800000a3a37808 */ /* 0x000fe20005000000 */
[----:B------:R2:W-:Y:S01]  /*12d50*/  MUFU.EX2 R211, R168 ;  /* 0x000000a800d37308 */ /* 0x0005e20000000800 */
[----:B------:R-:W-:Y:S02]  /*12d60*/  FMNMX.FTZ R14, R162, R14, !PT ;  /* 0x0000000ea20e7209 */ /* 0x000fe40007810000 */
[----:B------:R-:W-:Y:S02]  /*12d70*/  ISETP.GT.AND P2, PT, R220, 0x20, P1 ;  /* 0x00000020dc00780c */ /* 0x000fe40000f44270 */
[----:B------:R-:W-:Y:S02]  /*12d80*/  FMNMX.FTZ R14, R163, R14, !PT ;  /* 0x0000000ea30e7209 */ /* 0x000fe40007810000 */
[----:B------:R-:W-:Y:S01]  /*12d90*/  ISETP.LT.OR P2, PT, R221, 0x21, P2 ;  /* 0x00000021dd00780c */ /* 0x000fe20001741670 */
[----:B------:R-:W-:Y:S01]  /*12da0*/  MUFU.EX2 R156, R156 ;  /* 0x0000009c009c7308 */ /* 0x000fe20000000800 */
[----:B------:R-:W-:-:S02]  /*12db0*/  FMNMX.FTZ R14, R166, R14, !PT ;  /* 0x0000000ea60e7209 */ /* 0x000fc40007810000 */
[----:B------:R-:W-:Y:S02]  /*12dc0*/  FSEL R170, R170, -INF , !P2 ;  /* 0xff800000aaaa7808 */ /* 0x000fe40005000000 */
[----:B------:R-:W-:Y:S02]  /*12dd0*/  FMNMX.FTZ R14, R167, R14, !PT ;  /* 0x0000000ea70e7209 */ /* 0x000fe40007810000 */
[----:B------:R-:W-:Y:S01]  /*12de0*/  ISETP.GT.AND P2, PT, R220, 0x29, P1 ;  /* 0x00000029dc00780c */ /* 0x000fe20000f44270 */
[----:B------:R-:W3:Y:S01]  /*12df0*/  MUFU.EX2 R157, R157 ;  /* 0x0000009d009d7308 */ /* 0x000ee20000000800 */
[----:B------:R-:W-:Y:S02]  /*12e00*/  FMNMX.FTZ R14, R170, R14, !PT ;  /* 0x0000000eaa0e7209 */ /* 0x000fe40007810000 */
[----:B------:R-:W-:Y:S02]  /*12e10*/  ISETP.LT.OR P2, PT, R221, 0x2a, P2 ;  /* 0x0000002add00780c */ /* 0x000fe40001741670 */
[----:B------:R-:W-:-:S02]  /*12e20*/  FMNMX.FTZ R14, R171, R14, !PT ;  /* 0x0000000eab0e7209 */ /* 0x000fc40007810000 */
[----:B------:R-:W-:Y:S01]  /*12e30*/  FSEL R175, R175, -INF , !P2 ;  /* 0xff800000afaf7808 */ /* 0x000fe20005000000 */
[----:B------:R-:W-:Y:S01]  /*12e40*/  MUFU.EX2 R160, R160 ;  /* 0x000000a000a07308 */ /* 0x000fe20000000800 */
[----:B------:R-:W-:Y:S02]  /*12e50*/  ISETP.GT.AND P2, PT, R220, 0x31, P1 ;  /* 0x00000031dc00780c */ /* 0x000fe40000f44270 */
[----:B------:R-:W-:Y:S02]  /*12e60*/  FMNMX.FTZ R14, R174, R14, !PT ;  /* 0x0000000eae0e7209 */ /* 0x000fe40007810000 */
[----:B------:R-:W-:Y:S02]  /*12e70*/  ISETP.LT.OR P2, PT, R221, 0x32, P2 ;  /* 0x00000032dd00780c */ /* 0x000fe40001741670 */
[----:B------:R-:W-:Y:S01]  /*12e80*/  FMNMX.FTZ R14, R175, R14, !PT ;  /* 0x0000000eaf0e7209 */ /* 0x000fe20007810000 */
[----:B------:R-:W-:Y:S01]  /*12e90*/  MUFU.EX2 R161, R161 ;  /* 0x000000a100a17308 */ /* 0x000fe20000000800 */
[----:B------:R-:W-:-:S02]  /*12ea0*/  ISETP.GT.AND P1, PT, R220, 0x39, P1 ;  /* 0x00000039dc00780c */ /* 0x000fc40000f24270 */
[----:B------:R-:W-:Y:S02]  /*12eb0*/  FSEL R179, R179, -INF , !P2 ;  /* 0xff800000b3b37808 */ /* 0x000fe40005000000 */
[----:B------:R-:W-:Y:S02]  /*12ec0*/  FMNMX.FTZ R14, R178, R14, !PT ;  /* 0x0000000eb20e7209 */ /* 0x000fe40007810000 */
[----:B------:R-:W-:Y:S01]  /*12ed0*/  ISETP.LT.OR P1, PT, R221, 0x3a, P1 ;  /* 0x0000003add00780c */ /* 0x000fe20000f21670 */
[----:B------:R-:W-:Y:S01]  /*12ee0*/  MUFU.EX2 R164, R164 ;  /* 0x000000a400a47308 */ /* 0x000fe20000000800 */
[----:B------:R-:W-:Y:S02]  /*12ef0*/  FMNMX.FTZ R14, R179, R14, !PT ;  /* 0x0000000eb30e7209 */ /* 0x000fe40007810000 */
[----:B------:R-:W-:Y:S02]  /*12f00*/  FSEL R183, R183, -INF , !P1 ;  /* 0xff800000b7b77808 */ /* 0x000fe40004800000 */
[----:B------:R-:W-:-:S02]  /*12f10*/  FMNMX.FTZ R14, R182, R14, !PT ;  /* 0x0000000eb60e7209 */ /* 0x000fc40007810000 */
[----:B------:R-:W-:Y:S01]  /*12f20*/  ISETP.NE.AND P2, PT, R197, RZ, PT ;  /* 0x000000ffc500720c */ /* 0x000fe20003f45270 */
[----:B------:R-:W-:Y:S01]  /*12f30*/  MUFU.EX2 R169, R169 ;  /* 0x000000a900a97308 */ /* 0x000fe20000000800 */
[----:B------:R-:W-:-:S05]  /*12f40*/  FMNMX.FTZ R14, R183, R14, !PT ;  /* 0x0000000eb70e7209 */ /* 0x000fca0007810000 */
[----:B------:R-:W4:Y:S02]  /*12f50*/  SHFL.BFLY PT, R210, R14, 0x2, 0x1f ;  /* 0x0c401f000ed27f89 */ /* 0x000f2400000e0000 */
[----:B------:R-:W-:Y:S04]  /*12f60*/  MUFU.EX2 R173, R173 ;  /* 0x000000ad00ad7308 */ /* 0x000fe80000000800 */
[----:B------:R-:W-:-:S04]  /*12f70*/  @!P2 IMAD R222, R203, 0x40, R194 ;  /* 0x00000040cbdea824 */ /* 0x000fc800078e02c2 */
[----:B------:R-:W-:Y:S01]  /*12f80*/  @!P2 IMAD R222, R222, 0x4, R2 ;  /* 0x00000004dedea824 */ /* 0x000fe200078e0202 */
[----:B------:R-:W-:Y:S08]  /*12f90*/  MUFU.EX2 R176, R176 ;  /* 0x000000b000b07308 */ /* 0x000ff00000000800 */
[----:B------:R-:W-:Y:S01]  /*12fa0*/  MUFU.EX2 R177, R177 ;  /* 0x000000b100b17308 */ /* 0x000fe20000000800 */
[----:B----4-:R-:W-:-:S07]  /*12fb0*/  FMNMX.FTZ R14, R14, R210, !PT ;  /* 0x000000d20e0e7209 */ /* 0x010fce0007810000 */
[----:B------:R-:W-:Y:S01]  /*12fc0*/  MUFU.EX2 R181, R181 ;  /* 0x000000b500b57308 */ /* 0x000fe20000000800 */
[----:B------:R-:W4:Y:S02]  /*12fd0*/  SHFL.BFLY PT, R210, R14, 0x1, 0x1f ;  /* 0x0c201f000ed27f89 */ /* 0x000f2400000e0000 */
[----:B----4-:R-:W-:-:S05]  /*12fe0*/  FMNMX.FTZ R14, R14, R210, !PT ;  /* 0x000000d20e0e7209 */ /* 0x010fca0007810000 */
[----:B------:R4:W-:Y:S01]  /*12ff0*/  MUFU.EX2 R210, R165 ;  /* 0x000000a500d27308 */ /* 0x0009e20000000800 */
[C---:B------:R-:W-:Y:S01]  /*13000*/  FSETP.NEU.FTZ.AND P1, PT, R14.reuse, -INF , PT ;  /* 0xff8000000e00780b */ /* 0x040fe20003f3d000 */
[----:B------:R-:W-:-:S03]  /*13010*/  FMUL.FTZ R221, R14, R11 ;  /* 0x0000000b0edd7220 */ /* 0x000fc60000410000 */
[----:B--2---:R-:W-:Y:S02]  /*13020*/  FSEL R168, R14, RZ, P1 ;  /* 0x000000ff0ea87208 */ /* 0x004fe40000800000 */
[----:B------:R-:W-:Y:S01]  /*13030*/  FSEL R221, R221, RZ, P1 ;  /* 0x000000ffdddd7208 */ /* 0x000fe20000800000 */
[-C--:B----4-:R-:W-:Y:S02]  /*13040*/  FMUL.FTZ R165, R208, R11.reuse ;  /* 0x0000000bd0a57220 */ /* 0x090fe40000410000 */
[----:B------:R-:W-:Y:S02]  /*13050*/  FADD.FTZ R168, -R168, R209 ;  /* 0x000000d1a8a87221 */ /* 0x000fe40000010100 */
[-CC-:B------:R-:W-:Y:S01]  /*13060*/  FFMA.FTZ R203, R154, R11.reuse, -R221.reuse ;  /* 0x0000000b9acb7223 */ /* 0x180fe200000108dd */
[-CC-:B------:R-:W-:Y:S01]  /*13070*/  FFMA.FTZ R208, R155, R11.reuse, -R221.reuse ;  /* 0x0000000b9bd07223 */ /* 0x180fe200000108dd */
[----:B------:R-:W2:Y:S01]  /*13080*/  MUFU.EX2 R165, R165 ;  /* 0x000000a500a57308 */ /* 0x000ea20000000800 */
[-C--:B------:R-:W-:Y:S01]  /*13090*/  FMUL.FTZ R168, R168, R11.reuse ;  /* 0x0000000ba8a87220 */ /* 0x080fe20000410000 */
[-CC-:B------:R-:W-:Y:S01]  /*130a0*/  FFMA.FTZ R155, R158, R11.reuse, -R221.reuse ;  /* 0x0000000b9e9b7223 */ /* 0x180fe200000108dd */
[-CC-:B------:R-:W-:Y:S01]  /*130b0*/  FFMA.FTZ R159, R159, R11.reuse, -R221.reuse ;  /* 0x0000000b9f9f7223 */ /* 0x180fe200000108dd */
[-CC-:B------:R-:W-:Y:S01]  /*130c0*/  FFMA.FTZ R209, R162, R11.reuse, -R221.reuse ;  /* 0x0000000ba2d17223 */ /* 0x180fe200000108dd */
[-CC-:B------:R-:W-:Y:S01]  /*130d0*/  FFMA.FTZ R163, R163, R11.reuse, -R221.reuse ;  /* 0x0000000ba3a37223 */ /* 0x180fe200000108dd */
[----:B---3--:R-:W-:Y:S01]  /*130e0*/  F2FP.F16.F32.PACK_AB R154, R157, R156 ;  /* 0x0000009c9d9a723e */ /* 0x008fe200000000ff */
[-CC-:B------:R-:W-:Y:S01]  /*130f0*/  FFMA.FTZ R220, R166, R11.reuse, -R221.reuse ;  /* 0x0000000ba6dc7223 */ /* 0x180fe200000108dd */
[----:B------:R-:W3:Y:S01]  /*13100*/  MUFU.EX2 R168, R168 ;  /* 0x000000a800a87308 */ /* 0x000ee20000000800 */
[-CC-:B------:R-:W-:Y:S01]  /*13110*/  FFMA.FTZ R167, R167, R11.reuse, -R221.reuse ;  /* 0x0000000ba7a77223 */ /* 0x180fe200000108dd */
[-CC-:B------:R-:W-:Y:S01]  /*13120*/  FFMA.FTZ R170, R170, R11.reuse, -R221.reuse ;  /* 0x0000000baaaa7223 */ /* 0x180fe200000108dd */
[-CC-:B------:R-:W-:Y:S01]  /*13130*/  FFMA.FTZ R171, R171, R11.reuse, -R221.reuse ;  /* 0x0000000babab7223 */ /* 0x180fe200000108dd */
[-CC-:B------:R-:W-:Y:S01]  /*13140*/  FFMA.FTZ R174, R174, R11.reuse, -R221.reuse ;  /* 0x0000000baeae7223 */ /* 0x180fe200000108dd */
[-CC-:B------:R-:W-:Y:S01]  /*13150*/  FFMA.FTZ R175, R175, R11.reuse, -R221.reuse ;  /* 0x0000000bafaf7223 */ /* 0x180fe200000108dd */
[-CC-:B------:R-:W-:Y:S01]  /*13160*/  FFMA.FTZ R178, R178, R11.reuse, -R221.reuse ;  /* 0x0000000bb2b27223 */ /* 0x180fe200000108dd */
[--C-:B------:R-:W-:Y:S01]  /*13170*/  FFMA.FTZ R179, R179, R11, -R221.reuse ;  /* 0x0000000bb3b37223 */ /* 0x100fe200000108dd */
[----:B------:R-:W-:Y:S01]  /*13180*/  MUFU.EX2 R208, R208 ;  /* 0x000000d000d07308 */ /* 0x000fe20000000800 */
[----:B--2---:R-:W-:Y:S01]  /*13190*/  FFMA.FTZ R3, R165, R3, R152 ;  /* 0x00000003a5037223 */ /* 0x004fe20000010098 */
[----:B------:R-:W-:Y:S01]  /*131a0*/  F2FP.F16.F32.PACK_AB R152, R153, R152 ;  /* 0x000000989998723e */ /* 0x000fe200000000ff */
[-CC-:B------:R-:W-:Y:S01]  /*131b0*/  FFMA.FTZ R182, R182, R11.reuse, -R221.reuse ;  /* 0x0000000bb6b67223 */ /* 0x180fe200000108dd */
[----:B------:R-:W-:Y:S01]  /*131c0*/  FFMA.FTZ R183, R183, R11, -R221 ;  /* 0x0000000bb7b77223 */ /* 0x000fe200000108dd */
[----:B------:R-:W-:Y:S01]  /*131d0*/  FADD.FTZ R3, R153, R3 ;  /* 0x0000000399037221 */ /* 0x000fe20000010000 */
[----:B------:R2:W-:Y:S01]  /*131e0*/  @!P2 STS [R222+0x28800], R165 ;  /* 0x028800a5de00a388 */ /* 0x0005e20000000800 */
[-C--:B------:R-:W-:Y:S01]  /*131f0*/  FMUL.FTZ R24, R24, R165.reuse ;  /* 0x000000a518187220 */ /* 0x080fe20000410000 */
[----:B------:R-:W4:Y:S01]  /*13200*/  MUFU.EX2 R153, R203 ;  /* 0x000000cb00997308 */ /* 0x000f220000000800 */
[----:B------:R-:W-:Y:S01]  /*13210*/  FADD.FTZ R3, R156, R3 ;  /* 0x000000039c037221 */ /* 0x000fe20000010000 */
[----:B------:R-:W-:Y:S01]  /*13220*/  F2FP.F16.F32.PACK_AB R156, R161, R160 ;  /* 0x000000a0a19c723e */ /* 0x000fe200000000ff */
[----:B---3--:R3:W-:Y:S01]  /*13230*/  @!P2 STS [R222+0x28820], R168 ;  /* 0x028820a8de00a388 */ /* 0x0087e20000000800 */
[-C--:B------:R-:W-:Y:S01]  /*13240*/  FMUL.FTZ R25, R25, R165.reuse ;  /* 0x000000a519197220 */ /* 0x080fe20000410000 */
[----:B------:R-:W-:Y:S01]  /*13250*/  FADD.FTZ R3, R157, R3 ;  /* 0x000000039d037221 */ /* 0x000fe20000010000 */
[-C--:B------:R-:W-:Y:S01]  /*13260*/  FMUL.FTZ R28, R28, R165.reuse ;  /* 0x000000a51c1c7220 */ /* 0x080fe20000410000 */
[-C--:B------:R-:W-:Y:S01]  /*13270*/  FMUL.FTZ R29, R29, R165.reuse ;  /* 0x000000a51d1d7220 */ /* 0x080fe20000410000 */
[----:B------:R-:W5:Y:S01]  /*13280*/  MUFU.EX2 R155, R155 ;  /* 0x0000009b009b7308 */ /* 0x000f620000000800 */
        /* <DEDUP_REMOVED lines=8> */
[----:B----4-:R-:W-:Y:S01]  /*13310*/  FFMA.FTZ R0, R168, R0, R153 ;  /* 0x00000000a8007223 */ /* 0x010fe20000010099 */
[----:B------:R-:W-:Y:S01]  /*13320*/  FADD.FTZ R3, R164, R3 ;  /* 0x00000003a4037221 */ /* 0x000fe20000010000 */
[-C--:B------:R-:W-:Y:S01]  /*13330*/  FMUL.FTZ R41, R41, R165.reuse ;  /* 0x000000a529297220 */ /* 0x080fe20000410000 */
[-C--:B------:R-:W-:Y:S01]  /*13340*/  FMUL.FTZ R44, R44, R165.reuse ;  /* 0x000000a52c2c7220 */ /* 0x080fe20000410000 */
[----:B------:R-:W-:Y:S01]  /*13350*/  FADD.FTZ R0, R208, R0 ;  /* 0x00000000d0007221 */ /* 0x000fe20000010000 */
[----:B------:R-:W-:Y:S01]  /*13360*/  FADD.FTZ R3, R210, R3 ;  /* 0x00000003d2037221 */ /* 0x000fe20000010000 */
[-C--:B------:R-:W-:Y:S01]  /*13370*/  FMUL.FTZ R45, R45, R165.reuse ;  /* 0x000000a52d2d7220 */ /* 0x080fe20000410000 */
[----:B------:R-:W4:Y:S01]  /*13380*/  MUFU.EX2 R157, R209 ;  /* 0x000000d1009d7308 */ /* 0x000f220000000800 */
[----:B-----5:R-:W-:Y:S01]  /*13390*/  FADD.FTZ R0, R155, R0 ;  /* 0x000000009b007221 */ /* 0x020fe20000010000 */
[----:B------:R-:W-:Y:S01]  /*133a0*/  FADD.FTZ R3, R211, R3 ;  /* 0x00000003d3037221 */ /* 0x000fe20000010000 */
[-C--:B------:R-:W-:Y:S01]  /*133b0*/  FMUL.FTZ R48, R48, R165.reuse ;  /* 0x000000a530307220 */ /* 0x080fe20000410000 */
[-C--:B------:R-:W-:Y:S01]  /*133c0*/  FMUL.FTZ R49, R49, R165.reuse ;  /* 0x000000a531317220 */ /* 0x080fe20000410000 */
[-C--:B------:R-:W-:Y:S01]  /*133d0*/  FMUL.FTZ R52, R52, R165.reuse ;  /* 0x000000a534347220 */ /* 0x080fe20000410000 */
[-C--:B------:R-:W-:Y:S01]  /*133e0*/  FMUL.FTZ R53, R53, R165.reuse ;  /* 0x000000a535357220 */ /* 0x080fe20000410000 */
[-C--:B------:R-:W-:Y:S01]  /*133f0*/  FMUL.FTZ R56, R56, R165.reuse ;  /* 0x000000a538387220 */ /* 0x080fe20000410000 */
[----:B------:R-:W5:Y:S01]  /*13400*/  MUFU.EX2 R163, R163 ;  /* 0x000000a300a37308 */ /* 0x000f620000000800 */
        /* <DEDUP_REMOVED lines=16> */
[----:B-----5:R-:W-:Y:S01]  /*13510*/  FADD.FTZ R0, R163, R0 ;  /* 0x00000000a3007221 */ /* 0x020fe20000010000 */
[-C--:B------:R-:W-:Y:S01]  /*13520*/  FMUL.FTZ R81, R81, R165.reuse ;  /* 0x000000a551517220 */ /* 0x080fe20000410000 */
        /* <DEDUP_REMOVED lines=40> */
[----:B------:R-:W-:Y:S01]  /*137b0*/  FMUL.FTZ R149, R149, R165 ;  /* 0x000000a595957220 */ /* 0x000fe20000410000 */
[----:B------:R-:W-:Y:S01]  /*137c0*/  FADD.FTZ R3, R169, R3 ;  /* 0x00000003a9037221 */ /* 0x000fe20000010000 */
[----:B-----5:R-:W-:Y:S01]  /*137d0*/  FADD.FTZ R0, R161, R0 ;  /* 0x00000000a1007221 */ /* 0x020fe20000010000 */
[----:B------:R-:W-:Y:S01]  /*137e0*/  F2FP.F16.F32.PACK_AB R153, R208, R153 ;  /* 0x00000099d099723e */ /* 0x000fe200000000ff */
[----:B------:R-:W-:Y:S01]  /*137f0*/  FMUL.FTZ R26, R26, R168 ;  /* 0x000000a81a1a7220 */ /* 0x000fe20000410000 */
[----:B--2---:R-:W2:Y:S01]  /*13800*/  MUFU.EX2 R165, R178 ;  /* 0x000000b200a57308 */ /* 0x004ea20000000800 */
[----:B0-----:R-:W-:Y:S01]  /*13810*/  FADD.FTZ R3, R162, R3 ;  /* 0x00000003a2037221 */ /* 0x001fe20000010000 */
[----:B----4-:R-:W-:Y:S01]  /*13820*/  FADD.FTZ R0, R171, R0 ;  /* 0x00000000ab007221 */ /* 0x010fe20000010000 */
[----:B------:R-:W-:Y:S01]  /*13830*/  F2FP.F16.F32.PACK_AB R155, R159, R155 ;  /* 0x0000009b9f9b723e */ /* 0x000fe200000000ff */
[----:B------:R-:W-:Y:S01]  /*13840*/  BAR.SYNC.DEFER_BLOCKING 0xf, 0x100 ;  /* 0x03c4000000007b1d */ /* 0x000fe20000010000 */
[----:B------:R-:W-:Y:S01]  /*13850*/  FADD.FTZ R3, R173, R3 ;  /* 0x00000003ad037221 */ /* 0x000fe20000010000 */
[----:B-1----:R-:W-:Y:S01]  /*13860*/  FADD.FTZ R0, R174, R0 ;  /* 0x00000000ae007221 */ /* 0x002fe20000010000 */
[----:B------:R-:W-:Y:S01]  /*13870*/  F2FP.F16.F32.PACK_AB R158, R210, R164 ;  /* 0x000000a4d29e723e */ /* 0x000fe200000000ff */
[----:B------:R-:W-:Y:S01]  /*13880*/  FMUL.FTZ R27, R27, R168 ;  /* 0x000000a81b1b7220 */ /* 0x000fe20000410000 */
[----:B------:R-:W-:Y:S01]  /*13890*/  FADD.FTZ R3, R176, R3 ;  /* 0x00000003b0037221 */ /* 0x000fe20000010000 */
[----:B------:R-:W0:Y:S01]  /*138a0*/  MUFU.EX2 R166, R180 ;  /* 0x000000b400a67308 */ /* 0x000e220000000800 */
[----:B---3--:R-:W-:Y:S01]  /*138b0*/  FADD.FTZ R0, R175, R0 ;  /* 0x00000000af007221 */ /* 0x008fe20000010000 */
[----:B------:R-:W-:Y:S01]  /*138c0*/  F2FP.F16.F32.PACK_AB R157, R163, R157 ;  /* 0x0000009da39d723e */ /* 0x000fe200000000ff */
[----:B------:R-:W-:Y:S01]  /*138d0*/  FADD.FTZ R3, R177, R3 ;  /* 0x00000003b1037221 */ /* 0x000fe20000010000 */
[----:B------:R-:W-:Y:S01]  /*138e0*/  F2FP.F16.F32.PACK_AB R159, R167, R220 ;  /* 0x000000dca79f723e */ /* 0x000fe200000000ff */
[----:B------:R-:W-:Y:S01]  /*138f0*/  FMUL.FTZ R30, R30, R168 ;  /* 0x000000a81e1e7220 */ /* 0x000fe20000410000 */
[----:B------:R-:W-:Y:S01]  /*13900*/  F2FP.F16.F32.PACK_AB R160, R169, R211 ;  /* 0x000000d3a9a0723e */ /* 0x000fe200000000ff */
[----:B--2---:R-:W-:Y:S01]  /*13910*/  FADD.FTZ R0, R165, R0 ;  /* 0x00000000a5007221 */ /* 0x004fe20000010000 */
[----:B------:R-:W1:Y:S01]  /*13920*/  MUFU.EX2 R179, R179 ;  /* 0x000000b300b37308 */ /* 0x000e620000000800 */
[----:B------:R-:W-:Y:S01]  /*13930*/  F2FP.F16.F32.PACK_AB R162, R173, R162 ;  /* 0x000000a2ada2723e */ /* 0x000fe200000000ff */
[-C--:B------:R-:W-:Y:S01]  /*13940*/  FMUL.FTZ R31, R31, R168.reuse ;  /* 0x000000a81f1f7220 */ /* 0x080fe20000410000 */
[----:B------:R-:W-:Y:S01]  /*13950*/  F2FP.F16.F32.PACK_AB R161, R171, R161 ;  /* 0x000000a1aba1723e */ /* 0x000fe200000000ff */
[----:B------:R-:W-:Y:S01]  /*13960*/  FMUL.FTZ R34, R34, R168 ;  /* 0x000000a822227220 */ /* 0x000fe20000410000 */
[----:B------:R-:W-:Y:S01]  /*13970*/  F2FP.F16.F32.PACK_AB R163, R175, R174 ;  /* 0x000000aeafa3723e */ /* 0x000fe200000000ff */
[----:B------:R-:W-:Y:S01]  /*13980*/  FMUL.FTZ R35, R35, R168 ;  /* 0x000000a823237220 */ /* 0x000fe20000410000 */
[----:B------:R-:W-:Y:S01]  /*13990*/  F2FP.F16.F32.PACK_AB R164, R177, R176 ;  /* 0x000000b0b1a4723e */ /* 0x000fe200000000ff */
[----:B------:R-:W2:Y:S01]  /*139a0*/  MUFU.EX2 R182, R182 ;  /* 0x000000b600b67308 */ /* 0x000ea20000000800 */
[----:B0-----:R-:W-:Y:S01]  /*139b0*/  FADD.FTZ R3, R166, R3 ;  /* 0x00000003a6037221 */ /* 0x001fe20000010000 */
[C---:B------:R-:W-:Y:S01]  /*139c0*/  F2FP.F16.F32.PACK_AB R166, R181.reuse, R166 ;  /* 0x000000a6b5a6723e */ /* 0x040fe200000000ff */
[----:B------:R0:W-:Y:S01]  /*139d0*/  STSM.16.M88.4 [R200+0x26800], R152 ;  /* 0x02680098c8007844 */ /* 0x0001e20000000200 */
[-C--:B------:R-:W-:Y:S01]  /*139e0*/  FMUL.FTZ R38, R38, R168.reuse ;  /* 0x000000a826267220 */ /* 0x080fe20000410000 */
[----:B------:R-:W-:Y:S01]  /*139f0*/  FADD.FTZ R3, R181, R3 ;  /* 0x00000003b5037221 */ /* 0x000fe20000010000 */
[-C--:B------:R-:W-:Y:S01]  /*13a00*/  FMUL.FTZ R39, R39, R168.reuse ;  /* 0x000000a827277220 */ /* 0x080fe20000410000 */
[----:B------:R0:W-:Y:S01]  /*13a10*/  STSM.16.M88.4 [R205], R156 ;  /* 0x0000009ccd007844 */ /* 0x0001e20000000200 */
[----:B------:R-:W3:Y:S01]  /*13a20*/  MUFU.EX2 R183, R183 ;  /* 0x000000b700b77308 */ /* 0x000ee20000000800 */
[C---:B-1----:R-:W-:Y:S01]  /*13a30*/  FADD.FTZ R0, R179.reuse, R0 ;  /* 0x00000000b3007221 */ /* 0x042fe20000010000 */
[----:B------:R-:W-:Y:S01]  /*13a40*/  F2FP.F16.F32.PACK_AB R165, R179, R165 ;  /* 0x000000a5b3a5723e */ /* 0x000fe200000000ff */
[----:B------:R0:W-:Y:S01]  /*13a50*/  STSM.16.M88.4 [R201], R160 ;  /* 0x000000a0c9007844 */ /* 0x0001e20000000200 */
        /* <DEDUP_REMOVED lines=13> */
[C---:B---3--:R-:W-:Y:S01]  /*13b30*/  F2FP.F16.F32.PACK_AB R167, R183.reuse, R182 ;  /* 0x000000b6b7a7723e */ /* 0x048fe200000000ff */
        /* <DEDUP_REMOVED lines=48> */
.L_x_5949:
[----:B------:R0:W1:Y:S01]  /*13e40*/  SYNCS.PHASECHK.TRANS64.TRYWAIT P1, [R20+URZ+0x28c50], R202 ;  /* 0x028c50ca140075a7 */ /* 0x000062000802017f */
[----:B------:R-:W-:Y:S05]  /*13e50*/  @!P0 BRA `(.L_x_5950) ;  /* 0x0000000000048947 */ /* 0x000fea0003800000 */
[----:B------:R-:W-:Y:S01]  /*13e60*/  BPT.TRAP 0x1 ;  /* 0x000000040000795c */ /* 0x000fe20000300000 */
.L_x_5950:
[----:B------:R-:W-:Y:S04]  /*13e70*/  BSSY B1, `(.L_x_5951) ;  /* 0x0000004000017945 */ /* 0x000fe80003800000 */
[----:B-1----:R-:W-:Y:S05]  /*13e80*/  @P1 BRA `(.L_x_5952) ;  /* 0x0000000000081947 */ /* 0x002fea0003800000 */
[----:B------:R-:W1:Y:S02]  /*13e90*/  SYNCS.PHASECHK.TRANS64.TRYWAIT P1, [R20+URZ+0x28c50], R202 ;  /* 0x028c50ca140075a7 */ /* 0x000e64000802017f */
[----:B-1----:R-:W-:Y:S05]  /*13ea0*/  @!P1 BRA `(.L_x_5953) ;  /* 0x000000f400bc9947 */ /* 0x002fea0003800000 */
.L_x_5952:
[----:B------:R-:W-:Y:S05]  /*13eb0*/  BSYNC B1 ;  /* 0x0000000000017941 */ /* 0x000fea0003800000 */
.L_x_5951:
        /* <DEDUP_REMOVED lines=8> */
[----:B------:R-:W-:Y:S01]  /*13f40*/  VIADD R152, R168, 0x80 ;  /* 0x00000080a8987836 */ /* 0x000fe20000000000 */
        /* <DEDUP_REMOVED lines=31> */
.L_x_5954:
[C---:B------:R-:W-:Y:S01]  /*14140*/  ISETP.GT.AND P1, PT, R15.reuse, R213, PT ;  /* 0x000000d50f00720c */ /* 0x040fe20003f24270 */
[----:B01----:R-:W-:Y:S01]  /*14150*/  VIADD R20, R20, 0x28c60 ;  /* 0x00028c6014147836 */ /* 0x003fe20000000000 */
[----:B------:R-:W-:Y:S01]  /*14160*/  MOV R208, R10 ;  /* 0x0000000a00d07202 */ /* 0x000fe20000000f00 */
[----:B------:R-:W-:Y:S02]  /*14170*/  VIADD R15, R15, 0xffffffff ;  /* 0xffffffff0f0f7836 */ /* 0x000fe40000000000 */
[----:B------:R-:W-:Y:S01]  /*14180*/  IMAD.MOV.U32 R209, RZ, RZ, R14 ;  /* 0x000000ffffd17224 */ /* 0x000fe200078e000e */
[----:B------:R-:W-:Y:S01]  /*14190*/  PRMT R20, R186, 0x654, R20 ;  /* 0x00000654ba147816 */ /* 0x000fe20000000014 */
[----:B------:R-:W-:-:S03]  /*141a0*/  IMAD.MOV.U32 R203, RZ, RZ, R17 ;  /* 0x000000ffffcb7224 */ /* 0x000fc600078e0011 */
[----:B------:R1:W-:Y:S03]  /*141b0*/  SYNCS.ARRIVE.TRANS64.RED.A1T0 RZ, [R20+URZ], RZ ;  /* 0x000000ff14ff79a7 */ /* 0x0003e6000810043f */
[----:B------:R-:W-:Y:S05]  /*141c0*/  @P1 BRA `(.L_x_5955) ;  /* 0xffffffd800cc1947 */ /* 0x000fea000383ffff */
.L_x_5934:
[----:B------:R-:W-:Y:S05]  /*141d0*/  BSYNC B0 ;  /* 0x0000000000007941 */ /* 0x000fea0003800000 */
.L_x_5933:
[----:B-1----:R-:W2:Y:S01]  /*141e0*/  LDL.LU R20, [R1+0x5c] ;  /* 0x00005c0001147983 */ /* 0x002ea20000300800 */
[----:B------:R-:W-:Y:S02]  /*141f0*/  IMAD.MOV.U32 R155, RZ, RZ, -0x800000 ;  /* 0xff800000ff9b7424 */ /* 0x000fe400078e00ff */
[----:B------:R-:W-:Y:S01]  /*14200*/  IMAD.MOV.U32 R154, RZ, RZ, -0x800000 ;  /* 0xff800000ff9a7424 */ /* 0x000fe200078e00ff */
[----:B------:R-:W1:Y:S02]  /*14210*/  SHFL.BFLY PT, R4, R3, 0x2, 0x1f ;  /* 0x0c401f0003047f89 */ /* 0x000e6400000e0000 */
[----:B-1----:R-:W-:-:S05]  /*14220*/  FADD.FTZ R4, R4, R3 ;  /* 0x0000000304047221 */ /* 0x002fca0000010000 */
[----:B------:R-:W1:Y:S02]  /*14230*/  SHFL.BFLY PT, R3, R4, 0x1, 0x1f ;  /* 0x0c201f0004037f89 */ /* 0x000e6400000e0000 */
[----:B-1----:R-:W-:Y:S01]  /*14240*/  FADD.FTZ R4, R4, R3 ;  /* 0x0000000304047221 */ /* 0x002fe20000010000 */
[----:B------:R-:W-:Y:S01]  /*14250*/  IMAD.MOV.U32 R3, RZ, RZ, RZ ;  /* 0x000000ffff037224 */ /* 0x000fe200078e00ff */
[----:B------:R-:W-:Y:S08]  /*14260*/  BAR.ARV 0x8, 0x100 ;  /* 0x0204000000007b1d */ /* 0x000ff00000002000 */
[----:B------:R-:W-:Y:S01]  /*14270*/  BAR.SYNC.DEFER_BLOCKING 0xf, 0x100 ;  /* 0x03c4000000007b1d */ /* 0x000fe20000010000 */
[----:B------:R-:W-:-:S13]  /*14280*/  FSETP.NE.FTZ.AND P0, PT, R4, RZ, PT ;  /* 0x000000ff0400720b */ /* 0x000fda0003f15000 */
[----:B------:R-:W1:Y:S01]  /*14290*/  @P0 MUFU.RCP R3, R4 ;  /* 0x0000000400030308 */ /* 0x000e620000001000 */
[----:B------:R-:W-:-:S07]  /*142a0*/  @P0 FMUL.FTZ R5, R11, 0.69314718246459960938 ;  /* 0x3f3172180b050820 */ /* 0x000fce0000410000 */
[----:B------:R-:W3:Y:S01]  /*142b0*/  @P0 MUFU.LG2 R4, R4 ;  /* 0x0000000400040308 */ /* 0x000ee20000000c00 */
        /* <DEDUP_REMOVED lines=8> */
[----:B---3--:R-:W-:Y:S01]  /*14340*/  @P0 FMUL.FTZ R4, R4, 0.69314718246459960938 ;  /* 0x3f31721804040820 */ /* 0x008fe20000410000 */
[-C--:B------:R-:W-:Y:S01]  /*14350*/  FMUL.FTZ R40, R40, R3.reuse ;  /* 0x0000000328287220 */ /* 0x080fe20000410000 */
[-C--:B------:R-:W-:Y:S01]  /*14360*/  FMUL.FTZ R41, R41, R3.reuse ;  /* 0x0000000329297220 */ /* 0x080fe20000410000 */
[-C--:B------:R-:W-:Y:S01]  /*14370*/  FMUL.FTZ R44, R44, R3.reuse ;  /* 0x000000032c2c7220 */ /* 0x080fe20000410000 */
[----:B------:R-:W-:Y:S01]  /*14380*/  @P0 FFMA.FTZ R155, R5, R10, R4 ;  /* 0x0000000a059b0223 */ /* 0x000fe20000010004 */
        /* <DEDUP_REMOVED lines=25> */
[----:B-1----:R-:W-:Y:S01]  /*14520*/  FADD.FTZ R4, R4, R0 ;  /* 0x0000000004047221 */ /* 0x002fe20000010000 */
        /* <DEDUP_REMOVED lines=28> */
[----:B-1----:R-:W-:Y:S01]  /*146f0*/  FADD.FTZ R4, R4, R0 ;  /* 0x0000000004047221 */ /* 0x002fe20000010000 */
[----:B------:R-:W-:-:S02]  /*14700*/  IMAD.MOV.U32 R0, RZ, RZ, RZ ;  /* 0x000000ffff007224 */ /* 0x000fc400078e00ff */
[-C--:B------:R-:W-:Y:S01]  /*14710*/  FMUL.FTZ R148, R148, R3.reuse ;  /* 0x0000000394947220 */ /* 0x080fe20000410000 */
[----:B------:R-:W-:Y:S01]  /*14720*/  FMUL.FTZ R149, R149, R3 ;  /* 0x0000000395957220 */ /* 0x000fe20000410000 */
        /* <DEDUP_REMOVED lines=78> */
[----:B------:R-:W-:Y:S06]  /*14c10*/  BAR.ARV 0xe, 0x100 ;  /* 0x0384000000007b1d */ /* 0x000fec0000002000 */
[----:B------:R-:W-:-:S02]  /*14c20*/  PLOP3.LUT P0, PT, PT, PT, PT, 0x8, 0x0 ;  /* 0x000000000000781c */ /* 0x000fc40003f0e170 */
[----:B------:R-:W-:Y:S02]  /*14c30*/  LOP3.LUT R22, R22, R0, RZ, 0x3c, !PT ;  /* 0x0000000016167212 */ /* 0x000fe400078e3cff */
[----:B------:R-:W-:Y:S01]  /*14c40*/  SEL R17, R17, RZ, P1 ;  /* 0x000000ff11117207 */ /* 0x000fe20000800000 */
[----:B--2---:R-:W-:-:S05]  /*14c50*/  VIADD R20, R20, 0x1 ;  /* 0x0000000114147836 */ /* 0x004fca0000000000 */
[----:B------:R1:W-:Y:S03]  /*14c60*/  STL [R1+0x5c], R20 ;  /* 0x00005c1401007387 */ /* 0x0003e60000100800 */
.L_x_5809:
[----:B------:R-:W-:Y:S05]  /*14c70*/  BSYNC B7 ;  /* 0x0000000000077941 */ /* 0x000fea0003800000 */
.L_x_5797:
[----:B------:R-:W2:Y:S08]  /*14c80*/  S2UR UR4, SR_CgaCtaId ;  /* 0x00000000000479c3 */ /* 0x000eb00000008800 */
[----:B------:R-:W-:Y:S01]  /*14c90*/  BAR.SYNC.DEFER_BLOCKING 0x5, 0x180 ;  /* 0x0146000000007b1d */ /* 0x000fe20000010000 */
[----:B------:R-:W-:-:S05]  /*14ca0*/  MOV R2, 0x400 ;  /* 0x0000040000027802 */ /* 0x000fca0000000f00 */
[----:B------:R-:W-:Y:S01]  /*14cb0*/  BSSY B0, `(.L_x_5956) ;  /* 0x00004e6000007945 */ /* 0x000fe20003800000 */
[----:B--2---:R-:W-:-:S05]  /*14cc0*/  IMAD.U32 R186, RZ, RZ, UR4 ;  /* 0x00000004ffba7e24 */ /* 0x004fca000f8e00ff */
[----:B------:R-:W-:-:S05]  /*14cd0*/  LEA R2, R186, R2, 0x18 ;  /* 0x00000002ba027211 */ /* 0x000fca00078ec0ff */
[----:B-----5:R2:W4:Y:S01]  /*14ce0*/  LDS.128 R80, [R2+0x28cd0] ;  /* 0x028cd00002507984 */ /* 0x0205220000000c00 */
[----:B------:R-:W-:Y:S06]  /*14cf0*/  BAR.ARV 0x4, 0x180 ;  /* 0x0106000000007b1d */ /* 0x000fec0000002000 */
[----:B------:R-:W-:Y:S05]  /*14d00*/  @P0 BRA `(.L_x_5957) ;  /* 0x0000003c007c0947 */ /* 0x000fea0003800000 */
[----:B------:R-:W1:Y:S01]  /*14d10*/  LDL R3, [R1+0x6c] ;  /* 0x00006c0001037983 */ /* 0x000e620000100800 */
[----:B------:R-:W2:Y:S01]  /*14d20*/  S2R R0, SR_SWINHI ;  /* 0x0000000000007919 */ /* 0x000ea20000002f00 */
[----:B---3--:R-:W-:Y:S01]  /*14d30*/  F2FP.F16.F32.PACK_AB R10, R29, R28 ;  /* 0x0000001c1d0a723e */ /* 0x008fe200000000ff */
[----:B------:R-:W-:Y:S01]  /*14d40*/  ULDC.64 UR4, c[0x0][0xc08] ;  /* 0x0003020000047ab9 */ /* 0x000fe20000000a00 */
[----:B0-----:R-:W-:Y:S01]  /*14d50*/  F2FP.F16.F32.PACK_AB R11, R31, R30 ;  /* 0x0000001e1f0b723e */ /* 0x001fe200000000ff */
[----:B------:R-:W3:Y:S01]  /*14d60*/  LDL R157, [R1+0x54] ;  /* 0x00005400019d7983 */ /* 0x000ee20000100800 */
[----:B------:R-:W-:Y:S01]  /*14d70*/  F2FP.F16.F32.PACK_AB R12, R33, R32 ;  /* 0x00000020210c723e */ /* 0x000fe200000000ff */
[----:B------:R-:W-:Y:S01]  /*14d80*/  ULDC.64 UR6, c[0x0][0xc00] ;  /* 0x0003000000067ab9 */ /* 0x000fe20000000a00 */
[----:B------:R-:W-:Y:S02]  /*14d90*/  MOV R152, R2 ;  /* 0x0000000200987202 */ /* 0x000fe40000000f00 */
[----:B--2---:R-:W-:-:S02]  /*14da0*/  MOV R153, R0 ;  /* 0x0000000000997202 */ /* 0x004fc40000000f00 */
[----:B------:R-:W-:Y:S02]  /*14db0*/  F2FP.F16.F32.PACK_AB R13, R35, R34 ;  /* 0x00000022230d723e */ /* 0x000fe400000000ff */
[----:B------:R-:W-:Y:S02]  /*14dc0*/  F2FP.F16.F32.PACK_AB R14, R37, R36 ;  /* 0x00000024250e723e */ /* 0x000fe400000000ff */
[----:B------:R-:W-:Y:S01]  /*14dd0*/  F2FP.F16.F32.PACK_AB R15, R39, R38 ;  /* 0x00000026270f723e */ /* 0x000fe200000000ff */
[----:B------:R-:W-:Y:S01]  /*14de0*/  BAR.SYNC.DEFER_BLOCKING 0x1, 0x100 ;  /* 0x0044000000007b1d */ /* 0x000fe20000010000 */
[----:B-1----:R-:W-:-:S03]  /*14df0*/  IMAD.WIDE R20, R3, 0x2, R152 ;  /* 0x0000000203147825 */ /* 0x002fc600078e0298 */
        /* <DEDUP_REMOVED lines=152> */
[----:B------:R-:W-:Y:S02]  /*15780*/  IADD3 R0, P0, R20, 0x6060, RZ ;  /* 0x0000606014007810 */ /* 0x000fe40007f1e0ff */
[----:B------:R-:W-:Y:S02]  /*15790*/  MOV R3, R8 ;  /* 0x0000000800037202 */ /* 0x000fe40000000f00 */
[----:B------:R-:W-:Y:S01]  /*157a0*/  F2FP.F16.F32.PACK_AB R8, R137, R136 ;  /* 0x000000888908723e */ /* 0x000fe200000000ff */
[----:B------:R-:W-:Y:S01]  /*157b0*/  IMAD.X R21, RZ, RZ, R21, P0 ;  /* 0x000000ffff157224 */ /* 0x000fe200000e0615 */
[----:B------:R-:W-:Y:S02]  /*157c0*/  F2FP.F16.F32.PACK_AB R9, R139, R138 ;  /* 0x0000008a8b09723e */ /* 0x000fe400000000ff */
[----:B------:R-:W-:-:S02]  /*157d0*/  F2FP.F16.F32.PACK_AB R10, R141, R140 ;  /* 0x0000008c8d0a723e */ /* 0x000fc400000000ff */
[----:B------:R-:W-:Y:S02]  /*157e0*/  F2FP.F16.F32.PACK_AB R11, R143, R142 ;  /* 0x0000008e8f0b723e */ /* 0x000fe400000000ff */
[----:B------:R-:W-:-:S03]  /*157f0*/  ISETP.NE.U32.AND P0, PT, RZ, UR4, PT ;  /* 0x00000004ff007c0c */ /* 0x000fc6000bf05070 */
[----:B------:R0:W-:Y:S01]  /*15800*/  STSM.16.M88.4 [R3], R8 ;  /* 0x0000000803007844 */ /* 0x0001e20000000200 */
[----:B------:R-:W-:Y:S02]  /*15810*/  ISETP.NE.AND.EX P0, PT, RZ, UR5, PT, P0 ;  /* 0x00000005ff007c0c */ /* 0x000fe4000bf05300 */
[----:B------:R-:W-:Y:S02]  /*15820*/  F2FP.F16.F32.PACK_AB R12, R145, R144 ;  /* 0x00000090910c723e */ /* 0x000fe400000000ff */
[----:B0-----:R-:W-:-:S09]  /*15830*/  LOP3.LUT R3, R0, 0x380, RZ, 0xc0, !PT ;  /* 0x0000038000037812 */ /* 0x001fd200078ec0ff */
[----:B------:R-:W3:Y:S01]  /*15840*/  @P0 LDC.64 R10, c[0x0][0xc08] ;  /* 0x00030200ff0a0b82 */ /* 0x000ee20000000a00 */
[----:B------:R-:W-:-:S04]  /*15850*/  SHF.R.U64 R3, R3, 0x3, RZ ;  /* 0x0000000303037819 */ /* 0x000fc800000012ff */
[----:B------:R-:W-:Y:S02]  /*15860*/  LOP3.LUT R20, R3, R0, RZ, 0x3c, !PT ;  /* 0x0000000003147212 */ /* 0x000fe400078e3cff */
[----:B------:R-:W-:Y:S02]  /*15870*/  F2FP.F16.F32.PACK_AB R13, R147, R146 ;  /* 0x00000092930d723e */ /* 0x000fe400000000ff */
[----:B------:R-:W-:Y:S02]  /*15880*/  MOV R20, R20 ;  /* 0x0000001400147202 */ /* 0x000fe40000000f00 */
[----:B------:R-:W-:Y:S02]  /*15890*/  F2FP.F16.F32.PACK_AB R14, R149, R148 ;  /* 0x00000094950e723e */ /* 0x000fe400000000ff */
[----:B------:R-:W-:-:S05]  /*158a0*/  F2FP.F16.F32.PACK_AB R15, R151, R150 ;  /* 0x00000096970f723e */ /* 0x000fca00000000ff */
[----:B------:R0:W-:Y:S01]  /*158b0*/  STSM.16.M88.4 [R20], R12 ;  /* 0x0000000c14007844 */ /* 0x0001e20000000200 */
[----:B------:R-:W-:Y:S02]  /*158c0*/  ULDC UR4, c[0x0][0xa88] ;  /* 0x0002a20000047ab9 */ /* 0x000fe40000000800 */
[----:B------:R-:W-:Y:S02]  /*158d0*/  IMAD.U32 R8, RZ, RZ, UR4 ;  /* 0x00000004ff087e24 */ /* 0x000fe4000f8e00ff */
[----:B---3--:R-:W-:Y:S01]  /*158e0*/  @P0 IMAD.WIDE R10, R157, 0x4, R10 ;  /* 0x000000049d0a0825 */ /* 0x008fe200078e020a */
[----:B------:R-:W-:Y:S01]  /*158f0*/  BAR.SYNC.DEFER_BLOCKING 0x1, 0x100 ;  /* 0x0044000000007b1d */ /* 0x000fe20000010000 */
[----:B------:R-:W-:-:S04]  /*15900*/  ISETP.NE.U32.AND P1, PT, RZ, UR6, PT ;  /* 0x00000006ff007c0c */ /* 0x000fc8000bf25070 */
[----:B------:R-:W-:Y:S01]  /*15910*/  ISETP.NE.AND.EX P1, PT, RZ, UR7, PT, P1 ;  /* 0x00000007ff007c0c */ /* 0x000fe2000bf25310 */
[----:B------:R1:W5:Y:S02]  /*15920*/  @P0 LDG.E R8, desc[UR42][R10.64] ;  /* 0x0000002a0a080981 */ /* 0x000364000c1e1900 */
[----:B-1----:R-:W1:Y:S01]  /*15930*/  LDC.64 R10, c[0x0][0xc00] ;  /* 0x00030000ff0a7b82 */ /* 0x002e620000000a00 */
[----:B------:R-:W-:Y:S02]  /*15940*/  IMAD.MOV.U32 R3, RZ, RZ, RZ ;  /* 0x000000ffff037224 */ /* 0x000fe400078e00ff */
[----:B-1----:R-:W-:-:S07]  /*15950*/  IMAD.WIDE R10, R157, 0x4, R10 ;  /* 0x000000049d0a7825 */ /* 0x002fce00078e020a */
[----:B------:R0:W5:Y:S01]  /*15960*/  @P1 LDG.E R3, desc[UR42][R10.64] ;  /* 0x0000002a0a031981 */ /* 0x000162000c1e1900 */
[----:B------:R-:W-:Y:S05]  /*15970*/  @P0 BRA `(.L_x_5958) ;  /* 0x0000000000100947 */ /* 0x000fea0003800000 */
[----:B------:R-:W-:Y:S05]  /*15980*/  @!P1 BRA `(.L_x_5958) ;  /* 0x00000000000c9947 */ /* 0x000fea0003800000 */
[----:B-----5:R-:W2:Y:S04]  /*15990*/  LDG.E R8, desc[UR42][R10.64] ;  /* 0x0000002a0a087981 */ /* 0x020ea8000c1e1900 */
[----:B0-----:R-:W2:Y:S02]  /*159a0*/  LDG.E R10, desc[UR42][R10.64+0x4] ;  /* 0x0000042a0a0a7981 */ /* 0x001ea4000c1e1900 */
[----:B--2---:R-:W-:-:S07]  /*159b0*/  IMAD.IADD R8, R10, 0x1, -R8 ;  /* 0x000000010a087824 */ /* 0x004fce00078e0a08 */
.L_x_5958:
[----:B------:R-:W2:Y:S01]  /*159c0*/  LDL R0, [R1+0x60] ;  /* 0x0000600001007983 */ /* 0x000ea20000100800 */
[----:B------:R-:W-:-:S03]  /*159d0*/  ULDC UR4, c[0x0][0xad4] ;  /* 0x0002b50000047ab9 */ /* 0x000fc60000000800 */
[----:B------:R-:W3:Y:S04]  /*159e0*/  LDL.LU R9, [R1+0x50] ;  /* 0x0000500001097983 */ /* 0x000ee80000300800 */
[----:B--2---:R-:W1:Y:S01]  /*159f0*/  SHFL.IDX PT, R0, R0, RZ, 0x1f ;  /* 0x00001fff00007589 */ /* 0x004e6200000e0000 */
[----:B---3--:R-:W-:-:S04]  /*15a00*/  ISETP.NE.AND P1, PT, R9, RZ, PT ;  /* 0x000000ff0900720c */ /* 0x008fc80003f25270 */
[----:B------:R-:W-:Y:S02]  /*15a10*/  SEL R9, R9, UR4, P1 ;  /* 0x0000000409097c07 */ /* 0x000fe40008800000 */
[----:B-1----:R-:W-:Y:S02]  /*15a20*/  ISETP.NE.AND P0, PT, R0, RZ, PT ;  /* 0x000000ff0000720c */ /* 0x002fe40003f05270 */
[----:B-----5:R-:W-:-:S11]  /*15a30*/  SHF.R.S32.HI R0, RZ, 0x1f, R3 ;  /* 0x0000001fff007819 */ /* 0x020fd60000011403 */
[----:B------:R-:W-:Y:S05]  /*15a40*/  @P0 BRA `(.L_x_5959) ;  /* 0x0000000000fc0947 */ /* 0x000fea0003800000 */
[----:B----4-:R-:W2:Y:S04]  /*15a50*/  LDL R80, [R1+0x58] ;  /* 0x0000580001507983 */ /* 0x010ea80000100800 */
[----:B------:R-:W3:Y:S01]  /*15a60*/  LDL R158, [R1+0x68] ;  /* 0x00006800019e7983 */ /* 0x000ee20000100800 */
[----:B0-----:R-:W-:Y:S01]  /*15a70*/  IMAD.MOV.U32 R14, RZ, RZ, 0x9b8 ;  /* 0x000009b8ff0e7424 */ /* 0x001fe200078e00ff */
[----:B------:R-:W-:Y:S01]  /*15a80*/  ISETP.GT.AND P1, PT, R9, 0x1, PT ;  /* 0x000000010900780c */ /* 0x000fe20003f24270 */
[----:B------:R-:W0:Y:S01]  /*15a90*/  LDC R156, c[0x0][0xbe8] ;  /* 0x0002fa00ff9c7b82 */ /* 0x000e220000000800 */
[----:B------:R-:W-:Y:S01]  /*15aa0*/  ISETP.NE.U32.AND P0, PT, RZ, UR6, PT ;  /* 0x00000006ff007c0c */ /* 0x000fe2000bf05070 */
[----:B------:R-:W-:Y:S01]  /*15ab0*/  IMAD.IADD R23, R212, 0x1, R196 ;  /* 0x00000001d4177824 */ /* 0x000fe200078e02c4 */
[----:B------:R-:W-:-:S02]  /*15ac0*/  SEL R14, R14, 0x978, P1 ;  /* 0x000009780e0e7807 */ /* 0x000fc40000800000 */
[----:B------:R-:W-:Y:S02]  /*15ad0*/  ISETP.NE.AND.EX P0, PT, RZ, UR7, PT, P0 ;  /* 0x00000007ff007c0c */ /* 0x000fe4000bf05300 */
[----:B------:R-:W-:Y:S01]  /*15ae0*/  SHF.R.S32.HI R15, RZ, 0x1f, R157 ;  /* 0x0000001fff0f7819 */ /* 0x000fe2000001149d */
[----:B------:R-:W1:Y:S01]  /*15af0*/  LDC.64 R12, c[0x0][R14+0x220] ;  /* 0x000088000e0c7b82 */ /* 0x000e620000000a00 */
[----:B------:R-:W-:Y:S02]  /*15b00*/  SEL R20, R157, RZ, !P0 ;  /* 0x000000ff9d147207 */ /* 0x000fe40004000000 */
[----:B------:R-:W-:-:S05]  /*15b10*/  SEL R15, R15, RZ, !P0 ;  /* 0x000000ff0f0f7207 */ /* 0x000fca0004000000 */
[----:B------:R-:W4:Y:S01]  /*15b20*/  LDC.64 R10, c[0x0][R14+0x218] ;  /* 0x000086000e0a7b82 */ /* 0x000f220000000a00 */
[----:B0-----:R-:W-:Y:S01]  /*15b30*/  ISETP.NE.AND P0, PT, R156, 0x1, PT ;  /* 0x000000019c00780c */ /* 0x001fe20003f05270 */
[----:B-1----:R-:W-:-:S04]  /*15b40*/  IMAD R13, R13, R20, RZ ;  /* 0x000000140d0d7224 */ /* 0x002fc800078e02ff */
[C---:B------:R-:W-:Y:S02]  /*15b50*/  IMAD R15, R12.reuse, R15, R13 ;  /* 0x0000000f0c0f7224 */ /* 0x040fe400078e020d */
[----:B------:R-:W-:-:S04]  /*15b60*/  IMAD.WIDE.U32 R12, R12, R20, RZ ;  /* 0x000000140c0c7225 */ /* 0x000fc800078e00ff */
[-C--:B----4-:R-:W-:Y:S02]  /*15b70*/  IMAD R20, R11, R188.reuse, RZ ;  /* 0x000000bc0b147224 */ /* 0x090fe400078e02ff */
[----:B------:R-:W-:-:S04]  /*15b80*/  IMAD.WIDE.U32 R10, R10, R188, RZ ;  /* 0x000000bc0a0a7225 */ /* 0x000fc800078e00ff */
[----:B------:R-:W-:Y:S01]  /*15b90*/  IMAD.IADD R20, R11, 0x1, R20 ;  /* 0x000000010b147824 */ /* 0x000fe200078e0214 */
[----:B------:R-:W-:Y:S01]  /*15ba0*/  IADD3 R21, P2, P3, R12, R10, R3 ;  /* 0x0000000a0c157210 */ /* 0x000fe20007b5e003 */
[----:B------:R-:W0:Y:S01]  /*15bb0*/  @P0 LDC R11, c[0x0][0xbec] ;  /* 0x0002fb00ff0b0b82 */ /* 0x000e220000000800 */
[----:B------:R-:W-:-:S05]  /*15bc0*/  IMAD.IADD R15, R13, 0x1, R15 ;  /* 0x000000010d0f7824 */ /* 0x000fca00078e020f */
[----:B------:R-:W-:Y:S01]  /*15bd0*/  IADD3.X R15, R15, R20, R0, P2, P3 ;  /* 0x000000140f0f7210 */ /* 0x000fe200017e6400 */
[----:B------:R-:W-:Y:S01]  /*15be0*/  IMAD.MOV.U32 R20, RZ, RZ, R23 ;  /* 0x000000ffff147224 */ /* 0x000fe200078e0017 */
[----:B------:R-:W1:Y:S01]  /*15bf0*/  @P0 LDC R10, c[0x0][0xbf0] ;  /* 0x0002fc00ff0a0b82 */ /* 0x000e620000000800 */
[----:B0-----:R-:W-:-:S05]  /*15c00*/  @P0 IMAD.HI.U32 R11, R23, R11, RZ ;  /* 0x0000000b170b0227 */ /* 0x001fca00078e00ff */
[----:B-1----:R-:W-:Y:S02]  /*15c10*/  @P0 SHF.R.U32.HI R20, RZ, R10, R11 ;  /* 0x0000000aff140219 */ /* 0x002fe4000001160b */
[----:B------:R-:W0:Y:S01]  /*15c20*/  LDC.64 R10, c[0x0][R14+0x228] ;  /* 0x00008a000e0a7b82 */ /* 0x000e220000000a00 */
[----:B--2---:R-:W-:-:S05]  /*15c30*/  SEL R80, R80, RZ, P1 ;  /* 0x000000ff50507207 */ /* 0x004fca0000800000 */
        /* <DEDUP_REMOVED lines=9> */
[----:B------:R-:W-:-:S02]  /*15cd0*/  IMAD.IADD R15, R194, 0x1, R196 ;  /* 0x00000001c20f7824 */ /* 0x000fc400078e02c4 */
[----:B0-----:R-:W-:Y:S01]  /*15ce0*/  SHF.R.S32.HI R14, RZ, 0x1f, R21 ;  /* 0x0000001fff0e7819 */ /* 0x001fe20000011415 */
        /* <DEDUP_REMOVED lines=10> */
[----:B------:R-:W-:Y:S01]  /*15d90*/  ISETP.NE.AND P0, PT, R189, R10, PT ;  /* 0x0000000abd00720c */ /* 0x000fe20003f05270 */
[----:B------:R-:W-:Y:S04]  /*15da0*/  SHFL.IDX PT, R12, R13, 0x1, 0x1c1f ;  /* 0x003c1f000d0c7f89 */ /* 0x000fe800000e0000 */
[----:B------:R-:W-:Y:S04]  /*15db0*/  SHFL.IDX PT, R10, R13, RZ, 0x1c1f ;  /* 0x001c1fff0d0a7589 */ /* 0x000fe800000e0000 */
[----:B------:R-:W0:Y:S04]  /*15dc0*/  SHFL.IDX PT, R11, R14, RZ, 0x1c1f ;  /* 0x001c1fff0e0b7589 */ /* 0x000e2800000e0000 */
[----:B------:R1:W2:Y:S02]  /*15dd0*/  SHFL.IDX PT, R13, R14, 0x1, 0x1c1f ;  /* 0x003c1f000e0d7f89 */ /* 0x0002a400000e0000 */
[----:B-1----:R-:W-:-:S05]  /*15de0*/  IMAD R14, R8, R156, RZ ;  /* 0x0000009c080e7224 */ /* 0x002fca00078e02ff */
[C---:B------:R-:W-:Y:S01]  /*15df0*/  ISETP.GE.OR P1, PT, R15.reuse, R14, P0 ;  /* 0x0000000e0f00720c */ /* 0x040fe20000726670 */
[----:B------:R-:W-:-:S05]  /*15e00*/  VIADD R15, R15, 0x8 ;  /* 0x000000080f0f7836 */ /* 0x000fca0000000000 */
[----:B------:R-:W-:-:S07]  /*15e10*/  ISETP.GE.OR P0, PT, R15, R14, P0 ;  /* 0x0000000e0f00720c */ /* 0x000fce0000706670 */
[----:B0-----:R1:W-:Y:S06]  /*15e20*/  @!P1 ST.E desc[UR42][R10.64], R155 ;  /* 0x0000009b0a009985 */ /* 0x0013ec000c10192a */
[----:B--2---:R1:W-:Y:S02]  /*15e30*/  @!P0 ST.E desc[UR42][R12.64], R154 ;  /* 0x0000009a0c008985 */ /* 0x0043e4000c10192a */
.L_x_5959:
        /* <DEDUP_REMOVED lines=9> */
[----:B------:R-:W-:-:S04]  /*15ed0*/  SHF.R.S32.HI R4, RZ, 0x1f, R21 ;  /* 0x0000001fff047819 */ /* 0x000fc80000011415 */
[----:B------:R-:W-:-:S04]  /*15ee0*/  LEA.HI R23, R4, R21, RZ, 0x3 ;  /* 0x0000001504177211 */ /* 0x000fc800078f18ff */
[----:B0-----:R-:W-:-:S05]  /*15ef0*/  SHF.R.S32.HI R20, RZ, 0x3, R23 ;  /* 0x00000003ff147819 */ /* 0x001fca0000011417 */
[----:B------:R-:W-:-:S04]  /*15f00*/  IMAD R5, R20, 0x40, R199 ;  /* 0x0000004014057824 */ /* 0x000fc800078e02c7 */
[----:B------:R-:W-:-:S03]  /*15f10*/  IMAD.WIDE R152, R5, 0x2, R152 ;  /* 0x0000000205987825 */ /* 0x000fc600078e0298 */
[----:B------:R-:W-:Y:S01]  /*15f20*/  IADD3 R37, P0, R152, 0x5000, RZ ;  /* 0x0000500098257810 */ /* 0x000fe20007f1e0ff */
[----:B------:R-:W-:Y:S01]  /*15f30*/  IMAD R0, R0, UR4, RZ ;  /* 0x0000000400007c24 */ /* 0x000fe2000f8e02ff */
[----:B------:R-:W-:Y:S02]  /*15f40*/  IADD3 R41, P1, R152, 0x6000, RZ ;  /* 0x0000600098297810 */ /* 0x000fe40007f3e0ff */
[----:B------:R-:W-:Y:S01]  /*15f50*/  LOP3.LUT R36, R37, 0x380, RZ, 0xc0, !PT ;  /* 0x0000038025247812 */ /* 0x000fe200078ec0ff */
[----:B------:R-:W-:Y:S01]  /*15f60*/  IMAD R87, R3, UR5, R0 ;  /* 0x0000000503577c24 */ /* 0x000fe2000f8e0200 */
[----:B------:R-:W-:Y:S02]  /*15f70*/  LOP3.LUT R40, R41, 0x380, RZ, 0xc0, !PT ;  /* 0x0000038029287812 */ /* 0x000fe400078ec0ff */
[----:B------:R-:W-:Y:S01]  /*15f80*/  SHF.R.U64 R36, R36, 0x3, RZ ;  /* 0x0000000324247819 */ /* 0x000fe200000012ff */
[----:B-1----:R-:W-:Y:S01]  /*15f90*/  IMAD.WIDE.U32 R10, R3, UR4, RZ ;  /* 0x00000004030a7c25 */ /* 0x002fe2000f8e00ff */
[----:B------:R-:W-:Y:S01]  /*15fa0*/  LOP3.LUT R0, R23, 0xfffffff8, RZ, 0xc0, !PT ;  /* 0xfffffff817007812 */ /* 0x000fe200078ec0ff */
[----:B------:R-:W-:Y:S01]  /*15fb0*/  ULDC.64 UR4, c[0x0][0xae8] ;  /* 0x0002ba0000047ab9 */ /* 0x000fe20000000a00 */
[----:B------:R-:W-:Y:S01]  /*15fc0*/  LOP3.LUT R36, R36, R37, RZ, 0x3c, !PT ;  /* 0x0000002524247212 */ /* 0x000fe200078e3cff */
[----:B------:R-:W-:Y:S01]  /*15fd0*/  IMAD.X R37, RZ, RZ, R153, P0 ;  /* 0x000000ffff257224 */ /* 0x000fe200000e0699 */
[----:B------:R-:W-:-:S02]  /*15fe0*/  IADD3 R65, P0, R152, 0xc000, RZ ;  /* 0x0000c00098417810 */ /* 0x000fc40007f1e0ff */
[----:B------:R-:W-:Y:S02]  /*15ff0*/  IADD3 R45, P2, R152, 0x7000, RZ ;  /* 0x00007000982d7810 */ /* 0x000fe40007f5e0ff */
[----:B------:R-:W-:Y:S01]  /*16000*/  LOP3.LUT R64, R65, 0x380, RZ, 0xc0, !PT ;  /* 0x0000038041407812 */ /* 0x000fe200078ec0ff */
[----:B------:R-:W-:Y:S01]  /*16010*/  IMAD.IADD R11, R11, 0x1, R87 ;  /* 0x000000010b0b7824 */ /* 0x000fe200078e0257 */
[----:B------:R-:W-:Y:S01]  /*16020*/  SHF.R.U64 R40, R40, 0x3, RZ ;  /* 0x0000000328287819 */ /* 0x000fe200000012ff */
[----:B------:R-:W-:Y:S01]  /*16030*/  IMAD.IADD R3, R21, 0x1, -R0 ;  /* 0x0000000115037824 */ /* 0x000fe200078e0a00 */
[----:B------:R-:W-:Y:S01]  /*16040*/  SHF.R.U64 R64, R64, 0x3, RZ ;  /* 0x0000000340407819 */ /* 0x000fe200000012ff */
[----:B------:R-:W-:Y:S01]  /*16050*/  IMAD.WIDE.U32 R10, R188, UR4, R10 ;  /* 0x00000004bc0a7c25 */ /* 0x000fe2000f8e000a */
[----:B------:R-:W-:Y:S01]  /*16060*/  LOP3.LUT R44, R45, 0x380, RZ, 0xc0, !PT ;  /* 0x000003802d2c7812 */ /* 0x000fe200078ec0ff */
[----:B------:R-:W5:Y:S01]  /*16070*/  LD.E.128 R36, desc[UR42][R36.64] ;  /* 0x0000002a24247980 */ /* 0x000f62000c101d00 */
[----:B------:R-:W-:Y:S01]  /*16080*/  LOP3.LUT R64, R64, R65, RZ, 0x3c, !PT ;  /* 0x0000004140407212 */ /* 0x000fe200078e3cff */
[----:B------:R-:W-:Y:S01]  /*16090*/  IMAD.X R65, RZ, RZ, R153, P0 ;  /* 0x000000ffff417224 */ /* 0x000fe200000e0699 */
[----:B---3--:R-:W-:-:S02]  /*160a0*/  ISETP.NE.AND P0, PT, R85, 0x1, PT ;  /* 0x000000015500780c */ /* 0x008fc40003f05270 */
[----:B------:R-:W-:Y:S01]  /*160b0*/  SHF.R.S32.HI R0, RZ, 0x1f, R9 ;  /* 0x0000001fff007819 */ /* 0x000fe20000011409 */
[----:B------:R-:W-:Y:S01]  /*160c0*/  IMAD R11, R188, UR5, R11 ;  /* 0x00000005bc0b7c24 */ /* 0x000fe2000f8e020b */
[----:B------:R-:W-:Y:S01]  /*160d0*/  ULDC.64 UR4, c[0x0][0xaf0] ;  /* 0x0002bc0000047ab9 */ /* 0x000fe20000000a00 */
[----:B------:R-:W-:Y:S01]  /*160e0*/  IMAD R3, R3, 0x20, R20 ;  /* 0x0000002003037824 */ /* 0x000fe200078e0214 */
[----:B------:R-:W-:Y:S01]  /*160f0*/  LOP3.LUT R40, R40, R41, RZ, 0x3c, !PT ;  /* 0x0000002928287212 */ /* 0x000fe200078e3cff */
[C---:B------:R-:W-:Y:S01]  /*16100*/  VIADD R166, R199.reuse, 0x40 ;  /* 0x00000040c7a67836 */ /* 0x040fe20000000000 */
[----:B------:R-:W-:Y:S01]  /*16110*/  IADD3 R13, P3, R152, 0x1000, RZ ;  /* 0x00001000980d7810 */ /* 0x000fe20007f7e0ff */
[C---:B------:R-:W-:Y:S01]  /*16120*/  VIADD R164, R199.reuse, 0x80 ;  /* 0x00000080c7a47836 */ /* 0x040fe20000000000 */
[----:B------:R-:W-:Y:S01]  /*16130*/  SHF.R.U64 R44, R44, 0x3, RZ ;  /* 0x000000032c2c7819 */ /* 0x000fe200000012ff */
[----:B------:R-:W-:Y:S01]  /*16140*/  VIADD R162, R199, 0xc0 ;  /* 0x000000c0c7a27836 */ /* 0x000fe20000000000 */
[----:B------:R-:W-:Y:S01]  /*16150*/  LOP3.LUT R12, R13, 0x380, RZ, 0xc0, !PT ;  /* 0x000003800d0c7812 */ /* 0x000fe200078ec0ff */
[----:B------:R-:W0:Y:S01]  /*16160*/  @P0 LDC R84, c[0x0][0xbec] ;  /* 0x0002fb00ff540b82 */ /* 0x000e220000000800 */
[----:B------:R-:W-:Y:S01]  /*16170*/  IADD3 R25, P4, R152, 0x2000, RZ ;  /* 0x0000200098197810 */ /* 0x000fe20007f9e0ff */
[C---:B------:R-:W-:Y:S01]  /*16180*/  VIADD R160, R199.reuse, 0x100 ;  /* 0x00000100c7a07836 */ /* 0x040fe20000000000 */
[----:B------:R-:W-:Y:S01]  /*16190*/  LOP3.LUT R44, R44, R45, RZ, 0x3c, !PT ;  /* 0x0000002d2c2c7212 */ /* 0x000fe200078e3cff */
[----:B------:R-:W-:Y:S01]  /*161a0*/  VIADD R158, R199, 0x140 ;  /* 0x00000140c79e7836 */ /* 0x000fe20000000000 */
[----:B------:R-:W-:Y:S01]  /*161b0*/  SHF.R.U64 R12, R12, 0x3, RZ ;  /* 0x000000030c0c7819 */ /* 0x000fe200000012ff */
[----:B------:R-:W5:Y:S01]  /*161c0*/  LD.E.128 R64, desc[UR42][R64.64] ;  /* 0x0000002a40407980 */ /* 0x000f62000c101d00 */
[----:B------:R-:W-:Y:S01]  /*161d0*/  IADD3 R29, P5, R152, 0x3000, RZ ;  /* 0x00003000981d7810 */ /* 0x000fe20007fbe0ff */
[----:B------:R-:W1:Y:S01]  /*161e0*/  @P0 LDC R86, c[0x0][0xbf0] ;  /* 0x0002fc00ff560b82 */ /* 0x000e620000000800 */
[----:B----4-:R-:W-:Y:S01]  /*161f0*/  IMAD R80, R0, UR4, RZ ;  /* 0x0000000400507c24 */ /* 0x010fe2000f8e02ff */
[----:B------:R-:W-:Y:S01]  /*16200*/  LOP3.LUT R12, R12, R13, RZ, 0x3c, !PT ;  /* 0x0000000d0c0c7212 */ /* 0x000fe200078e3cff */
[----:B------:R-:W-:Y:S01]  /*16210*/  IMAD.IADD R23, R196, 0x1, R3 ;  /* 0x00000001c4177824 */ /* 0x000fe200078e0203 */
[C---:B------:R-:W-:Y:S01]  /*16220*/  IADD3 R33, P6, R152.reuse, 0x4000, RZ ;  /* 0x0000400098217810 */ /* 0x040fe20007fde0ff */
[----:B------:R-:W-:Y:S01]  /*16230*/  IMAD.X R41, RZ, RZ, R153, P1 ;  /* 0x000000ffff297224 */ /* 0x000fe200008e0699 */
[----:B------:R-:W-:Y:S01]  /*16240*/  IADD3 R69, P1, R152, 0xd000, RZ ;  /* 0x0000d00098457810 */ /* 0x000fe20007f3e0ff */
[----:B------:R-:W-:Y:S01]  /*16250*/  IMAD.WIDE.U32 R10, R9, UR4, R10 ;  /* 0x00000004090a7c25 */ /* 0x000fe2000f8e000a */
[----:B------:R-:W2:Y:S01]  /*16260*/  LDC R0, c[0x0][0xac8] ;  /* 0x0002b200ff007b82 */ /* 0x000ea20000000800 */
[----:B------:R-:W-:-:S02]  /*16270*/  LOP3.LUT R24, R25, 0x380, RZ, 0xc0, !PT ;  /* 0x0000038019187812 */ /* 0x000fc400078ec0ff */
[----:B------:R-:W-:Y:S01]  /*16280*/  IMAD R21, R9, UR5, R80 ;  /* 0x0000000509157c24 */ /* 0x000fe2000f8e0250 */
[----:B------:R-:W-:Y:S01]  /*16290*/  LOP3.LUT R68, R69, 0x380, RZ, 0xc0, !PT ;  /* 0x0000038045447812 */ /* 0x000fe200078ec0ff */
[--C-:B------:R-:W-:Y:S01]  /*162a0*/  IMAD.X R45, RZ, RZ, R153.reuse, P2 ;  /* 0x000000ffff2d7224 */ /* 0x100fe200010e0699 */
[----:B------:R-:W-:Y:S01]  /*162b0*/  IADD3 R73, P2, R152, 0xe000, RZ ;  /* 0x0000e00098497810 */ /* 0x000fe20007f5e0ff */
[----:B------:R-:W-:Y:S01]  /*162c0*/  IMAD.X R13, RZ, RZ, R153, P3 ;  /* 0x000000ffff0d7224 */ /* 0x000fe200018e0699 */
[----:B------:R-:W-:Y:S01]  /*162d0*/  SHF.R.U64 R68, R68, 0x3, RZ ;  /* 0x0000000344447819 */ /* 0x000fe200000012ff */
[----:B0-----:R-:W-:Y:S01]  /*162e0*/  @P0 IMAD.HI.U32 R3, R23, R84, RZ ;  /* 0x0000005417030227 */ /* 0x001fe200078e00ff */
[----:B------:R-:W-:Y:S01]  /*162f0*/  LOP3.LUT R72, R73, 0x380, RZ, 0xc0, !PT ;  /* 0x0000038049487812 */ /* 0x000fe200078ec0ff */
[----:B------:R-:W-:Y:S01]  /*16300*/  ULDC.64 UR4, c[0x0][0xae0] ;  /* 0x0002b80000047ab9 */ /* 0x000fe20000000a00 */
[----:B------:R-:W-:Y:S01]  /*16310*/  LOP3.LUT R68, R68, R69, RZ, 0x3c, !PT ;  /* 0x0000004544447212 */ /* 0x000fe200078e3cff */
[----:B------:R-:W-:Y:S01]  /*16320*/  IMAD.MOV.U32 R9, RZ, RZ, R23 ;  /* 0x000000ffff097224 */ /* 0x000fe200078e0017 */
[----:B------:R-:W-:Y:S01]  /*16330*/  IADD3 R49, P3, R152, 0x8000, RZ ;  /* 0x0000800098317810 */ /* 0x000fe20007f7e0ff */
[----:B------:R-:W-:Y:S01]  /*16340*/  IMAD.X R69, RZ, RZ, R153, P1 ;  /* 0x000000ffff457224 */ /* 0x000fe200008e0699 */
[----:B-1----:R-:W-:Y:S01]  /*16350*/  @P0 SHF.R.U32.HI R9, RZ, R86, R3 ;  /* 0x00000056ff090219 */ /* 0x002fe20000011603 */
[----:B------:R-:W-:Y:S01]  /*16360*/  IMAD.IADD R11, R11, 0x1, R21 ;  /* 0x000000010b0b7824 */ /* 0x000fe200078e0215 */
[----:B------:R-:W-:Y:S01]  /*16370*/  SHF.R.U64 R72, R72, 0x3, RZ ;  /* 0x0000000348487819 */ /* 0x000fe200000012ff */
[----:B------:R-:W5:Y:S01]  /*16380*/  LD.E.128 R12, desc[UR42][R12.64] ;  /* 0x0000002a0c0c7980 */ /* 0x000f62000c101d00 */
[----:B------:R-:W-:Y:S01]  /*16390*/  LOP3.LUT R28, R29, 0x380, RZ, 0xc0, !PT ;  /* 0x000003801d1c7812 */ /* 0x000fe200078ec0ff */
[----:B------:R-:W-:Y:S01]  /*163a0*/  IMAD.MOV R80, RZ, RZ, -R9 ;  /* 0x000000ffff507224 */ /* 0x000fe200078e0a09 */
[----:B------:R-:W-:Y:S01]  /*163b0*/  LOP3.LUT R32, R33, 0x380, RZ, 0xc0, !PT ;  /* 0x0000038021207812 */ /* 0x000fe200078ec0ff */
[----:B------:R-:W5:Y:S01]  /*163c0*/  LD.E.128 R40, desc[UR42][R40.64] ;  /* 0x0000002a28287980 */ /* 0x000f62000c101d00 */
[----:B--2---:R-:W-:Y:S01]  /*163d0*/  ISETP.GE.AND P1, PT, R166, R0, PT ;  /* 0x00000000a600720c */ /* 0x004fe20003f26270 */
[----:B------:R-:W-:Y:S01]  /*163e0*/  IMAD R3, R85, R80, R23 ;  /* 0x0000005055037224 */ /* 0x000fe200078e0217 */
[----:B------:R-:W-:Y:S01]  /*163f0*/  SHF.R.S32.HI R23, RZ, 0x1f, R9 ;  /* 0x0000001fff177819 */ /* 0x000fe20000011409 */
[----:B------:R-:W-:Y:S01]  /*16400*/  IMAD R21, R8, R85, RZ ;  /* 0x0000005508157224 */ /* 0x000fe200078e02ff */
[----:B------:R-:W-:Y:S01]  /*16410*/  LOP3.LUT R48, R49, 0x380, RZ, 0xc0, !PT ;  /* 0x0000038031307812 */ /* 0x000fe200078ec0ff */
[----:B------:R-:W5:Y:S01]  /*16420*/  LD.E.128 R44, desc[UR42][R44.64] ;  /* 0x0000002a2c2c7980 */ /* 0x000f62000c101d00 */
[----:B------:R-:W-:Y:S01]  /*16430*/  LOP3.LUT R72, R72, R73, RZ, 0x3c, !PT ;  /* 0x0000004948487212 */ /* 0x000fe200078e3cff */
[----:B------:R-:W-:Y:S01]  /*16440*/  IMAD R8, R23, UR4, RZ ;  /* 0x0000000417087c24 */ /* 0x000fe2000f8e02ff */
[----:B------:R-:W-:Y:S01]  /*16450*/  SEL R23, RZ, 0xffffffff, P1 ;  /* 0xffffffffff177807 */ /* 0x000fe20000800000 */
[----:B------:R-:W-:Y:S01]  /*16460*/  IMAD.X R73, RZ, RZ, R153, P2 ;  /* 0x000000ffff497224 */ /* 0x000fe200010e0699 */
[----:B------:R-:W-:Y:S01]  /*16470*/  SHF.R.U64 R24, R24, 0x3, RZ ;  /* 0x0000000318187819 */ /* 0x000fe200000012ff */
[----:B------:R-:W5:Y:S01]  /*16480*/  LD.E.128 R68, desc[UR42][R68.64] ;  /* 0x0000002a44447980 */ /* 0x000f62000c101d00 */
[----:B------:R-:W-:-:S02]  /*16490*/  SHF.R.U64 R28, R28, 0x3, RZ ;  /* 0x000000031c1c7819 */ /* 0x000fc400000012ff */
[----:B------:R-:W-:Y:S02]  /*164a0*/  SHF.R.U64 R32, R32, 0x3, RZ ;  /* 0x0000000320207819 */ /* 0x000fe400000012ff */
[-C--:B------:R-:W-:Y:S02]  /*164b0*/  ISETP.GE.AND P0, PT, R164, R0.reuse, PT ;  /* 0x00000000a400720c */ /* 0x080fe40003f06270 */
[----:B------:R-:W-:Y:S01]  /*164c0*/  SHF.R.U64 R48, R48, 0x3, RZ ;  /* 0x0000000330307819 */ /* 0x000fe200000012ff */
[----:B------:R-:W-:Y:S01]  /*164d0*/  IMAD.WIDE.U32 R10, R9, UR4, R10 ;  /* 0x00000004090a7c25 */ /* 0x000fe2000f8e000a */
[----:B------:R-:W-:Y:S01]  /*164e0*/  ISETP.GE.AND P2, PT, R199, R0, PT ;  /* 0x00000000c700720c */ /* 0x000fe20003f46270 */
[----:B------:R-:W5:Y:S01]  /*164f0*/  LD.E.128 R72, desc[UR42][R72.64] ;  /* 0x0000002a48487980 */ /* 0x000f62000c101d00 */
[----:B------:R-:W-:Y:S01]  /*16500*/  LOP3.LUT R24, R24, R25, RZ, 0x3c, !PT ;  /* 0x0000001918187212 */ /* 0x000fe200078e3cff */
[----:B------:R-:W-:Y:S01]  /*16510*/  IMAD R85, R9, UR5, R8 ;  /* 0x0000000509557c24 */ /* 0x000fe2000f8e0208 */
[----:B------:R-:W-:Y:S01]  /*16520*/  LOP3.LUT R28, R28, R29, RZ, 0x3c, !PT ;  /* 0x0000001d1c1c7212 */ /* 0x000fe200078e3cff */
[----:B------:R-:W-:Y:S01]  /*16530*/  IMAD.SHL.U32 R23, R23, 0x2, RZ ;  /* 0x0000000217177824 */ /* 0x000fe200078e00ff */
[----:B------:R-:W-:Y:S01]  /*16540*/  LOP3.LUT R32, R32, R33, RZ, 0x3c, !PT ;  /* 0x0000002120207212 */ /* 0x000fe200078e3cff */
[--C-:B------:R-:W-:Y:S01]  /*16550*/  IMAD.X R25, RZ, RZ, R153.reuse, P4 ;  /* 0x000000ffff197224 */ /* 0x100fe200020e0699 */
[----:B------:R-:W-:Y:S01]  /*16560*/  SEL R8, RZ, 0x1, P2 ;  /* 0x00000001ff087807 */ /* 0x000fe20001000000 */
[--C-:B------:R-:W-:Y:S01]  /*16570*/  IMAD.X R29, RZ, RZ, R153.reuse, P5 ;  /* 0x000000ffff1d7224 */ /* 0x100fe200028e0699 */
[----:B------:R-:W-:Y:S01]  /*16580*/  SEL R9, RZ, 0xffffffff, P0 ;  /* 0xffffffffff097807 */ /* 0x000fe20000000000 */
[--C-:B------:R-:W-:Y:S01]  /*16590*/  IMAD.X R33, RZ, RZ, R153.reuse, P6 ;  /* 0x000000ffff217224 */ /* 0x100fe200030e0699 */
[----:B------:R-:W-:Y:S01]  /*165a0*/  LOP3.LUT R48, R48, R49, RZ, 0x3c, !PT ;  /* 0x0000003130307212 */ /* 0x000fe200078e3cff */
[----:B------:R-:W-:Y:S01]  /*165b0*/  IMAD.X R49, RZ, RZ, R153, P3 ;  /* 0x000000ffff317224 */ /* 0x000fe200018e0699 */
[C---:B------:R-:W-:Y:S01]  /*165c0*/  IADD3 R53, P4, R152.reuse, 0x9000, RZ ;  /* 0x0000900098357810 */ /* 0x040fe20007f9e0ff */
[----:B------:R-:W-:Y:S01]  /*165d0*/  ULDC.64 UR4, c[0x0][0xad8] ;  /* 0x0002b60000047ab9 */ /* 0x000fe20000000a00 */
[----:B------:R-:W-:-:S02]  /*165e0*/  IADD3 R57, P5, R152, 0xa000, RZ ;  /* 0x0000a00098397810 */ /* 0x000fc40007fbe0ff */
[C---:B------:R-:W-:Y:S01]  /*165f0*/  LOP3.LUT R5, R152.reuse, 0x380, RZ, 0xc0, !PT ;  /* 0x0000038098057812 */ /* 0x040fe200078ec0ff */
[----:B------:R-:W-:Y:S01]  /*16600*/  IMAD.IADD R11, R11, 0x1, R85 ;  /* 0x000000010b0b7824 */ /* 0x000fe200078e0255 */
[----:B------:R-:W-:Y:S01]  /*16610*/  IADD3 R61, P6, R152, 0xb000, RZ ;  /* 0x0000b000983d7810 */ /* 0x000fe20007fde0ff */
[----:B------:R-:W5:Y:S01]  /*16620*/  LD.E.128 R24, desc[UR42][R24.64] ;  /* 0x0000002a18187980 */ /* 0x000f62000c101d00 */
[----:B------:R-:W-:Y:S02]  /*16630*/  ISETP.GE.AND P0, PT, R162, R0, PT ;  /* 0x00000000a200720c */ /* 0x000fe40003f06270 */
[----:B------:R-:W-:Y:S01]  /*16640*/  IADD3 R7, P3, R152, 0xf000, RZ ;  /* 0x0000f00098077810 */ /* 0x000fe20007f7e0ff */
[----:B------:R-:W5:Y:S01]  /*16650*/  LD.E.128 R28, desc[UR42][R28.64] ;  /* 0x0000002a1c1c7980 */ /* 0x000f62000c101d00 */
[----:B------:R-:W-:Y:S01]  /*16660*/  LOP3.LUT R8, R23, 0x2, R8, 0xe2, !PT ;  /* 0x0000000217087812 */ /* 0x000fe200078ee208 */
[----:B------:R-:W-:Y:S01]  /*16670*/  IMAD.SHL.U32 R23, R9, 0x4, RZ ;  /* 0x0000000409177824 */ /* 0x000fe200078e00ff */
[----:B------:R-:W-:Y:S01]  /*16680*/  LOP3.LUT R52, R53, 0x380, RZ, 0xc0, !PT ;  /* 0x0000038035347812 */ /* 0x000fe200078ec0ff */
[----:B------:R-:W-:Y:S01]  /*16690*/  IMAD.X R77, RZ, RZ, R153, P3 ;  /* 0x000000ffff4d7224 */ /* 0x000fe200018e0699 */
[----:B------:R-:W-:Y:S01]  /*166a0*/  LOP3.LUT R56, R57, 0x380, RZ, 0xc0, !PT ;  /* 0x0000038039387812 */ /* 0x000fe200078ec0ff */
[----:B------:R-:W5:Y:S01]  /*166b0*/  LD.E.128 R32, desc[UR42][R32.64] ;  /* 0x0000002a20207980 */ /* 0x000f62000c101d00 */
[----:B------:R-:W-:-:S02]  /*166c0*/  LOP3.LUT R60, R61, 0x380, RZ, 0xc0, !PT ;  /* 0x000003803d3c7812 */ /* 0x000fc400078ec0ff */
[----:B------:R-:W-:Y:S01]  /*166d0*/  SEL R9, RZ, 0xffffffff, P0 ;  /* 0xffffffffff097807 */ /* 0x000fe20000000000 */
[----:B------:R-:W5:Y:S01]  /*166e0*/  LD.E.128 R48, desc[UR42][R48.64] ;  /* 0x0000002a30307980 */ /* 0x000f62000c101d00 */
[----:B------:R-:W-:Y:S02]  /*166f0*/  LOP3.LUT R6, R7, 0x380, RZ, 0xc0, !PT ;  /* 0x0000038007067812 */ /* 0x000fe400078ec0ff */
[----:B------:R-:W-:Y:S01]  /*16700*/  SHF.R.U64 R52, R52, 0x3, RZ ;  /* 0x0000000334347819 */ /* 0x000fe200000012ff */
[----:B------:R-:W-:Y:S01]  /*16710*/  IMAD.SHL.U32 R9, R9, 0x8, RZ ;  /* 0x0000000809097824 */ /* 0x000fe200078e00ff */
[----:B------:R-:W-:Y:S02]  /*16720*/  SHF.R.U64 R56, R56, 0x3, RZ ;  /* 0x0000000338387819 */ /* 0x000fe400000012ff */
[----:B------:R-:W-:Y:S02]  /*16730*/  SHF.R.U64 R60, R60, 0x3, RZ ;  /* 0x000000033c3c7819 */ /* 0x000fe400000012ff */
[----:B------:R-:W-:-:S02]  /*16740*/  SHF.R.U64 R5, R5, 0x3, RZ ;  /* 0x0000000305057819 */ /* 0x000fc400000012ff */
[----:B------:R-:W-:Y:S02]  /*16750*/  SHF.R.U64 R6, R6, 0x3, RZ ;  /* 0x0000000306067819 */ /* 0x000fe400000012ff */
[----:B------:R-:W-:Y:S02]  /*16760*/  LOP3.LUT R8, R23, 0x4, R8, 0xe2, !PT ;  /* 0x0000000417087812 */ /* 0x000fe400078ee208 */
[----:B------:R-:W-:Y:S02]  /*16770*/  ISETP.GE.AND P0, PT, R160, R0, PT ;  /* 0x00000000a000720c */ /* 0x000fe40003f06270 */
        /* <DEDUP_REMOVED lines=8> */
[----:B------:R-:W-:Y:S01]  /*16800*/  SHF.R.S32.HI R23, RZ, 0x1f, R3 ;  /* 0x0000001fff177819 */ /* 0x000fe20000011403 */
[----:B------:R-:W5:Y:S01]  /*16810*/  LD.E.128 R52, desc[UR42][R52.64] ;  /* 0x0000002a34347980 */ /* 0x000f62000c101d00 */
[----:B------:R-:W-:-:S02]  /*16820*/  LOP3.LUT R76, R6, R7, RZ, 0x3c, !PT ;  /* 0x00000007064c7212 */ /* 0x000fc400078e3cff */
[----:B------:R-:W-:Y:S01]  /*16830*/  LOP3.LUT R8, R9, 0x8, R8, 0xe2, !PT ;  /* 0x0000000809087812 */ /* 0x000fe200078ee208 */
[----:B------:R-:W-:Y:S01]  /*16840*/  IMAD R80, R23, UR4, RZ ;  /* 0x0000000417507c24 */ /* 0x000fe2000f8e02ff */
[----:B------:R-:W-:Y:S01]  /*16850*/  SEL R9, RZ, 0xffffffff, P0 ;  /* 0xffffffffff097807 */ /* 0x000fe20000000000 */
[----:B------:R-:W5:Y:S01]  /*16860*/  LD.E.128 R4, desc[UR42][R4.64] ;  /* 0x0000002a04047980 */ /* 0x000f62000c101d00 */
[----:B------:R-:W-:Y:S01]  /*16870*/  ISETP.GE.AND P0, PT, R158, R0, PT ;  /* 0x000000009e00720c */ /* 0x000fe20003f06270 */
[----:B------:R-:W-:Y:S02]  /*16880*/  IMAD.WIDE.U32 R10, R3, UR4, R10 ;  /* 0x00000004030a7c25 */ /* 0x000fe4000f8e000a */
[----:B------:R-:W5:Y:S02]  /*16890*/  LD.E.128 R56, desc[UR42][R56.64] ;  /* 0x0000002a38387980 */ /* 0x000f64000c101d00 */
[----:B------:R-:W-:Y:S02]  /*168a0*/  IMAD.SHL.U32 R23, R9, 0x10, RZ ;  /* 0x0000001009177824 */ /* 0x000fe400078e00ff */
[----:B------:R-:W5:Y:S01]  /*168b0*/  LD.E.128 R60, desc[UR42][R60.64] ;  /* 0x0000002a3c3c7980 */ /* 0x000f62000c101d00 */
[----:B------:R-:W-:-:S03]  /*168c0*/  IMAD R9, R3, UR5, R80 ;  /* 0x0000000503097c24 */ /* 0x000fc6000f8e0250 */
[----:B------:R-:W5:Y:S01]  /*168d0*/  LD.E.128 R76, desc[UR42][R76.64] ;  /* 0x0000002a4c4c7980 */ /* 0x000f62000c101d00 */
[----:B------:R-:W-:Y:S01]  /*168e0*/  SEL R3, RZ, 0xffffffff, P0 ;  /* 0xffffffffff037807 */ /* 0x000fe20000000000 */
[----:B------:R-:W-:Y:S01]  /*168f0*/  VIADD R156, R199, 0x180 ;  /* 0x00000180c79c7836 */ /* 0x000fe20000000000 */
[----:B------:R-:W-:Y:S01]  /*16900*/  LOP3.LUT R8, R23, 0x10, R8, 0xe2, !PT ;  /* 0x0000001017087812 */ /* 0x000fe200078ee208 */
[----:B------:R-:W-:Y:S01]  /*16910*/  @!PT LDS RZ, [RZ] ;  /* 0x00000000fffff984 */ /* 0x000fe20000000800 */
[----:B------:R-:W-:Y:S01]  /*16920*/  @!PT LDS RZ, [RZ] ;  /* 0x00000000fffff984 */ /* 0x000fe20000000800 */
[----:B------:R-:W-:Y:S01]  /*16930*/  @!PT LDS RZ, [RZ] ;  /* 0x00000000fffff984 */ /* 0x000fe20000000800 */
[----:B------:R-:W-:Y:S01]  /*16940*/  @!PT LDS RZ, [RZ] ;  /* 0x00000000fffff984 */ /* 0x000fe20000000800 */
[----:B------:R0:W-:Y:S06]  /*16950*/  MEMBAR.ALL.CTA ;  /* 0x0000000000007992 */ /* 0x0001ec0000008000 */
[----:B0-----:R-:W0:Y:S01]  /*16960*/  FENCE.VIEW.ASYNC.S ;  /* 0x00000000000073c6 */ /* 0x001e220000000000 */
[----:B------:R-:W-:Y:S01]  /*16970*/  ULDC.64 UR4, c[0x0][0xa80] ;  /* 0x0002a00000047ab9 */ /* 0x000fe20000000a00 */
[----:B------:R-:W-:Y:S01]  /*16980*/  IMAD.SHL.U32 R23, R3, 0x20, RZ ;  /* 0x0000002003177824 */ /* 0x000fe200078e00ff */
[----:B------:R-:W-:Y:S01]  /*16990*/  LEA R80, P1, R10, UR4, 0x1 ;  /* 0x000000040a507c11 */ /* 0x000fe2000f8208ff */
[----:B------:R-:W-:-:S02]  /*169a0*/  IMAD.IADD R3, R11, 0x1, R9 ;  /* 0x000000010b037824 */ /* 0x000fc400078e0209 */
[----:B------:R-:W-:Y:S01]  /*169b0*/  IMAD.IADD R20, R20, 0x1, R196 ;  /* 0x0000000114147824 */ /* 0x000fe200078e02c4 */
[-C--:B------:R-:W-:Y:S01]  /*169c0*/  ISETP.GE.AND P0, PT, R156, R0.reuse, PT ;  /* 0x000000009c00720c */ /* 0x080fe20003f06270 */
[----:B------:R-:W-:Y:S01]  /*169d0*/  VIADD R154, R199, 0x1c0 ;  /* 0x000001c0c79a7836 */ /* 0x000fe20000000000 */
[----:B------:R-:W-:Y:S01]  /*169e0*/  LEA.HI.X R84, R10, UR5, R3, 0x1, P1 ;  /* 0x000000050a547c11 */ /* 0x000fe200088f0c03 */
[----:B------:R-:W-:Y:S01]  /*169f0*/  VIADD R3, R2, 0x28c20 ;  /* 0x00028c2002037836 */ /* 0x000fe20000000000 */
[----:B------:R-:W-:Y:S02]  /*16a00*/  LOP3.LUT R8, R23, 0x20, R8, 0xe2, !PT ;  /* 0x0000002017087812 */ /* 0x000fe400078ee208 */
[----:B------:R-:W-:Y:S02]  /*16a10*/  ISETP.GE.AND P1, PT, R20, R21, PT ;  /* 0x000000151400720c */ /* 0x000fe40003f26270 */
[----:B------:R-:W-:Y:S02]  /*16a20*/  SEL R23, RZ, 0x40, P0 ;  /* 0x00000040ff177807 */ /* 0x000fe40000000000 */
[----:B------:R-:W-:-:S02]  /*16a30*/  ISETP.GE.AND P0, PT, R154, R0, PT ;  /* 0x000000009a00720c */ /* 0x000fc40003f06270 */
[----:B------:R-:W-:Y:S02]  /*16a40*/  LOP3.LUT R23, R8, R23, RZ, 0xfc, !PT ;  /* 0x0000001708177212 */ /* 0x000fe400078efcff */
[----:B------:R-:W-:Y:S02]  /*16a50*/  PRMT R3, RZ, 0x654, R3 ;  /* 0x00000654ff037816 */ /* 0x000fe40000000003 */
[----:B------:R-:W-:Y:S01]  /*16a60*/  SEL R8, RZ, 0x80, P0 ;  /* 0x00000080ff087807 */ /* 0x000fe20000000000 */
[C---:B------:R-:W-:Y:S01]  /*16a70*/  VIADD R155, R199.reuse, 0x1c0 ;  /* 0x000001c0c79b7836 */ /* 0x040fe20000000000 */
[----:B0-----:R0:W-:Y:S01]  /*16a80*/  SYNCS.ARRIVE.TRANS64.RED.A1T0 RZ, [R3+URZ], RZ ;  /* 0x000000ff03ff79a7 */ /* 0x0011e2000810043f */
[C---:B------:R-:W-:Y:S02]  /*16a90*/  VIADD R157, R199.reuse, 0x180 ;  /* 0x00000180c79d7836 */ /* 0x040fe40000000000 */
[C---:B------:R-:W-:Y:S02]  /*16aa0*/  VIADD R159, R199.reuse, 0x140 ;  /* 0x00000140c79f7836 */ /* 0x040fe40000000000 */
[----:B------:R-:W-:-:S02]  /*16ab0*/  VIADD R161, R199, 0x100 ;  /* 0x00000100c7a17836 */ /* 0x000fc40000000000 */
[----:B------:R-:W-:Y:S01]  /*16ac0*/  VIADD R163, R199, 0xc0 ;  /* 0x000000c0c7a37836 */ /* 0x000fe20000000000 */
[----:B0-----:R-:W-:Y:S01]  /*16ad0*/  LOP3.LUT R3, R23, R8, RZ, 0xfc, !PT ;  /* 0x0000000817037212 */ /* 0x001fe200078efcff */
[C---:B------:R-:W-:Y:S02]  /*16ae0*/  VIADD R165, R199.reuse, 0x80 ;  /* 0x00000080c7a57836 */ /* 0x040fe40000000000 */
[----:B------:R-:W-:Y:S01]  /*16af0*/  VIADD R167, R199, 0x40 ;  /* 0x00000040c7a77836 */ /* 0x000fe20000000000 */
[----:B------:R0:W1:Y:S01]  /*16b00*/  SHFL.IDX PT, R8, R80, RZ, 0x181f ;  /* 0x00181fff50087589 */ /* 0x00006200000e0000 */
[----:B------:R-:W-:Y:S03]  /*16b10*/  BSSY B1, `(.L_x_5961) ;  /* 0x0000029000017945 */ /* 0x000fe60003800000 */
[----:B------:R0:W2:Y:S01]  /*16b20*/  SHFL.IDX PT, R9, R84, RZ, 0x181f ;  /* 0x00181fff54097589 */ /* 0x0000a200000e0000 */
[----:B------:R-:W-:-:S02]  /*16b30*/  SHF.R.S32.HI R155, RZ, 0x1f, R155 ;  /* 0x0000001fff9b7819 */ /* 0x000fc4000001149b */
[----:B------:R-:W-:Y:S02]  /*16b40*/  SHF.R.S32.HI R157, RZ, 0x1f, R157 ;  /* 0x0000001fff9d7819 */ /* 0x000fe4000001149d */
[----:B------:R-:W-:Y:S02]  /*16b50*/  SHF.R.S32.HI R159, RZ, 0x1f, R159 ;  /* 0x0000001fff9f7819 */ /* 0x000fe4000001149f */
[----:B------:R-:W-:Y:S02]  /*16b60*/  SHF.R.S32.HI R161, RZ, 0x1f, R161 ;  /* 0x0000001fffa17819 */ /* 0x000fe400000114a1 */
[----:B------:R-:W-:Y:S02]  /*16b70*/  SHF.R.S32.HI R163, RZ, 0x1f, R163 ;  /* 0x0000001fffa37819 */ /* 0x000fe400000114a3 */
[----:B------:R-:W-:Y:S02]  /*16b80*/  SHF.R.S32.HI R165, RZ, 0x1f, R165 ;  /* 0x0000001fffa57819 */ /* 0x000fe400000114a5 */
[----:B------:R-:W-:Y:S01]  /*16b90*/  SHF.R.S32.HI R167, RZ, 0x1f, R167 ;  /* 0x0000001fffa77819 */ /* 0x000fe200000114a7 */
[----:B0-----:R-:W-:Y:S06]  /*16ba0*/  @P1 BRA `(.L_x_5962) ;  /* 0x00000000007c1947 */ /* 0x001fec0003800000 */
[-C--:B------:R-:W-:Y:S02]  /*16bb0*/  ISETP.GE.AND P0, PT, R199, R0.reuse, PT ;  /* 0x00000000c700720c */ /* 0x080fe40003f06270 */
[-C--:B------:R-:W-:Y:S02]  /*16bc0*/  ISETP.GE.AND P1, PT, R166, R0.reuse, PT ;  /* 0x00000000a600720c */ /* 0x080fe40003f26270 */
[-C--:B------:R-:W-:Y:S02]  /*16bd0*/  ISETP.GE.AND P5, PT, R164, R0.reuse, PT ;  /* 0x00000000a400720c */ /* 0x080fe40003fa6270 */
[-C--:B------:R-:W-:Y:S02]  /*16be0*/  ISETP.GE.AND P3, PT, R162, R0.reuse, PT ;  /* 0x00000000a200720c */ /* 0x080fe40003f66270 */
[----:B------:R-:W-:-:S05]  /*16bf0*/  ISETP.GE.AND P2, PT, R160, R0, PT ;  /* 0x00000000a000720c */ /* 0x000fca0003f46270 */
[----:B-12---:R-:W-:-:S05]  /*16c00*/  @!P0 IMAD.WIDE R10, R199, 0x2, R8 ;  /* 0x00000002c70a8825 */ /* 0x006fca00078e0208 */
[----:B-----5:R0:W-:Y:S02]  /*16c10*/  @!P0 ST.E.128 desc[UR42][R10.64], R4 ;  /* 0x000000040a008985 */ /* 0x0201e4000c101d2a */
[-C--:B0-----:R-:W-:Y:S02]  /*16c20*/  @!P1 LEA R4, P0, R166, R8.reuse, 0x1 ;  /* 0x00000008a6049211 */ /* 0x081fe400078008ff */
[----:B------:R-:W-:Y:S02]  /*16c30*/  @!P3 LEA R6, P6, R162, R8, 0x1 ;  /* 0x00000008a206b211 */ /* 0x000fe400078c08ff */
[-C--:B------:R-:W-:Y:S02]  /*16c40*/  @!P1 LEA.HI.X R5, R166, R9.reuse, R167, 0x1, P0 ;  /* 0x00000009a6059211 */ /* 0x080fe400000f0ca7 */
[----:B------:R-:W-:Y:S02]  /*16c50*/  LOP3.LUT P0, RZ, R23, 0x40, RZ, 0xc0, !PT ;  /* 0x0000004017ff7812 */ /* 0x000fe4000780c0ff */
[----:B------:R-:W-:Y:S01]  /*16c60*/  @!P3 LEA.HI.X R7, R162, R9, R163, 0x1, P6 ;  /* 0x00000009a207b211 */ /* 0x000fe200030f0ca3 */
[----:B------:R0:W-:Y:S01]  /*16c70*/  @!P1 ST.E.128 desc[UR42][R4.64], R24 ;  /* 0x0000001804009985 */ /* 0x0001e2000c101d2a */
[----:B------:R-:W-:-:S13]  /*16c80*/  ISETP.GE.AND P1, PT, R158, R0, PT ;  /* 0x000000009e00720c */ /* 0x000fda0003f26270 */
[-C--:B------:R-:W-:Y:S02]  /*16c90*/  @!P1 LEA R10, P6, R158, R8.reuse, 0x1 ;  /* 0x000000089e0a9211 */ /* 0x080fe400078c08ff */
[----:B0-----:R-:W-:Y:S02]  /*16ca0*/  @!P5 LEA R4, P4, R164, R8, 0x1 ;  /* 0x00000008a404d211 */ /* 0x001fe400078808ff */
[-C--:B------:R-:W-:Y:S02]  /*16cb0*/  @!P1 LEA.HI.X R11, R158, R9.reuse, R159, 0x1, P6 ;  /* 0x000000099e0b9211 */ /* 0x080fe400030f0c9f */
        /* <DEDUP_REMOVED lines=14> */
.L_x_5962:
[----:B------:R-:W-:Y:S05]  /*16da0*/  BSYNC B1 ;  /* 0x0000000000017941 */ /* 0x000fea0003800000 */
.L_x_5961:
[----:B------:R-:W-:Y:S01]  /*16db0*/  VIADD R20, R20, 0x20 ;  /* 0x0000002014147836 */ /* 0x000fe20000000000 */
[----:B0----5:R0:W3:Y:S04]  /*16dc0*/  SHFL.IDX PT, R5, R84, 0x1, 0x181f ;  /* 0x00381f0054057f89 */ /* 0x0210e800000e0000 */
        /* <DEDUP_REMOVED lines=36> */
.L_x_5960:
[----:B01----:R-:W2:Y:S01]  /*17010*/  LDL.LU R12, [R1+0x58] ;  /* 0x00005800010c7983 */ /* 0x003ea20000300800 */
[----:B------:R-:W-:Y:S01]  /*17020*/  ULDC.64 UR4, c[0x0][0xb08] ;  /* 0x0002c20000047ab9 */ /* 0x000fe20000000a00 */
[----:B------:R-:W0:Y:S01]  /*17030*/  LDC R13, c[0x0][0xbe8] ;  /* 0x0002fa00ff0d7b82 */ /* 0x000e220000000800 */
[----:B------:R-:W-:Y:S01]  /*17040*/  IMAD R0, R0, UR4, RZ ;  /* 0x0000000400007c24 */ /* 0x000fe2000f8e02ff */
[----:B------:R-:W-:Y:S01]  /*17050*/  BSSY B1, `(.L_x_5964) ;  /* 0x0000110000017945 */ /* 0x000fe20003800000 */
[----:B------:R-:W-:-:S04]  /*17060*/  IMAD.WIDE.U32 R10, R3, UR4, RZ ;  /* 0x00000004030a7c25 */ /* 0x000fc8000f8e00ff */
[----:B------:R-:W-:Y:S01]  /*17070*/  IMAD R0, R3, UR5, R0 ;  /* 0x0000000503007c24 */ /* 0x000fe2000f8e0200 */
[----:B------:R-:W-:Y:S01]  /*17080*/  ULDC.64 UR4, c[0x0][0xb38] ;  /* 0x0002ce0000047ab9 */ /* 0x000fe20000000a00 */
[----:B------:R-:W-:Y:S02]  /*17090*/  IMAD.IADD R3, R212, 0x1, R196 ;  /* 0x00000001d4037824 */ /* 0x000fe400078e02c4 */
[----:B------:R-:W-:Y:S01]  /*170a0*/  IMAD.IADD R11, R11, 0x1, R0 ;  /* 0x000000010b0b7824 */ /* 0x000fe200078e0200 */
[----:B------:R-:W-:Y:S01]  /*170b0*/  SHF.R.S32.HI R0, RZ, 0x1f, R9 ;  /* 0x0000001fff007819 */ /* 0x000fe20000011409 */
[----:B------:R-:W-:Y:S02]  /*170c0*/  IMAD.IADD R196, R194, 0x1, R196 ;  /* 0x00000001c2c47824 */ /* 0x000fe400078e02c4 */
[----:B------:R-:W-:-:S04]  /*170d0*/  IMAD.WIDE.U32 R10, R188, UR4, R10 ;  /* 0x00000004bc0a7c25 */ /* 0x000fc8000f8e000a */
[----:B------:R-:W-:Y:S01]  /*170e0*/  IMAD R11, R188, UR5, R11 ;  /* 0x00000005bc0b7c24 */ /* 0x000fe2000f8e020b */
[----:B------:R-:W-:Y:S01]  /*170f0*/  ULDC.64 UR4, c[0x0][0xb40] ;  /* 0x0002d00000047ab9 */ /* 0x000fe20000000a00 */
[----:B----4-:R-:W-:Y:S02]  /*17100*/  VIADD R80, R197, 0xf8 ;  /* 0x000000f8c5507836 */ /* 0x010fe40000000000 */
[----:B------:R-:W-:Y:S01]  /*17110*/  IMAD R0, R0, UR4, RZ ;  /* 0x0000000400007c24 */ /* 0x000fe2000f8e02ff */
[----:B0-----:R-:W-:Y:S01]  /*17120*/  ISETP.NE.AND P0, PT, R13, 0x1, PT ;  /* 0x000000010d00780c */ /* 0x001fe20003f05270 */
[----:B------:R-:W-:Y:S01]  /*17130*/  IMAD.WIDE.U32 R10, R9, UR4, R10 ;  /* 0x00000004090a7c25 */ /* 0x000fe2000f8e000a */
[----:B------:R-:W-:-:S03]  /*17140*/  SHF.R.S32.HI R80, RZ, 0x1f, R80 ;  /* 0x0000001fff507819 */ /* 0x000fc60000011450 */
[----:B------:R-:W-:Y:S01]  /*17150*/  IMAD R0, R9, UR5, R0 ;  /* 0x0000000509007c24 */ /* 0x000fe2000f8e0200 */
[----:B------:R-:W-:Y:S01]  /*17160*/  ULDC.64 UR4, c[0x0][0xb48] ;  /* 0x0002d20000047ab9 */ /* 0x000fe20000000a00 */
[----:B------:R-:W-:Y:S02]  /*17170*/  IMAD.MOV.U32 R9, RZ, RZ, R3 ;  /* 0x000000ffff097224 */ /* 0x000fe400078e0003 */
[----:B------:R-:W-:Y:S02]  /*17180*/  IMAD.IADD R11, R11, 0x1, R0 ;  /* 0x000000010b0b7824 */ /* 0x000fe400078e0200 */
[C---:B------:R-:W-:Y:S02]  /*17190*/  VIADD R153, R197.reuse, 0xf0 ;  /* 0x000000f0c5997836 */ /* 0x040fe40000000000 */
[----:B------:R-:W0:Y:S01]  /*171a0*/  @P0 LDC R0, c[0x0][0xbf0] ;  /* 0x0002fc00ff000b82 */ /* 0x000e220000000800 */
        /* <DEDUP_REMOVED lines=72> */
[----:B------:R-:W-:Y:S02]  /*17630*/  VIADD R227, R197, 0x30 ;  /* 0x00000030c5e37836 */ /* 0x000fe40000000000 */
[----:B--2---:R-:W-:-:S04]  /*17640*/  IMAD.WIDE.U32 R10, R12, UR4, R10 ;  /* 0x000000040c0a7c25 */ /* 0x004fc8000f8e000a */
[----:B------:R-:W-:Y:S01]  /*17650*/  IMAD R11, R12, UR5, R11 ;  /* 0x000000050c0b7c24 */ /* 0x000fe2000f8e020b */
[----:B------:R-:W-:Y:S01]  /*17660*/  ULDC.64 UR4, c[0x0][0xb30] ;  /* 0x0002cc0000047ab9 */ /* 0x000fe20000000a00 */
[----:B------:R-:W1:Y:S02]  /*17670*/  @P0 LDC R12, c[0x0][0xbec] ;  /* 0x0002fb00ff0c0b82 */ /* 0x000e640000000800 */
[----:B-1----:R-:W-:-:S05]  /*17680*/  @P0 IMAD.HI.U32 R12, R3, R12, RZ ;  /* 0x0000000c030c0227 */ /* 0x002fca00078e00ff */
[----:B0-----:R-:W-:-:S04]  /*17690*/  @P0 SHF.R.U32.HI R9, RZ, R0, R12 ;  /* 0x00000000ff090219 */ /* 0x001fc8000001160c */
[C---:B------:R-:W-:Y:S01]  /*176a0*/  IADD3 R0, -R9.reuse, RZ, RZ ;  /* 0x000000ff09007210 */ /* 0x040fe20007ffe1ff */
[----:B------:R-:W-:-:S04]  /*176b0*/  IMAD.WIDE.U32 R10, R9, UR4, R10 ;  /* 0x00000004090a7c25 */ /* 0x000fc8000f8e000a */
[----:B------:R-:W-:Y:S02]  /*176c0*/  IMAD R3, R13, R0, R3 ;  /* 0x000000000d037224 */ /* 0x000fe400078e0203 */
[----:B------:R-:W-:Y:S01]  /*176d0*/  IMAD R0, R8, R13, RZ ;  /* 0x0000000d08007224 */ /* 0x000fe200078e02ff */
[----:B------:R-:W-:-:S05]  /*176e0*/  SHF.R.S32.HI R8, RZ, 0x1f, R9 ;  /* 0x0000001fff087819 */ /* 0x000fca0000011409 */
[----:B------:R-:W-:-:S04]  /*176f0*/  IMAD R8, R8, UR4, RZ ;  /* 0x0000000408087c24 */ /* 0x000fc8000f8e02ff */
[----:B------:R-:W-:Y:S01]  /*17700*/  IMAD R8, R9, UR5, R8 ;  /* 0x0000000509087c24 */ /* 0x000fe2000f8e0208 */
[----:B------:R-:W-:-:S03]  /*17710*/  ULDC.64 UR4, c[0x0][0xb28] ;  /* 0x0002ca0000047ab9 */ /* 0x000fc60000000a00 */
[----:B------:R-:W-:Y:S01]  /*17720*/  IMAD.IADD R11, R11, 0x1, R8 ;  /* 0x000000010b0b7824 */ /* 0x000fe200078e0208 */
[----:B------:R-:W-:Y:S01]  /*17730*/  SHF.R.S32.HI R8, RZ, 0x1f, R3 ;  /* 0x0000001fff087819 */ /* 0x000fe20000011403 */
[----:B------:R-:W-:-:S04]  /*17740*/  IMAD.WIDE.U32 R10, R3, UR4, R10 ;  /* 0x00000004030a7c25 */ /* 0x000fc8000f8e000a */
[----:B------:R-:W-:-:S04]  /*17750*/  IMAD R8, R8, UR4, RZ ;  /* 0x0000000408087c24 */ /* 0x000fc8000f8e02ff */
        /* <DEDUP_REMOVED lines=19> */
[----:B------:R-:W-:Y:S01]  /*17890*/  ISETP.GE.AND P4, PT, R195, UR4, PT ;  /* 0x00000004c3007c0c */ /* 0x000fe2000bf86270 */
[----:B------:R-:W-:Y:S01]  /*178a0*/  VIADD R10, R197, 0x20 ;  /* 0x00000020c50a7836 */ /* 0x000fe20000000000 */
[----:B------:R-:W-:-:S04]  /*178b0*/  SHF.R.S32.HI R11, RZ, 0x1f, R11 ;  /* 0x0000001fff0b7819 */ /* 0x000fc8000001140b */
[----:B------:R-:W-:-:S03]  /*178c0*/  SHF.R.S32.HI R10, RZ, 0x1f, R10 ;  /* 0x0000001fff0a7819 */ /* 0x000fc6000001140a */
        /* <DEDUP_REMOVED lines=21> */
[----:B------:R-:W-:-:S05]  /*17a20*/  @!P1 LEA.HI.X R9, R21, R13, R11, 0x2, P2 ;  /* 0x0000000d15099211 */ /* 0x000fca00010f140b */
[----:B------:R0:W-:Y:S01]  /*17a30*/  @!P1 ST.E.64 desc[UR42][R8.64], R36 ;  /* 0x0000002408009985 */ /* 0x0001e2000c101b2a */
[----:B------:R-:W-:Y:S02]  /*17a40*/  ISETP.GE.AND P1, PT, R14, UR4, PT ;  /* 0x000000040e007c0c */ /* 0x000fe4000bf26270 */
        /* <DEDUP_REMOVED lines=56> */
[----:B------:R-:W-:Y:S01]  /*17dd0*/  @!P2 ST.E.64 desc[UR42][R14.64], R88 ;  /* 0x000000580e00a985 */ /* 0x000fe2000c101b2a */
[-C--:B0-----:R-:W-:Y:S02]  /*17de0*/  @!P3 LEA R6, P6, R178, R20.reuse, 0x2 ;  /* 0x00000014b206b211 */ /* 0x081fe400078c10ff */
[-C--:B------:R-:W-:Y:S02]  /*17df0*/  @!P4 LEA R8, P2, R176, R20.reuse, 0x2 ;  /* 0x00000014b008c211 */ /* 0x080fe400078410ff */
[-C--:B------:R-:W-:Y:S02]  /*17e00*/  @!P3 LEA.HI.X R7, R178, R13.reuse, R179, 0x2, P6 ;  /* 0x0000000db207b211 */ /* 0x080fe400030f14b3 */
[----:B-1----:R-:W-:Y:S02]  /*17e10*/  @!P5 LEA R10, P6, R174, R20, 0x2 ;  /* 0x00000014ae0ad211 */ /* 0x002fe400078c10ff */
        /* <DEDUP_REMOVED lines=51> */
.L_x_5965:
[----:B------:R-:W-:Y:S05]  /*18150*/  BSYNC B1 ;  /* 0x0000000000017941 */ /* 0x000fea0003800000 */
.L_x_5964:
[----:B---3--:R-:W-:Y:S01]  /*18160*/  VIADD R7, R196, 0x8 ;  /* 0x00000008c4077836 */ /* 0x008fe20000000000 */
[----:B0-----:R-:W0:Y:S04]  /*18170*/  SHFL.IDX PT, R12, R12, 0x1, 0x1c1f ;  /* 0x003c1f000c0c7f89 */ /* 0x001e2800000e0000 */
[----:B------:R-:W-:Y:S01]  /*18180*/  ISETP.GE.AND P0, PT, R7, R0, PT ;  /* 0x000000000700720c */ /* 0x000fe20003f06270 */
[----:B------:R-:W3:-:S12]  /*18190*/  SHFL.IDX PT, R3, R3, 0x1, 0x1c1f ;  /* 0x003c1f0003037f89 */ /* 0x000ed800000e0000 */
[----:B------:R-:W-:Y:S05]  /*181a0*/  @P0 BRA `(.L_x_5963) ;  /* 0x0000001800580947 */ /* 0x000fea0003800000 */
[----:B------:R-:W-:Y:S01]  /*181b0*/  ULDC UR4, c[0x0][0xac8] ;  /* 0x0002b20000047ab9 */ /* 0x000fe20000000800 */
[C---:B------:R-:W-:Y:S01]  /*181c0*/  VIADD R10, R197.reuse, 0x8 ;  /* 0x00000008c50a7836 */ /* 0x040fe20000000000 */
[C---:B------:R-:W-:Y:S01]  /*181d0*/  ISETP.GE.AND P4, PT, R197.reuse, UR4, PT ;  /* 0x00000004c5007c0c */ /* 0x040fe2000bf86270 */
[C---:B------:R-:W-:Y:S01]  /*181e0*/  VIADD R21, R197.reuse, 0x10 ;  /* 0x00000010c5157836 */ /* 0x040fe20000000000 */
[----:B------:R-:W-:Y:S01]  /*181f0*/  SHF.R.S32.HI R8, RZ, 0x1f, R197 ;  /* 0x0000001fff087819 */ /* 0x000fe200000114c5 */
[C---:B------:R-:W-:Y:S01]  /*18200*/  VIADD R15, R197.reuse, 0x18 ;  /* 0x00000018c50f7836 */ /* 0x040fe20000000000 */
[----:B------:R-:W-:Y:S01]  /*18210*/  ISETP.GE.AND P2, PT, R10, UR4, PT ;  /* 0x000000040a007c0c */ /* 0x000fe2000bf46270 */
[----:B------:R-:W-:Y:S01]  /*18220*/  VIADD R11, R197, 0x8 ;  /* 0x00000008c50b7836 */ /* 0x000fe20000000000 */
[----:B------:R-:W-:Y:S01]  /*18230*/  ISETP.GE.AND P1, PT, R21, UR4, PT ;  /* 0x0000000415007c0c */ /* 0x000fe2000bf26270 */
[----:B--2---:R-:W-:Y:S01]  /*18240*/  VIADD R13, R197, 0x20 ;  /* 0x00000020c50d7836 */ /* 0x004fe20000000000 */
[----:B------:R-:W-:Y:S01]  /*18250*/  ISETP.GE.AND P0, PT, R15, UR4, PT ;  /* 0x000000040f007c0c */ /* 0x000fe2000bf06270 */
[C---:B------:R-:W-:Y:S01]  /*18260*/  VIADD R24, R197.reuse, 0x10 ;  /* 0x00000010c5187836 */ /* 0x040fe20000000000 */
[----:B------:R-:W-:Y:S01]  /*18270*/  SHF.R.S32.HI R11, RZ, 0x1f, R11 ;  /* 0x0000001fff0b7819 */ /* 0x000fe2000001140b */
[----:B-1----:R-:W-:-:S02]  /*18280*/  VIADD R20, R197, 0x18 ;  /* 0x00000018c5147836 */ /* 0x002fc40000000000 */
[CC--:B---3--:R-:W-:Y:S01]  /*18290*/  @!P4 LEA R6, P3, R197.reuse, R3.reuse, 0x2 ;  /* 0x00000003c506c211 */ /* 0x0c8fe200078610ff */
[C---:B------:R-:W-:Y:S01]  /*182a0*/  VIADD R14, R197.reuse, 0x28 ;  /* 0x00000028c50e7836 */ /* 0x040fe20000000000 */
[----:B------:R-:W-:Y:S02]  /*182b0*/  SHF.R.S32.HI R24, RZ, 0x1f, R24 ;  /* 0x0000001fff187819 */ /* 0x000fe40000011418 */
[----:B0-----:R-:W-:Y:S02]  /*182c0*/  @!P4 LEA.HI.X R7, R197, R12, R8, 0x2, P3 ;  /* 0x0000000cc507c211 */ /* 0x001fe400018f1408 */
[----:B------:R-:W-:Y:S02]  /*182d0*/  ISETP.GE.AND P3, PT, R13, UR4, PT ;  /* 0x000000040d007c0c */ /* 0x000fe4000bf66270 */
[----:B------:R-:W-:Y:S01]  /*182e0*/  @!P1 LEA R8, P5, R21, R3, 0x2 ;  /* 0x0000000315089211 */ /* 0x000fe200078a10ff */
[----:B------:R0:W-:Y:S01]  /*182f0*/  @!P4 ST.E.64 desc[UR42][R6.64], R26 ;  /* 0x0000001a0600c985 */ /* 0x0001e2000c101b2a */
[----:B------:R-:W-:-:S02]  /*18300*/  SHF.R.S32.HI R20, RZ, 0x1f, R20 ;  /* 0x0000001fff147819 */ /* 0x000fc40000011414 */
[----:B------:R-:W-:Y:S02]  /*18310*/  @!P1 LEA.HI.X R9, R21, R12, R24, 0x2, P5 ;  /* 0x0000000c15099211 */ /* 0x000fe400028f1418 */
[----:B------:R-:W-:Y:S02]  /*18320*/  ISETP.GE.AND P4, PT, R14, UR4, PT ;  /* 0x000000040e007c0c */ /* 0x000fe4000bf86270 */
[----:B------:R-:W-:Y:S02]  /*18330*/  ISETP.GE.AND P5, PT, R227, UR4, PT ;  /* 0x00000004e3007c0c */ /* 0x000fe4000bfa6270 */
[----:B0-----:R-:W-:-:S04]  /*18340*/  @!P2 LEA R6, P6, R10, R3, 0x2 ;  /* 0x000000030a06a211 */ /* 0x001fc800078c10ff */
[----:B------:R-:W-:Y:S02]  /*18350*/  @!P2 LEA.HI.X R7, R10, R12, R11, 0x2, P6 ;  /* 0x0000000c0a07a211 */ /* 0x000fe400030f140b */
[----:B------:R-:W-:-:S03]  /*18360*/  @!P0 LEA R10, P6, R15, R3, 0x2 ;  /* 0x000000030f0a8211 */ /* 0x000fc600078c10ff */
[----:B------:R0:W-:Y:S01]  /*18370*/  @!P2 ST.E.64 desc[UR42][R6.64], R30 ;  /* 0x0000001e0600a985 */ /* 0x0001e2000c101b2a */
[----:B------:R-:W-:Y:S01]  /*18380*/  @!P0 LEA.HI.X R11, R15, R12, R20, 0x2, P6 ;  /* 0x0000000c0f0b8211 */ /* 0x000fe200030f1414 */
[----:B------:R-:W-:Y:S02]  /*18390*/  VIADD R15, R197, 0x20 ;  /* 0x00000020c50f7836 */ /* 0x000fe40000000000 */
[----:B------:R1:W-:Y:S03]  /*183a0*/  @!P1 ST.E.64 desc[UR42][R8.64], R34 ;  /* 0x0000002208009985 */ /* 0x0003e6000c101b2a */
[----:B------:R-:W-:Y:S01]  /*183b0*/  SHF.R.S32.HI R15, RZ, 0x1f, R15 ;  /* 0x0000001fff0f7819 */ /* 0x000fe2000001140f */
[----:B------:R2:W-:Y:S01]  /*183c0*/  @!P0 ST.E.64 desc[UR42][R10.64], R38 ;  /* 0x000000260a008985 */ /* 0x0005e2000c101b2a */
[----:B------:R-:W-:Y:S02]  /*183d0*/  ISETP.GE.AND P0, PT, R224, UR4, PT ;  /* 0x00000004e0007c0c */ /* 0x000fe4000bf06270 */
[----:B0-----:R-:W-:-:S04]  /*183e0*/  @!P3 LEA R6, P1, R13, R3, 0x2 ;  /* 0x000000030d06b211 */ /* 0x001fc800078210ff */
[-C--:B------:R-:W-:Y:S01]  /*183f0*/  @!P3 LEA.HI.X R7, R13, R12.reuse, R15, 0x2, P1 ;  /* 0x0000000c0d07b211 */ /* 0x080fe200008f140f */
[C---:B------:R-:W-:Y:S01]  /*18400*/  VIADD R15, R197.reuse, 0x28 ;  /* 0x00000028c50f7836 */ /* 0x040fe20000000000 */
[-C--:B-1----:R-:W-:Y:S01]  /*18410*/  @!P4 LEA R8, P2, R14, R3.reuse, 0x2 ;  /* 0x000000030e08c211 */ /* 0x082fe200078410ff */
[----:B------:R-:W-:Y:S01]  /*18420*/  VIADD R13, R197, 0x30 ;  /* 0x00000030c50d7836 */ /* 0x000fe20000000000 */
[----:B------:R-:W-:Y:S01]  /*18430*/  ISETP.GE.AND P1, PT, R222, UR4, PT ;  /* 0x00000004de007c0c */ /* 0x000fe2000bf26270 */
[----:B------:R0:W-:Y:S01]  /*18440*/  @!P3 ST.E.64 desc[UR42][R6.64], R42 ;  /* 0x0000002a0600b985 */ /* 0x0001e2000c101b2a */
[----:B------:R-:W-:Y:S02]  /*18450*/  SHF.R.S32.HI R15, RZ, 0x1f, R15 ;  /* 0x0000001fff0f7819 */ /* 0x000fe4000001140f */
[----:B--2---:R-:W-:Y:S02]  /*18460*/  @!P5 LEA R10, P6, R227, R3, 0x2 ;  /* 0x00000003e30ad211 */ /* 0x004fe400078c10ff */
[----:B------:R-:W-:-:S02]  /*18470*/  @!P4 LEA.HI.X R9, R14, R12, R15, 0x2, P2 ;  /* 0x0000000c0e09c211 */ /* 0x000fc400010f140f */
[----:B------:R-:W-:Y:S02]  /*18480*/  ISETP.GE.AND P2, PT, R220, UR4, PT ;  /* 0x00000004dc007c0c */ /* 0x000fe4000bf46270 */
[----:B------:R-:W-:Y:S01]  /*18490*/  SHF.R.S32.HI R13, RZ, 0x1f, R13 ;  /* 0x0000001fff0d7819 */ /* 0x000fe2000001140d */
[----:B------:R1:W-:Y:S01]  /*184a0*/  @!P4 ST.E.64 desc[UR42][R8.64], R46 ;  /* 0x0000002e0800c985 */ /* 0x0003e2000c101b2a */
[----:B------:R-:W-:Y:S02]  /*184b0*/  ISETP.GE.AND P3, PT, R211, UR4, PT ;  /* 0x00000004d3007c0c */ /* 0x000fe4000bf66270 */
[-C--:B------:R-:W-:Y:S02]  /*184c0*/  @!P5 LEA.HI.X R11, R227, R12.reuse, R13, 0x2, P6 ;  /* 0x0000000ce30bd211 */ /* 0x080fe400030f140d */
[C---:B0-----:R-:W-:Y:S02]  /*184d0*/  @!P0 LEA R6, P6, R224.reuse, R3, 0x2 ;  /* 0x00000003e0068211 */ /* 0x041fe400078c10ff */
[----:B------:R-:W-:Y:S01]  /*184e0*/  ISETP.GE.AND P4, PT, R209, UR4, PT ;  /* 0x00000004d1007c0c */ /* 0x000fe2000bf86270 */
[----:B------:R0:W-:Y:S01]  /*184f0*/  @!P5 ST.E.64 desc[UR42][R10.64], R50 ;  /* 0x000000320a00d985 */ /* 0x0001e2000c101b2a */
[----:B------:R-:W-:-:S02]  /*18500*/  @!P0 LEA.HI.X R7, R224, R12, R225, 0x2, P6 ;  /* 0x0000000ce0078211 */ /* 0x000fc400030f14e1 */
        /* <DEDUP_REMOVED lines=11> */
[----:B------:R-:W-:Y:S02]  /*185c0*/  @!P3 LEA.HI.X R7, R211, R12, R213, 0x2, P6 ;  /* 0x0000000cd307b211 */ /* 0x000fe400030f14d5 */
[----:B0-----:R-:W-:-:S03]  /*185d0*/  @!P4 LEA R8, P2, R209, R3, 0x2 ;  /* 0x00000003d108c211 */ /* 0x001fc600078410ff */
[----:B------:R0:W-:Y:S01]  /*185e0*/  @!P3 ST.E.64 desc[UR42][R6.64], R66 ;  /* 0x000000420600b985 */ /* 0x0001e2000c101b2a */
[-C--:B------:R-:W-:Y:S02]  /*185f0*/  @!P4 LEA.HI.X R9, R209, R12.reuse, R210, 0x2, P2 ;  /* 0x0000000cd109c211 */ /* 0x080fe400010f14d2 */
[----:B------:R-:W-:Y:S02]  /*18600*/  ISETP.GE.AND P2, PT, R182, UR4, PT ;  /* 0x00000004b6007c0c */ /* 0x000fe4000bf46270 */
[CC--:B-1----:R-:W-:Y:S01]  /*18610*/  @!P5 LEA R10, P6, R203.reuse, R3.reuse, 0x2 ;  /* 0x00000003cb0ad211 */ /* 0x0c2fe200078c10ff */
[----:B------:R1:W-:Y:S03]  /*18620*/  @!P4 ST.E.64 desc[UR42][R8.64], R70 ;  /* 0x000000460800c985 */ /* 0x0003e6000c101b2a */
        /* <DEDUP_REMOVED lines=9> */
[----:B------:R-:W-:Y:S02]  /*186c0*/  ISETP.GE.AND P3, PT, R176, UR4, PT ;  /* 0x00000004b0007c0c */ /* 0x000fe4000bf66270 */
[-C--:B0-----:R-:W-:Y:S01]  /*186d0*/  @!P2 LEA R10, P6, R182, R3.reuse, 0x2 ;  /* 0x00000003b60aa211 */ /* 0x081fe200078c10ff */
[----:B------:R0:W-:Y:S01]  /*186e0*/  @!P1 ST.E.64 desc[UR42][R8.64], R4 ;  /* 0x0000000408009985 */ /* 0x0001e2000c101b2a */
[----:B------:R-:W-:Y:S02]  /*186f0*/  ISETP.GE.AND P1, PT, R172, UR4, PT ;  /* 0x00000004ac007c0c */ /* 0x000fe4000bf26270 */
[----:B------:R-:W-:Y:S02]  /*18700*/  @!P2 LEA.HI.X R11, R182, R12, R183, 0x2, P6 ;  /* 0x0000000cb60ba211 */ /* 0x000fe400030f14b7 */
[----:B-1----:R-:W-:-:S03]  /*18710*/  @!P4 LEA R6, P0, R178, R3, 0x2 ;  /* 0x00000003b206c211 */ /* 0x002fc600078010ff */
[----:B------:R-:W-:Y:S01]  /*18720*/  @!P2 ST.E.64 desc[UR42][R10.64], R86 ;  /* 0x000000560a00a985 */ /* 0x000fe2000c101b2a */
        /* <DEDUP_REMOVED lines=25> */
[-C--:B------:R-:W-:Y:S02]  /*188c0*/  @!P5 LEA.HI.X R5, R168, R12.reuse, R169, 0x2, P1 ;  /* 0x0000000ca805d211 */ /* 0x080fe400008f14a9 */
[----:B--2---:R-:W-:Y:S02]  /*188d0*/  @!P3 LEA R8, P6, R164, R3, 0x2 ;  /* 0x00000003a408b211 */ /* 0x004fe400078c10ff */
[----:B------:R-:W-:Y:S01]  /*188e0*/  ISETP.GE.AND P1, PT, R160, UR4, PT ;  /* 0x00000004a0007c0c */ /* 0x000fe2000bf26270 */
        /* <DEDUP_REMOVED lines=16> */
[-C--:B------:R-:W-:Y:S02]  /*189f0*/  @!P2 LEA.HI.X R9, R154, R12.reuse, R155, 0x2, P1 ;  /* 0x0000000c9a09a211 */ /* 0x080fe400008f149b */
[-C--:B0-----:R-:W-:Y:S02]  /*18a00*/  @!P4 LEA R6, P0, R158, R3.reuse, 0x2 ;  /* 0x000000039e06c211 */ /* 0x081fe400078010ff */
[-C--:B-1----:R-:W-:Y:S02]  /*18a10*/  @!P3 LEA R4, P6, R156, R3.reuse, 0x2 ;  /* 0x000000039c04b211 */ /* 0x082fe400078c10ff */
[-C--:B------:R-:W-:Y:S02]  /*18a20*/  @!P4 LEA.HI.X R7, R158, R12.reuse, R159, 0x2, P0 ;  /* 0x0000000c9e07c211 */ /* 0x080fe400000f149f */
[----:B------:R-:W-:Y:S02]  /*18a30*/  @!P5 LEA R10, P0, R152, R3, 0x2 ;  /* 0x00000003980ad211 */ /* 0x000fe400078010ff */
        /* <DEDUP_REMOVED lines=8> */
[----:B0-----:R-:W-:-:S04]  /*18ac0*/  LEA R4, P0, R23, R3, 0x2 ;  /* 0x0000000317047211 */ /* 0x001fc800078010ff */
[----:B------:R-:W-:-:S05]  /*18ad0*/  LEA.HI.X R5, R23, R12, R80, 0x2, P0 ;  /* 0x0000000c17057211 */ /* 0x000fca00000f1450 */
[----:B------:R0:W-:Y:S01]  /*18ae0*/  ST.E.64 desc[UR42][R4.64], R150 ;  /* 0x0000009604007985 */ /* 0x0001e2000c101b2a */
[----:B------:R-:W-:Y:S05]  /*18af0*/  BRA `(.L_x_5963) ;  /* 0x0000001000047947 */ /* 0x000fea0003800000 */
.L_x_5957:
[----:B---3--:R-:W3:Y:S01]  /*18b00*/  LDL R10, [R1+0x54] ;  /* 0x00005400010a7983 */ /* 0x008ee20000100800 */
[----:B------:R-:W-:Y:S01]  /*18b10*/  ULDC.64 UR4, c[0x0][0xc08] ;  /* 0x0003020000047ab9 */ /* 0x000fe20000000a00 */
[----:B------:R-:W3:Y:S01]  /*18b20*/  LDC.64 R4, c[0x0][0xc00] ;  /* 0x00030000ff047b82 */ /* 0x000ee20000000a00 */
[----:B------:R-:W-:Y:S01]  /*18b30*/  ISETP.NE.U32.AND P0, PT, RZ, UR4, PT ;  /* 0x00000004ff007c0c */ /* 0x000fe2000bf05070 */
[----:B------:R-:W2:Y:S01]  /*18b40*/  LDL R9, [R1+0x50] ;  /* 0x0000500001097983 */ /* 0x000ea20000100800 */
[----:B------:R-:W-:Y:S02]  /*18b50*/  IMAD.MOV.U32 R3, RZ, RZ, RZ ;  /* 0x000000ffff037224 */ /* 0x000fe400078e00ff */
[----:B------:R-:W-:Y:S01]  /*18b60*/  ISETP.NE.AND.EX P1, PT, RZ, UR5, PT, P0 ;  /* 0x00000005ff007c0c */ /* 0x000fe2000bf25300 */
[----:B------:R-:W-:Y:S02]  /*18b70*/  ULDC.64 UR4, c[0x0][0xc00] ;  /* 0x0003000000047ab9 */ /* 0x000fe40000000a00 */
[----:B------:R-:W-:-:S04]  /*18b80*/  ISETP.NE.U32.AND P0, PT, RZ, UR4, PT ;  /* 0x00000004ff007c0c */ /* 0x000fc8000bf05070 */
[----:B------:R-:W-:-:S06]  /*18b90*/  ISETP.NE.AND.EX P0, PT, RZ, UR5, PT, P0 ;  /* 0x00000005ff007c0c */ /* 0x000fcc000bf05300 */
[----:B------:R-:W0:Y:S01]  /*18ba0*/  @P1 LDC.64 R6, c[0x0][0xc08] ;  /* 0x00030200ff061b82 */ /* 0x000e220000000a00 */
[----:B------:R-:W-:Y:S02]  /*18bb0*/  ULDC UR4, c[0x0][0xa88] ;  /* 0x0002a20000047ab9 */ /* 0x000fe40000000800 */
[----:B------:R-:W-:Y:S01]  /*18bc0*/  IMAD.U32 R0, RZ, RZ, UR4 ;  /* 0x00000004ff007e24 */ /* 0x000fe2000f8e00ff */
[----:B------:R-:W1:Y:S01]  /*18bd0*/  S2R R31, SR_TID.X ;  /* 0x00000000001f7919 */ /* 0x000e620000002100 */
[----:B---3--:R-:W-:-:S04]  /*18be0*/  IMAD.WIDE R4, R10, 0x4, R4 ;  /* 0x000000040a047825 */ /* 0x008fc800078e0204 */
[----:B0-----:R-:W-:Y:S01]  /*18bf0*/  @P1 IMAD.WIDE R6, R10, 0x4, R6 ;  /* 0x000000040a061825 */ /* 0x001fe200078e0206 */
[----:B------:R0:W5:Y:S04]  /*18c00*/  @P0 LDG.E R3, desc[UR42][R4.64] ;  /* 0x0000002a04030981 */ /* 0x000168000c1e1900 */
[----:B------:R0:W5:Y:S01]  /*18c10*/  @P1 LDG.E R0, desc[UR42][R6.64] ;  /* 0x0000002a06001981 */ /* 0x000162000c1e1900 */
[----:B--2---:R-:W-:Y:S01]  /*18c20*/  ISETP.NE.AND P2, PT, R9, RZ, PT ;  /* 0x000000ff0900720c */ /* 0x004fe20003f45270 */
[----:B-1----:R-:W-:Y:S01]  /*18c30*/  VIADD R8, R31, 0xffffff80 ;  /* 0xffffff801f087836 */ /* 0x002fe20000000000 */
[----:B------:R-:W-:-:S04]  /*18c40*/  SHF.R.S32.HI R26, RZ, 0x1f, R10 ;  /* 0x0000001fff1a7819 */ /* 0x000fc8000001140a */
[----:B------:R-:W-:-:S07]  /*18c50*/  ISETP.GT.AND P3, PT, R8, 0x3f, PT ;  /* 0x0000003f0800780c */ /* 0x000fce0003f64270 */
[----:B------:R-:W1:Y:S02]  /*18c60*/  @!P2 LDC R9, c[0x0][0xad4] ;  /* 0x0002b500ff09ab82 */ /* 0x000e640000000800 */
[----:B-1----:R0:W-:Y:S01]  /*18c70*/  @!P2 STL [R1+0x50], R9 ;  /* 0x000050090100a387 */ /* 0x0021e20000100800 */
[----:B------:R-:W-:Y:S01]  /*18c80*/  ISETP.GT.AND P2, PT, R9, 0x1, PT ;  /* 0x000000010900780c */ /* 0x000fe20003f44270 */
[----:B------:R-:W-:-:S12]  /*18c90*/  @P1 BRA `(.L_x_5966) ;  /* 0x0000000000101947 */ /* 0x000fd80003800000 */
[----:B------:R-:W-:Y:S05]  /*18ca0*/  @!P0 BRA `(.L_x_5966) ;  /* 0x00000000000c8947 */ /* 0x000fea0003800000 */
[----:B0-----:R-:W2:Y:S04]  /*18cb0*/  LDG.E R7, desc[UR42][R4.64] ;  /* 0x0000002a04077981 */ /* 0x001ea8000c1e1900 */
[----:B-----5:R-:W2:Y:S02]  /*18cc0*/  LDG.E R0, desc[UR42][R4.64+0x4] ;  /* 0x0000042a04007981 */ /* 0x020ea4000c1e1900 */
[----:B--2---:R-:W-:-:S07]  /*18cd0*/  IMAD.IADD R0, R0, 0x1, -R7 ;  /* 0x0000000100007824 */ /* 0x004fce00078e0a07 */
.L_x_5966:
        /* <DEDUP_REMOVED lines=17> */
[----:B------:R-:W1:Y:S08]  /*18df0*/  LDC.64 R4, c[0x0][R23+0x220] ;  /* 0x0000880017047b82 */ /* 0x000e700000000a00 */
[----:B------:R-:W3:Y:S08]  /*18e00*/  LDC.64 R12, c[0x0][R23+0x218] ;  /* 0x00008600170c7b82 */ /* 0x000ef00000000a00 */
[----:B------:R-:W5:Y:S08]  /*18e10*/  LDC.64 R6, c[0x0][R23+0x228] ;  /* 0x00008a0017067b82 */ /* 0x000f700000000a00 */
[----:B------:R-:W4:Y:S08]  /*18e20*/  @P1 LDC R20, c[0x0][0xbec] ;  /* 0x0002fb00ff141b82 */ /* 0x000f300000000800 */
[----:B------:R-:W5:Y:S08]  /*18e30*/  LDC.64 R8, c[0x0][R23+0x210] ;  /* 0x0000840017087b82 */ /* 0x000f700000000a00 */
[----:B------:R-:W5:Y:S01]  /*18e40*/  @P1 LDC R27, c[0x0][0xbf0] ;  /* 0x0002fc00ff1b1b82 */ /* 0x000f620000000800 */
[----:B----4-:R-:W-:-:S07]  /*18e50*/  @P1 IMAD.HI.U32 R20, R31, R20, RZ ;  /* 0x000000141f141227 */ /* 0x010fce00078e00ff */
[----:B0-----:R-:W0:Y:S01]  /*18e60*/  @!P0 LDC R10, c[0x0][0xb50] ;  /* 0x0002d400ff0a8b82 */ /* 0x001e220000000800 */
[-C--:B-1----:R-:W-:Y:S02]  /*18e70*/  IMAD R5, R5, R29.reuse, RZ ;  /* 0x0000001d05057224 */ /* 0x082fe400078e02ff */
[----:B------:R-:W-:-:S05]  /*18e80*/  IMAD.WIDE.U32 R14, R4, R29, RZ ;  /* 0x0000001d040e7225 */ /* 0x000fca00078e00ff */
[----:B------:R-:W1:Y:S01]  /*18e90*/  @!P0 LDC R11, c[0x0][0xb54] ;  /* 0x0002d500ff0b8b82 */ /* 0x000e620000000800 */
[-C--:B---3--:R-:W-:Y:S02]  /*18ea0*/  IMAD R25, R13, R188.reuse, RZ ;  /* 0x000000bc0d197224 */ /* 0x088fe400078e02ff */
[----:B------:R-:W-:Y:S01]  /*18eb0*/  IMAD.WIDE.U32 R12, R12, R188, RZ ;  /* 0x000000bc0c0c7225 */ /* 0x000fe200078e00ff */
[----:B-----5:R-:W-:-:S03]  /*18ec0*/  @P1 SHF.R.U32.HI R21, RZ, R27, R20 ;  /* 0x0000001bff151219 */ /* 0x020fc60000011614 */
        /* <DEDUP_REMOVED lines=23> */
.L_x_5968:
[----:B------:R-:W-:Y:S05]  /*19040*/  BSYNC B1 ;  /* 0x0000000000017941 */ /* 0x000fea0003800000 */
.L_x_5967:
[----:B------:R-:W-:Y:S05]  /*19050*/  @P2 BRA `(.L_x_5963) ;  /* 0x0000000800ac2947 */ /* 0x000fea0003800000 */
[----:B0-----:R-:W0:Y:S01]  /*19060*/  S2R R6, SR_TID.X ;  /* 0x0000000000067919 */ /* 0x001e220000002100 */
[----:B------:R-:W2:Y:S01]  /*19070*/  LDC R9, c[0x0][0xbe8] ;  /* 0x0002fa00ff097b82 */ /* 0x000ea20000000800 */
[----:B------:R-:W-:Y:S01]  /*19080*/  ULDC.64 UR4, c[0x0][0xaa0] ;  /* 0x0002a80000047ab9 */ /* 0x000fe20000000a00 */
[C---:B------:R-:W-:Y:S01]  /*19090*/  VIADD R38, R199.reuse, 0x40 ;  /* 0x00000040c7267836 */ /* 0x040fe20000000000 */
[----:B------:R-:W-:Y:S01]  /*190a0*/  BSSY B1, `(.L_x_5969) ;  /* 0x0000082000017945 */ /* 0x000fe20003800000 */
[----:B------:R-:W-:Y:S02]  /*190b0*/  IMAD R4, R24, UR4, RZ ;  /* 0x0000000418047c24 */ /* 0x000fe4000f8e02ff */
[----:B------:R-:W-:Y:S02]  /*190c0*/  VIADD R36, R199, 0x80 ;  /* 0x00000080c7247836 */ /* 0x000fe40000000000 */
[----:B------:R-:W3:Y:S01]  /*190d0*/  LDC R12, c[0x0][0xac8] ;  /* 0x0002b200ff0c7b82 */ /* 0x000ee20000000800 */
[----:B------:R-:W-:-:S02]  /*190e0*/  IMAD R7, R3, UR5, R4 ;  /* 0x0000000503077c24 */ /* 0x000fc4000f8e0204 */
[----:B-1----:R-:W-:Y:S01]  /*190f0*/  IMAD.WIDE.U32 R4, R3, UR4, RZ ;  /* 0x0000000403047c25 */ /* 0x002fe2000f8e00ff */
[----:B------:R-:W-:-:S03]  /*19100*/  ULDC.64 UR4, c[0x0][0xae8] ;  /* 0x0002ba0000047ab9 */ /* 0x000fc60000000a00 */
[----:B------:R-:W-:Y:S02]  /*19110*/  IMAD.IADD R5, R5, 0x1, R7 ;  /* 0x0000000105057824 */ /* 0x000fe400078e0207 */
[----:B------:R-:W-:Y:S02]  /*19120*/  VIADD R34, R199, 0xc0 ;  /* 0x000000c0c7227836 */ /* 0x000fe40000000000 */
[----:B------:R-:W-:-:S04]  /*19130*/  IMAD.WIDE.U32 R4, R188, UR4, R4 ;  /* 0x00000004bc047c25 */ /* 0x000fc8000f8e0004 */
[----:B------:R-:W-:Y:S01]  /*19140*/  IMAD R5, R188, UR5, R5 ;  /* 0x00000005bc057c24 */ /* 0x000fe2000f8e0205 */
[----:B--2---:R-:W-:Y:S01]  /*19150*/  ISETP.NE.AND P0, PT, R9, 0x1, PT ;  /* 0x000000010900780c */ /* 0x004fe20003f05270 */
[----:B------:R-:W-:Y:S01]  /*19160*/  ULDC.64 UR4, c[0x0][0xaf0] ;  /* 0x0002bc0000047ab9 */ /* 0x000fe20000000a00 */
[----:B------:R-:W-:Y:S02]  /*19170*/  IMAD R21, R0, R9, RZ ;  /* 0x0000000900157224 */ /* 0x000fe400078e02ff */
[----:B------:R-:W-:-:S04]  /*19180*/  IMAD.WIDE.U32 R4, R29, UR4, R4 ;  /* 0x000000041d047c25 */ /* 0x000fc8000f8e0004 */
[----:B0-----:R-:W-:Y:S01]  /*19190*/  VIADD R6, R6, 0xffffff80 ;  /* 0xffffff8006067836 */ /* 0x001fe20000000000 */
[-C--:B---3--:R-:W-:Y:S01]  /*191a0*/  ISETP.GE.AND P1, PT, R38, R12.reuse, PT ;  /* 0x0000000c2600720c */ /* 0x088fe20003f26270 */
[C---:B------:R-:W-:Y:S01]  /*191b0*/  VIADD R32, R199.reuse, 0x100 ;  /* 0x00000100c7207836 */ /* 0x040fe20000000000 */
[C---:B------:R-:W-:Y:S01]  /*191c0*/  ISETP.GE.AND P2, PT, R199.reuse, R12, PT ;  /* 0x0000000cc700720c */ /* 0x040fe20003f46270 */
[C---:B------:R-:W-:Y:S01]  /*191d0*/  VIADD R30, R199.reuse, 0x140 ;  /* 0x00000140c71e7836 */ /* 0x040fe20000000000 */
[----:B------:R-:W-:Y:S01]  /*191e0*/  SHF.R.S32.HI R3, RZ, 0x1f, R6 ;  /* 0x0000001fff037819 */ /* 0x000fe20000011406 */
[----:B------:R-:W0:Y:S01]  /*191f0*/  @P0 LDC R11, c[0x0][0xbec] ;  /* 0x0002fb00ff0b0b82 */ /* 0x000e220000000800 */
[----:B------:R-:W-:Y:S01]  /*19200*/  SEL R8, RZ, 0xffffffff, P1 ;  /* 0xffffffffff087807 */ /* 0x000fe20000800000 */
[----:B------:R-:W-:Y:S01]  /*19210*/  VIADD R27, R199, 0x180 ;  /* 0x00000180c71b7836 */ /* 0x000fe20000000000 */
[----:B------:R-:W-:Y:S01]  /*19220*/  LEA.HI R3, R3, R6, RZ, 0x3 ;  /* 0x0000000603037211 */ /* 0x000fe200078f18ff */
[----:B------:R-:W-:Y:S01]  /*19230*/  VIADD R23, R199, 0x1c0 ;  /* 0x000001c0c7177836 */ /* 0x000fe20000000000 */
[----:B------:R-:W-:Y:S01]  /*19240*/  ISETP.GE.AND P1, PT, R36, R12, PT ;  /* 0x0000000c2400720c */ /* 0x000fe20003f26270 */
[----:B------:R-:W-:Y:S01]  /*19250*/  IMAD.SHL.U32 R8, R8, 0x2, RZ ;  /* 0x0000000208087824 */ /* 0x000fe200078e00ff */
[----:B------:R-:W-:Y:S01]  /*19260*/  LOP3.LUT R7, R3, 0xfffffff8, RZ, 0xc0, !PT ;  /* 0xfffffff803077812 */ /* 0x000fe200078ec0ff */
[----:B------:R-:W1:Y:S01]  /*19270*/  @P0 LDC R13, c[0x0][0xbf0] ;  /* 0x0002fc00ff0d0b82 */ /* 0x000e620000000800 */
[----:B------:R-:W-:Y:S01]  /*19280*/  SHF.R.S32.HI R15, RZ, 0x3, R3 ;  /* 0x00000003ff0f7819 */ /* 0x000fe20000011403 */
[----:B------:R-:W-:-:S02]  /*19290*/  IMAD R3, R26, UR4, RZ ;  /* 0x000000041a037c24 */ /* 0x000fc4000f8e02ff */
[----:B------:R-:W-:Y:S02]  /*192a0*/  IMAD.IADD R6, R6, 0x1, -R7 ;  /* 0x0000000106067824 */ /* 0x000fe400078e0a07 */
[----:B------:R-:W-:Y:S02]  /*192b0*/  IMAD.IADD R20, R15, 0x1, R196 ;  /* 0x000000010f147824 */ /* 0x000fe400078e02c4 */
[C---:B------:R-:W-:Y:S01]  /*192c0*/  VIADD R25, R199.reuse, 0x1c0 ;  /* 0x000001c0c7197836 */ /* 0x040fe20000000000 */
[----:B------:R-:W-:Y:S01]  /*192d0*/  LEA R7, R6, R15, 0x5 ;  /* 0x0000000f06077211 */ /* 0x000fe200078e28ff */
[C---:B------:R-:W-:Y:S02]  /*192e0*/  VIADD R28, R199.reuse, 0x180 ;  /* 0x00000180c71c7836 */ /* 0x040fe40000000000 */
[----:B------:R-:W-:Y:S01]  /*192f0*/  VIADD R31, R199, 0x140 ;  /* 0x00000140c71f7836 */ /* 0x000fe20000000000 */
[----:B------:R-:W-:Y:S01]  /*19300*/  SHF.R.S32.HI R25, RZ, 0x1f, R25 ;  /* 0x0000001fff197819 */ /* 0x000fe20000011419 */
[----:B------:R-:W-:Y:S01]  /*19310*/  IMAD.IADD R196, R196, 0x1, R7 ;  /* 0x00000001c4c47824 */ /* 0x000fe200078e0207 */
[----:B------:R-:W-:Y:S01]  /*19320*/  SHF.R.S32.HI R28, RZ, 0x1f, R28 ;  /* 0x0000001fff1c7819 */ /* 0x000fe2000001141c */
[----:B------:R-:W-:Y:S01]  /*19330*/  IMAD R7, R29, UR5, R3 ;  /* 0x000000051d077c24 */ /* 0x000fe2000f8e0203 */
[----:B------:R-:W-:Y:S01]  /*19340*/  ULDC.64 UR4, c[0x0][0xae0] ;  /* 0x0002b80000047ab9 */ /* 0x000fe20000000a00 */
[----:B0-----:R-:W-:Y:S01]  /*19350*/  @P0 IMAD.HI.U32 R6, R196, R11, RZ ;  /* 0x0000000bc4060227 */ /* 0x001fe200078e00ff */
[----:B------:R-:W-:-:S03]  /*19360*/  SHF.R.S32.HI R31, RZ, 0x1f, R31 ;  /* 0x0000001fff1f7819 */ /* 0x000fc6000001141f */
[----:B------:R-:W-:Y:S01]  /*19370*/  IMAD.IADD R5, R5, 0x1, R7 ;  /* 0x0000000105057824 */ /* 0x000fe200078e0207 */
[----:B------:R-:W-:Y:S01]  /*19380*/  SEL R7, RZ, 0x1, P2 ;  /* 0x00000001ff077807 */ /* 0x000fe20001000000 */
[----:B------:R-:W-:Y:S01]  /*19390*/  IMAD.MOV.U32 R3, RZ, RZ, R196 ;  /* 0x000000ffff037224 */ /* 0x000fe200078e00c4 */
[----:B-1----:R-:W-:Y:S01]  /*193a0*/  @P0 SHF.R.U32.HI R3, RZ, R13, R6 ;  /* 0x0000000dff030219 */ /* 0x002fe20000011606 */
[C---:B------:R-:W-:Y:S01]  /*193b0*/  VIADD R33, R199.reuse, 0x100 ;  /* 0x00000100c7217836 */ /* 0x040fe20000000000 */
[----:B------:R-:W-:Y:S01]  /*193c0*/  LOP3.LUT R6, R8, 0x2, R7, 0xe2, !PT ;  /* 0x0000000208067812 */ /* 0x000fe200078ee207 */
[----:B------:R-:W-:Y:S01]  /*193d0*/  VIADD R35, R199, 0xc0 ;  /* 0x000000c0c7237836 */ /* 0x000fe20000000000 */
[----:B------:R-:W-:Y:S01]  /*193e0*/  SEL R8, RZ, 0xffffffff, P1 ;  /* 0xffffffffff087807 */ /* 0x000fe20000800000 */
[----:B------:R-:W-:Y:S01]  /*193f0*/  IMAD.MOV R7, RZ, RZ, -R3 ;  /* 0x000000ffff077224 */ /* 0x000fe200078e0a03 */
[----:B------:R-:W-:Y:S01]  /*19400*/  ISETP.GE.AND P0, PT, R34, R12, PT ;  /* 0x0000000c2200720c */ /* 0x000fe20003f06270 */
[----:B------:R-:W-:Y:S01]  /*19410*/  IMAD.WIDE.U32 R4, R3, UR4, R4 ;  /* 0x0000000403047c25 */ /* 0x000fe2000f8e0004 */
[----:B------:R-:W-:-:S02]  /*19420*/  SHF.R.S32.HI R0, RZ, 0x1f, R3 ;  /* 0x0000001fff007819 */ /* 0x000fc40000011403 */
[-C--:B------:R-:W-:Y:S01]  /*19430*/  ISETP.GE.AND P1, PT, R32, R12.reuse, PT ;  /* 0x0000000c2000720c */ /* 0x080fe20003f26270 */
[----:B------:R-:W-:Y:S01]  /*19440*/  IMAD.SHL.U32 R11, R8, 0x4, RZ ;  /* 0x00000004080b7824 */ /* 0x000fe200078e00ff */
[----:B------:R-:W-:Y:S01]  /*19450*/  SEL R8, RZ, 0xffffffff, P0 ;  /* 0xffffffffff087807 */ /* 0x000fe20000000000 */
[----:B------:R-:W-:Y:S01]  /*19460*/  IMAD R0, R0, UR4, RZ ;  /* 0x0000000400007c24 */ /* 0x000fe2000f8e02ff */
[-C--:B------:R-:W-:Y:S01]  /*19470*/  ISETP.GE.AND P0, PT, R30, R12.reuse, PT ;  /* 0x0000000c1e00720c */ /* 0x080fe20003f06270 */
[----:B------:R-:W-:Y:S01]  /*19480*/  IMAD R7, R9, R7, R196 ;  /* 0x0000000709077224 */ /* 0x000fe200078e02c4 */
[----:B------:R-:W-:Y:S01]  /*19490*/  LOP3.LUT R6, R11, 0x4, R6, 0xe2, !PT ;  /* 0x000000040b067812 */ /* 0x000fe200078ee206 */
[----:B------:R-:W-:Y:S01]  /*194a0*/  IMAD.SHL.U32 R9, R8, 0x8, RZ ;  /* 0x0000000808097824 */ /* 0x000fe200078e00ff */
[----:B------:R-:W-:Y:S01]  /*194b0*/  SEL R8, RZ, 0xffffffff, P1 ;  /* 0xffffffffff087807 */ /* 0x000fe20000800000 */
[----:B------:R-:W-:Y:S01]  /*194c0*/  IMAD R3, R3, UR5, R0 ;  /* 0x0000000503037c24 */ /* 0x000fe2000f8e0200 */
[----:B------:R-:W-:Y:S01]  /*194d0*/  SHF.R.S32.HI R0, RZ, 0x1f, R7 ;  /* 0x0000001fff007819 */ /* 0x000fe20000011407 */
[----:B------:R-:W-:Y:S01]  /*194e0*/  ULDC.64 UR4, c[0x0][0xad8] ;  /* 0x0002b60000047ab9 */ /* 0x000fe20000000a00 */
[----:B------:R-:W-:Y:S01]  /*194f0*/  LOP3.LUT R6, R9, 0x8, R6, 0xe2, !PT ;  /* 0x0000000809067812 */ /* 0x000fe200078ee206 */
[----:B------:R-:W-:Y:S01]  /*19500*/  IMAD.IADD R5, R5, 0x1, R3 ;  /* 0x0000000105057824 */ /* 0x000fe200078e0203 */
[----:B------:R-:W-:Y:S01]  /*19510*/  SEL R3, RZ, 0xffffffff, P0 ;  /* 0xffffffffff037807 */ /* 0x000fe20000000000 */
[----:B------:R-:W-:Y:S01]  /*19520*/  IMAD.SHL.U32 R9, R8, 0x10, RZ ;  /* 0x0000001008097824 */ /* 0x000fe200078e00ff */
[-C--:B------:R-:W-:Y:S01]  /*19530*/  ISETP.GE.AND P0, PT, R27, R12.reuse, PT ;  /* 0x0000000c1b00720c */ /* 0x080fe20003f06270 */
[----:B------:R-:W-:Y:S01]  /*19540*/  IMAD R0, R0, UR4, RZ ;  /* 0x0000000400007c24 */ /* 0x000fe2000f8e02ff */
[----:B------:R-:W-:Y:S01]  /*19550*/  ISETP.GE.AND P2, PT, R23, R12, PT ;  /* 0x0000000c1700720c */ /* 0x000fe20003f46270 */
[----:B------:R-:W-:Y:S01]  /*19560*/  IMAD.WIDE.U32 R4, R7, UR4, R4 ;  /* 0x0000000407047c25 */ /* 0x000fe2000f8e0004 */
[----:B------:R-:W-:-:S02]  /*19570*/  LOP3.LUT R6, R9, 0x10, R6, 0xe2, !PT ;  /* 0x0000001009067812 */ /* 0x000fc400078ee206 */
[----:B------:R-:W-:Y:S01]  /*19580*/  SHF.R.S32.HI R33, RZ, 0x1f, R33 ;  /* 0x0000001fff217819 */ /* 0x000fe20000011421 */
[----:B------:R-:W-:Y:S01]  /*19590*/  IMAD.SHL.U32 R9, R3, 0x20, RZ ;  /* 0x0000002003097824 */ /* 0x000fe200078e00ff */
[----:B------:R-:W-:Y:S01]  /*195a0*/  SHF.R.S32.HI R35, RZ, 0x1f, R35 ;  /* 0x0000001fff237819 */ /* 0x000fe20000011423 */
[----:B------:R-:W-:Y:S01]  /*195b0*/  IMAD R3, R7, UR5, R0 ;  /* 0x0000000507037c24 */ /* 0x000fe2000f8e0200 */
[----:B------:R-:W-:Y:S01]  /*195c0*/  SEL R7, RZ, 0x40, P0 ;  /* 0x00000040ff077807 */ /* 0x000fe20000000000 */
[----:B------:R-:W-:Y:S01]  /*195d0*/  ULDC.64 UR4, c[0x0][0xa80] ;  /* 0x0002a00000047ab9 */ /* 0x000fe20000000a00 */
[----:B------:R-:W-:Y:S01]  /*195e0*/  ISETP.GE.AND P0, PT, R20, R21, PT ;  /* 0x000000151400720c */ /* 0x000fe20003f06270 */
[----:B------:R-:W-:Y:S01]  /*195f0*/  IMAD.IADD R3, R5, 0x1, R3 ;  /* 0x0000000105037824 */ /* 0x000fe200078e0203 */
[C---:B------:R-:W-:Y:S01]  /*19600*/  LEA R13, P1, R4.reuse, UR4, 0x1 ;  /* 0x00000004040d7c11 */ /* 0x040fe2000f8208ff */
[----:B------:R-:W-:Y:S01]  /*19610*/  VIADD R37, R199, 0x80 ;  /* 0x00000080c7257836 */ /* 0x000fe20000000000 */
[----:B------:R-:W-:Y:S01]  /*19620*/  LOP3.LUT R6, R9, 0x20, R6, 0xe2, !PT ;  /* 0x0000002009067812 */ /* 0x000fe200078ee206 */
[----:B------:R-:W-:Y:S01]  /*19630*/  VIADD R39, R199, 0x40 ;  /* 0x00000040c7277836 */ /* 0x000fe20000000000 */
[----:B------:R-:W-:Y:S01]  /*19640*/  LEA.HI.X R3, R4, UR5, R3, 0x1, P1 ;  /* 0x0000000504037c11 */ /* 0x000fe200088f0c03 */
[----:B------:R0:W1:Y:S01]  /*19650*/  SHFL.IDX PT, R10, R13, RZ, 0x181f ;  /* 0x00181fff0d0a7589 */ /* 0x00006200000e0000 */
[----:B------:R-:W-:-:S02]  /*19660*/  LOP3.LUT R14, R6, R7, RZ, 0xfc, !PT ;  /* 0x00000007060e7212 */ /* 0x000fc400078efcff */
[----:B------:R-:W-:Y:S01]  /*19670*/  SEL R5, RZ, 0x80, P2 ;  /* 0x00000080ff057807 */ /* 0x000fe20001000000 */
[----:B------:R0:W2:Y:S01]  /*19680*/  SHFL.IDX PT, R11, R3, RZ, 0x181f ;  /* 0x00181fff030b7589 */ /* 0x0000a200000e0000 */
[----:B------:R-:W-:Y:S02]  /*19690*/  SHF.R.S32.HI R37, RZ, 0x1f, R37 ;  /* 0x0000001fff257819 */ /* 0x000fe40000011425 */
[----:B------:R-:W-:Y:S02]  /*196a0*/  LOP3.LUT R15, R14, R5, RZ, 0xfc, !PT ;  /* 0x000000050e0f7212 */ /* 0x000fe400078efcff */
[----:B------:R-:W-:Y:S01]  /*196b0*/  SHF.R.S32.HI R39, RZ, 0x1f, R39 ;  /* 0x0000001fff277819 */ /* 0x000fe20000011427 */
[----:B------:R-:W-:Y:S06]  /*196c0*/  @P0 BRA `(.L_x_5970) ;  /* 0x00000000007c0947 */ /* 0x000fec0003800000 */
[-C--:B------:R-:W-:Y:S02]  /*196d0*/  ISETP.GE.AND P2, PT, R38, R12.reuse, PT ;  /* 0x0000000c2600720c */ /* 0x080fe40003f46270 */
[-C--:B------:R-:W-:Y:S02]  /*196e0*/  ISETP.GE.AND P1, PT, R199, R12.reuse, PT ;  /* 0x0000000cc700720c */ /* 0x080fe40003f26270 */
[-C--:B------:R-:W-:Y:S02]  /*196f0*/  ISETP.GE.AND P5, PT, R36, R12.reuse, PT ;  /* 0x0000000c2400720c */ /* 0x080fe40003fa6270 */
[----:B------:R-:W-:-:S07]  /*19700*/  ISETP.GE.AND P3, PT, R34, R12, PT ;  /* 0x0000000c2200720c */ /* 0x000fce0003f66270 */
[C---:B-1----:R-:W-:Y:S02]  /*19710*/  @!P2 LEA R4, P0, R38.reuse, R10, 0x1 ;  /* 0x0000000a2604a211 */ /* 0x042fe400078008ff */
        /* <DEDUP_REMOVED lines=21> */
[----:B------:R-:W-:Y:S02]  /*19870*/  @P4 LEA R10, P5, R23, R10, 0x1 ;  /* 0x0000000a170a4211 */ /* 0x000fe400078a08ff */
[-C--:B------:R-:W-:Y:S02]  /*19880*/  @P0 LEA.HI.X R5, R27, R11.reuse, R28, 0x1, P3 ;  /* 0x0000000b1b050211 */ /* 0x080fe400018f0c1c */
[----:B------:R-:W-:-:S03]  /*19890*/  @P4 LEA.HI.X R11, R23, R11, R25, 0x1, P5 ;  /* 0x0000000b170b4211 */ /* 0x000fc600028f0c19 */
[----:B------:R3:W-:Y:S04]  /*198a0*/  @P0 ST.E.128 desc[UR42][R4.64], RZ ;  /* 0x000000ff04000985 */ /* 0x0007e8000c101d2a */
[----:B------:R3:W-:Y:S02]  /*198b0*/  @P4 ST.E.128 desc[UR42][R10.64], RZ ;  /* 0x000000ff0a004985 */ /* 0x0007e4000c101d2a */
.L_x_5970:
[----:B------:R-:W-:Y:S05]  /*198c0*/  BSYNC B1 ;  /* 0x0000000000017941 */ /* 0x000fea0003800000 */
.L_x_5969:
        /* <DEDUP_REMOVED lines=36> */
.L_x_5963:
[----:B------:R-:W-:Y:S05]  /*19b10*/  BSYNC B0 ;  /* 0x0000000000007941 */ /* 0x000fea0003800000 */
.L_x_5956:
[----:B------:R-:W-:Y:S02]  /*19b20*/  ULDC UR4, c[0x0][0xc3c] ;  /* 0x00030f0000047ab9 */ /* 0x000fe40000000800 */
[----:B----4-:R-:W-:-:S13]  /*19b30*/  ISETP.GE.AND P0, PT, R83, UR4, PT ;  /* 0x0000000453007c0c */ /* 0x010fda000bf06270 */
[----:B------:R-:W-:Y:S05]  /*19b40*/  @!P0 BRA `(.L_x_5971) ;  /* 0xfffffe7c00988947 */ /* 0x000fea000383ffff */
[----:B------:R-:W-:Y:S05]  /*19b50*/  BRA `(.L_x_5743) ;  /* 0x0000008800347947 */ /* 0x000fea0003800000 */
.L_x_5741:
        /* <DEDUP_REMOVED lines=16> */
.L_x_5972:
        /* <DEDUP_REMOVED lines=43> */
.L_x_5976:
        /* <DEDUP_REMOVED lines=37> */
.L_x_5974:
        /* <DEDUP_REMOVED lines=13> */
.L_x_5977:
        /* <DEDUP_REMOVED lines=62> */
.L_x_5978:
        /* <DEDUP_REMOVED lines=61> */
.L_x_5979:
[----:B------:R-:W-:-:S04]  /*1a9e0*/  LOP3.LUT R25, RZ, R2, RZ, 0x33, !PT ;  /* 0x00000002ff197212 */ /* 0x000fc800078e33ff */
[----:B------:R-:W-:Y:S01]  /*1a9f0*/  IADD3 R25, R6, R25, RZ ;  /* 0x0000001906197210 */ /* 0x000fe20007ffe0ff */
[----:B------:R-:W-:Y:S06]  /*1aa00*/  BRA `(.L_x_5980) ;  /* 0x00000000000c7947 */ /* 0x000fec0003800000 */
.L_x_5975:
[----:B------:R-:W-:Y:S02]  /*1aa10*/  IMAD.MOV.U32 R25, RZ, RZ, RZ ;  /* 0x000000ffff197224 */ /* 0x000fe400078e00ff */
[----:B------:R-:W-:Y:S02]  /*1aa20*/  IMAD.U32 R24, RZ, RZ, UR6 ;  /* 0x00000006ff187e24 */ /* 0x000fe4000f8e00ff */
[----:B------:R-:W-:-:S07]  /*1aa30*/  IMAD.MOV.U32 R26, RZ, RZ, RZ ;  /* 0x000000ffff1a7224 */ /* 0x000fce00078e00ff */
.L_x_5980:
[----:B------:R-:W-:-:S13]  /*1aa40*/  ISETP.NE.AND P0, PT, R7, RZ, PT ;  /* 0x000000ff0700720c */ /* 0x000fda0003f05270 */
[----:B------:R-:W0:Y:S01]  /*1aa50*/  @!P0 S2R R3, SR_CgaCtaId ;  /* 0x0000000000038919 */ /* 0x000e220000008800 */
[----:B------:R-:W-:-:S04]  /*1aa60*/  @!P0 MOV R2, 0x400 ;  /* 0x0000040000028802 */ /* 0x000fc80000000f00 */
[----:B0-----:R-:W-:-:S05]  /*1aa70*/  @!P0 LEA R2, R3, R2, 0x18 ;  /* 0x0000000203028211 */ /* 0x001fca00078ec0ff */
[----:B------:R1:W-:Y:S01]  /*1aa80*/  @!P0 STS.128 [R2+0x28cd0], R24 ;  /* 0x028cd01802008388 */ /* 0x0003e20000000c00 */
[----:B------:R-:W-:Y:S06]  /*1aa90*/  BAR.ARV 0x5, 0x180 ;  /* 0x0146000000007b1d */ /* 0x000fec0000002000 */
.L_x_5973:
        /* <DEDUP_REMOVED lines=38> */
.L_x_6108:
[----:B------:R-:W-:Y:S05]  /*1ad00*/  YIELD ;  /* 0x0000000000007946 */ /* 0x000fea0003800000 */
[----:B------:R-:W-:Y:S01]  /*1ad10*/  ULDC.64 UR4, c[0x0][0xa28] ;  /* 0x00028a0000047ab9 */ /* 0x000fe20000000a00 */
[----:B------:R-:W-:Y:S01]  /*1ad20*/  IMAD.MOV.U32 R33, RZ, RZ, RZ ;  /* 0x000000ffff217224 */ /* 0x000fe200078e00ff */
[----:B------:R-:W-:Y:S01]  /*1ad30*/  ISETP.NE.U32.AND P0, PT, RZ, UR4, PT ;  /* 0x00000004ff007c0c */ /* 0x000fe2000bf05070 */
[----:B------:R-:W0:Y:S01]  /*1ad40*/  LDC.64 R4, c[0x0][0xa00] ;  /* 0x00028000ff047b82 */ /* 0x000e220000000a00 */
[----:B------:R-:W-:Y:S02]  /*1ad50*/  ULDC.64 UR6, c[0x0][0xa10] ;  /* 0x0002840000067ab9 */ /* 0x000fe40000000a00 */
[----:B------:R-:W-:Y:S01]  /*1ad60*/  ISETP.NE.AND.EX P0, PT, RZ, UR5, PT, P0 ;  /* 0x00000005ff007c0c */ /* 0x000fe2000bf05300 */
[----:B------:R-:W-:-:S12]  /*1ad70*/  ULDC.64 UR4, c[0x0][0xa18] ;  /* 0x0002860000047ab9 */ /* 0x000fd80000000a00 */
[----:B--2---:R-:W2:Y:S02]  /*1ad80*/  @P0 LDC.64 R2, c[0x0][0xa28] ;  /* 0x00028a00ff020b82 */ /* 0x004ea40000000a00 */
[----:B--2---:R-:W-:-:S05]  /*1ad90*/  @P0 IMAD.WIDE R2, R27, 0x4, R2 ;  /* 0x000000041b020825 */ /* 0x004fca00078e0202 */
[----:B------:R2:W5:Y:S01]  /*1ada0*/  @P0 LDG.E R33, desc[UR42][R2.64] ;  /* 0x0000002a02210981 */ /* 0x000562000c1e1900 */
[----:B------:R-:W-:Y:S01]  /*1adb0*/  ISETP.NE.U32.AND P0, PT, RZ, UR4, PT ;  /* 0x00000004ff007c0c */ /* 0x000fe2000bf05070 */
[----:B------:R-:W-:Y:S01]  /*1adc0*/  IMAD.MOV.U32 R30, RZ, RZ, RZ ;  /* 0x000000ffff1e7224 */ /* 0x000fe200078e00ff */
[----:B------:R-:W-:Y:S01]  /*1add0*/  ISETP.NE.U32.AND P1, PT, RZ, UR6, PT ;  /* 0x00000006ff007c0c */ /* 0x000fe2000bf25070 */
[----:B-1----:R-:W-:Y:S01]  /*1ade0*/  IMAD.MOV.U32 R0, RZ, RZ, RZ ;  /* 0x000000ffff007224 */ /* 0x002fe200078e00ff */
[----:B------:R-:W-:Y:S01]  /*1adf0*/  ISETP.NE.AND.EX P2, PT, RZ, UR5, PT, P0 ;  /* 0x00000005ff007c0c */ /* 0x000fe2000bf45300 */
[----:B------:R-:W-:Y:S01]  /*1ae00*/  ULDC.64 UR4, c[0x0][0xa00] ;  /* 0x0002800000047ab9 */ /* 0x000fe20000000a00 */
[----:B------:R-:W-:Y:S01]  /*1ae10*/  ISETP.NE.AND.EX P1, PT, RZ, UR7, PT, P1 ;  /* 0x00000007ff007c0c */ /* 0x000fe2000bf25310 */
[----:B0-----:R-:W-:Y:S01]  /*1ae20*/  IMAD.WIDE R4, R27, 0x4, R4 ;  /* 0x000000041b047825 */ /* 0x001fe200078e0204 */
[----:B------:R-:W-:Y:S01]  /*1ae30*/  ISETP.NE.U32.AND P0, PT, RZ, UR4, PT ;  /* 0x00000004ff007c0c */ /* 0x000fe2000bf05070 */
[----:B--2---:R-:W0:Y:S08]  /*1ae40*/  LDC.64 R2, c[0x0][0xa10] ;  /* 0x00028400ff027b82 */ /* 0x004e300000000a00 */
[----:B---3--:R-:W1:Y:S01]  /*1ae50*/  @P2 LDC.64 R6, c[0x0][0xa18] ;  /* 0x00028600ff062b82 */ /* 0x008e620000000a00 */
[----:B------:R-:W-:Y:S01]  /*1ae60*/  ULDC UR4, c[0x0][0x288] ;  /* 0x0000a20000047ab9 */ /* 0x000fe20000000800 */
[----:B------:R-:W-:Y:S01]  /*1ae70*/  ISETP.NE.AND.EX P0, PT, RZ, UR5, PT, P0 ;  /* 0x00000005ff007c0c */ /* 0x000fe2000bf05300 */
[----:B------:R-:W-:Y:S01]  /*1ae80*/  IMAD.U32 R8, RZ, RZ, UR4 ;  /* 0x00000004ff087e24 */ /* 0x000fe2000f8e00ff */
[----:B------:R-:W-:-:S11]  /*1ae90*/  ULDC.64 UR4, c[0x0][0x418] ;  /* 0x0001060000047ab9 */ /* 0x000fd60000000a00 */
[----:B------:R-:W5:Y:S01]  /*1aea0*/  @P0 LDG.E R30, desc[UR42][R4.64] ;  /* 0x0000002a041e0981 */ /* 0x000f62000c1e1900 */
[----:B0-----:R-:W-:-:S05]  /*1aeb0*/  IMAD.WIDE R2, R27, 0x4, R2 ;  /* 0x000000041b027825 */ /* 0x001fca00078e0202 */
[----:B------:R-:W5:Y:S01]  /*1aec0*/  @P1 LDG.E R0, desc[UR42][R2.64] ;  /* 0x0000002a02001981 */ /* 0x000f62000c1e1900 */
[----:B-1----:R-:W-:-:S05]  /*1aed0*/  @P2 IMAD.WIDE R6, R27, 0x4, R6 ;  /* 0x000000041b062825 */ /* 0x002fca00078e0206 */
        /* <DEDUP_REMOVED lines=8> */
[----:B0-----:R-:W-:Y:S02]  /*1af60*/  IMAD.U32 R6, RZ, RZ, UR5 ;  /* 0x00000005ff067e24 */ /* 0x001fe4000f8e00ff */
[----:B------:R-:W-:Y:S01]  /*1af70*/  IMAD.U32 R11, RZ, RZ, UR4 ;  /* 0x00000004ff0b7e24 */ /* 0x000fe2000f8e00ff */
[----:B--2---:R0:W-:Y:S01]  /*1af80*/  STL [R1], R8 ;  /* 0x0000000801007387 */ /* 0x0041e20000100800 */
[----:B------:R-:W-:Y:S01]  /*1af90*/  IMAD.MOV.U32 R14, RZ, RZ, R8 ;  /* 0x000000ffff0e7224 */ /* 0x000fe200078e0008 */
[----:B----4-:R-:W-:Y:S06]  /*1afa0*/  @P2 BRA `(.L_x_5982) ;  /* 0x0000000000142947 */ /* 0x010fec0003800000 */
[----:B------:R-:W-:Y:S05]  /*1afb0*/  @!P0 BRA `(.L_x_5982) ;  /* 0x0000000000108947 */ /* 0x000fea0003800000 */
[----:B0-----:R-:W2:Y:S04]  /*1afc0*/  LDG.E R8, desc[UR42][R4.64] ;  /* 0x0000002a04087981 */ /* 0x001ea8000c1e1900 */
[----:B------:R-:W2:Y:S02]  /*1afd0*/  LDG.E R7, desc[UR42][R4.64+0x4] ;  /* 0x0000042a04077981 */ /* 0x000ea4000c1e1900 */
[----:B--2---:R-:W-:-:S05]  /*1afe0*/  IMAD.IADD R14, R7, 0x1, -R8 ;  /* 0x00000001070e7824 */ /* 0x004fca00078e0a08 */
[----:B------:R1:W-:Y:S02]  /*1aff0*/  STL [R1], R14 ;  /* 0x0000000e01007387 */ /* 0x0003e40000100800 */
.L_x_5982:
        /* <DEDUP_REMOVED lines=9> */
[----:B------:R-:W2:Y:S02]  /*1b090*/  LDC.64 R4, c[0x0][0xa20] ;  /* 0x00028800ff047b82 */ /* 0x000ea40000000a00 */
[----:B--2---:R-:W-:-:S05]  /*1b0a0*/  IMAD.WIDE R4, R27, 0x4, R4 ;  /* 0x000000041b047825 */ /* 0x004fca00078e0204 */
[----:B------:R2:W5:Y:S01]  /*1b0b0*/  LDG.E R11, desc[UR42][R4.64] ;  /* 0x0000002a040b7981 */ /* 0x000562000c1e1900 */
[----:B------:R-:W-:Y:S05]  /*1b0c0*/  BRA `(.L_x_5984) ;  /* 0x0000000000247947 */ /* 0x000fea0003800000 */
.L_x_5983:
[----:B------:R-:W-:Y:S02]  /*1b0d0*/  ULDC.64 UR4, c[0x0][0xa08] ;  /* 0x0002820000047ab9 */ /* 0x000fe40000000a00 */
[----:B------:R-:W-:-:S04]  /*1b0e0*/  ISETP.NE.U32.AND P0, PT, RZ, UR4, PT ;  /* 0x00000004ff007c0c */ /* 0x000fc8000bf05070 */
[----:B------:R-:W-:-:S13]  /*1b0f0*/  ISETP.NE.AND.EX P0, PT, RZ, UR5, PT, P0 ;  /* 0x00000005ff007c0c */ /* 0x000fda000bf05300 */
[----:B------:R-:W-:Y:S05]  /*1b100*/  @!P0 BRA `(.L_x_5984) ;  /* 0x0000000000148947 */ /* 0x000fea0003800000 */
[----:B------:R-:W2:Y:S02]  /*1b110*/  LDC.64 R4, c[0x0][0xa08] ;  /* 0x00028200ff047b82 */ /* 0x000ea40000000a00 */
[----:B--2---:R-:W-:-:S05]  /*1b120*/  IMAD.WIDE R4, R27, 0x4, R4 ;  /* 0x000000041b047825 */ /* 0x004fca00078e0204 */
[----:B------:R-:W2:Y:S04]  /*1b130*/  LDG.E R11, desc[UR42][R4.64] ;  /* 0x0000002a040b7981 */ /* 0x000ea8000c1e1900 */
[----:B0-----:R-:W2:Y:S02]  /*1b140*/  LDG.E R8, desc[UR42][R4.64+0x4] ;  /* 0x0000042a04087981 */ /* 0x001ea4000c1e1900 */
[----:B--2---:R-:W-:-:S07]  /*1b150*/  IMAD.IADD R11, R8, 0x1, -R11 ;  /* 0x00000001080b7824 */ /* 0x004fce00078e0a0b */
.L_x_5984:
[----:B--2---:R-:W2:Y:S01]  /*1b160*/  @P1 LDG.E R4, desc[UR42][R2.64] ;  /* 0x0000002a02041981 */ /* 0x004ea2000c1e1900 */
[----:B------:R-:W3:Y:S03]  /*1b170*/  LDC R5, c[0x0][0x448] ;  /* 0x00011200ff057b82 */ /* 0x000ee60000000800 */
[----:B------:R-:W2:Y:S01]  /*1b180*/  @P1 LDG.E R13, desc[UR42][R2.64+0x4] ;  /* 0x0000042a020d1981 */ /* 0x000ea2000c1e1900 */
[----:B-----5:R-:W-:Y:S02]  /*1b190*/  IMAD.IADD R11, R11, 0x1, -R33 ;  /* 0x000000010b0b7824 */ /* 0x020fe400078e0a21 */
[----:B------:R-:W-:-:S04]  /*1b1a0*/  IMAD.SHL.U32 R31, R25, 0x40, RZ ;  /* 0x00000040191f7824 */ /* 0x000fc800078e00ff */
[----:B0-----:R-:W-:Y:S01]  /*1b1b0*/  VIADD R8, R31, 0x3f ;  /* 0x0000003f1f087836 */ /* 0x001fe20000000000 */
[----:B---3--:R-:W-:-:S13]  /*1b1c0*/  ISETP.NE.AND P2, PT, R5, 0x1, PT ;  /* 0x000000010500780c */ /* 0x008fda0003f45270 */
[----:B------:R-:W0:Y:S08]  /*1b1d0*/  @P2 LDC R7, c[0x0][0x44c] ;  /* 0x00011300ff072b82 */ /* 0x000e300000000800 */
[----:B------:R-:W3:Y:S01]  /*1b1e0*/  @P2 LDC R5, c[0x0][0x450] ;  /* 0x00011400ff052b82 */ /* 0x000ee20000000800 */
[----:B--2---:R-:W-:Y:S02]  /*1b1f0*/  @P1 IMAD.IADD R6, R13, 0x1, -R4 ;  /* 0x000000010d061824 */ /* 0x004fe400078e0a04 */
[----:B0-----:R-:W-:-:S04]  /*1b200*/  @P2 IMAD.HI.U32 R4, R8, R7, RZ ;  /* 0x0000000708042227 */ /* 0x001fc800078e00ff */
[----:B------:R-:W-:Y:S01]  /*1b210*/  IMAD.IADD R23, R11, 0x1, R6 ;  /* 0x000000010b177824 */ /* 0x000fe200078e0206 */
[----:B---3--:R-:W-:-:S03]  /*1b220*/  @P2 SHF.R.U32.HI R8, RZ, R5, R4 ;  /* 0x00000005ff082219 */ /* 0x008fc60000011604 */
[C---:B------:R-:W-:Y:S01]  /*1b230*/  VIADD R10, R23.reuse, 0x3f ;  /* 0x0000003f170a7836 */ /* 0x040fe20000000000 */
[----:B------:R-:W-:-:S04]  /*1b240*/  IADD3 R7, R23, 0x1, -R14 ;  /* 0x0000000117077810 */ /* 0x000fc80007ffe80e */
[----:B------:R-:W-:Y:S01]  /*1b250*/  SHF.R.S32.HI R3, RZ, 0x1f, R10 ;  /* 0x0000001fff037819 */ /* 0x000fe2000001140a */
[----:B------:R-:W-:-:S03]  /*1b260*/  IMAD.IADD R8, R7, 0x1, R8 ;  /* 0x0000000107087824 */ /* 0x000fc600078e0208 */
[----:B------:R-:W-:Y:S02]  /*1b270*/  LEA.HI R10, R3, R10, RZ, 0x6 ;  /* 0x0000000a030a7211 */ /* 0x000fe400078f30ff */
[----:B------:R-:W0:Y:S02]  /*1b280*/  LDC.64 R2, c[0x0][0x9e0] ;  /* 0x00027800ff027b82 */ /* 0x000e240000000a00 */
[----:B------:R-:W-:Y:S02]  /*1b290*/  SHF.R.S32.HI R10, RZ, 0x6, R10 ;  /* 0x00000006ff0a7819 */ /* 0x000fe4000001140a */
[----:B0-----:R-:W-:Y:S01]  /*1b2a0*/  ISETP.GE.AND P3, PT, R3, 0x1, PT ;  /* 0x000000010300780c */ /* 0x001fe20003f66270 */
[----:B------:R-:W-:-:S12]  /*1b2b0*/  IMAD.IADD R2, R8, 0x1, R2 ;  /* 0x0000000108027824 */ /* 0x000fd800078e0202 */
[----:B------:R-:W-:Y:S05]  /*1b2c0*/  @!P3 BRA `(.L_x_5985) ;  /* 0x000000000048b947 */ /* 0x000fea0003800000 */
        /* <DEDUP_REMOVED lines=11> */
.L_x_5987:
[----:B------:R-:W-:-:S13]  /*1b380*/  ISETP.NE.AND P0, PT, R3, 0x1, PT ;  /* 0x000000010300780c */ /* 0x000fda0003f05270 */
[----:B------:R-:W0:Y:S02]  /*1b390*/  @P0 LDC.64 R4, c[0x0][0x9e8] ;  /* 0x00027a00ff040b82 */ /* 0x000e240000000a00 */
[----:B0-----:R-:W-:-:S05]  /*1b3a0*/  @P0 IMAD.HI.U32 R4, R12, R4, RZ ;  /* 0x000000040c040227 */ /* 0x001fca00078e00ff */
[----:B------:R-:W-:-:S07]  /*1b3b0*/  @P0 SHF.R.U32.HI R12, RZ, R5, R4 ;  /* 0x00000005ff0c0219 */ /* 0x000fce0000011604 */
.L_x_5988:
[----:B------:R-:W-:Y:S05]  /*1b3c0*/  BSYNC B0 ;  /* 0x0000000000007941 */ /* 0x000fea0003800000 */
.L_x_5986:
[----:B------:R-:W-:-:S05]  /*1b3d0*/  IMAD R12, R12, R3, R3 ;  /* 0x000000030c0c7224 */ /* 0x000fca00078e0203 */
[----:B------:R-:W-:-:S07]  /*1b3e0*/  VIMNMX R2, R2, R12, PT ;  /* 0x0000000c02027248 */ /* 0x000fce0003fe0100 */
.L_x_5985:
[----:B------:R-:W0:Y:S01]  /*1b3f0*/  @P2 LDC R8, c[0x0][0x44c] ;  /* 0x00011300ff082b82 */ /* 0x000e220000000800 */
[----:B------:R-:W-:Y:S01]  /*1b400*/  VIADD R2, R2, 0x3f ;  /* 0x0000003f02027836 */ /* 0x000fe20000000000 */
[----:B------:R-:W-:Y:S01]  /*1b410*/  ULDC UR4, c[0x0][0x9dc] ;  /* 0x0002770000047ab9 */ /* 0x000fe20000000800 */
[----:B------:R-:W-:-:S05]  /*1b420*/  IMAD.MOV.U32 R4, RZ, RZ, R31 ;  /* 0x000000ffff047224 */ /* 0x000fca00078e001f */
[----:B------:R-:W2:Y:S01]  /*1b430*/  @P2 LDC R5, c[0x0][0x450] ;  /* 0x00011400ff052b82 */ /* 0x000ea20000000800 */
[----:B0-----:R-:W-:-:S05]  /*1b440*/  @P2 IMAD.HI.U32 R8, R31, R8, RZ ;  /* 0x000000081f082227 */ /* 0x001fca00078e00ff */
[----:B--2---:R-:W-:Y:S01]  /*1b450*/  @P2 SHF.R.U32.HI R4, RZ, R5, R8 ;  /* 0x00000005ff042219 */ /* 0x004fe20000011608 */
[----:B------:R-:W-:Y:S01]  /*1b460*/  IMAD.IADD R8, R23, 0x1, -R14 ;  /* 0x0000000117087824 */ /* 0x000fe200078e0a0e */
[----:B------:R-:W-:-:S03]  /*1b470*/  SHF.R.S32.HI R5, RZ, 0x1f, R2 ;  /* 0x0000001fff057819 */ /* 0x000fc60000011402 */
[----:B------:R-:W-:Y:S01]  /*1b480*/  IMAD.IADD R13, R8, 0x1, R4 ;  /* 0x00000001080d7824 */ /* 0x000fe200078e0204 */
[----:B------:R-:W-:-:S03]  /*1b490*/  LEA.HI R5, R5, R2, RZ, 0x6 ;  /* 0x0000000205057211 */ /* 0x000fc600078f30ff */
[----:B------:R-:W-:Y:S01]  /*1b4a0*/  VIADD R2, R13, -UR4 ;  /* 0x800000040d027c36 */ /* 0x000fe20008000000 */
        /* <DEDUP_REMOVED lines=13> */
.L_x_5991:
[----:B------:R-:W-:-:S13]  /*1b580*/  ISETP.NE.AND P0, PT, R3, 0x1, PT ;  /* 0x000000010300780c */ /* 0x000fda0003f05270 */
[----:B------:R-:W0:Y:S02]  /*1b590*/  @P0 LDC.64 R4, c[0x0][0x9e8] ;  /* 0x00027a00ff040b82 */ /* 0x000e240000000a00 */
[----:B0-----:R-:W-:-:S05]  /*1b5a0*/  @P0 IMAD.HI.U32 R4, R13, R4, RZ ;  /* 0x000000040d040227 */ /* 0x001fca00078e00ff */
[----:B------:R-:W-:-:S07]  /*1b5b0*/  @P0 SHF.R.U32.HI R13, RZ, R5, R4 ;  /* 0x00000005ff0d0219 */ /* 0x000fce0000011604 */
.L_x_5992:
[----:B------:R-:W-:Y:S05]  /*1b5c0*/  BSYNC B0 ;  /* 0x0000000000007941 */ /* 0x000fea0003800000 */
.L_x_5990:
[----:B------:R-:W-:-:S05]  /*1b5d0*/  IMAD R3, R13, R3, RZ ;  /* 0x000000030d037224 */ /* 0x000fca00078e02ff */
[----:B------:R-:W-:-:S07]  /*1b5e0*/  VIMNMX R2, R2, R3, !PT ;  /* 0x0000000302027248 */ /* 0x000fce0007fe0100 */
.L_x_5989:
[----:B------:R-:W-:Y:S01]  /*1b5f0*/  SHF.R.S32.HI R3, RZ, 0x1f, R2 ;  /* 0x0000001fff037819 */ /* 0x000fe20000011402 */
[----:B------:R-:W-:Y:S01]  /*1b600*/  BSSY B0, `(.L_x_5993) ;  /* 0x0000026000007945 */ /* 0x000fe20003800000 */
[----:B------:R-:W-:Y:S01]  /*1b610*/  LOP3.LUT R32, R9, 0xff, RZ, 0xc0, !PT ;  /* 0x000000ff09207812 */ /* 0x000fe200078ec0ff */
[----:B------:R-:W-:Y:S01]  /*1b620*/  IMAD.MOV.U32 R15, RZ, RZ, RZ ;  /* 0x000000ffff0f7224 */ /* 0x000fe200078e00ff */
[----:B------:R-:W-:Y:S02]  /*1b630*/  LEA.HI R3, R3, R2, RZ, 0x6 ;  /* 0x0000000203037211 */ /* 0x000fe400078f30ff */
[----:B------:R-:W-:Y:S02]  /*1b640*/  SHF.R.U32.HI R4, RZ, 0x10, R9 ;  /* 0x00000010ff047819 */ /* 0x000fe40000011609 */
[----:B------:R-:W-:-:S04]  /*1b650*/  SHF.R.S32.HI R3, RZ, 0x6, R3 ;  /* 0x00000006ff037819 */ /* 0x000fc80000011403 */
[----:B------:R-:W-:-:S04]  /*1b660*/  VIMNMX R5, RZ, R3, !PT ;  /* 0x00000003ff057248 */ /* 0x000fc80007fe0100 */
[----:B------:R-:W-:-:S13]  /*1b670*/  ISETP.GT.AND P0, PT, R12, R5, PT ;  /* 0x000000050c00720c */ /* 0x000fda0003f04270 */
[----:B------:R-:W-:Y:S05]  /*1b680*/  @!P0 BRA `(.L_x_5994) ;  /* 0x0000000000748947 */ /* 0x000fea0003800000 */
[----:B------:R-:W-:Y:S01]  /*1b690*/  ISETP.NE.AND P0, PT, R4, RZ, PT ;  /* 0x000000ff0400720c */ /* 0x000fe20003f05270 */
[----:B------:R-:W-:-:S03]  /*1b6a0*/  ULDC UR4, c[0x0][0x9f0] ;  /* 0x00027c0000047ab9 */ /* 0x000fc60000000800 */
[----:B------:R-:W-:-:S04]  /*1b6b0*/  SEL R9, R4, UR4, P0 ;  /* 0x0000000404097c07 */ /* 0x000fc80008000000 */
[----:B-1----:R-:W-:Y:S02]  /*1b6c0*/  IABS R14, R9 ;  /* 0x00000009000e7213 */ /* 0x002fe40000000000 */
        /* <DEDUP_REMOVED lines=25> */
.L_x_5994:
[----:B------:R-:W-:Y:S05]  /*1b860*/  BSYNC B0 ;  /* 0x0000000000007941 */ /* 0x000fea0003800000 */
.L_x_5993:
[-C--:B------:R-:W-:Y:S01]  /*1b870*/  IMAD R5, R32, R15.reuse, R5 ;  /* 0x0000000f20057224 */ /* 0x080fe200078e0205 */
[----:B------:R-:W-:Y:S04]  /*1b880*/  BSSY B0, `(.L_x_5995) ;  /* 0x00001a8000007945 */ /* 0x000fe80003800000 */
        /* <DEDUP_REMOVED lines=21> */
[----:B-1----:R0:W1:Y:S02]  /*1b9e0*/  SHFL.IDX PT, R14, R2, RZ, 0x1f ;  /* 0x00001fff020e7589 */ /* 0x00206400000e0000 */
.L_x_6163:
[----:B-1----:R-:W-:Y:S02]  /*1b9f0*/  ISETP.NE.AND P0, PT, R14, RZ, PT ;  /* 0x000000ff0e00720c */ /* 0x002fe40003f05270 */
[----:B------:R-:W-:-:S11]  /*1ba00*/  PLOP3.LUT P6, PT, PT, PT, PT, 0x8, 0x0 ;  /* 0x000000000000781c */ /* 0x000fd60003fce170 */
[----:B------:R-:W-:Y:S05]  /*1ba10*/  @P0 BRA `(.L_x_5998) ;  /* 0x00000000000c0947 */ /* 0x000fea0003800000 */
[----:B------:R-:W-:-:S03]  /*1ba20*/  UMOV UR4, 0xffffffff ;  /* 0xffffffff00047882 */ /* 0x000fc60000000000 */
[----:B------:R-:W-:Y:S05]  /*1ba30*/  BRA.DIV UR4, `(.L_x_5999) ;  /* 0x0000007e041c7947 */ /* 0x000fea000b800000 */
[----:B------:R-:W-:-:S13]  /*1ba40*/  ELECT P6, URZ, PT ;  /* 0x00000000003f782f */ /* 0x000fda00038c0000 */
.L_x_5998:
        /* <DEDUP_REMOVED lines=9> */
.L_x_6166:
[----:B------:R-:W-:Y:S05]  /*1bae0*/  BSYNC B1 ;  /* 0x0000000000017941 */ /* 0x000fea0003800000 */
.L_x_6000:
[----:B------:R-:W-:Y:S04]  /*1baf0*/  BSSY B1, `(.L_x_6002) ;  /* 0x00000b7000017945 */ /* 0x000fe80003800000 */
[----:B------:R-:W-:Y:S05]  /*1bb00*/  @!P6 BRA `(.L_x_6003) ;  /* 0x0000000800d4e947 */ /* 0x000fea0003800000 */
[----:B------:R-:W-:Y:S01]  /*1bb10*/  IMAD R11, R19, 0x8, R18 ;  /* 0x00000008130b7824 */ /* 0x000fe200078e0212 */
[----:B0-----:R-:W-:Y:S01]  /*1bb20*/  SHF.L.U32 R2, R29, 0x1f, RZ ;  /* 0x0000001f1d027819 */ /* 0x001fe200000006ff */
[----:B------:R-:W0:Y:S01]  /*1bb30*/  S2R R3, SR_TID.X ;  /* 0x0000000000037919 */ /* 0x000e220000002100 */
[----:B------:R-:W-:Y:S02]  /*1bb40*/  BSSY B2, `(.L_x_6004) ;  /* 0x0000005000027945 */ /* 0x000fe40003800000 */
[----:B------:R-:W1:Y:S01]  /*1bb50*/  SYNCS.PHASECHK.TRANS64.TRYWAIT P0, [R11+URZ+0x28ca0], R2 ;  /* 0x028ca0020b0075a7 */ /* 0x000e62000800017f */
[----:B0-----:R-:W-:-:S04]  /*1bb60*/  LOP3.LUT R3, R3, 0x7f, RZ, 0xc0, !PT ;  /* 0x0000007f03037812 */ /* 0x001fc800078ec0ff */
[----:B------:R-:W-:Y:S01]  /*1bb70*/  ISETP.NE.AND P1, PT, R3, RZ, PT ;  /* 0x000000ff0300720c */ /* 0x000fe20003f25270 */
[----:B-1----:R-:W-:-:S12]  /*1bb80*/  @!P0 BRA `(.L_x_6005) ;  /* 0x0000007800fc8947 */ /* 0x002fd80003800000 */
.L_x_6167:
[----:B------:R-:W-:Y:S05]  /*1bb90*/  BSYNC B2 ;  /* 0x0000000000027941 */ /* 0x000fea0003800000 */
.L_x_6004:
        /* <DEDUP_REMOVED lines=9> */
.L_x_6007:
[----:B------:R-:W-:Y:S05]  /*1bc30*/  BSYNC B2 ;  /* 0x0000000000027941 */ /* 0x000fea0003800000 */
.L_x_6006:
        /* <DEDUP_REMOVED lines=12> */
.L_x_6008:
        /* <DEDUP_REMOVED lines=13> */
.L_x_6168:
[----:B------:R-:W-:Y:S05]  /*1bdd0*/  BSYNC B2 ;  /* 0x0000000000027941 */ /* 0x000fea0003800000 */
.L_x_6009:
        /* <DEDUP_REMOVED lines=11> */
.L_x_6012:
[----:B------:R-:W-:Y:S05]  /*1be90*/  BSYNC B2 ;  /* 0x0000000000027941 */ /* 0x000fea0003800000 */
.L_x_6011:
        /* <DEDUP_REMOVED lines=9> */
.L_x_6013:
        /* <DEDUP_REMOVED lines=15> */
.L_x_6014:
        /* <DEDUP_REMOVED lines=15> */
.L_x_6015:
        /* <DEDUP_REMOVED lines=15> */
.L_x_6016:
        /* <DEDUP_REMOVED lines=15> */
.L_x_6017:
        /* <DEDUP_REMOVED lines=15> */
.L_x_6018:
        /* <DEDUP_REMOVED lines=15> */
.L_x_6019:
        /* <DEDUP_REMOVED lines=15> */
.L_x_6020:
        /* <DEDUP_REMOVED lines=10> */
.L_x_6003:
[----:B------:R-:W-:Y:S05]  /*1c660*/  BSYNC B1 ;  /* 0x0000000000017941 */ /* 0x000fea0003800000 */
.L_x_6002:
[----:B------:R-:W-:Y:S01]  /*1c670*/  VIADD R12, R9, 0xfffffffe ;  /* 0xfffffffe090c7836 */ /* 0x000fe20000000000 */
[----:B------:R-:W-:Y:S01]  /*1c680*/  PLOP3.LUT P0, PT, PT, PT, PT, 0x8, 0x0 ;  /* 0x000000000000781c */ /* 0x000fe20003f0e170 */
[----:B------:R-:W-:-:S03]  /*1c690*/  VIADD R19, R19, 0x1 ;  /* 0x0000000113137836 */ /* 0x000fc60000000000 */
[----:B------:R-:W-:Y:S02]  /*1c6a0*/  ISETP.GE.AND P2, PT, R12, R6, PT ;  /* 0x000000060c00720c */ /* 0x000fe40003f46270 */
[----:B------:R-:W-:-:S04]  /*1c6b0*/  ISETP.NE.AND P1, PT, R19, 0x2, PT ;  /* 0x000000021300780c */ /* 0x000fc80003f25270 */
[----:B0-----:R-:W-:Y:S02]  /*1c6c0*/  SEL R2, RZ, 0x1, P1 ;  /* 0x00000001ff027807 */ /* 0x001fe40000800000 */
[----:B------:R-:W-:Y:S02]  /*1c6d0*/  SEL R19, R19, RZ, P1 ;  /* 0x000000ff13137207 */ /* 0x000fe40000800000 */
[----:B------:R-:W-:-:S03]  /*1c6e0*/  LOP3.LUT R29, R29, R2, RZ, 0x3c, !PT ;  /* 0x000000021d1d7212 */ /* 0x000fc600078e3cff */
[----:B------:R-:W-:Y:S05]  /*1c6f0*/  @!P2 BRA `(.L_x_5996) ;  /* 0x0000000c0000a947 */ /* 0x000fea0003800000 */
.L_x_6040:
[----:B------:R-:W-:Y:S05]  /*1c700*/  YIELD ;  /* 0x0000000000007946 */ /* 0x000fea0003800000 */
[----:B------:R-:W-:Y:S04]  /*1c710*/  BSSY B1, `(.L_x_6021) ;  /* 0x00000b6000017945 */ /* 0x000fe80003800000 */
[----:B------:R-:W-:Y:S05]  /*1c720*/  @!P6 BRA `(.L_x_6022) ;  /* 0x0000000800d0e947 */ /* 0x000fea0003800000 */
[----:B------:R-:W-:Y:S01]  /*1c730*/  IMAD R11, R19, 0x8, R18 ;  /* 0x00000008130b7824 */ /* 0x000fe200078e0212 */
[----:B------:R-:W-:Y:S01]  /*1c740*/  SHF.L.U32 R2, R29, 0x1f, RZ ;  /* 0x0000001f1d027819 */ /* 0x000fe200000006ff */
[----:B------:R-:W0:Y:S01]  /*1c750*/  S2R R3, SR_TID.X ;  /* 0x0000000000037919 */ /* 0x000e220000002100 */
[----:B------:R-:W-:Y:S02]  /*1c760*/  BSSY B2, `(.L_x_6023) ;  /* 0x0000005000027945 */ /* 0x000fe40003800000 */
[----:B------:R-:W1:Y:S01]  /*1c770*/  SYNCS.PHASECHK.TRANS64.TRYWAIT P1, [R11+URZ+0x28ca0], R2 ;  /* 0x028ca0020b0075a7 */ /* 0x000e62000802017f */
[----:B0-----:R-:W-:-:S04]  /*1c780*/  LOP3.LUT R3, R3, 0x7f, RZ, 0xc0, !PT ;  /* 0x0000007f03037812 */ /* 0x001fc800078ec0ff */
[----:B------:R-:W-:Y:S01]  /*1c790*/  ISETP.NE.AND P2, PT, R3, RZ, PT ;  /* 0x000000ff0300720c */ /* 0x000fe20003f45270 */
[----:B-1----:R-:W-:-:S12]  /*1c7a0*/  @!P1 BRA `(.L_x_6024) ;  /* 0x00000070001c9947 */ /* 0x002fd80003800000 */
.L_x_6169:
[----:B------:R-:W-:Y:S05]  /*1c7b0*/  BSYNC B2 ;  /* 0x0000000000027941 */ /* 0x000fea0003800000 */
.L_x_6023:
        /* <DEDUP_REMOVED lines=9> */
.L_x_6026:
[----:B------:R-:W-:Y:S05]  /*1c850*/  BSYNC B2 ;  /* 0x0000000000027941 */ /* 0x000fea0003800000 */
.L_x_6025:
        /* <DEDUP_REMOVED lines=11> */
.L_x_6027:
        /* <DEDUP_REMOVED lines=13> */
.L_x_6170:
[----:B------:R-:W-:Y:S05]  /*1c9e0*/  BSYNC B2 ;  /* 0x0000000000027941 */ /* 0x000fea0003800000 */
.L_x_6028:
        /* <DEDUP_REMOVED lines=11> */
.L_x_6031:
[----:B------:R-:W-:Y:S05]  /*1caa0*/  BSYNC B2 ;  /* 0x0000000000027941 */ /* 0x000fea0003800000 */
.L_x_6030:
[----:B------:R-:W-:Y:S01]  /*1cab0*/  R2UR UR6, R2 ;  /* 0x00000000020672ca */ /* 0x000fe200000e0000 */
[----:B------:R-:W-:Y:S01]  /*1cac0*/  UIADD3 UR4, UP0, UR40, 0x670, URZ ;  /* 0x0000067028047890 */ /* 0x000fe2000ff1e03f */
[----:B------:R-:W-:Y:S01]  /*1cad0*/  R2UR UR7, R3 ;  /* 0x00000000030772ca */ /* 0x000fe200000e0000 */
[----:B------:R-:W-:Y:S01]  /*1cae0*/  VIADD R11, R11, 0x28cb0 ;  /* 0x00028cb00b0b7836 */ /* 0x000fe20000000000 */
[----:B------:R-:W-:Y:S01]  /*1caf0*/  R2UR UR10, R9 ;  /* 0x00000000090a72ca */ /* 0x000fe200000e0000 */
[----:B------:R-:W-:Y:S01]  /*1cb00*/  IMAD R9, R19, 0x10000, R18 ;  /* 0x0001000013097824 */ /* 0x000fe200078e0212 */
[----:B------:R-:W-:Y:S01]  /*1cb10*/  PLOP3.LUT P1, PT, PT, PT, PT, 0x80, 0x0 ;  /* 0x000000000000781c */ /* 0x000fe20003f2f070 */
[----:B------:R-:W-:Y:S02]  /*1cb20*/  UIADD3.X UR5, URZ, UR41, URZ, UP0, !UPT ;  /* 0x000000293f057290 */ /* 0x000fe400087fe43f */
[----:B------:R-:W-:-:S10]  /*1cb30*/  VIADD R14, R9, 0x400 ;  /* 0x00000400090e7836 */ /* 0x000fd40000000000 */
.L_x_6032:
        /* <DEDUP_REMOVED lines=15> */
.L_x_6033:
        /* <DEDUP_REMOVED lines=15> */
.L_x_6034:
        /* <DEDUP_REMOVED lines=15> */
.L_x_6035:
        /* <DEDUP_REMOVED lines=15> */
.L_x_6036:
        /* <DEDUP_REMOVED lines=15> */
.L_x_6037:
        /* <DEDUP_REMOVED lines=15> */
.L_x_6038:
        /* <DEDUP_REMOVED lines=15> */
.L_x_6039:
        /* <DEDUP_REMOVED lines=10> */
.L_x_6022:
[----:B------:R-:W-:Y:S05]  /*1d270*/  BSYNC B1 ;  /* 0x0000000000017941 */ /* 0x000fea0003800000 */
.L_x_6021:
        /* <DEDUP_REMOVED lines=8> */
.L_x_5996:
[----:B------:R-:W-:Y:S05]  /*1d300*/  BSYNC B0 ;  /* 0x0000000000007941 */ /* 0x000fea0003800000 */
.L_x_5995:
[----:B------:R-:W0:Y:S01]  /*1d310*/  LDC R0, c[0x0][0x448] ;  /* 0x00011200ff007b82 */ /* 0x000e220000000800 */
[----:B------:R-:W-:Y:S01]  /*1d320*/  VIADD R2, R31, 0x3f ;  /* 0x0000003f1f027836 */ /* 0x000fe20000000000 */
[----:B------:R-:W-:Y:S06]  /*1d330*/  @!P0 WARPSYNC.ALL ;  /* 0x0000000000008948 */ /* 0x000fec0003800000 */
[----:B------:R-:W-:Y:S01]  /*1d340*/  @!P0 BAR.SYNC.DEFER_BLOCKING 0xc, 0x180 ;  /* 0x0306000000008b1d */ /* 0x000fe20000010000 */
[----:B0-----:R-:W-:-:S13]  /*1d350*/  ISETP.NE.AND P1, PT, R0, 0x1, PT ;  /* 0x000000010000780c */ /* 0x001fda0003f25270 */
[----:B------:R-:W0:Y:S08]  /*1d360*/  @P1 LDC R3, c[0x0][0x44c] ;  /* 0x00011300ff031b82 */ /* 0x000e300000000800 */
[----:B------:R-:W2:Y:S01]  /*1d370*/  @P1 LDC R0, c[0x0][0x450] ;  /* 0x00011400ff001b82 */ /* 0x000ea20000000800 */
[----:B0-----:R-:W-:-:S05]  /*1d380*/  @P1 IMAD.HI.U32 R3, R2, R3, RZ ;  /* 0x0000000302031227 */ /* 0x001fca00078e00ff */
[----:B--2---:R-:W-:-:S05]  /*1d390*/  @P1 SHF.R.U32.HI R2, RZ, R0, R3 ;  /* 0x00000000ff021219 */ /* 0x004fca0000011603 */
[----:B------:R-:W-:Y:S02]  /*1d3a0*/  IMAD.IADD R0, R7, 0x1, R2 ;  /* 0x0000000107007824 */ /* 0x000fe400078e0202 */
[----:B------:R-:W0:Y:S02]  /*1d3b0*/  LDC.64 R2, c[0x0][0x9e0] ;  /* 0x00027800ff027b82 */ /* 0x000e240000000a00 */
        /* <DEDUP_REMOVED lines=14> */
.L_x_6043:
[----:B------:R-:W-:-:S13]  /*1d4a0*/  ISETP.NE.AND P0, PT, R3, 0x1, PT ;  /* 0x000000010300780c */ /* 0x000fda0003f05270 */
[----:B------:R-:W0:Y:S02]  /*1d4b0*/  @P0 LDC.64 R6, c[0x0][0x9e8] ;  /* 0x00027a00ff060b82 */ /* 0x000e240000000a00 */
[----:B0-----:R-:W-:-:S05]  /*1d4c0*/  @P0 IMAD.HI.U32 R6, R5, R6, RZ ;  /* 0x0000000605060227 */ /* 0x001fca00078e00ff */
[----:B------:R-:W-:-:S07]  /*1d4d0*/  @P0 SHF.R.U32.HI R5, RZ, R7, R6 ;  /* 0x00000007ff050219 */ /* 0x000fce0000011606 */
.L_x_6044:
[----:B------:R-:W-:Y:S05]  /*1d4e0*/  BSYNC B0 ;  /* 0x0000000000007941 */ /* 0x000fea0003800000 */
.L_x_6042:
[----:B------:R-:W-:-:S05]  /*1d4f0*/  IMAD R5, R5, R3, R3 ;  /* 0x0000000305057224 */ /* 0x000fca00078e0203 */
[----:B------:R-:W-:-:S07]  /*1d500*/  VIMNMX R2, R2, R5, PT ;  /* 0x0000000502027248 */ /* 0x000fce0003fe0100 */
.L_x_6041:
[----:B------:R-:W-:Y:S01]  /*1d510*/  VIADD R2, R2, 0x3f ;  /* 0x0000003f02027836 */ /* 0x000fe20000000000 */
[----:B------:R-:W0:Y:S01]  /*1d520*/  @P1 LDC R0, c[0x0][0x450] ;  /* 0x00011400ff001b82 */ /* 0x000e220000000800 */
[----:B------:R-:W-:-:S03]  /*1d530*/  ULDC UR4, c[0x0][0x9dc] ;  /* 0x0002770000047ab9 */ /* 0x000fc60000000800 */
[----:B------:R-:W-:-:S04]  /*1d540*/  SHF.R.S32.HI R5, RZ, 0x1f, R2 ;  /* 0x0000001fff057819 */ /* 0x000fc80000011402 */
[----:B------:R-:W-:Y:S02]  /*1d550*/  LEA.HI R5, R5, R2, RZ, 0x6 ;  /* 0x0000000205057211 */ /* 0x000fe400078f30ff */
[----:B------:R-:W2:Y:S02]  /*1d560*/  @P1 LDC R2, c[0x0][0x44c] ;  /* 0x00011300ff021b82 */ /* 0x000ea40000000800 */
[----:B------:R-:W-:-:S04]  /*1d570*/  SHF.R.S32.HI R5, RZ, 0x6, R5 ;  /* 0x00000006ff057819 */ /* 0x000fc80000011405 */
[----:B------:R-:W-:Y:S01]  /*1d580*/  VIMNMX R10, R10, R5, PT ;  /* 0x000000050a0a7248 */ /* 0x000fe20003fe0100 */
[----:B------:R-:W-:Y:S02]  /*1d590*/  IMAD.MOV.U32 R5, RZ, RZ, R31 ;  /* 0x000000ffff057224 */ /* 0x000fe400078e001f */
[----:B--2---:R-:W-:-:S05]  /*1d5a0*/  @P1 IMAD.HI.U32 R2, R31, R2, RZ ;  /* 0x000000021f021227 */ /* 0x004fca00078e00ff */
[----:B0-----:R-:W-:-:S05]  /*1d5b0*/  @P1 SHF.R.U32.HI R5, RZ, R0, R2 ;  /* 0x00000000ff051219 */ /* 0x001fca0000011602 */
        /* <DEDUP_REMOVED lines=13> */
.L_x_6047:
[----:B------:R-:W-:-:S13]  /*1d690*/  ISETP.NE.AND P0, PT, R3, 0x1, PT ;  /* 0x000000010300780c */ /* 0x000fda0003f05270 */
[----:B------:R-:W0:Y:S02]  /*1d6a0*/  @P0 LDC.64 R6, c[0x0][0x9e8] ;  /* 0x00027a00ff060b82 */ /* 0x000e240000000a00 */
[----:B0-----:R-:W-:-:S05]  /*1d6b0*/  @P0 IMAD.HI.U32 R6, R2, R6, RZ ;  /* 0x0000000602060227 */ /* 0x001fca00078e00ff */
[----:B------:R-:W-:-:S07]  /*1d6c0*/  @P0 SHF.R.U32.HI R2, RZ, R7, R6 ;  /* 0x00000007ff020219 */ /* 0x000fce0000011606 */
.L_x_6048:
[----:B------:R-:W-:Y:S05]  /*1d6d0*/  BSYNC B0 ;  /* 0x0000000000007941 */ /* 0x000fea0003800000 */
.L_x_6046:
[----:B------:R-:W-:-:S05]  /*1d6e0*/  IMAD R3, R2, R3, RZ ;  /* 0x0000000302037224 */ /* 0x000fca00078e02ff */
[----:B------:R-:W-:-:S07]  /*1d6f0*/  VIMNMX R0, R0, R3, !PT ;  /* 0x0000000300007248 */ /* 0x000fce0007fe0100 */
.L_x_6045:
[----:B------:R-:W-:Y:S01]  /*1d700*/  ISETP.NE.AND P1, PT, R4, RZ, PT ;  /* 0x000000ff0400720c */ /* 0x000fe20003f25270 */
[----:B------:R-:W-:Y:S01]  /*1d710*/  BSSY B0, `(.L_x_6049) ;  /* 0x0000024000007945 */ /* 0x000fe20003800000 */
[----:B------:R-:W-:-:S04]  /*1d720*/  SHF.R.S32.HI R3, RZ, 0x1f, R0 ;  /* 0x0000001fff037819 */ /* 0x000fc80000011400 */
[----:B------:R-:W-:-:S04]  /*1d730*/  LEA.HI R3, R3, R0, RZ, 0x6 ;  /* 0x0000000003037211 */ /* 0x000fc800078f30ff */
[----:B------:R-:W-:Y:S01]  /*1d740*/  SHF.R.S32.HI R0, RZ, 0x6, R3 ;  /* 0x00000006ff007819 */ /* 0x000fe20000011403 */
[----:B------:R-:W-:Y:S02]  /*1d750*/  IMAD.MOV.U32 R3, RZ, RZ, RZ ;  /* 0x000000ffff037224 */ /* 0x000fe400078e00ff */
[----:B------:R-:W0:Y:S01]  /*1d760*/  @!P1 LDC R4, c[0x0][0x9f0] ;  /* 0x00027c00ff049b82 */ /* 0x000e220000000800 */
[----:B------:R-:W-:-:S04]  /*1d770*/  VIMNMX R0, RZ, R0, !PT ;  /* 0x00000000ff007248 */ /* 0x000fc80007fe0100 */
[----:B------:R-:W-:-:S13]  /*1d780*/  ISETP.GT.AND P0, PT, R10, R0, PT ;  /* 0x000000000a00720c */ /* 0x000fda0003f04270 */
[----:B------:R-:W-:Y:S05]  /*1d790*/  @!P0 BRA `(.L_x_6050) ;  /* 0x00000000006c8947 */ /* 0x000fea0003800000 */
[-C--:B0-----:R-:W-:Y:S02]  /*1d7a0*/  IABS R5, R4.reuse ;  /* 0x0000000400057213 */ /* 0x081fe40000000000 */
[----:B------:R-:W-:Y:S02]  /*1d7b0*/  IABS R7, R4 ;  /* 0x0000000400077213 */ /* 0x000fe40000000000 */
[----:B------:R-:W0:Y:S03]  /*1d7c0*/  I2F.RP R8, R5 ;  /* 0x0000000500087306 */ /* 0x000e260000209400 */
[----:B------:R-:W-:-:S05]  /*1d7d0*/  IMAD.MOV R7, RZ, RZ, -R7 ;  /* 0x000000ffff077224 */ /* 0x000fca00078e0a07 */
[----:B0-----:R-:W0:Y:S02]  /*1d7e0*/  MUFU.RCP R8, R8 ;  /* 0x0000000800087308 */ /* 0x001e240000001000 */
[----:B0-----:R-:W-:-:S06]  /*1d7f0*/  VIADD R9, R8, 0xffffffe ;  /* 0x0ffffffe08097836 */ /* 0x001fcc0000000000 */
[----:B------:R-:W0:Y:S02]  /*1d800*/  F2I.FTZ.U32.TRUNC.NTZ R3, R9 ;  /* 0x0000000900037305 */ /* 0x000e24000021f000 */
[----:B0-----:R-:W-:-:S04]  /*1d810*/  IMAD.MOV R2, RZ, RZ, -R3 ;  /* 0x000000ffff027224 */ /* 0x001fc800078e0a03 */
[----:B------:R-:W-:Y:S02]  /*1d820*/  IMAD R6, R2, R5, RZ ;  /* 0x0000000502067224 */ /* 0x000fe400078e02ff */
[----:B------:R-:W-:-:S04]  /*1d830*/  IMAD.MOV.U32 R2, RZ, RZ, RZ ;  /* 0x000000ffff027224 */ /* 0x000fc800078e00ff */
        /* <DEDUP_REMOVED lines=17> */
.L_x_6050:
[----:B------:R-:W-:Y:S05]  /*1d950*/  BSYNC B0 ;  /* 0x0000000000007941 */ /* 0x000fea0003800000 */
.L_x_6049:
[-C--:B------:R-:W-:Y:S01]  /*1d960*/  IMAD R32, R32, R3.reuse, R0 ;  /* 0x0000000320207224 */ /* 0x080fe200078e0200 */
[----:B------:R-:W-:Y:S04]  /*1d970*/  BSSY B7, `(.L_x_6051) ;  /* 0x0000370000077945 */ /* 0x000fe80003800000 */
[----:B------:R-:W-:-:S04]  /*1d980*/  VIADDMNMX R34, R32, R3, R10, PT ;  /* 0x0000000320227246 */ /* 0x000fc8000380010a */
        /* <DEDUP_REMOVED lines=14> */
[----:B0-----:R-:W0:Y:S02]  /*1da70*/  S2R R4, SR_LTMASK ;  /* 0x0000000000047919 */ /* 0x001e240000003900 */
[----:B0-----:R-:W-:-:S04]  /*1da80*/  LOP3.LUT R4, R4, UR4, RZ, 0xc0, !PT ;  /* 0x0000000404047c12 */ /* 0x001fc8000f8ec0ff */
[----:B------:R-:W0:Y:S01]  /*1da90*/  POPC R7, R4 ;  /* 0x0000000400077309 */ /* 0x000e220000000000 */
[----:B--2---:R-:W0:Y:S02]  /*1daa0*/  SHFL.IDX PT, R0, R3, R0, 0x1f ;  /* 0x00001f0003007589 */ /* 0x004e2400000e0000 */
[----:B0-----:R-:W-:Y:S01]  /*1dab0*/  IADD3 R24, R0, UR37, R7 ;  /* 0x0000002500187c10 */ /* 0x001fe2000fffe007 */
[----:B------:R-:W-:Y:S06]  /*1dac0*/  BRA `(.L_x_6053) ;  /* 0x0000003400687947 */ /* 0x000fec0003800000 */
.L_x_6052:
        /* <DEDUP_REMOVED lines=20> */
.L_x_6055:
[----:B------:R-:W-:Y:S05]  /*1dc10*/  BSYNC B6 ;  /* 0x0000000000067941 */ /* 0x000fea0003800000 */
.L_x_6054:
        /* <DEDUP_REMOVED lines=9> */
[----:B0-----:R-:W-:Y:S02]  /*1dcb0*/  IMAD.U32 R4, RZ, RZ, UR6 ;  /* 0x00000006ff047e24 */ /* 0x001fe4000f8e00ff */
[----:B------:R-:W-:Y:S02]  /*1dcc0*/  IMAD.U32 R5, RZ, RZ, UR7 ;  /* 0x00000007ff057e24 */ /* 0x000fe4000f8e00ff */
[----:B------:R-:W-:Y:S02]  /*1dcd0*/  IMAD.U32 R6, RZ, RZ, UR8 ;  /* 0x00000008ff067e24 */ /* 0x000fe4000f8e00ff */
[----:B------:R-:W-:-:S02]  /*1dce0*/  IMAD.U32 R7, RZ, RZ, UR9 ;  /* 0x00000009ff077e24 */ /* 0x000fc4000f8e00ff */
[----:B------:R-:W-:Y:S02]  /*1dcf0*/  IMAD.U32 R10, RZ, RZ, UR4 ;  /* 0x00000004ff0a7e24 */ /* 0x000fe4000f8e00ff */
[----:B------:R-:W-:Y:S02]  /*1dd00*/  IMAD.U32 R11, RZ, RZ, UR5 ;  /* 0x00000005ff0b7e24 */ /* 0x000fe4000f8e00ff */
[----:B------:R-:W-:Y:S02]  /*1dd10*/  IMAD.MOV.U32 R8, RZ, RZ, 0x70 ;  /* 0x00000070ff087424 */ /* 0x000fe400078e00ff */
[----:B------:R-:W-:Y:S02]  /*1dd20*/  IMAD.MOV.U32 R12, RZ, RZ, 0x1 ;  /* 0x00000001ff0c7424 */ /* 0x000fe400078e00ff */
[----:B--2---:R-:W-:-:S07]  /*1dd30*/  IMAD.MOV.U32 R13, RZ, RZ, RZ ;  /* 0x000000ffff0d7224 */ /* 0x004fce00078e00ff */
[----:B------:R-:W-:-:S07]  /*1dd40*/  LEPC R20, `(.L_x_6058) ;  /* 0x000000001014794e */ /* 0x000fce0000000000 */
[----:B-1-3--:R-:W-:Y:S05]  /*1dd50*/  CALL.ABS.NOINC R2 ;  /* 0x0000000002007343 */ /* 0x00afea0003c00000 */
.L_x_6058:
        /* <DEDUP_REMOVED lines=15> */
.L_x_6057:
[----:B------:R-:W-:Y:S05]  /*1de50*/  BSYNC B6 ;  /* 0x0000000000067941 */ /* 0x000fea0003800000 */
.L_x_6056:
[----:B------:R-:W-:Y:S01]  /*1de60*/  ULDC.64 UR4, c[0x0][0x9f8] ;  /* 0x00027e0000047ab9 */ /* 0x000fe20000000a00 */
[----:B------:R-:W-:Y:S01]  /*1de70*/  IMAD.MOV.U32 R26, RZ, RZ, R27 ;  /* 0x000000ffff1a7224 */ /* 0x000fe200078e001b */
[----:B------:R-:W-:Y:S01]  /*1de80*/  ISETP.NE.U32.AND P0, PT, RZ, UR4, PT ;  /* 0x00000004ff007c0c */ /* 0x000fe2000bf05070 */
[----:B------:R-:W2:Y:S01]  /*1de90*/  S2R R20, SR_TID.X ;  /* 0x0000000000147919 */ /* 0x000ea20000002100 */
[----:B------:R-:W3:Y:S01]  /*1dea0*/  LDC R9, c[0x0][0x430] ;  /* 0x00010c00ff097b82 */ /* 0x000ee20000000800 */
[----:B------:R-:W-:Y:S01]  /*1deb0*/  ULDC UR4, c[0x0][0x320] ;  /* 0x0000c80000047ab9 */ /* 0x000fe20000000800 */
[----:B------:R-:W-:-:S13]  /*1dec0*/  ISETP.NE.AND.EX P0, PT, RZ, UR5, PT, P0 ;  /* 0x00000005ff007c0c */ /* 0x000fda000bf05300 */
[----:B------:R-:W4:Y:S01]  /*1ded0*/  @P0 LDC.64 R2, c[0x0][0x9f8] ;  /* 0x00027e00ff020b82 */ /* 0x000f220000000a00 */
[----:B------:R-:W0:Y:S01]  /*1dee0*/  S2R R25, SR_TID.X ;  /* 0x0000000000197919 */ /* 0x000e220000002100 */
[----:B--2---:R-:W-:Y:S01]  /*1def0*/  LOP3.LUT R20, R20, 0x7f, RZ, 0xc0, !PT ;  /* 0x0000007f14147812 */ /* 0x004fe200078ec0ff */
[----:B----4-:R-:W-:-:S05]  /*1df00*/  @P0 IMAD.WIDE R2, R27, 0x4, R2 ;  /* 0x000000041b020825 */ /* 0x010fca00078e0202 */
[----:B------:R2:W4:Y:S01]  /*1df10*/  @P0 LDG.E R26, desc[UR42][R2.64] ;  /* 0x0000002a021a0981 */ /* 0x000522000c1e1900 */
[----:B------:R-:W-:Y:S01]  /*1df20*/  SHF.R.U32.HI R21, RZ, 0x3, R20 ;  /* 0x00000003ff157819 */ /* 0x000fe20000011614 */
[----:B------:R-:W-:Y:S01]  /*1df30*/  IMAD.MOV.U32 R36, RZ, RZ, RZ ;  /* 0x000000ffff247224 */ /* 0x000fe200078e00ff */
[----:B---3--:R-:W-:Y:S01]  /*1df40*/  ISETP.NE.AND P1, PT, R9, 0x1, PT ;  /* 0x000000010900780c */ /* 0x008fe20003f25270 */
[----:B------:R-:W3:Y:S01]  /*1df50*/  S2R R20, SR_TID.X ;  /* 0x0000000000147919 */ /* 0x000ee20000002100 */
[----:B0-----:R-:W-:Y:S01]  /*1df60*/  IMAD.SHL.U32 R25, R25, 0x8, RZ ;  /* 0x0000000819197824 */ /* 0x001fe200078e00ff */
[----:B------:R-:W-:Y:S02]  /*1df70*/  LEA R0, R34, 0xffffffc0, 0x6 ;  /* 0xffffffc022007811 */ /* 0x000fe400078e30ff */
[----:B------:R-:W0:Y:S01]  /*1df80*/  S2R R34, SR_TID.X ;  /* 0x0000000000227919 */ /* 0x000e220000002100 */
[----:B------:R-:W-:Y:S02]  /*1df90*/  LOP3.LUT R16, R16, 0xffffffbf, RZ, 0xc0, !PT ;  /* 0xffffffbf10107812 */ /* 0x000fe400078ec0ff */
[----:B------:R-:W-:Y:S01]  /*1dfa0*/  LOP3.LUT R25, R25, 0x38, RZ, 0xc0, !PT ;  /* 0x0000003819197812 */ /* 0x000fe200078ec0ff */
[----:B------:R-:W1:Y:S03]  /*1dfb0*/  S2R R10, SR_TID.X ;  /* 0x00000000000a7919 */ /* 0x000e660000002100 */
[----:B------:R-:W-:Y:S01]  /*1dfc0*/  LOP3.LUT R25, R25, 0x40, RZ, 0xfc, !PT ;  /* 0x0000004019197812 */ /* 0x000fe200078efcff */
[----:B--2---:R-:W2:Y:S03]  /*1dfd0*/  @P1 LDC R3, c[0x0][0x434] ;  /* 0x00010d00ff031b82 */ /* 0x004ea60000000800 */
[----:B------:R-:W-:-:S02]  /*1dfe0*/  ISETP.GE.AND P2, PT, R25, UR4, PT ;  /* 0x0000000419007c0c */ /* 0x000fc4000bf46270 */
[----:B------:R-:W1:Y:S02]  /*1dff0*/  S2R R25, SR_TID.X ;  /* 0x0000000000197919 */ /* 0x000e640000002100 */
[----:B------:R-:W-:Y:S01]  /*1e000*/  SEL R7, RZ, 0xffffffff, P2 ;  /* 0xffffffffff077807 */ /* 0x000fe20001000000 */
[----:B------:R-:W2:Y:S04]  /*1e010*/  @P1 LDC R2, c[0x0][0x438] ;  /* 0x00010e00ff021b82 */ /* 0x000ea80000000800 */
[----:B------:R-:W-:-:S04]  /*1e020*/  IMAD.SHL.U32 R7, R7, 0x2, RZ ;  /* 0x0000000207077824 */ /* 0x000fc800078e00ff */
[----:B------:R-:W-:Y:S01]  /*1e030*/  @P2 LOP3.LUT R16, R16, 0x40, RZ, 0xfc, !PT ;  /* 0x0000004010102812 */ /* 0x000fe200078efcff */
[----:B---3--:R-:W-:-:S03]  /*1e040*/  IMAD.SHL.U32 R20, R20, 0x10, RZ ;  /* 0x0000001014147824 */ /* 0x008fc600078e00ff */
[----:B------:R-:W-:Y:S01]  /*1e050*/  LOP3.LUT R16, R16, 0xffffff7f, RZ, 0xc0, !PT ;  /* 0xffffff7f10107812 */ /* 0x000fe200078ec0ff */
[----:B0-----:R-:W-:Y:S01]  /*1e060*/  IMAD.SHL.U32 R34, R34, 0x8, RZ ;  /* 0x0000000822227824 */ /* 0x001fe200078e00ff */
[----:B------:R-:W-:Y:S02]  /*1e070*/  LOP3.LUT R20, R21, 0x70, R20, 0xf8, !PT ;  /* 0x0000007015147812 */ /* 0x000fe400078ef814 */
[----:B------:R-:W0:Y:S01]  /*1e080*/  S2R R21, SR_TID.X ;  /* 0x0000000000157919 */ /* 0x000e220000002100 */
[----:B-1----:R-:W-:Y:S01]  /*1e090*/  IMAD.SHL.U32 R10, R10, 0x8, RZ ;  /* 0x000000080a0a7824 */ /* 0x002fe200078e00ff */
[----:B------:R-:W-:Y:S01]  /*1e0a0*/  LOP3.LUT R34, R34, 0x38, RZ, 0xc0, !PT ;  /* 0x0000003822227812 */ /* 0x000fe200078ec0ff */
[----:B------:R-:W-:-:S03]  /*1e0b0*/  IMAD.IADD R37, R20, 0x1, R0 ;  /* 0x0000000114257824 */ /* 0x000fc600078e0200 */
[----:B------:R-:W-:Y:S02]  /*1e0c0*/  LOP3.LUT R34, R34, 0x80, RZ, 0xfc, !PT ;  /* 0x0000008022227812 */ /* 0x000fe400078efcff */
[C---:B------:R-:W-:Y:S01]  /*1e0d0*/  ISETP.GE.AND P0, PT, R37.reuse, R23, PT ;  /* 0x000000172500720c */ /* 0x040fe20003f06270 */
[----:B------:R-:W-:Y:S01]  /*1e0e0*/  IMAD.IADD R37, R37, 0x1, R33 ;  /* 0x0000000125257824 */ /* 0x000fe200078e0221 */
[----:B------:R-:W-:Y:S01]  /*1e0f0*/  ISETP.GE.AND P2, PT, R34, UR4, PT ;  /* 0x0000000422007c0c */ /* 0x000fe2000bf46270 */
[----:B------:R-:W-:Y:S01]  /*1e100*/  IMAD.SHL.U32 R25, R25, 0x8, RZ ;  /* 0x0000000819197824 */ /* 0x000fe200078e00ff */
[----:B------:R-:W-:Y:S01]  /*1e110*/  ISETP.GT.U32.OR P0, PT, R20, 0x3f, P0 ;  /* 0x0000003f1400780c */ /* 0x000fe20000704470 */
[----:B--2---:R-:W-:Y:S01]  /*1e120*/  @P1 IMAD.HI.U32 R3, R37, R3, RZ ;  /* 0x0000000325031227 */ /* 0x004fe200078e00ff */
[----:B------:R-:W-:Y:S02]  /*1e130*/  LOP3.LUT R10, R10, 0x38, RZ, 0xc0, !PT ;  /* 0x000000380a0a7812 */ /* 0x000fe400078ec0ff */
[----:B------:R-:W-:Y:S01]  /*1e140*/  LOP3.LUT R25, R25, 0x38, RZ, 0xc0, !PT ;  /* 0x0000003819197812 */ /* 0x000fe200078ec0ff */
[----:B------:R-:W-:Y:S01]  /*1e150*/  IMAD.MOV.U32 R6, RZ, RZ, R37 ;  /* 0x000000ffff067224 */ /* 0x000fe200078e0025 */
[----:B------:R-:W-:-:S02]  /*1e160*/  @P1 SHF.R.U32.HI R6, RZ, R2, R3 ;  /* 0x00000002ff061219 */ /* 0x000fc40000011603 */
[----:B------:R-:W-:Y:S02]  /*1e170*/  LOP3.LUT R25, R25, 0xc0, RZ, 0xfc, !PT ;  /* 0x000000c019197812 */ /* 0x000fe400078efcff */
[----:B------:R-:W-:Y:S02]  /*1e180*/  LOP3.LUT R10, R10, 0x180, RZ, 0xfc, !PT ;  /* 0x000001800a0a7812 */ /* 0x000fe400078efcff */
[----:B------:R-:W-:Y:S01]  /*1e190*/  ISETP.GE.AND P1, PT, R25, UR4, PT ;  /* 0x0000000419007c0c */ /* 0x000fe2000bf26270 */
[----:B------:R-:W1:Y:S01]  /*1e1a0*/  @!P0 LDC.64 R2, c[0x0][0x428] ;  /* 0x00010a00ff028b82 */ /* 0x000e620000000a00 */
[----:B------:R-:W2:Y:S02]  /*1e1b0*/  S2R R25, SR_TID.X ;  /* 0x0000000000197919 */ /* 0x000ea40000002100 */
[----:B------:R-:W-:Y:S01]  /*1e1c0*/  SEL R5, RZ, 0x8, P1 ;  /* 0x00000008ff057807 */ /* 0x000fe20000800000 */
[----:B0-----:R-:W-:-:S05]  /*1e1d0*/  IMAD.SHL.U32 R21, R21, 0x8, RZ ;  /* 0x0000000815157824 */ /* 0x001fca00078e00ff */
[----:B------:R-:W-:-:S04]  /*1e1e0*/  LOP3.LUT R21, R21, 0x38, RZ, 0xc0, !PT ;  /* 0x0000003815157812 */ /* 0x000fc800078ec0ff */
[----:B------:R-:W-:-:S04]  /*1e1f0*/  ISETP.GE.AND P3, PT, R21, UR4, PT ;  /* 0x0000000415007c0c */ /* 0x000fc8000bf66270 */
[----:B------:R-:W-:-:S04]  /*1e200*/  SEL R4, RZ, 0x1, P3 ;  /* 0x00000001ff047807 */ /* 0x000fc80001800000 */
[----:B------:R-:W-:Y:S02]  /*1e210*/  LOP3.LUT R7, R7, 0x2, R4, 0xe2, !PT ;  /* 0x0000000207077812 */ /* 0x000fe400078ee204 */
[----:B------:R-:W-:-:S03]  /*1e220*/  SEL R4, RZ, 0x4, P2 ;  /* 0x00000004ff047807 */ /* 0x000fc60001000000 */
[----:B------:R-:W-:Y:S02]  /*1e230*/  @P3 LOP3.LUT R16, R16, 0x80, RZ, 0xfc, !PT ;  /* 0x0000008010103812 */ /* 0x000fe400078efcff */
[----:B------:R-:W-:Y:S01]  /*1e240*/  LOP3.LUT R7, R5, R7, R4, 0xfe, !PT ;  /* 0x0000000705077212 */ /* 0x000fe200078efe04 */
[--C-:B------:R-:W-:Y:S01]  /*1e250*/  @!P0 IMAD.MOV.U32 R4, RZ, RZ, R6.reuse ;  /* 0x000000ffff048224 */ /* 0x100fe200078e0006 */
[----:B------:R-:W-:Y:S01]  /*1e260*/  @!P0 SHF.R.S32.HI R5, RZ, 0x1f, R6 ;  /* 0x0000001fff058819 */ /* 0x000fe20000011406 */
[----:B--2---:R-:W-:Y:S01]  /*1e270*/  IMAD.SHL.U32 R25, R25, 0x8, RZ ;  /* 0x0000000819197824 */ /* 0x004fe200078e00ff */
[----:B------:R-:W-:-:S04]  /*1e280*/  LOP3.LUT R16, R16, 0xffffffdf, RZ, 0xc0, !PT ;  /* 0xffffffdf10107812 */ /* 0x000fc800078ec0ff */
[----:B------:R-:W-:Y:S02]  /*1e290*/  @P2 LOP3.LUT R16, R16, 0x20, RZ, 0xfc, !PT ;  /* 0x0000002010102812 */ /* 0x000fe400078efcff */
[----:B------:R-:W-:Y:S02]  /*1e2a0*/  LOP3.LUT R25, R25, 0x38, RZ, 0xc0, !PT ;  /* 0x0000003819197812 */ /* 0x000fe400078ec0ff */
[----:B------:R-:W-:-:S04]  /*1e2b0*/  LOP3.LUT R16, R16, 0xffffffef, RZ, 0xc0, !PT ;  /* 0xffffffef10107812 */ /* 0x000fc800078ec0ff */
[----:B------:R-:W-:Y:S02]  /*1e2c0*/  @P1 LOP3.LUT R16, R16, 0x10, RZ, 0xfc, !PT ;  /* 0x0000001010101812 */ /* 0x000fe400078efcff */
[----:B------:R-:W-:-:S04]  /*1e2d0*/  LOP3.LUT R11, R25, 0x100, RZ, 0xfc, !PT ;  /* 0x00000100190b7812 */ /* 0x000fc800078efcff */
[----:B------:R-:W-:Y:S02]  /*1e2e0*/  ISETP.GE.AND P3, PT, R11, UR4, PT ;  /* 0x000000040b007c0c */ /* 0x000fe4000bf66270 */
[----:B------:R-:W-:Y:S02]  /*1e2f0*/  LOP3.LUT R12, R25, 0x1c0, RZ, 0xfc, !PT ;  /* 0x000001c0190c7812 */ /* 0x000fe400078efcff */
[----:B------:R-:W-:-:S09]  /*1e300*/  LOP3.LUT R16, R16, 0xfffffff7, RZ, 0xc0, !PT ;  /* 0xfffffff710107812 */ /* 0x000fd200078ec0ff */
[----:B------:R-:W-:-:S04]  /*1e310*/  @P3 LOP3.LUT R16, R16, 0x8, RZ, 0xfc, !PT ;  /* 0x0000000810103812 */ /* 0x000fc800078efcff */
[----:B------:R-:W-:Y:S01]  /*1e320*/  LOP3.LUT R16, R16, 0xfffffffb, RZ, 0xc0, !PT ;  /* 0xfffffffb10107812 */ /* 0x000fe200078ec0ff */
[----:B------:R-:W-:Y:S01]  /*1e330*/  UMOV UR5, 0xffffffff ;  /* 0xffffffff00057882 */ /* 0x000fe20000000000 */
[----:B----4-:R-:W-:Y:S01]  /*1e340*/  SHF.R.S32.HI R34, RZ, 0x1f, R26 ;  /* 0x0000001fff227819 */ /* 0x010fe2000001141a */
[----:B-1----:R-:W-:-:S04]  /*1e350*/  @!P0 IMAD.WIDE.U32 R4, R26, R2, R4 ;  /* 0x000000021a048225 */ /* 0x002fc800078e0004 */
[----:B------:R-:W-:-:S04]  /*1e360*/  @!P0 IMAD R8, R34, R2, RZ ;  /* 0x0000000222088224 */ /* 0x000fc800078e02ff */
[----:B------:R-:W-:Y:S02]  /*1e370*/  @!P0 IMAD R8, R26, R3, R8 ;  /* 0x000000031a088224 */ /* 0x000fe400078e0208 */
[----:B------:R-:W0:Y:S02]  /*1e380*/  @!P0 LDC.64 R2, c[0x0][0x418] ;  /* 0x00010600ff028b82 */ /* 0x000e240000000a00 */
[----:B------:R-:W-:Y:S01]  /*1e390*/  @!P0 IMAD.IADD R8, R5, 0x1, R8 ;  /* 0x0000000105088824 */ /* 0x000fe200078e0208 */
[----:B0-----:R-:W-:-:S04]  /*1e3a0*/  @!P0 LEA R2, P1, R4, R2, 0x2 ;  /* 0x0000000204028211 */ /* 0x001fc800078210ff */
[----:B------:R-:W-:-:S05]  /*1e3b0*/  @!P0 LEA.HI.X R3, R4, R3, R8, 0x2, P1 ;  /* 0x0000000304038211 */ /* 0x000fca00008f1408 */
[----:B------:R0:W5:Y:S01]  /*1e3c0*/  @!P0 LDG.E R36, desc[UR42][R2.64] ;  /* 0x0000002a02248981 */ /* 0x000162000c1e1900 */
[----:B------:R-:W-:Y:S01]  /*1e3d0*/  ISETP.GE.AND P0, PT, R10, UR4, PT ;  /* 0x000000040a007c0c */ /* 0x000fe2000bf06270 */
[----:B------:R-:W-:Y:S01]  /*1e3e0*/  IMAD.U32 R8, RZ, RZ, UR38 ;  /* 0x00000026ff087e24 */ /* 0x000fe2000f8e00ff */
[----:B------:R-:W-:Y:S02]  /*1e3f0*/  LOP3.LUT R10, R25, 0x140, RZ, 0xfc, !PT ;  /* 0x00000140190a7812 */ /* 0x000fe400078efcff */
[----:B------:R-:W-:Y:S02]  /*1e400*/  SEL R4, RZ, 0x10, P3 ;  /* 0x00000010ff047807 */ /* 0x000fe40001800000 */
[----:B------:R-:W-:Y:S02]  /*1e410*/  ISETP.GE.AND P2, PT, R10, UR4, PT ;  /* 0x000000040a007c0c */ /* 0x000fe4000bf46270 */
[----:B0-----:R-:W-:Y:S02]  /*1e420*/  SEL R3, RZ, 0x40, P0 ;  /* 0x00000040ff037807 */ /* 0x001fe40000000000 */
[----:B------:R-:W-:-:S02]  /*1e430*/  SEL R5, RZ, 0x20, P2 ;  /* 0x00000020ff057807 */ /* 0x000fc40001000000 */
[----:B------:R-:W-:Y:S01]  /*1e440*/  ISETP.GE.AND P0, PT, R12, UR4, PT ;  /* 0x000000040c007c0c */ /* 0x000fe2000bf06270 */
[----:B------:R-:W-:Y:S01]  /*1e450*/  ULDC UR4, c[0x0][0x2f4] ;  /* 0x0000bd0000047ab9 */ /* 0x000fe20000000800 */
[----:B------:R-:W-:Y:S02]  /*1e460*/  LOP3.LUT R4, R5, R7, R4, 0xfe, !PT ;  /* 0x0000000705047212 */ /* 0x000fe400078efe04 */
[----:B------:R-:W-:Y:S02]  /*1e470*/  SEL R2, RZ, 0x80, P0 ;  /* 0x00000080ff027807 */ /* 0x000fe40000000000 */
[----:B------:R-:W-:Y:S01]  /*1e480*/  LOP3.LUT R10, R4, R3, RZ, 0xfc, !PT ;  /* 0x00000003040a7212 */ /* 0x000fe200078efcff */
[----:B------:R-:W-:Y:S01]  /*1e490*/  IMAD.MOV R3, RZ, RZ, -R6 ;  /* 0x000000ffff037224 */ /* 0x000fe200078e0a06 */
[----:B------:R-:W-:Y:S02]  /*1e4a0*/  ISETP.GE.AND P0, PT, R21, UR4, PT ;  /* 0x0000000415007c0c */ /* 0x000fe4000bf06270 */
[----:B------:R-:W-:Y:S01]  /*1e4b0*/  @P2 LOP3.LUT R16, R16, 0x4, RZ, 0xfc, !PT ;  /* 0x0000000410102812 */ /* 0x000fe200078efcff */
[----:B------:R0:W-:Y:S01]  /*1e4c0*/  STL [R1+0x28], R10 ;  /* 0x0000280a01007387 */ /* 0x0001e20000100800 */
[----:B------:R-:W-:-:S02]  /*1e4d0*/  IMAD R37, R9, R3, R37 ;  /* 0x0000000309257224 */ /* 0x000fc400078e0225 */
[----:B------:R-:W-:-:S07]  /*1e4e0*/  LOP3.LUT R16, R16, 0xfffffffd, RZ, 0xc0, !PT ;  /* 0xfffffffd10107812 */ /* 0x000fce00078ec0ff */
[----:B------:R-:W-:Y:S01]  /*1e4f0*/  @P0 LOP3.LUT R16, R16, 0x2, RZ, 0xfc, !PT ;  /* 0x0000000210100812 */ /* 0x000fe200078efcff */
[----:B0-----:R-:W-:Y:S06]  /*1e500*/  BRA.DIV UR5, `(.L_x_6059) ;  /* 0x0000005205ec7947 */ /* 0x001fec000b800000 */
.L_x_6173:
        /* <DEDUP_REMOVED lines=10> */
.L_x_6060:
        /* <DEDUP_REMOVED lines=9> */
.L_x_6174:
[----:B------:R-:W-:Y:S05]  /*1e640*/  BSYNC B0 ;  /* 0x0000000000007941 */ /* 0x000fea0003800000 */
.L_x_6061:
        /* <DEDUP_REMOVED lines=60> */
.L_x_6184:
        /* <DEDUP_REMOVED lines=10> */
.L_x_6064:
        /* <DEDUP_REMOVED lines=11> */
.L_x_6065:
[----:B0-----:R0:W5:Y:S01]  /*1eb60*/  LDL R4, [R1+0x4] ;  /* 0x0000040001047983 */ /* 0x0011620000100800 */
[----:B------:R0:W-:Y:S02]  /*1eb70*/  SYNCS.ARRIVE.TRANS64.A1T0 RZ, [R25+URZ+0x28c30], RZ ;  /* 0x028c30ff19ff79a7 */ /* 0x0001e4000810003f */
[----:B------:R-:W-:Y:S05]  /*1eb80*/  WARPSYNC.ALL ;  /* 0x0000000000007948 */ /* 0x000fea0003800000 */
[----:B------:R-:W-:Y:S01]  /*1eb90*/  ULDC.64 UR4, c[0x0][0xa00] ;  /* 0x0002800000047ab9 */ /* 0x000fe20000000a00 */
[----:B------:R-:W-:Y:S01]  /*1eba0*/  VIADD R0, R18, 0x20400 ;  /* 0x0002040012007836 */ /* 0x000fe20000000000 */
[----:B------:R-:W-:Y:S01]  /*1ebb0*/  BAR.SYNC.DEFER_BLOCKING 0x8, 0x100 ;  /* 0x0204000000007b1d */ /* 0x000fe20000010000 */
[----:B------:R-:W-:Y:S02]  /*1ebc0*/  ISETP.NE.U32.AND P0, PT, RZ, UR4, PT ;  /* 0x00000004ff007c0c */ /* 0x000fe4000bf05070 */
[----:B------:R-:W-:-:S02]  /*1ebd0*/  SHF.R.S32.HI R2, RZ, 0x1f, R27 ;  /* 0x0000001fff027819 */ /* 0x000fc4000001141b */
[----:B------:R-:W-:Y:S01]  /*1ebe0*/  ISETP.NE.AND.EX P0, PT, RZ, UR5, PT, P0 ;  /* 0x00000005ff007c0c */ /* 0x000fe2000bf05300 */
[----:B------:R-:W-:Y:S01]  /*1ebf0*/  ULDC.64 UR4, c[0x0][0x298] ;  /* 0x0000a60000047ab9 */ /* 0x000fe20000000a00 */
[----:B------:R-:W-:Y:S01]  /*1ec00*/  LOP3.LUT P1, RZ, R0, 0x3ff, RZ, 0xc0, !PT ;  /* 0x000003ff00ff7812 */ /* 0x000fe2000782c0ff */
[----:B------:R-:W-:Y:S01]  /*1ec10*/  BSSY B6, `(.L_x_6066) ;  /* 0x000001f000067945 */ /* 0x000fe20003800000 */
[----:B------:R-:W-:Y:S02]  /*1ec20*/  SHF.R.S32.HI R0, RZ, 0x1f, R30 ;  /* 0x0000001fff007819 */ /* 0x000fe4000001141e */
[----:B------:R-:W-:Y:S02]  /*1ec30*/  SEL R3, R2, RZ, !P0 ;  /* 0x000000ff02037207 */ /* 0x000fe40004000000 */
[----:B------:R-:W-:Y:S01]  /*1ec40*/  SEL R2, R27, RZ, !P0 ;  /* 0x000000ff1b027207 */ /* 0x000fe20004000000 */
[----:B------:R-:W-:Y:S02]  /*1ec50*/  IMAD R0, R0, UR4, RZ ;  /* 0x0000000400007c24 */ /* 0x000fe4000f8e02ff */
[----:B------:R-:W-:Y:S02]  /*1ec60*/  STL [R1+0x38], R3 ;  /* 0x0000380301007387 */ /* 0x000fe40000100800 */
[----:B------:R-:W-:-:S02]  /*1ec70*/  IMAD R0, R30, UR5, R0 ;  /* 0x000000051e007c24 */ /* 0x000fc4000f8e0200 */
[----:B------:R1:W-:Y:S02]  /*1ec80*/  STL [R1+0x18], R2 ;  /* 0x0000180201007387 */ /* 0x0003e40000100800 */
[----:B-1----:R-:W-:-:S04]  /*1ec90*/  IMAD.WIDE.U32 R2, R30, UR4, RZ ;  /* 0x000000041e027c25 */ /* 0x002fc8000f8e00ff */
[----:B------:R-:W-:Y:S01]  /*1eca0*/  IMAD.IADD R0, R3, 0x1, R0 ;  /* 0x0000000103007824 */ /* 0x000fe200078e0200 */
[----:B------:R1:W-:Y:S04]  /*1ecb0*/  STL.64 [R1+0x10], R2 ;  /* 0x0000100201007387 */ /* 0x0003e80000100a00 */
[----:B------:R1:W-:Y:S01]  /*1ecc0*/  STL [R1+0x30], R0 ;  /* 0x0000300001007387 */ /* 0x0003e20000100800 */
[----:B-----5:R-:W-:-:S04]  /*1ecd0*/  PRMT R30, R4, 0x8880, RZ ;  /* 0x00008880041e7816 */ /* 0x020fc800000000ff */
[----:B------:R-:W-:Y:S01]  /*1ece0*/  PRMT R30, R30, 0x7710, RZ ;  /* 0x000077101e1e7816 */ /* 0x000fe200000000ff */
[----:B------:R-:W-:Y:S06]  /*1ecf0*/  @!P1 BRA `(.L_x_6067) ;  /* 0x0000000000409947 */ /* 0x000fec0003800000 */
[----:B-1----:R-:W-:Y:S01]  /*1ed00*/  MOV R2, 0x0 ;  /* 0x0000000000027802 */ /* 0x002fe20000000f00 */
[----:B------:R-:W-:Y:S01]  /*1ed10*/  ULDC.64 UR4, c[0x4][0xf0] ;  /* 0x01003c0000047ab9 */ /* 0x000fe20000000a00 */
[----:B------:R-:W-:Y:S01]  /*1ed20*/  ULDC.64 UR6, c[0x4][0xf8] ;  /* 0x01003e0000067ab9 */ /* 0x000fe20000000a00 */
[----:B------:R-:W-:Y:S01]  /*1ed30*/  ULDC.64 UR8, c[0x4][0x58] ;  /* 0x0100160000087ab9 */ /* 0x000fe20000000a00 */
[----:B------:R-:W-:Y:S01]  /*1ed40*/  IMAD.U32 R4, RZ, RZ, UR4 ;  /* 0x00000004ff047e24 */ /* 0x000fe2000f8e00ff */
[----:B------:R-:W-:Y:S01]  /*1ed50*/  MOV R8, 0x70 ;  /* 0x0000007000087802 */ /* 0x000fe20000000f00 */
[----:B------:R-:W1:Y:S01]  /*1ed60*/  LDC.64 R2, c[0x4][R2] ;  /* 0x0100000002027b82 */ /* 0x000e620000000a00 */
        /* <DEDUP_REMOVED lines=8> */
[----:B01----:R-:W-:Y:S05]  /*1edf0*/  CALL.ABS.NOINC R2 ;  /* 0x0000000002007343 */ /* 0x003fea0003c00000 */
.L_x_6067:
[----:B------:R-:W-:Y:S05]  /*1ee00*/  BSYNC B6 ;  /* 0x0000000000067941 */ /* 0x000fea0003800000 */
.L_x_6066:
[----:B-1----:R-:W2:Y:S01]  /*1ee10*/  LDL.LU R0, [R1+0x30] ;  /* 0x0000300001007983 */ /* 0x002ea20000300800 */
[----:B------:R-:W-:Y:S01]  /*1ee20*/  ULDC.64 UR4, c[0x0][0x2d8] ;  /* 0x0000b60000047ab9 */ /* 0x000fe20000000a00 */
[----:B------:R-:W1:Y:S02]  /*1ee30*/  LDC R7, c[0x0][0x448] ;  /* 0x00011200ff077b82 */ /* 0x000e640000000800 */
[----:B------:R-:W2:Y:S04]  /*1ee40*/  LDL.LU.64 R2, [R1+0x10] ;  /* 0x0000100001027983 */ /* 0x000ea80000300a00 */
[----:B------:R-:W3:Y:S04]  /*1ee50*/  LDL.LU R20, [R1+0x38] ;  /* 0x0000380001147983 */ /* 0x000ee80000300800 */
[----:B------:R-:W4:Y:S04]  /*1ee60*/  LDL.LU R21, [R1+0x18] ;  /* 0x0000180001157983 */ /* 0x000f280000300800 */
[----:B------:R0:W5:Y:S01]  /*1ee70*/  LDL R8, [R1+0x34] ;  /* 0x0000340001087983 */ /* 0x0001620000100800 */
[----:B-1----:R-:W-:-:S13]  /*1ee80*/  ISETP.NE.AND P0, PT, R7, 0x1, PT ;  /* 0x000000010700780c */ /* 0x002fda0003f05270 */
[----:B------:R-:W1:Y:S08]  /*1ee90*/  @P0 LDC R5, c[0x0][0x44c] ;  /* 0x00011300ff050b82 */ /* 0x000e700000000800 */
[----:B------:R-:W0:Y:S01]  /*1eea0*/  @P0 LDC R6, c[0x0][0x450] ;  /* 0x00011400ff060b82 */ /* 0x000e220000000800 */
        /* <DEDUP_REMOVED lines=16> */
[----:B------:R-:W-:Y:S02]  /*1efb0*/  IMAD.IADD R0, R20, 0x1, R31 ;  /* 0x0000000114007824 */ /* 0x000fe400078e021f */
[----:B------:R2:W5:Y:S02]  /*1efc0*/  LDL R20, [R1] ;  /* 0x0000000001147983 */ /* 0x0005640000100800 */
[----:B-1----:R-:W-:-:S04]  /*1efd0*/  @P0 IMAD.HI.U32 R5, R0, R5, RZ ;  /* 0x0000000500050227 */ /* 0x002fc800078e00ff */
[----:B------:R-:W-:Y:S01]  /*1efe0*/  IMAD.MOV.U32 R4, RZ, RZ, R0 ;  /* 0x000000ffff047224 */ /* 0x000fe200078e0000 */
[----:B0-----:R-:W-:Y:S01]  /*1eff0*/  @P0 SHF.R.U32.HI R4, RZ, R6, R5 ;  /* 0x00000006ff040219 */ /* 0x001fe20000011605 */
        /* <DEDUP_REMOVED lines=27> */
[----:B------:R-:W-:Y:S01]  /*1f1b0*/  IMAD.IADD R31, R10, 0x1, R31 ;  /* 0x000000010a1f7824 */ /* 0x000fe200078e021f */
        /* <DEDUP_REMOVED lines=31> */
.L_x_6193:
        /* <DEDUP_REMOVED lines=10> */
.L_x_6069:
        /* <DEDUP_REMOVED lines=18> */
.L_x_6194:
[----:B------:R-:W-:Y:S05]  /*1f570*/  BSYNC B0 ;  /* 0x0000000000007941 */ /* 0x000fea0003800000 */
.L_x_6070:
[----:B------:R-:W-:-:S05]  /*1f580*/  IMAD.U32 R2, RZ, RZ, UR38 ;  /* 0x00000026ff027e24 */ /* 0x000fca000f8e00ff */
[----:B------:R-:W-:-:S13]  /*1f590*/  ISETP.NE.AND P0, PT, R2, 0x3, PT ;  /* 0x000000030200780c */ /* 0x000fda0003f05270 */
[----:B------:R-:W-:Y:S05]  /*1f5a0*/  @!P0 BRA `(.L_x_6072) ;  /* 0x0000000000048947 */ /* 0x000fea0003800000 */
[----:B------:R-:W-:Y:S01]  /*1f5b0*/  BPT.TRAP 0x1 ;  /* 0x000000040000795c */ /* 0x000fe20000300000 */
.L_x_6072:
[----:B0-----:R-:W-:Y:S01]  /*1f5c0*/  SHF.L.U32 R0, R28, 0x1f, RZ ;  /* 0x0000001f1c007819 */ /* 0x001fe200000006ff */
[----:B------:R-:W-:Y:S03]  /*1f5d0*/  BSSY B0, `(.L_x_6073) ;  /* 0x0000003000007945 */ /* 0x000fe60003800000 */
[----:B------:R-:W0:Y:S02]  /*1f5e0*/  SYNCS.PHASECHK.TRANS64.TRYWAIT P0, [R25+URZ+0x28c60], R0 ;  /* 0x028c6000190075a7 */ /* 0x000e24000800017f */
[----:B0-----:R-:W-:Y:S05]  /*1f5f0*/  @!P0 BRA `(.L_x_6074) ;  /* 0x0000004c00a08947 */ /* 0x001fea0003800000 */
.L_x_6195:
[----:B------:R-:W-:Y:S05]  /*1f600*/  BSYNC B0 ;  /* 0x0000000000007941 */ /* 0x000fea0003800000 */
.L_x_6073:
        /* <DEDUP_REMOVED lines=26> */
[----:B------:R-:W-:Y:S01]  /*1f7b0*/  LOP3.LUT P3, RZ, R30, 0x8, RZ, 0xc0, !PT ;  /* 0x000000081eff7812 */ /* 0x000fe2000786c0ff */
        /* <DEDUP_REMOVED lines=82> */
.L_x_6205:
        /* <DEDUP_REMOVED lines=34> */
.L_x_6076:
        /* <DEDUP_REMOVED lines=11> */
.L_x_6077:
        /* <DEDUP_REMOVED lines=12> */
.L_x_6092:
        /* <DEDUP_REMOVED lines=42> */
.L_x_6080:
[----:B------:R-:W-:Y:S01]  /*20310*/  IMAD R6, R22, 0x8, R18 ;  /* 0x0000000816067824 */ /* 0x000fe200078e0212 */
[----:B------:R-:W-:Y:S01]  /*20320*/  SHF.L.U32 R20, R28, 0x1f, RZ ;  /* 0x0000001f1c147819 */ /* 0x000fe200000006ff */
[----:B------:R-:W-:Y:S01]  /*20330*/  BSSY B1, `(.L_x_6081) ;  /* 0x0000004000017945 */ /* 0x000fe20003800000 */
[----:B------:R-:W-:Y:S02]  /*20340*/  SHF.R.S32.HI R9, RZ, 0x1f, R5 ;  /* 0x0000001fff097819 */ /* 0x000fe40000011405 */
[----:B------:R-:W0:Y:S02]  /*20350*/  SYNCS.PHASECHK.TRANS64.TRYWAIT P0, [R6+URZ+0x28c40], R20 ;  /* 0x028c4014060075a7 */ /* 0x000e24000800017f */
[----:B0-----:R-:W-:Y:S05]  /*20360*/  @!P0 BRA `(.L_x_6082) ;  /* 0x0000004800848947 */ /* 0x001fea0003800000 */
.L_x_6206:
[----:B------:R-:W-:Y:S05]  /*20370*/  BSYNC B1 ;  /* 0x0000000000017941 */ /* 0x000fea0003800000 */
.L_x_6081:
        /* <DEDUP_REMOVED lines=40> */
.L_x_6216:
        /* <DEDUP_REMOVED lines=8> */
.L_x_6084:
        /* <DEDUP_REMOVED lines=11> */
.L_x_6085:
[----:B------:R2:W-:Y:S01]  /*20730*/  SYNCS.ARRIVE.TRANS64.A1T0 RZ, [R6+URZ+0x28c30], RZ ;  /* 0x028c30ff06ff79a7 */ /* 0x0005e2000810003f */
[----:B------:R-:W-:Y:S05]  /*20740*/  @!P2 BRA `(.L_x_6086) ;  /* 0x000000000004a947 */ /* 0x000fea0003800000 */
[----:B------:R-:W-:Y:S01]  /*20750*/  BPT.TRAP 0x1 ;  /* 0x000000040000795c */ /* 0x000fe20000300000 */
.L_x_6086:
[----:B------:R-:W3:Y:S01]  /*20760*/  SYNCS.PHASECHK.TRANS64.TRYWAIT P0, [R6+URZ+0x28c60], R20 ;  /* 0x028c6014060075a7 */ /* 0x000ee2000800017f */
[----:B------:R-:W-:Y:S04]  /*20770*/  BSSY B1, `(.L_x_6087) ;  /* 0x0000002000017945 */ /* 0x000fe80003800000 */
[----:B---3--:R-:W-:Y:S05]  /*20780*/  @!P0 BRA `(.L_x_6088) ;  /* 0x0000004800ac8947 */ /* 0x008fea0003800000 */
.L_x_6217:
[----:B------:R-:W-:Y:S05]  /*20790*/  BSYNC B1 ;  /* 0x0000000000017941 */ /* 0x000fea0003800000 */
.L_x_6087:
        /* <DEDUP_REMOVED lines=79> */
.L_x_6227:
        /* <DEDUP_REMOVED lines=25> */
.L_x_6090:
        /* <DEDUP_REMOVED lines=11> */
.L_x_6091:
[----:B------:R1:W-:Y:S01]  /*20ed0*/  SYNCS.ARRIVE.TRANS64.A1T0 RZ, [R6+URZ+0x28c50], RZ ;  /* 0x028c50ff06ff79a7 */ /* 0x0003e2000810003f */
[----:B------:R-:W-:Y:S05]  /*20ee0*/  @P3 BRA `(.L_x_6092) ;  /* 0xfffffff000603947 */ /* 0x000fea000383ffff */
.L_x_6079:
[----:B------:R-:W-:Y:S05]  /*20ef0*/  BSYNC B0 ;  /* 0x0000000000007941 */ /* 0x000fea0003800000 */
.L_x_6078:
        /* <DEDUP_REMOVED lines=21> */
.L_x_6094:
[----:B------:R-:W-:Y:S05]  /*21050*/  BSYNC B0 ;  /* 0x0000000000007941 */ /* 0x000fea0003800000 */
.L_x_6093:
[----:B------:R-:W-:-:S07]  /*21060*/  SEL R22, R22, RZ, P0 ;  /* 0x000000ff16167207 */ /* 0x000fce0000000000 */
.L_x_6053:
[----:B------:R-:W-:Y:S05]  /*21070*/  BSYNC B7 ;  /* 0x0000000000077941 */ /* 0x000fea0003800000 */
.L_x_6051:
        /* <DEDUP_REMOVED lines=11> */
.L_x_6095:
        /* <DEDUP_REMOVED lines=43> */
.L_x_6237:
[----:B------:R-:W-:Y:S02]  /*213e0*/  ULDC UR4, c[0x0][0xc38] ;  /* 0x00030e0000047ab9 */ /* 0x000fe40000000800 */
[----:B------:R-:W-:-:S04]  /*213f0*/  IMAD.U32 R4, RZ, RZ, UR4 ;  /* 0x00000004ff047e24 */ /* 0x000fc8000f8e00ff */
[----:B-1----:R-:W-:-:S04]  /*21400*/  IMAD R3, R14, R4, RZ ;  /* 0x000000040e037224 */ /* 0x002fc800078e02ff */
[----:B------:R-:W-:-:S05]  /*21410*/  IMAD.IADD R6, R6, 0x1, R3 ;  /* 0x0000000106067824 */ /* 0x000fca00078e0203 */
[----:B------:R-:W-:-:S13]  /*21420*/  ISETP.GT.AND P6, PT, R6, R0, PT ;  /* 0x000000000600720c */ /* 0x000fda0003fc4270 */
[----:B------:R-:W-:Y:S05]  /*21430*/  @P6 BRA `(.L_x_6098) ;  /* 0x0000000000a46947 */ /* 0x000fea0003800000 */
.L_x_6101:
        /* <DEDUP_REMOVED lines=35> */
.L_x_6245:
[----:B------:R-:W-:Y:S02]  /*21670*/  ULDC UR4, c[0x0][0xc38] ;  /* 0x00030e0000047ab9 */ /* 0x000fe40000000800 */
[----:B------:R-:W-:-:S04]  /*21680*/  IMAD.U32 R4, RZ, RZ, UR4 ;  /* 0x00000004ff047e24 */ /* 0x000fc8000f8e00ff */
[----:B-1----:R-:W-:-:S04]  /*21690*/  IMAD R3, R14, R4, RZ ;  /* 0x000000040e037224 */ /* 0x002fc800078e02ff */
[----:B------:R-:W-:-:S05]  /*216a0*/  IMAD.IADD R6, R3, 0x1, R6 ;  /* 0x0000000103067824 */ /* 0x000fca00078e0206 */
[----:B------:R-:W-:-:S13]  /*216b0*/  ISETP.GT.AND P6, PT, R6, R0, PT ;  /* 0x000000000600720c */ /* 0x000fda0003fc4270 */
[----:B------:R-:W-:Y:S05]  /*216c0*/  @!P6 BRA `(.L_x_6101) ;  /* 0xfffffffc005ce947 */ /* 0x000fea000383ffff */
.L_x_6098:
        /* <DEDUP_REMOVED lines=10> */
.L_x_6250:
[----:B------:R-:W-:-:S13]  /*21770*/  ISETP.NE.AND P0, PT, R3, RZ, PT ;  /* 0x000000ff0300720c */ /* 0x000fda0003f05270 */
[----:B------:R-:W-:Y:S05]  /*21780*/  @!P0 BRA `(.L_x_6103) ;  /* 0x0000000000108947 */ /* 0x000fea0003800000 */
[----:B------:R-:W-:Y:S01]  /*21790*/  UMOV UR4, 0xffffffff ;  /* 0xffffffff00047882 */ /* 0x000fe20000000000 */
[----:B------:R-:W-:Y:S02]  /*217a0*/  VIADD R12, R7, 0xffffffff ;  /* 0xffffffff070c7836 */ /* 0x000fe40000000000 */
[----:B------:R-:W-:Y:S05]  /*217b0*/  BRA.DIV UR4, `(.L_x_6104) ;  /* 0x0000004a04e07947 */ /* 0x000fea000b800000 */
[----:B------:R4:W0:Y:S02]  /*217c0*/  SHFL.IDX PT, R24, R2, R12, 0x1f ;  /* 0x00001f0c02187589 */ /* 0x00082400000e0000 */
.L_x_6103:
[----:B---3--:R-:W-:Y:S01]  /*217d0*/  ISETP.NE.AND P0, PT, R5, 0x1, PT ;  /* 0x000000010500780c */ /* 0x008fe20003f05270 */
[----:B0-----:R-:W-:-:S05]  /*217e0*/  IMAD R24, R24, R4, R6 ;  /* 0x0000000418187224 */ /* 0x001fca00078e0206 */
[----:B------:R-:W-:-:S07]  /*217f0*/  IADD3 R0, R0, -R24, RZ ;  /* 0x8000001800007210 */ /* 0x000fce0007ffe0ff */
[----:B------:R-:W-:Y:S05]  /*21800*/  @!P0 BRA `(.L_x_6105) ;  /* 0x0000000000dc8947 */ /* 0x000fea0003800000 */
[----:B--2---:R-:W-:Y:S01]  /*21810*/  IABS R4, R25 ;  /* 0x0000001900047213 */ /* 0x004fe20000000000 */
[----:B----4-:R-:W-:Y:S01]  /*21820*/  IMAD.MOV.U32 R2, RZ, RZ, RZ ;  /* 0x000000ffff027224 */ /* 0x010fe200078e00ff */
[----:B------:R-:W-:Y:S02]  /*21830*/  IABS R6, R5 ;  /* 0x0000000500067213 */ /* 0x000fe40000000000 */
[----:B-1----:R-:W0:Y:S08]  /*21840*/  I2F.RP R7, R4 ;  /* 0x0000000400077306 */ /* 0x002e300000209400 */
[----:B------:R-:W-:Y:S08]  /*21850*/  I2F.RP R10, R6 ;  /* 0x00000006000a7306 */ /* 0x000ff00000209400 */
[----:B0-----:R-:W0:Y:S02]  /*21860*/  MUFU.RCP R7, R7 ;  /* 0x0000000700077308 */ /* 0x001e240000001000 */
[----:B0-----:R-:W-:-:S06]  /*21870*/  VIADD R3, R7, 0xffffffe ;  /* 0x0ffffffe07037836 */ /* 0x001fcc0000000000 */
[----:B------:R-:W0:Y:S02]  /*21880*/  F2I.FTZ.U32.TRUNC.NTZ R3, R3 ;  /* 0x0000000300037305 */ /* 0x000e24000021f000 */
[----:B0-----:R-:W-:-:S04]  /*21890*/  IMAD.MOV R9, RZ, RZ, -R3 ;  /* 0x000000ffff097224 */ /* 0x001fc800078e0a03 */
[----:B------:R-:W-:-:S04]  /*218a0*/  IMAD R9, R9, R4, RZ ;  /* 0x0000000409097224 */ /* 0x000fc800078e02ff */
[----:B------:R-:W-:Y:S01]  /*218b0*/  IMAD.HI.U32 R8, R3, R9, R2 ;  /* 0x0000000903087227 */ /* 0x000fe200078e0002 */
[----:B------:R-:W-:Y:S01]  /*218c0*/  IABS R9, R0 ;  /* 0x0000000000097213 */ /* 0x000fe20000000000 */
[----:B------:R-:W0:Y:S01]  /*218d0*/  MUFU.RCP R2, R10 ;  /* 0x0000000a00027308 */ /* 0x000e220000001000 */
[----:B------:R-:W-:-:S03]  /*218e0*/  IABS R3, R25 ;  /* 0x0000001900037213 */ /* 0x000fc60000000000 */
[----:B------:R-:W-:-:S04]  /*218f0*/  IMAD.HI.U32 R7, R8, R9, RZ ;  /* 0x0000000908077227 */ /* 0x000fc800078e00ff */
[----:B------:R-:W-:-:S04]  /*21900*/  IMAD.MOV R12, RZ, RZ, -R3 ;  /* 0x000000ffff0c7224 */ /* 0x000fc800078e0a03 */
[----:B------:R-:W-:Y:S02]  /*21910*/  IMAD R9, R7, R12, R9 ;  /* 0x0000000c07097224 */ /* 0x000fe400078e0209 */
[----:B0-----:R-:W-:-:S03]  /*21920*/  VIADD R3, R2, 0xffffffe ;  /* 0x0ffffffe02037836 */ /* 0x001fc60000000000 */
[----:B------:R-:W-:Y:S01]  /*21930*/  ISETP.GT.U32.AND P1, PT, R4, R9, PT ;  /* 0x000000090400720c */ /* 0x000fe20003f24070 */
[----:B------:R-:W-:Y:S02]  /*21940*/  IMAD.MOV.U32 R2, RZ, RZ, RZ ;  /* 0x000000ffff027224 */ /* 0x000fe400078e00ff */
[----:B------:R-:W0:Y:S10]  /*21950*/  F2I.FTZ.U32.TRUNC.NTZ R3, R3 ;  /* 0x0000000300037305 */ /* 0x000e34000021f000 */
[----:B------:R-:W-:-:S02]  /*21960*/  @!P1 IMAD.IADD R9, R9, 0x1, -R4 ;  /* 0x0000000109099824 */ /* 0x000fc400078e0a04 */
[----:B------:R-:W-:Y:S01]  /*21970*/  @!P1 VIADD R7, R7, 0x1 ;  /* 0x0000000107079836 */ /* 0x000fe20000000000 */
[----:B------:R-:W-:Y:S02]  /*21980*/  ISETP.NE.AND P1, PT, R25, RZ, PT ;  /* 0x000000ff1900720c */ /* 0x000fe40003f25270 */
[----:B------:R-:W-:Y:S01]  /*21990*/  ISETP.GE.U32.AND P0, PT, R9, R4, PT ;  /* 0x000000040900720c */ /* 0x000fe20003f06070 */
[----:B0-----:R-:W-:-:S04]  /*219a0*/  IMAD.MOV R9, RZ, RZ, -R3 ;  /* 0x000000ffff097224 */ /* 0x001fc800078e0a03 */
[----:B------:R-:W-:-:S04]  /*219b0*/  IMAD R9, R9, R6, RZ ;  /* 0x0000000609097224 */ /* 0x000fc800078e02ff */
[----:B------:R-:W-:Y:S01]  /*219c0*/  IMAD.HI.U32 R4, R3, R9, R2 ;  /* 0x0000000903047227 */ /* 0x000fe200078e0002 */
[----:B------:R-:W-:-:S03]  /*219d0*/  LOP3.LUT R2, R0, R25, RZ, 0x3c, !PT ;  /* 0x0000001900027212 */ /* 0x000fc600078e3cff */
[----:B------:R-:W-:Y:S01]  /*219e0*/  @P0 VIADD R7, R7, 0x1 ;  /* 0x0000000107070836 */ /* 0x000fe20000000000 */
[----:B------:R-:W-:Y:S02]  /*219f0*/  ISETP.GE.AND P2, PT, R2, RZ, PT ;  /* 0x000000ff0200720c */ /* 0x000fe40003f46270 */
[----:B------:R-:W-:-:S05]  /*21a00*/  IABS R2, R5 ;  /* 0x0000000500027213 */ /* 0x000fca0000000000 */
[----:B------:R-:W-:-:S06]  /*21a10*/  IMAD.MOV R2, RZ, RZ, -R2 ;  /* 0x000000ffff027224 */ /* 0x000fcc00078e0a02 */
        /* <DEDUP_REMOVED lines=11> */
[----:B------:R-:W-:Y:S01]  /*21ad0*/  ISETP.GE.U32.AND P0, PT, R3, R6, PT ;  /* 0x000000060300720c */ /* 0x000fe20003f06070 */
[----:B------:R-:W-:-:S04]  /*21ae0*/  IMAD.MOV R3, RZ, RZ, -R7 ;  /* 0x000000ffff037224 */ /* 0x000fc800078e0a07 */
[----:B------:R-:W-:-:S08]  /*21af0*/  IMAD R3, R25, R3, R0 ;  /* 0x0000000319037224 */ /* 0x000fd000078e0200 */
        /* <DEDUP_REMOVED lines=8> */
.L_x_6105:
[----:B----4-:R-:W0:Y:S02]  /*21b80*/  LDC.64 R2, c[0x0][0xc90] ;  /* 0x00032400ff027b82 */ /* 0x010e240000000a00 */
[----:B0-----:R-:W-:-:S05]  /*21b90*/  IMAD.WIDE R2, R27, 0x4, R2 ;  /* 0x000000041b027825 */ /* 0x001fca00078e0202 */
[----:B------:R0:W2:Y:S02]  /*21ba0*/  LDG.E R6, desc[UR42][R2.64] ;  /* 0x0000002a02067981 */ /* 0x0000a4000c1e1900 */
[----:B0-----:R-:W-:Y:S02]  /*21bb0*/  IMAD.MOV.U32 R2, RZ, RZ, RZ ;  /* 0x000000ffff027224 */ /* 0x001fe400078e00ff */
[----:B--2---:R-:W-:-:S05]  /*21bc0*/  IMAD R5, R25, R6, RZ ;  /* 0x0000000619057224 */ /* 0x004fca00078e02ff */
[----:B-1----:R-:W-:-:S04]  /*21bd0*/  IABS R7, R5 ;  /* 0x0000000500077213 */ /* 0x002fc80000000000 */
        /* <DEDUP_REMOVED lines=54> */
.L_x_6106:
[----:B------:R-:W-:-:S05]  /*21f40*/  LOP3.LUT R0, RZ, R3, RZ, 0x33, !PT ;  /* 0x00000003ff007212 */ /* 0x000fca00078e33ff */
[----:B------:R-:W-:Y:S01]  /*21f50*/  IMAD.IADD R25, R25, 0x1, R0 ;  /* 0x0000000119197824 */ /* 0x000fe200078e0200 */
[----:B------:R-:W-:Y:S06]  /*21f60*/  BRA `(.L_x_6107) ;  /* 0x00000000001c7947 */ /* 0x000fec0003800000 */
.L_x_6099:
[----:B------:R-:W-:Y:S01]  /*21f70*/  UMOV UR4, URZ ;  /* 0x0000003f00047c82 */ /* 0x000fe20008000000 */
[----:B------:R-:W-:Y:S01]  /*21f80*/  UMOV UR5, URZ ;  /* 0x0000003f00057c82 */ /* 0x000fe20008000000 */
[----:B------:R-:W-:Y:S01]  /*21f90*/  ULDC UR6, c[0x0][0xc3c] ;  /* 0x00030f0000067ab9 */ /* 0x000fe20000000800 */
[----:B------:R-:W-:Y:S02]  /*21fa0*/  IMAD.MOV.U32 R24, RZ, RZ, R0 ;  /* 0x000000ffff187224 */ /* 0x000fe400078e0000 */
[----:B------:R-:W-:Y:S02]  /*21fb0*/  IMAD.U32 R25, RZ, RZ, UR4 ;  /* 0x00000004ff197e24 */ /* 0x000fe4000f8e00ff */
[----:B------:R-:W-:Y:S02]  /*21fc0*/  IMAD.U32 R26, RZ, RZ, UR5 ;  /* 0x00000005ff1a7e24 */ /* 0x000fe4000f8e00ff */
[----:B------:R-:W-:-:S07]  /*21fd0*/  IMAD.U32 R27, RZ, RZ, UR6 ;  /* 0x00000006ff1b7e24 */ /* 0x000fce000f8e00ff */
.L_x_6107:
        /* <DEDUP_REMOVED lines=10> */
.L_x_6096:
[----:B------:R-:W-:Y:S02]  /*22080*/  ULDC UR4, c[0x0][0xc3c] ;  /* 0x00030f0000047ab9 */ /* 0x000fe40000000800 */
[----:B0-----:R-:W-:-:S13]  /*22090*/  ISETP.GE.AND P0, PT, R27, UR4, PT ;  /* 0x000000041b007c0c */ /* 0x001fda000bf06270 */
[----:B------:R-:W-:Y:S05]  /*220a0*/  @!P0 BRA `(.L_x_6108) ;  /* 0xffffff8c00148947 */ /* 0x000fea000383ffff */
[----:B------:R-:W-:Y:S05]  /*220b0*/  BSYNC B8 ;  /* 0x0000000000087941 */ /* 0x000fea0003800000 */
.L_x_5981:
        /* <DEDUP_REMOVED lines=12> */
.L_x_6253:
[----:B------:R-:W-:Y:S05]  /*22180*/  BSYNC B0 ;  /* 0x0000000000007941 */ /* 0x000fea0003800000 */
.L_x_6109:
[----:B------:R-:W-:-:S03]  /*22190*/  UMOV UR4, 0xffffffff ;  /* 0xffffffff00047882 */ /* 0x000fc60000000000 */
[----:B------:R-:W-:Y:S05]  /*221a0*/  BRA.DIV UR4, `(.L_x_6111) ;  /* 0x0000004204a07947 */ /* 0x000fea000b800000 */
[----:B0-----:R-:W0:Y:S02]  /*221b0*/  S2R R0, SR_TID.X ;  /* 0x0000000000007919 */ /* 0x001e240000002100 */
[----:B0-----:R-:W-:-:S04]  /*221c0*/  SHF.R.U32.HI R0, RZ, 0x5, R0 ;  /* 0x00000005ff007819 */ /* 0x001fc80000011600 */
[----:B------:R-:W-:-:S05]  /*221d0*/  LOP3.LUT R0, R0, 0x3, RZ, 0xc0, !PT ;  /* 0x0000000300007812 */ /* 0x000fca00078ec0ff */
[----:B------:R0:W1:Y:S02]  /*221e0*/  SHFL.IDX PT, R14, R0, RZ, 0x1f ;  /* 0x00001fff000e7589 */ /* 0x00006400000e0000 */
.L_x_6256:
[----:B-1----:R-:W-:-:S13]  /*221f0*/  ISETP.NE.AND P0, PT, R14, RZ, PT ;  /* 0x000000ff0e00720c */ /* 0x002fda0003f05270 */
[----:B------:R-:W-:Y:S05]  /*22200*/  @P0 BRA `(.L_x_5743) ;  /* 0x0000000000880947 */ /* 0x000fea0003800000 */
[----:B------:R-:W-:-:S03]  /*22210*/  UMOV UR4, 0xffffffff ;  /* 0xffffffff00047882 */ /* 0x000fc60000000000 */
[----:B------:R-:W-:Y:S05]  /*22220*/  BRA.DIV UR4, `(.L_x_6112) ;  /* 0x0000004204b47947 */ /* 0x000fea000b800000 */
[----:B------:R-:W-:-:S13]  /*22230*/  ELECT P6, URZ, PT ;  /* 0x00000000003f782f */ /* 0x000fda00038c0000 */
.L_x_6259:
[----:B------:R-:W-:Y:S05]  /*22240*/  @!P6 BRA `(.L_x_5743) ;  /* 0x000000000078e947 */ /* 0x000fea0003800000 */
[----:B------:R-:W-:-:S06]  /*22250*/  ULOP3.LUT UR4, UR36, 0x2, URZ, 0xfc, !UPT ;  /* 0x0000000224047892 */ /* 0x000fcc000f8efc3f */
[----:B0-----:R-:W-:-:S05]  /*22260*/  IMAD.U32 R0, RZ, RZ, UR4 ;  /* 0x00000004ff007e24 */ /* 0x001fca000f8e00ff */
[----:B------:R-:W-:-:S13]  /*22270*/  ISETP.NE.AND P0, PT, R0, 0x3, PT ;  /* 0x000000030000780c */ /* 0x000fda0003f05270 */
[----:B------:R-:W-:Y:S05]  /*22280*/  @!P0 BRA `(.L_x_6113) ;  /* 0x0000000000048947 */ /* 0x000fea0003800000 */
[----:B------:R-:W-:Y:S01]  /*22290*/  BPT.TRAP 0x1 ;  /* 0x000000040000795c */ /* 0x000fe20000300000 */
.L_x_6113:
[----:B------:R-:W-:Y:S01]  /*222a0*/  IMAD R5, R22, 0x8, R7 ;  /* 0x0000000816057824 */ /* 0x000fe200078e0207 */
[----:B------:R-:W-:Y:S01]  /*222b0*/  SHF.L.U32 R0, R28, 0x1f, RZ ;  /* 0x0000001f1c007819 */ /* 0x000fe200000006ff */
[----:B------:R-:W-:-:S03]  /*222c0*/  VIADD R22, R22, 0x1 ;  /* 0x0000000116167836 */ /* 0x000fc60000000000 */
[----:B------:R-:W0:Y:S02]  /*222d0*/  SYNCS.PHASECHK.TRANS64.TRYWAIT P1, [R5+URZ+0x28c40], R0 ;  /* 0x028c4000050075a7 */ /* 0x000e24000802017f */
[----:B------:R-:W-:-:S04]  /*222e0*/  ISETP.NE.AND P2, PT, R22, 0x2, PT ;  /* 0x000000021600780c */ /* 0x000fc80003f45270 */
[----:B------:R-:W-:Y:S01]  /*222f0*/  SEL R3, RZ, 0x1, P2 ;  /* 0x00000001ff037807 */ /* 0x000fe20001000000 */
[----:B0-----:R-:W-:Y:S08]  /*22300*/  @!P1 BRA `(.L_x_6114) ;  /* 0x00000040009c9947 */ /* 0x001ff00003800000 */
.L_x_6260:
[----:B------:R-:W-:Y:S02]  /*22310*/  SEL R22, R22, RZ, P2 ;  /* 0x000000ff16167207 */ /* 0x000fe40001000000 */
[----:B------:R-:W-:Y:S01]  /*22320*/  LOP3.LUT R2, R28, R3, RZ, 0x3c, !PT ;  /* 0x000000031c027212 */ /* 0x000fe200078e3cff */
[----:B------:R-:W-:Y:S06]  /*22330*/  @!P0 BRA `(.L_x_6115) ;  /* 0x0000000000048947 */ /* 0x000fec0003800000 */
[----:B------:R-:W-:Y:S01]  /*22340*/  BPT.TRAP 0x1 ;  /* 0x000000040000795c */ /* 0x000fe20000300000 */
.L_x_6115:
[----:B------:R-:W-:Y:S01]  /*22350*/  IMAD R3, R22, 0x8, R7 ;  /* 0x0000000816037824 */ /* 0x000fe200078e0207 */
[----:B------:R-:W-:-:S04]  /*22360*/  SHF.L.U32 R2, R2, 0x1f, RZ ;  /* 0x0000001f02027819 */ /* 0x000fc800000006ff */
[----:B------:R-:W1:Y:S02]  /*22370*/  SYNCS.PHASECHK.TRANS64.TRYWAIT P1, [R3+URZ+0x28c40], R2 ;  /* 0x028c4002030075a7 */ /* 0x000e64000802017f */
[----:B-1----:R-:W-:Y:S05]  /*22380*/  @!P1 BRA `(.L_x_6116) ;  /* 0x0000004000909947 */ /* 0x002fea0003800000 */
.L_x_6261:
[----:B------:R-:W-:Y:S05]  /*22390*/  @!P0 BRA `(.L_x_6117) ;  /* 0x0000000000048947 */ /* 0x000fea0003800000 */
[----:B------:R-:W-:Y:S01]  /*223a0*/  BPT.TRAP 0x1 ;  /* 0x000000040000795c */ /* 0x000fe20000300000 */
.L_x_6117:
[----:B------:R-:W5:Y:S02]  /*223b0*/  SYNCS.PHASECHK.TRANS64.TRYWAIT P1, [R5+URZ+0x28c60], R0 ;  /* 0x028c6000050075a7 */ /* 0x000f64000802017f */
[----:B-----5:R-:W-:Y:S05]  /*223c0*/  @!P1 BRA `(.L_x_6118) ;  /* 0x0000004000949947 */ /* 0x020fea0003800000 */
.L_x_6262:
[----:B------:R-:W-:Y:S05]  /*223d0*/  @!P0 BRA `(.L_x_6119) ;  /* 0x0000000000048947 */ /* 0x000fea0003800000 */
[----:B------:R-:W-:Y:S01]  /*223e0*/  BPT.TRAP 0x1 ;  /* 0x000000040000795c */ /* 0x000fe20000300000 */
.L_x_6119:
[----:B------:R0:W0:Y:S02]  /*223f0*/  SYNCS.PHASECHK.TRANS64.TRYWAIT P0, [R3+URZ+0x28c60], R2 ;  /* 0x028c6002030075a7 */ /* 0x000024000800017f */
[----:B0-----:R-:W-:Y:S05]  /*22400*/  @!P0 NANOSLEEP.SYNCS 0x989680 ;  /* 0x009896800000895d */ /* 0x001fea0003900000 */
[----:B------:R-:W0:Y:S02]  /*22410*/  @!P0 SYNCS.PHASECHK.TRANS64 P0, [R3+URZ+0x28c60], R2 ;  /* 0x028c6002030085a7 */ /* 0x000e24000800007f */
[----:B0-----:R-:W-:Y:S05]  /*22420*/  @!P0 BRA `(.L_x_6119) ;  /* 0xfffffffc00f08947 */ /* 0x001fea000383ffff */
.L_x_5743:
[----:B------:R-:W-:Y:S05]  /*22430*/  BSYNC B9 ;  /* 0x0000000000097941 */ /* 0x000fea0003800000 */
.L_x_5740:
[----:B------:R-:W-:Y:S05]  /*22440*/  EXIT ;  /* 0x000000000000794d */ /* 0x000fea0003800000 */
.L_x_5769:
[----:B0-----:R0:W1:Y:S02]  /*22450*/  SYNCS.PHASECHK.TRANS64.TRYWAIT P5, [R61+URZ+0x28c90], R68 ;  /* 0x028c90443d0075a7 */ /* 0x00106400080a017f */
[----:B-1----:R-:W-:Y:S05]  /*22460*/  @!P5 NANOSLEEP.SYNCS 0x989680 ;  /* 0x009896800000d95d */ /* 0x002fea0003900000 */
[----:B------:R-:W1:Y:S02]  /*22470*/  @!P5 SYNCS.PHASECHK.TRANS64 P5, [R61+URZ+0x28c90], R68 ;  /* 0x028c90443d00d5a7 */ /* 0x000e6400080a007f */
[----:B-1----:R-:W-:Y:S05]  /*22480*/  @!P5 BRA `(.L_x_5769) ;  /* 0xfffffffc00f0d947 */ /* 0x002fea000383ffff */
[----:B------:R-:W-:Y:S05]  /*22490*/  BRA `(.L_x_6120) ;  /* 0xfffffe10000c7947 */ /* 0x000fea000383ffff */
.L_x_5770:
        /* <DEDUP_REMOVED lines=8> */
.L_x_6122:
[----:B------:R-:W-:Y:S05]  /*22520*/  BSYNC B1 ;  /* 0x0000000000017941 */ /* 0x000fea0003800000 */
.L_x_6121:
        /* <DEDUP_REMOVED lines=8> */
.L_x_6123:
[----:B------:R-:W-:Y:S01]  /*225b0*/  IMAD.MOV.U32 R70, RZ, RZ, R14 ;  /* 0x000000ffff467224 */ /* 0x000fe200078e000e */
[----:B------:R-:W-:Y:S06]  /*225c0*/  BRA `(.L_x_6124) ;  /* 0xfffffe0c00d47947 */ /* 0x000fec000383ffff */
.L_x_5780:
[----:B0-----:R0:W1:Y:S02]  /*225d0*/  SYNCS.PHASECHK.TRANS64.TRYWAIT P6, [R61+URZ+0x28c90], R68 ;  /* 0x028c90443d0075a7 */ /* 0x00106400080c017f */
[----:B-1----:R-:W-:Y:S05]  /*225e0*/  @!P6 NANOSLEEP.SYNCS 0x989680 ;  /* 0x009896800000e95d */ /* 0x002fea0003900000 */
[----:B------:R-:W1:Y:S02]  /*225f0*/  @!P6 SYNCS.PHASECHK.TRANS64 P6, [R61+URZ+0x28c90], R68 ;  /* 0x028c90443d00e5a7 */ /* 0x000e6400080c007f */
[----:B-1----:R-:W-:Y:S05]  /*22600*/  @!P6 BRA `(.L_x_5780) ;  /* 0xfffffffc00f0e947 */ /* 0x002fea000383ffff */
[----:B------:R-:W-:Y:S05]  /*22610*/  BRA `(.L_x_6125) ;  /* 0xfffffe18003c7947 */ /* 0x000fea000383ffff */
.L_x_5781:
        /* <DEDUP_REMOVED lines=8> */
.L_x_6127:
[----:B------:R-:W-:Y:S05]  /*226a0*/  BSYNC B1 ;  /* 0x0000000000017941 */ /* 0x000fea0003800000 */
.L_x_6126:
        /* <DEDUP_REMOVED lines=8> */
.L_x_6128:
[----:B------:R-:W-:Y:S01]  /*22730*/  IMAD.MOV.U32 R70, RZ, RZ, R14 ;  /* 0x000000ffff467224 */ /* 0x000fe200078e000e */
[----:B------:R-:W-:Y:S06]  /*22740*/  BRA `(.L_x_6129) ;  /* 0xfffffe1800047947 */ /* 0x000fec000383ffff */
.L_x_5786:
[----:B-1----:R1:W2:Y:S02]  /*22750*/  SYNCS.PHASECHK.TRANS64.TRYWAIT P4, [R61+URZ+0x28c90], R68 ;  /* 0x028c90443d0075a7 */ /* 0x0022a4000808017f */
[----:B--2---:R-:W-:Y:S05]  /*22760*/  @!P4 NANOSLEEP.SYNCS 0x989680 ;  /* 0x009896800000c95d */ /* 0x004fea0003900000 */
[----:B------:R-:W2:Y:S02]  /*22770*/  @!P4 SYNCS.PHASECHK.TRANS64 P4, [R61+URZ+0x28c90], R68 ;  /* 0x028c90443d00c5a7 */ /* 0x000ea4000808007f */
[----:B--2---:R-:W-:Y:S05]  /*22780*/  @!P4 BRA `(.L_x_5786) ;  /* 0xfffffffc00f0c947 */ /* 0x004fea000383ffff */
[----:B------:R-:W-:Y:S05]  /*22790*/  BRA `(.L_x_6130) ;  /* 0xfffffe2000047947 */ /* 0x000fea000383ffff */
.L_x_5787:
[----:B------:R-:W-:Y:S01]  /*227a0*/  BSSY B1, `(.L_x_6131) ;  /* 0x0000007000017945 */ /* 0x000fe20003800000 */
[----:B------:R-:W-:Y:S02]  /*227b0*/  IMAD.MOV.U32 R12, RZ, RZ, RZ ;  /* 0x000000ffff0c7224 */ /* 0x000fe400078e00ff */
[----:B------:R-:W-:Y:S02]  /*227c0*/  IMAD.MOV.U32 R11, RZ, RZ, 0x1c1f ;  /* 0x00001c1fff0b7424 */ /* 0x000fe400078e00ff */
[----:B------:R-:W-:-:S07]  /*227d0*/  IMAD.MOV.U32 R15, RZ, RZ, -0x1 ;  /* 0xffffffffff0f7424 */ /* 0x000fce00078e00ff */
[----:B-1----:R-:W-:Y:S05]  /*227e0*/  WARPSYNC.COLLECTIVE R15, `(.L_x_6132) ;  /* 0x000000000f087348 */ /* 0x002fea0003c00000 */
[----:B------:R0:W2:Y:S02]  /*227f0*/  SHFL.IDX P6, R14, R13, R12, R11 ;  /* 0x0000000c0d0e7389 */ /* 0x0000a400000c000b */
[----:B012---:R-:W-:Y:S01]  /*22800*/  ENDCOLLECTIVE ;  /* 0x000000000000791b */ /* 0x007fe20003800000 */
.L_x_6132:
[----:B------:R-:W-:Y:S05]  /*22810*/  BSYNC B1 ;  /* 0x0000000000017941 */ /* 0x000fea0003800000 */
.L_x_6131:
        /* <DEDUP_REMOVED lines=8> */
.L_x_6133:
[----:B------:R-:W-:Y:S05]  /*228a0*/  BRA `(.L_x_6134) ;  /* 0xfffffe2000247947 */ /* 0x000fea000383ffff */
.L_x_5791:
[----:B--2---:R2:W3:Y:S02]  /*228b0*/  SYNCS.PHASECHK.TRANS64.TRYWAIT P3, [R61+URZ+0x28cb0], R68 ;  /* 0x028cb0443d0075a7 */ /* 0x0044e4000806017f */
[----:B---3--:R-:W-:Y:S05]  /*228c0*/  @!P3 NANOSLEEP.SYNCS 0x989680 ;  /* 0x009896800000b95d */ /* 0x008fea0003900000 */
[----:B------:R-:W3:Y:S02]  /*228d0*/  @!P3 SYNCS.PHASECHK.TRANS64 P3, [R61+URZ+0x28cb0], R68 ;  /* 0x028cb0443d00b5a7 */ /* 0x000ee4000806007f */
[----:B---3--:R-:W-:Y:S05]  /*228e0*/  @!P3 BRA `(.L_x_5791) ;  /* 0xfffffffc00f0b947 */ /* 0x008fea000383ffff */
[----:B------:R-:W-:Y:S05]  /*228f0*/  BRA `(.L_x_6135) ;  /* 0xfffffe2000b07947 */ /* 0x000fea000383ffff */
.L_x_5812:
[----:B-1----:R1:W2:Y:S02]  /*22900*/  SYNCS.PHASECHK.TRANS64.TRYWAIT P1, [R12+URZ+0x28c50], R5 ;  /* 0x028c50050c0075a7 */ /* 0x0022a4000802017f */
[----:B--2---:R-:W-:Y:S05]  /*22910*/  @!P1 NANOSLEEP.SYNCS 0x989680 ;  /* 0x009896800000995d */ /* 0x004fea0003900000 */
[----:B------:R-:W2:Y:S02]  /*22920*/  @!P1 SYNCS.PHASECHK.TRANS64 P1, [R12+URZ+0x28c50], R5 ;  /* 0x028c50050c0095a7 */ /* 0x000ea4000802007f */
[----:B--2---:R-:W-:Y:S05]  /*22930*/  @!P1 BRA `(.L_x_5812) ;  /* 0xfffffffc00f09947 */ /* 0x004fea000383ffff */
[----:B------:R-:W-:Y:S05]  /*22940*/  BRA `(.L_x_6136) ;  /* 0xfffffe3800607947 */ /* 0x000fea000383ffff */
.L_x_5820:
[----:B-1----:R1:W2:Y:S02]  /*22950*/  SYNCS.PHASECHK.TRANS64.TRYWAIT P1, [R21+URZ+0x28c50], R12 ;  /* 0x028c500c150075a7 */ /* 0x0022a4000802017f */
[----:B--2---:R-:W-:Y:S05]  /*22960*/  @!P1 NANOSLEEP.SYNCS 0x989680 ;  /* 0x009896800000995d */ /* 0x004fea0003900000 */
[----:B------:R-:W2:Y:S02]  /*22970*/  @!P1 SYNCS.PHASECHK.TRANS64 P1, [R21+URZ+0x28c50], R12 ;  /* 0x028c500c150095a7 */ /* 0x000ea4000802007f */
[----:B--2---:R-:W-:Y:S05]  /*22980*/  @!P1 BRA `(.L_x_5820) ;  /* 0xfffffffc00f09947 */ /* 0x004fea000383ffff */
[----:B------:R-:W-:Y:S05]  /*22990*/  BRA `(.L_x_5819) ;  /* 0xfffffe4400887947 */ /* 0x000fea000383ffff */
.L_x_5844:
[----:B------:R-:W-:Y:S01]  /*229a0*/  BSSY B1, `(.L_x_6137) ;  /* 0x0000008000017945 */ /* 0x000fe20003800000 */
[----:B------:R-:W-:Y:S02]  /*229b0*/  IMAD.MOV.U32 R13, RZ, RZ, R31 ;  /* 0x000000ffff0d7224 */ /* 0x000fe400078e001f */
[----:B------:R-:W-:Y:S02]  /*229c0*/  IMAD.MOV.U32 R12, RZ, RZ, RZ ;  /* 0x000000ffff0c7224 */ /* 0x000fe400078e00ff */
[----:B0-----:R-:W-:Y:S02]  /*229d0*/  IMAD.MOV.U32 R11, RZ, RZ, 0x1c1f ;  /* 0x00001c1fff0b7424 */ /* 0x001fe400078e00ff */
[----:B------:R-:W-:-:S07]  /*229e0*/  IMAD.MOV.U32 R15, RZ, RZ, -0x1 ;  /* 0xffffffffff0f7424 */ /* 0x000fce00078e00ff */
[----:B------:R-:W-:Y:S05]  /*229f0*/  WARPSYNC.COLLECTIVE R15, `(.L_x_6138) ;  /* 0x000000000f087348 */ /* 0x000fea0003c00000 */
[----:B------:R0:W1:Y:S02]  /*22a00*/  SHFL.IDX P6, R14, R13, R12, R11 ;  /* 0x0000000c0d0e7389 */ /* 0x00006400000c000b */
[----:B01----:R-:W-:Y:S01]  /*22a10*/  ENDCOLLECTIVE ;  /* 0x000000000000791b */ /* 0x003fe20003800000 */
.L_x_6138:
[----:B------:R-:W-:Y:S05]  /*22a20*/  BSYNC B1 ;  /* 0x0000000000017941 */ /* 0x000fea0003800000 */
.L_x_6137:
        /* <DEDUP_REMOVED lines=8> */
.L_x_6139:
[----:B------:R-:W-:Y:S02]  /*22ab0*/  IMAD.MOV.U32 R13, RZ, RZ, R80 ;  /* 0x000000ffff0d7224 */ /* 0x000fe400078e0050 */
[----:B------:R-:W-:-:S07]  /*22ac0*/  IMAD.MOV.U32 R3, RZ, RZ, R14 ;  /* 0x000000ffff037224 */ /* 0x000fce00078e000e */
[----:B------:R-:W-:Y:S05]  /*22ad0*/  WARPSYNC.COLLECTIVE R15, `(.L_x_6140) ;  /* 0x000000000f087348 */ /* 0x000fea0003c00000 */
[----:B------:R0:W1:Y:S02]  /*22ae0*/  SHFL.IDX P6, R14, R13, R12, R11 ;  /* 0x0000000c0d0e7389 */ /* 0x00006400000c000b */
[----:B01----:R-:W-:Y:S01]  /*22af0*/  ENDCOLLECTIVE ;  /* 0x000000000000791b */ /* 0x003fe20003800000 */
.L_x_6140:
[----:B------:R-:W-:Y:S02]  /*22b00*/  IMAD.MOV.U32 R13, RZ, RZ, R30 ;  /* 0x000000ffff0d7224 */ /* 0x000fe400078e001e */
[----:B------:R-:W-:-:S07]  /*22b10*/  IMAD.MOV.U32 R7, RZ, RZ, R14 ;  /* 0x000000ffff077224 */ /* 0x000fce00078e000e */
[----:B------:R-:W-:Y:S05]  /*22b20*/  WARPSYNC.COLLECTIVE R15, `(.L_x_6141) ;  /* 0x000000000f087348 */ /* 0x000fea0003c00000 */
[----:B------:R0:W1:Y:S02]  /*22b30*/  SHFL.IDX P6, R14, R13, R12, R11 ;  /* 0x0000000c0d0e7389 */ /* 0x00006400000c000b */
[----:B01----:R-:W-:Y:S01]  /*22b40*/  ENDCOLLECTIVE ;  /* 0x000000000000791b */ /* 0x003fe20003800000 */
.L_x_6141:
[----:B------:R-:W-:Y:S01]  /*22b50*/  IMAD.MOV.U32 R8, RZ, RZ, R14 ;  /* 0x000000ffff087224 */ /* 0x000fe200078e000e */
[----:B------:R-:W-:Y:S06]  /*22b60*/  BRA `(.L_x_6142) ;  /* 0xfffffe6000b87947 */ /* 0x000fec000383ffff */
.L_x_5847:
[----:B------:R-:W-:Y:S01]  /*22b70*/  BSSY B1, `(.L_x_6143) ;  /* 0x0000008000017945 */ /* 0x000fe20003800000 */
[----:B------:R-:W-:Y:S01]  /*22b80*/  MOV R13, R31 ;  /* 0x0000001f000d7202 */ /* 0x000fe20000000f00 */
[----:B------:R-:W-:Y:S02]  /*22b90*/  IMAD.MOV.U32 R12, RZ, RZ, 0x1 ;  /* 0x00000001ff0c7424 */ /* 0x000fe400078e00ff */
[----:B------:R-:W-:Y:S02]  /*22ba0*/  IMAD.MOV.U32 R11, RZ, RZ, 0x1c1f ;  /* 0x00001c1fff0b7424 */ /* 0x000fe400078e00ff */
[----:B------:R-:W-:-:S07]  /*22bb0*/  IMAD.MOV.U32 R15, RZ, RZ, -0x1 ;  /* 0xffffffffff0f7424 */ /* 0x000fce00078e00ff */
[----:B-1--4-:R-:W-:Y:S05]  /*22bc0*/  WARPSYNC.COLLECTIVE R15, `(.L_x_6144) ;  /* 0x000000000f087348 */ /* 0x012fea0003c00000 */
[----:B------:R0:W2:Y:S02]  /*22bd0*/  SHFL.IDX P6, R14, R13, R12, R11 ;  /* 0x0000000c0d0e7389 */ /* 0x0000a400000c000b */
[----:B012-4-:R-:W-:Y:S01]  /*22be0*/  ENDCOLLECTIVE ;  /* 0x000000000000791b */ /* 0x017fe20003800000 */
.L_x_6144:
[----:B------:R-:W-:Y:S05]  /*22bf0*/  BSYNC B1 ;  /* 0x0000000000017941 */ /* 0x000fea0003800000 */
.L_x_6143:
        /* <DEDUP_REMOVED lines=8> */
.L_x_6145:
[----:B------:R-:W-:Y:S02]  /*22c80*/  IMAD.MOV.U32 R13, RZ, RZ, R80 ;  /* 0x000000ffff0d7224 */ /* 0x000fe400078e0050 */
[----:B------:R-:W-:-:S07]  /*22c90*/  IMAD.MOV.U32 R3, RZ, RZ, R14 ;  /* 0x000000ffff037224 */ /* 0x000fce00078e000e */
[----:B------:R-:W-:Y:S05]  /*22ca0*/  WARPSYNC.COLLECTIVE R15, `(.L_x_6146) ;  /* 0x000000000f087348 */ /* 0x000fea0003c00000 */
[----:B------:R0:W1:Y:S02]  /*22cb0*/  SHFL.IDX P6, R14, R13, R12, R11 ;  /* 0x0000000c0d0e7389 */ /* 0x00006400000c000b */
[----:B01----:R-:W-:Y:S01]  /*22cc0*/  ENDCOLLECTIVE ;  /* 0x000000000000791b */ /* 0x003fe20003800000 */
.L_x_6146:
[----:B------:R-:W-:Y:S02]  /*22cd0*/  IMAD.MOV.U32 R13, RZ, RZ, R30 ;  /* 0x000000ffff0d7224 */ /* 0x000fe400078e001e */
[----:B------:R-:W-:-:S07]  /*22ce0*/  IMAD.MOV.U32 R7, RZ, RZ, R14 ;  /* 0x000000ffff077224 */ /* 0x000fce00078e000e */
[----:B------:R-:W-:Y:S05]  /*22cf0*/  WARPSYNC.COLLECTIVE R15, `(.L_x_6147) ;  /* 0x000000000f087348 */ /* 0x000fea0003c00000 */
[----:B------:R0:W1:Y:S02]  /*22d00*/  SHFL.IDX P6, R14, R13, R12, R11 ;  /* 0x0000000c0d0e7389 */ /* 0x00006400000c000b */
[----:B01----:R-:W-:Y:S01]  /*22d10*/  ENDCOLLECTIVE ;  /* 0x000000000000791b */ /* 0x003fe20003800000 */
.L_x_6147:
[----:B------:R-:W-:Y:S01]  /*22d20*/  IMAD.MOV.U32 R30, RZ, RZ, R14 ;  /* 0x000000ffff1e7224 */ /* 0x000fe200078e000e */
[----:B------:R-:W-:Y:S06]  /*22d30*/  BRA `(.L_x_6148) ;  /* 0xfffffe6400187947 */ /* 0x000fec000383ffff */
.L_x_5851:
[----:B0-----:R0:W1:Y:S02]  /*22d40*/  SYNCS.PHASECHK.TRANS64.TRYWAIT P0, [R2+URZ+0x28c00], R35 ;  /* 0x028c0023020075a7 */ /* 0x001064000800017f */
[----:B-1----:R-:W-:Y:S05]  /*22d50*/  @!P0 NANOSLEEP.SYNCS 0x989680 ;  /* 0x009896800000895d */ /* 0x002fea0003900000 */
[----:B------:R-:W1:Y:S02]  /*22d60*/  @!P0 SYNCS.PHASECHK.TRANS64 P0, [R2+URZ+0x28c00], R35 ;  /* 0x028c0023020085a7 */ /* 0x000e64000800007f */
[----:B-1----:R-:W-:Y:S05]  /*22d70*/  @!P0 BRA `(.L_x_5851) ;  /* 0xfffffffc00f08947 */ /* 0x002fea000383ffff */
[----:B------:R-:W-:Y:S05]  /*22d80*/  BRA `(.L_x_6149) ;  /* 0xfffffe68000c7947 */ /* 0x000fea000383ffff */
.L_x_5859:
[----:B------:R-:W1:Y:S01]  /*22d90*/  LDC R37, c[0x0][0x3f4] ;  /* 0x0000fd00ff257b82 */ /* 0x000e620000000800 */
[----:B------:R-:W-:Y:S01]  /*22da0*/  BSSY B1, `(.L_x_6150) ;  /* 0x0000008000017945 */ /* 0x000fe20003800000 */
[----:B------:R-:W-:Y:S02]  /*22db0*/  IMAD.MOV.U32 R13, RZ, RZ, R27 ;  /* 0x000000ffff0d7224 */ /* 0x000fe400078e001b */
[----:B------:R-:W-:Y:S02]  /*22dc0*/  IMAD.MOV.U32 R12, RZ, RZ, RZ ;  /* 0x000000ffff0c7224 */ /* 0x000fe400078e00ff */
[----:B0-----:R-:W-:Y:S02]  /*22dd0*/  IMAD.MOV.U32 R11, RZ, RZ, 0x1c1f ;  /* 0x00001c1fff0b7424 */ /* 0x001fe400078e00ff */
[----:B------:R-:W-:-:S07]  /*22de0*/  IMAD.MOV.U32 R15, RZ, RZ, -0x1 ;  /* 0xffffffffff0f7424 */ /* 0x000fce00078e00ff */
[----:B-1-3--:R-:W-:Y:S05]  /*22df0*/  WARPSYNC.COLLECTIVE R15, `(.L_x_6151) ;  /* 0x000000000f087348 */ /* 0x00afea0003c00000 */
[----:B------:R0:W2:Y:S02]  /*22e00*/  SHFL.IDX P6, R14, R13, R12, R11 ;  /* 0x0000000c0d0e7389 */ /* 0x0000a400000c000b */
[----:B0123--:R-:W-:Y:S01]  /*22e10*/  ENDCOLLECTIVE ;  /* 0x000000000000791b */ /* 0x00ffe20003800000 */
.L_x_6151:
[----:B------:R-:W-:Y:S05]  /*22e20*/  BSYNC B1 ;  /* 0x0000000000017941 */ /* 0x000fea0003800000 */
.L_x_6150:
[----:B------:R-:W-:Y:S01]  /*22e30*/  IMAD.MOV.U32 R13, RZ, RZ, R26 ;  /* 0x000000ffff0d7224 */ /* 0x000fe200078e001a */
[----:B------:R-:W-:Y:S01]  /*22e40*/  ISETP.GE.AND P0, PT, R18, R37, PT ;  /* 0x000000251200720c */ /* 0x000fe20003f06270 */
[----:B------:R-:W-:Y:S02]  /*22e50*/  IMAD.MOV.U32 R12, RZ, RZ, RZ ;  /* 0x000000ffff0c7224 */ /* 0x000fe400078e00ff */
[----:B------:R-:W-:Y:S02]  /*22e60*/  IMAD.MOV.U32 R11, RZ, RZ, 0x1c1f ;  /* 0x00001c1fff0b7424 */ /* 0x000fe400078e00ff */
[----:B------:R-:W-:Y:S02]  /*22e70*/  IMAD.MOV.U32 R15, RZ, RZ, -0x1 ;  /* 0xffffffffff0f7424 */ /* 0x000fe400078e00ff */
[----:B------:R-:W-:Y:S02]  /*22e80*/  IMAD.MOV.U32 R0, RZ, RZ, R14 ;  /* 0x000000ffff007224 */ /* 0x000fe400078e000e */
[----:B------:R-:W-:-:S07]  /*22e90*/  IMAD R3, R23, R6, RZ ;  /* 0x0000000617037224 */ /* 0x000fce00078e02ff */
[----:B------:R-:W-:Y:S05]  /*22ea0*/  WARPSYNC.COLLECTIVE R15, `(.L_x_6152) ;  /* 0x000000000f087348 */ /* 0x000fea0003c00000 */
[----:B------:R0:W1:Y:S02]  /*22eb0*/  SHFL.IDX P6, R14, R13, R12, R11 ;  /* 0x0000000c0d0e7389 */ /* 0x00006400000c000b */
[----:B01----:R-:W-:Y:S01]  /*22ec0*/  ENDCOLLECTIVE ;  /* 0x000000000000791b */ /* 0x003fe20003800000 */
.L_x_6152:
[----:B------:R-:W-:Y:S01]  /*22ed0*/  ISETP.GE.OR P1, PT, R34, R3, P0 ;  /* 0x000000032200720c */ /* 0x000fe20000726670 */
[----:B------:R-:W-:-:S12]  /*22ee0*/  IMAD.MOV.U32 R13, RZ, RZ, R25 ;  /* 0x000000ffff0d7224 */ /* 0x000fd800078e0019 */
[C---:B------:R-:W-:Y:S01]  /*22ef0*/  @!P1 IMAD.SHL.U32 R7, R18.reuse, 0x2, RZ ;  /* 0x0000000212079824 */ /* 0x040fe200078e00ff */
[----:B------:R-:W-:Y:S01]  /*22f00*/  @!P1 SHF.L.U64.HI R6, R18, 0x1, R19 ;  /* 0x0000000112069819 */ /* 0x000fe20000010213 */
[----:B------:R-:W-:-:S07]  /*22f10*/  IMAD.MOV.U32 R4, RZ, RZ, R14 ;  /* 0x000000ffff047224 */ /* 0x000fce00078e000e */
[----:B------:R-:W-:Y:S05]  /*22f20*/  WARPSYNC.COLLECTIVE R15, `(.L_x_6153) ;  /* 0x000000000f087348 */ /* 0x000fea0003c00000 */
[----:B------:R0:W1:Y:S02]  /*22f30*/  SHFL.IDX P6, R14, R13, R12, R11 ;  /* 0x0000000c0d0e7389 */ /* 0x00006400000c000b */
[----:B01----:R-:W-:Y:S01]  /*22f40*/  ENDCOLLECTIVE ;  /* 0x000000000000791b */ /* 0x003fe20003800000 */
.L_x_6153:
[----:B------:R-:W-:-:S05]  /*22f50*/  @!P1 IADD3 R8, P2, R4, R7, RZ ;  /* 0x0000000704089210 */ /* 0x000fca0007f5e0ff */
[----:B------:R-:W-:Y:S02]  /*22f60*/  @!P1 IMAD.X R9, R0, 0x1, R6, P2 ;  /* 0x0000000100099824 */ /* 0x000fe400010e0606 */
[----:B------:R-:W-:Y:S02]  /*22f70*/  IMAD.MOV.U32 R13, RZ, RZ, R35 ;  /* 0x000000ffff0d7224 */ /* 0x000fe400078e0023 */
[----:B------:R-:W-:-:S07]  /*22f80*/  IMAD.MOV.U32 R5, RZ, RZ, R14 ;  /* 0x000000ffff057224 */ /* 0x000fce00078e000e */
[----:B------:R-:W-:Y:S05]  /*22f90*/  WARPSYNC.COLLECTIVE R15, `(.L_x_6154) ;  /* 0x000000000f087348 */ /* 0x000fea0003c00000 */
[----:B------:R0:W1:Y:S02]  /*22fa0*/  SHFL.IDX P6, R14, R13, R12, R11 ;  /* 0x0000000c0d0e7389 */ /* 0x00006400000c000b */
[----:B01----:R-:W-:Y:S01]  /*22fb0*/  ENDCOLLECTIVE ;  /* 0x000000000000791b */ /* 0x003fe20003800000 */
.L_x_6154:
[----:B------:R-:W2:Y:S01]  /*22fc0*/  @!P1 LD.E.128 R8, desc[UR42][R8.64] ;  /* 0x0000002a08089980 */ /* 0x000ea2000c101d00 */
[----:B------:R-:W-:-:S05]  /*22fd0*/  @!P1 IADD3 R4, P2, R14, R7, RZ ;  /* 0x000000070e049210 */ /* 0x000fca0007f5e0ff */
[----:B------:R-:W-:-:S06]  /*22fe0*/  @!P1 IMAD.X R5, R5, 0x1, R6, P2 ;  /* 0x0000000105059824 */ /* 0x000fcc00010e0606 */
[----:B------:R-:W5:Y:S01]  /*22ff0*/  @!P1 LD.E.128 R4, desc[UR42][R4.64] ;  /* 0x0000002a04049980 */ /* 0x000f62000c101d00 */
[----:B------:R-:W-:Y:S02]  /*23000*/  CS2R R20, SRZ ;  /* 0x0000000000147805 */ /* 0x000fe4000001ff00 */
[----:B------:R-:W-:Y:S01]  /*23010*/  CS2R R28, SRZ ;  /* 0x00000000001c7805 */ /* 0x000fe2000001ff00 */
[----:B------:R-:W-:Y:S01]  /*23020*/  IMAD.MOV.U32 R13, RZ, RZ, R27 ;  /* 0x000000ffff0d7224 */ /* 0x000fe200078e001b */
[----:B------:R-:W-:Y:S02]  /*23030*/  CS2R R30, SRZ ;  /* 0x00000000001e7805 */ /* 0x000fe4000001ff00 */
[----:B------:R-:W-:Y:S01]  /*23040*/  CS2R R32, SRZ ;  /* 0x0000000000207805 */ /* 0x000fe2000001ff00 */
[----:B--2---:R-:W-:Y:S02]  /*23050*/  @!P1 IMAD.MOV.U32 R21, RZ, RZ, R9 ;  /* 0x000000ffff159224 */ /* 0x004fe400078e0009 */
[----:B------:R-:W-:-:S02]  /*23060*/  @!P1 IMAD.MOV.U32 R29, RZ, RZ, R11 ;  /* 0x000000ffff1d9224 */ /* 0x000fc400078e000b */
[----:B------:R-:W-:Y:S02]  /*23070*/  IMAD.MOV.U32 R12, RZ, RZ, R21 ;  /* 0x000000ffff0c7224 */ /* 0x000fe400078e0015 */
[----:B------:R-:W-:Y:S02]  /*23080*/  IMAD.MOV.U32 R11, RZ, RZ, 0x1c1f ;  /* 0x00001c1fff0b7424 */ /* 0x000fe400078e00ff */
[----:B------:R-:W-:Y:S01]  /*23090*/  @!P1 IMAD.MOV.U32 R20, RZ, RZ, R8 ;  /* 0x000000ffff149224 */ /* 0x000fe200078e0008 */
[----:B------:R-:W-:Y:S01]  /*230a0*/  PRMT R46, R12, 0x7610, R46 ;  /* 0x000076100c2e7816 */ /* 0x000fe2000000002e */
[----:B------:R-:W-:Y:S02]  /*230b0*/  IMAD.MOV.U32 R12, RZ, RZ, 0x1 ;  /* 0x00000001ff0c7424 */ /* 0x000fe400078e00ff */
[----:B------:R-:W-:Y:S02]  /*230c0*/  IMAD.MOV.U32 R0, RZ, RZ, R20 ;  /* 0x000000ffff007224 */ /* 0x000fe400078e0014 */
[----:B------:R-:W-:-:S07]  /*230d0*/  @!P1 IMAD.MOV.U32 R28, RZ, RZ, R10 ;  /* 0x000000ffff1c9224 */ /* 0x000fce00078e000a */
[----:B-----5:R-:W-:Y:S05]  /*230e0*/  WARPSYNC.COLLECTIVE R15, `(.L_x_6155) ;  /* 0x000000000f087348 */ /* 0x020fea0003c00000 */
[----:B------:R0:W1:Y:S02]  /*230f0*/  SHFL.IDX P6, R14, R13, R12, R11 ;  /* 0x0000000c0d0e7389 */ /* 0x00006400000c000b */
[----:B01---5:R-:W-:Y:S01]  /*23100*/  ENDCOLLECTIVE ;  /* 0x000000000000791b */ /* 0x023fe20003800000 */
.L_x_6155:
[----:B------:R-:W-:Y:S01]  /*23110*/  IMAD.MOV.U32 R9, RZ, RZ, R29 ;  /* 0x000000ffff097224 */ /* 0x000fe200078e001d */
[----:B------:R-:W-:Y:S01]  /*23120*/  PRMT R56, R0, 0x7610, R56 ;  /* 0x0000761000387816 */ /* 0x000fe20000000038 */
[----:B------:R-:W-:Y:S02]  /*23130*/  IMAD.MOV.U32 R8, RZ, RZ, R28 ;  /* 0x000000ffff087224 */ /* 0x000fe400078e001c */
[----:B------:R-:W-:Y:S02]  /*23140*/  @!P1 IMAD.MOV.U32 R30, RZ, RZ, R4 ;  /* 0x000000ffff1e9224 */ /* 0x000fe400078e0004 */
[----:B------:R-:W-:Y:S01]  /*23150*/  @!P1 IMAD.MOV.U32 R31, RZ, RZ, R5 ;  /* 0x000000ffff1f9224 */ /* 0x000fe200078e0005 */
[----:B------:R-:W-:Y:S01]  /*23160*/  PRMT R36, R8, 0x5410, R9 ;  /* 0x0000541008247816 */ /* 0x000fe20000000009 */
[----:B------:R-:W-:Y:S02]  /*23170*/  @!P1 IMAD.MOV.U32 R32, RZ, RZ, R6 ;  /* 0x000000ffff209224 */ /* 0x000fe400078e0006 */
[----:B------:R-:W-:-:S02]  /*23180*/  @!P1 IMAD.MOV.U32 R33, RZ, RZ, R7 ;  /* 0x000000ffff219224 */ /* 0x000fc400078e0007 */
[----:B------:R-:W-:Y:S02]  /*23190*/  IMAD.MOV.U32 R13, RZ, RZ, R26 ;  /* 0x000000ffff0d7224 */ /* 0x000fe400078e001a */
[----:B------:R-:W-:Y:S02]  /*231a0*/  IMAD.MOV.U32 R4, RZ, RZ, R30 ;  /* 0x000000ffff047224 */ /* 0x000fe400078e001e */
[----:B------:R-:W-:Y:S02]  /*231b0*/  IMAD.MOV.U32 R5, RZ, RZ, R31 ;  /* 0x000000ffff057224 */ /* 0x000fe400078e001f */
[----:B------:R-:W-:Y:S01]  /*231c0*/  IMAD.MOV.U32 R6, RZ, RZ, R32 ;  /* 0x000000ffff067224 */ /* 0x000fe200078e0020 */
[----:B------:R-:W-:Y:S01]  /*231d0*/  PRMT R40, R40, 0x5410, R4 ;  /* 0x0000541028287816 */ /* 0x000fe20000000004 */
[----:B------:R-:W-:Y:S01]  /*231e0*/  IMAD.MOV.U32 R7, RZ, RZ, R33 ;  /* 0x000000ffff077224 */ /* 0x000fe200078e0021 */
[----:B------:R-:W-:Y:S01]  /*231f0*/  PRMT R47, R5, 0x7610, R47 ;  /* 0x00007610052f7816 */ /* 0x000fe2000000002f */
[----:B------:R-:W-:Y:S01]  /*23200*/  IMAD.MOV.U32 R0, RZ, RZ, R14 ;  /* 0x000000ffff007224 */ /* 0x000fe200078e000e */
[----:B------:R-:W-:-:S07]  /*23210*/  PRMT R57, R6, 0x7610, R57 ;  /* 0x0000761006397816 */ /* 0x000fce0000000039 */
[----:B------:R-:W-:Y:S05]  /*23220*/  WARPSYNC.COLLECTIVE R15, `(.L_x_6156) ;  /* 0x000000000f087348 */ /* 0x000fea0003c00000 */
[----:B------:R0:W1:Y:S02]  /*23230*/  SHFL.IDX P6, R14, R13, R12, R11 ;  /* 0x0000000c0d0e7389 */ /* 0x00006400000c000b */
[----:B01----:R-:W-:Y:S01]  /*23240*/  ENDCOLLECTIVE ;  /* 0x000000000000791b */ /* 0x003fe20003800000 */
.L_x_6156:
[----:B------:R-:W-:Y:S02]  /*23250*/  PRMT R50, R7, 0x7610, R50 ;  /* 0x0000761007327816 */ /* 0x000fe40000000032 */
[----:B------:R-:W-:Y:S01]  /*23260*/  CS2R R4, SRZ ;  /* 0x0000000000047805 */ /* 0x000fe2000001ff00 */
[----:B------:R-:W-:Y:S02]  /*23270*/  IMAD.MOV.U32 R13, RZ, RZ, R25 ;  /* 0x000000ffff0d7224 */ /* 0x000fe400078e0019 */
[----:B------:R-:W-:-:S07]  /*23280*/  IMAD.MOV.U32 R24, RZ, RZ, R14 ;  /* 0x000000ffff187224 */ /* 0x000fce00078e000e */
[----:B------:R-:W-:Y:S05]  /*23290*/  WARPSYNC.COLLECTIVE R15, `(.L_x_6157) ;  /* 0x000000000f087348 */ /* 0x000fea0003c00000 */
[----:B------:R0:W1:Y:S02]  /*232a0*/  SHFL.IDX P6, R14, R13, R12, R11 ;  /* 0x0000000c0d0e7389 */ /* 0x00006400000c000b */
[----:B01----:R-:W-:Y:S01]  /*232b0*/  ENDCOLLECTIVE ;  /* 0x000000000000791b */ /* 0x003fe20003800000 */
.L_x_6157:
[----:B------:R-:W-:Y:S02]  /*232c0*/  IMAD.MOV.U32 R13, RZ, RZ, R35 ;  /* 0x000000ffff0d7224 */ /* 0x000fe400078e0023 */
[----:B------:R-:W-:-:S07]  /*232d0*/  IMAD.MOV.U32 R25, RZ, RZ, R14 ;  /* 0x000000ffff197224 */ /* 0x000fce00078e000e */
[----:B------:R-:W-:Y:S05]  /*232e0*/  WARPSYNC.COLLECTIVE R15, `(.L_x_6158) ;  /* 0x000000000f087348 */ /* 0x000fea0003c00000 */
[----:B------:R0:W1:Y:S02]  /*232f0*/  SHFL.IDX P6, R14, R13, R12, R11 ;  /* 0x0000000c0d0e7389 */ /* 0x00006400000c000b */
[----:B01----:R-:W-:Y:S01]  /*23300*/  ENDCOLLECTIVE ;  /* 0x000000000000791b */ /* 0x003fe20003800000 */
.L_x_6158:
[----:B------:R-:W-:Y:S05]  /*23310*/  BRA `(.L_x_6159) ;  /* 0xfffffe7000f07947 */ /* 0x000fea000383ffff */
.L_x_5863:
[----:B0-----:R0:W1:Y:S02]  /*23320*/  SYNCS.PHASECHK.TRANS64.TRYWAIT P1, [R2+URZ+0x28c00], R13 ;  /* 0x028c000d020075a7 */ /* 0x001064000802017f */
[----:B-1----:R-:W-:Y:S05]  /*23330*/  @!P1 NANOSLEEP.SYNCS 0x989680 ;  /* 0x009896800000995d */ /* 0x002fea0003900000 */
[----:B------:R-:W1:Y:S02]  /*23340*/  @!P1 SYNCS.PHASECHK.TRANS64 P1, [R2+URZ+0x28c00], R13 ;  /* 0x028c000d020095a7 */ /* 0x000e64000802007f */
[----:B-1----:R-:W-:Y:S05]  /*23350*/  @!P1 BRA `(.L_x_5863) ;  /* 0xfffffffc00f09947 */ /* 0x002fea000383ffff */
[----:B------:R-:W-:Y:S05]  /*23360*/  BRA `(.L_x_6160) ;  /* 0xfffffe7400887947 */ /* 0x000fea000383ffff */
.L_x_5869:
[----:B--2---:R2:W3:Y:S02]  /*23370*/  SYNCS.PHASECHK.TRANS64.TRYWAIT P1, [R15+URZ+0x28c30], R56 ;  /* 0x028c30380f0075a7 */ /* 0x0044e4000802017f */
[----:B---3--:R-:W-:Y:S05]  /*23380*/  @!P1 NANOSLEEP.SYNCS 0x989680 ;  /* 0x009896800000995d */ /* 0x008fea0003900000 */
[----:B------:R-:W3:Y:S02]  /*23390*/  @!P1 SYNCS.PHASECHK.TRANS64 P1, [R15+URZ+0x28c30], R56 ;  /* 0x028c30380f0095a7 */ /* 0x000ee4000802007f */
[----:B---3--:R-:W-:Y:S05]  /*233a0*/  @!P1 BRA `(.L_x_5869) ;  /* 0xfffffffc00f09947 */ /* 0x008fea000383ffff */
[----:B------:R-:W-:Y:S05]  /*233b0*/  BRA `(.L_x_5868) ;  /* 0xfffffe8000fc7947 */ /* 0x000fea000383ffff */
.L_x_5883:
[----:B--2---:R2:W3:Y:S02]  /*233c0*/  SYNCS.PHASECHK.TRANS64.TRYWAIT P1, [R15+URZ+0x28c50], R56 ;  /* 0x028c50380f0075a7 */ /* 0x0044e4000802017f */
[----:B---3--:R-:W-:Y:S05]  /*233d0*/  @!P1 NANOSLEEP.SYNCS 0x989680 ;  /* 0x009896800000995d */ /* 0x008fea0003900000 */
[----:B------:R-:W3:Y:S02]  /*233e0*/  @!P1 SYNCS.PHASECHK.TRANS64 P1, [R15+URZ+0x28c50], R56 ;  /* 0x028c50380f0095a7 */ /* 0x000ee4000802007f */
[----:B---3--:R-:W-:Y:S05]  /*233f0*/  @!P1 BRA `(.L_x_5883) ;  /* 0xfffffffc00f09947 */ /* 0x008fea000383ffff */
[----:B------:R-:W-:Y:S05]  /*23400*/  BRA `(.L_x_5882) ;  /* 0xfffffe9c00cc7947 */ /* 0x000fea000383ffff */
.L_x_5896:
[----:B-1----:R1:W2:Y:S02]  /*23410*/  SYNCS.PHASECHK.TRANS64.TRYWAIT P1, [R209+URZ+0x28c30], R210 ;  /* 0x028c30d2d10075a7 */ /* 0x0022a4000802017f */
[----:B--2---:R-:W-:Y:S05]  /*23420*/  @!P1 NANOSLEEP.SYNCS 0x989680 ;  /* 0x009896800000995d */ /* 0x004fea0003900000 */
[----:B------:R-:W2:Y:S02]  /*23430*/  @!P1 SYNCS.PHASECHK.TRANS64 P1, [R209+URZ+0x28c30], R210 ;  /* 0x028c30d2d10095a7 */ /* 0x000ea4000802007f */
[----:B--2---:R-:W-:Y:S05]  /*23440*/  @!P1 BRA `(.L_x_5896) ;  /* 0xfffffffc00f09947 */ /* 0x004fea000383ffff */
[----:B------:R-:W-:Y:S05]  /*23450*/  BRA `(.L_x_5895) ;  /* 0xfffffea400547947 */ /* 0x000fea000383ffff */
.L_x_5910:
[----:B---3--:R3:W4:Y:S02]  /*23460*/  SYNCS.PHASECHK.TRANS64.TRYWAIT P1, [R209+URZ+0x28c50], R210 ;  /* 0x028c50d2d10075a7 */ /* 0x008724000802017f */
[----:B----4-:R-:W-:Y:S05]  /*23470*/  @!P1 NANOSLEEP.SYNCS 0x989680 ;  /* 0x009896800000995d */ /* 0x010fea0003900000 */
[----:B------:R-:W4:Y:S02]  /*23480*/  @!P1 SYNCS.PHASECHK.TRANS64 P1, [R209+URZ+0x28c50], R210 ;  /* 0x028c50d2d10095a7 */ /* 0x000f24000802007f */
[----:B----4-:R-:W-:Y:S05]  /*23490*/  @!P1 BRA `(.L_x_5910) ;  /* 0xfffffffc00f09947 */ /* 0x010fea000383ffff */
[----:B------:R-:W-:Y:S05]  /*234a0*/  BRA `(.L_x_5909) ;  /* 0xfffffec400dc7947 */ /* 0x000fea000383ffff */
.L_x_5924:
[----:B-1----:R1:W2:Y:S02]  /*234b0*/  SYNCS.PHASECHK.TRANS64.TRYWAIT P2, [R15+URZ+0x28c30], R203 ;  /* 0x028c30cb0f0075a7 */ /* 0x0022a4000804017f */
[----:B--2---:R-:W-:Y:S05]  /*234c0*/  @!P2 NANOSLEEP.SYNCS 0x989680 ;  /* 0x009896800000a95d */ /* 0x004fea0003900000 */
[----:B------:R-:W2:Y:S02]  /*234d0*/  @!P2 SYNCS.PHASECHK.TRANS64 P2, [R15+URZ+0x28c30], R203 ;  /* 0x028c30cb0f00a5a7 */ /* 0x000ea4000804007f */
[----:B--2---:R-:W-:Y:S05]  /*234e0*/  @!P2 BRA `(.L_x_5924) ;  /* 0xfffffffc00f0a947 */ /* 0x004fea000383ffff */
[----:B------:R-:W-:Y:S05]  /*234f0*/  BRA `(.L_x_5923) ;  /* 0xfffffecc00a87947 */ /* 0x000fea000383ffff */
.L_x_5930:
[----:B----4-:R4:W0:Y:S02]  /*23500*/  SYNCS.PHASECHK.TRANS64.TRYWAIT P2, [R15+URZ+0x28c50], R203 ;  /* 0x028c50cb0f0075a7 */ /* 0x010824000804017f */
[----:B0-----:R-:W-:Y:S05]  /*23510*/  @!P2 NANOSLEEP.SYNCS 0x989680 ;  /* 0x009896800000a95d */ /* 0x001fea0003900000 */
[----:B------:R-:W0:Y:S02]  /*23520*/  @!P2 SYNCS.PHASECHK.TRANS64 P2, [R15+URZ+0x28c50], R203 ;  /* 0x028c50cb0f00a5a7 */ /* 0x000e24000804007f */
[----:B0-----:R-:W-:Y:S05]  /*23530*/  @!P2 BRA `(.L_x_5930) ;  /* 0xfffffffc00f0a947 */ /* 0x001fea000383ffff */
[----:B------:R-:W-:Y:S05]  /*23540*/  BRA `(.L_x_5929) ;  /* 0xfffffee400087947 */ /* 0x000fea000383ffff */
.L_x_5939:
[----:B-1----:R1:W2:Y:S02]  /*23550*/  SYNCS.PHASECHK.TRANS64.TRYWAIT P1, [R20+URZ+0x28c30], R202 ;  /* 0x028c30ca140075a7 */ /* 0x0022a4000802017f */
[----:B--2---:R-:W-:Y:S05]  /*23560*/  @!P1 NANOSLEEP.SYNCS 0x989680 ;  /* 0x009896800000995d */ /* 0x004fea0003900000 */
[----:B------:R-:W2:Y:S02]  /*23570*/  @!P1 SYNCS.PHASECHK.TRANS64 P1, [R20+URZ+0x28c30], R202 ;  /* 0x028c30ca140095a7 */ /* 0x000ea4000802007f */
[----:B--2---:R-:W-:Y:S05]  /*23580*/  @!P1 BRA `(.L_x_5939) ;  /* 0xfffffffc00f09947 */ /* 0x004fea000383ffff */
[----:B------:R-:W-:Y:S05]  /*23590*/  BRA `(.L_x_5938) ;  /* 0xfffffee800207947 */ /* 0x000fea000383ffff */
.L_x_5953:
[----:B-1----:R1:W2:Y:S02]  /*235a0*/  SYNCS.PHASECHK.TRANS64.TRYWAIT P1, [R20+URZ+0x28c50], R202 ;  /* 0x028c50ca140075a7 */ /* 0x0022a4000802017f */
[----:B--2---:R-:W-:Y:S05]  /*235b0*/  @!P1 NANOSLEEP.SYNCS 0x989680 ;  /* 0x009896800000995d */ /* 0x004fea0003900000 */
[----:B------:R-:W2:Y:S02]  /*235c0*/  @!P1 SYNCS.PHASECHK.TRANS64 P1, [R20+URZ+0x28c50], R202 ;  /* 0x028c50ca140095a7 */ /* 0x000ea4000802007f */
[----:B--2---:R-:W-:Y:S05]  /*235d0*/  @!P1 BRA `(.L_x_5953) ;  /* 0xfffffffc00f09947 */ /* 0x004fea000383ffff */
[----:B------:R-:W-:Y:S05]  /*235e0*/  BRA `(.L_x_5952) ;  /* 0xffffff0800307947 */ /* 0x000fea000383ffff */
.L_x_5997:
[----:B------:R-:W0:Y:S01]  /*235f0*/  S2R R13, SR_TID.X ;  /* 0x00000000000d7919 */ /* 0x000e220000002100 */
[----:B------:R-:W-:Y:S01]  /*23600*/  BSSY B1, `(.L_x_6161) ;  /* 0x0000009000017945 */ /* 0x000fe20003800000 */
[----:B------:R-:W-:Y:S02]  /*23610*/  IMAD.MOV.U32 R12, RZ, RZ, RZ ;  /* 0x000000ffff0c7224 */ /* 0x000fe400078e00ff */
[----:B------:R-:W-:Y:S02]  /*23620*/  IMAD.MOV.U32 R11, RZ, RZ, 0x1f ;  /* 0x0000001fff0b7424 */ /* 0x000fe400078e00ff */
[----:B------:R-:W-:Y:S01]  /*23630*/  IMAD.MOV.U32 R15, RZ, RZ, -0x1 ;  /* 0xffffffffff0f7424 */ /* 0x000fe200078e00ff */
[----:B0-----:R-:W-:-:S04]  /*23640*/  SHF.R.U32.HI R13, RZ, 0x5, R13 ;  /* 0x00000005ff0d7819 */ /* 0x001fc8000001160d */
[----:B------:R-:W-:-:S07]  /*23650*/  LOP3.LUT R13, R13, 0x3, RZ, 0xc0, !PT ;  /* 0x000000030d0d7812 */ /* 0x000fce00078ec0ff */
[----:B-1----:R-:W-:Y:S05]  /*23660*/  WARPSYNC.COLLECTIVE R15, `(.L_x_6162) ;  /* 0x000000000f087348 */ /* 0x002fea0003c00000 */
[----:B-1----:R0:W1:Y:S02]  /*23670*/  SHFL.IDX P6, R14, R13, R12, R11 ;  /* 0x0000000c0d0e7389 */ /* 0x00206400000c000b */
[----:B01----:R-:W-:Y:S01]  /*23680*/  ENDCOLLECTIVE ;  /* 0x000000000000791b */ /* 0x003fe20003800000 */
.L_x_6162:
[----:B------:R-:W-:Y:S05]  /*23690*/  BSYNC B1 ;  /* 0x0000000000017941 */ /* 0x000fea0003800000 */
.L_x_6161:
[----:B------:R-:W-:Y:S05]  /*236a0*/  BRA `(.L_x_6163) ;  /* 0xffffff8000d07947 */ /* 0x000fea000383ffff */
.L_x_5999:
[----:B------:R-:W-:Y:S01]  /*236b0*/  BSSY B1, `(.L_x_6164) ;  /* 0x0000006000017945 */ /* 0x000fe20003800000 */
[----:B------:R-:W-:-:S07]  /*236c0*/  IMAD.MOV.U32 R15, RZ, RZ, -0x1 ;  /* 0xffffffffff0f7424 */ /* 0x000fce00078e00ff */
[----:B0-----:R-:W-:Y:S05]  /*236d0*/  WARPSYNC.COLLECTIVE R15, `(.L_x_6165) ;  /* 0x000000000f0c7348 */ /* 0x001fea0003c00000 */
[----:B------:R-:W-:Y:S02]  /*236e0*/  ELECT P6, UR62, PT ;  /* 0x00000000003e782f */ /* 0x000fe400038c0000 */
[----:B------:R-:W-:Y:S01]  /*236f0*/  MOV R14, UR62 ;  /* 0x0000003e000e7c02 */ /* 0x000fe20008000f00 */
[----:B0-----:R-:W-:Y:S10]  /*23700*/  ENDCOLLECTIVE ;  /* 0x000000000000791b */ /* 0x001ff40003800000 */
.L_x_6165:
[----:B------:R-:W-:Y:S05]  /*23710*/  BSYNC B1 ;  /* 0x0000000000017941 */ /* 0x000fea0003800000 */
.L_x_6164:
[----:B------:R-:W-:Y:S05]  /*23720*/  BRA `(.L_x_5998) ;  /* 0xffffff8000c87947 */ /* 0x000fea000383ffff */
.L_x_6001:
[----:B0-----:R0:W1:Y:S02]  /*23730*/  SYNCS.PHASECHK.TRANS64.TRYWAIT P0, [R18+URZ+0x28c20], R2 ;  /* 0x028c2002120075a7 */ /* 0x001064000800017f */
[----:B-1----:R-:W-:Y:S05]  /*23740*/  @!P0 NANOSLEEP.SYNCS 0x989680 ;  /* 0x009896800000895d */ /* 0x002fea0003900000 */
[----:B------:R-:W1:Y:S02]  /*23750*/  @!P0 SYNCS.PHASECHK.TRANS64 P0, [R18+URZ+0x28c20], R2 ;  /* 0x028c2002120085a7 */ /* 0x000e64000800007f */
[----:B-1----:R-:W-:Y:S05]  /*23760*/  @!P0 BRA `(.L_x_6001) ;  /* 0xfffffffc00f08947 */ /* 0x002fea000383ffff */
[----:B------:R-:W-:Y:S05]  /*23770*/  BRA `(.L_x_6166) ;  /* 0xffffff8000d87947 */ /* 0x000fea000383ffff */
.L_x_6005:
[----:B0-----:R0:W1:Y:S02]  /*23780*/  SYNCS.PHASECHK.TRANS64.TRYWAIT P0, [R11+URZ+0x28ca0], R2 ;  /* 0x028ca0020b0075a7 */ /* 0x001064000800017f */
[----:B-1----:R-:W-:Y:S05]  /*23790*/  @!P0 NANOSLEEP.SYNCS 0x989680 ;  /* 0x009896800000895d */ /* 0x002fea0003900000 */
[----:B------:R-:W1:Y:S02]  /*237a0*/  @!P0 SYNCS.PHASECHK.TRANS64 P0, [R11+URZ+0x28ca0], R2 ;  /* 0x028ca0020b0085a7 */ /* 0x000e64000800007f */
[----:B-1----:R-:W-:Y:S05]  /*237b0*/  @!P0 BRA `(.L_x_6005) ;  /* 0xfffffffc00f08947 */ /* 0x002fea000383ffff */
[----:B------:R-:W-:Y:S05]  /*237c0*/  BRA `(.L_x_6167) ;  /* 0xffffff8000f07947 */ /* 0x000fea000383ffff */
.L_x_6010:
[----:B-1----:R1:W2:Y:S02]  /*237d0*/  SYNCS.PHASECHK.TRANS64.TRYWAIT P0, [R11+URZ+0x28cc0], R2 ;  /* 0x028cc0020b0075a7 */ /* 0x0022a4000800017f */
[----:B--2---:R-:W-:Y:S05]  /*237e0*/  @!P0 NANOSLEEP.SYNCS 0x989680 ;  /* 0x009896800000895d */ /* 0x004fea0003900000 */
[----:B------:R-:W2:Y:S02]  /*237f0*/  @!P0 SYNCS.PHASECHK.TRANS64 P0, [R11+URZ+0x28cc0], R2 ;  /* 0x028cc0020b0085a7 */ /* 0x000ea4000800007f */
[----:B--2---:R-:W-:Y:S05]  /*23800*/  @!P0 BRA `(.L_x_6010) ;  /* 0xfffffffc00f08947 */ /* 0x004fea000383ffff */
[----:B------:R-:W-:Y:S05]  /*23810*/  BRA `(.L_x_6168) ;  /* 0xffffff84006c7947 */ /* 0x000fea000383ffff */
.L_x_6024:
[----:B0-----:R0:W1:Y:S02]  /*23820*/  SYNCS.PHASECHK.TRANS64.TRYWAIT P1, [R11+URZ+0x28ca0], R2 ;  /* 0x028ca0020b0075a7 */ /* 0x001064000802017f */
[----:B-1----:R-:W-:Y:S05]  /*23830*/  @!P1 NANOSLEEP.SYNCS 0x989680 ;  /* 0x009896800000995d */ /* 0x002fea0003900000 */
[----:B------:R-:W1:Y:S02]  /*23840*/  @!P1 SYNCS.PHASECHK.TRANS64 P1, [R11+URZ+0x28ca0], R2 ;  /* 0x028ca0020b0095a7 */ /* 0x000e64000802007f */
[----:B-1----:R-:W-:Y:S05]  /*23850*/  @!P1 BRA `(.L_x_6024) ;  /* 0xfffffffc00f09947 */ /* 0x002fea000383ffff */
[----:B------:R-:W-:Y:S05]  /*23860*/  BRA `(.L_x_6169) ;  /* 0xffffff8c00d07947 */ /* 0x000fea000383ffff */
.L_x_6029:
[----:B-1----:R1:W2:Y:S02]  /*23870*/  SYNCS.PHASECHK.TRANS64.TRYWAIT P1, [R11+URZ+0x28cc0], R2 ;  /* 0x028cc0020b0075a7 */ /* 0x0022a4000802017f */
[----:B--2---:R-:W-:Y:S05]  /*23880*/  @!P1 NANOSLEEP.SYNCS 0x989680 ;  /* 0x009896800000995d */ /* 0x004fea0003900000 */
[----:B------:R-:W2:Y:S02]  /*23890*/  @!P1 SYNCS.PHASECHK.TRANS64 P1, [R11+URZ+0x28cc0], R2 ;  /* 0x028cc0020b0095a7 */ /* 0x000ea4000802007f */
[----:B--2---:R-:W-:Y:S05]  /*238a0*/  @!P1 BRA `(.L_x_6029) ;  /* 0xfffffffc00f09947 */ /* 0x004fea000383ffff */
[----:B------:R-:W-:Y:S05]  /*238b0*/  BRA `(.L_x_6170) ;  /* 0xffffff9000487947 */ /* 0x000fea000383ffff */
.L_x_6059:
[----:B------:R-:W0:Y:S01]  /*238c0*/  S2R R11, SR_TID.X ;  /* 0x00000000000b7919 */ /* 0x000e220000002100 */
[----:B------:R-:W-:Y:S01]  /*238d0*/  BSSY B0, `(.L_x_6171) ;  /* 0x000000a000007945 */ /* 0x000fe20003800000 */
[----:B------:R-:W-:Y:S02]  /*238e0*/  IMAD.MOV.U32 R12, RZ, RZ, RZ ;  /* 0x000000ffff0c7224 */ /* 0x000fe400078e00ff */
[----:B------:R-:W-:Y:S01]  /*238f0*/  IMAD.MOV.U32 R15, RZ, RZ, -0x1 ;  /* 0xffffffffff0f7424 */ /* 0x000fe200078e00ff */
[----:B0-----:R-:W-:-:S04]  /*23900*/  SHF.R.U32.HI R11, RZ, 0x5, R11 ;  /* 0x00000005ff0b7819 */ /* 0x001fc8000001160b */
[----:B------:R-:W-:-:S05]  /*23910*/  LOP3.LUT R11, R11, 0x3, RZ, 0xc0, !PT ;  /* 0x000000030b0b7812 */ /* 0x000fca00078ec0ff */
[----:B------:R-:W-:Y:S02]  /*23920*/  IMAD.MOV.U32 R13, RZ, RZ, R11 ;  /* 0x000000ffff0d7224 */ /* 0x000fe400078e000b */
[----:B------:R-:W-:-:S07]  /*23930*/  IMAD.MOV.U32 R11, RZ, RZ, 0x1f ;  /* 0x0000001fff0b7424 */ /* 0x000fce00078e00ff */
[----:B-----5:R-:W-:Y:S05]  /*23940*/  WARPSYNC.COLLECTIVE R15, `(.L_x_6172) ;  /* 0x000000000f087348 */ /* 0x020fea0003c00000 */
[----:B------:R0:W1:Y:S02]  /*23950*/  SHFL.IDX P6, R14, R13, R12, R11 ;  /* 0x0000000c0d0e7389 */ /* 0x00006400000c000b */
[----:B01---5:R-:W-:Y:S01]  /*23960*/  ENDCOLLECTIVE ;  /* 0x000000000000791b */ /* 0x023fe20003800000 */
.L_x_6172:
[----:B------:R-:W-:Y:S05]  /*23970*/  BSYNC B0 ;  /* 0x0000000000007941 */ /* 0x000fea0003800000 */
.L_x_6171:
[----:B------:R-:W-:Y:S05]  /*23980*/  BRA `(.L_x_6173) ;  /* 0xffffffa800e07947 */ /* 0x000fea000383ffff */
.L_x_6062:
[----:B0-----:R0:W1:Y:S02]  /*23990*/  SYNCS.PHASECHK.TRANS64.TRYWAIT P0, [R25+URZ+0x28c40], R0 ;  /* 0x028c4000190075a7 */ /* 0x001064000800017f */
[----:B-1----:R-:W-:Y:S05]  /*239a0*/  @!P0 NANOSLEEP.SYNCS 0x989680 ;  /* 0x009896800000895d */ /* 0x002fea0003900000 */
[----:B------:R-:W1:Y:S02]  /*239b0*/  @!P0 SYNCS.PHASECHK.TRANS64 P0, [R25+URZ+0x28c40], R0 ;  /* 0x028c4000190085a7 */ /* 0x000e64000800007f */
[----:B-1----:R-:W-:Y:S05]  /*239c0*/  @!P0 BRA `(.L_x_6062) ;  /* 0xfffffffc00f08947 */ /* 0x002fea000383ffff */
[----:B------:R-:W-:Y:S05]  /*239d0*/  BRA `(.L_x_6174) ;  /* 0xffffffac00187947 */ /* 0x000fea000383ffff */
.L_x_6063:
        /* <DEDUP_REMOVED lines=8> */
.L_x_6176:
[----:B------:R-:W-:Y:S05]  /*23a60*/  BSYNC B0 ;  /* 0x0000000000007941 */ /* 0x000fea0003800000 */
.L_x_6175:
        /* <DEDUP_REMOVED lines=9> */
.L_x_6177:
[----:B------:R-:W-:Y:S02]  /*23b00*/  IMAD.MOV.U32 R13, RZ, RZ, R5 ;  /* 0x000000ffff0d7224 */ /* 0x000fe400078e0005 */
[----:B------:R-:W-:Y:S02]  /*23b10*/  IMAD.MOV.U32 R12, RZ, RZ, 0x1 ;  /* 0x00000001ff0c7424 */ /* 0x000fe400078e00ff */
[----:B------:R-:W-:-:S07]  /*23b20*/  IMAD.MOV.U32 R3, RZ, RZ, R14 ;  /* 0x000000ffff037224 */ /* 0x000fce00078e000e */
[----:B------:R-:W-:Y:S05]  /*23b30*/  WARPSYNC.COLLECTIVE R15, `(.L_x_6178) ;  /* 0x000000000f087348 */ /* 0x000fea0003c00000 */
[----:B------:R0:W1:Y:S02]  /*23b40*/  SHFL.IDX P6, R14, R13, R12, R11 ;  /* 0x0000000c0d0e7389 */ /* 0x00006400000c000b */
[----:B01----:R-:W-:Y:S01]  /*23b50*/  ENDCOLLECTIVE ;  /* 0x000000000000791b */ /* 0x003fe20003800000 */
.L_x_6178:
        /* <DEDUP_REMOVED lines=15> */
.L_x_6179:
[----:B------:R-:W-:Y:S02]  /*23c50*/  @P0 IMAD R6, R4, 0x2, R18 ;  /* 0x0000000204060824 */ /* 0x000fe400078e0212 */
[----:B------:R-:W-:Y:S02]  /*23c60*/  IMAD.MOV.U32 R13, RZ, RZ, R5 ;  /* 0x000000ffff0d7224 */ /* 0x000fe400078e0005 */
[----:B------:R-:W-:Y:S02]  /*23c70*/  IMAD.MOV.U32 R12, RZ, RZ, 0x2 ;  /* 0x00000002ff0c7424 */ /* 0x000fe400078e00ff */
[----:B------:R-:W-:-:S07]  /*23c80*/  IMAD.MOV.U32 R3, RZ, RZ, R14 ;  /* 0x000000ffff037224 */ /* 0x000fce00078e000e */
[----:B------:R-:W-:Y:S05]  /*23c90*/  WARPSYNC.COLLECTIVE R15, `(.L_x_6180) ;  /* 0x000000000f087348 */ /* 0x000fea0003c00000 */
[----:B------:R0:W1:Y:S02]  /*23ca0*/  SHFL.IDX P6, R14, R13, R12, R11 ;  /* 0x0000000c0d0e7389 */ /* 0x00006400000c000b */
[----:B01----:R-:W-:Y:S01]  /*23cb0*/  ENDCOLLECTIVE ;  /* 0x000000000000791b */ /* 0x003fe20003800000 */
.L_x_6180:
        /* <DEDUP_REMOVED lines=15> */
.L_x_6181:
[----:B------:R-:W-:Y:S02]  /*23db0*/  @P0 IMAD R6, R4, 0x2, R18 ;  /* 0x0000000204060824 */ /* 0x000fe400078e0212 */
[----:B------:R-:W-:Y:S02]  /*23dc0*/  IMAD.MOV.U32 R13, RZ, RZ, R5 ;  /* 0x000000ffff0d7224 */ /* 0x000fe400078e0005 */
[----:B------:R-:W-:Y:S02]  /*23dd0*/  IMAD.MOV.U32 R12, RZ, RZ, 0x3 ;  /* 0x00000003ff0c7424 */ /* 0x000fe400078e00ff */
[----:B------:R-:W-:-:S07]  /*23de0*/  IMAD.MOV.U32 R3, RZ, RZ, R14 ;  /* 0x000000ffff037224 */ /* 0x000fce00078e000e */
[----:B------:R-:W-:Y:S05]  /*23df0*/  WARPSYNC.COLLECTIVE R15, `(.L_x_6182) ;  /* 0x000000000f087348 */ /* 0x000fea0003c00000 */
[----:B------:R0:W1:Y:S02]  /*23e00*/  SHFL.IDX P6, R14, R13, R12, R11 ;  /* 0x0000000c0d0e7389 */ /* 0x00006400000c000b */
[----:B01----:R-:W-:Y:S01]  /*23e10*/  ENDCOLLECTIVE ;  /* 0x000000000000791b */ /* 0x003fe20003800000 */
.L_x_6182:
        /* <DEDUP_REMOVED lines=10> */
.L_x_6183:
[----:B------:R-:W-:Y:S01]  /*23ec0*/  @!PT LDS RZ, [RZ] ;  /* 0x00000000fffff984 */ /* 0x000fe20000000800 */
[----:B------:R-:W-:Y:S01]  /*23ed0*/  @!PT LDS RZ, [RZ] ;  /* 0x00000000fffff984 */ /* 0x000fe20000000800 */
[----:B------:R-:W-:Y:S01]  /*23ee0*/  @!PT LDS RZ, [RZ] ;  /* 0x00000000fffff984 */ /* 0x000fe20000000800 */
[----:B------:R0:W-:Y:S01]  /*23ef0*/  @P0 LDGSTS.E.BYPASS.LTC128B.128 [R6+0x23400], desc[UR42][R2.64], !P2 ;  /* 0x2340000002060fae */ /* 0x0001e2000d101d6a */
[----:B------:R-:W-:Y:S01]  /*23f00*/  MOV R0, R14 ;  /* 0x0000000e00007202 */ /* 0x000fe20000000f00 */
[----:B------:R-:W-:Y:S06]  /*23f10*/  BRA `(.L_x_6184) ;  /* 0xffffffa800bc7947 */ /* 0x000fec000383ffff */
.L_x_6068:
[----:B------:R-:W-:Y:S02]  /*23f20*/  IMAD.MOV.U32 R13, RZ, RZ, R4 ;  /* 0x000000ffff0d7224 */ /* 0x000fe400078e0004 */
[----:B------:R-:W-:Y:S02]  /*23f30*/  IMAD.MOV.U32 R12, RZ, RZ, RZ ;  /* 0x000000ffff0c7224 */ /* 0x000fe400078e00ff */
[----:B------:R-:W-:Y:S02]  /*23f40*/  IMAD.MOV.U32 R11, RZ, RZ, 0x181f ;  /* 0x0000181fff0b7424 */ /* 0x000fe400078e00ff */
[----:B------:R-:W-:Y:S02]  /*23f50*/  IMAD.MOV.U32 R15, RZ, RZ, -0x1 ;  /* 0xffffffffff0f7424 */ /* 0x000fe400078e00ff */
[----:B-----5:R-:W-:Y:S02]  /*23f60*/  IMAD R5, R20, R7, RZ ;  /* 0x0000000714057224 */ /* 0x020fe400078e02ff */
[----:B------:R-:W-:-:S07]  /*23f70*/  IMAD.IADD R31, R10, 0x1, R31 ;  /* 0x000000010a1f7824 */ /* 0x000fce00078e021f */
[----:B------:R-:W-:Y:S05]  /*23f80*/  WARPSYNC.COLLECTIVE R15, `(.L_x_6185) ;  /* 0x000000000f087348 */ /* 0x000fea0003c00000 */
[----:B------:R0:W1:Y:S02]  /*23f90*/  SHFL.IDX P6, R14, R13, R12, R11 ;  /* 0x0000000c0d0e7389 */ /* 0x00006400000c000b */
[----:B01----:R-:W-:Y:S01]  /*23fa0*/  ENDCOLLECTIVE ;  /* 0x000000000000791b */ /* 0x003fe20003800000 */
.L_x_6185:
[C---:B------:R-:W-:Y:S01]  /*23fb0*/  VIADD R6, R31.reuse, 0x10 ;  /* 0x000000101f067836 */ /* 0x040fe20000000000 */
[----:B------:R-:W-:Y:S01]  /*23fc0*/  ISETP.GE.AND P0, PT, R31, R5, PT ;  /* 0x000000051f00720c */ /* 0x000fe20003f06270 */
[----:B------:R-:W-:Y:S02]  /*23fd0*/  IMAD.MOV.U32 R13, RZ, RZ, R0 ;  /* 0x000000ffff0d7224 */ /* 0x000fe400078e0000 */
[----:B------:R-:W-:-:S10]  /*23fe0*/  IMAD.MOV.U32 R2, RZ, RZ, R14 ;  /* 0x000000ffff027224 */ /* 0x000fd400078e000e */
[----:B------:R-:W-:Y:S05]  /*23ff0*/  WARPSYNC.COLLECTIVE R15, `(.L_x_6186) ;  /* 0x000000000f087348 */ /* 0x000fea0003c00000 */
[----:B------:R0:W1:Y:S02]  /*24000*/  SHFL.IDX P6, R14, R13, R12, R11 ;  /* 0x0000000c0d0e7389 */ /* 0x00006400000c000b */
[----:B01----:R-:W-:Y:S01]  /*24010*/  ENDCOLLECTIVE ;  /* 0x000000000000791b */ /* 0x003fe20003800000 */
.L_x_6186:
[----:B------:R-:W-:Y:S02]  /*24020*/  IMAD.MOV.U32 R13, RZ, RZ, R4 ;  /* 0x000000ffff0d7224 */ /* 0x000fe400078e0004 */
[----:B------:R-:W-:Y:S02]  /*24030*/  IMAD.MOV.U32 R12, RZ, RZ, 0x1 ;  /* 0x00000001ff0c7424 */ /* 0x000fe400078e00ff */
[----:B------:R-:W-:-:S07]  /*24040*/  IMAD.MOV.U32 R3, RZ, RZ, R14 ;  /* 0x000000ffff037224 */ /* 0x000fce00078e000e */
[----:B------:R-:W-:Y:S05]  /*24050*/  WARPSYNC.COLLECTIVE R15, `(.L_x_6187) ;  /* 0x000000000f087348 */ /* 0x000fea0003c00000 */
[----:B------:R0:W1:Y:S02]  /*24060*/  SHFL.IDX P6, R14, R13, R12, R11 ;  /* 0x0000000c0d0e7389 */ /* 0x00006400000c000b */
[----:B01----:R-:W-:Y:S01]  /*24070*/  ENDCOLLECTIVE ;  /* 0x000000000000791b */ /* 0x003fe20003800000 */
.L_x_6187:
        /* <DEDUP_REMOVED lines=15> */
.L_x_6188:
[----:B------:R-:W-:Y:S02]  /*24170*/  IMAD.MOV.U32 R13, RZ, RZ, R4 ;  /* 0x000000ffff0d7224 */ /* 0x000fe400078e0004 */
[----:B------:R-:W-:Y:S02]  /*24180*/  IMAD.MOV.U32 R12, RZ, RZ, 0x2 ;  /* 0x00000002ff0c7424 */ /* 0x000fe400078e00ff */
[----:B------:R-:W-:-:S07]  /*24190*/  IMAD.MOV.U32 R3, RZ, RZ, R14 ;  /* 0x000000ffff037224 */ /* 0x000fce00078e000e */
[----:B------:R-:W-:Y:S05]  /*241a0*/  WARPSYNC.COLLECTIVE R15, `(.L_x_6189) ;  /* 0x000000000f087348 */ /* 0x000fea0003c00000 */
[----:B------:R0:W1:Y:S02]  /*241b0*/  SHFL.IDX P6, R14, R13, R12, R11 ;  /* 0x0000000c0d0e7389 */ /* 0x00006400000c000b */
[----:B01----:R-:W-:Y:S01]  /*241c0*/  ENDCOLLECTIVE ;  /* 0x000000000000791b */ /* 0x003fe20003800000 */
.L_x_6189:
        /* <DEDUP_REMOVED lines=16> */
.L_x_6190:
[----:B------:R-:W-:Y:S02]  /*242d0*/  IMAD.MOV.U32 R13, RZ, RZ, R4 ;  /* 0x000000ffff0d7224 */ /* 0x000fe400078e0004 */
[----:B------:R-:W-:Y:S02]  /*242e0*/  IMAD.MOV.U32 R12, RZ, RZ, 0x3 ;  /* 0x00000003ff0c7424 */ /* 0x000fe400078e00ff */
[----:B------:R-:W-:-:S07]  /*242f0*/  IMAD.MOV.U32 R3, RZ, RZ, R14 ;  /* 0x000000ffff037224 */ /* 0x000fce00078e000e */
[----:B------:R-:W-:Y:S05]  /*24300*/  WARPSYNC.COLLECTIVE R15, `(.L_x_6191) ;  /* 0x000000000f087348 */ /* 0x000fea0003c00000 */
[----:B------:R0:W1:Y:S02]  /*24310*/  SHFL.IDX P6, R14, R13, R12, R11 ;  /* 0x0000000c0d0e7389 */ /* 0x00006400000c000b */
[----:B01----:R-:W-:Y:S01]  /*24320*/  ENDCOLLECTIVE ;  /* 0x000000000000791b */ /* 0x003fe20003800000 */
.L_x_6191:
        /* <DEDUP_REMOVED lines=10> */
.L_x_6192:
[----:B------:R-:W-:Y:S01]  /*243d0*/  @!PT LDS RZ, [RZ] ;  /* 0x00000000fffff984 */ /* 0x000fe20000000800 */
[----:B------:R-:W-:Y:S01]  /*243e0*/  @!PT LDS RZ, [RZ] ;  /* 0x00000000fffff984 */ /* 0x000fe20000000800 */
[----:B------:R-:W-:Y:S01]  /*243f0*/  @!PT LDS RZ, [RZ] ;  /* 0x00000000fffff984 */ /* 0x000fe20000000800 */
[----:B------:R1:W-:Y:S01]  /*24400*/  @!P0 LDGSTS.E.BYPASS.LTC128B.128 [R8+0x21400], desc[UR42][R2.64], !P1 ;  /* 0x2140000002088fae */ /* 0x0003e2000c901d6a */
[----:B------:R-:W-:Y:S01]  /*24410*/  IMAD.MOV.U32 R0, RZ, RZ, R14 ;  /* 0x000000ffff007224 */ /* 0x000fe200078e000e */
[----:B------:R-:W-:Y:S06]  /*24420*/  BRA `(.L_x_6193) ;  /* 0xffffffac00e07947 */ /* 0x000fec000383ffff */
.L_x_6071:
[----:B0-----:R0:W1:Y:S02]  /*24430*/  SYNCS.PHASECHK.TRANS64.TRYWAIT P0, [R18+URZ+0x28c20], R0 ;  /* 0x028c2000120075a7 */ /* 0x001064000800017f */
[----:B-1----:R-:W-:Y:S05]  /*24440*/  @!P0 NANOSLEEP.SYNCS 0x989680 ;  /* 0x009896800000895d */ /* 0x002fea0003900000 */
[----:B------:R-:W1:Y:S02]  /*24450*/  @!P0 SYNCS.PHASECHK.TRANS64 P0, [R18+URZ+0x28c20], R0 ;  /* 0x028c2000120085a7 */ /* 0x000e64000800007f */
[----:B-1----:R-:W-:Y:S05]  /*24460*/  @!P0 BRA `(.L_x_6071) ;  /* 0xfffffffc00f08947 */ /* 0x002fea000383ffff */
[----:B------:R-:W-:Y:S05]  /*24470*/  BRA `(.L_x_6194) ;  /* 0xffffffb0003c7947 */ /* 0x000fea000383ffff */
.L_x_6074:
[----:B0-----:R0:W1:Y:S02]  /*24480*/  SYNCS.PHASECHK.TRANS64.TRYWAIT P0, [R25+URZ+0x28c60], R0 ;  /* 0x028c6000190075a7 */ /* 0x001064000800017f */
[----:B-1----:R-:W-:Y:S05]  /*24490*/  @!P0 NANOSLEEP.SYNCS 0x989680 ;  /* 0x009896800000895d */ /* 0x002fea0003900000 */
[----:B------:R-:W1:Y:S02]  /*244a0*/  @!P0 SYNCS.PHASECHK.TRANS64 P0, [R25+URZ+0x28c60], R0 ;  /* 0x028c6000190085a7 */ /* 0x000e64000800007f */
[----:B-1----:R-:W-:Y:S05]  /*244b0*/  @!P0 BRA `(.L_x_6074) ;  /* 0xfffffffc00f08947 */ /* 0x002fea000383ffff */
[----:B------:R-:W-:Y:S05]  /*244c0*/  BRA `(.L_x_6195) ;  /* 0xffffffb0004c7947 */ /* 0x000fea000383ffff */
.L_x_6075:
        /* <DEDUP_REMOVED lines=8> */
.L_x_6197:
[----:B------:R-:W-:Y:S05]  /*24550*/  BSYNC B0 ;  /* 0x0000000000007941 */ /* 0x000fea0003800000 */
.L_x_6196:
        /* <DEDUP_REMOVED lines=15> */
.L_x_6198:
        /* <DEDUP_REMOVED lines=40> */
.L_x_6199:
[----:B------:R-:W-:Y:S02]  /*248d0*/  IMAD.MOV.U32 R13, RZ, RZ, R5 ;  /* 0x000000ffff0d7224 */ /* 0x000fe400078e0005 */
[----:B------:R-:W-:-:S07]  /*248e0*/  IMAD.MOV.U32 R3, RZ, RZ, R14 ;  /* 0x000000ffff037224 */ /* 0x000fce00078e000e */
[----:B------:R-:W-:Y:S05]  /*248f0*/  WARPSYNC.COLLECTIVE R15, `(.L_x_6200) ;  /* 0x000000000f087348 */ /* 0x000fea0003c00000 */
[----:B------:R0:W1:Y:S02]  /*24900*/  SHFL.IDX P6, R14, R13, R12, R11 ;  /* 0x0000000c0d0e7389 */ /* 0x00006400000c000b */
[----:B01----:R-:W-:Y:S01]  /*24910*/  ENDCOLLECTIVE ;  /* 0x000000000000791b */ /* 0x003fe20003800000 */
.L_x_6200:
        /* <DEDUP_REMOVED lines=29> */
.L_x_6201:
[----:B------:R-:W-:Y:S02]  /*24af0*/  IMAD.MOV.U32 R13, RZ, RZ, R5 ;  /* 0x000000ffff0d7224 */ /* 0x000fe400078e0005 */
[----:B------:R-:W-:-:S07]  /*24b00*/  IMAD.MOV.U32 R7, RZ, RZ, R14 ;  /* 0x000000ffff077224 */ /* 0x000fce00078e000e */
[----:B------:R-:W-:Y:S05]  /*24b10*/  WARPSYNC.COLLECTIVE R15, `(.L_x_6202) ;  /* 0x000000000f087348 */ /* 0x000fea0003c00000 */
[----:B------:R0:W1:Y:S02]  /*24b20*/  SHFL.IDX P6, R14, R13, R12, R11 ;  /* 0x0000000c0d0e7389 */ /* 0x00006400000c000b */
[----:B01----:R-:W-:Y:S01]  /*24b30*/  ENDCOLLECTIVE ;  /* 0x000000000000791b */ /* 0x003fe20003800000 */
.L_x_6202:
        /* <DEDUP_REMOVED lines=29> */
.L_x_6203:
[----:B------:R-:W-:Y:S02]  /*24d10*/  IMAD.MOV.U32 R13, RZ, RZ, R5 ;  /* 0x000000ffff0d7224 */ /* 0x000fe400078e0005 */
[----:B------:R-:W-:-:S07]  /*24d20*/  IMAD.MOV.U32 R6, RZ, RZ, R14 ;  /* 0x000000ffff067224 */ /* 0x000fce00078e000e */
[----:B------:R-:W-:Y:S05]  /*24d30*/  WARPSYNC.COLLECTIVE R15, `(.L_x_6204) ;  /* 0x000000000f087348 */ /* 0x000fea0003c00000 */
[----:B------:R0:W1:Y:S02]  /*24d40*/  SHFL.IDX P6, R14, R13, R12, R11 ;  /* 0x0000000c0d0e7389 */ /* 0x00006400000c000b */
[----:B01----:R-:W-:Y:S01]  /*24d50*/  ENDCOLLECTIVE ;  /* 0x000000000000791b */ /* 0x003fe20003800000 */
.L_x_6204:
[----:B------:R-:W-:Y:S01]  /*24d60*/  IMAD.MOV.U32 R2, RZ, RZ, R14 ;  /* 0x000000ffff027224 */ /* 0x000fe200078e000e */
[----:B------:R-:W-:Y:S06]  /*24d70*/  BRA `(.L_x_6205) ;  /* 0xffffffac00d87947 */ /* 0x000fec000383ffff */
.L_x_6082:
[----:B0-----:R0:W1:Y:S02]  /*24d80*/  SYNCS.PHASECHK.TRANS64.TRYWAIT P0, [R6+URZ+0x28c40], R20 ;  /* 0x028c4014060075a7 */ /* 0x001064000800017f */
[----:B-1----:R-:W-:Y:S05]  /*24d90*/  @!P0 NANOSLEEP.SYNCS 0x989680 ;  /* 0x009896800000895d */ /* 0x002fea0003900000 */
[----:B------:R-:W1:Y:S02]  /*24da0*/  @!P0 SYNCS.PHASECHK.TRANS64 P0, [R6+URZ+0x28c40], R20 ;  /* 0x028c4014060085a7 */ /* 0x000e64000800007f */
[----:B-1----:R-:W-:Y:S05]  /*24db0*/  @!P0 BRA `(.L_x_6082) ;  /* 0xfffffffc00f08947 */ /* 0x002fea000383ffff */
[----:B------:R-:W-:Y:S05]  /*24dc0*/  BRA `(.L_x_6206) ;  /* 0xffffffb400687947 */ /* 0x000fea000383ffff */
.L_x_6083:
        /* <DEDUP_REMOVED lines=8> */
.L_x_6208:
[----:B------:R-:W-:Y:S05]  /*24e50*/  BSYNC B1 ;  /* 0x0000000000017941 */ /* 0x000fea0003800000 */
.L_x_6207:
        /* <DEDUP_REMOVED lines=9> */
.L_x_6209:
[----:B------:R-:W-:Y:S02]  /*24ef0*/  IMAD.MOV.U32 R13, RZ, RZ, R25 ;  /* 0x000000ffff0d7224 */ /* 0x000fe400078e0019 */
[----:B------:R-:W-:Y:S02]  /*24f00*/  IMAD.MOV.U32 R12, RZ, RZ, 0x1 ;  /* 0x00000001ff0c7424 */ /* 0x000fe400078e00ff */
[----:B------:R-:W-:-:S07]  /*24f10*/  IMAD.MOV.U32 R2, RZ, RZ, R14 ;  /* 0x000000ffff027224 */ /* 0x000fce00078e000e */
[----:B------:R-:W-:Y:S05]  /*24f20*/  WARPSYNC.COLLECTIVE R15, `(.L_x_6210) ;  /* 0x000000000f087348 */ /* 0x000fea0003c00000 */
[----:B------:R0:W1:Y:S02]  /*24f30*/  SHFL.IDX P6, R14, R13, R12, R11 ;  /* 0x0000000c0d0e7389 */ /* 0x00006400000c000b */
[----:B01----:R-:W-:Y:S01]  /*24f40*/  ENDCOLLECTIVE ;  /* 0x000000000000791b */ /* 0x003fe20003800000 */
.L_x_6210:
        /* <DEDUP_REMOVED lines=11> */
.L_x_6211:
[----:B------:R-:W-:Y:S02]  /*25000*/  IMAD.MOV.U32 R13, RZ, RZ, R25 ;  /* 0x000000ffff0d7224 */ /* 0x000fe400078e0019 */
[----:B------:R-:W-:Y:S02]  /*25010*/  IMAD.MOV.U32 R12, RZ, RZ, 0x2 ;  /* 0x00000002ff0c7424 */ /* 0x000fe400078e00ff */
[----:B------:R-:W-:-:S07]  /*25020*/  IMAD.MOV.U32 R2, RZ, RZ, R14 ;  /* 0x000000ffff027224 */ /* 0x000fce00078e000e */
[----:B------:R-:W-:Y:S05]  /*25030*/  WARPSYNC.COLLECTIVE R15, `(.L_x_6212) ;  /* 0x000000000f087348 */ /* 0x000fea0003c00000 */
[----:B------:R0:W1:Y:S02]  /*25040*/  SHFL.IDX P6, R14, R13, R12, R11 ;  /* 0x0000000c0d0e7389 */ /* 0x00006400000c000b */
[----:B01----:R-:W-:Y:S01]  /*25050*/  ENDCOLLECTIVE ;  /* 0x000000000000791b */ /* 0x003fe20003800000 */
.L_x_6212:
        /* <DEDUP_REMOVED lines=11> */
.L_x_6213:
[----:B------:R-:W-:Y:S02]  /*25110*/  IMAD.MOV.U32 R13, RZ, RZ, R25 ;  /* 0x000000ffff0d7224 */ /* 0x000fe400078e0019 */
[----:B------:R-:W-:Y:S02]  /*25120*/  IMAD.MOV.U32 R12, RZ, RZ, 0x3 ;  /* 0x00000003ff0c7424 */ /* 0x000fe400078e00ff */
[----:B------:R-:W-:-:S07]  /*25130*/  IMAD.MOV.U32 R2, RZ, RZ, R14 ;  /* 0x000000ffff027224 */ /* 0x000fce00078e000e */
[----:B------:R-:W-:Y:S05]  /*25140*/  WARPSYNC.COLLECTIVE R15, `(.L_x_6214) ;  /* 0x000000000f087348 */ /* 0x000fea0003c00000 */
[----:B------:R0:W1:Y:S02]  /*25150*/  SHFL.IDX P6, R14, R13, R12, R11 ;  /* 0x0000000c0d0e7389 */ /* 0x00006400000c000b */
[----:B01----:R-:W-:Y:S01]  /*25160*/  ENDCOLLECTIVE ;  /* 0x000000000000791b */ /* 0x003fe20003800000 */
.L_x_6214:
        /* <DEDUP_REMOVED lines=11> */
.L_x_6215:
[----:B------:R-:W-:Y:S01]  /*25220*/  IMAD.MOV.U32 R2, RZ, RZ, R14 ;  /* 0x000000ffff027224 */ /* 0x000fe200078e000e */
[----:B------:R-:W-:Y:S06]  /*25230*/  BRA `(.L_x_6216) ;  /* 0xffffffb000f07947 */ /* 0x000fec000383ffff */
.L_x_6088:
[----:B---3--:R3:W4:Y:S02]  /*25240*/  SYNCS.PHASECHK.TRANS64.TRYWAIT P0, [R6+URZ+0x28c60], R20 ;  /* 0x028c6014060075a7 */ /* 0x008724000800017f */
[----:B----4-:R-:W-:Y:S05]  /*25250*/  @!P0 NANOSLEEP.SYNCS 0x989680 ;  /* 0x009896800000895d */ /* 0x010fea0003900000 */
[----:B------:R-:W4:Y:S02]  /*25260*/  @!P0 SYNCS.PHASECHK.TRANS64 P0, [R6+URZ+0x28c60], R20 ;  /* 0x028c6014060085a7 */ /* 0x000f24000800007f */
[----:B----4-:R-:W-:Y:S05]  /*25270*/  @!P0 BRA `(.L_x_6088) ;  /* 0xfffffffc00f08947 */ /* 0x010fea000383ffff */
[----:B------:R-:W-:Y:S05]  /*25280*/  BRA `(.L_x_6217) ;  /* 0xffffffb400407947 */ /* 0x000fea000383ffff */
.L_x_6089:
        /* <DEDUP_REMOVED lines=8> */
.L_x_6219:
[----:B------:R-:W-:Y:S05]  /*25310*/  BSYNC B1 ;  /* 0x0000000000017941 */ /* 0x000fea0003800000 */
.L_x_6218:
[----:B------:R-:W-:Y:S01]  /*25320*/  IMAD.MOV.U32 R13, RZ, RZ, R9 ;  /* 0x000000ffff0d7224 */ /* 0x000fe200078e0009 */
[----:B------:R-:W-:Y:S01]  /*25330*/  MOV R3, R14 ;  /* 0x0000000e00037202 */ /* 0x000fe20000000f00 */
[----:B------:R-:W-:Y:S01]  /*25340*/  IMAD.MOV.U32 R12, RZ, RZ, RZ ;  /* 0x000000ffff0c7224 */ /* 0x000fe200078e00ff */
[C---:B------:R-:W-:Y:S01]  /*25350*/  LOP3.LUT P2, RZ, R16.reuse, 0x40, RZ, 0xc0, !PT ;  /* 0x0000004010ff7812 */ /* 0x040fe2000784c0ff */
[----:B------:R-:W-:Y:S01]  /*25360*/  IMAD.MOV.U32 R11, RZ, RZ, 0x181f ;  /* 0x0000181fff0b7424 */ /* 0x000fe200078e00ff */
[C---:B------:R-:W-:Y:S01]  /*25370*/  LOP3.LUT P1, RZ, R16.reuse, 0x20, RZ, 0xc0, !PT ;  /* 0x0000002010ff7812 */ /* 0x040fe2000782c0ff */
[----:B------:R-:W-:Y:S01]  /*25380*/  IMAD.MOV.U32 R15, RZ, RZ, -0x1 ;  /* 0xffffffffff0f7424 */ /* 0x000fe200078e00ff */
[----:B------:R-:W-:Y:S01]  /*25390*/  LOP3.LUT R16, R16, 0xffffdfff, RZ, 0xc0, !PT ;  /* 0xffffdfff10107812 */ /* 0x000fe200078ec0ff */
[----:B------:R-:W-:-:S10]  /*253a0*/  IMAD R21, R21, 0x2, R18 ;  /* 0x0000000215157824 */ /* 0x000fd400078e0212 */
[----:B------:R-:W-:Y:S05]  /*253b0*/  WARPSYNC.COLLECTIVE R15, `(.L_x_6220) ;  /* 0x000000000f087348 */ /* 0x000fea0003c00000 */
[----:B------:R0:W1:Y:S02]  /*253c0*/  SHFL.IDX P6, R14, R13, R12, R11 ;  /* 0x0000000c0d0e7389 */ /* 0x00006400000c000b */
[----:B01----:R-:W-:Y:S01]  /*253d0*/  ENDCOLLECTIVE ;  /* 0x000000000000791b */ /* 0x003fe20003800000 */
.L_x_6220:
[----:B------:R-:W-:-:S04]  /*253e0*/  @P3 LOP3.LUT R16, R16, 0x2000, RZ, 0xfc, !PT ;  /* 0x0000200010103812 */ /* 0x000fc800078efcff */
        /* <DEDUP_REMOVED lines=17> */
.L_x_6221:
        /* <DEDUP_REMOVED lines=16> */
.L_x_6222:
        /* <DEDUP_REMOVED lines=19> */
.L_x_6223:
        /* <DEDUP_REMOVED lines=14> */
.L_x_6224:
        /* <DEDUP_REMOVED lines=16> */
.L_x_6225:
        /* <DEDUP_REMOVED lines=14> */
.L_x_6226:
[----:B------:R-:W-:Y:S05]  /*259f0*/  BRA `(.L_x_6227) ;  /* 0xffffffb000a47947 */ /* 0x000fea000383ffff */
.L_x_6097:
[----:B------:R-:W-:Y:S01]  /*25a00*/  BSSY B0, `(.L_x_6228) ;  /* 0x0000008000007945 */ /* 0x000fe20003800000 */
[----:B------:R-:W-:Y:S02]  /*25a10*/  IMAD.MOV.U32 R13, RZ, RZ, R24 ;  /* 0x000000ffff0d7224 */ /* 0x000fe400078e0018 */
[----:B------:R-:W-:Y:S02]  /*25a20*/  IMAD.MOV.U32 R12, RZ, RZ, RZ ;  /* 0x000000ffff0c7224 */ /* 0x000fe400078e00ff */
[----:B------:R-:W-:Y:S02]  /*25a30*/  IMAD.MOV.U32 R11, RZ, RZ, 0x1f ;  /* 0x0000001fff0b7424 */ /* 0x000fe400078e00ff */
[----:B------:R-:W-:-:S07]  /*25a40*/  IMAD.MOV.U32 R15, RZ, RZ, -0x1 ;  /* 0xffffffffff0f7424 */ /* 0x000fce00078e00ff */
[----:B0123--:R-:W-:Y:S05]  /*25a50*/  WARPSYNC.COLLECTIVE R15, `(.L_x_6229) ;  /* 0x000000000f087348 */ /* 0x00ffea0003c00000 */
[----:B-1----:R1:W4:Y:S02]  /*25a60*/  SHFL.IDX P6, R14, R13, R12, R11 ;  /* 0x0000000c0d0e7389 */ /* 0x00232400000c000b */
[----:B01234-:R-:W-:Y:S01]  /*25a70*/  ENDCOLLECTIVE ;  /* 0x000000000000791b */ /* 0x01ffe20003800000 */
.L_x_6229:
[----:B------:R-:W-:Y:S05]  /*25a80*/  BSYNC B0 ;  /* 0x0000000000007941 */ /* 0x000fea0003800000 */
.L_x_6228:
        /* <DEDUP_REMOVED lines=9> */
.L_x_6230:
[----:B------:R-:W-:Y:S02]  /*25b20*/  ULDC UR4, c[0x0][0xc3c] ;  /* 0x00030f0000047ab9 */ /* 0x000fe40000000800 */
[----:B------:R-:W-:-:S13]  /*25b30*/  ISETP.GE.OR P1, PT, R9, UR4, !P0 ;  /* 0x0000000409007c0c */ /* 0x000fda000c726670 */
[----:B------:R-:W0:Y:S08]  /*25b40*/  @!P1 LDC.64 R2, c[0x0][0xc80] ;  /* 0x00032000ff029b82 */ /* 0x000e300000000a00 */
[----:B------:R-:W1:Y:S01]  /*25b50*/  @!P1 LDC.64 R4, c[0x0][0xc78] ;  /* 0x00031e00ff049b82 */ /* 0x000e620000000a00 */
[----:B------:R-:W-:Y:S01]  /*25b60*/  CS2R R24, SRZ ;  /* 0x0000000000187805 */ /* 0x000fe2000001ff00 */
[----:B------:R-:W-:-:S02]  /*25b70*/  IMAD.MOV.U32 R11, RZ, RZ, RZ ;  /* 0x000000ffff0b7224 */ /* 0x000fc400078e00ff */
[----:B------:R-:W-:Y:S02]  /*25b80*/  IMAD.MOV.U32 R6, RZ, RZ, R14 ;  /* 0x000000ffff067224 */ /* 0x000fe400078e000e */
        /* <DEDUP_REMOVED lines=16> */
.L_x_6231:
[----:B------:R-:W-:Y:S01]  /*25c90*/  IMAD.MOV.U32 R12, RZ, RZ, 0x2 ;  /* 0x00000002ff0c7424 */ /* 0x000fe200078e00ff */
[----:B------:R-:W-:-:S05]  /*25ca0*/  SEL R4, R14, RZ, P1 ;  /* 0x000000ff0e047207 */ /* 0x000fca0000800000 */
[----:B------:R-:W-:-:S04]  /*25cb0*/  IMAD.IADD R4, R13, 0x1, R4 ;  /* 0x000000010d047824 */ /* 0x000fc800078e0204 */
[----:B------:R-:W-:-:S07]  /*25cc0*/  IMAD.MOV.U32 R13, RZ, RZ, R4 ;  /* 0x000000ffff0d7224 */ /* 0x000fce00078e0004 */
[----:B------:R-:W-:Y:S05]  /*25cd0*/  WARPSYNC.COLLECTIVE R15, `(.L_x_6232) ;  /* 0x000000000f087348 */ /* 0x000fea0003c00000 */
[----:B------:R0:W1:Y:S02]  /*25ce0*/  SHFL.UP P6, R14, R13, R12, R11 ;  /* 0x0400000c0d0e7389 */ /* 0x00006400000c000b */
[----:B01----:R-:W-:Y:S01]  /*25cf0*/  ENDCOLLECTIVE ;  /* 0x000000000000791b */ /* 0x003fe20003800000 */
.L_x_6232:
[----:B------:R-:W-:Y:S01]  /*25d00*/  IMAD.MOV.U32 R12, RZ, RZ, 0x4 ;  /* 0x00000004ff0c7424 */ /* 0x000fe200078e00ff */
[----:B------:R-:W-:-:S05]  /*25d10*/  SEL R3, R14, RZ, P2 ;  /* 0x000000ff0e037207 */ /* 0x000fca0001000000 */
[----:B------:R-:W-:-:S04]  /*25d20*/  IMAD.IADD R2, R4, 0x1, R3 ;  /* 0x0000000104027824 */ /* 0x000fc800078e0203 */
[----:B------:R-:W-:-:S07]  /*25d30*/  IMAD.MOV.U32 R13, RZ, RZ, R2 ;  /* 0x000000ffff0d7224 */ /* 0x000fce00078e0002 */
[----:B------:R-:W-:Y:S05]  /*25d40*/  WARPSYNC.COLLECTIVE R15, `(.L_x_6233) ;  /* 0x000000000f087348 */ /* 0x000fea0003c00000 */
[----:B------:R0:W1:Y:S02]  /*25d50*/  SHFL.UP P6, R14, R13, R12, R11 ;  /* 0x0400000c0d0e7389 */ /* 0x00006400000c000b */
[----:B01----:R-:W-:Y:S01]  /*25d60*/  ENDCOLLECTIVE ;  /* 0x000000000000791b */ /* 0x003fe20003800000 */
.L_x_6233:
[----:B------:R-:W-:Y:S01]  /*25d70*/  IMAD.MOV.U32 R12, RZ, RZ, 0x8 ;  /* 0x00000008ff0c7424 */ /* 0x000fe200078e00ff */
[----:B------:R-:W-:-:S05]  /*25d80*/  SEL R3, R14, RZ, P3 ;  /* 0x000000ff0e037207 */ /* 0x000fca0001800000 */
[----:B------:R-:W-:-:S04]  /*25d90*/  IMAD.IADD R3, R2, 0x1, R3 ;  /* 0x0000000102037824 */ /* 0x000fc800078e0203 */
[----:B------:R-:W-:-:S07]  /*25da0*/  IMAD.MOV.U32 R13, RZ, RZ, R3 ;  /* 0x000000ffff0d7224 */ /* 0x000fce00078e0003 */
[----:B------:R-:W-:Y:S05]  /*25db0*/  WARPSYNC.COLLECTIVE R15, `(.L_x_6234) ;  /* 0x000000000f087348 */ /* 0x000fea0003c00000 */
[----:B------:R0:W1:Y:S02]  /*25dc0*/  SHFL.UP P6, R14, R13, R12, R11 ;  /* 0x0400000c0d0e7389 */ /* 0x00006400000c000b */
[----:B01----:R-:W-:Y:S01]  /*25dd0*/  ENDCOLLECTIVE ;  /* 0x000000000000791b */ /* 0x003fe20003800000 */
.L_x_6234:
[----:B------:R-:W-:Y:S01]  /*25de0*/  IMAD.MOV.U32 R12, RZ, RZ, 0x10 ;  /* 0x00000010ff0c7424 */ /* 0x000fe200078e00ff */
[----:B------:R-:W-:-:S05]  /*25df0*/  SEL R4, R14, RZ, P4 ;  /* 0x000000ff0e047207 */ /* 0x000fca0002000000 */
[----:B------:R-:W-:-:S04]  /*25e00*/  IMAD.IADD R4, R3, 0x1, R4 ;  /* 0x0000000103047824 */ /* 0x000fc800078e0204 */
[----:B------:R-:W-:-:S07]  /*25e10*/  IMAD.MOV.U32 R13, RZ, RZ, R4 ;  /* 0x000000ffff0d7224 */ /* 0x000fce00078e0004 */
[----:B------:R-:W-:Y:S05]  /*25e20*/  WARPSYNC.COLLECTIVE R15, `(.L_x_6235) ;  /* 0x000000000f087348 */ /* 0x000fea0003c00000 */
[----:B------:R0:W1:Y:S02]  /*25e30*/  SHFL.UP P6, R14, R13, R12, R11 ;  /* 0x0400000c0d0e7389 */ /* 0x00006400000c000b */
[----:B01----:R-:W-:Y:S01]  /*25e40*/  ENDCOLLECTIVE ;  /* 0x000000000000791b */ /* 0x003fe20003800000 */
.L_x_6235:
        /* <DEDUP_REMOVED lines=8> */
.L_x_6236:
[----:B------:R-:W-:Y:S05]  /*25ed0*/  BRA `(.L_x_6237) ;  /* 0xffffffb400407947 */ /* 0x000fea000383ffff */
.L_x_6100:
[----:B------:R-:W-:Y:S01]  /*25ee0*/  BSSY B0, `(.L_x_6238) ;  /* 0x0000007000007945 */ /* 0x000fe20003800000 */
[----:B------:R-:W-:Y:S02]  /*25ef0*/  IMAD.MOV.U32 R12, RZ, RZ, 0x1 ;  /* 0x00000001ff0c7424 */ /* 0x000fe400078e00ff */
[----:B------:R-:W-:Y:S02]  /*25f00*/  IMAD.MOV.U32 R11, RZ, RZ, RZ ;  /* 0x000000ffff0b7224 */ /* 0x000fe400078e00ff */
[----:B------:R-:W-:-:S07]  /*25f10*/  IMAD.MOV.U32 R15, RZ, RZ, -0x1 ;  /* 0xffffffffff0f7424 */ /* 0x000fce00078e00ff */
[----:B------:R-:W-:Y:S05]  /*25f20*/  WARPSYNC.COLLECTIVE R15, `(.L_x_6239) ;  /* 0x000000000f087348 */ /* 0x000fea0003c00000 */
[----:B------:R0:W1:Y:S02]  /*25f30*/  SHFL.UP P6, R14, R13, R12, R11 ;  /* 0x0400000c0d0e7389 */ /* 0x00006400000c000b */
[----:B01----:R-:W-:Y:S01]  /*25f40*/  ENDCOLLECTIVE ;  /* 0x000000000000791b */ /* 0x003fe20003800000 */
.L_x_6239:
[----:B------:R-:W-:Y:S05]  /*25f50*/  BSYNC B0 ;  /* 0x0000000000007941 */ /* 0x000fea0003800000 */
.L_x_6238:
        /* <DEDUP_REMOVED lines=8> */
.L_x_6240:
[----:B------:R-:W-:Y:S01]  /*25fe0*/  IMAD.MOV.U32 R12, RZ, RZ, 0x4 ;  /* 0x00000004ff0c7424 */ /* 0x000fe200078e00ff */
[----:B------:R-:W-:-:S05]  /*25ff0*/  SEL R2, R14, RZ, P2 ;  /* 0x000000ff0e027207 */ /* 0x000fca0001000000 */
[----:B------:R-:W-:-:S04]  /*26000*/  IMAD.IADD R2, R13, 0x1, R2 ;  /* 0x000000010d027824 */ /* 0x000fc800078e0202 */
[----:B------:R-:W-:-:S07]  /*26010*/  IMAD.MOV.U32 R13, RZ, RZ, R2 ;  /* 0x000000ffff0d7224 */ /* 0x000fce00078e0002 */
[----:B------:R-:W-:Y:S05]  /*26020*/  WARPSYNC.COLLECTIVE R15, `(.L_x_6241) ;  /* 0x000000000f087348 */ /* 0x000fea0003c00000 */
[----:B------:R0:W1:Y:S02]  /*26030*/  SHFL.UP P6, R14, R13, R12, R11 ;  /* 0x0400000c0d0e7389 */ /* 0x00006400000c000b */
[----:B01----:R-:W-:Y:S01]  /*26040*/  ENDCOLLECTIVE ;  /* 0x000000000000791b */ /* 0x003fe20003800000 */
.L_x_6241:
[----:B------:R-:W-:Y:S01]  /*26050*/  IMAD.MOV.U32 R12, RZ, RZ, 0x8 ;  /* 0x00000008ff0c7424 */ /* 0x000fe200078e00ff */
[----:B------:R-:W-:-:S05]  /*26060*/  SEL R3, R14, RZ, P3 ;  /* 0x000000ff0e037207 */ /* 0x000fca0001800000 */
[----:B------:R-:W-:-:S04]  /*26070*/  IMAD.IADD R3, R2, 0x1, R3 ;  /* 0x0000000102037824 */ /* 0x000fc800078e0203 */
[----:B------:R-:W-:-:S07]  /*26080*/  IMAD.MOV.U32 R13, RZ, RZ, R3 ;  /* 0x000000ffff0d7224 */ /* 0x000fce00078e0003 */
[----:B------:R-:W-:Y:S05]  /*26090*/  WARPSYNC.COLLECTIVE R15, `(.L_x_6242) ;  /* 0x000000000f087348 */ /* 0x000fea0003c00000 */
[----:B------:R0:W1:Y:S02]  /*260a0*/  SHFL.UP P6, R14, R13, R12, R11 ;  /* 0x0400000c0d0e7389 */ /* 0x00006400000c000b */
[----:B01----:R-:W-:Y:S01]  /*260b0*/  ENDCOLLECTIVE ;  /* 0x000000000000791b */ /* 0x003fe20003800000 */
.L_x_6242:
[----:B------:R-:W-:Y:S01]  /*260c0*/  IMAD.MOV.U32 R12, RZ, RZ, 0x10 ;  /* 0x00000010ff0c7424 */ /* 0x000fe200078e00ff */
[----:B------:R-:W-:-:S05]  /*260d0*/  SEL R4, R14, RZ, P4 ;  /* 0x000000ff0e047207 */ /* 0x000fca0002000000 */
[----:B------:R-:W-:-:S04]  /*260e0*/  IMAD.IADD R4, R3, 0x1, R4 ;  /* 0x0000000103047824 */ /* 0x000fc800078e0204 */
[----:B------:R-:W-:-:S07]  /*260f0*/  IMAD.MOV.U32 R13, RZ, RZ, R4 ;  /* 0x000000ffff0d7224 */ /* 0x000fce00078e0004 */
[----:B------:R-:W-:Y:S05]  /*26100*/  WARPSYNC.COLLECTIVE R15, `(.L_x_6243) ;  /* 0x000000000f087348 */ /* 0x000fea0003c00000 */
[----:B------:R0:W1:Y:S02]  /*26110*/  SHFL.UP P6, R14, R13, R12, R11 ;  /* 0x0400000c0d0e7389 */ /* 0x00006400000c000b */
[----:B01----:R-:W-:Y:S01]  /*26120*/  ENDCOLLECTIVE ;  /* 0x000000000000791b */ /* 0x003fe20003800000 */
.L_x_6243:
        /* <DEDUP_REMOVED lines=8> */
.L_x_6244:
[----:B------:R-:W-:Y:S05]  /*261b0*/  BRA `(.L_x_6245) ;  /* 0xffffffb4002c7947 */ /* 0x000fea000383ffff */
.L_x_6102:
[----:B------:R-:W-:Y:S01]  /*261c0*/  BSSY B0, `(.L_x_6246) ;  /* 0x0000006000007945 */ /* 0x000fe20003800000 */
[----:B------:R-:W-:Y:S01]  /*261d0*/  PLOP3.LUT P6, PT, P6, PT, PT, 0x8, 0x0 ;  /* 0x000000000000781c */ /* 0x000fe200037ce170 */
[----:B------:R-:W-:-:S12]  /*261e0*/  IMAD.MOV.U32 R15, RZ, RZ, -0x1 ;  /* 0xffffffffff0f7424 */ /* 0x000fd800078e00ff */
[----:B0-----:R-:W-:Y:S05]  /*261f0*/  WARPSYNC.COLLECTIVE R15, `(.L_x_6247) ;  /* 0x000000000f087348 */ /* 0x001fea0003c00000 */
[----:B------:R-:W-:Y:S01]  /*26200*/  VOTE.ANY R14, PT, P6 ;  /* 0x00000000000e7806 */ /* 0x000fe200030e0100 */
[----:B0-----:R-:W-:Y:S06]  /*26210*/  ENDCOLLECTIVE ;  /* 0x000000000000791b */ /* 0x001fec0003800000 */
.L_x_6247:
[----:B------:R-:W-:Y:S05]  /*26220*/  BSYNC B0 ;  /* 0x0000000000007941 */ /* 0x000fea0003800000 */
.L_x_6246:
[----:B------:R-:W-:Y:S02]  /*26230*/  IMAD.MOV.U32 R3, RZ, RZ, R14 ;  /* 0x000000ffff037224 */ /* 0x000fe400078e000e */
[----:B------:R-:W-:Y:S02]  /*26240*/  IMAD.MOV.U32 R13, RZ, RZ, R25 ;  /* 0x000000ffff0d7224 */ /* 0x000fe400078e0019 */
[----:B------:R-:W0:Y:S01]  /*26250*/  POPC R7, R3 ;  /* 0x0000000300077309 */ /* 0x000e220000000000 */
[----:B------:R-:W-:Y:S02]  /*26260*/  IMAD.MOV.U32 R11, RZ, RZ, 0x1f ;  /* 0x0000001fff0b7424 */ /* 0x000fe400078e00ff */
[----:B------:R-:W-:Y:S02]  /*26270*/  IMAD.MOV.U32 R15, RZ, RZ, -0x1 ;  /* 0xffffffffff0f7424 */ /* 0x000fe400078e00ff */
[----:B0-----:R-:W-:Y:S02]  /*26280*/  IMAD.MOV.U32 R12, RZ, RZ, R7 ;  /* 0x000000ffff0c7224 */ /* 0x001fe400078e0007 */
[----:B------:R-:W-:-:S07]  /*26290*/  IMAD.IADD R27, R7, 0x1, R27 ;  /* 0x00000001071b7824 */ /* 0x000fce00078e021b */
[----:B------:R-:W-:Y:S05]  /*262a0*/  WARPSYNC.COLLECTIVE R15, `(.L_x_6248) ;  /* 0x000000000f087348 */ /* 0x000fea0003c00000 */
[----:B------:R0:W1:Y:S02]  /*262b0*/  SHFL.IDX P6, R14, R13, R12, R11 ;  /* 0x0000000c0d0e7389 */ /* 0x00006400000c000b */
[----:B01----:R-:W-:Y:S01]  /*262c0*/  ENDCOLLECTIVE ;  /* 0x000000000000791b */ /* 0x003fe20003800000 */
.L_x_6248:
[----:B------:R-:W-:Y:S02]  /*262d0*/  IMAD.MOV.U32 R13, RZ, RZ, R5 ;  /* 0x000000ffff0d7224 */ /* 0x000fe400078e0005 */
[----:B------:R-:W-:-:S07]  /*262e0*/  IMAD.MOV.U32 R25, RZ, RZ, R14 ;  /* 0x000000ffff197224 */ /* 0x000fce00078e000e */
[----:B------:R-:W-:Y:S05]  /*262f0*/  WARPSYNC.COLLECTIVE R15, `(.L_x_6249) ;  /* 0x000000000f087348 */ /* 0x000fea0003c00000 */
[----:B------:R0:W1:Y:S02]  /*26300*/  SHFL.IDX P6, R14, R13, R12, R11 ;  /* 0x0000000c0d0e7389 */ /* 0x00006400000c000b */
[----:B01----:R-:W-:Y:S01]  /*26310*/  ENDCOLLECTIVE ;  /* 0x000000000000791b */ /* 0x003fe20003800000 */
.L_x_6249:
[----:B------:R-:W-:Y:S01]  /*26320*/  IMAD.MOV.U32 R5, RZ, RZ, R14 ;  /* 0x000000ffff057224 */ /* 0x000fe200078e000e */
[----:B------:R-:W-:Y:S06]  /*26330*/  BRA `(.L_x_6250) ;  /* 0xffffffb4000c7947 */ /* 0x000fec000383ffff */
.L_x_6104:
[----:B------:R-:W-:Y:S01]  /*26340*/  BSSY B0, `(.L_x_6251) ;  /* 0x0000007000007945 */ /* 0x000fe20003800000 */
[----:B------:R-:W-:Y:S02]  /*26350*/  IMAD.MOV.U32 R13, RZ, RZ, R2 ;  /* 0x000000ffff0d7224 */ /* 0x000fe400078e0002 */
[----:B------:R-:W-:Y:S02]  /*26360*/  IMAD.MOV.U32 R11, RZ, RZ, 0x1f ;  /* 0x0000001fff0b7424 */ /* 0x000fe400078e00ff */
[----:B------:R-:W-:-:S07]  /*26370*/  IMAD.MOV.U32 R15, RZ, RZ, -0x1 ;  /* 0xffffffffff0f7424 */ /* 0x000fce00078e00ff */
[----:B0123--:R-:W-:Y:S05]  /*26380*/  WARPSYNC.COLLECTIVE R15, `(.L_x_6252) ;  /* 0x000000000f087348 */ /* 0x00ffea0003c00000 */
[----:B------:R4:W0:Y:S02]  /*26390*/  SHFL.IDX P6, R14, R13, R12, R11 ;  /* 0x0000000c0d0e7389 */ /* 0x00082400000c000b */
[----:B01234-:R-:W-:Y:S01]  /*263a0*/  ENDCOLLECTIVE ;  /* 0x000000000000791b */ /* 0x01ffe20003800000 */
.L_x_6252:
[----:B------:R-:W-:Y:S05]  /*263b0*/  BSYNC B0 ;  /* 0x0000000000007941 */ /* 0x000fea0003800000 */
.L_x_6251:
[----:B------:R-:W-:Y:S01]  /*263c0*/  IMAD.MOV.U32 R24, RZ, RZ, R14 ;  /* 0x000000ffff187224 */ /* 0x000fe200078e000e */
[----:B------:R-:W-:Y:S06]  /*263d0*/  BRA `(.L_x_6103) ;  /* 0xffffffb000fc7947 */ /* 0x000fec000383ffff */
.L_x_6110:
[----:B0-----:R0:W1:Y:S02]  /*263e0*/  SYNCS.PHASECHK.TRANS64.TRYWAIT P0, [R7+URZ+0x28c20], R0 ;  /* 0x028c2000070075a7 */ /* 0x001064000800017f */
[----:B-1----:R-:W-:Y:S05]  /*263f0*/  @!P0 NANOSLEEP.SYNCS 0x989680 ;  /* 0x009896800000895d */ /* 0x002fea0003900000 */
[----:B------:R-:W1:Y:S02]  /*26400*/  @!P0 SYNCS.PHASECHK.TRANS64 P0, [R7+URZ+0x28c20], R0 ;  /* 0x028c2000070085a7 */ /* 0x000e64000800007f */
[----:B-1----:R-:W-:Y:S05]  /*26410*/  @!P0 BRA `(.L_x_6110) ;  /* 0xfffffffc00f08947 */ /* 0x002fea000383ffff */
[----:B------:R-:W-:Y:S05]  /*26420*/  BRA `(.L_x_6253) ;  /* 0xffffffbc00547947 */ /* 0x000fea000383ffff */
.L_x_6111:
        /* <DEDUP_REMOVED lines=11> */
.L_x_6255:
[----:B------:R-:W-:Y:S05]  /*264e0*/  BSYNC B0 ;  /* 0x0000000000007941 */ /* 0x000fea0003800000 */
.L_x_6254:
[----:B------:R-:W-:Y:S05]  /*264f0*/  BRA `(.L_x_6256) ;  /* 0xffffffbc003c7947 */ /* 0x000fea000383ffff */
.L_x_6112:
[----:B------:R-:W-:Y:S01]  /*26500*/  BSSY B0, `(.L_x_6257) ;  /* 0x0000006000007945 */ /* 0x000fe20003800000 */
[----:B------:R-:W-:-:S07]  /*26510*/  IMAD.MOV.U32 R15, RZ, RZ, -0x1 ;  /* 0xffffffffff0f7424 */ /* 0x000fce00078e00ff */
[----:B0-234-:R-:W-:Y:S05]  /*26520*/  WARPSYNC.COLLECTIVE R15, `(.L_x_6258) ;  /* 0x000000000f0c7348 */ /* 0x01dfea0003c00000 */
[----:B------:R-:W-:Y:S02]  /*26530*/  ELECT P6, UR62, PT ;  /* 0x00000000003e782f */ /* 0x000fe400038c0000 */
[----:B------:R-:W-:Y:S01]  /*26540*/  MOV R14, UR62 ;  /* 0x0000003e000e7c02 */ /* 0x000fe20008000f00 */
[----:B0-234-:R-:W-:Y:S10]  /*26550*/  ENDCOLLECTIVE ;  /* 0x000000000000791b */ /* 0x01dff40003800000 */
.L_x_6258:
[----:B------:R-:W-:Y:S05]  /*26560*/  BSYNC B0 ;  /* 0x0000000000007941 */ /* 0x000fea0003800000 */
.L_x_6257:
[----:B------:R-:W-:Y:S05]  /*26570*/  BRA `(.L_x_6259) ;  /* 0xffffffbc00307947 */ /* 0x000fea000383ffff */
.L_x_6114:
[----:B0-----:R0:W1:Y:S02]  /*26580*/  SYNCS.PHASECHK.TRANS64.TRYWAIT P1, [R5+URZ+0x28c40], R0 ;  /* 0x028c4000050075a7 */ /* 0x001064000802017f */
[----:B-1----:R-:W-:Y:S05]  /*26590*/  @!P1 NANOSLEEP.SYNCS 0x989680 ;  /* 0x009896800000995d */ /* 0x002fea0003900000 */
[----:B------:R-:W1:Y:S02]  /*265a0*/  @!P1 SYNCS.PHASECHK.TRANS64 P1, [R5+URZ+0x28c40], R0 ;  /* 0x028c4000050095a7 */ /* 0x000e64000802007f */
[----:B-1----:R-:W-:Y:S05]  /*265b0*/  @!P1 BRA `(.L_x_6114) ;  /* 0xfffffffc00f09947 */ /* 0x002fea000383ffff */
[----:B------:R-:W-:Y:S05]  /*265c0*/  BRA `(.L_x_6260) ;  /* 0xffffffbc00507947 */ /* 0x000fea000383ffff */
.L_x_6116:
[----:B-1----:R1:W0:Y:S02]  /*265d0*/  SYNCS.PHASECHK.TRANS64.TRYWAIT P1, [R3+URZ+0x28c40], R2 ;  /* 0x028c4002030075a7 */ /* 0x002224000802017f */
[----:B0-----:R-:W-:Y:S05]  /*265e0*/  @!P1 NANOSLEEP.SYNCS 0x989680 ;  /* 0x009896800000995d */ /* 0x001fea0003900000 */
[----:B------:R-:W0:Y:S02]  /*265f0*/  @!P1 SYNCS.PHASECHK.TRANS64 P1, [R3+URZ+0x28c40], R2 ;  /* 0x028c4002030095a7 */ /* 0x000e24000802007f */
[----:B0-----:R-:W-:Y:S05]  /*26600*/  @!P1 BRA `(.L_x_6116) ;  /* 0xfffffffc00f09947 */ /* 0x001fea000383ffff */
[----:B------:R-:W-:Y:S05]  /*26610*/  BRA `(.L_x_6261) ;  /* 0xffffffbc005c7947 */ /* 0x000fea000383ffff */
.L_x_6118:
[----:B------:R0:W0:Y:S02]  /*26620*/  SYNCS.PHASECHK.TRANS64.TRYWAIT P1, [R5+URZ+0x28c60], R0 ;  /* 0x028c6000050075a7 */ /* 0x000024000802017f */
[----:B0-----:R-:W-:Y:S05]  /*26630*/  @!P1 NANOSLEEP.SYNCS 0x989680 ;  /* 0x009896800000995d */ /* 0x001fea0003900000 */
[----:B------:R-:W0:Y:S02]  /*26640*/  @!P1 SYNCS.PHASECHK.TRANS64 P1, [R5+URZ+0x28c60], R0 ;  /* 0x028c6000050095a7 */ /* 0x000e24000802007f */
[----:B0-----:R-:W-:Y:S05]  /*26650*/  @!P1 BRA `(.L_x_6118) ;  /* 0xfffffffc00f09947 */ /* 0x001fea000383ffff */
[----:B------:R-:W-:Y:S05]  /*26660*/  BRA `(.L_x_6262) ;  /* 0xffffffbc00587947 */ /* 0x000fea000383ffff */
.L_x_6263:
        /* <DEDUP_REMOVED lines=9> */
.L_x_15649:


//--------------------- .text._ZN7cutlass13device_kernelIN5flash11enable_sm90INS1_16FlashAttnFwdSm90INS1_25CollectiveMainloopFwdSm90ILi2EN4cute5tupleIJNS5_1CILi1EEES8_S8_EEENS6_IJNS7_ILi64EEESA_SA_EEELi512ENS_6half_tEfNS_4arch4Sm90ELb0ELb1ELb0ELb1ELb1ELb0ELb1ELb0ELb0ELb1ELb1ELb0EEENS1_21CollectiveEpilogueFwdINS6_IJSA_NS7_ILi512EEESA_EEES9_SC_SE_Li256ELb1ELb1ELb1ELb0EEENS1_36VarlenDynamicPersistentTileSchedulerILi64ELi64ELi256ELi128ELb1ELb1ELb1ELb1ELb0ELb1EEEEEEEEEvNT_6ParamsE --------------------------
	.section	.text._ZN7cutlass13device_kernelIN5flash11enable_sm90INS1_16FlashAttnFwdSm90INS1_25CollectiveMainloopFwdSm90ILi2EN4cute5tupleIJNS5_1CILi1EEES8_S8_EEENS6_IJNS7_ILi64EEESA_SA_EEELi512ENS_6half_tEfNS_4arch4Sm90ELb0ELb1ELb0ELb1ELb1ELb0ELb1ELb0ELb0ELb1ELb1ELb0EEENS1_21CollectiveEpilogueFwdINS6_IJSA_NS7_ILi512EEESA_EEES9_SC_SE_Li256ELb1ELb1ELb1ELb0EEENS1_36VarlenDynamicPersistentTileSchedulerILi64ELi64ELi256ELi128ELb1ELb1ELb1ELb1ELb0ELb1EEEEEEEEEvNT_6ParamsE,"ax",@progbits
	.align	128
.text._ZN7cutlass13device_kernelIN5flash11enable_sm90INS1_16FlashAttnFwdSm90INS1_25CollectiveMainloopFwdSm90ILi2EN4cute5tupleIJNS5_1CILi1EEES8_S8_EEENS6_IJNS7_ILi64EEESA_SA_EEELi512ENS_6half_tEfNS_4arch4Sm90ELb0ELb1ELb0ELb1ELb1ELb0ELb1ELb0ELb0ELb1ELb1ELb0EEENS1_21CollectiveEpilogueFwdINS6_IJSA_NS7_ILi512EEESA_EEES9_SC_SE_Li256ELb1ELb1ELb1ELb0EEENS1_36VarlenDynamicPersistentTileSchedulerILi64ELi64ELi256ELi128ELb1ELb1ELb1ELb1ELb0ELb1EEEEEEEEEvNT_6ParamsE:
        .type           _ZN7cutlass13device_kernelIN5flash11enable_sm90INS1_16FlashAttnFwdSm90INS1_25CollectiveMainloopFwdSm90ILi2EN4cute5tupleIJNS5_1CILi1EEES8_S8_EEENS6_IJNS7_ILi64EEESA_SA_EEELi512ENS_6half_tEfNS_4arch4Sm90ELb0ELb1ELb0ELb1ELb1ELb0ELb1ELb0ELb0ELb1ELb1ELb0EEENS1_21CollectiveEpilogueFwdINS6_IJSA_NS7_ILi512EEESA_EEES9_SC_SE_Li256ELb1ELb1ELb1ELb0EEENS1_36VarlenDynamicPersistentTileSchedulerILi64ELi64ELi256ELi128ELb1ELb1ELb1ELb1ELb0ELb1EEEEEEEEEvNT_6ParamsE,@function
        .size           _ZN7cutlass13device_kernelIN5flash11enable_sm90INS1_16FlashAttnFwdSm90INS1_25CollectiveMainloopFwdSm90ILi2EN4cute5tupleIJNS5_1CILi1EEES8_S8_EEENS6_IJNS7_ILi64EEESA_SA_EEELi512ENS_6half_tEfNS_4arch4Sm90ELb0ELb1ELb0ELb1ELb1ELb0ELb1ELb0ELb0ELb1ELb1ELb0EEENS1_21CollectiveEpilogueFwdINS6_IJSA_NS7_ILi512EEESA_EEES9_SC_SE_Li256ELb1ELb1ELb1ELb0EEENS1_36VarlenDynamicPersistentTileSchedulerILi64ELi64ELi256ELi128ELb1ELb1ELb1ELb1ELb0ELb1EEEEEEEEEvNT_6ParamsE,(.L_x_15650 - _ZN7cutlass13device_kernelIN5flash11enable_sm90INS1_16FlashAttnFwdSm90INS1_25CollectiveMainloopFwdSm90ILi2EN4cute5tupleIJNS5_1CILi1EEES8_S8_EEENS6_IJNS7_ILi64EEESA_SA_EEELi512ENS_6half_tEfNS_4arch4Sm90ELb0ELb1ELb0ELb1ELb1ELb0ELb1ELb0ELb0ELb1ELb1ELb0EEENS1_21CollectiveEpilogueFwdINS6_IJSA_NS7_ILi512EEESA_EEES9_SC_SE_Li256ELb1ELb1ELb1ELb0EEENS1_36VarlenDynamicPersistentTileSchedulerILi64ELi64ELi256ELi128ELb1ELb1ELb1ELb1ELb0ELb1EEEEEEEEEvNT_6ParamsE)
        .other          _ZN7cutlass13device_kernelIN5flash11enable_sm90INS1_16FlashAttnFwdSm90INS1_25CollectiveMainloopFwdSm90ILi2EN4cute5tupleIJNS5_1CILi1EEES8_S8_EEENS6_IJNS7_ILi64EEESA_SA_EEELi512ENS_6half_tEfNS_4arch4Sm90ELb0ELb1ELb0ELb1ELb1ELb0ELb1ELb0ELb0ELb1ELb1ELb0EEENS1_21CollectiveEpilogueFwdINS6_IJSA_NS7_ILi512EEESA_EEES9_SC_SE_Li256ELb1ELb1ELb1ELb0EEENS1_36VarlenDynamicPersistentTileSchedulerILi64ELi64ELi256ELi128ELb1ELb1ELb1ELb1ELb0ELb1EEEEEEEEEvNT_6ParamsE,@"STO_CUDA_ENTRY STV_DEFAULT"
_ZN7cutlass13device_kernelIN5flash11enable_sm90INS1_16FlashAttnFwdSm90INS1_25CollectiveMainloopFwdSm90ILi2EN4cute5tupleIJNS5_1CILi1EEES8_S8_EEENS6_IJNS7_ILi64EEESA_SA_EEELi512ENS_6half_tEfNS_4arch4Sm90ELb0ELb1ELb0ELb1ELb1ELb0ELb1ELb0ELb0ELb1ELb1ELb0EEENS1_21CollectiveEpilogueFwdINS6_IJSA_NS7_ILi512EEESA_EEES9_SC_SE_Li256ELb1ELb1ELb1ELb0EEENS1_36VarlenDynamicPersistentTileSchedulerILi64ELi64ELi256ELi128ELb1ELb1ELb1ELb1ELb0ELb1EEEEEEEEEvNT_6ParamsE:
        /* <DEDUP_REMOVED lines=43> */
.L_x_6264:
        /* <DEDUP_REMOVED lines=22> */
.L_x_6265:
        /* <DEDUP_REMOVED lines=18> */
.L_x_6266:
        /* <DEDUP_REMOVED lines=22> */
.L_x_6267:
        /* <DEDUP_REMOVED lines=23> */
.L_x_6268:
[----:B------:R-:W-:Y:S01]  /*0800*/  UISETP.NE.AND UP0, UPT, UR58, URZ, UPT ;  /* 0x0000003f3a00728c */ /* 0x000fe2000bf05270 */
[----:B------:R-:W-:Y:S01]  /*0810*/  NOP ;  /* 0x0000000000007918 */ /* 0x000fe20000000000 */
[----:B0-----:R-:W-:Y:S01]  /*0820*/  ULDC UR5, c[0x0][0x20] ;  /* 0x0000080000057ab9 */ /* 0x001fe20000000800 */
[----:B------:R-:W-:Y:S01]  /*0830*/  UMOV UR4, 0x1 ;  /* 0x0000000100047882 */ /* 0x000fe20000000000 */
[----:B-1234-:R-:W-:Y:S01]  /*0840*/  BAR.SYNC.DEFER_BLOCKING 0x0 ;  /* 0x0000000000007b1d */ /* 0x01efe20000010000 */
[----:B------:R-:W-:Y:S01]  /*0850*/  IADD3 R2, P0, R1, UR5, RZ ;  /* 0x0000000501027c10 */ /* 0x000fe2000ff1e0ff */
[----:B------:R-:W-:Y:S01]  /*0860*/  USEL UR5, UR4, 0x2, !UP0 ;  /* 0x0000000204057887 */ /* 0x000fe2000c000000 */
[----:B------:R-:W-:-:S03]  /*0870*/  PLOP3.LUT P1, PT, PT, PT, UP0, 0x40, 0x0 ;  /* 0x000000000000781c */ /* 0x000fc60003f2e808 */
[----:B------:R-:W-:Y:S01]  /*0880*/  ULDC UR4, c[0x0][0x24] ;  /* 0x0000090000047ab9 */ /* 0x000fe20000000800 */
[----:B------:R-:W-:Y:S01]  /*0890*/  ULDC.64 UR36, c[0x0][0x208] ;  /* 0x0000820000247ab9 */ /* 0x000fe20000000a00 */
[----:B------:R-:W-:Y:S02]  /*08a0*/  IMAD.U32 R3, RZ, RZ, UR5 ;  /* 0x00000005ff037e24 */ /* 0x000fe4000f8e00ff */
[----:B------:R-:W-:-:S03]  /*08b0*/  IMAD.X R18, RZ, RZ, UR4, P0 ;  /* 0x00000004ff127e24 */ /* 0x000fc600080e06ff */
[----:B------:R0:W-:Y:S03]  /*08c0*/  STL [R1+0x450], R3 ;  /* 0x0004500301007387 */ /* 0x0001e60000100800 */
[----:B------:R-:W-:Y:S05]  /*08d0*/  @P1 BRA `(.L_x_6269) ;  /* 0x0000026400bc1947 */ /* 0x000fea0003800000 */
.L_x_6270:
[----:B------:R-:W-:-:S08]  /*08e0*/  NOP ;  /* 0x0000000000007918 */ /* 0x000fd00000000000 */
[----:B------:R-:W1:Y:S02]  /*08f0*/  USETMAXREG.TRY_ALLOC.CTAPOOL UP0, 0xe8 ;  /* 0x000000e8000079c8 */ /* 0x000e640008000600 */
[----:B-1----:R-:W-:-:S13]  /*0900*/  PLOP3.LUT P0, PT, PT, PT, UP0, 0x80, 0x0 ;  /* 0x000000000000781c */ /* 0x002fda0003f0f008 */
[----:B------:R-:W-:Y:S05]  /*0910*/  @!P0 BRA `(.L_x_6270) ;  /* 0xfffffffc00f08947 */ /* 0x000fea000383ffff */
[----:B0-----:R-:W0:Y:S01]  /*0920*/  S2R R3, SR_TID.X ;  /* 0x0000000000037919 */ /* 0x001e220000002100 */
[----:B------:R-:W1:Y:S01]  /*0930*/  S2UR UR21, SR_CgaCtaId ;  /* 0x00000000001579c3 */ /* 0x000e620000008800 */
[----:B------:R-:W-:Y:S01]  /*0940*/  UMOV UR44, 0x400 ;  /* 0x00000400002c7882 */ /* 0x000fe20000000000 */
[----:B------:R-:W-:Y:S01]  /*0950*/  ULDC UR4, c[0x0][0xd3c] ;  /* 0x00034f0000047ab9 */ /* 0x000fe20000000800 */
[----:B------:R-:W-:Y:S04]  /*0960*/  STL.64 [R1+0x1c0], RZ ;  /* 0x0001c0ff01007387 */ /* 0x000fe80000100a00 */
[----:B------:R-:W-:Y:S04]  /*0970*/  STL [R1+0x1c8], RZ ;  /* 0x0001c8ff01007387 */ /* 0x000fe80000100800 */
[----:B------:R-:W-:Y:S01]  /*0980*/  STL [R1+0x1cc], RZ ;  /* 0x0001ccff01007387 */ /* 0x000fe20000100800 */
[----:B-1----:R-:W-:Y:S01]  /*0990*/  ULEA UR44, UR21, UR44, 0x18 ;  /* 0x0000002c152c7291 */ /* 0x002fe2000f8ec03f */
[----:B0-----:R-:W-:-:S04]  /*09a0*/  LOP3.LUT R0, R3, 0xffffff80, RZ, 0xc0, !PT ;  /* 0xffffff8003007812 */ /* 0x001fc800078ec0ff */
[----:B------:R-:W-:-:S13]  /*09b0*/  ISETP.NE.AND P0, PT, R0, 0x80, PT ;  /* 0x000000800000780c */ /* 0x000fda0003f05270 */
[----:B------:R-:W-:Y:S06]  /*09c0*/  @!P0 BAR.ARV 0x8, 0x100 ;  /* 0x0204000000008b1d */ /* 0x000fec0000002000 */
[----:B------:R-:W-:-:S13]  /*09d0*/  ISETP.GE.U32.AND P0, PT, R3, 0x100, PT ;  /* 0x000001000300780c */ /* 0x000fda0003f06070 */
        /* <DEDUP_REMOVED lines=8> */
[----:B------:R-:W0:Y:S01]  /*0a60*/  S2UR UR4, SR_SWINHI ;  /* 0x00000000000479c3 */ /* 0x000e220000002f00 */
[----:B------:R-:W-:Y:S02]  /*0a70*/  R2UR UR6, R7 ;  /* 0x00000000070672ca */ /* 0x000fe400000e0000 */
[----:B------:R-:W-:Y:S02]  /*0a80*/  SHF.R.S32.HI R3, RZ, 0x1f, R0 ;  /* 0x0000001fff037819 */ /* 0x000fe40000011400 */
[----:B------:R-:W-:Y:S02]  /*0a90*/  R2UR UR5, R5 ;  /* 0x00000000050572ca */ /* 0x000fe400000e0000 */
[CC--:B------:R-:W-:Y:S02]  /*0aa0*/  LEA.HI R6, R3.reuse, R0.reuse, RZ, 0x7 ;  /* 0x0000000003067211 */ /* 0x0c0fe400078f38ff */
[----:B------:R-:W-:-:S02]  /*0ab0*/  LEA.HI R4, R3, R0, RZ, 0x4 ;  /* 0x0000000003047211 */ /* 0x000fc400078f20ff */
[CC--:B------:R-:W-:Y:S02]  /*0ac0*/  LEA.HI R208, R3.reuse, R0.reuse, RZ, 0x3 ;  /* 0x0000000003d07211 */ /* 0x0c0fe400078f18ff */
[CC--:B------:R-:W-:Y:S02]  /*0ad0*/  LEA.HI R8, R3.reuse, R0.reuse, RZ, 0x2 ;  /* 0x0000000003087211 */ /* 0x0c0fe400078f10ff */
[----:B------:R-:W-:Y:S02]  /*0ae0*/  LOP3.LUT R7, R6, 0xffffff80, RZ, 0xc0, !PT ;  /* 0xffffff8006077812 */ /* 0x000fe400078ec0ff */
[----:B------:R-:W-:Y:S02]  /*0af0*/  LEA.HI R5, R3, R0, RZ, 0x5 ;  /* 0x0000000003057211 */ /* 0x000fe400078f28ff */
[----:B------:R-:W-:Y:S01]  /*0b00*/  LOP3.LUT R3, R4, 0xfffffff0, RZ, 0xc0, !PT ;  /* 0xfffffff004037812 */ /* 0x000fe200078ec0ff */
[----:B------:R-:W-:Y:S01]  /*0b10*/  IMAD.IADD R7, R0, 0x1, -R7 ;  /* 0x0000000100077824 */ /* 0x000fe200078e0a07 */
[----:B------:R-:W-:-:S02]  /*0b20*/  LOP3.LUT R157, R208, 0xfffffff8, RZ, 0xc0, !PT ;  /* 0xfffffff8d09d7812 */ /* 0x000fc400078ec0ff */
[----:B------:R-:W-:Y:S01]  /*0b30*/  LOP3.LUT R9, R8, 0xfffffffc, RZ, 0xc0, !PT ;  /* 0xfffffffc08097812 */ /* 0x000fe200078ec0ff */
[C---:B------:R-:W-:Y:S01]  /*0b40*/  IMAD.IADD R12, R0.reuse, 0x1, -R3 ;  /* 0x00000001000c7824 */ /* 0x040fe200078e0a03 */
[----:B------:R-:W-:Y:S01]  /*0b50*/  SHF.R.S32.HI R209, RZ, 0x7, R6 ;  /* 0x00000007ffd17819 */ /* 0x000fe20000011406 */
[C---:B------:R-:W-:Y:S01]  /*0b60*/  IMAD.IADD R157, R0.reuse, 0x1, -R157 ;  /* 0x00000001009d7824 */ /* 0x040fe200078e0a9d */
[----:B------:R-:W-:Y:S01]  /*0b70*/  SHF.R.S32.HI R13, RZ, 0x5, R5 ;  /* 0x00000005ff0d7819 */ /* 0x000fe20000011405 */
[----:B------:R-:W-:Y:S01]  /*0b80*/  IMAD.IADD R11, R0, 0x1, -R9 ;  /* 0x00000001000b7824 */ /* 0x000fe200078e0a09 */
[----:B------:R-:W-:Y:S01]  /*0b90*/  SHF.R.S32.HI R0, RZ, 0x1f, R7 ;  /* 0x0000001fff007819 */ /* 0x000fe20000011407 */
[----:B------:R-:W-:Y:S01]  /*0ba0*/  UMOV UR38, UR44 ;  /* 0x0000002c00267c82 */ /* 0x000fe20008000000 */
[----:B0-----:R-:W-:Y:S01]  /*0bb0*/  UMOV UR39, UR4 ;  /* 0x0000000400277c82 */ /* 0x001fe20008000000 */
[----:B------:R-:W-:Y:S01]  /*0bc0*/  SHF.R.S32.HI R5, RZ, 0x1f, R5 ;  /* 0x0000001fff057819 */ /* 0x000fe20000011405 */
[----:B------:R-:W-:Y:S01]  /*0bd0*/  IMAD.SHL.U32 R19, R157, 0x8, RZ ;  /* 0x000000089d137824 */ /* 0x000fe200078e00ff */
[----:B------:R-:W-:Y:S01]  /*0be0*/  LEA.HI R8, R0, R7, RZ, 0x2 ;  /* 0x0000000700087211 */ /* 0x000fe200078f10ff */
[----:B------:R-:W-:Y:S01]  /*0bf0*/  IMAD.U32 R14, RZ, RZ, UR38 ;  /* 0x00000026ff0e7e24 */ /* 0x000fe2000f8e00ff */
[----:B------:R-:W-:Y:S01]  /*0c00*/  LEA.HI R6, R6, R209, RZ, 0x1 ;  /* 0x000000d106067211 */ /* 0x000fe200078f08ff */
[----:B------:R-:W-:Y:S01]  /*0c10*/  IMAD.U32 R15, RZ, RZ, UR39 ;  /* 0x00000027ff0f7e24 */ /* 0x000fe2000f8e00ff */
[----:B------:R-:W-:Y:S01]  /*0c20*/  SHF.R.S32.HI R3, RZ, 0x4, R4 ;  /* 0x00000004ff037819 */ /* 0x000fe20000011404 */
[----:B------:R0:W-:Y:S01]  /*0c30*/  STL [R1+0x458], R12 ;  /* 0x0004580c01007387 */ /* 0x0001e20000100800 */
[--C-:B------:R-:W-:Y:S01]  /*0c40*/  SHF.R.S32.HI R9, RZ, 0x2, R8.reuse ;  /* 0x00000002ff097819 */ /* 0x100fe20000011408 */
[----:B------:R-:W-:Y:S01]  /*0c50*/  VIADD R155, R19, 0x80 ;  /* 0x00000080139b7836 */ /* 0x000fe20000000000 */
[----:B------:R-:W-:Y:S01]  /*0c60*/  SHF.R.S32.HI R10, RZ, 0x1f, R8 ;  /* 0x0000001fff0a7819 */ /* 0x000fe20000011408 */
[----:B------:R-:W-:Y:S01]  /*0c70*/  STL.64 [R1+0x440], R14 ;  /* 0x0004400e01007387 */ /* 0x000fe20000100a00 */
[----:B------:R-:W-:Y:S01]  /*0c80*/  LEA.HI R5, R5, R13, RZ, 0x2 ;  /* 0x0000000d05057211 */ /* 0x000fe200078f10ff */
[C---:B------:R-:W-:Y:S01]  /*0c90*/  VIADD R153, R19.reuse, 0x100 ;  /* 0x0000010013997836 */ /* 0x040fe20000000000 */
[----:B------:R-:W-:Y:S01]  /*0ca0*/  LOP3.LUT R6, R6, 0xfffffe, RZ, 0xc0, !PT ;  /* 0x00fffffe06067812 */ /* 0x000fe200078ec0ff */
[----:B------:R-:W-:Y:S01]  /*0cb0*/  VIADD R156, R19, 0x40 ;  /* 0x00000040139c7836 */ /* 0x000fe20000000000 */
[----:B------:R-:W-:Y:S01]  /*0cc0*/  LEA.HI R4, R4, R3, RZ, 0x1 ;  /* 0x0000000304047211 */ /* 0x000fe200078f08ff */
[C---:B0-----:R-:W-:Y:S01]  /*0cd0*/  IMAD R12, R209.reuse, 0x100, R12 ;  /* 0x00000100d10c7824 */ /* 0x041fe200078e020c */
[----:B------:R-:W-:Y:S01]  /*0ce0*/  LEA.HI R10, R10, R9, RZ, 0x3 ;  /* 0x000000090a0a7211 */ /* 0x000fe200078f18ff */
[----:B------:R-:W-:Y:S01]  /*0cf0*/  IMAD.IADD R6, R209, 0x1, -R6 ;  /* 0x00000001d1067824 */ /* 0x000fe200078e0a06 */
[----:B------:R-:W-:Y:S01]  /*0d00*/  LOP3.LUT R5, R5, 0x3ffffc, RZ, 0xc0, !PT ;  /* 0x003ffffc05057812 */ /* 0x000fe200078ec0ff */
[C---:B------:R-:W-:Y:S01]  /*0d10*/  VIADD R154, R19.reuse, 0xc0 ;  /* 0x000000c0139a7836 */ /* 0x040fe20000000000 */
[----:B------:R-:W-:Y:S01]  /*0d20*/  LOP3.LUT R4, R4, 0x1ffffffe, RZ, 0xc0, !PT ;  /* 0x1ffffffe04047812 */ /* 0x000fe200078ec0ff */
[----:B------:R-:W-:Y:S01]  /*0d30*/  VIADD R152, R19, 0x140 ;  /* 0x0000014013987836 */ /* 0x000fe20000000000 */
[----:B------:R-:W-:Y:S01]  /*0d40*/  LOP3.LUT R10, R10, 0xfffffff8, RZ, 0xc0, !PT ;  /* 0xfffffff80a0a7812 */ /* 0x000fe200078ec0ff */
[----:B------:R-:W-:Y:S01]  /*0d50*/  IMAD.IADD R5, R13, 0x1, -R5 ;  /* 0x000000010d057824 */ /* 0x000fe200078e0a05 */
[----:B------:R-:W-:Y:S01]  /*0d60*/  LEA.HI R0, R0, R7, RZ, 0x5 ;  /* 0x0000000700007211 */ /* 0x000fe200078f28ff */
[----:B------:R-:W-:Y:S01]  /*0d70*/  IMAD.SHL.U32 R13, R6, 0x100, RZ ;  /* 0x00000100060d7824 */ /* 0x000fe200078e00ff */
[----:B------:R-:W-:Y:S01]  /*0d80*/  LOP3.LUT R8, R8, 0x7ffffffc, RZ, 0xc0, !PT ;  /* 0x7ffffffc08087812 */ /* 0x000fe200078ec0ff */
[----:B------:R-:W-:Y:S01]  /*0d90*/  IMAD.IADD R4, R3, 0x1, -R4 ;  /* 0x0000000103047824 */ /* 0x000fe200078e0a04 */
[----:B------:R-:W-:Y:S01]  /*0da0*/  SHF.R.S32.HI R0, RZ, 0x5, R0 ;  /* 0x00000005ff007819 */ /* 0x000fe20000011400 */
[----:B------:R-:W-:Y:S01]  /*0db0*/  IMAD.IADD R9, R9, 0x1, -R10 ;  /* 0x0000000109097824 */ /* 0x000fe200078e0a0a */
[----:B------:R-:W-:Y:S01]  /*0dc0*/  LEA.HI R3, R11, R11, RZ, 0x1 ;  /* 0x0000000b0b037211 */ /* 0x000fe200078f08ff */
[----:B------:R-:W-:Y:S01]  /*0dd0*/  IMAD.IADD R8, R7, 0x1, -R8 ;  /* 0x0000000107087824 */ /* 0x000fe200078e0a08 */
[----:B------:R-:W-:Y:S01]  /*0de0*/  STL [R1+0x448], R13 ;  /* 0x0004480d01007387 */ /* 0x000fe20000100800 */
[----:B------:R-:W-:Y:S01]  /*0df0*/  IMAD R5, R5, 0x10, R12 ;  /* 0x0000001005057824 */ /* 0x000fe200078e020c */
[----:B------:R-:W-:Y:S01]  /*0e00*/  LOP3.LUT R12, R3, 0x1ffffffe, RZ, 0xc0, !PT ;  /* 0x1ffffffe030c7812 */ /* 0x000fe200078ec0ff */
[----:B------:R-:W-:Y:S01]  /*0e10*/  IMAD R22, R0, 0x10, R9 ;  /* 0x0000001000167824 */ /* 0x000fe200078e0209 */
[----:B------:R-:W-:Y:S01]  /*0e20*/  SHF.R.S32.HI R0, RZ, 0x1f, R155 ;  /* 0x0000001fff007819 */ /* 0x000fe2000001149b */
[----:B------:R-:W-:Y:S01]  /*0e30*/  IMAD.SHL.U32 R0, R8, 0x2, RZ ;  /* 0x0000000208007824 */ /* 0x000fe200078e00ff */
[----:B------:R-:W-:Y:S01]  /*0e40*/  SHF.R.S32.HI R3, RZ, 0x1f, R156 ;  /* 0x0000001fff037819 */ /* 0x000fe2000001149c */
[----:B------:R-:W-:Y:S01]  /*0e50*/  IMAD.IADD R11, R11, 0x1, -R12 ;  /* 0x000000010b0b7824 */ /* 0x000fe200078e0a0c */
[----:B------:R-:W-:Y:S01]  /*0e60*/  SHF.R.S32.HI R3, RZ, 0x1f, R154 ;  /* 0x0000001fff037819 */ /* 0x000fe2000001149a */
[----:B------:R-:W-:Y:S01]  /*0e70*/  IMAD.IADD R23, R0, 0x1, R13 ;  /* 0x0000000100177824 */ /* 0x000fe200078e020d */
[----:B------:R0:W-:Y:S01]  /*0e80*/  STL [R1+0x44c], R0 ;  /* 0x00044c0001007387 */ /* 0x0001e20000100800 */
[C---:B------:R-:W-:Y:S01]  /*0e90*/  VIADD R211, R19.reuse, 0x180 ;  /* 0x0000018013d37836 */ /* 0x040fe20000000000 */
[----:B------:R-:W-:Y:S01]  /*0ea0*/  SHF.R.S32.HI R3, RZ, 0x1f, R152 ;  /* 0x0000001fff037819 */ /* 0x000fe20000011498 */
[----:B------:R-:W-:Y:S01]  /*0eb0*/  IMAD.SHL.U32 R16, R4, 0x8, RZ ;  /* 0x0000000804107824 */ /* 0x000fe200078e00ff */
[----:B------:R-:W-:Y:S01]  /*0ec0*/  SHF.R.S32.HI R4, RZ, 0x1f, R153 ;  /* 0x0000001fff047819 */ /* 0x000fe20000011499 */
[----:B------:R-:W-:Y:S01]  /*0ed0*/  VIADD R210, R19, 0x1c0 ;  /* 0x000001c013d27836 */ /* 0x000fe20000000000 */
[----:B------:R-:W-:Y:S01]  /*0ee0*/  SHF.R.S32.HI R208, RZ, 0x3, R208 ;  /* 0x00000003ffd07819 */ /* 0x000fe200000114d0 */
[C---:B------:R-:W-:Y:S01]  /*0ef0*/  VIADD R207, R23.reuse, 0x8 ;  /* 0x0000000817cf7836 */ /* 0x040fe20000000000 */
[----:B------:R-:W-:Y:S01]  /*0f00*/  STL [R1+0x454], R16 ;  /* 0x0004541001007387 */ /* 0x000fe20000100800 */
[----:B------:R-:W-:Y:S01]  /*0f10*/  VIADD R206, R23, 0x10 ;  /* 0x0000001017ce7836 */ /* 0x000fe20000000000 */
[----:B0-----:R-:W-:Y:S01]  /*0f20*/  SHF.R.S32.HI R0, RZ, 0x1f, R211 ;  /* 0x0000001fff007819 */ /* 0x001fe200000114d3 */
[----:B------:R-:W-:Y:S01]  /*0f30*/  IMAD R4, R11, 0x8, R22 ;  /* 0x000000080b047824 */ /* 0x000fe200078e0216 */
        /* <DEDUP_REMOVED lines=59> */
[----:B------:R-:W-:Y:S01]  /*12f0*/  IMAD.U32 R16, R5, 0x40, R16 ;  /* 0x0000004005107824 */ /* 0x000fe200078e0010 */
[----:B------:R-:W-:-:S02]  /*1300*/  SHF.R.S32.HI R216, RZ, 0x1f, R177 ;  /* 0x0000001fffd87819 */ /* 0x000fc400000114b1 */
[----:B------:R-:W-:Y:S01]  /*1310*/  SHF.R.S32.HI R215, RZ, 0x1f, R176 ;  /* 0x0000001fffd77819 */ /* 0x000fe200000114b0 */
[----:B------:R-:W-:Y:S01]  /*1320*/  IMAD.WIDE R16, R16, 0x2, R14 ;  /* 0x0000000210107825 */ /* 0x000fe200078e020e */
[----:B------:R-:W-:Y:S02]  /*1330*/  SHF.R.S32.HI R214, RZ, 0x1f, R159 ;  /* 0x0000001fffd67819 */ /* 0x000fe4000001149f */
[----:B------:R-:W-:-:S07]  /*1340*/  SHF.R.S32.HI R213, RZ, 0x1f, R158 ;  /* 0x0000001fffd57819 */ /* 0x000fce000001149e */
.L_x_6418:
[----:B------:R-:W-:Y:S01]  /*1350*/  ULDC.64 UR8, c[0x0][0xb20] ;  /* 0x0002c80000087ab9 */ /* 0x000fe20000000a00 */
[----:B------:R-:W-:Y:S02]  /*1360*/  ULOP3.LUT UR61, UR7, 0xff0000, URZ, 0xc0, !UPT ;  /* 0x00ff0000073d7892 */ /* 0x000fe4000f8ec03f */
[----:B------:R-:W-:Y:S01]  /*1370*/  UISETP.NE.U32.AND UP0, UPT, UR8, URZ, UPT ;  /* 0x0000003f0800728c */ /* 0x000fe2000bf05070 */
[----:B------:R-:W-:-:S03]  /*1380*/  ULDC UR48, c[0x0][0x2f0] ;  /* 0x0000bc0000307ab9 */ /* 0x000fc60000000800 */
        /* <DEDUP_REMOVED lines=9> */
[----:B01-3--:R-:W-:Y:S02]  /*1420*/  IMAD.U32 R4, RZ, RZ, UR8 ;  /* 0x00000008ff047e24 */ /* 0x00bfe4000f8e00ff */
[----:B----4-:R-:W-:Y:S01]  /*1430*/  IMAD.U32 R5, RZ, RZ, UR9 ;  /* 0x00000009ff057e24 */ /* 0x010fe2000f8e00ff */
[----:B------:R-:W-:-:S03]  /*1440*/  @UP1 UIMAD.WIDE UR8, UR6, 0x4, UR10 ;  /* 0x00000004060818a5 */ /* 0x000fc6000f8e020a */
[----:B------:R-:W-:Y:S01]  /*1450*/  ULDC.64 UR10, c[0x0][0xb18] ;  /* 0x0002c600000a7ab9 */ /* 0x000fe20000000a00 */
[----:B--2---:R-:W2:Y:S02]  /*1460*/  @P0 LDG.E R4, desc[UR36][R4.64] ;  /* 0x0000002404040981 */ /* 0x004ea4000c1e1900 */
[----:B------:R-:W-:Y:S02]  /*1470*/  IMAD.U32 R6, RZ, RZ, UR8 ;  /* 0x00000008ff067e24 */ /* 0x000fe4000f8e00ff */
[----:B------:R-:W-:Y:S01]  /*1480*/  IMAD.U32 R7, RZ, RZ, UR9 ;  /* 0x00000009ff077e24 */ /* 0x000fe2000f8e00ff */
[----:B------:R-:W-:-:S04]  /*1490*/  ULDC.64 UR8, c[0x0][0x418] ;  /* 0x0001060000087ab9 */ /* 0x000fc80000000a00 */
[----:B------:R-:W3:Y:S01]  /*14a0*/  @P2 LDG.E R6, desc[UR36][R6.64] ;  /* 0x0000002406062981 */ /* 0x000ee2000c1e1900 */
[----:B------:R-:W-:Y:S01]  /*14b0*/  UISETP.NE.U32.AND UP0, UPT, UR8, URZ, UPT ;  /* 0x0000003f0800728c */ /* 0x000fe2000bf05070 */
[----:B------:R-:W-:Y:S01]  /*14c0*/  ISETP.NE.U32.AND P1, PT, RZ, UR10, PT ;  /* 0x0000000aff007c0c */ /* 0x000fe2000bf25070 */
[----:B------:R-:W-:Y:S02]  /*14d0*/  ULOP3.LUT UR8, UR7, 0xff000000, URZ, 0xc0, !UPT ;  /* 0xff00000007087892 */ /* 0x000fe4000f8ec03f */
[----:B------:R-:W-:Y:S01]  /*14e0*/  IMAD.U32 R212, RZ, RZ, UR7 ;  /* 0x00000007ffd47e24 */ /* 0x000fe2000f8e00ff */
[----:B------:R-:W-:Y:S01]  /*14f0*/  UISETP.NE.AND.EX UP0, UPT, UR9, URZ, UPT, UP0 ;  /* 0x0000003f0900728c */ /* 0x000fe2000bf05300 */
[----:B------:R-:W-:Y:S01]  /*1500*/  ISETP.NE.AND.EX P1, PT, RZ, UR11, PT, P1 ;  /* 0x0000000bff007c0c */ /* 0x000fe2000bf25310 */
[----:B------:R-:W-:Y:S01]  /*1510*/  USHF.R.U32.HI UR8, URZ, 0x8, UR8 ;  /* 0x000000083f087899 */ /* 0x000fe20008011608 */
[----:B------:R-:W-:Y:S01]  /*1520*/  ULDC UR9, c[0x0][0x424] ;  /* 0x0001090000097ab9 */ /* 0x000fe20000000800 */
[----:B------:R-:W-:Y:S01]  /*1530*/  UMOV UR4, URZ ;  /* 0x0000003f00047c82 */ /* 0x000fe20008000000 */
[----:B------:R-:W-:-:S02]  /*1540*/  USEL UR9, UR9, 0x1, UP0 ;  /* 0x0000000109097887 */ /* 0x000fc40008000000 */
[----:B------:R-:W-:Y:S02]  /*1550*/  ULEA.HI UR61, UR61, UR8, URZ, 0x10 ;  /* 0x000000083d3d7291 */ /* 0x000fe4000f8f803f */
        /* <DEDUP_REMOVED lines=18> */
.L_x_6271:
[----:B------:R-:W-:Y:S01]  /*1680*/  UMOV UR59, UR5 ;  /* 0x00000005003b7c82 */ /* 0x000fe20008000000 */
        /* <DEDUP_REMOVED lines=9> */
.L_x_6272:
        /* <DEDUP_REMOVED lines=13> */
.L_x_6273:
[----:B------:R-:W0:Y:S01]  /*17f0*/  LDC R0, c[0x0][0xa80] ;  /* 0x0002a000ff007b82 */ /* 0x000e220000000800 */
[----:B------:R-:W-:Y:S01]  /*1800*/  UISETP.NE.AND UP0, UPT, UR58, 0x1, UPT ;  /* 0x000000013a00788c */ /* 0x000fe2000bf05270 */
[----:B------:R1:W-:Y:S01]  /*1810*/  STL.128 [R1+0x1e0], RZ ;  /* 0x0001e0ff01007387 */ /* 0x0003e20000100c00 */
[C---:B------:R-:W-:Y:S01]  /*1820*/  IADD3 R34, P0, R2.reuse, 0x1e0, RZ ;  /* 0x000001e002227810 */ /* 0x040fe20007f1e0ff */
[----:B------:R-:W-:Y:S01]  /*1830*/  UIADD3 UR48, -UR4, UR48, URZ ;  /* 0x0000003004307290 */ /* 0x000fe2000fffe13f */
[----:B------:R-:W-:Y:S01]  /*1840*/  IADD3 R32, P1, R2, 0x210, RZ ;  /* 0x0000021002207810 */ /* 0x000fe20007f3e0ff */
[----:B------:R1:W-:Y:S01]  /*1850*/  STL.128 [R1+0x1f0], RZ ;  /* 0x0001f0ff01007387 */ /* 0x0003e20000100c00 */
[----:B------:R-:W-:Y:S01]  /*1860*/  PLOP3.LUT P2, PT, PT, PT, UP0, 0x80, 0x0 ;  /* 0x000000000000781c */ /* 0x000fe20003f4f008 */
[--C-:B------:R-:W-:Y:S02]  /*1870*/  IMAD.X R35, RZ, RZ, R18.reuse, P0 ;  /* 0x000000ffff237224 */ /* 0x100fe400000e0612 */
[----:B------:R1:W-:Y:S01]  /*1880*/  STL.128 [R1+0x210], RZ ;  /* 0x000210ff01007387 */ /* 0x0003e20000100c00 */
[----:B------:R-:W-:-:S03]  /*1890*/  IMAD.X R33, RZ, RZ, R18, P1 ;  /* 0x000000ffff217224 */ /* 0x000fc600008e0612 */
[----:B------:R1:W-:Y:S04]  /*18a0*/  STL.128 [R1+0x220], RZ ;  /* 0x000220ff01007387 */ /* 0x0003e80000100c00 */
[----:B------:R1:W-:Y:S04]  /*18b0*/  STL.128 [R1+0x230], RZ ;  /* 0x000230ff01007387 */ /* 0x0003e80000100c00 */
[----:B------:R1:W-:Y:S04]  /*18c0*/  STL.128 [R1+0x240], RZ ;  /* 0x000240ff01007387 */ /* 0x0003e80000100c00 */
[----:B0-----:R1:W-:Y:S04]  /*18d0*/  STL [R1+0x200], R0 ;  /* 0x0002000001007387 */ /* 0x0013e80000100800 */
[----:B------:R1:W-:Y:S04]  /*18e0*/  STL.128 [R1+0x250], RZ ;  /* 0x000250ff01007387 */ /* 0x0003e80000100c00 */
        /* <DEDUP_REMOVED lines=26> */
[----:B------:R1:W-:Y:S01]  /*1a90*/  STL.128 [R1+0x400], RZ ;  /* 0x000400ff01007387 */ /* 0x0003e20000100c00 */
[----:B------:R-:W-:Y:S05]  /*1aa0*/  @!P2 BRA `(.L_x_6274) ;  /* 0x0000008000c0a947 */ /* 0x000fea0003800000 */
[----:B------:R-:W-:Y:S01]  /*1ab0*/  ULDC UR4, c[0x0][0x448] ;  /* 0x0001120000047ab9 */ /* 0x000fe20000000800 */
[----:B------:R-:W-:Y:S02]  /*1ac0*/  USHF.L.U32 UR8, UR5, 0x6, URZ ;  /* 0x0000000605087899 */ /* 0x000fe4000800063f */
[----:B------:R-:W-:Y:S02]  /*1ad0*/  UISETP.NE.AND UP0, UPT, UR4, 0x1, UPT ;  /* 0x000000010400788c */ /* 0x000fe4000bf05270 */
[----:B------:R-:W-:Y:S01]  /*1ae0*/  UIADD3 UR9, UR8, 0x3f, URZ ;  /* 0x0000003f08097890 */ /* 0x000fe2000fffe03f */
[----:B------:R-:W-:Y:S01]  /*1af0*/  ULDC.64 UR4, c[0x0][0xad8] ;  /* 0x0002b60000047ab9 */ /* 0x000fe20000000a00 */
[----:B------:R-:W-:Y:S02]  /*1b00*/  UIADD3 UR10, UR48, 0x1, -UR47 ;  /* 0x00000001300a7890 */ /* 0x000fe4000fffe82f */
[----:B------:R-:W-:-:S05]  /*1b10*/  UISETP.GE.AND UP1, UPT, UR5, 0x1, UPT ;  /* 0x000000010500788c */ /* 0x000fca000bf26270 */
[----:B------:R-:W-:Y:S01]  /*1b20*/  @UP0 UIADD3 UR6, UR8, 0x3f, URZ ;  /* 0x0000003f08060890 */ /* 0x000fe2000fffe03f */
[----:B------:R-:W-:Y:S01]  /*1b30*/  @UP0 ULDC UR7, c[0x0][0x44c] ;  /* 0x0001130000070ab9 */ /* 0x000fe20000000800 */
[----:B------:R-:W-:Y:S02]  /*1b40*/  PLOP3.LUT P1, PT, PT, PT, UP1, 0x80, 0x0 ;  /* 0x000000000000781c */ /* 0x000fe40003f2f018 */
        /* <DEDUP_REMOVED lines=16> */
.L_x_6276:
[----:B------:R-:W-:-:S11]  /*1c50*/  UISETP.NE.AND UP1, UPT, UR5, 0x1, UPT ;  /* 0x000000010500788c */ /* 0x000fd6000bf25270 */
[----:B------:R-:W-:Y:S02]  /*1c60*/  @UP1 ULDC.64 UR10, c[0x0][0xae0] ;  /* 0x0002b800000a1ab9 */ /* 0x000fe40000000a00 */
[----:B------:R-:W-:-:S04]  /*1c70*/  UIMAD.WIDE.U32 UR6, UR9, UR10, URZ ;  /* 0x0000000a090672a5 */ /* 0x000fc8000f8e003f */
[----:B------:R-:W-:-:S12]  /*1c80*/  @UP1 USHF.R.U32.HI UR9, URZ, UR11, UR7 ;  /* 0x0000000b3f091299 */ /* 0x000fd80008011607 */
.L_x_6277:
[----:B------:R-:W-:-:S04]  /*1c90*/  UIMAD UR9, UR9, UR5, UR5 ;  /* 0x00000005090972a4 */ /* 0x000fc8000f8e0205 */
[----:B------:R-:W-:-:S04]  /*1ca0*/  UISETP.LT.AND UP1, UPT, UR4, UR9, UPT ;  /* 0x000000090400728c */ /* 0x000fc8000bf21270 */
[----:B------:R-:W-:-:S12]  /*1cb0*/  USEL UR4, UR4, UR9, UP1 ;  /* 0x0000000904047287 */ /* 0x000fd80008800000 */
.L_x_6275:
[----:B------:R-:W-:Y:S02]  /*1cc0*/  UIADD3 UR9, UR48, 0x3f, URZ ;  /* 0x0000003f30097890 */ /* 0x000fe4000fffe03f */
[----:B------:R-:W-:Y:S02]  /*1cd0*/  UIADD3 UR10, UR4, 0x3f, URZ ;  /* 0x0000003f040a7890 */ /* 0x000fe4000fffe03f */
[----:B------:R-:W-:Y:S02]  /*1ce0*/  USHF.R.S32.HI UR4, URZ, 0x1f, UR9 ;  /* 0x0000001f3f047899 */ /* 0x000fe40008011409 */
[----:B------:R-:W-:Y:S01]  /*1cf0*/  USHF.R.S32.HI UR11, URZ, 0x1f, UR10 ;  /* 0x0000001f3f0b7899 */ /* 0x000fe2000801140a */
[----:B------:R-:W-:Y:S01]  /*1d00*/  @UP0 ULDC UR6, c[0x0][0x44c] ;  /* 0x0001130000060ab9 */ /* 0x000fe20000000800 */
[----:B------:R-:W-:Y:S02]  /*1d10*/  ULEA.HI UR4, UR4, UR9, URZ, 0x6 ;  /* 0x0000000904047291 */ /* 0x000fe4000f8f303f */
[----:B------:R-:W-:-:S02]  /*1d20*/  ULEA.HI UR11, UR11, UR10, URZ, 0x6 ;  /* 0x0000000a0b0b7291 */ /* 0x000fc4000f8f303f */
[----:B------:R-:W-:Y:S01]  /*1d30*/  UIMAD.WIDE.U32 UR6, UR8, UR6, URZ ;  /* 0x00000006080672a5 */ /* 0x000fe2000f8e003f */
[----:B------:R-:W-:Y:S01]  /*1d40*/  @UP0 ULDC UR9, c[0x0][0x450] ;  /* 0x0001140000090ab9 */ /* 0x000fe20000000800 */
[----:B------:R-:W-:Y:S02]  /*1d50*/  USHF.R.S32.HI UR4, URZ, 0x6, UR4 ;  /* 0x000000063f047899 */ /* 0x000fe40008011404 */
[----:B------:R-:W-:Y:S02]  /*1d60*/  USHF.R.S32.HI UR11, URZ, 0x6, UR11 ;  /* 0x000000063f0b7899 */ /* 0x000fe4000801140b */
[----:B------:R-:W-:Y:S02]  /*1d70*/  @UP0 USHF.R.U32.HI UR8, URZ, UR9, UR7 ;  /* 0x000000093f080299 */ /* 0x000fe40008011607 */
[----:B------:R-:W-:Y:S02]  /*1d80*/  UISETP.LT.AND UP0, UPT, UR4, UR11, UPT ;  /* 0x0000000b0400728c */ /* 0x000fe4000bf01270 */
[----:B------:R-:W-:Y:S01]  /*1d90*/  UIADD3 UR8, UR8, UR48, -UR47 ;  /* 0x0000003008087290 */ /* 0x000fe2000fffe82f */
[----:B------:R-:W-:Y:S01]  /*1da0*/  ULDC UR6, c[0x0][0xad4] ;  /* 0x0002b50000067ab9 */ /* 0x000fe20000000800 */
[----:B------:R-:W-:-:S02]  /*1db0*/  USEL UR11, UR4, UR11, UP0 ;  /* 0x0000000b040b7287 */ /* 0x000fc40008000000 */
        /* <DEDUP_REMOVED lines=12> */
.L_x_6279:
[----:B------:R-:W-:-:S11]  /*1e80*/  UISETP.NE.AND UP0, UPT, UR5, 0x1, UPT ;  /* 0x000000010500788c */ /* 0x000fd6000bf05270 */
[----:B------:R-:W-:Y:S02]  /*1e90*/  @UP0 ULDC.64 UR12, c[0x0][0xae0] ;  /* 0x0002b800000c0ab9 */ /* 0x000fe40000000a00 */
[----:B------:R-:W-:-:S04]  /*1ea0*/  UIMAD.WIDE.U32 UR6, UR8, UR12, URZ ;  /* 0x0000000c080672a5 */ /* 0x000fc8000f8e003f */
[----:B------:R-:W-:-:S12]  /*1eb0*/  @UP0 USHF.R.U32.HI UR8, URZ, UR13, UR7 ;  /* 0x0000000d3f080299 */ /* 0x000fd80008011607 */
.L_x_6280:
[----:B------:R-:W-:-:S04]  /*1ec0*/  UIMAD UR5, UR8, UR5, URZ ;  /* 0x00000005080572a4 */ /* 0x000fc8000f8e023f */
[----:B------:R-:W-:-:S04]  /*1ed0*/  UISETP.LT.AND UP0, UPT, UR4, UR5, UPT ;  /* 0x000000050400728c */ /* 0x000fc8000bf01270 */
[----:B------:R-:W-:-:S12]  /*1ee0*/  USEL UR4, UR4, UR5, !UP0 ;  /* 0x0000000504047287 */ /* 0x000fd8000c000000 */
.L_x_6278:
        /* <DEDUP_REMOVED lines=15> */
[-C--:B-1----:R-:W-:Y:S01]  /*1fe0*/  IABS R0, R4.reuse ;  /* 0x0000000400007213 */ /* 0x082fe20000000000 */
        /* <DEDUP_REMOVED lines=31> */
.L_x_6281:
[----:B------:R-:W-:Y:S01]  /*21e0*/  UIMAD UR20, UR20, UR4, UR9 ;  /* 0x00000004141472a4 */ /* 0x000fe2000f8e0209 */
[----:B-1----:R-:W-:Y:S02]  /*21f0*/  IMAD.U32 R0, RZ, RZ, UR11 ;  /* 0x0000000bff007e24 */ /* 0x002fe4000f8e00ff */
[----:B------:R-:W-:-:S05]  /*2200*/  IMAD.U32 R3, RZ, RZ, UR4 ;  /* 0x00000004ff037e24 */ /* 0x000fca000f8e00ff */
[----:B------:R-:W-:-:S04]  /*2210*/  VIADDMNMX R0, R3, UR20, R0, PT ;  /* 0x0000001403007c46 */ /* 0x000fc8000b800100 */
[----:B------:R-:W-:Y:S02]  /*2220*/  R2UR UR22, R0 ;  /* 0x00000000001672ca */ /* 0x000fe400000e0000 */
[----:B------:R-:W-:-:S11]  /*2230*/  PRMT R0, RZ, 0x7610, R0 ;  /* 0x00007610ff007816 */ /* 0x000fd60000000000 */
[----:B------:R-:W-:-:S06]  /*2240*/  UISETP.GT.AND UP0, UPT, UR22, UR20, UPT ;  /* 0x000000141600728c */ /* 0x000fcc000bf04270 */
[----:B------:R-:W-:-:S13]  /*2250*/  PLOP3.LUT P0, PT, PT, PT, UP0, 0x80, 0x0 ;  /* 0x000000000000781c */ /* 0x000fda0003f0f008 */
        /* <DEDUP_REMOVED lines=107> */
[----:B------:R-:W0:Y:S04]  /*2910*/  SHFL.IDX PT, R3, R209, RZ, 0x1f ;  /* 0x00001fffd1037589 */ /* 0x000e2800000e0000 */
[----:B--2---:R1:W-:Y:S04]  /*2920*/  STL [R1+0x210], R0 ;  /* 0x0002100001007387 */ /* 0x0043e80000100800 */
[----:B---3--:R-:W-:Y:S04]  /*2930*/  STL [R1+0x214], R8 ;  /* 0x0002140801007387 */ /* 0x008fe80000100800 */
[----:B----4-:R2:W-:Y:S04]  /*2940*/  STL [R1+0x220], R6 ;  /* 0x0002200601007387 */ /* 0x0105e80000100800 */
[----:B------:R-:W3:Y:S04]  /*2950*/  LDL R162, [R1+0x2cc] ;  /* 0x0002cc0001a27983 */ /* 0x000ee80000100800 */
[----:B------:R-:W4:Y:S01]  /*2960*/  LDL R164, [R1+0x2d4] ;  /* 0x0002d40001a47983 */ /* 0x000f220000100800 */
[----:B0-----:R-:W-:-:S03]  /*2970*/  R2UR UR4, R3 ;  /* 0x00000000030472ca */ /* 0x001fc600000e0000 */
        /* <DEDUP_REMOVED lines=15> */
[----:B-1----:R-:W4:Y:S04]  /*2a70*/  LDL R0, [R1+0x3f8] ;  /* 0x0003f80001007983 */ /* 0x002f280000100800 */
[----:B------:R-:W4:Y:S04]  /*2a80*/  LDL R3, [R1+0x3fc] ;  /* 0x0003fc0001037983 */ /* 0x000f280000100800 */
[----:B--2---:R-:W2:Y:S04]  /*2a90*/  LDL R6, [R1+0x400] ;  /* 0x0004000001067983 */ /* 0x004ea80000100800 */
[----:B------:R-:W2:Y:S04]  /*2aa0*/  LDL R7, [R1+0x404] ;  /* 0x0004040001077983 */ /* 0x000ea80000100800 */
[----:B------:R-:W2:Y:S04]  /*2ab0*/  LDL R8, [R1+0x408] ;  /* 0x0004080001087983 */ /* 0x000ea80000100800 */
[----:B------:R-:W2:Y:S01]  /*2ac0*/  LDL R9, [R1+0x40c] ;  /* 0x00040c0001097983 */ /* 0x000ea20000100800 */
[----:B------:R-:W-:-:S04]  /*2ad0*/  ULEA.HI UR5, UR4, UR4, URZ, 0x1 ;  /* 0x0000000404057291 */ /* 0x000fc8000f8f083f */
[----:B------:R-:W-:-:S04]  /*2ae0*/  ULOP3.LUT UR5, UR5, 0x1fffe, URZ, 0xc0, !UPT ;  /* 0x0001fffe05057892 */ /* 0x000fc8000f8ec03f */
[----:B------:R-:W-:-:S04]  /*2af0*/  UIADD3 UR5, UR4, -UR5, URZ ;  /* 0x8000000504057290 */ /* 0x000fc8000fffe03f */
[----:B------:R-:W-:-:S04]  /*2b00*/  ULEA UR5, UR5, UR44, 0xf ;  /* 0x0000002c05057291 */ /* 0x000fc8000f8e783f */
[----:B------:R-:W-:-:S04]  /*2b10*/  UIADD3 UR5, UR5, 0x400, URZ ;  /* 0x0000040005057890 */ /* 0x000fc8000fffe03f */
[----:B------:R-:W-:-:S04]  /*2b20*/  USHF.R.U32.HI UR5, URZ, 0x4, UR5 ;  /* 0x000000043f057899 */ /* 0x000fc80008011605 */
[----:B------:R-:W-:Y:S02]  /*2b30*/  ULOP3.LUT UR5, UR5, 0x3fff, URZ, 0xc0, !UPT ;  /* 0x00003fff05057892 */ /* 0x000fe4000f8ec03f */
[----:B------:R-:W-:Y:S02]  /*2b40*/  UIADD3 UR4, UR44, 0x36400, URZ ;  /* 0x000364002c047890 */ /* 0x000fe4000fffe03f */
[----:B------:R-:W-:Y:S01]  /*2b50*/  ULOP3.LUT UR23, UR5, 0x2000000, URZ, 0xfc, !UPT ;  /* 0x0200000005177892 */ /* 0x000fe2000f8efc3f */
[----:B------:R0:W-:Y:S01]  /*2b60*/  STL [R1+0x2f8], R5 ;  /* 0x0002f80501007387 */ /* 0x0001e20000100800 */
[----:B------:R-:W-:-:S04]  /*2b70*/  USHF.R.U32.HI UR4, URZ, 0x4, UR4 ;  /* 0x000000043f047899 */ /* 0x000fc80008011604 */
[----:B------:R-:W-:Y:S01]  /*2b80*/  LEA R4, R4, UR23, 0xc ;  /* 0x0000001704047c11 */ /* 0x000fe2000f8e60ff */
[----:B0-----:R-:W-:Y:S01]  /*2b90*/  IMAD.MOV.U32 R5, RZ, RZ, 0x40000040 ;  /* 0x40000040ff057424 */ /* 0x001fe200078e00ff */
[----:B------:R0:W-:Y:S02]  /*2ba0*/  STL [R1+0x230], R30 ;  /* 0x0002301e01007387 */ /* 0x0001e40000100800 */
[C---:B------:R-:W-:Y:S01]  /*2bb0*/  R2UR UR14, R4.reuse ;  /* 0x00000000040e72ca */ /* 0x040fe200000e0000 */
[----:B------:R-:W-:Y:S01]  /*2bc0*/  ULOP3.LUT UR4, UR4, 0x3fff, URZ, 0xc0, !UPT ;  /* 0x00003fff04047892 */ /* 0x000fe2000f8ec03f */
[----:B------:R1:W-:Y:S01]  /*2bd0*/  STL [R1+0x324], R31 ;  /* 0x0003241f01007387 */ /* 0x0003e20000100800 */
[----:B------:R-:W-:Y:S02]  /*2be0*/  R2UR UR15, R5 ;  /* 0x00000000050f72ca */ /* 0x000fe400000e0000 */
[----:B------:R-:W-:Y:S01]  /*2bf0*/  ULOP3.LUT UR12, UR4, 0x10000, URZ, 0xfc, !UPT ;  /* 0x00010000040c7892 */ /* 0x000fe2000f8efc3f */
[----:B0-----:R-:W-:-:S02]  /*2c00*/  VIADD R30, R4, 0x80 ;  /* 0x00000080041e7836 */ /* 0x001fc40000000000 */
[----:B-1----:R-:W-:Y:S01]  /*2c10*/  IMAD.MOV.U32 R31, RZ, RZ, 0x40000040 ;  /* 0x40000040ff1f7424 */ /* 0x002fe200078e00ff */
[----:B------:R-:W-:Y:S02]  /*2c20*/  STL [R1+0x218], R84 ;  /* 0x0002185401007387 */ /* 0x000fe40000100800 */
[----:B------:R-:W-:Y:S02]  /*2c30*/  R2UR UR18, R30 ;  /* 0x000000001e1272ca */ /* 0x000fe400000e0000 */
[----:B------:R-:W-:Y:S01]  /*2c40*/  STL [R1+0x21c], R86 ;  /* 0x00021c5601007387 */ /* 0x000fe20000100800 */
[----:B------:R-:W-:-:S03]  /*2c50*/  R2UR UR19, R31 ;  /* 0x000000001f1372ca */ /* 0x000fc600000e0000 */
        /* <DEDUP_REMOVED lines=98> */
[----:B------:R-:W-:Y:S01]  /*3280*/  UMOV UR13, 0x40000040 ;  /* 0x40000040000d7882 */ /* 0x000fe20000000000 */
[----:B0-----:R-:W-:-:S06]  /*3290*/  WARPGROUP.ARRIVE ;  /* 0x00000000000079c5 */ /* 0x001fcc0000000000 */
[----:B------:R-:W-:Y:S01]  /*32a0*/  HGMMA.64x256x16.F32 R24, gdesc[UR12].tnspB, RZ, !UPT, gsb0 ;  /* 0x43e000000c1879f0 */ /* 0x000fe2000c0008ff */
[----:B------:R-:W-:Y:S01]  /*32b0*/  UIADD3 UR16, UR12, 0x2, URZ ;  /* 0x000000020c107890 */ /* 0x000fe2000fffe03f */
        /* <DEDUP_REMOVED lines=19> */
[----:B--2---:R0:W-:Y:S04]  /*33f0*/  STL [R1+0x400], R6 ;  /* 0x0004000601007387 */ /* 0x0041e80000100800 */
[----:B------:R1:W-:Y:S04]  /*3400*/  STL [R1+0x404], R7 ;  /* 0x0004040701007387 */ /* 0x0003e80000100800 */
[----:B------:R-:W-:Y:S04]  /*3410*/  STL [R1+0x408], R8 ;  /* 0x0004080801007387 */ /* 0x000fe80000100800 */
[----:B------:R-:W-:Y:S01]  /*3420*/  STL [R1+0x40c], R9 ;  /* 0x00040c0901007387 */ /* 0x000fe20000100800 */
[----:B------:R-:W-:Y:S01]  /*3430*/  UMOV UR17, 0x40000040 ;  /* 0x4000004000117882 */ /* 0x000fe20000000000 */
[----:B0-----:R-:W-:-:S02]  /*3440*/  VIADD R6, R4, 0x100 ;  /* 0x0000010004067836 */ /* 0x001fc40000000000 */
[----:B-1----:R-:W-:Y:S01]  /*3450*/  IMAD.MOV.U32 R7, RZ, RZ, 0x40000040 ;  /* 0x40000040ff077424 */ /* 0x002fe200078e00ff */
[----:B------:R-:W-:Y:S01]  /*3460*/  UIADD3 UR4, UR12, 0x4, URZ ;  /* 0x000000040c047890 */ /* 0x000fe2000fffe03f */
[----:B------:R-:W-:Y:S01]  /*3470*/  UMOV UR5, 0x40000040 ;  /* 0x4000004000057882 */ /* 0x000fe20000000000 */
        /* <DEDUP_REMOVED lines=33> */
[----:B------:R-:W-:Y:S01]  /*3690*/  IMAD.MOV.U32 R5, RZ, RZ, 0x40000040 ;  /* 0x40000040ff057424 */ /* 0x000fe200078e00ff */
[----:B------:R-:W-:Y:S01]  /*36a0*/  UIADD3 UR8, UR12, 0x6, URZ ;  /* 0x000000060c087890 */ /* 0x000fe2000fffe03f */
[----:B------:R-:W-:Y:S01]  /*36b0*/  UMOV UR9, 0x40000040 ;  /* 0x4000004000097882 */ /* 0x000fe20000000000 */
[----:B------:R1:W5:Y:S01]  /*36c0*/  LDL R3, [R1+0x1c0] ;  /* 0x0001c00001037983 */ /* 0x0003620000100800 */
[----:B0-----:R-:W-:-:S06]  /*36d0*/  WARPGROUP.ARRIVE ;  /* 0x00000000000079c5 */ /* 0x001fcc0000000000 */
[----:B------:R-:W-:Y:S01]  /*36e0*/  HGMMA.64x256x16.F32 R24, gdesc[UR16].tnspB, R24, gsb0 ;  /* 0x43e00000101879f0 */ /* 0x000fe20008000818 */
[----:B------:R-:W-:Y:S02]  /*36f0*/  R2UR UR6, R6 ;  /* 0x00000000060672ca */ /* 0x000fe400000e0000 */
[----:B------:R-:W-:Y:S01]  /*3700*/  R2UR UR7, R7 ;  /* 0x00000000070772ca */ /* 0x000fe200000e0000 */
[----:B------:R-:W-:Y:S01]  /*3710*/  VIADD R4, R4, 0x180 ;  /* 0x0000018004047836 */ /* 0x000fe20000000000 */
[----:B------:R-:W-:-:S04]  /*3720*/  R2UR UR11, R5 ;  /* 0x00000000050b72ca */ /* 0x000fc800000e0000 */
        /* <DEDUP_REMOVED lines=107> */
[----:B--2---:R-:W2:Y:S04]  /*3de0*/  LDL R76, [R1+0x21c] ;  /* 0x00021c00014c7983 */ /* 0x004ea80000100800 */
[----:B------:R-:W2:Y:S04]  /*3df0*/  LDL R4, [R1+0x220] ;  /* 0x0002200001047983 */ /* 0x000ea80000100800 */
[----:B------:R-:W2:Y:S04]  /*3e00*/  LDL R78, [R1+0x224] ;  /* 0x00022400014e7983 */ /* 0x000ea80000100800 */
[----:B---3--:R-:W3:Y:S04]  /*3e10*/  LDL R80, [R1+0x228] ;  /* 0x0002280001507983 */ /* 0x008ee80000100800 */
[----:B------:R-:W3:Y:S04]  /*3e20*/  LDL R82, [R1+0x22c] ;  /* 0x00022c0001527983 */ /* 0x000ee80000100800 */
[----:B------:R-:W3:Y:S04]  /*3e30*/  LDL R6, [R1+0x230] ;  /* 0x0002300001067983 */ /* 0x000ee80000100800 */
[----:B----4-:R-:W4:Y:S04]  /*3e40*/  LDL R84, [R1+0x234] ;  /* 0x0002340001547983 */ /* 0x010f280000100800 */
[----:B------:R-:W4:Y:S04]  /*3e50*/  LDL R86, [R1+0x238] ;  /* 0x0002380001567983 */ /* 0x000f280000100800 */
[----:B-1----:R-:W4:Y:S04]  /*3e60*/  LDL R88, [R1+0x23c] ;  /* 0x00023c0001587983 */ /* 0x002f280000100800 */
        /* <DEDUP_REMOVED lines=244> */
[----:B------:R-:W-:Y:S06]  /*4db0*/  BAR.ARV 0xf, 0x100 ;  /* 0x03c4000000007b1d */ /* 0x000fec0000002000 */
[----:B------:R-:W-:-:S13]  /*4dc0*/  ISETP.NE.AND P0, PT, RZ, UR58, PT ;  /* 0x0000003aff007c0c */ /* 0x000fda000bf05270 */
[----:B0-----:R-:W-:Y:S05]  /*4dd0*/  @P0 BRA `(.L_x_6283) ;  /* 0x0000000000040947 */ /* 0x001fea0003800000 */
[----:B------:R-:W-:Y:S01]  /*4de0*/  BPT.TRAP 0x1 ;  /* 0x000000040000795c */ /* 0x000fe20000300000 */
.L_x_6283:
[----:B------:R-:W-:Y:S01]  /*4df0*/  UIADD3 UR6, UR22, -0x2, URZ ;  /* 0xfffffffe16067890 */ /* 0x000fe2000fffe03f */
[----:B-----5:R-:W-:Y:S01]  /*4e00*/  LEA R3, R3, UR44, 0x3 ;  /* 0x0000002c03037c11 */ /* 0x020fe2000f8e18ff */
[----:B------:R-:W-:Y:S02]  /*4e10*/  IMAD.U32 R0, RZ, RZ, UR21 ;  /* 0x00000015ff007e24 */ /* 0x000fe4000f8e00ff */
[----:B------:R-:W-:Y:S02]  /*4e20*/  UISETP.GE.AND UP0, UPT, UR6, UR20, UPT ;  /* 0x000000140600728c */ /* 0x000fe4000bf06270 */
[----:B------:R-:W-:-:S04]  /*4e30*/  VIADD R3, R3, 0x38860 ;  /* 0x0003886003037836 */ /* 0x000fc80000000000 */
[----:B------:R-:W-:Y:S02]  /*4e40*/  PLOP3.LUT P0, PT, PT, PT, UP0, 0x80, 0x0 ;  /* 0x000000000000781c */ /* 0x000fe40003f0f008 */
[----:B------:R-:W-:-:S04]  /*4e50*/  PRMT R3, R0, 0x654, R3 ;  /* 0x0000065400037816 */ /* 0x000fc80000000003 */
[----:B------:R0:W-:Y:S07]  /*4e60*/  SYNCS.ARRIVE.TRANS64.RED.A1T0 RZ, [R3+URZ], RZ ;  /* 0x000000ff03ff79a7 */ /* 0x0001ee000810043f */
[----:B------:R-:W-:Y:S05]  /*4e70*/  @!P0 BRA `(.L_x_6284) ;  /* 0x0000003c00708947 */ /* 0x000fea0003800000 */
[----:B------:R-:W-:-:S05]  /*4e80*/  UMOV UR22, UR6 ;  /* 0x0000000600167c82 */ /* 0x000fca0008000000 */
.L_x_6286:
        /* <DEDUP_REMOVED lines=60> */
[----:B-1----:R-:W4:Y:S04]  /*5250*/  LDL.64 R4, [R1+0x3c8] ;  /* 0x0003c80001047983 */ /* 0x002f280000100a00 */
[----:B------:R-:W4:Y:S04]  /*5260*/  LDL.64 R12, [R1+0x3d8] ;  /* 0x0003d800010c7983 */ /* 0x000f280000100a00 */
[----:B------:R-:W4:Y:S04]  /*5270*/  LDL.64 R10, [R1+0x3e8] ;  /* 0x0003e800010a7983 */ /* 0x000f280000100a00 */
[----:B------:R-:W4:Y:S04]  /*5280*/  LDL.64 R8, [R1+0x3f8] ;  /* 0x0003f80001087983 */ /* 0x000f280000100a00 */
[----:B------:R-:W4:Y:S01]  /*5290*/  LDL.64 R6, [R1+0x408] ;  /* 0x0004080001067983 */ /* 0x000f220000100a00 */
[----:B--2---:R-:W-:-:S05]  /*52a0*/  IMAD R138, R0, 0x40, R22 ;  /* 0x00000040008a7824 */ /* 0x004fca00078e0216 */
[----:B------:R-:W-:Y:S01]  /*52b0*/  LEA R138, R138, UR44, 0x2 ;  /* 0x0000002c8a8a7c11 */ /* 0x000fe2000f8e10ff */
[----:B------:R-:W-:Y:S06]  /*52c0*/  BAR.SYNC.DEFER_BLOCKING 0xe, 0x100 ;  /* 0x0384000000007b1d */ /* 0x000fec0000010000 */
[----:B0-----:R-:W3:Y:S04]  /*52d0*/  LDS R3, [R138+0x38400] ;  /* 0x038400008a037984 */ /* 0x001ee80000000800 */
[----:B------:R-:W0:Y:S01]  /*52e0*/  LDS R138, [R138+0x38420] ;  /* 0x038420008a8a7984 */ /* 0x000e220000000800 */
        /* <DEDUP_REMOVED lines=60> */
[-C--:B------:R-:W-:Y:S01]  /*56b0*/  FMUL.FTZ R80, R80, R3.reuse ;  /* 0x0000000350507220 */ /* 0x080fe20000410000 */
[----:B------:R-:W-:Y:S01]  /*56c0*/  FMUL.FTZ R81, R81, R3 ;  /* 0x0000000351517220 */ /* 0x000fe20000410000 */
[C---:B------:R-:W-:Y:S01]  /*56d0*/  FMUL.FTZ R79, R3.reuse, R79 ;  /* 0x0000004f034f7220 */ /* 0x040fe20000410000 */
[----:B------:R-:W-:Y:S01]  /*56e0*/  FMUL.FTZ R78, R3, R78 ;  /* 0x0000004e034e7220 */ /* 0x000fe20000410000 */
[C---:B0-----:R-:W-:Y:S01]  /*56f0*/  FMUL.FTZ R77, R138.reuse, R77 ;  /* 0x0000004d8a4d7220 */ /* 0x041fe20000410000 */
        /* <DEDUP_REMOVED lines=90> */
[----:B------:R0:W-:Y:S01]  /*5ca0*/  STL.64 [R1+0x3f0], R72 ;  /* 0x0003f04801007387 */ /* 0x0001e20000100a00 */
[C---:B------:R-:W-:Y:S01]  /*5cb0*/  FMUL.FTZ R7, R138.reuse, R7 ;  /* 0x000000078a077220 */ /* 0x040fe20000410000 */
[----:B------:R-:W-:Y:S02]  /*5cc0*/  FMUL.FTZ R6, R138, R6 ;  /* 0x000000068a067220 */ /* 0x000fe40000410000 */
        /* <DEDUP_REMOVED lines=322> */
[----:B------:R-:W-:Y:S01]  /*70f0*/  IMAD.MOV.U32 R5, RZ, RZ, 0x40000040 ;  /* 0x40000040ff057424 */ /* 0x000fe200078e00ff */
[----:B------:R-:W3:Y:S01]  /*7100*/  LDL R3, [R1+0x1c8] ;  /* 0x0001c80001037983 */ /* 0x000ee20000100800 */
[----:B------:R-:W-:Y:S01]  /*7110*/  IMAD.MOV.U32 R7, RZ, RZ, 0x40000040 ;  /* 0x40000040ff077424 */ /* 0x000fe200078e00ff */
[----:B------:R-:W-:Y:S02]  /*7120*/  ISETP.NE.AND P0, PT, R0, 0x2, PT ;  /* 0x000000020000780c */ /* 0x000fe40003f05270 */
[----:B------:R0:W-:Y:S01]  /*7130*/  STL [R1+0x1c0], R0 ;  /* 0x0001c00001007387 */ /* 0x0001e20000100800 */
[----:B------:R-:W-:Y:S01]  /*7140*/  R2UR UR15, R5 ;  /* 0x00000000050f72ca */ /* 0x000fe200000e0000 */
[----:B------:R-:W-:Y:S01]  /*7150*/  IMAD.MOV.U32 R5, RZ, RZ, 0x40000040 ;  /* 0x40000040ff057424 */ /* 0x000fe200078e00ff */
[----:B------:R-:W-:Y:S01]  /*7160*/  R2UR UR19, R7 ;  /* 0x00000000071372ca */ /* 0x000fe200000e0000 */
[----:B------:R-:W-:-:S03]  /*7170*/  IMAD.MOV.U32 R7, RZ, RZ, 0x40000040 ;  /* 0x40000040ff077424 */ /* 0x000fc600078e00ff */
[----:B------:R-:W-:Y:S02]  /*7180*/  R2UR UR11, R5 ;  /* 0x00000000050b72ca */ /* 0x000fe400000e0000 */
[----:B------:R-:W-:Y:S02]  /*7190*/  R2UR UR7, R7 ;  /* 0x00000000070772ca */ /* 0x000fe400000e0000 */
[----:B0-----:R-:W-:-:S05]  /*71a0*/  @!P0 IMAD.MOV.U32 R0, RZ, RZ, RZ ;  /* 0x000000ffff008224 */ /* 0x001fca00078e00ff */
[----:B------:R-:W-:Y:S02]  /*71b0*/  LEA R4, R0, UR23, 0xc ;  /* 0x0000001700047c11 */ /* 0x000fe4000f8e60ff */
[----:B------:R-:W4:Y:S02]  /*71c0*/  @!P0 LDL R0, [R1+0x1c4] ;  /* 0x0001c40001008983 */ /* 0x000f240000100800 */
[C---:B------:R-:W-:Y:S01]  /*71d0*/  R2UR UR14, R4.reuse ;  /* 0x00000000040e72ca */ /* 0x040fe200000e0000 */
[----:B------:R-:W-:-:S05]  /*71e0*/  VIADD R6, R4, 0x80 ;  /* 0x0000008004067836 */ /* 0x000fca0000000000 */
[----:B------:R-:W-:Y:S01]  /*71f0*/  R2UR UR18, R6 ;  /* 0x00000000061272ca */ /* 0x000fe200000e0000 */
[C---:B------:R-:W-:Y:S02]  /*7200*/  VIADD R6, R4.reuse, 0x100 ;  /* 0x0000010004067836 */ /* 0x040fe40000000000 */
[----:B------:R-:W-:-:S03]  /*7210*/  VIADD R4, R4, 0x180 ;  /* 0x0000018004047836 */ /* 0x000fc60000000000 */
[----:B------:R-:W-:Y:S02]  /*7220*/  R2UR UR6, R6 ;  /* 0x00000000060672ca */ /* 0x000fe400000e0000 */
[----:B------:R-:W-:Y:S01]  /*7230*/  R2UR UR10, R4 ;  /* 0x00000000040a72ca */ /* 0x000fe200000e0000 */
        /* <DEDUP_REMOVED lines=139> */
[----:B------:R-:W-:Y:S04]  /*7af0*/  STL.128 [R1+0x3e0], R140 ;  /* 0x0003e08c01007387 */ /* 0x000fe80000100c00 */
[----:B------:R-:W-:Y:S04]  /*7b00*/  STL.128 [R1+0x3f0], R144 ;  /* 0x0003f09001007387 */ /* 0x000fe80000100c00 */
[----:B------:R-:W-:Y:S04]  /*7b10*/  STL.128 [R1+0x400], R148 ;  /* 0x0004009401007387 */ /* 0x000fe80000100c00 */
[----:B-1----:R-:W2:Y:S04]  /*7b20*/  LDL R138, [R1+0x210] ;  /* 0x00021000018a7983 */ /* 0x002ea80000100800 */
        /* <DEDUP_REMOVED lines=127> */
[----:B---3--:R-:W-:Y:S01]  /*8320*/  VIADD R3, R3, 0x1 ;  /* 0x0000000103037836 */ /* 0x008fe20000000000 */
[----:B------:R-:W-:-:S02]  /*8330*/  UISETP.NE.AND UP0, UPT, UR58, URZ, UPT ;  /* 0x0000003f3a00728c */ /* 0x000fc4000bf05270 */
[----:B--2---:R-:W-:Y:S04]  /*8340*/  STL [R1+0x210], R138 ;  /* 0x0002108a01007387 */ /* 0x004fe80000100800 */
        /* <DEDUP_REMOVED lines=129> */
[----:B------:R-:W-:-:S02]  /*8b60*/  PLOP3.LUT P1, PT, PT, PT, UP0, 0x80, 0x0 ;  /* 0x000000000000781c */ /* 0x000fc40003f2f008 */
[----:B------:R-:W-:-:S05]  /*8b70*/  @!P0 LOP3.LUT R0, R0, 0x1, RZ, 0x3c, !PT ;  /* 0x0000000100008812 */ /* 0x000fca00078e3cff */
[----:B------:R1:W-:Y:S02]  /*8b80*/  @!P0 STL [R1+0x1c4], R0 ;  /* 0x0001c40001008387 */ /* 0x0003e40000100800 */
[----:B-1----:R-:W-:Y:S01]  /*8b90*/  IMAD.U32 R0, RZ, RZ, UR22 ;  /* 0x00000016ff007e24 */ /* 0x002fe2000f8e00ff */
[----:B------:R-:W-:-:S04]  /*8ba0*/  UIADD3 UR22, UR22, -0x1, URZ ;  /* 0xffffffff16167890 */ /* 0x000fc8000fffe03f */
[----:B------:R-:W-:Y:S01]  /*8bb0*/  ISETP.GT.AND P0, PT, R0, UR20, PT ;  /* 0x0000001400007c0c */ /* 0x000fe2000bf04270 */
[----:B0-----:R-:W-:-:S12]  /*8bc0*/  @P1 BRA `(.L_x_6285) ;  /* 0x0000000000041947 */ /* 0x001fd80003800000 */
[----:B------:R-:W-:Y:S01]  /*8bd0*/  BPT.TRAP 0x1 ;  /* 0x000000040000795c */ /* 0x000fe20000300000 */
.L_x_6285:
[----:B-----5:R-:W-:Y:S01]  /*8be0*/  LEA R4, R4, UR44, 0x3 ;  /* 0x0000002c04047c11 */ /* 0x020fe2000f8e18ff */
[----:B------:R-:W-:-:S04]  /*8bf0*/  IMAD.U32 R3, RZ, RZ, UR21 ;  /* 0x00000015ff037e24 */ /* 0x000fc8000f8e00ff */
[----:B------:R-:W-:-:S05]  /*8c00*/  VIADD R4, R4, 0x38860 ;  /* 0x0003886004047836 */ /* 0x000fca0000000000 */
[----:B------:R-:W-:-:S04]  /*8c10*/  PRMT R4, R3, 0x654, R4 ;  /* 0x0000065403047816 */ /* 0x000fc80000000004 */
[----:B------:R1:W-:Y:S01]  /*8c20*/  SYNCS.ARRIVE.TRANS64.RED.A1T0 RZ, [R4+URZ], RZ ;  /* 0x000000ff04ff79a7 */ /* 0x0003e2000810043f */
[----:B------:R-:W-:Y:S05]  /*8c30*/  @P0 BRA `(.L_x_6286) ;  /* 0xffffffc000940947 */ /* 0x000fea000383ffff */
.L_x_6284:
[----:B------:R-:W2:Y:S04]  /*8c40*/  LDL R135, [R1+0x1c0] ;  /* 0x0001c00001877983 */ /* 0x000ea80000100800 */
[----:B------:R-:W3:Y:S04]  /*8c50*/  LDL.64 R6, [R1+0x210] ;  /* 0x0002100001067983 */ /* 0x000ee80000100a00 */
[----:B-1----:R-:W4:Y:S04]  /*8c60*/  LDL.64 R4, [R1+0x220] ;  /* 0x0002200001047983 */ /* 0x002f280000100a00 */
        /* <DEDUP_REMOVED lines=61> */
[----:B0-----:R-:W5:Y:S01]  /*9040*/  LDL R3, [R1+0x1c0] ;  /* 0x0001c00001037983 */ /* 0x001f620000100800 */
[----:B--2---:R-:W-:-:S05]  /*9050*/  IMAD R135, R135, 0x40, R22 ;  /* 0x0000004087877824 */ /* 0x004fca00078e0216 */
[----:B------:R-:W-:Y:S01]  /*9060*/  LEA R135, R135, UR44, 0x2 ;  /* 0x0000002c87877c11 */ /* 0x000fe2000f8e10ff */
[----:B------:R-:W-:Y:S06]  /*9070*/  BAR.SYNC.DEFER_BLOCKING 0xe, 0x100 ;  /* 0x0384000000007b1d */ /* 0x000fec0000010000 */
[----:B------:R-:W3:Y:S04]  /*9080*/  LDS R0, [R135+0x38400] ;  /* 0x0384000087007984 */ /* 0x000ee80000000800 */
[----:B------:R-:W5:Y:S01]  /*9090*/  LDS R135, [R135+0x38420] ;  /* 0x0384200087877984 */ /* 0x000f620000000800 */
[C---:B---3--:R-:W-:Y:S01]  /*90a0*/  FMUL.FTZ R7, R0.reuse, R7 ;  /* 0x0000000700077220 */ /* 0x048fe20000410000 */
[C---:B------:R-:W-:Y:S01]  /*90b0*/  FMUL.FTZ R6, R0.reuse, R6 ;  /* 0x0000000600067220 */ /* 0x040fe20000410000 */
[C---:B----4-:R-:W-:Y:S01]  /*90c0*/  FMUL.FTZ R5, R0.reuse, R5 ;  /* 0x0000000500057220 */ /* 0x050fe20000410000 */
[----:B------:R-:W-:-:S03]  /*90d0*/  FMUL.FTZ R4, R0, R4 ;  /* 0x0000000400047220 */ /* 0x000fc60000410000 */
[----:B------:R0:W-:Y:S04]  /*90e0*/  STL.64 [R1+0x210], R6 ;  /* 0x0002100601007387 */ /* 0x0001e80000100a00 */
[----:B------:R1:W-:Y:S04]  /*90f0*/  STL.64 [R1+0x220], R4 ;  /* 0x0002200401007387 */ /* 0x0003e80000100a00 */
[----:B0-----:R-:W2:Y:S04]  /*9100*/  LDL.64 R6, [R1+0x408] ;  /* 0x0004080001067983 */ /* 0x001ea80000100a00 */
[----:B-1----:R-:W3:Y:S01]  /*9110*/  LDL.64 R4, [R1+0x3e8] ;  /* 0x0003e80001047983 */ /* 0x002ee20000100a00 */
[C---:B-----5:R-:W-:Y:S01]  /*9120*/  FMUL.FTZ R11, R135.reuse, R11 ;  /* 0x0000000b870b7220 */ /* 0x060fe20000410000 */
[C---:B------:R-:W-:Y:S01]  /*9130*/  FMUL.FTZ R10, R135.reuse, R10 ;  /* 0x0000000a870a7220 */ /* 0x040fe20000410000 */
[C---:B------:R-:W-:Y:S01]  /*9140*/  FMUL.FTZ R133, R0.reuse, R133 ;  /* 0x0000008500857220 */ /* 0x040fe20000410000 */
[C---:B------:R-:W-:Y:S01]  /*9150*/  FMUL.FTZ R132, R0.reuse, R132 ;  /* 0x0000008400847220 */ /* 0x040fe20000410000 */
[C---:B------:R-:W-:Y:S01]  /*9160*/  FMUL.FTZ R131, R0.reuse, R131 ;  /* 0x0000008300837220 */ /* 0x040fe20000410000 */
        /* <DEDUP_REMOVED lines=116> */
[----:B------:R-:W-:-:S02]  /*98b0*/  VIADD R134, R134, 0x1 ;  /* 0x0000000186867836 */ /* 0x000fc40000000000 */
[----:B0-----:R-:W-:Y:S01]  /*98c0*/  VIADD R10, R3, 0x1 ;  /* 0x00000001030a7836 */ /* 0x001fe20000000000 */
        /* <DEDUP_REMOVED lines=31> */
[----:B------:R0:W-:Y:S01]  /*9ac0*/  STL.64 [R1+0x228], R72 ;  /* 0x0002284801007387 */ /* 0x0001e20000100a00 */
[C---:B--2---:R-:W-:Y:S01]  /*9ad0*/  FMUL.FTZ R7, R135.reuse, R7 ;  /* 0x0000000787077220 */ /* 0x044fe20000410000 */
[C---:B------:R-:W-:Y:S01]  /*9ae0*/  FMUL.FTZ R6, R135.reuse, R6 ;  /* 0x0000000687067220 */ /* 0x040fe20000410000 */
[C---:B---3--:R-:W-:Y:S01]  /*9af0*/  FMUL.FTZ R5, R135.reuse, R5 ;  /* 0x0000000587057220 */ /* 0x048fe20000410000 */
[----:B------:R-:W-:Y:S01]  /*9b00*/  FMUL.FTZ R4, R135, R4 ;  /* 0x0000000487047220 */ /* 0x000fe20000410000 */
        /* <DEDUP_REMOVED lines=33> */
[----:B------:R-:W-:Y:S01]  /*9d20*/  BSSY B0, `(.L_x_6287) ;  /* 0x0000007000007945 */ /* 0x000fe20003800000 */
[----:B------:R-:W-:-:S11]  /*9d30*/  IMAD.MOV.U32 R0, RZ, RZ, 0x1 ;  /* 0x00000001ff007424 */ /* 0x000fd600078e00ff */
[----:B0-----:R-:W-:Y:S05]  /*9d40*/  @P0 BRA `(.L_x_6288) ;  /* 0x0000000000100947 */ /* 0x001fea0003800000 */
[----:B------:R-:W2:Y:S04]  /*9d50*/  LDL R4, [R1+0x1c4] ;  /* 0x0001c40001047983 */ /* 0x000ea80000100800 */
[----:B------:R0:W-:Y:S01]  /*9d60*/  STL [R1+0x1c0], RZ ;  /* 0x0001c0ff01007387 */ /* 0x0001e20000100800 */
[----:B--2---:R-:W-:-:S05]  /*9d70*/  LOP3.LUT R4, R4, 0x1, RZ, 0x3c, !PT ;  /* 0x0000000104047812 */ /* 0x004fca00078e3cff */
[----:B------:R0:W-:Y:S02]  /*9d80*/  STL [R1+0x1c4], R4 ;  /* 0x0001c40401007387 */ /* 0x0001e40000100800 */
.L_x_6288:
[----:B------:R-:W-:Y:S05]  /*9d90*/  BSYNC B0 ;  /* 0x0000000000007941 */ /* 0x000fea0003800000 */
.L_x_6287:
[----:B------:R-:W-:Y:S05]  /*9da0*/  BRA `(.L_x_6282) ;  /* 0x0000018000b07947 */ /* 0x000fea0003800000 */
.L_x_6274:
[----:B------:R-:W2:Y:S01]  /*9db0*/  LDL R3, [R1+0x450] ;  /* 0x0004500001037983 */ /* 0x000ea20000100800 */
[----:B------:R-:W-:Y:S01]  /*9dc0*/  UIADD3 UR4, UP3, UR38, 0x38860, URZ ;  /* 0x0003886026047890 */ /* 0x000fe2000ff7e03f */
[----:B------:R-:W-:Y:S01]  /*9dd0*/  IMAD.MOV.U32 R11, RZ, RZ, 0x80 ;  /* 0x00000080ff0b7424 */ /* 0x000fe200078e00ff */
[----:B------:R-:W-:Y:S01]  /*9de0*/  UIADD3 UR7, UP2, UR38, 0x38850, URZ ;  /* 0x0003885026077890 */ /* 0x000fe2000ff5e03f */
[----:B------:R-:W-:Y:S01]  /*9df0*/  IMAD.MOV.U32 R5, RZ, RZ, 0x80 ;  /* 0x00000080ff057424 */ /* 0x000fe200078e00ff */
[----:B------:R-:W-:Y:S01]  /*9e00*/  UIADD3 UR11, UP0, UR38, 0x38830, URZ ;  /* 0x00038830260b7890 */ /* 0x000fe2000ff1e03f */
[----:B------:R-:W-:Y:S01]  /*9e10*/  IMAD.MOV.U32 R6, RZ, RZ, 0x80 ;  /* 0x00000080ff067424 */ /* 0x000fe200078e00ff */
[----:B------:R-:W-:Y:S01]  /*9e20*/  UIADD3 UR9, UP1, UR38, 0x38840, URZ ;  /* 0x0003884026097890 */ /* 0x000fe2000ff3e03f */
[----:B------:R-:W-:Y:S01]  /*9e30*/  IMAD.U32 R7, RZ, RZ, UR21 ;  /* 0x00000015ff077e24 */ /* 0x000fe2000f8e00ff */
[----:B------:R-:W-:Y:S01]  /*9e40*/  UIADD3.X UR8, URZ, UR39, URZ, UP2, !UPT ;  /* 0x000000273f087290 */ /* 0x000fe200097fe43f */
[----:B------:R-:W-:Y:S01]  /*9e50*/  IMAD.MOV.U32 R8, RZ, RZ, 0x100 ;  /* 0x00000100ff087424 */ /* 0x000fe200078e00ff */
[----:B------:R-:W-:Y:S01]  /*9e60*/  ULDC UR13, c[0x0][0x448] ;  /* 0x00011200000d7ab9 */ /* 0x000fe20000000800 */
[----:B------:R-:W-:Y:S01]  /*9e70*/  IMAD.U32 R9, RZ, RZ, UR21 ;  /* 0x00000015ff097e24 */ /* 0x000fe2000f8e00ff */
[----:B------:R-:W-:Y:S01]  /*9e80*/  UIADD3.X UR12, URZ, UR39, URZ, UP0, !UPT ;  /* 0x000000273f0c7290 */ /* 0x000fe200087fe43f */
[----:B-1----:R-:W-:Y:S01]  /*9e90*/  IMAD.U32 R0, RZ, RZ, UR7 ;  /* 0x00000007ff007e24 */ /* 0x002fe2000f8e00ff */
[----:B------:R-:W-:Y:S01]  /*9ea0*/  UIADD3.X UR10, URZ, UR39, URZ, UP1, !UPT ;  /* 0x000000273f0a7290 */ /* 0x000fe20008ffe43f */
[----:B------:R-:W-:Y:S01]  /*9eb0*/  IMAD.U32 R12, RZ, RZ, UR5 ;  /* 0x00000005ff0c7e24 */ /* 0x000fe2000f8e00ff */
[----:B------:R-:W-:Y:S01]  /*9ec0*/  UISETP.NE.AND UP4, UPT, UR13, 0x1, UPT ;  /* 0x000000010d00788c */ /* 0x000fe2000bf85270 */
[----:B------:R0:W-:Y:S01]  /*9ed0*/  STL.64 [R1+0x30], R8 ;  /* 0x0000300801007387 */ /* 0x0001e20000100a00 */
[----:B------:R-:W-:Y:S01]  /*9ee0*/  UIADD3 UR40, UR48, 0x1, -UR47 ;  /* 0x0000000130287890 */ /* 0x000fe2000fffe82f */
[----:B------:R-:W-:Y:S01]  /*9ef0*/  IADD3 R37, P0, R2, 0x28, RZ ;  /* 0x0000002802257810 */ /* 0x000fe20007f1e0ff */
[----:B------:R-:W-:Y:S01]  /*9f00*/  UP2UR UR41, UPR, URZ, 0x10 ;  /* 0x000000103f297883 */ /* 0x000fe20008000000 */
[----:B------:R-:W-:Y:S03]  /*9f10*/  STL [R1+0x50], R12 ;  /* 0x0000500c01007387 */ /* 0x000fe60000100800 */
[----:B------:R-:W-:Y:S01]  /*9f20*/  IMAD.X R42, RZ, RZ, R18, P0 ;  /* 0x000000ffff2a7224 */ /* 0x000fe200000e0612 */
[----:B------:R-:W-:Y:S02]  /*9f30*/  STL [R1+0x10], RZ ;  /* 0x000010ff01007387 */ /* 0x000fe40000100800 */
[----:B------:R-:W-:Y:S01]  /*9f40*/  @UP4 ULDC UR7, c[0x0][0x44c] ;  /* 0x0001130000074ab9 */ /* 0x000fe20000000800 */
[----:B0-----:R-:W-:Y:S01]  /*9f50*/  IMAD.U32 R8, RZ, RZ, UR11 ;  /* 0x0000000bff087e24 */ /* 0x001fe2000f8e00ff */
[----:B------:R-:W-:Y:S01]  /*9f60*/  STL [R1+0x38], RZ ;  /* 0x000038ff01007387 */ /* 0x000fe20000100800 */
[----:B------:R-:W-:-:S05]  /*9f70*/  IMAD.U32 R9, RZ, RZ, UR12 ;  /* 0x0000000cff097e24 */ /* 0x000fca000f8e00ff */
[----:B------:R-:W-:Y:S01]  /*9f80*/  STL.64 [R1+0x18], R8 ;  /* 0x0000180801007387 */ /* 0x000fe20000100a00 */
[----:B--2---:R-:W-:Y:S01]  /*9f90*/  R2UR UR6, R3 ;  /* 0x00000000030672ca */ /* 0x004fe200000e0000 */
[----:B------:R-:W-:Y:S01]  /*9fa0*/  IMAD.U32 R3, RZ, RZ, UR8 ;  /* 0x00000008ff037e24 */ /* 0x000fe2000f8e00ff */
[----:B------:R-:W-:-:S11]  /*9fb0*/  USHF.L.U32 UR8, UR5, 0x6, URZ ;  /* 0x0000000605087899 */ /* 0x000fd6000800063f */
[----:B------:R-:W-:Y:S02]  /*9fc0*/  IMAD.U32 R10, RZ, RZ, UR6 ;  /* 0x00000006ff0a7e24 */ /* 0x000fe4000f8e00ff */
[----:B------:R-:W-:Y:S01]  /*9fd0*/  IMAD.U32 R4, RZ, RZ, UR6 ;  /* 0x00000006ff047e24 */ /* 0x000fe2000f8e00ff */
[----:B------:R-:W-:Y:S02]  /*9fe0*/  UIADD3.X UR6, URZ, UR39, URZ, UP3, !UPT ;  /* 0x000000273f067290 */ /* 0x000fe40009ffe43f */
[----:B------:R0:W-:Y:S04]  /*9ff0*/  STL.64 [R1+0x28], R10 ;  /* 0x0000280a01007387 */ /* 0x0001e80000100a00 */
[----:B------:R1:W-:Y:S01]  /*a000*/  STL.128 [R1], R4 ;  /* 0x0000000401007387 */ /* 0x0003e20000100c00 */
[----:B0-----:R-:W-:Y:S01]  /*a010*/  IMAD.U32 R10, RZ, RZ, UR4 ;  /* 0x00000004ff0a7e24 */ /* 0x001fe2000f8e00ff */
[----:B------:R-:W-:Y:S01]  /*a020*/  ULDC.64 UR4, c[0x0][0xad8] ;  /* 0x0002b60000047ab9 */ /* 0x000fe20000000a00 */
[----:B------:R-:W-:Y:S01]  /*a030*/  IMAD.U32 R11, RZ, RZ, UR6 ;  /* 0x00000006ff0b7e24 */ /* 0x000fe2000f8e00ff */
[----:B------:R-:W-:-:S02]  /*a040*/  UISETP.GE.AND UP0, UPT, UR5, 0x1, UPT ;  /* 0x000000010500788c */ /* 0x000fc4000bf06270 */
[----:B------:R-:W-:Y:S02]  /*a050*/  @UP4 UIADD3 UR6, UR8, 0x3f, URZ ;  /* 0x0000003f08064890 */ /* 0x000fe4000fffe03f */
[----:B------:R-:W-:Y:S01]  /*a060*/  UP2UR UR43, UPR, URZ, 0x1 ;  /* 0x000000013f2b7883 */ /* 0x000fe20008000000 */
[----:B-1----:R-:W-:Y:S01]  /*a070*/  IMAD.MOV.U32 R6, RZ, RZ, R10 ;  /* 0x000000ffff067224 */ /* 0x002fe200078e000a */
[----:B------:R-:W-:Y:S01]  /*a080*/  UIMAD.WIDE.U32 UR6, UR6, UR7, URZ ;  /* 0x00000007060672a5 */ /* 0x000fe2000f8e003f */
[----:B------:R-:W-:Y:S01]  /*a090*/  IMAD.MOV.U32 R7, RZ, RZ, R11 ;  /* 0x000000ffff077224 */ /* 0x000fe200078e000b */
[----:B------:R-:W-:Y:S01]  /*a0a0*/  PLOP3.LUT P1, PT, PT, PT, UP0, 0x40, 0x0 ;  /* 0x000000000000781c */ /* 0x000fe20003f2e808 */
[----:B------:R-:W-:Y:S02]  /*a0b0*/  IMAD.MOV.U32 R4, RZ, RZ, R0 ;  /* 0x000000ffff047224 */ /* 0x000fe400078e0000 */
[----:B------:R-:W-:Y:S02]  /*a0c0*/  IMAD.MOV.U32 R5, RZ, RZ, R3 ;  /* 0x000000ffff057224 */ /* 0x000fe400078e0003 */
[----:B------:R-:W-:Y:S01]  /*a0d0*/  IMAD.U32 R10, RZ, RZ, UR9 ;  /* 0x00000009ff0a7e24 */ /* 0x000fe2000f8e00ff */
[----:B------:R-:W-:Y:S01]  /*a0e0*/  UIADD3 UR9, UR8, 0x3f, URZ ;  /* 0x0000003f08097890 */ /* 0x000fe2000fffe03f */
[----:B------:R-:W-:Y:S01]  /*a0f0*/  IMAD.U32 R11, RZ, RZ, UR10 ;  /* 0x0000000aff0b7e24 */ /* 0x000fe2000f8e00ff */
[----:B------:R0:W-:Y:S01]  /*a100*/  STL.128 [R1+0x40], R4 ;  /* 0x0000400401007387 */ /* 0x0001e20000100c00 */
[----:B------:R-:W-:-:S02]  /*a110*/  @UP4 ULDC UR10, c[0x0][0x450] ;  /* 0x00011400000a4ab9 */ /* 0x000fc40000000800 */
[----:B------:R-:W-:Y:S01]  /*a120*/  @UP4 USHF.R.U32.HI UR9, URZ, UR10, UR7 ;  /* 0x0000000a3f094299 */ /* 0x000fe20008011607 */
[----:B------:R0:W-:Y:S03]  /*a130*/  STL.64 [R1+0x20], R10 ;  /* 0x0000200a01007387 */ /* 0x0001e60000100a00 */
[----:B------:R-:W-:-:S04]  /*a140*/  UIADD3 UR6, UR40, UR9, URZ ;  /* 0x0000000928067290 */ /* 0x000fc8000fffe03f */
[----:B------:R-:W-:Y:S01]  /*a150*/  UIADD3 UR4, UR6, UR4, URZ ;  /* 0x0000000406047290 */ /* 0x000fe2000fffe03f */
[----:B------:R-:W-:Y:S11]  /*a160*/  @P1 BRA `(.L_x_6289) ;  /* 0x0000000000441947 */ /* 0x000ff60003800000 */
        /* <DEDUP_REMOVED lines=10> */
.L_x_6290:
[----:B------:R-:W-:-:S11]  /*a210*/  UISETP.NE.AND UP0, UPT, UR5, 0x1, UPT ;  /* 0x000000010500788c */ /* 0x000fd6000bf05270 */
[----:B------:R-:W-:Y:S02]  /*a220*/  @UP0 ULDC.64 UR10, c[0x0][0xae0] ;  /* 0x0002b800000a0ab9 */ /* 0x000fe40000000a00 */
[----:B------:R-:W-:-:S04]  /*a230*/  UIMAD.WIDE.U32 UR6, UR9, UR10, URZ ;  /* 0x0000000a090672a5 */ /* 0x000fc8000f8e003f */
[----:B------:R-:W-:-:S12]  /*a240*/  @UP0 USHF.R.U32.HI UR9, URZ, UR11, UR7 ;  /* 0x0000000b3f090299 */ /* 0x000fd80008011607 */
.L_x_6291:
[----:B------:R-:W-:-:S04]  /*a250*/  UIMAD UR9, UR9, UR5, UR5 ;  /* 0x00000005090972a4 */ /* 0x000fc8000f8e0205 */
[----:B------:R-:W-:-:S04]  /*a260*/  UISETP.LT.AND UP0, UPT, UR4, UR9, UPT ;  /* 0x000000090400728c */ /* 0x000fc8000bf01270 */
[----:B------:R-:W-:-:S12]  /*a270*/  USEL UR4, UR4, UR9, UP0 ;  /* 0x0000000904047287 */ /* 0x000fd80008000000 */
.L_x_6289:
[----:B------:R-:W-:Y:S02]  /*a280*/  UISETP.NE.AND UP0, UPT, UR41, URZ, UPT ;  /* 0x0000003f2900728c */ /* 0x000fe4000bf05270 */
[----:B------:R-:W-:Y:S02]  /*a290*/  UIADD3 UR10, UR48, 0x3f, URZ ;  /* 0x0000003f300a7890 */ /* 0x000fe4000fffe03f */
[----:B------:R-:W-:Y:S02]  /*a2a0*/  UIADD3 UR4, UR4, 0x3f, URZ ;  /* 0x0000003f04047890 */ /* 0x000fe4000fffe03f */
[----:B------:R-:W-:Y:S02]  /*a2b0*/  UISETP.GE.AND UP1, UPT, UR5, 0x1, UPT ;  /* 0x000000010500788c */ /* 0x000fe4000bf26270 */
[----:B------:R-:W-:Y:S02]  /*a2c0*/  USHF.R.S32.HI UR11, URZ, 0x1f, UR10 ;  /* 0x0000001f3f0b7899 */ /* 0x000fe4000801140a */
[----:B------:R-:W-:Y:S01]  /*a2d0*/  USHF.R.S32.HI UR9, URZ, 0x1f, UR4 ;  /* 0x0000001f3f097899 */ /* 0x000fe20008011404 */
[----:B------:R-:W-:Y:S01]  /*a2e0*/  @UP0 ULDC UR6, c[0x0][0x44c] ;  /* 0x0001130000060ab9 */ /* 0x000fe20000000800 */
[----:B------:R-:W-:Y:S01]  /*a2f0*/  ULEA.HI UR11, UR11, UR10, URZ, 0x6 ;  /* 0x0000000a0b0b7291 */ /* 0x000fe2000f8f303f */
[----:B------:R-:W-:Y:S01]  /*a300*/  PLOP3.LUT P0, PT, PT, PT, UP1, 0x40, 0x0 ;  /* 0x000000000000781c */ /* 0x000fe20003f0e818 */
[----:B------:R-:W-:-:S02]  /*a310*/  UIMAD.WIDE.U32 UR6, UR8, UR6, URZ ;  /* 0x00000006080672a5 */ /* 0x000fc4000f8e003f */
[----:B------:R-:W-:Y:S01]  /*a320*/  ULEA.HI UR9, UR9, UR4, URZ, 0x6 ;  /* 0x0000000409097291 */ /* 0x000fe2000f8f303f */
[----:B------:R-:W-:Y:S01]  /*a330*/  @UP0 ULDC UR12, c[0x0][0x450] ;  /* 0x00011400000c0ab9 */ /* 0x000fe20000000800 */
[----:B------:R-:W-:Y:S02]  /*a340*/  UIADD3 UR45, UR48, -UR47, URZ ;  /* 0x8000002f302d7290 */ /* 0x000fe4000fffe03f */
[----:B------:R-:W-:Y:S02]  /*a350*/  USHF.R.S32.HI UR11, URZ, 0x6, UR11 ;  /* 0x000000063f0b7899 */ /* 0x000fe4000801140b */
[----:B------:R-:W-:Y:S02]  /*a360*/  USHF.R.S32.HI UR9, URZ, 0x6, UR9 ;  /* 0x000000063f097899 */ /* 0x000fe40008011409 */
[----:B------:R-:W-:Y:S02]  /*a370*/  @UP0 USHF.R.U32.HI UR8, URZ, UR12, UR7 ;  /* 0x0000000c3f080299 */ /* 0x000fe40008011607 */
[----:B------:R-:W-:-:S02]  /*a380*/  UISETP.LT.AND UP0, UPT, UR9, UR11, UPT ;  /* 0x0000000b0900728c */ /* 0x000fc4000bf01270 */
[----:B------:R-:W-:Y:S01]  /*a390*/  UIADD3 UR8, UR45, UR8, URZ ;  /* 0x000000082d087290 */ /* 0x000fe2000fffe03f */
[----:B------:R-:W-:Y:S01]  /*a3a0*/  ULDC UR4, c[0x0][0xad4] ;  /* 0x0002b50000047ab9 */ /* 0x000fe20000000800 */
[----:B------:R-:W-:Y:S02]  /*a3b0*/  USEL UR6, UR9, UR11, UP0 ;  /* 0x0000000b09067287 */ /* 0x000fe40008000000 */
[----:B------:R-:W-:Y:S01]  /*a3c0*/  UIADD3 UR7, UR8, -UR4, URZ ;  /* 0x8000000408077290 */ /* 0x000fe2000fffe03f */
[----:B------:R-:W-:Y:S11]  /*a3d0*/  @P0 BRA `(.L_x_6292) ;  /* 0x0000000000480947 */ /* 0x000ff60003800000 */
        /* <DEDUP_REMOVED lines=11> */
.L_x_6293:
[----:B------:R-:W-:-:S11]  /*a490*/  UISETP.NE.AND UP0, UPT, UR5, 0x1, UPT ;  /* 0x000000010500788c */ /* 0x000fd6000bf05270 */
[----:B------:R-:W-:Y:S02]  /*a4a0*/  @UP0 ULDC.64 UR10, c[0x0][0xae0] ;  /* 0x0002b800000a0ab9 */ /* 0x000fe40000000a00 */
[----:B------:R-:W-:-:S04]  /*a4b0*/  UIMAD.WIDE.U32 UR8, UR4, UR10, URZ ;  /* 0x0000000a040872a5 */ /* 0x000fc8000f8e003f */
[----:B------:R-:W-:-:S12]  /*a4c0*/  @UP0 USHF.R.U32.HI UR4, URZ, UR11, UR9 ;  /* 0x0000000b3f040299 */ /* 0x000fd80008011609 */
.L_x_6294:
[----:B------:R-:W-:-:S04]  /*a4d0*/  UIMAD UR4, UR4, UR5, URZ ;  /* 0x00000005040472a4 */ /* 0x000fc8000f8e023f */
[----:B------:R-:W-:-:S04]  /*a4e0*/  UISETP.LT.AND UP0, UPT, UR7, UR4, UPT ;  /* 0x000000040700728c */ /* 0x000fc8000bf01270 */
[----:B------:R-:W-:-:S12]  /*a4f0*/  USEL UR7, UR7, UR4, !UP0 ;  /* 0x0000000407077287 */ /* 0x000fd8000c000000 */
.L_x_6292:
        /* <DEDUP_REMOVED lines=13> */
[----:B0-----:R-:W-:Y:S01]  /*a5d0*/  IMAD.U32 R4, RZ, RZ, UR12 ;  /* 0x0000000cff047e24 */ /* 0x001fe2000f8e00ff */
        /* <DEDUP_REMOVED lines=33> */
.L_x_6295:
[----:B------:R-:W-:Y:S01]  /*a7f0*/  UIMAD UR42, UR10, UR4, UR42 ;  /* 0x000000040a2a72a4 */ /* 0x000fe2000f8e022a */
[----:B------:R-:W-:Y:S02]  /*a800*/  IMAD.U32 R0, RZ, RZ, UR6 ;  /* 0x00000006ff007e24 */ /* 0x000fe4000f8e00ff */
[----:B------:R-:W-:-:S05]  /*a810*/  IMAD.U32 R3, RZ, RZ, UR4 ;  /* 0x00000004ff037e24 */ /* 0x000fca000f8e00ff */
[----:B------:R-:W-:-:S04]  /*a820*/  VIADDMNMX R0, R3, UR42, R0, PT ;  /* 0x0000002a03007c46 */ /* 0x000fc8000b800100 */
[----:B------:R-:W-:Y:S02]  /*a830*/  R2UR UR46, R0 ;  /* 0x00000000002e72ca */ /* 0x000fe400000e0000 */
[----:B------:R-:W-:-:S11]  /*a840*/  PRMT R0, RZ, 0x7610, R0 ;  /* 0x00007610ff007816 */ /* 0x000fd60000000000 */
[----:B------:R-:W-:-:S06]  /*a850*/  UISETP.GT.AND UP0, UPT, UR46, UR42, UPT ;  /* 0x0000002a2e00728c */ /* 0x000fcc000bf04270 */
[----:B------:R-:W-:-:S13]  /*a860*/  PLOP3.LUT P0, PT, PT, PT, UP0, 0x80, 0x0 ;  /* 0x000000000000781c */ /* 0x000fda0003f0f008 */
[----:B------:R-:W-:Y:S05]  /*a870*/  @!P0 BRA `(.L_x_6282) ;  /* 0x0000017400fc8947 */ /* 0x000fea0003800000 */
[----:B------:R-:W1:Y:S01]  /*a880*/  SHFL.IDX PT, R0, R209, RZ, 0x1f ;  /* 0x00001fffd1007589 */ /* 0x000e6200000e0000 */
[----:B------:R-:W-:Y:S01]  /*a890*/  UIADD3 UR8, UR44, 0x400, URZ ;  /* 0x000004002c087890 */ /* 0x000fe2000fffe03f */
[----:B0-----:R-:W-:Y:S01]  /*a8a0*/  IMAD.MOV.U32 R4, RZ, RZ, 0x1 ;  /* 0x00000001ff047424 */ /* 0x001fe200078e00ff */
[----:B------:R-:W-:Y:S01]  /*a8b0*/  UIADD3 UR6, UR44, 0x26400, URZ ;  /* 0x000264002c067890 */ /* 0x000fe2000fffe03f */
[----:B------:R-:W-:Y:S01]  /*a8c0*/  IMAD.MOV.U32 R5, RZ, RZ, RZ ;  /* 0x000000ffff057224 */ /* 0x000fe200078e00ff */
[----:B------:R-:W-:Y:S01]  /*a8d0*/  UIADD3 UR5, UR44, 0x22400, URZ ;  /* 0x000224002c057890 */ /* 0x000fe2000fffe03f */
[----:B------:R-:W-:Y:S01]  /*a8e0*/  IMAD.MOV.U32 R6, RZ, RZ, 0x1 ;  /* 0x00000001ff067424 */ /* 0x000fe200078e00ff */
[----:B------:R-:W-:Y:S01]  /*a8f0*/  USHF.R.U32.HI UR6, URZ, 0x4, UR6 ;  /* 0x000000043f067899 */ /* 0x000fe20008011606 */
[----:B------:R-:W-:Y:S01]  /*a900*/  IMAD.MOV.U32 R7, RZ, RZ, RZ ;  /* 0x000000ffff077224 */ /* 0x000fe200078e00ff */
[----:B------:R-:W-:Y:S01]  /*a910*/  USHF.R.U32.HI UR7, URZ, 0x4, UR8 ;  /* 0x000000043f077899 */ /* 0x000fe20008011608 */
[----:B------:R0:W5:Y:S01]  /*a920*/  LDL R15, [R1+0x454] ;  /* 0x00045400010f7983 */ /* 0x0001620000100800 */
[----:B------:R-:W-:Y:S01]  /*a930*/  USHF.R.U32.HI UR5, URZ, 0x4, UR5 ;  /* 0x000000043f057899 */ /* 0x000fe20008011605 */
[----:B------:R-:W-:Y:S01]  /*a940*/  IMAD.MOV.U32 R11, RZ, RZ, 0x40000040 ;  /* 0x40000040ff0b7424 */ /* 0x000fe200078e00ff */
[----:B------:R-:W-:Y:S01]  /*a950*/  ULOP3.LUT UR6, UR6, 0x3fff, URZ, 0xc0, !UPT ;  /* 0x00003fff06067892 */ /* 0x000fe2000f8ec03f */
[----:B------:R2:W-:Y:S01]  /*a960*/  STL.128 [R1+0x60], R4 ;  /* 0x0000600401007387 */ /* 0x0005e20000100c00 */
[----:B------:R-:W-:Y:S01]  /*a970*/  ULOP3.LUT UR7, UR7, 0x3fff, URZ, 0xc0, !UPT ;  /* 0x00003fff07077892 */ /* 0x000fe2000f8ec03f */
[C---:B------:R-:W-:Y:S01]  /*a980*/  IADD3 R46, P5, R2.reuse, 0x60, RZ ;  /* 0x00000060022e7810 */ /* 0x040fe20007fbe0ff */
[----:B------:R-:W-:Y:S01]  /*a990*/  ULOP3.LUT UR5, UR5, 0x3fff, URZ, 0xc0, !UPT ;  /* 0x00003fff05057892 */ /* 0x000fe2000f8ec03f */
[----:B------:R-:W3:Y:S01]  /*a9a0*/  S2R R28, SR_TID.X ;  /* 0x00000000001c7919 */ /* 0x000ee20000002100 */
[----:B------:R-:W-:Y:S01]  /*a9b0*/  ULOP3.LUT UR6, UR6, 0x10000, URZ, 0xfc, !UPT ;  /* 0x0001000006067892 */ /* 0x000fe2000f8efc3f */
[----:B------:R-:W-:Y:S01]  /*a9c0*/  IADD3 R26, P1, R2, 0x74, RZ ;  /* 0x00000074021a7810 */ /* 0x000fe20007f3e0ff */
[----:B------:R-:W-:Y:S01]  /*a9d0*/  ULOP3.LUT UR7, UR7, 0x10000, URZ, 0xfc, !UPT ;  /* 0x0001000007077892 */ /* 0x000fe2000f8efc3f */
[----:B------:R-:W4:Y:S01]  /*a9e0*/  S2R R13, SR_TID.X ;  /* 0x00000000000d7919 */ /* 0x000f220000002100 */
[----:B------:R-:W-:Y:S01]  /*a9f0*/  ULOP3.LUT UR5, UR5, 0x10000, URZ, 0xfc, !UPT ;  /* 0x0001000005057892 */ /* 0x000fe2000f8efc3f */
[----:B-1----:R-:W-:Y:S01]  /*aa00*/  LEA.HI R3, R0, R0, RZ, 0x1 ;  /* 0x0000000000037211 */ /* 0x002fe200078f08ff */
[----:B------:R-:W-:Y:S01]  /*aa10*/  UIADD3 UR4, UR44, 0x20400, URZ ;  /* 0x000204002c047890 */ /* 0x000fe2000fffe03f */
[----:B------:R-:W-:Y:S01]  /*aa20*/  IADD3 R24, P6, R2, 0x58, RZ ;  /* 0x0000005802187810 */ /* 0x000fe20007fde0ff */
[----:B------:R-:W-:Y:S01]  /*aa30*/  UIADD3 UR9, UP0, UR38, 0x38400, URZ ;  /* 0x0003840026097890 */ /* 0x000fe2000ff1e03f */
[----:B------:R-:W-:Y:S01]  /*aa40*/  LOP3.LUT R3, R3, 0x6, RZ, 0xc0, !PT ;  /* 0x0000000603037812 */ /* 0x000fe200078ec0ff */
[----:B------:R-:W-:Y:S01]  /*aa50*/  USHF.R.U32.HI UR4, URZ, 0x4, UR4 ;  /* 0x000000043f047899 */ /* 0x000fe20008011604 */
[----:B--2---:R-:W-:Y:S01]  /*aa60*/  IMAD.U32 R4, RZ, RZ, UR6 ;  /* 0x00000006ff047e24 */ /* 0x004fe2000f8e00ff */
[----:B------:R-:W-:Y:S01]  /*aa70*/  UIADD3.X UR10, URZ, UR39, URZ, UP0, !UPT ;  /* 0x000000273f0a7290 */ /* 0x000fe200087fe43f */
[----:B------:R-:W-:Y:S01]  /*aa80*/  IMAD.U32 R6, RZ, RZ, UR7 ;  /* 0x00000007ff067e24 */ /* 0x000fe2000f8e00ff */
[----:B------:R-:W-:Y:S01]  /*aa90*/  ULOP3.LUT UR4, UR4, 0x3fff, URZ, 0xc0, !UPT ;  /* 0x00003fff04047892 */ /* 0x000fe2000f8ec03f */
[----:B------:R-:W-:Y:S01]  /*aaa0*/  IMAD.IADD R0, R0, 0x1, -R3 ;  /* 0x0000000100007824 */ /* 0x000fe200078e0a03 */
[----:B------:R-:W-:Y:S01]  /*aab0*/  IADD3 R39, P0, R2, 0x68, RZ ;  /* 0x0000006802277810 */ /* 0x000fe20007f1e0ff */
[----:B------:R-:W-:Y:S01]  /*aac0*/  IMAD.MOV.U32 R5, RZ, RZ, 0x40000040 ;  /* 0x40000040ff057424 */ /* 0x000fe200078e00ff */
[----:B------:R-:W-:Y:S01]  /*aad0*/  ULOP3.LUT UR4, UR4, 0x10000, URZ, 0xfc, !UPT ;  /* 0x0001000004047892 */ /* 0x000fe2000f8efc3f */
[----:B------:R-:W-:Y:S01]  /*aae0*/  IMAD.MOV.U32 R7, RZ, RZ, 0x40000040 ;  /* 0x40000040ff077424 */ /* 0x000fe200078e00ff */
[----:B------:R-:W-:Y:S01]  /*aaf0*/  LEA R0, R0, UR8, 0xf ;  /* 0x0000000800007c11 */ /* 0x000fe2000f8e78ff */
[----:B------:R-:W-:Y:S01]  /*ab00*/  IMAD.U32 R3, RZ, RZ, UR5 ;  /* 0x00000005ff037e24 */ /* 0x000fe2000f8e00ff */
[----:B------:R-:W-:Y:S01]  /*ab10*/  IADD3 R41, P4, R2, 0x78, RZ ;  /* 0x0000007802297810 */ /* 0x000fe20007f9e0ff */
[----:B------:R-:W-:Y:S01]  /*ab20*/  IMAD.U32 R8, RZ, RZ, UR9 ;  /* 0x00000009ff087e24 */ /* 0x000fe2000f8e00ff */
[----:B------:R1:W-:Y:S01]  /*ab30*/  STL.128 [R1+0x90], R4 ;  /* 0x0000900401007387 */ /* 0x0003e20000100c00 */
[----:B------:R-:W-:Y:S01]  /*ab40*/  SHF.R.U32.HI R0, RZ, 0x4, R0 ;  /* 0x00000004ff007819 */ /* 0x000fe20000011600 */
[----:B------:R-:W-:Y:S01]  /*ab50*/  IMAD.U32 R10, RZ, RZ, UR4 ;  /* 0x00000004ff0a7e24 */ /* 0x000fe2000f8e00ff */
[----:B------:R-:W-:Y:S01]  /*ab60*/  UIADD3 UR4, UR44, 0x36400, URZ ;  /* 0x000364002c047890 */ /* 0x000fe2000fffe03f */
[----:B------:R-:W-:Y:S01]  /*ab70*/  IMAD.U32 R9, RZ, RZ, UR10 ;  /* 0x0000000aff097e24 */ /* 0x000fe2000f8e00ff */
[----:B------:R-:W-:Y:S01]  /*ab80*/  LOP3.LUT R0, R0, 0x3fff, RZ, 0xc0, !PT ;  /* 0x00003fff00007812 */ /* 0x000fe200078ec0ff */
[--C-:B------:R-:W-:Y:S01]  /*ab90*/  IMAD.X R53, RZ, RZ, R18.reuse, P5 ;  /* 0x000000ffff357224 */ /* 0x100fe200028e0612 */
[----:B------:R-:W-:Y:S01]  /*aba0*/  ULOP3.LUT UP0, URZ, UR4, 0x3ff, URZ, 0xc0, !UPT ;  /* 0x000003ff043f7892 */ /* 0x000fe2000f80c03f */
[----:B---3--:R-:W-:Y:S01]  /*abb0*/  VIADD R12, R28, 0xffffff80 ;  /* 0xffffff801c0c7836 */ /* 0x008fe20000000000 */
[----:B------:R-:W-:Y:S01]  /*abc0*/  LOP3.LUT R0, R0, 0x2000000, RZ, 0xfc, !PT ;  /* 0x0200000000007812 */ /* 0x000fe200078efcff */
[----:B------:R0:W-:Y:S01]  /*abd0*/  STL.64 [R1+0x58], R8 ;  /* 0x0000580801007387 */ /* 0x0001e20000100a00 */
[C---:B----4-:R-:W-:Y:S01]  /*abe0*/  VIADD R14, R13.reuse, 0xffffff80 ;  /* 0xffffff800d0e7836 */ /* 0x050fe20000000000 */
[C---:B------:R-:W-:Y:S01]  /*abf0*/  IADD3 R40, P3, R2.reuse, 0x80, RZ ;  /* 0x0000008002287810 */ /* 0x040fe20007f7e0ff */
[----:B------:R-:W-:Y:S01]  /*ac00*/  VIADD R13, R13, 0xffffff80 ;  /* 0xffffff800d0d7836 */ /* 0x000fe20000000000 */
[----:B------:R0:W-:Y:S01]  /*ac10*/  STL [R1+0x74], R12 ;  /* 0x0000740c01007387 */ /* 0x0001e20000100800 */
[----:B------:R-:W-:Y:S01]  /*ac20*/  IMAD.X R27, RZ, RZ, R18, P1 ;  /* 0x000000ffff1b7224 */ /* 0x000fe200008e0612 */
[----:B------:R-:W-:Y:S01]  /*ac30*/  IADD3 R36, P2, R2, 0x88, RZ ;  /* 0x0000008802247810 */ /* 0x000fe20007f5e0ff */
[----:B-1----:R-:W-:Y:S01]  /*ac40*/  IMAD.MOV.U32 R4, RZ, RZ, R3 ;  /* 0x000000ffff047224 */ /* 0x002fe200078e0003 */
[----:B------:R0:W-:Y:S01]  /*ac50*/  STL.64 [R1+0x78], R10 ;  /* 0x0000780a01007387 */ /* 0x0001e20000100a00 */
[----:B------:R-:W-:Y:S01]  /*ac60*/  IMAD.MOV.U32 R6, RZ, RZ, R0 ;  /* 0x000000ffff067224 */ /* 0x000fe200078e0000 */
[----:B------:R-:W-:Y:S01]  /*ac70*/  PLOP3.LUT P5, PT, PT, PT, UP0, 0x80, 0x0 ;  /* 0x000000000000781c */ /* 0x000fe20003faf008 */
[----:B------:R-:W-:Y:S01]  /*ac80*/  IMAD.X R25, RZ, RZ, R18, P6 ;  /* 0x000000ffff197224 */ /* 0x000fe200030e0612 */
[----:B------:R0:W5:Y:S01]  /*ac90*/  LDL R3, [R1+0x458] ;  /* 0x0004580001037983 */ /* 0x0001620000100800 */
[----:B------:R-:W-:-:S02]  /*aca0*/  SHF.R.S32.HI R13, RZ, 0x1f, R13 ;  /* 0x0000001fff0d7819 */ /* 0x000fc4000001140d */
[C---:B------:R-:W-:Y:S01]  /*acb0*/  IADD3 R38, P1, R2.reuse, 0x90, RZ ;  /* 0x0000009002267810 */ /* 0x040fe20007f3e0ff */
[----:B------:R0:W-:Y:S01]  /*acc0*/  STL.128 [R1+0x80], R4 ;  /* 0x0000800401007387 */ /* 0x0001e20000100c00 */
[----:B------:R-:W-:Y:S02]  /*acd0*/  LEA.HI R13, R13, R14, RZ, 0x5 ;  /* 0x0000000e0d0d7211 */ /* 0x000fe400078f28ff */
[----:B------:R-:W-:Y:S02]  /*ace0*/  IADD3 R44, P6, R2, 0x98, RZ ;  /* 0x00000098022c7810 */ /* 0x000fe40007fde0ff */
[----:B------:R-:W-:Y:S01]  /*acf0*/  SHF.R.S32.HI R13, RZ, 0x5, R13 ;  /* 0x00000005ff0d7819 */ /* 0x000fe2000001140d */
[--C-:B------:R-:W-:Y:S02]  /*ad00*/  IMAD.X R48, RZ, RZ, R18.reuse, P0 ;  /* 0x000000ffff307224 */ /* 0x100fe400000e0612 */
[----:B------:R-:W-:Y:S02]  /*ad10*/  IMAD.X R50, RZ, RZ, R18, P4 ;  /* 0x000000ffff327224 */ /* 0x000fe400020e0612 */
[----:B------:R-:W-:-:S02]  /*ad20*/  IMAD.MOV.U32 R0, RZ, RZ, R13 ;  /* 0x000000ffff007224 */ /* 0x000fc400078e000d */
[--C-:B------:R-:W-:Y:S02]  /*ad30*/  IMAD.X R49, RZ, RZ, R18.reuse, P3 ;  /* 0x000000ffff317224 */ /* 0x100fe400018e0612 */
[--C-:B------:R-:W-:Y:S02]  /*ad40*/  IMAD.X R43, RZ, RZ, R18.reuse, P2 ;  /* 0x000000ffff2b7224 */ /* 0x100fe400010e0612 */
[--C-:B------:R-:W-:Y:S02]  /*ad50*/  IMAD.X R47, RZ, RZ, R18.reuse, P1 ;  /* 0x000000ffff2f7224 */ /* 0x100fe400008e0612 */
[----:B------:R-:W-:Y:S01]  /*ad60*/  IMAD.X R45, RZ, RZ, R18, P6 ;  /* 0x000000ffff2d7224 */ /* 0x000fe200030e0612 */
[----:B0-----:R-:W-:Y:S06]  /*ad70*/  @!P5 BRA `(.L_x_6296) ;  /* 0x000000000070d947 */ /* 0x001fec0003800000 */
[----:B------:R-:W-:Y:S01]  /*ad80*/  MOV R14, 0x0 ;  /* 0x00000000000e7802 */ /* 0x000fe20000000f00 */
[----:B------:R-:W-:Y:S01]  /*ad90*/  ULDC.64 UR4, c[0x4][0xf0] ;  /* 0x01003c0000047ab9 */ /* 0x000fe20000000a00 */
[----:B------:R-:W-:Y:S01]  /*ada0*/  ULDC.64 UR6, c[0x4][0x58] ;  /* 0x0100160000067ab9 */ /* 0x000fe20000000a00 */
[----:B------:R-:W-:Y:S02]  /*adb0*/  IMAD.U32 R4, RZ, RZ, UR4 ;  /* 0x00000004ff047e24 */ /* 0x000fe4000f8e00ff */
[----:B------:R-:W-:Y:S01]  /*adc0*/  IMAD.U32 R5, RZ, RZ, UR5 ;  /* 0x00000005ff057e24 */ /* 0x000fe2000f8e00ff */
[----:B-----5:R-:W0:Y:S01]  /*add0*/  LDC.64 R14, c[0x4][R14] ;  /* 0x010000000e0e7b82 */ /* 0x020e220000000a00 */
        /* <DEDUP_REMOVED lines=10> */
.L_x_6297:
[----:B------:R-:W2:Y:S02]  /*ae80*/  LDL R7, [R1+0x74] ;  /* 0x0000740001077983 */ /* 0x000ea40000100800 */
[----:B--2---:R-:W-:-:S04]  /*ae90*/  SHF.R.S32.HI R0, RZ, 0x1f, R7 ;  /* 0x0000001fff007819 */ /* 0x004fc80000011407 */
[CC--:B------:R-:W-:Y:S02]  /*aea0*/  LEA.HI R3, R0.reuse, R7.reuse, RZ, 0x4 ;  /* 0x0000000700037211 */ /* 0x0c0fe400078f20ff */
[----:B------:R-:W-:Y:S02]  /*aeb0*/  LEA.HI R0, R0, R7, RZ, 0x5 ;  /* 0x0000000700007211 */ /* 0x000fe400078f28ff */
[----:B------:R-:W-:Y:S02]  /*aec0*/  SHF.R.S32.HI R4, RZ, 0x4, R3 ;  /* 0x00000004ff047819 */ /* 0x000fe40000011403 */
[----:B------:R-:W-:Y:S02]  /*aed0*/  SHF.R.S32.HI R0, RZ, 0x5, R0 ;  /* 0x00000005ff007819 */ /* 0x000fe40000011400 */
[C---:B------:R-:W-:Y:S02]  /*aee0*/  LEA.HI R5, R3.reuse, R4, RZ, 0x1 ;  /* 0x0000000403057211 */ /* 0x040fe400078f08ff */
[----:B------:R-:W-:-:S02]  /*aef0*/  LOP3.LUT R3, R3, 0xfffffff0, RZ, 0xc0, !PT ;  /* 0xfffffff003037812 */ /* 0x000fc400078ec0ff */
[----:B------:R-:W-:-:S03]  /*af00*/  LOP3.LUT R5, R5, 0x1ffffffe, RZ, 0xc0, !PT ;  /* 0x1ffffffe05057812 */ /* 0x000fc600078ec0ff */
[----:B------:R-:W-:Y:S02]  /*af10*/  IMAD.IADD R3, R7, 0x1, -R3 ;  /* 0x0000000107037824 */ /* 0x000fe400078e0a03 */
[----:B------:R-:W-:-:S04]  /*af20*/  IMAD.IADD R5, R4, 0x1, -R5 ;  /* 0x0000000104057824 */ /* 0x000fc800078e0a05 */
[----:B------:R-:W-:-:S07]  /*af30*/  IMAD.SHL.U32 R15, R5, 0x8, RZ ;  /* 0x00000008050f7824 */ /* 0x000fce00078e00ff */
.L_x_6296:
[----:B------:R-:W2:Y:S01]  /*af40*/  LDL R51, [R1+0x1cc] ;  /* 0x0001cc0001337983 */ /* 0x000ea20000100800 */
[----:B-----5:R-:W-:Y:S01]  /*af50*/  SHF.R.S32.HI R4, RZ, 0x1f, R3 ;  /* 0x0000001fff047819 */ /* 0x020fe20000011403 */
[----:B------:R-:W-:Y:S01]  /*af60*/  IMAD.MOV.U32 R7, RZ, RZ, R27 ;  /* 0x000000ffff077224 */ /* 0x000fe200078e001b */
[----:B------:R-:W-:Y:S01]  /*af70*/  IADD3 R12, P1, R2, 0x70, RZ ;  /* 0x00000070020c7810 */ /* 0x000fe20007f3e0ff */
[----:B------:R-:W-:Y:S01]  /*af80*/  VIADD R14, R28, 0xffffff80 ;  /* 0xffffff801c0e7836 */ /* 0x000fe20000000000 */
[----:B------:R-:W-:Y:S01]  /*af90*/  LEA.HI R4, R4, R3, RZ, 0x3 ;  /* 0x0000000304047211 */ /* 0x000fe200078f18ff */
[----:B------:R-:W0:Y:S01]  /*afa0*/  LDC R189, c[0x0][0x450] ;  /* 0x00011400ffbd7b82 */ /* 0x000e220000000800 */
[----:B------:R-:W-:Y:S01]  /*afb0*/  IADD3 R8, P0, R2, 0xb0, RZ ;  /* 0x000000b002087810 */ /* 0x000fe20007f1e0ff */
[----:B------:R-:W-:Y:S01]  /*afc0*/  IMAD.X R13, RZ, RZ, R18, P1 ;  /* 0x000000ffff0d7224 */ /* 0x000fe200008e0612 */
[C---:B------:R-:W-:Y:S01]  /*afd0*/  LOP3.LUT R6, R4.reuse, 0xfffffff8, RZ, 0xc0, !PT ;  /* 0xfffffff804067812 */ /* 0x040fe200078ec0ff */
[----:B------:R-:W-:Y:S01]  /*afe0*/  IMAD.SHL.U32 R11, R4, 0x40, RZ ;  /* 0x00000040040b7824 */ /* 0x000fe200078e00ff */
[----:B------:R1:W-:Y:S01]  /*aff0*/  STL [R1+0xcc], R14 ;  /* 0x0000cc0e01007387 */ /* 0x0003e20000100800 */
[----:B------:R-:W-:Y:S01]  /*b000*/  IMAD.MOV.U32 R4, RZ, RZ, R12 ;  /* 0x000000ffff047224 */ /* 0x000fe200078e000c */
[----:B------:R-:W-:Y:S01]  /*b010*/  IADD3 R20, P2, R2, 0xa0, RZ ;  /* 0x000000a002147810 */ /* 0x000fe20007f5e0ff */
[----:B------:R-:W-:Y:S01]  /*b020*/  IMAD.IADD R3, R3, 0x1, -R6 ;  /* 0x0000000103037824 */ /* 0x000fe200078e0a06 */
[----:B------:R-:W-:Y:S01]  /*b030*/  STL.64 [R1+0xc0], R24 ;  /* 0x0000c01801007387 */ /* 0x000fe20000100a00 */
[----:B------:R-:W-:Y:S01]  /*b040*/  IMAD.MOV.U32 R6, RZ, RZ, R26 ;  /* 0x000000ffff067224 */ /* 0x000fe200078e001a */
[----:B------:R-:W-:Y:S01]  /*b050*/  BSSY B0, `(.L_x_6298) ;  /* 0x0000035000007945 */ /* 0x000fe20003800000 */
[C---:B------:R-:W-:Y:S01]  /*b060*/  IMAD.SHL.U32 R5, R3.reuse, 0x40, RZ ;  /* 0x0000004003057824 */ /* 0x040fe200078e00ff */
[----:B------:R-:W-:Y:S01]  /*b070*/  LOP3.LUT P1, RZ, R3, 0x4, RZ, 0xc0, !PT ;  /* 0x0000000403ff7812 */ /* 0x000fe2000782c0ff */
[----:B------:R-:W-:Y:S01]  /*b080*/  IMAD.X R9, RZ, RZ, R18, P0 ;  /* 0x000000ffff097224 */ /* 0x000fe200000e0612 */
[----:B-1----:R-:W1:Y:S01]  /*b090*/  LDC R14, c[0x0][0xad4] ;  /* 0x0002b500ff0e7b82 */ /* 0x002e620000000800 */
[----:B------:R-:W-:Y:S01]  /*b0a0*/  IMAD.U32 R28, RZ, RZ, UR38 ;  /* 0x00000026ff1c7e24 */ /* 0x000fe2000f8e00ff */
[----:B------:R-:W-:Y:S01]  /*b0b0*/  LOP3.LUT R10, R5, 0x1c0, RZ, 0xc0, !PT ;  /* 0x000001c0050a7812 */ /* 0x000fe200078ec0ff */
[----:B------:R-:W-:Y:S01]  /*b0c0*/  IMAD.MOV.U32 R5, RZ, RZ, R13 ;  /* 0x000000ffff057224 */ /* 0x000fe200078e000d */
[----:B------:R-:W-:Y:S01]  /*b0d0*/  LOP3.LUT R13, R11, 0xfffffe00, RZ, 0xc0, !PT ;  /* 0xfffffe000b0d7812 */ /* 0x000fe200078ec0ff */
[----:B------:R3:W-:Y:S01]  /*b0e0*/  STL.64 [R1+0xb8], R8 ;  /* 0x0000b80801007387 */ /* 0x0007e20000100a00 */
[----:B------:R-:W-:Y:S01]  /*b0f0*/  LOP3.LUT R11, R10, 0x8, R15, 0xf8, !PT ;  /* 0x000000080a0b7812 */ /* 0x000fe200078ef80f */
[----:B------:R-:W-:Y:S01]  /*b100*/  IMAD.U32 R29, RZ, RZ, UR39 ;  /* 0x00000027ff1d7e24 */ /* 0x000fe2000f8e00ff */
[----:B------:R-:W-:Y:S01]  /*b110*/  SHF.R.U32.HI R10, RZ, 0x3, R10 ;  /* 0x00000003ff0a7819 */ /* 0x000fe2000001160a */
[----:B------:R4:W-:Y:S01]  /*b120*/  STL.128 [R1+0x100], R4 ;  /* 0x0001000401007387 */ /* 0x0009e20000100c00 */
[----:B------:R-:W-:Y:S01]  /*b130*/  IMAD R13, R0, 0x400, R13 ;  /* 0x00000400000d7824 */ /* 0x000fe200078e020d */
[----:B------:R-:W-:Y:S01]  /*b140*/  LOP3.LUT P0, RZ, R3, 0x2, RZ, 0xc0, !PT ;  /* 0x0000000203ff7812 */ /* 0x000fe2000780c0ff */
[----:B------:R-:W-:Y:S01]  /*b150*/  IMAD.MOV.U32 R30, RZ, RZ, 0x10 ;  /* 0x00000010ff1e7424 */ /* 0x000fe200078e00ff */
[----:B------:R-:W-:Y:S01]  /*b160*/  LOP3.LUT R10, R11, R10, RZ, 0x3c, !PT ;  /* 0x0000000a0b0a7212 */ /* 0x000fe200078e3cff */
[----:B------:R-:W-:Y:S01]  /*b170*/  IMAD.MOV.U32 R31, RZ, RZ, 0x20 ;  /* 0x00000020ff1f7424 */ /* 0x000fe200078e00ff */
[----:B------:R0:W-:Y:S01]  /*b180*/  STL.64 [R1+0xb0], R22 ;  /* 0x0000b01601007387 */ /* 0x0001e20000100a00 */
[----:B------:R-:W-:Y:S01]  /*b190*/  IMAD.X R21, RZ, RZ, R18, P2 ;  /* 0x000000ffff157224 */ /* 0x000fe200010e0612 */
[----:B---3--:R-:W3:Y:S01]  /*b1a0*/  LDC.64 R8, c[0x0][0x448] ;  /* 0x00011200ff087b82 */ /* 0x008ee20000000a00 */
[----:B------:R-:W-:Y:S01]  /*b1b0*/  IMAD.IADD R11, R13, 0x1, R10 ;  /* 0x000000010d0b7824 */ /* 0x000fe200078e020a */
[----:B------:R-:W-:Y:S01]  /*b1c0*/  SEL R30, R30, 0xfffffff0, !P0 ;  /* 0xfffffff01e1e7807 */ /* 0x000fe20004000000 */
[----:B------:R-:W-:Y:S01]  /*b1d0*/  IMAD.U32 R13, RZ, RZ, UR48 ;  /* 0x00000030ff0d7e24 */ /* 0x000fe2000f8e00ff */
[----:B------:R-:W-:Y:S01]  /*b1e0*/  SEL R31, R31, 0xffffffe0, !P1 ;  /* 0xffffffe01f1f7807 */ /* 0x000fe20004800000 */
[----:B------:R-:W-:Y:S01]  /*b1f0*/  IMAD.WIDE.U32 R10, R11, 0x2, R28 ;  /* 0x000000020b0a7825 */ /* 0x000fe200078e001c */
[----:B------:R0:W-:Y:S02]  /*b200*/  STL.64 [R1+0x110], R20 ;  /* 0x0001101401007387 */ /* 0x0001e40000100a00 */
[----:B----4-:R-:W4:Y:S01]  /*b210*/  LDC.64 R4, c[0x0][0xad8] ;  /* 0x0002b600ff047b82 */ /* 0x010f220000000a00 */
[----:B------:R-:W-:Y:S01]  /*b220*/  IMAD.U32 R12, RZ, RZ, UR47 ;  /* 0x0000002fff0c7e24 */ /* 0x000fe2000f8e00ff */
[----:B------:R-:W-:Y:S01]  /*b230*/  IADD3 R10, P0, R10, 0x36400, RZ ;  /* 0x000364000a0a7810 */ /* 0x000fe20007f1e0ff */
[----:B------:R-:W-:Y:S01]  /*b240*/  IMAD.MOV.U32 R24, RZ, RZ, RZ ;  /* 0x000000ffff187224 */ /* 0x000fe200078e00ff */
[----:B------:R0:W-:Y:S03]  /*b250*/  STL.64 [R1+0xa0], R30 ;  /* 0x0000a01e01007387 */ /* 0x0001e60000100a00 */
[----:B------:R-:W-:Y:S01]  /*b260*/  IMAD.X R11, RZ, RZ, R11, P0 ;  /* 0x000000ffff0b7224 */ /* 0x000fe200000e060b */
[----:B------:R-:W0:Y:S01]  /*b270*/  LDC.64 R6, c[0x0][0xae0] ;  /* 0x0002b800ff067b82 */ /* 0x000e220000000a00 */
[----:B------:R0:W-:Y:S04]  /*b280*/  STL.U8 [R1+0xc8], RZ ;  /* 0x0000c8ff01007387 */ /* 0x0001e80000100000 */
[----:B------:R0:W-:Y:S04]  /*b290*/  STL.64 [R1+0xa8], R10 ;  /* 0x0000a80a01007387 */ /* 0x0001e80000100a00 */
[----:B---3--:R3:W-:Y:S04]  /*b2a0*/  STL.64 [R1+0xf0], R8 ;  /* 0x0000f00801007387 */ /* 0x0087e80000100a00 */
[----:B------:R3:W-:Y:S01]  /*b2b0*/  STL.U8 [R1+0xfc], RZ ;  /* 0x0000fcff01007387 */ /* 0x0007e20000100000 */
[----:B----4-:R-:W-:-:S03]  /*b2c0*/  IMAD.MOV.U32 R15, RZ, RZ, R4 ;  /* 0x000000ffff0f7224 */ /* 0x010fc600078e0004 */
[----:B------:R3:W-:Y:S01]  /*b2d0*/  STL.U8 [R1+0x118], RZ ;  /* 0x000118ff01007387 */ /* 0x0007e20000100000 */
[----:B------:R-:W-:-:S03]  /*b2e0*/  IMAD.MOV.U32 R25, RZ, RZ, R5 ;  /* 0x000000ffff197224 */ /* 0x000fc600078e0005 */
[----:B-1----:R3:W-:Y:S01]  /*b2f0*/  STL.128 [R1+0xd0], R12 ;  /* 0x0000d00c01007387 */ /* 0x0027e20000100c00 */
[----:B0-----:R-:W-:-:S03]  /*b300*/  IMAD.MOV.U32 R26, RZ, RZ, R6 ;  /* 0x000000ffff1a7224 */ /* 0x001fc600078e0006 */
[----:B------:R3:W-:Y:S01]  /*b310*/  STL [R1+0xf8], R189 ;  /* 0x0000f8bd01007387 */ /* 0x0007e20000100800 */
[----:B------:R-:W-:-:S05]  /*b320*/  IMAD.MOV.U32 R27, RZ, RZ, R7 ;  /* 0x000000ffff1b7224 */ /* 0x000fca00078e0007 */
[----:B------:R3:W-:Y:S01]  /*b330*/  STL.128 [R1+0xe0], R24 ;  /* 0x0000e01801007387 */ /* 0x0007e20000100c00 */
[----:B--2---:R-:W-:-:S04]  /*b340*/  LEA.HI R0, R51, R51, RZ, 0x1 ;  /* 0x0000003333007211 */ /* 0x004fc800078f08ff */
[----:B------:R-:W-:-:S05]  /*b350*/  LOP3.LUT R0, R0, 0xfffffffe, RZ, 0xc0, !PT ;  /* 0xfffffffe00007812 */ /* 0x000fca00078ec0ff */
[----:B------:R-:W-:-:S05]  /*b360*/  IMAD.IADD R0, R51, 0x1, -R0 ;  /* 0x0000000133007824 */ /* 0x000fca00078e0a00 */
[----:B------:R-:W-:-:S04]  /*b370*/  SHF.L.U32 R0, R0, 0x1f, RZ ;  /* 0x0000001f00007819 */ /* 0x000fc800000006ff */
[----:B------:R-:W0:Y:S02]  /*b380*/  SYNCS.PHASECHK.TRANS64.TRYWAIT P0, [UR44+0x38800], R0 ;  /* 0x03880000ff0075a7 */ /* 0x000e24000800016c */
[----:B0--3--:R-:W-:Y:S05]  /*b390*/  @!P0 BRA `(.L_x_6299) ;  /* 0x00000230002c8947 */ /* 0x009fea0003800000 */
.L_x_6519:
[----:B------:R-:W-:Y:S05]  /*b3a0*/  BSYNC B0 ;  /* 0x0000000000007941 */ /* 0x000fea0003800000 */
.L_x_6298:
[----:B------:R-:W2:Y:S04]  /*b3b0*/  LDL R26, [R1] ;  /* 0x00000000011a7983 */ /* 0x000ea80000100800 */
[----:B------:R1:W5:Y:S01]  /*b3c0*/  LDL.64 R10, [R1+0x1c0] ;  /* 0x0001c000010a7983 */ /* 0x0003620000100a00 */
[C---:B------:R-:W-:Y:S01]  /*b3d0*/  IADD3 R12, P0, R2.reuse, 0x1c0, RZ ;  /* 0x000001c0020c7810 */ /* 0x040fe20007f1e0ff */
[----:B------:R-:W-:Y:S01]  /*b3e0*/  IMAD.MOV.U32 R14, RZ, RZ, R46 ;  /* 0x000000ffff0e7224 */ /* 0x000fe200078e002e */
[C---:B0-----:R-:W-:Y:S01]  /*b3f0*/  IADD3 R0, P1, R2.reuse, 0xc8, RZ ;  /* 0x000000c802007810 */ /* 0x041fe20007f3e0ff */
[----:B------:R-:W-:Y:S01]  /*b400*/  IMAD.MOV.U32 R15, RZ, RZ, R53 ;  /* 0x000000ffff0f7224 */ /* 0x000fe200078e0035 */
[----:B------:R-:W-:Y:S01]  /*b410*/  BSSY B0, `(.L_x_6300) ;  /* 0x000003d000007945 */ /* 0x000fe20003800000 */
[--C-:B------:R-:W-:Y:S01]  /*b420*/  IMAD.X R13, RZ, RZ, R18.reuse, P0 ;  /* 0x000000ffff0d7224 */ /* 0x100fe200000e0612 */
[C---:B------:R-:W-:Y:S01]  /*b430*/  IADD3 R30, P0, R2.reuse, 0x1cc, RZ ;  /* 0x000001cc021e7810 */ /* 0x040fe20007f1e0ff */
[----:B------:R-:W-:Y:S01]  /*b440*/  IMAD.X R3, RZ, RZ, R18, P1 ;  /* 0x000000ffff037224 */ /* 0x000fe200008e0612 */
[----:B------:R-:W-:-:S02]  /*b450*/  IADD3 R20, P1, R2, 0xb8, RZ ;  /* 0x000000b802147810 */ /* 0x000fc40007f3e0ff */
[----:B------:R0:W-:Y:S01]  /*b460*/  STL.128 [R1+0x120], R12 ;  /* 0x0001200c01007387 */ /* 0x0001e20000100c00 */
[--C-:B------:R-:W-:Y:S01]  /*b470*/  IMAD.X R31, RZ, RZ, R18.reuse, P0 ;  /* 0x000000ffff1f7224 */ /* 0x100fe200000e0612 */
[----:B------:R-:W-:Y:S01]  /*b480*/  IADD3 R24, P0, R2, 0xfc, RZ ;  /* 0x000000fc02187810 */ /* 0x000fe20007f1e0ff */
[----:B------:R-:W-:-:S03]  /*b490*/  IMAD.X R21, RZ, RZ, R18, P1 ;  /* 0x000000ffff157224 */ /* 0x000fc600008e0612 */
[----:B------:R-:W-:Y:S01]  /*b4a0*/  STL.128 [R1+0x150], R28 ;  /* 0x0001501c01007387 */ /* 0x000fe20000100c00 */
[----:B------:R-:W-:Y:S02]  /*b4b0*/  IMAD.X R25, RZ, RZ, R18, P0 ;  /* 0x000000ffff197224 */ /* 0x000fe400000e0612 */
[----:B0-----:R-:W-:Y:S02]  /*b4c0*/  IMAD.MOV.U32 R14, RZ, RZ, R2 ;  /* 0x000000ffff0e7224 */ /* 0x001fe400078e0002 */
[----:B------:R-:W-:Y:S02]  /*b4d0*/  IMAD.MOV.U32 R15, RZ, RZ, R18 ;  /* 0x000000ffff0f7224 */ /* 0x000fe400078e0012 */
[----:B------:R-:W-:Y:S01]  /*b4e0*/  IMAD.MOV.U32 R12, RZ, RZ, R0 ;  /* 0x000000ffff0c7224 */ /* 0x000fe200078e0000 */
[----:B------:R-:W-:Y:S01]  /*b4f0*/  IADD3 R0, P2, R2, 0x1d0, RZ ;  /* 0x000001d002007810 */ /* 0x000fe20007f5e0ff */
[----:B------:R-:W-:-:S04]  /*b500*/  IMAD.MOV.U32 R13, RZ, RZ, R3 ;  /* 0x000000ffff0d7224 */ /* 0x000fc800078e0003 */
[----:B------:R-:W-:Y:S01]  /*b510*/  IMAD.X R3, RZ, RZ, R18, P2 ;  /* 0x000000ffff037224 */ /* 0x000fe200010e0612 */
[----:B------:R0:W-:Y:S01]  /*b520*/  STL.128 [R1+0x130], R12 ;  /* 0x0001300c01007387 */ /* 0x0001e20000100c00 */
[----:B------:R-:W-:Y:S01]  /*b530*/  IADD3 R8, P2, R2, 0x100, RZ ;  /* 0x0000010002087810 */ /* 0x000fe20007f5e0ff */
        /* <DEDUP_REMOVED lines=17> */
[----:B------:R-:W-:Y:S01]  /*b650*/  IMAD.MOV.U32 R12, RZ, RZ, R0 ;  /* 0x000000ffff0c7224 */ /* 0x000fe200078e0000 */
[----:B------:R-:W-:Y:S01]  /*b660*/  IADD3 R0, P0, R2, 0x118, RZ ;  /* 0x0000011802007810 */ /* 0x000fe20007f1e0ff */
[----:B------:R-:W-:Y:S02]  /*b670*/  IMAD.MOV.U32 R13, RZ, RZ, R3 ;  /* 0x000000ffff0d7224 */ /* 0x000fe400078e0003 */
[----:B------:R-:W-:-:S03]  /*b680*/  IMAD.X R3, RZ, RZ, R18, P2 ;  /* 0x000000ffff037224 */ /* 0x000fc600010e0612 */
[----:B------:R0:W-:Y:S02]  /*b690*/  STL.128 [R1+0x180], R12 ;  /* 0x0001800c01007387 */ /* 0x0001e40000100c00 */
[----:B0-----:R-:W-:Y:S02]  /*b6a0*/  IMAD.MOV.U32 R12, RZ, RZ, R34 ;  /* 0x000000ffff0c7224 */ /* 0x001fe400078e0022 */
[----:B------:R-:W-:Y:S02]  /*b6b0*/  IMAD.MOV.U32 R13, RZ, RZ, R35 ;  /* 0x000000ffff0d7224 */ /* 0x000fe400078e0023 */
[----:B------:R-:W-:Y:S02]  /*b6c0*/  IMAD.MOV.U32 R14, RZ, RZ, R20 ;  /* 0x000000ffff0e7224 */ /* 0x000fe400078e0014 */
[----:B------:R-:W-:Y:S02]  /*b6d0*/  IMAD.MOV.U32 R15, RZ, RZ, R21 ;  /* 0x000000ffff0f7224 */ /* 0x000fe400078e0015 */
[----:B------:R-:W-:-:S03]  /*b6e0*/  IMAD.X R21, RZ, RZ, R18, P0 ;  /* 0x000000ffff157224 */ /* 0x000fc600000e0612 */
        /* <DEDUP_REMOVED lines=15> */
.L_x_6301:
[----:B------:R-:W-:Y:S05]  /*b7e0*/  BSYNC B0 ;  /* 0x0000000000007941 */ /* 0x000fea0003800000 */
.L_x_6300:
        /* <DEDUP_REMOVED lines=8> */
.L_x_6303:
[----:B------:R-:W-:Y:S05]  /*b870*/  BSYNC B0 ;  /* 0x0000000000007941 */ /* 0x000fea0003800000 */
.L_x_6302:
[----:B------:R-:W-:Y:S04]  /*b880*/  BSSY B0, `(.L_x_6304) ;  /* 0x0000004000007945 */ /* 0x000fe80003800000 */
[----:B-1----:R-:W-:Y:S05]  /*b890*/  @P0 BRA `(.L_x_6305) ;  /* 0x0000000000080947 */ /* 0x002fea0003800000 */
[----:B------:R-:W1:Y:S02]  /*b8a0*/  SYNCS.PHASECHK.TRANS64.TRYWAIT P0, [R10+URZ], R11 ;  /* 0x0000000b0a0075a7 */ /* 0x000e64000800017f */
[----:B-1----:R-:W-:Y:S05]  /*b8b0*/  @!P0 BRA `(.L_x_6306) ;  /* 0x0000022800fc8947 */ /* 0x002fea0003800000 */
.L_x_6305:
[----:B------:R-:W-:Y:S05]  /*b8c0*/  BSYNC B0 ;  /* 0x0000000000007941 */ /* 0x000fea0003800000 */
.L_x_6304:
        /* <DEDUP_REMOVED lines=10> */
[C---:B------:R-:W-:Y:S01]  /*b970*/  VIADD R56, R10.reuse, 0x2 ;  /* 0x000000020a387836 */ /* 0x040fe20000000000 */
[----:B------:R-:W-:Y:S01]  /*b980*/  R2UR UR6, R10 ;  /* 0x000000000a0672ca */ /* 0x000fe200000e0000 */
[----:B------:R-:W-:Y:S01]  /*b990*/  IMAD.MOV.U32 R57, RZ, RZ, R11 ;  /* 0x000000ffff397224 */ /* 0x000fe200078e000b */
[----:B------:R0:W-:Y:S01]  /*b9a0*/  STL [R1+0x60], RZ ;  /* 0x000060ff01007387 */ /* 0x0001e20000100800 */
[----:B------:R-:W-:Y:S01]  /*b9b0*/  BSSY B0, `(.L_x_6307) ;  /* 0x000002c000007945 */ /* 0x000fe20003800000 */
[----:B---3--:R-:W-:Y:S02]  /*b9c0*/  R2UR UR4, R26 ;  /* 0x000000001a0472ca */ /* 0x008fe400000e0000 */
[----:B------:R-:W-:Y:S02]  /*b9d0*/  R2UR UR5, R27 ;  /* 0x000000001b0572ca */ /* 0x000fe400000e0000 */
[----:B------:R-:W-:Y:S01]  /*b9e0*/  WARPGROUP.ARRIVE ;  /* 0x00000000000079c5 */ /* 0x000fe20000000000 */
[----:B----4-:R-:W-:-:S02]  /*b9f0*/  VIADD R12, R12, 0x2 ;  /* 0x000000020c0c7836 */ /* 0x010fc40000000000 */
[----:B-----5:R-:W-:Y:S02]  /*ba00*/  VIADD R14, R14, 0x4 ;  /* 0x000000040e0e7836 */ /* 0x020fe40000000000 */
[----:B------:R-:W-:-:S06]  /*ba10*/  VIADD R20, R20, 0x6 ;  /* 0x0000000614147836 */ /* 0x000fcc0000000000 */
        /* <DEDUP_REMOVED lines=37> */
.L_x_6520:
[----:B------:R-:W-:Y:S05]  /*bc70*/  BSYNC B0 ;  /* 0x0000000000007941 */ /* 0x000fea0003800000 */
.L_x_6307:
[----:B0-----:R-:W2:Y:S04]  /*bc80*/  LDL R3, [R1+0x28] ;  /* 0x0000280001037983 */ /* 0x001ea80000100800 */
[----:B------:R0:W5:Y:S01]  /*bc90*/  LDL.64 R10, [R1+0x1c0] ;  /* 0x0001c000010a7983 */ /* 0x0001620000100a00 */
[----:B------:R-:W-:Y:S01]  /*bca0*/  BSSY B0, `(.L_x_6309) ;  /* 0x0000005000007945 */ /* 0x000fe20003800000 */
[----:B--2---:R-:W-:-:S04]  /*bcb0*/  LOP3.LUT R3, R3, 0x1, RZ, 0xfc, !PT ;  /* 0x0000000103037812 */ /* 0x004fc800078efcff */
[----:B------:R-:W-:-:S13]  /*bcc0*/  ISETP.NE.AND P1, PT, R3, 0x3, PT ;  /* 0x000000030300780c */ /* 0x000fda0003f25270 */
[----:B0-----:R-:W-:Y:S05]  /*bcd0*/  @!P1 BRA `(.L_x_6310) ;  /* 0x0000000000049947 */ /* 0x001fea0003800000 */
[----:B------:R-:W-:Y:S01]  /*bce0*/  BPT.TRAP 0x1 ;  /* 0x000000040000795c */ /* 0x000fe20000300000 */
.L_x_6310:
[----:B------:R-:W-:Y:S05]  /*bcf0*/  BSYNC B0 ;  /* 0x0000000000007941 */ /* 0x000fea0003800000 */
.L_x_6309:
        /* <DEDUP_REMOVED lines=8> */
.L_x_6312:
[----:B------:R-:W-:Y:S05]  /*bd80*/  BSYNC B0 ;  /* 0x0000000000007941 */ /* 0x000fea0003800000 */
.L_x_6311:
[----:B------:R-:W-:Y:S04]  /*bd90*/  BSSY B0, `(.L_x_6313) ;  /* 0x0000004000007945 */ /* 0x000fe80003800000 */
[----:B-1----:R-:W-:Y:S05]  /*bda0*/  @P0 BRA `(.L_x_6314) ;  /* 0x0000000000080947 */ /* 0x002fea0003800000 */
[----:B------:R-:W1:Y:S02]  /*bdb0*/  SYNCS.PHASECHK.TRANS64.TRYWAIT P0, [R10+URZ], R11 ;  /* 0x0000000b0a0075a7 */ /* 0x000e64000800017f */
[----:B-1----:R-:W-:Y:S05]  /*bdc0*/  @!P0 BRA `(.L_x_6315) ;  /* 0x0000022400e48947 */ /* 0x002fea0003800000 */
.L_x_6314:
[----:B------:R-:W-:Y:S05]  /*bdd0*/  BSYNC B0 ;  /* 0x0000000000007941 */ /* 0x000fea0003800000 */
.L_x_6313:
        /* <DEDUP_REMOVED lines=9> */
[----:B------:R-:W4:Y:S01]  /*be70*/  LDL.64 R20, [R1+0x90] ;  /* 0x0000900001147983 */ /* 0x000f220000100a00 */
[----:B--2---:R-:W-:Y:S01]  /*be80*/  ISETP.NE.U32.AND P0, PT, R8, RZ, PT ;  /* 0x000000ff0800720c */ /* 0x004fe20003f05070 */
[----:B---3--:R-:W-:Y:S01]  /*be90*/  IMAD R10, R3, 0x1000, R10 ;  /* 0x00001000030a7824 */ /* 0x008fe200078e020a */
[----:B------:R-:W-:-:S02]  /*bea0*/  R2UR UR7, R11 ;  /* 0x000000000b0772ca */ /* 0x000fc400000e0000 */
[----:B----4-:R-:W-:Y:S02]  /*beb0*/  R2UR UR4, R14 ;  /* 0x000000000e0472ca */ /* 0x010fe400000e0000 */
[----:B------:R-:W-:Y:S02]  /*bec0*/  R2UR UR6, R10 ;  /* 0x000000000a0672ca */ /* 0x000fe400000e0000 */
[----:B------:R-:W-:-:S05]  /*bed0*/  R2UR UR5, R15 ;  /* 0x000000000f0572ca */ /* 0x000fca00000e0000 */
[----:B------:R-:W-:Y:S01]  /*bee0*/  VOTEU.ANY UP0, P0 ;  /* 0x00000000003f7886 */ /* 0x000fe20000000100 */
[----:B------:R-:W-:Y:S01]  /*bef0*/  VIADD R12, R12, 0x2 ;  /* 0x000000020c0c7836 */ /* 0x000fe20000000000 */
[----:B------:R-:W2:Y:S06]  /*bf00*/  LDL.64 R14, [R1+0x90] ;  /* 0x00009000010e7983 */ /* 0x000eac0000100a00 */
[----:B------:R-:W-:Y:S01]  /*bf10*/  HGMMA.64x64x16.F32 R24, gdesc[UR4], R24, UP0, gsb0 ;  /* 0x00e00000041879f0 */ /* 0x000fe2000b800818 */
[----:B------:R-:W-:Y:S02]  /*bf20*/  VIADD R60, R10, 0x2 ;  /* 0x000000020a3c7836 */ /* 0x000fe40000000000 */
[----:B------:R-:W-:Y:S01]  /*bf30*/  IMAD.MOV.U32 R61, RZ, RZ, R11 ;  /* 0x000000ffff3d7224 */ /* 0x000fe200078e000b */
[----:B------:R-:W-:-:S02]  /*bf40*/  R2UR UR4, R12 ;  /* 0x000000000c0472ca */ /* 0x000fc400000e0000 */
        /* <DEDUP_REMOVED lines=148> */
[----:B----4-:R-:W-:-:S05]  /*c890*/  VIADD R14, R14, 0x606 ;  /* 0x000006060e0e7836 */ /* 0x010fca0000000000 */
[----:B------:R-:W0:Y:S04]  /*c8a0*/  S2R R62, SR_TID.X ;  /* 0x00000000003e7919 */ /* 0x000e280000002100 */
[----:B------:R-:W-:Y:S01]  /*c8b0*/  HGMMA.64x64x16.F32 R24, gdesc[UR4], R24, gsb0 ;  /* 0x00e00000041879f0 */ /* 0x000fe20008000818 */
[----:B------:R-:W-:Y:S02]  /*c8c0*/  VIADD R60, R10, 0x606 ;  /* 0x000006060a3c7836 */ /* 0x000fe40000000000 */
[----:B------:R-:W-:Y:S01]  /*c8d0*/  IMAD.MOV.U32 R61, RZ, RZ, R11 ;  /* 0x000000ffff3d7224 */ /* 0x000fe200078e000b */
[----:B------:R-:W-:Y:S01]  /*c8e0*/  R2UR UR4, R14 ;  /* 0x000000000e0472ca */ /* 0x000fe200000e0000 */
[----:B------:R-:W4:Y:S01]  /*c8f0*/  LDL.64 R20, [R1+0x90] ;  /* 0x0000900001147983 */ /* 0x000f220000100a00 */
[----:B------:R-:W-:-:S02]  /*c900*/  R2UR UR6, R60 ;  /* 0x000000003c0672ca */ /* 0x000fc400000e0000 */
[----:B------:R-:W-:Y:S02]  /*c910*/  R2UR UR7, R61 ;  /* 0x000000003d0772ca */ /* 0x000fe400000e0000 */
[----:B------:R-:W-:Y:S02]  /*c920*/  R2UR UR5, R15 ;  /* 0x000000000f0572ca */ /* 0x000fe400000e0000 */
[----:B0-----:R-:W-:Y:S01]  /*c930*/  SHF.R.U32.HI R62, RZ, 0x7, R62 ;  /* 0x00000007ff3e7819 */ /* 0x001fe2000001163e */
[----:B------:R-:W-:Y:S01]  /*c940*/  VIADD R8, R10, 0x800 ;  /* 0x000008000a087836 */ /* 0x000fe20000000000 */
[----:B------:R-:W-:Y:S01]  /*c950*/  UMOV UR8, 0x1 ;  /* 0x0000000100087882 */ /* 0x000fe20000000000 */
[----:B------:R-:W-:Y:S01]  /*c960*/  IMAD.MOV.U32 R67, RZ, RZ, 0x4 ;  /* 0x00000004ff437424 */ /* 0x000fe200078e00ff */
[----:B------:R-:W4:Y:S04]  /*c970*/  LDL.64 R60, [R1+0x90] ;  /* 0x00009000013c7983 */ /* 0x000f280000100a00 */
[----:B------:R0:W1:Y:S01]  /*c980*/  SHFL.IDX PT, R3, R62, RZ, 0x1f ;  /* 0x00001fff3e037589 */ /* 0x00006200000e0000 */
[----:B------:R-:W-:-:S02]  /*c990*/  WARPGROUP.DEPBAR.LE gsb0, 0x0 ;  /* 0x00008000000079c5 */ /* 0x000fc40000010000 */
[----:B------:R-:W-:Y:S01]  /*c9a0*/  WARPGROUP.ARRIVE ;  /* 0x00000000000079c5 */ /* 0x000fe20000000000 */
[----:B------:R-:W-:Y:S01]  /*c9b0*/  IMAD.MOV.U32 R15, RZ, RZ, R11 ;  /* 0x000000ffff0f7224 */ /* 0x000fe200078e000b */
[----:B------:R-:W-:Y:S01]  /*c9c0*/  UISETP.NE.U32.AND UP0, UPT, UR8, URZ, UPT ;  /* 0x0000003f0800728c */ /* 0x000fe2000bf05070 */
[----:B0-----:R-:W4:Y:S03]  /*c9d0*/  LDL.64 R62, [R1+0x90] ;  /* 0x00009000013e7983 */ /* 0x001f260000100a00 */
[----:B------:R-:W-:Y:S01]  /*c9e0*/  HGMMA.64x64x16.F32 R24, gdesc[UR4], R24, gsb0 ;  /* 0x00e00000041879f0 */ /* 0x000fe20008000818 */
[----:B-1----:R-:W-:-:S04]  /*c9f0*/  ISETP.GT.AND P0, PT, R3, 0x7f, PT ;  /* 0x0000007f0300780c */ /* 0x002fc80003f04270 */
[----:B------:R-:W-:-:S04]  /*ca00*/  SEL R3, RZ, 0x2, !P0 ;  /* 0x00000002ff037807 */ /* 0x000fc80004000000 */
[----:B------:R-:W-:Y:S01]  /*ca10*/  IADD3 R12, R12, 0x800, R3 ;  /* 0x000008000c0c7810 */ /* 0x000fe20007ffe003 */
[----:B------:R-:W-:Y:S01]  /*ca20*/  IMAD.IADD R14, R3, 0x1, R8 ;  /* 0x00000001030e7824 */ /* 0x000fe200078e0208 */
[----:B------:R-:W-:Y:S02]  /*ca30*/  R2UR UR7, R15 ;  /* 0x000000000f0772ca */ /* 0x000fe400000e0000 */
[----:B------:R-:W-:Y:S02]  /*ca40*/  R2UR UR4, R12 ;  /* 0x000000000c0472ca */ /* 0x000fe400000e0000 */
[----:B------:R-:W-:Y:S02]  /*ca50*/  R2UR UR6, R14 ;  /* 0x000000000e0672ca */ /* 0x000fe400000e0000 */
[----:B------:R-:W-:Y:S01]  /*ca60*/  R2UR UR5, R13 ;  /* 0x000000000d0572ca */ /* 0x000fe200000e0000 */
[----:B------:R-:W-:Y:S02]  /*ca70*/  WARPGROUP.DEPBAR.LE gsb0, 0x0 ;  /* 0x00008000000079c5 */ /* 0x000fe40000010000 */
[----:B------:R-:W-:-:S10]  /*ca80*/  WARPGROUP.ARRIVE ;  /* 0x00000000000079c5 */ /* 0x000fd40000000000 */
[----:B------:R-:W-:Y:S01]  /*ca90*/  HGMMA.64x64x16.F32 R24, gdesc[UR4], R24, UP0, gsb0 ;  /* 0x00e00000041879f0 */ /* 0x000fe2000b800818 */
        /* <DEDUP_REMOVED lines=8> */
[----:B------:R-:W-:Y:S01]  /*cb20*/  IMAD.MOV.U32 R15, RZ, RZ, R11 ;  /* 0x000000ffff0f7224 */ /* 0x000fe200078e000b */
[----:B------:R-:W-:-:S02]  /*cb30*/  WARPGROUP.DEPBAR.LE gsb0, 0x0 ;  /* 0x00008000000079c5 */ /* 0x000fc40000010000 */
[----:B------:R-:W-:Y:S01]  /*cb40*/  WARPGROUP.ARRIVE ;  /* 0x00000000000079c5 */ /* 0x000fe20000000000 */
[----:B------:R-:W-:Y:S01]  /*cb50*/  SEL R67, R67, 0x6, !P0 ;  /* 0x0000000643437807 */ /* 0x000fe20004000000 */
[----:B------:R-:W2:Y:S07]  /*cb60*/  LDL.64 R12, [R1+0x90] ;  /* 0x00009000010c7983 */ /* 0x000eae0000100a00 */
[----:B------:R-:W-:Y:S01]  /*cb70*/  HGMMA.64x64x16.F32 R24, gdesc[UR4], R24, gsb0 ;  /* 0x00e00000041879f0 */ /* 0x000fe20008000818 */
[----:B------:R-:W-:Y:S01]  /*cb80*/  IMAD.IADD R14, R8, 0x1, R67 ;  /* 0x00000001080e7824 */ /* 0x000fe200078e0243 */
[----:B---3--:R-:W-:Y:S01]  /*cb90*/  IADD3 R58, R67, 0x800, R58 ;  /* 0x00000800433a7810 */ /* 0x008fe20007ffe03a */
[----:B------:R-:W3:Y:S01]  /*cba0*/  LDL.64 R56, [R1+0x90] ;  /* 0x0000900001387983 */ /* 0x000ee20000100a00 */
        /* <DEDUP_REMOVED lines=24> */
[----:B------:R-:W4:Y:S07]  /*cd30*/  LDL.64 R14, [R1+0x90] ;  /* 0x00009000010e7983 */ /* 0x000f2e0000100a00 */
[----:B------:R-:W-:Y:S01]  /*cd40*/  HGMMA.64x64x16.F32 R24, gdesc[UR4], R24, gsb0 ;  /* 0x00e00000041879f0 */ /* 0x000fe20008000818 */
[----:B------:R-:W-:-:S02]  /*cd50*/  IMAD.IADD R20, R3, 0x1, R8 ;  /* 0x0000000103147824 */ /* 0x000fc400078e0208 */
[--C-:B------:R-:W-:Y:S01]  /*cd60*/  IMAD.MOV.U32 R21, RZ, RZ, R11.reuse ;  /* 0x000000ffff157224 */ /* 0x100fe200078e000b */
[----:B------:R-:W-:Y:S02]  /*cd70*/  R2UR UR4, R62 ;  /* 0x000000003e0472ca */ /* 0x000fe400000e0000 */
[----:B------:R-:W-:Y:S02]  /*cd80*/  R2UR UR6, R20 ;  /* 0x00000000140672ca */ /* 0x000fe400000e0000 */
[----:B------:R-:W-:Y:S02]  /*cd90*/  R2UR UR7, R21 ;  /* 0x00000000150772ca */ /* 0x000fe400000e0000 */
[----:B------:R-:W-:Y:S01]  /*cda0*/  R2UR UR5, R63 ;  /* 0x000000003f0572ca */ /* 0x000fe200000e0000 */
[C---:B------:R-:W-:Y:S01]  /*cdb0*/  IMAD.IADD R58, R65.reuse, 0x1, R8 ;  /* 0x00000001413a7824 */ /* 0x040fe200078e0208 */
[----:B------:R-:W-:Y:S01]  /*cdc0*/  IADD3 R60, R65, 0xa00, R60 ;  /* 0x00000a00413c7810 */ /* 0x000fe20007ffe03c */
[----:B------:R-:W-:Y:S01]  /*cdd0*/  IMAD.MOV.U32 R59, RZ, RZ, R11 ;  /* 0x000000ffff3b7224 */ /* 0x000fe200078e000b */
[----:B------:R-:W4:Y:S01]  /*cde0*/  LDL.64 R20, [R1+0x90] ;  /* 0x0000900001147983 */ /* 0x000f220000100a00 */
        /* <DEDUP_REMOVED lines=8> */
[----:B------:R-:W-:Y:S01]  /*ce70*/  WARPGROUP.ARRIVE ;  /* 0x00000000000079c5 */ /* 0x000fe20000000000 */
[C---:B--2---:R-:W-:Y:S01]  /*ce80*/  IADD3 R12, R67.reuse, 0xa00, R12 ;  /* 0x00000a00430c7810 */ /* 0x044fe20007ffe00c */
[----:B------:R-:W2:Y:S08]  /*ce90*/  LDL.64 R58, [R1+0x90] ;  /* 0x00009000013a7983 */ /* 0x000eb00000100a00 */
[----:B------:R-:W-:Y:S01]  /*cea0*/  HGMMA.64x64x16.F32 R24, gdesc[UR4], R24, gsb0 ;  /* 0x00e00000041879f0 */ /* 0x000fe20008000818 */
[----:B------:R-:W-:-:S02]  /*ceb0*/  IMAD.IADD R60, R67, 0x1, R8 ;  /* 0x00000001433c7824 */ /* 0x000fc400078e0208 */
[----:B------:R-:W-:Y:S01]  /*cec0*/  IMAD.MOV.U32 R61, RZ, RZ, R11 ;  /* 0x000000ffff3d7224 */ /* 0x000fe200078e000b */
[----:B------:R-:W-:Y:S02]  /*ced0*/  R2UR UR4, R12 ;  /* 0x000000000c0472ca */ /* 0x000fe400000e0000 */
[----:B------:R-:W-:Y:S02]  /*cee0*/  R2UR UR6, R60 ;  /* 0x000000003c0672ca */ /* 0x000fe400000e0000 */
[----:B------:R-:W-:Y:S02]  /*cef0*/  R2UR UR7, R61 ;  /* 0x000000003d0772ca */ /* 0x000fe400000e0000 */
[----:B------:R-:W-:Y:S01]  /*cf00*/  R2UR UR5, R13 ;  /* 0x000000000d0572ca */ /* 0x000fe200000e0000 */
[----:B------:R-:W-:Y:S01]  /*cf10*/  IMAD.MOV.U32 R8, RZ, RZ, 0x30 ;  /* 0x00000030ff087424 */ /* 0x000fe200078e00ff */
[----:B------:R-:W2:Y:S01]  /*cf20*/  LDL.64 R60, [R1+0x90] ;  /* 0x00009000013c7983 */ /* 0x000ea20000100a00 */
        /* <DEDUP_REMOVED lines=30> */
[----:B------:R-:W-:Y:S01]  /*d110*/  IADD3 R20, R65, 0xc00, R20 ;  /* 0x00000c0041147810 */ /* 0x000fe20007ffe014 */
        /* <DEDUP_REMOVED lines=38> */
[----:B------:R-:W-:Y:S01]  /*d380*/  VIADD R8, R10, 0xe00 ;  /* 0x00000e000a087836 */ /* 0x000fe20000000000 */
[C---:B---3--:R-:W-:Y:S01]  /*d390*/  IADD3 R12, R3.reuse, 0xe00, R12 ;  /* 0x00000e00030c7810 */ /* 0x048fe20007ffe00c */
[----:B------:R-:W-:Y:S02]  /*d3a0*/  IMAD.MOV.U32 R21, RZ, RZ, R11 ;  /* 0x000000ffff157224 */ /* 0x000fe400078e000b */
[----:B------:R-:W-:Y:S01]  /*d3b0*/  IMAD.IADD R20, R3, 0x1, R8 ;  /* 0x0000000103147824 */ /* 0x000fe200078e0208 */
[----:B------:R-:W-:Y:S01]  /*d3c0*/  R2UR UR4, R12 ;  /* 0x000000000c0472ca */ /* 0x000fe200000e0000 */
[----:B------:R0:W5:Y:S01]  /*d3d0*/  LDL R3, [R1+0x1c0] ;  /* 0x0001c00001037983 */ /* 0x0001620000100800 */
[----:B------:R-:W-:Y:S02]  /*d3e0*/  R2UR UR7, R21 ;  /* 0x00000000150772ca */ /* 0x000fe400000e0000 */
[----:B------:R-:W-:Y:S01]  /*d3f0*/  R2UR UR6, R20 ;  /* 0x00000000140672ca */ /* 0x000fe200000e0000 */
[----:B------:R-:W3:Y:S01]  /*d400*/  LDL R21, [R1] ;  /* 0x0000000001157983 */ /* 0x000ee20000100800 */
[----:B------:R-:W-:-:S03]  /*d410*/  R2UR UR5, R13 ;  /* 0x000000000d0572ca */ /* 0x000fc600000e0000 */
[----:B------:R0:W5:Y:S01]  /*d420*/  LDL R20, [R1+0xc] ;  /* 0x00000c0001147983 */ /* 0x0001620000100800 */
[----:B------:R-:W-:Y:S02]  /*d430*/  WARPGROUP.DEPBAR.LE gsb0, 0x0 ;  /* 0x00008000000079c5 */ /* 0x000fe40000010000 */
[----:B------:R-:W-:-:S07]  /*d440*/  WARPGROUP.ARRIVE ;  /* 0x00000000000079c5 */ /* 0x000fce0000000000 */
        /* <DEDUP_REMOVED lines=28> */
[----:B------:R-:W-:Y:S01]  /*d610*/  IMAD.IADD R58, R13, 0x1, R58 ;  /* 0x000000010d3a7824 */ /* 0x000fe200078e023a */
[----:B------:R-:W-:Y:S02]  /*d620*/  R2UR UR7, R11 ;  /* 0x000000000b0772ca */ /* 0x000fe400000e0000 */
[----:B------:R-:W-:Y:S02]  /*d630*/  R2UR UR6, R10 ;  /* 0x000000000a0672ca */ /* 0x000fe400000e0000 */
[----:B------:R-:W-:Y:S02]  /*d640*/  R2UR UR4, R58 ;  /* 0x000000003a0472ca */ /* 0x000fe400000e0000 */
[----:B------:R-:W-:Y:S01]  /*d650*/  R2UR UR5, R59 ;  /* 0x000000003b0572ca */ /* 0x000fe200000e0000 */
[----:B------:R0:W-:Y:S04]  /*d660*/  STL [R1+0x68], R0 ;  /* 0x0000680001007387 */ /* 0x0001e80000100800 */
        /* <DEDUP_REMOVED lines=40> */
.L_x_6317:
[----:B------:R-:W-:Y:S05]  /*d8f0*/  BSYNC B0 ;  /* 0x0000000000007941 */ /* 0x000fea0003800000 */
.L_x_6316:
        /* <DEDUP_REMOVED lines=11> */
[----:B------:R-:W-:-:S02]  /*d9b0*/  UMOV UR4, 0xffffffc0 ;  /* 0xffffffc000047882 */ /* 0x000fc40000000000 */
[----:B------:R-:W-:Y:S01]  /*d9c0*/  UIMAD UR4, UR46, UR4, 0x41 ;  /* 0x000000412e0474a4 */ /* 0x000fe2000f8e0204 */
        /* <DEDUP_REMOVED lines=25> */
[----:B----4-:R-:W-:Y:S02]  /*db60*/  @P0 SHF.R.U32.HI R8, RZ, R64, R11 ;  /* 0x00000040ff080219 */ /* 0x010fe4000001160b */
[----:B------:R-:W-:-:S03]  /*db70*/  LOP3.LUT R20, R20, 0x7ffffffc, RZ, 0xc0, !PT ;  /* 0x7ffffffc14147812 */ /* 0x000fc600078ec0ff */
[----:B------:R-:W0:Y:S01]  /*db80*/  SHFL.IDX PT, R60, R8, RZ, 0x1c1f ;  /* 0x001c1fff083c7589 */ /* 0x000e2200000e0000 */
[----:B------:R-:W-:Y:S02]  /*db90*/  VIADD R0, R13, UR4 ;  /* 0x000000040d007c36 */ /* 0x000fe40008000000 */
[----:B------:R-:W-:Y:S01]  /*dba0*/  IMAD.IADD R21, R21, 0x1, -R20 ;  /* 0x0000000115157824 */ /* 0x000fe200078e0a14 */
[----:B------:R-:W-:Y:S01]  /*dbb0*/  ULEA UR4, UR46, 0xffffffc0, 0x6 ;  /* 0xffffffc02e047891 */ /* 0x000fe2000f8e303f */
[----:B------:R-:W-:Y:S02]  /*dbc0*/  ISETP.GE.AND P1, PT, R57, 0x1, PT ;  /* 0x000000013900780c */ /* 0x000fe40003f26270 */
[----:B------:R-:W-:-:S03]  /*dbd0*/  IMAD R3, R21, -0x2, R0 ;  /* 0xfffffffe15037824 */ /* 0x000fc600078e0200 */
[----:B------:R-:W-:Y:S02]  /*dbe0*/  VIADD R0, R13, -UR4 ;  /* 0x800000040d007c36 */ /* 0x000fe40008000000 */
[----:B------:R-:W-:Y:S01]  /*dbf0*/  IMAD.IADD R10, R3, 0x1, -R12 ;  /* 0x00000001030a7824 */ /* 0x000fe200078e0a0c */
[----:B------:R-:W-:Y:S01]  /*dc00*/  LOP3.LUT R3, RZ, R14, RZ, 0x33, !PT ;  /* 0x0000000eff037212 */ /* 0x000fe200078e33ff */
[----:B------:R-:W-:Y:S02]  /*dc10*/  IMAD R61, R21, -0x2, R0 ;  /* 0xfffffffe153d7824 */ /* 0x000fe400078e0200 */
[C---:B------:R-:W-:Y:S02]  /*dc20*/  IMAD.IADD R70, R10.reuse, 0x1, R15 ;  /* 0x000000010a467824 */ /* 0x040fe400078e020f */
[----:B------:R-:W-:Y:S02]  /*dc30*/  IMAD.IADD R15, R10, 0x1, R3 ;  /* 0x000000010a0f7824 */ /* 0x000fe400078e0203 */
[----:B------:R-:W-:Y:S01]  /*dc40*/  VIADD R63, R56, -UR4 ;  /* 0x80000004383f7c36 */ /* 0x000fe20008000000 */
        /* <DEDUP_REMOVED lines=13> */
.L_x_6321:
[----:B------:R-:W-:-:S13]  /*dd20*/  ISETP.NE.AND P0, PT, R57, 0x1, PT ;  /* 0x000000013900780c */ /* 0x000fda0003f05270 */
[----:B------:R-:W-:-:S05]  /*dd30*/  @P0 IMAD.HI.U32 R14, R10, R58, RZ ;  /* 0x0000003a0a0e0227 */ /* 0x000fca00078e00ff */
[----:B------:R-:W-:-:S07]  /*dd40*/  @P0 SHF.R.U32.HI R10, RZ, R59, R14 ;  /* 0x0000003bff0a0219 */ /* 0x000fce000001160e */
.L_x_6322:
[----:B------:R-:W-:Y:S05]  /*dd50*/  BSYNC B1 ;  /* 0x0000000000017941 */ /* 0x000fea0003800000 */
.L_x_6320:
[----:B------:R-:W-:-:S04]  /*dd60*/  IMAD R10, R10, R57, -UR4 ;  /* 0x800000040a0a7e24 */ /* 0x000fc8000f8e0239 */
[----:B------:R-:W-:-:S05]  /*dd70*/  IMAD R10, R21, -0x2, R10 ;  /* 0xfffffffe150a7824 */ /* 0x000fca00078e020a */
[----:B------:R-:W-:Y:S02]  /*dd80*/  VIMNMX R3, R3, R10, !PT ;  /* 0x0000000a03037248 */ /* 0x000fe40007fe0100 */
[----:B------:R-:W-:-:S07]  /*dd90*/  VIADDMNMX R0, R10, R57, R0, PT ;  /* 0x000000390a007246 */ /* 0x000fce0003800100 */
.L_x_6319:
[----:B------:R-:W-:Y:S05]  /*dda0*/  BSYNC B0 ;  /* 0x0000000000007941 */ /* 0x000fea0003800000 */
.L_x_6318:
        /* <DEDUP_REMOVED lines=90> */
.L_x_6326:
[----:B------:R-:W-:-:S13]  /*e350*/  ISETP.NE.AND P6, PT, R57, 0x1, PT ;  /* 0x000000013900780c */ /* 0x000fda0003fc5270 */
[----:B------:R-:W-:-:S05]  /*e360*/  @P6 IMAD.HI.U32 R58, R12, R58, RZ ;  /* 0x0000003a0c3a6227 */ /* 0x000fca00078e00ff */
[----:B------:R-:W-:-:S07]  /*e370*/  @P6 SHF.R.U32.HI R12, RZ, R59, R58 ;  /* 0x0000003bff0c6219 */ /* 0x000fce000001163a */
.L_x_6327:
[----:B------:R-:W-:Y:S05]  /*e380*/  BSYNC B1 ;  /* 0x0000000000017941 */ /* 0x000fea0003800000 */
.L_x_6325:
[----:B------:R-:W-:-:S04]  /*e390*/  IMAD R12, R12, R57, -UR4 ;  /* 0x800000040c0c7e24 */ /* 0x000fc8000f8e0239 */
[----:B------:R-:W-:-:S05]  /*e3a0*/  IMAD R12, R21, -0x2, R12 ;  /* 0xfffffffe150c7824 */ /* 0x000fca00078e020c */
[----:B------:R-:W-:Y:S02]  /*e3b0*/  VIADDMNMX R0, R12, R57, R0, PT ;  /* 0x000000390c007246 */ /* 0x000fe40003800100 */
[----:B------:R-:W-:-:S07]  /*e3c0*/  VIMNMX R3, R3, R12, !PT ;  /* 0x0000000c03037248 */ /* 0x000fce0007fe0100 */
.L_x_6324:
[----:B------:R-:W-:Y:S05]  /*e3d0*/  BSYNC B0 ;  /* 0x0000000000007941 */ /* 0x000fea0003800000 */
.L_x_6323:
        /* <DEDUP_REMOVED lines=15> */
[----:B------:R-:W2:Y:S01]  /*e4d0*/  LDL R61, [R1+0x2b4] ;  /* 0x0002b400013d7983 */ /* 0x000ea20000100800 */
[----:B------:R-:W-:-:S02]  /*e4e0*/  FSEL R31, R31, -INF , !P0 ;  /* 0xff8000001f1f7808 */ /* 0x000fc40004000000 */
[----:B------:R-:W-:Y:S01]  /*e4f0*/  ISETP.NE.AND P0, PT, R25, RZ, PT ;  /* 0x000000ff1900720c */ /* 0x000fe20003f05270 */
[----:B------:R-:W2:Y:S01]  /*e500*/  LDL R63, [R1+0x2bc] ;  /* 0x0002bc00013f7983 */ /* 0x000ea20000100800 */
[----:B------:R-:W-:Y:S02]  /*e510*/  FMNMX.FTZ R11, R32, R11, !PT ;  /* 0x0000000b200b7209 */ /* 0x000fe40007810000 */
[----:B------:R-:W-:Y:S01]  /*e520*/  ISETP.GT.AND P0, PT, R3, 0x10, !P0 ;  /* 0x000000100300780c */ /* 0x000fe20004704270 */
[----:B------:R-:W2:Y:S01]  /*e530*/  LDL R69, [R1+0x2d4] ;  /* 0x0002d40001457983 */ /* 0x000ea20000100800 */
[----:B------:R-:W-:Y:S02]  /*e540*/  FSEL R30, R30, -INF , !P1 ;  /* 0xff8000001e1e7808 */ /* 0x000fe40004800000 */
[----:B------:R-:W-:Y:S01]  /*e550*/  ISETP.LT.OR P0, PT, R0, 0x11, P0 ;  /* 0x000000110000780c */ /* 0x000fe20000701670 */
[----:B------:R-:W2:Y:S01]  /*e560*/  LDL R70, [R1+0x2d8] ;  /* 0x0002d80001467983 */ /* 0x000ea20000100800 */
[----:B------:R-:W-:-:S02]  /*e570*/  ISETP.NE.AND P1, PT, R65, RZ, PT ;  /* 0x000000ff4100720c */ /* 0x000fc40003f25270 */
[----:B------:R-:W-:Y:S01]  /*e580*/  FSEL R34, R34, -INF , !P0 ;  /* 0xff80000022227808 */ /* 0x000fe20004000000 */
[----:B------:R-:W2:Y:S01]  /*e590*/  LDL R65, [R1+0x2c4] ;  /* 0x0002c40001417983 */ /* 0x000ea20000100800 */
[----:B------:R-:W-:Y:S02]  /*e5a0*/  ISETP.NE.AND P0, PT, R29, RZ, PT ;  /* 0x000000ff1d00720c */ /* 0x000fe40003f05270 */
[----:B------:R-:W-:Y:S01]  /*e5b0*/  FMNMX.FTZ R11, R56, R11, !PT ;  /* 0x0000000b380b7209 */ /* 0x000fe20007810000 */
[----:B------:R-:W2:Y:S01]  /*e5c0*/  LDL R71, [R1+0x2dc] ;  /* 0x0002dc0001477983 */ /* 0x000ea20000100800 */
[----:B------:R-:W-:Y:S02]  /*e5d0*/  ISETP.GT.AND P0, PT, R3, 0x11, !P0 ;  /* 0x000000110300780c */ /* 0x000fe40004704270 */
[----:B------:R-:W-:Y:S01]  /*e5e0*/  FMNMX.FTZ R11, R36, R11, !PT ;  /* 0x0000000b240b7209 */ /* 0x000fe20007810000 */
[----:B------:R-:W2:Y:S01]  /*e5f0*/  LDL R72, [R1+0x2e0] ;  /* 0x0002e00001487983 */ /* 0x000ea20000100800 */
[----:B------:R-:W-:-:S02]  /*e600*/  ISETP.LT.OR P0, PT, R0, 0x12, P0 ;  /* 0x000000120000780c */ /* 0x000fc40000701670 */
[----:B------:R-:W-:Y:S01]  /*e610*/  FMNMX.FTZ R11, R28, R11, !PT ;  /* 0x0000000b1c0b7209 */ /* 0x000fe20007810000 */
[----:B------:R-:W2:Y:S01]  /*e620*/  LDL R73, [R1+0x2e4] ;  /* 0x0002e40001497983 */ /* 0x000ea20000100800 */
[----:B------:R-:W-:Y:S02]  /*e630*/  FSEL R35, R35, -INF , !P0 ;  /* 0xff80000023237808 */ /* 0x000fe40004000000 */
[----:B------:R-:W-:Y:S01]  /*e640*/  ISETP.NE.AND P0, PT, R33, RZ, PT ;  /* 0x000000ff2100720c */ /* 0x000fe20003f05270 */
[----:B------:R-:W2:Y:S01]  /*e650*/  LDL R74, [R1+0x2e8] ;  /* 0x0002e800014a7983 */ /* 0x000ea20000100800 */
[----:B------:R-:W-:Y:S02]  /*e660*/  FMNMX.FTZ R11, R40, R11, !PT ;  /* 0x0000000b280b7209 */ /* 0x000fe40007810000 */
[----:B------:R-:W-:Y:S01]  /*e670*/  ISETP.GT.AND P0, PT, R3, 0x18, !P0 ;  /* 0x000000180300780c */ /* 0x000fe20004704270 */
[----:B------:R-:W2:Y:S01]  /*e680*/  LDL R75, [R1+0x2ec] ;  /* 0x0002ec00014b7983 */ /* 0x000ea20000100800 */
[----:B------:R-:W-:-:S02]  /*e690*/  FMNMX.FTZ R11, R20, R11, !PT ;  /* 0x0000000b140b7209 */ /* 0x000fc40007810000 */
[----:B------:R-:W-:Y:S01]  /*e6a0*/  ISETP.LT.OR P0, PT, R0, 0x19, P0 ;  /* 0x000000190000780c */ /* 0x000fe20000701670 */
[----:B------:R-:W2:Y:S01]  /*e6b0*/  LDL R76, [R1+0x2f0] ;  /* 0x0002f000014c7983 */ /* 0x000ea20000100800 */
[----:B------:R-:W-:Y:S02]  /*e6c0*/  FMNMX.FTZ R11, R44, R11, !PT ;  /* 0x0000000b2c0b7209 */ /* 0x000fe40007810000 */
[----:B------:R-:W-:Y:S01]  /*e6d0*/  FSEL R38, R38, -INF , !P0 ;  /* 0xff80000026267808 */ /* 0x000fe20004000000 */
[----:B------:R-:W2:Y:S01]  /*e6e0*/  LDL R77, [R1+0x2f4] ;  /* 0x0002f400014d7983 */ /* 0x000ea20000100800 */
[----:B------:R-:W-:Y:S02]  /*e6f0*/  ISETP.GT.AND P0, PT, R3, 0x19, !P1 ;  /* 0x000000190300780c */ /* 0x000fe40004f04270 */
[----:B------:R-:W-:Y:S01]  /*e700*/  ISETP.NE.AND P6, PT, R10, RZ, PT ;  /* 0x000000ff0a00720c */ /* 0x000fe20003fc5270 */
        /* <DEDUP_REMOVED lines=16> */
[----:B------:R-:W-:Y:S02]  /*e810*/  ISETP.GT.AND P0, PT, R3, RZ, !P6 ;  /* 0x000000ff0300720c */ /* 0x000fe40007704270 */
[----:B------:R-:W-:Y:S01]  /*e820*/  FMNMX.FTZ R12, R64, R13, !PT ;  /* 0x0000000d400c7209 */ /* 0x000fe20007810000 */
[----:B------:R-:W2:Y:S01]  /*e830*/  LDL R84, [R1+0x310] ;  /* 0x0003100001547983 */ /* 0x000ea20000100800 */
[----:B------:R-:W-:-:S02]  /*e840*/  ISETP.LT.OR P0, PT, R0, 0x1, P0 ;  /* 0x000000010000780c */ /* 0x000fc40000701670 */
[----:B------:R-:W-:Y:S01]  /*e850*/  ISETP.NE.AND P1, PT, R41, RZ, PT ;  /* 0x000000ff2900720c */ /* 0x000fe20003f25270 */
[----:B------:R-:W0:Y:S01]  /*e860*/  SHFL.BFLY PT, R13, R12, 0x2, 0x1f ;  /* 0x0c401f000c0d7f89 */ /* 0x000e2200000e0000 */
[----:B------:R-:W-:Y:S02]  /*e870*/  FSEL R15, R26, -INF , !P0 ;  /* 0xff8000001a0f7808 */ /* 0x000fe40004000000 */
[----:B------:R-:W-:Y:S01]  /*e880*/  ISETP.NE.AND P0, PT, R67, RZ, PT ;  /* 0x000000ff4300720c */ /* 0x000fe20003f05270 */
[----:B------:R-:W3:Y:S01]  /*e890*/  LDL R26, [R1+0x200] ;  /* 0x00020000011a7983 */ /* 0x000ee20000100800 */
[----:B------:R-:W-:Y:S02]  /*e8a0*/  FMNMX.FTZ R11, R15, R27, !PT ;  /* 0x0000001b0f0b7209 */ /* 0x000fe40007810000 */
[----:B------:R-:W-:Y:S01]  /*e8b0*/  ISETP.GT.AND P0, PT, R3, 0x21, !P0 ;  /* 0x000000210300780c */ /* 0x000fe20004704270 */
[----:B------:R-:W2:Y:S01]  /*e8c0*/  LDL R67, [R1+0x2cc] ;  /* 0x0002cc0001437983 */ /* 0x000ea20000100800 */
[----:B------:R-:W-:-:S02]  /*e8d0*/  FMNMX.FTZ R8, R30, R11, !PT ;  /* 0x0000000b1e087209 */ /* 0x000fc40007810000 */
[----:B------:R-:W-:Y:S01]  /*e8e0*/  ISETP.GT.AND P1, PT, R3, 0x28, !P1 ;  /* 0x000000280300780c */ /* 0x000fe20004f24270 */
[----:B------:R-:W2:Y:S01]  /*e8f0*/  LDL R85, [R1+0x314] ;  /* 0x0003140001557983 */ /* 0x000ea20000100800 */
[----:B------:R-:W-:Y:S02]  /*e900*/  FMNMX.FTZ R11, R31, R8, !PT ;  /* 0x000000081f0b7209 */ /* 0x000fe40007810000 */
[----:B------:R-:W-:Y:S01]  /*e910*/  ISETP.LT.OR P0, PT, R0, 0x22, P0 ;  /* 0x000000220000780c */ /* 0x000fe20000701670 */
        /* <DEDUP_REMOVED lines=10> */
[----:B------:R-:W-:Y:S02]  /*e9c0*/  FMNMX.FTZ R11, R39, R8, !PT ;  /* 0x00000008270b7209 */ /* 0x000fe40007810000 */
[----:B------:R-:W-:Y:S01]  /*e9d0*/  ISETP.GT.AND P3, PT, R3, 0x30, !P3 ;  /* 0x000000300300780c */ /* 0x000fe20005f64270 */
[----:B------:R-:W2:Y:S01]  /*e9e0*/  LDL R90, [R1+0x328] ;  /* 0x00032800015a7983 */ /* 0x000ea20000100800 */
[----:B------:R-:W-:-:S02]  /*e9f0*/  FMNMX.FTZ R8, R42, R11, !PT ;  /* 0x0000000b2a087209 */ /* 0x000fc40007810000 */
[----:B------:R-:W-:Y:S01]  /*ea00*/  ISETP.LT.OR P2, PT, R0, 0x2a, P2 ;  /* 0x0000002a0000780c */ /* 0x000fe20001741670 */
[----:B------:R-:W2:Y:S01]  /*ea10*/  LDL R91, [R1+0x32c] ;  /* 0x00032c00015b7983 */ /* 0x000ea20000100800 */
[----:B------:R-:W-:Y:S02]  /*ea20*/  FSEL R21, R46, -INF , !P1 ;  /* 0xff8000002e157808 */ /* 0x000fe40004800000 */
[----:B------:R-:W-:Y:S01]  /*ea30*/  FMNMX.FTZ R8, R43, R8, !PT ;  /* 0x000000082b087209 */ /* 0x000fe20007810000 */
[----:B------:R-:W4:Y:S01]  /*ea40*/  LDL R46, [R1+0x278] ;  /* 0x00027800012e7983 */ /* 0x000f220000100800 */
[----:B------:R-:W-:Y:S02]  /*ea50*/  ISETP.GT.AND P4, PT, R3, 0x31, !P4 ;  /* 0x000000310300780c */ /* 0x000fe40006784270 */
[----:B------:R-:W-:Y:S01]  /*ea60*/  ISETP.LT.OR P3, PT, R0, 0x31, P3 ;  /* 0x000000310000780c */ /* 0x000fe20001f61670 */
[----:B------:R-:W2:Y:S01]  /*ea70*/  LDL R92, [R1+0x330] ;  /* 0x00033000015c7983 */ /* 0x000ea20000100800 */
[----:B------:R-:W-:-:S02]  /*ea80*/  FSEL R47, R47, -INF , !P2 ;  /* 0xff8000002f2f7808 */ /* 0x000fc40005000000 */
[----:B------:R-:W-:Y:S01]  /*ea90*/  FMNMX.FTZ R8, R21, R8, !PT ;  /* 0x0000000815087209 */ /* 0x000fe20007810000 */
[----:B------:R-:W2:Y:S01]  /*eaa0*/  LDL R93, [R1+0x334] ;  /* 0x00033400015d7983 */ /* 0x000ea20000100800 */
[----:B------:R-:W-:Y:S02]  /*eab0*/  ISETP.NE.AND P6, PT, R45, RZ, PT ;  /* 0x000000ff2d00720c */ /* 0x000fe40003fc5270 */
[----:B------:R-:W-:Y:S01]  /*eac0*/  ISETP.GT.AND P5, PT, R3, 0x38, !P5 ;  /* 0x000000380300780c */ /* 0x000fe20006fa4270 */
[----:B------:R-:W2:Y:S01]  /*ead0*/  LDL R94, [R1+0x338] ;  /* 0x00033800015e7983 */ /* 0x000ea20000100800 */
[----:B------:R-:W-:Y:S02]  /*eae0*/  ISETP.LT.OR P4, PT, R0, 0x32, P4 ;  /* 0x000000320000780c */ /* 0x000fe40002781670 */
[----:B------:R-:W-:Y:S01]  /*eaf0*/  FSEL R41, R50, -INF , !P3 ;  /* 0xff80000032297808 */ /* 0x000fe20005800000 */
[----:B------:R-:W2:Y:S01]  /*eb00*/  LDL R95, [R1+0x33c] ;  /* 0x00033c00015f7983 */ /* 0x000ea20000100800 */
[----:B------:R-:W-:-:S02]  /*eb10*/  FMNMX.FTZ R8, R47, R8, !PT ;  /* 0x000000082f087209 */ /* 0x000fc40007810000 */
[----:B------:R-:W-:Y:S01]  /*eb20*/  ISETP.GT.AND P0, PT, R3, 0x39, !P6 ;  /* 0x000000390300780c */ /* 0x000fe20007704270 */
[----:B------:R-:W2:Y:S01]  /*eb30*/  LDL R50, [R1+0x288] ;  /* 0x0002880001327983 */ /* 0x000ea20000100800 */
[----:B------:R-:W-:Y:S02]  /*eb40*/  ISETP.LT.OR P5, PT, R0, 0x39, P5 ;  /* 0x000000390000780c */ /* 0x000fe40002fa1670 */
[----:B------:R-:W-:Y:S01]  /*eb50*/  FSEL R51, R51, -INF , !P4 ;  /* 0xff80000033337808 */ /* 0x000fe20006000000 */
[----:B------:R-:W2:Y:S01]  /*eb60*/  LDL R96, [R1+0x340] ;  /* 0x0003400001607983 */ /* 0x000ea20000100800 */
[----:B------:R-:W-:Y:S02]  /*eb70*/  FMNMX.FTZ R8, R41, R8, !PT ;  /* 0x0000000829087209 */ /* 0x000fe40007810000 */
[----:B0-----:R-:W-:Y:S01]  /*eb80*/  FMNMX.FTZ R10, R12, R13, !PT ;  /* 0x0000000d0c0a7209 */ /* 0x001fe20007810000 */
[----:B------:R-:W2:Y:S01]  /*eb90*/  LDL R97, [R1+0x344] ;  /* 0x0003440001617983 */ /* 0x000ea20000100800 */
[----:B------:R-:W-:-:S02]  /*eba0*/  ISETP.LT.OR P0, PT, R0, 0x3a, P0 ;  /* 0x0000003a0000780c */ /* 0x000fc40000701670 */
[----:B------:R-:W-:Y:S01]  /*ebb0*/  FSEL R54, R54, -INF , !P5 ;  /* 0xff80000036367808 */ /* 0x000fe20006800000 */
[----:B------:R-:W0:Y:S01]  /*ebc0*/  SHFL.BFLY PT, R11, R10, 0x1, 0x1f ;  /* 0x0c201f000a0b7f89 */ /* 0x000e2200000e0000 */
[----:B------:R-:W-:Y:S02]  /*ebd0*/  FMNMX.FTZ R3, R51, R8, !PT ;  /* 0x0000000833037209 */ /* 0x000fe40007810000 */
[----:B------:R-:W-:Y:S01]  /*ebe0*/  FSEL R55, R55, -INF , !P0 ;  /* 0xff80000037377808 */ /* 0x000fe20004000000 */
[----:B------:R-:W2:Y:S01]  /*ebf0*/  LDL R98, [R1+0x348] ;  /* 0x0003480001627983 */ /* 0x000ea20000100800 */
[----:B------:R-:W-:-:S03]  /*ec00*/  FMNMX.FTZ R0, R54, R3, !PT ;  /* 0x0000000336007209 */ /* 0x000fc60007810000 */
[----:B------:R-:W2:Y:S01]  /*ec10*/  LDL R99, [R1+0x34c] ;  /* 0x00034c0001637983 */ /* 0x000ea20000100800 */
[----:B------:R-:W-:-:S03]  /*ec20*/  FMNMX.FTZ R13, R55, R0, !PT ;  /* 0x00000000370d7209 */ /* 0x000fc60007810000 */
[----:B------:R-:W2:Y:S04]  /*ec30*/  LDL R100, [R1+0x350] ;  /* 0x0003500001647983 */ /* 0x000ea80000100800 */
[----:B------:R-:W-:Y:S04]  /*ec40*/  STL.64 [R1+0x1e0], R12 ;  /* 0x0001e00c01007387 */ /* 0x000fe80000100a00 */
[----:B------:R-:W3:Y:S01]  /*ec50*/  LDL R8, [R1+0x1e4] ;  /* 0x0001e40001087983 */ /* 0x000ee20000100800 */
[----:B0-----:R-:W-:-:S03]  /*ec60*/  FMNMX.FTZ R0, R10, R11, !PT ;  /* 0x0000000b0a007209 */ /* 0x001fc60007810000 */
[----:B------:R-:W2:Y:S04]  /*ec70*/  LDL R101, [R1+0x354] ;  /* 0x0003540001657983 */ /* 0x000ea80000100800 */
[----:B------:R-:W-:Y:S04]  /*ec80*/  STL [R1+0x1e0], R0 ;  /* 0x0001e00001007387 */ /* 0x000fe80000100800 */
[----:B------:R-:W4:Y:S04]  /*ec90*/  LDL R14, [R1+0x1e0] ;  /* 0x0001e000010e7983 */ /* 0x000f280000100800 */
[----:B------:R-:W2:Y:S04]  /*eca0*/  LDL.64 R10, [R1+0x110] ;  /* 0x00011000010a7983 */ /* 0x000ea80000100a00 */
        /* <DEDUP_REMOVED lines=41> */
[----:B---3--:R-:W0:Y:S01]  /*ef40*/  SHFL.BFLY PT, R13, R8, 0x2, 0x1f ;  /* 0x0c401f00080d7f89 */ /* 0x008e2200000e0000 */
[----:B----4-:R-:W-:Y:S01]  /*ef50*/  FMUL.FTZ R3, R26, R14 ;  /* 0x0000000e1a037220 */ /* 0x010fe20000410000 */
[----:B------:R-:W-:-:S04]  /*ef60*/  FSETP.NEU.FTZ.AND P0, PT, R14, -INF , PT ;  /* 0xff8000000e00780b */ /* 0x000fc80003f1d000 */
[----:B------:R-:W-:Y:S02]  /*ef70*/  FSEL R3, R3, RZ, P0 ;  /* 0x000000ff03037208 */ /* 0x000fe40000000000 */
[----:B0-----:R-:W-:-:S03]  /*ef80*/  FMNMX.FTZ R13, R13, R8, !PT ;  /* 0x000000080d0d7209 */ /* 0x001fc60007810000 */
[-CC-:B------:R-:W-:Y:S02]  /*ef90*/  FFMA.FTZ R160, R24, R26.reuse, -R3.reuse ;  /* 0x0000001a18a07223 */ /* 0x180fe40000010803 */
[----:B------:R-:W0:Y:S01]  /*efa0*/  SHFL.BFLY PT, R24, R13, 0x1, 0x1f ;  /* 0x0c201f000d187f89 */ /* 0x000e2200000e0000 */
        /* <DEDUP_REMOVED lines=15> */
[----:B------:R-:W-:Y:S01]  /*f0a0*/  FFMA.FTZ R52, R52, R26, -R3 ;  /* 0x0000001a34347223 */ /* 0x000fe20000010803 */
[----:B------:R-:W3:Y:S01]  /*f0b0*/  LDL R66, [R1+0x2c8] ;  /* 0x0002c80001427983 */ /* 0x000ee20000100800 */
[----:B0-----:R-:W-:-:S02]  /*f0c0*/  FMNMX.FTZ R24, R13, R24, !PT ;  /* 0x000000180d187209 */ /* 0x001fc40007810000 */
[----:B------:R-:W-:Y:S01]  /*f0d0*/  MUFU.EX2 R25, R25 ;  /* 0x0000001900197308 */ /* 0x000fe20000000800 */
[----:B------:R-:W4:Y:S01]  /*f0e0*/  LDL R36, [R1+0x250] ;  /* 0x0002500001247983 */ /* 0x000f220000100800 */
[C---:B------:R-:W-:Y:S01]  /*f0f0*/  FSETP.NEU.FTZ.AND P0, PT, R24.reuse, -INF , PT ;  /* 0xff8000001800780b */ /* 0x040fe20003f1d000 */
[-C--:B-1----:R-:W-:Y:S02]  /*f100*/  FMUL.FTZ R0, R24, R26.reuse ;  /* 0x0000001a18007220 */ /* 0x082fe40000410000 */
[----:B------:R-:W3:Y:S03]  /*f110*/  LDL R40, [R1+0x260] ;  /* 0x0002600001287983 */ /* 0x000ee60000100800 */
[----:B------:R-:W-:Y:S01]  /*f120*/  FSEL R0, R0, RZ, P0 ;  /* 0x000000ff00007208 */ /* 0x000fe20000000000 */
[----:B------:R-:W-:Y:S01]  /*f130*/  MUFU.EX2 R162, R162 ;  /* 0x000000a200a27308 */ /* 0x000fe20000000800 */
[----:B------:R-:W3:Y:S03]  /*f140*/  LDL R56, [R1+0x2a0] ;  /* 0x0002a00001387983 */ /* 0x000ee60000100800 */
[-CC-:B------:R-:W-:Y:S01]  /*f150*/  FFMA.FTZ R15, R15, R26.reuse, -R0.reuse ;  /* 0x0000001a0f0f7223 */ /* 0x180fe20000010800 */
[-CC-:B------:R-:W-:Y:S01]  /*f160*/  FFMA.FTZ R27, R27, R26.reuse, -R0.reuse ;  /* 0x0000001a1b1b7223 */ /* 0x180fe20000010800 */
[-CC-:B------:R-:W-:Y:S01]  /*f170*/  FFMA.FTZ R30, R30, R26.reuse, -R0.reuse ;  /* 0x0000001a1e1e7223 */ /* 0x180fe20000010800 */
[----:B------:R-:W3:Y:S01]  /*f180*/  LDL R68, [R1+0x2d0] ;  /* 0x0002d00001447983 */ /* 0x000ee20000100800 */
[----:B------:R-:W-:Y:S01]  /*f190*/  MUFU.EX2 R161, R15 ;  /* 0x0000000f00a17308 */ /* 0x000fe20000000800 */
[-CC-:B------:R-:W-:Y:S01]  /*f1a0*/  FFMA.FTZ R31, R31, R26.reuse, -R0.reuse ;  /* 0x0000001a1f1f7223 */ /* 0x180fe20000010800 */
[----:B------:R-:W-:-:S06]  /*f1b0*/  FFMA.FTZ R34, R34, R26, -R0 ;  /* 0x0000001a22227223 */ /* 0x000fcc0000010800 */
[----:B------:R-:W0:Y:S01]  /*f1c0*/  MUFU.EX2 R28, R27 ;  /* 0x0000001b001c7308 */ /* 0x000e220000000800 */
[----:B------:R-:W-:-:S07]  /*f1d0*/  FFMA.FTZ R35, R35, R26, -R0 ;  /* 0x0000001a23237223 */ /* 0x000fce0000010800 */
[----:B------:R-:W1:Y:S01]  /*f1e0*/  MUFU.EX2 R30, R30 ;  /* 0x0000001e001e7308 */ /* 0x000e620000000800 */
[-C--:B------:R-:W-:Y:S01]  /*f1f0*/  FFMA.FTZ R3, R64, R26.reuse, -R3 ;  /* 0x0000001a40037223 */ /* 0x080fe20000010803 */
[----:B------:R-:W-:-:S06]  /*f200*/  FFMA.FTZ R38, R38, R26, -R0 ;  /* 0x0000001a26267223 */ /* 0x000fcc0000010800 */
[----:B------:R-:W-:Y:S08]  /*f210*/  MUFU.EX2 R164, R164 ;  /* 0x000000a400a47308 */ /* 0x000ff00000000800 */
[----:B------:R-:W2:Y:S01]  /*f220*/  MUFU.EX2 R31, R31 ;  /* 0x0000001f001f7308 */ /* 0x000ea20000000800 */
[----:B0-----:R-:W-:Y:S01]  /*f230*/  FADD.FTZ R13, R161, R28 ;  /* 0x0000001ca10d7221 */ /* 0x001fe20000010000 */
[----:B------:R-:W-:-:S06]  /*f240*/  FFMA.FTZ R39, R39, R26, -R0 ;  /* 0x0000001a27277223 */ /* 0x000fcc0000010800 */
[----:B------:R-:W-:Y:S08]  /*f250*/  MUFU.EX2 R33, R33 ;  /* 0x0000002100217308 */ /* 0x000ff00000000800 */
[----:B------:R-:W0:Y:S01]  /*f260*/  MUFU.EX2 R34, R34 ;  /* 0x0000002200227308 */ /* 0x000e220000000800 */
[----:B-1----:R-:W-:Y:S01]  /*f270*/  FADD.FTZ R12, R30, R13 ;  /* 0x0000000d1e0c7221 */ /* 0x002fe20000010000 */
[----:B------:R-:W-:-:S06]  /*f280*/  FFMA.FTZ R42, R42, R26, -R0 ;  /* 0x0000001a2a2a7223 */ /* 0x000fcc0000010800 */
[----:B------:R-:W-:Y:S01]  /*f290*/  MUFU.EX2 R166, R166 ;  /* 0x000000a600a67308 */ /* 0x000fe20000000800 */
[----:B------:R-:W-:-:S07]  /*f2a0*/  FFMA.FTZ R43, R43, R26, -R0 ;  /* 0x0000001a2b2b7223 */ /* 0x000fce0000010800 */
        /* <DEDUP_REMOVED lines=8> */
[----:B------:R-:W-:Y:S08]  /*f330*/  MUFU.EX2 R49, R60 ;  /* 0x0000003c00317308 */ /* 0x000ff00000000800 */
[----:B------:R-:W-:Y:S08]  /*f340*/  MUFU.EX2 R48, R48 ;  /* 0x0000003000307308 */ /* 0x000ff00000000800 */
[----:B------:R-:W-:Y:S08]  /*f350*/  MUFU.EX2 R53, R62 ;  /* 0x0000003e00357308 */ /* 0x000ff00000000800 */
[----:B------:R-:W-:Y:S01]  /*f360*/  MUFU.EX2 R52, R52 ;  /* 0x0000003400347308 */ /* 0x000fe20000000800 */
[----:B------:R1:W-:Y:S04]  /*f370*/  STL [R1+0x1e4], R24 ;  /* 0x0001e41801007387 */ /* 0x0003e80000100800 */
[----:B------:R-:W3:Y:S03]  /*f380*/  LDL R27, [R1+0x22c] ;  /* 0x00022c00011b7983 */ /* 0x000ee60000100800 */
[----:B------:R0:W-:Y:S08]  /*f390*/  MUFU.EX2 R57, R3 ;  /* 0x0000000300397308 */ /* 0x0001f00000000800 */
[----:B------:R-:W1:Y:S01]  /*f3a0*/  MUFU.EX2 R35, R35 ;  /* 0x0000002300237308 */ /* 0x000e620000000800 */
[----:B0-----:R-:W-:Y:S01]  /*f3b0*/  FADD.FTZ R3, R160, R25 ;  /* 0x00000019a0037221 */ /* 0x001fe20000010000 */
[----:B--2---:R-:W-:Y:S01]  /*f3c0*/  FADD.FTZ R13, R31, R12 ;  /* 0x0000000c1f0d7221 */ /* 0x004fe20000010000 */
[----:B------:R-:W2:Y:S02]  /*f3d0*/  LDL R64, [R1+0x2c0] ;  /* 0x0002c00001407983 */ /* 0x000ea40000100800 */
[----:B------:R-:W-:-:S03]  /*f3e0*/  FADD.FTZ R8, R162, R3 ;  /* 0x00000003a2087221 */ /* 0x000fc60000010000 */
[----:B------:R-:W0:Y:S01]  /*f3f0*/  MUFU.EX2 R38, R38 ;  /* 0x0000002600267308 */ /* 0x000e220000000800 */
[----:B------:R-:W-:Y:S01]  /*f400*/  FADD.FTZ R3, R29, R8 ;  /* 0x000000081d037221 */ /* 0x000fe20000010000 */
[----:B------:R-:W-:Y:S01]  /*f410*/  FADD.FTZ R12, R34, R13 ;  /* 0x0000000d220c7221 */ /* 0x000fe20000010000 */
[----:B------:R-:W-:Y:S01]  /*f420*/  F2FP.F16.F32.PACK_AB R161, R28, R161 ;  /* 0x000000a11ca1723e */ /* 0x000fe200000000ff */
[----:B-1----:R-:W2:Y:S04]  /*f430*/  LDL R24, [R1+0x220] ;  /* 0x0002200001187983 */ /* 0x002ea80000100800 */
[----:B------:R-:W1:Y:S01]  /*f440*/  MUFU.EX2 R39, R39 ;  /* 0x0000002700277308 */ /* 0x000e620000000800 */
[----:B------:R-:W-:Y:S01]  /*f450*/  FADD.FTZ R8, R164, R3 ;  /* 0x00000003a4087221 */ /* 0x000fe20000010000 */
[----:B------:R-:W-:Y:S01]  /*f460*/  FADD.FTZ R13, R35, R12 ;  /* 0x0000000c230d7221 */ /* 0x000fe20000010000 */
[----:B------:R-:W-:Y:S01]  /*f470*/  F2FP.F16.F32.PACK_AB R163, R31, R30 ;  /* 0x0000001e1fa3723e */ /* 0x000fe200000000ff */
[----:B------:R-:W2:Y:S04]  /*f480*/  LDL R28, [R1+0x230] ;  /* 0x00023000011c7983 */ /* 0x000ea80000100800 */
[----:B------:R-:W1:Y:S01]  /*f490*/  MUFU.EX2 R42, R42 ;  /* 0x0000002a002a7308 */ /* 0x000e620000000800 */
[----:B------:R-:W-:Y:S01]  /*f4a0*/  FADD.FTZ R3, R33, R8 ;  /* 0x0000000821037221 */ /* 0x000fe20000010000 */
[----:B0-----:R-:W-:Y:S01]  /*f4b0*/  FADD.FTZ R14, R38, R13 ;  /* 0x0000000d260e7221 */ /* 0x001fe20000010000 */
[----:B------:R-:W2:Y:S05]  /*f4c0*/  LDL R41, [R1+0x264] ;  /* 0x0002640001297983 */ /* 0x000eaa0000100800 */
[----:B------:R-:W0:Y:S01]  /*f4d0*/  MUFU.EX2 R43, R43 ;  /* 0x0000002b002b7308 */ /* 0x000e220000000800 */
[----:B------:R-:W-:Y:S01]  /*f4e0*/  FADD.FTZ R12, R166, R3 ;  /* 0x00000003a60c7221 */ /* 0x000fe20000010000 */
[----:B-1----:R-:W-:-:S06]  /*f4f0*/  FADD.FTZ R13, R39, R14 ;  /* 0x0000000e270d7221 */ /* 0x002fcc0000010000 */
[----:B------:R-:W1:Y:S01]  /*f500*/  MUFU.EX2 R171, R21 ;  /* 0x0000001500ab7308 */ /* 0x000e620000000800 */
[----:B------:R-:W-:Y:S01]  /*f510*/  FADD.FTZ R3, R37, R12 ;  /* 0x0000000c25037221 */ /* 0x000fe20000010000 */
[----:B------:R-:W-:Y:S01]  /*f520*/  FFMA.FTZ R8, R51, R26, -R0 ;  /* 0x0000001a33087223 */ /* 0x000fe20000010800 */
[----:B------:R-:W-:Y:S01]  /*f530*/  FADD.FTZ R14, R42, R13 ;  /* 0x0000000d2a0e7221 */ /* 0x000fe20000010000 */
[----:B------:R-:W2:Y:S04]  /*f540*/  LDL R54, [R1+0x298] ;  /* 0x0002980001367983 */ /* 0x000ea80000100800 */
[----:B------:R-:W1:Y:S01]  /*f550*/  MUFU.EX2 R32, R47 ;  /* 0x0000002f00207308 */ /* 0x000e620000000800 */
[----:B------:R-:W-:Y:S01]  /*f560*/  FADD.FTZ R12, R168, R3 ;  /* 0x00000003a80c7221 */ /* 0x000fe20000010000 */
[----:B0-----:R-:W-:-:S06]  /*f570*/  FADD.FTZ R14, R43, R14 ;  /* 0x0000000e2b0e7221 */ /* 0x001fcc0000010000 */
[----:B------:R-:W0:Y:S01]  /*f580*/  MUFU.EX2 R173, R173 ;  /* 0x000000ad00ad7308 */ /* 0x000e220000000800 */
[----:B------:R-:W-:Y:S01]  /*f590*/  FADD.FTZ R13, R45, R12 ;  /* 0x0000000c2d0d7221 */ /* 0x000fe20000010000 */
[----:B------:R-:W-:-:S06]  /*f5a0*/  FFMA.FTZ R3, R55, R26, -R0 ;  /* 0x0000001a37037223 */ /* 0x000fcc0000010800 */
[----:B------:R-:W-:Y:S01]  /*f5b0*/  MUFU.EX2 R175, R175 ;  /* 0x000000af00af7308 */ /* 0x000fe20000000800 */
[----:B------:R-:W-:Y:S01]  /*f5c0*/  FADD.FTZ R0, R44, R13 ;  /* 0x0000000d2c007221 */ /* 0x000fe20000010000 */
[----:B-1----:R-:W-:Y:S01]  /*f5d0*/  FADD.FTZ R13, R171, R14 ;  /* 0x0000000eab0d7221 */ /* 0x002fe20000010000 */
[----:B------:R-:W-:Y:S01]  /*f5e0*/  F2FP.F16.F32.PACK_AB R160, R25, R160 ;  /* 0x000000a019a0723e */ /* 0x000fe200000000ff */
[----:B------:R-:W2:Y:S04]  /*f5f0*/  LDL R26, [R1+0x228] ;  /* 0x00022800011a7983 */ /* 0x000ea80000100800 */
        /* <DEDUP_REMOVED lines=8> */
[----:B------:R-:W-:Y:S01]  /*f680*/  F2FP.F16.F32.PACK_AB R164, R33, R164 ;  /* 0x000000a421a4723e */ /* 0x000fe200000000ff */
[----:B------:R-:W2:Y:S01]  /*f690*/  LDL R29, [R1+0x234] ;  /* 0x00023400011d7983 */ /* 0x000ea20000100800 */
[----:B------:R-:W-:Y:S01]  /*f6a0*/  FADD.FTZ R15, R53, R12 ;  /* 0x0000000c350f7221 */ /* 0x000fe20000010000 */
[----:B------:R-:W-:-:S02]  /*f6b0*/  F2FP.F16.F32.PACK_AB R166, R37, R166 ;  /* 0x000000a625a6723e */ /* 0x000fc400000000ff */
[----:B------:R-:W-:Y:S01]  /*f6c0*/  F2FP.F16.F32.PACK_AB R168, R45, R168 ;  /* 0x000000a82da8723e */ /* 0x000fe200000000ff */
[----:B-1----:R-:W-:Y:S01]  /*f6d0*/  FADD.FTZ R0, R8, R13 ;  /* 0x0000000d08007221 */ /* 0x002fe20000010000 */
[----:B------:R-:W-:Y:S01]  /*f6e0*/  FADD.FTZ R20, R52, R15 ;  /* 0x0000000f34147221 */ /* 0x000fe20000010000 */
[----:B------:R-:W-:Y:S01]  /*f6f0*/  F2FP.F16.F32.PACK_AB R170, R49, R44 ;  /* 0x0000002c31aa723e */ /* 0x000fe200000000ff */
[----:B------:R-:W2:Y:S01]  /*f700*/  LDL R30, [R1+0x238] ;  /* 0x00023800011e7983 */ /* 0x000ea20000100800 */
[----:B------:R-:W-:Y:S01]  /*f710*/  FADD.FTZ R0, R175, R0 ;  /* 0x00000000af007221 */ /* 0x000fe20000010000 */
[----:B------:R-:W-:Y:S01]  /*f720*/  FADD.FTZ R20, R57, R20 ;  /* 0x0000001439147221 */ /* 0x000fe20000010000 */
[----:B------:R-:W-:Y:S01]  /*f730*/  F2FP.F16.F32.PACK_AB R172, R53, R48 ;  /* 0x0000003035ac723e */ /* 0x000fe200000000ff */
[----:B------:R-:W2:Y:S01]  /*f740*/  LDL R31, [R1+0x23c] ;  /* 0x00023c00011f7983 */ /* 0x000ea20000100800 */
[----:B------:R-:W-:Y:S01]  /*f750*/  FADD.FTZ R21, R3, R0 ;  /* 0x0000000003157221 */ /* 0x000fe20000010000 */
[----:B------:R-:W-:-:S02]  /*f760*/  F2FP.F16.F32.PACK_AB R174, R57, R52 ;  /* 0x0000003439ae723e */ /* 0x000fc400000000ff */
[----:B------:R-:W-:Y:S01]  /*f770*/  F2FP.F16.F32.PACK_AB R165, R35, R34 ;  /* 0x0000002223a5723e */ /* 0x000fe200000000ff */
[----:B------:R-:W2:Y:S04]  /*f780*/  LDL R33, [R1+0x244] ;  /* 0x0002440001217983 */ /* 0x000ea80000100800 */
[----:B------:R0:W-:Y:S04]  /*f790*/  STL.64 [R1+0x1f0], R20 ;  /* 0x0001f01401007387 */ /* 0x0001e80000100a00 */
[----:B------:R-:W2:Y:S04]  /*f7a0*/  LD.E.64 R14, desc[UR36][R10.64+0x8] ;  /* 0x000008240a0e7980 */ /* 0x000ea8000c101b00 */
[----:B------:R-:W2:Y:S01]  /*f7b0*/  LD.E.64 R12, desc[UR36][R10.64] ;  /* 0x000000240a0c7980 */ /* 0x000ea2000c101b00 */
[----:B------:R-:W-:-:S02]  /*f7c0*/  F2FP.F16.F32.PACK_AB R167, R39, R38 ;  /* 0x0000002627a7723e */ /* 0x000fc400000000ff */
[----:B------:R-:W-:Y:S01]  /*f7d0*/  F2FP.F16.F32.PACK_AB R169, R43, R42 ;  /* 0x0000002a2ba9723e */ /* 0x000fe200000000ff */
[----:B------:R-:W2:Y:S01]  /*f7e0*/  LDL R34, [R1+0x248] ;  /* 0x0002480001227983 */ /* 0x000ea20000100800 */
[----:B------:R-:W-:-:S03]  /*f7f0*/  F2FP.F16.F32.PACK_AB R171, R32, R171 ;  /* 0x000000ab20ab723e */ /* 0x000fc600000000ff */
[----:B------:R-:W2:Y:S04]  /*f800*/  LDL R32, [R1+0x240] ;  /* 0x0002400001207983 */ /* 0x000ea80000100800 */
        /* <DEDUP_REMOVED lines=19> */
[----:B------:R-:W-:-:S02]  /*f940*/  F2FP.F16.F32.PACK_AB R173, R8, R173 ;  /* 0x000000ad08ad723e */ /* 0x000fc400000000ff */
[----:B------:R-:W-:Y:S01]  /*f950*/  F2FP.F16.F32.PACK_AB R175, R3, R175 ;  /* 0x000000af03af723e */ /* 0x000fe200000000ff */
[----:B0-----:R-:W2:Y:S04]  /*f960*/  LDL R20, [R1+0x218] ;  /* 0x0002180001147983 */ /* 0x001ea80000100800 */
[----:B------:R-:W2:Y:S04]  /*f970*/  LDL R21, [R1+0x21c] ;  /* 0x00021c0001157983 */ /* 0x000ea80000100800 */
[----:B------:R-:W2:Y:S04]  /*f980*/  LDL R3, [R1+0x400] ;  /* 0x0004000001037983 */ /* 0x000ea80000100800 */
[----:B------:R-:W2:Y:S04]  /*f990*/  LDL R8, [R1+0x404] ;  /* 0x0004040001087983 */ /* 0x000ea80000100800 */
[----:B----4-:R-:W-:Y:S04]  /*f9a0*/  STL [R1+0x250], R36 ;  /* 0x0002502401007387 */ /* 0x010fe80000100800 */
        /* <DEDUP_REMOVED lines=11> */
[----:B--2---:R-:W-:-:S03]  /*fa60*/  MOV R0, R14 ;  /* 0x0000000e00007202 */ /* 0x004fc60000000f00 */
[----:B------:R-:W2:Y:S02]  /*fa70*/  LDL R14, [R1+0x210] ;  /* 0x00021000010e7983 */ /* 0x000ea40000100800 */
[--C-:B------:R-:W-:Y:S02]  /*fa80*/  IMAD R13, R13, 0x2, R0.reuse ;  /* 0x000000020d0d7824 */ /* 0x100fe400078e0200 */
[----:B------:R-:W3:Y:S04]  /*fa90*/  LDL R15, [R1+0x214] ;  /* 0x00021400010f7983 */ /* 0x000ee80000100800 */
[----:B------:R0:W-:Y:S02]  /*faa0*/  STSM.16.M88.4 [R0], R160 ;  /* 0x000000a000007844 */ /* 0x0001e40000000200 */
[----:B0-----:R-:W-:-:S02]  /*fab0*/  IMAD R0, R12, 0x2, R0 ;  /* 0x000000020c007824 */ /* 0x001fc400078e0200 */
[----:B------:R-:W-:-:S03]  /*fac0*/  IMAD R12, R12, 0x2, R13 ;  /* 0x000000020c0c7824 */ /* 0x000fc600078e020d */
[----:B------:R0:W-:Y:S04]  /*fad0*/  STSM.16.M88.4 [R0], R164 ;  /* 0x000000a400007844 */ /* 0x0001e80000000200 */
[----:B------:R1:W-:Y:S04]  /*fae0*/  STSM.16.M88.4 [R13], R168 ;  /* 0x000000a80d007844 */ /* 0x0003e80000000200 */
[----:B------:R4:W-:Y:S04]  /*faf0*/  STSM.16.M88.4 [R12], R172 ;  /* 0x000000ac0c007844 */ /* 0x0009e80000000200 */
[----:B0-----:R-:W3:Y:S04]  /*fb00*/  LDL R0, [R1+0x3fc] ;  /* 0x0003fc0001007983 */ /* 0x001ee80000100800 */
[----:B-1----:R-:W3:Y:S04]  /*fb10*/  LDL R13, [R1+0x40c] ;  /* 0x00040c00010d7983 */ /* 0x002ee80000100800 */
[----:B----4-:R-:W4:Y:S01]  /*fb20*/  LDL R12, [R1+0x408] ;  /* 0x00040800010c7983 */ /* 0x010f220000100800 */
[----:B------:R-:W-:Y:S01]  /*fb30*/  IMAD R10, R143, 0x1000, R10 ;  /* 0x000010008f0a7824 */ /* 0x000fe200078e020a */
[----:B------:R-:W-:-:S04]  /*fb40*/  R2UR UR7, R11 ;  /* 0x000000000b0772ca */ /* 0x000fc800000e0000 */
        /* <DEDUP_REMOVED lines=107> */
[----:B------:R0:W-:Y:S02]  /*10200*/  STL [R1+0x3f8], R142 ;  /* 0x0003f88e01007387 */ /* 0x0001e40000100800 */
[----:B0-----:R-:W-:-:S06]  /*10210*/  WARPGROUP.ARRIVE ;  /* 0x00000000000079c5 */ /* 0x001fcc0000000000 */
[----:B------:R-:W-:Y:S01]  /*10220*/  HGMMA.64x256x16.F32 R24, R160, gdesc[UR4].tnspB, RZ, !UPT, gsb0 ;  /* 0x43e00004a0187df0 */ /* 0x000fe2000c0008ff */
[----:B--2---:R0:W-:Y:S04]  /*10230*/  STL [R1+0x210], R14 ;  /* 0x0002100e01007387 */ /* 0x0041e80000100800 */
[----:B---3--:R1:W-:Y:S01]  /*10240*/  STL [R1+0x214], R15 ;  /* 0x0002140f01007387 */ /* 0x0083e20000100800 */
        /* <DEDUP_REMOVED lines=9> */
[----:B----4-:R0:W-:Y:S04]  /*102e0*/  STL [R1+0x408], R12 ;  /* 0x0004080c01007387 */ /* 0x0101e80000100800 */
[----:B------:R1:W-:Y:S01]  /*102f0*/  STL [R1+0x40c], R13 ;  /* 0x00040c0d01007387 */ /* 0x0003e20000100800 */
[----:B0-----:R-:W-:-:S02]  /*10300*/  VIADD R12, R10, 0x100 ;  /* 0x000001000a0c7836 */ /* 0x001fc40000000000 */
[----:B-1----:R-:W-:-:S03]  /*10310*/  IMAD.MOV.U32 R13, RZ, RZ, R11 ;  /* 0x000000ffff0d7224 */ /* 0x002fc600078e000b */
        /* <DEDUP_REMOVED lines=142> */
[----:B------:R-:W-:Y:S04]  /*10c00*/  STL.128 [R1+0x400], R148 ;  /* 0x0004009401007387 */ /* 0x000fe80000100c00 */
        /* <DEDUP_REMOVED lines=11> */
[----:B0-----:R-:W4:Y:S04]  /*10cc0*/  LDL R24, [R1+0x23c] ;  /* 0x00023c0001187983 */ /* 0x001f280000100800 */
[----:B------:R-:W4:Y:S04]  /*10cd0*/  LDL R25, [R1+0x240] ;  /* 0x0002400001197983 */ /* 0x000f280000100800 */
[----:B------:R-:W4:Y:S04]  /*10ce0*/  LDL R26, [R1+0x244] ;  /* 0x00024400011a7983 */ /* 0x000f280000100800 */
[----:B------:R-:W4:Y:S04]  /*10cf0*/  LDL R27, [R1+0x248] ;  /* 0x00024800011b7983 */ /* 0x000f280000100800 */
[----:B-1----:R-:W4:Y:S04]  /*10d00*/  LDL R28, [R1+0x24c] ;  /* 0x00024c00011c7983 */ /* 0x002f280000100800 */
        /* <DEDUP_REMOVED lines=137> */
[----:B--2---:R2:W-:Y:S04]  /*115a0*/  STL [R1+0x25c], R32 ;  /* 0x00025c2001007387 */ /* 0x0045e80000100800 */
[----:B------:R2:W-:Y:S04]  /*115b0*/  STL [R1+0x260], R33 ;  /* 0x0002602101007387 */ /* 0x0005e80000100800 */
[----:B------:R2:W-:Y:S04]  /*115c0*/  STL [R1+0x264], R34 ;  /* 0x0002642201007387 */ /* 0x0005e80000100800 */
[----:B------:R2:W-:Y:S04]  /*115d0*/  STL [R1+0x268], R35 ;  /* 0x0002682301007387 */ /* 0x0005e80000100800 */
[----:B---3--:R2:W-:Y:S04]  /*115e0*/  STL [R1+0x26c], R36 ;  /* 0x00026c2401007387 */ /* 0x0085e80000100800 */
[----:B------:R2:W-:Y:S04]  /*115f0*/  STL [R1+0x270], R37 ;  /* 0x0002702501007387 */ /* 0x0005e80000100800 */
        /* <DEDUP_REMOVED lines=112> */
.L_x_6329:
[----:B------:R-:W-:Y:S05]  /*11d00*/  BSYNC B0 ;  /* 0x0000000000007941 */ /* 0x000fea0003800000 */
.L_x_6328:
        /* <DEDUP_REMOVED lines=11> */
[----:B------:R-:W-:Y:S01]  /*11dc0*/  UIADD3 UR46, UR46, -0x2, URZ ;  /* 0xfffffffe2e2e7890 */ /* 0x000fe2000fffe03f */
[----:B--2---:R-:W-:-:S09]  /*11dd0*/  IMAD.SHL.U32 R8, R0, 0x40, RZ ;  /* 0x0000004000087824 */ /* 0x004fd200078e00ff */
[----:B------:R-:W-:Y:S01]  /*11de0*/  @P0 IMAD.HI.U32 R10, R8, R9, RZ ;  /* 0x00000009080a0227 */ /* 0x000fe200078e00ff */
[----:B------:R-:W-:-:S03]  /*11df0*/  PLOP3.LUT P0, PT, PT, PT, UP0, 0x40, 0x0 ;  /* 0x000000000000781c */ /* 0x000fc60003f0e808 */
[----:B------:R-:W-:Y:S01]  /*11e00*/  IMAD.MOV.U32 R0, RZ, RZ, R8 ;  /* 0x000000ffff007224 */ /* 0x000fe200078e0008 */
[----:B------:R-:W-:-:S05]  /*11e10*/  @P1 SHF.R.U32.HI R0, RZ, R189, R10 ;  /* 0x000000bdff001219 */ /* 0x000fca000001160a */
[----:B------:R-:W-:Y:S02]  /*11e20*/  VIADD R3, R0, UR45 ;  /* 0x0000002d00037c36 */ /* 0x000fe40008000000 */
[----:B------:R-:W-:Y:S02]  /*11e30*/  IMAD.U32 R0, RZ, RZ, UR46 ;  /* 0x0000002eff007e24 */ /* 0x000fe4000f8e00ff */
        /* <DEDUP_REMOVED lines=12> */
.L_x_6332:
[----:B------:R-:W-:-:S13]  /*11f00*/  ISETP.NE.AND P0, PT, R5, 0x1, PT ;  /* 0x000000010500780c */ /* 0x000fda0003f05270 */
[----:B------:R-:W-:-:S05]  /*11f10*/  @P0 IMAD.HI.U32 R6, R9, R6, RZ ;  /* 0x0000000609060227 */ /* 0x000fca00078e00ff */
[----:B------:R-:W-:-:S07]  /*11f20*/  @P0 SHF.R.U32.HI R9, RZ, R7, R6 ;  /* 0x00000007ff090219 */ /* 0x000fce0000011606 */
.L_x_6333:
[----:B------:R-:W-:Y:S05]  /*11f30*/  BSYNC B0 ;  /* 0x0000000000007941 */ /* 0x000fea0003800000 */
.L_x_6331:
[----:B------:R-:W-:-:S05]  /*11f40*/  IMAD R5, R9, R5, R5 ;  /* 0x0000000509057224 */ /* 0x000fca00078e0205 */
[----:B------:R-:W-:-:S07]  /*11f50*/  VIMNMX R4, R4, R5, PT ;  /* 0x0000000504047248 */ /* 0x000fce0003fe0100 */
.L_x_6330:
[----:B------:R-:W-:Y:S01]  /*11f60*/  SHF.R.S32.HI R3, RZ, 0x1f, R4 ;  /* 0x0000001fff037819 */ /* 0x000fe20000011404 */
[----:B------:R-:W-:Y:S03]  /*11f70*/  BSSY B1, `(.L_x_6334) ;  /* 0x0000014000017945 */ /* 0x000fe60003800000 */
[----:B------:R-:W-:-:S04]  /*11f80*/  LEA.HI R3, R3, R4, RZ, 0x6 ;  /* 0x0000000403037211 */ /* 0x000fc800078f30ff */
[----:B------:R-:W-:-:S04]  /*11f90*/  SHF.R.S32.HI R3, RZ, 0x6, R3 ;  /* 0x00000006ff037819 */ /* 0x000fc80000011403 */
[----:B------:R-:W-:-:S04]  /*11fa0*/  VIMNMX R3, R3, UR42, !PT ;  /* 0x0000002a03037c48 */ /* 0x000fc8000ffe0100 */
[----:B------:R-:W-:-:S13]  /*11fb0*/  ISETP.GE.AND P0, PT, R0, R3, PT ;  /* 0x000000030000720c */ /* 0x000fda0003f06270 */
[----:B------:R-:W-:Y:S05]  /*11fc0*/  @!P0 BRA `(.L_x_6335) ;  /* 0x0000000000388947 */ /* 0x000fea0003800000 */
[----:B------:R-:W-:Y:S01]  /*11fd0*/  BSSY B0, `(.L_x_6336) ;  /* 0x000000b000007945 */ /* 0x000fe20003800000 */
.L_x_6337:
[C---:B------:R-:W-:Y:S01]  /*11fe0*/  IADD3 R6, P0, R2.reuse, 0x50, RZ ;  /* 0x0000005002067810 */ /* 0x040fe20007f1e0ff */
[C---:B------:R-:W-:Y:S01]  /*11ff0*/  VIADD R12, R2.reuse, 0x120 ;  /* 0x00000120020c7836 */ /* 0x040fe20000000000 */
[----:B------:R-:W-:Y:S02]  /*12000*/  IADD3 R28, P1, R2, 0xcc, RZ ;  /* 0x000000cc021c7810 */ /* 0x000fe40007f3e0ff */
[----:B------:R-:W-:Y:S01]  /*12010*/  MOV R13, 0x12050 ;  /* 0x00012050000d7802 */ /* 0x000fe20000000f00 */
[--C-:B------:R-:W-:Y:S02]  /*12020*/  IMAD.X R7, RZ, RZ, R18.reuse, P0 ;  /* 0x000000ffff077224 */ /* 0x100fe400000e0612 */
[----:B------:R-:W-:-:S08]  /*12030*/  IMAD.X R29, RZ, RZ, R18, P1 ;  /* 0x000000ffff1d7224 */ /* 0x000fd000008e0612 */
[----:B------:R-:W-:Y:S05]  /*12040*/  CALL.REL.NOINC `($_ZN7cutlass13device_kernelIN5flash11enable_sm90INS1_16FlashAttnFwdSm90INS1_25CollectiveMainloopFwdSm90ILi2EN4cute5tupleIJNS5_1CILi1EEES8_S8_EEENS6_IJNS7_ILi64EEESA_SA_EEELi512ENS_6half_tEfNS_4arch4Sm90ELb0ELb1ELb0ELb1ELb1ELb0ELb1ELb0ELb0ELb1ELb1ELb0EEENS1_21CollectiveEpilogueFwdINS6_IJSA_NS7_ILi512EEESA_EEES9_SC_SE_Li256ELb1ELb1ELb1ELb0EEENS1_36VarlenDynamicPersistentTileSchedulerILi64ELi64ELi256ELi128ELb1ELb1ELb1ELb1ELb0ELb1EEEEEEEEEvNT_6ParamsE$_ZZN5flash25CollectiveMainloopFwdSm90ILi2EN4cute5tupleIJNS1_1CILi1EEES4_S4_EEENS2_IJNS3_ILi64EEES6_S6_EEELi512EN7cutlass6half_tEfNS8_4arch4Sm90ELb0ELb1ELb0ELb1ELb1ELb0ELb1ELb0ELb0ELb1ELb1ELb0EE3mmaINS_16FlashAttnFwdSm90ISC_NS_21CollectiveEpilogueFwdINS2_IJS6_NS3_ILi512EEES6_EEES5_S9_SB_Li256ELb1ELb1ELb1ELb0EEENS_36VarlenDynamicPersistentTileSchedulerILi64ELi64ELi256ELi128ELb1ELb1ELb1ELb1ELb0ELb1EEEE13SharedStorageENS1_6TensorINS1_11ArrayEngineIfLm128EEENS1_6LayoutINS2_IJNS2_IJNS3_ILi2EEESR_NS3_ILi32EEEEEES4_S4_EEENS2_IJNS2_IJS4_SR_NS3_ILi4EEEEEENS3_ILi0EEESX_EEEEEEENS_7SoftmaxILi2ELi0EEEEEbRKNSC_6ParamsENS8_13PipelineAsyncILi2EEES17_RNS8_13PipelineStateILj2EEERT0_RT1_iRiRKNS_16SeqlenInfoQKNewKILb1ELb0EEENS2_IJiiiiEEERT_ENKUliT_T0_T1_E_clIZSD_ISM_S10_S12_EbS15_S17_S17_S1A_S1C_S1E_iS1F_S1J_S1K_S1M_EUlRS1N_iE1_NS3_ILb0EEENS3_ILb1EEEEEDaiS1N_S1O_S1P_) ;  /* 0x000001fc00e07944 */ /* 0x000fea0003c00000 */
[C---:B------:R-:W-:Y:S01]  /*12050*/  ISETP.GT.AND P0, PT, R0.reuse, R3, PT ;  /* 0x000000030000720c */ /* 0x040fe20003f04270 */
[----:B------:R-:W-:-:S12]  /*12060*/  VIADD R0, R0, 0xffffffff ;  /* 0xffffffff00007836 */ /* 0x000fd80000000000 */
[----:B------:R-:W-:Y:S05]  /*12070*/  @P0 BRA `(.L_x_6337) ;  /* 0xfffffffc00d80947 */ /* 0x000fea000383ffff */
[----:B------:R-:W-:Y:S05]  /*12080*/  BSYNC B0 ;  /* 0x0000000000007941 */ /* 0x000fea0003800000 */
.L_x_6336:
[----:B------:R-:W2:Y:S02]  /*12090*/  LDL R8, [R1+0x50] ;  /* 0x0000500001087983 */ /* 0x000ea40000100800 */
[----:B--2---:R-:W-:-:S07]  /*120a0*/  IMAD.SHL.U32 R8, R8, 0x40, RZ ;  /* 0x0000004008087824 */ /* 0x004fce00078e00ff */
.L_x_6335:
[----:B------:R-:W-:Y:S05]  /*120b0*/  BSYNC B1 ;  /* 0x0000000000017941 */ /* 0x000fea0003800000 */
.L_x_6334:
        /* <DEDUP_REMOVED lines=26> */
.L_x_6340:
[----:B------:R-:W-:Y:S02]  /*12260*/  ULDC UR4, c[0x0][0xadc] ;  /* 0x0002b70000047ab9 */ /* 0x000fe40000000800 */
[----:B------:R-:W-:-:S05]  /*12270*/  IMAD.U32 R7, RZ, RZ, UR4 ;  /* 0x00000004ff077e24 */ /* 0x000fca000f8e00ff */
[----:B------:R-:W-:-:S13]  /*12280*/  ISETP.NE.AND P0, PT, R7, 0x1, PT ;  /* 0x000000010700780c */ /* 0x000fda0003f05270 */
[----:B------:R-:W0:Y:S02]  /*12290*/  @P0 LDC.64 R4, c[0x0][0xae0] ;  /* 0x0002b800ff040b82 */ /* 0x000e240000000a00 */
[----:B0-----:R-:W-:-:S05]  /*122a0*/  @P0 IMAD.HI.U32 R4, R8, R4, RZ ;  /* 0x0000000408040227 */ /* 0x001fca00078e00ff */
[----:B------:R-:W-:-:S07]  /*122b0*/  @P0 SHF.R.U32.HI R8, RZ, R5, R4 ;  /* 0x00000005ff080219 */ /* 0x000fce0000011604 */
.L_x_6341:
[----:B------:R-:W-:Y:S05]  /*122c0*/  BSYNC B0 ;  /* 0x0000000000007941 */ /* 0x000fea0003800000 */
.L_x_6339:
[----:B------:R-:W-:-:S05]  /*122d0*/  IMAD R8, R8, R7, RZ ;  /* 0x0000000708087224 */ /* 0x000fca00078e02ff */
[----:B------:R-:W-:-:S07]  /*122e0*/  VIMNMX R3, R3, R8, !PT ;  /* 0x0000000803037248 */ /* 0x000fce0007fe0100 */
.L_x_6338:
[----:B------:R-:W-:-:S05]  /*122f0*/  VIADD R3, R3, 0x3f ;  /* 0x0000003f03037836 */ /* 0x000fca0000000000 */
[----:B------:R-:W-:-:S04]  /*12300*/  SHF.R.S32.HI R4, RZ, 0x1f, R3 ;  /* 0x0000001fff047819 */ /* 0x000fc80000011403 */
[----:B------:R-:W-:-:S04]  /*12310*/  LEA.HI R4, R4, R3, RZ, 0x6 ;  /* 0x0000000304047211 */ /* 0x000fc800078f30ff */
[----:B------:R-:W-:-:S04]  /*12320*/  SHF.R.S32.HI R4, RZ, 0x6, R4 ;  /* 0x00000006ff047819 */ /* 0x000fc80000011404 */
[----:B------:R-:W-:-:S04]  /*12330*/  VIMNMX R189, R4, UR42, !PT ;  /* 0x0000002a04bd7c48 */ /* 0x000fc8000ffe0100 */
[----:B------:R-:W-:-:S13]  /*12340*/  ISETP.GE.AND P0, PT, R0, R189, PT ;  /* 0x000000bd0000720c */ /* 0x000fda0003f06270 */
[----:B------:R-:W-:Y:S05]  /*12350*/  @!P0 BRA `(.L_x_6342) ;  /* 0x0000006c003c8947 */ /* 0x000fea0003800000 */
.L_x_6365:
[----:B------:R-:W2:Y:S04]  /*12360*/  LDL R56, [R1+0x1c0] ;  /* 0x0001c00001387983 */ /* 0x000ea80000100800 */
[----:B------:R-:W3:Y:S04]  /*12370*/  LDL R4, [R1+0x1c8] ;  /* 0x0001c80001047983 */ /* 0x000ee80000100800 */
[----:B0-----:R-:W4:Y:S01]  /*12380*/  LDL R3, [R1] ;  /* 0x0000000001037983 */ /* 0x001f220000100800 */
        /* <DEDUP_REMOVED lines=17> */
.L_x_6344:
[----:B------:R-:W-:Y:S05]  /*124a0*/  BSYNC B0 ;  /* 0x0000000000007941 */ /* 0x000fea0003800000 */
.L_x_6343:
[----:B0-----:R-:W2:Y:S02]  /*124b0*/  LDL.64 R4, [R1+0x18] ;  /* 0x0000180001047983 */ /* 0x001ea40000100a00 */
[----:B--2---:R-:W-:Y:S02]  /*124c0*/  MOV R3, R4 ;  /* 0x0000000400037202 */ /* 0x004fe40000000f00 */
[----:B-----5:R-:W-:-:S03]  /*124d0*/  SHF.L.U32 R5, R8, 0x1f, RZ ;  /* 0x0000001f08057819 */ /* 0x020fc600000006ff */
[----:B------:R-:W-:-:S04]  /*124e0*/  IMAD R6, R6, 0x8, R3 ;  /* 0x0000000806067824 */ /* 0x000fc800078e0203 */
[----:B------:R0:W1:Y:S01]  /*124f0*/  SYNCS.PHASECHK.TRANS64.TRYWAIT P0, [R6+URZ], R5 ;  /* 0x00000005060075a7 */ /* 0x000062000800017f */
[----:B------:R0:W5:Y:S01]  /*12500*/  LDL.64 R8, [R1+0x1c0] ;  /* 0x0001c00001087983 */ /* 0x0001620000100a00 */
[----:B------:R-:W-:Y:S04]  /*12510*/  BSSY B0, `(.L_x_6345) ;  /* 0x0000003000007945 */ /* 0x000fe80003800000 */
[----:B------:R-:W-:Y:S05]  /*12520*/  @!P1 BRA `(.L_x_6346) ;  /* 0x0000000000049947 */ /* 0x000fea0003800000 */
[----:B------:R-:W-:Y:S01]  /*12530*/  BPT.TRAP 0x1 ;  /* 0x000000040000795c */ /* 0x000fe20000300000 */
.L_x_6346:
[----:B------:R-:W-:Y:S05]  /*12540*/  BSYNC B0 ;  /* 0x0000000000007941 */ /* 0x000fea0003800000 */
.L_x_6345:
[----:B------:R-:W-:Y:S04]  /*12550*/  BSSY B0, `(.L_x_6347) ;  /* 0x0000006000007945 */ /* 0x000fe80003800000 */
[----:B-1----:R-:W-:Y:S05]  /*12560*/  @P0 BRA `(.L_x_6348) ;  /* 0x0000000000100947 */ /* 0x002fea0003800000 */
[----:B-----5:R-:W-:Y:S01]  /*12570*/  IMAD R8, R8, 0x8, R3 ;  /* 0x0000000808087824 */ /* 0x020fe200078e0203 */
[----:B------:R-:W-:-:S04]  /*12580*/  SHF.L.U32 R9, R9, 0x1f, RZ ;  /* 0x0000001f09097819 */ /* 0x000fc800000006ff */
[----:B------:R-:W1:Y:S02]  /*12590*/  SYNCS.PHASECHK.TRANS64.TRYWAIT P0, [R8+URZ], R9 ;  /* 0x00000009080075a7 */ /* 0x000e64000800017f */
[----:B-1----:R-:W-:Y:S05]  /*125a0*/  @!P0 BRA `(.L_x_6349) ;  /* 0x000001c000008947 */ /* 0x002fea0003800000 */
.L_x_6348:
[----:B------:R-:W-:Y:S05]  /*125b0*/  BSYNC B0 ;  /* 0x0000000000007941 */ /* 0x000fea0003800000 */
.L_x_6347:
[----:B------:R-:W2:Y:S04]  /*125c0*/  LDL R3, [R1+0x1c0] ;  /* 0x0001c00001037983 */ /* 0x000ea80000100800 */
[----:B0-----:R-:W2:Y:S01]  /*125d0*/  LDL.64 R6, [R1+0x80] ;  /* 0x0000800001067983 */ /* 0x001ea20000100a00 */
[----:B------:R-:W-:Y:S05]  /*125e0*/  WARPSYNC.ALL ;  /* 0x0000000000007948 */ /* 0x000fea0003800000 */
[----:B------:R-:W3:Y:S04]  /*125f0*/  LDL.64 R4, [R1+0x78] ;  /* 0x0000780001047983 */ /* 0x000ee80000100a00 */
[----:B-1---5:R-:W4:Y:S04]  /*12600*/  LDL.64 R8, [R1+0x78] ;  /* 0x0000780001087983 */ /* 0x022f280000100a00 */
        /* <DEDUP_REMOVED lines=52> */
.L_x_6351:
[----:B------:R-:W-:Y:S05]  /*12950*/  BSYNC B0 ;  /* 0x0000000000007941 */ /* 0x000fea0003800000 */
.L_x_6350:
        /* <DEDUP_REMOVED lines=8> */
.L_x_6353:
[----:B------:R-:W-:Y:S05]  /*129e0*/  BSYNC B0 ;  /* 0x0000000000007941 */ /* 0x000fea0003800000 */
.L_x_6352:
[----:B------:R-:W-:Y:S04]  /*129f0*/  BSSY B0, `(.L_x_6354) ;  /* 0x0000004000007945 */ /* 0x000fe80003800000 */
[----:B-1----:R-:W-:Y:S05]  /*12a00*/  @P0 BRA `(.L_x_6355) ;  /* 0x0000000000080947 */ /* 0x002fea0003800000 */
[----:B------:R-:W1:Y:S02]  /*12a10*/  SYNCS.PHASECHK.TRANS64.TRYWAIT P0, [R4+URZ], R5 ;  /* 0x00000005040075a7 */ /* 0x000e64000800017f */
[----:B-1----:R-:W-:Y:S05]  /*12a20*/  @!P0 BRA `(.L_x_6356) ;  /* 0x000001b800f48947 */ /* 0x002fea0003800000 */
.L_x_6355:
[----:B------:R-:W-:Y:S05]  /*12a30*/  BSYNC B0 ;  /* 0x0000000000007941 */ /* 0x000fea0003800000 */
.L_x_6354:
        /* <DEDUP_REMOVED lines=9> */
[----:B--2---:R-:W-:Y:S01]  /*12ad0*/  ISETP.NE.U32.AND P0, PT, R12, RZ, PT ;  /* 0x000000ff0c00720c */ /* 0x004fe20003f05070 */
[----:B---3--:R-:W-:Y:S01]  /*12ae0*/  IMAD R4, R13, 0x1000, R4 ;  /* 0x000010000d047824 */ /* 0x008fe200078e0204 */
[----:B------:R-:W-:Y:S01]  /*12af0*/  R2UR UR7, R5 ;  /* 0x00000000050772ca */ /* 0x000fe200000e0000 */
[----:B------:R-:W2:Y:S01]  /*12b00*/  LDL.64 R12, [R1+0x90] ;  /* 0x00009000010c7983 */ /* 0x000ea20000100a00 */
[----:B----4-:R-:W-:-:S09]  /*12b10*/  R2UR UR4, R14 ;  /* 0x000000000e0472ca */ /* 0x010fd200000e0000 */
[----:B------:R-:W-:Y:S01]  /*12b20*/  VOTEU.ANY UP0, P0 ;  /* 0x00000000003f7886 */ /* 0x000fe20000000100 */
[C---:B------:R-:W-:Y:S01]  /*12b30*/  R2UR UR6, R4.reuse ;  /* 0x00000000040672ca */ /* 0x040fe200000e0000 */
[----:B------:R-:W-:Y:S01]  /*12b40*/  VIADD R20, R4, 0x2 ;  /* 0x0000000204147836 */ /* 0x000fe20000000000 */
[----:B------:R-:W-:Y:S01]  /*12b50*/  R2UR UR5, R15 ;  /* 0x000000000f0572ca */ /* 0x000fe200000e0000 */
[----:B------:R-:W-:Y:S01]  /*12b60*/  VIADD R6, R6, 0x2 ;  /* 0x0000000206067836 */ /* 0x000fe20000000000 */
[----:B------:R-:W3:Y:S11]  /*12b70*/  LDL.64 R14, [R1+0x90] ;  /* 0x00009000010e7983 */ /* 0x000ef60000100a00 */
[----:B------:R-:W-:Y:S01]  /*12b80*/  HGMMA.64x64x16.F32 R24, gdesc[UR4], R24, UP0, gsb0 ;  /* 0x00e00000041879f0 */ /* 0x000fe2000b800818 */
        /* <DEDUP_REMOVED lines=40> */
[----:B---3--:R-:W-:Y:S01]  /*12e10*/  VIADD R14, R14, 0x202 ;  /* 0x000002020e0e7836 */ /* 0x008fe20000000000 */
        /* <DEDUP_REMOVED lines=112> */
[----:B------:R-:W-:Y:S01]  /*13520*/  VIADD R12, R4, 0x606 ;  /* 0x00000606040c7836 */ /* 0x000fe20000000000 */
[----:B------:R-:W4:Y:S01]  /*13530*/  LDL.64 R10, [R1+0x90] ;  /* 0x00009000010a7983 */ /* 0x000f220000100a00 */
[----:B------:R-:W-:Y:S01]  /*13540*/  IMAD.MOV.U32 R13, RZ, RZ, R5 ;  /* 0x000000ffff0d7224 */ /* 0x000fe200078e0005 */
[----:B------:R-:W-:Y:S02]  /*13550*/  R2UR UR4, R14 ;  /* 0x000000000e0472ca */ /* 0x000fe400000e0000 */
[----:B------:R-:W-:-:S02]  /*13560*/  R2UR UR6, R12 ;  /* 0x000000000c0672ca */ /* 0x000fc400000e0000 */
[----:B------:R-:W-:Y:S02]  /*13570*/  R2UR UR7, R13 ;  /* 0x000000000d0772ca */ /* 0x000fe400000e0000 */
[----:B------:R-:W-:Y:S02]  /*13580*/  R2UR UR5, R15 ;  /* 0x000000000f0572ca */ /* 0x000fe400000e0000 */
[----:B0-----:R-:W-:Y:S01]  /*13590*/  SHF.R.U32.HI R57, RZ, 0x7, R57 ;  /* 0x00000007ff397819 */ /* 0x001fe20000011639 */
[----:B------:R-:W-:Y:S02]  /*135a0*/  WARPGROUP.DEPBAR.LE gsb0, 0x0 ;  /* 0x00008000000079c5 */ /* 0x000fe40000010000 */
[----:B------:R-:W-:Y:S01]  /*135b0*/  WARPGROUP.ARRIVE ;  /* 0x00000000000079c5 */ /* 0x000fe20000000000 */
[----:B------:R-:W-:Y:S01]  /*135c0*/  VIADD R58, R4, 0x800 ;  /* 0x00000800043a7836 */ /* 0x000fe20000000000 */
[----:B------:R-:W-:Y:S01]  /*135d0*/  R2UR UR9, R21 ;  /* 0x00000000150972ca */ /* 0x000fe200000e0000 */
[----:B------:R-:W-:Y:S01]  /*135e0*/  IMAD.MOV.U32 R13, RZ, RZ, R5 ;  /* 0x000000ffff0d7224 */ /* 0x000fe200078e0005 */
[----:B------:R-:W4:Y:S04]  /*135f0*/  LDL.64 R14, [R1+0x90] ;  /* 0x00009000010e7983 */ /* 0x000f280000100a00 */
[----:B------:R-:W-:Y:S01]  /*13600*/  HGMMA.64x64x16.F32 R24, gdesc[UR4], R24, gsb0 ;  /* 0x00e00000041879f0 */ /* 0x000fe20008000818 */
[----:B------:R-:W0:Y:S01]  /*13610*/  SHFL.IDX PT, R12, R57, RZ, 0x1f ;  /* 0x00001fff390c7589 */ /* 0x000e2200000e0000 */
[----:B------:R-:W-:Y:S01]  /*13620*/  R2UR UR11, R13 ;  /* 0x000000000d0b72ca */ /* 0x000fe200000e0000 */
[----:B------:R-:W-:-:S02]  /*13630*/  UMOV UR4, 0x1 ;  /* 0x0000000100047882 */ /* 0x000fc40000000000 */
[----:B------:R-:W-:Y:S01]  /*13640*/  UISETP.NE.U32.AND UP0, UPT, UR4, URZ, UPT ;  /* 0x0000003f0400728c */ /* 0x000fe2000bf05070 */
[----:B0-----:R-:W-:-:S04]  /*13650*/  ISETP.GT.AND P0, PT, R12, 0x7f, PT ;  /* 0x0000007f0c00780c */ /* 0x001fc80003f04270 */
[----:B------:R-:W-:-:S04]  /*13660*/  SEL R57, RZ, 0x2, !P0 ;  /* 0x00000002ff397807 */ /* 0x000fc80004000000 */
[----:B------:R-:W-:Y:S01]  /*13670*/  IADD3 R20, R20, 0x800, R57 ;  /* 0x0000080014147810 */ /* 0x000fe20007ffe039 */
[----:B------:R-:W-:-:S03]  /*13680*/  IMAD.IADD R12, R57, 0x1, R58 ;  /* 0x00000001390c7824 */ /* 0x000fc600078e023a */
[----:B------:R-:W-:Y:S02]  /*13690*/  R2UR UR8, R20 ;  /* 0x00000000140872ca */ /* 0x000fe400000e0000 */
[----:B------:R-:W-:Y:S01]  /*136a0*/  R2UR UR10, R12 ;  /* 0x000000000c0a72ca */ /* 0x000fe200000e0000 */
[----:B------:R-:W-:Y:S01]  /*136b0*/  IMAD.MOV.U32 R61, RZ, RZ, 0x4 ;  /* 0x00000004ff3d7424 */ /* 0x000fe200078e00ff */
[----:B------:R-:W4:Y:S01]  /*136c0*/  LDL.64 R12, [R1+0x90] ;  /* 0x00009000010c7983 */ /* 0x000f220000100a00 */
[----:B------:R-:W-:Y:S02]  /*136d0*/  WARPGROUP.DEPBAR.LE gsb0, 0x0 ;  /* 0x00008000000079c5 */ /* 0x000fe40000010000 */
[----:B------:R-:W-:-:S08]  /*136e0*/  WARPGROUP.ARRIVE ;  /* 0x00000000000079c5 */ /* 0x000fd00000000000 */
        /* <DEDUP_REMOVED lines=16> */
[----:B---3--:R-:W-:-:S02]  /*137f0*/  IADD3 R8, R61, 0x800, R8 ;  /* 0x000008003d087810 */ /* 0x008fc40007ffe008 */
[----:B------:R-:W-:Y:S02]  /*13800*/  R2UR UR7, R21 ;  /* 0x00000000150772ca */ /* 0x000fe400000e0000 */
[----:B------:R-:W-:Y:S02]  /*13810*/  R2UR UR6, R20 ;  /* 0x00000000140672ca */ /* 0x000fe400000e0000 */
[----:B------:R-:W-:Y:S02]  /*13820*/  R2UR UR4, R8 ;  /* 0x00000000080472ca */ /* 0x000fe400000e0000 */
[----:B------:R-:W-:Y:S01]  /*13830*/  R2UR UR5, R9 ;  /* 0x00000000090572ca */ /* 0x000fe200000e0000 */
[----:B------:R-:W-:Y:S01]  /*13840*/  IMAD.MOV.U32 R8, RZ, RZ, 0x28 ;  /* 0x00000028ff087424 */ /* 0x000fe200078e00ff */
[----:B------:R-:W3:Y:S01]  /*13850*/  LDL.64 R20, [R1+0x90] ;  /* 0x0000900001147983 */ /* 0x000ee20000100a00 */
        /* <DEDUP_REMOVED lines=125> */
[----:B------:R-:W-:-:S02]  /*14030*/  R2UR UR7, R11 ;  /* 0x000000000b0772ca */ /* 0x000fc400000e0000 */
[----:B------:R-:W-:Y:S01]  /*14040*/  R2UR UR4, R6 ;  /* 0x00000000060472ca */ /* 0x000fe200000e0000 */
[----:B------:R0:W5:Y:S01]  /*14050*/  LDL R11, [R1+0xc] ;  /* 0x00000c00010b7983 */ /* 0x0001620000100800 */
[----:B------:R-:W-:Y:S02]  /*14060*/  R2UR UR6, R10 ;  /* 0x000000000a0672ca */ /* 0x000fe400000e0000 */
[----:B------:R-:W-:Y:S01]  /*14070*/  R2UR UR5, R7 ;  /* 0x00000000070572ca */ /* 0x000fe200000e0000 */
[----:B------:R0:W5:Y:S01]  /*14080*/  LDL R10, [R1+0x1c0] ;  /* 0x0001c000010a7983 */ /* 0x0001620000100800 */
[----:B------:R-:W-:Y:S02]  /*14090*/  WARPGROUP.DEPBAR.LE gsb0, 0x0 ;  /* 0x00008000000079c5 */ /* 0x000fe40000010000 */
[----:B------:R-:W-:-:S09]  /*140a0*/  WARPGROUP.ARRIVE ;  /* 0x00000000000079c5 */ /* 0x000fd20000000000 */
        /* <DEDUP_REMOVED lines=74> */
.L_x_6358:
[----:B------:R-:W-:Y:S05]  /*14550*/  BSYNC B0 ;  /* 0x0000000000007941 */ /* 0x000fea0003800000 */
.L_x_6357:
[----:B------:R-:W2:Y:S02]  /*14560*/  LDL.64 R4, [R1+0x20] ;  /* 0x0000200001047983 */ /* 0x000ea40000100a00 */
[----:B--2---:R-:W-:-:S05]  /*14570*/  MOV R5, R4 ;  /* 0x0000000400057202 */ /* 0x004fca0000000f00 */
[----:B-----5:R-:W-:-:S05]  /*14580*/  IMAD R10, R10, 0x8, R5 ;  /* 0x000000080a0a7824 */ /* 0x020fca00078e0205 */
[----:B------:R-:W-:-:S04]  /*14590*/  PRMT R10, R11, 0x654, R10 ;  /* 0x000006540b0a7816 */ /* 0x000fc8000000000a */
[----:B------:R0:W-:Y:S01]  /*145a0*/  SYNCS.ARRIVE.TRANS64.RED.A1T0 RZ, [R10+URZ], RZ ;  /* 0x000000ff0aff79a7 */ /* 0x0001e2000810043f */
[----:B------:R-:W2:Y:S04]  /*145b0*/  LDL.64 R8, [R1+0x1e0] ;  /* 0x0001e00001087983 */ /* 0x000ea80000100a00 */
[----:B------:R-:W3:Y:S01]  /*145c0*/  LDL R13, [R1+0x200] ;  /* 0x00020000010d7983 */ /* 0x000ee20000100800 */
[----:B--2---:R-:W-:Y:S02]  /*145d0*/  FMNMX.FTZ R4, R24, R8, !PT ;  /* 0x0000000818047209 */ /* 0x004fe40007810000 */
        /* <DEDUP_REMOVED lines=32> */
[----:B------:R2:W-:Y:S04]  /*147e0*/  STL.64 [R1+0x1e0], R4 ;  /* 0x0001e00401007387 */ /* 0x0005e80000100a00 */
[----:B------:R-:W4:Y:S01]  /*147f0*/  LDL R20, [R1+0x1e4] ;  /* 0x0001e40001147983 */ /* 0x000f220000100800 */
[----:B-1----:R-:W-:-:S03]  /*14800*/  FMNMX.FTZ R3, R4, R3, !PT ;  /* 0x0000000304037209 */ /* 0x002fc60007810000 */
[----:B--2---:R-:W2:Y:S04]  /*14810*/  LDL.64 R4, [R1+0xb8] ;  /* 0x0000b80001047983 */ /* 0x004ea80000100a00 */
[----:B------:R-:W0:Y:S02]  /*14820*/  SHFL.BFLY PT, R6, R3, 0x1, 0x1f ;  /* 0x0c201f0003067f89 */ /* 0x000e2400000e0000 */
[----:B0-----:R-:W-:Y:S02]  /*14830*/  FMNMX.FTZ R10, R3, R6, !PT ;  /* 0x00000006030a7209 */ /* 0x001fe40007810000 */
[----:B------:R-:W2:Y:S04]  /*14840*/  LDL.64 R6, [R1+0x1f0] ;  /* 0x0001f00001067983 */ /* 0x000ea80000100a00 */
[----:B------:R-:W-:Y:S04]  /*14850*/  STL [R1+0x1e0], R10 ;  /* 0x0001e00a01007387 */ /* 0x000fe80000100800 */
[----:B------:R-:W3:Y:S04]  /*14860*/  LDL R15, [R1+0x1e0] ;  /* 0x0001e000010f7983 */ /* 0x000ee80000100800 */
[----:B----4-:R-:W0:Y:S02]  /*14870*/  SHFL.BFLY PT, R11, R20, 0x2, 0x1f ;  /* 0x0c401f00140b7f89 */ /* 0x010e2400000e0000 */
[----:B0-----:R-:W-:-:S05]  /*14880*/  FMNMX.FTZ R11, R11, R20, !PT ;  /* 0x000000140b0b7209 */ /* 0x001fca0007810000 */
[----:B------:R-:W0:Y:S02]  /*14890*/  SHFL.BFLY PT, R12, R11, 0x1, 0x1f ;  /* 0x0c201f000b0c7f89 */ /* 0x000e2400000e0000 */
[----:B0-----:R-:W-:Y:S01]  /*148a0*/  FMNMX.FTZ R12, R11, R12, !PT ;  /* 0x0000000c0b0c7209 */ /* 0x001fe20007810000 */
[----:B---3--:R-:W-:-:S04]  /*148b0*/  FADD.FTZ R8, R8, -R15 ;  /* 0x8000000f08087221 */ /* 0x008fc80000010000 */
[----:B------:R-:W-:Y:S01]  /*148c0*/  FADD.FTZ R14, R9, -R12 ;  /* 0x8000000c090e7221 */ /* 0x000fe20000010000 */
[----:B------:R-:W-:-:S03]  /*148d0*/  FMUL.FTZ R8, R8, R13 ;  /* 0x0000000d08087220 */ /* 0x000fc60000410000 */
[----:B------:R-:W-:Y:S01]  /*148e0*/  FMUL.FTZ R14, R13, R14 ;  /* 0x0000000e0d0e7220 */ /* 0x000fe20000410000 */
[----:B------:R-:W2:Y:S08]  /*148f0*/  MUFU.EX2 R111, R8 ;  /* 0x00000008006f7308 */ /* 0x000eb00000000800 */
[----:B------:R-:W0:Y:S01]  /*14900*/  MUFU.EX2 R112, R14 ;  /* 0x0000000e00707308 */ /* 0x000e220000000800 */
[----:B------:R1:W-:Y:S01]  /*14910*/  STL [R1+0x1e4], R12 ;  /* 0x0001e40c01007387 */ /* 0x0003e20000100800 */
[----:B--2---:R-:W-:Y:S01]  /*14920*/  FMUL.FTZ R6, R111, R6 ;  /* 0x000000066f067220 */ /* 0x004fe20000410000 */
        /* <DEDUP_REMOVED lines=15> */
.L_x_6360:
[----:B------:R-:W-:Y:S05]  /*14a20*/  BSYNC B0 ;  /* 0x0000000000007941 */ /* 0x000fea0003800000 */
.L_x_6359:
        /* <DEDUP_REMOVED lines=9> */
.L_x_6362:
[----:B------:R-:W-:Y:S05]  /*14ac0*/  BSYNC B0 ;  /* 0x0000000000007941 */ /* 0x000fea0003800000 */
.L_x_6361:
        /* <DEDUP_REMOVED lines=30> */
[----:B------:R-:W4:Y:S01]  /*14cb0*/  LDL R144, [R1+0x1c0] ;  /* 0x0001c00001907983 */ /* 0x000f220000100800 */
[----:B--2---:R-:W-:-:S04]  /*14cc0*/  FMUL.FTZ R62, R62, R65 ;  /* 0x000000413e3e7220 */ /* 0x004fc80000410000 */
[-CC-:B------:R-:W-:Y:S01]  /*14cd0*/  FFMA.FTZ R160, R24, R65.reuse, -R62.reuse ;  /* 0x0000004118a07223 */ /* 0x180fe2000001083e */
[-CC-:B------:R-:W-:Y:S02]  /*14ce0*/  FFMA.FTZ R108, R25, R65.reuse, -R62.reuse ;  /* 0x00000041196c7223 */ /* 0x180fe4000001083e */
[----:B------:R-:W2:Y:S01]  /*14cf0*/  LDL.64 R24, [R1+0x238] ;  /* 0x0002380001187983 */ /* 0x000ea20000100a00 */
[-C--:B------:R-:W-:Y:S01]  /*14d00*/  FFMA.FTZ R166, R36, R65.reuse, -R62 ;  /* 0x0000004124a67223 */ /* 0x080fe2000001083e */
[----:B------:R-:W-:-:S04]  /*14d10*/  FMUL.FTZ R36, R63, R65 ;  /* 0x000000413f247220 */ /* 0x000fc80000410000 */
[-CC-:B------:R-:W-:Y:S01]  /*14d20*/  FFMA.FTZ R161, R26, R65.reuse, -R36.reuse ;  /* 0x000000411aa17223 */ /* 0x180fe20000010824 */
[-CC-:B------:R-:W-:Y:S01]  /*14d30*/  FFMA.FTZ R130, R27, R65.reuse, -R36.reuse ;  /* 0x000000411b827223 */ /* 0x180fe20000010824 */
[----:B------:R-:W3:Y:S01]  /*14d40*/  MUFU.EX2 R160, R160 ;  /* 0x000000a000a07308 */ /* 0x000ee20000000800 */
[-C--:B------:R-:W-:Y:S01]  /*14d50*/  FFMA.FTZ R163, R30, R65.reuse, -R36 ;  /* 0x000000411ea37223 */ /* 0x080fe20000010824 */
[-C--:B------:R-:W-:Y:S01]  /*14d60*/  FFMA.FTZ R162, R28, R65.reuse, -R62 ;  /* 0x000000411ca27223 */ /* 0x080fe2000001083e */
[-C--:B------:R-:W-:Y:S01]  /*14d70*/  FFMA.FTZ R131, R31, R65.reuse, -R36 ;  /* 0x000000411f837223 */ /* 0x080fe20000010824 */
[----:B------:R-:W-:-:S04]  /*14d80*/  FFMA.FTZ R109, R29, R65, -R62 ;  /* 0x000000411d6d7223 */ /* 0x000fc8000001083e */
[----:B------:R-:W-:Y:S01]  /*14d90*/  MUFU.EX2 R108, R108 ;  /* 0x0000006c006c7308 */ /* 0x000fe20000000800 */
[-C--:B------:R-:W-:Y:S01]  /*14da0*/  FFMA.FTZ R165, R34, R65.reuse, -R36 ;  /* 0x0000004122a57223 */ /* 0x080fe20000010824 */
[-C--:B------:R-:W-:Y:S01]  /*14db0*/  FFMA.FTZ R164, R32, R65.reuse, -R62 ;  /* 0x0000004120a47223 */ /* 0x080fe2000001083e */
[-C--:B------:R-:W-:Y:S01]  /*14dc0*/  FFMA.FTZ R128, R35, R65.reuse, -R36 ;  /* 0x0000004123807223 */ /* 0x080fe20000010824 */
[-C--:B------:R-:W-:Y:S01]  /*14dd0*/  FFMA.FTZ R110, R33, R65.reuse, -R62 ;  /* 0x00000041216e7223 */ /* 0x080fe2000001083e */
[-CC-:B------:R-:W-:Y:S01]  /*14de0*/  FFMA.FTZ R167, R38, R65.reuse, -R36.reuse ;  /* 0x0000004126a77223 */ /* 0x180fe20000010824 */
[-C--:B------:R-:W-:Y:S01]  /*14df0*/  FFMA.FTZ R129, R39, R65.reuse, -R36 ;  /* 0x0000004127817223 */ /* 0x080fe20000010824 */
[-C--:B------:R-:W-:Y:S01]  /*14e00*/  FFMA.FTZ R124, R37, R65.reuse, -R62 ;  /* 0x00000041257c7223 */ /* 0x080fe2000001083e */
[----:B------:R-:W0:Y:S01]  /*14e10*/  MUFU.EX2 R161, R161 ;  /* 0x000000a100a17308 */ /* 0x000e220000000800 */
[-C--:B------:R-:W-:Y:S01]  /*14e20*/  FFMA.FTZ R173, R42, R65.reuse, -R36 ;  /* 0x000000412aad7223 */ /* 0x080fe20000010824 */
[----:B------:R-:W-:-:S06]  /*14e30*/  FFMA.FTZ R172, R40, R65, -R62 ;  /* 0x0000004128ac7223 */ /* 0x000fcc000001083e */
        /* <DEDUP_REMOVED lines=10> */
[-CC-:B------:R-:W-:Y:S01]  /*14ee0*/  FFMA.FTZ R191, R49, R65.reuse, -R62.reuse ;  /* 0x0000004131bf7223 */ /* 0x180fe2000001083e */
[-C--:B------:R-:W-:Y:S01]  /*14ef0*/  FFMA.FTZ R170, R52, R65.reuse, -R62 ;  /* 0x0000004134aa7223 */ /* 0x080fe2000001083e */
[----:B---3--:R-:W-:Y:S01]  /*14f00*/  FADD.FTZ R3, R160, R8 ;  /* 0x00000008a0037221 */ /* 0x008fe20000010000 */
[-C--:B------:R-:W-:Y:S01]  /*14f10*/  FFMA.FTZ R171, R54, R65.reuse, -R36 ;  /* 0x0000004136ab7223 */ /* 0x080fe20000010824 */
[----:B------:R-:W-:Y:S01]  /*14f20*/  FFMA.FTZ R190, R53, R65, -R62 ;  /* 0x0000004135be7223 */ /* 0x000fe2000001083e */
[C---:B----4-:R-:W-:Y:S01]  /*14f30*/  FMUL.FTZ R105, R111.reuse, R103 ;  /* 0x000000676f697220 */ /* 0x050fe20000410000 */
        /* <DEDUP_REMOVED lines=10> */
[C---:B------:R-:W-:Y:S01]  /*14fe0*/  FMUL.FTZ R59, R111.reuse, R59 ;  /* 0x0000003b6f3b7220 */ /* 0x040fe20000410000 */
[C---:B------:R-:W-:Y:S01]  /*14ff0*/  FMUL.FTZ R58, R111.reuse, R58 ;  /* 0x0000003a6f3a7220 */ /* 0x040fe20000410000 */
[C---:B------:R-:W-:Y:S01]  /*15000*/  FMUL.FTZ R115, R111.reuse, R57 ;  /* 0x000000396f737220 */ /* 0x040fe20000410000 */
[C---:B------:R-:W-:Y:S01]  /*15010*/  FMUL.FTZ R114, R111.reuse, R56 ;  /* 0x000000386f727220 */ /* 0x040fe20000410000 */
[C---:B------:R-:W-:Y:S01]  /*15020*/  FMUL.FTZ R61, R111.reuse, R61 ;  /* 0x0000003d6f3d7220 */ /* 0x040fe20000410000 */
[C---:B------:R-:W-:Y:S01]  /*15030*/  FMUL.FTZ R60, R111.reuse, R60 ;  /* 0x0000003c6f3c7220 */ /* 0x040fe20000410000 */
[----:B------:R-:W0:Y:S01]  /*15040*/  MUFU.EX2 R131, R131 ;  /* 0x0000008300837308 */ /* 0x000e220000000800 */
[C---:B------:R-:W-:Y:S01]  /*15050*/  FMUL.FTZ R15, R111.reuse, R15 ;  /* 0x0000000f6f0f7220 */ /* 0x040fe20000410000 */
[C---:B------:R-:W-:Y:S01]  /*15060*/  FMUL.FTZ R14, R111.reuse, R14 ;  /* 0x0000000e6f0e7220 */ /* 0x040fe20000410000 */
[C---:B------:R-:W-:Y:S01]  /*15070*/  FMUL.FTZ R21, R111.reuse, R21 ;  /* 0x000000156f157220 */ /* 0x040fe20000410000 */
[C---:B------:R-:W-:Y:S01]  /*15080*/  FMUL.FTZ R20, R111.reuse, R20 ;  /* 0x000000146f147220 */ /* 0x040fe20000410000 */
[C---:B------:R-:W-:Y:S01]  /*15090*/  FMUL.FTZ R117, R111.reuse, R13 ;  /* 0x0000000d6f757220 */ /* 0x040fe20000410000 */
[----:B------:R-:W-:Y:S01]  /*150a0*/  FMUL.FTZ R116, R111, R12 ;  /* 0x0000000c6f747220 */ /* 0x000fe20000410000 */
[----:B------:R-:W-:Y:S01]  /*150b0*/  FMUL.FTZ R119, R112, R11 ;  /* 0x0000000b70777220 */ /* 0x000fe20000410000 */
[----:B------:R-:W0:Y:S01]  /*150c0*/  MUFU.EX2 R109, R109 ;  /* 0x0000006d006d7308 */ /* 0x000e220000000800 */
[----:B-1----:R-:W-:Y:S01]  /*150d0*/  FADD.FTZ R28, R130, R9 ;  /* 0x00000009821c7221 */ /* 0x002fe20000010000 */
[----:B------:R-:W-:Y:S01]  /*150e0*/  FADD.FTZ R3, R108, R3 ;  /* 0x000000036c037221 */ /* 0x000fe20000010000 */
[C---:B------:R-:W-:Y:S01]  /*150f0*/  FMUL.FTZ R118, R112.reuse, R10 ;  /* 0x0000000a70767220 */ /* 0x040fe20000410000 */
[C---:B------:R-:W-:Y:S01]  /*15100*/  FMUL.FTZ R7, R112.reuse, R7 ;  /* 0x0000000770077220 */ /* 0x040fe20000410000 */
[----:B------:R-:W-:Y:S01]  /*15110*/  FMUL.FTZ R6, R112, R6 ;  /* 0x0000000670067220 */ /* 0x000fe20000410000 */
[----:B------:R-:W2:Y:S02]  /*15120*/  LDL.64 R26, [R1+0x2b0] ;  /* 0x0002b000011a7983 */ /* 0x000ea40000100a00 */
[----:B------:R-:W1:Y:S02]  /*15130*/  MUFU.EX2 R165, R165 ;  /* 0x000000a500a57308 */ /* 0x000e640000000800 */
[----:B------:R-:W2:Y:S06]  /*15140*/  LDL.64 R30, [R1+0x2d0] ;  /* 0x0002d000011e7983 */ /* 0x000eac0000100a00 */
[----:B------:R-:W1:Y:S01]  /*15150*/  MUFU.EX2 R164, R164 ;  /* 0x000000a400a47308 */ /* 0x000e620000000800 */
[----:B---3--:R-:W-:Y:S01]  /*15160*/  FADD.FTZ R28, R163, R28 ;  /* 0x0000001ca31c7221 */ /* 0x008fe20000010000 */
[----:B----4-:R-:W-:Y:S01]  /*15170*/  FADD.FTZ R8, R162, R3 ;  /* 0x00000003a2087221 */ /* 0x010fe20000010000 */
[----:B------:R-:W3:Y:S05]  /*15180*/  LDL.64 R32, [R1+0x2e0] ;  /* 0x0002e00001207983 */ /* 0x000eea0000100a00 */
[----:B------:R-:W4:Y:S08]  /*15190*/  MUFU.EX2 R128, R128 ;  /* 0x0000008000807308 */ /* 0x000f300000000800 */
[----:B------:R-:W4:Y:S01]  /*151a0*/  MUFU.EX2 R110, R110 ;  /* 0x0000006e006e7308 */ /* 0x000f220000000800 */
[----:B0-----:R-:W-:Y:S01]  /*151b0*/  FADD.FTZ R28, R131, R28 ;  /* 0x0000001c831c7221 */ /* 0x001fe20000010000 */
[----:B------:R-:W-:Y:S01]  /*151c0*/  FADD.FTZ R3, R109, R8 ;  /* 0x000000086d037221 */ /* 0x000fe20000010000 */
[----:B------:R-:W3:Y:S04]  /*151d0*/  LDL.64 R52, [R1+0x390] ;  /* 0x0003900001347983 */ /* 0x000ee80000100a00 */
[----:B------:R-:W3:Y:S01]  /*151e0*/  LDL.64 R38, [R1+0x298] ;  /* 0x0002980001267983 */ /* 0x000ee20000100a00 */
[----:B------:R-:W0:Y:S01]  /*151f0*/  MUFU.EX2 R167, R167 ;  /* 0x000000a700a77308 */ /* 0x000e220000000800 */
[----:B-1----:R-:W-:Y:S01]  /*15200*/  FADD.FTZ R9, R165, R28 ;  /* 0x0000001ca5097221 */ /* 0x002fe20000010000 */
[----:B------:R-:W-:Y:S01]  /*15210*/  FADD.FTZ R3, R164, R3 ;  /* 0x00000003a4037221 */ /* 0x000fe20000010000 */
[----:B------:R-:W3:Y:S05]  /*15220*/  LDL.64 R62, [R1+0x3c0] ;  /* 0x0003c000013e7983 */ /* 0x000eea0000100a00 */
[----:B------:R-:W1:Y:S08]  /*15230*/  MUFU.EX2 R129, R129 ;  /* 0x0000008100817308 */ /* 0x000e700000000800 */
[----:B------:R-:W1:Y:S01]  /*15240*/  MUFU.EX2 R124, R124 ;  /* 0x0000007c007c7308 */ /* 0x000e620000000800 */
[----:B----4-:R-:W-:Y:S01]  /*15250*/  FADD.FTZ R8, R128, R9 ;  /* 0x0000000980087221 */ /* 0x010fe20000010000 */
[----:B------:R-:W-:Y:S01]  /*15260*/  FADD.FTZ R9, R110, R3 ;  /* 0x000000036e097221 */ /* 0x000fe20000010000 */
[----:B------:R-:W4:Y:S04]  /*15270*/  LDL.64 R42, [R1+0x3e0] ;  /* 0x0003e000012a7983 */ /* 0x000f280000100a00 */
[----:B------:R-:W4:Y:S01]  /*15280*/  LDL.64 R40, [R1+0x288] ;  /* 0x0002880001287983 */ /* 0x000f220000100a00 */
[----:B------:R-:W1:Y:S08]  /*15290*/  MUFU.EX2 R173, R173 ;  /* 0x000000ad00ad7308 */ /* 0x000e700000000800 */
[----:B------:R-:W1:Y:S01]  /*152a0*/  MUFU.EX2 R172, R172 ;  /* 0x000000ac00ac7308 */ /* 0x000e620000000800 */
[----:B0-----:R-:W-:Y:S01]  /*152b0*/  FADD.FTZ R8, R167, R8 ;  /* 0x00000008a7087221 */ /* 0x001fe20000010000 */
[----:B------:R-:W-:-:S06]  /*152c0*/  FADD.FTZ R9, R166, R9 ;  /* 0x00000009a6097221 */ /* 0x000fcc0000010000 */
[----:B------:R-:W-:Y:S08]  /*152d0*/  MUFU.EX2 R125, R125 ;  /* 0x0000007d007d7308 */ /* 0x000ff00000000800 */
[----:B------:R-:W0:Y:S01]  /*152e0*/  MUFU.EX2 R127, R127 ;  /* 0x0000007f007f7308 */ /* 0x000e220000000800 */
[----:B-1----:R-:W-:Y:S01]  /*152f0*/  FADD.FTZ R8, R129, R8 ;  /* 0x0000000881087221 */ /* 0x002fe20000010000 */
[----:B------:R-:W-:-:S06]  /*15300*/  FADD.FTZ R9, R124, R9 ;  /* 0x000000097c097221 */ /* 0x000fcc0000010000 */
[----:B------:R-:W-:Y:S01]  /*15310*/  MUFU.EX2 R174, R174 ;  /* 0x000000ae00ae7308 */ /* 0x000fe20000000800 */
[----:B------:R-:W-:-:S07]  /*15320*/  FFMA.FTZ R3, R51, R65, -R36 ;  /* 0x0000004133037223 */ /* 0x000fce0000010824 */
[----:B------:R-:W1:Y:S01]  /*15330*/  MUFU.EX2 R126, R126 ;  /* 0x0000007e007e7308 */ /* 0x000e620000000800 */
[----:B------:R-:W-:Y:S01]  /*15340*/  FADD.FTZ R34, R173, R8 ;  /* 0x00000008ad227221 */ /* 0x000fe20000010000 */
[----:B------:R-:W-:Y:S01]  /*15350*/  FADD.FTZ R8, R172, R9 ;  /* 0x00000009ac087221 */ /* 0x000fe20000010000 */
[----:B------:R-:W4:Y:S04]  /*15360*/  LDL.64 R48, [R1+0x248] ;  /* 0x0002480001307983 */ /* 0x000f280000100a00 */
[----:B------:R-:W4:Y:S01]  /*15370*/  LDL.64 R46, [R1+0x258] ;  /* 0x00025800012e7983 */ /* 0x000f220000100a00 */
[----:B------:R-:W-:Y:S03]  /*15380*/  MUFU.EX2 R113, R113 ;  /* 0x0000007100717308 */ /* 0x000fe60000000800 */
[----:B------:R-:W4:Y:S05]  /*15390*/  LDL.64 R44, [R1+0x268] ;  /* 0x00026800012c7983 */ /* 0x000f2a0000100a00 */
[----:B------:R-:W1:Y:S01]  /*153a0*/  MUFU.EX2 R175, R175 ;  /* 0x000000af00af7308 */ /* 0x000e620000000800 */
[----:B0-----:R-:W-:Y:S01]  /*153b0*/  FADD.FTZ R35, R127, R34 ;  /* 0x000000227f237221 */ /* 0x001fe20000010000 */
[----:B------:R-:W-:-:S06]  /*153c0*/  FADD.FTZ R9, R125, R8 ;  /* 0x000000087d097221 */ /* 0x000fcc0000010000 */
[----:B------:R-:W-:Y:S01]  /*153d0*/  MUFU.EX2 R168, R168 ;  /* 0x000000a800a87308 */ /* 0x000fe20000000800 */
[----:B------:R-:W-:-:S07]  /*153e0*/  FFMA.FTZ R8, R55, R65, -R36 ;  /* 0x0000004137087223 */ /* 0x000fce0000010824 */
[----:B------:R-:W0:Y:S01]  /*153f0*/  MUFU.EX2 R169, R169 ;  /* 0x000000a900a97308 */ /* 0x000e220000000800 */
[----:B-1----:R-:W-:Y:S01]  /*15400*/  FADD.FTZ R36, R126, R35 ;  /* 0x000000237e247221 */ /* 0x002fe20000010000 */
[----:B------:R-:W-:-:S06]  /*15410*/  FADD.FTZ R34, R174, R9 ;  /* 0x00000009ae227221 */ /* 0x000fcc0000010000 */
[----:B------:R-:W1:Y:S08]  /*15420*/  MUFU.EX2 R191, R191 ;  /* 0x000000bf00bf7308 */ /* 0x000e700000000800 */
[----:B------:R-:W-:Y:S08]  /*15430*/  MUFU.EX2 R170, R170 ;  /* 0x000000aa00aa7308 */ /* 0x000ff00000000800 */
[----:B------:R-:W-:Y:S08]  /*15440*/  MUFU.EX2 R171, R171 ;  /* 0x000000ab00ab7308 */ /* 0x000ff00000000800 */
[----:B------:R-:W-:Y:S01]  /*15450*/  MUFU.EX2 R190, R190 ;  /* 0x000000be00be7308 */ /* 0x000fe20000000800 */
[C---:B------:R-:W-:Y:S01]  /*15460*/  FMUL.FTZ R103, R111.reuse, R99 ;  /* 0x000000636f677220 */ /* 0x040fe20000410000 */
[----:B------:R-:W-:Y:S01]  /*15470*/  FMUL.FTZ R102, R111, R98 ;  /* 0x000000626f667220 */ /* 0x000fe20000410000 */
[----:B------:R-:W4:Y:S04]  /*15480*/  LDL.64 R28, [R1+0x2c0] ;  /* 0x0002c000011c7983 */ /* 0x000f280000100a00 */
[----:B------:R-:W4:Y:S01]  /*15490*/  LDL.64 R50, [R1+0x3f0] ;  /* 0x0003f00001327983 */ /* 0x000f220000100a00 */
[----:B------:R-:W1:Y:S01]  /*154a0*/  MUFU.EX2 R3, R3 ;  /* 0x0000000300037308 */ /* 0x000e620000000800 */
[----:B------:R-:W-:Y:S01]  /*154b0*/  FADD.FTZ R36, R175, R36 ;  /* 0x00000024af247221 */ /* 0x000fe20000010000 */
[----:B------:R-:W-:Y:S01]  /*154c0*/  FADD.FTZ R9, R113, R34 ;  /* 0x0000002271097221 */ /* 0x000fe20000010000 */
[----:B------:R-:W4:Y:S04]  /*154d0*/  LDL.64 R64, [R1+0x3b0] ;  /* 0x0003b00001407983 */ /* 0x000f280000100a00 */
[----:B------:R-:W4:Y:S01]  /*154e0*/  LDL.64 R54, [R1+0x3d0] ;  /* 0x0003d00001367983 */ /* 0x000f220000100a00 */
[----:B------:R-:W1:Y:S01]  /*154f0*/  MUFU.EX2 R8, R8 ;  /* 0x0000000800087308 */ /* 0x000e620000000800 */
[----:B0-----:R-:W-:Y:S01]  /*15500*/  FADD.FTZ R36, R169, R36 ;  /* 0x00000024a9247221 */ /* 0x001fe20000010000 */
[----:B------:R-:W-:Y:S01]  /*15510*/  FADD.FTZ R34, R168, R9 ;  /* 0x00000009a8227221 */ /* 0x000fe20000010000 */
[----:B------:R-:W4:Y:S03]  /*15520*/  LDL.64 R90, [R1+0x2b8] ;  /* 0x0002b800015a7983 */ /* 0x000f260000100a00 */
[----:B-1----:R-:W-:Y:S01]  /*15530*/  FADD.FTZ R9, R191, R34 ;  /* 0x00000022bf097221 */ /* 0x002fe20000010000 */
[----:B------:R-:W4:Y:S01]  /*15540*/  LDL.64 R98, [R1+0x2f8] ;  /* 0x0002f80001627983 */ /* 0x000f220000100a00 */
[----:B------:R-:W-:-:S02]  /*15550*/  FADD.FTZ R36, R3, R36 ;  /* 0x0000002403247221 */ /* 0x000fc40000010000 */
[----:B------:R-:W-:Y:S01]  /*15560*/  FADD.FTZ R9, R170, R9 ;  /* 0x00000009aa097221 */ /* 0x000fe20000010000 */
[----:B------:R-:W4:Y:S01]  /*15570*/  LDL.64 R100, [R1+0x308] ;  /* 0x0003080001647983 */ /* 0x000f220000100a00 */
[----:B------:R-:W-:Y:S02]  /*15580*/  FADD.FTZ R35, R171, R36 ;  /* 0x00000024ab237221 */ /* 0x000fe40000010000 */
[----:B------:R-:W-:Y:S01]  /*15590*/  FADD.FTZ R34, R190, R9 ;  /* 0x00000009be227221 */ /* 0x000fe20000010000 */
[----:B------:R-:W4:Y:S01]  /*155a0*/  LDL.64 R36, [R1+0x2a8] ;  /* 0x0002a80001247983 */ /* 0x000f220000100a00 */
[----:B------:R-:W-:-:S03]  /*155b0*/  FADD.FTZ R35, R8, R35 ;  /* 0x0000002308237221 */ /* 0x000fc60000010000 */
[----:B------:R-:W4:Y:S04]  /*155c0*/  LDL.64 R56, [R1+0x348] ;  /* 0x0003480001387983 */ /* 0x000f280000100a00 */
[----:B------:R0:W-:Y:S01]  /*155d0*/  STL.64 [R1+0x1f0], R34 ;  /* 0x0001f02201007387 */ /* 0x0001e20000100a00 */
[----:B------:R-:W-:Y:S06]  /*155e0*/  BAR.SYNC.DEFER_BLOCKING 0xf, 0x100 ;  /* 0x03c4000000007b1d */ /* 0x000fec0000010000 */
[----:B0-----:R-:W4:Y:S04]  /*155f0*/  LDL.64 R34, [R1+0x278] ;  /* 0x0002780001227983 */ /* 0x001f280000100a00 */
[----:B------:R-:W4:Y:S04]  /*15600*/  LDL.64 R12, [R1+0x388] ;  /* 0x00038800010c7983 */ /* 0x000f280000100a00 */
[----:B------:R-:W4:Y:S01]  /*15610*/  LDL.64 R10, [R1+0x3c8] ;  /* 0x0003c800010a7983 */ /* 0x000f220000100a00 */
[C---:B--2---:R-:W-:Y:S01]  /*15620*/  FMUL.FTZ R123, R112.reuse, R25 ;  /* 0x00000019707b7220 */ /* 0x044fe20000410000 */
[----:B------:R-:W-:-:S02]  /*15630*/  FMUL.FTZ R122, R112, R24 ;  /* 0x00000018707a7220 */ /* 0x000fc40000410000 */
[----:B------:R-:W2:Y:S04]  /*15640*/  LDL.64 R24, [R1+0x3d8] ;  /* 0x0003d80001187983 */ /* 0x000ea80000100a00 */
[----:B------:R-:W2:Y:S04]  /*15650*/  LD.E.64 R88, desc[UR36][R4.64+0x8] ;  /* 0x0000082404587980 */ /* 0x000ea8000c101b00 */
[----:B------:R-:W2:Y:S04]  /*15660*/  LD.E.64 R4, desc[UR36][R4.64] ;  /* 0x0000002404047980 */ /* 0x000ea8000c101b00 */
[----:B------:R-:W-:Y:S04]  /*15670*/  STL.64 [R1+0x400], R94 ;  /* 0x0004005e01007387 */ /* 0x000fe80000100a00 */
[----:B------:R0:W-:Y:S04]  /*15680*/  STL.64 [R1+0x408], R92 ;  /* 0x0004085c01007387 */ /* 0x0001e80000100a00 */
[----:B------:R-:W-:Y:S04]  /*15690*/  STL.64 [R1+0x210], R104 ;  /* 0x0002106801007387 */ /* 0x000fe80000100a00 */
[----:B------:R1:W-:Y:S04]  /*156a0*/  STL.64 [R1+0x220], R102 ;  /* 0x0002206601007387 */ /* 0x0003e80000100a00 */
[----:B------:R1:W-:Y:S04]  /*156b0*/  STL.64 [R1+0x230], R106 ;  /* 0x0002306a01007387 */ /* 0x0003e80000100a00 */
[----:B------:R1:W-:Y:S04]  /*156c0*/  STL.64 [R1+0x240], R58 ;  /* 0x0002403a01007387 */ /* 0x0003e80000100a00 */
[----:B------:R-:W-:Y:S04]  /*156d0*/  STL.64 [R1+0x250], R114 ;  /* 0x0002507201007387 */ /* 0x000fe80000100a00 */
[----:B------:R1:W-:Y:S04]  /*156e0*/  STL.64 [R1+0x260], R60 ;  /* 0x0002603c01007387 */ /* 0x0003e80000100a00 */
[----:B------:R1:W-:Y:S04]  /*156f0*/  STL.64 [R1+0x270], R14 ;  /* 0x0002700e01007387 */ /* 0x0003e80000100a00 */
[----:B------:R1:W-:Y:S04]  /*15700*/  STL.64 [R1+0x280], R20 ;  /* 0x0002801401007387 */ /* 0x0003e80000100a00 */
[----:B------:R1:W-:Y:S04]  /*15710*/  STL.64 [R1+0x290], R116 ;  /* 0x0002907401007387 */ /* 0x0003e80000100a00 */
[----:B------:R1:W-:Y:S04]  /*15720*/  STL.64 [R1+0x228], R118 ;  /* 0x0002287601007387 */ /* 0x0003e80000100a00 */
[----:B------:R3:W-:Y:S04]  /*15730*/  STL.64 [R1+0x238], R122 ;  /* 0x0002387a01007387 */ /* 0x0007e80000100a00 */
[----:B0-----:R-:W2:Y:S04]  /*15740*/  LDL.64 R92, [R1+0x2c8] ;  /* 0x0002c800015c7983 */ /* 0x001ea80000100a00 */
[----:B------:R-:W2:Y:S04]  /*15750*/  LDL.64 R94, [R1+0x2d8] ;  /* 0x0002d800015e7983 */ /* 0x000ea80000100a00 */
[----:B-1----:R-:W2:Y:S04]  /*15760*/  LDL.64 R102, [R1+0x318] ;  /* 0x0003180001667983 */ /* 0x002ea80000100a00 */
        /* <DEDUP_REMOVED lines=9> */
[----:B---3--:R-:W3:Y:S04]  /*15800*/  LDL.64 R122, [R1+0x3f8] ;  /* 0x0003f800017a7983 */ /* 0x008ee80000100a00 */
[----:B------:R0:W-:Y:S04]  /*15810*/  STL.64 [R1+0x218], R6 ;  /* 0x0002180601007387 */ /* 0x0001e80000100a00 */
        /* <DEDUP_REMOVED lines=11> */
[----:B------:R-:W3:Y:S01]  /*158d0*/  LDL R143, [R1+0x23c] ;  /* 0x00023c00018f7983 */ /* 0x000ee20000100800 */
        /* <DEDUP_REMOVED lines=48> */
[----:B------:R-:W-:Y:S04]  /*15be0*/  STL.64 [R1+0x2a0], R120 ;  /* 0x0002a07801007387 */ /* 0x000fe80000100a00 */
[----:B------:R-:W-:Y:S04]  /*15bf0*/  STL.64 [R1+0x2b0], R26 ;  /* 0x0002b01a01007387 */ /* 0x000fe80000100a00 */
[----:B------:R-:W-:Y:S04]  /*15c00*/  STL.64 [R1+0x2d0], R30 ;  /* 0x0002d01e01007387 */ /* 0x000fe80000100a00 */
[----:B------:R-:W-:Y:S04]  /*15c10*/  STL.64 [R1+0x2e0], R32 ;  /* 0x0002e02001007387 */ /* 0x000fe80000100a00 */
        /* <DEDUP_REMOVED lines=28> */
[C---:B--2---:R-:W-:Y:S01]  /*15de0*/  FMUL.FTZ R25, R112.reuse, R25 ;  /* 0x0000001970197220 */ /* 0x044fe20000410000 */
[----:B------:R-:W-:Y:S01]  /*15df0*/  FMUL.FTZ R24, R112, R24 ;  /* 0x0000001870187220 */ /* 0x000fe20000410000 */
[----:B------:R-:W-:Y:S01]  /*15e00*/  STL.64 [R1+0x320], R78 ;  /* 0x0003204e01007387 */ /* 0x000fe20000100a00 */
[----:B------:R-:W-:-:S03]  /*15e10*/  MOV R9, R88 ;  /* 0x0000005800097202 */ /* 0x000fc60000000f00 */
        /* <DEDUP_REMOVED lines=39> */
[C---:B---3--:R-:W-:Y:S01]  /*16090*/  FMUL.FTZ R123, R112.reuse, R123 ;  /* 0x0000007b707b7220 */ /* 0x048fe20000410000 */
        /* <DEDUP_REMOVED lines=39> */
[----:B0-----:R-:W4:Y:S04]  /*16310*/  LDL.64 R6, [R1+0x88] ;  /* 0x0000880001067983 */ /* 0x001f280000100a00 */
        /* <DEDUP_REMOVED lines=116> */
[----:B------:R-:W-:Y:S01]  /*16a60*/  IMAD R6, R144, 0x1000, R6 ;  /* 0x0000100090067824 */ /* 0x000fe200078e0206 */
[----:B------:R-:W-:-:S02]  /*16a70*/  F2FP.F16.F32.PACK_AB R160, R108, R160 ;  /* 0x000000a06ca0723e */ /* 0x000fc400000000ff */
[----:B------:R-:W-:Y:S01]  /*16a80*/  STL [R1+0x240], R10 ;  /* 0x0002400a01007387 */ /* 0x000fe20000100800 */
[----:B------:R-:W-:Y:S02]  /*16a90*/  F2FP.F16.F32.PACK_AB R161, R130, R161 ;  /* 0x000000a182a1723e */ /* 0x000fe400000000ff */
[----:B------:R-:W-:Y:S01]  /*16aa0*/  F2FP.F16.F32.PACK_AB R162, R109, R162 ;  /* 0x000000a26da2723e */ /* 0x000fe200000000ff */
[----:B------:R-:W-:Y:S01]  /*16ab0*/  STL [R1+0x244], R11 ;  /* 0x0002440b01007387 */ /* 0x000fe20000100800 */
[----:B------:R-:W-:Y:S02]  /*16ac0*/  F2FP.F16.F32.PACK_AB R163, R131, R163 ;  /* 0x000000a383a3723e */ /* 0x000fe400000000ff */
[----:B------:R-:W-:Y:S01]  /*16ad0*/  F2FP.F16.F32.PACK_AB R164, R110, R164 ;  /* 0x000000a46ea4723e */ /* 0x000fe200000000ff */
[----:B------:R-:W-:Y:S01]  /*16ae0*/  STL [R1+0x248], R12 ;  /* 0x0002480c01007387 */ /* 0x000fe20000100800 */
[----:B------:R-:W-:Y:S02]  /*16af0*/  F2FP.F16.F32.PACK_AB R165, R128, R165 ;  /* 0x000000a580a5723e */ /* 0x000fe400000000ff */
[----:B------:R-:W-:Y:S01]  /*16b00*/  F2FP.F16.F32.PACK_AB R166, R124, R166 ;  /* 0x000000a67ca6723e */ /* 0x000fe200000000ff */
[----:B------:R-:W-:Y:S01]  /*16b10*/  STL [R1+0x24c], R13 ;  /* 0x00024c0d01007387 */ /* 0x000fe20000100800 */
[----:B------:R-:W-:-:S02]  /*16b20*/  F2FP.F16.F32.PACK_AB R167, R129, R167 ;  /* 0x000000a781a7723e */ /* 0x000fc400000000ff */
[----:B------:R-:W-:Y:S01]  /*16b30*/  F2FP.F16.F32.PACK_AB R172, R125, R172 ;  /* 0x000000ac7dac723e */ /* 0x000fe200000000ff */
[----:B------:R-:W-:Y:S01]  /*16b40*/  STL [R1+0x250], R14 ;  /* 0x0002500e01007387 */ /* 0x000fe20000100800 */
[----:B------:R-:W-:Y:S02]  /*16b50*/  F2FP.F16.F32.PACK_AB R173, R127, R173 ;  /* 0x000000ad7fad723e */ /* 0x000fe400000000ff */
[----:B------:R-:W-:Y:S01]  /*16b60*/  F2FP.F16.F32.PACK_AB R174, R113, R174 ;  /* 0x000000ae71ae723e */ /* 0x000fe200000000ff */
[----:B------:R-:W-:Y:S01]  /*16b70*/  STL [R1+0x254], R15 ;  /* 0x0002540f01007387 */ /* 0x000fe20000100800 */
[----:B------:R-:W-:-:S03]  /*16b80*/  F2FP.F16.F32.PACK_AB R175, R175, R126 ;  /* 0x0000007eafaf723e */ /* 0x000fc600000000ff */
[----:B------:R-:W-:Y:S04]  /*16b90*/  STL [R1+0x258], R20 ;  /* 0x0002581401007387 */ /* 0x000fe80000100800 */
[----:B------:R-:W-:Y:S04]  /*16ba0*/  STL [R1+0x25c], R21 ;  /* 0x00025c1501007387 */ /* 0x000fe80000100800 */
[----:B--2---:R-:W-:Y:S04]  /*16bb0*/  STL [R1+0x260], R24 ;  /* 0x0002601801007387 */ /* 0x004fe80000100800 */
[----:B------:R-:W-:Y:S04]  /*16bc0*/  STL [R1+0x264], R25 ;  /* 0x0002641901007387 */ /* 0x000fe80000100800 */
[----:B------:R-:W-:Y:S04]  /*16bd0*/  STL [R1+0x268], R26 ;  /* 0x0002681a01007387 */ /* 0x000fe80000100800 */
[----:B------:R0:W-:Y:S04]  /*16be0*/  STL [R1+0x26c], R27 ;  /* 0x00026c1b01007387 */ /* 0x0001e80000100800 */
[----:B------:R-:W-:Y:S04]  /*16bf0*/  STL [R1+0x270], R28 ;  /* 0x0002701c01007387 */ /* 0x000fe80000100800 */
        /* <DEDUP_REMOVED lines=79> */
[----:B------:R2:W-:Y:S04]  /*170f0*/  STL [R1+0x3b0], R111 ;  /* 0x0003b06f01007387 */ /* 0x0005e80000100800 */
[----:B------:R-:W-:Y:S04]  /*17100*/  STL [R1+0x3b4], R112 ;  /* 0x0003b47001007387 */ /* 0x000fe80000100800 */
[----:B------:R-:W-:Y:S04]  /*17110*/  STL [R1+0x3b8], R114 ;  /* 0x0003b87201007387 */ /* 0x000fe80000100800 */
[----:B------:R2:W-:Y:S04]  /*17120*/  STL [R1+0x3bc], R115 ;  /* 0x0003bc7301007387 */ /* 0x0005e80000100800 */
[----:B------:R-:W-:Y:S04]  /*17130*/  STL [R1+0x3c0], R116 ;  /* 0x0003c07401007387 */ /* 0x000fe80000100800 */
[----:B------:R-:W-:Y:S04]  /*17140*/  STL [R1+0x3c4], R117 ;  /* 0x0003c47501007387 */ /* 0x000fe80000100800 */
[----:B---3--:R-:W-:Y:S04]  /*17150*/  STL [R1+0x3c8], R118 ;  /* 0x0003c87601007387 */ /* 0x008fe80000100800 */
[----:B------:R3:W-:Y:S04]  /*17160*/  STL [R1+0x3cc], R119 ;  /* 0x0003cc7701007387 */ /* 0x0007e80000100800 */
[----:B------:R-:W-:Y:S04]  /*17170*/  STL [R1+0x3d0], R120 ;  /* 0x0003d07801007387 */ /* 0x000fe80000100800 */
[----:B------:R-:W-:Y:S04]  /*17180*/  STL [R1+0x3d4], R121 ;  /* 0x0003d47901007387 */ /* 0x000fe80000100800 */
[----:B----4-:R-:W-:Y:S04]  /*17190*/  STL [R1+0x3d8], R122 ;  /* 0x0003d87a01007387 */ /* 0x010fe80000100800 */
        /* <DEDUP_REMOVED lines=13> */
[----:B0-----:R-:W4:Y:S04]  /*17270*/  LDL.128 R24, [R1+0x210] ;  /* 0x0002100001187983 */ /* 0x001f280000100c00 */
[----:B-1----:R-:W4:Y:S04]  /*17280*/  LDL.128 R28, [R1+0x220] ;  /* 0x00022000011c7983 */ /* 0x002f280000100c00 */
[----:B--2---:R-:W2:Y:S04]  /*17290*/  LDL.128 R32, [R1+0x230] ;  /* 0x0002300001207983 */ /* 0x004ea80000100c00 */
        /* <DEDUP_REMOVED lines=28> */
[----:B------:R-:W2:Y:S01]  /*17460*/  LDL.128 R148, [R1+0x400] ;  /* 0x0004000001947983 */ /* 0x000ea20000100c00 */
[----:B------:R-:W-:Y:S01]  /*17470*/  IMAD R5, R5, 0x2, R9 ;  /* 0x0000000205057824 */ /* 0x000fe200078e0209 */
[----:B------:R-:W-:-:S02]  /*17480*/  R2UR UR6, R6 ;  /* 0x00000000060672ca */ /* 0x000fc400000e0000 */
[----:B------:R0:W-:Y:S01]  /*17490*/  STSM.16.M88.4 [R9], R160 ;  /* 0x000000a009007844 */ /* 0x0001e20000000200 */
[----:B------:R-:W-:Y:S02]  /*174a0*/  R2UR UR7, R7 ;  /* 0x00000000070772ca */ /* 0x000fe400000e0000 */
[----:B------:R-:W-:Y:S02]  /*174b0*/  F2FP.F16.F32.PACK_AB R168, R191, R168 ;  /* 0x000000a8bfa8723e */ /* 0x000fe400000000ff */
[----:B------:R-:W-:Y:S02]  /*174c0*/  F2FP.F16.F32.PACK_AB R169, R3, R169 ;  /* 0x000000a903a9723e */ /* 0x000fe400000000ff */
[----:B------:R-:W-:Y:S02]  /*174d0*/  F2FP.F16.F32.PACK_AB R170, R190, R170 ;  /* 0x000000aabeaa723e */ /* 0x000fe400000000ff */
[----:B------:R-:W-:Y:S01]  /*174e0*/  F2FP.F16.F32.PACK_AB R171, R8, R171 ;  /* 0x000000ab08ab723e */ /* 0x000fe200000000ff */
[----:B0-----:R-:W-:-:S02]  /*174f0*/  IMAD R9, R4, 0x2, R9 ;  /* 0x0000000204097824 */ /* 0x001fc400078e0209 */
[----:B------:R-:W-:-:S03]  /*17500*/  IMAD R4, R4, 0x2, R5 ;  /* 0x0000000204047824 */ /* 0x000fc600078e0205 */
[----:B------:R-:W-:Y:S04]  /*17510*/  STSM.16.M88.4 [R9], R164 ;  /* 0x000000a409007844 */ /* 0x000fe80000000200 */
[----:B------:R0:W-:Y:S04]  /*17520*/  STSM.16.M88.4 [R5], R172 ;  /* 0x000000ac05007844 */ /* 0x0001e80000000200 */
[----:B------:R1:W-:Y:S01]  /*17530*/  STSM.16.M88.4 [R4], R168 ;  /* 0x000000a804007844 */ /* 0x0003e20000000200 */
[----:B0-----:R-:W-:Y:S02]  /*17540*/  IMAD.MOV.U32 R5, RZ, RZ, R7 ;  /* 0x000000ffff057224 */ /* 0x001fe400078e0007 */
[----:B-1----:R-:W-:Y:S01]  /*17550*/  VIADD R4, R6, 0x80 ;  /* 0x0000008006047836 */ /* 0x002fe20000000000 */
        /* <DEDUP_REMOVED lines=152> */
[----:B-1----:R-:W4:Y:S04]  /*17ee0*/  LDL R76, [R1+0x218] ;  /* 0x00021800014c7983 */ /* 0x002f280000100800 */
[----:B------:R-:W4:Y:S04]  /*17ef0*/  LDL R78, [R1+0x21c] ;  /* 0x00021c00014e7983 */ /* 0x000f280000100800 */
[----:B------:R-:W4:Y:S04]  /*17f00*/  LDL R6, [R1+0x220] ;  /* 0x0002200001067983 */ /* 0x000f280000100800 */
[----:B--2---:R-:W2:Y:S04]  /*17f10*/  LDL R80, [R1+0x224] ;  /* 0x0002240001507983 */ /* 0x004ea80000100800 */
[----:B------:R-:W2:Y:S04]  /*17f20*/  LDL R82, [R1+0x228] ;  /* 0x0002280001527983 */ /* 0x000ea80000100800 */
[----:B---3--:R-:W3:Y:S04]  /*17f30*/  LDL R84, [R1+0x22c] ;  /* 0x00022c0001547983 */ /* 0x008ee80000100800 */
        /* <DEDUP_REMOVED lines=126> */
[----:B------:R1:W-:Y:S04]  /*18720*/  STL [R1+0x210], R4 ;  /* 0x0002100401007387 */ /* 0x0003e80000100800 */
[----:B------:R-:W-:Y:S04]  /*18730*/  STL [R1+0x214], R74 ;  /* 0x0002144a01007387 */ /* 0x000fe80000100800 */
[----:B------:R-:W-:Y:S04]  /*18740*/  STL [R1+0x218], R76 ;  /* 0x0002184c01007387 */ /* 0x000fe80000100800 */
[----:B------:R-:W-:Y:S04]  /*18750*/  STL [R1+0x21c], R78 ;  /* 0x00021c4e01007387 */ /* 0x000fe80000100800 */
[----:B------:R-:W-:Y:S04]  /*18760*/  STL [R1+0x220], R6 ;  /* 0x0002200601007387 */ /* 0x000fe80000100800 */
[----:B--2---:R-:W-:Y:S04]  /*18770*/  STL [R1+0x224], R80 ;  /* 0x0002245001007387 */ /* 0x004fe80000100800 */
[----:B------:R-:W-:Y:S04]  /*18780*/  STL [R1+0x228], R82 ;  /* 0x0002285201007387 */ /* 0x000fe80000100800 */
[----:B---3--:R-:W-:Y:S04]  /*18790*/  STL [R1+0x22c], R84 ;  /* 0x00022c5401007387 */ /* 0x008fe80000100800 */
        /* <DEDUP_REMOVED lines=121> */
[----:B-1----:R-:W4:Y:S04]  /*18f30*/  LDL R4, [R1+0x28] ;  /* 0x0000280001047983 */ /* 0x002f280000100800 */
[----:B--2---:R3:W5:Y:S01]  /*18f40*/  LDL R3, [R1+0x1c0] ;  /* 0x0001c00001037983 */ /* 0x0047620000100800 */
[----:B------:R-:W-:Y:S01]  /*18f50*/  BSSY B0, `(.L_x_6363) ;  /* 0x0000006000007945 */ /* 0x000fe20003800000 */
[----:B------:R-:W-:Y:S06]  /*18f60*/  BAR.ARV 0xe, 0x100 ;  /* 0x0384000000007b1d */ /* 0x000fec0000002000 */
[----:B----4-:R-:W-:-:S04]  /*18f70*/  LOP3.LUT R4, R4, 0x1, RZ, 0xfc, !PT ;  /* 0x0000000104047812 */ /* 0x010fc800078efcff */
[----:B------:R-:W-:-:S13]  /*18f80*/  ISETP.NE.AND P0, PT, R4, 0x3, PT ;  /* 0x000000030400780c */ /* 0x000fda0003f05270 */
[----:B---3--:R-:W-:Y:S05]  /*18f90*/  @!P0 BRA `(.L_x_6364) ;  /* 0x0000000000048947 */ /* 0x008fea0003800000 */
[----:B------:R-:W-:Y:S01]  /*18fa0*/  BPT.TRAP 0x1 ;  /* 0x000000040000795c */ /* 0x000fe20000300000 */
.L_x_6364:
[----:B------:R-:W-:Y:S05]  /*18fb0*/  BSYNC B0 ;  /* 0x0000000000007941 */ /* 0x000fea0003800000 */
.L_x_6363:
        /* <DEDUP_REMOVED lines=9> */
.L_x_6342:
[----:B------:R-:W-:-:S13]  /*19050*/  ISETP.GE.AND P0, PT, R0, UR42, PT ;  /* 0x0000002a00007c0c */ /* 0x000fda000bf06270 */
[----:B------:R-:W-:Y:S05]  /*19060*/  @!P0 BRA `(.L_x_6366) ;  /* 0x0000007800d88947 */ /* 0x000fea0003800000 */
.L_x_6399:
[----:B------:R-:W2:Y:S04]  /*19070*/  LDL R56, [R1+0x1c0] ;  /* 0x0001c00001387983 */ /* 0x000ea80000100800 */
[----:B------:R-:W3:Y:S04]  /*19080*/  LDL R4, [R1+0x1c8] ;  /* 0x0001c80001047983 */ /* 0x000ee80000100800 */
[----:B01----:R-:W4:Y:S01]  /*19090*/  LDL R3, [R1] ;  /* 0x0000000001037983 */ /* 0x003f220000100800 */
        /* <DEDUP_REMOVED lines=17> */
.L_x_6368:
[----:B------:R-:W-:Y:S05]  /*191b0*/  BSYNC B0 ;  /* 0x0000000000007941 */ /* 0x000fea0003800000 */
.L_x_6367:
        /* <DEDUP_REMOVED lines=9> */
.L_x_6370:
[----:B------:R-:W-:Y:S05]  /*19250*/  BSYNC B0 ;  /* 0x0000000000007941 */ /* 0x000fea0003800000 */
.L_x_6369:
[----:B------:R-:W-:Y:S04]  /*19260*/  BSSY B0, `(.L_x_6371) ;  /* 0x0000006000007945 */ /* 0x000fe80003800000 */
[----:B-1----:R-:W-:Y:S05]  /*19270*/  @P0 BRA `(.L_x_6372) ;  /* 0x0000000000100947 */ /* 0x002fea0003800000 */
[----:B-----5:R-:W-:Y:S01]  /*19280*/  IMAD R8, R8, 0x8, R3 ;  /* 0x0000000808087824 */ /* 0x020fe200078e0203 */
[----:B------:R-:W-:-:S04]  /*19290*/  SHF.L.U32 R9, R9, 0x1f, RZ ;  /* 0x0000001f09097819 */ /* 0x000fc800000006ff */
[----:B------:R-:W1:Y:S02]  /*192a0*/  SYNCS.PHASECHK.TRANS64.TRYWAIT P0, [R8+URZ], R9 ;  /* 0x00000009080075a7 */ /* 0x000e64000800017f */
[----:B-1----:R-:W-:Y:S05]  /*192b0*/  @!P0 BRA `(.L_x_6373) ;  /* 0x0000015000e48947 */ /* 0x002fea0003800000 */
.L_x_6372:
[----:B------:R-:W-:Y:S05]  /*192c0*/  BSYNC B0 ;  /* 0x0000000000007941 */ /* 0x000fea0003800000 */
.L_x_6371:
        /* <DEDUP_REMOVED lines=57> */
.L_x_6375:
[----:B------:R-:W-:Y:S05]  /*19660*/  BSYNC B0 ;  /* 0x0000000000007941 */ /* 0x000fea0003800000 */
.L_x_6374:
        /* <DEDUP_REMOVED lines=8> */
.L_x_6377:
[----:B------:R-:W-:Y:S05]  /*196f0*/  BSYNC B0 ;  /* 0x0000000000007941 */ /* 0x000fea0003800000 */
.L_x_6376:
[----:B------:R-:W-:Y:S04]  /*19700*/  BSSY B0, `(.L_x_6378) ;  /* 0x0000004000007945 */ /* 0x000fe80003800000 */
[----:B-1----:R-:W-:Y:S05]  /*19710*/  @P0 BRA `(.L_x_6379) ;  /* 0x0000000000080947 */ /* 0x002fea0003800000 */
[----:B------:R-:W1:Y:S02]  /*19720*/  SYNCS.PHASECHK.TRANS64.TRYWAIT P0, [R4+URZ], R5 ;  /* 0x00000005040075a7 */ /* 0x000e64000800017f */
[----:B-1----:R-:W-:Y:S05]  /*19730*/  @!P0 BRA `(.L_x_6380) ;  /* 0x0000014c00d88947 */ /* 0x002fea0003800000 */
.L_x_6379:
[----:B------:R-:W-:Y:S05]  /*19740*/  BSYNC B0 ;  /* 0x0000000000007941 */ /* 0x000fea0003800000 */
.L_x_6378:
        /* <DEDUP_REMOVED lines=433> */
.L_x_6382:
[----:B------:R-:W-:Y:S05]  /*1b260*/  BSYNC B0 ;  /* 0x0000000000007941 */ /* 0x000fea0003800000 */
.L_x_6381:
        /* <DEDUP_REMOVED lines=8> */
[----:B------:R-:W3:Y:S04]  /*1b2f0*/  LDL R61, [R1+0xf8] ;  /* 0x0000f800013d7983 */ /* 0x000ee80000100800 */
[----:B0-----:R-:W3:Y:S04]  /*1b300*/  LDL.128 R8, [R1+0xe0] ;  /* 0x0000e00001087983 */ /* 0x001ee80000100c00 */
[----:B------:R-:W3:Y:S01]  /*1b310*/  LDL.128 R4, [R1+0xd0] ;  /* 0x0000d00001047983 */ /* 0x000ee20000100c00 */
[----:B------:R-:W-:Y:S01]  /*1b320*/  BSSY B0, `(.L_x_6383) ;  /* 0x000003b000007945 */ /* 0x000fe20003800000 */
[----:B--2---:R-:W-:-:S04]  /*1b330*/  SHF.R.S32.HI R14, RZ, 0x1f, R3 ;  /* 0x0000001fff0e7819 */ /* 0x004fc80000011403 */
[----:B------:R-:W-:-:S04]  /*1b340*/  LEA.HI R15, R14, R3, RZ, 0x7 ;  /* 0x000000030e0f7211 */ /* 0x000fc800078f38ff */
[----:B------:R-:W-:-:S05]  /*1b350*/  LOP3.LUT R20, R15, 0xffffff80, RZ, 0xc0, !PT ;  /* 0xffffff800f147812 */ /* 0x000fca00078ec0ff */
[----:B------:R-:W-:Y:S01]  /*1b360*/  IMAD.IADD R20, R3, 0x1, -R20 ;  /* 0x0000000103147824 */ /* 0x000fe200078e0a14 */
[----:B------:R-:W-:-:S04]  /*1b370*/  LEA.HI R59, R14, R3, RZ, 0x2 ;  /* 0x000000030e3b7211 */ /* 0x000fc800078f10ff */
[----:B------:R-:W-:Y:S02]  /*1b380*/  SHF.R.S32.HI R15, RZ, 0x1f, R20 ;  /* 0x0000001fff0f7819 */ /* 0x000fe40000011414 */
[----:B------:R-:W-:Y:S02]  /*1b390*/  LOP3.LUT R60, R59, 0xfffffffc, RZ, 0xc0, !PT ;  /* 0xfffffffc3b3c7812 */ /* 0x000fe400078ec0ff */
[----:B------:R-:W-:-:S04]  /*1b3a0*/  LEA.HI R21, R15, R20, RZ, 0x2 ;  /* 0x000000140f157211 */ /* 0x000fc800078f10ff */
[--C-:B------:R-:W-:Y:S02]  /*1b3b0*/  SHF.R.S32.HI R14, RZ, 0x2, R21.reuse ;  /* 0x00000002ff0e7819 */ /* 0x100fe40000011415 */
[----:B------:R-:W-:Y:S01]  /*1b3c0*/  SHF.R.S32.HI R57, RZ, 0x1f, R21 ;  /* 0x0000001fff397819 */ /* 0x000fe20000011415 */
[----:B------:R-:W-:Y:S01]  /*1b3d0*/  IMAD.IADD R60, R3, 0x1, -R60 ;  /* 0x00000001033c7824 */ /* 0x000fe200078e0a3c */
[----:B------:R-:W-:Y:S02]  /*1b3e0*/  LEA.HI R15, R15, R20, RZ, 0x5 ;  /* 0x000000140f0f7211 */ /* 0x000fe400078f28ff */
[----:B------:R-:W-:Y:S02]  /*1b3f0*/  LEA.HI R57, R57, R14, RZ, 0x3 ;  /* 0x0000000e39397211 */ /* 0x000fe400078f18ff */
[----:B------:R-:W-:Y:S02]  /*1b400*/  SHF.R.S32.HI R15, RZ, 0x5, R15 ;  /* 0x00000005ff0f7819 */ /* 0x000fe4000001140f */
[----:B------:R-:W-:-:S02]  /*1b410*/  LOP3.LUT R57, R57, 0xfffffff8, RZ, 0xc0, !PT ;  /* 0xfffffff839397812 */ /* 0x000fc400078ec0ff */
[----:B------:R-:W-:Y:S01]  /*1b420*/  LEA.HI R3, R60, R60, RZ, 0x1 ;  /* 0x0000003c3c037211 */ /* 0x000fe200078f08ff */
[----:B----4-:R-:W-:Y:S01]  /*1b430*/  IMAD R58, R58, 0x4, R15 ;  /* 0x000000043a3a7824 */ /* 0x010fe200078e020f */
[----:B---3--:R-:W-:Y:S01]  /*1b440*/  ISETP.NE.AND P0, PT, R12, 0x1, PT ;  /* 0x000000010c00780c */ /* 0x008fe20003f05270 */
[----:B------:R-:W-:Y:S01]  /*1b450*/  IMAD.IADD R57, R14, 0x1, -R57 ;  /* 0x000000010e397824 */ /* 0x000fe200078e0a39 */
[----:B------:R-:W-:-:S03]  /*1b460*/  LOP3.LUT R3, R3, 0x1ffffffe, RZ, 0xc0, !PT ;  /* 0x1ffffffe03037812 */ /* 0x000fc600078ec0ff */
[----:B------:R-:W-:Y:S02]  /*1b470*/  IMAD.U32 R12, R58, 0x10, R57 ;  /* 0x000000103a0c7824 */ /* 0x000fe400078e0039 */
[----:B------:R-:W-:-:S04]  /*1b480*/  IMAD.IADD R3, R60, 0x1, -R3 ;  /* 0x000000013c037824 */ /* 0x000fc800078e0a03 */
        /* <DEDUP_REMOVED lines=9> */
[----:B------:R-:W-:Y:S01]  /*1b520*/  IMAD R14, R21, -0x2, R14 ;  /* 0xfffffffe150e7824 */ /* 0x000fe200078e020e */
[----:B------:R-:W-:-:S04]  /*1b530*/  LOP3.LUT R3, RZ, R6, RZ, 0x33, !PT ;  /* 0x00000006ff037212 */ /* 0x000fc800078e33ff */
[----:B------:R-:W-:-:S05]  /*1b540*/  IADD3 R14, -R4, R14, R5 ;  /* 0x0000000e040e7210 */ /* 0x000fca0007ffe105 */
        /* <DEDUP_REMOVED lines=16> */
.L_x_6386:
[----:B------:R-:W-:-:S13]  /*1b650*/  ISETP.NE.AND P0, PT, R9, 0x1, PT ;  /* 0x000000010900780c */ /* 0x000fda0003f05270 */
[----:B------:R-:W-:-:S05]  /*1b660*/  @P0 IMAD.HI.U32 R8, R7, R10, RZ ;  /* 0x0000000a07080227 */ /* 0x000fca00078e00ff */
[----:B------:R-:W-:-:S07]  /*1b670*/  @P0 SHF.R.U32.HI R7, RZ, R11, R8 ;  /* 0x0000000bff070219 */ /* 0x000fce0000011608 */
.L_x_6387:
[----:B------:R-:W-:Y:S05]  /*1b680*/  BSYNC B1 ;  /* 0x0000000000017941 */ /* 0x000fea0003800000 */
.L_x_6385:
[----:B------:R-:W-:-:S04]  /*1b690*/  IMAD R8, R7, R9, -R60 ;  /* 0x0000000907087224 */ /* 0x000fc800078e0a3c */
[----:B------:R-:W-:-:S05]  /*1b6a0*/  IMAD R8, R21, -0x2, R8 ;  /* 0xfffffffe15087824 */ /* 0x000fca00078e0208 */
[----:B------:R-:W-:Y:S02]  /*1b6b0*/  VIMNMX R3, R3, R8, !PT ;  /* 0x0000000803037248 */ /* 0x000fe40007fe0100 */
[----:B------:R-:W-:-:S07]  /*1b6c0*/  VIADDMNMX R6, R8, R9, R6, PT ;  /* 0x0000000908067246 */ /* 0x000fce0003800106 */
.L_x_6384:
[----:B------:R-:W-:Y:S05]  /*1b6d0*/  BSYNC B0 ;  /* 0x0000000000007941 */ /* 0x000fea0003800000 */
.L_x_6383:
        /* <DEDUP_REMOVED lines=90> */
.L_x_6391:
[----:B------:R-:W-:-:S13]  /*1bc80*/  ISETP.NE.AND P6, PT, R9, 0x1, PT ;  /* 0x000000010900780c */ /* 0x000fda0003fc5270 */
[----:B------:R-:W-:-:S05]  /*1bc90*/  @P6 IMAD.HI.U32 R10, R4, R10, RZ ;  /* 0x0000000a040a6227 */ /* 0x000fca00078e00ff */
[----:B------:R-:W-:-:S07]  /*1bca0*/  @P6 SHF.R.U32.HI R4, RZ, R11, R10 ;  /* 0x0000000bff046219 */ /* 0x000fce000001160a */
.L_x_6392:
[----:B------:R-:W-:Y:S05]  /*1bcb0*/  BSYNC B1 ;  /* 0x0000000000017941 */ /* 0x000fea0003800000 */
.L_x_6390:
[----:B------:R-:W-:-:S04]  /*1bcc0*/  IMAD R4, R4, R9, -R60 ;  /* 0x0000000904047224 */ /* 0x000fc800078e0a3c */
[----:B------:R-:W-:-:S05]  /*1bcd0*/  IMAD R4, R21, -0x2, R4 ;  /* 0xfffffffe15047824 */ /* 0x000fca00078e0204 */
[----:B------:R-:W-:Y:S02]  /*1bce0*/  VIADDMNMX R6, R4, R9, R6, PT ;  /* 0x0000000904067246 */ /* 0x000fe40003800106 */
[----:B------:R-:W-:-:S07]  /*1bcf0*/  VIMNMX R7, R7, R4, !PT ;  /* 0x0000000407077248 */ /* 0x000fce0007fe0100 */
.L_x_6389:
[----:B------:R-:W-:Y:S05]  /*1bd00*/  BSYNC B0 ;  /* 0x0000000000007941 */ /* 0x000fea0003800000 */
.L_x_6388:
[----:B------:R-:W2:Y:S01]  /*1bd10*/  LDL.64 R10, [R1+0x1e0] ;  /* 0x0001e000010a7983 */ /* 0x000ea20000100a00 */
[C---:B------:R-:W-:Y:S02]  /*1bd20*/  ISETP.GT.AND P0, PT, R7.reuse, 0x1, !P0 ;  /* 0x000000010700780c */ /* 0x040fe40004704270 */
[----:B------:R-:W-:Y:S01]  /*1bd30*/  ISETP.GT.AND P1, PT, R7, 0x8, !P1 ;  /* 0x000000080700780c */ /* 0x000fe20004f24270 */
[----:B------:R-:W3:Y:S01]  /*1bd40*/  LDL R14, [R1+0x200] ;  /* 0x00020000010e7983 */ /* 0x000ee20000100800 */
        /* <DEDUP_REMOVED lines=34> */
[----:B------:R-:W-:-:S04]  /*1bf70*/  ISETP.NE.AND P0, PT, R8, RZ, PT ;  /* 0x000000ff0800720c */ /* 0x000fc80003f05270 */
[----:B------:R-:W-:-:S04]  /*1bf80*/  ISETP.GT.AND P0, PT, R7, RZ, !P0 ;  /* 0x000000ff0700720c */ /* 0x000fc80004704270 */
[----:B------:R-:W-:-:S04]  /*1bf90*/  ISETP.LT.OR P0, PT, R6, 0x1, P0 ;  /* 0x000000010600780c */ /* 0x000fc80000701670 */
[----:B------:R-:W-:Y:S02]  /*1bfa0*/  FSEL R36, R26, -INF , !P0 ;  /* 0xff8000001a247808 */ /* 0x000fe40004000000 */
[----:B------:R-:W-:-:S04]  /*1bfb0*/  ISETP.NE.AND P0, PT, R65, RZ, PT ;  /* 0x000000ff4100720c */ /* 0x000fc80003f05270 */
[----:B------:R-:W-:-:S04]  /*1bfc0*/  ISETP.GT.AND P0, PT, R7, 0x21, !P0 ;  /* 0x000000210700780c */ /* 0x000fc80004704270 */
[C---:B------:R-:W-:Y:S02]  /*1bfd0*/  ISETP.LT.OR P0, PT, R6.reuse, 0x22, P0 ;  /* 0x000000220600780c */ /* 0x040fe40000701670 */
[C---:B------:R-:W-:Y:S02]  /*1bfe0*/  ISETP.LT.OR P1, PT, R6.reuse, 0x29, P1 ;  /* 0x000000290600780c */ /* 0x040fe40000f21670 */
[----:B------:R-:W-:Y:S02]  /*1bff0*/  FSEL R43, R43, -INF , !P0 ;  /* 0xff8000002b2b7808 */ /* 0x000fe40004000000 */
[----:B------:R-:W-:Y:S02]  /*1c000*/  ISETP.LT.OR P2, PT, R6, 0x2a, P2 ;  /* 0x0000002a0600780c */ /* 0x000fe40001741670 */
[----:B------:R-:W-:Y:S02]  /*1c010*/  FSEL R46, R46, -INF , !P1 ;  /* 0xff8000002e2e7808 */ /* 0x000fe40004800000 */
[----:B------:R-:W-:-:S02]  /*1c020*/  ISETP.LT.OR P3, PT, R6, 0x31, P3 ;  /* 0x000000310600780c */ /* 0x000fc40001f61670 */
[----:B------:R-:W-:Y:S02]  /*1c030*/  FSEL R47, R47, -INF , !P2 ;  /* 0xff8000002f2f7808 */ /* 0x000fe40005000000 */
[C---:B------:R-:W-:Y:S02]  /*1c040*/  ISETP.GT.AND P5, PT, R7.reuse, 0x38, !P5 ;  /* 0x000000380700780c */ /* 0x040fe40006fa4270 */
[----:B------:R-:W-:Y:S02]  /*1c050*/  ISETP.LT.OR P4, PT, R6, 0x32, P4 ;  /* 0x000000320600780c */ /* 0x000fe40002781670 */
[----:B------:R-:W-:Y:S02]  /*1c060*/  FSEL R50, R50, -INF , !P3 ;  /* 0xff80000032327808 */ /* 0x000fe40005800000 */
[----:B------:R-:W-:Y:S02]  /*1c070*/  ISETP.GT.AND P6, PT, R7, 0x39, !P6 ;  /* 0x000000390700780c */ /* 0x000fe400077c4270 */
[----:B------:R-:W-:-:S02]  /*1c080*/  ISETP.LT.OR P5, PT, R6, 0x39, P5 ;  /* 0x000000390600780c */ /* 0x000fc40002fa1670 */
[----:B------:R-:W-:Y:S02]  /*1c090*/  FSEL R51, R51, -INF , !P4 ;  /* 0xff80000033337808 */ /* 0x000fe40006000000 */
[----:B------:R-:W-:Y:S02]  /*1c0a0*/  ISETP.LT.OR P6, PT, R6, 0x3a, P6 ;  /* 0x0000003a0600780c */ /* 0x000fe400037c1670 */
[----:B------:R-:W-:Y:S01]  /*1c0b0*/  FSEL R54, R54, -INF , !P5 ;  /* 0xff80000036367808 */ /* 0x000fe20006800000 */
[----:B------:R-:W4:Y:S01]  /*1c0c0*/  LDL.64 R6, [R1+0x1f0] ;  /* 0x0001f00001067983 */ /* 0x000f220000100a00 */
[----:B------:R-:W-:Y:S02]  /*1c0d0*/  FSEL R55, R55, -INF , !P6 ;  /* 0xff80000037377808 */ /* 0x000fe40007000000 */
[----:B--2---:R-:W-:-:S04]  /*1c0e0*/  FMNMX.FTZ R3, R63, R10, !PT ;  /* 0x0000000a3f037209 */ /* 0x004fc80007810000 */
        /* <DEDUP_REMOVED lines=33> */
[----:B------:R-:W2:Y:S01]  /*1c300*/  LDL R20, [R1+0x1e4] ;  /* 0x0001e40001147983 */ /* 0x000ea20000100800 */
[----:B0-----:R-:W-:-:S05]  /*1c310*/  FMNMX.FTZ R3, R8, R3, !PT ;  /* 0x0000000308037209 */ /* 0x001fca0007810000 */
[----:B------:R-:W0:Y:S02]  /*1c320*/  SHFL.BFLY PT, R4, R3, 0x1, 0x1f ;  /* 0x0c201f0003047f89 */ /* 0x000e2400000e0000 */
[----:B0-----:R-:W-:Y:S02]  /*1c330*/  FMNMX.FTZ R12, R3, R4, !PT ;  /* 0x00000004030c7209 */ /* 0x001fe40007810000 */
[----:B------:R-:W5:Y:S04]  /*1c340*/  LDL.64 R4, [R1+0xb8] ;  /* 0x0000b80001047983 */ /* 0x000f680000100a00 */
[----:B------:R-:W-:Y:S04]  /*1c350*/  STL [R1+0x1e0], R12 ;  /* 0x0001e00c01007387 */ /* 0x000fe80000100800 */
[----:B------:R-:W3:Y:S04]  /*1c360*/  LDL R15, [R1+0x1e0] ;  /* 0x0001e000010f7983 */ /* 0x000ee80000100800 */
[----:B--2---:R-:W0:Y:S02]  /*1c370*/  SHFL.BFLY PT, R13, R20, 0x2, 0x1f ;  /* 0x0c401f00140d7f89 */ /* 0x004e2400000e0000 */
[----:B0-----:R-:W-:-:S05]  /*1c380*/  FMNMX.FTZ R13, R13, R20, !PT ;  /* 0x000000140d0d7209 */ /* 0x001fca0007810000 */
[----:B------:R-:W0:Y:S01]  /*1c390*/  SHFL.BFLY PT, R8, R13, 0x1, 0x1f ;  /* 0x0c201f000d087f89 */ /* 0x000e2200000e0000 */
[----:B---3--:R-:W-:Y:S02]  /*1c3a0*/  FSETP.NEU.FTZ.AND P0, PT, R15, -INF , PT ;  /* 0xff8000000f00780b */ /* 0x008fe40003f1d000 */
[----:B0-----:R-:W-:Y:S02]  /*1c3b0*/  FMNMX.FTZ R8, R13, R8, !PT ;  /* 0x000000080d087209 */ /* 0x001fe40007810000 */
[----:B------:R-:W-:Y:S02]  /*1c3c0*/  FSEL R3, R15, RZ, P0 ;  /* 0x000000ff0f037208 */ /* 0x000fe40000000000 */
[----:B------:R-:W-:-:S03]  /*1c3d0*/  FSETP.NEU.FTZ.AND P0, PT, R8, -INF , PT ;  /* 0xff8000000800780b */ /* 0x000fc60003f1d000 */
[----:B------:R-:W-:Y:S01]  /*1c3e0*/  FADD.FTZ R3, R10, -R3 ;  /* 0x800000030a037221 */ /* 0x000fe20000010000 */
[----:B------:R-:W-:-:S05]  /*1c3f0*/  FSEL R10, R8, RZ, P0 ;  /* 0x000000ff080a7208 */ /* 0x000fca0000000000 */
        /* <DEDUP_REMOVED lines=9> */
[----:B-----5:R-:W2:Y:S01]  /*1c490*/  LD.E R9, desc[UR36][R4.64+0x4] ;  /* 0x0000042404097980 */ /* 0x020ea2000c101900 */
        /* <DEDUP_REMOVED lines=12> */
.L_x_6394:
[----:B------:R-:W-:Y:S05]  /*1c560*/  BSYNC B0 ;  /* 0x0000000000007941 */ /* 0x000fea0003800000 */
.L_x_6393:
        /* <DEDUP_REMOVED lines=9> */
.L_x_6396:
[----:B------:R-:W-:Y:S05]  /*1c600*/  BSYNC B0 ;  /* 0x0000000000007941 */ /* 0x000fea0003800000 */
.L_x_6395:
[----:B------:R-:W2:Y:S04]  /*1c610*/  LDL R31, [R1+0x200] ;  /* 0x00020000011f7983 */ /* 0x000ea80000100800 */
[----:B------:R-:W2:Y:S04]  /*1c620*/  LDL.64 R10, [R1+0x1e0] ;  /* 0x0001e000010a7983 */ /* 0x000ea80000100a00 */
[----:B------:R-:W3:Y:S04]  /*1c630*/  LDL.64 R8, [R1+0x1f0] ;  /* 0x0001f00001087983 */ /* 0x000ee80000100a00 */
[----:B------:R-:W4:Y:S04]  /*1c640*/  LDL.64 R24, [R1+0x400] ;  /* 0x0004000001187983 */ /* 0x000f280000100a00 */
[----:B------:R-:W3:Y:S04]  /*1c650*/  LDL.64 R26, [R1+0x408] ;  /* 0x00040800011a7983 */ /* 0x000ee80000100a00 */
        /* <DEDUP_REMOVED lines=12> */
[----:B0-----:R-:W3:Y:S04]  /*1c720*/  LDL.64 R6, [R1+0x238] ;  /* 0x0002380001067983 */ /* 0x001ee80000100a00 */
        /* <DEDUP_REMOVED lines=15> */
[----:B------:R-:W3:Y:S01]  /*1c820*/  LDL R144, [R1+0x1c0] ;  /* 0x0001c00001907983 */ /* 0x000ee20000100800 */
[C---:B--2---:R-:W-:Y:S01]  /*1c830*/  FMUL.FTZ R3, R10.reuse, R31 ;  /* 0x0000001f0a037220 */ /* 0x044fe20000410000 */
[----:B------:R-:W-:-:S04]  /*1c840*/  FSETP.NEU.FTZ.AND P0, PT, R10, -INF , PT ;  /* 0xff8000000a00780b */ /* 0x000fc80003f1d000 */
[----:B------:R-:W-:Y:S01]  /*1c850*/  FSEL R10, R3, RZ, P0 ;  /* 0x000000ff030a7208 */ /* 0x000fe20000000000 */
[C---:B------:R-:W-:Y:S01]  /*1c860*/  FMUL.FTZ R3, R11.reuse, R31 ;  /* 0x0000001f0b037220 */ /* 0x040fe20000410000 */
[----:B------:R-:W-:-:S03]  /*1c870*/  FSETP.NEU.FTZ.AND P0, PT, R11, -INF , PT ;  /* 0xff8000000b00780b */ /* 0x000fc60003f1d000 */
[-CC-:B------:R-:W-:Y:S01]  /*1c880*/  FFMA.FTZ R124, R40, R31.reuse, -R10.reuse ;  /* 0x0000001f287c7223 */ /* 0x180fe2000001080a */
[----:B------:R-:W-:Y:S01]  /*1c890*/  FSEL R40, R3, RZ, P0 ;  /* 0x000000ff03287208 */ /* 0x000fe20000000000 */
[-CC-:B------:R-:W-:Y:S01]  /*1c8a0*/  FFMA.FTZ R160, R63, R31.reuse, -R10.reuse ;  /* 0x0000001f3fa07223 */ /* 0x180fe2000001080a */
[-CC-:B------:R-:W-:Y:S01]  /*1c8b0*/  FFMA.FTZ R120, R58, R31.reuse, -R10.reuse ;  /* 0x0000001f3a787223 */ /* 0x180fe2000001080a */
[-CC-:B------:R-:W-:Y:S01]  /*1c8c0*/  FFMA.FTZ R119, R61, R31.reuse, -R10.reuse ;  /* 0x0000001f3d777223 */ /* 0x180fe2000001080a */
[-C--:B------:R-:W-:Y:S01]  /*1c8d0*/  FFMA.FTZ R162, R59, R31.reuse, -R10 ;  /* 0x0000001f3ba27223 */ /* 0x080fe2000001080a */
[-CC-:B------:R-:W-:Y:S01]  /*1c8e0*/  FFMA.FTZ R129, R36, R31.reuse, -R40.reuse ;  /* 0x0000001f24817223 */ /* 0x180fe20000010828 */
[-CC-:B------:R-:W-:Y:S01]  /*1c8f0*/  FFMA.FTZ R161, R32, R31.reuse, -R40.reuse ;  /* 0x0000001f20a17223 */ /* 0x180fe20000010828 */
[----:B------:R-:W-:Y:S01]  /*1c900*/  MUFU.EX2 R160, R160 ;  /* 0x000000a000a07308 */ /* 0x000fe20000000800 */
[-CC-:B------:R-:W-:Y:S01]  /*1c910*/  FFMA.FTZ R163, R30, R31.reuse, -R40.reuse ;  /* 0x0000001f1ea37223 */ /* 0x180fe20000010828 */
[-CC-:B------:R-:W-:Y:S01]  /*1c920*/  FFMA.FTZ R128, R28, R31.reuse, -R40.reuse ;  /* 0x0000001f1c807223 */ /* 0x180fe20000010828 */
[-C--:B------:R-:W-:Y:S01]  /*1c930*/  FFMA.FTZ R165, R34, R31.reuse, -R40 ;  /* 0x0000001f22a57223 */ /* 0x080fe20000010828 */
[-C--:B------:R-:W-:Y:S01]  /*1c940*/  FFMA.FTZ R118, R57, R31.reuse, -R10 ;  /* 0x0000001f39767223 */ /* 0x080fe2000001080a */
[-C--:B------:R-:W-:Y:S01]  /*1c950*/  FFMA.FTZ R127, R35, R31.reuse, -R40 ;  /* 0x0000001f237f7223 */ /* 0x080fe20000010828 */
        /* <DEDUP_REMOVED lines=11> */
[-C--:B------:R-:W-:Y:S01]  /*1ca10*/  FFMA.FTZ R189, R53, R31.reuse, -R10 ;  /* 0x0000001f35bd7223 */ /* 0x080fe2000001080a */
[-CC-:B------:R-:W-:Y:S01]  /*1ca20*/  FFMA.FTZ R167, R38, R31.reuse, -R40.reuse ;  /* 0x0000001f26a77223 */ /* 0x180fe20000010828 */
[-CC-:B------:R-:W-:Y:S01]  /*1ca30*/  FFMA.FTZ R125, R39, R31.reuse, -R40.reuse ;  /* 0x0000001f277d7223 */ /* 0x180fe20000010828 */
[-CC-:B------:R-:W-:Y:S01]  /*1ca40*/  FFMA.FTZ R173, R42, R31.reuse, -R40.reuse ;  /* 0x0000001f2aad7223 */ /* 0x180fe20000010828 */
[-CC-:B------:R-:W-:Y:S01]  /*1ca50*/  FFMA.FTZ R123, R43, R31.reuse, -R40.reuse ;  /* 0x0000001f2b7b7223 */ /* 0x180fe20000010828 */
[----:B------:R-:W-:-:S02]  /*1ca60*/  FFMA.FTZ R121, R46, R31, -R40 ;  /* 0x0000001f2e797223 */ /* 0x000fc40000010828 */
[----:B------:R-:W-:Y:S01]  /*1ca70*/  MUFU.EX2 R124, R124 ;  /* 0x0000007c007c7308 */ /* 0x000fe20000000800 */
[-CC-:B------:R-:W-:Y:S01]  /*1ca80*/  FFMA.FTZ R175, R47, R31.reuse, -R40.reuse ;  /* 0x0000001f2faf7223 */ /* 0x180fe20000010828 */
[-CC-:B------:R-:W-:Y:S01]  /*1ca90*/  FFMA.FTZ R169, R50, R31.reuse, -R40.reuse ;  /* 0x0000001f32a97223 */ /* 0x180fe20000010828 */
[----:B------:R-:W-:Y:S01]  /*1caa0*/  FFMA.FTZ R171, R54, R31, -R40 ;  /* 0x0000001f36ab7223 */ /* 0x000fe20000010828 */
[C---:B----4-:R-:W-:Y:S01]  /*1cab0*/  FMUL.FTZ R25, R131.reuse, R25 ;  /* 0x0000001983197220 */ /* 0x050fe20000410000 */
[C---:B------:R-:W-:Y:S01]  /*1cac0*/  FMUL.FTZ R24, R131.reuse, R24 ;  /* 0x0000001883187220 */ /* 0x040fe20000410000 */
[C---:B---3--:R-:W-:Y:S01]  /*1cad0*/  FMUL.FTZ R27, R130.reuse, R27 ;  /* 0x0000001b821b7220 */ /* 0x048fe20000410000 */
[----:B------:R-:W-:Y:S01]  /*1cae0*/  FMUL.FTZ R26, R130, R26 ;  /* 0x0000001a821a7220 */ /* 0x000fe20000410000 */
[----:B------:R-:W2:Y:S01]  /*1caf0*/  MUFU.EX2 R120, R120 ;  /* 0x0000007800787308 */ /* 0x000ea20000000800 */
[C---:B------:R-:W-:Y:S01]  /*1cb00*/  FMUL.FTZ R21, R131.reuse, R21 ;  /* 0x0000001583157220 */ /* 0x040fe20000410000 */
[C---:B------:R-:W-:Y:S01]  /*1cb10*/  FMUL.FTZ R20, R131.reuse, R20 ;  /* 0x0000001483147220 */ /* 0x040fe20000410000 */
[C---:B------:R-:W-:Y:S01]  /*1cb20*/  FMUL.FTZ R13, R131.reuse, R13 ;  /* 0x0000000d830d7220 */ /* 0x040fe20000410000 */
[C---:B------:R-:W-:Y:S01]  /*1cb30*/  FMUL.FTZ R12, R131.reuse, R12 ;  /* 0x0000000c830c7220 */ /* 0x040fe20000410000 */
        /* <DEDUP_REMOVED lines=15> */
[C---:B------:R-:W-:Y:S01]  /*1cc30*/  FMUL.FTZ R102, R131.reuse, R102 ;  /* 0x0000006683667220 */ /* 0x040fe20000410000 */
[C---:B------:R-:W-:Y:S01]  /*1cc40*/  FMUL.FTZ R109, R131.reuse, R101 ;  /* 0x00000065836d7220 */ /* 0x040fe20000410000 */
[----:B------:R-:W-:Y:S01]  /*1cc50*/  FMUL.FTZ R108, R131, R100 ;  /* 0x00000064836c7220 */ /* 0x000fe20000410000 */
[C---:B------:R-:W-:Y:S01]  /*1cc60*/  FMUL.FTZ R111, R130.reuse, R111 ;  /* 0x0000006f826f7220 */ /* 0x040fe20000410000 */
[----:B------:R-:W0:Y:S01]  /*1cc70*/  MUFU.EX2 R128, R128 ;  /* 0x0000008000807308 */ /* 0x000e220000000800 */
[C---:B------:R-:W-:Y:S01]  /*1cc80*/  FMUL.FTZ R110, R130.reuse, R110 ;  /* 0x0000006e826e7220 */ /* 0x040fe20000410000 */
[C---:B------:R-:W-:Y:S01]  /*1cc90*/  FMUL.FTZ R113, R130.reuse, R105 ;  /* 0x0000006982717220 */ /* 0x040fe20000410000 */
[C---:B------:R-:W-:Y:S01]  /*1cca0*/  FMUL.FTZ R112, R130.reuse, R104 ;  /* 0x0000006882707220 */ /* 0x040fe20000410000 */
[C---:B------:R-:W-:Y:S01]  /*1ccb0*/  FMUL.FTZ R7, R130.reuse, R7 ;  /* 0x0000000782077220 */ /* 0x040fe20000410000 */
[----:B------:R-:W-:Y:S01]  /*1ccc0*/  FMUL.FTZ R6, R130, R6 ;  /* 0x0000000682067220 */ /* 0x000fe20000410000 */
[----:B------:R-:W4:Y:S02]  /*1ccd0*/  LDL.64 R62, [R1+0x3a0] ;  /* 0x0003a000013e7983 */ /* 0x000f240000100a00 */
[----:B------:R-:W0:Y:S01]  /*1cce0*/  MUFU.EX2 R162, R162 ;  /* 0x000000a200a27308 */ /* 0x000e220000000800 */
[----:B-1----:R-:W-:Y:S01]  /*1ccf0*/  FADD.FTZ R10, R161, R10 ;  /* 0x0000000aa10a7221 */ /* 0x002fe20000010000 */
[----:B--2---:R-:W-:Y:S01]  /*1cd00*/  FADD.FTZ R8, R120, R3 ;  /* 0x0000000378087221 */ /* 0x004fe20000010000 */
[----:B------:R-:W2:Y:S04]  /*1cd10*/  LDL.64 R60, [R1+0x3b0] ;  /* 0x0003b000013c7983 */ /* 0x000ea80000100a00 */
[----:B------:R-:W2:Y:S01]  /*1cd20*/  LDL.64 R58, [R1+0x3c0] ;  /* 0x0003c000013a7983 */ /* 0x000ea20000100a00 */
[----:B------:R-:W1:Y:S03]  /*1cd30*/  MUFU.EX2 R165, R165 ;  /* 0x000000a500a57308 */ /* 0x000e660000000800 */
[----:B------:R-:W2:Y:S04]  /*1cd40*/  LDL.64 R56, [R1+0x3d0] ;  /* 0x0003d00001387983 */ /* 0x000ea80000100a00 */
[----:B------:R-:W2:Y:S01]  /*1cd50*/  LDL.64 R34, [R1+0x278] ;  /* 0x0002780001227983 */ /* 0x000ea20000100a00 */
[----:B------:R-:W1:Y:S01]  /*1cd60*/  MUFU.EX2 R118, R118 ;  /* 0x0000007600767308 */ /* 0x000e620000000800 */
[----:B---3--:R-:W-:Y:S01]  /*1cd70*/  FADD.FTZ R9, R163, R10 ;  /* 0x0000000aa3097221 */ /* 0x008fe20000010000 */
[----:B----4-:R-:W-:Y:S01]  /*1cd80*/  FADD.FTZ R3, R119, R8 ;  /* 0x0000000877037221 */ /* 0x010fe20000010000 */
[----:B------:R-:W3:Y:S04]  /*1cd90*/  LDL.64 R44, [R1+0x3e0] ;  /* 0x0003e000012c7983 */ /* 0x000ee80000100a00 */
[----:B------:R-:W4:Y:S01]  /*1cda0*/  LDL.64 R52, [R1+0x3f0] ;  /* 0x0003f00001347983 */ /* 0x000f220000100a00 */
[----:B------:R-:W1:Y:S03]  /*1cdb0*/  MUFU.EX2 R127, R127 ;  /* 0x0000007f007f7308 */ /* 0x000e660000000800 */
[----:B------:R-:W4:Y:S04]  /*1cdc0*/  LDL.64 R32, [R1+0x2d8] ;  /* 0x0002d80001207983 */ /* 0x000f280000100a00 */
[----:B------:R-:W4:Y:S01]  /*1cdd0*/  LDL.64 R48, [R1+0x258] ;  /* 0x0002580001307983 */ /* 0x000f220000100a00 */
[----:B------:R-:W1:Y:S01]  /*1cde0*/  MUFU.EX2 R164, R164 ;  /* 0x000000a400a47308 */ /* 0x000e620000000800 */
[----:B0-----:R-:W-:Y:S01]  /*1cdf0*/  FADD.FTZ R8, R128, R9 ;  /* 0x0000000980087221 */ /* 0x001fe20000010000 */
[----:B------:R-:W-:Y:S01]  /*1ce00*/  FADD.FTZ R3, R162, R3 ;  /* 0x00000003a2037221 */ /* 0x000fe20000010000 */
[----:B------:R-:W4:Y:S04]  /*1ce10*/  LDL.64 R46, [R1+0x268] ;  /* 0x00026800012e7983 */ /* 0x000f280000100a00 */
[----:B------:R-:W4:Y:S01]  /*1ce20*/  LDL.64 R38, [R1+0x2a8] ;  /* 0x0002a80001267983 */ /* 0x000f220000100a00 */
[----:B------:R-:W0:Y:S03]  /*1ce30*/  MUFU.EX2 R167, R167 ;  /* 0x000000a700a77308 */ /* 0x000e260000000800 */
[----:B------:R-:W4:Y:S04]  /*1ce40*/  LDL.64 R28, [R1+0x2f8] ;  /* 0x0002f800011c7983 */ /* 0x000f280000100a00 */
[----:B------:R-:W4:Y:S01]  /*1ce50*/  LDL.64 R36, [R1+0x2b8] ;  /* 0x0002b80001247983 */ /* 0x000f220000100a00 */
[----:B------:R-:W0:Y:S01]  /*1ce60*/  MUFU.EX2 R166, R166 ;  /* 0x000000a600a67308 */ /* 0x000e220000000800 */
[----:B-1----:R-:W-:Y:S01]  /*1ce70*/  FADD.FTZ R8, R165, R8 ;  /* 0x00000008a5087221 */ /* 0x002fe20000010000 */
[----:B------:R-:W-:Y:S01]  /*1ce80*/  FADD.FTZ R3, R118, R3 ;  /* 0x0000000376037221 */ /* 0x000fe20000010000 */
[----:B------:R-:W4:Y:S05]  /*1ce90*/  LDL.64 R42, [R1+0x288] ;  /* 0x00028800012a7983 */ /* 0x000f2a0000100a00 */
[----:B------:R-:W1:Y:S08]  /*1cea0*/  MUFU.EX2 R125, R125 ;  /* 0x0000007d007d7308 */ /* 0x000e700000000800 */
[----:B------:R-:W1:Y:S01]  /*1ceb0*/  MUFU.EX2 R126, R126 ;  /* 0x0000007e007e7308 */ /* 0x000e620000000800 */
[----:B------:R-:W-:Y:S01]  /*1cec0*/  FADD.FTZ R8, R127, R8 ;  /* 0x000000087f087221 */ /* 0x000fe20000010000 */
[----:B------:R-:W-:Y:S01]  /*1ced0*/  FADD.FTZ R3, R164, R3 ;  /* 0x00000003a4037221 */ /* 0x000fe20000010000 */
[----:B------:R-:W4:Y:S05]  /*1cee0*/  LDL.64 R92, [R1+0x348] ;  /* 0x00034800015c7983 */ /* 0x000f2a0000100a00 */
[----:B------:R-:W1:Y:S01]  /*1cef0*/  MUFU.EX2 R173, R173 ;  /* 0x000000ad00ad7308 */ /* 0x000e620000000800 */
[----:B0-----:R-:W-:Y:S01]  /*1cf00*/  FADD.FTZ R8, R167, R8 ;  /* 0x00000008a7087221 */ /* 0x001fe20000010000 */
[----:B------:R-:W-:-:S06]  /*1cf10*/  FADD.FTZ R3, R166, R3 ;  /* 0x00000003a6037221 */ /* 0x000fcc0000010000 */
[----:B------:R-:W0:Y:S08]  /*1cf20*/  MUFU.EX2 R123, R123 ;  /* 0x0000007b007b7308 */ /* 0x000e300000000800 */
[----:B------:R-:W0:Y:S01]  /*1cf30*/  MUFU.EX2 R172, R172 ;  /* 0x000000ac00ac7308 */ /* 0x000e220000000800 */
[----:B-1----:R-:W-:Y:S01]  /*1cf40*/  FADD.FTZ R8, R125, R8 ;  /* 0x000000087d087221 */ /* 0x002fe20000010000 */
[----:B------:R-:W-:-:S06]  /*1cf50*/  FFMA.FTZ R9, R51, R31, -R40 ;  /* 0x0000001f33097223 */ /* 0x000fcc0000010828 */
[----:B------:R-:W1:Y:S01]  /*1cf60*/  MUFU.EX2 R121, R121 ;  /* 0x0000007900797308 */ /* 0x000e620000000800 */
[----:B------:R-:W-:-:S07]  /*1cf70*/  FADD.FTZ R3, R126, R3 ;  /* 0x000000037e037221 */ /* 0x000fce0000010000 */
[----:B------:R-:W1:Y:S01]  /*1cf80*/  MUFU.EX2 R122, R122 ;  /* 0x0000007a007a7308 */ /* 0x000e620000000800 */
[----:B------:R-:W-:Y:S01]  /*1cf90*/  FADD.FTZ R8, R173, R8 ;  /* 0x00000008ad087221 */ /* 0x000fe20000010000 */
[----:B------:R-:W-:Y:S01]  /*1cfa0*/  FADD.FTZ R3, R124, R3 ;  /* 0x000000037c037221 */ /* 0x000fe20000010000 */
[----:B------:R-:W4:Y:S05]  /*1cfb0*/  LDL.64 R50, [R1+0x248] ;  /* 0x0002480001327983 */ /* 0x000f2a0000100a00 */
[----:B------:R-:W1:Y:S08]  /*1cfc0*/  MUFU.EX2 R175, R175 ;  /* 0x000000af00af7308 */ /* 0x000e700000000800 */
[----:B------:R-:W1:Y:S01]  /*1cfd0*/  MUFU.EX2 R174, R174 ;  /* 0x000000ae00ae7308 */ /* 0x000e620000000800 */
[----:B0-----:R-:W-:Y:S01]  /*1cfe0*/  FADD.FTZ R10, R123, R8 ;  /* 0x000000087b0a7221 */ /* 0x001fe20000010000 */
[----:B------:R-:W-:-:S06]  /*1cff0*/  FADD.FTZ R3, R172, R3 ;  /* 0x00000003ac037221 */ /* 0x000fcc0000010000 */
[----:B------:R-:W0:Y:S01]  /*1d000*/  MUFU.EX2 R169, R169 ;  /* 0x000000a900a97308 */ /* 0x000e220000000800 */
[----:B------:R-:W-:-:S07]  /*1d010*/  FFMA.FTZ R8, R55, R31, -R40 ;  /* 0x0000001f37087223 */ /* 0x000fce0000010828 */
[----:B------:R-:W0:Y:S01]  /*1d020*/  MUFU.EX2 R190, R190 ;  /* 0x000000be00be7308 */ /* 0x000e220000000800 */
[----:B-1----:R-:W-:Y:S01]  /*1d030*/  FADD.FTZ R10, R121, R10 ;  /* 0x0000000a790a7221 */ /* 0x002fe20000010000 */
[----:B------:R-:W-:Y:S01]  /*1d040*/  FADD.FTZ R3, R122, R3 ;  /* 0x000000037a037221 */ /* 0x000fe20000010000 */
[----:B------:R-:W4:Y:S04]  /*1d050*/  LDL.64 R54, [R1+0x390] ;  /* 0x0003900001367983 */ /* 0x000f280000100a00 */
[----:B------:R-:W4:Y:S01]  /*1d060*/  LDL.64 R100, [R1+0x388] ;  /* 0x0003880001647983 */ /* 0x000f220000100a00 */
[----:B------:R-:W1:Y:S08]  /*1d070*/  MUFU.EX2 R9, R9 ;  /* 0x0000000900097308 */ /* 0x000e700000000800 */
[----:B------:R-:W1:Y:S01]  /*1d080*/  MUFU.EX2 R168, R168 ;  /* 0x000000a800a87308 */ /* 0x000e620000000800 */
[----:B------:R-:W-:Y:S01]  /*1d090*/  FADD.FTZ R10, R175, R10 ;  /* 0x0000000aaf0a7221 */ /* 0x000fe20000010000 */
[----:B------:R-:W-:Y:S01]  /*1d0a0*/  FADD.FTZ R3, R174, R3 ;  /* 0x00000003ae037221 */ /* 0x000fe20000010000 */
[----:B------:R-:W4:Y:S04]  /*1d0b0*/  LDL.64 R40, [R1+0x298] ;  /* 0x0002980001287983 */ /* 0x000f280000100a00 */
[----:B------:R-:W4:Y:S01]  /*1d0c0*/  LDL.64 R30, [R1+0x2e8] ;  /* 0x0002e800011e7983 */ /* 0x000f220000100a00 */
[----:B------:R-:W1:Y:S08]  /*1d0d0*/  MUFU.EX2 R171, R171 ;  /* 0x000000ab00ab7308 */ /* 0x000e700000000800 */
[----:B------:R-:W1:Y:S01]  /*1d0e0*/  MUFU.EX2 R170, R170 ;  /* 0x000000aa00aa7308 */ /* 0x000e620000000800 */
[----:B0-----:R-:W-:Y:S01]  /*1d0f0*/  FADD.FTZ R10, R169, R10 ;  /* 0x0000000aa90a7221 */ /* 0x001fe20000010000 */
[----:B------:R-:W-:Y:S01]  /*1d100*/  FADD.FTZ R3, R190, R3 ;  /* 0x00000003be037221 */ /* 0x000fe20000010000 */
[----:B------:R-:W4:Y:S05]  /*1d110*/  LDL.64 R104, [R1+0x3c8] ;  /* 0x0003c80001687983 */ /* 0x000f2a0000100a00 */
[----:B------:R-:W0:Y:S08]  /*1d120*/  MUFU.EX2 R189, R189 ;  /* 0x000000bd00bd7308 */ /* 0x000e300000000800 */
[----:B------:R-:W0:Y:S01]  /*1d130*/  MUFU.EX2 R8, R8 ;  /* 0x0000000800087308 */ /* 0x000e220000000800 */
[----:B-1----:R-:W-:Y:S01]  /*1d140*/  FADD.FTZ R10, R9, R10 ;  /* 0x0000000a090a7221 */ /* 0x002fe20000010000 */
[----:B------:R-:W-:-:S03]  /*1d150*/  FADD.FTZ R3, R168, R3 ;  /* 0x00000003a8037221 */ /* 0x000fc60000010000 */
[----:B------:R-:W-:Y:S01]  /*1d160*/  FADD.FTZ R11, R171, R10 ;  /* 0x0000000aab0b7221 */ /* 0x000fe20000010000 */
[----:B------:R-:W-:-:S04]  /*1d170*/  FADD.FTZ R10, R170, R3 ;  /* 0x00000003aa0a7221 */ /* 0x000fc80000010000 */
[----:B0-----:R-:W-:Y:S01]  /*1d180*/  FADD.FTZ R10, R189, R10 ;  /* 0x0000000abd0a7221 */ /* 0x001fe20000010000 */
[----:B------:R-:W-:-:S05]  /*1d190*/  FADD.FTZ R11, R8, R11 ;  /* 0x0000000b080b7221 */ /* 0x000fca0000010000 */
[----:B------:R0:W-:Y:S01]  /*1d1a0*/  STL.64 [R1+0x1f0], R10 ;  /* 0x0001f00a01007387 */ /* 0x0001e20000100a00 */
[----:B------:R-:W-:Y:S06]  /*1d1b0*/  BAR.SYNC.DEFER_BLOCKING 0xf, 0x100 ;  /* 0x03c4000000007b1d */ /* 0x000fec0000010000 */
[----:B0-----:R-:W4:Y:S04]  /*1d1c0*/  LDL.64 R10, [R1+0x350] ;  /* 0x00035000010a7983 */ /* 0x001f280000100a00 */
[----:B------:R-:W4:Y:S04]  /*1d1d0*/  LD.E.64 R88, desc[UR36][R4.64+0x8] ;  /* 0x0000082404587980 */ /* 0x000f28000c101b00 */
[----:B------:R-:W4:Y:S04]  /*1d1e0*/  LD.E.64 R4, desc[UR36][R4.64] ;  /* 0x0000002404047980 */ /* 0x000f28000c101b00 */
[----:B------:R0:W-:Y:S04]  /*1d1f0*/  STL.64 [R1+0x400], R24 ;  /* 0x0004001801007387 */ /* 0x0001e80000100a00 */
[----:B------:R1:W-:Y:S04]  /*1d200*/  STL.64 [R1+0x408], R26 ;  /* 0x0004081a01007387 */ /* 0x0003e80000100a00 */
[----:B------:R-:W-:Y:S04]  /*1d210*/  STL.64 [R1+0x210], R20 ;  /* 0x0002101401007387 */ /* 0x000fe80000100a00 */
        /* <DEDUP_REMOVED lines=8> */
[----:B------:R2:W-:Y:S04]  /*1d2a0*/  STL.64 [R1+0x218], R110 ;  /* 0x0002186e01007387 */ /* 0x0005e80000100a00 */
[----:B------:R2:W-:Y:S04]  /*1d2b0*/  STL.64 [R1+0x228], R112 ;  /* 0x0002287001007387 */ /* 0x0005e80000100a00 */
[----:B0-----:R-:W4:Y:S04]  /*1d2c0*/  LDL.64 R24, [R1+0x2c8] ;  /* 0x0002c80001187983 */ /* 0x001f280000100a00 */
[----:B-1----:R-:W4:Y:S04]  /*1d2d0*/  LDL.64 R26, [R1+0x308] ;  /* 0x00030800011a7983 */ /* 0x002f280000100a00 */
        /* <DEDUP_REMOVED lines=8> */
[----:B--2---:R-:W2:Y:S04]  /*1d360*/  LDL.64 R108, [R1+0x3b8] ;  /* 0x0003b800016c7983 */ /* 0x004ea80000100a00 */
[----:B------:R-:W2:Y:S04]  /*1d370*/  LDL.64 R110, [R1+0x3d8] ;  /* 0x0003d800016e7983 */ /* 0x000ea80000100a00 */
[----:B------:R-:W2:Y:S04]  /*1d380*/  LDL.64 R112, [R1+0x3e8] ;  /* 0x0003e80001707983 */ /* 0x000ea80000100a00 */
[----:B------:R0:W-:Y:S04]  /*1d390*/  STL.64 [R1+0x238], R6 ;  /* 0x0002380601007387 */ /* 0x0001e80000100a00 */
        /* <DEDUP_REMOVED lines=96> */
[----:B------:R-:W-:-:S02]  /*1d9a0*/  FMUL.FTZ R10, R131, R10 ;  /* 0x0000000a830a7220 */ /* 0x000fc40000410000 */
[----:B------:R-:W-:Y:S04]  /*1d9b0*/  STL.64 [R1+0x360], R70 ;  /* 0x0003604601007387 */ /* 0x000fe80000100a00 */
[----:B------:R1:W-:Y:S04]  /*1d9c0*/  STL.64 [R1+0x350], R10 ;  /* 0x0003500a01007387 */ /* 0x0003e80000100a00 */
[----:B------:R-:W-:Y:S04]  /*1d9d0*/  STL.64 [R1+0x370], R68 ;  /* 0x0003704401007387 */ /* 0x000fe80000100a00 */
        /* <DEDUP_REMOVED lines=78> */
[----:B--2---:R-:W2:Y:S04]  /*1dec0*/  LDL R12, [R1+0x248] ;  /* 0x00024800010c7983 */ /* 0x004ea80000100800 */
        /* <DEDUP_REMOVED lines=121> */
[----:B--2---:R-:W-:Y:S01]  /*1e660*/  STL [R1+0x248], R12 ;  /* 0x0002480c01007387 */ /* 0x004fe20000100800 */
[----:B------:R-:W-:Y:S02]  /*1e670*/  F2FP.F16.F32.PACK_AB R165, R127, R165 ;  /* 0x000000a57fa5723e */ /* 0x000fe400000000ff */
[----:B------:R-:W-:Y:S01]  /*1e680*/  F2FP.F16.F32.PACK_AB R166, R126, R166 ;  /* 0x000000a67ea6723e */ /* 0x000fe200000000ff */
[----:B------:R-:W-:Y:S01]  /*1e690*/  STL [R1+0x24c], R13 ;  /* 0x00024c0d01007387 */ /* 0x000fe20000100800 */
[----:B------:R-:W-:-:S02]  /*1e6a0*/  F2FP.F16.F32.PACK_AB R167, R125, R167 ;  /* 0x000000a77da7723e */ /* 0x000fc400000000ff */
[----:B------:R-:W-:Y:S01]  /*1e6b0*/  F2FP.F16.F32.PACK_AB R172, R172, R124 ;  /* 0x0000007cacac723e */ /* 0x000fe200000000ff */
[----:B---3--:R-:W-:Y:S01]  /*1e6c0*/  STL [R1+0x250], R14 ;  /* 0x0002500e01007387 */ /* 0x008fe20000100800 */
[----:B------:R-:W-:Y:S02]  /*1e6d0*/  F2FP.F16.F32.PACK_AB R173, R123, R173 ;  /* 0x000000ad7bad723e */ /* 0x000fe400000000ff */
[----:B------:R-:W-:Y:S01]  /*1e6e0*/  F2FP.F16.F32.PACK_AB R174, R174, R122 ;  /* 0x0000007aaeae723e */ /* 0x000fe200000000ff */
[----:B------:R-:W-:Y:S01]  /*1e6f0*/  STL [R1+0x254], R15 ;  /* 0x0002540f01007387 */ /* 0x000fe20000100800 */
[----:B------:R-:W-:-:S03]  /*1e700*/  F2FP.F16.F32.PACK_AB R175, R175, R121 ;  /* 0x00000079afaf723e */ /* 0x000fc600000000ff */
        /* <DEDUP_REMOVED lines=70> */
[----:B----4-:R-:W-:Y:S04]  /*1eb70*/  STL [R1+0x370], R92 ;  /* 0x0003705c01007387 */ /* 0x010fe80000100800 */
        /* <DEDUP_REMOVED lines=24> */
[----:B------:R4:W-:Y:S04]  /*1ed00*/  STL [R1+0x3d4], R117 ;  /* 0x0003d47501007387 */ /* 0x0009e80000100800 */
        /* <DEDUP_REMOVED lines=17> */
[----:B---3--:R-:W2:Y:S04]  /*1ee20*/  LDL.128 R36, [R1+0x240] ;  /* 0x0002400001247983 */ /* 0x008ea80000100c00 */
        /* <DEDUP_REMOVED lines=464> */
.L_x_6398:
[----:B------:R-:W-:Y:S05]  /*20b30*/  BSYNC B0 ;  /* 0x0000000000007941 */ /* 0x000fea0003800000 */
.L_x_6397:
[----:B------:R-:W2:Y:S04]  /*20b40*/  LDL.64 R6, [R1+0x48] ;  /* 0x0000480001067983 */ /* 0x000ea80000100a00 */
[----:B------:R-:W3:Y:S01]  /*20b50*/  LDL R4, [R1+0x34] ;  /* 0x0000340001047983 */ /* 0x000ee20000100800 */
[C---:B------:R-:W-:Y:S01]  /*20b60*/  ISETP.GT.AND P0, PT, R0.reuse, UR42, PT ;  /* 0x0000002a00007c0c */ /* 0x040fe2000bf04270 */
[----:B------:R-:W-:Y:S01]  /*20b70*/  VIADD R0, R0, 0xffffffff ;  /* 0xffffffff00007836 */ /* 0x000fe20000000000 */
[----:B--2---:R-:W-:-:S05]  /*20b80*/  MOV R6, R6 ;  /* 0x0000000600067202 */ /* 0x004fca0000000f00 */
[----:B-----5:R-:W-:-:S05]  /*20b90*/  IMAD R3, R3, 0x8, R6 ;  /* 0x0000000803037824 */ /* 0x020fca00078e0206 */
[----:B---3--:R-:W-:-:S04]  /*20ba0*/  PRMT R3, R4, 0x654, R3 ;  /* 0x0000065404037816 */ /* 0x008fc80000000003 */
[----:B------:R1:W-:Y:S01]  /*20bb0*/  SYNCS.ARRIVE.TRANS64.RED.A1T0 RZ, [R3+URZ], RZ ;  /* 0x000000ff03ff79a7 */ /* 0x0003e2000810043f */
[----:B------:R-:W-:Y:S05]  /*20bc0*/  @P0 BRA `(.L_x_6399) ;  /* 0xffffff8400280947 */ /* 0x000fea000383ffff */
.L_x_6366:
[----:B------:R-:W-:Y:S05]  /*20bd0*/  WARPSYNC.ALL ;  /* 0x0000000000007948 */ /* 0x000fea0003800000 */
[----:B------:R-:W2:Y:S04]  /*20be0*/  LDL R5, [R1+0x1f0] ;  /* 0x0001f00001057983 */ /* 0x000ea80000100800 */
[----:B------:R-:W3:Y:S04]  /*20bf0*/  LDL R8, [R1+0x1f4] ;  /* 0x0001f40001087983 */ /* 0x000ee80000100800 */
[----:B------:R-:W4:Y:S01]  /*20c00*/  LDL.64 R10, [R1+0xb8] ;  /* 0x0000b800010a7983 */ /* 0x000f220000100a00 */
[----:B------:R-:W-:Y:S08]  /*20c10*/  BAR.ARV 0x8, 0x100 ;  /* 0x0204000000007b1d */ /* 0x000ff00000002000 */
[----:B------:R-:W-:Y:S06]  /*20c20*/  BAR.SYNC.DEFER_BLOCKING 0xf, 0x100 ;  /* 0x03c4000000007b1d */ /* 0x000fec0000010000 */
[----:B--2---:R-:W2:Y:S02]  /*20c30*/  SHFL.BFLY PT, R0, R5, 0x2, 0x1f ;  /* 0x0c401f0005007f89 */ /* 0x004ea400000e0000 */
[----:B--2---:R-:W-:-:S05]  /*20c40*/  FADD.FTZ R0, R5, R0 ;  /* 0x0000000005007221 */ /* 0x004fca0000010000 */
[----:B01----:R-:W0:Y:S02]  /*20c50*/  SHFL.BFLY PT, R3, R0, 0x1, 0x1f ;  /* 0x0c201f0000037f89 */ /* 0x003e2400000e0000 */
[----:B0-----:R-:W-:-:S05]  /*20c60*/  FADD.FTZ R4, R0, R3 ;  /* 0x0000000300047221 */ /* 0x001fca0000010000 */
        /* <DEDUP_REMOVED lines=15> */
[----:B------:R-:W-:Y:S02]  /*20d60*/  IMAD.MOV.U32 R8, RZ, RZ, -0x800000 ;  /* 0xff800000ff087424 */ /* 0x000fe400078e00ff */
[----:B0-----:R-:W-:Y:S01]  /*20d70*/  @P2 FMUL.FTZ R20, R9, 0.69314718246459960938 ;  /* 0x3f31721809142820 */ /* 0x001fe20000410000 */
[----:B-1----:R-:W-:Y:S01]  /*20d80*/  @P1 FMUL.FTZ R6, R6, 0.69314718246459960938 ;  /* 0x3f31721806061820 */ /* 0x002fe20000410000 */
[----:B------:R-:W-:Y:S01]  /*20d90*/  STL [R1+0x1f4], R12 ;  /* 0x0001f40c01007387 */ /* 0x000fe20000100800 */
[----:B---3--:R-:W-:-:S04]  /*20da0*/  @P2 FMUL.FTZ R7, R7, 0.69314718246459960938 ;  /* 0x3f31721807072820 */ /* 0x008fc80000410000 */
[----:B-----5:R-:W-:-:S05]  /*20db0*/  @P2 FFMA.FTZ R8, R7, R14, R20 ;  /* 0x0000000e07082223 */ /* 0x020fca0000010014 */
[----:B------:R0:W-:Y:S01]  /*20dc0*/  STL [R1+0x1f4], R8 ;  /* 0x0001f40801007387 */ /* 0x0001e20000100800 */
[----:B--2---:R-:W-:-:S04]  /*20dd0*/  @P1 FMUL.FTZ R5, R5, 0.69314718246459960938 ;  /* 0x3f31721805051820 */ /* 0x004fc80000410000 */
[----:B----4-:R-:W-:Y:S02]  /*20de0*/  @P1 FFMA.FTZ R0, R5, R4, R6 ;  /* 0x0000000405001223 */ /* 0x010fe40000010006 */
[----:B------:R-:W2:Y:S04]  /*20df0*/  LDL R4, [R1+0x1c0] ;  /* 0x0001c00001047983 */ /* 0x000ea80000100800 */
[----:B------:R1:W-:Y:S04]  /*20e00*/  STL [R1+0x1f0], R0 ;  /* 0x0001f00001007387 */ /* 0x0003e80000100800 */
[----:B------:R-:W3:Y:S02]  /*20e10*/  LD.E R3, desc[UR36][R10.64+0x4] ;  /* 0x000004240a037980 */ /* 0x000ee4000c101900 */
[----:B---3--:R-:W-:-:S13]  /*20e20*/  ISETP.NE.AND P0, PT, R3, RZ, PT ;  /* 0x000000ff0300720c */ /* 0x008fda0003f05270 */
        /* <DEDUP_REMOVED lines=21> */
[----:B0-----:R-:W3:Y:S04]  /*20f80*/  LDL.64 R8, [R1+0x400] ;  /* 0x0004000001087983 */ /* 0x001ee80000100a00 */
[----:B------:R-:W4:Y:S04]  /*20f90*/  LDL.64 R6, [R1+0x408] ;  /* 0x0004080001067983 */ /* 0x000f280000100a00 */
        /* <DEDUP_REMOVED lines=62> */
[----:B------:R-:W-:Y:S01]  /*21380*/  ISETP.NE.AND P0, PT, R134, 0x2, PT ;  /* 0x000000028600780c */ /* 0x000fe20003f05270 */
[-C--:B---3--:R-:W-:Y:S01]  /*21390*/  FMUL.FTZ R9, R9, R3.reuse ;  /* 0x0000000309097220 */ /* 0x088fe20000410000 */
[-C--:B------:R-:W-:Y:S01]  /*213a0*/  FMUL.FTZ R8, R8, R3.reuse ;  /* 0x0000000308087220 */ /* 0x080fe20000410000 */
[-C--:B----4-:R-:W-:Y:S01]  /*213b0*/  FMUL.FTZ R7, R7, R0.reuse ;  /* 0x0000000007077220 */ /* 0x090fe20000410000 */
[-C--:B------:R-:W-:Y:S01]  /*213c0*/  FMUL.FTZ R6, R6, R0.reuse ;  /* 0x0000000006067220 */ /* 0x080fe20000410000 */
[-C--:B-----5:R-:W-:Y:S01]  /*213d0*/  FMUL.FTZ R5, R5, R3.reuse ;  /* 0x0000000305057220 */ /* 0x0a0fe20000410000 */
[-C--:B------:R-:W-:Y:S01]  /*213e0*/  FMUL.FTZ R4, R4, R3.reuse ;  /* 0x0000000304047220 */ /* 0x080fe20000410000 */
[----:B------:R0:W-:Y:S04]  /*213f0*/  STL.64 [R1+0x400], R8 ;  /* 0x0004000801007387 */ /* 0x0001e80000100a00 */
[----:B------:R1:W-:Y:S04]  /*21400*/  STL.64 [R1+0x408], R6 ;  /* 0x0004080601007387 */ /* 0x0003e80000100a00 */
[----:B------:R2:W-:Y:S04]  /*21410*/  STL.64 [R1+0x210], R4 ;  /* 0x0002100401007387 */ /* 0x0005e80000100a00 */
[----:B0-----:R-:W3:Y:S04]  /*21420*/  LDL.64 R8, [R1+0x3f8] ;  /* 0x0003f80001087983 */ /* 0x001ee80000100a00 */
[----:B-1----:R-:W4:Y:S04]  /*21430*/  LDL.64 R6, [R1+0x3c8] ;  /* 0x0003c80001067983 */ /* 0x002f280000100a00 */
[----:B--2---:R-:W2:Y:S04]  /*21440*/  LDL.64 R4, [R1+0x3e8] ;  /* 0x0003e80001047983 */ /* 0x004ea80000100a00 */
[----:B------:R-:W5:Y:S01]  /*21450*/  @!P0 LDL R133, [R1+0x1c4] ;  /* 0x0001c40001858983 */ /* 0x000f620000100800 */
[-C--:B------:R-:W-:Y:S01]  /*21460*/  FMUL.FTZ R15, R15, R0.reuse ;  /* 0x000000000f0f7220 */ /* 0x080fe20000410000 */
[-C--:B------:R-:W-:Y:S01]  /*21470*/  FMUL.FTZ R14, R14, R0.reuse ;  /* 0x000000000e0e7220 */ /* 0x080fe20000410000 */
[-C--:B------:R-:W-:Y:S01]  /*21480*/  FMUL.FTZ R21, R21, R0.reuse ;  /* 0x0000000015157220 */ /* 0x080fe20000410000 */
[-C--:B------:R-:W-:Y:S01]  /*21490*/  FMUL.FTZ R20, R20, R0.reuse ;  /* 0x0000000014147220 */ /* 0x080fe20000410000 */
[-C--:B------:R-:W-:Y:S01]  /*214a0*/  FMUL.FTZ R131, R131, R3.reuse ;  /* 0x0000000383837220 */ /* 0x080fe20000410000 */
[-C--:B------:R-:W-:Y:S01]  /*214b0*/  FMUL.FTZ R130, R130, R3.reuse ;  /* 0x0000000382827220 */ /* 0x080fe20000410000 */
[----:B------:R0:W-:Y:S01]  /*214c0*/  STL.64 [R1+0x368], R14 ;  /* 0x0003680e01007387 */ /* 0x0001e20000100a00 */
[-C--:B------:R-:W-:Y:S01]  /*214d0*/  FMUL.FTZ R129, R129, R3.reuse ;  /* 0x0000000381817220 */ /* 0x080fe20000410000 */
[-C--:B------:R-:W-:Y:S01]  /*214e0*/  FMUL.FTZ R128, R128, R3.reuse ;  /* 0x0000000380807220 */ /* 0x080fe20000410000 */
[-C--:B------:R-:W-:Y:S01]  /*214f0*/  FMUL.FTZ R127, R127, R3.reuse ;  /* 0x000000037f7f7220 */ /* 0x080fe20000410000 */
[----:B------:R5:W-:Y:S01]  /*21500*/  STL.64 [R1+0x3a8], R20 ;  /* 0x0003a81401007387 */ /* 0x000be20000100a00 */
        /* <DEDUP_REMOVED lines=107> */
[----:B0-----:R-:W-:-:S02]  /*21bc0*/  VIADD R14, R135, 0x1 ;  /* 0x00000001870e7836 */ /* 0x001fc40000000000 */
[----:B------:R-:W-:Y:S01]  /*21bd0*/  VIADD R132, R132, 0x1 ;  /* 0x0000000184847836 */ /* 0x000fe20000000000 */
[----:B------:R1:W-:Y:S04]  /*21be0*/  STL [R1+0x1c0], R134 ;  /* 0x0001c08601007387 */ /* 0x0003e80000100800 */
        /* <DEDUP_REMOVED lines=17> */
[-C--:B---3--:R-:W-:Y:S01]  /*21d00*/  FMUL.FTZ R9, R9, R0.reuse ;  /* 0x0000000009097220 */ /* 0x088fe20000410000 */
[-C--:B------:R-:W-:Y:S01]  /*21d10*/  FMUL.FTZ R8, R8, R0.reuse ;  /* 0x0000000008087220 */ /* 0x080fe20000410000 */
[-C--:B----4-:R-:W-:Y:S01]  /*21d20*/  FMUL.FTZ R7, R7, R0.reuse ;  /* 0x0000000007077220 */ /* 0x090fe20000410000 */
[-C--:B------:R-:W-:Y:S01]  /*21d30*/  FMUL.FTZ R6, R6, R0.reuse ;  /* 0x0000000006067220 */ /* 0x080fe20000410000 */
[-C--:B--2---:R-:W-:Y:S01]  /*21d40*/  FMUL.FTZ R5, R5, R0.reuse ;  /* 0x0000000005057220 */ /* 0x084fe20000410000 */
[----:B------:R-:W-:Y:S01]  /*21d50*/  FMUL.FTZ R4, R4, R0 ;  /* 0x0000000004047220 */ /* 0x000fe20000410000 */
[----:B-----5:R-:W-:Y:S01]  /*21d60*/  @!P0 LOP3.LUT R20, R133, 0x1, RZ, 0x3c, !PT ;  /* 0x0000000185148812 */ /* 0x020fe200078e3cff */
        /* <DEDUP_REMOVED lines=43> */
[----:B------:R1:W-:Y:S04]  /*22020*/  @!P0 STL [R1+0x1c4], R20 ;  /* 0x0001c41401008387 */ /* 0x0003e80000100800 */
[----:B------:R1:W-:Y:S04]  /*22030*/  STL [R1+0x1cc], R132 ;  /* 0x0001cc8401007387 */ /* 0x0003e80000100800 */
[----:B------:R1:W-:Y:S01]  /*22040*/  @!P0 STL [R1+0x1c0], RZ ;  /* 0x0001c0ff01008387 */ /* 0x0003e20000100800 */
[----:B------:R-:W-:Y:S01]  /*22050*/  IMAD.MOV.U32 R0, RZ, RZ, 0x1 ;  /* 0x00000001ff007424 */ /* 0x000fe200078e00ff */
[----:B------:R-:W-:Y:S06]  /*22060*/  BAR.ARV 0xe, 0x100 ;  /* 0x0384000000007b1d */ /* 0x000fec0000002000 */
.L_x_6282:
[----:B------:R-:W2:Y:S08]  /*22070*/  S2UR UR21, SR_CgaCtaId ;  /* 0x00000000001579c3 */ /* 0x000eb00000008800 */
[----:B------:R-:W-:Y:S01]  /*22080*/  BAR.SYNC.DEFER_BLOCKING 0x5, 0x180 ;  /* 0x0146000000007b1d */ /* 0x000fe20000010000 */
[----:B------:R-:W-:Y:S01]  /*22090*/  PRMT R0, R0, 0x9910, RZ ;  /* 0x0000991000007816 */ /* 0x000fe200000000ff */
[----:B------:R-:W-:-:S03]  /*220a0*/  USHF.R.U32.HI UR8, URZ, 0x10, UR61 ;  /* 0x000000103f087899 */ /* 0x000fc6000801163d */
[----:B------:R-:W-:Y:S01]  /*220b0*/  ISETP.NE.AND P0, PT, R0, RZ, PT ;  /* 0x000000ff0000720c */ /* 0x000fe20003f05270 */
[----:B------:R-:W-:Y:S01]  /*220c0*/  UMOV UR44, 0x400 ;  /* 0x00000400002c7882 */ /* 0x000fe20000000000 */
[----:B------:R-:W-:Y:S01]  /*220d0*/  BSSY B0, `(.L_x_6400) ;  /* 0x00004ea000007945 */ /* 0x000fe20003800000 */
[----:B--2---:R-:W-:-:S09]  /*220e0*/  ULEA UR44, UR21, UR44, 0x18 ;  /* 0x0000002c152c7291 */ /* 0x004fd2000f8ec03f */
[----:B01----:R-:W0:Y:S02]  /*220f0*/  LDS.128 R4, [UR44+0x388d0] ;  /* 0x0388d02cff047984 */ /* 0x003e240008000c00 */
[----:B0-----:R-:W-:Y:S02]  /*22100*/  R2UR UR5, R5 ;  /* 0x00000000050572ca */ /* 0x001fe400000e0000 */
[----:B------:R-:W-:Y:S02]  /*22110*/  R2UR UR7, R6 ;  /* 0x00000000060772ca */ /* 0x000fe400000e0000 */
[----:B------:R-:W-:Y:S01]  /*22120*/  R2UR UR6, R7 ;  /* 0x00000000070672ca */ /* 0x000fe200000e0000 */
[----:B------:R-:W-:Y:S06]  /*22130*/  BAR.ARV 0x4, 0x180 ;  /* 0x0106000000007b1d */ /* 0x000fec0000002000 */
[----:B------:R-:W-:Y:S08]  /*22140*/  @!P0 BRA `(.L_x_6401) ;  /* 0x0000003c00948947 */ /* 0x000ff00003800000 */
[----:B------:R-:W2:Y:S04]  /*22150*/  LDL.128 R12, [R1+0x210] ;  /* 0x00021000010c7983 */ /* 0x000ea80000100c00 */
[----:B------:R-:W3:Y:S04]  /*22160*/  LDL.128 R4, [R1+0x230] ;  /* 0x0002300001047983 */ /* 0x000ee80000100c00 */
[----:B------:R-:W4:Y:S04]  /*22170*/  LDL.128 R24, [R1+0x220] ;  /* 0x0002200001187983 */ /* 0x000f280000100c00 */
[----:B------:R-:W4:Y:S01]  /*22180*/  LDL.128 R8, [R1+0x240] ;  /* 0x0002400001087983 */ /* 0x000f220000100c00 */
[C---:B------:R-:W-:Y:S01]  /*22190*/  IADD3 R35, P1, R16.reuse, 0x20, RZ ;  /* 0x0000002010237810 */ /* 0x040fe20007f3e0ff */
[----:B------:R-:W-:Y:S01]  /*221a0*/  ULDC.64 UR10, c[0x0][0xd00] ;  /* 0x00034000000a7ab9 */ /* 0x000fe20000000a00 */
[C---:B------:R-:W-:Y:S01]  /*221b0*/  LOP3.LUT R37, R16.reuse, 0x380, RZ, 0xc0, !PT ;  /* 0x0000038010257812 */ /* 0x040fe200078ec0ff */
[----:B------:R-:W4:Y:S01]  /*221c0*/  LDL.128 R120, [R1+0x250] ;  /* 0x0002500001787983 */ /* 0x000f220000100c00 */
[----:B------:R-:W-:Y:S01]  /*221d0*/  LOP3.LUT R34, R35, 0x380, RZ, 0xc0, !PT ;  /* 0x0000038023227812 */ /* 0x000fe200078ec0ff */
[----:B------:R-:W-:Y:S01]  /*221e0*/  ULDC.64 UR18, c[0x0][0xd00] ;  /* 0x0003400000127ab9 */ /* 0x000fe20000000a00 */
[C---:B------:R-:W-:Y:S01]  /*221f0*/  IADD3 R33, P0, R16.reuse, 0x40, RZ ;  /* 0x0000004010217810 */ /* 0x040fe20007f1e0ff */
[----:B------:R-:W4:Y:S01]  /*22200*/  LDL.128 R112, [R1+0x270] ;  /* 0x0002700001707983 */ /* 0x000f220000100c00 */
[----:B------:R-:W-:-:S02]  /*22210*/  IADD3 R30, P4, R16, 0x60, RZ ;  /* 0x00000060101e7810 */ /* 0x000fc40007f9e0ff */
[----:B------:R-:W-:Y:S01]  /*22220*/  IADD3 R28, P3, R16, 0x2000, RZ ;  /* 0x00002000101c7810 */ /* 0x000fe20007f7e0ff */
[----:B------:R-:W4:Y:S01]  /*22230*/  LDL.128 R116, [R1+0x260] ;  /* 0x0002600001747983 */ /* 0x000f220000100c00 */
[----:B------:R-:W-:-:S03]  /*22240*/  SHF.R.U64 R37, R37, 0x3, RZ ;  /* 0x0000000325257819 */ /* 0x000fc600000012ff */
[----:B------:R-:W4:Y:S01]  /*22250*/  LDL.128 R104, [R1+0x290] ;  /* 0x0002900001687983 */ /* 0x000f220000100c00 */
[----:B------:R-:W-:-:S03]  /*22260*/  SHF.R.U64 R34, R34, 0x3, RZ ;  /* 0x0000000322227819 */ /* 0x000fc600000012ff */
[----:B------:R-:W4:Y:S01]  /*22270*/  LDL.128 R108, [R1+0x280] ;  /* 0x00028000016c7983 */ /* 0x000f220000100c00 */
[----:B------:R-:W-:-:S03]  /*22280*/  LOP3.LUT R32, R33, 0x380, RZ, 0xc0, !PT ;  /* 0x0000038021207812 */ /* 0x000fc600078ec0ff */
[----:B------:R-:W4:Y:S01]  /*22290*/  LDL.128 R96, [R1+0x2b0] ;  /* 0x0002b00001607983 */ /* 0x000f220000100c00 */
[----:B------:R-:W-:-:S03]  /*222a0*/  LOP3.LUT R0, R30, 0x380, RZ, 0xc0, !PT ;  /* 0x000003801e007812 */ /* 0x000fc600078ec0ff */
[----:B------:R-:W4:Y:S01]  /*222b0*/  LDL.128 R100, [R1+0x2a0] ;  /* 0x0002a00001647983 */ /* 0x000f220000100c00 */
[----:B------:R-:W-:Y:S01]  /*222c0*/  LOP3.LUT R36, R37, R16, RZ, 0x3c, !PT ;  /* 0x0000001025247212 */ /* 0x000fe200078e3cff */
[--C-:B------:R-:W-:Y:S01]  /*222d0*/  IMAD.MOV.U32 R37, RZ, RZ, R17.reuse ;  /* 0x000000ffff257224 */ /* 0x100fe200078e0011 */
[----:B------:R-:W-:Y:S01]  /*222e0*/  LOP3.LUT R3, R28, 0x380, RZ, 0xc0, !PT ;  /* 0x000003801c037812 */ /* 0x000fe200078ec0ff */
[----:B------:R-:W4:Y:S01]  /*222f0*/  LDL.128 R88, [R1+0x2d0] ;  /* 0x0002d00001587983 */ /* 0x000f220000100c00 */
[----:B------:R-:W-:Y:S01]  /*22300*/  LOP3.LUT R34, R34, R35, RZ, 0x3c, !PT ;  /* 0x0000002322227212 */ /* 0x000fe200078e3cff */
[----:B------:R-:W-:Y:S01]  /*22310*/  IMAD.X R35, RZ, RZ, R17, P1 ;  /* 0x000000ffff237224 */ /* 0x000fe200008e0611 */
[----:B------:R-:W-:Y:S01]  /*22320*/  SHF.R.U64 R32, R32, 0x3, RZ ;  /* 0x0000000320207819 */ /* 0x000fe200000012ff */
[----:B------:R-:W4:Y:S01]  /*22330*/  LDL.128 R92, [R1+0x2c0] ;  /* 0x0002c000015c7983 */ /* 0x000f220000100c00 */
[----:B------:R-:W-:-:S03]  /*22340*/  SHF.R.U64 R31, R0, 0x3, RZ ;  /* 0x00000003001f7819 */ /* 0x000fc600000012ff */
[----:B------:R-:W4:Y:S01]  /*22350*/  LDL.128 R80, [R1+0x2f0] ;  /* 0x0002f00001507983 */ /* 0x000f220000100c00 */
[----:B------:R-:W-:-:S03]  /*22360*/  SHF.R.U64 R3, R3, 0x3, RZ ;  /* 0x0000000303037819 */ /* 0x000fc600000012ff */
[----:B------:R-:W4:Y:S01]  /*22370*/  LDL.128 R84, [R1+0x2e0] ;  /* 0x0002e00001547983 */ /* 0x000f220000100c00 */
[----:B------:R-:W-:Y:S01]  /*22380*/  LOP3.LUT R32, R32, R33, RZ, 0x3c, !PT ;  /* 0x0000002120207212 */ /* 0x000fe200078e3cff */
[--C-:B------:R-:W-:Y:S01]  /*22390*/  IMAD.X R33, RZ, RZ, R17.reuse, P0 ;  /* 0x000000ffff217224 */ /* 0x100fe200000e0611 */
[----:B------:R-:W-:Y:S01]  /*223a0*/  MOV R36, R36 ;  /* 0x0000002400247202 */ /* 0x000fe20000000f00 */
[----:B------:R-:W4:Y:S01]  /*223b0*/  LDL.128 R72, [R1+0x310] ;  /* 0x0003100001487983 */ /* 0x000f220000100c00 */
[----:B------:R-:W-:Y:S01]  /*223c0*/  MOV R34, R34 ;  /* 0x0000002200227202 */ /* 0x000fe20000000f00 */
[--C-:B------:R-:W-:Y:S01]  /*223d0*/  IMAD.X R29, RZ, RZ, R17.reuse, P3 ;  /* 0x000000ffff1d7224 */ /* 0x100fe200018e0611 */
[----:B------:R-:W-:Y:S01]  /*223e0*/  LOP3.LUT R30, R31, R30, RZ, 0x3c, !PT ;  /* 0x0000001e1f1e7212 */ /* 0x000fe200078e3cff */
[----:B------:R-:W-:Y:S01]  /*223f0*/  IMAD.X R31, RZ, RZ, R17, P4 ;  /* 0x000000ffff1f7224 */ /* 0x000fe200020e0611 */
[----:B------:R-:W-:Y:S01]  /*22400*/  LOP3.LUT R28, R3, R28, RZ, 0x3c, !PT ;  /* 0x0000001c031c7212 */ /* 0x000fe200078e3cff */
[----:B------:R-:W4:Y:S01]  /*22410*/  LDL.128 R76, [R1+0x300] ;  /* 0x00030000014c7983 */ /* 0x000f220000100c00 */
[----:B------:R-:W-:-:S03]  /*22420*/  MOV R0, R32 ;  /* 0x0000002000007202 */ /* 0x000fc60000000f00 */
[----:B------:R-:W4:Y:S04]  /*22430*/  LDL.128 R64, [R1+0x330] ;  /* 0x0003300001407983 */ /* 0x000f280000100c00 */
[----:B------:R-:W4:Y:S04]  /*22440*/  LDL.128 R68, [R1+0x320] ;  /* 0x0003200001447983 */ /* 0x000f280000100c00 */
[----:B------:R-:W4:Y:S01]  /*22450*/  LDL.128 R56, [R1+0x350] ;  /* 0x0003500001387983 */ /* 0x000f220000100c00 */
[----:B------:R-:W-:-:S03]  /*22460*/  MOV R3, R30 ;  /* 0x0000001e00037202 */ /* 0x000fc60000000f00 */
[----:B------:R-:W4:Y:S01]  /*22470*/  LDL.128 R60, [R1+0x340] ;  /* 0x00034000013c7983 */ /* 0x000f220000100c00 */
[----:B------:R-:W-:-:S03]  /*22480*/  MOV R144, R28 ;  /* 0x0000001c00907202 */ /* 0x000fc60000000f00 */
[----:B------:R-:W4:Y:S04]  /*22490*/  LDL.128 R48, [R1+0x370] ;  /* 0x0003700001307983 */ /* 0x000f280000100c00 */
[----:B------:R-:W4:Y:S04]  /*224a0*/  LDL.128 R52, [R1+0x360] ;  /* 0x0003600001347983 */ /* 0x000f280000100c00 */
[----:B------:R-:W4:Y:S04]  /*224b0*/  LDL.128 R40, [R1+0x390] ;  /* 0x0003900001287983 */ /* 0x000f280000100c00 */
[----:B------:R-:W4:Y:S01]  /*224c0*/  LDL.128 R44, [R1+0x380] ;  /* 0x00038000012c7983 */ /* 0x000f220000100c00 */
[----:B------:R-:W-:Y:S01]  /*224d0*/  BAR.SYNC.DEFER_BLOCKING 0x1, 0x100 ;  /* 0x0044000000007b1d */ /* 0x000fe20000010000 */
[----:B------:R-:W-:-:S02]  /*224e0*/  IADD3 R143, P6, R16, 0x2020, RZ ;  /* 0x00002020108f7810 */ /* 0x000fc40007fde0ff */
[C---:B------:R-:W-:Y:S02]  /*224f0*/  IADD3 R139, P5, R16.reuse, 0x2040, RZ ;  /* 0x00002040108b7810 */ /* 0x040fe40007fbe0ff */
[----:B------:R-:W-:Y:S01]  /*22500*/  IADD3 R141, P2, R16, 0x2060, RZ ;  /* 0x00002060108d7810 */ /* 0x000fe20007f5e0ff */
[----:B------:R-:W-:Y:S01]  /*22510*/  ULDC UR4, c[0x0][0xb88] ;  /* 0x0002e20000047ab9 */ /* 0x000fe20000000800 */
[----:B------:R-:W-:Y:S01]  /*22520*/  ULDC UR9, c[0x0][0xbd4] ;  /* 0x0002f50000097ab9 */ /* 0x000fe20000000800 */
[----:B------:R-:W4:Y:S01]  /*22530*/  LDL.128 R28, [R1+0x3c0] ;  /* 0x0003c000011c7983 */ /* 0x000f220000100c00 */
[----:B--2---:R-:W-:Y:S02]  /*22540*/  F2FP.F16.F32.PACK_AB R12, R13, R12 ;  /* 0x0000000c0d0c723e */ /* 0x004fe400000000ff */
[----:B------:R-:W-:Y:S02]  /*22550*/  F2FP.F16.F32.PACK_AB R13, R15, R14 ;  /* 0x0000000e0f0d723e */ /* 0x000fe400000000ff */
[----:B---3--:R-:W-:-:S02]  /*22560*/  F2FP.F16.F32.PACK_AB R4, R5, R4 ;  /* 0x000000040504723e */ /* 0x008fc400000000ff */
[----:B------:R-:W-:Y:S02]  /*22570*/  F2FP.F16.F32.PACK_AB R5, R7, R6 ;  /* 0x000000060705723e */ /* 0x000fe400000000ff */
[----:B----4-:R-:W-:Y:S02]  /*22580*/  F2FP.F16.F32.PACK_AB R14, R25, R24 ;  /* 0x00000018190e723e */ /* 0x010fe400000000ff */
[----:B------:R-:W-:Y:S02]  /*22590*/  F2FP.F16.F32.PACK_AB R15, R27, R26 ;  /* 0x0000001a1b0f723e */ /* 0x000fe400000000ff */
[----:B------:R-:W-:Y:S01]  /*225a0*/  F2FP.F16.F32.PACK_AB R6, R9, R8 ;  /* 0x000000080906723e */ /* 0x000fe200000000ff */
[----:B------:R-:W2:Y:S01]  /*225b0*/  LDL.128 R24, [R1+0x3d0] ;  /* 0x0003d00001187983 */ /* 0x000ea20000100c00 */
[----:B------:R-:W-:-:S03]  /*225c0*/  F2FP.F16.F32.PACK_AB R7, R11, R10 ;  /* 0x0000000a0b07723e */ /* 0x000fc600000000ff */
[----:B------:R0:W-:Y:S04]  /*225d0*/  STSM.16.M88.4 [R36], R12 ;  /* 0x0000000c24007844 */ /* 0x0001e80000000200 */
[----:B------:R1:W-:Y:S04]  /*225e0*/  STSM.16.M88.4 [R34], R4 ;  /* 0x0000000422007844 */ /* 0x0003e80000000200 */
[----:B------:R-:W3:Y:S04]  /*225f0*/  LDL.128 R8, [R1+0x3f0] ;  /* 0x0003f00001087983 */ /* 0x000ee80000100c00 */
[----:B0-----:R-:W4:Y:S04]  /*22600*/  LDL.128 R36, [R1+0x3a0] ;  /* 0x0003a00001247983 */ /* 0x001f280000100c00 */
[----:B-1----:R-:W4:Y:S04]  /*22610*/  LDL.128 R32, [R1+0x3b0] ;  /* 0x0003b00001207983 */ /* 0x002f280000100c00 */
[----:B------:R-:W4:Y:S04]  /*22620*/  LDL.128 R4, [R1+0x400] ;  /* 0x0004000001047983 */ /* 0x000f280000100c00 */
[----:B------:R-:W4:Y:S01]  /*22630*/  LDL.128 R12, [R1+0x3e0] ;  /* 0x0003e000010c7983 */ /* 0x000f220000100c00 */
[----:B------:R-:W-:-:S02]  /*22640*/  IADD3 R21, P1, R16, 0x4000, RZ ;  /* 0x0000400010157810 */ /* 0x000fc40007f3e0ff */
[----:B------:R-:W-:Y:S02]  /*22650*/  LOP3.LUT R142, R143, 0x380, RZ, 0xc0, !PT ;  /* 0x000003808f8e7812 */ /* 0x000fe400078ec0ff */
[----:B------:R-:W-:Y:S02]  /*22660*/  LOP3.LUT R138, R139, 0x380, RZ, 0xc0, !PT ;  /* 0x000003808b8a7812 */ /* 0x000fe400078ec0ff */
[----:B------:R-:W-:Y:S02]  /*22670*/  LOP3.LUT R140, R141, 0x380, RZ, 0xc0, !PT ;  /* 0x000003808d8c7812 */ /* 0x000fe400078ec0ff */
[----:B------:R-:W-:Y:S02]  /*22680*/  LOP3.LUT R20, R21, 0x380, RZ, 0xc0, !PT ;  /* 0x0000038015147812 */ /* 0x000fe400078ec0ff */
[----:B------:R-:W-:Y:S02]  /*22690*/  SHF.R.U64 R142, R142, 0x3, RZ ;  /* 0x000000038e8e7819 */ /* 0x000fe400000012ff */
[----:B------:R-:W-:-:S02]  /*226a0*/  SHF.R.U64 R138, R138, 0x3, RZ ;  /* 0x000000038a8a7819 */ /* 0x000fc400000012ff */
[----:B------:R-:W-:Y:S02]  /*226b0*/  SHF.R.U64 R140, R140, 0x3, RZ ;  /* 0x000000038c8c7819 */ /* 0x000fe400000012ff */
[----:B------:R-:W-:Y:S02]  /*226c0*/  SHF.R.U64 R20, R20, 0x3, RZ ;  /* 0x0000000314147819 */ /* 0x000fe400000012ff */
[----:B------:R-:W-:Y:S02]  /*226d0*/  IADD3 R125, P0, R16, 0x4020, RZ ;  /* 0x00004020107d7810 */ /* 0x000fe40007f1e0ff */
[----:B------:R-:W-:Y:S01]  /*226e0*/  LOP3.LUT R142, R142, R143, RZ, 0x3c, !PT ;  /* 0x0000008f8e8e7212 */ /* 0x000fe200078e3cff */
[--C-:B------:R-:W-:Y:S01]  /*226f0*/  IMAD.X R143, RZ, RZ, R17.reuse, P6 ;  /* 0x000000ffff8f7224 */ /* 0x100fe200030e0611 */
[----:B------:R-:W-:Y:S02]  /*22700*/  IADD3 R127, P4, R16, 0x4040, RZ ;  /* 0x00004040107f7810 */ /* 0x000fe40007f9e0ff */
[----:B------:R-:W-:Y:S01]  /*22710*/  LOP3.LUT R138, R138, R139, RZ, 0x3c, !PT ;  /* 0x0000008b8a8a7212 */ /* 0x000fe200078e3cff */
[----:B------:R-:W-:Y:S01]  /*22720*/  IMAD.X R139, RZ, RZ, R17, P5 ;  /* 0x000000ffff8b7224 */ /* 0x000fe200028e0611 */
[----:B------:R-:W-:-:S02]  /*22730*/  IADD3 R129, P3, R16, 0x4060, RZ ;  /* 0x0000406010817810 */ /* 0x000fc40007f7e0ff */
[----:B------:R-:W-:Y:S01]  /*22740*/  LOP3.LUT R140, R140, R141, RZ, 0x3c, !PT ;  /* 0x0000008d8c8c7212 */ /* 0x000fe200078e3cff */
[--C-:B------:R-:W-:Y:S01]  /*22750*/  IMAD.X R141, RZ, RZ, R17.reuse, P2 ;  /* 0x000000ffff8d7224 */ /* 0x100fe200010e0611 */
[----:B------:R-:W-:Y:S02]  /*22760*/  IADD3 R131, P6, R16, 0x6000, RZ ;  /* 0x0000600010837810 */ /* 0x000fe40007fde0ff */
[----:B------:R-:W-:Y:S01]  /*22770*/  LOP3.LUT R20, R20, R21, RZ, 0x3c, !PT ;  /* 0x0000001514147212 */ /* 0x000fe200078e3cff */
[----:B------:R-:W-:Y:S01]  /*22780*/  IMAD.X R21, RZ, RZ, R17, P1 ;  /* 0x000000ffff157224 */ /* 0x000fe200008e0611 */
[----:B------:R-:W-:Y:S02]  /*22790*/  LOP3.LUT R124, R125, 0x380, RZ, 0xc0, !PT ;  /* 0x000003807d7c7812 */ /* 0x000fe400078ec0ff */
[----:B------:R-:W-:Y:S02]  /*227a0*/  IADD3 R133, P5, R16, 0x6020, RZ ;  /* 0x0000602010857810 */ /* 0x000fe40007fbe0ff */
[----:B------:R-:W-:-:S02]  /*227b0*/  LOP3.LUT R126, R127, 0x380, RZ, 0xc0, !PT ;  /* 0x000003807f7e7812 */ /* 0x000fc400078ec0ff */
[C---:B------:R-:W-:Y:S02]  /*227c0*/  IADD3 R135, P2, R16.reuse, 0x6040, RZ ;  /* 0x0000604010877810 */ /* 0x040fe40007f5e0ff */
[----:B------:R-:W-:Y:S02]  /*227d0*/  LOP3.LUT R128, R129, 0x380, RZ, 0xc0, !PT ;  /* 0x0000038081807812 */ /* 0x000fe400078ec0ff */
[----:B------:R-:W-:Y:S02]  /*227e0*/  IADD3 R137, P1, R16, 0x6060, RZ ;  /* 0x0000606010897810 */ /* 0x000fe40007f3e0ff */
[----:B------:R-:W-:Y:S02]  /*227f0*/  LOP3.LUT R130, R131, 0x380, RZ, 0xc0, !PT ;  /* 0x0000038083827812 */ /* 0x000fe400078ec0ff */
[----:B------:R-:W-:Y:S02]  /*22800*/  SHF.R.U64 R124, R124, 0x3, RZ ;  /* 0x000000037c7c7819 */ /* 0x000fe400000012ff */
[----:B------:R-:W-:-:S02]  /*22810*/  LOP3.LUT R132, R133, 0x380, RZ, 0xc0, !PT ;  /* 0x0000038085847812 */ /* 0x000fc400078ec0ff */
[----:B------:R-:W-:Y:S02]  /*22820*/  SHF.R.U64 R126, R126, 0x3, RZ ;  /* 0x000000037e7e7819 */ /* 0x000fe400000012ff */
[----:B------:R-:W-:Y:S02]  /*22830*/  LOP3.LUT R134, R135, 0x380, RZ, 0xc0, !PT ;  /* 0x0000038087867812 */ /* 0x000fe400078ec0ff */
[----:B------:R-:W-:Y:S02]  /*22840*/  F2FP.F16.F32.PACK_AB R120, R121, R120 ;  /* 0x000000787978723e */ /* 0x000fe400000000ff */
[----:B------:R-:W-:Y:S02]  /*22850*/  SHF.R.U64 R128, R128, 0x3, RZ ;  /* 0x0000000380807819 */ /* 0x000fe400000012ff */
[----:B------:R-:W-:Y:S02]  /*22860*/  LOP3.LUT R136, R137, 0x380, RZ, 0xc0, !PT ;  /* 0x0000038089887812 */ /* 0x000fe400078ec0ff */
[----:B------:R-:W-:-:S02]  /*22870*/  F2FP.F16.F32.PACK_AB R121, R123, R122 ;  /* 0x0000007a7b79723e */ /* 0x000fc400000000ff */
[----:B------:R-:W-:Y:S02]  /*22880*/  F2FP.F16.F32.PACK_AB R112, R113, R112 ;  /* 0x000000707170723e */ /* 0x000fe400000000ff */
[----:B------:R-:W-:Y:S02]  /*22890*/  SHF.R.U64 R130, R130, 0x3, RZ ;  /* 0x0000000382827819 */ /* 0x000fe400000012ff */
[----:B------:R-:W-:Y:S02]  /*228a0*/  F2FP.F16.F32.PACK_AB R122, R117, R116 ;  /* 0x00000074757a723e */ /* 0x000fe400000000ff */
[----:B------:R-:W-:Y:S02]  /*228b0*/  F2FP.F16.F32.PACK_AB R123, R119, R118 ;  /* 0x00000076777b723e */ /* 0x000fe400000000ff */
[----:B------:R-:W-:Y:S02]  /*228c0*/  F2FP.F16.F32.PACK_AB R113, R115, R114 ;  /* 0x000000727371723e */ /* 0x000fe400000000ff */
[----:B------:R-:W-:-:S02]  /*228d0*/  F2FP.F16.F32.PACK_AB R104, R105, R104 ;  /* 0x000000686968723e */ /* 0x000fc400000000ff */
[----:B------:R-:W-:Y:S01]  /*228e0*/  LOP3.LUT R124, R124, R125, RZ, 0x3c, !PT ;  /* 0x0000007d7c7c7212 */ /* 0x000fe200078e3cff */
[----:B------:R-:W-:Y:S01]  /*228f0*/  IMAD.X R125, RZ, RZ, R17, P0 ;  /* 0x000000ffff7d7224 */ /* 0x000fe200000e0611 */
        /* <DEDUP_REMOVED lines=15> */
[----:B------:R-:W-:Y:S02]  /*229f0*/  MOV R142, R142 ;  /* 0x0000008e008e7202 */ /* 0x000fe40000000f00 */
[----:B------:R-:W-:Y:S02]  /*22a00*/  F2FP.F16.F32.PACK_AB R98, R93, R92 ;  /* 0x0000005c5d62723e */ /* 0x000fe400000000ff */
[----:B------:R-:W-:Y:S02]  /*22a10*/  F2FP.F16.F32.PACK_AB R99, R95, R94 ;  /* 0x0000005e5f63723e */ /* 0x000fe400000000ff */
[----:B------:R-:W-:-:S02]  /*22a20*/  F2FP.F16.F32.PACK_AB R89, R91, R90 ;  /* 0x0000005a5b59723e */ /* 0x000fc400000000ff */
[----:B------:R-:W-:Y:S01]  /*22a30*/  F2FP.F16.F32.PACK_AB R80, R81, R80 ;  /* 0x000000505150723e */ /* 0x000fe200000000ff */
[----:B------:R0:W-:Y:S01]  /*22a40*/  STSM.16.M88.4 [R0], R120 ;  /* 0x0000007800007844 */ /* 0x0001e20000000200 */
[----:B------:R-:W-:Y:S01]  /*22a50*/  LOP3.LUT R130, R130, R131, RZ, 0x3c, !PT ;  /* 0x0000008382827212 */ /* 0x000fe200078e3cff */
[----:B------:R-:W-:Y:S01]  /*22a60*/  IMAD.X R131, RZ, RZ, R17, P6 ;  /* 0x000000ffff837224 */ /* 0x000fe200030e0611 */
        /* <DEDUP_REMOVED lines=8> */
[----:B------:R-:W-:Y:S01]  /*22af0*/  MOV R140, R140 ;  /* 0x0000008c008c7202 */ /* 0x000fe20000000f00 */
[----:B------:R-:W-:Y:S01]  /*22b00*/  UIMAD.WIDE UR10, UR60, 0x4, UR10 ;  /* 0x000000043c0a78a5 */ /* 0x000fe2000f8e020a */
        /* <DEDUP_REMOVED lines=21> */
[----:B------:R-:W-:Y:S02]  /*22c60*/  MOV R126, R126 ;  /* 0x0000007e007e7202 */ /* 0x000fe40000000f00 */
[----:B------:R-:W-:Y:S02]  /*22c70*/  F2FP.F16.F32.PACK_AB R58, R53, R52 ;  /* 0x00000034353a723e */ /* 0x000fe400000000ff */
[----:B------:R-:W-:Y:S02]  /*22c80*/  F2FP.F16.F32.PACK_AB R59, R55, R54 ;  /* 0x00000036373b723e */ /* 0x000fe400000000ff */
[----:B------:R-:W-:Y:S02]  /*22c90*/  F2FP.F16.F32.PACK_AB R49, R51, R50 ;  /* 0x000000323331723e */ /* 0x000fe400000000ff */
[----:B------:R-:W-:Y:S01]  /*22ca0*/  F2FP.F16.F32.PACK_AB R40, R41, R40 ;  /* 0x000000282928723e */ /* 0x000fe200000000ff */
[----:B------:R1:W-:Y:S01]  /*22cb0*/  STSM.16.M88.4 [R140], R80 ;  /* 0x000000508c007844 */ /* 0x0003e20000000200 */
[----:B------:R-:W-:-:S02]  /*22cc0*/  MOV R128, R128 ;  /* 0x0000008000807202 */ /* 0x000fc40000000f00 */
[----:B------:R-:W-:Y:S02]  /*22cd0*/  F2FP.F16.F32.PACK_AB R50, R45, R44 ;  /* 0x0000002c2d32723e */ /* 0x000fe400000000ff */
[----:B------:R-:W-:Y:S02]  /*22ce0*/  F2FP.F16.F32.PACK_AB R51, R47, R46 ;  /* 0x0000002e2f33723e */ /* 0x000fe400000000ff */
[----:B------:R-:W-:Y:S01]  /*22cf0*/  F2FP.F16.F32.PACK_AB R41, R43, R42 ;  /* 0x0000002a2b29723e */ /* 0x000fe200000000ff */
[----:B------:R1:W-:Y:S01]  /*22d00*/  STSM.16.M88.4 [R20], R72 ;  /* 0x0000004814007844 */ /* 0x0003e20000000200 */
[----:B------:R-:W-:Y:S02]  /*22d10*/  MOV R130, R130 ;  /* 0x0000008200827202 */ /* 0x000fe40000000f00 */
[----:B------:R-:W-:Y:S01]  /*22d20*/  MOV R132, R132 ;  /* 0x0000008400847202 */ /* 0x000fe20000000f00 */
[----:B------:R1:W-:Y:S01]  /*22d30*/  STSM.16.M88.4 [R124], R64 ;  /* 0x000000407c007844 */ /* 0x0003e20000000200 */
[----:B------:R-:W-:-:S02]  /*22d40*/  MOV R134, R134 ;  /* 0x0000008600867202 */ /* 0x000fc40000000f00 */
[----:B------:R-:W-:Y:S01]  /*22d50*/  MOV R136, R136 ;  /* 0x0000008800887202 */ /* 0x000fe20000000f00 */
[----:B------:R1:W-:Y:S04]  /*22d60*/  STSM.16.M88.4 [R126], R56 ;  /* 0x000000387e007844 */ /* 0x0003e80000000200 */
[----:B------:R1:W-:Y:S01]  /*22d70*/  STSM.16.M88.4 [R128], R48 ;  /* 0x0000003080007844 */ /* 0x0003e20000000200 */
[----:B------:R-:W-:-:S04]  /*22d80*/  ISETP.NE.U32.AND P0, PT, RZ, UR18, PT ;  /* 0x00000012ff007c0c */ /* 0x000fc8000bf05070 */
[----:B------:R-:W-:Y:S01]  /*22d90*/  ISETP.NE.AND.EX P0, PT, RZ, UR19, PT, P0 ;  /* 0x00000013ff007c0c */ /* 0x000fe2000bf05300 */
[----:B------:R-:W-:Y:S01]  /*22da0*/  IMAD.U32 R76, RZ, RZ, UR4 ;  /* 0x00000004ff4c7e24 */ /* 0x000fe2000f8e00ff */
[----:B--2---:R-:W-:Y:S02]  /*22db0*/  F2FP.F16.F32.PACK_AB R24, R25, R24 ;  /* 0x000000181918723e */ /* 0x004fe400000000ff */
[----:B------:R-:W-:Y:S02]  /*22dc0*/  F2FP.F16.F32.PACK_AB R25, R27, R26 ;  /* 0x0000001a1b19723e */ /* 0x000fe400000000ff */
[----:B---3--:R-:W-:Y:S02]  /*22dd0*/  F2FP.F16.F32.PACK_AB R8, R9, R8 ;  /* 0x000000080908723e */ /* 0x008fe400000000ff */
[----:B------:R-:W-:Y:S02]  /*22de0*/  F2FP.F16.F32.PACK_AB R9, R11, R10 ;  /* 0x0000000a0b09723e */ /* 0x000fe400000000ff */
[----:B----4-:R-:W-:-:S02]  /*22df0*/  F2FP.F16.F32.PACK_AB R42, R37, R36 ;  /* 0x00000024252a723e */ /* 0x010fc400000000ff */
[----:B------:R-:W-:Y:S02]  /*22e00*/  F2FP.F16.F32.PACK_AB R43, R39, R38 ;  /* 0x00000026272b723e */ /* 0x000fe400000000ff */
[----:B------:R-:W-:Y:S02]  /*22e10*/  F2FP.F16.F32.PACK_AB R32, R33, R32 ;  /* 0x000000202120723e */ /* 0x000fe400000000ff */
[----:B------:R-:W-:Y:S02]  /*22e20*/  F2FP.F16.F32.PACK_AB R33, R35, R34 ;  /* 0x000000222321723e */ /* 0x000fe400000000ff */
[----:B------:R-:W-:Y:S02]  /*22e30*/  F2FP.F16.F32.PACK_AB R34, R29, R28 ;  /* 0x0000001c1d22723e */ /* 0x000fe400000000ff */
[----:B------:R-:W-:Y:S02]  /*22e40*/  F2FP.F16.F32.PACK_AB R35, R31, R30 ;  /* 0x0000001e1f23723e */ /* 0x000fe400000000ff */
[----:B------:R-:W-:Y:S01]  /*22e50*/  F2FP.F16.F32.PACK_AB R10, R5, R4 ;  /* 0x00000004050a723e */ /* 0x000fe200000000ff */
[----:B------:R-:W-:Y:S01]  /*22e60*/  IMAD.U32 R4, RZ, RZ, UR10 ;  /* 0x0000000aff047e24 */ /* 0x000fe2000f8e00ff */
[----:B------:R-:W-:Y:S01]  /*22e70*/  F2FP.F16.F32.PACK_AB R26, R13, R12 ;  /* 0x0000000c0d1a723e */ /* 0x000fe200000000ff */
[----:B------:R-:W-:Y:S01]  /*22e80*/  IMAD.U32 R5, RZ, RZ, UR11 ;  /* 0x0000000bff057e24 */ /* 0x000fe2000f8e00ff */
[----:B------:R-:W-:Y:S01]  /*22e90*/  F2FP.F16.F32.PACK_AB R27, R15, R14 ;  /* 0x0000000e0f1b723e */ /* 0x000fe200000000ff */
[----:B------:R-:W-:Y:S01]  /*22ea0*/  ULDC.64 UR10, c[0x0][0xd08] ;  /* 0x00034200000a7ab9 */ /* 0x000fe20000000a00 */
[----:B------:R-:W-:Y:S01]  /*22eb0*/  F2FP.F16.F32.PACK_AB R11, R7, R6 ;  /* 0x00000006070b723e */ /* 0x000fe200000000ff */
[----:B------:R1:W-:Y:S01]  /*22ec0*/  STSM.16.M88.4 [R130], R40 ;  /* 0x0000002882007844 */ /* 0x0003e20000000200 */
[----:B------:R-:W-:-:S03]  /*22ed0*/  UISETP.NE.U32.AND UP0, UPT, UR10, URZ, UPT ;  /* 0x0000003f0a00728c */ /* 0x000fc6000bf05070 */
[----:B------:R1:W-:Y:S01]  /*22ee0*/  STSM.16.M88.4 [R132], R32 ;  /* 0x0000002084007844 */ /* 0x0003e20000000200 */
[----:B------:R-:W-:-:S03]  /*22ef0*/  UISETP.NE.AND.EX UP0, UPT, UR11, URZ, UPT, UP0 ;  /* 0x0000003f0b00728c */ /* 0x000fc6000bf05300 */
[----:B------:R1:W-:Y:S04]  /*22f00*/  STSM.16.M88.4 [R134], R24 ;  /* 0x0000001886007844 */ /* 0x0003e80000000200 */
[----:B------:R1:W-:Y:S01]  /*22f10*/  STSM.16.M88.4 [R136], R8 ;  /* 0x0000000888007844 */ /* 0x0003e20000000200 */
[----:B------:R-:W-:Y:S01]  /*22f20*/  BAR.SYNC.DEFER_BLOCKING 0x1, 0x100 ;  /* 0x0044000000007b1d */ /* 0x000fe20000010000 */
[----:B------:R-:W-:-:S05]  /*22f30*/  PLOP3.LUT P1, PT, PT, PT, UP0, 0x80, 0x0 ;  /* 0x000000000000781c */ /* 0x000fca0003f2f008 */
[----:B------:R-:W-:Y:S02]  /*22f40*/  @UP0 ULDC.64 UR10, c[0x0][0xd08] ;  /* 0x00034200000a0ab9 */ /* 0x000fe40000000a00 */
[----:B------:R-:W-:-:S06]  /*22f50*/  @UP0 UIMAD.WIDE UR10, UR60, 0x4, UR10 ;  /* 0x000000043c0a08a5 */ /* 0x000fcc000f8e020a */
[----:B------:R-:W-:Y:S02]  /*22f60*/  IMAD.U32 R6, RZ, RZ, UR10 ;  /* 0x0000000aff067e24 */ /* 0x000fe4000f8e00ff */
[----:B------:R-:W-:Y:S01]  /*22f70*/  IMAD.U32 R7, RZ, RZ, UR11 ;  /* 0x0000000bff077e24 */ /* 0x000fe2000f8e00ff */
[----:B0-----:R1:W5:Y:S04]  /*22f80*/  @P0 LDG.E R0, desc[UR36][R4.64] ;  /* 0x0000002404000981 */ /* 0x001368000c1e1900 */
[----:B------:R1:W5:Y:S01]  /*22f90*/  @P1 LDG.E R76, desc[UR36][R6.64] ;  /* 0x00000024064c1981 */ /* 0x000362000c1e1900 */
[----:B------:R-:W-:Y:S02]  /*22fa0*/  UISETP.NE.AND UP0, UPT, UR8, URZ, UPT ;  /* 0x0000003f0800728c */ /* 0x000fe4000bf05270 */
[----:B------:R-:W-:Y:S01]  /*22fb0*/  ULOP3.LUT UR61, UR61, 0xff, URZ, 0xc0, !UPT ;  /* 0x000000ff3d3d7892 */ /* 0x000fe2000f8ec03f */
[----:B------:R-:W-:Y:S01]  /*22fc0*/  UMOV UR4, URZ ;  /* 0x0000003f00047c82 */ /* 0x000fe20008000000 */
[----:B------:R-:W-:Y:S01]  /*22fd0*/  USEL UR23, UR8, UR9, UP0 ;  /* 0x0000000908177287 */ /* 0x000fe20008000000 */
[----:B------:R-:W-:Y:S11]  /*22fe0*/  @P1 BRA `(.L_x_6402) ;  /* 0x0000000000101947 */ /* 0x000ff60003800000 */
[----:B------:R-:W-:Y:S05]  /*22ff0*/  @!P0 BRA `(.L_x_6402) ;  /* 0x00000000000c8947 */ /* 0x000fea0003800000 */
[----:B-1----:R-:W2:Y:S04]  /*23000*/  LDG.E R3, desc[UR36][R4.64] ;  /* 0x0000002404037981 */ /* 0x002ea8000c1e1900 */
[----:B-----5:R-:W2:Y:S02]  /*23010*/  LDG.E R76, desc[UR36][R4.64+0x4] ;  /* 0x00000424044c7981 */ /* 0x020ea4000c1e1900 */
[----:B--2---:R-:W-:-:S07]  /*23020*/  IMAD.IADD R76, R76, 0x1, -R3 ;  /* 0x000000014c4c7824 */ /* 0x004fce00078e0a03 */
.L_x_6402:
[----:B-1----:R-:W0:Y:S01]  /*23030*/  SHFL.IDX PT, R3, R209, RZ, 0x1f ;  /* 0x00001fffd1037589 */ /* 0x002e2200000e0000 */
[----:B------:R-:W-:Y:S02]  /*23040*/  R2UR UR8, R212 ;  /* 0x00000000d40872ca */ /* 0x000fe400000e0000 */
[----:B-----5:R-:W-:-:S11]  /*23050*/  @P0 R2UR UR4, R0 ;  /* 0x00000000000402ca */ /* 0x020fd600000e0000 */
[----:B------:R-:W-:Y:S02]  /*23060*/  ULOP3.LUT UR8, UR8, 0xffff, URZ, 0xc0, !UPT ;  /* 0x0000ffff08087892 */ /* 0x000fe4000f8ec03f */
[----:B------:R-:W-:Y:S01]  /*23070*/  USHF.R.S32.HI UR26, URZ, 0x1f, UR4 ;  /* 0x0000001f3f1a7899 */ /* 0x000fe20008011404 */
[----:B0-----:R-:W-:-:S13]  /*23080*/  ISETP.NE.AND P0, PT, R3, RZ, PT ;  /* 0x000000ff0300720c */ /* 0x001fda0003f05270 */
[----:B------:R-:W-:Y:S05]  /*23090*/  @P0 BRA `(.L_x_6403) ;  /* 0x0000000400280947 */ /* 0x000fea0003800000 */
[----:B------:R-:W2:Y:S01]  /*230a0*/  LDL R6, [R1+0x448] ;  /* 0x0004480001067983 */ /* 0x000ea20000100800 */
[----:B------:R-:W0:Y:S03]  /*230b0*/  LDC R11, c[0x0][0xce8] ;  /* 0x00033a00ff0b7b82 */ /* 0x000e260000000800 */
[----:B------:R-:W3:Y:S04]  /*230c0*/  LDL R5, [R1+0x44c] ;  /* 0x00044c0001057983 */ /* 0x000ee80000100800 */
[----:B------:R-:W4:Y:S01]  /*230d0*/  LDL R4, [R1+0x438] ;  /* 0x0004380001047983 */ /* 0x000f220000100800 */
[----:B------:R-:W-:-:S04]  /*230e0*/  IMAD.U32 R3, RZ, RZ, UR59 ;  /* 0x0000003bff037e24 */ /* 0x000fc8000f8e00ff */
[----:B------:R-:W-:Y:S02]  /*230f0*/  IMAD R10, R3, 0x40, R22 ;  /* 0x00000040030a7824 */ /* 0x000fe400078e0216 */
[----:B0-----:R-:W-:Y:S01]  /*23100*/  IMAD R15, R76, R11, RZ ;  /* 0x0000000b4c0f7224 */ /* 0x001fe200078e02ff */
[----:B------:R-:W-:Y:S01]  /*23110*/  ISETP.NE.AND P2, PT, R11, 0x1, PT ;  /* 0x000000010b00780c */ /* 0x000fe20003f45270 */
[----:B------:R-:W-:Y:S01]  /*23120*/  UISETP.GT.AND UP1, UPT, UR23, 0x1, UPT ;  /* 0x000000011700788c */ /* 0x000fe2000bf24270 */
[----:B------:R-:W-:-:S03]  /*23130*/  UMOV UR22, 0xab8 ;  /* 0x00000ab800167882 */ /* 0x000fc60000000000 */
[----:B------:R-:W-:-:S08]  /*23140*/  USEL UR22, UR22, 0xa78, UP1 ;  /* 0x00000a7816167887 */ /* 0x000fd00008800000 */
[----:B------:R-:W0:Y:S01]  /*23150*/  @P2 LDC R3, c[0x0][0xcf0] ;  /* 0x00033c00ff032b82 */ /* 0x000e220000000800 */
[----:B------:R-:W-:Y:S01]  /*23160*/  UISETP.NE.U32.AND UP0, UPT, UR18, URZ, UPT ;  /* 0x0000003f1200728c */ /* 0x000fe2000bf05070 */
[----:B------:R-:W-:-:S03]  /*23170*/  IMAD.U32 R13, RZ, RZ, UR59 ;  /* 0x0000003bff0d7e24 */ /* 0x000fc6000f8e00ff */
[----:B------:R-:W-:Y:S01]  /*23180*/  UISETP.NE.AND.EX UP0, UPT, UR19, URZ, UPT, UP0 ;  /* 0x0000003f1300728c */ /* 0x000fe2000bf05300 */
[----:B--2---:R-:W-:-:S05]  /*23190*/  IMAD.MOV R0, RZ, RZ, -R6 ;  /* 0x000000ffff007224 */ /* 0x004fca00078e0a06 */
[----:B---3--:R-:W-:Y:S02]  /*231a0*/  ISETP.NE.AND P0, PT, R5, R0, PT ;  /* 0x000000000500720c */ /* 0x008fe40003f05270 */
[----:B------:R-:W1:Y:S02]  /*231b0*/  @P2 LDC R0, c[0x0][0xcec] ;  /* 0x00033b00ff002b82 */ /* 0x000e640000000800 */
[----:B------:R-:W-:-:S13]  /*231c0*/  ISETP.GE.OR P1, PT, R10, R15, P0 ;  /* 0x0000000f0a00720c */ /* 0x000fda0000726670 */
[----:B------:R-:W2:Y:S01]  /*231d0*/  @!P1 LDL R9, [R1+0x1f0] ;  /* 0x0001f00001099983 */ /* 0x000ea20000100800 */
[----:B----4-:R-:W-:Y:S01]  /*231e0*/  IMAD R13, R13, 0x40, R4 ;  /* 0x000000400d0d7824 */ /* 0x010fe200078e0204 */
[----:B------:R-:W-:Y:S01]  /*231f0*/  USHF.R.S32.HI UR16, URZ, 0x1f, UR60 ;  /* 0x0000001f3f107899 */ /* 0x000fe2000801143c */
[----:B------:R-:W-:Y:S01]  /*23200*/  BSSY B1, `(.L_x_6403) ;  /* 0x0000033000017945 */ /* 0x000fe20003800000 */
[----:B------:R-:W-:Y:S01]  /*23210*/  USEL UR9, UR61, URZ, UP1 ;  /* 0x0000003f3d097287 */ /* 0x000fe20008800000 */
[----:B------:R-:W-:Y:S01]  /*23220*/  IMAD.MOV.U32 R7, RZ, RZ, R13 ;  /* 0x000000ffff077224 */ /* 0x000fe200078e000d */
[----:B------:R-:W-:Y:S01]  /*23230*/  USEL UR17, UR60, URZ, !UP0 ;  /* 0x0000003f3c117287 */ /* 0x000fe2000c000000 */
[----:B------:R-:W-:Y:S01]  /*23240*/  ULDC.64 UR10, c[0x0][UR22+0x220] ;  /* 0x00008800160a7abb */ /* 0x000fe20008000a00 */
[----:B------:R-:W-:Y:S01]  /*23250*/  ULDC.64 UR14, c[0x0][UR22+0x228] ;  /* 0x00008a00160e7abb */ /* 0x000fe20008000a00 */
[----:B-1----:R-:W-:Y:S01]  /*23260*/  @P2 IMAD.HI.U32 R0, R13, R0, RZ ;  /* 0x000000000d002227 */ /* 0x002fe200078e00ff */
[----:B------:R-:W-:-:S02]  /*23270*/  USEL UR20, UR16, URZ, !UP0 ;  /* 0x0000003f10147287 */ /* 0x000fc4000c000000 */
[----:B------:R-:W-:Y:S02]  /*23280*/  UIMAD.WIDE.U32 UR24, UR14, UR9, URZ ;  /* 0x000000090e1872a5 */ /* 0x000fe4000f8e003f */
[----:B------:R-:W-:Y:S01]  /*23290*/  UIMAD UR11, UR11, UR17, URZ ;  /* 0x000000110b0b72a4 */ /* 0x000fe2000f8e023f */
[----:B0-----:R-:W-:Y:S01]  /*232a0*/  @P2 SHF.R.U32.HI R7, RZ, R3, R0 ;  /* 0x00000003ff072219 */ /* 0x001fe20000011600 */
[----:B------:R-:W-:Y:S01]  /*232b0*/  ULDC.64 UR12, c[0x0][UR22+0x218] ;  /* 0x00008600160c7abb */ /* 0x000fe20008000a00 */
[----:B------:R-:W-:Y:S01]  /*232c0*/  UIMAD UR9, UR15, UR9, URZ ;  /* 0x000000090f0972a4 */ /* 0x000fe2000f8e023f */
[----:B------:R-:W-:Y:S01]  /*232d0*/  IMAD.U32 R4, RZ, RZ, UR24 ;  /* 0x00000018ff047e24 */ /* 0x000fe2000f8e00ff */
[----:B------:R-:W-:Y:S01]  /*232e0*/  UIMAD.WIDE.U32 UR14, UR10, UR17, URZ ;  /* 0x000000110a0e72a5 */ /* 0x000fe2000f8e003f */
[----:B------:R-:W-:Y:S01]  /*232f0*/  IMAD.MOV R0, RZ, RZ, -R7 ;  /* 0x000000ffff007224 */ /* 0x000fe200078e0a07 */
[----:B------:R-:W-:Y:S01]  /*23300*/  UIMAD.WIDE.U32 UR16, UR12, UR8, URZ ;  /* 0x000000080c1072a5 */ /* 0x000fe2000f8e003f */
[----:B------:R-:W-:Y:S01]  /*23310*/  IMAD.U32 R5, RZ, RZ, UR25 ;  /* 0x00000019ff057e24 */ /* 0x000fe2000f8e00ff */
[----:B------:R-:W-:Y:S01]  /*23320*/  UIMAD UR12, UR13, UR8, URZ ;  /* 0x000000080d0c72a4 */ /* 0x000fe2000f8e023f */
[----:B------:R-:W-:Y:S01]  /*23330*/  IMAD R3, R11, R0, R13 ;  /* 0x000000000b037224 */ /* 0x000fe200078e020d */
[----:B------:R-:W-:-:S02]  /*23340*/  UIMAD UR11, UR10, UR20, UR11 ;  /* 0x000000140a0b72a4 */ /* 0x000fc4000f8e020b */
[----:B------:R-:W-:Y:S02]  /*23350*/  UIADD3 UR13, UR25, UR9, URZ ;  /* 0x00000009190d7290 */ /* 0x000fe4000fffe03f */
[----:B------:R-:W-:Y:S01]  /*23360*/  UIADD3 UR16, UP0, UP2, UR14, UR16, UR4 ;  /* 0x000000100e107290 */ /* 0x000fe2000fa1e004 */
[----:B------:R-:W-:Y:S01]  /*23370*/  SHF.R.S32.HI R0, RZ, 0x1f, R3 ;  /* 0x0000001fff007819 */ /* 0x000fe20000011403 */
[----:B------:R-:W-:Y:S02]  /*23380*/  UIADD3 UR12, UR17, UR12, URZ ;  /* 0x0000000c110c7290 */ /* 0x000fe4000fffe03f */
[----:B------:R-:W-:Y:S01]  /*23390*/  UIADD3 UR9, UR15, UR11, URZ ;  /* 0x0000000b0f097290 */ /* 0x000fe2000fffe03f */
[----:B------:R-:W-:Y:S01]  /*233a0*/  IMAD.U32 R6, RZ, RZ, UR13 ;  /* 0x0000000dff067e24 */ /* 0x000fe2000f8e00ff */
[----:B------:R-:W-:Y:S01]  /*233b0*/  IADD3 R4, P2, P3, R7, UR16, R4 ;  /* 0x0000001007047c10 */ /* 0x000fe2000fb5e004 */
[----:B------:R-:W-:Y:S01]  /*233c0*/  ULDC.64 UR10, c[0x0][UR22+0x210] ;  /* 0x00008400160a7abb */ /* 0x000fe20008000a00 */
[----:B------:R-:W-:Y:S01]  /*233d0*/  UIADD3.X UR9, UR9, UR12, UR26, UP0, UP2 ;  /* 0x0000000c09097290 */ /* 0x000fe200087e441a */
[----:B------:R-:W-:Y:S01]  /*233e0*/  SHF.R.S32.HI R7, RZ, 0x1f, R7 ;  /* 0x0000001fff077819 */ /* 0x000fe20000011407 */
[----:B------:R-:W-:Y:S01]  /*233f0*/  IMAD R11, R3, UR11, RZ ;  /* 0x0000000b030b7c24 */ /* 0x000fe2000f8e02ff */
[----:B------:R-:W-:Y:S01]  /*23400*/  ULDC.64 UR12, c[0x0][0xca8] ;  /* 0x00032a00000c7ab9 */ /* 0x000fe20000000a00 */
[----:B------:R-:W-:Y:S01]  /*23410*/  @!UP1 ULDC UR12, c[0x0][0xc50] ;  /* 0x00031400000c9ab9 */ /* 0x000fe20000000800 */
[----:B------:R-:W-:Y:S01]  /*23420*/  @!UP1 ULDC UR13, c[0x0][0xc54] ;  /* 0x00031500000d9ab9 */ /* 0x000fe20000000800 */
[----:B------:R-:W-:Y:S01]  /*23430*/  IADD3.X R5, R7, UR9, R6, P2, P3 ;  /* 0x0000000907057c10 */ /* 0x000fe200097e6406 */
[----:B------:R-:W-:-:S02]  /*23440*/  IMAD R11, R0, UR10, R11 ;  /* 0x0000000a000b7c24 */ /* 0x000fc4000f8e020b */
[----:B------:R-:W-:Y:S02]  /*23450*/  VIADD R0, R10, 0x8 ;  /* 0x000000080a007836 */ /* 0x000fe40000000000 */
[----:B------:R-:W-:-:S03]  /*23460*/  IMAD.WIDE.U32 R4, R3, UR10, R4 ;  /* 0x0000000a03047c25 */ /* 0x000fc6000f8e0004 */
[----:B------:R-:W-:Y:S01]  /*23470*/  ISETP.GE.OR P0, PT, R0, R15, P0 ;  /* 0x0000000f0000720c */ /* 0x000fe20000706670 */
[----:B------:R-:W-:Y:S01]  /*23480*/  IMAD.IADD R3, R5, 0x1, R11 ;  /* 0x0000000105037824 */ /* 0x000fe200078e020b */
[----:B------:R-:W-:-:S04]  /*23490*/  LEA R8, P2, R4, UR12, 0x2 ;  /* 0x0000000c04087c11 */ /* 0x000fc8000f8410ff */
[----:B------:R-:W-:Y:S01]  /*234a0*/  LEA.HI.X R3, R4, UR13, R3, 0x2, P2 ;  /* 0x0000000d04037c11 */ /* 0x000fe200090f1403 */
[----:B------:R-:W-:Y:S04]  /*234b0*/  SHFL.IDX PT, R6, R8, 0x1, 0x1c1f ;  /* 0x003c1f0008067f89 */ /* 0x000fe800000e0000 */
[----:B------:R-:W-:Y:S04]  /*234c0*/  SHFL.IDX PT, R4, R8, RZ, 0x1c1f ;  /* 0x001c1fff08047589 */ /* 0x000fe800000e0000 */
[----:B------:R-:W2:Y:S04]  /*234d0*/  SHFL.IDX PT, R5, R3, RZ, 0x1c1f ;  /* 0x001c1fff03057589 */ /* 0x000ea800000e0000 */
[----:B------:R0:W1:Y:S04]  /*234e0*/  SHFL.IDX PT, R7, R3, 0x1, 0x1c1f ;  /* 0x003c1f0003077f89 */ /* 0x00006800000e0000 */
[----:B--2---:R0:W-:Y:S01]  /*234f0*/  @!P1 ST.E desc[UR36][R4.64], R9 ;  /* 0x0000000904009985 */ /* 0x0041e2000c101924 */
[----:B-1----:R-:W-:Y:S05]  /*23500*/  @P0 BRA `(.L_x_6404) ;  /* 0x0000000000080947 */ /* 0x002fea0003800000 */
[----:B0-----:R-:W2:Y:S04]  /*23510*/  LDL R3, [R1+0x1f4] ;  /* 0x0001f40001037983 */ /* 0x001ea80000100800 */
[----:B--2---:R1:W-:Y:S02]  /*23520*/  ST.E desc[UR36][R6.64], R3 ;  /* 0x0000000306007985 */ /* 0x0043e4000c101924 */
.L_x_6404:
[----:B------:R-:W-:Y:S05]  /*23530*/  BSYNC B1 ;  /* 0x0000000000017941 */ /* 0x000fea0003800000 */
.L_x_6403:
[----:B------:R-:W-:Y:S02]  /*23540*/  UISETP.GT.AND UP1, UPT, UR23, 0x1, UPT ;  /* 0x000000011700788c */ /* 0x000fe4000bf24270 */
[----:B------:R-:W-:-:S04]  /*23550*/  UISETP.NE.U32.AND UP0, UPT, UR18, URZ, UPT ;  /* 0x0000003f1200728c */ /* 0x000fc8000bf05070 */
[----:B------:R-:W-:Y:S01]  /*23560*/  PLOP3.LUT P0, PT, PT, PT, UP1, 0x80, 0x0 ;  /* 0x000000000000781c */ /* 0x000fe20003f0f018 */
[----:B------:R-:W-:-:S04]  /*23570*/  UISETP.NE.AND.EX UP0, UPT, UR19, URZ, UPT, UP0 ;  /* 0x0000003f1300728c */ /* 0x000fc8000bf05300 */
[----:B------:R-:W-:-:S08]  /*23580*/  USEL UR14, UR60, URZ, !UP0 ;  /* 0x0000003f3c0e7287 */ /* 0x000fd0000c000000 */
[----:B------:R-:W-:Y:S05]  /*23590*/  @P0 BRA `(.L_x_6405) ;  /* 0x0000001000240947 */ /* 0x000fea0003800000 */
[----:B-1----:R-:W2:Y:S01]  /*235a0*/  LDL.64 R6, [R1+0x440] ;  /* 0x0004400001067983 */ /* 0x002ea20000100a00 */
[----:B0-----:R-:W-:Y:S01]  /*235b0*/  IMAD R4, R208, 0x40, R19 ;  /* 0x00000040d0047824 */ /* 0x001fe200078e0213 */
[----:B------:R-:W0:Y:S01]  /*235c0*/  LDC R81, c[0x0][0xce8] ;  /* 0x00033a00ff517b82 */ /* 0x000e220000000800 */
[----:B------:R-:W-:Y:S02]  /*235d0*/  ULDC.64 UR12, c[0x0][0xba0] ;  /* 0x0002e800000c7ab9 */ /* 0x000fe40000000a00 */
[----:B------:R-:W-:Y:S02]  /*235e0*/  UIMAD UR9, UR26, UR12, URZ ;  /* 0x0000000c1a0972a4 */ /* 0x000fe4000f8e023f */
[----:B------:R-:W-:Y:S02]  /*235f0*/  UIMAD.WIDE.U32 UR10, UR4, UR12, URZ ;  /* 0x0000000c040a72a5 */ /* 0x000fe4000f8e003f */
[----:B------:R-:W-:-:S03]  /*23600*/  UIMAD UR9, UR4, UR13, UR9 ;  /* 0x0000000d040972a4 */ /* 0x000fc6000f8e0209 */
[----:B------:R-:W-:Y:S01]  /*23610*/  ULDC.64 UR12, c[0x0][0xbe8] ;  /* 0x0002fa00000c7ab9 */ /* 0x000fe20000000a00 */
[----:B------:R-:W-:-:S04]  /*23620*/  UIADD3 UR11, UR11, UR9, URZ ;  /* 0x000000090b0b7290 */ /* 0x000fc8000fffe03f */
[----:B------:R-:W-:-:S04]  /*23630*/  UIMAD.WIDE.U32 UR10, UR8, UR12, UR10 ;  /* 0x0000000c080a72a5 */ /* 0x000fc8000f8e000a */
[----:B------:R-:W-:-:S03]  /*23640*/  UIMAD UR9, UR8, UR13, UR11 ;  /* 0x0000000d080972a4 */ /* 0x000fc6000f8e020b */
[----:B------:R-:W-:Y:S01]  /*23650*/  ULDC UR11, c[0x0][0xbc8] ;  /* 0x0002f200000b7ab9 */ /* 0x000fe20000000800 */
[----:B------:R-:W-:Y:S01]  /*23660*/  IMAD.U32 R21, RZ, RZ, UR59 ;  /* 0x0000003bff157e24 */ /* 0x000fe2000f8e00ff */
[----:B------:R-:W-:Y:S01]  /*23670*/  USHF.R.S32.HI UR4, URZ, 0x1f, UR14 ;  /* 0x0000001f3f047899 */ /* 0x000fe2000801140e */
[----:B------:R-:W-:-:S03]  /*23680*/  ULDC.64 UR12, c[0x0][0xbf0] ;  /* 0x0002fc00000c7ab9 */ /* 0x000fc60000000a00 */
[----:B------:R-:W-:Y:S01]  /*23690*/  UIMAD UR4, UR4, UR12, URZ ;  /* 0x0000000c040472a4 */ /* 0x000fe2000f8e023f */
[----:B------:R-:W-:-:S03]  /*236a0*/  UMOV UR8, UR10 ;  /* 0x0000000a00087c82 */ /* 0x000fc60008000000 */
[----:B------:R-:W-:Y:S02]  /*236b0*/  UIMAD UR4, UR14, UR13, UR4 ;  /* 0x0000000d0e0472a4 */ /* 0x000fe4000f8e0204 */
[----:B------:R-:W-:-:S04]  /*236c0*/  UIMAD.WIDE.U32 UR8, UR14, UR12, UR8 ;  /* 0x0000000c0e0872a5 */ /* 0x000fc8000f8e0008 */
[----:B------:R-:W-:Y:S01]  /*236d0*/  UIADD3 UR4, UR9, UR4, URZ ;  /* 0x0000000409047290 */ /* 0x000fe2000fffe03f */
[----:B------:R-:W-:Y:S01]  /*236e0*/  BSSY B1, `(.L_x_6406) ;  /* 0x00000ce000017945 */ /* 0x000fe20003800000 */
[----:B------:R-:W-:Y:S02]  /*236f0*/  SHF.R.S32.HI R84, RZ, 0x1f, R210 ;  /* 0x0000001fff547819 */ /* 0x000fe400000114d2 */
[----:B------:R-:W-:Y:S02]  /*23700*/  SHF.R.S32.HI R85, RZ, 0x1f, R211 ;  /* 0x0000001fff557819 */ /* 0x000fe400000114d3 */
[----:B------:R-:W-:Y:S02]  /*23710*/  SHF.R.S32.HI R86, RZ, 0x1f, R152 ;  /* 0x0000001fff567819 */ /* 0x000fe40000011498 */
[----:B------:R-:W-:Y:S02]  /*23720*/  SHF.R.S32.HI R87, RZ, 0x1f, R153 ;  /* 0x0000001fff577819 */ /* 0x000fe40000011499 */
[----:B------:R-:W-:-:S02]  /*23730*/  SHF.R.S32.HI R88, RZ, 0x1f, R154 ;  /* 0x0000001fff587819 */ /* 0x000fc4000001149a */
[----:B------:R-:W-:Y:S02]  /*23740*/  SHF.R.S32.HI R89, RZ, 0x1f, R155 ;  /* 0x0000001fff597819 */ /* 0x000fe4000001149b */
[----:B------:R-:W-:Y:S01]  /*23750*/  SHF.R.S32.HI R90, RZ, 0x1f, R156 ;  /* 0x0000001fff5a7819 */ /* 0x000fe2000001149c */
[----:B--2---:R-:W-:-:S03]  /*23760*/  IMAD.WIDE R4, R4, 0x2, R6 ;  /* 0x0000000204047825 */ /* 0x004fc600078e0206 */
[C---:B------:R-:W-:Y:S02]  /*23770*/  IADD3 R41, P2, R4.reuse, 0x7000, RZ ;  /* 0x0000700004297810 */ /* 0x040fe40007f5e0ff */
[----:B------:R-:W-:Y:S02]  /*23780*/  IADD3 R9, P3, R4, 0x1000, RZ ;  /* 0x0000100004097810 */ /* 0x000fe40007f7e0ff */
[----:B------:R-:W-:Y:S02]  /*23790*/  LOP3.LUT R40, R41, 0x380, RZ, 0xc0, !PT ;  /* 0x0000038029287812 */ /* 0x000fe400078ec0ff */
[----:B------:R-:W-:Y:S02]  /*237a0*/  LOP3.LUT R8, R9, 0x380, RZ, 0xc0, !PT ;  /* 0x0000038009087812 */ /* 0x000fe400078ec0ff */
[----:B------:R-:W-:Y:S02]  /*237b0*/  SHF.R.U64 R40, R40, 0x3, RZ ;  /* 0x0000000328287819 */ /* 0x000fe400000012ff */
[----:B------:R-:W-:-:S02]  /*237c0*/  SHF.R.U64 R8, R8, 0x3, RZ ;  /* 0x0000000308087819 */ /* 0x000fc400000012ff */
[----:B------:R-:W-:Y:S01]  /*237d0*/  LOP3.LUT R40, R40, R41, RZ, 0x3c, !PT ;  /* 0x0000002928287212 */ /* 0x000fe200078e3cff */
[----:B------:R-:W-:Y:S01]  /*237e0*/  IMAD.X R41, RZ, RZ, R5, P2 ;  /* 0x000000ffff297224 */ /* 0x000fe200010e0605 */
[C---:B------:R-:W-:Y:S02]  /*237f0*/  IADD3 R69, P2, R4.reuse, 0xe000, RZ ;  /* 0x0000e00004457810 */ /* 0x040fe40007f5e0ff */
[C---:B------:R-:W-:Y:S02]  /*23800*/  IADD3 R37, P1, R4.reuse, 0x6000, RZ ;  /* 0x0000600004257810 */ /* 0x040fe40007f3e0ff */
[----:B------:R-:W-:Y:S01]  /*23810*/  LOP3.LUT R68, R69, 0x380, RZ, 0xc0, !PT ;  /* 0x0000038045447812 */ /* 0x000fe200078ec0ff */
[----:B------:R-:W5:Y:S01]  /*23820*/  LD.E.128 R40, desc[UR36][R40.64] ;  /* 0x0000002428287980 */ /* 0x000f62000c101d00 */
[----:B------:R-:W-:Y:S02]  /*23830*/  IADD3 R33, P0, R4, 0x5000, RZ ;  /* 0x0000500004217810 */ /* 0x000fe40007f1e0ff */
[----:B------:R-:W-:-:S02]  /*23840*/  SHF.R.U64 R68, R68, 0x3, RZ ;  /* 0x0000000344447819 */ /* 0x000fc400000012ff */
[----:B------:R-:W-:Y:S01]  /*23850*/  LOP3.LUT R8, R8, R9, RZ, 0x3c, !PT ;  /* 0x0000000908087212 */ /* 0x000fe200078e3cff */
[--C-:B------:R-:W-:Y:S01]  /*23860*/  IMAD.X R9, RZ, RZ, R5.reuse, P3 ;  /* 0x000000ffff097224 */ /* 0x100fe200018e0605 */
[----:B------:R-:W-:Y:S02]  /*23870*/  LOP3.LUT R36, R37, 0x380, RZ, 0xc0, !PT ;  /* 0x0000038025247812 */ /* 0x000fe400078ec0ff */
[----:B------:R-:W-:Y:S01]  /*23880*/  LOP3.LUT R68, R68, R69, RZ, 0x3c, !PT ;  /* 0x0000004544447212 */ /* 0x000fe200078e3cff */
[----:B------:R-:W-:Y:S01]  /*23890*/  IMAD.X R69, RZ, RZ, R5, P2 ;  /* 0x000000ffff457224 */ /* 0x000fe200010e0605 */
[----:B------:R-:W-:Y:S01]  /*238a0*/  LOP3.LUT R32, R33, 0x380, RZ, 0xc0, !PT ;  /* 0x0000038021207812 */ /* 0x000fe200078ec0ff */
[----:B------:R-:W5:Y:S01]  /*238b0*/  LD.E.128 R8, desc[UR36][R8.64] ;  /* 0x0000002408087980 */ /* 0x000f62000c101d00 */
[----:B------:R-:W-:Y:S02]  /*238c0*/  IADD3 R45, P3, R4, 0x8000, RZ ;  /* 0x00008000042d7810 */ /* 0x000fe40007f7e0ff */
[----:B0-----:R-:W-:Y:S01]  /*238d0*/  ISETP.NE.AND P2, PT, R81, 0x1, PT ;  /* 0x000000015100780c */ /* 0x001fe20003f45270 */
[----:B------:R-:W5:Y:S01]  /*238e0*/  LD.E.128 R68, desc[UR36][R68.64] ;  /* 0x0000002444447980 */ /* 0x000f62000c101d00 */
[----:B------:R-:W-:-:S02]  /*238f0*/  SHF.R.U64 R36, R36, 0x3, RZ ;  /* 0x0000000324247819 */ /* 0x000fc400000012ff */
[----:B------:R-:W-:Y:S02]  /*23900*/  SHF.R.U64 R32, R32, 0x3, RZ ;  /* 0x0000000320207819 */ /* 0x000fe400000012ff */
[----:B------:R-:W-:Y:S02]  /*23910*/  LOP3.LUT R44, R45, 0x380, RZ, 0xc0, !PT ;  /* 0x000003802d2c7812 */ /* 0x000fe400078ec0ff */
[----:B------:R-:W-:Y:S01]  /*23920*/  LOP3.LUT R36, R36, R37, RZ, 0x3c, !PT ;  /* 0x0000002524247212 */ /* 0x000fe200078e3cff */
[--C-:B------:R-:W-:Y:S01]  /*23930*/  IMAD.X R37, RZ, RZ, R5.reuse, P1 ;  /* 0x000000ffff257224 */ /* 0x100fe200008e0605 */
[----:B------:R-:W-:Y:S01]  /*23940*/  LOP3.LUT R32, R32, R33, RZ, 0x3c, !PT ;  /* 0x0000002120207212 */ /* 0x000fe200078e3cff */
[----:B------:R-:W-:Y:S01]  /*23950*/  IMAD.X R33, RZ, RZ, R5, P0 ;  /* 0x000000ffff217224 */ /* 0x000fe200000e0605 */
[----:B------:R-:W-:Y:S01]  /*23960*/  SHF.R.U64 R44, R44, 0x3, RZ ;  /* 0x000000032c2c7819 */ /* 0x000fe200000012ff */
[----:B------:R-:W0:Y:S01]  /*23970*/  @P2 LDC R77, c[0x0][0xcec] ;  /* 0x00033b00ff4d2b82 */ /* 0x000e220000000800 */
[C---:B------:R-:W-:Y:S01]  /*23980*/  IADD3 R65, P1, R4.reuse, 0xd000, RZ ;  /* 0x0000d00004417810 */ /* 0x040fe20007f3e0ff */
[----:B------:R-:W5:Y:S01]  /*23990*/  LD.E.128 R36, desc[UR36][R36.64] ;  /* 0x0000002424247980 */ /* 0x000f62000c101d00 */
[----:B------:R-:W-:-:S02]  /*239a0*/  IADD3 R61, P0, R4, 0xc000, RZ ;  /* 0x0000c000043d7810 */ /* 0x000fc40007f1e0ff */
[----:B------:R-:W-:Y:S01]  /*239b0*/  LOP3.LUT R44, R44, R45, RZ, 0x3c, !PT ;  /* 0x0000002d2c2c7212 */ /* 0x000fe200078e3cff */
[--C-:B------:R-:W-:Y:S01]  /*239c0*/  IMAD.X R45, RZ, RZ, R5.reuse, P3 ;  /* 0x000000ffff2d7224 */ /* 0x100fe200018e0605 */
[----:B------:R-:W-:Y:S01]  /*239d0*/  LOP3.LUT R64, R65, 0x380, RZ, 0xc0, !PT ;  /* 0x0000038041407812 */ /* 0x000fe200078ec0ff */
[----:B------:R-:W1:Y:S01]  /*239e0*/  @P2 LDC R79, c[0x0][0xcf0] ;  /* 0x00033c00ff4f2b82 */ /* 0x000e620000000800 */
[----:B------:R-:W-:Y:S01]  /*239f0*/  LOP3.LUT R60, R61, 0x380, RZ, 0xc0, !PT ;  /* 0x000003803d3c7812 */ /* 0x000fe200078ec0ff */
[----:B------:R-:W5:Y:S01]  /*23a00*/  LD.E.128 R32, desc[UR36][R32.64] ;  /* 0x0000002420207980 */ /* 0x000f62000c101d00 */
[----:B------:R-:W-:Y:S02]  /*23a10*/  IADD3 R3, P3, R4, 0xf000, RZ ;  /* 0x0000f00004037810 */ /* 0x000fe40007f7e0ff */
[----:B------:R-:W-:Y:S01]  /*23a20*/  SHF.R.U64 R64, R64, 0x3, RZ ;  /* 0x0000000340407819 */ /* 0x000fe200000012ff */
[----:B------:R-:W5:Y:S01]  /*23a30*/  LD.E.128 R44, desc[UR36][R44.64] ;  /* 0x000000242c2c7980 */ /* 0x000f62000c101d00 */
[----:B------:R-:W-:Y:S01]  /*23a40*/  SHF.R.U64 R60, R60, 0x3, RZ ;  /* 0x000000033c3c7819 */ /* 0x000fe200000012ff */
[----:B------:R-:W-:Y:S01]  /*23a50*/  IMAD.X R73, RZ, RZ, R5, P3 ;  /* 0x000000ffff497224 */ /* 0x000fe200018e0605 */
[----:B------:R-:W-:-:S02]  /*23a60*/  LOP3.LUT R0, R3, 0x380, RZ, 0xc0, !PT ;  /* 0x0000038003007812 */ /* 0x000fc400078ec0ff */
[----:B------:R-:W-:Y:S01]  /*23a70*/  LOP3.LUT R64, R64, R65, RZ, 0x3c, !PT ;  /* 0x0000004140407212 */ /* 0x000fe200078e3cff */
[--C-:B------:R-:W-:Y:S01]  /*23a80*/  IMAD.X R65, RZ, RZ, R5.reuse, P1 ;  /* 0x000000ffff417224 */ /* 0x100fe200008e0605 */
[----:B------:R-:W-:Y:S01]  /*23a90*/  LOP3.LUT R60, R60, R61, RZ, 0x3c, !PT ;  /* 0x0000003d3c3c7212 */ /* 0x000fe200078e3cff */
[----:B------:R-:W-:Y:S01]  /*23aa0*/  IMAD.X R61, RZ, RZ, R5, P0 ;  /* 0x000000ffff3d7224 */ /* 0x000fe200000e0605 */
[----:B------:R-:W-:Y:S02]  /*23ab0*/  SHF.R.U64 R0, R0, 0x3, RZ ;  /* 0x0000000300007819 */ /* 0x000fe400000012ff */
[----:B------:R-:W-:Y:S01]  /*23ac0*/  ISETP.GE.AND P1, PT, R19, UR11, PT ;  /* 0x0000000b13007c0c */ /* 0x000fe2000bf26270 */
[----:B------:R-:W5:Y:S01]  /*23ad0*/  LD.E.128 R64, desc[UR36][R64.64] ;  /* 0x0000002440407980 */ /* 0x000f62000c101d00 */
[----:B------:R-:W-:Y:S02]  /*23ae0*/  ISETP.GE.AND P0, PT, R156, UR11, PT ;  /* 0x0000000b9c007c0c */ /* 0x000fe4000bf06270 */
[----:B------:R-:W-:Y:S01]  /*23af0*/  LOP3.LUT R72, R0, R3, RZ, 0x3c, !PT ;  /* 0x0000000300487212 */ /* 0x000fe200078e3cff */
[----:B------:R-:W-:Y:S01]  /*23b00*/  IMAD R0, R157, 0x20, R208 ;  /* 0x000000209d007824 */ /* 0x000fe200078e02d0 */
[----:B------:R-:W-:Y:S01]  /*23b10*/  SEL R3, RZ, 0x1, P1 ;  /* 0x00000001ff037807 */ /* 0x000fe20000800000 */
[----:B------:R-:W5:Y:S01]  /*23b20*/  LD.E.128 R60, desc[UR36][R60.64] ;  /* 0x000000243c3c7980 */ /* 0x000f62000c101d00 */
[----:B------:R-:W-:-:S02]  /*23b30*/  SEL R20, RZ, 0xffffffff, P0 ;  /* 0xffffffffff147807 */ /* 0x000fc40000000000 */
[----:B------:R-:W-:Y:S01]  /*23b40*/  ISETP.GE.AND P1, PT, R155, UR11, PT ;  /* 0x0000000b9b007c0c */ /* 0x000fe2000bf26270 */
[----:B------:R-:W-:Y:S01]  /*23b50*/  IMAD R82, R21, 0x40, R0 ;  /* 0x0000004015527824 */ /* 0x000fe200078e0200 */
[C---:B------:R-:W-:Y:S02]  /*23b60*/  IADD3 R13, P4, R4.reuse, 0x2000, RZ ;  /* 0x00002000040d7810 */ /* 0x040fe40007f9e0ff */
[C---:B------:R-:W-:Y:S02]  /*23b70*/  IADD3 R25, P5, R4.reuse, 0x3000, RZ ;  /* 0x0000300004197810 */ /* 0x040fe40007fbe0ff */
[----:B------:R-:W-:Y:S01]  /*23b80*/  IADD3 R29, P6, R4, 0x4000, RZ ;  /* 0x00004000041d7810 */ /* 0x000fe20007fde0ff */
[----:B------:R-:W-:Y:S01]  /*23b90*/  IMAD.SHL.U32 R20, R20, 0x2, RZ ;  /* 0x0000000214147824 */ /* 0x000fe200078e00ff */
[----:B------:R-:W-:Y:S01]  /*23ba0*/  ISETP.GE.AND P0, PT, R154, UR11, PT ;  /* 0x0000000b9a007c0c */ /* 0x000fe2000bf06270 */
[----:B------:R-:W5:Y:S01]  /*23bb0*/  LD.E.128 R72, desc[UR36][R72.64] ;  /* 0x0000002448487980 */ /* 0x000f62000c101d00 */
[----:B------:R-:W-:-:S02]  /*23bc0*/  SEL R0, RZ, 0xffffffff, P1 ;  /* 0xffffffffff007807 */ /* 0x000fc40000800000 */
[----:B------:R-:W-:Y:S02]  /*23bd0*/  LOP3.LUT R12, R13, 0x380, RZ, 0xc0, !PT ;  /* 0x000003800d0c7812 */ /* 0x000fe400078ec0ff */
[----:B------:R-:W-:Y:S02]  /*23be0*/  LOP3.LUT R24, R25, 0x380, RZ, 0xc0, !PT ;  /* 0x0000038019187812 */ /* 0x000fe400078ec0ff */
[----:B------:R-:W-:Y:S01]  /*23bf0*/  LOP3.LUT R28, R29, 0x380, RZ, 0xc0, !PT ;  /* 0x000003801d1c7812 */ /* 0x000fe200078ec0ff */
[----:B------:R-:W-:Y:S01]  /*23c00*/  IMAD.SHL.U32 R83, R0, 0x4, RZ ;  /* 0x0000000400537824 */ /* 0x000fe200078e00ff */
[----:B------:R-:W-:Y:S01]  /*23c10*/  SEL R21, RZ, 0xffffffff, P0 ;  /* 0xffffffffff157807 */ /* 0x000fe20000000000 */
[----:B0-----:R-:W-:Y:S01]  /*23c20*/  @P2 IMAD.HI.U32 R0, R82, R77, RZ ;  /* 0x0000004d52002227 */ /* 0x001fe200078e00ff */
[----:B------:R-:W-:Y:S02]  /*23c30*/  LOP3.LUT R20, R20, 0x2, R3, 0xe2, !PT ;  /* 0x0000000214147812 */ /* 0x000fe400078ee203 */
[----:B------:R-:W-:-:S02]  /*23c40*/  SHF.R.U64 R12, R12, 0x3, RZ ;  /* 0x000000030c0c7819 */ /* 0x000fc400000012ff */
[----:B------:R-:W-:Y:S02]  /*23c50*/  SHF.R.U64 R24, R24, 0x3, RZ ;  /* 0x0000000318187819 */ /* 0x000fe400000012ff */
[----:B------:R-:W-:Y:S01]  /*23c60*/  SHF.R.U64 R28, R28, 0x3, RZ ;  /* 0x000000031c1c7819 */ /* 0x000fe200000012ff */
[----:B------:R-:W-:Y:S01]  /*23c70*/  IMAD.SHL.U32 R78, R21, 0x8, RZ ;  /* 0x00000008154e7824 */ /* 0x000fe200078e00ff */
[----:B------:R-:W-:Y:S01]  /*23c80*/  LOP3.LUT R77, R83, 0x4, R20, 0xe2, !PT ;  /* 0x00000004534d7812 */ /* 0x000fe200078ee214 */
[----:B------:R-:W-:Y:S01]  /*23c90*/  IMAD.MOV.U32 R3, RZ, RZ, R82 ;  /* 0x000000ffff037224 */ /* 0x000fe200078e0052 */
[----:B------:R-:W-:Y:S01]  /*23ca0*/  LOP3.LUT R12, R12, R13, RZ, 0x3c, !PT ;  /* 0x0000000d0c0c7212 */ /* 0x000fe200078e3cff */
[--C-:B------:R-:W-:Y:S01]  /*23cb0*/  IMAD.X R13, RZ, RZ, R5.reuse, P4 ;  /* 0x000000ffff0d7224 */ /* 0x100fe200020e0605 */
[----:B------:R-:W-:Y:S01]  /*23cc0*/  LOP3.LUT R24, R24, R25, RZ, 0x3c, !PT ;  /* 0x0000001918187212 */ /* 0x000fe200078e3cff */
[--C-:B------:R-:W-:Y:S01]  /*23cd0*/  IMAD.X R25, RZ, RZ, R5.reuse, P5 ;  /* 0x000000ffff197224 */ /* 0x100fe200028e0605 */
[----:B------:R-:W-:Y:S01]  /*23ce0*/  LOP3.LUT R28, R28, R29, RZ, 0x3c, !PT ;  /* 0x0000001d1c1c7212 */ /* 0x000fe200078e3cff */
[----:B------:R-:W-:Y:S01]  /*23cf0*/  IMAD.X R29, RZ, RZ, R5, P6 ;  /* 0x000000ffff1d7224 */ /* 0x000fe200030e0605 */
[----:B-1----:R-:W-:Y:S01]  /*23d00*/  @P2 SHF.R.U32.HI R3, RZ, R79, R0 ;  /* 0x0000004fff032219 */ /* 0x002fe20000011600 */
[----:B------:R-:W-:Y:S01]  /*23d10*/  IMAD.U32 R20, RZ, RZ, UR8 ;  /* 0x00000008ff147e24 */ /* 0x000fe2000f8e00ff */
[C---:B------:R-:W-:Y:S01]  /*23d20*/  IADD3 R49, P4, R4.reuse, 0x9000, RZ ;  /* 0x0000900004317810 */ /* 0x040fe20007f9e0ff */
[----:B------:R-:W-:Y:S01]  /*23d30*/  IMAD.U32 R21, RZ, RZ, UR9 ;  /* 0x00000009ff157e24 */ /* 0x000fe2000f8e00ff */
[C---:B------:R-:W-:Y:S01]  /*23d40*/  IADD3 R53, P5, R4.reuse, 0xa000, RZ ;  /* 0x0000a00004357810 */ /* 0x040fe20007fbe0ff */
[----:B------:R-:W-:Y:S01]  /*23d50*/  ULDC.64 UR8, c[0x0][0xbe0] ;  /* 0x0002f80000087ab9 */ /* 0x000fe20000000a00 */
[----:B------:R-:W-:Y:S01]  /*23d60*/  IADD3 R57, P6, R4, 0xb000, RZ ;  /* 0x0000b00004397810 */ /* 0x000fe20007fde0ff */
[----:B------:R-:W5:Y:S01]  /*23d70*/  LD.E.128 R12, desc[UR36][R12.64] ;  /* 0x000000240c0c7980 */ /* 0x000f62000c101d00 */
[----:B------:R-:W-:-:S02]  /*23d80*/  LOP3.LUT R0, R78, 0x8, R77, 0xe2, !PT ;  /* 0x000000084e007812 */ /* 0x000fc400078ee24d */
[--C-:B------:R-:W-:Y:S01]  /*23d90*/  SHF.R.S32.HI R77, RZ, 0x1f, R3.reuse ;  /* 0x0000001fff4d7819 */ /* 0x100fe20000011403 */
[----:B------:R-:W5:Y:S01]  /*23da0*/  LD.E.128 R24, desc[UR36][R24.64] ;  /* 0x0000002418187980 */ /* 0x000f62000c101d00 */
[----:B------:R-:W-:Y:S02]  /*23db0*/  ISETP.GE.AND P0, PT, R153, UR11, PT ;  /* 0x0000000b99007c0c */ /* 0x000fe4000bf06270 */
[----:B------:R-:W-:Y:S01]  /*23dc0*/  LOP3.LUT R48, R49, 0x380, RZ, 0xc0, !PT ;  /* 0x0000038031307812 */ /* 0x000fe200078ec0ff */
[----:B------:R-:W5:Y:S01]  /*23dd0*/  LD.E.128 R28, desc[UR36][R28.64] ;  /* 0x000000241c1c7980 */ /* 0x000f62000c101d00 */
[----:B------:R-:W-:Y:S02]  /*23de0*/  LOP3.LUT R52, R53, 0x380, RZ, 0xc0, !PT ;  /* 0x0000038035347812 */ /* 0x000fe400078ec0ff */
[----:B------:R-:W-:Y:S01]  /*23df0*/  LOP3.LUT R56, R57, 0x380, RZ, 0xc0, !PT ;  /* 0x0000038039387812 */ /* 0x000fe200078ec0ff */
[----:B------:R-:W-:Y:S01]  /*23e00*/  IMAD.MOV R79, RZ, RZ, -R3 ;  /* 0x000000ffff4f7224 */ /* 0x000fe200078e0a03 */
[----:B------:R-:W-:Y:S01]  /*23e10*/  LOP3.LUT R7, R4, 0x380, RZ, 0xc0, !PT ;  /* 0x0000038004077812 */ /* 0x000fe200078ec0ff */
[----:B------:R-:W-:Y:S01]  /*23e20*/  IMAD.U32 R21, RZ, RZ, UR4 ;  /* 0x00000004ff157e24 */ /* 0x000fe2000f8e00ff */
[----:B------:R-:W-:Y:S01]  /*23e30*/  SEL R78, RZ, 0xffffffff, P0 ;  /* 0xffffffffff4e7807 */ /* 0x000fe20000000000 */
[----:B------:R-:W-:Y:S01]  /*23e40*/  IMAD R80, R77, UR8, RZ ;  /* 0x000000084d507c24 */ /* 0x000fe2000f8e02ff */
[----:B------:R-:W-:-:S02]  /*23e50*/  SHF.R.U64 R48, R48, 0x3, RZ ;  /* 0x0000000330307819 */ /* 0x000fc400000012ff */
[----:B------:R-:W-:Y:S02]  /*23e60*/  SHF.R.U64 R52, R52, 0x3, RZ ;  /* 0x0000000334347819 */ /* 0x000fe400000012ff */
[----:B------:R-:W-:Y:S02]  /*23e70*/  SHF.R.U64 R56, R56, 0x3, RZ ;  /* 0x0000000338387819 */ /* 0x000fe400000012ff */
[----:B------:R-:W-:Y:S01]  /*23e80*/  ISETP.GE.AND P0, PT, R152, UR11, PT ;  /* 0x0000000b98007c0c */ /* 0x000fe2000bf06270 */
[----:B------:R-:W-:Y:S01]  /*23e90*/  IMAD R77, R81, R79, R82 ;  /* 0x0000004f514d7224 */ /* 0x000fe200078e0252 */
        /* <DEDUP_REMOVED lines=8> */
[----:B------:R-:W-:Y:S01]  /*23f20*/  SEL R3, RZ, 0xffffffff, P0 ;  /* 0xffffffffff037807 */ /* 0x000fe20000000000 */
[--C-:B------:R-:W-:Y:S01]  /*23f30*/  IMAD.X R53, RZ, RZ, R5.reuse, P5 ;  /* 0x000000ffff357224 */ /* 0x100fe200028e0605 */
[----:B------:R-:W-:Y:S01]  /*23f40*/  LOP3.LUT R4, R7, R4, RZ, 0x3c, !PT ;  /* 0x0000000407047212 */ /* 0x000fe200078e3cff */
[----:B------:R-:W-:-:S02]  /*23f50*/  IMAD.X R57, RZ, RZ, R5, P6 ;  /* 0x000000ffff397224 */ /* 0x000fc400030e0605 */
[----:B------:R-:W-:Y:S01]  /*23f60*/  IMAD.SHL.U32 R83, R78, 0x10, RZ ;  /* 0x000000104e537824 */ /* 0x000fe200078e00ff */
[----:B------:R-:W5:Y:S01]  /*23f70*/  LD.E.128 R48, desc[UR36][R48.64] ;  /* 0x0000002430307980 */ /* 0x000f62000c101d00 */
[----:B------:R-:W-:-:S03]  /*23f80*/  IMAD.SHL.U32 R3, R3, 0x20, RZ ;  /* 0x0000002003037824 */ /* 0x000fc600078e00ff */
[----:B------:R-:W-:Y:S01]  /*23f90*/  LOP3.LUT R0, R83, 0x10, R0, 0xe2, !PT ;  /* 0x0000001053007812 */ /* 0x000fe200078ee200 */
[----:B------:R-:W5:Y:S01]  /*23fa0*/  LD.E.128 R4, desc[UR36][R4.64] ;  /* 0x0000002404047980 */ /* 0x000f62000c101d00 */
[----:B------:R-:W-:-:S03]  /*23fb0*/  SHF.R.S32.HI R78, RZ, 0x1f, R77 ;  /* 0x0000001fff4e7819 */ /* 0x000fc6000001144d */
[----:B------:R-:W5:Y:S01]  /*23fc0*/  LD.E.128 R52, desc[UR36][R52.64] ;  /* 0x0000002434347980 */ /* 0x000f62000c101d00 */
[----:B------:R-:W-:-:S03]  /*23fd0*/  LOP3.LUT R0, R3, 0x20, R0, 0xe2, !PT ;  /* 0x0000002003007812 */ /* 0x000fc600078ee200 */
[----:B------:R-:W5:Y:S01]  /*23fe0*/  LD.E.128 R56, desc[UR36][R56.64] ;  /* 0x0000002438387980 */ /* 0x000f62000c101d00 */
[----:B------:R-:W-:Y:S01]  /*23ff0*/  IMAD.U32 R3, RZ, RZ, UR59 ;  /* 0x0000003bff037e24 */ /* 0x000fe2000f8e00ff */
[----:B------:R-:W-:Y:S01]  /*24000*/  @!PT LDS RZ, [RZ] ;  /* 0x00000000fffff984 */ /* 0x000fe20000000800 */
[----:B------:R-:W-:Y:S01]  /*24010*/  @!PT LDS RZ, [RZ] ;  /* 0x00000000fffff984 */ /* 0x000fe20000000800 */
[----:B------:R-:W-:Y:S01]  /*24020*/  @!PT LDS RZ, [RZ] ;  /* 0x00000000fffff984 */ /* 0x000fe20000000800 */
[----:B------:R-:W-:Y:S01]  /*24030*/  @!PT LDS RZ, [RZ] ;  /* 0x00000000fffff984 */ /* 0x000fe20000000800 */
[----:B------:R0:W-:Y:S06]  /*24040*/  MEMBAR.ALL.CTA ;  /* 0x0000000000007992 */ /* 0x0001ec0000008000 */
[----:B0-----:R-:W0:Y:S01]  /*24050*/  FENCE.VIEW.ASYNC.S ;  /* 0x00000000000073c6 */ /* 0x001e220000000000 */
[----:B------:R-:W-:Y:S01]  /*24060*/  IMAD.IADD R21, R21, 0x1, R79 ;  /* 0x0000000115157824 */ /* 0x000fe200078e024f */
[----:B------:R-:W-:Y:S01]  /*24070*/  ISETP.GE.AND P0, PT, R211, UR11, PT ;  /* 0x0000000bd3007c0c */ /* 0x000fe2000bf06270 */
[----:B------:R-:W-:-:S02]  /*24080*/  IMAD R78, R78, UR8, RZ ;  /* 0x000000084e4e7c24 */ /* 0x000fc4000f8e02ff */
[----:B------:R-:W-:Y:S02]  /*24090*/  IMAD R83, R76, R81, RZ ;  /* 0x000000514c537224 */ /* 0x000fe400078e02ff */
[----:B------:R-:W-:Y:S01]  /*240a0*/  IMAD R82, R3, 0x40, R208 ;  /* 0x0000004003527824 */ /* 0x000fe200078e02d0 */
[----:B------:R-:W-:Y:S01]  /*240b0*/  UIADD3 UR4, UR44, 0x38820, URZ ;  /* 0x000388202c047890 */ /* 0x000fe2000fffe03f */
[C---:B------:R-:W-:Y:S01]  /*240c0*/  IMAD R79, R77.reuse, UR9, R78 ;  /* 0x000000094d4f7c24 */ /* 0x040fe2000f8e024e */
[----:B------:R-:W-:Y:S01]  /*240d0*/  SEL R3, RZ, 0x40, P0 ;  /* 0x00000040ff037807 */ /* 0x000fe20000000000 */
[----:B------:R-:W-:Y:S01]  /*240e0*/  IMAD.WIDE.U32 R20, R77, UR8, R20 ;  /* 0x000000084d147c25 */ /* 0x000fe2000f8e0014 */
[----:B------:R-:W-:Y:S01]  /*240f0*/  ISETP.GE.AND P0, PT, R82, R83, PT ;  /* 0x000000535200720c */ /* 0x000fe20003f06270 */
[----:B------:R-:W-:Y:S01]  /*24100*/  ULDC.64 UR8, c[0x0][0xb80] ;  /* 0x0002e00000087ab9 */ /* 0x000fe20000000a00 */
[----:B------:R-:W-:Y:S01]  /*24110*/  UPRMT UR4, URZ, 0x654, UR4 ;  /* 0x000006543f047896 */ /* 0x000fe20008000004 */
[----:B------:R-:W-:Y:S01]  /*24120*/  IMAD.IADD R21, R21, 0x1, R79 ;  /* 0x0000000115157824 */ /* 0x000fe200078e024f */
[----:B------:R-:W-:-:S02]  /*24130*/  LEA R80, P2, R20, UR8, 0x1 ;  /* 0x0000000814507c11 */ /* 0x000fc4000f8408ff */
[----:B------:R-:W-:Y:S02]  /*24140*/  ISETP.GE.AND P1, PT, R210, UR11, PT ;  /* 0x0000000bd2007c0c */ /* 0x000fe4000bf26270 */
[----:B------:R-:W-:Y:S02]  /*24150*/  LEA.HI.X R81, R20, UR9, R21, 0x1, P2 ;  /* 0x0000000914517c11 */ /* 0x000fe400090f0c15 */
[----:B------:R-:W-:Y:S01]  /*24160*/  LOP3.LUT R0, R0, R3, RZ, 0xfc, !PT ;  /* 0x0000000300007212 */ /* 0x000fe200078efcff */
[----:B0-----:R0:W1:Y:S01]  /*24170*/  SHFL.IDX PT, R20, R80, RZ, 0x181f ;  /* 0x00181fff50147589 */ /* 0x00106200000e0000 */
[----:B------:R-:W-:Y:S01]  /*24180*/  SEL R3, RZ, 0x80, P1 ;  /* 0x00000080ff037807 */ /* 0x000fe20000800000 */
[----:B------:R-:W-:Y:S02]  /*24190*/  SYNCS.ARRIVE.TRANS64.RED.A1T0 RZ, [UR4], RZ ;  /* 0x000000ffffff79a7 */ /* 0x000fe40008100404 */
[----:B------:R0:W2:Y:S01]  /*241a0*/  SHFL.IDX PT, R21, R81, RZ, 0x181f ;  /* 0x00181fff51157589 */ /* 0x0000a200000e0000 */
[----:B------:R-:W-:Y:S01]  /*241b0*/  LOP3.LUT R3, R0, R3, RZ, 0xfc, !PT ;  /* 0x0000000300037212 */ /* 0x000fe200078efcff */
[----:B------:R-:W-:Y:S06]  /*241c0*/  @P0 BRA `(.L_x_6407) ;  /* 0x00000000007c0947 */ /* 0x000fec0003800000 */
[----:B------:R-:W-:Y:S02]  /*241d0*/  ISETP.GE.AND P1, PT, R156, UR11, PT ;  /* 0x0000000b9c007c0c */ /* 0x000fe4000bf26270 */
[----:B------:R-:W-:Y:S02]  /*241e0*/  ISETP.GE.AND P0, PT, R19, UR11, PT ;  /* 0x0000000b13007c0c */ /* 0x000fe4000bf06270 */
[----:B------:R-:W-:Y:S02]  /*241f0*/  ISETP.GE.AND P5, PT, R155, UR11, PT ;  /* 0x0000000b9b007c0c */ /* 0x000fe4000bfa6270 */
[----:B------:R-:W-:-:S07]  /*24200*/  ISETP.GE.AND P3, PT, R154, UR11, PT ;  /* 0x0000000b9a007c0c */ /* 0x000fce000bf66270 */
[C---:B-1----:R-:W-:Y:S02]  /*24210*/  @!P1 LEA R76, P2, R156.reuse, R20, 0x1 ;  /* 0x000000149c4c9211 */ /* 0x042fe400078408ff */
[----:B--2---:R-:W-:Y:S02]  /*24220*/  @!P0 IMAD.WIDE R78, R19, 0x2, R20 ;  /* 0x00000002134e8825 */ /* 0x004fe400078e0214 */
[----:B------:R-:W-:Y:S02]  /*24230*/  @!P1 LEA.HI.X R77, R156, R21, R90, 0x1, P2 ;  /* 0x000000159c4d9211 */ /* 0x000fe400010f0c5a */
[----:B------:R-:W-:Y:S01]  /*24240*/  ISETP.GE.AND P2, PT, R153, UR11, PT ;  /* 0x0000000b99007c0c */ /* 0x000fe2000bf46270 */
[----:B-----5:R1:W-:Y:S01]  /*24250*/  @!P0 ST.E.128 desc[UR36][R78.64], R4 ;  /* 0x000000044e008985 */ /* 0x0203e2000c101d24 */
[----:B------:R-:W-:-:S03]  /*24260*/  LOP3.LUT P0, RZ, R0, 0x40, RZ, 0xc0, !PT ;  /* 0x0000004000ff7812 */ /* 0x000fc6000780c0ff */
[----:B------:R2:W-:Y:S01]  /*24270*/  @!P1 ST.E.128 desc[UR36][R76.64], R12 ;  /* 0x0000000c4c009985 */ /* 0x0005e2000c101d24 */
[----:B------:R-:W-:Y:S02]  /*24280*/  ISETP.GE.AND P1, PT, R152, UR11, PT ;  /* 0x0000000b98007c0c */ /* 0x000fe4000bf26270 */
[CC--:B-1----:R-:W-:Y:S02]  /*24290*/  @!P5 LEA R4, P4, R155.reuse, R20.reuse, 0x1 ;  /* 0x000000149b04d211 */ /* 0x0c2fe400078808ff */
[CC--:B------:R-:W-:Y:S02]  /*242a0*/  @!P3 LEA R6, P6, R154.reuse, R20.reuse, 0x1 ;  /* 0x000000149a06b211 */ /* 0x0c0fe400078c08ff */
[-C--:B------:R-:W-:Y:S02]  /*242b0*/  @!P5 LEA.HI.X R5, R155, R21.reuse, R89, 0x1, P4 ;  /* 0x000000159b05d211 */ /* 0x080fe400020f0c59 */
[----:B------:R-:W-:Y:S02]  /*242c0*/  LOP3.LUT P4, RZ, R3, 0x80, RZ, 0xc0, !PT ;  /* 0x0000008003ff7812 */ /* 0x000fe4000788c0ff */
[----:B------:R-:W-:Y:S01]  /*242d0*/  @!P3 LEA.HI.X R7, R154, R21, R88, 0x1, P6 ;  /* 0x000000159a07b211 */ /* 0x000fe200030f0c58 */
[----:B------:R1:W-:Y:S02]  /*242e0*/  @!P5 ST.E.128 desc[UR36][R4.64], R28 ;  /* 0x0000001c0400d985 */ /* 0x0003e4000c101d24 */
[----:B--2---:R-:W-:-:S02]  /*242f0*/  @!P1 LEA R12, P6, R152, R20, 0x1 ;  /* 0x00000014980c9211 */ /* 0x004fc400078c08ff */
[----:B------:R2:W-:Y:S02]  /*24300*/  @!P3 ST.E.128 desc[UR36][R6.64], R36 ;  /* 0x000000240600b985 */ /* 0x0005e4000c101d24 */
[-C--:B------:R-:W-:Y:S02]  /*24310*/  @!P1 LEA.HI.X R13, R152, R21.reuse, R86, 0x1, P6 ;  /* 0x00000015980d9211 */ /* 0x080fe400030f0c56 */
[-C--:B-1----:R-:W-:Y:S02]  /*24320*/  @!P2 LEA R4, P5, R153, R20.reuse, 0x1 ;  /* 0x000000149904a211 */ /* 0x082fe400078a08ff */
[-C--:B--2---:R-:W-:Y:S02]  /*24330*/  @P0 LEA R6, P3, R211, R20.reuse, 0x1 ;  /* 0x00000014d3060211 */ /* 0x084fe400078608ff */
        /* <DEDUP_REMOVED lines=8> */
.L_x_6407:
[----:B------:R-:W-:Y:S05]  /*243c0*/  BSYNC B1 ;  /* 0x0000000000017941 */ /* 0x000fea0003800000 */
.L_x_6406:
        /* <DEDUP_REMOVED lines=9> */
[----:B------:R-:W-:-:S05]  /*24460*/  ISETP.GE.AND P1, PT, R153, UR11, PT ;  /* 0x0000000b99007c0c */ /* 0x000fca000bf26270 */
[----:B0---4-:R-:W-:Y:S02]  /*24470*/  @!P0 IMAD.WIDE R6, R19, 0x2, R4 ;  /* 0x0000000213068825 */ /* 0x011fe400078e0204 */
[-C--:B------:R-:W-:Y:S02]  /*24480*/  @!P5 LEA R14, P4, R156, R4.reuse, 0x1 ;  /* 0x000000049c0ed211 */ /* 0x080fe400078808ff */
[----:B------:R-:W-:Y:S01]  /*24490*/  @!P3 LEA R12, P6, R155, R4, 0x1 ;  /* 0x000000049b0cb211 */ /* 0x000fe200078c08ff */
[----:B------:R0:W-:Y:S01]  /*244a0*/  @!P0 ST.E.128 desc[UR36][R6.64], R8 ;  /* 0x0000000806008985 */ /* 0x0001e2000c101d24 */
[----:B------:R-:W-:Y:S02]  /*244b0*/  ISETP.GE.AND P0, PT, R152, UR11, PT ;  /* 0x0000000b98007c0c */ /* 0x000fe4000bf06270 */
[----:B------:R-:W-:Y:S02]  /*244c0*/  @!P5 LEA.HI.X R15, R156, R5, R90, 0x1, P4 ;  /* 0x000000059c0fd211 */ /* 0x000fe400020f0c5a */
[----:B------:R-:W-:-:S02]  /*244d0*/  LOP3.LUT P4, RZ, R0, 0x40, RZ, 0xc0, !PT ;  /* 0x0000004000ff7812 */ /* 0x000fc4000788c0ff */
[----:B------:R-:W-:Y:S01]  /*244e0*/  @!P3 LEA.HI.X R13, R155, R5, R89, 0x1, P6 ;  /* 0x000000059b0db211 */ /* 0x000fe200030f0c59 */
[----:B------:R3:W-:Y:S01]  /*244f0*/  @!P5 ST.E.128 desc[UR36][R14.64], R24 ;  /* 0x000000180e00d985 */ /* 0x0007e2000c101d24 */
[----:B-1----:R-:W-:-:S03]  /*24500*/  @!P2 LEA R20, P5, R154, R4, 0x1 ;  /* 0x000000049a14a211 */ /* 0x002fc600078a08ff */
[----:B------:R3:W-:Y:S01]  /*24510*/  @!P3 ST.E.128 desc[UR36][R12.64], R32 ;  /* 0x000000200c00b985 */ /* 0x0007e2000c101d24 */
[----:B--2---:R-:W-:Y:S02]  /*24520*/  @!P2 LEA.HI.X R21, R154, R5, R88, 0x1, P5 ;  /* 0x000000059a15a211 */ /* 0x004fe400028f0c58 */
[----:B0-----:R-:W-:-:S03]  /*24530*/  @!P1 LEA R6, P6, R153, R4, 0x1 ;  /* 0x0000000499069211 */ /* 0x001fc600078c08ff */
[----:B------:R3:W-:Y:S01]  /*24540*/  @!P2 ST.E.128 desc[UR36][R20.64], R40 ;  /* 0x000000281400a985 */ /* 0x0007e2000c101d24 */
[CC--:B------:R-:W-:Y:S02]  /*24550*/  @!P0 LEA R8, P3, R152.reuse, R4.reuse, 0x1 ;  /* 0x0000000498088211 */ /* 0x0c0fe400078608ff */
[----:B------:R-:W-:Y:S02]  /*24560*/  @P4 LEA R10, P5, R211, R4, 0x1 ;  /* 0x00000004d30a4211 */ /* 0x000fe400078a08ff */
[-C--:B------:R-:W-:Y:S02]  /*24570*/  @!P1 LEA.HI.X R7, R153, R5.reuse, R87, 0x1, P6 ;  /* 0x0000000599079211 */ /* 0x080fe400030f0c57 */
[-C--:B------:R-:W-:Y:S02]  /*24580*/  @!P0 LEA.HI.X R9, R152, R5.reuse, R86, 0x1, P3 ;  /* 0x0000000598098211 */ /* 0x080fe400018f0c56 */
[----:B------:R-:W-:Y:S01]  /*24590*/  @P4 LEA.HI.X R11, R211, R5, R85, 0x1, P5 ;  /* 0x00000005d30b4211 */ /* 0x000fe200028f0c55 */
        /* <DEDUP_REMOVED lines=9> */
.L_x_6405:
[----:B------:R-:W2:Y:S01]  /*24630*/  LDL R0, [R1+0x438] ;  /* 0x0004380001007983 */ /* 0x000ea20000100800 */
[----:B------:R-:W3:Y:S01]  /*24640*/  LDC R21, c[0x0][0xce8] ;  /* 0x00033a00ff157b82 */ /* 0x000ee20000000800 */
[----:B------:R-:W-:Y:S01]  /*24650*/  ULDC.64 UR12, c[0x0][0xc08] ;  /* 0x00030200000c7ab9 */ /* 0x000fe20000000a00 */
[----:B0-----:R-:W-:Y:S01]  /*24660*/  IMAD.U32 R4, RZ, RZ, UR59 ;  /* 0x0000003bff047e24 */ /* 0x001fe2000f8e00ff */
[----:B------:R-:W-:Y:S01]  /*24670*/  UIMAD UR9, UR26, UR12, URZ ;  /* 0x0000000c1a0972a4 */ /* 0x000fe2000f8e023f */
[----:B------:R-:W-:Y:S01]  /*24680*/  BSSY B1, `(.L_x_6409) ;  /* 0x00000e6000017945 */ /* 0x000fe20003800000 */
[----:B------:R-:W-:Y:S01]  /*24690*/  UIMAD.WIDE.U32 UR10, UR4, UR12, URZ ;  /* 0x0000000c040a72a5 */ /* 0x000fe2000f8e003f */
[----:B------:R-:W-:Y:S01]  /*246a0*/  SHF.R.S32.HI R26, RZ, 0x1f, R194 ;  /* 0x0000001fff1a7819 */ /* 0x000fe200000114c2 */
[----:B------:R-:W-:Y:S01]  /*246b0*/  UIMAD UR9, UR4, UR13, UR9 ;  /* 0x0000000d040972a4 */ /* 0x000fe2000f8e0209 */
[----:B------:R-:W-:Y:S01]  /*246c0*/  SHF.R.S32.HI R27, RZ, 0x1f, R195 ;  /* 0x0000001fff1b7819 */ /* 0x000fe200000114c3 */
[----:B------:R-:W-:Y:S01]  /*246d0*/  USHF.R.S32.HI UR4, URZ, 0x1f, UR14 ;  /* 0x0000001f3f047899 */ /* 0x000fe2000801140e */
[----:B------:R-:W-:Y:S01]  /*246e0*/  SHF.R.S32.HI R28, RZ, 0x1f, R196 ;  /* 0x0000001fff1c7819 */ /* 0x000fe200000114c4 */
[----:B------:R-:W-:Y:S01]  /*246f0*/  UIADD3 UR11, UR11, UR9, URZ ;  /* 0x000000090b0b7290 */ /* 0x000fe2000fffe03f */
[----:B------:R-:W-:Y:S01]  /*24700*/  SHF.R.S32.HI R29, RZ, 0x1f, R197 ;  /* 0x0000001fff1d7819 */ /* 0x000fe200000114c5 */
[----:B------:R-:W-:Y:S01]  /*24710*/  ULDC.64 UR12, c[0x0][0xc38] ;  /* 0x00030e00000c7ab9 */ /* 0x000fe20000000a00 */
[----:B------:R-:W-:Y:S01]  /*24720*/  SHF.R.S32.HI R30, RZ, 0x1f, R198 ;  /* 0x0000001fff1e7819 */ /* 0x000fe200000114c6 */
[----:B------:R-:W-:Y:S01]  /*24730*/  UIMAD.WIDE.U32 UR10, UR8, UR12, UR10 ;  /* 0x0000000c080a72a5 */ /* 0x000fe2000f8e000a */
[----:B------:R-:W-:-:S02]  /*24740*/  SHF.R.S32.HI R31, RZ, 0x1f, R199 ;  /* 0x0000001fff1f7819 */ /* 0x000fc400000114c7 */
[----:B------:R-:W-:Y:S01]  /*24750*/  SHF.R.S32.HI R32, RZ, 0x1f, R200 ;  /* 0x0000001fff207819 */ /* 0x000fe200000114c8 */
[----:B------:R-:W-:Y:S01]  /*24760*/  UIMAD UR9, UR8, UR13, UR11 ;  /* 0x0000000d080972a4 */ /* 0x000fe2000f8e020b */
[----:B------:R-:W-:Y:S02]  /*24770*/  SHF.R.S32.HI R33, RZ, 0x1f, R201 ;  /* 0x0000001fff217819 */ /* 0x000fe400000114c9 */
[----:B------:R-:W-:Y:S01]  /*24780*/  ULDC.64 UR12, c[0x0][0xc40] ;  /* 0x00031000000c7ab9 */ /* 0x000fe20000000a00 */
[----:B------:R-:W-:Y:S01]  /*24790*/  UMOV UR8, UR10 ;  /* 0x0000000a00087c82 */ /* 0x000fe20008000000 */
[----:B---3--:R-:W-:Y:S01]  /*247a0*/  ISETP.NE.AND P0, PT, R21, 0x1, PT ;  /* 0x000000011500780c */ /* 0x008fe20003f05270 */
[----:B------:R-:W-:Y:S01]  /*247b0*/  UIMAD UR4, UR4, UR12, URZ ;  /* 0x0000000c040472a4 */ /* 0x000fe2000f8e023f */
[----:B------:R-:W-:Y:S01]  /*247c0*/  SHF.R.S32.HI R34, RZ, 0x1f, R202 ;  /* 0x0000001fff227819 */ /* 0x000fe200000114ca */
[----:B------:R-:W-:Y:S01]  /*247d0*/  UIMAD.WIDE.U32 UR8, UR14, UR12, UR8 ;  /* 0x0000000c0e0872a5 */ /* 0x000fe2000f8e0008 */
[----:B------:R-:W-:Y:S01]  /*247e0*/  SHF.R.S32.HI R35, RZ, 0x1f, R203 ;  /* 0x0000001fff237819 */ /* 0x000fe200000114cb */
[----:B------:R-:W-:Y:S01]  /*247f0*/  UIMAD UR4, UR14, UR13, UR4 ;  /* 0x0000000d0e0472a4 */ /* 0x000fe2000f8e0204 */
[----:B------:R-:W-:Y:S01]  /*24800*/  SHF.R.S32.HI R36, RZ, 0x1f, R204 ;  /* 0x0000001fff247819 */ /* 0x000fe200000114cc */
[----:B------:R-:W-:Y:S01]  /*24810*/  ULDC.64 UR10, c[0x0][0xc48] ;  /* 0x00031200000a7ab9 */ /* 0x000fe20000000a00 */
[----:B------:R-:W-:Y:S01]  /*24820*/  SHF.R.S32.HI R37, RZ, 0x1f, R205 ;  /* 0x0000001fff257819 */ /* 0x000fe200000114cd */
[----:B------:R-:W-:Y:S01]  /*24830*/  UIADD3 UR9, UR9, UR4, URZ ;  /* 0x0000000409097290 */ /* 0x000fe2000fffe03f */
[----:B------:R-:W-:Y:S01]  /*24840*/  SHF.R.S32.HI R38, RZ, 0x1f, R206 ;  /* 0x0000001fff267819 */ /* 0x000fe200000114ce */
[----:B------:R-:W-:Y:S01]  /*24850*/  UIADD3 UR4, UR44, 0x38820, URZ ;  /* 0x000388202c047890 */ /* 0x000fe2000fffe03f */
[----:B------:R-:W-:Y:S01]  /*24860*/  SHF.R.S32.HI R39, RZ, 0x1f, R207 ;  /* 0x0000001fff277819 */ /* 0x000fe200000114cf */
[----:B-1----:R-:W0:Y:S01]  /*24870*/  @P0 LDC R3, c[0x0][0xcec] ;  /* 0x00033b00ff030b82 */ /* 0x002e220000000800 */
[----:B------:R-:W-:Y:S01]  /*24880*/  UIMAD.WIDE.U32 UR8, UR61, UR10, UR8 ;  /* 0x0000000a3d0872a5 */ /* 0x000fe2000f8e0008 */
[----:B------:R-:W-:Y:S01]  /*24890*/  SHF.R.S32.HI R40, RZ, 0x1f, R23 ;  /* 0x0000001fff287819 */ /* 0x000fe20000011417 */
[----:B------:R-:W-:-:S02]  /*248a0*/  UPRMT UR4, URZ, 0x654, UR4 ;  /* 0x000006543f047896 */ /* 0x000fc40008000004 */
[----:B------:R-:W-:-:S03]  /*248b0*/  UIMAD UR61, UR61, UR11, UR9 ;  /* 0x0000000b3d3d72a4 */ /* 0x000fc6000f8e0209 */
[----:B------:R-:W1:Y:S01]  /*248c0*/  @P0 LDC R5, c[0x0][0xcf0] ;  /* 0x00033c00ff050b82 */ /* 0x000e620000000800 */
[----:B------:R-:W-:-:S03]  /*248d0*/  ULDC.64 UR10, c[0x0][0xc30] ;  /* 0x00030c00000a7ab9 */ /* 0x000fc60000000a00 */
[----:B------:R-:W-:Y:S01]  /*248e0*/  SYNCS.ARRIVE.TRANS64.RED.A1T0 RZ, [UR4], RZ ;  /* 0x000000ffffff79a7 */ /* 0x000fe20008100404 */
[----:B--2---:R-:W-:-:S04]  /*248f0*/  IMAD R4, R4, 0x40, R0 ;  /* 0x0000004004047824 */ /* 0x004fc800078e0200 */
[----:B0-----:R-:W-:-:S04]  /*24900*/  @P0 IMAD.HI.U32 R0, R4, R3, RZ ;  /* 0x0000000304000227 */ /* 0x001fc800078e00ff */
[----:B------:R-:W-:Y:S01]  /*24910*/  IMAD.MOV.U32 R3, RZ, RZ, R4 ;  /* 0x000000ffff037224 */ /* 0x000fe200078e0004 */
[----:B-1----:R-:W-:Y:S01]  /*24920*/  @P0 SHF.R.U32.HI R3, RZ, R5, R0 ;  /* 0x00000005ff030219 */ /* 0x002fe20000011600 */
[----:B------:R-:W-:Y:S02]  /*24930*/  IMAD.U32 R5, RZ, RZ, UR9 ;  /* 0x00000009ff057e24 */ /* 0x000fe4000f8e00ff */
[----:B------:R-:W-:Y:S01]  /*24940*/  IMAD.U32 R5, RZ, RZ, UR61 ;  /* 0x0000003dff057e24 */ /* 0x000fe2000f8e00ff */
[--C-:B------:R-:W-:Y:S01]  /*24950*/  SHF.R.S32.HI R0, RZ, 0x1f, R3.reuse ;  /* 0x0000001fff007819 */ /* 0x100fe20000011403 */
[----:B------:R-:W-:-:S04]  /*24960*/  IMAD.MOV R7, RZ, RZ, -R3 ;  /* 0x000000ffff077224 */ /* 0x000fc800078e0a03 */
[----:B------:R-:W-:Y:S02]  /*24970*/  IMAD R7, R21, R7, R4 ;  /* 0x0000000715077224 */ /* 0x000fe400078e0204 */
[----:B------:R-:W-:Y:S02]  /*24980*/  IMAD R0, R0, UR10, RZ ;  /* 0x0000000a00007c24 */ /* 0x000fe4000f8e02ff */
[----:B------:R-:W-:Y:S01]  /*24990*/  IMAD.U32 R4, RZ, RZ, UR8 ;  /* 0x00000008ff047e24 */ /* 0x000fe2000f8e00ff */
[----:B------:R-:W-:Y:S01]  /*249a0*/  ULDC.64 UR8, c[0x0][0xc28] ;  /* 0x00030a0000087ab9 */ /* 0x000fe20000000a00 */
[C---:B------:R-:W-:Y:S01]  /*249b0*/  IMAD R9, R3.reuse, UR11, R0 ;  /* 0x0000000b03097c24 */ /* 0x040fe2000f8e0200 */
[----:B------:R-:W-:Y:S01]  /*249c0*/  SHF.R.S32.HI R0, RZ, 0x1f, R7 ;  /* 0x0000001fff007819 */ /* 0x000fe20000011407 */
[----:B------:R-:W-:-:S04]  /*249d0*/  IMAD.WIDE.U32 R4, R3, UR10, R4 ;  /* 0x0000000a03047c25 */ /* 0x000fc8000f8e0004 */
[----:B------:R-:W-:Y:S02]  /*249e0*/  IMAD.IADD R5, R5, 0x1, R9 ;  /* 0x0000000105057824 */ /* 0x000fe400078e0209 */
[----:B------:R-:W-:Y:S02]  /*249f0*/  IMAD.U32 R9, RZ, RZ, UR59 ;  /* 0x0000003bff097e24 */ /* 0x000fe4000f8e00ff */
[----:B------:R-:W-:Y:S02]  /*24a00*/  IMAD R0, R0, UR8, RZ ;  /* 0x0000000800007c24 */ /* 0x000fe4000f8e02ff */
[----:B------:R-:W-:Y:S02]  /*24a10*/  IMAD R21, R76, R21, RZ ;  /* 0x000000154c157224 */ /* 0x000fe400078e02ff */
[----:B------:R-:W-:Y:S02]  /*24a20*/  IMAD R20, R9, 0x40, R22 ;  /* 0x0000004009147824 */ /* 0x000fe400078e0216 */
[----:B------:R-:W-:-:S02]  /*24a30*/  IMAD R3, R7, UR9, R0 ;  /* 0x0000000907037c24 */ /* 0x000fc4000f8e0200 */
[----:B------:R-:W-:Y:S01]  /*24a40*/  IMAD.WIDE.U32 R4, R7, UR8, R4 ;  /* 0x0000000807047c25 */ /* 0x000fe2000f8e0004 */
[----:B------:R-:W-:Y:S01]  /*24a50*/  ISETP.GE.AND P0, PT, R20, R21, PT ;  /* 0x000000151400720c */ /* 0x000fe20003f06270 */
[----:B------:R-:W-:Y:S02]  /*24a60*/  ULDC.64 UR8, c[0x0][0xc00] ;  /* 0x0003000000087ab9 */ /* 0x000fe40000000a00 */
[----:B------:R-:W-:Y:S01]  /*24a70*/  IMAD.IADD R5, R5, 0x1, R3 ;  /* 0x0000000105057824 */ /* 0x000fe200078e0203 */
[----:B------:R-:W-:-:S04]  /*24a80*/  LEA R3, P1, R4, UR8, 0x2 ;  /* 0x0000000804037c11 */ /* 0x000fc8000f8210ff */
[----:B------:R-:W-:Y:S01]  /*24a90*/  LEA.HI.X R0, R4, UR9, R5, 0x2, P1 ;  /* 0x0000000904007c11 */ /* 0x000fe200088f1405 */
[----:B------:R0:W1:Y:S04]  /*24aa0*/  SHFL.IDX PT, R25, R3, RZ, 0x1c1f ;  /* 0x001c1fff03197589 */ /* 0x00006800000e0000 */
[----:B------:R0:W2:Y:S01]  /*24ab0*/  SHFL.IDX PT, R24, R0, RZ, 0x1c1f ;  /* 0x001c1fff00187589 */ /* 0x0000a200000e0000 */
[----:B------:R-:W-:Y:S05]  /*24ac0*/  @P0 BRA `(.L_x_6410) ;  /* 0x0000000800840947 */ /* 0x000fea0003800000 */
[----:B------:R-:W-:Y:S02]  /*24ad0*/  ULDC UR4, c[0x0][0xbc8] ;  /* 0x0002f20000047ab9 */ /* 0x000fe40000000800 */
[----:B------:R-:W-:-:S13]  /*24ae0*/  ISETP.GE.AND P0, PT, R23, UR4, PT ;  /* 0x0000000417007c0c */ /* 0x000fda000bf06270 */
[----:B------:R-:W3:Y:S01]  /*24af0*/  @!P0 LDL.64 R14, [R1+0x210] ;  /* 0x00021000010e8983 */ /* 0x000ee20000100a00 */
[----:B------:R-:W-:Y:S02]  /*24b00*/  ISETP.GE.AND P1, PT, R207, UR4, PT ;  /* 0x00000004cf007c0c */ /* 0x000fe4000bf26270 */
[----:B-1----:R-:W-:-:S04]  /*24b10*/  @!P0 LEA R8, P2, R23, R25, 0x2 ;  /* 0x0000001917088211 */ /* 0x002fc800078410ff */
[----:B--2---:R-:W-:-:S05]  /*24b20*/  @!P0 LEA.HI.X R9, R23, R24, R40, 0x2, P2 ;  /* 0x0000001817098211 */ /* 0x004fca00010f1428 */
[----:B---3--:R1:W-:Y:S04]  /*24b30*/  @!P0 ST.E.64 desc[UR36][R8.64], R14 ;  /* 0x0000000e08008985 */ /* 0x0083e8000c101b24 */
[----:B------:R-:W2:Y:S01]  /*24b40*/  @!P1 LDL.64 R4, [R1+0x220] ;  /* 0x0002200001049983 */ /* 0x000ea20000100a00 */
[----:B------:R-:W-:Y:S02]  /*24b50*/  ISETP.GE.AND P0, PT, R206, UR4, PT ;  /* 0x00000004ce007c0c */ /* 0x000fe4000bf06270 */
[----:B------:R-:W-:-:S04]  /*24b60*/  @!P1 LEA R10, P2, R207, R25, 0x2 ;  /* 0x00000019cf0a9211 */ /* 0x000fc800078410ff */
[----:B------:R-:W-:-:S05]  /*24b70*/  @!P1 LEA.HI.X R11, R207, R24, R39, 0x2, P2 ;  /* 0x00000018cf0b9211 */ /* 0x000fca00010f1427 */
[----:B--2---:R2:W-:Y:S04]  /*24b80*/  @!P1 ST.E.64 desc[UR36][R10.64], R4 ;  /* 0x000000040a009985 */ /* 0x0045e8000c101b24 */
[----:B------:R-:W3:Y:S01]  /*24b90*/  @!P0 LDL.64 R6, [R1+0x230] ;  /* 0x0002300001068983 */ /* 0x000ee20000100a00 */
[----:B------:R-:W-:Y:S02]  /*24ba0*/  ISETP.GE.AND P1, PT, R205, UR4, PT ;  /* 0x00000004cd007c0c */ /* 0x000fe4000bf26270 */
[----:B------:R-:W-:-:S04]  /*24bb0*/  @!P0 LEA R12, P2, R206, R25, 0x2 ;  /* 0x00000019ce0c8211 */ /* 0x000fc800078410ff */
[----:B------:R-:W-:-:S05]  /*24bc0*/  @!P0 LEA.HI.X R13, R206, R24, R38, 0x2, P2 ;  /* 0x00000018ce0d8211 */ /* 0x000fca00010f1426 */
[----:B---3--:R3:W-:Y:S04]  /*24bd0*/  @!P0 ST.E.64 desc[UR36][R12.64], R6 ;  /* 0x000000060c008985 */ /* 0x0087e8000c101b24 */
[----:B-1----:R-:W4:Y:S01]  /*24be0*/  @!P1 LDL.64 R8, [R1+0x240] ;  /* 0x0002400001089983 */ /* 0x002f220000100a00 */
[----:B------:R-:W-:Y:S02]  /*24bf0*/  ISETP.GE.AND P0, PT, R204, UR4, PT ;  /* 0x00000004cc007c0c */ /* 0x000fe4000bf06270 */
[----:B------:R-:W-:-:S04]  /*24c00*/  @!P1 LEA R14, P2, R205, R25, 0x2 ;  /* 0x00000019cd0e9211 */ /* 0x000fc800078410ff */
[----:B------:R-:W-:-:S05]  /*24c10*/  @!P1 LEA.HI.X R15, R205, R24, R37, 0x2, P2 ;  /* 0x00000018cd0f9211 */ /* 0x000fca00010f1425 */
[----:B----4-:R1:W-:Y:S04]  /*24c20*/  @!P1 ST.E.64 desc[UR36][R14.64], R8 ;  /* 0x000000080e009985 */ /* 0x0103e8000c101b24 */
[----:B--2---:R-:W2:Y:S01]  /*24c30*/  @!P0 LDL.64 R4, [R1+0x250] ;  /* 0x0002500001048983 */ /* 0x004ea20000100a00 */
[----:B------:R-:W-:Y:S02]  /*24c40*/  ISETP.GE.AND P1, PT, R203, UR4, PT ;  /* 0x00000004cb007c0c */ /* 0x000fe4000bf26270 */
[----:B------:R-:W-:-:S04]  /*24c50*/  @!P0 LEA R10, P2, R204, R25, 0x2 ;  /* 0x00000019cc0a8211 */ /* 0x000fc800078410ff */
[----:B------:R-:W-:-:S05]  /*24c60*/  @!P0 LEA.HI.X R11, R204, R24, R36, 0x2, P2 ;  /* 0x00000018cc0b8211 */ /* 0x000fca00010f1424 */
[----:B--2---:R2:W-:Y:S04]  /*24c70*/  @!P0 ST.E.64 desc[UR36][R10.64], R4 ;  /* 0x000000040a008985 */ /* 0x0045e8000c101b24 */
[----:B---3--:R-:W3:Y:S01]  /*24c80*/  @!P1 LDL.64 R6, [R1+0x260] ;  /* 0x0002600001069983 */ /* 0x008ee20000100a00 */
        /* <DEDUP_REMOVED lines=130> */
[----:B------:R-:W-:-:S04]  /*254b0*/  @!P1 LEA R10, P0, R158, R25, 0x2 ;  /* 0x000000199e0a9211 */ /* 0x000fc800078010ff */
[----:B------:R-:W-:-:S05]  /*254c0*/  @!P1 LEA.HI.X R11, R158, R24, R213, 0x2, P0 ;  /* 0x000000189e0b9211 */ /* 0x000fca00000f14d5 */
[----:B--2---:R3:W-:Y:S04]  /*254d0*/  @!P1 ST.E.64 desc[UR36][R10.64], R4 ;  /* 0x000000040a009985 */ /* 0x0047e8000c101b24 */
.L_x_6410:
[----:B------:R-:W-:Y:S05]  /*254e0*/  BSYNC B1 ;  /* 0x0000000000017941 */ /* 0x000fea0003800000 */
.L_x_6409:
[----:B------:R-:W-:Y:S01]  /*254f0*/  VIADD R20, R20, 0x8 ;  /* 0x0000000814147836 */ /* 0x000fe20000000000 */
[----:B0-----:R-:W0:Y:S04]  /*25500*/  SHFL.IDX PT, R0, R0, 0x1, 0x1c1f ;  /* 0x003c1f0000007f89 */ /* 0x001e2800000e0000 */
[----:B------:R-:W-:Y:S01]  /*25510*/  ISETP.GE.AND P0, PT, R20, R21, PT ;  /* 0x000000151400720c */ /* 0x000fe20003f06270 */
[----:B------:R-:W4:-:S12]  /*25520*/  SHFL.IDX PT, R3, R3, 0x1, 0x1c1f ;  /* 0x003c1f0003037f89 */ /* 0x000f1800000e0000 */
[----:B------:R-:W-:Y:S05]  /*25530*/  @P0 BRA `(.L_x_6408) ;  /* 0x00000018008c0947 */ /* 0x000fea0003800000 */
[----:B------:R-:W5:Y:S02]  /*25540*/  LDC R20, c[0x0][0xbc8] ;  /* 0x0002f200ff147b82 */ /* 0x000f640000000800 */
[----:B-----5:R-:W-:-:S13]  /*25550*/  ISETP.GE.AND P1, PT, R23, R20, PT ;  /* 0x000000141700720c */ /* 0x020fda0003f26270 */
[----:B---3--:R-:W3:Y:S01]  /*25560*/  @!P1 LDL.64 R14, [R1+0x218] ;  /* 0x00021800010e9983 */ /* 0x008ee20000100a00 */
[----:B------:R-:W-:Y:S02]  /*25570*/  ISETP.GE.AND P2, PT, R207, R20, PT ;  /* 0x00000014cf00720c */ /* 0x000fe40003f46270 */
[----:B----4-:R-:W-:-:S04]  /*25580*/  @!P1 LEA R8, P0, R23, R3, 0x2 ;  /* 0x0000000317089211 */ /* 0x010fc800078010ff */
[----:B0-----:R-:W-:-:S05]  /*25590*/  @!P1 LEA.HI.X R9, R23, R0, R40, 0x2, P0 ;  /* 0x0000000017099211 */ /* 0x001fca00000f1428 */
[----:B---3--:R0:W-:Y:S04]  /*255a0*/  @!P1 ST.E.64 desc[UR36][R8.64], R14 ;  /* 0x0000000e08009985 */ /* 0x0081e8000c101b24 */
[----:B------:R-:W3:Y:S01]  /*255b0*/  @!P2 LDL.64 R4, [R1+0x228] ;  /* 0x000228000104a983 */ /* 0x000ee20000100a00 */
[----:B------:R-:W-:Y:S02]  /*255c0*/  ISETP.GE.AND P1, PT, R206, R20, PT ;  /* 0x00000014ce00720c */ /* 0x000fe40003f26270 */
[----:B------:R-:W-:-:S04]  /*255d0*/  @!P2 LEA R10, P0, R207, R3, 0x2 ;  /* 0x00000003cf0aa211 */ /* 0x000fc800078010ff */
[----:B------:R-:W-:-:S05]  /*255e0*/  @!P2 LEA.HI.X R11, R207, R0, R39, 0x2, P0 ;  /* 0x00000000cf0ba211 */ /* 0x000fca00000f1427 */
[----:B---3--:R3:W-:Y:S04]  /*255f0*/  @!P2 ST.E.64 desc[UR36][R10.64], R4 ;  /* 0x000000040a00a985 */ /* 0x0087e8000c101b24 */
[----:B------:R-:W4:Y:S01]  /*25600*/  @!P1 LDL.64 R6, [R1+0x238] ;  /* 0x0002380001069983 */ /* 0x000f220000100a00 */
[----:B------:R-:W-:Y:S02]  /*25610*/  ISETP.GE.AND P2, PT, R205, R20, PT ;  /* 0x00000014cd00720c */ /* 0x000fe40003f46270 */
[----:B------:R-:W-:-:S04]  /*25620*/  @!P1 LEA R12, P0, R206, R3, 0x2 ;  /* 0x00000003ce0c9211 */ /* 0x000fc800078010ff */
[----:B------:R-:W-:-:S05]  /*25630*/  @!P1 LEA.HI.X R13, R206, R0, R38, 0x2, P0 ;  /* 0x00000000ce0d9211 */ /* 0x000fca00000f1426 */
[----:B----4-:R4:W-:Y:S04]  /*25640*/  @!P1 ST.E.64 desc[UR36][R12.64], R6 ;  /* 0x000000060c009985 */ /* 0x0109e8000c101b24 */
[----:B0-----:R-:W5:Y:S01]  /*25650*/  @!P2 LDL.64 R8, [R1+0x248] ;  /* 0x000248000108a983 */ /* 0x001f620000100a00 */
[----:B------:R-:W-:Y:S02]  /*25660*/  ISETP.GE.AND P1, PT, R204, R20, PT ;  /* 0x00000014cc00720c */ /* 0x000fe40003f26270 */
[----:B------:R-:W-:-:S04]  /*25670*/  @!P2 LEA R14, P0, R205, R3, 0x2 ;  /* 0x00000003cd0ea211 */ /* 0x000fc800078010ff */
[----:B------:R-:W-:-:S05]  /*25680*/  @!P2 LEA.HI.X R15, R205, R0, R37, 0x2, P0 ;  /* 0x00000000cd0fa211 */ /* 0x000fca00000f1425 */
[----:B-----5:R0:W-:Y:S04]  /*25690*/  @!P2 ST.E.64 desc[UR36][R14.64], R8 ;  /* 0x000000080e00a985 */ /* 0x0201e8000c101b24 */
[----:B---3--:R-:W3:Y:S01]  /*256a0*/  @!P1 LDL.64 R4, [R1+0x258] ;  /* 0x0002580001049983 */ /* 0x008ee20000100a00 */
[----:B------:R-:W-:Y:S02]  /*256b0*/  ISETP.GE.AND P2, PT, R203, R20, PT ;  /* 0x00000014cb00720c */ /* 0x000fe40003f46270 */
[----:B------:R-:W-:-:S04]  /*256c0*/  @!P1 LEA R10, P0, R204, R3, 0x2 ;  /* 0x00000003cc0a9211 */ /* 0x000fc800078010ff */
[----:B------:R-:W-:-:S05]  /*256d0*/  @!P1 LEA.HI.X R11, R204, R0, R36, 0x2, P0 ;  /* 0x00000000cc0b9211 */ /* 0x000fca00000f1424 */
[----:B---3--:R3:W-:Y:S04]  /*256e0*/  @!P1 ST.E.64 desc[UR36][R10.64], R4 ;  /* 0x000000040a009985 */ /* 0x0087e8000c101b24 */
[----:B----4-:R-:W4:Y:S01]  /*256f0*/  @!P2 LDL.64 R6, [R1+0x268] ;  /* 0x000268000106a983 */ /* 0x010f220000100a00 */
        /* <DEDUP_REMOVED lines=119> */
[----:B----4-:R-:W3:Y:S01]  /*25e70*/  @!P2 LDL.64 R6, [R1+0x3e8] ;  /* 0x0003e8000106a983 */ /* 0x010ee20000100a00 */
[----:B------:R-:W-:Y:S01]  /*25e80*/  @!P2 LEA R12, P0, R176, R3, 0x2 ;  /* 0x00000003b00ca211 */ /* 0x000fe200078010ff */
[----:B------:R-:W-:Y:S01]  /*25e90*/  BSSY B1, `(.L_x_6411) ;  /* 0x000000a000017945 */ /* 0x000fe20003800000 */
[----:B------:R-:W-:Y:S02]  /*25ea0*/  ISETP.GE.AND P1, PT, R158, R20, PT ;  /* 0x000000149e00720c */ /* 0x000fe40003f26270 */
[----:B------:R-:W-:Y:S02]  /*25eb0*/  @!P2 LEA.HI.X R13, R176, R0, R215, 0x2, P0 ;  /* 0x00000000b00da211 */ /* 0x000fe400000f14d7 */
[----:B------:R-:W-:-:S03]  /*25ec0*/  ISETP.GE.AND P0, PT, R159, R20, PT ;  /* 0x000000149f00720c */ /* 0x000fc60003f06270 */
[----:B---3--:R0:W-:Y:S10]  /*25ed0*/  @!P2 ST.E.64 desc[UR36][R12.64], R6 ;  /* 0x000000060c00a985 */ /* 0x0081f4000c101b24 */
[----:B------:R-:W-:Y:S05]  /*25ee0*/  @P0 BRA `(.L_x_6412) ;  /* 0x0000000000100947 */ /* 0x000fea0003800000 */
[----:B0-----:R-:W3:Y:S01]  /*25ef0*/  LDL.64 R6, [R1+0x3f8] ;  /* 0x0003f80001067983 */ /* 0x001ee20000100a00 */
[----:B------:R-:W-:-:S04]  /*25f00*/  LEA R4, P0, R159, R3, 0x2 ;  /* 0x000000039f047211 */ /* 0x000fc800078010ff */
[----:B------:R-:W-:-:S05]  /*25f10*/  LEA.HI.X R5, R159, R0, R214, 0x2, P0 ;  /* 0x000000009f057211 */ /* 0x000fca00000f14d6 */
[----:B---3--:R3:W-:Y:S04]  /*25f20*/  ST.E.64 desc[UR36][R4.64], R6 ;  /* 0x0000000604007985 */ /* 0x0087e8000c101b24 */
.L_x_6412:
[----:B------:R-:W-:Y:S05]  /*25f30*/  BSYNC B1 ;  /* 0x0000000000017941 */ /* 0x000fea0003800000 */
.L_x_6411:
[----:B------:R-:W-:Y:S05]  /*25f40*/  @P1 BRA `(.L_x_6408) ;  /* 0x0000001000081947 */ /* 0x000fea0003800000 */
[----:B0--3--:R-:W3:Y:S01]  /*25f50*/  LDL.64 R6, [R1+0x408] ;  /* 0x0004080001067983 */ /* 0x009ee20000100a00 */
[----:B------:R-:W-:-:S04]  /*25f60*/  LEA R4, P0, R158, R3, 0x2 ;  /* 0x000000039e047211 */ /* 0x000fc800078010ff */
[----:B------:R-:W-:-:S05]  /*25f70*/  LEA.HI.X R5, R158, R0, R213, 0x2, P0 ;  /* 0x000000009e057211 */ /* 0x000fca00000f14d5 */
[----:B---3--:R0:W-:Y:S01]  /*25f80*/  ST.E.64 desc[UR36][R4.64], R6 ;  /* 0x0000000604007985 */ /* 0x0081e2000c101b24 */
[----:B------:R-:W-:Y:S05]  /*25f90*/  BRA `(.L_x_6408) ;  /* 0x0000000c00f47947 */ /* 0x000fea0003800000 */
.L_x_6401:
[----:B------:R-:W-:Y:S01]  /*25fa0*/  ULDC.64 UR10, c[0x0][0xd00] ;  /* 0x00034000000a7ab9 */ /* 0x000fe20000000a00 */
[----:B------:R-:W-:Y:S01]  /*25fb0*/  R2UR UR9, R212 ;  /* 0x00000000d40972ca */ /* 0x000fe200000e0000 */
        /* <DEDUP_REMOVED lines=12> */
[----:B------:R-:W-:Y:S01]  /*26080*/  IMAD.U32 R0, RZ, RZ, UR4 ;  /* 0x00000004ff007e24 */ /* 0x000fe2000f8e00ff */
[----:B------:R-:W0:Y:S04]  /*26090*/  S2R R10, SR_TID.X ;  /* 0x00000000000a7919 */ /* 0x000e280000002100 */
        /* <DEDUP_REMOVED lines=8> */
[----:B------:R-:W-:Y:S01]  /*26120*/  ULOP3.LUT UR15, UR9, 0xffff, URZ, 0xc0, !UPT ;  /* 0x0000ffff090f7892 */ /* 0x000fe2000f8ec03f */
[----:B0-----:R-:W-:-:S08]  /*26130*/  VIADD R3, R10, 0xffffff80 ;  /* 0xffffff800a037836 */ /* 0x001fd00000000000 */
[----:B------:R-:W-:Y:S01]  /*26140*/  @!UP1 ULDC UR8, c[0x0][0xbd4] ;  /* 0x0002f50000089ab9 */ /* 0x000fe20000000800 */
[----:B------:R-:W-:Y:S02]  /*26150*/  ISETP.GT.AND P0, PT, R3, 0x3f, PT ;  /* 0x0000003f0300780c */ /* 0x000fe40003f04270 */
[----:B--2---:R-:W-:Y:S01]  /*26160*/  @P1 R2UR UR4, R8 ;  /* 0x00000000080412ca */ /* 0x004fe200000e0000 */
[----:B-1----:R-:W-:-:S14]  /*26170*/  @P2 BRA `(.L_x_6413) ;  /* 0x0000000000102947 */ /* 0x002fdc0003800000 */
[----:B------:R-:W-:Y:S05]  /*26180*/  @!P1 BRA `(.L_x_6413) ;  /* 0x00000000000c9947 */ /* 0x000fea0003800000 */
[----:B------:R-:W2:Y:S04]  /*26190*/  LDG.E R3, desc[UR36][R4.64] ;  /* 0x0000002404037981 */ /* 0x000ea8000c1e1900 */
[----:B-----5:R-:W2:Y:S02]  /*261a0*/  LDG.E R0, desc[UR36][R4.64+0x4] ;  /* 0x0000042404007981 */ /* 0x020ea4000c1e1900 */
[----:B--2---:R-:W-:-:S07]  /*261b0*/  IMAD.IADD R0, R0, 0x1, -R3 ;  /* 0x0000000100007824 */ /* 0x004fce00078e0a03 */
.L_x_6413:
[----:B------:R-:W-:Y:S01]  /*261c0*/  USHF.R.S32.HI UR14, URZ, 0x1f, UR60 ;  /* 0x0000001f3f0e7899 */ /* 0x000fe2000801143c */
[----:B------:R-:W-:Y:S01]  /*261d0*/  BSSY B1, `(.L_x_6414) ;  /* 0x000003b000017945 */ /* 0x000fe20003800000 */
[----:B------:R-:W-:Y:S02]  /*261e0*/  USHF.R.S32.HI UR24, URZ, 0x1f, UR4 ;  /* 0x0000001f3f187899 */ /* 0x000fe40008011404 */
[----:B------:R-:W-:Y:S02]  /*261f0*/  USEL UR9, UR60, URZ, !UP0 ;  /* 0x0000003f3c097287 */ /* 0x000fe4000c000000 */
[----:B------:R-:W-:Y:S01]  /*26200*/  USEL UR14, UR14, URZ, !UP0 ;  /* 0x0000003f0e0e7287 */ /* 0x000fe2000c000000 */
[----:B------:R-:W-:Y:S11]  /*26210*/  @P0 BRA `(.L_x_6415) ;  /* 0x0000000000d80947 */ /* 0x000ff60003800000 */
[----:B------:R-:W0:Y:S01]  /*26220*/  LDC R9, c[0x0][0xce8] ;  /* 0x00033a00ff097b82 */ /* 0x000e220000000800 */
[----:B------:R-:W-:-:S04]  /*26230*/  IMAD.U32 R3, RZ, RZ, UR59 ;  /* 0x0000003bff037e24 */ /* 0x000fc8000f8e00ff */
[----:B------:R-:W-:-:S04]  /*26240*/  IMAD R3, R3, 0x40, R10 ;  /* 0x0000004003037824 */ /* 0x000fc800078e020a */
[----:B------:R-:W-:Y:S02]  /*26250*/  VIADD R6, R3, 0xffffff80 ;  /* 0xffffff8003067836 */ /* 0x000fe40000000000 */
        /* <DEDUP_REMOVED lines=50> */
.L_x_6415:
[----:B------:R-:W-:Y:S05]  /*26580*/  BSYNC B1 ;  /* 0x0000000000017941 */ /* 0x000fea0003800000 */
.L_x_6414:
[----:B------:R-:W-:-:S06]  /*26590*/  UISETP.GT.AND UP0, UPT, UR8, 0x1, UPT ;  /* 0x000000010800788c */ /* 0x000fcc000bf04270 */
[----:B------:R-:W-:-:S13]  /*265a0*/  PLOP3.LUT P0, PT, PT, PT, UP0, 0x80, 0x0 ;  /* 0x000000000000781c */ /* 0x000fda0003f0f008 */
[----:B------:R-:W-:Y:S05]  /*265b0*/  @P0 BRA `(.L_x_6408) ;  /* 0x00000008006c0947 */ /* 0x000fea0003800000 */
[----:B------:R-:W1:Y:S01]  /*265c0*/  LDC R11, c[0x0][0xce8] ;  /* 0x00033a00ff0b7b82 */ /* 0x000e620000000800 */
        /* <DEDUP_REMOVED lines=9> */
[----:B------:R-:W-:Y:S01]  /*26660*/  IMAD R3, R157, 0x20, R208 ;  /* 0x000000209d037824 */ /* 0x000fe200078e02d0 */
[----:B------:R-:W-:Y:S01]  /*26670*/  ISETP.GE.AND P2, PT, R155, UR16, PT ;  /* 0x000000109b007c0c */ /* 0x000fe2000bf46270 */
[----:B------:R-:W-:Y:S01]  /*26680*/  IMAD.SHL.U32 R9, R6, 0x2, RZ ;  /* 0x0000000206097824 */ /* 0x000fe200078e00ff */
[----:B------:R-:W-:Y:S01]  /*26690*/  UIADD3 UR11, UR11, UR8, URZ ;  /* 0x000000080b0b7290 */ /* 0x000fe2000fffe03f */
[----:B------:R-:W-:Y:S01]  /*266a0*/  IMAD.U32 R8, RZ, RZ, UR59 ;  /* 0x0000003bff087e24 */ /* 0x000fe2000f8e00ff */
[----:B------:R-:W-:Y:S01]  /*266b0*/  ULDC.64 UR12, c[0x0][0xbe8] ;  /* 0x0002fa00000c7ab9 */ /* 0x000fe20000000a00 */
[----:B------:R-:W-:Y:S01]  /*266c0*/  ISETP.GE.AND P1, PT, R154, UR16, PT ;  /* 0x000000109a007c0c */ /* 0x000fe2000bf26270 */
[----:B------:R-:W-:Y:S01]  /*266d0*/  UIMAD.WIDE.U32 UR10, UR15, UR12, UR10 ;  /* 0x0000000c0f0a72a5 */ /* 0x000fe2000f8e000a */
[----:B------:R-:W-:Y:S01]  /*266e0*/  LOP3.LUT R6, R9, 0x2, R4, 0xe2, !PT ;  /* 0x0000000209067812 */ /* 0x000fe200078ee204 */
[----:B------:R-:W-:Y:S01]  /*266f0*/  IMAD R8, R8, 0x40, R3 ;  /* 0x0000004008087824 */ /* 0x000fe200078e0203 */
[----:B------:R-:W-:Y:S01]  /*26700*/  SEL R4, RZ, 0xffffffff, P2 ;  /* 0xffffffffff047807 */ /* 0x000fe20001000000 */
[----:B------:R-:W-:Y:S01]  /*26710*/  UIMAD UR11, UR15, UR13, UR11 ;  /* 0x0000000d0f0b72a4 */ /* 0x000fe2000f8e020b */
[----:B------:R-:W-:Y:S01]  /*26720*/  SEL R9, RZ, 0xffffffff, P1 ;  /* 0xffffffffff097807 */ /* 0x000fe20000800000 */
[----:B------:R-:W-:Y:S01]  /*26730*/  IMAD.MOV.U32 R3, RZ, RZ, R8 ;  /* 0x000000ffff037224 */ /* 0x000fe200078e0008 */
[----:B-1----:R-:W-:Y:S01]  /*26740*/  ISETP.NE.AND P0, PT, R11, 0x1, PT ;  /* 0x000000010b00780c */ /* 0x002fe20003f05270 */
[----:B------:R-:W-:Y:S01]  /*26750*/  ULDC.64 UR12, c[0x0][0xbf0] ;  /* 0x0002fc00000c7ab9 */ /* 0x000fe20000000a00 */
[----:B------:R-:W-:Y:S01]  /*26760*/  IMAD.SHL.U32 R13, R4, 0x4, RZ ;  /* 0x00000004040d7824 */ /* 0x000fe200078e00ff */
[----:B------:R-:W-:Y:S01]  /*26770*/  UIMAD UR14, UR14, UR12, URZ ;  /* 0x0000000c0e0e72a4 */ /* 0x000fe2000f8e023f */
[----:B------:R-:W-:Y:S01]  /*26780*/  IMAD.SHL.U32 R9, R9, 0x8, RZ ;  /* 0x0000000809097824 */ /* 0x000fe200078e00ff */
[----:B------:R-:W-:Y:S01]  /*26790*/  ISETP.GE.AND P2, PT, R210, UR16, PT ;  /* 0x00000010d2007c0c */ /* 0x000fe2000bf46270 */
[----:B-----5:R-:W-:Y:S01]  /*267a0*/  IMAD R25, R0, R11, RZ ;  /* 0x0000000b00197224 */ /* 0x020fe200078e02ff */
[----:B------:R-:W-:Y:S01]  /*267b0*/  UIMAD UR4, UR9, UR13, UR14 ;  /* 0x0000000d090472a4 */ /* 0x000fe2000f8e020e */
[----:B------:R-:W-:Y:S01]  /*267c0*/  LOP3.LUT R6, R13, 0x4, R6, 0xe2, !PT ;  /* 0x000000040d067812 */ /* 0x000fe200078ee206 */
[----:B------:R-:W-:Y:S01]  /*267d0*/  UIMAD.WIDE.U32 UR8, UR9, UR12, UR10 ;  /* 0x0000000c090872a5 */ /* 0x000fe2000f8e000a */
[----:B------:R-:W-:Y:S01]  /*267e0*/  SEL R0, RZ, 0x80, P2 ;  /* 0x00000080ff007807 */ /* 0x000fe20001000000 */
[----:B------:R-:W-:Y:S01]  /*267f0*/  BSSY B1, `(.L_x_6416) ;  /* 0x0000053000017945 */ /* 0x000fe20003800000 */
[----:B------:R-:W-:Y:S01]  /*26800*/  LOP3.LUT R10, R9, 0x8, R6, 0xe2, !PT ;  /* 0x00000008090a7812 */ /* 0x000fe200078ee206 */
[----:B------:R-:W0:Y:S01]  /*26810*/  @P0 LDC R5, c[0x0][0xcec] ;  /* 0x00033b00ff050b82 */ /* 0x000e220000000800 */
[----:B------:R-:W-:Y:S01]  /*26820*/  UIADD3 UR4, UR9, UR4, URZ ;  /* 0x0000000409047290 */ /* 0x000fe2000fffe03f */
[----:B------:R-:W-:-:S02]  /*26830*/  SHF.R.S32.HI R27, RZ, 0x1f, R210 ;  /* 0x0000001fff1b7819 */ /* 0x000fc400000114d2 */
[----:B------:R-:W-:Y:S02]  /*26840*/  SHF.R.S32.HI R28, RZ, 0x1f, R211 ;  /* 0x0000001fff1c7819 */ /* 0x000fe400000114d3 */
[----:B------:R-:W-:Y:S02]  /*26850*/  SHF.R.S32.HI R29, RZ, 0x1f, R152 ;  /* 0x0000001fff1d7819 */ /* 0x000fe40000011498 */
[----:B------:R-:W1:Y:S01]  /*26860*/  @P0 LDC R7, c[0x0][0xcf0] ;  /* 0x00033c00ff070b82 */ /* 0x000e620000000800 */
[----:B------:R-:W-:Y:S02]  /*26870*/  SHF.R.S32.HI R30, RZ, 0x1f, R153 ;  /* 0x0000001fff1e7819 */ /* 0x000fe40000011499 */
[----:B------:R-:W-:Y:S02]  /*26880*/  SHF.R.S32.HI R31, RZ, 0x1f, R154 ;  /* 0x0000001fff1f7819 */ /* 0x000fe4000001149a */
[----:B------:R-:W-:Y:S02]  /*26890*/  SHF.R.S32.HI R32, RZ, 0x1f, R155 ;  /* 0x0000001fff207819 */ /* 0x000fe4000001149b */
[----:B------:R-:W-:Y:S01]  /*268a0*/  SHF.R.S32.HI R33, RZ, 0x1f, R156 ;  /* 0x0000001fff217819 */ /* 0x000fe2000001149c */
[----:B0-----:R-:W-:-:S04]  /*268b0*/  @P0 IMAD.HI.U32 R4, R8, R5, RZ ;  /* 0x0000000508040227 */ /* 0x001fc800078e00ff */
[----:B------:R-:W-:Y:S02]  /*268c0*/  IMAD.U32 R5, RZ, RZ, UR9 ;  /* 0x00000009ff057e24 */ /* 0x000fe4000f8e00ff */
[----:B------:R-:W-:Y:S01]  /*268d0*/  IMAD.U32 R5, RZ, RZ, UR4 ;  /* 0x00000004ff057e24 */ /* 0x000fe2000f8e00ff */
[----:B-1----:R-:W-:Y:S01]  /*268e0*/  @P0 SHF.R.U32.HI R3, RZ, R7, R4 ;  /* 0x00000007ff030219 */ /* 0x002fe20000011604 */
[----:B------:R-:W-:Y:S01]  /*268f0*/  IMAD.U32 R4, RZ, RZ, UR8 ;  /* 0x00000008ff047e24 */ /* 0x000fe2000f8e00ff */
[----:B------:R-:W-:Y:S01]  /*26900*/  ISETP.GE.AND P0, PT, R153, UR16, PT ;  /* 0x0000001099007c0c */ /* 0x000fe2000bf06270 */
[----:B------:R-:W-:Y:S01]  /*26910*/  ULDC.64 UR8, c[0x0][0xbe0] ;  /* 0x0002f80000087ab9 */ /* 0x000fe20000000a00 */
[--C-:B------:R-:W-:Y:S01]  /*26920*/  SHF.R.S32.HI R6, RZ, 0x1f, R3.reuse ;  /* 0x0000001fff067819 */ /* 0x100fe20000011403 */
[----:B------:R-:W-:Y:S01]  /*26930*/  IMAD.MOV R7, RZ, RZ, -R3 ;  /* 0x000000ffff077224 */ /* 0x000fe200078e0a03 */
[----:B------:R-:W-:Y:S01]  /*26940*/  SEL R9, RZ, 0xffffffff, P0 ;  /* 0xffffffffff097807 */ /* 0x000fe20000000000 */
[----:B------:R-:W-:Y:S01]  /*26950*/  IMAD.WIDE.U32 R4, R3, UR8, R4 ;  /* 0x0000000803047c25 */ /* 0x000fe2000f8e0004 */
[----:B------:R-:W-:-:S03]  /*26960*/  ISETP.GE.AND P0, PT, R152, UR16, PT ;  /* 0x0000001098007c0c */ /* 0x000fc6000bf06270 */
[----:B------:R-:W-:Y:S02]  /*26970*/  IMAD R6, R6, UR8, RZ ;  /* 0x0000000806067c24 */ /* 0x000fe4000f8e02ff */
[----:B------:R-:W-:Y:S02]  /*26980*/  IMAD R7, R11, R7, R8 ;  /* 0x000000070b077224 */ /* 0x000fe400078e0208 */
[----:B------:R-:W-:Y:S02]  /*26990*/  IMAD.SHL.U32 R13, R9, 0x10, RZ ;  /* 0x00000010090d7824 */ /* 0x000fe400078e00ff */
[----:B------:R-:W-:Y:S01]  /*269a0*/  IMAD R9, R3, UR9, R6 ;  /* 0x0000000903097c24 */ /* 0x000fe2000f8e0206 */
[----:B------:R-:W-:Y:S01]  /*269b0*/  SEL R6, RZ, 0xffffffff, P0 ;  /* 0xffffffffff067807 */ /* 0x000fe20000000000 */
[----:B------:R-:W-:Y:S01]  /*269c0*/  ULDC.64 UR8, c[0x0][0xbd8] ;  /* 0x0002f60000087ab9 */ /* 0x000fe20000000a00 */
[----:B------:R-:W-:Y:S01]  /*269d0*/  SHF.R.S32.HI R3, RZ, 0x1f, R7 ;  /* 0x0000001fff037819 */ /* 0x000fe20000011407 */
[----:B------:R-:W-:Y:S01]  /*269e0*/  IMAD.IADD R5, R5, 0x1, R9 ;  /* 0x0000000105057824 */ /* 0x000fe200078e0209 */
[----:B------:R-:W-:Y:S01]  /*269f0*/  LOP3.LUT R10, R13, 0x10, R10, 0xe2, !PT ;  /* 0x000000100d0a7812 */ /* 0x000fe200078ee20a */
[----:B------:R-:W-:Y:S01]  /*26a00*/  IMAD.SHL.U32 R13, R6, 0x20, RZ ;  /* 0x00000020060d7824 */ /* 0x000fe200078e00ff */
[----:B------:R-:W-:Y:S01]  /*26a10*/  ISETP.GE.AND P0, PT, R211, UR16, PT ;  /* 0x00000010d3007c0c */ /* 0x000fe2000bf06270 */
[----:B------:R-:W-:-:S02]  /*26a20*/  IMAD R6, R3, UR8, RZ ;  /* 0x0000000803067c24 */ /* 0x000fc4000f8e02ff */
[----:B------:R-:W-:Y:S01]  /*26a30*/  IMAD.WIDE.U32 R4, R7, UR8, R4 ;  /* 0x0000000807047c25 */ /* 0x000fe2000f8e0004 */
[----:B------:R-:W-:-:S03]  /*26a40*/  LOP3.LUT R10, R13, 0x20, R10, 0xe2, !PT ;  /* 0x000000200d0a7812 */ /* 0x000fc600078ee20a */
[----:B------:R-:W-:Y:S01]  /*26a50*/  IMAD R3, R7, UR9, R6 ;  /* 0x0000000907037c24 */ /* 0x000fe2000f8e0206 */
[----:B------:R-:W-:Y:S01]  /*26a60*/  ULDC.64 UR8, c[0x0][0xb80] ;  /* 0x0002e00000087ab9 */ /* 0x000fe20000000a00 */
[----:B------:R-:W-:Y:S01]  /*26a70*/  IMAD.U32 R7, RZ, RZ, UR59 ;  /* 0x0000003bff077e24 */ /* 0x000fe2000f8e00ff */
[C---:B------:R-:W-:Y:S01]  /*26a80*/  LEA R20, P1, R4.reuse, UR8, 0x1 ;  /* 0x0000000804147c11 */ /* 0x040fe2000f8208ff */
[----:B------:R-:W-:Y:S02]  /*26a90*/  IMAD.IADD R3, R5, 0x1, R3 ;  /* 0x0000000105037824 */ /* 0x000fe400078e0203 */
[----:B------:R-:W-:Y:S01]  /*26aa0*/  IMAD R26, R7, 0x40, R208 ;  /* 0x00000040071a7824 */ /* 0x000fe200078e02d0 */
[----:B------:R-:W-:Y:S01]  /*26ab0*/  SEL R7, RZ, 0x40, P0 ;  /* 0x00000040ff077807 */ /* 0x000fe20000000000 */
[----:B------:R0:W1:Y:S01]  /*26ac0*/  SHFL.IDX PT, R6, R20, RZ, 0x181f ;  /* 0x00181fff14067589 */ /* 0x00006200000e0000 */
[----:B------:R-:W-:Y:S02]  /*26ad0*/  LEA.HI.X R3, R4, UR9, R3, 0x1, P1 ;  /* 0x0000000904037c11 */ /* 0x000fe400088f0c03 */
[----:B------:R-:W-:-:S02]  /*26ae0*/  ISETP.GE.AND P0, PT, R26, R25, PT ;  /* 0x000000191a00720c */ /* 0x000fc40003f06270 */
        /* <DEDUP_REMOVED lines=8> */
[CC--:B-1----:R-:W-:Y:S02]  /*26b70*/  @!P2 LEA R8, P0, R156.reuse, R6.reuse, 0x1 ;  /* 0x000000069c08a211 */ /* 0x0c2fe400078008ff */
        /* <DEDUP_REMOVED lines=26> */
.L_x_6417:
[----:B------:R-:W-:Y:S05]  /*26d20*/  BSYNC B1 ;  /* 0x0000000000017941 */ /* 0x000fea0003800000 */
.L_x_6416:
        /* <DEDUP_REMOVED lines=9> */
[----:B------:R-:W-:-:S05]  /*26dc0*/  LOP3.LUT P1, RZ, R21, 0x40, RZ, 0xc0, !PT ;  /* 0x0000004015ff7812 */ /* 0x000fca000782c0ff */
[CC--:B-1----:R-:W-:Y:S02]  /*26dd0*/  @!P2 LEA R8, P0, R156.reuse, R6.reuse, 0x1 ;  /* 0x000000069c08a211 */ /* 0x0c2fe400078008ff */
[----:B--2---:R-:W-:Y:S02]  /*26de0*/  @!P3 IMAD.WIDE R4, R19, 0x2, R6 ;  /* 0x000000021304b825 */ /* 0x004fe400078e0206 */
[-C--:B------:R-:W-:Y:S02]  /*26df0*/  @!P2 LEA.HI.X R9, R156, R7.reuse, R33, 0x1, P0 ;  /* 0x000000079c09a211 */ /* 0x080fe400000f0c21 */
[----:B------:R-:W-:Y:S01]  /*26e00*/  @!P5 LEA R10, P0, R155, R6, 0x1 ;  /* 0x000000069b0ad211 */ /* 0x000fe200078008ff */
[----:B------:R0:W-:Y:S01]  /*26e10*/  @!P3 ST.E.128 desc[UR36][R4.64], RZ ;  /* 0x000000ff0400b985 */ /* 0x0001e2000c101d24 */
[----:B------:R-:W-:Y:S02]  /*26e20*/  ISETP.GE.AND P3, PT, R153, UR16, PT ;  /* 0x0000001099007c0c */ /* 0x000fe4000bf66270 */
[----:B------:R-:W-:Y:S01]  /*26e30*/  @!P5 LEA.HI.X R11, R155, R7, R32, 0x1, P0 ;  /* 0x000000079b0bd211 */ /* 0x000fe200000f0c20 */
[----:B------:R1:W-:Y:S01]  /*26e40*/  @!P2 ST.E.128 desc[UR36][R8.64], RZ ;  /* 0x000000ff0800a985 */ /* 0x0003e2000c101d24 */
[----:B------:R-:W-:-:S02]  /*26e50*/  ISETP.GE.AND P2, PT, R152, UR16, PT ;  /* 0x0000001098007c0c */ /* 0x000fc4000bf46270 */
[----:B------:R-:W-:Y:S01]  /*26e60*/  LOP3.LUT P0, RZ, R24, 0x80, RZ, 0xc0, !PT ;  /* 0x0000008018ff7812 */ /* 0x000fe2000780c0ff */
[----:B------:R1:W-:Y:S01]  /*26e70*/  @!P5 ST.E.128 desc[UR36][R10.64], RZ ;  /* 0x000000ff0a00d985 */ /* 0x0003e2000c101d24 */
[----:B------:R-:W-:-:S04]  /*26e80*/  @!P4 LEA R12, P6, R154, R6, 0x1 ;  /* 0x000000069a0cc211 */ /* 0x000fc800078c08ff */
[----:B------:R-:W-:Y:S02]  /*26e90*/  @!P4 LEA.HI.X R13, R154, R7, R31, 0x1, P6 ;  /* 0x000000079a0dc211 */ /* 0x000fe400030f0c1f */
[----:B------:R-:W-:-:S03]  /*26ea0*/  @!P3 LEA R14, P5, R153, R6, 0x1 ;  /* 0x00000006990eb211 */ /* 0x000fc600078a08ff */
[----:B------:R1:W-:Y:S01]  /*26eb0*/  @!P4 ST.E.128 desc[UR36][R12.64], RZ ;  /* 0x000000ff0c00c985 */ /* 0x0003e2000c101d24 */
[-C--:B0-----:R-:W-:Y:S02]  /*26ec0*/  @!P2 LEA R4, P6, R152, R6.reuse, 0x1 ;  /* 0x000000069804a211 */ /* 0x081fe400078c08ff */
        /* <DEDUP_REMOVED lines=10> */
.L_x_6408:
[----:B------:R-:W-:Y:S05]  /*26f70*/  BSYNC B0 ;  /* 0x0000000000007941 */ /* 0x000fea0003800000 */
.L_x_6400:
[----:B------:R-:W-:Y:S02]  /*26f80*/  ULDC UR4, c[0x0][0xd3c] ;  /* 0x00034f0000047ab9 */ /* 0x000fe40000000800 */
[----:B------:R-:W-:-:S06]  /*26f90*/  UISETP.GE.AND UP0, UPT, UR6, UR4, UPT ;  /* 0x000000040600728c */ /* 0x000fcc000bf06270 */
[----:B------:R-:W-:-:S13]  /*26fa0*/  PLOP3.LUT P0, PT, PT, PT, UP0, 0x80, 0x0 ;  /* 0x000000000000781c */ /* 0x000fda0003f0f008 */
[----:B------:R-:W-:Y:S05]  /*26fb0*/  @!P0 BRA `(.L_x_6418) ;  /* 0xfffffda000e48947 */ /* 0x000fea000383ffff */
[----:B------:R-:W-:Y:S05]  /*26fc0*/  EXIT ;  /* 0x000000000000794d */ /* 0x000fea0003800000 */
.L_x_6269:
        /* <DEDUP_REMOVED lines=16> */
.L_x_6419:
        /* <DEDUP_REMOVED lines=44> */
.L_x_6423:
        /* <DEDUP_REMOVED lines=35> */
.L_x_6421:
        /* <DEDUP_REMOVED lines=13> */
.L_x_6424:
        /* <DEDUP_REMOVED lines=62> */
.L_x_6425:
        /* <DEDUP_REMOVED lines=61> */
.L_x_6426:
[----:B------:R-:W-:-:S05]  /*27e40*/  LOP3.LUT R25, RZ, R2, RZ, 0x33, !PT ;  /* 0x00000002ff197212 */ /* 0x000fca00078e33ff */
[----:B------:R-:W-:Y:S01]  /*27e50*/  IMAD.IADD R25, R0, 0x1, R25 ;  /* 0x0000000100197824 */ /* 0x000fe200078e0219 */
[----:B------:R-:W-:Y:S06]  /*27e60*/  BRA `(.L_x_6427) ;  /* 0x0000000000147947 */ /* 0x000fec0003800000 */
.L_x_6422:
[----:B------:R-:W-:Y:S01]  /*27e70*/  ULDC UR4, c[0x0][0xd3c] ;  /* 0x00034f0000047ab9 */ /* 0x000fe20000000800 */
[----:B------:R-:W-:Y:S02]  /*27e80*/  IMAD.MOV.U32 R25, RZ, RZ, RZ ;  /* 0x000000ffff197224 */ /* 0x000fe400078e00ff */
[----:B------:R-:W-:Y:S02]  /*27e90*/  IMAD.U32 R24, RZ, RZ, UR6 ;  /* 0x00000006ff187e24 */ /* 0x000fe4000f8e00ff */
[----:B------:R-:W-:Y:S02]  /*27ea0*/  IMAD.MOV.U32 R26, RZ, RZ, RZ ;  /* 0x000000ffff1a7224 */ /* 0x000fe400078e00ff */
[----:B------:R-:W-:-:S07]  /*27eb0*/  IMAD.U32 R27, RZ, RZ, UR4 ;  /* 0x00000004ff1b7e24 */ /* 0x000fce000f8e00ff */
.L_x_6427:
[----:B------:R-:W-:-:S13]  /*27ec0*/  ISETP.NE.AND P0, PT, R7, RZ, PT ;  /* 0x000000ff0700720c */ /* 0x000fda0003f05270 */
[----:B------:R-:W0:Y:S01]  /*27ed0*/  @!P0 S2R R3, SR_CgaCtaId ;  /* 0x0000000000038919 */ /* 0x000e220000008800 */
[----:B------:R-:W-:-:S04]  /*27ee0*/  @!P0 MOV R0, 0x400 ;  /* 0x0000040000008802 */ /* 0x000fc80000000f00 */
[----:B0-----:R-:W-:-:S05]  /*27ef0*/  @!P0 LEA R0, R3, R0, 0x18 ;  /* 0x0000000003008211 */ /* 0x001fca00078ec0ff */
[----:B------:R1:W-:Y:S01]  /*27f00*/  @!P0 STS.128 [R0+0x388d0], R24 ;  /* 0x0388d01800008388 */ /* 0x0003e20000000c00 */
[----:B------:R-:W-:Y:S06]  /*27f10*/  BAR.ARV 0x5, 0x180 ;  /* 0x0146000000007b1d */ /* 0x000fec0000002000 */
.L_x_6420:
        /* <DEDUP_REMOVED lines=22> */
[----:B------:R-:W-:Y:S02]  /*28080*/  LOP3.LUT R4, R0, 0x38, RZ, 0xc0, !PT ;  /* 0x0000003800047812 */ /* 0x000fe400078ec0ff */
[----:B------:R-:W-:Y:S01]  /*28090*/  UMOV UR4, 0x400 ;  /* 0x0000040000047882 */ /* 0x000fe20000000000 */
[----:B------:R-:W-:Y:S01]  /*280a0*/  LOP3.LUT R34, R3, 0x200, R0, 0xf8, !PT ;  /* 0x0000020003227812 */ /* 0x000fe200078ef800 */
[----:B0-----:R-:W-:Y:S01]  /*280b0*/  ULEA UR4, UR5, UR4, 0x18 ;  /* 0x0000000405047291 */ /* 0x001fe2000f8ec03f */
[----:B------:R-:W-:Y:S02]  /*280c0*/  LOP3.LUT R2, R5, 0x70, R2, 0xf8, !PT ;  /* 0x0000007005027812 */ /* 0x000fe400078ef802 */
[----:B------:R-:W-:-:S02]  /*280d0*/  LOP3.LUT R0, R4, 0x40, RZ, 0xfc, !PT ;  /* 0x0000004004007812 */ /* 0x000fc400078efcff */
[C---:B------:R-:W-:Y:S01]  /*280e0*/  LOP3.LUT R3, R4.reuse, 0x80, RZ, 0xfc, !PT ;  /* 0x0000008004037812 */ /* 0x040fe200078efcff */
[----:B------:R-:W-:Y:S01]  /*280f0*/  IMAD.U32 R17, RZ, RZ, UR4 ;  /* 0x00000004ff117e24 */ /* 0x000fe2000f8e00ff */
[C---:B------:R-:W-:Y:S02]  /*28100*/  LOP3.LUT R2, R4.reuse, 0xc0, RZ, 0xfc, !PT ;  /* 0x000000c004027812 */ /* 0x040fe400078efcff */
[----:B------:R-:W-:Y:S01]  /*28110*/  LOP3.LUT R0, R4, 0x100, RZ, 0xfc, !PT ;  /* 0x0000010004007812 */ /* 0x000fe200078efcff */
[----:B------:R-:W-:Y:S01]  /*28120*/  IMAD R19, R34, 0x2, R17 ;  /* 0x0000000222137824 */ /* 0x000fe200078e0211 */
[C---:B------:R-:W-:Y:S02]  /*28130*/  LOP3.LUT R3, R4.reuse, 0x140, RZ, 0xfc, !PT ;  /* 0x0000014004037812 */ /* 0x040fe400078efcff */
[C---:B------:R-:W-:Y:S02]  /*28140*/  LOP3.LUT R2, R4.reuse, 0x180, RZ, 0xfc, !PT ;  /* 0x0000018004027812 */ /* 0x040fe400078efcff */
[----:B---3--:R-:W-:-:S07]  /*28150*/  LOP3.LUT R0, R4, 0x1c0, RZ, 0xfc, !PT ;  /* 0x000001c004007812 */ /* 0x008fce00078efcff */
.L_x_6505:
[----:B------:R-:W-:Y:S05]  /*28160*/  YIELD ;  /* 0x0000000000007946 */ /* 0x000fea0003800000 */
[----:B------:R-:W-:Y:S01]  /*28170*/  ULDC.64 UR4, c[0x0][0xb20] ;  /* 0x0002c80000047ab9 */ /* 0x000fe20000000a00 */
[----:B------:R-:W-:Y:S01]  /*28180*/  IMAD.MOV.U32 R32, RZ, RZ, RZ ;  /* 0x000000ffff207224 */ /* 0x000fe200078e00ff */
[----:B------:R-:W-:-:S04]  /*28190*/  ISETP.NE.U32.AND P0, PT, RZ, UR4, PT ;  /* 0x00000004ff007c0c */ /* 0x000fc8000bf05070 */
[----:B------:R-:W-:Y:S01]  /*281a0*/  ISETP.NE.AND.EX P0, PT, RZ, UR5, PT, P0 ;  /* 0x00000005ff007c0c */ /* 0x000fe2000bf05300 */
[----:B------:R-:W-:-:S12]  /*281b0*/  ULDC.64 UR4, c[0x0][0xb10] ;  /* 0x0002c40000047ab9 */ /* 0x000fd80000000a00 */
[----:B------:R-:W0:Y:S02]  /*281c0*/  @P0 LDC.64 R2, c[0x0][0xb20] ;  /* 0x0002c800ff020b82 */ /* 0x000e240000000a00 */
        /* <DEDUP_REMOVED lines=11> */
[----:B-1----:R-:W1:Y:S07]  /*28280*/  @P1 LDC.64 R4, c[0x0][0xb10] ;  /* 0x0002c400ff041b82 */ /* 0x002e6e0000000a00 */
[----:B------:R-:W-:Y:S01]  /*28290*/  @P2 LOP3.LUT R16, R16, 0x40, RZ, 0xfc, !PT ;  /* 0x0000004010102812 */ /* 0x000fe200078efcff */
[----:B0-----:R-:W-:-:S05]  /*282a0*/  IMAD.WIDE R2, R27, 0x4, R2 ;  /* 0x000000041b027825 */ /* 0x001fca00078e0202 */
[----:B------:R0:W5:Y:S01]  /*282b0*/  @P2 LDG.E R35, desc[UR36][R2.64] ;  /* 0x0000002402232981 */ /* 0x000162000c1e1900 */
[----:B-1----:R-:W-:-:S05]  /*282c0*/  @P1 IMAD.WIDE R4, R27, 0x4, R4 ;  /* 0x000000041b041825 */ /* 0x002fca00078e0204 */
[----:B--2---:R-:W2:Y:S01]  /*282d0*/  @P1 LDG.E R0, desc[UR36][R4.64] ;  /* 0x0000002404001981 */ /* 0x004ea2000c1e1900 */
        /* <DEDUP_REMOVED lines=10> */
[----:B0-----:R-:W-:-:S05]  /*28380*/  IMAD.U32 R0, RZ, RZ, UR4 ;  /* 0x00000004ff007e24 */ /* 0x001fca000f8e00ff */
[----:B------:R1:W-:Y:S01]  /*28390*/  STL [R1+0x410], R0 ;  /* 0x0004100001007387 */ /* 0x0003e20000100800 */
[----:B------:R-:W-:Y:S05]  /*283a0*/  @!P2 BRA `(.L_x_6429) ;  /* 0x000000000010a947 */ /* 0x000fea0003800000 */
[----:B------:R-:W2:Y:S04]  /*283b0*/  LDG.E R5, desc[UR36][R2.64] ;  /* 0x0000002402057981 */ /* 0x000ea8000c1e1900 */
[----:B-1----:R-:W2:Y:S02]  /*283c0*/  LDG.E R0, desc[UR36][R2.64+0x4] ;  /* 0x0000042402007981 */ /* 0x002ea4000c1e1900 */
[----:B--2---:R-:W-:-:S05]  /*283d0*/  IMAD.IADD R0, R0, 0x1, -R5 ;  /* 0x0000000100007824 */ /* 0x004fca00078e0a05 */
[----:B------:R2:W-:Y:S02]  /*283e0*/  STL [R1+0x410], R0 ;  /* 0x0004100001007387 */ /* 0x0005e40000100800 */
.L_x_6429:
[----:B------:R-:W-:Y:S02]  /*283f0*/  ULDC.64 UR4, c[0x0][0xb18] ;  /* 0x0002c60000047ab9 */ /* 0x000fe40000000a00 */
[----:B------:R-:W-:-:S04]  /*28400*/  ISETP.NE.U32.AND P0, PT, RZ, UR4, PT ;  /* 0x00000004ff007c0c */ /* 0x000fc8000bf05070 */
[----:B------:R-:W-:-:S13]  /*28410*/  ISETP.NE.AND.EX P0, PT, RZ, UR5, PT, P0 ;  /* 0x00000005ff007c0c */ /* 0x000fda000bf05300 */
[----:B------:R-:W-:Y:S05]  /*28420*/  @!P0 BRA `(.L_x_6430) ;  /* 0x0000000000108947 */ /* 0x000fea0003800000 */
[----:B0-----:R-:W0:Y:S02]  /*28430*/  LDC.64 R2, c[0x0][0xb18] ;  /* 0x0002c600ff027b82 */ /* 0x001e240000000a00 */
[----:B0-----:R-:W-:-:S05]  /*28440*/  IMAD.WIDE R2, R27, 0x4, R2 ;  /* 0x000000041b027825 */ /* 0x001fca00078e0202 */
[----:B------:R0:W5:Y:S01]  /*28450*/  LDG.E R7, desc[UR36][R2.64] ;  /* 0x0000002402077981 */ /* 0x000162000c1e1900 */
[----:B------:R-:W-:Y:S05]  /*28460*/  BRA `(.L_x_6431) ;  /* 0x0000000000247947 */ /* 0x000fea0003800000 */
.L_x_6430:
[----:B------:R-:W-:Y:S02]  /*28470*/  ULDC.64 UR4, c[0x0][0xb00] ;  /* 0x0002c00000047ab9 */ /* 0x000fe40000000a00 */
[----:B------:R-:W-:-:S04]  /*28480*/  ISETP.NE.U32.AND P0, PT, RZ, UR4, PT ;  /* 0x00000004ff007c0c */ /* 0x000fc8000bf05070 */
[----:B------:R-:W-:-:S13]  /*28490*/  ISETP.NE.AND.EX P0, PT, RZ, UR5, PT, P0 ;  /* 0x00000005ff007c0c */ /* 0x000fda000bf05300 */
[----:B------:R-:W-:Y:S05]  /*284a0*/  @!P0 BRA `(.L_x_6431) ;  /* 0x0000000000148947 */ /* 0x000fea0003800000 */
[----:B0-----:R-:W0:Y:S02]  /*284b0*/  LDC.64 R2, c[0x0][0xb00] ;  /* 0x0002c000ff027b82 */ /* 0x001e240000000a00 */
[----:B0-----:R-:W-:-:S05]  /*284c0*/  IMAD.WIDE R2, R27, 0x4, R2 ;  /* 0x000000041b027825 */ /* 0x001fca00078e0202 */
[----:B------:R-:W3:Y:S04]  /*284d0*/  LDG.E R7, desc[UR36][R2.64] ;  /* 0x0000002402077981 */ /* 0x000ee8000c1e1900 */
[----:B-12---:R-:W3:Y:S02]  /*284e0*/  LDG.E R0, desc[UR36][R2.64+0x4] ;  /* 0x0000042402007981 */ /* 0x006ee4000c1e1900 */
[----:B---3--:R-:W-:-:S07]  /*284f0*/  IMAD.IADD R7, R0, 0x1, -R7 ;  /* 0x0000000100077824 */ /* 0x008fce00078e0a07 */
.L_x_6431:
[----:B------:R-:W3:Y:S01]  /*28500*/  LDL R6, [R1+0x410] ;  /* 0x0004100001067983 */ /* 0x000ee20000100800 */
[----:B012---:R-:W0:Y:S01]  /*28510*/  LDC R0, c[0x0][0x448] ;  /* 0x00011200ff007b82 */ /* 0x007e220000000800 */
[----:B------:R-:W-:Y:S01]  /*28520*/  IMAD.SHL.U32 R37, R25, 0x40, RZ ;  /* 0x0000004019257824 */ /* 0x000fe200078e00ff */
[----:B------:R-:W-:Y:S01]  /*28530*/  LOP3.LUT R16, R16, 0xffffefff, RZ, 0xc0, !PT ;  /* 0xffffefff10107812 */ /* 0x000fe200078ec0ff */
[----:B-----5:R-:W-:Y:S02]  /*28540*/  IMAD.IADD R25, R7, 0x1, -R32 ;  /* 0x0000000107197824 */ /* 0x020fe400078e0a20 */
[----:B------:R-:W-:-:S03]  /*28550*/  VIADD R4, R37, 0x3f ;  /* 0x0000003f25047836 */ /* 0x000fc60000000000 */
[----:B------:R-:W1:Y:S01]  /*28560*/  LDC.64 R2, c[0x0][0xad8] ;  /* 0x0002b600ff027b82 */ /* 0x000e620000000a00 */
[----:B0-----:R-:W-:Y:S02]  /*28570*/  ISETP.NE.AND P2, PT, R0, 0x1, PT ;  /* 0x000000010000780c */ /* 0x001fe40003f45270 */
[----:B-1----:R-:W-:-:S11]  /*28580*/  ISETP.GE.AND P1, PT, R3, 0x1, PT ;  /* 0x000000010300780c */ /* 0x002fd60003f26270 */
[----:B------:R-:W0:Y:S01]  /*28590*/  @P2 LDC R5, c[0x0][0x44c] ;  /* 0x00011300ff052b82 */ /* 0x000e220000000800 */
[----:B------:R-:W-:-:S07]  /*285a0*/  @P2 LOP3.LUT R16, R16, 0x1000, RZ, 0xfc, !PT ;  /* 0x0000100010102812 */ /* 0x000fce00078efcff */
[----:B------:R-:W1:Y:S01]  /*285b0*/  @P2 LDC R0, c[0x0][0x450] ;  /* 0x00011400ff002b82 */ /* 0x000e620000000800 */
[----:B0-----:R-:W-:-:S05]  /*285c0*/  @P2 IMAD.HI.U32 R5, R4, R5, RZ ;  /* 0x0000000504052227 */ /* 0x001fca00078e00ff */
[----:B-1----:R-:W-:Y:S02]  /*285d0*/  @P2 SHF.R.U32.HI R4, RZ, R0, R5 ;  /* 0x00000000ff042219 */ /* 0x002fe40000011605 */
[----:B---3--:R-:W-:-:S05]  /*285e0*/  IADD3 R5, R25, 0x1, -R6 ;  /* 0x0000000119057810 */ /* 0x008fca0007ffe806 */
        /* <DEDUP_REMOVED lines=14> */
.L_x_6434:
[----:B------:R-:W-:-:S13]  /*286d0*/  ISETP.NE.AND P0, PT, R3, 0x1, PT ;  /* 0x000000010300780c */ /* 0x000fda0003f05270 */
[----:B------:R-:W0:Y:S02]  /*286e0*/  @P0 LDC.64 R4, c[0x0][0xae0] ;  /* 0x0002b800ff040b82 */ /* 0x000e240000000a00 */
[----:B0-----:R-:W-:-:S05]  /*286f0*/  @P0 IMAD.HI.U32 R4, R0, R4, RZ ;  /* 0x0000000400040227 */ /* 0x001fca00078e00ff */
[----:B------:R-:W-:-:S07]  /*28700*/  @P0 SHF.R.U32.HI R0, RZ, R5, R4 ;  /* 0x00000005ff000219 */ /* 0x000fce0000011604 */
.L_x_6435:
[----:B------:R-:W-:Y:S05]  /*28710*/  BSYNC B0 ;  /* 0x0000000000007941 */ /* 0x000fea0003800000 */
.L_x_6433:
[----:B------:R-:W-:-:S05]  /*28720*/  IMAD R5, R0, R3, R3 ;  /* 0x0000000300057224 */ /* 0x000fca00078e0203 */
[----:B------:R-:W-:-:S07]  /*28730*/  VIMNMX R2, R2, R5, PT ;  /* 0x0000000502027248 */ /* 0x000fce0003fe0100 */
.L_x_6432:
[----:B------:R-:W0:Y:S01]  /*28740*/  @P2 LDC R0, c[0x0][0x44c] ;  /* 0x00011300ff002b82 */ /* 0x000e220000000800 */
[----:B------:R-:W-:Y:S01]  /*28750*/  VIADD R2, R2, 0x3f ;  /* 0x0000003f02027836 */ /* 0x000fe20000000000 */
[----:B------:R-:W-:Y:S01]  /*28760*/  ULDC UR4, c[0x0][0xad4] ;  /* 0x0002b50000047ab9 */ /* 0x000fe20000000800 */
[----:B------:R-:W-:-:S05]  /*28770*/  IMAD.MOV.U32 R4, RZ, RZ, R37 ;  /* 0x000000ffff047224 */ /* 0x000fca00078e0025 */
[----:B------:R-:W1:Y:S01]  /*28780*/  @P2 LDC R5, c[0x0][0x450] ;  /* 0x00011400ff052b82 */ /* 0x000e620000000800 */
[----:B0-----:R-:W-:-:S05]  /*28790*/  @P2 IMAD.HI.U32 R0, R37, R0, RZ ;  /* 0x0000000025002227 */ /* 0x001fca00078e00ff */
        /* <DEDUP_REMOVED lines=22> */
.L_x_6438:
[----:B------:R-:W-:-:S13]  /*28900*/  ISETP.NE.AND P0, PT, R3, 0x1, PT ;  /* 0x000000010300780c */ /* 0x000fda0003f05270 */
[----:B------:R-:W0:Y:S02]  /*28910*/  @P0 LDC.64 R4, c[0x0][0xae0] ;  /* 0x0002b800ff040b82 */ /* 0x000e240000000a00 */
[----:B0-----:R-:W-:-:S05]  /*28920*/  @P0 IMAD.HI.U32 R4, R6, R4, RZ ;  /* 0x0000000406040227 */ /* 0x001fca00078e00ff */
[----:B------:R-:W-:-:S07]  /*28930*/  @P0 SHF.R.U32.HI R6, RZ, R5, R4 ;  /* 0x00000005ff060219 */ /* 0x000fce0000011604 */
.L_x_6439:
[----:B------:R-:W-:Y:S05]  /*28940*/  BSYNC B0 ;  /* 0x0000000000007941 */ /* 0x000fea0003800000 */
.L_x_6437:
[----:B------:R-:W-:-:S05]  /*28950*/  IMAD R3, R6, R3, RZ ;  /* 0x0000000306037224 */ /* 0x000fca00078e02ff */
[----:B------:R-:W-:-:S07]  /*28960*/  VIMNMX R2, R2, R3, !PT ;  /* 0x0000000302027248 */ /* 0x000fce0007fe0100 */
.L_x_6436:
        /* <DEDUP_REMOVED lines=43> */
.L_x_6441:
[----:B------:R-:W-:Y:S05]  /*28c20*/  BSYNC B0 ;  /* 0x0000000000007941 */ /* 0x000fea0003800000 */
.L_x_6440:
        /* <DEDUP_REMOVED lines=23> */
.L_x_6443:
        /* <DEDUP_REMOVED lines=20> */
.L_x_6446:
[----:B------:R-:W-:Y:S05]  /*28ee0*/  BSYNC B6 ;  /* 0x0000000000067941 */ /* 0x000fea0003800000 */
.L_x_6445:
        /* <DEDUP_REMOVED lines=20> */
.L_x_6449:
        /* <DEDUP_REMOVED lines=15> */
.L_x_6448:
[----:B------:R-:W-:Y:S05]  /*29120*/  BSYNC B6 ;  /* 0x0000000000067941 */ /* 0x000fea0003800000 */
.L_x_6447:
[----:B------:R-:W-:Y:S01]  /*29130*/  ULDC.64 UR4, c[0x0][0xaf0] ;  /* 0x0002bc0000047ab9 */ /* 0x000fe20000000a00 */
[----:B------:R-:W0:Y:S01]  /*29140*/  S2R R21, SR_TID.X ;  /* 0x0000000000157919 */ /* 0x000e220000002100 */
[----:B------:R-:W-:Y:S01]  /*29150*/  ISETP.NE.U32.AND P0, PT, RZ, UR4, PT ;  /* 0x00000004ff007c0c */ /* 0x000fe2000bf05070 */
[----:B------:R-:W-:Y:S01]  /*29160*/  IMAD.MOV.U32 R28, RZ, RZ, R27 ;  /* 0x000000ffff1c7224 */ /* 0x000fe200078e001b */
[----:B------:R-:W-:Y:S01]  /*29170*/  ULDC UR4, c[0x0][0x320] ;  /* 0x0000c80000047ab9 */ /* 0x000fe20000000800 */
[----:B------:R-:W1:Y:S01]  /*29180*/  S2R R22, SR_TID.X ;  /* 0x0000000000167919 */ /* 0x000e620000002100 */
[----:B------:R-:W-:Y:S01]  /*29190*/  ISETP.NE.AND.EX P0, PT, RZ, UR5, PT, P0 ;  /* 0x00000005ff007c0c */ /* 0x000fe2000bf05300 */
[----:B------:R-:W2:-:S12]  /*291a0*/  LDC R20, c[0x0][0x430] ;  /* 0x00010c00ff147b82 */ /* 0x000e980000000800 */
[----:B------:R-:W3:Y:S01]  /*291b0*/  @P0 LDC.64 R2, c[0x0][0xaf0] ;  /* 0x0002bc00ff020b82 */ /* 0x000ee20000000a00 */
[----:B0-----:R-:W-:-:S05]  /*291c0*/  IMAD.SHL.U32 R29, R21, 0x8, RZ ;  /* 0x00000008151d7824 */ /* 0x001fca00078e00ff */
[----:B------:R-:W-:Y:S01]  /*291d0*/  LOP3.LUT R29, R29, 0x38, RZ, 0xc0, !PT ;  /* 0x000000381d1d7812 */ /* 0x000fe200078ec0ff */
[----:B-1----:R-:W-:-:S03]  /*291e0*/  IMAD.SHL.U32 R21, R22, 0x8, RZ ;  /* 0x0000000816157824 */ /* 0x002fc600078e00ff */
[----:B------:R-:W-:Y:S01]  /*291f0*/  LOP3.LUT R33, R29, 0x40, RZ, 0xfc, !PT ;  /* 0x000000401d217812 */ /* 0x000fe200078efcff */
[----:B---3--:R-:W-:Y:S01]  /*29200*/  @P0 IMAD.WIDE R2, R27, 0x4, R2 ;  /* 0x000000041b020825 */ /* 0x008fe200078e0202 */
[C---:B------:R-:W-:Y:S02]  /*29210*/  LOP3.LUT R0, R29.reuse, 0x180, RZ, 0xfc, !PT ;  /* 0x000001801d007812 */ /* 0x040fe400078efcff */
[----:B------:R-:W-:Y:S02]  /*29220*/  LOP3.LUT R29, R29, 0x1c0, RZ, 0xfc, !PT ;  /* 0x000001c01d1d7812 */ /* 0x000fe400078efcff */
[----:B------:R-:W-:Y:S01]  /*29230*/  ISETP.GE.AND P3, PT, R33, UR4, PT ;  /* 0x0000000421007c0c */ /* 0x000fe2000bf66270 */
[----:B------:R0:W5:Y:S01]  /*29240*/  @P0 LDG.E R28, desc[UR36][R2.64] ;  /* 0x00000024021c0981 */ /* 0x000162000c1e1900 */
[----:B------:R-:W-:Y:S01]  /*29250*/  ISETP.GE.AND P0, PT, R29, UR4, PT ;  /* 0x000000041d007c0c */ /* 0x000fe2000bf06270 */
[C---:B------:R-:W-:Y:S01]  /*29260*/  IMAD.SHL.U32 R29, R22.reuse, 0x8, RZ ;  /* 0x00000008161d7824 */ /* 0x040fe200078e00ff */
[----:B------:R-:W-:Y:S01]  /*29270*/  LOP3.LUT R21, R21, 0x38, RZ, 0xc0, !PT ;  /* 0x0000003815157812 */ /* 0x000fe200078ec0ff */
[----:B------:R-:W-:Y:S01]  /*29280*/  IMAD.SHL.U32 R22, R22, 0x8, RZ ;  /* 0x0000000816167824 */ /* 0x000fe200078e00ff */
[----:B------:R-:W-:Y:S01]  /*29290*/  LOP3.LUT R16, R16, 0xfffffdff, RZ, 0xc0, !PT ;  /* 0xfffffdff10107812 */ /* 0x000fe200078ec0ff */
[----:B------:R-:W-:Y:S01]  /*292a0*/  UMOV UR5, 0xffffffff ;  /* 0xffffffff00057882 */ /* 0x000fe20000000000 */
[----:B------:R-:W-:-:S02]  /*292b0*/  LOP3.LUT R29, R29, 0x38, RZ, 0xc0, !PT ;  /* 0x000000381d1d7812 */ /* 0x000fc400078ec0ff */
[----:B------:R-:W-:Y:S02]  /*292c0*/  ISETP.GE.AND P2, PT, R21, UR4, PT ;  /* 0x0000000415007c0c */ /* 0x000fe4000bf46270 */
[----:B------:R-:W-:Y:S02]  /*292d0*/  LOP3.LUT R29, R29, 0x80, RZ, 0xfc, !PT ;  /* 0x000000801d1d7812 */ /* 0x000fe400078efcff */
[----:B------:R-:W-:Y:S02]  /*292e0*/  @P3 LOP3.LUT R16, R16, 0x200, RZ, 0xfc, !PT ;  /* 0x0000020010103812 */ /* 0x000fe400078efcff */
[----:B------:R-:W-:Y:S02]  /*292f0*/  LOP3.LUT R22, R22, 0x38, RZ, 0xc0, !PT ;  /* 0x0000003816167812 */ /* 0x000fe400078ec0ff */
[----:B------:R-:W-:Y:S02]  /*29300*/  ISETP.GE.AND P5, PT, R29, UR4, PT ;  /* 0x000000041d007c0c */ /* 0x000fe4000bfa6270 */
[----:B------:R-:W-:-:S02]  /*29310*/  LOP3.LUT R16, R16, 0xfffffbff, RZ, 0xc0, !PT ;  /* 0xfffffbff10107812 */ /* 0x000fc400078ec0ff */
[----:B------:R-:W-:Y:S02]  /*29320*/  LOP3.LUT R22, R22, 0xc0, RZ, 0xfc, !PT ;  /* 0x000000c016167812 */ /* 0x000fe400078efcff */
[----:B------:R-:W-:Y:S02]  /*29330*/  @P2 LOP3.LUT R16, R16, 0x400, RZ, 0xfc, !PT ;  /* 0x0000040010102812 */ /* 0x000fe400078efcff */
[----:B------:R-:W-:Y:S02]  /*29340*/  ISETP.GE.AND P4, PT, R22, UR4, PT ;  /* 0x0000000416007c0c */ /* 0x000fe4000bf86270 */
[----:B------:R-:W-:Y:S02]  /*29350*/  LOP3.LUT R16, R16, 0xffffffdf, RZ, 0xc0, !PT ;  /* 0xffffffdf10107812 */ /* 0x000fe400078ec0ff */
[C---:B------:R-:W-:Y:S02]  /*29360*/  LOP3.LUT R22, R21.reuse, 0x100, RZ, 0xfc, !PT ;  /* 0x0000010015167812 */ /* 0x040fe400078efcff */
[----:B------:R-:W-:-:S02]  /*29370*/  LOP3.LUT R21, R21, 0x140, RZ, 0xfc, !PT ;  /* 0x0000014015157812 */ /* 0x000fc400078efcff */
[----:B------:R-:W-:Y:S02]  /*29380*/  @P5 LOP3.LUT R16, R16, 0x20, RZ, 0xfc, !PT ;  /* 0x0000002010105812 */ /* 0x000fe400078efcff */
[----:B------:R-:W-:Y:S02]  /*29390*/  ISETP.GE.AND P2, PT, R21, UR4, PT ;  /* 0x0000000415007c0c */ /* 0x000fe4000bf46270 */
[----:B------:R-:W-:Y:S02]  /*293a0*/  LOP3.LUT R16, R16, 0xffffffef, RZ, 0xc0, !PT ;  /* 0xffffffef10107812 */ /* 0x000fe400078ec0ff */
[----:B------:R-:W-:Y:S02]  /*293b0*/  ISETP.GE.AND P3, PT, R22, UR4, PT ;  /* 0x0000000416007c0c */ /* 0x000fe4000bf66270 */
[----:B------:R-:W-:Y:S02]  /*293c0*/  @P4 LOP3.LUT R16, R16, 0x10, RZ, 0xfc, !PT ;  /* 0x0000001010104812 */ /* 0x000fe400078efcff */
[----:B------:R-:W-:-:S02]  /*293d0*/  ISETP.GE.AND P1, PT, R0, UR4, PT ;  /* 0x0000000400007c0c */ /* 0x000fc4000bf26270 */
[----:B------:R-:W-:Y:S02]  /*293e0*/  LOP3.LUT R16, R16, 0xfffffffb, RZ, 0xc0, !PT ;  /* 0xfffffffb10107812 */ /* 0x000fe400078ec0ff */
[----:B------:R-:W-:Y:S02]  /*293f0*/  SEL R6, RZ, 0x40, P1 ;  /* 0x00000040ff067807 */ /* 0x000fe40000800000 */
[----:B------:R-:W-:Y:S02]  /*29400*/  @P2 LOP3.LUT R16, R16, 0x4, RZ, 0xfc, !PT ;  /* 0x0000000410102812 */ /* 0x000fe400078efcff */
[----:B------:R-:W-:Y:S02]  /*29410*/  SEL R29, RZ, 0x80, P0 ;  /* 0x00000080ff1d7807 */ /* 0x000fe40000000000 */
[----:B------:R-:W-:Y:S02]  /*29420*/  LOP3.LUT R16, R16, 0xfffffff7, RZ, 0xc0, !PT ;  /* 0xfffffff710107812 */ /* 0x000fe400078ec0ff */
[----:B------:R-:W-:-:S02]  /*29430*/  LEA R0, R30, 0xffffffc0, 0x6 ;  /* 0xffffffc01e007811 */ /* 0x000fc400078e30ff */
[----:B------:R-:W-:Y:S01]  /*29440*/  @P3 LOP3.LUT R16, R16, 0x8, RZ, 0xfc, !PT ;  /* 0x0000000810103812 */ /* 0x000fe200078efcff */
[----:B0-2---:R-:W-:Y:S06]  /*29450*/  BRA.DIV UR5, `(.L_x_6450) ;  /* 0x0000005205a47947 */ /* 0x005fec000b800000 */
.L_x_6523:
[----:B------:R-:W0:Y:S01]  /*29460*/  S2R R2, SR_TID.X ;  /* 0x0000000000027919 */ /* 0x000e220000002100 */
[----:B------:R-:W-:Y:S01]  /*29470*/  ISETP.NE.AND P1, PT, R20, 0x1, PT ;  /* 0x000000011400780c */ /* 0x000fe20003f25270 */
[----:B------:R-:W-:Y:S01]  /*29480*/  IMAD.MOV.U32 R36, RZ, RZ, RZ ;  /* 0x000000ffff247224 */ /* 0x000fe200078e00ff */
[----:B-----5:R-:W-:Y:S01]  /*29490*/  SHF.R.S32.HI R33, RZ, 0x1f, R28 ;  /* 0x0000001fff217819 */ /* 0x020fe2000001141c */
[----:B------:R-:W1:Y:S01]  /*294a0*/  S2R R3, SR_TID.X ;  /* 0x0000000000037919 */ /* 0x000e620000002100 */
[C---:B------:R-:W-:Y:S02]  /*294b0*/  LOP3.LUT P6, RZ, R16.reuse, 0x400, RZ, 0xc0, !PT ;  /* 0x0000040010ff7812 */ /* 0x040fe400078cc0ff */
[----:B------:R-:W-:-:S07]  /*294c0*/  LOP3.LUT R16, R16, 0xffffdfff, RZ, 0xc0, !PT ;  /* 0xffffdfff10107812 */ /* 0x000fce00078ec0ff */
[----:B------:R-:W-:Y:S02]  /*294d0*/  @P1 LOP3.LUT R16, R16, 0x2000, RZ, 0xfc, !PT ;  /* 0x0000200010101812 */ /* 0x000fe400078efcff */
[----:B0-----:R-:W-:Y:S01]  /*294e0*/  LOP3.LUT R2, R2, 0x7f, RZ, 0xc0, !PT ;  /* 0x0000007f02027812 */ /* 0x001fe200078ec0ff */
[----:B-1----:R-:W-:-:S03]  /*294f0*/  IMAD.SHL.U32 R10, R3, 0x10, RZ ;  /* 0x00000010030a7824 */ /* 0x002fc600078e00ff */
[----:B------:R-:W-:Y:S01]  /*29500*/  SHF.R.U32.HI R2, RZ, 0x3, R2 ;  /* 0x00000003ff027819 */ /* 0x000fe20000011602 */
[----:B------:R-:W0:Y:S03]  /*29510*/  @P1 LDC R3, c[0x0][0x434] ;  /* 0x00010d00ff031b82 */ /* 0x000e260000000800 */
[----:B------:R-:W-:-:S05]  /*29520*/  LOP3.LUT R10, R2, 0x70, R10, 0xf8, !PT ;  /* 0x00000070020a7812 */ /* 0x000fca00078ef80a */
[----:B------:R-:W-:Y:S01]  /*29530*/  IMAD.IADD R7, R10, 0x1, R0 ;  /* 0x000000010a077824 */ /* 0x000fe200078e0200 */
[----:B------:R-:W1:Y:S04]  /*29540*/  @P1 LDC R2, c[0x0][0x438] ;  /* 0x00010e00ff021b82 */ /* 0x000e680000000800 */
[C---:B------:R-:W-:Y:S01]  /*29550*/  ISETP.GE.AND P0, PT, R7.reuse, R25, PT ;  /* 0x000000190700720c */ /* 0x040fe20003f06270 */
[----:B------:R-:W-:-:S03]  /*29560*/  IMAD.IADD R7, R7, 0x1, R32 ;  /* 0x0000000107077824 */ /* 0x000fc600078e0220 */
[----:B------:R-:W-:Y:S01]  /*29570*/  ISETP.GT.U32.OR P0, PT, R10, 0x3f, P0 ;  /* 0x0000003f0a00780c */ /* 0x000fe20000704470 */
[----:B------:R-:W-:Y:S02]  /*29580*/  IMAD.MOV.U32 R8, RZ, RZ, R7 ;  /* 0x000000ffff087224 */ /* 0x000fe400078e0007 */
[----:B0-----:R-:W-:-:S10]  /*29590*/  @P1 IMAD.HI.U32 R3, R7, R3, RZ ;  /* 0x0000000307031227 */ /* 0x001fd400078e00ff */
[----:B------:R-:W0:Y:S01]  /*295a0*/  @!P0 LDC.64 R4, c[0x0][0x428] ;  /* 0x00010a00ff048b82 */ /* 0x000e220000000a00 */
[----:B-1----:R-:W-:-:S04]  /*295b0*/  @P1 SHF.R.U32.HI R8, RZ, R2, R3 ;  /* 0x00000002ff081219 */ /* 0x002fc80000011603 */
        /* <DEDUP_REMOVED lines=23> */
[----:B------:R-:W-:-:S04]  /*29730*/  LOP3.LUT R2, R4, R2, R3, 0xfe, !PT ;  /* 0x0000000204027212 */ /* 0x000fc800078efe03 */
[----:B------:R-:W-:Y:S01]  /*29740*/  LOP3.LUT R6, R2, R6, RZ, 0xfc, !PT ;  /* 0x0000000602067212 */ /* 0x000fe200078efcff */
[----:B------:R-:W-:-:S03]  /*29750*/  IMAD.MOV R2, RZ, RZ, -R8 ;  /* 0x000000ffff027224 */ /* 0x000fc600078e0a08 */
[----:B------:R-:W-:Y:S01]  /*29760*/  LOP3.LUT R29, R6, R29, RZ, 0xfc, !PT ;  /* 0x0000001d061d7212 */ /* 0x000fe200078efcff */
[----:B------:R-:W-:Y:S01]  /*29770*/  IMAD R3, R20, R2, R7 ;  /* 0x0000000214037224 */ /* 0x000fe200078e0207 */
[----:B------:R0:W-:Y:S01]  /*29780*/  STL [R1+0x434], R6 ;  /* 0x0004340601007387 */ /* 0x0001e20000100800 */
[----:B------:R-:W-:-:S03]  /*29790*/  IMAD.U32 R2, RZ, RZ, UR38 ;  /* 0x00000026ff027e24 */ /* 0x000fc6000f8e00ff */
[----:B------:R0:W-:Y:S02]  /*297a0*/  STL [R1+0x414], R3 ;  /* 0x0004140301007387 */ /* 0x0001e40000100800 */
[----:B------:R-:W-:-:S13]  /*297b0*/  ISETP.NE.AND P0, PT, R2, 0x3, PT ;  /* 0x000000030200780c */ /* 0x000fda0003f05270 */
[----:B------:R-:W-:-:S04]  /*297c0*/  @P0 LOP3.LUT R16, R16, 0x800, RZ, 0xfc, !PT ;  /* 0x0000080010100812 */ /* 0x000fc800078efcff */
[----:B------:R-:W-:-:S04]  /*297d0*/  LOP3.LUT R16, R16, 0xfffffffe, RZ, 0xc0, !PT ;  /* 0xfffffffe10107812 */ /* 0x000fc800078ec0ff */
[----:B------:R-:W-:Y:S01]  /*297e0*/  @P1 LOP3.LUT R16, R16, 0x1, RZ, 0xfc, !PT ;  /* 0x0000000110101812 */ /* 0x000fe200078efcff */
[----:B0-----:R-:W-:Y:S06]  /*297f0*/  @!P0 BRA `(.L_x_6451) ;  /* 0x0000000000048947 */ /* 0x001fec0003800000 */
[----:B------:R-:W-:Y:S01]  /*29800*/  BPT.TRAP 0x1 ;  /* 0x000000040000795c */ /* 0x000fe20000300000 */
.L_x_6451:
        /* <DEDUP_REMOVED lines=9> */
.L_x_6524:
[----:B------:R-:W-:Y:S05]  /*298a0*/  BSYNC B0 ;  /* 0x0000000000007941 */ /* 0x000fea0003800000 */
.L_x_6452:
[----:B------:R-:W0:Y:S01]  /*298b0*/  LDL R2, [R1+0x414] ;  /* 0x0004140001027983 */ /* 0x000e220000100800 */
[----:B------:R-:W-:Y:S01]  /*298c0*/  ULDC.64 UR4, c[0x0][0x300] ;  /* 0x0000c00000047ab9 */ /* 0x000fe20000000a00 */
[----:B-----5:R-:W-:Y:S01]  /*298d0*/  SHF.R.S32.HI R4, RZ, 0x1f, R36 ;  /* 0x0000001fff047819 */ /* 0x020fe20000011424 */
[----:B------:R-:W-:Y:S01]  /*298e0*/  ULDC.64 UR6, c[0x0][0x2e8] ;  /* 0x0000ba0000067ab9 */ /* 0x000fe20000000a00 */
[----:B------:R-:W-:-:S03]  /*298f0*/  LOP3.LUT R16, R16, 0xfffffffd, RZ, 0xc0, !PT ;  /* 0xfffffffd10107812 */ /* 0x000fc600078ec0ff */
[----:B------:R-:W-:Y:S01]  /*29900*/  STL [R1+0x42c], R4 ;  /* 0x00042c0401007387 */ /* 0x000fe20000100800 */
[----:B0-----:R-:W-:-:S05]  /*29910*/  SHF.R.S32.HI R0, RZ, 0x1f, R2 ;  /* 0x0000001fff007819 */ /* 0x001fca0000011402 */
[----:B------:R0:W-:Y:S02]  /*29920*/  STL [R1+0x428], R0 ;  /* 0x0004280001007387 */ /* 0x0001e40000100800 */
[----:B0-----:R-:W-:-:S04]  /*29930*/  IMAD R0, R0, UR4, RZ ;  /* 0x0000000400007c24 */ /* 0x001fc8000f8e02ff */
[C---:B------:R-:W-:Y:S02]  /*29940*/  IMAD R0, R2.reuse, UR5, R0 ;  /* 0x0000000502007c24 */ /* 0x040fe4000f8e0200 */
[----:B------:R-:W-:Y:S01]  /*29950*/  IMAD.WIDE.U32 R2, R2, UR4, RZ ;  /* 0x0000000402027c25 */ /* 0x000fe2000f8e00ff */
[----:B------:R-:W-:-:S03]  /*29960*/  ULDC.64 UR4, c[0x0][0x310] ;  /* 0x0000c40000047ab9 */ /* 0x000fc60000000a00 */
[----:B------:R-:W-:Y:S02]  /*29970*/  IMAD.IADD R3, R3, 0x1, R0 ;  /* 0x0000000103037824 */ /* 0x000fe400078e0200 */
[----:B------:R-:W-:Y:S02]  /*29980*/  IMAD R0, R4, UR4, RZ ;  /* 0x0000000404007c24 */ /* 0x000fe4000f8e02ff */
[----:B------:R-:W0:Y:S01]  /*29990*/  S2R R4, SR_TID.X ;  /* 0x0000000000047919 */ /* 0x000e220000002100 */
[----:B------:R-:W-:-:S04]  /*299a0*/  IMAD.WIDE.U32 R2, R36, UR4, R2 ;  /* 0x0000000424027c25 */ /* 0x000fc8000f8e0002 */
[----:B------:R-:W-:Y:S01]  /*299b0*/  IMAD R0, R36, UR5, R0 ;  /* 0x0000000524007c24 */ /* 0x000fe2000f8e0200 */
[----:B------:R-:W-:-:S03]  /*299c0*/  ULDC.64 UR4, c[0x0][0x308] ;  /* 0x0000c20000047ab9 */ /* 0x000fc60000000a00 */
[----:B------:R-:W-:Y:S02]  /*299d0*/  IMAD.IADD R3, R3, 0x1, R0 ;  /* 0x0000000103037824 */ /* 0x000fe400078e0200 */
[----:B------:R-:W-:Y:S01]  /*299e0*/  IMAD.WIDE.U32 R2, R26, UR4, R2 ;  /* 0x000000041a027c25 */ /* 0x000fe2000f8e0002 */
[----:B------:R-:W-:-:S03]  /*299f0*/  ULDC UR4, c[0x0][0x2f4] ;  /* 0x0000bd0000047ab9 */ /* 0x000fc60000000800 */
[----:B------:R-:W-:Y:S01]  /*29a00*/  IMAD R5, R26, UR5, R3 ;  /* 0x000000051a057c24 */ /* 0x000fe2000f8e0203 */
[----:B------:R-:W-:Y:S01]  /*29a10*/  LEA R0, P0, R2, UR6, 0x1 ;  /* 0x0000000602007c11 */ /* 0x000fe2000f8008ff */
[----:B------:R-:W-:-:S03]  /*29a20*/  UMOV UR5, 0xffffffff ;  /* 0xffffffff00057882 */ /* 0x000fc60000000000 */
[----:B------:R-:W-:Y:S02]  /*29a30*/  LEA.HI.X R5, R2, UR7, R5, 0x1, P0 ;  /* 0x0000000702057c11 */ /* 0x000fe400080f0c05 */
[----:B------:R-:W-:Y:S01]  /*29a40*/  ISETP.GE.AND P0, PT, R25, 0x1, PT ;  /* 0x000000011900780c */ /* 0x000fe20003f06270 */
[----:B0-----:R-:W-:Y:S02]  /*29a50*/  IMAD.SHL.U32 R7, R4, 0x8, RZ ;  /* 0x0000000804077824 */ /* 0x001fe400078e00ff */
[----:B------:R-:W-:-:S03]  /*29a60*/  IMAD R4, R18, 0x1000, R34 ;  /* 0x0000100012047824 */ /* 0x000fc600078e0222 */
[----:B------:R-:W-:-:S04]  /*29a70*/  LOP3.LUT R7, R7, 0x38, RZ, 0xc0, !PT ;  /* 0x0000003807077812 */ /* 0x000fc800078ec0ff */
[----:B------:R-:W-:-:S13]  /*29a80*/  ISETP.GE.AND P2, PT, R7, UR4, PT ;  /* 0x0000000407007c0c */ /* 0x000fda000bf46270 */
[----:B------:R-:W-:Y:S01]  /*29a90*/  @P2 LOP3.LUT R16, R16, 0x2, RZ, 0xfc, !PT ;  /* 0x0000000210102812 */ /* 0x000fe200078efcff */
[----:B------:R-:W-:Y:S06]  /*29aa0*/  BRA.DIV UR5, `(.L_x_6454) ;  /* 0x0000004e05587947 */ /* 0x000fec000b800000 */
        /* <DEDUP_REMOVED lines=32> */
.L_x_6534:
        /* <DEDUP_REMOVED lines=10> */
.L_x_6455:
        /* <DEDUP_REMOVED lines=10> */
.L_x_6456:
[----:B------:R-:W-:Y:S01]  /*29df0*/  VIADD R0, R17, 0x20400 ;  /* 0x0002040011007836 */ /* 0x000fe20000000000 */
[----:B------:R-:W-:Y:S01]  /*29e00*/  LOP3.LUT P1, RZ, R16, 0x40, RZ, 0xc0, !PT ;  /* 0x0000004010ff7812 */ /* 0x000fe2000782c0ff */
[----:B------:R1:W-:-:S12]  /*29e10*/  SYNCS.ARRIVE.TRANS64.A1T0 RZ, [R22+URZ+0x38830], RZ ;  /* 0x038830ff16ff79a7 */ /* 0x0003d8000810003f */
[----:B------:R-:W-:Y:S05]  /*29e20*/  WARPSYNC.ALL ;  /* 0x0000000000007948 */ /* 0x000fea0003800000 */
[----:B------:R-:W-:Y:S01]  /*29e30*/  BAR.SYNC.DEFER_BLOCKING 0x8, 0x100 ;  /* 0x0204000000007b1d */ /* 0x000fe20000010000 */
[----:B------:R-:W-:Y:S02]  /*29e40*/  LOP3.LUT P0, RZ, R0, 0x3ff, RZ, 0xc0, !PT ;  /* 0x000003ff00ff7812 */ /* 0x000fe4000780c0ff */
[----:B------:R-:W-:-:S03]  /*29e50*/  SHF.R.S32.HI R0, RZ, 0x1f, R27 ;  /* 0x0000001fff007819 */ /* 0x000fc6000001141b */
[----:B------:R-:W-:Y:S01]  /*29e60*/  BSSY B6, `(.L_x_6457) ;  /* 0x0000018000067945 */ /* 0x000fe20003800000 */
[----:B------:R-:W-:Y:S02]  /*29e70*/  SEL R30, R0, RZ, !P1 ;  /* 0x000000ff001e7207 */ /* 0x000fe40004800000 */
[----:B------:R-:W-:-:S03]  /*29e80*/  SEL R0, R27, RZ, !P1 ;  /* 0x000000ff1b007207 */ /* 0x000fc60004800000 */
[----:B------:R-:W-:Y:S04]  /*29e90*/  STL [R1+0x424], R30 ;  /* 0x0004241e01007387 */ /* 0x000fe80000100800 */
[----:B------:R2:W-:Y:S02]  /*29ea0*/  STL [R1+0x418], R0 ;  /* 0x0004180001007387 */ /* 0x0005e40000100800 */
[----:B--2---:R-:W-:-:S05]  /*29eb0*/  SHF.R.S32.HI R0, RZ, 0x1f, R35 ;  /* 0x0000001fff007819 */ /* 0x004fca0000011423 */
[----:B------:R2:W-:Y:S01]  /*29ec0*/  STL [R1+0x41c], R0 ;  /* 0x00041c0001007387 */ /* 0x0005e20000100800 */
        /* <DEDUP_REMOVED lines=16> */
[----:B012---:R-:W-:Y:S05]  /*29fd0*/  CALL.ABS.NOINC R2 ;  /* 0x0000000002007343 */ /* 0x007fea0003c00000 */
.L_x_6458:
[----:B------:R-:W-:Y:S05]  /*29fe0*/  BSYNC B6 ;  /* 0x0000000000067941 */ /* 0x000fea0003800000 */
.L_x_6457:
[----:B------:R-:W3:Y:S01]  /*29ff0*/  LDL R20, [R1+0x41c] ;  /* 0x00041c0001147983 */ /* 0x000ee20000100800 */
[----:B------:R-:W-:Y:S01]  /*2a000*/  IMAD.MOV.U32 R21, RZ, RZ, R30 ;  /* 0x000000ffff157224 */ /* 0x000fe200078e001e */
[----:B------:R-:W-:Y:S01]  /*2a010*/  ULDC.64 UR4, c[0x0][0x298] ;  /* 0x0000a60000047ab9 */ /* 0x000fe20000000a00 */
[----:B------:R-:W4:Y:S01]  /*2a020*/  LDC R5, c[0x0][0x448] ;  /* 0x00011200ff057b82 */ /* 0x000f220000000800 */
[----:B------:R1:W5:Y:S01]  /*2a030*/  LDL R9, [R1+0x410] ;  /* 0x0004100001097983 */ /* 0x0003620000100800 */
[----:B0-----:R-:W0:Y:S01]  /*2a040*/  S2R R2, SR_TID.X ;  /* 0x0000000000027919 */ /* 0x001e220000002100 */
[----:B------:R-:W1:Y:S01]  /*2a050*/  S2R R30, SR_TID.X ;  /* 0x00000000001e7919 */ /* 0x000e620000002100 */
[----:B0-----:R-:W-:-:S04]  /*2a060*/  LOP3.LUT R2, R2, 0x7f, RZ, 0xc0, !PT ;  /* 0x0000007f02027812 */ /* 0x001fc800078ec0ff */
[----:B--2---:R-:W-:Y:S02]  /*2a070*/  SHF.R.U32.HI R0, RZ, 0x3, R2 ;  /* 0x00000003ff007819 */ /* 0x004fe40000011602 */
[----:B------:R-:W0:Y:S01]  /*2a080*/  LDC R2, c[0x0][0x448] ;  /* 0x00011200ff027b82 */ /* 0x000e220000000800 */
[----:B---3--:R-:W-:Y:S02]  /*2a090*/  IMAD.MOV.U32 R4, RZ, RZ, R20 ;  /* 0x000000ffff047224 */ /* 0x008fe400078e0014 */
[----:B------:R-:W2:Y:S01]  /*2a0a0*/  LDL R20, [R1+0x418] ;  /* 0x0004180001147983 */ /* 0x000ea20000100800 */
[----:B0-----:R-:W-:Y:S01]  /*2a0b0*/  ISETP.NE.AND P6, PT, R2, 0x1, PT ;  /* 0x000000010200780c */ /* 0x001fe20003fc5270 */
[----:B-1----:R-:W-:Y:S02]  /*2a0c0*/  IMAD.SHL.U32 R30, R30, 0x10, RZ ;  /* 0x000000101e1e7824 */ /* 0x002fe400078e00ff */
[----:B------:R-:W-:-:S03]  /*2a0d0*/  IMAD R4, R4, UR4, RZ ;  /* 0x0000000404047c24 */ /* 0x000fc6000f8e02ff */
[----:B------:R-:W-:Y:S01]  /*2a0e0*/  LOP3.LUT R30, R0, 0x70, R30, 0xf8, !PT ;  /* 0x00000070001e7812 */ /* 0x000fe200078ef81e */
[----:B------:R-:W-:-:S04]  /*2a0f0*/  IMAD R4, R35, UR5, R4 ;  /* 0x0000000523047c24 */ /* 0x000fc8000f8e0204 */
[----:B------:R-:W-:Y:S02]  /*2a100*/  IMAD.IADD R30, R30, 0x1, R37 ;  /* 0x000000011e1e7824 */ /* 0x000fe400078e0225 */
[----:B------:R-:W0:Y:S02]  /*2a110*/  @P6 LDC R3, c[0x0][0x44c] ;  /* 0x00011300ff036b82 */ /* 0x000e240000000800 */
[----:B------:R-:W-:-:S06]  /*2a120*/  IMAD.MOV.U32 R0, RZ, RZ, R30 ;  /* 0x000000ffff007224 */ /* 0x000fcc00078e001e */
[----:B------:R-:W1:Y:S01]  /*2a130*/  @P6 LDC R2, c[0x0][0x450] ;  /* 0x00011400ff026b82 */ /* 0x000e620000000800 */
[----:B0-----:R-:W-:-:S05]  /*2a140*/  @P6 IMAD.HI.U32 R3, R30, R3, RZ ;  /* 0x000000031e036227 */ /* 0x001fca00078e00ff */
[----:B-1----:R-:W-:Y:S01]  /*2a150*/  @P6 SHF.R.U32.HI R0, RZ, R2, R3 ;  /* 0x00000002ff006219 */ /* 0x002fe20000011603 */
        /* <DEDUP_REMOVED lines=14> */
[----:B------:R-:W-:-:S05]  /*2a240*/  SHF.R.S32.HI R4, RZ, 0x1f, R0 ;  /* 0x0000001fff047819 */ /* 0x000fca0000011400 */
[----:B------:R-:W-:Y:S02]  /*2a250*/  IMAD R4, R4, UR4, RZ ;  /* 0x0000000404047c24 */ /* 0x000fe4000f8e02ff */
[----:B------:R-:W-:-:S04]  /*2a260*/  IMAD.WIDE.U32 R2, R0, UR4, R2 ;  /* 0x0000000400027c25 */ /* 0x000fc8000f8e0002 */
[----:B------:R-:W-:Y:S01]  /*2a270*/  IMAD R4, R0, UR5, R4 ;  /* 0x0000000500047c24 */ /* 0x000fe2000f8e0204 */
[----:B------:R-:W-:Y:S01]  /*2a280*/  ULDC.64 UR4, c[0x0][0x2c8] ;  /* 0x0000b20000047ab9 */ /* 0x000fe20000000a00 */
[----:B------:R-:W-:-:S04]  /*2a290*/  IMAD.MOV R0, RZ, RZ, -R0 ;  /* 0x000000ffff007224 */ /* 0x000fc800078e0a00 */
[----:B----4-:R-:W-:Y:S02]  /*2a2a0*/  IMAD R0, R5, R0, R30 ;  /* 0x0000000005007224 */ /* 0x010fe400078e021e */
        /* <DEDUP_REMOVED lines=9> */
[----:B------:R-:W-:-:S03]  /*2a340*/  LOP3.LUT R20, R6, 0x7f, RZ, 0xc0, !PT ;  /* 0x0000007f06147812 */ /* 0x000fc600078ec0ff */
[----:B------:R-:W-:Y:S01]  /*2a350*/  LEA.HI.X R2, R2, UR5, R3, 0x1, P0 ;  /* 0x0000000502027c11 */ /* 0x000fe200080f0c03 */
[----:B------:R-:W-:Y:S01]  /*2a360*/  UMOV UR5, 0xffffffff ;  /* 0xffffffff00057882 */ /* 0x000fe20000000000 */
[----:B------:R-:W-:Y:S02]  /*2a370*/  ISETP.GE.AND P0, PT, R7, UR4, PT ;  /* 0x0000000407007c0c */ /* 0x000fe4000bf06270 */
[----:B------:R-:W-:Y:S01]  /*2a380*/  SHF.R.U32.HI R8, RZ, 0x3, R20 ;  /* 0x00000003ff087819 */ /* 0x000fe20000011614 */
[----:B------:R-:W-:Y:S10]  /*2a390*/  BRA.DIV UR5, `(.L_x_6459) ;  /* 0x0000004a056c7947 */ /* 0x000ff4000b800000 */
[----:B-----5:R-:W-:Y:S01]  /*2a3a0*/  IMAD R3, R9, R5, RZ ;  /* 0x0000000509037224 */ /* 0x020fe200078e02ff */
[----:B------:R-:W-:Y:S01]  /*2a3b0*/  SHFL.IDX PT, R4, R2, RZ, 0x181f ;  /* 0x00181fff02047589 */ /* 0x000fe200000e0000 */
[----:B------:R-:W-:Y:S01]  /*2a3c0*/  IMAD.IADD R37, R8, 0x1, R37 ;  /* 0x0000000108257824 */ /* 0x000fe200078e0225 */
[----:B------:R-:W-:Y:S02]  /*2a3d0*/  LOP3.LUT R16, R16, 0xfffffeff, RZ, 0xc0, !PT ;  /* 0xfffffeff10107812 */ /* 0x000fe400078ec0ff */
[----:B------:R-:W0:Y:S02]  /*2a3e0*/  SHFL.IDX PT, R5, R0, RZ, 0x181f ;  /* 0x00181fff00057589 */ /* 0x000e2400000e0000 */
[----:B------:R-:W-:-:S13]  /*2a3f0*/  ISETP.GE.AND P2, PT, R37, R3, PT ;  /* 0x000000032500720c */ /* 0x000fda0003f46270 */
[----:B------:R-:W-:-:S04]  /*2a400*/  @P2 LOP3.LUT R16, R16, 0x100, RZ, 0xfc, !PT ;  /* 0x0000010010102812 */ /* 0x000fc800078efcff */
[----:B------:R-:W-:Y:S02]  /*2a410*/  LOP3.LUT R16, R16, 0xffffff7f, RZ, 0xc0, !PT ;  /* 0xffffff7f10107812 */ /* 0x000fe400078ec0ff */
[----:B0-----:R-:W-:-:S05]  /*2a420*/  @!P2 LEA R5, P1, R7, R5, 0x1 ;  /* 0x000000050705a211 */ /* 0x001fca00078208ff */
[----:B------:R-:W-:-:S05]  /*2a430*/  @!P2 IMAD.X R4, RZ, RZ, R4, P1 ;  /* 0x000000ffff04a224 */ /* 0x000fca00008e0604 */
        /* <DEDUP_REMOVED lines=30> */
.L_x_6543:
        /* <DEDUP_REMOVED lines=12> */
.L_x_6460:
        /* <DEDUP_REMOVED lines=28> */
.L_x_6462:
[----:B------:R-:W-:Y:S05]  /*2a8a0*/  BSYNC B6 ;  /* 0x0000000000067941 */ /* 0x000fea0003800000 */
.L_x_6461:
        /* <DEDUP_REMOVED lines=8> */
[----:B------:R-:W-:Y:S01]  /*2a930*/  IMAD.MOV.U32 R0, RZ, RZ, R30 ;  /* 0x000000ffff007224 */ /* 0x000fe200078e001e */
[----:B------:R-:W5:Y:S01]  /*2a940*/  S2R R7, SR_TID.X ;  /* 0x0000000000077919 */ /* 0x000f620000002100 */
[----:B0-----:R-:W-:-:S05]  /*2a950*/  @P6 IMAD.HI.U32 R3, R30, R3, RZ ;  /* 0x000000031e036227 */ /* 0x001fca00078e00ff */
[----:B-1----:R-:W-:Y:S01]  /*2a960*/  @P6 SHF.R.U32.HI R0, RZ, R2, R3 ;  /* 0x00000002ff006219 */ /* 0x002fe20000011603 */
[----:B------:R-:W-:Y:S01]  /*2a970*/  IMAD.WIDE.U32 R2, R35, UR4, RZ ;  /* 0x0000000423027c25 */ /* 0x000fe2000f8e00ff */
[----:B------:R-:W0:Y:S02]  /*2a980*/  S2R R10, SR_TID.X ;  /* 0x00000000000a7919 */ /* 0x000e240000002100 */
[----:B------:R-:W-:Y:S01]  /*2a990*/  SHF.R.S32.HI R5, RZ, 0x1f, R0 ;  /* 0x0000001fff057819 */ /* 0x000fe20000011400 */
[----:B------:R-:W1:Y:S01]  /*2a9a0*/  S2R R9, SR_TID.X ;  /* 0x0000000000097919 */ /* 0x000e620000002100 */
[----:B------:R-:W-:Y:S01]  /*2a9b0*/  LOP3.LUT R16, R16, 0xffffefff, RZ, 0xc0, !PT ;  /* 0xffffefff10107812 */ /* 0x000fe200078ec0ff */
[----:B-1----:R-:W-:-:S05]  /*2a9c0*/  IMAD.SHL.U32 R8, R9, 0x8, RZ ;  /* 0x0000000809087824 */ /* 0x002fca00078e00ff */
        /* <DEDUP_REMOVED lines=9> */
[----:B----4-:R-:W-:Y:S01]  /*2aa60*/  IMAD.WIDE.U32 R2, R20, UR4, R2 ;  /* 0x0000000414027c25 */ /* 0x010fe2000f8e0002 */
[----:B------:R-:W-:-:S03]  /*2aa70*/  ULDC UR4, c[0x0][0x448] ;  /* 0x0001120000047ab9 */ /* 0x000fc60000000800 */
[----:B------:R-:W-:-:S04]  /*2aa80*/  IMAD R4, R20, UR5, R4 ;  /* 0x0000000514047c24 */ /* 0x000fc8000f8e0204 */
        /* <DEDUP_REMOVED lines=8> */
[----:B------:R-:W-:Y:S01]  /*2ab10*/  ULDC.64 UR4, c[0x0][0x3c8] ;  /* 0x0000f20000047ab9 */ /* 0x000fe20000000a00 */
[----:B-----5:R-:W-:Y:S02]  /*2ab20*/  IMAD.SHL.U32 R21, R7, 0x8, RZ ;  /* 0x0000000807157824 */ /* 0x020fe400078e00ff */
[----:B------:R-:W-:Y:S02]  /*2ab30*/  IMAD.IADD R3, R3, 0x1, R5 ;  /* 0x0000000103037824 */ /* 0x000fe400078e0205 */
[----:B------:R-:W-:Y:S01]  /*2ab40*/  IMAD R0, R0, UR4, RZ ;  /* 0x0000000400007c24 */ /* 0x000fe2000f8e02ff */
[----:B------:R-:W-:Y:S01]  /*2ab50*/  LOP3.LUT R21, R21, 0x38, RZ, 0xc0, !PT ;  /* 0x0000003815157812 */ /* 0x000fe200078ec0ff */
[----:B------:R-:W-:-:S04]  /*2ab60*/  IMAD.WIDE.U32 R2, R4, UR4, R2 ;  /* 0x0000000404027c25 */ /* 0x000fc8000f8e0002 */
[----:B------:R-:W-:Y:S01]  /*2ab70*/  IMAD R0, R4, UR5, R0 ;  /* 0x0000000504007c24 */ /* 0x000fe2000f8e0200 */
[----:B------:R-:W-:Y:S01]  /*2ab80*/  ULDC.64 UR4, c[0x0][0x390] ;  /* 0x0000e40000047ab9 */ /* 0x000fe20000000a00 */
[----:B------:R-:W-:Y:S01]  /*2ab90*/  IMAD.SHL.U32 R20, R7, 0x8, RZ ;  /* 0x0000000807147824 */ /* 0x000fe200078e00ff */
[----:B------:R-:W-:Y:S01]  /*2aba0*/  LOP3.LUT R7, R21, 0x80, RZ, 0xfc, !PT ;  /* 0x0000008015077812 */ /* 0x000fe200078efcff */
[----:B------:R-:W-:Y:S01]  /*2abb0*/  IMAD.IADD R6, R3, 0x1, R0 ;  /* 0x0000000103067824 */ /* 0x000fe200078e0200 */
[----:B------:R-:W-:Y:S01]  /*2abc0*/  LEA R0, P0, R2, UR4, 0x1 ;  /* 0x0000000402007c11 */ /* 0x000fe2000f8008ff */
[----:B------:R-:W-:Y:S01]  /*2abd0*/  ULDC UR4, c[0x0][0x3b8] ;  /* 0x0000ee0000047ab9 */ /* 0x000fe20000000800 */
[----:B------:R-:W-:Y:S02]  /*2abe0*/  LOP3.LUT R20, R20, 0x38, RZ, 0xc0, !PT ;  /* 0x0000003814147812 */ /* 0x000fe400078ec0ff */
[----:B------:R-:W-:Y:S02]  /*2abf0*/  ISETP.GE.AND P4, PT, R7, UR4, PT ;  /* 0x0000000407007c0c */ /* 0x000fe4000bf86270 */
[----:B------:R-:W-:Y:S01]  /*2ac00*/  LOP3.LUT R7, R20, 0x40, RZ, 0xfc, !PT ;  /* 0x0000004014077812 */ /* 0x000fe200078efcff */
[----:B0-----:R-:W-:-:S05]  /*2ac10*/  IMAD.SHL.U32 R20, R10, 0x8, RZ ;  /* 0x000000080a147824 */ /* 0x001fca00078e00ff */
[----:B------:R-:W-:Y:S02]  /*2ac20*/  LOP3.LUT R20, R20, 0x38, RZ, 0xc0, !PT ;  /* 0x0000003814147812 */ /* 0x000fe400078ec0ff */
[----:B------:R-:W-:Y:S02]  /*2ac30*/  ISETP.GE.AND P5, PT, R7, UR4, PT ;  /* 0x0000000407007c0c */ /* 0x000fe4000bfa6270 */
[----:B------:R-:W-:Y:S01]  /*2ac40*/  LOP3.LUT R7, R20, 0x100, RZ, 0xfc, !PT ;  /* 0x0000010014077812 */ /* 0x000fe200078efcff */
[----:B------:R-:W-:Y:S01]  /*2ac50*/  IMAD.SHL.U32 R20, R10, 0x8, RZ ;  /* 0x000000080a147824 */ /* 0x000fe200078e00ff */
[----:B------:R-:W-:-:S04]  /*2ac60*/  ISETP.GE.AND P1, PT, R8, UR4, PT ;  /* 0x0000000408007c0c */ /* 0x000fc8000bf26270 */
[----:B------:R-:W-:Y:S01]  /*2ac70*/  LOP3.LUT R20, R20, 0x38, RZ, 0xc0, !PT ;  /* 0x0000003814147812 */ /* 0x000fe200078ec0ff */
[----:B------:R-:W-:Y:S01]  /*2ac80*/  IMAD.SHL.U32 R21, R9, 0x8, RZ ;  /* 0x0000000809157824 */ /* 0x000fe200078e00ff */
[----:B------:R-:W-:Y:S02]  /*2ac90*/  ISETP.GE.AND P2, PT, R7, UR4, PT ;  /* 0x0000000407007c0c */ /* 0x000fe4000bf46270 */
[----:B------:R-:W-:Y:S01]  /*2aca0*/  LOP3.LUT R7, R20, 0xc0, RZ, 0xfc, !PT ;  /* 0x000000c014077812 */ /* 0x000fe200078efcff */
[----:B------:R-:W-:Y:S01]  /*2acb0*/  IMAD.SHL.U32 R20, R9, 0x8, RZ ;  /* 0x0000000809147824 */ /* 0x000fe200078e00ff */
[----:B------:R-:W-:Y:S02]  /*2acc0*/  LOP3.LUT R21, R21, 0x38, RZ, 0xc0, !PT ;  /* 0x0000003815157812 */ /* 0x000fe400078ec0ff */
[----:B------:R-:W-:Y:S02]  /*2acd0*/  LEA.HI.X R6, R2, UR5, R6, 0x1, P0 ;  /* 0x0000000502067c11 */ /* 0x000fe400080f0c06 */
[----:B------:R-:W-:-:S02]  /*2ace0*/  LOP3.LUT R20, R20, 0x38, RZ, 0xc0, !PT ;  /* 0x0000003814147812 */ /* 0x000fc400078ec0ff */
[----:B------:R-:W-:Y:S02]  /*2acf0*/  SEL R2, RZ, 0x1, P1 ;  /* 0x00000001ff027807 */ /* 0x000fe40000800000 */
[----:B------:R-:W-:Y:S02]  /*2ad00*/  SEL R3, RZ, 0x4, P4 ;  /* 0x00000004ff037807 */ /* 0x000fe40002000000 */
[----:B------:R-:W-:Y:S02]  /*2ad10*/  SEL R4, RZ, 0x2, P5 ;  /* 0x00000002ff047807 */ /* 0x000fe40002800000 */
[----:B------:R-:W-:Y:S02]  /*2ad20*/  ISETP.GE.AND P3, PT, R7, UR4, PT ;  /* 0x0000000407007c0c */ /* 0x000fe4000bf66270 */
[----:B------:R-:W-:Y:S02]  /*2ad30*/  LOP3.LUT R7, R21, 0x180, RZ, 0xfc, !PT ;  /* 0x0000018015077812 */ /* 0x000fe400078efcff */
[----:B------:R-:W-:-:S02]  /*2ad40*/  LOP3.LUT R9, R20, 0x140, RZ, 0xfc, !PT ;  /* 0x0000014014097812 */ /* 0x000fc400078efcff */
[----:B------:R-:W-:Y:S02]  /*2ad50*/  IADD3 R2, R3, R4, R2 ;  /* 0x0000000403027210 */ /* 0x000fe40007ffe002 */
[----:B------:R-:W-:Y:S02]  /*2ad60*/  SEL R3, RZ, 0x10, P2 ;  /* 0x00000010ff037807 */ /* 0x000fe40001000000 */
[----:B------:R-:W-:Y:S02]  /*2ad70*/  SEL R4, RZ, 0x8, P3 ;  /* 0x00000008ff047807 */ /* 0x000fe40001800000 */
[----:B------:R-:W-:Y:S02]  /*2ad80*/  @P1 LOP3.LUT R16, R16, 0x1000, RZ, 0xfc, !PT ;  /* 0x0000100010101812 */ /* 0x000fe400078efcff */
[----:B------:R-:W-:Y:S02]  /*2ad90*/  ISETP.GE.AND P0, PT, R7, UR4, PT ;  /* 0x0000000407007c0c */ /* 0x000fe4000bf06270 */
[----:B------:R-:W-:-:S02]  /*2ada0*/  LOP3.LUT R7, R20, 0x1c0, RZ, 0xfc, !PT ;  /* 0x000001c014077812 */ /* 0x000fc400078efcff */
[----:B------:R-:W-:Y:S02]  /*2adb0*/  ISETP.GE.AND P1, PT, R9, UR4, PT ;  /* 0x0000000409007c0c */ /* 0x000fe4000bf26270 */
[----:B------:R-:W-:Y:S02]  /*2adc0*/  IADD3 R4, R3, R2, R4 ;  /* 0x0000000203047210 */ /* 0x000fe40007ffe004 */
[----:B------:R-:W-:Y:S02]  /*2add0*/  SEL R2, RZ, 0x40, P0 ;  /* 0x00000040ff027807 */ /* 0x000fe40000000000 */
[----:B------:R-:W-:Y:S02]  /*2ade0*/  SEL R3, RZ, 0x20, P1 ;  /* 0x00000020ff037807 */ /* 0x000fe40000800000 */
[----:B------:R-:W-:Y:S01]  /*2adf0*/  ISETP.GE.AND P0, PT, R7, UR4, PT ;  /* 0x0000000407007c0c */ /* 0x000fe2000bf06270 */
[----:B------:R-:W-:Y:S01]  /*2ae00*/  UMOV UR4, 0xffffffff ;  /* 0xffffffff00047882 */ /* 0x000fe20000000000 */
[----:B------:R-:W-:-:S02]  /*2ae10*/  IADD3 R4, R2, R4, R3 ;  /* 0x0000000402047210 */ /* 0x000fc40007ffe003 */
        /* <DEDUP_REMOVED lines=75> */
.L_x_6553:
        /* <DEDUP_REMOVED lines=23> */
.L_x_6465:
[----:B------:R-:W-:Y:S05]  /*2b440*/  BSYNC B0 ;  /* 0x0000000000007941 */ /* 0x000fea0003800000 */
.L_x_6464:
[----:B------:R-:W-:Y:S01]  /*2b450*/  NOP ;  /* 0x0000000000007918 */ /* 0x000fe20000000000 */
[----:B------:R-:W-:-:S13]  /*2b460*/  PLOP3.LUT P0, PT, PT, PT, PT, 0x80, 0x0 ;  /* 0x000000000000781c */ /* 0x000fda0003f0f070 */
.L_x_6466:
        /* <DEDUP_REMOVED lines=18> */
.L_x_6554:
[----:B------:R-:W-:Y:S05]  /*2b590*/  BSYNC B0 ;  /* 0x0000000000007941 */ /* 0x000fea0003800000 */
.L_x_6467:
[----:B------:R-:W-:-:S13]  /*2b5a0*/  LOP3.LUT P0, RZ, R16, 0x800, RZ, 0xc0, !PT ;  /* 0x0000080010ff7812 */ /* 0x000fda000780c0ff */
[----:B------:R-:W-:Y:S05]  /*2b5b0*/  @!P0 BRA `(.L_x_6469) ;  /* 0x0000000000048947 */ /* 0x000fea0003800000 */
[----:B------:R-:W-:Y:S01]  /*2b5c0*/  BPT.TRAP 0x1 ;  /* 0x000000040000795c */ /* 0x000fe20000300000 */
.L_x_6469:
[----:B0-----:R-:W-:Y:S01]  /*2b5d0*/  SHF.L.U32 R0, R23, 0x1f, RZ ;  /* 0x0000001f17007819 */ /* 0x001fe200000006ff */
[----:B------:R-:W-:Y:S03]  /*2b5e0*/  BSSY B0, `(.L_x_6470) ;  /* 0x0000003000007945 */ /* 0x000fe60003800000 */
[----:B------:R-:W0:Y:S02]  /*2b5f0*/  SYNCS.PHASECHK.TRANS64.TRYWAIT P0, [R22+URZ+0x38860], R0 ;  /* 0x03886000160075a7 */ /* 0x000e24000800017f */
[----:B0-----:R-:W-:Y:S05]  /*2b600*/  @!P0 BRA `(.L_x_6471) ;  /* 0x0000004400fc8947 */ /* 0x001fea0003800000 */
.L_x_6555:
[----:B------:R-:W-:Y:S05]  /*2b610*/  BSYNC B0 ;  /* 0x0000000000007941 */ /* 0x000fea0003800000 */
.L_x_6470:
[----:B------:R-:W0:Y:S01]  /*2b620*/  LDL.LU R3, [R1+0x428] ;  /* 0x0004280001037983 */ /* 0x000e220000300800 */
[----:B------:R-:W-:Y:S01]  /*2b630*/  ULDC.64 UR4, c[0x0][0x328] ;  /* 0x0000ca0000047ab9 */ /* 0x000fe20000000a00 */
[----:B------:R-:W-:Y:S02]  /*2b640*/  ULDC.64 UR6, c[0x0][0x318] ;  /* 0x0000c60000067ab9 */ /* 0x000fe40000000a00 */
[----:B------:R-:W2:Y:S04]  /*2b650*/  LDL.LU R2, [R1+0x414] ;  /* 0x0004140001027983 */ /* 0x000ea80000300800 */
[----:B------:R-:W3:Y:S01]  /*2b660*/  LDL.LU R4, [R1+0x42c] ;  /* 0x00042c0001047983 */ /* 0x000ee20000300800 */
        /* <DEDUP_REMOVED lines=22> */
[C---:B------:R-:W-:Y:S02]  /*2b7d0*/  LOP3.LUT P3, RZ, R29.reuse, 0x8, RZ, 0xc0, !PT ;  /* 0x000000081dff7812 */ /* 0x040fe4000786c0ff */
[----:B------:R-:W-:Y:S02]  /*2b7e0*/  LOP3.LUT P2, RZ, R29, 0x10, RZ, 0xc0, !PT ;  /* 0x000000101dff7812 */ /* 0x000fe4000784c0ff */
[----:B------:R-:W-:Y:S01]  /*2b7f0*/  LOP3.LUT R16, R16, 0xffffffbf, RZ, 0xc0, !PT ;  /* 0xffffffbf10107812 */ /* 0x000fe200078ec0ff */
[----:B0-----:R-:W-:-:S02]  /*2b800*/  IMAD.SHL.U32 R7, R3, 0x8, RZ ;  /* 0x0000000803077824 */ /* 0x001fc400078e00ff */
[----:B------:R-:W0:Y:S03]  /*2b810*/  SHFL.IDX PT, R3, R6, RZ, 0x181f ;  /* 0x00181fff06037589 */ /* 0x000e2600000e0000 */
[----:B------:R-:W-:-:S05]  /*2b820*/  LOP3.LUT R7, R7, 0x38, RZ, 0xc0, !PT ;  /* 0x0000003807077812 */ /* 0x000fca00078ec0ff */
[----:B------:R-:W-:Y:S01]  /*2b830*/  IMAD.SHL.U32 R0, R7, 0x2, RZ ;  /* 0x0000000207007824 */ /* 0x000fe200078e00ff */
[----:B------:R-:W-:-:S04]  /*2b840*/  LOP3.LUT R7, R29, 0x1, RZ, 0xc0, !PT ;  /* 0x000000011d077812 */ /* 0x000fc800078ec0ff */
[----:B-1----:R-:W-:Y:S02]  /*2b850*/  IADD3 R2, P0, R2, R0, RZ ;  /* 0x0000000002027210 */ /* 0x002fe40007f1e0ff */
[----:B------:R-:W-:Y:S02]  /*2b860*/  ISETP.NE.U32.AND P1, PT, R7, 0x1, PT ;  /* 0x000000010700780c */ /* 0x000fe40003f25070 */
[----:B------:R-:W-:Y:S01]  /*2b870*/  PRMT R7, R29, 0x8880, RZ ;  /* 0x000088801d077816 */ /* 0x000fe200000000ff */
[----:B0-----:R-:W-:Y:S01]  /*2b880*/  IMAD.X R3, RZ, RZ, R3, P0 ;  /* 0x000000ffff037224 */ /* 0x001fe200000e0603 */
[----:B------:R-:W-:-:S09]  /*2b890*/  ISETP.LT.OR P0, PT, R25, 0x1, P1 ;  /* 0x000000011900780c */ /* 0x000fd20000f01670 */
[----:B------:R-:W-:Y:S02]  /*2b8a0*/  @P1 LOP3.LUT R16, R16, 0x40, RZ, 0xfc, !PT ;  /* 0x0000004010101812 */ /* 0x000fe400078efcff */
[----:B------:R-:W-:Y:S02]  /*2b8b0*/  LOP3.LUT P1, RZ, R29, 0x20, RZ, 0xc0, !PT ;  /* 0x000000201dff7812 */ /* 0x000fe4000782c0ff */
[----:B------:R-:W-:Y:S01]  /*2b8c0*/  LOP3.LUT R16, R16, 0xffffff7f, RZ, 0xc0, !PT ;  /* 0xffffff7f10107812 */ /* 0x000fe200078ec0ff */
        /* <DEDUP_REMOVED lines=65> */
.L_x_6565:
        /* <DEDUP_REMOVED lines=34> */
.L_x_6473:
        /* <DEDUP_REMOVED lines=10> */
.L_x_6474:
[----:B-1----:R-:W2:Y:S01]  /*2bfa0*/  LDL.LU R2, [R1+0x420] ;  /* 0x0004200001027983 */ /* 0x002ea20000300800 */
        /* <DEDUP_REMOVED lines=10> */
.L_x_6489:
[----:B01----:R-:W1:Y:S01]  /*2c050*/  S2R R2, SR_TID.X ;  /* 0x0000000000027919 */ /* 0x003e620000002100 */
[----:B0-----:R-:W0:Y:S01]  /*2c060*/  LDC R4, c[0x0][0x430] ;  /* 0x00010c00ff047b82 */ /* 0x001e220000000800 */
[----:B---34-:R-:W-:Y:S01]  /*2c070*/  IMAD R6, R7, 0x40, R32 ;  /* 0x0000004007067824 */ /* 0x018fe200078e0220 */
[----:B------:R-:W-:Y:S01]  /*2c080*/  LOP3.LUT P1, RZ, R16, 0x800, RZ, 0xc0, !PT ;  /* 0x0000080010ff7812 */ /* 0x000fe2000782c0ff */
[----:B------:R-:W2:Y:S01]  /*2c090*/  S2R R3, SR_TID.X ;  /* 0x0000000000037919 */ /* 0x000ea20000002100 */
[----:B------:R-:W-:Y:S01]  /*2c0a0*/  VIADD R18, R18, 0x1 ;  /* 0x0000000112127836 */ /* 0x000fe20000000000 */
[----:B------:R-:W-:Y:S05]  /*2c0b0*/  YIELD ;  /* 0x0000000000007946 */ /* 0x000fea0003800000 */
[----:B------:R-:W-:Y:S01]  /*2c0c0*/  ULDC UR4, c[0x0][0x430] ;  /* 0x00010c0000047ab9 */ /* 0x000fe20000000800 */
[----:B0-----:R-:W-:-:S02]  /*2c0d0*/  ISETP.NE.AND P0, PT, R4, 0x1, PT ;  /* 0x000000010400780c */ /* 0x001fc40003f05270 */
[----:B-1----:R-:W-:Y:S01]  /*2c0e0*/  LOP3.LUT R2, R2, 0x7f, RZ, 0xc0, !PT ;  /* 0x0000007f02027812 */ /* 0x002fe200078ec0ff */
[----:B--2---:R-:W-:-:S03]  /*2c0f0*/  IMAD.SHL.U32 R4, R3, 0x10, RZ ;  /* 0x0000001003047824 */ /* 0x004fc600078e00ff */
[----:B------:R-:W-:-:S07]  /*2c100*/  SHF.R.U32.HI R2, RZ, 0x3, R2 ;  /* 0x00000003ff027819 */ /* 0x000fce0000011602 */
[----:B------:R-:W0:Y:S01]  /*2c110*/  @P0 LDC R3, c[0x0][0x434] ;  /* 0x00010d00ff030b82 */ /* 0x000e220000000800 */
[----:B------:R-:W-:-:S04]  /*2c120*/  LOP3.LUT R4, R2, 0x70, R4, 0xf8, !PT ;  /* 0x0000007002047812 */ /* 0x000fc800078ef804 */
[----:B------:R-:W-:-:S03]  /*2c130*/  ISETP.GT.U32.AND P2, PT, R4, 0x3f, PT ;  /* 0x0000003f0400780c */ /* 0x000fc60003f44070 */
[----:B------:R-:W1:Y:S01]  /*2c140*/  @P0 LDC R2, c[0x0][0x438] ;  /* 0x00010e00ff020b82 */ /* 0x000e620000000800 */
[----:B------:R-:W-:-:S04]  /*2c150*/  IMAD.IADD R6, R4, 0x1, R6 ;  /* 0x0000000104067824 */ /* 0x000fc800078e0206 */
[----:B------:R-:W-:-:S05]  /*2c160*/  IMAD.MOV.U32 R10, RZ, RZ, R6 ;  /* 0x000000ffff0a7224 */ /* 0x000fca00078e0006 */
        /* <DEDUP_REMOVED lines=25> */
.L_x_6477:
[----:B------:R-:W-:Y:S01]  /*2c300*/  IMAD R6, R18, 0x8, R17 ;  /* 0x0000000812067824 */ /* 0x000fe200078e0211 */
[----:B------:R-:W-:Y:S01]  /*2c310*/  SHF.L.U32 R20, R23, 0x1f, RZ ;  /* 0x0000001f17147819 */ /* 0x000fe200000006ff */
[----:B------:R-:W-:Y:S01]  /*2c320*/  BSSY B1, `(.L_x_6478) ;  /* 0x0000004000017945 */ /* 0x000fe20003800000 */
[----:B------:R-:W-:Y:S02]  /*2c330*/  SHF.R.S32.HI R9, RZ, 0x1f, R5 ;  /* 0x0000001fff097819 */ /* 0x000fe40000011405 */
[----:B------:R-:W0:Y:S02]  /*2c340*/  SYNCS.PHASECHK.TRANS64.TRYWAIT P0, [R6+URZ+0x38840], R20 ;  /* 0x03884014060075a7 */ /* 0x000e24000800017f */
[----:B0-----:R-:W-:Y:S05]  /*2c350*/  @!P0 BRA `(.L_x_6479) ;  /* 0x0000004000e48947 */ /* 0x001fea0003800000 */
.L_x_6566:
[----:B------:R-:W-:Y:S05]  /*2c360*/  BSYNC B1 ;  /* 0x0000000000017941 */ /* 0x000fea0003800000 */
.L_x_6478:
        /* <DEDUP_REMOVED lines=40> */
.L_x_6576:
        /* <DEDUP_REMOVED lines=8> */
.L_x_6481:
        /* <DEDUP_REMOVED lines=10> */
.L_x_6482:
[----:B------:R3:W-:Y:S01]  /*2c710*/  SYNCS.ARRIVE.TRANS64.A1T0 RZ, [R6+URZ+0x38830], RZ ;  /* 0x038830ff06ff79a7 */ /* 0x0007e2000810003f */
[----:B------:R-:W-:Y:S05]  /*2c720*/  @!P2 BRA `(.L_x_6483) ;  /* 0x000000000004a947 */ /* 0x000fea0003800000 */
[----:B------:R-:W-:Y:S01]  /*2c730*/  BPT.TRAP 0x1 ;  /* 0x000000040000795c */ /* 0x000fe20000300000 */
.L_x_6483:
[----:B------:R-:W4:Y:S01]  /*2c740*/  SYNCS.PHASECHK.TRANS64.TRYWAIT P0, [R6+URZ+0x38860], R20 ;  /* 0x03886014060075a7 */ /* 0x000f22000800017f */
[----:B------:R-:W-:Y:S04]  /*2c750*/  BSSY B1, `(.L_x_6484) ;  /* 0x0000002000017945 */ /* 0x000fe80003800000 */
[----:B----4-:R-:W-:Y:S05]  /*2c760*/  @!P0 BRA `(.L_x_6485) ;  /* 0x0000004400108947 */ /* 0x010fea0003800000 */
.L_x_6577:
[----:B------:R-:W-:Y:S05]  /*2c770*/  BSYNC B1 ;  /* 0x0000000000017941 */ /* 0x000fea0003800000 */
.L_x_6484:
[----:B------:R-:W-:Y:S01]  /*2c780*/  ULDC.64 UR4, c[0x0][0x328] ;  /* 0x0000ca0000047ab9 */ /* 0x000fe20000000a00 */
[----:B------:R-:W-:Y:S01]  /*2c790*/  ULDC.64 UR6, c[0x0][0x318] ;  /* 0x0000c60000067ab9 */ /* 0x000fe20000000a00 */
[----:B------:R-:W-:Y:S01]  /*2c7a0*/  IMAD R9, R9, UR4, RZ ;  /* 0x0000000409097c24 */ /* 0x000fe2000f8e02ff */
[C---:B------:R-:W-:Y:S01]  /*2c7b0*/  LOP3.LUT P5, RZ, R16.reuse, 0x8, RZ, 0xc0, !PT ;  /* 0x0000000810ff7812 */ /* 0x040fe200078ac0ff */
[----:B--2---:R-:W-:Y:S01]  /*2c7c0*/  IMAD.WIDE.U32 R2, R5, UR4, RZ ;  /* 0x0000000405027c25 */ /* 0x004fe2000f8e00ff */
        /* <DEDUP_REMOVED lines=20> */
[----:B------:R-:W2:Y:S01]  /*2c910*/  SHFL.IDX PT, R3, R10, RZ, 0x181f ;  /* 0x00181fff0a037589 */ /* 0x000ea200000e0000 */
        /* <DEDUP_REMOVED lines=11> */
[----:B--2---:R-:W-:Y:S01]  /*2c9d0*/  IMAD.X R3, RZ, RZ, R3, P0 ;  /* 0x000000ffff037224 */ /* 0x004fe200000e0603 */
        /* <DEDUP_REMOVED lines=41> */
.L_x_6587:
        /* <DEDUP_REMOVED lines=25> */
.L_x_6487:
        /* <DEDUP_REMOVED lines=10> */
.L_x_6488:
[----:B------:R1:W-:Y:S01]  /*2cea0*/  SYNCS.ARRIVE.TRANS64.A1T0 RZ, [R6+URZ+0x38850], RZ ;  /* 0x038850ff06ff79a7 */ /* 0x0003e2000810003f */
[----:B------:R-:W-:Y:S05]  /*2ceb0*/  @P3 BRA `(.L_x_6489) ;  /* 0xfffffff000643947 */ /* 0x000fea000383ffff */
.L_x_6476:
[----:B------:R-:W-:Y:S05]  /*2cec0*/  BSYNC B0 ;  /* 0x0000000000007941 */ /* 0x000fea0003800000 */
.L_x_6475:
[----:B0-----:R-:W0:Y:S01]  /*2ced0*/  S2R R2, SR_TID.X ;  /* 0x0000000000027919 */ /* 0x001e220000002100 */
[----:B------:R-:W-:Y:S01]  /*2cee0*/  VIADD R18, R18, 0x1 ;  /* 0x0000000112127836 */ /* 0x000fe20000000000 */
[----:B------:R-:W-:Y:S04]  /*2cef0*/  BSSY B0, `(.L_x_6490) ;  /* 0x0000013000007945 */ /* 0x000fe80003800000 */
[----:B------:R-:W-:-:S04]  /*2cf00*/  ISETP.NE.AND P0, PT, R18, 0x2, PT ;  /* 0x000000021200780c */ /* 0x000fc80003f05270 */
[----:B------:R-:W-:-:S04]  /*2cf10*/  SEL R0, RZ, 0x1, P0 ;  /* 0x00000001ff007807 */ /* 0x000fc80000000000 */
[----:B------:R-:W-:Y:S02]  /*2cf20*/  LOP3.LUT R23, R23, R0, RZ, 0x3c, !PT ;  /* 0x0000000017177212 */ /* 0x000fe400078e3cff */
[----:B0-----:R-:W-:-:S04]  /*2cf30*/  LOP3.LUT R2, R2, 0x7f, RZ, 0xc0, !PT ;  /* 0x0000007f02027812 */ /* 0x001fc800078ec0ff */
[----:B------:R-:W-:-:S13]  /*2cf40*/  ISETP.NE.AND P1, PT, R2, RZ, PT ;  /* 0x000000ff0200720c */ /* 0x000fda0003f25270 */
[----:B------:R-:W-:Y:S05]  /*2cf50*/  @P1 BRA `(.L_x_6491) ;  /* 0x0000000000301947 */ /* 0x000fea0003800000 */
[----:B------:R-:W0:Y:S01]  /*2cf60*/  S2R R5, SR_LANEID ;  /* 0x0000000000057919 */ /* 0x000e220000000000 */
[----:B------:R-:W-:Y:S01]  /*2cf70*/  VOTEU.ANY UR4, UPT, PT ;  /* 0x0000000000047886 */ /* 0x000fe200038e0100 */
[----:B------:R-:W2:Y:S01]  /*2cf80*/  LDC.64 R2, c[0x0][0xd60] ;  /* 0x00035800ff027b82 */ /* 0x000ea20000000a00 */
[----:B------:R-:W0:Y:S02]  /*2cf90*/  FLO.U32 R0, UR4 ;  /* 0x0000000400007d00 */ /* 0x000e2400080e0000 */
[----:B0-----:R-:W-:-:S06]  /*2cfa0*/  ISETP.EQ.U32.AND P1, PT, R0, R5, PT ;  /* 0x000000050000720c */ /* 0x001fcc0003f22070 */
[----:B------:R-:W2:Y:S07]  /*2cfb0*/  POPC R5, UR4 ;  /* 0x0000000400057d09 */ /* 0x000eae0008000000 */
[----:B--2---:R-:W2:Y:S01]  /*2cfc0*/  @P1 ATOMG.E.ADD.STRONG.GPU PT, R3, desc[UR36][R2.64], R5 ;  /* 0x00000005020319a8 */ /* 0x004ea200081ee1e4 */
[----:B------:R-:W0:Y:S02]  /*2cfd0*/  S2R R4, SR_LTMASK ;  /* 0x0000000000047919 */ /* 0x000e240000003900 */
[----:B0-----:R-:W-:-:S04]  /*2cfe0*/  LOP3.LUT R4, R4, UR4, RZ, 0xc0, !PT ;  /* 0x0000000404047c12 */ /* 0x001fc8000f8ec0ff */
[----:B------:R-:W0:Y:S01]  /*2cff0*/  POPC R7, R4 ;  /* 0x0000000400077309 */ /* 0x000e220000000000 */
[----:B--2---:R-:W0:Y:S02]  /*2d000*/  SHFL.IDX PT, R0, R3, R0, 0x1f ;  /* 0x00001f0003007589 */ /* 0x004e2400000e0000 */
[----:B0-----:R-:W-:-:S07]  /*2d010*/  IADD3 R24, R0, UR39, R7 ;  /* 0x0000002700187c10 */ /* 0x001fce000fffe007 */
.L_x_6491:
[----:B------:R-:W-:Y:S05]  /*2d020*/  BSYNC B0 ;  /* 0x0000000000007941 */ /* 0x000fea0003800000 */
.L_x_6490:
[----:B------:R-:W-:-:S07]  /*2d030*/  SEL R18, R18, RZ, P0 ;  /* 0x000000ff12127207 */ /* 0x000fce0000000000 */
.L_x_6444:
[----:B------:R-:W-:Y:S05]  /*2d040*/  BSYNC B7 ;  /* 0x0000000000077941 */ /* 0x000fea0003800000 */
.L_x_6442:
        /* <DEDUP_REMOVED lines=8> */
[----:B------:R2:W0:Y:S01]  /*2d0d0*/  LDS.128 R24, [R17+0x388d0] ;  /* 0x0388d00011187984 */ /* 0x0004220000000c00 */
[----:B------:R-:W-:Y:S06]  /*2d0e0*/  BAR.ARV 0x4, 0x180 ;  /* 0x0106000000007b1d */ /* 0x000fec0000002000 */
[----:B------:R-:W-:Y:S05]  /*2d0f0*/  BRA `(.L_x_6493) ;  /* 0x0000000c00d47947 */ /* 0x000fea0003800000 */
.L_x_6492:
        /* <DEDUP_REMOVED lines=9> */
[----:B------:R-:W2:Y:S01]  /*2d190*/  @!P1 LDC.64 R4, c[0x0][0xd78] ;  /* 0x00035e00ff049b82 */ /* 0x000ea20000000a00 */
[----:B0-----:R-:W-:-:S05]  /*2d1a0*/  @!P1 IMAD.WIDE R2, R9, 0x4, R2 ;  /* 0x0000000409029825 */ /* 0x001fca00078e0202 */
[----:B------:R2:W5:Y:S02]  /*2d1b0*/  @!P1 LDG.E R7, desc[UR36][R2.64] ;  /* 0x0000002402079981 */ /* 0x000564000c1e1900 */
[----:B--2---:R-:W-:-:S05]  /*2d1c0*/  @!P1 IMAD.WIDE R2, R9, 0x4, R4 ;  /* 0x0000000409029825 */ /* 0x004fca00078e0204 */
[----:B------:R-:W2:Y:S01]  /*2d1d0*/  @!P1 LDG.E R4, desc[UR36][R2.64] ;  /* 0x0000002402049981 */ /* 0x000ea2000c1e1900 */
[----:B------:R-:W-:Y:S01]  /*2d1e0*/  IMAD.MOV.U32 R25, RZ, RZ, RZ ;  /* 0x000000ffff197224 */ /* 0x000fe200078e00ff */
[C---:B------:R-:W-:Y:S01]  /*2d1f0*/  ISETP.GE.U32.AND P2, PT, R8.reuse, 0x2, PT ;  /* 0x000000020800780c */ /* 0x040fe20003f46070 */
[----:B------:R-:W-:Y:S01]  /*2d200*/  IMAD.MOV.U32 R5, RZ, RZ, RZ ;  /* 0x000000ffff057224 */ /* 0x000fe200078e00ff */
[C---:B------:R-:W-:Y:S01]  /*2d210*/  ISETP.GE.U32.AND P3, PT, R8.reuse, 0x4, PT ;  /* 0x000000040800780c */ /* 0x040fe20003f66070 */
[----:B------:R-:W-:Y:S01]  /*2d220*/  SHFL.IDX PT, R0, R24, RZ, 0x1f ;  /* 0x00001fff18007589 */ /* 0x000fe200000e0000 */
[C---:B------:R-:W-:Y:S02]  /*2d230*/  ISETP.GE.U32.AND P4, PT, R8.reuse, 0x8, PT ;  /* 0x000000080800780c */ /* 0x040fe40003f86070 */
[----:B------:R-:W-:Y:S01]  /*2d240*/  ISETP.GE.U32.AND P5, PT, R8, 0x10, PT ;  /* 0x000000100800780c */ /* 0x000fe20003fa6070 */
[----:B-1-34-:R0:W-:Y:S02]  /*2d250*/  SHFL.IDX PT, R6, R24, 0x1, 0x1f ;  /* 0x00201f0018067f89 */ /* 0x01a1e400000e0000 */
[----:B0-----:R-:W-:-:S02]  /*2d260*/  IMAD.MOV.U32 R24, RZ, RZ, RZ ;  /* 0x000000ffff187224 */ /* 0x001fc400078e00ff */
[----:B-----5:R-:W-:Y:S02]  /*2d270*/  @!P1 IMAD.MOV.U32 R25, RZ, RZ, R7 ;  /* 0x000000ffff199224 */ /* 0x020fe400078e0007 */
[----:B--2---:R-:W-:Y:S01]  /*2d280*/  @!P1 IMAD.MOV.U32 R5, RZ, RZ, R4 ;  /* 0x000000ffff059224 */ /* 0x004fe200078e0004 */
        /* <DEDUP_REMOVED lines=18> */
.L_x_6597:
[----:B------:R-:W-:Y:S02]  /*2d3b0*/  ULDC UR4, c[0x0][0xd38] ;  /* 0x00034e0000047ab9 */ /* 0x000fe40000000800 */
[----:B------:R-:W-:-:S04]  /*2d3c0*/  IMAD.U32 R4, RZ, RZ, UR4 ;  /* 0x00000004ff047e24 */ /* 0x000fc8000f8e00ff */
[----:B-1----:R-:W-:-:S04]  /*2d3d0*/  IMAD R7, R14, R4, RZ ;  /* 0x000000040e077224 */ /* 0x002fc800078e02ff */
[----:B------:R-:W-:-:S05]  /*2d3e0*/  IMAD.IADD R6, R6, 0x1, R7 ;  /* 0x0000000106067824 */ /* 0x000fca00078e0207 */
[----:B------:R-:W-:-:S13]  /*2d3f0*/  ISETP.GT.AND P6, PT, R6, R0, PT ;  /* 0x000000000600720c */ /* 0x000fda0003fc4270 */
[----:B------:R-:W-:Y:S05]  /*2d400*/  @P6 BRA `(.L_x_6495) ;  /* 0x0000000000a46947 */ /* 0x000fea0003800000 */
.L_x_6498:
        /* <DEDUP_REMOVED lines=35> */
.L_x_6605:
[----:B------:R-:W-:Y:S02]  /*2d640*/  ULDC UR4, c[0x0][0xd38] ;  /* 0x00034e0000047ab9 */ /* 0x000fe40000000800 */
[----:B------:R-:W-:-:S04]  /*2d650*/  IMAD.U32 R4, RZ, RZ, UR4 ;  /* 0x00000004ff047e24 */ /* 0x000fc8000f8e00ff */
[----:B-1----:R-:W-:-:S04]  /*2d660*/  IMAD R7, R14, R4, RZ ;  /* 0x000000040e077224 */ /* 0x002fc800078e02ff */
[----:B------:R-:W-:-:S05]  /*2d670*/  IMAD.IADD R6, R7, 0x1, R6 ;  /* 0x0000000107067824 */ /* 0x000fca00078e0206 */
[----:B------:R-:W-:-:S13]  /*2d680*/  ISETP.GT.AND P6, PT, R6, R0, PT ;  /* 0x000000000600720c */ /* 0x000fda0003fc4270 */
[----:B------:R-:W-:Y:S05]  /*2d690*/  @!P6 BRA `(.L_x_6498) ;  /* 0xfffffffc005ce947 */ /* 0x000fea000383ffff */
.L_x_6495:
        /* <DEDUP_REMOVED lines=10> */
.L_x_6610:
[----:B------:R-:W-:-:S13]  /*2d740*/  ISETP.NE.AND P0, PT, R2, RZ, PT ;  /* 0x000000ff0200720c */ /* 0x000fda0003f05270 */
[----:B------:R-:W-:Y:S05]  /*2d750*/  @!P0 BRA `(.L_x_6500) ;  /* 0x0000000000108947 */ /* 0x000fea0003800000 */
[----:B------:R-:W-:Y:S01]  /*2d760*/  UMOV UR4, 0xffffffff ;  /* 0xffffffff00047882 */ /* 0x000fe20000000000 */
[----:B-1----:R-:W-:Y:S02]  /*2d770*/  VIADD R12, R12, 0xffffffff ;  /* 0xffffffff0c0c7836 */ /* 0x002fe40000000000 */
[----:B------:R-:W-:Y:S05]  /*2d780*/  BRA.DIV UR4, `(.L_x_6501) ;  /* 0x0000004604447947 */ /* 0x000fea000b800000 */
[----:B------:R4:W1:Y:S02]  /*2d790*/  SHFL.IDX PT, R24, R3, R12, 0x1f ;  /* 0x00001f0c03187589 */ /* 0x00086400000e0000 */
.L_x_6500:
        /* <DEDUP_REMOVED lines=10> */
[----:B-1----:R-:W-:Y:S01]  /*2d840*/  VIADD R2, R7, 0xffffffe ;  /* 0x0ffffffe07027836 */ /* 0x002fe20000000000 */
[----:B------:R-:W-:-:S06]  /*2d850*/  IABS R7, R25 ;  /* 0x0000001900077213 */ /* 0x000fcc0000000000 */
[----:B0---4-:R0:W1:Y:S02]  /*2d860*/  F2I.FTZ.U32.TRUNC.NTZ R3, R2 ;  /* 0x0000000200037305 */ /* 0x011064000021f000 */
        /* <DEDUP_REMOVED lines=8> */
[----:B------:R-:W-:Y:S02]  /*2d8f0*/  VIADD R3, R8, 0xffffffe ;  /* 0x0ffffffe08037836 */ /* 0x000fe40000000000 */
[----:B------:R-:W-:Y:S01]  /*2d900*/  IMAD.MOV.U32 R2, RZ, RZ, RZ ;  /* 0x000000ffff027224 */ /* 0x000fe200078e00ff */
[----:B------:R-:W-:-:S03]  /*2d910*/  ISETP.GT.U32.AND P1, PT, R4, R9, PT ;  /* 0x000000090400720c */ /* 0x000fc60003f24070 */
        /* <DEDUP_REMOVED lines=35> */
.L_x_6502:
        /* <DEDUP_REMOVED lines=60> */
.L_x_6503:
[----:B------:R-:W-:-:S05]  /*2df10*/  LOP3.LUT R0, RZ, R3, RZ, 0x33, !PT ;  /* 0x00000003ff007212 */ /* 0x000fca00078e33ff */
[----:B------:R-:W-:Y:S01]  /*2df20*/  IMAD.IADD R25, R25, 0x1, R0 ;  /* 0x0000000119197824 */ /* 0x000fe200078e0200 */
[----:B------:R-:W-:Y:S06]  /*2df30*/  BRA `(.L_x_6504) ;  /* 0x00000000001c7947 */ /* 0x000fec0003800000 */
.L_x_6496:
[----:B------:R-:W-:Y:S01]  /*2df40*/  UMOV UR4, URZ ;  /* 0x0000003f00047c82 */ /* 0x000fe20008000000 */
[----:B------:R-:W-:Y:S01]  /*2df50*/  UMOV UR5, URZ ;  /* 0x0000003f00057c82 */ /* 0x000fe20008000000 */
[----:B------:R-:W-:Y:S01]  /*2df60*/  ULDC UR6, c[0x0][0xd3c] ;  /* 0x00034f0000067ab9 */ /* 0x000fe20000000800 */
[----:B------:R-:W-:Y:S02]  /*2df70*/  IMAD.MOV.U32 R24, RZ, RZ, R0 ;  /* 0x000000ffff187224 */ /* 0x000fe400078e0000 */
[----:B------:R-:W-:Y:S02]  /*2df80*/  IMAD.U32 R25, RZ, RZ, UR4 ;  /* 0x00000004ff197e24 */ /* 0x000fe4000f8e00ff */
[----:B------:R-:W-:Y:S02]  /*2df90*/  IMAD.U32 R26, RZ, RZ, UR5 ;  /* 0x00000005ff1a7e24 */ /* 0x000fe4000f8e00ff */
[----:B------:R-:W-:-:S07]  /*2dfa0*/  IMAD.U32 R27, RZ, RZ, UR6 ;  /* 0x00000006ff1b7e24 */ /* 0x000fce000f8e00ff */
.L_x_6504:
        /* <DEDUP_REMOVED lines=10> */
.L_x_6493:
[----:B------:R-:W-:Y:S02]  /*2e050*/  ULDC UR4, c[0x0][0xd3c] ;  /* 0x00034f0000047ab9 */ /* 0x000fe40000000800 */
[----:B0-----:R-:W-:-:S13]  /*2e060*/  ISETP.GE.AND P0, PT, R27, UR4, PT ;  /* 0x000000041b007c0c */ /* 0x001fda000bf06270 */
[----:B------:R-:W-:Y:S05]  /*2e070*/  @!P0 BRA `(.L_x_6505) ;  /* 0xffffffa000388947 */ /* 0x000fea000383ffff */
[----:B------:R-:W-:Y:S05]  /*2e080*/  BSYNC B8 ;  /* 0x0000000000087941 */ /* 0x000fea0003800000 */
.L_x_6428:
[----:B-1----:R-:W5:Y:S01]  /*2e090*/  LDL.LU R0, [R1+0x430] ;  /* 0x0004300001007983 */ /* 0x002f620000300800 */
[----:B------:R-:W-:Y:S01]  /*2e0a0*/  BSSY B0, `(.L_x_6506) ;  /* 0x000000b000007945 */ /* 0x000fe20003800000 */
[----:B------:R-:W0:Y:S01]  /*2e0b0*/  S2R R5, SR_CgaCtaId ;  /* 0x0000000000057919 */ /* 0x000e220000008800 */
[----:B-----5:R-:W-:-:S05]  /*2e0c0*/  VIADD R0, R0, 0x1 ;  /* 0x0000000100007836 */ /* 0x020fca0000000000 */
[----:B------:R-:W-:-:S04]  /*2e0d0*/  LEA.HI R2, R0, R0, RZ, 0x1 ;  /* 0x0000000000027211 */ /* 0x000fc800078f08ff */
[----:B------:R-:W-:Y:S02]  /*2e0e0*/  LOP3.LUT R3, R2, 0xfffffffe, RZ, 0xc0, !PT ;  /* 0xfffffffe02037812 */ /* 0x000fe400078ec0ff */
[----:B------:R-:W-:-:S03]  /*2e0f0*/  MOV R2, 0x400 ;  /* 0x0000040000027802 */ /* 0x000fc60000000f00 */
[----:B------:R-:W-:Y:S01]  /*2e100*/  IMAD.IADD R0, R0, 0x1, -R3 ;  /* 0x0000000100007824 */ /* 0x000fe200078e0a03 */
[----:B0-----:R-:W-:-:S04]  /*2e110*/  LEA R5, R5, R2, 0x18 ;  /* 0x0000000205057211 */ /* 0x001fc800078ec0ff */
[----:B------:R-:W-:-:S04]  /*2e120*/  SHF.L.U32 R0, R0, 0x1f, RZ ;  /* 0x0000001f00007819 */ /* 0x000fc800000006ff */
[----:B------:R-:W0:Y:S02]  /*2e130*/  SYNCS.PHASECHK.TRANS64.TRYWAIT P0, [R5+URZ+0x38820], R0 ;  /* 0x03882000050075a7 */ /* 0x000e24000800017f */
[----:B0-----:R-:W-:Y:S05]  /*2e140*/  @!P0 BRA `(.L_x_6507) ;  /* 0x0000003800fc8947 */ /* 0x001fea0003800000 */
.L_x_6613:
[----:B------:R-:W-:Y:S05]  /*2e150*/  BSYNC B0 ;  /* 0x0000000000007941 */ /* 0x000fea0003800000 */
.L_x_6506:
[----:B------:R-:W-:-:S03]  /*2e160*/  UMOV UR4, 0xffffffff ;  /* 0xffffffff00047882 */ /* 0x000fc60000000000 */
[----:B------:R-:W-:Y:S05]  /*2e170*/  BRA.DIV UR4, `(.L_x_6508) ;  /* 0x0000003e04047947 */ /* 0x000fea000b800000 */
[----:B0-----:R-:W0:Y:S02]  /*2e180*/  S2R R0, SR_TID.X ;  /* 0x0000000000007919 */ /* 0x001e240000002100 */
[----:B0-----:R-:W-:-:S04]  /*2e190*/  SHF.R.U32.HI R0, RZ, 0x5, R0 ;  /* 0x00000005ff007819 */ /* 0x001fc80000011600 */
[----:B------:R-:W-:-:S05]  /*2e1a0*/  LOP3.LUT R0, R0, 0x3, RZ, 0xc0, !PT ;  /* 0x0000000300007812 */ /* 0x000fca00078ec0ff */
[----:B------:R0:W1:Y:S02]  /*2e1b0*/  SHFL.IDX PT, R14, R0, RZ, 0x1f ;  /* 0x00001fff000e7589 */ /* 0x00006400000e0000 */
.L_x_6616:
[----:B-1----:R-:W-:Y:S01]  /*2e1c0*/  ISETP.NE.AND P0, PT, R14, RZ, PT ;  /* 0x000000ff0e00720c */ /* 0x002fe20003f05270 */
[----:B------:R-:W-:-:S12]  /*2e1d0*/  BSSY B0, `(.L_x_6509) ;  /* 0x0000026000007945 */ /* 0x000fd80003800000 */
[----:B------:R-:W-:Y:S05]  /*2e1e0*/  @P0 BRA `(.L_x_6510) ;  /* 0x0000000000900947 */ /* 0x000fea0003800000 */
[----:B------:R-:W-:-:S03]  /*2e1f0*/  UMOV UR4, 0xffffffff ;  /* 0xffffffff00047882 */ /* 0x000fc60000000000 */
[----:B------:R-:W-:Y:S05]  /*2e200*/  BRA.DIV UR4, `(.L_x_6511) ;  /* 0x0000003e04147947 */ /* 0x000fea000b800000 */
[----:B------:R-:W-:-:S13]  /*2e210*/  ELECT P6, URZ, PT ;  /* 0x00000000003f782f */ /* 0x000fda00038c0000 */
.L_x_6619:
[----:B------:R-:W-:Y:S05]  /*2e220*/  @!P6 BRA `(.L_x_6510) ;  /* 0x000000000080e947 */ /* 0x000fea0003800000 */
[----:B0-----:R-:W5:Y:S02]  /*2e230*/  LDL R0, [R1+0x450] ;  /* 0x0004500001007983 */ /* 0x001f640000100800 */
[----:B-----5:R-:W-:-:S13]  /*2e240*/  R2UR UR4, R0 ;  /* 0x00000000000472ca */ /* 0x020fda00000e0000 */
[----:B------:R-:W-:-:S06]  /*2e250*/  ULOP3.LUT UR4, UR4, 0x2, URZ, 0xfc, !UPT ;  /* 0x0000000204047892 */ /* 0x000fcc000f8efc3f */
[----:B------:R-:W-:-:S05]  /*2e260*/  IMAD.U32 R0, RZ, RZ, UR4 ;  /* 0x00000004ff007e24 */ /* 0x000fca000f8e00ff */
[----:B------:R-:W-:-:S13]  /*2e270*/  ISETP.NE.AND P0, PT, R0, 0x3, PT ;  /* 0x000000030000780c */ /* 0x000fda0003f05270 */
[----:B------:R-:W-:Y:S05]  /*2e280*/  @!P0 BRA `(.L_x_6512) ;  /* 0x0000000000048947 */ /* 0x000fea0003800000 */
[----:B------:R-:W-:Y:S01]  /*2e290*/  BPT.TRAP 0x1 ;  /* 0x000000040000795c */ /* 0x000fe20000300000 */
.L_x_6512:
[C---:B------:R-:W-:Y:S01]  /*2e2a0*/  IMAD R3, R18.reuse, 0x8, R5 ;  /* 0x0000000812037824 */ /* 0x040fe200078e0205 */
[----:B------:R-:W-:Y:S01]  /*2e2b0*/  SHF.L.U32 R2, R23, 0x1f, RZ ;  /* 0x0000001f17027819 */ /* 0x000fe200000006ff */
[----:B------:R-:W-:-:S03]  /*2e2c0*/  VIADD R18, R18, 0x1 ;  /* 0x0000000112127836 */ /* 0x000fc60000000000 */
[----:B------:R-:W0:Y:S02]  /*2e2d0*/  SYNCS.PHASECHK.TRANS64.TRYWAIT P1, [R3+URZ+0x38840], R2 ;  /* 0x03884002030075a7 */ /* 0x000e24000802017f */
[----:B------:R-:W-:-:S04]  /*2e2e0*/  ISETP.NE.AND P2, PT, R18, 0x2, PT ;  /* 0x000000021200780c */ /* 0x000fc80003f45270 */
[----:B------:R-:W-:Y:S01]  /*2e2f0*/  SEL R0, RZ, 0x1, P2 ;  /* 0x00000001ff007807 */ /* 0x000fe20001000000 */
[----:B0-----:R-:W-:Y:S08]  /*2e300*/  @!P1 BRA `(.L_x_6513) ;  /* 0x0000003800f49947 */ /* 0x001ff00003800000 */
.L_x_6620:
[----:B------:R-:W-:Y:S02]  /*2e310*/  SEL R18, R18, RZ, P2 ;  /* 0x000000ff12127207 */ /* 0x000fe40001000000 */
[----:B------:R-:W-:Y:S01]  /*2e320*/  LOP3.LUT R0, R23, R0, RZ, 0x3c, !PT ;  /* 0x0000000017007212 */ /* 0x000fe200078e3cff */
[----:B------:R-:W-:Y:S06]  /*2e330*/  @!P0 BRA `(.L_x_6514) ;  /* 0x0000000000048947 */ /* 0x000fec0003800000 */
[----:B------:R-:W-:Y:S01]  /*2e340*/  BPT.TRAP 0x1 ;  /* 0x000000040000795c */ /* 0x000fe20000300000 */
.L_x_6514:
[----:B------:R-:W-:Y:S01]  /*2e350*/  IMAD R5, R18, 0x8, R5 ;  /* 0x0000000812057824 */ /* 0x000fe200078e0205 */
[----:B------:R-:W-:-:S04]  /*2e360*/  SHF.L.U32 R0, R0, 0x1f, RZ ;  /* 0x0000001f00007819 */ /* 0x000fc800000006ff */
[----:B------:R-:W1:Y:S02]  /*2e370*/  SYNCS.PHASECHK.TRANS64.TRYWAIT P1, [R5+URZ+0x38840], R0 ;  /* 0x03884000050075a7 */ /* 0x000e64000802017f */
[----:B-1----:R-:W-:Y:S05]  /*2e380*/  @!P1 BRA `(.L_x_6515) ;  /* 0x0000003800e89947 */ /* 0x002fea0003800000 */
.L_x_6621:
[----:B------:R-:W-:Y:S05]  /*2e390*/  @!P0 BRA `(.L_x_6516) ;  /* 0x0000000000048947 */ /* 0x000fea0003800000 */
[----:B------:R-:W-:Y:S01]  /*2e3a0*/  BPT.TRAP 0x1 ;  /* 0x000000040000795c */ /* 0x000fe20000300000 */
.L_x_6516:
[----:B------:R-:W5:Y:S02]  /*2e3b0*/  SYNCS.PHASECHK.TRANS64.TRYWAIT P1, [R3+URZ+0x38860], R2 ;  /* 0x03886002030075a7 */ /* 0x000f64000802017f */
[----:B-----5:R-:W-:Y:S05]  /*2e3c0*/  @!P1 BRA `(.L_x_6517) ;  /* 0x0000003800ec9947 */ /* 0x020fea0003800000 */
.L_x_6622:
[----:B------:R-:W-:Y:S05]  /*2e3d0*/  @!P0 BRA `(.L_x_6518) ;  /* 0x0000000000048947 */ /* 0x000fea0003800000 */
[----:B------:R-:W-:Y:S01]  /*2e3e0*/  BPT.TRAP 0x1 ;  /* 0x000000040000795c */ /* 0x000fe20000300000 */
.L_x_6518:
[----:B------:R0:W0:Y:S02]  /*2e3f0*/  SYNCS.PHASECHK.TRANS64.TRYWAIT P0, [R5+URZ+0x38860], R0 ;  /* 0x03886000050075a7 */ /* 0x000024000800017f */
[----:B0-----:R-:W-:Y:S05]  /*2e400*/  @!P0 NANOSLEEP.SYNCS 0x989680 ;  /* 0x009896800000895d */ /* 0x001fea0003900000 */
[----:B------:R-:W0:Y:S02]  /*2e410*/  @!P0 SYNCS.PHASECHK.TRANS64 P0, [R5+URZ+0x38860], R0 ;  /* 0x03886000050085a7 */ /* 0x000e24000800007f */
[----:B0-----:R-:W-:Y:S05]  /*2e420*/  @!P0 BRA `(.L_x_6518) ;  /* 0xfffffffc00f08947 */ /* 0x001fea000383ffff */
.L_x_6510:
[----:B------:R-:W-:Y:S05]  /*2e430*/  BSYNC B0 ;  /* 0x0000000000007941 */ /* 0x000fea0003800000 */
.L_x_6509:
[----:B------:R-:W-:Y:S05]  /*2e440*/  EXIT ;  /* 0x000000000000794d */ /* 0x000fea0003800000 */
.L_x_6299:
[----:B0-----:R-:W-:-:S04]  /*2e450*/  IMAD.U32 R3, RZ, RZ, UR44 ;  /* 0x0000002cff037e24 */ /* 0x001fc8000f8e00ff */
[----:B------:R0:W1:Y:S03]  /*2e460*/  SYNCS.PHASECHK.TRANS64.TRYWAIT P0, [R3+URZ+0x38800], R0 ;  /* 0x03880000030075a7 */ /* 0x000066000800017f */
[----:B-1----:R-:W-:Y:S05]  /*2e470*/  @!P0 NANOSLEEP.SYNCS 0x989680 ;  /* 0x009896800000895d */ /* 0x002fea0003900000 */
[----:B------:R-:W1:Y:S02]  /*2e480*/  @!P0 SYNCS.PHASECHK.TRANS64 P0, [R3+URZ+0x38800], R0 ;  /* 0x03880000030085a7 */ /* 0x000e64000800007f */
[----:B-1----:R-:W-:Y:S05]  /*2e490*/  @!P0 BRA `(.L_x_6299) ;  /* 0xfffffffc00ec8947 */ /* 0x002fea000383ffff */
[----:B------:R-:W-:Y:S05]  /*2e4a0*/  BRA `(.L_x_6519) ;  /* 0xfffffdcc00bc7947 */ /* 0x000fea000383ffff */
.L_x_6306:
[----:B-1----:R1:W2:Y:S02]  /*2e4b0*/  SYNCS.PHASECHK.TRANS64.TRYWAIT P0, [R10+URZ], R11 ;  /* 0x0000000b0a0075a7 */ /* 0x0022a4000800017f */
[----:B--2---:R-:W-:Y:S05]  /*2e4c0*/  @!P0 NANOSLEEP.SYNCS 0x989680 ;  /* 0x009896800000895d */ /* 0x004fea0003900000 */
[----:B------:R-:W2:Y:S02]  /*2e4d0*/  @!P0 SYNCS.PHASECHK.TRANS64 P0, [R10+URZ], R11 ;  /* 0x0000000b0a0085a7 */ /* 0x000ea4000800007f */
[----:B--2---:R-:W-:Y:S05]  /*2e4e0*/  @!P0 BRA `(.L_x_6306) ;  /* 0xfffffffc00f08947 */ /* 0x004fea000383ffff */
[----:B------:R-:W-:Y:S05]  /*2e4f0*/  BRA `(.L_x_6305) ;  /* 0xfffffdd000f07947 */ /* 0x000fea000383ffff */
.L_x_6308:
[----:B0-----:R-:W-:-:S04]  /*2e500*/  IMAD.U32 R8, RZ, RZ, UR44 ;  /* 0x0000002cff087e24 */ /* 0x001fc8000f8e00ff */
[----:B------:R0:W1:Y:S03]  /*2e510*/  SYNCS.PHASECHK.TRANS64.TRYWAIT P0, [R8+URZ+0x38810], R3 ;  /* 0x03881003080075a7 */ /* 0x000066000800017f */
[----:B-1----:R-:W-:Y:S05]  /*2e520*/  @!P0 NANOSLEEP.SYNCS 0x989680 ;  /* 0x009896800000895d */ /* 0x002fea0003900000 */
[----:B------:R-:W1:Y:S02]  /*2e530*/  @!P0 SYNCS.PHASECHK.TRANS64 P0, [R8+URZ+0x38810], R3 ;  /* 0x03881003080085a7 */ /* 0x000e64000800007f */
[----:B-1----:R-:W-:Y:S05]  /*2e540*/  @!P0 BRA `(.L_x_6308) ;  /* 0xfffffffc00ec8947 */ /* 0x002fea000383ffff */
[----:B------:R-:W-:Y:S05]  /*2e550*/  BRA `(.L_x_6520) ;  /* 0xfffffdd400c47947 */ /* 0x000fea000383ffff */
.L_x_6315:
[----:B-1----:R1:W2:Y:S02]  /*2e560*/  SYNCS.PHASECHK.TRANS64.TRYWAIT P0, [R10+URZ], R11 ;  /* 0x0000000b0a0075a7 */ /* 0x0022a4000800017f */
[----:B--2---:R-:W-:Y:S05]  /*2e570*/  @!P0 NANOSLEEP.SYNCS 0x989680 ;  /* 0x009896800000895d */ /* 0x004fea0003900000 */
[----:B------:R-:W2:Y:S02]  /*2e580*/  @!P0 SYNCS.PHASECHK.TRANS64 P0, [R10+URZ], R11 ;  /* 0x0000000b0a0085a7 */ /* 0x000ea4000800007f */
[----:B--2---:R-:W-:Y:S05]  /*2e590*/  @!P0 BRA `(.L_x_6315) ;  /* 0xfffffffc00f08947 */ /* 0x004fea000383ffff */
[----:B------:R-:W-:Y:S05]  /*2e5a0*/  BRA `(.L_x_6314) ;  /* 0xfffffdd800087947 */ /* 0x000fea000383ffff */
.L_x_6349:
[----:B-1----:R1:W2:Y:S02]  /*2e5b0*/  SYNCS.PHASECHK.TRANS64.TRYWAIT P0, [R8+URZ], R9 ;  /* 0x00000009080075a7 */ /* 0x0022a4000800017f */
[----:B--2---:R-:W-:Y:S05]  /*2e5c0*/  @!P0 NANOSLEEP.SYNCS 0x989680 ;  /* 0x009896800000895d */ /* 0x004fea0003900000 */
[----:B------:R-:W2:Y:S02]  /*2e5d0*/  @!P0 SYNCS.PHASECHK.TRANS64 P0, [R8+URZ], R9 ;  /* 0x00000009080085a7 */ /* 0x000ea4000800007f */
[----:B--2---:R-:W-:Y:S05]  /*2e5e0*/  @!P0 BRA `(.L_x_6349) ;  /* 0xfffffffc00f08947 */ /* 0x004fea000383ffff */
[----:B------:R-:W-:Y:S05]  /*2e5f0*/  BRA `(.L_x_6348) ;  /* 0xfffffe3c00ec7947 */ /* 0x000fea000383ffff */
.L_x_6356:
[----:B-1----:R1:W2:Y:S02]  /*2e600*/  SYNCS.PHASECHK.TRANS64.TRYWAIT P0, [R4+URZ], R5 ;  /* 0x00000005040075a7 */ /* 0x0022a4000800017f */
[----:B--2---:R-:W-:Y:S05]  /*2e610*/  @!P0 NANOSLEEP.SYNCS 0x989680 ;  /* 0x009896800000895d */ /* 0x004fea0003900000 */
[----:B------:R-:W2:Y:S02]  /*2e620*/  @!P0 SYNCS.PHASECHK.TRANS64 P0, [R4+URZ], R5 ;  /* 0x00000005040085a7 */ /* 0x000ea4000800007f */
[----:B--2---:R-:W-:Y:S05]  /*2e630*/  @!P0 BRA `(.L_x_6356) ;  /* 0xfffffffc00f08947 */ /* 0x004fea000383ffff */
[----:B------:R-:W-:Y:S05]  /*2e640*/  BRA `(.L_x_6355) ;  /* 0xfffffe4000f87947 */ /* 0x000fea000383ffff */
.L_x_6373:
[----:B-1----:R1:W2:Y:S02]  /*2e650*/  SYNCS.PHASECHK.TRANS64.TRYWAIT P0, [R8+URZ], R9 ;  /* 0x00000009080075a7 */ /* 0x0022a4000800017f */
[----:B--2---:R-:W-:Y:S05]  /*2e660*/  @!P0 NANOSLEEP.SYNCS 0x989680 ;  /* 0x009896800000895d */ /* 0x004fea0003900000 */
[----:B------:R-:W2:Y:S02]  /*2e670*/  @!P0 SYNCS.PHASECHK.TRANS64 P0, [R8+URZ], R9 ;  /* 0x00000009080085a7 */ /* 0x000ea4000800007f */
[----:B--2---:R-:W-:Y:S05]  /*2e680*/  @!P0 BRA `(.L_x_6373) ;  /* 0xfffffffc00f08947 */ /* 0x004fea000383ffff */
[----:B------:R-:W-:Y:S05]  /*2e690*/  BRA `(.L_x_6372) ;  /* 0xfffffeac00087947 */ /* 0x000fea000383ffff */
.L_x_6380:
[----:B-1----:R1:W2:Y:S02]  /*2e6a0*/  SYNCS.PHASECHK.TRANS64.TRYWAIT P0, [R4+URZ], R5 ;  /* 0x00000005040075a7 */ /* 0x0022a4000800017f */
[----:B--2---:R-:W-:Y:S05]  /*2e6b0*/  @!P0 NANOSLEEP.SYNCS 0x989680 ;  /* 0x009896800000895d */ /* 0x004fea0003900000 */
[----:B------:R-:W2:Y:S02]  /*2e6c0*/  @!P0 SYNCS.PHASECHK.TRANS64 P0, [R4+URZ], R5 ;  /* 0x00000005040085a7 */ /* 0x000ea4000800007f */
[----:B--2---:R-:W-:Y:S05]  /*2e6d0*/  @!P0 BRA `(.L_x_6380) ;  /* 0xfffffffc00f08947 */ /* 0x004fea000383ffff */
[----:B------:R-:W-:Y:S05]  /*2e6e0*/  BRA `(.L_x_6379) ;  /* 0xfffffeb000147947 */ /* 0x000fea000383ffff */
.L_x_6450:
        /* <DEDUP_REMOVED lines=11> */
.L_x_6522:
[----:B------:R-:W-:Y:S05]  /*2e7a0*/  BSYNC B0 ;  /* 0x0000000000007941 */ /* 0x000fea0003800000 */
.L_x_6521:
[----:B------:R-:W-:Y:S05]  /*2e7b0*/  BRA `(.L_x_6523) ;  /* 0xffffffac00287947 */ /* 0x000fea000383ffff */
.L_x_6453:
[----:B0-----:R0:W1:Y:S02]  /*2e7c0*/  SYNCS.PHASECHK.TRANS64.TRYWAIT P0, [R22+URZ+0x38840], R0 ;  /* 0x03884000160075a7 */ /* 0x001064000800017f */
[----:B-1----:R-:W-:Y:S05]  /*2e7d0*/  @!P0 NANOSLEEP.SYNCS 0x989680 ;  /* 0x009896800000895d */ /* 0x002fea0003900000 */
[----:B------:R-:W1:Y:S02]  /*2e7e0*/  @!P0 SYNCS.PHASECHK.TRANS64 P0, [R22+URZ+0x38840], R0 ;  /* 0x03884000160085a7 */ /* 0x000e64000800007f */
[----:B-1----:R-:W-:Y:S05]  /*2e7f0*/  @!P0 BRA `(.L_x_6453) ;  /* 0xfffffffc00f08947 */ /* 0x002fea000383ffff */
[----:B------:R-:W-:Y:S05]  /*2e800*/  BRA `(.L_x_6524) ;  /* 0xffffffb000247947 */ /* 0x000fea000383ffff */
.L_x_6454:
        /* <DEDUP_REMOVED lines=8> */
.L_x_6526:
[----:B------:R-:W-:Y:S05]  /*2e890*/  BSYNC B0 ;  /* 0x0000000000007941 */ /* 0x000fea0003800000 */
.L_x_6525:
        /* <DEDUP_REMOVED lines=9> */
.L_x_6527:
[----:B------:R-:W-:Y:S02]  /*2e930*/  IMAD.MOV.U32 R13, RZ, RZ, R5 ;  /* 0x000000ffff0d7224 */ /* 0x000fe400078e0005 */
[----:B------:R-:W-:Y:S02]  /*2e940*/  IMAD.MOV.U32 R12, RZ, RZ, 0x1 ;  /* 0x00000001ff0c7424 */ /* 0x000fe400078e00ff */
[----:B------:R-:W-:-:S07]  /*2e950*/  IMAD.MOV.U32 R3, RZ, RZ, R14 ;  /* 0x000000ffff037224 */ /* 0x000fce00078e000e */
[----:B------:R-:W-:Y:S05]  /*2e960*/  WARPSYNC.COLLECTIVE R15, `(.L_x_6528) ;  /* 0x000000000f087348 */ /* 0x000fea0003c00000 */
[----:B------:R0:W1:Y:S02]  /*2e970*/  SHFL.IDX P6, R14, R13, R12, R11 ;  /* 0x0000000c0d0e7389 */ /* 0x00006400000c000b */
[----:B01----:R-:W-:Y:S01]  /*2e980*/  ENDCOLLECTIVE ;  /* 0x000000000000791b */ /* 0x003fe20003800000 */
.L_x_6528:
        /* <DEDUP_REMOVED lines=15> */
.L_x_6529:
[----:B------:R-:W-:Y:S02]  /*2ea80*/  @P0 IMAD R6, R4, 0x2, R17 ;  /* 0x0000000204060824 */ /* 0x000fe400078e0211 */
[----:B------:R-:W-:Y:S02]  /*2ea90*/  IMAD.MOV.U32 R13, RZ, RZ, R5 ;  /* 0x000000ffff0d7224 */ /* 0x000fe400078e0005 */
[----:B------:R-:W-:Y:S02]  /*2eaa0*/  IMAD.MOV.U32 R12, RZ, RZ, 0x2 ;  /* 0x00000002ff0c7424 */ /* 0x000fe400078e00ff */
[----:B------:R-:W-:-:S07]  /*2eab0*/  IMAD.MOV.U32 R3, RZ, RZ, R14 ;  /* 0x000000ffff037224 */ /* 0x000fce00078e000e */
[----:B------:R-:W-:Y:S05]  /*2eac0*/  WARPSYNC.COLLECTIVE R15, `(.L_x_6530) ;  /* 0x000000000f087348 */ /* 0x000fea0003c00000 */
[----:B------:R0:W1:Y:S02]  /*2ead0*/  SHFL.IDX P6, R14, R13, R12, R11 ;  /* 0x0000000c0d0e7389 */ /* 0x00006400000c000b */
[----:B01----:R-:W-:Y:S01]  /*2eae0*/  ENDCOLLECTIVE ;  /* 0x000000000000791b */ /* 0x003fe20003800000 */
.L_x_6530:
        /* <DEDUP_REMOVED lines=15> */
.L_x_6531:
[----:B------:R-:W-:Y:S02]  /*2ebe0*/  @P0 IMAD R6, R4, 0x2, R17 ;  /* 0x0000000204060824 */ /* 0x000fe400078e0211 */
[----:B------:R-:W-:Y:S02]  /*2ebf0*/  IMAD.MOV.U32 R13, RZ, RZ, R5 ;  /* 0x000000ffff0d7224 */ /* 0x000fe400078e0005 */
[----:B------:R-:W-:Y:S02]  /*2ec00*/  IMAD.MOV.U32 R12, RZ, RZ, 0x3 ;  /* 0x00000003ff0c7424 */ /* 0x000fe400078e00ff */
[----:B------:R-:W-:-:S07]  /*2ec10*/  IMAD.MOV.U32 R3, RZ, RZ, R14 ;  /* 0x000000ffff037224 */ /* 0x000fce00078e000e */
[----:B------:R-:W-:Y:S05]  /*2ec20*/  WARPSYNC.COLLECTIVE R15, `(.L_x_6532) ;  /* 0x000000000f087348 */ /* 0x000fea0003c00000 */
[----:B------:R0:W1:Y:S02]  /*2ec30*/  SHFL.IDX P6, R14, R13, R12, R11 ;  /* 0x0000000c0d0e7389 */ /* 0x00006400000c000b */
[----:B01----:R-:W-:Y:S01]  /*2ec40*/  ENDCOLLECTIVE ;  /* 0x000000000000791b */ /* 0x003fe20003800000 */
.L_x_6532:
        /* <DEDUP_REMOVED lines=10> */
.L_x_6533:
[----:B------:R-:W-:Y:S01]  /*2ecf0*/  @!PT LDS RZ, [RZ] ;  /* 0x00000000fffff984 */ /* 0x000fe20000000800 */
[----:B------:R-:W-:Y:S01]  /*2ed00*/  @!PT LDS RZ, [RZ] ;  /* 0x00000000fffff984 */ /* 0x000fe20000000800 */
[----:B------:R-:W-:Y:S01]  /*2ed10*/  @!PT LDS RZ, [RZ] ;  /* 0x00000000fffff984 */ /* 0x000fe20000000800 */
[----:B------:R0:W-:Y:S01]  /*2ed20*/  @P0 LDGSTS.E.BYPASS.LTC128B.128 [R6+0x23400], desc[UR36][R2.64], !P2 ;  /* 0x2340000002060fae */ /* 0x0001e2000d101d64 */
[----:B------:R-:W-:Y:S01]  /*2ed30*/  IMAD.MOV.U32 R0, RZ, RZ, R14 ;  /* 0x000000ffff007224 */ /* 0x000fe200078e000e */
[----:B------:R-:W-:Y:S06]  /*2ed40*/  BRA `(.L_x_6534) ;  /* 0xffffffac00d87947 */ /* 0x000fec000383ffff */
.L_x_6459:
[----:B------:R-:W-:Y:S01]  /*2ed50*/  IMAD.MOV.U32 R13, RZ, RZ, R2 ;  /* 0x000000ffff0d7224 */ /* 0x000fe200078e0002 */
[----:B------:R-:W-:Y:S01]  /*2ed60*/  LOP3.LUT R16, R16, 0xfffffeff, RZ, 0xc0, !PT ;  /* 0xfffffeff10107812 */ /* 0x000fe200078ec0ff */
        /* <DEDUP_REMOVED lines=8> */
.L_x_6535:
        /* <DEDUP_REMOVED lines=9> */
.L_x_6536:
[----:B------:R-:W-:Y:S02]  /*2ee80*/  IMAD.MOV.U32 R13, RZ, RZ, R2 ;  /* 0x000000ffff0d7224 */ /* 0x000fe400078e0002 */
[----:B------:R-:W-:Y:S02]  /*2ee90*/  IMAD.MOV.U32 R12, RZ, RZ, 0x1 ;  /* 0x00000001ff0c7424 */ /* 0x000fe400078e00ff */
[----:B------:R-:W-:-:S07]  /*2eea0*/  IMAD.MOV.U32 R5, RZ, RZ, R14 ;  /* 0x000000ffff057224 */ /* 0x000fce00078e000e */
[----:B------:R-:W-:Y:S05]  /*2eeb0*/  WARPSYNC.COLLECTIVE R15, `(.L_x_6537) ;  /* 0x000000000f087348 */ /* 0x000fea0003c00000 */
[----:B------:R0:W1:Y:S02]  /*2eec0*/  SHFL.IDX P6, R14, R13, R12, R11 ;  /* 0x0000000c0d0e7389 */ /* 0x00006400000c000b */
[----:B01----:R-:W-:Y:S01]  /*2eed0*/  ENDCOLLECTIVE ;  /* 0x000000000000791b */ /* 0x003fe20003800000 */
.L_x_6537:
        /* <DEDUP_REMOVED lines=15> */
.L_x_6538:
        /* <DEDUP_REMOVED lines=8> */
.L_x_6539:
        /* <DEDUP_REMOVED lines=16> */
.L_x_6540:
[----:B------:R-:W-:Y:S01]  /*2f150*/  @P2 LOP3.LUT R16, R16, 0x40, RZ, 0xfc, !PT ;  /* 0x0000004010102812 */ /* 0x000fe200078efcff */
[----:B------:R-:W-:Y:S02]  /*2f160*/  IMAD.MOV.U32 R13, RZ, RZ, R2 ;  /* 0x000000ffff0d7224 */ /* 0x000fe400078e0002 */
[----:B------:R-:W-:Y:S02]  /*2f170*/  IMAD.MOV.U32 R12, RZ, RZ, 0x3 ;  /* 0x00000003ff0c7424 */ /* 0x000fe400078e00ff */
[----:B------:R-:W-:-:S07]  /*2f180*/  IMAD.MOV.U32 R5, RZ, RZ, R14 ;  /* 0x000000ffff057224 */ /* 0x000fce00078e000e */
[----:B------:R-:W-:Y:S05]  /*2f190*/  WARPSYNC.COLLECTIVE R15, `(.L_x_6541) ;  /* 0x000000000f087348 */ /* 0x000fea0003c00000 */
[----:B------:R0:W1:Y:S02]  /*2f1a0*/  SHFL.IDX P6, R14, R13, R12, R11 ;  /* 0x0000000c0d0e7389 */ /* 0x00006400000c000b */
[----:B01----:R-:W-:Y:S01]  /*2f1b0*/  ENDCOLLECTIVE ;  /* 0x000000000000791b */ /* 0x003fe20003800000 */
.L_x_6541:
        /* <DEDUP_REMOVED lines=14> */
.L_x_6542:
[----:B------:R-:W-:Y:S01]  /*2f2a0*/  IMAD.MOV.U32 R0, RZ, RZ, R14 ;  /* 0x000000ffff007224 */ /* 0x000fe200078e000e */
[----:B------:R-:W-:Y:S06]  /*2f2b0*/  BRA `(.L_x_6543) ;  /* 0xffffffb000d87947 */ /* 0x000fec000383ffff */
.L_x_6463:
        /* <DEDUP_REMOVED lines=47> */
.L_x_6545:
[----:B------:R-:W-:Y:S05]  /*2f5b0*/  BSYNC B0 ;  /* 0x0000000000007941 */ /* 0x000fea0003800000 */
.L_x_6544:
        /* <DEDUP_REMOVED lines=11> */
.L_x_6546:
        /* <DEDUP_REMOVED lines=39> */
.L_x_6547:
[----:B------:R-:W-:Y:S02]  /*2f8e0*/  IMAD.MOV.U32 R13, RZ, RZ, R0 ;  /* 0x000000ffff0d7224 */ /* 0x000fe400078e0000 */
[----:B------:R-:W-:-:S07]  /*2f8f0*/  IMAD.MOV.U32 R7, RZ, RZ, R14 ;  /* 0x000000ffff077224 */ /* 0x000fce00078e000e */
[----:B------:R-:W-:Y:S05]  /*2f900*/  WARPSYNC.COLLECTIVE R15, `(.L_x_6548) ;  /* 0x000000000f087348 */ /* 0x000fea0003c00000 */
[----:B------:R0:W1:Y:S02]  /*2f910*/  SHFL.IDX P6, R14, R13, R12, R11 ;  /* 0x0000000c0d0e7389 */ /* 0x00006400000c000b */
[----:B01----:R-:W-:Y:S01]  /*2f920*/  ENDCOLLECTIVE ;  /* 0x000000000000791b */ /* 0x003fe20003800000 */
.L_x_6548:
        /* <DEDUP_REMOVED lines=33> */
.L_x_6549:
[----:B------:R-:W-:Y:S02]  /*2fb40*/  IMAD.MOV.U32 R13, RZ, RZ, R0 ;  /* 0x000000ffff0d7224 */ /* 0x000fe400078e0000 */
[----:B------:R-:W-:-:S07]  /*2fb50*/  IMAD.MOV.U32 R7, RZ, RZ, R14 ;  /* 0x000000ffff077224 */ /* 0x000fce00078e000e */
[----:B------:R-:W-:Y:S05]  /*2fb60*/  WARPSYNC.COLLECTIVE R15, `(.L_x_6550) ;  /* 0x000000000f087348 */ /* 0x000fea0003c00000 */
[----:B------:R0:W1:Y:S02]  /*2fb70*/  SHFL.IDX P6, R14, R13, R12, R11 ;  /* 0x0000000c0d0e7389 */ /* 0x00006400000c000b */
[----:B01----:R-:W-:Y:S01]  /*2fb80*/  ENDCOLLECTIVE ;  /* 0x000000000000791b */ /* 0x003fe20003800000 */
.L_x_6550:
        /* <DEDUP_REMOVED lines=27> */
.L_x_6551:
[----:B------:R-:W-:Y:S02]  /*2fd40*/  IMAD.MOV.U32 R13, RZ, RZ, R0 ;  /* 0x000000ffff0d7224 */ /* 0x000fe400078e0000 */
[----:B------:R-:W-:-:S07]  /*2fd50*/  IMAD.MOV.U32 R6, RZ, RZ, R14 ;  /* 0x000000ffff067224 */ /* 0x000fce00078e000e */
[----:B------:R-:W-:Y:S05]  /*2fd60*/  WARPSYNC.COLLECTIVE R15, `(.L_x_6552) ;  /* 0x000000000f087348 */ /* 0x000fea0003c00000 */
[----:B------:R0:W1:Y:S02]  /*2fd70*/  SHFL.IDX P6, R14, R13, R12, R11 ;  /* 0x0000000c0d0e7389 */ /* 0x00006400000c000b */
[----:B01----:R-:W-:Y:S01]  /*2fd80*/  ENDCOLLECTIVE ;  /* 0x000000000000791b */ /* 0x003fe20003800000 */
.L_x_6552:
[----:B------:R-:W-:Y:S01]  /*2fd90*/  IMAD.MOV.U32 R0, RZ, RZ, R14 ;  /* 0x000000ffff007224 */ /* 0x000fe200078e000e */
[----:B------:R-:W-:Y:S06]  /*2fda0*/  BRA `(.L_x_6553) ;  /* 0xffffffb400487947 */ /* 0x000fec000383ffff */
.L_x_6468:
[----:B0-----:R0:W1:Y:S02]  /*2fdb0*/  SYNCS.PHASECHK.TRANS64.TRYWAIT P0, [R17+URZ+0x38820], R0 ;  /* 0x03882000110075a7 */ /* 0x001064000800017f */
[----:B-1----:R-:W-:Y:S05]  /*2fdc0*/  @!P0 NANOSLEEP.SYNCS 0x989680 ;  /* 0x009896800000895d */ /* 0x002fea0003900000 */
[----:B------:R-:W1:Y:S02]  /*2fdd0*/  @!P0 SYNCS.PHASECHK.TRANS64 P0, [R17+URZ+0x38820], R0 ;  /* 0x03882000110085a7 */ /* 0x000e64000800007f */
[----:B-1----:R-:W-:Y:S05]  /*2fde0*/  @!P0 BRA `(.L_x_6468) ;  /* 0xfffffffc00f08947 */ /* 0x002fea000383ffff */
[----:B------:R-:W-:Y:S05]  /*2fdf0*/  BRA `(.L_x_6554) ;  /* 0xffffffb400e47947 */ /* 0x000fea000383ffff */
.L_x_6471:
[----:B0-----:R0:W1:Y:S02]  /*2fe00*/  SYNCS.PHASECHK.TRANS64.TRYWAIT P0, [R22+URZ+0x38860], R0 ;  /* 0x03886000160075a7 */ /* 0x001064000800017f */
[----:B-1----:R-:W-:Y:S05]  /*2fe10*/  @!P0 NANOSLEEP.SYNCS 0x989680 ;  /* 0x009896800000895d */ /* 0x002fea0003900000 */
[----:B------:R-:W1:Y:S02]  /*2fe20*/  @!P0 SYNCS.PHASECHK.TRANS64 P0, [R22+URZ+0x38860], R0 ;  /* 0x03886000160085a7 */ /* 0x000e64000800007f */
[----:B-1----:R-:W-:Y:S05]  /*2fe30*/  @!P0 BRA `(.L_x_6471) ;  /* 0xfffffffc00f08947 */ /* 0x002fea000383ffff */
[----:B------:R-:W-:Y:S05]  /*2fe40*/  BRA `(.L_x_6555) ;  /* 0xffffffb400f07947 */ /* 0x000fea000383ffff */
.L_x_6472:
        /* <DEDUP_REMOVED lines=8> */
.L_x_6557:
[----:B------:R-:W-:Y:S05]  /*2fed0*/  BSYNC B0 ;  /* 0x0000000000007941 */ /* 0x000fea0003800000 */
.L_x_6556:
        /* <DEDUP_REMOVED lines=15> */
.L_x_6558:
        /* <DEDUP_REMOVED lines=39> */
.L_x_6559:
[----:B------:R-:W-:Y:S02]  /*30240*/  IMAD.MOV.U32 R13, RZ, RZ, R4 ;  /* 0x000000ffff0d7224 */ /* 0x000fe400078e0004 */
[----:B------:R-:W-:-:S07]  /*30250*/  IMAD.MOV.U32 R3, RZ, RZ, R14 ;  /* 0x000000ffff037224 */ /* 0x000fce00078e000e */
[----:B------:R-:W-:Y:S05]  /*30260*/  WARPSYNC.COLLECTIVE R15, `(.L_x_6560) ;  /* 0x000000000f087348 */ /* 0x000fea0003c00000 */
[----:B------:R0:W1:Y:S02]  /*30270*/  SHFL.IDX P6, R14, R13, R12, R11 ;  /* 0x0000000c0d0e7389 */ /* 0x00006400000c000b */
[----:B01----:R-:W-:Y:S01]  /*30280*/  ENDCOLLECTIVE ;  /* 0x000000000000791b */ /* 0x003fe20003800000 */
.L_x_6560:
        /* <DEDUP_REMOVED lines=29> */
.L_x_6561:
[----:B------:R-:W-:Y:S02]  /*30460*/  IMAD.MOV.U32 R13, RZ, RZ, R4 ;  /* 0x000000ffff0d7224 */ /* 0x000fe400078e0004 */
[----:B------:R-:W-:-:S07]  /*30470*/  IMAD.MOV.U32 R7, RZ, RZ, R14 ;  /* 0x000000ffff077224 */ /* 0x000fce00078e000e */
[----:B------:R-:W-:Y:S05]  /*30480*/  WARPSYNC.COLLECTIVE R15, `(.L_x_6562) ;  /* 0x000000000f087348 */ /* 0x000fea0003c00000 */
[----:B------:R0:W1:Y:S02]  /*30490*/  SHFL.IDX P6, R14, R13, R12, R11 ;  /* 0x0000000c0d0e7389 */ /* 0x00006400000c000b */
[----:B01----:R-:W-:Y:S01]  /*304a0*/  ENDCOLLECTIVE ;  /* 0x000000000000791b */ /* 0x003fe20003800000 */
.L_x_6562:
        /* <DEDUP_REMOVED lines=29> */
.L_x_6563:
[----:B------:R-:W-:Y:S02]  /*30680*/  IMAD.MOV.U32 R13, RZ, RZ, R4 ;  /* 0x000000ffff0d7224 */ /* 0x000fe400078e0004 */
[----:B------:R-:W-:-:S07]  /*30690*/  IMAD.MOV.U32 R6, RZ, RZ, R14 ;  /* 0x000000ffff067224 */ /* 0x000fce00078e000e */
[----:B------:R-:W-:Y:S05]  /*306a0*/  WARPSYNC.COLLECTIVE R15, `(.L_x_6564) ;  /* 0x000000000f087348 */ /* 0x000fea0003c00000 */
[----:B------:R0:W1:Y:S02]  /*306b0*/  SHFL.IDX P6, R14, R13, R12, R11 ;  /* 0x0000000c0d0e7389 */ /* 0x00006400000c000b */
[----:B01----:R-:W-:Y:S01]  /*306c0*/  ENDCOLLECTIVE ;  /* 0x000000000000791b */ /* 0x003fe20003800000 */
.L_x_6564:
[----:B------:R-:W-:Y:S01]  /*306d0*/  IMAD.MOV.U32 R2, RZ, RZ, R14 ;  /* 0x000000ffff027224 */ /* 0x000fe200078e000e */
[----:B------:R-:W-:Y:S06]  /*306e0*/  BRA `(.L_x_6565) ;  /* 0xffffffb4007c7947 */ /* 0x000fec000383ffff */
.L_x_6479:
[----:B0-----:R0:W1:Y:S02]  /*306f0*/  SYNCS.PHASECHK.TRANS64.TRYWAIT P0, [R6+URZ+0x38840], R20 ;  /* 0x03884014060075a7 */ /* 0x001064000800017f */
[----:B-1----:R-:W-:Y:S05]  /*30700*/  @!P0 NANOSLEEP.SYNCS 0x989680 ;  /* 0x009896800000895d */ /* 0x002fea0003900000 */
[----:B------:R-:W1:Y:S02]  /*30710*/  @!P0 SYNCS.PHASECHK.TRANS64 P0, [R6+URZ+0x38840], R20 ;  /* 0x03884014060085a7 */ /* 0x000e64000800007f */
[----:B-1----:R-:W-:Y:S05]  /*30720*/  @!P0 BRA `(.L_x_6479) ;  /* 0xfffffffc00f08947 */ /* 0x002fea000383ffff */
[----:B------:R-:W-:Y:S05]  /*30730*/  BRA `(.L_x_6566) ;  /* 0xffffffbc00087947 */ /* 0x000fea000383ffff */
.L_x_6480:
        /* <DEDUP_REMOVED lines=8> */
.L_x_6568:
[----:B------:R-:W-:Y:S05]  /*307c0*/  BSYNC B1 ;  /* 0x0000000000017941 */ /* 0x000fea0003800000 */
.L_x_6567:
        /* <DEDUP_REMOVED lines=9> */
.L_x_6569:
[----:B------:R-:W-:Y:S02]  /*30860*/  IMAD.MOV.U32 R13, RZ, RZ, R25 ;  /* 0x000000ffff0d7224 */ /* 0x000fe400078e0019 */
[----:B------:R-:W-:Y:S02]  /*30870*/  IMAD.MOV.U32 R12, RZ, RZ, 0x1 ;  /* 0x00000001ff0c7424 */ /* 0x000fe400078e00ff */
[----:B------:R-:W-:-:S07]  /*30880*/  IMAD.MOV.U32 R2, RZ, RZ, R14 ;  /* 0x000000ffff027224 */ /* 0x000fce00078e000e */
[----:B------:R-:W-:Y:S05]  /*30890*/  WARPSYNC.COLLECTIVE R15, `(.L_x_6570) ;  /* 0x000000000f087348 */ /* 0x000fea0003c00000 */
[----:B------:R0:W1:Y:S02]  /*308a0*/  SHFL.IDX P6, R14, R13, R12, R11 ;  /* 0x0000000c0d0e7389 */ /* 0x00006400000c000b */
[----:B01----:R-:W-:Y:S01]  /*308b0*/  ENDCOLLECTIVE ;  /* 0x000000000000791b */ /* 0x003fe20003800000 */
.L_x_6570:
        /* <DEDUP_REMOVED lines=11> */
.L_x_6571:
[----:B------:R-:W-:Y:S02]  /*30970*/  IMAD.MOV.U32 R13, RZ, RZ, R25 ;  /* 0x000000ffff0d7224 */ /* 0x000fe400078e0019 */
[----:B------:R-:W-:Y:S02]  /*30980*/  IMAD.MOV.U32 R12, RZ, RZ, 0x2 ;  /* 0x00000002ff0c7424 */ /* 0x000fe400078e00ff */
[----:B------:R-:W-:-:S07]  /*30990*/  IMAD.MOV.U32 R2, RZ, RZ, R14 ;  /* 0x000000ffff027224 */ /* 0x000fce00078e000e */
[----:B------:R-:W-:Y:S05]  /*309a0*/  WARPSYNC.COLLECTIVE R15, `(.L_x_6572) ;  /* 0x000000000f087348 */ /* 0x000fea0003c00000 */
[----:B------:R0:W1:Y:S02]  /*309b0*/  SHFL.IDX P6, R14, R13, R12, R11 ;  /* 0x0000000c0d0e7389 */ /* 0x00006400000c000b */
[----:B01----:R-:W-:Y:S01]  /*309c0*/  ENDCOLLECTIVE ;  /* 0x000000000000791b */ /* 0x003fe20003800000 */
.L_x_6572:
        /* <DEDUP_REMOVED lines=11> */
.L_x_6573:
[----:B------:R-:W-:Y:S02]  /*30a80*/  IMAD.MOV.U32 R13, RZ, RZ, R25 ;  /* 0x000000ffff0d7224 */ /* 0x000fe400078e0019 */
[----:B------:R-:W-:Y:S02]  /*30a90*/  IMAD.MOV.U32 R12, RZ, RZ, 0x3 ;  /* 0x00000003ff0c7424 */ /* 0x000fe400078e00ff */
[----:B------:R-:W-:-:S07]  /*30aa0*/  IMAD.MOV.U32 R2, RZ, RZ, R14 ;  /* 0x000000ffff027224 */ /* 0x000fce00078e000e */
[----:B------:R-:W-:Y:S05]  /*30ab0*/  WARPSYNC.COLLECTIVE R15, `(.L_x_6574) ;  /* 0x000000000f087348 */ /* 0x000fea0003c00000 */
[----:B------:R0:W1:Y:S02]  /*30ac0*/  SHFL.IDX P6, R14, R13, R12, R11 ;  /* 0x0000000c0d0e7389 */ /* 0x00006400000c000b */
[----:B01----:R-:W-:Y:S01]  /*30ad0*/  ENDCOLLECTIVE ;  /* 0x000000000000791b */ /* 0x003fe20003800000 */
.L_x_6574:
        /* <DEDUP_REMOVED lines=11> */
.L_x_6575:
[----:B------:R-:W-:Y:S01]  /*30b90*/  IMAD.MOV.U32 R2, RZ, RZ, R14 ;  /* 0x000000ffff027224 */ /* 0x000fe200078e000e */
[----:B------:R-:W-:Y:S06]  /*30ba0*/  BRA `(.L_x_6576) ;  /* 0xffffffb800907947 */ /* 0x000fec000383ffff */
.L_x_6485:
[----:B----4-:R4:W0:Y:S02]  /*30bb0*/  SYNCS.PHASECHK.TRANS64.TRYWAIT P0, [R6+URZ+0x38860], R20 ;  /* 0x03886014060075a7 */ /* 0x010824000800017f */
[----:B0-----:R-:W-:Y:S05]  /*30bc0*/  @!P0 NANOSLEEP.SYNCS 0x989680 ;  /* 0x009896800000895d */ /* 0x001fea0003900000 */
[----:B------:R-:W0:Y:S02]  /*30bd0*/  @!P0 SYNCS.PHASECHK.TRANS64 P0, [R6+URZ+0x38860], R20 ;  /* 0x03886014060085a7 */ /* 0x000e24000800007f */
[----:B0-----:R-:W-:Y:S05]  /*30be0*/  @!P0 BRA `(.L_x_6485) ;  /* 0xfffffffc00f08947 */ /* 0x001fea000383ffff */
[----:B------:R-:W-:Y:S05]  /*30bf0*/  BRA `(.L_x_6577) ;  /* 0xffffffb800dc7947 */ /* 0x000fea000383ffff */
.L_x_6486:
[----:B------:R-:W-:Y:S01]  /*30c00*/  BSSY B1, `(.L_x_6578) ;  /* 0x0000008000017945 */ /* 0x000fe20003800000 */
[----:B------:R-:W-:Y:S02]  /*30c10*/  IMAD.MOV.U32 R13, RZ, RZ, R10 ;  /* 0x000000ffff0d7224 */ /* 0x000fe400078e000a */
[----:B------:R-:W-:Y:S02]  /*30c20*/  IMAD.MOV.U32 R12, RZ, RZ, RZ ;  /* 0x000000ffff0c7224 */ /* 0x000fe400078e00ff */
[----:B------:R-:W-:Y:S02]  /*30c30*/  IMAD.MOV.U32 R11, RZ, RZ, 0x181f ;  /* 0x0000181fff0b7424 */ /* 0x000fe400078e00ff */
[----:B------:R-:W-:-:S07]  /*30c40*/  IMAD.MOV.U32 R15, RZ, RZ, -0x1 ;  /* 0xffffffffff0f7424 */ /* 0x000fce00078e00ff */
[----:B0--34-:R-:W-:Y:S05]  /*30c50*/  WARPSYNC.COLLECTIVE R15, `(.L_x_6579) ;  /* 0x000000000f087348 */ /* 0x019fea0003c00000 */
[----:B------:R1:W2:Y:S02]  /*30c60*/  SHFL.IDX P6, R14, R13, R12, R11 ;  /* 0x0000000c0d0e7389 */ /* 0x0002a400000c000b */
[----:B01234-:R-:W-:Y:S01]  /*30c70*/  ENDCOLLECTIVE ;  /* 0x000000000000791b */ /* 0x01ffe20003800000 */
.L_x_6579:
[----:B------:R-:W-:Y:S05]  /*30c80*/  BSYNC B1 ;  /* 0x0000000000017941 */ /* 0x000fea0003800000 */
.L_x_6578:
        /* <DEDUP_REMOVED lines=13> */
.L_x_6580:
        /* <DEDUP_REMOVED lines=17> */
.L_x_6581:
        /* <DEDUP_REMOVED lines=16> */
.L_x_6582:
        /* <DEDUP_REMOVED lines=19> */
.L_x_6583:
        /* <DEDUP_REMOVED lines=14> */
.L_x_6584:
        /* <DEDUP_REMOVED lines=16> */
.L_x_6585:
        /* <DEDUP_REMOVED lines=14> */
.L_x_6586:
[----:B------:R-:W-:Y:S05]  /*31360*/  BRA `(.L_x_6587) ;  /* 0xffffffb800407947 */ /* 0x000fea000383ffff */
.L_x_6494:
[----:B------:R-:W-:Y:S01]  /*31370*/  BSSY B0, `(.L_x_6588) ;  /* 0x0000008000007945 */ /* 0x000fe20003800000 */
[----:B------:R-:W-:Y:S02]  /*31380*/  IMAD.MOV.U32 R13, RZ, RZ, R24 ;  /* 0x000000ffff0d7224 */ /* 0x000fe400078e0018 */
[----:B------:R-:W-:Y:S02]  /*31390*/  IMAD.MOV.U32 R12, RZ, RZ, RZ ;  /* 0x000000ffff0c7224 */ /* 0x000fe400078e00ff */
[----:B------:R-:W-:Y:S02]  /*313a0*/  IMAD.MOV.U32 R11, RZ, RZ, 0x1f ;  /* 0x0000001fff0b7424 */ /* 0x000fe400078e00ff */
[----:B------:R-:W-:-:S07]  /*313b0*/  IMAD.MOV.U32 R15, RZ, RZ, -0x1 ;  /* 0xffffffffff0f7424 */ /* 0x000fce00078e00ff */
[----:B-1-34-:R-:W-:Y:S05]  /*313c0*/  WARPSYNC.COLLECTIVE R15, `(.L_x_6589) ;  /* 0x000000000f087348 */ /* 0x01afea0003c00000 */
[----:B------:R0:W2:Y:S02]  /*313d0*/  SHFL.IDX P6, R14, R13, R12, R11 ;  /* 0x0000000c0d0e7389 */ /* 0x0000a400000c000b */
[----:B01234-:R-:W-:Y:S01]  /*313e0*/  ENDCOLLECTIVE ;  /* 0x000000000000791b */ /* 0x01ffe20003800000 */
.L_x_6589:
[----:B------:R-:W-:Y:S05]  /*313f0*/  BSYNC B0 ;  /* 0x0000000000007941 */ /* 0x000fea0003800000 */
.L_x_6588:
        /* <DEDUP_REMOVED lines=9> */
.L_x_6590:
        /* <DEDUP_REMOVED lines=23> */
.L_x_6591:
[----:B------:R-:W-:Y:S01]  /*31600*/  IMAD.MOV.U32 R12, RZ, RZ, 0x2 ;  /* 0x00000002ff0c7424 */ /* 0x000fe200078e00ff */
[----:B------:R-:W-:-:S05]  /*31610*/  SEL R4, R14, RZ, P1 ;  /* 0x000000ff0e047207 */ /* 0x000fca0000800000 */
[----:B------:R-:W-:-:S04]  /*31620*/  IMAD.IADD R4, R13, 0x1, R4 ;  /* 0x000000010d047824 */ /* 0x000fc800078e0204 */
[----:B------:R-:W-:-:S07]  /*31630*/  IMAD.MOV.U32 R13, RZ, RZ, R4 ;  /* 0x000000ffff0d7224 */ /* 0x000fce00078e0004 */
[----:B------:R-:W-:Y:S05]  /*31640*/  WARPSYNC.COLLECTIVE R15, `(.L_x_6592) ;  /* 0x000000000f087348 */ /* 0x000fea0003c00000 */
[----:B------:R0:W1:Y:S02]  /*31650*/  SHFL.UP P6, R14, R13, R12, R11 ;  /* 0x0400000c0d0e7389 */ /* 0x00006400000c000b */
[----:B01----:R-:W-:Y:S01]  /*31660*/  ENDCOLLECTIVE ;  /* 0x000000000000791b */ /* 0x003fe20003800000 */
.L_x_6592:
[----:B------:R-:W-:Y:S01]  /*31670*/  IMAD.MOV.U32 R12, RZ, RZ, 0x4 ;  /* 0x00000004ff0c7424 */ /* 0x000fe200078e00ff */
[----:B------:R-:W-:-:S05]  /*31680*/  SEL R3, R14, RZ, P2 ;  /* 0x000000ff0e037207 */ /* 0x000fca0001000000 */
[----:B------:R-:W-:-:S04]  /*31690*/  IMAD.IADD R2, R4, 0x1, R3 ;  /* 0x0000000104027824 */ /* 0x000fc800078e0203 */
[----:B------:R-:W-:-:S07]  /*316a0*/  IMAD.MOV.U32 R13, RZ, RZ, R2 ;  /* 0x000000ffff0d7224 */ /* 0x000fce00078e0002 */
[----:B------:R-:W-:Y:S05]  /*316b0*/  WARPSYNC.COLLECTIVE R15, `(.L_x_6593) ;  /* 0x000000000f087348 */ /* 0x000fea0003c00000 */
[----:B------:R0:W1:Y:S02]  /*316c0*/  SHFL.UP P6, R14, R13, R12, R11 ;  /* 0x0400000c0d0e7389 */ /* 0x00006400000c000b */
[----:B01----:R-:W-:Y:S01]  /*316d0*/  ENDCOLLECTIVE ;  /* 0x000000000000791b */ /* 0x003fe20003800000 */
.L_x_6593:
[----:B------:R-:W-:Y:S01]  /*316e0*/  IMAD.MOV.U32 R12, RZ, RZ, 0x8 ;  /* 0x00000008ff0c7424 */ /* 0x000fe200078e00ff */
[----:B------:R-:W-:-:S05]  /*316f0*/  SEL R3, R14, RZ, P3 ;  /* 0x000000ff0e037207 */ /* 0x000fca0001800000 */
[----:B------:R-:W-:-:S04]  /*31700*/  IMAD.IADD R3, R2, 0x1, R3 ;  /* 0x0000000102037824 */ /* 0x000fc800078e0203 */
[----:B------:R-:W-:-:S07]  /*31710*/  IMAD.MOV.U32 R13, RZ, RZ, R3 ;  /* 0x000000ffff0d7224 */ /* 0x000fce00078e0003 */
[----:B------:R-:W-:Y:S05]  /*31720*/  WARPSYNC.COLLECTIVE R15, `(.L_x_6594) ;  /* 0x000000000f087348 */ /* 0x000fea0003c00000 */
[----:B------:R0:W1:Y:S02]  /*31730*/  SHFL.UP P6, R14, R13, R12, R11 ;  /* 0x0400000c0d0e7389 */ /* 0x00006400000c000b */
[----:B01----:R-:W-:Y:S01]  /*31740*/  ENDCOLLECTIVE ;  /* 0x000000000000791b */ /* 0x003fe20003800000 */
.L_x_6594:
[----:B------:R-:W-:Y:S01]  /*31750*/  IMAD.MOV.U32 R12, RZ, RZ, 0x10 ;  /* 0x00000010ff0c7424 */ /* 0x000fe200078e00ff */
[----:B------:R-:W-:-:S05]  /*31760*/  SEL R4, R14, RZ, P4 ;  /* 0x000000ff0e047207 */ /* 0x000fca0002000000 */
[----:B------:R-:W-:-:S04]  /*31770*/  IMAD.IADD R4, R3, 0x1, R4 ;  /* 0x0000000103047824 */ /* 0x000fc800078e0204 */
[----:B------:R-:W-:-:S07]  /*31780*/  IMAD.MOV.U32 R13, RZ, RZ, R4 ;  /* 0x000000ffff0d7224 */ /* 0x000fce00078e0004 */
[----:B------:R-:W-:Y:S05]  /*31790*/  WARPSYNC.COLLECTIVE R15, `(.L_x_6595) ;  /* 0x000000000f087348 */ /* 0x000fea0003c00000 */
[----:B------:R0:W1:Y:S02]  /*317a0*/  SHFL.UP P6, R14, R13, R12, R11 ;  /* 0x0400000c0d0e7389 */ /* 0x00006400000c000b */
[----:B01----:R-:W-:Y:S01]  /*317b0*/  ENDCOLLECTIVE ;  /* 0x000000000000791b */ /* 0x003fe20003800000 */
.L_x_6595:
        /* <DEDUP_REMOVED lines=8> */
.L_x_6596:
[----:B------:R-:W-:Y:S05]  /*31840*/  BRA `(.L_x_6597) ;  /* 0xffffffb800d87947 */ /* 0x000fea000383ffff */
.L_x_6497:
[----:B------:R-:W-:Y:S01]  /*31850*/  BSSY B0, `(.L_x_6598) ;  /* 0x0000007000007945 */ /* 0x000fe20003800000 */
[----:B------:R-:W-:Y:S02]  /*31860*/  IMAD.MOV.U32 R12, RZ, RZ, 0x1 ;  /* 0x00000001ff0c7424 */ /* 0x000fe400078e00ff */
[----:B------:R-:W-:Y:S02]  /*31870*/  IMAD.MOV.U32 R11, RZ, RZ, RZ ;  /* 0x000000ffff0b7224 */ /* 0x000fe400078e00ff */
[----:B------:R-:W-:-:S07]  /*31880*/  IMAD.MOV.U32 R15, RZ, RZ, -0x1 ;  /* 0xffffffffff0f7424 */ /* 0x000fce00078e00ff */
[----:B------:R-:W-:Y:S05]  /*31890*/  WARPSYNC.COLLECTIVE R15, `(.L_x_6599) ;  /* 0x000000000f087348 */ /* 0x000fea0003c00000 */
[----:B------:R0:W1:Y:S02]  /*318a0*/  SHFL.UP P6, R14, R13, R12, R11 ;  /* 0x0400000c0d0e7389 */ /* 0x00006400000c000b */
[----:B01----:R-:W-:Y:S01]  /*318b0*/  ENDCOLLECTIVE ;  /* 0x000000000000791b */ /* 0x003fe20003800000 */
.L_x_6599:
[----:B------:R-:W-:Y:S05]  /*318c0*/  BSYNC B0 ;  /* 0x0000000000007941 */ /* 0x000fea0003800000 */
.L_x_6598:
        /* <DEDUP_REMOVED lines=8> */
.L_x_6600:
[----:B------:R-:W-:Y:S01]  /*31950*/  IMAD.MOV.U32 R12, RZ, RZ, 0x4 ;  /* 0x00000004ff0c7424 */ /* 0x000fe200078e00ff */
[----:B------:R-:W-:-:S05]  /*31960*/  SEL R2, R14, RZ, P2 ;  /* 0x000000ff0e027207 */ /* 0x000fca0001000000 */
[----:B------:R-:W-:-:S04]  /*31970*/  IMAD.IADD R2, R13, 0x1, R2 ;  /* 0x000000010d027824 */ /* 0x000fc800078e0202 */
[----:B------:R-:W-:-:S07]  /*31980*/  IMAD.MOV.U32 R13, RZ, RZ, R2 ;  /* 0x000000ffff0d7224 */ /* 0x000fce00078e0002 */
[----:B------:R-:W-:Y:S05]  /*31990*/  WARPSYNC.COLLECTIVE R15, `(.L_x_6601) ;  /* 0x000000000f087348 */ /* 0x000fea0003c00000 */
[----:B------:R0:W1:Y:S02]  /*319a0*/  SHFL.UP P6, R14, R13, R12, R11 ;  /* 0x0400000c0d0e7389 */ /* 0x00006400000c000b */
[----:B01----:R-:W-:Y:S01]  /*319b0*/  ENDCOLLECTIVE ;  /* 0x000000000000791b */ /* 0x003fe20003800000 */
.L_x_6601:
[----:B------:R-:W-:Y:S01]  /*319c0*/  IMAD.MOV.U32 R12, RZ, RZ, 0x8 ;  /* 0x00000008ff0c7424 */ /* 0x000fe200078e00ff */
[----:B------:R-:W-:-:S05]  /*319d0*/  SEL R3, R14, RZ, P3 ;  /* 0x000000ff0e037207 */ /* 0x000fca0001800000 */
[----:B------:R-:W-:-:S04]  /*319e0*/  IMAD.IADD R3, R2, 0x1, R3 ;  /* 0x0000000102037824 */ /* 0x000fc800078e0203 */
[----:B------:R-:W-:-:S07]  /*319f0*/  IMAD.MOV.U32 R13, RZ, RZ, R3 ;  /* 0x000000ffff0d7224 */ /* 0x000fce00078e0003 */
[----:B------:R-:W-:Y:S05]  /*31a00*/  WARPSYNC.COLLECTIVE R15, `(.L_x_6602) ;  /* 0x000000000f087348 */ /* 0x000fea0003c00000 */
[----:B------:R0:W1:Y:S02]  /*31a10*/  SHFL.UP P6, R14, R13, R12, R11 ;  /* 0x0400000c0d0e7389 */ /* 0x00006400000c000b */
[----:B01----:R-:W-:Y:S01]  /*31a20*/  ENDCOLLECTIVE ;  /* 0x000000000000791b */ /* 0x003fe20003800000 */
.L_x_6602:
[----:B------:R-:W-:Y:S01]  /*31a30*/  IMAD.MOV.U32 R12, RZ, RZ, 0x10 ;  /* 0x00000010ff0c7424 */ /* 0x000fe200078e00ff */
[----:B------:R-:W-:-:S05]  /*31a40*/  SEL R4, R14, RZ, P4 ;  /* 0x000000ff0e047207 */ /* 0x000fca0002000000 */
[----:B------:R-:W-:-:S04]  /*31a50*/  IMAD.IADD R4, R3, 0x1, R4 ;  /* 0x0000000103047824 */ /* 0x000fc800078e0204 */
[----:B------:R-:W-:-:S07]  /*31a60*/  IMAD.MOV.U32 R13, RZ, RZ, R4 ;  /* 0x000000ffff0d7224 */ /* 0x000fce00078e0004 */
[----:B------:R-:W-:Y:S05]  /*31a70*/  WARPSYNC.COLLECTIVE R15, `(.L_x_6603) ;  /* 0x000000000f087348 */ /* 0x000fea0003c00000 */
[----:B------:R0:W1:Y:S02]  /*31a80*/  SHFL.UP P6, R14, R13, R12, R11 ;  /* 0x0400000c0d0e7389 */ /* 0x00006400000c000b */
[----:B01----:R-:W-:Y:S01]  /*31a90*/  ENDCOLLECTIVE ;  /* 0x000000000000791b */ /* 0x003fe20003800000 */
.L_x_6603:
        /* <DEDUP_REMOVED lines=8> */
.L_x_6604:
[----:B------:R-:W-:Y:S05]  /*31b20*/  BRA `(.L_x_6605) ;  /* 0xffffffb800c47947 */ /* 0x000fea000383ffff */
.L_x_6499:
[----:B------:R-:W-:Y:S01]  /*31b30*/  BSSY B0, `(.L_x_6606) ;  /* 0x0000006000007945 */ /* 0x000fe20003800000 */
[----:B------:R-:W-:Y:S01]  /*31b40*/  PLOP3.LUT P6, PT, P6, PT, PT, 0x8, 0x0 ;  /* 0x000000000000781c */ /* 0x000fe200037ce170 */
[----:B------:R-:W-:-:S12]  /*31b50*/  IMAD.MOV.U32 R15, RZ, RZ, -0x1 ;  /* 0xffffffffff0f7424 */ /* 0x000fd800078e00ff */
[----:B0-----:R-:W-:Y:S05]  /*31b60*/  WARPSYNC.COLLECTIVE R15, `(.L_x_6607) ;  /* 0x000000000f087348 */ /* 0x001fea0003c00000 */
[----:B------:R-:W-:Y:S01]  /*31b70*/  VOTE.ANY R14, PT, P6 ;  /* 0x00000000000e7806 */ /* 0x000fe200030e0100 */
[----:B0-----:R-:W-:Y:S06]  /*31b80*/  ENDCOLLECTIVE ;  /* 0x000000000000791b */ /* 0x001fec0003800000 */
.L_x_6607:
[----:B------:R-:W-:Y:S05]  /*31b90*/  BSYNC B0 ;  /* 0x0000000000007941 */ /* 0x000fea0003800000 */
.L_x_6606:
        /* <DEDUP_REMOVED lines=8> */
.L_x_6608:
[----:B------:R-:W-:Y:S02]  /*31c20*/  IMAD.IADD R27, R12, 0x1, R27 ;  /* 0x000000010c1b7824 */ /* 0x000fe400078e021b */
[----:B------:R-:W-:Y:S02]  /*31c30*/  IMAD.MOV.U32 R13, RZ, RZ, R5 ;  /* 0x000000ffff0d7224 */ /* 0x000fe400078e0005 */
[----:B------:R-:W-:-:S07]  /*31c40*/  IMAD.MOV.U32 R25, RZ, RZ, R14 ;  /* 0x000000ffff197224 */ /* 0x000fce00078e000e */
[----:B------:R-:W-:Y:S05]  /*31c50*/  WARPSYNC.COLLECTIVE R15, `(.L_x_6609) ;  /* 0x000000000f087348 */ /* 0x000fea0003c00000 */
[----:B------:R0:W1:Y:S02]  /*31c60*/  SHFL.IDX P6, R14, R13, R12, R11 ;  /* 0x0000000c0d0e7389 */ /* 0x00006400000c000b */
[----:B01----:R-:W-:Y:S01]  /*31c70*/  ENDCOLLECTIVE ;  /* 0x000000000000791b */ /* 0x003fe20003800000 */
.L_x_6609:
[----:B------:R-:W-:Y:S01]  /*31c80*/  IMAD.MOV.U32 R5, RZ, RZ, R14 ;  /* 0x000000ffff057224 */ /* 0x000fe200078e000e */
[----:B------:R-:W-:Y:S06]  /*31c90*/  BRA `(.L_x_6610) ;  /* 0xffffffb800a87947 */ /* 0x000fec000383ffff */
.L_x_6501:
[----:B------:R-:W-:Y:S01]  /*31ca0*/  BSSY B0, `(.L_x_6611) ;  /* 0x0000007000007945 */ /* 0x000fe20003800000 */
[----:B------:R-:W-:Y:S02]  /*31cb0*/  IMAD.MOV.U32 R13, RZ, RZ, R3 ;  /* 0x000000ffff0d7224 */ /* 0x000fe400078e0003 */
[----:B------:R-:W-:Y:S02]  /*31cc0*/  IMAD.MOV.U32 R11, RZ, RZ, 0x1f ;  /* 0x0000001fff0b7424 */ /* 0x000fe400078e00ff */
[----:B------:R-:W-:-:S07]  /*31cd0*/  IMAD.MOV.U32 R15, RZ, RZ, -0x1 ;  /* 0xffffffffff0f7424 */ /* 0x000fce00078e00ff */
[----:B0-23--:R-:W-:Y:S05]  /*31ce0*/  WARPSYNC.COLLECTIVE R15, `(.L_x_6612) ;  /* 0x000000000f087348 */ /* 0x00dfea0003c00000 */
[----:B------:R1:W4:Y:S02]  /*31cf0*/  SHFL.IDX P6, R14, R13, R12, R11 ;  /* 0x0000000c0d0e7389 */ /* 0x00032400000c000b */
[----:B01234-:R-:W-:Y:S01]  /*31d00*/  ENDCOLLECTIVE ;  /* 0x000000000000791b */ /* 0x01ffe20003800000 */
.L_x_6612:
[----:B------:R-:W-:Y:S05]  /*31d10*/  BSYNC B0 ;  /* 0x0000000000007941 */ /* 0x000fea0003800000 */
.L_x_6611:
[----:B------:R-:W-:Y:S01]  /*31d20*/  IMAD.MOV.U32 R24, RZ, RZ, R14 ;  /* 0x000000ffff187224 */ /* 0x000fe200078e000e */
[----:B------:R-:W-:Y:S06]  /*31d30*/  BRA `(.L_x_6500) ;  /* 0xffffffb800987947 */ /* 0x000fec000383ffff */
.L_x_6507:
[----:B0-----:R0:W1:Y:S02]  /*31d40*/  SYNCS.PHASECHK.TRANS64.TRYWAIT P0, [R5+URZ+0x38820], R0 ;  /* 0x03882000050075a7 */ /* 0x001064000800017f */
[----:B-1----:R-:W-:Y:S05]  /*31d50*/  @!P0 NANOSLEEP.SYNCS 0x989680 ;  /* 0x009896800000895d */ /* 0x002fea0003900000 */
[----:B------:R-:W1:Y:S02]  /*31d60*/  @!P0 SYNCS.PHASECHK.TRANS64 P0, [R5+URZ+0x38820], R0 ;  /* 0x03882000050085a7 */ /* 0x000e64000800007f */
[----:B-1----:R-:W-:Y:S05]  /*31d70*/  @!P0 BRA `(.L_x_6507) ;  /* 0xfffffffc00f08947 */ /* 0x002fea000383ffff */
[----:B------:R-:W-:Y:S05]  /*31d80*/  BRA `(.L_x_6613) ;  /* 0xffffffc000f07947 */ /* 0x000fea000383ffff */
.L_x_6508:
        /* <DEDUP_REMOVED lines=11> */
.L_x_6615:
[----:B------:R-:W-:Y:S05]  /*31e40*/  BSYNC B0 ;  /* 0x0000000000007941 */ /* 0x000fea0003800000 */
.L_x_6614:
[----:B------:R-:W-:Y:S05]  /*31e50*/  BRA `(.L_x_6616) ;  /* 0xffffffc000d87947 */ /* 0x000fea000383ffff */
.L_x_6511:
[----:B------:R-:W-:Y:S01]  /*31e60*/  BSSY B1, `(.L_x_6617) ;  /* 0x0000006000017945 */ /* 0x000fe20003800000 */
[----:B------:R-:W-:-:S07]  /*31e70*/  IMAD.MOV.U32 R15, RZ, RZ, -0x1 ;  /* 0xffffffffff0f7424 */ /* 0x000fce00078e00ff */
[----:B0-234-:R-:W-:Y:S05]  /*31e80*/  WARPSYNC.COLLECTIVE R15, `(.L_x_6618) ;  /* 0x000000000f0c7348 */ /* 0x01dfea0003c00000 */
[----:B------:R-:W-:Y:S02]  /*31e90*/  ELECT P6, UR62, PT ;  /* 0x00000000003e782f */ /* 0x000fe400038c0000 */
[----:B------:R-:W-:Y:S01]  /*31ea0*/  MOV R14, UR62 ;  /* 0x0000003e000e7c02 */ /* 0x000fe20008000f00 */
[----:B0-234-:R-:W-:Y:S10]  /*31eb0*/  ENDCOLLECTIVE ;  /* 0x000000000000791b */ /* 0x01dff40003800000 */
.L_x_6618:
[----:B------:R-:W-:Y:S05]  /*31ec0*/  BSYNC B1 ;  /* 0x0000000000017941 */ /* 0x000fea0003800000 */
.L_x_6617:
[----:B------:R-:W-:Y:S05]  /*31ed0*/  BRA `(.L_x_6619) ;  /* 0xffffffc000d07947 */ /* 0x000fea000383ffff */
.L_x_6513:
[----:B0-----:R0:W1:Y:S02]  /*31ee0*/  SYNCS.PHASECHK.TRANS64.TRYWAIT P1, [R3+URZ+0x38840], R2 ;  /* 0x03884002030075a7 */ /* 0x001064000802017f */
[----:B-1----:R-:W-:Y:S05]  /*31ef0*/  @!P1 NANOSLEEP.SYNCS 0x989680 ;  /* 0x009896800000995d */ /* 0x002fea0003900000 */
[----:B------:R-:W1:Y:S02]  /*31f00*/  @!P1 SYNCS.PHASECHK.TRANS64 P1, [R3+URZ+0x38840], R2 ;  /* 0x03884002030095a7 */ /* 0x000e64000802007f */
[----:B-1----:R-:W-:Y:S05]  /*31f10*/  @!P1 BRA `(.L_x_6513) ;  /* 0xfffffffc00f09947 */ /* 0x002fea000383ffff */
[----:B------:R-:W-:Y:S05]  /*31f20*/  BRA `(.L_x_6620) ;  /* 0xffffffc000f87947 */ /* 0x000fea000383ffff */
.L_x_6515:
[----:B-1----:R1:W0:Y:S02]  /*31f30*/  SYNCS.PHASECHK.TRANS64.TRYWAIT P1, [R5+URZ+0x38840], R0 ;  /* 0x03884000050075a7 */ /* 0x002224000802017f */
[----:B0-----:R-:W-:Y:S05]  /*31f40*/  @!P1 NANOSLEEP.SYNCS 0x989680 ;  /* 0x009896800000995d */ /* 0x001fea0003900000 */
[----:B------:R-:W0:Y:S02]  /*31f50*/  @!P1 SYNCS.PHASECHK.TRANS64 P1, [R5+URZ+0x38840], R0 ;  /* 0x03884000050095a7 */ /* 0x000e24000802007f */
[----:B0-----:R-:W-:Y:S05]  /*31f60*/  @!P1 BRA `(.L_x_6515) ;  /* 0xfffffffc00f09947 */ /* 0x001fea000383ffff */
[----:B------:R-:W-:Y:S05]  /*31f70*/  BRA `(.L_x_6621) ;  /* 0xffffffc400047947 */ /* 0x000fea000383ffff */
.L_x_6517:
[----:B------:R0:W0:Y:S02]  /*31f80*/  SYNCS.PHASECHK.TRANS64.TRYWAIT P1, [R3+URZ+0x38860], R2 ;  /* 0x03886002030075a7 */ /* 0x000024000802017f */
[----:B0-----:R-:W-:Y:S05]  /*31f90*/  @!P1 NANOSLEEP.SYNCS 0x989680 ;  /* 0x009896800000995d */ /* 0x001fea0003900000 */
[----:B------:R-:W0:Y:S02]  /*31fa0*/  @!P1 SYNCS.PHASECHK.TRANS64 P1, [R3+URZ+0x38860], R2 ;  /* 0x03886002030095a7 */ /* 0x000e24000802007f */
[----:B0-----:R-:W-:Y:S05]  /*31fb0*/  @!P1 BRA `(.L_x_6517) ;  /* 0xfffffffc00f09947 */ /* 0x001fea000383ffff */
[----:B------:R-:W-:Y:S05]  /*31fc0*/  BRA `(.L_x_6622) ;  /* 0xffffffc400007947 */ /* 0x000fea000383ffff */
        .type           $_ZN7cutlass13device_kernelIN5flash11enable_sm90INS1_16FlashAttnFwdSm90INS1_25CollectiveMainloopFwdSm90ILi2EN4cute5tupleIJNS5_1CILi1EEES8_S8_EEENS6_IJNS7_ILi64EEESA_SA_EEELi512ENS_6half_tEfNS_4arch4Sm90ELb0ELb1ELb0ELb1ELb1ELb0ELb1ELb0ELb0ELb1ELb1ELb0EEENS1_21CollectiveEpilogueFwdINS6_IJSA_NS7_ILi512EEESA_EEES9_SC_SE_Li256ELb1ELb1ELb1ELb0EEENS1_36VarlenDynamicPersistentTileSchedulerILi64ELi64ELi256ELi128ELb1ELb1ELb1ELb1ELb0ELb1EEEEEEEEEvNT_6ParamsE$_ZZN5flash25CollectiveMainloopFwdSm90ILi2EN4cute5tupleIJNS1_1CILi1EEES4_S4_EEENS2_IJNS3_ILi64EEES6_S6_EEELi512EN7cutlass6half_tEfNS8_4arch4Sm90ELb0ELb1ELb0ELb1ELb1ELb0ELb1ELb0ELb0ELb1ELb1ELb0EE3mmaINS_16FlashAttnFwdSm90ISC_NS_21CollectiveEpilogueFwdINS2_IJS6_NS3_ILi512EEES6_EEES5_S9_SB_Li256ELb1ELb1ELb1ELb0EEENS_36VarlenDynamicPersistentTileSchedulerILi64ELi64ELi256ELi128ELb1ELb1ELb1ELb1ELb0ELb1EEEE13SharedStorageENS1_6TensorINS1_11ArrayEngineIfLm128EEENS1_6LayoutINS2_IJNS2_IJNS3_ILi2EEESR_NS3_ILi32EEEEEES4_S4_EEENS2_IJNS2_IJS4_SR_NS3_ILi4EEEEEENS3_ILi0EEESX_EEEEEEENS_7SoftmaxILi2ELi0EEEEEbRKNSC_6ParamsENS8_13PipelineAsyncILi2EEES17_RNS8_13PipelineStateILj2EEERT0_RT1_iRiRKNS_16SeqlenInfoQKNewKILb1ELb0EEENS2_IJiiiiEEERT_ENKUliT_T0_T1_E_clIZSD_ISM_S10_S12_EbS15_S17_S17_S1A_S1C_S1E_iS1F_S1J_S1K_S1M_EUlRS1N_iE1_NS3_ILb0EEENS3_ILb1EEEEEDaiS1N_S1O_S1P_,@function
        .size           $_ZN7cutlass13device_kernelIN5flash11enable_sm90INS1_16FlashAttnFwdSm90INS1_25CollectiveMainloopFwdSm90ILi2EN4cute5tupleIJNS5_1CILi1EEES8_S8_EEENS6_IJNS7_ILi64EEESA_SA_EEELi512ENS_6half_tEfNS_4arch4Sm90ELb0ELb1ELb0ELb1ELb1ELb0ELb1ELb0ELb0ELb1ELb1ELb0EEENS1_21CollectiveEpilogueFwdINS6_IJSA_NS7_ILi512EEESA_EEES9_SC_SE_Li256ELb1ELb1ELb1ELb0EEENS1_36VarlenDynamicPersistentTileSchedulerILi64ELi64ELi256ELi128ELb1ELb1ELb1ELb1ELb0ELb1EEEEEEEEEvNT_6ParamsE$_ZZN5flash25CollectiveMainloopFwdSm90ILi2EN4cute5tupleIJNS1_1CILi1EEES4_S4_EEENS2_IJNS3_ILi64EEES6_S6_EEELi512EN7cutlass6half_tEfNS8_4arch4Sm90ELb0ELb1ELb0ELb1ELb1ELb0ELb1ELb0ELb0ELb1ELb1ELb0EE3mmaINS_16FlashAttnFwdSm90ISC_NS_21CollectiveEpilogueFwdINS2_IJS6_NS3_ILi512EEES6_EEES5_S9_SB_Li256ELb1ELb1ELb1ELb0EEENS_36VarlenDynamicPersistentTileSchedulerILi64ELi64ELi256ELi128ELb1ELb1ELb1ELb1ELb0ELb1EEEE13SharedStorageENS1_6TensorINS1_11ArrayEngineIfLm128EEENS1_6LayoutINS2_IJNS2_IJNS3_ILi2EEESR_NS3_ILi32EEEEEES4_S4_EEENS2_IJNS2_IJS4_SR_NS3_ILi4EEEEEENS3_ILi0EEESX_EEEEEEENS_7SoftmaxILi2ELi0EEEEEbRKNSC_6ParamsENS8_13PipelineAsyncILi2EEES17_RNS8_13PipelineStateILj2EEERT0_RT1_iRiRKNS_16SeqlenInfoQKNewKILb1ELb0EEENS2_IJiiiiEEERT_ENKUliT_T0_T1_E_clIZSD_ISM_S10_S12_EbS15_S17_S17_S1A_S1C_S1E_iS1F_S1J_S1K_S1M_EUlRS1N_iE1_NS3_ILb0EEENS3_ILb1EEEEEDaiS1N_S1O_S1P_,(.L_x_15650 - $_ZN7cutlass13device_kernelIN5flash11enable_sm90INS1_16FlashAttnFwdSm90INS1_25CollectiveMainloopFwdSm90ILi2EN4cute5tupleIJNS5_1CILi1EEES8_S8_EEENS6_IJNS7_ILi64EEESA_SA_EEELi512ENS_6half_tEfNS_4arch4Sm90ELb0ELb1ELb0ELb1ELb1ELb0ELb1ELb0ELb0ELb1ELb1ELb0EEENS1_21CollectiveEpilogueFwdINS6_IJSA_NS7_ILi512EEESA_EEES9_SC_SE_Li256ELb1ELb1ELb1ELb0EEENS1_36VarlenDynamicPersistentTileSchedulerILi64ELi64ELi256ELi128ELb1ELb1ELb1ELb1ELb0ELb1EEEEEEEEEvNT_6ParamsE$_ZZN5flash25CollectiveMainloopFwdSm90ILi2EN4cute5tupleIJNS1_1CILi1EEES4_S4_EEENS2_IJNS3_ILi64EEES6_S6_EEELi512EN7cutlass6half_tEfNS8_4arch4Sm90ELb0ELb1ELb0ELb1ELb1ELb0ELb1ELb0ELb0ELb1ELb1ELb0EE3mmaINS_16FlashAttnFwdSm90ISC_NS_21CollectiveEpilogueFwdINS2_IJS6_NS3_ILi512EEES6_EEES5_S9_SB_Li256ELb1ELb1ELb1ELb0EEENS_36VarlenDynamicPersistentTileSchedulerILi64ELi64ELi256ELi128ELb1ELb1ELb1ELb1ELb0ELb1EEEE13SharedStorageENS1_6TensorINS1_11ArrayEngineIfLm128EEENS1_6LayoutINS2_IJNS2_IJNS3_ILi2EEESR_NS3_ILi32EEEEEES4_S4_EEENS2_IJNS2_IJS4_SR_NS3_ILi4EEEEEENS3_ILi0EEESX_EEEEEEENS_7SoftmaxILi2ELi0EEEEEbRKNSC_6ParamsENS8_13PipelineAsyncILi2EEES17_RNS8_13PipelineStateILj2EEERT0_RT1_iRiRKNS_16SeqlenInfoQKNewKILb1ELb0EEENS2_IJiiiiEEERT_ENKUliT_T0_T1_E_clIZSD_ISM_S10_S12_EbS15_S17_S17_S1A_S1C_S1E_iS1F_S1J_S1K_S1M_EUlRS1N_iE1_NS3_ILb0EEENS3_ILb1EEEEEDaiS1N_S1O_S1P_)
$_ZN7cutlass13device_kernelIN5flash11enable_sm90INS1_16FlashAttnFwdSm90INS1_25CollectiveMainloopFwdSm90ILi2EN4cute5tupleIJNS5_1CILi1EEES8_S8_EEENS6_IJNS7_ILi64EEESA_SA_EEELi512ENS_6half_tEfNS_4arch4Sm90ELb0ELb1ELb0ELb1ELb1ELb0ELb1ELb0ELb0ELb1ELb1ELb0EEENS1_21CollectiveEpilogueFwdINS6_IJSA_NS7_ILi512EEESA_EEES9_SC_SE_Li256ELb1ELb1ELb1ELb0EEENS1_36VarlenDynamicPersistentTileSchedulerILi64ELi64ELi256ELi128ELb1ELb1ELb1ELb1ELb0ELb1EEEEEEEEEvNT_6ParamsE$_ZZN5flash25CollectiveMainloopFwdSm90ILi2EN4cute5tupleIJNS1_1CILi1EEES4_S4_EEENS2_IJNS3_ILi64EEES6_S6_EEELi512EN7cutlass6half_tEfNS8_4arch4Sm90ELb0ELb1ELb0ELb1ELb1ELb0ELb1ELb0ELb0ELb1ELb1ELb0EE3mmaINS_16FlashAttnFwdSm90ISC_NS_21CollectiveEpilogueFwdINS2_IJS6_NS3_ILi512EEES6_EEES5_S9_SB_Li256ELb1ELb1ELb1ELb0EEENS_36VarlenDynamicPersistentTileSchedulerILi64ELi64ELi256ELi128ELb1ELb1ELb1ELb1ELb0ELb1EEEE13SharedStorageENS1_6TensorINS1_11ArrayEngineIfLm128EEENS1_6LayoutINS2_IJNS2_IJNS3_ILi2EEESR_NS3_ILi32EEEEEES4_S4_EEENS2_IJNS2_IJS4_SR_NS3_ILi4EEEEEENS3_ILi0EEESX_EEEEEEENS_7SoftmaxILi2ELi0EEEEEbRKNSC_6ParamsENS8_13PipelineAsyncILi2EEES17_RNS8_13PipelineStateILj2EEERT0_RT1_iRiRKNS_16SeqlenInfoQKNewKILb1ELb0EEENS2_IJiiiiEEERT_ENKUliT_T0_T1_E_clIZSD_ISM_S10_S12_EbS15_S17_S17_S1A_S1C_S1E_iS1F_S1J_S1K_S1M_EUlRS1N_iE1_NS3_ILb0EEENS3_ILb1EEEEEDaiS1N_S1O_S1P_:
        /* <DEDUP_REMOVED lines=48> */
.L_x_6624:
[----:B------:R-:W-:Y:S05]  /*322d0*/  BSYNC B2 ;  /* 0x0000000000027941 */ /* 0x000fea0003800000 */
.L_x_6623:
        /* <DEDUP_REMOVED lines=17> */
.L_x_6626:
[----:B------:R-:W-:Y:S05]  /*323f0*/  BSYNC B2 ;  /* 0x0000000000027941 */ /* 0x000fea0003800000 */
.L_x_6625:
        /* <DEDUP_REMOVED lines=10> */
.L_x_6628:
[----:B------:R-:W-:Y:S05]  /*324a0*/  BSYNC B2 ;  /* 0x0000000000027941 */ /* 0x000fea0003800000 */
.L_x_6627:
        /* <DEDUP_REMOVED lines=15> */
[----:B----4-:R-:W-:Y:S04]  /*325a0*/  ST.E desc[UR4][R20.64], RZ ;  /* 0x000000ff14007985 */ /* 0x010fe8000c101904 */
[----:B------:R-:W3:Y:S01]  /*325b0*/  LD.E.64 R24, desc[UR6][R56.64] ;  /* 0x0000000638187980 */ /* 0x000ee2000c101b00 */
[----:B--2---:R-:W-:Y:S01]  /*325c0*/  IMAD R10, R9, 0x200, R10 ;  /* 0x00000200090a7824 */ /* 0x004fe200078e020a */
[----:B------:R-:W-:Y:S01]  /*325d0*/  R2UR UR7, R11 ;  /* 0x000000000b0772ca */ /* 0x000fe200000e0000 */
[----:B------:R-:W-:Y:S01]  /*325e0*/  IMAD.MOV.U32 R9, RZ, RZ, 0x1 ;  /* 0x00000001ff097424 */ /* 0x000fe200078e00ff */
[----:B------:R-:W-:Y:S02]  /*325f0*/  R2UR UR8, R4 ;  /* 0x00000000040872ca */ /* 0x000fe400000e0000 */
[----:B------:R-:W-:-:S02]  /*32600*/  R2UR UR6, R10 ;  /* 0x000000000a0672ca */ /* 0x000fc400000e0000 */
[C---:B------:R-:W-:Y:S02]  /*32610*/  R2UR UR9, R5.reuse ;  /* 0x00000000050972ca */ /* 0x040fe400000e0000 */
[----:B------:R-:W-:Y:S02]  /*32620*/  R2UR UR10, R4 ;  /* 0x00000000040a72ca */ /* 0x000fe400000e0000 */
[----:B------:R-:W-:Y:S02]  /*32630*/  R2UR UR11, R5 ;  /* 0x00000000050b72ca */ /* 0x000fe400000e0000 */
[----:B---3--:R-:W-:Y:S02]  /*32640*/  R2UR UR4, R24 ;  /* 0x00000000180472ca */ /* 0x008fe400000e0000 */
[----:B------:R-:W-:Y:S02]  /*32650*/  R2UR UR5, R25 ;  /* 0x00000000190572ca */ /* 0x000fe400000e0000 */
[----:B------:R-:W-:-:S11]  /*32660*/  WARPGROUP.ARRIVE ;  /* 0x00000000000079c5 */ /* 0x000fd60000000000 */
[----:B------:R-:W-:Y:S03]  /*32670*/  HGMMA.64x64x16.F32 R24, gdesc[UR4], RZ, !UPT, gsb0 ;  /* 0x00e00000041879f0 */ /* 0x000fe6000c0008ff */
        /* <DEDUP_REMOVED lines=36> */
[----:B------:R-:W-:Y:S01]  /*328c0*/  R2UR UR7, R11 ;  /* 0x000000000b0772ca */ /* 0x000fe200000e0000 */
[----:B------:R-:W-:Y:S01]  /*328d0*/  WARPGROUP.ARRIVE ;  /* 0x00000000000079c5 */ /* 0x000fe20000000000 */
[----:B------:R-:W-:-:S02]  /*328e0*/  R2UR UR8, R4 ;  /* 0x00000000040872ca */ /* 0x000fc400000e0000 */
        /* <DEDUP_REMOVED lines=11> */
[----:B0-----:R-:W3:-:S12]  /*329a0*/  LDL.64 R20, [R12] ;  /* 0x000000000c147983 */ /* 0x001ed80000100a00 */
        /* <DEDUP_REMOVED lines=12> */
.L_x_6631:
[----:B------:R-:W-:Y:S05]  /*32a70*/  BSYNC B2 ;  /* 0x0000000000027941 */ /* 0x000fea0003800000 */
.L_x_6630:
        /* <DEDUP_REMOVED lines=17> */
.L_x_6633:
[----:B------:R-:W-:Y:S05]  /*32b90*/  BSYNC B2 ;  /* 0x0000000000027941 */ /* 0x000fea0003800000 */
.L_x_6632:
        /* <DEDUP_REMOVED lines=10> */
.L_x_6635:
[----:B------:R-:W-:Y:S05]  /*32c40*/  BSYNC B2 ;  /* 0x0000000000027941 */ /* 0x000fea0003800000 */
.L_x_6634:
        /* <DEDUP_REMOVED lines=295> */
[----:B------:R-:W-:Y:S04]  /*33ec0*/  ST.E desc[UR10][R20.64], R9 ;  /* 0x0000000914007985 */ /* 0x000fe8000c10190a */
        /* <DEDUP_REMOVED lines=17> */
[----:B------:R-:W-:Y:S04]  /*33fe0*/  ST.E desc[UR8][R20.64], R9 ;  /* 0x0000000914007985 */ /* 0x000fe8000c101908 */
        /* <DEDUP_REMOVED lines=16> */
[----:B------:R-:W-:Y:S04]  /*340f0*/  ST.E desc[UR8][R20.64], R9 ;  /* 0x0000000914007985 */ /* 0x000fe8000c101908 */
[----:B------:R-:W2:Y:S01]  /*34100*/  LD.E.64 R58, desc[UR10][R56.64] ;  /* 0x0000000a383a7980 */ /* 0x000ea2000c101b00 */
[----:B------:R-:W-:Y:S01]  /*34110*/  IMAD.MOV.U32 R60, RZ, RZ, 0x28 ;  /* 0x00000028ff3c7424 */ /* 0x000fe200078e00ff */
[----:B------:R-:W-:Y:S01]  /*34120*/  WARPGROUP.ARRIVE ;  /* 0x00000000000079c5 */ /* 0x000fe20000000000 */
[----:B------:R-:W-:Y:S01]  /*34130*/  IMAD.MOV.U32 R61, RZ, RZ, 0xa00 ;  /* 0x00000a00ff3d7424 */ /* 0x000fe200078e00ff */
[----:B------:R-:W-:-:S02]  /*34140*/  R2UR UR8, R4 ;  /* 0x00000000040872ca */ /* 0x000fc400000e0000 */
[----:B------:R-:W-:Y:S02]  /*34150*/  SEL R60, R60, 0x26, P0 ;  /* 0x000000263c3c7807 */ /* 0x000fe40000000000 */
[----:B------:R-:W-:Y:S02]  /*34160*/  SEL R61, R61, 0x980, P0 ;  /* 0x000009803d3d7807 */ /* 0x000fe40000000000 */
[C---:B------:R-:W-:Y:S02]  /*34170*/  R2UR UR9, R5.reuse ;  /* 0x00000000050972ca */ /* 0x040fe400000e0000 */
[----:B------:R-:W-:Y:S01]  /*34180*/  R2UR UR10, R4 ;  /* 0x00000000040a72ca */ /* 0x000fe200000e0000 */
[----:B------:R-:W-:Y:S01]  /*34190*/  IMAD.IADD R60, R60, 0x1, R61 ;  /* 0x000000013c3c7824 */ /* 0x000fe200078e023d */
[----:B------:R-:W-:-:S04]  /*341a0*/  R2UR UR11, R5 ;  /* 0x00000000050b72ca */ /* 0x000fc800000e0000 */
[----:B------:R-:W-:-:S05]  /*341b0*/  LOP3.LUT R61, R60, 0xa06, RZ, 0xc0, !PT ;  /* 0x00000a063c3d7812 */ /* 0x000fca00078ec0ff */
[----:B------:R-:W-:-:S05]  /*341c0*/  IMAD.IADD R60, R10, 0x1, R61 ;  /* 0x000000010a3c7824 */ /* 0x000fca00078e023d */
[----:B------:R-:W-:Y:S01]  /*341d0*/  R2UR UR6, R60 ;  /* 0x000000003c0672ca */ /* 0x000fe200000e0000 */
[----:B--2---:R-:W-:Y:S01]  /*341e0*/  IMAD.IADD R58, R61, 0x1, R58 ;  /* 0x000000013d3a7824 */ /* 0x004fe200078e023a */
[----:B------:R-:W-:Y:S01]  /*341f0*/  R2UR UR5, R59 ;  /* 0x000000003b0572ca */ /* 0x000fe200000e0000 */
[----:B------:R-:W-:-:S03]  /*34200*/  IMAD.MOV.U32 R61, RZ, RZ, R11 ;  /* 0x000000ffff3d7224 */ /* 0x000fc600078e000b */
[----:B------:R-:W-:Y:S02]  /*34210*/  R2UR UR4, R58 ;  /* 0x000000003a0472ca */ /* 0x000fe400000e0000 */
        /* <DEDUP_REMOVED lines=20> */
[----:B------:R-:W-:Y:S04]  /*34360*/  ST.E desc[UR8][R20.64], R9 ;  /* 0x0000000914007985 */ /* 0x000fe8000c101908 */
        /* <DEDUP_REMOVED lines=176> */
[----:B------:R-:W-:Y:S01]  /*34e70*/  R2UR UR7, R11 ;  /* 0x000000000b0772ca */ /* 0x000fe200000e0000 */
[----:B------:R-:W-:Y:S01]  /*34e80*/  IMAD.MOV.U32 R59, RZ, RZ, 0x1000 ;  /* 0x00001000ff3b7424 */ /* 0x000fe200078e00ff */
[----:B------:R-:W-:Y:S01]  /*34e90*/  WARPGROUP.ARRIVE ;  /* 0x00000000000079c5 */ /* 0x000fe20000000000 */
        /* <DEDUP_REMOVED lines=8> */
[----:B--2---:R-:W-:Y:S01]  /*34f20*/  IMAD.IADD R56, R59, 0x1, R56 ;  /* 0x000000013b387824 */ /* 0x004fe200078e0238 */
        /* <DEDUP_REMOVED lines=18> */
.L_x_6638:
[----:B------:R-:W-:Y:S05]  /*35050*/  BSYNC B2 ;  /* 0x0000000000027941 */ /* 0x000fea0003800000 */
.L_x_6637:
        /* <DEDUP_REMOVED lines=11> */
[----:B------:R1:W3:Y:S04]  /*35110*/  LD.E R58, desc[UR4][R6.64] ;  /* 0x00000004063a7980 */ /* 0x0002e8000c101900 */
[----:B0-----:R-:W4:Y:S01]  /*35120*/  LD.E R9, desc[UR4][R14.64] ;  /* 0x000000040e097980 */ /* 0x001f22000c101900 */
[----:B------:R-:W-:-:S02]  /*35130*/  R2UR UR14, R4 ;  /* 0x00000000040e72ca */ /* 0x000fc400000e0000 */
[C---:B------:R-:W-:Y:S02]  /*35140*/  R2UR UR15, R5.reuse ;  /* 0x00000000050f72ca */ /* 0x040fe400000e0000 */
[C---:B------:R-:W-:Y:S02]  /*35150*/  R2UR UR10, R4.reuse ;  /* 0x00000000040a72ca */ /* 0x040fe400000e0000 */
[C---:B------:R-:W-:Y:S02]  /*35160*/  R2UR UR11, R5.reuse ;  /* 0x00000000050b72ca */ /* 0x040fe400000e0000 */
[C---:B------:R-:W-:Y:S02]  /*35170*/  R2UR UR8, R4.reuse ;  /* 0x00000000040872ca */ /* 0x040fe400000e0000 */
[----:B------:R-:W-:Y:S02]  /*35180*/  R2UR UR9, R5 ;  /* 0x00000000050972ca */ /* 0x000fe400000e0000 */
[----:B------:R-:W-:-:S03]  /*35190*/  R2UR UR12, R4 ;  /* 0x00000000040c72ca */ /* 0x000fc600000e0000 */
[----:B------:R-:W3:Y:S01]  /*351a0*/  LD.E R6, desc[UR14][R14.64+0x18] ;  /* 0x0000180e0e067980 */ /* 0x000ee2000c101900 */
[----:B------:R-:W-:-:S03]  /*351b0*/  R2UR UR13, R5 ;  /* 0x00000000050d72ca */ /* 0x000fc600000e0000 */
[----:B------:R-:W3:Y:S04]  /*351c0*/  LD.E R61, desc[UR10][R14.64+0xc] ;  /* 0x00000c0a0e3d7980 */ /* 0x000ee8000c101900 */
[----:B------:R-:W3:Y:S06]  /*351d0*/  LD.E R59, desc[UR8][R14.64+0x10] ;  /* 0x000010080e3b7980 */ /* 0x000eec000c101900 */
[----:B------:R-:W3:Y:S01]  /*351e0*/  LD.E R63, desc[UR12][R14.64+0x14] ;  /* 0x0000140c0e3f7980 */ /* 0x000ee2000c101900 */
[----:B--2---:R-:W-:-:S13]  /*351f0*/  ISETP.NE.AND P0, PT, R20, 0x1, PT ;  /* 0x000000011400780c */ /* 0x004fda0003f05270 */
[C---:B------:R-:W-:Y:S02]  /*35200*/  @P0 R2UR UR4, R4.reuse ;  /* 0x00000000040402ca */ /* 0x040fe400000e0000 */
[C---:B------:R-:W-:Y:S02]  /*35210*/  @P0 R2UR UR5, R5.reuse ;  /* 0x00000000050502ca */ /* 0x040fe400000e0000 */
[----:B------:R-:W-:Y:S02]  /*35220*/  @P0 R2UR UR6, R4 ;  /* 0x00000000040602ca */ /* 0x000fe400000e0000 */
        /* <DEDUP_REMOVED lines=9> */
[----:B----4-:R-:W-:-:S04]  /*352c0*/  SHF.R.S32.HI R10, RZ, 0x1f, R9 ;  /* 0x0000001fff0a7819 */ /* 0x010fc80000011409 */
[----:B-1----:R-:W-:-:S04]  /*352d0*/  LEA.HI R7, R10, R9, RZ, 0x7 ;  /* 0x000000090a077211 */ /* 0x002fc800078f38ff */
        /* <DEDUP_REMOVED lines=12> */
[----:B------:R-:W-:-:S02]  /*353a0*/  LEA.HI R9, R60, R60, RZ, 0x1 ;  /* 0x0000003c3c097211 */ /* 0x000fc400078f08ff */
[----:B------:R-:W-:Y:S01]  /*353b0*/  LOP3.LUT R56, R56, 0xfffffff8, RZ, 0xc0, !PT ;  /* 0xfffffff838387812 */ /* 0x000fe200078ec0ff */
[----:B---3--:R-:W-:Y:S01]  /*353c0*/  IMAD R7, R58, 0x4, R7 ;  /* 0x000000043a077824 */ /* 0x008fe200078e0207 */
[----:B------:R-:W-:-:S03]  /*353d0*/  LOP3.LUT R9, R9, 0x1ffffffe, RZ, 0xc0, !PT ;  /* 0x1ffffffe09097812 */ /* 0x000fc600078ec0ff */
[----:B------:R-:W-:Y:S02]  /*353e0*/  IMAD.IADD R56, R11, 0x1, -R56 ;  /* 0x000000010b387824 */ /* 0x000fe400078e0a38 */
[----:B------:R-:W-:Y:S02]  /*353f0*/  IMAD.IADD R9, R60, 0x1, -R9 ;  /* 0x000000013c097824 */ /* 0x000fe400078e0a09 */
[----:B------:R-:W-:-:S04]  /*35400*/  IMAD.U32 R56, R7, 0x10, R56 ;  /* 0x0000001007387824 */ /* 0x000fc800078e0038 */
[----:B------:R-:W-:Y:S01]  /*35410*/  IMAD R56, R9, 0x8, R56 ;  /* 0x0000000809387824 */ /* 0x000fe200078e0238 */
[----:B------:R-:W-:Y:S01]  /*35420*/  LOP3.LUT R7, R10, 0x7ffffffc, RZ, 0xc0, !PT ;  /* 0x7ffffffc0a077812 */ /* 0x000fe200078ec0ff */
[----:B------:R-:W-:Y:S01]  /*35430*/  IMAD.SHL.U32 R60, R0, 0x40, RZ ;  /* 0x00000040003c7824 */ /* 0x000fe200078e00ff */
[----:B------:R-:W-:-:S03]  /*35440*/  ISETP.GE.AND P1, PT, R6, 0x1, PT ;  /* 0x000000010600780c */ /* 0x000fc60003f26270 */
[----:B------:R-:W-:Y:S01]  /*35450*/  IMAD.IADD R7, R20, 0x1, -R7 ;  /* 0x0000000114077824 */ /* 0x000fe200078e0a07 */
[----:B------:R-:W-:-:S05]  /*35460*/  IADD3 R10, -R60, 0x1, RZ ;  /* 0x000000013c0a7810 */ /* 0x000fca0007ffe1ff */
[----:B------:R-:W-:Y:S01]  /*35470*/  IMAD R10, R7, -0x2, R10 ;  /* 0xfffffffe070a7824 */ /* 0x000fe200078e020a */
[----:B------:R-:W-:Y:S01]  /*35480*/  LOP3.LUT R61, RZ, R61, RZ, 0x33, !PT ;  /* 0x0000003dff3d7212 */ /* 0x000fe200078e33ff */
[----:B------:R-:W-:Y:S01]  /*35490*/  BSSY B2, `(.L_x_6639) ;  /* 0x000002d000027945 */ /* 0x000fe20003800000 */
[----:B------:R-:W-:Y:S02]  /*354a0*/  IMAD.IADD R63, R63, 0x1, -R60 ;  /* 0x000000013f3f7824 */ /* 0x000fe400078e0a3c */
[----:B--2---:R-:W-:-:S05]  /*354b0*/  @P0 IMAD.HI.U32 R21, R56, R21, RZ ;  /* 0x0000001538150227 */ /* 0x004fca00078e00ff */
[----:B------:R-:W-:-:S05]  /*354c0*/  @P0 SHF.R.U32.HI R56, RZ, R62, R21 ;  /* 0x0000003eff380219 */ /* 0x000fca0000011615 */
[----:B------:R-:W0:Y:S01]  /*354d0*/  SHFL.IDX PT, R58, R56, RZ, 0x1c1f ;  /* 0x001c1fff383a7589 */ /* 0x000e2200000e0000 */
[----:B------:R-:W-:-:S05]  /*354e0*/  IADD3 R10, -R64, R10, R57 ;  /* 0x0000000a400a7210 */ /* 0x000fca0007ffe139 */
        /* <DEDUP_REMOVED lines=21> */
.L_x_6644:
[----:B------:R-:W-:Y:S05]  /*35640*/  BSYNC B4 ;  /* 0x0000000000047941 */ /* 0x000fea0003800000 */
.L_x_6643:
[----:B------:R-:W-:Y:S01]  /*35650*/  LOP3.LUT R9, RZ, R9, RZ, 0x33, !PT ;  /* 0x00000009ff097212 */ /* 0x000fe200078e33ff */
[----:B------:R-:W-:Y:S06]  /*35660*/  BRA `(.L_x_6645) ;  /* 0x0000000000287947 */ /* 0x000fec0003800000 */
.L_x_6642:
        /* <DEDUP_REMOVED lines=10> */
.L_x_6645:
[----:B------:R-:W-:Y:S05]  /*35710*/  BSYNC B3 ;  /* 0x0000000000037941 */ /* 0x000fea0003800000 */
.L_x_6641:
[----:B------:R-:W-:-:S04]  /*35720*/  IMAD R20, R6, R9, -R60 ;  /* 0x0000000906147224 */ /* 0x000fc800078e0a3c */
[----:B------:R-:W-:-:S05]  /*35730*/  IMAD R9, R7, -0x2, R20 ;  /* 0xfffffffe07097824 */ /* 0x000fca00078e0214 */
[----:B------:R-:W-:Y:S02]  /*35740*/  VIMNMX R10, R10, R9, !PT ;  /* 0x000000090a0a7248 */ /* 0x000fe40007fe0100 */
[----:B------:R-:W-:-:S07]  /*35750*/  VIADDMNMX R11, R9, R6, R11, PT ;  /* 0x00000006090b7246 */ /* 0x000fce000380010b */
.L_x_6640:
[----:B------:R-:W-:Y:S05]  /*35760*/  BSYNC B2 ;  /* 0x0000000000027941 */ /* 0x000fea0003800000 */
.L_x_6639:
        /* <DEDUP_REMOVED lines=96> */
.L_x_6651:
[----:B------:R-:W-:Y:S05]  /*35d70*/  BSYNC B4 ;  /* 0x0000000000047941 */ /* 0x000fea0003800000 */
.L_x_6650:
[----:B------:R-:W-:Y:S01]  /*35d80*/  LOP3.LUT R57, RZ, R57, RZ, 0x33, !PT ;  /* 0x00000039ff397212 */ /* 0x000fe200078e33ff */
[----:B------:R-:W-:Y:S06]  /*35d90*/  BRA `(.L_x_6652) ;  /* 0x0000000000287947 */ /* 0x000fec0003800000 */
.L_x_6649:
        /* <DEDUP_REMOVED lines=10> */
.L_x_6652:
[----:B------:R-:W-:Y:S05]  /*35e40*/  BSYNC B3 ;  /* 0x0000000000037941 */ /* 0x000fea0003800000 */
.L_x_6648:
[----:B------:R-:W-:-:S04]  /*35e50*/  IMAD R10, R6, R57, -R60 ;  /* 0x00000039060a7224 */ /* 0x000fc800078e0a3c */
[----:B------:R-:W-:-:S05]  /*35e60*/  IMAD R7, R7, -0x2, R10 ;  /* 0xfffffffe07077824 */ /* 0x000fca00078e020a */
[----:B------:R-:W-:Y:S02]  /*35e70*/  VIADDMNMX R21, R7, R6, R21, PT ;  /* 0x0000000607157246 */ /* 0x000fe40003800115 */
[----:B------:R-:W-:-:S07]  /*35e80*/  VIMNMX R20, R20, R7, !PT ;  /* 0x0000000714147248 */ /* 0x000fce0007fe0100 */
.L_x_6647:
[----:B------:R-:W-:Y:S05]  /*35e90*/  BSYNC B2 ;  /* 0x0000000000027941 */ /* 0x000fea0003800000 */
.L_x_6646:
        /* <DEDUP_REMOVED lines=36> */
[----:B------:R-:W-:-:S04]  /*360e0*/  ISETP.GT.AND P0, PT, R20, RZ, !P0 ;  /* 0x000000ff1400720c */ /* 0x000fc80004704270 */
[----:B------:R-:W-:-:S04]  /*360f0*/  ISETP.LT.OR P0, PT, R21, 0x1, P0 ;  /* 0x000000011500780c */ /* 0x000fc80000701670 */
[----:B------:R-:W-:Y:S02]  /*36100*/  FSEL R26, R26, -INF , !P0 ;  /* 0xff8000001a1a7808 */ /* 0x000fe40004000000 */
[----:B------:R-:W-:Y:S01]  /*36110*/  ISETP.NE.AND P0, PT, R70, RZ, PT ;  /* 0x000000ff4600720c */ /* 0x000fe20003f05270 */
[----:B--2---:R-:W2:Y:S03]  /*36120*/  LD.E.64 R10, desc[UR4][R6.64] ;  /* 0x00000004060a7980 */ /* 0x004ea6000c101b00 */
[C---:B------:R-:W-:Y:S02]  /*36130*/  ISETP.GT.AND P0, PT, R20.reuse, 0x21, !P0 ;  /* 0x000000211400780c */ /* 0x040fe40004704270 */
[C---:B------:R-:W-:Y:S01]  /*36140*/  ISETP.GT.AND P1, PT, R20.reuse, 0x28, !P1 ;  /* 0x000000281400780c */ /* 0x040fe20004f24270 */
[----:B------:R-:W3:Y:S01]  /*36150*/  LD.E R58, desc[UR4][R6.64+0x10] ;  /* 0x00001004063a7980 */ /* 0x000ee2000c101900 */
[----:B------:R-:W-:-:S02]  /*36160*/  ISETP.GT.AND P2, PT, R20, 0x29, !P2 ;  /* 0x000000291400780c */ /* 0x000fc40005744270 */
[C---:B------:R-:W-:Y:S02]  /*36170*/  ISETP.GT.AND P3, PT, R20.reuse, 0x30, !P3 ;  /* 0x000000301400780c */ /* 0x040fe40005f64270 */
[C---:B------:R-:W-:Y:S02]  /*36180*/  ISETP.GT.AND P4, PT, R20.reuse, 0x31, !P4 ;  /* 0x000000311400780c */ /* 0x040fe40006784270 */
[C---:B------:R-:W-:Y:S02]  /*36190*/  ISETP.GT.AND P5, PT, R20.reuse, 0x38, !P5 ;  /* 0x000000381400780c */ /* 0x040fe40006fa4270 */
[----:B------:R-:W-:Y:S02]  /*361a0*/  ISETP.GT.AND P6, PT, R20, 0x39, !P6 ;  /* 0x000000391400780c */ /* 0x000fe400077c4270 */
[C---:B------:R-:W-:Y:S02]  /*361b0*/  ISETP.LT.OR P0, PT, R21.reuse, 0x22, P0 ;  /* 0x000000221500780c */ /* 0x040fe40000701670 */
[----:B------:R-:W-:-:S02]  /*361c0*/  ISETP.LT.OR P1, PT, R21, 0x29, P1 ;  /* 0x000000291500780c */ /* 0x000fc40000f21670 */
[C---:B------:R-:W-:Y:S02]  /*361d0*/  ISETP.LT.OR P2, PT, R21.reuse, 0x2a, P2 ;  /* 0x0000002a1500780c */ /* 0x040fe40001741670 */
[----:B------:R-:W-:Y:S02]  /*361e0*/  FSEL R46, R46, -INF , !P1 ;  /* 0xff8000002e2e7808 */ /* 0x000fe40004800000 */
[----:B------:R-:W-:Y:S02]  /*361f0*/  ISETP.LT.OR P3, PT, R21, 0x31, P3 ;  /* 0x000000311500780c */ /* 0x000fe40001f61670 */
[----:B------:R-:W-:Y:S02]  /*36200*/  FSEL R56, R47, -INF , !P2 ;  /* 0xff8000002f387808 */ /* 0x000fe40005000000 */
[----:B------:R-:W-:Y:S02]  /*36210*/  ISETP.LT.OR P4, PT, R21, 0x32, P4 ;  /* 0x000000321500780c */ /* 0x000fe40002781670 */
[----:B------:R-:W-:-:S02]  /*36220*/  FSEL R50, R50, -INF , !P3 ;  /* 0xff80000032327808 */ /* 0x000fc40005800000 */
[----:B------:R-:W-:Y:S02]  /*36230*/  ISETP.LT.OR P5, PT, R21, 0x39, P5 ;  /* 0x000000391500780c */ /* 0x000fe40002fa1670 */
[----:B------:R-:W-:Y:S02]  /*36240*/  FSEL R51, R51, -INF , !P4 ;  /* 0xff80000033337808 */ /* 0x000fe40006000000 */
[----:B------:R-:W-:Y:S02]  /*36250*/  ISETP.LT.OR P6, PT, R21, 0x3a, P6 ;  /* 0x0000003a1500780c */ /* 0x000fe400037c1670 */
[----:B------:R-:W-:Y:S02]  /*36260*/  FSEL R54, R54, -INF , !P5 ;  /* 0xff80000036367808 */ /* 0x000fe40006800000 */
[----:B------:R-:W-:Y:S02]  /*36270*/  R2UR UR6, R4 ;  /* 0x00000000040672ca */ /* 0x000fe400000e0000 */
[----:B------:R-:W-:-:S02]  /*36280*/  R2UR UR7, R5 ;  /* 0x00000000050772ca */ /* 0x000fc400000e0000 */
        /* <DEDUP_REMOVED lines=19> */
[----:B------:R-:W-:-:S02]  /*363c0*/  FSEL R24, R43, -INF , !P0 ;  /* 0xff8000002b187808 */ /* 0x000fc40004000000 */
        /* <DEDUP_REMOVED lines=37> */
[----:B------:R-:W-:Y:S02]  /*36620*/  FMUL.FTZ R47, R20, R11 ;  /* 0x0000000b142f7220 */ /* 0x000fe40000410000 */
        /* <DEDUP_REMOVED lines=26> */
.L_x_6654:
[----:B------:R-:W-:Y:S05]  /*367d0*/  BSYNC B2 ;  /* 0x0000000000027941 */ /* 0x000fea0003800000 */
.L_x_6653:
        /* <DEDUP_REMOVED lines=13> */
.L_x_6656:
[----:B------:R-:W-:Y:S05]  /*368b0*/  BSYNC B2 ;  /* 0x0000000000027941 */ /* 0x000fea0003800000 */
.L_x_6655:
        /* <DEDUP_REMOVED lines=12> */
[----:B--2---:R-:W-:Y:S01]  /*36980*/  FSETP.NEU.FTZ.AND P1, PT, R14, -INF , PT ;  /* 0xff8000000e00780b */ /* 0x004fe20003f3d000 */
[----:B---3--:R-:W-:Y:S01]  /*36990*/  FMUL.FTZ R14, R11, R14 ;  /* 0x0000000e0b0e7220 */ /* 0x008fe20000410000 */
[C---:B----4-:R-:W-:Y:S01]  /*369a0*/  FMUL.FTZ R10, R8.reuse, R11 ;  /* 0x0000000b080a7220 */ /* 0x050fe20000410000 */
[----:B------:R-:W-:-:S03]  /*369b0*/  FSETP.NEU.FTZ.AND P0, PT, R8, -INF , PT ;  /* 0xff8000000800780b */ /* 0x000fc60003f1d000 */
[----:B------:R-:W-:Y:S02]  /*369c0*/  FSEL R14, R14, RZ, P1 ;  /* 0x000000ff0e0e7208 */ /* 0x000fe40000800000 */
[----:B------:R-:W-:-:S03]  /*369d0*/  FSEL R10, R10, RZ, P0 ;  /* 0x000000ff0a0a7208 */ /* 0x000fc60000000000 */
[-C--:B------:R-:W-:Y:S02]  /*369e0*/  FFMA.FTZ R26, R26, R11.reuse, -R14 ;  /* 0x0000000b1a1a7223 */ /* 0x080fe4000001080e */
[-CC-:B------:R-:W-:Y:S01]  /*369f0*/  FFMA.FTZ R9, R9, R11.reuse, -R10.reuse ;  /* 0x0000000b09097223 */ /* 0x180fe2000001080a */
[-C--:B------:R-:W-:Y:S01]  /*36a00*/  FFMA.FTZ R25, R25, R11.reuse, -R10 ;  /* 0x0000000b19197223 */ /* 0x080fe2000001080a */
[-C--:B------:R-:W-:Y:S02]  /*36a10*/  FFMA.FTZ R8, R27, R11.reuse, -R14 ;  /* 0x0000000b1b087223 */ /* 0x080fe4000001080e */
[----:B------:R-:W0:Y:S01]  /*36a20*/  MUFU.EX2 R160, R9 ;  /* 0x0000000900a07308 */ /* 0x000e220000000800 */
[-C--:B------:R-:W-:Y:S01]  /*36a30*/  FFMA.FTZ R28, R28, R11.reuse, -R10 ;  /* 0x0000000b1c1c7223 */ /* 0x080fe2000001080a */
[----:B------:R-:W-:-:S06]  /*36a40*/  FFMA.FTZ R30, R30, R11, -R14 ;  /* 0x0000000b1e1e7223 */ /* 0x000fcc000001080e */
[----:B------:R-:W1:Y:S01]  /*36a50*/  MUFU.EX2 R26, R26 ;  /* 0x0000001a001a7308 */ /* 0x000e620000000800 */
[-C--:B------:R-:W-:Y:S01]  /*36a60*/  FFMA.FTZ R29, R29, R11.reuse, -R10 ;  /* 0x0000000b1d1d7223 */ /* 0x080fe2000001080a */
[----:B------:R-:W-:-:S06]  /*36a70*/  FFMA.FTZ R31, R31, R11, -R14 ;  /* 0x0000000b1f1f7223 */ /* 0x000fcc000001080e */
[----:B------:R-:W2:Y:S01]  /*36a80*/  MUFU.EX2 R25, R25 ;  /* 0x0000001900197308 */ /* 0x000ea20000000800 */
[-C--:B------:R-:W-:Y:S01]  /*36a90*/  FFMA.FTZ R32, R32, R11.reuse, -R10 ;  /* 0x0000000b20207223 */ /* 0x080fe2000001080a */
[----:B------:R-:W-:-:S06]  /*36aa0*/  FFMA.FTZ R34, R34, R11, -R14 ;  /* 0x0000000b22227223 */ /* 0x000fcc000001080e */
[----:B------:R-:W3:Y:S01]  /*36ab0*/  MUFU.EX2 R161, R8 ;  /* 0x0000000800a17308 */ /* 0x000ee20000000800 */
[-CC-:B------:R-:W-:Y:S01]  /*36ac0*/  FFMA.FTZ R33, R33, R11.reuse, -R10.reuse ;  /* 0x0000000b21217223 */ /* 0x180fe2000001080a */
[----:B------:R-:W-:-:S06]  /*36ad0*/  FFMA.FTZ R36, R36, R11, -R10 ;  /* 0x0000000b24247223 */ /* 0x000fcc000001080a */
[----:B------:R-:W-:Y:S01]  /*36ae0*/  MUFU.EX2 R28, R28 ;  /* 0x0000001c001c7308 */ /* 0x000fe20000000800 */
[-CC-:B------:R-:W-:Y:S01]  /*36af0*/  FFMA.FTZ R37, R37, R11.reuse, -R10.reuse ;  /* 0x0000000b25257223 */ /* 0x180fe2000001080a */
[----:B------:R-:W-:-:S06]  /*36b00*/  FFMA.FTZ R40, R40, R11, -R10 ;  /* 0x0000000b28287223 */ /* 0x000fcc000001080a */
[----:B------:R-:W4:Y:S01]  /*36b10*/  MUFU.EX2 R30, R30 ;  /* 0x0000001e001e7308 */ /* 0x000f220000000800 */
[-CC-:B------:R-:W-:Y:S01]  /*36b20*/  FFMA.FTZ R41, R41, R11.reuse, -R10.reuse ;  /* 0x0000000b29297223 */ /* 0x180fe2000001080a */
[-CC-:B------:R-:W-:Y:S01]  /*36b30*/  FFMA.FTZ R44, R44, R11.reuse, -R10.reuse ;  /* 0x0000000b2c2c7223 */ /* 0x180fe2000001080a */
[-CC-:B------:R-:W-:Y:S01]  /*36b40*/  FFMA.FTZ R45, R45, R11.reuse, -R10.reuse ;  /* 0x0000000b2d2d7223 */ /* 0x180fe2000001080a */
[-CC-:B------:R-:W-:Y:S01]  /*36b50*/  FFMA.FTZ R48, R48, R11.reuse, -R10.reuse ;  /* 0x0000000b30307223 */ /* 0x180fe2000001080a */
[-CC-:B------:R-:W-:Y:S01]  /*36b60*/  FFMA.FTZ R49, R49, R11.reuse, -R10.reuse ;  /* 0x0000000b31317223 */ /* 0x180fe2000001080a */
[-C--:B------:R-:W-:Y:S02]  /*36b70*/  FFMA.FTZ R52, R52, R11.reuse, -R10 ;  /* 0x0000000b34347223 */ /* 0x080fe4000001080a */
[----:B------:R-:W-:Y:S01]  /*36b80*/  MUFU.EX2 R29, R29 ;  /* 0x0000001d001d7308 */ /* 0x000fe20000000800 */
[-C--:B------:R-:W-:Y:S01]  /*36b90*/  FFMA.FTZ R35, R35, R11.reuse, -R14 ;  /* 0x0000000b23237223 */ /* 0x080fe2000001080e */
[-C--:B------:R-:W-:Y:S01]  /*36ba0*/  FFMA.FTZ R10, R53, R11.reuse, -R10 ;  /* 0x0000000b350a7223 */ /* 0x080fe2000001080a */
[-CC-:B------:R-:W-:Y:S01]  /*36bb0*/  FFMA.FTZ R38, R38, R11.reuse, -R14.reuse ;  /* 0x0000000b26267223 */ /* 0x180fe2000001080e */
[-CC-:B------:R-:W-:Y:S01]  /*36bc0*/  FFMA.FTZ R39, R39, R11.reuse, -R14.reuse ;  /* 0x0000000b27277223 */ /* 0x180fe2000001080e */
[----:B------:R-:W-:-:S03]  /*36bd0*/  FFMA.FTZ R42, R42, R11, -R14 ;  /* 0x0000000b2a2a7223 */ /* 0x000fc6000001080e */
[----:B------:R-:W4:Y:S01]  /*36be0*/  MUFU.EX2 R31, R31 ;  /* 0x0000001f001f7308 */ /* 0x000f220000000800 */
[-CC-:B------:R-:W-:Y:S01]  /*36bf0*/  FFMA.FTZ R24, R24, R11.reuse, -R14.reuse ;  /* 0x0000000b18187223 */ /* 0x180fe2000001080e */
[-CC-:B------:R-:W-:Y:S01]  /*36c00*/  FFMA.FTZ R46, R46, R11.reuse, -R14.reuse ;  /* 0x0000000b2e2e7223 */ /* 0x180fe2000001080e */
[-CC-:B------:R-:W-:Y:S01]  /*36c10*/  FFMA.FTZ R56, R56, R11.reuse, -R14.reuse ;  /* 0x0000000b38387223 */ /* 0x180fe2000001080e */
[-CC-:B------:R-:W-:Y:S01]  /*36c20*/  FFMA.FTZ R50, R50, R11.reuse, -R14.reuse ;  /* 0x0000000b32327223 */ /* 0x180fe2000001080e */
[-CC-:B------:R-:W-:Y:S01]  /*36c30*/  FFMA.FTZ R51, R51, R11.reuse, -R14.reuse ;  /* 0x0000000b33337223 */ /* 0x180fe2000001080e */
[-CC-:B------:R-:W-:Y:S01]  /*36c40*/  FFMA.FTZ R54, R54, R11.reuse, -R14.reuse ;  /* 0x0000000b36367223 */ /* 0x180fe2000001080e */
[----:B------:R-:W-:Y:S01]  /*36c50*/  FFMA.FTZ R11, R55, R11, -R14 ;  /* 0x0000000b370b7223 */ /* 0x000fe2000001080e */
[----:B------:R-:W4:Y:S01]  /*36c60*/  MUFU.EX2 R32, R32 ;  /* 0x0000002000207308 */ /* 0x000f220000000800 */
[----:B0-----:R-:W-:Y:S01]  /*36c70*/  FADD.FTZ R14, R160, R15 ;  /* 0x0000000fa00e7221 */ /* 0x001fe20000010000 */
[----:B-1----:R-:W-:-:S06]  /*36c80*/  FADD.FTZ R20, R26, R21 ;  /* 0x000000151a147221 */ /* 0x002fcc0000010000 */
[----:B------:R-:W0:Y:S01]  /*36c90*/  MUFU.EX2 R34, R34 ;  /* 0x0000002200227308 */ /* 0x000e220000000800 */
[----:B--2---:R-:W-:Y:S01]  /*36ca0*/  FADD.FTZ R9, R25, R14 ;  /* 0x0000000e19097221 */ /* 0x004fe20000010000 */
[----:B---3--:R-:W-:-:S06]  /*36cb0*/  FADD.FTZ R15, R161, R20 ;  /* 0x00000014a10f7221 */ /* 0x008fcc0000010000 */
[----:B------:R-:W1:Y:S01]  /*36cc0*/  MUFU.EX2 R33, R33 ;  /* 0x0000002100217308 */ /* 0x000e620000000800 */
[----:B----4-:R-:W-:-:S07]  /*36cd0*/  FADD.FTZ R14, R30, R15 ;  /* 0x0000000f1e0e7221 */ /* 0x010fce0000010000 */
[----:B------:R-:W2:Y:S01]  /*36ce0*/  MUFU.EX2 R35, R35 ;  /* 0x0000002300237308 */ /* 0x000ea20000000800 */
[----:B------:R-:W-:-:S07]  /*36cf0*/  FADD.FTZ R15, R31, R14 ;  /* 0x0000000e1f0f7221 */ /* 0x000fce0000010000 */
[----:B------:R-:W3:Y:S08]  /*36d00*/  MUFU.EX2 R36, R36 ;  /* 0x0000002400247308 */ /* 0x000ef00000000800 */
[----:B------:R4:W-:Y:S08]  /*36d10*/  MUFU.EX2 R27, R10 ;  /* 0x0000000a001b7308 */ /* 0x0009f00000000800 */
[----:B------:R-:W3:Y:S01]  /*36d20*/  MUFU.EX2 R38, R38 ;  /* 0x0000002600267308 */ /* 0x000ee20000000800 */
[----:B----4-:R-:W-:-:S04]  /*36d30*/  FADD.FTZ R10, R28, R9 ;  /* 0x000000091c0a7221 */ /* 0x010fc80000010000 */
[----:B------:R-:W-:-:S03]  /*36d40*/  FADD.FTZ R9, R29, R10 ;  /* 0x0000000a1d097221 */ /* 0x000fc60000010000 */
[----:B------:R-:W4:Y:S01]  /*36d50*/  MUFU.EX2 R37, R37 ;  /* 0x0000002500257308 */ /* 0x000f220000000800 */
[----:B------:R-:W-:Y:S01]  /*36d60*/  FADD.FTZ R8, R32, R9 ;  /* 0x0000000920087221 */ /* 0x000fe20000010000 */
[----:B0-----:R-:W-:-:S06]  /*36d70*/  FADD.FTZ R10, R34, R15 ;  /* 0x0000000f220a7221 */ /* 0x001fcc0000010000 */
[----:B------:R-:W0:Y:S01]  /*36d80*/  MUFU.EX2 R39, R39 ;  /* 0x0000002700277308 */ /* 0x000e220000000800 */
[----:B-1----:R-:W-:Y:S01]  /*36d90*/  FADD.FTZ R9, R33, R8 ;  /* 0x0000000821097221 */ /* 0x002fe20000010000 */
[----:B--2---:R-:W-:-:S06]  /*36da0*/  FADD.FTZ R15, R35, R10 ;  /* 0x0000000a230f7221 */ /* 0x004fcc0000010000 */
[----:B------:R-:W1:Y:S08]  /*36db0*/  MUFU.EX2 R40, R40 ;  /* 0x0000002800287308 */ /* 0x000e700000000800 */
[----:B------:R-:W2:Y:S01]  /*36dc0*/  MUFU.EX2 R42, R42 ;  /* 0x0000002a002a7308 */ /* 0x000ea20000000800 */
[----:B---3--:R-:W-:Y:S01]  /*36dd0*/  FADD.FTZ R8, R36, R9 ;  /* 0x0000000924087221 */ /* 0x008fe20000010000 */
[----:B------:R-:W-:-:S06]  /*36de0*/  FADD.FTZ R10, R38, R15 ;  /* 0x0000000f260a7221 */ /* 0x000fcc0000010000 */
[----:B------:R-:W3:Y:S08]  /*36df0*/  MUFU.EX2 R41, R41 ;  /* 0x0000002900297308 */ /* 0x000ef00000000800 */
[----:B------:R-:W3:Y:S01]  /*36e00*/  MUFU.EX2 R169, R24 ;  /* 0x0000001800a97308 */ /* 0x000ee20000000800 */
[----:B----4-:R-:W-:Y:S01]  /*36e10*/  FADD.FTZ R9, R37, R8 ;  /* 0x0000000825097221 */ /* 0x010fe20000010000 */
[----:B0-----:R-:W-:-:S06]  /*36e20*/  FADD.FTZ R15, R39, R10 ;  /* 0x0000000a270f7221 */ /* 0x001fcc0000010000 */
[----:B------:R-:W0:Y:S08]  /*36e30*/  MUFU.EX2 R44, R44 ;  /* 0x0000002c002c7308 */ /* 0x000e300000000800 */
[----:B------:R-:W4:Y:S01]  /*36e40*/  MUFU.EX2 R46, R46 ;  /* 0x0000002e002e7308 */ /* 0x000f220000000800 */
        /* <DEDUP_REMOVED lines=8> */
[----:B0-----:R-:W-:Y:S01]  /*36ed0*/  FADD.FTZ R8, R44, R9 ;  /* 0x000000092c087221 */ /* 0x001fe20000010000 */
[----:B----4-:R-:W-:-:S06]  /*36ee0*/  FADD.FTZ R10, R46, R15 ;  /* 0x0000000f2e0a7221 */ /* 0x010fcc0000010000 */
        /* <DEDUP_REMOVED lines=8> */
[----:B------:R-:W3:Y:S01]  /*36f70*/  MUFU.EX2 R175, R11 ;  /* 0x0000000b00af7308 */ /* 0x000ee20000000800 */
[----:B0-----:R-:W-:Y:S01]  /*36f80*/  FADD.FTZ R9, R49, R8 ;  /* 0x0000000831097221 */ /* 0x001fe20000010000 */
[----:B----4-:R-:W-:-:S03]  /*36f90*/  FADD.FTZ R15, R51, R10 ;  /* 0x0000000a330f7221 */ /* 0x010fc60000010000 */
[----:B-1----:R-:W-:Y:S01]  /*36fa0*/  FADD.FTZ R8, R52, R9 ;  /* 0x0000000934087221 */ /* 0x002fe20000010000 */
[----:B--2---:R-:W-:-:S03]  /*36fb0*/  FADD.FTZ R10, R54, R15 ;  /* 0x0000000f360a7221 */ /* 0x004fc60000010000 */
[----:B------:R-:W-:Y:S01]  /*36fc0*/  FADD.FTZ R53, R27, R8 ;  /* 0x000000081b357221 */ /* 0x000fe20000010000 */
[----:B---3--:R-:W-:-:S04]  /*36fd0*/  FADD.FTZ R55, R175, R10 ;  /* 0x0000000aaf377221 */ /* 0x008fc80000010000 */
[----:B------:R-:W-:Y:S04]  /*36fe0*/  ST.E desc[UR4][R6.64+0x10], R53 ;  /* 0x0000103506007985 */ /* 0x000fe8000c101904 */
        /* <DEDUP_REMOVED lines=27> */
[----:B------:R3:W-:Y:S04]  /*371a0*/  STSM.16.M88.4 [R14], R160 ;  /* 0x000000a00e007844 */ /* 0x0007e80000000200 */
        /* <DEDUP_REMOVED lines=195> */
[----:B--2---:R-:W-:Y:S02]  /*37de0*/  FMUL.FTZ R43, R43, R6 ;  /* 0x000000062b2b7220 */ /* 0x004fe40000410000 */
        /* <DEDUP_REMOVED lines=70> */
[----:B------:R2:W-:Y:S04]  /*38250*/  ST.E desc[UR4][R8.64+0xa8], R15 ;  /* 0x0000a80f08007985 */ /* 0x0005e8000c101904 */
[----:B------:R-:W-:Y:S04]  /*38260*/  ST.E desc[UR18][R8.64+0xf4], R31 ;  /* 0x0000f41f08007985 */ /* 0x000fe8000c101912 */
[----:B------:R-:W-:Y:S04]  /*38270*/  ST.E desc[UR10][R8.64+0x114], R21 ;  /* 0x0001141508007985 */ /* 0x000fe8000c10190a */
[----:B------:R-:W-:Y:S04]  /*38280*/  ST.E desc[UR12][R8.64+0x120], R25 ;  /* 0x0001201908007985 */ /* 0x000fe8000c10190c */
[----:B------:R-:W-:Y:S04]  /*38290*/  ST.E desc[UR14][R8.64+0x124], R27 ;  /* 0x0001241b08007985 */ /* 0x000fe8000c10190e */
[----:B------:R-:W-:Y:S04]  /*382a0*/  ST.E desc[UR16][R8.64+0x130], R29 ;  /* 0x0001301d08007985 */ /* 0x000fe8000c101910 */
[----:B------:R-:W-:Y:S04]  /*382b0*/  ST.E desc[UR4][R8.64+0x1f4], R43 ;  /* 0x0001f42b08007985 */ /* 0x000fe8000c101904 */
[----:B------:R0:W-:Y:S04]  /*382c0*/  ST.E desc[UR4][R8.64+0xac], R7 ;  /* 0x0000ac0708007985 */ /* 0x0001e8000c101904 */
[----:B------:R1:W-:Y:S01]  /*382d0*/  ST.E desc[UR4][R8.64+0xb8], R11 ;  /* 0x0000b80b08007985 */ /* 0x0003e2000c101904 */
[----:B--2---:R-:W-:-:S05]  /*382e0*/  FMUL.FTZ R15, R47, R6 ;  /* 0x000000062f0f7220 */ /* 0x004fca0000410000 */
[----:B------:R2:W-:Y:S04]  /*382f0*/  ST.E desc[UR4][R8.64+0xbc], R15 ;  /* 0x0000bc0f08007985 */ /* 0x0005e8000c101904 */
[----:B------:R-:W0:Y:S02]  /*38300*/  LD.E R6, desc[UR6][R8.64+0xc8] ;  /* 0x0000c80608067980 */ /* 0x000e24000c101900 */
[----:B0-----:R-:W-:-:S05]  /*38310*/  FMUL.FTZ R7, R47, R6 ;  /* 0x000000062f077220 */ /* 0x001fca0000410000 */
[----:B------:R0:W-:Y:S04]  /*38320*/  ST.E desc[UR4][R8.64+0xc8], R7 ;  /* 0x0000c80708007985 */ /* 0x0001e8000c101904 */
[----:B------:R-:W1:Y:S02]  /*38330*/  LD.E R6, desc[UR6][R8.64+0xcc] ;  /* 0x0000cc0608067980 */ /* 0x000e64000c101900 */
[----:B-1----:R-:W-:-:S05]  /*38340*/  FMUL.FTZ R11, R47, R6 ;  /* 0x000000062f0b7220 */ /* 0x002fca0000410000 */
[----:B------:R1:W-:Y:S04]  /*38350*/  ST.E desc[UR4][R8.64+0xcc], R11 ;  /* 0x0000cc0b08007985 */ /* 0x0003e8000c101904 */
[----:B------:R-:W2:Y:S02]  /*38360*/  LD.E R6, desc[UR6][R8.64+0xd8] ;  /* 0x0000d80608067980 */ /* 0x000ea4000c101900 */
        /* <DEDUP_REMOVED lines=100> */
[----:B------:R-:W-:Y:S04]  /*389b0*/  ST.E desc[UR4][R8.64+0x1dc], R15 ;  /* 0x0001dc0f08007985 */ /* 0x000fe8000c101904 */
        /* <DEDUP_REMOVED lines=9> */
[----:B------:R-:W2:Y:S02]  /*38a50*/  LD.E R6, desc[UR6][R8.64+0x1fc] ;  /* 0x0001fc0608067980 */ /* 0x000ea4000c101900 */
[----:B--2---:R-:W-:-:S05]  /*38a60*/  FMUL.FTZ R47, R47, R6 ;  /* 0x000000062f2f7220 */ /* 0x004fca0000410000 */
[----:B------:R2:W-:Y:S04]  /*38a70*/  ST.E desc[UR4][R8.64+0x1fc], R47 ;  /* 0x0001fc2f08007985 */ /* 0x0005e8000c101904 */
[----:B0-----:R-:W3:Y:S04]  /*38a80*/  LDL.64 R6, [R12+0x88] ;  /* 0x000088000c067983 */ /* 0x001ee80000100a00 */
[----:B-1----:R-:W4:Y:S04]  /*38a90*/  LDL.64 R10, [R12] ;  /* 0x000000000c0a7983 */ /* 0x002f280000100a00 */
[----:B------:R-:W2:Y:S04]  /*38aa0*/  LDL.64 R14, [R12+0x90] ;  /* 0x000090000c0e7983 */ /* 0x000ea80000100a00 */
[----:B---3--:R-:W3:Y:S04]  /*38ab0*/  LD.E R25, desc[UR4][R6.64] ;  /* 0x0000000406197980 */ /* 0x008ee8000c101900 */
[----:B----4-:R-:W4:Y:S04]  /*38ac0*/  LD.E R11, desc[UR6][R10.64] ;  /* 0x000000060a0b7980 */ /* 0x010f28000c101900 */
[----:B--2---:R-:W4:Y:S04]  /*38ad0*/  LD.E.64 R8, desc[UR4][R14.64] ;  /* 0x000000040e087980 */ /* 0x004f28000c101b00 */
[----:B---3--:R-:W-:Y:S04]  /*38ae0*/  ST.E desc[UR8][R6.64], R25 ;  /* 0x0000001906007985 */ /* 0x008fe8000c101908 */
[----:B------:R-:W2:Y:S04]  /*38af0*/  LD.E R21, desc[UR10][R6.64+0x4] ;  /* 0x0000040a06157980 */ /* 0x000ea8000c101900 */
[----:B--2---:R0:W-:Y:S04]  /*38b00*/  ST.E desc[UR4][R6.64+0x4], R21 ;  /* 0x0000041506007985 */ /* 0x0041e8000c101904 */
[----:B------:R-:W2:Y:S04]  /*38b10*/  LD.E R27, desc[UR6][R6.64+0x8] ;  /* 0x00000806061b7980 */ /* 0x000ea8000c101900 */
[----:B--2---:R1:W-:Y:S04]  /*38b20*/  ST.E desc[UR4][R6.64+0x8], R27 ;  /* 0x0000081b06007985 */ /* 0x0043e8000c101904 */
[----:B------:R-:W2:Y:S04]  /*38b30*/  LD.E R29, desc[UR6][R6.64+0xc] ;  /* 0x00000c06061d7980 */ /* 0x000ea8000c101900 */
[----:B--2---:R-:W-:Y:S04]  /*38b40*/  ST.E desc[UR4][R6.64+0xc], R29 ;  /* 0x00000c1d06007985 */ /* 0x004fe8000c101904 */
[----:B------:R-:W2:Y:S04]  /*38b50*/  LD.E R15, desc[UR6][R6.64+0x10] ;  /* 0x00001006060f7980 */ /* 0x000ea8000c101900 */
[----:B--2---:R2:W-:Y:S04]  /*38b60*/  ST.E desc[UR4][R6.64+0x10], R15 ;  /* 0x0000100f06007985 */ /* 0x0045e8000c101904 */
[----:B0-----:R-:W3:Y:S04]  /*38b70*/  LD.E R21, desc[UR6][R6.64+0x14] ;  /* 0x0000140606157980 */ /* 0x001ee8000c101900 */
[----:B---3--:R0:W-:Y:S04]  /*38b80*/  ST.E desc[UR4][R6.64+0x14], R21 ;  /* 0x0000141506007985 */ /* 0x0081e8000c101904 */
[----:B------:R-:W3:Y:S04]  /*38b90*/  LD.E R25, desc[UR6][R6.64+0x18] ;  /* 0x0000180606197980 */ /* 0x000ee8000c101900 */
[----:B---3--:R3:W-:Y:S04]  /*38ba0*/  ST.E desc[UR4][R6.64+0x18], R25 ;  /* 0x0000181906007985 */ /* 0x0087e8000c101904 */
[----:B-1----:R-:W4:Y:S04]  /*38bb0*/  LD.E R27, desc[UR6][R6.64+0x1c] ;  /* 0x00001c06061b7980 */ /* 0x002f28000c101900 */
[----:B----4-:R1:W-:Y:S04]  /*38bc0*/  ST.E desc[UR4][R6.64+0x1c], R27 ;  /* 0x00001c1b06007985 */ /* 0x0103e8000c101904 */
[----:B--2---:R-:W2:Y:S04]  /*38bd0*/  LD.E R15, desc[UR6][R6.64+0x20] ;  /* 0x00002006060f7980 */ /* 0x004ea8000c101900 */
[----:B--2---:R2:W-:Y:S04]  /*38be0*/  ST.E desc[UR4][R6.64+0x20], R15 ;  /* 0x0000200f06007985 */ /* 0x0045e8000c101904 */
[----:B0-----:R-:W4:Y:S04]  /*38bf0*/  LD.E R21, desc[UR6][R6.64+0x24] ;  /* 0x0000240606157980 */ /* 0x001f28000c101900 */
[----:B----4-:R0:W-:Y:S04]  /*38c00*/  ST.E desc[UR4][R6.64+0x24], R21 ;  /* 0x0000241506007985 */ /* 0x0101e8000c101904 */
[----:B---3--:R-:W3:Y:S04]  /*38c10*/  LD.E R25, desc[UR6][R6.64+0x28] ;  /* 0x0000280606197980 */ /* 0x008ee8000c101900 */
        /* <DEDUP_REMOVED lines=228> */
[----:B--2---:R-:W-:Y:S04]  /*39a60*/  ST.E desc[UR4][R6.64+0x1f0], R15 ;  /* 0x0001f00f06007985 */ /* 0x004fe8000c101904 */
[----:B0-----:R-:W2:Y:S04]  /*39a70*/  LD.E R21, desc[UR6][R6.64+0x1f4] ;  /* 0x0001f40606157980 */ /* 0x001ea8000c101900 */
[----:B--2---:R-:W-:Y:S04]  /*39a80*/  ST.E desc[UR4][R6.64+0x1f4], R21 ;  /* 0x0001f41506007985 */ /* 0x004fe8000c101904 */
[----:B---3--:R-:W2:Y:S01]  /*39a90*/  LD.E R25, desc[UR6][R6.64+0x1f8] ;  /* 0x0001f80606197980 */ /* 0x008ea2000c101900 */
[----:B------:R-:W-:-:S02]  /*39aa0*/  R2UR UR30, R4 ;  /* 0x00000000041e72ca */ /* 0x000fc400000e0000 */
[C---:B------:R-:W-:Y:S02]  /*39ab0*/  R2UR UR31, R5.reuse ;  /* 0x00000000051f72ca */ /* 0x040fe400000e0000 */
[C---:B------:R-:W-:Y:S02]  /*39ac0*/  R2UR UR28, R4.reuse ;  /* 0x00000000041c72ca */ /* 0x040fe400000e0000 */
[C---:B------:R-:W-:Y:S02]  /*39ad0*/  R2UR UR29, R5.reuse ;  /* 0x00000000051d72ca */ /* 0x040fe400000e0000 */
[C---:B------:R-:W-:Y:S02]  /*39ae0*/  R2UR UR26, R4.reuse ;  /* 0x00000000041a72ca */ /* 0x040fe400000e0000 */
[----:B------:R-:W-:Y:S01]  /*39af0*/  R2UR UR27, R5 ;  /* 0x00000000051b72ca */ /* 0x000fe200000e0000 */
[----:B--2---:R0:W-:Y:S04]  /*39b00*/  ST.E desc[UR4][R6.64+0x1f8], R25 ;  /* 0x0001f81906007985 */ /* 0x0041e8000c101904 */
[----:B-1----:R-:W2:Y:S01]  /*39b10*/  LD.E R27, desc[UR6][R6.64+0x1fc] ;  /* 0x0001fc06061b7980 */ /* 0x002ea2000c101900 */
        /* <DEDUP_REMOVED lines=26> */
[----:B0-----:R-:W2:Y:S04]  /*39cc0*/  LD.E R25, desc[UR28][R6.64+0x4] ;  /* 0x0000041c06197980 */ /* 0x001ea8000c101900 */
[----:B------:R-:W2:Y:S04]  /*39cd0*/  LD.E R26, desc[UR26][R6.64+0x8] ;  /* 0x0000081a061a7980 */ /* 0x000ea8000c101900 */
[----:B-1----:R-:W2:Y:S04]  /*39ce0*/  LD.E R27, desc[UR24][R6.64+0xc] ;  /* 0x00000c18061b7980 */ /* 0x002ea8000c101900 */
        /* <DEDUP_REMOVED lines=2475> */
.L_x_6658:
[----:B------:R-:W-:Y:S05]  /*437a0*/  BSYNC B2 ;  /* 0x0000000000027941 */ /* 0x000fea0003800000 */
.L_x_6657:
[C---:B------:R-:W-:Y:S02]  /*437b0*/  R2UR UR6, R4.reuse ;  /* 0x00000000040672ca */ /* 0x040fe400000e0000 */
[C---:B------:R-:W-:Y:S02]  /*437c0*/  R2UR UR7, R5.reuse ;  /* 0x00000000050772ca */ /* 0x040fe400000e0000 */
[----:B------:R-:W-:Y:S02]  /*437d0*/  R2UR UR4, R4 ;  /* 0x00000000040472ca */ /* 0x000fe400000e0000 */
[----:B------:R-:W-:-:S09]  /*437e0*/  R2UR UR5, R5 ;  /* 0x00000000050572ca */ /* 0x000fd200000e0000 */
[----:B------:R-:W2:Y:S04]  /*437f0*/  LD.E.64 R4, desc[UR6][R10.64+0x20] ;  /* 0x000020060a047980 */ /* 0x000ea8000c101b00 */
[----:B------:R-:W3:Y:S01]  /*43800*/  LD.E R6, desc[UR4][R10.64+0xc] ;  /* 0x00000c040a067980 */ /* 0x000ee2000c101900 */
[----:B--2---:R-:W-:Y:S01]  /*43810*/  MOV R5, R4 ;  /* 0x0000000400057202 */ /* 0x004fe20000000f00 */
[----:B------:R-:W-:-:S04]  /*43820*/  IMAD.MOV.U32 R4, RZ, RZ, R13 ;  /* 0x000000ffff047224 */ /* 0x000fc800078e000d */
[----:B-----5:R-:W-:-:S05]  /*43830*/  IMAD R5, R8, 0x8, R5 ;  /* 0x0000000808057824 */ /* 0x020fca00078e0205 */
[----:B---3--:R-:W-:-:S04]  /*43840*/  PRMT R5, R6, 0x654, R5 ;  /* 0x0000065406057816 */ /* 0x008fc80000000005 */
[----:B------:R0:W-:Y:S02]  /*43850*/  SYNCS.ARRIVE.TRANS64.RED.A1T0 RZ, [R5+URZ], RZ ;  /* 0x000000ff05ff79a7 */ /* 0x0001e4000810043f */
[----:B0-----:R-:W-:-:S04]  /*43860*/  IMAD.MOV.U32 R5, RZ, RZ, 0x0 ;  /* 0x00000000ff057424 */ /* 0x001fc800078e00ff */
[----:B------:R-:W-:Y:S05]  /*43870*/  RET.REL.NODEC R4 `(_ZN7cutlass13device_kernelIN5flash11enable_sm90INS1_16FlashAttnFwdSm90INS1_25CollectiveMainloopFwdSm90ILi2EN4cute5tupleIJNS5_1CILi1EEES8_S8_EEENS6_IJNS7_ILi64EEESA_SA_EEELi512ENS_6half_tEfNS_4arch4Sm90ELb0ELb1ELb0ELb1ELb1ELb0ELb1ELb0ELb0ELb1ELb1ELb0EEENS1_21CollectiveEpilogueFwdINS6_IJSA_NS7_ILi512EEESA_EEES9_SC_SE_Li256ELb1ELb1ELb1ELb0EEENS1_36VarlenDynamicPersistentTileSchedulerILi64ELi64ELi256ELi128ELb1ELb1ELb1ELb1ELb0ELb1EEEEEEEEEvNT_6ParamsE) ;  /* 0xfffffbc404e07950 */ /* 0x000fea0003c3ffff */
.L_x_6629:
[----:B0-----:R0:W1:Y:S02]  /*43880*/  SYNCS.PHASECHK.TRANS64.TRYWAIT P0, [R9+URZ], R24 ;  /* 0x00000018090075a7 */ /* 0x001064000800017f */
[----:B-1----:R-:W-:Y:S05]  /*43890*/  @!P0 NANOSLEEP.SYNCS 0x989680 ;  /* 0x009896800000895d */ /* 0x002fea0003900000 */
[----:B------:R-:W1:Y:S02]  /*438a0*/  @!P0 SYNCS.PHASECHK.TRANS64 P0, [R9+URZ], R24 ;  /* 0x00000018090085a7 */ /* 0x000e64000800007f */
[----:B-1----:R-:W-:Y:S05]  /*438b0*/  @!P0 BRA `(.L_x_6629) ;  /* 0xfffffffc00f08947 */ /* 0x002fea000383ffff */
[----:B------:R-:W-:Y:S05]  /*438c0*/  BRA `(.L_x_6628) ;  /* 0xfffffee800f47947 */ /* 0x000fea000383ffff */
.L_x_6636:
[----:B0-----:R0:W1:Y:S02]  /*438d0*/  SYNCS.PHASECHK.TRANS64.TRYWAIT P0, [R56+URZ], R57 ;  /* 0x00000039380075a7 */ /* 0x001064000800017f */
[----:B-1----:R-:W-:Y:S05]  /*438e0*/  @!P0 NANOSLEEP.SYNCS 0x989680 ;  /* 0x009896800000895d */ /* 0x002fea0003900000 */
[----:B------:R-:W1:Y:S02]  /*438f0*/  @!P0 SYNCS.PHASECHK.TRANS64 P0, [R56+URZ], R57 ;  /* 0x00000039380085a7 */ /* 0x000e64000800007f */
[----:B-1----:R-:W-:Y:S05]  /*43900*/  @!P0 BRA `(.L_x_6636) ;  /* 0xfffffffc00f08947 */ /* 0x002fea000383ffff */
[----:B------:R-:W-:Y:S05]  /*43910*/  BRA `(.L_x_6635) ;  /* 0xfffffef000c87947 */ /* 0x000fea000383ffff */
.L_x_6659:
        /* <DEDUP_REMOVED lines=14> */
.L_x_15650:


//--------------------- .text._ZN7cutlass13device_kernelIN5flash11enable_sm90INS1_16FlashAttnFwdSm90INS1_25CollectiveMainloopFwdSm90ILi2EN4cute5tupleIJNS5_1CILi1EEES8_S8_EEENS6_IJNS7_ILi64EEESA_SA_EEELi512ENS_6half_tEfNS_4arch4Sm90ELb0ELb1ELb0ELb1ELb1ELb1ELb1ELb0ELb0ELb1ELb1ELb0EEENS1_21CollectiveEpilogueFwdINS6_IJSA_NS7_ILi512EEESA_EEES9_SC_SE_Li256ELb1ELb1ELb1ELb0EEENS1_36VarlenDynamicPersistentTileSchedulerILi64ELi64ELi256ELi128ELb1ELb1ELb1ELb1ELb0ELb1EEEEEEEEEvNT_6ParamsE --------------------------
	.section	.text._ZN7cutlass13device_kernelIN5flash11enable_sm90INS1_16FlashAttnFwdSm90INS1_25CollectiveMainloopFwdSm90ILi2EN4cute5tupleIJNS5_1CILi1EEES8_S8_EEENS6_IJNS7_ILi64EEESA_SA_EEELi512ENS_6half_tEfNS_4arch4Sm90ELb0ELb1ELb0ELb1ELb1ELb1ELb1ELb0ELb0ELb1ELb1ELb0EEENS1_21CollectiveEpilogueFwdINS6_IJSA_NS7_ILi512EEESA_EEES9_SC_SE_Li256ELb1ELb1ELb1ELb0EEENS1_36VarlenDynamicPersistentTileSchedulerILi64ELi64ELi256ELi128ELb1ELb1ELb1ELb1ELb0ELb1EEEEEEEEEvNT_6ParamsE,"ax",@progbits
	.align	128
.text._ZN7cutlass13device_kernelIN5flash11enable_sm90INS1_16FlashAttnFwdSm90INS1_25CollectiveMainloopFwdSm90ILi2EN4cute5tupleIJNS5_1CILi1EEES8_S8_EEENS6_IJNS7_ILi64EEESA_SA_EEELi512ENS_6half_tEfNS_4arch4Sm90ELb0ELb1ELb0ELb1ELb1ELb1ELb1ELb0ELb0ELb1ELb1ELb0EEENS1_21CollectiveEpilogueFwdINS6_IJSA_NS7_ILi512EEESA_EEES9_SC_SE_Li256ELb1ELb1ELb1ELb0EEENS1_36VarlenDynamicPersistentTileSchedulerILi64ELi64ELi256ELi128ELb1ELb1ELb1ELb1ELb0ELb1EEEEEEEEEvNT_6ParamsE:
        .type           _ZN7cutlass13device_kernelIN5flash11enable_sm90INS1_16FlashAttnFwdSm90INS1_25CollectiveMainloopFwdSm90ILi2EN4cute5tupleIJNS5_1CILi1EEES8_S8_EEENS6_IJNS7_ILi64EEESA_SA_EEELi512ENS_6half_tEfNS_4arch4Sm90ELb0ELb1ELb0ELb1ELb1ELb1ELb1ELb0ELb0ELb1ELb1ELb0EEENS1_21CollectiveEpilogueFwdINS6_IJSA_NS7_ILi512EEESA_EEES9_SC_SE_Li256ELb1ELb1ELb1ELb0EEENS1_36VarlenDynamicPersistentTileSchedulerILi64ELi64ELi256ELi128ELb1ELb1ELb1ELb1ELb0ELb1EEEEEEEEEvNT_6ParamsE,@function
        .size           _ZN7cutlass13device_kernelIN5flash11enable_sm90INS1_16FlashAttnFwdSm90INS1_25CollectiveMainloopFwdSm90ILi2EN4cute5tupleIJNS5_1CILi1EEES8_S8_EEENS6_IJNS7_ILi64EEESA_SA_EEELi512ENS_6half_tEfNS_4arch4Sm90ELb0ELb1ELb0ELb1ELb1ELb1ELb1ELb0ELb0ELb1ELb1ELb0EEENS1_21CollectiveEpilogueFwdINS6_IJSA_NS7_ILi512EEESA_EEES9_SC_SE_Li256ELb1ELb1ELb1ELb0EEENS1_36VarlenDynamicPersistentTileSchedulerILi64ELi64ELi256ELi128ELb1ELb1ELb1ELb1ELb0ELb1EEEEEEEEEvNT_6ParamsE,(.L_x_15652 - _ZN7cutlass13device_kernelIN5flash11enable_sm90INS1_16FlashAttnFwdSm90INS1_25CollectiveMainloopFwdSm90ILi2EN4cute5tupleIJNS5_1CILi1EEES8_S8_EEENS6_IJNS7_ILi64EEESA_SA_EEELi512ENS_6half_tEfNS_4arch4Sm90ELb0ELb1ELb0ELb1ELb1ELb1ELb1ELb0ELb0ELb1ELb1ELb0EEENS1_21CollectiveEpilogueFwdINS6_IJSA_NS7_ILi512EEESA_EEES9_SC_SE_Li256ELb1ELb1ELb1ELb0EEENS1_36VarlenDynamicPersistentTileSchedulerILi64ELi64ELi256ELi128ELb1ELb1ELb1ELb1ELb0ELb1EEEEEEEEEvNT_6ParamsE)
        .other          _ZN7cutlass13device_kernelIN5flash11enable_sm90INS1_16FlashAttnFwdSm90INS1_25CollectiveMainloopFwdSm90ILi2EN4cute5tupleIJNS5_1CILi1EEES8_S8_EEENS6_IJNS7_ILi64EEESA_SA_EEELi512ENS_6half_tEfNS_4arch4Sm90ELb0ELb1ELb0ELb1ELb1ELb1ELb1ELb0ELb0ELb1ELb1ELb0EEENS1_21CollectiveEpilogueFwdINS6_IJSA_NS7_ILi512EEESA_EEES9_SC_SE_Li256ELb1ELb1ELb1ELb0EEENS1_36VarlenDynamicPersistentTileSchedulerILi64ELi64ELi256ELi128ELb1ELb1ELb1ELb1ELb0ELb1EEEEEEEEEvNT_6ParamsE,@"STO_CUDA_ENTRY STV_DEFAULT"
_ZN7cutlass13device_kernelIN5flash11enable_sm90INS1_16FlashAttnFwdSm90INS1_25CollectiveMainloopFwdSm90ILi2EN4cute5tupleIJNS5_1CILi1EEES8_S8_EEENS6_IJNS7_ILi64EEESA_SA_EEELi512ENS_6half_tEfNS_4arch4Sm90ELb0ELb1ELb0ELb1ELb1ELb1ELb1ELb0ELb0ELb1ELb1ELb0EEENS1_21CollectiveEpilogueFwdINS6_IJSA_NS7_ILi512EEESA_EEES9_SC_SE_Li256ELb1ELb1ELb1ELb0EEENS1_36VarlenDynamicPersistentTileSchedulerILi64ELi64ELi256ELi128ELb1ELb1ELb1ELb1ELb0ELb1EEEEEEEEEvNT_6ParamsE:
[----:B------:R-:W0:Y:S02]  /*0000*/  LDC R1, c[0x0][0x28] ;  /* 0x00000a00ff017b82 */ /* 0x000e240000000800 */
[----:B0-----:R-:W-:-:S05]  /*0010*/  VIADD R1, R1, 0xfffffb90 ;  /* 0xfffffb9001017836 */ /* 0x001fca0000000000 */
[----:B------:R-:W-:Y:S01]  /*0020*/  R2UR UR4, R1 ;  /* 0x00000000010472ca */ /* 0x000fe200000e0000 */
[----:B------:R-:W0:Y:S01]  /*0030*/  S2R R3, SR_TID.X ;  /* 0x0000000000037919 */ /* 0x000e220000002100 */
[----:B------:R-:W-:Y:S01]  /*0040*/  ELECT P0, URZ, PT ;  /* 0x00000000003f782f */ /* 0x000fe20003800000 */
[----:B------:R-:W-:Y:S01]  /*0050*/  BSSY B0, `(.L_x_6660) ;  /* 0x0000012000007945 */ /* 0x000fe20003800000 */
[----:B------:R-:W-:Y:S01]  /*0060*/  ULDC UR39, c[0x0][0x20] ;  /* 0x0000080000277ab9 */ /* 0x000fe20000000800 */
[----:B------:R-:W-:-:S08]  /*0070*/  ULDC UR42, c[0x0][0x24] ;  /* 0x00000900002a7ab9 */ /* 0x000fd00000000800 */
[----:B------:R-:W-:-:S04]  /*0080*/  UIADD3 UR39, UP0, UR4, UR39, URZ ;  /* 0x0000002704277290 */ /* 0x000fc8000ff1e03f */
[----:B------:R-:W-:Y:S01]  /*0090*/  UIADD3.X UR42, URZ, UR42, URZ, UP0, !UPT ;  /* 0x0000002a3f2a7290 */ /* 0x000fe200087fe43f */
        /* <DEDUP_REMOVED lines=13> */
.L_x_6661:
[----:B------:R-:W-:Y:S05]  /*0170*/  BSYNC B0 ;  /* 0x0000000000007941 */ /* 0x000fea0003800000 */
.L_x_6660:
        /* <DEDUP_REMOVED lines=17> */
[----:B------:R-:W-:Y:S01]  /*0290*/  @UP0 USHF.L.U32 UR6, UR6, 0x1, URZ ;  /* 0x0000000106060899 */ /* 0x000fe2000800063f */
[----:B------:R-:W-:-:S03]  /*02a0*/  VOTEU.ANY UP0, P0 ;  /* 0x00000000003f7886 */ /* 0x000fc60000000100 */
[----:B------:R-:W-:Y:S01]  /*02b0*/  UISETP.NE.AND UP3, UPT, UR38, URZ, UPT ;  /* 0x0000003f2600728c */ /* 0x000fe2000bf65270 */
[----:B------:R-:W0:Y:S02]  /*02c0*/  FENCE.VIEW.ASYNC.S ;  /* 0x00000000000073c6 */ /* 0x000e240000000000 */
[----:B0-----:R0:W1:Y:S01]  /*02d0*/  @UP0 SYNCS.EXCH.64 URZ, [UR8+0x38800], UR4 ;  /* 0x03880004083f05b2 */ /* 0x0010620008000100 */
[----:B------:R-:W-:Y:S01]  /*02e0*/  UP2UR UR61, UPR, URZ, 0x8 ;  /* 0x000000083f3d7883 */ /* 0x000fe20008000000 */
[----:B------:R0:W2:Y:S03]  /*02f0*/  @UP1 SYNCS.EXCH.64 URZ, [UR8+0x38810], UR4 ;  /* 0x03881004083f15b2 */ /* 0x0000a60008000100 */
[----:B------:R0:W3:Y:S01]  /*0300*/  @UP2 SYNCS.EXCH.64 URZ, [UR8+0x38820], UR6 ;  /* 0x03882006083f25b2 */ /* 0x0000e20008000100 */
[----:B------:R-:W-:Y:S07]  /*0310*/  @P1 BRA `(.L_x_6662) ;  /* 0x0000000000381947 */ /* 0x000fee0003800000 */
        /* <DEDUP_REMOVED lines=14> */
.L_x_6662:
        /* <DEDUP_REMOVED lines=22> */
.L_x_6663:
        /* <DEDUP_REMOVED lines=18> */
.L_x_6664:
        /* <DEDUP_REMOVED lines=22> */
.L_x_6665:
        /* <DEDUP_REMOVED lines=22> */
.L_x_6666:
[----:B------:R-:W-:Y:S01]  /*0940*/  UISETP.NE.AND UP0, UPT, UR38, URZ, UPT ;  /* 0x0000003f2600728c */ /* 0x000fe2000bf05270 */
[----:B------:R-:W-:Y:S01]  /*0950*/  NOP ;  /* 0x0000000000007918 */ /* 0x000fe20000000000 */
[----:B------:R-:W-:Y:S01]  /*0960*/  UMOV UR60, 0x1 ;  /* 0x00000001003c7882 */ /* 0x000fe20000000000 */
[----:B------:R-:W-:Y:S01]  /*0970*/  ULDC.64 UR36, c[0x0][0x208] ;  /* 0x0000820000247ab9 */ /* 0x000fe20000000a00 */
[----:B------:R-:W-:Y:S01]  /*0980*/  USEL UR60, UR60, 0x2, !UP0 ;  /* 0x000000023c3c7887 */ /* 0x000fe2000c000000 */
[----:B------:R-:W-:Y:S01]  /*0990*/  BSSY B9, `(.L_x_6667) ;  /* 0x00037bb000097945 */ /* 0x000fe20003800000 */
[----:B0123--:R-:W-:Y:S01]  /*09a0*/  BAR.SYNC.DEFER_BLOCKING 0x0 ;  /* 0x0000000000007b1d */ /* 0x00ffe20000010000 */
[----:B------:R-:W-:-:S13]  /*09b0*/  PLOP3.LUT P0, PT, PT, PT, UP0, 0x40, 0x0 ;  /* 0x000000000000781c */ /* 0x000fda0003f0e808 */
[----:B------:R-:W-:Y:S05]  /*09c0*/  @P0 BRA `(.L_x_6668) ;  /* 0x000002e000ec0947 */ /* 0x000fea0003800000 */
.L_x_6669:
[----:B------:R-:W-:-:S08]  /*09d0*/  NOP ;  /* 0x0000000000007918 */ /* 0x000fd00000000000 */
[----:B------:R-:W0:Y:S02]  /*09e0*/  USETMAXREG.TRY_ALLOC.CTAPOOL UP0, 0xe8 ;  /* 0x000000e8000079c8 */ /* 0x000e240008000600 */
[----:B0-----:R-:W-:-:S13]  /*09f0*/  PLOP3.LUT P0, PT, PT, PT, UP0, 0x80, 0x0 ;  /* 0x000000000000781c */ /* 0x001fda0003f0f008 */
[----:B------:R-:W-:Y:S05]  /*0a00*/  @!P0 BRA `(.L_x_6669) ;  /* 0xfffffffc00f08947 */ /* 0x000fea000383ffff */
[----:B------:R-:W0:Y:S01]  /*0a10*/  S2R R0, SR_TID.X ;  /* 0x0000000000007919 */ /* 0x000e220000002100 */
[----:B------:R-:W1:Y:S01]  /*0a20*/  S2UR UR4, SR_CgaCtaId ;  /* 0x00000000000479c3 */ /* 0x000e620000008800 */
[----:B------:R-:W-:Y:S04]  /*0a30*/  STL.64 [R1+0x1c0], RZ ;  /* 0x0001c0ff01007387 */ /* 0x000fe80000100a00 */
[----:B------:R-:W-:Y:S04]  /*0a40*/  STL [R1+0x1c8], RZ ;  /* 0x0001c8ff01007387 */ /* 0x000fe80000100800 */
[----:B------:R-:W-:Y:S01]  /*0a50*/  STL [R1+0x1cc], RZ ;  /* 0x0001ccff01007387 */ /* 0x000fe20000100800 */
[----:B-1----:R-:W-:Y:S01]  /*0a60*/  IMAD.U32 R155, RZ, RZ, UR4 ;  /* 0x00000004ff9b7e24 */ /* 0x002fe2000f8e00ff */
[----:B------:R-:W-:Y:S01]  /*0a70*/  ULDC UR4, c[0x0][0xd3c] ;  /* 0x00034f0000047ab9 */ /* 0x000fe20000000800 */
[----:B0-----:R-:W-:-:S04]  /*0a80*/  SHF.R.U32.HI R2, RZ, 0x7, R0 ;  /* 0x00000007ff027819 */ /* 0x001fc80000011600 */
[----:B------:R-:W-:Y:S02]  /*0a90*/  ISETP.NE.AND P0, PT, R2, 0x1, PT ;  /* 0x000000010200780c */ /* 0x000fe40003f05270 */
[----:B------:R-:W-:-:S04]  /*0aa0*/  MOV R2, 0x400 ;  /* 0x0000040000027802 */ /* 0x000fc80000000f00 */
[----:B------:R-:W-:-:S07]  /*0ab0*/  LEA R2, R155, R2, 0x18 ;  /* 0x000000029b027211 */ /* 0x000fce00078ec0ff */
[----:B------:R-:W-:Y:S06]  /*0ac0*/  @!P0 BAR.ARV 0x8, 0x100 ;  /* 0x0204000000008b1d */ /* 0x000fec0000002000 */
[----:B------:R-:W-:-:S13]  /*0ad0*/  ISETP.GE.U32.AND P0, PT, R0, 0x100, PT ;  /* 0x000001000000780c */ /* 0x000fda0003f06070 */
[----:B------:R-:W-:Y:S08]  /*0ae0*/  @P0 BAR.ARV 0xf, 0x100 ;  /* 0x03c4000000000b1d */ /* 0x000ff00000002000 */
[----:B------:R-:W-:Y:S06]  /*0af0*/  BAR.SYNC.DEFER_BLOCKING 0x5, 0x180 ;  /* 0x0146000000007b1d */ /* 0x000fec0000010000 */
[----:B------:R-:W0:Y:S02]  /*0b00*/  LDS.128 R84, [R2+0x388d0] ;  /* 0x0388d00002547984 */ /* 0x000e240000000c00 */
[----:B------:R-:W-:Y:S06]  /*0b10*/  BAR.ARV 0x4, 0x180 ;  /* 0x0106000000007b1d */ /* 0x000fec0000002000 */
[----:B0-----:R-:W-:-:S13]  /*0b20*/  ISETP.GE.AND P0, PT, R87, UR4, PT ;  /* 0x0000000457007c0c */ /* 0x001fda000bf06270 */
[----:B------:R-:W-:Y:S05]  /*0b30*/  @P0 BRA `(.L_x_6670) ;  /* 0x0000037800800947 */ /* 0x000fea0003800000 */
[----:B------:R-:W-:Y:S01]  /*0b40*/  VIADD R221, R0, 0xffffff80 ;  /* 0xffffff8000dd7836 */ /* 0x000fe20000000000 */
[----:B------:R-:W0:Y:S01]  /*0b50*/  S2UR UR4, SR_SWINHI ;  /* 0x00000000000479c3 */ /* 0x000e220000002f00 */
[----:B------:R-:W-:Y:S01]  /*0b60*/  R2UR UR40, R2 ;  /* 0x00000000022872ca */ /* 0x000fe200000e0000 */
[----:B------:R-:W-:Y:S02]  /*0b70*/  IMAD.MOV.U32 R161, RZ, RZ, 0x2 ;  /* 0x00000002ffa17424 */ /* 0x000fe400078e00ff */
[----:B------:R-:W-:Y:S01]  /*0b80*/  SHF.R.S32.HI R0, RZ, 0x1f, R221 ;  /* 0x0000001fff007819 */ /* 0x000fe200000114dd */
[----:B------:R-:W-:Y:S02]  /*0b90*/  IMAD.MOV.U32 R156, RZ, RZ, RZ ;  /* 0x000000ffff9c7224 */ /* 0x000fe400078e00ff */
[----:B------:R-:W-:Y:S01]  /*0ba0*/  IMAD.MOV.U32 R158, RZ, RZ, RZ ;  /* 0x000000ffff9e7224 */ /* 0x000fe200078e00ff */
[CC--:B------:R-:W-:Y:S02]  /*0bb0*/  LEA.HI R5, R0.reuse, R221.reuse, RZ, 0x7 ;  /* 0x000000dd00057211 */ /* 0x0c0fe400078f38ff */
[----:B------:R-:W-:-:S02]  /*0bc0*/  LEA.HI R3, R0, R221, RZ, 0x4 ;  /* 0x000000dd00037211 */ /* 0x000fc400078f20ff */
[----:B------:R-:W-:Y:S02]  /*0bd0*/  LOP3.LUT R4, R5, 0xffffff80, RZ, 0xc0, !PT ;  /* 0xffffff8005047812 */ /* 0x000fe400078ec0ff */
[CC--:B------:R-:W-:Y:S02]  /*0be0*/  LEA.HI R11, R0.reuse, R221.reuse, RZ, 0x2 ;  /* 0x000000dd000b7211 */ /* 0x0c0fe400078f10ff */
[CC--:B------:R-:W-:Y:S01]  /*0bf0*/  LEA.HI R13, R0.reuse, R221.reuse, RZ, 0x3 ;  /* 0x000000dd000d7211 */ /* 0x0c0fe200078f18ff */
[----:B------:R-:W-:Y:S01]  /*0c00*/  IMAD.IADD R6, R221, 0x1, -R4 ;  /* 0x00000001dd067824 */ /* 0x000fe200078e0a04 */
[----:B------:R-:W-:Y:S02]  /*0c10*/  LEA.HI R4, R0, R221, RZ, 0x5 ;  /* 0x000000dd00047211 */ /* 0x000fe400078f28ff */
[----:B------:R-:W-:Y:S02]  /*0c20*/  LOP3.LUT R0, R3, 0xfffffff0, RZ, 0xc0, !PT ;  /* 0xfffffff003007812 */ /* 0x000fe400078ec0ff */
[----:B------:R-:W-:-:S02]  /*0c30*/  SHF.R.S32.HI R7, RZ, 0x1f, R6 ;  /* 0x0000001fff077819 */ /* 0x000fc40000011406 */
[----:B------:R-:W-:Y:S01]  /*0c40*/  SHF.R.S32.HI R167, RZ, 0x5, R4 ;  /* 0x00000005ffa77819 */ /* 0x000fe20000011404 */
[----:B------:R-:W-:Y:S01]  /*0c50*/  IMAD.IADD R15, R221, 0x1, -R0 ;  /* 0x00000001dd0f7824 */ /* 0x000fe200078e0a00 */
[CC--:B------:R-:W-:Y:S01]  /*0c60*/  LEA.HI R8, R7.reuse, R6.reuse, RZ, 0x2 ;  /* 0x0000000607087211 */ /* 0x0c0fe200078f10ff */
[----:B------:R-:W-:Y:S01]  /*0c70*/  UMOV UR40, UR40 ;  /* 0x0000002800287c82 */ /* 0x000fe20008000000 */
[----:B0-----:R-:W-:Y:S01]  /*0c80*/  UMOV UR41, UR4 ;  /* 0x0000000400297c82 */ /* 0x001fe20008000000 */
[----:B------:R-:W-:Y:S02]  /*0c90*/  SHF.R.S32.HI R0, RZ, 0x4, R3 ;  /* 0x00000004ff007819 */ /* 0x000fe40000011403 */
[--C-:B------:R-:W-:Y:S01]  /*0ca0*/  SHF.R.S32.HI R9, RZ, 0x2, R8.reuse ;  /* 0x00000002ff097819 */ /* 0x100fe20000011408 */
[----:B------:R0:W-:Y:S01]  /*0cb0*/  STL [R1+0x468], R15 ;  /* 0x0004680f01007387 */ /* 0x0001e20000100800 */
[----:B------:R-:W-:Y:S02]  /*0cc0*/  SHF.R.S32.HI R10, RZ, 0x1f, R8 ;  /* 0x0000001fff0a7819 */ /* 0x000fe40000011408 */
[----:B------:R-:W-:-:S02]  /*0cd0*/  LEA.HI R7, R7, R6, RZ, 0x5 ;  /* 0x0000000607077211 */ /* 0x000fc400078f28ff */
[----:B------:R-:W-:Y:S02]  /*0ce0*/  LEA.HI R10, R10, R9, RZ, 0x3 ;  /* 0x000000090a0a7211 */ /* 0x000fe400078f18ff */
[----:B------:R-:W-:Y:S02]  /*0cf0*/  SHF.R.S32.HI R4, RZ, 0x1f, R4 ;  /* 0x0000001fff047819 */ /* 0x000fe40000011404 */
[----:B------:R-:W-:Y:S02]  /*0d00*/  LOP3.LUT R10, R10, 0xfffffff8, RZ, 0xc0, !PT ;  /* 0xfffffff80a0a7812 */ /* 0x000fe400078ec0ff */
[----:B------:R-:W-:Y:S02]  /*0d10*/  LEA.HI R3, R3, R0, RZ, 0x1 ;  /* 0x0000000003037211 */ /* 0x000fe400078f08ff */
[----:B------:R-:W-:Y:S01]  /*0d20*/  LOP3.LUT R12, R11, 0xfffffffc, RZ, 0xc0, !PT ;  /* 0xfffffffc0b0c7812 */ /* 0x000fe200078ec0ff */
[----:B------:R-:W-:Y:S01]  /*0d30*/  IMAD.IADD R10, R9, 0x1, -R10 ;  /* 0x00000001090a7824 */ /* 0x000fe200078e0a0a */
[----:B------:R-:W-:-:S02]  /*0d40*/  SHF.R.S32.HI R7, RZ, 0x5, R7 ;  /* 0x00000005ff077819 */ /* 0x000fc40000011407 */
[----:B------:R-:W-:Y:S01]  /*0d50*/  SHF.R.S32.HI R18, RZ, 0x2, R11 ;  /* 0x00000002ff127819 */ /* 0x000fe2000001140b */
[----:B------:R-:W-:Y:S01]  /*0d60*/  IMAD.IADD R20, R221, 0x1, -R12 ;  /* 0x00000001dd147824 */ /* 0x000fe200078e0a0c */
[----:B------:R-:W-:Y:S01]  /*0d70*/  LEA.HI R4, R4, R167, RZ, 0x2 ;  /* 0x000000a704047211 */ /* 0x000fe200078f10ff */
[----:B------:R-:W-:Y:S01]  /*0d80*/  IMAD R162, R7, 0x10, R10 ;  /* 0x0000001007a27824 */ /* 0x000fe200078e020a */
[----:B------:R-:W-:Y:S01]  /*0d90*/  LOP3.LUT R3, R3, 0x1ffffffe, RZ, 0xc0, !PT ;  /* 0x1ffffffe03037812 */ /* 0x000fe200078ec0ff */
[----:B------:R-:W-:Y:S01]  /*0da0*/  VIADD R7, R18, 0x20 ;  /* 0x0000002012077836 */ /* 0x000fe20000000000 */
[----:B------:R-:W-:Y:S01]  /*0db0*/  LOP3.LUT R9, R8, 0x7ffffffc, RZ, 0xc0, !PT ;  /* 0x7ffffffc08097812 */ /* 0x000fe200078ec0ff */
[----:B------:R-:W-:Y:S01]  /*0dc0*/  IMAD.SHL.U32 R16, R20, 0x8, RZ ;  /* 0x0000000814107824 */ /* 0x000fe200078e00ff */
[----:B------:R-:W-:Y:S01]  /*0dd0*/  SHF.R.S32.HI R19, RZ, 0x7, R5 ;  /* 0x00000007ff137819 */ /* 0x000fe20000011405 */
[----:B------:R-:W-:Y:S01]  /*0de0*/  IMAD.IADD R3, R0, 0x1, -R3 ;  /* 0x0000000100037824 */ /* 0x000fe200078e0a03 */
[----:B------:R-:W-:Y:S01]  /*0df0*/  LOP3.LUT R4, R4, 0x3ffffc, RZ, 0xc0, !PT ;  /* 0x003ffffc04047812 */ /* 0x000fe200078ec0ff */
[----:B------:R-:W-:Y:S01]  /*0e00*/  IMAD.IADD R9, R6, 0x1, -R9 ;  /* 0x0000000106097824 */ /* 0x000fe200078e0a09 */
[----:B------:R-:W-:Y:S01]  /*0e10*/  SHF.R.S32.HI R0, RZ, 0x3, R13 ;  /* 0x00000003ff007819 */ /* 0x000fe2000001140d */
[----:B0-----:R-:W-:Y:S01]  /*0e20*/  IMAD R15, R19, 0x100, R15 ;  /* 0x00000100130f7824 */ /* 0x001fe200078e020f */
[----:B------:R-:W-:Y:S01]  /*0e30*/  LEA.HI R5, R5, R19, RZ, 0x1 ;  /* 0x0000001305057211 */ /* 0x000fe200078f08ff */
[----:B------:R-:W-:Y:S01]  /*0e40*/  IMAD.IADD R4, R167, 0x1, -R4 ;  /* 0x00000001a7047824 */ /* 0x000fe200078e0a04 */
[----:B------:R-:W-:Y:S01]  /*0e50*/  LEA.HI R0, R20, R20, RZ, 0x1 ;  /* 0x0000001414007211 */ /* 0x000fe200078f08ff */
[----:B------:R-:W-:Y:S01]  /*0e60*/  VIADD R192, R16, 0xc0 ;  /* 0x000000c010c07836 */ /* 0x000fe20000000000 */
[----:B------:R-:W-:Y:S01]  /*0e70*/  SHF.R.S32.HI R6, RZ, 0x1f, R7 ;  /* 0x0000001fff067819 */ /* 0x000fe20000011407 */
[----:B------:R-:W-:Y:S01]  /*0e80*/  IMAD R15, R4, 0x10, R15 ;  /* 0x00000010040f7824 */ /* 0x000fe200078e020f */
[----:B------:R-:W-:Y:S01]  /*0e90*/  LOP3.LUT R5, R5, 0xfffffe, RZ, 0xc0, !PT ;  /* 0x00fffffe05057812 */ /* 0x000fe200078ec0ff */
[----:B------:R-:W-:Y:S01]  /*0ea0*/  IMAD.SHL.U32 R4, R7, 0x40, RZ ;  /* 0x0000004007047824 */ /* 0x000fe200078e00ff */
[----:B------:R-:W-:Y:S01]  /*0eb0*/  LOP3.LUT R0, R0, 0x1ffffffe, RZ, 0xc0, !PT ;  /* 0x1ffffffe00007812 */ /* 0x000fe200078ec0ff */
[----:B------:R-:W-:Y:S01]  /*0ec0*/  IMAD.SHL.U32 R22, R20, 0x4, RZ ;  /* 0x0000000414167824 */ /* 0x000fe200078e00ff */
[----:B------:R-:W-:Y:S01]  /*0ed0*/  LEA.HI R6, R6, R7, RZ, 0x3 ;  /* 0x0000000706067211 */ /* 0x000fe200078f18ff */
[----:B------:R-:W-:Y:S01]  /*0ee0*/  IMAD.SHL.U32 R7, R3, 0x8, RZ ;  /* 0x0000000803077824 */ /* 0x000fe200078e00ff */
[----:B------:R-:W-:Y:S01]  /*0ef0*/  LOP3.LUT R14, R13, 0xfffffff8, RZ, 0xc0, !PT ;  /* 0xfffffff80d0e7812 */ /* 0x000fe200078ec0ff */
[----:B------:R-:W-:Y:S01]  /*0f00*/  IMAD.IADD R5, R19, 0x1, -R5 ;  /* 0x0000000113057824 */ /* 0x000fe200078e0a05 */
[----:B------:R-:W-:Y:S01]  /*0f10*/  SHF.R.S32.HI R11, RZ, 0x1f, R11 ;  /* 0x0000001fff0b7819 */ /* 0x000fe2000001140b */
[----:B------:R-:W-:Y:S01]  /*0f20*/  IMAD.IADD R3, R20, 0x1, -R0 ;  /* 0x0000000114037824 */ /* 0x000fe200078e0a00 */
[----:B------:R-:W-:Y:S01]  /*0f30*/  LOP3.LUT R4, R4, 0x1c0, RZ, 0xc0, !PT ;  /* 0x000001c004047812 */ /* 0x000fe200078ec0ff */
[----:B------:R-:W-:Y:S01]  /*0f40*/  IMAD.SHL.U32 R6, R6, 0x40, RZ ;  /* 0x0000004006067824 */ /* 0x000fe200078e00ff */
[----:B------:R-:W-:Y:S01]  /*0f50*/  LEA.HI R11, R11, R18, RZ, 0x3 ;  /* 0x000000120b0b7211 */ /* 0x000fe200078f18ff */
[----:B------:R-:W-:Y:S01]  /*0f60*/  IMAD.IADD R221, R221, 0x1, -R14 ;  /* 0x00000001dddd7824 */ /* 0x000fe200078e0a0e */
[----:B------:R-:W-:Y:S01]  /*0f70*/  LOP3.LUT R0, R4, 0x38, R16, 0xf8, !PT ;  /* 0x0000003804007812 */ /* 0x000fe200078ef810 */
[----:B------:R-:W-:Y:S01]  /*0f80*/  IMAD.SHL.U32 R8, R5, 0x100, RZ ;  /* 0x0000010005087824 */ /* 0x000fe200078e00ff */
[----:B------:R-:W-:Y:S01]  /*0f90*/  SHF.R.S32.HI R5, RZ, 0x1f, R192 ;  /* 0x0000001fff057819 */ /* 0x000fe200000114c0 */
[----:B------:R-:W-:Y:S01]  /*0fa0*/  IMAD R25, R3, 0x8, R162 ;  /* 0x0000000803197824 */ /* 0x000fe200078e02a2 */
[----:B------:R-:W-:Y:S01]  /*0fb0*/  LOP3.LUT R11, R11, 0xfffffff8, RZ, 0xc0, !PT ;  /* 0xfffffff80b0b7812 */ /* 0x000fe200078ec0ff */
[----:B------:R-:W-:Y:S01]  /*0fc0*/  IMAD.SHL.U32 R166, R221, 0x8, RZ ;  /* 0x00000008dda67824 */ /* 0x000fe200078e00ff */
[----:B------:R-:W-:Y:S01]  /*0fd0*/  SHF.R.U32.HI R10, RZ, 0x3, R4 ;  /* 0x00000003ff0a7819 */ /* 0x000fe20000011604 */
[----:B------:R0:W-:Y:S01]  /*0fe0*/  STL [R1+0x464], R7 ;  /* 0x0004640701007387 */ /* 0x0001e20000100800 */
[----:B------:R-:W-:Y:S01]  /*0ff0*/  LOP3.LUT R6, R6, 0xfffffe00, RZ, 0xc0, !PT ;  /* 0xfffffe0006067812 */ /* 0x000fe200078ec0ff */
[----:B------:R-:W-:Y:S01]  /*1000*/  IMAD.U32 R160, R15, 0x40, R7 ;  /* 0x000000400fa07824 */ /* 0x000fe200078e0007 */
[----:B------:R-:W-:Y:S01]  /*1010*/  SHF.L.U64.HI R202, R192, 0x1, R5 ;  /* 0x00000001c0ca7819 */ /* 0x000fe20000010205 */
[----:B------:R-:W-:Y:S01]  /*1020*/  STL [R1+0x454], R25 ;  /* 0x0004541901007387 */ /* 0x000fe20000100800 */
[----:B------:R-:W-:Y:S01]  /*1030*/  VIADD R191, R16, 0xe0 ;  /* 0x000000e010bf7836 */ /* 0x000fe20000000000 */
[----:B------:R-:W-:Y:S01]  /*1040*/  LOP3.LUT R5, R6, R0, R10, 0xf6, !PT ;  /* 0x0000000006057212 */ /* 0x000fe200078ef60a */
[----:B------:R-:W-:Y:S01]  /*1050*/  VIADD R218, R166, 0x80 ;  /* 0x00000080a6da7836 */ /* 0x000fe20000000000 */
[----:B------:R-:W-:Y:S01]  /*1060*/  STL [R1+0x45c], R8 ;  /* 0x00045c0801007387 */ /* 0x000fe20000100800 */
[----:B------:R-:W-:Y:S01]  /*1070*/  IMAD.IADD R159, R18, 0x1, -R11 ;  /* 0x00000001129f7824 */ /* 0x000fe200078e0a0b */
[----:B------:R-:W-:Y:S01]  /*1080*/  SHF.R.S32.HI R4, RZ, 0x1f, R191 ;  /* 0x0000001fff047819 */ /* 0x000fe200000114bf */
[----:B0-----:R-:W-:Y:S01]  /*1090*/  IMAD.SHL.U32 R7, R9, 0x2, RZ ;  /* 0x0000000209077824 */ /* 0x001fe200078e00ff */
[----:B------:R-:W-:Y:S01]  /*10a0*/  SHF.R.S32.HI R14, RZ, 0x1f, R218 ;  /* 0x0000001fff0e7819 */ /* 0x000fe200000114da */
[C---:B------:R-:W-:Y:S01]  /*10b0*/  VIADD R215, R166.reuse, 0x140 ;  /* 0x00000140a6d77836 */ /* 0x040fe20000000000 */
[----:B------:R-:W-:Y:S01]  /*10c0*/  SHF.L.U64.HI R203, R191, 0x1, R4 ;  /* 0x00000001bfcb7819 */ /* 0x000fe20000010204 */
[C---:B------:R-:W-:Y:S01]  /*10d0*/  VIADD R217, R166.reuse, 0xc0 ;  /* 0x000000c0a6d97836 */ /* 0x040fe20000000000 */
[----:B------:R-:W-:Y:S01]  /*10e0*/  STL [R1+0x458], R6 ;  /* 0x0004580601007387 */ /* 0x000fe20000100800 */
[----:B------:R-:W-:Y:S01]  /*10f0*/  VIADD R11, R166, 0x1c0 ;  /* 0x000001c0a60b7836 */ /* 0x000fe20000000000 */
[----:B------:R-:W-:Y:S01]  /*1100*/  SHF.R.S32.HI R14, RZ, 0x1f, R215 ;  /* 0x0000001fff0e7819 */ /* 0x000fe200000114d7 */
[----:B------:R-:W-:Y:S01]  /*1110*/  IMAD.IADD R163, R7, 0x1, R8 ;  /* 0x0000000107a37824 */ /* 0x000fe200078e0208 */
[----:B------:R-:W-:Y:S01]  /*1120*/  SHF.R.S32.HI R13, RZ, 0x1f, R217 ;  /* 0x0000001fff0d7819 */ /* 0x000fe200000114d9 */
[----:B------:R-:W-:Y:S01]  /*1130*/  VIADD R165, R22, 0x10 ;  /* 0x0000001016a57836 */ /* 0x000fe20000000000 */
[----:B------:R-:W-:Y:S01]  /*1140*/  SHF.R.S32.HI R11, RZ, 0x1f, R11 ;  /* 0x0000001fff0b7819 */ /* 0x000fe2000001140b */
[C---:B------:R-:W-:Y:S01]  /*1150*/  VIADD R12, R166.reuse, 0x180 ;  /* 0x00000180a60c7836 */ /* 0x040fe20000000000 */
[----:B------:R0:W-:Y:S01]  /*1160*/  STL [R1+0x448], R20 ;  /* 0x0004481401007387 */ /* 0x0001e20000100800 */
[----:B------:R-:W-:Y:S01]  /*1170*/  IMAD R0, R5, 0x2, R2 ;  /* 0x0000000205007824 */ /* 0x000fe200078e0202 */
        /* <DEDUP_REMOVED lines=63> */
[C---:B------:R-:W-:Y:S01]  /*1570*/  VIADD R20, R163.reuse, 0x58 ;  /* 0x00000058a3147836 */ /* 0x040fe20000000000 */
[----:B------:R-:W-:Y:S01]  /*1580*/  SHF.R.S32.HI R4, RZ, 0x1f, R227 ;  /* 0x0000001fff047819 */ /* 0x000fe200000114e3 */
[C---:B0-----:R-:W-:Y:S01]  /*1590*/  VIADD R13, R163.reuse, 0x70 ;  /* 0x00000070a30d7836 */ /* 0x041fe20000000000 */
[----:B------:R-:W-:Y:S01]  /*15a0*/  SHF.R.S32.HI R3, RZ, 0x1f, R226 ;  /* 0x0000001fff037819 */ /* 0x000fe200000114e2 */
[C---:B------:R-:W-:Y:S01]  /*15b0*/  VIADD R10, R163.reuse, 0x88 ;  /* 0x00000088a30a7836 */ /* 0x040fe20000000000 */
[----:B------:R-:W-:Y:S01]  /*15c0*/  SHF.R.S32.HI R0, RZ, 0x1f, R225 ;  /* 0x0000001fff007819 */ /* 0x000fe200000114e1 */
[C---:B--2---:R-:W-:Y:S01]  /*15d0*/  VIADD R7, R163.reuse, 0xa0 ;  /* 0x000000a0a3077836 */ /* 0x044fe20000000000 */
[----:B------:R-:W-:Y:S01]  /*15e0*/  SHF.R.S32.HI R17, RZ, 0x1f, R16 ;  /* 0x0000001fff117819 */ /* 0x000fe20000011410 */
[C---:B------:R-:W-:Y:S01]  /*15f0*/  VIADD R224, R163.reuse, 0xe8 ;  /* 0x000000e8a3e07836 */ /* 0x040fe20000000000 */
[----:B------:R-:W-:Y:S01]  /*1600*/  SHF.R.S32.HI R164, RZ, 0x1f, R19 ;  /* 0x0000001fffa47819 */ /* 0x000fe20000011413 */
[----:B------:R-:W-:Y:S01]  /*1610*/  VIADD R223, R163, 0xf0 ;  /* 0x000000f0a3df7836 */ /* 0x000fe20000000000 */
[----:B------:R-:W-:Y:S01]  /*1620*/  SHF.L.U64.HI R198, R197, 0x1, R198 ;  /* 0x00000001c5c67819 */ /* 0x000fe200000102c6 */
[----:B------:R-:W-:Y:S01]  /*1630*/  VIADD R222, R163, 0xf8 ;  /* 0x000000f8a3de7836 */ /* 0x000fe20000000000 */
[----:B------:R-:W-:Y:S01]  /*1640*/  SHF.L.U64.HI R199, R196, 0x1, R199 ;  /* 0x00000001c4c77819 */ /* 0x000fe200000102c7 */
[----:B------:R-:W-:Y:S01]  /*1650*/  IMAD.WIDE R160, R160, R161, UR40 ;  /* 0x00000028a0a07e25 */ /* 0x000fe2000f8e02a1 */
[----:B------:R-:W-:-:S02]  /*1660*/  SHF.L.U64.HI R200, R195, 0x1, R200 ;  /* 0x00000001c3c87819 */ /* 0x000fc400000102c8 */
[----:B------:R-:W-:Y:S02]  /*1670*/  SHF.L.U64.HI R201, R194, 0x1, R201 ;  /* 0x00000001c2c97819 */ /* 0x000fe400000102c9 */
[----:B------:R-:W-:Y:S02]  /*1680*/  SHF.L.U64.HI R204, R189, 0x1, R204 ;  /* 0x00000001bdcc7819 */ /* 0x000fe400000102cc */
[----:B------:R-:W-:Y:S02]  /*1690*/  SHF.L.U64.HI R205, R188, 0x1, R205 ;  /* 0x00000001bccd7819 */ /* 0x000fe400000102cd */
[----:B------:R-:W-:Y:S02]  /*16a0*/  SHF.L.U64.HI R206, R187, 0x1, R206 ;  /* 0x00000001bbce7819 */ /* 0x000fe400000102ce */
[----:B------:R-:W-:Y:S02]  /*16b0*/  SHF.L.U64.HI R207, R186, 0x1, R207 ;  /* 0x00000001bacf7819 */ /* 0x000fe400000102cf */
[----:B------:R-:W-:-:S02]  /*16c0*/  SHF.L.U64.HI R208, R185, 0x1, R208 ;  /* 0x00000001b9d07819 */ /* 0x000fc400000102d0 */
[----:B------:R-:W-:Y:S02]  /*16d0*/  SHF.L.U64.HI R209, R184, 0x1, R209 ;  /* 0x00000001b8d17819 */ /* 0x000fe400000102d1 */
[----:B------:R-:W-:Y:S02]  /*16e0*/  SHF.L.U64.HI R210, R183, 0x1, R210 ;  /* 0x00000001b7d27819 */ /* 0x000fe400000102d2 */
[----:B------:R-:W-:Y:S02]  /*16f0*/  SHF.L.U64.HI R211, R182, 0x1, R211 ;  /* 0x00000001b6d37819 */ /* 0x000fe400000102d3 */
[----:B------:R-:W-:Y:S02]  /*1700*/  SHF.R.S32.HI R20, RZ, 0x1f, R20 ;  /* 0x0000001fff147819 */ /* 0x000fe40000011414 */
[----:B------:R-:W-:Y:S02]  /*1710*/  SHF.R.S32.HI R13, RZ, 0x1f, R13 ;  /* 0x0000001fff0d7819 */ /* 0x000fe4000001140d */
[----:B------:R-:W-:-:S02]  /*1720*/  SHF.R.S32.HI R10, RZ, 0x1f, R10 ;  /* 0x0000001fff0a7819 */ /* 0x000fc4000001140a */
[----:B------:R-:W-:Y:S02]  /*1730*/  SHF.R.S32.HI R7, RZ, 0x1f, R7 ;  /* 0x0000001fff077819 */ /* 0x000fe40000011407 */
[----:B------:R-:W-:Y:S02]  /*1740*/  SHF.R.S32.HI R4, RZ, 0x1f, R224 ;  /* 0x0000001fff047819 */ /* 0x000fe400000114e0 */
[----:B------:R-:W-:Y:S02]  /*1750*/  SHF.R.S32.HI R3, RZ, 0x1f, R223 ;  /* 0x0000001fff037819 */ /* 0x000fe400000114df */
[----:B------:R-:W-:-:S07]  /*1760*/  SHF.R.S32.HI R0, RZ, 0x1f, R222 ;  /* 0x0000001fff007819 */ /* 0x000fce00000114de */
.L_x_6904:
[----:B------:R-:W-:Y:S01]  /*1770*/  ULDC.64 UR4, c[0x0][0xb20] ;  /* 0x0002c80000047ab9 */ /* 0x000fe20000000a00 */
[----:B0-234-:R-:W0:Y:S01]  /*1780*/  LDC.64 R4, c[0x0][0xb00] ;  /* 0x0002c000ff047b82 */ /* 0x01de220000000a00 */
        /* <DEDUP_REMOVED lines=10> */
[----:B------:R-:W1:Y:S01]  /*1830*/  @P0 LDC.64 R8, c[0x0][0xb20] ;  /* 0x0002c800ff080b82 */ /* 0x000e620000000a00 */
        /* <DEDUP_REMOVED lines=36> */
.L_x_6671:
[----:B------:R-:W-:Y:S02]  /*1a80*/  IMAD.U32 R27, RZ, RZ, UR5 ;  /* 0x00000005ff1b7e24 */ /* 0x000fe4000f8e00ff */
[----:B------:R-:W-:Y:S01]  /*1a90*/  IMAD.U32 R29, RZ, RZ, UR4 ;  /* 0x00000004ff1d7e24 */ /* 0x000fe2000f8e00ff */
[----:B------:R-:W-:Y:S06]  /*1aa0*/  @!P2 BRA `(.L_x_6672) ;  /* 0x000000000010a947 */ /* 0x000fec0003800000 */
[----:B------:R-:W0:Y:S02]  /*1ab0*/  LDC.64 R4, c[0x0][0xb18] ;  /* 0x0002c600ff047b82 */ /* 0x000e240000000a00 */
[----:B0-----:R-:W-:-:S05]  /*1ac0*/  IMAD.WIDE R4, R87, 0x4, R4 ;  /* 0x0000000457047825 */ /* 0x001fca00078e0204 */
[----:B------:R0:W5:Y:S01]  /*1ad0*/  LDG.E R29, desc[UR36][R4.64] ;  /* 0x00000024041d7981 */ /* 0x000162000c1e1900 */
[----:B------:R-:W-:Y:S05]  /*1ae0*/  BRA `(.L_x_6673) ;  /* 0x0000000000107947 */ /* 0x000fea0003800000 */
.L_x_6672:
[----:B------:R-:W-:Y:S05]  /*1af0*/  @!P3 BRA `(.L_x_6673) ;  /* 0x00000000000cb947 */ /* 0x000fea0003800000 */
[----:B------:R-:W2:Y:S04]  /*1b00*/  LDG.E R0, desc[UR36][R4.64] ;  /* 0x0000002404007981 */ /* 0x000ea8000c1e1900 */
[----:B------:R-:W2:Y:S02]  /*1b10*/  LDG.E R29, desc[UR36][R4.64+0x4] ;  /* 0x00000424041d7981 */ /* 0x000ea4000c1e1900 */
[----:B--2---:R-:W-:-:S07]  /*1b20*/  IMAD.IADD R29, R29, 0x1, -R0 ;  /* 0x000000011d1d7824 */ /* 0x004fce00078e0a00 */
.L_x_6673:
        /* <DEDUP_REMOVED lines=47> */
.L_x_6676:
[----:B------:R-:W-:-:S13]  /*1e20*/  ISETP.NE.AND P0, PT, R5, 0x1, PT ;  /* 0x000000010500780c */ /* 0x000fda0003f05270 */
[----:B------:R-:W0:Y:S02]  /*1e30*/  @P0 LDC.64 R6, c[0x0][0xae0] ;  /* 0x0002b800ff060b82 */ /* 0x000e240000000a00 */
[----:B0-----:R-:W-:-:S05]  /*1e40*/  @P0 IMAD.HI.U32 R6, R0, R6, RZ ;  /* 0x0000000600060227 */ /* 0x001fca00078e00ff */
[----:B------:R-:W-:-:S07]  /*1e50*/  @P0 SHF.R.U32.HI R0, RZ, R7, R6 ;  /* 0x00000007ff000219 */ /* 0x000fce0000011606 */
.L_x_6677:
[----:B------:R-:W-:Y:S05]  /*1e60*/  BSYNC B0 ;  /* 0x0000000000007941 */ /* 0x000fea0003800000 */
.L_x_6675:
[----:B------:R-:W-:-:S05]  /*1e70*/  IMAD R3, R0, R5, R5 ;  /* 0x0000000500037224 */ /* 0x000fca00078e0205 */
[----:B------:R-:W-:-:S07]  /*1e80*/  VIMNMX R4, R4, R3, PT ;  /* 0x0000000304047248 */ /* 0x000fce0003fe0100 */
.L_x_6674:
        /* <DEDUP_REMOVED lines=25> */
.L_x_6680:
[----:B------:R-:W-:-:S13]  /*2020*/  ISETP.NE.AND P0, PT, R5, 0x1, PT ;  /* 0x000000010500780c */ /* 0x000fda0003f05270 */
[----:B------:R-:W0:Y:S02]  /*2030*/  @P0 LDC.64 R6, c[0x0][0xae0] ;  /* 0x0002b800ff060b82 */ /* 0x000e240000000a00 */
[----:B0-----:R-:W-:-:S05]  /*2040*/  @P0 IMAD.HI.U32 R6, R0, R6, RZ ;  /* 0x0000000600060227 */ /* 0x001fca00078e00ff */
[----:B------:R-:W-:-:S07]  /*2050*/  @P0 SHF.R.U32.HI R0, RZ, R7, R6 ;  /* 0x00000007ff000219 */ /* 0x000fce0000011606 */
.L_x_6681:
[----:B------:R-:W-:Y:S05]  /*2060*/  BSYNC B0 ;  /* 0x0000000000007941 */ /* 0x000fea0003800000 */
.L_x_6679:
[----:B------:R-:W-:-:S05]  /*2070*/  IMAD R0, R0, R5, RZ ;  /* 0x0000000500007224 */ /* 0x000fca00078e02ff */
[----:B------:R-:W-:-:S07]  /*2080*/  VIMNMX R3, R3, R0, !PT ;  /* 0x0000000003037248 */ /* 0x000fce0007fe0100 */
.L_x_6678:
[----:B------:R-:W-:Y:S01]  /*2090*/  SHF.R.S32.HI R0, RZ, 0x1f, R3 ;  /* 0x0000001fff007819 */ /* 0x000fe20000011403 */
[----:B------:R-:W-:Y:S01]  /*20a0*/  BSSY B0, `(.L_x_6682) ;  /* 0x0000028000007945 */ /* 0x000fe20003800000 */
[----:B------:R-:W-:Y:S02]  /*20b0*/  LOP3.LUT R220, R213, 0xff, RZ, 0xc0, !PT ;  /* 0x000000ffd5dc7812 */ /* 0x000fe400078ec0ff */
[----:B------:R-:W-:Y:S01]  /*20c0*/  LEA.HI R0, R0, R3, RZ, 0x6 ;  /* 0x0000000300007211 */ /* 0x000fe200078f30ff */
[----:B------:R-:W-:Y:S01]  /*20d0*/  IMAD.MOV.U32 R3, RZ, RZ, RZ ;  /* 0x000000ffff037224 */ /* 0x000fe200078e00ff */
        /* <DEDUP_REMOVED lines=36> */
.L_x_6683:
[----:B------:R-:W-:Y:S05]  /*2320*/  BSYNC B0 ;  /* 0x0000000000007941 */ /* 0x000fea0003800000 */
.L_x_6682:
[----:B------:R-:W-:-:S05]  /*2330*/  IMAD R0, R220, R3, R9 ;  /* 0x00000003dc007224 */ /* 0x000fca00078e0209 */
        /* <DEDUP_REMOVED lines=35> */
.L_x_6686:
[----:B------:R-:W-:Y:S05]  /*2570*/  BSYNC B6 ;  /* 0x0000000000067941 */ /* 0x000fea0003800000 */
.L_x_6685:
        /* <DEDUP_REMOVED lines=20> */
.L_x_6688:
[----:B------:R-:W-:Y:S05]  /*26c0*/  BSYNC B6 ;  /* 0x0000000000067941 */ /* 0x000fea0003800000 */
.L_x_6687:
[----:B------:R-:W-:Y:S01]  /*26d0*/  ULDC.64 UR4, c[0x0][0xaf0] ;  /* 0x0002bc0000047ab9 */ /* 0x000fe20000000a00 */
[----:B------:R-:W-:Y:S01]  /*26e0*/  IMAD.MOV.U32 R39, RZ, RZ, R87 ;  /* 0x000000ffff277224 */ /* 0x000fe200078e0057 */
[----:B------:R-:W-:Y:S01]  /*26f0*/  ISETP.NE.U32.AND P0, PT, RZ, UR4, PT ;  /* 0x00000004ff007c0c */ /* 0x000fe2000bf05070 */
[----:B------:R-:W2:Y:S01]  /*2700*/  LDL R20, [R1+0x448] ;  /* 0x0004480001147983 */ /* 0x000ea20000100800 */
[----:B------:R-:W0:Y:S02]  /*2710*/  LDC R3, c[0x0][0x3f4] ;  /* 0x0000fd00ff037b82 */ /* 0x000e240000000800 */
[----:B------:R-:W-:-:S13]  /*2720*/  ISETP.NE.AND.EX P0, PT, RZ, UR5, PT, P0 ;  /* 0x00000005ff007c0c */ /* 0x000fda000bf05300 */
[----:B------:R-:W1:Y:S02]  /*2730*/  @P0 LDC.64 R4, c[0x0][0xaf0] ;  /* 0x0002bc00ff040b82 */ /* 0x000e640000000a00 */
[----:B-1----:R-:W-:-:S05]  /*2740*/  @P0 IMAD.WIDE R4, R87, 0x4, R4 ;  /* 0x0000000457040825 */ /* 0x002fca00078e0204 */
[----:B------:R-:W3:Y:S01]  /*2750*/  @P0 LDG.E R39, desc[UR36][R4.64] ;  /* 0x0000002404270981 */ /* 0x000ee2000c1e1900 */
[----:B0-----:R-:W-:Y:S01]  /*2760*/  ISETP.GE.AND P1, PT, R16, R3, PT ;  /* 0x000000031000720c */ /* 0x001fe20003f26270 */
[----:B------:R-:W-:-:S03]  /*2770*/  IMAD.IADD R38, R38, 0x1, R29 ;  /* 0x0000000126267824 */ /* 0x000fc600078e021d */
[----:B------:R-:W-:-:S05]  /*2780*/  SEL R3, R3, RZ, P1 ;  /* 0x000000ff03037207 */ /* 0x000fca0000800000 */
[----:B------:R-:W-:-:S05]  /*2790*/  IMAD.IADD R3, R16, 0x1, R3 ;  /* 0x0000000110037824 */ /* 0x000fca00078e0203 */
[----:B------:R-:W-:-:S04]  /*27a0*/  SHF.R.S32.HI R0, RZ, 0x1f, R3 ;  /* 0x0000001fff007819 */ /* 0x000fc80000011403 */
[----:B------:R-:W-:-:S04]  /*27b0*/  LEA.HI R0, R0, R3, RZ, 0x3 ;  /* 0x0000000300007211 */ /* 0x000fc800078f18ff */
[----:B------:R-:W-:Y:S01]  /*27c0*/  SHF.R.S32.HI R0, RZ, 0x3, R0 ;  /* 0x00000003ff007819 */ /* 0x000fe20000011400 */
[----:B--2---:R-:W-:Y:S01]  /*27d0*/  IMAD R34, R20, 0x40, R18 ;  /* 0x0000004014227824 */ /* 0x004fe200078e0212 */
[----:B---3--:R-:W-:-:S07]  /*27e0*/  SHF.R.S32.HI R3, RZ, 0x1f, R39 ;  /* 0x0000001fff037819 */ /* 0x008fce0000011427 */
.L_x_6721:
        /* <DEDUP_REMOVED lines=21> */
[----:B--2---:R-:W-:Y:S01]  /*2940*/  @!P0 LEA R4, P2, R6, R4, 0x2 ;  /* 0x0000000406048211 */ /* 0x004fe200078410ff */
[----:B------:R-:W-:-:S03]  /*2950*/  IMAD.SHL.U32 R55, R159, 0x40, RZ ;  /* 0x000000409f377824 */ /* 0x000fc600078e00ff */
[----:B------:R-:W-:Y:S02]  /*2960*/  @!P0 LEA.HI.X R5, R6, R5, R7, 0x2, P2 ;  /* 0x0000000506058211 */ /* 0x000fe400010f1407 */
[----:B------:R-:W-:Y:S01]  /*2970*/  LOP3.LUT R55, R55, 0x1c0, RZ, 0xc0, !PT ;  /* 0x000001c037377812 */ /* 0x000fe200078ec0ff */
[----:B------:R-:W-:Y:S02]  /*2980*/  IMAD.SHL.U32 R50, R167, 0x200, RZ ;  /* 0x00000200a7327824 */ /* 0x000fe400078e00ff */
[----:B-----5:R0:W5:Y:S01]  /*2990*/  @!P0 LDG.E R41, desc[UR36][R4.64] ;  /* 0x0000002404298981 */ /* 0x020162000c1e1900 */
[----:B-1----:R-:W-:Y:S01]  /*29a0*/  ISETP.GE.AND P0, PT, R37, 0x1, PT ;  /* 0x000000012500780c */ /* 0x002fe20003f06270 */
[----:B------:R-:W-:Y:S01]  /*29b0*/  IMAD.SHL.U32 R36, R156, 0x1000, RZ ;  /* 0x000010009c247824 */ /* 0x000fe200078e00ff */
[----:B------:R-:W-:Y:S01]  /*29c0*/  LOP3.LUT R42, R55, 0x18, R16, 0xf8, !PT ;  /* 0x00000018372a7812 */ /* 0x000fe200078ef810 */
[----:B------:R-:W-:Y:S01]  /*29d0*/  IMAD.MOV R6, RZ, RZ, -R8 ;  /* 0x000000ffff067224 */ /* 0x000fe200078e0a08 */
[----:B------:R-:W-:Y:S01]  /*29e0*/  SHF.R.U32.HI R53, RZ, 0x3, R55 ;  /* 0x00000003ff357819 */ /* 0x000fe20000011637 */
[----:B------:R-:W-:Y:S05]  /*29f0*/  YIELD ;  /* 0x0000000000007946 */ /* 0x000fea0003800000 */
[----:B------:R-:W-:Y:S01]  /*2a00*/  LOP3.LUT R42, R50, R42, R53, 0xf6, !PT ;  /* 0x0000002a322a7212 */ /* 0x000fe200078ef635 */
[----:B------:R-:W-:Y:S01]  /*2a10*/  BSSY B0, `(.L_x_6689) ;  /* 0x00001d0000007945 */ /* 0x000fe20003800000 */
[----:B------:R-:W-:Y:S01]  /*2a20*/  IMAD R43, R43, R6, R12 ;  /* 0x000000062b2b7224 */ /* 0x000fe200078e020c */
[----:B------:R-:W-:-:S02]  /*2a30*/  ISETP.GT.AND P2, PT, R33, R32, PT ;  /* 0x000000202100720c */ /* 0x000fc40003f44270 */
[----:B0-----:R-:W-:-:S04]  /*2a40*/  IMAD.IADD R5, R42, 0x1, R36 ;  /* 0x000000012a057824 */ /* 0x001fc800078e0224 */
[----:B------:R-:W-:Y:S01]  /*2a50*/  IMAD R48, R5, 0x2, R2 ;  /* 0x0000000205307824 */ /* 0x000fe200078e0202 */
[----:B------:R-:W-:Y:S06]  /*2a60*/  @!P0 BRA `(.L_x_6690) ;  /* 0x0000001800548947 */ /* 0x000fec0003800000 */
[----:B------:R-:W-:Y:S01]  /*2a70*/  SHF.R.S32.HI R44, RZ, 0x1f, R43 ;  /* 0x0000001fff2c7819 */ /* 0x000fe2000001142b */
[----:B------:R-:W-:Y:S01]  /*2a80*/  ULDC.64 UR4, c[0x0][0x300] ;  /* 0x0000c00000047ab9 */ /* 0x000fe20000000a00 */
[----:B-----5:R-:W-:Y:S01]  /*2a90*/  SHF.R.S32.HI R45, RZ, 0x1f, R41 ;  /* 0x0000001fff2d7819 */ /* 0x020fe20000011429 */
[----:B------:R-:W-:Y:S01]  /*2aa0*/  IMAD.WIDE.U32 R6, R43, UR4, RZ ;  /* 0x000000042b067c25 */ /* 0x000fe2000f8e00ff */
[----:B------:R-:W-:Y:S01]  /*2ab0*/  SHF.R.S32.HI R11, RZ, 0x1f, R33 ;  /* 0x0000001fff0b7819 */ /* 0x000fe20000011421 */
[----:B------:R-:W-:Y:S02]  /*2ac0*/  ULDC.U8 UR6, c[0x0][0x410] ;  /* 0x0001040000067ab9 */ /* 0x000fe40000000000 */
[----:B------:R-:W-:Y:S01]  /*2ad0*/  IMAD R4, R44, UR4, RZ ;  /* 0x000000042c047c24 */ /* 0x000fe2000f8e02ff */
[----:B------:R-:W-:-:S03]  /*2ae0*/  ISETP.NE.AND P0, PT, RZ, UR6, PT ;  /* 0x00000006ff007c0c */ /* 0x000fc6000bf05270 */
[----:B------:R-:W-:Y:S01]  /*2af0*/  IMAD R9, R43, UR5, R4 ;  /* 0x000000052b097c24 */ /* 0x000fe2000f8e0204 */
[----:B------:R-:W-:Y:S01]  /*2b00*/  ULDC.64 UR4, c[0x0][0x310] ;  /* 0x0000c40000047ab9 */ /* 0x000fe20000000a00 */
[----:B------:R-:W0:Y:S01]  /*2b10*/  LDC.64 R4, c[0x0][0x3f8] ;  /* 0x0000fe00ff047b82 */ /* 0x000e220000000a00 */
        /* <DEDUP_REMOVED lines=8> */
[----:B------:R-:W-:Y:S02]  /*2ba0*/  ULDC.64 UR4, c[0x0][0x2e8] ;  /* 0x0000ba0000047ab9 */ /* 0x000fe40000000a00 */
[C---:B------:R-:W-:Y:S01]  /*2bb0*/  LEA R47, P3, R6.reuse, UR4, 0x1 ;  /* 0x00000004062f7c11 */ /* 0x040fe2000f8608ff */
[-C--:B0-----:R-:W-:Y:S02]  /*2bc0*/  IMAD R10, R11, R4.reuse, RZ ;  /* 0x000000040b0a7224 */ /* 0x081fe400078e02ff */
[----:B------:R-:W-:Y:S01]  /*2bd0*/  IMAD.WIDE.U32 R8, R33, R4, RZ ;  /* 0x0000000421087225 */ /* 0x000fe200078e00ff */
[----:B------:R-:W-:-:S03]  /*2be0*/  LEA.HI.X R49, R6, UR5, R49, 0x1, P3 ;  /* 0x0000000506317c11 */ /* 0x000fc600098f0c31 */
[----:B------:R-:W-:Y:S02]  /*2bf0*/  IMAD R7, R33, R5, R10 ;  /* 0x0000000521077224 */ /* 0x000fe400078e020a */
[----:B------:R-:W-:Y:S02]  /*2c00*/  IMAD.SHL.U32 R59, R8, 0x40, RZ ;  /* 0x00000040083b7824 */ /* 0x000fe400078e00ff */
[----:B------:R-:W-:-:S05]  /*2c10*/  IMAD.IADD R7, R9, 0x1, R7 ;  /* 0x0000000109077824 */ /* 0x000fca00078e0207 */
[----:B------:R-:W-:Y:S01]  /*2c20*/  SHF.L.U64.HI R57, R8, 0x6, R7 ;  /* 0x0000000608397819 */ /* 0x000fe20000010207 */
[----:B------:R-:W-:Y:S06]  /*2c30*/  @!P0 BRA `(.L_x_6691) ;  /* 0x0000000800f88947 */ /* 0x000fec0003800000 */
[----:B------:R-:W0:Y:S01]  /*2c40*/  LDC.64 R6, c[0x0][0x408] ;  /* 0x00010200ff067b82 */ /* 0x000e220000000a00 */
[----:B------:R-:W-:Y:S01]  /*2c50*/  IMAD R46, R33, -0x40, R27 ;  /* 0xffffffc0212e7824 */ /* 0x000fe200078e021b */
[----:B------:R-:W-:Y:S01]  /*2c60*/  BSSY B1, `(.L_x_6692) ;  /* 0x0000031000017945 */ /* 0x000fe20003800000 */
[----:B------:R-:W-:Y:S02]  /*2c70*/  CS2R R8, SRZ ;  /* 0x0000000000087805 */ /* 0x000fe4000001ff00 */
[----:B------:R-:W-:Y:S02]  /*2c80*/  CS2R R28, SRZ ;  /* 0x00000000001c7805 */ /* 0x000fe4000001ff00 */
[----:B------:R-:W-:Y:S02]  /*2c90*/  CS2R R20, SRZ ;  /* 0x0000000000147805 */ /* 0x000fe4000001ff00 */
[----:B------:R-:W-:Y:S02]  /*2ca0*/  VIMNMX R46, R46, 0x40, PT ;  /* 0x000000402e2e7848 */ /* 0x000fe40003fe0100 */
[----:B------:R-:W-:-:S02]  /*2cb0*/  CS2R R30, SRZ ;  /* 0x00000000001e7805 */ /* 0x000fc4000001ff00 */
[----:B------:R-:W-:Y:S01]  /*2cc0*/  ISETP.GE.AND P0, PT, R18, R46, PT ;  /* 0x0000002e1200720c */ /* 0x000fe20003f06270 */
[----:B0-----:R-:W-:-:S04]  /*2cd0*/  IMAD R10, R11, R6, RZ ;  /* 0x000000060b0a7224 */ /* 0x001fc800078e02ff */
[----:B------:R-:W-:-:S08]  /*2ce0*/  IMAD R15, R33, R7, R10 ;  /* 0x00000007210f7224 */ /* 0x000fd000078e020a */
[----:B------:R-:W-:Y:S05]  /*2cf0*/  @P0 BRA `(.L_x_6693) ;  /* 0x00000000009c0947 */ /* 0x000fea0003800000 */
[----:B------:R-:W-:Y:S01]  /*2d00*/  SHF.R.S32.HI R9, RZ, 0x1f, R18 ;  /* 0x0000001fff097819 */ /* 0x000fe20000011412 */
[----:B------:R-:W-:Y:S01]  /*2d10*/  ULDC.64 UR4, c[0x0][0x3e8] ;  /* 0x0000fa0000047ab9 */ /* 0x000fe20000000a00 */
[----:B------:R-:W-:Y:S01]  /*2d20*/  SHF.R.S32.HI R23, RZ, 0x1f, R22 ;  /* 0x0000001fff177819 */ /* 0x000fe20000011416 */
[----:B------:R-:W-:Y:S01]  /*2d30*/  ULDC.64 UR6, c[0x0][0x400] ;  /* 0x0001000000067ab9 */ /* 0x000fe20000000a00 */
[----:B------:R-:W-:Y:S01]  /*2d40*/  SHF.R.S32.HI R13, RZ, 0x1f, R35 ;  /* 0x0000001fff0d7819 */ /* 0x000fe20000011423 */
[C---:B------:R-:W-:Y:S01]  /*2d50*/  IMAD R8, R9.reuse, R6, RZ ;  /* 0x0000000609087224 */ /* 0x040fe200078e02ff */
[-C--:B------:R-:W-:Y:S01]  /*2d60*/  ISETP.GE.AND P3, PT, R22, R37.reuse, PT ;  /* 0x000000251600720c */ /* 0x080fe20003f66270 */
[----:B------:R-:W-:Y:S01]  /*2d70*/  IMAD R10, R9, R4, RZ ;  /* 0x00000004090a7224 */ /* 0x000fe200078e02ff */
[----:B------:R-:W-:Y:S01]  /*2d80*/  ISETP.GE.AND P5, PT, R165, R37, PT ;  /* 0x00000025a500720c */ /* 0x000fe20003fa6270 */
[C---:B------:R-:W-:Y:S02]  /*2d90*/  IMAD R51, R18.reuse, R7, R8 ;  /* 0x0000000712337224 */ /* 0x040fe400078e0208 */
[----:B------:R-:W-:-:S04]  /*2da0*/  IMAD.WIDE.U32 R8, R18, R6, R22 ;  /* 0x0000000612087225 */ /* 0x000fc800078e0016 */
[----:B------:R-:W-:Y:S02]  /*2db0*/  IMAD R12, R13, R6, RZ ;  /* 0x000000060d0c7224 */ /* 0x000fe400078e02ff */
[C---:B------:R-:W-:Y:S02]  /*2dc0*/  IMAD R21, R18.reuse, R5, R10 ;  /* 0x0000000512157224 */ /* 0x040fe400078e020a */
[----:B------:R-:W-:Y:S02]  /*2dd0*/  IMAD.IADD R9, R9, 0x1, R51 ;  /* 0x0000000109097824 */ /* 0x000fe400078e0233 */
[----:B------:R-:W-:-:S04]  /*2de0*/  IMAD.WIDE.U32 R10, R18, R4, R22 ;  /* 0x00000004120a7225 */ /* 0x000fc800078e0016 */
[----:B------:R-:W-:Y:S02]  /*2df0*/  IMAD R51, R35, R7, R12 ;  /* 0x0000000723337224 */ /* 0x000fe400078e020c */
[----:B------:R-:W-:Y:S02]  /*2e00*/  IMAD R14, R13, R4, RZ ;  /* 0x000000040d0e7224 */ /* 0x000fe400078e02ff */
[----:B------:R-:W-:-:S04]  /*2e10*/  IMAD.WIDE.U32 R8, R35, R6, R8 ;  /* 0x0000000623087225 */ /* 0x000fc800078e0008 */
[----:B------:R-:W-:-:S04]  /*2e20*/  IMAD.WIDE.U32 R12, R33, R6, RZ ;  /* 0x00000006210c7225 */ /* 0x000fc800078e00ff */
[----:B------:R-:W-:Y:S01]  /*2e30*/  IMAD.IADD R7, R11, 0x1, R21 ;  /* 0x000000010b077824 */ /* 0x000fe200078e0215 */
[----:B------:R-:W-:Y:S01]  /*2e40*/  CS2R R20, SRZ ;  /* 0x0000000000147805 */ /* 0x000fe2000001ff00 */
[----:B------:R-:W-:Y:S01]  /*2e50*/  IMAD.MOV.U32 R6, RZ, RZ, R10 ;  /* 0x000000ffff067224 */ /* 0x000fe200078e000a */
[----:B------:R-:W-:Y:S01]  /*2e60*/  LEA R10, P4, R12, R8, 0x6 ;  /* 0x000000080c0a7211 */ /* 0x000fe200078830ff */
[C---:B------:R-:W-:Y:S02]  /*2e70*/  IMAD R11, R35.reuse, R5, R14 ;  /* 0x00000005230b7224 */ /* 0x040fe400078e020e */
[----:B------:R-:W-:-:S04]  /*2e80*/  IMAD.WIDE.U32 R6, R35, R4, R6 ;  /* 0x0000000423067225 */ /* 0x000fc800078e0006 */
[----:B------:R-:W-:Y:S01]  /*2e90*/  IMAD.IADD R5, R9, 0x1, R51 ;  /* 0x0000000109057824 */ /* 0x000fe200078e0233 */
[----:B------:R-:W-:Y:S01]  /*2ea0*/  IADD3 R8, P6, R59, R6, RZ ;  /* 0x000000063b087210 */ /* 0x000fe20007fde0ff */
[----:B------:R-:W-:-:S03]  /*2eb0*/  IMAD.IADD R13, R13, 0x1, R15 ;  /* 0x000000010d0d7824 */ /* 0x000fc600078e020f */
[----:B------:R-:W-:Y:S02]  /*2ec0*/  IADD3.X R7, R57, R7, R11, P6, !PT ;  /* 0x0000000739077210 */ /* 0x000fe400037fe40b */
[----:B------:R-:W-:Y:S02]  /*2ed0*/  LEA R4, P6, R8, UR4, 0x1 ;  /* 0x0000000408047c11 */ /* 0x000fe4000f8c08ff */
[----:B------:R-:W-:Y:S02]  /*2ee0*/  LEA.HI.X R13, R12, R5, R13, 0x6, P4 ;  /* 0x000000050c0d7211 */ /* 0x000fe400020f340d */
[----:B------:R-:W-:Y:S02]  /*2ef0*/  LEA R6, P4, R10, UR6, 0x1 ;  /* 0x000000060a067c11 */ /* 0x000fe4000f8808ff */
[----:B------:R-:W-:Y:S02]  /*2f00*/  LEA.HI.X R5, R8, UR5, R7, 0x1, P6 ;  /* 0x0000000508057c11 */ /* 0x000fe4000b0f0c07 */
[----:B------:R-:W-:-:S02]  /*2f10*/  CS2R R8, SRZ ;  /* 0x0000000000087805 */ /* 0x000fc4000001ff00 */
[----:B------:R-:W-:Y:S01]  /*2f20*/  LEA.HI.X R7, R10, UR7, R13, 0x1, P4 ;  /* 0x000000070a077c11 */ /* 0x000fe2000a0f0c0d */
[----:B------:R0:W5:Y:S04]  /*2f30*/  @!P3 LDG.E.64 R28, desc[UR36][R4.64] ;  /* 0x00000024041cb981 */ /* 0x000168000c1e1b00 */
[----:B------:R0:W5:Y:S04]  /*2f40*/  @!P5 LDG.E.64 R8, desc[UR36][R4.64+0x20] ;  /* 0x000020240408d981 */ /* 0x000168000c1e1b00 */
[----:B------:R0:W5:Y:S04]  /*2f50*/  @!P3 LDG.E.64 R30, desc[UR36][R6.64] ;  /* 0x00000024061eb981 */ /* 0x000168000c1e1b00 */
[----:B------:R0:W5:Y:S02]  /*2f60*/  @!P5 LDG.E.64 R20, desc[UR36][R6.64+0x20] ;  /* 0x000020240614d981 */ /* 0x000164000c1e1b00 */
.L_x_6693:
[----:B------:R-:W-:Y:S05]  /*2f70*/  BSYNC B1 ;  /* 0x0000000000017941 */ /* 0x000fea0003800000 */
.L_x_6692:
[----:B------:R-:W-:Y:S01]  /*2f80*/  UISETP.NE.AND UP0, UPT, UR38, URZ, UPT ;  /* 0x0000003f2600728c */ /* 0x000fe2000bf05270 */
        /* <DEDUP_REMOVED lines=13> */
[----:B------:R-:W-:Y:S06]  /*3060*/  @P3 BRA `(.L_x_6694) ;  /* 0x0000000000043947 */ /* 0x000fec0003800000 */
[----:B------:R-:W-:Y:S01]  /*3070*/  BPT.TRAP 0x1 ;  /* 0x000000040000795c */ /* 0x000fe20000300000 */
.L_x_6694:
[----:B------:R-:W-:Y:S01]  /*3080*/  IMAD R40, R156, 0x8, R2 ;  /* 0x000000089c287824 */ /* 0x000fe200078e0202 */
[----:B------:R-:W-:Y:S01]  /*3090*/  SHF.L.U32 R51, R158, 0x1f, RZ ;  /* 0x0000001f9e337819 */ /* 0x000fe200000006ff */
[----:B------:R-:W-:Y:S03]  /*30a0*/  BSSY B1, `(.L_x_6695) ;  /* 0x0000003000017945 */ /* 0x000fe60003800000 */
[----:B------:R-:W0:Y:S02]  /*30b0*/  SYNCS.PHASECHK.TRANS64.TRYWAIT P4, [R40+URZ+0x38890], R51 ;  /* 0x03889033280075a7 */ /* 0x000e24000808017f */
[----:B0-----:R-:W-:Y:S05]  /*30c0*/  @!P4 BRA `(.L_x_6696) ;  /* 0x000003540024c947 */ /* 0x001fea0003800000 */
.L_x_7059:
[----:B------:R-:W-:Y:S05]  /*30d0*/  BSYNC B1 ;  /* 0x0000000000017941 */ /* 0x000fea0003800000 */
.L_x_6695:
[----:B------:R-:W-:-:S03]  /*30e0*/  UMOV UR4, 0xffffffff ;  /* 0xffffffff00047882 */ /* 0x000fc60000000000 */
[----:B------:R-:W-:Y:S05]  /*30f0*/  BRA.DIV UR4, `(.L_x_6697) ;  /* 0x00000356042c7947 */ /* 0x000fea000b800000 */
[----:B------:R-:W1:Y:S04]  /*3100*/  SHFL.IDX PT, R49, R49, RZ, 0x1c1f ;  /* 0x001c1fff31317589 */ /* 0x000e6800000e0000 */
[----:B------:R2:W3:Y:S02]  /*3110*/  SHFL.IDX PT, R14, R47, RZ, 0x1c1f ;  /* 0x001c1fff2f0e7589 */ /* 0x0004e400000e0000 */
.L_x_7063:
[----:B------:R-:W-:Y:S05]  /*3120*/  @P0 BRA `(.L_x_6698) ;  /* 0x0000001400780947 */ /* 0x000fea0003800000 */
[----:B------:R-:W4:Y:S01]  /*3130*/  LDC R52, c[0x0][0x2f4] ;  /* 0x0000bd00ff347b82 */ /* 0x000f220000000800 */
[----:B------:R-:W-:Y:S01]  /*3140*/  BSSY B1, `(.L_x_6699) ;  /* 0x0000034000017945 */ /* 0x000fe20003800000 */
[----:B----4-:R-:W-:-:S13]  /*3150*/  ISETP.GE.AND P0, PT, R16, R52, PT ;  /* 0x000000341000720c */ /* 0x010fda0003f06270 */
[----:B------:R-:W-:Y:S05]  /*3160*/  @P0 BRA `(.L_x_6700) ;  /* 0x0000000000c40947 */ /* 0x000fea0003800000 */
[----:B------:R4:W0:Y:S01]  /*3170*/  LDS.128 R4, [R48+0x22400] ;  /* 0x0224000030047984 */ /* 0x0008220000000c00 */
[----:B------:R-:W-:Y:S01]  /*3180*/  ISETP.GE.AND P4, PT, R22, R37, PT ;  /* 0x000000251600720c */ /* 0x000fe20003f86270 */
[----:B------:R-:W-:Y:S01]  /*3190*/  BSSY B2, `(.L_x_6701) ;  /* 0x000002d000027945 */ /* 0x000fe20003800000 */
[----:B---3--:R-:W-:-:S04]  /*31a0*/  LEA R10, P0, R16, R14, 0x1 ;  /* 0x0000000e100a7211 */ /* 0x008fc800078008ff */
[----:B-1----:R-:W-:-:S07]  /*31b0*/  LEA.HI.X R11, R16, R49, R17, 0x1, P0 ;  /* 0x00000031100b7211 */ /* 0x002fce00000f0c11 */
[----:B----4-:R-:W-:Y:S05]  /*31c0*/  @P4 BRA `(.L_x_6702) ;  /* 0x0000000000a44947 */ /* 0x010fea0003800000 */
[--C-:B------:R-:W-:Y:S01]  /*31d0*/  SHF.R.U64 R15, R28, 0x10, R29.reuse ;  /* 0x000000101c0f7819 */ /* 0x100fe2000000121d */
[----:B0-----:R-:W-:Y:S01]  /*31e0*/  IMAD.MOV.U32 R12, RZ, RZ, R6 ;  /* 0x000000ffff0c7224 */ /* 0x001fe200078e0006 */
[----:B------:R-:W-:Y:S01]  /*31f0*/  SHF.R.U32.HI R28, RZ, 0x10, R29 ;  /* 0x00000010ff1c7819 */ /* 0x000fe2000001161d */
[--C-:B------:R-:W-:Y:S01]  /*3200*/  HADD2.F32 R6, -RZ, R5.reuse.H1_H1 ;  /* 0x30000005ff067230 */ /* 0x100fe20000004100 */
[--C-:B------:R-:W-:Y:S01]  /*3210*/  SHF.R.U64 R29, R30, 0x10, R31.reuse ;  /* 0x000000101e1d7819 */ /* 0x100fe2000000121f */
[----:B------:R-:W-:Y:S01]  /*3220*/  HADD2.F32 R5, -RZ, R5.H0_H0 ;  /* 0x20000005ff057230 */ /* 0x000fe20000004100 */
[----:B------:R-:W-:Y:S01]  /*3230*/  SHF.R.U32.HI R30, RZ, 0x10, R31 ;  /* 0x00000010ff1e7819 */ /* 0x000fe2000001161f */
[----:B------:R-:W-:Y:S02]  /*3240*/  HADD2.F32 R15, -RZ, R15.H0_H0 ;  /* 0x2000000fff0f7230 */ /* 0x000fe40000004100 */
[----:B------:R-:W-:Y:S02]  /*3250*/  HADD2.F32 R29, -RZ, R29.H0_H0 ;  /* 0x2000001dff1d7230 */ /* 0x000fe40000004100 */
[----:B------:R-:W-:-:S02]  /*3260*/  HADD2.F32 R30, -RZ, R30.H0_H0 ;  /* 0x2000001eff1e7230 */ /* 0x000fc40000004100 */
[--C-:B------:R-:W-:Y:S02]  /*3270*/  HADD2.F32 R13, -RZ, R7.reuse.H1_H1 ;  /* 0x30000007ff0d7230 */ /* 0x100fe40000004100 */
[CC--:B------:R-:W-:Y:S01]  /*3280*/  FMUL.FTZ R48, R6.reuse, R29.reuse ;  /* 0x0000001d06307220 */ /* 0x0c0fe20000410000 */
[----:B------:R-:W-:Y:S02]  /*3290*/  HADD2.F32 R7, -RZ, R7.H0_H0 ;  /* 0x20000007ff077230 */ /* 0x000fe40000004100 */
[C---:B------:R-:W-:Y:S01]  /*32a0*/  FMUL.FTZ R29, R5.reuse, R29 ;  /* 0x0000001d051d7220 */ /* 0x040fe20000410000 */
[----:B------:R-:W-:Y:S02]  /*32b0*/  HADD2.F32 R28, -RZ, R28.H0_H0 ;  /* 0x2000001cff1c7230 */ /* 0x000fe40000004100 */
[-C--:B------:R-:W-:Y:S01]  /*32c0*/  FFMA.FTZ R48, R5, R15.reuse, -R48 ;  /* 0x0000000f05307223 */ /* 0x080fe20000010830 */
[----:B------:R-:W-:Y:S01]  /*32d0*/  FMUL.FTZ R50, R13, R30 ;  /* 0x0000001e0d327220 */ /* 0x000fe20000410000 */
[----:B--2---:R-:W-:Y:S01]  /*32e0*/  FFMA.FTZ R47, R6, R15, R29 ;  /* 0x0000000f062f7223 */ /* 0x004fe2000001001d */
[----:B------:R-:W-:-:S02]  /*32f0*/  HADD2.F32 R5, -RZ, R4.H1_H1 ;  /* 0x30000004ff057230 */ /* 0x000fc40000004100 */
[C---:B------:R-:W-:Y:S01]  /*3300*/  FMUL.FTZ R30, R7.reuse, R30 ;  /* 0x0000001e071e7220 */ /* 0x040fe20000410000 */
[--C-:B------:R-:W-:Y:S02]  /*3310*/  HADD2.F32 R15, -RZ, R57.reuse.H0_H0 ;  /* 0x20000039ff0f7230 */ /* 0x100fe40000004100 */
[-C--:B------:R-:W-:Y:S01]  /*3320*/  FFMA.FTZ R50, R7, R28.reuse, -R50 ;  /* 0x0000001c07327223 */ /* 0x080fe20000010832 */
[----:B------:R-:W-:Y:S02]  /*3330*/  HADD2.F32 R4, -RZ, R4.H0_H0 ;  /* 0x20000004ff047230 */ /* 0x000fe40000004100 */
[----:B------:R-:W-:Y:S01]  /*3340*/  FFMA.FTZ R53, R13, R28, R30 ;  /* 0x0000001c0d357223 */ /* 0x000fe2000001001e */
[----:B------:R-:W-:Y:S02]  /*3350*/  HADD2.F32 R29, -RZ, R57.H1_H1 ;  /* 0x30000039ff1d7230 */ /* 0x000fe40000004100 */
[----:B------:R-:W-:Y:S01]  /*3360*/  FMUL.FTZ R31, R5, R15 ;  /* 0x0000000f051f7220 */ /* 0x000fe20000410000 */
[----:B------:R-:W-:-:S02]  /*3370*/  HADD2.F32 R6, -RZ, R12.H1_H1 ;  /* 0x3000000cff067230 */ /* 0x000fc40000004100 */
        /* <DEDUP_REMOVED lines=14> */
.L_x_6702:
[----:B------:R-:W-:Y:S05]  /*3460*/  BSYNC B2 ;  /* 0x0000000000027941 */ /* 0x000fea0003800000 */
.L_x_6701:
[----:B0-----:R4:W-:Y:S02]  /*3470*/  ST.E.128 desc[UR36][R10.64], R4 ;  /* 0x000000040a007985 */ /* 0x0019e4000c101d24 */
.L_x_6700:
[----:B------:R-:W-:Y:S05]  /*3480*/  BSYNC B1 ;  /* 0x0000000000017941 */ /* 0x000fea0003800000 */
.L_x_6699:
[----:B------:R-:W-:-:S13]  /*3490*/  ISETP.GE.AND P0, PT, R19, R52, PT ;  /* 0x000000341300720c */ /* 0x000fda0003f06270 */
[----:B------:R-:W-:Y:S05]  /*34a0*/  @P0 BRA `(.L_x_6698) ;  /* 0x0000001000980947 */ /* 0x000fea0003800000 */
[----:B----4-:R-:W-:Y:S01]  /*34b0*/  IMAD.MOV.U32 R5, RZ, RZ, 0x20 ;  /* 0x00000020ff057424 */ /* 0x010fe200078e00ff */
[----:B------:R-:W-:Y:S01]  /*34c0*/  LOP3.LUT P0, RZ, R159, 0x4, RZ, 0xc0, !PT ;  /* 0x000000049fff7812 */ /* 0x000fe2000780c0ff */
[----:B------:R-:W-:Y:S01]  /*34d0*/  BSSY B1, `(.L_x_6703) ;  /* 0x0000032000017945 */ /* 0x000fe20003800000 */
[----:B------:R-:W-:Y:S02]  /*34e0*/  ISETP.GE.AND P4, PT, R165, R37, PT ;  /* 0x00000025a500720c */ /* 0x000fe40003f86270 */
[----:B------:R-:W-:Y:S02]  /*34f0*/  SEL R5, R5, 0xffffffe0, !P0 ;  /* 0xffffffe005057807 */ /* 0x000fe40004000000 */
[----:B---3--:R-:W-:Y:S02]  /*3500*/  LEA R10, P0, R19, R14, 0x1 ;  /* 0x0000000e130a7211 */ /* 0x008fe400078008ff */
[----:B------:R-:W-:Y:S02]  /*3510*/  IADD3 R5, R5, R42, R36 ;  /* 0x0000002a05057210 */ /* 0x000fe40007ffe024 */
[----:B-1----:R-:W-:-:S03]  /*3520*/  LEA.HI.X R11, R19, R49, R164, 0x1, P0 ;  /* 0x00000031130b7211 */ /* 0x002fc600000f0ca4 */
[----:B------:R-:W-:-:S06]  /*3530*/  IMAD R4, R5, 0x2, R2 ;  /* 0x0000000205047824 */ /* 0x000fcc00078e0202 */
[----:B------:R-:W1:Y:S01]  /*3540*/  LDS.128 R4, [R4+0x22400] ;  /* 0x0224000004047984 */ /* 0x000e620000000c00 */
[----:B------:R-:W-:Y:S05]  /*3550*/  @P4 BRA `(.L_x_6704) ;  /* 0x0000000000a44947 */ /* 0x000fea0003800000 */
[----:B------:R-:W-:Y:S02]  /*3560*/  SHF.R.U64 R13, R20, 0x10, R21 ;  /* 0x00000010140d7819 */ /* 0x000fe40000001215 */
[----:B------:R-:W-:Y:S01]  /*3570*/  SHF.R.U64 R12, R8, 0x10, R9 ;  /* 0x00000010080c7819 */ /* 0x000fe20000001209 */
[----:B-1----:R-:W-:Y:S01]  /*3580*/  IMAD.MOV.U32 R8, RZ, RZ, R6 ;  /* 0x000000ffff087224 */ /* 0x002fe200078e0006 */
        /* <DEDUP_REMOVED lines=38> */
.L_x_6704:
[----:B------:R-:W-:Y:S05]  /*37f0*/  BSYNC B1 ;  /* 0x0000000000017941 */ /* 0x000fea0003800000 */
.L_x_6703:
[----:B-1----:R1:W-:Y:S01]  /*3800*/  ST.E.128 desc[UR36][R10.64], R4 ;  /* 0x000000040a007985 */ /* 0x0023e2000c101d24 */
[----:B------:R-:W-:Y:S05]  /*3810*/  BRA `(.L_x_6698) ;  /* 0x0000000c00bc7947 */ /* 0x000fea0003800000 */
.L_x_6691:
[----:B------:R-:W-:Y:S01]  /*3820*/  SHF.R.S32.HI R7, RZ, 0x1f, R18 ;  /* 0x0000001fff077819 */ /* 0x000fe20000011412 */
[CC--:B------:R-:W-:Y:S01]  /*3830*/  IMAD.WIDE.U32 R8, R18.reuse, R4.reuse, R16 ;  /* 0x0000000412087225 */ /* 0x0c0fe200078e0010 */
[----:B------:R-:W-:Y:S01]  /*3840*/  ULDC.64 UR6, c[0x0][0x408] ;  /* 0x0001020000067ab9 */ /* 0x000fe20000000a00 */
[----:B------:R-:W-:Y:S02]  /*3850*/  ULDC.64 UR4, c[0x0][0x3e8] ;  /* 0x0000fa0000047ab9 */ /* 0x000fe40000000a00 */
[C---:B------:R-:W-:Y:S02]  /*3860*/  IMAD R6, R7.reuse, R4, RZ ;  /* 0x0000000407067224 */ /* 0x040fe400078e02ff */
[----:B------:R-:W-:Y:S02]  /*3870*/  IMAD R15, R7, UR6, RZ ;  /* 0x00000006070f7c24 */ /* 0x000fe4000f8e02ff */
[----:B------:R-:W-:Y:S02]  /*3880*/  IMAD R13, R18, R5, R6 ;  /* 0x00000005120d7224 */ /* 0x000fe400078e0206 */
[----:B------:R-:W-:-:S02]  /*3890*/  IMAD R46, R33, -0x40, R27 ;  /* 0xffffffc0212e7824 */ /* 0x000fc400078e021b */
[----:B------:R-:W-:Y:S01]  /*38a0*/  IMAD.IADD R9, R13, 0x1, R9 ;  /* 0x000000010d097824 */ /* 0x000fe200078e0209 */
[----:B------:R-:W-:Y:S01]  /*38b0*/  SHF.R.S32.HI R13, RZ, 0x1f, R35 ;  /* 0x0000001fff0d7819 */ /* 0x000fe20000011423 */
[----:B------:R-:W-:Y:S01]  /*38c0*/  IMAD.WIDE.U32 R6, R18, UR6, R16 ;  /* 0x0000000612067c25 */ /* 0x000fe2000f8e0010 */
[----:B------:R-:W-:-:S03]  /*38d0*/  VIMNMX R46, R46, 0x40, PT ;  /* 0x000000402e2e7848 */ /* 0x000fc60003fe0100 */
[----:B------:R-:W-:-:S04]  /*38e0*/  IMAD.WIDE.U32 R8, R35, R4, R8 ;  /* 0x0000000423087225 */ /* 0x000fc800078e0008 */
[----:B------:R-:W-:Y:S02]  /*38f0*/  IMAD R4, R13, R4, RZ ;  /* 0x000000040d047224 */ /* 0x000fe400078e02ff */
[C---:B------:R-:W-:Y:S02]  /*3900*/  IMAD R15, R18.reuse, UR7, R15 ;  /* 0x00000007120f7c24 */ /* 0x040fe4000f8e020f */
[----:B------:R-:W-:Y:S01]  /*3910*/  IMAD R5, R35, R5, R4 ;  /* 0x0000000523057224 */ /* 0x000fe200078e0204 */
[----:B------:R-:W-:Y:S01]  /*3920*/  IADD3 R4, P0, R59, R8, RZ ;  /* 0x000000083b047210 */ /* 0x000fe20007f1e0ff */
[----:B------:R-:W-:Y:S02]  /*3930*/  IMAD.IADD R7, R15, 0x1, R7 ;  /* 0x000000010f077824 */ /* 0x000fe400078e0207 */
[----:B------:R-:W-:Y:S01]  /*3940*/  IMAD R12, R13, UR6, RZ ;  /* 0x000000060d0c7c24 */ /* 0x000fe2000f8e02ff */
[----:B------:R-:W-:Y:S01]  /*3950*/  IADD3.X R5, R57, R5, R9, P0, !PT ;  /* 0x0000000539057210 */ /* 0x000fe200007fe409 */
[----:B------:R-:W-:Y:S01]  /*3960*/  IMAD R10, R11, UR6, RZ ;  /* 0x000000060b0a7c24 */ /* 0x000fe2000f8e02ff */
[----:B------:R-:W-:Y:S01]  /*3970*/  ISETP.GE.AND P0, PT, R18, R46, PT ;  /* 0x0000002e1200720c */ /* 0x000fe20003f06270 */
[----:B------:R-:W-:-:S03]  /*3980*/  IMAD.WIDE.U32 R8, R33, UR6, RZ ;  /* 0x0000000621087c25 */ /* 0x000fc6000f8e00ff */
[----:B------:R-:W-:Y:S01]  /*3990*/  ISETP.GE.OR P3, PT, R16, R37, P0 ;  /* 0x000000251000720c */ /* 0x000fe20000766670 */
[C---:B------:R-:W-:Y:S02]  /*39a0*/  IMAD R13, R35.reuse, UR7, R12 ;  /* 0x00000007230d7c24 */ /* 0x040fe4000f8e020c */
[----:B------:R-:W-:-:S04]  /*39b0*/  IMAD.WIDE.U32 R6, R35, UR6, R6 ;  /* 0x0000000623067c25 */ /* 0x000fc8000f8e0006 */
[----:B------:R-:W-:Y:S01]  /*39c0*/  IMAD R15, R33, UR7, R10 ;  /* 0x00000007210f7c24 */ /* 0x000fe2000f8e020a */
[----:B------:R-:W-:Y:S01]  /*39d0*/  LEA R10, P4, R4, UR4, 0x1 ;  /* 0x00000004040a7c11 */ /* 0x000fe2000f8808ff */
[----:B------:R-:W-:Y:S01]  /*39e0*/  IMAD.IADD R13, R13, 0x1, R7 ;  /* 0x000000010d0d7824 */ /* 0x000fe200078e0207 */
[----:B------:R-:W-:Y:S01]  /*39f0*/  LEA R12, P5, R8, R6, 0x6 ;  /* 0x00000006080c7211 */ /* 0x000fe200078a30ff */
[----:B------:R-:W-:Y:S01]  /*3a00*/  IMAD.IADD R9, R15, 0x1, R9 ;  /* 0x000000010f097824 */ /* 0x000fe200078e0209 */
[----:B------:R-:W-:Y:S01]  /*3a10*/  LEA.HI.X R11, R4, UR5, R5, 0x1, P4 ;  /* 0x00000005040b7c11 */ /* 0x000fe2000a0f0c05 */
[----:B------:R-:W-:Y:S01]  /*3a20*/  ULDC.64 UR4, c[0x0][0x400] ;  /* 0x0001000000047ab9 */ /* 0x000fe20000000a00 */
[----:B------:R-:W-:Y:S02]  /*3a30*/  CS2R R4, SRZ ;  /* 0x0000000000047805 */ /* 0x000fe4000001ff00 */
[----:B------:R-:W-:Y:S02]  /*3a40*/  CS2R R6, SRZ ;  /* 0x0000000000067805 */ /* 0x000fe4000001ff00 */
[----:B------:R-:W-:-:S02]  /*3a50*/  LEA.HI.X R9, R8, R13, R9, 0x6, P5 ;  /* 0x0000000d08097211 */ /* 0x000fc400028f3409 */
[C---:B------:R-:W-:Y:S02]  /*3a60*/  LEA R8, P4, R12.reuse, UR4, 0x1 ;  /* 0x000000040c087c11 */ /* 0x040fe4000f8808ff */
[----:B------:R-:W-:Y:S02]  /*3a70*/  CS2R R30, SRZ ;  /* 0x00000000001e7805 */ /* 0x000fe4000001ff00 */
[----:B------:R-:W-:Y:S01]  /*3a80*/  CS2R R28, SRZ ;  /* 0x00000000001c7805 */ /* 0x000fe2000001ff00 */
[----:B------:R-:W2:Y:S01]  /*3a90*/  @!P3 LDG.E.128 R4, desc[UR36][R10.64] ;  /* 0x000000240a04b981 */ /* 0x000ea2000c1e1d00 */
[----:B------:R-:W-:-:S05]  /*3aa0*/  LEA.HI.X R9, R12, UR5, R9, 0x1, P4 ;  /* 0x000000050c097c11 */ /* 0x000fca000a0f0c09 */
[----:B------:R-:W3:Y:S01]  /*3ab0*/  @!P3 LDG.E.128 R28, desc[UR36][R8.64] ;  /* 0x00000024081cb981 */ /* 0x000ee2000c1e1d00 */
[----:B------:R-:W-:Y:S01]  /*3ac0*/  UISETP.NE.AND UP0, UPT, UR38, URZ, UPT ;  /* 0x0000003f2600728c */ /* 0x000fe2000bf05270 */
        /* <DEDUP_REMOVED lines=18> */
[----:B------:R-:W-:Y:S06]  /*3bf0*/  @P3 BRA `(.L_x_6705) ;  /* 0x0000000000043947 */ /* 0x000fec0003800000 */
[----:B------:R-:W-:Y:S01]  /*3c00*/  BPT.TRAP 0x1 ;  /* 0x000000040000795c */ /* 0x000fe20000300000 */
.L_x_6705:
[----:B------:R-:W-:Y:S01]  /*3c10*/  IMAD R40, R156, 0x8, R2 ;  /* 0x000000089c287824 */ /* 0x000fe200078e0202 */
[----:B------:R-:W-:Y:S01]  /*3c20*/  SHF.L.U32 R51, R158, 0x1f, RZ ;  /* 0x0000001f9e337819 */ /* 0x000fe200000006ff */
[----:B------:R-:W-:Y:S03]  /*3c30*/  BSSY B1, `(.L_x_6706) ;  /* 0x0000003000017945 */ /* 0x000fe60003800000 */
[----:B------:R-:W0:Y:S02]  /*3c40*/  SYNCS.PHASECHK.TRANS64.TRYWAIT P5, [R40+URZ+0x38890], R51 ;  /* 0x03889033280075a7 */ /* 0x000e2400080a017f */
[----:B0-----:R-:W-:Y:S05]  /*3c50*/  @!P5 BRA `(.L_x_6707) ;  /* 0x00000348009cd947 */ /* 0x001fea0003800000 */
.L_x_7064:
[----:B------:R-:W-:Y:S05]  /*3c60*/  BSYNC B1 ;  /* 0x0000000000017941 */ /* 0x000fea0003800000 */
.L_x_6706:
[----:B------:R-:W-:-:S03]  /*3c70*/  UMOV UR4, 0xffffffff ;  /* 0xffffffff00047882 */ /* 0x000fc60000000000 */
[----:B------:R-:W-:Y:S05]  /*3c80*/  BRA.DIV UR4, `(.L_x_6708) ;  /* 0x0000034a04a47947 */ /* 0x000fea000b800000 */
[----:B------:R1:W2:Y:S04]  /*3c90*/  SHFL.IDX PT, R21, R49, RZ, 0x1c1f ;  /* 0x001c1fff31157589 */ /* 0x0002a800000e0000 */
[----:B------:R1:W3:Y:S02]  /*3ca0*/  SHFL.IDX PT, R20, R47, RZ, 0x1c1f ;  /* 0x001c1fff2f147589 */ /* 0x0002e400000e0000 */
.L_x_7068:
[----:B-1----:R-:W1:Y:S02]  /*3cb0*/  LDC R47, c[0x0][0x2f4] ;  /* 0x0000bd00ff2f7b82 */ /* 0x002e640000000800 */
[----:B-1----:R-:W-:-:S13]  /*3cc0*/  ISETP.GE.OR P0, PT, R16, R47, P0 ;  /* 0x0000002f1000720c */ /* 0x002fda0000706670 */
[----:B------:R-:W-:Y:S05]  /*3cd0*/  @P0 BRA `(.L_x_6698) ;  /* 0x00000008008c0947 */ /* 0x000fea0003800000 */
[----:B------:R-:W-:Y:S01]  /*3ce0*/  IMAD.SHL.U32 R8, R37, 0x2, RZ ;  /* 0x0000000225087824 */ /* 0x000fe200078e00ff */
[----:B------:R-:W-:Y:S01]  /*3cf0*/  BSSY B1, `(.L_x_6709) ;  /* 0x0000066000017945 */ /* 0x000fe20003800000 */
[----:B------:R-:W-:Y:S02]  /*3d00*/  IMAD.SHL.U32 R37, R0, 0x8, RZ ;  /* 0x0000000800257824 */ /* 0x000fe400078e00ff */
[----:B------:R-:W-:-:S05]  /*3d10*/  @P1 IMAD.IADD R8, R47, 0x1, -R8 ;  /* 0x000000012f081824 */ /* 0x000fca00078e0a08 */
[----:B------:R-:W-:-:S04]  /*3d20*/  SHF.R.S32.HI R9, RZ, 0x1f, R8 ;  /* 0x0000001fff097819 */ /* 0x000fc80000011408 */
[----:B------:R-:W-:Y:S02]  /*3d30*/  LEA.HI R9, R9, R8, RZ, 0x4 ;  /* 0x0000000809097211 */ /* 0x000fe400078f20ff */
[----:B------:R-:W-:Y:S02]  /*3d40*/  LOP3.LUT R8, R55, 0x38, R37, 0xf8, !PT ;  /* 0x0000003837087812 */ /* 0x000fe400078ef825 */
[----:B------:R-:W-:-:S05]  /*3d50*/  LEA.HI.SX32 R9, R9, R0, 0x1c ;  /* 0x0000000009097211 */ /* 0x000fca00078fe2ff */
[----:B------:R-:W-:Y:S01]  /*3d60*/  IMAD.SHL.U32 R48, R9, 0x8, RZ ;  /* 0x0000000809307824 */ /* 0x000fe200078e00ff */
[----:B------:R-:W-:-:S04]  /*3d70*/  LOP3.LUT R9, R50, R8, R53, 0xf6, !PT ;  /* 0x0000000832097212 */ /* 0x000fc800078ef635 */
[----:B------:R-:W-:Y:S01]  /*3d80*/  LOP3.LUT R55, R55, 0x38, R48, 0xf8, !PT ;  /* 0x0000003837377812 */ /* 0x000fe200078ef830 */
[----:B------:R-:W-:-:S03]  /*3d90*/  IMAD.IADD R9, R36, 0x1, R9 ;  /* 0x0000000124097824 */ /* 0x000fc600078e0209 */
[----:B------:R-:W-:Y:S01]  /*3da0*/  LOP3.LUT R55, R50, R55, R53, 0xf6, !PT ;  /* 0x0000003732377212 */ /* 0x000fe200078ef635 */
[----:B------:R-:W-:-:S04]  /*3db0*/  IMAD R9, R9, 0x2, R2 ;  /* 0x0000000209097824 */ /* 0x000fc800078e0202 */
[----:B------:R-:W-:Y:S02]  /*3dc0*/  IMAD.IADD R55, R36, 0x1, R55 ;  /* 0x0000000124377824 */ /* 0x000fe400078e0237 */
[----:B------:R-:W1:Y:S01]  /*3dd0*/  LDS.128 R8, [R9+0x22400] ;  /* 0x0224000009087984 */ /* 0x000e620000000c00 */
[----:B--23--:R-:W-:-:S04]  /*3de0*/  IMAD.WIDE R36, R37, 0x2, R20 ;  /* 0x0000000225247825 */ /* 0x00cfc800078e0214 */
[----:B------:R-:W-:-:S05]  /*3df0*/  IMAD R55, R55, 0x2, R2 ;  /* 0x0000000237377824 */ /* 0x000fca00078e0202 */
[----:B------:R2:W3:Y:S01]  /*3e00*/  LDS.128 R12, [R55+0x22400] ;  /* 0x02240000370c7984 */ /* 0x0004e20000000c00 */
[----:B------:R-:W-:Y:S05]  /*3e10*/  @P4 BRA `(.L_x_6710) ;  /* 0x00000004004c4947 */ /* 0x000fea0003800000 */
[----:B------:R-:W-:Y:S02]  /*3e20*/  SHF.R.U32.HI R50, RZ, 0x10, R29 ;  /* 0x00000010ff327819 */ /* 0x000fe4000001161d */
[--C-:B------:R-:W-:Y:S02]  /*3e30*/  SHF.R.U64 R49, R4, 0x10, R5.reuse ;  /* 0x0000001004317819 */ /* 0x100fe40000001205 */
[----:B------:R-:W-:Y:S01]  /*3e40*/  SHF.R.U32.HI R52, RZ, 0x10, R5 ;  /* 0x00000010ff347819 */ /* 0x000fe20000011605 */
[----:B------:R-:W-:Y:S01]  /*3e50*/  HADD2.F32 R50, -RZ, R50.H0_H0 ;  /* 0x20000032ff327230 */ /* 0x000fe20000004100 */
[----:B------:R-:W-:Y:S01]  /*3e60*/  SHF.R.U64 R28, R28, 0x10, R29 ;  /* 0x000000101c1c7819 */ /* 0x000fe2000000121d */
[----:B-1----:R-:W-:Y:S01]  /*3e70*/  IMAD.MOV.U32 R29, RZ, RZ, R8 ;  /* 0x000000ffff1d7224 */ /* 0x002fe200078e0008 */
[--C-:B------:R-:W-:Y:S01]  /*3e80*/  SHF.R.U64 R4, R6, 0x10, R7.reuse ;  /* 0x0000001006047819 */ /* 0x100fe20000001207 */
[----:B------:R-:W-:Y:S01]  /*3e90*/  HADD2.F32 R6, -RZ, R9.H0_H0 ;  /* 0x20000009ff067230 */ /* 0x000fe20000004100 */
[----:B------:R-:W-:Y:S01]  /*3ea0*/  SHF.R.U32.HI R56, RZ, 0x10, R7 ;  /* 0x00000010ff387819 */ /* 0x000fe20000011607 */
[--C-:B---3--:R-:W-:Y:S01]  /*3eb0*/  HADD2.F32 R7, -RZ, R13.reuse.H0_H0 ;  /* 0x2000000dff077230 */ /* 0x108fe20000004100 */
[--C-:B------:R-:W-:Y:S01]  /*3ec0*/  SHF.R.U64 R5, R30, 0x10, R31.reuse ;  /* 0x000000101e057819 */ /* 0x100fe2000000121f */
[----:B------:R-:W-:Y:S01]  /*3ed0*/  HADD2.F32 R8, -RZ, R13.H1_H1 ;  /* 0x3000000dff087230 */ /* 0x000fe20000004100 */
[----:B--2---:R-:W-:Y:S01]  /*3ee0*/  SHF.R.U32.HI R55, RZ, 0x10, R31 ;  /* 0x00000010ff377819 */ /* 0x004fe2000001161f */
[----:B------:R-:W-:-:S02]  /*3ef0*/  HADD2.F32 R31, -RZ, R54.H1_H1 ;  /* 0x30000036ff1f7230 */ /* 0x000fc40000004100 */
[----:B------:R-:W-:Y:S02]  /*3f00*/  HADD2.F32 R9, -RZ, R9.H1_H1 ;  /* 0x30000009ff097230 */ /* 0x000fe40000004100 */
[----:B------:R-:W-:Y:S02]  /*3f10*/  IMAD.MOV.U32 R30, RZ, RZ, R12 ;  /* 0x000000ffff1e7224 */ /* 0x000fe400078e000c */
[-C--:B------:R-:W-:Y:S01]  /*3f20*/  FMUL.FTZ R53, R7, R31.reuse ;  /* 0x0000001f07357220 */ /* 0x080fe20000410000 */
[----:B------:R-:W-:Y:S02]  /*3f30*/  HADD2.F32 R12, -RZ, R54.H0_H0 ;  /* 0x20000036ff0c7230 */ /* 0x000fe40000004100 */
[-C--:B------:R-:W-:Y:S01]  /*3f40*/  FMUL.FTZ R54, R8, R50.reuse ;  /* 0x0000003208367220 */ /* 0x080fe20000410000 */
[----:B------:R-:W-:Y:S02]  /*3f50*/  HADD2.F32 R13, -RZ, R52.H0_H0 ;  /* 0x20000034ff0d7230 */ /* 0x000fe40000004100 */
[C---:B------:R-:W-:Y:S01]  /*3f60*/  FMUL.FTZ R52, R6.reuse, R31 ;  /* 0x0000001f06347220 */ /* 0x040fe20000410000 */
[----:B------:R-:W-:Y:S01]  /*3f70*/  FMUL.FTZ R31, R9, R50 ;  /* 0x00000032091f7220 */ /* 0x000fe20000410000 */
[----:B------:R-:W-:Y:S01]  /*3f80*/  FFMA.FTZ R6, R6, R12, -R53 ;  /* 0x0000000c06067223 */ /* 0x000fe20000010835 */
[----:B------:R-:W-:-:S02]  /*3f90*/  HADD2.F32 R50, -RZ, R56.H0_H0 ;  /* 0x20000038ff327230 */ /* 0x000fc40000004100 */
[----:B------:R-:W-:Y:S01]  /*3fa0*/  FFMA.FTZ R7, R7, R12, R52 ;  /* 0x0000000c07077223 */ /* 0x000fe20000010034 */
[-C--:B------:R-:W-:Y:S01]  /*3fb0*/  FFMA.FTZ R9, R9, R13.reuse, -R54 ;  /* 0x0000000d09097223 */ /* 0x080fe20000010836 */
[----:B------:R-:W-:Y:S01]  /*3fc0*/  FFMA.FTZ R8, R8, R13, R31 ;  /* 0x0000000d08087223 */ /* 0x000fe2000001001f */
[----:B------:R-:W-:Y:S02]  /*3fd0*/  HADD2.F32 R12, -RZ, R11.H0_H0 ;  /* 0x2000000bff0c7230 */ /* 0x000fe40000004100 */
[----:B------:R-:W-:Y:S01]  /*3fe0*/  HADD2.F32 R52, -RZ, R57.H0_H0 ;  /* 0x20000039ff347230 */ /* 0x000fe20000004100 */
[----:B------:R-:W-:Y:S01]  /*3ff0*/  F2FP.F16.F32.PACK_AB R9, R9, R6 ;  /* 0x000000060909723e */ /* 0x000fe200000000ff */
[----:B------:R-:W-:Y:S02]  /*4000*/  HADD2.F32 R13, -RZ, R15.H0_H0 ;  /* 0x2000000fff0d7230 */ /* 0x000fe40000004100 */
[----:B------:R-:W-:Y:S02]  /*4010*/  HADD2.F32 R54, -RZ, R55.H0_H0 ;  /* 0x20000037ff367230 */ /* 0x000fe40000004100 */
[----:B------:R-:W-:-:S02]  /*4020*/  HADD2.F32 R11, -RZ, R11.H1_H1 ;  /* 0x3000000bff0b7230 */ /* 0x000fc40000004100 */
[-C--:B------:R-:W-:Y:S01]  /*4030*/  FMUL.FTZ R53, R13, R52.reuse ;  /* 0x000000340d357220 */ /* 0x080fe20000410000 */
[----:B------:R-:W-:Y:S02]  /*4040*/  HADD2.F32 R15, -RZ, R15.H1_H1 ;  /* 0x3000000fff0f7230 */ /* 0x000fe40000004100 */
[----:B------:R-:W-:Y:S01]  /*4050*/  FMUL.FTZ R52, R12, R52 ;  /* 0x000000340c347220 */ /* 0x000fe20000410000 */
[----:B------:R-:W-:Y:S02]  /*4060*/  HADD2.F32 R31, -RZ, R57.H1_H1 ;  /* 0x30000039ff1f7230 */ /* 0x000fe40000004100 */
[-C--:B------:R-:W-:Y:S01]  /*4070*/  FMUL.FTZ R58, R11, R54.reuse ;  /* 0x000000360b3a7220 */ /* 0x080fe20000410000 */
[----:B------:R-:W-:Y:S02]  /*4080*/  HADD2.F32 R28, -RZ, R28.H0_H0 ;  /* 0x2000001cff1c7230 */ /* 0x000fe40000004100 */
[----:B------:R-:W-:Y:S01]  /*4090*/  FMUL.FTZ R56, R15, R54 ;  /* 0x000000360f387220 */ /* 0x000fe20000410000 */
[----:B------:R-:W-:-:S02]  /*40a0*/  HADD2.F32 R49, -RZ, R49.H0_H0 ;  /* 0x20000031ff317230 */ /* 0x000fc40000004100 */
[-C--:B------:R-:W-:Y:S01]  /*40b0*/  FFMA.FTZ R54, R12, R31.reuse, -R53 ;  /* 0x0000001f0c367223 */ /* 0x080fe20000010835 */
[-C--:B------:R-:W-:Y:S01]  /*40c0*/  FFMA.FTZ R58, R15, R50.reuse, R58 ;  /* 0x000000320f3a7223 */ /* 0x080fe2000001003a */
[----:B------:R-:W-:Y:S01]  /*40d0*/  FFMA.FTZ R57, R11, R50, -R56 ;  /* 0x000000320b397223 */ /* 0x000fe20000010838 */
[----:B------:R-:W-:Y:S02]  /*40e0*/  HADD2.F32 R15, -RZ, R60.H0_H0 ;  /* 0x2000003cff0f7230 */ /* 0x000fe40000004100 */
[----:B------:R-:W-:Y:S01]  /*40f0*/  FFMA.FTZ R55, R13, R31, R52 ;  /* 0x0000001f0d377223 */ /* 0x000fe20000010034 */
[----:B------:R-:W-:Y:S02]  /*4100*/  HADD2.F32 R12, -RZ, R30.H0_H0 ;  /* 0x2000001eff0c7230 */ /* 0x000fe40000004100 */
[----:B------:R-:W-:Y:S02]  /*4110*/  HADD2.F32 R11, -RZ, R29.H0_H0 ;  /* 0x2000001dff0b7230 */ /* 0x000fe40000004100 */
[----:B------:R-:W-:-:S02]  /*4120*/  HADD2.F32 R13, -RZ, R59.H0_H0 ;  /* 0x2000003bff0d7230 */ /* 0x000fc40000004100 */
[CC--:B------:R-:W-:Y:S01]  /*4130*/  FMUL.FTZ R50, R12.reuse, R15.reuse ;  /* 0x0000000f0c327220 */ /* 0x0c0fe20000410000 */
[----:B------:R-:W-:Y:S02]  /*4140*/  HADD2.F32 R30, -RZ, R30.H1_H1 ;  /* 0x3000001eff1e7230 */ /* 0x000fe40000004100 */
[C---:B------:R-:W-:Y:S01]  /*4150*/  FMUL.FTZ R15, R11.reuse, R15 ;  /* 0x0000000f0b0f7220 */ /* 0x040fe20000410000 */
[----:B------:R-:W-:Y:S02]  /*4160*/  HADD2.F32 R29, -RZ, R29.H1_H1 ;  /* 0x3000001dff1d7230 */ /* 0x000fe40000004100 */
[-C--:B------:R-:W-:Y:S01]  /*4170*/  FFMA.FTZ R50, R11, R13.reuse, -R50 ;  /* 0x0000000d0b327223 */ /* 0x080fe20000010832 */
[----:B------:R-:W-:Y:S02]  /*4180*/  HADD2.F32 R11, -RZ, R14.H0_H0 ;  /* 0x2000000eff0b7230 */ /* 0x000fe40000004100 */
[----:B------:R-:W-:Y:S01]  /*4190*/  FFMA.FTZ R31, R12, R13, R15 ;  /* 0x0000000d0c1f7223 */ /* 0x000fe2000001000f */
[-C--:B------:R-:W-:Y:S01]  /*41a0*/  FMUL.FTZ R52, R30, R28.reuse ;  /* 0x0000001c1e347220 */ /* 0x080fe20000410000 */
[----:B------:R-:W-:Y:S01]  /*41b0*/  FMUL.FTZ R53, R29, R28 ;  /* 0x0000001c1d357220 */ /* 0x000fe20000410000 */
[----:B------:R-:W-:Y:S01]  /*41c0*/  HADD2.F32 R15, -RZ, R5.H0_H0 ;  /* 0x20000005ff0f7230 */ /* 0x000fe20000004100 */
[----:B------:R-:W-:Y:S01]  /*41d0*/  F2FP.F16.F32.PACK_AB R55, R58, R55 ;  /* 0x000000373a37723e */ /* 0x000fe200000000ff */
[----:B------:R-:W-:-:S02]  /*41e0*/  HADD2.F32 R28, -RZ, R59.H1_H1 ;  /* 0x3000003bff1c7230 */ /* 0x000fc40000004100 */
[-C--:B------:R-:W-:Y:S01]  /*41f0*/  FFMA.FTZ R29, R29, R49.reuse, -R52 ;  /* 0x000000311d1d7223 */ /* 0x080fe20000010834 */
[----:B------:R-:W-:Y:S02]  /*4200*/  HADD2.F32 R5, -RZ, R10.H0_H0 ;  /* 0x2000000aff057230 */ /* 0x000fe40000004100 */
[----:B------:R-:W-:Y:S01]  /*4210*/  FFMA.FTZ R30, R30, R49, R53 ;  /* 0x000000311e1e7223 */ /* 0x000fe20000010035 */
[----:B------:R-:W-:Y:S02]  /*4220*/  HADD2.F32 R14, -RZ, R14.H1_H1 ;  /* 0x3000000eff0e7230 */ /* 0x000fe40000004100 */
[----:B------:R-:W-:Y:S02]  /*4230*/  HADD2.F32 R10, -RZ, R10.H1_H1 ;  /* 0x3000000aff0a7230 */ /* 0x000fe40000004100 */
[----:B------:R-:W-:Y:S02]  /*4240*/  HADD2.F32 R13, -RZ, R4.H0_H0 ;  /* 0x20000004ff0d7230 */ /* 0x000fe40000004100 */
[----:B------:R-:W-:Y:S01]  /*4250*/  FMUL.FTZ R4, R11, R28 ;  /* 0x0000001c0b047220 */ /* 0x000fe20000410000 */
[----:B------:R-:W-:-:S02]  /*4260*/  HADD2.F32 R12, -RZ, R60.H1_H1 ;  /* 0x3000003cff0c7230 */ /* 0x000fc40000004100 */
[-C--:B------:R-:W-:Y:S01]  /*4270*/  FMUL.FTZ R49, R14, R15.reuse ;  /* 0x0000000f0e317220 */ /* 0x080fe20000410000 */
[C---:B------:R-:W-:Y:S01]  /*4280*/  FMUL.FTZ R28, R5.reuse, R28 ;  /* 0x0000001c051c7220 */ /* 0x040fe20000410000 */
[----:B------:R-:W-:Y:S01]  /*4290*/  FMUL.FTZ R15, R10, R15 ;  /* 0x0000000f0a0f7220 */ /* 0x000fe20000410000 */
[-C--:B------:R-:W-:Y:S02]  /*42a0*/  FFMA.FTZ R4, R5, R12.reuse, -R4 ;  /* 0x0000000c05047223 */ /* 0x080fe40000010804 */
[----:B------:R-:W-:Y:S01]  /*42b0*/  FFMA.FTZ R28, R11, R12, R28 ;  /* 0x0000000c0b1c7223 */ /* 0x000fe2000001001c */
[-C--:B------:R-:W-:Y:S01]  /*42c0*/  FFMA.FTZ R15, R14, R13.reuse, R15 ;  /* 0x0000000d0e0f7223 */ /* 0x080fe2000001000f */
[----:B------:R-:W-:Y:S01]  /*42d0*/  FFMA.FTZ R49, R10, R13, -R49 ;  /* 0x0000000d0a317223 */ /* 0x000fe20000010831 */
[----:B------:R-:W-:Y:S02]  /*42e0*/  F2FP.F16.F32.PACK_AB R13, R8, R7 ;  /* 0x00000007080d723e */ /* 0x000fe400000000ff */
[----:B------:R-:W-:-:S02]  /*42f0*/  F2FP.F16.F32.PACK_AB R11, R57, R54 ;  /* 0x00000036390b723e */ /* 0x000fc400000000ff */
[----:B------:R-:W-:Y:S01]  /*4300*/  F2FP.F16.F32.PACK_AB R14, R15, R28 ;  /* 0x0000001c0f0e723e */ /* 0x000fe200000000ff */
[----:B------:R-:W-:Y:S01]  /*4310*/  IMAD.MOV.U32 R15, RZ, RZ, R55 ;  /* 0x000000ffff0f7224 */ /* 0x000fe200078e0037 */
[----:B------:R-:W-:Y:S02]  /*4320*/  F2FP.F16.F32.PACK_AB R8, R29, R50 ;  /* 0x000000321d08723e */ /* 0x000fe400000000ff */
[----:B------:R-:W-:Y:S02]  /*4330*/  F2FP.F16.F32.PACK_AB R12, R30, R31 ;  /* 0x0000001f1e0c723e */ /* 0x000fe400000000ff */
[----:B------:R-:W-:-:S07]  /*4340*/  F2FP.F16.F32.PACK_AB R10, R49, R4 ;  /* 0x00000004310a723e */ /* 0x000fce00000000ff */
.L_x_6710:
[----:B------:R-:W-:Y:S05]  /*4350*/  BSYNC B1 ;  /* 0x0000000000017941 */ /* 0x000fea0003800000 */
.L_x_6709:
[----:B-1----:R1:W-:Y:S01]  /*4360*/  ST.E.128 desc[UR36][R36.64], R8 ;  /* 0x0000000824007985 */ /* 0x0023e2000c101d24 */
[----:B------:R-:W-:-:S13]  /*4370*/  ISETP.GE.AND P0, PT, R48, R47, PT ;  /* 0x0000002f3000720c */ /* 0x000fda0003f06270 */
[----:B------:R-:W-:Y:S05]  /*4380*/  @P0 BRA `(.L_x_6698) ;  /* 0x0000000000e00947 */ /* 0x000fea0003800000 */
[----:B------:R-:W-:-:S05]  /*4390*/  IMAD.WIDE R20, R48, 0x2, R20 ;  /* 0x0000000230147825 */ /* 0x000fca00078e0214 */
[----:B---3--:R3:W-:Y:S01]  /*43a0*/  ST.E.128 desc[UR36][R20.64], R12 ;  /* 0x0000000c14007985 */ /* 0x0087e2000c101d24 */
[----:B------:R-:W-:Y:S05]  /*43b0*/  BRA `(.L_x_6698) ;  /* 0x0000000000d47947 */ /* 0x000fea0003800000 */
.L_x_6690:
[----:B------:R-:W-:-:S06]  /*43c0*/  UISETP.NE.AND UP0, UPT, UR38, URZ, UPT ;  /* 0x0000003f2600728c */ /* 0x000fcc000bf05270 */
[----:B------:R-:W-:-:S13]  /*43d0*/  PLOP3.LUT P3, PT, PT, PT, UP0, 0x80, 0x0 ;  /* 0x000000000000781c */ /* 0x000fda0003f6f008 */
[----:B------:R-:W-:Y:S05]  /*43e0*/  @P3 BRA `(.L_x_6711) ;  /* 0x0000000000043947 */ /* 0x000fea0003800000 */
[----:B------:R-:W-:Y:S01]  /*43f0*/  BPT.TRAP 0x1 ;  /* 0x000000040000795c */ /* 0x000fe20000300000 */
.L_x_6711:
[----:B------:R-:W-:Y:S01]  /*4400*/  IMAD R40, R156, 0x8, R2 ;  /* 0x000000089c287824 */ /* 0x000fe200078e0202 */
[----:B------:R-:W-:Y:S01]  /*4410*/  SHF.L.U32 R51, R158, 0x1f, RZ ;  /* 0x0000001f9e337819 */ /* 0x000fe200000006ff */
[----:B------:R-:W-:Y:S01]  /*4420*/  BSSY B1, `(.L_x_6712) ;  /* 0x0000004000017945 */ /* 0x000fe20003800000 */
[----:B------:R-:W-:Y:S02]  /*4430*/  SHF.R.S32.HI R44, RZ, 0x1f, R43 ;  /* 0x0000001fff2c7819 */ /* 0x000fe4000001142b */
[----:B------:R-:W0:Y:S02]  /*4440*/  SYNCS.PHASECHK.TRANS64.TRYWAIT P0, [R40+URZ+0x38890], R51 ;  /* 0x03889033280075a7 */ /* 0x000e24000800017f */
[----:B0-----:R-:W-:Y:S05]  /*4450*/  @!P0 BRA `(.L_x_6713) ;  /* 0x0000034000fc8947 */ /* 0x001fea0003800000 */
.L_x_7069:
[----:B------:R-:W-:Y:S05]  /*4460*/  BSYNC B1 ;  /* 0x0000000000017941 */ /* 0x000fea0003800000 */
.L_x_6712:
        /* <DEDUP_REMOVED lines=24> */
.L_x_7073:
[----:B------:R-:W-:Y:S05]  /*45f0*/  @!P0 BRA `(.L_x_6698) ;  /* 0x0000000000448947 */ /* 0x000fea0003800000 */
[----:B------:R-:W-:Y:S02]  /*4600*/  ULDC UR4, c[0x0][0x2f4] ;  /* 0x0000bd0000047ab9 */ /* 0x000fe40000000800 */
[----:B------:R-:W-:-:S13]  /*4610*/  ISETP.GE.AND P4, PT, R16, UR4, PT ;  /* 0x0000000410007c0c */ /* 0x000fda000bf86270 */
[----:B-1----:R-:W1:Y:S01]  /*4620*/  @!P4 LDS.128 R4, [R48+0x22400] ;  /* 0x022400003004c984 */ /* 0x002e620000000c00 */
[----:B---3--:R-:W-:-:S04]  /*4630*/  @!P4 LEA R8, P0, R16, R14, 0x1 ;  /* 0x0000000e1008c211 */ /* 0x008fc800078008ff */
[----:B--2---:R-:W-:Y:S02]  /*4640*/  @!P4 LEA.HI.X R9, R16, R21, R17, 0x1, P0 ;  /* 0x000000151009c211 */ /* 0x004fe400000f0c11 */
[----:B------:R-:W-:-:S03]  /*4650*/  ISETP.GE.AND P0, PT, R19, UR4, PT ;  /* 0x0000000413007c0c */ /* 0x000fc6000bf06270 */
[----:B-1----:R4:W-:Y:S10]  /*4660*/  @!P4 ST.E.128 desc[UR36][R8.64], R4 ;  /* 0x000000040800c985 */ /* 0x0029f4000c101d24 */
        /* <DEDUP_REMOVED lines=8> */
[----:B------:R-:W1:Y:S04]  /*46f0*/  LDS.128 R4, [R5+0x22400] ;  /* 0x0224000005047984 */ /* 0x000e680000000c00 */
[----:B-1----:R1:W-:Y:S02]  /*4700*/  ST.E.128 desc[UR36][R8.64], R4 ;  /* 0x0000000408007985 */ /* 0x0023e4000c101d24 */
.L_x_6698:
[----:B------:R-:W-:Y:S05]  /*4710*/  BSYNC B0 ;  /* 0x0000000000007941 */ /* 0x000fea0003800000 */
.L_x_6689:
[----:B-1--4-:R-:W1:Y:S01]  /*4720*/  S2R R4, SR_TID.X ;  /* 0x0000000000047919 */ /* 0x012e620000002100 */
[----:B------:R-:W-:Y:S01]  /*4730*/  @!PT LDS RZ, [RZ] ;  /* 0x00000000fffff984 */ /* 0x000fe20000000800 */
[----:B------:R-:W-:Y:S01]  /*4740*/  @!PT LDS RZ, [RZ] ;  /* 0x00000000fffff984 */ /* 0x000fe20000000800 */
[----:B------:R-:W-:Y:S01]  /*4750*/  @!PT LDS RZ, [RZ] ;  /* 0x00000000fffff984 */ /* 0x000fe20000000800 */
[----:B------:R-:W-:Y:S01]  /*4760*/  @!PT LDS RZ, [RZ] ;  /* 0x00000000fffff984 */ /* 0x000fe20000000800 */
[----:B------:R4:W-:Y:S06]  /*4770*/  MEMBAR.ALL.CTA ;  /* 0x0000000000007992 */ /* 0x0009ec0000008000 */
[----:B----4-:R-:W4:Y:S01]  /*4780*/  FENCE.VIEW.ASYNC.S ;  /* 0x00000000000073c6 */ /* 0x010f220000000000 */
[----:B------:R-:W-:Y:S05]  /*4790*/  WARPSYNC.ALL ;  /* 0x0000000000007948 */ /* 0x000fea0003800000 */
[----:B------:R-:W-:Y:S01]  /*47a0*/  BSSY B0, `(.L_x_6715) ;  /* 0x000000a000007945 */ /* 0x000fe20003800000 */
[----:B-1----:R-:W-:-:S02]  /*47b0*/  SHF.R.U32.HI R5, RZ, 0x7, R4 ;  /* 0x00000007ff057819 */ /* 0x002fc40000011604 */
[----:B------:R-:W-:-:S03]  /*47c0*/  LOP3.LUT P0, RZ, R4, 0x7f, RZ, 0xc0, !PT ;  /* 0x0000007f04ff7812 */ /* 0x000fc6000780c0ff */
[----:B------:R-:W-:-:S10]  /*47d0*/  VIADD R10, R5, 0x8 ;  /* 0x00000008050a7836 */ /* 0x000fd40000000000 */
[----:B------:R-:W-:-:S05]  /*47e0*/  @!P0 VIADD R4, R40, 0x388a0 ;  /* 0x000388a028048836 */ /* 0x000fca0000000000 */
[----:B------:R-:W-:Y:S01]  /*47f0*/  @!P0 PRMT R4, RZ, 0x654, R4 ;  /* 0x00000654ff048816 */ /* 0x000fe20000000004 */
[----:B----4-:R1:W-:Y:S06]  /*4800*/  BAR.SYNC.DEFER_BLOCKING R10, 0x80 ;  /* 0x0002000a0000751d */ /* 0x0103ec0000010000 */
[----:B------:R1:W-:Y:S01]  /*4810*/  @!P0 SYNCS.ARRIVE.TRANS64.RED.A1T0 RZ, [R4+URZ], RZ ;  /* 0x000000ff04ff89a7 */ /* 0x0003e2000810043f */
[----:B------:R-:W-:Y:S05]  /*4820*/  @P3 BRA `(.L_x_6716) ;  /* 0x0000000000043947 */ /* 0x000fea0003800000 */
[----:B------:R-:W-:Y:S01]  /*4830*/  BPT.TRAP 0x1 ;  /* 0x000000040000795c */ /* 0x000fe20000300000 */
.L_x_6716:
[----:B------:R-:W-:Y:S05]  /*4840*/  BSYNC B0 ;  /* 0x0000000000007941 */ /* 0x000fea0003800000 */
.L_x_6715:
[----:B------:R-:W4:Y:S01]  /*4850*/  SYNCS.PHASECHK.TRANS64.TRYWAIT P3, [R40+URZ+0x388b0], R51 ;  /* 0x0388b033280075a7 */ /* 0x000f22000806017f */
[----:B------:R-:W-:Y:S04]  /*4860*/  BSSY B0, `(.L_x_6717) ;  /* 0x0000002000007945 */ /* 0x000fe80003800000 */
[----:B----4-:R-:W-:Y:S05]  /*4870*/  @!P3 BRA `(.L_x_6718) ;  /* 0x00000340004cb947 */ /* 0x010fea0003800000 */
.L_x_7074:
[----:B------:R-:W-:Y:S05]  /*4880*/  BSYNC B0 ;  /* 0x0000000000007941 */ /* 0x000fea0003800000 */
.L_x_6717:
[----:B------:R-:W-:Y:S01]  /*4890*/  ULDC.64 UR4, c[0x0][0x328] ;  /* 0x0000ca0000047ab9 */ /* 0x000fe20000000a00 */
[----:B------:R-:W-:Y:S01]  /*48a0*/  ULDC.64 UR6, c[0x0][0x318] ;  /* 0x0000c60000067ab9 */ /* 0x000fe20000000a00 */
[----:B------:R-:W-:Y:S01]  /*48b0*/  IMAD R44, R44, UR4, RZ ;  /* 0x000000042c2c7c24 */ /* 0x000fe2000f8e02ff */
[----:B------:R-:W-:Y:S01]  /*48c0*/  BSSY B0, `(.L_x_6719) ;  /* 0x0000077000007945 */ /* 0x000fe20003800000 */
[----:B-1----:R-:W-:-:S04]  /*48d0*/  IMAD.WIDE.U32 R4, R43, UR4, RZ ;  /* 0x000000042b047c25 */ /* 0x002fc8000f8e00ff */
[----:B------:R-:W-:Y:S01]  /*48e0*/  IMAD R43, R43, UR5, R44 ;  /* 0x000000052b2b7c24 */ /* 0x000fe2000f8e022c */
[----:B------:R-:W-:Y:S01]  /*48f0*/  ULDC.64 UR4, c[0x0][0x338] ;  /* 0x0000ce0000047ab9 */ /* 0x000fe20000000a00 */
[----:B------:R-:W-:Y:S02]  /*4900*/  IMAD R9, R156, 0x8000, R42 ;  /* 0x000080009c097824 */ /* 0x000fe400078e022a */
        /* <DEDUP_REMOVED lines=8> */
[----:B---3--:R-:W-:-:S04]  /*4990*/  LEA R12, P3, R4, UR6, 0x1 ;  /* 0x00000006040c7c11 */ /* 0x008fc8000f8608ff */
[----:B------:R-:W-:Y:S02]  /*49a0*/  LEA.HI.X R11, R4, UR7, R11, 0x1, P3 ;  /* 0x00000007040b7c11 */ /* 0x000fe400098f0c0b */
[----:B------:R-:W-:Y:S01]  /*49b0*/  ISETP.GT.AND P3, PT, R46, R18, PT ;  /* 0x000000122e00720c */ /* 0x000fe20003f64270 */
[----:B------:R-:W1:Y:S04]  /*49c0*/  SHFL.IDX PT, R12, R12, RZ, 0x1c1f ;  /* 0x001c1fff0c0c7589 */ /* 0x000e6800000e0000 */
[----:B------:R-:W3:Y:S08]  /*49d0*/  SHFL.IDX PT, R11, R11, RZ, 0x1c1f ;  /* 0x001c1fff0b0b7589 */ /* 0x000ef000000e0000 */
[----:B------:R-:W-:Y:S05]  /*49e0*/  @!P3 BRA `(.L_x_6720) ;  /* 0x000000040090b947 */ /* 0x000fea0003800000 */
[----:B------:R-:W-:Y:S01]  /*49f0*/  ULDC UR4, c[0x0][0x320] ;  /* 0x0000c80000047ab9 */ /* 0x000fe20000000800 */
[C---:B------:R-:W-:Y:S01]  /*4a00*/  IMAD R14, R9.reuse, 0x2, R2 ;  /* 0x00000002090e7824 */ /* 0x040fe200078e0202 */
[C---:B------:R-:W-:Y:S01]  /*4a10*/  ISETP.GE.AND P4, PT, R16.reuse, UR4, PT ;  /* 0x0000000410007c0c */ /* 0x040fe2000bf86270 */
[----:B------:R-:W-:Y:S01]  /*4a20*/  VIADD R13, R9, 0x20 ;  /* 0x00000020090d7836 */ /* 0x000fe20000000000 */
[----:B------:R-:W-:Y:S01]  /*4a30*/  LOP3.LUT P6, RZ, R159, 0x4, RZ, 0xc0, !PT ;  /* 0x000000049fff7812 */ /* 0x000fe200078cc0ff */
[----:B------:R-:W-:Y:S01]  /*4a40*/  VIADD R15, R16, 0x40 ;  /* 0x00000040100f7836 */ /* 0x000fe20000000000 */
[----:B------:R-:W-:-:S09]  /*4a50*/  ISETP.GE.AND P3, PT, R19, UR4, PT ;  /* 0x0000000413007c0c */ /* 0x000fd2000bf66270 */
[----:B------:R-:W5:Y:S01]  /*4a60*/  @!P4 LDS.128 R4, [R14+0x400] ;  /* 0x000400000e04c984 */ /* 0x000f620000000c00 */
[----:B-1----:R-:W-:Y:S01]  /*4a70*/  @!P4 LEA R8, P5, R16, R12, 0x1 ;  /* 0x0000000c1008c211 */ /* 0x002fe200078a08ff */
[----:B------:R-:W-:-:S03]  /*4a80*/  @P6 VIADD R13, R9, 0xffffffe0 ;  /* 0xffffffe0090d6836 */ /* 0x000fc60000000000 */
[----:B---3--:R-:W-:Y:S01]  /*4a90*/  @!P4 LEA.HI.X R9, R16, R11, R17, 0x1, P5 ;  /* 0x0000000b1009c211 */ /* 0x008fe200028f0c11 */
[----:B------:R-:W-:-:S04]  /*4aa0*/  IMAD R13, R13, 0x2, R2 ;  /* 0x000000020d0d7824 */ /* 0x000fc800078e0202 */
[----:B-----5:R1:W-:Y:S01]  /*4ab0*/  @!P4 ST.E.128 desc[UR36][R8.64], R4 ;  /* 0x000000040800c985 */ /* 0x0203e2000c101d24 */
[----:B------:R-:W-:Y:S01]  /*4ac0*/  ISETP.GE.AND P4, PT, R15, UR4, PT ;  /* 0x000000040f007c0c */ /* 0x000fe2000bf86270 */
[----:B------:R-:W-:Y:S02]  /*4ad0*/  VIADD R15, R16, 0x60 ;  /* 0x00000060100f7836 */ /* 0x000fe40000000000 */
[----:B------:R-:W3:Y:S01]  /*4ae0*/  @!P3 LDS.128 R4, [R13+0x400] ;  /* 0x000400000d04b984 */ /* 0x000ee20000000c00 */
[----:B-1----:R-:W-:-:S04]  /*4af0*/  @!P3 LEA R8, P5, R19, R12, 0x1 ;  /* 0x0000000c1308b211 */ /* 0x002fc800078a08ff */
[----:B------:R-:W-:-:S05]  /*4b00*/  @!P3 LEA.HI.X R9, R19, R11, R164, 0x1, P5 ;  /* 0x0000000b1309b211 */ /* 0x000fca00028f0ca4 */
[----:B---3--:R1:W-:Y:S01]  /*4b10*/  @!P3 ST.E.128 desc[UR36][R8.64], R4 ;  /* 0x000000040800b985 */ /* 0x0083e2000c101d24 */
[----:B------:R-:W-:Y:S01]  /*4b20*/  ISETP.GE.AND P3, PT, R15, UR4, PT ;  /* 0x000000040f007c0c */ /* 0x000fe2000bf66270 */
[----:B------:R-:W-:Y:S02]  /*4b30*/  VIADD R15, R16, 0x80 ;  /* 0x00000080100f7836 */ /* 0x000fe40000000000 */
[----:B------:R-:W3:Y:S01]  /*4b40*/  @!P4 LDS.128 R4, [R14+0x2400] ;  /* 0x002400000e04c984 */ /* 0x000ee20000000c00 */
[----:B-1----:R-:W-:-:S05]  /*4b50*/  @!P4 LEA R8, P5, R197, R12, 0x1 ;  /* 0x0000000cc508c211 */ /* 0x002fca00078a08ff */
[----:B------:R-:W-:-:S05]  /*4b60*/  @!P4 IMAD.X R9, R11, 0x1, R198, P5 ;  /* 0x000000010b09c824 */ /* 0x000fca00028e06c6 */
        /* <DEDUP_REMOVED lines=67> */
[----:B------:R-:W-:-:S03]  /*4fa0*/  ISETP.GE.AND P3, PT, R15, UR4, PT ;  /* 0x000000040f007c0c */ /* 0x000fc6000bf66270 */
[----:B------:R-:W3:Y:S01]  /*4fb0*/  @!P4 LDS.128 R4, [R14+0xe400] ;  /* 0x00e400000e04c984 */ /* 0x000ee20000000c00 */
[----:B-1----:R-:W-:-:S05]  /*4fc0*/  @!P4 LEA R8, P5, R183, R12, 0x1 ;  /* 0x0000000cb708c211 */ /* 0x002fca00078a08ff */
[----:B------:R-:W-:-:S05]  /*4fd0*/  @!P4 IMAD.X R9, R11, 0x1, R210, P5 ;  /* 0x000000010b09c824 */ /* 0x000fca00028e06d2 */
[----:B---3--:R1:W-:Y:S04]  /*4fe0*/  @!P4 ST.E.128 desc[UR36][R8.64], R4 ;  /* 0x000000040800c985 */ /* 0x0083e8000c101d24 */
[----:B------:R-:W3:Y:S01]  /*4ff0*/  @!P3 LDS.128 R4, [R13+0xe400] ;  /* 0x00e400000d04b984 */ /* 0x000ee20000000c00 */
[----:B-1----:R-:W-:-:S05]  /*5000*/  @!P3 LEA R8, P4, R182, R12, 0x1 ;  /* 0x0000000cb608b211 */ /* 0x002fca00078808ff */
[----:B------:R-:W-:-:S05]  /*5010*/  @!P3 IMAD.X R9, R11, 0x1, R211, P4 ;  /* 0x000000010b09b824 */ /* 0x000fca00020e06d3 */
[----:B---3--:R1:W-:Y:S03]  /*5020*/  @!P3 ST.E.128 desc[UR36][R8.64], R4 ;  /* 0x000000040800b985 */ /* 0x0083e6000c101d24 */
.L_x_6720:
[----:B------:R-:W-:Y:S05]  /*5030*/  BSYNC B0 ;  /* 0x0000000000007941 */ /* 0x000fea0003800000 */
.L_x_6719:
[----:B------:R-:W-:Y:S01]  /*5040*/  @!PT LDS RZ, [RZ] ;  /* 0x00000000fffff984 */ /* 0x000fe20000000800 */
[----:B------:R-:W-:Y:S01]  /*5050*/  @!PT LDS RZ, [RZ] ;  /* 0x00000000fffff984 */ /* 0x000fe20000000800 */
[----:B------:R-:W-:Y:S01]  /*5060*/  @!PT LDS RZ, [RZ] ;  /* 0x00000000fffff984 */ /* 0x000fe20000000800 */
[----:B------:R-:W-:Y:S01]  /*5070*/  @!PT LDS RZ, [RZ] ;  /* 0x00000000fffff984 */ /* 0x000fe20000000800 */
[----:B------:R5:W-:Y:S06]  /*5080*/  MEMBAR.ALL.CTA ;  /* 0x0000000000007992 */ /* 0x000bec0000008000 */
[----:B-----5:R-:W5:Y:S01]  /*5090*/  FENCE.VIEW.ASYNC.S ;  /* 0x00000000000073c6 */ /* 0x020f620000000000 */
[----:B------:R-:W-:Y:S02]  /*50a0*/  VIADD R156, R156, 0x1 ;  /* 0x000000019c9c7836 */ /* 0x000fe40000000000 */
[----:B0---4-:R-:W-:Y:S01]  /*50b0*/  @!P0 VIADD R40, R40, 0x388c0 ;  /* 0x000388c028288836 */ /* 0x011fe20000000000 */
[----:B-----5:R0:W-:Y:S02]  /*50c0*/  BAR.SYNC.DEFER_BLOCKING R10, 0x80 ;  /* 0x0002000a0000751d */ /* 0x0201e40000010000 */
[----:B------:R-:W-:-:S02]  /*50d0*/  ISETP.NE.AND P3, PT, R156, 0x2, PT ;  /* 0x000000029c00780c */ /* 0x000fc40003f65270 */
[----:B------:R-:W-:Y:S02]  /*50e0*/  @!P0 PRMT R40, RZ, 0x654, R40 ;  /* 0x00000654ff288816 */ /* 0x000fe40000000028 */
[----:B-1----:R-:W-:Y:S02]  /*50f0*/  SEL R5, RZ, 0x1, P3 ;  /* 0x00000001ff057807 */ /* 0x002fe40001800000 */
[----:B------:R-:W-:Y:S02]  /*5100*/  SEL R156, R156, RZ, P3 ;  /* 0x000000ff9c9c7207 */ /* 0x000fe40001800000 */
[----:B------:R-:W-:Y:S01]  /*5110*/  LOP3.LUT R158, R158, R5, RZ, 0x3c, !PT ;  /* 0x000000059e9e7212 */ /* 0x000fe200078e3cff */
[----:B------:R0:W-:Y:S01]  /*5120*/  @!P0 SYNCS.ARRIVE.TRANS64.RED.A1T0 RZ, [R40+URZ], RZ ;  /* 0x000000ff28ff89a7 */ /* 0x0001e2000810043f */
[----:B------:R-:W-:Y:S01]  /*5130*/  PLOP3.LUT P0, PT, PT, PT, PT, 0x8, 0x0 ;  /* 0x000000000000781c */ /* 0x000fe20003f0e170 */
[----:B------:R-:W-:-:S12]  /*5140*/  @P2 BRA `(.L_x_6721) ;  /* 0xffffffd400a82947 */ /* 0x000fd8000383ffff */
.L_x_6684:
[----:B------:R-:W1:Y:S01]  /*5150*/  LDC R0, c[0x0][0xa80] ;  /* 0x0002a000ff007b82 */ /* 0x000e620000000800 */
[----:B------:R4:W-:Y:S01]  /*5160*/  STL.128 [R1+0x1e0], RZ ;  /* 0x0001e0ff01007387 */ /* 0x0009e20000100c00 */
[----:B------:R-:W-:Y:S01]  /*5170*/  BSSY B0, `(.L_x_6722) ;  /* 0x0000027000007945 */ /* 0x000fe20003800000 */
[----:B------:R-:W-:Y:S02]  /*5180*/  IMAD.U32 R38, RZ, RZ, UR39 ;  /* 0x00000027ff267e24 */ /* 0x000fe4000f8e00ff */
[----:B------:R4:W-:Y:S04]  /*5190*/  STL.128 [R1+0x1f0], RZ ;  /* 0x0001f0ff01007387 */ /* 0x0009e80000100c00 */
[----:B------:R4:W-:Y:S04]  /*51a0*/  STL.128 [R1+0x210], RZ ;  /* 0x000210ff01007387 */ /* 0x0009e80000100c00 */
[----:B------:R4:W-:Y:S04]  /*51b0*/  STL.128 [R1+0x220], RZ ;  /* 0x000220ff01007387 */ /* 0x0009e80000100c00 */
[----:B------:R4:W-:Y:S04]  /*51c0*/  STL.128 [R1+0x230], RZ ;  /* 0x000230ff01007387 */ /* 0x0009e80000100c00 */
[----:B------:R4:W-:Y:S04]  /*51d0*/  STL.128 [R1+0x240], RZ ;  /* 0x000240ff01007387 */ /* 0x0009e80000100c00 */
[----:B-1----:R4:W-:Y:S04]  /*51e0*/  STL [R1+0x200], R0 ;  /* 0x0002000001007387 */ /* 0x0029e80000100800 */
        /* <DEDUP_REMOVED lines=28> */
[----:B------:R-:W-:Y:S05]  /*53b0*/  @P0 BRA `(.L_x_6723) ;  /* 0x0000000000080947 */ /* 0x000fea0003800000 */
[----:B------:R-:W1:Y:S02]  /*53c0*/  FENCE.VIEW.ASYNC.G ;  /* 0x00000000000073c6 */ /* 0x000e640000000100 */
[----:B-1----:R-:W-:Y:S06]  /*53d0*/  BAR.ARV 0xc, 0x180 ;  /* 0x0306000000007b1d */ /* 0x002fec0000002000 */
.L_x_6723:
[----:B------:R-:W-:Y:S05]  /*53e0*/  BSYNC B0 ;  /* 0x0000000000007941 */ /* 0x000fea0003800000 */
.L_x_6722:
[----:B------:R-:W-:Y:S01]  /*53f0*/  UISETP.NE.AND UP0, UPT, UR38, 0x1, UPT ;  /* 0x000000012600788c */ /* 0x000fe2000bf05270 */
[----:B------:R-:W-:Y:S01]  /*5400*/  IMAD.U32 R34, RZ, RZ, UR39 ;  /* 0x00000027ff227e24 */ /* 0x000fe2000f8e00ff */
[----:B------:R-:W-:Y:S01]  /*5410*/  IADD3 R38, P0, R38, 0x1e0, RZ ;  /* 0x000001e026267810 */ /* 0x000fe20007f1e0ff */
[----:B------:R-:W-:Y:S03]  /*5420*/  BSSY B7, `(.L_x_6724) ;  /* 0x0002482000077945 */ /* 0x000fe60003800000 */
[----:B------:R-:W-:Y:S01]  /*5430*/  PLOP3.LUT P2, PT, PT, PT, UP0, 0x80, 0x0 ;  /* 0x000000000000781c */ /* 0x000fe20003f4f008 */
[----:B------:R-:W-:Y:S01]  /*5440*/  IMAD.X R37, RZ, RZ, UR42, P0 ;  /* 0x0000002aff257e24 */ /* 0x000fe200080e06ff */
[----:B------:R-:W-:-:S05]  /*5450*/  IADD3 R34, P1, R34, 0x210, RZ ;  /* 0x0000021022227810 */ /* 0x000fca0007f3e0ff */
[----:B------:R-:W-:-:S06]  /*5460*/  IMAD.X R33, RZ, RZ, UR42, P1 ;  /* 0x0000002aff217e24 */ /* 0x000fcc00088e06ff */
[----:B------:R-:W-:Y:S05]  /*5470*/  @!P2 BRA `(.L_x_6725) ;  /* 0x0000008000b8a947 */ /* 0x000fea0003800000 */
[----:B----4-:R-:W1:Y:S01]  /*5480*/  LDC R0, c[0x0][0x448] ;  /* 0x00011200ff007b82 */ /* 0x010e620000000800 */
[----:B------:R-:W-:-:S07]  /*5490*/  VIADD R3, R181, 0x3f ;  /* 0x0000003fb5037836 */ /* 0x000fce0000000000 */
[----:B------:R-:W4:Y:S01]  /*54a0*/  LDC.64 R4, c[0x0][0xad8] ;  /* 0x0002b600ff047b82 */ /* 0x000f220000000a00 */
[----:B-1----:R-:W-:Y:S02]  /*54b0*/  ISETP.NE.AND P1, PT, R0, 0x1, PT ;  /* 0x000000010000780c */ /* 0x002fe40003f25270 */
[----:B----4-:R-:W-:-:S11]  /*54c0*/  ISETP.GE.AND P2, PT, R5, 0x1, PT ;  /* 0x000000010500780c */ /* 0x010fd60003f46270 */
[----:B------:R-:W1:Y:S08]  /*54d0*/  @P1 LDC R0, c[0x0][0x44c] ;  /* 0x00011300ff001b82 */ /* 0x000e700000000800 */
[----:B------:R-:W4:Y:S01]  /*54e0*/  @P1 LDC R7, c[0x0][0x450] ;  /* 0x00011400ff071b82 */ /* 0x000f220000000800 */
[----:B-1----:R-:W-:-:S05]  /*54f0*/  @P1 IMAD.HI.U32 R0, R3, R0, RZ ;  /* 0x0000000003001227 */ /* 0x002fca00078e00ff */
[----:B----4-:R-:W-:-:S05]  /*5500*/  @P1 SHF.R.U32.HI R3, RZ, R7, R0 ;  /* 0x00000007ff031219 */ /* 0x010fca0000011600 */
        /* <DEDUP_REMOVED lines=14> */
.L_x_6728:
[----:B------:R-:W-:-:S13]  /*55f0*/  ISETP.NE.AND P0, PT, R5, 0x1, PT ;  /* 0x000000010500780c */ /* 0x000fda0003f05270 */
[----:B------:R-:W1:Y:S02]  /*5600*/  @P0 LDC.64 R6, c[0x0][0xae0] ;  /* 0x0002b800ff060b82 */ /* 0x000e640000000a00 */
[----:B-1----:R-:W-:-:S05]  /*5610*/  @P0 IMAD.HI.U32 R6, R0, R6, RZ ;  /* 0x0000000600060227 */ /* 0x002fca00078e00ff */
[----:B------:R-:W-:-:S07]  /*5620*/  @P0 SHF.R.U32.HI R0, RZ, R7, R6 ;  /* 0x00000007ff000219 */ /* 0x000fce0000011606 */
.L_x_6729:
[----:B------:R-:W-:Y:S05]  /*5630*/  BSYNC B0 ;  /* 0x0000000000007941 */ /* 0x000fea0003800000 */
.L_x_6727:
[----:B------:R-:W-:-:S05]  /*5640*/  IMAD R3, R0, R5, R5 ;  /* 0x0000000500037224 */ /* 0x000fca00078e0205 */
[----:B------:R-:W-:-:S07]  /*5650*/  VIMNMX R4, R4, R3, PT ;  /* 0x0000000304047248 */ /* 0x000fce0003fe0100 */
.L_x_6726:
[----:B------:R-:W1:Y:S01]  /*5660*/  @P1 LDC R0, c[0x0][0x44c] ;  /* 0x00011300ff001b82 */ /* 0x000e620000000800 */
[----:B------:R-:W-:Y:S01]  /*5670*/  VIADD R4, R4, 0x3f ;  /* 0x0000003f04047836 */ /* 0x000fe20000000000 */
[----:B------:R-:W-:Y:S01]  /*5680*/  ULDC UR4, c[0x0][0xad4] ;  /* 0x0002b50000047ab9 */ /* 0x000fe20000000800 */
[----:B------:R-:W-:-:S03]  /*5690*/  IMAD.MOV.U32 R7, RZ, RZ, R181 ;  /* 0x000000ffff077224 */ /* 0x000fc600078e00b5 */
[----:B------:R-:W-:Y:S02]  /*56a0*/  SHF.R.S32.HI R3, RZ, 0x1f, R4 ;  /* 0x0000001fff037819 */ /* 0x000fe40000011404 */
[----:B------:R-:W4:Y:S02]  /*56b0*/  @P1 LDC R9, c[0x0][0x450] ;  /* 0x00011400ff091b82 */ /* 0x000f240000000800 */
[----:B------:R-:W-:-:S04]  /*56c0*/  LEA.HI R3, R3, R4, RZ, 0x6 ;  /* 0x0000000403037211 */ /* 0x000fc800078f30ff */
[----:B------:R-:W-:-:S04]  /*56d0*/  SHF.R.S32.HI R3, RZ, 0x6, R3 ;  /* 0x00000006ff037819 */ /* 0x000fc80000011403 */
[----:B------:R-:W-:Y:S01]  /*56e0*/  VIMNMX R12, R26, R3, PT ;  /* 0x000000031a0c7248 */ /* 0x000fe20003fe0100 */
[----:B-1----:R-:W-:-:S05]  /*56f0*/  @P1 IMAD.HI.U32 R0, R181, R0, RZ ;  /* 0x00000000b5001227 */ /* 0x002fca00078e00ff */
[----:B----4-:R-:W-:-:S05]  /*5700*/  @P1 SHF.R.U32.HI R7, RZ, R9, R0 ;  /* 0x00000009ff071219 */ /* 0x010fca0000011600 */
        /* <DEDUP_REMOVED lines=13> */
.L_x_6732:
[----:B------:R-:W-:-:S13]  /*57e0*/  ISETP.NE.AND P0, PT, R5, 0x1, PT ;  /* 0x000000010500780c */ /* 0x000fda0003f05270 */
[----:B------:R-:W1:Y:S02]  /*57f0*/  @P0 LDC.64 R6, c[0x0][0xae0] ;  /* 0x0002b800ff060b82 */ /* 0x000e640000000a00 */
[----:B-1----:R-:W-:-:S05]  /*5800*/  @P0 IMAD.HI.U32 R6, R190, R6, RZ ;  /* 0x00000006be060227 */ /* 0x002fca00078e00ff */
[----:B------:R-:W-:-:S07]  /*5810*/  @P0 SHF.R.U32.HI R190, RZ, R7, R6 ;  /* 0x00000007ffbe0219 */ /* 0x000fce0000011606 */
.L_x_6733:
[----:B------:R-:W-:Y:S05]  /*5820*/  BSYNC B0 ;  /* 0x0000000000007941 */ /* 0x000fea0003800000 */
.L_x_6731:
[----:B------:R-:W-:-:S05]  /*5830*/  IMAD R5, R190, R5, RZ ;  /* 0x00000005be057224 */ /* 0x000fca00078e02ff */
[----:B------:R-:W-:-:S07]  /*5840*/  VIMNMX R0, R0, R5, !PT ;  /* 0x0000000500007248 */ /* 0x000fce0007fe0100 */
.L_x_6730:
        /* <DEDUP_REMOVED lines=8> */
[----:B------:R-:W-:Y:S01]  /*58d0*/  ISETP.NE.AND P0, PT, R213, RZ, PT ;  /* 0x000000ffd500720c */ /* 0x000fe20003f05270 */
[----:B------:R-:W-:-:S03]  /*58e0*/  ULDC UR4, c[0x0][0xae8] ;  /* 0x0002ba0000047ab9 */ /* 0x000fc60000000800 */
[----:B---3--:R-:W-:-:S04]  /*58f0*/  SEL R11, R213, UR4, P0 ;  /* 0x00000004d50b7c07 */ /* 0x008fc80008000000 */
[-C--:B------:R-:W-:Y:S02]  /*5900*/  IABS R6, R11.reuse ;  /* 0x0000000b00067213 */ /* 0x080fe40000000000 */
[----:B------:R-:W-:Y:S02]  /*5910*/  IADD3 R0, R11, -0x1, R12 ;  /* 0xffffffff0b007810 */ /* 0x000fe40007ffe00c */
[----:B------:R-:W1:Y:S01]  /*5920*/  I2F.RP R3, R6 ;  /* 0x0000000600037306 */ /* 0x000e620000209400 */
[----:B0-----:R-:W-:Y:S02]  /*5930*/  IABS R10, R11 ;  /* 0x0000000b000a7213 */ /* 0x001fe40000000000 */
[----:B------:R-:W-:-:S05]  /*5940*/  IMAD.IADD R0, R0, 0x1, -R9 ;  /* 0x0000000100007824 */ /* 0x000fca00078e0a09 */
[----:B------:R-:W-:Y:S02]  /*5950*/  IABS R8, R0 ;  /* 0x0000000000087213 */ /* 0x000fe40000000000 */
[----:B------:R-:W-:-:S04]  /*5960*/  LOP3.LUT R0, R0, R11, RZ, 0x3c, !PT ;  /* 0x0000000b00007212 */ /* 0x000fc800078e3cff */
[----:B------:R-:W-:Y:S01]  /*5970*/  ISETP.GE.AND P2, PT, R0, RZ, PT ;  /* 0x000000ff0000720c */ /* 0x000fe20003f46270 */
[----:B-1----:R-:W0:Y:S02]  /*5980*/  MUFU.RCP R3, R3 ;  /* 0x0000000300037308 */ /* 0x002e240000001000 */
        /* <DEDUP_REMOVED lines=19> */
.L_x_6735:
[----:B------:R-:W-:Y:S05]  /*5ac0*/  BSYNC B0 ;  /* 0x0000000000007941 */ /* 0x000fea0003800000 */
.L_x_6734:
[----:B------:R-:W-:Y:S01]  /*5ad0*/  IMAD R0, R220, R3, R9 ;  /* 0x00000003dc007224 */ /* 0x000fe200078e0209 */
[----:B------:R-:W-:-:S04]  /*5ae0*/  PRMT R4, RZ, 0x7610, R4 ;  /* 0x00007610ff047816 */ /* 0x000fc80000000004 */
[----:B------:R-:W-:-:S04]  /*5af0*/  VIADDMNMX R12, R0, R3, R12, PT ;  /* 0x00000003000c7246 */ /* 0x000fc8000380010c */
[----:B------:R-:W-:-:S13]  /*5b00*/  ISETP.GT.AND P0, PT, R12, R0, PT ;  /* 0x000000000c00720c */ /* 0x000fda0003f04270 */
[----:B------:R-:W-:Y:S05]  /*5b10*/  @!P0 BRA `(.L_x_6736) ;  /* 0x0000024000488947 */ /* 0x000fea0003800000 */
        /* <DEDUP_REMOVED lines=14> */
[----:B-----5:R-:W4:Y:S04]  /*5c00*/  LDL R35, [R1+0x22c] ;  /* 0x00022c0001237983 */ /* 0x020f280000100800 */
        /* <DEDUP_REMOVED lines=103> */
[----:B---3--:R-:W0:Y:S03]  /*6280*/  S2R R11, SR_TID.X ;  /* 0x00000000000b7919 */ /* 0x008e260000002100 */
[----:B------:R-:W3:Y:S04]  /*6290*/  LDL R14, [R1+0x3f4] ;  /* 0x0003f400010e7983 */ /* 0x000ee80000100800 */
[----:B------:R-:W3:Y:S04]  /*62a0*/  LDL R15, [R1+0x3f8] ;  /* 0x0003f800010f7983 */ /* 0x000ee80000100800 */
[----:B------:R-:W3:Y:S04]  /*62b0*/  LDL R20, [R1+0x3fc] ;  /* 0x0003fc0001147983 */ /* 0x000ee80000100800 */
[----:B------:R-:W3:Y:S04]  /*62c0*/  LDL R21, [R1+0x400] ;  /* 0x0004000001157983 */ /* 0x000ee80000100800 */
[----:B------:R-:W3:Y:S04]  /*62d0*/  LDL R152, [R1+0x404] ;  /* 0x0004040001987983 */ /* 0x000ee80000100800 */
[----:B------:R-:W3:Y:S01]  /*62e0*/  LDL R153, [R1+0x408] ;  /* 0x0004080001997983 */ /* 0x000ee20000100800 */
[----:B0-----:R-:W-:-:S02]  /*62f0*/  VIADD R13, R11, 0xffffff80 ;  /* 0xffffff800b0d7836 */ /* 0x001fc40000000000 */
[----:B------:R-:W-:-:S05]  /*6300*/  VIADD R11, R11, 0xffffff80 ;  /* 0xffffff800b0b7836 */ /* 0x000fca0000000000 */
[----:B------:R-:W-:-:S04]  /*6310*/  SHF.R.S32.HI R11, RZ, 0x1f, R11 ;  /* 0x0000001fff0b7819 */ /* 0x000fc8000001140b */
[----:B------:R-:W-:Y:S01]  /*6320*/  LEA.HI R11, R11, R13, RZ, 0x7 ;  /* 0x0000000d0b0b7211 */ /* 0x000fe200078f38ff */
[----:B----4-:R0:W-:Y:S03]  /*6330*/  STL [R1+0x214], R10 ;  /* 0x0002140a01007387 */ /* 0x0101e60000100800 */
[----:B------:R-:W-:Y:S01]  /*6340*/  SHF.R.S32.HI R11, RZ, 0x7, R11 ;  /* 0x00000007ff0b7819 */ /* 0x000fe2000001140b */
[----:B------:R1:W-:Y:S04]  /*6350*/  STL [R1+0x210], R9 ;  /* 0x0002100901007387 */ /* 0x0003e80000100800 */
[----:B------:R-:W4:Y:S04]  /*6360*/  SHFL.IDX PT, R132, R11, RZ, 0x1f ;  /* 0x00001fff0b847589 */ /* 0x000f2800000e0000 */
[----:B0-----:R-:W3:Y:S04]  /*6370*/  LDL R10, [R1+0x3e8] ;  /* 0x0003e800010a7983 */ /* 0x001ee80000100800 */
[----:B------:R0:W-:Y:S04]  /*6380*/  STL [R1+0x218], R8 ;  /* 0x0002180801007387 */ /* 0x0001e80000100800 */
[----:B-1----:R-:W3:Y:S04]  /*6390*/  LDL R9, [R1+0x3e4] ;  /* 0x0003e40001097983 */ /* 0x002ee80000100800 */
[----:B------:R-:W3:Y:S04]  /*63a0*/  LDL R13, [R1+0x3f0] ;  /* 0x0003f000010d7983 */ /* 0x000ee80000100800 */
[----:B0-----:R-:W3:Y:S01]  /*63b0*/  LDL R8, [R1+0x40c] ;  /* 0x00040c0001087983 */ /* 0x001ee20000100800 */
[----:B----4-:R-:W-:-:S04]  /*63c0*/  LEA.HI R11, R132, R132, RZ, 0x1 ;  /* 0x00000084840b7211 */ /* 0x010fc800078f08ff */
[----:B------:R-:W-:-:S05]  /*63d0*/  LOP3.LUT R11, R11, 0x1fffe, RZ, 0xc0, !PT ;  /* 0x0001fffe0b0b7812 */ /* 0x000fca00078ec0ff */
[----:B------:R-:W-:Y:S02]  /*63e0*/  IMAD.IADD R132, R132, 0x1, -R11 ;  /* 0x0000000184847824 */ /* 0x000fe400078e0a0b */
[----:B------:R-:W4:Y:S02]  /*63f0*/  LDL R11, [R1+0x3ec] ;  /* 0x0003ec00010b7983 */ /* 0x000f240000100800 */
[----:B------:R-:W-:-:S04]  /*6400*/  IMAD R132, R132, 0x8000, R2 ;  /* 0x0000800084847824 */ /* 0x000fc800078e0202 */
[----:B------:R-:W-:Y:S01]  /*6410*/  VIADD R132, R132, 0x400 ;  /* 0x0000040084847836 */ /* 0x000fe20000000000 */
[----:B------:R0:W-:Y:S04]  /*6420*/  STL [R1+0x228], R34 ;  /* 0x0002282201007387 */ /* 0x0001e80000100800 */
[----:B------:R-:W-:Y:S01]  /*6430*/  SHF.R.U32.HI R132, RZ, 0x4, R132 ;  /* 0x00000004ff847819 */ /* 0x000fe20000011684 */
[----:B------:R1:W-:Y:S01]  /*6440*/  STL [R1+0x224], R3 ;  /* 0x0002240301007387 */ /* 0x0003e20000100800 */
[----:B0-----:R-:W-:Y:S02]  /*6450*/  VIADD R34, R2, 0x36400 ;  /* 0x0003640002227836 */ /* 0x001fe40000000000 */
[----:B-1----:R-:W-:-:S03]  /*6460*/  LOP3.LUT R3, R132, 0x3fff, RZ, 0xc0, !PT ;  /* 0x00003fff84037812 */ /* 0x002fc600078ec0ff */
[----:B------:R-:W-:Y:S02]  /*6470*/  SHF.R.U32.HI R34, RZ, 0x4, R34 ;  /* 0x00000004ff227819 */ /* 0x000fe40000011622 */
[----:B------:R-:W-:Y:S02]  /*6480*/  LOP3.LUT R3, R3, 0x2000000, RZ, 0xfc, !PT ;  /* 0x0200000003037812 */ /* 0x000fe400078efcff */
[----:B------:R-:W-:Y:S01]  /*6490*/  LOP3.LUT R34, R34, 0x3fff, RZ, 0xc0, !PT ;  /* 0x00003fff22227812 */ /* 0x000fe200078ec0ff */
[----:B------:R0:W-:Y:S04]  /*64a0*/  STL [R1+0x3b0], R6 ;  /* 0x0003b00601007387 */ /* 0x0001e80000100800 */
[----:B------:R1:W-:Y:S04]  /*64b0*/  STL [R1+0x3bc], R5 ;  /* 0x0003bc0501007387 */ /* 0x0003e80000100800 */
[----:B------:R1:W-:Y:S01]  /*64c0*/  STL [R1+0x3c0], R7 ;  /* 0x0003c00701007387 */ /* 0x0003e20000100800 */
[----:B0-----:R-:W-:-:S03]  /*64d0*/  IMAD R6, R33, 0x1000, R3 ;  /* 0x0000100021067824 */ /* 0x001fc600078e0203 */
[----:B------:R0:W-:Y:S01]  /*64e0*/  STL [R1+0x3b8], R4 ;  /* 0x0003b80401007387 */ /* 0x0001e20000100800 */
[----:B-1----:R-:W-:Y:S02]  /*64f0*/  IMAD.MOV.U32 R5, RZ, RZ, 0x40000040 ;  /* 0x40000040ff057424 */ /* 0x002fe400078e00ff */
[----:B------:R-:W-:Y:S01]  /*6500*/  IMAD.MOV.U32 R7, RZ, RZ, 0x40000040 ;  /* 0x40000040ff077424 */ /* 0x000fe200078e00ff */
[----:B0-----:R-:W-:Y:S01]  /*6510*/  LOP3.LUT R4, R34, 0x10000, RZ, 0xfc, !PT ;  /* 0x0001000022047812 */ /* 0x001fe200078efcff */
[----:B------:R0:W-:Y:S01]  /*6520*/  STL [R1+0x3c4], R24 ;  /* 0x0003c41801007387 */ /* 0x0001e20000100800 */
[----:B------:R-:W-:Y:S02]  /*6530*/  R2UR UR6, R6 ;  /* 0x00000000060672ca */ /* 0x000fe400000e0000 */
[----:B------:R-:W-:Y:S01]  /*6540*/  R2UR UR7, R7 ;  /* 0x00000000070772ca */ /* 0x000fe200000e0000 */
[----:B------:R1:W-:Y:S01]  /*6550*/  STL [R1+0x3d4], R25 ;  /* 0x0003d41901007387 */ /* 0x0003e20000100800 */
[----:B------:R-:W-:-:S02]  /*6560*/  R2UR UR4, R4 ;  /* 0x00000000040472ca */ /* 0x000fc400000e0000 */
[----:B------:R-:W-:Y:S01]  /*6570*/  R2UR UR5, R5 ;  /* 0x00000000050572ca */ /* 0x000fe200000e0000 */
[----:B0-----:R-:W-:Y:S02]  /*6580*/  VIADD R24, R6, 0x80 ;  /* 0x0000008006187836 */ /* 0x001fe40000000000 */
        /* <DEDUP_REMOVED lines=110> */
[----:B0-----:R-:W-:-:S06]  /*6c70*/  WARPGROUP.ARRIVE ;  /* 0x00000000000079c5 */ /* 0x001fcc0000000000 */
[----:B------:R-:W-:Y:S01]  /*6c80*/  HGMMA.64x256x16.F32 R24, gdesc[UR4].tnspB, RZ, !UPT, gsb0 ;  /* 0x43e00000041879f0 */ /* 0x000fe2000c0008ff */
[----:B---3--:R0:W-:Y:S04]  /*6c90*/  STL [R1+0x3e8], R10 ;  /* 0x0003e80a01007387 */ /* 0x0081e80000100800 */
[----:B----4-:R1:W-:Y:S01]  /*6ca0*/  STL [R1+0x3ec], R11 ;  /* 0x0003ec0b01007387 */ /* 0x0103e20000100800 */
[----:B0-----:R-:W-:Y:S02]  /*6cb0*/  VIADD R10, R4, 0x2 ;  /* 0x00000002040a7836 */ /* 0x001fe40000000000 */
[----:B-1----:R-:W-:-:S03]  /*6cc0*/  IMAD.MOV.U32 R11, RZ, RZ, 0x40000040 ;  /* 0x40000040ff0b7424 */ /* 0x002fc600078e00ff */
[----:B------:R-:W-:Y:S02]  /*6cd0*/  R2UR UR8, R10 ;  /* 0x000000000a0872ca */ /* 0x000fe400000e0000 */
[----:B------:R-:W-:Y:S01]  /*6ce0*/  R2UR UR9, R11 ;  /* 0x000000000b0972ca */ /* 0x000fe200000e0000 */
[----:B------:R0:W-:Y:S04]  /*6cf0*/  STL [R1+0x3e4], R9 ;  /* 0x0003e40901007387 */ /* 0x0001e80000100800 */
[----:B------:R1:W-:Y:S04]  /*6d00*/  STL [R1+0x3f0], R13 ;  /* 0x0003f00d01007387 */ /* 0x0003e80000100800 */
[----:B------:R-:W-:Y:S04]  /*6d10*/  STL [R1+0x3f4], R14 ;  /* 0x0003f40e01007387 */ /* 0x000fe80000100800 */
[----:B------:R-:W-:Y:S04]  /*6d20*/  STL [R1+0x3f8], R15 ;  /* 0x0003f80f01007387 */ /* 0x000fe80000100800 */
[----:B------:R-:W-:Y:S04]  /*6d30*/  STL [R1+0x3fc], R20 ;  /* 0x0003fc1401007387 */ /* 0x000fe80000100800 */
[----:B------:R-:W-:Y:S04]  /*6d40*/  STL [R1+0x400], R21 ;  /* 0x0004001501007387 */ /* 0x000fe80000100800 */
[----:B------:R-:W-:Y:S04]  /*6d50*/  STL [R1+0x404], R152 ;  /* 0x0004049801007387 */ /* 0x000fe80000100800 */
[----:B------:R-:W-:Y:S04]  /*6d60*/  STL [R1+0x408], R153 ;  /* 0x0004089901007387 */ /* 0x000fe80000100800 */
[----:B------:R2:W-:Y:S01]  /*6d70*/  STL [R1+0x40c], R8 ;  /* 0x00040c0801007387 */ /* 0x0005e20000100800 */
[----:B0-----:R-:W-:-:S02]  /*6d80*/  IMAD.MOV.U32 R9, RZ, RZ, 0x40000040 ;  /* 0x40000040ff097424 */ /* 0x001fc400078e00ff */
[----:B------:R-:W-:Y:S01]  /*6d90*/  IMAD.MOV.U32 R7, RZ, RZ, 0x40000040 ;  /* 0x40000040ff077424 */ /* 0x000fe200078e00ff */
[----:B-1----:R0:W5:Y:S01]  /*6da0*/  LDL R13, [R1+0x1c0] ;  /* 0x0001c000010d7983 */ /* 0x0021620000100800 */
[----:B--2---:R-:W-:Y:S01]  /*6db0*/  VIADD R8, R6, 0x100 ;  /* 0x0000010006087836 */ /* 0x004fe20000000000 */
[----:B------:R-:W-:Y:S01]  /*6dc0*/  R2UR UR7, R9 ;  /* 0x00000000090772ca */ /* 0x000fe200000e0000 */
[----:B------:R-:W-:-:S03]  /*6dd0*/  IMAD.MOV.U32 R9, RZ, RZ, 0x40000040 ;  /* 0x40000040ff097424 */ /* 0x000fc600078e00ff */
        /* <DEDUP_REMOVED lines=38> */
[----:B------:R-:W-:Y:S01]  /*7040*/  HGMMA.64x256x16.F32 R24, gdesc[UR8].tnspB, R24, gsb0 ;  /* 0x43e00000081879f0 */ /* 0x000fe20008000818 */
        /* <DEDUP_REMOVED lines=36> */
[----:B------:R-:W-:Y:S01]  /*7290*/  R2UR UR6, R6 ;  /* 0x00000000060672ca */ /* 0x000fe200000e0000 */
[----:B------:R-:W-:Y:S01]  /*72a0*/  VIADD R6, R4, 0x6 ;  /* 0x0000000604067836 */ /* 0x000fe20000000000 */
[----:B------:R-:W-:Y:S01]  /*72b0*/  R2UR UR7, R7 ;  /* 0x00000000070772ca */ /* 0x000fe200000e0000 */
[----:B------:R-:W-:-:S03]  /*72c0*/  IMAD.MOV.U32 R7, RZ, RZ, 0x40000040 ;  /* 0x40000040ff077424 */ /* 0x000fc600078e00ff */
        /* <DEDUP_REMOVED lines=330> */
.L_x_6737:
[----:B------:R-:W-:Y:S01]  /*8770*/  VIADD R20, R12, 0xfffffffe ;  /* 0xfffffffe0c147836 */ /* 0x000fe20000000000 */
[----:B------:R-:W-:Y:S01]  /*8780*/  BSSY B0, `(.L_x_6738) ;  /* 0x00003e8000007945 */ /* 0x000fe20003800000 */
[----:B-----5:R-:W-:-:S03]  /*8790*/  IMAD R13, R13, 0x8, R2 ;  /* 0x000000080d0d7824 */ /* 0x020fc600078e0202 */
[----:B------:R-:W-:Y:S01]  /*87a0*/  ISETP.GE.AND P0, PT, R20, R0, PT ;  /* 0x000000001400720c */ /* 0x000fe20003f06270 */
[----:B------:R-:W-:-:S05]  /*87b0*/  VIADD R14, R13, 0x38860 ;  /* 0x000388600d0e7836 */ /* 0x000fca0000000000 */
[----:B------:R-:W-:-:S04]  /*87c0*/  PRMT R14, R155, 0x654, R14 ;  /* 0x000006549b0e7816 */ /* 0x000fc8000000000e */
[----:B------:R0:W-:Y:S03]  /*87d0*/  SYNCS.ARRIVE.TRANS64.RED.A1T0 RZ, [R14+URZ], RZ ;  /* 0x000000ff0eff79a7 */ /* 0x0001e6000810043f */
[----:B------:R-:W-:Y:S05]  /*87e0*/  @!P0 BRA `(.L_x_6739) ;  /* 0x0000003c00848947 */ /* 0x000fea0003800000 */
.L_x_6741:
[----:B0-----:R-:W2:Y:S04]  /*87f0*/  LDL R21, [R1+0x1c0] ;  /* 0x0001c00001157983 */ /* 0x001ea80000100800 */
        /* <DEDUP_REMOVED lines=63> */
[----:B01----:R-:W4:Y:S01]  /*8bf0*/  LDL.64 R14, [R1+0x408] ;  /* 0x00040800010e7983 */ /* 0x003f220000100a00 */
[----:B--2---:R-:W-:-:S04]  /*8c00*/  IMAD R148, R21, 0x40, R162 ;  /* 0x0000004015947824 */ /* 0x004fc800078e02a2 */
[----:B------:R-:W-:Y:S01]  /*8c10*/  IMAD R148, R148, 0x4, R2 ;  /* 0x0000000494947824 */ /* 0x000fe200078e0202 */
[----:B------:R-:W-:Y:S06]  /*8c20*/  BAR.SYNC.DEFER_BLOCKING 0xe, 0x100 ;  /* 0x0384000000007b1d */ /* 0x000fec0000010000 */
[----:B------:R-:W3:Y:S04]  /*8c30*/  LDS R149, [R148+0x38400] ;  /* 0x0384000094957984 */ /* 0x000ee80000000800 */
        /* <DEDUP_REMOVED lines=193> */
[----:B0-----:R-:W2:Y:S04]  /*9850*/  LDL R12, [R1+0x214] ;  /* 0x00021400010c7983 */ /* 0x001ea80000100800 */
[----:B------:R-:W3:Y:S04]  /*9860*/  LDL R13, [R1+0x218] ;  /* 0x00021800010d7983 */ /* 0x000ee80000100800 */
        /* <DEDUP_REMOVED lines=126> */
[----:B--2---:R-:W-:Y:S04]  /*a050*/  STL [R1+0x214], R12 ;  /* 0x0002140c01007387 */ /* 0x004fe80000100800 */
[----:B---3--:R-:W-:Y:S04]  /*a060*/  STL [R1+0x218], R13 ;  /* 0x0002180d01007387 */ /* 0x008fe80000100800 */
[----:B----4-:R-:W-:Y:S04]  /*a070*/  STL [R1+0x21c], R14 ;  /* 0x00021c0e01007387 */ /* 0x010fe80000100800 */
        /* <DEDUP_REMOVED lines=156> */
[----:B------:R-:W-:Y:S01]  /*aa40*/  VIADD R12, R21, 0x1 ;  /* 0x00000001150c7836 */ /* 0x000fe20000000000 */
[----:B------:R-:W-:Y:S01]  /*aa50*/  R2UR UR4, R4 ;  /* 0x00000000040472ca */ /* 0x000fe200000e0000 */
[----:B------:R-:W-:Y:S01]  /*aa60*/  IMAD.MOV.U32 R13, RZ, RZ, 0x40000040 ;  /* 0x40000040ff0d7424 */ /* 0x000fe200078e00ff */
[----:B------:R-:W-:Y:S01]  /*aa70*/  R2UR UR5, R5 ;  /* 0x00000000050572ca */ /* 0x000fe200000e0000 */
[----:B------:R-:W-:Y:S01]  /*aa80*/  IMAD.MOV.U32 R15, RZ, RZ, 0x40000040 ;  /* 0x40000040ff0f7424 */ /* 0x000fe200078e00ff */
[----:B------:R-:W-:Y:S01]  /*aa90*/  ISETP.NE.AND P0, PT, R12, 0x2, PT ;  /* 0x000000020c00780c */ /* 0x000fe20003f05270 */
[----:B------:R0:W-:Y:S01]  /*aaa0*/  STL [R1+0x1c0], R12 ;  /* 0x0001c00c01007387 */ /* 0x0001e20000100800 */
[----:B------:R-:W-:Y:S01]  /*aab0*/  R2UR UR7, R13 ;  /* 0x000000000d0772ca */ /* 0x000fe200000e0000 */
[----:B------:R-:W-:-:S10]  /*aac0*/  IMAD.MOV.U32 R13, RZ, RZ, 0x40000040 ;  /* 0x40000040ff0d7424 */ /* 0x000fd400078e00ff */
[----:B0-----:R-:W-:-:S04]  /*aad0*/  @!P0 IMAD.MOV.U32 R12, RZ, RZ, RZ ;  /* 0x000000ffff0c8224 */ /* 0x001fc800078e00ff */
[----:B------:R-:W-:-:S04]  /*aae0*/  IMAD R12, R12, 0x1000, R3 ;  /* 0x000010000c0c7824 */ /* 0x000fc800078e0203 */
[C---:B------:R-:W-:Y:S01]  /*aaf0*/  VIADD R14, R12.reuse, 0x80 ;  /* 0x000000800c0e7836 */ /* 0x040fe20000000000 */
[----:B------:R-:W-:Y:S01]  /*ab00*/  R2UR UR6, R12 ;  /* 0x000000000c0672ca */ /* 0x000fe200000e0000 */
[----:B--2---:R-:W-:-:S12]  /*ab10*/  WARPGROUP.ARRIVE ;  /* 0x00000000000079c5 */ /* 0x004fd80000000000 */
        /* <DEDUP_REMOVED lines=43> */
[----:B------:R-:W-:Y:S02]  /*add0*/  R2UR UR6, R14 ;  /* 0x000000000e0672ca */ /* 0x000fe400000e0000 */
[----:B------:R-:W-:Y:S02]  /*ade0*/  R2UR UR7, R15 ;  /* 0x000000000f0772ca */ /* 0x000fe400000e0000 */
        /* <DEDUP_REMOVED lines=38> */
[----:B------:R-:W-:Y:S01]  /*b050*/  R2UR UR7, R13 ;  /* 0x000000000d0772ca */ /* 0x000fe200000e0000 */
[----:B------:R-:W2:Y:S01]  /*b060*/  @!P0 LDL R12, [R1+0x1c4] ;  /* 0x0001c400010c8983 */ /* 0x000ea20000100800 */
[----:B------:R-:W-:Y:S02]  /*b070*/  R2UR UR4, R6 ;  /* 0x00000000060472ca */ /* 0x000fe400000e0000 */
[----:B------:R-:W-:Y:S01]  /*b080*/  R2UR UR5, R7 ;  /* 0x00000000070572ca */ /* 0x000fe200000e0000 */
[----:B------:R-:W3:Y:S04]  /*b090*/  LDL R13, [R1+0x1c8] ;  /* 0x0001c800010d7983 */ /* 0x000ee80000100800 */
        /* <DEDUP_REMOVED lines=70> */
[----:B-1----:R-:W3:Y:S04]  /*b500*/  LDL R139, [R1+0x238] ;  /* 0x00023800018b7983 */ /* 0x002ee80000100800 */
[----:B----4-:R-:W4:Y:S04]  /*b510*/  LDL R143, [R1+0x228] ;  /* 0x00022800018f7983 */ /* 0x010f280000100800 */
[----:B0-----:R-:W4:Y:S04]  /*b520*/  LDL R147, [R1+0x218] ;  /* 0x0002180001937983 */ /* 0x001f280000100800 */
[----:B--2---:R-:W2:Y:S04]  /*b530*/  LDL R149, [R1+0x210] ;  /* 0x0002100001957983 */ /* 0x004ea80000100800 */
        /* <DEDUP_REMOVED lines=126> */
[----:B--2---:R0:W-:Y:S04]  /*bd20*/  STL [R1+0x210], R149 ;  /* 0x0002109501007387 */ /* 0x0041e80000100800 */
        /* <DEDUP_REMOVED lines=129> */
[----:B------:R-:W-:-:S02]  /*c540*/  PLOP3.LUT P1, PT, PT, PT, UP0, 0x80, 0x0 ;  /* 0x000000000000781c */ /* 0x000fc40003f2f008 */
[----:B------:R-:W-:-:S05]  /*c550*/  @!P0 LOP3.LUT R12, R12, 0x1, RZ, 0x3c, !PT ;  /* 0x000000010c0c8812 */ /* 0x000fca00078e3cff */
[----:B------:R0:W-:Y:S01]  /*c560*/  @!P0 STL [R1+0x1c4], R12 ;  /* 0x0001c40c01008387 */ /* 0x0001e20000100800 */
[C---:B------:R-:W-:Y:S01]  /*c570*/  ISETP.GT.AND P0, PT, R20.reuse, R0, PT ;  /* 0x000000001400720c */ /* 0x040fe20003f04270 */
[----:B------:R-:W-:-:S04]  /*c580*/  VIADD R20, R20, 0xffffffff ;  /* 0xffffffff14147836 */ /* 0x000fc80000000000 */
[----:B------:R-:W-:Y:S08]  /*c590*/  @P1 BRA `(.L_x_6740) ;  /* 0x0000000000041947 */ /* 0x000ff00003800000 */
[----:B------:R-:W-:Y:S01]  /*c5a0*/  BPT.TRAP 0x1 ;  /* 0x000000040000795c */ /* 0x000fe20000300000 */
.L_x_6740:
[----:B-----5:R-:W-:-:S04]  /*c5b0*/  IMAD R14, R14, 0x8, R2 ;  /* 0x000000080e0e7824 */ /* 0x020fc800078e0202 */
[----:B------:R-:W-:-:S05]  /*c5c0*/  VIADD R14, R14, 0x38860 ;  /* 0x000388600e0e7836 */ /* 0x000fca0000000000 */
[----:B------:R-:W-:-:S04]  /*c5d0*/  PRMT R14, R155, 0x654, R14 ;  /* 0x000006549b0e7816 */ /* 0x000fc8000000000e */
[----:B------:R1:W-:Y:S01]  /*c5e0*/  SYNCS.ARRIVE.TRANS64.RED.A1T0 RZ, [R14+URZ], RZ ;  /* 0x000000ff0eff79a7 */ /* 0x0003e2000810043f */
[----:B------:R-:W-:Y:S05]  /*c5f0*/  @P0 BRA `(.L_x_6741) ;  /* 0xffffffc0007c0947 */ /* 0x000fea000383ffff */
.L_x_6739:
[----:B------:R-:W-:Y:S05]  /*c600*/  BSYNC B0 ;  /* 0x0000000000007941 */ /* 0x000fea0003800000 */
.L_x_6738:
[----:B------:R-:W2:Y:S04]  /*c610*/  LDL R3, [R1+0x1c0] ;  /* 0x0001c00001037983 */ /* 0x000ea80000100800 */
[----:B0-----:R-:W3:Y:S04]  /*c620*/  LDL.64 R52, [R1+0x220] ;  /* 0x0002200001347983 */ /* 0x001ee80000100a00 */
[----:B------:R-:W4:Y:S04]  /*c630*/  LDL.64 R48, [R1+0x240] ;  /* 0x0002400001307983 */ /* 0x000f280000100a00 */
[----:B------:R-:W5:Y:S04]  /*c640*/  LDL.64 R50, [R1+0x210] ;  /* 0x0002100001327983 */ /* 0x000f680000100a00 */
        /* <DEDUP_REMOVED lines=44> */
[----:B------:R-:W4:Y:S04]  /*c910*/  LDL R106, [R1+0x1c8] ;  /* 0x0001c800016a7983 */ /* 0x000f280000100800 */
[----:B------:R-:W4:Y:S01]  /*c920*/  LDL R105, [R1+0x1c0] ;  /* 0x0001c00001697983 */ /* 0x000f220000100800 */
[----:B--2---:R-:W-:-:S04]  /*c930*/  IMAD R3, R3, 0x40, R162 ;  /* 0x0000004003037824 */ /* 0x004fc800078e02a2 */
[----:B------:R-:W-:Y:S01]  /*c940*/  IMAD R104, R3, 0x4, R2 ;  /* 0x0000000403687824 */ /* 0x000fe200078e0202 */
[----:B------:R-:W-:Y:S06]  /*c950*/  BAR.SYNC.DEFER_BLOCKING 0xe, 0x100 ;  /* 0x0384000000007b1d */ /* 0x000fec0000010000 */
[----:B------:R-:W3:Y:S04]  /*c960*/  LDS R0, [R104+0x38400] ;  /* 0x0384000068007984 */ /* 0x000ee80000000800 */
[----:B------:R-:W0:Y:S01]  /*c970*/  LDS R104, [R104+0x38420] ;  /* 0x0384200068687984 */ /* 0x000e220000000800 */
[C---:B---3--:R-:W-:Y:S01]  /*c980*/  FMUL.FTZ R3, R0.reuse, R53 ;  /* 0x0000003500037220 */ /* 0x048fe20000410000 */
[C---:B------:R-:W-:Y:S01]  /*c990*/  FMUL.FTZ R2, R0.reuse, R52 ;  /* 0x0000003400027220 */ /* 0x040fe20000410000 */
[C---:B-----5:R-:W-:Y:S01]  /*c9a0*/  FMUL.FTZ R51, R0.reuse, R51 ;  /* 0x0000003300337220 */ /* 0x060fe20000410000 */
[C---:B------:R-:W-:Y:S01]  /*c9b0*/  FMUL.FTZ R50, R0.reuse, R50 ;  /* 0x0000003200327220 */ /* 0x040fe20000410000 */
[C---:B----4-:R-:W-:Y:S01]  /*c9c0*/  FMUL.FTZ R47, R0.reuse, R47 ;  /* 0x0000002f002f7220 */ /* 0x050fe20000410000 */
        /* <DEDUP_REMOVED lines=13> */
[C---:B-1----:R-:W-:Y:S01]  /*caa0*/  FMUL.FTZ R3, R0.reuse, R49 ;  /* 0x0000003100037220 */ /* 0x042fe20000410000 */
        /* <DEDUP_REMOVED lines=13> */
[----:B------:R-:W-:Y:S01]  /*cb80*/  STL.64 [R1+0x210], R50 ;  /* 0x0002103201007387 */ /* 0x000fe20000100a00 */
[C---:B-1----:R-:W-:Y:S01]  /*cb90*/  FMUL.FTZ R3, R0.reuse, R43 ;  /* 0x0000002b00037220 */ /* 0x042fe20000410000 */
[----:B------:R-:W-:-:S02]  /*cba0*/  FMUL.FTZ R2, R0, R42 ;  /* 0x0000002a00027220 */ /* 0x000fc40000410000 */
[----:B------:R1:W-:Y:S04]  /*cbb0*/  STL.64 [R1+0x230], R46 ;  /* 0x0002302e01007387 */ /* 0x0003e80000100a00 */
[----:B------:R-:W-:Y:S04]  /*cbc0*/  STL.64 [R1+0x250], R44 ;  /* 0x0002502c01007387 */ /* 0x000fe80000100a00 */
[----:B------:R-:W-:Y:S04]  /*cbd0*/  STL.64 [R1+0x260], R2 ;  /* 0x0002600201007387 */ /* 0x000fe80000100a00 */
[----:B------:R-:W-:Y:S04]  /*cbe0*/  STL.64 [R1+0x270], R40 ;  /* 0x0002702801007387 */ /* 0x000fe80000100a00 */
[----:B------:R-:W-:Y:S04]  /*cbf0*/  STL.64 [R1+0x280], R34 ;  /* 0x0002802201007387 */ /* 0x000fe80000100a00 */
        /* <DEDUP_REMOVED lines=8> */
[----:B-1----:R-:W5:Y:S04]  /*cc80*/  LDL.64 R46, [R1+0x2f8] ;  /* 0x0002f800012e7983 */ /* 0x002f680000100a00 */
[----:B------:R-:W5:Y:S04]  /*cc90*/  LDL.64 R52, [R1+0x318] ;  /* 0x0003180001347983 */ /* 0x000f680000100a00 */
[----:B------:R-:W5:Y:S04]  /*cca0*/  LDL.64 R50, [R1+0x328] ;  /* 0x0003280001327983 */ /* 0x000f680000100a00 */
[----:B------:R-:W5:Y:S04]  /*ccb0*/  LDL.64 R48, [R1+0x338] ;  /* 0x0003380001307983 */ /* 0x000f680000100a00 */
[----:B--2---:R-:W2:Y:S04]  /*ccc0*/  LDL.64 R36, [R1+0x348] ;  /* 0x0003480001247983 */ /* 0x004ea80000100a00 */
[----:B------:R-:W2:Y:S04]  /*ccd0*/  LDL.64 R44, [R1+0x358] ;  /* 0x00035800012c7983 */ /* 0x000ea80000100a00 */
[----:B------:R-:W2:Y:S04]  /*cce0*/  LDL.64 R42, [R1+0x368] ;  /* 0x00036800012a7983 */ /* 0x000ea80000100a00 */
[----:B------:R-:W2:Y:S04]  /*ccf0*/  LDL.64 R40, [R1+0x378] ;  /* 0x0003780001287983 */ /* 0x000ea80000100a00 */
[----:B---3--:R-:W3:Y:S04]  /*cd00*/  LDL.64 R38, [R1+0x388] ;  /* 0x0003880001267983 */ /* 0x008ee80000100a00 */
[----:B----4-:R-:W4:Y:S04]  /*cd10*/  LDL.64 R26, [R1+0x398] ;  /* 0x00039800011a7983 */ /* 0x010f280000100a00 */
[----:B------:R-:W4:Y:S04]  /*cd20*/  LDL.64 R34, [R1+0x3a8] ;  /* 0x0003a80001227983 */ /* 0x000f280000100a00 */
[----:B-----5:R-:W5:Y:S04]  /*cd30*/  LDL.64 R32, [R1+0x3b8] ;  /* 0x0003b80001207983 */ /* 0x020f680000100a00 */
[----:B------:R-:W5:Y:S04]  /*cd40*/  LDL.64 R30, [R1+0x3c8] ;  /* 0x0003c800011e7983 */ /* 0x000f680000100a00 */
[----:B------:R-:W5:Y:S04]  /*cd50*/  LDL.64 R28, [R1+0x3d8] ;  /* 0x0003d800011c7983 */ /* 0x000f680000100a00 */
[----:B------:R-:W5:Y:S04]  /*cd60*/  LDL.64 R2, [R1+0x3e8] ;  /* 0x0003e80001027983 */ /* 0x000f680000100a00 */
[----:B0-----:R-:W5:Y:S04]  /*cd70*/  LDL.64 R24, [R1+0x3f8] ;  /* 0x0003f80001187983 */ /* 0x001f680000100a00 */
[----:B------:R-:W5:Y:S01]  /*cd80*/  LDL.64 R20, [R1+0x408] ;  /* 0x0004080001147983 */ /* 0x000f620000100a00 */
        /* <DEDUP_REMOVED lines=63> */
[----:B------:R-:W-:Y:S01]  /*d180*/  VIADD R0, R105, 0x1 ;  /* 0x0000000169007836 */ /* 0x000fe20000000000 */
        /* <DEDUP_REMOVED lines=31> */
[----:B------:R-:W-:Y:S01]  /*d380*/  STL [R1+0x1c0], R0 ;  /* 0x0001c00001007387 */ /* 0x000fe20000100800 */
[----:B------:R-:W-:-:S03]  /*d390*/  ISETP.NE.AND P0, PT, R0, 0x2, PT ;  /* 0x000000020000780c */ /* 0x000fc60003f05270 */
[----:B------:R0:W-:Y:S02]  /*d3a0*/  STL.64 [R1+0x310], R4 ;  /* 0x0003100401007387 */ /* 0x0001e40000100a00 */
[----:B0-----:R-:W-:Y:S02]  /*d3b0*/  IMAD.MOV.U32 R4, RZ, RZ, 0x1 ;  /* 0x00000001ff047424 */ /* 0x001fe400078e00ff */
        /* <DEDUP_REMOVED lines=22> */
[C---:B-----5:R-:W-:Y:S01]  /*d520*/  FMUL.FTZ R33, R104.reuse, R33 ;  /* 0x0000002168217220 */ /* 0x060fe20000410000 */
        /* <DEDUP_REMOVED lines=28> */
[----:B------:R-:W-:Y:S06]  /*d6f0*/  BAR.ARV 0xf, 0x100 ;  /* 0x03c4000000007b1d */ /* 0x000fec0000002000 */
[----:B------:R-:W-:Y:S05]  /*d700*/  @P0 BRA `(.L_x_6736) ;  /* 0x000001c4004c0947 */ /* 0x000fea0003800000 */
[----:B------:R-:W2:Y:S04]  /*d710*/  LDL R0, [R1+0x1c4] ;  /* 0x0001c40001007983 */ /* 0x000ea80000100800 */
[----:B------:R4:W-:Y:S01]  /*d720*/  STL [R1+0x1c0], RZ ;  /* 0x0001c0ff01007387 */ /* 0x0009e20000100800 */
[----:B--2---:R-:W-:-:S05]  /*d730*/  LOP3.LUT R0, R0, 0x1, RZ, 0x3c, !PT ;  /* 0x0000000100007812 */ /* 0x004fca00078e3cff */
[----:B------:R4:W-:Y:S01]  /*d740*/  STL [R1+0x1c4], R0 ;  /* 0x0001c40001007387 */ /* 0x0009e20000100800 */
[----:B------:R-:W-:Y:S05]  /*d750*/  BRA `(.L_x_6736) ;  /* 0x000001c400387947 */ /* 0x000fea0003800000 */
.L_x_6725:
[----:B----4-:R-:W1:Y:S01]  /*d760*/  LDC R0, c[0x0][0x448] ;  /* 0x00011200ff007b82 */ /* 0x010e620000000800 */
[----:B------:R-:W-:Y:S01]  /*d770*/  UIADD3 UR10, UP0, UR40, 0x38830, URZ ;  /* 0x00038830280a7890 */ /* 0x000fe2000ff1e03f */
[----:B------:R-:W-:Y:S01]  /*d780*/  IMAD.U32 R4, RZ, RZ, UR60 ;  /* 0x0000003cff047e24 */ /* 0x000fe2000f8e00ff */
[----:B------:R-:W-:Y:S01]  /*d790*/  UIADD3 UR8, UP1, UR40, 0x38840, URZ ;  /* 0x0003884028087890 */ /* 0x000fe2000ff3e03f */
[----:B------:R-:W-:Y:S01]  /*d7a0*/  IMAD.MOV.U32 R5, RZ, RZ, 0x80 ;  /* 0x00000080ff057424 */ /* 0x000fe200078e00ff */
[----:B------:R-:W-:Y:S01]  /*d7b0*/  UIADD3 UR6, UP2, UR40, 0x38850, URZ ;  /* 0x0003885028067890 */ /* 0x000fe2000ff5e03f */
[----:B------:R-:W-:Y:S01]  /*d7c0*/  IMAD.MOV.U32 R7, RZ, RZ, R155 ;  /* 0x000000ffff077224 */ /* 0x000fe200078e009b */
[----:B------:R-:W-:Y:S01]  /*d7d0*/  UIADD3 UR4, UP3, UR40, 0x38860, URZ ;  /* 0x0003886028047890 */ /* 0x000fe2000ff7e03f */
[----:B------:R-:W4:Y:S01]  /*d7e0*/  LDC.64 R8, c[0x0][0xad8] ;  /* 0x0002b600ff087b82 */ /* 0x000f220000000a00 */
[----:B------:R-:W-:Y:S01]  /*d7f0*/  IMAD.MOV.U32 R6, RZ, RZ, 0x100 ;  /* 0x00000100ff067424 */ /* 0x000fe200078e00ff */
[----:B------:R-:W-:Y:S01]  /*d800*/  UIADD3.X UR11, URZ, UR41, URZ, UP0, !UPT ;  /* 0x000000293f0b7290 */ /* 0x000fe200087fe43f */
[----:B------:R-:W-:Y:S01]  /*d810*/  IMAD.U32 R3, RZ, RZ, UR6 ;  /* 0x00000006ff037e24 */ /* 0x000fe2000f8e00ff */
[----:B------:R-:W-:Y:S01]  /*d820*/  UIADD3.X UR9, URZ, UR41, URZ, UP1, !UPT ;  /* 0x000000293f097290 */ /* 0x000fe20008ffe43f */
[----:B------:R-:W-:Y:S01]  /*d830*/  IMAD.U32 R14, RZ, RZ, UR4 ;  /* 0x00000004ff0e7e24 */ /* 0x000fe2000f8e00ff */
[----:B------:R-:W-:Y:S01]  /*d840*/  UIADD3.X UR7, URZ, UR41, URZ, UP2, !UPT ;  /* 0x000000293f077290 */ /* 0x000fe200097fe43f */
[----:B------:R2:W-:Y:S01]  /*d850*/  STL.64 [R1+0x28], R4 ;  /* 0x0000280401007387 */ /* 0x0005e20000100a00 */
[----:B------:R-:W-:Y:S01]  /*d860*/  UIADD3.X UR5, URZ, UR41, URZ, UP3, !UPT ;  /* 0x000000293f057290 */ /* 0x000fe20009ffe43f */
[----:B------:R-:W-:-:S02]  /*d870*/  IMAD.U32 R152, RZ, RZ, UR60 ;  /* 0x0000003cff987e24 */ /* 0x000fc4000f8e00ff */
[----:B------:R3:W-:Y:S01]  /*d880*/  STL.64 [R1+0x30], R6 ;  /* 0x0000300601007387 */ /* 0x0007e20000100a00 */
[----:B------:R-:W-:Y:S02]  /*d890*/  IMAD.MOV.U32 R153, RZ, RZ, 0x80 ;  /* 0x00000080ff997424 */ /* 0x000fe400078e00ff */
[----:B------:R-:W-:Y:S01]  /*d8a0*/  IMAD.MOV.U32 R154, RZ, RZ, 0x80 ;  /* 0x00000080ff9a7424 */ /* 0x000fe200078e00ff */
[----:B------:R0:W-:Y:S01]  /*d8b0*/  STL [R1+0x50], R85 ;  /* 0x0000505501007387 */ /* 0x0001e20000100800 */
[----:B-1----:R-:W-:Y:S01]  /*d8c0*/  ISETP.NE.AND P2, PT, R0, 0x1, PT ;  /* 0x000000010000780c */ /* 0x002fe20003f45270 */
[----:B0-----:R-:W-:Y:S02]  /*d8d0*/  IMAD.U32 R10, RZ, RZ, UR10 ;  /* 0x0000000aff0a7e24 */ /* 0x001fe4000f8e00ff */
[----:B--2---:R-:W-:Y:S01]  /*d8e0*/  IMAD.U32 R5, RZ, RZ, UR7 ;  /* 0x00000007ff057e24 */ /* 0x004fe2000f8e00ff */
[----:B------:R0:W-:Y:S01]  /*d8f0*/  STL.128 [R1], R152 ;  /* 0x0000009801007387 */ /* 0x0001e20000100c00 */
[----:B------:R-:W-:-:S02]  /*d900*/  IMAD.U32 R12, RZ, RZ, UR8 ;  /* 0x00000008ff0c7e24 */ /* 0x000fc4000f8e00ff */
[----:B---3--:R-:W-:Y:S01]  /*d910*/  IMAD.U32 R7, RZ, RZ, UR5 ;  /* 0x00000005ff077e24 */ /* 0x008fe2000f8e00ff */
[----:B------:R0:W-:Y:S01]  /*d920*/  STL [R1+0x10], RZ ;  /* 0x000010ff01007387 */ /* 0x0001e20000100800 */
[----:B------:R-:W-:Y:S01]  /*d930*/  IMAD.U32 R11, RZ, RZ, UR11 ;  /* 0x0000000bff0b7e24 */ /* 0x000fe2000f8e00ff */
[----:B----4-:R-:W-:Y:S01]  /*d940*/  ISETP.GE.AND P3, PT, R9, 0x1, PT ;  /* 0x000000010900780c */ /* 0x010fe20003f66270 */
[----:B------:R-:W-:Y:S01]  /*d950*/  IMAD.U32 R13, RZ, RZ, UR9 ;  /* 0x00000009ff0d7e24 */ /* 0x000fe2000f8e00ff */
[----:B------:R0:W-:Y:S01]  /*d960*/  STL [R1+0x38], RZ ;  /* 0x000038ff01007387 */ /* 0x0001e20000100800 */
[----:B------:R-:W1:Y:S01]  /*d970*/  @P2 LDC R0, c[0x0][0x44c] ;  /* 0x00011300ff002b82 */ /* 0x000e620000000800 */
[----:B------:R-:W-:Y:S02]  /*d980*/  IMAD.MOV.U32 R4, RZ, RZ, R3 ;  /* 0x000000ffff047224 */ /* 0x000fe400078e0003 */
[----:B------:R-:W-:Y:S01]  /*d990*/  IMAD.MOV.U32 R6, RZ, RZ, R14 ;  /* 0x000000ffff067224 */ /* 0x000fe200078e000e */
[----:B------:R0:W-:Y:S01]  /*d9a0*/  STL.64 [R1+0x18], R10 ;  /* 0x0000180a01007387 */ /* 0x0001e20000100a00 */
[----:B------:R-:W-:-:S02]  /*d9b0*/  VIADD R3, R181, 0x3f ;  /* 0x0000003fb5037836 */ /* 0x000fc40000000000 */
[----:B------:R-:W-:Y:S01]  /*d9c0*/  IMAD.U32 R32, RZ, RZ, UR39 ;  /* 0x00000027ff207e24 */ /* 0x000fe2000f8e00ff */
[----:B------:R-:W2:Y:S01]  /*d9d0*/  @P2 LDC R15, c[0x0][0x450] ;  /* 0x00011400ff0f2b82 */ /* 0x000ea20000000800 */
[----:B------:R0:W-:Y:S01]  /*d9e0*/  STL.128 [R1+0x40], R4 ;  /* 0x0000400401007387 */ /* 0x0001e20000100c00 */
[----:B------:R-:W-:Y:S02]  /*d9f0*/  IMAD.U32 R56, RZ, RZ, UR39 ;  /* 0x00000027ff387e24 */ /* 0x000fe4000f8e00ff */
[----:B------:R-:W-:Y:S01]  /*da00*/  IADD3 R32, P0, R32, 0x28, RZ ;  /* 0x0000002820207810 */ /* 0x000fe20007f1e0ff */
[----:B------:R0:W-:Y:S02]  /*da10*/  STL.64 [R1+0x20], R12 ;  /* 0x0000200c01007387 */ /* 0x0001e40000100a00 */
[----:B------:R-:W-:Y:S02]  /*da20*/  IADD3 R56, P1, R56, 0x50, RZ ;  /* 0x0000005038387810 */ /* 0x000fe40007f3e0ff */
[----:B------:R-:W-:-:S03]  /*da30*/  IMAD.X R31, RZ, RZ, UR42, P0 ;  /* 0x0000002aff1f7e24 */ /* 0x000fc600080e06ff */
[----:B------:R-:W-:Y:S02]  /*da40*/  IMAD.X R57, RZ, RZ, UR42, P1 ;  /* 0x0000002aff397e24 */ /* 0x000fe400088e06ff */
[----:B-1----:R-:W-:-:S05]  /*da50*/  @P2 IMAD.HI.U32 R0, R3, R0, RZ ;  /* 0x0000000003002227 */ /* 0x002fca00078e00ff */
[----:B--2---:R-:W-:-:S05]  /*da60*/  @P2 SHF.R.U32.HI R3, RZ, R15, R0 ;  /* 0x0000000fff032219 */ /* 0x004fca0000011600 */
[----:B------:R-:W-:-:S04]  /*da70*/  IMAD.IADD R3, R212, 0x1, R3 ;  /* 0x00000001d4037824 */ /* 0x000fc800078e0203 */
[----:B------:R-:W-:Y:S01]  /*da80*/  IMAD.IADD R8, R3, 0x1, R8 ;  /* 0x0000000103087824 */ /* 0x000fe200078e0208 */
[----:B0-----:R-:W-:Y:S06]  /*da90*/  @!P3 BRA `(.L_x_6742) ;  /* 0x000000000048b947 */ /* 0x001fec0003800000 */
        /* <DEDUP_REMOVED lines=11> */
.L_x_6744:
[----:B------:R-:W-:-:S13]  /*db50*/  ISETP.NE.AND P0, PT, R9, 0x1, PT ;  /* 0x000000010900780c */ /* 0x000fda0003f05270 */
[----:B------:R-:W0:Y:S02]  /*db60*/  @P0 LDC.64 R4, c[0x0][0xae0] ;  /* 0x0002b800ff040b82 */ /* 0x000e240000000a00 */
[----:B0-----:R-:W-:-:S05]  /*db70*/  @P0 IMAD.HI.U32 R4, R0, R4, RZ ;  /* 0x0000000400040227 */ /* 0x001fca00078e00ff */
[----:B------:R-:W-:-:S07]  /*db80*/  @P0 SHF.R.U32.HI R0, RZ, R5, R4 ;  /* 0x00000005ff000219 */ /* 0x000fce0000011604 */
.L_x_6745:
[----:B------:R-:W-:Y:S05]  /*db90*/  BSYNC B0 ;  /* 0x0000000000007941 */ /* 0x000fea0003800000 */
.L_x_6743:
[----:B------:R-:W-:-:S05]  /*dba0*/  IMAD R3, R0, R9, R9 ;  /* 0x0000000900037224 */ /* 0x000fca00078e0209 */
[----:B------:R-:W-:-:S07]  /*dbb0*/  VIMNMX R8, R8, R3, PT ;  /* 0x0000000308087248 */ /* 0x000fce0003fe0100 */
.L_x_6742:
[----:B------:R-:W0:Y:S01]  /*dbc0*/  @P2 LDC R0, c[0x0][0x44c] ;  /* 0x00011300ff002b82 */ /* 0x000e220000000800 */
[----:B------:R-:W-:Y:S01]  /*dbd0*/  VIADD R8, R8, 0x3f ;  /* 0x0000003f08087836 */ /* 0x000fe20000000000 */
[----:B------:R-:W-:Y:S01]  /*dbe0*/  ULDC UR4, c[0x0][0xad4] ;  /* 0x0002b50000047ab9 */ /* 0x000fe20000000800 */
[----:B------:R-:W-:-:S03]  /*dbf0*/  IMAD.MOV.U32 R5, RZ, RZ, R181 ;  /* 0x000000ffff057224 */ /* 0x000fc600078e00b5 */
        /* <DEDUP_REMOVED lines=20> */
.L_x_6748:
[----:B------:R-:W-:-:S13]  /*dd40*/  ISETP.NE.AND P0, PT, R9, 0x1, PT ;  /* 0x000000010900780c */ /* 0x000fda0003f05270 */
[----:B------:R-:W0:Y:S02]  /*dd50*/  @P0 LDC.64 R4, c[0x0][0xae0] ;  /* 0x0002b800ff040b82 */ /* 0x000e240000000a00 */
[----:B0-----:R-:W-:-:S05]  /*dd60*/  @P0 IMAD.HI.U32 R4, R0, R4, RZ ;  /* 0x0000000400040227 */ /* 0x001fca00078e00ff */
[----:B------:R-:W-:-:S07]  /*dd70*/  @P0 SHF.R.U32.HI R0, RZ, R5, R4 ;  /* 0x00000005ff000219 */ /* 0x000fce0000011604 */
.L_x_6749:
[----:B------:R-:W-:Y:S05]  /*dd80*/  BSYNC B0 ;  /* 0x0000000000007941 */ /* 0x000fea0003800000 */
.L_x_6747:
[----:B------:R-:W-:-:S05]  /*dd90*/  IMAD R0, R0, R9, RZ ;  /* 0x0000000900007224 */ /* 0x000fca00078e02ff */
[----:B------:R-:W-:-:S07]  /*dda0*/  VIMNMX R3, R3, R0, !PT ;  /* 0x0000000003037248 */ /* 0x000fce0007fe0100 */
.L_x_6746:
        /* <DEDUP_REMOVED lines=39> */
.L_x_6751:
[----:B------:R-:W-:Y:S05]  /*e020*/  BSYNC B0 ;  /* 0x0000000000007941 */ /* 0x000fea0003800000 */
.L_x_6750:
[----:B------:R-:W-:Y:S01]  /*e030*/  IMAD R180, R220, R193, R9 ;  /* 0x000000c1dcb47224 */ /* 0x000fe200078e0209 */
[----:B------:R-:W-:-:S04]  /*e040*/  PRMT R4, RZ, 0x7610, R4 ;  /* 0x00007610ff047816 */ /* 0x000fc80000000004 */
[----:B------:R-:W-:-:S04]  /*e050*/  VIADDMNMX R193, R180, R193, R26, PT ;  /* 0x000000c1b4c17246 */ /* 0x000fc8000380011a */
[----:B------:R-:W-:-:S13]  /*e060*/  ISETP.GT.AND P0, PT, R193, R180, PT ;  /* 0x000000b4c100720c */ /* 0x000fda0003f04270 */
[----:B------:R-:W-:Y:S05]  /*e070*/  @!P0 BRA `(.L_x_6736) ;  /* 0x000001b800f08947 */ /* 0x000fea0003800000 */
[----:B------:R-:W0:Y:S01]  /*e080*/  S2R R0, SR_TID.X ;  /* 0x0000000000007919 */ /* 0x000e220000002100 */
[----:B------:R-:W-:Y:S01]  /*e090*/  VIADD R10, R2, 0x36400 ;  /* 0x00036400020a7836 */ /* 0x000fe20000000000 */
[----:B------:R-:W-:Y:S01]  /*e0a0*/  UIADD3 UR4, UP0, UR40, 0x38400, URZ ;  /* 0x0003840028047890 */ /* 0x000fe2000ff1e03f */
[----:B------:R-:W-:Y:S01]  /*e0b0*/  IMAD.MOV.U32 R4, RZ, RZ, 0x1 ;  /* 0x00000001ff047424 */ /* 0x000fe200078e00ff */
[----:B------:R-:W1:Y:S01]  /*e0c0*/  S2R R30, SR_TID.X ;  /* 0x00000000001e7919 */ /* 0x000e620000002100 */
[----:B------:R-:W-:Y:S01]  /*e0d0*/  IMAD.MOV.U32 R5, RZ, RZ, RZ ;  /* 0x000000ffff057224 */ /* 0x000fe200078e00ff */
[----:B------:R-:W-:Y:S01]  /*e0e0*/  LOP3.LUT P0, RZ, R10, 0x3ff, RZ, 0xc0, !PT ;  /* 0x000003ff0aff7812 */ /* 0x000fe2000780c0ff */
[----:B------:R-:W-:Y:S01]  /*e0f0*/  IMAD.MOV.U32 R6, RZ, RZ, 0x1 ;  /* 0x00000001ff067424 */ /* 0x000fe200078e00ff */
[----:B------:R-:W-:Y:S01]  /*e100*/  UIADD3.X UR5, URZ, UR41, URZ, UP0, !UPT ;  /* 0x000000293f057290 */ /* 0x000fe200087fe43f */
[----:B------:R-:W-:Y:S02]  /*e110*/  IMAD.MOV.U32 R7, RZ, RZ, RZ ;  /* 0x000000ffff077224 */ /* 0x000fe400078e00ff */
[----:B------:R-:W-:-:S02]  /*e120*/  VIADD R10, R2, 0x26400 ;  /* 0x00026400020a7836 */ /* 0x000fc40000000000 */
[C---:B------:R-:W-:Y:S01]  /*e130*/  VIADD R11, R2.reuse, 0x400 ;  /* 0x00000400020b7836 */ /* 0x040fe20000000000 */
[----:B------:R2:W-:Y:S01]  /*e140*/  STL.128 [R1+0x60], R4 ;  /* 0x0000600401007387 */ /* 0x0005e20000100c00 */
[----:B------:R-:W-:Y:S01]  /*e150*/  VIADD R58, R2, 0x20400 ;  /* 0x00020400023a7836 */ /* 0x000fe20000000000 */
[----:B------:R-:W-:Y:S01]  /*e160*/  SHF.R.U32.HI R10, RZ, 0x4, R10 ;  /* 0x00000004ff0a7819 */ /* 0x000fe2000001160a */
[----:B------:R-:W-:Y:S02]  /*e170*/  IMAD.U32 R8, RZ, RZ, UR4 ;  /* 0x00000004ff087e24 */ /* 0x000fe4000f8e00ff */
[----:B------:R-:W-:Y:S01]  /*e180*/  IMAD.U32 R9, RZ, RZ, UR5 ;  /* 0x00000005ff097e24 */ /* 0x000fe2000f8e00ff */
[----:B------:R-:W-:Y:S01]  /*e190*/  LOP3.LUT R10, R10, 0x3fff, RZ, 0xc0, !PT ;  /* 0x00003fff0a0a7812 */ /* 0x000fe200078ec0ff */
[----:B------:R-:W-:Y:S02]  /*e1a0*/  IMAD.U32 R26, RZ, RZ, UR39 ;  /* 0x00000027ff1a7e24 */ /* 0x000fe4000f8e00ff */
[----:B------:R-:W-:Y:S01]  /*e1b0*/  IMAD.U32 R40, RZ, RZ, UR39 ;  /* 0x00000027ff287e24 */ /* 0x000fe2000f8e00ff */
[----:B------:R-:W-:Y:S01]  /*e1c0*/  LOP3.LUT R10, R10, 0x10000, RZ, 0xfc, !PT ;  /* 0x000100000a0a7812 */ /* 0x000fe200078efcff */
[----:B------:R3:W-:Y:S01]  /*e1d0*/  STL.64 [R1+0x58], R8 ;  /* 0x0000580801007387 */ /* 0x0007e20000100a00 */
[----:B------:R-:W-:-:S02]  /*e1e0*/  IMAD.U32 R54, RZ, RZ, UR39 ;  /* 0x00000027ff367e24 */ /* 0x000fc4000f8e00ff */
[----:B------:R-:W-:Y:S01]  /*e1f0*/  IMAD.U32 R68, RZ, RZ, UR39 ;  /* 0x00000027ff447e24 */ /* 0x000fe2000f8e00ff */
[----:B--2---:R-:W-:Y:S01]  /*e200*/  SHF.R.U32.HI R5, RZ, 0x4, R11 ;  /* 0x00000004ff057819 */ /* 0x004fe2000001160b */
[----:B------:R-:W-:Y:S02]  /*e210*/  IMAD.MOV.U32 R7, RZ, RZ, 0x40000040 ;  /* 0x40000040ff077424 */ /* 0x000fe400078e00ff */
[C---:B0-----:R-:W-:Y:S01]  /*e220*/  VIADD R3, R0.reuse, 0xffffff80 ;  /* 0xffffff8000037836 */ /* 0x041fe20000000000 */
[----:B------:R-:W-:Y:S01]  /*e230*/  LOP3.LUT R5, R5, 0x3fff, RZ, 0xc0, !PT ;  /* 0x00003fff05057812 */ /* 0x000fe200078ec0ff */
[----:B------:R-:W-:Y:S02]  /*e240*/  VIADD R0, R0, 0xffffff80 ;  /* 0xffffff8000007836 */ /* 0x000fe40000000000 */
[----:B-1----:R-:W-:Y:S01]  /*e250*/  VIADD R12, R30, 0xffffff80 ;  /* 0xffffff801e0c7836 */ /* 0x002fe20000000000 */
[----:B------:R-:W-:Y:S01]  /*e260*/  LOP3.LUT R6, R5, 0x10000, RZ, 0xfc, !PT ;  /* 0x0001000005067812 */ /* 0x000fe200078efcff */
[----:B------:R-:W-:Y:S01]  /*e270*/  IMAD.MOV.U32 R5, RZ, RZ, 0x40000040 ;  /* 0x40000040ff057424 */ /* 0x000fe200078e00ff */
[----:B------:R-:W-:Y:S01]  /*e280*/  SHF.R.S32.HI R0, RZ, 0x1f, R0 ;  /* 0x0000001fff007819 */ /* 0x000fe20000011400 */
[----:B---3--:R-:W-:Y:S01]  /*e290*/  IMAD.MOV.U32 R9, RZ, RZ, 0x40000040 ;  /* 0x40000040ff097424 */ /* 0x008fe200078e00ff */
[----:B------:R0:W-:Y:S01]  /*e2a0*/  STL [R1+0x74], R12 ;  /* 0x0000740c01007387 */ /* 0x0001e20000100800 */
[----:B------:R-:W-:Y:S01]  /*e2b0*/  IMAD.U32 R61, RZ, RZ, UR39 ;  /* 0x00000027ff3d7e24 */ /* 0x000fe2000f8e00ff */
[----:B------:R-:W-:Y:S01]  /*e2c0*/  LEA.HI R0, R0, R3, RZ, 0x7 ;  /* 0x0000000300007211 */ /* 0x000fe200078f38ff */
[----:B------:R-:W-:-:S02]  /*e2d0*/  IMAD.U32 R43, RZ, RZ, UR39 ;  /* 0x00000027ff2b7e24 */ /* 0x000fc4000f8e00ff */
[----:B------:R-:W-:Y:S01]  /*e2e0*/  IMAD.U32 R50, RZ, RZ, UR39 ;  /* 0x00000027ff327e24 */ /* 0x000fe2000f8e00ff */
[----:B------:R-:W-:Y:S01]  /*e2f0*/  SHF.R.S32.HI R0, RZ, 0x7, R0 ;  /* 0x00000007ff007819 */ /* 0x000fe20000011400 */
[----:B------:R-:W-:Y:S01]  /*e300*/  IMAD.U32 R48, RZ, RZ, UR39 ;  /* 0x00000027ff307e24 */ /* 0x000fe2000f8e00ff */
[----:B0-----:R0:W5:Y:S04]  /*e310*/  LDL R12, [R1+0x464] ;  /* 0x00046400010c7983 */ /* 0x0011680000100800 */
[----:B------:R-:W1:Y:S02]  /*e320*/  SHFL.IDX PT, R0, R0, RZ, 0x1f ;  /* 0x00001fff00007589 */ /* 0x000e6400000e0000 */
[----:B-1----:R-:W-:-:S04]  /*e330*/  LEA.HI R3, R0, R0, RZ, 0x1 ;  /* 0x0000000000037211 */ /* 0x002fc800078f08ff */
[----:B------:R-:W-:-:S05]  /*e340*/  LOP3.LUT R3, R3, 0x6, RZ, 0xc0, !PT ;  /* 0x0000000603037812 */ /* 0x000fca00078ec0ff */
[----:B------:R-:W-:Y:S02]  /*e350*/  IMAD.IADD R0, R0, 0x1, -R3 ;  /* 0x0000000100007824 */ /* 0x000fe400078e0a03 */
[----:B------:R-:W-:Y:S02]  /*e360*/  VIADD R3, R2, 0x22400 ;  /* 0x0002240002037836 */ /* 0x000fe40000000000 */
[----:B------:R-:W-:Y:S01]  /*e370*/  IMAD R4, R0, 0x8000, R11 ;  /* 0x0000800000047824 */ /* 0x000fe200078e020b */
[----:B------:R-:W-:Y:S02]  /*e380*/  SHF.R.U32.HI R0, RZ, 0x4, R58 ;  /* 0x00000004ff007819 */ /* 0x000fe4000001163a */
[----:B------:R-:W-:Y:S02]  /*e390*/  SHF.R.U32.HI R3, RZ, 0x4, R3 ;  /* 0x00000004ff037819 */ /* 0x000fe40000011603 */
[----:B------:R-:W-:Y:S02]  /*e3a0*/  SHF.R.U32.HI R4, RZ, 0x4, R4 ;  /* 0x00000004ff047819 */ /* 0x000fe40000011604 */
[----:B------:R-:W-:-:S02]  /*e3b0*/  LOP3.LUT R3, R3, 0x3fff, RZ, 0xc0, !PT ;  /* 0x00003fff03037812 */ /* 0x000fc400078ec0ff */
[----:B------:R-:W-:Y:S02]  /*e3c0*/  LOP3.LUT R0, R0, 0x3fff, RZ, 0xc0, !PT ;  /* 0x00003fff00007812 */ /* 0x000fe400078ec0ff */
[----:B------:R-:W-:Y:S02]  /*e3d0*/  LOP3.LUT R11, R3, 0x10000, RZ, 0xfc, !PT ;  /* 0x00010000030b7812 */ /* 0x000fe400078efcff */
[----:B------:R-:W-:Y:S01]  /*e3e0*/  LOP3.LUT R3, R4, 0x3fff, RZ, 0xc0, !PT ;  /* 0x00003fff04037812 */ /* 0x000fe200078ec0ff */
[----:B------:R-:W-:Y:S01]  /*e3f0*/  IMAD.MOV.U32 R4, RZ, RZ, R10 ;  /* 0x000000ffff047224 */ /* 0x000fe200078e000a */
[----:B------:R-:W-:Y:S01]  /*e400*/  LOP3.LUT R8, R0, 0x10000, RZ, 0xfc, !PT ;  /* 0x0001000000087812 */ /* 0x000fe200078efcff */
[----:B------:R-:W-:Y:S01]  /*e410*/  IMAD.U32 R10, RZ, RZ, UR39 ;  /* 0x00000027ff0a7e24 */ /* 0x000fe2000f8e00ff */
[----:B------:R-:W-:Y:S01]  /*e420*/  LOP3.LUT R3, R3, 0x2000000, RZ, 0xfc, !PT ;  /* 0x0200000003037812 */ /* 0x000fe200078efcff */
[----:B------:R-:W-:Y:S01]  /*e430*/  BSSY B6, `(.L_x_6752) ;  /* 0x0000037000067945 */ /* 0x000fe20003800000 */
[----:B------:R1:W-:Y:S01]  /*e440*/  STL.128 [R1+0x90], R4 ;  /* 0x0000900401007387 */ /* 0x0003e20000100c00 */
[----:B------:R-:W-:Y:S01]  /*e450*/  IADD3 R26, P6, R26, 0x58, RZ ;  /* 0x000000581a1a7810 */ /* 0x000fe20007fde0ff */
[----:B------:R-:W-:-:S02]  /*e460*/  IMAD.MOV.U32 R0, RZ, RZ, R167 ;  /* 0x000000ffff007224 */ /* 0x000fc400078e00a7 */
[----:B------:R0:W-:Y:S01]  /*e470*/  STL.64 [R1+0x78], R8 ;  /* 0x0000780801007387 */ /* 0x0001e20000100a00 */
[----:B-1----:R-:W-:-:S03]  /*e480*/  IMAD.MOV.U32 R6, RZ, RZ, R3 ;  /* 0x000000ffff067224 */ /* 0x002fc600078e0003 */
[----:B------:R0:W5:Y:S01]  /*e490*/  LDL R3, [R1+0x468] ;  /* 0x0004680001037983 */ /* 0x0001620000100800 */
[----:B------:R-:W-:-:S05]  /*e4a0*/  IMAD.MOV.U32 R4, RZ, RZ, R11 ;  /* 0x000000ffff047224 */ /* 0x000fca00078e000b */
[----:B------:R0:W-:Y:S01]  /*e4b0*/  STL.128 [R1+0x80], R4 ;  /* 0x0000800401007387 */ /* 0x0001e20000100c00 */
[----:B------:R-:W-:Y:S02]  /*e4c0*/  IADD3 R28, P2, R10, 0x74, RZ ;  /* 0x000000740a1c7810 */ /* 0x000fe40007f5e0ff */
[----:B------:R-:W-:Y:S01]  /*e4d0*/  IADD3 R40, P5, R40, 0x60, RZ ;  /* 0x0000006028287810 */ /* 0x000fe20007fbe0ff */
[----:B------:R-:W-:Y:S01]  /*e4e0*/  IMAD.X R27, RZ, RZ, UR42, P6 ;  /* 0x0000002aff1b7e24 */ /* 0x000fe2000b0e06ff */
[----:B------:R-:W-:Y:S01]  /*e4f0*/  IADD3 R54, P1, R54, 0x68, RZ ;  /* 0x0000006836367810 */ /* 0x000fe20007f3e0ff */
[----:B------:R-:W-:Y:S01]  /*e500*/  IMAD.X R29, RZ, RZ, UR42, P2 ;  /* 0x0000002aff1d7e24 */ /* 0x000fe200090e06ff */
[----:B------:R-:W-:Y:S01]  /*e510*/  IADD3 R68, P4, R68, 0x78, RZ ;  /* 0x0000007844447810 */ /* 0x000fe20007f9e0ff */
[----:B------:R-:W-:Y:S01]  /*e520*/  IMAD.X R39, RZ, RZ, UR42, P5 ;  /* 0x0000002aff277e24 */ /* 0x000fe2000a8e06ff */
[----:B------:R-:W-:Y:S02]  /*e530*/  IADD3 R61, P3, R61, 0x80, RZ ;  /* 0x000000803d3d7810 */ /* 0x000fe40007f7e0ff */
[----:B------:R-:W-:-:S02]  /*e540*/  IADD3 R43, P2, R43, 0x88, RZ ;  /* 0x000000882b2b7810 */ /* 0x000fc40007f5e0ff */
[----:B------:R-:W-:Y:S02]  /*e550*/  IADD3 R50, P6, R50, 0x90, RZ ;  /* 0x0000009032327810 */ /* 0x000fe40007fde0ff */
[----:B------:R-:W-:Y:S01]  /*e560*/  IADD3 R48, P5, R48, 0x98, RZ ;  /* 0x0000009830307810 */ /* 0x000fe20007fbe0ff */
[----:B------:R-:W-:Y:S02]  /*e570*/  IMAD.X R53, RZ, RZ, UR42, P1 ;  /* 0x0000002aff357e24 */ /* 0x000fe400088e06ff */
[----:B------:R-:W-:Y:S02]  /*e580*/  IMAD.X R67, RZ, RZ, UR42, P4 ;  /* 0x0000002aff437e24 */ /* 0x000fe4000a0e06ff */
[----:B------:R-:W-:Y:S02]  /*e590*/  IMAD.X R66, RZ, RZ, UR42, P3 ;  /* 0x0000002aff427e24 */ /* 0x000fe400098e06ff */
[----:B------:R-:W-:Y:S02]  /*e5a0*/  IMAD.X R42, RZ, RZ, UR42, P2 ;  /* 0x0000002aff2a7e24 */ /* 0x000fe400090e06ff */
[----:B------:R-:W-:-:S02]  /*e5b0*/  IMAD.X R49, RZ, RZ, UR42, P6 ;  /* 0x0000002aff317e24 */ /* 0x000fc4000b0e06ff */
[----:B------:R-:W-:Y:S01]  /*e5c0*/  IMAD.X R47, RZ, RZ, UR42, P5 ;  /* 0x0000002aff2f7e24 */ /* 0x000fe2000a8e06ff */
[----:B0-----:R-:W-:Y:S06]  /*e5d0*/  @!P0 BRA `(.L_x_6753) ;  /* 0x0000000000708947 */ /* 0x001fec0003800000 */
        /* <DEDUP_REMOVED lines=12> */
[----:B-----5:R-:W-:Y:S02]  /*e6a0*/  IMAD.MOV.U32 R12, RZ, RZ, 0x1 ;  /* 0x00000001ff0c7424 */ /* 0x020fe400078e00ff */
[----:B------:R-:W-:-:S07]  /*e6b0*/  IMAD.MOV.U32 R13, RZ, RZ, RZ ;  /* 0x000000ffff0d7224 */ /* 0x000fce00078e00ff */
[----:B------:R-:W-:-:S07]  /*e6c0*/  LEPC R20, `(.L_x_6754) ;  /* 0x000000001014794e */ /* 0x000fce0000000000 */
[----:B0-----:R-:W-:Y:S05]  /*e6d0*/  CALL.ABS.NOINC R14 ;  /* 0x000000000e007343 */ /* 0x001fea0003c00000 */
.L_x_6754:
        /* <DEDUP_REMOVED lines=12> */
.L_x_6753:
[----:B------:R-:W-:Y:S05]  /*e7a0*/  BSYNC B6 ;  /* 0x0000000000067941 */ /* 0x000fea0003800000 */
.L_x_6752:
[----:B-----5:R-:W-:Y:S01]  /*e7b0*/  SHF.R.S32.HI R4, RZ, 0x1f, R3 ;  /* 0x0000001fff047819 */ /* 0x020fe20000011403 */
[----:B------:R-:W-:Y:S01]  /*e7c0*/  UIADD3 UR4, UP0, UR39, 0x70, URZ ;  /* 0x0000007027047890 */ /* 0x000fe2000ff1e03f */
[----:B------:R-:W-:Y:S01]  /*e7d0*/  IMAD.MOV.U32 R7, RZ, RZ, R29 ;  /* 0x000000ffff077224 */ /* 0x000fe200078e001d */
[----:B------:R-:W0:Y:S01]  /*e7e0*/  LDC.64 R14, c[0x0][0xad8] ;  /* 0x0002b600ff0e7b82 */ /* 0x000e220000000a00 */
[----:B------:R-:W-:Y:S01]  /*e7f0*/  LEA.HI R4, R4, R3, RZ, 0x3 ;  /* 0x0000000304047211 */ /* 0x000fe200078f18ff */
[----:B------:R-:W-:Y:S01]  /*e800*/  UIADD3.X UR5, URZ, UR42, URZ, UP0, !UPT ;  /* 0x0000002a3f057290 */ /* 0x000fe200087fe43f */
[----:B------:R1:W-:Y:S01]  /*e810*/  STL.64 [R1+0xc0], R26 ;  /* 0x0000c01a01007387 */ /* 0x0003e20000100a00 */
[----:B------:R-:W-:Y:S01]  /*e820*/  IMAD.U32 R8, RZ, RZ, UR4 ;  /* 0x00000004ff087e24 */ /* 0x000fe2000f8e00ff */
[C---:B------:R-:W-:Y:S01]  /*e830*/  LOP3.LUT R6, R4.reuse, 0xfffffff8, RZ, 0xc0, !PT ;  /* 0xfffffff804067812 */ /* 0x040fe200078ec0ff */
[----:B------:R-:W-:Y:S01]  /*e840*/  IMAD.SHL.U32 R4, R4, 0x40, RZ ;  /* 0x0000004004047824 */ /* 0x000fe200078e00ff */
[----:B------:R-:W-:Y:S01]  /*e850*/  UIADD3 UR4, UP1, UR39, 0xa0, URZ ;  /* 0x000000a027047890 */ /* 0x000fe2000ff3e03f */
[----:B------:R-:W-:Y:S01]  /*e860*/  IMAD.U32 R9, RZ, RZ, UR5 ;  /* 0x00000005ff097e24 */ /* 0x000fe2000f8e00ff */
[----:B------:R-:W2:Y:S01]  /*e870*/  LDC R20, c[0x0][0x450] ;  /* 0x00011400ff147b82 */ /* 0x000ea20000000800 */
[----:B------:R-:W-:Y:S01]  /*e880*/  IMAD.IADD R21, R3, 0x1, -R6 ;  /* 0x0000000103157824 */ /* 0x000fe200078e0a06 */
[----:B------:R-:W-:Y:S01]  /*e890*/  LOP3.LUT R5, R4, 0xfffffe00, RZ, 0xc0, !PT ;  /* 0xfffffe0004057812 */ /* 0x000fe200078ec0ff */
[----:B------:R-:W-:Y:S01]  /*e8a0*/  VIADD R6, R30, 0xffffff80 ;  /* 0xffffff801e067836 */ /* 0x000fe20000000000 */
[----:B------:R-:W-:Y:S01]  /*e8b0*/  UIADD3.X UR5, URZ, UR42, URZ, UP1, !UPT ;  /* 0x0000002a3f057290 */ /* 0x000fe20008ffe43f */
[----:B------:R-:W-:Y:S01]  /*e8c0*/  IMAD.SHL.U32 R3, R21, 0x40, RZ ;  /* 0x0000004015037824 */ /* 0x000fe200078e00ff */
[----:B------:R-:W-:Y:S01]  /*e8d0*/  UIADD3 UR6, UP0, UR39, 0xb0, URZ ;  /* 0x000000b027067890 */ /* 0x000fe2000ff1e03f */
[----:B------:R-:W-:Y:S01]  /*e8e0*/  IMAD R0, R0, 0x400, R5 ;  /* 0x0000040000007824 */ /* 0x000fe200078e0205 */
[----:B------:R3:W-:Y:S01]  /*e8f0*/  STL [R1+0xcc], R6 ;  /* 0x0000cc0601007387 */ /* 0x0007e20000100800 */
[----:B------:R-:W-:Y:S01]  /*e900*/  IMAD.MOV.U32 R5, RZ, RZ, R9 ;  /* 0x000000ffff057224 */ /* 0x000fe200078e0009 */
[----:B------:R-:W-:Y:S01]  /*e910*/  LOP3.LUT R3, R3, 0x1c0, RZ, 0xc0, !PT ;  /* 0x000001c003037812 */ /* 0x000fe200078ec0ff */
[----:B-1----:R-:W1:Y:S01]  /*e920*/  LDC R26, c[0x0][0xad4] ;  /* 0x0002b500ff1a7b82 */ /* 0x002e620000000800 */
[----:B------:R-:W-:Y:S01]  /*e930*/  IMAD.MOV.U32 R13, RZ, RZ, 0x2 ;  /* 0x00000002ff0d7424 */ /* 0x000fe200078e00ff */
[----:B------:R-:W-:Y:S01]  /*e940*/  UIADD3.X UR7, URZ, UR42, URZ, UP0, !UPT ;  /* 0x0000002a3f077290 */ /* 0x000fe200087fe43f */
[----:B------:R-:W-:Y:S01]  /*e950*/  LOP3.LUT R4, R3, 0x8, R12, 0xf8, !PT ;  /* 0x0000000803047812 */ /* 0x000fe200078ef80c */
[----:B------:R-:W-:Y:S01]  /*e960*/  IMAD.U32 R10, RZ, RZ, UR4 ;  /* 0x00000004ff0a7e24 */ /* 0x000fe2000f8e00ff */
[----:B------:R-:W-:Y:S01]  /*e970*/  SHF.R.U32.HI R3, RZ, 0x3, R3 ;  /* 0x00000003ff037819 */ /* 0x000fe20000011603 */
[----:B------:R-:W-:Y:S01]  /*e980*/  IMAD.U32 R11, RZ, RZ, UR5 ;  /* 0x00000005ff0b7e24 */ /* 0x000fe2000f8e00ff */
[C---:B------:R-:W-:Y:S01]  /*e990*/  LOP3.LUT P0, RZ, R21.reuse, 0x2, RZ, 0xc0, !PT ;  /* 0x0000000215ff7812 */ /* 0x040fe2000780c0ff */
[----:B---3--:R-:W-:Y:S01]  /*e9a0*/  IMAD.MOV.U32 R6, RZ, RZ, R28 ;  /* 0x000000ffff067224 */ /* 0x008fe200078e001c */
[----:B------:R-:W-:Y:S01]  /*e9b0*/  LOP3.LUT R3, R4, R3, RZ, 0x3c, !PT ;  /* 0x0000000304037212 */ /* 0x000fe200078e3cff */
[----:B------:R-:W-:Y:S01]  /*e9c0*/  IMAD.MOV.U32 R4, RZ, RZ, R8 ;  /* 0x000000ffff047224 */ /* 0x000fe200078e0008 */
[----:B------:R3:W-:Y:S01]  /*e9d0*/  STL.64 [R1+0x110], R10 ;  /* 0x0001100a01007387 */ /* 0x0007e20000100a00 */
[----:B------:R-:W4:Y:S01]  /*e9e0*/  LDC.64 R8, c[0x0][0x448] ;  /* 0x00011200ff087b82 */ /* 0x000f220000000a00 */
[----:B------:R-:W-:Y:S01]  /*e9f0*/  LOP3.LUT P1, RZ, R21, 0x4, RZ, 0xc0, !PT ;  /* 0x0000000415ff7812 */ /* 0x000fe2000782c0ff */
[----:B------:R-:W-:Y:S01]  /*ea00*/  IMAD.IADD R0, R0, 0x1, R3 ;  /* 0x0000000100007824 */ /* 0x000fe200078e0203 */
[----:B------:R1:W-:Y:S01]  /*ea10*/  STL.128 [R1+0x100], R4 ;  /* 0x0001000401007387 */ /* 0x0003e20000100c00 */
[----:B0-----:R-:W-:Y:S01]  /*ea20*/  IMAD.MOV.U32 R27, RZ, RZ, R14 ;  /* 0x000000ffff1b7224 */ /* 0x001fe200078e000e */
[----:B------:R-:W-:Y:S01]  /*ea30*/  ULDC UR4, c[0x0][0x3f4] ;  /* 0x0000fd0000047ab9 */ /* 0x000fe20000000800 */
[----:B------:R-:W-:Y:S01]  /*ea40*/  IMAD.WIDE.U32 R12, R0, R13, UR40 ;  /* 0x00000028000c7e25 */ /* 0x000fe2000f8e000d */
[----:B--2---:R-:W-:Y:S03]  /*ea50*/  STL [R1+0xf8], R20 ;  /* 0x0000f81401007387 */ /* 0x004fe60000100800 */
[----:B------:R-:W-:Y:S01]  /*ea60*/  IMAD.MOV.U32 R0, RZ, RZ, 0x20 ;  /* 0x00000020ff007424 */ /* 0x000fe200078e00ff */
[----:B---3--:R-:W-:Y:S01]  /*ea70*/  IADD3 R10, P2, R12, 0x36400, RZ ;  /* 0x000364000c0a7810 */ /* 0x008fe20007f5e0ff */
[----:B------:R-:W-:Y:S01]  /*ea80*/  IMAD.MOV.U32 R12, RZ, RZ, 0x10 ;  /* 0x00000010ff0c7424 */ /* 0x000fe200078e00ff */
[----:B-1----:R-:W-:Y:S01]  /*ea90*/  STL.128 [R1+0xd0], R24 ;  /* 0x0000d01801007387 */ /* 0x002fe20000100c00 */
[----:B------:R-:W-:-:S02]  /*eaa0*/  IMAD.U32 R30, RZ, RZ, UR39 ;  /* 0x00000027ff1e7e24 */ /* 0x000fc4000f8e00ff */
[----:B------:R-:W-:Y:S01]  /*eab0*/  IMAD.X R11, RZ, RZ, R13, P2 ;  /* 0x000000ffff0b7224 */ /* 0x000fe200010e060d */
[----:B------:R-:W-:Y:S01]  /*eac0*/  SEL R13, R0, 0xffffffe0, !P1 ;  /* 0xffffffe0000d7807 */ /* 0x000fe20004800000 */
[----:B------:R-:W-:Y:S01]  /*ead0*/  STL.64 [R1+0xb0], R162 ;  /* 0x0000b0a201007387 */ /* 0x000fe20000100a00 */
[----:B------:R-:W0:Y:S01]  /*eae0*/  LDC.64 R6, c[0x0][0xae0] ;  /* 0x0002b800ff067b82 */ /* 0x000e220000000a00 */
[----:B------:R-:W-:Y:S01]  /*eaf0*/  IMAD.U32 R4, RZ, RZ, UR6 ;  /* 0x00000006ff047e24 */ /* 0x000fe2000f8e00ff */
[----:B------:R-:W-:Y:S01]  /*eb00*/  SEL R12, R12, 0xfffffff0, !P0 ;  /* 0xfffffff00c0c7807 */ /* 0x000fe20004000000 */
[----:B------:R-:W-:Y:S01]  /*eb10*/  IMAD.U32 R5, RZ, RZ, UR7 ;  /* 0x00000007ff057e24 */ /* 0x000fe2000f8e00ff */
[----:B------:R-:W-:Y:S01]  /*eb20*/  STL.64 [R1+0xa8], R10 ;  /* 0x0000a80a01007387 */ /* 0x000fe20000100a00 */
[----:B------:R-:W-:Y:S01]  /*eb30*/  ISETP.LT.AND P0, PT, RZ, UR4, PT ;  /* 0x00000004ff007c0c */ /* 0x000fe2000bf01270 */
[----:B------:R-:W-:Y:S01]  /*eb40*/  IMAD.U32 R29, RZ, RZ, UR39 ;  /* 0x00000027ff1d7e24 */ /* 0x000fe2000f8e00ff */
[----:B------:R-:W-:Y:S01]  /*eb50*/  IADD3 R30, P1, R30, 0x118, RZ ;  /* 0x000001181e1e7810 */ /* 0x000fe20007f3e0ff */
[----:B------:R1:W-:Y:S01]  /*eb60*/  STL.64 [R1+0xb8], R4 ;  /* 0x0000b80401007387 */ /* 0x0003e20000100a00 */
[----:B------:R-:W-:-:S02]  /*eb70*/  IMAD.U32 R28, RZ, RZ, UR39 ;  /* 0x00000027ff1c7e24 */ /* 0x000fc4000f8e00ff */
[----:B------:R-:W-:Y:S01]  /*eb80*/  IMAD.U32 R45, RZ, RZ, UR39 ;  /* 0x00000027ff2d7e24 */ /* 0x000fe2000f8e00ff */
[----:B------:R2:W-:Y:S01]  /*eb90*/  STL.64 [R1+0xa0], R12 ;  /* 0x0000a00c01007387 */ /* 0x0005e20000100a00 */
[----:B------:R-:W-:Y:S01]  /*eba0*/  IMAD.U32 R55, RZ, RZ, UR39 ;  /* 0x00000027ff377e24 */ /* 0x000fe2000f8e00ff */
[----:B------:R-:W-:Y:S01]  /*ebb0*/  IADD3 R29, P2, R29, 0xfc, RZ ;  /* 0x000000fc1d1d7810 */ /* 0x000fe20007f5e0ff */
[----:B------:R-:W-:Y:S01]  /*ebc0*/  IMAD.U32 R52, RZ, RZ, UR39 ;  /* 0x00000027ff347e24 */ /* 0x000fe2000f8e00ff */
[----:B----4-:R2:W-:Y:S01]  /*ebd0*/  STL.64 [R1+0xf0], R8 ;  /* 0x0000f00801007387 */ /* 0x0105e20000100a00 */
[----:B------:R-:W-:Y:S01]  /*ebe0*/  IADD3 R28, P3, R28, 0xcc, RZ ;  /* 0x000000cc1c1c7810 */ /* 0x000fe20007f7e0ff */
[----:B------:R-:W-:Y:S01]  /*ebf0*/  IMAD.X R46, RZ, RZ, UR42, P1 ;  /* 0x0000002aff2e7e24 */ /* 0x000fe200088e06ff */
[----:B------:R-:W-:Y:S01]  /*ec00*/  IADD3 R45, P4, R45, 0xc8, RZ ;  /* 0x000000c82d2d7810 */ /* 0x000fe20007f9e0ff */
[----:B-1----:R-:W-:Y:S01]  /*ec10*/  IMAD.MOV.U32 R4, RZ, RZ, RZ ;  /* 0x000000ffff047224 */ /* 0x002fe200078e00ff */
[----:B------:R2:W-:Y:S01]  /*ec20*/  STL.U8 [R1+0xc8], RZ ;  /* 0x0000c8ff01007387 */ /* 0x0005e20000100000 */
[----:B------:R-:W-:Y:S01]  /*ec30*/  IMAD.MOV.U32 R5, RZ, RZ, R15 ;  /* 0x000000ffff057224 */ /* 0x000fe200078e000f */
[----:B------:R-:W-:Y:S01]  /*ec40*/  IADD3 R55, P5, R55, 0xb8, RZ ;  /* 0x000000b837377810 */ /* 0x000fe20007fbe0ff */
[----:B------:R-:W-:Y:S01]  /*ec50*/  IMAD.X R41, RZ, RZ, UR42, P2 ;  /* 0x0000002aff297e24 */ /* 0x000fe200090e06ff */
[----:B------:R2:W-:Y:S01]  /*ec60*/  STL.U8 [R1+0xfc], RZ ;  /* 0x0000fcff01007387 */ /* 0x0005e20000100000 */
[----:B------:R-:W-:Y:S01]  /*ec70*/  IADD3 R52, P6, R52, 0x100, RZ ;  /* 0x0000010034347810 */ /* 0x000fe20007fde0ff */
[----:B------:R-:W-:-:S02]  /*ec80*/  IMAD.X R36, RZ, RZ, UR42, P3 ;  /* 0x0000002aff247e24 */ /* 0x000fc400098e06ff */
[----:B0-----:R2:W-:Y:S01]  /*ec90*/  STL.128 [R1+0xe0], R4 ;  /* 0x0000e00401007387 */ /* 0x0015e20000100c00 */
[----:B------:R-:W-:Y:S02]  /*eca0*/  IMAD.X R44, RZ, RZ, UR42, P4 ;  /* 0x0000002aff2c7e24 */ /* 0x000fe4000a0e06ff */
[----:B------:R-:W-:Y:S01]  /*ecb0*/  IMAD.X R60, RZ, RZ, UR42, P5 ;  /* 0x0000002aff3c7e24 */ /* 0x000fe2000a8e06ff */
[----:B------:R2:W-:Y:S01]  /*ecc0*/  STL.U8 [R1+0x118], RZ ;  /* 0x000118ff01007387 */ /* 0x0005e20000100000 */
[----:B------:R-:W-:Y:S01]  /*ecd0*/  IMAD.X R51, RZ, RZ, UR42, P6 ;  /* 0x0000002aff337e24 */ /* 0x000fe2000b0e06ff */
[----:B------:R-:W-:Y:S06]  /*ece0*/  @P0 BRA `(.L_x_6755) ;  /* 0x0000000000400947 */ /* 0x000fec0003800000 */
[----:B------:R-:W3:Y:S02]  /*ecf0*/  LDL R3, [R1+0x1cc] ;  /* 0x0001cc0001037983 */ /* 0x000ee40000100800 */
[----:B---3--:R-:W-:-:S04]  /*ed00*/  LEA.HI R0, R3, R3, RZ, 0x1 ;  /* 0x0000000303007211 */ /* 0x008fc800078f08ff */
        /* <DEDUP_REMOVED lines=8> */
.L_x_6758:
[----:B-1----:R1:W3:Y:S02]  /*ed90*/  SYNCS.PHASECHK.TRANS64.TRYWAIT P0, [R2+URZ+0x38800], R3 ;  /* 0x03880003020075a7 */ /* 0x0022e4000800017f */
[----:B---3--:R-:W-:Y:S05]  /*eda0*/  @!P0 NANOSLEEP.SYNCS 0x989680 ;  /* 0x009896800000895d */ /* 0x008fea0003900000 */
[----:B------:R-:W3:Y:S02]  /*edb0*/  @!P0 SYNCS.PHASECHK.TRANS64 P0, [R2+URZ+0x38800], R3 ;  /* 0x03880003020085a7 */ /* 0x000ee4000800007f */
[----:B---3--:R-:W-:Y:S05]  /*edc0*/  @!P0 BRA `(.L_x_6758) ;  /* 0xfffffffc00f08947 */ /* 0x008fea000383ffff */
.L_x_6757:
[----:B------:R-:W-:Y:S05]  /*edd0*/  BSYNC B0 ;  /* 0x0000000000007941 */ /* 0x000fea0003800000 */
.L_x_6756:
[----:B------:R-:W-:Y:S05]  /*ede0*/  BRA `(.L_x_6759) ;  /* 0x0000002c00347947 */ /* 0x000fea0003800000 */
.L_x_6755:
[----:B------:R-:W-:Y:S01]  /*edf0*/  LOP3.LUT P0, RZ, R58, 0x3ff, RZ, 0xc0, !PT ;  /* 0x000003ff3aff7812 */ /* 0x000fe2000780c0ff */
[----:B------:R-:W-:Y:S01]  /*ee00*/  ULDC.64 UR4, c[0x0][0x3f8] ;  /* 0x0000fe0000047ab9 */ /* 0x000fe20000000a00 */
[----:B------:R-:W-:Y:S01]  /*ee10*/  SHF.R.S32.HI R0, RZ, 0x1f, R35 ;  /* 0x0000001fff007819 */ /* 0x000fe20000011423 */
[----:B------:R-:W-:Y:S01]  /*ee20*/  ULDC.64 UR6, c[0x0][0x408] ;  /* 0x0001020000067ab9 */ /* 0x000fe20000000a00 */
[----:B------:R-:W-:Y:S01]  /*ee30*/  IMAD.WIDE.U32 R26, R35, UR4, RZ ;  /* 0x00000004231a7c25 */ /* 0x000fe2000f8e00ff */
[----:B------:R-:W-:Y:S03]  /*ee40*/  BSSY B6, `(.L_x_6760) ;  /* 0x0000019000067945 */ /* 0x000fe60003800000 */
[C---:B--2---:R-:W-:Y:S02]  /*ee50*/  IMAD R4, R0.reuse, UR4, RZ ;  /* 0x0000000400047c24 */ /* 0x044fe4000f8e02ff */
        /* <DEDUP_REMOVED lines=23> */
.L_x_6761:
[----:B------:R-:W-:Y:S05]  /*efd0*/  BSYNC B6 ;  /* 0x0000000000067941 */ /* 0x000fea0003800000 */
.L_x_6760:
[----:B------:R-:W2:Y:S01]  /*efe0*/  LDL R3, [R1+0x50] ;  /* 0x0000500001037983 */ /* 0x000ea20000100800 */
[----:B------:R-:W-:Y:S01]  /*eff0*/  ULDC.U8 UR4, c[0x0][0x410] ;  /* 0x0001040000047ab9 */ /* 0x000fe20000000000 */
[----:B------:R-:W-:Y:S01]  /*f000*/  BSSY B0, `(.L_x_6762) ;  /* 0x00002a3000007945 */ /* 0x000fe20003800000 */
[----:B------:R-:W-:Y:S01]  /*f010*/  ISETP.NE.AND P0, PT, RZ, UR4, PT ;  /* 0x00000004ff007c0c */ /* 0x000fe2000bf05270 */
[----:B--2---:R-:W-:-:S12]  /*f020*/  IMAD R0, R3, 0x40, R18 ;  /* 0x0000004003007824 */ /* 0x004fd800078e0212 */
[----:B------:R-:W-:Y:S05]  /*f030*/  @!P0 BRA `(.L_x_6763) ;  /* 0x0000001400688947 */ /* 0x000fea0003800000 */
[----:B------:R-:W2:Y:S01]  /*f040*/  LDL R20, [R1+0x448] ;  /* 0x0004480001147983 */ /* 0x000ea20000100800 */
[----:B------:R-:W0:Y:S01]  /*f050*/  LDC R65, c[0x0][0x448] ;  /* 0x00011200ff417b82 */ /* 0x000e220000000800 */
[----:B------:R-:W-:Y:S01]  /*f060*/  ULDC.64 UR4, c[0x0][0x3f8] ;  /* 0x0000fe0000047ab9 */ /* 0x000fe20000000a00 */
[----:B------:R-:W-:Y:S01]  /*f070*/  ULDC.64 UR6, c[0x0][0x408] ;  /* 0x0001020000067ab9 */ /* 0x000fe20000000a00 */
[----:B------:R-:W-:Y:S02]  /*f080*/  IMAD.MOV.U32 R27, RZ, RZ, R25 ;  /* 0x000000ffff1b7224 */ /* 0x000fe400078e0019 */
[----:B------:R-:W-:Y:S01]  /*f090*/  IMAD.MOV.U32 R59, RZ, RZ, R35 ;  /* 0x000000ffff3b7224 */ /* 0x000fe200078e0023 */
[----:B0-----:R-:W-:-:S13]  /*f0a0*/  ISETP.NE.AND P0, PT, R65, 0x1, PT ;  /* 0x000000014100780c */ /* 0x001fda0003f05270 */
[----:B------:R-:W0:Y:S08]  /*f0b0*/  @P0 LDC R4, c[0x0][0x44c] ;  /* 0x00011300ff040b82 */ /* 0x000e300000000800 */
[----:B------:R-:W1:Y:S01]  /*f0c0*/  @P0 LDC R5, c[0x0][0x450] ;  /* 0x00011400ff050b82 */ /* 0x000e620000000800 */
[----:B--2---:R-:W-:-:S04]  /*f0d0*/  IMAD R3, R20, 0x20, R0 ;  /* 0x0000002014037824 */ /* 0x004fc800078e0200 */
[----:B0-----:R-:W-:-:S05]  /*f0e0*/  @P0 IMAD.HI.U32 R4, R3, R4, RZ ;  /* 0x0000000403040227 */ /* 0x001fca00078e00ff */
[----:B-1----:R-:W-:-:S04]  /*f0f0*/  @P0 SHF.R.U32.HI R3, RZ, R5, R4 ;  /* 0x00000005ff030219 */ /* 0x002fc80000011604 */
        /* <DEDUP_REMOVED lines=17> */
[----:B------:R0:W1:Y:S04]  /*f210*/  SHFL.IDX PT, R7, R64, RZ, 0x1c1f ;  /* 0x001c1fff40077589 */ /* 0x00006800000e0000 */
[----:B------:R0:W2:Y:S04]  /*f220*/  SHFL.IDX PT, R6, R10, RZ, 0x1c1f ;  /* 0x001c1fff0a067589 */ /* 0x0000a800000e0000 */
[----:B------:R0:W3:Y:S04]  /*f230*/  SHFL.IDX PT, R20, R35, RZ, 0x1c1f ;  /* 0x001c1fff23147589 */ /* 0x0000e800000e0000 */
[----:B------:R0:W4:Y:S02]  /*f240*/  SHFL.IDX PT, R8, R3, RZ, 0x1c1f ;  /* 0x001c1fff03087589 */ /* 0x00012400000e0000 */
.L_x_7080:
        /* <DEDUP_REMOVED lines=8> */
[----:B------:R-:W3:Y:S01]  /*f2d0*/  LDL R11, [R1+0x44c] ;  /* 0x00044c00010b7983 */ /* 0x000ee20000100800 */
[----:B------:R-:W-:Y:S01]  /*f2e0*/  ULDC UR4, c[0x0][0x3f4] ;  /* 0x0000fd0000047ab9 */ /* 0x000fe20000000800 */
[----:B--2---:R-:W-:Y:S01]  /*f2f0*/  IMAD.MOV.U32 R4, RZ, RZ, R6 ;  /* 0x000000ffff047224 */ /* 0x004fe200078e0006 */
[----:B------:R-:W-:Y:S01]  /*f300*/  ISETP.GE.AND P2, PT, R22, UR4, PT ;  /* 0x0000000416007c0c */ /* 0x000fe2000bf46270 */
[----:B-1----:R-:W-:Y:S01]  /*f310*/  IMAD.MOV.U32 R5, RZ, RZ, R7 ;  /* 0x000000ffff057224 */ /* 0x002fe200078e0007 */
[----:B------:R-:W-:Y:S02]  /*f320*/  ISETP.GE.AND P3, PT, R165, UR4, PT ;  /* 0x00000004a5007c0c */ /* 0x000fe4000bf66270 */
[----:B------:R-:W-:-:S09]  /*f330*/  CS2R R58, SRZ ;  /* 0x00000000003a7805 */ /* 0x000fd2000001ff00 */
[----:B------:R-:W-:-:S04]  /*f340*/  @!P2 IMAD.WIDE R4, R22, 0x2, R4 ;  /* 0x000000021604a825 */ /* 0x000fc800078e0204 */
[----:B------:R-:W-:Y:S01]  /*f350*/  @!P3 IMAD.SHL.U32 R9, R165, 0x2, RZ ;  /* 0x00000002a509b824 */ /* 0x000fe200078e00ff */
[----:B------:R1:W5:Y:S01]  /*f360*/  @!P2 LD.E.64 R58, desc[UR36][R4.64] ;  /* 0x00000024043aa980 */ /* 0x000362000c101b00 */
[----:B------:R-:W-:Y:S02]  /*f370*/  CS2R R62, SRZ ;  /* 0x00000000003e7805 */ /* 0x000fe4000001ff00 */
[----:B------:R-:W-:Y:S02]  /*f380*/  CS2R R26, SRZ ;  /* 0x00000000001a7805 */ /* 0x000fe4000001ff00 */
[----:B------:R-:W-:Y:S02]  /*f390*/  CS2R R24, SRZ ;  /* 0x0000000000187805 */ /* 0x000fe4000001ff00 */
[-C--:B-1----:R-:W-:Y:S02]  /*f3a0*/  @!P3 IADD3 R4, P0, R6, R9.reuse, RZ ;  /* 0x000000090604b210 */ /* 0x082fe40007f1e0ff */
[----:B----4-:R-:W-:Y:S01]  /*f3b0*/  @!P3 IADD3 R6, P1, R8, R9, RZ ;  /* 0x000000090806b210 */ /* 0x010fe20007f3e0ff */
[----:B---3--:R-:W-:-:S02]  /*f3c0*/  IMAD.MOV.U32 R9, RZ, RZ, R20 ;  /* 0x000000ffff097224 */ /* 0x008fc400078e0014 */
[----:B------:R-:W-:-:S05]  /*f3d0*/  @!P2 IMAD.WIDE R8, R22, 0x2, R8 ;  /* 0x000000021608a825 */ /* 0x000fca00078e0208 */
[----:B------:R1:W5:Y:S01]  /*f3e0*/  @!P2 LD.E.64 R62, desc[UR36][R8.64] ;  /* 0x00000024083ea980 */ /* 0x000362000c101b00 */
[----:B------:R-:W-:-:S05]  /*f3f0*/  @!P3 SHF.L.U64.HI R11, R165, 0x1, R11 ;  /* 0x00000001a50bb819 */ /* 0x000fca000001020b */
[--C-:B------:R-:W-:Y:S02]  /*f400*/  @!P3 IMAD.X R5, R7, 0x1, R11.reuse, P0 ;  /* 0x000000010705b824 */ /* 0x100fe400000e060b */
[----:B------:R-:W-:-:S03]  /*f410*/  @!P3 IMAD.X R7, R20, 0x1, R11, P1 ;  /* 0x000000011407b824 */ /* 0x000fc600008e060b */
[----:B------:R1:W5:Y:S04]  /*f420*/  @!P3 LD.E.64 R26, desc[UR36][R4.64] ;  /* 0x00000024041ab980 */ /* 0x000368000c101b00 */
[----:B------:R1:W5:Y:S02]  /*f430*/  @!P3 LD.E.64 R24, desc[UR36][R6.64] ;  /* 0x000000240618b980 */ /* 0x000364000c101b00 */
.L_x_6766:
[----:B------:R-:W-:Y:S05]  /*f440*/  BSYNC B1 ;  /* 0x0000000000017941 */ /* 0x000fea0003800000 */
.L_x_6765:
[----:B-1---5:R-:W-:Y:S01]  /*f450*/  IMAD.MOV.U32 R4, RZ, RZ, R26 ;  /* 0x000000ffff047224 */ /* 0x022fe200078e001a */
[----:B------:R-:W-:Y:S01]  /*f460*/  UMOV UR4, 0xffffffff ;  /* 0xffffffff00047882 */ /* 0x000fe20000000000 */
[----:B------:R-:W-:Y:S01]  /*f470*/  IMAD.MOV.U32 R5, RZ, RZ, R27 ;  /* 0x000000ffff057224 */ /* 0x000fe200078e001b */
[----:B---3--:R-:W-:Y:S01]  /*f480*/  CS2R R20, SRZ ;  /* 0x0000000000147805 */ /* 0x008fe2000001ff00 */
[----:B--2---:R-:W-:Y:S02]  /*f490*/  IMAD.MOV.U32 R6, RZ, RZ, R58 ;  /* 0x000000ffff067224 */ /* 0x004fe400078e003a */
        /* <DEDUP_REMOVED lines=14> */
[----:B0-----:R-:W0:Y:S04]  /*f580*/  SHFL.IDX PT, R35, R35, 0x1, 0x1c1f ;  /* 0x003c1f0023237f89 */ /* 0x001e2800000e0000 */
[----:B------:R1:W0:Y:S02]  /*f590*/  SHFL.IDX PT, R14, R3, 0x1, 0x1c1f ;  /* 0x003c1f00030e7f89 */ /* 0x00022400000e0000 */
.L_x_7086:
[----:B------:R-:W5:Y:S01]  /*f5a0*/  LDL R4, [R1+0x1cc] ;  /* 0x0001cc0001047983 */ /* 0x000f620000100800 */
[----:B------:R-:W-:Y:S01]  /*f5b0*/  VIADD R0, R0, 0x20 ;  /* 0x0000002000007836 */ /* 0x000fe20000000000 */
[----:B------:R-:W-:Y:S01]  /*f5c0*/  BSSY B1, `(.L_x_6768) ;  /* 0x0000022000017945 */ /* 0x000fe20003800000 */
[----:B-1----:R-:W-:Y:S02]  /*f5d0*/  CS2R R10, SRZ ;  /* 0x00000000000a7805 */ /* 0x002fe4000001ff00 */
[----:B----4-:R-:W-:Y:S02]  /*f5e0*/  CS2R R8, SRZ ;  /* 0x0000000000087805 */ /* 0x010fe4000001ff00 */
[----:B------:R-:W-:Y:S02]  /*f5f0*/  CS2R R12, SRZ ;  /* 0x00000000000c7805 */ /* 0x000fe4000001ff00 */
[----:B------:R-:W-:Y:S02]  /*f600*/  ISETP.GE.AND P0, PT, R0, R65, PT ;  /* 0x000000410000720c */ /* 0x000fe40003f06270 */
[----:B-----5:R-:W-:-:S04]  /*f610*/  LEA.HI R3, R4, R4, RZ, 0x1 ;  /* 0x0000000404037211 */ /* 0x020fc800078f08ff */
[----:B------:R-:W-:-:S05]  /*f620*/  LOP3.LUT R3, R3, 0xfffffffe, RZ, 0xc0, !PT ;  /* 0xfffffffe03037812 */ /* 0x000fca00078ec0ff */
[----:B------:R-:W-:-:S05]  /*f630*/  IMAD.IADD R3, R4, 0x1, -R3 ;  /* 0x0000000104037824 */ /* 0x000fca00078e0a03 */
[----:B------:R-:W-:Y:S01]  /*f640*/  SHF.L.U32 R3, R3, 0x1f, RZ ;  /* 0x0000001f03037819 */ /* 0x000fe200000006ff */
[----:B------:R-:W-:Y:S06]  /*f650*/  @P0 BRA `(.L_x_6769) ;  /* 0x0000000000600947 */ /* 0x000fec0003800000 */
[----:B------:R-:W4:Y:S01]  /*f660*/  LDL R15, [R1+0x44c] ;  /* 0x00044c00010f7983 */ /* 0x000f220000100800 */
[----:B------:R-:W-:Y:S01]  /*f670*/  ULDC UR4, c[0x0][0x3f4] ;  /* 0x0000fd0000047ab9 */ /* 0x000fe20000000800 */
[----:B---3--:R-:W-:Y:S01]  /*f680*/  IMAD.MOV.U32 R4, RZ, RZ, R6 ;  /* 0x000000ffff047224 */ /* 0x008fe200078e0006 */
[----:B------:R-:W-:Y:S01]  /*f690*/  ISETP.GE.AND P2, PT, R22, UR4, PT ;  /* 0x0000000416007c0c */ /* 0x000fe2000bf46270 */
[----:B--2---:R-:W-:Y:S01]  /*f6a0*/  IMAD.MOV.U32 R5, RZ, RZ, R7 ;  /* 0x000000ffff057224 */ /* 0x004fe200078e0007 */
[----:B------:R-:W-:Y:S02]  /*f6b0*/  ISETP.GE.AND P3, PT, R165, UR4, PT ;  /* 0x00000004a5007c0c */ /* 0x000fe4000bf66270 */
[----:B------:R-:W-:Y:S01]  /*f6c0*/  CS2R R10, SRZ ;  /* 0x00000000000a7805 */ /* 0x000fe2000001ff00 */
[----:B0-----:R-:W-:-:S08]  /*f6d0*/  IMAD.MOV.U32 R8, RZ, RZ, R14 ;  /* 0x000000ffff087224 */ /* 0x001fd000078e000e */
[----:B------:R-:W-:-:S04]  /*f6e0*/  @!P2 IMAD.WIDE R4, R22, 0x2, R4 ;  /* 0x000000021604a825 */ /* 0x000fc800078e0204 */
[C---:B------:R-:W-:Y:S01]  /*f6f0*/  @!P3 IMAD.SHL.U32 R9, R165.reuse, 0x2, RZ ;  /* 0x00000002a509b824 */ /* 0x040fe200078e00ff */
[----:B------:R0:W5:Y:S01]  /*f700*/  @!P2 LD.E.64 R10, desc[UR36][R4.64] ;  /* 0x00000024040aa980 */ /* 0x000162000c101b00 */
[----:B------:R-:W-:Y:S02]  /*f710*/  CS2R R12, SRZ ;  /* 0x00000000000c7805 */ /* 0x000fe4000001ff00 */
[----:B------:R-:W-:Y:S02]  /*f720*/  CS2R R20, SRZ ;  /* 0x0000000000147805 */ /* 0x000fe4000001ff00 */
[-C--:B0-----:R-:W-:Y:S02]  /*f730*/  @!P3 IADD3 R4, P0, R6, R9.reuse, RZ ;  /* 0x000000090604b210 */ /* 0x081fe40007f1e0ff */
[----:B------:R-:W-:Y:S01]  /*f740*/  @!P3 IADD3 R6, P1, R14, R9, RZ ;  /* 0x000000090e06b210 */ /* 0x000fe20007f3e0ff */
[----:B------:R-:W-:Y:S01]  /*f750*/  IMAD.MOV.U32 R9, RZ, RZ, R35 ;  /* 0x000000ffff097224 */ /* 0x000fe200078e0023 */
[----:B----4-:R-:W-:Y:S01]  /*f760*/  @!P3 SHF.L.U64.HI R0, R165, 0x1, R15 ;  /* 0x00000001a500b819 */ /* 0x010fe2000001020f */
[----:B------:R-:W-:Y:S01]  /*f770*/  @!P2 IMAD.WIDE R14, R22, 0x2, R8 ;  /* 0x00000002160ea825 */ /* 0x000fe200078e0208 */
[----:B------:R-:W-:-:S03]  /*f780*/  CS2R R8, SRZ ;  /* 0x0000000000087805 */ /* 0x000fc6000001ff00 */
[--C-:B------:R-:W-:Y:S01]  /*f790*/  @!P3 IMAD.X R5, R7, 0x1, R0.reuse, P0 ;  /* 0x000000010705b824 */ /* 0x100fe200000e0600 */
[----:B------:R1:W5:Y:S01]  /*f7a0*/  @!P2 LD.E.64 R12, desc[UR36][R14.64] ;  /* 0x000000240e0ca980 */ /* 0x000362000c101b00 */
[----:B------:R-:W-:-:S03]  /*f7b0*/  @!P3 IMAD.X R7, R35, 0x1, R0, P1 ;  /* 0x000000012307b824 */ /* 0x000fc600008e0600 */
[----:B------:R1:W5:Y:S04]  /*f7c0*/  @!P3 LD.E.64 R20, desc[UR36][R4.64] ;  /* 0x000000240414b980 */ /* 0x000368000c101b00 */
[----:B------:R1:W5:Y:S02]  /*f7d0*/  @!P3 LD.E.64 R8, desc[UR36][R6.64] ;  /* 0x000000240608b980 */ /* 0x000364000c101b00 */
.L_x_6769:
[----:B------:R-:W-:Y:S05]  /*f7e0*/  BSYNC B1 ;  /* 0x0000000000017941 */ /* 0x000fea0003800000 */
.L_x_6768:
[----:B------:R-:W4:Y:S01]  /*f7f0*/  SYNCS.PHASECHK.TRANS64.TRYWAIT P0, [R2+URZ+0x38800], R3 ;  /* 0x03880003020075a7 */ /* 0x000f22000800017f */
[----:B------:R-:W-:Y:S04]  /*f800*/  BSSY B1, `(.L_x_6770) ;  /* 0x0000002000017945 */ /* 0x000fe80003800000 */
[----:B----4-:R-:W-:Y:S05]  /*f810*/  @!P0 BRA `(.L_x_6771) ;  /* 0x00000294005c8947 */ /* 0x010fea0003800000 */
.L_x_7087:
[----:B------:R-:W-:Y:S05]  /*f820*/  BSYNC B1 ;  /* 0x0000000000017941 */ /* 0x000fea0003800000 */
.L_x_6770:
[----:B-1-3--:R-:W3:Y:S01]  /*f830*/  LDL R6, [R1+0x50] ;  /* 0x0000500001067983 */ /* 0x00aee20000100800 */
[C---:B------:R-:W-:Y:S01]  /*f840*/  IMAD.SHL.U32 R0, R159.reuse, 0x40, RZ ;  /* 0x000000409f007824 */ /* 0x040fe200078e00ff */
[----:B------:R-:W-:Y:S01]  /*f850*/  LOP3.LUT P1, RZ, R159, 0x4, RZ, 0xc0, !PT ;  /* 0x000000049fff7812 */ /* 0x000fe2000782c0ff */
[----:B-----5:R-:W-:Y:S01]  /*f860*/  IMAD.MOV.U32 R4, RZ, RZ, R21 ;  /* 0x000000ffff047224 */ /* 0x020fe200078e0015 */
[----:B------:R-:W-:Y:S01]  /*f870*/  BSSY B1, `(.L_x_6772) ;  /* 0x0000077000017945 */ /* 0x000fe20003800000 */
[----:B------:R-:W-:Y:S01]  /*f880*/  IMAD.MOV.U32 R5, RZ, RZ, R8 ;  /* 0x000000ffff057224 */ /* 0x000fe200078e0008 */
[----:B----4-:R-:W-:-:S04]  /*f890*/  LOP3.LUT R3, R0, 0x1c0, RZ, 0xc0, !PT ;  /* 0x000001c000037812 */ /* 0x010fc800078ec0ff */
[----:B------:R-:W-:Y:S02]  /*f8a0*/  LOP3.LUT R0, R3, 0x18, R16, 0xf8, !PT ;  /* 0x0000001803007812 */ /* 0x000fe400078ef810 */
[----:B------:R-:W-:Y:S02]  /*f8b0*/  SHF.R.U32.HI R3, RZ, 0x3, R3 ;  /* 0x00000003ff037819 */ /* 0x000fe40000011603 */
[----:B0-----:R-:W-:Y:S01]  /*f8c0*/  PRMT R14, R5, 0x7610, R14 ;  /* 0x00007610050e7816 */ /* 0x001fe2000000000e */
[----:B------:R-:W-:Y:S01]  /*f8d0*/  IMAD.MOV.U32 R5, RZ, RZ, R12 ;  /* 0x000000ffff057224 */ /* 0x000fe200078e000c */
[----:B------:R-:W-:-:S05]  /*f8e0*/  LOP3.LUT R0, R0, R3, RZ, 0x3c, !PT ;  /* 0x0000000300007212 */ /* 0x000fca00078e3cff */
[----:B------:R-:W-:Y:S02]  /*f8f0*/  IMAD R3, R167, 0x200, R0 ;  /* 0x00000200a7037824 */ /* 0x000fe400078e0200 */
[----:B------:R-:W-:Y:S02]  /*f900*/  IMAD.MOV.U32 R0, RZ, RZ, R20 ;  /* 0x000000ffff007224 */ /* 0x000fe400078e0014 */
[----:B------:R-:W-:Y:S02]  /*f910*/  IMAD R2, R3, 0x2, R2 ;  /* 0x0000000203027824 */ /* 0x000fe400078e0202 */
[----:B------:R-:W-:Y:S01]  /*f920*/  IMAD.MOV.U32 R3, RZ, RZ, R10 ;  /* 0x000000ffff037224 */ /* 0x000fe200078e000a */
[----:B------:R-:W-:Y:S01]  /*f930*/  PRMT R0, R0, 0x5410, R4 ;  /* 0x0000541000007816 */ /* 0x000fe20000000004 */
[----:B------:R-:W-:Y:S02]  /*f940*/  IMAD.MOV.U32 R4, RZ, RZ, R11 ;  /* 0x000000ffff047224 */ /* 0x000fe400078e000b */
[C---:B--2---:R-:W-:Y:S01]  /*f950*/  VIADD R7, R2.reuse, 0x20400 ;  /* 0x0002040002077836 */ /* 0x044fe20000000000 */
[----:B------:R-:W-:Y:S01]  /*f960*/  PRMT R64, R3, 0x7610, R64 ;  /* 0x0000761003407816 */ /* 0x000fe20000000040 */
[----:B------:R-:W-:Y:S01]  /*f970*/  VIADD R3, R2, 0x20440 ;  /* 0x0002044002037836 */ /* 0x000fe20000000000 */
[----:B------:R-:W-:Y:S01]  /*f980*/  PRMT R35, R4, 0x7610, R35 ;  /* 0x0000761004237816 */ /* 0x000fe20000000023 */
[----:B------:R-:W-:Y:S01]  /*f990*/  IMAD.MOV.U32 R4, RZ, RZ, R9 ;  /* 0x000000ffff047224 */ /* 0x000fe200078e0009 */
[----:B------:R-:W-:Y:S01]  /*f9a0*/  PRMT R64, R64, 0x5410, R5 ;  /* 0x0000541040407816 */ /* 0x000fe20000000005 */
[----:B------:R-:W-:-:S03]  /*f9b0*/  @P1 VIADD R3, R7, 0xffffffc0 ;  /* 0xffffffc007031836 */ /* 0x000fc60000000000 */
[----:B------:R-:W-:Y:S01]  /*f9c0*/  PRMT R14, R14, 0x5410, R4 ;  /* 0x000054100e0e7816 */ /* 0x000fe20000000004 */
[----:B---3--:R-:W-:-:S05]  /*f9d0*/  IMAD R6, R6, -0x40, R65 ;  /* 0xffffffc006067824 */ /* 0x008fca00078e0241 */
[----:B------:R-:W-:Y:S01]  /*f9e0*/  VIMNMX R15, R6, 0x40, PT ;  /* 0x00000040060f7848 */ /* 0x000fe20003fe0100 */
[----:B------:R-:W-:-:S03]  /*f9f0*/  IMAD.MOV.U32 R6, RZ, RZ, R13 ;  /* 0x000000ffff067224 */ /* 0x000fc600078e000d */
[----:B------:R-:W-:Y:S02]  /*fa00*/  ISETP.GE.AND P0, PT, R18, R15, PT ;  /* 0x0000000f1200720c */ /* 0x000fe40003f06270 */
[----:B------:R-:W-:-:S11]  /*fa10*/  PRMT R35, R35, 0x5410, R6 ;  /* 0x0000541023237816 */ /* 0x000fd60000000006 */
[----:B------:R-:W-:Y:S05]  /*fa20*/  @P0 BRA `(.L_x_6773) ;  /* 0x00000004006c0947 */ /* 0x000fea0003800000 */
[----:B------:R-:W0:Y:S01]  /*fa30*/  LDC R4, c[0x0][0x3f4] ;  /* 0x0000fd00ff047b82 */ /* 0x000e220000000800 */
[----:B------:R-:W-:Y:S01]  /*fa40*/  BSSY B2, `(.L_x_6774) ;  /* 0x000002e000027945 */ /* 0x000fe20003800000 */
[-C--:B0-----:R-:W-:Y:S02]  /*fa50*/  ISETP.GE.AND P0, PT, R22, R4.reuse, PT ;  /* 0x000000041600720c */ /* 0x081fe40003f06270 */
[----:B------:R-:W-:-:S11]  /*fa60*/  ISETP.GE.AND P1, PT, R165, R4, PT ;  /* 0x00000004a500720c */ /* 0x000fd60003f26270 */
[----:B------:R-:W-:Y:S05]  /*fa70*/  @P0 BRA `(.L_x_6775) ;  /* 0x0000000000a80947 */ /* 0x000fea0003800000 */
[----:B------:R-:W0:Y:S01]  /*fa80*/  LDS.128 R4, [R2+0x20400] ;  /* 0x0204000002047984 */ /* 0x000e220000000c00 */
[----:B------:R-:W-:Y:S01]  /*fa90*/  SHF.R.U32.HI R76, RZ, 0x10, R63 ;  /* 0x00000010ff4c7819 */ /* 0x000fe2000001163f */
[----:B------:R-:W-:Y:S01]  /*faa0*/  HADD2.F32 R72, -RZ, R72.H0_H0 ;  /* 0x20000048ff487230 */ /* 0x000fe20000004100 */
[----:B------:R-:W-:Y:S01]  /*fab0*/  SHF.R.U32.HI R74, RZ, 0x10, R59 ;  /* 0x00000010ff4a7819 */ /* 0x000fe2000001163b */
[----:B------:R-:W-:Y:S01]  /*fac0*/  HADD2.F32 R73, -RZ, R73.H0_H0 ;  /* 0x20000049ff497230 */ /* 0x000fe20000004100 */
[----:B------:R-:W-:Y:S01]  /*fad0*/  SHF.R.U64 R77, R62, 0x10, R63 ;  /* 0x000000103e4d7819 */ /* 0x000fe2000000123f */
[----:B------:R-:W-:Y:S01]  /*fae0*/  HADD2.F32 R76, -RZ, R76.H0_H0 ;  /* 0x2000004cff4c7230 */ /* 0x000fe20000004100 */
[----:B------:R-:W-:Y:S01]  /*faf0*/  SHF.R.U64 R58, R58, 0x10, R59 ;  /* 0x000000103a3a7819 */ /* 0x000fe2000000123b */
[----:B------:R-:W-:-:S04]  /*fb00*/  HADD2.F32 R74, -RZ, R74.H0_H0 ;  /* 0x2000004aff4a7230 */ /* 0x000fc80000004100 */
        /* <DEDUP_REMOVED lines=16> */
[----:B------:R-:W-:-:S02]  /*fc10*/  HADD2.F32 R63, -RZ, R71.H1_H1 ;  /* 0x30000047ff3f7230 */ /* 0x000fc40000004100 */
[----:B------:R-:W-:Y:S01]  /*fc20*/  FFMA.FTZ R73, R7, R73, R74 ;  /* 0x0000004907497223 */ /* 0x000fe2000001004a */
[----:B------:R-:W-:Y:S02]  /*fc30*/  HADD2.F32 R4, -RZ, R77.H0_H0 ;  /* 0x2000004dff047230 */ /* 0x000fe40000004100 */
[C---:B------:R-:W-:Y:S01]  /*fc40*/  FMUL.FTZ R65, R5.reuse, R58 ;  /* 0x0000003a05417220 */ /* 0x040fe20000410000 */
[----:B------:R-:W-:Y:S02]  /*fc50*/  HADD2.F32 R71, -RZ, R71.H0_H0 ;  /* 0x20000047ff477230 */ /* 0x000fe40000004100 */
[C---:B------:R-:W-:Y:S01]  /*fc60*/  FMUL.FTZ R72, R62.reuse, R63 ;  /* 0x0000003f3e487220 */ /* 0x040fe20000410000 */
[----:B------:R-:W-:Y:S02]  /*fc70*/  FMUL.FTZ R7, R5, R4 ;  /* 0x0000000405077220 */ /* 0x000fe40000410000 */
[-C--:B------:R-:W-:Y:S01]  /*fc80*/  FMUL.FTZ R62, R62, R71.reuse ;  /* 0x000000473e3e7220 */ /* 0x080fe20000410000 */
[C---:B------:R-:W-:Y:S01]  /*fc90*/  FFMA.FTZ R72, R59.reuse, R71, -R72 ;  /* 0x000000473b487223 */ /* 0x040fe20000010848 */
[C---:B------:R-:W-:Y:S01]  /*fca0*/  FFMA.FTZ R5, R6.reuse, R58, -R7 ;  /* 0x0000003a06057223 */ /* 0x040fe20000010807 */
[----:B------:R-:W-:Y:S01]  /*fcb0*/  FFMA.FTZ R58, R6, R4, R65 ;  /* 0x00000004063a7223 */ /* 0x000fe20000010041 */
[----:B------:R-:W-:Y:S01]  /*fcc0*/  FFMA.FTZ R59, R59, R63, R62 ;  /* 0x0000003f3b3b7223 */ /* 0x000fe2000001003e */
[----:B------:R-:W-:-:S02]  /*fcd0*/  F2FP.F16.F32.PACK_AB R7, R75, R80 ;  /* 0x000000504b07723e */ /* 0x000fc400000000ff */
[----:B------:R-:W-:Y:S02]  /*fce0*/  F2FP.F16.F32.PACK_AB R4, R73, R78 ;  /* 0x0000004e4904723e */ /* 0x000fe400000000ff */
[----:B------:R-:W-:Y:S02]  /*fcf0*/  F2FP.F16.F32.PACK_AB R6, R59, R72 ;  /* 0x000000483b06723e */ /* 0x000fe400000000ff */
[----:B------:R-:W-:-:S05]  /*fd00*/  F2FP.F16.F32.PACK_AB R5, R58, R5 ;  /* 0x000000053a05723e */ /* 0x000fca00000000ff */
[----:B------:R0:W-:Y:S02]  /*fd10*/  STS.128 [R2+0x20400], R4 ;  /* 0x0204000402007388 */ /* 0x0001e40000000c00 */
.L_x_6775:
[----:B------:R-:W-:Y:S05]  /*fd20*/  BSYNC B2 ;  /* 0x0000000000027941 */ /* 0x000fea0003800000 */
.L_x_6774:
[----:B------:R-:W-:Y:S05]  /*fd30*/  @P1 BRA `(.L_x_6773) ;  /* 0x0000000000a81947 */ /* 0x000fea0003800000 */
[----:B0-----:R-:W0:Y:S01]  /*fd40*/  LDS.128 R4, [R3] ;  /* 0x0000000003047984 */ /* 0x001e220000000c00 */
        /* <DEDUP_REMOVED lines=41> */
.L_x_6773:
[----:B------:R-:W-:Y:S05]  /*ffe0*/  BSYNC B1 ;  /* 0x0000000000017941 */ /* 0x000fea0003800000 */
.L_x_6772:
[----:B01----:R-:W-:-:S05]  /*fff0*/  VIADD R4, R18, 0x20 ;  /* 0x0000002012047836 */ /* 0x003fca0000000000 */
[----:B------:R-:W-:-:S13]  /*10000*/  ISETP.GE.AND P0, PT, R4, R15, PT ;  /* 0x0000000f0400720c */ /* 0x000fda0003f06270 */
        /* <DEDUP_REMOVED lines=8> */
[--C-:B------:R-:W-:Y:S01]  /*10090*/  HADD2.F32 R15, -RZ, R64.reuse.H0_H0 ;  /* 0x20000040ff0f7230 */ /* 0x100fe20000004100 */
[----:B------:R-:W-:Y:S01]  /*100a0*/  SHF.R.U32.HI R24, RZ, 0x10, R11 ;  /* 0x00000010ff187819 */ /* 0x000fe2000001160b */
[----:B------:R-:W-:Y:S01]  /*100b0*/  HADD2.F32 R64, -RZ, R64.H1_H1 ;  /* 0x30000040ff407230 */ /* 0x000fe20000004100 */
[----:B------:R-:W-:Y:S01]  /*100c0*/  SHF.R.U64 R59, R12, 0x10, R13 ;  /* 0x000000100c3b7819 */ /* 0x000fe2000000120d */
[----:B------:R-:W-:Y:S01]  /*100d0*/  HADD2.F32 R25, -RZ, R25.H0_H0 ;  /* 0x20000019ff197230 */ /* 0x000fe20000004100 */
[----:B------:R-:W-:Y:S01]  /*100e0*/  SHF.R.U64 R62, R10, 0x10, R11 ;  /* 0x000000100a3e7819 */ /* 0x000fe2000000120b */
[----:B------:R-:W-:Y:S02]  /*100f0*/  HADD2.F32 R24, -RZ, R24.H0_H0 ;  /* 0x20000018ff187230 */ /* 0x000fe40000004100 */
[----:B0-----:R-:W-:-:S02]  /*10100*/  HADD2.F32 R13, -RZ, R7.H1_H1 ;  /* 0x30000007ff0d7230 */ /* 0x001fc40000004100 */
[----:B------:R-:W-:Y:S02]  /*10110*/  HADD2.F32 R12, -RZ, R7.H0_H0 ;  /* 0x20000007ff0c7230 */ /* 0x000fe40000004100 */
[--C-:B------:R-:W-:Y:S02]  /*10120*/  HADD2.F32 R7, -RZ, R4.reuse.H0_H0 ;  /* 0x20000004ff077230 */ /* 0x100fe40000004100 */
[C---:B------:R-:W-:Y:S01]  /*10130*/  FMUL.FTZ R27, R13.reuse, R25 ;  /* 0x000000190d1b7220 */ /* 0x040fe20000410000 */
[----:B------:R-:W-:Y:S02]  /*10140*/  HADD2.F32 R4, -RZ, R4.H1_H1 ;  /* 0x30000004ff047230 */ /* 0x000fe40000004100 */
[-C--:B------:R-:W-:Y:S01]  /*10150*/  FMUL.FTZ R58, R13, R24.reuse ;  /* 0x000000180d3a7220 */ /* 0x080fe20000410000 */
[--C-:B------:R-:W-:Y:S02]  /*10160*/  HADD2.F32 R10, -RZ, R6.reuse.H0_H0 ;  /* 0x20000006ff0a7230 */ /* 0x100fe40000004100 */
[----:B------:R-:W-:Y:S01]  /*10170*/  FFMA.FTZ R27, R12, R24, -R27 ;  /* 0x000000180c1b7223 */ /* 0x000fe2000001081b */
[----:B------:R-:W-:-:S02]  /*10180*/  HADD2.F32 R11, -RZ, R6.H1_H1 ;  /* 0x30000006ff0b7230 */ /* 0x000fc40000004100 */
[----:B------:R-:W-:Y:S01]  /*10190*/  FMUL.FTZ R26, R4, R64 ;  /* 0x00000040041a7220 */ /* 0x000fe20000410000 */
[----:B------:R-:W-:Y:S02]  /*101a0*/  HADD2.F32 R13, -RZ, R35.H1_H1 ;  /* 0x30000023ff0d7230 */ /* 0x000fe40000004100 */
[----:B------:R-:W-:Y:S01]  /*101b0*/  FFMA.FTZ R58, R12, R25, R58 ;  /* 0x000000190c3a7223 */ /* 0x000fe2000001003a */
[----:B------:R-:W-:Y:S02]  /*101c0*/  HADD2.F32 R6, -RZ, R5.H0_H0 ;  /* 0x20000005ff067230 */ /* 0x000fe40000004100 */
[-C--:B------:R-:W-:Y:S01]  /*101d0*/  FMUL.FTZ R24, R4, R15.reuse ;  /* 0x0000000f04187220 */ /* 0x080fe20000410000 */
[----:B------:R-:W-:Y:S02]  /*101e0*/  HADD2.F32 R35, -RZ, R35.H0_H0 ;  /* 0x20000023ff237230 */ /* 0x000fe40000004100 */
[----:B------:R-:W-:Y:S01]  /*101f0*/  FFMA.FTZ R26, R7, R15, -R26 ;  /* 0x0000000f071a7223 */ /* 0x000fe2000001081a */
[----:B------:R-:W-:-:S02]  /*10200*/  HADD2.F32 R5, -RZ, R5.H1_H1 ;  /* 0x30000005ff057230 */ /* 0x000fc40000004100 */
        /* <DEDUP_REMOVED lines=16> */
.L_x_6778:
[----:B------:R-:W-:Y:S05]  /*10310*/  BSYNC B1 ;  /* 0x0000000000017941 */ /* 0x000fea0003800000 */
.L_x_6777:
[----:B------:R-:W-:Y:S05]  /*10320*/  @P1 BRA `(.L_x_6776) ;  /* 0x0000001400c01947 */ /* 0x000fea0003800000 */
[----:B0-----:R-:W0:Y:S01]  /*10330*/  LDS.128 R4, [R3+0x1000] ;  /* 0x0010000003047984 */ /* 0x001e220000000c00 */
        /* <DEDUP_REMOVED lines=18> */
[----:B------:R-:W-:Y:S01]  /*10460*/  FFMA.FTZ R25, R9, R15, R10 ;  /* 0x0000000f09197223 */ /* 0x000fe2000001000a */
[C---:B------:R-:W-:Y:S01]  /*10470*/  FMUL.FTZ R21, R4.reuse, R13 ;  /* 0x0000000d04157220 */ /* 0x040fe20000410000 */
[-C--:B------:R-:W-:Y:S01]  /*10480*/  FMUL.FTZ R15, R4, R11.reuse ;  /* 0x0000000b040f7220 */ /* 0x080fe20000410000 */
[--C-:B------:R-:W-:Y:S02]  /*10490*/  HADD2.F32 R6, -RZ, R5.reuse.H0_H0 ;  /* 0x20000005ff067230 */ /* 0x100fe40000004100 */
[----:B------:R-:W-:Y:S01]  /*104a0*/  FMUL.FTZ R10, R8, R14 ;  /* 0x0000000e080a7220 */ /* 0x000fe20000410000 */
[----:B------:R-:W-:Y:S02]  /*104b0*/  HADD2.F32 R4, -RZ, R0.H1_H1 ;  /* 0x30000000ff047230 */ /* 0x000fe40000004100 */
[----:B------:R-:W-:Y:S01]  /*104c0*/  FFMA.FTZ R21, R2, R11, -R21 ;  /* 0x0000000b02157223 */ /* 0x000fe20000010815 */
[----:B------:R-:W-:-:S02]  /*104d0*/  HADD2.F32 R5, -RZ, R5.H1_H1 ;  /* 0x30000005ff057230 */ /* 0x000fc40000004100 */
[----:B------:R-:W-:Y:S01]  /*104e0*/  FFMA.FTZ R2, R2, R13, R15 ;  /* 0x0000000d02027223 */ /* 0x000fe2000001000f */
[----:B------:R-:W-:Y:S02]  /*104f0*/  HADD2.F32 R9, -RZ, R24.H0_H0 ;  /* 0x20000018ff097230 */ /* 0x000fe40000004100 */
[-C--:B------:R-:W-:Y:S01]  /*10500*/  FMUL.FTZ R13, R8, R4.reuse ;  /* 0x00000004080d7220 */ /* 0x080fe20000410000 */
[----:B------:R-:W-:Y:S02]  /*10510*/  HADD2.F32 R0, -RZ, R26.H0_H0 ;  /* 0x2000001aff007230 */ /* 0x000fe40000004100 */
[----:B------:R-:W-:Y:S01]  /*10520*/  FFMA.FTZ R10, R7, R4, -R10 ;  /* 0x00000004070a7223 */ /* 0x000fe2000001080a */
[----:B------:R-:W-:Y:S01]  /*10530*/  F2FP.F16.F32.PACK_AB R4, R2, R21 ;  /* 0x000000150204723e */ /* 0x000fe200000000ff */
[----:B------:R-:W-:Y:S01]  /*10540*/  FMUL.FTZ R11, R5, R9 ;  /* 0x00000009050b7220 */ /* 0x000fe20000410000 */
[----:B------:R-:W-:Y:S01]  /*10550*/  FFMA.FTZ R13, R7, R14, R13 ;  /* 0x0000000e070d7223 */ /* 0x000fe2000001000d */
[----:B------:R-:W-:Y:S01]  /*10560*/  FMUL.FTZ R8, R5, R0 ;  /* 0x0000000005087220 */ /* 0x000fe20000410000 */
[----:B------:R-:W-:Y:S01]  /*10570*/  F2FP.F16.F32.PACK_AB R7, R25, R20 ;  /* 0x000000141907723e */ /* 0x000fe200000000ff */
[----:B------:R-:W-:-:S02]  /*10580*/  FFMA.FTZ R5, R6, R0, -R11 ;  /* 0x0000000006057223 */ /* 0x000fc4000001080b */
[----:B------:R-:W-:Y:S01]  /*10590*/  FFMA.FTZ R8, R6, R9, R8 ;  /* 0x0000000906087223 */ /* 0x000fe20000010008 */
[----:B------:R-:W-:-:S04]  /*105a0*/  F2FP.F16.F32.PACK_AB R6, R13, R10 ;  /* 0x0000000a0d06723e */ /* 0x000fc800000000ff */
[----:B------:R-:W-:-:S05]  /*105b0*/  F2FP.F16.F32.PACK_AB R5, R8, R5 ;  /* 0x000000050805723e */ /* 0x000fca00000000ff */
[----:B------:R2:W-:Y:S01]  /*105c0*/  STS.128 [R3+0x1000], R4 ;  /* 0x0010000403007388 */ /* 0x0005e20000000c00 */
[----:B------:R-:W-:Y:S05]  /*105d0*/  BRA `(.L_x_6776) ;  /* 0x0000001400147947 */ /* 0x000fea0003800000 */
.L_x_6763:
        /* <DEDUP_REMOVED lines=29> */
[----:B------:R-:W0:Y:S01]  /*107b0*/  LDC R71, c[0x0][0x3f4] ;  /* 0x0000fd00ff477b82 */ /* 0x000e220000000800 */
[----:B------:R-:W1:Y:S01]  /*107c0*/  SHFL.IDX PT, R5, R35, RZ, 0x1c1f ;  /* 0x001c1fff23057589 */ /* 0x000e6200000e0000 */
[----:B------:R-:W-:-:S03]  /*107d0*/  IMAD R3, R24, R7, RZ ;  /* 0x0000000718037224 */ /* 0x000fc600078e02ff */
[----:B------:R-:W2:Y:S04]  /*107e0*/  SHFL.IDX PT, R4, R27, RZ, 0x1c1f ;  /* 0x001c1fff1b047589 */ /* 0x000ea800000e0000 */
[----:B------:R-:W3:Y:S04]  /*107f0*/  SHFL.IDX PT, R14, R69, RZ, 0x1c1f ;  /* 0x001c1fff450e7589 */ /* 0x000ee800000e0000 */
[----:B------:R-:W4:Y:S01]  /*10800*/  SHFL.IDX PT, R8, R25, RZ, 0x1c1f ;  /* 0x001c1fff19087589 */ /* 0x000f2200000e0000 */
[----:B0-----:R-:W-:-:S04]  /*10810*/  ISETP.GE.AND P0, PT, R16, R71, PT ;  /* 0x000000471000720c */ /* 0x001fc80003f06270 */
[----:B------:R-:W-:-:S13]  /*10820*/  ISETP.GE.OR P1, PT, R0, R3, P0 ;  /* 0x000000030000720c */ /* 0x000fda0000726670 */
[C---:B------:R-:W-:Y:S01]  /*10830*/  @!P1 IMAD.SHL.U32 R9, R16.reuse, 0x2, RZ ;  /* 0x0000000210099824 */ /* 0x040fe200078e00ff */
[----:B------:R-:W-:-:S04]  /*10840*/  @!P1 SHF.L.U64.HI R21, R16, 0x1, R17 ;  /* 0x0000000110159819 */ /* 0x000fc80000010211 */
[----:B-1----:R-:W-:-:S05]  /*10850*/  @!P1 IADD3 R6, P2, R5, R9, RZ ;  /* 0x0000000905069210 */ /* 0x002fca0007f5e0ff */
[----:B--2---:R-:W-:Y:S02]  /*10860*/  @!P1 IMAD.X R5, R4, 0x1, R21, P2 ;  /* 0x0000000104059824 */ /* 0x004fe400010e0615 */
[----:B------:R-:W-:Y:S01]  /*10870*/  @!P1 IMAD.MOV.U32 R4, RZ, RZ, R6 ;  /* 0x000000ffff049224 */ /* 0x000fe200078e0006 */
[----:B---3--:R-:W-:-:S05]  /*10880*/  @!P1 IADD3 R14, P2, R14, R9, RZ ;  /* 0x000000090e0e9210 */ /* 0x008fca0007f5e0ff */
[----:B------:R-:W2:Y:S01]  /*10890*/  @!P1 LD.E.128 R4, desc[UR36][R4.64] ;  /* 0x0000002404049980 */ /* 0x000ea2000c101d00 */
[----:B----4-:R-:W-:Y:S02]  /*108a0*/  @!P1 IMAD.X R9, R8, 0x1, R21, P2 ;  /* 0x0000000108099824 */ /* 0x010fe400010e0615 */
[----:B------:R-:W-:-:S06]  /*108b0*/  @!P1 IMAD.MOV.U32 R8, RZ, RZ, R14 ;  /* 0x000000ffff089224 */ /* 0x000fcc00078e000e */
[----:B------:R-:W3:Y:S01]  /*108c0*/  @!P1 LD.E.128 R8, desc[UR36][R8.64] ;  /* 0x0000002408089980 */ /* 0x000ee2000c101d00 */
[----:B------:R-:W-:Y:S02]  /*108d0*/  CS2R R20, SRZ ;  /* 0x0000000000147805 */ /* 0x000fe4000001ff00 */
[----:B------:R-:W-:Y:S02]  /*108e0*/  CS2R R58, SRZ ;  /* 0x00000000003a7805 */ /* 0x000fe4000001ff00 */
[----:B------:R-:W-:Y:S01]  /*108f0*/  CS2R R62, SRZ ;  /* 0x00000000003e7805 */ /* 0x000fe2000001ff00 */
[----:B------:R-:W0:Y:S01]  /*10900*/  SHFL.IDX PT, R24, R27, 0x1, 0x1c1f ;  /* 0x003c1f001b187f89 */ /* 0x000e2200000e0000 */
[----:B------:R-:W-:-:S03]  /*10910*/  CS2R R64, SRZ ;  /* 0x0000000000407805 */ /* 0x000fc6000001ff00 */
[----:B------:R-:W1:Y:S04]  /*10920*/  SHFL.IDX PT, R25, R25, 0x1, 0x1c1f ;  /* 0x003c1f0019197f89 */ /* 0x000e6800000e0000 */
[----:B------:R4:W0:Y:S04]  /*10930*/  SHFL.IDX PT, R26, R35, 0x1, 0x1c1f ;  /* 0x003c1f00231a7f89 */ /* 0x00082800000e0000 */
[----:B------:R5:W0:Y:S01]  /*10940*/  SHFL.IDX PT, R14, R69, 0x1, 0x1c1f ;  /* 0x003c1f00450e7f89 */ /* 0x000a2200000e0000 */
[----:B--2---:R-:W-:Y:S02]  /*10950*/  @!P1 IMAD.MOV.U32 R20, RZ, RZ, R6 ;  /* 0x000000ffff149224 */ /* 0x004fe400078e0006 */
[----:B------:R-:W-:-:S02]  /*10960*/  @!P1 IMAD.MOV.U32 R21, RZ, RZ, R7 ;  /* 0x000000ffff159224 */ /* 0x000fc400078e0007 */
[----:B------:R-:W-:Y:S02]  /*10970*/  IMAD.MOV.U32 R6, RZ, RZ, R20 ;  /* 0x000000ffff067224 */ /* 0x000fe400078e0014 */
[----:B------:R-:W-:Y:S02]  /*10980*/  @!P1 IMAD.MOV.U32 R58, RZ, RZ, R4 ;  /* 0x000000ffff3a9224 */ /* 0x000fe400078e0004 */
[----:B------:R-:W-:Y:S01]  /*10990*/  @!P1 IMAD.MOV.U32 R59, RZ, RZ, R5 ;  /* 0x000000ffff3b9224 */ /* 0x000fe200078e0005 */
[----:B------:R-:W-:Y:S01]  /*109a0*/  PRMT R70, R70, 0x5410, R6 ;  /* 0x0000541046467816 */ /* 0x000fe20000000006 */
[----:B------:R-:W-:Y:S02]  /*109b0*/  IMAD.MOV.U32 R7, RZ, RZ, R21 ;  /* 0x000000ffff077224 */ /* 0x000fe400078e0015 */
[----:B------:R-:W-:Y:S02]  /*109c0*/  IMAD.MOV.U32 R4, RZ, RZ, R58 ;  /* 0x000000ffff047224 */ /* 0x000fe400078e003a */
[----:B------:R-:W-:Y:S01]  /*109d0*/  IMAD.MOV.U32 R5, RZ, RZ, R59 ;  /* 0x000000ffff057224 */ /* 0x000fe200078e003b */
[----:B------:R-:W-:Y:S01]  /*109e0*/  PRMT R79, R79, 0x5410, R7 ;  /* 0x000054104f4f7816 */ /* 0x000fe20000000007 */
[----:B---3--:R-:W-:Y:S01]  /*109f0*/  @!P1 IMAD.MOV.U32 R62, RZ, RZ, R8 ;  /* 0x000000ffff3e9224 */ /* 0x008fe200078e0008 */
[----:B------:R-:W-:Y:S01]  /*10a00*/  PRMT R70, R4, 0x7610, R70 ;  /* 0x0000761004467816 */ /* 0x000fe20000000046 */
[----:B------:R-:W-:Y:S01]  /*10a10*/  @!P1 IMAD.MOV.U32 R63, RZ, RZ, R9 ;  /* 0x000000ffff3f9224 */ /* 0x000fe200078e0009 */
[----:B----4-:R-:W-:Y:S01]  /*10a20*/  PRMT R35, R5, 0x7610, R35 ;  /* 0x0000761005237816 */ /* 0x010fe20000000023 */
[----:B------:R-:W-:-:S02]  /*10a30*/  @!P1 IMAD.MOV.U32 R64, RZ, RZ, R10 ;  /* 0x000000ffff409224 */ /* 0x000fc400078e000a */
[----:B------:R-:W-:Y:S02]  /*10a40*/  @!P1 IMAD.MOV.U32 R65, RZ, RZ, R11 ;  /* 0x000000ffff419224 */ /* 0x000fe400078e000b */
[----:B------:R-:W-:Y:S02]  /*10a50*/  IMAD.MOV.U32 R6, RZ, RZ, R62 ;  /* 0x000000ffff067224 */ /* 0x000fe400078e003e */
[----:B------:R-:W-:Y:S02]  /*10a60*/  IMAD.MOV.U32 R7, RZ, RZ, R63 ;  /* 0x000000ffff077224 */ /* 0x000fe400078e003f */
[----:B------:R-:W-:Y:S01]  /*10a70*/  IMAD.MOV.U32 R4, RZ, RZ, R64 ;  /* 0x000000ffff047224 */ /* 0x000fe200078e0040 */
[----:B------:R-:W-:Y:S01]  /*10a80*/  PRMT R83, R6, 0x7610, R83 ;  /* 0x0000761006537816 */ /* 0x000fe20000000053 */
[----:B------:R-:W-:Y:S01]  /*10a90*/  IMAD.MOV.U32 R5, RZ, RZ, R65 ;  /* 0x000000ffff057224 */ /* 0x000fe200078e0041 */
[----:B------:R-:W-:Y:S02]  /*10aa0*/  PRMT R87, R7, 0x7610, R87 ;  /* 0x0000761007577816 */ /* 0x000fe40000000057 */
[----:B------:R-:W-:-:S02]  /*10ab0*/  CS2R R6, SRZ ;  /* 0x0000000000067805 */ /* 0x000fc4000001ff00 */
[----:B------:R-:W-:Y:S02]  /*10ac0*/  PRMT R35, R35, 0x5410, R4 ;  /* 0x0000541023237816 */ /* 0x000fe40000000004 */
[----:B01---5:R-:W-:-:S07]  /*10ad0*/  PRMT R69, R5, 0x7610, R69 ;  /* 0x0000761005457816 */ /* 0x023fce0000000045 */
.L_x_7097:
        /* <DEDUP_REMOVED lines=24> */
.L_x_6781:
[----:B------:R-:W-:Y:S05]  /*10c60*/  BSYNC B1 ;  /* 0x0000000000017941 */ /* 0x000fea0003800000 */
.L_x_6780:
[----:B------:R-:W0:Y:S01]  /*10c70*/  SYNCS.PHASECHK.TRANS64.TRYWAIT P1, [R2+URZ+0x38800], R13 ;  /* 0x0388000d020075a7 */ /* 0x000e22000802017f */
[----:B------:R-:W-:Y:S04]  /*10c80*/  BSSY B1, `(.L_x_6782) ;  /* 0x0000002000017945 */ /* 0x000fe80003800000 */
[----:B0-----:R-:W-:Y:S05]  /*10c90*/  @!P1 BRA `(.L_x_6783) ;  /* 0x0000028400c09947 */ /* 0x001fea0003800000 */
.L_x_7098:
[----:B------:R-:W-:Y:S05]  /*10ca0*/  BSYNC B1 ;  /* 0x0000000000017941 */ /* 0x000fea0003800000 */
.L_x_6782:
[----:B------:R-:W2:Y:S01]  /*10cb0*/  LDL R14, [R1+0x50] ;  /* 0x00005000010e7983 */ /* 0x000ea20000100800 */
[----:B0----5:R-:W-:Y:S01]  /*10cc0*/  IMAD.MOV.U32 R13, RZ, RZ, R4 ;  /* 0x000000ffff0d7224 */ /* 0x021fe200078e0004 */
[----:B------:R-:W-:Y:S01]  /*10cd0*/  BSSY B1, `(.L_x_6784) ;  /* 0x0000072000017945 */ /* 0x000fe20003800000 */
[----:B------:R-:W-:Y:S02]  /*10ce0*/  VIADD R15, R18, 0x20 ;  /* 0x00000020120f7836 */ /* 0x000fe40000000000 */
[----:B------:R-:W-:Y:S01]  /*10cf0*/  IMAD.MOV.U32 R0, RZ, RZ, R6 ;  /* 0x000000ffff007224 */ /* 0x000fe200078e0006 */
[----:B------:R-:W-:Y:S01]  /*10d00*/  PRMT R69, R69, 0x5410, R13 ;  /* 0x0000541045457816 */ /* 0x000fe2000000000d */
[----:B------:R-:W-:Y:S02]  /*10d10*/  IMAD.MOV.U32 R12, RZ, RZ, R7 ;  /* 0x000000ffff0c7224 */ /* 0x000fe400078e0007 */
[----:B------:R-:W-:Y:S02]  /*10d20*/  IMAD.MOV.U32 R13, RZ, RZ, R10 ;  /* 0x000000ffff0d7224 */ /* 0x000fe400078e000a */
[----:B------:R-:W-:Y:S01]  /*10d30*/  IMAD.IADD R72, R16, 0x1, R71 ;  /* 0x0000000110487824 */ /* 0x000fe200078e0247 */
[----:B------:R-:W-:Y:S01]  /*10d40*/  PRMT R0, R0, 0x5410, R12 ;  /* 0x0000541000007816 */ /* 0x000fe2000000000c */
[----:B------:R-:W-:-:S02]  /*10d50*/  IMAD.MOV.U32 R12, RZ, RZ, R5 ;  /* 0x000000ffff0c7224 */ /* 0x000fc400078e0005 */
[----:B------:R-:W-:Y:S01]  /*10d60*/  IMAD.MOV.U32 R71, RZ, RZ, R9 ;  /* 0x000000ffff477224 */ /* 0x000fe200078e0009 */
[----:B------:R-:W-:Y:S02]  /*10d70*/  LOP3.LUT R72, R72, 0x38, RZ, 0xc0, !PT ;  /* 0x0000003848487812 */ /* 0x000fe400078ec0ff */
[----:B------:R-:W-:Y:S01]  /*10d80*/  PRMT R79, R12, 0x7610, R79 ;  /* 0x000076100c4f7816 */ /* 0x000fe2000000004f */
[----:B--2---:R-:W-:-:S05]  /*10d90*/  IMAD R3, R14, -0x40, R3 ;  /* 0xffffffc00e037824 */ /* 0x004fca00078e0203 */
[----:B------:R-:W-:-:S04]  /*10da0*/  VIMNMX R3, R3, 0x40, PT ;  /* 0x0000004003037848 */ /* 0x000fc80003fe0100 */
[-C--:B------:R-:W-:Y:S02]  /*10db0*/  ISETP.GE.OR P1, PT, R18, R3.reuse, P0 ;  /* 0x000000031200720c */ /* 0x080fe40000726670 */
[----:B------:R-:W-:Y:S01]  /*10dc0*/  ISETP.GE.OR P0, PT, R15, R3, P0 ;  /* 0x000000030f00720c */ /* 0x000fe20000706670 */
[----:B------:R-:W-:-:S05]  /*10dd0*/  IMAD.MOV.U32 R3, RZ, RZ, R11 ;  /* 0x000000ffff037224 */ /* 0x000fca00078e000b */
[----:B------:R-:W-:Y:S01]  /*10de0*/  PRMT R76, R13, 0x5410, R3 ;  /* 0x000054100d4c7816 */ /* 0x000fe20000000003 */
[----:B------:R-:W-:-:S04]  /*10df0*/  IMAD.MOV.U32 R3, RZ, RZ, R8 ;  /* 0x000000ffff037224 */ /* 0x000fc800078e0008 */
[----:B------:R-:W-:Y:S05]  /*10e00*/  @P1 BRA `(.L_x_6785) ;  /* 0x0000000400781947 */ /* 0x000fea0003800000 */
[----:B------:R-:W-:Y:S01]  /*10e10*/  IMAD.SHL.U32 R12, R159, 0x40, RZ ;  /* 0x000000409f0c7824 */ /* 0x000fe200078e00ff */
[--C-:B------:R-:W-:Y:S01]  /*10e20*/  SHF.R.U64 R58, R58, 0x10, R59.reuse ;  /* 0x000000103a3a7819 */ /* 0x100fe2000000123b */
[----:B------:R-:W-:Y:S01]  /*10e30*/  IMAD.SHL.U32 R14, R167, 0x200, RZ ;  /* 0x00000200a70e7824 */ /* 0x000fe200078e00ff */
[----:B------:R-:W-:Y:S01]  /*10e40*/  SHF.R.U32.HI R80, RZ, 0x10, R59 ;  /* 0x00000010ff507819 */ /* 0x000fe2000001163b */
[----:B------:R-:W-:Y:S01]  /*10e50*/  HADD2.F32 R85, -RZ, R35.H0_H0 ;  /* 0x20000023ff557230 */ /* 0x000fe20000004100 */
[----:B------:R-:W-:Y:S01]  /*10e60*/  LOP3.LUT R13, R12, 0x1c0, RZ, 0xc0, !PT ;  /* 0x000001c00c0d7812 */ /* 0x000fe200078ec0ff */
[----:B------:R-:W-:Y:S01]  /*10e70*/  HADD2.F32 R87, -RZ, R87.H0_H0 ;  /* 0x20000057ff577230 */ /* 0x000fe20000004100 */
[----:B------:R-:W-:Y:S01]  /*10e80*/  SHF.R.U64 R59, R62, 0x10, R63 ;  /* 0x000000103e3b7819 */ /* 0x000fe2000000123f */
[----:B------:R-:W-:Y:S01]  /*10e90*/  HADD2.F32 R86, -RZ, R79.H1_H1 ;  /* 0x3000004fff567230 */ /* 0x000fe20000004100 */
[--C-:B------:R-:W-:Y:S01]  /*10ea0*/  SHF.R.U32.HI R73, RZ, 0x3, R13.reuse ;  /* 0x00000003ff497819 */ /* 0x100fe2000001160d */
[----:B------:R-:W-:Y:S01]  /*10eb0*/  HADD2.F32 R83, -RZ, R83.H0_H0 ;  /* 0x20000053ff537230 */ /* 0x000fe20000004100 */
[----:B------:R-:W-:Y:S01]  /*10ec0*/  LOP3.LUT R12, R13, 0x38, R16, 0xf8, !PT ;  /* 0x000000380d0c7812 */ /* 0x000fe200078ef810 */
[----:B------:R-:W-:Y:S01]  /*10ed0*/  HADD2.F32 R59, -RZ, R59.H0_H0 ;  /* 0x2000003bff3b7230 */ /* 0x000fe20000004100 */
[----:B------:R-:W-:-:S02]  /*10ee0*/  LOP3.LUT R13, R73, R72, R13, 0x1e, !PT ;  /* 0x00000048490d7212 */ /* 0x000fc400078e1e0d */
[----:B------:R-:W-:Y:S02]  /*10ef0*/  LOP3.LUT R73, R14, R12, R73, 0xf6, !PT ;  /* 0x0000000c0e497212 */ /* 0x000fe400078ef649 */
[----:B------:R-:W-:Y:S02]  /*10f00*/  LOP3.LUT R13, R13, R14, RZ, 0xfc, !PT ;  /* 0x0000000e0d0d7212 */ /* 0x000fe400078efcff */
[--C-:B------:R-:W-:Y:S01]  /*10f10*/  SHF.R.U64 R20, R20, 0x10, R21.reuse ;  /* 0x0000001014147819 */ /* 0x100fe20000001215 */
[--C-:B------:R-:W-:Y:S01]  /*10f20*/  IMAD R73, R73, 0x2, R2.reuse ;  /* 0x0000000249497824 */ /* 0x100fe200078e0202 */
[----:B------:R-:W-:Y:S01]  /*10f30*/  SHF.R.U32.HI R62, RZ, 0x10, R21 ;  /* 0x00000010ff3e7819 */ /* 0x000fe20000011615 */
[----:B------:R-:W-:Y:S01]  /*10f40*/  IMAD R74, R13, 0x2, R2 ;  /* 0x000000020d4a7824 */ /* 0x000fe200078e0202 */
[----:B------:R-:W-:Y:S01]  /*10f50*/  SHF.R.U64 R21, R64, 0x10, R65 ;  /* 0x0000001040157819 */ /* 0x000fe20000001241 */
[----:B------:R-:W-:Y:S01]  /*10f60*/  HADD2.F32 R20, -RZ, R20.H0_H0 ;  /* 0x20000014ff147230 */ /* 0x000fe20000004100 */
[----:B------:R-:W0:Y:S01]  /*10f70*/  LDS.128 R12, [R73+0x20400] ;  /* 0x02040000490c7984 */ /* 0x000e220000000c00 */
[----:B------:R-:W-:Y:S01]  /*10f80*/  SHF.R.U32.HI R81, RZ, 0x10, R63 ;  /* 0x00000010ff517819 */ /* 0x000fe2000001163f */
[----:B------:R-:W-:Y:S01]  /*10f90*/  HADD2.F32 R62, -RZ, R62.H0_H0 ;  /* 0x2000003eff3e7230 */ /* 0x000fe20000004100 */
[----:B------:R-:W-:Y:S01]  /*10fa0*/  SHF.R.U32.HI R77, RZ, 0x10, R65 ;  /* 0x00000010ff4d7819 */ /* 0x000fe20000011641 */
[----:B------:R-:W1:Y:S01]  /*10fb0*/  LDS.128 R24, [R74+0x20400] ;  /* 0x020400004a187984 */ /* 0x000e620000000c00 */
[----:B------:R-:W-:-:S02]  /*10fc0*/  HADD2.F32 R21, -RZ, R21.H0_H0 ;  /* 0x20000015ff157230 */ /* 0x000fc40000004100 */
[----:B0-----:R-:W-:Y:S02]  /*10fd0*/  HADD2.F32 R82, -RZ, R13.H0_H0 ;  /* 0x2000000dff527230 */ /* 0x001fe40000004100 */
[----:B------:R-:W-:Y:S02]  /*10fe0*/  HADD2.F32 R75, -RZ, R15.H0_H0 ;  /* 0x2000000fff4b7230 */ /* 0x000fe40000004100 */
[----:B-1----:R-:W-:Y:S02]  /*10ff0*/  HADD2.F32 R64, -RZ, R25.H0_H0 ;  /* 0x20000019ff407230 */ /* 0x002fe40000004100 */
[----:B------:R-:W-:Y:S02]  /*11000*/  HADD2.F32 R63, -RZ, R15.H1_H1 ;  /* 0x3000000fff3f7230 */ /* 0x000fe40000004100 */
[--C-:B------:R-:W-:Y:S02]  /*11010*/  HADD2.F32 R15, -RZ, R14.reuse.H0_H0 ;  /* 0x2000000eff0f7230 */ /* 0x100fe40000004100 */
[C---:B------:R-:W-:Y:S01]  /*11020*/  FMUL.FTZ R89, R64.reuse, R87 ;  /* 0x0000005740597220 */ /* 0x040fe20000410000 */
[----:B------:R-:W-:Y:S01]  /*11030*/  FMUL.FTZ R84, R64, R85 ;  /* 0x0000005540547220 */ /* 0x000fe20000410000 */
[----:B------:R-:W-:-:S02]  /*11040*/  HADD2.F32 R65, -RZ, R14.H1_H1 ;  /* 0x3000000eff417230 */ /* 0x000fc40000004100 */
[C---:B------:R-:W-:Y:S01]  /*11050*/  FFMA.FTZ R64, R82.reuse, R85, -R89 ;  /* 0x0000005552407223 */ /* 0x040fe20000010859 */
[----:B------:R-:W-:Y:S01]  /*11060*/  FFMA.FTZ R14, R82, R87, R84 ;  /* 0x00000057520e7223 */ /* 0x000fe20000010054 */
[----:B------:R-:W-:Y:S02]  /*11070*/  HADD2.F32 R87, -RZ, R80.H0_H0 ;  /* 0x20000050ff577230 */ /* 0x000fe40000004100 */
[----:B------:R-:W-:Y:S02]  /*11080*/  HADD2.F32 R89, -RZ, R81.H0_H0 ;  /* 0x20000051ff597230 */ /* 0x000fe40000004100 */
[----:B------:R-:W-:Y:S02]  /*11090*/  HADD2.F32 R84, -RZ, R25.H1_H1 ;  /* 0x30000019ff547230 */ /* 0x000fe40000004100 */
[----:B------:R-:W-:Y:S02]  /*110a0*/  HADD2.F32 R82, -RZ, R69.H0_H0 ;  /* 0x20000045ff527230 */ /* 0x000fe40000004100 */
[----:B------:R-:W-:-:S02]  /*110b0*/  HADD2.F32 R85, -RZ, R27.H0_H0 ;  /* 0x2000001bff557230 */ /* 0x000fc40000004100 */
[C---:B------:R-:W-:Y:S01]  /*110c0*/  FMUL.FTZ R91, R84.reuse, R87 ;  /* 0x00000057545b7220 */ /* 0x040fe20000410000 */
[----:B------:R-:W-:Y:S02]  /*110d0*/  HADD2.F32 R78, -RZ, R13.H1_H1 ;  /* 0x3000000dff4e7230 */ /* 0x000fe40000004100 */
[----:B------:R-:W-:Y:S02]  /*110e0*/  HADD2.F32 R81, -RZ, R27.H1_H1 ;  /* 0x3000001bff517230 */ /* 0x000fe40000004100 */
[----:B------:R-:W-:Y:S01]  /*110f0*/  FMUL.FTZ R27, R84, R89 ;  /* 0x00000059541b7220 */ /* 0x000fe20000410000 */
        /* <DEDUP_REMOVED lines=8> */
[C---:B------:R-:W-:Y:S01]  /*11180*/  FMUL.FTZ R86, R81.reuse, R84 ;  /* 0x0000005451567220 */ /* 0x040fe20000410000 */
[----:B------:R-:W-:Y:S02]  /*11190*/  HADD2.F32 R82, -RZ, R70.H0_H0 ;  /* 0x20000046ff527230 */ /* 0x000fe40000004100 */
[-C--:B------:R-:W-:Y:S01]  /*111a0*/  FMUL.FTZ R90, R81, R62.reuse ;  /* 0x0000003e515a7220 */ /* 0x080fe20000410000 */
[----:B------:R-:W-:Y:S02]  /*111b0*/  HADD2.F32 R13, -RZ, R12.H0_H0 ;  /* 0x2000000cff0d7230 */ /* 0x000fe40000004100 */
[----:B------:R-:W-:Y:S01]  /*111c0*/  FFMA.FTZ R81, R63, R62, -R86 ;  /* 0x0000003e3f517223 */ /* 0x000fe20000010856 */
[----:B------:R-:W-:Y:S02]  /*111d0*/  HADD2.F32 R25, -RZ, R26.H0_H0 ;  /* 0x2000001aff197230 */ /* 0x000fe40000004100 */
[----:B------:R-:W-:Y:S01]  /*111e0*/  FMUL.FTZ R88, R80, R83 ;  /* 0x0000005350587220 */ /* 0x000fe20000410000 */
[----:B------:R-:W-:-:S02]  /*111f0*/  HADD2.F32 R86, -RZ, R35.H1_H1 ;  /* 0x30000023ff567230 */ /* 0x000fc40000004100 */
[----:B------:R-:W-:Y:S01]  /*11200*/  FMUL.FTZ R80, R80, R82 ;  /* 0x0000005250507220 */ /* 0x000fe20000410000 */
[----:B------:R-:W-:Y:S02]  /*11210*/  HADD2.F32 R70, -RZ, R70.H1_H1 ;  /* 0x30000046ff467230 */ /* 0x000fe40000004100 */
[----:B------:R-:W-:Y:S01]  /*11220*/  FFMA.FTZ R62, R63, R84, R90 ;  /* 0x000000543f3e7223 */ /* 0x000fe2000001005a */
[----:B------:R-:W-:Y:S01]  /*11230*/  FFMA.FTZ R35, R13, R82, -R88 ;  /* 0x000000520d237223 */ /* 0x000fe20000010858 */
[----:B------:R-:W-:Y:S02]  /*11240*/  HADD2.F32 R24, -RZ, R24.H1_H1 ;  /* 0x30000018ff187230 */ /* 0x000fe40000004100 */
[----:B------:R-:W-:Y:S01]  /*11250*/  FMUL.FTZ R84, R25, R86 ;  /* 0x0000005619547220 */ /* 0x000fe20000410000 */
[----:B------:R-:W-:Y:S02]  /*11260*/  HADD2.F32 R26, -RZ, R26.H1_H1 ;  /* 0x3000001aff1a7230 */ /* 0x000fe40000004100 */
[----:B------:R-:W-:Y:S01]  /*11270*/  FFMA.FTZ R80, R13, R83, R80 ;  /* 0x000000530d507223 */ /* 0x000fe20000010050 */
[----:B------:R-:W-:Y:S01]  /*11280*/  FMUL.FTZ R82, R25, R70 ;  /* 0x0000004619527220 */ /* 0x000fe20000410000 */
[----:B------:R-:W-:-:S02]  /*11290*/  HADD2.F32 R13, -RZ, R58.H0_H0 ;  /* 0x2000003aff0d7230 */ /* 0x000fc40000004100 */
[C---:B------:R-:W-:Y:S01]  /*112a0*/  FFMA.FTZ R84, R15.reuse, R70, -R84 ;  /* 0x000000460f547223 */ /* 0x040fe20000010854 */
[----:B------:R-:W-:Y:S02]  /*112b0*/  HADD2.F32 R12, -RZ, R12.H1_H1 ;  /* 0x3000000cff0c7230 */ /* 0x000fe40000004100 */
[----:B------:R-:W-:Y:S01]  /*112c0*/  FFMA.FTZ R82, R15, R86, R82 ;  /* 0x000000560f527223 */ /* 0x000fe20000010052 */
[----:B------:R-:W-:Y:S01]  /*112d0*/  FMUL.FTZ R15, R24, R59 ;  /* 0x0000003b180f7220 */ /* 0x000fe20000410000 */
[----:B------:R-:W-:Y:S01]  /*112e0*/  FMUL.FTZ R70, R26, R21 ;  /* 0x000000151a467220 */ /* 0x000fe20000410000 */
[-C--:B------:R-:W-:Y:S01]  /*112f0*/  FMUL.FTZ R58, R24, R13.reuse ;  /* 0x0000000d183a7220 */ /* 0x080fe20000410000 */
        /* <DEDUP_REMOVED lines=15> */
.L_x_6785:
[----:B------:R-:W-:Y:S05]  /*113f0*/  BSYNC B1 ;  /* 0x0000000000017941 */ /* 0x000fea0003800000 */
.L_x_6784:
[----:B------:R-:W-:Y:S02]  /*11400*/  PRMT R70, R3, 0x7610, R70 ;  /* 0x0000761003467816 */ /* 0x000fe40000000046 */
[----:B------:R-:W-:Y:S01]  /*11410*/  PRMT R62, R71, 0x7610, R62 ;  /* 0x00007610473e7816 */ /* 0x000fe2000000003e */
[----:B------:R-:W-:Y:S06]  /*11420*/  @P0 BRA `(.L_x_6776) ;  /* 0x0000000400800947 */ /* 0x000fec0003800000 */
[----:B------:R-:W2:Y:S01]  /*11430*/  LDL R20, [R1+0x458] ;  /* 0x0004580001147983 */ /* 0x000ea20000100800 */
[C---:B0-----:R-:W-:Y:S02]  /*11440*/  VIADD R12, R18.reuse, 0x20 ;  /* 0x00000020120c7836 */ /* 0x041fe40000000000 */
[----:B------:R-:W-:Y:S01]  /*11450*/  VIADD R13, R18, 0x20 ;  /* 0x00000020120d7836 */ /* 0x000fe20000000000 */
[----:B------:R-:W3:Y:S01]  /*11460*/  LDL R73, [R1+0x450] ;  /* 0x0004500001497983 */ /* 0x000ee20000100800 */
[----:B------:R-:W-:Y:S02]  /*11470*/  IMAD.SHL.U32 R12, R12, 0x40, RZ ;  /* 0x000000400c0c7824 */ /* 0x000fe400078e00ff */
[----:B------:R-:W-:-:S03]  /*11480*/  IMAD.SHL.U32 R13, R13, 0x40, RZ ;  /* 0x000000400d0d7824 */ /* 0x000fc600078e00ff */
[----:B------:R-:W-:Y:S02]  /*11490*/  LOP3.LUT R12, R12, 0x1c0, RZ, 0xc0, !PT ;  /* 0x000001c00c0c7812 */ /* 0x000fe400078ec0ff */
[----:B------:R-:W-:Y:S02]  /*114a0*/  LOP3.LUT R13, R13, 0x1c0, RZ, 0xc0, !PT ;  /* 0x000001c00d0d7812 */ /* 0x000fe400078ec0ff */
[----:B------:R-:W-:-:S04]  /*114b0*/  SHF.R.U32.HI R12, RZ, 0x3, R12 ;  /* 0x00000003ff0c7819 */ /* 0x000fc8000001160c */
[----:B------:R-:W-:Y:S02]  /*114c0*/  LOP3.LUT R72, R12, R72, R13, 0x1e, !PT ;  /* 0x000000480c487212 */ /* 0x000fe400078e1e0d */
[----:B------:R-:W-:Y:S01]  /*114d0*/  SHF.R.U32.HI R63, RZ, 0x10, R5 ;  /* 0x00000010ff3f7819 */ /* 0x000fe20000011605 */
[----:B------:R-:W-:Y:S02]  /*114e0*/  HADD2.F32 R62, -RZ, R62.H0_H0 ;  /* 0x2000003eff3e7230 */ /* 0x000fe40000004100 */
[----:B------:R-:W-:Y:S02]  /*114f0*/  HADD2.F32 R79, -RZ, R79.H0_H0 ;  /* 0x2000004fff4f7230 */ /* 0x000fe40000004100 */
[----:B------:R-:W-:Y:S02]  /*11500*/  HADD2.F32 R70, -RZ, R70.H0_H0 ;  /* 0x20000046ff467230 */ /* 0x000fe40000004100 */
[----:B--2---:R-:W-:-:S04]  /*11510*/  IMAD.IADD R3, R20, 0x1, R72 ;  /* 0x0000000114037824 */ /* 0x004fc800078e0248 */
[----:B------:R-:W-:Y:S01]  /*11520*/  IMAD R2, R3, 0x2, R2 ;  /* 0x0000000203027824 */ /* 0x000fe200078e0202 */
[----:B---3--:R-:W0:Y:S04]  /*11530*/  LDS.128 R12, [R73+0x20400] ;  /* 0x02040000490c7984 */ /* 0x008e280000000c00 */
[----:B------:R-:W1:Y:S01]  /*11540*/  LDS.128 R24, [R2+0x20400] ;  /* 0x0204000002187984 */ /* 0x000e620000000c00 */
[----:B------:R-:W-:Y:S02]  /*11550*/  SHF.R.U64 R3, R4, 0x10, R5 ;  /* 0x0000001004037819 */ /* 0x000fe40000001205 */
[--C-:B------:R-:W-:Y:S02]  /*11560*/  SHF.R.U64 R5, R8, 0x10, R9.reuse ;  /* 0x0000001008057819 */ /* 0x100fe40000001209 */
[----:B------:R-:W-:-:S02]  /*11570*/  SHF.R.U32.HI R72, RZ, 0x10, R9 ;  /* 0x00000010ff487819 */ /* 0x000fc40000011609 */
[----:B------:R-:W-:Y:S02]  /*11580*/  SHF.R.U64 R4, R6, 0x10, R7 ;  /* 0x0000001006047819 */ /* 0x000fe40000001207 */
[--C-:B------:R-:W-:Y:S01]  /*11590*/  SHF.R.U64 R6, R10, 0x10, R11.reuse ;  /* 0x000000100a067819 */ /* 0x100fe2000000120b */
[----:B------:R-:W-:Y:S01]  /*115a0*/  HADD2.F32 R72, -RZ, R72.H0_H0 ;  /* 0x20000048ff487230 */ /* 0x000fe20000004100 */
[----:B------:R-:W-:Y:S02]  /*115b0*/  SHF.R.U32.HI R20, RZ, 0x10, R11 ;  /* 0x00000010ff147819 */ /* 0x000fe4000001160b */
[----:B------:R-:W-:Y:S01]  /*115c0*/  SHF.R.U32.HI R7, RZ, 0x10, R7 ;  /* 0x00000010ff077819 */ /* 0x000fe20000011607 */
[----:B0-----:R-:W-:Y:S02]  /*115d0*/  HADD2.F32 R9, -RZ, R13.H0_H0 ;  /* 0x2000000dff097230 */ /* 0x001fe40000004100 */
[--C-:B-1----:R-:W-:Y:S02]  /*115e0*/  HADD2.F32 R8, -RZ, R25.reuse.H0_H0 ;  /* 0x20000019ff087230 */ /* 0x102fe40000004100 */
[----:B------:R-:W-:-:S03]  /*115f0*/  HADD2.F32 R11, -RZ, R25.H1_H1 ;  /* 0x30000019ff0b7230 */ /* 0x000fc60000004100 */
[CC--:B------:R-:W-:Y:S01]  /*11600*/  FMUL.FTZ R64, R8.reuse, R62.reuse ;  /* 0x0000003e08407220 */ /* 0x0c0fe20000410000 */
[-C--:B------:R-:W-:Y:S01]  /*11610*/  FMUL.FTZ R74, R8, R79.reuse ;  /* 0x0000004f084a7220 */ /* 0x080fe20000410000 */
[----:B------:R-:W-:Y:S02]  /*11620*/  HADD2.F32 R35, -RZ, R13.H1_H1 ;  /* 0x3000000dff237230 */ /* 0x000fe40000004100 */
[C---:B------:R-:W-:Y:S01]  /*11630*/  FFMA.FTZ R8, R9.reuse, R79, -R64 ;  /* 0x0000004f09087223 */ /* 0x040fe20000010840 */
[----:B------:R-:W-:Y:S02]  /*11640*/  HADD2.F32 R64, -RZ, R63.H0_H0 ;  /* 0x2000003fff407230 */ /* 0x000fe40000004100 */
[----:B------:R-:W-:Y:S01]  /*11650*/  FFMA.FTZ R9, R9, R62, R74 ;  /* 0x0000003e09097223 */ /* 0x000fe2000001004a */
[----:B------:R-:W-:Y:S02]  /*11660*/  HADD2.F32 R25, -RZ, R24.H0_H0 ;  /* 0x20000018ff197230 */ /* 0x000fe40000004100 */
[----:B------:R-:W-:Y:S01]  /*11670*/  FMUL.FTZ R78, R11, R72 ;  /* 0x000000480b4e7220 */ /* 0x000fe20000410000 */
[----:B------:R-:W-:-:S02]  /*11680*/  HADD2.F32 R62, -RZ, R69.H1_H1 ;  /* 0x30000045ff3e7230 */ /* 0x000fc40000004100 */
[-C--:B------:R-:W-:Y:S01]  /*11690*/  FMUL.FTZ R74, R11, R64.reuse ;  /* 0x000000400b4a7220 */ /* 0x080fe20000410000 */
[----:B------:R-:W-:Y:S02]  /*116a0*/  HADD2.F32 R21, -RZ, R12.H0_H0 ;  /* 0x2000000cff157230 */ /* 0x000fe40000004100 */
[----:B------:R-:W-:Y:S01]  /*116b0*/  FFMA.FTZ R11, R35, R64, -R78 ;  /* 0x00000040230b7223 */ /* 0x000fe2000001084e */
[C---:B------:R-:W-:Y:S01]  /*116c0*/  FMUL.FTZ R64, R25.reuse, R70 ;  /* 0x0000004619407220 */ /* 0x040fe20000410000 */
[----:B------:R-:W-:Y:S01]  /*116d0*/  FMUL.FTZ R65, R25, R62 ;  /* 0x0000003e19417220 */ /* 0x000fe20000410000 */
[----:B------:R-:W-:Y:S02]  /*116e0*/  HADD2.F32 R58, -RZ, R26.H0_H0 ;  /* 0x2000001aff3a7230 */ /* 0x000fe40000004100 */
[----:B------:R-:W-:Y:S02]  /*116f0*/  HADD2.F32 R63, -RZ, R76.H0_H0 ;  /* 0x2000004cff3f7230 */ /* 0x000fe40000004100 */
        /* <DEDUP_REMOVED lines=9> */
[----:B------:R-:W-:Y:S02]  /*11790*/  HADD2.F32 R20, -RZ, R7.H0_H0 ;  /* 0x20000007ff147230 */ /* 0x000fe40000004100 */
[C---:B------:R-:W-:Y:S01]  /*117a0*/  FMUL.FTZ R7, R59.reuse, R76 ;  /* 0x0000004c3b077220 */ /* 0x040fe20000410000 */
[----:B------:R-:W-:Y:S02]  /*117b0*/  HADD2.F32 R13, -RZ, R14.H0_H0 ;  /* 0x2000000eff0d7230 */ /* 0x000fe40000004100 */
[----:B------:R-:W-:Y:S01]  /*117c0*/  FMUL.FTZ R59, R59, R0 ;  /* 0x000000003b3b7220 */ /* 0x000fe20000410000 */
[----:B------:R-:W-:Y:S02]  /*117d0*/  HADD2.F32 R10, -RZ, R15.H0_H0 ;  /* 0x2000000fff0a7230 */ /* 0x000fe40000004100 */
[----:B------:R-:W-:Y:S02]  /*117e0*/  HADD2.F32 R27, -RZ, R27.H1_H1 ;  /* 0x3000001bff1b7230 */ /* 0x000fe40000004100 */
[----:B------:R-:W-:Y:S01]  /*117f0*/  FFMA.FTZ R74, R35, R72, R74 ;  /* 0x00000048234a7223 */ /* 0x000fe2000001004a */
[----:B------:R-:W-:-:S02]  /*11800*/  HADD2.F32 R15, -RZ, R15.H1_H1 ;  /* 0x3000000fff0f7230 */ /* 0x000fc40000004100 */
[C---:B------:R-:W-:Y:S01]  /*11810*/  FFMA.FTZ R62, R13.reuse, R25, -R62 ;  /* 0x000000190d3e7223 */ /* 0x040fe2000001083e */
[----:B------:R-:W-:Y:S01]  /*11820*/  FFMA.FTZ R70, R13, R63, R70 ;  /* 0x0000003f0d467223 */ /* 0x000fe20000010046 */
[C---:B------:R-:W-:Y:S01]  /*11830*/  FFMA.FTZ R0, R10.reuse, R0, -R7 ;  /* 0x000000000a007223 */ /* 0x040fe20000010807 */
[----:B------:R-:W-:Y:S01]  /*11840*/  FFMA.FTZ R59, R10, R76, R59 ;  /* 0x0000004c0a3b7223 */ /* 0x000fe2000001003b */
[----:B------:R-:W-:Y:S02]  /*11850*/  HADD2.F32 R24, -RZ, R24.H1_H1 ;  /* 0x30000018ff187230 */ /* 0x000fe40000004100 */
[C---:B------:R-:W-:Y:S01]  /*11860*/  FMUL.FTZ R72, R27.reuse, R58 ;  /* 0x0000003a1b487220 */ /* 0x040fe20000410000 */
[----:B------:R-:W-:Y:S02]  /*11870*/  HADD2.F32 R26, -RZ, R26.H1_H1 ;  /* 0x3000001aff1a7230 */ /* 0x000fe40000004100 */
[----:B------:R-:W-:Y:S01]  /*11880*/  FMUL.FTZ R10, R27, R20 ;  /* 0x000000141b0a7220 */ /* 0x000fe20000410000 */
[----:B------:R-:W-:-:S02]  /*11890*/  HADD2.F32 R7, -RZ, R5.H0_H0 ;  /* 0x20000005ff077230 */ /* 0x000fc40000004100 */
[----:B------:R-:W-:Y:S02]  /*118a0*/  HADD2.F32 R13, -RZ, R6.H0_H0 ;  /* 0x20000006ff0d7230 */ /* 0x000fe40000004100 */
[----:B------:R-:W-:Y:S02]  /*118b0*/  HADD2.F32 R3, -RZ, R3.H0_H0 ;  /* 0x20000003ff037230 */ /* 0x000fe40000004100 */
[----:B------:R-:W-:Y:S02]  /*118c0*/  HADD2.F32 R5, -RZ, R4.H0_H0 ;  /* 0x20000004ff057230 */ /* 0x000fe40000004100 */
[C---:B------:R-:W-:Y:S01]  /*118d0*/  FFMA.FTZ R25, R15.reuse, R20, -R72 ;  /* 0x000000140f197223 */ /* 0x040fe20000010848 */
[----:B------:R-:W-:Y:S02]  /*118e0*/  HADD2.F32 R12, -RZ, R12.H1_H1 ;  /* 0x3000000cff0c7230 */ /* 0x000fe40000004100 */
[----:B------:R-:W-:Y:S01]  /*118f0*/  FFMA.FTZ R10, R15, R58, R10 ;  /* 0x0000003a0f0a7223 */ /* 0x000fe2000001000a */
[----:B------:R-:W-:-:S02]  /*11900*/  HADD2.F32 R14, -RZ, R14.H1_H1 ;  /* 0x3000000eff0e7230 */ /* 0x000fc40000004100 */
        /* <DEDUP_REMOVED lines=16> */
[----:B------:R1:W-:Y:S04]  /*11a10*/  STS.128 [R73+0x20400], R4 ;  /* 0x0204000449007388 */ /* 0x0003e80000000c00 */
[----:B------:R1:W-:Y:S02]  /*11a20*/  STS.128 [R2+0x20400], R8 ;  /* 0x0204000802007388 */ /* 0x0003e40000000c00 */
.L_x_6776:
[----:B------:R-:W-:Y:S05]  /*11a30*/  BSYNC B0 ;  /* 0x0000000000007941 */ /* 0x000fea0003800000 */
.L_x_6762:
[----:B------:R-:W-:Y:S01]  /*11a40*/  @!PT LDS RZ, [RZ] ;  /* 0x00000000fffff984 */ /* 0x000fe20000000800 */
[----:B------:R-:W-:Y:S01]  /*11a50*/  @!PT LDS RZ, [RZ] ;  /* 0x00000000fffff984 */ /* 0x000fe20000000800 */
[----:B------:R-:W-:Y:S01]  /*11a60*/  @!PT LDS RZ, [RZ] ;  /* 0x00000000fffff984 */ /* 0x000fe20000000800 */
[----:B------:R-:W-:Y:S01]  /*11a70*/  @!PT LDS RZ, [RZ] ;  /* 0x00000000fffff984 */ /* 0x000fe20000000800 */
[----:B------:R3:W-:Y:S06]  /*11a80*/  MEMBAR.ALL.CTA ;  /* 0x0000000000007992 */ /* 0x0007ec0000008000 */
[----:B---3--:R-:W3:Y:S01]  /*11a90*/  FENCE.VIEW.ASYNC.S ;  /* 0x00000000000073c6 */ /* 0x008ee20000000000 */
[----:B------:R-:W-:Y:S05]  /*11aa0*/  WARPSYNC.ALL ;  /* 0x0000000000007948 */ /* 0x000fea0003800000 */
[----:B---3--:R-:W-:Y:S06]  /*11ab0*/  BAR.SYNC.DEFER_BLOCKING 0xd, 0x80 ;  /* 0x0342000000007b1d */ /* 0x008fec0000010000 */
.L_x_6759:
[----:B012---:R-:W-:Y:S01]  /*11ac0*/  IMAD.MOV.U32 R4, RZ, RZ, R32 ;  /* 0x000000ffff047224 */ /* 0x007fe200078e0020 */
[----:B------:R-:W-:Y:S01]  /*11ad0*/  UIADD3 UR8, UP0, UR39, 0x1cc, URZ ;  /* 0x000001cc27087890 */ /* 0x000fe2000ff1e03f */
[----:B------:R-:W-:Y:S01]  /*11ae0*/  IMAD.MOV.U32 R5, RZ, RZ, R31 ;  /* 0x000000ffff057224 */ /* 0x000fe200078e001f */
[----:B------:R-:W-:Y:S01]  /*11af0*/  UIADD3 UR6, UP1, UR39, 0x1c0, URZ ;  /* 0x000001c027067890 */ /* 0x000fe2000ff3e03f */
[----:B------:R-:W-:Y:S01]  /*11b00*/  IMAD.MOV.U32 R6, RZ, RZ, R54 ;  /* 0x000000ffff067224 */ /* 0x000fe200078e0036 */
[----:B------:R-:W-:Y:S01]  /*11b10*/  UIADD3.X UR9, URZ, UR42, URZ, UP0, !UPT ;  /* 0x0000002a3f097290 */ /* 0x000fe200087fe43f */
[----:B------:R-:W-:Y:S01]  /*11b20*/  IMAD.MOV.U32 R7, RZ, RZ, R53 ;  /* 0x000000ffff077224 */ /* 0x000fe200078e0035 */
[----:B------:R-:W-:Y:S01]  /*11b30*/  UIADD3.X UR7, URZ, UR42, URZ, UP1, !UPT ;  /* 0x0000002a3f077290 */ /* 0x000fe20008ffe43f */
[----:B------:R-:W-:Y:S01]  /*11b40*/  IMAD.MOV.U32 R8, RZ, RZ, R68 ;  /* 0x000000ffff087224 */ /* 0x000fe200078e0044 */
[----:B------:R-:W-:Y:S01]  /*11b50*/  UIADD3 UR4, UP2, UR39, 0x1d0, URZ ;  /* 0x000001d027047890 */ /* 0x000fe2000ff5e03f */
[----:B------:R-:W-:Y:S01]  /*11b60*/  IMAD.MOV.U32 R9, RZ, RZ, R67 ;  /* 0x000000ffff097224 */ /* 0x000fe200078e0043 */
[----:B------:R0:W-:Y:S01]  /*11b70*/  STL.128 [R1+0x160], R4 ;  /* 0x0001600401007387 */ /* 0x0001e20000100c00 */
[----:B------:R-:W-:Y:S01]  /*11b80*/  IMAD.MOV.U32 R10, RZ, RZ, R61 ;  /* 0x000000ffff0a7224 */ /* 0x000fe200078e003d */
[----:B------:R-:W-:Y:S01]  /*11b90*/  UIADD3.X UR5, URZ, UR42, URZ, UP2, !UPT ;  /* 0x0000002a3f057290 */ /* 0x000fe200097fe43f */
[----:B------:R-:W-:-:S02]  /*11ba0*/  IMAD.MOV.U32 R11, RZ, RZ, R66 ;  /* 0x000000ffff0b7224 */ /* 0x000fc400078e0042 */
[----:B------:R-:W-:Y:S02]  /*11bb0*/  IMAD.U32 R0, RZ, RZ, UR39 ;  /* 0x00000027ff007e24 */ /* 0x000fe4000f8e00ff */
[----:B------:R-:W-:Y:S01]  /*11bc0*/  IMAD.U32 R3, RZ, RZ, UR42 ;  /* 0x0000002aff037e24 */ /* 0x000fe2000f8e00ff */
[----:B------:R1:W-:Y:S01]  /*11bd0*/  STL.128 [R1+0x140], R8 ;  /* 0x0001400801007387 */ /* 0x0003e20000100c00 */
[----:B------:R-:W-:Y:S02]  /*11be0*/  IMAD.U32 R2, RZ, RZ, UR4 ;  /* 0x00000004ff027e24 */ /* 0x000fe4000f8e00ff */
[----:B------:R-:W-:Y:S02]  /*11bf0*/  IMAD.U32 R13, RZ, RZ, UR5 ;  /* 0x00000005ff0d7e24 */ /* 0x000fe4000f8e00ff */
[----:B0-----:R-:W-:Y:S02]  /*11c00*/  IMAD.MOV.U32 R4, RZ, RZ, R38 ;  /* 0x000000ffff047224 */ /* 0x001fe400078e0026 */
[----:B------:R-:W-:-:S02]  /*11c10*/  IMAD.MOV.U32 R5, RZ, RZ, R37 ;  /* 0x000000ffff057224 */ /* 0x000fc400078e0025 */
[----:B------:R-:W-:Y:S02]  /*11c20*/  IMAD.MOV.U32 R6, RZ, RZ, R55 ;  /* 0x000000ffff067224 */ /* 0x000fe400078e0037 */
[----:B------:R-:W-:Y:S02]  /*11c30*/  IMAD.MOV.U32 R7, RZ, RZ, R60 ;  /* 0x000000ffff077224 */ /* 0x000fe400078e003c */
[----:B-1----:R-:W-:Y:S02]  /*11c40*/  IMAD.MOV.U32 R8, RZ, RZ, R50 ;  /* 0x000000ffff087224 */ /* 0x002fe400078e0032 */
[----:B------:R-:W-:Y:S01]  /*11c50*/  IMAD.MOV.U32 R9, RZ, RZ, R49 ;  /* 0x000000ffff097224 */ /* 0x000fe200078e0031 */
[----:B------:R0:W-:Y:S01]  /*11c60*/  STL.128 [R1+0x190], R4 ;  /* 0x0001900401007387 */ /* 0x0001e20000100c00 */
[----:B------:R-:W-:Y:S02]  /*11c70*/  IMAD.MOV.U32 R10, RZ, RZ, R48 ;  /* 0x000000ffff0a7224 */ /* 0x000fe400078e0030 */
[----:B------:R-:W-:-:S05]  /*11c80*/  IMAD.MOV.U32 R11, RZ, RZ, R47 ;  /* 0x000000ffff0b7224 */ /* 0x000fca00078e002f */
[----:B------:R1:W-:Y:S01]  /*11c90*/  STL.128 [R1+0x170], R8 ;  /* 0x0001700801007387 */ /* 0x0003e20000100c00 */
[----:B0-----:R-:W-:Y:S02]  /*11ca0*/  IMAD.MOV.U32 R4, RZ, RZ, R52 ;  /* 0x000000ffff047224 */ /* 0x001fe400078e0034 */
[----:B------:R-:W-:Y:S02]  /*11cb0*/  IMAD.MOV.U32 R5, RZ, RZ, R51 ;  /* 0x000000ffff057224 */ /* 0x000fe400078e0033 */
[----:B------:R-:W-:Y:S02]  /*11cc0*/  IMAD.MOV.U32 R6, RZ, RZ, R34 ;  /* 0x000000ffff067224 */ /* 0x000fe400078e0022 */
[----:B------:R-:W-:Y:S02]  /*11cd0*/  IMAD.MOV.U32 R7, RZ, RZ, R33 ;  /* 0x000000ffff077224 */ /* 0x000fe400078e0021 */
[----:B-1----:R-:W-:Y:S02]  /*11ce0*/  IMAD.U32 R8, RZ, RZ, UR40 ;  /* 0x00000028ff087e24 */ /* 0x002fe4000f8e00ff */
[----:B------:R-:W-:Y:S01]  /*11cf0*/  IMAD.U32 R9, RZ, RZ, UR41 ;  /* 0x00000029ff097e24 */ /* 0x000fe2000f8e00ff */
[----:B------:R0:W-:Y:S01]  /*11d00*/  STL.128 [R1+0x1a0], R4 ;  /* 0x0001a00401007387 */ /* 0x0001e20000100c00 */
[----:B------:R-:W-:-:S02]  /*11d10*/  IMAD.U32 R10, RZ, RZ, UR8 ;  /* 0x00000008ff0a7e24 */ /* 0x000fc4000f8e00ff */
[----:B------:R-:W-:-:S05]  /*11d20*/  IMAD.U32 R11, RZ, RZ, UR9 ;  /* 0x00000009ff0b7e24 */ /* 0x000fca000f8e00ff */
        /* <DEDUP_REMOVED lines=9> */
[----:B------:R-:W-:Y:S02]  /*11dc0*/  IMAD.MOV.U32 R7, RZ, RZ, R3 ;  /* 0x000000ffff077224 */ /* 0x000fe400078e0003 */
[----:B------:R-:W-:-:S02]  /*11dd0*/  IMAD.U32 R0, RZ, RZ, UR6 ;  /* 0x00000006ff007e24 */ /* 0x000fc4000f8e00ff */
[----:B------:R-:W-:Y:S01]  /*11de0*/  IMAD.U32 R3, RZ, RZ, UR7 ;  /* 0x00000007ff037e24 */ /* 0x000fe2000f8e00ff */
[----:B------:R0:W-:Y:S02]  /*11df0*/  STL.128 [R1+0x130], R4 ;  /* 0x0001300401007387 */ /* 0x0001e40000100c00 */
[----:B0-----:R-:W-:Y:S02]  /*11e00*/  IMAD.MOV.U32 R6, RZ, RZ, R40 ;  /* 0x000000ffff067224 */ /* 0x001fe400078e0028 */
[----:B------:R-:W-:Y:S02]  /*11e10*/  IMAD.MOV.U32 R7, RZ, RZ, R39 ;  /* 0x000000ffff077224 */ /* 0x000fe400078e0027 */
[----:B------:R-:W-:Y:S02]  /*11e20*/  IMAD.MOV.U32 R4, RZ, RZ, R0 ;  /* 0x000000ffff047224 */ /* 0x000fe400078e0000 */
[----:B------:R-:W-:Y:S02]  /*11e30*/  IMAD.MOV.U32 R5, RZ, RZ, R3 ;  /* 0x000000ffff057224 */ /* 0x000fe400078e0003 */
[----:B------:R-:W-:-:S03]  /*11e40*/  IMAD.U32 R0, RZ, RZ, UR39 ;  /* 0x00000027ff007e24 */ /* 0x000fc6000f8e00ff */
[----:B------:R0:W-:Y:S01]  /*11e50*/  STL.128 [R1+0x120], R4 ;  /* 0x0001200401007387 */ /* 0x0001e20000100c00 */
[----:B------:R-:W-:Y:S02]  /*11e60*/  VIADD R0, R0, 0x120 ;  /* 0x0000012000007836 */ /* 0x000fe40000000000 */
[----:B0-----:R-:W-:Y:S02]  /*11e70*/  IMAD.MOV.U32 R6, RZ, RZ, R29 ;  /* 0x000000ffff067224 */ /* 0x001fe400078e001d */
[----:B------:R-:W-:Y:S02]  /*11e80*/  IMAD.MOV.U32 R7, RZ, RZ, R41 ;  /* 0x000000ffff077224 */ /* 0x000fe400078e0029 */
[----:B------:R-:W-:Y:S02]  /*11e90*/  IMAD.MOV.U32 R4, RZ, RZ, R2 ;  /* 0x000000ffff047224 */ /* 0x000fe400078e0002 */
[----:B------:R-:W-:-:S05]  /*11ea0*/  IMAD.MOV.U32 R5, RZ, RZ, R13 ;  /* 0x000000ffff057224 */ /* 0x000fca00078e000d */
[----:B------:R0:W-:Y:S02]  /*11eb0*/  STL.128 [R1+0x180], R4 ;  /* 0x0001800401007387 */ /* 0x0001e40000100c00 */
[----:B0-----:R-:W-:-:S07]  /*11ec0*/  VIADD R4, R193, 0xffffffff ;  /* 0xffffffffc1047836 */ /* 0x001fce0000000000 */
[----:B------:R-:W-:Y:S05]  /*11ed0*/  CALL.REL.NOINC `($_ZN7cutlass13device_kernelIN5flash11enable_sm90INS1_16FlashAttnFwdSm90INS1_25CollectiveMainloopFwdSm90ILi2EN4cute5tupleIJNS5_1CILi1EEES8_S8_EEENS6_IJNS7_ILi64EEESA_SA_EEELi512ENS_6half_tEfNS_4arch4Sm90ELb0ELb1ELb0ELb1ELb1ELb1ELb1ELb0ELb0ELb1ELb1ELb0EEENS1_21CollectiveEpilogueFwdINS6_IJSA_NS7_ILi512EEESA_EEES9_SC_SE_Li256ELb1ELb1ELb1ELb0EEENS1_36VarlenDynamicPersistentTileSchedulerILi64ELi64ELi256ELi128ELb1ELb1ELb1ELb1ELb0ELb1EEEEEEEEEvNT_6ParamsE$_ZZN5flash25CollectiveMainloopFwdSm90ILi2EN4cute5tupleIJNS1_1CILi1EEES4_S4_EEENS2_IJNS3_ILi64EEES6_S6_EEELi512EN7cutlass6half_tEfNS8_4arch4Sm90ELb0ELb1ELb0ELb1ELb1ELb1ELb1ELb0ELb0ELb1ELb1ELb0EE3mmaINS_16FlashAttnFwdSm90ISC_NS_21CollectiveEpilogueFwdINS2_IJS6_NS3_ILi512EEES6_EEES5_S9_SB_Li256ELb1ELb1ELb1ELb0EEENS_36VarlenDynamicPersistentTileSchedulerILi64ELi64ELi256ELi128ELb1ELb1ELb1ELb1ELb0ELb1EEEE13SharedStorageENS1_6TensorINS1_11ArrayEngineIfLm128EEENS1_6LayoutINS2_IJNS2_IJNS3_ILi2EEESR_NS3_ILi32EEEEEES4_S4_EEENS2_IJNS2_IJS4_SR_NS3_ILi4EEEEEENS3_ILi0EEESX_EEEEEEENS_7SoftmaxILi2ELi0EEEEEbRKNSC_6ParamsENS8_13PipelineAsyncILi2EEES17_RNS8_13PipelineStateILj2EEERT0_RT1_iRiRKNS_16SeqlenInfoQKNewKILb1ELb1EEENS2_IJiiiiEEERT_ENKUliT_T0_T1_E_clIZSD_ISM_S10_S12_EbS15_S17_S17_S1A_S1C_S1E_iS1F_S1J_S1K_S1M_EUlRS1N_iE0_NS3_ILb1EEES1U_EEDaiS1N_S1O_S1P_) ;  /* 0x000002b000947944 */ /* 0x000fea0003c00000 */
[----:B------:R-:W2:Y:S01]  /*11ee0*/  LDL R6, [R1+0x50] ;  /* 0x0000500001067983 */ /* 0x000ea20000100800 */
[----:B------:R-:W0:Y:S08]  /*11ef0*/  LDC R0, c[0x0][0x448] ;  /* 0x00011200ff007b82 */ /* 0x000e300000000800 */
[----:B------:R-:W1:Y:S01]  /*11f00*/  LDC.64 R2, c[0x0][0xad8] ;  /* 0x0002b600ff027b82 */ /* 0x000e620000000a00 */
[----:B0-----:R-:W-:-:S13]  /*11f10*/  ISETP.NE.AND P0, PT, R0, 0x1, PT ;  /* 0x000000010000780c */ /* 0x001fda0003f05270 */
[----:B------:R-:W0:Y:S08]  /*11f20*/  @P0 LDC R5, c[0x0][0x44c] ;  /* 0x00011300ff050b82 */ /* 0x000e300000000800 */
[----:B------:R-:W3:Y:S01]  /*11f30*/  @P0 LDC R7, c[0x0][0x450] ;  /* 0x00011400ff070b82 */ /* 0x000ee20000000800 */
[----:B--2---:R-:W-:-:S04]  /*11f40*/  IMAD.SHL.U32 R6, R6, 0x40, RZ ;  /* 0x0000004006067824 */ /* 0x004fc800078e00ff */
[----:B0-----:R-:W-:-:S04]  /*11f50*/  @P0 IMAD.HI.U32 R0, R6, R5, RZ ;  /* 0x0000000506000227 */ /* 0x001fc800078e00ff */
[----:B------:R-:W-:Y:S01]  /*11f60*/  IMAD.MOV.U32 R5, RZ, RZ, R6 ;  /* 0x000000ffff057224 */ /* 0x000fe200078e0006 */
[----:B---3--:R-:W-:Y:S01]  /*11f70*/  @P0 SHF.R.U32.HI R5, RZ, R7, R0 ;  /* 0x00000007ff050219 */ /* 0x008fe20000011600 */
[----:B------:R-:W-:Y:S01]  /*11f80*/  VIADD R0, R193, 0xfffffffe ;  /* 0xfffffffec1007836 */ /* 0x000fe20000000000 */
[----:B-1----:R-:W-:-:S03]  /*11f90*/  ISETP.GE.AND P0, PT, R3, 0x1, PT ;  /* 0x000000010300780c */ /* 0x002fc60003f06270 */
[----:B------:R-:W-:-:S04]  /*11fa0*/  IMAD.IADD R9, R190, 0x1, R5 ;  /* 0x00000001be097824 */ /* 0x000fc800078e0205 */
[----:B------:R-:W-:-:S06]  /*11fb0*/  IMAD.IADD R2, R9, 0x1, R2 ;  /* 0x0000000109027824 */ /* 0x000fcc00078e0202 */
        /* <DEDUP_REMOVED lines=12> */
.L_x_6788:
[----:B------:R-:W-:-:S13]  /*12080*/  ISETP.NE.AND P0, PT, R3, 0x1, PT ;  /* 0x000000010300780c */ /* 0x000fda0003f05270 */
[----:B------:R-:W0:Y:S02]  /*12090*/  @P0 LDC.64 R4, c[0x0][0xae0] ;  /* 0x0002b800ff040b82 */ /* 0x000e240000000a00 */
[----:B0-----:R-:W-:-:S05]  /*120a0*/  @P0 IMAD.HI.U32 R4, R7, R4, RZ ;  /* 0x0000000407040227 */ /* 0x001fca00078e00ff */
[----:B------:R-:W-:-:S07]  /*120b0*/  @P0 SHF.R.U32.HI R7, RZ, R5, R4 ;  /* 0x00000005ff070219 */ /* 0x000fce0000011604 */
.L_x_6789:
[----:B------:R-:W-:Y:S05]  /*120c0*/  BSYNC B0 ;  /* 0x0000000000007941 */ /* 0x000fea0003800000 */
.L_x_6787:
[----:B------:R-:W-:-:S05]  /*120d0*/  IMAD R3, R7, R3, R3 ;  /* 0x0000000307037224 */ /* 0x000fca00078e0203 */
[----:B------:R-:W-:-:S07]  /*120e0*/  VIMNMX R2, R2, R3, PT ;  /* 0x0000000302027248 */ /* 0x000fce0003fe0100 */
.L_x_6786:
[----:B------:R-:W-:-:S04]  /*120f0*/  SHF.R.S32.HI R3, RZ, 0x1f, R2 ;  /* 0x0000001fff037819 */ /* 0x000fc80000011402 */
[----:B------:R-:W-:-:S04]  /*12100*/  LEA.HI R3, R3, R2, RZ, 0x6 ;  /* 0x0000000203037211 */ /* 0x000fc800078f30ff */
[----:B------:R-:W-:-:S04]  /*12110*/  SHF.R.S32.HI R3, RZ, 0x6, R3 ;  /* 0x00000006ff037819 */ /* 0x000fc80000011403 */
[----:B------:R-:W-:-:S04]  /*12120*/  VIMNMX R9, R180, R3, !PT ;  /* 0x00000003b4097248 */ /* 0x000fc80007fe0100 */
[----:B------:R-:W-:-:S13]  /*12130*/  ISETP.GE.AND P0, PT, R0, R9, PT ;  /* 0x000000090000720c */ /* 0x000fda0003f06270 */
[----:B------:R-:W-:Y:S05]  /*12140*/  @!P0 BRA `(.L_x_6790) ;  /* 0x0000007800e08947 */ /* 0x000fea0003800000 */
.L_x_6823:
[----:B------:R-:W2:Y:S04]  /*12150*/  LDL R56, [R1+0x1c0] ;  /* 0x0001c00001387983 */ /* 0x000ea80000100800 */
[----:B------:R-:W3:Y:S04]  /*12160*/  LDL R2, [R1+0x1c8] ;  /* 0x0001c80001027983 */ /* 0x000ee80000100800 */
[----:B------:R-:W4:Y:S01]  /*12170*/  LDL R3, [R1] ;  /* 0x0000000001037983 */ /* 0x000f220000100800 */
[----:B0-2---:R-:W-:-:S05]  /*12180*/  VIADD R4, R56, 0x1 ;  /* 0x0000000138047836 */ /* 0x005fca0000000000 */
        /* <DEDUP_REMOVED lines=16> */
.L_x_6792:
[----:B------:R-:W-:Y:S05]  /*12290*/  BSYNC B0 ;  /* 0x0000000000007941 */ /* 0x000fea0003800000 */
.L_x_6791:
        /* <DEDUP_REMOVED lines=9> */
.L_x_6794:
[----:B------:R-:W-:Y:S05]  /*12330*/  BSYNC B0 ;  /* 0x0000000000007941 */ /* 0x000fea0003800000 */
.L_x_6793:
[----:B------:R-:W-:Y:S04]  /*12340*/  BSSY B0, `(.L_x_6795) ;  /* 0x0000006000007945 */ /* 0x000fe80003800000 */
[----:B-1----:R-:W-:Y:S05]  /*12350*/  @P0 BRA `(.L_x_6796) ;  /* 0x0000000000100947 */ /* 0x002fea0003800000 */
[----:B-----5:R-:W-:Y:S01]  /*12360*/  IMAD R2, R2, 0x8, R5 ;  /* 0x0000000802027824 */ /* 0x020fe200078e0205 */
[----:B------:R-:W-:-:S04]  /*12370*/  SHF.L.U32 R3, R3, 0x1f, RZ ;  /* 0x0000001f03037819 */ /* 0x000fc800000006ff */
[----:B------:R-:W1:Y:S02]  /*12380*/  SYNCS.PHASECHK.TRANS64.TRYWAIT P0, [R2+URZ], R3 ;  /* 0x00000003020075a7 */ /* 0x000e64000800017f */
[----:B-1----:R-:W-:Y:S05]  /*12390*/  @!P0 BRA `(.L_x_6797) ;  /* 0x0000027000148947 */ /* 0x002fea0003800000 */
.L_x_6796:
[----:B------:R-:W-:Y:S05]  /*123a0*/  BSYNC B0 ;  /* 0x0000000000007941 */ /* 0x000fea0003800000 */
.L_x_6795:
[----:B------:R-:W2:Y:S04]  /*123b0*/  LDL R15, [R1+0x1c0] ;  /* 0x0001c000010f7983 */ /* 0x000ea80000100800 */
[----:B0-----:R-:W2:Y:S01]  /*123c0*/  LDL.64 R4, [R1+0x80] ;  /* 0x0000800001047983 */ /* 0x001ea20000100a00 */
[----:B------:R-:W-:Y:S05]  /*123d0*/  WARPSYNC.ALL ;  /* 0x0000000000007948 */ /* 0x000fea0003800000 */
[----:B-1---5:R-:W3:Y:S04]  /*123e0*/  LDL.64 R2, [R1+0x78] ;  /* 0x0000780001027983 */ /* 0x022ee80000100a00 */
[----:B------:R-:W4:Y:S04]  /*123f0*/  LDL.64 R6, [R1+0x78] ;  /* 0x0000780001067983 */ /* 0x000f280000100a00 */
        /* <DEDUP_REMOVED lines=52> */
.L_x_6799:
[----:B------:R-:W-:Y:S05]  /*12740*/  BSYNC B0 ;  /* 0x0000000000007941 */ /* 0x000fea0003800000 */
.L_x_6798:
        /* <DEDUP_REMOVED lines=8> */
.L_x_6801:
[----:B------:R-:W-:Y:S05]  /*127d0*/  BSYNC B0 ;  /* 0x0000000000007941 */ /* 0x000fea0003800000 */
.L_x_6800:
[----:B------:R-:W-:Y:S04]  /*127e0*/  BSSY B0, `(.L_x_6802) ;  /* 0x0000004000007945 */ /* 0x000fe80003800000 */
[----:B-1----:R-:W-:Y:S05]  /*127f0*/  @P0 BRA `(.L_x_6803) ;  /* 0x0000000000080947 */ /* 0x002fea0003800000 */
[----:B------:R-:W1:Y:S02]  /*12800*/  SYNCS.PHASECHK.TRANS64.TRYWAIT P0, [R2+URZ], R3 ;  /* 0x00000003020075a7 */ /* 0x000e64000800017f */
[----:B-1----:R-:W-:Y:S05]  /*12810*/  @!P0 BRA `(.L_x_6804) ;  /* 0x0000026c00088947 */ /* 0x002fea0003800000 */
.L_x_6803:
[----:B------:R-:W-:Y:S05]  /*12820*/  BSYNC B0 ;  /* 0x0000000000007941 */ /* 0x000fea0003800000 */
.L_x_6802:
        /* <DEDUP_REMOVED lines=433> */
.L_x_6806:
[----:B------:R-:W-:Y:S05]  /*14340*/  BSYNC B0 ;  /* 0x0000000000007941 */ /* 0x000fea0003800000 */
.L_x_6805:
        /* <DEDUP_REMOVED lines=10> */
[----:B------:R-:W4:Y:S01]  /*143f0*/  LDL.128 R4, [R1+0xd0] ;  /* 0x0000d00001047983 */ /* 0x000f220000100c00 */
[----:B------:R-:W-:Y:S01]  /*14400*/  IMAD.SHL.U32 R64, R0, 0x40, RZ ;  /* 0x0000004000407824 */ /* 0x000fe200078e00ff */
[----:B------:R-:W-:Y:S01]  /*14410*/  BSSY B0, `(.L_x_6807) ;  /* 0x000003a000007945 */ /* 0x000fe20003800000 */
[----:B--2---:R-:W-:-:S04]  /*14420*/  SHF.R.S32.HI R11, RZ, 0x1f, R8 ;  /* 0x0000001fff0b7819 */ /* 0x004fc80000011408 */
[----:B0-----:R-:W-:-:S04]  /*14430*/  LEA.HI R10, R11, R8, RZ, 0x7 ;  /* 0x000000080b0a7211 */ /* 0x001fc800078f38ff */
        /* <DEDUP_REMOVED lines=22> */
[----:B------:R-:W-:Y:S02]  /*145a0*/  @P0 SHF.R.U32.HI R2, RZ, R60, R3 ;  /* 0x0000003cff020219 */ /* 0x000fe40000011603 */
        /* <DEDUP_REMOVED lines=24> */
.L_x_6810:
[----:B------:R-:W-:-:S13]  /*14730*/  ISETP.NE.AND P0, PT, R13, 0x1, PT ;  /* 0x000000010d00780c */ /* 0x000fda0003f05270 */
[----:B------:R-:W-:-:S05]  /*14740*/  @P0 IMAD.HI.U32 R8, R7, R14, RZ ;  /* 0x0000000e07080227 */ /* 0x000fca00078e00ff */
[----:B------:R-:W-:-:S07]  /*14750*/  @P0 SHF.R.U32.HI R7, RZ, R15, R8 ;  /* 0x0000000fff070219 */ /* 0x000fce0000011608 */
.L_x_6811:
[----:B------:R-:W-:Y:S05]  /*14760*/  BSYNC B1 ;  /* 0x0000000000017941 */ /* 0x000fea0003800000 */
.L_x_6809:
[----:B------:R-:W-:-:S04]  /*14770*/  IMAD R7, R7, R13, -R64 ;  /* 0x0000000d07077224 */ /* 0x000fc800078e0a40 */
[----:B------:R-:W-:-:S05]  /*14780*/  IMAD R8, R20, -0x2, R7 ;  /* 0xfffffffe14087824 */ /* 0x000fca00078e0207 */
[----:B------:R-:W-:Y:S02]  /*14790*/  VIMNMX R3, R3, R8, !PT ;  /* 0x0000000803037248 */ /* 0x000fe40007fe0100 */
[----:B------:R-:W-:-:S07]  /*147a0*/  VIADDMNMX R6, R8, R13, R6, PT ;  /* 0x0000000d08067246 */ /* 0x000fce0003800106 */
.L_x_6808:
[----:B------:R-:W-:Y:S05]  /*147b0*/  BSYNC B0 ;  /* 0x0000000000007941 */ /* 0x000fea0003800000 */
.L_x_6807:
        /* <DEDUP_REMOVED lines=90> */
.L_x_6815:
[----:B------:R-:W-:-:S13]  /*14d60*/  ISETP.NE.AND P6, PT, R13, 0x1, PT ;  /* 0x000000010d00780c */ /* 0x000fda0003fc5270 */
[----:B------:R-:W-:-:S05]  /*14d70*/  @P6 IMAD.HI.U32 R14, R4, R14, RZ ;  /* 0x0000000e040e6227 */ /* 0x000fca00078e00ff */
[----:B------:R-:W-:-:S07]  /*14d80*/  @P6 SHF.R.U32.HI R4, RZ, R15, R14 ;  /* 0x0000000fff046219 */ /* 0x000fce000001160e */
.L_x_6816:
[----:B------:R-:W-:Y:S05]  /*14d90*/  BSYNC B1 ;  /* 0x0000000000017941 */ /* 0x000fea0003800000 */
.L_x_6814:
[----:B------:R-:W-:-:S04]  /*14da0*/  IMAD R3, R4, R13, -R64 ;  /* 0x0000000d04037224 */ /* 0x000fc800078e0a40 */
[----:B------:R-:W-:-:S05]  /*14db0*/  IMAD R20, R20, -0x2, R3 ;  /* 0xfffffffe14147824 */ /* 0x000fca00078e0203 */
[----:B------:R-:W-:Y:S02]  /*14dc0*/  VIADDMNMX R10, R20, R13, R10, PT ;  /* 0x0000000d140a7246 */ /* 0x000fe4000380010a */
[----:B------:R-:W-:-:S07]  /*14dd0*/  VIMNMX R11, R11, R20, !PT ;  /* 0x000000140b0b7248 */ /* 0x000fce0007fe0100 */
.L_x_6813:
[----:B------:R-:W-:Y:S05]  /*14de0*/  BSYNC B0 ;  /* 0x0000000000007941 */ /* 0x000fea0003800000 */
.L_x_6812:
[C---:B------:R-:W-:Y:S01]  /*14df0*/  ISETP.GT.AND P0, PT, R11.reuse, 0x1, !P0 ;  /* 0x000000010b00780c */ /* 0x040fe20004704270 */
[----:B------:R-:W2:Y:S01]  /*14e00*/  LDL R20, [R1+0x200] ;  /* 0x0002000001147983 */ /* 0x000ea20000100800 */
        /* <DEDUP_REMOVED lines=36> */
[----:B------:R-:W3:Y:S02]  /*15050*/  LDL.64 R6, [R1+0x1e0] ;  /* 0x0001e00001067983 */ /* 0x000ee40000100a00 */
        /* <DEDUP_REMOVED lines=19> */
[----:B------:R-:W-:Y:S02]  /*15190*/  FSEL R54, R54, -INF , !P5 ;  /* 0xff80000036367808 */ /* 0x000fe40006800000 */
[----:B------:R-:W-:Y:S02]  /*151a0*/  FSEL R55, R55, -INF , !P6 ;  /* 0xff80000037377808 */ /* 0x000fe40007000000 */
[----:B---3--:R-:W-:-:S04]  /*151b0*/  FMNMX.FTZ R3, R71, R6, !PT ;  /* 0x0000000647037209 */ /* 0x008fc80007810000 */
        /* <DEDUP_REMOVED lines=32> */
[----:B------:R1:W-:Y:S04]  /*153c0*/  STL.64 [R1+0x1e0], R2 ;  /* 0x0001e00201007387 */ /* 0x0003e80000100a00 */
[----:B------:R-:W3:Y:S01]  /*153d0*/  LDL R24, [R1+0x1e4] ;  /* 0x0001e40001187983 */ /* 0x000ee20000100800 */
[----:B0-----:R-:W-:-:S03]  /*153e0*/  FMNMX.FTZ R10, R2, R5, !PT ;  /* 0x00000005020a7209 */ /* 0x001fc60007810000 */
[----:B-1----:R-:W4:Y:S04]  /*153f0*/  LDL.64 R2, [R1+0xb8] ;  /* 0x0000b80001027983 */ /* 0x002f280000100a00 */
[----:B------:R-:W0:Y:S02]  /*15400*/  SHFL.BFLY PT, R5, R10, 0x1, 0x1f ;  /* 0x0c201f000a057f89 */ /* 0x000e2400000e0000 */
[----:B0-----:R-:W-:Y:S02]  /*15410*/  FMNMX.FTZ R12, R10, R5, !PT ;  /* 0x000000050a0c7209 */ /* 0x001fe40007810000 */
[----:B------:R-:W5:Y:S04]  /*15420*/  LDL.64 R4, [R1+0x1f0] ;  /* 0x0001f00001047983 */ /* 0x000f680000100a00 */
[----:B------:R-:W-:Y:S04]  /*15430*/  STL [R1+0x1e0], R12 ;  /* 0x0001e00c01007387 */ /* 0x000fe80000100800 */
[----:B------:R-:W2:Y:S04]  /*15440*/  LDL R13, [R1+0x1e0] ;  /* 0x0001e000010d7983 */ /* 0x000ea80000100800 */
[----:B---3--:R-:W0:Y:S02]  /*15450*/  SHFL.BFLY PT, R11, R24, 0x2, 0x1f ;  /* 0x0c401f00180b7f89 */ /* 0x008e2400000e0000 */
[----:B0-----:R-:W-:-:S05]  /*15460*/  FMNMX.FTZ R11, R11, R24, !PT ;  /* 0x000000180b0b7209 */ /* 0x001fca0007810000 */
[----:B------:R-:W0:Y:S01]  /*15470*/  SHFL.BFLY PT, R14, R11, 0x1, 0x1f ;  /* 0x0c201f000b0e7f89 */ /* 0x000e2200000e0000 */
[----:B--2---:R-:W-:Y:S02]  /*15480*/  FSETP.NEU.FTZ.AND P0, PT, R13, -INF , PT ;  /* 0xff8000000d00780b */ /* 0x004fe40003f1d000 */
        /* <DEDUP_REMOVED lines=8> */
[----:B------:R-:W5:Y:S08]  /*15510*/  MUFU.EX2 R135, R13 ;  /* 0x0000000d00877308 */ /* 0x000f700000000800 */
[----:B------:R-:W0:Y:S01]  /*15520*/  MUFU.EX2 R134, R7 ;  /* 0x0000000700867308 */ /* 0x000e220000000800 */
[----:B------:R1:W-:Y:S01]  /*15530*/  STL [R1+0x1e4], R14 ;  /* 0x0001e40e01007387 */ /* 0x0003e20000100800 */
[----:B-----5:R-:W-:Y:S01]  /*15540*/  FMUL.FTZ R4, R135, R4 ;  /* 0x0000000487047220 */ /* 0x020fe20000410000 */
[----:B0-----:R-:W-:-:S05]  /*15550*/  FMUL.FTZ R5, R5, R134 ;  /* 0x0000008605057220 */ /* 0x001fca0000410000 */
[----:B------:R1:W-:Y:S04]  /*15560*/  STL.64 [R1+0x1f0], R4 ;  /* 0x0001f00401007387 */ /* 0x0003e80000100a00 */
[----:B----4-:R-:W2:Y:S01]  /*15570*/  LD.E R6, desc[UR36][R2.64+0x4] ;  /* 0x0000042402067980 */ /* 0x010ea2000c101900 */
        /* <DEDUP_REMOVED lines=9> */
[----:B0-----:R-:W2:Y:S04]  /*15610*/  LDL.64 R2, [R1+0xb8] ;  /* 0x0000b80001027983 */ /* 0x001ea80000100a00 */
[----:B--2---:R-:W2:Y:S02]  /*15620*/  LD.E R6, desc[UR36][R2.64+0x4] ;  /* 0x0000042402067980 */ /* 0x004ea4000c101900 */
[----:B--2---:R-:W-:-:S13]  /*15630*/  ISETP.NE.AND P0, PT, R6, RZ, PT ;  /* 0x000000ff0600720c */ /* 0x004fda0003f05270 */
.L_x_6818:
[----:B------:R-:W-:Y:S05]  /*15640*/  BSYNC B0 ;  /* 0x0000000000007941 */ /* 0x000fea0003800000 */
.L_x_6817:
        /* <DEDUP_REMOVED lines=9> */
.L_x_6820:
[----:B------:R-:W-:Y:S05]  /*156e0*/  BSYNC B0 ;  /* 0x0000000000007941 */ /* 0x000fea0003800000 */
.L_x_6819:
        /* <DEDUP_REMOVED lines=40> */
[----:B------:R-:W-:Y:S02]  /*15970*/  FSEL R73, R73, RZ, P0 ;  /* 0x000000ff49497208 */ /* 0x000fe40000000000 */
[----:B------:R-:W-:-:S03]  /*15980*/  FSETP.NEU.FTZ.AND P0, PT, R39, -INF , PT ;  /* 0xff8000002700780b */ /* 0x000fc60003f1d000 */
[-C--:B------:R-:W-:Y:S01]  /*15990*/  FFMA.FTZ R170, R8, R56.reuse, -R73 ;  /* 0x0000003808aa7223 */ /* 0x080fe20000010849 */
[----:B------:R-:W-:-:S05]  /*159a0*/  FMUL.FTZ R8, R39, R56 ;  /* 0x0000003827087220 */ /* 0x000fca0000410000 */
[----:B------:R-:W-:Y:S01]  /*159b0*/  FSEL R39, R8, RZ, P0 ;  /* 0x000000ff08277208 */ /* 0x000fe20000000000 */
[----:B------:R-:W-:-:S04]  /*159c0*/  FFMA.FTZ R152, R71, R56, -R73 ;  /* 0x0000003847987223 */ /* 0x000fc80000010849 */
[-CC-:B------:R-:W-:Y:S01]  /*159d0*/  FFMA.FTZ R132, R70, R56.reuse, -R39.reuse ;  /* 0x0000003846847223 */ /* 0x180fe20000010827 */
[-C--:B------:R-:W-:Y:S01]  /*159e0*/  FFMA.FTZ R153, R69, R56.reuse, -R39 ;  /* 0x0000003845997223 */ /* 0x080fe20000010827 */
[-C--:B------:R-:W-:Y:S01]  /*159f0*/  FFMA.FTZ R121, R62, R56.reuse, -R73 ;  /* 0x000000383e797223 */ /* 0x080fe20000010849 */
[----:B------:R-:W3:Y:S01]  /*15a00*/  MUFU.EX2 R152, R152 ;  /* 0x0000009800987308 */ /* 0x000ee20000000800 */
        /* <DEDUP_REMOVED lines=13> */
[----:B------:R-:W-:-:S02]  /*15ae0*/  FFMA.FTZ R176, R40, R56, -R73 ;  /* 0x0000003828b07223 */ /* 0x000fc40000010849 */
        /* <DEDUP_REMOVED lines=12> */
[-C--:B------:R-:W-:Y:S01]  /*15bb0*/  FFMA.FTZ R175, R54, R56.reuse, -R39 ;  /* 0x0000003836af7223 */ /* 0x080fe20000010827 */
[----:B------:R-:W-:Y:S01]  /*15bc0*/  FFMA.FTZ R190, R53, R56, -R73 ;  /* 0x0000003835be7223 */ /* 0x000fe20000010849 */
[C---:B----4-:R-:W-:Y:S01]  /*15bd0*/  FMUL.FTZ R35, R135.reuse, R35 ;  /* 0x0000002387237220 */ /* 0x050fe20000410000 */
[C---:B------:R-:W-:Y:S01]  /*15be0*/  FMUL.FTZ R34, R135.reuse, R34 ;  /* 0x0000002287227220 */ /* 0x040fe20000410000 */
[----:B------:R-:W2:Y:S01]  /*15bf0*/  MUFU.EX2 R121, R121 ;  /* 0x0000007900797308 */ /* 0x000ea20000000800 */
[----:B---3--:R-:W-:Y:S01]  /*15c00*/  FADD.FTZ R6, R152, R6 ;  /* 0x0000000698067221 */ /* 0x008fe20000010000 */
[C---:B------:R-:W-:Y:S01]  /*15c10*/  FMUL.FTZ R37, R134.reuse, R37 ;  /* 0x0000002586257220 */ /* 0x040fe20000410000 */
[----:B------:R-:W-:Y:S01]  /*15c20*/  FMUL.FTZ R36, R134, R36 ;  /* 0x0000002486247220 */ /* 0x000fe20000410000 */
        /* <DEDUP_REMOVED lines=11> */
[C---:B------:R-:W-:Y:S01]  /*15ce0*/  FMUL.FTZ R11, R135.reuse, R11 ;  /* 0x0000000b870b7220 */ /* 0x040fe20000410000 */
        /* <DEDUP_REMOVED lines=9> */
[----:B------:R-:W-:Y:S01]  /*15d80*/  FMUL.FTZ R12, R135, R12 ;  /* 0x0000000c870c7220 */ /* 0x000fe20000410000 */
[C---:B------:R-:W-:Y:S01]  /*15d90*/  FMUL.FTZ R85, R134.reuse, R85 ;  /* 0x0000005586557220 */ /* 0x040fe20000410000 */
[C---:B------:R-:W-:Y:S01]  /*15da0*/  FMUL.FTZ R84, R134.reuse, R84 ;  /* 0x0000005486547220 */ /* 0x040fe20000410000 */
[C---:B------:R-:W-:Y:S01]  /*15db0*/  FMUL.FTZ R87, R134.reuse, R87 ;  /* 0x0000005786577220 */ /* 0x040fe20000410000 */
[C---:B------:R-:W-:Y:S01]  /*15dc0*/  FMUL.FTZ R86, R134.reuse, R86 ;  /* 0x0000005686567220 */ /* 0x040fe20000410000 */
[C---:B------:R-:W-:Y:S01]  /*15dd0*/  FMUL.FTZ R5, R134.reuse, R5 ;  /* 0x0000000586057220 */ /* 0x040fe20000410000 */
[----:B------:R-:W-:Y:S01]  /*15de0*/  FMUL.FTZ R4, R134, R4 ;  /* 0x0000000486047220 */ /* 0x000fe20000410000 */
        /* <DEDUP_REMOVED lines=14> */
[----:B------:R-:W4:Y:S05]  /*15ed0*/  LDL.64 R58, [R1+0x268] ;  /* 0x00026800013a7983 */ /* 0x000f2a0000100a00 */
[----:B------:R-:W1:Y:S01]  /*15ee0*/  MUFU.EX2 R168, R168 ;  /* 0x000000a800a87308 */ /* 0x000e620000000800 */
[----:B0-----:R-:W-:Y:S01]  /*15ef0*/  FADD.FTZ R8, R131, R8 ;  /* 0x0000000883087221 */ /* 0x001fe20000010000 */
[----:B------:R-:W-:Y:S01]  /*15f00*/  FADD.FTZ R6, R154, R7 ;  /* 0x000000079a067221 */ /* 0x000fe20000010000 */
[----:B------:R-:W4:Y:S05]  /*15f10*/  LDL.64 R62, [R1+0x248] ;  /* 0x00024800013e7983 */ /* 0x000f2a0000100a00 */
[----:B------:R-:W0:Y:S08]  /*15f20*/  MUFU.EX2 R171, R171 ;  /* 0x000000ab00ab7308 */ /* 0x000e300000000800 */
[----:B------:R-:W0:Y:S01]  /*15f30*/  MUFU.EX2 R129, R129 ;  /* 0x0000008100817308 */ /* 0x000e220000000800 */
[----:B-1----:R-:W-:Y:S01]  /*15f40*/  FADD.FTZ R41, R169, R8 ;  /* 0x00000008a9297221 */ /* 0x002fe20000010000 */
[----:B------:R-:W-:Y:S01]  /*15f50*/  FADD.FTZ R7, R117, R6 ;  /* 0x0000000675077221 */ /* 0x000fe20000010000 */
[----:B------:R-:W4:Y:S05]  /*15f60*/  LDL.64 R46, [R1+0x278] ;  /* 0x00027800012e7983 */ /* 0x000f2a0000100a00 */
        /* <DEDUP_REMOVED lines=18> */
[----:B------:R-:W4:Y:S05]  /*16090*/  LDL.64 R44, [R1+0x2d8] ;  /* 0x0002d800012c7983 */ /* 0x000f2a0000100a00 */
[----:B------:R-:W-:Y:S08]  /*160a0*/  MUFU.EX2 R178, R178 ;  /* 0x000000b200b27308 */ /* 0x000ff00000000800 */
[----:B------:R-:W1:Y:S01]  /*160b0*/  MUFU.EX2 R116, R116 ;  /* 0x0000007400747308 */ /* 0x000e620000000800 */
[----:B0-----:R-:W-:Y:S01]  /*160c0*/  FADD.FTZ R38, R126, R41 ;  /* 0x000000297e267221 */ /* 0x001fe20000010000 */
[----:B------:R-:W-:-:S06]  /*160d0*/  FADD.FTZ R6, R127, R6 ;  /* 0x000000067f067221 */ /* 0x000fcc0000010000 */
[----:B------:R-:W-:Y:S01]  /*160e0*/  MUFU.EX2 R193, R193 ;  /* 0x000000c100c17308 */ /* 0x000fe20000000800 */
[----:B------:R-:W-:-:S07]  /*160f0*/  FFMA.FTZ R7, R55, R56, -R39 ;  /* 0x0000003837077223 */ /* 0x000fce0000010827 */
[----:B------:R-:W0:Y:S01]  /*16100*/  MUFU.EX2 R173, R173 ;  /* 0x000000ad00ad7308 */ /* 0x000e220000000800 */
[----:B-1----:R-:W-:Y:S01]  /*16110*/  FADD.FTZ R41, R179, R38 ;  /* 0x00000026b3297221 */ /* 0x002fe20000010000 */
[----:B------:R-:W-:Y:S01]  /*16120*/  FADD.FTZ R39, R125, R6 ;  /* 0x000000067d277221 */ /* 0x000fe20000010000 */
[----:B------:R-:W4:Y:S04]  /*16130*/  LDL.64 R56, [R1+0x3e0] ;  /* 0x0003e00001387983 */ /* 0x000f280000100a00 */
[----:B------:R-:W4:Y:S01]  /*16140*/  LDL.64 R50, [R1+0x2a8] ;  /* 0x0002a80001327983 */ /* 0x000f220000100a00 */
[----:B------:R-:W-:Y:S03]  /*16150*/  MUFU.EX2 R172, R172 ;  /* 0x000000ac00ac7308 */ /* 0x000fe60000000800 */
[----:B------:R-:W4:Y:S05]  /*16160*/  LDL.64 R48, [R1+0x2b8] ;  /* 0x0002b80001307983 */ /* 0x000f2a0000100a00 */
        /* <DEDUP_REMOVED lines=8> */
[----:B------:R-:W0:Y:S08]  /*161f0*/  MUFU.EX2 R190, R190 ;  /* 0x000000be00be7308 */ /* 0x000e300000000800 */
[----:B------:R-:W0:Y:S01]  /*16200*/  MUFU.EX2 R7, R7 ;  /* 0x0000000700077308 */ /* 0x000e220000000800 */
[----:B-1----:R-:W-:Y:S01]  /*16210*/  FADD.FTZ R6, R8, R41 ;  /* 0x0000002908067221 */ /* 0x002fe20000010000 */
[----:B------:R-:W-:-:S03]  /*16220*/  FADD.FTZ R39, R172, R39 ;  /* 0x00000027ac277221 */ /* 0x000fc60000010000 */
[----:B------:R-:W-:Y:S01]  /*16230*/  FADD.FTZ R6, R175, R6 ;  /* 0x00000006af067221 */ /* 0x000fe20000010000 */
[----:B------:R-:W-:-:S04]  /*16240*/  FADD.FTZ R41, R174, R39 ;  /* 0x00000027ae297221 */ /* 0x000fc80000010000 */
[----:B0-----:R-:W-:Y:S02]  /*16250*/  FADD.FTZ R38, R190, R41 ;  /* 0x00000029be267221 */ /* 0x001fe40000010000 */
[----:B------:R-:W4:Y:S01]  /*16260*/  LDL.64 R40, [R1+0x2f8] ;  /* 0x0002f80001287983 */ /* 0x000f220000100a00 */
[----:B------:R-:W-:-:S05]  /*16270*/  FADD.FTZ R39, R7, R6 ;  /* 0x0000000607277221 */ /* 0x000fca0000010000 */
[----:B------:R0:W-:Y:S01]  /*16280*/  STL.64 [R1+0x1f0], R38 ;  /* 0x0001f02601007387 */ /* 0x0001e20000100a00 */
[----:B------:R-:W-:Y:S06]  /*16290*/  BAR.SYNC.DEFER_BLOCKING 0xf, 0x100 ;  /* 0x03c4000000007b1d */ /* 0x000fec0000010000 */
[----:B0-----:R-:W4:Y:S04]  /*162a0*/  LDL.64 R38, [R1+0x308] ;  /* 0x0003080001267983 */ /* 0x001f280000100a00 */
[----:B------:R-:W4:Y:S04]  /*162b0*/  LD.E.64 R96, desc[UR36][R2.64+0x8] ;  /* 0x0000082402607980 */ /* 0x000f28000c101b00 */
[----:B------:R-:W4:Y:S04]  /*162c0*/  LD.E.64 R2, desc[UR36][R2.64] ;  /* 0x0000002402027980 */ /* 0x000f28000c101b00 */
[----:B------:R-:W-:Y:S04]  /*162d0*/  STL.64 [R1+0x400], R34 ;  /* 0x0004002201007387 */ /* 0x000fe80000100a00 */
[----:B------:R0:W-:Y:S04]  /*162e0*/  STL.64 [R1+0x408], R36 ;  /* 0x0004082401007387 */ /* 0x0001e80000100a00 */
[----:B------:R-:W-:Y:S04]  /*162f0*/  STL.64 [R1+0x210], R32 ;  /* 0x0002102001007387 */ /* 0x000fe80000100a00 */
        /* <DEDUP_REMOVED lines=397> */
[----:B---3--:R-:W-:Y:S04]  /*17bd0*/  STL [R1+0x350], R84 ;  /* 0x0003505401007387 */ /* 0x008fe80000100800 */
        /* <DEDUP_REMOVED lines=515> */
.L_x_6822:
[----:B------:R-:W-:Y:S05]  /*19c10*/  BSYNC B0 ;  /* 0x0000000000007941 */ /* 0x000fea0003800000 */
.L_x_6821:
        /* <DEDUP_REMOVED lines=9> */
[----:B------:R-:W2:Y:S02]  /*19cb0*/  LDL R6, [R1+0x50] ;  /* 0x0000500001067983 */ /* 0x000ea40000100800 */
[----:B--2---:R-:W-:-:S07]  /*19cc0*/  IMAD.SHL.U32 R6, R6, 0x40, RZ ;  /* 0x0000004006067824 */ /* 0x004fce00078e00ff */
.L_x_6790:
[----:B------:R-:W1:Y:S01]  /*19cd0*/  LDC R2, c[0x0][0x448] ;  /* 0x00011200ff027b82 */ /* 0x000e620000000800 */
[----:B------:R-:W-:Y:S01]  /*19ce0*/  VIADD R3, R6, 0x3f ;  /* 0x0000003f06037836 */ /* 0x000fe20000000000 */
[----:B------:R-:W-:-:S06]  /*19cf0*/  ULDC UR4, c[0x0][0xad4] ;  /* 0x0002b50000047ab9 */ /* 0x000fcc0000000800 */
[----:B------:R-:W2:Y:S01]  /*19d00*/  LDC R8, c[0x0][0xadc] ;  /* 0x0002b700ff087b82 */ /* 0x000ea20000000800 */
[----:B-1----:R-:W-:-:S13]  /*19d10*/  ISETP.NE.AND P0, PT, R2, 0x1, PT ;  /* 0x000000010200780c */ /* 0x002fda0003f05270 */
[----:B------:R-:W1:Y:S08]  /*19d20*/  @P0 LDC R2, c[0x0][0x44c] ;  /* 0x00011300ff020b82 */ /* 0x000e700000000800 */
[----:B------:R-:W3:Y:S01]  /*19d30*/  @P0 LDC R5, c[0x0][0x450] ;  /* 0x00011400ff050b82 */ /* 0x000ee20000000800 */
[----:B-1----:R-:W-:-:S05]  /*19d40*/  @P0 IMAD.HI.U32 R2, R3, R2, RZ ;  /* 0x0000000203020227 */ /* 0x002fca00078e00ff */
[----:B---3--:R-:W-:Y:S02]  /*19d50*/  @P0 SHF.R.U32.HI R3, RZ, R5, R2 ;  /* 0x00000005ff030219 */ /* 0x008fe40000011602 */
[----:B--2---:R-:W-:-:S03]  /*19d60*/  ISETP.GE.AND P0, PT, R8, 0x1, PT ;  /* 0x000000010800780c */ /* 0x004fc60003f06270 */
[----:B------:R-:W-:-:S04]  /*19d70*/  IMAD.IADD R3, R212, 0x1, R3 ;  /* 0x00000001d4037824 */ /* 0x000fc800078e0203 */
[----:B0-----:R-:W-:-:S06]  /*19d80*/  VIADD R4, R3, -UR4 ;  /* 0x8000000403047c36 */ /* 0x001fcc0008000000 */
[----:B------:R-:W-:Y:S05]  /*19d90*/  @!P0 BRA `(.L_x_6824) ;  /* 0x0000000000488947 */ /* 0x000fea0003800000 */
        /* <DEDUP_REMOVED lines=11> */
.L_x_6826:
[----:B------:R-:W-:-:S13]  /*19e50*/  ISETP.NE.AND P0, PT, R8, 0x1, PT ;  /* 0x000000010800780c */ /* 0x000fda0003f05270 */
[----:B------:R-:W0:Y:S02]  /*19e60*/  @P0 LDC.64 R2, c[0x0][0xae0] ;  /* 0x0002b800ff020b82 */ /* 0x000e240000000a00 */
[----:B0-----:R-:W-:-:S05]  /*19e70*/  @P0 IMAD.HI.U32 R2, R5, R2, RZ ;  /* 0x0000000205020227 */ /* 0x001fca00078e00ff */
[----:B------:R-:W-:-:S07]  /*19e80*/  @P0 SHF.R.U32.HI R5, RZ, R3, R2 ;  /* 0x00000003ff050219 */ /* 0x000fce0000011602 */
.L_x_6827:
[----:B------:R-:W-:Y:S05]  /*19e90*/  BSYNC B0 ;  /* 0x0000000000007941 */ /* 0x000fea0003800000 */
.L_x_6825:
[----:B------:R-:W-:-:S05]  /*19ea0*/  IMAD R5, R5, R8, RZ ;  /* 0x0000000805057224 */ /* 0x000fca00078e02ff */
[----:B------:R-:W-:-:S07]  /*19eb0*/  VIMNMX R4, R4, R5, !PT ;  /* 0x0000000504047248 */ /* 0x000fce0007fe0100 */
.L_x_6824:
[----:B------:R-:W-:-:S05]  /*19ec0*/  VIADD R4, R4, 0x3f ;  /* 0x0000003f04047836 */ /* 0x000fca0000000000 */
[----:B------:R-:W-:-:S04]  /*19ed0*/  SHF.R.S32.HI R3, RZ, 0x1f, R4 ;  /* 0x0000001fff037819 */ /* 0x000fc80000011404 */
[----:B------:R-:W-:-:S04]  /*19ee0*/  LEA.HI R3, R3, R4, RZ, 0x6 ;  /* 0x0000000403037211 */ /* 0x000fc800078f30ff */
[----:B------:R-:W-:-:S04]  /*19ef0*/  SHF.R.S32.HI R3, RZ, 0x6, R3 ;  /* 0x00000006ff037819 */ /* 0x000fc80000011403 */
[----:B------:R-:W-:-:S04]  /*19f00*/  VIMNMX R14, R180, R3, !PT ;  /* 0x00000003b40e7248 */ /* 0x000fc80007fe0100 */
[----:B------:R-:W-:-:S13]  /*19f10*/  ISETP.GE.AND P0, PT, R0, R14, PT ;  /* 0x0000000e0000720c */ /* 0x000fda0003f06270 */
[----:B------:R-:W-:Y:S05]  /*19f20*/  @!P0 BRA `(.L_x_6828) ;  /* 0x0000006c003c8947 */ /* 0x000fea0003800000 */
.L_x_6851:
        /* <DEDUP_REMOVED lines=20> */
.L_x_6830:
[----:B------:R-:W-:Y:S05]  /*1a070*/  BSYNC B0 ;  /* 0x0000000000007941 */ /* 0x000fea0003800000 */
.L_x_6829:
        /* <DEDUP_REMOVED lines=9> */
.L_x_6832:
[----:B------:R-:W-:Y:S05]  /*1a110*/  BSYNC B0 ;  /* 0x0000000000007941 */ /* 0x000fea0003800000 */
.L_x_6831:
[----:B------:R-:W-:Y:S04]  /*1a120*/  BSSY B0, `(.L_x_6833) ;  /* 0x0000006000007945 */ /* 0x000fe80003800000 */
[----:B-1----:R-:W-:Y:S05]  /*1a130*/  @P0 BRA `(.L_x_6834) ;  /* 0x0000000000100947 */ /* 0x002fea0003800000 */
[----:B-----5:R-:W-:Y:S01]  /*1a140*/  IMAD R2, R2, 0x8, R5 ;  /* 0x0000000802027824 */ /* 0x020fe200078e0205 */
[----:B------:R-:W-:-:S04]  /*1a150*/  SHF.L.U32 R3, R3, 0x1f, RZ ;  /* 0x0000001f03037819 */ /* 0x000fc800000006ff */
[----:B------:R-:W1:Y:S02]  /*1a160*/  SYNCS.PHASECHK.TRANS64.TRYWAIT P0, [R2+URZ], R3 ;  /* 0x00000003020075a7 */ /* 0x000e64000800017f */
[----:B-1----:R-:W-:Y:S05]  /*1a170*/  @!P0 BRA `(.L_x_6835) ;  /* 0x000001f000c48947 */ /* 0x002fea0003800000 */
.L_x_6834:
[----:B------:R-:W-:Y:S05]  /*1a180*/  BSYNC B0 ;  /* 0x0000000000007941 */ /* 0x000fea0003800000 */
.L_x_6833:
        /* <DEDUP_REMOVED lines=57> */
.L_x_6837:
[----:B------:R-:W-:Y:S05]  /*1a520*/  BSYNC B0 ;  /* 0x0000000000007941 */ /* 0x000fea0003800000 */
.L_x_6836:
        /* <DEDUP_REMOVED lines=8> */
.L_x_6839:
[----:B------:R-:W-:Y:S05]  /*1a5b0*/  BSYNC B0 ;  /* 0x0000000000007941 */ /* 0x000fea0003800000 */
.L_x_6838:
[----:B------:R-:W-:Y:S04]  /*1a5c0*/  BSSY B0, `(.L_x_6840) ;  /* 0x0000004000007945 */ /* 0x000fe80003800000 */
[----:B-1----:R-:W-:Y:S05]  /*1a5d0*/  @P0 BRA `(.L_x_6841) ;  /* 0x0000000000080947 */ /* 0x002fea0003800000 */
[----:B------:R-:W1:Y:S02]  /*1a5e0*/  SYNCS.PHASECHK.TRANS64.TRYWAIT P0, [R2+URZ], R3 ;  /* 0x00000003020075a7 */ /* 0x000e64000800017f */
[----:B-1----:R-:W-:Y:S05]  /*1a5f0*/  @!P0 BRA `(.L_x_6842) ;  /* 0x000001ec00b88947 */ /* 0x002fea0003800000 */
.L_x_6841:
[----:B------:R-:W-:Y:S05]  /*1a600*/  BSYNC B0 ;  /* 0x0000000000007941 */ /* 0x000fea0003800000 */
.L_x_6840:
        /* <DEDUP_REMOVED lines=433> */
.L_x_6844:
[----:B------:R-:W-:Y:S05]  /*1c120*/  BSYNC B0 ;  /* 0x0000000000007941 */ /* 0x000fea0003800000 */
.L_x_6843:
        /* <DEDUP_REMOVED lines=39> */
[----:B------:R-:W0:Y:S04]  /*1c3a0*/  SHFL.BFLY PT, R5, R2, 0x2, 0x1f ;  /* 0x0c401f0002057f89 */ /* 0x000e2800000e0000 */
[----:B------:R1:W-:Y:S04]  /*1c3b0*/  STL.64 [R1+0x1e0], R2 ;  /* 0x0001e00201007387 */ /* 0x0003e80000100a00 */
[----:B------:R-:W2:Y:S01]  /*1c3c0*/  LDL R20, [R1+0x1e4] ;  /* 0x0001e40001147983 */ /* 0x000ea20000100800 */
[----:B0-----:R-:W-:-:S03]  /*1c3d0*/  FMNMX.FTZ R8, R2, R5, !PT ;  /* 0x0000000502087209 */ /* 0x001fc60007810000 */
[----:B-1----:R-:W4:Y:S04]  /*1c3e0*/  LDL.64 R2, [R1+0xb8] ;  /* 0x0000b80001027983 */ /* 0x002f280000100a00 */
[----:B------:R-:W0:Y:S02]  /*1c3f0*/  SHFL.BFLY PT, R5, R8, 0x1, 0x1f ;  /* 0x0c201f0008057f89 */ /* 0x000e2400000e0000 */
[----:B0-----:R-:W-:Y:S02]  /*1c400*/  FMNMX.FTZ R10, R8, R5, !PT ;  /* 0x00000005080a7209 */ /* 0x001fe40007810000 */
[----:B------:R-:W4:Y:S04]  /*1c410*/  LDL.64 R4, [R1+0x1f0] ;  /* 0x0001f00001047983 */ /* 0x000f280000100a00 */
        /* <DEDUP_REMOVED lines=29> */
.L_x_6846:
[----:B------:R-:W-:Y:S05]  /*1c5f0*/  BSYNC B0 ;  /* 0x0000000000007941 */ /* 0x000fea0003800000 */
.L_x_6845:
        /* <DEDUP_REMOVED lines=9> */
.L_x_6848:
[----:B------:R-:W-:Y:S05]  /*1c690*/  BSYNC B0 ;  /* 0x0000000000007941 */ /* 0x000fea0003800000 */
.L_x_6847:
        /* <DEDUP_REMOVED lines=35> */
[-C--:B--2---:R-:W-:Y:S01]  /*1c8d0*/  FMUL.FTZ R65, R65, R66.reuse ;  /* 0x0000004241417220 */ /* 0x084fe20000410000 */
[----:B------:R-:W-:-:S03]  /*1c8e0*/  FMUL.FTZ R15, R64, R66 ;  /* 0x00000042400f7220 */ /* 0x000fc60000410000 */
[-C--:B------:R-:W-:Y:S01]  /*1c8f0*/  FFMA.FTZ R153, R26, R66.reuse, -R65 ;  /* 0x000000421a997223 */ /* 0x080fe20000010841 */
[-C--:B------:R-:W-:Y:S01]  /*1c900*/  FFMA.FTZ R152, R24, R66.reuse, -R15 ;  /* 0x0000004218987223 */ /* 0x080fe2000001080f */
[-C--:B------:R-:W-:Y:S01]  /*1c910*/  FFMA.FTZ R132, R27, R66.reuse, -R65 ;  /* 0x000000421b847223 */ /* 0x080fe20000010841 */
[-C--:B------:R-:W-:Y:S01]  /*1c920*/  FFMA.FTZ R106, R25, R66.reuse, -R15 ;  /* 0x00000042196a7223 */ /* 0x080fe2000001080f */
[-C--:B------:R-:W-:Y:S02]  /*1c930*/  FFMA.FTZ R155, R30, R66.reuse, -R65 ;  /* 0x000000421e9b7223 */ /* 0x080fe40000010841 */
[----:B------:R-:W3:Y:S01]  /*1c940*/  MUFU.EX2 R153, R153 ;  /* 0x0000009900997308 */ /* 0x000ee20000000800 */
[-C--:B------:R-:W-:Y:S01]  /*1c950*/  FFMA.FTZ R154, R28, R66.reuse, -R15 ;  /* 0x000000421c9a7223 */ /* 0x080fe2000001080f */
[----:B------:R-:W-:-:S06]  /*1c960*/  FFMA.FTZ R133, R31, R66, -R65 ;  /* 0x000000421f857223 */ /* 0x000fcc0000010841 */
        /* <DEDUP_REMOVED lines=8> */
[----:B------:R-:W1:Y:S08]  /*1c9f0*/  MUFU.EX2 R132, R132 ;  /* 0x0000008400847308 */ /* 0x000e700000000800 */
[----:B------:R-:W2:Y:S08]  /*1ca00*/  MUFU.EX2 R106, R106 ;  /* 0x0000006a006a7308 */ /* 0x000eb00000000800 */
[----:B------:R-:W4:Y:S01]  /*1ca10*/  MUFU.EX2 R155, R155 ;  /* 0x0000009b009b7308 */ /* 0x000f220000000800 */
[----:B---3--:R-:W-:-:S07]  /*1ca20*/  FADD.FTZ R25, R153, R7 ;  /* 0x0000000799197221 */ /* 0x008fce0000010000 */
[----:B------:R-:W3:Y:S01]  /*1ca30*/  MUFU.EX2 R154, R154 ;  /* 0x0000009a009a7308 */ /* 0x000ee20000000800 */
[----:B0-----:R-:W-:Y:S01]  /*1ca40*/  FADD.FTZ R7, R152, R6 ;  /* 0x0000000698077221 */ /* 0x001fe20000010000 */
        /* <DEDUP_REMOVED lines=12> */
[-CC-:B------:R-:W-:Y:S01]  /*1cb10*/  FFMA.FTZ R172, R48, R66.reuse, -R15.reuse ;  /* 0x0000004230ac7223 */ /* 0x180fe2000001080f */
[-C--:B------:R-:W-:Y:S01]  /*1cb20*/  FFMA.FTZ R190, R49, R66.reuse, -R15 ;  /* 0x0000004231be7223 */ /* 0x080fe2000001080f */
[----:B------:R-:W0:Y:S01]  /*1cb30*/  MUFU.EX2 R107, R107 ;  /* 0x0000006b006b7308 */ /* 0x000e220000000800 */
[----:B-1----:R-:W-:Y:S01]  /*1cb40*/  FADD.FTZ R6, R132, R25 ;  /* 0x0000001984067221 */ /* 0x002fe20000010000 */
[----:B--2---:R-:W-:Y:S01]  /*1cb50*/  FADD.FTZ R7, R106, R7 ;  /* 0x000000076a077221 */ /* 0x004fe20000010000 */
[-C--:B------:R-:W-:Y:S01]  /*1cb60*/  FFMA.FTZ R175, R54, R66.reuse, -R65 ;  /* 0x0000004236af7223 */ /* 0x080fe20000010841 */
[----:B------:R-:W-:Y:S01]  /*1cb70*/  FFMA.FTZ R174, R52, R66, -R15 ;  /* 0x0000004234ae7223 */ /* 0x000fe2000001080f */
[C---:B----4-:R-:W-:Y:S01]  /*1cb80*/  FMUL.FTZ R93, R110.reuse, R89 ;  /* 0x000000596e5d7220 */ /* 0x050fe20000410000 */
[C---:B------:R-:W-:Y:S01]  /*1cb90*/  FMUL.FTZ R92, R110.reuse, R88 ;  /* 0x000000586e5c7220 */ /* 0x040fe20000410000 */
[C---:B------:R-:W-:Y:S01]  /*1cba0*/  FMUL.FTZ R95, R109.reuse, R91 ;  /* 0x0000005b6d5f7220 */ /* 0x040fe20000410000 */
[----:B------:R-:W1:Y:S01]  /*1cbb0*/  MUFU.EX2 R169, R169 ;  /* 0x000000a900a97308 */ /* 0x000e620000000800 */
[----:B------:R-:W-:Y:S01]  /*1cbc0*/  FMUL.FTZ R94, R109, R90 ;  /* 0x0000005a6d5e7220 */ /* 0x000fe20000410000 */
[C---:B------:R-:W-:Y:S01]  /*1cbd0*/  FMUL.FTZ R101, R110.reuse, R101 ;  /* 0x000000656e657220 */ /* 0x040fe20000410000 */
[C---:B------:R-:W-:Y:S01]  /*1cbe0*/  FMUL.FTZ R100, R110.reuse, R100 ;  /* 0x000000646e647220 */ /* 0x040fe20000410000 */
[C---:B------:R-:W-:Y:S01]  /*1cbf0*/  FMUL.FTZ R103, R110.reuse, R103 ;  /* 0x000000676e677220 */ /* 0x040fe20000410000 */
[C---:B------:R-:W-:Y:S01]  /*1cc00*/  FMUL.FTZ R102, R110.reuse, R102 ;  /* 0x000000666e667220 */ /* 0x040fe20000410000 */
[C---:B------:R-:W-:Y:S01]  /*1cc10*/  FMUL.FTZ R105, R110.reuse, R99 ;  /* 0x000000636e697220 */ /* 0x040fe20000410000 */
[----:B------:R-:W-:Y:S01]  /*1cc20*/  FMUL.FTZ R104, R110, R98 ;  /* 0x000000626e687220 */ /* 0x000fe20000410000 */
[----:B------:R-:W2:Y:S01]  /*1cc30*/  MUFU.EX2 R168, R168 ;  /* 0x000000a800a87308 */ /* 0x000ea20000000800 */
[----:B------:R-:W-:Y:S01]  /*1cc40*/  FADD.FTZ R26, R155, R6 ;  /* 0x000000069b1a7221 */ /* 0x000fe20000010000 */
[----:B---3--:R-:W-:Y:S01]  /*1cc50*/  FADD.FTZ R6, R154, R7 ;  /* 0x000000079a067221 */ /* 0x008fe20000010000 */
        /* <DEDUP_REMOVED lines=18> */
[C---:B------:R-:W-:Y:S01]  /*1cd80*/  FMUL.FTZ R9, R110.reuse, R9 ;  /* 0x000000096e097220 */ /* 0x040fe20000410000 */
[----:B------:R-:W-:Y:S01]  /*1cd90*/  FMUL.FTZ R8, R110, R8 ;  /* 0x000000086e087220 */ /* 0x000fe20000410000 */
[----:B------:R-:W4:Y:S01]  /*1cda0*/  LDL.64 R28, [R1+0x2c0] ;  /* 0x0002c000011c7983 */ /* 0x000f220000100a00 */
[----:B------:R-:W0:Y:S08]  /*1cdb0*/  MUFU.EX2 R171, R171 ;  /* 0x000000ab00ab7308 */ /* 0x000e300000000800 */
[----:B------:R-:W0:Y:S01]  /*1cdc0*/  MUFU.EX2 R170, R170 ;  /* 0x000000aa00aa7308 */ /* 0x000e220000000800 */
[----:B-1----:R-:W-:Y:S01]  /*1cdd0*/  FADD.FTZ R31, R169, R26 ;  /* 0x0000001aa91f7221 */ /* 0x002fe20000010000 */
[----:B--2---:R-:W-:Y:S01]  /*1cde0*/  FADD.FTZ R7, R168, R7 ;  /* 0x00000007a8077221 */ /* 0x004fe20000010000 */
[----:B------:R-:W2:Y:S05]  /*1cdf0*/  LDL.64 R38, [R1+0x360] ;  /* 0x0003600001267983 */ /* 0x000eaa0000100a00 */
[----:B------:R-:W1:Y:S08]  /*1ce00*/  MUFU.EX2 R131, R131 ;  /* 0x0000008300837308 */ /* 0x000e700000000800 */
[----:B------:R-:W1:Y:S01]  /*1ce10*/  MUFU.EX2 R127, R127 ;  /* 0x0000007f007f7308 */ /* 0x000e620000000800 */
[----:B---3--:R-:W-:Y:S01]  /*1ce20*/  FADD.FTZ R30, R130, R31 ;  /* 0x0000001f821e7221 */ /* 0x008fe20000010000 */
[----:B----4-:R-:W-:Y:S01]  /*1ce30*/  FADD.FTZ R7, R108, R7 ;  /* 0x000000076c077221 */ /* 0x010fe20000010000 */
[----:B------:R-:W3:Y:S04]  /*1ce40*/  LDL.64 R40, [R1+0x370] ;  /* 0x0003700001287983 */ /* 0x000ee80000100a00 */
[----:B------:R-:W4:Y:S01]  /*1ce50*/  LDL.64 R42, [R1+0x380] ;  /* 0x00038000012a7983 */ /* 0x000f220000100a00 */
[----:B------:R-:W1:Y:S08]  /*1ce60*/  MUFU.EX2 R177, R177 ;  /* 0x000000b100b17308 */ /* 0x000e700000000800 */
        /* <DEDUP_REMOVED lines=18> */
[----:B------:R-:W0:Y:S01]  /*1cf90*/  MUFU.EX2 R173, R173 ;  /* 0x000000ad00ad7308 */ /* 0x000e220000000800 */
[-C--:B------:R-:W-:Y:S01]  /*1cfa0*/  FFMA.FTZ R15, R53, R66.reuse, -R15 ;  /* 0x00000042350f7223 */ /* 0x080fe2000001080f */
[----:B------:R-:W-:-:S06]  /*1cfb0*/  FFMA.FTZ R7, R55, R66, -R65 ;  /* 0x0000004237077223 */ /* 0x000fcc0000010841 */
[----:B------:R-:W0:Y:S01]  /*1cfc0*/  MUFU.EX2 R172, R172 ;  /* 0x000000ac00ac7308 */ /* 0x000e220000000800 */
[----:B-1----:R-:W-:Y:S01]  /*1cfd0*/  FADD.FTZ R34, R179, R34 ;  /* 0x00000022b3227221 */ /* 0x002fe20000010000 */
[----:B------:R-:W-:Y:S01]  /*1cfe0*/  FADD.FTZ R35, R178, R35 ;  /* 0x00000023b2237221 */ /* 0x000fe20000010000 */
[----:B------:R-:W4:Y:S04]  /*1cff0*/  LDL.64 R24, [R1+0x2b0] ;  /* 0x0002b00001187983 */ /* 0x000f280000100a00 */
[----:B------:R-:W4:Y:S01]  /*1d000*/  LDL.64 R26, [R1+0x2d0] ;  /* 0x0002d000011a7983 */ /* 0x000f220000100a00 */
[----:B------:R-:W1:Y:S03]  /*1d010*/  MUFU.EX2 R6, R6 ;  /* 0x0000000600067308 */ /* 0x000e660000000800 */
        /* <DEDUP_REMOVED lines=18> */
[----:B------:R-:W4:Y:S02]  /*1d140*/  LDL.64 R66, [R1+0x248] ;  /* 0x0002480001427983 */ /* 0x000f240000100a00 */
[----:B------:R-:W-:Y:S01]  /*1d150*/  FADD.FTZ R36, R175, R34 ;  /* 0x00000022af247221 */ /* 0x000fe20000010000 */
[----:B------:R-:W-:Y:S01]  /*1d160*/  FADD.FTZ R34, R174, R35 ;  /* 0x00000023ae227221 */ /* 0x000fe20000010000 */
[----:B------:R-:W4:Y:S03]  /*1d170*/  LDL.64 R90, [R1+0x2a8] ;  /* 0x0002a800015a7983 */ /* 0x000f260000100a00 */
[----:B0-----:R-:W-:Y:S01]  /*1d180*/  FADD.FTZ R34, R15, R34 ;  /* 0x000000220f227221 */ /* 0x001fe20000010000 */
[----:B------:R-:W4:Y:S04]  /*1d190*/  LDL.64 R88, [R1+0x2b8] ;  /* 0x0002b80001587983 */ /* 0x000f280000100a00 */
[----:B------:R-:W4:Y:S01]  /*1d1a0*/  LDL.64 R98, [R1+0x2f8] ;  /* 0x0002f80001627983 */ /* 0x000f220000100a00 */
[----:B------:R-:W-:-:S03]  /*1d1b0*/  FADD.FTZ R35, R7, R36 ;  /* 0x0000002407237221 */ /* 0x000fc60000010000 */
[----:B------:R-:W4:Y:S04]  /*1d1c0*/  LDL.64 R36, [R1+0x350] ;  /* 0x0003500001247983 */ /* 0x000f280000100a00 */
[----:B------:R0:W-:Y:S01]  /*1d1d0*/  STL.64 [R1+0x1f0], R34 ;  /* 0x0001f02201007387 */ /* 0x0001e20000100a00 */
[----:B------:R-:W-:Y:S06]  /*1d1e0*/  BAR.SYNC.DEFER_BLOCKING 0xf, 0x100 ;  /* 0x03c4000000007b1d */ /* 0x000fec0000010000 */
[----:B0-----:R-:W4:Y:S04]  /*1d1f0*/  LDL.64 R34, [R1+0x340] ;  /* 0x0003400001227983 */ /* 0x001f280000100a00 */
[----:B------:R-:W4:Y:S04]  /*1d200*/  LDL.64 R10, [R1+0x378] ;  /* 0x00037800010a7983 */ /* 0x000f280000100a00 */
[----:B------:R-:W4:Y:S04]  /*1d210*/  LD.E.64 R86, desc[UR36][R2.64+0x8] ;  /* 0x0000082402567980 */ /* 0x000f28000c101b00 */
[----:B------:R-:W4:Y:S04]  /*1d220*/  LD.E.64 R2, desc[UR36][R2.64] ;  /* 0x0000002402027980 */ /* 0x000f28000c101b00 */
        /* <DEDUP_REMOVED lines=24> */
[----:B------:R0:W-:Y:S04]  /*1d3b0*/  STL.64 [R1+0x280], R8 ;  /* 0x0002800801007387 */ /* 0x0001e80000100a00 */
        /* <DEDUP_REMOVED lines=93> */
[----:B------:R-:W-:Y:S01]  /*1d990*/  FMUL.FTZ R34, R110, R34 ;  /* 0x000000226e227220 */ /* 0x000fe20000410000 */
[C---:B------:R-:W-:Y:S01]  /*1d9a0*/  FMUL.FTZ R11, R109.reuse, R11 ;  /* 0x0000000b6d0b7220 */ /* 0x040fe20000410000 */
[----:B------:R-:W-:Y:S01]  /*1d9b0*/  FMUL.FTZ R10, R109, R10 ;  /* 0x0000000a6d0a7220 */ /* 0x000fe20000410000 */
        /* <DEDUP_REMOVED lines=189> */
[----:B---3--:R-:W3:Y:S04]  /*1e590*/  LDL R135, [R1+0x3e8] ;  /* 0x0003e80001877983 */ /* 0x008ee80000100800 */
        /* <DEDUP_REMOVED lines=127> */
[----:B--2---:R-:W-:Y:S04]  /*1ed90*/  STL [R1+0x3e4], R134 ;  /* 0x0003e48601007387 */ /* 0x004fe80000100800 */
[----:B---3--:R2:W-:Y:S04]  /*1eda0*/  STL [R1+0x3e8], R135 ;  /* 0x0003e88701007387 */ /* 0x0085e80000100800 */
        /* <DEDUP_REMOVED lines=9> */
[----:B0-----:R-:W4:Y:S04]  /*1ee40*/  LDL.128 R24, [R1+0x210] ;  /* 0x0002100001187983 */ /* 0x001f280000100c00 */
[----:B-1----:R-:W4:Y:S04]  /*1ee50*/  LDL.128 R28, [R1+0x220] ;  /* 0x00022000011c7983 */ /* 0x002f280000100c00 */
[----:B------:R-:W4:Y:S04]  /*1ee60*/  LDL.128 R32, [R1+0x230] ;  /* 0x0002300001207983 */ /* 0x000f280000100c00 */
        /* <DEDUP_REMOVED lines=24> */
[----:B--2---:R-:W2:Y:S04]  /*1eff0*/  LDL.128 R132, [R1+0x3c0] ;  /* 0x0003c00001847983 */ /* 0x004ea80000100c00 */
[----:B---3--:R-:W2:Y:S04]  /*1f000*/  LDL.128 R136, [R1+0x3d0] ;  /* 0x0003d00001887983 */ /* 0x008ea80000100c00 */
[----:B----4-:R-:W2:Y:S04]  /*1f010*/  LDL.128 R140, [R1+0x3e0] ;  /* 0x0003e000018c7983 */ /* 0x010ea80000100c00 */
        /* <DEDUP_REMOVED lines=438> */
.L_x_6850:
[----:B------:R-:W-:Y:S05]  /*20b80*/  BSYNC B0 ;  /* 0x0000000000007941 */ /* 0x000fea0003800000 */
.L_x_6849:
        /* <DEDUP_REMOVED lines=9> */
.L_x_6828:
[----:B------:R-:W-:-:S13]  /*20c20*/  ISETP.GE.AND P0, PT, R0, R180, PT ;  /* 0x000000b40000720c */ /* 0x000fda0003f06270 */
[----:B------:R-:W-:Y:S05]  /*20c30*/  @!P0 BRA `(.L_x_6852) ;  /* 0x0000007800d88947 */ /* 0x000fea0003800000 */
.L_x_6885:
[----:B------:R-:W0:Y:S04]  /*20c40*/  LDL R21, [R1+0x1c0] ;  /* 0x0001c00001157983 */ /* 0x000e280000100800 */
[----:B------:R-:W2:Y:S04]  /*20c50*/  LDL R2, [R1+0x1c8] ;  /* 0x0001c80001027983 */ /* 0x000ea80000100800 */
[----:B------:R-:W3:Y:S01]  /*20c60*/  LDL R3, [R1] ;  /* 0x0000000001037983 */ /* 0x000ee20000100800 */
[----:B01----:R-:W-:-:S05]  /*20c70*/  VIADD R4, R21, 0x1 ;  /* 0x0000000115047836 */ /* 0x003fca0000000000 */
[----:B------:R-:W-:-:S13]  /*20c80*/  ISETP.NE.AND P0, PT, R4, 0x2, PT ;  /* 0x000000020400780c */ /* 0x000fda0003f05270 */
[----:B------:R0:W5:Y:S04]  /*20c90*/  @P0 LDL R6, [R1+0x1c4] ;  /* 0x0001c40001060983 */ /* 0x0001680000100800 */
[----:B------:R-:W4:Y:S01]  /*20ca0*/  @!P0 LDL R5, [R1+0x1c4] ;  /* 0x0001c40001058983 */ /* 0x000f220000100800 */
[----:B--2---:R-:W-:Y:S01]  /*20cb0*/  VIADD R2, R2, 0x1 ;  /* 0x0000000102027836 */ /* 0x004fe20000000000 */
[----:B---3--:R-:W-:Y:S02]  /*20cc0*/  LOP3.LUT R3, R3, 0x1, RZ, 0xfc, !PT ;  /* 0x0000000103037812 */ /* 0x008fe400078efcff */
[----:B------:R1:W-:Y:S04]  /*20cd0*/  STL [R1+0x1c0], R4 ;  /* 0x0001c00401007387 */ /* 0x0003e80000100800 */
[----:B------:R0:W-:Y:S04]  /*20ce0*/  STL [R1+0x1c8], R2 ;  /* 0x0001c80201007387 */ /* 0x0001e80000100800 */
[----:B------:R0:W-:Y:S01]  /*20cf0*/  @!P0 STL [R1+0x1c0], RZ ;  /* 0x0001c0ff01008387 */ /* 0x0001e20000100800 */
[----:B------:R-:W-:Y:S01]  /*20d00*/  ISETP.NE.AND P1, PT, R3, 0x3, PT ;  /* 0x000000030300780c */ /* 0x000fe20003f25270 */
[----:B------:R-:W-:Y:S05]  /*20d10*/  YIELD ;  /* 0x0000000000007946 */ /* 0x000fea0003800000 */
[----:B------:R-:W-:Y:S01]  /*20d20*/  BSSY B0, `(.L_x_6853) ;  /* 0x0000006000007945 */ /* 0x000fe20003800000 */
[----:B-1----:R-:W-:Y:S01]  /*20d30*/  @!P0 IMAD.MOV.U32 R4, RZ, RZ, RZ ;  /* 0x000000ffff048224 */ /* 0x002fe200078e00ff */
[----:B----4-:R-:W-:-:S05]  /*20d40*/  @!P0 LOP3.LUT R6, R5, 0x1, RZ, 0x3c, !PT ;  /* 0x0000000105068812 */ /* 0x010fca00078e3cff */
[----:B------:R0:W-:Y:S01]  /*20d50*/  @!P0 STL [R1+0x1c4], R6 ;  /* 0x0001c40601008387 */ /* 0x0001e20000100800 */
[----:B------:R-:W-:Y:S05]  /*20d60*/  @!P1 BRA `(.L_x_6854) ;  /* 0x0000000000049947 */ /* 0x000fea0003800000 */
[----:B------:R-:W-:Y:S01]  /*20d70*/  BPT.TRAP 0x1 ;  /* 0x000000040000795c */ /* 0x000fe20000300000 */
.L_x_6854:
[----:B------:R-:W-:Y:S05]  /*20d80*/  BSYNC B0 ;  /* 0x0000000000007941 */ /* 0x000fea0003800000 */
.L_x_6853:
        /* <DEDUP_REMOVED lines=9> */
.L_x_6856:
[----:B------:R-:W-:Y:S05]  /*20e20*/  BSYNC B0 ;  /* 0x0000000000007941 */ /* 0x000fea0003800000 */
.L_x_6855:
[----:B------:R-:W-:Y:S04]  /*20e30*/  BSSY B0, `(.L_x_6857) ;  /* 0x0000006000007945 */ /* 0x000fe80003800000 */
[----:B-1----:R-:W-:Y:S05]  /*20e40*/  @P0 BRA `(.L_x_6858) ;  /* 0x0000000000100947 */ /* 0x002fea0003800000 */
[----:B-----5:R-:W-:Y:S01]  /*20e50*/  IMAD R2, R2, 0x8, R5 ;  /* 0x0000000802027824 */ /* 0x020fe200078e0205 */
[----:B------:R-:W-:-:S04]  /*20e60*/  SHF.L.U32 R3, R3, 0x1f, RZ ;  /* 0x0000001f03037819 */ /* 0x000fc800000006ff */
[----:B------:R-:W1:Y:S02]  /*20e70*/  SYNCS.PHASECHK.TRANS64.TRYWAIT P0, [R2+URZ], R3 ;  /* 0x00000003020075a7 */ /* 0x000e64000800017f */
[----:B-1----:R-:W-:Y:S05]  /*20e80*/  @!P0 BRA `(.L_x_6859) ;  /* 0x0000018400a88947 */ /* 0x002fea0003800000 */
.L_x_6858:
[----:B------:R-:W-:Y:S05]  /*20e90*/  BSYNC B0 ;  /* 0x0000000000007941 */ /* 0x000fea0003800000 */
.L_x_6857:
        /* <DEDUP_REMOVED lines=57> */
.L_x_6861:
[----:B------:R-:W-:Y:S05]  /*21230*/  BSYNC B0 ;  /* 0x0000000000007941 */ /* 0x000fea0003800000 */
.L_x_6860:
        /* <DEDUP_REMOVED lines=8> */
.L_x_6863:
[----:B------:R-:W-:Y:S05]  /*212c0*/  BSYNC B0 ;  /* 0x0000000000007941 */ /* 0x000fea0003800000 */
.L_x_6862:
[----:B------:R-:W-:Y:S04]  /*212d0*/  BSSY B0, `(.L_x_6864) ;  /* 0x0000004000007945 */ /* 0x000fe80003800000 */
[----:B-1----:R-:W-:Y:S05]  /*212e0*/  @P0 BRA `(.L_x_6865) ;  /* 0x0000000000080947 */ /* 0x002fea0003800000 */
[----:B------:R-:W1:Y:S02]  /*212f0*/  SYNCS.PHASECHK.TRANS64.TRYWAIT P0, [R2+URZ], R3 ;  /* 0x00000003020075a7 */ /* 0x000e64000800017f */
[----:B-1----:R-:W-:Y:S05]  /*21300*/  @!P0 BRA `(.L_x_6866) ;  /* 0x00000180009c8947 */ /* 0x002fea0003800000 */
.L_x_6865:
[----:B------:R-:W-:Y:S05]  /*21310*/  BSYNC B0 ;  /* 0x0000000000007941 */ /* 0x000fea0003800000 */
.L_x_6864:
        /* <DEDUP_REMOVED lines=248> */
[----:B------:R-:W-:Y:S01]  /*222a0*/  IMAD.MOV.U32 R9, RZ, RZ, R3 ;  /* 0x000000ffff097224 */ /* 0x000fe200078e0003 */
        /* <DEDUP_REMOVED lines=91> */
[----:B------:R-:W-:Y:S01]  /*22860*/  R2UR UR6, R8 ;  /* 0x00000000080672ca */ /* 0x000fe200000e0000 */
[----:B------:R-:W2:Y:S01]  /*22870*/  LDL R12, [R1] ;  /* 0x00000000010c7983 */ /* 0x000ea20000100800 */
        /* <DEDUP_REMOVED lines=9> */
[----:B------:R-:W-:Y:S02]  /*22910*/  R2UR UR4, R4 ;  /* 0x00000000040472ca */ /* 0x000fe400000e0000 */
[----:B------:R-:W-:Y:S02]  /*22920*/  R2UR UR7, R9 ;  /* 0x00000000090772ca */ /* 0x000fe400000e0000 */
[----:B------:R-:W-:Y:S01]  /*22930*/  R2UR UR6, R8 ;  /* 0x00000000080672ca */ /* 0x000fe200000e0000 */
[----:B------:R0:W5:Y:S01]  /*22940*/  LDL R9, [R1+0xc] ;  /* 0x00000c0001097983 */ /* 0x0001620000100800 */
        /* <DEDUP_REMOVED lines=69> */
[----:B------:R-:W-:-:S03]  /*22da0*/  LOP3.LUT R2, R12, 0x1, RZ, 0xfc, !PT ;  /* 0x000000010c027812 */ /* 0x000fc600078efcff */
        /* <DEDUP_REMOVED lines=8> */
.L_x_6868:
[----:B------:R-:W-:Y:S05]  /*22e30*/  BSYNC B0 ;  /* 0x0000000000007941 */ /* 0x000fea0003800000 */
.L_x_6867:
        /* <DEDUP_REMOVED lines=9> */
[----:B0-----:R-:W4:Y:S04]  /*22ed0*/  LDL.128 R8, [R1+0xe0] ;  /* 0x0000e00001087983 */ /* 0x001f280000100c00 */
[----:B------:R-:W4:Y:S01]  /*22ee0*/  LDL.128 R4, [R1+0xd0] ;  /* 0x0000d00001047983 */ /* 0x000f220000100c00 */
[----:B------:R-:W-:Y:S01]  /*22ef0*/  IMAD.SHL.U32 R63, R0, 0x40, RZ ;  /* 0x00000040003f7824 */ /* 0x000fe200078e00ff */
        /* <DEDUP_REMOVED lines=50> */
.L_x_6872:
[----:B------:R-:W-:-:S13]  /*23220*/  ISETP.NE.AND P0, PT, R9, 0x1, PT ;  /* 0x000000010900780c */ /* 0x000fda0003f05270 */
[----:B------:R-:W-:-:S05]  /*23230*/  @P0 IMAD.HI.U32 R8, R6, R10, RZ ;  /* 0x0000000a06080227 */ /* 0x000fca00078e00ff */
[----:B------:R-:W-:-:S07]  /*23240*/  @P0 SHF.R.U32.HI R6, RZ, R11, R8 ;  /* 0x0000000bff060219 */ /* 0x000fce0000011608 */
.L_x_6873:
[----:B------:R-:W-:Y:S05]  /*23250*/  BSYNC B1 ;  /* 0x0000000000017941 */ /* 0x000fea0003800000 */
.L_x_6871:
[----:B------:R-:W-:-:S04]  /*23260*/  IMAD R7, R6, R9, -R63 ;  /* 0x0000000906077224 */ /* 0x000fc800078e0a3f */
[----:B------:R-:W-:-:S05]  /*23270*/  IMAD R6, R20, -0x2, R7 ;  /* 0xfffffffe14067824 */ /* 0x000fca00078e0207 */
[----:B------:R-:W-:Y:S02]  /*23280*/  VIMNMX R3, R3, R6, !PT ;  /* 0x0000000603037248 */ /* 0x000fe40007fe0100 */
[----:B------:R-:W-:-:S07]  /*23290*/  VIADDMNMX R2, R6, R9, R2, PT ;  /* 0x0000000906027246 */ /* 0x000fce0003800102 */
.L_x_6870:
[----:B------:R-:W-:Y:S05]  /*232a0*/  BSYNC B0 ;  /* 0x0000000000007941 */ /* 0x000fea0003800000 */
.L_x_6869:
        /* <DEDUP_REMOVED lines=90> */
.L_x_6877:
[----:B------:R-:W-:-:S13]  /*23850*/  ISETP.NE.AND P6, PT, R9, 0x1, PT ;  /* 0x000000010900780c */ /* 0x000fda0003fc5270 */
[----:B------:R-:W-:-:S05]  /*23860*/  @P6 IMAD.HI.U32 R10, R4, R10, RZ ;  /* 0x0000000a040a6227 */ /* 0x000fca00078e00ff */
[----:B------:R-:W-:-:S07]  /*23870*/  @P6 SHF.R.U32.HI R4, RZ, R11, R10 ;  /* 0x0000000bff046219 */ /* 0x000fce000001160a */
.L_x_6878:
[----:B------:R-:W-:Y:S05]  /*23880*/  BSYNC B1 ;  /* 0x0000000000017941 */ /* 0x000fea0003800000 */
.L_x_6876:
[----:B------:R-:W-:-:S04]  /*23890*/  IMAD R3, R4, R9, -R63 ;  /* 0x0000000904037224 */ /* 0x000fc800078e0a3f */
[----:B------:R-:W-:-:S05]  /*238a0*/  IMAD R20, R20, -0x2, R3 ;  /* 0xfffffffe14147824 */ /* 0x000fca00078e0203 */
[----:B------:R-:W-:Y:S02]  /*238b0*/  VIADDMNMX R8, R20, R9, R8, PT ;  /* 0x0000000914087246 */ /* 0x000fe40003800108 */
[----:B------:R-:W-:-:S07]  /*238c0*/  VIMNMX R13, R13, R20, !PT ;  /* 0x000000140d0d7248 */ /* 0x000fce0007fe0100 */
.L_x_6875:
[----:B------:R-:W-:Y:S05]  /*238d0*/  BSYNC B0 ;  /* 0x0000000000007941 */ /* 0x000fea0003800000 */
.L_x_6874:
        /* <DEDUP_REMOVED lines=133> */
.L_x_6880:
[----:B------:R-:W-:Y:S05]  /*24130*/  BSYNC B0 ;  /* 0x0000000000007941 */ /* 0x000fea0003800000 */
.L_x_6879:
        /* <DEDUP_REMOVED lines=9> */
.L_x_6882:
[----:B------:R-:W-:Y:S05]  /*241d0*/  BSYNC B0 ;  /* 0x0000000000007941 */ /* 0x000fea0003800000 */
.L_x_6881:
        /* <DEDUP_REMOVED lines=41> */
[----:B------:R-:W2:Y:S01]  /*24470*/  LDL.64 R4, [R1+0x238] ;  /* 0x0002380001047983 */ /* 0x000ea20000100a00 */
[C---:B------:R-:W-:Y:S02]  /*24480*/  FSETP.NEU.FTZ.AND P0, PT, R9.reuse, -INF , PT ;  /* 0xff8000000900780b */ /* 0x040fe40003f1d000 */
[-C--:B------:R-:W-:Y:S01]  /*24490*/  FFMA.FTZ R176, R40, R69.reuse, -R8 ;  /* 0x0000004528b07223 */ /* 0x080fe20000010808 */
[----:B------:R-:W-:-:S05]  /*244a0*/  FMUL.FTZ R40, R9, R69 ;  /* 0x0000004509287220 */ /* 0x000fca0000410000 */
        /* <DEDUP_REMOVED lines=65> */
[----:B------:R-:W-:Y:S01]  /*248c0*/  FMUL.FTZ R86, R134, R86 ;  /* 0x0000005686567220 */ /* 0x000fe20000410000 */
[----:B------:R-:W2:Y:S04]  /*248d0*/  LDL.64 R66, [R1+0x390] ;  /* 0x0003900001427983 */ /* 0x000ea80000100a00 */
[----:B------:R-:W0:Y:S01]  /*248e0*/  MUFU.EX2 R154, R154 ;  /* 0x0000009a009a7308 */ /* 0x000e220000000800 */
[----:B-1----:R-:W-:Y:S01]  /*248f0*/  FADD.FTZ R8, R153, R8 ;  /* 0x0000000899087221 */ /* 0x002fe20000010000 */
[----:B---3--:R-:W-:Y:S01]  /*24900*/  FADD.FTZ R7, R121, R6 ;  /* 0x0000000679077221 */ /* 0x008fe20000010000 */
[----:B------:R-:W3:Y:S04]  /*24910*/  LDL.64 R70, [R1+0x3c0] ;  /* 0x0003c00001467983 */ /* 0x000ee80000100a00 */
[----:B------:R-:W3:Y:S01]  /*24920*/  LDL.64 R64, [R1+0x3f0] ;  /* 0x0003f00001407983 */ /* 0x000ee20000100a00 */
[----:B------:R-:W1:Y:S03]  /*24930*/  MUFU.EX2 R169, R169 ;  /* 0x000000a900a97308 */ /* 0x000e660000000800 */
[----:B------:R-:W3:Y:S04]  /*24940*/  LDL.64 R60, [R1+0x258] ;  /* 0x00025800013c7983 */ /* 0x000ee80000100a00 */
[----:B------:R-:W3:Y:S01]  /*24950*/  LDL.64 R62, [R1+0x248] ;  /* 0x00024800013e7983 */ /* 0x000ee20000100a00 */
        /* <DEDUP_REMOVED lines=11> */
[----:B------:R-:W0:Y:S08]  /*24a10*/  MUFU.EX2 R171, R171 ;  /* 0x000000ab00ab7308 */ /* 0x000e300000000800 */
        /* <DEDUP_REMOVED lines=21> */
[----:B------:R-:W-:-:S06]  /*24b70*/  FADD.FTZ R6, R176, R7 ;  /* 0x00000007b0067221 */ /* 0x000fcc0000010000 */
        /* <DEDUP_REMOVED lines=11> */
[----:B------:R-:W-:Y:S08]  /*24c30*/  MUFU.EX2 R172, R172 ;  /* 0x000000ac00ac7308 */ /* 0x000ff00000000800 */
        /* <DEDUP_REMOVED lines=11> */
[----:B------:R-:W-:Y:S01]  /*24cf0*/  FADD.FTZ R39, R172, R39 ;  /* 0x00000027ac277221 */ /* 0x000fe20000010000 */
[----:B------:R-:W4:Y:S02]  /*24d00*/  LDL.64 R40, [R1+0x2f8] ;  /* 0x0002f80001287983 */ /* 0x000f240000100a00 */
[----:B------:R-:W-:Y:S01]  /*24d10*/  FADD.FTZ R6, R175, R6 ;  /* 0x00000006af067221 */ /* 0x000fe20000010000 */
[----:B------:R-:W-:-:S04]  /*24d20*/  FADD.FTZ R38, R174, R39 ;  /* 0x00000027ae267221 */ /* 0x000fc80000010000 */
[----:B0-----:R-:W-:Y:S01]  /*24d30*/  FADD.FTZ R38, R9, R38 ;  /* 0x0000002609267221 */ /* 0x001fe20000010000 */
[----:B------:R-:W-:-:S05]  /*24d40*/  FADD.FTZ R39, R7, R6 ;  /* 0x0000000607277221 */ /* 0x000fca0000010000 */
[----:B------:R0:W-:Y:S01]  /*24d50*/  STL.64 [R1+0x1f0], R38 ;  /* 0x0001f02601007387 */ /* 0x0001e20000100a00 */
[----:B------:R-:W-:Y:S06]  /*24d60*/  BAR.SYNC.DEFER_BLOCKING 0xf, 0x100 ;  /* 0x03c4000000007b1d */ /* 0x000fec0000010000 */
[----:B0-----:R-:W4:Y:S01]  /*24d70*/  LDL.64 R38, [R1+0x308] ;  /* 0x0003080001267983 */ /* 0x001f220000100a00 */
[C---:B--2---:R-:W-:Y:S01]  /*24d80*/  FMUL.FTZ R5, R134.reuse, R5 ;  /* 0x0000000586057220 */ /* 0x044fe20000410000 */
[C---:B------:R-:W-:Y:S02]  /*24d90*/  FMUL.FTZ R4, R134.reuse, R4 ;  /* 0x0000000486047220 */ /* 0x040fe40000410000 */
[----:B------:R-:W2:Y:S04]  /*24da0*/  LD.E.64 R96, desc[UR36][R2.64+0x8] ;  /* 0x0000082402607980 */ /* 0x000ea8000c101b00 */
[----:B------:R-:W2:Y:S04]  /*24db0*/  LD.E.64 R2, desc[UR36][R2.64] ;  /* 0x0000002402027980 */ /* 0x000ea8000c101b00 */
        /* <DEDUP_REMOVED lines=23> */
[----:B------:R-:W3:Y:S04]  /*24f30*/  LDL.64 R12, [R1+0x3a8] ;  /* 0x0003a800010c7983 */ /* 0x000ee80000100a00 */
[----:B------:R-:W3:Y:S04]  /*24f40*/  LDL.64 R84, [R1+0x3b8] ;  /* 0x0003b80001547983 */ /* 0x000ee80000100a00 */
[----:B------:R-:W3:Y:S04]  /*24f50*/  LDL.64 R86, [R1+0x3c8] ;  /* 0x0003c80001567983 */ /* 0x000ee80000100a00 */
        /* <DEDUP_REMOVED lines=101> */
[----:B--2---:R-:W-:-:S03]  /*255b0*/  MOV R6, R96 ;  /* 0x0000006000067202 */ /* 0x004fc60000000f00 */
        /* <DEDUP_REMOVED lines=788> */
.L_x_6884:
[----:B------:R-:W-:Y:S05]  /*28700*/  BSYNC B0 ;  /* 0x0000000000007941 */ /* 0x000fea0003800000 */
.L_x_6883:
        /* <DEDUP_REMOVED lines=9> */
.L_x_6852:
[----:B------:R-:W2:Y:S01]  /*287a0*/  LDL R5, [R1+0x1f0] ;  /* 0x0001f00001057983 */ /* 0x000ea20000100800 */
[----:B------:R-:W-:Y:S05]  /*287b0*/  WARPSYNC.ALL ;  /* 0x0000000000007948 */ /* 0x000fea0003800000 */
[----:B------:R-:W3:Y:S01]  /*287c0*/  LDL R10, [R1+0x1f4] ;  /* 0x0001f400010a7983 */ /* 0x000ee20000100800 */
[----:B------:R-:W-:Y:S08]  /*287d0*/  BAR.ARV 0x8, 0x100 ;  /* 0x0204000000007b1d */ /* 0x000ff00000002000 */
[----:B------:R-:W-:Y:S06]  /*287e0*/  BAR.SYNC.DEFER_BLOCKING 0xf, 0x100 ;  /* 0x03c4000000007b1d */ /* 0x000fec0000010000 */
[----:B--2---:R-:W2:Y:S02]  /*287f0*/  SHFL.BFLY PT, R0, R5, 0x2, 0x1f ;  /* 0x0c401f0005007f89 */ /* 0x004ea400000e0000 */
[----:B--2---:R-:W-:-:S05]  /*28800*/  FADD.FTZ R0, R5, R0 ;  /* 0x0000000005007221 */ /* 0x004fca0000010000 */
[----:B------:R-:W2:Y:S02]  /*28810*/  SHFL.BFLY PT, R3, R0, 0x1, 0x1f ;  /* 0x0c201f0000037f89 */ /* 0x000ea400000e0000 */
[----:B--2---:R-:W-:-:S05]  /*28820*/  FADD.FTZ R2, R0, R3 ;  /* 0x0000000300027221 */ /* 0x004fca0000010000 */
[----:B------:R-:W-:Y:S04]  /*28830*/  STL [R1+0x1f0], R2 ;  /* 0x0001f00201007387 */ /* 0x000fe80000100800 */
[----:B------:R-:W2:Y:S04]  /*28840*/  LDL R13, [R1+0x1f0] ;  /* 0x0001f000010d7983 */ /* 0x000ea80000100800 */
[----:B---3--:R-:W0:Y:S02]  /*28850*/  SHFL.BFLY PT, R3, R10, 0x2, 0x1f ;  /* 0x0c401f000a037f89 */ /* 0x008e2400000e0000 */
[----:B01----:R-:W-:-:S05]  /*28860*/  FADD.FTZ R4, R3, R10 ;  /* 0x0000000a03047221 */ /* 0x003fca0000010000 */
[----:B------:R-:W0:Y:S02]  /*28870*/  SHFL.BFLY PT, R3, R4, 0x1, 0x1f ;  /* 0x0c201f0004037f89 */ /* 0x000e2400000e0000 */
[----:B0-----:R-:W-:Y:S02]  /*28880*/  FADD.FTZ R6, R4, R3 ;  /* 0x0000000304067221 */ /* 0x001fe40000010000 */
[----:B------:R-:W3:Y:S03]  /*28890*/  LDL.64 R2, [R1+0xb8] ;  /* 0x0000b80001027983 */ /* 0x000ee60000100a00 */
[----:B------:R-:W-:-:S13]  /*288a0*/  FSETP.NE.FTZ.AND P2, PT, R6, RZ, PT ;  /* 0x000000ff0600720b */ /* 0x000fda0003f55000 */
[----:B------:R-:W4:Y:S04]  /*288b0*/  @P2 LDL R9, [R1+0x200] ;  /* 0x0002000001092983 */ /* 0x000f280000100800 */
[----:B------:R-:W5:Y:S01]  /*288c0*/  @P2 LDL R12, [R1+0x1e4] ;  /* 0x0001e400010c2983 */ /* 0x000f620000100800 */
[----:B--2---:R-:W-:-:S13]  /*288d0*/  FSETP.NE.FTZ.AND P1, PT, R13, RZ, PT ;  /* 0x000000ff0d00720b */ /* 0x004fda0003f35000 */
[----:B------:R-:W2:Y:S04]  /*288e0*/  @P1 LDL R5, [R1+0x200] ;  /* 0x0002000001051983 */ /* 0x000ea80000100800 */
[----:B------:R-:W3:Y:S01]  /*288f0*/  @P1 LDL R8, [R1+0x1e0] ;  /* 0x0001e00001081983 */ /* 0x000ee20000100800 */
[----:B------:R-:W0:Y:S08]  /*28900*/  @P2 MUFU.LG2 R11, R6 ;  /* 0x00000006000b2308 */ /* 0x000e300000000c00 */
[----:B------:R-:W1:Y:S01]  /*28910*/  @P1 MUFU.LG2 R7, R13 ;  /* 0x0000000d00071308 */ /* 0x000e620000000c00 */
[----:B------:R-:W-:-:S02]  /*28920*/  IMAD.MOV.U32 R0, RZ, RZ, -0x800000 ;  /* 0xff800000ff007424 */ /* 0x000fc400078e00ff */
[----:B------:R-:W-:Y:S02]  /*28930*/  IMAD.MOV.U32 R10, RZ, RZ, -0x800000 ;  /* 0xff800000ff0a7424 */ /* 0x000fe400078e00ff */
[----:B0-----:R-:W-:Y:S01]  /*28940*/  @P2 FMUL.FTZ R14, R11, 0.69314718246459960938 ;  /* 0x3f3172180b0e2820 */ /* 0x001fe20000410000 */
[----:B-1----:R-:W-:Y:S01]  /*28950*/  @P1 FMUL.FTZ R4, R7, 0.69314718246459960938 ;  /* 0x3f31721807041820 */ /* 0x002fe20000410000 */
[----:B------:R-:W-:Y:S04]  /*28960*/  STL [R1+0x1f4], R6 ;  /* 0x0001f40601007387 */ /* 0x000fe80000100800 */
[----:B------:R-:W3:Y:S01]  /*28970*/  LDL R7, [R1+0x1c0] ;  /* 0x0001c00001077983 */ /* 0x000ee20000100800 */
[----:B----4-:R-:W-:-:S04]  /*28980*/  @P2 FMUL.FTZ R9, R9, 0.69314718246459960938 ;  /* 0x3f31721809092820 */ /* 0x010fc80000410000 */
[----:B-----5:R-:W-:-:S05]  /*28990*/  @P2 FFMA.FTZ R10, R9, R12, R14 ;  /* 0x0000000c090a2223 */ /* 0x020fca000001000e */
[----:B------:R-:W-:Y:S01]  /*289a0*/  STL [R1+0x1f4], R10 ;  /* 0x0001f40a01007387 */ /* 0x000fe20000100800 */
[----:B--2---:R-:W-:-:S04]  /*289b0*/  @P1 FMUL.FTZ R5, R5, 0.69314718246459960938 ;  /* 0x3f31721805051820 */ /* 0x004fc80000410000 */
[----:B---3--:R-:W-:-:S05]  /*289c0*/  @P1 FFMA.FTZ R0, R5, R8, R4 ;  /* 0x0000000805001223 */ /* 0x008fca0000010004 */
[----:B------:R0:W-:Y:S04]  /*289d0*/  STL [R1+0x1f0], R0 ;  /* 0x0001f00001007387 */ /* 0x0001e80000100800 */
[----:B------:R-:W2:Y:S02]  /*289e0*/  LD.E R4, desc[UR36][R2.64+0x4] ;  /* 0x0000042402047980 */ /* 0x000ea4000c101900 */
[----:B--2---:R-:W-:-:S13]  /*289f0*/  ISETP.NE.AND P0, PT, R4, RZ, PT ;  /* 0x000000ff0400720c */ /* 0x004fda0003f05270 */
[----:B------:R-:W2:Y:S04]  /*28a00*/  @!P0 LDL.64 R4, [R1+0xc0] ;  /* 0x0000c00001048983 */ /* 0x000ea80000100a00 */
[----:B------:R-:W3:Y:S01]  /*28a10*/  @!P0 LD.E R8, desc[UR36][R2.64] ;  /* 0x0000002402088980 */ /* 0x000ee2000c101900 */
[----:B------:R-:W-:-:S06]  /*28a20*/  IMAD.MOV.U32 R102, RZ, RZ, RZ ;  /* 0x000000ffff667224 */ /* 0x000fcc00078e00ff */
[----:B------:R-:W1:Y:S01]  /*28a30*/  @P1 MUFU.RCP R102, R13 ;  /* 0x0000000d00661308 */ /* 0x000e620000001000 */
[----:B--2---:R-:W2:Y:S01]  /*28a40*/  @!P0 LD.E.64 R4, desc[UR36][R4.64] ;  /* 0x0000002404048980 */ /* 0x004ea2000c101b00 */
[----:B---3--:R-:W-:-:S04]  /*28a50*/  @!P0 IMAD R9, R7, 0x40, R8 ;  /* 0x0000004007098824 */ /* 0x008fc800078e0208 */
[----:B--2---:R-:W-:-:S05]  /*28a60*/  @!P0 IMAD.WIDE R4, R9, 0x4, R4 ;  /* 0x0000000409048825 */ /* 0x004fca00078e0204 */
[----:B-1----:R1:W-:Y:S04]  /*28a70*/  @!P0 ST.E desc[UR36][R4.64], R102 ;  /* 0x0000006604008985 */ /* 0x0023e8000c101924 */
[----:B------:R-:W0:Y:S04]  /*28a80*/  @!P0 LDL.64 R2, [R1+0xb8] ;  /* 0x0000b80001028983 */ /* 0x000e280000100a00 */
[----:B0-----:R-:W2:Y:S02]  /*28a90*/  @!P0 LD.E R0, desc[UR36][R2.64+0x4] ;  /* 0x0000042402008980 */ /* 0x001ea4000c101900 */
[----:B--2---:R-:W-:-:S13]  /*28aa0*/  @!P0 ISETP.NE.AND P0, PT, R0, RZ, PT ;  /* 0x000000ff0000820c */ /* 0x004fda0003f05270 */
[----:B-1----:R-:W2:Y:S04]  /*28ab0*/  @!P0 LDL.64 R4, [R1+0xc0] ;  /* 0x0000c00001048983 */ /* 0x002ea80000100a00 */
[----:B------:R-:W3:Y:S01]  /*28ac0*/  @!P0 LD.E R8, desc[UR36][R2.64] ;  /* 0x0000002402088980 */ /* 0x000ee2000c101900 */
[----:B------:R-:W-:-:S06]  /*28ad0*/  IMAD.MOV.U32 R0, RZ, RZ, RZ ;  /* 0x000000ffff007224 */ /* 0x000fcc00078e00ff */
[----:B------:R-:W0:Y:S01]  /*28ae0*/  @P2 MUFU.RCP R0, R6 ;  /* 0x0000000600002308 */ /* 0x000e220000001000 */
[----:B--2---:R-:W2:Y:S01]  /*28af0*/  @!P0 LD.E.64 R4, desc[UR36][R4.64] ;  /* 0x0000002404048980 */ /* 0x004ea2000c101b00 */
[----:B---3--:R-:W-:-:S04]  /*28b00*/  @!P0 IMAD R8, R7, 0x40, R8 ;  /* 0x0000004007088824 */ /* 0x008fc800078e0208 */
[----:B------:R-:W-:-:S04]  /*28b10*/  @!P0 VIADD R7, R8, 0x8 ;  /* 0x0000000808078836 */ /* 0x000fc80000000000 */
[----:B--2---:R-:W-:-:S05]  /*28b20*/  @!P0 IMAD.WIDE R4, R7, 0x4, R4 ;  /* 0x0000000407048825 */ /* 0x004fca00078e0204 */
[----:B0-----:R0:W-:Y:S04]  /*28b30*/  @!P0 ST.E desc[UR36][R4.64], R0 ;  /* 0x0000000004008985 */ /* 0x0011e8000c101924 */
        /* <DEDUP_REMOVED lines=53> */
[----:B------:R-:W-:Y:S01]  /*28e90*/  FMUL.FTZ R40, R40, R102 ;  /* 0x0000006628287220 */ /* 0x000fe20000410000 */
[-C--:B----4-:R-:W-:Y:S01]  /*28ea0*/  FMUL.FTZ R39, R39, R0.reuse ;  /* 0x0000000027277220 */ /* 0x090fe20000410000 */
[----:B------:R-:W-:Y:S01]  /*28eb0*/  FMUL.FTZ R38, R38, R0 ;  /* 0x0000000026267220 */ /* 0x000fe20000410000 */
        /* <DEDUP_REMOVED lines=30> */
[----:B------:R-:W-:Y:S04]  /*290a0*/  STL.64 [R1+0x400], R40 ;  /* 0x0004002801007387 */ /* 0x000fe80000100a00 */
[----:B------:R0:W-:Y:S04]  /*290b0*/  STL.64 [R1+0x408], R38 ;  /* 0x0004082601007387 */ /* 0x0001e80000100a00 */
        /* <DEDUP_REMOVED lines=10> */
[----:B------:R-:W-:Y:S04]  /*29160*/  STL.64 [R1+0x2b0], R10 ;  /* 0x0002b00a01007387 */ /* 0x000fe80000100a00 */
[----:B------:R3:W-:Y:S04]  /*29170*/  STL.64 [R1+0x2c0], R8 ;  /* 0x0002c00801007387 */ /* 0x0007e80000100a00 */
[----:B------:R-:W-:Y:S04]  /*29180*/  STL.64 [R1+0x2d0], R6 ;  /* 0x0002d00601007387 */ /* 0x000fe80000100a00 */
[----:B------:R4:W-:Y:S04]  /*29190*/  STL.64 [R1+0x2e0], R4 ;  /* 0x0002e00401007387 */ /* 0x0009e80000100a00 */
[----:B------:R5:W-:Y:S04]  /*291a0*/  STL.64 [R1+0x2f0], R2 ;  /* 0x0002f00201007387 */ /* 0x000be80000100a00 */
[----:B0-----:R-:W5:Y:S04]  /*291b0*/  LDL.64 R38, [R1+0x2c8] ;  /* 0x0002c80001267983 */ /* 0x001f680000100a00 */
[----:B------:R-:W5:Y:S04]  /*291c0*/  LDL.64 R40, [R1+0x308] ;  /* 0x0003080001287983 */ /* 0x000f680000100a00 */
[----:B-1----:R-:W5:Y:S04]  /*291d0*/  LDL.64 R28, [R1+0x318] ;  /* 0x00031800011c7983 */ /* 0x002f680000100a00 */
[----:B------:R-:W5:Y:S04]  /*291e0*/  LDL.64 R36, [R1+0x328] ;  /* 0x0003280001247983 */ /* 0x000f680000100a00 */
[----:B------:R-:W5:Y:S04]  /*291f0*/  LDL.64 R34, [R1+0x338] ;  /* 0x0003380001227983 */ /* 0x000f680000100a00 */
[----:B------:R-:W5:Y:S04]  /*29200*/  LDL.64 R32, [R1+0x348] ;  /* 0x0003480001207983 */ /* 0x000f680000100a00 */
[----:B------:R-:W5:Y:S04]  /*29210*/  LDL.64 R30, [R1+0x358] ;  /* 0x00035800011e7983 */ /* 0x000f680000100a00 */
[----:B--2---:R-:W2:Y:S04]  /*29220*/  LDL.64 R12, [R1+0x368] ;  /* 0x00036800010c7983 */ /* 0x004ea80000100a00 */
[----:B------:R-:W2:Y:S04]  /*29230*/  LDL.64 R26, [R1+0x378] ;  /* 0x00037800011a7983 */ /* 0x000ea80000100a00 */
        /* <DEDUP_REMOVED lines=8> */
[----:B------:R-:W5:Y:S01]  /*292c0*/  @!P0 LDL R105, [R1+0x1c4] ;  /* 0x0001c40001698983 */ /* 0x000f620000100800 */
        /* <DEDUP_REMOVED lines=94> */
[----:B------:R-:W-:Y:S04]  /*298b0*/  STL [R1+0x1cc], R106 ;  /* 0x0001cc6a01007387 */ /* 0x000fe80000100800 */
[----:B------:R-:W-:Y:S01]  /*298c0*/  @!P0 STL [R1+0x1c0], RZ ;  /* 0x0001c0ff01008387 */ /* 0x000fe20000100800 */
        /* <DEDUP_REMOVED lines=24> */
[-C--:B---3--:R-:W-:Y:S01]  /*29a50*/  FMUL.FTZ R9, R9, R0.reuse ;  /* 0x0000000009097220 */ /* 0x088fe20000410000 */
[-C--:B------:R-:W-:Y:S01]  /*29a60*/  FMUL.FTZ R8, R8, R0.reuse ;  /* 0x0000000008087220 */ /* 0x080fe20000410000 */
[-C--:B----4-:R-:W-:Y:S01]  /*29a70*/  FMUL.FTZ R5, R5, R0.reuse ;  /* 0x0000000005057220 */ /* 0x090fe20000410000 */
[-C--:B------:R-:W-:Y:S01]  /*29a80*/  FMUL.FTZ R4, R4, R0.reuse ;  /* 0x0000000004047220 */ /* 0x080fe20000410000 */
[-C--:B------:R-:W-:Y:S01]  /*29a90*/  FMUL.FTZ R11, R11, R0.reuse ;  /* 0x000000000b0b7220 */ /* 0x080fe20000410000 */
[-C--:B------:R-:W-:Y:S01]  /*29aa0*/  FMUL.FTZ R10, R10, R0.reuse ;  /* 0x000000000a0a7220 */ /* 0x080fe20000410000 */
[-C--:B-----5:R-:W-:Y:S01]  /*29ab0*/  FMUL.FTZ R3, R3, R0.reuse ;  /* 0x0000000003037220 */ /* 0x0a0fe20000410000 */
[-C--:B------:R-:W-:Y:S01]  /*29ac0*/  FMUL.FTZ R2, R2, R0.reuse ;  /* 0x0000000002027220 */ /* 0x080fe20000410000 */
[-C--:B------:R-:W-:Y:S01]  /*29ad0*/  FMUL.FTZ R7, R7, R0.reuse ;  /* 0x0000000007077220 */ /* 0x080fe20000410000 */
[----:B------:R-:W-:Y:S01]  /*29ae0*/  FMUL.FTZ R6, R6, R0 ;  /* 0x0000000006067220 */ /* 0x000fe20000410000 */
[----:B------:R-:W-:Y:S01]  /*29af0*/  @!P0 LOP3.LUT R0, R105, 0x1, RZ, 0x3c, !PT ;  /* 0x0000000169008812 */ /* 0x000fe200078e3cff */
        /* <DEDUP_REMOVED lines=16> */
[----:B------:R-:W-:Y:S04]  /*29c00*/  @!P0 STL [R1+0x1c4], R0 ;  /* 0x0001c40001008387 */ /* 0x000fe80000100800 */
[----:B------:R0:W-:Y:S02]  /*29c10*/  STL.64 [R1+0x3c8], R4 ;  /* 0x0003c80401007387 */ /* 0x0001e40000100a00 */
[----:B0-----:R-:W-:Y:S01]  /*29c20*/  IMAD.MOV.U32 R4, RZ, RZ, 0x1 ;  /* 0x00000001ff047424 */ /* 0x001fe200078e00ff */
[----:B------:R-:W-:Y:S06]  /*29c30*/  BAR.ARV 0xe, 0x100 ;  /* 0x0384000000007b1d */ /* 0x000fec0000002000 */
.L_x_6736:
[----:B------:R-:W-:Y:S05]  /*29c40*/  BSYNC B7 ;  /* 0x0000000000077941 */ /* 0x000fea0003800000 */
.L_x_6724:
[----:B------:R-:W0:Y:S08]  /*29c50*/  S2UR UR4, SR_CgaCtaId ;  /* 0x00000000000479c3 */ /* 0x000e300000008800 */
[----:B------:R-:W-:Y:S01]  /*29c60*/  BAR.SYNC.DEFER_BLOCKING 0x5, 0x180 ;  /* 0x0146000000007b1d */ /* 0x000fe20000010000 */
[----:B----4-:R-:W-:Y:S02]  /*29c70*/  PRMT R0, R4, 0x9910, RZ ;  /* 0x0000991004007816 */ /* 0x010fe400000000ff */
[----:B-1----:R-:W-:-:S02]  /*29c80*/  MOV R2, 0x400 ;  /* 0x0000040000027802 */ /* 0x002fc40000000f00 */
[----:B------:R-:W-:Y:S01]  /*29c90*/  ISETP.NE.AND P0, PT, R0, RZ, PT ;  /* 0x000000ff0000720c */ /* 0x000fe20003f05270 */
[----:B------:R-:W-:Y:S01]  /*29ca0*/  BSSY B0, `(.L_x_6886) ;  /* 0x0000509000007945 */ /* 0x000fe20003800000 */
[----:B0-----:R-:W-:-:S05]  /*29cb0*/  IMAD.U32 R155, RZ, RZ, UR4 ;  /* 0x00000004ff9b7e24 */ /* 0x001fca000f8e00ff */
[----:B------:R-:W-:-:S05]  /*29cc0*/  LEA R2, R155, R2, 0x18 ;  /* 0x000000029b027211 */ /* 0x000fca00078ec0ff */
[----:B------:R0:W1:Y:S01]  /*29cd0*/  LDS.128 R84, [R2+0x388d0] ;  /* 0x0388d00002547984 */ /* 0x0000620000000c00 */
[----:B------:R-:W-:Y:S06]  /*29ce0*/  BAR.ARV 0x4, 0x180 ;  /* 0x0106000000007b1d */ /* 0x000fec0000002000 */
[----:B------:R-:W-:Y:S05]  /*29cf0*/  @!P0 BRA `(.L_x_6887) ;  /* 0x0000004000488947 */ /* 0x000fea0003800000 */
[----:B--2---:R-:W2:Y:S04]  /*29d00*/  LDL.128 R44, [R1+0x210] ;  /* 0x00021000012c7983 */ /* 0x004ea80000100c00 */
[----:B------:R-:W4:Y:S04]  /*29d10*/  LDL.128 R48, [R1+0x230] ;  /* 0x0002300001307983 */ /* 0x000f280000100c00 */
[----:B-----5:R-:W4:Y:S04]  /*29d20*/  LDL.128 R32, [R1+0x220] ;  /* 0x0002200001207983 */ /* 0x020f280000100c00 */
[----:B------:R-:W4:Y:S04]  /*29d30*/  LDL.128 R52, [R1+0x250] ;  /* 0x0002500001347983 */ /* 0x000f280000100c00 */
[----:B------:R-:W4:Y:S04]  /*29d40*/  LDL.128 R40, [R1+0x240] ;  /* 0x0002400001287983 */ /* 0x000f280000100c00 */
[----:B------:R-:W4:Y:S04]  /*29d50*/  LDL.128 R36, [R1+0x260] ;  /* 0x0002600001247983 */ /* 0x000f280000100c00 */
[----:B------:R-:W4:Y:S04]  /*29d60*/  LDL.128 R76, [R1+0x270] ;  /* 0x00027000014c7983 */ /* 0x000f280000100c00 */
[----:B------:R-:W4:Y:S04]  /*29d70*/  LDL.128 R72, [R1+0x280] ;  /* 0x0002800001487983 */ /* 0x000f280000100c00 */
[----:B------:R-:W4:Y:S04]  /*29d80*/  LDL.128 R104, [R1+0x290] ;  /* 0x0002900001687983 */ /* 0x000f280000100c00 */
[----:B------:R-:W4:Y:S04]  /*29d90*/  LDL.128 R4, [R1+0x2a0] ;  /* 0x0002a00001047983 */ /* 0x000f280000100c00 */
[----:B---3--:R-:W3:Y:S04]  /*29da0*/  LDL.128 R8, [R1+0x2b0] ;  /* 0x0002b00001087983 */ /* 0x008ee80000100c00 */
[----:B------:R-:W3:Y:S01]  /*29db0*/  LDL.128 R12, [R1+0x2c0] ;  /* 0x0002c000010c7983 */ /* 0x000ee20000100c00 */
[----:B------:R-:W-:Y:S01]  /*29dc0*/  IADD3 R21, P2, R160, 0x20, RZ ;  /* 0x00000020a0157810 */ /* 0x000fe20007f5e0ff */
[----:B------:R-:W-:-:S02]  /*29dd0*/  ULDC.64 UR4, c[0x0][0xd08] ;  /* 0x0003420000047ab9 */ /* 0x000fc40000000a00 */
[----:B------:R-:W3:Y:S01]  /*29de0*/  LDL.128 R24, [R1+0x2d0] ;  /* 0x0002d00001187983 */ /* 0x000ee20000100c00 */
[----:B------:R-:W-:-:S03]  /*29df0*/  IADD3 R59, P1, R160, 0x40, RZ ;  /* 0x00000040a03b7810 */ /* 0x000fc60007f3e0ff */
[----:B------:R-:W3:Y:S01]  /*29e00*/  LDL.128 R28, [R1+0x2e0] ;  /* 0x0002e000011c7983 */ /* 0x000ee20000100c00 */
[C---:B------:R-:W-:Y:S02]  /*29e10*/  LOP3.LUT R57, R160.reuse, 0x380, RZ, 0xc0, !PT ;  /* 0x00000380a0397812 */ /* 0x040fe400078ec0ff */
[----:B------:R-:W-:Y:S01]  /*29e20*/  IADD3 R60, P0, R160, 0x60, RZ ;  /* 0x00000060a03c7810 */ /* 0x000fe20007f1e0ff */
[----:B------:R-:W3:Y:S01]  /*29e30*/  LDL.128 R108, [R1+0x2f0] ;  /* 0x0002f000016c7983 */ /* 0x000ee20000100c00 */
[----:B------:R-:W-:Y:S02]  /*29e40*/  LOP3.LUT R20, R21, 0x380, RZ, 0xc0, !PT ;  /* 0x0000038015147812 */ /* 0x000fe400078ec0ff */
[----:B------:R-:W-:Y:S01]  /*29e50*/  LOP3.LUT R58, R59, 0x380, RZ, 0xc0, !PT ;  /* 0x000003803b3a7812 */ /* 0x000fe200078ec0ff */
[----:B------:R-:W3:Y:S01]  /*29e60*/  LDL.128 R88, [R1+0x3d0] ;  /* 0x0003d00001587983 */ /* 0x000ee20000100c00 */
[----:B------:R-:W-:Y:S02]  /*29e70*/  SHF.R.U64 R57, R57, 0x3, RZ ;  /* 0x0000000339397819 */ /* 0x000fe400000012ff */
[----:B------:R-:W-:Y:S01]  /*29e80*/  LOP3.LUT R0, R60, 0x380, RZ, 0xc0, !PT ;  /* 0x000003803c007812 */ /* 0x000fe200078ec0ff */
[----:B------:R-:W3:Y:S01]  /*29e90*/  LDL.128 R80, [R1+0x3c0] ;  /* 0x0003c00001507983 */ /* 0x000ee20000100c00 */
[----:B------:R-:W-:-:S02]  /*29ea0*/  SHF.R.U64 R20, R20, 0x3, RZ ;  /* 0x0000000314147819 */ /* 0x000fc400000012ff */
[----:B------:R-:W-:Y:S01]  /*29eb0*/  SHF.R.U64 R58, R58, 0x3, RZ ;  /* 0x000000033a3a7819 */ /* 0x000fe200000012ff */
[----:B------:R-:W3:Y:S01]  /*29ec0*/  LDL.128 R96, [R1+0x3f0] ;  /* 0x0003f00001607983 */ /* 0x000ee20000100c00 */
[----:B------:R-:W-:Y:S01]  /*29ed0*/  LOP3.LUT R56, R57, R160, RZ, 0x3c, !PT ;  /* 0x000000a039387212 */ /* 0x000fe200078e3cff */
[--C-:B------:R-:W-:Y:S01]  /*29ee0*/  IMAD.MOV.U32 R57, RZ, RZ, R161.reuse ;  /* 0x000000ffff397224 */ /* 0x100fe200078e00a1 */
[----:B------:R-:W-:Y:S01]  /*29ef0*/  SHF.R.U64 R61, R0, 0x3, RZ ;  /* 0x00000003003d7819 */ /* 0x000fe200000012ff */
[----:B------:R-:W3:Y:S01]  /*29f00*/  LDL.128 R92, [R1+0x3e0] ;  /* 0x0003e000015c7983 */ /* 0x000ee20000100c00 */
[----:B------:R-:W-:Y:S01]  /*29f10*/  LOP3.LUT R20, R20, R21, RZ, 0x3c, !PT ;  /* 0x0000001514147212 */ /* 0x000fe200078e3cff */
[--C-:B------:R-:W-:Y:S01]  /*29f20*/  IMAD.X R21, RZ, RZ, R161.reuse, P2 ;  /* 0x000000ffff157224 */ /* 0x100fe200010e06a1 */
[----:B------:R-:W-:Y:S01]  /*29f30*/  LOP3.LUT R58, R58, R59, RZ, 0x3c, !PT ;  /* 0x0000003b3a3a7212 */ /* 0x000fe200078e3cff */
[--C-:B------:R-:W-:Y:S01]  /*29f40*/  IMAD.X R59, RZ, RZ, R161.reuse, P1 ;  /* 0x000000ffff3b7224 */ /* 0x100fe200008e06a1 */
[----:B------:R-:W-:Y:S01]  /*29f50*/  LOP3.LUT R60, R61, R60, RZ, 0x3c, !PT ;  /* 0x0000003c3d3c7212 */ /* 0x000fe200078e3cff */
[----:B------:R-:W-:Y:S01]  /*29f60*/  IMAD.X R61, RZ, RZ, R161, P0 ;  /* 0x000000ffff3d7224 */ /* 0x000fe200000e06a1 */
[----:B------:R-:W-:Y:S01]  /*29f70*/  MOV R64, R56 ;  /* 0x0000003800407202 */ /* 0x000fe20000000f00 */
[----:B------:R-:W3:Y:S01]  /*29f80*/  LDL.128 R100, [R1+0x400] ;  /* 0x0004000001647983 */ /* 0x000ee20000100c00 */
[----:B------:R-:W-:-:S02]  /*29f90*/  MOV R68, R20 ;  /* 0x0000001400447202 */ /* 0x000fc40000000f00 */
[----:B------:R-:W-:Y:S02]  /*29fa0*/  MOV R3, R58 ;  /* 0x0000003a00037202 */ /* 0x000fe40000000f00 */
[----:B------:R-:W-:Y:S01]  /*29fb0*/  MOV R0, R60 ;  /* 0x0000003c00007202 */ /* 0x000fe20000000f00 */
[----:B------:R-:W3:Y:S04]  /*29fc0*/  LDL.128 R56, [R1+0x360] ;  /* 0x0003600001387983 */ /* 0x000ee80000100c00 */
[----:B------:R-:W3:Y:S01]  /*29fd0*/  LDL.128 R60, [R1+0x370] ;  /* 0x00037000013c7983 */ /* 0x000ee20000100c00 */
[----:B------:R-:W-:Y:S01]  /*29fe0*/  BAR.SYNC.DEFER_BLOCKING 0x1, 0x100 ;  /* 0x0044000000007b1d */ /* 0x000fe20000010000 */
[----:B--2---:R-:W-:Y:S02]  /*29ff0*/  F2FP.F16.F32.PACK_AB R44, R45, R44 ;  /* 0x0000002c2d2c723e */ /* 0x004fe400000000ff */
[----:B------:R-:W-:-:S02]  /*2a000*/  F2FP.F16.F32.PACK_AB R45, R47, R46 ;  /* 0x0000002e2f2d723e */ /* 0x000fc400000000ff */
[----:B----4-:R-:W-:Y:S02]  /*2a010*/  F2FP.F16.F32.PACK_AB R48, R49, R48 ;  /* 0x000000303130723e */ /* 0x010fe400000000ff */
[----:B------:R-:W-:Y:S02]  /*2a020*/  F2FP.F16.F32.PACK_AB R49, R51, R50 ;  /* 0x000000323331723e */ /* 0x000fe400000000ff */
[----:B------:R-:W-:Y:S02]  /*2a030*/  F2FP.F16.F32.PACK_AB R46, R33, R32 ;  /* 0x00000020212e723e */ /* 0x000fe400000000ff */
[----:B------:R-:W-:Y:S02]  /*2a040*/  F2FP.F16.F32.PACK_AB R47, R35, R34 ;  /* 0x00000022232f723e */ /* 0x000fe400000000ff */
[----:B------:R-:W-:Y:S01]  /*2a050*/  F2FP.F16.F32.PACK_AB R52, R53, R52 ;  /* 0x000000343534723e */ /* 0x000fe200000000ff */
[----:B------:R-:W2:Y:S01]  /*2a060*/  LDL.128 R32, [R1+0x300] ;  /* 0x0003000001207983 */ /* 0x000ea20000100c00 */
[----:B------:R-:W-:-:S02]  /*2a070*/  F2FP.F16.F32.PACK_AB R53, R55, R54 ;  /* 0x000000363735723e */ /* 0x000fc400000000ff */
[----:B------:R-:W-:Y:S02]  /*2a080*/  F2FP.F16.F32.PACK_AB R50, R41, R40 ;  /* 0x000000282932723e */ /* 0x000fe400000000ff */
[----:B------:R-:W-:Y:S02]  /*2a090*/  F2FP.F16.F32.PACK_AB R51, R43, R42 ;  /* 0x0000002a2b33723e */ /* 0x000fe400000000ff */
[----:B------:R-:W-:Y:S01]  /*2a0a0*/  F2FP.F16.F32.PACK_AB R54, R37, R36 ;  /* 0x000000242536723e */ /* 0x000fe200000000ff */
[----:B------:R4:W-:Y:S01]  /*2a0b0*/  STSM.16.M88.4 [R64], R44 ;  /* 0x0000002c40007844 */ /* 0x0009e20000000200 */
[----:B------:R-:W-:Y:S02]  /*2a0c0*/  F2FP.F16.F32.PACK_AB R55, R39, R38 ;  /* 0x000000262737723e */ /* 0x000fe400000000ff */
[----:B------:R-:W-:Y:S01]  /*2a0d0*/  F2FP.F16.F32.PACK_AB R76, R77, R76 ;  /* 0x0000004c4d4c723e */ /* 0x000fe200000000ff */
[----:B------:R-:W2:Y:S01]  /*2a0e0*/  LDL.128 R36, [R1+0x310] ;  /* 0x0003100001247983 */ /* 0x000ea20000100c00 */
[----:B------:R-:W-:-:S02]  /*2a0f0*/  F2FP.F16.F32.PACK_AB R77, R79, R78 ;  /* 0x0000004e4f4d723e */ /* 0x000fc400000000ff */
[----:B------:R-:W-:Y:S01]  /*2a100*/  F2FP.F16.F32.PACK_AB R78, R73, R72 ;  /* 0x00000048494e723e */ /* 0x000fe200000000ff */
[----:B------:R0:W-:Y:S01]  /*2a110*/  STSM.16.M88.4 [R68], R48 ;  /* 0x0000003044007844 */ /* 0x0001e20000000200 */
[----:B------:R-:W-:-:S03]  /*2a120*/  F2FP.F16.F32.PACK_AB R79, R75, R74 ;  /* 0x0000004a4b4f723e */ /* 0x000fc600000000ff */
[----:B------:R1:W-:Y:S04]  /*2a130*/  STSM.16.M88.4 [R3], R52 ;  /* 0x0000003403007844 */ /* 0x0003e80000000200 */
[----:B----4-:R-:W4:Y:S04]  /*2a140*/  LDL.128 R44, [R1+0x330] ;  /* 0x00033000012c7983 */ /* 0x010f280000100c00 */
[----:B------:R-:W4:Y:S04]  /*2a150*/  LDL.128 R40, [R1+0x320] ;  /* 0x0003200001287983 */ /* 0x000f280000100c00 */
[----:B0-----:R-:W4:Y:S04]  /*2a160*/  LDL.128 R48, [R1+0x340] ;  /* 0x0003400001307983 */ /* 0x001f280000100c00 */
[----:B-1----:R-:W4:Y:S04]  /*2a170*/  LDL.128 R52, [R1+0x350] ;  /* 0x0003500001347983 */ /* 0x002f280000100c00 */
[----:B------:R-:W4:Y:S04]  /*2a180*/  LDL.128 R68, [R1+0x390] ;  /* 0x0003900001447983 */ /* 0x000f280000100c00 */
[----:B------:R0:W-:Y:S04]  /*2a190*/  STSM.16.M88.4 [R0], R76 ;  /* 0x0000004c00007844 */ /* 0x0001e80000000200 */
[----:B------:R-:W4:Y:S04]  /*2a1a0*/  LDL.128 R64, [R1+0x380] ;  /* 0x0003800001407983 */ /* 0x000f280000100c00 */
[----:B------:R-:W4:Y:S04]  /*2a1b0*/  LDL.128 R72, [R1+0x3a0] ;  /* 0x0003a00001487983 */ /* 0x000f280000100c00 */
[----:B0-----:R-:W4:Y:S01]  /*2a1c0*/  LDL.128 R76, [R1+0x3b0] ;  /* 0x0003b000014c7983 */ /* 0x001f220000100c00 */
[----:B------:R-:W-:-:S04]  /*2a1d0*/  IADD3 R21, P0, R160, 0x2000, RZ ;  /* 0x00002000a0157810 */ /* 0x000fc80007f1e0ff */
[----:B------:R-:W-:-:S04]  /*2a1e0*/  LOP3.LUT R20, R21, 0x380, RZ, 0xc0, !PT ;  /* 0x0000038015147812 */ /* 0x000fc800078ec0ff */
[----:B------:R-:W-:Y:S02]  /*2a1f0*/  SHF.R.U64 R20, R20, 0x3, RZ ;  /* 0x0000000314147819 */ /* 0x000fe400000012ff */
[----:B------:R-:W-:Y:S02]  /*2a200*/  F2FP.F16.F32.PACK_AB R104, R105, R104 ;  /* 0x000000686968723e */ /* 0x000fe400000000ff */
[----:B------:R-:W-:Y:S01]  /*2a210*/  LOP3.LUT R20, R20, R21, RZ, 0x3c, !PT ;  /* 0x0000001514147212 */ /* 0x000fe200078e3cff */
[----:B------:R-:W-:Y:S01]  /*2a220*/  IMAD.X R21, RZ, RZ, R161, P0 ;  /* 0x000000ffff157224 */ /* 0x000fe200000e06a1 */
[----:B------:R-:W-:Y:S02]  /*2a230*/  F2FP.F16.F32.PACK_AB R105, R107, R106 ;  /* 0x0000006a6b69723e */ /* 0x000fe400000000ff */
[----:B------:R-:W-:Y:S02]  /*2a240*/  F2FP.F16.F32.PACK_AB R106, R5, R4 ;  /* 0x00000004056a723e */ /* 0x000fe400000000ff */
[----:B------:R-:W-:-:S04]  /*2a250*/  IADD3 R5, P0, R160, 0x2020, RZ ;  /* 0x00002020a0057810 */ /* 0x000fc80007f1e0ff */
[----:B------:R-:W-:-:S04]  /*2a260*/  LOP3.LUT R4, R5, 0x380, RZ, 0xc0, !PT ;  /* 0x0000038005047812 */ /* 0x000fc800078ec0ff */
[----:B------:R-:W-:-:S04]  /*2a270*/  SHF.R.U64 R4, R4, 0x3, RZ ;  /* 0x0000000304047819 */ /* 0x000fc800000012ff */
[----:B------:R-:W-:Y:S01]  /*2a280*/  LOP3.LUT R4, R4, R5, RZ, 0x3c, !PT ;  /* 0x0000000504047212 */ /* 0x000fe200078e3cff */
[----:B------:R-:W-:-:S05]  /*2a290*/  IMAD.X R5, RZ, RZ, R161, P0 ;  /* 0x000000ffff057224 */ /* 0x000fca00000e06a1 */
[----:B------:R-:W-:Y:S02]  /*2a2a0*/  MOV R0, R4 ;  /* 0x0000000400007202 */ /* 0x000fe40000000f00 */
[----:B------:R-:W-:-:S04]  /*2a2b0*/  IADD3 R5, P0, R160, 0x2040, RZ ;  /* 0x00002040a0057810 */ /* 0x000fc80007f1e0ff */
[----:B------:R-:W-:Y:S02]  /*2a2c0*/  LOP3.LUT R4, R5, 0x380, RZ, 0xc0, !PT ;  /* 0x0000038005047812 */ /* 0x000fe400078ec0ff */
[----:B---3--:R-:W-:Y:S02]  /*2a2d0*/  F2FP.F16.F32.PACK_AB R8, R9, R8 ;  /* 0x000000080908723e */ /* 0x008fe400000000ff */
[----:B------:R-:W-:Y:S02]  /*2a2e0*/  SHF.R.U64 R4, R4, 0x3, RZ ;  /* 0x0000000304047819 */ /* 0x000fe400000012ff */
[----:B------:R-:W-:Y:S02]  /*2a2f0*/  MOV R20, R20 ;  /* 0x0000001400147202 */ /* 0x000fe40000000f00 */
[----:B------:R-:W-:Y:S02]  /*2a300*/  F2FP.F16.F32.PACK_AB R107, R7, R6 ;  /* 0x00000006076b723e */ /* 0x000fe400000000ff */
[----:B------:R-:W-:-:S02]  /*2a310*/  F2FP.F16.F32.PACK_AB R9, R11, R10 ;  /* 0x0000000a0b09723e */ /* 0x000fc400000000ff */
[----:B------:R-:W-:Y:S02]  /*2a320*/  F2FP.F16.F32.PACK_AB R10, R13, R12 ;  /* 0x0000000c0d0a723e */ /* 0x000fe400000000ff */
[----:B------:R-:W-:Y:S02]  /*2a330*/  F2FP.F16.F32.PACK_AB R11, R15, R14 ;  /* 0x0000000e0f0b723e */ /* 0x000fe400000000ff */
[----:B------:R-:W-:Y:S01]  /*2a340*/  LOP3.LUT R4, R4, R5, RZ, 0x3c, !PT ;  /* 0x0000000504047212 */ /* 0x000fe200078e3cff */
[----:B------:R-:W-:Y:S01]  /*2a350*/  IMAD.X R5, RZ, RZ, R161, P0 ;  /* 0x000000ffff057224 */ /* 0x000fe200000e06a1 */
[----:B------:R-:W-:Y:S01]  /*2a360*/  IADD3 R3, P0, R160, 0x2060, RZ ;  /* 0x00002060a0037810 */ /* 0x000fe20007f1e0ff */
[----:B------:R-:W-:Y:S01]  /*2a370*/  STSM.16.M88.4 [R20], R104 ;  /* 0x0000006814007844 */ /* 0x000fe20000000200 */
[----:B------:R-:W-:Y:S02]  /*2a380*/  F2FP.F16.F32.PACK_AB R24, R25, R24 ;  /* 0x000000181918723e */ /* 0x000fe400000000ff */
[----:B------:R-:W-:Y:S01]  /*2a390*/  F2FP.F16.F32.PACK_AB R25, R27, R26 ;  /* 0x0000001a1b19723e */ /* 0x000fe200000000ff */
[----:B------:R0:W-:Y:S01]  /*2a3a0*/  STSM.16.M88.4 [R0], R8 ;  /* 0x0000000800007844 */ /* 0x0001e20000000200 */
[----:B------:R-:W-:-:S02]  /*2a3b0*/  MOV R4, R4 ;  /* 0x0000000400047202 */ /* 0x000fc40000000f00 */
[----:B------:R-:W-:Y:S02]  /*2a3c0*/  F2FP.F16.F32.PACK_AB R26, R29, R28 ;  /* 0x0000001c1d1a723e */ /* 0x000fe400000000ff */
[----:B------:R-:W-:Y:S02]  /*2a3d0*/  F2FP.F16.F32.PACK_AB R27, R31, R30 ;  /* 0x0000001e1f1b723e */ /* 0x000fe400000000ff */
[----:B------:R-:W-:-:S03]  /*2a3e0*/  IADD3 R13, P5, R160, 0x4020, RZ ;  /* 0x00004020a00d7810 */ /* 0x000fc60007fbe0ff */
[----:B------:R1:W-:Y:S01]  /*2a3f0*/  STSM.16.M88.4 [R4], R24 ;  /* 0x0000001804007844 */ /* 0x0003e20000000200 */
[C---:B0-----:R-:W-:Y:S01]  /*2a400*/  IADD3 R11, P6, R160.reuse, 0x4000, RZ ;  /* 0x00004000a00b7810 */ /* 0x041fe20007fde0ff */
[----:B------:R-:W-:Y:S01]  /*2a410*/  IMAD.X R9, RZ, RZ, R161, P0 ;  /* 0x000000ffff097224 */ /* 0x000fe200000e06a1 */
[C---:B------:R-:W-:Y:S02]  /*2a420*/  IADD3 R5, P0, R160.reuse, 0x6040, RZ ;  /* 0x00006040a0057810 */ /* 0x040fe40007f1e0ff */
[----:B------:R-:W-:Y:S02]  /*2a430*/  LOP3.LUT R10, R11, 0x380, RZ, 0xc0, !PT ;  /* 0x000003800b0a7812 */ /* 0x000fe400078ec0ff */
[----:B------:R-:W-:Y:S02]  /*2a440*/  IADD3 R15, P4, R160, 0x4040, RZ ;  /* 0x00004040a00f7810 */ /* 0x000fe40007f9e0ff */
[----:B------:R-:W-:Y:S02]  /*2a450*/  SHF.R.U64 R10, R10, 0x3, RZ ;  /* 0x000000030a0a7819 */ /* 0x000fe400000012ff */
[----:B-1----:R-:W-:-:S02]  /*2a460*/  LOP3.LUT R4, R5, 0x380, RZ, 0xc0, !PT ;  /* 0x0000038005047812 */ /* 0x002fc400078ec0ff */
[----:B------:R-:W-:Y:S02]  /*2a470*/  IADD3 R21, P3, R160, 0x4060, RZ ;  /* 0x00004060a0157810 */ /* 0x000fe40007f7e0ff */
[----:B------:R-:W-:Y:S02]  /*2a480*/  SHF.R.U64 R4, R4, 0x3, RZ ;  /* 0x0000000304047819 */ /* 0x000fe400000012ff */
[----:B------:R-:W-:Y:S02]  /*2a490*/  IADD3 R25, P2, R160, 0x6000, RZ ;  /* 0x00006000a0197810 */ /* 0x000fe40007f5e0ff */
[----:B------:R-:W-:Y:S02]  /*2a4a0*/  LOP3.LUT R8, R3, 0x380, RZ, 0xc0, !PT ;  /* 0x0000038003087812 */ /* 0x000fe400078ec0ff */
[----:B------:R-:W-:Y:S02]  /*2a4b0*/  LOP3.LUT R12, R13, 0x380, RZ, 0xc0, !PT ;  /* 0x000003800d0c7812 */ /* 0x000fe400078ec0ff */
[----:B------:R-:W-:Y:S01]  /*2a4c0*/  LOP3.LUT R10, R10, R11, RZ, 0x3c, !PT ;  /* 0x0000000b0a0a7212 */ /* 0x000fe200078e3cff */
[----:B------:R-:W-:Y:S01]  /*2a4d0*/  IMAD.X R11, RZ, RZ, R161, P6 ;  /* 0x000000ffff0b7224 */ /* 0x000fe200030e06a1 */
[----:B------:R-:W-:-:S02]  /*2a4e0*/  IADD3 R27, P1, R160, 0x6020, RZ ;  /* 0x00006020a01b7810 */ /* 0x000fc40007f3e0ff */
[----:B------:R-:W-:Y:S02]  /*2a4f0*/  LOP3.LUT R14, R15, 0x380, RZ, 0xc0, !PT ;  /* 0x000003800f0e7812 */ /* 0x000fe400078ec0ff */
[----:B------:R-:W-:Y:S02]  /*2a500*/  LOP3.LUT R20, R21, 0x380, RZ, 0xc0, !PT ;  /* 0x0000038015147812 */ /* 0x000fe400078ec0ff */
[----:B------:R-:W-:Y:S02]  /*2a510*/  IADD3 R7, P6, R160, 0x6060, RZ ;  /* 0x00006060a0077810 */ /* 0x000fe40007fde0ff */
[----:B------:R-:W-:Y:S01]  /*2a520*/  LOP3.LUT R4, R4, R5, RZ, 0x3c, !PT ;  /* 0x0000000504047212 */ /* 0x000fe200078e3cff */
[----:B------:R-:W-:Y:S01]  /*2a530*/  IMAD.X R5, RZ, RZ, R161, P0 ;  /* 0x000000ffff057224 */ /* 0x000fe200000e06a1 */
[----:B------:R-:W-:Y:S02]  /*2a540*/  LOP3.LUT R24, R25, 0x380, RZ, 0xc0, !PT ;  /* 0x0000038019187812 */ /* 0x000fe400078ec0ff */
[----:B------:R-:W-:-:S02]  /*2a550*/  SHF.R.U64 R8, R8, 0x3, RZ ;  /* 0x0000000308087819 */ /* 0x000fc400000012ff */
[----:B------:R-:W-:Y:S02]  /*2a560*/  SHF.R.U64 R12, R12, 0x3, RZ ;  /* 0x000000030c0c7819 */ /* 0x000fe400000012ff */
[----:B------:R-:W-:Y:S02]  /*2a570*/  LOP3.LUT R26, R27, 0x380, RZ, 0xc0, !PT ;  /* 0x000003801b1a7812 */ /* 0x000fe400078ec0ff */
[----:B------:R-:W-:Y:S02]  /*2a580*/  ISETP.NE.U32.AND P0, PT, RZ, UR4, PT ;  /* 0x00000004ff007c0c */ /* 0x000fe4000bf05070 */
[----:B------:R-:W-:Y:S02]  /*2a590*/  SHF.R.U64 R14, R14, 0x3, RZ ;  /* 0x000000030e0e7819 */ /* 0x000fe400000012ff */
[----:B------:R-:W-:Y:S02]  /*2a5a0*/  SHF.R.U64 R20, R20, 0x3, RZ ;  /* 0x0000000314147819 */ /* 0x000fe400000012ff */
[----:B------:R-:W-:-:S02]  /*2a5b0*/  LOP3.LUT R6, R7, 0x380, RZ, 0xc0, !PT ;  /* 0x0000038007067812 */ /* 0x000fc400078ec0ff */
[----:B------:R-:W-:Y:S02]  /*2a5c0*/  SHF.R.U64 R24, R24, 0x3, RZ ;  /* 0x0000000318187819 */ /* 0x000fe400000012ff */
[----:B------:R-:W-:Y:S02]  /*2a5d0*/  LOP3.LUT R8, R8, R3, RZ, 0x3c, !PT ;  /* 0x0000000308087212 */ /* 0x000fe400078e3cff */
[----:B------:R-:W-:Y:S01]  /*2a5e0*/  LOP3.LUT R12, R12, R13, RZ, 0x3c, !PT ;  /* 0x0000000d0c0c7212 */ /* 0x000fe200078e3cff */
[--C-:B------:R-:W-:Y:S01]  /*2a5f0*/  IMAD.X R13, RZ, RZ, R161.reuse, P5 ;  /* 0x000000ffff0d7224 */ /* 0x100fe200028e06a1 */
[----:B------:R-:W-:Y:S02]  /*2a600*/  SHF.R.U64 R26, R26, 0x3, RZ ;  /* 0x000000031a1a7819 */ /* 0x000fe400000012ff */
[----:B------:R-:W-:Y:S02]  /*2a610*/  MOV R0, R4 ;  /* 0x0000000400007202 */ /* 0x000fe40000000f00 */
[----:B------:R-:W-:Y:S01]  /*2a620*/  ISETP.NE.AND.EX P0, PT, RZ, UR5, PT, P0 ;  /* 0x00000005ff007c0c */ /* 0x000fe2000bf05300 */
[----:B------:R-:W0:Y:S01]  /*2a630*/  LDC.64 R4, c[0x0][0xd00] ;  /* 0x00034000ff047b82 */ /* 0x000e220000000a00 */
[----:B------:R-:W-:Y:S01]  /*2a640*/  LOP3.LUT R14, R14, R15, RZ, 0x3c, !PT ;  /* 0x0000000f0e0e7212 */ /* 0x000fe200078e3cff */
[--C-:B------:R-:W-:Y:S01]  /*2a650*/  IMAD.X R15, RZ, RZ, R161.reuse, P4 ;  /* 0x000000ffff0f7224 */ /* 0x100fe200020e06a1 */
[----:B------:R-:W-:Y:S01]  /*2a660*/  LOP3.LUT R20, R20, R21, RZ, 0x3c, !PT ;  /* 0x0000001514147212 */ /* 0x000fe200078e3cff */
[----:B------:R-:W-:Y:S01]  /*2a670*/  IMAD.X R21, RZ, RZ, R161, P3 ;  /* 0x000000ffff157224 */ /* 0x000fe200018e06a1 */
[----:B------:R-:W-:-:S02]  /*2a680*/  SHF.R.U64 R6, R6, 0x3, RZ ;  /* 0x0000000306067819 */ /* 0x000fc400000012ff */
[----:B------:R-:W-:Y:S02]  /*2a690*/  F2FP.F16.F32.PACK_AB R108, R109, R108 ;  /* 0x0000006c6d6c723e */ /* 0x000fe400000000ff */
[----:B------:R-:W-:Y:S01]  /*2a6a0*/  LOP3.LUT R24, R24, R25, RZ, 0x3c, !PT ;  /* 0x0000001918187212 */ /* 0x000fe200078e3cff */
[--C-:B------:R-:W-:Y:S01]  /*2a6b0*/  IMAD.X R25, RZ, RZ, R161.reuse, P2 ;  /* 0x000000ffff197224 */ /* 0x100fe200010e06a1 */
[----:B------:R-:W-:Y:S02]  /*2a6c0*/  F2FP.F16.F32.PACK_AB R109, R111, R110 ;  /* 0x0000006e6f6d723e */ /* 0x000fe400000000ff */
[----:B------:R-:W-:Y:S01]  /*2a6d0*/  LOP3.LUT R26, R26, R27, RZ, 0x3c, !PT ;  /* 0x0000001b1a1a7212 */ /* 0x000fe200078e3cff */
[----:B------:R-:W-:Y:S01]  /*2a6e0*/  IMAD.X R27, RZ, RZ, R161, P1 ;  /* 0x000000ffff1b7224 */ /* 0x000fe200008e06a1 */
[----:B------:R-:W-:Y:S02]  /*2a6f0*/  MOV R8, R8 ;  /* 0x0000000800087202 */ /* 0x000fe40000000f00 */
[----:B------:R-:W-:-:S02]  /*2a700*/  MOV R10, R10 ;  /* 0x0000000a000a7202 */ /* 0x000fc40000000f00 */
[----:B------:R-:W-:Y:S01]  /*2a710*/  LOP3.LUT R6, R6, R7, RZ, 0x3c, !PT ;  /* 0x0000000706067212 */ /* 0x000fe200078e3cff */
[----:B------:R-:W-:Y:S01]  /*2a720*/  IMAD.X R7, RZ, RZ, R161, P6 ;  /* 0x000000ffff077224 */ /* 0x000fe200030e06a1 */
[----:B------:R-:W-:Y:S02]  /*2a730*/  MOV R12, R12 ;  /* 0x0000000c000c7202 */ /* 0x000fe40000000f00 */
[----:B------:R-:W-:Y:S02]  /*2a740*/  F2FP.F16.F32.PACK_AB R60, R61, R60 ;  /* 0x0000003c3d3c723e */ /* 0x000fe400000000ff */
[----:B------:R-:W-:Y:S02]  /*2a750*/  MOV R14, R14 ;  /* 0x0000000e000e7202 */ /* 0x000fe40000000f00 */
[----:B------:R-:W-:Y:S02]  /*2a760*/  F2FP.F16.F32.PACK_AB R61, R63, R62 ;  /* 0x0000003e3f3d723e */ /* 0x000fe400000000ff */
[----:B------:R-:W-:-:S02]  /*2a770*/  MOV R20, R20 ;  /* 0x0000001400147202 */ /* 0x000fc40000000f00 */
[----:B------:R-:W-:Y:S02]  /*2a780*/  MOV R24, R24 ;  /* 0x0000001800187202 */ /* 0x000fe40000000f00 */
[----:B------:R-:W-:Y:S02]  /*2a790*/  F2FP.F16.F32.PACK_AB R88, R89, R88 ;  /* 0x000000585958723e */ /* 0x000fe400000000ff */
[----:B------:R-:W-:Y:S02]  /*2a7a0*/  MOV R26, R26 ;  /* 0x0000001a001a7202 */ /* 0x000fe40000000f00 */
[----:B------:R-:W-:Y:S02]  /*2a7b0*/  F2FP.F16.F32.PACK_AB R89, R91, R90 ;  /* 0x0000005a5b59723e */ /* 0x000fe400000000ff */
[----:B------:R-:W-:Y:S02]  /*2a7c0*/  F2FP.F16.F32.PACK_AB R96, R97, R96 ;  /* 0x000000606160723e */ /* 0x000fe400000000ff */
[----:B------:R-:W-:-:S02]  /*2a7d0*/  F2FP.F16.F32.PACK_AB R90, R93, R92 ;  /* 0x0000005c5d5a723e */ /* 0x000fc400000000ff */
[----:B------:R-:W-:Y:S02]  /*2a7e0*/  F2FP.F16.F32.PACK_AB R91, R95, R94 ;  /* 0x0000005e5f5b723e */ /* 0x000fe400000000ff */
[----:B------:R-:W-:Y:S02]  /*2a7f0*/  F2FP.F16.F32.PACK_AB R97, R99, R98 ;  /* 0x000000626361723e */ /* 0x000fe400000000ff */
[----:B------:R-:W-:Y:S02]  /*2a800*/  MOV R3, R6 ;  /* 0x0000000600037202 */ /* 0x000fe40000000f00 */
[----:B------:R-:W-:Y:S01]  /*2a810*/  F2FP.F16.F32.PACK_AB R98, R101, R100 ;  /* 0x000000646562723e */ /* 0x000fe200000000ff */
[----:B------:R-:W1:Y:S01]  /*2a820*/  LDC.64 R6, c[0x0][0xd00] ;  /* 0x00034000ff067b82 */ /* 0x000e620000000a00 */
[----:B------:R-:W-:Y:S02]  /*2a830*/  F2FP.F16.F32.PACK_AB R99, R103, R102 ;  /* 0x000000666763723e */ /* 0x000fe400000000ff */
[----:B0-----:R-:W-:-:S04]  /*2a840*/  ISETP.NE.U32.AND P1, PT, R4, RZ, PT ;  /* 0x000000ff0400720c */ /* 0x001fc80003f25070 */
[----:B------:R-:W-:Y:S01]  /*2a850*/  ISETP.NE.AND.EX P1, PT, R5, RZ, PT, P1 ;  /* 0x000000ff0500720c */ /* 0x000fe20003f25310 */
[----:B------:R-:W-:Y:S01]  /*2a860*/  ULDC UR4, c[0x0][0xb88] ;  /* 0x0002e20000047ab9 */ /* 0x000fe20000000800 */
[----:B--2---:R-:W-:Y:S02]  /*2a870*/  F2FP.F16.F32.PACK_AB R110, R33, R32 ;  /* 0x00000020216e723e */ /* 0x004fe400000000ff */
[----:B------:R-:W-:Y:S02]  /*2a880*/  F2FP.F16.F32.PACK_AB R111, R35, R34 ;  /* 0x00000022236f723e */ /* 0x000fe400000000ff */
[----:B------:R-:W-:Y:S02]  /*2a890*/  F2FP.F16.F32.PACK_AB R36, R37, R36 ;  /* 0x000000242524723e */ /* 0x000fe400000000ff */
[----:B------:R-:W-:Y:S01]  /*2a8a0*/  F2FP.F16.F32.PACK_AB R37, R39, R38 ;  /* 0x000000262725723e */ /* 0x000fe200000000ff */
[----:B------:R0:W-:Y:S01]  /*2a8b0*/  STSM.16.M88.4 [R8], R108 ;  /* 0x0000006c08007844 */ /* 0x0001e20000000200 */
[----:B----4-:R-:W-:-:S02]  /*2a8c0*/  F2FP.F16.F32.PACK_AB R44, R45, R44 ;  /* 0x0000002c2d2c723e */ /* 0x010fc400000000ff */
[----:B------:R-:W-:Y:S02]  /*2a8d0*/  F2FP.F16.F32.PACK_AB R45, R47, R46 ;  /* 0x0000002e2f2d723e */ /* 0x000fe400000000ff */
[----:B------:R-:W-:Y:S02]  /*2a8e0*/  F2FP.F16.F32.PACK_AB R38, R41, R40 ;  /* 0x000000282926723e */ /* 0x000fe400000000ff */
[----:B------:R-:W-:Y:S01]  /*2a8f0*/  F2FP.F16.F32.PACK_AB R39, R43, R42 ;  /* 0x0000002a2b27723e */ /* 0x000fe200000000ff */
[----:B0-----:R-:W0:Y:S01]  /*2a900*/  @P0 LDC.64 R8, c[0x0][0xd08] ;  /* 0x00034200ff080b82 */ /* 0x001e220000000a00 */
        /* <DEDUP_REMOVED lines=10> */
[----:B------:R-:W-:Y:S01]  /*2a9b0*/  STSM.16.M88.4 [R10], R36 ;  /* 0x000000240a007844 */ /* 0x000fe20000000200 */
[----:B------:R-:W-:Y:S02]  /*2a9c0*/  F2FP.F16.F32.PACK_AB R70, R73, R72 ;  /* 0x000000484946723e */ /* 0x000fe400000000ff */
[----:B------:R-:W-:Y:S01]  /*2a9d0*/  F2FP.F16.F32.PACK_AB R71, R75, R74 ;  /* 0x0000004a4b47723e */ /* 0x000fe200000000ff */
[----:B------:R-:W-:Y:S01]  /*2a9e0*/  STSM.16.M88.4 [R12], R44 ;  /* 0x0000002c0c007844 */ /* 0x000fe20000000200 */
[----:B------:R-:W-:Y:S02]  /*2a9f0*/  F2FP.F16.F32.PACK_AB R76, R77, R76 ;  /* 0x0000004c4d4c723e */ /* 0x000fe400000000ff */
[----:B------:R-:W-:Y:S02]  /*2aa00*/  F2FP.F16.F32.PACK_AB R77, R79, R78 ;  /* 0x0000004e4f4d723e */ /* 0x000fe400000000ff */
[----:B------:R-:W-:-:S02]  /*2aa10*/  F2FP.F16.F32.PACK_AB R78, R81, R80 ;  /* 0x00000050514e723e */ /* 0x000fc400000000ff */
[----:B------:R-:W-:Y:S01]  /*2aa20*/  F2FP.F16.F32.PACK_AB R79, R83, R82 ;  /* 0x00000052534f723e */ /* 0x000fe200000000ff */
[----:B------:R-:W-:Y:S04]  /*2aa30*/  STSM.16.M88.4 [R14], R52 ;  /* 0x000000340e007844 */ /* 0x000fe80000000200 */
[----:B------:R2:W-:Y:S04]  /*2aa40*/  STSM.16.M88.4 [R20], R60 ;  /* 0x0000003c14007844 */ /* 0x0005e80000000200 */
[----:B------:R-:W-:Y:S04]  /*2aa50*/  STSM.16.M88.4 [R24], R68 ;  /* 0x0000004418007844 */ /* 0x000fe80000000200 */
[----:B------:R-:W-:Y:S04]  /*2aa60*/  STSM.16.M88.4 [R26], R76 ;  /* 0x0000004c1a007844 */ /* 0x000fe80000000200 */
[----:B------:R-:W-:Y:S04]  /*2aa70*/  STSM.16.M88.4 [R0], R88 ;  /* 0x0000005800007844 */ /* 0x000fe80000000200 */
[----:B------:R3:W-:Y:S01]  /*2aa80*/  STSM.16.M88.4 [R3], R96 ;  /* 0x0000006003007844 */ /* 0x0007e20000000200 */
[----:B--2---:R-:W-:-:S02]  /*2aa90*/  IMAD.MOV.U32 R20, RZ, RZ, RZ ;  /* 0x000000ffff147224 */ /* 0x004fc400078e00ff */
[C---:B-1----:R-:W-:Y:S01]  /*2aaa0*/  IMAD.WIDE R6, R214.reuse, 0x4, R6 ;  /* 0x00000004d6067825 */ /* 0x042fe200078e0206 */
[----:B------:R-:W-:Y:S03]  /*2aab0*/  BAR.SYNC.DEFER_BLOCKING 0x1, 0x100 ;  /* 0x0044000000007b1d */ /* 0x000fe60000010000 */
[----:B0-----:R-:W-:-:S04]  /*2aac0*/  @P0 IMAD.WIDE R8, R214, 0x4, R8 ;  /* 0x00000004d6080825 */ /* 0x001fc800078e0208 */
[----:B---3--:R-:W-:Y:S01]  /*2aad0*/  IMAD.U32 R3, RZ, RZ, UR4 ;  /* 0x00000004ff037e24 */ /* 0x008fe2000f8e00ff */
[C---:B------:R-:W-:Y:S01]  /*2aae0*/  ISETP.NE.AND P2, PT, R213.reuse, RZ, PT ;  /* 0x000000ffd500720c */ /* 0x040fe20003f45270 */
[----:B------:R-:W-:Y:S01]  /*2aaf0*/  ULDC UR4, c[0x0][0xbd4] ;  /* 0x0002f50000047ab9 */ /* 0x000fe20000000800 */
[----:B------:R0:W5:Y:S04]  /*2ab00*/  @P1 LDG.E R20, desc[UR36][R6.64] ;  /* 0x0000002406141981 */ /* 0x000168000c1e1900 */
[----:B------:R0:W5:Y:S01]  /*2ab10*/  @P0 LDG.E R3, desc[UR36][R8.64] ;  /* 0x0000002408030981 */ /* 0x000162000c1e1900 */
[----:B------:R-:W-:Y:S01]  /*2ab20*/  SEL R213, R213, UR4, P2 ;  /* 0x00000004d5d57c07 */ /* 0x000fe20009000000 */
[----:B------:R-:W-:Y:S06]  /*2ab30*/  @P0 BRA `(.L_x_6888) ;  /* 0x0000000000100947 */ /* 0x000fec0003800000 */
[----:B------:R-:W-:Y:S05]  /*2ab40*/  @!P1 BRA `(.L_x_6888) ;  /* 0x00000000000c9947 */ /* 0x000fea0003800000 */
[----:B------:R-:W2:Y:S04]  /*2ab50*/  LDG.E R0, desc[UR36][R6.64] ;  /* 0x0000002406007981 */ /* 0x000ea8000c1e1900 */
[----:B-----5:R-:W2:Y:S02]  /*2ab60*/  LDG.E R3, desc[UR36][R6.64+0x4] ;  /* 0x0000042406037981 */ /* 0x020ea4000c1e1900 */
[----:B--2---:R-:W-:-:S07]  /*2ab70*/  IMAD.IADD R3, R3, 0x1, -R0 ;  /* 0x0000000103037824 */ /* 0x004fce00078e0a00 */
.L_x_6888:
[----:B------:R-:W0:Y:S01]  /*2ab80*/  S2R R0, SR_TID.X ;  /* 0x0000000000007919 */ /* 0x000e220000002100 */
[----:B------:R-:W-:Y:S02]  /*2ab90*/  ISETP.NE.U32.AND P0, PT, R4, RZ, PT ;  /* 0x000000ff0400720c */ /* 0x000fe40003f05070 */
[----:B------:R-:W-:Y:S02]  /*2aba0*/  ISETP.GT.AND P3, PT, R213, 0x1, PT ;  /* 0x00000001d500780c */ /* 0x000fe40003f64270 */
[----:B------:R-:W-:Y:S01]  /*2abb0*/  ISETP.NE.AND.EX P0, PT, R5, RZ, PT, P0 ;  /* 0x000000ff0500720c */ /* 0x000fe20003f05300 */
[C---:B0-----:R-:W-:Y:S02]  /*2abc0*/  VIADD R6, R0.reuse, 0xffffff80 ;  /* 0xffffff8000067836 */ /* 0x041fe40000000000 */
[----:B------:R-:W-:-:S05]  /*2abd0*/  VIADD R0, R0, 0xffffff80 ;  /* 0xffffff8000007836 */ /* 0x000fca0000000000 */
[----:B------:R-:W-:-:S04]  /*2abe0*/  SHF.R.S32.HI R0, RZ, 0x1f, R0 ;  /* 0x0000001fff007819 */ /* 0x000fc80000011400 */
[----:B------:R-:W-:-:S04]  /*2abf0*/  LEA.HI R0, R0, R6, RZ, 0x7 ;  /* 0x0000000600007211 */ /* 0x000fc800078f38ff */
[----:B------:R-:W-:-:S06]  /*2ac00*/  SHF.R.S32.HI R0, RZ, 0x7, R0 ;  /* 0x00000007ff007819 */ /* 0x000fcc0000011400 */
[----:B------:R-:W0:Y:S02]  /*2ac10*/  SHFL.IDX PT, R0, R0, RZ, 0x1f ;  /* 0x00001fff00007589 */ /* 0x000e2400000e0000 */
[----:B0-----:R-:W-:Y:S02]  /*2ac20*/  ISETP.NE.AND P1, PT, R0, RZ, PT ;  /* 0x000000ff0000720c */ /* 0x001fe40003f25270 */
[----:B-----5:R-:W-:-:S11]  /*2ac30*/  SHF.R.S32.HI R0, RZ, 0x1f, R20 ;  /* 0x0000001fff007819 */ /* 0x020fd60000011414 */
[----:B------:R-:W-:Y:S05]  /*2ac40*/  @P1 BRA `(.L_x_6889) ;  /* 0x0000000400141947 */ /* 0x000fea0003800000 */
[----:B------:R-:W2:Y:S01]  /*2ac50*/  LDL R6, [R1+0x45c] ;  /* 0x00045c0001067983 */ /* 0x000ea20000100800 */
[----:B------:R-:W0:Y:S03]  /*2ac60*/  LDC R26, c[0x0][0xce8] ;  /* 0x00033a00ff1a7b82 */ /* 0x000e260000000800 */
[----:B------:R-:W3:Y:S04]  /*2ac70*/  LDL R7, [R1+0x460] ;  /* 0x0004600001077983 */ /* 0x000ee80000100800 */
[----:B------:R-:W4:Y:S01]  /*2ac80*/  LDL R25, [R1+0x454] ;  /* 0x0004540001197983 */ /* 0x000f220000100800 */
[----:B------:R-:W-:Y:S02]  /*2ac90*/  IMAD.IADD R28, R162, 0x1, R181 ;  /* 0x00000001a21c7824 */ /* 0x000fe400078e02b5 */
[----:B0-----:R-:W-:Y:S01]  /*2aca0*/  IMAD R37, R3, R26, RZ ;  /* 0x0000001a03257224 */ /* 0x001fe200078e02ff */
[----:B------:R-:W-:Y:S01]  /*2acb0*/  ISETP.GT.AND P5, PT, R213, 0x1, PT ;  /* 0x00000001d500780c */ /* 0x000fe20003fa4270 */
[----:B------:R-:W-:-:S05]  /*2acc0*/  IMAD.MOV.U32 R21, RZ, RZ, 0xab8 ;  /* 0x00000ab8ff157424 */ /* 0x000fca00078e00ff */
[----:B------:R-:W-:-:S04]  /*2acd0*/  SEL R21, R21, 0xa78, P5 ;  /* 0x00000a7815157807 */ /* 0x000fc80002800000 */
[----:B------:R-:W0:Y:S08]  /*2ace0*/  LDC.64 R12, c[0x0][R21+0x220] ;  /* 0x00008800150c7b82 */ /* 0x000e300000000a00 */
[----:B------:R-:W1:Y:S01]  /*2acf0*/  LDC.64 R10, c[0x0][R21+0x218] ;  /* 0x00008600150a7b82 */ /* 0x000e620000000a00 */
[----:B------:R-:W-:-:S07]  /*2ad00*/  ISETP.NE.AND P6, PT, R26, 0x1, PT ;  /* 0x000000011a00780c */ /* 0x000fce0003fc5270 */
[----:B------:R-:W5:Y:S01]  /*2ad10*/  LDC.64 R8, c[0x0][R21+0x228] ;  /* 0x00008a0015087b82 */ /* 0x000f620000000a00 */
[----:B------:R-:W-:-:S07]  /*2ad20*/  ISETP.NE.U32.AND P2, PT, R4, RZ, PT ;  /* 0x000000ff0400720c */ /* 0x000fce0003f45070 */
[----:B------:R-:W0:Y:S01]  /*2ad30*/  @P6 LDC R14, c[0x0][0xcec] ;  /* 0x00033b00ff0e6b82 */ /* 0x000e220000000800 */
[----:B--2---:R-:W-:-:S07]  /*2ad40*/  IMAD.MOV R6, RZ, RZ, -R6 ;  /* 0x000000ffff067224 */ /* 0x004fce00078e0a06 */
[----:B------:R-:W2:Y:S01]  /*2ad50*/  @P6 LDC R24, c[0x0][0xcf0] ;  /* 0x00033c00ff186b82 */ /* 0x000ea20000000800 */
[----:B---3--:R-:W-:-:S04]  /*2ad60*/  ISETP.NE.AND P1, PT, R7, R6, PT ;  /* 0x000000060700720c */ /* 0x008fc80003f25270 */
[----:B------:R-:W-:-:S13]  /*2ad70*/  ISETP.GE.OR P4, PT, R28, R37, P1 ;  /* 0x000000251c00720c */ /* 0x000fda0000f86670 */
[----:B------:R-:W3:Y:S01]  /*2ad80*/  @!P4 LDL R29, [R1+0x1f0] ;  /* 0x0001f000011dc983 */ /* 0x000ee20000100800 */
[----:B------:R-:W5:Y:S01]  /*2ad90*/  LDC.64 R6, c[0x0][R21+0x210] ;  /* 0x0000840015067b82 */ /* 0x000f620000000a00 */
[----:B------:R-:W-:Y:S01]  /*2ada0*/  ISETP.NE.AND.EX P2, PT, R5, RZ, PT, P2 ;  /* 0x000000ff0500720c */ /* 0x000fe20003f45320 */
[----:B----4-:R-:W-:Y:S01]  /*2adb0*/  IMAD.IADD R35, R25, 0x1, R181 ;  /* 0x0000000119237824 */ /* 0x010fe200078e02b5 */
[----:B------:R-:W-:Y:S01]  /*2adc0*/  SHF.R.S32.HI R15, RZ, 0x1f, R214 ;  /* 0x0000001fff0f7819 */ /* 0x000fe200000114d6 */
[----:B------:R-:W-:Y:S01]  /*2add0*/  BSSY B1, `(.L_x_6889) ;  /* 0x000002c000017945 */ /* 0x000fe20003800000 */
[----:B------:R-:W-:Y:S01]  /*2ade0*/  SEL R31, R214, RZ, !P2 ;  /* 0x000000ffd61f7207 */ /* 0x000fe20005000000 */
[----:B0-----:R-:W-:Y:S01]  /*2adf0*/  @P6 IMAD.HI.U32 R27, R35, R14, RZ ;  /* 0x0000000e231b6227 */ /* 0x001fe200078e00ff */
[----:B------:R-:W-:Y:S01]  /*2ae00*/  SEL R33, R15, RZ, !P2 ;  /* 0x000000ff0f217207 */ /* 0x000fe20005000000 */
[----:B------:R-:W0:Y:S02]  /*2ae10*/  LDC.64 R4, c[0x0][0xca8] ;  /* 0x00032a00ff047b82 */ /* 0x000e240000000a00 */
[----:B------:R-:W-:-:S02]  /*2ae20*/  IMAD R13, R13, R31, RZ ;  /* 0x0000001f0d0d7224 */ /* 0x000fc400078e02ff */
[----:B------:R-:W-:-:S04]  /*2ae30*/  IMAD.WIDE.U32 R14, R12, R31, RZ ;  /* 0x0000001f0c0e7225 */ /* 0x000fc800078e00ff */
[----:B------:R-:W-:Y:S02]  /*2ae40*/  IMAD R33, R12, R33, R13 ;  /* 0x000000210c217224 */ /* 0x000fe400078e020d */
[-C--:B-1----:R-:W-:Y:S01]  /*2ae50*/  IMAD R31, R11, R157.reuse, RZ ;  /* 0x0000009d0b1f7224 */ /* 0x082fe200078e02ff */
[----:B------:R-:W-:Y:S01]  /*2ae60*/  SEL R11, R220, RZ, P5 ;  /* 0x000000ffdc0b7207 */ /* 0x000fe20002800000 */
[----:B------:R-:W-:-:S04]  /*2ae70*/  IMAD.WIDE.U32 R12, R10, R157, RZ ;  /* 0x0000009d0a0c7225 */ /* 0x000fc800078e00ff */
[----:B------:R-:W-:Y:S01]  /*2ae80*/  IMAD.MOV.U32 R25, RZ, RZ, R35 ;  /* 0x000000ffff197224 */ /* 0x000fe200078e0023 */
[----:B--2---:R-:W-:Y:S01]  /*2ae90*/  @P6 SHF.R.U32.HI R25, RZ, R24, R27 ;  /* 0x00000018ff196219 */ /* 0x004fe2000001161b */
[----:B------:R-:W-:Y:S01]  /*2aea0*/  IMAD.IADD R10, R13, 0x1, R31 ;  /* 0x000000010d0a7824 */ /* 0x000fe200078e021f */
[----:B------:R-:W-:Y:S01]  /*2aeb0*/  IADD3 R14, P2, P6, R14, R12, R20 ;  /* 0x0000000c0e0e7210 */ /* 0x000fe20007e5e014 */
[----:B------:R-:W-:Y:S02]  /*2aec0*/  IMAD.IADD R33, R15, 0x1, R33 ;  /* 0x000000010f217824 */ /* 0x000fe400078e0221 */
[-C--:B-----5:R-:W-:Y:S01]  /*2aed0*/  IMAD R13, R9, R11.reuse, RZ ;  /* 0x0000000b090d7224 */ /* 0x0a0fe200078e02ff */
[----:B0-----:R-:W0:Y:S01]  /*2aee0*/  @!P5 LDC R4, c[0x0][0xc50] ;  /* 0x00031400ff04db82 */ /* 0x001e220000000800 */
[----:B------:R-:W-:Y:S01]  /*2aef0*/  IMAD.WIDE.U32 R8, R8, R11, RZ ;  /* 0x0000000b08087225 */ /* 0x000fe200078e00ff */
[----:B------:R-:W-:-:S03]  /*2af00*/  IADD3.X R10, R33, R10, R0, P2, P6 ;  /* 0x0000000a210a7210 */ /* 0x000fc600017ec400 */
[----:B------:R-:W-:Y:S02]  /*2af10*/  IMAD.MOV R15, RZ, RZ, -R25 ;  /* 0x000000ffff0f7224 */ /* 0x000fe400078e0a19 */
[----:B------:R-:W-:Y:S01]  /*2af20*/  IMAD.IADD R13, R9, 0x1, R13 ;  /* 0x00000001090d7824 */ /* 0x000fe200078e020d */
[----:B------:R-:W1:Y:S01]  /*2af30*/  @!P5 LDC R5, c[0x0][0xc54] ;  /* 0x00031500ff05db82 */ /* 0x000e620000000800 */
[----:B------:R-:W-:Y:S01]  /*2af40*/  IADD3 R8, P2, P5, R25, R14, R8 ;  /* 0x0000000e19087210 */ /* 0x000fe20007d5e008 */
[----:B------:R-:W-:Y:S01]  /*2af50*/  IMAD R11, R26, R15, R35 ;  /* 0x0000000f1a0b7224 */ /* 0x000fe200078e0223 */
[----:B------:R-:W-:-:S04]  /*2af60*/  SHF.R.S32.HI R25, RZ, 0x1f, R25 ;  /* 0x0000001fff197819 */ /* 0x000fc80000011419 */
[----:B------:R-:W-:Y:S01]  /*2af70*/  IADD3.X R9, R25, R10, R13, P2, P5 ;  /* 0x0000000a19097210 */ /* 0x000fe200017ea40d */
[-C--:B------:R-:W-:Y:S01]  /*2af80*/  IMAD R7, R7, R11.reuse, RZ ;  /* 0x0000000b07077224 */ /* 0x080fe200078e02ff */
[----:B------:R-:W-:Y:S01]  /*2af90*/  SHF.R.S32.HI R13, RZ, 0x1f, R11 ;  /* 0x0000001fff0d7819 */ /* 0x000fe2000001140b */
[----:B------:R-:W-:-:S04]  /*2afa0*/  IMAD.WIDE.U32 R8, R6, R11, R8 ;  /* 0x0000000b06087225 */ /* 0x000fc800078e0008 */
[----:B------:R-:W-:-:S04]  /*2afb0*/  IMAD R7, R6, R13, R7 ;  /* 0x0000000d06077224 */ /* 0x000fc800078e0207 */
[----:B------:R-:W-:Y:S01]  /*2afc0*/  IMAD.IADD R6, R9, 0x1, R7 ;  /* 0x0000000109067824 */ /* 0x000fe200078e0207 */
[----:B0-----:R-:W-:-:S04]  /*2afd0*/  LEA R9, P2, R8, R4, 0x2 ;  /* 0x0000000408097211 */ /* 0x001fc800078410ff */
[----:B-1----:R-:W-:Y:S01]  /*2afe0*/  LEA.HI.X R10, R8, R5, R6, 0x2, P2 ;  /* 0x00000005080a7211 */ /* 0x002fe200010f1406 */
[----:B------:R-:W-:Y:S01]  /*2aff0*/  VIADD R8, R28, 0x8 ;  /* 0x000000081c087836 */ /* 0x000fe20000000000 */
[----:B------:R-:W-:Y:S04]  /*2b000*/  SHFL.IDX PT, R6, R9, RZ, 0x1c1f ;  /* 0x001c1fff09067589 */ /* 0x000fe800000e0000 */
[----:B------:R-:W3:Y:S01]  /*2b010*/  SHFL.IDX PT, R7, R10, RZ, 0x1c1f ;  /* 0x001c1fff0a077589 */ /* 0x000ee200000e0000 */
[----:B------:R-:W-:-:S03]  /*2b020*/  ISETP.GE.OR P1, PT, R8, R37, P1 ;  /* 0x000000250800720c */ /* 0x000fc60000f26670 */
[----:B------:R0:W1:Y:S04]  /*2b030*/  SHFL.IDX PT, R4, R9, 0x1, 0x1c1f ;  /* 0x003c1f0009047f89 */ /* 0x00006800000e0000 */
[----:B------:R0:W2:Y:S04]  /*2b040*/  SHFL.IDX PT, R5, R10, 0x1, 0x1c1f ;  /* 0x003c1f000a057f89 */ /* 0x0000a800000e0000 */
[----:B---3--:R0:W-:Y:S02]  /*2b050*/  @!P4 ST.E desc[UR36][R6.64], R29 ;  /* 0x0000001d0600c985 */ /* 0x0081e4000c101924 */
[----:B-12---:R-:W-:Y:S05]  /*2b060*/  @P1 BRA `(.L_x_6890) ;  /* 0x0000000000081947 */ /* 0x006fea0003800000 */
[----:B0-----:R-:W2:Y:S04]  /*2b070*/  LDL R7, [R1+0x1f4] ;  /* 0x0001f40001077983 */ /* 0x001ea80000100800 */
[----:B--2---:R1:W-:Y:S02]  /*2b080*/  ST.E desc[UR36][R4.64], R7 ;  /* 0x0000000704007985 */ /* 0x0043e4000c101924 */
.L_x_6890:
[----:B------:R-:W-:Y:S05]  /*2b090*/  BSYNC B1 ;  /* 0x0000000000017941 */ /* 0x000fea0003800000 */
.L_x_6889:
[----:B------:R-:W-:Y:S01]  /*2b0a0*/  SEL R76, R214, RZ, !P0 ;  /* 0x000000ffd64c7207 */ /* 0x000fe20004000000 */
[----:B------:R-:W-:Y:S06]  /*2b0b0*/  @P3 BRA `(.L_x_6891) ;  /* 0x0000001000343947 */ /* 0x000fec0003800000 */
[----:B-1----:R-:W1:Y:S01]  /*2b0c0*/  S2R R4, SR_TID.X ;  /* 0x0000000000047919 */ /* 0x002e620000002100 */
[----:B------:R-:W-:Y:S01]  /*2b0d0*/  IMAD.MOV.U32 R5, RZ, RZ, 0x2 ;  /* 0x00000002ff057424 */ /* 0x000fe200078e00ff */
[----:B------:R-:W2:Y:S01]  /*2b0e0*/  LDC R80, c[0x0][0xce8] ;  /* 0x00033a00ff507b82 */ /* 0x000ea20000000800 */
[----:B------:R-:W-:Y:S01]  /*2b0f0*/  ULDC.64 UR4, c[0x0][0xba0] ;  /* 0x0002e80000047ab9 */ /* 0x000fe20000000a00 */
[C---:B-1----:R-:W-:Y:S02]  /*2b100*/  VIADD R88, R4.reuse, 0xffffff80 ;  /* 0xffffff8004587836 */ /* 0x042fe40000000000 */
[----:B------:R-:W-:-:S03]  /*2b110*/  VIADD R91, R4, 0xffffff80 ;  /* 0xffffff80045b7836 */ /* 0x000fc60000000000 */
[----:B------:R-:W-:-:S04]  /*2b120*/  SHF.R.S32.HI R88, RZ, 0x1f, R88 ;  /* 0x0000001fff587819 */ /* 0x000fc80000011458 */
[----:B------:R-:W-:-:S04]  /*2b130*/  LEA.HI R88, R88, R91, RZ, 0x3 ;  /* 0x0000005b58587211 */ /* 0x000fc800078f18ff */
[----:B------:R-:W-:-:S05]  /*2b140*/  SHF.R.S32.HI R88, RZ, 0x3, R88 ;  /* 0x00000003ff587819 */ /* 0x000fca0000011458 */
[----:B------:R-:W-:-:S04]  /*2b150*/  IMAD R4, R88, 0x40, R166 ;  /* 0x0000004058047824 */ /* 0x000fc800078e02a6 */
[----:B------:R-:W-:-:S03]  /*2b160*/  IMAD.WIDE R4, R4, R5, UR40 ;  /* 0x0000002804047e25 */ /* 0x000fc6000f8e0205 */
[C---:B------:R-:W-:Y:S02]  /*2b170*/  IADD3 R41, P2, R4.reuse, 0x7000, RZ ;  /* 0x0000700004297810 */ /* 0x040fe40007f5e0ff */
[----:B------:R-:W-:Y:S02]  /*2b180*/  IADD3 R33, P0, R4, 0x5000, RZ ;  /* 0x0000500004217810 */ /* 0x000fe40007f1e0ff */
[----:B------:R-:W-:Y:S01]  /*2b190*/  LOP3.LUT R40, R41, 0x380, RZ, 0xc0, !PT ;  /* 0x0000038029287812 */ /* 0x000fe200078ec0ff */
[----:B------:R-:W-:Y:S01]  /*2b1a0*/  IMAD R21, R0, UR4, RZ ;  /* 0x0000000400157c24 */ /* 0x000fe2000f8e02ff */
[----:B------:R-:W-:Y:S01]  /*2b1b0*/  LOP3.LUT R32, R33, 0x380, RZ, 0xc0, !PT ;  /* 0x0000038021207812 */ /* 0x000fe200078ec0ff */
[----:B------:R-:W1:Y:S01]  /*2b1c0*/  LDC R0, c[0x0][0xbc8] ;  /* 0x0002f200ff007b82 */ /* 0x000e620000000800 */
[----:B------:R-:W-:Y:S02]  /*2b1d0*/  SHF.R.U64 R40, R40, 0x3, RZ ;  /* 0x0000000328287819 */ /* 0x000fe400000012ff */
[----:B------:R-:W-:-:S02]  /*2b1e0*/  IADD3 R37, P1, R4, 0x6000, RZ ;  /* 0x0000600004257810 */ /* 0x000fc40007f3e0ff */
[----:B------:R-:W-:Y:S01]  /*2b1f0*/  LOP3.LUT R40, R40, R41, RZ, 0x3c, !PT ;  /* 0x0000002928287212 */ /* 0x000fe200078e3cff */
[----:B------:R-:W-:Y:S01]  /*2b200*/  IMAD.X R41, RZ, RZ, R5, P2 ;  /* 0x000000ffff297224 */ /* 0x000fe200010e0605 */
[----:B------:R-:W-:Y:S02]  /*2b210*/  IADD3 R69, P2, R4, 0xe000, RZ ;  /* 0x0000e00004457810 */ /* 0x000fe40007f5e0ff */
[----:B------:R-:W-:Y:S02]  /*2b220*/  SHF.R.U64 R32, R32, 0x3, RZ ;  /* 0x0000000320207819 */ /* 0x000fe400000012ff */
[----:B------:R-:W-:Y:S01]  /*2b230*/  LOP3.LUT R68, R69, 0x380, RZ, 0xc0, !PT ;  /* 0x0000038045447812 */ /* 0x000fe200078ec0ff */
[----:B------:R-:W-:Y:S01]  /*2b240*/  IMAD R77, R20, UR5, R21 ;  /* 0x00000005144d7c24 */ /* 0x000fe2000f8e0215 */
[----:B------:R-:W-:Y:S01]  /*2b250*/  LOP3.LUT R36, R37, 0x380, RZ, 0xc0, !PT ;  /* 0x0000038025247812 */ /* 0x000fe200078ec0ff */
[----:B------:R-:W-:Y:S01]  /*2b260*/  IMAD R78, R221, 0x20, R88 ;  /* 0x00000020dd4e7824 */ /* 0x000fe200078e0258 */
[----:B------:R-:W-:Y:S01]  /*2b270*/  SHF.R.U64 R68, R68, 0x3, RZ ;  /* 0x0000000344447819 */ /* 0x000fe200000012ff */
[----:B------:R-:W-:Y:S01]  /*2b280*/  IMAD.WIDE.U32 R20, R20, UR4, RZ ;  /* 0x0000000414147c25 */ /* 0x000fe2000f8e00ff */
[----:B------:R-:W-:Y:S01]  /*2b290*/  LOP3.LUT R32, R32, R33, RZ, 0x3c, !PT ;  /* 0x0000002120207212 */ /* 0x000fe200078e3cff */
[----:B------:R-:W-:Y:S01]  /*2b2a0*/  ULDC.64 UR4, c[0x0][0xbe8] ;  /* 0x0002fa0000047ab9 */ /* 0x000fe20000000a00 */
[----:B------:R-:W-:Y:S01]  /*2b2b0*/  LOP3.LUT R68, R68, R69, RZ, 0x3c, !PT ;  /* 0x0000004544447212 */ /* 0x000fe200078e3cff */
[--C-:B------:R-:W-:Y:S01]  /*2b2c0*/  IMAD.X R69, RZ, RZ, R5.reuse, P2 ;  /* 0x000000ffff457224 */ /* 0x100fe200010e0605 */
[----:B--2---:R-:W-:Y:S01]  /*2b2d0*/  ISETP.NE.AND P2, PT, R80, 0x1, PT ;  /* 0x000000015000780c */ /* 0x004fe20003f45270 */
[----:B------:R-:W-:Y:S01]  /*2b2e0*/  IMAD.X R33, RZ, RZ, R5, P0 ;  /* 0x000000ffff217224 */ /* 0x000fe200000e0605 */
[----:B------:R-:W-:Y:S01]  /*2b2f0*/  SHF.R.U64 R36, R36, 0x3, RZ ;  /* 0x0000000324247819 */ /* 0x000fe200000012ff */
[----:B------:R-:W5:Y:S01]  /*2b300*/  LD.E.128 R40, desc[UR36][R40.64] ;  /* 0x0000002428287980 */ /* 0x000f62000c101d00 */
[C---:B------:R-:W-:Y:S01]  /*2b310*/  IADD3 R61, P0, R4.reuse, 0xc000, RZ ;  /* 0x0000c000043d7810 */ /* 0x040fe20007f1e0ff */
[----:B------:R-:W-:Y:S01]  /*2b320*/  IMAD.IADD R21, R21, 0x1, R77 ;  /* 0x0000000115157824 */ /* 0x000fe200078e024d */
[----:B0-----:R-:W-:-:S02]  /*2b330*/  IADD3 R9, P3, R4, 0x1000, RZ ;  /* 0x0000100004097810 */ /* 0x001fc40007f7e0ff */
[C---:B------:R-:W-:Y:S02]  /*2b340*/  IADD3 R13, P4, R4.reuse, 0x2000, RZ ;  /* 0x00002000040d7810 */ /* 0x040fe40007f9e0ff */
[C---:B------:R-:W-:Y:S02]  /*2b350*/  IADD3 R25, P5, R4.reuse, 0x3000, RZ ;  /* 0x0000300004197810 */ /* 0x040fe40007fbe0ff */
[----:B------:R-:W-:Y:S01]  /*2b360*/  IADD3 R29, P6, R4, 0x4000, RZ ;  /* 0x00004000041d7810 */ /* 0x000fe20007fde0ff */
[----:B------:R-:W0:Y:S01]  /*2b370*/  @P2 LDC R83, c[0x0][0xcec] ;  /* 0x00033b00ff532b82 */ /* 0x000e220000000800 */
[----:B------:R-:W-:Y:S01]  /*2b380*/  LOP3.LUT R36, R36, R37, RZ, 0x3c, !PT ;  /* 0x0000002524247212 */ /* 0x000fe200078e3cff */
[----:B------:R-:W-:Y:S01]  /*2b390*/  IMAD.X R37, RZ, RZ, R5, P1 ;  /* 0x000000ffff257224 */ /* 0x000fe200008e0605 */
[----:B------:R-:W-:Y:S01]  /*2b3a0*/  LOP3.LUT R60, R61, 0x380, RZ, 0xc0, !PT ;  /* 0x000003803d3c7812 */ /* 0x000fe200078ec0ff */
[----:B------:R-:W-:Y:S01]  /*2b3b0*/  IMAD.WIDE.U32 R20, R157, UR4, R20 ;  /* 0x000000049d147c25 */ /* 0x000fe2000f8e0014 */
[----:B------:R-:W-:Y:S01]  /*2b3c0*/  LOP3.LUT R8, R9, 0x380, RZ, 0xc0, !PT ;  /* 0x0000038009087812 */ /* 0x000fe200078ec0ff */
[----:B------:R-:W5:Y:S01]  /*2b3d0*/  LD.E.128 R32, desc[UR36][R32.64] ;  /* 0x0000002420207980 */ /* 0x000f62000c101d00 */
[----:B------:R-:W-:Y:S01]  /*2b3e0*/  IADD3 R65, P1, R4, 0xd000, RZ ;  /* 0x0000d00004417810 */ /* 0x000fe20007f3e0ff */
[----:B------:R-:W2:Y:S01]  /*2b3f0*/  @P2 LDC R89, c[0x0][0xcf0] ;  /* 0x00033c00ff592b82 */ /* 0x000ea20000000800 */
[----:B------:R-:W-:Y:S01]  /*2b400*/  SHF.R.U64 R60, R60, 0x3, RZ ;  /* 0x000000033c3c7819 */ /* 0x000fe200000012ff */
[----:B------:R-:W-:Y:S01]  /*2b410*/  IMAD.IADD R82, R181, 0x1, R78 ;  /* 0x00000001b5527824 */ /* 0x000fe200078e024e */
[----:B------:R-:W-:Y:S01]  /*2b420*/  SHF.R.S32.HI R77, RZ, 0x1f, R76 ;  /* 0x0000001fff4d7819 */ /* 0x000fe2000001144c */
[----:B------:R-:W-:Y:S01]  /*2b430*/  IMAD R21, R157, UR5, R21 ;  /* 0x000000059d157c24 */ /* 0x000fe2000f8e0215 */
[----:B------:R-:W-:Y:S01]  /*2b440*/  SHF.R.U64 R8, R8, 0x3, RZ ;  /* 0x0000000308087819 */ /* 0x000fe200000012ff */
[----:B------:R-:W-:Y:S01]  /*2b450*/  ULDC.64 UR4, c[0x0][0xbf0] ;  /* 0x0002fc0000047ab9 */ /* 0x000fe20000000a00 */
[----:B------:R-:W-:Y:S01]  /*2b460*/  LOP3.LUT R64, R65, 0x380, RZ, 0xc0, !PT ;  /* 0x0000038041407812 */ /* 0x000fe200078ec0ff */
[----:B------:R-:W-:Y:S01]  /*2b470*/  IMAD R77, R77, UR4, RZ ;  /* 0x000000044d4d7c24 */ /* 0x000fe2000f8e02ff */
[----:B------:R-:W-:Y:S01]  /*2b480*/  LOP3.LUT R60, R60, R61, RZ, 0x3c, !PT ;  /* 0x0000003d3c3c7212 */ /* 0x000fe200078e3cff */
[--C-:B------:R-:W-:Y:S01]  /*2b490*/  IMAD.X R61, RZ, RZ, R5.reuse, P0 ;  /* 0x000000ffff3d7224 */ /* 0x100fe200000e0605 */
[----:B------:R-:W-:Y:S01]  /*2b4a0*/  LOP3.LUT R8, R8, R9, RZ, 0x3c, !PT ;  /* 0x0000000908087212 */ /* 0x000fe200078e3cff */
[----:B------:R-:W-:Y:S01]  /*2b4b0*/  IMAD.X R9, RZ, RZ, R5, P3 ;  /* 0x000000ffff097224 */ /* 0x000fe200018e0605 */
[----:B------:R-:W-:Y:S01]  /*2b4c0*/  SHF.R.U64 R64, R64, 0x3, RZ ;  /* 0x0000000340407819 */ /* 0x000fe200000012ff */
[----:B------:R-:W5:Y:S01]  /*2b4d0*/  LD.E.128 R36, desc[UR36][R36.64] ;  /* 0x0000002424247980 */ /* 0x000f62000c101d00 */
[----:B-1----:R-:W-:-:S02]  /*2b4e0*/  ISETP.GE.AND P0, PT, R219, R0, PT ;  /* 0x00000000db00720c */ /* 0x002fc40003f06270 */
[----:B------:R-:W-:Y:S01]  /*2b4f0*/  IADD3 R45, P3, R4, 0x8000, RZ ;  /* 0x00008000042d7810 */ /* 0x000fe20007f7e0ff */
[C---:B------:R-:W-:Y:S01]  /*2b500*/  IMAD R81, R76.reuse, UR5, R77 ;  /* 0x000000054c517c24 */ /* 0x040fe2000f8e024d */
[----:B------:R-:W-:Y:S01]  /*2b510*/  LOP3.LUT R12, R13, 0x380, RZ, 0xc0, !PT ;  /* 0x000003800d0c7812 */ /* 0x000fe200078ec0ff */
[----:B------:R-:W5:Y:S01]  /*2b520*/  LD.E.128 R68, desc[UR36][R68.64] ;  /* 0x0000002444447980 */ /* 0x000f62000c101d00 */
[----:B------:R-:W-:Y:S02]  /*2b530*/  LOP3.LUT R24, R25, 0x380, RZ, 0xc0, !PT ;  /* 0x0000038019187812 */ /* 0x000fe400078ec0ff */
[----:B------:R-:W-:Y:S01]  /*2b540*/  LOP3.LUT R28, R29, 0x380, RZ, 0xc0, !PT ;  /* 0x000003801d1c7812 */ /* 0x000fe200078ec0ff */
[----:B------:R-:W-:Y:S01]  /*2b550*/  IMAD.WIDE.U32 R20, R76, UR4, R20 ;  /* 0x000000044c147c25 */ /* 0x000fe2000f8e0014 */
[----:B------:R-:W-:Y:S01]  /*2b560*/  LOP3.LUT R64, R64, R65, RZ, 0x3c, !PT ;  /* 0x0000004140407212 */ /* 0x000fe200078e3cff */
[----:B------:R-:W-:Y:S01]  /*2b570*/  ULDC.64 UR4, c[0x0][0xbe0] ;  /* 0x0002f80000047ab9 */ /* 0x000fe20000000a00 */
[----:B------:R-:W-:Y:S01]  /*2b580*/  SEL R77, RZ, 0xffffffff, P0 ;  /* 0xffffffffff4d7807 */ /* 0x000fe20000000000 */
[----:B------:R-:W-:Y:S01]  /*2b590*/  IMAD.X R65, RZ, RZ, R5, P1 ;  /* 0x000000ffff417224 */ /* 0x000fe200008e0605 */
[----:B------:R-:W-:Y:S01]  /*2b5a0*/  LOP3.LUT R44, R45, 0x380, RZ, 0xc0, !PT ;  /* 0x000003802d2c7812 */ /* 0x000fe200078ec0ff */
[----:B------:R-:W5:Y:S01]  /*2b5b0*/  LD.E.128 R60, desc[UR36][R60.64] ;  /* 0x000000243c3c7980 */ /* 0x000f62000c101d00 */
[----:B------:R-:W-:Y:S01]  /*2b5c0*/  ISETP.GE.AND P1, PT, R166, R0, PT ;  /* 0x00000000a600720c */ /* 0x000fe20003f26270 */
[----:B------:R-:W-:Y:S01]  /*2b5d0*/  IMAD.SHL.U32 R77, R77, 0x2, RZ ;  /* 0x000000024d4d7824 */ /* 0x000fe200078e00ff */
[----:B------:R-:W-:-:S02]  /*2b5e0*/  SHF.R.U64 R12, R12, 0x3, RZ ;  /* 0x000000030c0c7819 */ /* 0x000fc400000012ff */
[----:B------:R-:W-:Y:S02]  /*2b5f0*/  SHF.R.U64 R24, R24, 0x3, RZ ;  /* 0x0000000318187819 */ /* 0x000fe400000012ff */
[----:B------:R-:W-:Y:S02]  /*2b600*/  SHF.R.U64 R28, R28, 0x3, RZ ;  /* 0x000000031c1c7819 */ /* 0x000fe400000012ff */
[----:B------:R-:W-:Y:S01]  /*2b610*/  LOP3.LUT R11, R4, 0x380, RZ, 0xc0, !PT ;  /* 0x00000380040b7812 */ /* 0x000fe200078ec0ff */
[----:B------:R-:W-:Y:S01]  /*2b620*/  IMAD.IADD R21, R21, 0x1, R81 ;  /* 0x0000000115157824 */ /* 0x000fe200078e0251 */
[----:B------:R-:W-:Y:S01]  /*2b630*/  SHF.R.U64 R44, R44, 0x3, RZ ;  /* 0x000000032c2c7819 */ /* 0x000fe200000012ff */
[----:B------:R-:W5:Y:S01]  /*2b640*/  LD.E.128 R64, desc[UR36][R64.64] ;  /* 0x0000002440407980 */ /* 0x000f62000c101d00 */
[----:B------:R-:W-:Y:S02]  /*2b650*/  ISETP.GE.AND P0, PT, R218, R0, PT ;  /* 0x00000000da00720c */ /* 0x000fe40003f06270 */
[----:B------:R-:W-:-:S02]  /*2b660*/  SEL R76, RZ, 0x1, P1 ;  /* 0x00000001ff4c7807 */ /* 0x000fc40000800000 */
        /* <DEDUP_REMOVED lines=11> */
[----:B------:R-:W-:Y:S01]  /*2b720*/  IADD3 R57, P6, R4, 0xb000, RZ ;  /* 0x0000b00004397810 */ /* 0x000fe20007fde0ff */
[----:B------:R-:W5:Y:S01]  /*2b730*/  LD.E.128 R24, desc[UR36][R24.64] ;  /* 0x0000002418187980 */ /* 0x000f62000c101d00 */
[----:B------:R-:W-:Y:S02]  /*2b740*/  SEL R79, RZ, 0xffffffff, P0 ;  /* 0xffffffffff4f7807 */ /* 0x000fe40000000000 */
[----:B------:R-:W-:Y:S01]  /*2b750*/  LOP3.LUT R78, R77, 0x2, R76, 0xe2, !PT ;  /* 0x000000024d4e7812 */ /* 0x000fe200078ee24c */
[----:B0-----:R-:W-:Y:S01]  /*2b760*/  @P2 IMAD.HI.U32 R76, R82, R83, RZ ;  /* 0x00000053524c2227 */ /* 0x001fe200078e00ff */
[----:B------:R-:W-:Y:S01]  /*2b770*/  IADD3 R7, P3, R4, 0xf000, RZ ;  /* 0x0000f00004077810 */ /* 0x000fe20007f7e0ff */
[----:B------:R-:W5:Y:S01]  /*2b780*/  LD.E.128 R28, desc[UR36][R28.64] ;  /* 0x000000241c1c7980 */ /* 0x000f62000c101d00 */
[----:B------:R-:W-:Y:S01]  /*2b790*/  LOP3.LUT R48, R49, 0x380, RZ, 0xc0, !PT ;  /* 0x0000038031307812 */ /* 0x000fe200078ec0ff */
[----:B------:R-:W-:Y:S01]  /*2b7a0*/  IMAD.MOV.U32 R77, RZ, RZ, R82 ;  /* 0x000000ffff4d7224 */ /* 0x000fe200078e0052 */
[----:B------:R-:W-:Y:S01]  /*2b7b0*/  LOP3.LUT R52, R53, 0x380, RZ, 0xc0, !PT ;  /* 0x0000038035347812 */ /* 0x000fe200078ec0ff */
[----:B------:R-:W-:Y:S01]  /*2b7c0*/  IMAD.SHL.U32 R79, R79, 0x4, RZ ;  /* 0x000000044f4f7824 */ /* 0x000fe200078e00ff */
[----:B------:R-:W-:Y:S01]  /*2b7d0*/  LOP3.LUT R56, R57, 0x380, RZ, 0xc0, !PT ;  /* 0x0000038039387812 */ /* 0x000fe200078ec0ff */
[----:B------:R-:W-:Y:S01]  /*2b7e0*/  IMAD.X R73, RZ, RZ, R5, P3 ;  /* 0x000000ffff497224 */ /* 0x000fe200018e0605 */
[----:B------:R-:W-:Y:S01]  /*2b7f0*/  ISETP.GE.AND P1, PT, R217, R0, PT ;  /* 0x00000000d900720c */ /* 0x000fe20003f26270 */
[----:B------:R-:W5:Y:S01]  /*2b800*/  LD.E.128 R44, desc[UR36][R44.64] ;  /* 0x000000242c2c7980 */ /* 0x000f62000c101d00 */
[----:B------:R-:W-:-:S02]  /*2b810*/  LOP3.LUT R6, R7, 0x380, RZ, 0xc0, !PT ;  /* 0x0000038007067812 */ /* 0x000fc400078ec0ff */
[----:B--2---:R-:W-:Y:S02]  /*2b820*/  @P2 SHF.R.U32.HI R77, RZ, R89, R76 ;  /* 0x00000059ff4d2219 */ /* 0x004fe4000001164c */
[----:B------:R-:W-:Y:S02]  /*2b830*/  SHF.R.U64 R48, R48, 0x3, RZ ;  /* 0x0000000330307819 */ /* 0x000fe400000012ff */
[----:B------:R-:W-:Y:S02]  /*2b840*/  SHF.R.U64 R52, R52, 0x3, RZ ;  /* 0x0000000334347819 */ /* 0x000fe400000012ff */
[----:B------:R-:W-:Y:S02]  /*2b850*/  SHF.R.U64 R56, R56, 0x3, RZ ;  /* 0x0000000338387819 */ /* 0x000fe400000012ff */
[----:B------:R-:W-:Y:S02]  /*2b860*/  SEL R76, RZ, 0xffffffff, P1 ;  /* 0xffffffffff4c7807 */ /* 0x000fe40000800000 */
[----:B------:R-:W-:-:S02]  /*2b870*/  SHF.R.U64 R11, R11, 0x3, RZ ;  /* 0x000000030b0b7819 */ /* 0x000fc400000012ff */
[----:B------:R-:W-:Y:S02]  /*2b880*/  SHF.R.U64 R6, R6, 0x3, RZ ;  /* 0x0000000306067819 */ /* 0x000fe400000012ff */
[----:B------:R-:W-:Y:S01]  /*2b890*/  LOP3.LUT R78, R79, 0x4, R78, 0xe2, !PT ;  /* 0x000000044f4e7812 */ /* 0x000fe200078ee24e */
[--C-:B------:R-:W-:Y:S01]  /*2b8a0*/  IMAD.MOV R79, RZ, RZ, -R77.reuse ;  /* 0x000000ffff4f7224 */ /* 0x100fe200078e0a4d */
[----:B------:R-:W-:Y:S02]  /*2b8b0*/  ISETP.GE.AND P0, PT, R216, R0, PT ;  /* 0x00000000d800720c */ /* 0x000fe40003f06270 */
[----:B------:R-:W-:Y:S01]  /*2b8c0*/  SHF.R.S32.HI R81, RZ, 0x1f, R77 ;  /* 0x0000001fff517819 */ /* 0x000fe2000001144d */
[----:B------:R-:W-:Y:S01]  /*2b8d0*/  IMAD.SHL.U32 R83, R76, 0x8, RZ ;  /* 0x000000084c537824 */ /* 0x000fe200078e00ff */
[----:B------:R-:W-:Y:S01]  /*2b8e0*/  LOP3.LUT R48, R48, R49, RZ, 0x3c, !PT ;  /* 0x0000003130307212 */ /* 0x000fe200078e3cff */
[--C-:B------:R-:W-:Y:S01]  /*2b8f0*/  IMAD.X R49, RZ, RZ, R5.reuse, P4 ;  /* 0x000000ffff317224 */ /* 0x100fe200020e0605 */
[----:B------:R-:W-:Y:S01]  /*2b900*/  LOP3.LUT R52, R52, R53, RZ, 0x3c, !PT ;  /* 0x0000003534347212 */ /* 0x000fe200078e3cff */
[--C-:B------:R-:W-:Y:S01]  /*2b910*/  IMAD.X R53, RZ, RZ, R5.reuse, P5 ;  /* 0x000000ffff357224 */ /* 0x100fe200028e0605 */
[----:B------:R-:W-:Y:S01]  /*2b920*/  LOP3.LUT R56, R56, R57, RZ, 0x3c, !PT ;  /* 0x0000003938387212 */ /* 0x000fe200078e3cff */
[----:B------:R-:W-:Y:S01]  /*2b930*/  IMAD.X R57, RZ, RZ, R5, P6 ;  /* 0x000000ffff397224 */ /* 0x000fe200030e0605 */
[----:B------:R-:W-:-:S02]  /*2b940*/  LOP3.LUT R4, R11, R4, RZ, 0x3c, !PT ;  /* 0x000000040b047212 */ /* 0x000fc400078e3cff */
[----:B------:R-:W-:Y:S01]  /*2b950*/  LOP3.LUT R72, R6, R7, RZ, 0x3c, !PT ;  /* 0x0000000706487212 */ /* 0x000fe200078e3cff */
[----:B------:R-:W-:Y:S01]  /*2b960*/  IMAD R79, R80, R79, R82 ;  /* 0x0000004f504f7224 */ /* 0x000fe200078e0252 */
[----:B------:R-:W-:Y:S01]  /*2b970*/  SEL R76, RZ, 0xffffffff, P0 ;  /* 0xffffffffff4c7807 */ /* 0x000fe20000000000 */
[----:B------:R-:W-:Y:S01]  /*2b980*/  IMAD R82, R81, UR4, RZ ;  /* 0x0000000451527c24 */ /* 0x000fe2000f8e02ff */
[----:B------:R-:W-:Y:S01]  /*2b990*/  ISETP.GE.AND P0, PT, R215, R0, PT ;  /* 0x00000000d700720c */ /* 0x000fe20003f06270 */
[----:B------:R-:W5:Y:S01]  /*2b9a0*/  LD.E.128 R4, desc[UR36][R4.64] ;  /* 0x0000002404047980 */ /* 0x000f62000c101d00 */
[----:B------:R-:W-:Y:S01]  /*2b9b0*/  LOP3.LUT R78, R83, 0x8, R78, 0xe2, !PT ;  /* 0x00000008534e7812 */ /* 0x000fe200078ee24e */
[----:B------:R-:W-:Y:S01]  /*2b9c0*/  IMAD.SHL.U32 R83, R76, 0x10, RZ ;  /* 0x000000104c537824 */ /* 0x000fe200078e00ff */
[----:B------:R-:W-:Y:S01]  /*2b9d0*/  SEL R76, RZ, 0xffffffff, P0 ;  /* 0xffffffffff4c7807 */ /* 0x000fe20000000000 */
[----:B------:R-:W5:Y:S01]  /*2b9e0*/  LD.E.128 R8, desc[UR36][R8.64] ;  /* 0x0000002408087980 */ /* 0x000f62000c101d00 */
[----:B------:R-:W-:-:S02]  /*2b9f0*/  IMAD R81, R77, UR5, R82 ;  /* 0x000000054d517c24 */ /* 0x000fc4000f8e0252 */
[----:B------:R-:W-:Y:S01]  /*2ba00*/  IMAD.WIDE.U32 R20, R77, UR4, R20 ;  /* 0x000000044d147c25 */ /* 0x000fe2000f8e0014 */
        /* <DEDUP_REMOVED lines=13> */
[----:B------:R-:W-:-:S02]  /*2bae0*/  IMAD.SHL.U32 R83, R76, 0x20, RZ ;  /* 0x000000204c537824 */ /* 0x000fc400078e00ff */
[----:B------:R-:W-:Y:S02]  /*2baf0*/  IMAD.IADD R21, R21, 0x1, R81 ;  /* 0x0000000115157824 */ /* 0x000fe400078e0251 */
[----:B------:R-:W-:Y:S02]  /*2bb00*/  IMAD R76, R77, UR4, RZ ;  /* 0x000000044d4c7c24 */ /* 0x000fe4000f8e02ff */
[----:B------:R-:W-:Y:S02]  /*2bb10*/  IMAD R80, R3, R80, RZ ;  /* 0x0000005003507224 */ /* 0x000fe400078e02ff */
[----:B------:R-:W-:Y:S02]  /*2bb20*/  IMAD.IADD R181, R88, 0x1, R181 ;  /* 0x0000000158b57824 */ /* 0x000fe400078e02b5 */
[----:B------:R-:W-:Y:S02]  /*2bb30*/  VIADD R90, R166, 0x180 ;  /* 0x00000180a65a7836 */ /* 0x000fe40000000000 */
[----:B------:R-:W-:-:S02]  /*2bb40*/  IMAD R77, R79, UR5, R76 ;  /* 0x000000054f4d7c24 */ /* 0x000fc4000f8e024c */
[----:B------:R-:W-:Y:S01]  /*2bb50*/  IMAD.WIDE.U32 R20, R79, UR4, R20 ;  /* 0x000000044f147c25 */ /* 0x000fe2000f8e0014 */
[----:B------:R-:W-:Y:S01]  /*2bb60*/  ISETP.GE.AND P1, PT, R181, R80, PT ;  /* 0x00000050b500720c */ /* 0x000fe20003f26270 */
[----:B------:R-:W-:Y:S01]  /*2bb70*/  ULDC.64 UR4, c[0x0][0xb80] ;  /* 0x0002e00000047ab9 */ /* 0x000fe20000000a00 */
[----:B------:R-:W-:Y:S01]  /*2bb80*/  ISETP.GE.AND P0, PT, R90, R0, PT ;  /* 0x000000005a00720c */ /* 0x000fe20003f06270 */
[----:B------:R-:W-:Y:S01]  /*2bb90*/  VIADD R84, R166, 0x1c0 ;  /* 0x000001c0a6547836 */ /* 0x000fe20000000000 */
[----:B------:R-:W-:Y:S01]  /*2bba0*/  LEA R82, P2, R20, UR4, 0x1 ;  /* 0x0000000414527c11 */ /* 0x000fe2000f8408ff */
[----:B------:R-:W-:Y:S02]  /*2bbb0*/  IMAD.IADD R21, R21, 0x1, R77 ;  /* 0x0000000115157824 */ /* 0x000fe400078e024d */
[----:B------:R-:W-:Y:S01]  /*2bbc0*/  VIADD R3, R2, 0x38820 ;  /* 0x0003882002037836 */ /* 0x000fe20000000000 */
[----:B------:R-:W-:Y:S02]  /*2bbd0*/  LOP3.LUT R78, R83, 0x20, R78, 0xe2, !PT ;  /* 0x00000020534e7812 */ /* 0x000fe400078ee24e */
[----:B------:R-:W-:-:S02]  /*2bbe0*/  SEL R81, RZ, 0x40, P0 ;  /* 0x00000040ff517807 */ /* 0x000fc40000000000 */
[----:B------:R-:W-:Y:S02]  /*2bbf0*/  ISETP.GE.AND P0, PT, R84, R0, PT ;  /* 0x000000005400720c */ /* 0x000fe40003f06270 */
[----:B------:R-:W-:Y:S02]  /*2bc00*/  LEA.HI.X R83, R20, UR5, R21, 0x1, P2 ;  /* 0x0000000514537c11 */ /* 0x000fe400090f0c15 */
[----:B------:R-:W-:Y:S01]  /*2bc10*/  PRMT R3, RZ, 0x654, R3 ;  /* 0x00000654ff037816 */ /* 0x000fe20000000003 */
[----:B------:R-:W-:Y:S01]  /*2bc20*/  VIADD R88, R166, 0x1c0 ;  /* 0x000001c0a6587836 */ /* 0x000fe20000000000 */
[----:B------:R-:W-:Y:S01]  /*2bc30*/  LOP3.LUT R81, R78, R81, RZ, 0xfc, !PT ;  /* 0x000000514e517212 */ /* 0x000fe200078efcff */
[----:B------:R-:W-:Y:S01]  /*2bc40*/  VIADD R89, R166, 0x180 ;  /* 0x00000180a6597836 */ /* 0x000fe20000000000 */
[----:B------:R-:W-:Y:S01]  /*2bc50*/  SEL R76, RZ, 0x80, P0 ;  /* 0x00000080ff4c7807 */ /* 0x000fe20000000000 */
[----:B0-----:R0:W-:Y:S01]  /*2bc60*/  SYNCS.ARRIVE.TRANS64.RED.A1T0 RZ, [R3+URZ], RZ ;  /* 0x000000ff03ff79a7 */ /* 0x0011e2000810043f */
[----:B------:R1:W2:Y:S01]  /*2bc70*/  SHFL.IDX PT, R20, R82, RZ, 0x181f ;  /* 0x00181fff52147589 */ /* 0x0002a200000e0000 */
[----:B------:R-:W-:Y:S03]  /*2bc80*/  BSSY B1, `(.L_x_6892) ;  /* 0x000002a000017945 */ /* 0x000fe60003800000 */
[----:B------:R1:W3:Y:S01]  /*2bc90*/  SHFL.IDX PT, R21, R83, RZ, 0x181f ;  /* 0x00181fff53157589 */ /* 0x0002e200000e0000 */
[----:B------:R-:W-:-:S02]  /*2bca0*/  SHF.R.S32.HI R88, RZ, 0x1f, R88 ;  /* 0x0000001fff587819 */ /* 0x000fc40000011458 */
[----:B0-----:R-:W-:Y:S02]  /*2bcb0*/  LOP3.LUT R3, R81, R76, RZ, 0xfc, !PT ;  /* 0x0000004c51037212 */ /* 0x001fe400078efcff */
[----:B------:R-:W-:Y:S02]  /*2bcc0*/  SHF.R.S32.HI R89, RZ, 0x1f, R89 ;  /* 0x0000001fff597819 */ /* 0x000fe40000011459 */
[----:B------:R-:W-:Y:S02]  /*2bcd0*/  SHF.R.S32.HI R91, RZ, 0x1f, R215 ;  /* 0x0000001fff5b7819 */ /* 0x000fe400000114d7 */
[----:B------:R-:W-:Y:S02]  /*2bce0*/  SHF.R.S32.HI R92, RZ, 0x1f, R216 ;  /* 0x0000001fff5c7819 */ /* 0x000fe400000114d8 */
[----:B------:R-:W-:Y:S02]  /*2bcf0*/  SHF.R.S32.HI R93, RZ, 0x1f, R217 ;  /* 0x0000001fff5d7819 */ /* 0x000fe400000114d9 */
[----:B------:R-:W-:-:S02]  /*2bd00*/  SHF.R.S32.HI R94, RZ, 0x1f, R218 ;  /* 0x0000001fff5e7819 */ /* 0x000fc400000114da */
[----:B------:R-:W-:Y:S01]  /*2bd10*/  SHF.R.S32.HI R95, RZ, 0x1f, R219 ;  /* 0x0000001fff5f7819 */ /* 0x000fe200000114db */
[----:B-1----:R-:W-:Y:S06]  /*2bd20*/  @P1 BRA `(.L_x_6893) ;  /* 0x00000000007c1947 */ /* 0x002fec0003800000 */
[-C--:B------:R-:W-:Y:S02]  /*2bd30*/  ISETP.GE.AND P1, PT, R219, R0.reuse, PT ;  /* 0x00000000db00720c */ /* 0x080fe40003f26270 */
[-C--:B------:R-:W-:Y:S02]  /*2bd40*/  ISETP.GE.AND P0, PT, R166, R0.reuse, PT ;  /* 0x00000000a600720c */ /* 0x080fe40003f06270 */
[-C--:B------:R-:W-:Y:S02]  /*2bd50*/  ISETP.GE.AND P5, PT, R218, R0.reuse, PT ;  /* 0x00000000da00720c */ /* 0x080fe40003fa6270 */
[----:B------:R-:W-:-:S07]  /*2bd60*/  ISETP.GE.AND P3, PT, R217, R0, PT ;  /* 0x00000000d900720c */ /* 0x000fce0003f66270 */
[C---:B--2---:R-:W-:Y:S02]  /*2bd70*/  @!P1 LEA R76, P2, R219.reuse, R20, 0x1 ;  /* 0x00000014db4c9211 */ /* 0x044fe400078408ff */
[----:B---3--:R-:W-:Y:S02]  /*2bd80*/  @!P0 IMAD.WIDE R78, R166, 0x2, R20 ;  /* 0x00000002a64e8825 */ /* 0x008fe400078e0214 */
[----:B------:R-:W-:Y:S02]  /*2bd90*/  @!P1 LEA.HI.X R77, R219, R21, R95, 0x1, P2 ;  /* 0x00000015db4d9211 */ /* 0x000fe400010f0c5f */
[----:B------:R-:W-:Y:S01]  /*2bda0*/  ISETP.GE.AND P2, PT, R216, R0, PT ;  /* 0x00000000d800720c */ /* 0x000fe20003f46270 */
[----:B-----5:R0:W-:Y:S01]  /*2bdb0*/  @!P0 ST.E.128 desc[UR36][R78.64], R4 ;  /* 0x000000044e008985 */ /* 0x0201e2000c101d24 */
[----:B------:R-:W-:-:S03]  /*2bdc0*/  LOP3.LUT P0, RZ, R81, 0x40, RZ, 0xc0, !PT ;  /* 0x0000004051ff7812 */ /* 0x000fc6000780c0ff */
[----:B------:R1:W-:Y:S01]  /*2bdd0*/  @!P1 ST.E.128 desc[UR36][R76.64], R12 ;  /* 0x0000000c4c009985 */ /* 0x0003e2000c101d24 */
[----:B------:R-:W-:Y:S02]  /*2bde0*/  ISETP.GE.AND P1, PT, R215, R0, PT ;  /* 0x00000000d700720c */ /* 0x000fe40003f26270 */
[CC--:B0-----:R-:W-:Y:S02]  /*2bdf0*/  @!P5 LEA R4, P4, R218.reuse, R20.reuse, 0x1 ;  /* 0x00000014da04d211 */ /* 0x0c1fe400078808ff */
[-C--:B------:R-:W-:Y:S02]  /*2be00*/  @!P3 LEA R6, P6, R217, R20.reuse, 0x1 ;  /* 0x00000014d906b211 */ /* 0x080fe400078c08ff */
[-C--:B------:R-:W-:Y:S02]  /*2be10*/  @!P5 LEA.HI.X R5, R218, R21.reuse, R94, 0x1, P4 ;  /* 0x00000015da05d211 */ /* 0x080fe400020f0c5e */
[----:B------:R-:W-:Y:S02]  /*2be20*/  LOP3.LUT P4, RZ, R3, 0x80, RZ, 0xc0, !PT ;  /* 0x0000008003ff7812 */ /* 0x000fe4000788c0ff */
[----:B------:R-:W-:Y:S01]  /*2be30*/  @!P3 LEA.HI.X R7, R217, R21, R93, 0x1, P6 ;  /* 0x00000015d907b211 */ /* 0x000fe200030f0c5d */
[----:B------:R0:W-:Y:S02]  /*2be40*/  @!P5 ST.E.128 desc[UR36][R4.64], R28 ;  /* 0x0000001c0400d985 */ /* 0x0001e4000c101d24 */
[----:B-1----:R-:W-:-:S02]  /*2be50*/  @!P1 LEA R12, P6, R215, R20, 0x1 ;  /* 0x00000014d70c9211 */ /* 0x002fc400078c08ff */
[----:B------:R1:W-:Y:S02]  /*2be60*/  @!P3 ST.E.128 desc[UR36][R6.64], R36 ;  /* 0x000000240600b985 */ /* 0x0003e4000c101d24 */
[-C--:B------:R-:W-:Y:S02]  /*2be70*/  @!P1 LEA.HI.X R13, R215, R21.reuse, R91, 0x1, P6 ;  /* 0x00000015d70d9211 */ /* 0x080fe400030f0c5b */
        /* <DEDUP_REMOVED lines=10> */
.L_x_6893:
[----:B------:R-:W-:Y:S05]  /*2bf20*/  BSYNC B1 ;  /* 0x0000000000017941 */ /* 0x000fea0003800000 */
.L_x_6892:
[----:B0----5:R-:W-:Y:S01]  /*2bf30*/  VIADD R7, R181, 0x20 ;  /* 0x00000020b5077836 */ /* 0x021fe20000000000 */
[----:B------:R0:W1:Y:S04]  /*2bf40*/  SHFL.IDX PT, R5, R83, 0x1, 0x181f ;  /* 0x00381f0053057f89 */ /* 0x00006800000e0000 */
        /* <DEDUP_REMOVED lines=9> */
[----:B-1--4-:R-:W-:Y:S02]  /*2bfe0*/  @!P6 IMAD.WIDE R6, R166, 0x2, R4 ;  /* 0x00000002a606e825 */ /* 0x012fe400078e0204 */
[----:B------:R-:W-:-:S03]  /*2bff0*/  @!P5 LEA R12, P4, R219, R4, 0x1 ;  /* 0x00000004db0cd211 */ /* 0x000fc600078808ff */
[----:B------:R0:W-:Y:S01]  /*2c000*/  @!P6 ST.E.128 desc[UR36][R6.64], R8 ;  /* 0x000000080600e985 */ /* 0x0001e2000c101d24 */
[----:B------:R-:W-:Y:S02]  /*2c010*/  @!P5 LEA.HI.X R13, R219, R5, R95, 0x1, P4 ;  /* 0x00000005db0dd211 */ /* 0x000fe400020f0c5f */
[----:B------:R-:W-:-:S03]  /*2c020*/  LOP3.LUT P4, RZ, R81, 0x40, RZ, 0xc0, !PT ;  /* 0x0000004051ff7812 */ /* 0x000fc6000788c0ff */
[----:B------:R1:W-:Y:S01]  /*2c030*/  @!P5 ST.E.128 desc[UR36][R12.64], R24 ;  /* 0x000000180c00d985 */ /* 0x0003e2000c101d24 */
[CC--:B0-----:R-:W-:Y:S02]  /*2c040*/  @!P3 LEA R6, P6, R218.reuse, R4.reuse, 0x1 ;  /* 0x00000004da06b211 */ /* 0x0c1fe400078c08ff */
[C---:B------:R-:W-:Y:S02]  /*2c050*/  @!P2 LEA R8, P5, R217.reuse, R4, 0x1 ;  /* 0x00000004d908a211 */ /* 0x040fe400078a08ff */
[-C--:B------:R-:W-:Y:S02]  /*2c060*/  @!P3 LEA.HI.X R7, R218, R5.reuse, R94, 0x1, P6 ;  /* 0x00000005da07b211 */ /* 0x080fe400030f0c5e */
[----:B------:R-:W-:-:S03]  /*2c070*/  @!P2 LEA.HI.X R9, R217, R5, R93, 0x1, P5 ;  /* 0x00000005d909a211 */ /* 0x000fc600028f0c5d */
[CC--:B-1----:R-:W-:Y:S01]  /*2c080*/  @P4 LEA R12, P5, R90.reuse, R4.reuse, 0x1 ;  /* 0x000000045a0c4211 */ /* 0x0c2fe200078a08ff */
[----:B------:R0:W-:Y:S01]  /*2c090*/  @!P3 ST.E.128 desc[UR36][R6.64], R32 ;  /* 0x000000200600b985 */ /* 0x0001e2000c101d24 */
[CC--:B------:R-:W-:Y:S02]  /*2c0a0*/  @!P0 LEA R10, P3, R215.reuse, R4.reuse, 0x1 ;  /* 0x00000004d70a8211 */ /* 0x0c0fe400078608ff */
[-C--:B------:R-:W-:Y:S01]  /*2c0b0*/  @P4 LEA.HI.X R13, R90, R5.reuse, R89, 0x1, P5 ;  /* 0x000000055a0d4211 */ /* 0x080fe200028f0c59 */
[----:B------:R1:W-:Y:S01]  /*2c0c0*/  @!P2 ST.E.128 desc[UR36][R8.64], R40 ;  /* 0x000000280800a985 */ /* 0x0003e2000c101d24 */
[----:B------:R-:W-:Y:S02]  /*2c0d0*/  @!P0 LEA.HI.X R11, R215, R5, R91, 0x1, P3 ;  /* 0x00000005d70b8211 */ /* 0x000fe400018f0c5b */
        /* <DEDUP_REMOVED lines=11> */
.L_x_6891:
[----:B0-----:R-:W2:Y:S01]  /*2c190*/  LDL R6, [R1+0x454] ;  /* 0x0004540001067983 */ /* 0x001ea20000100800 */
[----:B------:R-:W0:Y:S01]  /*2c1a0*/  LDC R10, c[0x0][0xce8] ;  /* 0x00033a00ff0a7b82 */ /* 0x000e220000000800 */
[----:B------:R-:W-:Y:S01]  /*2c1b0*/  ULDC.64 UR4, c[0x0][0xc08] ;  /* 0x0003020000047ab9 */ /* 0x000fe20000000a00 */
[----:B------:R-:W-:Y:S01]  /*2c1c0*/  ULDC.64 UR6, c[0x0][0xc30] ;  /* 0x00030c0000067ab9 */ /* 0x000fe20000000a00 */
[----:B-1----:R-:W-:Y:S01]  /*2c1d0*/  IMAD R7, R0, UR4, RZ ;  /* 0x0000000400077c24 */ /* 0x002fe2000f8e02ff */
[----:B------:R-:W-:Y:S01]  /*2c1e0*/  BSSY B1, `(.L_x_6895) ;  /* 0x0000117000017945 */ /* 0x000fe20003800000 */
[C---:B------:R-:W-:Y:S01]  /*2c1f0*/  IMAD.WIDE.U32 R4, R20.reuse, UR4, RZ ;  /* 0x0000000414047c25 */ /* 0x040fe2000f8e00ff */
[----:B------:R-:W-:Y:S02]  /*2c200*/  SHF.R.S32.HI R34, RZ, 0x1f, R223 ;  /* 0x0000001fff227819 */ /* 0x000fe400000114df */
[----:B------:R-:W-:Y:S01]  /*2c210*/  SHF.R.S32.HI R35, RZ, 0x1f, R224 ;  /* 0x0000001fff237819 */ /* 0x000fe200000114e0 */
[----:B------:R-:W-:Y:S01]  /*2c220*/  IMAD R7, R20, UR5, R7 ;  /* 0x0000000514077c24 */ /* 0x000fe2000f8e0207 */
[----:B------:R-:W-:Y:S01]  /*2c230*/  ULDC.64 UR4, c[0x0][0xc38] ;  /* 0x00030e0000047ab9 */ /* 0x000fe20000000a00 */
[----:B------:R-:W-:Y:S01]  /*2c240*/  VIADD R12, R163, 0x18 ;  /* 0x00000018a30c7836 */ /* 0x000fe20000000000 */
        /* <DEDUP_REMOVED lines=10> */
[----:B------:R-:W-:Y:S01]  /*2c2f0*/  VIADD R15, R163, 0x30 ;  /* 0x00000030a30f7836 */ /* 0x000fe20000000000 */
[----:B0-----:R-:W-:Y:S01]  /*2c300*/  ISETP.NE.AND P0, PT, R10, 0x1, PT ;  /* 0x000000010a00780c */ /* 0x001fe20003f05270 */
[----:B------:R-:W-:Y:S01]  /*2c310*/  IMAD R7, R7, UR4, RZ ;  /* 0x0000000407077c24 */ /* 0x000fe2000f8e02ff */
[----:B------:R-:W-:Y:S01]  /*2c320*/  SHF.R.S32.HI R38, RZ, 0x1f, R227 ;  /* 0x0000001fff267819 */ /* 0x000fe200000114e3 */
[C---:B------:R-:W-:Y:S01]  /*2c330*/  IMAD.WIDE.U32 R4, R76.reuse, UR4, R4 ;  /* 0x000000044c047c25 */ /* 0x040fe2000f8e0004 */
[----:B------:R-:W-:Y:S02]  /*2c340*/  SHF.R.S32.HI R29, RZ, 0x1f, R15 ;  /* 0x0000001fff1d7819 */ /* 0x000fe4000001140f */
[----:B------:R-:W-:Y:S01]  /*2c350*/  SHF.R.S32.HI R39, RZ, 0x1f, R228 ;  /* 0x0000001fff277819 */ /* 0x000fe200000114e4 */
[----:B------:R-:W-:Y:S01]  /*2c360*/  IMAD R9, R76, UR5, R7 ;  /* 0x000000054c097c24 */ /* 0x000fe2000f8e0207 */
[----:B------:R-:W-:Y:S01]  /*2c370*/  ULDC.64 UR4, c[0x0][0xc48] ;  /* 0x0003120000047ab9 */ /* 0x000fe20000000a00 */
[----:B------:R-:W-:Y:S01]  /*2c380*/  IMAD R3, R3, R10, RZ ;  /* 0x0000000a03037224 */ /* 0x000fe200078e02ff */
[----:B------:R-:W-:Y:S01]  /*2c390*/  SHF.R.S32.HI R40, RZ, 0x1f, R229 ;  /* 0x0000001fff287819 */ /* 0x000fe200000114e5 */
[----:B------:R-:W-:-:S02]  /*2c3a0*/  IMAD.IADD R5, R5, 0x1, R9 ;  /* 0x0000000105057824 */ /* 0x000fc400078e0209 */
[----:B------:R-:W0:Y:S01]  /*2c3b0*/  @P0 LDC R11, c[0x0][0xcec] ;  /* 0x00033b00ff0b0b82 */ /* 0x000e220000000800 */
[----:B------:R-:W-:Y:S02]  /*2c3c0*/  VIADD R20, R163, 0x38 ;  /* 0x00000038a3147836 */ /* 0x000fe40000000000 */
[----:B------:R-:W-:-:S03]  /*2c3d0*/  IMAD.WIDE.U32 R4, R220, UR4, R4 ;  /* 0x00000004dc047c25 */ /* 0x000fc6000f8e0004 */
[----:B------:R-:W-:Y:S01]  /*2c3e0*/  SHF.R.S32.HI R30, RZ, 0x1f, R20 ;  /* 0x0000001fff1e7819 */ /* 0x000fe20000011414 */
[----:B------:R-:W-:Y:S01]  /*2c3f0*/  IMAD R5, R220, UR5, R5 ;  /* 0x00000005dc057c24 */ /* 0x000fe2000f8e0205 */
[----:B------:R-:W1:Y:S01]  /*2c400*/  @P0 LDC R13, c[0x0][0xcf0] ;  /* 0x00033c00ff0d0b82 */ /* 0x000e620000000800 */
[----:B------:R-:W-:Y:S01]  /*2c410*/  ULDC.64 UR4, c[0x0][0xc28] ;  /* 0x00030a0000047ab9 */ /* 0x000fe20000000a00 */
        /* <DEDUP_REMOVED lines=47> */
[--C-:B--2---:R-:W-:Y:S02]  /*2c710*/  IMAD.IADD R6, R6, 0x1, R181.reuse ;  /* 0x0000000106067824 */ /* 0x104fe400078e02b5 */
[----:B------:R-:W-:Y:S02]  /*2c720*/  IMAD.IADD R181, R162, 0x1, R181 ;  /* 0x00000001a2b57824 */ /* 0x000fe400078e02b5 */
[----:B0-----:R-:W-:-:S04]  /*2c730*/  @P0 IMAD.HI.U32 R0, R6, R11, RZ ;  /* 0x0000000b06000227 */ /* 0x001fc800078e00ff */
[----:B------:R-:W-:Y:S01]  /*2c740*/  IMAD.MOV.U32 R7, RZ, RZ, R6 ;  /* 0x000000ffff077224 */ /* 0x000fe200078e0006 */
[----:B-1----:R-:W-:Y:S01]  /*2c750*/  @P0 SHF.R.U32.HI R7, RZ, R13, R0 ;  /* 0x0000000dff070219 */ /* 0x002fe20000011600 */
[----:B------:R-:W-:-:S03]  /*2c760*/  VIADD R13, R163, 0x20 ;  /* 0x00000020a30d7836 */ /* 0x000fc60000000000 */
[--C-:B------:R-:W-:Y:S01]  /*2c770*/  SHF.R.S32.HI R0, RZ, 0x1f, R7.reuse ;  /* 0x0000001fff007819 */ /* 0x100fe20000011407 */
[----:B------:R-:W-:Y:S01]  /*2c780*/  IMAD.MOV R9, RZ, RZ, -R7 ;  /* 0x000000ffff097224 */ /* 0x000fe200078e0a07 */
[----:B------:R-:W-:Y:S01]  /*2c790*/  SHF.R.S32.HI R27, RZ, 0x1f, R13 ;  /* 0x0000001fff1b7819 */ /* 0x000fe2000001140d */
[----:B------:R-:W-:-:S04]  /*2c7a0*/  IMAD.WIDE.U32 R4, R7, UR6, R4 ;  /* 0x0000000607047c25 */ /* 0x000fc8000f8e0004 */
[----:B------:R-:W-:Y:S02]  /*2c7b0*/  IMAD R9, R10, R9, R6 ;  /* 0x000000090a097224 */ /* 0x000fe400078e0206 */
[----:B------:R-:W-:Y:S02]  /*2c7c0*/  IMAD R0, R0, UR6, RZ ;  /* 0x0000000600007c24 */ /* 0x000fe4000f8e02ff */
[----:B------:R-:W-:Y:S02]  /*2c7d0*/  VIADD R6, R2, 0x38820 ;  /* 0x0003882002067836 */ /* 0x000fe40000000000 */
[----:B------:R-:W-:Y:S01]  /*2c7e0*/  IMAD R11, R7, UR7, R0 ;  /* 0x00000007070b7c24 */ /* 0x000fe2000f8e0200 */
[----:B------:R-:W-:Y:S01]  /*2c7f0*/  SHF.R.S32.HI R0, RZ, 0x1f, R9 ;  /* 0x0000001fff007819 */ /* 0x000fe20000011409 */
[----:B------:R-:W-:Y:S01]  /*2c800*/  VIADD R10, R163, 0x8 ;  /* 0x00000008a30a7836 */ /* 0x000fe20000000000 */
[----:B------:R-:W-:Y:S01]  /*2c810*/  PRMT R6, RZ, 0x654, R6 ;  /* 0x00000654ff067816 */ /* 0x000fe20000000006 */
[----:B------:R-:W-:-:S02]  /*2c820*/  IMAD.IADD R5, R5, 0x1, R11 ;  /* 0x0000000105057824 */ /* 0x000fc400078e020b */
[----:B------:R-:W-:Y:S01]  /*2c830*/  IMAD R0, R0, UR4, RZ ;  /* 0x0000000400007c24 */ /* 0x000fe2000f8e02ff */
[----:B------:R0:W-:Y:S01]  /*2c840*/  SYNCS.ARRIVE.TRANS64.RED.A1T0 RZ, [R6+URZ], RZ ;  /* 0x000000ff06ff79a7 */ /* 0x0001e2000810043f */
[----:B------:R-:W-:Y:S01]  /*2c850*/  IMAD.WIDE.U32 R4, R9, UR4, R4 ;  /* 0x0000000409047c25 */ /* 0x000fe2000f8e0004 */
[----:B------:R-:W-:-:S03]  /*2c860*/  SHF.R.S32.HI R24, RZ, 0x1f, R10 ;  /* 0x0000001fff187819 */ /* 0x000fc6000001140a */
[----:B------:R-:W-:Y:S01]  /*2c870*/  IMAD R7, R9, UR5, R0 ;  /* 0x0000000509077c24 */ /* 0x000fe2000f8e0200 */
[----:B------:R-:W-:Y:S01]  /*2c880*/  ULDC.64 UR4, c[0x0][0xc00] ;  /* 0x0003000000047ab9 */ /* 0x000fe20000000a00 */
[----:B------:R-:W-:Y:S01]  /*2c890*/  VIADD R11, R163, 0x10 ;  /* 0x00000010a30b7836 */ /* 0x000fe20000000000 */
[C---:B------:R-:W-:Y:S01]  /*2c8a0*/  LEA R8, P0, R4.reuse, UR4, 0x2 ;  /* 0x0000000404087c11 */ /* 0x040fe2000f8010ff */
[----:B------:R-:W-:Y:S01]  /*2c8b0*/  IMAD.IADD R5, R5, 0x1, R7 ;  /* 0x0000000105057824 */ /* 0x000fe200078e0207 */
[----:B------:R-:W-:Y:S02]  /*2c8c0*/  SHF.R.S32.HI R9, RZ, 0x1f, R163 ;  /* 0x0000001fff097819 */ /* 0x000fe400000114a3 */
[----:B------:R-:W-:Y:S01]  /*2c8d0*/  SHF.R.S32.HI R25, RZ, 0x1f, R11 ;  /* 0x0000001fff197819 */ /* 0x000fe2000001140b */
[----:B------:R0:W1:Y:S01]  /*2c8e0*/  SHFL.IDX PT, R32, R8, RZ, 0x1c1f ;  /* 0x001c1fff08207589 */ /* 0x00006200000e0000 */
[----:B------:R-:W-:Y:S02]  /*2c8f0*/  LEA.HI.X R0, R4, UR5, R5, 0x2, P0 ;  /* 0x0000000504007c11 */ /* 0x000fe400080f1405 */
[----:B------:R-:W-:-:S03]  /*2c900*/  ISETP.GE.AND P0, PT, R181, R3, PT ;  /* 0x00000003b500720c */ /* 0x000fc60003f06270 */
[----:B------:R0:W2:Y:S10]  /*2c910*/  SHFL.IDX PT, R33, R0, RZ, 0x1c1f ;  /* 0x001c1fff00217589 */ /* 0x0000b400000e0000 */
[----:B0-----:R-:W-:Y:S05]  /*2c920*/  @P0 BRA `(.L_x_6896) ;  /* 0x0000000800880947 */ /* 0x001fea0003800000 */
[----:B------:R-:W-:Y:S02]  /*2c930*/  ULDC UR4, c[0x0][0xbc8] ;  /* 0x0002f20000047ab9 */ /* 0x000fe40000000800 */
[----:B------:R-:W-:-:S13]  /*2c940*/  ISETP.GE.AND P0, PT, R163, UR4, PT ;  /* 0x00000004a3007c0c */ /* 0x000fda000bf06270 */
[----:B------:R-:W3:Y:S01]  /*2c950*/  @!P0 LDL.64 R6, [R1+0x210] ;  /* 0x0002100001068983 */ /* 0x000ee20000100a00 */
[----:B------:R-:W-:Y:S02]  /*2c960*/  ISETP.GE.AND P1, PT, R10, UR4, PT ;  /* 0x000000040a007c0c */ /* 0x000fe4000bf26270 */
[----:B-1----:R-:W-:-:S04]  /*2c970*/  @!P0 LEA R4, P2, R163, R32, 0x2 ;  /* 0x00000020a3048211 */ /* 0x002fc800078410ff */
[----:B--2---:R-:W-:-:S05]  /*2c980*/  @!P0 LEA.HI.X R5, R163, R33, R9, 0x2, P2 ;  /* 0x00000021a3058211 */ /* 0x004fca00010f1409 */
[----:B---3--:R0:W-:Y:S04]  /*2c990*/  @!P0 ST.E.64 desc[UR36][R4.64], R6 ;  /* 0x0000000604008985 */ /* 0x0081e8000c101b24 */
[----:B0-----:R-:W2:Y:S01]  /*2c9a0*/  @!P1 LDL.64 R4, [R1+0x220] ;  /* 0x0002200001049983 */ /* 0x001ea20000100a00 */
[----:B------:R-:W-:Y:S02]  /*2c9b0*/  ISETP.GE.AND P0, PT, R11, UR4, PT ;  /* 0x000000040b007c0c */ /* 0x000fe4000bf06270 */
[----:B------:R-:W-:-:S04]  /*2c9c0*/  @!P1 LEA R6, P2, R10, R32, 0x2 ;  /* 0x000000200a069211 */ /* 0x000fc800078410ff */
[----:B------:R-:W-:-:S05]  /*2c9d0*/  @!P1 LEA.HI.X R7, R10, R33, R24, 0x2, P2 ;  /* 0x000000210a079211 */ /* 0x000fca00010f1418 */
[----:B--2---:R0:W-:Y:S04]  /*2c9e0*/  @!P1 ST.E.64 desc[UR36][R6.64], R4 ;  /* 0x0000000406009985 */ /* 0x0041e8000c101b24 */
        /* <DEDUP_REMOVED lines=142> */
[C---:B------:R-:W-:Y:S02]  /*2d2d0*/  @!P0 LEA R6, P2, R223.reuse, R32, 0x2 ;  /* 0x00000020df068211 */ /* 0x040fe400078410ff */
[----:B------:R-:W-:Y:S02]  /*2d2e0*/  SHF.R.S32.HI R71, RZ, 0x1f, R222 ;  /* 0x0000001fff477819 */ /* 0x000fe400000114de */
[----:B------:R-:W-:-:S05]  /*2d2f0*/  @!P0 LEA.HI.X R7, R223, R33, R34, 0x2, P2 ;  /* 0x00000021df078211 */ /* 0x000fca00010f1422 */
[----:B--2---:R0:W-:Y:S04]  /*2d300*/  @!P0 ST.E.64 desc[UR36][R6.64], R4 ;  /* 0x0000000406008985 */ /* 0x0041e8000c101b24 */
[----:B0-----:R-:W2:Y:S01]  /*2d310*/  @!P1 LDL.64 R4, [R1+0x400] ;  /* 0x0004000001049983 */ /* 0x001ea20000100a00 */
[----:B------:R-:W-:-:S04]  /*2d320*/  @!P1 LEA R32, P0, R222, R32, 0x2 ;  /* 0x00000020de209211 */ /* 0x000fc800078010ff */
[----:B------:R-:W-:-:S05]  /*2d330*/  @!P1 LEA.HI.X R33, R222, R33, R71, 0x2, P0 ;  /* 0x00000021de219211 */ /* 0x000fca00000f1447 */
[----:B--2---:R0:W-:Y:S04]  /*2d340*/  @!P1 ST.E.64 desc[UR36][R32.64], R4 ;  /* 0x0000000420009985 */ /* 0x0041e8000c101b24 */
.L_x_6896:
[----:B------:R-:W-:Y:S05]  /*2d350*/  BSYNC B1 ;  /* 0x0000000000017941 */ /* 0x000fea0003800000 */
.L_x_6895:
[----:B0-----:R-:W-:Y:S01]  /*2d360*/  VIADD R4, R181, 0x8 ;  /* 0x00000008b5047836 */ /* 0x001fe20000000000 */
[----:B------:R-:W0:Y:S04]  /*2d370*/  SHFL.IDX PT, R0, R0, 0x1, 0x1c1f ;  /* 0x003c1f0000007f89 */ /* 0x000e2800000e0000 */
[----:B------:R-:W-:Y:S01]  /*2d380*/  ISETP.GE.AND P0, PT, R4, R3, PT ;  /* 0x000000030400720c */ /* 0x000fe20003f06270 */
[----:B------:R-:W3:-:S12]  /*2d390*/  SHFL.IDX PT, R8, R8, 0x1, 0x1c1f ;  /* 0x003c1f0008087f89 */ /* 0x000ed800000e0000 */
[----:B------:R-:W-:Y:S05]  /*2d3a0*/  @P0 BRA `(.L_x_6894) ;  /* 0x0000001800600947 */ /* 0x000fea0003800000 */
[----:B------:R-:W4:Y:S02]  /*2d3b0*/  LDC R3, c[0x0][0xbc8] ;  /* 0x0002f200ff037b82 */ /* 0x000f240000000800 */
[----:B----4-:R-:W-:-:S13]  /*2d3c0*/  ISETP.GE.AND P1, PT, R163, R3, PT ;  /* 0x00000003a300720c */ /* 0x010fda0003f26270 */
[----:B------:R-:W4:Y:S01]  /*2d3d0*/  @!P1 LDL.64 R6, [R1+0x218] ;  /* 0x0002180001069983 */ /* 0x000f220000100a00 */
[----:B------:R-:W-:Y:S02]  /*2d3e0*/  ISETP.GE.AND P2, PT, R10, R3, PT ;  /* 0x000000030a00720c */ /* 0x000fe40003f46270 */
[----:B---3--:R-:W-:-:S04]  /*2d3f0*/  @!P1 LEA R4, P0, R163, R8, 0x2 ;  /* 0x00000008a3049211 */ /* 0x008fc800078010ff */
[----:B0-----:R-:W-:-:S05]  /*2d400*/  @!P1 LEA.HI.X R5, R163, R0, R9, 0x2, P0 ;  /* 0x00000000a3059211 */ /* 0x001fca00000f1409 */
[----:B----4-:R0:W-:Y:S04]  /*2d410*/  @!P1 ST.E.64 desc[UR36][R4.64], R6 ;  /* 0x0000000604009985 */ /* 0x0101e8000c101b24 */
[----:B0-----:R-:W3:Y:S01]  /*2d420*/  @!P2 LDL.64 R4, [R1+0x228] ;  /* 0x000228000104a983 */ /* 0x001ee20000100a00 */
[----:B------:R-:W-:Y:S02]  /*2d430*/  ISETP.GE.AND P1, PT, R11, R3, PT ;  /* 0x000000030b00720c */ /* 0x000fe40003f26270 */
[----:B------:R-:W-:-:S04]  /*2d440*/  @!P2 LEA R6, P0, R10, R8, 0x2 ;  /* 0x000000080a06a211 */ /* 0x000fc800078010ff */
[----:B------:R-:W-:-:S05]  /*2d450*/  @!P2 LEA.HI.X R7, R10, R0, R24, 0x2, P0 ;  /* 0x000000000a07a211 */ /* 0x000fca00000f1418 */
[----:B---3--:R0:W-:Y:S04]  /*2d460*/  @!P2 ST.E.64 desc[UR36][R6.64], R4 ;  /* 0x000000040600a985 */ /* 0x0081e8000c101b24 */
        /* <DEDUP_REMOVED lines=136> */
[----:B------:R-:W-:Y:S01]  /*2dcf0*/  @!P2 LEA R6, P0, R224, R8, 0x2 ;  /* 0x00000008e006a211 */ /* 0x000fe200078010ff */
[----:B------:R-:W-:Y:S01]  /*2dd00*/  BSSY B1, `(.L_x_6897) ;  /* 0x000000a000017945 */ /* 0x000fe20003800000 */
[-C--:B------:R-:W-:Y:S02]  /*2dd10*/  ISETP.GE.AND P1, PT, R222, R3.reuse, PT ;  /* 0x00000003de00720c */ /* 0x080fe40003f26270 */
        /* <DEDUP_REMOVED lines=8> */
.L_x_6898:
[----:B------:R-:W-:Y:S05]  /*2dda0*/  BSYNC B1 ;  /* 0x0000000000017941 */ /* 0x000fea0003800000 */
.L_x_6897:
[----:B------:R-:W-:Y:S05]  /*2ddb0*/  @P1 BRA `(.L_x_6894) ;  /* 0x0000000c00dc1947 */ /* 0x000fea0003800000 */
[----:B0--3--:R-:W3:Y:S01]  /*2ddc0*/  LDL.64 R4, [R1+0x408] ;  /* 0x0004080001047983 */ /* 0x009ee20000100a00 */
[----:B------:R-:W-:Y:S02]  /*2ddd0*/  SHF.R.S32.HI R3, RZ, 0x1f, R222 ;  /* 0x0000001fff037819 */ /* 0x000fe400000114de */
[----:B------:R-:W-:-:S04]  /*2dde0*/  LEA R8, P0, R222, R8, 0x2 ;  /* 0x00000008de087211 */ /* 0x000fc800078010ff */
[----:B------:R-:W-:-:S05]  /*2ddf0*/  LEA.HI.X R9, R222, R0, R3, 0x2, P0 ;  /* 0x00000000de097211 */ /* 0x000fca00000f1403 */
[----:B---3--:R0:W-:Y:S01]  /*2de00*/  ST.E.64 desc[UR36][R8.64], R4 ;  /* 0x0000000408007985 */ /* 0x0081e2000c101b24 */
[----:B------:R-:W-:Y:S05]  /*2de10*/  BRA `(.L_x_6894) ;  /* 0x0000000c00c47947 */ /* 0x000fea0003800000 */
.L_x_6887:
[----:B------:R-:W-:Y:S01]  /*2de20*/  ULDC.64 UR4, c[0x0][0xd08] ;  /* 0x0003420000047ab9 */ /* 0x000fe20000000a00 */
[----:B------:R-:W4:Y:S01]  /*2de30*/  LDC.64 R6, c[0x0][0xd00] ;  /* 0x00034000ff067b82 */ /* 0x000f220000000a00 */
[----:B------:R-:W-:Y:S01]  /*2de40*/  ISETP.NE.U32.AND P0, PT, RZ, UR4, PT ;  /* 0x00000004ff007c0c */ /* 0x000fe2000bf05070 */
[----:B------:R-:W-:-:S03]  /*2de50*/  IMAD.MOV.U32 R3, RZ, RZ, RZ ;  /* 0x000000ffff037224 */ /* 0x000fc600078e00ff */
[----:B------:R-:W-:Y:S01]  /*2de60*/  ISETP.NE.AND.EX P1, PT, RZ, UR5, PT, P0 ;  /* 0x00000005ff007c0c */ /* 0x000fe2000bf25300 */
[----:B------:R-:W-:Y:S02]  /*2de70*/  ULDC.64 UR4, c[0x0][0xd00] ;  /* 0x0003400000047ab9 */ /* 0x000fe40000000a00 */
[----:B------:R-:W-:-:S04]  /*2de80*/  ISETP.NE.U32.AND P0, PT, RZ, UR4, PT ;  /* 0x00000004ff007c0c */ /* 0x000fc8000bf05070 */
[----:B------:R-:W-:-:S06]  /*2de90*/  ISETP.NE.AND.EX P0, PT, RZ, UR5, PT, P0 ;  /* 0x00000005ff007c0c */ /* 0x000fcc000bf05300 */
[----:B------:R-:W2:Y:S01]  /*2dea0*/  @P1 LDC.64 R4, c[0x0][0xd08] ;  /* 0x00034200ff041b82 */ /* 0x000ea20000000a00 */
[----:B------:R-:W-:Y:S02]  /*2deb0*/  ULDC UR4, c[0x0][0xb88] ;  /* 0x0002e20000047ab9 */ /* 0x000fe40000000800 */
[----:B------:R-:W-:Y:S02]  /*2dec0*/  IMAD.U32 R0, RZ, RZ, UR4 ;  /* 0x00000004ff007e24 */ /* 0x000fe4000f8e00ff */
[----:B----4-:R-:W-:-:S05]  /*2ded0*/  IMAD.WIDE R6, R214, 0x4, R6 ;  /* 0x00000004d6067825 */ /* 0x010fca00078e0206 */
[----:B------:R4:W5:Y:S01]  /*2dee0*/  @P0 LDG.E R3, desc[UR36][R6.64] ;  /* 0x0000002406030981 */ /* 0x000962000c1e1900 */
[----:B------:R-:W3:Y:S01]  /*2def0*/  S2R R30, SR_TID.X ;  /* 0x00000000001e7919 */ /* 0x000ee20000002100 */
[----:B--2---:R-:W-:-:S05]  /*2df00*/  @P1 IMAD.WIDE R4, R214, 0x4, R4 ;  /* 0x00000004d6041825 */ /* 0x004fca00078e0204 */
[----:B------:R4:W5:Y:S01]  /*2df10*/  @P1 LDG.E R0, desc[UR36][R4.64] ;  /* 0x0000002404001981 */ /* 0x000962000c1e1900 */
[----:B------:R-:W-:Y:S02]  /*2df20*/  ISETP.NE.AND P2, PT, R213, RZ, PT ;  /* 0x000000ffd500720c */ /* 0x000fe40003f45270 */
[----:B------:R-:W-:-:S11]  /*2df30*/  SHF.R.S32.HI R28, RZ, 0x1f, R214 ;  /* 0x0000001fff1c7819 */ /* 0x000fd600000114d6 */
[----:B------:R-:W2:Y:S01]  /*2df40*/  @!P2 LDC R213, c[0x0][0xbd4] ;  /* 0x0002f500ffd5ab82 */ /* 0x000ea20000000800 */
[----:B---3--:R-:W-:-:S05]  /*2df50*/  VIADD R8, R30, 0xffffff80 ;  /* 0xffffff801e087836 */ /* 0x008fca0000000000 */
[----:B------:R-:W-:Y:S02]  /*2df60*/  ISETP.GT.AND P3, PT, R8, 0x3f, PT ;  /* 0x0000003f0800780c */ /* 0x000fe40003f64270 */
[----:B--2---:R-:W-:Y:S01]  /*2df70*/  ISETP.GT.AND P2, PT, R213, 0x1, PT ;  /* 0x00000001d500780c */ /* 0x004fe20003f44270 */
[----:B----4-:R-:W-:-:S12]  /*2df80*/  @P1 BRA `(.L_x_6899) ;  /* 0x0000000000101947 */ /* 0x010fd80003800000 */
[----:B------:R-:W-:Y:S05]  /*2df90*/  @!P0 BRA `(.L_x_6899) ;  /* 0x00000000000c8947 */ /* 0x000fea0003800000 */
[----:B------:R-:W2:Y:S04]  /*2dfa0*/  LDG.E R5, desc[UR36][R6.64] ;  /* 0x0000002406057981 */ /* 0x000ea8000c1e1900 */
[----:B-----5:R-:W2:Y:S02]  /*2dfb0*/  LDG.E R0, desc[UR36][R6.64+0x4] ;  /* 0x0000042406007981 */ /* 0x020ea4000c1e1900 */
[----:B--2---:R-:W-:-:S07]  /*2dfc0*/  IMAD.IADD R0, R0, 0x1, -R5 ;  /* 0x0000000100007824 */ /* 0x004fce00078e0a05 */
.L_x_6899:
[----:B------:R-:W-:Y:S01]  /*2dfd0*/  BSSY B1, `(.L_x_6900) ;  /* 0x0000035000017945 */ /* 0x000fe20003800000 */
[----:B------:R-:W-:Y:S02]  /*2dfe0*/  SEL R29, R214, RZ, !P0 ;  /* 0x000000ffd61d7207 */ /* 0x000fe40004000000 */
[----:B------:R-:W-:Y:S02]  /*2dff0*/  SEL R28, R28, RZ, !P0 ;  /* 0x000000ff1c1c7207 */ /* 0x000fe40004000000 */
[----:B-----5:R-:W-:Y:S01]  /*2e000*/  SHF.R.S32.HI R26, RZ, 0x1f, R3 ;  /* 0x0000001fff1a7819 */ /* 0x020fe20000011403 */
[----:B------:R-:W-:Y:S06]  /*2e010*/  @P3 BRA `(.L_x_6901) ;  /* 0x0000000000c03947 */ /* 0x000fec0003800000 */
[----:B------:R-:W2:Y:S01]  /*2e020*/  LDC R33, c[0x0][0xce8] ;  /* 0x00033a00ff217b82 */ /* 0x000ea20000000800 */
[----:B------:R-:W-:Y:S01]  /*2e030*/  IADD3 R31, R181, -0x80, R30 ;  /* 0xffffff80b51f7810 */ /* 0x000fe20007ffe01e */
[----:B--2---:R-:W-:-:S05]  /*2e040*/  IMAD R4, R0, R33, RZ ;  /* 0x0000002100047224 */ /* 0x004fca00078e02ff */
[----:B------:R-:W-:-:S13]  /*2e050*/  ISETP.GE.AND P0, PT, R31, R4, PT ;  /* 0x000000041f00720c */ /* 0x000fda0003f06270 */
[----:B------:R-:W-:Y:S05]  /*2e060*/  @P0 BRA `(.L_x_6901) ;  /* 0x0000000000ac0947 */ /* 0x000fea0003800000 */
[----:B------:R-:W-:Y:S01]  /*2e070*/  IMAD.MOV.U32 R24, RZ, RZ, 0xab8 ;  /* 0x00000ab8ff187424 */ /* 0x000fe200078e00ff */
[----:B------:R-:W-:Y:S01]  /*2e080*/  ISETP.GT.AND P0, PT, R213, 0x1, PT ;  /* 0x00000001d500780c */ /* 0x000fe20003f04270 */
[----:B------:R-:W2:Y:S01]  /*2e090*/  LDC.64 R10, c[0x0][0xca8] ;  /* 0x00032a00ff0a7b82 */ /* 0x000ea20000000a00 */
[----:B------:R-:W-:Y:S01]  /*2e0a0*/  ISETP.NE.AND P1, PT, R33, 0x1, PT ;  /* 0x000000012100780c */ /* 0x000fe20003f25270 */
[----:B------:R-:W-:Y:S01]  /*2e0b0*/  IMAD.MOV.U32 R21, RZ, RZ, R31 ;  /* 0x000000ffff157224 */ /* 0x000fe200078e001f */
[----:B------:R-:W-:-:S05]  /*2e0c0*/  SEL R24, R24, 0xa78, P0 ;  /* 0x00000a7818187807 */ /* 0x000fca0000000000 */
[----:B------:R-:W3:Y:S08]  /*2e0d0*/  LDC.64 R4, c[0x0][R24+0x220] ;  /* 0x0000880018047b82 */ /* 0x000ef00000000a00 */
[----:B------:R-:W4:Y:S08]  /*2e0e0*/  LDC.64 R12, c[0x0][R24+0x218] ;  /* 0x00008600180c7b82 */ /* 0x000f300000000a00 */
[----:B------:R-:W5:Y:S08]  /*2e0f0*/  LDC.64 R6, c[0x0][R24+0x228] ;  /* 0x00008a0018067b82 */ /* 0x000f700000000a00 */
[----:B------:R-:W0:Y:S08]  /*2e100*/  @P1 LDC R20, c[0x0][0xcec] ;  /* 0x00033b00ff141b82 */ /* 0x000e300000000800 */
[----:B------:R-:W1:Y:S08]  /*2e110*/  LDC.64 R8, c[0x0][R24+0x210] ;  /* 0x0000840018087b82 */ /* 0x000e700000000a00 */
[----:B------:R-:W5:Y:S01]  /*2e120*/  @P1 LDC R27, c[0x0][0xcf0] ;  /* 0x00033c00ff1b1b82 */ /* 0x000f620000000800 */
[----:B0-----:R-:W-:-:S07]  /*2e130*/  @P1 IMAD.HI.U32 R20, R31, R20, RZ ;  /* 0x000000141f141227 */ /* 0x001fce00078e00ff */
[----:B--2---:R-:W0:Y:S01]  /*2e140*/  @!P0 LDC R10, c[0x0][0xc50] ;  /* 0x00031400ff0a8b82 */ /* 0x004e220000000800 */
[-C--:B---3--:R-:W-:Y:S02]  /*2e150*/  IMAD R5, R5, R29.reuse, RZ ;  /* 0x0000001d05057224 */ /* 0x088fe400078e02ff */
[----:B------:R-:W-:-:S05]  /*2e160*/  IMAD.WIDE.U32 R14, R4, R29, RZ ;  /* 0x0000001d040e7225 */ /* 0x000fca00078e00ff */
[----:B------:R-:W2:Y:S01]  /*2e170*/  @!P0 LDC R11, c[0x0][0xc54] ;  /* 0x00031500ff0b8b82 */ /* 0x000ea20000000800 */
[-C--:B----4-:R-:W-:Y:S02]  /*2e180*/  IMAD R25, R13, R157.reuse, RZ ;  /* 0x0000009d0d197224 */ /* 0x090fe400078e02ff */
[----:B------:R-:W-:Y:S01]  /*2e190*/  IMAD.WIDE.U32 R12, R12, R157, RZ ;  /* 0x0000009d0c0c7225 */ /* 0x000fe200078e00ff */
[----:B-----5:R-:W-:-:S03]  /*2e1a0*/  @P1 SHF.R.U32.HI R21, RZ, R27, R20 ;  /* 0x0000001bff151219 */ /* 0x020fc60000011614 */
[----:B------:R-:W-:Y:S01]  /*2e1b0*/  IMAD R27, R4, R28, R5 ;  /* 0x0000001c041b7224 */ /* 0x000fe200078e0205 */
[----:B------:R-:W-:Y:S01]  /*2e1c0*/  SEL R5, R220, RZ, P0 ;  /* 0x000000ffdc057207 */ /* 0x000fe20000000000 */
[----:B------:R-:W-:Y:S01]  /*2e1d0*/  IMAD.IADD R25, R13, 0x1, R25 ;  /* 0x000000010d197824 */ /* 0x000fe200078e0219 */
[----:B------:R-:W-:Y:S01]  /*2e1e0*/  IADD3 R12, P1, P3, R14, R12, R3 ;  /* 0x0000000c0e0c7210 */ /* 0x000fe20007b3e003 */
[----:B------:R-:W-:Y:S02]  /*2e1f0*/  IMAD.MOV R4, RZ, RZ, -R21 ;  /* 0x000000ffff047224 */ /* 0x000fe400078e0a15 */
[----:B------:R-:W-:Y:S02]  /*2e200*/  IMAD.IADD R27, R15, 0x1, R27 ;  /* 0x000000010f1b7824 */ /* 0x000fe400078e021b */
        /* <DEDUP_REMOVED lines=8> */
[-C--:B-1----:R-:W-:Y:S01]  /*2e290*/  IMAD R4, R9, R5.reuse, RZ ;  /* 0x0000000509047224 */ /* 0x082fe200078e02ff */
[----:B------:R-:W-:Y:S01]  /*2e2a0*/  SHF.R.S32.HI R13, RZ, 0x1f, R5 ;  /* 0x0000001fff0d7819 */ /* 0x000fe20000011405 */
[----:B------:R-:W-:-:S04]  /*2e2b0*/  IMAD.WIDE.U32 R6, R8, R5, R6 ;  /* 0x0000000508067225 */ /* 0x000fc800078e0006 */
[----:B------:R-:W-:Y:S01]  /*2e2c0*/  IMAD R13, R8, R13, R4 ;  /* 0x0000000d080d7224 */ /* 0x000fe200078e0204 */
[----:B0-----:R-:W-:Y:S01]  /*2e2d0*/  LEA R10, P0, R6, R10, 0x2 ;  /* 0x0000000a060a7211 */ /* 0x001fe200078010ff */
[----:B------:R-:W-:Y:S02]  /*2e2e0*/  IMAD.MOV.U32 R5, RZ, RZ, -0x800000 ;  /* 0xff800000ff057424 */ /* 0x000fe400078e00ff */
[----:B------:R-:W-:-:S05]  /*2e2f0*/  IMAD.IADD R4, R7, 0x1, R13 ;  /* 0x0000000107047824 */ /* 0x000fca00078e020d */
[----:B--2---:R-:W-:-:S05]  /*2e300*/  LEA.HI.X R11, R6, R11, R4, 0x2, P0 ;  /* 0x0000000b060b7211 */ /* 0x004fca00000f1404 */
[----:B------:R2:W-:Y:S02]  /*2e310*/  STG.E desc[UR36][R10.64], R5 ;  /* 0x000000050a007986 */ /* 0x0005e4000c101924 */
.L_x_6901:
[----:B------:R-:W-:Y:S05]  /*2e320*/  BSYNC B1 ;  /* 0x0000000000017941 */ /* 0x000fea0003800000 */
.L_x_6900:
[----:B------:R-:W-:Y:S05]  /*2e330*/  @P2 BRA `(.L_x_6894) ;  /* 0x00000008007c2947 */ /* 0x000fea0003800000 */
[----:B--2---:R-:W2:Y:S01]  /*2e340*/  LDC R11, c[0x0][0xce8] ;  /* 0x00033a00ff0b7b82 */ /* 0x004ea20000000800 */
[----:B------:R-:W-:Y:S01]  /*2e350*/  ULDC.64 UR4, c[0x0][0xba0] ;  /* 0x0002e80000047ab9 */ /* 0x000fe20000000a00 */
[----:B------:R-:W-:Y:S01]  /*2e360*/  VIADD R14, R30, 0xffffff80 ;  /* 0xffffff801e0e7836 */ /* 0x000fe20000000000 */
[----:B------:R-:W-:Y:S01]  /*2e370*/  BSSY B1, `(.L_x_6902) ;  /* 0x0000077000017945 */ /* 0x000fe20003800000 */
[----:B------:R-:W-:Y:S01]  /*2e380*/  IMAD R6, R26, UR4, RZ ;  /* 0x000000041a067c24 */ /* 0x000fe2000f8e02ff */
[----:B------:R-:W-:Y:S01]  /*2e390*/  SHF.R.S32.HI R31, RZ, 0x1f, R216 ;  /* 0x0000001fff1f7819 */ /* 0x000fe200000114d8 */
[----:B------:R-:W-:Y:S01]  /*2e3a0*/  VIADD R24, R30, 0xffffff80 ;  /* 0xffffff801e187836 */ /* 0x000fe20000000000 */
[----:B------:R-:W-:Y:S01]  /*2e3b0*/  SHF.R.S32.HI R14, RZ, 0x1f, R14 ;  /* 0x0000001fff0e7819 */ /* 0x000fe2000001140e */
[----:B------:R-:W3:Y:S01]  /*2e3c0*/  LDC R13, c[0x0][0xbc8] ;  /* 0x0002f200ff0d7b82 */ /* 0x000ee20000000800 */
[----:B------:R-:W-:Y:S01]  /*2e3d0*/  IMAD.WIDE.U32 R4, R3, UR4, RZ ;  /* 0x0000000403047c25 */ /* 0x000fe2000f8e00ff */
[----:B------:R-:W-:-:S02]  /*2e3e0*/  SHF.R.S32.HI R30, RZ, 0x1f, R215 ;  /* 0x0000001fff1e7819 */ /* 0x000fc400000114d7 */
[----:B------:R-:W-:Y:S01]  /*2e3f0*/  LEA.HI R14, R14, R24, RZ, 0x3 ;  /* 0x000000180e0e7211 */ /* 0x000fe200078f18ff */
[----:B------:R-:W-:Y:S01]  /*2e400*/  IMAD R3, R3, UR5, R6 ;  /* 0x0000000503037c24 */ /* 0x000fe2000f8e0206 */
[----:B------:R-:W-:Y:S01]  /*2e410*/  ULDC.64 UR4, c[0x0][0xbe8] ;  /* 0x0002fa0000047ab9 */ /* 0x000fe20000000a00 */
        /* <DEDUP_REMOVED lines=8> */
[----:B--2---:R-:W-:Y:S01]  /*2e4a0*/  ISETP.NE.AND P0, PT, R11, 0x1, PT ;  /* 0x000000010b00780c */ /* 0x004fe20003f05270 */
[----:B------:R-:W-:Y:S01]  /*2e4b0*/  IMAD R5, R157, UR5, R5 ;  /* 0x000000059d057c24 */ /* 0x000fe2000f8e0205 */
[----:B------:R-:W-:Y:S01]  /*2e4c0*/  ULDC.64 UR4, c[0x0][0xbf0] ;  /* 0x0002fc0000047ab9 */ /* 0x000fe20000000a00 */
[----:B------:R-:W-:Y:S02]  /*2e4d0*/  IMAD R6, R221, 0x20, R14 ;  /* 0x00000020dd067824 */ /* 0x000fe400078e020e */
[----:B------:R-:W-:Y:S02]  /*2e4e0*/  IMAD R3, R28, UR4, RZ ;  /* 0x000000041c037c24 */ /* 0x000fe4000f8e02ff */
[----:B------:R-:W-:Y:S01]  /*2e4f0*/  IMAD.IADD R8, R181, 0x1, R6 ;  /* 0x00000001b5087824 */ /* 0x000fe200078e0206 */
[-C--:B---3--:R-:W-:Y:S01]  /*2e500*/  ISETP.GE.AND P1, PT, R219, R13.reuse, PT ;  /* 0x0000000ddb00720c */ /* 0x088fe20003f26270 */
[C---:B------:R-:W-:Y:S01]  /*2e510*/  IMAD R3, R29.reuse, UR5, R3 ;  /* 0x000000051d037c24 */ /* 0x040fe2000f8e0203 */
[-C--:B------:R-:W-:Y:S01]  /*2e520*/  ISETP.GE.AND P2, PT, R166, R13.reuse, PT ;  /* 0x0000000da600720c */ /* 0x080fe20003f46270 */
[----:B------:R-:W-:Y:S01]  /*2e530*/  IMAD.WIDE.U32 R4, R29, UR4, R4 ;  /* 0x000000041d047c25 */ /* 0x000fe2000f8e0004 */
[----:B------:R-:W-:Y:S01]  /*2e540*/  SEL R10, RZ, 0xffffffff, P1 ;  /* 0xffffffffff0a7807 */ /* 0x000fe20000800000 */
[----:B------:R-:W2:Y:S01]  /*2e550*/  @P0 LDC R7, c[0x0][0xcec] ;  /* 0x00033b00ff070b82 */ /* 0x000ea20000000800 */
[----:B------:R-:W-:Y:S01]  /*2e560*/  ISETP.GE.AND P1, PT, R218, R13, PT ;  /* 0x0000000dda00720c */ /* 0x000fe20003f26270 */
[----:B------:R-:W-:Y:S01]  /*2e570*/  IMAD.IADD R5, R5, 0x1, R3 ;  /* 0x0000000105057824 */ /* 0x000fe200078e0203 */
[----:B------:R-:W-:Y:S01]  /*2e580*/  ULDC.64 UR4, c[0x0][0xbe0] ;  /* 0x0002f80000047ab9 */ /* 0x000fe20000000a00 */
[----:B------:R-:W-:-:S02]  /*2e590*/  IMAD.SHL.U32 R10, R10, 0x2, RZ ;  /* 0x000000020a0a7824 */ /* 0x000fc400078e00ff */
[----:B------:R-:W-:Y:S02]  /*2e5a0*/  IMAD.MOV.U32 R3, RZ, RZ, R8 ;  /* 0x000000ffff037224 */ /* 0x000fe400078e0008 */
[----:B------:R-:W3:Y:S01]  /*2e5b0*/  @P0 LDC R9, c[0x0][0xcf0] ;  /* 0x00033c00ff090b82 */ /* 0x000ee20000000800 */
[----:B------:R-:W-:Y:S02]  /*2e5c0*/  IMAD R21, R0, R11, RZ ;  /* 0x0000000b00157224 */ /* 0x000fe400078e02ff */
[C---:B------:R-:W-:Y:S02]  /*2e5d0*/  VIADD R24, R166.reuse, 0x1c0 ;  /* 0x000001c0a6187836 */ /* 0x040fe40000000000 */
[----:B------:R-:W-:-:S03]  /*2e5e0*/  VIADD R27, R166, 0x180 ;  /* 0x00000180a61b7836 */ /* 0x000fc60000000000 */
[----:B------:R-:W-:Y:S02]  /*2e5f0*/  SHF.R.S32.HI R24, RZ, 0x1f, R24 ;  /* 0x0000001fff187819 */ /* 0x000fe40000011418 */
[----:B------:R-:W-:Y:S01]  /*2e600*/  SHF.R.S32.HI R27, RZ, 0x1f, R27 ;  /* 0x0000001fff1b7819 */ /* 0x000fe2000001141b */
[----:B--2---:R-:W-:Y:S01]  /*2e610*/  @P0 IMAD.HI.U32 R6, R8, R7, RZ ;  /* 0x0000000708060227 */ /* 0x004fe200078e00ff */
[----:B------:R-:W-:Y:S02]  /*2e620*/  SEL R7, RZ, 0x1, P2 ;  /* 0x00000001ff077807 */ /* 0x000fe40001000000 */
[----:B------:R-:W-:Y:S02]  /*2e630*/  ISETP.GE.AND P2, PT, R20, R13, PT ;  /* 0x0000000d1400720c */ /* 0x000fe40003f46270 */
[----:B---3--:R-:W-:Y:S02]  /*2e640*/  @P0 SHF.R.U32.HI R3, RZ, R9, R6 ;  /* 0x00000009ff030219 */ /* 0x008fe40000011606 */
[----:B------:R-:W-:-:S02]  /*2e650*/  LOP3.LUT R9, R10, 0x2, R7, 0xe2, !PT ;  /* 0x000000020a097812 */ /* 0x000fc400078ee207 */
[----:B------:R-:W-:Y:S01]  /*2e660*/  SEL R10, RZ, 0xffffffff, P1 ;  /* 0xffffffffff0a7807 */ /* 0x000fe20000800000 */
[--C-:B------:R-:W-:Y:S01]  /*2e670*/  IMAD.MOV R7, RZ, RZ, -R3.reuse ;  /* 0x000000ffff077224 */ /* 0x100fe200078e0a03 */
[----:B------:R-:W-:Y:S01]  /*2e680*/  SHF.R.S32.HI R6, RZ, 0x1f, R3 ;  /* 0x0000001fff067819 */ /* 0x000fe20000011403 */
[----:B------:R-:W-:Y:S01]  /*2e690*/  IMAD.WIDE.U32 R4, R3, UR4, R4 ;  /* 0x0000000403047c25 */ /* 0x000fe2000f8e0004 */
[-C--:B------:R-:W-:Y:S02]  /*2e6a0*/  ISETP.GE.AND P0, PT, R217, R13.reuse, PT ;  /* 0x0000000dd900720c */ /* 0x080fe40003f06270 */
[----:B------:R-:W-:Y:S01]  /*2e6b0*/  ISETP.GE.AND P1, PT, R216, R13, PT ;  /* 0x0000000dd800720c */ /* 0x000fe20003f26270 */
[----:B------:R-:W-:Y:S01]  /*2e6c0*/  IMAD.SHL.U32 R12, R10, 0x4, RZ ;  /* 0x000000040a0c7824 */ /* 0x000fe200078e00ff */
[----:B------:R-:W-:Y:S01]  /*2e6d0*/  SEL R10, RZ, 0xffffffff, P0 ;  /* 0xffffffffff0a7807 */ /* 0x000fe20000000000 */
[----:B------:R-:W-:Y:S01]  /*2e6e0*/  IMAD R7, R11, R7, R8 ;  /* 0x000000070b077224 */ /* 0x000fe200078e0208 */
[-C--:B------:R-:W-:Y:S01]  /*2e6f0*/  ISETP.GE.AND P0, PT, R215, R13.reuse, PT ;  /* 0x0000000dd700720c */ /* 0x080fe20003f06270 */
[----:B------:R-:W-:Y:S01]  /*2e700*/  IMAD R6, R6, UR4, RZ ;  /* 0x0000000406067c24 */ /* 0x000fe2000f8e02ff */
[----:B------:R-:W-:Y:S01]  /*2e710*/  LOP3.LUT R8, R12, 0x4, R9, 0xe2, !PT ;  /* 0x000000040c087812 */ /* 0x000fe200078ee209 */
[----:B------:R-:W-:Y:S01]  /*2e720*/  IMAD.SHL.U32 R15, R10, 0x8, RZ ;  /* 0x000000080a0f7824 */ /* 0x000fe200078e00ff */
[----:B------:R-:W-:Y:S01]  /*2e730*/  SEL R10, RZ, 0xffffffff, P0 ;  /* 0xffffffffff0a7807 */ /* 0x000fe20000000000 */
[----:B------:R-:W-:Y:S01]  /*2e740*/  IMAD R9, R3, UR5, R6 ;  /* 0x0000000503097c24 */ /* 0x000fe2000f8e0206 */
[----:B------:R-:W-:Y:S01]  /*2e750*/  SHF.R.S32.HI R3, RZ, 0x1f, R7 ;  /* 0x0000001fff037819 */ /* 0x000fe20000011407 */
[----:B------:R-:W-:Y:S01]  /*2e760*/  ULDC.64 UR4, c[0x0][0xbd8] ;  /* 0x0002f60000047ab9 */ /* 0x000fe20000000a00 */
[----:B------:R-:W-:Y:S01]  /*2e770*/  SEL R6, RZ, 0xffffffff, P1 ;  /* 0xffffffffff067807 */ /* 0x000fe20000800000 */
[----:B------:R-:W-:Y:S01]  /*2e780*/  IMAD.IADD R5, R5, 0x1, R9 ;  /* 0x0000000105057824 */ /* 0x000fe200078e0209 */
[----:B------:R-:W-:Y:S01]  /*2e790*/  ISETP.GE.AND P0, PT, R25, R13, PT ;  /* 0x0000000d1900720c */ /* 0x000fe20003f06270 */
[----:B------:R-:W-:Y:S01]  /*2e7a0*/  IMAD R0, R3, UR4, RZ ;  /* 0x0000000403007c24 */ /* 0x000fe2000f8e02ff */
[----:B------:R-:W-:Y:S01]  /*2e7b0*/  LOP3.LUT R8, R15, 0x8, R8, 0xe2, !PT ;  /* 0x000000080f087812 */ /* 0x000fe200078ee208 */
[----:B------:R-:W-:-:S02]  /*2e7c0*/  IMAD.SHL.U32 R15, R6, 0x10, RZ ;  /* 0x00000010060f7824 */ /* 0x000fc400078e00ff */
[----:B------:R-:W-:Y:S02]  /*2e7d0*/  IMAD R3, R7, UR5, R0 ;  /* 0x0000000507037c24 */ /* 0x000fe4000f8e0200 */
[----:B------:R-:W-:Y:S01]  /*2e7e0*/  IMAD.IADD R0, R14, 0x1, R181 ;  /* 0x000000010e007824 */ /* 0x000fe200078e02b5 */
[----:B------:R-:W-:Y:S01]  /*2e7f0*/  LOP3.LUT R8, R15, 0x10, R8, 0xe2, !PT ;  /* 0x000000100f087812 */ /* 0x000fe200078ee208 */
[----:B------:R-:W-:Y:S01]  /*2e800*/  IMAD.WIDE.U32 R4, R7, UR4, R4 ;  /* 0x0000000407047c25 */ /* 0x000fe2000f8e0004 */
[----:B------:R-:W-:Y:S01]  /*2e810*/  SEL R7, RZ, 0x40, P0 ;  /* 0x00000040ff077807 */ /* 0x000fe20000000000 */
[----:B------:R-:W-:Y:S01]  /*2e820*/  ULDC.64 UR4, c[0x0][0xb80] ;  /* 0x0002e00000047ab9 */ /* 0x000fe20000000a00 */
[----:B------:R-:W-:Y:S01]  /*2e830*/  ISETP.GE.AND P0, PT, R0, R21, PT ;  /* 0x000000150000720c */ /* 0x000fe20003f06270 */
[----:B------:R-:W-:Y:S01]  /*2e840*/  IMAD.SHL.U32 R9, R10, 0x20, RZ ;  /* 0x000000200a097824 */ /* 0x000fe200078e00ff */
[----:B------:R-:W-:Y:S01]  /*2e850*/  LEA R12, P1, R4, UR4, 0x1 ;  /* 0x00000004040c7c11 */ /* 0x000fe2000f8208ff */
[----:B------:R-:W-:Y:S01]  /*2e860*/  IMAD.IADD R3, R5, 0x1, R3 ;  /* 0x0000000105037824 */ /* 0x000fe200078e0203 */
[----:B------:R-:W-:-:S02]  /*2e870*/  SEL R5, RZ, 0x80, P2 ;  /* 0x00000080ff057807 */ /* 0x000fc40001000000 */
[----:B------:R-:W-:Y:S01]  /*2e880*/  LOP3.LUT R8, R9, 0x20, R8, 0xe2, !PT ;  /* 0x0000002009087812 */ /* 0x000fe200078ee208 */
[----:B------:R2:W3:Y:S01]  /*2e890*/  SHFL.IDX PT, R10, R12, RZ, 0x181f ;  /* 0x00181fff0c0a7589 */ /* 0x0004e200000e0000 */
[----:B------:R-:W-:Y:S02]  /*2e8a0*/  LEA.HI.X R3, R4, UR5, R3, 0x1, P1 ;  /* 0x0000000504037c11 */ /* 0x000fe400088f0c03 */
[----:B------:R-:W-:-:S03]  /*2e8b0*/  LOP3.LUT R14, R8, R7, RZ, 0xfc, !PT ;  /* 0x00000007080e7212 */ /* 0x000fc600078efcff */
[----:B------:R2:W4:Y:S01]  /*2e8c0*/  SHFL.IDX PT, R11, R3, RZ, 0x181f ;  /* 0x00181fff030b7589 */ /* 0x00052200000e0000 */
[----:B------:R-:W-:Y:S01]  /*2e8d0*/  LOP3.LUT R15, R14, R5, RZ, 0xfc, !PT ;  /* 0x000000050e0f7212 */ /* 0x000fe200078efcff */
[----:B------:R-:W-:Y:S06]  /*2e8e0*/  @P0 BRA `(.L_x_6903) ;  /* 0x00000000007c0947 */ /* 0x000fec0003800000 */
[-C--:B------:R-:W-:Y:S02]  /*2e8f0*/  ISETP.GE.AND P2, PT, R219, R13.reuse, PT ;  /* 0x0000000ddb00720c */ /* 0x080fe40003f46270 */
[-C--:B------:R-:W-:Y:S02]  /*2e900*/  ISETP.GE.AND P1, PT, R166, R13.reuse, PT ;  /* 0x0000000da600720c */ /* 0x080fe40003f26270 */
[-C--:B------:R-:W-:Y:S02]  /*2e910*/  ISETP.GE.AND P5, PT, R218, R13.reuse, PT ;  /* 0x0000000dda00720c */ /* 0x080fe40003fa6270 */
[----:B------:R-:W-:-:S07]  /*2e920*/  ISETP.GE.AND P3, PT, R217, R13, PT ;  /* 0x0000000dd900720c */ /* 0x000fce0003f66270 */
[C---:B---3--:R-:W-:Y:S02]  /*2e930*/  @!P2 LEA R4, P0, R219.reuse, R10, 0x1 ;  /* 0x0000000adb04a211 */ /* 0x048fe400078008ff */
[----:B----4-:R-:W-:Y:S02]  /*2e940*/  @!P1 IMAD.WIDE R6, R166, 0x2, R10 ;  /* 0x00000002a6069825 */ /* 0x010fe400078e020a */
[----:B------:R-:W-:Y:S02]  /*2e950*/  @!P2 LEA.HI.X R5, R219, R11, R34, 0x1, P0 ;  /* 0x0000000bdb05a211 */ /* 0x000fe400000f0c22 */
[----:B------:R-:W-:Y:S01]  /*2e960*/  LOP3.LUT P0, RZ, R14, 0x40, RZ, 0xc0, !PT ;  /* 0x000000400eff7812 */ /* 0x000fe2000780c0ff */
[----:B------:R3:W-:Y:S01]  /*2e970*/  @!P1 ST.E.128 desc[UR36][R6.64], RZ ;  /* 0x000000ff06009985 */ /* 0x0007e2000c101d24 */
[----:B------:R-:W-:-:S03]  /*2e980*/  ISETP.GE.AND P1, PT, R215, R13, PT ;  /* 0x0000000dd700720c */ /* 0x000fc60003f26270 */
[----:B------:R4:W-:Y:S01]  /*2e990*/  @!P2 ST.E.128 desc[UR36][R4.64], RZ ;  /* 0x000000ff0400a985 */ /* 0x0009e2000c101d24 */
[----:B------:R-:W-:Y:S02]  /*2e9a0*/  ISETP.GE.AND P2, PT, R216, R13, PT ;  /* 0x0000000dd800720c */ /* 0x000fe40003f46270 */
[----:B---3--:R-:W-:-:S04]  /*2e9b0*/  @!P5 LEA R6, P4, R218, R10, 0x1 ;  /* 0x0000000ada06d211 */ /* 0x008fc800078808ff */
[-C--:B------:R-:W-:Y:S02]  /*2e9c0*/  @!P5 LEA.HI.X R7, R218, R11.reuse, R33, 0x1, P4 ;  /* 0x0000000bda07d211 */ /* 0x080fe400020f0c21 */
[----:B------:R-:W-:Y:S02]  /*2e9d0*/  LOP3.LUT P4, RZ, R15, 0x80, RZ, 0xc0, !PT ;  /* 0x000000800fff7812 */ /* 0x000fe4000788c0ff */
[CC--:B----4-:R-:W-:Y:S01]  /*2e9e0*/  @!P3 LEA R4, P6, R217.reuse, R10.reuse, 0x1 ;  /* 0x0000000ad904b211 */ /* 0x0d0fe200078c08ff */
[----:B------:R3:W-:Y:S02]  /*2e9f0*/  @!P5 ST.E.128 desc[UR36][R6.64], RZ ;  /* 0x000000ff0600d985 */ /* 0x0007e4000c101d24 */
[C---:B------:R-:W-:Y:S02]  /*2ea00*/  @!P2 LEA R8, P5, R216.reuse, R10, 0x1 ;  /* 0x0000000ad808a211 */ /* 0x040fe400078a08ff */
[-C--:B------:R-:W-:Y:S02]  /*2ea10*/  @!P3 LEA.HI.X R5, R217, R11.reuse, R32, 0x1, P6 ;  /* 0x0000000bd905b211 */ /* 0x080fe400030f0c20 */
[----:B------:R-:W-:-:S03]  /*2ea20*/  @!P2 LEA.HI.X R9, R216, R11, R31, 0x1, P5 ;  /* 0x0000000bd809a211 */ /* 0x000fc600028f0c1f */
[----:B------:R4:W-:Y:S01]  /*2ea30*/  @!P3 ST.E.128 desc[UR36][R4.64], RZ ;  /* 0x000000ff0400b985 */ /* 0x0009e2000c101d24 */
[----:B---3--:R-:W-:-:S03]  /*2ea40*/  @!P1 LEA R6, P6, R215, R10, 0x1 ;  /* 0x0000000ad7069211 */ /* 0x008fc600078c08ff */
[----:B------:R3:W-:Y:S01]  /*2ea50*/  @!P2 ST.E.128 desc[UR36][R8.64], RZ ;  /* 0x000000ff0800a985 */ /* 0x0007e2000c101d24 */
[----:B------:R-:W-:Y:S02]  /*2ea60*/  @!P1 LEA.HI.X R7, R215, R11, R30, 0x1, P6 ;  /* 0x0000000bd7079211 */ /* 0x000fe400030f0c1e */
[----:B----4-:R-:W-:-:S03]  /*2ea70*/  @P0 LEA R4, P3, R25, R10, 0x1 ;  /* 0x0000000a19040211 */ /* 0x010fc600078608ff */
[----:B------:R3:W-:Y:S01]  /*2ea80*/  @!P1 ST.E.128 desc[UR36][R6.64], RZ ;  /* 0x000000ff06009985 */ /* 0x0007e2000c101d24 */
[C---:B------:R-:W-:Y:S02]  /*2ea90*/  @P4 LEA R10, P5, R20.reuse, R10, 0x1 ;  /* 0x0000000a140a4211 */ /* 0x040fe400078a08ff */
[-C--:B------:R-:W-:Y:S02]  /*2eaa0*/  @P0 LEA.HI.X R5, R25, R11.reuse, R27, 0x1, P3 ;  /* 0x0000000b19050211 */ /* 0x080fe400018f0c1b */
[----:B------:R-:W-:-:S03]  /*2eab0*/  @P4 LEA.HI.X R11, R20, R11, R24, 0x1, P5 ;  /* 0x0000000b140b4211 */ /* 0x000fc600028f0c18 */
[----:B------:R3:W-:Y:S04]  /*2eac0*/  @P0 ST.E.128 desc[UR36][R4.64], RZ ;  /* 0x000000ff04000985 */ /* 0x0007e8000c101d24 */
[----:B------:R3:W-:Y:S02]  /*2ead0*/  @P4 ST.E.128 desc[UR36][R10.64], RZ ;  /* 0x000000ff0a004985 */ /* 0x0007e4000c101d24 */
.L_x_6903:
[----:B------:R-:W-:Y:S05]  /*2eae0*/  BSYNC B1 ;  /* 0x0000000000017941 */ /* 0x000fea0003800000 */
.L_x_6902:
[----:B------:R-:W-:Y:S01]  /*2eaf0*/  VIADD R0, R0, 0x20 ;  /* 0x0000002000007836 */ /* 0x000fe20000000000 */
[----:B---34-:R3:W4:Y:S04]  /*2eb00*/  SHFL.IDX PT, R11, R3, 0x1, 0x181f ;  /* 0x00381f00030b7f89 */ /* 0x01872800000e0000 */
[----:B------:R-:W-:Y:S01]  /*2eb10*/  ISETP.GE.AND P0, PT, R0, R21, PT ;  /* 0x000000150000720c */ /* 0x000fe20003f06270 */
[----:B------:R3:W0:-:S12]  /*2eb20*/  SHFL.IDX PT, R10, R12, 0x1, 0x181f ;  /* 0x00381f000c0a7f89 */ /* 0x00061800000e0000 */
[----:B---3--:R-:W-:Y:S05]  /*2eb30*/  @P0 BRA `(.L_x_6894) ;  /* 0x00000000007c0947 */ /* 0x008fea0003800000 */
[-C--:B------:R-:W-:Y:S02]  /*2eb40*/  ISETP.GE.AND P6, PT, R166, R13.reuse, PT ;  /* 0x0000000da600720c */ /* 0x080fe40003fc6270 */
[-C--:B------:R-:W-:Y:S02]  /*2eb50*/  ISETP.GE.AND P5, PT, R219, R13.reuse, PT ;  /* 0x0000000ddb00720c */ /* 0x080fe40003fa6270 */
[-C--:B------:R-:W-:Y:S02]  /*2eb60*/  ISETP.GE.AND P4, PT, R218, R13.reuse, PT ;  /* 0x0000000dda00720c */ /* 0x080fe40003f86270 */
[-C--:B------:R-:W-:Y:S02]  /*2eb70*/  ISETP.GE.AND P3, PT, R217, R13.reuse, PT ;  /* 0x0000000dd900720c */ /* 0x080fe40003f66270 */
[-C--:B------:R-:W-:Y:S02]  /*2eb80*/  ISETP.GE.AND P2, PT, R216, R13.reuse, PT ;  /* 0x0000000dd800720c */ /* 0x080fe40003f46270 */
[----:B------:R-:W-:-:S03]  /*2eb90*/  ISETP.GE.AND P1, PT, R215, R13, PT ;  /* 0x0000000dd700720c */ /* 0x000fc60003f26270 */
[----:B0---4-:R-:W-:Y:S02]  /*2eba0*/  @!P6 IMAD.WIDE R6, R166, 0x2, R10 ;  /* 0x00000002a606e825 */ /* 0x011fe400078e020a */
[----:B------:R-:W-:-:S03]  /*2ebb0*/  @!P5 LEA R4, P0, R219, R10, 0x1 ;  /* 0x0000000adb04d211 */ /* 0x000fc600078008ff */
[----:B------:R0:W-:Y:S01]  /*2ebc0*/  @!P6 ST.E.128 desc[UR36][R6.64], RZ ;  /* 0x000000ff0600e985 */ /* 0x0001e2000c101d24 */
[----:B------:R-:W-:Y:S02]  /*2ebd0*/  @!P5 LEA.HI.X R5, R219, R11, R34, 0x1, P0 ;  /* 0x0000000bdb05d211 */ /* 0x000fe400000f0c22 */
[----:B------:R-:W-:-:S03]  /*2ebe0*/  LOP3.LUT P0, RZ, R14, 0x40, RZ, 0xc0, !PT ;  /* 0x000000400eff7812 */ /* 0x000fc6000780c0ff */
[----:B------:R3:W-:Y:S01]  /*2ebf0*/  @!P5 ST.E.128 desc[UR36][R4.64], RZ ;  /* 0x000000ff0400d985 */ /* 0x0007e2000c101d24 */
[----:B0-----:R-:W-:-:S04]  /*2ec00*/  @!P4 LEA R6, P6, R218, R10, 0x1 ;  /* 0x0000000ada06c211 */ /* 0x001fc800078c08ff */
[-C--:B------:R-:W-:Y:S02]  /*2ec10*/  @!P4 LEA.HI.X R7, R218, R11.reuse, R33, 0x1, P6 ;  /* 0x0000000bda07c211 */ /* 0x080fe400030f0c21 */
[----:B------:R-:W-:Y:S02]  /*2ec20*/  LOP3.LUT P6, RZ, R15, 0x80, RZ, 0xc0, !PT ;  /* 0x000000800fff7812 */ /* 0x000fe400078cc0ff */
[CC--:B---3--:R-:W-:Y:S01]  /*2ec30*/  @!P3 LEA R4, P5, R217.reuse, R10.reuse, 0x1 ;  /* 0x0000000ad904b211 */ /* 0x0c8fe200078a08ff */
[----:B------:R0:W-:Y:S01]  /*2ec40*/  @!P4 ST.E.128 desc[UR36][R6.64], RZ ;  /* 0x000000ff0600c985 */ /* 0x0001e2000c101d24 */
[C---:B------:R-:W-:Y:S02]  /*2ec50*/  @!P2 LEA R8, P4, R216.reuse, R10, 0x1 ;  /* 0x0000000ad808a211 */ /* 0x040fe400078808ff */
[-C--:B------:R-:W-:Y:S02]  /*2ec60*/  @!P3 LEA.HI.X R5, R217, R11.reuse, R32, 0x1, P5 ;  /* 0x0000000bd905b211 */ /* 0x080fe400028f0c20 */
[----:B------:R-:W-:-:S03]  /*2ec70*/  @!P2 LEA.HI.X R9, R216, R11, R31, 0x1, P4 ;  /* 0x0000000bd809a211 */ /* 0x000fc600020f0c1f */
[----:B------:R3:W-:Y:S01]  /*2ec80*/  @!P3 ST.E.128 desc[UR36][R4.64], RZ ;  /* 0x000000ff0400b985 */ /* 0x0007e2000c101d24 */
[----:B0-----:R-:W-:-:S03]  /*2ec90*/  @!P1 LEA R6, P5, R215, R10, 0x1 ;  /* 0x0000000ad7069211 */ /* 0x001fc600078a08ff */
[----:B------:R0:W-:Y:S01]  /*2eca0*/  @!P2 ST.E.128 desc[UR36][R8.64], RZ ;  /* 0x000000ff0800a985 */ /* 0x0001e2000c101d24 */
[----:B------:R-:W-:Y:S02]  /*2ecb0*/  @!P1 LEA.HI.X R7, R215, R11, R30, 0x1, P5 ;  /* 0x0000000bd7079211 */ /* 0x000fe400028f0c1e */
[----:B---3--:R-:W-:-:S03]  /*2ecc0*/  @P0 LEA R4, P3, R25, R10, 0x1 ;  /* 0x0000000a19040211 */ /* 0x008fc600078608ff */
[----:B------:R0:W-:Y:S01]  /*2ecd0*/  @!P1 ST.E.128 desc[UR36][R6.64], RZ ;  /* 0x000000ff06009985 */ /* 0x0001e2000c101d24 */
[C---:B------:R-:W-:Y:S02]  /*2ece0*/  @P6 LEA R10, P4, R20.reuse, R10, 0x1 ;  /* 0x0000000a140a6211 */ /* 0x040fe400078808ff */
[-C--:B------:R-:W-:Y:S02]  /*2ecf0*/  @P0 LEA.HI.X R5, R25, R11.reuse, R27, 0x1, P3 ;  /* 0x0000000b19050211 */ /* 0x080fe400018f0c1b */
[----:B------:R-:W-:-:S03]  /*2ed00*/  @P6 LEA.HI.X R11, R20, R11, R24, 0x1, P4 ;  /* 0x0000000b140b6211 */ /* 0x000fc600020f0c18 */
[----:B------:R0:W-:Y:S04]  /*2ed10*/  @P0 ST.E.128 desc[UR36][R4.64], RZ ;  /* 0x000000ff04000985 */ /* 0x0001e8000c101d24 */
[----:B------:R0:W-:Y:S02]  /*2ed20*/  @P6 ST.E.128 desc[UR36][R10.64], RZ ;  /* 0x000000ff0a006985 */ /* 0x0001e4000c101d24 */
.L_x_6894:
[----:B------:R-:W-:Y:S05]  /*2ed30*/  BSYNC B0 ;  /* 0x0000000000007941 */ /* 0x000fea0003800000 */
.L_x_6886:
[----:B------:R-:W-:Y:S02]  /*2ed40*/  ULDC UR4, c[0x0][0xd3c] ;  /* 0x00034f0000047ab9 */ /* 0x000fe40000000800 */
[----:B-1----:R-:W-:-:S13]  /*2ed50*/  ISETP.GE.AND P0, PT, R87, UR4, PT ;  /* 0x0000000457007c0c */ /* 0x002fda000bf06270 */
[----:B------:R-:W-:Y:S05]  /*2ed60*/  @!P0 BRA `(.L_x_6904) ;  /* 0xfffffd2800808947 */ /* 0x000fea000383ffff */
[----:B------:R-:W-:Y:S05]  /*2ed70*/  BRA `(.L_x_6670) ;  /* 0x0000009400f07947 */ /* 0x000fea0003800000 */
.L_x_6668:
[----:B------:R-:W-:-:S08]  /*2ed80*/  NOP ;  /* 0x0000000000007918 */ /* 0x000fd00000000000 */
[----:B------:R-:W0:-:S00]  /*2ed90*/  USETMAXREG.DEALLOC.CTAPOOL 0x28 ;  /* 0x00000028000079c8 */ /* 0x000e0000080e0500 */
        /* <DEDUP_REMOVED lines=14> */
.L_x_6905:
        /* <DEDUP_REMOVED lines=44> */
.L_x_6909:
[----:B------:R-:W0:Y:S01]  /*2f140*/  LDC R0, c[0x0][0xd3c] ;  /* 0x00034f00ff007b82 */ /* 0x000e220000000800 */
[----:B------:R-:W-:Y:S01]  /*2f150*/  UIADD3 UR4, UR4, 0x1f, URZ ;  /* 0x0000001f04047890 */ /* 0x000fe2000fffe03f */
[----:B------:R-:W-:Y:S02]  /*2f160*/  ULDC UR7, c[0x0][0xd3c] ;  /* 0x00034f0000077ab9 */ /* 0x000fe40000000800 */
[----:B------:R-:W-:-:S03]  /*2f170*/  IMAD.U32 R27, RZ, RZ, UR7 ;  /* 0x00000007ff1b7e24 */ /* 0x000fc6000f8e00ff */
        /* <DEDUP_REMOVED lines=33> */
.L_x_6907:
        /* <DEDUP_REMOVED lines=13> */
.L_x_6910:
        /* <DEDUP_REMOVED lines=62> */
.L_x_6911:
        /* <DEDUP_REMOVED lines=61> */
.L_x_6912:
[----:B------:R-:W-:-:S05]  /*2fc10*/  LOP3.LUT R25, RZ, R2, RZ, 0x33, !PT ;  /* 0x00000002ff197212 */ /* 0x000fca00078e33ff */
[----:B------:R-:W-:Y:S01]  /*2fc20*/  IMAD.IADD R25, R0, 0x1, R25 ;  /* 0x0000000100197824 */ /* 0x000fe200078e0219 */
[----:B------:R-:W-:Y:S06]  /*2fc30*/  BRA `(.L_x_6913) ;  /* 0x00000000000c7947 */ /* 0x000fec0003800000 */
.L_x_6908:
[----:B------:R-:W-:Y:S02]  /*2fc40*/  IMAD.MOV.U32 R25, RZ, RZ, RZ ;  /* 0x000000ffff197224 */ /* 0x000fe400078e00ff */
[----:B------:R-:W-:Y:S02]  /*2fc50*/  IMAD.U32 R24, RZ, RZ, UR6 ;  /* 0x00000006ff187e24 */ /* 0x000fe4000f8e00ff */
[----:B------:R-:W-:-:S07]  /*2fc60*/  IMAD.MOV.U32 R26, RZ, RZ, RZ ;  /* 0x000000ffff1a7224 */ /* 0x000fce00078e00ff */
.L_x_6913:
[----:B------:R-:W-:-:S13]  /*2fc70*/  ISETP.NE.AND P0, PT, R7, RZ, PT ;  /* 0x000000ff0700720c */ /* 0x000fda0003f05270 */
[----:B------:R-:W0:Y:S01]  /*2fc80*/  @!P0 S2R R3, SR_CgaCtaId ;  /* 0x0000000000038919 */ /* 0x000e220000008800 */
[----:B------:R-:W-:-:S04]  /*2fc90*/  @!P0 MOV R0, 0x400 ;  /* 0x0000040000008802 */ /* 0x000fc80000000f00 */
[----:B0-----:R-:W-:-:S05]  /*2fca0*/  @!P0 LEA R0, R3, R0, 0x18 ;  /* 0x0000000003008211 */ /* 0x001fca00078ec0ff */
[----:B------:R1:W-:Y:S01]  /*2fcb0*/  @!P0 STS.128 [R0+0x388d0], R24 ;  /* 0x0388d01800008388 */ /* 0x0003e20000000c00 */
[----:B------:R-:W-:Y:S06]  /*2fcc0*/  BAR.ARV 0x5, 0x180 ;  /* 0x0146000000007b1d */ /* 0x000fec0000002000 */
.L_x_6906:
[----:B------:R2:W-:Y:S01]  /*2fcd0*/  STL [R1+0x43c], RZ ;  /* 0x00043cff01007387 */ /* 0x0005e20000100800 */
[----:B------:R-:W-:Y:S01]  /*2fce0*/  ULDC UR4, c[0x0][0xd3c] ;  /* 0x00034f0000047ab9 */ /* 0x000fe20000000800 */
[----:B------:R-:W-:Y:S01]  /*2fcf0*/  IMAD.MOV.U32 R28, RZ, RZ, 0x1 ;  /* 0x00000001ff1c7424 */ /* 0x000fe200078e00ff */
[----:B0-----:R-:W-:Y:S01]  /*2fd00*/  ISETP.GE.AND P0, PT, R27, UR4, PT ;  /* 0x000000041b007c0c */ /* 0x001fe2000bf06270 */
[----:B------:R-:W-:-:S12]  /*2fd10*/  IMAD.MOV.U32 R22, RZ, RZ, RZ ;  /* 0x000000ffff167224 */ /* 0x000fd800078e00ff */
[----:B--2---:R-:W-:Y:S05]  /*2fd20*/  @P0 BRA `(.L_x_6914) ;  /* 0x0000008400280947 */ /* 0x004fea0003800000 */
[----:B------:R-:W0:Y:S01]  /*2fd30*/  S2R R5, SR_TID.X ;  /* 0x0000000000057919 */ /* 0x000e220000002100 */
[----:B------:R-:W2:Y:S01]  /*2fd40*/  S2UR UR5, SR_CgaCtaId ;  /* 0x00000000000579c3 */ /* 0x000ea20000008800 */
[----:B------:R-:W-:Y:S01]  /*2fd50*/  UMOV UR4, 0x400 ;  /* 0x0000040000047882 */ /* 0x000fe20000000000 */
[----:B------:R-:W-:Y:S01]  /*2fd60*/  BSSY B8, `(.L_x_6914) ;  /* 0x0000846000087945 */ /* 0x000fe20003800000 */
[----:B------:R3:W-:Y:S01]  /*2fd70*/  STL [R1+0x43c], RZ ;  /* 0x00043cff01007387 */ /* 0x0007e20000100800 */
[----:B------:R-:W-:Y:S01]  /*2fd80*/  IMAD.MOV.U32 R29, RZ, RZ, 0x1 ;  /* 0x00000001ff1d7424 */ /* 0x000fe200078e00ff */
[----:B------:R-:W-:Y:S01]  /*2fd90*/  ULDC.64 UR40, c[0x0][0x198] ;  /* 0x0000660000287ab9 */ /* 0x000fe20000000a00 */
[----:B------:R-:W-:Y:S01]  /*2fda0*/  IMAD.MOV.U32 R19, RZ, RZ, RZ ;  /* 0x000000ffff137224 */ /* 0x000fe200078e00ff */
[----:B------:R-:W-:Y:S01]  /*2fdb0*/  ULOP3.LUT UR44, UR60, 0x2, URZ, 0xfc, !UPT ;  /* 0x000000023c2c7892 */ /* 0x000fe2000f8efc3f */
[----:B------:R-:W-:Y:S01]  /*2fdc0*/  IMAD.MOV.U32 R22, RZ, RZ, RZ ;  /* 0x000000ffff167224 */ /* 0x000fe200078e00ff */
[----:B------:R-:W-:Y:S01]  /*2fdd0*/  ULDC UR43, c[0x0][0xc] ;  /* 0x00000300002b7ab9 */ /* 0x000fe20000000800 */
[----:B------:R-:W-:Y:S01]  /*2fde0*/  IMAD.MOV.U32 R28, RZ, RZ, 0x1 ;  /* 0x00000001ff1c7424 */ /* 0x000fe200078e00ff */
[----:B--2---:R-:W-:-:S06]  /*2fdf0*/  ULEA UR4, UR5, UR4, 0x18 ;  /* 0x0000000405047291 */ /* 0x004fcc000f8ec03f */
[----:B------:R-:W-:Y:S01]  /*2fe00*/  IMAD.U32 R18, RZ, RZ, UR4 ;  /* 0x00000004ff127e24 */ /* 0x000fe2000f8e00ff */
[C---:B0-----:R-:W-:Y:S01]  /*2fe10*/  LOP3.LUT R4, R5.reuse, 0x7f, RZ, 0xc0, !PT ;  /* 0x0000007f05047812 */ /* 0x041fe200078ec0ff */
[----:B-1----:R-:W-:-:S04]  /*2fe20*/  IMAD.SHL.U32 R0, R5, 0x8, RZ ;  /* 0x0000000805007824 */ /* 0x002fc800078e00ff */
[----:B------:R-:W-:Y:S01]  /*2fe30*/  IMAD.SHL.U32 R36, R4, 0x8, RZ ;  /* 0x0000000804247824 */ /* 0x000fe200078e00ff */
[C---:B------:R-:W-:Y:S02]  /*2fe40*/  LOP3.LUT R2, R0.reuse, 0x1f8, RZ, 0xc0, !PT ;  /* 0x000001f800027812 */ /* 0x040fe400078ec0ff */
[----:B------:R-:W-:Y:S02]  /*2fe50*/  LOP3.LUT R0, R0, 0x38, RZ, 0xc0, !PT ;  /* 0x0000003800007812 */ /* 0x000fe400078ec0ff */
[----:B------:R-:W-:Y:S01]  /*2fe60*/  LOP3.LUT R3, R2, 0x38, R5, 0x78, !PT ;  /* 0x0000003802037812 */ /* 0x000fe200078e7805 */
[----:B------:R-:W-:-:S03]  /*2fe70*/  IMAD.SHL.U32 R2, R5, 0x10, RZ ;  /* 0x0000001005027824 */ /* 0x000fc600078e00ff */
[----:B------:R-:W-:Y:S02]  /*2fe80*/  LOP3.LUT R36, R3, 0x200, R36, 0xf8, !PT ;  /* 0x0000020003247812 */ /* 0x000fe400078ef824 */
[----:B------:R-:W-:Y:S02]  /*2fe90*/  SHF.R.U32.HI R3, RZ, 0x3, R4 ;  /* 0x00000003ff037819 */ /* 0x000fe40000011604 */
[----:B------:R-:W-:Y:S01]  /*2fea0*/  LOP3.LUT R4, R0, 0x80, RZ, 0xfc, !PT ;  /* 0x0000008000047812 */ /* 0x000fe200078efcff */
[----:B------:R-:W-:Y:S01]  /*2feb0*/  IMAD R23, R36, 0x2, R18 ;  /* 0x0000000224177824 */ /* 0x000fe200078e0212 */
[----:B------:R-:W-:Y:S02]  /*2fec0*/  LOP3.LUT R3, R3, 0x70, R2, 0xf8, !PT ;  /* 0x0000007003037812 */ /* 0x000fe400078ef802 */
[C---:B------:R-:W-:Y:S02]  /*2fed0*/  LOP3.LUT R2, R0.reuse, 0x40, RZ, 0xfc, !PT ;  /* 0x0000004000027812 */ /* 0x040fe400078efcff */
[----:B------:R-:W-:-:S02]  /*2fee0*/  LOP3.LUT R3, R0, 0xc0, RZ, 0xfc, !PT ;  /* 0x000000c000037812 */ /* 0x000fc400078efcff */
[C---:B------:R-:W-:Y:S02]  /*2fef0*/  LOP3.LUT R2, R0.reuse, 0x100, RZ, 0xfc, !PT ;  /* 0x0000010000027812 */ /* 0x040fe400078efcff */
[C---:B------:R-:W-:Y:S02]  /*2ff00*/  LOP3.LUT R3, R0.reuse, 0x140, RZ, 0xfc, !PT ;  /* 0x0000014000037812 */ /* 0x040fe400078efcff */
[C---:B------:R-:W-:Y:S02]  /*2ff10*/  LOP3.LUT R2, R0.reuse, 0x180, RZ, 0xfc, !PT ;  /* 0x0000018000027812 */ /* 0x040fe400078efcff */
[----:B---3--:R-:W-:-:S07]  /*2ff20*/  LOP3.LUT R0, R0, 0x1c0, RZ, 0xfc, !PT ;  /* 0x000001c000007812 */ /* 0x008fce00078efcff */
.L_x_7047:
[----:B------:R-:W-:Y:S05]  /*2ff30*/  YIELD ;  /* 0x0000000000007946 */ /* 0x000fea0003800000 */
[----:B------:R-:W-:Y:S01]  /*2ff40*/  ULDC.64 UR4, c[0x0][0xb20] ;  /* 0x0002c80000047ab9 */ /* 0x000fe20000000a00 */
[----:B------:R-:W-:Y:S01]  /*2ff50*/  IMAD.MOV.U32 R34, RZ, RZ, RZ ;  /* 0x000000ffff227224 */ /* 0x000fe200078e00ff */
[----:B------:R-:W-:Y:S01]  /*2ff60*/  ISETP.NE.U32.AND P0, PT, RZ, UR4, PT ;  /* 0x00000004ff007c0c */ /* 0x000fe2000bf05070 */
[----:B0-----:R-:W0:Y:S01]  /*2ff70*/  LDC.64 R4, c[0x0][0xaf8] ;  /* 0x0002be00ff047b82 */ /* 0x001e220000000a00 */
[----:B------:R-:W-:Y:S01]  /*2ff80*/  IMAD.MOV.U32 R0, RZ, RZ, RZ ;  /* 0x000000ffff007224 */ /* 0x000fe200078e00ff */
[----:B------:R-:W-:Y:S01]  /*2ff90*/  ULDC.64 UR6, c[0x0][0xb08] ;  /* 0x0002c20000067ab9 */ /* 0x000fe20000000a00 */
[----:B------:R-:W-:Y:S01]  /*2ffa0*/  ISETP.NE.AND.EX P0, PT, RZ, UR5, PT, P0 ;  /* 0x00000005ff007c0c */ /* 0x000fe2000bf05300 */
[----:B------:R-:W-:-:S12]  /*2ffb0*/  ULDC.64 UR4, c[0x0][0xb10] ;  /* 0x0002c40000047ab9 */ /* 0x000fd80000000a00 */
[----:B-1----:R-:W1:Y:S02]  /*2ffc0*/  @P0 LDC.64 R2, c[0x0][0xb20] ;  /* 0x0002c800ff020b82 */ /* 0x002e640000000a00 */
[----:B-1----:R-:W-:-:S05]  /*2ffd0*/  @P0 IMAD.WIDE R2, R27, 0x4, R2 ;  /* 0x000000041b020825 */ /* 0x002fca00078e0202 */
[----:B------:R1:W5:Y:S01]  /*2ffe0*/  @P0 LDG.E R34, desc[UR36][R2.64] ;  /* 0x0000002402220981 */ /* 0x000362000c1e1900 */
[----:B------:R-:W-:Y:S01]  /*2fff0*/  ISETP.NE.U32.AND P0, PT, RZ, UR4, PT ;  /* 0x00000004ff007c0c */ /* 0x000fe2000bf05070 */
[----:B0-----:R-:W-:Y:S01]  /*30000*/  IMAD.WIDE R4, R27, 0x4, R4 ;  /* 0x000000041b047825 */ /* 0x001fe200078e0204 */
[----:B------:R-:W-:Y:S02]  /*30010*/  ISETP.NE.U32.AND P1, PT, RZ, UR6, PT ;  /* 0x00000006ff007c0c */ /* 0x000fe4000bf25070 */
[----:B------:R-:W-:Y:S01]  /*30020*/  ISETP.NE.AND.EX P2, PT, RZ, UR5, PT, P0 ;  /* 0x00000005ff007c0c */ /* 0x000fe2000bf45300 */
[----:B------:R-:W-:Y:S01]  /*30030*/  ULDC.64 UR4, c[0x0][0xaf8] ;  /* 0x0002be0000047ab9 */ /* 0x000fe20000000a00 */
[----:B------:R-:W-:Y:S01]  /*30040*/  ISETP.NE.AND.EX P1, PT, RZ, UR7, PT, P1 ;  /* 0x00000007ff007c0c */ /* 0x000fe2000bf25310 */
[----:B---3--:R-:W-:Y:S01]  /*30050*/  IMAD.MOV.U32 R6, RZ, RZ, RZ ;  /* 0x000000ffff067224 */ /* 0x008fe200078e00ff */
[----:B------:R-:W-:Y:S01]  /*30060*/  ISETP.NE.U32.AND P0, PT, RZ, UR4, PT ;  /* 0x00000004ff007c0c */ /* 0x000fe2000bf05070 */
[----:B-1----:R-:W0:Y:S03]  /*30070*/  LDC.64 R2, c[0x0][0xb08] ;  /* 0x0002c200ff027b82 */ /* 0x002e260000000a00 */
[----:B------:R-:W-:-:S05]  /*30080*/  ISETP.NE.AND.EX P0, PT, RZ, UR5, PT, P0 ;  /* 0x00000005ff007c0c */ /* 0x000fca000bf05300 */
[----:B------:R-:W1:Y:S08]  /*30090*/  @P2 LDC.64 R8, c[0x0][0xb10] ;  /* 0x0002c400ff082b82 */ /* 0x000e700000000a00 */
[----:B--2---:R-:W2:Y:S01]  /*300a0*/  @P0 LDG.E R0, desc[UR36][R4.64] ;  /* 0x0000002404000981 */ /* 0x004ea2000c1e1900 */
[----:B------:R-:W-:Y:S01]  /*300b0*/  ULDC UR4, c[0x0][0x288] ;  /* 0x0000a20000047ab9 */ /* 0x000fe20000000800 */
[----:B0-----:R-:W-:-:S05]  /*300c0*/  IMAD.WIDE R2, R27, 0x4, R2 ;  /* 0x000000041b027825 */ /* 0x001fca00078e0202 */
[----:B------:R0:W5:Y:S01]  /*300d0*/  @P1 LDG.E R6, desc[UR36][R2.64] ;  /* 0x0000002402061981 */ /* 0x000162000c1e1900 */
[----:B-1----:R-:W-:-:S03]  /*300e0*/  @P2 IMAD.WIDE R8, R27, 0x4, R8 ;  /* 0x000000041b082825 */ /* 0x002fc600078e0208 */
[----:B--2---:R1:W-:Y:S02]  /*300f0*/  STL [R1+0x418], R0 ;  /* 0x0004180001007387 */ /* 0x0043e40000100800 */
[----:B-1----:R-:W-:Y:S01]  /*30100*/  IMAD.U32 R0, RZ, RZ, UR4 ;  /* 0x00000004ff007e24 */ /* 0x002fe2000f8e00ff */
[----:B------:R-:W-:-:S05]  /*30110*/  ULDC.64 UR4, c[0x0][0x418] ;  /* 0x0001060000047ab9 */ /* 0x000fca0000000a00 */
[----:B------:R-:W2:Y:S01]  /*30120*/  @P2 LDG.E R0, desc[UR36][R8.64] ;  /* 0x0000002408002981 */ /* 0x000ea2000c1e1900 */
[----:B------:R-:W-:-:S03]  /*30130*/  UISETP.NE.U32.AND UP0, UPT, UR4, URZ, UPT ;  /* 0x0000003f0400728c */ /* 0x000fc6000bf05070 */
[----:B------:R-:W-:Y:S01]  /*30140*/  ULDC UR4, c[0x0][0x424] ;  /* 0x0001090000047ab9 */ /* 0x000fe20000000800 */
[----:B------:R-:W-:-:S03]  /*30150*/  UISETP.NE.AND.EX UP0, UPT, UR5, URZ, UPT, UP0 ;  /* 0x0000003f0500728c */ /* 0x000fc6000bf05300 */
[----:B------:R-:W-:Y:S01]  /*30160*/  ULDC UR5, c[0x0][0x2f0] ;  /* 0x0000bc0000057ab9 */ /* 0x000fe20000000800 */
[----:B------:R-:W-:-:S04]  /*30170*/  USEL UR4, UR4, 0x1, UP0 ;  /* 0x0000000104047887 */ /* 0x000fc80008000000 */
[----:B------:R-:W-:-:S03]  /*30180*/  UIMAD UR4, UR4, UR5, URZ ;  /* 0x00000005040472a4 */ /* 0x000fc6000f8e023f */
[----:B------:R-:W-:Y:S02]  /*30190*/  ULDC UR5, c[0x0][0x348] ;  /* 0x0000d20000057ab9 */ /* 0x000fe40000000800 */
[----:B------:R-:W-:Y:S02]  /*301a0*/  IMAD.U32 R7, RZ, RZ, UR5 ;  /* 0x00000005ff077e24 */ /* 0x000fe4000f8e00ff */
[----:B------:R-:W-:Y:S01]  /*301b0*/  IMAD.U32 R10, RZ, RZ, UR4 ;  /* 0x00000004ff0a7e24 */ /* 0x000fe2000f8e00ff */
[----:B--2---:R0:W-:Y:S01]  /*301c0*/  STL [R1+0x410], R0 ;  /* 0x0004100001007387 */ /* 0x0041e20000100800 */
[----:B------:R-:W-:Y:S01]  /*301d0*/  IMAD.MOV.U32 R12, RZ, RZ, R0 ;  /* 0x000000ffff0c7224 */ /* 0x000fe200078e0000 */
[----:B------:R-:W-:Y:S06]  /*301e0*/  @P2 BRA `(.L_x_6915) ;  /* 0x0000000000142947 */ /* 0x000fec0003800000 */
[----:B------:R-:W-:Y:S05]  /*301f0*/  @!P0 BRA `(.L_x_6915) ;  /* 0x0000000000108947 */ /* 0x000fea0003800000 */
[----:B------:R-:W2:Y:S04]  /*30200*/  LDG.E R9, desc[UR36][R4.64] ;  /* 0x0000002404097981 */ /* 0x000ea8000c1e1900 */
[----:B0-----:R-:W2:Y:S02]  /*30210*/  LDG.E R0, desc[UR36][R4.64+0x4] ;  /* 0x0000042404007981 */ /* 0x001ea4000c1e1900 */
[----:B--2---:R-:W-:-:S05]  /*30220*/  IMAD.IADD R12, R0, 0x1, -R9 ;  /* 0x00000001000c7824 */ /* 0x004fca00078e0a09 */
[----:B------:R1:W-:Y:S02]  /*30230*/  STL [R1+0x410], R12 ;  /* 0x0004100c01007387 */ /* 0x0003e40000100800 */
.L_x_6915:
[----:B------:R-:W-:Y:S01]  /*30240*/  ULDC.64 UR4, c[0x0][0xb18] ;  /* 0x0002c60000047ab9 */ /* 0x000fe20000000a00 */
[C---:B0-----:R-:W-:Y:S02]  /*30250*/  LOP3.LUT R0, R26.reuse, 0xff000000, RZ, 0xc0, !PT ;  /* 0xff0000001a007812 */ /* 0x041fe400078ec0ff */
[----:B------:R-:W-:Y:S02]  /*30260*/  ISETP.NE.U32.AND P0, PT, RZ, UR4, PT ;  /* 0x00000004ff007c0c */ /* 0x000fe4000bf05070 */
[----:B------:R-:W-:Y:S02]  /*30270*/  SHF.R.U32.HI R5, RZ, 0x8, R0 ;  /* 0x00000008ff057819 */ /* 0x000fe40000011600 */
[----:B------:R-:W-:Y:S02]  /*30280*/  ISETP.NE.AND.EX P0, PT, RZ, UR5, PT, P0 ;  /* 0x00000005ff007c0c */ /* 0x000fe4000bf05300 */
[C---:B------:R-:W-:Y:S02]  /*30290*/  LOP3.LUT R0, R26.reuse, 0xff0000, RZ, 0xc0, !PT ;  /* 0x00ff00001a007812 */ /* 0x040fe400078ec0ff */
[----:B------:R-:W-:-:S02]  /*302a0*/  LOP3.LUT R16, R26, 0xffff, RZ, 0xc0, !PT ;  /* 0x0000ffff1a107812 */ /* 0x000fc400078ec0ff */
[----:B------:R-:W-:-:S07]  /*302b0*/  LEA.HI R0, R0, R5, RZ, 0x10 ;  /* 0x0000000500007211 */ /* 0x000fce00078f80ff */
[----:B------:R-:W-:Y:S05]  /*302c0*/  @!P0 BRA `(.L_x_6916) ;  /* 0x0000000000108947 */ /* 0x000fea0003800000 */
[----:B------:R-:W0:Y:S02]  /*302d0*/  LDC.64 R4, c[0x0][0xb18] ;  /* 0x0002c600ff047b82 */ /* 0x000e240000000a00 */
[----:B0-----:R-:W-:-:S05]  /*302e0*/  IMAD.WIDE R4, R27, 0x4, R4 ;  /* 0x000000041b047825 */ /* 0x001fca00078e0204 */
[----:B------:R0:W5:Y:S01]  /*302f0*/  LDG.E R10, desc[UR36][R4.64] ;  /* 0x00000024040a7981 */ /* 0x000162000c1e1900 */
[----:B------:R-:W-:Y:S05]  /*30300*/  BRA `(.L_x_6917) ;  /* 0x0000000000247947 */ /* 0x000fea0003800000 */
.L_x_6916:
        /* <DEDUP_REMOVED lines=9> */
.L_x_6917:
[----:B0-----:R-:W2:Y:S01]  /*303a0*/  @P1 LDG.E R4, desc[UR36][R2.64] ;  /* 0x0000002402041981 */ /* 0x001ea2000c1e1900 */
[----:B------:R-:W0:Y:S03]  /*303b0*/  LDC R5, c[0x0][0x448] ;  /* 0x00011200ff057b82 */ /* 0x000e260000000800 */
[----:B------:R-:W2:Y:S01]  /*303c0*/  @P1 LDG.E R9, desc[UR36][R2.64+0x4] ;  /* 0x0000042402091981 */ /* 0x000ea2000c1e1900 */
[----:B-----5:R-:W-:Y:S02]  /*303d0*/  IMAD.IADD R10, R10, 0x1, -R34 ;  /* 0x000000010a0a7824 */ /* 0x020fe400078e0a22 */
[----:B------:R-:W-:Y:S01]  /*303e0*/  IMAD.SHL.U32 R32, R25, 0x40, RZ ;  /* 0x0000004019207824 */ /* 0x000fe200078e00ff */
[----:B0-----:R-:W-:-:S13]  /*303f0*/  ISETP.NE.AND P2, PT, R5, 0x1, PT ;  /* 0x000000010500780c */ /* 0x001fda0003f45270 */
[----:B------:R-:W0:Y:S08]  /*30400*/  @P2 LDC R8, c[0x0][0x44c] ;  /* 0x00011300ff082b82 */ /* 0x000e300000000800 */
[----:B------:R-:W3:Y:S01]  /*30410*/  @P2 LDC R5, c[0x0][0x450] ;  /* 0x00011400ff052b82 */ /* 0x000ee20000000800 */
[----:B--2---:R-:W-:Y:S02]  /*30420*/  @P1 IMAD.IADD R7, R9, 0x1, -R4 ;  /* 0x0000000109071824 */ /* 0x004fe400078e0a04 */
[----:B------:R-:W-:-:S02]  /*30430*/  VIADD R9, R32, 0x3f ;  /* 0x0000003f20097836 */ /* 0x000fc40000000000 */
[----:B------:R-:W-:Y:S02]  /*30440*/  IMAD.IADD R26, R10, 0x1, R7 ;  /* 0x000000010a1a7824 */ /* 0x000fe400078e0207 */
[----:B0-----:R-:W-:-:S04]  /*30450*/  @P2 IMAD.HI.U32 R8, R9, R8, RZ ;  /* 0x0000000809082227 */ /* 0x001fc800078e00ff */
[C---:B------:R-:W-:Y:S01]  /*30460*/  VIADD R20, R26.reuse, 0x3f ;  /* 0x0000003f1a147836 */ /* 0x040fe20000000000 */
[----:B---3--:R-:W-:Y:S02]  /*30470*/  @P2 SHF.R.U32.HI R9, RZ, R5, R8 ;  /* 0x00000005ff092219 */ /* 0x008fe40000011608 */
[----:B------:R-:W-:Y:S02]  /*30480*/  IADD3 R8, R26, 0x1, -R12 ;  /* 0x000000011a087810 */ /* 0x000fe40007ffe80c */
[----:B------:R-:W-:-:S03]  /*30490*/  SHF.R.S32.HI R3, RZ, 0x1f, R20 ;  /* 0x0000001fff037819 */ /* 0x000fc60000011414 */
[----:B------:R-:W-:Y:S01]  /*304a0*/  IMAD.IADD R9, R8, 0x1, R9 ;  /* 0x0000000108097824 */ /* 0x000fe200078e0209 */
        /* <DEDUP_REMOVED lines=17> */
.L_x_6920:
[----:B------:R-:W-:-:S13]  /*305c0*/  ISETP.NE.AND P0, PT, R3, 0x1, PT ;  /* 0x000000010300780c */ /* 0x000fda0003f05270 */
[----:B------:R-:W0:Y:S02]  /*305d0*/  @P0 LDC.64 R4, c[0x0][0xae0] ;  /* 0x0002b800ff040b82 */ /* 0x000e240000000a00 */
[----:B0-----:R-:W-:-:S05]  /*305e0*/  @P0 IMAD.HI.U32 R4, R11, R4, RZ ;  /* 0x000000040b040227 */ /* 0x001fca00078e00ff */
[----:B------:R-:W-:-:S07]  /*305f0*/  @P0 SHF.R.U32.HI R11, RZ, R5, R4 ;  /* 0x00000005ff0b0219 */ /* 0x000fce0000011604 */
.L_x_6921:
[----:B------:R-:W-:Y:S05]  /*30600*/  BSYNC B0 ;  /* 0x0000000000007941 */ /* 0x000fea0003800000 */
.L_x_6919:
[----:B------:R-:W-:-:S05]  /*30610*/  IMAD R11, R11, R3, R3 ;  /* 0x000000030b0b7224 */ /* 0x000fca00078e0203 */
[----:B------:R-:W-:-:S07]  /*30620*/  VIMNMX R2, R2, R11, PT ;  /* 0x0000000b02027248 */ /* 0x000fce0003fe0100 */
.L_x_6918:
        /* <DEDUP_REMOVED lines=9> */
[----:B-1----:R-:W-:Y:S01]  /*306c0*/  IMAD.IADD R12, R9, 0x1, R4 ;  /* 0x00000001090c7824 */ /* 0x002fe200078e0204 */
        /* <DEDUP_REMOVED lines=15> */
.L_x_6924:
[----:B------:R-:W-:-:S13]  /*307c0*/  ISETP.NE.AND P0, PT, R3, 0x1, PT ;  /* 0x000000010300780c */ /* 0x000fda0003f05270 */
[----:B------:R-:W0:Y:S02]  /*307d0*/  @P0 LDC.64 R4, c[0x0][0xae0] ;  /* 0x0002b800ff040b82 */ /* 0x000e240000000a00 */
[----:B0-----:R-:W-:-:S05]  /*307e0*/  @P0 IMAD.HI.U32 R4, R12, R4, RZ ;  /* 0x000000040c040227 */ /* 0x001fca00078e00ff */
[----:B------:R-:W-:-:S07]  /*307f0*/  @P0 SHF.R.U32.HI R12, RZ, R5, R4 ;  /* 0x00000005ff0c0219 */ /* 0x000fce0000011604 */
.L_x_6925:
[----:B------:R-:W-:Y:S05]  /*30800*/  BSYNC B0 ;  /* 0x0000000000007941 */ /* 0x000fea0003800000 */
.L_x_6923:
[----:B------:R-:W-:-:S05]  /*30810*/  IMAD R3, R12, R3, RZ ;  /* 0x000000030c037224 */ /* 0x000fca00078e02ff */
[----:B------:R-:W-:-:S07]  /*30820*/  VIMNMX R2, R2, R3, !PT ;  /* 0x0000000302027248 */ /* 0x000fce0007fe0100 */
.L_x_6922:
        /* <DEDUP_REMOVED lines=39> */
.L_x_6927:
[----:B------:R-:W-:Y:S05]  /*30aa0*/  BSYNC B0 ;  /* 0x0000000000007941 */ /* 0x000fea0003800000 */
.L_x_6926:
        /* <DEDUP_REMOVED lines=8> */
[----:B------:R-:W-:-:S13]  /*30b30*/  ISETP.GT.AND P0, PT, R11, R4, PT ;  /* 0x000000040b00720c */ /* 0x000fda0003f04270 */
        /* <DEDUP_REMOVED lines=15> */
.L_x_7101:
[----:B-1----:R-:W-:Y:S02]  /*30c30*/  ISETP.NE.AND P0, PT, R14, RZ, PT ;  /* 0x000000ff0e00720c */ /* 0x002fe40003f05270 */
[----:B------:R-:W-:-:S11]  /*30c40*/  PLOP3.LUT P6, PT, PT, PT, PT, 0x8, 0x0 ;  /* 0x000000000000781c */ /* 0x000fd60003fce170 */
[----:B------:R-:W-:Y:S05]  /*30c50*/  @P0 BRA `(.L_x_6931) ;  /* 0x00000000000c0947 */ /* 0x000fea0003800000 */
[----:B------:R-:W-:-:S03]  /*30c60*/  UMOV UR4, 0xffffffff ;  /* 0xffffffff00047882 */ /* 0x000fc60000000000 */
[----:B------:R-:W-:Y:S05]  /*30c70*/  BRA.DIV UR4, `(.L_x_6932) ;  /* 0x0000008a04887947 */ /* 0x000fea000b800000 */
[----:B------:R-:W-:-:S13]  /*30c80*/  ELECT P6, URZ, PT ;  /* 0x00000000003f782f */ /* 0x000fda00038c0000 */
.L_x_6931:
        /* <DEDUP_REMOVED lines=9> */
.L_x_7104:
[----:B------:R-:W-:Y:S05]  /*30d20*/  BSYNC B1 ;  /* 0x0000000000017941 */ /* 0x000fea0003800000 */
.L_x_6933:
[----:B------:R-:W-:Y:S04]  /*30d30*/  BSSY B1, `(.L_x_6935) ;  /* 0x00000b7000017945 */ /* 0x000fe80003800000 */
[----:B------:R-:W-:Y:S05]  /*30d40*/  @!P6 BRA `(.L_x_6936) ;  /* 0x0000000800d4e947 */ /* 0x000fea0003800000 */
[----:B------:R-:W1:Y:S01]  /*30d50*/  S2R R7, SR_TID.X ;  /* 0x0000000000077919 */ /* 0x000e620000002100 */
[----:B0-----:R-:W-:Y:S01]  /*30d60*/  IMAD R3, R19, 0x8, R18 ;  /* 0x0000000813037824 */ /* 0x001fe200078e0212 */
[----:B------:R-:W-:Y:S01]  /*30d70*/  BSSY B2, `(.L_x_6937) ;  /* 0x0000006000027945 */ /* 0x000fe20003800000 */
[----:B-1----:R-:W-:Y:S02]  /*30d80*/  LOP3.LUT R10, R7, 0x7f, RZ, 0xc0, !PT ;  /* 0x0000007f070a7812 */ /* 0x002fe400078ec0ff */
[----:B------:R-:W-:Y:S02]  /*30d90*/  SHF.L.U32 R7, R29, 0x1f, RZ ;  /* 0x0000001f1d077819 */ /* 0x000fe400000006ff */
[----:B------:R-:W-:Y:S02]  /*30da0*/  ISETP.NE.AND P1, PT, R10, RZ, PT ;  /* 0x000000ff0a00720c */ /* 0x000fe40003f25270 */
[----:B------:R-:W0:Y:S02]  /*30db0*/  SYNCS.PHASECHK.TRANS64.TRYWAIT P0, [R3+URZ+0x388a0], R7 ;  /* 0x0388a007030075a7 */ /* 0x000e24000800017f */
[----:B0-----:R-:W-:Y:S09]  /*30dc0*/  @!P0 BRA `(.L_x_6938) ;  /* 0x0000008800688947 */ /* 0x001ff20003800000 */
.L_x_7105:
[----:B------:R-:W-:Y:S05]  /*30dd0*/  BSYNC B2 ;  /* 0x0000000000027941 */ /* 0x000fea0003800000 */
.L_x_6937:
[----:B------:R-:W-:Y:S04]  /*30de0*/  BSSY B2, `(.L_x_6939) ;  /* 0x0000009000027945 */ /* 0x000fe80003800000 */
[----:B------:R-:W-:Y:S05]  /*30df0*/  @P1 BRA `(.L_x_6940) ;  /* 0x00000000001c1947 */ /* 0x000fea0003800000 */
[----:B------:R-:W1:Y:S02]  /*30e00*/  S2R R10, SR_TID.X ;  /* 0x00000000000a7919 */ /* 0x000e640000002100 */
[----:B-1----:R-:W-:Y:S01]  /*30e10*/  LOP3.LUT R11, R10, 0x1f, RZ, 0xc0, !PT ;  /* 0x0000001f0a0b7812 */ /* 0x002fe200078ec0ff */
[----:B------:R-:W-:-:S03]  /*30e20*/  IMAD.MOV.U32 R10, RZ, RZ, 0x2000 ;  /* 0x00002000ff0a7424 */ /* 0x000fc600078e00ff */
[----:B------:R-:W-:Y:S01]  /*30e30*/  ISETP.NE.AND P0, PT, R11, RZ, PT ;  /* 0x000000ff0b00720c */ /* 0x000fe20003f05270 */
[----:B------:R1:W-:-:S12]  /*30e40*/  SYNCS.ARRIVE.TRANS64 RZ, [R3+URZ+0x38890], R10 ;  /* 0x0388900a03ff79a7 */ /* 0x0003d8000800003f */
[----:B-1----:R-:W-:Y:S05]  /*30e50*/  @!P0 BRA `(.L_x_6940) ;  /* 0x0000000000048947 */ /* 0x002fea0003800000 */
[----:B------:R-:W-:Y:S01]  /*30e60*/  BPT.TRAP 0x1 ;  /* 0x000000040000795c */ /* 0x000fe20000300000 */
.L_x_6940:
[----:B------:R-:W-:Y:S05]  /*30e70*/  BSYNC B2 ;  /* 0x0000000000027941 */ /* 0x000fea0003800000 */
.L_x_6939:
        /* <DEDUP_REMOVED lines=12> */
.L_x_6941:
        /* <DEDUP_REMOVED lines=13> */
.L_x_7106:
[----:B------:R-:W-:Y:S05]  /*31010*/  BSYNC B2 ;  /* 0x0000000000027941 */ /* 0x000fea0003800000 */
.L_x_6942:
        /* <DEDUP_REMOVED lines=11> */
.L_x_6945:
[----:B------:R-:W-:Y:S05]  /*310d0*/  BSYNC B2 ;  /* 0x0000000000027941 */ /* 0x000fea0003800000 */
.L_x_6944:
        /* <DEDUP_REMOVED lines=9> */
.L_x_6946:
        /* <DEDUP_REMOVED lines=15> */
.L_x_6947:
        /* <DEDUP_REMOVED lines=15> */
.L_x_6948:
        /* <DEDUP_REMOVED lines=15> */
.L_x_6949:
        /* <DEDUP_REMOVED lines=15> */
.L_x_6950:
        /* <DEDUP_REMOVED lines=15> */
.L_x_6951:
        /* <DEDUP_REMOVED lines=15> */
.L_x_6952:
        /* <DEDUP_REMOVED lines=15> */
.L_x_6953:
        /* <DEDUP_REMOVED lines=10> */
.L_x_6936:
[----:B------:R-:W-:Y:S05]  /*318a0*/  BSYNC B1 ;  /* 0x0000000000017941 */ /* 0x000fea0003800000 */
.L_x_6935:
        /* <DEDUP_REMOVED lines=9> */
.L_x_6973:
[----:B------:R-:W-:Y:S05]  /*31940*/  YIELD ;  /* 0x0000000000007946 */ /* 0x000fea0003800000 */
[----:B------:R-:W-:Y:S04]  /*31950*/  BSSY B1, `(.L_x_6954) ;  /* 0x00000b6000017945 */ /* 0x000fe80003800000 */
[----:B------:R-:W-:Y:S05]  /*31960*/  @!P6 BRA `(.L_x_6955) ;  /* 0x0000000800d0e947 */ /* 0x000fea0003800000 */
[----:B------:R-:W0:Y:S01]  /*31970*/  S2R R2, SR_TID.X ;  /* 0x0000000000027919 */ /* 0x000e220000002100 */
[----:B------:R-:W-:Y:S01]  /*31980*/  IMAD R10, R19, 0x8, R18 ;  /* 0x00000008130a7824 */ /* 0x000fe200078e0212 */
[----:B------:R-:W-:Y:S01]  /*31990*/  BSSY B2, `(.L_x_6956) ;  /* 0x0000006000027945 */ /* 0x000fe20003800000 */
[----:B0-----:R-:W-:Y:S02]  /*319a0*/  LOP3.LUT R3, R2, 0x7f, RZ, 0xc0, !PT ;  /* 0x0000007f02037812 */ /* 0x001fe400078ec0ff */
[----:B------:R-:W-:Y:S02]  /*319b0*/  SHF.L.U32 R2, R29, 0x1f, RZ ;  /* 0x0000001f1d027819 */ /* 0x000fe400000006ff */
[----:B------:R-:W-:Y:S02]  /*319c0*/  ISETP.NE.AND P2, PT, R3, RZ, PT ;  /* 0x000000ff0300720c */ /* 0x000fe40003f45270 */
[----:B------:R-:W0:Y:S02]  /*319d0*/  SYNCS.PHASECHK.TRANS64.TRYWAIT P1, [R10+URZ+0x388a0], R2 ;  /* 0x0388a0020a0075a7 */ /* 0x000e24000802017f */
[----:B0-----:R-:W-:Y:S09]  /*319e0*/  @!P1 BRA `(.L_x_6957) ;  /* 0x0000007c00889947 */ /* 0x001ff20003800000 */
.L_x_7107:
[----:B------:R-:W-:Y:S05]  /*319f0*/  BSYNC B2 ;  /* 0x0000000000027941 */ /* 0x000fea0003800000 */
.L_x_6956:
        /* <DEDUP_REMOVED lines=9> */
.L_x_6959:
[----:B------:R-:W-:Y:S05]  /*31a90*/  BSYNC B2 ;  /* 0x0000000000027941 */ /* 0x000fea0003800000 */
.L_x_6958:
        /* <DEDUP_REMOVED lines=11> */
.L_x_6960:
        /* <DEDUP_REMOVED lines=13> */
.L_x_7108:
[----:B------:R-:W-:Y:S05]  /*31c20*/  BSYNC B2 ;  /* 0x0000000000027941 */ /* 0x000fea0003800000 */
.L_x_6961:
[----:B------:R-:W-:Y:S01]  /*31c30*/  BSSY B2, `(.L_x_6963) ;  /* 0x000000b000027945 */ /* 0x000fe20003800000 */
[----:B01----:R-:W-:Y:S02]  /*31c40*/  IMAD.MOV.U32 R2, RZ, RZ, 0x0 ;  /* 0x00000000ff027424 */ /* 0x003fe400078e00ff */
[----:B------:R-:W-:Y:S01]  /*31c50*/  IMAD.MOV.U32 R3, RZ, RZ, 0x12f00000 ;  /* 0x12f00000ff037424 */ /* 0x000fe200078e00ff */
[----:B------:R-:W-:Y:S06]  /*31c60*/  @P2 BRA `(.L_x_6964) ;  /* 0x00000000001c2947 */ /* 0x000fec0003800000 */
[----:B------:R-:W0:Y:S02]  /*31c70*/  S2R R13, SR_TID.X ;  /* 0x00000000000d7919 */ /* 0x000e240000002100 */
[----:B0-----:R-:W-:Y:S01]  /*31c80*/  LOP3.LUT R14, R13, 0x1f, RZ, 0xc0, !PT ;  /* 0x0000001f0d0e7812 */ /* 0x001fe200078ec0ff */
[----:B------:R-:W-:-:S03]  /*31c90*/  IMAD.MOV.U32 R13, RZ, RZ, 0x10000 ;  /* 0x00010000ff0d7424 */ /* 0x000fc600078e00ff */
[----:B------:R-:W-:Y:S01]  /*31ca0*/  ISETP.NE.AND P1, PT, R14, RZ, PT ;  /* 0x000000ff0e00720c */ /* 0x000fe20003f25270 */
[----:B------:R0:W-:-:S12]  /*31cb0*/  SYNCS.ARRIVE.TRANS64 RZ, [R10+URZ+0x388b0], R13 ;  /* 0x0388b00d0aff79a7 */ /* 0x0001d8000800003f */
[----:B0-----:R-:W-:Y:S05]  /*31cc0*/  @!P1 BRA `(.L_x_6964) ;  /* 0x0000000000049947 */ /* 0x001fea0003800000 */
[----:B------:R-:W-:Y:S01]  /*31cd0*/  BPT.TRAP 0x1 ;  /* 0x000000040000795c */ /* 0x000fe20000300000 */
.L_x_6964:
[----:B------:R-:W-:Y:S05]  /*31ce0*/  BSYNC B2 ;  /* 0x0000000000027941 */ /* 0x000fea0003800000 */
.L_x_6963:
        /* <DEDUP_REMOVED lines=9> */
.L_x_6965:
        /* <DEDUP_REMOVED lines=15> */
.L_x_6966:
        /* <DEDUP_REMOVED lines=15> */
.L_x_6967:
        /* <DEDUP_REMOVED lines=15> */
.L_x_6968:
        /* <DEDUP_REMOVED lines=15> */
.L_x_6969:
        /* <DEDUP_REMOVED lines=15> */
.L_x_6970:
        /* <DEDUP_REMOVED lines=15> */
.L_x_6971:
        /* <DEDUP_REMOVED lines=15> */
.L_x_6972:
        /* <DEDUP_REMOVED lines=10> */
.L_x_6955:
[----:B------:R-:W-:Y:S05]  /*324b0*/  BSYNC B1 ;  /* 0x0000000000017941 */ /* 0x000fea0003800000 */
.L_x_6954:
        /* <DEDUP_REMOVED lines=8> */
.L_x_6929:
[----:B------:R-:W-:Y:S05]  /*32540*/  BSYNC B0 ;  /* 0x0000000000007941 */ /* 0x000fea0003800000 */
.L_x_6928:
[----:B------:R-:W1:Y:S01]  /*32550*/  LDC R2, c[0x0][0x448] ;  /* 0x00011200ff027b82 */ /* 0x000e620000000800 */
[----:B0-----:R-:W-:Y:S01]  /*32560*/  VIADD R3, R32, 0x3f ;  /* 0x0000003f20037836 */ /* 0x001fe20000000000 */
[----:B------:R-:W-:Y:S06]  /*32570*/  @!P0 WARPSYNC.ALL ;  /* 0x0000000000008948 */ /* 0x000fec0003800000 */
[----:B------:R-:W-:Y:S01]  /*32580*/  @!P0 BAR.SYNC.DEFER_BLOCKING 0xc, 0x180 ;  /* 0x0306000000008b1d */ /* 0x000fe20000010000 */
[----:B-1----:R-:W-:-:S13]  /*32590*/  ISETP.NE.AND P1, PT, R2, 0x1, PT ;  /* 0x000000010200780c */ /* 0x002fda0003f25270 */
[----:B------:R-:W0:Y:S08]  /*325a0*/  @P1 LDC R4, c[0x0][0x44c] ;  /* 0x00011300ff041b82 */ /* 0x000e300000000800 */
[----:B------:R-:W1:Y:S01]  /*325b0*/  @P1 LDC R2, c[0x0][0x450] ;  /* 0x00011400ff021b82 */ /* 0x000e620000000800 */
[----:B0-----:R-:W-:-:S05]  /*325c0*/  @P1 IMAD.HI.U32 R4, R3, R4, RZ ;  /* 0x0000000403041227 */ /* 0x001fca00078e00ff */
[----:B-1----:R-:W-:-:S05]  /*325d0*/  @P1 SHF.R.U32.HI R3, RZ, R2, R4 ;  /* 0x00000002ff031219 */ /* 0x002fca0000011604 */
        /* <DEDUP_REMOVED lines=16> */
.L_x_6976:
[----:B------:R-:W-:-:S13]  /*326e0*/  ISETP.NE.AND P0, PT, R3, 0x1, PT ;  /* 0x000000010300780c */ /* 0x000fda0003f05270 */
[----:B------:R-:W0:Y:S02]  /*326f0*/  @P0 LDC.64 R4, c[0x0][0xae0] ;  /* 0x0002b800ff040b82 */ /* 0x000e240000000a00 */
[----:B0-----:R-:W-:-:S05]  /*32700*/  @P0 IMAD.HI.U32 R4, R6, R4, RZ ;  /* 0x0000000406040227 */ /* 0x001fca00078e00ff */
[----:B------:R-:W-:-:S07]  /*32710*/  @P0 SHF.R.U32.HI R6, RZ, R5, R4 ;  /* 0x00000005ff060219 */ /* 0x000fce0000011604 */
.L_x_6977:
[----:B------:R-:W-:Y:S05]  /*32720*/  BSYNC B0 ;  /* 0x0000000000007941 */ /* 0x000fea0003800000 */
.L_x_6975:
[----:B------:R-:W-:-:S05]  /*32730*/  IMAD R5, R6, R3, R3 ;  /* 0x0000000306057224 */ /* 0x000fca00078e0203 */
[----:B------:R-:W-:-:S07]  /*32740*/  VIMNMX R2, R2, R5, PT ;  /* 0x0000000502027248 */ /* 0x000fce0003fe0100 */
.L_x_6974:
[----:B------:R-:W-:Y:S01]  /*32750*/  VIADD R2, R2, 0x3f ;  /* 0x0000003f02027836 */ /* 0x000fe20000000000 */
[----:B------:R-:W-:-:S04]  /*32760*/  ULDC UR4, c[0x0][0xad4] ;  /* 0x0002b50000047ab9 */ /* 0x000fc80000000800 */
[----:B------:R-:W-:-:S04]  /*32770*/  SHF.R.S32.HI R5, RZ, 0x1f, R2 ;  /* 0x0000001fff057819 */ /* 0x000fc80000011402 */
[----:B------:R-:W-:Y:S02]  /*32780*/  LEA.HI R5, R5, R2, RZ, 0x6 ;  /* 0x0000000205057211 */ /* 0x000fe400078f30ff */
[----:B------:R-:W0:Y:S02]  /*32790*/  @P1 LDC R2, c[0x0][0x450] ;  /* 0x00011400ff021b82 */ /* 0x000e240000000800 */
[----:B------:R-:W-:-:S04]  /*327a0*/  SHF.R.S32.HI R5, RZ, 0x6, R5 ;  /* 0x00000006ff057819 */ /* 0x000fc80000011405 */
[----:B------:R-:W-:Y:S02]  /*327b0*/  VIMNMX R20, R20, R5, PT ;  /* 0x0000000514147248 */ /* 0x000fe40003fe0100 */
[----:B------:R-:W1:Y:S02]  /*327c0*/  @P1 LDC R5, c[0x0][0x44c] ;  /* 0x00011300ff051b82 */ /* 0x000e640000000800 */
[----:B-1----:R-:W-:-:S04]  /*327d0*/  @P1 IMAD.HI.U32 R4, R32, R5, RZ ;  /* 0x0000000520041227 */ /* 0x002fc800078e00ff */
[----:B------:R-:W-:Y:S01]  /*327e0*/  IMAD.MOV.U32 R5, RZ, RZ, R32 ;  /* 0x000000ffff057224 */ /* 0x000fe200078e0020 */
        /* <DEDUP_REMOVED lines=14> */
.L_x_6980:
[----:B------:R-:W-:-:S13]  /*328d0*/  ISETP.NE.AND P0, PT, R3, 0x1, PT ;  /* 0x000000010300780c */ /* 0x000fda0003f05270 */
[----:B------:R-:W0:Y:S02]  /*328e0*/  @P0 LDC.64 R4, c[0x0][0xae0] ;  /* 0x0002b800ff040b82 */ /* 0x000e240000000a00 */
[----:B0-----:R-:W-:-:S05]  /*328f0*/  @P0 IMAD.HI.U32 R4, R6, R4, RZ ;  /* 0x0000000406040227 */ /* 0x001fca00078e00ff */
[----:B------:R-:W-:-:S07]  /*32900*/  @P0 SHF.R.U32.HI R6, RZ, R5, R4 ;  /* 0x00000005ff060219 */ /* 0x000fce0000011604 */
.L_x_6981:
[----:B------:R-:W-:Y:S05]  /*32910*/  BSYNC B0 ;  /* 0x0000000000007941 */ /* 0x000fea0003800000 */
.L_x_6979:
[----:B------:R-:W-:-:S05]  /*32920*/  IMAD R3, R6, R3, RZ ;  /* 0x0000000306037224 */ /* 0x000fca00078e02ff */
[----:B------:R-:W-:-:S07]  /*32930*/  VIMNMX R2, R2, R3, !PT ;  /* 0x0000000302027248 */ /* 0x000fce0007fe0100 */
.L_x_6978:
[----:B------:R-:W-:Y:S01]  /*32940*/  ISETP.NE.AND P1, PT, R0, RZ, PT ;  /* 0x000000ff0000720c */ /* 0x000fe20003f25270 */
[----:B------:R-:W-:Y:S01]  /*32950*/  BSSY B0, `(.L_x_6982) ;  /* 0x0000024000007945 */ /* 0x000fe20003800000 */
[----:B------:R-:W-:-:S04]  /*32960*/  SHF.R.S32.HI R3, RZ, 0x1f, R2 ;  /* 0x0000001fff037819 */ /* 0x000fc80000011402 */
[----:B------:R-:W-:Y:S01]  /*32970*/  LEA.HI R3, R3, R2, RZ, 0x6 ;  /* 0x0000000203037211 */ /* 0x000fe200078f30ff */
[----:B------:R-:W-:-:S03]  /*32980*/  IMAD.MOV.U32 R2, RZ, RZ, RZ ;  /* 0x000000ffff027224 */ /* 0x000fc600078e00ff */
[----:B------:R-:W-:-:S03]  /*32990*/  SHF.R.S32.HI R3, RZ, 0x6, R3 ;  /* 0x00000006ff037819 */ /* 0x000fc60000011403 */
        /* <DEDUP_REMOVED lines=31> */
.L_x_6983:
[----:B------:R-:W-:Y:S05]  /*32b90*/  BSYNC B0 ;  /* 0x0000000000007941 */ /* 0x000fea0003800000 */
.L_x_6982:
[-C--:B------:R-:W-:Y:S01]  /*32ba0*/  IMAD R33, R33, R2.reuse, R4 ;  /* 0x0000000221217224 */ /* 0x080fe200078e0204 */
[----:B------:R-:W-:Y:S04]  /*32bb0*/  BSSY B7, `(.L_x_6984) ;  /* 0x000045d000077945 */ /* 0x000fe80003800000 */
[----:B------:R-:W-:-:S04]  /*32bc0*/  VIADDMNMX R31, R33, R2, R20, PT ;  /* 0x00000002211f7246 */ /* 0x000fc80003800114 */
[----:B------:R-:W-:Y:S01]  /*32bd0*/  ISETP.GT.AND P0, PT, R31, R33, PT ;  /* 0x000000211f00720c */ /* 0x000fe20003f04270 */
[----:B------:R1:W-:-:S12]  /*32be0*/  STL [R1+0x430], R31 ;  /* 0x0004301f01007387 */ /* 0x0003d80000100800 */
[----:B-1----:R-:W-:Y:S05]  /*32bf0*/  @P0 BRA `(.L_x_6985) ;  /* 0x0000000000440947 */ /* 0x002fea0003800000 */
[----:B0-----:R-:W0:Y:S02]  /*32c00*/  S2R R0, SR_TID.X ;  /* 0x0000000000007919 */ /* 0x001e240000002100 */
        /* <DEDUP_REMOVED lines=16> */
.L_x_6985:
[----:B0-----:R-:W-:Y:S01]  /*32d10*/  VIADD R0, R18, 0x22400 ;  /* 0x0002240012007836 */ /* 0x001fe20000000000 */
        /* <DEDUP_REMOVED lines=19> */
.L_x_6988:
[----:B------:R-:W-:Y:S05]  /*32e50*/  BSYNC B6 ;  /* 0x0000000000067941 */ /* 0x000fea0003800000 */
.L_x_6987:
        /* <DEDUP_REMOVED lines=20> */
.L_x_6991:
        /* <DEDUP_REMOVED lines=15> */
.L_x_6990:
[----:B------:R-:W-:Y:S05]  /*33090*/  BSYNC B6 ;  /* 0x0000000000067941 */ /* 0x000fea0003800000 */
.L_x_6989:
[----:B------:R-:W-:Y:S01]  /*330a0*/  ULDC.64 UR4, c[0x0][0xaf0] ;  /* 0x0002bc0000047ab9 */ /* 0x000fe20000000a00 */
[----:B------:R-:W-:Y:S01]  /*330b0*/  IMAD.MOV.U32 R30, RZ, RZ, R27 ;  /* 0x000000ffff1e7224 */ /* 0x000fe200078e001b */
[----:B------:R-:W-:Y:S01]  /*330c0*/  ISETP.NE.U32.AND P0, PT, RZ, UR4, PT ;  /* 0x00000004ff007c0c */ /* 0x000fe2000bf05070 */
[----:B------:R-:W0:Y:S01]  /*330d0*/  S2R R20, SR_TID.X ;  /* 0x0000000000147919 */ /* 0x000e220000002100 */
[----:B------:R-:W1:Y:S01]  /*330e0*/  LDC R10, c[0x0][0x430] ;  /* 0x00010c00ff0a7b82 */ /* 0x000e620000000800 */
[----:B------:R-:W2:Y:S01]  /*330f0*/  S2R R21, SR_TID.X ;  /* 0x0000000000157919 */ /* 0x000ea20000002100 */
[----:B------:R-:W-:Y:S01]  /*33100*/  ISETP.NE.AND.EX P0, PT, RZ, UR5, PT, P0 ;  /* 0x00000005ff007c0c */ /* 0x000fe2000bf05300 */
[----:B------:R-:W-:-:S12]  /*33110*/  ULDC UR4, c[0x0][0x320] ;  /* 0x0000c80000047ab9 */ /* 0x000fd80000000800 */
[----:B------:R-:W3:Y:S01]  /*33120*/  @P0 LDC.64 R2, c[0x0][0xaf0] ;  /* 0x0002bc00ff020b82 */ /* 0x000ee20000000a00 */
[----:B0-----:R-:W-:Y:S01]  /*33130*/  LOP3.LUT R20, R20, 0x7f, RZ, 0xc0, !PT ;  /* 0x0000007f14147812 */ /* 0x001fe200078ec0ff */
[----:B---3--:R-:W-:-:S05]  /*33140*/  @P0 IMAD.WIDE R2, R27, 0x4, R2 ;  /* 0x000000041b020825 */ /* 0x008fca00078e0202 */
[----:B------:R0:W3:Y:S01]  /*33150*/  @P0 LDG.E R30, desc[UR36][R2.64] ;  /* 0x00000024021e0981 */ /* 0x0000e2000c1e1900 */
[----:B------:R-:W-:Y:S01]  /*33160*/  SHF.R.U32.HI R25, RZ, 0x3, R20 ;  /* 0x00000003ff197819 */ /* 0x000fe20000011614 */
[----:B--2---:R-:W-:Y:S01]  /*33170*/  IMAD.SHL.U32 R20, R21, 0x10, RZ ;  /* 0x0000001015147824 */ /* 0x004fe200078e00ff */
[----:B-1----:R-:W-:Y:S02]  /*33180*/  ISETP.NE.AND P1, PT, R10, 0x1, PT ;  /* 0x000000010a00780c */ /* 0x002fe40003f25270 */
[----:B------:R-:W-:Y:S02]  /*33190*/  LEA R0, R31, 0xffffffc0, 0x6 ;  /* 0xffffffc01f007811 */ /* 0x000fe400078e30ff */
[----:B------:R-:W-:Y:S01]  /*331a0*/  LOP3.LUT R20, R25, 0x70, R20, 0xf8, !PT ;  /* 0x0000007019147812 */ /* 0x000fe200078ef814 */
[----:B------:R-:W1:Y:S01]  /*331b0*/  S2R R31, SR_TID.X ;  /* 0x00000000001f7919 */ /* 0x000e620000002100 */
[----:B------:R-:W-:Y:S01]  /*331c0*/  LOP3.LUT R17, R17, 0xffffffbf, RZ, 0xc0, !PT ;  /* 0xffffffbf11117812 */ /* 0x000fe200078ec0ff */
[----:B------:R-:W2:Y:S02]  /*331d0*/  S2R R25, SR_TID.X ;  /* 0x0000000000197919 */ /* 0x000ea40000002100 */
[----:B------:R-:W-:-:S04]  /*331e0*/  IMAD.IADD R7, R20, 0x1, R0 ;  /* 0x0000000114077824 */ /* 0x000fc800078e0200 */
[----:B0-----:R-:W0:Y:S01]  /*331f0*/  @P1 LDC R3, c[0x0][0x434] ;  /* 0x00010d00ff031b82 */ /* 0x001e220000000800 */
[C---:B------:R-:W-:Y:S01]  /*33200*/  ISETP.GE.AND P0, PT, R7.reuse, R26, PT ;  /* 0x0000001a0700720c */ /* 0x040fe20003f06270 */
[----:B------:R-:W-:-:S03]  /*33210*/  IMAD.IADD R7, R7, 0x1, R34 ;  /* 0x0000000107077824 */ /* 0x000fc600078e0222 */
[----:B------:R-:W-:Y:S01]  /*33220*/  ISETP.GT.U32.OR P0, PT, R20, 0x3f, P0 ;  /* 0x0000003f1400780c */ /* 0x000fe20000704470 */
[----:B------:R-:W-:Y:S02]  /*33230*/  IMAD.MOV.U32 R6, RZ, RZ, R7 ;  /* 0x000000ffff067224 */ /* 0x000fe400078e0007 */
[----:B------:R-:W4:Y:S01]  /*33240*/  @P1 LDC R2, c[0x0][0x438] ;  /* 0x00010e00ff021b82 */ /* 0x000f220000000800 */
[----:B0-----:R-:W-:-:S04]  /*33250*/  @P1 IMAD.HI.U32 R3, R7, R3, RZ ;  /* 0x0000000307031227 */ /* 0x001fc800078e00ff */
[----:B--2---:R-:W-:Y:S02]  /*33260*/  IMAD.SHL.U32 R35, R25, 0x8, RZ ;  /* 0x0000000819237824 */ /* 0x004fe400078e00ff */
[C---:B-1----:R-:W-:Y:S01]  /*33270*/  IMAD.SHL.U32 R25, R31.reuse, 0x8, RZ ;  /* 0x000000081f197824 */ /* 0x042fe200078e00ff */
[----:B----4-:R-:W-:Y:S01]  /*33280*/  @P1 SHF.R.U32.HI R6, RZ, R2, R3 ;  /* 0x00000002ff061219 */ /* 0x010fe20000011603 */
[----:B------:R-:W-:Y:S01]  /*33290*/  IMAD.SHL.U32 R11, R31, 0x8, RZ ;  /* 0x000000081f0b7824 */ /* 0x000fe200078e00ff */
[----:B------:R-:W-:Y:S01]  /*332a0*/  LOP3.LUT R35, R35, 0x38, RZ, 0xc0, !PT ;  /* 0x0000003823237812 */ /* 0x000fe200078ec0ff */
[----:B------:R-:W0:Y:S01]  /*332b0*/  @!P0 LDC.64 R2, c[0x0][0x428] ;  /* 0x00010a00ff028b82 */ /* 0x000e220000000a00 */
[----:B------:R-:W-:Y:S01]  /*332c0*/  LOP3.LUT R25, R25, 0x38, RZ, 0xc0, !PT ;  /* 0x0000003819197812 */ /* 0x000fe200078ec0ff */
[----:B------:R-:W-:Y:S01]  /*332d0*/  IMAD.SHL.U32 R31, R31, 0x8, RZ ;  /* 0x000000081f1f7824 */ /* 0x000fe200078e00ff */
[----:B------:R-:W-:Y:S02]  /*332e0*/  LOP3.LUT R4, R35, 0x40, RZ, 0xfc, !PT ;  /* 0x0000004023047812 */ /* 0x000fe400078efcff */
[----:B------:R-:W1:Y:S01]  /*332f0*/  S2R R35, SR_TID.X ;  /* 0x0000000000237919 */ /* 0x000e620000002100 */
[----:B------:R-:W-:-:S02]  /*33300*/  ISETP.GE.AND P3, PT, R25, UR4, PT ;  /* 0x0000000419007c0c */ /* 0x000fc4000bf66270 */
[----:B------:R-:W-:Y:S02]  /*33310*/  ISETP.GE.AND P2, PT, R4, UR4, PT ;  /* 0x0000000404007c0c */ /* 0x000fe4000bf46270 */
[----:B------:R-:W-:Y:S02]  /*33320*/  LOP3.LUT R11, R11, 0x38, RZ, 0xc0, !PT ;  /* 0x000000380b0b7812 */ /* 0x000fe400078ec0ff */
[----:B------:R-:W-:Y:S02]  /*33330*/  SEL R8, RZ, 0xffffffff, P2 ;  /* 0xffffffffff087807 */ /* 0x000fe40001000000 */
[----:B------:R-:W-:Y:S02]  /*33340*/  LOP3.LUT R11, R11, 0x180, RZ, 0xfc, !PT ;  /* 0x000001800b0b7812 */ /* 0x000fe400078efcff */
[----:B------:R-:W-:Y:S01]  /*33350*/  LOP3.LUT R31, R31, 0x38, RZ, 0xc0, !PT ;  /* 0x000000381f1f7812 */ /* 0x000fe200078ec0ff */
[----:B------:R-:W-:-:S04]  /*33360*/  IMAD.SHL.U32 R8, R8, 0x2, RZ ;  /* 0x0000000208087824 */ /* 0x000fc800078e00ff */
[----:B------:R-:W-:-:S04]  /*33370*/  @P2 LOP3.LUT R17, R17, 0x40, RZ, 0xfc, !PT ;  /* 0x0000004011112812 */ /* 0x000fc800078efcff */
[----:B------:R-:W-:-:S04]  /*33380*/  LOP3.LUT R17, R17, 0xffffff7f, RZ, 0xc0, !PT ;  /* 0xffffff7f11117812 */ /* 0x000fc800078ec0ff */
[----:B------:R-:W-:-:S04]  /*33390*/  @P3 LOP3.LUT R17, R17, 0x80, RZ, 0xfc, !PT ;  /* 0x0000008011113812 */ /* 0x000fc800078efcff */
[----:B------:R-:W-:Y:S01]  /*333a0*/  LOP3.LUT R17, R17, 0xffffffdf, RZ, 0xc0, !PT ;  /* 0xffffffdf11117812 */ /* 0x000fe200078ec0ff */
[C---:B-1----:R-:W-:Y:S02]  /*333b0*/  IMAD.SHL.U32 R4, R35.reuse, 0x8, RZ ;  /* 0x0000000823047824 */ /* 0x042fe400078e00ff */
[----:B------:R-:W-:-:S03]  /*333c0*/  IMAD.SHL.U32 R35, R35, 0x8, RZ ;  /* 0x0000000823237824 */ /* 0x000fc600078e00ff */
[----:B------:R-:W-:Y:S02]  /*333d0*/  LOP3.LUT R4, R4, 0x38, RZ, 0xc0, !PT ;  /* 0x0000003804047812 */ /* 0x000fe400078ec0ff */
[----:B------:R-:W-:Y:S02]  /*333e0*/  LOP3.LUT R35, R35, 0x38, RZ, 0xc0, !PT ;  /* 0x0000003823237812 */ /* 0x000fe400078ec0ff */
[----:B------:R-:W-:Y:S02]  /*333f0*/  LOP3.LUT R4, R4, 0x80, RZ, 0xfc, !PT ;  /* 0x0000008004047812 */ /* 0x000fe400078efcff */
[----:B------:R-:W-:Y:S02]  /*33400*/  LOP3.LUT R35, R35, 0xc0, RZ, 0xfc, !PT ;  /* 0x000000c023237812 */ /* 0x000fe400078efcff */
[----:B------:R-:W-:Y:S02]  /*33410*/  ISETP.GE.AND P2, PT, R4, UR4, PT ;  /* 0x0000000404007c0c */ /* 0x000fe4000bf46270 */
[----:B------:R-:W-:-:S02]  /*33420*/  SEL R4, RZ, 0x1, P3 ;  /* 0x00000001ff047807 */ /* 0x000fc40001800000 */
[----:B------:R-:W-:Y:S02]  /*33430*/  ISETP.GE.AND P1, PT, R35, UR4, PT ;  /* 0x0000000423007c0c */ /* 0x000fe4000bf26270 */
[----:B------:R-:W-:Y:S02]  /*33440*/  LOP3.LUT R8, R8, 0x2, R4, 0xe2, !PT ;  /* 0x0000000208087812 */ /* 0x000fe400078ee204 */
[----:B------:R-:W-:Y:S02]  /*33450*/  SEL R4, RZ, 0x4, P2 ;  /* 0x00000004ff047807 */ /* 0x000fe40001000000 */
[----:B------:R-:W-:-:S03]  /*33460*/  SEL R5, RZ, 0x8, P1 ;  /* 0x00000008ff057807 */ /* 0x000fc60000800000 */
[----:B------:R-:W-:Y:S02]  /*33470*/  @P2 LOP3.LUT R17, R17, 0x20, RZ, 0xfc, !PT ;  /* 0x0000002011112812 */ /* 0x000fe400078efcff */
[----:B------:R-:W-:Y:S01]  /*33480*/  LOP3.LUT R8, R5, R8, R4, 0xfe, !PT ;  /* 0x0000000805087212 */ /* 0x000fe200078efe04 */
[--C-:B------:R-:W-:Y:S01]  /*33490*/  @!P0 IMAD.MOV.U32 R4, RZ, RZ, R6.reuse ;  /* 0x000000ffff048224 */ /* 0x100fe200078e0006 */
[----:B------:R-:W-:Y:S02]  /*334a0*/  @!P0 SHF.R.S32.HI R5, RZ, 0x1f, R6 ;  /* 0x0000001fff058819 */ /* 0x000fe40000011406 */
[----:B------:R-:W-:-:S04]  /*334b0*/  LOP3.LUT R17, R17, 0xffffffef, RZ, 0xc0, !PT ;  /* 0xffffffef11117812 */ /* 0x000fc800078ec0ff */
[----:B------:R-:W-:Y:S02]  /*334c0*/  @P1 LOP3.LUT R17, R17, 0x10, RZ, 0xfc, !PT ;  /* 0x0000001011111812 */ /* 0x000fe400078efcff */
[----:B---3--:R-:W-:Y:S01]  /*334d0*/  SHF.R.S32.HI R35, RZ, 0x1f, R30 ;  /* 0x0000001fff237819 */ /* 0x008fe2000001141e */
[----:B0-----:R-:W-:-:S04]  /*334e0*/  @!P0 IMAD.WIDE.U32 R4, R30, R2, R4 ;  /* 0x000000021e048225 */ /* 0x001fc800078e0004 */
[----:B------:R-:W-:-:S04]  /*334f0*/  @!P0 IMAD R9, R35, R2, RZ ;  /* 0x0000000223098224 */ /* 0x000fc800078e02ff */
[----:B------:R-:W-:Y:S02]  /*33500*/  @!P0 IMAD R9, R30, R3, R9 ;  /* 0x000000031e098224 */ /* 0x000fe400078e0209 */
[----:B------:R-:W0:Y:S02]  /*33510*/  @!P0 LDC.64 R2, c[0x0][0x418] ;  /* 0x00010600ff028b82 */ /* 0x000e240000000a00 */
[----:B------:R-:W-:Y:S01]  /*33520*/  @!P0 IMAD.IADD R9, R5, 0x1, R9 ;  /* 0x0000000105098824 */ /* 0x000fe200078e0209 */
[----:B0-----:R-:W-:-:S04]  /*33530*/  @!P0 LEA R2, P1, R4, R2, 0x2 ;  /* 0x0000000204028211 */ /* 0x001fc800078210ff */
[----:B------:R-:W-:Y:S01]  /*33540*/  @!P0 LEA.HI.X R3, R4, R3, R9, 0x2, P1 ;  /* 0x0000000304038211 */ /* 0x000fe200008f1409 */
[----:B------:R-:W-:-:S06]  /*33550*/  IMAD.MOV.U32 R4, RZ, RZ, RZ ;  /* 0x000000ffff047224 */ /* 0x000fcc00078e00ff */
[----:B------:R0:W2:Y:S01]  /*33560*/  @!P0 LDG.E R4, desc[UR36][R2.64] ;  /* 0x0000002402048981 */ /* 0x0000a2000c1e1900 */
[----:B------:R-:W-:Y:S01]  /*33570*/  ISETP.GE.AND P0, PT, R11, UR4, PT ;  /* 0x000000040b007c0c */ /* 0x000fe2000bf06270 */
[----:B------:R-:W-:Y:S01]  /*33580*/  UMOV UR5, 0xffffffff ;  /* 0xffffffff00057882 */ /* 0x000fe20000000000 */
[C---:B------:R-:W-:Y:S02]  /*33590*/  LOP3.LUT R12, R31.reuse, 0x100, RZ, 0xfc, !PT ;  /* 0x000001001f0c7812 */ /* 0x040fe400078efcff */
[----:B------:R-:W-:Y:S02]  /*335a0*/  LOP3.LUT R11, R31, 0x140, RZ, 0xfc, !PT ;  /* 0x000001401f0b7812 */ /* 0x000fe400078efcff */
[----:B------:R-:W-:Y:S02]  /*335b0*/  ISETP.GE.AND P3, PT, R12, UR4, PT ;  /* 0x000000040c007c0c */ /* 0x000fe4000bf66270 */
[----:B------:R-:W-:Y:S02]  /*335c0*/  ISETP.GE.AND P2, PT, R11, UR4, PT ;  /* 0x000000040b007c0c */ /* 0x000fe4000bf46270 */
[----:B0-----:R-:W-:-:S02]  /*335d0*/  SEL R3, RZ, 0x10, P3 ;  /* 0x00000010ff037807 */ /* 0x001fc40001800000 */
[----:B------:R-:W-:Y:S02]  /*335e0*/  SEL R2, RZ, 0x40, P0 ;  /* 0x00000040ff027807 */ /* 0x000fe40000000000 */
[----:B------:R-:W-:Y:S02]  /*335f0*/  LOP3.LUT R13, R31, 0x1c0, RZ, 0xfc, !PT ;  /* 0x000001c01f0d7812 */ /* 0x000fe400078efcff */
[----:B------:R-:W-:Y:S02]  /*33600*/  LOP3.LUT R17, R17, 0xfffffff7, RZ, 0xc0, !PT ;  /* 0xfffffff711117812 */ /* 0x000fe400078ec0ff */
[----:B------:R-:W-:Y:S01]  /*33610*/  ISETP.GE.AND P0, PT, R13, UR4, PT ;  /* 0x000000040d007c0c */ /* 0x000fe2000bf06270 */
[----:B------:R-:W-:Y:S01]  /*33620*/  ULDC UR4, c[0x0][0x2f4] ;  /* 0x0000bd0000047ab9 */ /* 0x000fe20000000800 */
[----:B------:R-:W-:Y:S02]  /*33630*/  @P3 LOP3.LUT R17, R17, 0x8, RZ, 0xfc, !PT ;  /* 0x0000000811113812 */ /* 0x000fe400078efcff */
[----:B------:R-:W-:-:S02]  /*33640*/  SEL R31, RZ, 0x80, P0 ;  /* 0x00000080ff1f7807 */ /* 0x000fc40000000000 */
[----:B------:R-:W-:Y:S02]  /*33650*/  ISETP.GE.AND P0, PT, R25, UR4, PT ;  /* 0x0000000419007c0c */ /* 0x000fe4000bf06270 */
[----:B------:R-:W-:-:S04]  /*33660*/  LOP3.LUT R17, R17, 0xfffffffb, RZ, 0xc0, !PT ;  /* 0xfffffffb11117812 */ /* 0x000fc800078ec0ff */
        /* <DEDUP_REMOVED lines=8> */
[----:B------:R-:W-:Y:S01]  /*336f0*/  STL [R1+0x448], R5 ;  /* 0x0004480501007387 */ /* 0x000fe20000100800 */
[----:B------:R-:W-:-:S05]  /*33700*/  IMAD R2, R10, R2, R7 ;  /* 0x000000020a027224 */ /* 0x000fca00078e0207 */
[----:B------:R0:W-:Y:S02]  /*33710*/  STL [R1+0x41c], R2 ;  /* 0x00041c0201007387 */ /* 0x0001e40000100800 */
[----:B0-----:R-:W-:Y:S01]  /*33720*/  IMAD.U32 R2, RZ, RZ, UR44 ;  /* 0x0000002cff027e24 */ /* 0x001fe2000f8e00ff */
[----:B------:R-:W-:Y:S06]  /*33730*/  BRA.DIV UR5, `(.L_x_6992) ;  /* 0x00000062055c7947 */ /* 0x000fec000b800000 */
.L_x_7111:
        /* <DEDUP_REMOVED lines=9> */
.L_x_6993:
        /* <DEDUP_REMOVED lines=9> */
.L_x_7112:
[----:B------:R-:W-:Y:S05]  /*33860*/  BSYNC B0 ;  /* 0x0000000000007941 */ /* 0x000fea0003800000 */
.L_x_6994:
        /* <DEDUP_REMOVED lines=62> */
.L_x_7122:
        /* <DEDUP_REMOVED lines=10> */
.L_x_6997:
        /* <DEDUP_REMOVED lines=10> */
.L_x_6998:
[----:B0-----:R0:W5:Y:S01]  /*33d90*/  LDL R2, [R1+0x418] ;  /* 0x0004180001027983 */ /* 0x0011620000100800 */
[----:B------:R0:W-:Y:S02]  /*33da0*/  SYNCS.ARRIVE.TRANS64.A1T0 RZ, [R25+URZ+0x38830], RZ ;  /* 0x038830ff19ff79a7 */ /* 0x0001e4000810003f */
[----:B------:R-:W-:Y:S05]  /*33db0*/  WARPSYNC.ALL ;  /* 0x0000000000007948 */ /* 0x000fea0003800000 */
[----:B------:R-:W-:Y:S01]  /*33dc0*/  ULDC.64 UR4, c[0x0][0xaf8] ;  /* 0x0002be0000047ab9 */ /* 0x000fe20000000a00 */
[----:B------:R-:W-:Y:S01]  /*33dd0*/  VIADD R0, R18, 0x20400 ;  /* 0x0002040012007836 */ /* 0x000fe20000000000 */
[----:B------:R-:W-:Y:S01]  /*33de0*/  BAR.SYNC.DEFER_BLOCKING 0x8, 0x100 ;  /* 0x0204000000007b1d */ /* 0x000fe20000010000 */
[----:B------:R-:W-:-:S03]  /*33df0*/  ISETP.NE.U32.AND P0, PT, RZ, UR4, PT ;  /* 0x00000004ff007c0c */ /* 0x000fc6000bf05070 */
[----:B------:R-:W-:Y:S02]  /*33e00*/  LOP3.LUT P1, RZ, R0, 0x3ff, RZ, 0xc0, !PT ;  /* 0x000003ff00ff7812 */ /* 0x000fe4000782c0ff */
[----:B------:R-:W-:Y:S01]  /*33e10*/  ISETP.NE.AND.EX P0, PT, RZ, UR5, PT, P0 ;  /* 0x00000005ff007c0c */ /* 0x000fe2000bf05300 */
[----:B------:R-:W-:Y:S01]  /*33e20*/  BSSY B6, `(.L_x_6999) ;  /* 0x0000019000067945 */ /* 0x000fe20003800000 */
[----:B------:R-:W-:Y:S02]  /*33e30*/  SHF.R.S32.HI R0, RZ, 0x1f, R27 ;  /* 0x0000001fff007819 */ /* 0x000fe4000001141b */
[----:B------:R-:W-:Y:S02]  /*33e40*/  SEL R3, R27, RZ, !P0 ;  /* 0x000000ff1b037207 */ /* 0x000fe40004000000 */
[----:B------:R-:W-:-:S03]  /*33e50*/  SEL R0, R0, RZ, !P0 ;  /* 0x000000ff00007207 */ /* 0x000fc60004000000 */
[----:B------:R-:W-:Y:S04]  /*33e60*/  STL [R1+0x420], R3 ;  /* 0x0004200301007387 */ /* 0x000fe80000100800 */
[----:B------:R1:W-:Y:S02]  /*33e70*/  STL [R1+0x434], R0 ;  /* 0x0004340001007387 */ /* 0x0003e40000100800 */
[----:B-1---5:R-:W-:-:S05]  /*33e80*/  SHF.R.S32.HI R0, RZ, 0x1f, R2 ;  /* 0x0000001fff007819 */ /* 0x022fca0000011402 */
[----:B------:R1:W-:Y:S01]  /*33e90*/  STL [R1+0x42c], R0 ;  /* 0x00042c0001007387 */ /* 0x0003e20000100800 */
[----:B------:R-:W-:Y:S05]  /*33ea0*/  @!P1 BRA `(.L_x_7000) ;  /* 0x0000000000409947 */ /* 0x000fea0003800000 */
[----:B------:R-:W-:Y:S01]  /*33eb0*/  MOV R2, 0x0 ;  /* 0x0000000000027802 */ /* 0x000fe20000000f00 */
[----:B------:R-:W-:Y:S01]  /*33ec0*/  ULDC.64 UR4, c[0x4][0xf0] ;  /* 0x01003c0000047ab9 */ /* 0x000fe20000000a00 */
[----:B------:R-:W-:Y:S01]  /*33ed0*/  ULDC.64 UR6, c[0x4][0xf8] ;  /* 0x01003e0000067ab9 */ /* 0x000fe20000000a00 */
[----:B------:R-:W-:Y:S01]  /*33ee0*/  ULDC.64 UR8, c[0x4][0x58] ;  /* 0x0100160000087ab9 */ /* 0x000fe20000000a00 */
[----:B------:R-:W-:Y:S02]  /*33ef0*/  IMAD.U32 R4, RZ, RZ, UR4 ;  /* 0x00000004ff047e24 */ /* 0x000fe4000f8e00ff */
[----:B------:R-:W2:Y:S01]  /*33f00*/  LDC.64 R2, c[0x4][R2] ;  /* 0x0100000002027b82 */ /* 0x000ea20000000a00 */
        /* <DEDUP_REMOVED lines=10> */
.L_x_7000:
[----:B------:R-:W-:Y:S05]  /*33fb0*/  BSYNC B6 ;  /* 0x0000000000067941 */ /* 0x000fea0003800000 */
.L_x_6999:
[----:B------:R-:W2:Y:S01]  /*33fc0*/  LDL R21, [R1+0x418] ;  /* 0x0004180001157983 */ /* 0x000ea20000100800 */
[----:B------:R-:W3:Y:S01]  /*33fd0*/  LDC R6, c[0x0][0x448] ;  /* 0x00011200ff067b82 */ /* 0x000ee20000000800 */
[----:B------:R-:W-:Y:S02]  /*33fe0*/  ULDC.64 UR4, c[0x0][0x298] ;  /* 0x0000a60000047ab9 */ /* 0x000fe40000000a00 */
[----:B------:R-:W4:Y:S04]  /*33ff0*/  LDL R20, [R1+0x434] ;  /* 0x0004340001147983 */ /* 0x000f280000100800 */
[----:B-1----:R-:W4:Y:S04]  /*34000*/  LDL R0, [R1+0x42c] ;  /* 0x00042c0001007983 */ /* 0x002f280000100800 */
[----:B------:R1:W5:Y:S01]  /*34010*/  LDL R9, [R1+0x410] ;  /* 0x0004100001097983 */ /* 0x0003620000100800 */
[----:B------:R-:W0:Y:S01]  /*34020*/  S2R R2, SR_TID.X ;  /* 0x0000000000027919 */ /* 0x000e220000002100 */
[----:B---3--:R-:W-:-:S13]  /*34030*/  ISETP.NE.AND P0, PT, R6, 0x1, PT ;  /* 0x000000010600780c */ /* 0x008fda0003f05270 */
[----:B------:R-:W3:Y:S01]  /*34040*/  @P0 LDC R3, c[0x0][0x450] ;  /* 0x00011400ff030b82 */ /* 0x000ee20000000800 */
[----:B0-----:R-:W-:-:S04]  /*34050*/  LOP3.LUT R2, R2, 0x7f, RZ, 0xc0, !PT ;  /* 0x0000007f02027812 */ /* 0x001fc800078ec0ff */
[----:B------:R-:W-:Y:S01]  /*34060*/  SHF.R.U32.HI R2, RZ, 0x3, R2 ;  /* 0x00000003ff027819 */ /* 0x000fe20000011602 */
[----:B--2---:R-:W-:Y:S02]  /*34070*/  IMAD.MOV.U32 R5, RZ, RZ, R21 ;  /* 0x000000ffff057224 */ /* 0x004fe400078e0015 */
[----:B----4-:R-:W-:Y:S02]  /*34080*/  IMAD.MOV.U32 R21, RZ, RZ, R20 ;  /* 0x000000ffff157224 */ /* 0x010fe400078e0014 */
[----:B------:R-:W2:Y:S01]  /*34090*/  LDL R20, [R1+0x420] ;  /* 0x0004200001147983 */ /* 0x000ea20000100800 */
[----:B------:R-:W-:Y:S02]  /*340a0*/  IMAD.MOV.U32 R4, RZ, RZ, R0 ;  /* 0x000000ffff047224 */ /* 0x000fe400078e0000 */
[----:B------:R-:W0:Y:S02]  /*340b0*/  S2R R0, SR_TID.X ;  /* 0x0000000000007919 */ /* 0x000e240000002100 */
[----:B0-----:R-:W-:-:S05]  /*340c0*/  IMAD.SHL.U32 R0, R0, 0x10, RZ ;  /* 0x0000001000007824 */ /* 0x001fca00078e00ff */
[----:B------:R-:W-:Y:S02]  /*340d0*/  LOP3.LUT R0, R2, 0x70, R0, 0xf8, !PT ;  /* 0x0000007002007812 */ /* 0x000fe400078ef800 */
[----:B------:R-:W0:Y:S03]  /*340e0*/  @P0 LDC R2, c[0x0][0x44c] ;  /* 0x00011300ff020b82 */ /* 0x000e260000000800 */
[----:B------:R-:W-:Y:S02]  /*340f0*/  IMAD.IADD R37, R0, 0x1, R32 ;  /* 0x0000000100257824 */ /* 0x000fe400078e0220 */
[----:B------:R-:W-:Y:S02]  /*34100*/  IMAD R4, R4, UR4, RZ ;  /* 0x0000000404047c24 */ /* 0x000fe4000f8e02ff */
[----:B------:R-:W-:Y:S02]  /*34110*/  IMAD.MOV.U32 R0, RZ, RZ, R37 ;  /* 0x000000ffff007224 */ /* 0x000fe400078e0025 */
[----:B------:R-:W-:-:S02]  /*34120*/  IMAD R4, R5, UR5, R4 ;  /* 0x0000000505047c24 */ /* 0x000fc4000f8e0204 */
        /* <DEDUP_REMOVED lines=71> */
.L_x_7131:
        /* <DEDUP_REMOVED lines=11> */
.L_x_7002:
        /* <DEDUP_REMOVED lines=28> */
.L_x_7004:
[----:B------:R-:W-:Y:S05]  /*34810*/  BSYNC B6 ;  /* 0x0000000000067941 */ /* 0x000fea0003800000 */
.L_x_7003:
[----:B------:R-:W2:Y:S01]  /*34820*/  LDL.LU R0, [R1+0x42c] ;  /* 0x00042c0001007983 */ /* 0x000ea20000300800 */
[----:B------:R-:W1:Y:S01]  /*34830*/  LDC R7, c[0x0][0x448] ;  /* 0x00011200ff077b82 */ /* 0x000e620000000800 */
[----:B------:R-:W-:Y:S02]  /*34840*/  ULDC.64 UR4, c[0x0][0x398] ;  /* 0x0000e60000047ab9 */ /* 0x000fe40000000a00 */
[----:B0-----:R-:W3:Y:S04]  /*34850*/  LDL.LU R2, [R1+0x418] ;  /* 0x0004180001027983 */ /* 0x001ee80000300800 */
[----:B------:R-:W4:Y:S04]  /*34860*/  LDL.LU R21, [R1+0x434] ;  /* 0x0004340001157983 */ /* 0x000f280000300800 */
[----:B------:R-:W5:Y:S01]  /*34870*/  LDL.LU R20, [R1+0x420] ;  /* 0x0004200001147983 */ /* 0x000f620000300800 */
[----:B------:R-:W-:Y:S01]  /*34880*/  IMAD.MOV.U32 R4, RZ, RZ, R37 ;  /* 0x000000ffff047224 */ /* 0x000fe200078e0025 */
[----:B------:R-:W-:Y:S01]  /*34890*/  LOP3.LUT R17, R17, 0xfffff7ff, RZ, 0xc0, !PT ;  /* 0xfffff7ff11117812 */ /* 0x000fe200078ec0ff */
[----:B------:R-:W0:Y:S01]  /*348a0*/  S2R R10, SR_TID.X ;  /* 0x00000000000a7919 */ /* 0x000e220000002100 */
[----:B------:R-:W0:Y:S01]  /*348b0*/  S2R R8, SR_TID.X ;  /* 0x0000000000087919 */ /* 0x000e220000002100 */
[----:B------:R-:W0:Y:S01]  /*348c0*/  S2R R9, SR_TID.X ;  /* 0x0000000000097919 */ /* 0x000e220000002100 */
[----:B-1----:R-:W-:-:S13]  /*348d0*/  ISETP.NE.AND P0, PT, R7, 0x1, PT ;  /* 0x000000010700780c */ /* 0x002fda0003f05270 */
[----:B------:R-:W1:Y:S01]  /*348e0*/  @P0 LDC R5, c[0x0][0x450] ;  /* 0x00011400ff050b82 */ /* 0x000e620000000800 */
        /* <DEDUP_REMOVED lines=9> */
[----:B-----5:R-:W-:-:S04]  /*34980*/  IMAD.WIDE.U32 R2, R20, UR4, R2 ;  /* 0x0000000414027c25 */ /* 0x020fc8000f8e0002 */
[----:B------:R-:W-:Y:S01]  /*34990*/  IMAD R0, R20, UR5, R0 ;  /* 0x0000000514007c24 */ /* 0x000fe2000f8e0200 */
[----:B------:R-:W-:Y:S01]  /*349a0*/  ULDC.64 UR4, c[0x0][0x3d0] ;  /* 0x0000f40000047ab9 */ /* 0x000fe20000000a00 */
[----:B0-----:R-:W-:Y:S02]  /*349b0*/  IMAD.SHL.U32 R20, R10, 0x8, RZ ;  /* 0x000000080a147824 */ /* 0x001fe400078e00ff */
[----:B------:R-:W-:Y:S02]  /*349c0*/  IMAD.IADD R3, R3, 0x1, R0 ;  /* 0x0000000103037824 */ /* 0x000fe400078e0200 */
[----:B------:R-:W0:Y:S01]  /*349d0*/  @P0 LDC R0, c[0x0][0x44c] ;  /* 0x00011300ff000b82 */ /* 0x000e220000000800 */
[----:B------:R-:W-:Y:S01]  /*349e0*/  IMAD.SHL.U32 R21, R8, 0x8, RZ ;  /* 0x0000000808157824 */ /* 0x000fe200078e00ff */
[----:B------:R-:W-:-:S04]  /*349f0*/  LOP3.LUT R20, R20, 0x38, RZ, 0xc0, !PT ;  /* 0x0000003814147812 */ /* 0x000fc800078ec0ff */
[----:B------:R-:W-:-:S04]  /*34a00*/  LOP3.LUT R21, R21, 0x38, RZ, 0xc0, !PT ;  /* 0x0000003815157812 */ /* 0x000fc800078ec0ff */
[----:B------:R-:W-:Y:S01]  /*34a10*/  LOP3.LUT R8, R21, 0x80, RZ, 0xfc, !PT ;  /* 0x0000008015087812 */ /* 0x000fe200078efcff */
[----:B------:R-:W-:-:S05]  /*34a20*/  IMAD.SHL.U32 R21, R9, 0x8, RZ ;  /* 0x0000000809157824 */ /* 0x000fca00078e00ff */
[----:B------:R-:W-:-:S04]  /*34a30*/  LOP3.LUT R21, R21, 0x38, RZ, 0xc0, !PT ;  /* 0x0000003815157812 */ /* 0x000fc800078ec0ff */
[----:B------:R-:W-:Y:S01]  /*34a40*/  LOP3.LUT R9, R21, 0x40, RZ, 0xfc, !PT ;  /* 0x0000004015097812 */ /* 0x000fe200078efcff */
[----:B0-----:R-:W-:-:S05]  /*34a50*/  @P0 IMAD.HI.U32 R0, R37, R0, RZ ;  /* 0x0000000025000227 */ /* 0x001fca00078e00ff */
[----:B-1----:R-:W-:-:S04]  /*34a60*/  @P0 SHF.R.U32.HI R4, RZ, R5, R0 ;  /* 0x00000005ff040219 */ /* 0x002fc80000011600 */
[--C-:B------:R-:W-:Y:S01]  /*34a70*/  SHF.R.S32.HI R5, RZ, 0x1f, R4.reuse ;  /* 0x0000001fff057819 */ /* 0x100fe20000011404 */
[----:B------:R-:W-:Y:S02]  /*34a80*/  IMAD.MOV R0, RZ, RZ, -R4 ;  /* 0x000000ffff007224 */ /* 0x000fe400078e0a04 */
[----:B------:R-:W-:-:S04]  /*34a90*/  IMAD.WIDE.U32 R2, R4, UR4, R2 ;  /* 0x0000000404027c25 */ /* 0x000fc8000f8e0002 */
        /* <DEDUP_REMOVED lines=13> */
[----:B------:R-:W-:-:S04]  /*34b70*/  ISETP.GE.AND P1, PT, R20, UR4, PT ;  /* 0x0000000414007c0c */ /* 0x000fc8000bf26270 */
[----:B------:R-:W-:Y:S02]  /*34b80*/  LEA.HI.X R6, R2, UR5, R6, 0x1, P0 ;  /* 0x0000000502067c11 */ /* 0x000fe400080f0c06 */
[----:B------:R-:W-:Y:S02]  /*34b90*/  ISETP.GE.AND P0, PT, R8, UR4, PT ;  /* 0x0000000408007c0c */ /* 0x000fe4000bf06270 */
[----:B------:R-:W0:Y:S01]  /*34ba0*/  S2R R8, SR_TID.X ;  /* 0x0000000000087919 */ /* 0x000e220000002100 */
[----:B------:R-:W-:Y:S02]  /*34bb0*/  SEL R0, RZ, 0x1, P1 ;  /* 0x00000001ff007807 */ /* 0x000fe40000800000 */
[----:B------:R-:W-:Y:S02]  /*34bc0*/  SEL R2, RZ, 0x4, P0 ;  /* 0x00000004ff027807 */ /* 0x000fe40000000000 */
[----:B------:R-:W-:-:S04]  /*34bd0*/  @P1 LOP3.LUT R17, R17, 0x800, RZ, 0xfc, !PT ;  /* 0x0000080011111812 */ /* 0x000fc800078efcff */
[----:B------:R-:W-:-:S04]  /*34be0*/  LOP3.LUT R17, R17, 0xfffffdff, RZ, 0xc0, !PT ;  /* 0xfffffdff11117812 */ /* 0x000fc800078ec0ff */
[----:B------:R-:W-:Y:S02]  /*34bf0*/  @P0 LOP3.LUT R17, R17, 0x200, RZ, 0xfc, !PT ;  /* 0x0000020011110812 */ /* 0x000fe400078efcff */
[----:B------:R-:W-:Y:S02]  /*34c00*/  ISETP.GE.AND P0, PT, R9, UR4, PT ;  /* 0x0000000409007c0c */ /* 0x000fe4000bf06270 */
[----:B------:R-:W1:Y:S01]  /*34c10*/  S2R R9, SR_TID.X ;  /* 0x0000000000097919 */ /* 0x000e620000002100 */
[----:B------:R-:W-:Y:S02]  /*34c20*/  LOP3.LUT R17, R17, 0xfffffbff, RZ, 0xc0, !PT ;  /* 0xfffffbff11117812 */ /* 0x000fe400078ec0ff */
[----:B------:R-:W-:-:S04]  /*34c30*/  SEL R3, RZ, 0x2, P0 ;  /* 0x00000002ff037807 */ /* 0x000fc80000000000 */
[----:B------:R-:W-:-:S04]  /*34c40*/  IADD3 R0, R2, R3, R0 ;  /* 0x0000000302007210 */ /* 0x000fc80007ffe000 */
[----:B------:R-:W-:Y:S01]  /*34c50*/  @P0 LOP3.LUT R17, R17, 0x400, RZ, 0xfc, !PT ;  /* 0x0000040011110812 */ /* 0x000fe200078efcff */
[----:B0-----:R-:W-:-:S05]  /*34c60*/  IMAD.SHL.U32 R21, R8, 0x8, RZ ;  /* 0x0000000808157824 */ /* 0x001fca00078e00ff */
[----:B------:R-:W-:-:S04]  /*34c70*/  LOP3.LUT R21, R21, 0x38, RZ, 0xc0, !PT ;  /* 0x0000003815157812 */ /* 0x000fc800078ec0ff */
[----:B------:R-:W-:-:S04]  /*34c80*/  LOP3.LUT R8, R21, 0x100, RZ, 0xfc, !PT ;  /* 0x0000010015087812 */ /* 0x000fc800078efcff */
[----:B------:R-:W-:Y:S01]  /*34c90*/  ISETP.GE.AND P4, PT, R8, UR4, PT ;  /* 0x0000000408007c0c */ /* 0x000fe2000bf86270 */
[----:B------:R-:W-:Y:S02]  /*34ca0*/  IMAD.SHL.U32 R8, R10, 0x8, RZ ;  /* 0x000000080a087824 */ /* 0x000fe400078e00ff */
[----:B-1----:R-:W-:Y:S01]  /*34cb0*/  IMAD.SHL.U32 R21, R9, 0x8, RZ ;  /* 0x0000000809157824 */ /* 0x002fe200078e00ff */
[----:B------:R-:W-:Y:S02]  /*34cc0*/  SEL R2, RZ, 0x10, P4 ;  /* 0x00000010ff027807 */ /* 0x000fe40002000000 */
[----:B------:R-:W-:Y:S02]  /*34cd0*/  LOP3.LUT R8, R8, 0x38, RZ, 0xc0, !PT ;  /* 0x0000003808087812 */ /* 0x000fe400078ec0ff */
[----:B------:R-:W-:Y:S02]  /*34ce0*/  LOP3.LUT R21, R21, 0x38, RZ, 0xc0, !PT ;  /* 0x0000003815157812 */ /* 0x000fe400078ec0ff */
[----:B------:R-:W-:-:S02]  /*34cf0*/  LOP3.LUT R8, R8, 0x180, RZ, 0xfc, !PT ;  /* 0x0000018008087812 */ /* 0x000fc400078efcff */
[----:B------:R-:W-:Y:S01]  /*34d00*/  LOP3.LUT R9, R21, 0xc0, RZ, 0xfc, !PT ;  /* 0x000000c015097812 */ /* 0x000fe200078efcff */
[----:B------:R-:W-:Y:S01]  /*34d10*/  IMAD.SHL.U32 R21, R10, 0x8, RZ ;  /* 0x000000080a157824 */ /* 0x000fe200078e00ff */
[----:B------:R-:W-:Y:S02]  /*34d20*/  ISETP.GE.AND P0, PT, R8, UR4, PT ;  /* 0x0000000408007c0c */ /* 0x000fe4000bf06270 */
[----:B------:R-:W-:Y:S02]  /*34d30*/  ISETP.GE.AND P5, PT, R9, UR4, PT ;  /* 0x0000000409007c0c */ /* 0x000fe4000bfa6270 */
[----:B------:R-:W-:Y:S02]  /*34d40*/  LOP3.LUT R21, R21, 0x38, RZ, 0xc0, !PT ;  /* 0x0000003815157812 */ /* 0x000fe400078ec0ff */
[----:B------:R-:W-:Y:S02]  /*34d50*/  SEL R3, RZ, 0x8, P5 ;  /* 0x00000008ff037807 */ /* 0x000fe40002800000 */
[----:B------:R-:W-:-:S02]  /*34d60*/  LOP3.LUT R9, R21, 0x140, RZ, 0xfc, !PT ;  /* 0x0000014015097812 */ /* 0x000fc400078efcff */
[----:B------:R-:W-:Y:S02]  /*34d70*/  LOP3.LUT R8, R21, 0x1c0, RZ, 0xfc, !PT ;  /* 0x000001c015087812 */ /* 0x000fe400078efcff */
        /* <DEDUP_REMOVED lines=21> */
[----:B---3--:R-:W-:-:S03]  /*34ed0*/  IMAD.MOV.U32 R9, RZ, RZ, R3 ;  /* 0x000000ffff097224 */ /* 0x008fc600078e0003 */
[----:B------:R-:W-:Y:S01]  /*34ee0*/  ISETP.GE.AND P0, PT, R32, R7, PT ;  /* 0x000000072000720c */ /* 0x000fe20003f06270 */
[----:B------:R-:W0:-:S12]  /*34ef0*/  SHFL.IDX PT, R3, R5, RZ, 0x181f ;  /* 0x00181fff05037589 */ /* 0x000e1800000e0000 */
        /* <DEDUP_REMOVED lines=38> */
[----:B------:R-:W-:-:S04]  /*35160*/  @P2 LOP3.LUT R17, R17, 0x8000, RZ, 0xfc, !PT ;  /* 0x0000800011112812 */ /* 0x000fc800078efcff */
        /* <DEDUP_REMOVED lines=37> */
[----:B------:R-:W-:-:S13]  /*353c0*/  @!P0 ISETP.NE.U32.AND P1, PT, R8, RZ, PT ;  /* 0x000000ff0800820c */ /* 0x000fda0003f25070 */
[----:B------:R0:W-:Y:S04]  /*353d0*/  @!P0 LDGSTS.E.BYPASS.LTC128B.128 [R23+0x35400], desc[UR36][R2.64+0x380], P1 ;  /* 0x3540038002178fae */ /* 0x0001e80008901d64 */
[----:B0-2---:R0:W1:Y:S02]  /*353e0*/  SHFL.IDX PT, R2, R5, 0x3, 0x181f ;  /* 0x00781f0005027f89 */ /* 0x00506400000e0000 */
.L_x_7141:
[----:B------:R-:W2:Y:S01]  /*353f0*/  LDL.LU R3, [R1+0x438] ;  /* 0x0004380001037983 */ /* 0x000ea20000300800 */
[----:B------:R-:W-:Y:S01]  /*35400*/  BSSY B0, `(.L_x_7006) ;  /* 0x0000019000007945 */ /* 0x000fe20003800000 */
[----:B--2---:R-:W-:-:S13]  /*35410*/  ISETP.GE.AND P0, PT, R3, R7, PT ;  /* 0x000000070300720c */ /* 0x004fda0003f06270 */
[----:B------:R-:W-:Y:S05]  /*35420*/  @P0 BRA `(.L_x_7007) ;  /* 0x0000000000580947 */ /* 0x000fea0003800000 */
[----:B------:R-:W-:Y:S02]  /*35430*/  LOP3.LUT R0, R0, 0x40, RZ, 0xc0, !PT ;  /* 0x0000004000007812 */ /* 0x000fe400078ec0ff */
[C---:B------:R-:W-:Y:S02]  /*35440*/  LOP3.LUT P6, RZ, R17.reuse, 0x800, RZ, 0xc0, !PT ;  /* 0x0000080011ff7812 */ /* 0x040fe400078cc0ff */
[----:B-1----:R-:W-:Y:S02]  /*35450*/  LEA R2, P0, R20, R2, 0x1 ;  /* 0x0000000214027211 */ /* 0x002fe400078008ff */
        /* <DEDUP_REMOVED lines=19> */
.L_x_7007:
[----:B------:R-:W-:Y:S05]  /*35590*/  BSYNC B0 ;  /* 0x0000000000007941 */ /* 0x000fea0003800000 */
.L_x_7006:
[----:B------:R-:W-:Y:S01]  /*355a0*/  NOP ;  /* 0x0000000000007918 */ /* 0x000fe20000000000 */
[----:B------:R-:W-:-:S13]  /*355b0*/  PLOP3.LUT P0, PT, PT, PT, PT, 0x80, 0x0 ;  /* 0x000000000000781c */ /* 0x000fda0003f0f070 */
.L_x_7008:
[----:B------:R-:W-:Y:S02]  /*355c0*/  PLOP3.LUT P1, PT, P1, P0, PT, 0xa2, 0x0 ;  /* 0x000000000000781c */ /* 0x000fe40000f21472 */
[----:B------:R-:W-:-:S08]  /*355d0*/  @P0 R2UR P1, UR4, R18 ;  /* 0x00000000120402ca */ /* 0x000fd00000020000 */
[----:B------:R-:W-:-:S05]  /*355e0*/  @P0 PLOP3.LUT P0, PT, P1, PT, PT, 0x80, 0x0 ;  /* 0x000000000000081c */ /* 0x000fca0000f0f070 */
[----:B------:R-:W-:Y:S01]  /*355f0*/  @!P1 SYNCS.ARRIVE.TRANS64.RED.A0T1 RZ, [UR4+0x38810], RZ ;  /* 0x038810ffffff99a7 */ /* 0x000fe20008200404 */
[----:B------:R-:W-:Y:S07]  /*35600*/  @!P1 ARRIVES.LDGSTSBAR.64.TRANSCNT [UR4+0x38810] ;  /* 0x03881000ff0099b0 */ /* 0x000fee0008000a84 */
[----:B------:R-:W-:Y:S05]  /*35610*/  @P0 BRA.U.ANY `(.L_x_7008) ;  /* 0xfffffffd00e80947 */ /* 0x000fea000393ffff */
[----:B-12---:R-:W2:Y:S02]  /*35620*/  LDL.LU R2, [R1+0x43c] ;  /* 0x00043c0001027983 */ /* 0x006ea40000300800 */
        /* <DEDUP_REMOVED lines=10> */
[----:B-12---:R-:W-:Y:S05]  /*356d0*/  @!P0 BRA `(.L_x_7010) ;  /* 0x0000005800088947 */ /* 0x006fea0003800000 */
.L_x_7142:
[----:B------:R-:W-:Y:S05]  /*356e0*/  BSYNC B0 ;  /* 0x0000000000007941 */ /* 0x000fea0003800000 */
.L_x_7009:
[----:B------:R-:W-:-:S13]  /*356f0*/  LOP3.LUT P0, RZ, R17, 0x100, RZ, 0xc0, !PT ;  /* 0x0000010011ff7812 */ /* 0x000fda000780c0ff */
[----:B------:R-:W-:Y:S05]  /*35700*/  @!P0 BRA `(.L_x_7011) ;  /* 0x0000000000048947 */ /* 0x000fea0003800000 */
[----:B------:R-:W-:Y:S01]  /*35710*/  BPT.TRAP 0x1 ;  /* 0x000000040000795c */ /* 0x000fe20000300000 */
.L_x_7011:
[----:B-1----:R-:W-:Y:S01]  /*35720*/  SHF.L.U32 R0, R28, 0x1f, RZ ;  /* 0x0000001f1c007819 */ /* 0x002fe200000006ff */
[----:B------:R-:W-:Y:S03]  /*35730*/  BSSY B0, `(.L_x_7012) ;  /* 0x0000003000007945 */ /* 0x000fe60003800000 */
[----:B------:R-:W1:Y:S02]  /*35740*/  SYNCS.PHASECHK.TRANS64.TRYWAIT P0, [R25+URZ+0x38860], R0 ;  /* 0x03886000190075a7 */ /* 0x000e64000800017f */
[----:B-1----:R-:W-:Y:S05]  /*35750*/  @!P0 BRA `(.L_x_7013) ;  /* 0x0000005400fc8947 */ /* 0x002fea0003800000 */
.L_x_7143:
[----:B------:R-:W-:Y:S05]  /*35760*/  BSYNC B0 ;  /* 0x0000000000007941 */ /* 0x000fea0003800000 */
.L_x_7012:
[----:B------:R-:W1:Y:S01]  /*35770*/  LDL.LU R3, [R1+0x440] ;  /* 0x0004400001037983 */ /* 0x000e620000300800 */
[----:B------:R-:W-:Y:S01]  /*35780*/  ULDC.64 UR4, c[0x0][0x328] ;  /* 0x0000ca0000047ab9 */ /* 0x000fe20000000a00 */
[----:B------:R-:W-:Y:S02]  /*35790*/  ULDC.64 UR6, c[0x0][0x318] ;  /* 0x0000c60000067ab9 */ /* 0x000fe40000000a00 */
[----:B------:R-:W2:Y:S04]  /*357a0*/  LDL.LU R2, [R1+0x41c] ;  /* 0x00041c0001027983 */ /* 0x000ea80000300800 */
[----:B0-----:R-:W3:Y:S04]  /*357b0*/  LDL.LU R5, [R1+0x444] ;  /* 0x0004440001057983 */ /* 0x001ee80000300800 */
[----:B------:R-:W4:Y:S01]  /*357c0*/  LDL.LU R4, [R1+0x414] ;  /* 0x0004140001047983 */ /* 0x000f220000300800 */
[----:B-1----:R-:W-:-:S04]  /*357d0*/  IMAD R0, R3, UR4, RZ ;  /* 0x0000000403007c24 */ /* 0x002fc8000f8e02ff */
        /* <DEDUP_REMOVED lines=102> */
.L_x_7153:
        /* <DEDUP_REMOVED lines=34> */
.L_x_7015:
        /* <DEDUP_REMOVED lines=10> */
.L_x_7016:
        /* <DEDUP_REMOVED lines=11> */
.L_x_7031:
[----:B0-----:R-:W0:Y:S01]  /*361b0*/  LDC R5, c[0x0][0x430] ;  /* 0x00010c00ff057b82 */ /* 0x001e220000000800 */
[----:B-1----:R-:W1:Y:S01]  /*361c0*/  S2R R2, SR_TID.X ;  /* 0x0000000000027919 */ /* 0x002e620000002100 */
[----:B------:R-:W-:Y:S01]  /*361d0*/  IMAD R4, R7, 0x40, R34 ;  /* 0x0000004007047824 */ /* 0x000fe200078e0222 */
[----:B------:R-:W-:Y:S01]  /*361e0*/  LOP3.LUT P1, RZ, R17, 0x100, RZ, 0xc0, !PT ;  /* 0x0000010011ff7812 */ /* 0x000fe2000782c0ff */
[----:B------:R-:W-:Y:S01]  /*361f0*/  VIADD R22, R22, 0x1 ;  /* 0x0000000116167836 */ /* 0x000fe20000000000 */
[----:B------:R-:W2:Y:S01]  /*36200*/  S2R R3, SR_TID.X ;  /* 0x0000000000037919 */ /* 0x000ea20000002100 */
[----:B0-----:R-:W-:Y:S02]  /*36210*/  ISETP.NE.AND P0, PT, R5, 0x1, PT ;  /* 0x000000010500780c */ /* 0x001fe40003f05270 */
[----:B-1----:R-:W-:-:S11]  /*36220*/  LOP3.LUT R2, R2, 0x7f, RZ, 0xc0, !PT ;  /* 0x0000007f02027812 */ /* 0x002fd600078ec0ff */
[----:B------:R-:W0:Y:S01]  /*36230*/  @P0 LDC R9, c[0x0][0x434] ;  /* 0x00010d00ff090b82 */ /* 0x000e220000000800 */
[----:B--2---:R-:W-:Y:S01]  /*36240*/  IMAD.SHL.U32 R8, R3, 0x10, RZ ;  /* 0x0000001003087824 */ /* 0x004fe200078e00ff */
[----:B------:R-:W-:-:S04]  /*36250*/  SHF.R.U32.HI R2, RZ, 0x3, R2 ;  /* 0x00000003ff027819 */ /* 0x000fc80000011602 */
[----:B------:R-:W-:Y:S02]  /*36260*/  LOP3.LUT R8, R2, 0x70, R8, 0xf8, !PT ;  /* 0x0000007002087812 */ /* 0x000fe400078ef808 */
[----:B------:R-:W1:Y:S02]  /*36270*/  @P0 LDC R3, c[0x0][0x438] ;  /* 0x00010e00ff030b82 */ /* 0x000e640000000800 */
[C---:B------:R-:W-:Y:S01]  /*36280*/  ISETP.GT.U32.AND P2, PT, R8.reuse, 0x3f, PT ;  /* 0x0000003f0800780c */ /* 0x040fe20003f44070 */
[----:B------:R-:W-:-:S04]  /*36290*/  IMAD.IADD R4, R8, 0x1, R4 ;  /* 0x0000000108047824 */ /* 0x000fc800078e0204 */
[----:B------:R-:W-:Y:S02]  /*362a0*/  IMAD.MOV.U32 R2, RZ, RZ, R4 ;  /* 0x000000ffff027224 */ /* 0x000fe400078e0004 */
[----:B0--34-:R-:W-:-:S06]  /*362b0*/  @P0 IMAD.HI.U32 R6, R4, R9, RZ ;  /* 0x0000000904060227 */ /* 0x019fcc00078e00ff */
[----:B------:R-:W0:Y:S01]  /*362c0*/  @!P2 LDC.64 R8, c[0x0][0x428] ;  /* 0x00010a00ff08ab82 */ /* 0x000e220000000a00 */
[----:B-1----:R-:W-:-:S05]  /*362d0*/  @P0 SHF.R.U32.HI R2, RZ, R3, R6 ;  /* 0x00000003ff020219 */ /* 0x002fca0000011606 */
[----:B------:R-:W-:-:S04]  /*362e0*/  IMAD.MOV R3, RZ, RZ, -R2 ;  /* 0x000000ffff037224 */ /* 0x000fc800078e0a02 */
[----:B------:R-:W-:Y:S01]  /*362f0*/  IMAD R5, R5, R3, R4 ;  /* 0x0000000305057224 */ /* 0x000fe200078e0204 */
[--C-:B------:R-:W-:Y:S01]  /*36300*/  @!P2 SHF.R.S32.HI R3, RZ, 0x1f, R2.reuse ;  /* 0x0000001fff03a819 */ /* 0x100fe20000011402 */
[-C--:B0-----:R-:W-:Y:S02]  /*36310*/  @!P2 IMAD R4, R35, R8.reuse, RZ ;  /* 0x000000082304a224 */ /* 0x081fe400078e02ff */
        /* <DEDUP_REMOVED lines=18> */
.L_x_7019:
[----:B------:R-:W-:Y:S01]  /*36440*/  IMAD R6, R22, 0x8, R18 ;  /* 0x0000000816067824 */ /* 0x000fe200078e0212 */
[----:B------:R-:W-:Y:S01]  /*36450*/  SHF.L.U32 R25, R28, 0x1f, RZ ;  /* 0x0000001f1c197819 */ /* 0x000fe200000006ff */
[----:B------:R-:W-:Y:S01]  /*36460*/  BSSY B1, `(.L_x_7020) ;  /* 0x0000004000017945 */ /* 0x000fe20003800000 */
[----:B------:R-:W-:Y:S02]  /*36470*/  SHF.R.S32.HI R9, RZ, 0x1f, R5 ;  /* 0x0000001fff097819 */ /* 0x000fe40000011405 */
[----:B------:R-:W0:Y:S02]  /*36480*/  SYNCS.PHASECHK.TRANS64.TRYWAIT P0, [R6+URZ+0x38840], R25 ;  /* 0x03884019060075a7 */ /* 0x000e24000800017f */
[----:B0-----:R-:W-:Y:S05]  /*36490*/  @!P0 BRA `(.L_x_7021) ;  /* 0x0000005000e88947 */ /* 0x001fea0003800000 */
.L_x_7154:
[----:B------:R-:W-:Y:S05]  /*364a0*/  BSYNC B1 ;  /* 0x0000000000017941 */ /* 0x000fea0003800000 */
.L_x_7020:
        /* <DEDUP_REMOVED lines=40> */
.L_x_7164:
        /* <DEDUP_REMOVED lines=8> */
.L_x_7023:
        /* <DEDUP_REMOVED lines=10> */
.L_x_7024:
[----:B------:R3:W-:Y:S01]  /*36850*/  SYNCS.ARRIVE.TRANS64.A1T0 RZ, [R6+URZ+0x38830], RZ ;  /* 0x038830ff06ff79a7 */ /* 0x0007e2000810003f */
[----:B------:R-:W-:Y:S05]  /*36860*/  @!P2 BRA `(.L_x_7025) ;  /* 0x000000000004a947 */ /* 0x000fea0003800000 */
[----:B------:R-:W-:Y:S01]  /*36870*/  BPT.TRAP 0x1 ;  /* 0x000000040000795c */ /* 0x000fe20000300000 */
.L_x_7025:
[----:B------:R-:W4:Y:S01]  /*36880*/  SYNCS.PHASECHK.TRANS64.TRYWAIT P0, [R6+URZ+0x38860], R25 ;  /* 0x03886019060075a7 */ /* 0x000f22000800017f */
[----:B------:R-:W-:Y:S04]  /*36890*/  BSSY B1, `(.L_x_7026) ;  /* 0x0000002000017945 */ /* 0x000fe80003800000 */
[----:B----4-:R-:W-:Y:S05]  /*368a0*/  @!P0 BRA `(.L_x_7027) ;  /* 0x0000005400148947 */ /* 0x010fea0003800000 */
.L_x_7165:
[----:B------:R-:W-:Y:S05]  /*368b0*/  BSYNC B1 ;  /* 0x0000000000017941 */ /* 0x000fea0003800000 */
.L_x_7026:
[----:B------:R-:W-:Y:S01]  /*368c0*/  ULDC.64 UR4, c[0x0][0x328] ;  /* 0x0000ca0000047ab9 */ /* 0x000fe20000000a00 */
[----:B------:R-:W-:Y:S01]  /*368d0*/  ULDC.64 UR6, c[0x0][0x318] ;  /* 0x0000c60000067ab9 */ /* 0x000fe20000000a00 */
[----:B------:R-:W-:Y:S01]  /*368e0*/  IMAD R9, R9, UR4, RZ ;  /* 0x0000000409097c24 */ /* 0x000fe2000f8e02ff */
[----:B------:R-:W-:Y:S01]  /*368f0*/  LOP3.LUT P5, RZ, R17, 0x8, RZ, 0xc0, !PT ;  /* 0x0000000811ff7812 */ /* 0x000fe200078ac0ff */
[----:B--2---:R-:W-:Y:S01]  /*36900*/  IMAD.WIDE.U32 R2, R5, UR4, RZ ;  /* 0x0000000405027c25 */ /* 0x004fe2000f8e00ff */
        /* <DEDUP_REMOVED lines=16> */
[----:B------:R-:W2:Y:S01]  /*36a10*/  SHFL.IDX PT, R2, R9, RZ, 0x181f ;  /* 0x00181fff09027589 */ /* 0x000ea200000e0000 */
[----:B------:R-:W-:Y:S01]  /*36a20*/  LOP3.LUT P1, RZ, R17, 0x80, RZ, 0xc0, !PT ;  /* 0x0000008011ff7812 */ /* 0x000fe2000782c0ff */
        /* <DEDUP_REMOVED lines=12> */
[----:B--2---:R-:W-:-:S05]  /*36af0*/  IADD3 R2, P0, R2, R0, RZ ;  /* 0x0000000002027210 */ /* 0x004fca0007f1e0ff */
        /* <DEDUP_REMOVED lines=43> */
.L_x_7175:
        /* <DEDUP_REMOVED lines=25> */
.L_x_7029:
        /* <DEDUP_REMOVED lines=10> */
.L_x_7030:
[----:B------:R1:W-:Y:S01]  /*36fe0*/  SYNCS.ARRIVE.TRANS64.A1T0 RZ, [R6+URZ+0x38850], RZ ;  /* 0x038850ff06ff79a7 */ /* 0x0003e2000810003f */
[----:B------:R-:W-:Y:S05]  /*36ff0*/  @P3 BRA `(.L_x_7031) ;  /* 0xfffffff0006c3947 */ /* 0x000fea000383ffff */
.L_x_7018:
[----:B------:R-:W-:Y:S05]  /*37000*/  BSYNC B0 ;  /* 0x0000000000007941 */ /* 0x000fea0003800000 */
.L_x_7017:
        /* <DEDUP_REMOVED lines=21> */
.L_x_7033:
[----:B------:R-:W-:Y:S05]  /*37160*/  BSYNC B0 ;  /* 0x0000000000007941 */ /* 0x000fea0003800000 */
.L_x_7032:
[----:B------:R-:W-:-:S07]  /*37170*/  SEL R22, R22, RZ, P0 ;  /* 0x000000ff16167207 */ /* 0x000fce0000000000 */
.L_x_6986:
[----:B------:R-:W-:Y:S05]  /*37180*/  BSYNC B7 ;  /* 0x0000000000077941 */ /* 0x000fea0003800000 */
.L_x_6984:
        /* <DEDUP_REMOVED lines=8> */
[----:B----4-:R2:W4:Y:S01]  /*37210*/  LDS.128 R24, [R18+0x388d0] ;  /* 0x0388d00012187984 */ /* 0x0105220000000c00 */
[----:B------:R-:W-:Y:S06]  /*37220*/  BAR.ARV 0x4, 0x180 ;  /* 0x0106000000007b1d */ /* 0x000fec0000002000 */
[----:B------:R-:W-:Y:S05]  /*37230*/  BRA `(.L_x_7035) ;  /* 0x0000000c00d47947 */ /* 0x000fea0003800000 */
.L_x_7034:
        /* <DEDUP_REMOVED lines=14> */
[----:B----4-:R-:W-:Y:S01]  /*37320*/  IMAD.MOV.U32 R25, RZ, RZ, RZ ;  /* 0x000000ffff197224 */ /* 0x010fe200078e00ff */
[C---:B------:R-:W-:Y:S01]  /*37330*/  ISETP.GE.U32.AND P2, PT, R8.reuse, 0x2, PT ;  /* 0x000000020800780c */ /* 0x040fe20003f46070 */
[----:B------:R-:W-:Y:S01]  /*37340*/  IMAD.MOV.U32 R5, RZ, RZ, RZ ;  /* 0x000000ffff057224 */ /* 0x000fe200078e00ff */
[C---:B------:R-:W-:Y:S01]  /*37350*/  ISETP.GE.U32.AND P3, PT, R8.reuse, 0x4, PT ;  /* 0x000000040800780c */ /* 0x040fe20003f66070 */
[----:B------:R-:W-:Y:S01]  /*37360*/  SHFL.IDX PT, R0, R24, RZ, 0x1f ;  /* 0x00001fff18007589 */ /* 0x000fe200000e0000 */
[C---:B------:R-:W-:Y:S02]  /*37370*/  ISETP.GE.U32.AND P4, PT, R8.reuse, 0x8, PT ;  /* 0x000000080800780c */ /* 0x040fe40003f86070 */
[----:B------:R-:W-:Y:S01]  /*37380*/  ISETP.GE.U32.AND P5, PT, R8, 0x10, PT ;  /* 0x000000100800780c */ /* 0x000fe20003fa6070 */
[----:B-1-3--:R0:W-:Y:S02]  /*37390*/  SHFL.IDX PT, R6, R24, 0x1, 0x1f ;  /* 0x00201f0018067f89 */ /* 0x00a1e400000e0000 */
        /* <DEDUP_REMOVED lines=21> */
.L_x_7185:
[----:B------:R-:W-:Y:S02]  /*374f0*/  ULDC UR4, c[0x0][0xd38] ;  /* 0x00034e0000047ab9 */ /* 0x000fe40000000800 */
[----:B------:R-:W-:-:S04]  /*37500*/  IMAD.U32 R4, RZ, RZ, UR4 ;  /* 0x00000004ff047e24 */ /* 0x000fc8000f8e00ff */
[----:B-1----:R-:W-:-:S04]  /*37510*/  IMAD R3, R14, R4, RZ ;  /* 0x000000040e037224 */ /* 0x002fc800078e02ff */
[----:B------:R-:W-:-:S05]  /*37520*/  IMAD.IADD R6, R6, 0x1, R3 ;  /* 0x0000000106067824 */ /* 0x000fca00078e0203 */
[----:B------:R-:W-:-:S13]  /*37530*/  ISETP.GT.AND P6, PT, R6, R0, PT ;  /* 0x000000000600720c */ /* 0x000fda0003fc4270 */
[----:B------:R-:W-:Y:S05]  /*37540*/  @P6 BRA `(.L_x_7037) ;  /* 0x0000000000a46947 */ /* 0x000fea0003800000 */
.L_x_7040:
        /* <DEDUP_REMOVED lines=35> */
.L_x_7193:
[----:B------:R-:W-:Y:S02]  /*37780*/  ULDC UR4, c[0x0][0xd38] ;  /* 0x00034e0000047ab9 */ /* 0x000fe40000000800 */
[----:B------:R-:W-:-:S04]  /*37790*/  IMAD.U32 R4, RZ, RZ, UR4 ;  /* 0x00000004ff047e24 */ /* 0x000fc8000f8e00ff */
[----:B-1----:R-:W-:-:S04]  /*377a0*/  IMAD R3, R14, R4, RZ ;  /* 0x000000040e037224 */ /* 0x002fc800078e02ff */
[----:B------:R-:W-:-:S05]  /*377b0*/  IMAD.IADD R6, R3, 0x1, R6 ;  /* 0x0000000103067824 */ /* 0x000fca00078e0206 */
[----:B------:R-:W-:-:S13]  /*377c0*/  ISETP.GT.AND P6, PT, R6, R0, PT ;  /* 0x000000000600720c */ /* 0x000fda0003fc4270 */
[----:B------:R-:W-:Y:S05]  /*377d0*/  @!P6 BRA `(.L_x_7040) ;  /* 0xfffffffc005ce947 */ /* 0x000fea000383ffff */
.L_x_7037:
        /* <DEDUP_REMOVED lines=10> */
.L_x_7198:
[----:B------:R-:W-:-:S13]  /*37880*/  ISETP.NE.AND P0, PT, R3, RZ, PT ;  /* 0x000000ff0300720c */ /* 0x000fda0003f05270 */
[----:B------:R-:W-:Y:S05]  /*37890*/  @!P0 BRA `(.L_x_7042) ;  /* 0x0000000000108947 */ /* 0x000fea0003800000 */
[----:B------:R-:W-:Y:S01]  /*378a0*/  UMOV UR4, 0xffffffff ;  /* 0xffffffff00047882 */ /* 0x000fe20000000000 */
[----:B------:R-:W-:Y:S02]  /*378b0*/  VIADD R12, R7, 0xffffffff ;  /* 0xffffffff070c7836 */ /* 0x000fe40000000000 */
[----:B------:R-:W-:Y:S05]  /*378c0*/  BRA.DIV UR4, `(.L_x_7043) ;  /* 0x00000056044c7947 */ /* 0x000fea000b800000 */
[----:B------:R4:W0:Y:S02]  /*378d0*/  SHFL.IDX PT, R24, R2, R12, 0x1f ;  /* 0x00001f0c02187589 */ /* 0x00082400000e0000 */
.L_x_7042:
[----:B---3--:R-:W-:Y:S01]  /*378e0*/  ISETP.NE.AND P0, PT, R5, 0x1, PT ;  /* 0x000000010500780c */ /* 0x008fe20003f05270 */
[----:B0-----:R-:W-:-:S04]  /*378f0*/  IMAD R24, R24, R4, R6 ;  /* 0x0000000418187224 */ /* 0x001fc800078e0206 */
[----:B------:R-:W-:-:S08]  /*37900*/  IMAD.IADD R0, R0, 0x1, -R24 ;  /* 0x0000000100007824 */ /* 0x000fd000078e0a18 */
        /* <DEDUP_REMOVED lines=56> */
.L_x_7044:
        /* <DEDUP_REMOVED lines=60> */
.L_x_7045:
[----:B------:R-:W-:-:S05]  /*38050*/  LOP3.LUT R0, RZ, R3, RZ, 0x33, !PT ;  /* 0x00000003ff007212 */ /* 0x000fca00078e33ff */
[----:B------:R-:W-:Y:S01]  /*38060*/  IMAD.IADD R25, R25, 0x1, R0 ;  /* 0x0000000119197824 */ /* 0x000fe200078e0200 */
[----:B------:R-:W-:Y:S06]  /*38070*/  BRA `(.L_x_7046) ;  /* 0x00000000001c7947 */ /* 0x000fec0003800000 */
.L_x_7038:
[----:B------:R-:W-:Y:S01]  /*38080*/  UMOV UR4, URZ ;  /* 0x0000003f00047c82 */ /* 0x000fe20008000000 */
[----:B------:R-:W-:Y:S01]  /*38090*/  UMOV UR5, URZ ;  /* 0x0000003f00057c82 */ /* 0x000fe20008000000 */
[----:B------:R-:W-:Y:S01]  /*380a0*/  ULDC UR6, c[0x0][0xd3c] ;  /* 0x00034f0000067ab9 */ /* 0x000fe20000000800 */
[----:B------:R-:W-:Y:S02]  /*380b0*/  IMAD.MOV.U32 R24, RZ, RZ, R0 ;  /* 0x000000ffff187224 */ /* 0x000fe400078e0000 */
[----:B------:R-:W-:Y:S02]  /*380c0*/  IMAD.U32 R25, RZ, RZ, UR4 ;  /* 0x00000004ff197e24 */ /* 0x000fe4000f8e00ff */
[----:B------:R-:W-:Y:S02]  /*380d0*/  IMAD.U32 R26, RZ, RZ, UR5 ;  /* 0x00000005ff1a7e24 */ /* 0x000fe4000f8e00ff */
[----:B------:R-:W-:-:S07]  /*380e0*/  IMAD.U32 R27, RZ, RZ, UR6 ;  /* 0x00000006ff1b7e24 */ /* 0x000fce000f8e00ff */
.L_x_7046:
        /* <DEDUP_REMOVED lines=10> */
.L_x_7035:
[----:B------:R-:W-:Y:S02]  /*38190*/  ULDC UR4, c[0x0][0xd3c] ;  /* 0x00034f0000047ab9 */ /* 0x000fe40000000800 */
[----:B----4-:R-:W-:-:S13]  /*381a0*/  ISETP.GE.AND P0, PT, R27, UR4, PT ;  /* 0x000000041b007c0c */ /* 0x010fda000bf06270 */
[----:B------:R-:W-:Y:S05]  /*381b0*/  @!P0 BRA `(.L_x_7047) ;  /* 0xffffff7c005c8947 */ /* 0x000fea000383ffff */
[----:B------:R-:W-:Y:S05]  /*381c0*/  BSYNC B8 ;  /* 0x0000000000087941 */ /* 0x000fea0003800000 */
.L_x_6914:
[----:B-1----:R-:W4:Y:S01]  /*381d0*/  LDL.LU R0, [R1+0x43c] ;  /* 0x00043c0001007983 */ /* 0x002f220000300800 */
[----:B------:R-:W-:Y:S01]  /*381e0*/  BSSY B0, `(.L_x_7048) ;  /* 0x000000b000007945 */ /* 0x000fe20003800000 */
[----:B------:R-:W1:Y:S01]  /*381f0*/  S2R R5, SR_CgaCtaId ;  /* 0x0000000000057919 */ /* 0x000e620000008800 */
        /* <DEDUP_REMOVED lines=9> */
.L_x_7201:
[----:B------:R-:W-:Y:S05]  /*38290*/  BSYNC B0 ;  /* 0x0000000000007941 */ /* 0x000fea0003800000 */
.L_x_7048:
[----:B------:R-:W-:-:S03]  /*382a0*/  UMOV UR4, 0xffffffff ;  /* 0xffffffff00047882 */ /* 0x000fc60000000000 */
[----:B------:R-:W-:Y:S05]  /*382b0*/  BRA.DIV UR4, `(.L_x_7050) ;  /* 0x0000004e040c7947 */ /* 0x000fea000b800000 */
[----:B-1----:R-:W1:Y:S02]  /*382c0*/  S2R R0, SR_TID.X ;  /* 0x0000000000007919 */ /* 0x002e640000002100 */
[----:B-1----:R-:W-:-:S04]  /*382d0*/  SHF.R.U32.HI R0, RZ, 0x5, R0 ;  /* 0x00000005ff007819 */ /* 0x002fc80000011600 */
[----:B------:R-:W-:-:S05]  /*382e0*/  LOP3.LUT R0, R0, 0x3, RZ, 0xc0, !PT ;  /* 0x0000000300007812 */ /* 0x000fca00078ec0ff */
[----:B------:R1:W4:Y:S02]  /*382f0*/  SHFL.IDX PT, R14, R0, RZ, 0x1f ;  /* 0x00001fff000e7589 */ /* 0x00032400000e0000 */
.L_x_7204:
[----:B----4-:R-:W-:-:S13]  /*38300*/  ISETP.NE.AND P0, PT, R14, RZ, PT ;  /* 0x000000ff0e00720c */ /* 0x010fda0003f05270 */
[----:B------:R-:W-:Y:S05]  /*38310*/  @P0 BRA `(.L_x_6670) ;  /* 0x0000000000880947 */ /* 0x000fea0003800000 */
[----:B------:R-:W-:-:S03]  /*38320*/  UMOV UR4, 0xffffffff ;  /* 0xffffffff00047882 */ /* 0x000fc60000000000 */
[----:B------:R-:W-:Y:S05]  /*38330*/  BRA.DIV UR4, `(.L_x_7051) ;  /* 0x0000004e04207947 */ /* 0x000fea000b800000 */
[----:B------:R-:W-:-:S13]  /*38340*/  ELECT P6, URZ, PT ;  /* 0x00000000003f782f */ /* 0x000fda00038c0000 */
.L_x_7207:
[----:B------:R-:W-:Y:S05]  /*38350*/  @!P6 BRA `(.L_x_6670) ;  /* 0x000000000078e947 */ /* 0x000fea0003800000 */
[----:B------:R-:W-:-:S06]  /*38360*/  ULOP3.LUT UR4, UR60, 0x2, URZ, 0xfc, !UPT ;  /* 0x000000023c047892 */ /* 0x000fcc000f8efc3f */
[----:B-1----:R-:W-:-:S05]  /*38370*/  IMAD.U32 R0, RZ, RZ, UR4 ;  /* 0x00000004ff007e24 */ /* 0x002fca000f8e00ff */
[----:B------:R-:W-:-:S13]  /*38380*/  ISETP.NE.AND P0, PT, R0, 0x3, PT ;  /* 0x000000030000780c */ /* 0x000fda0003f05270 */
[----:B------:R-:W-:Y:S05]  /*38390*/  @!P0 BRA `(.L_x_7052) ;  /* 0x0000000000048947 */ /* 0x000fea0003800000 */
[----:B------:R-:W-:Y:S01]  /*383a0*/  BPT.TRAP 0x1 ;  /* 0x000000040000795c */ /* 0x000fe20000300000 */
.L_x_7052:
[----:B------:R-:W-:Y:S01]  /*383b0*/  IMAD R5, R22, 0x8, R7 ;  /* 0x0000000816057824 */ /* 0x000fe200078e0207 */
[----:B------:R-:W-:Y:S01]  /*383c0*/  SHF.L.U32 R0, R28, 0x1f, RZ ;  /* 0x0000001f1c007819 */ /* 0x000fe200000006ff */
[----:B------:R-:W-:-:S03]  /*383d0*/  VIADD R22, R22, 0x1 ;  /* 0x0000000116167836 */ /* 0x000fc60000000000 */
[----:B------:R-:W1:Y:S02]  /*383e0*/  SYNCS.PHASECHK.TRANS64.TRYWAIT P1, [R5+URZ+0x38840], R0 ;  /* 0x03884000050075a7 */ /* 0x000e64000802017f */
[----:B------:R-:W-:-:S04]  /*383f0*/  ISETP.NE.AND P2, PT, R22, 0x2, PT ;  /* 0x000000021600780c */ /* 0x000fc80003f45270 */
[----:B------:R-:W-:Y:S01]  /*38400*/  SEL R3, RZ, 0x1, P2 ;  /* 0x00000001ff037807 */ /* 0x000fe20001000000 */
[----:B-1----:R-:W-:Y:S08]  /*38410*/  @!P1 BRA `(.L_x_7053) ;  /* 0x0000004c00089947 */ /* 0x002ff00003800000 */
.L_x_7208:
[----:B------:R-:W-:Y:S02]  /*38420*/  SEL R22, R22, RZ, P2 ;  /* 0x000000ff16167207 */ /* 0x000fe40001000000 */
[----:B------:R-:W-:Y:S01]  /*38430*/  LOP3.LUT R2, R28, R3, RZ, 0x3c, !PT ;  /* 0x000000031c027212 */ /* 0x000fe200078e3cff */
[----:B------:R-:W-:Y:S06]  /*38440*/  @!P0 BRA `(.L_x_7054) ;  /* 0x0000000000048947 */ /* 0x000fec0003800000 */
[----:B------:R-:W-:Y:S01]  /*38450*/  BPT.TRAP 0x1 ;  /* 0x000000040000795c */ /* 0x000fe20000300000 */
.L_x_7054:
[----:B------:R-:W-:Y:S01]  /*38460*/  IMAD R3, R22, 0x8, R7 ;  /* 0x0000000816037824 */ /* 0x000fe200078e0207 */
[----:B------:R-:W-:-:S04]  /*38470*/  SHF.L.U32 R2, R2, 0x1f, RZ ;  /* 0x0000001f02027819 */ /* 0x000fc800000006ff */
[----:B------:R-:W4:Y:S02]  /*38480*/  SYNCS.PHASECHK.TRANS64.TRYWAIT P1, [R3+URZ+0x38840], R2 ;  /* 0x03884002030075a7 */ /* 0x000f24000802017f */
[----:B----4-:R-:W-:Y:S05]  /*38490*/  @!P1 BRA `(.L_x_7055) ;  /* 0x0000004800fc9947 */ /* 0x010fea0003800000 */
.L_x_7209:
[----:B------:R-:W-:Y:S05]  /*384a0*/  @!P0 BRA `(.L_x_7056) ;  /* 0x0000000000048947 */ /* 0x000fea0003800000 */
[----:B------:R-:W-:Y:S01]  /*384b0*/  BPT.TRAP 0x1 ;  /* 0x000000040000795c */ /* 0x000fe20000300000 */
.L_x_7056:
[----:B------:R-:W5:Y:S02]  /*384c0*/  SYNCS.PHASECHK.TRANS64.TRYWAIT P1, [R5+URZ+0x38860], R0 ;  /* 0x03886000050075a7 */ /* 0x000f64000802017f */
[----:B-----5:R-:W-:Y:S05]  /*384d0*/  @!P1 BRA `(.L_x_7057) ;  /* 0x0000004c00009947 */ /* 0x020fea0003800000 */
.L_x_7210:
[----:B------:R-:W-:Y:S05]  /*384e0*/  @!P0 BRA `(.L_x_7058) ;  /* 0x0000000000048947 */ /* 0x000fea0003800000 */
[----:B------:R-:W-:Y:S01]  /*384f0*/  BPT.TRAP 0x1 ;  /* 0x000000040000795c */ /* 0x000fe20000300000 */
.L_x_7058:
[----:B------:R0:W0:Y:S02]  /*38500*/  SYNCS.PHASECHK.TRANS64.TRYWAIT P0, [R3+URZ+0x38860], R2 ;  /* 0x03886002030075a7 */ /* 0x000024000800017f */
[----:B0-----:R-:W-:Y:S05]  /*38510*/  @!P0 NANOSLEEP.SYNCS 0x989680 ;  /* 0x009896800000895d */ /* 0x001fea0003900000 */
[----:B------:R-:W0:Y:S02]  /*38520*/  @!P0 SYNCS.PHASECHK.TRANS64 P0, [R3+URZ+0x38860], R2 ;  /* 0x03886002030085a7 */ /* 0x000e24000800007f */
[----:B0-----:R-:W-:Y:S05]  /*38530*/  @!P0 BRA `(.L_x_7058) ;  /* 0xfffffffc00f08947 */ /* 0x001fea000383ffff */
.L_x_6670:
[----:B------:R-:W-:Y:S05]  /*38540*/  BSYNC B9 ;  /* 0x0000000000097941 */ /* 0x000fea0003800000 */
.L_x_6667:
[----:B------:R-:W-:Y:S05]  /*38550*/  EXIT ;  /* 0x000000000000794d */ /* 0x000fea0003800000 */
.L_x_6696:
[----:B0-----:R0:W1:Y:S02]  /*38560*/  SYNCS.PHASECHK.TRANS64.TRYWAIT P4, [R40+URZ+0x38890], R51 ;  /* 0x03889033280075a7 */ /* 0x001064000808017f */
[----:B-1----:R-:W-:Y:S05]  /*38570*/  @!P4 NANOSLEEP.SYNCS 0x989680 ;  /* 0x009896800000c95d */ /* 0x002fea0003900000 */
[----:B------:R-:W1:Y:S02]  /*38580*/  @!P4 SYNCS.PHASECHK.TRANS64 P4, [R40+URZ+0x38890], R51 ;  /* 0x038890332800c5a7 */ /* 0x000e64000808007f */
[----:B-1----:R-:W-:Y:S05]  /*38590*/  @!P4 BRA `(.L_x_6696) ;  /* 0xfffffffc00f0c947 */ /* 0x002fea000383ffff */
[----:B------:R-:W-:Y:S05]  /*385a0*/  BRA `(.L_x_7059) ;  /* 0xfffffca800c87947 */ /* 0x000fea000383ffff */
.L_x_6697:
        /* <DEDUP_REMOVED lines=8> */
.L_x_7061:
[----:B------:R-:W-:Y:S05]  /*38630*/  BSYNC B1 ;  /* 0x0000000000017941 */ /* 0x000fea0003800000 */
.L_x_7060:
        /* <DEDUP_REMOVED lines=8> */
.L_x_7062:
[----:B------:R-:W-:Y:S05]  /*386c0*/  BRA `(.L_x_7063) ;  /* 0xfffffca800947947 */ /* 0x000fea000383ffff */
.L_x_6707:
[----:B0-----:R0:W1:Y:S02]  /*386d0*/  SYNCS.PHASECHK.TRANS64.TRYWAIT P5, [R40+URZ+0x38890], R51 ;  /* 0x03889033280075a7 */ /* 0x00106400080a017f */
[----:B-1----:R-:W-:Y:S05]  /*386e0*/  @!P5 NANOSLEEP.SYNCS 0x989680 ;  /* 0x009896800000d95d */ /* 0x002fea0003900000 */
[----:B------:R-:W1:Y:S02]  /*386f0*/  @!P5 SYNCS.PHASECHK.TRANS64 P5, [R40+URZ+0x38890], R51 ;  /* 0x038890332800d5a7 */ /* 0x000e6400080a007f */
[----:B-1----:R-:W-:Y:S05]  /*38700*/  @!P5 BRA `(.L_x_6707) ;  /* 0xfffffffc00f0d947 */ /* 0x002fea000383ffff */
[----:B------:R-:W-:Y:S05]  /*38710*/  BRA `(.L_x_7064) ;  /* 0xfffffcb400507947 */ /* 0x000fea000383ffff */
.L_x_6708:
        /* <DEDUP_REMOVED lines=8> */
.L_x_7066:
[----:B------:R-:W-:Y:S05]  /*387a0*/  BSYNC B1 ;  /* 0x0000000000017941 */ /* 0x000fea0003800000 */
.L_x_7065:
        /* <DEDUP_REMOVED lines=8> */
.L_x_7067:
[----:B------:R-:W-:Y:S01]  /*38830*/  IMAD.MOV.U32 R20, RZ, RZ, R14 ;  /* 0x000000ffff147224 */ /* 0x000fe200078e000e */
[----:B------:R-:W-:Y:S06]  /*38840*/  BRA `(.L_x_7068) ;  /* 0xfffffcb400187947 */ /* 0x000fec000383ffff */
.L_x_6713:
[----:B0-----:R0:W1:Y:S02]  /*38850*/  SYNCS.PHASECHK.TRANS64.TRYWAIT P0, [R40+URZ+0x38890], R51 ;  /* 0x03889033280075a7 */ /* 0x001064000800017f */
[----:B-1----:R-:W-:Y:S05]  /*38860*/  @!P0 NANOSLEEP.SYNCS 0x989680 ;  /* 0x009896800000895d */ /* 0x002fea0003900000 */
[----:B------:R-:W1:Y:S02]  /*38870*/  @!P0 SYNCS.PHASECHK.TRANS64 P0, [R40+URZ+0x38890], R51 ;  /* 0x03889033280085a7 */ /* 0x000e64000800007f */
[----:B-1----:R-:W-:Y:S05]  /*38880*/  @!P0 BRA `(.L_x_6713) ;  /* 0xfffffffc00f08947 */ /* 0x002fea000383ffff */
[----:B------:R-:W-:Y:S05]  /*38890*/  BRA `(.L_x_7069) ;  /* 0xfffffcb800f07947 */ /* 0x000fea000383ffff */
.L_x_6714:
[----:B------:R-:W-:Y:S01]  /*388a0*/  BSSY B1, `(.L_x_7070) ;  /* 0x0000007000017945 */ /* 0x000fe20003800000 */
[----:B------:R-:W-:Y:S02]  /*388b0*/  IMAD.MOV.U32 R12, RZ, RZ, RZ ;  /* 0x000000ffff0c7224 */ /* 0x000fe400078e00ff */
[----:B------:R-:W-:Y:S02]  /*388c0*/  IMAD.MOV.U32 R11, RZ, RZ, 0x1c1f ;  /* 0x00001c1fff0b7424 */ /* 0x000fe400078e00ff */
[----:B------:R-:W-:-:S07]  /*388d0*/  IMAD.MOV.U32 R15, RZ, RZ, -0x1 ;  /* 0xffffffffff0f7424 */ /* 0x000fce00078e00ff */
[----:B0-----:R-:W-:Y:S05]  /*388e0*/  WARPSYNC.COLLECTIVE R15, `(.L_x_7071) ;  /* 0x000000000f087348 */ /* 0x001fea0003c00000 */
[----:B------:R1:W2:Y:S02]  /*388f0*/  SHFL.IDX P6, R14, R13, R12, R11 ;  /* 0x0000000c0d0e7389 */ /* 0x0002a400000c000b */
[----:B012---:R-:W-:Y:S01]  /*38900*/  ENDCOLLECTIVE ;  /* 0x000000000000791b */ /* 0x007fe20003800000 */
.L_x_7071:
[----:B------:R-:W-:Y:S05]  /*38910*/  BSYNC B1 ;  /* 0x0000000000017941 */ /* 0x000fea0003800000 */
.L_x_7070:
        /* <DEDUP_REMOVED lines=8> */
.L_x_7072:
[----:B------:R-:W-:Y:S05]  /*389a0*/  BRA `(.L_x_7073) ;  /* 0xfffffcbc00107947 */ /* 0x000fea000383ffff */
.L_x_6718:
[----:B----4-:R4:W0:Y:S02]  /*389b0*/  SYNCS.PHASECHK.TRANS64.TRYWAIT P3, [R40+URZ+0x388b0], R51 ;  /* 0x0388b033280075a7 */ /* 0x010824000806017f */
[----:B0-----:R-:W-:Y:S05]  /*389c0*/  @!P3 NANOSLEEP.SYNCS 0x989680 ;  /* 0x009896800000b95d */ /* 0x001fea0003900000 */
[----:B------:R-:W0:Y:S02]  /*389d0*/  @!P3 SYNCS.PHASECHK.TRANS64 P3, [R40+URZ+0x388b0], R51 ;  /* 0x0388b0332800b5a7 */ /* 0x000e24000806007f */
[----:B0-----:R-:W-:Y:S05]  /*389e0*/  @!P3 BRA `(.L_x_6718) ;  /* 0xfffffffc00f0b947 */ /* 0x001fea000383ffff */
[----:B------:R-:W-:Y:S05]  /*389f0*/  BRA `(.L_x_7074) ;  /* 0xfffffcbc00a07947 */ /* 0x000fea000383ffff */
.L_x_6764:
        /* <DEDUP_REMOVED lines=8> */
.L_x_7076:
[----:B------:R-:W-:Y:S05]  /*38a80*/  BSYNC B1 ;  /* 0x0000000000017941 */ /* 0x000fea0003800000 */
.L_x_7075:
        /* <DEDUP_REMOVED lines=8> */
.L_x_7077:
[----:B------:R-:W-:Y:S02]  /*38b10*/  IMAD.MOV.U32 R13, RZ, RZ, R35 ;  /* 0x000000ffff0d7224 */ /* 0x000fe400078e0023 */
[----:B------:R-:W-:-:S07]  /*38b20*/  IMAD.MOV.U32 R6, RZ, RZ, R14 ;  /* 0x000000ffff067224 */ /* 0x000fce00078e000e */
[----:B------:R-:W-:Y:S05]  /*38b30*/  WARPSYNC.COLLECTIVE R15, `(.L_x_7078) ;  /* 0x000000000f087348 */ /* 0x000fea0003c00000 */
[----:B------:R0:W1:Y:S02]  /*38b40*/  SHFL.IDX P6, R14, R13, R12, R11 ;  /* 0x0000000c0d0e7389 */ /* 0x00006400000c000b */
[----:B01----:R-:W-:Y:S01]  /*38b50*/  ENDCOLLECTIVE ;  /* 0x000000000000791b */ /* 0x003fe20003800000 */
.L_x_7078:
[----:B------:R-:W-:Y:S02]  /*38b60*/  IMAD.MOV.U32 R13, RZ, RZ, R3 ;  /* 0x000000ffff0d7224 */ /* 0x000fe400078e0003 */
[----:B------:R-:W-:-:S07]  /*38b70*/  IMAD.MOV.U32 R20, RZ, RZ, R14 ;  /* 0x000000ffff147224 */ /* 0x000fce00078e000e */
[----:B------:R-:W-:Y:S05]  /*38b80*/  WARPSYNC.COLLECTIVE R15, `(.L_x_7079) ;  /* 0x000000000f087348 */ /* 0x000fea0003c00000 */
[----:B------:R0:W1:Y:S02]  /*38b90*/  SHFL.IDX P6, R14, R13, R12, R11 ;  /* 0x0000000c0d0e7389 */ /* 0x00006400000c000b */
[----:B01----:R-:W-:Y:S01]  /*38ba0*/  ENDCOLLECTIVE ;  /* 0x000000000000791b */ /* 0x003fe20003800000 */
.L_x_7079:
[----:B------:R-:W-:Y:S01]  /*38bb0*/  IMAD.MOV.U32 R8, RZ, RZ, R14 ;  /* 0x000000ffff087224 */ /* 0x000fe200078e000e */
[----:B------:R-:W-:Y:S06]  /*38bc0*/  BRA `(.L_x_7080) ;  /* 0xfffffd6400a07947 */ /* 0x000fec000383ffff */
.L_x_6767:
[----:B------:R-:W-:Y:S01]  /*38bd0*/  BSSY B1, `(.L_x_7081) ;  /* 0x0000008000017945 */ /* 0x000fe20003800000 */
[----:B------:R-:W-:Y:S02]  /*38be0*/  IMAD.MOV.U32 R13, RZ, RZ, R64 ;  /* 0x000000ffff0d7224 */ /* 0x000fe400078e0040 */
[----:B------:R-:W-:Y:S02]  /*38bf0*/  IMAD.MOV.U32 R12, RZ, RZ, 0x1 ;  /* 0x00000001ff0c7424 */ /* 0x000fe400078e00ff */
[----:B------:R-:W-:Y:S02]  /*38c00*/  IMAD.MOV.U32 R11, RZ, RZ, 0x1c1f ;  /* 0x00001c1fff0b7424 */ /* 0x000fe400078e00ff */
[----:B------:R-:W-:-:S07]  /*38c10*/  IMAD.MOV.U32 R15, RZ, RZ, -0x1 ;  /* 0xffffffffff0f7424 */ /* 0x000fce00078e00ff */
[----:B0---4-:R-:W-:Y:S05]  /*38c20*/  WARPSYNC.COLLECTIVE R15, `(.L_x_7082) ;  /* 0x000000000f087348 */ /* 0x011fea0003c00000 */
[----:B------:R1:W2:Y:S02]  /*38c30*/  SHFL.IDX P6, R14, R13, R12, R11 ;  /* 0x0000000c0d0e7389 */ /* 0x0002a400000c000b */
[----:B012-4-:R-:W-:Y:S01]  /*38c40*/  ENDCOLLECTIVE ;  /* 0x000000000000791b */ /* 0x017fe20003800000 */
.L_x_7082:
[----:B------:R-:W-:Y:S05]  /*38c50*/  BSYNC B1 ;  /* 0x0000000000017941 */ /* 0x000fea0003800000 */
.L_x_7081:
        /* <DEDUP_REMOVED lines=8> */
.L_x_7083:
[----:B------:R-:W-:Y:S02]  /*38ce0*/  IMAD.MOV.U32 R13, RZ, RZ, R35 ;  /* 0x000000ffff0d7224 */ /* 0x000fe400078e0023 */
[----:B------:R-:W-:-:S07]  /*38cf0*/  IMAD.MOV.U32 R6, RZ, RZ, R14 ;  /* 0x000000ffff067224 */ /* 0x000fce00078e000e */
[----:B------:R-:W-:Y:S05]  /*38d00*/  WARPSYNC.COLLECTIVE R15, `(.L_x_7084) ;  /* 0x000000000f087348 */ /* 0x000fea0003c00000 */
[----:B------:R0:W1:Y:S02]  /*38d10*/  SHFL.IDX P6, R14, R13, R12, R11 ;  /* 0x0000000c0d0e7389 */ /* 0x00006400000c000b */
[----:B01----:R-:W-:Y:S01]  /*38d20*/  ENDCOLLECTIVE ;  /* 0x000000000000791b */ /* 0x003fe20003800000 */
.L_x_7084:
[----:B------:R-:W-:Y:S02]  /*38d30*/  IMAD.MOV.U32 R13, RZ, RZ, R3 ;  /* 0x000000ffff0d7224 */ /* 0x000fe400078e0003 */
[----:B------:R-:W-:-:S07]  /*38d40*/  IMAD.MOV.U32 R35, RZ, RZ, R14 ;  /* 0x000000ffff237224 */ /* 0x000fce00078e000e */
[----:B------:R-:W-:Y:S05]  /*38d50*/  WARPSYNC.COLLECTIVE R15, `(.L_x_7085) ;  /* 0x000000000f087348 */ /* 0x000fea0003c00000 */
[----:B------:R0:W1:Y:S02]  /*38d60*/  SHFL.IDX P6, R14, R13, R12, R11 ;  /* 0x0000000c0d0e7389 */ /* 0x00006400000c000b */
[----:B01----:R-:W-:Y:S01]  /*38d70*/  ENDCOLLECTIVE ;  /* 0x000000000000791b */ /* 0x003fe20003800000 */
.L_x_7085:
[----:B------:R-:W-:Y:S05]  /*38d80*/  BRA `(.L_x_7086) ;  /* 0xfffffd6800047947 */ /* 0x000fea000383ffff */
.L_x_6771:
[----:B----4-:R4:W0:Y:S02]  /*38d90*/  SYNCS.PHASECHK.TRANS64.TRYWAIT P0, [R2+URZ+0x38800], R3 ;  /* 0x03880003020075a7 */ /* 0x010824000800017f */
[----:B0-----:R-:W-:Y:S05]  /*38da0*/  @!P0 NANOSLEEP.SYNCS 0x989680 ;  /* 0x009896800000895d */ /* 0x001fea0003900000 */
[----:B------:R-:W0:Y:S02]  /*38db0*/  @!P0 SYNCS.PHASECHK.TRANS64 P0, [R2+URZ+0x38800], R3 ;  /* 0x03880003020085a7 */ /* 0x000e24000800007f */
[----:B0-----:R-:W-:Y:S05]  /*38dc0*/  @!P0 BRA `(.L_x_6771) ;  /* 0xfffffffc00f08947 */ /* 0x001fea000383ffff */
[----:B------:R-:W-:Y:S05]  /*38dd0*/  BRA `(.L_x_7087) ;  /* 0xfffffd6800907947 */ /* 0x000fea000383ffff */
.L_x_6779:
[----:B------:R-:W0:Y:S01]  /*38de0*/  LDC R71, c[0x0][0x3f4] ;  /* 0x0000fd00ff477b82 */ /* 0x000e220000000800 */
        /* <DEDUP_REMOVED lines=8> */
.L_x_7089:
[----:B------:R-:W-:Y:S05]  /*38e70*/  BSYNC B1 ;  /* 0x0000000000017941 */ /* 0x000fea0003800000 */
.L_x_7088:
        /* <DEDUP_REMOVED lines=10> */
.L_x_7090:
        /* <DEDUP_REMOVED lines=8> */
.L_x_7091:
[----:B------:R-:W-:-:S05]  /*38fa0*/  @!P1 IADD3 R6, P2, R5, R9, RZ ;  /* 0x0000000905069210 */ /* 0x000fca0007f5e0ff */
[----:B------:R-:W-:Y:S02]  /*38fb0*/  @!P1 IMAD.X R5, R4, 0x1, R21, P2 ;  /* 0x0000000104059824 */ /* 0x000fe400010e0615 */
[----:B------:R-:W-:Y:S02]  /*38fc0*/  @!P1 IMAD.MOV.U32 R4, RZ, RZ, R6 ;  /* 0x000000ffff049224 */ /* 0x000fe400078e0006 */
[----:B------:R-:W-:-:S04]  /*38fd0*/  IMAD.MOV.U32 R13, RZ, RZ, R69 ;  /* 0x000000ffff0d7224 */ /* 0x000fc800078e0045 */
[----:B------:R-:W5:Y:S01]  /*38fe0*/  @!P1 LD.E.128 R4, desc[UR36][R4.64] ;  /* 0x0000002404049980 */ /* 0x000f62000c101d00 */
[----:B------:R-:W-:-:S07]  /*38ff0*/  IMAD.MOV.U32 R8, RZ, RZ, R14 ;  /* 0x000000ffff087224 */ /* 0x000fce00078e000e */
[----:B-----5:R-:W-:Y:S05]  /*39000*/  WARPSYNC.COLLECTIVE R15, `(.L_x_7092) ;  /* 0x000000000f087348 */ /* 0x020fea0003c00000 */
[----:B------:R0:W1:Y:S02]  /*39010*/  SHFL.IDX P6, R14, R13, R12, R11 ;  /* 0x0000000c0d0e7389 */ /* 0x00006400000c000b */
[----:B01---5:R-:W-:Y:S01]  /*39020*/  ENDCOLLECTIVE ;  /* 0x000000000000791b */ /* 0x023fe20003800000 */
.L_x_7092:
[----:B------:R-:W-:-:S05]  /*39030*/  @!P1 IADD3 R14, P2, R14, R9, RZ ;  /* 0x000000090e0e9210 */ /* 0x000fca0007f5e0ff */
[----:B------:R-:W-:Y:S02]  /*39040*/  @!P1 IMAD.X R9, R8, 0x1, R21, P2 ;  /* 0x0000000108099824 */ /* 0x000fe400010e0615 */
[----:B------:R-:W-:-:S06]  /*39050*/  @!P1 IMAD.MOV.U32 R8, RZ, RZ, R14 ;  /* 0x000000ffff089224 */ /* 0x000fcc00078e000e */
[----:B------:R-:W2:Y:S01]  /*39060*/  @!P1 LD.E.128 R8, desc[UR36][R8.64] ;  /* 0x0000002408089980 */ /* 0x000ea2000c101d00 */
[----:B------:R-:W-:Y:S01]  /*39070*/  CS2R R64, SRZ ;  /* 0x0000000000407805 */ /* 0x000fe2000001ff00 */
[----:B------:R-:W-:Y:S02]  /*39080*/  IMAD.MOV.U32 R13, RZ, RZ, R27 ;  /* 0x000000ffff0d7224 */ /* 0x000fe400078e001b */
[----:B------:R-:W-:Y:S01]  /*39090*/  IMAD.MOV.U32 R12, RZ, RZ, 0x1 ;  /* 0x00000001ff0c7424 */ /* 0x000fe200078e00ff */
[----:B------:R-:W-:Y:S02]  /*390a0*/  CS2R R20, SRZ ;  /* 0x0000000000147805 */ /* 0x000fe4000001ff00 */
[----:B------:R-:W-:Y:S02]  /*390b0*/  CS2R R58, SRZ ;  /* 0x00000000003a7805 */ /* 0x000fe4000001ff00 */
[----:B------:R-:W-:Y:S01]  /*390c0*/  CS2R R62, SRZ ;  /* 0x00000000003e7805 */ /* 0x000fe2000001ff00 */
[----:B--2---:R-:W-:-:S02]  /*390d0*/  @!P1 IMAD.MOV.U32 R65, RZ, RZ, R11 ;  /* 0x000000ffff419224 */ /* 0x004fc400078e000b */
[----:B------:R-:W-:-:S07]  /*390e0*/  IMAD.MOV.U32 R11, RZ, RZ, 0x1c1f ;  /* 0x00001c1fff0b7424 */ /* 0x000fce00078e00ff */
[----:B------:R-:W-:Y:S05]  /*390f0*/  WARPSYNC.COLLECTIVE R15, `(.L_x_7093) ;  /* 0x000000000f087348 */ /* 0x000fea0003c00000 */
[----:B------:R0:W1:Y:S02]  /*39100*/  SHFL.IDX P6, R14, R13, R12, R11 ;  /* 0x0000000c0d0e7389 */ /* 0x00006400000c000b */
[----:B01----:R-:W-:Y:S01]  /*39110*/  ENDCOLLECTIVE ;  /* 0x000000000000791b */ /* 0x003fe20003800000 */
.L_x_7093:
[----:B------:R-:W-:Y:S02]  /*39120*/  IMAD.MOV.U32 R13, RZ, RZ, R35 ;  /* 0x000000ffff0d7224 */ /* 0x000fe400078e0023 */
[----:B------:R-:W-:-:S07]  /*39130*/  IMAD.MOV.U32 R24, RZ, RZ, R14 ;  /* 0x000000ffff187224 */ /* 0x000fce00078e000e */
[----:B------:R-:W-:Y:S05]  /*39140*/  WARPSYNC.COLLECTIVE R15, `(.L_x_7094) ;  /* 0x000000000f087348 */ /* 0x000fea0003c00000 */
[----:B------:R0:W1:Y:S02]  /*39150*/  SHFL.IDX P6, R14, R13, R12, R11 ;  /* 0x0000000c0d0e7389 */ /* 0x00006400000c000b */
[----:B01----:R-:W-:Y:S01]  /*39160*/  ENDCOLLECTIVE ;  /* 0x000000000000791b */ /* 0x003fe20003800000 */
.L_x_7094:
[----:B------:R-:W-:Y:S02]  /*39170*/  IMAD.MOV.U32 R13, RZ, RZ, R25 ;  /* 0x000000ffff0d7224 */ /* 0x000fe400078e0019 */
[----:B------:R-:W-:-:S07]  /*39180*/  IMAD.MOV.U32 R26, RZ, RZ, R14 ;  /* 0x000000ffff1a7224 */ /* 0x000fce00078e000e */
[----:B------:R-:W-:Y:S05]  /*39190*/  WARPSYNC.COLLECTIVE R15, `(.L_x_7095) ;  /* 0x000000000f087348 */ /* 0x000fea0003c00000 */
[----:B------:R0:W1:Y:S02]  /*391a0*/  SHFL.IDX P6, R14, R13, R12, R11 ;  /* 0x0000000c0d0e7389 */ /* 0x00006400000c000b */
[----:B01----:R-:W-:Y:S01]  /*391b0*/  ENDCOLLECTIVE ;  /* 0x000000000000791b */ /* 0x003fe20003800000 */
.L_x_7095:
[----:B------:R-:W-:Y:S02]  /*391c0*/  @!P1 IMAD.MOV.U32 R20, RZ, RZ, R6 ;  /* 0x000000ffff149224 */ /* 0x000fe400078e0006 */
[----:B------:R-:W-:Y:S02]  /*391d0*/  @!P1 IMAD.MOV.U32 R21, RZ, RZ, R7 ;  /* 0x000000ffff159224 */ /* 0x000fe400078e0007 */
[----:B------:R-:W-:Y:S02]  /*391e0*/  @!P1 IMAD.MOV.U32 R58, RZ, RZ, R4 ;  /* 0x000000ffff3a9224 */ /* 0x000fe400078e0004 */
[----:B------:R-:W-:Y:S02]  /*391f0*/  @!P1 IMAD.MOV.U32 R59, RZ, RZ, R5 ;  /* 0x000000ffff3b9224 */ /* 0x000fe400078e0005 */
[----:B------:R-:W-:Y:S02]  /*39200*/  IMAD.MOV.U32 R4, RZ, RZ, R20 ;  /* 0x000000ffff047224 */ /* 0x000fe400078e0014 */
[----:B------:R-:W-:-:S02]  /*39210*/  IMAD.MOV.U32 R5, RZ, RZ, R21 ;  /* 0x000000ffff057224 */ /* 0x000fc400078e0015 */
[----:B------:R-:W-:Y:S01]  /*39220*/  IMAD.MOV.U32 R13, RZ, RZ, R69 ;  /* 0x000000ffff0d7224 */ /* 0x000fe200078e0045 */
[----:B------:R-:W-:Y:S01]  /*39230*/  PRMT R70, R70, 0x5410, R4 ;  /* 0x0000541046467816 */ /* 0x000fe20000000004 */
[----:B------:R-:W-:Y:S01]  /*39240*/  IMAD.MOV.U32 R4, RZ, RZ, R58 ;  /* 0x000000ffff047224 */ /* 0x000fe200078e003a */
[----:B------:R-:W-:Y:S01]  /*39250*/  PRMT R79, R79, 0x5410, R5 ;  /* 0x000054104f4f7816 */ /* 0x000fe20000000005 */
[----:B------:R-:W-:Y:S02]  /*39260*/  IMAD.MOV.U32 R5, RZ, RZ, R59 ;  /* 0x000000ffff057224 */ /* 0x000fe400078e003b */
[----:B------:R-:W-:-:S07]  /*39270*/  IMAD.MOV.U32 R25, RZ, RZ, R14 ;  /* 0x000000ffff197224 */ /* 0x000fce00078e000e */
[----:B------:R-:W-:Y:S05]  /*39280*/  WARPSYNC.COLLECTIVE R15, `(.L_x_7096) ;  /* 0x000000000f087348 */ /* 0x000fea0003c00000 */
[----:B------:R0:W1:Y:S02]  /*39290*/  SHFL.IDX P6, R14, R13, R12, R11 ;  /* 0x0000000c0d0e7389 */ /* 0x00006400000c000b */
[----:B01----:R-:W-:Y:S01]  /*392a0*/  ENDCOLLECTIVE ;  /* 0x000000000000791b */ /* 0x003fe20003800000 */
.L_x_7096:
[----:B------:R-:W-:Y:S01]  /*392b0*/  @!P1 IMAD.MOV.U32 R64, RZ, RZ, R10 ;  /* 0x000000ffff409224 */ /* 0x000fe200078e000a */
[----:B------:R-:W-:Y:S02]  /*392c0*/  PRMT R70, R4, 0x7610, R70 ;  /* 0x0000761004467816 */ /* 0x000fe40000000046 */
[----:B------:R-:W-:Y:S01]  /*392d0*/  PRMT R35, R5, 0x7610, R35 ;  /* 0x0000761005237816 */ /* 0x000fe20000000023 */
[----:B------:R-:W-:Y:S02]  /*392e0*/  IMAD.MOV.U32 R4, RZ, RZ, R64 ;  /* 0x000000ffff047224 */ /* 0x000fe400078e0040 */
[----:B------:R-:W-:Y:S02]  /*392f0*/  IMAD.MOV.U32 R5, RZ, RZ, R65 ;  /* 0x000000ffff057224 */ /* 0x000fe400078e0041 */
[----:B------:R-:W-:Y:S02]  /*39300*/  @!P1 IMAD.MOV.U32 R62, RZ, RZ, R8 ;  /* 0x000000ffff3e9224 */ /* 0x000fe400078e0008 */
[----:B------:R-:W-:Y:S01]  /*39310*/  @!P1 IMAD.MOV.U32 R63, RZ, RZ, R9 ;  /* 0x000000ffff3f9224 */ /* 0x000fe200078e0009 */
[----:B------:R-:W-:Y:S01]  /*39320*/  PRMT R35, R35, 0x5410, R4 ;  /* 0x0000541023237816 */ /* 0x000fe20000000004 */
[----:B------:R-:W-:Y:S01]  /*39330*/  IMAD.MOV.U32 R4, RZ, RZ, R62 ;  /* 0x000000ffff047224 */ /* 0x000fe200078e003e */
[----:B------:R-:W-:Y:S01]  /*39340*/  PRMT R69, R5, 0x7610, R69 ;  /* 0x0000761005457816 */ /* 0x000fe20000000045 */
[----:B------:R-:W-:Y:S01]  /*39350*/  IMAD.MOV.U32 R5, RZ, RZ, R63 ;  /* 0x000000ffff057224 */ /* 0x000fe200078e003f */
[----:B------:R-:W-:-:S02]  /*39360*/  CS2R R6, SRZ ;  /* 0x0000000000067805 */ /* 0x000fc4000001ff00 */
[----:B------:R-:W-:Y:S02]  /*39370*/  PRMT R83, R4, 0x7610, R83 ;  /* 0x0000761004537816 */ /* 0x000fe40000000053 */
[----:B------:R-:W-:Y:S01]  /*39380*/  PRMT R87, R5, 0x7610, R87 ;  /* 0x0000761005577816 */ /* 0x000fe20000000057 */
[----:B------:R-:W-:Y:S06]  /*39390*/  BRA `(.L_x_7097) ;  /* 0xfffffd7400d07947 */ /* 0x000fec000383ffff */
.L_x_6783:
[----:B0-----:R0:W1:Y:S02]  /*393a0*/  SYNCS.PHASECHK.TRANS64.TRYWAIT P1, [R2+URZ+0x38800], R13 ;  /* 0x0388000d020075a7 */ /* 0x001064000802017f */
[----:B-1----:R-:W-:Y:S05]  /*393b0*/  @!P1 NANOSLEEP.SYNCS 0x989680 ;  /* 0x009896800000995d */ /* 0x002fea0003900000 */
[----:B------:R-:W1:Y:S02]  /*393c0*/  @!P1 SYNCS.PHASECHK.TRANS64 P1, [R2+URZ+0x38800], R13 ;  /* 0x0388000d020095a7 */ /* 0x000e64000802007f */
[----:B-1----:R-:W-:Y:S05]  /*393d0*/  @!P1 BRA `(.L_x_6783) ;  /* 0xfffffffc00f09947 */ /* 0x002fea000383ffff */
[----:B------:R-:W-:Y:S05]  /*393e0*/  BRA `(.L_x_7098) ;  /* 0xfffffd78002c7947 */ /* 0x000fea000383ffff */
.L_x_6797:
[----:B-1----:R1:W2:Y:S02]  /*393f0*/  SYNCS.PHASECHK.TRANS64.TRYWAIT P0, [R2+URZ], R3 ;  /* 0x00000003020075a7 */ /* 0x0022a4000800017f */
[----:B--2---:R-:W-:Y:S05]  /*39400*/  @!P0 NANOSLEEP.SYNCS 0x989680 ;  /* 0x009896800000895d */ /* 0x004fea0003900000 */
[----:B------:R-:W2:Y:S02]  /*39410*/  @!P0 SYNCS.PHASECHK.TRANS64 P0, [R2+URZ], R3 ;  /* 0x00000003020085a7 */ /* 0x000ea4000800007f */
[----:B--2---:R-:W-:Y:S05]  /*39420*/  @!P0 BRA `(.L_x_6797) ;  /* 0xfffffffc00f08947 */ /* 0x004fea000383ffff */
[----:B------:R-:W-:Y:S05]  /*39430*/  BRA `(.L_x_6796) ;  /* 0xfffffd8c00d87947 */ /* 0x000fea000383ffff */
.L_x_6804:
[----:B-1----:R1:W2:Y:S02]  /*39440*/  SYNCS.PHASECHK.TRANS64.TRYWAIT P0, [R2+URZ], R3 ;  /* 0x00000003020075a7 */ /* 0x0022a4000800017f */
[----:B--2---:R-:W-:Y:S05]  /*39450*/  @!P0 NANOSLEEP.SYNCS 0x989680 ;  /* 0x009896800000895d */ /* 0x004fea0003900000 */
[----:B------:R-:W2:Y:S02]  /*39460*/  @!P0 SYNCS.PHASECHK.TRANS64 P0, [R2+URZ], R3 ;  /* 0x00000003020085a7 */ /* 0x000ea4000800007f */
[----:B--2---:R-:W-:Y:S05]  /*39470*/  @!P0 BRA `(.L_x_6804) ;  /* 0xfffffffc00f08947 */ /* 0x004fea000383ffff */
[----:B------:R-:W-:Y:S05]  /*39480*/  BRA `(.L_x_6803) ;  /* 0xfffffd9000e47947 */ /* 0x000fea000383ffff */
.L_x_6835:
[----:B-1----:R1:W2:Y:S02]  /*39490*/  SYNCS.PHASECHK.TRANS64.TRYWAIT P0, [R2+URZ], R3 ;  /* 0x00000003020075a7 */ /* 0x0022a4000800017f */
[----:B--2---:R-:W-:Y:S05]  /*394a0*/  @!P0 NANOSLEEP.SYNCS 0x989680 ;  /* 0x009896800000895d */ /* 0x004fea0003900000 */
[----:B------:R-:W2:Y:S02]  /*394b0*/  @!P0 SYNCS.PHASECHK.TRANS64 P0, [R2+URZ], R3 ;  /* 0x00000003020085a7 */ /* 0x000ea4000800007f */
[----:B--2---:R-:W-:Y:S05]  /*394c0*/  @!P0 BRA `(.L_x_6835) ;  /* 0xfffffffc00f08947 */ /* 0x004fea000383ffff */
[----:B------:R-:W-:Y:S05]  /*394d0*/  BRA `(.L_x_6834) ;  /* 0xfffffe0c00287947 */ /* 0x000fea000383ffff */
.L_x_6842:
[----:B-1----:R1:W2:Y:S02]  /*394e0*/  SYNCS.PHASECHK.TRANS64.TRYWAIT P0, [R2+URZ], R3 ;  /* 0x00000003020075a7 */ /* 0x0022a4000800017f */
[----:B--2---:R-:W-:Y:S05]  /*394f0*/  @!P0 NANOSLEEP.SYNCS 0x989680 ;  /* 0x009896800000895d */ /* 0x004fea0003900000 */
[----:B------:R-:W2:Y:S02]  /*39500*/  @!P0 SYNCS.PHASECHK.TRANS64 P0, [R2+URZ], R3 ;  /* 0x00000003020085a7 */ /* 0x000ea4000800007f */
[----:B--2---:R-:W-:Y:S05]  /*39510*/  @!P0 BRA `(.L_x_6842) ;  /* 0xfffffffc00f08947 */ /* 0x004fea000383ffff */
[----:B------:R-:W-:Y:S05]  /*39520*/  BRA `(.L_x_6841) ;  /* 0xfffffe1000347947 */ /* 0x000fea000383ffff */
.L_x_6859:
[----:B-1----:R1:W2:Y:S02]  /*39530*/  SYNCS.PHASECHK.TRANS64.TRYWAIT P0, [R2+URZ], R3 ;  /* 0x00000003020075a7 */ /* 0x0022a4000800017f */
[----:B--2---:R-:W-:Y:S05]  /*39540*/  @!P0 NANOSLEEP.SYNCS 0x989680 ;  /* 0x009896800000895d */ /* 0x004fea0003900000 */
[----:B------:R-:W2:Y:S02]  /*39550*/  @!P0 SYNCS.PHASECHK.TRANS64 P0, [R2+URZ], R3 ;  /* 0x00000003020085a7 */ /* 0x000ea4000800007f */
[----:B--2---:R-:W-:Y:S05]  /*39560*/  @!P0 BRA `(.L_x_6859) ;  /* 0xfffffffc00f08947 */ /* 0x004fea000383ffff */
[----:B------:R-:W-:Y:S05]  /*39570*/  BRA `(.L_x_6858) ;  /* 0xfffffe7800447947 */ /* 0x000fea000383ffff */
.L_x_6866:
[----:B-1----:R1:W2:Y:S02]  /*39580*/  SYNCS.PHASECHK.TRANS64.TRYWAIT P0, [R2+URZ], R3 ;  /* 0x00000003020075a7 */ /* 0x0022a4000800017f */
[----:B--2---:R-:W-:Y:S05]  /*39590*/  @!P0 NANOSLEEP.SYNCS 0x989680 ;  /* 0x009896800000895d */ /* 0x004fea0003900000 */
[----:B------:R-:W2:Y:S02]  /*395a0*/  @!P0 SYNCS.PHASECHK.TRANS64 P0, [R2+URZ], R3 ;  /* 0x00000003020085a7 */ /* 0x000ea4000800007f */
[----:B--2---:R-:W-:Y:S05]  /*395b0*/  @!P0 BRA `(.L_x_6866) ;  /* 0xfffffffc00f08947 */ /* 0x004fea000383ffff */
[----:B------:R-:W-:Y:S05]  /*395c0*/  BRA `(.L_x_6865) ;  /* 0xfffffe7c00507947 */ /* 0x000fea000383ffff */
.L_x_6930:
[----:B------:R-:W0:Y:S01]  /*395d0*/  S2R R12, SR_TID.X ;  /* 0x00000000000c7919 */ /* 0x000e220000002100 */
[----:B------:R-:W-:Y:S01]  /*395e0*/  BSSY B1, `(.L_x_7099) ;  /* 0x000000a000017945 */ /* 0x000fe20003800000 */
[----:B------:R-:W-:Y:S02]  /*395f0*/  IMAD.MOV.U32 R11, RZ, RZ, 0x1f ;  /* 0x0000001fff0b7424 */ /* 0x000fe400078e00ff */
        /* <DEDUP_REMOVED lines=8> */
.L_x_7100:
[----:B------:R-:W-:Y:S05]  /*39680*/  BSYNC B1 ;  /* 0x0000000000017941 */ /* 0x000fea0003800000 */
.L_x_7099:
[----:B------:R-:W-:Y:S05]  /*39690*/  BRA `(.L_x_7101) ;  /* 0xffffff7400647947 */ /* 0x000fea000383ffff */
.L_x_6932:
[----:B------:R-:W-:Y:S01]  /*396a0*/  BSSY B1, `(.L_x_7102) ;  /* 0x0000006000017945 */ /* 0x000fe20003800000 */
[----:B------:R-:W-:-:S07]  /*396b0*/  IMAD.MOV.U32 R15, RZ, RZ, -0x1 ;  /* 0xffffffffff0f7424 */ /* 0x000fce00078e00ff */
[----:B0-----:R-:W-:Y:S05]  /*396c0*/  WARPSYNC.COLLECTIVE R15, `(.L_x_7103) ;  /* 0x000000000f0c7348 */ /* 0x001fea0003c00000 */
[----:B------:R-:W-:Y:S02]  /*396d0*/  ELECT P6, UR62, PT ;  /* 0x00000000003e782f */ /* 0x000fe400038c0000 */
[----:B------:R-:W-:Y:S01]  /*396e0*/  MOV R14, UR62 ;  /* 0x0000003e000e7c02 */ /* 0x000fe20008000f00 */
[----:B0-----:R-:W-:Y:S10]  /*396f0*/  ENDCOLLECTIVE ;  /* 0x000000000000791b */ /* 0x001ff40003800000 */
.L_x_7103:
[----:B------:R-:W-:Y:S05]  /*39700*/  BSYNC B1 ;  /* 0x0000000000017941 */ /* 0x000fea0003800000 */
.L_x_7102:
[----:B------:R-:W-:Y:S05]  /*39710*/  BRA `(.L_x_6931) ;  /* 0xffffff74005c7947 */ /* 0x000fea000383ffff */
.L_x_6934:
[----:B0-----:R0:W1:Y:S02]  /*39720*/  SYNCS.PHASECHK.TRANS64.TRYWAIT P0, [R18+URZ+0x38820], R3 ;  /* 0x03882003120075a7 */ /* 0x001064000800017f */
[----:B-1----:R-:W-:Y:S05]  /*39730*/  @!P0 NANOSLEEP.SYNCS 0x989680 ;  /* 0x009896800000895d */ /* 0x002fea0003900000 */
[----:B------:R-:W1:Y:S02]  /*39740*/  @!P0 SYNCS.PHASECHK.TRANS64 P0, [R18+URZ+0x38820], R3 ;  /* 0x03882003120085a7 */ /* 0x000e64000800007f */
[----:B-1----:R-:W-:Y:S05]  /*39750*/  @!P0 BRA `(.L_x_6934) ;  /* 0xfffffffc00f08947 */ /* 0x002fea000383ffff */
[----:B------:R-:W-:Y:S05]  /*39760*/  BRA `(.L_x_7104) ;  /* 0xffffff74006c7947 */ /* 0x000fea000383ffff */
.L_x_6938:
[----:B0-----:R0:W1:Y:S02]  /*39770*/  SYNCS.PHASECHK.TRANS64.TRYWAIT P0, [R3+URZ+0x388a0], R7 ;  /* 0x0388a007030075a7 */ /* 0x001064000800017f */
[----:B-1----:R-:W-:Y:S05]  /*39780*/  @!P0 NANOSLEEP.SYNCS 0x989680 ;  /* 0x009896800000895d */ /* 0x002fea0003900000 */
[----:B------:R-:W1:Y:S02]  /*39790*/  @!P0 SYNCS.PHASECHK.TRANS64 P0, [R3+URZ+0x388a0], R7 ;  /* 0x0388a007030085a7 */ /* 0x000e64000800007f */
[----:B-1----:R-:W-:Y:S05]  /*397a0*/  @!P0 BRA `(.L_x_6938) ;  /* 0xfffffffc00f08947 */ /* 0x002fea000383ffff */
[----:B------:R-:W-:Y:S05]  /*397b0*/  BRA `(.L_x_7105) ;  /* 0xffffff7400847947 */ /* 0x000fea000383ffff */
.L_x_6943:
[----:B-1----:R1:W2:Y:S02]  /*397c0*/  SYNCS.PHASECHK.TRANS64.TRYWAIT P0, [R3+URZ+0x388c0], R7 ;  /* 0x0388c007030075a7 */ /* 0x0022a4000800017f */
[----:B--2---:R-:W-:Y:S05]  /*397d0*/  @!P0 NANOSLEEP.SYNCS 0x989680 ;  /* 0x009896800000895d */ /* 0x004fea0003900000 */
[----:B------:R-:W2:Y:S02]  /*397e0*/  @!P0 SYNCS.PHASECHK.TRANS64 P0, [R3+URZ+0x388c0], R7 ;  /* 0x0388c007030085a7 */ /* 0x000ea4000800007f */
[----:B--2---:R-:W-:Y:S05]  /*397f0*/  @!P0 BRA `(.L_x_6943) ;  /* 0xfffffffc00f08947 */ /* 0x004fea000383ffff */
[----:B------:R-:W-:Y:S05]  /*39800*/  BRA `(.L_x_7106) ;  /* 0xffffff7800007947 */ /* 0x000fea000383ffff */
.L_x_6957:
[----:B0-----:R0:W1:Y:S02]  /*39810*/  SYNCS.PHASECHK.TRANS64.TRYWAIT P1, [R10+URZ+0x388a0], R2 ;  /* 0x0388a0020a0075a7 */ /* 0x001064000802017f */
[----:B-1----:R-:W-:Y:S05]  /*39820*/  @!P1 NANOSLEEP.SYNCS 0x989680 ;  /* 0x009896800000995d */ /* 0x002fea0003900000 */
[----:B------:R-:W1:Y:S02]  /*39830*/  @!P1 SYNCS.PHASECHK.TRANS64 P1, [R10+URZ+0x388a0], R2 ;  /* 0x0388a0020a0095a7 */ /* 0x000e64000802007f */
[----:B-1----:R-:W-:Y:S05]  /*39840*/  @!P1 BRA `(.L_x_6957) ;  /* 0xfffffffc00f09947 */ /* 0x002fea000383ffff */
[----:B------:R-:W-:Y:S05]  /*39850*/  BRA `(.L_x_7107) ;  /* 0xffffff8000647947 */ /* 0x000fea000383ffff */
.L_x_6962:
[----:B-1----:R1:W2:Y:S02]  /*39860*/  SYNCS.PHASECHK.TRANS64.TRYWAIT P1, [R10+URZ+0x388c0], R2 ;  /* 0x0388c0020a0075a7 */ /* 0x0022a4000802017f */
[----:B--2---:R-:W-:Y:S05]  /*39870*/  @!P1 NANOSLEEP.SYNCS 0x989680 ;  /* 0x009896800000995d */ /* 0x004fea0003900000 */
[----:B------:R-:W2:Y:S02]  /*39880*/  @!P1 SYNCS.PHASECHK.TRANS64 P1, [R10+URZ+0x388c0], R2 ;  /* 0x0388c0020a0095a7 */ /* 0x000ea4000802007f */
[----:B--2---:R-:W-:Y:S05]  /*39890*/  @!P1 BRA `(.L_x_6962) ;  /* 0xfffffffc00f09947 */ /* 0x004fea000383ffff */
[----:B------:R-:W-:Y:S05]  /*398a0*/  BRA `(.L_x_7108) ;  /* 0xffffff8000dc7947 */ /* 0x000fea000383ffff */
.L_x_6992:
[----:B------:R-:W-:Y:S01]  /*398b0*/  SHF.R.U32.HI R11, RZ, 0x5, R21 ;  /* 0x00000005ff0b7819 */ /* 0x000fe20000011615 */
[----:B------:R-:W-:Y:S01]  /*398c0*/  BSSY B0, `(.L_x_7109) ;  /* 0x0000009000007945 */ /* 0x000fe20003800000 */
[----:B------:R-:W-:Y:S02]  /*398d0*/  IMAD.MOV.U32 R12, RZ, RZ, RZ ;  /* 0x000000ffff0c7224 */ /* 0x000fe400078e00ff */
[----:B------:R-:W-:Y:S01]  /*398e0*/  LOP3.LUT R11, R11, 0x3, RZ, 0xc0, !PT ;  /* 0x000000030b0b7812 */ /* 0x000fe200078ec0ff */
[----:B------:R-:W-:-:S04]  /*398f0*/  IMAD.MOV.U32 R15, RZ, RZ, -0x1 ;  /* 0xffffffffff0f7424 */ /* 0x000fc800078e00ff */
[----:B------:R-:W-:Y:S02]  /*39900*/  IMAD.MOV.U32 R13, RZ, RZ, R11 ;  /* 0x000000ffff0d7224 */ /* 0x000fe400078e000b */
[----:B------:R-:W-:-:S07]  /*39910*/  IMAD.MOV.U32 R11, RZ, RZ, 0x1f ;  /* 0x0000001fff0b7424 */ /* 0x000fce00078e00ff */
[----:B------:R-:W-:Y:S05]  /*39920*/  WARPSYNC.COLLECTIVE R15, `(.L_x_7110) ;  /* 0x000000000f087348 */ /* 0x000fea0003c00000 */
[----:B------:R0:W1:Y:S02]  /*39930*/  SHFL.IDX P6, R14, R13, R12, R11 ;  /* 0x0000000c0d0e7389 */ /* 0x00006400000c000b */
[----:B01----:R-:W-:Y:S01]  /*39940*/  ENDCOLLECTIVE ;  /* 0x000000000000791b */ /* 0x003fe20003800000 */
.L_x_7110:
[----:B------:R-:W-:Y:S05]  /*39950*/  BSYNC B0 ;  /* 0x0000000000007941 */ /* 0x000fea0003800000 */
.L_x_7109:
[----:B------:R-:W-:Y:S05]  /*39960*/  BRA `(.L_x_7111) ;  /* 0xffffff9c00747947 */ /* 0x000fea000383ffff */
.L_x_6995:
[----:B0-----:R0:W1:Y:S02]  /*39970*/  SYNCS.PHASECHK.TRANS64.TRYWAIT P0, [R25+URZ+0x38840], R0 ;  /* 0x03884000190075a7 */ /* 0x001064000800017f */
[----:B-1----:R-:W-:Y:S05]  /*39980*/  @!P0 NANOSLEEP.SYNCS 0x989680 ;  /* 0x009896800000895d */ /* 0x002fea0003900000 */
[----:B------:R-:W1:Y:S02]  /*39990*/  @!P0 SYNCS.PHASECHK.TRANS64 P0, [R25+URZ+0x38840], R0 ;  /* 0x03884000190085a7 */ /* 0x000e64000800007f */
[----:B-1----:R-:W-:Y:S05]  /*399a0*/  @!P0 BRA `(.L_x_6995) ;  /* 0xfffffffc00f08947 */ /* 0x002fea000383ffff */
[----:B------:R-:W-:Y:S05]  /*399b0*/  BRA `(.L_x_7112) ;  /* 0xffffff9c00a87947 */ /* 0x000fea000383ffff */
.L_x_6996:
        /* <DEDUP_REMOVED lines=8> */
.L_x_7114:
[----:B------:R-:W-:Y:S05]  /*39a40*/  BSYNC B0 ;  /* 0x0000000000007941 */ /* 0x000fea0003800000 */
.L_x_7113:
        /* <DEDUP_REMOVED lines=9> */
.L_x_7115:
[----:B------:R-:W-:Y:S02]  /*39ae0*/  IMAD.MOV.U32 R13, RZ, RZ, R4 ;  /* 0x000000ffff0d7224 */ /* 0x000fe400078e0004 */
[----:B------:R-:W-:Y:S02]  /*39af0*/  IMAD.MOV.U32 R12, RZ, RZ, 0x1 ;  /* 0x00000001ff0c7424 */ /* 0x000fe400078e00ff */
[----:B------:R-:W-:-:S07]  /*39b00*/  IMAD.MOV.U32 R3, RZ, RZ, R14 ;  /* 0x000000ffff037224 */ /* 0x000fce00078e000e */
[----:B------:R-:W-:Y:S05]  /*39b10*/  WARPSYNC.COLLECTIVE R15, `(.L_x_7116) ;  /* 0x000000000f087348 */ /* 0x000fea0003c00000 */
[----:B------:R0:W1:Y:S02]  /*39b20*/  SHFL.IDX P6, R14, R13, R12, R11 ;  /* 0x0000000c0d0e7389 */ /* 0x00006400000c000b */
[----:B01----:R-:W-:Y:S01]  /*39b30*/  ENDCOLLECTIVE ;  /* 0x000000000000791b */ /* 0x003fe20003800000 */
.L_x_7116:
        /* <DEDUP_REMOVED lines=15> */
.L_x_7117:
[----:B------:R-:W-:Y:S02]  /*39c30*/  @P0 IMAD R6, R5, 0x2, R18 ;  /* 0x0000000205060824 */ /* 0x000fe400078e0212 */
[----:B------:R-:W-:Y:S02]  /*39c40*/  IMAD.MOV.U32 R13, RZ, RZ, R4 ;  /* 0x000000ffff0d7224 */ /* 0x000fe400078e0004 */
[----:B------:R-:W-:Y:S02]  /*39c50*/  IMAD.MOV.U32 R12, RZ, RZ, 0x2 ;  /* 0x00000002ff0c7424 */ /* 0x000fe400078e00ff */
[----:B------:R-:W-:-:S07]  /*39c60*/  IMAD.MOV.U32 R3, RZ, RZ, R14 ;  /* 0x000000ffff037224 */ /* 0x000fce00078e000e */
[----:B------:R-:W-:Y:S05]  /*39c70*/  WARPSYNC.COLLECTIVE R15, `(.L_x_7118) ;  /* 0x000000000f087348 */ /* 0x000fea0003c00000 */
[----:B------:R0:W1:Y:S02]  /*39c80*/  SHFL.IDX P6, R14, R13, R12, R11 ;  /* 0x0000000c0d0e7389 */ /* 0x00006400000c000b */
[----:B01----:R-:W-:Y:S01]  /*39c90*/  ENDCOLLECTIVE ;  /* 0x000000000000791b */ /* 0x003fe20003800000 */
.L_x_7118:
        /* <DEDUP_REMOVED lines=15> */
.L_x_7119:
[----:B------:R-:W-:Y:S02]  /*39d90*/  @P0 IMAD R6, R5, 0x2, R18 ;  /* 0x0000000205060824 */ /* 0x000fe400078e0212 */
[----:B------:R-:W-:Y:S02]  /*39da0*/  IMAD.MOV.U32 R13, RZ, RZ, R4 ;  /* 0x000000ffff0d7224 */ /* 0x000fe400078e0004 */
[----:B------:R-:W-:Y:S02]  /*39db0*/  IMAD.MOV.U32 R12, RZ, RZ, 0x3 ;  /* 0x00000003ff0c7424 */ /* 0x000fe400078e00ff */
[----:B------:R-:W-:-:S07]  /*39dc0*/  IMAD.MOV.U32 R3, RZ, RZ, R14 ;  /* 0x000000ffff037224 */ /* 0x000fce00078e000e */
[----:B------:R-:W-:Y:S05]  /*39dd0*/  WARPSYNC.COLLECTIVE R15, `(.L_x_7120) ;  /* 0x000000000f087348 */ /* 0x000fea0003c00000 */
[----:B------:R0:W1:Y:S02]  /*39de0*/  SHFL.IDX P6, R14, R13, R12, R11 ;  /* 0x0000000c0d0e7389 */ /* 0x00006400000c000b */
[----:B01----:R-:W-:Y:S01]  /*39df0*/  ENDCOLLECTIVE ;  /* 0x000000000000791b */ /* 0x003fe20003800000 */
.L_x_7120:
        /* <DEDUP_REMOVED lines=10> */
.L_x_7121:
[----:B------:R-:W-:Y:S01]  /*39ea0*/  @!PT LDS RZ, [RZ] ;  /* 0x00000000fffff984 */ /* 0x000fe20000000800 */
[----:B------:R-:W-:Y:S01]  /*39eb0*/  @!PT LDS RZ, [RZ] ;  /* 0x00000000fffff984 */ /* 0x000fe20000000800 */
[----:B------:R-:W-:Y:S01]  /*39ec0*/  @!PT LDS RZ, [RZ] ;  /* 0x00000000fffff984 */ /* 0x000fe20000000800 */
[----:B------:R0:W-:Y:S01]  /*39ed0*/  @P0 LDGSTS.E.BYPASS.LTC128B.128 [R6+0x23400], desc[UR36][R2.64], !P2 ;  /* 0x2340000002060fae */ /* 0x0001e2000d101d64 */
[----:B------:R-:W-:Y:S01]  /*39ee0*/  IMAD.MOV.U32 R0, RZ, RZ, R14 ;  /* 0x000000ffff007224 */ /* 0x000fe200078e000e */
[----:B------:R-:W-:Y:S06]  /*39ef0*/  BRA `(.L_x_7122) ;  /* 0xffffff9c00547947 */ /* 0x000fec000383ffff */
.L_x_7001:
        /* <DEDUP_REMOVED lines=9> */
.L_x_7123:
        /* <DEDUP_REMOVED lines=10> */
.L_x_7124:
[----:B------:R-:W-:Y:S02]  /*3a030*/  IMAD.MOV.U32 R13, RZ, RZ, R2 ;  /* 0x000000ffff0d7224 */ /* 0x000fe400078e0002 */
[----:B------:R-:W-:Y:S02]  /*3a040*/  IMAD.MOV.U32 R12, RZ, RZ, 0x1 ;  /* 0x00000001ff0c7424 */ /* 0x000fe400078e00ff */
[----:B------:R-:W-:-:S07]  /*3a050*/  IMAD.MOV.U32 R4, RZ, RZ, R14 ;  /* 0x000000ffff047224 */ /* 0x000fce00078e000e */
[----:B------:R-:W-:Y:S05]  /*3a060*/  WARPSYNC.COLLECTIVE R15, `(.L_x_7125) ;  /* 0x000000000f087348 */ /* 0x000fea0003c00000 */
[----:B------:R0:W1:Y:S02]  /*3a070*/  SHFL.IDX P6, R14, R13, R12, R11 ;  /* 0x0000000c0d0e7389 */ /* 0x00006400000c000b */
[----:B01----:R-:W-:Y:S01]  /*3a080*/  ENDCOLLECTIVE ;  /* 0x000000000000791b */ /* 0x003fe20003800000 */
.L_x_7125:
        /* <DEDUP_REMOVED lines=12> */
.L_x_7126:
[----:B------:R-:W-:Y:S02]  /*3a150*/  IMAD.MOV.U32 R13, RZ, RZ, R2 ;  /* 0x000000ffff0d7224 */ /* 0x000fe400078e0002 */
[----:B------:R-:W-:Y:S02]  /*3a160*/  IMAD.MOV.U32 R12, RZ, RZ, 0x2 ;  /* 0x00000002ff0c7424 */ /* 0x000fe400078e00ff */
[----:B------:R-:W-:-:S07]  /*3a170*/  IMAD.MOV.U32 R5, RZ, RZ, R14 ;  /* 0x000000ffff057224 */ /* 0x000fce00078e000e */
[----:B------:R-:W-:Y:S05]  /*3a180*/  WARPSYNC.COLLECTIVE R15, `(.L_x_7127) ;  /* 0x000000000f087348 */ /* 0x000fea0003c00000 */
[----:B------:R0:W1:Y:S02]  /*3a190*/  SHFL.IDX P6, R14, R13, R12, R11 ;  /* 0x0000000c0d0e7389 */ /* 0x00006400000c000b */
[----:B01----:R-:W-:Y:S01]  /*3a1a0*/  ENDCOLLECTIVE ;  /* 0x000000000000791b */ /* 0x003fe20003800000 */
.L_x_7127:
        /* <DEDUP_REMOVED lines=10> */
.L_x_7128:
        /* <DEDUP_REMOVED lines=11> */
.L_x_7129:
        /* <DEDUP_REMOVED lines=14> */
.L_x_7130:
[----:B------:R-:W-:Y:S01]  /*3a3e0*/  IMAD.MOV.U32 R0, RZ, RZ, R14 ;  /* 0x000000ffff007224 */ /* 0x000fe200078e000e */
[----:B------:R-:W-:Y:S06]  /*3a3f0*/  BRA `(.L_x_7131) ;  /* 0xffffffa000687947 */ /* 0x000fec000383ffff */
.L_x_7005:
        /* <DEDUP_REMOVED lines=45> */
.L_x_7133:
[----:B------:R-:W-:Y:S05]  /*3a6d0*/  BSYNC B0 ;  /* 0x0000000000007941 */ /* 0x000fea0003800000 */
.L_x_7132:
        /* <DEDUP_REMOVED lines=11> */
.L_x_7134:
        /* <DEDUP_REMOVED lines=39> */
.L_x_7135:
        /* <DEDUP_REMOVED lines=8> */
.L_x_7136:
        /* <DEDUP_REMOVED lines=33> */
.L_x_7137:
[----:B------:R-:W-:Y:S02]  /*3ac90*/  IMAD.MOV.U32 R13, RZ, RZ, R5 ;  /* 0x000000ffff0d7224 */ /* 0x000fe400078e0005 */
[----:B------:R-:W-:-:S07]  /*3aca0*/  IMAD.MOV.U32 R8, RZ, RZ, R14 ;  /* 0x000000ffff087224 */ /* 0x000fce00078e000e */
[----:B------:R-:W-:Y:S05]  /*3acb0*/  WARPSYNC.COLLECTIVE R15, `(.L_x_7138) ;  /* 0x000000000f087348 */ /* 0x000fea0003c00000 */
[----:B------:R0:W1:Y:S02]  /*3acc0*/  SHFL.IDX P6, R14, R13, R12, R11 ;  /* 0x0000000c0d0e7389 */ /* 0x00006400000c000b */
[----:B01----:R-:W-:Y:S01]  /*3acd0*/  ENDCOLLECTIVE ;  /* 0x000000000000791b */ /* 0x003fe20003800000 */
.L_x_7138:
        /* <DEDUP_REMOVED lines=23> */
.L_x_7139:
        /* <DEDUP_REMOVED lines=9> */
.L_x_7140:
[----:B------:R-:W-:Y:S01]  /*3aee0*/  IMAD.MOV.U32 R2, RZ, RZ, R14 ;  /* 0x000000ffff027224 */ /* 0x000fe200078e000e */
[----:B------:R-:W-:Y:S06]  /*3aef0*/  BRA `(.L_x_7141) ;  /* 0xffffffa4003c7947 */ /* 0x000fec000383ffff */
.L_x_7010:
[----:B-1----:R1:W2:Y:S02]  /*3af00*/  SYNCS.PHASECHK.TRANS64.TRYWAIT P0, [R18+URZ+0x38820], R0 ;  /* 0x03882000120075a7 */ /* 0x0022a4000800017f */
[----:B--2---:R-:W-:Y:S05]  /*3af10*/  @!P0 NANOSLEEP.SYNCS 0x989680 ;  /* 0x009896800000895d */ /* 0x004fea0003900000 */
[----:B------:R-:W2:Y:S02]  /*3af20*/  @!P0 SYNCS.PHASECHK.TRANS64 P0, [R18+URZ+0x38820], R0 ;  /* 0x03882000120085a7 */ /* 0x000ea4000800007f */
[----:B--2---:R-:W-:Y:S05]  /*3af30*/  @!P0 BRA `(.L_x_7010) ;  /* 0xfffffffc00f08947 */ /* 0x004fea000383ffff */
[----:B------:R-:W-:Y:S05]  /*3af40*/  BRA `(.L_x_7142) ;  /* 0xffffffa400e47947 */ /* 0x000fea000383ffff */
.L_x_7013:
[----:B-1----:R1:W2:Y:S02]  /*3af50*/  SYNCS.PHASECHK.TRANS64.TRYWAIT P0, [R25+URZ+0x38860], R0 ;  /* 0x03886000190075a7 */ /* 0x0022a4000800017f */
[----:B--2---:R-:W-:Y:S05]  /*3af60*/  @!P0 NANOSLEEP.SYNCS 0x989680 ;  /* 0x009896800000895d */ /* 0x004fea0003900000 */
[----:B------:R-:W2:Y:S02]  /*3af70*/  @!P0 SYNCS.PHASECHK.TRANS64 P0, [R25+URZ+0x38860], R0 ;  /* 0x03886000190085a7 */ /* 0x000ea4000800007f */
[----:B--2---:R-:W-:Y:S05]  /*3af80*/  @!P0 BRA `(.L_x_7013) ;  /* 0xfffffffc00f08947 */ /* 0x004fea000383ffff */
[----:B------:R-:W-:Y:S05]  /*3af90*/  BRA `(.L_x_7143) ;  /* 0xffffffa400f07947 */ /* 0x000fea000383ffff */
.L_x_7014:
        /* <DEDUP_REMOVED lines=8> */
.L_x_7145:
[----:B------:R-:W-:Y:S05]  /*3b020*/  BSYNC B0 ;  /* 0x0000000000007941 */ /* 0x000fea0003800000 */
.L_x_7144:
        /* <DEDUP_REMOVED lines=15> */
.L_x_7146:
        /* <DEDUP_REMOVED lines=39> */
.L_x_7147:
[----:B------:R-:W-:Y:S02]  /*3b390*/  IMAD.MOV.U32 R13, RZ, RZ, R5 ;  /* 0x000000ffff0d7224 */ /* 0x000fe400078e0005 */
[----:B------:R-:W-:-:S07]  /*3b3a0*/  IMAD.MOV.U32 R3, RZ, RZ, R14 ;  /* 0x000000ffff037224 */ /* 0x000fce00078e000e */
[----:B------:R-:W-:Y:S05]  /*3b3b0*/  WARPSYNC.COLLECTIVE R15, `(.L_x_7148) ;  /* 0x000000000f087348 */ /* 0x000fea0003c00000 */
[----:B------:R0:W1:Y:S02]  /*3b3c0*/  SHFL.IDX P6, R14, R13, R12, R11 ;  /* 0x0000000c0d0e7389 */ /* 0x00006400000c000b */
[----:B01----:R-:W-:Y:S01]  /*3b3d0*/  ENDCOLLECTIVE ;  /* 0x000000000000791b */ /* 0x003fe20003800000 */
.L_x_7148:
        /* <DEDUP_REMOVED lines=29> */
.L_x_7149:
[----:B------:R-:W-:Y:S02]  /*3b5b0*/  IMAD.MOV.U32 R13, RZ, RZ, R5 ;  /* 0x000000ffff0d7224 */ /* 0x000fe400078e0005 */
[----:B------:R-:W-:-:S07]  /*3b5c0*/  IMAD.MOV.U32 R7, RZ, RZ, R14 ;  /* 0x000000ffff077224 */ /* 0x000fce00078e000e */
[----:B------:R-:W-:Y:S05]  /*3b5d0*/  WARPSYNC.COLLECTIVE R15, `(.L_x_7150) ;  /* 0x000000000f087348 */ /* 0x000fea0003c00000 */
[----:B------:R0:W1:Y:S02]  /*3b5e0*/  SHFL.IDX P6, R14, R13, R12, R11 ;  /* 0x0000000c0d0e7389 */ /* 0x00006400000c000b */
[----:B01----:R-:W-:Y:S01]  /*3b5f0*/  ENDCOLLECTIVE ;  /* 0x000000000000791b */ /* 0x003fe20003800000 */
.L_x_7150:
        /* <DEDUP_REMOVED lines=29> */
.L_x_7151:
[----:B------:R-:W-:Y:S02]  /*3b7d0*/  IMAD.MOV.U32 R13, RZ, RZ, R5 ;  /* 0x000000ffff0d7224 */ /* 0x000fe400078e0005 */
[----:B------:R-:W-:-:S07]  /*3b7e0*/  IMAD.MOV.U32 R6, RZ, RZ, R14 ;  /* 0x000000ffff067224 */ /* 0x000fce00078e000e */
[----:B------:R-:W-:Y:S05]  /*3b7f0*/  WARPSYNC.COLLECTIVE R15, `(.L_x_7152) ;  /* 0x000000000f087348 */ /* 0x000fea0003c00000 */
[----:B------:R0:W1:Y:S02]  /*3b800*/  SHFL.IDX P6, R14, R13, R12, R11 ;  /* 0x0000000c0d0e7389 */ /* 0x00006400000c000b */
[----:B01----:R-:W-:Y:S01]  /*3b810*/  ENDCOLLECTIVE ;  /* 0x000000000000791b */ /* 0x003fe20003800000 */
.L_x_7152:
[----:B------:R-:W-:Y:S01]  /*3b820*/  IMAD.MOV.U32 R2, RZ, RZ, R14 ;  /* 0x000000ffff027224 */ /* 0x000fe200078e000e */
[----:B------:R-:W-:Y:S06]  /*3b830*/  BRA `(.L_x_7153) ;  /* 0xffffffa400807947 */ /* 0x000fec000383ffff */
.L_x_7021:
[----:B0-----:R0:W1:Y:S02]  /*3b840*/  SYNCS.PHASECHK.TRANS64.TRYWAIT P0, [R6+URZ+0x38840], R25 ;  /* 0x03884019060075a7 */ /* 0x001064000800017f */
[----:B-1----:R-:W-:Y:S05]  /*3b850*/  @!P0 NANOSLEEP.SYNCS 0x989680 ;  /* 0x009896800000895d */ /* 0x002fea0003900000 */
[----:B------:R-:W1:Y:S02]  /*3b860*/  @!P0 SYNCS.PHASECHK.TRANS64 P0, [R6+URZ+0x38840], R25 ;  /* 0x03884019060085a7 */ /* 0x000e64000800007f */
[----:B-1----:R-:W-:Y:S05]  /*3b870*/  @!P0 BRA `(.L_x_7021) ;  /* 0xfffffffc00f08947 */ /* 0x002fea000383ffff */
[----:B------:R-:W-:Y:S05]  /*3b880*/  BRA `(.L_x_7154) ;  /* 0xffffffac00047947 */ /* 0x000fea000383ffff */
.L_x_7022:
        /* <DEDUP_REMOVED lines=8> */
.L_x_7156:
[----:B------:R-:W-:Y:S05]  /*3b910*/  BSYNC B1 ;  /* 0x0000000000017941 */ /* 0x000fea0003800000 */
.L_x_7155:
        /* <DEDUP_REMOVED lines=9> */
.L_x_7157:
[----:B------:R-:W-:Y:S02]  /*3b9b0*/  IMAD.MOV.U32 R13, RZ, RZ, R26 ;  /* 0x000000ffff0d7224 */ /* 0x000fe400078e001a */
[----:B------:R-:W-:Y:S02]  /*3b9c0*/  IMAD.MOV.U32 R12, RZ, RZ, 0x1 ;  /* 0x00000001ff0c7424 */ /* 0x000fe400078e00ff */
[----:B------:R-:W-:-:S07]  /*3b9d0*/  IMAD.MOV.U32 R2, RZ, RZ, R14 ;  /* 0x000000ffff027224 */ /* 0x000fce00078e000e */
[----:B------:R-:W-:Y:S05]  /*3b9e0*/  WARPSYNC.COLLECTIVE R15, `(.L_x_7158) ;  /* 0x000000000f087348 */ /* 0x000fea0003c00000 */
[----:B------:R0:W1:Y:S02]  /*3b9f0*/  SHFL.IDX P6, R14, R13, R12, R11 ;  /* 0x0000000c0d0e7389 */ /* 0x00006400000c000b */
[----:B01----:R-:W-:Y:S01]  /*3ba00*/  ENDCOLLECTIVE ;  /* 0x000000000000791b */ /* 0x003fe20003800000 */
.L_x_7158:
        /* <DEDUP_REMOVED lines=11> */
.L_x_7159:
[----:B------:R-:W-:Y:S02]  /*3bac0*/  IMAD.MOV.U32 R13, RZ, RZ, R26 ;  /* 0x000000ffff0d7224 */ /* 0x000fe400078e001a */
[----:B------:R-:W-:Y:S02]  /*3bad0*/  IMAD.MOV.U32 R12, RZ, RZ, 0x2 ;  /* 0x00000002ff0c7424 */ /* 0x000fe400078e00ff */
[----:B------:R-:W-:-:S07]  /*3bae0*/  IMAD.MOV.U32 R2, RZ, RZ, R14 ;  /* 0x000000ffff027224 */ /* 0x000fce00078e000e */
[----:B------:R-:W-:Y:S05]  /*3baf0*/  WARPSYNC.COLLECTIVE R15, `(.L_x_7160) ;  /* 0x000000000f087348 */ /* 0x000fea0003c00000 */
[----:B------:R0:W1:Y:S02]  /*3bb00*/  SHFL.IDX P6, R14, R13, R12, R11 ;  /* 0x0000000c0d0e7389 */ /* 0x00006400000c000b */
[----:B01----:R-:W-:Y:S01]  /*3bb10*/  ENDCOLLECTIVE ;  /* 0x000000000000791b */ /* 0x003fe20003800000 */
.L_x_7160:
        /* <DEDUP_REMOVED lines=11> */
.L_x_7161:
[----:B------:R-:W-:Y:S02]  /*3bbd0*/  IMAD.MOV.U32 R13, RZ, RZ, R26 ;  /* 0x000000ffff0d7224 */ /* 0x000fe400078e001a */
[----:B------:R-:W-:Y:S02]  /*3bbe0*/  IMAD.MOV.U32 R12, RZ, RZ, 0x3 ;  /* 0x00000003ff0c7424 */ /* 0x000fe400078e00ff */
[----:B------:R-:W-:-:S07]  /*3bbf0*/  IMAD.MOV.U32 R2, RZ, RZ, R14 ;  /* 0x000000ffff027224 */ /* 0x000fce00078e000e */
[----:B------:R-:W-:Y:S05]  /*3bc00*/  WARPSYNC.COLLECTIVE R15, `(.L_x_7162) ;  /* 0x000000000f087348 */ /* 0x000fea0003c00000 */
[----:B------:R0:W1:Y:S02]  /*3bc10*/  SHFL.IDX P6, R14, R13, R12, R11 ;  /* 0x0000000c0d0e7389 */ /* 0x00006400000c000b */
[----:B01----:R-:W-:Y:S01]  /*3bc20*/  ENDCOLLECTIVE ;  /* 0x000000000000791b */ /* 0x003fe20003800000 */
.L_x_7162:
        /* <DEDUP_REMOVED lines=11> */
.L_x_7163:
[----:B------:R-:W-:Y:S01]  /*3bce0*/  IMAD.MOV.U32 R2, RZ, RZ, R14 ;  /* 0x000000ffff027224 */ /* 0x000fe200078e000e */
[----:B------:R-:W-:Y:S06]  /*3bcf0*/  BRA `(.L_x_7164) ;  /* 0xffffffa8008c7947 */ /* 0x000fec000383ffff */
.L_x_7027:
[----:B----4-:R4:W0:Y:S02]  /*3bd00*/  SYNCS.PHASECHK.TRANS64.TRYWAIT P0, [R6+URZ+0x38860], R25 ;  /* 0x03886019060075a7 */ /* 0x010824000800017f */
[----:B0-----:R-:W-:Y:S05]  /*3bd10*/  @!P0 NANOSLEEP.SYNCS 0x989680 ;  /* 0x009896800000895d */ /* 0x001fea0003900000 */
[----:B------:R-:W0:Y:S02]  /*3bd20*/  @!P0 SYNCS.PHASECHK.TRANS64 P0, [R6+URZ+0x38860], R25 ;  /* 0x03886019060085a7 */ /* 0x000e24000800007f */
[----:B0-----:R-:W-:Y:S05]  /*3bd30*/  @!P0 BRA `(.L_x_7027) ;  /* 0xfffffffc00f08947 */ /* 0x001fea000383ffff */
[----:B------:R-:W-:Y:S05]  /*3bd40*/  BRA `(.L_x_7165) ;  /* 0xffffffa800d87947 */ /* 0x000fea000383ffff */
.L_x_7028:
[----:B------:R-:W-:Y:S01]  /*3bd50*/  BSSY B1, `(.L_x_7166) ;  /* 0x0000008000017945 */ /* 0x000fe20003800000 */
[----:B------:R-:W-:Y:S02]  /*3bd60*/  IMAD.MOV.U32 R13, RZ, RZ, R10 ;  /* 0x000000ffff0d7224 */ /* 0x000fe400078e000a */
[----:B------:R-:W-:Y:S02]  /*3bd70*/  IMAD.MOV.U32 R12, RZ, RZ, RZ ;  /* 0x000000ffff0c7224 */ /* 0x000fe400078e00ff */
[----:B------:R-:W-:Y:S02]  /*3bd80*/  IMAD.MOV.U32 R11, RZ, RZ, 0x181f ;  /* 0x0000181fff0b7424 */ /* 0x000fe400078e00ff */
[----:B------:R-:W-:-:S07]  /*3bd90*/  IMAD.MOV.U32 R15, RZ, RZ, -0x1 ;  /* 0xffffffffff0f7424 */ /* 0x000fce00078e00ff */
[----:B01-34-:R-:W-:Y:S05]  /*3bda0*/  WARPSYNC.COLLECTIVE R15, `(.L_x_7167) ;  /* 0x000000000f087348 */ /* 0x01bfea0003c00000 */
[----:B------:R2:W0:Y:S02]  /*3bdb0*/  SHFL.IDX P6, R14, R13, R12, R11 ;  /* 0x0000000c0d0e7389 */ /* 0x00042400000c000b */
[----:B01234-:R-:W-:Y:S01]  /*3bdc0*/  ENDCOLLECTIVE ;  /* 0x000000000000791b */ /* 0x01ffe20003800000 */
.L_x_7167:
[----:B------:R-:W-:Y:S05]  /*3bdd0*/  BSYNC B1 ;  /* 0x0000000000017941 */ /* 0x000fea0003800000 */
.L_x_7166:
        /* <DEDUP_REMOVED lines=13> */
.L_x_7168:
        /* <DEDUP_REMOVED lines=17> */
.L_x_7169:
        /* <DEDUP_REMOVED lines=16> */
.L_x_7170:
        /* <DEDUP_REMOVED lines=19> */
.L_x_7171:
        /* <DEDUP_REMOVED lines=14> */
.L_x_7172:
        /* <DEDUP_REMOVED lines=16> */
.L_x_7173:
        /* <DEDUP_REMOVED lines=14> */
.L_x_7174:
[----:B------:R-:W-:Y:S05]  /*3c4b0*/  BRA `(.L_x_7175) ;  /* 0xffffffa8003c7947 */ /* 0x000fea000383ffff */
.L_x_7036:
        /* <DEDUP_REMOVED lines=8> */
.L_x_7177:
[----:B------:R-:W-:Y:S05]  /*3c540*/  BSYNC B0 ;  /* 0x0000000000007941 */ /* 0x000fea0003800000 */
.L_x_7176:
        /* <DEDUP_REMOVED lines=9> */
.L_x_7178:
        /* <DEDUP_REMOVED lines=23> */
.L_x_7179:
[----:B------:R-:W-:Y:S01]  /*3c750*/  IMAD.MOV.U32 R12, RZ, RZ, 0x2 ;  /* 0x00000002ff0c7424 */ /* 0x000fe200078e00ff */
[----:B------:R-:W-:-:S05]  /*3c760*/  SEL R4, R14, RZ, P1 ;  /* 0x000000ff0e047207 */ /* 0x000fca0000800000 */
[----:B------:R-:W-:-:S04]  /*3c770*/  IMAD.IADD R4, R13, 0x1, R4 ;  /* 0x000000010d047824 */ /* 0x000fc800078e0204 */
[----:B------:R-:W-:-:S07]  /*3c780*/  IMAD.MOV.U32 R13, RZ, RZ, R4 ;  /* 0x000000ffff0d7224 */ /* 0x000fce00078e0004 */
[----:B------:R-:W-:Y:S05]  /*3c790*/  WARPSYNC.COLLECTIVE R15, `(.L_x_7180) ;  /* 0x000000000f087348 */ /* 0x000fea0003c00000 */
[----:B------:R0:W1:Y:S02]  /*3c7a0*/  SHFL.UP P6, R14, R13, R12, R11 ;  /* 0x0400000c0d0e7389 */ /* 0x00006400000c000b */
[----:B01----:R-:W-:Y:S01]  /*3c7b0*/  ENDCOLLECTIVE ;  /* 0x000000000000791b */ /* 0x003fe20003800000 */
.L_x_7180:
[----:B------:R-:W-:Y:S01]  /*3c7c0*/  IMAD.MOV.U32 R12, RZ, RZ, 0x4 ;  /* 0x00000004ff0c7424 */ /* 0x000fe200078e00ff */
[----:B------:R-:W-:-:S05]  /*3c7d0*/  SEL R3, R14, RZ, P2 ;  /* 0x000000ff0e037207 */ /* 0x000fca0001000000 */
[----:B------:R-:W-:-:S04]  /*3c7e0*/  IMAD.IADD R2, R4, 0x1, R3 ;  /* 0x0000000104027824 */ /* 0x000fc800078e0203 */
[----:B------:R-:W-:-:S07]  /*3c7f0*/  IMAD.MOV.U32 R13, RZ, RZ, R2 ;  /* 0x000000ffff0d7224 */ /* 0x000fce00078e0002 */
[----:B------:R-:W-:Y:S05]  /*3c800*/  WARPSYNC.COLLECTIVE R15, `(.L_x_7181) ;  /* 0x000000000f087348 */ /* 0x000fea0003c00000 */
[----:B------:R0:W1:Y:S02]  /*3c810*/  SHFL.UP P6, R14, R13, R12, R11 ;  /* 0x0400000c0d0e7389 */ /* 0x00006400000c000b */
[----:B01----:R-:W-:Y:S01]  /*3c820*/  ENDCOLLECTIVE ;  /* 0x000000000000791b */ /* 0x003fe20003800000 */
.L_x_7181:
[----:B------:R-:W-:Y:S01]  /*3c830*/  IMAD.MOV.U32 R12, RZ, RZ, 0x8 ;  /* 0x00000008ff0c7424 */ /* 0x000fe200078e00ff */
[----:B------:R-:W-:-:S05]  /*3c840*/  SEL R3, R14, RZ, P3 ;  /* 0x000000ff0e037207 */ /* 0x000fca0001800000 */
[----:B------:R-:W-:-:S04]  /*3c850*/  IMAD.IADD R3, R2, 0x1, R3 ;  /* 0x0000000102037824 */ /* 0x000fc800078e0203 */
[----:B------:R-:W-:-:S07]  /*3c860*/  IMAD.MOV.U32 R13, RZ, RZ, R3 ;  /* 0x000000ffff0d7224 */ /* 0x000fce00078e0003 */
[----:B------:R-:W-:Y:S05]  /*3c870*/  WARPSYNC.COLLECTIVE R15, `(.L_x_7182) ;  /* 0x000000000f087348 */ /* 0x000fea0003c00000 */
[----:B------:R0:W1:Y:S02]  /*3c880*/  SHFL.UP P6, R14, R13, R12, R11 ;  /* 0x0400000c0d0e7389 */ /* 0x00006400000c000b */
[----:B01----:R-:W-:Y:S01]  /*3c890*/  ENDCOLLECTIVE ;  /* 0x000000000000791b */ /* 0x003fe20003800000 */
.L_x_7182:
[----:B------:R-:W-:Y:S01]  /*3c8a0*/  IMAD.MOV.U32 R12, RZ, RZ, 0x10 ;  /* 0x00000010ff0c7424 */ /* 0x000fe200078e00ff */
[----:B------:R-:W-:-:S05]  /*3c8b0*/  SEL R4, R14, RZ, P4 ;  /* 0x000000ff0e047207 */ /* 0x000fca0002000000 */
[----:B------:R-:W-:-:S04]  /*3c8c0*/  IMAD.IADD R4, R3, 0x1, R4 ;  /* 0x0000000103047824 */ /* 0x000fc800078e0204 */
[----:B------:R-:W-:-:S07]  /*3c8d0*/  IMAD.MOV.U32 R13, RZ, RZ, R4 ;  /* 0x000000ffff0d7224 */ /* 0x000fce00078e0004 */
[----:B------:R-:W-:Y:S05]  /*3c8e0*/  WARPSYNC.COLLECTIVE R15, `(.L_x_7183) ;  /* 0x000000000f087348 */ /* 0x000fea0003c00000 */
[----:B------:R0:W1:Y:S02]  /*3c8f0*/  SHFL.UP P6, R14, R13, R12, R11 ;  /* 0x0400000c0d0e7389 */ /* 0x00006400000c000b */
[----:B01----:R-:W-:Y:S01]  /*3c900*/  ENDCOLLECTIVE ;  /* 0x000000000000791b */ /* 0x003fe20003800000 */
.L_x_7183:
        /* <DEDUP_REMOVED lines=8> */
.L_x_7184:
[----:B------:R-:W-:Y:S05]  /*3c990*/  BRA `(.L_x_7185) ;  /* 0xffffffa800d47947 */ /* 0x000fea000383ffff */
.L_x_7039:
[----:B------:R-:W-:Y:S01]  /*3c9a0*/  BSSY B0, `(.L_x_7186) ;  /* 0x0000007000007945 */ /* 0x000fe20003800000 */
[----:B------:R-:W-:Y:S02]  /*3c9b0*/  IMAD.MOV.U32 R12, RZ, RZ, 0x1 ;  /* 0x00000001ff0c7424 */ /* 0x000fe400078e00ff */
[----:B------:R-:W-:Y:S02]  /*3c9c0*/  IMAD.MOV.U32 R11, RZ, RZ, RZ ;  /* 0x000000ffff0b7224 */ /* 0x000fe400078e00ff */
[----:B------:R-:W-:-:S07]  /*3c9d0*/  IMAD.MOV.U32 R15, RZ, RZ, -0x1 ;  /* 0xffffffffff0f7424 */ /* 0x000fce00078e00ff */
[----:B------:R-:W-:Y:S05]  /*3c9e0*/  WARPSYNC.COLLECTIVE R15, `(.L_x_7187) ;  /* 0x000000000f087348 */ /* 0x000fea0003c00000 */
[----:B------:R0:W1:Y:S02]  /*3c9f0*/  SHFL.UP P6, R14, R13, R12, R11 ;  /* 0x0400000c0d0e7389 */ /* 0x00006400000c000b */
[----:B01----:R-:W-:Y:S01]  /*3ca00*/  ENDCOLLECTIVE ;  /* 0x000000000000791b */ /* 0x003fe20003800000 */
.L_x_7187:
[----:B------:R-:W-:Y:S05]  /*3ca10*/  BSYNC B0 ;  /* 0x0000000000007941 */ /* 0x000fea0003800000 */
.L_x_7186:
        /* <DEDUP_REMOVED lines=8> */
.L_x_7188:
[----:B------:R-:W-:Y:S01]  /*3caa0*/  IMAD.MOV.U32 R12, RZ, RZ, 0x4 ;  /* 0x00000004ff0c7424 */ /* 0x000fe200078e00ff */
[----:B------:R-:W-:-:S05]  /*3cab0*/  SEL R2, R14, RZ, P2 ;  /* 0x000000ff0e027207 */ /* 0x000fca0001000000 */
[----:B------:R-:W-:-:S04]  /*3cac0*/  IMAD.IADD R2, R13, 0x1, R2 ;  /* 0x000000010d027824 */ /* 0x000fc800078e0202 */
[----:B------:R-:W-:-:S07]  /*3cad0*/  IMAD.MOV.U32 R13, RZ, RZ, R2 ;  /* 0x000000ffff0d7224 */ /* 0x000fce00078e0002 */
[----:B------:R-:W-:Y:S05]  /*3cae0*/  WARPSYNC.COLLECTIVE R15, `(.L_x_7189) ;  /* 0x000000000f087348 */ /* 0x000fea0003c00000 */
[----:B------:R0:W1:Y:S02]  /*3caf0*/  SHFL.UP P6, R14, R13, R12, R11 ;  /* 0x0400000c0d0e7389 */ /* 0x00006400000c000b */
[----:B01----:R-:W-:Y:S01]  /*3cb00*/  ENDCOLLECTIVE ;  /* 0x000000000000791b */ /* 0x003fe20003800000 */
.L_x_7189:
[----:B------:R-:W-:Y:S01]  /*3cb10*/  IMAD.MOV.U32 R12, RZ, RZ, 0x8 ;  /* 0x00000008ff0c7424 */ /* 0x000fe200078e00ff */
[----:B------:R-:W-:-:S05]  /*3cb20*/  SEL R3, R14, RZ, P3 ;  /* 0x000000ff0e037207 */ /* 0x000fca0001800000 */
[----:B------:R-:W-:-:S04]  /*3cb30*/  IMAD.IADD R3, R2, 0x1, R3 ;  /* 0x0000000102037824 */ /* 0x000fc800078e0203 */
[----:B------:R-:W-:-:S07]  /*3cb40*/  IMAD.MOV.U32 R13, RZ, RZ, R3 ;  /* 0x000000ffff0d7224 */ /* 0x000fce00078e0003 */
[----:B------:R-:W-:Y:S05]  /*3cb50*/  WARPSYNC.COLLECTIVE R15, `(.L_x_7190) ;  /* 0x000000000f087348 */ /* 0x000fea0003c00000 */
[----:B------:R0:W1:Y:S02]  /*3cb60*/  SHFL.UP P6, R14, R13, R12, R11 ;  /* 0x0400000c0d0e7389 */ /* 0x00006400000c000b */
[----:B01----:R-:W-:Y:S01]  /*3cb70*/  ENDCOLLECTIVE ;  /* 0x000000000000791b */ /* 0x003fe20003800000 */
.L_x_7190:
[----:B------:R-:W-:Y:S01]  /*3cb80*/  IMAD.MOV.U32 R12, RZ, RZ, 0x10 ;  /* 0x00000010ff0c7424 */ /* 0x000fe200078e00ff */
[----:B------:R-:W-:-:S05]  /*3cb90*/  SEL R4, R14, RZ, P4 ;  /* 0x000000ff0e047207 */ /* 0x000fca0002000000 */
[----:B------:R-:W-:-:S04]  /*3cba0*/  IMAD.IADD R4, R3, 0x1, R4 ;  /* 0x0000000103047824 */ /* 0x000fc800078e0204 */
[----:B------:R-:W-:-:S07]  /*3cbb0*/  IMAD.MOV.U32 R13, RZ, RZ, R4 ;  /* 0x000000ffff0d7224 */ /* 0x000fce00078e0004 */
[----:B------:R-:W-:Y:S05]  /*3cbc0*/  WARPSYNC.COLLECTIVE R15, `(.L_x_7191) ;  /* 0x000000000f087348 */ /* 0x000fea0003c00000 */
[----:B------:R0:W1:Y:S02]  /*3cbd0*/  SHFL.UP P6, R14, R13, R12, R11 ;  /* 0x0400000c0d0e7389 */ /* 0x00006400000c000b */
[----:B01----:R-:W-:Y:S01]  /*3cbe0*/  ENDCOLLECTIVE ;  /* 0x000000000000791b */ /* 0x003fe20003800000 */
.L_x_7191:
        /* <DEDUP_REMOVED lines=8> */
.L_x_7192:
[----:B------:R-:W-:Y:S05]  /*3cc70*/  BRA `(.L_x_7193) ;  /* 0xffffffa800c07947 */ /* 0x000fea000383ffff */
.L_x_7041:
[----:B------:R-:W-:Y:S01]  /*3cc80*/  BSSY B0, `(.L_x_7194) ;  /* 0x0000006000007945 */ /* 0x000fe20003800000 */
[----:B------:R-:W-:Y:S01]  /*3cc90*/  PLOP3.LUT P6, PT, P6, PT, PT, 0x8, 0x0 ;  /* 0x000000000000781c */ /* 0x000fe200037ce170 */
[----:B------:R-:W-:-:S12]  /*3cca0*/  IMAD.MOV.U32 R15, RZ, RZ, -0x1 ;  /* 0xffffffffff0f7424 */ /* 0x000fd800078e00ff */
[----:B0-----:R-:W-:Y:S05]  /*3ccb0*/  WARPSYNC.COLLECTIVE R15, `(.L_x_7195) ;  /* 0x000000000f087348 */ /* 0x001fea0003c00000 */
[----:B------:R-:W-:Y:S01]  /*3ccc0*/  VOTE.ANY R14, PT, P6 ;  /* 0x00000000000e7806 */ /* 0x000fe200030e0100 */
[----:B0-----:R-:W-:Y:S06]  /*3ccd0*/  ENDCOLLECTIVE ;  /* 0x000000000000791b */ /* 0x001fec0003800000 */
.L_x_7195:
[----:B------:R-:W-:Y:S05]  /*3cce0*/  BSYNC B0 ;  /* 0x0000000000007941 */ /* 0x000fea0003800000 */
.L_x_7194:
        /* <DEDUP_REMOVED lines=10> */
.L_x_7196:
[----:B------:R-:W-:Y:S02]  /*3cd90*/  IMAD.MOV.U32 R13, RZ, RZ, R5 ;  /* 0x000000ffff0d7224 */ /* 0x000fe400078e0005 */
[----:B------:R-:W-:-:S07]  /*3cda0*/  IMAD.MOV.U32 R25, RZ, RZ, R14 ;  /* 0x000000ffff197224 */ /* 0x000fce00078e000e */
[----:B------:R-:W-:Y:S05]  /*3cdb0*/  WARPSYNC.COLLECTIVE R15, `(.L_x_7197) ;  /* 0x000000000f087348 */ /* 0x000fea0003c00000 */
[----:B------:R0:W1:Y:S02]  /*3cdc0*/  SHFL.IDX P6, R14, R13, R12, R11 ;  /* 0x0000000c0d0e7389 */ /* 0x00006400000c000b */
[----:B01----:R-:W-:Y:S01]  /*3cdd0*/  ENDCOLLECTIVE ;  /* 0x000000000000791b */ /* 0x003fe20003800000 */
.L_x_7197:
[----:B------:R-:W-:Y:S01]  /*3cde0*/  IMAD.MOV.U32 R5, RZ, RZ, R14 ;  /* 0x000000ffff057224 */ /* 0x000fe200078e000e */
[----:B------:R-:W-:Y:S06]  /*3cdf0*/  BRA `(.L_x_7198) ;  /* 0xffffffa800a07947 */ /* 0x000fec000383ffff */
.L_x_7043:
[----:B------:R-:W-:Y:S01]  /*3ce00*/  BSSY B0, `(.L_x_7199) ;  /* 0x0000007000007945 */ /* 0x000fe20003800000 */
[----:B------:R-:W-:Y:S02]  /*3ce10*/  IMAD.MOV.U32 R13, RZ, RZ, R2 ;  /* 0x000000ffff0d7224 */ /* 0x000fe400078e0002 */
[----:B------:R-:W-:Y:S02]  /*3ce20*/  IMAD.MOV.U32 R11, RZ, RZ, 0x1f ;  /* 0x0000001fff0b7424 */ /* 0x000fe400078e00ff */
[----:B------:R-:W-:-:S07]  /*3ce30*/  IMAD.MOV.U32 R15, RZ, RZ, -0x1 ;  /* 0xffffffffff0f7424 */ /* 0x000fce00078e00ff */
[----:B0123--:R-:W-:Y:S05]  /*3ce40*/  WARPSYNC.COLLECTIVE R15, `(.L_x_7200) ;  /* 0x000000000f087348 */ /* 0x00ffea0003c00000 */
[----:B------:R4:W0:Y:S02]  /*3ce50*/  SHFL.IDX P6, R14, R13, R12, R11 ;  /* 0x0000000c0d0e7389 */ /* 0x00082400000c000b */
[----:B01234-:R-:W-:Y:S01]  /*3ce60*/  ENDCOLLECTIVE ;  /* 0x000000000000791b */ /* 0x01ffe20003800000 */
.L_x_7200:
[----:B------:R-:W-:Y:S05]  /*3ce70*/  BSYNC B0 ;  /* 0x0000000000007941 */ /* 0x000fea0003800000 */
.L_x_7199:
[----:B------:R-:W-:Y:S01]  /*3ce80*/  IMAD.MOV.U32 R24, RZ, RZ, R14 ;  /* 0x000000ffff187224 */ /* 0x000fe200078e000e */
[----:B------:R-:W-:Y:S06]  /*3ce90*/  BRA `(.L_x_7042) ;  /* 0xffffffa800907947 */ /* 0x000fec000383ffff */
.L_x_7049:
[----:B-1----:R1:W4:Y:S02]  /*3cea0*/  SYNCS.PHASECHK.TRANS64.TRYWAIT P0, [R7+URZ+0x38820], R0 ;  /* 0x03882000070075a7 */ /* 0x002324000800017f */
[----:B----4-:R-:W-:Y:S05]  /*3ceb0*/  @!P0 NANOSLEEP.SYNCS 0x989680 ;  /* 0x009896800000895d */ /* 0x010fea0003900000 */
[----:B------:R-:W4:Y:S02]  /*3cec0*/  @!P0 SYNCS.PHASECHK.TRANS64 P0, [R7+URZ+0x38820], R0 ;  /* 0x03882000070085a7 */ /* 0x000f24000800007f */
[----:B----4-:R-:W-:Y:S05]  /*3ced0*/  @!P0 BRA `(.L_x_7049) ;  /* 0xfffffffc00f08947 */ /* 0x010fea000383ffff */
[----:B------:R-:W-:Y:S05]  /*3cee0*/  BRA `(.L_x_7201) ;  /* 0xffffffb000e87947 */ /* 0x000fea000383ffff */
.L_x_7050:
        /* <DEDUP_REMOVED lines=11> */
.L_x_7203:
[----:B------:R-:W-:Y:S05]  /*3cfa0*/  BSYNC B0 ;  /* 0x0000000000007941 */ /* 0x000fea0003800000 */
.L_x_7202:
[----:B------:R-:W-:Y:S05]  /*3cfb0*/  BRA `(.L_x_7204) ;  /* 0xffffffb000d07947 */ /* 0x000fea000383ffff */
.L_x_7051:
[----:B------:R-:W-:Y:S01]  /*3cfc0*/  BSSY B0, `(.L_x_7205) ;  /* 0x0000006000007945 */ /* 0x000fe20003800000 */
[----:B------:R-:W-:-:S07]  /*3cfd0*/  IMAD.MOV.U32 R15, RZ, RZ, -0x1 ;  /* 0xffffffffff0f7424 */ /* 0x000fce00078e00ff */
[----:B0123--:R-:W-:Y:S05]  /*3cfe0*/  WARPSYNC.COLLECTIVE R15, `(.L_x_7206) ;  /* 0x000000000f0c7348 */ /* 0x00ffea0003c00000 */
[----:B------:R-:W-:Y:S02]  /*3cff0*/  ELECT P6, UR62, PT ;  /* 0x00000000003e782f */ /* 0x000fe400038c0000 */
[----:B------:R-:W-:Y:S01]  /*3d000*/  MOV R14, UR62 ;  /* 0x0000003e000e7c02 */ /* 0x000fe20008000f00 */
[----:B0123--:R-:W-:Y:S10]  /*3d010*/  ENDCOLLECTIVE ;  /* 0x000000000000791b */ /* 0x00fff40003800000 */
.L_x_7206:
[----:B------:R-:W-:Y:S05]  /*3d020*/  BSYNC B0 ;  /* 0x0000000000007941 */ /* 0x000fea0003800000 */
.L_x_7205:
[----:B------:R-:W-:Y:S05]  /*3d030*/  BRA `(.L_x_7207) ;  /* 0xffffffb000c47947 */ /* 0x000fea000383ffff */
.L_x_7053:
[----:B-1----:R1:W4:Y:S02]  /*3d040*/  SYNCS.PHASECHK.TRANS64.TRYWAIT P1, [R5+URZ+0x38840], R0 ;  /* 0x03884000050075a7 */ /* 0x002324000802017f */
[----:B----4-:R-:W-:Y:S05]  /*3d050*/  @!P1 NANOSLEEP.SYNCS 0x989680 ;  /* 0x009896800000995d */ /* 0x010fea0003900000 */
[----:B------:R-:W4:Y:S02]  /*3d060*/  @!P1 SYNCS.PHASECHK.TRANS64 P1, [R5+URZ+0x38840], R0 ;  /* 0x03884000050095a7 */ /* 0x000f24000802007f */
[----:B----4-:R-:W-:Y:S05]  /*3d070*/  @!P1 BRA `(.L_x_7053) ;  /* 0xfffffffc00f09947 */ /* 0x010fea000383ffff */
[----:B------:R-:W-:Y:S05]  /*3d080*/  BRA `(.L_x_7208) ;  /* 0xffffffb000e47947 */ /* 0x000fea000383ffff */
.L_x_7055:
[----:B----4-:R4:W0:Y:S02]  /*3d090*/  SYNCS.PHASECHK.TRANS64.TRYWAIT P1, [R3+URZ+0x38840], R2 ;  /* 0x03884002030075a7 */ /* 0x010824000802017f */
[----:B0-----:R-:W-:Y:S05]  /*3d0a0*/  @!P1 NANOSLEEP.SYNCS 0x989680 ;  /* 0x009896800000995d */ /* 0x001fea0003900000 */
[----:B------:R-:W0:Y:S02]  /*3d0b0*/  @!P1 SYNCS.PHASECHK.TRANS64 P1, [R3+URZ+0x38840], R2 ;  /* 0x03884002030095a7 */ /* 0x000e24000802007f */
[----:B0-----:R-:W-:Y:S05]  /*3d0c0*/  @!P1 BRA `(.L_x_7055) ;  /* 0xfffffffc00f09947 */ /* 0x001fea000383ffff */
[----:B------:R-:W-:Y:S05]  /*3d0d0*/  BRA `(.L_x_7209) ;  /* 0xffffffb000f07947 */ /* 0x000fea000383ffff */
.L_x_7057:
[----:B------:R0:W0:Y:S02]  /*3d0e0*/  SYNCS.PHASECHK.TRANS64.TRYWAIT P1, [R5+URZ+0x38860], R0 ;  /* 0x03886000050075a7 */ /* 0x000024000802017f */
[----:B0-----:R-:W-:Y:S05]  /*3d0f0*/  @!P1 NANOSLEEP.SYNCS 0x989680 ;  /* 0x009896800000995d */ /* 0x001fea0003900000 */
[----:B------:R-:W0:Y:S02]  /*3d100*/  @!P1 SYNCS.PHASECHK.TRANS64 P1, [R5+URZ+0x38860], R0 ;  /* 0x03886000050095a7 */ /* 0x000e24000802007f */
[----:B0-----:R-:W-:Y:S05]  /*3d110*/  @!P1 BRA `(.L_x_7057) ;  /* 0xfffffffc00f09947 */ /* 0x001fea000383ffff */
[----:B------:R-:W-:Y:S05]  /*3d120*/  BRA `(.L_x_7210) ;  /* 0xffffffb000ec7947 */ /* 0x000fea000383ffff */
        .type           $_ZN7cutlass13device_kernelIN5flash11enable_sm90INS1_16FlashAttnFwdSm90INS1_25CollectiveMainloopFwdSm90ILi2EN4cute5tupleIJNS5_1CILi1EEES8_S8_EEENS6_IJNS7_ILi64EEESA_SA_EEELi512ENS_6half_tEfNS_4arch4Sm90ELb0ELb1ELb0ELb1ELb1ELb1ELb1ELb0ELb0ELb1ELb1ELb0EEENS1_21CollectiveEpilogueFwdINS6_IJSA_NS7_ILi512EEESA_EEES9_SC_SE_Li256ELb1ELb1ELb1ELb0EEENS1_36VarlenDynamicPersistentTileSchedulerILi64ELi64ELi256ELi128ELb1ELb1ELb1ELb1ELb0ELb1EEEEEEEEEvNT_6ParamsE$_ZZN5flash25CollectiveMainloopFwdSm90ILi2EN4cute5tupleIJNS1_1CILi1EEES4_S4_EEENS2_IJNS3_ILi64EEES6_S6_EEELi512EN7cutlass6half_tEfNS8_4arch4Sm90ELb0ELb1ELb0ELb1ELb1ELb1ELb1ELb0ELb0ELb1ELb1ELb0EE3mmaINS_16FlashAttnFwdSm90ISC_NS_21CollectiveEpilogueFwdINS2_IJS6_NS3_ILi512EEES6_EEES5_S9_SB_Li256ELb1ELb1ELb1ELb0EEENS_36VarlenDynamicPersistentTileSchedulerILi64ELi64ELi256ELi128ELb1ELb1ELb1ELb1ELb0ELb1EEEE13SharedStorageENS1_6TensorINS1_11ArrayEngineIfLm128EEENS1_6LayoutINS2_IJNS2_IJNS3_ILi2EEESR_NS3_ILi32EEEEEES4_S4_EEENS2_IJNS2_IJS4_SR_NS3_ILi4EEEEEENS3_ILi0EEESX_EEEEEEENS_7SoftmaxILi2ELi0EEEEEbRKNSC_6ParamsENS8_13PipelineAsyncILi2EEES17_RNS8_13PipelineStateILj2EEERT0_RT1_iRiRKNS_16SeqlenInfoQKNewKILb1ELb1EEENS2_IJiiiiEEERT_ENKUliT_T0_T1_E_clIZSD_ISM_S10_S12_EbS15_S17_S17_S1A_S1C_S1E_iS1F_S1J_S1K_S1M_EUlRS1N_iE0_NS3_ILb1EEES1U_EEDaiS1N_S1O_S1P_,@function
        .size           $_ZN7cutlass13device_kernelIN5flash11enable_sm90INS1_16FlashAttnFwdSm90INS1_25CollectiveMainloopFwdSm90ILi2EN4cute5tupleIJNS5_1CILi1EEES8_S8_EEENS6_IJNS7_ILi64EEESA_SA_EEELi512ENS_6half_tEfNS_4arch4Sm90ELb0ELb1ELb0ELb1ELb1ELb1ELb1ELb0ELb0ELb1ELb1ELb0EEENS1_21CollectiveEpilogueFwdINS6_IJSA_NS7_ILi512EEESA_EEES9_SC_SE_Li256ELb1ELb1ELb1ELb0EEENS1_36VarlenDynamicPersistentTileSchedulerILi64ELi64ELi256ELi128ELb1ELb1ELb1ELb1ELb0ELb1EEEEEEEEEvNT_6ParamsE$_ZZN5flash25CollectiveMainloopFwdSm90ILi2EN4cute5tupleIJNS1_1CILi1EEES4_S4_EEENS2_IJNS3_ILi64EEES6_S6_EEELi512EN7cutlass6half_tEfNS8_4arch4Sm90ELb0ELb1ELb0ELb1ELb1ELb1ELb1ELb0ELb0ELb1ELb1ELb0EE3mmaINS_16FlashAttnFwdSm90ISC_NS_21CollectiveEpilogueFwdINS2_IJS6_NS3_ILi512EEES6_EEES5_S9_SB_Li256ELb1ELb1ELb1ELb0EEENS_36VarlenDynamicPersistentTileSchedulerILi64ELi64ELi256ELi128ELb1ELb1ELb1ELb1ELb0ELb1EEEE13SharedStorageENS1_6TensorINS1_11ArrayEngineIfLm128EEENS1_6LayoutINS2_IJNS2_IJNS3_ILi2EEESR_NS3_ILi32EEEEEES4_S4_EEENS2_IJNS2_IJS4_SR_NS3_ILi4EEEEEENS3_ILi0EEESX_EEEEEEENS_7SoftmaxILi2ELi0EEEEEbRKNSC_6ParamsENS8_13PipelineAsyncILi2EEES17_RNS8_13PipelineStateILj2EEERT0_RT1_iRiRKNS_16SeqlenInfoQKNewKILb1ELb1EEENS2_IJiiiiEEERT_ENKUliT_T0_T1_E_clIZSD_ISM_S10_S12_EbS15_S17_S17_S1A_S1C_S1E_iS1F_S1J_S1K_S1M_EUlRS1N_iE0_NS3_ILb1EEES1U_EEDaiS1N_S1O_S1P_,(.L_x_15652 - $_ZN7cutlass13device_kernelIN5flash11enable_sm90INS1_16FlashAttnFwdSm90INS1_25CollectiveMainloopFwdSm90ILi2EN4cute5tupleIJNS5_1CILi1EEES8_S8_EEENS6_IJNS7_ILi64EEESA_SA_EEELi512ENS_6half_tEfNS_4arch4Sm90ELb0ELb1ELb0ELb1ELb1ELb1ELb1ELb0ELb0ELb1ELb1ELb0EEENS1_21CollectiveEpilogueFwdINS6_IJSA_NS7_ILi512EEESA_EEES9_SC_SE_Li256ELb1ELb1ELb1ELb0EEENS1_36VarlenDynamicPersistentTileSchedulerILi64ELi64ELi256ELi128ELb1ELb1ELb1ELb1ELb0ELb1EEEEEEEEEvNT_6ParamsE$_ZZN5flash25CollectiveMainloopFwdSm90ILi2EN4cute5tupleIJNS1_1CILi1EEES4_S4_EEENS2_IJNS3_ILi64EEES6_S6_EEELi512EN7cutlass6half_tEfNS8_4arch4Sm90ELb0ELb1ELb0ELb1ELb1ELb1ELb1ELb0ELb0ELb1ELb1ELb0EE3mmaINS_16FlashAttnFwdSm90ISC_NS_21CollectiveEpilogueFwdINS2_IJS6_NS3_ILi512EEES6_EEES5_S9_SB_Li256ELb1ELb1ELb1ELb0EEENS_36VarlenDynamicPersistentTileSchedulerILi64ELi64ELi256ELi128ELb1ELb1ELb1ELb1ELb0ELb1EEEE13SharedStorageENS1_6TensorINS1_11ArrayEngineIfLm128EEENS1_6LayoutINS2_IJNS2_IJNS3_ILi2EEESR_NS3_ILi32EEEEEES4_S4_EEENS2_IJNS2_IJS4_SR_NS3_ILi4EEEEEENS3_ILi0EEESX_EEEEEEENS_7SoftmaxILi2ELi0EEEEEbRKNSC_6ParamsENS8_13PipelineAsyncILi2EEES17_RNS8_13PipelineStateILj2EEERT0_RT1_iRiRKNS_16SeqlenInfoQKNewKILb1ELb1EEENS2_IJiiiiEEERT_ENKUliT_T0_T1_E_clIZSD_ISM_S10_S12_EbS15_S17_S17_S1A_S1C_S1E_iS1F_S1J_S1K_S1M_EUlRS1N_iE0_NS3_ILb1EEES1U_EEDaiS1N_S1O_S1P_)
$_ZN7cutlass13device_kernelIN5flash11enable_sm90INS1_16FlashAttnFwdSm90INS1_25CollectiveMainloopFwdSm90ILi2EN4cute5tupleIJNS5_1CILi1EEES8_S8_EEENS6_IJNS7_ILi64EEESA_SA_EEELi512ENS_6half_tEfNS_4arch4Sm90ELb0ELb1ELb0ELb1ELb1ELb1ELb1ELb0ELb0ELb1ELb1ELb0EEENS1_21CollectiveEpilogueFwdINS6_IJSA_NS7_ILi512EEESA_EEES9_SC_SE_Li256ELb1ELb1ELb1ELb0EEENS1_36VarlenDynamicPersistentTileSchedulerILi64ELi64ELi256ELi128ELb1ELb1ELb1ELb1ELb0ELb1EEEEEEEEEvNT_6ParamsE$_ZZN5flash25CollectiveMainloopFwdSm90ILi2EN4cute5tupleIJNS1_1CILi1EEES4_S4_EEENS2_IJNS3_ILi64EEES6_S6_EEELi512EN7cutlass6half_tEfNS8_4arch4Sm90ELb0ELb1ELb0ELb1ELb1ELb1ELb1ELb0ELb0ELb1ELb1ELb0EE3mmaINS_16FlashAttnFwdSm90ISC_NS_21CollectiveEpilogueFwdINS2_IJS6_NS3_ILi512EEES6_EEES5_S9_SB_Li256ELb1ELb1ELb1ELb0EEENS_36VarlenDynamicPersistentTileSchedulerILi64ELi64ELi256ELi128ELb1ELb1ELb1ELb1ELb0ELb1EEEE13SharedStorageENS1_6TensorINS1_11ArrayEngineIfLm128EEENS1_6LayoutINS2_IJNS2_IJNS3_ILi2EEESR_NS3_ILi32EEEEEES4_S4_EEENS2_IJNS2_IJS4_SR_NS3_ILi4EEEEEENS3_ILi0EEESX_EEEEEEENS_7SoftmaxILi2ELi0EEEEEbRKNSC_6ParamsENS8_13PipelineAsyncILi2EEES17_RNS8_13PipelineStateILj2EEERT0_RT1_iRiRKNS_16SeqlenInfoQKNewKILb1ELb1EEENS2_IJiiiiEEERT_ENKUliT_T0_T1_E_clIZSD_ISM_S10_S12_EbS15_S17_S17_S1A_S1C_S1E_iS1F_S1J_S1K_S1M_EUlRS1N_iE0_NS3_ILb1EEES1U_EEDaiS1N_S1O_S1P_:
[----:B------:R-:W-:Y:S05]  /*3d130*/  YIELD ;  /* 0x0000000000007946 */ /* 0x000fea0003800000 */
[----:B------:R-:W-:Y:S02]  /*3d140*/  ULDC UR4, c[0x0][0x20] ;  /* 0x0000080000047ab9 */ /* 0x000fe40000000800 */
[----:B------:R-:W-:-:S05]  /*3d150*/  VIADD R0, R0, -UR4 ;  /* 0x8000000400007c36 */ /* 0x000fca0008000000 */
[----:B------:R-:W2:Y:S01]  /*3d160*/  LDL.64 R6, [R0+0x18] ;  /* 0x0000180000067983 */ /* 0x000ea20000100a00 */
[----:B------:R-:W0:Y:S03]  /*3d170*/  LDC.64 R2, c[0x0][0x208] ;  /* 0x00008200ff027b82 */ /* 0x000e260000000a00 */
[----:B------:R-:W3:Y:S01]  /*3d180*/  LDL.64 R10, [R0] ;  /* 0x00000000000a7983 */ /* 0x000ee20000100a00 */
[----:B0-----:R-:W-:Y:S02]  /*3d190*/  R2UR UR4, R2 ;  /* 0x00000000020472ca */ /* 0x001fe400000e0000 */
[----:B------:R-:W-:-:S13]  /*3d1a0*/  R2UR UR5, R3 ;  /* 0x00000000030572ca */ /* 0x000fda00000e0000 */
[----:B--2---:R-:W2:Y:S01]  /*3d1b0*/  LD.E R8, desc[UR4][R6.64] ;  /* 0x0000000406087980 */ /* 0x004ea2000c101900 */
[C---:B------:R-:W-:Y:S02]  /*3d1c0*/  R2UR UR4, R2.reuse ;  /* 0x00000000020472ca */ /* 0x040fe400000e0000 */
[C---:B------:R-:W-:Y:S02]  /*3d1d0*/  R2UR UR5, R3.reuse ;  /* 0x00000000030572ca */ /* 0x040fe400000e0000 */
[----:B------:R-:W-:Y:S02]  /*3d1e0*/  R2UR UR6, R2 ;  /* 0x00000000020672ca */ /* 0x000fe400000e0000 */
[----:B------:R-:W-:Y:S01]  /*3d1f0*/  R2UR UR7, R3 ;  /* 0x00000000030772ca */ /* 0x000fe200000e0000 */
[----:B------:R-:W-:Y:S01]  /*3d200*/  BSSY B0, `(.L_x_7211) ;  /* 0x0000009000007945 */ /* 0x000fe20003800000 */
[----:B------:R-:W-:-:S07]  /*3d210*/  IMAD.MOV.U32 R9, RZ, RZ, R36 ;  /* 0x000000ffff097224 */ /* 0x000fce00078e0024 */
[----:B---3--:R0:W5:Y:S04]  /*3d220*/  LD.E R5, desc[UR4][R10.64] ;  /* 0x000000040a057980 */ /* 0x008168000c101900 */
[----:B------:R0:W5:Y:S01]  /*3d230*/  LD.E R14, desc[UR6][R10.64+0x4] ;  /* 0x000004060a0e7980 */ /* 0x000162000c101900 */
[----:B--2---:R-:W-:-:S04]  /*3d240*/  LOP3.LUT R8, R8, 0x1, RZ, 0xfc, !PT ;  /* 0x0000000108087812 */ /* 0x004fc800078efcff */
[----:B------:R-:W-:Y:S01]  /*3d250*/  ISETP.NE.AND P0, PT, R8, 0x3, PT ;  /* 0x000000030800780c */ /* 0x000fe20003f05270 */
[----:B------:R-:W-:-:S12]  /*3d260*/  IMAD.MOV.U32 R8, RZ, RZ, R28 ;  /* 0x000000ffff087224 */ /* 0x000fd800078e001c */
[----:B0-----:R-:W-:Y:S05]  /*3d270*/  @!P0 BRA `(.L_x_7212) ;  /* 0x0000000000048947 */ /* 0x001fea0003800000 */
[----:B------:R-:W-:Y:S01]  /*3d280*/  BPT.TRAP 0x1 ;  /* 0x000000040000795c */ /* 0x000fe20000300000 */
.L_x_7212:
[----:B------:R-:W-:Y:S05]  /*3d290*/  BSYNC B0 ;  /* 0x0000000000007941 */ /* 0x000fea0003800000 */
.L_x_7211:
        /* <DEDUP_REMOVED lines=17> */
.L_x_7214:
[----:B------:R-:W-:Y:S05]  /*3d3b0*/  BSYNC B0 ;  /* 0x0000000000007941 */ /* 0x000fea0003800000 */
.L_x_7213:
        /* <DEDUP_REMOVED lines=10> */
.L_x_7216:
[----:B------:R-:W-:Y:S05]  /*3d460*/  BSYNC B0 ;  /* 0x0000000000007941 */ /* 0x000fea0003800000 */
.L_x_7215:
[----:B------:R-:W2:Y:S01]  /*3d470*/  LDL.64 R10, [R0] ;  /* 0x00000000000a7983 */ /* 0x000ea20000100a00 */
[C---:B------:R-:W-:Y:S02]  /*3d480*/  R2UR UR6, R2.reuse ;  /* 0x00000000020672ca */ /* 0x040fe400000e0000 */
[C---:B------:R-:W-:Y:S01]  /*3d490*/  R2UR UR7, R3.reuse ;  /* 0x00000000030772ca */ /* 0x040fe200000e0000 */
[----:B------:R-:W3:Y:S01]  /*3d4a0*/  LDL.64 R6, [R0+0x28] ;  /* 0x0000280000067983 */ /* 0x000ee20000100a00 */
[C---:B------:R-:W-:Y:S02]  /*3d4b0*/  R2UR UR4, R2.reuse ;  /* 0x00000000020472ca */ /* 0x040fe400000e0000 */
[----:B------:R-:W-:Y:S01]  /*3d4c0*/  R2UR UR5, R3 ;  /* 0x00000000030572ca */ /* 0x000fe200000e0000 */
[----:B0----5:R-:W4:Y:S08]  /*3d4d0*/  LDL.64 R12, [R0+0x20] ;  /* 0x00002000000c7983 */ /* 0x021f300000100a00 */
[----:B--2---:R-:W2:Y:S04]  /*3d4e0*/  LD.E R5, desc[UR6][R10.64] ;  /* 0x000000060a057980 */ /* 0x004ea8000c101900 */
[----:B---3--:R-:W2:Y:S04]  /*3d4f0*/  LD.E.64 R6, desc[UR4][R6.64] ;  /* 0x0000000406067980 */ /* 0x008ea8000c101b00 */
[----:B------:R-:W3:Y:S01]  /*3d500*/  LDL.64 R10, [R0+0x8] ;  /* 0x00000800000a7983 */ /* 0x000ee20000100a00 */
[----:B------:R-:W-:Y:S05]  /*3d510*/  WARPSYNC.ALL ;  /* 0x0000000000007948 */ /* 0x000fea0003800000 */
[----:B------:R-:W-:-:S02]  /*3d520*/  R2UR UR4, R2 ;  /* 0x00000000020472ca */ /* 0x000fc400000e0000 */
[C---:B------:R-:W-:Y:S02]  /*3d530*/  R2UR UR5, R3.reuse ;  /* 0x00000000030572ca */ /* 0x040fe400000e0000 */
[----:B------:R-:W-:Y:S02]  /*3d540*/  R2UR UR6, R2 ;  /* 0x00000000020672ca */ /* 0x000fe400000e0000 */
[----:B------:R-:W-:-:S09]  /*3d550*/  R2UR UR7, R3 ;  /* 0x00000000030772ca */ /* 0x000fd200000e0000 */
[----:B---3--:R0:W-:Y:S04]  /*3d560*/  ST.E desc[UR4][R10.64], RZ ;  /* 0x000000ff0a007985 */ /* 0x0081e8000c101904 */
[----:B----4-:R-:W3:Y:S01]  /*3d570*/  LD.E.64 R14, desc[UR6][R12.64] ;  /* 0x000000060c0e7980 */ /* 0x010ee2000c101b00 */
[----:B--2---:R-:W-:Y:S01]  /*3d580*/  IMAD R6, R5, 0x200, R6 ;  /* 0x0000020005067824 */ /* 0x004fe200078e0206 */
[----:B------:R-:W-:Y:S01]  /*3d590*/  R2UR UR7, R7 ;  /* 0x00000000070772ca */ /* 0x000fe200000e0000 */
[----:B------:R-:W-:Y:S01]  /*3d5a0*/  WARPGROUP.ARRIVE ;  /* 0x00000000000079c5 */ /* 0x000fe20000000000 */
[----:B------:R-:W-:Y:S01]  /*3d5b0*/  R2UR UR8, R2 ;  /* 0x00000000020872ca */ /* 0x000fe200000e0000 */
[----:B------:R-:W-:Y:S01]  /*3d5c0*/  IMAD.MOV.U32 R5, RZ, RZ, 0x1 ;  /* 0x00000001ff057424 */ /* 0x000fe200078e00ff */
[----:B------:R-:W-:-:S02]  /*3d5d0*/  R2UR UR6, R6 ;  /* 0x00000000060672ca */ /* 0x000fc400000e0000 */
        /* <DEDUP_REMOVED lines=55> */
[----:B------:R-:W-:-:S13]  /*3d950*/  R2UR UR5, R3 ;  /* 0x00000000030572ca */ /* 0x000fda00000e0000 */
[----:B--2---:R-:W2:Y:S04]  /*3d960*/  LD.E R12, desc[UR4][R6.64] ;  /* 0x00000004060c7980 */ /* 0x004ea8000c101900 */
[----:B------:R-:W3:Y:S01]  /*3d970*/  LDL.64 R6, [R0+0x30] ;  /* 0x0000300000067983 */ /* 0x000ee20000100a00 */
[----:B------:R-:W-:Y:S01]  /*3d980*/  BSSY B0, `(.L_x_7218) ;  /* 0x0000008000007945 */ /* 0x000fe20003800000 */
[----:B--2---:R-:W-:-:S04]  /*3d990*/  LEA.HI R13, R12, R12, RZ, 0x1 ;  /* 0x0000000c0c0d7211 */ /* 0x004fc800078f08ff */
[----:B------:R-:W-:-:S05]  /*3d9a0*/  LOP3.LUT R13, R13, 0xfffffffe, RZ, 0xc0, !PT ;  /* 0xfffffffe0d0d7812 */ /* 0x000fca00078ec0ff */
[----:B------:R-:W-:Y:S01]  /*3d9b0*/  IMAD.IADD R13, R12, 0x1, -R13 ;  /* 0x000000010c0d7824 */ /* 0x000fe200078e0a0d */
[----:B---3--:R-:W-:-:S04]  /*3d9c0*/  MOV R12, R6 ;  /* 0x00000006000c7202 */ /* 0x008fc80000000f00 */
[----:B------:R-:W-:-:S04]  /*3d9d0*/  SHF.L.U32 R13, R13, 0x1f, RZ ;  /* 0x0000001f0d0d7819 */ /* 0x000fc800000006ff */
[----:B------:R-:W1:Y:S02]  /*3d9e0*/  SYNCS.PHASECHK.TRANS64.TRYWAIT P0, [R12+URZ+0x38810], R13 ;  /* 0x0388100d0c0075a7 */ /* 0x000e64000800017f */
[----:B01----:R-:W-:Y:S05]  /*3d9f0*/  @!P0 BRA `(.L_x_7219) ;  /* 0x000000e800ac8947 */ /* 0x003fea0003800000 */
.L_x_7245:
[----:B------:R-:W-:Y:S05]  /*3da00*/  BSYNC B0 ;  /* 0x0000000000007941 */ /* 0x000fea0003800000 */
.L_x_7218:
[----:B------:R-:W0:Y:S01]  /*3da10*/  LDL.64 R6, [R0+0x40] ;  /* 0x0000400000067983 */ /* 0x000e220000100a00 */
[----:B------:R-:W-:Y:S02]  /*3da20*/  R2UR UR4, R2 ;  /* 0x00000000020472ca */ /* 0x000fe400000e0000 */
[----:B------:R-:W-:Y:S01]  /*3da30*/  R2UR UR5, R3 ;  /* 0x00000000030572ca */ /* 0x000fe200000e0000 */
[----:B------:R-:W2:-:S12]  /*3da40*/  LDL.64 R10, [R0] ;  /* 0x00000000000a7983 */ /* 0x000e980000100a00 */
[----:B0-----:R-:W3:Y:S01]  /*3da50*/  LD.E R12, desc[UR4][R6.64] ;  /* 0x00000004060c7980 */ /* 0x001ee2000c101900 */
[----:B------:R-:W-:Y:S02]  /*3da60*/  R2UR UR6, R2 ;  /* 0x00000000020672ca */ /* 0x000fe400000e0000 */
[----:B------:R-:W-:Y:S01]  /*3da70*/  R2UR UR7, R3 ;  /* 0x00000000030772ca */ /* 0x000fe200000e0000 */
[----:B--2---:R0:W5:Y:S01]  /*3da80*/  LD.E R14, desc[UR4][R10.64] ;  /* 0x000000040a0e7980 */ /* 0x004162000c101900 */
[----:B------:R-:W-:Y:S11]  /*3da90*/  BSSY B0, `(.L_x_7220) ;  /* 0x0000006000007945 */ /* 0x000ff60003800000 */
[----:B------:R0:W5:Y:S01]  /*3daa0*/  LD.E R15, desc[UR6][R10.64+0x4] ;  /* 0x000004060a0f7980 */ /* 0x000162000c101900 */
[----:B---3--:R-:W-:-:S04]  /*3dab0*/  LOP3.LUT R12, R12, 0x1, RZ, 0xfc, !PT ;  /* 0x000000010c0c7812 */ /* 0x008fc800078efcff */
[----:B------:R-:W-:-:S13]  /*3dac0*/  ISETP.NE.AND P0, PT, R12, 0x3, PT ;  /* 0x000000030c00780c */ /* 0x000fda0003f05270 */
[----:B0-----:R-:W-:Y:S05]  /*3dad0*/  @!P0 BRA `(.L_x_7221) ;  /* 0x0000000000048947 */ /* 0x001fea0003800000 */
[----:B------:R-:W-:Y:S01]  /*3dae0*/  BPT.TRAP 0x1 ;  /* 0x000000040000795c */ /* 0x000fe20000300000 */
.L_x_7221:
[----:B------:R-:W-:Y:S05]  /*3daf0*/  BSYNC B0 ;  /* 0x0000000000007941 */ /* 0x000fea0003800000 */
.L_x_7220:
        /* <DEDUP_REMOVED lines=17> */
.L_x_7223:
[----:B------:R-:W-:Y:S05]  /*3dc10*/  BSYNC B0 ;  /* 0x0000000000007941 */ /* 0x000fea0003800000 */
.L_x_7222:
        /* <DEDUP_REMOVED lines=10> */
.L_x_7225:
[----:B------:R-:W-:Y:S05]  /*3dcc0*/  BSYNC B0 ;  /* 0x0000000000007941 */ /* 0x000fea0003800000 */
.L_x_7224:
        /* <DEDUP_REMOVED lines=303> */
[----:B------:R-:W-:Y:S01]  /*3efc0*/  R2UR UR9, R3 ;  /* 0x00000000030972ca */ /* 0x000fe200000e0000 */
        /* <DEDUP_REMOVED lines=272> */
.L_x_7228:
[----:B------:R-:W-:Y:S05]  /*400d0*/  BSYNC B0 ;  /* 0x0000000000007941 */ /* 0x000fea0003800000 */
.L_x_7227:
        /* <DEDUP_REMOVED lines=11> */
[----:B------:R-:W3:Y:S04]  /*40190*/  LD.E R57, desc[UR4][R56.64] ;  /* 0x0000000438397980 */ /* 0x000ee8000c101900 */
[----:B0-----:R-:W4:Y:S01]  /*401a0*/  LD.E R5, desc[UR4][R8.64+0x24] ;  /* 0x0000240408057980 */ /* 0x001f22000c101900 */
[----:B------:R-:W-:-:S02]  /*401b0*/  R2UR UR12, R2 ;  /* 0x00000000020c72ca */ /* 0x000fc400000e0000 */
[C---:B------:R-:W-:Y:S02]  /*401c0*/  R2UR UR13, R3.reuse ;  /* 0x00000000030d72ca */ /* 0x040fe400000e0000 */
[C---:B------:R-:W-:Y:S02]  /*401d0*/  R2UR UR8, R2.reuse ;  /* 0x00000000020872ca */ /* 0x040fe400000e0000 */
[C---:B------:R-:W-:Y:S02]  /*401e0*/  R2UR UR9, R3.reuse ;  /* 0x00000000030972ca */ /* 0x040fe400000e0000 */
[----:B------:R-:W-:Y:S02]  /*401f0*/  R2UR UR10, R2 ;  /* 0x00000000020a72ca */ /* 0x000fe400000e0000 */
[----:B------:R-:W-:-:S05]  /*40200*/  R2UR UR11, R3 ;  /* 0x00000000030b72ca */ /* 0x000fca00000e0000 */
[----:B------:R-:W3:Y:S04]  /*40210*/  LD.E R7, desc[UR12][R8.64+0x18] ;  /* 0x0000180c08077980 */ /* 0x000ee8000c101900 */
[----:B------:R-:W3:Y:S04]  /*40220*/  LD.E R59, desc[UR8][R8.64+0xc] ;  /* 0x00000c08083b7980 */ /* 0x000ee8000c101900 */
[----:B------:R-:W3:Y:S01]  /*40230*/  LD.E R61, desc[UR10][R8.64+0x14] ;  /* 0x0000140a083d7980 */ /* 0x000ee2000c101900 */
[----:B----4-:R-:W-:-:S13]  /*40240*/  ISETP.NE.AND P0, PT, R5, 0x1, PT ;  /* 0x000000010500780c */ /* 0x010fda0003f05270 */
[C---:B------:R-:W-:Y:S02]  /*40250*/  @P0 R2UR UR4, R2.reuse ;  /* 0x00000000020402ca */ /* 0x040fe400000e0000 */
[C---:B------:R-:W-:Y:S02]  /*40260*/  @P0 R2UR UR5, R3.reuse ;  /* 0x00000000030502ca */ /* 0x040fe400000e0000 */
[----:B------:R-:W-:Y:S02]  /*40270*/  @P0 R2UR UR6, R2 ;  /* 0x00000000020602ca */ /* 0x000fe400000e0000 */
[----:B------:R-:W-:-:S09]  /*40280*/  @P0 R2UR UR7, R3 ;  /* 0x00000000030702ca */ /* 0x000fd200000e0000 */
[----:B------:R-:W4:Y:S01]  /*40290*/  @P0 LD.E R58, desc[UR4][R8.64+0x28] ;  /* 0x00002804083a0980 */ /* 0x000f22000c101900 */
[C---:B------:R-:W-:Y:S02]  /*402a0*/  R2UR UR4, R2.reuse ;  /* 0x00000000020472ca */ /* 0x040fe400000e0000 */
[C---:B------:R-:W-:Y:S01]  /*402b0*/  R2UR UR5, R3.reuse ;  /* 0x00000000030572ca */ /* 0x040fe200000e0000 */
[----:B------:R-:W4:Y:S01]  /*402c0*/  @P0 LD.E R21, desc[UR6][R8.64+0x2c] ;  /* 0x00002c0608150980 */ /* 0x000f22000c101900 */
[----:B------:R-:W-:Y:S02]  /*402d0*/  R2UR UR6, R2 ;  /* 0x00000000020672ca */ /* 0x000fe400000e0000 */
[----:B------:R-:W-:-:S09]  /*402e0*/  R2UR UR7, R3 ;  /* 0x00000000030772ca */ /* 0x000fd200000e0000 */
[----:B------:R-:W4:Y:S04]  /*402f0*/  LD.E R5, desc[UR4][R8.64+0x8] ;  /* 0x0000080408057980 */ /* 0x000f28000c101900 */
[----:B------:R-:W4:Y:S04]  /*40300*/  LD.E R6, desc[UR6][R8.64+0x4] ;  /* 0x0000040608067980 */ /* 0x000f28000c101900 */
[----:B------:R-:W4:Y:S01]  /*40310*/  LD.E R56, desc[UR4][R8.64+0x10] ;  /* 0x0000100408387980 */ /* 0x000f22000c101900 */
        /* <DEDUP_REMOVED lines=23> */
[----:B------:R-:W-:-:S04]  /*40490*/  IMAD.SHL.U32 R4, R4, 0x40, RZ ;  /* 0x0000004004047824 */ /* 0x000fc800078e00ff */
[----:B------:R-:W-:Y:S01]  /*404a0*/  IMAD.IADD R10, R13, 0x1, -R10 ;  /* 0x000000010d0a7824 */ /* 0x000fe200078e0a0a */
[----:B------:R-:W-:Y:S02]  /*404b0*/  ISETP.GE.AND P1, PT, R7, 0x1, PT ;  /* 0x000000010700780c */ /* 0x000fe40003f26270 */
[----:B------:R-:W-:Y:S01]  /*404c0*/  LOP3.LUT R12, RZ, R59, RZ, 0x33, !PT ;  /* 0x0000003bff0c7212 */ /* 0x000fe200078e33ff */
[----:B------:R-:W-:Y:S01]  /*404d0*/  BSSY B0, `(.L_x_7229) ;  /* 0x0000031000007945 */ /* 0x000fe20003800000 */
[----:B------:R-:W-:Y:S02]  /*404e0*/  IMAD.IADD R61, R61, 0x1, -R4 ;  /* 0x000000013d3d7824 */ /* 0x000fe400078e0a04 */
[----:B----4-:R-:W-:-:S05]  /*404f0*/  @P0 IMAD.HI.U32 R58, R11, R58, RZ ;  /* 0x0000003a0b3a0227 */ /* 0x010fca00078e00ff */
[----:B------:R-:W-:-:S05]  /*40500*/  @P0 SHF.R.U32.HI R11, RZ, R21, R58 ;  /* 0x00000015ff0b0219 */ /* 0x000fca000001163a */
[----:B------:R-:W0:Y:S01]  /*40510*/  SHFL.IDX PT, R21, R11, RZ, 0x1c1f ;  /* 0x001c1fff0b157589 */ /* 0x000e2200000e0000 */
[----:B------:R-:W-:-:S05]  /*40520*/  IADD3 R13, R5, 0x1, -R4 ;  /* 0x00000001050d7810 */ /* 0x000fca0007ffe804 */
[C---:B------:R-:W-:Y:S02]  /*40530*/  IMAD R15, R10.reuse, -0x2, R13 ;  /* 0xfffffffe0a0f7824 */ /* 0x040fe400078e020d */
[----:B------:R-:W-:Y:S02]  /*40540*/  IMAD.IADD R13, R5, 0x1, -R4 ;  /* 0x00000001050d7824 */ /* 0x000fe400078e0a04 */
[----:B------:R-:W-:Y:S02]  /*40550*/  IMAD.IADD R15, R15, 0x1, -R6 ;  /* 0x000000010f0f7824 */ /* 0x000fe400078e0a06 */
[----:B------:R-:W-:Y:S02]  /*40560*/  IMAD R20, R10, -0x2, R13 ;  /* 0xfffffffe0a147824 */ /* 0x000fe400078e020d */
[C---:B------:R-:W-:Y:S02]  /*40570*/  IMAD.IADD R57, R15.reuse, 0x1, R56 ;  /* 0x000000010f397824 */ /* 0x040fe400078e0238 */
[----:B------:R-:W-:-:S03]  /*40580*/  IMAD.IADD R56, R15, 0x1, R12 ;  /* 0x000000010f387824 */ /* 0x000fc600078e020c */
[----:B0-----:R-:W-:Y:S01]  /*40590*/  VIADDMNMX R12, R21, R57, R20, PT ;  /* 0x00000039150c7246 */ /* 0x001fe20003800114 */
        /* <DEDUP_REMOVED lines=18> */
.L_x_7234:
[----:B------:R-:W-:Y:S05]  /*406c0*/  BSYNC B2 ;  /* 0x0000000000027941 */ /* 0x000fea0003800000 */
.L_x_7233:
[----:B------:R-:W-:Y:S01]  /*406d0*/  LOP3.LUT R14, RZ, R14, RZ, 0x33, !PT ;  /* 0x0000000eff0e7212 */ /* 0x000fe200078e33ff */
[----:B------:R-:W-:Y:S06]  /*406e0*/  BRA `(.L_x_7235) ;  /* 0x0000000000287947 */ /* 0x000fec0003800000 */
.L_x_7232:
        /* <DEDUP_REMOVED lines=10> */
.L_x_7235:
[----:B------:R-:W-:Y:S05]  /*40790*/  BSYNC B1 ;  /* 0x0000000000017941 */ /* 0x000fea0003800000 */
.L_x_7231:
[----:B------:R-:W-:-:S04]  /*407a0*/  IMAD R15, R7, R14, -R4 ;  /* 0x0000000e070f7224 */ /* 0x000fc800078e0a04 */
[----:B------:R-:W-:-:S05]  /*407b0*/  IMAD R14, R10, -0x2, R15 ;  /* 0xfffffffe0a0e7824 */ /* 0x000fca00078e020f */
[----:B------:R-:W-:Y:S02]  /*407c0*/  VIMNMX R13, R13, R14, !PT ;  /* 0x0000000e0d0d7248 */ /* 0x000fe40007fe0100 */
[----:B------:R-:W-:-:S07]  /*407d0*/  VIADDMNMX R12, R14, R7, R12, PT ;  /* 0x000000070e0c7246 */ /* 0x000fce000380010c */
.L_x_7230:
[----:B------:R-:W-:Y:S05]  /*407e0*/  BSYNC B0 ;  /* 0x0000000000007941 */ /* 0x000fea0003800000 */
.L_x_7229:
        /* <DEDUP_REMOVED lines=96> */
.L_x_7241:
[----:B------:R-:W-:Y:S05]  /*40df0*/  BSYNC B2 ;  /* 0x0000000000027941 */ /* 0x000fea0003800000 */
.L_x_7240:
[----:B------:R-:W-:Y:S01]  /*40e00*/  LOP3.LUT R5, RZ, R5, RZ, 0x33, !PT ;  /* 0x00000005ff057212 */ /* 0x000fe200078e33ff */
[----:B------:R-:W-:Y:S06]  /*40e10*/  BRA `(.L_x_7242) ;  /* 0x0000000000287947 */ /* 0x000fec0003800000 */
.L_x_7239:
        /* <DEDUP_REMOVED lines=10> */
.L_x_7242:
[----:B------:R-:W-:Y:S05]  /*40ec0*/  BSYNC B1 ;  /* 0x0000000000017941 */ /* 0x000fea0003800000 */
.L_x_7238:
[----:B------:R-:W-:-:S04]  /*40ed0*/  IMAD R5, R7, R5, -R4 ;  /* 0x0000000507057224 */ /* 0x000fc800078e0a04 */
[----:B------:R-:W-:-:S05]  /*40ee0*/  IMAD R10, R10, -0x2, R5 ;  /* 0xfffffffe0a0a7824 */ /* 0x000fca00078e0205 */
[----:B------:R-:W-:Y:S02]  /*40ef0*/  VIADDMNMX R12, R10, R7, R12, PT ;  /* 0x000000070a0c7246 */ /* 0x000fe4000380010c */
[----:B------:R-:W-:-:S07]  /*40f00*/  VIMNMX R13, R13, R10, !PT ;  /* 0x0000000a0d0d7248 */ /* 0x000fce0007fe0100 */
.L_x_7237:
[----:B------:R-:W-:Y:S05]  /*40f10*/  BSYNC B0 ;  /* 0x0000000000007941 */ /* 0x000fea0003800000 */
.L_x_7236:
[----:B------:R-:W2:Y:S01]  /*40f20*/  LDL.64 R4, [R0+0x70] ;  /* 0x0000700000047983 */ /* 0x000ea20000100a00 */
[----:B------:R-:W-:Y:S02]  /*40f30*/  ISETP.GT.AND P0, PT, R13, 0x1, !P0 ;  /* 0x000000010d00780c */ /* 0x000fe40004704270 */
[----:B------:R-:W-:Y:S02]  /*40f40*/  ISETP.NE.AND P6, PT, R63, RZ, PT ;  /* 0x000000ff3f00720c */ /* 0x000fe40003fc5270 */
[----:B------:R-:W-:Y:S02]  /*40f50*/  ISETP.LT.OR P0, PT, R12, 0x2, P0 ;  /* 0x000000020c00780c */ /* 0x000fe40000701670 */
[----:B------:R-:W-:Y:S02]  /*40f60*/  ISETP.GT.AND P1, PT, R13, 0x8, !P1 ;  /* 0x000000080d00780c */ /* 0x000fe40004f24270 */
[----:B------:R-:W-:Y:S02]  /*40f70*/  FSEL R27, R27, -INF , !P0 ;  /* 0xff8000001b1b7808 */ /* 0x000fe40004000000 */
[----:B------:R-:W-:-:S02]  /*40f80*/  ISETP.NE.AND P0, PT, R21, RZ, PT ;  /* 0x000000ff1500720c */ /* 0x000fc40003f05270 */
[----:B------:R-:W-:Y:S02]  /*40f90*/  ISETP.LT.OR P1, PT, R12, 0x9, P1 ;  /* 0x000000090c00780c */ /* 0x000fe40000f21670 */
[----:B------:R-:W-:Y:S02]  /*40fa0*/  ISETP.GT.AND P0, PT, R13, 0x9, !P0 ;  /* 0x000000090d00780c */ /* 0x000fe40004704270 */
[----:B------:R-:W-:Y:S02]  /*40fb0*/  FSEL R30, R30, -INF , !P1 ;  /* 0xff8000001e1e7808 */ /* 0x000fe40004800000 */
[----:B------:R-:W-:Y:S02]  /*40fc0*/  ISETP.LT.OR P0, PT, R12, 0xa, P0 ;  /* 0x0000000a0c00780c */ /* 0x000fe40000701670 */
[----:B------:R-:W-:Y:S02]  /*40fd0*/  ISETP.NE.AND P1, PT, R65, RZ, PT ;  /* 0x000000ff4100720c */ /* 0x000fe40003f25270 */
[----:B------:R-:W-:-:S02]  /*40fe0*/  FSEL R31, R31, -INF , !P0 ;  /* 0xff8000001f1f7808 */ /* 0x000fc40004000000 */
[----:B------:R-:W-:Y:S02]  /*40ff0*/  ISETP.NE.AND P0, PT, R58, RZ, PT ;  /* 0x000000ff3a00720c */ /* 0x000fe40003f05270 */
[----:B------:R-:W-:Y:S02]  /*41000*/  MOV R10, UR37 ;  /* 0x00000025000a7c02 */ /* 0x000fe40008000f00 */
[----:B------:R-:W-:Y:S02]  /*41010*/  ISETP.GT.AND P0, PT, R13, 0x10, !P0 ;  /* 0x000000100d00780c */ /* 0x000fe40004704270 */
[----:B------:R-:W-:Y:S02]  /*41020*/  MOV R11, UR36 ;  /* 0x00000024000b7c02 */ /* 0x000fe40008000f00 */
        /* <DEDUP_REMOVED lines=21> */
[C---:B------:R-:W-:Y:S02]  /*41180*/  ISETP.GT.AND P0, PT, R13.reuse, RZ, !P0 ;  /* 0x000000ff0d00720c */ /* 0x040fe40004704270 */
[----:B------:R-:W-:Y:S02]  /*41190*/  ISETP.GT.AND P4, PT, R13, 0x31, !P4 ;  /* 0x000000310d00780c */ /* 0x000fe40006784270 */
[----:B------:R-:W-:Y:S02]  /*411a0*/  ISETP.LT.OR P0, PT, R12, 0x1, P0 ;  /* 0x000000010c00780c */ /* 0x000fe40000701670 */
[----:B------:R-:W-:-:S02]  /*411b0*/  ISETP.NE.AND P6, PT, R61, RZ, PT ;  /* 0x000000ff3d00720c */ /* 0x000fc40003fc5270 */
[----:B------:R-:W-:Y:S02]  /*411c0*/  FSEL R26, R26, -INF , !P0 ;  /* 0xff8000001a1a7808 */ /* 0x000fe40004000000 */
[----:B------:R-:W-:Y:S02]  /*411d0*/  ISETP.NE.AND P0, PT, R64, RZ, PT ;  /* 0x000000ff4000720c */ /* 0x000fe40003f05270 */
[----:B------:R-:W-:-:S04]  /*411e0*/  FMNMX.FTZ R7, R26, R27, !PT ;  /* 0x0000001b1a077209 */ /* 0x000fc80007810000 */
[----:B------:R-:W-:-:S04]  /*411f0*/  FMNMX.FTZ R6, R30, R7, !PT ;  /* 0x000000071e067209 */ /* 0x000fc80007810000 */
[----:B------:R-:W-:-:S04]  /*41200*/  FMNMX.FTZ R7, R31, R6, !PT ;  /* 0x000000061f077209 */ /* 0x000fc80007810000 */
[----:B------:R-:W-:-:S04]  /*41210*/  FMNMX.FTZ R6, R34, R7, !PT ;  /* 0x0000000722067209 */ /* 0x000fc80007810000 */
[----:B------:R-:W-:Y:S02]  /*41220*/  FMNMX.FTZ R7, R35, R6, !PT ;  /* 0x0000000623077209 */ /* 0x000fe40007810000 */
[----:B------:R-:W-:Y:S02]  /*41230*/  ISETP.GT.AND P0, PT, R13, 0x21, !P0 ;  /* 0x000000210d00780c */ /* 0x000fe40004704270 */
[----:B------:R-:W-:Y:S02]  /*41240*/  FMNMX.FTZ R6, R38, R7, !PT ;  /* 0x0000000726067209 */ /* 0x000fe40007810000 */
[C---:B------:R-:W-:Y:S02]  /*41250*/  ISETP.LT.OR P0, PT, R12.reuse, 0x22, P0 ;  /* 0x000000220c00780c */ /* 0x040fe40000701670 */
[----:B------:R-:W-:Y:S02]  /*41260*/  FMNMX.FTZ R7, R39, R6, !PT ;  /* 0x0000000627077209 */ /* 0x000fe40007810000 */
[----:B------:R-:W-:-:S02]  /*41270*/  ISETP.LT.OR P1, PT, R12, 0x29, P1 ;  /* 0x000000290c00780c */ /* 0x000fc40000f21670 */
[----:B------:R-:W-:Y:S02]  /*41280*/  FSEL R43, R43, -INF , !P0 ;  /* 0xff8000002b2b7808 */ /* 0x000fe40004000000 */
[----:B------:R-:W-:Y:S02]  /*41290*/  FMNMX.FTZ R6, R42, R7, !PT ;  /* 0x000000072a067209 */ /* 0x000fe40007810000 */
[----:B------:R-:W-:Y:S02]  /*412a0*/  ISETP.LT.OR P2, PT, R12, 0x2a, P2 ;  /* 0x0000002a0c00780c */ /* 0x000fe40001741670 */
[----:B------:R-:W-:Y:S02]  /*412b0*/  FSEL R46, R46, -INF , !P1 ;  /* 0xff8000002e2e7808 */ /* 0x000fe40004800000 */
[----:B------:R-:W-:Y:S02]  /*412c0*/  FMNMX.FTZ R7, R43, R6, !PT ;  /* 0x000000062b077209 */ /* 0x000fe40007810000 */
[----:B------:R-:W-:-:S02]  /*412d0*/  ISETP.LT.OR P3, PT, R12, 0x31, P3 ;  /* 0x000000310c00780c */ /* 0x000fc40001f61670 */
[----:B------:R-:W-:Y:S02]  /*412e0*/  FSEL R47, R47, -INF , !P2 ;  /* 0xff8000002f2f7808 */ /* 0x000fe40005000000 */
[----:B------:R-:W-:Y:S02]  /*412f0*/  FMNMX.FTZ R6, R46, R7, !PT ;  /* 0x000000072e067209 */ /* 0x000fe40007810000 */
[----:B------:R-:W-:Y:S02]  /*41300*/  ISETP.GT.AND P5, PT, R13, 0x38, !P5 ;  /* 0x000000380d00780c */ /* 0x000fe40006fa4270 */
[----:B------:R-:W-:Y:S02]  /*41310*/  ISETP.LT.OR P4, PT, R12, 0x32, P4 ;  /* 0x000000320c00780c */ /* 0x000fe40002781670 */
[----:B------:R-:W-:Y:S02]  /*41320*/  FSEL R50, R50, -INF , !P3 ;  /* 0xff80000032327808 */ /* 0x000fe40005800000 */
[----:B------:R-:W-:-:S02]  /*41330*/  FMNMX.FTZ R7, R47, R6, !PT ;  /* 0x000000062f077209 */ /* 0x000fc40007810000 */
[----:B------:R-:W-:Y:S02]  /*41340*/  ISETP.GT.AND P0, PT, R13, 0x39, !P6 ;  /* 0x000000390d00780c */ /* 0x000fe40007704270 */
[----:B------:R-:W-:Y:S02]  /*41350*/  ISETP.LT.OR P5, PT, R12, 0x39, P5 ;  /* 0x000000390c00780c */ /* 0x000fe40002fa1670 */
[----:B------:R-:W-:Y:S02]  /*41360*/  FSEL R51, R51, -INF , !P4 ;  /* 0xff80000033337808 */ /* 0x000fe40006000000 */
[----:B------:R-:W-:Y:S02]  /*41370*/  FMNMX.FTZ R6, R50, R7, !PT ;  /* 0x0000000732067209 */ /* 0x000fe40007810000 */
[----:B------:R-:W-:Y:S02]  /*41380*/  ISETP.LT.OR P0, PT, R12, 0x3a, P0 ;  /* 0x0000003a0c00780c */ /* 0x000fe40000701670 */
[----:B------:R-:W-:-:S02]  /*41390*/  R2UR UR4, R2 ;  /* 0x00000000020472ca */ /* 0x000fc400000e0000 */
[----:B------:R-:W-:Y:S02]  /*413a0*/  R2UR UR5, R3 ;  /* 0x00000000030572ca */ /* 0x000fe400000e0000 */
[----:B------:R-:W-:Y:S02]  /*413b0*/  FSEL R54, R54, -INF , !P5 ;  /* 0xff80000036367808 */ /* 0x000fe40006800000 */
[----:B------:R-:W-:Y:S02]  /*413c0*/  FMNMX.FTZ R7, R51, R6, !PT ;  /* 0x0000000633077209 */ /* 0x000fe40007810000 */
[----:B------:R-:W-:Y:S02]  /*413d0*/  R2UR UR6, R2 ;  /* 0x00000000020672ca */ /* 0x000fe400000e0000 */
[----:B------:R-:W-:Y:S02]  /*413e0*/  R2UR UR7, R3 ;  /* 0x00000000030772ca */ /* 0x000fe400000e0000 */
[----:B------:R-:W-:-:S02]  /*413f0*/  FSEL R55, R55, -INF , !P0 ;  /* 0xff80000037377808 */ /* 0x000fc40004000000 */
[----:B------:R-:W-:-:S04]  /*41400*/  FMNMX.FTZ R6, R54, R7, !PT ;  /* 0x0000000736067209 */ /* 0x000fc80007810000 */
[----:B------:R-:W-:-:S05]  /*41410*/  FMNMX.FTZ R9, R55, R6, !PT ;  /* 0x0000000637097209 */ /* 0x000fca0007810000 */
[----:B--2---:R-:W-:Y:S04]  /*41420*/  ST.E desc[UR4][R4.64+0x4], R9 ;  /* 0x0000040904007985 */ /* 0x004fe8000c101904 */
[----:B------:R-:W2:Y:S01]  /*41430*/  LD.E R8, desc[UR6][R4.64+0x4] ;  /* 0x0000040604087980 */ /* 0x000ea2000c101900 */
        /* <DEDUP_REMOVED lines=15> */
[----:B------:R-:W0:Y:S01]  /*41530*/  SHFL.BFLY PT, R6, R7, 0x2, 0x1f ;  /* 0x0c401f0007067f89 */ /* 0x000e2200000e0000 */
[----:B------:R-:W-:Y:S02]  /*41540*/  R2UR UR8, R2 ;  /* 0x00000000020872ca */ /* 0x000fe400000e0000 */
[----:B------:R-:W-:Y:S02]  /*41550*/  R2UR UR9, R3 ;  /* 0x00000000030972ca */ /* 0x000fe400000e0000 */
[----:B0-----:R-:W-:Y:S01]  /*41560*/  FMNMX.FTZ R6, R7, R6, !PT ;  /* 0x0000000607067209 */ /* 0x001fe20007810000 */
[----:B------:R-:W-:Y:S04]  /*41570*/  ST.E desc[UR4][R4.64], R7 ;  /* 0x0000000704007985 */ /* 0x000fe8000c101904 */
[----:B--2---:R-:W0:Y:S02]  /*41580*/  SHFL.BFLY PT, R9, R8, 0x2, 0x1f ;  /* 0x0c401f0008097f89 */ /* 0x004e2400000e0000 */
[----:B0-----:R-:W-:-:S02]  /*41590*/  FMNMX.FTZ R12, R8, R9, !PT ;  /* 0x00000009080c7209 */ /* 0x001fc40007810000 */
[----:B------:R-:W0:Y:S04]  /*415a0*/  SHFL.BFLY PT, R9, R6, 0x1, 0x1f ;  /* 0x0c201f0006097f89 */ /* 0x000e2800000e0000 */
[----:B------:R-:W1:Y:S01]  /*415b0*/  SHFL.BFLY PT, R13, R12, 0x1, 0x1f ;  /* 0x0c201f000c0d7f89 */ /* 0x000e6200000e0000 */
[----:B0-----:R-:W-:Y:S02]  /*415c0*/  FMNMX.FTZ R9, R6, R9, !PT ;  /* 0x0000000906097209 */ /* 0x001fe40007810000 */
[----:B-1----:R-:W-:-:S03]  /*415d0*/  FMNMX.FTZ R13, R12, R13, !PT ;  /* 0x0000000d0c0d7209 */ /* 0x002fc60007810000 */
[----:B------:R-:W-:Y:S04]  /*415e0*/  ST.E desc[UR6][R4.64], R9 ;  /* 0x0000000904007985 */ /* 0x000fe8000c101906 */
[----:B------:R0:W-:Y:S04]  /*415f0*/  ST.E desc[UR8][R4.64+0x4], R13 ;  /* 0x0000040d04007985 */ /* 0x0001e8000c101908 */
[----:B0-----:R-:W2:Y:S04]  /*41600*/  LDL.64 R4, [R0+0x70] ;  /* 0x0000700000047983 */ /* 0x001ea80000100a00 */
[----:B--2---:R-:W2:Y:S04]  /*41610*/  LD.E R6, desc[UR6][R4.64+0x20] ;  /* 0x0000200604067980 */ /* 0x004ea8000c101900 */
[----:B------:R-:W2:Y:S04]  /*41620*/  LD.E R15, desc[UR4][R4.64] ;  /* 0x00000004040f7980 */ /* 0x000ea8000c101900 */
[----:B------:R-:W3:Y:S01]  /*41630*/  LD.E R57, desc[UR4][R4.64+0x4] ;  /* 0x0000040404397980 */ /* 0x000ee2000c101900 */
[C---:B--2---:R-:W-:Y:S01]  /*41640*/  FMUL.FTZ R8, R15.reuse, R6 ;  /* 0x000000060f087220 */ /* 0x044fe20000410000 */
[----:B------:R-:W-:-:S04]  /*41650*/  FSETP.NEU.FTZ.AND P0, PT, R15, -INF , PT ;  /* 0xff8000000f00780b */ /* 0x000fc80003f1d000 */
[----:B------:R-:W-:Y:S01]  /*41660*/  FSEL R7, R8, RZ, P0 ;  /* 0x000000ff08077208 */ /* 0x000fe20000000000 */
[----:B---3--:R-:W-:Y:S01]  /*41670*/  FMUL.FTZ R8, R6, R57 ;  /* 0x0000003906087220 */ /* 0x008fe20000410000 */
[----:B------:R-:W-:-:S03]  /*41680*/  FSETP.NEU.FTZ.AND P0, PT, R57, -INF , PT ;  /* 0xff8000003900780b */ /* 0x000fc60003f1d000 */
        /* <DEDUP_REMOVED lines=16> */
[----:B------:R-:W-:-:S05]  /*41790*/  FSEL R7, R8, RZ, P0 ;  /* 0x000000ff08077208 */ /* 0x000fca0000000000 */
[-CC-:B------:R-:W-:Y:S01]  /*417a0*/  FFMA.FTZ R153, R26, R6.reuse, -R7.reuse ;  /* 0x000000061a997223 */ /* 0x180fe20000010807 */
[-CC-:B------:R-:W-:Y:S01]  /*417b0*/  FFMA.FTZ R12, R27, R6.reuse, -R7.reuse ;  /* 0x000000061b0c7223 */ /* 0x180fe20000010807 */
[-CC-:B------:R-:W-:Y:S01]  /*417c0*/  FFMA.FTZ R155, R30, R6.reuse, -R7.reuse ;  /* 0x000000061e9b7223 */ /* 0x180fe20000010807 */
[----:B------:R-:W-:Y:S01]  /*417d0*/  MUFU.EX2 R152, R152 ;  /* 0x0000009800987308 */ /* 0x000fe20000000800 */
[----:B------:R-:W-:-:S07]  /*417e0*/  FFMA.FTZ R14, R31, R6, -R7 ;  /* 0x000000061f0e7223 */ /* 0x000fce0000010807 */
[----:B------:R-:W0:Y:S01]  /*417f0*/  MUFU.EX2 R13, R13 ;  /* 0x0000000d000d7308 */ /* 0x000e220000000800 */
[----:B------:R-:W-:-:S07]  /*41800*/  FFMA.FTZ R169, R34, R6, -R7 ;  /* 0x0000000622a97223 */ /* 0x000fce0000010807 */
[----:B------:R-:W-:Y:S08]  /*41810*/  MUFU.EX2 R153, R153 ;  /* 0x0000009900997308 */ /* 0x000ff00000000800 */
[----:B------:R-:W1:Y:S01]  /*41820*/  MUFU.EX2 R12, R12 ;  /* 0x0000000c000c7308 */ /* 0x000e620000000800 */
[----:B------:R-:W-:-:S07]  /*41830*/  FFMA.FTZ R20, R35, R6, -R7 ;  /* 0x0000000623147223 */ /* 0x000fce0000010807 */
[----:B------:R-:W2:Y:S08]  /*41840*/  MUFU.EX2 R154, R154 ;  /* 0x0000009a009a7308 */ /* 0x000eb00000000800 */
[----:B------:R-:W3:Y:S01]  /*41850*/  MUFU.EX2 R155, R155 ;  /* 0x0000009b009b7308 */ /* 0x000ee20000000800 */
[----:B------:R-:W-:-:S07]  /*41860*/  FFMA.FTZ R171, R38, R6, -R7 ;  /* 0x0000000626ab7223 */ /* 0x000fce0000010807 */
[----:B------:R-:W4:Y:S08]  /*41870*/  MUFU.EX2 R15, R15 ;  /* 0x0000000f000f7308 */ /* 0x000f300000000800 */
[----:B------:R-:W4:Y:S01]  /*41880*/  MUFU.EX2 R14, R14 ;  /* 0x0000000e000e7308 */ /* 0x000f220000000800 */
[----:B0-----:R-:W-:Y:S01]  /*41890*/  FADD.FTZ R9, R152, R13 ;  /* 0x0000000d98097221 */ /* 0x001fe20000010000 */
[----:B-1----:R-:W-:-:S06]  /*418a0*/  FADD.FTZ R8, R153, R12 ;  /* 0x0000000c99087221 */ /* 0x002fcc0000010000 */
[----:B------:R-:W0:Y:S01]  /*418b0*/  MUFU.EX2 R168, R168 ;  /* 0x000000a800a87308 */ /* 0x000e220000000800 */
[----:B------:R-:W-:-:S07]  /*418c0*/  FFMA.FTZ R24, R39, R6, -R7 ;  /* 0x0000000627187223 */ /* 0x000fce0000010807 */
[----:B------:R-:W1:Y:S01]  /*418d0*/  MUFU.EX2 R169, R169 ;  /* 0x000000a900a97308 */ /* 0x000e620000000800 */
[----:B--2---:R-:W-:Y:S01]  /*418e0*/  FADD.FTZ R30, R154, R9 ;  /* 0x000000099a1e7221 */ /* 0x004fe20000010000 */
[----:B---3--:R-:W-:-:S06]  /*418f0*/  FADD.FTZ R9, R155, R8 ;  /* 0x000000089b097221 */ /* 0x008fcc0000010000 */
[----:B------:R-:W2:Y:S01]  /*41900*/  MUFU.EX2 R21, R21 ;  /* 0x0000001500157308 */ /* 0x000ea20000000800 */
[----:B------:R-:W-:-:S07]  /*41910*/  FFMA.FTZ R173, R42, R6, -R7 ;  /* 0x000000062aad7223 */ /* 0x000fce0000010807 */
[----:B------:R-:W3:Y:S01]  /*41920*/  MUFU.EX2 R20, R20 ;  /* 0x0000001400147308 */ /* 0x000ee20000000800 */
[----:B----4-:R-:W-:Y:S01]  /*41930*/  FADD.FTZ R27, R15, R30 ;  /* 0x0000001e0f1b7221 */ /* 0x010fe20000010000 */
[----:B------:R-:W-:-:S06]  /*41940*/  FADD.FTZ R8, R14, R9 ;  /* 0x000000090e087221 */ /* 0x000fcc0000010000 */
[----:B------:R-:W4:Y:S01]  /*41950*/  MUFU.EX2 R170, R170 ;  /* 0x000000aa00aa7308 */ /* 0x000f220000000800 */
[----:B------:R-:W-:-:S07]  /*41960*/  FFMA.FTZ R26, R43, R6, -R7 ;  /* 0x000000062b1a7223 */ /* 0x000fce0000010807 */
        /* <DEDUP_REMOVED lines=18> */
[----:B------:R-:W0:Y:S08]  /*41a90*/  MUFU.EX2 R174, R174 ;  /* 0x000000ae00ae7308 */ /* 0x000e300000000800 */
[----:B------:R-:W1:Y:S01]  /*41aa0*/  MUFU.EX2 R175, R175 ;  /* 0x000000af00af7308 */ /* 0x000e620000000800 */
[----:B------:R-:W-:Y:S01]  /*41ab0*/  FFMA.FTZ R51, R51, R6, -R7 ;  /* 0x0000000633337223 */ /* 0x000fe20000010807 */
[----:B--2---:R-:W-:Y:S01]  /*41ac0*/  FADD.FTZ R32, R172, R27 ;  /* 0x0000001bac207221 */ /* 0x004fe20000010000 */
[----:B---3--:R-:W-:-:S05]  /*41ad0*/  FADD.FTZ R9, R173, R8 ;  /* 0x00000008ad097221 */ /* 0x008fca0000010000 */
[----:B------:R-:W2:Y:S01]  /*41ae0*/  MUFU.EX2 R33, R33 ;  /* 0x0000002100217308 */ /* 0x000ea20000000800 */
[----:B------:R-:W-:-:S07]  /*41af0*/  FFMA.FTZ R54, R54, R6, -R7 ;  /* 0x0000000636367223 */ /* 0x000fce0000010807 */
[----:B------:R-:W3:Y:S01]  /*41b00*/  MUFU.EX2 R28, R28 ;  /* 0x0000001c001c7308 */ /* 0x000ee20000000800 */
[----:B----4-:R-:W-:Y:S01]  /*41b10*/  FADD.FTZ R27, R29, R32 ;  /* 0x000000201d1b7221 */ /* 0x010fe20000010000 */
[----:B------:R-:W-:-:S06]  /*41b20*/  FADD.FTZ R8, R26, R9 ;  /* 0x000000091a087221 */ /* 0x000fcc0000010000 */
[----:B------:R-:W4:Y:S08]  /*41b30*/  MUFU.EX2 R176, R176 ;  /* 0x000000b000b07308 */ /* 0x000f300000000800 */
[----:B------:R-:W4:Y:S01]  /*41b40*/  MUFU.EX2 R177, R177 ;  /* 0x000000b100b17308 */ /* 0x000f220000000800 */
[----:B------:R-:W-:Y:S01]  /*41b50*/  FFMA.FTZ R6, R55, R6, -R7 ;  /* 0x0000000637067223 */ /* 0x000fe20000010807 */
[----:B0-----:R-:W-:Y:S01]  /*41b60*/  FADD.FTZ R32, R174, R27 ;  /* 0x0000001bae207221 */ /* 0x001fe20000010000 */
[----:B-1----:R-:W-:-:S05]  /*41b70*/  FADD.FTZ R7, R175, R8 ;  /* 0x00000008af077221 */ /* 0x002fca0000010000 */
[----:B------:R-:W0:Y:S08]  /*41b80*/  MUFU.EX2 R37, R37 ;  /* 0x0000002500257308 */ /* 0x000e300000000800 */
[----:B------:R-:W1:Y:S01]  /*41b90*/  MUFU.EX2 R30, R51 ;  /* 0x00000033001e7308 */ /* 0x000e620000000800 */
[----:B--2---:R-:W-:Y:S01]  /*41ba0*/  FADD.FTZ R9, R33, R32 ;  /* 0x0000002021097221 */ /* 0x004fe20000010000 */
[----:B---3--:R-:W-:-:S06]  /*41bb0*/  FADD.FTZ R8, R28, R7 ;  /* 0x000000071c087221 */ /* 0x008fcc0000010000 */
[----:B------:R-:W2:Y:S08]  /*41bc0*/  MUFU.EX2 R178, R178 ;  /* 0x000000b200b27308 */ /* 0x000eb00000000800 */
[----:B------:R-:W3:Y:S01]  /*41bd0*/  MUFU.EX2 R54, R54 ;  /* 0x0000003600367308 */ /* 0x000ee20000000800 */
[----:B----4-:R-:W-:Y:S01]  /*41be0*/  FADD.FTZ R32, R176, R9 ;  /* 0x00000009b0207221 */ /* 0x010fe20000010000 */
[----:B------:R-:W-:-:S06]  /*41bf0*/  FADD.FTZ R7, R177, R8 ;  /* 0x00000008b1077221 */ /* 0x000fcc0000010000 */
[----:B------:R-:W4:Y:S08]  /*41c00*/  MUFU.EX2 R41, R41 ;  /* 0x0000002900297308 */ /* 0x000f300000000800 */
[----:B------:R-:W4:Y:S01]  /*41c10*/  MUFU.EX2 R179, R6 ;  /* 0x0000000600b37308 */ /* 0x000f220000000800 */
[----:B0-----:R-:W-:Y:S01]  /*41c20*/  FADD.FTZ R9, R37, R32 ;  /* 0x0000002025097221 */ /* 0x001fe20000010000 */
[----:B-1----:R-:W-:-:S03]  /*41c30*/  FADD.FTZ R7, R30, R7 ;  /* 0x000000071e077221 */ /* 0x002fc60000010000 */
[----:B--2---:R-:W-:Y:S01]  /*41c40*/  FADD.FTZ R8, R178, R9 ;  /* 0x00000009b2087221 */ /* 0x004fe20000010000 */
[----:B---3--:R-:W-:-:S03]  /*41c50*/  FADD.FTZ R32, R54, R7 ;  /* 0x0000000736207221 */ /* 0x008fc60000010000 */
[----:B----4-:R-:W-:Y:S01]  /*41c60*/  FADD.FTZ R27, R41, R8 ;  /* 0x00000008291b7221 */ /* 0x010fe20000010000 */
[----:B------:R-:W-:-:S04]  /*41c70*/  FADD.FTZ R31, R179, R32 ;  /* 0x00000020b31f7221 */ /* 0x000fc80000010000 */
[----:B------:R-:W-:Y:S04]  /*41c80*/  ST.E desc[UR4][R4.64+0x10], R27 ;  /* 0x0000101b04007985 */ /* 0x000fe8000c101904 */
[----:B------:R0:W-:Y:S04]  /*41c90*/  ST.E desc[UR6][R4.64+0x14], R31 ;  /* 0x0000141f04007985 */ /* 0x0001e8000c101906 */
[----:B------:R-:W2:Y:S01]  /*41ca0*/  LDL.64 R8, [R0+0x80] ;  /* 0x0000800000087983 */ /* 0x000ea20000100a00 */
[----:B------:R-:W-:Y:S06]  /*41cb0*/  BAR.SYNC.DEFER_BLOCKING 0xf, 0x100 ;  /* 0x03c4000000007b1d */ /* 0x000fec0000010000 */
[----:B0-----:R-:W3:Y:S01]  /*41cc0*/  LDL.64 R4, [R0+0x88] ;  /* 0x0000880000047983 */ /* 0x001ee20000100a00 */
[----:B------:R-:W-:-:S02]  /*41cd0*/  R2UR UR10, R2 ;  /* 0x00000000020a72ca */ /* 0x000fc400000e0000 */
[----:B------:R-:W-:Y:S01]  /*41ce0*/  R2UR UR11, R3 ;  /* 0x00000000030b72ca */ /* 0x000fe200000e0000 */
[----:B------:R-:W4:Y:S04]  /*41cf0*/  LDL.64 R138, [R0] ;  /* 0x00000000008a7983 */ /* 0x000f280000100a00 */
[----:B--2---:R-:W2:Y:S04]  /*41d00*/  LD.E.64 R8, desc[UR4][R8.64+0x10] ;  /* 0x0000100408087980 */ /* 0x004ea8000c101b00 */
[----:B--2---:R-:W2:Y:S04]  /*41d10*/  LD.E.64 R6, desc[UR6][R8.64+0x8] ;  /* 0x0000080608067980 */ /* 0x004ea8000c101b00 */
[----:B------:R-:W3:Y:S01]  /*41d20*/  LD.E.64 R8, desc[UR4][R8.64] ;  /* 0x0000000408087980 */ /* 0x000ee2000c101b00 */
[----:B------:R-:W-:-:S02]  /*41d30*/  R2UR UR12, R2 ;  /* 0x00000000020c72ca */ /* 0x000fc400000e0000 */
[----:B------:R-:W-:Y:S02]  /*41d40*/  R2UR UR13, R3 ;  /* 0x00000000030d72ca */ /* 0x000fe400000e0000 */
        /* <DEDUP_REMOVED lines=16> */
[----:B--2---:R-:W-:-:S02]  /*41e50*/  MOV R34, R6 ;  /* 0x0000000600227202 */ /* 0x004fc40000000f00 */
[----:B------:R-:W2:Y:S03]  /*41e60*/  LDL.64 R6, [R0+0x90] ;  /* 0x0000900000067983 */ /* 0x000ea60000100a00 */
[--C-:B---3--:R-:W-:Y:S02]  /*41e70*/  IMAD R31, R9, 0x2, R34.reuse ;  /* 0x00000002091f7824 */ /* 0x108fe400078e0222 */
[C---:B------:R-:W-:Y:S02]  /*41e80*/  IMAD R27, R8.reuse, 0x2, R34 ;  /* 0x00000002081b7824 */ /* 0x040fe400078e0222 */
[----:B------:R-:W-:Y:S01]  /*41e90*/  IMAD R32, R8, 0x2, R31 ;  /* 0x0000000208207824 */ /* 0x000fe200078e021f */
[----:B------:R-:W-:Y:S04]  /*41ea0*/  STSM.16.M88.4 [R34], R152 ;  /* 0x0000009822007844 */ /* 0x000fe80000000200 */
[----:B------:R0:W-:Y:S04]  /*41eb0*/  STSM.16.M88.4 [R27], R168 ;  /* 0x000000a81b007844 */ /* 0x0001e80000000200 */
[----:B------:R1:W-:Y:S04]  /*41ec0*/  STSM.16.M88.4 [R31], R172 ;  /* 0x000000ac1f007844 */ /* 0x0003e80000000200 */
[----:B------:R3:W-:Y:S04]  /*41ed0*/  STSM.16.M88.4 [R32], R176 ;  /* 0x000000b020007844 */ /* 0x0007e80000000200 */
[----:B------:R-:W2:Y:S04]  /*41ee0*/  LD.E R15, desc[UR4][R4.64] ;  /* 0x00000004040f7980 */ /* 0x000ea8000c101900 */
[----:B------:R-:W2:Y:S04]  /*41ef0*/  LD.E R21, desc[UR6][R4.64+0x4] ;  /* 0x0000040604157980 */ /* 0x000ea8000c101900 */
[----:B------:R-:W2:Y:S04]  /*41f00*/  LD.E R25, desc[UR8][R4.64+0x8] ;  /* 0x0000080804197980 */ /* 0x000ea8000c101900 */
[----:B------:R-:W2:Y:S04]  /*41f10*/  LD.E R29, desc[UR10][R4.64+0xc] ;  /* 0x00000c0a041d7980 */ /* 0x000ea8000c101900 */
[----:B------:R-:W2:Y:S04]  /*41f20*/  LD.E R33, desc[UR12][R4.64+0x10] ;  /* 0x0000100c04217980 */ /* 0x000ea8000c101900 */
[----:B------:R-:W2:Y:S01]  /*41f30*/  LD.E R35, desc[UR4][R4.64+0x14] ;  /* 0x0000140404237980 */ /* 0x000ea2000c101900 */
[----:B------:R-:W-:-:S02]  /*41f40*/  R2UR UR14, R2 ;  /* 0x00000000020e72ca */ /* 0x000fc400000e0000 */
[C---:B------:R-:W-:Y:S01]  /*41f50*/  R2UR UR15, R3.reuse ;  /* 0x00000000030f72ca */ /* 0x040fe200000e0000 */
[----:B----4-:R-:W4:Y:S01]  /*41f60*/  LD.E R138, desc[UR4][R138.64] ;  /* 0x000000048a8a7980 */ /* 0x010f22000c101900 */
[C---:B------:R-:W-:Y:S02]  /*41f70*/  R2UR UR16, R2.reuse ;  /* 0x00000000021072ca */ /* 0x040fe400000e0000 */
[C---:B------:R-:W-:Y:S01]  /*41f80*/  R2UR UR17, R3.reuse ;  /* 0x00000000031172ca */ /* 0x040fe200000e0000 */
[----:B------:R-:W4:Y:S01]  /*41f90*/  LD.E R24, desc[UR8][R4.64+0x38] ;  /* 0x0000380804187980 */ /* 0x000f22000c101900 */
[C---:B------:R-:W-:Y:S02]  /*41fa0*/  R2UR UR18, R2.reuse ;  /* 0x00000000021272ca */ /* 0x040fe400000e0000 */
[----:B------:R-:W-:Y:S01]  /*41fb0*/  R2UR UR19, R3 ;  /* 0x00000000031372ca */ /* 0x000fe200000e0000 */
[----:B------:R-:W4:Y:S01]  /*41fc0*/  LD.E R26, desc[UR12][R4.64+0x40] ;  /* 0x0000400c041a7980 */ /* 0x000f22000c101900 */
[----:B------:R-:W-:-:S02]  /*41fd0*/  R2UR UR20, R2 ;  /* 0x00000000021472ca */ /* 0x000fc400000e0000 */
[C---:B------:R-:W-:Y:S01]  /*41fe0*/  R2UR UR21, R3.reuse ;  /* 0x00000000031572ca */ /* 0x040fe200000e0000 */
[----:B0-----:R-:W4:Y:S01]  /*41ff0*/  LD.E R27, desc[UR14][R4.64+0x44] ;  /* 0x0000440e041b7980 */ /* 0x001f22000c101900 */
        /* <DEDUP_REMOVED lines=8> */
[----:B------:R-:W4:Y:S01]  /*42080*/  LD.E R12, desc[UR20][R4.64+0x20] ;  /* 0x00002014040c7980 */ /* 0x000f22000c101900 */
[----:B------:R-:W-:Y:S02]  /*42090*/  R2UR UR28, R2 ;  /* 0x00000000021c72ca */ /* 0x000fe400000e0000 */
[----:B------:R-:W-:Y:S01]  /*420a0*/  R2UR UR29, R3 ;  /* 0x00000000031d72ca */ /* 0x000fe200000e0000 */
[----:B------:R-:W4:Y:S04]  /*420b0*/  LD.E R13, desc[UR22][R4.64+0x24] ;  /* 0x00002416040d7980 */ /* 0x000f28000c101900 */
[----:B------:R-:W4:Y:S04]  /*420c0*/  LD.E R14, desc[UR24][R4.64+0x28] ;  /* 0x00002818040e7980 */ /* 0x000f28000c101900 */
[----:B------:R-:W4:Y:S04]  /*420d0*/  LD.E R28, desc[UR16][R4.64+0x48] ;  /* 0x00004810041c7980 */ /* 0x000f28000c101900 */
[----:B------:R-:W4:Y:S04]  /*420e0*/  LD.E R20, desc[UR28][R4.64+0x30] ;  /* 0x0000301c04147980 */ /* 0x000f28000c101900 */
[----:B------:R-:W4:Y:S04]  /*420f0*/  LD.E R30, desc[UR20][R4.64+0x50] ;  /* 0x00005014041e7980 */ /* 0x000f28000c101900 */
[----:B-1----:R-:W4:Y:S04]  /*42100*/  LD.E R31, desc[UR22][R4.64+0x54] ;  /* 0x00005416041f7980 */ /* 0x002f28000c101900 */
[----:B---3--:R-:W3:Y:S04]  /*42110*/  LD.E R32, desc[UR24][R4.64+0x58] ;  /* 0x0000581804207980 */ /* 0x008ee8000c101900 */
[----:B------:R-:W3:Y:S04]  /*42120*/  LD.E R34, desc[UR28][R4.64+0x60] ;  /* 0x0000601c04227980 */ /* 0x000ee8000c101900 */
        /* <DEDUP_REMOVED lines=47> */
[----:B--2---:R-:W2:Y:S04]  /*42420*/  LD.E.64 R6, desc[UR4][R6.64] ;  /* 0x0000000406067980 */ /* 0x004ea8000c101b00 */
[----:B------:R-:W2:Y:S04]  /*42430*/  LD.E R83, desc[UR22][R4.64+0x124] ;  /* 0x0001241604537980 */ /* 0x000ea8000c101900 */
[----:B------:R-:W2:Y:S04]  /*42440*/  LD.E R84, desc[UR24][R4.64+0x128] ;  /* 0x0001281804547980 */ /* 0x000ea8000c101900 */
[----:B------:R-:W2:Y:S04]  /*42450*/  LD.E R85, desc[UR26][R4.64+0x12c] ;  /* 0x00012c1a04557980 */ /* 0x000ea8000c101900 */
[----:B------:R-:W2:Y:S04]  /*42460*/  LD.E R86, desc[UR28][R4.64+0x130] ;  /* 0x0001301c04567980 */ /* 0x000ea8000c101900 */
[----:B------:R-:W2:Y:S04]  /*42470*/  LD.E R87, desc[UR4][R4.64+0x134] ;  /* 0x0001340404577980 */ /* 0x000ea8000c101900 */
[----:B------:R-:W2:Y:S04]  /*42480*/  LD.E R88, desc[UR6][R4.64+0x138] ;  /* 0x0001380604587980 */ /* 0x000ea8000c101900 */
[----:B------:R0:W-:Y:S04]  /*42490*/  ST.E desc[UR6][R4.64], R15 ;  /* 0x0000000f04007985 */ /* 0x0001e8000c101906 */
[----:B------:R1:W-:Y:S04]  /*424a0*/  ST.E desc[UR8][R4.64+0x4], R21 ;  /* 0x0000041504007985 */ /* 0x0003e8000c101908 */
[----:B------:R1:W-:Y:S04]  /*424b0*/  ST.E desc[UR10][R4.64+0x8], R25 ;  /* 0x0000081904007985 */ /* 0x0003e8000c10190a */
[----:B------:R1:W-:Y:S04]  /*424c0*/  ST.E desc[UR12][R4.64+0xc], R29 ;  /* 0x00000c1d04007985 */ /* 0x0003e8000c10190c */
[----:B------:R1:W-:Y:S04]  /*424d0*/  ST.E desc[UR14][R4.64+0x10], R33 ;  /* 0x0000102104007985 */ /* 0x0003e8000c10190e */
[----:B------:R1:W-:Y:S04]  /*424e0*/  ST.E desc[UR4][R4.64+0x14], R35 ;  /* 0x0000142304007985 */ /* 0x0003e8000c101904 */
[----:B0-----:R-:W2:Y:S04]  /*424f0*/  LD.E R15, desc[UR26][R4.64+0x2c] ;  /* 0x00002c1a040f7980 */ /* 0x001ea8000c101900 */
        /* <DEDUP_REMOVED lines=54> */
[----:B----4-:R-:W-:Y:S04]  /*42860*/  ST.E desc[UR4][R4.64+0x18], R8 ;  /* 0x0000180804007985 */ /* 0x010fe8000c101904 */
        /* <DEDUP_REMOVED lines=11> */
[----:B---3--:R-:W-:Y:S04]  /*42920*/  ST.E desc[UR22][R4.64+0x58], R32 ;  /* 0x0000582004007985 */ /* 0x008fe8000c101916 */
[----:B------:R-:W-:Y:S04]  /*42930*/  ST.E desc[UR26][R4.64+0x60], R34 ;  /* 0x0000602204007985 */ /* 0x000fe8000c10191a */
[----:B------:R-:W-:Y:S04]  /*42940*/  ST.E desc[UR6][R4.64+0x68], R36 ;  /* 0x0000682404007985 */ /* 0x000fe8000c101906 */
[----:B------:R-:W-:Y:S04]  /*42950*/  ST.E desc[UR8][R4.64+0x6c], R37 ;  /* 0x00006c2504007985 */ /* 0x000fe8000c101908 */
[----:B------:R-:W-:Y:S04]  /*42960*/  ST.E desc[UR10][R4.64+0x70], R38 ;  /* 0x0000702604007985 */ /* 0x000fe8000c10190a */
[----:B--2---:R-:W-:Y:S04]  /*42970*/  ST.E desc[UR14][R4.64+0x2c], R15 ;  /* 0x00002c0f04007985 */ /* 0x004fe8000c10190e */
        /* <DEDUP_REMOVED lines=89> */
[----:B------:R-:W-:-:S03]  /*42f10*/  IMAD R6, R138, 0x1000, R6 ;  /* 0x000010008a067824 */ /* 0x000fc600078e0206 */
        /* <DEDUP_REMOVED lines=18> */
[----:B------:R-:W-:Y:S01]  /*43040*/  HGMMA.64x256x16.F32 R24, R152, gdesc[UR4].tnspB, RZ, !UPT, gsb0 ;  /* 0x43e0000498187df0 */ /* 0x000fe2000c0008ff */
        /* <DEDUP_REMOVED lines=47> */
[----:B------:R-:W-:Y:S01]  /*43340*/  R2UR UR51, R3 ;  /* 0x00000000033372ca */ /* 0x000fe200000e0000 */
[----:B------:R-:W-:-:S02]  /*43350*/  VIADD R8, R6, 0x80 ;  /* 0x0000008006087836 */ /* 0x000fc40000000000 */
        /* <DEDUP_REMOVED lines=339> */
[----:B------:R0:W-:Y:S01]  /*44890*/  ST.E desc[UR10][R4.64+0x1fc], R151 ;  /* 0x0001fc9704007985 */ /* 0x0001e2000c10190a */
[----:B------:R-:W-:Y:S01]  /*448a0*/  UMOV UR14, UR36 ;  /* 0x00000024000e7c82 */ /* 0x000fe20008000000 */
[----:B------:R-:W-:Y:S01]  /*448b0*/  UMOV UR15, UR37 ;  /* 0x00000025000f7c82 */ /* 0x000fe20008000000 */
        /* <DEDUP_REMOVED lines=812> */
[----:B------:R-:W-:Y:S02]  /*47b80*/  R2UR UR29, R3 ;  /* 0x00000000031d72ca */ /* 0x000fe400000e0000 */
[----:B------:R-:W-:Y:S02]  /*47b90*/  R2UR UR37, R10 ;  /* 0x000000000a2572ca */ /* 0x000fe400000e0000 */
[----:B------:R-:W-:Y:S01]  /*47ba0*/  R2UR UR36, R11 ;  /* 0x000000000b2472ca */ /* 0x000fe200000e0000 */
[----:B------:R-:W-:Y:S02]  /*47bb0*/  WARPGROUP.DEPBAR.LE gsb0, 0x0 ;  /* 0x00008000000079c5 */ /* 0x000fe40000010000 */
[----:B------:R0:W-:Y:S01]  /*47bc0*/  ST.E desc[UR4][R4.64], R24 ;  /* 0x0000001804007985 */ /* 0x0001e2000c101904 */
[----:B------:R-:W-:-:S02]  /*47bd0*/  R2UR UR4, R2 ;  /* 0x00000000020472ca */ /* 0x000fc400000e0000 */
[C---:B------:R-:W-:Y:S01]  /*47be0*/  R2UR UR5, R3.reuse ;  /* 0x00000000030572ca */ /* 0x040fe200000e0000 */
[----:B------:R1:W-:Y:S01]  /*47bf0*/  ST.E desc[UR6][R4.64+0x4], R25 ;  /* 0x0000041904007985 */ /* 0x0003e2000c101906 */
[C---:B------:R-:W-:Y:S02]  /*47c00*/  R2UR UR6, R2.reuse ;  /* 0x00000000020672ca */ /* 0x040fe400000e0000 */
[C---:B------:R-:W-:Y:S01]  /*47c10*/  R2UR UR7, R3.reuse ;  /* 0x00000000030772ca */ /* 0x040fe200000e0000 */
[----:B------:R2:W-:Y:S01]  /*47c20*/  ST.E desc[UR8][R4.64+0x8], R26 ;  /* 0x0000081a04007985 */ /* 0x0005e2000c101908 */
[C---:B------:R-:W-:Y:S02]  /*47c30*/  R2UR UR8, R2.reuse ;  /* 0x00000000020872ca */ /* 0x040fe400000e0000 */
[----:B------:R-:W-:Y:S01]  /*47c40*/  R2UR UR9, R3 ;  /* 0x00000000030972ca */ /* 0x000fe200000e0000 */
        /* <DEDUP_REMOVED lines=370> */
[----:B------:R-:W-:-:S03]  /*49370*/  R2UR UR4, R2 ;  /* 0x00000000020472ca */ /* 0x000fc600000e0000 */
[----:B------:R-:W-:Y:S01]  /*49380*/  ST.E desc[UR6][R4.64+0x1fc], R151 ;  /* 0x0001fc9704007985 */ /* 0x000fe2000c101906 */
[----:B------:R-:W-:-:S03]  /*49390*/  R2UR UR5, R3 ;  /* 0x00000000030572ca */ /* 0x000fc600000e0000 */
[----:B------:R-:W4:Y:S01]  /*493a0*/  LD.E R6, desc[UR8][R4.64] ;  /* 0x0000000804067980 */ /* 0x000f22000c101900 */
[C---:B------:R-:W-:Y:S02]  /*493b0*/  R2UR UR6, R2.reuse ;  /* 0x00000000020672ca */ /* 0x040fe400000e0000 */
[C---:B------:R-:W-:Y:S01]  /*493c0*/  R2UR UR7, R3.reuse ;  /* 0x00000000030772ca */ /* 0x040fe200000e0000 */
[----:B------:R-:W4:Y:S01]  /*493d0*/  LD.E R7, desc[UR10][R4.64+0x4] ;  /* 0x0000040a04077980 */ /* 0x000f22000c101900 */
        /* <DEDUP_REMOVED lines=32> */
[----:B0-----:R-:W4:Y:S01]  /*495e0*/  LD.E R24, desc[UR6][R4.64+0x30] ;  /* 0x0000300604187980 */ /* 0x001f22000c101900 */
[----:B------:R-:W-:-:S02]  /*495f0*/  R2UR UR4, R2 ;  /* 0x00000000020472ca */ /* 0x000fc400000e0000 */
[C---:B------:R-:W-:Y:S01]  /*49600*/  R2UR UR5, R3.reuse ;  /* 0x00000000030572ca */ /* 0x040fe200000e0000 */
[----:B-1----:R-:W4:Y:S01]  /*49610*/  LD.E R25, desc[UR8][R4.64+0x34] ;  /* 0x0000340804197980 */ /* 0x002f22000c101900 */
[C---:B------:R-:W-:Y:S02]  /*49620*/  R2UR UR6, R2.reuse ;  /* 0x00000000020672ca */ /* 0x040fe400000e0000 */
[C---:B------:R-:W-:Y:S01]  /*49630*/  R2UR UR7, R3.reuse ;  /* 0x00000000030772ca */ /* 0x040fe200000e0000 */
[----:B--2---:R-:W2:Y:S01]  /*49640*/  LD.E R26, desc[UR10][R4.64+0x38] ;  /* 0x0000380a041a7980 */ /* 0x004ea2000c101900 */
[C---:B------:R-:W-:Y:S02]  /*49650*/  R2UR UR8, R2.reuse ;  /* 0x00000000020872ca */ /* 0x040fe400000e0000 */
[----:B------:R-:W-:Y:S01]  /*49660*/  R2UR UR9, R3 ;  /* 0x00000000030972ca */ /* 0x000fe200000e0000 */
[----:B---3--:R-:W3:Y:S01]  /*49670*/  LD.E R27, desc[UR12][R4.64+0x3c] ;  /* 0x00003c0c041b7980 */ /* 0x008ee2000c101900 */
        /* <DEDUP_REMOVED lines=380> */
[----:B--2---:R-:W-:Y:S01]  /*4ae40*/  ST.E desc[UR10][R4.64+0x38], R26 ;  /* 0x0000381a04007985 */ /* 0x004fe2000c10190a */
[C---:B------:R-:W-:Y:S02]  /*4ae50*/  R2UR UR8, R2.reuse ;  /* 0x00000000020872ca */ /* 0x040fe400000e0000 */
[----:B------:R-:W-:Y:S01]  /*4ae60*/  R2UR UR9, R3 ;  /* 0x00000000030972ca */ /* 0x000fe200000e0000 */
[----:B---3--:R-:W-:Y:S01]  /*4ae70*/  ST.E desc[UR12][R4.64+0x3c], R27 ;  /* 0x00003c1b04007985 */ /* 0x008fe2000c10190c */
[----:B------:R-:W-:-:S02]  /*4ae80*/  R2UR UR10, R2 ;  /* 0x00000000020a72ca */ /* 0x000fc400000e0000 */
[C---:B------:R-:W-:Y:S01]  /*4ae90*/  R2UR UR11, R3.reuse ;  /* 0x00000000030b72ca */ /* 0x040fe200000e0000 */
[----:B----4-:R-:W-:Y:S01]  /*4aea0*/  ST.E desc[UR14][R4.64+0x40], R28 ;  /* 0x0000401c04007985 */ /* 0x010fe2000c10190e */
        /* <DEDUP_REMOVED lines=311> */
[----:B------:R-:W-:Y:S01]  /*4c220*/  @!PT LDS RZ, [RZ] ;  /* 0x00000000fffff984 */ /* 0x000fe20000000800 */
[----:B------:R-:W-:Y:S01]  /*4c230*/  @!PT LDS RZ, [RZ] ;  /* 0x00000000fffff984 */ /* 0x000fe20000000800 */
[----:B------:R-:W-:Y:S01]  /*4c240*/  @!PT LDS RZ, [RZ] ;  /* 0x00000000fffff984 */ /* 0x000fe20000000800 */
[----:B------:R-:W-:Y:S01]  /*4c250*/  @!PT LDS RZ, [RZ] ;  /* 0x00000000fffff984 */ /* 0x000fe20000000800 */
[----:B------:R1:W-:Y:S06]  /*4c260*/  MEMBAR.ALL.CTA ;  /* 0x0000000000007992 */ /* 0x0003ec0000008000 */
[----:B-1----:R-:W1:Y:S02]  /*4c270*/  FENCE.VIEW.ASYNC.S ;  /* 0x00000000000073c6 */ /* 0x002e640000000000 */
[----:B-1----:R-:W-:-:S02]  /*4c280*/  NOP ;  /* 0x0000000000007918 */ /* 0x002fc40000000000 */
[----:B0-----:R-:W2:Y:S01]  /*4c290*/  LDL.64 R4, [R0+0x40] ;  /* 0x0000400000047983 */ /* 0x001ea20000100a00 */
[C---:B------:R-:W-:Y:S02]  /*4c2a0*/  R2UR UR4, R2.reuse ;  /* 0x00000000020472ca */ /* 0x040fe400000e0000 */
[----:B------:R-:W-:Y:S01]  /*4c2b0*/  R2UR UR5, R3 ;  /* 0x00000000030572ca */ /* 0x000fe200000e0000 */
[----:B------:R-:W3:Y:S01]  /*4c2c0*/  LDL.64 R6, [R0] ;  /* 0x0000000000067983 */ /* 0x000ee20000100a00 */
[----:B------:R-:W-:Y:S11]  /*4c2d0*/  BAR.ARV 0xe, 0x100 ;  /* 0x0384000000007b1d */ /* 0x000ff60000002000 */
[----:B--2---:R-:W2:Y:S01]  /*4c2e0*/  LD.E R8, desc[UR4][R4.64] ;  /* 0x0000000404087980 */ /* 0x004ea2000c101900 */
[----:B------:R-:W-:-:S02]  /*4c2f0*/  R2UR UR4, R2 ;  /* 0x00000000020472ca */ /* 0x000fc400000e0000 */
[----:B------:R-:W-:Y:S01]  /*4c300*/  R2UR UR5, R3 ;  /* 0x00000000030572ca */ /* 0x000fe200000e0000 */
[----:B------:R-:W-:-:S12]  /*4c310*/  BSSY B0, `(.L_x_7243) ;  /* 0x0000006000007945 */ /* 0x000fd80003800000 */
[----:B---3--:R0:W5:Y:S01]  /*4c320*/  LD.E R6, desc[UR4][R6.64] ;  /* 0x0000000406067980 */ /* 0x008162000c101900 */
[----:B--2---:R-:W-:-:S04]  /*4c330*/  LOP3.LUT R8, R8, 0x1, RZ, 0xfc, !PT ;  /* 0x0000000108087812 */ /* 0x004fc800078efcff */
[----:B------:R-:W-:-:S13]  /*4c340*/  ISETP.NE.AND P0, PT, R8, 0x3, PT ;  /* 0x000000030800780c */ /* 0x000fda0003f05270 */
[----:B0-----:R-:W-:Y:S05]  /*4c350*/  @!P0 BRA `(.L_x_7244) ;  /* 0x0000000000048947 */ /* 0x001fea0003800000 */
[----:B------:R-:W-:Y:S01]  /*4c360*/  BPT.TRAP 0x1 ;  /* 0x000000040000795c */ /* 0x000fe20000300000 */
.L_x_7244:
[----:B------:R-:W-:Y:S05]  /*4c370*/  BSYNC B0 ;  /* 0x0000000000007941 */ /* 0x000fea0003800000 */
.L_x_7243:
[C---:B------:R-:W-:Y:S02]  /*4c380*/  R2UR UR6, R2.reuse ;  /* 0x00000000020672ca */ /* 0x040fe400000e0000 */
[C---:B------:R-:W-:Y:S02]  /*4c390*/  R2UR UR7, R3.reuse ;  /* 0x00000000030772ca */ /* 0x040fe400000e0000 */
[----:B------:R-:W-:Y:S02]  /*4c3a0*/  R2UR UR4, R2 ;  /* 0x00000000020472ca */ /* 0x000fe400000e0000 */
[----:B------:R-:W-:-:S09]  /*4c3b0*/  R2UR UR5, R3 ;  /* 0x00000000030572ca */ /* 0x000fd200000e0000 */
[----:B------:R-:W2:Y:S04]  /*4c3c0*/  LD.E.64 R2, desc[UR6][R4.64+0x20] ;  /* 0x0000200604027980 */ /* 0x000ea8000c101b00 */
[----:B------:R-:W3:Y:S01]  /*4c3d0*/  LD.E R0, desc[UR4][R4.64+0xc] ;  /* 0x00000c0404007980 */ /* 0x000ee2000c101900 */
[----:B------:R-:W-:Y:S02]  /*4c3e0*/  MOV R7, 0x11ee0 ;  /* 0x00011ee000077802 */ /* 0x000fe40000000f00 */
[----:B--2---:R-:W-:-:S03]  /*4c3f0*/  MOV R3, R2 ;  /* 0x0000000200037202 */ /* 0x004fc60000000f00 */
[----:B------:R-:W-:Y:S02]  /*4c400*/  IMAD.MOV.U32 R2, RZ, RZ, R7 ;  /* 0x000000ffff027224 */ /* 0x000fe400078e0007 */
[----:B-----5:R-:W-:-:S05]  /*4c410*/  IMAD R3, R6, 0x8, R3 ;  /* 0x0000000806037824 */ /* 0x020fca00078e0203 */
[----:B---3--:R-:W-:Y:S01]  /*4c420*/  PRMT R0, R0, 0x654, R3 ;  /* 0x0000065400007816 */ /* 0x008fe20000000003 */
[----:B------:R-:W-:-:S03]  /*4c430*/  IMAD.MOV.U32 R3, RZ, RZ, 0x0 ;  /* 0x00000000ff037424 */ /* 0x000fc600078e00ff */
[----:B------:R0:W-:Y:S02]  /*4c440*/  SYNCS.ARRIVE.TRANS64.RED.A1T0 RZ, [R0+URZ], RZ ;  /* 0x000000ff00ff79a7 */ /* 0x0001e4000810043f */
[----:B0-----:R-:W-:Y:S05]  /*4c450*/  RET.REL.NODEC R2 `(_ZN7cutlass13device_kernelIN5flash11enable_sm90INS1_16FlashAttnFwdSm90INS1_25CollectiveMainloopFwdSm90ILi2EN4cute5tupleIJNS5_1CILi1EEES8_S8_EEENS6_IJNS7_ILi64EEESA_SA_EEELi512ENS_6half_tEfNS_4arch4Sm90ELb0ELb1ELb0ELb1ELb1ELb1ELb1ELb0ELb0ELb1ELb1ELb0EEENS1_21CollectiveEpilogueFwdINS6_IJSA_NS7_ILi512EEESA_EEES9_SC_SE_Li256ELb1ELb1ELb1ELb0EEENS1_36VarlenDynamicPersistentTileSchedulerILi64ELi64ELi256ELi128ELb1ELb1ELb1ELb1ELb0ELb1EEEEEEEEEvNT_6ParamsE) ;  /* 0xfffffb3802e87950 */ /* 0x001fea0003c3ffff */
.L_x_7217:
[----:B0-----:R0:W1:Y:S02]  /*4c460*/  SYNCS.PHASECHK.TRANS64.TRYWAIT P0, [R12+URZ], R13 ;  /* 0x0000000d0c0075a7 */ /* 0x001064000800017f */
[----:B-1----:R-:W-:Y:S05]  /*4c470*/  @!P0 NANOSLEEP.SYNCS 0x989680 ;  /* 0x009896800000895d */ /* 0x002fea0003900000 */
[----:B------:R-:W1:Y:S02]  /*4c480*/  @!P0 SYNCS.PHASECHK.TRANS64 P0, [R12+URZ], R13 ;  /* 0x0000000d0c0085a7 */ /* 0x000e64000800007f */
[----:B-1----:R-:W-:Y:S05]  /*4c490*/  @!P0 BRA `(.L_x_7217) ;  /* 0xfffffffc00f08947 */ /* 0x002fea000383ffff */
[----:B------:R-:W-:Y:S05]  /*4c4a0*/  BRA `(.L_x_7216) ;  /* 0xffffff0c00ec7947 */ /* 0x000fea000383ffff */
.L_x_7219:
[----:B0-----:R0:W1:Y:S02]  /*4c4b0*/  SYNCS.PHASECHK.TRANS64.TRYWAIT P0, [R12+URZ+0x38810], R13 ;  /* 0x0388100d0c0075a7 */ /* 0x001064000800017f */
[----:B-1----:R-:W-:Y:S05]  /*4c4c0*/  @!P0 NANOSLEEP.SYNCS 0x989680 ;  /* 0x009896800000895d */ /* 0x002fea0003900000 */
[----:B------:R-:W1:Y:S02]  /*4c4d0*/  @!P0 SYNCS.PHASECHK.TRANS64 P0, [R12+URZ+0x38810], R13 ;  /* 0x0388100d0c0085a7 */ /* 0x000e64000800007f */
[----:B-1----:R-:W-:Y:S05]  /*4c4e0*/  @!P0 BRA `(.L_x_7219) ;  /* 0xfffffffc00f08947 */ /* 0x002fea000383ffff */
[----:B------:R-:W-:Y:S05]  /*4c4f0*/  BRA `(.L_x_7245) ;  /* 0xffffff1400407947 */ /* 0x000fea000383ffff */
.L_x_7226:
[----:B0-----:R0:W1:Y:S02]  /*4c500*/  SYNCS.PHASECHK.TRANS64.TRYWAIT P0, [R12+URZ], R13 ;  /* 0x0000000d0c0075a7 */ /* 0x001064000800017f */
[----:B-1----:R-:W-:Y:S05]  /*4c510*/  @!P0 NANOSLEEP.SYNCS 0x989680 ;  /* 0x009896800000895d */ /* 0x002fea0003900000 */
[----:B------:R-:W1:Y:S02]  /*4c520*/  @!P0 SYNCS.PHASECHK.TRANS64 P0, [R12+URZ], R13 ;  /* 0x0000000d0c0085a7 */ /* 0x000e64000800007f */
[----:B-1----:R-:W-:Y:S05]  /*4c530*/  @!P0 BRA `(.L_x_7226) ;  /* 0xfffffffc00f08947 */ /* 0x002fea000383ffff */
[----:B------:R-:W-:Y:S05]  /*4c540*/  BRA `(.L_x_7225) ;  /* 0xffffff1400dc7947 */ /* 0x000fea000383ffff */
.L_x_7246:
        /* <DEDUP_REMOVED lines=11> */
.L_x_15652:


//--------------------- .text._ZN7cutlass13device_kernelIN5flash11enable_sm90INS1_16FlashAttnFwdSm90INS1_25CollectiveMainloopFwdSm90ILi2EN4cute5tupleIJNS5_1CILi1EEES8_S8_EEENS6_IJNS7_ILi64EEESA_SA_EEELi512ENS_6half_tEfNS_4arch4Sm90ELb1ELb0ELb0ELb0ELb1ELb0ELb0ELb0ELb0ELb1ELb1ELb0EEENS1_21CollectiveEpilogueFwdINS6_IJSA_NS7_ILi512EEESA_EEES9_SC_SE_Li256ELb0ELb1ELb1ELb0EEENS1_19SingleTileSchedulerILb0ELb1ELb1ELi64EEEEEEEEEvNT_6ParamsE --------------------------
	.section	.text._ZN7cutlass13device_kernelIN5flash11enable_sm90INS1_16FlashAttnFwdSm90INS1_25CollectiveMainloopFwdSm90ILi2EN4cute5tupleIJNS5_1CILi1EEES8_S8_EEENS6_IJNS7_ILi64EEESA_SA_EEELi512ENS_6half_tEfNS_4arch4Sm90ELb1ELb0ELb0ELb0ELb1ELb0ELb0ELb0ELb0ELb1ELb1ELb0EEENS1_21CollectiveEpilogueFwdINS6_IJSA_NS7_ILi512EEESA_EEES9_SC_SE_Li256ELb0ELb1ELb1ELb0EEENS1_19SingleTileSchedulerILb0ELb1ELb1ELi64EEEEEEEEEvNT_6ParamsE,"ax",@progbits
	.align	128
.text._ZN7cutlass13device_kernelIN5flash11enable_sm90INS1_16FlashAttnFwdSm90INS1_25CollectiveMainloopFwdSm90ILi2EN4cute5tupleIJNS5_1CILi1EEES8_S8_EEENS6_IJNS7_ILi64EEESA_SA_EEELi512ENS_6half_tEfNS_4arch4Sm90ELb1ELb0ELb0ELb0ELb1ELb0ELb0ELb0ELb0ELb1ELb1ELb0EEENS1_21CollectiveEpilogueFwdINS6_IJSA_NS7_ILi512EEESA_EEES9_SC_SE_Li256ELb0ELb1ELb1ELb0EEENS1_19SingleTileSchedulerILb0ELb1ELb1ELi64EEEEEEEEEvNT_6ParamsE:
        .type           _ZN7cutlass13device_kernelIN5flash11enable_sm90INS1_16FlashAttnFwdSm90INS1_25CollectiveMainloopFwdSm90ILi2EN4cute5tupleIJNS5_1CILi1EEES8_S8_EEENS6_IJNS7_ILi64EEESA_SA_EEELi512ENS_6half_tEfNS_4arch4Sm90ELb1ELb0ELb0ELb0ELb1ELb0ELb0ELb0ELb0ELb1ELb1ELb0EEENS1_21CollectiveEpilogueFwdINS6_IJSA_NS7_ILi512EEESA_EEES9_SC_SE_Li256ELb0ELb1ELb1ELb0EEENS1_19SingleTileSchedulerILb0ELb1ELb1ELi64EEEEEEEEEvNT_6ParamsE,@function
        .size           _ZN7cutlass13device_kernelIN5flash11enable_sm90INS1_16FlashAttnFwdSm90INS1_25CollectiveMainloopFwdSm90ILi2EN4cute5tupleIJNS5_1CILi1EEES8_S8_EEENS6_IJNS7_ILi64EEESA_SA_EEELi512ENS_6half_tEfNS_4arch4Sm90ELb1ELb0ELb0ELb0ELb1ELb0ELb0ELb0ELb0ELb1ELb1ELb0EEENS1_21CollectiveEpilogueFwdINS6_IJSA_NS7_ILi512EEESA_EEES9_SC_SE_Li256ELb0ELb1ELb1ELb0EEENS1_19SingleTileSchedulerILb0ELb1ELb1ELi64EEEEEEEEEvNT_6ParamsE,(.L_x_15654 - _ZN7cutlass13device_kernelIN5flash11enable_sm90INS1_16FlashAttnFwdSm90INS1_25CollectiveMainloopFwdSm90ILi2EN4cute5tupleIJNS5_1CILi1EEES8_S8_EEENS6_IJNS7_ILi64EEESA_SA_EEELi512ENS_6half_tEfNS_4arch4Sm90ELb1ELb0ELb0ELb0ELb1ELb0ELb0ELb0ELb0ELb1ELb1ELb0EEENS1_21CollectiveEpilogueFwdINS6_IJSA_NS7_ILi512EEESA_EEES9_SC_SE_Li256ELb0ELb1ELb1ELb0EEENS1_19SingleTileSchedulerILb0ELb1ELb1ELi64EEEEEEEEEvNT_6ParamsE)
        .other          _ZN7cutlass13device_kernelIN5flash11enable_sm90INS1_16FlashAttnFwdSm90INS1_25CollectiveMainloopFwdSm90ILi2EN4cute5tupleIJNS5_1CILi1EEES8_S8_EEENS6_IJNS7_ILi64EEESA_SA_EEELi512ENS_6half_tEfNS_4arch4Sm90ELb1ELb0ELb0ELb0ELb1ELb0ELb0ELb0ELb0ELb1ELb1ELb0EEENS1_21CollectiveEpilogueFwdINS6_IJSA_NS7_ILi512EEESA_EEES9_SC_SE_Li256ELb0ELb1ELb1ELb0EEENS1_19SingleTileSchedulerILb0ELb1ELb1ELi64EEEEEEEEEvNT_6ParamsE,@"STO_CUDA_ENTRY STV_DEFAULT"
_ZN7cutlass13device_kernelIN5flash11enable_sm90INS1_16FlashAttnFwdSm90INS1_25CollectiveMainloopFwdSm90ILi2EN4cute5tupleIJNS5_1CILi1EEES8_S8_EEENS6_IJNS7_ILi64EEESA_SA_EEELi512ENS_6half_tEfNS_4arch4Sm90ELb1ELb0ELb0ELb0ELb1ELb0ELb0ELb0ELb0ELb1ELb1ELb0EEENS1_21CollectiveEpilogueFwdINS6_IJSA_NS7_ILi512EEESA_EEES9_SC_SE_Li256ELb0ELb1ELb1ELb0EEENS1_19SingleTileSchedulerILb0ELb1ELb1ELi64EEEEEEEEEvNT_6ParamsE:
        /* <DEDUP_REMOVED lines=40> */
.L_x_7247:
        /* <DEDUP_REMOVED lines=22> */
.L_x_7248:
        /* <DEDUP_REMOVED lines=18> */
.L_x_7249:
        /* <DEDUP_REMOVED lines=22> */
.L_x_7250:
        /* <DEDUP_REMOVED lines=23> */
.L_x_7251:
        /* <DEDUP_REMOVED lines=9> */
.L_x_7254:
        /* <DEDUP_REMOVED lines=25> */
[----:B------:R-:W0:Y:S01]  /*09f0*/  S2UR UR7, SR_CTAID.X ;  /* 0x00000000000779c3 */ /* 0x000e220000002500 */
[----:B------:R-:W-:Y:S01]  /*0a00*/  ULDC UR10, c[0x0][0x2f0] ;  /* 0x0000bc00000a7ab9 */ /* 0x000fe20000000800 */
[----:B------:R-:W-:Y:S01]  /*0a10*/  VIADD R16, R30, 0xffffff80 ;  /* 0xffffff801e107836 */ /* 0x000fe20000000000 */
[----:B------:R-:W-:-:S04]  /*0a20*/  UISETP.NE.AND.EX UP0, UPT, UR5, URZ, UPT, UP0 ;  /* 0x0000003f0500728c */ /* 0x000fc8000bf05300 */
[----:B------:R-:W-:Y:S01]  /*0a30*/  USEL UR41, UR41, 0x1, UP0 ;  /* 0x0000000129297887 */ /* 0x000fe20008000000 */
[----:B------:R-:W1:Y:S01]  /*0a40*/  S2UR UR44, SR_CgaCtaId ;  /* 0x00000000002c79c3 */ /* 0x000e620000008800 */
[----:B------:R-:W-:Y:S02]  /*0a50*/  UISETP.NE.AND UP0, UPT, UR11, 0x1, UPT ;  /* 0x000000010b00788c */ /* 0x000fe4000bf05270 */
[----:B------:R-:W-:-:S04]  /*0a60*/  UIMAD UR4, UR41, UR10, 0x3f ;  /* 0x0000003f290474a4 */ /* 0x000fc8000f8e020a */
[----:B------:R-:W-:Y:S01]  /*0a70*/  PLOP3.LUT P0, PT, PT, PT, UP0, 0x80, 0x0 ;  /* 0x000000000000781c */ /* 0x000fe20003f0f008 */
[----:B------:R-:W-:-:S04]  /*0a80*/  USHF.R.S32.HI UR5, URZ, 0x1f, UR4 ;  /* 0x0000001f3f057899 */ /* 0x000fc80008011404 */
[----:B------:R-:W-:-:S04]  /*0a90*/  ULEA.HI UR5, UR5, UR4, URZ, 0x6 ;  /* 0x0000000405057291 */ /* 0x000fc8000f8f303f */
[----:B------:R-:W-:-:S04]  /*0aa0*/  USHF.R.S32.HI UR6, URZ, 0x6, UR5 ;  /* 0x000000063f067899 */ /* 0x000fc80008011405 */
[----:B0-----:R-:W-:Y:S08]  /*0ab0*/  @!P0 BRA `(.L_x_7256) ;  /* 0x00000020003c8947 */ /* 0x001ff00003800000 */
[----:B------:R-:W-:Y:S01]  /*0ac0*/  ULDC UR4, c[0x0][0x448] ;  /* 0x0001120000047ab9 */ /* 0x000fe20000000800 */
[----:B------:R-:W-:Y:S01]  /*0ad0*/  ULEA UR7, UR7, 0x3f, 0x6 ;  /* 0x0000003f07077891 */ /* 0x000fe2000f8e303f */
[----:B------:R-:W-:Y:S01]  /*0ae0*/  PLOP3.LUT P0, PT, PT, PT, PT, 0x80, 0x0 ;  /* 0x000000000000781c */ /* 0x000fe20003f0f070 */
[----:B------:R-:W-:Y:S01]  /*0af0*/  UISETP.NE.AND UP0, UPT, UR4, 0x1, UPT ;  /* 0x000000010400788c */ /* 0x000fe2000bf05270 */
[----:B------:R-:W-:Y:S01]  /*0b00*/  IMAD.MOV.U32 R3, RZ, RZ, RZ ;  /* 0x000000ffff037224 */ /* 0x000fe200078e00ff */
[----:B------:R-:W-:Y:S01]  /*0b10*/  ULDC UR8, c[0x0][0x288] ;  /* 0x0000a20000087ab9 */ /* 0x000fe20000000800 */
[----:B------:R-:W-:Y:S01]  /*0b20*/  USHF.R.U32.HI UR11, URZ, 0x10, UR9 ;  /* 0x000000103f0b7899 */ /* 0x000fe20008011609 */
[----:B------:R-:W-:Y:S01]  /*0b30*/  IMAD.MOV.U32 R5, RZ, RZ, RZ ;  /* 0x000000ffff057224 */ /* 0x000fe200078e00ff */
[----:B------:R-:W-:Y:S01]  /*0b40*/  UIADD3 UR8, -UR8, 0x40, URZ ;  /* 0x0000004008087890 */ /* 0x000fe2000fffe13f */
[----:B------:R-:W-:Y:S01]  /*0b50*/  MOV R6, RZ ;  /* 0x000000ff00067202 */ /* 0x000fe20000000f00 */
[----:B------:R-:W-:Y:S01]  /*0b60*/  ULOP3.LUT UR9, UR9, 0xffff, URZ, 0xc0, !UPT ;  /* 0x0000ffff09097892 */ /* 0x000fe2000f8ec03f */
[----:B------:R-:W-:Y:S01]  /*0b70*/  CS2R R150, SRZ ;  /* 0x0000000000967805 */ /* 0x000fe2000001ff00 */
[----:B------:R-:W-:Y:S01]  /*0b80*/  UIMAD UR8, UR41, UR10, UR8 ;  /* 0x0000000a290872a4 */ /* 0x000fe2000f8e0208 */
[----:B------:R-:W-:Y:S01]  /*0b90*/  CS2R R148, SRZ ;  /* 0x0000000000947805 */ /* 0x000fe2000001ff00 */
[----:B------:R-:W-:Y:S01]  /*0ba0*/  @UP0 ULDC UR4, c[0x0][0x44c] ;  /* 0x0001130000040ab9 */ /* 0x000fe20000000800 */
[----:B------:R-:W-:Y:S01]  /*0bb0*/  @UP0 ULDC UR12, c[0x0][0x450] ;  /* 0x00011400000c0ab9 */ /* 0x000fe20000000800 */
[----:B------:R-:W-:Y:S01]  /*0bc0*/  UIMAD.WIDE.U32 UR4, UR7, UR4, URZ ;  /* 0x00000004070472a5 */ /* 0x000fe2000f8e003f */
[----:B------:R-:W-:-:S02]  /*0bd0*/  CS2R R146, SRZ ;  /* 0x0000000000927805 */ /* 0x000fc4000001ff00 */
[----:B------:R-:W-:Y:S02]  /*0be0*/  CS2R R144, SRZ ;  /* 0x0000000000907805 */ /* 0x000fe4000001ff00 */
[----:B------:R-:W-:Y:S01]  /*0bf0*/  CS2R R142, SRZ ;  /* 0x00000000008e7805 */ /* 0x000fe2000001ff00 */
[----:B------:R-:W-:Y:S01]  /*0c00*/  @UP0 USHF.R.U32.HI UR7, URZ, UR12, UR5 ;  /* 0x0000000c3f070299 */ /* 0x000fe20008011605 */
[----:B------:R-:W-:Y:S02]  /*0c10*/  CS2R R140, SRZ ;  /* 0x00000000008c7805 */ /* 0x000fe4000001ff00 */
[----:B------:R-:W-:Y:S02]  /*0c20*/  CS2R R138, SRZ ;  /* 0x00000000008a7805 */ /* 0x000fe4000001ff00 */
[----:B------:R-:W-:Y:S01]  /*0c30*/  CS2R R136, SRZ ;  /* 0x0000000000887805 */ /* 0x000fe2000001ff00 */
[----:B------:R-:W-:Y:S01]  /*0c40*/  UIADD3 UR7, UR8, UR7, URZ ;  /* 0x0000000708077290 */ /* 0x000fe2000fffe03f */
[----:B------:R-:W-:-:S02]  /*0c50*/  CS2R R134, SRZ ;  /* 0x0000000000867805 */ /* 0x000fc4000001ff00 */
[----:B------:R-:W-:Y:S02]  /*0c60*/  CS2R R132, SRZ ;  /* 0x0000000000847805 */ /* 0x000fe4000001ff00 */
[----:B------:R-:W-:Y:S01]  /*0c70*/  CS2R R130, SRZ ;  /* 0x0000000000827805 */ /* 0x000fe2000001ff00 */
[----:B------:R-:W-:Y:S01]  /*0c80*/  USHF.R.S32.HI UR4, URZ, 0x1f, UR7 ;  /* 0x0000001f3f047899 */ /* 0x000fe20008011407 */
[----:B------:R-:W-:Y:S02]  /*0c90*/  CS2R R128, SRZ ;  /* 0x0000000000807805 */ /* 0x000fe4000001ff00 */
[----:B------:R-:W-:Y:S02]  /*0ca0*/  CS2R R126, SRZ ;  /* 0x00000000007e7805 */ /* 0x000fe4000001ff00 */
[----:B------:R-:W-:Y:S01]  /*0cb0*/  CS2R R124, SRZ ;  /* 0x00000000007c7805 */ /* 0x000fe2000001ff00 */
[----:B------:R-:W-:Y:S01]  /*0cc0*/  ULEA.HI UR4, UR4, UR7, URZ, 0x6 ;  /* 0x0000000704047291 */ /* 0x000fe2000f8f303f */
[----:B------:R-:W-:-:S02]  /*0cd0*/  CS2R R122, SRZ ;  /* 0x00000000007a7805 */ /* 0x000fc4000001ff00 */
[----:B------:R-:W-:Y:S02]  /*0ce0*/  CS2R R120, SRZ ;  /* 0x0000000000787805 */ /* 0x000fe4000001ff00 */
[----:B------:R-:W-:Y:S01]  /*0cf0*/  CS2R R118, SRZ ;  /* 0x0000000000767805 */ /* 0x000fe2000001ff00 */
[----:B------:R-:W-:Y:S01]  /*0d00*/  USHF.R.S32.HI UR4, URZ, 0x6, UR4 ;  /* 0x000000063f047899 */ /* 0x000fe20008011404 */
[----:B------:R-:W-:Y:S02]  /*0d10*/  CS2R R116, SRZ ;  /* 0x0000000000747805 */ /* 0x000fe4000001ff00 */
[----:B------:R-:W-:Y:S02]  /*0d20*/  CS2R R114, SRZ ;  /* 0x0000000000727805 */ /* 0x000fe4000001ff00 */
[----:B------:R-:W-:Y:S01]  /*0d30*/  CS2R R112, SRZ ;  /* 0x0000000000707805 */ /* 0x000fe2000001ff00 */
[----:B------:R-:W-:Y:S01]  /*0d40*/  UISETP.LT.AND UP0, UPT, UR6, UR4, UPT ;  /* 0x000000040600728c */ /* 0x000fe2000bf01270 */
[----:B------:R-:W-:-:S02]  /*0d50*/  CS2R R110, SRZ ;  /* 0x00000000006e7805 */ /* 0x000fc4000001ff00 */
[----:B------:R-:W-:Y:S02]  /*0d60*/  CS2R R108, SRZ ;  /* 0x00000000006c7805 */ /* 0x000fe4000001ff00 */
[----:B------:R-:W-:Y:S01]  /*0d70*/  CS2R R106, SRZ ;  /* 0x00000000006a7805 */ /* 0x000fe2000001ff00 */
[----:B------:R-:W-:Y:S01]  /*0d80*/  USEL UR6, UR6, UR4, UP0 ;  /* 0x0000000406067287 */ /* 0x000fe20008000000 */
[----:B------:R-:W-:Y:S01]  /*0d90*/  CS2R R104, SRZ ;  /* 0x0000000000687805 */ /* 0x000fe2000001ff00 */
[----:B------:R-:W-:Y:S01]  /*0da0*/  UISETP.NE.AND UP0, UPT, UR11, URZ, UPT ;  /* 0x0000003f0b00728c */ /* 0x000fe2000bf05270 */
[----:B------:R-:W-:Y:S01]  /*0db0*/  CS2R R102, SRZ ;  /* 0x0000000000667805 */ /* 0x000fe2000001ff00 */
[----:B------:R-:W-:Y:S01]  /*0dc0*/  UISETP.GE.AND UP1, UPT, UR6, 0x1, UPT ;  /* 0x000000010600788c */ /* 0x000fe2000bf26270 */
[----:B------:R-:W-:Y:S02]  /*0dd0*/  CS2R R100, SRZ ;  /* 0x0000000000647805 */ /* 0x000fe4000001ff00 */
[----:B------:R-:W-:-:S02]  /*0de0*/  CS2R R98, SRZ ;  /* 0x0000000000627805 */ /* 0x000fc4000001ff00 */
[----:B------:R-:W-:Y:S02]  /*0df0*/  CS2R R96, SRZ ;  /* 0x0000000000607805 */ /* 0x000fe4000001ff00 */
[----:B------:R-:W-:Y:S02]  /*0e00*/  CS2R R94, SRZ ;  /* 0x00000000005e7805 */ /* 0x000fe4000001ff00 */
[----:B------:R-:W-:Y:S02]  /*0e10*/  CS2R R92, SRZ ;  /* 0x00000000005c7805 */ /* 0x000fe4000001ff00 */
[----:B------:R-:W-:Y:S02]  /*0e20*/  PLOP3.LUT P1, PT, PT, PT, UP1, 0x80, 0x0 ;  /* 0x000000000000781c */ /* 0x000fe40003f2f018 */
[----:B------:R-:W-:Y:S02]  /*0e30*/  CS2R R90, SRZ ;  /* 0x00000000005a7805 */ /* 0x000fe4000001ff00 */
[----:B------:R-:W-:Y:S01]  /*0e40*/  CS2R R88, SRZ ;  /* 0x0000000000587805 */ /* 0x000fe2000001ff00 */
[----:B------:R-:W-:Y:S01]  /*0e50*/  @!UP0 ULDC UR11, c[0x0][0x9f0] ;  /* 0x00027c00000b8ab9 */ /* 0x000fe20000000800 */
        /* <DEDUP_REMOVED lines=39> */
[----:B------:R0:W2:Y:S02]  /*10d0*/  F2I.FTZ.U32.TRUNC.NTZ R3, R2 ;  /* 0x0000000200037305 */ /* 0x0000a4000021f000 */
[----:B0-----:R-:W-:Y:S01]  /*10e0*/  IMAD.MOV.U32 R2, RZ, RZ, RZ ;  /* 0x000000ffff027224 */ /* 0x001fe200078e00ff */
[----:B--2---:R-:W-:-:S05]  /*10f0*/  IADD3 R10, RZ, -R3, RZ ;  /* 0x80000003ff0a7210 */ /* 0x004fca0007ffe0ff */
        /* <DEDUP_REMOVED lines=8> */
[----:B------:R-:W-:Y:S02]  /*1180*/  ISETP.NE.AND P2, PT, RZ, UR11, PT ;  /* 0x0000000bff007c0c */ /* 0x000fe4000bf45270 */
[----:B------:R-:W-:-:S13]  /*1190*/  ISETP.GE.U32.AND P1, PT, R0, R7, PT ;  /* 0x000000070000720c */ /* 0x000fda0003f26070 */
[----:B------:R-:W-:-:S05]  /*11a0*/  @P1 IADD3 R3, R3, 0x1, RZ ;  /* 0x0000000103031810 */ /* 0x000fca0007ffe0ff */
[----:B------:R-:W-:Y:S01]  /*11b0*/  @!P3 IMAD.MOV R3, RZ, RZ, -R3 ;  /* 0x000000ffff03b224 */ /* 0x000fe200078e0a03 */
[----:B------:R-:W-:-:S07]  /*11c0*/  @!P2 LOP3.LUT R3, RZ, UR11, RZ, 0x33, !PT ;  /* 0x0000000bff03ac12 */ /* 0x000fce000f8e33ff */
.L_x_7257:
[----:B------:R-:W-:Y:S01]  /*11d0*/  IMAD R0, R3, UR9, RZ ;  /* 0x0000000903007c24 */ /* 0x000fe2000f8e02ff */
[----:B------:R-:W-:Y:S01]  /*11e0*/  CS2R R34, SRZ ;  /* 0x0000000000227805 */ /* 0x000fe2000001ff00 */
[----:B------:R-:W-:Y:S01]  /*11f0*/  IMAD.MOV.U32 R36, RZ, RZ, RZ ;  /* 0x000000ffff247224 */ /* 0x000fe200078e00ff */
[----:B------:R-:W-:Y:S02]  /*1200*/  CS2R R32, SRZ ;  /* 0x0000000000207805 */ /* 0x000fe4000001ff00 */
[----:B------:R-:W-:Y:S02]  /*1210*/  CS2R R30, SRZ ;  /* 0x00000000001e7805 */ /* 0x000fe4000001ff00 */
[----:B------:R-:W-:Y:S02]  /*1220*/  VIADDMNMX R3, R0, R3, UR6, PT ;  /* 0x0000000600037e46 */ /* 0x000fe4000b800103 */
[----:B------:R-:W-:Y:S02]  /*1230*/  CS2R R28, SRZ ;  /* 0x00000000001c7805 */ /* 0x000fe4000001ff00 */
[----:B------:R-:W-:-:S02]  /*1240*/  CS2R R26, SRZ ;  /* 0x00000000001a7805 */ /* 0x000fc4000001ff00 */
        /* <DEDUP_REMOVED lines=9> */
[----:B------:R-:W-:-:S04]  /*12e0*/  IADD3 R5, R16, -R5, RZ ;  /* 0x8000000510057210 */ /* 0x000fc80007ffe0ff */
        /* <DEDUP_REMOVED lines=12> */
[----:B-1----:R-:W-:Y:S01]  /*13b0*/  ULEA UR5, UR44, UR7, 0x18 ;  /* 0x000000072c057291 */ /* 0x002fe2000f8ec03f */
        /* <DEDUP_REMOVED lines=12> */
.L_x_7259:
[----:B------:R-:W-:-:S04]  /*1480*/  SHF.L.U32 R2, RZ, 0x1f, RZ ;  /* 0x0000001fff027819 */ /* 0x000fc800000006ff */
[----:B------:R-:W0:Y:S02]  /*1490*/  SYNCS.PHASECHK.TRANS64.TRYWAIT P1, [UR5+0x28c50], R2 ;  /* 0x028c5002ff0075a7 */ /* 0x000e240008020145 */
[----:B0-----:R-:W-:Y:S05]  /*14a0*/  @!P1 BRA `(.L_x_7260) ;  /* 0x000000dc00889947 */ /* 0x001fea0003800000 */
.L_x_7356:
        /* <DEDUP_REMOVED lines=39> */
.L_x_7261:
        /* <DEDUP_REMOVED lines=9> */
.L_x_7268:
[----:B------:R-:W-:Y:S01]  /*17b0*/  BAR.SYNC.DEFER_BLOCKING 0xe, 0x100 ;  /* 0x0384000000007b1d */ /* 0x000fe20000010000 */
[----:B01----:R-:W-:Y:S01]  /*17c0*/  IMAD.U32 R5, RZ, RZ, UR4 ;  /* 0x00000004ff057e24 */ /* 0x003fe2000f8e00ff */
[----:B------:R-:W-:Y:S01]  /*17d0*/  UIADD3 UR4, UR4, 0x1, URZ ;  /* 0x0000000104047890 */ /* 0x000fe2000fffe03f */
[C---:B------:R-:W-:Y:S01]  /*17e0*/  ISETP.GT.AND P2, PT, R3.reuse, R0, PT ;  /* 0x000000000300720c */ /* 0x040fe20003f44270 */
[----:B------:R-:W-:Y:S02]  /*17f0*/  VIADD R3, R3, 0xffffffff ;  /* 0xffffffff03037836 */ /* 0x000fe40000000000 */
[----:B------:R-:W-:Y:S01]  /*1800*/  LEA R2, R5, R4, 0x6 ;  /* 0x0000000405027211 */ /* 0x000fe200078e30ff */
[----:B------:R-:W-:-:S03]  /*1810*/  UISETP.NE.AND UP0, UPT, UR4, 0x2, UPT ;  /* 0x000000020400788c */ /* 0x000fc6000bf05270 */
        /* <DEDUP_REMOVED lines=136> */
.L_x_7263:
[----:B------:R-:W-:Y:S01]  /*20a0*/  ULEA UR7, UR4, UR5, 0x3 ;  /* 0x0000000504077291 */ /* 0x000fe2000f8e183f */
[----:B------:R-:W-:-:S08]  /*20b0*/  SHF.L.U32 R2, R7, 0x1f, RZ ;  /* 0x0000001f07027819 */ /* 0x000fd000000006ff */
[----:B------:R0:W1:Y:S01]  /*20c0*/  SYNCS.PHASECHK.TRANS64.TRYWAIT P1, [UR7+0x28c50], R2 ;  /* 0x028c5002ff0075a7 */ /* 0x0000620008020147 */
[----:B------:R-:W-:Y:S05]  /*20d0*/  @!P0 BRA `(.L_x_7264) ;  /* 0x0000000000048947 */ /* 0x000fea0003800000 */
[----:B------:R-:W-:Y:S01]  /*20e0*/  BPT.TRAP 0x1 ;  /* 0x000000040000795c */ /* 0x000fe20000300000 */
.L_x_7264:
[----:B-1----:R-:W-:Y:S05]  /*20f0*/  @P1 BRA `(.L_x_7265) ;  /* 0x0000000000081947 */ /* 0x002fea0003800000 */
[----:B------:R-:W1:Y:S02]  /*2100*/  SYNCS.PHASECHK.TRANS64.TRYWAIT P1, [UR7+0x28c50], R2 ;  /* 0x028c5002ff0075a7 */ /* 0x000e640008020147 */
[----:B-1----:R-:W-:Y:S05]  /*2110*/  @!P1 BRA `(.L_x_7266) ;  /* 0x000000d000849947 */ /* 0x002fea0003800000 */
.L_x_7265:
        /* <DEDUP_REMOVED lines=26> */
.L_x_7267:
[----:B------:R-:W-:-:S04]  /*22c0*/  UIADD3 UR7, UR7, 0x28c60, URZ ;  /* 0x00028c6007077890 */ /* 0x000fc8000fffe03f */
[----:B------:R-:W-:-:S09]  /*22d0*/  UPRMT UR7, UR44, 0x654, UR7 ;  /* 0x000006542c077896 */ /* 0x000fd20008000007 */
[----:B------:R-:W-:Y:S01]  /*22e0*/  SYNCS.ARRIVE.TRANS64.RED.A1T0 RZ, [UR7], RZ ;  /* 0x000000ffffff79a7 */ /* 0x000fe20008100407 */
[----:B------:R-:W-:Y:S05]  /*22f0*/  @P2 BRA `(.L_x_7268) ;  /* 0xfffffff4002c2947 */ /* 0x000fea000383ffff */
[----:B------:R-:W-:-:S12]  /*2300*/  USHF.L.U32 UR4, UR4, 0x6, URZ ;  /* 0x0000000604047899 */ /* 0x000fd8000800063f */
.L_x_7262:
[----:B------:R-:W-:Y:S01]  /*2310*/  BAR.SYNC.DEFER_BLOCKING 0xe, 0x100 ;  /* 0x0384000000007b1d */ /* 0x000fe20000010000 */
[----:B------:R-:W-:Y:S01]  /*2320*/  VIADD R4, R4, UR4 ;  /* 0x0000000404047c36 */ /* 0x000fe20008000000 */
[----:B------:R-:W-:Y:S01]  /*2330*/  PLOP3.LUT P0, PT, PT, PT, PT, 0x8, 0x0 ;  /* 0x000000000000781c */ /* 0x000fe20003f0e170 */
[----:B------:R-:W-:Y:S01]  /*2340*/  IMAD.MOV.U32 R6, RZ, RZ, RZ ;  /* 0x000000ffff067224 */ /* 0x000fe200078e00ff */
[----:B01----:R-:W-:Y:S02]  /*2350*/  MOV R5, RZ ;  /* 0x000000ff00057202 */ /* 0x003fe40000000f00 */
[----:B------:R-:W-:-:S05]  /*2360*/  LEA R4, R4, UR5, 0x2 ;  /* 0x0000000504047c11 */ /* 0x000fca000f8e10ff */
        /* <DEDUP_REMOVED lines=132> */
.L_x_7256:
[----:B------:R-:W-:Y:S01]  /*2bb0*/  ULDC UR4, c[0x0][0x448] ;  /* 0x0001120000047ab9 */ /* 0x000fe20000000800 */
[----:B------:R-:W-:Y:S02]  /*2bc0*/  ULEA UR7, UR7, 0x3f, 0x6 ;  /* 0x0000003f07077891 */ /* 0x000fe4000f8e303f */
[----:B------:R-:W-:Y:S01]  /*2bd0*/  UISETP.NE.AND UP0, UPT, UR4, 0x1, UPT ;  /* 0x000000010400788c */ /* 0x000fe2000bf05270 */
[----:B------:R-:W-:Y:S01]  /*2be0*/  ULDC UR8, c[0x0][0x288] ;  /* 0x0000a20000087ab9 */ /* 0x000fe20000000800 */
[----:B------:R-:W-:Y:S02]  /*2bf0*/  ULOP3.LUT UR40, UR9, 0xffff, URZ, 0xc0, !UPT ;  /* 0x0000ffff09287892 */ /* 0x000fe4000f8ec03f */
[----:B------:R-:W-:Y:S02]  /*2c00*/  UIADD3 UR8, -UR8, 0x40, URZ ;  /* 0x0000004008087890 */ /* 0x000fe4000fffe13f */
[----:B------:R-:W-:Y:S02]  /*2c10*/  UP2UR UR45, UPR, URZ, 0x1 ;  /* 0x000000013f2d7883 */ /* 0x000fe40008000000 */
[----:B------:R-:W-:-:S03]  /*2c20*/  UIMAD UR8, UR41, UR10, UR8 ;  /* 0x0000000a290872a4 */ /* 0x000fc6000f8e0208 */
[----:B------:R-:W-:Y:S01]  /*2c30*/  @UP0 ULDC UR4, c[0x0][0x44c] ;  /* 0x0001130000040ab9 */ /* 0x000fe20000000800 */
[----:B------:R-:W-:Y:S01]  /*2c40*/  @UP0 ULDC UR11, c[0x0][0x450] ;  /* 0x00011400000b0ab9 */ /* 0x000fe20000000800 */
[----:B------:R-:W-:-:S04]  /*2c50*/  UIMAD.WIDE.U32 UR4, UR7, UR4, URZ ;  /* 0x00000004070472a5 */ /* 0x000fc8000f8e003f */
[----:B------:R-:W-:Y:S02]  /*2c60*/  @UP0 USHF.R.U32.HI UR7, URZ, UR11, UR5 ;  /* 0x0000000b3f070299 */ /* 0x000fe40008011605 */
[----:B------:R-:W-:Y:S02]  /*2c70*/  USHF.R.U32.HI UR11, URZ, 0x10, UR9 ;  /* 0x000000103f0b7899 */ /* 0x000fe40008011609 */
[----:B------:R-:W-:Y:S02]  /*2c80*/  UIADD3 UR7, UR8, UR7, URZ ;  /* 0x0000000708077290 */ /* 0x000fe4000fffe03f */
[----:B------:R-:W-:Y:S02]  /*2c90*/  UISETP.NE.AND UP1, UPT, UR11, URZ, UPT ;  /* 0x0000003f0b00728c */ /* 0x000fe4000bf25270 */
[----:B------:R-:W-:-:S04]  /*2ca0*/  USHF.R.S32.HI UR4, URZ, 0x1f, UR7 ;  /* 0x0000001f3f047899 */ /* 0x000fc80008011407 */
[----:B------:R-:W-:-:S04]  /*2cb0*/  ULEA.HI UR4, UR4, UR7, URZ, 0x6 ;  /* 0x0000000704047291 */ /* 0x000fc8000f8f303f */
[----:B------:R-:W-:Y:S01]  /*2cc0*/  USHF.R.S32.HI UR4, URZ, 0x6, UR4 ;  /* 0x000000063f047899 */ /* 0x000fe20008011404 */
[----:B------:R-:W-:-:S03]  /*2cd0*/  @!UP1 ULDC UR11, c[0x0][0x9f0] ;  /* 0x00027c00000b9ab9 */ /* 0x000fc60000000800 */
[----:B------:R-:W-:-:S04]  /*2ce0*/  UISETP.LT.AND UP0, UPT, UR6, UR4, UPT ;  /* 0x000000040600728c */ /* 0x000fc8000bf01270 */
[----:B------:R-:W-:-:S03]  /*2cf0*/  USEL UR10, UR6, UR4, UP0 ;  /* 0x00000004060a7287 */ /* 0x000fc60008000000 */
[----:B------:R-:W-:Y:S01]  /*2d00*/  UMOV UR4, URZ ;  /* 0x0000003f00047c82 */ /* 0x000fe20008000000 */
[----:B------:R-:W-:-:S06]  /*2d10*/  UISETP.GE.AND UP0, UPT, UR10, 0x1, UPT ;  /* 0x000000010a00788c */ /* 0x000fcc000bf06270 */
        /* <DEDUP_REMOVED lines=15> */
[----:B0-----:R-:W-:-:S02]  /*2e10*/  IADD3 R2, R0, 0xffffffe, RZ ;  /* 0x0ffffffe00027810 */ /* 0x001fc40007ffe0ff */
[----:B------:R-:W-:-:S04]  /*2e20*/  IADD3 R0, RZ, -R5, RZ ;  /* 0x80000005ff007210 */ /* 0x000fc80007ffe0ff */
        /* <DEDUP_REMOVED lines=18> */
.L_x_7269:
        /* <DEDUP_REMOVED lines=77> */
[----:B-1----:R-:W-:Y:S01]  /*3420*/  ULEA UR39, UR44, UR39, 0x18 ;  /* 0x000000272c277291 */ /* 0x002fe2000f8ec03f */
        /* <DEDUP_REMOVED lines=21> */
[----:B------:R-:W-:Y:S01]  /*3580*/  MOV R5, UR5 ;  /* 0x0000000500057c02 */ /* 0x000fe20008000f00 */
[----:B------:R-:W-:Y:S01]  /*3590*/  ULDC.64 UR4, c[0x4][0xf8] ;  /* 0x01003e0000047ab9 */ /* 0x000fe20000000a00 */
[----:B------:R-:W-:Y:S01]  /*35a0*/  MOV R10, UR6 ;  /* 0x00000006000a7c02 */ /* 0x000fe20008000f00 */
[----:B------:R-:W-:Y:S01]  /*35b0*/  IMAD.U32 R6, RZ, RZ, UR4 ;  /* 0x00000004ff067e24 */ /* 0x000fe2000f8e00ff */
[----:B------:R-:W-:Y:S01]  /*35c0*/  MOV R12, 0x1 ;  /* 0x00000001000c7802 */ /* 0x000fe20000000f00 */
[----:B------:R-:W-:-:S02]  /*35d0*/  IMAD.U32 R7, RZ, RZ, UR5 ;  /* 0x00000005ff077e24 */ /* 0x000fc4000f8e00ff */
[----:B------:R-:W-:Y:S02]  /*35e0*/  IMAD.U32 R11, RZ, RZ, UR7 ;  /* 0x00000007ff0b7e24 */ /* 0x000fe4000f8e00ff */
[----:B------:R-:W-:Y:S02]  /*35f0*/  IMAD.MOV.U32 R8, RZ, RZ, 0x70 ;  /* 0x00000070ff087424 */ /* 0x000fe400078e00ff */
[----:B0-----:R-:W-:-:S07]  /*3600*/  IMAD.MOV.U32 R13, RZ, RZ, RZ ;  /* 0x000000ffff0d7224 */ /* 0x001fce00078e00ff */
[----:B------:R-:W-:-:S07]  /*3610*/  LEPC R20, `(.L_x_7270) ;  /* 0x000000001014794e */ /* 0x000fce0000000000 */
[----:B-1----:R-:W-:Y:S05]  /*3620*/  CALL.ABS.NOINC R2 ;  /* 0x0000000002007343 */ /* 0x002fea0003c00000 */
.L_x_7270:
        /* <DEDUP_REMOVED lines=11> */
.L_x_7357:
[----:B------:R-:W-:Y:S01]  /*36e0*/  ULOP3.LUT UR4, UR43, 0x1, URZ, 0xfc, !UPT ;  /* 0x000000012b047892 */ /* 0x000fe2000f8efc3f */
[----:B0-----:R-:W-:Y:S02]  /*36f0*/  LOP3.LUT R0, R3, 0x7ffffffc, RZ, 0xc0, !PT ;  /* 0x7ffffffc03007812 */ /* 0x001fe400078ec0ff */
[----:B------:R-:W-:Y:S02]  /*3700*/  IADD3 R3, -R2, R19, RZ ;  /* 0x0000001302037210 */ /* 0x000fe40007ffe1ff */
[----:B------:R-:W-:Y:S01]  /*3710*/  LEA.HI R7, R7, R6, RZ, 0x3 ;  /* 0x0000000607077211 */ /* 0x000fe200078f18ff */
[----:B------:R-:W-:Y:S01]  /*3720*/  IMAD.U32 R2, RZ, RZ, UR4 ;  /* 0x00000004ff027e24 */ /* 0x000fe2000f8e00ff */
[----:B------:R-:W-:Y:S01]  /*3730*/  LEA.HI R4, R4, R5, RZ, 0x5 ;  /* 0x0000000504047211 */ /* 0x000fe200078f28ff */
[----:B------:R-:W-:Y:S01]  /*3740*/  IMAD.IADD R0, R5, 0x1, -R0 ;  /* 0x0000000105007824 */ /* 0x000fe200078e0a00 */
[----:B------:R-:W-:Y:S02]  /*3750*/  LOP3.LUT R7, R7, 0xfffffff8, RZ, 0xc0, !PT ;  /* 0xfffffff807077812 */ /* 0x000fe400078ec0ff */
[----:B------:R-:W-:Y:S01]  /*3760*/  ISETP.NE.AND P0, PT, R2, 0x3, PT ;  /* 0x000000030200780c */ /* 0x000fe20003f05270 */
[----:B------:R-:W-:Y:S01]  /*3770*/  IMAD.SHL.U32 R12, R0, 0x2, RZ ;  /* 0x00000002000c7824 */ /* 0x000fe200078e00ff */
[----:B------:R-:W-:-:S02]  /*3780*/  IADD3 R7, R6, -R7, RZ ;  /* 0x8000000706077210 */ /* 0x000fc40007ffe0ff */
[----:B------:R-:W-:Y:S01]  /*3790*/  SHF.R.S32.HI R0, RZ, 0x5, R4 ;  /* 0x00000005ff007819 */ /* 0x000fe20000011404 */
[----:B------:R-:W-:-:S03]  /*37a0*/  IMAD R2, R3, 0x100, R12 ;  /* 0x0000010003027824 */ /* 0x000fc600078e020c */
[----:B------:R-:W-:-:S05]  /*37b0*/  LEA R0, R0, R7, 0x4 ;  /* 0x0000000700007211 */ /* 0x000fca00078e20ff */
[----:B------:R-:W-:Y:S05]  /*37c0*/  @!P0 BRA `(.L_x_7272) ;  /* 0x0000000000048947 */ /* 0x000fea0003800000 */
[----:B------:R-:W-:Y:S01]  /*37d0*/  BPT.TRAP 0x1 ;  /* 0x000000040000795c */ /* 0x000fe20000300000 */
.L_x_7272:
[----:B------:R0:W1:Y:S01]  /*37e0*/  SYNCS.PHASECHK.TRANS64.TRYWAIT P1, [UR39+0x28c30], R13 ;  /* 0x028c300dff0075a7 */ /* 0x0000620008020167 */
[----:B------:R-:W-:Y:S05]  /*37f0*/  @!P0 BRA `(.L_x_7273) ;  /* 0x0000000000048947 */ /* 0x000fea0003800000 */
[----:B------:R-:W-:Y:S01]  /*3800*/  BPT.TRAP 0x1 ;  /* 0x000000040000795c */ /* 0x000fe20000300000 */
.L_x_7273:
[----:B-1----:R-:W-:Y:S05]  /*3810*/  @P1 BRA `(.L_x_7274) ;  /* 0x0000000000081947 */ /* 0x002fea0003800000 */
[----:B------:R-:W1:Y:S02]  /*3820*/  SYNCS.PHASECHK.TRANS64.TRYWAIT P1, [UR39+0x28c30], R13 ;  /* 0x028c300dff0075a7 */ /* 0x000e640008020167 */
[----:B-1----:R-:W-:Y:S05]  /*3830*/  @!P1 BRA `(.L_x_7275) ;  /* 0x000000b800ec9947 */ /* 0x002fea0003800000 */
.L_x_7274:
        /* <DEDUP_REMOVED lines=39> */
.L_x_7276:
[----:B------:R-:W2:Y:S01]  /*3ab0*/  S2R R11, SR_CTAID.X ;  /* 0x00000000000b7919 */ /* 0x000ea20000002500 */
[----:B------:R-:W-:Y:S01]  /*3ac0*/  LEA.HI R3, R17, R16, RZ, 0x2 ;  /* 0x0000001011037211 */ /* 0x000fe200078f10ff */
[----:B------:R-:W-:Y:S01]  /*3ad0*/  UISETP.NE.AND UP0, UPT, UR45, URZ, UPT ;  /* 0x0000003f2d00728c */ /* 0x000fe2000bf05270 */
[----:B------:R-:W-:Y:S02]  /*3ae0*/  ULDC UR7, c[0x0][0x2f0] ;  /* 0x0000bc0000077ab9 */ /* 0x000fe40000000800 */
[----:B------:R-:W-:Y:S01]  /*3af0*/  LOP3.LUT R3, R3, 0xfffffffc, RZ, 0xc0, !PT ;  /* 0xfffffffc03037812 */ /* 0x000fe200078ec0ff */
[----:B------:R-:W-:Y:S01]  /*3b00*/  ULDC UR6, c[0x0][0x288] ;  /* 0x0000a20000067ab9 */ /* 0x000fe20000000800 */
[----:B------:R-:W-:Y:S01]  /*3b10*/  ULDC UR14, c[0x0][0x988] ;  /* 0x00026200000e7ab9 */ /* 0x000fe20000000800 */
[----:B------:R-:W-:Y:S02]  /*3b20*/  PLOP3.LUT P1, PT, PT, PT, UP0, 0x80, 0x0 ;  /* 0x000000000000781c */ /* 0x000fe40003f2f008 */
[----:B------:R-:W-:Y:S01]  /*3b30*/  IMAD.IADD R3, R16, 0x1, -R3 ;  /* 0x0000000110037824 */ /* 0x000fe200078e0a03 */
[----:B------:R-:W-:-:S02]  /*3b40*/  PLOP3.LUT P2, PT, PT, PT, UP0, 0x80, 0x0 ;  /* 0x000000000000781c */ /* 0x000fc40003f4f008 */
[----:B------:R-:W-:Y:S01]  /*3b50*/  @UP0 ULDC UR4, c[0x0][0x44c] ;  /* 0x0001130000040ab9 */ /* 0x000fe20000000800 */
[----:B------:R-:W-:Y:S02]  /*3b60*/  MOV R5, UR6 ;  /* 0x0000000600057c02 */ /* 0x000fe40008000f00 */
[----:B-1----:R-:W-:-:S04]  /*3b70*/  LEA.HI R4, R3, R3, RZ, 0x1 ;  /* 0x0000000303047211 */ /* 0x002fc800078f08ff */
[----:B------:R-:W-:-:S04]  /*3b80*/  LOP3.LUT R4, R4, 0x1ffffffe, RZ, 0xc0, !PT ;  /* 0x1ffffffe04047812 */ /* 0x000fc800078ec0ff */
[----:B------:R-:W-:Y:S01]  /*3b90*/  IADD3 R4, R3, -R4, RZ ;  /* 0x8000000403047210 */ /* 0x000fe20007ffe0ff */
[----:B--2---:R-:W-:-:S04]  /*3ba0*/  IMAD R11, R11, 0x40, R0 ;  /* 0x000000400b0b7824 */ /* 0x004fc800078e0200 */
[----:B------:R-:W-:-:S04]  /*3bb0*/  IMAD R11, R4, 0x8, R11 ;  /* 0x00000008040b7824 */ /* 0x000fc800078e020b */
[----:B------:R-:W-:Y:S01]  /*3bc0*/  @P1 IMAD.HI.U32 R4, R11, UR4, RZ ;  /* 0x000000040b041c27 */ /* 0x000fe2000f8e00ff */
[----:B------:R-:W-:-:S03]  /*3bd0*/  @UP0 ULDC UR4, c[0x0][0x450] ;  /* 0x0001140000040ab9 */ /* 0x000fc60000000800 */
[----:B------:R-:W-:Y:S01]  /*3be0*/  IMAD.MOV.U32 R3, RZ, RZ, R11 ;  /* 0x000000ffff037224 */ /* 0x000fe200078e000b */
[----:B------:R-:W-:Y:S01]  /*3bf0*/  @P2 SHF.R.U32.HI R3, RZ, UR4, R4 ;  /* 0x00000004ff032c19 */ /* 0x000fe20008011604 */
[----:B------:R-:W-:Y:S02]  /*3c00*/  UMOV UR4, 0xffffffc0 ;  /* 0xffffffc000047882 */ /* 0x000fe40000000000 */
[----:B------:R-:W-:Y:S02]  /*3c10*/  UIMAD UR4, UR46, UR4, 0x40 ;  /* 0x000000402e0474a4 */ /* 0x000fe4000f8e0204 */
[----:B------:R-:W1:Y:S02]  /*3c20*/  SHFL.IDX PT, R6, R3, 0x1, 0x1c1f ;  /* 0x003c1f0003067f89 */ /* 0x000e6400000e0000 */
[----:B------:R-:W-:Y:S02]  /*3c30*/  UIADD3 UR5, UR4, 0x1, URZ ;  /* 0x0000000104057890 */ /* 0x000fe4000fffe03f */
[----:B------:R-:W-:Y:S01]  /*3c40*/  UIMAD UR4, UR41, UR7, UR4 ;  /* 0x00000007290472a4 */ /* 0x000fe2000f8e0204 */
[----:B------:R-:W2:Y:S01]  /*3c50*/  SHFL.IDX PT, R3, R3, RZ, 0x1c1f ;  /* 0x001c1fff03037589 */ /* 0x000ea200000e0000 */
[----:B------:R-:W-:-:S04]  /*3c60*/  UIMAD UR5, UR41, UR7, UR5 ;  /* 0x00000007290572a4 */ /* 0x000fc8000f8e0205 */
[----:B------:R-:W-:Y:S01]  /*3c70*/  IADD3 R4, -R12, UR4, RZ ;  /* 0x000000040c047c10 */ /* 0x000fe2000fffe1ff */
[----:B------:R-:W-:Y:S01]  /*3c80*/  UIADD3 UR4, UR39, 0x28c40, URZ ;  /* 0x00028c4027047890 */ /* 0x000fe2000fffe03f */
[----:B------:R-:W-:-:S03]  /*3c90*/  IADD3 R5, -R5, UR5, -R12 ;  /* 0x0000000505057c10 */ /* 0x000fc6000fffe90c */
[----:B------:R-:W-:Y:S01]  /*3ca0*/  UPRMT UR4, UR44, 0x654, UR4 ;  /* 0x000006542c047896 */ /* 0x000fe20008000004 */
[----:B-1----:R-:W-:-:S08]  /*3cb0*/  VIADDMNMX R6, R6, R5, R4, PT ;  /* 0x0000000506067246 */ /* 0x002fd00003800104 */
[----:B------:R-:W-:Y:S01]  /*3cc0*/  SYNCS.ARRIVE.TRANS64.RED.A1T0 RZ, [UR4], RZ ;  /* 0x000000ffffff79a7 */ /* 0x000fe20008100404 */
[----:B------:R-:W-:Y:S01]  /*3cd0*/  BAR.SYNC.DEFER_BLOCKING 0xf, 0x100 ;  /* 0x03c4000000007b1d */ /* 0x000fe20000010000 */
[C---:B------:R-:W-:Y:S02]  /*3ce0*/  ISETP.GT.AND P1, PT, R6.reuse, RZ, PT ;  /* 0x000000ff0600720c */ /* 0x040fe40003f24270 */
[C---:B------:R-:W-:Y:S02]  /*3cf0*/  ISETP.GT.AND P2, PT, R6.reuse, 0x1, PT ;  /* 0x000000010600780c */ /* 0x040fe40003f44270 */
[----:B------:R-:W-:Y:S02]  /*3d00*/  ISETP.GT.AND P3, PT, R6, 0x8, PT ;  /* 0x000000080600780c */ /* 0x000fe40003f64270 */
        /* <DEDUP_REMOVED lines=39> */
[----:B--2---:R-:W-:Y:S02]  /*3f80*/  VIADDMNMX R5, R3, R5, R4, PT ;  /* 0x0000000503057246 */ /* 0x004fe40003800104 */
[----:B------:R-:W-:Y:S02]  /*3f90*/  FSEL R54, R54, -INF , P2 ;  /* 0xff80000036367808 */ /* 0x000fe40001000000 */
[----:B------:R-:W-:Y:S02]  /*3fa0*/  FMNMX.FTZ R7, R51, R8, !PT ;  /* 0x0000000833077209 */ /* 0x000fe40007810000 */
[----:B------:R-:W-:Y:S02]  /*3fb0*/  FSEL R55, R55, -INF , P1 ;  /* 0xff80000037377808 */ /* 0x000fe40000800000 */
[----:B------:R-:W-:-:S02]  /*3fc0*/  ISETP.GT.AND P1, PT, R5, RZ, PT ;  /* 0x000000ff0500720c */ /* 0x000fc40003f24270 */
[C---:B------:R-:W-:Y:S02]  /*3fd0*/  ISETP.GT.AND P2, PT, R5.reuse, 0x1, PT ;  /* 0x000000010500780c */ /* 0x040fe40003f44270 */
[----:B------:R-:W-:Y:S02]  /*3fe0*/  FMNMX.FTZ R6, R54, R7, !PT ;  /* 0x0000000736067209 */ /* 0x000fe40007810000 */
[----:B------:R-:W-:Y:S02]  /*3ff0*/  ISETP.GT.AND P3, PT, R5, 0x8, PT ;  /* 0x000000080500780c */ /* 0x000fe40003f64270 */
[----:B------:R-:W-:Y:S02]  /*4000*/  FSEL R24, R24, -INF , P1 ;  /* 0xff80000018187808 */ /* 0x000fe40000800000 */
[----:B------:R-:W-:Y:S02]  /*4010*/  FSEL R25, R25, -INF , P2 ;  /* 0xff80000019197808 */ /* 0x000fe40001000000 */
[----:B------:R-:W-:-:S02]  /*4020*/  FMNMX.FTZ R6, R55, R6, !PT ;  /* 0x0000000637067209 */ /* 0x000fc40007810000 */
[C---:B------:R-:W-:Y:S02]  /*4030*/  ISETP.GT.AND P1, PT, R5.reuse, 0x9, PT ;  /* 0x000000090500780c */ /* 0x040fe40003f24270 */
[----:B------:R-:W-:Y:S01]  /*4040*/  FSEL R28, R28, -INF , P3 ;  /* 0xff8000001c1c7808 */ /* 0x000fe20001800000 */
[----:B------:R-:W1:Y:S01]  /*4050*/  SHFL.BFLY PT, R7, R6, 0x2, 0x1f ;  /* 0x0c401f0006077f89 */ /* 0x000e6200000e0000 */
        /* <DEDUP_REMOVED lines=19> */
[----:B-1----:R-:W-:Y:S02]  /*4190*/  FMNMX.FTZ R7, R6, R7, !PT ;  /* 0x0000000706077209 */ /* 0x002fe40007810000 */
[----:B------:R-:W-:Y:S02]  /*41a0*/  ISETP.GT.AND P2, PT, R5, 0x28, PT ;  /* 0x000000280500780c */ /* 0x000fe40003f44270 */
[----:B------:R-:W-:Y:S01]  /*41b0*/  FSEL R41, R41, -INF , P1 ;  /* 0xff80000029297808 */ /* 0x000fe20000800000 */
[----:B------:R-:W1:Y:S01]  /*41c0*/  SHFL.BFLY PT, R8, R7, 0x1, 0x1f ;  /* 0x0c201f0007087f89 */ /* 0x000e6200000e0000 */
        /* <DEDUP_REMOVED lines=18> */
[----:B-1----:R-:W-:-:S02]  /*42f0*/  FMNMX.FTZ R4, R7, R8, !PT ;  /* 0x0000000807047209 */ /* 0x002fc40007810000 */
[----:B------:R-:W-:Y:S02]  /*4300*/  FMNMX.FTZ R6, R53, R6, !PT ;  /* 0x0000000635067209 */ /* 0x000fe40007810000 */
[C---:B------:R-:W-:Y:S01]  /*4310*/  FSETP.NEU.FTZ.AND P2, PT, R4.reuse, -INF , PT ;  /* 0xff8000000400780b */ /* 0x040fe20003f5d000 */
[----:B------:R-:W-:Y:S02]  /*4320*/  FMUL.FTZ R7, R4, UR14 ;  /* 0x0000000e04077c20 */ /* 0x000fe40008410000 */
[----:B------:R-:W1:Y:S03]  /*4330*/  SHFL.BFLY PT, R3, R6, 0x2, 0x1f ;  /* 0x0c401f0006037f89 */ /* 0x000e6600000e0000 */
        /* <DEDUP_REMOVED lines=15> */
[----:B------:R-:W2:Y:S01]  /*4430*/  MUFU.EX2 R27, R27 ;  /* 0x0000001b001b7308 */ /* 0x000ea20000000800 */
[--C-:B------:R-:W-:Y:S01]  /*4440*/  FFMA.FTZ R51, R51, UR14, -R10.reuse ;  /* 0x0000000e33337c23 */ /* 0x100fe2000801080a */
[----:B-1----:R-:W-:Y:S01]  /*4450*/  FMNMX.FTZ R5, R6, R3, !PT ;  /* 0x0000000306057209 */ /* 0x002fe20007810000 */
[--C-:B------:R-:W-:Y:S01]  /*4460*/  FFMA.FTZ R54, R54, UR14, -R10.reuse ;  /* 0x0000000e36367c23 */ /* 0x100fe2000801080a */
[----:B------:R-:W-:-:S03]  /*4470*/  FFMA.FTZ R55, R55, UR14, -R10 ;  /* 0x0000000e37377c23 */ /* 0x000fc6000801080a */
[----:B------:R-:W1:Y:S01]  /*4480*/  SHFL.BFLY PT, R6, R5, 0x1, 0x1f ;  /* 0x0c201f0005067f89 */ /* 0x000e6200000e0000 */
[----:B------:R-:W-:Y:S08]  /*4490*/  MUFU.EX2 R30, R30 ;  /* 0x0000001e001e7308 */ /* 0x000ff00000000800 */
[----:B------:R-:W3:Y:S01]  /*44a0*/  MUFU.EX2 R31, R31 ;  /* 0x0000001f001f7308 */ /* 0x000ee20000000800 */
[----:B--2---:R-:W-:-:S07]  /*44b0*/  F2FP.F16.F32.PACK_AB R161, R27, R26 ;  /* 0x0000001a1ba1723e */ /* 0x004fce00000000ff */
[----:B------:R-:W-:Y:S01]  /*44c0*/  MUFU.EX2 R34, R34 ;  /* 0x0000002200227308 */ /* 0x000fe20000000800 */
[----:B-1----:R-:W-:-:S07]  /*44d0*/  FMNMX.FTZ R3, R5, R6, !PT ;  /* 0x0000000605037209 */ /* 0x002fce0007810000 */
[----:B------:R-:W-:Y:S01]  /*44e0*/  MUFU.EX2 R35, R35 ;  /* 0x0000002300237308 */ /* 0x000fe20000000800 */
[----:B---3--:R-:W-:Y:S02]  /*44f0*/  F2FP.F16.F32.PACK_AB R163, R31, R30 ;  /* 0x0000001e1fa3723e */ /* 0x008fe400000000ff */
[C---:B------:R-:W-:Y:S01]  /*4500*/  FSETP.NEU.FTZ.AND P1, PT, R3.reuse, -INF , PT ;  /* 0xff8000000300780b */ /* 0x040fe20003f3d000 */
[----:B------:R-:W-:-:S04]  /*4510*/  FMUL.FTZ R5, R3, UR14 ;  /* 0x0000000e03057c20 */ /* 0x000fc80008410000 */
[----:B------:R-:W-:Y:S01]  /*4520*/  MUFU.EX2 R38, R38 ;  /* 0x0000002600267308 */ /* 0x000fe20000000800 */
[----:B------:R-:W-:Y:S02]  /*4530*/  FSEL R9, R5, RZ, P1 ;  /* 0x000000ff05097208 */ /* 0x000fe40000800000 */
[----:B------:R-:W-:-:S03]  /*4540*/  LEA.HI R5, R17, R16, RZ, 0x4 ;  /* 0x0000001011057211 */ /* 0x000fc600078f20ff */
        /* <DEDUP_REMOVED lines=20> */
[--C-:B------:R-:W-:Y:S01]  /*4690*/  FFMA.FTZ R45, R45, UR14, -R9.reuse ;  /* 0x0000000e2d2d7c23 */ /* 0x100fe20008010809 */
[----:B------:R-:W-:Y:S01]  /*46a0*/  SHF.L.U32 R15, R6, 0x6, RZ ;  /* 0x00000006060f7819 */ /* 0x000fe200000006ff */
        /* <DEDUP_REMOVED lines=13> */
[----:B------:R-:W-:-:S02]  /*4780*/  LOP3.LUT P1, RZ, R8, 0x2, RZ, 0xc0, !PT ;  /* 0x0000000208ff7812 */ /* 0x000fc4000782c0ff */
[----:B------:R-:W-:Y:S02]  /*4790*/  LOP3.LUT R14, R5, 0x8, R14, 0xf8, !PT ;  /* 0x00000008050e7812 */ /* 0x000fe400078ef80e */
[----:B------:R-:W-:Y:S02]  /*47a0*/  SHF.R.U32.HI R5, RZ, 0x3, R5 ;  /* 0x00000003ff057819 */ /* 0x000fe40000011605 */
[----:B------:R-:W-:Y:S01]  /*47b0*/  LOP3.LUT P2, RZ, R8, 0x4, RZ, 0xc0, !PT ;  /* 0x0000000408ff7812 */ /* 0x000fe2000784c0ff */
[----:B------:R-:W-:Y:S01]  /*47c0*/  MUFU.EX2 R32, R32 ;  /* 0x0000002000207308 */ /* 0x000fe20000000800 */
[----:B------:R-:W-:Y:S01]  /*47d0*/  LOP3.LUT R14, R14, R5, RZ, 0x3c, !PT ;  /* 0x000000050e0e7212 */ /* 0x000fe200078e3cff */
[----:B------:R-:W-:Y:S01]  /*47e0*/  FADD.FTZ R5, R26, R27 ;  /* 0x0000001b1a057221 */ /* 0x000fe20000010000 */
[----:B-1----:R-:W-:Y:S02]  /*47f0*/  F2FP.F16.F32.PACK_AB R160, R25, R24 ;  /* 0x0000001819a0723e */ /* 0x002fe400000000ff */
[----:B------:R-:W-:Y:S01]  /*4800*/  IADD3 R14, R14, R15, R7 ;  /* 0x0000000f0e0e7210 */ /* 0x000fe20007ffe007 */
[----:B------:R-:W-:Y:S01]  /*4810*/  FADD.FTZ R6, R30, R5 ;  /* 0x000000051e067221 */ /* 0x000fe20000010000 */
[----:B------:R-:W-:Y:S01]  /*4820*/  F2FP.F16.F32.PACK_AB R157, R35, R34 ;  /* 0x00000022239d723e */ /* 0x000fe200000000ff */
[----:B------:R-:W1:Y:S01]  /*4830*/  MUFU.EX2 R33, R33 ;  /* 0x0000002100217308 */ /* 0x000e620000000800 */
[----:B------:R-:W-:Y:S01]  /*4840*/  LEA R10, R14, UR39, 0x1 ;  /* 0x000000270e0a7c11 */ /* 0x000fe2000f8e08ff */
[----:B------:R-:W-:Y:S01]  /*4850*/  FADD.FTZ R5, R31, R6 ;  /* 0x000000061f057221 */ /* 0x000fe20000010000 */
[----:B--2---:R-:W-:-:S02]  /*4860*/  F2FP.F16.F32.PACK_AB R162, R29, R28 ;  /* 0x0000001c1da2723e */ /* 0x004fc400000000ff */
[----:B------:R-:W-:Y:S01]  /*4870*/  IADD3 R9, R10, 0x26840, RZ ;  /* 0x000268400a097810 */ /* 0x000fe20007ffe0ff */
        /* <DEDUP_REMOVED lines=9> */
[----:B-1----:R-:W-:Y:S02]  /*4910*/  F2FP.F16.F32.PACK_AB R156, R33, R32 ;  /* 0x00000020219c723e */ /* 0x002fe400000000ff */
[----:B------:R-:W-:-:S04]  /*4920*/  FADD.FTZ R6, R32, R5 ;  /* 0x0000000520067221 */ /* 0x000fc80000010000 */
[----:B------:R-:W-:Y:S01]  /*4930*/  FADD.FTZ R5, R33, R6 ;  /* 0x0000000621057221 */ /* 0x000fe20000010000 */
[----:B------:R-:W1:Y:S03]  /*4940*/  MUFU.EX2 R37, R37 ;  /* 0x0000002500257308 */ /* 0x000e660000000800 */
[----:B--2---:R-:W-:-:S05]  /*4950*/  FADD.FTZ R6, R36, R5 ;  /* 0x0000000524067221 */ /* 0x004fca0000010000 */
[----:B------:R-:W2:Y:S01]  /*4960*/  MUFU.EX2 R42, R42 ;  /* 0x0000002a002a7308 */ /* 0x000ea20000000800 */
[C---:B----4-:R-:W-:Y:S01]  /*4970*/  FADD.FTZ R7, R39.reuse, R8 ;  /* 0x0000000827077221 */ /* 0x050fe20000010000 */
[----:B------:R-:W-:-:S06]  /*4980*/  F2FP.F16.F32.PACK_AB R159, R39, R38 ;  /* 0x00000026279f723e */ /* 0x000fcc00000000ff */
[----:B------:R-:W4:Y:S01]  /*4990*/  MUFU.EX2 R40, R40 ;  /* 0x0000002800287308 */ /* 0x000f220000000800 */
[C---:B-1----:R-:W-:Y:S01]  /*49a0*/  FADD.FTZ R5, R37.reuse, R6 ;  /* 0x0000000625057221 */ /* 0x042fe20000010000 */
[----:B------:R-:W-:-:S06]  /*49b0*/  F2FP.F16.F32.PACK_AB R158, R37, R36 ;  /* 0x00000024259e723e */ /* 0x000fcc00000000ff */
[----:B------:R-:W1:Y:S01]  /*49c0*/  MUFU.EX2 R43, R43 ;  /* 0x0000002b002b7308 */ /* 0x000e620000000800 */
[----:B--2---:R-:W-:Y:S01]  /*49d0*/  FADD.FTZ R8, R42, R7 ;  /* 0x000000072a087221 */ /* 0x004fe20000010000 */
[----:B------:R-:W-:-:S05]  /*49e0*/  IMAD.MOV.U32 R7, RZ, RZ, 0x20 ;  /* 0x00000020ff077424 */ /* 0x000fca00078e00ff */
[----:B------:R-:W-:Y:S01]  /*49f0*/  SEL R7, R7, 0xffffffe0, !P1 ;  /* 0xffffffe007077807 */ /* 0x000fe20004800000 */
[----:B------:R-:W2:Y:S01]  /*4a00*/  MUFU.EX2 R41, R41 ;  /* 0x0000002900297308 */ /* 0x000ea20000000800 */
[----:B----4-:R-:W-:-:S07]  /*4a10*/  FADD.FTZ R6, R40, R5 ;  /* 0x0000000528067221 */ /* 0x010fce0000010000 */
[----:B------:R-:W4:Y:S01]  /*4a20*/  MUFU.EX2 R46, R46 ;  /* 0x0000002e002e7308 */ /* 0x000f220000000800 */
[C---:B-1----:R-:W-:Y:S01]  /*4a30*/  FADD.FTZ R15, R43.reuse, R8 ;  /* 0x000000082b0f7221 */ /* 0x042fe20000010000 */
[----:B------:R-:W-:Y:S01]  /*4a40*/  VIADD R8, R10, 0x26800 ;  /* 0x000268000a087836 */ /* 0x000fe20000000000 */
[----:B------:R-:W-:-:S03]  /*4a50*/  F2FP.F16.F32.PACK_AB R153, R43, R42 ;  /* 0x0000002a2b99723e */ /* 0x000fc600000000ff */
[C---:B------:R-:W-:Y:S02]  /*4a60*/  @P2 VIADD R9, R8.reuse, 0xffffffc0 ;  /* 0xffffffc008092836 */ /* 0x040fe40000000000 */
[----:B------:R-:W1:Y:S01]  /*4a70*/  MUFU.EX2 R44, R44 ;  /* 0x0000002c002c7308 */ /* 0x000e620000000800 */
[C---:B--2---:R-:W-:Y:S01]  /*4a80*/  FADD.FTZ R5, R41.reuse, R6 ;  /* 0x0000000629057221 */ /* 0x044fe20000010000 */
[----:B------:R-:W-:Y:S01]  /*4a90*/  IMAD.IADD R8, R8, 0x1, R7 ;  /* 0x0000000108087824 */ /* 0x000fe200078e0207 */
[----:B------:R-:W-:Y:S02]  /*4aa0*/  F2FP.F16.F32.PACK_AB R152, R41, R40 ;  /* 0x000000282998723e */ /* 0x000fe400000000ff */
[----:B------:R-:W-:Y:S02]  /*4ab0*/  IADD3 R7, R7, R9, RZ ;  /* 0x0000000907077210 */ /* 0x000fe40007ffe0ff */
[----:B------:R3:W-:Y:S01]  /*4ac0*/  STSM.16.M88.4 [R8], R156 ;  /* 0x0000009c08007844 */ /* 0x0007e20000000200 */
[----:B------:R-:W2:Y:S01]  /*4ad0*/  MUFU.EX2 R47, R47 ;  /* 0x0000002f002f7308 */ /* 0x000ea20000000800 */
[----:B----4-:R-:W-:-:S07]  /*4ae0*/  FADD.FTZ R14, R46, R15 ;  /* 0x0000000f2e0e7221 */ /* 0x010fce0000010000 */
[----:B------:R-:W4:Y:S01]  /*4af0*/  MUFU.EX2 R45, R45 ;  /* 0x0000002d002d7308 */ /* 0x000f220000000800 */
[----:B-1----:R-:W-:-:S07]  /*4b00*/  FADD.FTZ R6, R44, R5 ;  /* 0x000000052c067221 */ /* 0x002fce0000010000 */
[----:B------:R-:W-:Y:S01]  /*4b10*/  MUFU.EX2 R50, R50 ;  /* 0x0000003200327308 */ /* 0x000fe20000000800 */
[C---:B--2---:R-:W-:Y:S01]  /*4b20*/  F2FP.F16.F32.PACK_AB R155, R47.reuse, R46 ;  /* 0x0000002e2f9b723e */ /* 0x044fe200000000ff */
[----:B------:R-:W-:-:S06]  /*4b30*/  FADD.FTZ R47, R47, R14 ;  /* 0x0000000e2f2f7221 */ /* 0x000fcc0000010000 */
[----:B------:R-:W1:Y:S01]  /*4b40*/  MUFU.EX2 R51, R51 ;  /* 0x0000003300337308 */ /* 0x000e620000000800 */
[C---:B----4-:R-:W-:Y:S01]  /*4b50*/  F2FP.F16.F32.PACK_AB R154, R45.reuse, R44 ;  /* 0x0000002c2d9a723e */ /* 0x050fe200000000ff */
        /* <DEDUP_REMOVED lines=9> */
[----:B--2---:R-:W-:Y:S01]  /*4bf0*/  F2FP.F16.F32.PACK_AB R164, R49, R48 ;  /* 0x0000003031a4723e */ /* 0x004fe200000000ff */
[----:B------:R-:W-:-:S04]  /*4c00*/  FADD.FTZ R48, R48, R45 ;  /* 0x0000002d30307221 */ /* 0x000fc80000010000 */
[----:B------:R-:W-:Y:S02]  /*4c10*/  FADD.FTZ R49, R49, R48 ;  /* 0x0000003031317221 */ /* 0x000fe40000010000 */
[----:B------:R-:W2:Y:S01]  /*4c20*/  MUFU.EX2 R53, R53 ;  /* 0x0000003500357308 */ /* 0x000ea20000000800 */
[----:B-1----:R-:W-:-:S07]  /*4c30*/  FADD.FTZ R6, R54, R51 ;  /* 0x0000003336067221 */ /* 0x002fce0000010000 */
[----:B------:R-:W1:Y:S01]  /*4c40*/  MUFU.EX2 R55, R55 ;  /* 0x0000003700377308 */ /* 0x000e620000000800 */
[----:B--2---:R-:W-:Y:S01]  /*4c50*/  F2FP.F16.F32.PACK_AB R166, R53, R52 ;  /* 0x0000003435a6723e */ /* 0x004fe200000000ff */
[----:B------:R-:W-:-:S04]  /*4c60*/  FADD.FTZ R52, R52, R49 ;  /* 0x0000003134347221 */ /* 0x000fc80000010000 */
[----:B------:R-:W-:Y:S01]  /*4c70*/  FADD.FTZ R5, R53, R52 ;  /* 0x0000003435057221 */ /* 0x000fe20000010000 */
[C---:B-1----:R-:W-:Y:S01]  /*4c80*/  F2FP.F16.F32.PACK_AB R167, R55.reuse, R54 ;  /* 0x0000003637a7723e */ /* 0x042fe200000000ff */
[----:B------:R-:W-:-:S04]  /*4c90*/  FADD.FTZ R6, R55, R6 ;  /* 0x0000000637067221 */ /* 0x000fc80000010000 */
[----:B------:R3:W-:Y:S01]  /*4ca0*/  STSM.16.M88.4 [R7], R164 ;  /* 0x000000a407007844 */ /* 0x0007e20000000200 */
[----:B------:R-:W-:Y:S05]  /*4cb0*/  @!P0 BRA `(.L_x_7277) ;  /* 0x0000000000048947 */ /* 0x000fea0003800000 */
[----:B------:R-:W-:Y:S01]  /*4cc0*/  BPT.TRAP 0x1 ;  /* 0x000000040000795c */ /* 0x000fe20000300000 */
.L_x_7277:
[----:B------:R1:W2:Y:S01]  /*4cd0*/  SYNCS.PHASECHK.TRANS64.TRYWAIT P1, [UR39+0x28c50], R13 ;  /* 0x028c500dff0075a7 */ /* 0x0002a20008020167 */
[----:B------:R-:W-:Y:S05]  /*4ce0*/  @!P0 BRA `(.L_x_7278) ;  /* 0x0000000000048947 */ /* 0x000fea0003800000 */
[----:B------:R-:W-:Y:S01]  /*4cf0*/  BPT.TRAP 0x1 ;  /* 0x000000040000795c */ /* 0x000fe20000300000 */
.L_x_7278:
[----:B--2---:R-:W-:Y:S05]  /*4d00*/  @P1 BRA `(.L_x_7279) ;  /* 0x0000000000081947 */ /* 0x004fea0003800000 */
[----:B------:R-:W2:Y:S02]  /*4d10*/  SYNCS.PHASECHK.TRANS64.TRYWAIT P1, [UR39+0x28c50], R13 ;  /* 0x028c500dff0075a7 */ /* 0x000ea40008020167 */
[----:B--2---:R-:W-:Y:S05]  /*4d20*/  @!P1 BRA `(.L_x_7280) ;  /* 0x000000a400c89947 */ /* 0x004fea0003800000 */
.L_x_7279:
        /* <DEDUP_REMOVED lines=36> */
.L_x_7281:
[----:B------:R-:W4:Y:S01]  /*4f70*/  S2UR UR4, SR_CTAID.X ;  /* 0x00000000000479c3 */ /* 0x000f220000002500 */
[----:B------:R-:W-:Y:S02]  /*4f80*/  UISETP.NE.AND UP0, UPT, UR45, URZ, UPT ;  /* 0x0000003f2d00728c */ /* 0x000fe4000bf05270 */
[----:B------:R-:W-:Y:S02]  /*4f90*/  UIMAD UR7, UR41, UR7, -UR6 ;  /* 0x00000007290772a4 */ /* 0x000fe4000f8e0a06 */
[----:B------:R-:W-:-:S07]  /*4fa0*/  UIADD3 UR25, UR46, -0x2, URZ ;  /* 0xfffffffe2e197890 */ /* 0x000fce000fffe03f */
[----:B------:R-:W-:Y:S01]  /*4fb0*/  @UP0 ULDC UR11, c[0x0][0x450] ;  /* 0x00011400000b0ab9 */ /* 0x000fe20000000800 */
[----:B----4-:R-:W-:-:S03]  /*4fc0*/  USHF.L.U32 UR10, UR4, 0x6, URZ ;  /* 0x00000006040a7899 */ /* 0x010fc6000800063f */
[----:B------:R-:W-:Y:S02]  /*4fd0*/  @UP0 ULDC UR4, c[0x0][0x44c] ;  /* 0x0001130000040ab9 */ /* 0x000fe40000000800 */
[----:B------:R-:W-:Y:S02]  /*4fe0*/  UIMAD.WIDE.U32 UR4, UR10, UR4, URZ ;  /* 0x000000040a0472a5 */ /* 0x000fe4000f8e003f */
[----:B------:R-:W-:Y:S02]  /*4ff0*/  UMOV UR6, UR10 ;  /* 0x0000000a00067c82 */ /* 0x000fe40008000000 */
[----:B------:R-:W-:Y:S02]  /*5000*/  @UP0 USHF.R.U32.HI UR6, URZ, UR11, UR5 ;  /* 0x0000000b3f060299 */ /* 0x000fe40008011605 */
[----:B------:R-:W-:Y:S02]  /*5010*/  UIADD3 UR5, UR39, 0x28c60, URZ ;  /* 0x00028c6027057890 */ /* 0x000fe4000fffe03f */
[----:B------:R-:W-:-:S02]  /*5020*/  UIADD3 UR6, UR7, UR6, URZ ;  /* 0x0000000607067290 */ /* 0x000fc4000fffe03f */
[----:B------:R-:W-:Y:S02]  /*5030*/  UPRMT UR5, UR44, 0x654, UR5 ;  /* 0x000006542c057896 */ /* 0x000fe40008000005 */
[----:B------:R-:W-:-:S04]  /*5040*/  USHF.R.S32.HI UR4, URZ, 0x1f, UR6 ;  /* 0x0000001f3f047899 */ /* 0x000fc80008011406 */
[----:B------:R-:W-:-:S03]  /*5050*/  ULEA.HI UR4, UR4, UR6, URZ, 0x6 ;  /* 0x0000000604047291 */ /* 0x000fc6000f8f303f */
[----:B------:R-:W-:Y:S01]  /*5060*/  SYNCS.ARRIVE.TRANS64.RED.A1T0 RZ, [UR5], RZ ;  /* 0x000000ffffff79a7 */ /* 0x000fe20008100405 */
[----:B------:R-:W-:Y:S01]  /*5070*/  USHF.R.S32.HI UR4, URZ, 0x6, UR4 ;  /* 0x000000063f047899 */ /* 0x000fe20008011404 */
[----:B------:R-:W-:-:S03]  /*5080*/  UMOV UR5, URZ ;  /* 0x0000003f00057c82 */ /* 0x000fc60008000000 */
[----:B------:R-:W-:-:S04]  /*5090*/  UISETP.LT.AND UP0, UPT, UR40, UR4, UPT ;  /* 0x000000042800728c */ /* 0x000fc8000bf01270 */
[----:B------:R-:W-:-:S03]  /*50a0*/  USEL UR7, UR40, UR4, !UP0 ;  /* 0x0000000428077287 */ /* 0x000fc6000c000000 */
[----:B------:R-:W-:Y:S01]  /*50b0*/  UMOV UR4, URZ ;  /* 0x0000003f00047c82 */ /* 0x000fe20008000000 */
[----:B------:R-:W-:-:S06]  /*50c0*/  UISETP.GE.AND UP0, UPT, UR25, UR7, UPT ;  /* 0x000000071900728c */ /* 0x000fcc000bf06270 */
[----:B------:R-:W-:-:S13]  /*50d0*/  PLOP3.LUT P1, PT, PT, PT, UP0, 0x80, 0x0 ;  /* 0x000000000000781c */ /* 0x000fda0003f2f008 */
[----:B------:R-:W-:Y:S05]  /*50e0*/  @!P1 BRA `(.L_x_7282) ;  /* 0x0000001c009c9947 */ /* 0x000fea0003800000 */
[----:B------:R-:W-:Y:S01]  /*50f0*/  IMAD.MOV.U32 R15, RZ, RZ, R4 ;  /* 0x000000ffff0f7224 */ /* 0x000fe200078e0004 */
[----:B------:R-:W-:Y:S01]  /*5100*/  UMOV UR5, URZ ;  /* 0x0000003f00057c82 */ /* 0x000fe20008000000 */
[----:B--2---:R-:W-:Y:S01]  /*5110*/  IMAD.MOV.U32 R14, RZ, RZ, R3 ;  /* 0x000000ffff0e7224 */ /* 0x004fe200078e0003 */
[----:B------:R-:W-:Y:S01]  /*5120*/  UMOV UR6, URZ ;  /* 0x0000003f00067c82 */ /* 0x000fe20008000000 */
[----:B------:R-:W-:Y:S01]  /*5130*/  ULDC UR29, c[0x0][0x288] ;  /* 0x0000a200001d7ab9 */ /* 0x000fe20000000800 */
[----:B------:R-:W-:Y:S01]  /*5140*/  ULDC UR28, c[0x0][0x2f0] ;  /* 0x0000bc00001c7ab9 */ /* 0x000fe20000000800 */
[----:B------:R-:W-:-:S05]  /*5150*/  ULDC UR26, c[0x0][0x988] ;  /* 0x00026200001a7ab9 */ /* 0x000fca0000000800 */
.L_x_7293:
[----:B------:R-:W-:-:S04]  /*5160*/  UIADD3 UR4, UR6, 0x1, URZ ;  /* 0x0000000106047890 */ /* 0x000fc8000fffe03f */
[----:B------:R-:W-:-:S04]  /*5170*/  UISETP.NE.AND UP0, UPT, UR4, 0x2, UPT ;  /* 0x000000020400788c */ /* 0x000fc8000bf05270 */
[----:B------:R-:W-:Y:S02]  /*5180*/  USEL UR10, URZ, 0x1, UP0 ;  /* 0x000000013f0a7887 */ /* 0x000fe40008000000 */
[----:B------:R-:W-:Y:S02]  /*5190*/  USEL UR4, UR4, URZ, UP0 ;  /* 0x0000003f04047287 */ /* 0x000fe40008000000 */
[----:B------:R-:W-:Y:S01]  /*51a0*/  ULOP3.LUT UR5, UR5, UR10, URZ, 0x3c, !UPT ;  /* 0x0000000a05057292 */ /* 0x000fe2000f8e3c3f */
[----:B------:R-:W-:Y:S11]  /*51b0*/  @!P0 BRA `(.L_x_7283) ;  /* 0x0000000000048947 */ /* 0x000ff60003800000 */
[----:B------:R-:W-:Y:S01]  /*51c0*/  BPT.TRAP 0x1 ;  /* 0x000000040000795c */ /* 0x000fe20000300000 */
.L_x_7283:
[----:B------:R-:W-:Y:S01]  /*51d0*/  ULEA UR27, UR4, UR39, 0x3 ;  /* 0x00000027041b7291 */ /* 0x000fe2000f8e183f */
[----:B01----:R-:W-:-:S04]  /*51e0*/  MOV R13, UR5 ;  /* 0x00000005000d7c02 */ /* 0x003fc80008000f00 */
[----:B------:R-:W-:-:S04]  /*51f0*/  SHF.L.U32 R13, R13, 0x1f, RZ ;  /* 0x0000001f0d0d7819 */ /* 0x000fc800000006ff */
[----:B------:R0:W1:Y:S01]  /*5200*/  SYNCS.PHASECHK.TRANS64.TRYWAIT P1, [UR27+0x28c30], R13 ;  /* 0x028c300dff0075a7 */ /* 0x000062000802015b */
[----:B------:R-:W-:Y:S05]  /*5210*/  @!P0 BRA `(.L_x_7284) ;  /* 0x0000000000048947 */ /* 0x000fea0003800000 */
[----:B------:R-:W-:Y:S01]  /*5220*/  BPT.TRAP 0x1 ;  /* 0x000000040000795c */ /* 0x000fe20000300000 */
.L_x_7284:
[----:B-1----:R-:W-:Y:S05]  /*5230*/  @P1 BRA `(.L_x_7285) ;  /* 0x0000000000081947 */ /* 0x002fea0003800000 */
[----:B------:R-:W1:Y:S02]  /*5240*/  SYNCS.PHASECHK.TRANS64.TRYWAIT P1, [UR27+0x28c30], R13 ;  /* 0x028c300dff0075a7 */ /* 0x000e64000802015b */
[----:B-1----:R-:W-:Y:S05]  /*5250*/  @!P1 BRA `(.L_x_7286) ;  /* 0x000000a000949947 */ /* 0x002fea0003800000 */
.L_x_7285:
        /* <DEDUP_REMOVED lines=22> */
.L_x_7287:
[----:B------:R-:W-:Y:S01]  /*53c0*/  UISETP.NE.AND UP0, UPT, UR45, URZ, UPT ;  /* 0x0000003f2d00728c */ /* 0x000fe2000bf05270 */
[----:B------:R-:W-:Y:S01]  /*53d0*/  IMAD.MOV.U32 R3, RZ, RZ, R11 ;  /* 0x000000ffff037224 */ /* 0x000fe200078e000b */
[----:B------:R-:W-:Y:S01]  /*53e0*/  UMOV UR14, UR26 ;  /* 0x0000001a000e7c82 */ /* 0x000fe20008000000 */
[----:B------:R-:W-:-:S03]  /*53f0*/  IMAD.U32 R19, RZ, RZ, UR28 ;  /* 0x0000001cff137e24 */ /* 0x000fc6000f8e00ff */
[----:B------:R-:W-:Y:S02]  /*5400*/  PLOP3.LUT P1, PT, PT, PT, UP0, 0x80, 0x0 ;  /* 0x000000000000781c */ /* 0x000fe40003f2f008 */
[----:B------:R-:W-:-:S03]  /*5410*/  PLOP3.LUT P2, PT, PT, PT, UP0, 0x80, 0x0 ;  /* 0x000000000000781c */ /* 0x000fc60003f4f008 */
[----:B------:R-:W-:-:S08]  /*5420*/  @UP0 ULDC UR10, c[0x0][0x44c] ;  /* 0x00011300000a0ab9 */ /* 0x000fd00000000800 */
[----:B-1----:R-:W-:Y:S01]  /*5430*/  @P1 IMAD.HI.U32 R4, R11, UR10, RZ ;  /* 0x0000000a0b041c27 */ /* 0x002fe2000f8e00ff */
[----:B------:R-:W-:-:S04]  /*5440*/  @UP0 ULDC UR10, c[0x0][0x450] ;  /* 0x00011400000a0ab9 */ /* 0x000fc80000000800 */
[----:B------:R-:W-:Y:S01]  /*5450*/  @P2 SHF.R.U32.HI R3, RZ, UR10, R4 ;  /* 0x0000000aff032c19 */ /* 0x000fe20008011604 */
[----:B------:R-:W-:Y:S02]  /*5460*/  UMOV UR10, 0xffffffc0 ;  /* 0xffffffc0000a7882 */ /* 0x000fe40000000000 */
[----:B------:R-:W-:Y:S02]  /*5470*/  UIMAD UR10, UR25, UR10, 0x1 ;  /* 0x00000001190a74a4 */ /* 0x000fe4000f8e020a */
[----:B------:R-:W1:Y:S04]  /*5480*/  SHFL.IDX PT, R17, R3, 0x1, 0x1c1f ;  /* 0x003c1f0003117f89 */ /* 0x000e6800000e0000 */
[----:B------:R-:W-:Y:S01]  /*5490*/  IADD3 R4, -R12, UR10, RZ ;  /* 0x0000000a0c047c10 */ /* 0x000fe2000fffe1ff */
[----:B------:R-:W2:Y:S01]  /*54a0*/  SHFL.IDX PT, R3, R3, RZ, 0x1c1f ;  /* 0x001c1fff03037589 */ /* 0x000ea200000e0000 */
[----:B------:R-:W-:-:S03]  /*54b0*/  UIADD3 UR10, UR27, 0x28c40, URZ ;  /* 0x00028c401b0a7890 */ /* 0x000fc6000fffe03f */
[----:B------:R-:W-:Y:S01]  /*54c0*/  IMAD R4, R19, UR41, R4 ;  /* 0x0000002913047c24 */ /* 0x000fe2000f8e0204 */
[----:B------:R-:W-:-:S09]  /*54d0*/  UPRMT UR10, UR44, 0x654, UR10 ;  /* 0x000006542c0a7896 */ /* 0x000fd2000800000a */
[----:B------:R-:W-:Y:S01]  /*54e0*/  SYNCS.ARRIVE.TRANS64.RED.A1T0 RZ, [UR10], RZ ;  /* 0x000000ffffff79a7 */ /* 0x000fe2000810040a */
[----:B-1----:R-:W-:-:S04]  /*54f0*/  IADD3 R17, R17, -UR29, R4 ;  /* 0x8000001d11117c10 */ /* 0x002fc8000fffe004 */
[C---:B------:R-:W-:Y:S02]  /*5500*/  ISETP.GT.AND P1, PT, R17.reuse, RZ, PT ;  /* 0x000000ff1100720c */ /* 0x040fe40003f24270 */
[C---:B------:R-:W-:Y:S02]  /*5510*/  ISETP.GT.AND P2, PT, R17.reuse, 0x1, PT ;  /* 0x000000011100780c */ /* 0x040fe40003f44270 */
        /* <DEDUP_REMOVED lines=44> */
[----:B------:R-:W-:-:S04]  /*57e0*/  FMNMX.FTZ R16, R182, R17, !PT ;  /* 0x00000011b6107209 */ /* 0x000fc80007810000 */
[----:B------:R-:W-:Y:S02]  /*57f0*/  FMNMX.FTZ R18, R183, R16, !PT ;  /* 0x00000010b7127209 */ /* 0x000fe40007810000 */
[----:B--2---:R-:W-:-:S03]  /*5800*/  IADD3 R16, R3, -UR29, R4 ;  /* 0x8000001d03107c10 */ /* 0x004fc6000fffe004 */
[----:B------:R-:W1:Y:S01]  /*5810*/  SHFL.BFLY PT, R19, R18, 0x2, 0x1f ;  /* 0x0c401f0012137f89 */ /* 0x000e6200000e0000 */
        /* <DEDUP_REMOVED lines=71> */
[----:B-1----:R-:W-:Y:S01]  /*5c90*/  FMNMX.FTZ R152, R3, R152, !PT ;  /* 0x0000009803987209 */ /* 0x002fe20007810000 */
[----:B------:R-:W-:Y:S01]  /*5ca0*/  MUFU.EX2 R22, R22 ;  /* 0x0000001600167308 */ /* 0x000fe20000000800 */
[----:B------:R-:W-:-:S03]  /*5cb0*/  FFMA.FTZ R16, R183, UR14, -R16 ;  /* 0x0000000eb7107c23 */ /* 0x000fc60008010810 */
[----:B------:R-:W1:Y:S04]  /*5cc0*/  SHFL.BFLY PT, R3, R152, 0x1, 0x1f ;  /* 0x0c201f0098037f89 */ /* 0x000e6800000e0000 */
[----:B------:R-:W-:Y:S08]  /*5cd0*/  MUFU.EX2 R155, R155 ;  /* 0x0000009b009b7308 */ /* 0x000ff00000000800 */
[----:B------:R-:W-:Y:S08]  /*5ce0*/  MUFU.EX2 R20, R20 ;  /* 0x0000001400147308 */ /* 0x000ff00000000800 */
[----:B------:R-:W-:Y:S01]  /*5cf0*/  MUFU.EX2 R18, R18 ;  /* 0x0000001200127308 */ /* 0x000fe20000000800 */
[----:B-1----:R-:W-:-:S04]  /*5d00*/  FMNMX.FTZ R3, R152, R3, !PT ;  /* 0x0000000398037209 */ /* 0x002fc80007810000 */
[C---:B------:R-:W-:Y:S01]  /*5d10*/  FSETP.NEU.FTZ.AND P1, PT, R3.reuse, -INF , PT ;  /* 0xff8000000300780b */ /* 0x040fe20003f3d000 */
[----:B------:R-:W-:Y:S02]  /*5d20*/  FMUL.FTZ R152, R3, UR14 ;  /* 0x0000000e03987c20 */ /* 0x000fe40008410000 */
[----:B------:R-:W-:Y:S03]  /*5d30*/  MUFU.EX2 R21, R21 ;  /* 0x0000001500157308 */ /* 0x000fe60000000800 */
[----:B------:R-:W-:-:S05]  /*5d40*/  FSEL R178, R152, RZ, P1 ;  /* 0x000000ff98b27208 */ /* 0x000fca0000800000 */
[----:B------:R-:W-:Y:S01]  /*5d50*/  MUFU.EX2 R159, R159 ;  /* 0x0000009f009f7308 */ /* 0x000fe20000000800 */
[--C-:B------:R-:W-:Y:S01]  /*5d60*/  FFMA.FTZ R154, R156, UR14, -R178.reuse ;  /* 0x0000000e9c9a7c23 */ /* 0x100fe200080108b2 */
[--C-:B------:R-:W-:Y:S01]  /*5d70*/  FFMA.FTZ R156, R160, UR14, -R178.reuse ;  /* 0x0000000ea09c7c23 */ /* 0x100fe200080108b2 */
[--C-:B------:R-:W-:Y:S01]  /*5d80*/  FFMA.FTZ R153, R153, UR14, -R178.reuse ;  /* 0x0000000e99997c23 */ /* 0x100fe200080108b2 */
[----:B------:R-:W-:Y:S01]  /*5d90*/  FSEL R160, R4, RZ, P4 ;  /* 0x000000ff04a07208 */ /* 0x000fe20002000000 */
[--C-:B------:R-:W-:Y:S01]  /*5da0*/  FFMA.FTZ R152, R17, UR14, -R178.reuse ;  /* 0x0000000e11987c23 */ /* 0x100fe200080108b2 */
[--C-:B------:R-:W-:Y:S01]  /*5db0*/  FFMA.FTZ R17, R157, UR14, -R178.reuse ;  /* 0x0000000e9d117c23 */ /* 0x100fe200080108b2 */
[--C-:B------:R-:W-:Y:S01]  /*5dc0*/  FFMA.FTZ R157, R161, UR14, -R178.reuse ;  /* 0x0000000ea19d7c23 */ /* 0x100fe200080108b2 */
[----:B------:R1:W-:Y:S01]  /*5dd0*/  MUFU.EX2 R175, R153 ;  /* 0x0000009900af7308 */ /* 0x0003e20000000800 */
[--C-:B------:R-:W-:Y:S01]  /*5de0*/  FFMA.FTZ R161, R165, UR14, -R178.reuse ;  /* 0x0000000ea5a17c23 */ /* 0x100fe200080108b2 */
[----:B------:R-:W-:Y:S01]  /*5df0*/  MOV R165, UR6 ;  /* 0x0000000600a57c02 */ /* 0x000fe20008000f00 */
[--C-:B------:R-:W-:Y:S01]  /*5e00*/  FFMA.FTZ R158, R164, UR14, -R178.reuse ;  /* 0x0000000ea49e7c23 */ /* 0x100fe200080108b2 */
[--C-:B------:R-:W-:Y:S01]  /*5e10*/  FFMA.FTZ R169, R169, UR14, -R178.reuse ;  /* 0x0000000ea9a97c23 */ /* 0x100fe200080108b2 */
[--C-:B------:R-:W-:Y:S01]  /*5e20*/  FFMA.FTZ R172, R172, UR14, -R178.reuse ;  /* 0x0000000eacac7c23 */ /* 0x100fe200080108b2 */
[--C-:B------:R-:W-:Y:S01]  /*5e30*/  FFMA.FTZ R173, R173, UR14, -R178.reuse ;  /* 0x0000000eadad7c23 */ /* 0x100fe200080108b2 */
[--C-:B------:R-:W-:Y:S01]  /*5e40*/  FFMA.FTZ R176, R176, UR14, -R178.reuse ;  /* 0x0000000eb0b07c23 */ /* 0x100fe200080108b2 */
[----:B------:R-:W-:Y:S01]  /*5e50*/  MUFU.EX2 R152, R152 ;  /* 0x0000009800987308 */ /* 0x000fe20000000800 */
[----:B-1----:R-:W-:Y:S01]  /*5e60*/  FADD.FTZ R153, -R160, R15 ;  /* 0x0000000fa0997221 */ /* 0x002fe20000010100 */
[----:B------:R-:W-:Y:S01]  /*5e70*/  FSEL R15, R3, RZ, P1 ;  /* 0x000000ff030f7208 */ /* 0x000fe20000800000 */
[--C-:B------:R-:W-:Y:S01]  /*5e80*/  FFMA.FTZ R160, R168, UR14, -R178.reuse ;  /* 0x0000000ea8a07c23 */ /* 0x100fe200080108b2 */
[----:B------:R-:W-:Y:S01]  /*5e90*/  ISETP.NE.AND P1, PT, R2, RZ, PT ;  /* 0x000000ff0200720c */ /* 0x000fe20003f25270 */
[----:B------:R-:W-:Y:S01]  /*5ea0*/  FMUL.FTZ R153, R153, UR14 ;  /* 0x0000000e99997c20 */ /* 0x000fe20008410000 */
[----:B------:R-:W-:Y:S01]  /*5eb0*/  FFMA.FTZ R177, R177, UR14, -R178 ;  /* 0x0000000eb1b17c23 */ /* 0x000fe200080108b2 */
[----:B------:R-:W-:Y:S01]  /*5ec0*/  FADD.FTZ R15, -R15, R14 ;  /* 0x0000000e0f0f7221 */ /* 0x000fe20000010100 */
[----:B------:R-:W-:Y:S01]  /*5ed0*/  MUFU.EX2 R154, R154 ;  /* 0x0000009a009a7308 */ /* 0x000fe20000000800 */
[--C-:B------:R-:W-:Y:S01]  /*5ee0*/  FFMA.FTZ R180, R180, UR14, -R178.reuse ;  /* 0x0000000eb4b47c23 */ /* 0x100fe200080108b2 */
[----:B------:R-:W-:Y:S01]  /*5ef0*/  FFMA.FTZ R178, R181, UR14, -R178 ;  /* 0x0000000eb5b27c23 */ /* 0x000fe200080108b2 */
[----:B------:R-:W-:-:S05]  /*5f00*/  FMUL.FTZ R15, R15, UR14 ;  /* 0x0000000e0f0f7c20 */ /* 0x000fca0008410000 */
[----:B------:R-:W1:Y:S08]  /*5f10*/  MUFU.EX2 R14, R153 ;  /* 0x00000099000e7308 */ /* 0x000e700000000800 */
[----:B------:R-:W2:Y:S08]  /*5f20*/  MUFU.EX2 R15, R15 ;  /* 0x0000000f000f7308 */ /* 0x000eb00000000800 */
[----:B------:R-:W3:Y:S01]  /*5f30*/  MUFU.EX2 R17, R17 ;  /* 0x0000001100117308 */ /* 0x000ee20000000800 */
[----:B-1----:R-:W-:Y:S01]  /*5f40*/  FFMA.FTZ R153, R14, R6, R19 ;  /* 0x000000060e997223 */ /* 0x002fe20000010013 */
[-C--:B------:R-:W-:Y:S01]  /*5f50*/  FMUL.FTZ R26, R26, R14.reuse ;  /* 0x0000000e1a1a7220 */ /* 0x080fe20000410000 */
[-C--:B------:R-:W-:Y:S01]  /*5f60*/  FMUL.FTZ R27, R27, R14.reuse ;  /* 0x0000000e1b1b7220 */ /* 0x080fe20000410000 */
[-C--:B------:R-:W-:Y:S01]  /*5f70*/  FMUL.FTZ R30, R30, R14.reuse ;  /* 0x0000000e1e1e7220 */ /* 0x080fe20000410000 */
[----:B------:R-:W-:Y:S01]  /*5f80*/  FADD.FTZ R6, R22, R153 ;  /* 0x0000009916067221 */ /* 0x000fe20000010000 */
[-C--:B------:R-:W-:Y:S01]  /*5f90*/  FMUL.FTZ R31, R31, R14.reuse ;  /* 0x0000000e1f1f7220 */ /* 0x080fe20000410000 */
[----:B------:R-:W-:Y:S01]  /*5fa0*/  FMUL.FTZ R34, R34, R14 ;  /* 0x0000000e22227220 */ /* 0x000fe20000410000 */
[----:B------:R-:W1:Y:S01]  /*5fb0*/  MUFU.EX2 R156, R156 ;  /* 0x0000009c009c7308 */ /* 0x000e620000000800 */
[----:B--2---:R-:W-:Y:S01]  /*5fc0*/  FFMA.FTZ R164, R15, R5, R152 ;  /* 0x000000050fa47223 */ /* 0x004fe20000010098 */
[----:B------:R-:W-:-:S02]  /*5fd0*/  @!P1 IMAD R5, R165, 0x40, R0 ;  /* 0x00000040a5059824 */ /* 0x000fc400078e0200 */
[----:B------:R-:W-:Y:S01]  /*5fe0*/  FADD.FTZ R153, R155, R6 ;  /* 0x000000069b997221 */ /* 0x000fe20000010000 */
[C---:B------:R-:W-:Y:S01]  /*5ff0*/  F2FP.F16.F32.PACK_AB R155, R20.reuse, R155 ;  /* 0x0000009b149b723e */ /* 0x040fe200000000ff */
[C---:B------:R-:W-:Y:S01]  /*6000*/  FADD.FTZ R165, R175.reuse, R164 ;  /* 0x000000a4afa57221 */ /* 0x040fe20000010000 */
[----:B------:R-:W-:Y:S01]  /*6010*/  F2FP.F16.F32.PACK_AB R152, R175, R152 ;  /* 0x00000098af98723e */ /* 0x000fe200000000ff */
[----:B------:R-:W-:Y:S01]  /*6020*/  FADD.FTZ R153, R20, R153 ;  /* 0x0000009914997221 */ /* 0x000fe20000010000 */
[----:B------:R-:W2:Y:S01]  /*6030*/  MUFU.EX2 R157, R157 ;  /* 0x0000009d009d7308 */ /* 0x000ea20000000800 */
[----:B------:R-:W-:Y:S01]  /*6040*/  FADD.FTZ R164, R154, R165 ;  /* 0x000000a59aa47221 */ /* 0x000fe20000010000 */
[----:B------:R-:W-:Y:S01]  /*6050*/  @!P1 LEA R5, R5, UR39, 0x2 ;  /* 0x0000002705059c11 */ /* 0x000fe2000f8e10ff */
[----:B------:R-:W-:Y:S01]  /*6060*/  FADD.FTZ R168, R18, R153 ;  /* 0x0000009912a87221 */ /* 0x000fe20000010000 */
[C---:B---3--:R-:W-:Y:S01]  /*6070*/  F2FP.F16.F32.PACK_AB R154, R17.reuse, R154 ;  /* 0x0000009a119a723e */ /* 0x048fe200000000ff */
[----:B------:R-:W-:Y:S01]  /*6080*/  FADD.FTZ R165, R17, R164 ;  /* 0x000000a411a57221 */ /* 0x000fe20000010000 */
[-C--:B------:R-:W-:Y:S01]  /*6090*/  FMUL.FTZ R24, R24, R15.reuse ;  /* 0x0000000f18187220 */ /* 0x080fe20000410000 */
[----:B------:R-:W-:Y:S01]  /*60a0*/  FADD.FTZ R168, R21, R168 ;  /* 0x000000a815a87221 */ /* 0x000fe20000010000 */
[----:B------:R-:W3:Y:S01]  /*60b0*/  MUFU.EX2 R158, R158 ;  /* 0x0000009e009e7308 */ /* 0x000ee20000000800 */
[----:B-1----:R-:W-:Y:S01]  /*60c0*/  FADD.FTZ R6, R156, R165 ;  /* 0x000000a59c067221 */ /* 0x002fe20000010000 */
[----:B------:R-:W-:Y:S01]  /*60d0*/  @!P1 STS [R5+0x28800], R15 ;  /* 0x0288000f05009388 */ /* 0x000fe20000000800 */
[-C--:B------:R-:W-:Y:S01]  /*60e0*/  FMUL.FTZ R25, R25, R15.reuse ;  /* 0x0000000f19197220 */ /* 0x080fe20000410000 */
[-C--:B------:R-:W-:Y:S01]  /*60f0*/  FMUL.FTZ R28, R28, R15.reuse ;  /* 0x0000000f1c1c7220 */ /* 0x080fe20000410000 */
[-C--:B------:R-:W-:Y:S01]  /*6100*/  FMUL.FTZ R29, R29, R15.reuse ;  /* 0x0000000f1d1d7220 */ /* 0x080fe20000410000 */
[----:B------:R1:W-:Y:S01]  /*6110*/  @!P1 STS [R5+0x28820], R14 ;  /* 0x0288200e05009388 */ /* 0x0003e20000000800 */
        /* <DEDUP_REMOVED lines=11> */
[----:B------:R-:W-:Y:S01]  /*61d0*/  FADD.FTZ R153, R159, R168 ;  /* 0x000000a89f997221 */ /* 0x000fe20000010000 */
[-C--:B------:R-:W-:Y:S01]  /*61e0*/  FMUL.FTZ R41, R41, R15.reuse ;  /* 0x0000000f29297220 */ /* 0x080fe20000410000 */
[-C--:B------:R-:W-:Y:S01]  /*61f0*/  FMUL.FTZ R44, R44, R15.reuse ;  /* 0x0000000f2c2c7220 */ /* 0x080fe20000410000 */
[-C--:B------:R-:W-:Y:S01]  /*6200*/  FMUL.FTZ R45, R45, R15.reuse ;  /* 0x0000000f2d2d7220 */ /* 0x080fe20000410000 */
[-C--:B------:R-:W-:Y:S01]  /*6210*/  FMUL.FTZ R48, R48, R15.reuse ;  /* 0x0000000f30307220 */ /* 0x080fe20000410000 */
[-C--:B------:R-:W-:Y:S01]  /*6220*/  FMUL.FTZ R49, R49, R15.reuse ;  /* 0x0000000f31317220 */ /* 0x080fe20000410000 */
[----:B------:R-:W3:Y:S01]  /*6230*/  MUFU.EX2 R160, R160 ;  /* 0x000000a000a07308 */ /* 0x000ee20000000800 */
        /* <DEDUP_REMOVED lines=8> */
[----:B--2---:R-:W-:Y:S01]  /*62c0*/  FADD.FTZ R6, R162, R153 ;  /* 0x00000099a2067221 */ /* 0x004fe20000010000 */
[----:B------:R-:W-:Y:S01]  /*62d0*/  F2FP.F16.F32.PACK_AB R153, R22, R19 ;  /* 0x000000131699723e */ /* 0x000fe200000000ff */
[----:B------:R-:W-:Y:S01]  /*62e0*/  BAR.SYNC.DEFER_BLOCKING 0xf, 0x100 ;  /* 0x03c4000000007b1d */ /* 0x000fe20000010000 */
[----:B------:R-:W-:Y:S01]  /*62f0*/  F2FP.F16.F32.PACK_AB R159, R162, R159 ;  /* 0x0000009fa29f723e */ /* 0x000fe200000000ff */
        /* <DEDUP_REMOVED lines=19> */
[-C--:B------:R-:W-:Y:S01]  /*6430*/  FMUL.FTZ R92, R92, R15.reuse ;  /* 0x0000000f5c5c7220 */ /* 0x080fe20000410000 */
[----:B------:R-:W3:Y:S01]  /*6440*/  MUFU.EX2 R172, R172 ;  /* 0x000000ac00ac7308 */ /* 0x000ee20000000800 */
[C---:B-1----:R-:W-:Y:S01]  /*6450*/  FADD.FTZ R5, R169.reuse, R22 ;  /* 0x00000016a9057221 */ /* 0x042fe20000010000 */
[----:B------:R-:W-:Y:S01]  /*6460*/  F2FP.F16.F32.PACK_AB R160, R169, R160 ;  /* 0x000000a0a9a0723e */ /* 0x000fe200000000ff */
[----:B------:R1:W-:Y:S01]  /*6470*/  STSM.16.M88.4 [R10+0x26800], R152 ;  /* 0x026800980a007844 */ /* 0x0003e20000000200 */
[-C--:B------:R-:W-:Y:S01]  /*6480*/  FMUL.FTZ R93, R93, R15.reuse ;  /* 0x0000000f5d5d7220 */ /* 0x080fe20000410000 */
[-C--:B------:R-:W-:Y:S01]  /*6490*/  FMUL.FTZ R96, R96, R15.reuse ;  /* 0x0000000f60607220 */ /* 0x080fe20000410000 */
[----:B------:R-:W-:Y:S01]  /*64a0*/  FMUL.FTZ R97, R97, R15 ;  /* 0x0000000f61617220 */ /* 0x000fe20000410000 */
[----:B------:R1:W-:Y:S01]  /*64b0*/  STSM.16.M88.4 [R8], R156 ;  /* 0x0000009c08007844 */ /* 0x0003e20000000200 */
        /* <DEDUP_REMOVED lines=38> */
[----:B------:R-:W-:Y:S01]  /*6720*/  FMUL.FTZ R149, R149, R15 ;  /* 0x0000000f95957220 */ /* 0x000fe20000410000 */
[----:B------:R1:W-:Y:S01]  /*6730*/  STSM.16.M88.4 [R9], R160 ;  /* 0x000000a009007844 */ /* 0x0003e20000000200 */
        /* <DEDUP_REMOVED lines=16> */
[----:B------:R-:W-:Y:S01]  /*6840*/  MUFU.EX2 R171, R171 ;  /* 0x000000ab00ab7308 */ /* 0x000fe20000000800 */
[C---:B---3--:R-:W-:Y:S01]  /*6850*/  F2FP.F16.F32.PACK_AB R165, R174.reuse, R167 ;  /* 0x000000a7aea5723e */ /* 0x048fe200000000ff */
[----:B------:R-:W-:Y:S01]  /*6860*/  FADD.FTZ R6, R174, R5 ;  /* 0x00000005ae067221 */ /* 0x000fe20000010000 */
        /* <DEDUP_REMOVED lines=23> */
[----:B------:R-:W-:Y:S01]  /*69e0*/  FADD.FTZ R19, R171, R6 ;  /* 0x00000006ab137221 */ /* 0x000fe20000010000 */
        /* <DEDUP_REMOVED lines=11> */
[-C--:B------:R-:W-:Y:S01]  /*6aa0*/  FMUL.FTZ R111, R111, R14.reuse ;  /* 0x0000000e6f6f7220 */ /* 0x080fe20000410000 */
[-C--:B------:R-:W-:Y:S01]  /*6ab0*/  FMUL.FTZ R114, R114, R14.reuse ;  /* 0x0000000e72727220 */ /* 0x080fe20000410000 */
[-C--:B------:R-:W-:Y:S01]  /*6ac0*/  FMUL.FTZ R115, R115, R14.reuse ;  /* 0x0000000e73737220 */ /* 0x080fe20000410000 */
        /* <DEDUP_REMOVED lines=23> */
.L_x_7288:
[----:B------:R1:W2:Y:S01]  /*6c40*/  SYNCS.PHASECHK.TRANS64.TRYWAIT P1, [UR27+0x28c50], R13 ;  /* 0x028c500dff0075a7 */ /* 0x0002a2000802015b */
[----:B------:R-:W-:Y:S05]  /*6c50*/  @!P0 BRA `(.L_x_7289) ;  /* 0x0000000000048947 */ /* 0x000fea0003800000 */
[----:B------:R-:W-:Y:S01]  /*6c60*/  BPT.TRAP 0x1 ;  /* 0x000000040000795c */ /* 0x000fe20000300000 */
.L_x_7289:
[----:B--2---:R-:W-:Y:S05]  /*6c70*/  @P1 BRA `(.L_x_7290) ;  /* 0x0000000000081947 */ /* 0x004fea0003800000 */
[----:B------:R-:W2:Y:S02]  /*6c80*/  SYNCS.PHASECHK.TRANS64.TRYWAIT P1, [UR27+0x28c50], R13 ;  /* 0x028c500dff0075a7 */ /* 0x000ea4000802015b */
[----:B--2---:R-:W-:Y:S05]  /*6c90*/  @!P1 BRA `(.L_x_7291) ;  /* 0x00000088001c9947 */ /* 0x004fea0003800000 */
.L_x_7290:
        /* <DEDUP_REMOVED lines=34> */
.L_x_7292:
[----:B------:R-:W-:Y:S01]  /*6ec0*/  UISETP.GT.AND UP0, UPT, UR25, UR7, UPT ;  /* 0x000000071900728c */ /* 0x000fe2000bf04270 */
[----:B------:R-:W-:Y:S01]  /*6ed0*/  IMAD.MOV.U32 R15, RZ, RZ, R4 ;  /* 0x000000ffff0f7224 */ /* 0x000fe200078e0004 */
[----:B------:R-:W-:Y:S01]  /*6ee0*/  UIADD3 UR27, UR27, 0x28c60, URZ ;  /* 0x00028c601b1b7890 */ /* 0x000fe2000fffe03f */
[----:B--2---:R-:W-:Y:S01]  /*6ef0*/  MOV R14, R3 ;  /* 0x00000003000e7202 */ /* 0x004fe20000000f00 */
[----:B------:R-:W-:Y:S02]  /*6f00*/  UIADD3 UR25, UR25, -0x1, URZ ;  /* 0xffffffff19197890 */ /* 0x000fe4000fffe03f */
[----:B------:R-:W-:Y:S01]  /*6f10*/  PLOP3.LUT P1, PT, PT, PT, UP0, 0x80, 0x0 ;  /* 0x000000000000781c */ /* 0x000fe20003f2f008 */
[----:B------:R-:W-:Y:S01]  /*6f20*/  UPRMT UR27, UR44, 0x654, UR27 ;  /* 0x000006542c1b7896 */ /* 0x000fe2000800001b */
[----:B------:R-:W-:-:S08]  /*6f30*/  UMOV UR6, UR4 ;  /* 0x0000000400067c82 */ /* 0x000fd00008000000 */
[----:B------:R-:W-:Y:S03]  /*6f40*/  SYNCS.ARRIVE.TRANS64.RED.A1T0 RZ, [UR27], RZ ;  /* 0x000000ffffff79a7 */ /* 0x000fe6000810041b */
[----:B------:R-:W-:Y:S05]  /*6f50*/  @P1 BRA `(.L_x_7293) ;  /* 0xffffffe000801947 */ /* 0x000fea000383ffff */
.L_x_7282:
[----:B------:R-:W-:-:S06]  /*6f60*/  UISETP.GE.AND UP0, UPT, UR25, UR40, UPT ;  /* 0x000000281900728c */ /* 0x000fcc000bf06270 */
[----:B------:R-:W-:-:S13]  /*6f70*/  PLOP3.LUT P1, PT, PT, PT, UP0, 0x80, 0x0 ;  /* 0x000000000000781c */ /* 0x000fda0003f2f008 */
[----:B------:R-:W-:Y:S05]  /*6f80*/  @!P1 BRA `(.L_x_7294) ;  /* 0x0000001800349947 */ /* 0x000fea0003800000 */
[----:B012---:R-:W-:Y:S01]  /*6f90*/  IMAD.MOV.U32 R13, RZ, RZ, R4 ;  /* 0x000000ffff0d7224 */ /* 0x007fe200078e0004 */
[----:B------:R-:W-:Y:S01]  /*6fa0*/  UMOV UR7, UR4 ;  /* 0x0000000400077c82 */ /* 0x000fe20008000000 */
[----:B------:R-:W-:Y:S01]  /*6fb0*/  IMAD.MOV.U32 R12, RZ, RZ, R3 ;  /* 0x000000ffff0c7224 */ /* 0x000fe200078e0003 */
[----:B------:R-:W-:-:S06]  /*6fc0*/  ULDC UR6, c[0x0][0x988] ;  /* 0x0002620000067ab9 */ /* 0x000fcc0000000800 */
.L_x_7305:
[----:B------:R-:W-:-:S04]  /*6fd0*/  UIADD3 UR4, UR7, 0x1, URZ ;  /* 0x0000000107047890 */ /* 0x000fc8000fffe03f */
[----:B------:R-:W-:-:S04]  /*6fe0*/  UISETP.NE.AND UP0, UPT, UR4, 0x2, UPT ;  /* 0x000000020400788c */ /* 0x000fc8000bf05270 */
[----:B------:R-:W-:Y:S02]  /*6ff0*/  USEL UR10, URZ, 0x1, UP0 ;  /* 0x000000013f0a7887 */ /* 0x000fe40008000000 */
[----:B------:R-:W-:Y:S02]  /*7000*/  USEL UR4, UR4, URZ, UP0 ;  /* 0x0000003f04047287 */ /* 0x000fe40008000000 */
[----:B------:R-:W-:Y:S01]  /*7010*/  ULOP3.LUT UR5, UR5, UR10, URZ, 0x3c, !UPT ;  /* 0x0000000a05057292 */ /* 0x000fe2000f8e3c3f */
[----:B0-2---:R-:W-:Y:S11]  /*7020*/  @!P0 BRA `(.L_x_7295) ;  /* 0x0000000000048947 */ /* 0x005ff60003800000 */
[----:B------:R-:W-:Y:S01]  /*7030*/  BPT.TRAP 0x1 ;  /* 0x000000040000795c */ /* 0x000fe20000300000 */
.L_x_7295:
[----:B------:R-:W-:Y:S01]  /*7040*/  ULEA UR26, UR4, UR39, 0x3 ;  /* 0x00000027041a7291 */ /* 0x000fe2000f8e183f */
[----:B------:R-:W-:-:S04]  /*7050*/  MOV R11, UR5 ;  /* 0x00000005000b7c02 */ /* 0x000fc80008000f00 */
[----:B------:R-:W-:-:S04]  /*7060*/  SHF.L.U32 R11, R11, 0x1f, RZ ;  /* 0x0000001f0b0b7819 */ /* 0x000fc800000006ff */
[----:B------:R0:W1:Y:S01]  /*7070*/  SYNCS.PHASECHK.TRANS64.TRYWAIT P1, [UR26+0x28c30], R11 ;  /* 0x028c300bff0075a7 */ /* 0x000062000802015a */
[----:B------:R-:W-:Y:S05]  /*7080*/  @!P0 BRA `(.L_x_7296) ;  /* 0x0000000000048947 */ /* 0x000fea0003800000 */
[----:B------:R-:W-:Y:S01]  /*7090*/  BPT.TRAP 0x1 ;  /* 0x000000040000795c */ /* 0x000fe20000300000 */
.L_x_7296:
[----:B-1----:R-:W-:Y:S05]  /*70a0*/  @P1 BRA `(.L_x_7297) ;  /* 0x0000000000081947 */ /* 0x002fea0003800000 */
[----:B------:R-:W1:Y:S02]  /*70b0*/  SYNCS.PHASECHK.TRANS64.TRYWAIT P1, [UR26+0x28c30], R11 ;  /* 0x028c300bff0075a7 */ /* 0x000e64000802015a */
[----:B-1----:R-:W-:Y:S05]  /*70c0*/  @!P1 BRA `(.L_x_7298) ;  /* 0x0000008400289947 */ /* 0x002fea0003800000 */
.L_x_7297:
        /* <DEDUP_REMOVED lines=22> */
.L_x_7299:
        /* <DEDUP_REMOVED lines=28> */
[----:B------:R-:W-:Y:S02]  /*73f0*/  FMNMX.FTZ R4, R162, R3, !PT ;  /* 0x00000003a2047209 */ /* 0x000fe40007810000 */
[----:B-1----:R-:W-:Y:S02]  /*7400*/  FMNMX.FTZ R3, R16, R15, !PT ;  /* 0x0000000f10037209 */ /* 0x002fe40007810000 */
[----:B------:R-:W-:-:S03]  /*7410*/  FMNMX.FTZ R15, R163, R4, !PT ;  /* 0x00000004a30f7209 */ /* 0x000fc60007810000 */
[C---:B------:R-:W-:Y:S01]  /*7420*/  FMUL.FTZ R22, R3.reuse, UR14 ;  /* 0x0000000e03167c20 */ /* 0x040fe20008410000 */
        /* <DEDUP_REMOVED lines=25> */
[----:B------:R-:W-:Y:S01]  /*75c0*/  FMNMX.FTZ R4, R182, R17, !PT ;  /* 0x00000011b6047209 */ /* 0x000fe20007810000 */
[----:B------:R-:W-:-:S03]  /*75d0*/  FFMA.FTZ R17, R157, UR14, -R22 ;  /* 0x0000000e9d117c23 */ /* 0x000fc60008010816 */
[----:B------:R-:W-:Y:S02]  /*75e0*/  FMNMX.FTZ R4, R183, R4, !PT ;  /* 0x00000004b7047209 */ /* 0x000fe40007810000 */
[----:B------:R-:W2:Y:S03]  /*75f0*/  MUFU.EX2 R152, R152 ;  /* 0x0000009800987308 */ /* 0x000ea60000000800 */
[----:B------:R-:W3:Y:S05]  /*7600*/  SHFL.BFLY PT, R23, R4, 0x2, 0x1f ;  /* 0x0c401f0004177f89 */ /* 0x000eea00000e0000 */
[----:B------:R-:W-:Y:S01]  /*7610*/  MUFU.EX2 R14, R14 ;  /* 0x0000000e000e7308 */ /* 0x000fe20000000800 */
        /* <DEDUP_REMOVED lines=8> */
[C---:B--2---:R-:W-:Y:S01]  /*76a0*/  FADD.FTZ R5, R152.reuse, R5 ;  /* 0x0000000598057221 */ /* 0x044fe20000010000 */
        /* <DEDUP_REMOVED lines=9> */
[----:B---3--:R-:W-:Y:S01]  /*7740*/  FMNMX.FTZ R20, R4, R23, !PT ;  /* 0x0000001704147209 */ /* 0x008fe20007810000 */
[--C-:B------:R-:W-:Y:S01]  /*7750*/  FFMA.FTZ R23, R169, UR14, -R22.reuse ;  /* 0x0000000ea9177c23 */ /* 0x100fe20008010816 */
[----:B------:R-:W-:Y:S01]  /*7760*/  FFMA.FTZ R169, R177, UR14, -R22 ;  /* 0x0000000eb1a97c23 */ /* 0x000fe20008010816 */
[-C--:B------:R-:W-:Y:S01]  /*7770*/  FMUL.FTZ R49, R49, R12.reuse ;  /* 0x0000000c31317220 */ /* 0x080fe20000410000 */
[-C--:B------:R-:W-:Y:S01]  /*7780*/  FMUL.FTZ R52, R52, R12.reuse ;  /* 0x0000000c34347220 */ /* 0x080fe20000410000 */
[----:B------:R-:W1:Y:S01]  /*7790*/  SHFL.BFLY PT, R153, R20, 0x1, 0x1f ;  /* 0x0c201f0014997f89 */ /* 0x000e6200000e0000 */
        /* <DEDUP_REMOVED lines=23> */
[----:B-1----:R-:W-:Y:S01]  /*7910*/  FMNMX.FTZ R4, R20, R153, !PT ;  /* 0x0000009914047209 */ /* 0x002fe20007810000 */
[----:B------:R-:W-:Y:S01]  /*7920*/  MUFU.EX2 R160, R160 ;  /* 0x000000a000a07308 */ /* 0x000fe20000000800 */
[-C--:B------:R-:W-:Y:S01]  /*7930*/  FMUL.FTZ R93, R93, R12.reuse ;  /* 0x0000000c5d5d7220 */ /* 0x080fe20000410000 */
[-C--:B------:R-:W-:Y:S01]  /*7940*/  FMUL.FTZ R96, R96, R12.reuse ;  /* 0x0000000c60607220 */ /* 0x080fe20000410000 */
[-C--:B------:R-:W-:Y:S01]  /*7950*/  FMUL.FTZ R97, R97, R12.reuse ;  /* 0x0000000c61617220 */ /* 0x080fe20000410000 */
        /* <DEDUP_REMOVED lines=21> */
[--C-:B------:R-:W-:Y:S01]  /*7ab0*/  FFMA.FTZ R182, R182, UR14, -R176.reuse ;  /* 0x0000000eb6b67c23 */ /* 0x100fe200080108b0 */
        /* <DEDUP_REMOVED lines=11> */
[----:B--2---:R-:W-:-:S02]  /*7b70*/  IMAD.U32 R155, RZ, RZ, UR7 ;  /* 0x00000007ff9b7e24 */ /* 0x004fc4000f8e00ff */
[----:B-1----:R-:W-:Y:S01]  /*7b80*/  FFMA.FTZ R6, R173, R6, R168 ;  /* 0x00000006ad067223 */ /* 0x002fe200000100a8 */
[-C--:B------:R-:W-:Y:S01]  /*7b90*/  FMUL.FTZ R120, R120, R12.reuse ;  /* 0x0000000c78787220 */ /* 0x080fe20000410000 */
[-C--:B------:R-:W-:Y:S01]  /*7ba0*/  FMUL.FTZ R121, R121, R12.reuse ;  /* 0x0000000c79797220 */ /* 0x080fe20000410000 */
[----:B------:R-:W-:Y:S02]  /*7bb0*/  @!P1 IMAD R22, R155, 0x40, R0 ;  /* 0x000000409b169824 */ /* 0x000fe400078e0200 */
[-C--:B------:R-:W-:Y:S01]  /*7bc0*/  FMUL.FTZ R124, R124, R12.reuse ;  /* 0x0000000c7c7c7220 */ /* 0x080fe20000410000 */
[-C--:B------:R-:W-:Y:S01]  /*7bd0*/  FMUL.FTZ R125, R125, R12.reuse ;  /* 0x0000000c7d7d7220 */ /* 0x080fe20000410000 */
[----:B------:R-:W1:Y:S01]  /*7be0*/  MUFU.EX2 R159, R159 ;  /* 0x0000009f009f7308 */ /* 0x000e620000000800 */
[C---:B---3--:R-:W-:Y:S01]  /*7bf0*/  FADD.FTZ R155, R153.reuse, R6 ;  /* 0x00000006999b7221 */ /* 0x048fe20000010000 */
[----:B------:R-:W-:Y:S01]  /*7c00*/  FADD.FTZ R6, R14, R5 ;  /* 0x000000050e067221 */ /* 0x000fe20000010000 */
[----:B------:R-:W-:Y:S01]  /*7c10*/  @!P1 LEA R22, R22, UR39, 0x2 ;  /* 0x0000002716169c11 */ /* 0x000fe2000f8e10ff */
[----:B------:R-:W-:Y:S01]  /*7c20*/  FMUL.FTZ R128, R128, R12 ;  /* 0x0000000c80807220 */ /* 0x000fe20000410000 */
[----:B------:R-:W-:Y:S01]  /*7c30*/  F2FP.F16.F32.PACK_AB R153, R153, R168 ;  /* 0x000000a89999723e */ /* 0x000fe200000000ff */
[----:B------:R-:W-:Y:S01]  /*7c40*/  FADD.FTZ R5, R17, R6 ;  /* 0x0000000611057221 */ /* 0x000fe20000010000 */
[-C--:B------:R-:W-:Y:S01]  /*7c50*/  FMUL.FTZ R129, R129, R12.reuse ;  /* 0x0000000c81817220 */ /* 0x080fe20000410000 */
[----:B------:R-:W2:Y:S01]  /*7c60*/  MUFU.EX2 R157, R162 ;  /* 0x000000a2009d7308 */ /* 0x000ea20000000800 */
[----:B----4-:R-:W-:Y:S01]  /*7c70*/  FADD.FTZ R154, R158, R155 ;  /* 0x0000009b9e9a7221 */ /* 0x010fe20000010000 */
[----:B------:R-:W-:Y:S01]  /*7c80*/  @!P1 STS [R22+0x28800], R12 ;  /* 0x0288000c16009388 */ /* 0x000fe20000000800 */
[-C--:B------:R-:W-:Y:S01]  /*7c90*/  FMUL.FTZ R132, R132, R12.reuse ;  /* 0x0000000c84847220 */ /* 0x080fe20000410000 */
[-C--:B------:R-:W-:Y:S01]  /*7ca0*/  FMUL.FTZ R133, R133, R12.reuse ;  /* 0x0000000c85857220 */ /* 0x080fe20000410000 */
[-C--:B------:R-:W-:Y:S01]  /*7cb0*/  FMUL.FTZ R136, R136, R12.reuse ;  /* 0x0000000c88887220 */ /* 0x080fe20000410000 */
[----:B------:R3:W-:Y:S01]  /*7cc0*/  @!P1 STS [R22+0x28820], R173 ;  /* 0x028820ad16009388 */ /* 0x0007e20000000800 */
[-C--:B------:R-:W-:Y:S01]  /*7cd0*/  FMUL.FTZ R137, R137, R12.reuse ;  /* 0x0000000c89897220 */ /* 0x080fe20000410000 */
[----:B------:R-:W4:Y:S01]  /*7ce0*/  MUFU.EX2 R172, R163 ;  /* 0x000000a300ac7308 */ /* 0x000f220000000800 */
[----:B-1----:R-:W-:Y:S01]  /*7cf0*/  FADD.FTZ R154, R159, R154 ;  /* 0x0000009a9f9a7221 */ /* 0x002fe20000010000 */
[-C--:B------:R-:W-:Y:S01]  /*7d00*/  FMUL.FTZ R140, R140, R12.reuse ;  /* 0x0000000c8c8c7220 */ /* 0x080fe20000410000 */
[-C--:B------:R-:W-:Y:S01]  /*7d10*/  FMUL.FTZ R141, R141, R12.reuse ;  /* 0x0000000c8d8d7220 */ /* 0x080fe20000410000 */
[-C--:B------:R-:W-:Y:S01]  /*7d20*/  FMUL.FTZ R144, R144, R12.reuse ;  /* 0x0000000c90907220 */ /* 0x080fe20000410000 */
[-C--:B------:R-:W-:Y:S01]  /*7d30*/  FMUL.FTZ R145, R145, R12.reuse ;  /* 0x0000000c91917220 */ /* 0x080fe20000410000 */
[-C--:B------:R-:W-:Y:S01]  /*7d40*/  FMUL.FTZ R148, R148, R12.reuse ;  /* 0x0000000c94947220 */ /* 0x080fe20000410000 */
[----:B------:R-:W-:Y:S01]  /*7d50*/  FMUL.FTZ R149, R149, R12 ;  /* 0x0000000c95957220 */ /* 0x000fe20000410000 */
        /* <DEDUP_REMOVED lines=8> */
[----:B------:R-:W5:Y:S01]  /*7de0*/  MUFU.EX2 R167, R167 ;  /* 0x000000a700a77308 */ /* 0x000f620000000800 */
[-C--:B------:R-:W-:Y:S01]  /*7df0*/  FMUL.FTZ R39, R39, R173.reuse ;  /* 0x000000ad27277220 */ /* 0x080fe20000410000 */
[-C--:B------:R-:W-:Y:S01]  /*7e00*/  FMUL.FTZ R42, R42, R173.reuse ;  /* 0x000000ad2a2a7220 */ /* 0x080fe20000410000 */
[-C--:B------:R-:W-:Y:S01]  /*7e10*/  FMUL.FTZ R43, R43, R173.reuse ;  /* 0x000000ad2b2b7220 */ /* 0x080fe20000410000 */
[-C--:B------:R-:W-:Y:S01]  /*7e20*/  FMUL.FTZ R46, R46, R173.reuse ;  /* 0x000000ad2e2e7220 */ /* 0x080fe20000410000 */
[-C--:B------:R-:W-:Y:S01]  /*7e30*/  FMUL.FTZ R47, R47, R173.reuse ;  /* 0x000000ad2f2f7220 */ /* 0x080fe20000410000 */
[-C--:B------:R-:W-:Y:S01]  /*7e40*/  FMUL.FTZ R50, R50, R173.reuse ;  /* 0x000000ad32327220 */ /* 0x080fe20000410000 */
        /* <DEDUP_REMOVED lines=11> */
[----:B--2---:R-:W-:Y:S01]  /*7f00*/  FADD.FTZ R5, R157, R154 ;  /* 0x0000009a9d057221 */ /* 0x004fe20000010000 */
[----:B------:R-:W-:Y:S01]  /*7f10*/  F2FP.F16.F32.PACK_AB R156, R19, R156 ;  /* 0x0000009c139c723e */ /* 0x000fe200000000ff */
[----:B------:R-:W-:Y:S01]  /*7f20*/  FMUL.FTZ R67, R67, R173 ;  /* 0x000000ad43437220 */ /* 0x000fe20000410000 */
[----:B------:R-:W-:Y:S01]  /*7f30*/  FADD.FTZ R155, R19, R170 ;  /* 0x000000aa139b7221 */ /* 0x000fe20000010000 */
[C---:B----4-:R-:W-:Y:S01]  /*7f40*/  FADD.FTZ R5, R172.reuse, R5 ;  /* 0x00000005ac057221 */ /* 0x050fe20000010000 */
[----:B------:R-:W-:Y:S01]  /*7f50*/  F2FP.F16.F32.PACK_AB R157, R172, R157 ;  /* 0x0000009dac9d723e */ /* 0x000fe200000000ff */
[----:B------:R-:W0:Y:S01]  /*7f60*/  MUFU.EX2 R162, R171 ;  /* 0x000000ab00a27308 */ /* 0x000e220000000800 */
[----:B------:R-:W-:Y:S01]  /*7f70*/  FADD.FTZ R154, R16, R155 ;  /* 0x0000009b109a7221 */ /* 0x000fe20000010000 */
[----:B-1----:R-:W-:Y:S01]  /*7f80*/  FADD.FTZ R170, R166, R5 ;  /* 0x00000005a6aa7221 */ /* 0x002fe20000010000 */
[----:B------:R-:W-:Y:S01]  /*7f90*/  F2FP.F16.F32.PACK_AB R155, R159, R158 ;  /* 0x0000009e9f9b723e */ /* 0x000fe200000000ff */
[-C--:B------:R-:W-:Y:S01]  /*7fa0*/  FMUL.FTZ R70, R70, R173.reuse ;  /* 0x000000ad46467220 */ /* 0x080fe20000410000 */
[----:B------:R-:W-:Y:S01]  /*7fb0*/  FADD.FTZ R5, R21, R154 ;  /* 0x0000009a15057221 */ /* 0x000fe20000010000 */
[----:B-----5:R-:W-:Y:S01]  /*7fc0*/  FADD.FTZ R170, R167, R170 ;  /* 0x000000aaa7aa7221 */ /* 0x020fe20000010000 */
[----:B------:R-:W-:Y:S01]  /*7fd0*/  F2FP.F16.F32.PACK_AB R154, R17, R14 ;  /* 0x0000000e119a723e */ /* 0x000fe200000000ff */
[----:B------:R-:W1:Y:S01]  /*7fe0*/  MUFU.EX2 R18, R18 ;  /* 0x0000001200127308 */ /* 0x000e620000000800 */
[----:B------:R-:W-:Y:S01]  /*7ff0*/  BAR.SYNC.DEFER_BLOCKING 0xf, 0x100 ;  /* 0x03c4000000007b1d */ /* 0x000fe20000010000 */
[----:B------:R-:W-:Y:S01]  /*8000*/  FADD.FTZ R14, R160, R5 ;  /* 0x00000005a00e7221 */ /* 0x000fe20000010000 */
[----:B---3--:R-:W-:Y:S01]  /*8010*/  FADD.FTZ R5, R161, R170 ;  /* 0x000000aaa1057221 */ /* 0x008fe20000010000 */
[----:B------:R-:W-:Y:S01]  /*8020*/  F2FP.F16.F32.PACK_AB R158, R21, R16 ;  /* 0x00000010159e723e */ /* 0x000fe200000000ff */
[----:B------:R-:W-:Y:S01]  /*8030*/  FMUL.FTZ R71, R71, R173 ;  /* 0x000000ad47477220 */ /* 0x000fe20000410000 */
[----:B------:R-:W-:Y:S01]  /*8040*/  FADD.FTZ R15, R23, R14 ;  /* 0x0000000e170f7221 */ /* 0x000fe20000010000 */
[----:B------:R-:W-:Y:S01]  /*8050*/  F2FP.F16.F32.PACK_AB R159, R167, R166 ;  /* 0x000000a6a79f723e */ /* 0x000fe200000000ff */
[----:B------:R-:W2:Y:S01]  /*8060*/  MUFU.EX2 R163, R174 ;  /* 0x000000ae00a37308 */ /* 0x000ea20000000800 */
[C---:B0-----:R-:W-:Y:S01]  /*8070*/  FADD.FTZ R14, R162.reuse, R5 ;  /* 0x00000005a20e7221 */ /* 0x041fe20000010000 */
[----:B------:R-:W-:Y:S01]  /*8080*/  F2FP.F16.F32.PACK_AB R161, R162, R161 ;  /* 0x000000a1a2a1723e */ /* 0x000fe200000000ff */
[-C--:B------:R-:W-:Y:S01]  /*8090*/  FMUL.FTZ R74, R74, R173.reuse ;  /* 0x000000ad4a4a7220 */ /* 0x080fe20000410000 */
[----:B------:R-:W-:Y:S01]  /*80a0*/  F2FP.F16.F32.PACK_AB R160, R23, R160 ;  /* 0x000000a017a0723e */ /* 0x000fe200000000ff */
[-C--:B------:R-:W-:Y:S01]  /*80b0*/  FMUL.FTZ R75, R75, R173.reuse ;  /* 0x000000ad4b4b7220 */ /* 0x080fe20000410000 */
[-C--:B------:R-:W-:Y:S01]  /*80c0*/  FMUL.FTZ R78, R78, R173.reuse ;  /* 0x000000ad4e4e7220 */ /* 0x080fe20000410000 */
[-C--:B------:R-:W-:Y:S01]  /*80d0*/  FMUL.FTZ R79, R79, R173.reuse ;  /* 0x000000ad4f4f7220 */ /* 0x080fe20000410000 */
[----:B------:R-:W0:Y:S01]  /*80e0*/  MUFU.EX2 R165, R165 ;  /* 0x000000a500a57308 */ /* 0x000e220000000800 */
        /* <DEDUP_REMOVED lines=9> */
[----:B------:R2:W-:Y:S01]  /*8180*/  STSM.16.M88.4 [R10+0x26800], R152 ;  /* 0x026800980a007844 */ /* 0x0005e20000000200 */
[-C--:B------:R-:W-:Y:S01]  /*8190*/  FMUL.FTZ R94, R94, R173.reuse ;  /* 0x000000ad5e5e7220 */ /* 0x080fe20000410000 */
[-C--:B------:R-:W-:Y:S01]  /*81a0*/  FMUL.FTZ R95, R95, R173.reuse ;  /* 0x000000ad5f5f7220 */ /* 0x080fe20000410000 */
[-C--:B------:R-:W-:Y:S01]  /*81b0*/  FMUL.FTZ R98, R98, R173.reuse ;  /* 0x000000ad62627220 */ /* 0x080fe20000410000 */
[----:B------:R2:W-:Y:S01]  /*81c0*/  STSM.16.M88.4 [R8], R156 ;  /* 0x0000009c08007844 */ /* 0x0005e20000000200 */
[-C--:B------:R-:W-:Y:S01]  /*81d0*/  FMUL.FTZ R99, R99, R173.reuse ;  /* 0x000000ad63637220 */ /* 0x080fe20000410000 */
[----:B------:R-:W3:Y:S01]  /*81e0*/  MUFU.EX2 R164, R164 ;  /* 0x000000a400a47308 */ /* 0x000ee20000000800 */
[C---:B0-----:R-:W-:Y:S01]  /*81f0*/  FADD.FTZ R15, R165.reuse, R22 ;  /* 0x00000016a50f7221 */ /* 0x041fe20000010000 */
[----:B------:R-:W-:Y:S01]  /*8200*/  F2FP.F16.F32.PACK_AB R162, R165, R18 ;  /* 0x00000012a5a2723e */ /* 0x000fe200000000ff */
[-C--:B------:R-:W-:Y:S01]  /*8210*/  FMUL.FTZ R102, R102, R173.reuse ;  /* 0x000000ad66667220 */ /* 0x080fe20000410000 */
[-C--:B------:R-:W-:Y:S01]  /*8220*/  FMUL.FTZ R103, R103, R173.reuse ;  /* 0x000000ad67677220 */ /* 0x080fe20000410000 */
[-C--:B------:R-:W-:Y:S01]  /*8230*/  FMUL.FTZ R106, R106, R173.reuse ;  /* 0x000000ad6a6a7220 */ /* 0x080fe20000410000 */
[-C--:B------:R-:W-:Y:S01]  /*8240*/  FMUL.FTZ R107, R107, R173.reuse ;  /* 0x000000ad6b6b7220 */ /* 0x080fe20000410000 */
[----:B------:R-:W-:Y:S01]  /*8250*/  FMUL.FTZ R110, R110, R173 ;  /* 0x000000ad6e6e7220 */ /* 0x000fe20000410000 */
[----:B------:R-:W0:Y:S01]  /*8260*/  MUFU.EX2 R178, R178 ;  /* 0x000000b200b27308 */ /* 0x000e220000000800 */
        /* <DEDUP_REMOVED lines=30> */
[----:B------:R-:W-:Y:S01]  /*8450*/  FMUL.FTZ R151, R151, R173 ;  /* 0x000000ad97977220 */ /* 0x000fe20000410000 */
[----:B------:R-:W1:Y:S01]  /*8460*/  MUFU.EX2 R179, R179 ;  /* 0x000000b300b37308 */ /* 0x000e620000000800 */
[----:B---3--:R-:W-:-:S07]  /*8470*/  FADD.FTZ R6, R20, R5 ;  /* 0x0000000514067221 */ /* 0x008fce0000010000 */
[----:B------:R-:W3:Y:S01]  /*8480*/  MUFU.EX2 R182, R182 ;  /* 0x000000b600b67308 */ /* 0x000ee20000000800 */
[C---:B0-----:R-:W-:Y:S01]  /*8490*/  F2FP.F16.F32.PACK_AB R166, R13.reuse, R20 ;  /* 0x000000140da6723e */ /* 0x041fe200000000ff */
[----:B------:R-:W-:-:S06]  /*84a0*/  FADD.FTZ R5, R13, R6 ;  /* 0x000000060d057221 */ /* 0x000fcc0000010000 */
[----:B------:R-:W0:Y:S01]  /*84b0*/  MUFU.EX2 R183, R183 ;  /* 0x000000b700b77308 */ /* 0x000e220000000800 */
[C---:B-1----:R-:W-:Y:S01]  /*84c0*/  FADD.FTZ R15, R179.reuse, R16 ;  /* 0x00000010b30f7221 */ /* 0x042fe20000010000 */
[----:B------:R-:W-:-:S03]  /*84d0*/  F2FP.F16.F32.PACK_AB R165, R179, R178 ;  /* 0x000000b2b3a5723e */ /* 0x000fc600000000ff */
[----:B---3--:R-:W-:Y:S01]  /*84e0*/  FADD.FTZ R14, R182, R15 ;  /* 0x0000000fb60e7221 */ /* 0x008fe20000010000 */
[----:B0-----:R-:W-:-:S03]  /*84f0*/  F2FP.F16.F32.PACK_AB R167, R183, R182 ;  /* 0x000000b6b7a7723e */ /* 0x001fc600000000ff */
[----:B------:R-:W-:Y:S02]  /*8500*/  FADD.FTZ R6, R183, R14 ;  /* 0x0000000eb7067221 */ /* 0x000fe40000010000 */
[----:B------:R2:W-:Y:S01]  /*8510*/  STSM.16.M88.4 [R7], R164 ;  /* 0x000000a407007844 */ /* 0x0005e20000000200 */
[----:B------:R-:W-:Y:S05]  /*8520*/  @!P0 BRA `(.L_x_7300) ;  /* 0x0000000000048947 */ /* 0x000fea0003800000 */
[----:B------:R-:W-:Y:S01]  /*8530*/  BPT.TRAP 0x1 ;  /* 0x000000040000795c */ /* 0x000fe20000300000 */
.L_x_7300:
[----:B------:R0:W1:Y:S01]  /*8540*/  SYNCS.PHASECHK.TRANS64.TRYWAIT P1, [UR26+0x28c50], R11 ;  /* 0x028c500bff0075a7 */ /* 0x000062000802015a */
[----:B------:R-:W-:Y:S05]  /*8550*/  @!P0 BRA `(.L_x_7301) ;  /* 0x0000000000048947 */ /* 0x000fea0003800000 */
[----:B------:R-:W-:Y:S01]  /*8560*/  BPT.TRAP 0x1 ;  /* 0x000000040000795c */ /* 0x000fe20000300000 */
.L_x_7301:
[----:B-1----:R-:W-:Y:S05]  /*8570*/  @P1 BRA `(.L_x_7302) ;  /* 0x0000000000081947 */ /* 0x002fea0003800000 */
[----:B------:R-:W1:Y:S02]  /*8580*/  SYNCS.PHASECHK.TRANS64.TRYWAIT P1, [UR26+0x28c50], R11 ;  /* 0x028c500bff0075a7 */ /* 0x000e64000802015a */
[----:B-1----:R-:W-:Y:S05]  /*8590*/  @!P1 BRA `(.L_x_7303) ;  /* 0x00000070000c9947 */ /* 0x002fea0003800000 */
.L_x_7302:
        /* <DEDUP_REMOVED lines=34> */
.L_x_7304:
[----:B------:R-:W-:Y:S01]  /*87c0*/  UISETP.GT.AND UP0, UPT, UR25, UR40, UPT ;  /* 0x000000281900728c */ /* 0x000fe2000bf04270 */
[----:B------:R-:W-:Y:S01]  /*87d0*/  MOV R13, R4 ;  /* 0x00000004000d7202 */ /* 0x000fe20000000f00 */
[----:B------:R-:W-:Y:S01]  /*87e0*/  UIADD3 UR7, UR26, 0x28c60, URZ ;  /* 0x00028c601a077890 */ /* 0x000fe2000fffe03f */
[----:B-1----:R-:W-:Y:S01]  /*87f0*/  IMAD.MOV.U32 R12, RZ, RZ, R3 ;  /* 0x000000ffff0c7224 */ /* 0x002fe200078e0003 */
[----:B------:R-:W-:Y:S02]  /*8800*/  UIADD3 UR25, UR25, -0x1, URZ ;  /* 0xffffffff19197890 */ /* 0x000fe4000fffe03f */
[----:B------:R-:W-:Y:S01]  /*8810*/  PLOP3.LUT P1, PT, PT, PT, UP0, 0x80, 0x0 ;  /* 0x000000000000781c */ /* 0x000fe20003f2f008 */
[----:B------:R-:W-:-:S09]  /*8820*/  UPRMT UR7, UR44, 0x654, UR7 ;  /* 0x000006542c077896 */ /* 0x000fd20008000007 */
[----:B------:R-:W-:Y:S01]  /*8830*/  SYNCS.ARRIVE.TRANS64.RED.A1T0 RZ, [UR7], RZ ;  /* 0x000000ffffff79a7 */ /* 0x000fe20008100407 */
[----:B------:R-:W-:Y:S02]  /*8840*/  UMOV UR7, UR4 ;  /* 0x0000000400077c82 */ /* 0x000fe40008000000 */
[----:B------:R-:W-:Y:S05]  /*8850*/  @P1 BRA `(.L_x_7305) ;  /* 0xffffffe400dc1947 */ /* 0x000fea000383ffff */
.L_x_7294:
[----:B--23--:R-:W2:Y:S01]  /*8860*/  SHFL.BFLY PT, R8, R5, 0x2, 0x1f ;  /* 0x0c401f0005087f89 */ /* 0x00cea200000e0000 */
[----:B------:R-:W-:Y:S08]  /*8870*/  BAR.ARV 0x8, 0x100 ;  /* 0x0204000000007b1d */ /* 0x000ff00000002000 */
[----:B------:R-:W-:Y:S01]  /*8880*/  BAR.SYNC.DEFER_BLOCKING 0xf, 0x100 ;  /* 0x03c4000000007b1d */ /* 0x000fe20000010000 */
[----:B------:R-:W-:-:S02]  /*8890*/  ISETP.NE.AND P0, PT, R2, RZ, PT ;  /* 0x000000ff0200720c */ /* 0x000fc40003f05270 */
[----:B------:R-:W-:-:S03]  /*88a0*/  MOV R2, RZ ;  /* 0x000000ff00027202 */ /* 0x000fc60000000f00 */
[----:B------:R-:W3:Y:S01]  /*88b0*/  SHFL.BFLY PT, R9, R6, 0x2, 0x1f ;  /* 0x0c401f0006097f89 */ /* 0x000ee200000e0000 */
[----:B--2---:R-:W-:Y:S01]  /*88c0*/  FADD.FTZ R8, R8, R5 ;  /* 0x0000000508087221 */ /* 0x004fe20000010000 */
[----:B------:R-:W-:-:S04]  /*88d0*/  IMAD.U32 R5, RZ, RZ, UR4 ;  /* 0x00000004ff057e24 */ /* 0x000fc8000f8e00ff */
[----:B------:R-:W0:Y:S01]  /*88e0*/  SHFL.BFLY PT, R7, R8, 0x1, 0x1f ;  /* 0x0c201f0008077f89 */ /* 0x000e2200000e0000 */
[----:B------:R-:W-:Y:S01]  /*88f0*/  IMAD R0, R5, 0x40, R0 ;  /* 0x0000004005007824 */ /* 0x000fe200078e0200 */
[----:B------:R-:W-:-:S04]  /*8900*/  MOV R5, 0xff800000 ;  /* 0xff80000000057802 */ /* 0x000fc80000000f00 */
[----:B------:R-:W-:Y:S01]  /*8910*/  @!P0 LEA R0, R0, UR39, 0x2 ;  /* 0x0000002700008c11 */ /* 0x000fe2000f8e10ff */
[----:B---3--:R-:W-:Y:S01]  /*8920*/  FADD.FTZ R9, R9, R6 ;  /* 0x0000000609097221 */ /* 0x008fe20000010000 */
[----:B------:R-:W-:-:S04]  /*8930*/  IMAD.MOV.U32 R6, RZ, RZ, -0x800000 ;  /* 0xff800000ff067424 */ /* 0x000fc800078e00ff */
[----:B------:R-:W2:Y:S01]  /*8940*/  SHFL.BFLY PT, R10, R9, 0x1, 0x1f ;  /* 0x0c201f00090a7f89 */ /* 0x000ea200000e0000 */
[----:B0-----:R-:W-:Y:S01]  /*8950*/  FADD.FTZ R11, R8, R7 ;  /* 0x00000007080b7221 */ /* 0x001fe20000010000 */
[----:B------:R-:W-:-:S04]  /*8960*/  IMAD.MOV.U32 R7, RZ, RZ, RZ ;  /* 0x000000ffff077224 */ /* 0x000fc800078e00ff */
[----:B------:R-:W-:-:S13]  /*8970*/  FSETP.NE.FTZ.AND P1, PT, R11, RZ, PT ;  /* 0x000000ff0b00720b */ /* 0x000fda0003f35000 */
[----:B------:R-:W0:Y:S01]  /*8980*/  @P1 MUFU.RCP R7, R11 ;  /* 0x0000000b00071308 */ /* 0x000e220000001000 */
[----:B--2---:R-:W-:-:S05]  /*8990*/  FADD.FTZ R10, R9, R10 ;  /* 0x0000000a090a7221 */ /* 0x004fca0000010000 */
[----:B------:R-:W-:Y:S02]  /*89a0*/  FSETP.NE.FTZ.AND P2, PT, R10, RZ, PT ;  /* 0x000000ff0a00720b */ /* 0x000fe40003f55000 */
[----:B------:R-:W-:Y:S01]  /*89b0*/  @P1 MUFU.LG2 R8, R11 ;  /* 0x0000000b00081308 */ /* 0x000fe20000000c00 */
[----:B0-----:R-:W-:Y:S01]  /*89c0*/  @!P0 STS [R0+0x28800], R7 ;  /* 0x0288000700008388 */ /* 0x001fe20000000800 */
[-C--:B------:R-:W-:Y:S01]  /*89d0*/  FMUL.FTZ R24, R24, R7.reuse ;  /* 0x0000000718187220 */ /* 0x080fe20000410000 */
[----:B------:R-:W-:-:S08]  /*89e0*/  FMUL.FTZ R25, R25, R7 ;  /* 0x0000000719197220 */ /* 0x000fd00000410000 */
[----:B------:R-:W0:Y:S01]  /*89f0*/  @P2 MUFU.RCP R2, R10 ;  /* 0x0000000a00022308 */ /* 0x000e220000001000 */
[-C--:B------:R-:W-:Y:S01]  /*8a00*/  FMUL.FTZ R28, R28, R7.reuse ;  /* 0x000000071c1c7220 */ /* 0x080fe20000410000 */
[-C--:B------:R-:W-:Y:S01]  /*8a10*/  FMUL.FTZ R29, R29, R7.reuse ;  /* 0x000000071d1d7220 */ /* 0x080fe20000410000 */
[-C--:B------:R-:W-:Y:S01]  /*8a20*/  FMUL.FTZ R32, R32, R7.reuse ;  /* 0x0000000720207220 */ /* 0x080fe20000410000 */
[-C--:B------:R-:W-:Y:S01]  /*8a30*/  FMUL.FTZ R33, R33, R7.reuse ;  /* 0x0000000721217220 */ /* 0x080fe20000410000 */
[-C--:B------:R-:W-:Y:S01]  /*8a40*/  FMUL.FTZ R36, R36, R7.reuse ;  /* 0x0000000724247220 */ /* 0x080fe20000410000 */
[-C--:B------:R-:W-:Y:S01]  /*8a50*/  FMUL.FTZ R37, R37, R7.reuse ;  /* 0x0000000725257220 */ /* 0x080fe20000410000 */
[-C--:B------:R-:W-:Y:S01]  /*8a60*/  FMUL.FTZ R40, R40, R7.reuse ;  /* 0x0000000728287220 */ /* 0x080fe20000410000 */
[----:B------:R2:W3:Y:S01]  /*8a70*/  @P2 MUFU.LG2 R9, R10 ;  /* 0x0000000a00092308 */ /* 0x0004e20000000c00 */
        /* <DEDUP_REMOVED lines=8> */
[----:B0-----:R0:W-:Y:S01]  /*8b00*/  @!P0 STS [R0+0x28820], R2 ;  /* 0x0288200200008388 */ /* 0x0011e20000000800 */
[----:B--2---:R-:W-:-:S02]  /*8b10*/  IMAD.U32 R10, RZ, RZ, UR14 ;  /* 0x0000000eff0a7e24 */ /* 0x004fc4000f8e00ff */
        /* <DEDUP_REMOVED lines=8> */
[----:B0-----:R-:W-:Y:S01]  /*8ba0*/  MOV R0, UR14 ;  /* 0x0000000e00007c02 */ /* 0x001fe20008000f00 */
        /* <DEDUP_REMOVED lines=41> */
[----:B------:R-:W-:Y:S01]  /*8e40*/  @P1 FMUL.FTZ R7, R8, 0.69314718246459960938 ;  /* 0x3f31721808071820 */ /* 0x000fe20000410000 */
[----:B---3--:R-:W-:Y:S01]  /*8e50*/  @P2 FMUL.FTZ R9, R9, 0.69314718246459960938 ;  /* 0x3f31721809092820 */ /* 0x008fe20000410000 */
        /* <DEDUP_REMOVED lines=68> */
.L_x_7258:
[----:B------:R-:W-:Y:S05]  /*92a0*/  @P0 BRA `(.L_x_7306) ;  /* 0x0000002000f80947 */ /* 0x000fea0003800000 */
[----:B------:R-:W0:Y:S01]  /*92b0*/  S2R R0, SR_TID.X ;  /* 0x0000000000007919 */ /* 0x000e220000002100 */
[----:B------:R-:W2:Y:S01]  /*92c0*/  S2UR UR5, SR_CgaCtaId ;  /* 0x00000000000579c3 */ /* 0x000ea20000008800 */
[----:B------:R-:W-:Y:S01]  /*92d0*/  UMOV UR4, 0x400 ;  /* 0x0000040000047882 */ /* 0x000fe20000000000 */
[----:B------:R-:W-:-:S06]  /*92e0*/  IMAD R2, RZ, RZ, -UR42 ;  /* 0x8000002aff027e24 */ /* 0x000fcc000f8e02ff */
[----:B------:R-:W-:Y:S08]  /*92f0*/  BAR.SYNC.DEFER_BLOCKING 0x1, 0x100 ;  /* 0x0044000000007b1d */ /* 0x000ff00000010000 */
[----:B------:R-:W3:Y:S08]  /*9300*/  S2UR UR6, SR_CTAID.Y ;  /* 0x00000000000679c3 */ /* 0x000ef00000002600 */
[----:B------:R-:W3:Y:S01]  /*9310*/  LDC R3, c[0x0][0xc50] ;  /* 0x00031400ff037b82 */ /* 0x000ee20000000800 */
[----:B--2---:R-:W-:-:S07]  /*9320*/  ULEA UR4, UR5, UR4, 0x18 ;  /* 0x0000000405047291 */ /* 0x004fce000f8ec03f */
[----:B------:R-:W2:Y:S01]  /*9330*/  LDC R7, c[0x0][0xbe8] ;  /* 0x0002fa00ff077b82 */ /* 0x000ea20000000800 */
[----:B------:R-:W-:Y:S01]  /*9340*/  UIADD3 UR4, UR4, 0x28c20, URZ ;  /* 0x00028c2004047890 */ /* 0x000fe2000fffe03f */
[----:B0-----:R-:W-:-:S03]  /*9350*/  VIADD R18, R0, 0xffffff80 ;  /* 0xffffff8000127836 */ /* 0x001fc60000000000 */
[----:B------:R-:W-:Y:S02]  /*9360*/  UPRMT UR4, URZ, 0x654, UR4 ;  /* 0x000006543f047896 */ /* 0x000fe40008000004 */
[----:B------:R-:W-:-:S04]  /*9370*/  SHF.R.S32.HI R21, RZ, 0x1f, R18 ;  /* 0x0000001fff157819 */ /* 0x000fc80000011412 */
[----:B------:R-:W-:Y:S01]  /*9380*/  LEA.HI R4, R21, R18, RZ, 0x7 ;  /* 0x0000001215047211 */ /* 0x000fe200078f38ff */
[----:B---3--:R-:W-:Y:S01]  /*9390*/  IMAD R2, R3, R2, UR6 ;  /* 0x0000000603027e24 */ /* 0x008fe2000f8e0202 */
[----:B------:R-:W-:Y:S01]  /*93a0*/  USHF.R.S32.HI UR6, URZ, 0x1f, UR42 ;  /* 0x0000001f3f067899 */ /* 0x000fe2000801142a */
[----:B------:R-:W-:Y:S01]  /*93b0*/  SYNCS.ARRIVE.TRANS64.RED.A1T0 RZ, [UR4], RZ ;  /* 0x000000ffffff79a7 */ /* 0x000fe20008100404 */
[----:B------:R-:W-:Y:S02]  /*93c0*/  SHF.R.S32.HI R0, RZ, 0x7, R4 ;  /* 0x00000007ff007819 */ /* 0x000fe40000011404 */
[----:B------:R-:W-:Y:S02]  /*93d0*/  LOP3.LUT R9, R4, 0xffffff80, RZ, 0xc0, !PT ;  /* 0xffffff8004097812 */ /* 0x000fe400078ec0ff */
[----:B------:R-:W-:Y:S01]  /*93e0*/  SHF.R.S32.HI R3, RZ, 0x1f, R2 ;  /* 0x0000001fff037819 */ /* 0x000fe20000011402 */
[----:B------:R-:W0:Y:S01]  /*93f0*/  SHFL.IDX PT, R10, R0, RZ, 0x1f ;  /* 0x00001fff000a7589 */ /* 0x000e2200000e0000 */
[----:B------:R-:W-:-:S02]  /*9400*/  IADD3 R8, R18, -R9, RZ ;  /* 0x8000000912087210 */ /* 0x000fc40007ffe0ff */
[----:B--2---:R-:W-:Y:S02]  /*9410*/  ISETP.NE.AND P1, PT, R7, 0x1, PT ;  /* 0x000000010700780c */ /* 0x004fe40003f25270 */
[----:B------:R-:W-:-:S04]  /*9420*/  SHF.R.S32.HI R155, RZ, 0x1f, R8 ;  /* 0x0000001fff9b7819 */ /* 0x000fc80000011408 */
[----:B------:R-:W-:-:S04]  /*9430*/  LEA.HI R9, R155, R8, RZ, 0x2 ;  /* 0x000000089b097211 */ /* 0x000fc800078f10ff */
[----:B------:R-:W-:Y:S02]  /*9440*/  SHF.R.S32.HI R154, RZ, 0x2, R9 ;  /* 0x00000002ff9a7819 */ /* 0x000fe40000011409 */
[----:B0-----:R-:W-:-:S13]  /*9450*/  ISETP.NE.AND P0, PT, R10, RZ, PT ;  /* 0x000000ff0a00720c */ /* 0x001fda0003f05270 */
[----:B------:R-:W-:Y:S05]  /*9460*/  @P0 BRA `(.L_x_7307) ;  /* 0x0000000400440947 */ /* 0x000fea0003800000 */
[----:B------:R-:W0:Y:S01]  /*9470*/  LDC R19, c[0x0][0xbe8] ;  /* 0x0002fa00ff137b82 */ /* 0x000e220000000800 */
[----:B------:R-:W-:Y:S01]  /*9480*/  LOP3.LUT R11, R4, 0xffffff80, RZ, 0xc0, !PT ;  /* 0xffffff80040b7812 */ /* 0x000fe200078ec0ff */
[----:B------:R-:W2:Y:S01]  /*9490*/  S2R R23, SR_CTAID.X ;  /* 0x0000000000177919 */ /* 0x000ea20000002500 */
[----:B------:R-:W-:Y:S01]  /*94a0*/  LEA.HI R10, R21, R18, RZ, 0x2 ;  /* 0x00000012150a7211 */ /* 0x000fe200078f10ff */
[----:B------:R-:W-:Y:S02]  /*94b0*/  ULDC.64 UR4, c[0x0][0xbd0] ;  /* 0x0002f40000047ab9 */ /* 0x000fe40000000a00 */
[----:B------:R-:W-:Y:S01]  /*94c0*/  IMAD.IADD R20, R18, 0x1, -R11 ;  /* 0x0000000112147824 */ /* 0x000fe200078e0a0b */
[----:B------:R-:W-:Y:S01]  /*94d0*/  LOP3.LUT R17, R10, 0xfffffffc, RZ, 0xc0, !PT ;  /* 0xfffffffc0a117812 */ /* 0x000fe200078ec0ff */
[----:B------:R-:W3:Y:S01]  /*94e0*/  S2UR UR7, SR_CTAID.Z ;  /* 0x00000000000779c3 */ /* 0x000ee20000002700 */
[----:B------:R-:W-:Y:S02]  /*94f0*/  UIMAD.WIDE.U32 UR8, UR42, UR4, URZ ;  /* 0x000000042a0872a5 */ /* 0x000fe4000f8e003f */
[----:B------:R-:W-:Y:S01]  /*9500*/  SHF.R.S32.HI R11, RZ, 0x1f, R20 ;  /* 0x0000001fff0b7819 */ /* 0x000fe20000011414 */
[----:B------:R-:W-:Y:S01]  /*9510*/  IMAD.IADD R10, R18, 0x1, -R17 ;  /* 0x00000001120a7824 */ /* 0x000fe200078e0a11 */
[----:B------:R-:W-:-:S02]  /*9520*/  UIMAD UR4, UR6, UR4, URZ ;  /* 0x00000004060472a4 */ /* 0x000fc4000f8e023f */
[C---:B------:R-:W-:Y:S01]  /*9530*/  LEA.HI R22, R11.reuse, R20, RZ, 0x2 ;  /* 0x000000140b167211 */ /* 0x040fe200078f10ff */
[----:B------:R-:W4:Y:S01]  /*9540*/  LDC.64 R14, c[0x0][0xbd8] ;  /* 0x0002f600ff0e7b82 */ /* 0x000f220000000a00 */
[----:B------:R-:W-:Y:S01]  /*9550*/  LEA.HI R12, R10, R10, RZ, 0x1 ;  /* 0x0000000a0a0c7211 */ /* 0x000fe200078f08ff */
[----:B------:R-:W-:Y:S01]  /*9560*/  UIMAD UR4, UR42, UR5, UR4 ;  /* 0x000000052a0472a4 */ /* 0x000fe2000f8e0204 */
[--C-:B------:R-:W-:Y:S02]  /*9570*/  SHF.R.S32.HI R4, RZ, 0x2, R22.reuse ;  /* 0x00000002ff047819 */ /* 0x100fe40000011416 */
[----:B-1----:R-:W-:Y:S01]  /*9580*/  SHF.R.S32.HI R13, RZ, 0x1f, R22 ;  /* 0x0000001fff0d7819 */ /* 0x002fe20000011416 */
[----:B------:R-:W-:Y:S01]  /*9590*/  UIADD3 UR4, UR9, UR4, URZ ;  /* 0x0000000409047290 */ /* 0x000fe2000fffe03f */
[----:B------:R-:W-:Y:S02]  /*95a0*/  LEA.HI R11, R11, R20, RZ, 0x5 ;  /* 0x000000140b0b7211 */ /* 0x000fe400078f28ff */
[----:B0-----:R-:W-:-:S02]  /*95b0*/  ISETP.NE.AND P0, PT, R19, 0x1, PT ;  /* 0x000000011300780c */ /* 0x001fc40003f05270 */
[----:B------:R-:W-:Y:S02]  /*95c0*/  LEA.HI R13, R13, R4, RZ, 0x3 ;  /* 0x000000040d0d7211 */ /* 0x000fe400078f18ff */
[----:B------:R-:W-:Y:S02]  /*95d0*/  LOP3.LUT R153, R12, 0x1ffffffe, RZ, 0xc0, !PT ;  /* 0x1ffffffe0c997812 */ /* 0x000fe400078ec0ff */
[----:B------:R-:W-:Y:S01]  /*95e0*/  LOP3.LUT R13, R13, 0xfffffff8, RZ, 0xc0, !PT ;  /* 0xfffffff80d0d7812 */ /* 0x000fe200078ec0ff */
[----:B---3--:R-:W-:Y:S01]  /*95f0*/  USHF.R.S32.HI UR5, URZ, 0x1f, UR7 ;  /* 0x0000001f3f057899 */ /* 0x008fe20008011407 */
[----:B------:R-:W-:Y:S01]  /*9600*/  SHF.R.S32.HI R11, RZ, 0x5, R11 ;  /* 0x00000005ff0b7819 */ /* 0x000fe2000001140b */
[----:B------:R-:W-:Y:S01]  /*9610*/  IMAD.IADD R153, R10, 0x1, -R153 ;  /* 0x000000010a997824 */ /* 0x000fe200078e0a99 */
[----:B------:R-:W-:Y:S02]  /*9620*/  IADD3 R4, R4, -R13, RZ ;  /* 0x8000000d04047210 */ /* 0x000fe40007ffe0ff */
[----:B------:R-:W-:Y:S01]  /*9630*/  MOV R10, UR8 ;  /* 0x00000008000a7c02 */ /* 0x000fe20008000f00 */
[----:B------:R-:W0:Y:S02]  /*9640*/  @P0 LDC R13, c[0x0][0xbec] ;  /* 0x0002fb00ff0d0b82 */ /* 0x000e240000000800 */
[----:B------:R-:W-:-:S02]  /*9650*/  IMAD R152, R11, 0x10, R4 ;  /* 0x000000100b987824 */ /* 0x000fc400078e0204 */
[C---:B----4-:R-:W-:Y:S02]  /*9660*/  IMAD R12, R14.reuse, UR5, RZ ;  /* 0x000000050e0c7c24 */ /* 0x050fe4000f8e02ff */
[----:B------:R-:W-:Y:S02]  /*9670*/  IMAD R4, R153, 0x8, R152 ;  /* 0x0000000899047824 */ /* 0x000fe400078e0298 */
[----:B------:R-:W1:Y:S01]  /*9680*/  @P0 LDC R17, c[0x0][0xbf0] ;  /* 0x0002fc00ff110b82 */ /* 0x000e620000000800 */
[----:B------:R-:W-:Y:S01]  /*9690*/  IMAD.U32 R11, RZ, RZ, UR9 ;  /* 0x00000009ff0b7e24 */ /* 0x000fe2000f8e00ff */
[----:B------:R-:W-:Y:S01]  /*96a0*/  MOV R11, UR4 ;  /* 0x00000004000b7c02 */ /* 0x000fe20008000f00 */
[----:B--2---:R-:W-:Y:S01]  /*96b0*/  IMAD R4, R23, 0x40, R4 ;  /* 0x0000004017047824 */ /* 0x004fe200078e0204 */
[----:B------:R-:W-:Y:S01]  /*96c0*/  ULDC.64 UR4, c[0x0][0xbe0] ;  /* 0x0002f80000047ab9 */ /* 0x000fe20000000a00 */
[----:B------:R-:W-:Y:S02]  /*96d0*/  IMAD R15, R15, UR7, R12 ;  /* 0x000000070f0f7c24 */ /* 0x000fe4000f8e020c */
[----:B------:R-:W-:-:S04]  /*96e0*/  IMAD.WIDE.U32 R10, R14, UR7, R10 ;  /* 0x000000070e0a7c25 */ /* 0x000fc8000f8e000a */
[----:B------:R-:W-:Y:S01]  /*96f0*/  IMAD R23, R23, 0x40, R152 ;  /* 0x0000004017177824 */ /* 0x000fe200078e0298 */
[----:B------:R-:W-:Y:S01]  /*9700*/  IADD3 R11, R11, R15, RZ ;  /* 0x0000000f0b0b7210 */ /* 0x000fe20007ffe0ff */
[----:B0-----:R-:W-:-:S04]  /*9710*/  @P0 IMAD.HI.U32 R12, R4, R13, RZ ;  /* 0x0000000d040c0227 */ /* 0x001fc800078e00ff */
[----:B------:R-:W-:Y:S02]  /*9720*/  IMAD.MOV.U32 R13, RZ, RZ, R4 ;  /* 0x000000ffff0d7224 */ /* 0x000fe400078e0004 */
[----:B------:R-:W-:Y:S01]  /*9730*/  IMAD.WIDE.U32 R10, R2, UR4, R10 ;  /* 0x00000004020a7c25 */ /* 0x000fe2000f8e000a */
[----:B-1----:R-:W-:-:S03]  /*9740*/  @P0 SHF.R.U32.HI R13, RZ, R17, R12 ;  /* 0x00000011ff0d0219 */ /* 0x002fc6000001160c */
[----:B------:R-:W-:Y:S01]  /*9750*/  IMAD R17, R3, UR4, RZ ;  /* 0x0000000403117c24 */ /* 0x000fe2000f8e02ff */
[----:B------:R-:W-:Y:S01]  /*9760*/  IADD3 R10, P0, R13, R10, RZ ;  /* 0x0000000a0d0a7210 */ /* 0x000fe20007f1e0ff */
[----:B------:R-:W-:Y:S02]  /*9770*/  IMAD.MOV R15, RZ, RZ, -R13 ;  /* 0x000000ffff0f7224 */ /* 0x000fe400078e0a0d */
[----:B------:R-:W-:Y:S01]  /*9780*/  IMAD R12, R2, UR5, R17 ;  /* 0x00000005020c7c24 */ /* 0x000fe2000f8e0211 */
[----:B------:R-:W-:Y:S01]  /*9790*/  SHF.R.S32.HI R17, RZ, 0x1f, R13 ;  /* 0x0000001fff117819 */ /* 0x000fe2000001140d */
[----:B------:R-:W-:Y:S01]  /*97a0*/  IMAD R15, R19, R15, R4 ;  /* 0x0000000f130f7224 */ /* 0x000fe200078e0204 */
[----:B------:R-:W-:Y:S01]  /*97b0*/  ULDC.64 UR4, c[0x0][0xbc8] ;  /* 0x0002f20000047ab9 */ /* 0x000fe20000000a00 */
[----:B------:R-:W-:Y:S02]  /*97c0*/  LOP3.LUT R13, R22, 0x7ffffffc, RZ, 0xc0, !PT ;  /* 0x7ffffffc160d7812 */ /* 0x000fe400078ec0ff */
[----:B------:R-:W-:-:S02]  /*97d0*/  IADD3.X R11, R17, R11, R12, P0, !PT ;  /* 0x0000000b110b7210 */ /* 0x000fc400007fe40c */
[----:B------:R-:W-:Y:S01]  /*97e0*/  SHF.R.S32.HI R4, RZ, 0x1f, R15 ;  /* 0x0000001fff047819 */ /* 0x000fe2000001140f */
[----:B------:R-:W-:Y:S02]  /*97f0*/  IMAD.IADD R20, R20, 0x1, -R13 ;  /* 0x0000000114147824 */ /* 0x000fe400078e0a0d */
[----:B------:R-:W-:-:S04]  /*9800*/  IMAD.WIDE.U32 R10, R15, UR4, R10 ;  /* 0x000000040f0a7c25 */ /* 0x000fc8000f8e000a */
[----:B------:R-:W-:-:S04]  /*9810*/  IMAD R4, R4, UR4, RZ ;  /* 0x0000000404047c24 */ /* 0x000fc8000f8e02ff */
[----:B------:R-:W-:Y:S01]  /*9820*/  IMAD R15, R15, UR5, R4 ;  /* 0x000000050f0f7c24 */ /* 0x000fe2000f8e0204 */
[----:B------:R-:W-:Y:S01]  /*9830*/  ULDC.64 UR4, c[0x0][0xba8] ;  /* 0x0002ea0000047ab9 */ /* 0x000fe20000000a00 */
[-C--:B------:R-:W-:Y:S02]  /*9840*/  LEA.HI R4, R0, R0.reuse, RZ, 0x1 ;  /* 0x0000000000047211 */ /* 0x080fe400078f08ff */
[----:B------:R-:W-:Y:S01]  /*9850*/  IMAD.IADD R11, R11, 0x1, R15 ;  /* 0x000000010b0b7824 */ /* 0x000fe200078e020f */
[----:B------:R-:W-:Y:S01]  /*9860*/  LEA R16, P0, R10, UR4, 0x2 ;  /* 0x000000040a107c11 */ /* 0x000fe2000f8010ff */
[----:B------:R-:W-:Y:S01]  /*9870*/  ULDC UR4, c[0x0][0xa88] ;  /* 0x0002a20000047ab9 */ /* 0x000fe20000000800 */
[----:B------:R-:W-:Y:S01]  /*9880*/  LOP3.LUT R15, R4, 0xfffffe, RZ, 0xc0, !PT ;  /* 0x00fffffe040f7812 */ /* 0x000fe200078ec0ff */
[----:B------:R-:W-:Y:S01]  /*9890*/  IMAD R4, R19, UR4, RZ ;  /* 0x0000000413047c24 */ /* 0x000fe2000f8e02ff */
[----:B------:R-:W-:Y:S01]  /*98a0*/  LEA.HI.X R17, R10, UR5, R11, 0x2, P0 ;  /* 0x000000050a117c11 */ /* 0x000fe200080f140b */
[----:B------:R-:W-:Y:S01]  /*98b0*/  SHFL.IDX PT, R12, R16, 0x1, 0x1c1f ;  /* 0x003c1f00100c7f89 */ /* 0x000fe200000e0000 */
[----:B------:R-:W-:Y:S01]  /*98c0*/  IADD3 R14, -R15, R0, RZ ;  /* 0x000000000f0e7210 */ /* 0x000fe20007ffe1ff */
[----:B------:R-:W-:-:S02]  /*98d0*/  IMAD.SHL.U32 R15, R20, 0x2, RZ ;  /* 0x00000002140f7824 */ /* 0x000fc400078e00ff */
[----:B------:R-:W-:Y:S01]  /*98e0*/  SHFL.IDX PT, R10, R16, RZ, 0x1c1f ;  /* 0x001c1fff100a7589 */ /* 0x000fe200000e0000 */
[----:B------:R-:W-:-:S03]  /*98f0*/  LEA R14, -R14, RZ, 0x8 ;  /* 0x000000ff0e0e7211 */ /* 0x000fc600078e41ff */
[----:B------:R-:W0:Y:S01]  /*9900*/  SHFL.IDX PT, R11, R17, RZ, 0x1c1f ;  /* 0x001c1fff110b7589 */ /* 0x000e2200000e0000 */
[----:B------:R-:W-:Y:S01]  /*9910*/  ISETP.NE.AND P0, PT, R15, R14, PT ;  /* 0x0000000e0f00720c */ /* 0x000fe20003f05270 */
[C---:B------:R-:W-:Y:S02]  /*9920*/  VIADD R15, R23.reuse, 0x8 ;  /* 0x00000008170f7836 */ /* 0x040fe40000000000 */
[----:B------:R-:W1:Y:S01]  /*9930*/  SHFL.IDX PT, R13, R17, 0x1, 0x1c1f ;  /* 0x003c1f00110d7f89 */ /* 0x000e6200000e0000 */
[-C--:B------:R-:W-:Y:S02]  /*9940*/  ISETP.GE.OR P2, PT, R23, R4.reuse, P0 ;  /* 0x000000041700720c */ /* 0x080fe40000746670 */
[----:B------:R-:W-:-:S11]  /*9950*/  ISETP.GE.OR P0, PT, R15, R4, P0 ;  /* 0x000000040f00720c */ /* 0x000fd60000706670 */
[----:B0-----:R0:W-:Y:S04]  /*9960*/  @!P2 ST.E desc[UR36][R10.64], R6 ;  /* 0x000000060a00a985 */ /* 0x0011e8000c101924 */
[----:B-1----:R0:W-:Y:S02]  /*9970*/  @!P0 ST.E desc[UR36][R12.64], R5 ;  /* 0x000000050c008985 */ /* 0x0021e4000c101924 */
.L_x_7307:
[----:B------:R-:W2:Y:S01]  /*9980*/  S2R R14, SR_CTAID.X ;  /* 0x00000000000e7919 */ /* 0x000ea20000002500 */
[----:B------:R-:W3:Y:S01]  /*9990*/  S2UR UR7, SR_CTAID.Z ;  /* 0x00000000000779c3 */ /* 0x000ee20000002700 */
[----:B------:R-:W-:Y:S01]  /*99a0*/  LEA.HI R21, R21, R18, RZ, 0x2 ;  /* 0x0000001215157211 */ /* 0x000fe200078f10ff */
[----:B------:R-:W-:Y:S01]  /*99b0*/  ULDC.64 UR8, c[0x0][0xb38] ;  /* 0x0002ce0000087ab9 */ /* 0x000fe20000000a00 */
[----:B0-----:R-:W-:Y:S01]  /*99c0*/  SHF.R.S32.HI R5, RZ, 0x1f, R9 ;  /* 0x0000001fff057819 */ /* 0x001fe20000011409 */
[----:B------:R-:W-:Y:S01]  /*99d0*/  UIMAD UR6, UR6, UR8, URZ ;  /* 0x00000008060672a4 */ /* 0x000fe2000f8e023f */
[----:B------:R-:W-:Y:S01]  /*99e0*/  LOP3.LUT R21, R21, 0xfffffffc, RZ, 0xc0, !PT ;  /* 0xfffffffc15157812 */ /* 0x000fe200078ec0ff */
[----:B------:R-:W-:Y:S01]  /*99f0*/  UIMAD.WIDE.U32 UR4, UR42, UR8, URZ ;  /* 0x000000082a0472a5 */ /* 0x000fe2000f8e003f */
[----:B------:R-:W-:Y:S01]  /*9a00*/  LEA.HI R5, R5, R154, RZ, 0x3 ;  /* 0x0000009a05057211 */ /* 0x000fe200078f18ff */
[----:B-1----:R-:W0:Y:S01]  /*9a10*/  LDC.64 R12, c[0x0][0xb40] ;  /* 0x0002d000ff0c7b82 */ /* 0x002e220000000a00 */
[----:B------:R-:W-:Y:S01]  /*9a20*/  IADD3 R21, R18, -R21, RZ ;  /* 0x8000001512157210 */ /* 0x000fe20007ffe0ff */
[----:B------:R-:W-:Y:S01]  /*9a30*/  UIMAD UR6, UR42, UR9, UR6 ;  /* 0x000000092a0672a4 */ /* 0x000fe2000f8e0206 */
[----:B------:R-:W-:Y:S01]  /*9a40*/  LOP3.LUT R5, R5, 0xfffffff8, RZ, 0xc0, !PT ;  /* 0xfffffff805057812 */ /* 0x000fe200078ec0ff */
[----:B------:R-:W-:Y:S01]  /*9a50*/  BSSY B0, `(.L_x_7308) ;  /* 0x00000fc000007945 */ /* 0x000fe20003800000 */
[----:B------:R-:W-:Y:S01]  /*9a60*/  LEA.HI R4, R21, R21, RZ, 0x1 ;  /* 0x0000001515047211 */ /* 0x000fe200078f08ff */
[----:B------:R-:W-:Y:S01]  /*9a70*/  UIADD3 UR6, UR5, UR6, URZ ;  /* 0x0000000605067290 */ /* 0x000fe2000fffe03f */
[----:B------:R-:W-:Y:S01]  /*9a80*/  LEA.HI R155, R155, R8, RZ, 0x5 ;  /* 0x000000089b9b7211 */ /* 0x000fe200078f28ff */
[----:B------:R-:W1:Y:S01]  /*9a90*/  @P1 LDC R10, c[0x0][0xbec] ;  /* 0x0002fb00ff0a1b82 */ /* 0x000e620000000800 */
[----:B------:R-:W-:Y:S01]  /*9aa0*/  IMAD.IADD R154, R154, 0x1, -R5 ;  /* 0x000000019a9a7824 */ /* 0x000fe200078e0a05 */
[----:B------:R-:W-:-:S02]  /*9ab0*/  LOP3.LUT R4, R4, 0x1ffffffe, RZ, 0xc0, !PT ;  /* 0x1ffffffe04047812 */ /* 0x000fc400078ec0ff */
[----:B------:R-:W-:Y:S02]  /*9ac0*/  SHF.R.S32.HI R155, RZ, 0x5, R155 ;  /* 0x00000005ff9b7819 */ /* 0x000fe4000001149b */
[----:B------:R-:W-:Y:S01]  /*9ad0*/  MOV R5, UR5 ;  /* 0x0000000500057c02 */ /* 0x000fe20008000f00 */
[----:B------:R-:W-:Y:S01]  /*9ae0*/  IMAD.IADD R4, R21, 0x1, -R4 ;  /* 0x0000000115047824 */ /* 0x000fe200078e0a04 */
[----:B------:R-:W4:Y:S01]  /*9af0*/  @P1 LDC R17, c[0x0][0xbf0] ;  /* 0x0002fc00ff111b82 */ /* 0x000f220000000800 */
[----:B------:R-:W-:Y:S01]  /*9b00*/  LEA R155, R155, R154, 0x4 ;  /* 0x0000009a9b9b7211 */ /* 0x000fe200078e20ff */
[----:B---3--:R-:W-:Y:S01]  /*9b10*/  USHF.R.S32.HI UR8, URZ, 0x1f, UR7 ;  /* 0x0000001f3f087899 */ /* 0x008fe20008011407 */
[----:B------:R-:W-:Y:S01]  /*9b20*/  IMAD.U32 R5, RZ, RZ, UR6 ;  /* 0x00000006ff057e24 */ /* 0x000fe2000f8e00ff */
[----:B------:R-:W-:Y:S02]  /*9b30*/  LOP3.LUT R9, R9, 0x7ffffffc, RZ, 0xc0, !PT ;  /* 0x7ffffffc09097812 */ /* 0x000fe400078ec0ff */
[----:B------:R-:W-:-:S02]  /*9b40*/  IMAD R11, R4, 0x8, R155 ;  /* 0x00000008040b7824 */ /* 0x000fc400078e029b */
[----:B------:R-:W-:Y:S01]  /*9b50*/  IMAD.U32 R4, RZ, RZ, UR4 ;  /* 0x00000004ff047e24 */ /* 0x000fe2000f8e00ff */
[----:B------:R-:W-:Y:S01]  /*9b60*/  ULDC.64 UR4, c[0x0][0xb48] ;  /* 0x0002d20000047ab9 */ /* 0x000fe20000000a00 */
[----:B0-----:R-:W-:Y:S02]  /*9b70*/  IMAD R6, R12, UR8, RZ ;  /* 0x000000080c067c24 */ /* 0x001fe4000f8e02ff */
[----:B--2---:R-:W-:Y:S02]  /*9b80*/  IMAD R15, R14, 0x40, R11 ;  /* 0x000000400e0f7824 */ /* 0x004fe400078e020b */
[----:B------:R-:W-:Y:S02]  /*9b90*/  IMAD R13, R13, UR7, R6 ;  /* 0x000000070d0d7c24 */ /* 0x000fe4000f8e0206 */
[----:B-1----:R-:W-:Y:S01]  /*9ba0*/  @P1 IMAD.HI.U32 R10, R15, R10, RZ ;  /* 0x0000000a0f0a1227 */ /* 0x002fe200078e00ff */
[----:B------:R-:W-:-:S03]  /*9bb0*/  MOV R11, R15 ;  /* 0x0000000f000b7202 */ /* 0x000fc60000000f00 */
[----:B------:R-:W-:-:S04]  /*9bc0*/  IMAD.WIDE.U32 R4, R12, UR7, R4 ;  /* 0x000000070c047c25 */ /* 0x000fc8000f8e0004 */
[----:B------:R-:W-:Y:S01]  /*9bd0*/  IMAD R3, R3, UR4, RZ ;  /* 0x0000000403037c24 */ /* 0x000fe2000f8e02ff */
[----:B----4-:R-:W-:Y:S01]  /*9be0*/  @P1 SHF.R.U32.HI R11, RZ, R17, R10 ;  /* 0x00000011ff0b1219 */ /* 0x010fe2000001160a */
[----:B------:R-:W-:Y:S02]  /*9bf0*/  IMAD.IADD R5, R5, 0x1, R13 ;  /* 0x0000000105057824 */ /* 0x000fe400078e020d */
[C---:B------:R-:W-:Y:S01]  /*9c00*/  IMAD R13, R2.reuse, UR5, R3 ;  /* 0x00000005020d7c24 */ /* 0x040fe2000f8e0203 */
[----:B------:R-:W-:Y:S01]  /*9c10*/  SHF.R.S32.HI R6, RZ, 0x1f, R11 ;  /* 0x0000001fff067819 */ /* 0x000fe2000001140b */
[----:B------:R-:W-:Y:S01]  /*9c20*/  IMAD.WIDE.U32 R2, R2, UR4, R4 ;  /* 0x0000000402027c25 */ /* 0x000fe2000f8e0004 */
[----:B------:R-:W-:-:S03]  /*9c30*/  ULDC.64 UR4, c[0x0][0xb30] ;  /* 0x0002cc0000047ab9 */ /* 0x000fc60000000a00 */
[----:B------:R-:W-:Y:S01]  /*9c40*/  IMAD.MOV R10, RZ, RZ, -R11 ;  /* 0x000000ffff0a7224 */ /* 0x000fe200078e0a0b */
[----:B------:R-:W-:Y:S01]  /*9c50*/  IADD3 R3, R3, R13, RZ ;  /* 0x0000000d03037210 */ /* 0x000fe20007ffe0ff */
[----:B------:R-:W-:Y:S02]  /*9c60*/  IMAD R6, R6, UR4, RZ ;  /* 0x0000000406067c24 */ /* 0x000fe4000f8e02ff */
[----:B------:R-:W-:Y:S02]  /*9c70*/  IMAD R5, R7, R10, R15 ;  /* 0x0000000a07057224 */ /* 0x000fe400078e020f */
[C---:B------:R-:W-:Y:S01]  /*9c80*/  IMAD R13, R11.reuse, UR5, R6 ;  /* 0x000000050b0d7c24 */ /* 0x040fe2000f8e0206 */
[----:B------:R-:W-:Y:S01]  /*9c90*/  LEA.HI R6, R0, R0, RZ, 0x1 ;  /* 0x0000000000067211 */ /* 0x000fe200078f08ff */
        /* <DEDUP_REMOVED lines=9> */
[----:B------:R-:W-:Y:S01]  /*9d30*/  IMAD.IADD R5, R3, 0x1, R11 ;  /* 0x0000000103057824 */ /* 0x000fe200078e020b */
[----:B------:R-:W-:Y:S01]  /*9d40*/  ULDC UR4, c[0x0][0xa88] ;  /* 0x0002a20000047ab9 */ /* 0x000fe20000000800 */
[----:B------:R-:W-:Y:S01]  /*9d50*/  LOP3.LUT R11, R6, 0xfffffe, RZ, 0xc0, !PT ;  /* 0x00fffffe060b7812 */ /* 0x000fe200078ec0ff */
[----:B------:R-:W-:Y:S01]  /*9d60*/  IMAD R6, R7, UR4, RZ ;  /* 0x0000000407067c24 */ /* 0x000fe2000f8e02ff */
[----:B------:R-:W-:Y:S02]  /*9d70*/  LEA R7, R14, R155, 0x6 ;  /* 0x0000009b0e077211 */ /* 0x000fe400078e30ff */
[----:B------:R-:W-:Y:S01]  /*9d80*/  LEA.HI.X R5, R2, UR5, R5, 0x2, P0 ;  /* 0x0000000502057c11 */ /* 0x000fe200080f1405 */
[----:B------:R-:W-:Y:S01]  /*9d90*/  IMAD.IADD R11, R0, 0x1, -R11 ;  /* 0x00000001000b7824 */ /* 0x000fe200078e0a0b */
[----:B------:R-:W-:Y:S01]  /*9da0*/  ISETP.GE.AND P0, PT, R7, R6, PT ;  /* 0x000000060700720c */ /* 0x000fe20003f06270 */
[----:B------:R-:W-:Y:S01]  /*9db0*/  IMAD.IADD R0, R8, 0x1, -R9 ;  /* 0x0000000108007824 */ /* 0x000fe200078e0a09 */
[----:B------:R0:W1:Y:S04]  /*9dc0*/  SHFL.IDX PT, R2, R4, RZ, 0x1c1f ;  /* 0x001c1fff04027589 */ /* 0x00006800000e0000 */
[----:B------:R-:W-:Y:S01]  /*9dd0*/  LEA R0, R11, R0, 0x7 ;  /* 0x000000000b007211 */ /* 0x000fe200078e38ff */
[----:B------:R0:W2:Y:S04]  /*9de0*/  SHFL.IDX PT, R3, R5, RZ, 0x1c1f ;  /* 0x001c1fff05037589 */ /* 0x0000a800000e0000 */
[----:B------:R-:W-:-:S02]  /*9df0*/  IMAD.SHL.U32 R0, R0, 0x2, RZ ;  /* 0x0000000200007824 */ /* 0x000fc400078e00ff */
[----:B------:R-:W-:Y:S05]  /*9e00*/  @P0 BRA `(.L_x_7309) ;  /* 0x0000000c00000947 */ /* 0x000fea0003800000 */
        /* <DEDUP_REMOVED lines=13> */
[----:B------:R-:W-:Y:S01]  /*9ee0*/  VIADD R22, R0, 0x50 ;  /* 0x0000005000167836 */ /* 0x000fe20000000000 */
[----:B------:R-:W-:-:S02]  /*9ef0*/  ISETP.GE.AND P0, PT, R16, UR4, PT ;  /* 0x0000000410007c0c */ /* 0x000fc4000bf06270 */
[----:B------:R-:W-:Y:S02]  /*9f00*/  ISETP.GE.AND P1, PT, R17, UR4, PT ;  /* 0x0000000411007c0c */ /* 0x000fe4000bf26270 */
[----:B------:R-:W-:Y:S02]  /*9f10*/  @!P2 LEA.HI R8, R0, R0, RZ, 0x1 ;  /* 0x000000000008a211 */ /* 0x000fe400078f08ff */
[----:B------:R-:W-:Y:S02]  /*9f20*/  @!P3 LEA.HI R10, R9, R9, RZ, 0x1 ;  /* 0x00000009090ab211 */ /* 0x000fe400078f08ff */
[----:B------:R-:W-:Y:S02]  /*9f30*/  @!P4 LEA.HI R12, R11, R11, RZ, 0x1 ;  /* 0x0000000b0b0cc211 */ /* 0x000fe400078f08ff */
[----:B------:R-:W-:Y:S02]  /*9f40*/  @!P5 LEA.HI R14, R13, R13, RZ, 0x1 ;  /* 0x0000000d0d0ed211 */ /* 0x000fe400078f08ff */
[----:B------:R-:W-:-:S02]  /*9f50*/  @!P2 LOP3.LUT R9, R8, 0xfffffffe, RZ, 0xc0, !PT ;  /* 0xfffffffe0809a812 */ /* 0x000fc400078ec0ff */
[----:B------:R-:W-:Y:S02]  /*9f60*/  @!P3 LOP3.LUT R11, R10, 0xfffffffe, RZ, 0xc0, !PT ;  /* 0xfffffffe0a0bb812 */ /* 0x000fe400078ec0ff */
[----:B------:R-:W-:Y:S01]  /*9f70*/  @!P4 LOP3.LUT R13, R12, 0xfffffffe, RZ, 0xc0, !PT ;  /* 0xfffffffe0c0dc812 */ /* 0x000fe200078ec0ff */
[--C-:B-12---:R-:W-:Y:S01]  /*9f80*/  @!P2 IMAD.WIDE R8, R9, 0x4, R2.reuse ;  /* 0x000000040908a825 */ /* 0x106fe200078e0202 */
[----:B------:R-:W-:Y:S02]  /*9f90*/  @!P5 LOP3.LUT R15, R14, 0xfffffffe, RZ, 0xc0, !PT ;  /* 0xfffffffe0e0fd812 */ /* 0x000fe400078ec0ff */
[----:B------:R-:W-:Y:S01]  /*9fa0*/  IADD3 R20, R0, 0x40, RZ ;  /* 0x0000004000147810 */ /* 0x000fe20007ffe0ff */
        /* <DEDUP_REMOVED lines=9> */
[----:B------:R-:W-:Y:S01]  /*a040*/  ISETP.GE.AND P6, PT, R22, UR4, PT ;  /* 0x0000000416007c0c */ /* 0x000fe2000bfc6270 */
[----:B------:R4:W-:Y:S01]  /*a050*/  @!P5 ST.E.64 desc[UR36][R14.64], R36 ;  /* 0x000000240e00d985 */ /* 0x0009e2000c101b24 */
[----:B------:R-:W-:Y:S01]  /*a060*/  ISETP.GE.AND P5, PT, R21, UR4, PT ;  /* 0x0000000415007c0c */ /* 0x000fe2000bfa6270 */
[----:B-1----:R-:W-:Y:S01]  /*a070*/  VIADD R24, R0, 0x60 ;  /* 0x0000006000187836 */ /* 0x002fe20000000000 */
[----:B------:R-:W-:Y:S02]  /*a080*/  @!P0 LEA.HI R16, R16, R16, RZ, 0x1 ;  /* 0x0000001010108211 */ /* 0x000fe400078f08ff */
[----:B------:R-:W-:-:S02]  /*a090*/  @!P1 LEA.HI R17, R17, R17, RZ, 0x1 ;  /* 0x0000001111119211 */ /* 0x000fc400078f08ff */
[----:B------:R-:W-:Y:S02]  /*a0a0*/  @!P0 LOP3.LUT R9, R16, 0xfffffffe, RZ, 0xc0, !PT ;  /* 0xfffffffe10098812 */ /* 0x000fe400078ec0ff */
[----:B--2---:R-:W-:Y:S02]  /*a0b0*/  @!P1 LOP3.LUT R11, R17, 0xfffffffe, RZ, 0xc0, !PT ;  /* 0xfffffffe110b9812 */ /* 0x004fe400078ec0ff */
        /* <DEDUP_REMOVED lines=8> */
[----:B---3--:R-:W-:Y:S01]  /*a140*/  @!P2 LOP3.LUT R13, R18, 0xfffffffe, RZ, 0xc0, !PT ;  /* 0xfffffffe120da812 */ /* 0x008fe200078ec0ff */
[----:B------:R2:W-:Y:S01]  /*a150*/  @!P1 ST.E.64 desc[UR36][R10.64], R44 ;  /* 0x0000002c0a009985 */ /* 0x0005e2000c101b24 */
[----:B------:R-:W-:Y:S01]  /*a160*/  @!P3 LOP3.LUT R19, R19, 0xfffffffe, RZ, 0xc0, !PT ;  /* 0xfffffffe1313b812 */ /* 0x000fe200078ec0ff */
[----:B------:R-:W-:Y:S01]  /*a170*/  VIADD R18, R0, 0x68 ;  /* 0x0000006800127836 */ /* 0x000fe20000000000 */
[----:B----4-:R-:W-:Y:S01]  /*a180*/  @!P4 LOP3.LUT R15, R20, 0xfffffffe, RZ, 0xc0, !PT ;  /* 0xfffffffe140fc812 */ /* 0x010fe200078ec0ff */
[C---:B------:R-:W-:Y:S01]  /*a190*/  VIADD R20, R0.reuse, 0x78 ;  /* 0x0000007800147836 */ /* 0x040fe20000000000 */
[----:B------:R-:W-:Y:S02]  /*a1a0*/  @!P5 LOP3.LUT R21, R21, 0xfffffffe, RZ, 0xc0, !PT ;  /* 0xfffffffe1515d812 */ /* 0x000fe400078ec0ff */
[----:B------:R-:W-:Y:S02]  /*a1b0*/  IADD3 R23, R0, 0x58, RZ ;  /* 0x0000005800177810 */ /* 0x000fe40007ffe0ff */
[----:B------:R-:W-:Y:S01]  /*a1c0*/  @!P6 LOP3.LUT R17, R22, 0xfffffffe, RZ, 0xc0, !PT ;  /* 0xfffffffe1611e812 */ /* 0x000fe200078ec0ff */
[----:B-1----:R-:W-:Y:S01]  /*a1d0*/  @!P2 IMAD.WIDE R8, R13, 0x4, R2 ;  /* 0x000000040d08a825 */ /* 0x002fe200078e0202 */
[----:B------:R-:W-:-:S02]  /*a1e0*/  ISETP.GE.AND P1, PT, R23, UR4, PT ;  /* 0x0000000417007c0c */ /* 0x000fc4000bf26270 */
[----:B------:R-:W-:Y:S01]  /*a1f0*/  ISETP.GE.AND P0, PT, R24, UR4, PT ;  /* 0x0000000418007c0c */ /* 0x000fe2000bf06270 */
[--C-:B--2---:R-:W-:Y:S01]  /*a200*/  @!P3 IMAD.WIDE R10, R19, 0x4, R2.reuse ;  /* 0x00000004130ab825 */ /* 0x104fe200078e0202 */
[----:B------:R1:W-:Y:S01]  /*a210*/  @!P2 ST.E.64 desc[UR36][R8.64], R48 ;  /* 0x000000300800a985 */ /* 0x0003e2000c101b24 */
[C---:B------:R-:W-:Y:S02]  /*a220*/  IADD3 R19, R0.reuse, 0x70, RZ ;  /* 0x0000007000137810 */ /* 0x040fe40007ffe0ff */
[--C-:B------:R-:W-:Y:S01]  /*a230*/  @!P4 IMAD.WIDE R12, R15, 0x4, R2.reuse ;  /* 0x000000040f0cc825 */ /* 0x100fe200078e0202 */
[----:B------:R2:W-:Y:S01]  /*a240*/  @!P3 ST.E.64 desc[UR36][R10.64], R52 ;  /* 0x000000340a00b985 */ /* 0x0005e2000c101b24 */
[----:B------:R-:W-:Y:S02]  /*a250*/  IADD3 R22, R0, 0x88, RZ ;  /* 0x0000008800167810 */ /* 0x000fe40007ffe0ff */
        /* <DEDUP_REMOVED lines=9> */
[----:B------:R-:W-:Y:S02]  /*a2f0*/  ISETP.GE.AND P3, PT, R22, UR4, PT ;  /* 0x0000000416007c0c */ /* 0x000fe4000bf66270 */
[----:B------:R-:W-:-:S02]  /*a300*/  ISETP.GE.AND P4, PT, R21, UR4, PT ;  /* 0x0000000415007c0c */ /* 0x000fc4000bf86270 */
[----:B------:R-:W-:Y:S02]  /*a310*/  @!P1 LEA.HI R23, R23, R23, RZ, 0x1 ;  /* 0x0000001717179211 */ /* 0x000fe400078f08ff */
[----:B------:R-:W-:Y:S02]  /*a320*/  @!P0 LEA.HI R24, R24, R24, RZ, 0x1 ;  /* 0x0000001818188211 */ /* 0x000fe400078f08ff */
[----:B-1----:R-:W-:Y:S01]  /*a330*/  @!P1 LOP3.LUT R9, R23, 0xfffffffe, RZ, 0xc0, !PT ;  /* 0xfffffffe17099812 */ /* 0x002fe200078ec0ff */
[----:B------:R-:W-:Y:S01]  /*a340*/  VIADD R23, R0, 0x90 ;  /* 0x0000009000177836 */ /* 0x000fe20000000000 */
[----:B--2---:R-:W-:Y:S01]  /*a350*/  @!P0 LOP3.LUT R11, R24, 0xfffffffe, RZ, 0xc0, !PT ;  /* 0xfffffffe180b8812 */ /* 0x004fe200078ec0ff */
        /* <DEDUP_REMOVED lines=9> */
[----:B---3--:R-:W-:Y:S01]  /*a3f0*/  @!P2 LOP3.LUT R13, R18, 0xfffffffe, RZ, 0xc0, !PT ;  /* 0xfffffffe120da812 */ /* 0x008fe200078ec0ff */
[----:B------:R2:W-:Y:S01]  /*a400*/  @!P0 ST.E.64 desc[UR36][R10.64], R72 ;  /* 0x000000480a008985 */ /* 0x0005e2000c101b24 */
[----:B------:R-:W-:Y:S02]  /*a410*/  @!P6 LOP3.LUT R19, R19, 0xfffffffe, RZ, 0xc0, !PT ;  /* 0xfffffffe1313e812 */ /* 0x000fe400078ec0ff */
[----:B----4-:R-:W-:Y:S01]  /*a420*/  @!P5 LOP3.LUT R15, R20, 0xfffffffe, RZ, 0xc0, !PT ;  /* 0xfffffffe140fd812 */ /* 0x010fe200078ec0ff */
[----:B------:R-:W-:Y:S01]  /*a430*/  VIADD R20, R0, 0xb0 ;  /* 0x000000b000147836 */ /* 0x000fe20000000000 */
[----:B------:R-:W-:-:S02]  /*a440*/  @!P4 LOP3.LUT R21, R21, 0xfffffffe, RZ, 0xc0, !PT ;  /* 0xfffffffe1515c812 */ /* 0x000fc400078ec0ff */
[----:B-----5:R-:W-:Y:S01]  /*a450*/  @!P3 LOP3.LUT R17, R22, 0xfffffffe, RZ, 0xc0, !PT ;  /* 0xfffffffe1611b812 */ /* 0x020fe200078ec0ff */
[C---:B------:R-:W-:Y:S01]  /*a460*/  VIADD R22, R0.reuse, 0xc0 ;  /* 0x000000c000167836 */ /* 0x040fe20000000000 */
[----:B------:R-:W-:Y:S01]  /*a470*/  ISETP.GE.AND P0, PT, R23, UR4, PT ;  /* 0x0000000417007c0c */ /* 0x000fe2000bf06270 */
[--C-:B-1----:R-:W-:Y:S01]  /*a480*/  @!P2 IMAD.WIDE R8, R13, 0x4, R2.reuse ;  /* 0x000000040d08a825 */ /* 0x102fe200078e0202 */
[----:B------:R-:W-:Y:S02]  /*a490*/  IADD3 R18, R0, 0xa0, RZ ;  /* 0x000000a000127810 */ /* 0x000fe40007ffe0ff */
[----:B------:R-:W-:Y:S01]  /*a4a0*/  ISETP.GE.AND P1, PT, R24, UR4, PT ;  /* 0x0000000418007c0c */ /* 0x000fe2000bf26270 */
[--C-:B--2---:R-:W-:Y:S01]  /*a4b0*/  @!P6 IMAD.WIDE R10, R19, 0x4, R2.reuse ;  /* 0x00000004130ae825 */ /* 0x104fe200078e0202 */
        /* <DEDUP_REMOVED lines=17> */
[----:B-1----:R-:W-:Y:S02]  /*a5d0*/  @!P0 LOP3.LUT R9, R23, 0xfffffffe, RZ, 0xc0, !PT ;  /* 0xfffffffe17098812 */ /* 0x002fe400078ec0ff */
[----:B------:R-:W-:Y:S02]  /*a5e0*/  @!P2 LEA.HI R18, R18, R18, RZ, 0x1 ;  /* 0x000000121212a211 */ /* 0x000fe400078f08ff */
[----:B--2---:R-:W-:Y:S01]  /*a5f0*/  @!P1 LOP3.LUT R11, R24, 0xfffffffe, RZ, 0xc0, !PT ;  /* 0xfffffffe180b9812 */ /* 0x004fe200078ec0ff */
[----:B------:R-:W-:Y:S01]  /*a600*/  @!P0 IMAD.WIDE R8, R9, 0x4, R2 ;  /* 0x0000000409088825 */ /* 0x000fe200078e0202 */
[----:B------:R-:W-:-:S02]  /*a610*/  @!P4 LEA.HI R20, R20, R20, RZ, 0x1 ;  /* 0x000000141414c211 */ /* 0x000fc400078f08ff */
[----:B---3--:R-:W-:Y:S01]  /*a620*/  @!P2 LOP3.LUT R13, R18, 0xfffffffe, RZ, 0xc0, !PT ;  /* 0xfffffffe120da812 */ /* 0x008fe200078ec0ff */
        /* <DEDUP_REMOVED lines=9> */
[----:B----4-:R-:W-:Y:S01]  /*a6c0*/  @!P4 LOP3.LUT R15, R20, 0xfffffffe, RZ, 0xc0, !PT ;  /* 0xfffffffe140fc812 */ /* 0x010fe200078ec0ff */
[----:B------:R3:W-:Y:S01]  /*a6d0*/  @!P2 ST.E.64 desc[UR36][R12.64], R104 ;  /* 0x000000680c00a985 */ /* 0x0007e2000c101b24 */
[----:B------:R-:W-:Y:S01]  /*a6e0*/  @!P5 LOP3.LUT R21, R21, 0xfffffffe, RZ, 0xc0, !PT ;  /* 0xfffffffe1515d812 */ /* 0x000fe200078ec0ff */
[----:B------:R-:W-:Y:S01]  /*a6f0*/  VIADD R20, R0, 0xd8 ;  /* 0x000000d800147836 */ /* 0x000fe20000000000 */
[----:B-----5:R-:W-:-:S02]  /*a700*/  @!P6 LOP3.LUT R17, R22, 0xfffffffe, RZ, 0xc0, !PT ;  /* 0xfffffffe1611e812 */ /* 0x020fc400078ec0ff */
        /* <DEDUP_REMOVED lines=9> */
[----:B---3--:R-:W-:-:S02]  /*a7a0*/  IADD3 R12, R0, 0xe8, RZ ;  /* 0x000000e8000c7810 */ /* 0x008fc40007ffe0ff */
[----:B------:R-:W-:Y:S01]  /*a7b0*/  @!P6 IMAD.WIDE R16, R17, 0x4, R2 ;  /* 0x000000041110e825 */ /* 0x000fe200078e0202 */
[----:B------:R3:W-:Y:S01]  /*a7c0*/  @!P5 ST.E.64 desc[UR36][R14.64], R116 ;  /* 0x000000740e00d985 */ /* 0x0007e2000c101b24 */
[----:B------:R-:W-:Y:S02]  /*a7d0*/  ISETP.GE.AND P4, PT, R12, UR4, PT ;  /* 0x000000040c007c0c */ /* 0x000fe4000bf86270 */
[C---:B------:R-:W-:Y:S01]  /*a7e0*/  VIADD R21, R0.reuse, 0xe0 ;  /* 0x000000e000157836 */ /* 0x040fe20000000000 */
[----:B------:R4:W-:Y:S01]  /*a7f0*/  @!P6 ST.E.64 desc[UR36][R16.64], R120 ;  /* 0x000000781000e985 */ /* 0x0009e2000c101b24 */
[----:B------:R-:W-:Y:S01]  /*a800*/  VIADD R13, R0, 0xf0 ;  /* 0x000000f0000d7836 */ /* 0x000fe20000000000 */
[----:B------:R-:W-:Y:S01]  /*a810*/  @!P0 LEA.HI R18, R18, R18, RZ, 0x1 ;  /* 0x0000001212128211 */ /* 0x000fe200078f08ff */
[----:B-1----:R-:W-:Y:S01]  /*a820*/  VIADD R9, R0, 0xf8 ;  /* 0x000000f800097836 */ /* 0x002fe20000000000 */
[----:B------:R-:W-:Y:S02]  /*a830*/  ISETP.GE.AND P3, PT, R21, UR4, PT ;  /* 0x0000000415007c0c */ /* 0x000fe4000bf66270 */
[----:B------:R-:W-:-:S02]  /*a840*/  ISETP.GE.AND P5, PT, R13, UR4, PT ;  /* 0x000000040d007c0c */ /* 0x000fc4000bfa6270 */
[----:B------:R-:W-:Y:S02]  /*a850*/  ISETP.GE.AND P6, PT, R9, UR4, PT ;  /* 0x0000000409007c0c */ /* 0x000fe4000bfc6270 */
[----:B------:R-:W-:Y:S02]  /*a860*/  @!P1 LEA.HI R19, R19, R19, RZ, 0x1 ;  /* 0x0000001313139211 */ /* 0x000fe400078f08ff */
[----:B------:R-:W-:Y:S02]  /*a870*/  @!P2 LEA.HI R20, R20, R20, RZ, 0x1 ;  /* 0x000000141414a211 */ /* 0x000fe400078f08ff */
[----:B------:R-:W-:Y:S02]  /*a880*/  @!P4 LEA.HI R12, R12, R12, RZ, 0x1 ;  /* 0x0000000c0c0cc211 */ /* 0x000fe400078f08ff */
[----:B--2---:R-:W-:Y:S02]  /*a890*/  @!P1 LOP3.LUT R11, R19, 0xfffffffe, RZ, 0xc0, !PT ;  /* 0xfffffffe130b9812 */ /* 0x004fe400078ec0ff */
[----:B------:R-:W-:-:S02]  /*a8a0*/  @!P3 LEA.HI R21, R21, R21, RZ, 0x1 ;  /* 0x000000151515b211 */ /* 0x000fc400078f08ff */
[----:B------:R-:W-:Y:S02]  /*a8b0*/  @!P5 LEA.HI R8, R13, R13, RZ, 0x1 ;  /* 0x0000000d0d08d211 */ /* 0x000fe400078f08ff */
[----:B------:R-:W-:Y:S02]  /*a8c0*/  @!P6 LEA.HI R10, R9, R9, RZ, 0x1 ;  /* 0x00000009090ae211 */ /* 0x000fe400078f08ff */
[----:B------:R-:W-:Y:S02]  /*a8d0*/  @!P0 LOP3.LUT R9, R18, 0xfffffffe, RZ, 0xc0, !PT ;  /* 0xfffffffe12098812 */ /* 0x000fe400078ec0ff */
[----:B------:R-:W-:Y:S02]  /*a8e0*/  @!P2 LOP3.LUT R13, R20, 0xfffffffe, RZ, 0xc0, !PT ;  /* 0xfffffffe140da812 */ /* 0x000fe400078ec0ff */
[----:B---3--:R-:W-:Y:S02]  /*a8f0*/  @!P3 LOP3.LUT R15, R21, 0xfffffffe, RZ, 0xc0, !PT ;  /* 0xfffffffe150fb812 */ /* 0x008fe400078ec0ff */
[----:B----4-:R-:W-:Y:S01]  /*a900*/  @!P4 LOP3.LUT R17, R12, 0xfffffffe, RZ, 0xc0, !PT ;  /* 0xfffffffe0c11c812 */ /* 0x010fe200078ec0ff */
[----:B------:R-:W-:Y:S01]  /*a910*/  @!P2 IMAD.WIDE R12, R13, 0x4, R2 ;  /* 0x000000040d0ca825 */ /* 0x000fe200078e0202 */
[----:B------:R-:W-:-:S02]  /*a920*/  @!P5 LOP3.LUT R19, R8, 0xfffffffe, RZ, 0xc0, !PT ;  /* 0xfffffffe0813d812 */ /* 0x000fc400078ec0ff */
        /* <DEDUP_REMOVED lines=14> */
.L_x_7309:
[----:B------:R-:W-:Y:S05]  /*aa10*/  BSYNC B0 ;  /* 0x0000000000007941 */ /* 0x000fea0003800000 */
.L_x_7308:
[----:B------:R-:W-:Y:S01]  /*aa20*/  IADD3 R7, R7, 0x8, RZ ;  /* 0x0000000807077810 */ /* 0x000fe20007ffe0ff */
[----:B--23--:R2:W3:Y:S03]  /*aa30*/  SHFL.IDX PT, R3, R5, 0x1, 0x1c1f ;  /* 0x003c1f0005037f89 */ /* 0x00c4e600000e0000 */
[----:B------:R-:W-:Y:S01]  /*aa40*/  ISETP.GE.AND P0, PT, R7, R6, PT ;  /* 0x000000060700720c */ /* 0x000fe20003f06270 */
[----:B-1----:R2:W4:-:S12]  /*aa50*/  SHFL.IDX PT, R2, R4, 0x1, 0x1c1f ;  /* 0x003c1f0004027f89 */ /* 0x00251800000e0000 */
[----:B--2---:R-:W-:Y:S05]  /*aa60*/  @P0 BRA `(.L_x_7255) ;  /* 0x0000004800100947 */ /* 0x004fea0003800000 */
[C---:B0-----:R-:W-:Y:S01]  /*aa70*/  VIADD R5, R0.reuse, 0x8 ;  /* 0x0000000800057836 */ /* 0x041fe20000000000 */
        /* <DEDUP_REMOVED lines=22> */
[----:B---34-:R-:W-:Y:S01]  /*abe0*/  @!P0 IMAD.WIDE R4, R5, 0x4, R2 ;  /* 0x0000000405048825 */ /* 0x018fe200078e0202 */
[----:B------:R-:W-:-:S02]  /*abf0*/  IADD3 R16, R0, 0x48, RZ ;  /* 0x0000004800107810 */ /* 0x000fc40007ffe0ff */
[----:B------:R-:W-:Y:S01]  /*ac00*/  ISETP.GE.AND P3, PT, R15, UR4, PT ;  /* 0x000000040f007c0c */ /* 0x000fe2000bf66270 */
[--C-:B------:R-:W-:Y:S01]  /*ac10*/  @!P1 IMAD.WIDE R6, R7, 0x4, R2.reuse ;  /* 0x0000000407069825 */ /* 0x100fe200078e0202 */
[----:B------:R0:W-:Y:S01]  /*ac20*/  @!P0 ST.E.64 desc[UR36][R4.64], R26 ;  /* 0x0000001a04008985 */ /* 0x0001e2000c101b24 */
[----:B------:R-:W-:Y:S02]  /*ac30*/  ISETP.GE.AND P0, PT, R12, UR4, PT ;  /* 0x000000040c007c0c */ /* 0x000fe4000bf06270 */
[----:B------:R-:W-:Y:S01]  /*ac40*/  @!P2 IMAD.WIDE R8, R9, 0x4, R2 ;  /* 0x000000040908a825 */ /* 0x000fe200078e0202 */
[----:B------:R1:W-:Y:S01]  /*ac50*/  @!P1 ST.E.64 desc[UR36][R6.64], R30 ;  /* 0x0000001e06009985 */ /* 0x0003e2000c101b24 */
[----:B------:R-:W-:Y:S02]  /*ac60*/  ISETP.GE.AND P1, PT, R13, UR4, PT ;  /* 0x000000040d007c0c */ /* 0x000fe4000bf26270 */
[----:B------:R-:W-:Y:S01]  /*ac70*/  ISETP.GE.AND P4, PT, R16, UR4, PT ;  /* 0x0000000410007c0c */ /* 0x000fe2000bf86270 */
        /* <DEDUP_REMOVED lines=17> */
[----:B------:R-:W-:-:S02]  /*ad90*/  @!P2 LOP3.LUT R11, R14, 0xfffffffe, RZ, 0xc0, !PT ;  /* 0xfffffffe0e0ba812 */ /* 0x000fc400078ec0ff */
[----:B------:R-:W-:Y:S02]  /*ada0*/  @!P3 LOP3.LUT R15, R15, 0xfffffffe, RZ, 0xc0, !PT ;  /* 0xfffffffe0f0fb812 */ /* 0x000fe400078ec0ff */
[----:B------:R-:W-:Y:S01]  /*adb0*/  @!P4 LOP3.LUT R17, R16, 0xfffffffe, RZ, 0xc0, !PT ;  /* 0xfffffffe1011c812 */ /* 0x000fe200078ec0ff */
        /* <DEDUP_REMOVED lines=9> */
[----:B------:R1:W-:Y:S03]  /*ae50*/  @!P1 ST.E.64 desc[UR36][R6.64], R50 ;  /* 0x0000003206009985 */ /* 0x0003e6000c101b24 */
[--C-:B------:R-:W-:Y:S01]  /*ae60*/  @!P3 IMAD.WIDE R10, R15, 0x4, R2.reuse ;  /* 0x000000040f0ab825 */ /* 0x100fe200078e0202 */
[----:B------:R2:W-:Y:S01]  /*ae70*/  @!P2 ST.E.64 desc[UR36][R8.64], R54 ;  /* 0x000000360800a985 */ /* 0x0005e2000c101b24 */
[----:B------:R-:W-:Y:S02]  /*ae80*/  ISETP.GE.AND P2, PT, R16, UR4, PT ;  /* 0x0000000410007c0c */ /* 0x000fe4000bf46270 */
[----:B------:R-:W-:Y:S01]  /*ae90*/  @!P4 IMAD.WIDE R12, R17, 0x4, R2 ;  /* 0x00000004110cc825 */ /* 0x000fe200078e0202 */
[----:B------:R3:W-:Y:S01]  /*aea0*/  @!P3 ST.E.64 desc[UR36][R10.64], R58 ;  /* 0x0000003a0a00b985 */ /* 0x0007e2000c101b24 */
[----:B------:R-:W-:-:S02]  /*aeb0*/  IADD3 R17, R0, 0x78, RZ ;  /* 0x0000007800117810 */ /* 0x000fc40007ffe0ff */
[----:B------:R-:W-:Y:S01]  /*aec0*/  VIADD R15, R0, 0x68 ;  /* 0x00000068000f7836 */ /* 0x000fe20000000000 */
[----:B------:R4:W-:Y:S01]  /*aed0*/  @!P4 ST.E.64 desc[UR36][R12.64], R62 ;  /* 0x0000003e0c00c985 */ /* 0x0009e2000c101b24 */
[----:B------:R-:W-:Y:S02]  /*aee0*/  ISETP.GE.AND P4, PT, R14, UR4, PT ;  /* 0x000000040e007c0c */ /* 0x000fe4000bf86270 */
[----:B------:R-:W-:Y:S02]  /*aef0*/  ISETP.GE.AND P1, PT, R17, UR4, PT ;  /* 0x0000000411007c0c */ /* 0x000fe4000bf26270 */
[----:B------:R-:W-:Y:S02]  /*af00*/  ISETP.GE.AND P3, PT, R15, UR4, PT ;  /* 0x000000040f007c0c */ /* 0x000fe4000bf66270 */
[----:B------:R-:W-:Y:S02]  /*af10*/  @!P5 LEA.HI R18, R18, R18, RZ, 0x1 ;  /* 0x000000121212d211 */ /* 0x000fe400078f08ff */
[----:B------:R-:W-:-:S02]  /*af20*/  @!P6 LEA.HI R19, R19, R19, RZ, 0x1 ;  /* 0x000000131313e211 */ /* 0x000fc400078f08ff */
        /* <DEDUP_REMOVED lines=18> */
[C---:B------:R-:W-:Y:S01]  /*b050*/  VIADD R20, R0.reuse, 0xb8 ;  /* 0x000000b800147836 */ /* 0x040fe20000000000 */
        /* <DEDUP_REMOVED lines=39> */
[C---:B------:R-:W-:Y:S01]  /*b2d0*/  VIADD R16, R0.reuse, 0xe0 ;  /* 0x000000e000107836 */ /* 0x040fe20000000000 */
        /* <DEDUP_REMOVED lines=20> */
[----:B------:R-:W-:Y:S01]  /*b420*/  ISETP.GE.AND P1, PT, R15, UR4, PT ;  /* 0x000000040f007c0c */ /* 0x000fe2000bf26270 */
[----:B------:R-:W-:Y:S01]  /*b430*/  VIADD R0, R0, 0xf8 ;  /* 0x000000f800007836 */ /* 0x000fe20000000000 */
[----:B------:R-:W-:Y:S02]  /*b440*/  ISETP.GE.AND P4, PT, R20, UR4, PT ;  /* 0x0000000414007c0c */ /* 0x000fe4000bf86270 */
[----:B------:R-:W-:-:S02]  /*b450*/  ISETP.GE.AND P3, PT, R17, UR4, PT ;  /* 0x0000000411007c0c */ /* 0x000fc4000bf66270 */
[----:B------:R-:W-:Y:S02]  /*b460*/  @!P5 LEA.HI R18, R18, R18, RZ, 0x1 ;  /* 0x000000121212d211 */ /* 0x000fe400078f08ff */
        /* <DEDUP_REMOVED lines=14> */
[----:B---3--:R-:W-:-:S02]  /*b550*/  @!P2 LOP3.LUT R11, R16, 0xfffffffe, RZ, 0xc0, !PT ;  /* 0xfffffffe100ba812 */ /* 0x008fc400078ec0ff */
        /* <DEDUP_REMOVED lines=19> */
.L_x_7306:
[----:B------:R-:W0:Y:S02]  /*b690*/  S2R R0, SR_TID.X ;  /* 0x0000000000007919 */ /* 0x000e240000002100 */
[----:B0-----:R-:W-:-:S05]  /*b6a0*/  VIADD R2, R0, 0xffffff80 ;  /* 0xffffff8000027836 */ /* 0x001fca0000000000 */
[----:B------:R-:W-:-:S13]  /*b6b0*/  ISETP.GT.AND P0, PT, R2, 0x3f, PT ;  /* 0x0000003f0200780c */ /* 0x000fda0003f04270 */
[----:B------:R-:W-:Y:S05]  /*b6c0*/  @P0 BRA `(.L_x_7255) ;  /* 0x0000003800f80947 */ /* 0x000fea0003800000 */
[----:B------:R-:W0:Y:S01]  /*b6d0*/  S2R R3, SR_CTAID.X ;  /* 0x0000000000037919 */ /* 0x000e220000002500 */
[----:B------:R-:W2:Y:S01]  /*b6e0*/  LDC R6, c[0x0][0xbe8] ;  /* 0x0002fa00ff067b82 */ /* 0x000ea20000000800 */
[----:B------:R-:W-:Y:S01]  /*b6f0*/  ULDC UR4, c[0x0][0xa88] ;  /* 0x0002a20000047ab9 */ /* 0x000fe20000000800 */
[----:B0-----:R-:W-:Y:S01]  /*b700*/  LEA R0, R3, R0, 0x6 ;  /* 0x0000000003007211 */ /* 0x001fe200078e30ff */
[----:B--2---:R-:W-:-:S04]  /*b710*/  IMAD R3, R6, UR4, RZ ;  /* 0x0000000406037c24 */ /* 0x004fc8000f8e02ff */
        /* <DEDUP_REMOVED lines=10> */
[----:B------:R-:W2:Y:S01]  /*b7c0*/  LDC.64 R10, c[0x0][0xbd8] ;  /* 0x0002f600ff0a7b82 */ /* 0x000ea20000000a00 */
[----:B------:R-:W-:-:S04]  /*b7d0*/  UIMAD UR6, UR42, UR9, UR6 ;  /* 0x000000092a0672a4 */ /* 0x000fc8000f8e0206 */
[----:B------:R-:W-:Y:S01]  /*b7e0*/  UIADD3 UR6, UR5, UR6, URZ ;  /* 0x0000000605067290 */ /* 0x000fe2000fffe03f */
[----:B------:R-:W-:Y:S01]  /*b7f0*/  MOV R2, UR4 ;  /* 0x0000000400027c02 */ /* 0x000fe20008000f00 */
[----:B------:R-:W-:Y:S01]  /*b800*/  IMAD.U32 R3, RZ, RZ, UR5 ;  /* 0x00000005ff037e24 */ /* 0x000fe2000f8e00ff */
[----:B------:R-:W3:Y:S01]  /*b810*/  @P0 LDC R7, c[0x0][0xbec] ;  /* 0x0002fb00ff070b82 */ /* 0x000ee20000000800 */
[----:B------:R-:W-:Y:S02]  /*b820*/  ULDC.64 UR4, c[0x0][0xbe0] ;  /* 0x0002f80000047ab9 */ /* 0x000fe40000000a00 */
[----:B------:R-:W-:-:S05]  /*b830*/  IMAD.U32 R3, RZ, RZ, UR6 ;  /* 0x00000006ff037e24 */ /* 0x000fca000f8e00ff */
[----:B------:R-:W4:Y:S01]  /*b840*/  @P0 LDC R9, c[0x0][0xbf0] ;  /* 0x0002fc00ff090b82 */ /* 0x000f220000000800 */
[----:B0-----:R-:W-:-:S07]  /*b850*/  USHF.R.S32.HI UR8, URZ, 0x1f, UR7 ;  /* 0x0000001f3f087899 */ /* 0x001fce0008011407 */
[----:B------:R-:W0:Y:S01]  /*b860*/  S2UR UR10, SR_CTAID.Y ;  /* 0x00000000000a79c3 */ /* 0x000e220000002600 */
[C---:B--2---:R-:W-:Y:S02]  /*b870*/  IMAD R12, R10.reuse, UR8, RZ ;  /* 0x000000080a0c7c24 */ /* 0x044fe4000f8e02ff */
[----:B------:R-:W-:-:S04]  /*b880*/  IMAD.WIDE.U32 R2, R10, UR7, R2 ;  /* 0x000000070a027c25 */ /* 0x000fc8000f8e0002 */
[----:B------:R-:W-:Y:S01]  /*b890*/  IMAD R11, R11, UR7, R12 ;  /* 0x000000070b0b7c24 */ /* 0x000fe2000f8e020c */
[----:B------:R-:W0:Y:S01]  /*b8a0*/  LDC R8, c[0x0][0xc50] ;  /* 0x00031400ff087b82 */ /* 0x000e220000000800 */
[----:B---3--:R-:W-:Y:S01]  /*b8b0*/  @P0 IMAD.HI.U32 R4, R0, R7, RZ ;  /* 0x0000000700040227 */ /* 0x008fe200078e00ff */
[----:B------:R-:W-:-:S03]  /*b8c0*/  IADD3 R7, RZ, -UR42, RZ ;  /* 0x8000002aff077c10 */ /* 0x000fc6000fffe0ff */
[----:B------:R-:W-:Y:S01]  /*b8d0*/  IMAD.IADD R3, R11, 0x1, R3 ;  /* 0x000000010b037824 */ /* 0x000fe200078e0203 */
[----:B----4-:R-:W-:Y:S01]  /*b8e0*/  @P0 SHF.R.U32.HI R5, RZ, R9, R4 ;  /* 0x00000009ff050219 */ /* 0x010fe20000011604 */
        /* <DEDUP_REMOVED lines=15> */
[----:B------:R-:W-:-:S04]  /*b9e0*/  ULDC.64 UR4, c[0x0][0xba8] ;  /* 0x0002ea0000047ab9 */ /* 0x000fc80000000a00 */
[----:B------:R-:W-:Y:S02]  /*b9f0*/  IADD3 R3, R3, R5, RZ ;  /* 0x0000000503037210 */ /* 0x000fe40007ffe0ff */
[----:B------:R-:W-:-:S04]  /*ba00*/  LEA R4, P0, R2, UR4, 0x2 ;  /* 0x0000000402047c11 */ /* 0x000fc8000f8010ff */
[----:B------:R-:W-:Y:S01]  /*ba10*/  LEA.HI.X R5, R2, UR5, R3, 0x2, P0 ;  /* 0x0000000502057c11 */ /* 0x000fe200080f1403 */
[----:B------:R-:W-:-:S05]  /*ba20*/  IMAD.MOV.U32 R3, RZ, RZ, -0x800000 ;  /* 0xff800000ff037424 */ /* 0x000fca00078e00ff */
[----:B------:R0:W-:Y:S01]  /*ba30*/  STG.E desc[UR36][R4.64], R3 ;  /* 0x0000000304007986 */ /* 0x0001e2000c101924 */
[----:B------:R-:W-:Y:S05]  /*ba40*/  BRA `(.L_x_7255) ;  /* 0x0000003800187947 */ /* 0x000fea0003800000 */
.L_x_7253:
        /* <DEDUP_REMOVED lines=18> */
.L_x_7310:
[----:B------:R-:W-:Y:S01]  /*bb70*/  ULDC UR44, c[0x0][0xc50] ;  /* 0x00031400002c7ab9 */ /* 0x000fe20000000800 */
[----:B------:R-:W-:Y:S01]  /*bb80*/  UMOV UR39, UR6 ;  /* 0x0000000600277c82 */ /* 0x000fe20008000000 */
[----:B------:R-:W-:-:S11]  /*bb90*/  UISETP.NE.AND UP0, UPT, UR44, 0x1, UPT ;  /* 0x000000012c00788c */ /* 0x000fd6000bf05270 */
[----:B------:R-:W-:Y:S01]  /*bba0*/  @UP0 ULDC UR4, c[0x0][0xc54] ;  /* 0x0003150000040ab9 */ /* 0x000fe20000000800 */
[----:B------:R-:W-:Y:S01]  /*bbb0*/  @UP0 ULDC UR7, c[0x0][0xc58] ;  /* 0x0003160000070ab9 */ /* 0x000fe20000000800 */
[----:B------:R-:W-:-:S04]  /*bbc0*/  UIMAD.WIDE.U32 UR4, UR6, UR4, URZ ;  /* 0x00000004060472a5 */ /* 0x000fc8000f8e003f */
[----:B------:R-:W-:-:S12]  /*bbd0*/  @UP0 USHF.R.U32.HI UR39, URZ, UR7, UR5 ;  /* 0x000000073f270299 */ /* 0x000fd80008011605 */
.L_x_7311:
[----:B------:R-:W-:Y:S01]  /*bbe0*/  ISETP.GE.AND P0, PT, R17, RZ, PT ;  /* 0x000000ff1100720c */ /* 0x000fe20003f06270 */
[----:B------:R-:W-:Y:S01]  /*bbf0*/  UIADD3 UR4, -UR39, URZ, URZ ;  /* 0x0000003f27047290 */ /* 0x000fe2000fffe13f */
[----:B------:R-:W-:Y:S01]  /*bc00*/  IMAD.MOV.U32 R21, RZ, RZ, 0x1 ;  /* 0x00000001ff157424 */ /* 0x000fe200078e00ff */
[----:B------:R-:W-:Y:S01]  /*bc10*/  MOV R0, RZ ;  /* 0x000000ff00007202 */ /* 0x000fe20000000f00 */
[----:B------:R-:W-:Y:S01]  /*bc20*/  IMAD.MOV.U32 R4, RZ, RZ, 0x1 ;  /* 0x00000001ff047424 */ /* 0x000fe200078e00ff */
[----:B------:R-:W-:-:S08]  /*bc30*/  UIMAD UR44, UR44, UR4, UR6 ;  /* 0x000000042c2c72a4 */ /* 0x000fd0000f8e0206 */
[----:B------:R-:W-:Y:S05]  /*bc40*/  @!P0 BRA `(.L_x_7312) ;  /* 0x0000003000d08947 */ /* 0x000fea0003800000 */
[----:B------:R-:W0:Y:S01]  /*bc50*/  LDC.64 R2, c[0x0][0xa28] ;  /* 0x00028a00ff027b82 */ /* 0x000e220000000a00 */
[----:B------:R-:W-:Y:S01]  /*bc60*/  ULDC UR4, c[0x0][0x448] ;  /* 0x0001120000047ab9 */ /* 0x000fe20000000800 */
[----:B------:R-:W-:Y:S01]  /*bc70*/  ULDC UR7, c[0x0][0x2f0] ;  /* 0x0000bc0000077ab9 */ /* 0x000fe20000000800 */
[----:B------:R-:W-:-:S05]  /*bc80*/  IMAD.MOV.U32 R28, RZ, RZ, RZ ;  /* 0x000000ffff1c7224 */ /* 0x000fca00078e00ff */
        /* <DEDUP_REMOVED lines=20> */
[----:B------:R-:W-:Y:S02]  /*bdd0*/  USHF.R.S32.HI UR5, URZ, 0x1f, UR4 ;  /* 0x0000001f3f057899 */ /* 0x000fe40008011404 */
[----:B------:R-:W-:Y:S02]  /*bde0*/  USHF.R.S32.HI UR7, URZ, 0x1f, UR6 ;  /* 0x0000001f3f077899 */ /* 0x000fe40008011406 */
[----:B------:R-:W-:-:S02]  /*bdf0*/  ULEA.HI UR5, UR5, UR4, URZ, 0x6 ;  /* 0x0000000405057291 */ /* 0x000fc4000f8f303f */
[----:B------:R-:W-:Y:S02]  /*be00*/  ULEA.HI UR7, UR7, UR6, URZ, 0x6 ;  /* 0x0000000607077291 */ /* 0x000fe4000f8f303f */
[----:B------:R-:W-:Y:S02]  /*be10*/  USHF.R.S32.HI UR41, URZ, 0x6, UR5 ;  /* 0x000000063f297899 */ /* 0x000fe40008011405 */
[----:B------:R-:W-:-:S04]  /*be20*/  USHF.R.S32.HI UR42, URZ, 0x6, UR7 ;  /* 0x000000063f2a7899 */ /* 0x000fc80008011407 */
        /* <DEDUP_REMOVED lines=43> */
.L_x_7313:
[----:B------:R-:W-:Y:S02]  /*c0e0*/  UIMAD UR48, UR44, UR38, URZ ;  /* 0x000000262c3072a4 */ /* 0x000fe4000f8e023f */
[----:B------:R-:W-:Y:S02]  /*c0f0*/  IMAD.U32 R0, RZ, RZ, UR38 ;  /* 0x00000026ff007e24 */ /* 0x000fe4000f8e00ff */
[----:B------:R-:W-:Y:S02]  /*c100*/  IMAD.MOV.U32 R4, RZ, RZ, 0x1 ;  /* 0x00000001ff047424 */ /* 0x000fe400078e00ff */
[----:B------:R-:W-:-:S04]  /*c110*/  MOV R25, UR48 ;  /* 0x0000003000197c02 */ /* 0x000fc80008000f00 */
        /* <DEDUP_REMOVED lines=26> */
[----:B0----5:R-:W-:Y:S05]  /*c2c0*/  CALL.ABS.NOINC R2 ;  /* 0x0000000002007343 */ /* 0x021fea0003c00000 */
.L_x_7314:
        /* <DEDUP_REMOVED lines=19> */
[----:B-1---5:R-:W-:Y:S05]  /*c400*/  CALL.ABS.NOINC R2 ;  /* 0x0000000002007343 */ /* 0x022fea0003c00000 */
.L_x_7316:
        /* <DEDUP_REMOVED lines=15> */
.L_x_7315:
        /* <DEDUP_REMOVED lines=35> */
[----:B------:R-:W-:-:S05]  /*c730*/  @!P0 IMAD R9, R24, R9, R0 ;  /* 0x0000000918098224 */ /* 0x000fca00078e0200 */
[----:B------:R-:W-:-:S04]  /*c740*/  @!P0 IADD3 R0, R3, R9, RZ ;  /* 0x0000000903008210 */ /* 0x000fc80007ffe0ff */
[----:B------:R-:W-:-:S06]  /*c750*/  @!P0 LEA.HI.X R5, R2, R5, R0, 0x2, P1 ;  /* 0x0000000502058211 */ /* 0x000fcc00008f1400 */
[----:B------:R0:W2:Y:S01]  /*c760*/  @!P0 LDG.E R5, desc[UR36][R4.64] ;  /* 0x0000002404058981 */ /* 0x0000a2000c1e1900 */
[----:B------:R-:W-:Y:S01]  /*c770*/  IMAD.MOV R0, RZ, RZ, -R7 ;  /* 0x000000ffff007224 */ /* 0x000fe200078e0a07 */
[----:B------:R-:W-:Y:S02]  /*c780*/  LOP3.LUT R16, R16, 0xffffffdf, RZ, 0xc0, !PT ;  /* 0xffffffdf10107812 */ /* 0x000fe400078ec0ff */
[----:B------:R-:W-:Y:S01]  /*c790*/  CS2R R26, SRZ ;  /* 0x00000000001a7805 */ /* 0x000fe2000001ff00 */
        /* <DEDUP_REMOVED lines=25> */
[----:B--2---:R-:W-:Y:S02]  /*c930*/  @!P0 SHF.R.S32.HI R27, RZ, 0x1f, R5 ;  /* 0x0000001fff1b8819 */ /* 0x004fe40000011405 */
[----:B------:R-:W-:Y:S02]  /*c940*/  @!P0 MOV R26, R5 ;  /* 0x00000005001a8202 */ /* 0x000fe40000000f00 */
[----:B------:R-:W-:Y:S01]  /*c950*/  ISETP.GE.AND P0, PT, R3, UR4, PT ;  /* 0x0000000403007c0c */ /* 0x000fe2000bf06270 */
[----:B------:R-:W-:Y:S01]  /*c960*/  IMAD.SHL.U32 R3, R0, 0x2, RZ ;  /* 0x0000000200037824 */ /* 0x000fe200078e00ff */
[----:B------:R-:W-:Y:S02]  /*c970*/  SEL R0, RZ, 0x1, P5 ;  /* 0x00000001ff007807 */ /* 0x000fe40002800000 */
[----:B------:R-:W-:-:S02]  /*c980*/  SEL R34, RZ, 0x40, P0 ;  /* 0x00000040ff227807 */ /* 0x000fc40000000000 */
[----:B------:R-:W-:Y:S02]  /*c990*/  ISETP.GE.AND P0, PT, R2, UR4, PT ;  /* 0x0000000402007c0c */ /* 0x000fe4000bf06270 */
        /* <DEDUP_REMOVED lines=13> */
.L_x_7359:
        /* <DEDUP_REMOVED lines=14> */
.L_x_7318:
[----:B------:R-:W-:-:S05]  /*cb50*/  IMAD.MOV.U32 R0, RZ, RZ, 0x1 ;  /* 0x00000001ff007424 */ /* 0x000fca00078e00ff */
[----:B------:R-:W-:-:S04]  /*cb60*/  SHF.L.U32 R0, R0, 0x1f, RZ ;  /* 0x0000001f00007819 */ /* 0x000fc800000006ff */
[----:B------:R-:W0:Y:S02]  /*cb70*/  SYNCS.PHASECHK.TRANS64.TRYWAIT P0, [UR45+0x28c40], R0 ;  /* 0x028c4000ff0075a7 */ /* 0x000e24000800016d */
[----:B0-----:R-:W-:Y:S05]  /*cb80*/  @!P0 BRA `(.L_x_7319) ;  /* 0x0000002800c88947 */ /* 0x001fea0003800000 */
.L_x_7360:
        /* <DEDUP_REMOVED lines=28> */
[----:B------:R-:W-:Y:S02]  /*cd50*/  LOP3.LUT R3, R3, 0x38, R30, 0x78, !PT ;  /* 0x0000003803037812 */ /* 0x000fe400078e781e */
[----:B------:R-:W-:Y:S02]  /*cd60*/  SHF.L.U32 R30, R6, 0x3, RZ ;  /* 0x00000003061e7819 */ /* 0x000fe400000006ff */
[----:B------:R-:W-:Y:S02]  /*cd70*/  ISETP.GE.AND P0, PT, R18, 0x1, PT ;  /* 0x000000011200780c */ /* 0x000fe40003f06270 */
[----:B------:R-:W-:-:S02]  /*cd80*/  LOP3.LUT R30, R3, 0x200, R30, 0xf8, !PT ;  /* 0x00000200031e7812 */ /* 0x000fc400078ef81e */
[----:B------:R-:W-:Y:S01]  /*cd90*/  @P2 LOP3.LUT R16, R16, 0x1, RZ, 0xfc, !PT ;  /* 0x0000000110102812 */ /* 0x000fe200078efcff */
[----:B------:R-:W-:Y:S08]  /*cda0*/  BRA.DIV UR5, `(.L_x_7320) ;  /* 0x0000002a05587947 */ /* 0x000ff0000b800000 */
        /* <DEDUP_REMOVED lines=12> */
[----:B------:R-:W0:Y:S02]  /*ce70*/  SHFL.IDX PT, R14, R0, 0x2, 0x181f ;  /* 0x00581f00000e7f89 */ /* 0x000e2400000e0000 */
[----:B------:R-:W-:Y:S02]  /*ce80*/  @P0 IADD3.X R3, RZ, R4, RZ, P1, !PT ;  /* 0x00000004ff030210 */ /* 0x000fe40000ffe4ff */
        /* <DEDUP_REMOVED lines=9> */
.L_x_7370:
        /* <DEDUP_REMOVED lines=15> */
.L_x_7321:
        /* <DEDUP_REMOVED lines=23> */
.L_x_7322:
[----:B------:R-:W-:Y:S01]  /*d180*/  UISETP.NE.AND UP0, UPT, UR47, URZ, UPT ;  /* 0x0000003f2f00728c */ /* 0x000fe2000bf05270 */
[----:B------:R-:W0:Y:S01]  /*d190*/  S2R R20, SR_CTAID.Z ;  /* 0x0000000000147919 */ /* 0x000e220000002700 */
[----:B------:R-:W-:Y:S01]  /*d1a0*/  MOV R0, UR46 ;  /* 0x0000002e00007c02 */ /* 0x000fe20008000f00 */
[----:B------:R-:W-:Y:S01]  /*d1b0*/  ULDC.64 UR8, c[0x0][0x2d8] ;  /* 0x0000b60000087ab9 */ /* 0x000fe20000000a00 */
[----:B------:R-:W-:Y:S02]  /*d1c0*/  R2UR UR6, R23 ;  /* 0x00000000170672ca */ /* 0x000fe400000e0000 */
[----:B------:R-:W-:Y:S01]  /*d1d0*/  PLOP3.LUT P0, PT, PT, PT, UP0, 0x80, 0x0 ;  /* 0x000000000000781c */ /* 0x000fe20003f0f008 */
[----:B------:R-:W-:-:S04]  /*d1e0*/  IMAD R9, R0, 0x40, R31 ;  /* 0x0000004000097824 */ /* 0x000fc800078e021f */
[----:B------:R-:W-:Y:S01]  /*d1f0*/  @UP0 ULDC UR4, c[0x0][0x44c] ;  /* 0x0001130000040ab9 */ /* 0x000fe20000000800 */
[----:B------:R-:W-:-:S05]  /*d200*/  IMAD.MOV.U32 R7, RZ, RZ, R9 ;  /* 0x000000ffff077224 */ /* 0x000fca00078e0009 */
[----:B------:R-:W-:Y:S02]  /*d210*/  UIMAD UR6, UR6, UR8, URZ ;  /* 0x00000008060672a4 */ /* 0x000fe4000f8e023f */
        /* <DEDUP_REMOVED lines=10> */
[----:B------:R-:W-:Y:S02]  /*d2c0*/  IMAD.U32 R4, RZ, RZ, UR4 ;  /* 0x00000004ff047e24 */ /* 0x000fe4000f8e00ff */
[----:B------:R-:W-:Y:S02]  /*d2d0*/  IMAD R6, R6, UR8, RZ ;  /* 0x0000000806067c24 */ /* 0x000fe4000f8e02ff */
[----:B------:R-:W-:Y:S01]  /*d2e0*/  MOV R3, UR6 ;  /* 0x0000000600037c02 */ /* 0x000fe20008000f00 */
[----:B------:R-:W-:Y:S01]  /*d2f0*/  IMAD.U32 R5, RZ, RZ, UR5 ;  /* 0x00000005ff057e24 */ /* 0x000fe2000f8e00ff */
[----:B------:R-:W-:Y:S01]  /*d300*/  MOV R2, R4 ;  /* 0x0000000400027202 */ /* 0x000fe20000000f00 */
[----:B------:R-:W-:Y:S01]  /*d310*/  IMAD R5, R20, UR9, R6 ;  /* 0x0000000914057c24 */ /* 0x000fe2000f8e0206 */
[----:B------:R-:W-:Y:S01]  /*d320*/  SHF.R.S32.HI R4, RZ, 0x1f, R7 ;  /* 0x0000001fff047819 */ /* 0x000fe20000011407 */
[----:B------:R-:W-:-:S02]  /*d330*/  ULDC.64 UR4, c[0x0][0x2d0] ;  /* 0x0000b40000047ab9 */ /* 0x000fc40000000a00 */
[----:B------:R-:W-:-:S04]  /*d340*/  IMAD.WIDE.U32 R2, R20, UR8, R2 ;  /* 0x0000000814027c25 */ /* 0x000fc8000f8e0002 */
[----:B------:R-:W-:Y:S02]  /*d350*/  IMAD.IADD R3, R3, 0x1, R5 ;  /* 0x0000000103037824 */ /* 0x000fe400078e0205 */
[----:B------:R-:W-:Y:S02]  /*d360*/  IMAD.MOV R5, RZ, RZ, -R7 ;  /* 0x000000ffff057224 */ /* 0x000fe400078e0a07 */
[----:B------:R-:W-:Y:S02]  /*d370*/  IMAD R4, R4, UR4, RZ ;  /* 0x0000000404047c24 */ /* 0x000fe4000f8e02ff */
[----:B-1----:R-:W-:Y:S02]  /*d380*/  IMAD R5, R0, R5, R9 ;  /* 0x0000000500057224 */ /* 0x002fe400078e0209 */
[C---:B------:R-:W-:Y:S02]  /*d390*/  IMAD R9, R7.reuse, UR5, R4 ;  /* 0x0000000507097c24 */ /* 0x040fe4000f8e0204 */
[----:B------:R-:W-:Y:S01]  /*d3a0*/  IMAD.WIDE.U32 R2, R7, UR4, R2 ;  /* 0x0000000407027c25 */ /* 0x000fe2000f8e0002 */
[----:B------:R-:W-:Y:S01]  /*d3b0*/  SHF.R.S32.HI R4, RZ, 0x1f, R5 ;  /* 0x0000001fff047819 */ /* 0x000fe20000011405 */
[----:B------:R-:W-:-:S03]  /*d3c0*/  ULDC.64 UR4, c[0x0][0x2c8] ;  /* 0x0000b20000047ab9 */ /* 0x000fc60000000a00 */
[----:B------:R-:W-:Y:S01]  /*d3d0*/  IADD3 R3, R3, R9, RZ ;  /* 0x0000000903037210 */ /* 0x000fe20007ffe0ff */
[----:B------:R-:W-:-:S04]  /*d3e0*/  IMAD R4, R4, UR4, RZ ;  /* 0x0000000404047c24 */ /* 0x000fc8000f8e02ff */
[C---:B------:R-:W-:Y:S02]  /*d3f0*/  IMAD R7, R5.reuse, UR5, R4 ;  /* 0x0000000505077c24 */ /* 0x040fe4000f8e0204 */
[----:B------:R-:W-:Y:S01]  /*d400*/  IMAD.WIDE.U32 R2, R5, UR4, R2 ;  /* 0x0000000405027c25 */ /* 0x000fe2000f8e0002 */
[----:B------:R-:W-:-:S03]  /*d410*/  ULDC.64 UR4, c[0x0][0x280] ;  /* 0x0000a00000047ab9 */ /* 0x000fc60000000a00 */
[----:B------:R-:W-:Y:S01]  /*d420*/  IMAD.IADD R5, R3, 0x1, R7 ;  /* 0x0000000103057824 */ /* 0x000fe200078e0207 */
[----:B------:R-:W-:Y:S01]  /*d430*/  LEA R4, P0, R2, UR4, 0x1 ;  /* 0x0000000402047c11 */ /* 0x000fe2000f8008ff */
[----:B------:R-:W-:Y:S02]  /*d440*/  ULDC UR4, c[0x0][0x2b8] ;  /* 0x0000ae0000047ab9 */ /* 0x000fe40000000800 */
[----:B------:R-:W-:Y:S02]  /*d450*/  ISETP.GE.AND P1, PT, R22, UR4, PT ;  /* 0x0000000416007c0c */ /* 0x000fe4000bf26270 */
[----:B------:R-:W-:Y:S01]  /*d460*/  LEA.HI.X R5, R2, UR5, R5, 0x1, P0 ;  /* 0x0000000502057c11 */ /* 0x000fe200080f0c05 */
[----:B------:R-:W-:-:S03]  /*d470*/  UMOV UR5, 0xffffffff ;  /* 0xffffffff00057882 */ /* 0x000fc60000000000 */
[----:B------:R-:W-:Y:S07]  /*d480*/  BRA.DIV UR5, `(.L_x_7323) ;  /* 0x0000002605c07947 */ /* 0x000fee000b800000 */
[----:B------:R-:W0:Y:S01]  /*d490*/  SHFL.IDX PT, R14, R4, RZ, 0x181f ;  /* 0x00181fff040e7589 */ /* 0x000e2200000e0000 */
[----:B------:R-:W-:Y:S01]  /*d4a0*/  IMAD.U32 R6, RZ, RZ, UR46 ;  /* 0x0000002eff067e24 */ /* 0x000fe2000f8e00ff */
[----:B------:R-:W-:Y:S02]  /*d4b0*/  ULDC UR4, c[0x0][0x288] ;  /* 0x0000a20000047ab9 */ /* 0x000fe40000000800 */
[----:B------:R-:W1:Y:S01]  /*d4c0*/  SHFL.IDX PT, R2, R5, RZ, 0x181f ;  /* 0x00181fff05027589 */ /* 0x000e6200000e0000 */
[----:B------:R-:W-:Y:S01]  /*d4d0*/  IMAD R0, R0, UR4, RZ ;  /* 0x0000000400007c24 */ /* 0x000fe2000f8e02ff */
[----:B------:R-:W-:Y:S02]  /*d4e0*/  LEA R7, R6, R35, 0x6 ;  /* 0x0000002306077211 */ /* 0x000fe400078e30ff */
[----:B------:R-:W-:Y:S02]  /*d4f0*/  SHFL.IDX PT, R6, R5, 0x1, 0x181f ;  /* 0x00381f0005067f89 */ /* 0x000fe400000e0000 */
[----:B------:R-:W-:-:S02]  /*d500*/  ISETP.GE.AND P0, PT, R7, R0, PT ;  /* 0x000000000700720c */ /* 0x000fc40003f06270 */
[----:B------:R-:W-:-:S11]  /*d510*/  IADD3 R11, R7, 0x10, RZ ;  /* 0x00000010070b7810 */ /* 0x000fd60007ffe0ff */
        /* <DEDUP_REMOVED lines=17> */
[----:B------:R0:W2:Y:S02]  /*d630*/  SHFL.IDX PT, R14, R4, 0x3, 0x181f ;  /* 0x00781f00040e7f89 */ /* 0x0000a400000e0000 */
[----:B-1----:R-:W-:Y:S02]  /*d640*/  @!P0 IADD3.X R3, RZ, R6, RZ, P2, !PT ;  /* 0x00000006ff038210 */ /* 0x002fe400017fe4ff */
[----:B------:R0:W1:Y:S04]  /*d650*/  SHFL.IDX PT, R6, R5, 0x3, 0x181f ;  /* 0x00781f0005067f89 */ /* 0x00006800000e0000 */
[----:B------:R0:W-:Y:S03]  /*d660*/  @!P0 LDGSTS.E.BYPASS.LTC128B.128 [R9+0x21400], desc[UR36][R2.64], !P1 ;  /* 0x2140000002098fae */ /* 0x0001e6000c901d64 */
.L_x_7379:
        /* <DEDUP_REMOVED lines=18> */
.L_x_7380:
[----:B------:R-:W-:-:S13]  /*d790*/  ISETP.NE.AND P0, PT, R33, 0x3, PT ;  /* 0x000000032100780c */ /* 0x000fda0003f05270 */
[----:B------:R-:W-:Y:S05]  /*d7a0*/  @!P0 BRA `(.L_x_7325) ;  /* 0x0000000000048947 */ /* 0x000fea0003800000 */
[----:B------:R-:W-:Y:S01]  /*d7b0*/  BPT.TRAP 0x1 ;  /* 0x000000040000795c */ /* 0x000fe20000300000 */
.L_x_7325:
[----:B------:R-:W1:Y:S02]  /*d7c0*/  SYNCS.PHASECHK.TRANS64.TRYWAIT P0, [UR45+0x28c60], R0 ;  /* 0x028c6000ff0075a7 */ /* 0x000e64000800016d */
[----:B-1----:R-:W-:Y:S05]  /*d7d0*/  @!P0 BRA `(.L_x_7326) ;  /* 0x0000002800308947 */ /* 0x002fea0003800000 */
.L_x_7381:
        /* <DEDUP_REMOVED lines=41> */
[----:B-1----:R-:W-:Y:S02]  /*da70*/  IADD3.X R3, RZ, R3, RZ, P0, !PT ;  /* 0x00000003ff037210 */ /* 0x002fe400007fe4ff */
        /* <DEDUP_REMOVED lines=45> */
[----:B------:R-:W-:Y:S02]  /*dd50*/  ISETP.LT.OR P6, PT, R18, 0x21, P6 ;  /* 0x000000211200780c */ /* 0x000fe400037c1670 */
[----:B--2---:R-:W-:-:S11]  /*dd60*/  MOV R4, RZ ;  /* 0x000000ff00047202 */ /* 0x004fd60000000f00 */
        /* <DEDUP_REMOVED lines=16> */
.L_x_7391:
        /* <DEDUP_REMOVED lines=30> */
.L_x_7328:
        /* <DEDUP_REMOVED lines=9> */
[----:B------:R-:W-:Y:S01]  /*e0e0*/  ULOP3.LUT UR5, URZ, UR42, URZ, 0x33, !UPT ;  /* 0x0000002a3f057292 */ /* 0x000fe2000f8e333f */
        /* <DEDUP_REMOVED lines=8> */
[----:B------:R-:W-:Y:S01]  /*e170*/  VIMNMX3 R3, R0, UR5, R3, !PT ;  /* 0x0000000500037c0f */ /* 0x000fe2000f800103 */
[----:B------:R-:W-:Y:S01]  /*e180*/  IMAD.MOV.U32 R0, RZ, RZ, 0x1 ;  /* 0x00000001ff007424 */ /* 0x000fe200078e00ff */
[----:B------:R-:W-:Y:S02]  /*e190*/  SHF.R.U32.HI R25, RZ, 0x3, R25 ;  /* 0x00000003ff197819 */ /* 0x000fe40000011619 */
[C---:B------:R-:W-:Y:S01]  /*e1a0*/  IADD3 R22, -R3.reuse, -0x2, RZ ;  /* 0xfffffffe03167810 */ /* 0x040fe20007ffe1ff */
[----:B------:R-:W-:-:S07]  /*e1b0*/  IMAD R9, R3, -0x40, R2 ;  /* 0xffffffc003097824 */ /* 0x000fce00078e0202 */
.L_x_7344:
[----:B------:R-:W-:Y:S01]  /*e1c0*/  ISETP.NE.AND P1, PT, R37, 0x1, PT ;  /* 0x000000012500780c */ /* 0x000fe20003f25270 */
[----:B------:R-:W-:Y:S01]  /*e1d0*/  BSSY B1, `(.L_x_7330) ;  /* 0x0000014000017945 */ /* 0x000fe20003800000 */
[----:B------:R-:W-:Y:S01]  /*e1e0*/  ISETP.GT.U32.AND P0, PT, R31, 0x3f, PT ;  /* 0x0000003f1f00780c */ /* 0x000fe20003f04070 */
[----:B------:R-:W-:Y:S01]  /*e1f0*/  IMAD.MOV.U32 R7, RZ, RZ, R9 ;  /* 0x000000ffff077224 */ /* 0x000fe200078e0009 */
[----:B------:R-:W-:-:S09]  /*e200*/  MOV R6, RZ ;  /* 0x000000ff00067202 */ /* 0x000fd20000000f00 */
        /* <DEDUP_REMOVED lines=16> */
.L_x_7331:
[----:B------:R-:W-:Y:S05]  /*e310*/  BSYNC B1 ;  /* 0x0000000000017941 */ /* 0x000fea0003800000 */
.L_x_7330:
[----:B------:R-:W-:-:S13]  /*e320*/  ISETP.NE.AND P0, PT, R33, 0x3, PT ;  /* 0x000000032100780c */ /* 0x000fda0003f05270 */
[----:B------:R-:W-:Y:S05]  /*e330*/  @!P0 BRA `(.L_x_7332) ;  /* 0x0000000000048947 */ /* 0x000fea0003800000 */
[----:B------:R-:W-:Y:S01]  /*e340*/  BPT.TRAP 0x1 ;  /* 0x000000040000795c */ /* 0x000fe20000300000 */
.L_x_7332:
[----:B------:R-:W-:Y:S01]  /*e350*/  LEA R10, R0, UR45, 0x3 ;  /* 0x0000002d000a7c11 */ /* 0x000fe2000f8e18ff */
[----:B------:R-:W-:Y:S01]  /*e360*/  BSSY B1, `(.L_x_7333) ;  /* 0x0000004000017945 */ /* 0x000fe20003800000 */
[----:B------:R-:W-:-:S04]  /*e370*/  SHF.L.U32 R20, R21, 0x1f, RZ ;  /* 0x0000001f15147819 */ /* 0x000fc800000006ff */
[----:B------:R-:W1:Y:S02]  /*e380*/  SYNCS.PHASECHK.TRANS64.TRYWAIT P0, [R10+URZ+0x28c40], R20 ;  /* 0x028c40140a0075a7 */ /* 0x000e64000800017f */
[----:B-1----:R-:W-:Y:S05]  /*e390*/  @!P0 BRA `(.L_x_7334) ;  /* 0x0000002400688947 */ /* 0x002fea0003800000 */
.L_x_7392:
[----:B------:R-:W-:Y:S05]  /*e3a0*/  BSYNC B1 ;  /* 0x0000000000017941 */ /* 0x000fea0003800000 */
.L_x_7333:
        /* <DEDUP_REMOVED lines=39> */
[----:B------:R-:W0:Y:S01]  /*e620*/  SHFL.IDX PT, R14, R26, 0x2, 0x181f ;  /* 0x00581f001a0e7f89 */ /* 0x000e2200000e0000 */
[----:B--2---:R-:W-:-:S03]  /*e630*/  IADD3.X R5, RZ, R3, RZ, P0, !PT ;  /* 0x00000003ff057210 */ /* 0x004fc600007fe4ff */
[----:B------:R-:W2:Y:S04]  /*e640*/  SHFL.IDX PT, R3, R29, 0x2, 0x181f ;  /* 0x00581f001d037f89 */ /* 0x000ea800000e0000 */
[----:B------:R3:W-:Y:S01]  /*e650*/  LDGSTS.E.BYPASS.LTC128B.128 [R27+0x22c00], desc[UR36][R4.64], !P1 ;  /* 0x22c00000041b7fae */ /* 0x0007e2000c901d64 */
[----:B0-----:R-:W-:-:S03]  /*e660*/  IADD3 R2, P0, R14, R8, RZ ;  /* 0x000000080e027210 */ /* 0x001fc60007f1e0ff */
[----:B------:R3:W0:Y:S02]  /*e670*/  SHFL.IDX PT, R14, R26, 0x3, 0x181f ;  /* 0x00781f001a0e7f89 */ /* 0x00062400000e0000 */
[----:B--2---:R-:W-:-:S05]  /*e680*/  IMAD.X R3, RZ, RZ, R3, P0 ;  /* 0x000000ffff037224 */ /* 0x004fca00000e0603 */
[----:B------:R3:W-:Y:S03]  /*e690*/  LDGSTS.E.BYPASS.LTC128B.128 [R27+0x23400], desc[UR36][R2.64], !P1 ;  /* 0x23400000021b7fae */ /* 0x0007e6000c901d64 */
.L_x_7402:
        /* <DEDUP_REMOVED lines=8> */
.L_x_7336:
        /* <DEDUP_REMOVED lines=10> */
.L_x_7337:
[----:B------:R2:W-:Y:S01]  /*e7c0*/  SYNCS.ARRIVE.TRANS64.A1T0 RZ, [R10+URZ+0x28c30], RZ ;  /* 0x028c30ff0aff79a7 */ /* 0x0005e2000810003f */
[----:B------:R-:W-:Y:S05]  /*e7d0*/  @!P2 BRA `(.L_x_7338) ;  /* 0x000000000004a947 */ /* 0x000fea0003800000 */
[----:B------:R-:W-:Y:S01]  /*e7e0*/  BPT.TRAP 0x1 ;  /* 0x000000040000795c */ /* 0x000fe20000300000 */
.L_x_7338:
[----:B------:R-:W3:Y:S01]  /*e7f0*/  SYNCS.PHASECHK.TRANS64.TRYWAIT P0, [R10+URZ+0x28c60], R20 ;  /* 0x028c60140a0075a7 */ /* 0x000ee2000800017f */
[----:B------:R-:W-:Y:S04]  /*e800*/  BSSY B1, `(.L_x_7339) ;  /* 0x0000002000017945 */ /* 0x000fe80003800000 */
[----:B---3--:R-:W-:Y:S05]  /*e810*/  @!P0 BRA `(.L_x_7340) ;  /* 0x0000002400688947 */ /* 0x008fea0003800000 */
.L_x_7403:
[----:B------:R-:W-:Y:S05]  /*e820*/  BSYNC B1 ;  /* 0x0000000000017941 */ /* 0x000fea0003800000 */
.L_x_7339:
        /* <DEDUP_REMOVED lines=10> */
[----:B------:R-:W-:Y:S01]  /*e8d0*/  IMAD R7, R18, UR6, RZ ;  /* 0x0000000612077c24 */ /* 0x000fe2000f8e02ff */
[----:B------:R-:W-:-:S03]  /*e8e0*/  IADD3 R3, R3, R5, RZ ;  /* 0x0000000503037210 */ /* 0x000fc60007ffe0ff */
        /* <DEDUP_REMOVED lines=65> */
.L_x_7413:
        /* <DEDUP_REMOVED lines=20> */
.L_x_7342:
        /* <DEDUP_REMOVED lines=10> */
.L_x_7343:
[----:B------:R-:W-:Y:S01]  /*eee0*/  IADD3 R0, R0, 0x1, RZ ;  /* 0x0000000100007810 */ /* 0x000fe20007ffe0ff */
[----:B------:R-:W-:Y:S01]  /*eef0*/  VIADD R22, R22, 0xffffffff ;  /* 0xffffffff16167836 */ /* 0x000fe20000000000 */
[----:B------:R1:W-:Y:S01]  /*ef00*/  SYNCS.ARRIVE.TRANS64.A1T0 RZ, [R10+URZ+0x28c50], RZ ;  /* 0x028c50ff0aff79a7 */ /* 0x0003e2000810003f */
[----:B------:R-:W-:Y:S01]  /*ef10*/  VIADD R9, R9, 0xffffffc0 ;  /* 0xffffffc009097836 */ /* 0x000fe20000000000 */
[----:B------:R-:W-:-:S04]  /*ef20*/  ISETP.NE.AND P0, PT, R0, 0x2, PT ;  /* 0x000000020000780c */ /* 0x000fc80003f05270 */
[----:B------:R-:W-:Y:S02]  /*ef30*/  SEL R0, R0, RZ, P0 ;  /* 0x000000ff00007207 */ /* 0x000fe40000000000 */
[----:B0-----:R-:W-:Y:S02]  /*ef40*/  SEL R2, RZ, 0x1, P0 ;  /* 0x00000001ff027807 */ /* 0x001fe40000000000 */
[----:B------:R-:W-:Y:S02]  /*ef50*/  ISETP.GT.AND P0, PT, R22, UR48, PT ;  /* 0x0000003016007c0c */ /* 0x000fe4000bf04270 */
[----:B------:R-:W-:-:S11]  /*ef60*/  LOP3.LUT R21, R21, R2, RZ, 0x3c, !PT ;  /* 0x0000000215157212 */ /* 0x000fd600078e3cff */
[----:B-1----:R-:W-:Y:S05]  /*ef70*/  @P0 BRA `(.L_x_7344) ;  /* 0xfffffff000900947 */ /* 0x002fea000383ffff */
.L_x_7329:
[----:B------:R-:W-:Y:S05]  /*ef80*/  BSYNC B0 ;  /* 0x0000000000007941 */ /* 0x000fea0003800000 */
.L_x_7312:
[----:B------:R-:W0:Y:S01]  /*ef90*/  S2R R3, SR_CgaCtaId ;  /* 0x0000000000037919 */ /* 0x000e220000008800 */
[----:B------:R-:W-:Y:S01]  /*efa0*/  MOV R2, 0x400 ;  /* 0x0000040000027802 */ /* 0x000fe20000000f00 */
[----:B------:R-:W-:Y:S01]  /*efb0*/  BSSY B0, `(.L_x_7345) ;  /* 0x0000005000007945 */ /* 0x000fe20003800000 */
[----:B------:R-:W-:Y:S02]  /*efc0*/  SHF.L.U32 R4, R4, 0x1f, RZ ;  /* 0x0000001f04047819 */ /* 0x000fe400000006ff */
[----:B0-----:R-:W-:-:S04]  /*efd0*/  LEA R5, R3, R2, 0x18 ;  /* 0x0000000203057211 */ /* 0x001fc800078ec0ff */
[----:B------:R-:W0:Y:S02]  /*efe0*/  SYNCS.PHASECHK.TRANS64.TRYWAIT P0, [R5+URZ+0x28c20], R4 ;  /* 0x028c2004050075a7 */ /* 0x000e24000800017f */
[----:B0-----:R-:W-:Y:S05]  /*eff0*/  @!P0 BRA `(.L_x_7346) ;  /* 0x0000002400488947 */ /* 0x001fea0003800000 */
.L_x_7414:
[----:B------:R-:W-:Y:S05]  /*f000*/  BSYNC B0 ;  /* 0x0000000000007941 */ /* 0x000fea0003800000 */
.L_x_7345:
[----:B------:R-:W-:-:S03]  /*f010*/  UMOV UR4, 0xffffffff ;  /* 0xffffffff00047882 */ /* 0x000fc60000000000 */
[----:B------:R-:W-:Y:S05]  /*f020*/  BRA.DIV UR4, `(.L_x_7347) ;  /* 0x0000002604507947 */ /* 0x000fea000b800000 */
[----:B------:R-:W1:Y:S02]  /*f030*/  S2R R2, SR_TID.X ;  /* 0x0000000000027919 */ /* 0x000e640000002100 */
[----:B-1----:R-:W-:-:S04]  /*f040*/  SHF.R.U32.HI R2, RZ, 0x5, R2 ;  /* 0x00000005ff027819 */ /* 0x002fc80000011602 */
[----:B------:R-:W-:-:S05]  /*f050*/  LOP3.LUT R2, R2, 0x3, RZ, 0xc0, !PT ;  /* 0x0000000302027812 */ /* 0x000fca00078ec0ff */
[----:B------:R1:W3:Y:S02]  /*f060*/  SHFL.IDX PT, R14, R2, RZ, 0x1f ;  /* 0x00001fff020e7589 */ /* 0x0002e400000e0000 */
.L_x_7417:
[----:B---3--:R-:W-:-:S13]  /*f070*/  ISETP.NE.AND P0, PT, R14, RZ, PT ;  /* 0x000000ff0e00720c */ /* 0x008fda0003f05270 */
[----:B------:R-:W-:Y:S05]  /*f080*/  @P0 BRA `(.L_x_7255) ;  /* 0x0000000000880947 */ /* 0x000fea0003800000 */
[----:B------:R-:W-:-:S03]  /*f090*/  UMOV UR4, 0xffffffff ;  /* 0xffffffff00047882 */ /* 0x000fc60000000000 */
[----:B------:R-:W-:Y:S05]  /*f0a0*/  BRA.DIV UR4, `(.L_x_7348) ;  /* 0x0000002604647947 */ /* 0x000fea000b800000 */
[----:B------:R-:W-:-:S13]  /*f0b0*/  ELECT P6, URZ, PT ;  /* 0x00000000003f782f */ /* 0x000fda00038c0000 */
.L_x_7420:
[----:B------:R-:W-:Y:S05]  /*f0c0*/  @!P6 BRA `(.L_x_7255) ;  /* 0x000000000078e947 */ /* 0x000fea0003800000 */
[----:B------:R-:W-:-:S06]  /*f0d0*/  ULOP3.LUT UR4, UR43, 0x2, URZ, 0xfc, !UPT ;  /* 0x000000022b047892 */ /* 0x000fcc000f8efc3f */
[----:B-1----:R-:W-:-:S04]  /*f0e0*/  MOV R2, UR4 ;  /* 0x0000000400027c02 */ /* 0x002fc80008000f00 */
[----:B------:R-:W-:-:S13]  /*f0f0*/  ISETP.NE.AND P0, PT, R2, 0x3, PT ;  /* 0x000000030200780c */ /* 0x000fda0003f05270 */
[----:B------:R-:W-:Y:S05]  /*f100*/  @!P0 BRA `(.L_x_7349) ;  /* 0x0000000000048947 */ /* 0x000fea0003800000 */
[----:B------:R-:W-:Y:S01]  /*f110*/  BPT.TRAP 0x1 ;  /* 0x000000040000795c */ /* 0x000fe20000300000 */
.L_x_7349:
[C---:B0-----:R-:W-:Y:S01]  /*f120*/  IMAD R4, R0.reuse, 0x8, R5 ;  /* 0x0000000800047824 */ /* 0x041fe200078e0205 */
[----:B------:R-:W-:Y:S01]  /*f130*/  SHF.L.U32 R3, R21, 0x1f, RZ ;  /* 0x0000001f15037819 */ /* 0x000fe200000006ff */
[----:B------:R-:W-:-:S03]  /*f140*/  VIADD R0, R0, 0x1 ;  /* 0x0000000100007836 */ /* 0x000fc60000000000 */
[----:B------:R-:W0:Y:S02]  /*f150*/  SYNCS.PHASECHK.TRANS64.TRYWAIT P1, [R4+URZ+0x28c40], R3 ;  /* 0x028c4003040075a7 */ /* 0x000e24000802017f */
[----:B------:R-:W-:-:S04]  /*f160*/  ISETP.NE.AND P2, PT, R0, 0x2, PT ;  /* 0x000000020000780c */ /* 0x000fc80003f45270 */
[----:B------:R-:W-:Y:S01]  /*f170*/  SEL R2, RZ, 0x1, P2 ;  /* 0x00000001ff027807 */ /* 0x000fe20001000000 */
[----:B0-----:R-:W-:Y:S08]  /*f180*/  @!P1 BRA `(.L_x_7350) ;  /* 0x00000024004c9947 */ /* 0x001ff00003800000 */
.L_x_7421:
[----:B------:R-:W-:Y:S02]  /*f190*/  SEL R0, R0, RZ, P2 ;  /* 0x000000ff00007207 */ /* 0x000fe40001000000 */
[----:B------:R-:W-:Y:S01]  /*f1a0*/  LOP3.LUT R2, R21, R2, RZ, 0x3c, !PT ;  /* 0x0000000215027212 */ /* 0x000fe200078e3cff */
[----:B------:R-:W-:Y:S06]  /*f1b0*/  @!P0 BRA `(.L_x_7351) ;  /* 0x0000000000048947 */ /* 0x000fec0003800000 */
[----:B------:R-:W-:Y:S01]  /*f1c0*/  BPT.TRAP 0x1 ;  /* 0x000000040000795c */ /* 0x000fe20000300000 */
.L_x_7351:
[----:B------:R-:W-:Y:S02]  /*f1d0*/  LEA R5, R0, R5, 0x3 ;  /* 0x0000000500057211 */ /* 0x000fe400078e18ff */
[----:B------:R-:W-:-:S04]  /*f1e0*/  SHF.L.U32 R0, R2, 0x1f, RZ ;  /* 0x0000001f02007819 */ /* 0x000fc800000006ff */
[----:B------:R-:W1:Y:S02]  /*f1f0*/  SYNCS.PHASECHK.TRANS64.TRYWAIT P1, [R5+URZ+0x28c40], R0 ;  /* 0x028c4000050075a7 */ /* 0x000e64000802017f */
[----:B-1----:R-:W-:Y:S05]  /*f200*/  @!P1 BRA `(.L_x_7352) ;  /* 0x0000002400409947 */ /* 0x002fea0003800000 */
.L_x_7422:
[----:B------:R-:W-:Y:S05]  /*f210*/  @!P0 BRA `(.L_x_7353) ;  /* 0x0000000000048947 */ /* 0x000fea0003800000 */
[----:B------:R-:W-:Y:S01]  /*f220*/  BPT.TRAP 0x1 ;  /* 0x000000040000795c */ /* 0x000fe20000300000 */
.L_x_7353:
[----:B------:R-:W3:Y:S02]  /*f230*/  SYNCS.PHASECHK.TRANS64.TRYWAIT P1, [R4+URZ+0x28c60], R3 ;  /* 0x028c6003040075a7 */ /* 0x000ee4000802017f */
[----:B---3--:R-:W-:Y:S05]  /*f240*/  @!P1 BRA `(.L_x_7354) ;  /* 0x0000002400449947 */ /* 0x008fea0003800000 */
.L_x_7423:
[----:B------:R-:W-:Y:S05]  /*f250*/  @!P0 BRA `(.L_x_7355) ;  /* 0x0000000000048947 */ /* 0x000fea0003800000 */
[----:B------:R-:W-:Y:S01]  /*f260*/  BPT.TRAP 0x1 ;  /* 0x000000040000795c */ /* 0x000fe20000300000 */
.L_x_7355:
[----:B----4-:R4:W0:Y:S02]  /*f270*/  SYNCS.PHASECHK.TRANS64.TRYWAIT P0, [R5+URZ+0x28c60], R0 ;  /* 0x028c6000050075a7 */ /* 0x010824000800017f */
[----:B0-----:R-:W-:Y:S05]  /*f280*/  @!P0 NANOSLEEP.SYNCS 0x989680 ;  /* 0x009896800000895d */ /* 0x001fea0003900000 */
[----:B------:R-:W0:Y:S02]  /*f290*/  @!P0 SYNCS.PHASECHK.TRANS64 P0, [R5+URZ+0x28c60], R0 ;  /* 0x028c6000050085a7 */ /* 0x000e24000800007f */
[----:B0-----:R-:W-:Y:S05]  /*f2a0*/  @!P0 BRA `(.L_x_7355) ;  /* 0xfffffffc00f08947 */ /* 0x001fea000383ffff */
.L_x_7255:
[----:B-1----:R-:W-:Y:S05]  /*f2b0*/  BSYNC B6 ;  /* 0x0000000000067941 */ /* 0x002fea0003800000 */
.L_x_7252:
[----:B------:R-:W-:Y:S05]  /*f2c0*/  EXIT ;  /* 0x000000000000794d */ /* 0x000fea0003800000 */
.L_x_7260:
[----:B0-----:R-:W-:-:S04]  /*f2d0*/  IMAD.U32 R5, RZ, RZ, UR5 ;  /* 0x00000005ff057e24 */ /* 0x001fc8000f8e00ff */
[----:B------:R0:W1:Y:S03]  /*f2e0*/  SYNCS.PHASECHK.TRANS64.TRYWAIT P1, [R5+URZ+0x28c50], R2 ;  /* 0x028c5002050075a7 */ /* 0x000066000802017f */
[----:B-1----:R-:W-:Y:S05]  /*f2f0*/  @!P1 NANOSLEEP.SYNCS 0x989680 ;  /* 0x009896800000995d */ /* 0x002fea0003900000 */
[----:B------:R-:W1:Y:S02]  /*f300*/  @!P1 SYNCS.PHASECHK.TRANS64 P1, [R5+URZ+0x28c50], R2 ;  /* 0x028c5002050095a7 */ /* 0x000e64000802007f */
[----:B-1----:R-:W-:Y:S05]  /*f310*/  @!P1 BRA `(.L_x_7260) ;  /* 0xfffffffc00ec9947 */ /* 0x002fea000383ffff */
[----:B------:R-:W-:Y:S05]  /*f320*/  BRA `(.L_x_7356) ;  /* 0xffffff2000607947 */ /* 0x000fea000383ffff */
.L_x_7266:
[----:B-1----:R-:W-:-:S04]  /*f330*/  IMAD.U32 R5, RZ, RZ, UR7 ;  /* 0x00000007ff057e24 */ /* 0x002fc8000f8e00ff */
[----:B------:R1:W2:Y:S03]  /*f340*/  SYNCS.PHASECHK.TRANS64.TRYWAIT P1, [R5+URZ+0x28c50], R2 ;  /* 0x028c5002050075a7 */ /* 0x0002a6000802017f */
[----:B--2---:R-:W-:Y:S05]  /*f350*/  @!P1 NANOSLEEP.SYNCS 0x989680 ;  /* 0x009896800000995d */ /* 0x004fea0003900000 */
[----:B------:R-:W2:Y:S02]  /*f360*/  @!P1 SYNCS.PHASECHK.TRANS64 P1, [R5+URZ+0x28c50], R2 ;  /* 0x028c5002050095a7 */ /* 0x000ea4000802007f */
[----:B--2---:R-:W-:Y:S05]  /*f370*/  @!P1 BRA `(.L_x_7266) ;  /* 0xfffffffc00ec9947 */ /* 0x004fea000383ffff */
[----:B------:R-:W-:Y:S05]  /*f380*/  BRA `(.L_x_7265) ;  /* 0xffffff2c00647947 */ /* 0x000fea000383ffff */
.L_x_7271:
[----:B0-----:R-:W-:-:S04]  /*f390*/  MOV R0, UR39 ;  /* 0x0000002700007c02 */ /* 0x001fc80008000f00 */
[----:B------:R0:W1:Y:S03]  /*f3a0*/  SYNCS.PHASECHK.TRANS64.TRYWAIT P0, [R0+URZ+0x28c00], R13 ;  /* 0x028c000d000075a7 */ /* 0x000066000800017f */
[----:B-1----:R-:W-:Y:S05]  /*f3b0*/  @!P0 NANOSLEEP.SYNCS 0x989680 ;  /* 0x009896800000895d */ /* 0x002fea0003900000 */
[----:B------:R-:W1:Y:S02]  /*f3c0*/  @!P0 SYNCS.PHASECHK.TRANS64 P0, [R0+URZ+0x28c00], R13 ;  /* 0x028c000d000085a7 */ /* 0x000e64000800007f */
[----:B-1----:R-:W-:Y:S05]  /*f3d0*/  @!P0 BRA `(.L_x_7271) ;  /* 0xfffffffc00ec8947 */ /* 0x002fea000383ffff */
[----:B------:R-:W-:Y:S05]  /*f3e0*/  BRA `(.L_x_7357) ;  /* 0xffffff4000bc7947 */ /* 0x000fea000383ffff */
.L_x_7275:
[----:B-1----:R-:W-:-:S04]  /*f3f0*/  IMAD.U32 R4, RZ, RZ, UR39 ;  /* 0x00000027ff047e24 */ /* 0x002fc8000f8e00ff */
[----:B------:R1:W2:Y:S03]  /*f400*/  SYNCS.PHASECHK.TRANS64.TRYWAIT P1, [R4+URZ+0x28c30], R13 ;  /* 0x028c300d040075a7 */ /* 0x0002a6000802017f */
[----:B--2---:R-:W-:Y:S05]  /*f410*/  @!P1 NANOSLEEP.SYNCS 0x989680 ;  /* 0x009896800000995d */ /* 0x004fea0003900000 */
[----:B------:R-:W2:Y:S02]  /*f420*/  @!P1 SYNCS.PHASECHK.TRANS64 P1, [R4+URZ+0x28c30], R13 ;  /* 0x028c300d040095a7 */ /* 0x000ea4000802007f */
[----:B--2---:R-:W-:Y:S05]  /*f430*/  @!P1 BRA `(.L_x_7275) ;  /* 0xfffffffc00ec9947 */ /* 0x004fea000383ffff */
[----:B------:R-:W-:Y:S05]  /*f440*/  BRA `(.L_x_7274) ;  /* 0xffffff4000fc7947 */ /* 0x000fea000383ffff */
.L_x_7280:
[----:B--2---:R-:W-:-:S04]  /*f450*/  IMAD.U32 R14, RZ, RZ, UR39 ;  /* 0x00000027ff0e7e24 */ /* 0x004fc8000f8e00ff */
[----:B------:R2:W4:Y:S03]  /*f460*/  SYNCS.PHASECHK.TRANS64.TRYWAIT P1, [R14+URZ+0x28c50], R13 ;  /* 0x028c500d0e0075a7 */ /* 0x000526000802017f */
[----:B----4-:R-:W-:Y:S05]  /*f470*/  @!P1 NANOSLEEP.SYNCS 0x989680 ;  /* 0x009896800000995d */ /* 0x010fea0003900000 */
[----:B------:R-:W4:Y:S02]  /*f480*/  @!P1 SYNCS.PHASECHK.TRANS64 P1, [R14+URZ+0x28c50], R13 ;  /* 0x028c500d0e0095a7 */ /* 0x000f24000802007f */
[----:B----4-:R-:W-:Y:S05]  /*f490*/  @!P1 BRA `(.L_x_7280) ;  /* 0xfffffffc00ec9947 */ /* 0x010fea000383ffff */
[----:B------:R-:W-:Y:S05]  /*f4a0*/  BRA `(.L_x_7279) ;  /* 0xffffff5800207947 */ /* 0x000fea000383ffff */
.L_x_7286:
[----:B-1----:R-:W-:-:S04]  /*f4b0*/  MOV R4, UR27 ;  /* 0x0000001b00047c02 */ /* 0x002fc80008000f00 */
[----:B------:R1:W2:Y:S03]  /*f4c0*/  SYNCS.PHASECHK.TRANS64.TRYWAIT P1, [R4+URZ+0x28c30], R13 ;  /* 0x028c300d040075a7 */ /* 0x0002a6000802017f */
[----:B--2---:R-:W-:Y:S05]  /*f4d0*/  @!P1 NANOSLEEP.SYNCS 0x989680 ;  /* 0x009896800000995d */ /* 0x004fea0003900000 */
[----:B------:R-:W2:Y:S02]  /*f4e0*/  @!P1 SYNCS.PHASECHK.TRANS64 P1, [R4+URZ+0x28c30], R13 ;  /* 0x028c300d040095a7 */ /* 0x000ea4000802007f */
[----:B--2---:R-:W-:Y:S05]  /*f4f0*/  @!P1 BRA `(.L_x_7286) ;  /* 0xfffffffc00ec9947 */ /* 0x004fea000383ffff */
[----:B------:R-:W-:Y:S05]  /*f500*/  BRA `(.L_x_7285) ;  /* 0xffffff5c00547947 */ /* 0x000fea000383ffff */
.L_x_7291:
[----:B--2---:R-:W-:-:S04]  /*f510*/  IMAD.U32 R14, RZ, RZ, UR27 ;  /* 0x0000001bff0e7e24 */ /* 0x004fc8000f8e00ff */
[----:B------:R2:W3:Y:S03]  /*f520*/  SYNCS.PHASECHK.TRANS64.TRYWAIT P1, [R14+URZ+0x28c50], R13 ;  /* 0x028c500d0e0075a7 */ /* 0x0004e6000802017f */
[----:B---3--:R-:W-:Y:S05]  /*f530*/  @!P1 NANOSLEEP.SYNCS 0x989680 ;  /* 0x009896800000995d */ /* 0x008fea0003900000 */
[----:B------:R-:W3:Y:S02]  /*f540*/  @!P1 SYNCS.PHASECHK.TRANS64 P1, [R14+URZ+0x28c50], R13 ;  /* 0x028c500d0e0095a7 */ /* 0x000ee4000802007f */
[----:B---3--:R-:W-:Y:S05]  /*f550*/  @!P1 BRA `(.L_x_7291) ;  /* 0xfffffffc00ec9947 */ /* 0x008fea000383ffff */
[----:B------:R-:W-:Y:S05]  /*f560*/  BRA `(.L_x_7290) ;  /* 0xffffff7400cc7947 */ /* 0x000fea000383ffff */
.L_x_7298:
[----:B-1----:R-:W-:-:S04]  /*f570*/  IMAD.U32 R4, RZ, RZ, UR26 ;  /* 0x0000001aff047e24 */ /* 0x002fc8000f8e00ff */
[----:B------:R1:W2:Y:S03]  /*f580*/  SYNCS.PHASECHK.TRANS64.TRYWAIT P1, [R4+URZ+0x28c30], R11 ;  /* 0x028c300b040075a7 */ /* 0x0002a6000802017f */
[----:B--2---:R-:W-:Y:S05]  /*f590*/  @!P1 NANOSLEEP.SYNCS 0x989680 ;  /* 0x009896800000995d */ /* 0x004fea0003900000 */
[----:B------:R-:W2:Y:S02]  /*f5a0*/  @!P1 SYNCS.PHASECHK.TRANS64 P1, [R4+URZ+0x28c30], R11 ;  /* 0x028c300b040095a7 */ /* 0x000ea4000802007f */
[----:B--2---:R-:W-:Y:S05]  /*f5b0*/  @!P1 BRA `(.L_x_7298) ;  /* 0xfffffffc00ec9947 */ /* 0x004fea000383ffff */
[----:B------:R-:W-:Y:S05]  /*f5c0*/  BRA `(.L_x_7297) ;  /* 0xffffff7800c07947 */ /* 0x000fea000383ffff */
.L_x_7303:
[----:B-1----:R-:W-:-:S04]  /*f5d0*/  MOV R12, UR26 ;  /* 0x0000001a000c7c02 */ /* 0x002fc80008000f00 */
[----:B------:R1:W3:Y:S03]  /*f5e0*/  SYNCS.PHASECHK.TRANS64.TRYWAIT P1, [R12+URZ+0x28c50], R11 ;  /* 0x028c500b0c0075a7 */ /* 0x0002e6000802017f */
[----:B---3--:R-:W-:Y:S05]  /*f5f0*/  @!P1 NANOSLEEP.SYNCS 0x989680 ;  /* 0x009896800000995d */ /* 0x008fea0003900000 */
[----:B------:R-:W3:Y:S02]  /*f600*/  @!P1 SYNCS.PHASECHK.TRANS64 P1, [R12+URZ+0x28c50], R11 ;  /* 0x028c500b0c0095a7 */ /* 0x000ee4000802007f */
[----:B---3--:R-:W-:Y:S05]  /*f610*/  @!P1 BRA `(.L_x_7303) ;  /* 0xfffffffc00ec9947 */ /* 0x008fea000383ffff */
[----:B------:R-:W-:Y:S05]  /*f620*/  BRA `(.L_x_7302) ;  /* 0xffffff8c00dc7947 */ /* 0x000fea000383ffff */
.L_x_7317:
[----:B------:R-:W-:Y:S01]  /*f630*/  IMAD.MOV.U32 R13, RZ, RZ, R23 ;  /* 0x000000ffff0d7224 */ /* 0x000fe200078e0017 */
[----:B------:R-:W-:Y:S01]  /*f640*/  MOV R11, 0x1f ;  /* 0x0000001f000b7802 */ /* 0x000fe20000000f00 */
[----:B------:R-:W-:Y:S02]  /*f650*/  IMAD.MOV.U32 R12, RZ, RZ, RZ ;  /* 0x000000ffff0c7224 */ /* 0x000fe400078e00ff */
[----:B------:R-:W-:-:S07]  /*f660*/  IMAD.MOV.U32 R15, RZ, RZ, -0x1 ;  /* 0xffffffffff0f7424 */ /* 0x000fce00078e00ff */
[----:B------:R-:W-:Y:S05]  /*f670*/  WARPSYNC.COLLECTIVE R15, `(.L_x_7358) ;  /* 0x000000000f087348 */ /* 0x000fea0003c00000 */
[----:B------:R0:W1:Y:S02]  /*f680*/  SHFL.IDX P6, R14, R13, R12, R11 ;  /* 0x0000000c0d0e7389 */ /* 0x00006400000c000b */
[----:B01----:R-:W-:Y:S01]  /*f690*/  ENDCOLLECTIVE ;  /* 0x000000000000791b */ /* 0x003fe20003800000 */
.L_x_7358:
[----:B------:R-:W-:Y:S05]  /*f6a0*/  BRA `(.L_x_7359) ;  /* 0xffffffd000f07947 */ /* 0x000fea000383ffff */
.L_x_7319:
[----:B0-----:R-:W-:-:S04]  /*f6b0*/  IMAD.U32 R3, RZ, RZ, UR45 ;  /* 0x0000002dff037e24 */ /* 0x001fc8000f8e00ff */
[----:B------:R0:W1:Y:S03]  /*f6c0*/  SYNCS.PHASECHK.TRANS64.TRYWAIT P0, [R3+URZ+0x28c40], R0 ;  /* 0x028c4000030075a7 */ /* 0x000066000800017f */
[----:B-1----:R-:W-:Y:S05]  /*f6d0*/  @!P0 NANOSLEEP.SYNCS 0x989680 ;  /* 0x009896800000895d */ /* 0x002fea0003900000 */
[----:B------:R-:W1:Y:S02]  /*f6e0*/  @!P0 SYNCS.PHASECHK.TRANS64 P0, [R3+URZ+0x28c40], R0 ;  /* 0x028c4000030085a7 */ /* 0x000e64000800007f */
[----:B-1----:R-:W-:Y:S05]  /*f6f0*/  @!P0 BRA `(.L_x_7319) ;  /* 0xfffffffc00ec8947 */ /* 0x002fea000383ffff */
[----:B------:R-:W-:Y:S05]  /*f700*/  BRA `(.L_x_7360) ;  /* 0xffffffd400207947 */ /* 0x000fea000383ffff */
.L_x_7320:
        /* <DEDUP_REMOVED lines=8> */
.L_x_7362:
[----:B------:R-:W-:Y:S05]  /*f790*/  BSYNC B0 ;  /* 0x0000000000007941 */ /* 0x000fea0003800000 */
.L_x_7361:
        /* <DEDUP_REMOVED lines=9> */
.L_x_7363:
[----:B------:R-:W-:Y:S01]  /*f830*/  IMAD.MOV.U32 R13, RZ, RZ, R5 ;  /* 0x000000ffff0d7224 */ /* 0x000fe200078e0005 */
[----:B------:R-:W-:Y:S02]  /*f840*/  MOV R12, 0x1 ;  /* 0x00000001000c7802 */ /* 0x000fe40000000f00 */
[----:B------:R-:W-:-:S04]  /*f850*/  @P0 LEA R14, P1, R22, R14, 0x1 ;  /* 0x0000000e160e0211 */ /* 0x000fc800078208ff */
[----:B------:R-:W-:Y:S01]  /*f860*/  @P0 IADD3.X R3, RZ, R2, RZ, P1, !PT ;  /* 0x00000002ff030210 */ /* 0x000fe20000ffe4ff */
[----:B------:R-:W-:-:S08]  /*f870*/  @P0 IMAD.MOV.U32 R2, RZ, RZ, R14 ;  /* 0x000000ffff020224 */ /* 0x000fd000078e000e */
[----:B------:R-:W-:Y:S05]  /*f880*/  WARPSYNC.COLLECTIVE R15, `(.L_x_7364) ;  /* 0x000000000f087348 */ /* 0x000fea0003c00000 */
[----:B------:R0:W1:Y:S02]  /*f890*/  SHFL.IDX P6, R14, R13, R12, R11 ;  /* 0x0000000c0d0e7389 */ /* 0x00006400000c000b */
[----:B01----:R-:W-:Y:S01]  /*f8a0*/  ENDCOLLECTIVE ;  /* 0x000000000000791b */ /* 0x003fe20003800000 */
.L_x_7364:
        /* <DEDUP_REMOVED lines=11> */
.L_x_7365:
[----:B------:R-:W-:Y:S02]  /*f960*/  IMAD.MOV.U32 R13, RZ, RZ, R5 ;  /* 0x000000ffff0d7224 */ /* 0x000fe400078e0005 */
[----:B------:R-:W-:Y:S01]  /*f970*/  IMAD.MOV.U32 R12, RZ, RZ, 0x2 ;  /* 0x00000002ff0c7424 */ /* 0x000fe200078e00ff */
[----:B------:R-:W-:-:S13]  /*f980*/  @P0 LEA R2, P1, R22, R14, 0x1 ;  /* 0x0000000e16020211 */ /* 0x000fda00078208ff */
[----:B------:R-:W-:Y:S05]  /*f990*/  WARPSYNC.COLLECTIVE R15, `(.L_x_7366) ;  /* 0x000000000f087348 */ /* 0x000fea0003c00000 */
[----:B------:R0:W1:Y:S02]  /*f9a0*/  SHFL.IDX P6, R14, R13, R12, R11 ;  /* 0x0000000c0d0e7389 */ /* 0x00006400000c000b */
[----:B01----:R-:W-:Y:S01]  /*f9b0*/  ENDCOLLECTIVE ;  /* 0x000000000000791b */ /* 0x003fe20003800000 */
.L_x_7366:
[----:B------:R-:W-:-:S05]  /*f9c0*/  @P0 IADD3.X R3, RZ, R4, RZ, P1, !PT ;  /* 0x00000004ff030210 */ /* 0x000fca0000ffe4ff */
        /* <DEDUP_REMOVED lines=11> */
.L_x_7367:
[----:B------:R-:W-:Y:S01]  /*fa80*/  MOV R13, R5 ;  /* 0x00000005000d7202 */ /* 0x000fe20000000f00 */
[----:B------:R-:W-:Y:S01]  /*fa90*/  IMAD.MOV.U32 R12, RZ, RZ, 0x3 ;  /* 0x00000003ff0c7424 */ /* 0x000fe200078e00ff */
[----:B------:R-:W-:-:S13]  /*faa0*/  @P0 LEA R2, P1, R22, R14, 0x1 ;  /* 0x0000000e16020211 */ /* 0x000fda00078208ff */
[----:B------:R-:W-:Y:S05]  /*fab0*/  WARPSYNC.COLLECTIVE R15, `(.L_x_7368) ;  /* 0x000000000f087348 */ /* 0x000fea0003c00000 */
[----:B------:R0:W1:Y:S02]  /*fac0*/  SHFL.IDX P6, R14, R13, R12, R11 ;  /* 0x0000000c0d0e7389 */ /* 0x00006400000c000b */
[----:B01----:R-:W-:Y:S01]  /*fad0*/  ENDCOLLECTIVE ;  /* 0x000000000000791b */ /* 0x003fe20003800000 */
.L_x_7368:
[----:B------:R-:W-:-:S05]  /*fae0*/  @P0 IMAD.X R3, RZ, RZ, R4, P1 ;  /* 0x000000ffff030224 */ /* 0x000fca00008e0604 */
[----:B------:R-:W-:Y:S01]  /*faf0*/  @!PT LDS RZ, [RZ] ;  /* 0x00000000fffff984 */ /* 0x000fe20000000800 */
[----:B------:R-:W-:Y:S01]  /*fb00*/  @!PT LDS RZ, [RZ] ;  /* 0x00000000fffff984 */ /* 0x000fe20000000800 */
[----:B------:R-:W-:Y:S01]  /*fb10*/  @!PT LDS RZ, [RZ] ;  /* 0x00000000fffff984 */ /* 0x000fe20000000800 */
[----:B------:R0:W-:Y:S01]  /*fb20*/  @P0 LDGSTS.E.BYPASS.LTC128B.128 [R7+0x23400], desc[UR36][R2.64], !P2 ;  /* 0x2340000002070fae */ /* 0x0001e2000d101d64 */
[----:B------:R-:W-:Y:S01]  /*fb30*/  MOV R13, R0 ;  /* 0x00000000000d7202 */ /* 0x000fe20000000f00 */
[----:B------:R-:W-:-:S07]  /*fb40*/  IMAD.MOV.U32 R4, RZ, RZ, R14 ;  /* 0x000000ffff047224 */ /* 0x000fce00078e000e */
[----:B0-----:R-:W-:Y:S05]  /*fb50*/  WARPSYNC.COLLECTIVE R15, `(.L_x_7369) ;  /* 0x000000000f087348 */ /* 0x001fea0003c00000 */
[----:B------:R1:W2:Y:S02]  /*fb60*/  SHFL.IDX P6, R14, R13, R12, R11 ;  /* 0x0000000c0d0e7389 */ /* 0x0002a400000c000b */
[----:B012---:R-:W-:Y:S01]  /*fb70*/  ENDCOLLECTIVE ;  /* 0x000000000000791b */ /* 0x007fe20003800000 */
.L_x_7369:
[----:B------:R-:W-:Y:S05]  /*fb80*/  BRA `(.L_x_7370) ;  /* 0xffffffd000e47947 */ /* 0x000fea000383ffff */
.L_x_7323:
[----:B------:R-:W-:Y:S01]  /*fb90*/  IMAD.MOV.U32 R13, RZ, RZ, R5 ;  /* 0x000000ffff0d7224 */ /* 0x000fe200078e0005 */
[----:B------:R-:W-:Y:S01]  /*fba0*/  MOV R11, 0x181f ;  /* 0x0000181f000b7802 */ /* 0x000fe20000000f00 */
[----:B------:R-:W-:Y:S02]  /*fbb0*/  IMAD.MOV.U32 R12, RZ, RZ, RZ ;  /* 0x000000ffff0c7224 */ /* 0x000fe400078e00ff */
[----:B------:R-:W-:Y:S02]  /*fbc0*/  IMAD.MOV.U32 R15, RZ, RZ, -0x1 ;  /* 0xffffffffff0f7424 */ /* 0x000fe400078e00ff */
[----:B------:R-:W-:-:S07]  /*fbd0*/  IMAD.U32 R6, RZ, RZ, UR46 ;  /* 0x0000002eff067e24 */ /* 0x000fce000f8e00ff */
[----:B------:R-:W-:Y:S05]  /*fbe0*/  WARPSYNC.COLLECTIVE R15, `(.L_x_7371) ;  /* 0x000000000f087348 */ /* 0x000fea0003c00000 */
[----:B------:R0:W1:Y:S02]  /*fbf0*/  SHFL.IDX P6, R14, R13, R12, R11 ;  /* 0x0000000c0d0e7389 */ /* 0x00006400000c000b */
[----:B01----:R-:W-:Y:S01]  /*fc00*/  ENDCOLLECTIVE ;  /* 0x000000000000791b */ /* 0x003fe20003800000 */
.L_x_7371:
[----:B------:R-:W-:Y:S01]  /*fc10*/  IMAD R7, R6, 0x40, R35 ;  /* 0x0000004006077824 */ /* 0x000fe200078e0223 */
[----:B------:R-:W-:Y:S01]  /*fc20*/  MOV R13, R4 ;  /* 0x00000004000d7202 */ /* 0x000fe20000000f00 */
[----:B------:R-:W-:-:S07]  /*fc30*/  IMAD.MOV.U32 R2, RZ, RZ, R14 ;  /* 0x000000ffff027224 */ /* 0x000fce00078e000e */
[----:B------:R-:W-:Y:S05]  /*fc40*/  WARPSYNC.COLLECTIVE R15, `(.L_x_7372) ;  /* 0x000000000f087348 */ /* 0x000fea0003c00000 */
[----:B------:R0:W1:Y:S02]  /*fc50*/  SHFL.IDX P6, R14, R13, R12, R11 ;  /* 0x0000000c0d0e7389 */ /* 0x00006400000c000b */
[----:B01----:R-:W-:Y:S01]  /*fc60*/  ENDCOLLECTIVE ;  /* 0x000000000000791b */ /* 0x003fe20003800000 */
.L_x_7372:
[----:B------:R-:W-:Y:S02]  /*fc70*/  ULDC UR4, c[0x0][0x288] ;  /* 0x0000a20000047ab9 */ /* 0x000fe40000000800 */
[----:B------:R-:W-:-:S05]  /*fc80*/  IMAD R0, R0, UR4, RZ ;  /* 0x0000000400007c24 */ /* 0x000fca000f8e02ff */
[C---:B------:R-:W-:Y:S01]  /*fc90*/  ISETP.GE.AND P0, PT, R7.reuse, R0, PT ;  /* 0x000000000700720c */ /* 0x040fe20003f06270 */
[----:B------:R-:W-:Y:S01]  /*fca0*/  VIADD R11, R7, 0x10 ;  /* 0x00000010070b7836 */ /* 0x000fe20000000000 */
[----:B------:R-:W-:Y:S01]  /*fcb0*/  MOV R13, R5 ;  /* 0x00000005000d7202 */ /* 0x000fe20000000f00 */
[----:B------:R-:W-:-:S10]  /*fcc0*/  IMAD.MOV.U32 R12, RZ, RZ, 0x1 ;  /* 0x00000001ff0c7424 */ /* 0x000fd400078e00ff */
[----:B------:R-:W-:Y:S02]  /*fcd0*/  @!P0 LEA R9, R30, UR45, 0x1 ;  /* 0x0000002d1e098c11 */ /* 0x000fe4000f8e08ff */
[----:B------:R-:W-:-:S04]  /*fce0*/  @!P0 LEA R14, P2, R22, R14, 0x1 ;  /* 0x0000000e160e8211 */ /* 0x000fc800078408ff */
[----:B------:R-:W-:Y:S01]  /*fcf0*/  @!P0 IADD3.X R3, RZ, R2, RZ, P2, !PT ;  /* 0x00000002ff038210 */ /* 0x000fe200017fe4ff */
        /* <DEDUP_REMOVED lines=10> */
.L_x_7373:
[----:B------:R-:W-:Y:S02]  /*fda0*/  IADD3 R9, R7, 0x20, RZ ;  /* 0x0000002007097810 */ /* 0x000fe40007ffe0ff */
[----:B------:R-:W-:Y:S01]  /*fdb0*/  @!P0 LEA R21, R30, UR45, 0x1 ;  /* 0x0000002d1e158c11 */ /* 0x000fe2000f8e08ff */
[----:B------:R-:W-:Y:S01]  /*fdc0*/  IMAD.MOV.U32 R13, RZ, RZ, R4 ;  /* 0x000000ffff0d7224 */ /* 0x000fe200078e0004 */
[----:B------:R-:W-:-:S07]  /*fdd0*/  MOV R6, R14 ;  /* 0x0000000e00067202 */ /* 0x000fce0000000f00 */
[----:B------:R-:W-:Y:S05]  /*fde0*/  WARPSYNC.COLLECTIVE R15, `(.L_x_7374) ;  /* 0x000000000f087348 */ /* 0x000fea0003c00000 */
[----:B------:R0:W1:Y:S02]  /*fdf0*/  SHFL.IDX P6, R14, R13, R12, R11 ;  /* 0x0000000c0d0e7389 */ /* 0x00006400000c000b */
[----:B01----:R-:W-:Y:S01]  /*fe00*/  ENDCOLLECTIVE ;  /* 0x000000000000791b */ /* 0x003fe20003800000 */
.L_x_7374:
[----:B------:R-:W-:Y:S02]  /*fe10*/  IMAD.MOV.U32 R13, RZ, RZ, R5 ;  /* 0x000000ffff0d7224 */ /* 0x000fe400078e0005 */
[----:B------:R-:W-:Y:S01]  /*fe20*/  IMAD.MOV.U32 R12, RZ, RZ, 0x2 ;  /* 0x00000002ff0c7424 */ /* 0x000fe200078e00ff */
[----:B------:R-:W-:-:S13]  /*fe30*/  @!P0 LEA R2, P2, R22, R14, 0x1 ;  /* 0x0000000e16028211 */ /* 0x000fda00078408ff */
[----:B------:R-:W-:Y:S05]  /*fe40*/  WARPSYNC.COLLECTIVE R15, `(.L_x_7375) ;  /* 0x000000000f087348 */ /* 0x000fea0003c00000 */
[----:B------:R0:W1:Y:S02]  /*fe50*/  SHFL.IDX P6, R14, R13, R12, R11 ;  /* 0x0000000c0d0e7389 */ /* 0x00006400000c000b */
[----:B01----:R-:W-:Y:S01]  /*fe60*/  ENDCOLLECTIVE ;  /* 0x000000000000791b */ /* 0x003fe20003800000 */
.L_x_7375:
        /* <DEDUP_REMOVED lines=12> */
.L_x_7376:
[----:B------:R-:W-:Y:S01]  /*ff30*/  MOV R13, R5 ;  /* 0x00000005000d7202 */ /* 0x000fe20000000f00 */
[----:B------:R-:W-:Y:S01]  /*ff40*/  IMAD.MOV.U32 R12, RZ, RZ, 0x3 ;  /* 0x00000003ff0c7424 */ /* 0x000fe200078e00ff */
[----:B------:R-:W-:-:S13]  /*ff50*/  @!P0 LEA R2, P2, R22, R14, 0x1 ;  /* 0x0000000e16028211 */ /* 0x000fda00078408ff */
[----:B------:R-:W-:Y:S05]  /*ff60*/  WARPSYNC.COLLECTIVE R15, `(.L_x_7377) ;  /* 0x000000000f087348 */ /* 0x000fea0003c00000 */
[----:B------:R0:W1:Y:S02]  /*ff70*/  SHFL.IDX P6, R14, R13, R12, R11 ;  /* 0x0000000c0d0e7389 */ /* 0x00006400000c000b */
[----:B01----:R-:W-:Y:S01]  /*ff80*/  ENDCOLLECTIVE ;  /* 0x000000000000791b */ /* 0x003fe20003800000 */
.L_x_7377:
        /* <DEDUP_REMOVED lines=10> */
.L_x_7378:
[----:B------:R-:W-:Y:S05]  /*10030*/  BRA `(.L_x_7379) ;  /* 0xffffffd4008c7947 */ /* 0x000fea000383ffff */
.L_x_7324:
[----:B0-----:R-:W-:-:S04]  /*10040*/  IMAD.U32 R3, RZ, RZ, UR45 ;  /* 0x0000002dff037e24 */ /* 0x001fc8000f8e00ff */
[----:B------:R0:W1:Y:S03]  /*10050*/  SYNCS.PHASECHK.TRANS64.TRYWAIT P0, [R3+URZ+0x28c20], R0 ;  /* 0x028c2000030075a7 */ /* 0x000066000800017f */
[----:B-1----:R-:W-:Y:S05]  /*10060*/  @!P0 NANOSLEEP.SYNCS 0x989680 ;  /* 0x009896800000895d */ /* 0x002fea0003900000 */
[----:B------:R-:W1:Y:S02]  /*10070*/  @!P0 SYNCS.PHASECHK.TRANS64 P0, [R3+URZ+0x28c20], R0 ;  /* 0x028c2000030085a7 */ /* 0x000e64000800007f */
[----:B-1----:R-:W-:Y:S05]  /*10080*/  @!P0 BRA `(.L_x_7324) ;  /* 0xfffffffc00ec8947 */ /* 0x002fea000383ffff */
[----:B------:R-:W-:Y:S05]  /*10090*/  BRA `(.L_x_7380) ;  /* 0xffffffd400bc7947 */ /* 0x000fea000383ffff */
.L_x_7326:
[----:B0-----:R-:W-:-:S04]  /*100a0*/  IMAD.U32 R3, RZ, RZ, UR45 ;  /* 0x0000002dff037e24 */ /* 0x001fc8000f8e00ff */
[----:B------:R0:W1:Y:S03]  /*100b0*/  SYNCS.PHASECHK.TRANS64.TRYWAIT P0, [R3+URZ+0x28c60], R0 ;  /* 0x028c6000030075a7 */ /* 0x000066000800017f */
[----:B-1----:R-:W-:Y:S05]  /*100c0*/  @!P0 NANOSLEEP.SYNCS 0x989680 ;  /* 0x009896800000895d */ /* 0x002fea0003900000 */
[----:B------:R-:W1:Y:S02]  /*100d0*/  @!P0 SYNCS.PHASECHK.TRANS64 P0, [R3+URZ+0x28c60], R0 ;  /* 0x028c6000030085a7 */ /* 0x000e64000800007f */
[----:B-1----:R-:W-:Y:S05]  /*100e0*/  @!P0 BRA `(.L_x_7326) ;  /* 0xfffffffc00ec8947 */ /* 0x002fea000383ffff */
[----:B------:R-:W-:Y:S05]  /*100f0*/  BRA `(.L_x_7381) ;  /* 0xffffffd400b87947 */ /* 0x000fea000383ffff */
.L_x_7327:
        /* <DEDUP_REMOVED lines=8> */
.L_x_7383:
[----:B------:R-:W-:Y:S05]  /*10180*/  BSYNC B0 ;  /* 0x0000000000007941 */ /* 0x000fea0003800000 */
.L_x_7382:
        /* <DEDUP_REMOVED lines=11> */
.L_x_7384:
        /* <DEDUP_REMOVED lines=40> */
.L_x_7385:
[----:B------:R-:W-:Y:S02]  /*104c0*/  IMAD.MOV.U32 R13, RZ, RZ, R0 ;  /* 0x000000ffff0d7224 */ /* 0x000fe400078e0000 */
[----:B------:R-:W-:-:S07]  /*104d0*/  IMAD.MOV.U32 R5, RZ, RZ, R14 ;  /* 0x000000ffff057224 */ /* 0x000fce00078e000e */
[----:B------:R-:W-:Y:S05]  /*104e0*/  WARPSYNC.COLLECTIVE R15, `(.L_x_7386) ;  /* 0x000000000f087348 */ /* 0x000fea0003c00000 */
[----:B------:R0:W1:Y:S02]  /*104f0*/  SHFL.IDX P6, R14, R13, R12, R11 ;  /* 0x0000000c0d0e7389 */ /* 0x00006400000c000b */
[----:B01----:R-:W-:Y:S01]  /*10500*/  ENDCOLLECTIVE ;  /* 0x000000000000791b */ /* 0x003fe20003800000 */
.L_x_7386:
        /* <DEDUP_REMOVED lines=28> */
.L_x_7387:
[----:B------:R-:W-:Y:S01]  /*106d0*/  IMAD.MOV.U32 R13, RZ, RZ, R0 ;  /* 0x000000ffff0d7224 */ /* 0x000fe200078e0000 */
[----:B------:R-:W-:-:S07]  /*106e0*/  MOV R9, R14 ;  /* 0x0000000e00097202 */ /* 0x000fce0000000f00 */
[----:B------:R-:W-:Y:S05]  /*106f0*/  WARPSYNC.COLLECTIVE R15, `(.L_x_7388) ;  /* 0x000000000f087348 */ /* 0x000fea0003c00000 */
[----:B------:R0:W1:Y:S02]  /*10700*/  SHFL.IDX P6, R14, R13, R12, R11 ;  /* 0x0000000c0d0e7389 */ /* 0x00006400000c000b */
[----:B01----:R-:W-:Y:S01]  /*10710*/  ENDCOLLECTIVE ;  /* 0x000000000000791b */ /* 0x003fe20003800000 */
.L_x_7388:
        /* <DEDUP_REMOVED lines=28> */
.L_x_7389:
[----:B------:R-:W-:Y:S01]  /*108e0*/  MOV R13, R0 ;  /* 0x00000000000d7202 */ /* 0x000fe20000000f00 */
[----:B------:R-:W-:-:S07]  /*108f0*/  IMAD.MOV.U32 R6, RZ, RZ, R14 ;  /* 0x000000ffff067224 */ /* 0x000fce00078e000e */
[----:B------:R-:W-:Y:S05]  /*10900*/  WARPSYNC.COLLECTIVE R15, `(.L_x_7390) ;  /* 0x000000000f087348 */ /* 0x000fea0003c00000 */
[----:B------:R0:W1:Y:S02]  /*10910*/  SHFL.IDX P6, R14, R13, R12, R11 ;  /* 0x0000000c0d0e7389 */ /* 0x00006400000c000b */
[----:B01----:R-:W-:Y:S01]  /*10920*/  ENDCOLLECTIVE ;  /* 0x000000000000791b */ /* 0x003fe20003800000 */
.L_x_7390:
[----:B------:R-:W-:Y:S05]  /*10930*/  BRA `(.L_x_7391) ;  /* 0xffffffd4004c7947 */ /* 0x000fea000383ffff */
.L_x_7334:
[----:B-1----:R1:W2:Y:S02]  /*10940*/  SYNCS.PHASECHK.TRANS64.TRYWAIT P0, [R10+URZ+0x28c40], R20 ;  /* 0x028c40140a0075a7 */ /* 0x0022a4000800017f */
[----:B--2---:R-:W-:Y:S05]  /*10950*/  @!P0 NANOSLEEP.SYNCS 0x989680 ;  /* 0x009896800000895d */ /* 0x004fea0003900000 */
[----:B------:R-:W2:Y:S02]  /*10960*/  @!P0 SYNCS.PHASECHK.TRANS64 P0, [R10+URZ+0x28c40], R20 ;  /* 0x028c40140a0085a7 */ /* 0x000ea4000800007f */
[----:B--2---:R-:W-:Y:S05]  /*10970*/  @!P0 BRA `(.L_x_7334) ;  /* 0xfffffffc00f08947 */ /* 0x004fea000383ffff */
[----:B------:R-:W-:Y:S05]  /*10980*/  BRA `(.L_x_7392) ;  /* 0xffffffd800847947 */ /* 0x000fea000383ffff */
.L_x_7335:
        /* <DEDUP_REMOVED lines=8> */
.L_x_7394:
[----:B------:R-:W-:Y:S05]  /*10a10*/  BSYNC B1 ;  /* 0x0000000000017941 */ /* 0x000fea0003800000 */
.L_x_7393:
        /* <DEDUP_REMOVED lines=9> */
.L_x_7395:
[----:B------:R-:W-:Y:S01]  /*10ab0*/  MOV R13, R29 ;  /* 0x0000001d000d7202 */ /* 0x000fe20000000f00 */
[----:B------:R-:W-:Y:S01]  /*10ac0*/  IMAD.MOV.U32 R12, RZ, RZ, 0x1 ;  /* 0x00000001ff0c7424 */ /* 0x000fe200078e00ff */
[----:B------:R-:W-:-:S13]  /*10ad0*/  IADD3 R2, P0, R14, R8, RZ ;  /* 0x000000080e027210 */ /* 0x000fda0007f1e0ff */
[----:B------:R-:W-:Y:S05]  /*10ae0*/  WARPSYNC.COLLECTIVE R15, `(.L_x_7396) ;  /* 0x000000000f087348 */ /* 0x000fea0003c00000 */
[----:B------:R0:W1:Y:S02]  /*10af0*/  SHFL.IDX P6, R14, R13, R12, R11 ;  /* 0x0000000c0d0e7389 */ /* 0x00006400000c000b */
[----:B01----:R-:W-:Y:S01]  /*10b00*/  ENDCOLLECTIVE ;  /* 0x000000000000791b */ /* 0x003fe20003800000 */
.L_x_7396:
        /* <DEDUP_REMOVED lines=10> */
.L_x_7397:
[----:B------:R-:W-:Y:S01]  /*10bb0*/  IMAD.MOV.U32 R13, RZ, RZ, R29 ;  /* 0x000000ffff0d7224 */ /* 0x000fe200078e001d */
[----:B------:R-:W-:Y:S02]  /*10bc0*/  MOV R12, 0x2 ;  /* 0x00000002000c7802 */ /* 0x000fe40000000f00 */
[----:B------:R-:W-:-:S13]  /*10bd0*/  IADD3 R2, P0, R14, R8, RZ ;  /* 0x000000080e027210 */ /* 0x000fda0007f1e0ff */
[----:B------:R-:W-:Y:S05]  /*10be0*/  WARPSYNC.COLLECTIVE R15, `(.L_x_7398) ;  /* 0x000000000f087348 */ /* 0x000fea0003c00000 */
[----:B------:R0:W1:Y:S02]  /*10bf0*/  SHFL.IDX P6, R14, R13, R12, R11 ;  /* 0x0000000c0d0e7389 */ /* 0x00006400000c000b */
[----:B01----:R-:W-:Y:S01]  /*10c00*/  ENDCOLLECTIVE ;  /* 0x000000000000791b */ /* 0x003fe20003800000 */
.L_x_7398:
        /* <DEDUP_REMOVED lines=10> */
.L_x_7399:
[----:B------:R-:W-:Y:S02]  /*10cb0*/  IMAD.MOV.U32 R13, RZ, RZ, R29 ;  /* 0x000000ffff0d7224 */ /* 0x000fe400078e001d */
[----:B------:R-:W-:Y:S01]  /*10cc0*/  IMAD.MOV.U32 R12, RZ, RZ, 0x3 ;  /* 0x00000003ff0c7424 */ /* 0x000fe200078e00ff */
[----:B------:R-:W-:-:S13]  /*10cd0*/  IADD3 R2, P0, R14, R8, RZ ;  /* 0x000000080e027210 */ /* 0x000fda0007f1e0ff */
[----:B------:R-:W-:Y:S05]  /*10ce0*/  WARPSYNC.COLLECTIVE R15, `(.L_x_7400) ;  /* 0x000000000f087348 */ /* 0x000fea0003c00000 */
[----:B------:R0:W1:Y:S02]  /*10cf0*/  SHFL.IDX P6, R14, R13, R12, R11 ;  /* 0x0000000c0d0e7389 */ /* 0x00006400000c000b */
[----:B01----:R-:W-:Y:S01]  /*10d00*/  ENDCOLLECTIVE ;  /* 0x000000000000791b */ /* 0x003fe20003800000 */
.L_x_7400:
        /* <DEDUP_REMOVED lines=10> */
.L_x_7401:
[----:B------:R-:W-:Y:S05]  /*10db0*/  BRA `(.L_x_7402) ;  /* 0xffffffd800387947 */ /* 0x000fea000383ffff */
.L_x_7340:
[----:B---3--:R3:W4:Y:S02]  /*10dc0*/  SYNCS.PHASECHK.TRANS64.TRYWAIT P0, [R10+URZ+0x28c60], R20 ;  /* 0x028c60140a0075a7 */ /* 0x008724000800017f */
[----:B----4-:R-:W-:Y:S05]  /*10dd0*/  @!P0 NANOSLEEP.SYNCS 0x989680 ;  /* 0x009896800000895d */ /* 0x010fea0003900000 */
[----:B------:R-:W4:Y:S02]  /*10de0*/  @!P0 SYNCS.PHASECHK.TRANS64 P0, [R10+URZ+0x28c60], R20 ;  /* 0x028c60140a0085a7 */ /* 0x000f24000800007f */
[----:B----4-:R-:W-:Y:S05]  /*10df0*/  @!P0 BRA `(.L_x_7340) ;  /* 0xfffffffc00f08947 */ /* 0x010fea000383ffff */
[----:B------:R-:W-:Y:S05]  /*10e00*/  BRA `(.L_x_7403) ;  /* 0xffffffd800847947 */ /* 0x000fea000383ffff */
.L_x_7341:
        /* <DEDUP_REMOVED lines=8> */
.L_x_7405:
[----:B------:R-:W-:Y:S05]  /*10e90*/  BSYNC B1 ;  /* 0x0000000000017941 */ /* 0x000fea0003800000 */
.L_x_7404:
        /* <DEDUP_REMOVED lines=10> */
.L_x_7406:
        /* <DEDUP_REMOVED lines=15> */
.L_x_7407:
        /* <DEDUP_REMOVED lines=16> */
.L_x_7408:
        /* <DEDUP_REMOVED lines=18> */
.L_x_7409:
        /* <DEDUP_REMOVED lines=14> */
.L_x_7410:
        /* <DEDUP_REMOVED lines=17> */
.L_x_7411:
        /* <DEDUP_REMOVED lines=13> */
.L_x_7412:
[----:B------:R-:W-:Y:S05]  /*11510*/  BRA `(.L_x_7413) ;  /* 0xffffffd400f87947 */ /* 0x000fea000383ffff */
.L_x_7346:
[----:B0-----:R0:W1:Y:S02]  /*11520*/  SYNCS.PHASECHK.TRANS64.TRYWAIT P0, [R5+URZ+0x28c20], R4 ;  /* 0x028c2004050075a7 */ /* 0x001064000800017f */
[----:B-1----:R-:W-:Y:S05]  /*11530*/  @!P0 NANOSLEEP.SYNCS 0x989680 ;  /* 0x009896800000895d */ /* 0x002fea0003900000 */
[----:B------:R-:W1:Y:S02]  /*11540*/  @!P0 SYNCS.PHASECHK.TRANS64 P0, [R5+URZ+0x28c20], R4 ;  /* 0x028c2004050085a7 */ /* 0x000e64000800007f */
[----:B-1----:R-:W-:Y:S05]  /*11550*/  @!P0 BRA `(.L_x_7346) ;  /* 0xfffffffc00f08947 */ /* 0x002fea000383ffff */
[----:B------:R-:W-:Y:S05]  /*11560*/  BRA `(.L_x_7414) ;  /* 0xffffffd800a47947 */ /* 0x000fea000383ffff */
.L_x_7347:
        /* <DEDUP_REMOVED lines=11> */
.L_x_7416:
[----:B------:R-:W-:Y:S05]  /*11620*/  BSYNC B0 ;  /* 0x0000000000007941 */ /* 0x000fea0003800000 */
.L_x_7415:
[----:B------:R-:W-:Y:S05]  /*11630*/  BRA `(.L_x_7417) ;  /* 0xffffffd8008c7947 */ /* 0x000fea000383ffff */
.L_x_7348:
[----:B------:R-:W-:Y:S01]  /*11640*/  BSSY B0, `(.L_x_7418) ;  /* 0x0000006000007945 */ /* 0x000fe20003800000 */
[----:B------:R-:W-:-:S07]  /*11650*/  IMAD.MOV.U32 R15, RZ, RZ, -0x1 ;  /* 0xffffffffff0f7424 */ /* 0x000fce00078e00ff */
[----:B012--5:R-:W-:Y:S05]  /*11660*/  WARPSYNC.COLLECTIVE R15, `(.L_x_7419) ;  /* 0x000000000f0c7348 */ /* 0x027fea0003c00000 */
[----:B------:R-:W-:Y:S02]  /*11670*/  ELECT P6, UR62, PT ;  /* 0x00000000003e782f */ /* 0x000fe400038c0000 */
[----:B------:R-:W-:Y:S01]  /*11680*/  MOV R14, UR62 ;  /* 0x0000003e000e7c02 */ /* 0x000fe20008000f00 */
[----:B012--5:R-:W-:Y:S10]  /*11690*/  ENDCOLLECTIVE ;  /* 0x000000000000791b */ /* 0x027ff40003800000 */
.L_x_7419:
[----:B------:R-:W-:Y:S05]  /*116a0*/  BSYNC B0 ;  /* 0x0000000000007941 */ /* 0x000fea0003800000 */
.L_x_7418:
[----:B------:R-:W-:Y:S05]  /*116b0*/  BRA `(.L_x_7420) ;  /* 0xffffffd800807947 */ /* 0x000fea000383ffff */
.L_x_7350:
[----:B0-----:R0:W1:Y:S02]  /*116c0*/  SYNCS.PHASECHK.TRANS64.TRYWAIT P1, [R4+URZ+0x28c40], R3 ;  /* 0x028c4003040075a7 */ /* 0x001064000802017f */
[----:B-1----:R-:W-:Y:S05]  /*116d0*/  @!P1 NANOSLEEP.SYNCS 0x989680 ;  /* 0x009896800000995d */ /* 0x002fea0003900000 */
[----:B------:R-:W1:Y:S02]  /*116e0*/  @!P1 SYNCS.PHASECHK.TRANS64 P1, [R4+URZ+0x28c40], R3 ;  /* 0x028c4003040095a7 */ /* 0x000e64000802007f */
[----:B-1----:R-:W-:Y:S05]  /*116f0*/  @!P1 BRA `(.L_x_7350) ;  /* 0xfffffffc00f09947 */ /* 0x002fea000383ffff */
[----:B------:R-:W-:Y:S05]  /*11700*/  BRA `(.L_x_7421) ;  /* 0xffffffd800a07947 */ /* 0x000fea000383ffff */
.L_x_7352:
[----:B-1----:R1:W3:Y:S02]  /*11710*/  SYNCS.PHASECHK.TRANS64.TRYWAIT P1, [R5+URZ+0x28c40], R0 ;  /* 0x028c4000050075a7 */ /* 0x0022e4000802017f */
[----:B---3--:R-:W-:Y:S05]  /*11720*/  @!P1 NANOSLEEP.SYNCS 0x989680 ;  /* 0x009896800000995d */ /* 0x008fea0003900000 */
[----:B------:R-:W3:Y:S02]  /*11730*/  @!P1 SYNCS.PHASECHK.TRANS64 P1, [R5+URZ+0x28c40], R0 ;  /* 0x028c4000050095a7 */ /* 0x000ee4000802007f */
[----:B---3--:R-:W-:Y:S05]  /*11740*/  @!P1 BRA `(.L_x_7352) ;  /* 0xfffffffc00f09947 */ /* 0x008fea000383ffff */
[----:B------:R-:W-:Y:S05]  /*11750*/  BRA `(.L_x_7422) ;  /* 0xffffffd800ac7947 */ /* 0x000fea000383ffff */
.L_x_7354:
[----:B---3--:R3:W4:Y:S02]  /*11760*/  SYNCS.PHASECHK.TRANS64.TRYWAIT P1, [R4+URZ+0x28c60], R3 ;  /* 0x028c6003040075a7 */ /* 0x008724000802017f */
[----:B----4-:R-:W-:Y:S05]  /*11770*/  @!P1 NANOSLEEP.SYNCS 0x989680 ;  /* 0x009896800000995d */ /* 0x010fea0003900000 */
[----:B------:R-:W4:Y:S02]  /*11780*/  @!P1 SYNCS.PHASECHK.TRANS64 P1, [R4+URZ+0x28c60], R3 ;  /* 0x028c6003040095a7 */ /* 0x000f24000802007f */
[----:B----4-:R-:W-:Y:S05]  /*11790*/  @!P1 BRA `(.L_x_7354) ;  /* 0xfffffffc00f09947 */ /* 0x010fea000383ffff */
[----:B------:R-:W-:Y:S05]  /*117a0*/  BRA `(.L_x_7423) ;  /* 0xffffffd800a87947 */ /* 0x000fea000383ffff */
.L_x_7424:
        /* <DEDUP_REMOVED lines=13> */
.L_x_15654:


//--------------------- .text._ZN7cutlass13device_kernelIN5flash11enable_sm90INS1_16FlashAttnFwdSm90INS1_25CollectiveMainloopFwdSm90ILi2EN4cute5tupleIJNS5_1CILi1EEES8_S8_EEENS6_IJNS7_ILi64EEESA_SA_EEELi512ENS_6half_tEfNS_4arch4Sm90ELb1ELb0ELb0ELb0ELb1ELb0ELb1ELb0ELb0ELb1ELb1ELb0EEENS1_21CollectiveEpilogueFwdINS6_IJSA_NS7_ILi512EEESA_EEES9_SC_SE_Li256ELb0ELb1ELb1ELb0EEENS1_19SingleTileSchedulerILb0ELb1ELb1ELi64EEEEEEEEEvNT_6ParamsE --------------------------
	.section	.text._ZN7cutlass13device_kernelIN5flash11enable_sm90INS1_16FlashAttnFwdSm90INS1_25CollectiveMainloopFwdSm90ILi2EN4cute5tupleIJNS5_1CILi1EEES8_S8_EEENS6_IJNS7_ILi64EEESA_SA_EEELi512ENS_6half_tEfNS_4arch4Sm90ELb1ELb0ELb0ELb0ELb1ELb0ELb1ELb0ELb0ELb1ELb1ELb0EEENS1_21CollectiveEpilogueFwdINS6_IJSA_NS7_ILi512EEESA_EEES9_SC_SE_Li256ELb0ELb1ELb1ELb0EEENS1_19SingleTileSchedulerILb0ELb1ELb1ELi64EEEEEEEEEvNT_6ParamsE,"ax",@progbits
	.align	128
.text._ZN7cutlass13device_kernelIN5flash11enable_sm90INS1_16FlashAttnFwdSm90INS1_25CollectiveMainloopFwdSm90ILi2EN4cute5tupleIJNS5_1CILi1EEES8_S8_EEENS6_IJNS7_ILi64EEESA_SA_EEELi512ENS_6half_tEfNS_4arch4Sm90ELb1ELb0ELb0ELb0ELb1ELb0ELb1ELb0ELb0ELb1ELb1ELb0EEENS1_21CollectiveEpilogueFwdINS6_IJSA_NS7_ILi512EEESA_EEES9_SC_SE_Li256ELb0ELb1ELb1ELb0EEENS1_19SingleTileSchedulerILb0ELb1ELb1ELi64EEEEEEEEEvNT_6ParamsE:
        .type           _ZN7cutlass13device_kernelIN5flash11enable_sm90INS1_16FlashAttnFwdSm90INS1_25CollectiveMainloopFwdSm90ILi2EN4cute5tupleIJNS5_1CILi1EEES8_S8_EEENS6_IJNS7_ILi64EEESA_SA_EEELi512ENS_6half_tEfNS_4arch4Sm90ELb1ELb0ELb0ELb0ELb1ELb0ELb1ELb0ELb0ELb1ELb1ELb0EEENS1_21CollectiveEpilogueFwdINS6_IJSA_NS7_ILi512EEESA_EEES9_SC_SE_Li256ELb0ELb1ELb1ELb0EEENS1_19SingleTileSchedulerILb0ELb1ELb1ELi64EEEEEEEEEvNT_6ParamsE,@function
        .size           _ZN7cutlass13device_kernelIN5flash11enable_sm90INS1_16FlashAttnFwdSm90INS1_25CollectiveMainloopFwdSm90ILi2EN4cute5tupleIJNS5_1CILi1EEES8_S8_EEENS6_IJNS7_ILi64EEESA_SA_EEELi512ENS_6half_tEfNS_4arch4Sm90ELb1ELb0ELb0ELb0ELb1ELb0ELb1ELb0ELb0ELb1ELb1ELb0EEENS1_21CollectiveEpilogueFwdINS6_IJSA_NS7_ILi512EEESA_EEES9_SC_SE_Li256ELb0ELb1ELb1ELb0EEENS1_19SingleTileSchedulerILb0ELb1ELb1ELi64EEEEEEEEEvNT_6ParamsE,(.L_x_15655 - _ZN7cutlass13device_kernelIN5flash11enable_sm90INS1_16FlashAttnFwdSm90INS1_25CollectiveMainloopFwdSm90ILi2EN4cute5tupleIJNS5_1CILi1EEES8_S8_EEENS6_IJNS7_ILi64EEESA_SA_EEELi512ENS_6half_tEfNS_4arch4Sm90ELb1ELb0ELb0ELb0ELb1ELb0ELb1ELb0ELb0ELb1ELb1ELb0EEENS1_21CollectiveEpilogueFwdINS6_IJSA_NS7_ILi512EEESA_EEES9_SC_SE_Li256ELb0ELb1ELb1ELb0EEENS1_19SingleTileSchedulerILb0ELb1ELb1ELi64EEEEEEEEEvNT_6ParamsE)
        .other          _ZN7cutlass13device_kernelIN5flash11enable_sm90INS1_16FlashAttnFwdSm90INS1_25CollectiveMainloopFwdSm90ILi2EN4cute5tupleIJNS5_1CILi1EEES8_S8_EEENS6_IJNS7_ILi64EEESA_SA_EEELi512ENS_6half_tEfNS_4arch4Sm90ELb1ELb0ELb0ELb0ELb1ELb0ELb1ELb0ELb0ELb1ELb1ELb0EEENS1_21CollectiveEpilogueFwdINS6_IJSA_NS7_ILi512EEESA_EEES9_SC_SE_Li256ELb0ELb1ELb1ELb0EEENS1_19SingleTileSchedulerILb0ELb1ELb1ELi64EEEEEEEEEvNT_6ParamsE,@"STO_CUDA_ENTRY STV_DEFAULT"
_ZN7cutlass13device_kernelIN5flash11enable_sm90INS1_16FlashAttnFwdSm90INS1_25CollectiveMainloopFwdSm90ILi2EN4cute5tupleIJNS5_1CILi1EEES8_S8_EEENS6_IJNS7_ILi64EEESA_SA_EEELi512ENS_6half_tEfNS_4arch4Sm90ELb1ELb0ELb0ELb0ELb1ELb0ELb1ELb0ELb0ELb1ELb1ELb0EEENS1_21CollectiveEpilogueFwdINS6_IJSA_NS7_ILi512EEESA_EEES9_SC_SE_Li256ELb0ELb1ELb1ELb0EEENS1_19SingleTileSchedulerILb0ELb1ELb1ELi64EEEEEEEEEvNT_6ParamsE:
        /* <DEDUP_REMOVED lines=43> */
.L_x_7425:
        /* <DEDUP_REMOVED lines=22> */
.L_x_7426:
        /* <DEDUP_REMOVED lines=18> */
.L_x_7427:
        /* <DEDUP_REMOVED lines=22> */
.L_x_7428:
        /* <DEDUP_REMOVED lines=23> */
.L_x_7429:
        /* <DEDUP_REMOVED lines=9> */
[----:B------:R0:W-:Y:S05]  /*0890*/  STL [R1+0x4], R2 ;  /* 0x0000040201007387 */ /* 0x0001ea0000100800 */
[----:B------:R-:W-:Y:S05]  /*08a0*/  @!P0 BRA `(.L_x_7431) ;  /* 0x000000f000188947 */ /* 0x000fea0003800000 */
.L_x_7432:
[----:B------:R-:W-:-:S08]  /*08b0*/  NOP ;  /* 0x0000000000007918 */ /* 0x000fd00000000000 */
[----:B------:R-:W1:Y:S02]  /*08c0*/  USETMAXREG.TRY_ALLOC.CTAPOOL UP0, 0xe8 ;  /* 0x000000e8000079c8 */ /* 0x000e640008000600 */
[----:B-1----:R-:W-:-:S13]  /*08d0*/  PLOP3.LUT P0, PT, PT, PT, UP0, 0x80, 0x0 ;  /* 0x000000000000781c */ /* 0x002fda0003f0f008 */
[----:B------:R-:W-:Y:S05]  /*08e0*/  @!P0 BRA `(.L_x_7432) ;  /* 0xfffffffc00f08947 */ /* 0x000fea000383ffff */
[----:B------:R-:W1:Y:S01]  /*08f0*/  S2UR UR6, SR_CTAID.Y ;  /* 0x00000000000679c3 */ /* 0x000e620000002600 */
[----:B------:R-:W-:Y:S01]  /*0900*/  ULDC UR7, c[0x0][0xd50] ;  /* 0x0003540000077ab9 */ /* 0x000fe20000000800 */
[----:B------:R-:W-:Y:S01]  /*0910*/  LOP3.LUT R0, R24, 0xffffff80, RZ, 0xc0, !PT ;  /* 0xffffff8018007812 */ /* 0x000fe200078ec0ff */
[----:B------:R-:W-:-:S03]  /*0920*/  UISETP.NE.AND UP0, UPT, UR7, 0x1, UPT ;  /* 0x000000010700788c */ /* 0x000fc6000bf05270 */
[----:B------:R-:W-:Y:S02]  /*0930*/  ISETP.NE.AND P0, PT, R0, 0x80, PT ;  /* 0x000000800000780c */ /* 0x000fe40003f05270 */
[----:B------:R-:W2:Y:S06]  /*0940*/  S2UR UR8, SR_CTAID.Z ;  /* 0x00000000000879c3 */ /* 0x000eac0000002700 */
[----:B------:R-:W-:Y:S01]  /*0950*/  @UP0 ULDC UR4, c[0x0][0xd54] ;  /* 0x0003550000040ab9 */ /* 0x000fe20000000800 */
[----:B------:R-:W-:-:S04]  /*0960*/  @UP0 ULDC UR10, c[0x0][0xd58] ;  /* 0x00035600000a0ab9 */ /* 0x000fc80000000800 */
[----:B------:R-:W-:Y:S06]  /*0970*/  @!P0 BAR.ARV 0x8, 0x100 ;  /* 0x0204000000008b1d */ /* 0x000fec0000002000 */
[----:B-1----:R-:W-:Y:S01]  /*0980*/  UIMAD.WIDE.U32 UR4, UR6, UR4, URZ ;  /* 0x00000004060472a5 */ /* 0x002fe2000f8e003f */
[----:B------:R-:W-:Y:S01]  /*0990*/  ISETP.GE.U32.AND P0, PT, R24, 0x100, PT ;  /* 0x000001001800780c */ /* 0x000fe20003f06070 */
[----:B------:R-:W-:Y:S02]  /*09a0*/  UMOV UR11, UR6 ;  /* 0x00000006000b7c82 */ /* 0x000fe40008000000 */
[----:B------:R-:W-:-:S04]  /*09b0*/  @UP0 USHF.R.U32.HI UR11, URZ, UR10, UR5 ;  /* 0x0000000a3f0b0299 */ /* 0x000fc80008011605 */
[----:B------:R-:W-:Y:S02]  /*09c0*/  UIADD3 UR4, -UR11, URZ, URZ ;  /* 0x0000003f0b047290 */ /* 0x000fe4000fffe13f */
[----:B------:R-:W-:Y:S02]  /*09d0*/  IMAD.U32 R0, RZ, RZ, UR11 ;  /* 0x0000000bff007e24 */ /* 0x000fe4000f8e00ff */
[----:B------:R-:W-:Y:S02]  /*09e0*/  UIMAD UR7, UR7, UR4, UR6 ;  /* 0x00000004070772a4 */ /* 0x000fe4000f8e0206 */
[----:B------:R-:W-:Y:S06]  /*09f0*/  @P0 BAR.ARV 0xf, 0x100 ;  /* 0x03c4000000000b1d */ /* 0x000fec0000002000 */
[----:B--2---:R-:W-:Y:S01]  /*0a00*/  ISETP.LE.AND P0, PT, RZ, UR8, PT ;  /* 0x00000008ff007c0c */ /* 0x004fe2000bf03270 */
[----:B------:R1:W-:-:S12]  /*0a10*/  STL [R1], R0 ;  /* 0x0000000001007387 */ /* 0x0003d80000100800 */
[----:B-1----:R-:W-:Y:S05]  /*0a20*/  @!P0 BRA `(.L_x_7433) ;  /* 0x0000013400708947 */ /* 0x002fea0003800000 */
[----:B------:R-:W1:Y:S01]  /*0a30*/  LDC.64 R4, c[0x0][0x418] ;  /* 0x00010600ff047b82 */ /* 0x000e620000000a00 */
[----:B------:R-:W-:Y:S01]  /*0a40*/  UISETP.NE.AND UP0, UPT, UR9, 0x1, UPT ;  /* 0x000000010900788c */ /* 0x000fe2000bf05270 */
[----:B------:R-:W2:Y:S01]  /*0a50*/  S2R R197, SR_CgaCtaId ;  /* 0x0000000000c57919 */ /* 0x000ea20000008800 */
[----:B------:R-:W-:-:S05]  /*0a60*/  VIADD R152, R24, 0xffffff80 ;  /* 0xffffff8018987836 */ /* 0x000fca0000000000 */
[----:B------:R-:W3:Y:S08]  /*0a70*/  LDC R195, c[0x0][0x424] ;  /* 0x00010900ffc37b82 */ /* 0x000ef00000000800 */
[----:B0-----:R-:W0:Y:S08]  /*0a80*/  LDC R2, c[0x0][0x2f0] ;  /* 0x0000bc00ff027b82 */ /* 0x001e300000000800 */
[----:B------:R-:W4:Y:S01]  /*0a90*/  S2UR UR38, SR_CTAID.X ;  /* 0x00000000002679c3 */ /* 0x000f220000002500 */
[----:B-1----:R-:W-:-:S04]  /*0aa0*/  ISETP.NE.U32.AND P0, PT, R4, RZ, PT ;  /* 0x000000ff0400720c */ /* 0x002fc80003f05070 */
[----:B------:R-:W-:-:S04]  /*0ab0*/  ISETP.NE.AND.EX P0, PT, R5, RZ, PT, P0 ;  /* 0x000000ff0500720c */ /* 0x000fc80003f05300 */
[----:B---3--:R-:W-:Y:S02]  /*0ac0*/  SEL R195, R195, 0x1, P0 ;  /* 0x00000001c3c37807 */ /* 0x008fe40000000000 */
[----:B------:R-:W-:-:S03]  /*0ad0*/  PLOP3.LUT P0, PT, PT, PT, UP0, 0x80, 0x0 ;  /* 0x000000000000781c */ /* 0x000fc60003f0f008 */
[----:B0-----:R-:W-:-:S05]  /*0ae0*/  IMAD R0, R195, R2, 0x3f ;  /* 0x0000003fc3007424 */ /* 0x001fca00078e0202 */
[----:B------:R-:W-:Y:S01]  /*0af0*/  SHF.R.S32.HI R3, RZ, 0x1f, R0 ;  /* 0x0000001fff037819 */ /* 0x000fe20000011400 */
[----:B----4-:R-:W-:-:S03]  /*0b00*/  USHF.L.U32 UR38, UR38, 0x6, URZ ;  /* 0x0000000626267899 */ /* 0x010fc6000800063f */
[----:B------:R-:W-:-:S04]  /*0b10*/  LEA.HI R3, R3, R0, RZ, 0x6 ;  /* 0x0000000003037211 */ /* 0x000fc800078f30ff */
[----:B------:R-:W-:Y:S01]  /*0b20*/  SHF.R.S32.HI R3, RZ, 0x6, R3 ;  /* 0x00000006ff037819 */ /* 0x000fe20000011403 */
[----:B--2---:R-:W-:Y:S06]  /*0b30*/  @!P0 BRA `(.L_x_7434) ;  /* 0x0000002000248947 */ /* 0x004fec0003800000 */
[----:B------:R-:W0:Y:S01]  /*0b40*/  LDC R0, c[0x0][0x288] ;  /* 0x0000a200ff007b82 */ /* 0x000e220000000800 */
[----:B------:R-:W-:Y:S01]  /*0b50*/  ULDC UR4, c[0x0][0x448] ;  /* 0x0001120000047ab9 */ /* 0x000fe20000000800 */
[----:B------:R-:W-:Y:S01]  /*0b60*/  UIADD3 UR38, UR38, 0x3f, URZ ;  /* 0x0000003f26267890 */ /* 0x000fe2000fffe03f */
[----:B------:R-:W-:Y:S01]  /*0b70*/  R2UR UR9, R3 ;  /* 0x00000000030972ca */ /* 0x000fe200000e0000 */
[----:B------:R-:W-:Y:S01]  /*0b80*/  UISETP.NE.AND UP0, UPT, UR4, 0x1, UPT ;  /* 0x000000010400788c */ /* 0x000fe2000bf05270 */
[----:B------:R-:W-:Y:S01]  /*0b90*/  PLOP3.LUT P0, PT, PT, PT, PT, 0x80, 0x0 ;  /* 0x000000000000781c */ /* 0x000fe20003f0f070 */
[----:B------:R-:W-:Y:S01]  /*0ba0*/  USHF.R.U32.HI UR10, URZ, 0x10, UR7 ;  /* 0x000000103f0a7899 */ /* 0x000fe20008011607 */
[----:B------:R-:W-:Y:S01]  /*0bb0*/  IMAD.MOV.U32 R4, RZ, RZ, RZ ;  /* 0x000000ffff047224 */ /* 0x000fe200078e00ff */
[----:B------:R-:W-:Y:S01]  /*0bc0*/  ULOP3.LUT UR6, UR7, 0xffff, URZ, 0xc0, !UPT ;  /* 0x0000ffff07067892 */ /* 0x000fe2000f8ec03f */
[----:B------:R-:W-:Y:S02]  /*0bd0*/  CS2R R150, SRZ ;  /* 0x0000000000967805 */ /* 0x000fe4000001ff00 */
[----:B------:R-:W-:-:S02]  /*0be0*/  CS2R R148, SRZ ;  /* 0x0000000000947805 */ /* 0x000fc4000001ff00 */
[----:B------:R-:W-:Y:S02]  /*0bf0*/  CS2R R146, SRZ ;  /* 0x0000000000927805 */ /* 0x000fe4000001ff00 */
[----:B------:R-:W-:Y:S02]  /*0c00*/  CS2R R144, SRZ ;  /* 0x0000000000907805 */ /* 0x000fe4000001ff00 */
[----:B------:R-:W-:Y:S02]  /*0c10*/  CS2R R142, SRZ ;  /* 0x00000000008e7805 */ /* 0x000fe4000001ff00 */
        /* <DEDUP_REMOVED lines=10> */
[----:B0-----:R-:W-:Y:S02]  /*0cc0*/  IADD3 R0, -R0, 0x40, RZ ;  /* 0x0000004000007810 */ /* 0x001fe40007ffe1ff */
[----:B------:R-:W-:-:S02]  /*0cd0*/  CS2R R128, SRZ ;  /* 0x0000000000807805 */ /* 0x000fc4000001ff00 */
[----:B------:R-:W-:Y:S02]  /*0ce0*/  CS2R R126, SRZ ;  /* 0x00000000007e7805 */ /* 0x000fe4000001ff00 */
[----:B------:R-:W-:Y:S02]  /*0cf0*/  CS2R R124, SRZ ;  /* 0x00000000007c7805 */ /* 0x000fe4000001ff00 */
[----:B------:R-:W-:Y:S01]  /*0d00*/  CS2R R122, SRZ ;  /* 0x00000000007a7805 */ /* 0x000fe2000001ff00 */
[----:B------:R-:W-:Y:S01]  /*0d10*/  IMAD R0, R195, R2, R0 ;  /* 0x00000002c3007224 */ /* 0x000fe200078e0200 */
[----:B------:R-:W-:Y:S02]  /*0d20*/  CS2R R2, SRZ ;  /* 0x0000000000027805 */ /* 0x000fe4000001ff00 */
        /* <DEDUP_REMOVED lines=16> */
[----:B------:R-:W-:Y:S01]  /*0e30*/  UIADD3 UR38, UR8, UR38, URZ ;  /* 0x0000002608267290 */ /* 0x000fe2000fffe03f */
[----:B------:R-:W-:Y:S02]  /*0e40*/  CS2R R90, SRZ ;  /* 0x00000000005a7805 */ /* 0x000fe4000001ff00 */
[----:B------:R-:W-:Y:S02]  /*0e50*/  CS2R R88, SRZ ;  /* 0x0000000000587805 */ /* 0x000fe4000001ff00 */
[----:B------:R-:W-:Y:S01]  /*0e60*/  CS2R R86, SRZ ;  /* 0x0000000000567805 */ /* 0x000fe2000001ff00 */
[----:B------:R-:W-:Y:S01]  /*0e70*/  USHF.R.S32.HI UR4, URZ, 0x1f, UR38 ;  /* 0x0000001f3f047899 */ /* 0x000fe20008011426 */
[----:B------:R-:W-:-:S02]  /*0e80*/  CS2R R84, SRZ ;  /* 0x0000000000547805 */ /* 0x000fc4000001ff00 */
[----:B------:R-:W-:Y:S02]  /*0e90*/  CS2R R82, SRZ ;  /* 0x0000000000527805 */ /* 0x000fe4000001ff00 */
[----:B------:R-:W-:Y:S01]  /*0ea0*/  CS2R R80, SRZ ;  /* 0x0000000000507805 */ /* 0x000fe2000001ff00 */
[----:B------:R-:W-:Y:S01]  /*0eb0*/  ULEA.HI UR4, UR4, UR38, URZ, 0x6 ;  /* 0x0000002604047291 */ /* 0x000fe2000f8f303f */
[----:B------:R-:W-:Y:S02]  /*0ec0*/  CS2R R78, SRZ ;  /* 0x00000000004e7805 */ /* 0x000fe4000001ff00 */
[----:B------:R-:W-:Y:S02]  /*0ed0*/  CS2R R76, SRZ ;  /* 0x00000000004c7805 */ /* 0x000fe4000001ff00 */
[----:B------:R-:W-:Y:S01]  /*0ee0*/  CS2R R74, SRZ ;  /* 0x00000000004a7805 */ /* 0x000fe2000001ff00 */
[----:B------:R-:W-:Y:S01]  /*0ef0*/  USHF.R.S32.HI UR4, URZ, 0x6, UR4 ;  /* 0x000000063f047899 */ /* 0x000fe20008011404 */
[----:B------:R-:W-:-:S02]  /*0f00*/  CS2R R72, SRZ ;  /* 0x0000000000487805 */ /* 0x000fc4000001ff00 */
[----:B------:R-:W-:Y:S02]  /*0f10*/  CS2R R70, SRZ ;  /* 0x0000000000467805 */ /* 0x000fe4000001ff00 */
[----:B------:R-:W-:Y:S01]  /*0f20*/  CS2R R68, SRZ ;  /* 0x0000000000447805 */ /* 0x000fe2000001ff00 */
[----:B------:R-:W-:Y:S01]  /*0f30*/  UISETP.LT.AND UP0, UPT, UR9, UR4, UPT ;  /* 0x000000040900728c */ /* 0x000fe2000bf01270 */
[----:B------:R-:W-:Y:S02]  /*0f40*/  CS2R R66, SRZ ;  /* 0x0000000000427805 */ /* 0x000fe4000001ff00 */
[----:B------:R-:W-:Y:S02]  /*0f50*/  CS2R R64, SRZ ;  /* 0x0000000000407805 */ /* 0x000fe4000001ff00 */
[----:B------:R-:W-:Y:S01]  /*0f60*/  CS2R R62, SRZ ;  /* 0x00000000003e7805 */ /* 0x000fe2000001ff00 */
[----:B------:R-:W-:Y:S01]  /*0f70*/  USEL UR5, UR9, UR4, UP0 ;  /* 0x0000000409057287 */ /* 0x000fe20008000000 */
[----:B------:R-:W-:Y:S01]  /*0f80*/  CS2R R60, SRZ ;  /* 0x00000000003c7805 */ /* 0x000fe2000001ff00 */
[----:B------:R-:W-:Y:S01]  /*0f90*/  UISETP.NE.AND UP0, UPT, UR10, URZ, UPT ;  /* 0x0000003f0a00728c */ /* 0x000fe2000bf05270 */
[----:B------:R-:W-:Y:S01]  /*0fa0*/  CS2R R58, SRZ ;  /* 0x00000000003a7805 */ /* 0x000fe2000001ff00 */
[----:B------:R-:W-:Y:S01]  /*0fb0*/  UISETP.GE.AND UP1, UPT, UR5, 0x1, UPT ;  /* 0x000000010500788c */ /* 0x000fe2000bf26270 */
[----:B------:R-:W-:-:S02]  /*0fc0*/  CS2R R56, SRZ ;  /* 0x0000000000387805 */ /* 0x000fc4000001ff00 */
[----:B------:R-:W-:Y:S02]  /*0fd0*/  CS2R R54, SRZ ;  /* 0x0000000000367805 */ /* 0x000fe4000001ff00 */
[----:B------:R-:W-:Y:S02]  /*0fe0*/  CS2R R52, SRZ ;  /* 0x0000000000347805 */ /* 0x000fe4000001ff00 */
[----:B------:R-:W-:Y:S02]  /*0ff0*/  CS2R R50, SRZ ;  /* 0x0000000000327805 */ /* 0x000fe4000001ff00 */
[----:B------:R-:W-:Y:S02]  /*1000*/  CS2R R48, SRZ ;  /* 0x0000000000307805 */ /* 0x000fe4000001ff00 */
[----:B------:R-:W-:Y:S02]  /*1010*/  PLOP3.LUT P1, PT, PT, PT, UP1, 0x80, 0x0 ;  /* 0x000000000000781c */ /* 0x000fe40003f2f018 */
[----:B------:R-:W-:-:S02]  /*1020*/  CS2R R46, SRZ ;  /* 0x00000000002e7805 */ /* 0x000fc4000001ff00 */
[----:B------:R-:W-:Y:S01]  /*1030*/  CS2R R44, SRZ ;  /* 0x00000000002c7805 */ /* 0x000fe2000001ff00 */
[----:B------:R-:W-:Y:S01]  /*1040*/  @!UP0 ULDC UR10, c[0x0][0xae8] ;  /* 0x0002ba00000a8ab9 */ /* 0x000fe20000000800 */
[----:B------:R-:W-:Y:S02]  /*1050*/  CS2R R42, SRZ ;  /* 0x00000000002a7805 */ /* 0x000fe4000001ff00 */
[----:B------:R-:W-:Y:S02]  /*1060*/  CS2R R40, SRZ ;  /* 0x0000000000287805 */ /* 0x000fe4000001ff00 */
[----:B------:R-:W-:Y:S01]  /*1070*/  CS2R R38, SRZ ;  /* 0x0000000000267805 */ /* 0x000fe2000001ff00 */
[----:B------:R-:W-:Y:S02]  /*1080*/  IMAD.MOV.U32 R37, RZ, RZ, RZ ;  /* 0x000000ffff257224 */ /* 0x000fe400078e00ff */
[----:B------:R-:W-:Y:S05]  /*1090*/  @!P1 BRA `(.L_x_7435) ;  /* 0x0000000000749947 */ /* 0x000fea0003800000 */
        /* <DEDUP_REMOVED lines=26> */
[----:B------:R-:W-:-:S05]  /*1240*/  IMAD.MOV.U32 R3, RZ, RZ, R7 ;  /* 0x000000ffff037224 */ /* 0x000fca00078e0007 */
[----:B------:R-:W-:Y:S02]  /*1250*/  @!P3 IADD3 R3, -R3, RZ, RZ ;  /* 0x000000ff0303b210 */ /* 0x000fe40007ffe1ff */
[----:B------:R-:W-:-:S07]  /*1260*/  @!P2 LOP3.LUT R3, RZ, UR10, RZ, 0x33, !PT ;  /* 0x0000000aff03ac12 */ /* 0x000fce000f8e33ff */
.L_x_7435:
        /* <DEDUP_REMOVED lines=11> */
[----:B------:R-:W2:Y:S01]  /*1320*/  LDL R5, [R1+0x4] ;  /* 0x0000040001057983 */ /* 0x000ea20000100800 */
[----:B------:R-:W-:Y:S01]  /*1330*/  MOV R6, 0x400 ;  /* 0x0000040000067802 */ /* 0x000fe20000000f00 */
[----:B------:R-:W-:Y:S01]  /*1340*/  UMOV UR5, 0x40000040 ;  /* 0x4000004000057882 */ /* 0x000fe20000000000 */
[----:B------:R-:W-:Y:S01]  /*1350*/  UMOV UR7, 0x40000040 ;  /* 0x4000004000077882 */ /* 0x000fe20000000000 */
[----:B------:R-:W-:Y:S01]  /*1360*/  BAR.SYNC.DEFER_BLOCKING 0xe, 0x100 ;  /* 0x0384000000007b1d */ /* 0x000fe20000010000 */
[----:B------:R-:W-:-:S05]  /*1370*/  LEA R11, R197, R6, 0x18 ;  /* 0x00000006c50b7211 */ /* 0x000fca00078ec0ff */
[----:B------:R-:W-:Y:S01]  /*1380*/  UMOV UR9, 0x40000040 ;  /* 0x4000004000097882 */ /* 0x000fe20000000000 */
[----:B------:R-:W-:Y:S01]  /*1390*/  UMOV UR11, 0x40000040 ;  /* 0x40000040000b7882 */ /* 0x000fe20000000000 */
[----:B------:R-:W-:Y:S01]  /*13a0*/  UMOV UR13, 0x40000040 ;  /* 0x40000040000d7882 */ /* 0x000fe20000000000 */
[----:B------:R-:W-:Y:S01]  /*13b0*/  UMOV UR15, 0x40000040 ;  /* 0x40000040000f7882 */ /* 0x000fe20000000000 */
[----:B------:R-:W-:Y:S01]  /*13c0*/  UMOV UR17, 0x40000040 ;  /* 0x4000004000117882 */ /* 0x000fe20000000000 */
[----:B------:R-:W-:Y:S01]  /*13d0*/  UMOV UR19, 0x40000040 ;  /* 0x4000004000137882 */ /* 0x000fe20000000000 */
[----:B------:R-:W-:Y:S01]  /*13e0*/  WARPGROUP.ARRIVE ;  /* 0x00000000000079c5 */ /* 0x000fe20000000000 */
[----:B--2---:R-:W-:Y:S02]  /*13f0*/  R2UR UR20, R5 ;  /* 0x00000000051472ca */ /* 0x004fe400000e0000 */
[----:B------:R-:W-:-:S04]  /*1400*/  SHF.R.S32.HI R5, RZ, 0x1f, R152 ;  /* 0x0000001fff057819 */ /* 0x000fc80000011498 */
[----:B------:R-:W-:-:S04]  /*1410*/  LEA.HI R5, R5, R152, RZ, 0x7 ;  /* 0x0000009805057211 */ /* 0x000fc800078f38ff */
[----:B------:R-:W-:Y:S02]  /*1420*/  SHF.R.S32.HI R2, RZ, 0x7, R5 ;  /* 0x00000007ff027819 */ /* 0x000fe40000011405 */
[----:B------:R-:W-:-:S04]  /*1430*/  LOP3.LUT R5, R5, 0xffffff80, RZ, 0xc0, !PT ;  /* 0xffffff8005057812 */ /* 0x000fc800078ec0ff */
[----:B------:R-:W0:Y:S01]  /*1440*/  SHFL.IDX PT, R2, R2, RZ, 0x1f ;  /* 0x00001fff02027589 */ /* 0x000e2200000e0000 */
[----:B------:R-:W-:Y:S01]  /*1450*/  IMAD.IADD R5, R152, 0x1, -R5 ;  /* 0x0000000198057824 */ /* 0x000fe200078e0a05 */
[----:B0-----:R-:W-:-:S04]  /*1460*/  LEA.HI R4, R2, R2, RZ, 0x1 ;  /* 0x0000000202047211 */ /* 0x001fc800078f08ff */
[----:B------:R-:W-:Y:S01]  /*1470*/  LOP3.LUT R7, R4, 0x1fffe, RZ, 0xc0, !PT ;  /* 0x0001fffe04077812 */ /* 0x000fe200078ec0ff */
[----:B------:R-:W-:-:S04]  /*1480*/  VIADD R4, R11, 0x36400 ;  /* 0x000364000b047836 */ /* 0x000fc80000000000 */
[----:B------:R-:W-:Y:S01]  /*1490*/  IMAD.IADD R7, R2, 0x1, -R7 ;  /* 0x0000000102077824 */ /* 0x000fe200078e0a07 */
[----:B------:R-:W-:-:S03]  /*14a0*/  SHF.R.U32.HI R4, RZ, 0x4, R4 ;  /* 0x00000004ff047819 */ /* 0x000fc60000011604 */
[----:B------:R-:W-:Y:S01]  /*14b0*/  IMAD R7, R7, 0x8000, R11 ;  /* 0x0000800007077824 */ /* 0x000fe200078e020b */
[----:B------:R-:W-:-:S03]  /*14c0*/  LOP3.LUT R4, R4, 0x3fff, RZ, 0xc0, !PT ;  /* 0x00003fff04047812 */ /* 0x000fc600078ec0ff */
[----:B------:R-:W-:Y:S01]  /*14d0*/  VIADD R7, R7, 0x400 ;  /* 0x0000040007077836 */ /* 0x000fe20000000000 */
[----:B------:R-:W-:-:S04]  /*14e0*/  LOP3.LUT R4, R4, 0x10000, RZ, 0xfc, !PT ;  /* 0x0001000004047812 */ /* 0x000fc800078efcff */
[----:B------:R-:W-:Y:S01]  /*14f0*/  SHF.R.U32.HI R7, RZ, 0x4, R7 ;  /* 0x00000004ff077819 */ /* 0x000fe20000011607 */
[C---:B------:R-:W-:Y:S01]  /*1500*/  VIADD R6, R4.reuse, 0x2 ;  /* 0x0000000204067836 */ /* 0x040fe20000000000 */
[----:B------:R-:W-:Y:S02]  /*1510*/  R2UR UR4, R4 ;  /* 0x00000000040472ca */ /* 0x000fe400000e0000 */
[----:B------:R-:W-:Y:S02]  /*1520*/  LOP3.LUT R7, R7, 0x3fff, RZ, 0xc0, !PT ;  /* 0x00003fff07077812 */ /* 0x000fe400078ec0ff */
[----:B------:R-:W-:Y:S01]  /*1530*/  R2UR UR8, R6 ;  /* 0x00000000060872ca */ /* 0x000fe200000e0000 */
[----:B------:R-:W-:Y:S01]  /*1540*/  VIADD R6, R4, 0x4 ;  /* 0x0000000404067836 */ /* 0x000fe20000000000 */
[----:B------:R-:W-:-:S04]  /*1550*/  LOP3.LUT R9, R7, 0x2000000, RZ, 0xfc, !PT ;  /* 0x0200000007097812 */ /* 0x000fc800078efcff */
[C---:B------:R-:W-:Y:S01]  /*1560*/  R2UR UR6, R9.reuse ;  /* 0x00000000090672ca */ /* 0x040fe200000e0000 */
[----:B------:R-:W-:Y:S01]  /*1570*/  VIADD R2, R9, 0x80 ;  /* 0x0000008009027836 */ /* 0x000fe20000000000 */
[----:B------:R-:W-:-:S04]  /*1580*/  R2UR UR12, R6 ;  /* 0x00000000060c72ca */ /* 0x000fc800000e0000 */
[----:B------:R-:W-:Y:S01]  /*1590*/  R2UR UR10, R2 ;  /* 0x00000000020a72ca */ /* 0x000fe200000e0000 */
[----:B------:R-:W-:-:S05]  /*15a0*/  VIADD R2, R9, 0x100 ;  /* 0x0000010009027836 */ /* 0x000fca0000000000 */
[----:B------:R-:W-:Y:S01]  /*15b0*/  R2UR UR14, R2 ;  /* 0x00000000020e72ca */ /* 0x000fe200000e0000 */
[----:B------:R-:W-:Y:S01]  /*15c0*/  HGMMA.64x256x16.F32 R24, gdesc[UR4].tnspB, RZ, !UPT, gsb0 ;  /* 0x43e00000041879f0 */ /* 0x000fe2000c0008ff */
[----:B------:R-:W-:Y:S01]  /*15d0*/  VIADD R2, R4, 0x6 ;  /* 0x0000000604027836 */ /* 0x000fe20000000000 */
[----:B------:R-:W-:Y:S01]  /*15e0*/  ULOP3.LUT UR6, UR20, 0x1, URZ, 0xfc, !UPT ;  /* 0x0000000114067892 */ /* 0x000fe2000f8efc3f */
[----:B------:R-:W-:-:S03]  /*15f0*/  VIADD R4, R9, 0x180 ;  /* 0x0000018009047836 */ /* 0x000fc60000000000 */
[----:B------:R-:W-:Y:S01]  /*1600*/  R2UR UR16, R2 ;  /* 0x00000000021072ca */ /* 0x000fe200000e0000 */
[----:B------:R-:W-:Y:S01]  /*1610*/  UISETP.NE.AND UP0, UPT, UR6, 0x3, UPT ;  /* 0x000000030600788c */ /* 0x000fe2000bf05270 */
[----:B------:R-:W-:Y:S02]  /*1620*/  R2UR UR18, R4 ;  /* 0x00000000041272ca */ /* 0x000fe400000e0000 */
[----:B------:R-:W-:-:S03]  /*1630*/  SHF.R.S32.HI R2, RZ, 0x1f, R5 ;  /* 0x0000001fff027819 */ /* 0x000fc60000011405 */
[----:B------:R-:W-:Y:S02]  /*1640*/  PLOP3.LUT P1, PT, PT, PT, UP0, 0x80, 0x0 ;  /* 0x000000000000781c */ /* 0x000fe40003f2f008 */
[CC--:B------:R-:W-:Y:S02]  /*1650*/  LEA.HI R4, R2.reuse, R5.reuse, RZ, 0x2 ;  /* 0x0000000502047211 */ /* 0x0c0fe400078f10ff */
[----:B------:R-:W-:Y:S02]  /*1660*/  LEA.HI R2, R2, R5, RZ, 0x5 ;  /* 0x0000000502027211 */ /* 0x000fe400078f28ff */
[--C-:B------:R-:W-:Y:S02]  /*1670*/  SHF.R.S32.HI R6, RZ, 0x2, R4.reuse ;  /* 0x00000002ff067819 */ /* 0x100fe40000011404 */
[----:B------:R-:W-:Y:S02]  /*1680*/  SHF.R.S32.HI R7, RZ, 0x1f, R4 ;  /* 0x0000001fff077819 */ /* 0x000fe40000011404 */
[----:B------:R-:W-:-:S02]  /*1690*/  SHF.R.S32.HI R2, RZ, 0x5, R2 ;  /* 0x00000005ff027819 */ /* 0x000fc40000011402 */
[----:B------:R-:W-:-:S04]  /*16a0*/  LEA.HI R7, R7, R6, RZ, 0x3 ;  /* 0x0000000607077211 */ /* 0x000fc800078f18ff */
[----:B------:R-:W-:-:S05]  /*16b0*/  LOP3.LUT R7, R7, 0xfffffff8, RZ, 0xc0, !PT ;  /* 0xfffffff807077812 */ /* 0x000fca00078ec0ff */
[----:B------:R-:W-:-:S04]  /*16c0*/  IMAD.IADD R7, R6, 0x1, -R7 ;  /* 0x0000000106077824 */ /* 0x000fc800078e0a07 */
[----:B------:R-:W-:Y:S02]  /*16d0*/  IMAD R7, R2, 0x10, R7 ;  /* 0x0000001002077824 */ /* 0x000fe400078e0207 */
[----:B------:R-:W-:Y:S01]  /*16e0*/  IMAD.MOV.U32 R2, RZ, RZ, RZ ;  /* 0x000000ffff027224 */ /* 0x000fe200078e00ff */
[----:B------:R-:W-:Y:S02]  /*16f0*/  WARPGROUP.DEPBAR.LE gsb0, 0x0 ;  /* 0x00008000000079c5 */ /* 0x000fe40000010000 */
        /* <DEDUP_REMOVED lines=14> */
.L_x_7437:
[----:B------:R-:W-:Y:S01]  /*17e0*/  IADD3 R3, R3, -0x2, RZ ;  /* 0xfffffffe03037810 */ /* 0x000fe20007ffe0ff */
[----:B------:R-:W-:-:S03]  /*17f0*/  VIADD R4, R11, 0x38860 ;  /* 0x000388600b047836 */ /* 0x000fc60000000000 */
[----:B------:R-:W-:Y:S02]  /*1800*/  ISETP.GE.AND P0, PT, R3, R0, PT ;  /* 0x000000000300720c */ /* 0x000fe40003f06270 */
[----:B------:R-:W-:-:S04]  /*1810*/  PRMT R4, R197, 0x654, R4 ;  /* 0x00000654c5047816 */ /* 0x000fc80000000004 */
[----:B------:R0:W-:Y:S07]  /*1820*/  SYNCS.ARRIVE.TRANS64.RED.A1T0 RZ, [R4+URZ], RZ ;  /* 0x000000ff04ff79a7 */ /* 0x0001ee000810043f */
[----:B------:R-:W-:Y:S05]  /*1830*/  @!P0 BRA `(.L_x_7438) ;  /* 0x0000000800bc8947 */ /* 0x000fea0003800000 */
[----:B------:R-:W-:-:S07]  /*1840*/  IMAD.MOV.U32 R2, RZ, RZ, RZ ;  /* 0x000000ffff027224 */ /* 0x000fce00078e00ff */
.L_x_7440:
[----:B------:R-:W-:Y:S01]  /*1850*/  BAR.SYNC.DEFER_BLOCKING 0xe, 0x100 ;  /* 0x0384000000007b1d */ /* 0x000fe20000010000 */
[C---:B01----:R-:W-:Y:S02]  /*1860*/  IMAD R4, R2.reuse, 0x40, R7 ;  /* 0x0000004002047824 */ /* 0x043fe400078e0207 */
[----:B------:R-:W-:Y:S02]  /*1870*/  VIADD R2, R2, 0x1 ;  /* 0x0000000102027836 */ /* 0x000fe40000000000 */
[----:B------:R-:W-:Y:S01]  /*1880*/  IMAD R4, R4, 0x4, R11 ;  /* 0x0000000404047824 */ /* 0x000fe200078e020b */
[----:B------:R-:W-:Y:S01]  /*1890*/  UMOV UR7, 0x40000040 ;  /* 0x4000004000077882 */ /* 0x000fe20000000000 */
[----:B------:R-:W-:Y:S01]  /*18a0*/  UMOV UR11, 0x40000040 ;  /* 0x40000040000b7882 */ /* 0x000fe20000000000 */
[----:B------:R-:W-:Y:S01]  /*18b0*/  ISETP.NE.AND P0, PT, R2, 0x2, PT ;  /* 0x000000020200780c */ /* 0x000fe20003f05270 */
[----:B------:R-:W-:Y:S01]  /*18c0*/  UMOV UR15, 0x40000040 ;  /* 0x40000040000f7882 */ /* 0x000fe20000000000 */
[----:B------:R-:W-:-:S02]  /*18d0*/  UMOV UR19, 0x40000040 ;  /* 0x4000004000137882 */ /* 0x000fc40000000000 */
[----:B------:R-:W-:Y:S02]  /*18e0*/  SEL R2, R2, RZ, P0 ;  /* 0x000000ff02027207 */ /* 0x000fe40000000000 */
[C---:B------:R-:W-:Y:S01]  /*18f0*/  ISETP.GT.AND P0, PT, R3.reuse, R0, PT ;  /* 0x000000000300720c */ /* 0x040fe20003f04270 */
[----:B------:R-:W-:Y:S01]  /*1900*/  VIADD R3, R3, 0xffffffff ;  /* 0xffffffff03037836 */ /* 0x000fe20000000000 */
[----:B------:R-:W0:Y:S04]  /*1910*/  LDS R5, [R4+0x38400] ;  /* 0x0384000004057984 */ /* 0x000e280000000800 */
[----:B------:R1:W2:Y:S02]  /*1920*/  LDS R6, [R4+0x38420] ;  /* 0x0384200004067984 */ /* 0x0002a40000000800 */
[----:B-1----:R-:W-:-:S05]  /*1930*/  IMAD R4, R2, 0x1000, R9 ;  /* 0x0000100002047824 */ /* 0x002fca00078e0209 */
[----:B------:R-:W-:Y:S01]  /*1940*/  R2UR UR6, R4 ;  /* 0x00000000040672ca */ /* 0x000fe200000e0000 */
        /* <DEDUP_REMOVED lines=128> */
[----:B------:R-:W-:-:S05]  /*2150*/  VIADD R5, R4, 0x80 ;  /* 0x0000008004057836 */ /* 0x000fca0000000000 */
[----:B------:R-:W-:Y:S01]  /*2160*/  WARPGROUP.ARRIVE ;  /* 0x00000000000079c5 */ /* 0x000fe20000000000 */
[----:B------:R-:W-:Y:S01]  /*2170*/  R2UR UR10, R5 ;  /* 0x00000000050a72ca */ /* 0x000fe200000e0000 */
[C---:B------:R-:W-:Y:S02]  /*2180*/  VIADD R5, R4.reuse, 0x100 ;  /* 0x0000010004057836 */ /* 0x040fe40000000000 */
[----:B------:R-:W-:Y:S02]  /*2190*/  VIADD R4, R4, 0x180 ;  /* 0x0000018004047836 */ /* 0x000fe40000000000 */
[----:B------:R-:W-:Y:S01]  /*21a0*/  HGMMA.64x256x16.F32 R24, gdesc[UR4].tnspB, R24, gsb0 ;  /* 0x43e00000041879f0 */ /* 0x000fe20008000818 */
[----:B------:R-:W-:Y:S02]  /*21b0*/  R2UR UR14, R5 ;  /* 0x00000000050e72ca */ /* 0x000fe400000e0000 */
[----:B------:R-:W-:Y:S01]  /*21c0*/  R2UR UR18, R4 ;  /* 0x00000000041272ca */ /* 0x000fe200000e0000 */
[----:B------:R-:W-:-:S02]  /*21d0*/  WARPGROUP.DEPBAR.LE gsb0, 0x0 ;  /* 0x00008000000079c5 */ /* 0x000fc40000010000 */
[----:B------:R-:W-:-:S15]  /*21e0*/  WARPGROUP.ARRIVE ;  /* 0x00000000000079c5 */ /* 0x000fde0000000000 */
[----:B------:R-:W-:-:S07]  /*21f0*/  NOP ;  /* 0x0000000000007918 */ /* 0x000fce0000000000 */
        /* <DEDUP_REMOVED lines=13> */
.L_x_7439:
[----:B------:R-:W-:-:S04]  /*22d0*/  IMAD R4, R2, 0x8, R11 ;  /* 0x0000000802047824 */ /* 0x000fc800078e020b */
[----:B------:R-:W-:-:S05]  /*22e0*/  VIADD R4, R4, 0x38860 ;  /* 0x0003886004047836 */ /* 0x000fca0000000000 */
[----:B------:R-:W-:-:S04]  /*22f0*/  PRMT R4, R197, 0x654, R4 ;  /* 0x00000654c5047816 */ /* 0x000fc80000000004 */
[----:B------:R1:W-:Y:S01]  /*2300*/  SYNCS.ARRIVE.TRANS64.RED.A1T0 RZ, [R4+URZ], RZ ;  /* 0x000000ff04ff79a7 */ /* 0x0003e2000810043f */
[----:B------:R-:W-:Y:S05]  /*2310*/  @P0 BRA `(.L_x_7440) ;  /* 0xfffffff4004c0947 */ /* 0x000fea000383ffff */
[----:B------:R-:W-:-:S07]  /*2320*/  IMAD.SHL.U32 R2, R2, 0x40, RZ ;  /* 0x0000004002027824 */ /* 0x000fce00078e00ff */
.L_x_7438:
[----:B------:R-:W-:Y:S01]  /*2330*/  BAR.SYNC.DEFER_BLOCKING 0xe, 0x100 ;  /* 0x0384000000007b1d */ /* 0x000fe20000010000 */
[----:B------:R-:W-:Y:S01]  /*2340*/  IMAD.IADD R2, R7, 0x1, R2 ;  /* 0x0000000107027824 */ /* 0x000fe200078e0202 */
[----:B------:R-:W-:Y:S01]  /*2350*/  PLOP3.LUT P0, PT, PT, PT, PT, 0x8, 0x0 ;  /* 0x000000000000781c */ /* 0x000fe20003f0e170 */
[----:B01----:R-:W-:Y:S02]  /*2360*/  IMAD.MOV.U32 R4, RZ, RZ, RZ ;  /* 0x000000ffff047224 */ /* 0x003fe400078e00ff */
[----:B------:R-:W-:-:S05]  /*2370*/  IMAD R2, R2, 0x4, R11 ;  /* 0x0000000402027824 */ /* 0x000fca00078e020b */
        /* <DEDUP_REMOVED lines=133> */
.L_x_7434:
[----:B------:R-:W0:Y:S01]  /*2bd0*/  LDC R0, c[0x0][0x288] ;  /* 0x0000a200ff007b82 */ /* 0x000e220000000800 */
[----:B------:R-:W-:Y:S01]  /*2be0*/  ULDC UR4, c[0x0][0x448] ;  /* 0x0001120000047ab9 */ /* 0x000fe20000000800 */
[----:B------:R-:W-:Y:S02]  /*2bf0*/  UIADD3 UR6, UR38, 0x3f, URZ ;  /* 0x0000003f26067890 */ /* 0x000fe4000fffe03f */
[----:B------:R-:W-:Y:S02]  /*2c00*/  UISETP.NE.AND UP0, UPT, UR4, 0x1, UPT ;  /* 0x000000010400788c */ /* 0x000fe4000bf05270 */
[----:B------:R-:W-:Y:S02]  /*2c10*/  USHF.R.U32.HI UR9, URZ, 0x10, UR7 ;  /* 0x000000103f097899 */ /* 0x000fe40008011607 */
[----:B------:R-:W-:Y:S02]  /*2c20*/  UP2UR UR60, UPR, URZ, 0x1 ;  /* 0x000000013f3c7883 */ /* 0x000fe40008000000 */
[----:B------:R-:W-:-:S05]  /*2c30*/  ULOP3.LUT UR61, UR7, 0xffff, URZ, 0xc0, !UPT ;  /* 0x0000ffff073d7892 */ /* 0x000fca000f8ec03f */
[----:B------:R-:W-:Y:S01]  /*2c40*/  @UP0 ULDC UR4, c[0x0][0x44c] ;  /* 0x0001130000040ab9 */ /* 0x000fe20000000800 */
[----:B------:R-:W-:Y:S01]  /*2c50*/  @UP0 ULDC UR8, c[0x0][0x450] ;  /* 0x0001140000080ab9 */ /* 0x000fe20000000800 */
[----:B------:R-:W-:-:S04]  /*2c60*/  UIMAD.WIDE.U32 UR4, UR6, UR4, URZ ;  /* 0x00000004060472a5 */ /* 0x000fc8000f8e003f */
[----:B------:R-:W-:Y:S02]  /*2c70*/  @UP0 USHF.R.U32.HI UR6, URZ, UR8, UR5 ;  /* 0x000000083f060299 */ /* 0x000fe40008011605 */
[----:B------:R-:W-:Y:S01]  /*2c80*/  UISETP.NE.AND UP0, UPT, UR9, URZ, UPT ;  /* 0x0000003f0900728c */ /* 0x000fe2000bf05270 */
[----:B0-----:R-:W-:Y:S01]  /*2c90*/  IADD3 R0, -R0, 0x40, RZ ;  /* 0x0000004000007810 */ /* 0x001fe20007ffe1ff */
[----:B------:R-:W-:-:S04]  /*2ca0*/  UMOV UR4, URZ ;  /* 0x0000003f00047c82 */ /* 0x000fc80008000000 */
[----:B------:R-:W-:-:S05]  /*2cb0*/  IMAD R0, R195, R2, R0 ;  /* 0x00000002c3007224 */ /* 0x000fca00078e0200 */
[----:B------:R-:W-:Y:S01]  /*2cc0*/  IADD3 R0, R0, UR6, RZ ;  /* 0x0000000600007c10 */ /* 0x000fe2000fffe0ff */
[----:B------:R-:W-:-:S03]  /*2cd0*/  @!UP0 ULDC UR9, c[0x0][0xae8] ;  /* 0x0002ba0000098ab9 */ /* 0x000fc60000000800 */
[----:B------:R-:W-:-:S04]  /*2ce0*/  SHF.R.S32.HI R5, RZ, 0x1f, R0 ;  /* 0x0000001fff057819 */ /* 0x000fc80000011400 */
[----:B------:R-:W-:-:S04]  /*2cf0*/  LEA.HI R5, R5, R0, RZ, 0x6 ;  /* 0x0000000005057211 */ /* 0x000fc800078f30ff */
[----:B------:R-:W-:-:S04]  /*2d00*/  SHF.R.S32.HI R0, RZ, 0x6, R5 ;  /* 0x00000006ff007819 */ /* 0x000fc80000011405 */
[----:B------:R-:W-:-:S04]  /*2d10*/  VIMNMX R22, R3, R0, PT ;  /* 0x0000000003167248 */ /* 0x000fc80003fe0100 */
[----:B------:R-:W-:-:S13]  /*2d20*/  ISETP.GE.AND P0, PT, R22, 0x1, PT ;  /* 0x000000011600780c */ /* 0x000fda0003f06270 */
[----:B------:R-:W-:Y:S05]  /*2d30*/  @!P0 BRA `(.L_x_7441) ;  /* 0x0000000000808947 */ /* 0x000fea0003800000 */
[----:B------:R-:W-:Y:S01]  /*2d40*/  IMAD.U32 R5, RZ, RZ, UR9 ;  /* 0x00000009ff057e24 */ /* 0x000fe2000f8e00ff */
[----:B------:R-:W-:-:S04]  /*2d50*/  UMOV UR4, URZ ;  /* 0x0000003f00047c82 */ /* 0x000fc80008000000 */
[----:B------:R-:W-:-:S04]  /*2d60*/  IABS R0, R5 ;  /* 0x0000000500007213 */ /* 0x000fc80000000000 */
[----:B------:R-:W-:Y:S02]  /*2d70*/  R2UR UR8, R0 ;  /* 0x00000000000872ca */ /* 0x000fe400000e0000 */
[----:B------:R-:W-:Y:S02]  /*2d80*/  IADD3 R0, R5, -0x1, R22 ;  /* 0xffffffff05007810 */ /* 0x000fe40007ffe016 */
[----:B------:R-:W-:Y:S02]  /*2d90*/  IABS R5, R5 ;  /* 0x0000000500057213 */ /* 0x000fe40000000000 */
[----:B------:R-:W-:-:S04]  /*2da0*/  IABS R4, R0 ;  /* 0x0000000000047213 */ /* 0x000fc80000000000 */
[----:B------:R-:W-:-:S03]  /*2db0*/  R2UR UR7, R4 ;  /* 0x00000000040772ca */ /* 0x000fc600000e0000 */
        /* <DEDUP_REMOVED lines=11> */
[----:B------:R-:W-:Y:S01]  /*2e70*/  UIMAD UR4, UR5, UR6, UR7 ;  /* 0x00000006050472a4 */ /* 0x000fe2000f8e0207 */
[----:B------:R-:W-:-:S03]  /*2e80*/  R2UR UR6, R0 ;  /* 0x00000000000672ca */ /* 0x000fc600000e0000 */
[----:B------:R-:W-:-:S11]  /*2e90*/  UISETP.GT.U32.AND UP0, UPT, UR8, UR4, UPT ;  /* 0x000000040800728c */ /* 0x000fd6000bf04070 */
[----:B------:R-:W-:Y:S02]  /*2ea0*/  @!UP0 UIADD3 UR4, UR4, -UR8, URZ ;  /* 0x8000000804048290 */ /* 0x000fe4000fffe03f */
[----:B------:R-:W-:Y:S02]  /*2eb0*/  @!UP0 UIADD3 UR5, UR5, 0x1, URZ ;  /* 0x0000000105058890 */ /* 0x000fe4000fffe03f */
[----:B------:R-:W-:Y:S02]  /*2ec0*/  UISETP.GE.U32.AND UP1, UPT, UR4, UR8, UPT ;  /* 0x000000080400728c */ /* 0x000fe4000bf26070 */
[----:B------:R-:W-:-:S04]  /*2ed0*/  ULOP3.LUT UR4, UR6, UR9, URZ, 0x3c, !UPT ;  /* 0x0000000906047292 */ /* 0x000fc8000f8e3c3f */
[----:B------:R-:W-:-:S05]  /*2ee0*/  UISETP.GE.AND UP0, UPT, UR4, URZ, UPT ;  /* 0x0000003f0400728c */ /* 0x000fca000bf06270 */
[----:B------:R-:W-:Y:S02]  /*2ef0*/  @UP1 UIADD3 UR5, UR5, 0x1, URZ ;  /* 0x0000000105051890 */ /* 0x000fe4000fffe03f */
[----:B------:R-:W-:-:S05]  /*2f00*/  UISETP.NE.AND UP1, UPT, UR9, URZ, UPT ;  /* 0x0000003f0900728c */ /* 0x000fca000bf25270 */
[----:B------:R-:W-:Y:S02]  /*2f10*/  UMOV UR4, UR5 ;  /* 0x0000000500047c82 */ /* 0x000fe40008000000 */
[----:B------:R-:W-:-:S04]  /*2f20*/  @!UP0 UIADD3 UR4, -UR4, URZ, URZ ;  /* 0x0000003f04048290 */ /* 0x000fc8000fffe13f */
[----:B------:R-:W-:-:S12]  /*2f30*/  @!UP1 ULOP3.LUT UR4, URZ, UR9, URZ, 0x33, !UPT ;  /* 0x000000093f049292 */ /* 0x000fd8000f8e333f */
.L_x_7441:
[----:B------:R-:W-:Y:S02]  /*2f40*/  UIMAD UR61, UR61, UR4, URZ ;  /* 0x000000043d3d72a4 */ /* 0x000fe4000f8e023f */
[----:B------:R-:W-:Y:S01]  /*2f50*/  IMAD.U32 R3, RZ, RZ, UR4 ;  /* 0x00000004ff037e24 */ /* 0x000fe2000f8e00ff */
[----:B------:R-:W-:Y:S01]  /*2f60*/  PLOP3.LUT P0, PT, PT, PT, PT, 0x80, 0x0 ;  /* 0x000000000000781c */ /* 0x000fe20003f0f070 */
[----:B------:R-:W-:Y:S01]  /*2f70*/  IMAD.MOV.U32 R2, RZ, RZ, RZ ;  /* 0x000000ffff027224 */ /* 0x000fe200078e00ff */
[----:B------:R-:W-:Y:S01]  /*2f80*/  CS2R R150, SRZ ;  /* 0x0000000000967805 */ /* 0x000fe2000001ff00 */
[----:B------:R-:W-:Y:S01]  /*2f90*/  IMAD.MOV.U32 R4, RZ, RZ, RZ ;  /* 0x000000ffff047224 */ /* 0x000fe200078e00ff */
[----:B------:R-:W-:Y:S02]  /*2fa0*/  VIADDMNMX R22, R3, UR61, R22, PT ;  /* 0x0000003d03167c46 */ /* 0x000fe4000b800116 */
[----:B------:R-:W-:Y:S02]  /*2fb0*/  CS2R R148, SRZ ;  /* 0x0000000000947805 */ /* 0x000fe4000001ff00 */
[----:B------:R-:W-:-:S02]  /*2fc0*/  CS2R R146, SRZ ;  /* 0x0000000000927805 */ /* 0x000fc4000001ff00 */
[----:B------:R-:W-:Y:S02]  /*2fd0*/  CS2R R144, SRZ ;  /* 0x0000000000907805 */ /* 0x000fe4000001ff00 */
[----:B------:R-:W-:Y:S02]  /*2fe0*/  ISETP.GT.AND P1, PT, R22, UR61, PT ;  /* 0x0000003d16007c0c */ /* 0x000fe4000bf24270 */
        /* <DEDUP_REMOVED lines=61> */
[----:B------:R-:W-:Y:S02]  /*33c0*/  SHF.R.S32.HI R57, RZ, 0x1f, R152 ;  /* 0x0000001fff397819 */ /* 0x000fe40000011498 */
[----:B------:R-:W-:Y:S02]  /*33d0*/  MOV R198, 0x400 ;  /* 0x0000040000c67802 */ /* 0x000fe40000000f00 */
[----:B------:R-:W-:Y:S02]  /*33e0*/  LEA.HI R16, R57, R152, RZ, 0x7 ;  /* 0x0000009839107211 */ /* 0x000fe400078f38ff */
[----:B------:R-:W-:Y:S02]  /*33f0*/  LEA R198, R197, R198, 0x18 ;  /* 0x000000c6c5c67211 */ /* 0x000fe400078ec0ff */
[----:B------:R-:W-:-:S05]  /*3400*/  SHF.R.S32.HI R17, RZ, 0x7, R16 ;  /* 0x00000007ff117819 */ /* 0x000fca0000011410 */
[----:B------:R-:W0:Y:S02]  /*3410*/  SHFL.IDX PT, R0, R17, RZ, 0x1f ;  /* 0x00001fff11007589 */ /* 0x000e2400000e0000 */
        /* <DEDUP_REMOVED lines=24> */
[----:B0-----:R-:W-:-:S07]  /*35a0*/  IMAD.MOV.U32 R13, RZ, RZ, RZ ;  /* 0x000000ffff0d7224 */ /* 0x001fce00078e00ff */
[----:B------:R-:W-:-:S07]  /*35b0*/  LEPC R20, `(.L_x_7442) ;  /* 0x000000001014794e */ /* 0x000fce0000000000 */
[----:B-1----:R-:W-:Y:S05]  /*35c0*/  CALL.ABS.NOINC R2 ;  /* 0x0000000002007343 */ /* 0x002fea0003c00000 */
.L_x_7442:
[----:B------:R-:W-:Y:S02]  /*35d0*/  SHF.L.U32 R5, RZ, 0x1f, RZ ;  /* 0x0000001fff057819 */ /* 0x000fe400000006ff */
[----:B------:R-:W-:Y:S02]  /*35e0*/  LOP3.LUT R3, R16, 0xffffff80, RZ, 0xc0, !PT ;  /* 0xffffff8010037812 */ /* 0x000fe400078ec0ff */
[----:B------:R-:W0:Y:S01]  /*35f0*/  SYNCS.PHASECHK.TRANS64.TRYWAIT P0, [R198+URZ+0x38800], R5 ;  /* 0x03880005c60075a7 */ /* 0x000e22000800017f */
        /* <DEDUP_REMOVED lines=8> */
.L_x_7533:
[----:B------:R-:W2:Y:S01]  /*3680*/  LDL R0, [R1+0x4] ;  /* 0x0000040001007983 */ /* 0x000ea20000100800 */
[----:B------:R-:W-:Y:S02]  /*3690*/  LEA.HI R9, R9, R6, RZ, 0x3 ;  /* 0x0000000609097211 */ /* 0x000fe400078f18ff */
[----:B------:R-:W-:Y:S02]  /*36a0*/  LEA.HI R4, R4, R7, RZ, 0x5 ;  /* 0x0000000704047211 */ /* 0x000fe400078f28ff */
[----:B------:R-:W-:Y:S02]  /*36b0*/  LOP3.LUT R9, R9, 0xfffffff8, RZ, 0xc0, !PT ;  /* 0xfffffff809097812 */ /* 0x000fe400078ec0ff */
[----:B------:R-:W-:-:S03]  /*36c0*/  SHF.R.S32.HI R4, RZ, 0x5, R4 ;  /* 0x00000005ff047819 */ /* 0x000fc60000011404 */
[----:B------:R-:W-:-:S04]  /*36d0*/  IMAD.IADD R9, R6, 0x1, -R9 ;  /* 0x0000000106097824 */ /* 0x000fc800078e0a09 */
[----:B------:R-:W-:Y:S01]  /*36e0*/  IMAD R192, R4, 0x10, R9 ;  /* 0x0000001004c07824 */ /* 0x000fe200078e0209 */
[----:B--2---:R-:W-:Y:S02]  /*36f0*/  R2UR UR4, R0 ;  /* 0x00000000000472ca */ /* 0x004fe400000e0000 */
[----:B------:R-:W-:Y:S01]  /*3700*/  LOP3.LUT R0, R3, 0x7ffffffc, RZ, 0xc0, !PT ;  /* 0x7ffffffc03007812 */ /* 0x000fe200078ec0ff */
[----:B------:R-:W-:-:S04]  /*3710*/  IMAD.IADD R3, R17, 0x1, -R2 ;  /* 0x0000000111037824 */ /* 0x000fc800078e0a02 */
        /* <DEDUP_REMOVED lines=8> */
.L_x_7444:
[----:B------:R1:W2:Y:S01]  /*37a0*/  SYNCS.PHASECHK.TRANS64.TRYWAIT P1, [R198+URZ+0x38830], R5 ;  /* 0x03883005c60075a7 */ /* 0x0002a2000802017f */
[----:B------:R-:W-:Y:S05]  /*37b0*/  @!P0 BRA `(.L_x_7445) ;  /* 0x0000000000048947 */ /* 0x000fea0003800000 */
[----:B------:R-:W-:Y:S01]  /*37c0*/  BPT.TRAP 0x1 ;  /* 0x000000040000795c */ /* 0x000fe20000300000 */
.L_x_7445:
[----:B--2---:R-:W-:Y:S05]  /*37d0*/  @P1 BRA `(.L_x_7446) ;  /* 0x0000000000081947 */ /* 0x004fea0003800000 */
[----:B------:R-:W2:Y:S02]  /*37e0*/  SYNCS.PHASECHK.TRANS64.TRYWAIT P1, [R198+URZ+0x38830], R5 ;  /* 0x03883005c60075a7 */ /* 0x000ea4000802017f */
[----:B--2---:R-:W-:Y:S05]  /*37f0*/  @!P1 BRA `(.L_x_7447) ;  /* 0x0000010800189947 */ /* 0x004fea0003800000 */
.L_x_7446:
        /* <DEDUP_REMOVED lines=28> */
[----:B------:R-:W-:Y:S01]  /*39c0*/  VIADD R2, R0, 0x4 ;  /* 0x0000000400027836 */ /* 0x000fe20000000000 */
[----:B------:R-:W-:Y:S01]  /*39d0*/  UMOV UR9, 0x40000040 ;  /* 0x4000004000097882 */ /* 0x000fe20000000000 */
[----:B------:R-:W-:-:S02]  /*39e0*/  VIADD R3, R191, 0x4 ;  /* 0x00000004bf037836 */ /* 0x000fc40000000000 */
[----:B------:R-:W-:Y:S02]  /*39f0*/  VIADD R0, R0, 0x6 ;  /* 0x0000000600007836 */ /* 0x000fe40000000000 */
[----:B------:R-:W-:-:S03]  /*3a00*/  IMAD.U32 R17, RZ, RZ, UR9 ;  /* 0x00000009ff117e24 */ /* 0x000fc6000f8e00ff */
        /* <DEDUP_REMOVED lines=32> */
.L_x_7534:
[----:B------:R-:W-:Y:S05]  /*3c10*/  @!P0 BRA `(.L_x_7449) ;  /* 0x0000000000048947 */ /* 0x000fea0003800000 */
[----:B------:R-:W-:Y:S01]  /*3c20*/  BPT.TRAP 0x1 ;  /* 0x000000040000795c */ /* 0x000fe20000300000 */
.L_x_7449:
[----:B------:R4:W0:Y:S01]  /*3c30*/  SYNCS.PHASECHK.TRANS64.TRYWAIT P1, [R198+URZ+0x38850], R5 ;  /* 0x03885005c60075a7 */ /* 0x000822000802017f */
[----:B------:R-:W-:Y:S05]  /*3c40*/  @!P0 BRA `(.L_x_7450) ;  /* 0x0000000000048947 */ /* 0x000fea0003800000 */
[----:B------:R-:W-:Y:S01]  /*3c50*/  BPT.TRAP 0x1 ;  /* 0x000000040000795c */ /* 0x000fe20000300000 */
.L_x_7450:
        /* <DEDUP_REMOVED lines=11> */
.L_x_7451:
[----:B------:R-:W-:Y:S01]  /*3d10*/  R2UR UR4, R0 ;  /* 0x00000000000472ca */ /* 0x000fe200000e0000 */
[----:B------:R-:W-:Y:S01]  /*3d20*/  WARPGROUP.ARRIVE ;  /* 0x00000000000079c5 */ /* 0x000fe20000000000 */
[----:B------:R-:W-:Y:S01]  /*3d30*/  R2UR UR6, R18 ;  /* 0x00000000120672ca */ /* 0x000fe200000e0000 */
[----:B------:R-:W-:Y:S01]  /*3d40*/  UMOV UR9, 0x40000040 ;  /* 0x4000004000097882 */ /* 0x000fe20000000000 */
[----:B------:R-:W-:Y:S01]  /*3d50*/  UMOV UR7, 0x40000040 ;  /* 0x4000004000077882 */ /* 0x000fe20000000000 */
[----:B------:R-:W-:Y:S01]  /*3d60*/  UMOV UR5, UR9 ;  /* 0x0000000900057c82 */ /* 0x000fe20008000000 */
[----:B------:R-:W-:Y:S01]  /*3d70*/  VIADD R2, R0, 0x2 ;  /* 0x0000000200027836 */ /* 0x000fe20000000000 */
[----:B------:R-:W-:Y:S01]  /*3d80*/  UMOV UR11, 0x40000040 ;  /* 0x40000040000b7882 */ /* 0x000fe20000000000 */
[----:B------:R-:W-:Y:S01]  /*3d90*/  VIADD R3, R18, 0x2 ;  /* 0x0000000212037836 */ /* 0x000fe20000000000 */
[----:B------:R-:W-:Y:S01]  /*3da0*/  UMOV UR13, 0x40000040 ;  /* 0x40000040000d7882 */ /* 0x000fe20000000000 */
[----:B------:R-:W-:Y:S01]  /*3db0*/  IMAD.U32 R7, RZ, RZ, UR9 ;  /* 0x00000009ff077e24 */ /* 0x000fe2000f8e00ff */
[----:B------:R-:W-:Y:S01]  /*3dc0*/  UMOV UR9, 0x40000040 ;  /* 0x4000004000097882 */ /* 0x000fe20000000000 */
[----:B------:R-:W-:Y:S01]  /*3dd0*/  VIADD R4, R0, 0x4 ;  /* 0x0000000400047836 */ /* 0x000fe20000000000 */
[----:B------:R-:W-:Y:S01]  /*3de0*/  UMOV UR8, UR4 ;  /* 0x0000000400087c82 */ /* 0x000fe20008000000 */
[----:B-1234-:R-:W-:Y:S01]  /*3df0*/  VIADD R5, R18, 0x4 ;  /* 0x0000000412057836 */ /* 0x01efe20000000000 */
[----:B------:R-:W-:Y:S01]  /*3e00*/  UMOV UR4, UR8 ;  /* 0x0000000800047c82 */ /* 0x000fe20008000000 */
[----:B------:R-:W-:Y:S01]  /*3e10*/  IMAD.U32 R6, RZ, RZ, UR8 ;  /* 0x00000008ff067e24 */ /* 0x000fe2000f8e00ff */
[----:B------:R-:W-:Y:S01]  /*3e20*/  HGMMA.64x64x16.F32 R24, gdesc[UR4], R24, gsb0 ;  /* 0x00e00000041879f0 */ /* 0x000fe20008000818 */
[----:B------:R-:W-:Y:S01]  /*3e30*/  R2UR UR4, R2 ;  /* 0x00000000020472ca */ /* 0x000fe200000e0000 */
[----:B------:R-:W-:Y:S01]  /*3e40*/  UMOV UR5, UR9 ;  /* 0x0000000900057c82 */ /* 0x000fe20008000000 */
[----:B------:R-:W-:Y:S01]  /*3e50*/  R2UR UR6, R3 ;  /* 0x00000000030672ca */ /* 0x000fe200000e0000 */
[----:B------:R-:W-:Y:S01]  /*3e60*/  UMOV UR7, 0x40000040 ;  /* 0x4000004000077882 */ /* 0x000fe20000000000 */
[----:B------:R-:W-:Y:S01]  /*3e70*/  MOV R3, UR9 ;  /* 0x0000000900037c02 */ /* 0x000fe20008000f00 */
[----:B------:R-:W-:Y:S01]  /*3e80*/  UMOV UR9, 0x40000040 ;  /* 0x4000004000097882 */ /* 0x000fe20000000000 */
[----:B------:R-:W-:Y:S01]  /*3e90*/  VIADD R12, R0, 0x6 ;  /* 0x00000006000c7836 */ /* 0x000fe20000000000 */
[----:B------:R-:W-:Y:S01]  /*3ea0*/  UMOV UR15, 0x40000040 ;  /* 0x40000040000f7882 */ /* 0x000fe20000000000 */
[----:B------:R-:W-:Y:S01]  /*3eb0*/  VIADD R13, R18, 0x6 ;  /* 0x00000006120d7836 */ /* 0x000fe20000000000 */
[----:B------:R-:W-:Y:S01]  /*3ec0*/  UMOV UR17, 0x40000040 ;  /* 0x4000004000117882 */ /* 0x000fe20000000000 */
[----:B------:R-:W-:Y:S01]  /*3ed0*/  VIADD R19, R0, 0x200 ;  /* 0x0000020000137836 */ /* 0x000fe20000000000 */
[----:B------:R-:W-:Y:S01]  /*3ee0*/  UMOV UR19, 0x40000040 ;  /* 0x4000004000137882 */ /* 0x000fe20000000000 */
[----:B------:R-:W-:Y:S01]  /*3ef0*/  VIADD R20, R18, 0x200 ;  /* 0x0000020012147836 */ /* 0x000fe20000000000 */
        /* <DEDUP_REMOVED lines=20> */
[----:B------:R-:W-:Y:S01]  /*4040*/  VIADD R184, R0, 0x800 ;  /* 0x0000080000b87836 */ /* 0x000fe20000000000 */
[----:B------:R-:W-:Y:S01]  /*4050*/  UMOV UR57, 0x40000040 ;  /* 0x4000004000397882 */ /* 0x000fe20000000000 */
[----:B------:R-:W-:Y:S01]  /*4060*/  UMOV UR59, 0x40000040 ;  /* 0x40000040003b7882 */ /* 0x000fe20000000000 */
[----:B------:R-:W-:-:S02]  /*4070*/  IMAD.MOV.U32 R58, RZ, RZ, 0x4 ;  /* 0x00000004ff3a7424 */ /* 0x000fc400078e00ff */
[----:B------:R-:W-:Y:S02]  /*4080*/  VIADD R199, R0, 0xe00 ;  /* 0x00000e0000c77836 */ /* 0x000fe40000000000 */
[----:B------:R-:W-:Y:S01]  /*4090*/  IMAD.MOV.U32 R61, RZ, RZ, 0x40 ;  /* 0x00000040ff3d7424 */ /* 0x000fe200078e00ff */
[----:B0-----:R-:W-:Y:S01]  /*40a0*/  SHF.R.U32.HI R21, RZ, 0x7, R21 ;  /* 0x00000007ff157819 */ /* 0x001fe20000011615 */
[----:B------:R-:W-:Y:S02]  /*40b0*/  WARPGROUP.DEPBAR.LE gsb0, 0x0 ;  /* 0x00008000000079c5 */ /* 0x000fe40000010000 */
[----:B------:R-:W-:-:S06]  /*40c0*/  WARPGROUP.ARRIVE ;  /* 0x00000000000079c5 */ /* 0x000fcc0000000000 */
[----:B------:R-:W-:Y:S01]  /*40d0*/  HGMMA.64x64x16.F32 R24, gdesc[UR4], R24, gsb0 ;  /* 0x00e00000041879f0 */ /* 0x000fe20008000818 */
[----:B------:R-:W-:Y:S01]  /*40e0*/  R2UR UR4, R4 ;  /* 0x00000000040472ca */ /* 0x000fe200000e0000 */
[----:B------:R-:W-:Y:S01]  /*40f0*/  UMOV UR5, UR9 ;  /* 0x0000000900057c82 */ /* 0x000fe20008000000 */
[----:B------:R-:W-:Y:S01]  /*4100*/  R2UR UR6, R5 ;  /* 0x00000000050672ca */ /* 0x000fe200000e0000 */
[----:B------:R-:W-:Y:S01]  /*4110*/  UMOV UR7, 0x40000040 ;  /* 0x4000004000077882 */ /* 0x000fe20000000000 */
[----:B------:R-:W-:Y:S01]  /*4120*/  IMAD.U32 R5, RZ, RZ, UR9 ;  /* 0x00000009ff057e24 */ /* 0x000fe2000f8e00ff */
[----:B------:R-:W-:-:S08]  /*4130*/  UMOV UR9, 0x40000040 ;  /* 0x4000004000097882 */ /* 0x000fd00000000000 */
        /* <DEDUP_REMOVED lines=34> */
[----:B------:R-:W-:Y:S01]  /*4360*/  VIADD R20, R18, 0x400 ;  /* 0x0000040012147836 */ /* 0x000fe20000000000 */
[----:B------:R-:W-:-:S04]  /*4370*/  IADD3 R19, R0, 0x400, RZ ;  /* 0x0000040000137810 */ /* 0x000fc80007ffe0ff */
        /* <DEDUP_REMOVED lines=30> */
[----:B------:R-:W0:Y:S01]  /*4560*/  SHFL.IDX PT, R19, R21, RZ, 0x1f ;  /* 0x00001fff15137589 */ /* 0x000e2200000e0000 */
[----:B------:R-:W-:Y:S02]  /*4570*/  WARPGROUP.DEPBAR.LE gsb0, 0x0 ;  /* 0x00008000000079c5 */ /* 0x000fe40000010000 */
[----:B------:R-:W-:-:S06]  /*4580*/  WARPGROUP.ARRIVE ;  /* 0x00000000000079c5 */ /* 0x000fcc0000000000 */
[----:B------:R-:W-:Y:S01]  /*4590*/  HGMMA.64x64x16.F32 R24, gdesc[UR4], R24, gsb0 ;  /* 0x00e00000041879f0 */ /* 0x000fe20008000818 */
[----:B0-----:R-:W-:Y:S02]  /*45a0*/  ISETP.GT.AND P1, PT, R19, 0x7f, PT ;  /* 0x0000007f1300780c */ /* 0x001fe40003f24270 */
[----:B------:R-:W-:Y:S02]  /*45b0*/  IADD3 R19, R18, 0x800, RZ ;  /* 0x0000080012137810 */ /* 0x000fe40007ffe0ff */
[----:B------:R-:W-:Y:S02]  /*45c0*/  SEL R20, RZ, 0x2, !P1 ;  /* 0x00000002ff147807 */ /* 0x000fe40004800000 */
[C---:B------:R-:W-:Y:S02]  /*45d0*/  SEL R56, R58.reuse, 0x2, P1 ;  /* 0x000000023a387807 */ /* 0x040fe40000800000 */
[----:B------:R-:W-:Y:S01]  /*45e0*/  SEL R58, R58, 0x6, !P1 ;  /* 0x000000063a3a7807 */ /* 0x000fe20004800000 */
[----:B------:R-:W-:-:S02]  /*45f0*/  IMAD.IADD R21, R20, 0x1, R184 ;  /* 0x0000000114157824 */ /* 0x000fc400078e02b8 */
        /* <DEDUP_REMOVED lines=90> */
[----:B------:R-:W-:Y:S01]  /*4ba0*/  IADD3 R21, R58, R23, RZ ;  /* 0x000000173a157210 */ /* 0x000fe20007ffe0ff */
        /* <DEDUP_REMOVED lines=76> */
[C---:B------:R-:W-:Y:S01]  /*5070*/  IADD3 R20, R56.reuse, R199, RZ ;  /* 0x000000c738147210 */ /* 0x040fe20007ffe0ff */
[--C-:B------:R-:W-:Y:S02]  /*5080*/  IMAD.IADD R56, R56, 0x1, R21.reuse ;  /* 0x0000000138387824 */ /* 0x100fe400078e0215 */
        /* <DEDUP_REMOVED lines=16> */
[----:B------:R-:W-:Y:S01]  /*5190*/  IMAD.MOV.U32 R21, RZ, RZ, 0x1000 ;  /* 0x00001000ff157424 */ /* 0x000fe200078e00ff */
[----:B------:R-:W-:-:S04]  /*51a0*/  SEL R20, R61, 0x3e, P1 ;  /* 0x0000003e3d147807 */ /* 0x000fc80000800000 */
[----:B------:R-:W-:-:S04]  /*51b0*/  SEL R21, R21, 0xf80, P1 ;  /* 0x00000f8015157807 */ /* 0x000fc80000800000 */
        /* <DEDUP_REMOVED lines=17> */
.L_x_7453:
[----:B------:R-:W-:Y:S01]  /*52d0*/  LEA.HI R20, R57, R152, RZ, 0x2 ;  /* 0x0000009839147211 */ /* 0x000fe200078f10ff */
[----:B------:R-:W-:Y:S01]  /*52e0*/  UISETP.NE.AND UP0, UPT, UR60, URZ, UPT ;  /* 0x0000003f3c00728c */ /* 0x000fe2000bf05270 */
[----:B------:R-:W-:Y:S01]  /*52f0*/  VIADD R59, R192, UR38 ;  /* 0x00000026c03b7c36 */ /* 0x000fe20008000000 */
[----:B------:R-:W0:Y:S01]  /*5300*/  LDC R169, c[0x0][0x288] ;  /* 0x0000a200ffa97b82 */ /* 0x000e220000000800 */
[----:B------:R-:W-:Y:S01]  /*5310*/  LOP3.LUT R21, R20, 0xfffffffc, RZ, 0xc0, !PT ;  /* 0xfffffffc14157812 */ /* 0x000fe200078ec0ff */
[----:B------:R-:W-:Y:S01]  /*5320*/  IMAD R56, R22, -0x40, R61 ;  /* 0xffffffc016387824 */ /* 0x000fe200078e023d */
[----:B------:R-:W-:Y:S01]  /*5330*/  ULDC UR7, c[0x0][0x2f0] ;  /* 0x0000bc0000077ab9 */ /* 0x000fe20000000800 */
[----:B------:R-:W-:Y:S01]  /*5340*/  PLOP3.LUT P1, PT, PT, PT, UP0, 0x80, 0x0 ;  /* 0x000000000000781c */ /* 0x000fe20003f2f008 */
[----:B------:R-:W-:Y:S01]  /*5350*/  IMAD.MOV.U32 R189, RZ, RZ, 0x20 ;  /* 0x00000020ffbd7424 */ /* 0x000fe200078e00ff */
[----:B------:R-:W-:Y:S01]  /*5360*/  PLOP3.LUT P2, PT, PT, PT, UP0, 0x80, 0x0 ;  /* 0x000000000000781c */ /* 0x000fe20003f4f008 */
[----:B------:R-:W-:Y:S01]  /*5370*/  IMAD.IADD R21, R152, 0x1, -R21 ;  /* 0x0000000198157824 */ /* 0x000fe200078e0a15 */
[----:B------:R-:W-:Y:S01]  /*5380*/  R2UR UR10, R193 ;  /* 0x00000000c10a72ca */ /* 0x000fe200000e0000 */
[----:B------:R-:W-:Y:S01]  /*5390*/  @UP0 ULDC UR6, c[0x0][0x44c] ;  /* 0x0001130000060ab9 */ /* 0x000fe20000000800 */
[----:B------:R-:W-:Y:S01]  /*53a0*/  VIADD R58, R56, 0x1 ;  /* 0x00000001383a7836 */ /* 0x000fe20000000000 */
[----:B------:R-:W-:Y:S01]  /*53b0*/  UMOV UR11, 0x40000040 ;  /* 0x40000040000b7882 */ /* 0x000fe20000000000 */
[----:B------:R-:W-:Y:S01]  /*53c0*/  LEA.HI R20, R21, R21, RZ, 0x1 ;  /* 0x0000001515147211 */ /* 0x000fe200078f08ff */
[----:B------:R-:W-:-:S02]  /*53d0*/  VIADD R216, R193, 0x80 ;  /* 0x00000080c1d87836 */ /* 0x000fc40000000000 */
[----:B------:R-:W-:Y:S01]  /*53e0*/  IMAD R58, R195, UR7, R58 ;  /* 0x00000007c33a7c24 */ /* 0x000fe2000f8e023a */
[----:B------:R-:W-:-:S05]  /*53f0*/  LOP3.LUT R20, R20, 0x1ffffffe, RZ, 0xc0, !PT ;  /* 0x1ffffffe14147812 */ /* 0x000fca00078ec0ff */
[----:B------:R-:W-:Y:S01]  /*5400*/  IMAD.IADD R20, R21, 0x1, -R20 ;  /* 0x0000000115147824 */ /* 0x000fe200078e0a14 */
[----:B0-----:R-:W-:-:S03]  /*5410*/  IADD3 R58, R58, -R169, -R196 ;  /* 0x800000a93a3a7210 */ /* 0x001fc60007ffe8c4 */
[----:B------:R-:W-:-:S04]  /*5420*/  IMAD R186, R20, 0x8, R59 ;  /* 0x0000000814ba7824 */ /* 0x000fc800078e023b */
[----:B------:R-:W-:Y:S01]  /*5430*/  @P1 IMAD.HI.U32 R21, R186, UR6, RZ ;  /* 0x00000006ba151c27 */ /* 0x000fe2000f8e00ff */
[----:B------:R-:W-:-:S03]  /*5440*/  @UP0 ULDC UR6, c[0x0][0x450] ;  /* 0x0001140000060ab9 */ /* 0x000fc60000000800 */
[----:B------:R-:W-:Y:S01]  /*5450*/  IMAD.MOV.U32 R20, RZ, RZ, R186 ;  /* 0x000000ffff147224 */ /* 0x000fe200078e00ba */
[----:B------:R-:W-:Y:S01]  /*5460*/  @P2 SHF.R.U32.HI R20, RZ, UR6, R21 ;  /* 0x00000006ff142c19 */ /* 0x000fe20008011615 */
[----:B------:R-:W-:Y:S01]  /*5470*/  IMAD R21, R195, UR7, R56 ;  /* 0x00000007c3157c24 */ /* 0x000fe2000f8e0238 */
[----:B------:R-:W-:-:S03]  /*5480*/  ULDC UR6, c[0x0][0xa80] ;  /* 0x0002a00000067ab9 */ /* 0x000fc60000000800 */
[----:B------:R-:W0:Y:S01]  /*5490*/  SHFL.IDX PT, R59, R20, RZ, 0x1c1f ;  /* 0x001c1fff143b7589 */ /* 0x000e2200000e0000 */
[----:B------:R-:W-:-:S03]  /*54a0*/  IMAD.IADD R21, R21, 0x1, -R196 ;  /* 0x0000000115157824 */ /* 0x000fc600078e0ac4 */
[----:B------:R-:W1:Y:S02]  /*54b0*/  SHFL.IDX PT, R20, R20, 0x1, 0x1c1f ;  /* 0x003c1f0014147f89 */ /* 0x000e6400000e0000 */
        /* <DEDUP_REMOVED lines=47> */
[----:B-1----:R-:W-:Y:S02]  /*57b0*/  VIADDMNMX R21, R20, R58, R21, PT ;  /* 0x0000003a14157246 */ /* 0x002fe40003800115 */
        /* <DEDUP_REMOVED lines=9> */
[----:B------:R-:W-:Y:S02]  /*5850*/  ISETP.GT.AND P2, PT, R21, 0x10, PT ;  /* 0x000000101500780c */ /* 0x000fe40003f44270 */
[----:B------:R-:W-:Y:S02]  /*5860*/  FSEL R31, R31, -INF , P1 ;  /* 0xff8000001f1f7808 */ /* 0x000fe40000800000 */
[C---:B------:R-:W-:Y:S02]  /*5870*/  ISETP.GT.AND P1, PT, R21.reuse, 0x11, PT ;  /* 0x000000111500780c */ /* 0x040fe40003f24270 */
[----:B------:R-:W-:Y:S02]  /*5880*/  FSEL R34, R34, -INF , P2 ;  /* 0xff80000022227808 */ /* 0x000fe40001000000 */
[----:B------:R-:W-:-:S02]  /*5890*/  ISETP.GT.AND P2, PT, R21, 0x18, PT ;  /* 0x000000181500780c */ /* 0x000fc40003f44270 */
[----:B------:R-:W-:Y:S02]  /*58a0*/  FSEL R35, R35, -INF , P1 ;  /* 0xff80000023237808 */ /* 0x000fe40000800000 */
[----:B------:R-:W-:Y:S02]  /*58b0*/  ISETP.GT.AND P1, PT, R21, 0x19, PT ;  /* 0x000000191500780c */ /* 0x000fe40003f24270 */
[----:B0-----:R-:W-:Y:S02]  /*58c0*/  FMNMX.FTZ R185, R56, R59, !PT ;  /* 0x0000003b38b97209 */ /* 0x001fe40007810000 */
[----:B------:R-:W-:Y:S02]  /*58d0*/  FMNMX.FTZ R59, R26, R27, !PT ;  /* 0x0000001b1a3b7209 */ /* 0x000fe40007810000 */
[----:B------:R-:W-:Y:S01]  /*58e0*/  FSEL R38, R38, -INF , P2 ;  /* 0xff80000026267808 */ /* 0x000fe20001000000 */
[----:B------:R-:W0:Y:S01]  /*58f0*/  SHFL.BFLY PT, R58, R185, 0x1, 0x1f ;  /* 0x0c201f00b93a7f89 */ /* 0x000e2200000e0000 */
[----:B------:R-:W-:-:S02]  /*5900*/  FMNMX.FTZ R20, R30, R59, !PT ;  /* 0x0000003b1e147209 */ /* 0x000fc40007810000 */
[----:B------:R-:W-:Y:S02]  /*5910*/  ISETP.GT.AND P2, PT, R21, 0x20, PT ;  /* 0x000000201500780c */ /* 0x000fe40003f44270 */
[----:B------:R-:W-:Y:S02]  /*5920*/  FMNMX.FTZ R59, R31, R20, !PT ;  /* 0x000000141f3b7209 */ /* 0x000fe40007810000 */
[----:B------:R-:W-:Y:S02]  /*5930*/  FSEL R39, R39, -INF , P1 ;  /* 0xff80000027277808 */ /* 0x000fe40000800000 */
[----:B------:R-:W-:Y:S02]  /*5940*/  FMNMX.FTZ R20, R34, R59, !PT ;  /* 0x0000003b22147209 */ /* 0x000fe40007810000 */
[----:B------:R-:W-:Y:S02]  /*5950*/  ISETP.GT.AND P1, PT, R21, 0x21, PT ;  /* 0x000000211500780c */ /* 0x000fe40003f24270 */
[----:B------:R-:W-:-:S02]  /*5960*/  FMNMX.FTZ R59, R35, R20, !PT ;  /* 0x00000014233b7209 */ /* 0x000fc40007810000 */
[----:B------:R-:W-:Y:S02]  /*5970*/  FSEL R42, R42, -INF , P2 ;  /* 0xff8000002a2a7808 */ /* 0x000fe40001000000 */
[----:B------:R-:W-:Y:S02]  /*5980*/  FMNMX.FTZ R20, R38, R59, !PT ;  /* 0x0000003b26147209 */ /* 0x000fe40007810000 */
[----:B------:R-:W-:Y:S02]  /*5990*/  ISETP.GT.AND P2, PT, R21, 0x28, PT ;  /* 0x000000281500780c */ /* 0x000fe40003f44270 */
[----:B------:R-:W-:Y:S02]  /*59a0*/  FMNMX.FTZ R59, R39, R20, !PT ;  /* 0x00000014273b7209 */ /* 0x000fe40007810000 */
[----:B------:R-:W-:Y:S02]  /*59b0*/  FSEL R43, R43, -INF , P1 ;  /* 0xff8000002b2b7808 */ /* 0x000fe40000800000 */
[----:B0-----:R-:W-:-:S02]  /*59c0*/  FMNMX.FTZ R185, R185, R58, !PT ;  /* 0x0000003ab9b97209 */ /* 0x001fc40007810000 */
[----:B------:R-:W-:Y:S02]  /*59d0*/  FMNMX.FTZ R20, R42, R59, !PT ;  /* 0x0000003b2a147209 */ /* 0x000fe40007810000 */
[----:B------:R-:W-:Y:S01]  /*59e0*/  ISETP.GT.AND P3, PT, R21, 0x29, PT ;  /* 0x000000291500780c */ /* 0x000fe20003f64270 */
[----:B------:R-:W-:Y:S01]  /*59f0*/  FMUL.FTZ R56, R185, UR6 ;  /* 0x00000006b9387c20 */ /* 0x000fe20008410000 */
[----:B------:R-:W-:Y:S02]  /*5a00*/  FSEL R46, R46, -INF , P2 ;  /* 0xff8000002e2e7808 */ /* 0x000fe40001000000 */
[----:B------:R-:W-:Y:S02]  /*5a10*/  FMNMX.FTZ R59, R43, R20, !PT ;  /* 0x000000142b3b7209 */ /* 0x000fe40007810000 */
[----:B------:R-:W-:Y:S02]  /*5a20*/  FSETP.NEU.FTZ.AND P4, PT, R185, -INF , PT ;  /* 0xff800000b900780b */ /* 0x000fe40003f9d000 */
[----:B------:R-:W-:-:S02]  /*5a30*/  ISETP.GT.AND P1, PT, R21, 0x30, PT ;  /* 0x000000301500780c */ /* 0x000fc40003f24270 */
[----:B------:R-:W-:Y:S02]  /*5a40*/  FSEL R47, R47, -INF , P3 ;  /* 0xff8000002f2f7808 */ /* 0x000fe40001800000 */
[----:B------:R-:W-:Y:S02]  /*5a50*/  FMNMX.FTZ R20, R46, R59, !PT ;  /* 0x0000003b2e147209 */ /* 0x000fe40007810000 */
[----:B------:R-:W-:Y:S02]  /*5a60*/  FSEL R56, R56, RZ, P4 ;  /* 0x000000ff38387208 */ /* 0x000fe40002000000 */
[----:B------:R-:W-:Y:S02]  /*5a70*/  ISETP.GT.AND P2, PT, R21, 0x31, PT ;  /* 0x000000311500780c */ /* 0x000fe40003f44270 */
        /* <DEDUP_REMOVED lines=16> */
[----:B------:R-:W-:Y:S01]  /*5b80*/  FSEL R55, R55, -INF , P2 ;  /* 0xff80000037377808 */ /* 0x000fe20001000000 */
        /* <DEDUP_REMOVED lines=9> */
[----:B------:R-:W-:Y:S01]  /*5c20*/  FFMA.FTZ R206, R53, UR6, -R56 ;  /* 0x0000000635ce7c23 */ /* 0x000fe20008010838 */
[----:B------:R-:W0:Y:S01]  /*5c30*/  SHFL.BFLY PT, R21, R24, 0x2, 0x1f ;  /* 0x0c401f0018157f89 */ /* 0x000e2200000e0000 */
[----:B------:R-:W-:Y:S08]  /*5c40*/  MUFU.EX2 R20, R58 ;  /* 0x0000003a00147308 */ /* 0x000ff00000000800 */
[----:B------:R-:W1:Y:S08]  /*5c50*/  MUFU.EX2 R171, R171 ;  /* 0x000000ab00ab7308 */ /* 0x000e700000000800 */
[----:B------:R-:W-:Y:S01]  /*5c60*/  MUFU.EX2 R172, R172 ;  /* 0x000000ac00ac7308 */ /* 0x000fe20000000800 */
[----:B0-----:R-:W-:-:S07]  /*5c70*/  FMNMX.FTZ R21, R24, R21, !PT ;  /* 0x0000001518157209 */ /* 0x001fce0007810000 */
[----:B------:R-:W0:Y:S01]  /*5c80*/  MUFU.EX2 R175, R175 ;  /* 0x000000af00af7308 */ /* 0x000e220000000800 */
[CC--:B------:R-:W-:Y:S02]  /*5c90*/  LEA.HI R24, R57.reuse, R152.reuse, RZ, 0x4 ;  /* 0x0000009839187211 */ /* 0x0c0fe400078f20ff */
[----:B------:R-:W-:Y:S01]  /*5ca0*/  LEA.HI R57, R57, R152, RZ, 0x5 ;  /* 0x0000009839397211 */ /* 0x000fe200078f28ff */
[----:B------:R-:W2:Y:S01]  /*5cb0*/  SHFL.BFLY PT, R168, R21, 0x1, 0x1f ;  /* 0x0c201f0015a87f89 */ /* 0x000ea200000e0000 */
[----:B------:R-:W-:Y:S02]  /*5cc0*/  LOP3.LUT R25, R24, 0xfffffff0, RZ, 0xc0, !PT ;  /* 0xfffffff018197812 */ /* 0x000fe400078ec0ff */
[----:B------:R-:W-:Y:S01]  /*5cd0*/  SHF.R.U32.HI R24, RZ, 0x1, R24 ;  /* 0x00000001ff187819 */ /* 0x000fe20000011618 */
[----:B------:R-:W-:Y:S01]  /*5ce0*/  IMAD.SHL.U32 R57, R57, 0x20, RZ ;  /* 0x0000002039397824 */ /* 0x000fe200078e00ff */
[----:B------:R-:W-:Y:S01]  /*5cf0*/  MUFU.EX2 R176, R176 ;  /* 0x000000b000b07308 */ /* 0x000fe20000000800 */
[----:B------:R-:W-:Y:S01]  /*5d00*/  IMAD.IADD R25, R152, 0x1, -R25 ;  /* 0x0000000198197824 */ /* 0x000fe200078e0a19 */
[----:B-1----:R-:W-:Y:S01]  /*5d10*/  F2FP.F16.F32.PACK_AB R152, R171, R20 ;  /* 0x00000014ab98723e */ /* 0x002fe200000000ff */
[----:B------:R-:W-:Y:S01]  /*5d20*/  FADD.FTZ R171, R20, R171 ;  /* 0x000000ab14ab7221 */ /* 0x000fe20000010000 */
[----:B------:R-:W-:-:S04]  /*5d30*/  LOP3.LUT R57, R57, 0x7ffffc00, RZ, 0xc0, !PT ;  /* 0x7ffffc0039397812 */ /* 0x000fc800078ec0ff */
[----:B------:R-:W1:Y:S01]  /*5d40*/  MUFU.EX2 R179, R179 ;  /* 0x000000b300b37308 */ /* 0x000e620000000800 */
[----:B0-----:R-:W-:Y:S01]  /*5d50*/  F2FP.F16.F32.PACK_AB R154, R175, R172 ;  /* 0x000000acaf9a723e */ /* 0x001fe200000000ff */
[----:B------:R-:W-:-:S04]  /*5d60*/  FADD.FTZ R172, R172, R171 ;  /* 0x000000abacac7221 */ /* 0x000fc80000010000 */
[----:B------:R-:W-:Y:S02]  /*5d70*/  FADD.FTZ R175, R175, R172 ;  /* 0x000000acafaf7221 */ /* 0x000fe40000010000 */
[----:B------:R-:W-:Y:S01]  /*5d80*/  MUFU.EX2 R180, R180 ;  /* 0x000000b400b47308 */ /* 0x000fe20000000800 */
[----:B--2---:R-:W-:-:S04]  /*5d90*/  FMNMX.FTZ R168, R21, R168, !PT ;  /* 0x000000a815a87209 */ /* 0x004fc80007810000 */
[C---:B------:R-:W-:Y:S01]  /*5da0*/  FSETP.NEU.FTZ.AND P1, PT, R168.reuse, -INF , PT ;  /* 0xff800000a800780b */ /* 0x040fe20003f3d000 */
[----:B------:R-:W-:Y:S02]  /*5db0*/  FMUL.FTZ R21, R168, UR6 ;  /* 0x00000006a8157c20 */ /* 0x000fe40008410000 */
[----:B------:R-:W0:Y:S01]  /*5dc0*/  MUFU.EX2 R183, R183 ;  /* 0x000000b700b77308 */ /* 0x000e220000000800 */
[----:B-1----:R-:W-:Y:S01]  /*5dd0*/  F2FP.F16.F32.PACK_AB R156, R179, R176 ;  /* 0x000000b0b39c723e */ /* 0x002fe200000000ff */
[----:B------:R-:W-:Y:S01]  /*5de0*/  FADD.FTZ R176, R176, R175 ;  /* 0x000000afb0b07221 */ /* 0x000fe20000010000 */
[----:B------:R-:W-:-:S03]  /*5df0*/  FSEL R29, R21, RZ, P1 ;  /* 0x000000ff151d7208 */ /* 0x000fc60000800000 */
[----:B------:R-:W-:Y:S02]  /*5e00*/  FADD.FTZ R179, R179, R176 ;  /* 0x000000b0b3b37221 */ /* 0x000fe40000010000 */
[----:B------:R-:W-:Y:S01]  /*5e10*/  MUFU.EX2 R200, R200 ;  /* 0x000000c800c87308 */ /* 0x000fe20000000800 */
        /* <DEDUP_REMOVED lines=8> */
[--C-:B------:R-:W-:Y:S01]  /*5ea0*/  FFMA.FTZ R181, R38, UR6, -R29.reuse ;  /* 0x0000000626b57c23 */ /* 0x100fe2000801081d */
[C---:B------:R-:W-:Y:S01]  /*5eb0*/  LOP3.LUT R28, R26.reuse, 0xfffffff8, RZ, 0xc0, !PT ;  /* 0xfffffff81a1c7812 */ /* 0x040fe200078ec0ff */
[--C-:B------:R-:W-:Y:S01]  /*5ec0*/  FFMA.FTZ R182, R39, UR6, -R29.reuse ;  /* 0x0000000627b67c23 */ /* 0x100fe2000801081d */
[----:B------:R-:W-:Y:S01]  /*5ed0*/  SHF.L.U32 R26, R26, 0x6, RZ ;  /* 0x000000061a1a7819 */ /* 0x000fe200000006ff */
[--C-:B------:R-:W-:Y:S01]  /*5ee0*/  FFMA.FTZ R208, R42, UR6, -R29.reuse ;  /* 0x000000062ad07c23 */ /* 0x100fe2000801081d */
[--C-:B------:R-:W-:Y:S01]  /*5ef0*/  FFMA.FTZ R209, R43, UR6, -R29.reuse ;  /* 0x000000062bd17c23 */ /* 0x100fe2000801081d */
[----:B------:R-:W-:Y:S01]  /*5f00*/  IMAD.IADD R28, R25, 0x1, -R28 ;  /* 0x00000001191c7824 */ /* 0x000fe200078e0a1c */
[----:B------:R-:W-:Y:S01]  /*5f10*/  LOP3.LUT R26, R26, 0x7ffffe00, RZ, 0xc0, !PT ;  /* 0x7ffffe001a1a7812 */ /* 0x000fe200078ec0ff */
[--C-:B------:R-:W-:Y:S01]  /*5f20*/  FFMA.FTZ R210, R46, UR6, -R29.reuse ;  /* 0x000000062ed27c23 */ /* 0x100fe2000801081d */
[----:B------:R-:W-:Y:S01]  /*5f30*/  FFMA.FTZ R211, R47, UR6, -R29 ;  /* 0x000000062fd37c23 */ /* 0x000fe2000801081d */
[----:B------:R-:W-:-:S02]  /*5f40*/  IMAD.SHL.U32 R25, R28, 0x40, RZ ;  /* 0x000000401c197824 */ /* 0x000fc400078e00ff */
[--C-:B------:R-:W-:Y:S01]  /*5f50*/  FFMA.FTZ R212, R50, UR6, -R29.reuse ;  /* 0x0000000632d47c23 */ /* 0x100fe2000801081d */
[--C-:B------:R-:W-:Y:S01]  /*5f60*/  FFMA.FTZ R213, R51, UR6, -R29.reuse ;  /* 0x0000000633d57c23 */ /* 0x100fe2000801081d */
[--C-:B------:R-:W-:Y:S01]  /*5f70*/  FFMA.FTZ R214, R54, UR6, -R29.reuse ;  /* 0x0000000636d67c23 */ /* 0x100fe2000801081d */
[----:B------:R-:W-:Y:S01]  /*5f80*/  FFMA.FTZ R215, R55, UR6, -R29 ;  /* 0x0000000637d77c23 */ /* 0x000fe2000801081d */
[----:B------:R-:W-:Y:S01]  /*5f90*/  LOP3.LUT R25, R25, 0x1c0, RZ, 0xc0, !PT ;  /* 0x000001c019197812 */ /* 0x000fe200078ec0ff */
[----:B------:R-:W-:Y:S01]  /*5fa0*/  MUFU.EX2 R170, R170 ;  /* 0x000000aa00aa7308 */ /* 0x000fe20000000800 */
[----:B------:R-:W-:Y:S02]  /*5fb0*/  LOP3.LUT P2, RZ, R28, 0x4, RZ, 0xc0, !PT ;  /* 0x000000041cff7812 */ /* 0x000fe4000784c0ff */
[----:B------:R-:W-:Y:S02]  /*5fc0*/  LOP3.LUT R24, R25, 0x8, R24, 0xf8, !PT ;  /* 0x0000000819187812 */ /* 0x000fe400078ef818 */
[----:B------:R-:W-:-:S02]  /*5fd0*/  SHF.R.U32.HI R25, RZ, 0x3, R25 ;  /* 0x00000003ff197819 */ /* 0x000fc40000011619 */
[----:B------:R-:W-:Y:S01]  /*5fe0*/  LOP3.LUT P1, RZ, R28, 0x2, RZ, 0xc0, !PT ;  /* 0x000000021cff7812 */ /* 0x000fe2000782c0ff */
[----:B------:R-:W1:Y:S01]  /*5ff0*/  MUFU.EX2 R21, R21 ;  /* 0x0000001500157308 */ /* 0x000e620000000800 */
[----:B------:R-:W-:Y:S02]  /*6000*/  LOP3.LUT R24, R24, R25, RZ, 0x3c, !PT ;  /* 0x0000001918187212 */ /* 0x000fe400078e3cff */
[----:B------:R-:W-:Y:S02]  /*6010*/  SEL R189, R189, 0xffffffe0, !P1 ;  /* 0xffffffe0bdbd7807 */ /* 0x000fe40004800000 */
[----:B------:R-:W-:Y:S01]  /*6020*/  IADD3 R57, R24, R26, R57 ;  /* 0x0000001a18397210 */ /* 0x000fe20007ffe039 */
[----:B------:R-:W-:Y:S01]  /*6030*/  VIADD R24, R198, 0x38840 ;  /* 0x00038840c6187836 */ /* 0x000fe20000000000 */
[----:B0-----:R-:W-:Y:S01]  /*6040*/  F2FP.F16.F32.PACK_AB R158, R183, R180 ;  /* 0x000000b4b79e723e */ /* 0x001fe200000000ff */
[----:B------:R-:W-:Y:S01]  /*6050*/  MUFU.EX2 R173, R173 ;  /* 0x000000ad00ad7308 */ /* 0x000fe20000000800 */
[----:B------:R-:W-:Y:S01]  /*6060*/  FADD.FTZ R180, R180, R179 ;  /* 0x000000b3b4b47221 */ /* 0x000fe20000010000 */
[----:B------:R-:W-:Y:S01]  /*6070*/  IMAD R188, R57, 0x2, R198 ;  /* 0x0000000239bc7824 */ /* 0x000fe200078e02c6 */
[----:B------:R-:W-:-:S02]  /*6080*/  PRMT R24, R197, 0x654, R24 ;  /* 0x00000654c5187816 */ /* 0x000fc40000000018 */
[----:B------:R-:W-:Y:S01]  /*6090*/  FADD.FTZ R183, R183, R180 ;  /* 0x000000b4b7b77221 */ /* 0x000fe20000010000 */
[C---:B------:R-:W-:Y:S01]  /*60a0*/  VIADD R190, R188.reuse, 0x36400 ;  /* 0x00036400bcbe7836 */ /* 0x040fe20000000000 */
[----:B------:R0:W-:Y:S01]  /*60b0*/  SYNCS.ARRIVE.TRANS64.RED.A1T0 RZ, [R24+URZ], RZ ;  /* 0x000000ff18ff79a7 */ /* 0x0001e2000810043f */
[----:B------:R-:W2:Y:S01]  /*60c0*/  MUFU.EX2 R174, R174 ;  /* 0x000000ae00ae7308 */ /* 0x000ea20000000800 */
[----:B------:R-:W-:Y:S01]  /*60d0*/  VIADD R187, R188, 0x36440 ;  /* 0x00036440bcbb7836 */ /* 0x000fe20000000000 */
[----:B-1----:R-:W-:Y:S01]  /*60e0*/  F2FP.F16.F32.PACK_AB R153, R21, R170 ;  /* 0x000000aa1599723e */ /* 0x002fe200000000ff */
[----:B------:R-:W-:Y:S02]  /*60f0*/  @P2 VIADD R187, R190, 0xffffffc0 ;  /* 0xffffffc0bebb2836 */ /* 0x000fe40000000000 */
[----:B------:R-:W-:Y:S01]  /*6100*/  FADD.FTZ R170, R170, R21 ;  /* 0x00000015aaaa7221 */ /* 0x000fe20000010000 */
[----:B------:R-:W-:Y:S02]  /*6110*/  IMAD.IADD R190, R190, 0x1, R189 ;  /* 0x00000001bebe7824 */ /* 0x000fe400078e02bd */
[----:B------:R-:W-:Y:S01]  /*6120*/  IMAD.IADD R189, R189, 0x1, R187 ;  /* 0x00000001bdbd7824 */ /* 0x000fe200078e02bb */
[----:B------:R-:W-:Y:S08]  /*6130*/  MUFU.EX2 R177, R177 ;  /* 0x000000b100b17308 */ /* 0x000ff00000000800 */
[----:B------:R-:W1:Y:S01]  /*6140*/  MUFU.EX2 R178, R178 ;  /* 0x000000b200b27308 */ /* 0x000e620000000800 */
[----:B--2---:R-:W-:Y:S01]  /*6150*/  F2FP.F16.F32.PACK_AB R155, R174, R173 ;  /* 0x000000adae9b723e */ /* 0x004fe200000000ff */
[----:B------:R-:W-:Y:S01]  /*6160*/  BAR.SYNC.DEFER_BLOCKING 0xf, 0x100 ;  /* 0x03c4000000007b1d */ /* 0x000fe20000010000 */
[----:B------:R-:W-:-:S04]  /*6170*/  FADD.FTZ R173, R173, R170 ;  /* 0x000000aaadad7221 */ /* 0x000fc80000010000 */
[----:B------:R-:W-:Y:S01]  /*6180*/  FADD.FTZ R174, R174, R173 ;  /* 0x000000adaeae7221 */ /* 0x000fe20000010000 */
[----:B------:R-:W-:Y:S08]  /*6190*/  MUFU.EX2 R181, R181 ;  /* 0x000000b500b57308 */ /* 0x000ff00000000800 */
[----:B------:R-:W2:Y:S01]  /*61a0*/  MUFU.EX2 R182, R182 ;  /* 0x000000b600b67308 */ /* 0x000ea20000000800 */
[----:B-1----:R-:W-:Y:S01]  /*61b0*/  F2FP.F16.F32.PACK_AB R157, R178, R177 ;  /* 0x000000b1b29d723e */ /* 0x002fe200000000ff */
[----:B------:R-:W-:-:S04]  /*61c0*/  FADD.FTZ R177, R177, R174 ;  /* 0x000000aeb1b17221 */ /* 0x000fc80000010000 */
[----:B------:R-:W-:Y:S02]  /*61d0*/  FADD.FTZ R178, R178, R177 ;  /* 0x000000b1b2b27221 */ /* 0x000fe40000010000 */
[----:B------:R-:W1:Y:S01]  /*61e0*/  MUFU.EX2 R201, R201 ;  /* 0x000000c900c97308 */ /* 0x000e620000000800 */
[----:B------:R3:W-:Y:S07]  /*61f0*/  STSM.16.M88.4 [R188+0x36400], R152 ;  /* 0x03640098bc007844 */ /* 0x0007ee0000000200 */
[----:B------:R-:W-:Y:S01]  /*6200*/  MUFU.EX2 R202, R202 ;  /* 0x000000ca00ca7308 */ /* 0x000fe20000000800 */
[----:B--2---:R-:W-:Y:S01]  /*6210*/  F2FP.F16.F32.PACK_AB R159, R182, R181 ;  /* 0x000000b5b69f723e */ /* 0x004fe200000000ff */
[----:B------:R-:W-:-:S04]  /*6220*/  FADD.FTZ R181, R181, R178 ;  /* 0x000000b2b5b57221 */ /* 0x000fc80000010000 */
[----:B------:R2:W-:Y:S01]  /*6230*/  STSM.16.M88.4 [R190], R156 ;  /* 0x0000009cbe007844 */ /* 0x0005e20000000200 */
[----:B------:R-:W-:Y:S01]  /*6240*/  FADD.FTZ R181, R182, R181 ;  /* 0x000000b5b6b57221 */ /* 0x000fe20000010000 */
[----:B------:R-:W4:Y:S01]  /*6250*/  MUFU.EX2 R203, R203 ;  /* 0x000000cb00cb7308 */ /* 0x000f220000000800 */
[----:B-1----:R-:W-:Y:S01]  /*6260*/  F2FP.F16.F32.PACK_AB R160, R201, R200 ;  /* 0x000000c8c9a0723e */ /* 0x002fe200000000ff */
[----:B------:R-:W-:-:S04]  /*6270*/  FADD.FTZ R200, R200, R183 ;  /* 0x000000b7c8c87221 */ /* 0x000fc80000010000 */
[----:B------:R-:W-:Y:S02]  /*6280*/  FADD.FTZ R201, R201, R200 ;  /* 0x000000c8c9c97221 */ /* 0x000fe40000010000 */
[----:B------:R-:W-:Y:S08]  /*6290*/  MUFU.EX2 R208, R208 ;  /* 0x000000d000d07308 */ /* 0x000ff00000000800 */
[----:B------:R-:W1:Y:S01]  /*62a0*/  MUFU.EX2 R209, R209 ;  /* 0x000000d100d17308 */ /* 0x000e620000000800 */
[----:B----4-:R-:W-:Y:S01]  /*62b0*/  F2FP.F16.F32.PACK_AB R162, R203, R202 ;  /* 0x000000cacba2723e */ /* 0x010fe200000000ff */
[----:B------:R-:W-:-:S04]  /*62c0*/  FADD.FTZ R202, R202, R201 ;  /* 0x000000c9caca7221 */ /* 0x000fc80000010000 */
[----:B------:R-:W-:Y:S02]  /*62d0*/  FADD.FTZ R203, R203, R202 ;  /* 0x000000cacbcb7221 */ /* 0x000fe40000010000 */
[----:B------:R-:W-:Y:S08]  /*62e0*/  MUFU.EX2 R210, R210 ;  /* 0x000000d200d27308 */ /* 0x000ff00000000800 */
        /* <DEDUP_REMOVED lines=8> */
[----:B------:R2:W-:Y:S01]  /*6370*/  STSM.16.M88.4 [R187], R160 ;  /* 0x000000a0bb007844 */ /* 0x0005e20000000200 */
[----:B------:R-:W-:Y:S01]  /*6380*/  FADD.FTZ R211, R211, R210 ;  /* 0x000000d2d3d37221 */ /* 0x000fe20000010000 */
[----:B------:R-:W4:Y:S08]  /*6390*/  MUFU.EX2 R207, R207 ;  /* 0x000000cf00cf7308 */ /* 0x000f300000000800 */
[----:B------:R-:W5:Y:S01]  /*63a0*/  MUFU.EX2 R206, R206 ;  /* 0x000000ce00ce7308 */ /* 0x000f620000000800 */
[----:B-1----:R-:W-:Y:S01]  /*63b0*/  F2FP.F16.F32.PACK_AB R164, R205, R204 ;  /* 0x000000cccda4723e */ /* 0x002fe200000000ff */
[----:B------:R-:W-:-:S04]  /*63c0*/  FADD.FTZ R204, R204, R203 ;  /* 0x000000cbcccc7221 */ /* 0x000fc80000010000 */
[----:B------:R-:W-:Y:S02]  /*63d0*/  FADD.FTZ R204, R205, R204 ;  /* 0x000000cccdcc7221 */ /* 0x000fe40000010000 */
[----:B------:R-:W-:Y:S02]  /*63e0*/  MUFU.EX2 R212, R212 ;  /* 0x000000d400d47308 */ /* 0x000fe40000000800 */
[----:B----4-:R-:W-:-:S06]  /*63f0*/  FADD.FTZ R21, R207, R204 ;  /* 0x000000cccf157221 */ /* 0x010fcc0000010000 */
[----:B------:R-:W1:Y:S01]  /*6400*/  MUFU.EX2 R213, R213 ;  /* 0x000000d500d57308 */ /* 0x000e620000000800 */
[C---:B-----5:R-:W-:Y:S01]  /*6410*/  F2FP.F16.F32.PACK_AB R166, R206.reuse, R207 ;  /* 0x000000cfcea6723e */ /* 0x060fe200000000ff */
[----:B------:R-:W-:-:S06]  /*6420*/  FADD.FTZ R21, R206, R21 ;  /* 0x00000015ce157221 */ /* 0x000fcc0000010000 */
[----:B------:R-:W4:Y:S08]  /*6430*/  MUFU.EX2 R214, R214 ;  /* 0x000000d600d67308 */ /* 0x000f300000000800 */
[----:B------:R-:W5:Y:S01]  /*6440*/  MUFU.EX2 R215, R215 ;  /* 0x000000d700d77308 */ /* 0x000f620000000800 */
[----:B-1----:R-:W-:Y:S01]  /*6450*/  F2FP.F16.F32.PACK_AB R165, R213, R212 ;  /* 0x000000d4d5a5723e */ /* 0x002fe200000000ff */
[----:B------:R-:W-:-:S04]  /*6460*/  FADD.FTZ R212, R212, R211 ;  /* 0x000000d3d4d47221 */ /* 0x000fc80000010000 */
[----:B------:R-:W-:-:S04]  /*6470*/  FADD.FTZ R213, R213, R212 ;  /* 0x000000d4d5d57221 */ /* 0x000fc80000010000 */
[----:B----4-:R-:W-:Y:S01]  /*6480*/  FADD.FTZ R20, R214, R213 ;  /* 0x000000d5d6147221 */ /* 0x010fe20000010000 */
[----:B-----5:R-:W-:-:S03]  /*6490*/  F2FP.F16.F32.PACK_AB R167, R215, R214 ;  /* 0x000000d6d7a7723e */ /* 0x020fc600000000ff */
[----:B------:R-:W-:Y:S02]  /*64a0*/  FADD.FTZ R20, R215, R20 ;  /* 0x00000014d7147221 */ /* 0x000fe40000010000 */
[----:B------:R2:W-:Y:S01]  /*64b0*/  STSM.16.M88.4 [R189], R164 ;  /* 0x000000a4bd007844 */ /* 0x0005e20000000200 */
[----:B0-----:R-:W-:-:S06]  /*64c0*/  WARPGROUP.ARRIVE ;  /* 0x00000000000079c5 */ /* 0x001fcc0000000000 */
[----:B------:R-:W-:Y:S01]  /*64d0*/  HGMMA.64x256x16.F32 R24, R152, gdesc[UR8].tnspB, RZ, !UPT, gsb0 ;  /* 0x43e0000898187df0 */ /* 0x000fe2000c0008ff */
[----:B------:R-:W-:Y:S01]  /*64e0*/  R2UR UR10, R216 ;  /* 0x00000000d80a72ca */ /* 0x000fe200000e0000 */
[----:B------:R-:W-:Y:S01]  /*64f0*/  UMOV UR11, 0x40000040 ;  /* 0x40000040000b7882 */ /* 0x000fe20000000000 */
[C---:B------:R-:W-:Y:S01]  /*6500*/  VIADD R216, R193.reuse, 0x100 ;  /* 0x00000100c1d87836 */ /* 0x040fe20000000000 */
[----:B------:R-:W-:Y:S02]  /*6510*/  WARPGROUP.DEPBAR.LE gsb0, 0x0 ;  /* 0x00008000000079c5 */ /* 0x000fe40000010000 */
[----:B------:R-:W-:Y:S01]  /*6520*/  WARPGROUP.ARRIVE ;  /* 0x00000000000079c5 */ /* 0x000fe20000000000 */
[----:B---3--:R-:W-:-:S15]  /*6530*/  VIADD R152, R193, 0x180 ;  /* 0x00000180c1987836 */ /* 0x008fde0000000000 */
        /* <DEDUP_REMOVED lines=25> */
.L_x_7454:
[----:B------:R-:W-:Y:S01]  /*66d0*/  UISETP.NE.AND UP0, UPT, UR60, URZ, UPT ;  /* 0x0000003f3c00728c */ /* 0x000fe2000bf05270 */
[----:B------:R-:W-:Y:S02]  /*66e0*/  IMAD R169, R195, UR7, -R169 ;  /* 0x00000007c3a97c24 */ /* 0x000fe4000f8e0aa9 */
[----:B------:R-:W-:Y:S02]  /*66f0*/  VIADD R200, R22, 0xfffffffe ;  /* 0xfffffffe16c87836 */ /* 0x000fe40000000000 */
[----:B------:R-:W-:Y:S01]  /*6700*/  VIADD R152, R198, 0x38860 ;  /* 0x00038860c6987836 */ /* 0x000fe20000000000 */
[----:B------:R-:W-:Y:S01]  /*6710*/  R2UR UR7, R169 ;  /* 0x00000000a90772ca */ /* 0x000fe200000e0000 */
[----:B------:R-:W-:-:S03]  /*6720*/  IMAD.MOV.U32 R22, RZ, RZ, RZ ;  /* 0x000000ffff167224 */ /* 0x000fc600078e00ff */
[----:B------:R-:W-:Y:S01]  /*6730*/  PRMT R152, R197, 0x654, R152 ;  /* 0x00000654c5987816 */ /* 0x000fe20000000098 */
[----:B------:R-:W-:Y:S01]  /*6740*/  @UP0 ULDC UR10, c[0x0][0x44c] ;  /* 0x00011300000a0ab9 */ /* 0x000fe20000000800 */
[----:B------:R-:W-:Y:S01]  /*6750*/  @UP0 ULDC UR14, c[0x0][0x450] ;  /* 0x00011400000e0ab9 */ /* 0x000fe20000000800 */
[----:B------:R-:W-:Y:S01]  /*6760*/  UIMAD.WIDE.U32 UR10, UR38, UR10, URZ ;  /* 0x0000000a260a72a5 */ /* 0x000fe2000f8e003f */
[----:B------:R0:W-:Y:S03]  /*6770*/  SYNCS.ARRIVE.TRANS64.RED.A1T0 RZ, [R152+URZ], RZ ;  /* 0x000000ff98ff79a7 */ /* 0x0001e6000810043f */
[----:B------:R-:W-:-:S04]  /*6780*/  @UP0 USHF.R.U32.HI UR38, URZ, UR14, UR11 ;  /* 0x0000000e3f260299 */ /* 0x000fc8000801160b */
[----:B------:R-:W-:-:S04]  /*6790*/  UIADD3 UR38, UR7, UR38, URZ ;  /* 0x0000002607267290 */ /* 0x000fc8000fffe03f */
[----:B------:R-:W-:-:S04]  /*67a0*/  USHF.R.S32.HI UR7, URZ, 0x1f, UR38 ;  /* 0x0000001f3f077899 */ /* 0x000fc80008011426 */
[----:B------:R-:W-:-:S03]  /*67b0*/  ULEA.HI UR7, UR7, UR38, URZ, 0x6 ;  /* 0x0000002607077291 */ /* 0x000fc6000f8f303f */
[----:B------:R-:W-:Y:S01]  /*67c0*/  UMOV UR38, URZ ;  /* 0x0000003f00267c82 */ /* 0x000fe20008000000 */
[----:B------:R-:W-:-:S04]  /*67d0*/  USHF.R.S32.HI UR7, URZ, 0x6, UR7 ;  /* 0x000000063f077899 */ /* 0x000fc80008011407 */
[----:B------:R-:W-:-:S04]  /*67e0*/  UISETP.LT.AND UP0, UPT, UR61, UR7, UPT ;  /* 0x000000073d00728c */ /* 0x000fc8000bf01270 */
[----:B------:R-:W-:-:S06]  /*67f0*/  USEL UR39, UR61, UR7, !UP0 ;  /* 0x000000073d277287 */ /* 0x000fcc000c000000 */
[----:B------:R-:W-:-:S13]  /*6800*/  ISETP.GE.AND P1, PT, R200, UR39, PT ;  /* 0x00000027c8007c0c */ /* 0x000fda000bf26270 */
[----:B0-----:R-:W-:Y:S05]  /*6810*/  @!P1 BRA `(.L_x_7455) ;  /* 0x0000003000c89947 */ /* 0x001fea0003800000 */
[----:B------:R-:W-:Y:S01]  /*6820*/  IMAD.MOV.U32 R203, RZ, RZ, R168 ;  /* 0x000000ffffcb7224 */ /* 0x000fe200078e00a8 */
[----:B------:R-:W-:Y:S01]  /*6830*/  MOV R205, RZ ;  /* 0x000000ff00cd7202 */ /* 0x000fe20000000f00 */
[----:B------:R-:W-:Y:S01]  /*6840*/  IMAD.MOV.U32 R202, RZ, RZ, R185 ;  /* 0x000000ffffca7224 */ /* 0x000fe200078e00b9 */
[----:B------:R-:W-:-:S06]  /*6850*/  UMOV UR38, URZ ;  /* 0x0000003f00267c82 */ /* 0x000fcc0008000000 */
.L_x_7466:
[----:B------:R-:W-:-:S05]  /*6860*/  VIADD R22, R205, 0x1 ;  /* 0x00000001cd167836 */ /* 0x000fca0000000000 */
[----:B------:R-:W-:-:S04]  /*6870*/  ISETP.NE.AND P1, PT, R22, 0x2, PT ;  /* 0x000000021600780c */ /* 0x000fc80003f25270 */
[----:B0-----:R-:W-:Y:S02]  /*6880*/  SEL R152, RZ, 0x1, P1 ;  /* 0x00000001ff987807 */ /* 0x001fe40000800000 */
[----:B------:R-:W-:Y:S02]  /*6890*/  SEL R22, R22, RZ, P1 ;  /* 0x000000ff16167207 */ /* 0x000fe40000800000 */
[----:B------:R-:W-:-:S13]  /*68a0*/  R2UR UR6, R152 ;  /* 0x00000000980672ca */ /* 0x000fda00000e0000 */
[----:B------:R-:W-:Y:S01]  /*68b0*/  ULOP3.LUT UR38, UR38, UR6, URZ, 0x3c, !UPT ;  /* 0x0000000626267292 */ /* 0x000fe2000f8e3c3f */
[----:B------:R-:W-:Y:S11]  /*68c0*/  @!P0 BRA `(.L_x_7456) ;  /* 0x0000000000048947 */ /* 0x000ff60003800000 */
[----:B------:R-:W-:Y:S01]  /*68d0*/  BPT.TRAP 0x1 ;  /* 0x000000040000795c */ /* 0x000fe20000300000 */
.L_x_7456:
[----:B------:R-:W-:Y:S02]  /*68e0*/  IMAD.U32 R204, RZ, RZ, UR38 ;  /* 0x00000026ffcc7e24 */ /* 0x000fe4000f8e00ff */
[----:B------:R-:W-:-:S03]  /*68f0*/  IMAD R201, R22, 0x8, R198 ;  /* 0x0000000816c97824 */ /* 0x000fc600078e02c6 */
[----:B------:R-:W-:-:S04]  /*6900*/  SHF.L.U32 R204, R204, 0x1f, RZ ;  /* 0x0000001fcccc7819 */ /* 0x000fc800000006ff */
[----:B------:R0:W1:Y:S01]  /*6910*/  SYNCS.PHASECHK.TRANS64.TRYWAIT P1, [R201+URZ+0x38830], R204 ;  /* 0x038830ccc90075a7 */ /* 0x000062000802017f */
[----:B------:R-:W-:Y:S05]  /*6920*/  @!P0 BRA `(.L_x_7457) ;  /* 0x0000000000048947 */ /* 0x000fea0003800000 */
[----:B------:R-:W-:Y:S01]  /*6930*/  BPT.TRAP 0x1 ;  /* 0x000000040000795c */ /* 0x000fe20000300000 */
.L_x_7457:
[----:B------:R-:W-:Y:S01]  /*6940*/  IMAD R185, R22, 0x200, R191 ;  /* 0x0000020016b97824 */ /* 0x000fe200078e02bf */
[----:B-1----:R-:W-:Y:S06]  /*6950*/  @P1 BRA `(.L_x_7458) ;  /* 0x0000000000081947 */ /* 0x002fec0003800000 */
[----:B------:R-:W1:Y:S02]  /*6960*/  SYNCS.PHASECHK.TRANS64.TRYWAIT P1, [R201+URZ+0x38830], R204 ;  /* 0x038830ccc90075a7 */ /* 0x000e64000802017f */
[----:B-1----:R-:W-:Y:S05]  /*6970*/  @!P1 BRA `(.L_x_7459) ;  /* 0x000000d400f49947 */ /* 0x002fea0003800000 */
.L_x_7458:
        /* <DEDUP_REMOVED lines=49> */
.L_x_7460:
[----:B------:R2:W3:Y:S01]  /*6c90*/  SYNCS.PHASECHK.TRANS64.TRYWAIT P1, [R201+URZ+0x38850], R204 ;  /* 0x038850ccc90075a7 */ /* 0x0004e2000802017f */
[----:B------:R-:W-:Y:S05]  /*6ca0*/  @!P0 BRA `(.L_x_7461) ;  /* 0x0000000000048947 */ /* 0x000fea0003800000 */
[----:B------:R-:W-:Y:S01]  /*6cb0*/  BPT.TRAP 0x1 ;  /* 0x000000040000795c */ /* 0x000fe20000300000 */
.L_x_7461:
[----:B------:R-:W-:Y:S01]  /*6cc0*/  IMAD R185, R22, 0x1000, R18 ;  /* 0x0000100016b97824 */ /* 0x000fe200078e0212 */
[----:B---3--:R-:W-:Y:S06]  /*6cd0*/  @P1 BRA `(.L_x_7462) ;  /* 0x0000000000081947 */ /* 0x008fec0003800000 */
[----:B------:R-:W3:Y:S02]  /*6ce0*/  SYNCS.PHASECHK.TRANS64.TRYWAIT P1, [R201+URZ+0x38850], R204 ;  /* 0x038850ccc90075a7 */ /* 0x000ee4000802017f */
[----:B---3--:R-:W-:Y:S05]  /*6cf0*/  @!P1 BRA `(.L_x_7463) ;  /* 0x000000d400289947 */ /* 0x008fea0003800000 */
.L_x_7462:
[----:B------:R-:W-:Y:S01]  /*6d00*/  R2UR UR6, R185 ;  /* 0x00000000b90672ca */ /* 0x000fe200000e0000 */
[----:B------:R-:W-:Y:S01]  /*6d10*/  WARPGROUP.ARRIVE ;  /* 0x00000000000079c5 */ /* 0x000fe20000000000 */
[----:B0123--:R-:W-:Y:S01]  /*6d20*/  MOV R204, UR49 ;  /* 0x0000003100cc7c02 */ /* 0x00ffe20008000f00 */
[----:B------:R-:W-:Y:S01]  /*6d30*/  UMOV UR51, 0x40000040 ;  /* 0x4000004000337882 */ /* 0x000fe20000000000 */
[----:B------:R-:W-:Y:S01]  /*6d40*/  MOV R206, UR48 ;  /* 0x0000003000ce7c02 */ /* 0x000fe20008000f00 */
        /* <DEDUP_REMOVED lines=43> */
[----:B------:R-:W-:Y:S01]  /*7000*/  R2UR UR6, R204 ;  /* 0x00000000cc0672ca */ /* 0x000fe200000e0000 */
[----:B------:R-:W-:Y:S01]  /*7010*/  VIADD R204, R185, 0x202 ;  /* 0x00000202b9cc7836 */ /* 0x000fe20000000000 */
[----:B0-----:R-:W-:-:S04]  /*7020*/  SHF.R.U32.HI R213, RZ, 0x7, R213 ;  /* 0x00000007ffd57819 */ /* 0x001fc800000116d5 */
[----:B------:R-:W-:Y:S01]  /*7030*/  R2UR UR10, R204 ;  /* 0x00000000cc0a72ca */ /* 0x000fe200000e0000 */
[----:B------:R-:W-:-:S05]  /*7040*/  VIADD R204, R185, 0x204 ;  /* 0x00000204b9cc7836 */ /* 0x000fca0000000000 */
[----:B------:R-:W-:Y:S01]  /*7050*/  R2UR UR14, R204 ;  /* 0x00000000cc0e72ca */ /* 0x000fe200000e0000 */
[----:B------:R-:W-:-:S05]  /*7060*/  VIADD R204, R185, 0x206 ;  /* 0x00000206b9cc7836 */ /* 0x000fca0000000000 */
[----:B------:R-:W-:Y:S01]  /*7070*/  R2UR UR18, R204 ;  /* 0x00000000cc1272ca */ /* 0x000fe200000e0000 */
[----:B------:R-:W-:-:S05]  /*7080*/  VIADD R204, R185, 0x400 ;  /* 0x00000400b9cc7836 */ /* 0x000fca0000000000 */
[----:B------:R-:W-:Y:S02]  /*7090*/  R2UR UR22, R204 ;  /* 0x00000000cc1672ca */ /* 0x000fe400000e0000 */
[C---:B------:R-:W-:Y:S01]  /*70a0*/  IADD3 R204, R185.reuse, 0x402, RZ ;  /* 0x00000402b9cc7810 */ /* 0x040fe20007ffe0ff */
[----:B------:R-:W-:Y:S02]  /*70b0*/  WARPGROUP.DEPBAR.LE gsb0, 0x0 ;  /* 0x00008000000079c5 */ /* 0x000fe40000010000 */
[----:B------:R-:W-:Y:S01]  /*70c0*/  WARPGROUP.ARRIVE ;  /* 0x00000000000079c5 */ /* 0x000fe20000000000 */
[----:B------:R-:W-:Y:S01]  /*70d0*/  R2UR UR26, R204 ;  /* 0x00000000cc1a72ca */ /* 0x000fe200000e0000 */
[----:B------:R-:W-:-:S04]  /*70e0*/  VIADD R204, R185, 0x404 ;  /* 0x00000404b9cc7836 */ /* 0x000fc80000000000 */
[----:B------:R-:W-:Y:S01]  /*70f0*/  HGMMA.64x64x16.F32 R152, gdesc[UR52], R152, gsb0 ;  /* 0x00e00000349879f0 */ /* 0x000fe20008000898 */
[----:B------:R-:W-:Y:S01]  /*7100*/  R2UR UR30, R204 ;  /* 0x00000000cc1e72ca */ /* 0x000fe200000e0000 */
[----:B------:R-:W-:Y:S01]  /*7110*/  VIADD R204, R185, 0x406 ;  /* 0x00000406b9cc7836 */ /* 0x000fe20000000000 */
[----:B------:R-:W-:Y:S01]  /*7120*/  R2UR UR53, R207 ;  /* 0x00000000cf3572ca */ /* 0x000fe200000e0000 */
[----:B------:R-:W-:Y:S01]  /*7130*/  UMOV UR55, 0x40000040 ;  /* 0x4000004000377882 */ /* 0x000fe20000000000 */
[----:B------:R-:W-:Y:S01]  /*7140*/  R2UR UR52, R208 ;  /* 0x00000000d03472ca */ /* 0x000fe200000e0000 */
[C---:B------:R-:W-:Y:S01]  /*7150*/  VIADD R207, R185.reuse, 0x800 ;  /* 0x00000800b9cf7836 */ /* 0x040fe20000000000 */
        /* <DEDUP_REMOVED lines=10> */
[----:B0-----:R-:W-:-:S04]  /*7200*/  ISETP.GT.AND P1, PT, R204, 0x7f, PT ;  /* 0x0000007fcc00780c */ /* 0x001fc80003f24270 */
        /* <DEDUP_REMOVED lines=90> */
[----:B------:R-:W-:-:S04]  /*77b0*/  IMAD.IADD R209, R23, 0x1, R204 ;  /* 0x0000000117d17824 */ /* 0x000fc800078e02cc */
        /* <DEDUP_REMOVED lines=70> */
[----:B------:R-:W-:-:S04]  /*7c20*/  MOV R209, 0xe00 ;  /* 0x00000e0000d17802 */ /* 0x000fc80000000f00 */
        /* <DEDUP_REMOVED lines=62> */
.L_x_7464:
[----:B------:R-:W-:Y:S01]  /*8010*/  UISETP.NE.AND UP0, UPT, UR60, URZ, UPT ;  /* 0x0000003f3c00728c */ /* 0x000fe2000bf05270 */
[----:B------:R-:W-:Y:S01]  /*8020*/  IMAD.MOV.U32 R204, RZ, RZ, R186 ;  /* 0x000000ffffcc7224 */ /* 0x000fe200078e00ba */
[----:B------:R-:W-:Y:S01]  /*8030*/  ULDC UR10, c[0x0][0x2f0] ;  /* 0x0000bc00000a7ab9 */ /* 0x000fe20000000800 */
[----:B------:R-:W-:Y:S01]  /*8040*/  ULDC UR7, c[0x0][0x288] ;  /* 0x0000a20000077ab9 */ /* 0x000fe20000000800 */
[----:B------:R-:W-:Y:S02]  /*8050*/  UMOV UR11, 0x40000040 ;  /* 0x40000040000b7882 */ /* 0x000fe40000000000 */
[----:B------:R-:W-:Y:S02]  /*8060*/  PLOP3.LUT P1, PT, PT, PT, UP0, 0x80, 0x0 ;  /* 0x000000000000781c */ /* 0x000fe40003f2f008 */
[----:B------:R-:W-:-:S03]  /*8070*/  PLOP3.LUT P2, PT, PT, PT, UP0, 0x80, 0x0 ;  /* 0x000000000000781c */ /* 0x000fc60003f4f008 */
[----:B------:R-:W-:-:S08]  /*8080*/  @UP0 ULDC UR6, c[0x0][0x44c] ;  /* 0x0001130000060ab9 */ /* 0x000fd00000000800 */
[----:B------:R-:W-:Y:S01]  /*8090*/  @P1 IMAD.HI.U32 R185, R186, UR6, RZ ;  /* 0x00000006bab91c27 */ /* 0x000fe2000f8e00ff */
[----:B------:R-:W-:-:S04]  /*80a0*/  @UP0 ULDC UR6, c[0x0][0x450] ;  /* 0x0001140000060ab9 */ /* 0x000fc80000000800 */
[----:B------:R-:W-:Y:S01]  /*80b0*/  @P2 SHF.R.U32.HI R204, RZ, UR6, R185 ;  /* 0x00000006ffcc2c19 */ /* 0x000fe200080116b9 */
[----:B------:R-:W-:Y:S01]  /*80c0*/  IMAD.MOV.U32 R185, RZ, RZ, -0x40 ;  /* 0xffffffc0ffb97424 */ /* 0x000fe200078e00ff */
[----:B------:R-:W-:-:S03]  /*80d0*/  ULDC UR6, c[0x0][0xa80] ;  /* 0x0002a00000067ab9 */ /* 0x000fc60000000800 */
[----:B------:R-:W0:Y:S01]  /*80e0*/  SHFL.IDX PT, R208, R204, 0x1, 0x1c1f ;  /* 0x003c1f00ccd07f89 */ /* 0x000e2200000e0000 */
[----:B------:R-:W-:-:S03]  /*80f0*/  IMAD R185, R200, R185, 0x1 ;  /* 0x00000001c8b97424 */ /* 0x000fc600078e02b9 */
[----:B------:R-:W1:Y:S01]  /*8100*/  SHFL.IDX PT, R204, R204, RZ, 0x1c1f ;  /* 0x001c1fffcccc7589 */ /* 0x000e6200000e0000 */
[----:B------:R-:W-:-:S04]  /*8110*/  IMAD.IADD R206, R185, 0x1, -R196 ;  /* 0x00000001b9ce7824 */ /* 0x000fc800078e0ac4 */
[----:B------:R-:W-:-:S05]  /*8120*/  IMAD R185, R195, UR10, R206 ;  /* 0x0000000ac3b97c24 */ /* 0x000fca000f8e02ce */
[----:B0-----:R-:W-:-:S04]  /*8130*/  IADD3 R206, R208, -UR7, R185 ;  /* 0x80000007d0ce7c10 */ /* 0x001fc8000fffe0b9 */
        /* <DEDUP_REMOVED lines=49> */
[C---:B------:R-:W-:Y:S02]  /*8450*/  ISETP.GT.AND P1, PT, R185.reuse, RZ, PT ;  /* 0x000000ffb900720c */ /* 0x040fe40003f24270 */
[C---:B------:R-:W-:Y:S01]  /*8460*/  ISETP.GT.AND P2, PT, R185.reuse, 0x1, PT ;  /* 0x00000001b900780c */ /* 0x040fe20003f44270 */
[----:B------:R-:W0:Y:S01]  /*8470*/  SHFL.BFLY PT, R209, R206, 0x2, 0x1f ;  /* 0x0c401f00ced17f89 */ /* 0x000e2200000e0000 */
[----:B------:R-:W-:Y:S02]  /*8480*/  FSEL R207, R152, -INF , P1 ;  /* 0xff80000098cf7808 */ /* 0x000fe40000800000 */
[----:B------:R-:W-:Y:S02]  /*8490*/  ISETP.GT.AND P1, PT, R185, 0x8, PT ;  /* 0x00000008b900780c */ /* 0x000fe40003f24270 */
[----:B------:R-:W-:-:S02]  /*84a0*/  FSEL R153, R153, -INF , P2 ;  /* 0xff80000099997808 */ /* 0x000fc40001000000 */
[----:B------:R-:W-:Y:S02]  /*84b0*/  FMNMX.FTZ R152, R207, R202, !PT ;  /* 0x000000cacf987209 */ /* 0x000fe40007810000 */
[C---:B------:R-:W-:Y:S02]  /*84c0*/  ISETP.GT.AND P2, PT, R185.reuse, 0x9, PT ;  /* 0x00000009b900780c */ /* 0x040fe40003f44270 */
[----:B------:R-:W-:Y:S02]  /*84d0*/  FSEL R156, R156, -INF , P1 ;  /* 0xff8000009c9c7808 */ /* 0x000fe40000800000 */
[----:B------:R-:W-:Y:S02]  /*84e0*/  ISETP.GT.AND P1, PT, R185, 0x10, PT ;  /* 0x00000010b900780c */ /* 0x000fe40003f24270 */
[----:B------:R-:W-:Y:S02]  /*84f0*/  FSEL R157, R157, -INF , P2 ;  /* 0xff8000009d9d7808 */ /* 0x000fe40001000000 */
[----:B------:R-:W-:-:S02]  /*8500*/  ISETP.GT.AND P2, PT, R185, 0x11, PT ;  /* 0x00000011b900780c */ /* 0x000fc40003f44270 */
[----:B------:R-:W-:Y:S02]  /*8510*/  FSEL R160, R160, -INF , P1 ;  /* 0xff800000a0a07808 */ /* 0x000fe40000800000 */
[----:B------:R-:W-:Y:S02]  /*8520*/  ISETP.GT.AND P1, PT, R185, 0x18, PT ;  /* 0x00000018b900780c */ /* 0x000fe40003f24270 */
[----:B------:R-:W-:Y:S02]  /*8530*/  FSEL R161, R161, -INF , P2 ;  /* 0xff800000a1a17808 */ /* 0x000fe40001000000 */
[----:B0-----:R-:W-:Y:S02]  /*8540*/  FMNMX.FTZ R208, R206, R209, !PT ;  /* 0x000000d1ced07209 */ /* 0x001fe40007810000 */
[----:B------:R-:W-:Y:S02]  /*8550*/  FMNMX.FTZ R209, R153, R152, !PT ;  /* 0x0000009899d17209 */ /* 0x000fe40007810000 */
[----:B------:R-:W-:Y:S01]  /*8560*/  ISETP.GT.AND P2, PT, R185, 0x19, PT ;  /* 0x00000019b900780c */ /* 0x000fe20003f44270 */
[----:B------:R-:W0:Y:S01]  /*8570*/  SHFL.BFLY PT, R211, R208, 0x1, 0x1f ;  /* 0x0c201f00d0d37f89 */ /* 0x000e2200000e0000 */
[----:B------:R-:W-:-:S02]  /*8580*/  FMNMX.FTZ R152, R156, R209, !PT ;  /* 0x000000d19c987209 */ /* 0x000fc40007810000 */
[----:B------:R-:W-:Y:S02]  /*8590*/  FSEL R164, R164, -INF , P1 ;  /* 0xff800000a4a47808 */ /* 0x000fe40000800000 */
[----:B------:R-:W-:Y:S02]  /*85a0*/  FMNMX.FTZ R209, R157, R152, !PT ;  /* 0x000000989dd17209 */ /* 0x000fe40007810000 */
[----:B------:R-:W-:Y:S02]  /*85b0*/  ISETP.GT.AND P1, PT, R185, 0x20, PT ;  /* 0x00000020b900780c */ /* 0x000fe40003f24270 */
[----:B------:R-:W-:Y:S02]  /*85c0*/  FMNMX.FTZ R152, R160, R209, !PT ;  /* 0x000000d1a0987209 */ /* 0x000fe40007810000 */
[----:B------:R-:W-:Y:S02]  /*85d0*/  FSEL R165, R165, -INF , P2 ;  /* 0xff800000a5a57808 */ /* 0x000fe40001000000 */
[----:B------:R-:W-:-:S02]  /*85e0*/  FMNMX.FTZ R209, R161, R152, !PT ;  /* 0x00000098a1d17209 */ /* 0x000fc40007810000 */
[----:B------:R-:W-:Y:S02]  /*85f0*/  ISETP.GT.AND P2, PT, R185, 0x21, PT ;  /* 0x00000021b900780c */ /* 0x000fe40003f44270 */
[----:B------:R-:W-:Y:S02]  /*8600*/  FMNMX.FTZ R204, R164, R209, !PT ;  /* 0x000000d1a4cc7209 */ /* 0x000fe40007810000 */
[----:B------:R-:W-:Y:S02]  /*8610*/  FSEL R152, R168, -INF , P1 ;  /* 0xff800000a8987808 */ /* 0x000fe40000800000 */
[----:B------:R-:W-:Y:S02]  /*8620*/  FMNMX.FTZ R209, R165, R204, !PT ;  /* 0x000000cca5d17209 */ /* 0x000fe40007810000 */
[----:B------:R-:W-:Y:S02]  /*8630*/  ISETP.GT.AND P1, PT, R185, 0x28, PT ;  /* 0x00000028b900780c */ /* 0x000fe40003f24270 */
[----:B------:R-:W-:-:S02]  /*8640*/  FSEL R206, R169, -INF , P2 ;  /* 0xff800000a9ce7808 */ /* 0x000fc40001000000 */
[----:B------:R-:W-:Y:S02]  /*8650*/  FMNMX.FTZ R209, R152, R209, !PT ;  /* 0x000000d198d17209 */ /* 0x000fe40007810000 */
[----:B0-----:R-:W-:Y:S02]  /*8660*/  FMNMX.FTZ R168, R208, R211, !PT ;  /* 0x000000d3d0a87209 */ /* 0x001fe40007810000 */
[C---:B------:R-:W-:Y:S02]  /*8670*/  ISETP.GT.AND P2, PT, R185.reuse, 0x29, PT ;  /* 0x00000029b900780c */ /* 0x040fe40003f44270 */
[----:B------:R-:W-:Y:S01]  /*8680*/  FSEL R208, R172, -INF , P1 ;  /* 0xff800000acd07808 */ /* 0x000fe20000800000 */
[----:B------:R-:W-:Y:S01]  /*8690*/  FMUL.FTZ R212, R168, UR6 ;  /* 0x00000006a8d47c20 */ /* 0x000fe20008410000 */
        /* <DEDUP_REMOVED lines=10> */
[----:B------:R-:W-:Y:S02]  /*8740*/  FSETP.NEU.FTZ.AND P4, PT, R168, -INF , PT ;  /* 0xff800000a800780b */ /* 0x000fe40003f9d000 */
[----:B------:R-:W-:Y:S02]  /*8750*/  ISETP.GT.AND P1, PT, R185, 0x39, PT ;  /* 0x00000039b900780c */ /* 0x000fe40003f24270 */
[----:B------:R-:W-:Y:S02]  /*8760*/  FSEL R213, R180, -INF , P3 ;  /* 0xff800000b4d57808 */ /* 0x000fe40001800000 */
[----:B------:R-:W-:-:S02]  /*8770*/  FMNMX.FTZ R172, R211, R172, !PT ;  /* 0x000000acd3ac7209 */ /* 0x000fc40007810000 */
[----:B------:R-:W-:Y:S02]  /*8780*/  FSEL R212, R212, RZ, P4 ;  /* 0x000000ffd4d47208 */ /* 0x000fe40002000000 */
[----:B------:R-:W-:Y:S02]  /*8790*/  FSEL R215, R181, -INF , P1 ;  /* 0xff800000b5d77808 */ /* 0x000fe40000800000 */
        /* <DEDUP_REMOVED lines=19> */
[----:B------:R-:W-:Y:S08]  /*88d0*/  MUFU.EX2 R169, R169 ;  /* 0x000000a900a97308 */ /* 0x000ff00000000800 */
[----:B------:R-:W-:Y:S01]  /*88e0*/  MUFU.EX2 R172, R172 ;  /* 0x000000ac00ac7308 */ /* 0x000fe20000000800 */
[----:B0-----:R-:W-:-:S07]  /*88f0*/  FMNMX.FTZ R155, R154, R155, !PT ;  /* 0x0000009b9a9b7209 */ /* 0x001fce0007810000 */
[----:B------:R-:W-:Y:S01]  /*8900*/  MUFU.EX2 R173, R173 ;  /* 0x000000ad00ad7308 */ /* 0x000fe20000000800 */
[----:B------:R-:W0:Y:S07]  /*8910*/  SHFL.BFLY PT, R154, R155, 0x1, 0x1f ;  /* 0x0c201f009b9a7f89 */ /* 0x000e2e00000e0000 */
[----:B------:R-:W1:Y:S08]  /*8920*/  MUFU.EX2 R176, R176 ;  /* 0x000000b000b07308 */ /* 0x000e700000000800 */
[----:B------:R-:W-:Y:S08]  /*8930*/  MUFU.EX2 R177, R177 ;  /* 0x000000b100b17308 */ /* 0x000ff00000000800 */
[----:B------:R-:W-:Y:S01]  /*8940*/  MUFU.EX2 R180, R180 ;  /* 0x000000b400b47308 */ /* 0x000fe20000000800 */
[----:B0-----:R-:W-:-:S04]  /*8950*/  FMNMX.FTZ R185, R155, R154, !PT ;  /* 0x0000009a9bb97209 */ /* 0x001fc80007810000 */
        /* <DEDUP_REMOVED lines=10> */
[----:B------:R-:W-:Y:S01]  /*8a00*/  FSEL R153, R185, RZ, P1 ;  /* 0x000000ffb9997208 */ /* 0x000fe20000800000 */
[--C-:B------:R-:W-:Y:S01]  /*8a10*/  FFMA.FTZ R156, R211, UR6, -R154.reuse ;  /* 0x00000006d39c7c23 */ /* 0x100fe2000801089a */
[----:B------:R-:W-:Y:S01]  /*8a20*/  ISETP.NE.AND P1, PT, R194, RZ, PT ;  /* 0x000000ffc200720c */ /* 0x000fe20003f25270 */
[----:B------:R-:W-:Y:S01]  /*8a30*/  FADD.FTZ R152, -R152, R203 ;  /* 0x000000cb98987221 */ /* 0x000fe20000010100 */
[----:B------:R-:W-:Y:S01]  /*8a40*/  FFMA.FTZ R217, R157, UR6, -R154 ;  /* 0x000000069dd97c23 */ /* 0x000fe2000801089a */
[----:B------:R-:W-:Y:S01]  /*8a50*/  FADD.FTZ R153, -R153, R202 ;  /* 0x000000ca99997221 */ /* 0x000fe20000010100 */
[----:B------:R-:W-:Y:S01]  /*8a60*/  FFMA.FTZ R218, R160, UR6, -R154 ;  /* 0x00000006a0da7c23 */ /* 0x000fe2000801089a */
[----:B------:R-:W-:Y:S01]  /*8a70*/  FMUL.FTZ R155, R152, UR6 ;  /* 0x00000006989b7c20 */ /* 0x000fe20008410000 */
[----:B------:R-:W-:-:S02]  /*8a80*/  VIADD R152, R201, 0x38840 ;  /* 0x00038840c9987836 */ /* 0x000fc40000000000 */
[----:B------:R-:W-:Y:S01]  /*8a90*/  FMUL.FTZ R153, R153, UR6 ;  /* 0x0000000699997c20 */ /* 0x000fe20008410000 */
[--C-:B------:R-:W-:Y:S01]  /*8aa0*/  FFMA.FTZ R223, R206, UR6, -R154.reuse ;  /* 0x00000006cedf7c23 */ /* 0x100fe2000801089a */
[----:B------:R1:W0:Y:S01]  /*8ab0*/  MUFU.EX2 R202, R155 ;  /* 0x0000009b00ca7308 */ /* 0x0002220000000800 */
[----:B------:R-:W-:Y:S01]  /*8ac0*/  FFMA.FTZ R219, R161, UR6, -R154 ;  /* 0x00000006a1db7c23 */ /* 0x000fe2000801089a */
[----:B------:R-:W-:Y:S01]  /*8ad0*/  PRMT R152, R197, 0x654, R152 ;  /* 0x00000654c5987816 */ /* 0x000fe20000000098 */
[----:B------:R-:W-:Y:S01]  /*8ae0*/  FFMA.FTZ R220, R164, UR6, -R154 ;  /* 0x00000006a4dc7c23 */ /* 0x000fe2000801089a */
[----:B------:R-:W-:Y:S02]  /*8af0*/  @!P1 IMAD R157, R205, 0x40, R192 ;  /* 0x00000040cd9d9824 */ /* 0x000fe400078e02c0 */
[--C-:B------:R-:W-:Y:S01]  /*8b00*/  FFMA.FTZ R221, R165, UR6, -R154.reuse ;  /* 0x00000006a5dd7c23 */ /* 0x100fe2000801089a */
[--C-:B------:R-:W-:Y:S01]  /*8b10*/  FFMA.FTZ R206, R208, UR6, -R154.reuse ;  /* 0x00000006d0ce7c23 */ /* 0x100fe2000801089a */
[----:B------:R-:W-:Y:S01]  /*8b20*/  FFMA.FTZ R209, R209, UR6, -R154 ;  /* 0x00000006d1d17c23 */ /* 0x000fe2000801089a */
[----:B------:R2:W3:Y:S01]  /*8b30*/  MUFU.EX2 R211, R153 ;  /* 0x0000009900d37308 */ /* 0x0004e20000000800 */
[----:B------:R-:W-:-:S02]  /*8b40*/  @!P1 IMAD R160, R157, 0x4, R198 ;  /* 0x000000049da09824 */ /* 0x000fc400078e02c6 */
[--C-:B------:R-:W-:Y:S01]  /*8b50*/  FFMA.FTZ R208, R210, UR6, -R154.reuse ;  /* 0x00000006d2d07c23 */ /* 0x100fe2000801089a */
[----:B------:R4:W-:Y:S01]  /*8b60*/  SYNCS.ARRIVE.TRANS64.RED.A1T0 RZ, [R152+URZ], RZ ;  /* 0x000000ff98ff79a7 */ /* 0x0009e2000810043f */
[--C-:B------:R-:W-:Y:S01]  /*8b70*/  FFMA.FTZ R210, R213, UR6, -R154.reuse ;  /* 0x00000006d5d27c23 */ /* 0x100fe2000801089a */
[----:B------:R-:W-:Y:S01]  /*8b80*/  FFMA.FTZ R215, R215, UR6, -R154 ;  /* 0x00000006d7d77c23 */ /* 0x000fe2000801089a */
[----:B------:R-:W-:Y:S01]  /*8b90*/  IMAD R213, R22, 0x1000, R193 ;  /* 0x0000100016d57824 */ /* 0x000fe200078e02c1 */
[----:B-1----:R-:W-:Y:S01]  /*8ba0*/  F2FP.F16.F32.PACK_AB R155, R176, R173 ;  /* 0x000000adb09b723e */ /* 0x002fe200000000ff */
[----:B------:R-:W-:Y:S01]  /*8bb0*/  MUFU.EX2 R214, R214 ;  /* 0x000000d600d67308 */ /* 0x000fe20000000800 */
[----:B0-----:R-:W-:Y:S01]  /*8bc0*/  @!P1 STS [R160+0x38420], R202 ;  /* 0x038420caa0009388 */ /* 0x001fe20000000800 */
[----:B--2---:R-:W-:Y:S01]  /*8bd0*/  F2FP.F16.F32.PACK_AB R153, R172, R169 ;  /* 0x000000a9ac99723e */ /* 0x004fe200000000ff */
[-C--:B------:R-:W-:Y:S01]  /*8be0*/  FMUL.FTZ R26, R26, R202.reuse ;  /* 0x000000ca1a1a7220 */ /* 0x080fe20000410000 */
[----:B------:R-:W-:Y:S01]  /*8bf0*/  F2FP.F16.F32.PACK_AB R157, R180, R177 ;  /* 0x000000b1b49d723e */ /* 0x000fe200000000ff */
[-C--:B------:R-:W-:Y:S01]  /*8c00*/  FMUL.FTZ R27, R27, R202.reuse ;  /* 0x000000ca1b1b7220 */ /* 0x080fe20000410000 */
[----:B------:R-:W-:Y:S01]  /*8c10*/  F2FP.F16.F32.PACK_AB R159, R204, R181 ;  /* 0x000000b5cc9f723e */ /* 0x000fe200000000ff */
[-C--:B------:R-:W-:Y:S01]  /*8c20*/  FMUL.FTZ R30, R30, R202.reuse ;  /* 0x000000ca1e1e7220 */ /* 0x080fe20000410000 */
[----:B------:R-:W4:Y:S01]  /*8c30*/  MUFU.EX2 R207, R207 ;  /* 0x000000cf00cf7308 */ /* 0x000f220000000800 */
[----:B---3--:R0:W-:Y:S01]  /*8c40*/  @!P1 STS [R160+0x38400], R211 ;  /* 0x038400d3a0009388 */ /* 0x0081e20000000800 */
[----:B------:R-:W-:Y:S01]  /*8c50*/  R2UR UR10, R213 ;  /* 0x00000000d50a72ca */ /* 0x000fe200000e0000 */
        /* <DEDUP_REMOVED lines=14> */
[----:B----4-:R-:W-:Y:S01]  /*8d40*/  F2FP.F16.F32.PACK_AB R152, R207, R214 ;  /* 0x000000d6cf98723e */ /* 0x010fe200000000ff */
        /* <DEDUP_REMOVED lines=46> */
[----:B------:R-:W2:Y:S01]  /*9030*/  MUFU.EX2 R171, R171 ;  /* 0x000000ab00ab7308 */ /* 0x000ea20000000800 */
        /* <DEDUP_REMOVED lines=87> */
[----:B------:R0:W1:Y:S01]  /*95b0*/  MUFU.EX2 R203, R156 ;  /* 0x0000009c00cb7308 */ /* 0x0000620000000800 */
[----:B------:R-:W-:Y:S01]  /*95c0*/  FMUL.FTZ R149, R149, R211 ;  /* 0x000000d395957220 */ /* 0x000fe20000410000 */
[-C--:B------:R-:W-:Y:S01]  /*95d0*/  FMUL.FTZ R150, R150, R202.reuse ;  /* 0x000000ca96967220 */ /* 0x080fe20000410000 */
[----:B------:R-:W-:Y:S01]  /*95e0*/  FMUL.FTZ R151, R151, R202 ;  /* 0x000000ca97977220 */ /* 0x000fe20000410000 */
[----:B------:R2:W-:Y:S01]  /*95f0*/  STSM.16.M88.4 [R188+0x36400], R152 ;  /* 0x03640098bc007844 */ /* 0x0005e20000000200 */
[----:B------:R-:W-:Y:S01]  /*9600*/  IADD3 R212, R213, 0x80, RZ ;  /* 0x00000080d5d47810 */ /* 0x000fe20007ffe0ff */
[----:B------:R-:W-:Y:S01]  /*9610*/  FFMA.FTZ R169, R202, R20, R169 ;  /* 0x00000014caa97223 */ /* 0x000fe200000100a9 */
[----:B------:R-:W-:Y:S01]  /*9620*/  FFMA.FTZ R214, R211, R21, R214 ;  /* 0x00000015d3d67223 */ /* 0x000fe200000100d6 */
[----:B------:R-:W-:Y:S01]  /*9630*/  MUFU.EX2 R210, R210 ;  /* 0x000000d200d27308 */ /* 0x000fe20000000800 */
[----:B0-----:R-:W-:Y:S01]  /*9640*/  F2FP.F16.F32.PACK_AB R156, R219, R218 ;  /* 0x000000dadb9c723e */ /* 0x001fe200000000ff */
[----:B------:R-:W-:Y:S01]  /*9650*/  FADD.FTZ R172, R172, R169 ;  /* 0x000000a9acac7221 */ /* 0x000fe20000010000 */
[----:B------:R-:W-:-:S03]  /*9660*/  FADD.FTZ R207, R207, R214 ;  /* 0x000000d6cfcf7221 */ /* 0x000fc60000010000 */
[----:B------:R2:W-:Y:S01]  /*9670*/  STSM.16.M88.4 [R190], R156 ;  /* 0x0000009cbe007844 */ /* 0x0005e20000000200 */
[----:B------:R-:W-:Y:S01]  /*9680*/  FADD.FTZ R173, R173, R172 ;  /* 0x000000acadad7221 */ /* 0x000fe20000010000 */
[----:B------:R-:W0:Y:S01]  /*9690*/  MUFU.EX2 R205, R215 ;  /* 0x000000d700cd7308 */ /* 0x000e220000000800 */
[----:B-1----:R-:W-:Y:S01]  /*96a0*/  F2FP.F16.F32.PACK_AB R164, R203, R208 ;  /* 0x000000d0cba4723e */ /* 0x002fe200000000ff */
[----:B------:R2:W-:Y:S01]  /*96b0*/  STSM.16.M88.4 [R187], R160 ;  /* 0x000000a0bb007844 */ /* 0x0005e20000000200 */
[----:B------:R-:W-:Y:S01]  /*96c0*/  FADD.FTZ R216, R216, R207 ;  /* 0x000000cfd8d87221 */ /* 0x000fe20000010000 */
[----:B------:R-:W-:-:S03]  /*96d0*/  FADD.FTZ R176, R176, R173 ;  /* 0x000000adb0b07221 */ /* 0x000fc60000010000 */
[----:B------:R-:W-:Y:S01]  /*96e0*/  FADD.FTZ R217, R217, R216 ;  /* 0x000000d8d9d97221 */ /* 0x000fe20000010000 */
[----:B------:R-:W1:Y:S01]  /*96f0*/  MUFU.EX2 R183, R183 ;  /* 0x000000b700b77308 */ /* 0x000e620000000800 */
[----:B------:R-:W-:Y:S02]  /*9700*/  FADD.FTZ R177, R177, R176 ;  /* 0x000000b0b1b17221 */ /* 0x000fe40000010000 */
[----:B------:R-:W-:Y:S02]  /*9710*/  FADD.FTZ R218, R218, R217 ;  /* 0x000000d9dada7221 */ /* 0x000fe40000010000 */
[----:B------:R-:W-:Y:S02]  /*9720*/  FADD.FTZ R180, R180, R177 ;  /* 0x000000b1b4b47221 */ /* 0x000fe40000010000 */
[----:B------:R-:W-:Y:S01]  /*9730*/  FADD.FTZ R219, R219, R218 ;  /* 0x000000dadbdb7221 */ /* 0x000fe20000010000 */
[----:B0-----:R-:W-:Y:S01]  /*9740*/  F2FP.F16.F32.PACK_AB R166, R205, R210 ;  /* 0x000000d2cda6723e */ /* 0x001fe200000000ff */
[----:B------:R-:W-:-:S02]  /*9750*/  FADD.FTZ R181, R181, R180 ;  /* 0x000000b4b5b57221 */ /* 0x000fc40000010000 */
[----:B------:R-:W-:Y:S02]  /*9760*/  FADD.FTZ R220, R220, R219 ;  /* 0x000000dbdcdc7221 */ /* 0x000fe40000010000 */
[----:B------:R-:W-:Y:S02]  /*9770*/  FADD.FTZ R181, R204, R181 ;  /* 0x000000b5ccb57221 */ /* 0x000fe40000010000 */
[----:B------:R-:W-:Y:S01]  /*9780*/  FADD.FTZ R221, R221, R220 ;  /* 0x000000dcdddd7221 */ /* 0x000fe20000010000 */
[----:B-1----:R-:W-:Y:S01]  /*9790*/  F2FP.F16.F32.PACK_AB R167, R183, R182 ;  /* 0x000000b6b7a7723e */ /* 0x002fe200000000ff */
[----:B------:R-:W-:Y:S02]  /*97a0*/  FADD.FTZ R170, R170, R181 ;  /* 0x000000b5aaaa7221 */ /* 0x000fe40000010000 */
[----:B------:R-:W-:Y:S02]  /*97b0*/  FADD.FTZ R222, R222, R221 ;  /* 0x000000dddede7221 */ /* 0x000fe40000010000 */
[----:B------:R2:W-:Y:S01]  /*97c0*/  STSM.16.M88.4 [R189], R164 ;  /* 0x000000a4bd007844 */ /* 0x0005e20000000200 */
[----:B------:R-:W-:Y:S01]  /*97d0*/  WARPGROUP.ARRIVE ;  /* 0x00000000000079c5 */ /* 0x000fe20000000000 */
[----:B------:R-:W-:Y:S01]  /*97e0*/  FADD.FTZ R171, R171, R170 ;  /* 0x000000aaabab7221 */ /* 0x000fe20000010000 */
[----:B------:R-:W-:-:S03]  /*97f0*/  FADD.FTZ R223, R223, R222 ;  /* 0x000000dedfdf7221 */ /* 0x000fc60000010000 */
[----:B------:R-:W-:Y:S01]  /*9800*/  FADD.FTZ R174, R174, R171 ;  /* 0x000000abaeae7221 */ /* 0x000fe20000010000 */
[----:B------:R-:W-:Y:S01]  /*9810*/  HGMMA.64x256x16.F32 R24, R152, gdesc[UR8].tnspB, R24, gsb0 ;  /* 0x43e0000898187df0 */ /* 0x000fe20008000818 */
[----:B------:R-:W-:Y:S01]  /*9820*/  R2UR UR10, R212 ;  /* 0x00000000d40a72ca */ /* 0x000fe200000e0000 */
[----:B------:R-:W-:Y:S01]  /*9830*/  UMOV UR11, 0x40000040 ;  /* 0x40000040000b7882 */ /* 0x000fe20000000000 */
[C---:B------:R-:W-:Y:S02]  /*9840*/  VIADD R212, R213.reuse, 0x100 ;  /* 0x00000100d5d47836 */ /* 0x040fe40000000000 */
[----:B------:R-:W-:Y:S01]  /*9850*/  FADD.FTZ R206, R206, R223 ;  /* 0x000000dfcece7221 */ /* 0x000fe20000010000 */
[----:B------:R-:W-:Y:S02]  /*9860*/  VIADD R213, R213, 0x180 ;  /* 0x00000180d5d57836 */ /* 0x000fe40000000000 */
[----:B------:R-:W-:Y:S01]  /*9870*/  FADD.FTZ R175, R175, R174 ;  /* 0x000000aeafaf7221 */ /* 0x000fe20000010000 */
[----:B------:R-:W-:-:S03]  /*9880*/  FADD.FTZ R209, R209, R206 ;  /* 0x000000ced1d17221 */ /* 0x000fc60000010000 */
[----:B------:R-:W-:Y:S01]  /*9890*/  FADD.FTZ R178, R178, R175 ;  /* 0x000000afb2b27221 */ /* 0x000fe20000010000 */
[----:B------:R-:W-:-:S03]  /*98a0*/  FADD.FTZ R208, R208, R209 ;  /* 0x000000d1d0d07221 */ /* 0x000fc60000010000 */
[----:B------:R-:W-:Y:S01]  /*98b0*/  FADD.FTZ R179, R179, R178 ;  /* 0x000000b2b3b37221 */ /* 0x000fe20000010000 */
[----:B------:R-:W-:-:S03]  /*98c0*/  FADD.FTZ R203, R203, R208 ;  /* 0x000000d0cbcb7221 */ /* 0x000fc60000010000 */
[----:B------:R-:W-:Y:S01]  /*98d0*/  FADD.FTZ R20, R182, R179 ;  /* 0x000000b3b6147221 */ /* 0x000fe20000010000 */
[----:B------:R-:W-:-:S03]  /*98e0*/  FADD.FTZ R210, R210, R203 ;  /* 0x000000cbd2d27221 */ /* 0x000fc60000010000 */
[----:B------:R-:W-:Y:S01]  /*98f0*/  FADD.FTZ R20, R183, R20 ;  /* 0x00000014b7147221 */ /* 0x000fe20000010000 */
[----:B------:R-:W-:Y:S01]  /*9900*/  FADD.FTZ R21, R205, R210 ;  /* 0x000000d2cd157221 */ /* 0x000fe20000010000 */
[----:B------:R-:W-:Y:S02]  /*9910*/  WARPGROUP.DEPBAR.LE gsb0, 0x0 ;  /* 0x00008000000079c5 */ /* 0x000fe40000010000 */
[----:B------:R-:W-:-:S06]  /*9920*/  WARPGROUP.ARRIVE ;  /* 0x00000000000079c5 */ /* 0x000fcc0000000000 */
        /* <DEDUP_REMOVED lines=24> */
.L_x_7465:
[C---:B------:R-:W-:Y:S01]  /*9ab0*/  ISETP.GT.AND P1, PT, R200.reuse, UR39, PT ;  /* 0x00000027c8007c0c */ /* 0x040fe2000bf24270 */
[----:B------:R-:W-:Y:S02]  /*9ac0*/  VIADD R152, R201, 0x38860 ;  /* 0x00038860c9987836 */ /* 0x000fe40000000000 */
[----:B------:R-:W-:Y:S02]  /*9ad0*/  VIADD R200, R200, 0xffffffff ;  /* 0xffffffffc8c87836 */ /* 0x000fe40000000000 */
[----:B------:R-:W-:Y:S01]  /*9ae0*/  IMAD.MOV.U32 R203, RZ, RZ, R168 ;  /* 0x000000ffffcb7224 */ /* 0x000fe200078e00a8 */
[----:B------:R-:W-:Y:S01]  /*9af0*/  PRMT R152, R197, 0x654, R152 ;  /* 0x00000654c5987816 */ /* 0x000fe20000000098 */
[----:B------:R-:W-:Y:S02]  /*9b00*/  IMAD.MOV.U32 R202, RZ, RZ, R185 ;  /* 0x000000ffffca7224 */ /* 0x000fe400078e00b9 */
[----:B------:R-:W-:Y:S01]  /*9b10*/  IMAD.MOV.U32 R205, RZ, RZ, R22 ;  /* 0x000000ffffcd7224 */ /* 0x000fe200078e0016 */
[----:B------:R0:W-:Y:S03]  /*9b20*/  SYNCS.ARRIVE.TRANS64.RED.A1T0 RZ, [R152+URZ], RZ ;  /* 0x000000ff98ff79a7 */ /* 0x0001e6000810043f */
[----:B------:R-:W-:Y:S05]  /*9b30*/  @P1 BRA `(.L_x_7466) ;  /* 0xffffffcc00481947 */ /* 0x000fea000383ffff */
.L_x_7455:
[----:B------:R-:W-:-:S13]  /*9b40*/  ISETP.GE.AND P1, PT, R200, UR61, PT ;  /* 0x0000003dc8007c0c */ /* 0x000fda000bf26270 */
[----:B------:R-:W-:Y:S05]  /*9b50*/  @!P1 BRA `(.L_x_7467) ;  /* 0x0000002800dc9947 */ /* 0x000fea0003800000 */
[----:B------:R-:W-:Y:S01]  /*9b60*/  IMAD.MOV.U32 R209, RZ, RZ, R168 ;  /* 0x000000ffffd17224 */ /* 0x000fe200078e00a8 */
[----:B------:R-:W-:Y:S01]  /*9b70*/  ULDC UR39, c[0x0][0xa80] ;  /* 0x0002a00000277ab9 */ /* 0x000fe20000000800 */
[----:B------:R-:W-:Y:S02]  /*9b80*/  IMAD.MOV.U32 R186, RZ, RZ, R185 ;  /* 0x000000ffffba7224 */ /* 0x000fe400078e00b9 */
[----:B------:R-:W-:-:S07]  /*9b90*/  IMAD.MOV.U32 R211, RZ, RZ, R22 ;  /* 0x000000ffffd37224 */ /* 0x000fce00078e0016 */
.L_x_7478:
[----:B------:R-:W-:-:S05]  /*9ba0*/  VIADD R22, R211, 0x1 ;  /* 0x00000001d3167836 */ /* 0x000fca0000000000 */
[----:B------:R-:W-:-:S04]  /*9bb0*/  ISETP.NE.AND P1, PT, R22, 0x2, PT ;  /* 0x000000021600780c */ /* 0x000fc80003f25270 */
[----:B01----:R-:W-:Y:S02]  /*9bc0*/  SEL R152, RZ, 0x1, P1 ;  /* 0x00000001ff987807 */ /* 0x003fe40000800000 */
[----:B------:R-:W-:Y:S02]  /*9bd0*/  SEL R22, R22, RZ, P1 ;  /* 0x000000ff16167207 */ /* 0x000fe40000800000 */
[----:B------:R-:W-:-:S13]  /*9be0*/  R2UR UR6, R152 ;  /* 0x00000000980672ca */ /* 0x000fda00000e0000 */
[----:B------:R-:W-:Y:S01]  /*9bf0*/  ULOP3.LUT UR38, UR38, UR6, URZ, 0x3c, !UPT ;  /* 0x0000000626267292 */ /* 0x000fe2000f8e3c3f */
[----:B------:R-:W-:Y:S11]  /*9c00*/  @!P0 BRA `(.L_x_7468) ;  /* 0x0000000000048947 */ /* 0x000ff60003800000 */
[----:B------:R-:W-:Y:S01]  /*9c10*/  BPT.TRAP 0x1 ;  /* 0x000000040000795c */ /* 0x000fe20000300000 */
.L_x_7468:
[----:B------:R-:W-:Y:S02]  /*9c20*/  IMAD.U32 R196, RZ, RZ, UR38 ;  /* 0x00000026ffc47e24 */ /* 0x000fe4000f8e00ff */
[----:B------:R-:W-:-:S03]  /*9c30*/  IMAD R195, R22, 0x8, R198 ;  /* 0x0000000816c37824 */ /* 0x000fc600078e02c6 */
[----:B------:R-:W-:-:S04]  /*9c40*/  SHF.L.U32 R196, R196, 0x1f, RZ ;  /* 0x0000001fc4c47819 */ /* 0x000fc800000006ff */
[----:B------:R0:W1:Y:S01]  /*9c50*/  SYNCS.PHASECHK.TRANS64.TRYWAIT P1, [R195+URZ+0x38830], R196 ;  /* 0x038830c4c30075a7 */ /* 0x000062000802017f */
[----:B------:R-:W-:Y:S05]  /*9c60*/  @!P0 BRA `(.L_x_7469) ;  /* 0x0000000000048947 */ /* 0x000fea0003800000 */
[----:B------:R-:W-:Y:S01]  /*9c70*/  BPT.TRAP 0x1 ;  /* 0x000000040000795c */ /* 0x000fe20000300000 */
.L_x_7469:
[----:B------:R-:W-:Y:S01]  /*9c80*/  IMAD R185, R22, 0x200, R191 ;  /* 0x0000020016b97824 */ /* 0x000fe200078e02bf */
[----:B-1----:R-:W-:Y:S06]  /*9c90*/  @P1 BRA `(.L_x_7470) ;  /* 0x0000000000081947 */ /* 0x002fec0003800000 */
[----:B------:R-:W1:Y:S02]  /*9ca0*/  SYNCS.PHASECHK.TRANS64.TRYWAIT P1, [R195+URZ+0x38830], R196 ;  /* 0x038830c4c30075a7 */ /* 0x000e64000802017f */
[----:B-1----:R-:W-:Y:S05]  /*9cb0*/  @!P1 BRA `(.L_x_7471) ;  /* 0x000000a4004c9947 */ /* 0x002fea0003800000 */
.L_x_7470:
[----:B------:R-:W-:Y:S01]  /*9cc0*/  R2UR UR58, R185 ;  /* 0x00000000b93a72ca */ /* 0x000fe200000e0000 */
[----:B------:R-:W-:Y:S01]  /*9cd0*/  WARPGROUP.ARRIVE ;  /* 0x00000000000079c5 */ /* 0x000fe20000000000 */
[----:B------:R-:W-:Y:S01]  /*9ce0*/  R2UR UR56, R10 ;  /* 0x000000000a3872ca */ /* 0x000fe200000e0000 */
[----:B------:R-:W-:Y:S01]  /*9cf0*/  UMOV UR59, 0x40000040 ;  /* 0x40000040003b7882 */ /* 0x000fe20000000000 */
[----:B------:R-:W-:Y:S01]  /*9d00*/  R2UR UR57, R11 ;  /* 0x000000000b3972ca */ /* 0x000fe200000e0000 */
[----:B------:R-:W-:-:S12]  /*9d10*/  VIADD R201, R185, 0x2 ;  /* 0x00000002b9c97836 */ /* 0x000fd80000000000 */
[----:B------:R-:W-:Y:S01]  /*9d20*/  HGMMA.64x64x16.F32 R152, gdesc[UR56], RZ, !UPT, gsb0 ;  /* 0x00e00000389879f0 */ /* 0x000fe2000c0008ff */
[----:B------:R-:W-:Y:S01]  /*9d30*/  R2UR UR58, R201 ;  /* 0x00000000c93a72ca */ /* 0x000fe200000e0000 */
[----:B------:R-:W-:Y:S01]  /*9d40*/  UMOV UR59, 0x40000040 ;  /* 0x40000040003b7882 */ /* 0x000fe20000000000 */
[----:B------:R-:W-:Y:S01]  /*9d50*/  R2UR UR56, R8 ;  /* 0x00000000083872ca */ /* 0x000fe200000e0000 */
[----:B------:R-:W-:Y:S01]  /*9d60*/  VIADD R201, R185, 0x4 ;  /* 0x00000004b9c97836 */ /* 0x000fe20000000000 */
[----:B------:R-:W-:Y:S02]  /*9d70*/  R2UR UR57, R9 ;  /* 0x00000000093972ca */ /* 0x000fe400000e0000 */
[----:B------:R-:W-:Y:S01]  /*9d80*/  IADD3 R185, R185, 0x6, RZ ;  /* 0x00000006b9b97810 */ /* 0x000fe20007ffe0ff */
[----:B------:R-:W-:Y:S02]  /*9d90*/  WARPGROUP.DEPBAR.LE gsb0, 0x0 ;  /* 0x00008000000079c5 */ /* 0x000fe40000010000 */
[----:B------:R-:W-:-:S08]  /*9da0*/  WARPGROUP.ARRIVE ;  /* 0x00000000000079c5 */ /* 0x000fd00000000000 */
[----:B------:R-:W-:Y:S01]  /*9db0*/  HGMMA.64x64x16.F32 R152, gdesc[UR56], R152, gsb0 ;  /* 0x00e00000389879f0 */ /* 0x000fe20008000898 */
[----:B------:R-:W-:Y:S01]  /*9dc0*/  R2UR UR58, R201 ;  /* 0x00000000c93a72ca */ /* 0x000fe200000e0000 */
[----:B------:R-:W-:Y:S01]  /*9dd0*/  UMOV UR59, 0x40000040 ;  /* 0x40000040003b7882 */ /* 0x000fe20000000000 */
[----:B------:R-:W-:Y:S02]  /*9de0*/  R2UR UR56, R16 ;  /* 0x00000000103872ca */ /* 0x000fe400000e0000 */
[----:B------:R-:W-:Y:S01]  /*9df0*/  R2UR UR57, R17 ;  /* 0x00000000113972ca */ /* 0x000fe200000e0000 */
[----:B------:R-:W-:Y:S02]  /*9e00*/  WARPGROUP.DEPBAR.LE gsb0, 0x0 ;  /* 0x00008000000079c5 */ /* 0x000fe40000010000 */
[----:B------:R-:W-:-:S10]  /*9e10*/  WARPGROUP.ARRIVE ;  /* 0x00000000000079c5 */ /* 0x000fd40000000000 */
[----:B------:R-:W-:Y:S01]  /*9e20*/  HGMMA.64x64x16.F32 R152, gdesc[UR56], R152, gsb0 ;  /* 0x00e00000389879f0 */ /* 0x000fe20008000898 */
[----:B------:R-:W-:Y:S01]  /*9e30*/  R2UR UR58, R185 ;  /* 0x00000000b93a72ca */ /* 0x000fe200000e0000 */
[----:B------:R-:W-:Y:S01]  /*9e40*/  UMOV UR59, 0x40000040 ;  /* 0x40000040003b7882 */ /* 0x000fe20000000000 */
        /* <DEDUP_REMOVED lines=8> */
.L_x_7472:
[----:B------:R2:W3:Y:S01]  /*9ed0*/  SYNCS.PHASECHK.TRANS64.TRYWAIT P1, [R195+URZ+0x38850], R196 ;  /* 0x038850c4c30075a7 */ /* 0x0004e2000802017f */
[----:B------:R-:W-:Y:S05]  /*9ee0*/  @!P0 BRA `(.L_x_7473) ;  /* 0x0000000000048947 */ /* 0x000fea0003800000 */
[----:B------:R-:W-:Y:S01]  /*9ef0*/  BPT.TRAP 0x1 ;  /* 0x000000040000795c */ /* 0x000fe20000300000 */
.L_x_7473:
[----:B------:R-:W-:Y:S01]  /*9f00*/  IMAD R185, R22, 0x1000, R18 ;  /* 0x0000100016b97824 */ /* 0x000fe200078e0212 */
[----:B---3--:R-:W-:Y:S06]  /*9f10*/  @P1 BRA `(.L_x_7474) ;  /* 0x0000000000081947 */ /* 0x008fec0003800000 */
[----:B------:R-:W3:Y:S02]  /*9f20*/  SYNCS.PHASECHK.TRANS64.TRYWAIT P1, [R195+URZ+0x38850], R196 ;  /* 0x038850c4c30075a7 */ /* 0x000ee4000802017f */
[----:B---3--:R-:W-:Y:S05]  /*9f30*/  @!P1 BRA `(.L_x_7475) ;  /* 0x000000a000c09947 */ /* 0x008fea0003800000 */
.L_x_7474:
[----:B------:R-:W-:Y:S01]  /*9f40*/  R2UR UR58, R185 ;  /* 0x00000000b93a72ca */ /* 0x000fe200000e0000 */
[----:B------:R-:W-:Y:S01]  /*9f50*/  WARPGROUP.ARRIVE ;  /* 0x00000000000079c5 */ /* 0x000fe20000000000 */
[----:B------:R-:W-:Y:S01]  /*9f60*/  R2UR UR56, R6 ;  /* 0x00000000063872ca */ /* 0x000fe200000e0000 */
[----:B------:R-:W-:Y:S01]  /*9f70*/  UMOV UR59, 0x40000040 ;  /* 0x40000040003b7882 */ /* 0x000fe20000000000 */
[----:B------:R-:W-:Y:S01]  /*9f80*/  R2UR UR57, R7 ;  /* 0x00000000073972ca */ /* 0x000fe200000e0000 */
[C---:B0123--:R-:W-:Y:S01]  /*9f90*/  VIADD R196, R185.reuse, 0x2 ;  /* 0x00000002b9c47836 */ /* 0x04ffe20000000000 */
        /* <DEDUP_REMOVED lines=11> */
[----:B------:R-:W-:Y:S01]  /*a050*/  HGMMA.64x64x16.F32 R152, gdesc[UR56], R152, gsb0 ;  /* 0x00e00000389879f0 */ /* 0x000fe20008000898 */
[----:B------:R-:W-:Y:S01]  /*a060*/  R2UR UR58, R196 ;  /* 0x00000000c43a72ca */ /* 0x000fe200000e0000 */
[----:B------:R-:W-:Y:S01]  /*a070*/  UMOV UR59, 0x40000040 ;  /* 0x40000040003b7882 */ /* 0x000fe20000000000 */
[----:B------:R-:W-:Y:S01]  /*a080*/  R2UR UR56, R2 ;  /* 0x00000000023872ca */ /* 0x000fe200000e0000 */
[----:B------:R-:W-:Y:S01]  /*a090*/  VIADD R196, R185, 0x4 ;  /* 0x00000004b9c47836 */ /* 0x000fe20000000000 */
[----:B------:R-:W-:Y:S01]  /*a0a0*/  R2UR UR57, R3 ;  /* 0x00000000033972ca */ /* 0x000fe200000e0000 */
[----:B------:R-:W0:Y:S01]  /*a0b0*/  S2R R201, SR_TID.X ;  /* 0x0000000000c97919 */ /* 0x000e220000002100 */
[----:B------:R-:W-:Y:S01]  /*a0c0*/  UMOV UR55, 0x40000040 ;  /* 0x4000004000377882 */ /* 0x000fe20000000000 */
[----:B0-----:R-:W-:Y:S01]  /*a0d0*/  SHF.R.U32.HI R201, RZ, 0x7, R201 ;  /* 0x00000007ffc97819 */ /* 0x001fe200000116c9 */
[----:B------:R-:W-:-:S02]  /*a0e0*/  WARPGROUP.DEPBAR.LE gsb0, 0x0 ;  /* 0x00008000000079c5 */ /* 0x000fc40000010000 */
[----:B------:R-:W-:-:S07]  /*a0f0*/  WARPGROUP.ARRIVE ;  /* 0x00000000000079c5 */ /* 0x000fce0000000000 */
[----:B------:R-:W-:Y:S01]  /*a100*/  HGMMA.64x64x16.F32 R152, gdesc[UR56], R152, gsb0 ;  /* 0x00e00000389879f0 */ /* 0x000fe20008000898 */
[----:B------:R-:W-:Y:S01]  /*a110*/  R2UR UR58, R196 ;  /* 0x00000000c43a72ca */ /* 0x000fe200000e0000 */
[----:B------:R-:W-:Y:S01]  /*a120*/  UMOV UR59, 0x40000040 ;  /* 0x40000040003b7882 */ /* 0x000fe20000000000 */
[----:B------:R-:W-:Y:S01]  /*a130*/  R2UR UR56, R4 ;  /* 0x00000000043872ca */ /* 0x000fe200000e0000 */
[----:B------:R-:W-:Y:S01]  /*a140*/  VIADD R196, R185, 0x6 ;  /* 0x00000006b9c47836 */ /* 0x000fe20000000000 */
[----:B------:R-:W-:Y:S01]  /*a150*/  R2UR UR57, R5 ;  /* 0x00000000053972ca */ /* 0x000fe200000e0000 */
[----:B------:R-:W-:Y:S02]  /*a160*/  WARPGROUP.DEPBAR.LE gsb0, 0x0 ;  /* 0x00008000000079c5 */ /* 0x000fe40000010000 */
[----:B------:R-:W-:-:S10]  /*a170*/  WARPGROUP.ARRIVE ;  /* 0x00000000000079c5 */ /* 0x000fd40000000000 */
[----:B------:R-:W-:Y:S01]  /*a180*/  HGMMA.64x64x16.F32 R152, gdesc[UR56], R152, gsb0 ;  /* 0x00e00000389879f0 */ /* 0x000fe20008000898 */
[----:B------:R-:W-:Y:S01]  /*a190*/  R2UR UR58, R196 ;  /* 0x00000000c43a72ca */ /* 0x000fe200000e0000 */
[----:B------:R-:W-:Y:S01]  /*a1a0*/  UMOV UR59, 0x40000040 ;  /* 0x40000040003b7882 */ /* 0x000fe20000000000 */
[----:B------:R-:W-:Y:S01]  /*a1b0*/  R2UR UR56, R12 ;  /* 0x000000000c3872ca */ /* 0x000fe200000e0000 */
[----:B------:R-:W-:Y:S01]  /*a1c0*/  VIADD R196, R185, 0x200 ;  /* 0x00000200b9c47836 */ /* 0x000fe20000000000 */
[----:B------:R-:W-:-:S04]  /*a1d0*/  R2UR UR57, R13 ;  /* 0x000000000d3972ca */ /* 0x000fc800000e0000 */
        /* <DEDUP_REMOVED lines=23> */
[----:B------:R-:W-:Y:S02]  /*a350*/  WARPGROUP.DEPBAR.LE gsb0, 0x0 ;  /* 0x00008000000079c5 */ /* 0x000fe40000010000 */
[----:B------:R-:W-:Y:S01]  /*a360*/  WARPGROUP.ARRIVE ;  /* 0x00000000000079c5 */ /* 0x000fe20000000000 */
[----:B------:R0:W1:Y:S05]  /*a370*/  SHFL.IDX PT, R196, R201, RZ, 0x1f ;  /* 0x00001fffc9c47589 */ /* 0x00006a00000e0000 */
[----:B------:R-:W-:Y:S01]  /*a380*/  HGMMA.64x64x16.F32 R152, gdesc[UR56], R152, gsb0 ;  /* 0x00e00000389879f0 */ /* 0x000fe20008000898 */
[----:B------:R-:W-:Y:S01]  /*a390*/  UMOV UR57, 0x40000040 ;  /* 0x4000004000397882 */ /* 0x000fe20000000000 */
[----:B------:R-:W-:Y:S01]  /*a3a0*/  UMOV UR59, 0x40000040 ;  /* 0x40000040003b7882 */ /* 0x000fe20000000000 */
[----:B0-----:R-:W-:-:S02]  /*a3b0*/  IADD3 R201, R185, 0x800, RZ ;  /* 0x00000800b9c97810 */ /* 0x001fc40007ffe0ff */
[----:B-1----:R-:W-:-:S04]  /*a3c0*/  ISETP.GT.AND P1, PT, R196, 0x7f, PT ;  /* 0x0000007fc400780c */ /* 0x002fc80003f24270 */
[----:B------:R-:W-:-:S05]  /*a3d0*/  SEL R196, RZ, 0x2, !P1 ;  /* 0x00000002ffc47807 */ /* 0x000fca0004800000 */
[----:B------:R-:W-:Y:S02]  /*a3e0*/  IMAD.IADD R202, R184, 0x1, R196 ;  /* 0x00000001b8ca7824 */ /* 0x000fe400078e02c4 */
[----:B------:R-:W-:-:S03]  /*a3f0*/  IMAD.IADD R203, R196, 0x1, R201 ;  /* 0x00000001c4cb7824 */ /* 0x000fc600078e02c9 */
[----:B------:R-:W-:Y:S01]  /*a400*/  R2UR UR56, R202 ;  /* 0x00000000ca3872ca */ /* 0x000fe200000e0000 */
[----:B------:R-:W-:Y:S01]  /*a410*/  IMAD.MOV.U32 R202, RZ, RZ, 0x4 ;  /* 0x00000004ffca7424 */ /* 0x000fe200078e00ff */
[----:B------:R-:W-:-:S04]  /*a420*/  R2UR UR58, R203 ;  /* 0x00000000cb3a72ca */ /* 0x000fc800000e0000 */
        /* <DEDUP_REMOVED lines=206> */
.L_x_7476:
[----:B------:R-:W-:Y:S01]  /*b110*/  FMNMX.FTZ R196, R152, R186, !PT ;  /* 0x000000ba98c47209 */ /* 0x000fe20007810000 */
[----:B------:R-:W-:Y:S01]  /*b120*/  UMOV UR6, UR39 ;  /* 0x0000002700067c82 */ /* 0x000fe20008000000 */
[----:B------:R-:W-:Y:S01]  /*b130*/  ISETP.NE.AND P1, PT, R194, RZ, PT ;  /* 0x000000ffc200720c */ /* 0x000fe20003f25270 */
[----:B------:R-:W-:Y:S01]  /*b140*/  IMAD R218, R22, 0x1000, R193 ;  /* 0x0000100016da7824 */ /* 0x000fe200078e02c1 */
[----:B------:R-:W-:Y:S01]  /*b150*/  FMNMX.FTZ R185, R153, R196, !PT ;  /* 0x000000c499b97209 */ /* 0x000fe20007810000 */
[----:B------:R-:W-:-:S03]  /*b160*/  UMOV UR11, 0x40000040 ;  /* 0x40000040000b7882 */ /* 0x000fc60000000000 */
[----:B------:R-:W-:Y:S02]  /*b170*/  FMNMX.FTZ R196, R156, R185, !PT ;  /* 0x000000b99cc47209 */ /* 0x000fe40007810000 */
[----:B------:R-:W-:Y:S02]  /*b180*/  R2UR UR10, R218 ;  /* 0x00000000da0a72ca */ /* 0x000fe400000e0000 */
        /* <DEDUP_REMOVED lines=30> */
[----:B------:R-:W0:Y:S01]  /*b370*/  MUFU.EX2 R186, R202 ;  /* 0x000000ca00ba7308 */ /* 0x000e220000000800 */
        /* <DEDUP_REMOVED lines=18> */
[----:B------:R-:W-:Y:S01]  /*b4a0*/  MUFU.EX2 R201, R201 ;  /* 0x000000c900c97308 */ /* 0x000fe20000000800 */
[----:B0-----:R-:W-:Y:S01]  /*b4b0*/  FMUL.FTZ R24, R24, R186 ;  /* 0x000000ba18187220 */ /* 0x001fe20000410000 */
[----:B------:R-:W-:Y:S01]  /*b4c0*/  FMNMX.FTZ R153, R179, R152, !PT ;  /* 0x00000098b3997209 */ /* 0x000fe20007810000 */
[-C--:B------:R-:W-:Y:S01]  /*b4d0*/  FMUL.FTZ R25, R25, R186.reuse ;  /* 0x000000ba19197220 */ /* 0x080fe20000410000 */
[-C--:B------:R-:W-:Y:S01]  /*b4e0*/  FMUL.FTZ R28, R28, R186.reuse ;  /* 0x000000ba1c1c7220 */ /* 0x080fe20000410000 */
[-C--:B------:R-:W-:Y:S01]  /*b4f0*/  FMUL.FTZ R29, R29, R186.reuse ;  /* 0x000000ba1d1d7220 */ /* 0x080fe20000410000 */
[----:B------:R-:W-:Y:S01]  /*b500*/  FMNMX.FTZ R152, R182, R153, !PT ;  /* 0x00000099b6987209 */ /* 0x000fe20007810000 */
[-C--:B------:R-:W-:Y:S01]  /*b510*/  FMUL.FTZ R32, R32, R186.reuse ;  /* 0x000000ba20207220 */ /* 0x080fe20000410000 */
[----:B------:R-:W-:Y:S01]  /*b520*/  MUFU.EX2 R196, R196 ;  /* 0x000000c400c47308 */ /* 0x000fe20000000800 */
[----:B------:R-:W-:Y:S01]  /*b530*/  FMUL.FTZ R33, R33, R186 ;  /* 0x000000ba21217220 */ /* 0x000fe20000410000 */
[----:B------:R-:W-:Y:S01]  /*b540*/  FMNMX.FTZ R152, R183, R152, !PT ;  /* 0x00000098b7987209 */ /* 0x000fe20007810000 */
[-C--:B------:R-:W-:Y:S01]  /*b550*/  FMUL.FTZ R36, R36, R186.reuse ;  /* 0x000000ba24247220 */ /* 0x080fe20000410000 */
[-C--:B------:R-:W-:Y:S01]  /*b560*/  FMUL.FTZ R37, R37, R186.reuse ;  /* 0x000000ba25257220 */ /* 0x080fe20000410000 */
[-C--:B------:R-:W-:Y:S01]  /*b570*/  FMUL.FTZ R40, R40, R186.reuse ;  /* 0x000000ba28287220 */ /* 0x080fe20000410000 */
[-C--:B------:R-:W-:Y:S01]  /*b580*/  FMUL.FTZ R41, R41, R186.reuse ;  /* 0x000000ba29297220 */ /* 0x080fe20000410000 */
[----:B------:R-:W0:Y:S01]  /*b590*/  SHFL.BFLY PT, R153, R152, 0x2, 0x1f ;  /* 0x0c401f0098997f89 */ /* 0x000e2200000e0000 */
        /* <DEDUP_REMOVED lines=23> */
[----:B0-----:R-:W-:Y:S01]  /*b710*/  FMNMX.FTZ R153, R152, R153, !PT ;  /* 0x0000009998997209 */ /* 0x001fe20007810000 */
[----:B------:R-:W0:Y:S01]  /*b720*/  MUFU.EX2 R205, R205 ;  /* 0x000000cd00cd7308 */ /* 0x000e220000000800 */
[-C--:B------:R-:W-:Y:S01]  /*b730*/  FMUL.FTZ R84, R84, R186.reuse ;  /* 0x000000ba54547220 */ /* 0x080fe20000410000 */
[-C--:B------:R-:W-:Y:S01]  /*b740*/  FMUL.FTZ R85, R85, R186.reuse ;  /* 0x000000ba55557220 */ /* 0x080fe20000410000 */
[-C--:B------:R-:W-:Y:S01]  /*b750*/  FMUL.FTZ R88, R88, R186.reuse ;  /* 0x000000ba58587220 */ /* 0x080fe20000410000 */
[----:B------:R-:W1:Y:S01]  /*b760*/  SHFL.BFLY PT, R168, R153, 0x1, 0x1f ;  /* 0x0c201f0099a87f89 */ /* 0x000e6200000e0000 */
        /* <DEDUP_REMOVED lines=23> */
[----:B-1----:R-:W-:Y:S01]  /*b8e0*/  FMNMX.FTZ R168, R153, R168, !PT ;  /* 0x000000a899a87209 */ /* 0x002fe20007810000 */
[----:B------:R-:W-:Y:S01]  /*b8f0*/  FFMA.FTZ R153, R181, UR6, -R210 ;  /* 0x00000006b5997c23 */ /* 0x000fe200080108d2 */
[-C--:B------:R-:W-:Y:S01]  /*b900*/  FMUL.FTZ R128, R128, R186.reuse ;  /* 0x000000ba80807220 */ /* 0x080fe20000410000 */
[-C--:B------:R-:W-:Y:S01]  /*b910*/  FMUL.FTZ R129, R129, R186.reuse ;  /* 0x000000ba81817220 */ /* 0x080fe20000410000 */
[----:B------:R-:W-:Y:S01]  /*b920*/  MUFU.EX2 R169, R169 ;  /* 0x000000a900a97308 */ /* 0x000fe20000000800 */
[----:B------:R-:W-:Y:S01]  /*b930*/  FADD.FTZ R152, -R168, R209 ;  /* 0x000000d1a8987221 */ /* 0x000fe20000010100 */
[-C--:B------:R-:W-:Y:S01]  /*b940*/  FMUL.FTZ R132, R132, R186.reuse ;  /* 0x000000ba84847220 */ /* 0x080fe20000410000 */
[-C--:B------:R-:W-:Y:S01]  /*b950*/  FMUL.FTZ R133, R133, R186.reuse ;  /* 0x000000ba85857220 */ /* 0x080fe20000410000 */
[-C--:B------:R-:W-:Y:S01]  /*b960*/  FMUL.FTZ R136, R136, R186.reuse ;  /* 0x000000ba88887220 */ /* 0x080fe20000410000 */
[----:B------:R-:W-:Y:S01]  /*b970*/  FMUL.FTZ R181, R152, UR6 ;  /* 0x0000000698b57c20 */ /* 0x000fe20008410000 */
[----:B------:R-:W-:Y:S01]  /*b980*/  FMUL.FTZ R152, R168, UR6 ;  /* 0x00000006a8987c20 */ /* 0x000fe20008410000 */
[-C--:B------:R-:W-:Y:S01]  /*b990*/  FMUL.FTZ R137, R137, R186.reuse ;  /* 0x000000ba89897220 */ /* 0x080fe20000410000 */
[----:B------:R0:W-:Y:S01]  /*b9a0*/  MUFU.EX2 R209, R153 ;  /* 0x0000009900d17308 */ /* 0x0001e20000000800 */
[----:B------:R-:W-:Y:S01]  /*b9b0*/  FMUL.FTZ R140, R140, R186 ;  /* 0x000000ba8c8c7220 */ /* 0x000fe20000410000 */
[----:B------:R-:W-:Y:S01]  /*b9c0*/  FFMA.FTZ R210, R154, UR6, -R152 ;  /* 0x000000069ad27c23 */ /* 0x000fe20008010898 */
[----:B------:R-:W-:-:S02]  /*b9d0*/  VIADD R154, R195, 0x38840 ;  /* 0x00038840c39a7836 */ /* 0x000fc40000000000 */
[--C-:B------:R-:W-:Y:S01]  /*b9e0*/  FFMA.FTZ R213, R155, UR6, -R152.reuse ;  /* 0x000000069bd57c23 */ /* 0x100fe20008010898 */
[--C-:B------:R-:W-:Y:S01]  /*b9f0*/  FFMA.FTZ R212, R158, UR6, -R152.reuse ;  /* 0x000000069ed47c23 */ /* 0x100fe20008010898 */
[--C-:B------:R-:W-:Y:S01]  /*ba00*/  FFMA.FTZ R215, R159, UR6, -R152.reuse ;  /* 0x000000069fd77c23 */ /* 0x100fe20008010898 */
[----:B------:R-:W-:Y:S01]  /*ba10*/  FFMA.FTZ R214, R162, UR6, -R152 ;  /* 0x00000006a2d67c23 */ /* 0x000fe20008010898 */
[----:B------:R-:W1:Y:S01]  /*ba20*/  MUFU.EX2 R181, R181 ;  /* 0x000000b500b57308 */ /* 0x000e620000000800 */
[----:B0-----:R-:W-:Y:S01]  /*ba30*/  @!P1 IMAD R153, R211, 0x40, R192 ;  /* 0x00000040d3999824 */ /* 0x001fe200078e02c0 */
[----:B------:R-:W-:Y:S01]  /*ba40*/  PRMT R154, R197, 0x654, R154 ;  /* 0x00000654c59a7816 */ /* 0x000fe2000000009a */
[--C-:B------:R-:W-:Y:S01]  /*ba50*/  FFMA.FTZ R217, R163, UR6, -R152.reuse ;  /* 0x00000006a3d97c23 */ /* 0x100fe20008010898 */
[----:B------:R-:W-:Y:S01]  /*ba60*/  FFMA.FTZ R216, R166, UR6, -R152 ;  /* 0x00000006a6d87c23 */ /* 0x000fe20008010898 */
[----:B------:R-:W-:Y:S02]  /*ba70*/  @!P1 IMAD R153, R153, 0x4, R198 ;  /* 0x0000000499999824 */ /* 0x000fe400078e02c6 */
[--C-:B------:R-:W-:Y:S01]  /*ba80*/  FFMA.FTZ R219, R167, UR6, -R152.reuse ;  /* 0x00000006a7db7c23 */ /* 0x100fe20008010898 */
[--C-:B------:R-:W-:Y:S01]  /*ba90*/  FFMA.FTZ R170, R170, UR6, -R152.reuse ;  /* 0x00000006aaaa7c23 */ /* 0x100fe20008010898 */
[--C-:B------:R-:W-:Y:S01]  /*baa0*/  FFMA.FTZ R171, R171, UR6, -R152.reuse ;  /* 0x00000006abab7c23 */ /* 0x100fe20008010898 */
[--C-:B------:R-:W-:Y:S01]  /*bab0*/  FFMA.FTZ R174, R174, UR6, -R152.reuse ;  /* 0x00000006aeae7c23 */ /* 0x100fe20008010898 */
[--C-:B------:R-:W-:Y:S01]  /*bac0*/  FFMA.FTZ R175, R175, UR6, -R152.reuse ;  /* 0x00000006afaf7c23 */ /* 0x100fe20008010898 */
[----:B------:R0:W-:Y:S01]  /*bad0*/  SYNCS.ARRIVE.TRANS64.RED.A1T0 RZ, [R154+URZ], RZ ;  /* 0x000000ff9aff79a7 */ /* 0x0001e2000810043f */
[--C-:B------:R-:W-:Y:S01]  /*bae0*/  FFMA.FTZ R178, R178, UR6, -R152.reuse ;  /* 0x00000006b2b27c23 */ /* 0x100fe20008010898 */
[--C-:B------:R-:W-:Y:S01]  /*baf0*/  FFMA.FTZ R179, R179, UR6, -R152.reuse ;  /* 0x00000006b3b37c23 */ /* 0x100fe20008010898 */
[--C-:B------:R-:W-:Y:S01]  /*bb00*/  FFMA.FTZ R182, R182, UR6, -R152.reuse ;  /* 0x00000006b6b67c23 */ /* 0x100fe20008010898 */
[----:B------:R-:W-:Y:S01]  /*bb10*/  FFMA.FTZ R183, R183, UR6, -R152 ;  /* 0x00000006b7b77c23 */ /* 0x000fe20008010898 */
[----:B------:R-:W-:Y:S01]  /*bb20*/  @!P1 STS [R153+0x38400], R186 ;  /* 0x038400ba99009388 */ /* 0x000fe20000000800 */
[----:B------:R-:W-:Y:S01]  /*bb30*/  MUFU.EX2 R210, R210 ;  /* 0x000000d200d27308 */ /* 0x000fe20000000800 */
[----:B------:R-:W-:Y:S01]  /*bb40*/  F2FP.F16.F32.PACK_AB R152, R196, R201 ;  /* 0x000000c9c498723e */ /* 0x000fe200000000ff */
[-C--:B-1----:R-:W-:Y:S01]  /*bb50*/  FMUL.FTZ R26, R26, R181.reuse ;  /* 0x000000b51a1a7220 */ /* 0x082fe20000410000 */
[----:B------:R1:W-:Y:S01]  /*bb60*/  @!P1 STS [R153+0x38420], R181 ;  /* 0x038420b599009388 */ /* 0x0003e20000000800 */
[----:B0-----:R-:W-:Y:S01]  /*bb70*/  F2FP.F16.F32.PACK_AB R154, R203, R202 ;  /* 0x000000cacb9a723e */ /* 0x001fe200000000ff */
[-C--:B------:R-:W-:Y:S01]  /*bb80*/  FMUL.FTZ R27, R27, R181.reuse ;  /* 0x000000b51b1b7220 */ /* 0x080fe20000410000 */
[----:B------:R-:W-:Y:S01]  /*bb90*/  F2FP.F16.F32.PACK_AB R158, R207, R206 ;  /* 0x000000cecf9e723e */ /* 0x000fe200000000ff */
[-C--:B------:R-:W-:Y:S01]  /*bba0*/  FMUL.FTZ R30, R30, R181.reuse ;  /* 0x000000b51e1e7220 */ /* 0x080fe20000410000 */
[----:B------:R-:W1:Y:S01]  /*bbb0*/  MUFU.EX2 R213, R213 ;  /* 0x000000d500d57308 */ /* 0x000e620000000800 */
        /* <DEDUP_REMOVED lines=82> */
[----:B------:R-:W-:Y:S01]  /*c0e0*/  FMUL.FTZ R151, R151, R181 ;  /* 0x000000b597977220 */ /* 0x000fe20000410000 */
[----:B------:R1:W-:Y:S01]  /*c0f0*/  STSM.16.M88.4 [R188+0x36400], R152 ;  /* 0x03640098bc007844 */ /* 0x0003e20000000200 */
[----:B------:R-:W-:-:S02]  /*c100*/  VIADD R211, R218, 0x80 ;  /* 0x00000080dad37836 */ /* 0x000fc40000000000 */
[----:B------:R-:W-:Y:S01]  /*c110*/  FFMA.FTZ R21, R186, R21, R201 ;  /* 0x00000015ba157223 */ /* 0x000fe200000100c9 */
[----:B------:R-:W-:Y:S01]  /*c120*/  FFMA.FTZ R20, R181, R20, R210 ;  /* 0x00000014b5147223 */ /* 0x000fe200000100d2 */
[----:B------:R-:W-:Y:S01]  /*c130*/  MUFU.EX2 R174, R174 ;  /* 0x000000ae00ae7308 */ /* 0x000fe20000000800 */
[----:B------:R1:W-:Y:S01]  /*c140*/  STSM.16.M88.4 [R190], R156 ;  /* 0x0000009cbe007844 */ /* 0x0003e20000000200 */
        /* <DEDUP_REMOVED lines=15> */
[----:B------:R-:W0:Y:S01]  /*c240*/  MUFU.EX2 R177, R177 ;  /* 0x000000b100b17308 */ /* 0x000e220000000800 */
[----:B--2---:R-:W-:Y:S01]  /*c250*/  F2FP.F16.F32.PACK_AB R163, R175, R174 ;  /* 0x000000aeafa3723e */ /* 0x004fe200000000ff */
[----:B------:R-:W-:Y:S01]  /*c260*/  FADD.FTZ R207, R207, R206 ;  /* 0x000000cecfcf7221 */ /* 0x000fe20000010000 */
[----:B------:R-:W-:-:S03]  /*c270*/  FADD.FTZ R219, R219, R216 ;  /* 0x000000d8dbdb7221 */ /* 0x000fc60000010000 */
[----:B------:R1:W-:Y:S01]  /*c280*/  STSM.16.M88.4 [R187], R160 ;  /* 0x000000a0bb007844 */ /* 0x0003e20000000200 */
[----:B------:R-:W-:Y:S01]  /*c290*/  FADD.FTZ R208, R208, R207 ;  /* 0x000000cfd0d07221 */ /* 0x000fe20000010000 */
[----:B------:R-:W2:Y:S01]  /*c2a0*/  MUFU.EX2 R180, R180 ;  /* 0x000000b400b47308 */ /* 0x000ea20000000800 */
[----:B------:R-:W-:Y:S02]  /*c2b0*/  FADD.FTZ R170, R170, R219 ;  /* 0x000000dbaaaa7221 */ /* 0x000fe40000010000 */
[----:B------:R-:W-:Y:S02]  /*c2c0*/  FADD.FTZ R169, R169, R208 ;  /* 0x000000d0a9a97221 */ /* 0x000fe40000010000 */
[----:B------:R-:W-:Y:S02]  /*c2d0*/  FADD.FTZ R171, R171, R170 ;  /* 0x000000aaabab7221 */ /* 0x000fe40000010000 */
[----:B------:R-:W-:Y:S01]  /*c2e0*/  FADD.FTZ R172, R172, R169 ;  /* 0x000000a9acac7221 */ /* 0x000fe20000010000 */
[----:B------:R-:W-:Y:S01]  /*c2f0*/  MUFU.EX2 R178, R178 ;  /* 0x000000b200b27308 */ /* 0x000fe20000000800 */
[----:B0-----:R-:W-:Y:S01]  /*c300*/  F2FP.F16.F32.PACK_AB R164, R177, R176 ;  /* 0x000000b0b1a4723e */ /* 0x001fe200000000ff */
[----:B------:R-:W-:Y:S01]  /*c310*/  FADD.FTZ R174, R174, R171 ;  /* 0x000000abaeae7221 */ /* 0x000fe20000010000 */
[----:B------:R-:W-:-:S03]  /*c320*/  FADD.FTZ R173, R173, R172 ;  /* 0x000000acadad7221 */ /* 0x000fc60000010000 */
[----:B------:R-:W-:Y:S01]  /*c330*/  FADD.FTZ R175, R175, R174 ;  /* 0x000000aeafaf7221 */ /* 0x000fe20000010000 */
[----:B------:R-:W-:Y:S01]  /*c340*/  FADD.FTZ R176, R176, R173 ;  /* 0x000000adb0b07221 */ /* 0x000fe20000010000 */
[----:B------:R-:W0:Y:S01]  /*c350*/  MUFU.EX2 R179, R179 ;  /* 0x000000b300b37308 */ /* 0x000e220000000800 */
[----:B--2---:R-:W-:Y:S02]  /*c360*/  F2FP.F16.F32.PACK_AB R166, R209, R180 ;  /* 0x000000b4d1a6723e */ /* 0x004fe400000000ff */
[----:B------:R-:W-:-:S04]  /*c370*/  FADD.FTZ R177, R177, R176 ;  /* 0x000000b0b1b17221 */ /* 0x000fc80000010000 */
[----:B------:R-:W-:Y:S01]  /*c380*/  FADD.FTZ R180, R180, R177 ;  /* 0x000000b1b4b47221 */ /* 0x000fe20000010000 */
[----:B------:R-:W2:Y:S03]  /*c390*/  MUFU.EX2 R182, R182 ;  /* 0x000000b600b67308 */ /* 0x000ea60000000800 */
[----:B------:R-:W-:-:S05]  /*c3a0*/  FADD.FTZ R21, R209, R180 ;  /* 0x000000b4d1157221 */ /* 0x000fca0000010000 */
[----:B------:R-:W3:Y:S01]  /*c3b0*/  MUFU.EX2 R183, R183 ;  /* 0x000000b700b77308 */ /* 0x000ee20000000800 */
[----:B0-----:R-:W-:Y:S01]  /*c3c0*/  F2FP.F16.F32.PACK_AB R165, R179, R178 ;  /* 0x000000b2b3a5723e */ /* 0x001fe200000000ff */
[----:B------:R-:W-:-:S04]  /*c3d0*/  FADD.FTZ R178, R178, R175 ;  /* 0x000000afb2b27221 */ /* 0x000fc80000010000 */
[----:B------:R-:W-:-:S04]  /*c3e0*/  FADD.FTZ R179, R179, R178 ;  /* 0x000000b2b3b37221 */ /* 0x000fc80000010000 */
[----:B--2---:R-:W-:Y:S01]  /*c3f0*/  FADD.FTZ R20, R182, R179 ;  /* 0x000000b3b6147221 */ /* 0x004fe20000010000 */
[----:B---3--:R-:W-:-:S03]  /*c400*/  F2FP.F16.F32.PACK_AB R167, R183, R182 ;  /* 0x000000b6b7a7723e */ /* 0x008fc600000000ff */
[----:B------:R-:W-:Y:S02]  /*c410*/  FADD.FTZ R20, R183, R20 ;  /* 0x00000014b7147221 */ /* 0x000fe40000010000 */
[----:B------:R1:W-:Y:S01]  /*c420*/  STSM.16.M88.4 [R189], R164 ;  /* 0x000000a4bd007844 */ /* 0x0003e20000000200 */
[----:B------:R-:W-:-:S06]  /*c430*/  WARPGROUP.ARRIVE ;  /* 0x00000000000079c5 */ /* 0x000fcc0000000000 */
        /* <DEDUP_REMOVED lines=32> */
.L_x_7477:
        /* <DEDUP_REMOVED lines=9> */
.L_x_7467:
[----:B------:R-:W2:Y:S01]  /*c6d0*/  SHFL.BFLY PT, R0, R21, 0x2, 0x1f ;  /* 0x0c401f0015007f89 */ /* 0x000ea200000e0000 */
[----:B------:R-:W-:Y:S08]  /*c6e0*/  BAR.ARV 0x8, 0x100 ;  /* 0x0204000000007b1d */ /* 0x000ff00000002000 */
[----:B------:R-:W-:Y:S01]  /*c6f0*/  BAR.SYNC.DEFER_BLOCKING 0xf, 0x100 ;  /* 0x03c4000000007b1d */ /* 0x000fe20000010000 */
[----:B------:R-:W-:Y:S01]  /*c700*/  ISETP.NE.AND P0, PT, R194, RZ, PT ;  /* 0x000000ffc200720c */ /* 0x000fe20003f05270 */
[----:B------:R-:W-:Y:S01]  /*c710*/  IMAD.U32 R8, RZ, RZ, UR6 ;  /* 0x00000006ff087e24 */ /* 0x000fe2000f8e00ff */
[----:B------:R-:W-:-:S03]  /*c720*/  LEA R7, R22, R192, 0x6 ;  /* 0x000000c016077211 */ /* 0x000fc600078e30ff */
[----:B------:R-:W3:Y:S01]  /*c730*/  SHFL.BFLY PT, R5, R20, 0x2, 0x1f ;  /* 0x0c401f0014057f89 */ /* 0x000ee200000e0000 */
[----:B--2---:R-:W-:-:S07]  /*c740*/  FADD.FTZ R2, R0, R21 ;  /* 0x0000001500027221 */ /* 0x004fce0000010000 */
[----:B------:R-:W-:Y:S01]  /*c750*/  @!P0 IMAD R198, R7, 0x4, R198 ;  /* 0x0000000407c68824 */ /* 0x000fe200078e02c6 */
[----:B------:R-:W2:Y:S01]  /*c760*/  SHFL.BFLY PT, R3, R2, 0x1, 0x1f ;  /* 0x0c201f0002037f89 */ /* 0x000ea200000e0000 */
[----:B---3--:R-:W-:-:S05]  /*c770*/  FADD.FTZ R5, R5, R20 ;  /* 0x0000001405057221 */ /* 0x008fca0000010000 */
[----:B------:R-:W3:Y:S01]  /*c780*/  SHFL.BFLY PT, R0, R5, 0x1, 0x1f ;  /* 0x0c201f0005007f89 */ /* 0x000ee200000e0000 */
[----:B--2---:R-:W-:Y:S01]  /*c790*/  FADD.FTZ R4, R2, R3 ;  /* 0x0000000302047221 */ /* 0x004fe20000010000 */
[----:B------:R-:W-:Y:S02]  /*c7a0*/  IMAD.MOV.U32 R3, RZ, RZ, RZ ;  /* 0x000000ffff037224 */ /* 0x000fe400078e00ff */
[----:B------:R-:W-:Y:S02]  /*c7b0*/  IMAD.MOV.U32 R2, RZ, RZ, -0x800000 ;  /* 0xff800000ff027424 */ /* 0x000fe400078e00ff */
[----:B------:R-:W-:-:S13]  /*c7c0*/  FSETP.NE.FTZ.AND P1, PT, R4, RZ, PT ;  /* 0x000000ff0400720b */ /* 0x000fda0003f35000 */
[----:B------:R-:W2:Y:S01]  /*c7d0*/  @P1 MUFU.RCP R3, R4 ;  /* 0x0000000400031308 */ /* 0x000ea20000001000 */
[----:B---3--:R-:W-:Y:S01]  /*c7e0*/  FADD.FTZ R6, R5, R0 ;  /* 0x0000000005067221 */ /* 0x008fe20000010000 */
[----:B------:R-:W-:-:S04]  /*c7f0*/  IMAD.MOV.U32 R0, RZ, RZ, RZ ;  /* 0x000000ffff007224 */ /* 0x000fc800078e00ff */
[----:B------:R-:W-:Y:S02]  /*c800*/  FSETP.NE.FTZ.AND P2, PT, R6, RZ, PT ;  /* 0x000000ff0600720b */ /* 0x000fe40003f55000 */
[----:B------:R3:W4:Y:S01]  /*c810*/  @P1 MUFU.LG2 R5, R4 ;  /* 0x0000000400051308 */ /* 0x0007220000000c00 */
[----:B--2---:R2:W-:Y:S01]  /*c820*/  @!P0 STS [R198+0x38400], R3 ;  /* 0x03840003c6008388 */ /* 0x0045e20000000800 */
[----:B---3--:R-:W-:Y:S02]  /*c830*/  IMAD.MOV.U32 R4, RZ, RZ, -0x800000 ;  /* 0xff800000ff047424 */ /* 0x008fe400078e00ff */
[----:B------:R-:W-:-:S07]  /*c840*/  FMUL.FTZ R24, R24, R3 ;  /* 0x0000000318187220 */ /* 0x000fce0000410000 */
[----:B------:R-:W3:Y:S01]  /*c850*/  @P2 MUFU.RCP R0, R6 ;  /* 0x0000000600002308 */ /* 0x000ee20000001000 */
[----:B------:R-:W-:Y:S01]  /*c860*/  @P2 FMUL.FTZ R8, R8, 0.69314718246459960938 ;  /* 0x3f31721808082820 */ /* 0x000fe20000410000 */
[-C--:B------:R-:W-:Y:S01]  /*c870*/  FMUL.FTZ R25, R25, R3.reuse ;  /* 0x0000000319197220 */ /* 0x080fe20000410000 */
[-C--:B------:R-:W-:Y:S01]  /*c880*/  FMUL.FTZ R28, R28, R3.reuse ;  /* 0x000000031c1c7220 */ /* 0x080fe20000410000 */
[-C--:B------:R-:W-:Y:S01]  /*c890*/  FMUL.FTZ R29, R29, R3.reuse ;  /* 0x000000031d1d7220 */ /* 0x080fe20000410000 */
[----:B----4-:R-:W-:Y:S01]  /*c8a0*/  @P1 FMUL.FTZ R5, R5, 0.69314718246459960938 ;  /* 0x3f31721805051820 */ /* 0x010fe20000410000 */
[-C--:B------:R-:W-:Y:S01]  /*c8b0*/  FMUL.FTZ R32, R32, R3.reuse ;  /* 0x0000000320207220 */ /* 0x080fe20000410000 */
[-C--:B------:R-:W-:Y:S01]  /*c8c0*/  FMUL.FTZ R33, R33, R3.reuse ;  /* 0x0000000321217220 */ /* 0x080fe20000410000 */
[----:B------:R4:W5:Y:S01]  /*c8d0*/  @P2 MUFU.LG2 R7, R6 ;  /* 0x0000000600072308 */ /* 0x0009620000000c00 */
        /* <DEDUP_REMOVED lines=8> */
[----:B---3--:R2:W-:Y:S01]  /*c960*/  @!P0 STS [R198+0x38420], R0 ;  /* 0x03842000c6008388 */ /* 0x0085e20000000800 */
[----:B----4-:R-:W-:-:S02]  /*c970*/  IMAD.U32 R6, RZ, RZ, UR6 ;  /* 0x00000006ff067e24 */ /* 0x010fc4000f8e00ff */
[-C--:B------:R-:W-:Y:S01]  /*c980*/  FMUL.FTZ R52, R52, R3.reuse ;  /* 0x0000000334347220 */ /* 0x080fe20000410000 */
[-C--:B------:R-:W-:Y:S01]  /*c990*/  FMUL.FTZ R53, R53, R3.reuse ;  /* 0x0000000335357220 */ /* 0x080fe20000410000 */
[-C--:B------:R-:W-:Y:S01]  /*c9a0*/  FMUL.FTZ R56, R56, R3.reuse ;  /* 0x0000000338387220 */ /* 0x080fe20000410000 */
[----:B------:R-:W-:Y:S01]  /*c9b0*/  @P1 FMUL.FTZ R6, R6, 0.69314718246459960938 ;  /* 0x3f31721806061820 */ /* 0x000fe20000410000 */
[-C--:B------:R-:W-:Y:S01]  /*c9c0*/  FMUL.FTZ R57, R57, R3.reuse ;  /* 0x0000000339397220 */ /* 0x080fe20000410000 */
[-C--:B------:R-:W-:Y:S01]  /*c9d0*/  FMUL.FTZ R60, R60, R3.reuse ;  /* 0x000000033c3c7220 */ /* 0x080fe20000410000 */
[----:B-----5:R-:W-:Y:S01]  /*c9e0*/  @P2 FMUL.FTZ R7, R7, 0.69314718246459960938 ;  /* 0x3f31721807072820 */ /* 0x020fe20000410000 */
        /* <DEDUP_REMOVED lines=112> */
[----:B--2---:R-:W-:Y:S06]  /*d0f0*/  BAR.ARV 0xe, 0x100 ;  /* 0x0384000000007b1d */ /* 0x004fec0000002000 */
.L_x_7436:
[----:B------:R-:W-:Y:S05]  /*d100*/  @P0 BRA `(.L_x_7479) ;  /* 0x0000002400080947 */ /* 0x000fea0003800000 */
[----:B------:R-:W2:Y:S01]  /*d110*/  LDL R156, [R1] ;  /* 0x00000000019c7983 */ /* 0x000ea20000100800 */
[----:B------:R-:W3:Y:S01]  /*d120*/  S2UR UR5, SR_CgaCtaId ;  /* 0x00000000000579c3 */ /* 0x000ee20000008800 */
[----:B------:R-:W-:Y:S01]  /*d130*/  UMOV UR4, 0x400 ;  /* 0x0000040000047882 */ /* 0x000fe20000000000 */
[----:B------:R-:W4:Y:S06]  /*d140*/  S2R R0, SR_TID.X ;  /* 0x0000000000007919 */ /* 0x000f2c0000002100 */
[----:B------:R-:W5:Y:S08]  /*d150*/  S2UR UR6, SR_CTAID.Y ;  /* 0x00000000000679c3 */ /* 0x000f700000002600 */
[----:B------:R-:W5:Y:S08]  /*d160*/  LDC R10, c[0x0][0xd50] ;  /* 0x00035400ff0a7b82 */ /* 0x000f700000000800 */
[----:B------:R-:W0:Y:S01]  /*d170*/  LDC R6, c[0x0][0xce8] ;  /* 0x00033a00ff067b82 */ /* 0x000e220000000800 */
[----:B---3--:R-:W-:-:S04]  /*d180*/  ULEA UR4, UR5, UR4, 0x18 ;  /* 0x0000000405047291 */ /* 0x008fc8000f8ec03f */
[----:B------:R-:W-:-:S04]  /*d190*/  UIADD3 UR4, UR4, 0x38820, URZ ;  /* 0x0003882004047890 */ /* 0x000fc8000fffe03f */
[----:B------:R-:W-:Y:S01]  /*d1a0*/  UPRMT UR4, URZ, 0x654, UR4 ;  /* 0x000006543f047896 */ /* 0x000fe20008000004 */
[----:B------:R-:W-:Y:S01]  /*d1b0*/  BAR.SYNC.DEFER_BLOCKING 0x1, 0x100 ;  /* 0x0044000000007b1d */ /* 0x000fe20000010000 */
[----:B----4-:R-:W-:-:S05]  /*d1c0*/  VIADD R20, R0, 0xffffff80 ;  /* 0xffffff8000147836 */ /* 0x010fca0000000000 */
[----:B------:R-:W-:-:S04]  /*d1d0*/  SHF.R.S32.HI R21, RZ, 0x1f, R20 ;  /* 0x0000001fff157819 */ /* 0x000fc80000011414 */
[----:B------:R-:W-:-:S04]  /*d1e0*/  LEA.HI R9, R21, R20, RZ, 0x7 ;  /* 0x0000001415097211 */ /* 0x000fc800078f38ff */
[----:B------:R-:W-:Y:S02]  /*d1f0*/  SHF.R.S32.HI R0, RZ, 0x7, R9 ;  /* 0x00000007ff007819 */ /* 0x000fe40000011409 */
[----:B------:R-:W-:Y:S02]  /*d200*/  LOP3.LUT R5, R9, 0xffffff80, RZ, 0xc0, !PT ;  /* 0xffffff8009057812 */ /* 0x000fe400078ec0ff */
[----:B0-----:R-:W-:Y:S01]  /*d210*/  ISETP.NE.AND P1, PT, R6, 0x1, PT ;  /* 0x000000010600780c */ /* 0x001fe20003f25270 */
[----:B------:R-:W0:Y:S02]  /*d220*/  SHFL.IDX PT, R7, R0, RZ, 0x1f ;  /* 0x00001fff00077589 */ /* 0x000e2400000e0000 */
[----:B------:R-:W-:Y:S01]  /*d230*/  IMAD.IADD R8, R20, 0x1, -R5 ;  /* 0x0000000114087824 */ /* 0x000fe200078e0a05 */
[----:B------:R-:W-:Y:S04]  /*d240*/  SYNCS.ARRIVE.TRANS64.RED.A1T0 RZ, [UR4], RZ ;  /* 0x000000ffffff79a7 */ /* 0x000fe80008100404 */
[----:B------:R-:W-:-:S02]  /*d250*/  SHF.R.S32.HI R155, RZ, 0x1f, R8 ;  /* 0x0000001fff9b7819 */ /* 0x000fc40000011408 */
[----:B0-----:R-:W-:Y:S02]  /*d260*/  ISETP.NE.AND P0, PT, R7, RZ, PT ;  /* 0x000000ff0700720c */ /* 0x001fe40003f05270 */
[----:B------:R-:W-:-:S04]  /*d270*/  LEA.HI R7, R155, R8, RZ, 0x2 ;  /* 0x000000089b077211 */ /* 0x000fc800078f10ff */
[----:B------:R-:W-:Y:S02]  /*d280*/  SHF.R.S32.HI R154, RZ, 0x2, R7 ;  /* 0x00000002ff9a7819 */ /* 0x000fe40000011407 */
[----:B--2---:R-:W-:-:S13]  /*d290*/  R2UR UR7, R156 ;  /* 0x000000009c0772ca */ /* 0x004fda00000e0000 */
[----:B------:R-:W-:-:S04]  /*d2a0*/  IMAD R3, RZ, RZ, -UR7 ;  /* 0x80000007ff037e24 */ /* 0x000fc8000f8e02ff */
[----:B-----5:R-:W-:Y:S01]  /*d2b0*/  IMAD R3, R10, R3, UR6 ;  /* 0x000000060a037e24 */ /* 0x020fe2000f8e0203 */
[----:B------:R-:W-:-:S04]  /*d2c0*/  USHF.R.S32.HI UR6, URZ, 0x1f, UR7 ;  /* 0x0000001f3f067899 */ /* 0x000fc80008011407 */
[----:B------:R-:W-:Y:S01]  /*d2d0*/  SHF.R.S32.HI R5, RZ, 0x1f, R3 ;  /* 0x0000001fff057819 */ /* 0x000fe20000011403 */
[----:B------:R-:W-:Y:S07]  /*d2e0*/  @P0 BRA `(.L_x_7480) ;  /* 0x0000000400480947 */ /* 0x000fee0003800000 */
[----:B------:R-:W0:Y:S01]  /*d2f0*/  LDC R16, c[0x0][0xce8] ;  /* 0x00033a00ff107b82 */ /* 0x000e220000000800 */
[----:B------:R-:W-:Y:S01]  /*d300*/  LOP3.LUT R9, R9, 0xffffff80, RZ, 0xc0, !PT ;  /* 0xffffff8009097812 */ /* 0x000fe200078ec0ff */
[----:B------:R-:W2:Y:S01]  /*d310*/  S2R R22, SR_CTAID.X ;  /* 0x0000000000167919 */ /* 0x000ea20000002500 */
[----:B------:R-:W-:Y:S01]  /*d320*/  LEA.HI R11, R21, R20, RZ, 0x2 ;  /* 0x00000014150b7211 */ /* 0x000fe200078f10ff */
[----:B------:R-:W-:Y:S01]  /*d330*/  ULDC.64 UR4, c[0x0][0xcd0] ;  /* 0x0003340000047ab9 */ /* 0x000fe20000000a00 */
[----:B------:R-:W-:Y:S01]  /*d340*/  R2UR UR10, R156 ;  /* 0x000000009c0a72ca */ /* 0x000fe200000e0000 */
[C---:B------:R-:W-:Y:S01]  /*d350*/  IMAD.IADD R23, R20.reuse, 0x1, -R9 ;  /* 0x0000000114177824 */ /* 0x040fe200078e0a09 */
[----:B------:R-:W-:Y:S01]  /*d360*/  LOP3.LUT R11, R11, 0xfffffffc, RZ, 0xc0, !PT ;  /* 0xfffffffc0b0b7812 */ /* 0x000fe200078ec0ff */
[----:B------:R-:W3:Y:S03]  /*d370*/  S2UR UR7, SR_CTAID.Z ;  /* 0x00000000000779c3 */ /* 0x000ee60000002700 */
[----:B------:R-:W-:Y:S01]  /*d380*/  SHF.R.S32.HI R10, RZ, 0x1f, R23 ;  /* 0x0000001fff0a7819 */ /* 0x000fe20000011417 */
[----:B------:R-:W-:-:S03]  /*d390*/  IMAD.IADD R11, R20, 0x1, -R11 ;  /* 0x00000001140b7824 */ /* 0x000fc600078e0a0b */
[CC--:B-1----:R-:W-:Y:S01]  /*d3a0*/  LEA.HI R152, R10.reuse, R23.reuse, RZ, 0x2 ;  /* 0x000000170a987211 */ /* 0x0c2fe200078f10ff */
[----:B------:R-:W1:Y:S01]  /*d3b0*/  LDC.64 R18, c[0x0][0xcd8] ;  /* 0x00033600ff127b82 */ /* 0x000e620000000a00 */
[----:B------:R-:W-:Y:S01]  /*d3c0*/  LEA.HI R10, R10, R23, RZ, 0x5 ;  /* 0x000000170a0a7211 */ /* 0x000fe200078f28ff */
[----:B------:R-:W-:Y:S01]  /*d3d0*/  UIMAD.WIDE.U32 UR8, UR10, UR4, URZ ;  /* 0x000000040a0872a5 */ /* 0x000fe2000f8e003f */
[--C-:B------:R-:W-:Y:S01]  /*d3e0*/  SHF.R.S32.HI R9, RZ, 0x2, R152.reuse ;  /* 0x00000002ff097819 */ /* 0x100fe20000011498 */
[----:B------:R-:W-:Y:S01]  /*d3f0*/  UIMAD UR4, UR6, UR4, URZ ;  /* 0x00000004060472a4 */ /* 0x000fe2000f8e023f */
[----:B------:R-:W-:Y:S02]  /*d400*/  SHF.R.S32.HI R12, RZ, 0x1f, R152 ;  /* 0x0000001fff0c7819 */ /* 0x000fe40000011498 */
[----:B------:R-:W-:Y:S01]  /*d410*/  SHF.R.S32.HI R10, RZ, 0x5, R10 ;  /* 0x00000005ff0a7819 */ /* 0x000fe2000001140a */
[----:B------:R-:W-:Y:S01]  /*d420*/  UIMAD UR4, UR10, UR5, UR4 ;  /* 0x000000050a0472a4 */ /* 0x000fe2000f8e0204 */
[----:B0-----:R-:W-:-:S02]  /*d430*/  ISETP.NE.AND P0, PT, R16, 0x1, PT ;  /* 0x000000011000780c */ /* 0x001fc40003f05270 */
[----:B------:R-:W-:Y:S01]  /*d440*/  LEA.HI R12, R12, R9, RZ, 0x3 ;  /* 0x000000090c0c7211 */ /* 0x000fe200078f18ff */
[----:B------:R-:W-:Y:S01]  /*d450*/  UIADD3 UR4, UR9, UR4, URZ ;  /* 0x0000000409047290 */ /* 0x000fe2000fffe03f */
[----:B------:R-:W-:Y:S02]  /*d460*/  LOP3.LUT R152, R152, 0x7ffffffc, RZ, 0xc0, !PT ;  /* 0x7ffffffc98987812 */ /* 0x000fe400078ec0ff */
[----:B------:R-:W-:Y:S01]  /*d470*/  LOP3.LUT R12, R12, 0xfffffff8, RZ, 0xc0, !PT ;  /* 0xfffffff80c0c7812 */ /* 0x000fe200078ec0ff */
[----:B---3--:R-:W-:Y:S02]  /*d480*/  USHF.R.S32.HI UR5, URZ, 0x1f, UR7 ;  /* 0x0000001f3f057899 */ /* 0x008fe40008011407 */
[----:B------:R-:W-:Y:S02]  /*d490*/  IMAD.IADD R152, R23, 0x1, -R152 ;  /* 0x0000000117987824 */ /* 0x000fe400078e0a98 */
[----:B------:R-:W-:Y:S01]  /*d4a0*/  IMAD.IADD R9, R9, 0x1, -R12 ;  /* 0x0000000109097824 */ /* 0x000fe200078e0a0c */
[----:B------:R-:W-:Y:S01]  /*d4b0*/  LEA.HI R12, R11, R11, RZ, 0x1 ;  /* 0x0000000b0b0c7211 */ /* 0x000fe200078f08ff */
[----:B------:R-:W0:Y:S01]  /*d4c0*/  @P0 LDC R14, c[0x0][0xcec] ;  /* 0x00033b00ff0e0b82 */ /* 0x000e220000000800 */
[----:B------:R-:W-:-:S02]  /*d4d0*/  IMAD.SHL.U32 R152, R152, 0x2, RZ ;  /* 0x0000000298987824 */ /* 0x000fc400078e00ff */
[----:B------:R-:W-:Y:S01]  /*d4e0*/  LOP3.LUT R12, R12, 0x1ffffffe, RZ, 0xc0, !PT ;  /* 0x1ffffffe0c0c7812 */ /* 0x000fe200078ec0ff */
[----:B------:R-:W-:Y:S02]  /*d4f0*/  IMAD R153, R10, 0x10, R9 ;  /* 0x000000100a997824 */ /* 0x000fe400078e0209 */
[----:B------:R-:W-:Y:S02]  /*d500*/  IMAD.U32 R10, RZ, RZ, UR8 ;  /* 0x00000008ff0a7e24 */ /* 0x000fe4000f8e00ff */
[----:B------:R-:W3:Y:S01]  /*d510*/  @P0 LDC R17, c[0x0][0xcf0] ;  /* 0x00033c00ff110b82 */ /* 0x000ee20000000800 */
[----:B------:R-:W-:Y:S02]  /*d520*/  IMAD.IADD R12, R11, 0x1, -R12 ;  /* 0x000000010b0c7824 */ /* 0x000fe400078e0a0c */
[----:B------:R-:W-:Y:S01]  /*d530*/  IMAD.U32 R11, RZ, RZ, UR9 ;  /* 0x00000009ff0b7e24 */ /* 0x000fe2000f8e00ff */
[----:B------:R-:W-:Y:S01]  /*d540*/  MOV R11, UR4 ;  /* 0x00000004000b7c02 */ /* 0x000fe20008000f00 */
[----:B------:R-:W-:-:S02]  /*d550*/  IMAD R9, R12, 0x8, R153 ;  /* 0x000000080c097824 */ /* 0x000fc400078e0299 */
[----:B-1----:R-:W-:Y:S01]  /*d560*/  IMAD R12, R18, UR5, RZ ;  /* 0x00000005120c7c24 */ /* 0x002fe2000f8e02ff */
[----:B------:R-:W-:Y:S01]  /*d570*/  ULDC.64 UR4, c[0x0][0xce0] ;  /* 0x0003380000047ab9 */ /* 0x000fe20000000a00 */
[----:B--2---:R-:W-:Y:S02]  /*d580*/  IMAD R9, R22, 0x40, R9 ;  /* 0x0000004016097824 */ /* 0x004fe400078e0209 */
[----:B------:R-:W-:Y:S02]  /*d590*/  IMAD R15, R19, UR7, R12 ;  /* 0x00000007130f7c24 */ /* 0x000fe4000f8e020c */
[----:B------:R-:W-:Y:S02]  /*d5a0*/  IMAD.MOV.U32 R13, RZ, RZ, R9 ;  /* 0x000000ffff0d7224 */ /* 0x000fe400078e0009 */
        /* <DEDUP_REMOVED lines=8> */
[----:B------:R-:W-:-:S03]  /*d630*/  IADD3 R10, P0, R13, R10, RZ ;  /* 0x0000000a0d0a7210 */ /* 0x000fc60007f1e0ff */
[----:B------:R-:W-:Y:S02]  /*d640*/  IMAD R9, R16, R14, R9 ;  /* 0x0000000e10097224 */ /* 0x000fe400078e0209 */
[----:B------:R-:W-:Y:S01]  /*d650*/  IMAD R14, R3, UR5, R12 ;  /* 0x00000005030e7c24 */ /* 0x000fe2000f8e020c */
[----:B------:R-:W-:Y:S02]  /*d660*/  ULDC.64 UR4, c[0x0][0xcc8] ;  /* 0x0003320000047ab9 */ /* 0x000fe40000000a00 */
        /* <DEDUP_REMOVED lines=10> */
[----:B------:R-:W-:Y:S01]  /*d710*/  LOP3.LUT R11, R12, 0xfffffe, RZ, 0xc0, !PT ;  /* 0x00fffffe0c0b7812 */ /* 0x000fe200078ec0ff */
[----:B------:R-:W-:Y:S01]  /*d720*/  IMAD R14, R16, UR4, RZ ;  /* 0x00000004100e7c24 */ /* 0x000fe2000f8e02ff */
[----:B------:R-:W-:Y:S01]  /*d730*/  LEA.HI.X R18, R10, UR5, R9, 0x2, P0 ;  /* 0x000000050a127c11 */ /* 0x000fe200080f1409 */
[----:B------:R-:W-:Y:S01]  /*d740*/  SHFL.IDX PT, R12, R17, 0x1, 0x1c1f ;  /* 0x003c1f00110c7f89 */ /* 0x000fe200000e0000 */
[----:B------:R-:W-:-:S02]  /*d750*/  IMAD R9, R22, 0x40, R153 ;  /* 0x0000004016097824 */ /* 0x000fc400078e0299 */
[----:B------:R-:W-:Y:S01]  /*d760*/  IMAD.IADD R15, R0, 0x1, -R11 ;  /* 0x00000001000f7824 */ /* 0x000fe200078e0a0b */
[----:B------:R-:W-:Y:S03]  /*d770*/  SHFL.IDX PT, R10, R17, RZ, 0x1c1f ;  /* 0x001c1fff110a7589 */ /* 0x000fe600000e0000 */
        /* <DEDUP_REMOVED lines=9> */
.L_x_7480:
[----:B------:R-:W2:Y:S01]  /*d810*/  S2R R14, SR_CTAID.X ;  /* 0x00000000000e7919 */ /* 0x000ea20000002500 */
[----:B------:R-:W-:Y:S01]  /*d820*/  LEA.HI R21, R21, R20, RZ, 0x2 ;  /* 0x0000001415157211 */ /* 0x000fe200078f10ff */
[----:B------:R-:W3:Y:S01]  /*d830*/  S2UR UR7, SR_CTAID.Z ;  /* 0x00000000000779c3 */ /* 0x000ee20000002700 */
[----:B------:R-:W-:Y:S01]  /*d840*/  SHF.R.S32.HI R9, RZ, 0x1f, R7 ;  /* 0x0000001fff097819 */ /* 0x000fe20000011407 */
[----:B------:R-:W-:Y:S01]  /*d850*/  ULDC.64 UR8, c[0x0][0xc38] ;  /* 0x00030e0000087ab9 */ /* 0x000fe20000000a00 */
[----:B------:R-:W-:Y:S01]  /*d860*/  LOP3.LUT R21, R21, 0xfffffffc, RZ, 0xc0, !PT ;  /* 0xfffffffc15157812 */ /* 0x000fe200078ec0ff */
[----:B------:R-:W-:Y:S01]  /*d870*/  UIMAD UR6, UR6, UR8, URZ ;  /* 0x00000008060672a4 */ /* 0x000fe2000f8e023f */
[----:B------:R-:W-:Y:S01]  /*d880*/  LEA.HI R9, R9, R154, RZ, 0x3 ;  /* 0x0000009a09097211 */ /* 0x000fe200078f18ff */
[----:B------:R-:W-:Y:S01]  /*d890*/  BSSY B0, `(.L_x_7481) ;  /* 0x0000102000007945 */ /* 0x000fe20003800000 */
[----:B------:R-:W-:Y:S01]  /*d8a0*/  R2UR UR10, R156 ;  /* 0x000000009c0a72ca */ /* 0x000fe200000e0000 */
[----:B------:R-:W-:Y:S01]  /*d8b0*/  IMAD.IADD R21, R20, 0x1, -R21 ;  /* 0x0000000114157824 */ /* 0x000fe200078e0a15 */
[----:B0-----:R-:W0:Y:S01]  /*d8c0*/  LDC.64 R12, c[0x0][0xc40] ;  /* 0x00031000ff0c7b82 */ /* 0x001e220000000a00 */
[----:B------:R-:W-:-:S02]  /*d8d0*/  LOP3.LUT R9, R9, 0xfffffff8, RZ, 0xc0, !PT ;  /* 0xfffffff809097812 */ /* 0x000fc400078ec0ff */
[----:B------:R-:W-:Y:S02]  /*d8e0*/  LEA.HI R155, R155, R8, RZ, 0x5 ;  /* 0x000000089b9b7211 */ /* 0x000fe400078f28ff */
[----:B------:R-:W-:Y:S01]  /*d8f0*/  LEA.HI R2, R21, R21, RZ, 0x1 ;  /* 0x0000001515027211 */ /* 0x000fe200078f08ff */
[----:B------:R-:W-:Y:S01]  /*d900*/  IMAD.IADD R154, R154, 0x1, -R9 ;  /* 0x000000019a9a7824 */ /* 0x000fe200078e0a09 */
[----:B------:R-:W-:Y:S01]  /*d910*/  SHF.R.S32.HI R155, RZ, 0x5, R155 ;  /* 0x00000005ff9b7819 */ /* 0x000fe2000001149b */
[----:B------:R-:W4:Y:S01]  /*d920*/  @P1 LDC R4, c[0x0][0xcec] ;  /* 0x00033b00ff041b82 */ /* 0x000f220000000800 */
[----:B------:R-:W-:Y:S02]  /*d930*/  LOP3.LUT R2, R2, 0x1ffffffe, RZ, 0xc0, !PT ;  /* 0x1ffffffe02027812 */ /* 0x000fe400078ec0ff */
[----:B------:R-:W-:Y:S01]  /*d940*/  UIMAD.WIDE.U32 UR4, UR10, UR8, URZ ;  /* 0x000000080a0472a5 */ /* 0x000fe2000f8e003f */
[----:B------:R-:W-:Y:S01]  /*d950*/  IMAD R155, R155, 0x10, R154 ;  /* 0x000000109b9b7824 */ /* 0x000fe200078e029a */
[----:B------:R-:W-:Y:S01]  /*d960*/  UIMAD UR6, UR10, UR9, UR6 ;  /* 0x000000090a0672a4 */ /* 0x000fe2000f8e0206 */
[----:B------:R-:W-:Y:S01]  /*d970*/  IMAD.IADD R2, R21, 0x1, -R2 ;  /* 0x0000000115027824 */ /* 0x000fe200078e0a02 */
[----:B---3--:R-:W-:Y:S01]  /*d980*/  USHF.R.S32.HI UR8, URZ, 0x1f, UR7 ;  /* 0x0000001f3f087899 */ /* 0x008fe20008011407 */
[----:B------:R-:W3:Y:S01]  /*d990*/  @P1 LDC R17, c[0x0][0xcf0] ;  /* 0x00033c00ff111b82 */ /* 0x000ee20000000800 */
[----:B------:R-:W-:Y:S01]  /*d9a0*/  UIADD3 UR6, UR5, UR6, URZ ;  /* 0x0000000605067290 */ /* 0x000fe2000fffe03f */
[----:B------:R-:W-:Y:S01]  /*d9b0*/  IMAD R9, R2, 0x8, R155 ;  /* 0x0000000802097824 */ /* 0x000fe200078e029b */
[----:B------:R-:W-:Y:S01]  /*d9c0*/  MOV R10, UR4 ;  /* 0x00000004000a7c02 */ /* 0x000fe20008000f00 */
[----:B------:R-:W-:Y:S01]  /*d9d0*/  IMAD.U32 R11, RZ, RZ, UR5 ;  /* 0x00000005ff0b7e24 */ /* 0x000fe2000f8e00ff */
[----:B------:R-:W-:Y:S01]  /*d9e0*/  ULDC.64 UR4, c[0x0][0xc48] ;  /* 0x0003120000047ab9 */ /* 0x000fe20000000a00 */
[----:B--2---:R-:W-:-:S02]  /*d9f0*/  IMAD R15, R14, 0x40, R9 ;  /* 0x000000400e0f7824 */ /* 0x004fc400078e0209 */
[----:B------:R-:W-:Y:S02]  /*da00*/  IMAD.U32 R11, RZ, RZ, UR6 ;  /* 0x00000006ff0b7e24 */ /* 0x000fe4000f8e00ff */
[C---:B0-----:R-:W-:Y:S02]  /*da10*/  IMAD R2, R12.reuse, UR8, RZ ;  /* 0x000000080c027c24 */ /* 0x041fe4000f8e02ff */
[----:B------:R-:W-:-:S04]  /*da20*/  IMAD.WIDE.U32 R10, R12, UR7, R10 ;  /* 0x000000070c0a7c25 */ /* 0x000fc8000f8e000a */
[----:B----4-:R-:W-:-:S04]  /*da30*/  @P1 IMAD.HI.U32 R4, R15, R4, RZ ;  /* 0x000000040f041227 */ /* 0x010fc800078e00ff */
[----:B------:R-:W-:Y:S02]  /*da40*/  IMAD R13, R13, UR7, R2 ;  /* 0x000000070d0d7c24 */ /* 0x000fe4000f8e0202 */
[----:B------:R-:W-:Y:S01]  /*da50*/  IMAD.MOV.U32 R9, RZ, RZ, R15 ;  /* 0x000000ffff097224 */ /* 0x000fe200078e000f */
[----:B---3--:R-:W-:Y:S01]  /*da60*/  @P1 SHF.R.U32.HI R9, RZ, R17, R4 ;  /* 0x00000011ff091219 */ /* 0x008fe20000011604 */
[----:B------:R-:W-:Y:S02]  /*da70*/  IMAD R2, R5, UR4, RZ ;  /* 0x0000000405027c24 */ /* 0x000fe4000f8e02ff */
[----:B------:R-:W-:Y:S01]  /*da80*/  IMAD.IADD R11, R11, 0x1, R13 ;  /* 0x000000010b0b7824 */ /* 0x000fe200078e020d */
[--C-:B------:R-:W-:Y:S01]  /*da90*/  SHF.R.S32.HI R4, RZ, 0x1f, R9.reuse ;  /* 0x0000001fff047819 */ /* 0x100fe20000011409 */
[----:B------:R-:W-:Y:S02]  /*daa0*/  IMAD R13, R3, UR5, R2 ;  /* 0x00000005030d7c24 */ /* 0x000fe4000f8e0202 */
[----:B------:R-:W-:-:S02]  /*dab0*/  IMAD.MOV R5, RZ, RZ, -R9 ;  /* 0x000000ffff057224 */ /* 0x000fc400078e0a09 */
        /* <DEDUP_REMOVED lines=24> */
[----:B------:R0:W2:Y:S01]  /*dc40*/  SHFL.IDX PT, R2, R4, RZ, 0x1c1f ;  /* 0x001c1fff04027589 */ /* 0x0000a200000e0000 */
[----:B------:R-:W-:Y:S01]  /*dc50*/  IMAD.IADD R0, R8, 0x1, -R9 ;  /* 0x0000000108007824 */ /* 0x000fe200078e0a09 */
[----:B------:R-:W-:-:S02]  /*dc60*/  ISETP.GE.AND P0, PT, R7, R6, PT ;  /* 0x000000060700720c */ /* 0x000fc40003f06270 */
[----:B------:R0:W3:Y:S01]  /*dc70*/  SHFL.IDX PT, R3, R5, RZ, 0x1c1f ;  /* 0x001c1fff05037589 */ /* 0x0000e200000e0000 */
[----:B------:R-:W-:-:S04]  /*dc80*/  IMAD R0, R11, 0x80, R0 ;  /* 0x000000800b007824 */ /* 0x000fc800078e0200 */
[----:B------:R-:W-:-:S06]  /*dc90*/  IMAD.SHL.U32 R0, R0, 0x2, RZ ;  /* 0x0000000200007824 */ /* 0x000fcc00078e00ff */
[----:B0-----:R-:W-:Y:S05]  /*dca0*/  @P0 BRA `(.L_x_7482) ;  /* 0x0000000c00000947 */ /* 0x001fea0003800000 */
[C---:B------:R-:W-:Y:S01]  /*dcb0*/  VIADD R9, R0.reuse, 0x8 ;  /* 0x0000000800097836 */ /* 0x040fe20000000000 */
[----:B------:R-:W-:Y:S01]  /*dcc0*/  ULDC UR4, c[0x0][0xbc8] ;  /* 0x0002f20000047ab9 */ /* 0x000fe20000000800 */
[C---:B------:R-:W-:Y:S01]  /*dcd0*/  VIADD R11, R0.reuse, 0x10 ;  /* 0x00000010000b7836 */ /* 0x040fe20000000000 */
        /* <DEDUP_REMOVED lines=13> */
[----:B------:R-:W-:-:S02]  /*ddb0*/  VIADD R22, R0, 0x50 ;  /* 0x0000005000167836 */ /* 0x000fc40000000000 */
[C---:B------:R-:W-:Y:S01]  /*ddc0*/  @!P2 LEA.HI R8, R0.reuse, R0, RZ, 0x1 ;  /* 0x000000000008a211 */ /* 0x040fe200078f08ff */
[----:B------:R-:W-:Y:S01]  /*ddd0*/  VIADD R23, R0, 0x58 ;  /* 0x0000005800177836 */ /* 0x000fe20000000000 */
[----:B------:R-:W-:Y:S02]  /*dde0*/  @!P3 LEA.HI R10, R9, R9, RZ, 0x1 ;  /* 0x00000009090ab211 */ /* 0x000fe400078f08ff */
[----:B------:R-:W-:Y:S02]  /*ddf0*/  @!P4 LEA.HI R12, R11, R11, RZ, 0x1 ;  /* 0x0000000b0b0cc211 */ /* 0x000fe400078f08ff */
[----:B------:R-:W-:Y:S02]  /*de00*/  @!P5 LEA.HI R14, R13, R13, RZ, 0x1 ;  /* 0x0000000d0d0ed211 */ /* 0x000fe400078f08ff */
[----:B------:R-:W-:Y:S02]  /*de10*/  @!P2 LOP3.LUT R9, R8, 0xfffffffe, RZ, 0xc0, !PT ;  /* 0xfffffffe0809a812 */ /* 0x000fe400078ec0ff */
[----:B------:R-:W-:-:S02]  /*de20*/  @!P3 LOP3.LUT R11, R10, 0xfffffffe, RZ, 0xc0, !PT ;  /* 0xfffffffe0a0bb812 */ /* 0x000fc400078ec0ff */
[----:B------:R-:W-:Y:S01]  /*de30*/  @!P4 LOP3.LUT R13, R12, 0xfffffffe, RZ, 0xc0, !PT ;  /* 0xfffffffe0c0dc812 */ /* 0x000fe200078ec0ff */
[--C-:B--23--:R-:W-:Y:S01]  /*de40*/  @!P2 IMAD.WIDE R8, R9, 0x4, R2.reuse ;  /* 0x000000040908a825 */ /* 0x10cfe200078e0202 */
[----:B------:R-:W-:Y:S02]  /*de50*/  @!P5 LOP3.LUT R15, R14, 0xfffffffe, RZ, 0xc0, !PT ;  /* 0xfffffffe0e0fd812 */ /* 0x000fe400078ec0ff */
[----:B------:R-:W-:Y:S01]  /*de60*/  ISETP.GE.AND P6, PT, R22, UR4, PT ;  /* 0x0000000416007c0c */ /* 0x000fe2000bfc6270 */
        /* <DEDUP_REMOVED lines=11> */
[----:B------:R-:W-:Y:S01]  /*df20*/  ISETP.GE.AND P5, PT, R21, UR4, PT ;  /* 0x0000000415007c0c */ /* 0x000fe2000bfa6270 */
[----:B0-----:R-:W-:Y:S01]  /*df30*/  VIADD R24, R0, 0x60 ;  /* 0x0000006000187836 */ /* 0x001fe20000000000 */
[----:B------:R-:W-:Y:S02]  /*df40*/  @!P1 LEA.HI R17, R17, R17, RZ, 0x1 ;  /* 0x0000001111119211 */ /* 0x000fe400078f08ff */
[----:B------:R-:W-:-:S02]  /*df50*/  @!P0 LOP3.LUT R9, R16, 0xfffffffe, RZ, 0xc0, !PT ;  /* 0xfffffffe10098812 */ /* 0x000fc400078ec0ff */
        /* <DEDUP_REMOVED lines=14> */
[----:B------:R-:W-:Y:S01]  /*e040*/  VIADD R20, R0, 0x78 ;  /* 0x0000007800147836 */ /* 0x000fe20000000000 */
[----:B------:R-:W-:Y:S02]  /*e050*/  @!P5 LOP3.LUT R21, R21, 0xfffffffe, RZ, 0xc0, !PT ;  /* 0xfffffffe1515d812 */ /* 0x000fe400078ec0ff */
[----:B------:R-:W-:Y:S01]  /*e060*/  @!P6 LOP3.LUT R17, R22, 0xfffffffe, RZ, 0xc0, !PT ;  /* 0xfffffffe1611e812 */ /* 0x000fe200078ec0ff */
[----:B------:R-:W-:Y:S01]  /*e070*/  VIADD R22, R0, 0x88 ;  /* 0x0000008800167836 */ /* 0x000fe20000000000 */
[----:B------:R-:W-:Y:S01]  /*e080*/  ISETP.GE.AND P1, PT, R23, UR4, PT ;  /* 0x0000000417007c0c */ /* 0x000fe2000bf26270 */
[----:B0-----:R-:W-:Y:S01]  /*e090*/  @!P2 IMAD.WIDE R8, R13, 0x4, R2 ;  /* 0x000000040d08a825 */ /* 0x001fe200078e0202 */
[----:B------:R-:W-:-:S03]  /*e0a0*/  ISETP.GE.AND P0, PT, R24, UR4, PT ;  /* 0x0000000418007c0c */ /* 0x000fc6000bf06270 */
        /* <DEDUP_REMOVED lines=20> */
[----:B--2---:R-:W-:Y:S01]  /*e1f0*/  @!P0 LOP3.LUT R11, R24, 0xfffffffe, RZ, 0xc0, !PT ;  /* 0xfffffffe180b8812 */ /* 0x004fe200078ec0ff */
        /* <DEDUP_REMOVED lines=11> */
[----:B------:R-:W-:Y:S02]  /*e2b0*/  @!P6 LOP3.LUT R19, R19, 0xfffffffe, RZ, 0xc0, !PT ;  /* 0xfffffffe1313e812 */ /* 0x000fe400078ec0ff */
[----:B----4-:R-:W-:Y:S01]  /*e2c0*/  @!P5 LOP3.LUT R15, R20, 0xfffffffe, RZ, 0xc0, !PT ;  /* 0xfffffffe140fd812 */ /* 0x010fe200078ec0ff */
[----:B------:R-:W-:Y:S01]  /*e2d0*/  VIADD R20, R0, 0xb0 ;  /* 0x000000b000147836 */ /* 0x000fe20000000000 */
[----:B------:R-:W-:Y:S02]  /*e2e0*/  @!P4 LOP3.LUT R21, R21, 0xfffffffe, RZ, 0xc0, !PT ;  /* 0xfffffffe1515c812 */ /* 0x000fe400078ec0ff */
[----:B-----5:R-:W-:Y:S01]  /*e2f0*/  @!P3 LOP3.LUT R17, R22, 0xfffffffe, RZ, 0xc0, !PT ;  /* 0xfffffffe1611b812 */ /* 0x020fe200078ec0ff */
[C---:B------:R-:W-:Y:S01]  /*e300*/  VIADD R22, R0.reuse, 0xc0 ;  /* 0x000000c000167836 */ /* 0x040fe20000000000 */
[----:B------:R-:W-:Y:S01]  /*e310*/  ISETP.GE.AND P0, PT, R23, UR4, PT ;  /* 0x0000000417007c0c */ /* 0x000fe2000bf06270 */
[----:B0-----:R-:W-:Y:S01]  /*e320*/  @!P2 IMAD.WIDE R8, R13, 0x4, R2 ;  /* 0x000000040d08a825 */ /* 0x001fe200078e0202 */
[----:B------:R-:W-:-:S02]  /*e330*/  IADD3 R18, R0, 0xa0, RZ ;  /* 0x000000a000127810 */ /* 0x000fc40007ffe0ff */
[----:B------:R-:W-:Y:S01]  /*e340*/  ISETP.GE.AND P1, PT, R24, UR4, PT ;  /* 0x0000000418007c0c */ /* 0x000fe2000bf26270 */
        /* <DEDUP_REMOVED lines=20> */
[----:B--2---:R-:W-:Y:S01]  /*e490*/  @!P1 LOP3.LUT R11, R24, 0xfffffffe, RZ, 0xc0, !PT ;  /* 0xfffffffe180b9812 */ /* 0x004fe200078ec0ff */
[--C-:B------:R-:W-:Y:S01]  /*e4a0*/  @!P0 IMAD.WIDE R8, R9, 0x4, R2.reuse ;  /* 0x0000000409088825 */ /* 0x100fe200078e0202 */
[----:B------:R-:W-:Y:S02]  /*e4b0*/  @!P4 LEA.HI R20, R20, R20, RZ, 0x1 ;  /* 0x000000141414c211 */ /* 0x000fe400078f08ff */
        /* <DEDUP_REMOVED lines=11> */
[----:B------:R-:W-:Y:S01]  /*e570*/  @!P2 ST.E.64 desc[UR36][R12.64], R104 ;  /* 0x000000680c00a985 */ /* 0x000fe2000c101b24 */
[----:B------:R-:W-:Y:S01]  /*e580*/  @!P5 LOP3.LUT R21, R21, 0xfffffffe, RZ, 0xc0, !PT ;  /* 0xfffffffe1515d812 */ /* 0x000fe200078ec0ff */
[----:B------:R-:W-:Y:S01]  /*e590*/  VIADD R20, R0, 0xd8 ;  /* 0x000000d800147836 */ /* 0x000fe20000000000 */
[----:B-----5:R-:W-:-:S02]  /*e5a0*/  @!P6 LOP3.LUT R17, R22, 0xfffffffe, RZ, 0xc0, !PT ;  /* 0xfffffffe1611e812 */ /* 0x020fc400078ec0ff */
[----:B------:R-:W-:Y:S01]  /*e5b0*/  ISETP.GE.AND P0, PT, R18, UR4, PT ;  /* 0x0000000412007c0c */ /* 0x000fe2000bf06270 */
[----:B0-----:R-:W-:Y:S01]  /*e5c0*/  @!P3 IMAD.WIDE R8, R19, 0x4, R2 ;  /* 0x000000041308b825 */ /* 0x001fe200078e0202 */
[----:B------:R-:W-:-:S03]  /*e5d0*/  ISETP.GE.AND P2, PT, R20, UR4, PT ;  /* 0x0000000414007c0c */ /* 0x000fc6000bf46270 */
[--C-:B--2---:R-:W-:Y:S01]  /*e5e0*/  @!P4 IMAD.WIDE R10, R15, 0x4, R2.reuse ;  /* 0x000000040f0ac825 */ /* 0x104fe200078e0202 */
        /* <DEDUP_REMOVED lines=19> */
[----:B--2---:R-:W-:Y:S02]  /*e720*/  @!P1 LOP3.LUT R11, R19, 0xfffffffe, RZ, 0xc0, !PT ;  /* 0xfffffffe130b9812 */ /* 0x004fe400078ec0ff */
[----:B------:R-:W-:Y:S02]  /*e730*/  @!P3 LEA.HI R21, R21, R21, RZ, 0x1 ;  /* 0x000000151515b211 */ /* 0x000fe400078f08ff */
[----:B------:R-:W-:Y:S02]  /*e740*/  @!P6 LEA.HI R10, R9, R9, RZ, 0x1 ;  /* 0x00000009090ae211 */ /* 0x000fe400078f08ff */
[----:B------:R-:W-:Y:S02]  /*e750*/  @!P4 LEA.HI R12, R12, R12, RZ, 0x1 ;  /* 0x0000000c0c0cc211 */ /* 0x000fe400078f08ff */
[----:B------:R-:W-:Y:S02]  /*e760*/  @!P5 LEA.HI R8, R13, R13, RZ, 0x1 ;  /* 0x0000000d0d08d211 */ /* 0x000fe400078f08ff */
[----:B------:R-:W-:-:S02]  /*e770*/  @!P0 LOP3.LUT R9, R18, 0xfffffffe, RZ, 0xc0, !PT ;  /* 0xfffffffe12098812 */ /* 0x000fc400078ec0ff */
[----:B------:R-:W-:Y:S02]  /*e780*/  @!P2 LOP3.LUT R13, R20, 0xfffffffe, RZ, 0xc0, !PT ;  /* 0xfffffffe140da812 */ /* 0x000fe400078ec0ff */
        /* <DEDUP_REMOVED lines=18> */
.L_x_7482:
[----:B------:R-:W-:Y:S05]  /*e8b0*/  BSYNC B0 ;  /* 0x0000000000007941 */ /* 0x000fea0003800000 */
.L_x_7481:
[----:B------:R-:W-:Y:S01]  /*e8c0*/  VIADD R7, R7, 0x8 ;  /* 0x0000000807077836 */ /* 0x000fe20000000000 */
[----:B0--3--:R3:W4:Y:S04]  /*e8d0*/  SHFL.IDX PT, R3, R5, 0x1, 0x1c1f ;  /* 0x003c1f0005037f89 */ /* 0x00972800000e0000 */
[----:B------:R-:W-:Y:S01]  /*e8e0*/  ISETP.GE.AND P0, PT, R7, R6, PT ;  /* 0x000000060700720c */ /* 0x000fe20003f06270 */
[----:B--2---:R3:W0:-:S12]  /*e8f0*/  SHFL.IDX PT, R2, R4, 0x1, 0x1c1f ;  /* 0x003c1f0004027f89 */ /* 0x00461800000e0000 */
        /* <DEDUP_REMOVED lines=25> */
[----:B0---4-:R-:W-:Y:S01]  /*ea90*/  @!P0 IMAD.WIDE R4, R5, 0x4, R2 ;  /* 0x0000000405048825 */ /* 0x011fe200078e0202 */
        /* <DEDUP_REMOVED lines=15> */
[----:B--2---:R-:W-:Y:S01]  /*eb90*/  @!P6 LOP3.LUT R7, R11, 0xfffffffe, RZ, 0xc0, !PT ;  /* 0xfffffffe0b07e812 */ /* 0x004fe200078ec0ff */
[----:B------:R-:W-:Y:S01]  /*eba0*/  @!P5 IMAD.WIDE R4, R5, 0x4, R2 ;  /* 0x000000040504d825 */ /* 0x000fe200078e0202 */
[----:B------:R-:W-:-:S02]  /*ebb0*/  @!P1 LEA.HI R13, R13, R13, RZ, 0x1 ;  /* 0x0000000d0d0d9211 */ /* 0x000fc400078f08ff */
[----:B------:R-:W-:Y:S01]  /*ebc0*/  @!P2 LEA.HI R14, R14, R14, RZ, 0x1 ;  /* 0x0000000e0e0ea211 */ /* 0x000fe200078f08ff */
[----:B------:R-:W-:Y:S01]  /*ebd0*/  @!P6 IMAD.WIDE R6, R7, 0x4, R2 ;  /* 0x000000040706e825 */ /* 0x000fe200078e0202 */
[----:B------:R-:W-:Y:S01]  /*ebe0*/  @!P4 LEA.HI R16, R16, R16, RZ, 0x1 ;  /* 0x000000101010c211 */ /* 0x000fe200078f08ff */
[----:B------:R0:W-:Y:S01]  /*ebf0*/  @!P5 ST.E.64 desc[UR36][R4.64], R38 ;  /* 0x000000260400d985 */ /* 0x0001e2000c101b24 */
[----:B---3--:R-:W-:Y:S02]  /*ec00*/  @!P0 LOP3.LUT R9, R12, 0xfffffffe, RZ, 0xc0, !PT ;  /* 0xfffffffe0c098812 */ /* 0x008fe400078ec0ff */
        /* <DEDUP_REMOVED lines=47> */
[----:B-----5:R-:W-:Y:S01]  /*ef00*/  @!P0 LOP3.LUT R13, R20, 0xfffffffe, RZ, 0xc0, !PT ;  /* 0xfffffffe140d8812 */ /* 0x020fe200078ec0ff */
[----:B------:R-:W-:Y:S01]  /*ef10*/  VIADD R20, R0, 0xb8 ;  /* 0x000000b800147836 */ /* 0x000fe20000000000 */
[----:B------:R-:W-:Y:S01]  /*ef20*/  ISETP.GE.AND P6, PT, R18, UR4, PT ;  /* 0x0000000412007c0c */ /* 0x000fe2000bfc6270 */
[----:B0-----:R-:W-:Y:S01]  /*ef30*/  @!P4 IMAD.WIDE R4, R9, 0x4, R2 ;  /* 0x000000040904c825 */ /* 0x001fe200078e0202 */
[----:B------:R-:W-:-:S03]  /*ef40*/  ISETP.GE.AND P5, PT, R19, UR4, PT ;  /* 0x0000000413007c0c */ /* 0x000fc6000bfa6270 */
[--C-:B--2---:R-:W-:Y:S01]  /*ef50*/  @!P3 IMAD.WIDE R6, R15, 0x4, R2.reuse ;  /* 0x000000040f06b825 */ /* 0x104fe200078e0202 */
[----:B------:R0:W-:Y:S03]  /*ef60*/  @!P4 ST.E.64 desc[UR36][R4.64], R74 ;  /* 0x0000004a0400c985 */ /* 0x0001e6000c101b24 */
        /* <DEDUP_REMOVED lines=16> */
[----:B0-----:R-:W-:Y:S01]  /*f070*/  @!P6 LOP3.LUT R5, R18, 0xfffffffe, RZ, 0xc0, !PT ;  /* 0xfffffffe1205e812 */ /* 0x001fe200078ec0ff */
[C---:B------:R-:W-:Y:S01]  /*f080*/  VIADD R18, R0.reuse, 0xc0 ;  /* 0x000000c000127836 */ /* 0x040fe20000000000 */
        /* <DEDUP_REMOVED lines=12> */
[----:B------:R-:W-:Y:S01]  /*f150*/  @!P4 LOP3.LUT R15, R15, 0xfffffffe, RZ, 0xc0, !PT ;  /* 0xfffffffe0f0fc812 */ /* 0x000fe200078ec0ff */
[----:B------:R-:W-:Y:S01]  /*f160*/  VIADD R14, R0, 0xd0 ;  /* 0x000000d0000e7836 */ /* 0x000fe20000000000 */
[----:B----4-:R-:W-:Y:S01]  /*f170*/  @!P3 LOP3.LUT R11, R16, 0xfffffffe, RZ, 0xc0, !PT ;  /* 0xfffffffe100bb812 */ /* 0x010fe200078ec0ff */
[----:B------:R-:W-:Y:S01]  /*f180*/  VIADD R16, R0, 0xe0 ;  /* 0x000000e000107836 */ /* 0x000fe20000000000 */
[----:B------:R-:W-:-:S02]  /*f190*/  @!P2 LOP3.LUT R17, R17, 0xfffffffe, RZ, 0xc0, !PT ;  /* 0xfffffffe1111a812 */ /* 0x000fc400078ec0ff */
[----:B-----5:R-:W-:Y:S01]  /*f1a0*/  @!P1 LOP3.LUT R13, R20, 0xfffffffe, RZ, 0xc0, !PT ;  /* 0xfffffffe140d9812 */ /* 0x020fe200078ec0ff */
        /* <DEDUP_REMOVED lines=36> */
[----:B----4-:R-:W-:Y:S02]  /*f3f0*/  @!P2 LOP3.LUT R11, R16, 0xfffffffe, RZ, 0xc0, !PT ;  /* 0xfffffffe100ba812 */ /* 0x010fe400078ec0ff */
[----:B------:R-:W-:Y:S02]  /*f400*/  @!P3 LOP3.LUT R17, R17, 0xfffffffe, RZ, 0xc0, !PT ;  /* 0xfffffffe1111b812 */ /* 0x000fe400078ec0ff */
[----:B-----5:R-:W-:Y:S01]  /*f410*/  @!P4 LOP3.LUT R13, R20, 0xfffffffe, RZ, 0xc0, !PT ;  /* 0xfffffffe140dc812 */ /* 0x020fe200078ec0ff */
[----:B0-----:R-:W-:-:S04]  /*f420*/  @!P0 IMAD.WIDE R4, R9, 0x4, R2 ;  /* 0x0000000409048825 */ /* 0x001fc800078e0202 */
[--C-:B--2---:R-:W-:Y:S01]  /*f430*/  @!P1 IMAD.WIDE R6, R15, 0x4, R2.reuse ;  /* 0x000000040f069825 */ /* 0x104fe200078e0202 */
        /* <DEDUP_REMOVED lines=15> */
.L_x_7479:
[----:B------:R-:W2:Y:S02]  /*f530*/  S2R R0, SR_TID.X ;  /* 0x0000000000007919 */ /* 0x000ea40000002100 */
[----:B--2---:R-:W-:-:S05]  /*f540*/  VIADD R2, R0, 0xffffff80 ;  /* 0xffffff8000027836 */ /* 0x004fca0000000000 */
[----:B------:R-:W-:-:S13]  /*f550*/  ISETP.GT.AND P0, PT, R2, 0x3f, PT ;  /* 0x0000003f0200780c */ /* 0x000fda0003f04270 */
[----:B------:R-:W-:Y:S05]  /*f560*/  @P0 BRA `(.L_x_7433) ;  /* 0x0000004800a00947 */ /* 0x000fea0003800000 */
[----:B------:R-:W2:Y:S01]  /*f570*/  S2R R3, SR_CTAID.X ;  /* 0x0000000000037919 */ /* 0x000ea20000002500 */
[----:B------:R-:W3:Y:S01]  /*f580*/  LDC R6, c[0x0][0xce8] ;  /* 0x00033a00ff067b82 */ /* 0x000ee20000000800 */
[----:B------:R-:W-:Y:S01]  /*f590*/  ULDC UR4, c[0x0][0xb88] ;  /* 0x0002e20000047ab9 */ /* 0x000fe20000000800 */
[----:B--2---:R-:W-:Y:S02]  /*f5a0*/  IMAD R0, R3, 0x40, R0 ;  /* 0x0000004003007824 */ /* 0x004fe400078e0200 */
[----:B---3--:R-:W-:Y:S02]  /*f5b0*/  IMAD R3, R6, UR4, RZ ;  /* 0x0000000406037c24 */ /* 0x008fe4000f8e02ff */
[----:B------:R-:W-:-:S05]  /*f5c0*/  VIADD R0, R0, 0xffffff80 ;  /* 0xffffff8000007836 */ /* 0x000fca0000000000 */
[----:B------:R-:W-:-:S13]  /*f5d0*/  ISETP.GE.AND P0, PT, R0, R3, PT ;  /* 0x000000030000720c */ /* 0x000fda0003f06270 */
[----:B------:R-:W-:Y:S05]  /*f5e0*/  @P0 BRA `(.L_x_7433) ;  /* 0x0000004800800947 */ /* 0x000fea0003800000 */
[----:B------:R-:W2:Y:S01]  /*f5f0*/  LDL R4, [R1] ;  /* 0x0000000001047983 */ /* 0x000ea20000100800 */
[----:B------:R-:W-:Y:S01]  /*f600*/  ISETP.NE.AND P0, PT, R6, 0x1, PT ;  /* 0x000000010600780c */ /* 0x000fe20003f05270 */
[----:B------:R-:W3:Y:S01]  /*f610*/  S2UR UR7, SR_CTAID.Z ;  /* 0x00000000000779c3 */ /* 0x000ee20000002700 */
[----:B------:R-:W-:Y:S01]  /*f620*/  ULDC.64 UR8, c[0x0][0xcd0] ;  /* 0x0003340000087ab9 */ /* 0x000fe20000000a00 */
[----:B------:R-:W-:-:S06]  /*f630*/  IMAD.MOV.U32 R5, RZ, RZ, R0 ;  /* 0x000000ffff057224 */ /* 0x000fcc00078e0000 */
[----:B------:R-:W4:Y:S08]  /*f640*/  LDC.64 R10, c[0x0][0xcd8] ;  /* 0x00033600ff0a7b82 */ /* 0x000f300000000a00 */
[----:B------:R-:W5:Y:S08]  /*f650*/  @P0 LDC R7, c[0x0][0xcec] ;  /* 0x00033b00ff070b82 */ /* 0x000f700000000800 */
[----:B------:R-:W0:Y:S08]  /*f660*/  @P0 LDC R9, c[0x0][0xcf0] ;  /* 0x00033c00ff090b82 */ /* 0x000e300000000800 */
[----:B------:R-:W1:Y:S08]  /*f670*/  S2UR UR10, SR_CTAID.Y ;  /* 0x00000000000a79c3 */ /* 0x000e700000002600 */
[----:B------:R-:W1:Y:S01]  /*f680*/  LDC R8, c[0x0][0xd50] ;  /* 0x00035400ff087b82 */ /* 0x000e620000000800 */
[----:B--2---:R-:W-:Y:S01]  /*f690*/  R2UR UR11, R4 ;  /* 0x00000000040b72ca */ /* 0x004fe200000e0000 */
[----:B-----5:R-:W-:-:S05]  /*f6a0*/  @P0 IMAD.HI.U32 R4, R0, R7, RZ ;  /* 0x0000000700040227 */ /* 0x020fca00078e00ff */
[----:B0-----:R-:W-:-:S07]  /*f6b0*/  @P0 SHF.R.U32.HI R5, RZ, R9, R4 ;  /* 0x00000009ff050219 */ /* 0x001fce0000011604 */
[----:B------:R-:W-:Y:S02]  /*f6c0*/  USHF.R.S32.HI UR6, URZ, 0x1f, UR11 ;  /* 0x0000001f3f067899 */ /* 0x000fe4000801140b */
[----:B------:R-:W-:Y:S01]  /*f6d0*/  IADD3 R7, RZ, -UR11, RZ ;  /* 0x8000000bff077c10 */ /* 0x000fe2000fffe0ff */
[----:B------:R-:W-:Y:S02]  /*f6e0*/  UIMAD.WIDE.U32 UR4, UR11, UR8, URZ ;  /* 0x000000080b0472a5 */ /* 0x000fe4000f8e003f */
[----:B------:R-:W-:Y:S02]  /*f6f0*/  UIMAD UR6, UR6, UR8, URZ ;  /* 0x00000008060672a4 */ /* 0x000fe4000f8e023f */
[----:B---3--:R-:W-:Y:S01]  /*f700*/  USHF.R.S32.HI UR8, URZ, 0x1f, UR7 ;  /* 0x0000001f3f087899 */ /* 0x008fe20008011407 */
[----:B-1----:R-:W-:Y:S01]  /*f710*/  IMAD R9, R8, R7, UR10 ;  /* 0x0000000a08097e24 */ /* 0x002fe2000f8e0207 */
[----:B------:R-:W-:Y:S01]  /*f720*/  UIMAD UR6, UR11, UR9, UR6 ;  /* 0x000000090b0672a4 */ /* 0x000fe2000f8e0206 */
[----:B------:R-:W-:-:S02]  /*f730*/  IMAD.U32 R3, RZ, RZ, UR5 ;  /* 0x00000005ff037e24 */ /* 0x000fc4000f8e00ff */
[----:B------:R-:W-:Y:S01]  /*f740*/  IMAD.U32 R2, RZ, RZ, UR4 ;  /* 0x00000004ff027e24 */ /* 0x000fe2000f8e00ff */
[----:B------:R-:W-:Y:S01]  /*f750*/  UIADD3 UR6, UR5, UR6, URZ ;  /* 0x0000000605067290 */ /* 0x000fe2000fffe03f */
[----:B----4-:R-:W-:Y:S01]  /*f760*/  IMAD R12, R10, UR8, RZ ;  /* 0x000000080a0c7c24 */ /* 0x010fe2000f8e02ff */
[----:B------:R-:W-:Y:S01]  /*f770*/  SHF.R.S32.HI R4, RZ, 0x1f, R9 ;  /* 0x0000001fff047819 */ /* 0x000fe20000011409 */
[----:B------:R-:W-:Y:S01]  /*f780*/  IMAD.MOV R7, RZ, RZ, -R5 ;  /* 0x000000ffff077224 */ /* 0x000fe200078e0a05 */
[----:B------:R-:W-:Y:S01]  /*f790*/  ULDC.64 UR4, c[0x0][0xce0] ;  /* 0x0003380000047ab9 */ /* 0x000fe20000000a00 */
[----:B------:R-:W-:Y:S02]  /*f7a0*/  IMAD R11, R11, UR7, R12 ;  /* 0x000000070b0b7c24 */ /* 0x000fe4000f8e020c */
[----:B------:R-:W-:Y:S02]  /*f7b0*/  IMAD.U32 R3, RZ, RZ, UR6 ;  /* 0x00000006ff037e24 */ /* 0x000fe4000f8e00ff */
[----:B------:R-:W-:-:S02]  /*f7c0*/  IMAD R4, R4, UR4, RZ ;  /* 0x0000000404047c24 */ /* 0x000fc4000f8e02ff */
[----:B------:R-:W-:-:S04]  /*f7d0*/  IMAD.WIDE.U32 R2, R10, UR7, R2 ;  /* 0x000000070a027c25 */ /* 0x000fc8000f8e0002 */
[----:B------:R-:W-:Y:S02]  /*f7e0*/  IMAD.IADD R3, R11, 0x1, R3 ;  /* 0x000000010b037824 */ /* 0x000fe400078e0203 */
[----:B------:R-:W-:Y:S02]  /*f7f0*/  IMAD R7, R6, R7, R0 ;  /* 0x0000000706077224 */ /* 0x000fe400078e0200 */
[----:B------:R-:W-:-:S03]  /*f800*/  IMAD.WIDE.U32 R2, R9, UR4, R2 ;  /* 0x0000000409027c25 */ /* 0x000fc6000f8e0002 */
[----:B------:R-:W-:Y:S01]  /*f810*/  SHF.R.S32.HI R0, RZ, 0x1f, R7 ;  /* 0x0000001fff007819 */ /* 0x000fe20000011407 */
[----:B------:R-:W-:Y:S01]  /*f820*/  IMAD R4, R9, UR5, R4 ;  /* 0x0000000509047c24 */ /* 0x000fe2000f8e0204 */
[----:B------:R-:W-:Y:S01]  /*f830*/  SHF.R.S32.HI R9, RZ, 0x1f, R5 ;  /* 0x0000001fff097819 */ /* 0x000fe20000011405 */
[----:B------:R-:W-:Y:S01]  /*f840*/  ULDC.64 UR4, c[0x0][0xcc8] ;  /* 0x0003320000047ab9 */ /* 0x000fe20000000a00 */
[----:B------:R-:W-:Y:S01]  /*f850*/  IADD3 R2, P0, R5, R2, RZ ;  /* 0x0000000205027210 */ /* 0x000fe20007f1e0ff */
[----:B------:R-:W-:-:S03]  /*f860*/  IMAD R0, R0, UR4, RZ ;  /* 0x0000000400007c24 */ /* 0x000fc6000f8e02ff */
[----:B------:R-:W-:Y:S01]  /*f870*/  IADD3.X R3, R9, R3, R4, P0, !PT ;  /* 0x0000000309037210 */ /* 0x000fe200007fe404 */
        /* <DEDUP_REMOVED lines=9> */
.L_x_7431:
        /* <DEDUP_REMOVED lines=18> */
.L_x_7483:
[----:B------:R-:W-:Y:S01]  /*fa30*/  ULDC UR43, c[0x0][0xd50] ;  /* 0x00035400002b7ab9 */ /* 0x000fe20000000800 */
[----:B------:R-:W-:Y:S01]  /*fa40*/  UMOV UR39, UR6 ;  /* 0x0000000600277c82 */ /* 0x000fe20008000000 */
[----:B------:R-:W-:-:S11]  /*fa50*/  UISETP.NE.AND UP0, UPT, UR43, 0x1, UPT ;  /* 0x000000012b00788c */ /* 0x000fd6000bf05270 */
[----:B------:R-:W-:Y:S01]  /*fa60*/  @UP0 ULDC UR4, c[0x0][0xd54] ;  /* 0x0003550000040ab9 */ /* 0x000fe20000000800 */
[----:B------:R-:W-:Y:S01]  /*fa70*/  @UP0 ULDC UR7, c[0x0][0xd58] ;  /* 0x0003560000070ab9 */ /* 0x000fe20000000800 */
[----:B------:R-:W-:-:S04]  /*fa80*/  UIMAD.WIDE.U32 UR4, UR6, UR4, URZ ;  /* 0x00000004060472a5 */ /* 0x000fc8000f8e003f */
[----:B------:R-:W-:-:S12]  /*fa90*/  @UP0 USHF.R.U32.HI UR39, URZ, UR7, UR5 ;  /* 0x000000073f270299 */ /* 0x000fd80008011605 */
.L_x_7484:
[----:B------:R-:W-:Y:S01]  /*faa0*/  ISETP.LE.AND P0, PT, RZ, UR45, PT ;  /* 0x0000002dff007c0c */ /* 0x000fe2000bf03270 */
[----:B------:R-:W-:Y:S01]  /*fab0*/  UIADD3 UR4, -UR39, URZ, URZ ;  /* 0x0000003f27047290 */ /* 0x000fe2000fffe13f */
[----:B------:R-:W-:Y:S02]  /*fac0*/  IMAD.MOV.U32 R21, RZ, RZ, 0x1 ;  /* 0x00000001ff157424 */ /* 0x000fe400078e00ff */
[----:B------:R-:W-:Y:S01]  /*fad0*/  IMAD.MOV.U32 R8, RZ, RZ, RZ ;  /* 0x000000ffff087224 */ /* 0x000fe200078e00ff */
[----:B------:R-:W-:Y:S01]  /*fae0*/  UIMAD UR43, UR43, UR4, UR6 ;  /* 0x000000042b2b72a4 */ /* 0x000fe2000f8e0206 */
[----:B------:R-:W-:-:S07]  /*faf0*/  IMAD.MOV.U32 R4, RZ, RZ, 0x1 ;  /* 0x00000001ff047424 */ /* 0x000fce00078e00ff */
[----:B------:R-:W-:Y:S05]  /*fb00*/  @!P0 BRA `(.L_x_7485) ;  /* 0x0000004000688947 */ /* 0x000fea0003800000 */
[----:B------:R-:W-:Y:S01]  /*fb10*/  ULDC.64 UR4, c[0x0][0xb20] ;  /* 0x0002c80000047ab9 */ /* 0x000fe20000000a00 */
[----:B------:R-:W0:Y:S01]  /*fb20*/  S2UR UR46, SR_CTAID.X ;  /* 0x00000000002e79c3 */ /* 0x000e220000002500 */
[----:B------:R-:W-:Y:S01]  /*fb30*/  UISETP.NE.U32.AND UP0, UPT, UR4, URZ, UPT ;  /* 0x0000003f0400728c */ /* 0x000fe2000bf05070 */
[----:B------:R-:W-:Y:S01]  /*fb40*/  IMAD.MOV.U32 R30, RZ, RZ, RZ ;  /* 0x000000ffff1e7224 */ /* 0x000fe200078e00ff */
[----:B------:R-:W-:Y:S01]  /*fb50*/  ULDC UR6, c[0x0][0x448] ;  /* 0x0001120000067ab9 */ /* 0x000fe20000000800 */
[----:B------:R-:W-:Y:S01]  /*fb60*/  ULDC UR7, c[0x0][0x2f0] ;  /* 0x0000bc0000077ab9 */ /* 0x000fe20000000800 */
[----:B------:R-:W-:Y:S02]  /*fb70*/  UISETP.NE.AND.EX UP0, UPT, UR5, URZ, UPT, UP0 ;  /* 0x0000003f0500728c */ /* 0x000fe4000bf05300 */
[----:B------:R-:W-:-:S04]  /*fb80*/  UISETP.NE.AND UP1, UPT, UR6, 0x1, UPT ;  /* 0x000000010600788c */ /* 0x000fc8000bf25270 */
[----:B------:R-:W-:-:S05]  /*fb90*/  PLOP3.LUT P0, PT, PT, PT, UP0, 0x80, 0x0 ;  /* 0x000000000000781c */ /* 0x000fca0003f0f008 */
[----:B------:R-:W-:Y:S02]  /*fba0*/  @UP0 ULDC.64 UR4, c[0x0][0xb20] ;  /* 0x0002c80000040ab9 */ /* 0x000fe40000000a00 */
[----:B------:R-:W-:Y:S01]  /*fbb0*/  @UP0 UIMAD.WIDE UR4, UR45, 0x4, UR4 ;  /* 0x000000042d0408a5 */ /* 0x000fe2000f8e0204 */
[----:B------:R-:W-:-:S05]  /*fbc0*/  @UP1 ULDC UR8, c[0x0][0x450] ;  /* 0x0001140000081ab9 */ /* 0x000fca0000000800 */
[----:B------:R-:W-:Y:S02]  /*fbd0*/  IMAD.U32 R2, RZ, RZ, UR4 ;  /* 0x00000004ff027e24 */ /* 0x000fe4000f8e00ff */
[----:B------:R-:W-:Y:S01]  /*fbe0*/  IMAD.U32 R3, RZ, RZ, UR5 ;  /* 0x00000005ff037e24 */ /* 0x000fe2000f8e00ff */
[----:B------:R-:W-:Y:S02]  /*fbf0*/  ULDC.64 UR4, c[0x0][0x418] ;  /* 0x0001060000047ab9 */ /* 0x000fe40000000a00 */
[----:B------:R-:W-:Y:S02]  /*fc00*/  UISETP.NE.U32.AND UP0, UPT, UR4, URZ, UPT ;  /* 0x0000003f0400728c */ /* 0x000fe4000bf05070 */
[----:B0-----:R-:W-:Y:S01]  /*fc10*/  ULEA UR6, UR46, 0x3f, 0x6 ;  /* 0x0000003f2e067891 */ /* 0x001fe2000f8e303f */
[----:B------:R0:W5:Y:S01]  /*fc20*/  @P0 LDG.E R30, desc[UR36][R2.64] ;  /* 0x00000024021e0981 */ /* 0x000162000c1e1900 */
[----:B------:R-:W-:Y:S01]  /*fc30*/  UISETP.NE.AND.EX UP0, UPT, UR5, URZ, UPT, UP0 ;  /* 0x0000003f0500728c */ /* 0x000fe2000bf05300 */
[----:B------:R-:W-:Y:S01]  /*fc40*/  ULDC UR4, c[0x0][0x424] ;  /* 0x0001090000047ab9 */ /* 0x000fe20000000800 */
[----:B------:R-:W-:-:S02]  /*fc50*/  UP2UR UR47, UPR, URZ, 0x2 ;  /* 0x000000023f2f7883 */ /* 0x000fc40008000000 */
[----:B------:R-:W-:Y:S02]  /*fc60*/  USEL UR40, UR4, 0x1, UP0 ;  /* 0x0000000104287887 */ /* 0x000fe40008000000 */
[----:B------:R-:W-:Y:S01]  /*fc70*/  USHF.R.U32.HI UR9, URZ, 0x10, UR43 ;  /* 0x000000103f097899 */ /* 0x000fe2000801162b */
[----:B------:R-:W-:Y:S01]  /*fc80*/  @UP1 ULDC UR4, c[0x0][0x44c] ;  /* 0x0001130000041ab9 */ /* 0x000fe20000000800 */
[----:B------:R-:W-:Y:S02]  /*fc90*/  UIMAD UR40, UR40, UR7, URZ ;  /* 0x00000007282872a4 */ /* 0x000fe4000f8e023f */
[----:B------:R-:W-:Y:S01]  /*fca0*/  UIMAD.WIDE.U32 UR4, UR6, UR4, URZ ;  /* 0x00000004060472a5 */ /* 0x000fe2000f8e003f */
[----:B------:R-:W-:Y:S01]  /*fcb0*/  ULDC UR7, c[0x0][0x288] ;  /* 0x0000a20000077ab9 */ /* 0x000fe20000000800 */
[----:B------:R-:W-:Y:S02]  /*fcc0*/  UIADD3 UR4, UR40, 0x3f, URZ ;  /* 0x0000003f28047890 */ /* 0x000fe4000fffe03f */
[----:B------:R-:W-:-:S02]  /*fcd0*/  UIADD3 UR7, UR40, 0x40, -UR7 ;  /* 0x0000004028077890 */ /* 0x000fc4000fffe807 */
[----:B------:R-:W-:Y:S02]  /*fce0*/  @UP1 USHF.R.U32.HI UR6, URZ, UR8, UR5 ;  /* 0x000000083f061299 */ /* 0x000fe40008011605 */
[----:B------:R-:W-:Y:S02]  /*fcf0*/  USHF.R.S32.HI UR5, URZ, 0x1f, UR4 ;  /* 0x0000001f3f057899 */ /* 0x000fe40008011404 */
[----:B------:R-:W-:Y:S02]  /*fd00*/  UIADD3 UR7, UR7, UR6, URZ ;  /* 0x0000000607077290 */ /* 0x000fe4000fffe03f */
[----:B------:R-:W-:Y:S02]  /*fd10*/  ULEA.HI UR5, UR5, UR4, URZ, 0x6 ;  /* 0x0000000405057291 */ /* 0x000fe4000f8f303f */
[----:B------:R-:W-:Y:S02]  /*fd20*/  USHF.R.S32.HI UR6, URZ, 0x1f, UR7 ;  /* 0x0000001f3f067899 */ /* 0x000fe40008011407 */
[----:B------:R-:W-:-:S02]  /*fd30*/  USHF.R.S32.HI UR41, URZ, 0x6, UR5 ;  /* 0x000000063f297899 */ /* 0x000fc40008011405 */
[----:B------:R-:W-:Y:S02]  /*fd40*/  ULEA.HI UR6, UR6, UR7, URZ, 0x6 ;  /* 0x0000000706067291 */ /* 0x000fe4000f8f303f */
[----:B------:R-:W-:Y:S02]  /*fd50*/  ULOP3.LUT UR43, UR43, 0xffff, URZ, 0xc0, !UPT ;  /* 0x0000ffff2b2b7892 */ /* 0x000fe4000f8ec03f */
[----:B------:R-:W-:Y:S01]  /*fd60*/  USHF.R.S32.HI UR42, URZ, 0x6, UR6 ;  /* 0x000000063f2a7899 */ /* 0x000fe20008011406 */
[----:B------:R-:W-:-:S03]  /*fd70*/  UMOV UR38, URZ ;  /* 0x0000003f00267c82 */ /* 0x000fc60008000000 */
[----:B------:R-:W-:-:S04]  /*fd80*/  UISETP.LT.AND UP0, UPT, UR41, UR42, UPT ;  /* 0x0000002a2900728c */ /* 0x000fc8000bf01270 */
[----:B------:R-:W-:Y:S02]  /*fd90*/  USEL UR11, UR41, UR42, UP0 ;  /* 0x0000002a290b7287 */ /* 0x000fe40008000000 */
[----:B------:R-:W-:Y:S02]  /*fda0*/  UISETP.NE.AND UP0, UPT, UR9, URZ, UPT ;  /* 0x0000003f0900728c */ /* 0x000fe4000bf05270 */
[----:B------:R-:W-:-:S06]  /*fdb0*/  UISETP.GE.AND UP1, UPT, UR11, 0x1, UPT ;  /* 0x000000010b00788c */ /* 0x000fcc000bf26270 */
[----:B------:R-:W-:-:S03]  /*fdc0*/  PLOP3.LUT P0, PT, PT, PT, UP1, 0x80, 0x0 ;  /* 0x000000000000781c */ /* 0x000fc60003f0f018 */
[----:B------:R-:W-:-:S10]  /*fdd0*/  @!UP0 ULDC UR9, c[0x0][0xae8] ;  /* 0x0002ba0000098ab9 */ /* 0x000fd40000000800 */
        /* <DEDUP_REMOVED lines=31> */
.L_x_7486:
        /* <DEDUP_REMOVED lines=30> */
[----:B0----5:R-:W-:Y:S05]  /*101b0*/  CALL.ABS.NOINC R2 ;  /* 0x0000000002007343 */ /* 0x021fea0003c00000 */
.L_x_7487:
        /* <DEDUP_REMOVED lines=12> */
[----:B------:R-:W-:Y:S01]  /*10280*/  MOV R13, RZ ;  /* 0x000000ff000d7202 */ /* 0x000fe20000000f00 */
[----:B------:R-:W-:Y:S02]  /*10290*/  IMAD.U32 R7, RZ, RZ, UR7 ;  /* 0x00000007ff077e24 */ /* 0x000fe4000f8e00ff */
[----:B------:R-:W-:-:S02]  /*102a0*/  IMAD.U32 R10, RZ, RZ, UR4 ;  /* 0x00000004ff0a7e24 */ /* 0x000fc4000f8e00ff */
[----:B------:R-:W-:Y:S02]  /*102b0*/  IMAD.U32 R11, RZ, RZ, UR5 ;  /* 0x00000005ff0b7e24 */ /* 0x000fe4000f8e00ff */
[----:B------:R-:W-:Y:S02]  /*102c0*/  IMAD.MOV.U32 R8, RZ, RZ, 0x70 ;  /* 0x00000070ff087424 */ /* 0x000fe400078e00ff */
[----:B0-----:R-:W-:-:S07]  /*102d0*/  IMAD.MOV.U32 R12, RZ, RZ, 0x1 ;  /* 0x00000001ff0c7424 */ /* 0x001fce00078e00ff */
[----:B------:R-:W-:-:S07]  /*102e0*/  LEPC R20, `(.L_x_7489) ;  /* 0x000000001014794e */ /* 0x000fce0000000000 */
[----:B-1---5:R-:W-:Y:S05]  /*102f0*/  CALL.ABS.NOINC R2 ;  /* 0x0000000002007343 */ /* 0x022fea0003c00000 */
.L_x_7489:
        /* <DEDUP_REMOVED lines=15> */
.L_x_7488:
        /* <DEDUP_REMOVED lines=32> */
[----:B------:R-:W-:Y:S02]  /*105f0*/  @!P0 SHF.R.S32.HI R3, RZ, 0x1f, R7 ;  /* 0x0000001fff038819 */ /* 0x000fe40000011407 */
[----:B------:R-:W-:Y:S02]  /*10600*/  @!P0 MOV R2, R7 ;  /* 0x0000000700028202 */ /* 0x000fe40000000f00 */
        /* <DEDUP_REMOVED lines=56> */
.L_x_7536:
[----:B------:R-:W2:Y:S01]  /*10990*/  LDL R0, [R1+0x4] ;  /* 0x0000040001007983 */ /* 0x000ea20000100800 */
[----:B------:R-:W-:Y:S01]  /*109a0*/  ISETP.GT.U32.AND P1, PT, R31, 0x3f, PT ;  /* 0x0000003f1f00780c */ /* 0x000fe20003f24070 */
[----:B------:R-:W-:Y:S01]  /*109b0*/  IMAD.U32 R23, RZ, RZ, UR39 ;  /* 0x00000027ff177e24 */ /* 0x000fe2000f8e00ff */
[----:B------:R-:W-:Y:S02]  /*109c0*/  LOP3.LUT R16, R16, 0xfffffbff, RZ, 0xc0, !PT ;  /* 0xfffffbff10107812 */ /* 0x000fe400078ec0ff */
[----:B------:R-:W-:Y:S02]  /*109d0*/  LOP3.LUT R34, R3, R34, RZ, 0xfc, !PT ;  /* 0x0000002203227212 */ /* 0x000fe400078efcff */
[----:B------:R-:W-:Y:S02]  /*109e0*/  SHF.R.S32.HI R23, RZ, 0x1f, R23 ;  /* 0x0000001fff177819 */ /* 0x000fe40000011417 */
[----:B------:R-:W-:Y:S02]  /*109f0*/  LOP3.LUT R17, R34, R17, RZ, 0xfc, !PT ;  /* 0x0000001122117212 */ /* 0x000fe400078efcff */
        /* <DEDUP_REMOVED lines=9> */
.L_x_7491:
[----:B------:R-:W-:-:S05]  /*10a90*/  IMAD.MOV.U32 R0, RZ, RZ, 0x1 ;  /* 0x00000001ff007424 */ /* 0x000fca00078e00ff */
[----:B------:R-:W-:-:S04]  /*10aa0*/  SHF.L.U32 R0, R0, 0x1f, RZ ;  /* 0x0000001f00007819 */ /* 0x000fc800000006ff */
[----:B------:R-:W0:Y:S02]  /*10ab0*/  SYNCS.PHASECHK.TRANS64.TRYWAIT P0, [UR44+0x38840], R0 ;  /* 0x03884000ff0075a7 */ /* 0x000e24000800016c */
[----:B0-----:R-:W-:Y:S05]  /*10ac0*/  @!P0 BRA `(.L_x_7492) ;  /* 0x0000003800108947 */ /* 0x001fea0003800000 */
.L_x_7537:
        /* <DEDUP_REMOVED lines=54> */
[----:B------:R0:W2:Y:S02]  /*10e30*/  SHFL.IDX PT, R14, R0, 0x3, 0x181f ;  /* 0x00781f00000e7f89 */ /* 0x0000a400000e0000 */
[----:B-1----:R-:W-:Y:S02]  /*10e40*/  @P0 IADD3.X R3, RZ, R5, RZ, P1, !PT ;  /* 0x00000005ff030210 */ /* 0x002fe40000ffe4ff */
[----:B------:R0:W1:Y:S04]  /*10e50*/  SHFL.IDX PT, R5, R4, 0x3, 0x181f ;  /* 0x00781f0004057f89 */ /* 0x00006800000e0000 */
[----:B------:R0:W-:Y:S03]  /*10e60*/  @P0 LDGSTS.E.BYPASS.LTC128B.128 [R7+0x23400], desc[UR36][R2.64], !P2 ;  /* 0x2340000002070fae */ /* 0x0001e6000d101d64 */
.L_x_7547:
[----:B------:R-:W-:-:S13]  /*10e70*/  ISETP.GE.AND P0, PT, R18, 0x31, PT ;  /* 0x000000311200780c */ /* 0x000fda0003f06270 */
[----:B0-2---:R-:W-:-:S05]  /*10e80*/  @P0 LEA R2, P1, R22, R14, 0x1 ;  /* 0x0000000e16020211 */ /* 0x005fca00078208ff */
[----:B-1----:R-:W-:Y:S01]  /*10e90*/  @P0 IMAD.X R3, RZ, RZ, R5, P1 ;  /* 0x000000ffff030224 */ /* 0x002fe200008e0605 */
[----:B------:R-:W-:-:S05]  /*10ea0*/  @P0 LEA R5, R24, UR44, 0x1 ;  /* 0x0000002c18050c11 */ /* 0x000fca000f8e08ff */
        /* <DEDUP_REMOVED lines=11> */
.L_x_7494:
        /* <DEDUP_REMOVED lines=24> */
.L_x_7495:
[----:B------:R-:W-:Y:S01]  /*110e0*/  UISETP.NE.AND UP0, UPT, UR47, URZ, UPT ;  /* 0x0000003f2f00728c */ /* 0x000fe2000bf05270 */
[----:B------:R-:W-:Y:S01]  /*110f0*/  IMAD.U32 R28, RZ, RZ, UR46 ;  /* 0x0000002eff1c7e24 */ /* 0x000fe2000f8e00ff */
[----:B------:R-:W-:Y:S01]  /*11100*/  R2UR UR6, R23 ;  /* 0x00000000170672ca */ /* 0x000fe200000e0000 */
[----:B------:R-:W-:Y:S01]  /*11110*/  ULDC.64 UR8, c[0x0][0x2d8] ;  /* 0x0000b60000087ab9 */ /* 0x000fe20000000a00 */
[----:B------:R-:W0:Y:S01]  /*11120*/  LDC R7, c[0x0][0x448] ;  /* 0x00011200ff077b82 */ /* 0x000e220000000800 */
[----:B------:R-:W-:Y:S01]  /*11130*/  IMAD R28, R28, 0x40, R31 ;  /* 0x000000401c1c7824 */ /* 0x000fe200078e021f */
[----:B------:R-:W-:Y:S01]  /*11140*/  PLOP3.LUT P0, PT, PT, PT, UP0, 0x80, 0x0 ;  /* 0x000000000000781c */ /* 0x000fe20003f0f008 */
[----:B------:R-:W1:Y:S02]  /*11150*/  S2R R20, SR_TID.X ;  /* 0x0000000000147919 */ /* 0x000e640000002100 */
[----:B------:R-:W-:Y:S02]  /*11160*/  IMAD.MOV.U32 R11, RZ, RZ, R28 ;  /* 0x000000ffff0b7224 */ /* 0x000fe400078e001c */
[----:B------:R-:W-:-:S04]  /*11170*/  @UP0 ULDC UR4, c[0x0][0x44c] ;  /* 0x0001130000040ab9 */ /* 0x000fc80000000800 */
[----:B------:R-:W-:-:S04]  /*11180*/  UIMAD UR6, UR6, UR8, URZ ;  /* 0x00000008060672a4 */ /* 0x000fc8000f8e023f */
[----:B------:R-:W-:Y:S01]  /*11190*/  @P0 IMAD.HI.U32 R0, R28, UR4, RZ ;  /* 0x000000041c000c27 */ /* 0x000fe2000f8e00ff */
[----:B------:R-:W-:Y:S01]  /*111a0*/  PLOP3.LUT P0, PT, PT, PT, UP0, 0x80, 0x0 ;  /* 0x000000000000781c */ /* 0x000fe20003f0f008 */
[----:B------:R-:W-:Y:S01]  /*111b0*/  @UP0 ULDC UR4, c[0x0][0x450] ;  /* 0x0001140000040ab9 */ /* 0x000fe20000000800 */
[----:B------:R-:W-:-:S11]  /*111c0*/  UIMAD UR6, UR39, UR9, UR6 ;  /* 0x00000009270672a4 */ /* 0x000fd6000f8e0206 */
[----:B------:R-:W-:Y:S01]  /*111d0*/  @P0 SHF.R.U32.HI R11, RZ, UR4, R0 ;  /* 0x00000004ff0b0c19 */ /* 0x000fe20008011600 */
[----:B------:R-:W-:-:S03]  /*111e0*/  UIMAD.WIDE.U32 UR4, UR39, UR8, URZ ;  /* 0x00000008270472a5 */ /* 0x000fc6000f8e003f */
[----:B------:R-:W-:Y:S01]  /*111f0*/  ULDC.64 UR8, c[0x0][0x2e0] ;  /* 0x0000b80000087ab9 */ /* 0x000fe20000000a00 */
[----:B------:R-:W-:Y:S01]  /*11200*/  UIADD3 UR5, UR5, UR6, URZ ;  /* 0x0000000605057290 */ /* 0x000fe2000fffe03f */
[----:B------:R-:W-:Y:S01]  /*11210*/  SHF.R.S32.HI R0, RZ, 0x1f, R11 ;  /* 0x0000001fff007819 */ /* 0x000fe2000001140b */
[----:B------:R-:W-:Y:S01]  /*11220*/  UIMAD UR6, UR49, UR8, URZ ;  /* 0x00000008310672a4 */ /* 0x000fe2000f8e023f */
[----:B-1----:R-:W-:Y:S01]  /*11230*/  LOP3.LUT R20, R20, 0x7f, RZ, 0xc0, !PT ;  /* 0x0000007f14147812 */ /* 0x002fe200078ec0ff */
[----:B------:R-:W-:Y:S02]  /*11240*/  UIMAD.WIDE.U32 UR4, UR45, UR8, UR4 ;  /* 0x000000082d0472a5 */ /* 0x000fe4000f8e0004 */
[----:B------:R-:W-:Y:S01]  /*11250*/  UIMAD UR6, UR45, UR9, UR6 ;  /* 0x000000092d0672a4 */ /* 0x000fe2000f8e0206 */
[----:B------:R-:W-:-:S03]  /*11260*/  SHF.R.U32.HI R20, RZ, 0x3, R20 ;  /* 0x00000003ff147819 */ /* 0x000fc60000011614 */
[----:B------:R-:W-:Y:S01]  /*11270*/  IMAD.U32 R5, RZ, RZ, UR5 ;  /* 0x00000005ff057e24 */ /* 0x000fe2000f8e00ff */
[----:B------:R-:W-:Y:S01]  /*11280*/  UIADD3 UR6, UR5, UR6, URZ ;  /* 0x0000000605067290 */ /* 0x000fe2000fffe03f */
[----:B------:R-:W-:Y:S02]  /*11290*/  IMAD.U32 R4, RZ, RZ, UR4 ;  /* 0x00000004ff047e24 */ /* 0x000fe4000f8e00ff */
[----:B------:R-:W-:Y:S01]  /*112a0*/  IMAD.MOV R5, RZ, RZ, -R11 ;  /* 0x000000ffff057224 */ /* 0x000fe200078e0a0b */
[----:B------:R-:W-:Y:S02]  /*112b0*/  ULDC.64 UR4, c[0x0][0x2d0] ;  /* 0x0000b40000047ab9 */ /* 0x000fe40000000a00 */
[----:B------:R-:W-:Y:S01]  /*112c0*/  IMAD R0, R0, UR4, RZ ;  /* 0x0000000400007c24 */ /* 0x000fe2000f8e02ff */
[----:B------:R-:W-:Y:S01]  /*112d0*/  MOV R2, R4 ;  /* 0x0000000400027202 */ /* 0x000fe20000000f00 */
[----:B0-----:R-:W-:Y:S02]  /*112e0*/  IMAD R5, R7, R5, R28 ;  /* 0x0000000507057224 */ /* 0x001fe400078e021c */
[----:B------:R-:W-:-:S02]  /*112f0*/  IMAD.U32 R3, RZ, RZ, UR6 ;  /* 0x00000006ff037e24 */ /* 0x000fc4000f8e00ff */
[C---:B------:R-:W-:Y:S01]  /*11300*/  IMAD R9, R11.reuse, UR5, R0 ;  /* 0x000000050b097c24 */ /* 0x040fe2000f8e0200 */
[----:B------:R-:W-:Y:S01]  /*11310*/  SHF.R.S32.HI R0, RZ, 0x1f, R5 ;  /* 0x0000001fff007819 */ /* 0x000fe20000011405 */
[----:B------:R-:W-:Y:S01]  /*11320*/  IMAD.WIDE.U32 R2, R11, UR4, R2 ;  /* 0x000000040b027c25 */ /* 0x000fe2000f8e0002 */
[----:B------:R-:W-:-:S03]  /*11330*/  ULDC.64 UR4, c[0x0][0x2c8] ;  /* 0x0000b20000047ab9 */ /* 0x000fc60000000a00 */
        /* <DEDUP_REMOVED lines=13> */
[----:B------:R-:W-:Y:S01]  /*11410*/  IMAD.U32 R6, RZ, RZ, UR46 ;  /* 0x0000002eff067e24 */ /* 0x000fe2000f8e00ff */
[----:B------:R-:W-:Y:S01]  /*11420*/  ULDC UR4, c[0x0][0x288] ;  /* 0x0000a20000047ab9 */ /* 0x000fe20000000800 */
[----:B------:R-:W-:Y:S01]  /*11430*/  LOP3.LUT R16, R16, 0xfffffeff, RZ, 0xc0, !PT ;  /* 0xfffffeff10107812 */ /* 0x000fe200078ec0ff */
[----:B------:R-:W1:Y:S01]  /*11440*/  SHFL.IDX PT, R2, R4, RZ, 0x181f ;  /* 0x00181fff04027589 */ /* 0x000e6200000e0000 */
[----:B------:R-:W-:Y:S02]  /*11450*/  IMAD R5, R7, UR4, RZ ;  /* 0x0000000407057c24 */ /* 0x000fe4000f8e02ff */
[----:B------:R-:W-:Y:S01]  /*11460*/  IMAD R6, R6, 0x40, R20 ;  /* 0x0000004006067824 */ /* 0x000fe200078e0214 */
[----:B------:R-:W2:Y:S03]  /*11470*/  SHFL.IDX PT, R7, R0, 0x1, 0x181f ;  /* 0x00381f0000077f89 */ /* 0x000ea600000e0000 */
[C---:B------:R-:W-:Y:S01]  /*11480*/  VIADD R8, R6.reuse, 0x10 ;  /* 0x0000001006087836 */ /* 0x040fe20000000000 */
[-C--:B------:R-:W-:Y:S01]  /*11490*/  ISETP.GE.AND P2, PT, R6, R5.reuse, PT ;  /* 0x000000050600720c */ /* 0x080fe20003f46270 */
[----:B------:R-:W3:Y:S03]  /*114a0*/  SHFL.IDX PT, R9, R4, 0x1, 0x181f ;  /* 0x00381f0004097f89 */ /* 0x000ee600000e0000 */
[----:B------:R-:W-:-:S09]  /*114b0*/  ISETP.GE.AND P3, PT, R8, R5, PT ;  /* 0x000000050800720c */ /* 0x000fd20003f66270 */
[----:B0-----:R-:W-:Y:S02]  /*114c0*/  @!P2 LEA R3, P1, R22, R14, 0x1 ;  /* 0x0000000e1603a211 */ /* 0x001fe400078208ff */
[----:B------:R-:W-:Y:S01]  /*114d0*/  @!P2 LEA R8, R24, UR44, 0x1 ;  /* 0x0000002c1808ac11 */ /* 0x000fe2000f8e08ff */
[----:B------:R-:W-:Y:S01]  /*114e0*/  SHFL.IDX PT, R14, R0, 0x3, 0x181f ;  /* 0x00781f00000e7f89 */ /* 0x000fe200000e0000 */
[----:B------:R-:W-:Y:S01]  /*114f0*/  @P2 LOP3.LUT R16, R16, 0x100, RZ, 0xfc, !PT ;  /* 0x0000010010102812 */ /* 0x000fe200078efcff */
[----:B-1----:R-:W-:Y:S01]  /*11500*/  @!P2 IMAD.X R2, RZ, RZ, R2, P1 ;  /* 0x000000ffff02a224 */ /* 0x002fe200008e0602 */
[----:B------:R-:W-:Y:S02]  /*11510*/  @!P3 LEA R10, R24, UR44, 0x1 ;  /* 0x0000002c180abc11 */ /* 0x000fe4000f8e08ff */
[----:B--2---:R-:W-:Y:S02]  /*11520*/  @!P3 LEA R7, P1, R22, R7, 0x1 ;  /* 0x000000071607b211 */ /* 0x004fe400078208ff */
[----:B------:R-:W-:-:S02]  /*11530*/  @!P2 LOP3.LUT R3, R3, R2, RZ, 0x3c, !PT ;  /* 0x000000020303a212 */ /* 0x000fc400078e3cff */
[----:B------:R-:W-:Y:S01]  /*11540*/  LOP3.LUT R16, R16, 0xffffff7f, RZ, 0xc0, !PT ;  /* 0xffffff7f10107812 */ /* 0x000fe200078ec0ff */
[----:B---3--:R-:W-:Y:S01]  /*11550*/  @!P3 IMAD.X R9, RZ, RZ, R9, P1 ;  /* 0x000000ffff09b224 */ /* 0x008fe200008e0609 */
[C---:B------:R-:W-:Y:S02]  /*11560*/  @!P2 LOP3.LUT R2, R3.reuse, R2, RZ, 0x3c, !PT ;  /* 0x000000020302a212 */ /* 0x040fe400078e3cff */
[----:B------:R-:W-:Y:S02]  /*11570*/  @P3 LOP3.LUT R16, R16, 0x80, RZ, 0xfc, !PT ;  /* 0x0000008010103812 */ /* 0x000fe400078efcff */
[----:B------:R-:W-:Y:S02]  /*11580*/  @!P2 LOP3.LUT R3, R3, R2, RZ, 0x3c, !PT ;  /* 0x000000020303a212 */ /* 0x000fe400078e3cff */
[----:B------:R-:W-:-:S03]  /*11590*/  LOP3.LUT R16, R16, 0xffffffbf, RZ, 0xc0, !PT ;  /* 0xffffffbf10107812 */ /* 0x000fc600078ec0ff */
[----:B------:R0:W-:Y:S04]  /*115a0*/  @!P2 LDGSTS.E.BYPASS.LTC128B.128 [R8+0x20400], desc[UR36][R2.64], !P0 ;  /* 0x204000000208afae */ /* 0x0001e8000c101d64 */
        /* <DEDUP_REMOVED lines=15> */
.L_x_7556:
        /* <DEDUP_REMOVED lines=24> */
[----:B------:R-:W-:Y:S01]  /*11820*/  MOV R4, UR6 ;  /* 0x0000000600047c02 */ /* 0x000fe20008000f00 */
[----:B------:R-:W-:Y:S01]  /*11830*/  IMAD.U32 R5, RZ, RZ, UR7 ;  /* 0x00000007ff057e24 */ /* 0x000fe2000f8e00ff */
        /* <DEDUP_REMOVED lines=10> */
.L_x_7497:
[----:B------:R-:W-:Y:S01]  /*118e0*/  UISETP.NE.AND UP0, UPT, UR47, URZ, UPT ;  /* 0x0000003f2f00728c */ /* 0x000fe2000bf05270 */
[----:B------:R-:W-:Y:S01]  /*118f0*/  R2UR UR6, R23 ;  /* 0x00000000170672ca */ /* 0x000fe200000e0000 */
[----:B------:R-:W-:Y:S01]  /*11900*/  ULDC.64 UR8, c[0x0][0x3d8] ;  /* 0x0000f60000087ab9 */ /* 0x000fe20000000a00 */
[----:B------:R-:W-:Y:S01]  /*11910*/  IMAD.MOV.U32 R2, RZ, RZ, R28 ;  /* 0x000000ffff027224 */ /* 0x000fe200078e001c */
[----:B------:R-:W-:Y:S01]  /*11920*/  ULDC UR7, c[0x0][0x448] ;  /* 0x0001120000077ab9 */ /* 0x000fe20000000800 */
[C---:B------:R-:W-:Y:S02]  /*11930*/  LOP3.LUT R20, R22.reuse, 0x180, RZ, 0xfc, !PT ;  /* 0x0000018016147812 */ /* 0x040fe400078efcff */
[----:B------:R-:W-:Y:S02]  /*11940*/  PLOP3.LUT P0, PT, PT, PT, UP0, 0x80, 0x0 ;  /* 0x000000000000781c */ /* 0x000fe40003f0f008 */
[----:B------:R-:W-:Y:S02]  /*11950*/  LOP3.LUT R21, R22, 0x80, RZ, 0xfc, !PT ;  /* 0x0000008016157812 */ /* 0x000fe400078efcff */
[----:B------:R-:W-:Y:S01]  /*11960*/  @UP0 ULDC UR4, c[0x0][0x44c] ;  /* 0x0001130000040ab9 */ /* 0x000fe20000000800 */
[----:B------:R-:W-:-:S02]  /*11970*/  LOP3.LUT R16, R16, 0xfffff7ff, RZ, 0xc0, !PT ;  /* 0xfffff7ff10107812 */ /* 0x000fc400078ec0ff */
[----:B------:R-:W-:-:S04]  /*11980*/  UIMAD UR6, UR6, UR8, URZ ;  /* 0x00000008060672a4 */ /* 0x000fc8000f8e023f */
[----:B------:R-:W-:Y:S02]  /*11990*/  UIMAD UR6, UR39, UR9, UR6 ;  /* 0x00000009270672a4 */ /* 0x000fe4000f8e0206 */
[----:B------:R-:W-:Y:S01]  /*119a0*/  @P0 IMAD.HI.U32 R0, R28, UR4, RZ ;  /* 0x000000041c000c27 */ /* 0x000fe2000f8e00ff */
[----:B------:R-:W-:Y:S01]  /*119b0*/  PLOP3.LUT P0, PT, PT, PT, UP0, 0x80, 0x0 ;  /* 0x000000000000781c */ /* 0x000fe20003f0f008 */
[----:B------:R-:W-:-:S12]  /*119c0*/  @UP0 ULDC UR4, c[0x0][0x450] ;  /* 0x0001140000040ab9 */ /* 0x000fd80000000800 */
[----:B------:R-:W-:Y:S01]  /*119d0*/  @P0 SHF.R.U32.HI R2, RZ, UR4, R0 ;  /* 0x00000004ff020c19 */ /* 0x000fe20008011600 */
[----:B------:R-:W-:-:S03]  /*119e0*/  UIMAD.WIDE.U32 UR4, UR39, UR8, URZ ;  /* 0x00000008270472a5 */ /* 0x000fc6000f8e003f */
[----:B------:R-:W-:Y:S01]  /*119f0*/  ULDC.64 UR8, c[0x0][0x3e0] ;  /* 0x0000f80000087ab9 */ /* 0x000fe20000000a00 */
[----:B------:R-:W-:Y:S01]  /*11a00*/  UIADD3 UR5, UR5, UR6, URZ ;  /* 0x0000000605057290 */ /* 0x000fe2000fffe03f */
[--C-:B------:R-:W-:Y:S01]  /*11a10*/  IMAD.MOV R5, RZ, RZ, -R2.reuse ;  /* 0x000000ffff057224 */ /* 0x100fe200078e0a02 */
[----:B------:R-:W-:Y:S01]  /*11a20*/  UIMAD UR6, UR49, UR8, URZ ;  /* 0x00000008310672a4 */ /* 0x000fe2000f8e023f */
[----:B------:R-:W-:Y:S01]  /*11a30*/  SHF.R.S32.HI R0, RZ, 0x1f, R2 ;  /* 0x0000001fff007819 */ /* 0x000fe20000011402 */
[----:B------:R-:W-:Y:S01]  /*11a40*/  UIMAD.WIDE.U32 UR4, UR45, UR8, UR4 ;  /* 0x000000082d0472a5 */ /* 0x000fe2000f8e0004 */
[----:B------:R-:W-:Y:S01]  /*11a50*/  IMAD R5, R5, UR7, R28 ;  /* 0x0000000705057c24 */ /* 0x000fe2000f8e021c */
[----:B------:R-:W-:-:S03]  /*11a60*/  UIMAD UR6, UR45, UR9, UR6 ;  /* 0x000000092d0672a4 */ /* 0x000fc6000f8e0206 */
[----:B------:R-:W-:Y:S01]  /*11a70*/  ULDC.64 UR8, c[0x0][0x3d0] ;  /* 0x0000f40000087ab9 */ /* 0x000fe20000000a00 */
[----:B------:R-:W-:Y:S01]  /*11a80*/  UIADD3 UR5, UR5, UR6, URZ ;  /* 0x0000000605057290 */ /* 0x000fe2000fffe03f */
[----:B------:R-:W-:Y:S01]  /*11a90*/  IMAD R3, R0, UR8, RZ ;  /* 0x0000000800037c24 */ /* 0x000fe2000f8e02ff */
[----:B------:R-:W-:Y:S01]  /*11aa0*/  SHF.R.S32.HI R0, RZ, 0x1f, R5 ;  /* 0x0000001fff007819 */ /* 0x000fe20000011405 */
[----:B------:R-:W-:Y:S02]  /*11ab0*/  IMAD.U32 R9, RZ, RZ, UR8 ;  /* 0x00000008ff097e24 */ /* 0x000fe4000f8e00ff */
[C---:B------:R-:W-:Y:S02]  /*11ac0*/  IMAD R7, R2.reuse, UR9, R3 ;  /* 0x0000000902077c24 */ /* 0x040fe4000f8e0203 */
[----:B------:R-:W-:Y:S01]  /*11ad0*/  IMAD.WIDE.U32 R2, R2, R9, UR4 ;  /* 0x0000000402027e25 */ /* 0x000fe2000f8e0009 */
        /* <DEDUP_REMOVED lines=10> */
[----:B------:R-:W-:Y:S02]  /*11b80*/  LEA.HI.X R4, R2, UR5, R3, 0x1, P0 ;  /* 0x0000000502047c11 */ /* 0x000fe400080f0c03 */
[----:B------:R-:W-:-:S02]  /*11b90*/  ISETP.GE.AND P0, PT, R20, UR4, PT ;  /* 0x0000000414007c0c */ /* 0x000fc4000bf06270 */
[----:B------:R-:W-:Y:S02]  /*11ba0*/  LOP3.LUT R20, R22, 0x40, RZ, 0xfc, !PT ;  /* 0x0000004016147812 */ /* 0x000fe400078efcff */
[----:B------:R-:W-:Y:S02]  /*11bb0*/  ISETP.GE.AND P4, PT, R21, UR4, PT ;  /* 0x0000000415007c0c */ /* 0x000fe4000bf86270 */
[----:B------:R-:W-:Y:S02]  /*11bc0*/  ISETP.GE.AND P5, PT, R20, UR4, PT ;  /* 0x0000000414007c0c */ /* 0x000fe4000bfa6270 */
[----:B------:R-:W-:Y:S02]  /*11bd0*/  LOP3.LUT R20, R22, 0xc0, RZ, 0xfc, !PT ;  /* 0x000000c016147812 */ /* 0x000fe400078efcff */
[----:B------:R-:W-:Y:S02]  /*11be0*/  SEL R2, RZ, 0x1, P1 ;  /* 0x00000001ff027807 */ /* 0x000fe40000800000 */
[----:B------:R-:W-:-:S02]  /*11bf0*/  SEL R3, RZ, 0x4, P4 ;  /* 0x00000004ff037807 */ /* 0x000fc40002000000 */
[----:B------:R-:W-:Y:S02]  /*11c00*/  SEL R7, RZ, 0x2, P5 ;  /* 0x00000002ff077807 */ /* 0x000fe40002800000 */
[----:B------:R-:W-:Y:S02]  /*11c10*/  ISETP.GE.AND P2, PT, R36, UR4, PT ;  /* 0x0000000424007c0c */ /* 0x000fe4000bf46270 */
[----:B------:R-:W-:Y:S02]  /*11c20*/  ISETP.GE.AND P3, PT, R20, UR4, PT ;  /* 0x0000000414007c0c */ /* 0x000fe4000bf66270 */
[----:B------:R-:W-:Y:S02]  /*11c30*/  IADD3 R7, R3, R7, R2 ;  /* 0x0000000703077210 */ /* 0x000fe40007ffe002 */
[----:B------:R-:W-:Y:S02]  /*11c40*/  @P1 LOP3.LUT R16, R16, 0x800, RZ, 0xfc, !PT ;  /* 0x0000080010101812 */ /* 0x000fe400078efcff */
[----:B------:R-:W-:-:S02]  /*11c50*/  SEL R2, RZ, 0x10, P2 ;  /* 0x00000010ff027807 */ /* 0x000fc40001000000 */
[----:B------:R-:W-:Y:S02]  /*11c60*/  SEL R3, RZ, 0x8, P3 ;  /* 0x00000008ff037807 */ /* 0x000fe40001800000 */
[----:B------:R-:W-:Y:S02]  /*11c70*/  ISETP.GE.AND P1, PT, R35, UR4, PT ;  /* 0x0000000423007c0c */ /* 0x000fe4000bf26270 */
[----:B------:R-:W-:Y:S02]  /*11c80*/  SEL R5, RZ, 0x40, P0 ;  /* 0x00000040ff057807 */ /* 0x000fe40000000000 */
[----:B------:R-:W-:Y:S02]  /*11c90*/  IADD3 R3, R2, R7, R3 ;  /* 0x0000000702037210 */ /* 0x000fe40007ffe003 */
[----:B------:R-:W-:Y:S01]  /*11ca0*/  ISETP.GE.AND P0, PT, R37, UR4, PT ;  /* 0x0000000425007c0c */ /* 0x000fe2000bf06270 */
[----:B------:R-:W-:Y:S01]  /*11cb0*/  UMOV UR4, 0xffffffff ;  /* 0xffffffff00047882 */ /* 0x000fe20000000000 */
[----:B------:R-:W-:-:S02]  /*11cc0*/  SEL R2, RZ, 0x20, P1 ;  /* 0x00000020ff027807 */ /* 0x000fc40000800000 */
[----:B------:R-:W-:Y:S02]  /*11cd0*/  SEL R6, RZ, 0x80, P0 ;  /* 0x00000080ff067807 */ /* 0x000fe40000000000 */
        /* <DEDUP_REMOVED lines=10> */
[C---:B------:R-:W-:Y:S02]  /*11d80*/  LOP3.LUT P0, RZ, R16.reuse, 0x800, RZ, 0xc0, !PT ;  /* 0x0000080010ff7812 */ /* 0x040fe4000780c0ff */
[----:B------:R-:W-:Y:S02]  /*11d90*/  @!P6 LOP3.LUT R2, R5, 0x40, RZ, 0xc0, !PT ;  /* 0x000000400502e812 */ /* 0x000fe400078ec0ff */
[----:B------:R-:W-:Y:S02]  /*11da0*/  @!P6 MOV R3, R21 ;  /* 0x000000150003e202 */ /* 0x000fe40000000f00 */
        /* <DEDUP_REMOVED lines=71> */
.L_x_7566:
        /* <DEDUP_REMOVED lines=24> */
.L_x_7500:
[----:B------:R-:W-:Y:S05]  /*123a0*/  BSYNC B0 ;  /* 0x0000000000007941 */ /* 0x000fea0003800000 */
.L_x_7499:
        /* <DEDUP_REMOVED lines=9> */
.L_x_7567:
[----:B------:R-:W-:-:S13]  /*12440*/  LOP3.LUT P0, RZ, R16, 0x400, RZ, 0xc0, !PT ;  /* 0x0000040010ff7812 */ /* 0x000fda000780c0ff */
[----:B------:R-:W-:Y:S05]  /*12450*/  @!P0 BRA `(.L_x_7502) ;  /* 0x0000000000048947 */ /* 0x000fea0003800000 */
[----:B------:R-:W-:Y:S01]  /*12460*/  BPT.TRAP 0x1 ;  /* 0x000000040000795c */ /* 0x000fe20000300000 */
.L_x_7502:
[----:B------:R-:W2:Y:S02]  /*12470*/  SYNCS.PHASECHK.TRANS64.TRYWAIT P0, [UR44+0x38860], R0 ;  /* 0x03886000ff0075a7 */ /* 0x000ea4000800016c */
[----:B--2---:R-:W-:Y:S05]  /*12480*/  @!P0 BRA `(.L_x_7503) ;  /* 0x0000003000948947 */ /* 0x004fea0003800000 */
.L_x_7568:
[----:B------:R-:W-:Y:S01]  /*12490*/  ULDC.64 UR4, c[0x0][0x328] ;  /* 0x0000ca0000047ab9 */ /* 0x000fe20000000a00 */
[----:B------:R-:W-:Y:S01]  /*124a0*/  ULDC.64 UR6, c[0x0][0x338] ;  /* 0x0000ce0000067ab9 */ /* 0x000fe20000000a00 */
[----:B0-----:R-:W-:Y:S02]  /*124b0*/  IMAD R0, R33, UR4, RZ ;  /* 0x0000000421007c24 */ /* 0x001fe4000f8e02ff */
[----:B-1----:R-:W-:Y:S01]  /*124c0*/  IMAD.WIDE.U32 R2, R19, UR4, RZ ;  /* 0x0000000413027c25 */ /* 0x002fe2000f8e00ff */
        /* <DEDUP_REMOVED lines=101> */
.L_x_7578:
        /* <DEDUP_REMOVED lines=30> */
.L_x_7505:
        /* <DEDUP_REMOVED lines=10> */
[----:B------:R-:W-:Y:S01]  /*12da0*/  ULOP3.LUT UR5, URZ, UR42, URZ, 0x33, !UPT ;  /* 0x0000002a3f057292 */ /* 0x000fe2000f8e333f */
[----:B------:R-:W1:Y:S01]  /*12db0*/  S2R R6, SR_TID.X ;  /* 0x0000000000067919 */ /* 0x000e620000002100 */
[----:B------:R-:W-:Y:S01]  /*12dc0*/  UIMAD UR4, UR4, UR38, URZ ;  /* 0x00000026040472a4 */ /* 0x000fe2000f8e023f */
[----:B------:R-:W-:Y:S01]  /*12dd0*/  LOP3.LUT R28, R17, 0x80, RZ, 0xc0, !PT ;  /* 0x00000080111c7812 */ /* 0x000fe200078ec0ff */
[----:B------:R-:W-:Y:S02]  /*12de0*/  IMAD.MOV.U32 R21, RZ, RZ, 0x1 ;  /* 0x00000001ff157424 */ /* 0x000fe400078e00ff */
[----:B------:R-:W-:Y:S01]  /*12df0*/  IMAD.MOV.U32 R8, RZ, RZ, 0x1 ;  /* 0x00000001ff087424 */ /* 0x000fe200078e00ff */
[----:B------:R-:W-:-:S02]  /*12e00*/  SHF.R.U32.HI R28, RZ, 0x3, R28 ;  /* 0x00000003ff1c7819 */ /* 0x000fc4000001161c */
[----:B------:R-:W-:-:S04]  /*12e10*/  LOP3.LUT R3, RZ, UR4, RZ, 0x33, !PT ;  /* 0x00000004ff037c12 */ /* 0x000fc8000f8e33ff */
[----:B------:R-:W-:-:S04]  /*12e20*/  VIMNMX3 R2, R2, UR5, R3, !PT ;  /* 0x0000000502027c0f */ /* 0x000fc8000f800103 */
[----:B------:R-:W-:Y:S01]  /*12e30*/  IADD3 R22, -R2, -0x2, RZ ;  /* 0xfffffffe02167810 */ /* 0x000fe20007ffe1ff */
[----:B0-----:R-:W-:Y:S01]  /*12e40*/  IMAD.SHL.U32 R5, R5, 0x10, RZ ;  /* 0x0000001005057824 */ /* 0x001fe200078e00ff */
[----:B-1----:R-:W-:-:S04]  /*12e50*/  LOP3.LUT R6, R6, 0x7f, RZ, 0xc0, !PT ;  /* 0x0000007f06067812 */ /* 0x002fc800078ec0ff */
[----:B------:R-:W-:Y:S02]  /*12e60*/  LOP3.LUT R5, R5, 0x70, RZ, 0xc0, !PT ;  /* 0x0000007005057812 */ /* 0x000fe400078ec0ff */
[----:B------:R-:W-:-:S04]  /*12e70*/  SHF.R.U32.HI R6, RZ, 0x3, R6 ;  /* 0x00000003ff067819 */ /* 0x000fc80000011606 */
[----:B------:R-:W-:Y:S02]  /*12e80*/  IADD3 R4, R5, R30, R6 ;  /* 0x0000001e05047210 */ /* 0x000fe40007ffe006 */
[----:B------:R-:W-:-:S03]  /*12e90*/  LOP3.LUT R30, R34, 0x40, RZ, 0xc0, !PT ;  /* 0x00000040221e7812 */ /* 0x000fc600078ec0ff */
[----:B------:R-:W-:Y:S01]  /*12ea0*/  VIADD R9, R4, 0xffffff40 ;  /* 0xffffff4004097836 */ /* 0x000fe20000000000 */
[----:B------:R-:W-:-:S03]  /*12eb0*/  SHF.R.U32.HI R30, RZ, 0x2, R30 ;  /* 0x00000002ff1e7819 */ /* 0x000fc6000001161e */
[----:B------:R-:W-:-:S07]  /*12ec0*/  IMAD R9, R2, -0x40, R9 ;  /* 0xffffffc002097824 */ /* 0x000fce00078e0209 */
.L_x_7521:
        /* <DEDUP_REMOVED lines=22> */
.L_x_7508:
[----:B------:R-:W-:Y:S05]  /*13030*/  BSYNC B1 ;  /* 0x0000000000017941 */ /* 0x000fea0003800000 */
.L_x_7507:
[----:B------:R-:W-:-:S13]  /*13040*/  LOP3.LUT P0, RZ, R16, 0x400, RZ, 0xc0, !PT ;  /* 0x0000040010ff7812 */ /* 0x000fda000780c0ff */
[----:B------:R-:W-:Y:S05]  /*13050*/  @!P0 BRA `(.L_x_7509) ;  /* 0x0000000000048947 */ /* 0x000fea0003800000 */
[----:B------:R-:W-:Y:S01]  /*13060*/  BPT.TRAP 0x1 ;  /* 0x000000040000795c */ /* 0x000fe20000300000 */
.L_x_7509:
[----:B------:R-:W-:Y:S01]  /*13070*/  LEA R10, R8, UR44, 0x3 ;  /* 0x0000002c080a7c11 */ /* 0x000fe2000f8e18ff */
[----:B------:R-:W-:Y:S01]  /*13080*/  BSSY B1, `(.L_x_7510) ;  /* 0x0000004000017945 */ /* 0x000fe20003800000 */
[----:B------:R-:W-:-:S04]  /*13090*/  SHF.L.U32 R20, R21, 0x1f, RZ ;  /* 0x0000001f15147819 */ /* 0x000fc800000006ff */
[----:B------:R-:W1:Y:S02]  /*130a0*/  SYNCS.PHASECHK.TRANS64.TRYWAIT P0, [R10+URZ+0x38840], R20 ;  /* 0x038840140a0075a7 */ /* 0x000e64000800017f */
[----:B-1----:R-:W-:Y:S05]  /*130b0*/  @!P0 BRA `(.L_x_7511) ;  /* 0x0000002c00b08947 */ /* 0x002fea0003800000 */
.L_x_7579:
[----:B------:R-:W-:Y:S05]  /*130c0*/  BSYNC B1 ;  /* 0x0000000000017941 */ /* 0x000fea0003800000 */
.L_x_7510:
[----:B------:R-:W-:Y:S01]  /*130d0*/  ULDC UR4, c[0x0][0x430] ;  /* 0x00010c0000047ab9 */ /* 0x000fe20000000800 */
[----:B-----5:R-:W-:Y:S01]  /*130e0*/  SHF.R.S32.HI R18, RZ, 0x1f, R6 ;  /* 0x0000001fff127819 */ /* 0x020fe20000011406 */
[----:B------:R-:W-:Y:S01]  /*130f0*/  UIADD3 UR4, -UR4, URZ, URZ ;  /* 0x0000003f04047290 */ /* 0x000fe2000fffe13f */
[----:B------:R-:W-:Y:S02]  /*13100*/  R2UR UR6, R23 ;  /* 0x00000000170672ca */ /* 0x000fe400000e0000 */
[----:B------:R-:W-:Y:S02]  /*13110*/  LOP3.LUT P1, RZ, R16, 0x1, RZ, 0xc0, !PT ;  /* 0x0000000110ff7812 */ /* 0x000fe4000782c0ff */
[----:B------:R-:W-:Y:S01]  /*13120*/  LEA R17, R8, R24, 0xc ;  /* 0x0000001808117211 */ /* 0x000fe200078e60ff */
        /* <DEDUP_REMOVED lines=41> */
.L_x_7589:
        /* <DEDUP_REMOVED lines=8> */
.L_x_7513:
        /* <DEDUP_REMOVED lines=10> */
.L_x_7514:
[----:B------:R2:W-:Y:S01]  /*134e0*/  SYNCS.ARRIVE.TRANS64.A1T0 RZ, [R10+URZ+0x38830], RZ ;  /* 0x038830ff0aff79a7 */ /* 0x0005e2000810003f */
[----:B------:R-:W-:Y:S05]  /*134f0*/  @!P2 BRA `(.L_x_7515) ;  /* 0x000000000004a947 */ /* 0x000fea0003800000 */
[----:B------:R-:W-:Y:S01]  /*13500*/  BPT.TRAP 0x1 ;  /* 0x000000040000795c */ /* 0x000fe20000300000 */
.L_x_7515:
[----:B------:R-:W3:Y:S01]  /*13510*/  SYNCS.PHASECHK.TRANS64.TRYWAIT P0, [R10+URZ+0x38860], R20 ;  /* 0x038860140a0075a7 */ /* 0x000ee2000800017f */
[----:B------:R-:W-:Y:S04]  /*13520*/  BSSY B1, `(.L_x_7516) ;  /* 0x0000002000017945 */ /* 0x000fe80003800000 */
[----:B---3--:R-:W-:Y:S05]  /*13530*/  @!P0 BRA `(.L_x_7517) ;  /* 0x0000002c00b08947 */ /* 0x008fea0003800000 */
.L_x_7590:
[----:B------:R-:W-:Y:S05]  /*13540*/  BSYNC B1 ;  /* 0x0000000000017941 */ /* 0x000fea0003800000 */
.L_x_7516:
        /* <DEDUP_REMOVED lines=77> */
.L_x_7600:
        /* <DEDUP_REMOVED lines=20> */
.L_x_7519:
        /* <DEDUP_REMOVED lines=10> */
.L_x_7520:
        /* <DEDUP_REMOVED lines=10> */
.L_x_7506:
[----:B------:R-:W-:Y:S05]  /*13ca0*/  BSYNC B0 ;  /* 0x0000000000007941 */ /* 0x000fea0003800000 */
.L_x_7485:
[----:B------:R-:W0:Y:S01]  /*13cb0*/  S2R R3, SR_CgaCtaId ;  /* 0x0000000000037919 */ /* 0x000e220000008800 */
[----:B------:R-:W-:Y:S01]  /*13cc0*/  MOV R0, 0x400 ;  /* 0x0000040000007802 */ /* 0x000fe20000000f00 */
[----:B------:R-:W-:Y:S01]  /*13cd0*/  BSSY B0, `(.L_x_7522) ;  /* 0x0000005000007945 */ /* 0x000fe20003800000 */
[----:B------:R-:W-:Y:S02]  /*13ce0*/  SHF.L.U32 R4, R4, 0x1f, RZ ;  /* 0x0000001f04047819 */ /* 0x000fe400000006ff */
[----:B0-----:R-:W-:-:S04]  /*13cf0*/  LEA R5, R3, R0, 0x18 ;  /* 0x0000000003057211 */ /* 0x001fc800078ec0ff */
[----:B------:R-:W0:Y:S02]  /*13d00*/  SYNCS.PHASECHK.TRANS64.TRYWAIT P0, [R5+URZ+0x38820], R4 ;  /* 0x03882004050075a7 */ /* 0x000e24000800017f */
[----:B0-----:R-:W-:Y:S05]  /*13d10*/  @!P0 BRA `(.L_x_7523) ;  /* 0x0000002c00908947 */ /* 0x001fea0003800000 */
.L_x_7601:
[----:B------:R-:W-:Y:S05]  /*13d20*/  BSYNC B0 ;  /* 0x0000000000007941 */ /* 0x000fea0003800000 */
.L_x_7522:
[----:B------:R-:W-:-:S03]  /*13d30*/  UMOV UR4, 0xffffffff ;  /* 0xffffffff00047882 */ /* 0x000fc60000000000 */
[----:B------:R-:W-:Y:S05]  /*13d40*/  BRA.DIV UR4, `(.L_x_7524) ;  /* 0x0000002e04987947 */ /* 0x000fea000b800000 */
[----:B------:R-:W1:Y:S02]  /*13d50*/  S2R R0, SR_TID.X ;  /* 0x0000000000007919 */ /* 0x000e640000002100 */
[----:B-1----:R-:W-:-:S04]  /*13d60*/  SHF.R.U32.HI R0, RZ, 0x5, R0 ;  /* 0x00000005ff007819 */ /* 0x002fc80000011600 */
[----:B------:R-:W-:-:S05]  /*13d70*/  LOP3.LUT R0, R0, 0x3, RZ, 0xc0, !PT ;  /* 0x0000000300007812 */ /* 0x000fca00078ec0ff */
[----:B------:R1:W3:Y:S02]  /*13d80*/  SHFL.IDX PT, R14, R0, RZ, 0x1f ;  /* 0x00001fff000e7589 */ /* 0x0002e400000e0000 */
.L_x_7604:
[----:B---3--:R-:W-:-:S13]  /*13d90*/  ISETP.NE.AND P0, PT, R14, RZ, PT ;  /* 0x000000ff0e00720c */ /* 0x008fda0003f05270 */
[----:B------:R-:W-:Y:S05]  /*13da0*/  @P0 BRA `(.L_x_7433) ;  /* 0x0000000000900947 */ /* 0x000fea0003800000 */
[----:B------:R-:W-:-:S03]  /*13db0*/  UMOV UR4, 0xffffffff ;  /* 0xffffffff00047882 */ /* 0x000fc60000000000 */
[----:B------:R-:W-:Y:S05]  /*13dc0*/  BRA.DIV UR4, `(.L_x_7525) ;  /* 0x0000002e04ac7947 */ /* 0x000fea000b800000 */
[----:B------:R-:W-:-:S13]  /*13dd0*/  ELECT P6, URZ, PT ;  /* 0x00000000003f782f */ /* 0x000fda00038c0000 */
.L_x_7607:
[----:B------:R-:W-:Y:S05]  /*13de0*/  @!P6 BRA `(.L_x_7433) ;  /* 0x000000000080e947 */ /* 0x000fea0003800000 */
[----:B-1----:R-:W3:Y:S02]  /*13df0*/  LDL R0, [R1+0x4] ;  /* 0x0000040001007983 */ /* 0x002ee40000100800 */
[----:B---3--:R-:W-:-:S13]  /*13e00*/  R2UR UR4, R0 ;  /* 0x00000000000472ca */ /* 0x008fda00000e0000 */
[----:B------:R-:W-:-:S06]  /*13e10*/  ULOP3.LUT UR4, UR4, 0x2, URZ, 0xfc, !UPT ;  /* 0x0000000204047892 */ /* 0x000fcc000f8efc3f */
[----:B------:R-:W-:-:S04]  /*13e20*/  MOV R0, UR4 ;  /* 0x0000000400007c02 */ /* 0x000fc80008000f00 */
[----:B------:R-:W-:-:S13]  /*13e30*/  ISETP.NE.AND P0, PT, R0, 0x3, PT ;  /* 0x000000030000780c */ /* 0x000fda0003f05270 */
[----:B------:R-:W-:Y:S05]  /*13e40*/  @!P0 BRA `(.L_x_7526) ;  /* 0x0000000000048947 */ /* 0x000fea0003800000 */
[----:B------:R-:W-:Y:S01]  /*13e50*/  BPT.TRAP 0x1 ;  /* 0x000000040000795c */ /* 0x000fe20000300000 */
.L_x_7526:
[C---:B------:R-:W-:Y:S01]  /*13e60*/  IMAD R3, R8.reuse, 0x8, R5 ;  /* 0x0000000808037824 */ /* 0x040fe200078e0205 */
[----:B------:R-:W-:Y:S01]  /*13e70*/  SHF.L.U32 R2, R21, 0x1f, RZ ;  /* 0x0000001f15027819 */ /* 0x000fe200000006ff */
[----:B------:R-:W-:-:S03]  /*13e80*/  VIADD R8, R8, 0x1 ;  /* 0x0000000108087836 */ /* 0x000fc60000000000 */
[----:B------:R-:W1:Y:S02]  /*13e90*/  SYNCS.PHASECHK.TRANS64.TRYWAIT P1, [R3+URZ+0x38840], R2 ;  /* 0x03884002030075a7 */ /* 0x000e64000802017f */
[----:B------:R-:W-:-:S04]  /*13ea0*/  ISETP.NE.AND P2, PT, R8, 0x2, PT ;  /* 0x000000020800780c */ /* 0x000fc80003f45270 */
[----:B------:R-:W-:Y:S01]  /*13eb0*/  SEL R0, RZ, 0x1, P2 ;  /* 0x00000001ff007807 */ /* 0x000fe20001000000 */
[----:B-1----:R-:W-:Y:S08]  /*13ec0*/  @!P1 BRA `(.L_x_7527) ;  /* 0x0000002c008c9947 */ /* 0x002ff00003800000 */
.L_x_7608:
[----:B------:R-:W-:Y:S02]  /*13ed0*/  SEL R8, R8, RZ, P2 ;  /* 0x000000ff08087207 */ /* 0x000fe40001000000 */
[----:B------:R-:W-:Y:S01]  /*13ee0*/  LOP3.LUT R0, R21, R0, RZ, 0x3c, !PT ;  /* 0x0000000015007212 */ /* 0x000fe200078e3cff */
[----:B------:R-:W-:Y:S06]  /*13ef0*/  @!P0 BRA `(.L_x_7528) ;  /* 0x0000000000048947 */ /* 0x000fec0003800000 */
[----:B------:R-:W-:Y:S01]  /*13f00*/  BPT.TRAP 0x1 ;  /* 0x000000040000795c */ /* 0x000fe20000300000 */
.L_x_7528:
[----:B0-----:R-:W-:Y:S01]  /*13f10*/  IMAD R5, R8, 0x8, R5 ;  /* 0x0000000808057824 */ /* 0x001fe200078e0205 */
[----:B------:R-:W-:-:S04]  /*13f20*/  SHF.L.U32 R0, R0, 0x1f, RZ ;  /* 0x0000001f00007819 */ /* 0x000fc800000006ff */
[----:B------:R-:W0:Y:S02]  /*13f30*/  SYNCS.PHASECHK.TRANS64.TRYWAIT P1, [R5+URZ+0x38840], R0 ;  /* 0x03884000050075a7 */ /* 0x000e24000802017f */
[----:B0-----:R-:W-:Y:S05]  /*13f40*/  @!P1 BRA `(.L_x_7529) ;  /* 0x0000002c00809947 */ /* 0x001fea0003800000 */
.L_x_7609:
[----:B------:R-:W-:Y:S05]  /*13f50*/  @!P0 BRA `(.L_x_7530) ;  /* 0x0000000000048947 */ /* 0x000fea0003800000 */
[----:B------:R-:W-:Y:S01]  /*13f60*/  BPT.TRAP 0x1 ;  /* 0x000000040000795c */ /* 0x000fe20000300000 */
.L_x_7530:
[----:B------:R-:W3:Y:S02]  /*13f70*/  SYNCS.PHASECHK.TRANS64.TRYWAIT P1, [R3+URZ+0x38860], R2 ;  /* 0x03886002030075a7 */ /* 0x000ee4000802017f */
[----:B---3--:R-:W-:Y:S05]  /*13f80*/  @!P1 BRA `(.L_x_7531) ;  /* 0x0000002c00849947 */ /* 0x008fea0003800000 */
.L_x_7610:
[----:B------:R-:W-:Y:S05]  /*13f90*/  @!P0 BRA `(.L_x_7532) ;  /* 0x0000000000048947 */ /* 0x000fea0003800000 */
[----:B------:R-:W-:Y:S01]  /*13fa0*/  BPT.TRAP 0x1 ;  /* 0x000000040000795c */ /* 0x000fe20000300000 */
.L_x_7532:
[----:B----4-:R4:W0:Y:S02]  /*13fb0*/  SYNCS.PHASECHK.TRANS64.TRYWAIT P0, [R5+URZ+0x38860], R0 ;  /* 0x03886000050075a7 */ /* 0x010824000800017f */
[----:B0-----:R-:W-:Y:S05]  /*13fc0*/  @!P0 NANOSLEEP.SYNCS 0x989680 ;  /* 0x009896800000895d */ /* 0x001fea0003900000 */
[----:B------:R-:W0:Y:S02]  /*13fd0*/  @!P0 SYNCS.PHASECHK.TRANS64 P0, [R5+URZ+0x38860], R0 ;  /* 0x03886000050085a7 */ /* 0x000e24000800007f */
[----:B0-----:R-:W-:Y:S05]  /*13fe0*/  @!P0 BRA `(.L_x_7532) ;  /* 0xfffffffc00f08947 */ /* 0x001fea000383ffff */
.L_x_7433:
[----:B------:R-:W-:Y:S05]  /*13ff0*/  BSYNC B6 ;  /* 0x0000000000067941 */ /* 0x000fea0003800000 */
.L_x_7430:
[----:B------:R-:W-:Y:S05]  /*14000*/  EXIT ;  /* 0x000000000000794d */ /* 0x000fea0003800000 */
.L_x_7443:
[----:B0-----:R0:W1:Y:S02]  /*14010*/  SYNCS.PHASECHK.TRANS64.TRYWAIT P0, [R198+URZ+0x38800], R5 ;  /* 0x03880005c60075a7 */ /* 0x001064000800017f */
[----:B-1----:R-:W-:Y:S05]  /*14020*/  @!P0 NANOSLEEP.SYNCS 0x989680 ;  /* 0x009896800000895d */ /* 0x002fea0003900000 */
[----:B------:R-:W1:Y:S02]  /*14030*/  @!P0 SYNCS.PHASECHK.TRANS64 P0, [R198+URZ+0x38800], R5 ;  /* 0x03880005c60085a7 */ /* 0x000e64000800007f */
[----:B-1----:R-:W-:Y:S05]  /*14040*/  @!P0 BRA `(.L_x_7443) ;  /* 0xfffffffc00f08947 */ /* 0x002fea000383ffff */
[----:B------:R-:W-:Y:S05]  /*14050*/  BRA `(.L_x_7533) ;  /* 0xfffffef400887947 */ /* 0x000fea000383ffff */
.L_x_7447:
[----:B--2---:R2:W3:Y:S02]  /*14060*/  SYNCS.PHASECHK.TRANS64.TRYWAIT P1, [R198+URZ+0x38830], R5 ;  /* 0x03883005c60075a7 */ /* 0x0044e4000802017f */
[----:B---3--:R-:W-:Y:S05]  /*14070*/  @!P1 NANOSLEEP.SYNCS 0x989680 ;  /* 0x009896800000995d */ /* 0x008fea0003900000 */
[----:B------:R-:W3:Y:S02]  /*14080*/  @!P1 SYNCS.PHASECHK.TRANS64 P1, [R198+URZ+0x38830], R5 ;  /* 0x03883005c60095a7 */ /* 0x000ee4000802007f */
[----:B---3--:R-:W-:Y:S05]  /*14090*/  @!P1 BRA `(.L_x_7447) ;  /* 0xfffffffc00f09947 */ /* 0x008fea000383ffff */
[----:B------:R-:W-:Y:S05]  /*140a0*/  BRA `(.L_x_7446) ;  /* 0xfffffef400d47947 */ /* 0x000fea000383ffff */
.L_x_7448:
[----:B---3--:R3:W4:Y:S02]  /*140b0*/  SYNCS.PHASECHK.TRANS64.TRYWAIT P1, [R198+URZ+0x38810], R5 ;  /* 0x03881005c60075a7 */ /* 0x008724000802017f */
[----:B----4-:R-:W-:Y:S05]  /*140c0*/  @!P1 NANOSLEEP.SYNCS 0x989680 ;  /* 0x009896800000995d */ /* 0x010fea0003900000 */
[----:B------:R-:W4:Y:S02]  /*140d0*/  @!P1 SYNCS.PHASECHK.TRANS64 P1, [R198+URZ+0x38810], R5 ;  /* 0x03881005c60095a7 */ /* 0x000f24000802007f */
[----:B----4-:R-:W-:Y:S05]  /*140e0*/  @!P1 BRA `(.L_x_7448) ;  /* 0xfffffffc00f09947 */ /* 0x010fea000383ffff */
[----:B------:R-:W-:Y:S05]  /*140f0*/  BRA `(.L_x_7534) ;  /* 0xfffffef800c47947 */ /* 0x000fea000383ffff */
.L_x_7452:
[----:B------:R0:W0:Y:S02]  /*14100*/  SYNCS.PHASECHK.TRANS64.TRYWAIT P1, [R198+URZ+0x38850], R5 ;  /* 0x03885005c60075a7 */ /* 0x000024000802017f */
[----:B0-----:R-:W-:Y:S05]  /*14110*/  @!P1 NANOSLEEP.SYNCS 0x989680 ;  /* 0x009896800000995d */ /* 0x001fea0003900000 */
[----:B------:R-:W0:Y:S02]  /*14120*/  @!P1 SYNCS.PHASECHK.TRANS64 P1, [R198+URZ+0x38850], R5 ;  /* 0x03885005c60095a7 */ /* 0x000e24000802007f */
[----:B0-----:R-:W-:Y:S05]  /*14130*/  @!P1 BRA `(.L_x_7452) ;  /* 0xfffffffc00f09947 */ /* 0x001fea000383ffff */
[----:B------:R-:W-:Y:S05]  /*14140*/  BRA `(.L_x_7451) ;  /* 0xfffffef800f07947 */ /* 0x000fea000383ffff */
.L_x_7459:
[----:B-1----:R1:W2:Y:S02]  /*14150*/  SYNCS.PHASECHK.TRANS64.TRYWAIT P1, [R201+URZ+0x38830], R204 ;  /* 0x038830ccc90075a7 */ /* 0x0022a4000802017f */
[----:B--2---:R-:W-:Y:S05]  /*14160*/  @!P1 NANOSLEEP.SYNCS 0x989680 ;  /* 0x009896800000995d */ /* 0x004fea0003900000 */
[----:B------:R-:W2:Y:S02]  /*14170*/  @!P1 SYNCS.PHASECHK.TRANS64 P1, [R201+URZ+0x38830], R204 ;  /* 0x038830ccc90095a7 */ /* 0x000ea4000802007f */
[----:B--2---:R-:W-:Y:S05]  /*14180*/  @!P1 BRA `(.L_x_7459) ;  /* 0xfffffffc00f09947 */ /* 0x004fea000383ffff */
[----:B------:R-:W-:Y:S05]  /*14190*/  BRA `(.L_x_7458) ;  /* 0xffffff2400f87947 */ /* 0x000fea000383ffff */
.L_x_7463:
[----:B---3--:R3:W4:Y:S02]  /*141a0*/  SYNCS.PHASECHK.TRANS64.TRYWAIT P1, [R201+URZ+0x38850], R204 ;  /* 0x038850ccc90075a7 */ /* 0x008724000802017f */
[----:B----4-:R-:W-:Y:S05]  /*141b0*/  @!P1 NANOSLEEP.SYNCS 0x989680 ;  /* 0x009896800000995d */ /* 0x010fea0003900000 */
[----:B------:R-:W4:Y:S02]  /*141c0*/  @!P1 SYNCS.PHASECHK.TRANS64 P1, [R201+URZ+0x38850], R204 ;  /* 0x038850ccc90095a7 */ /* 0x000f24000802007f */
[----:B----4-:R-:W-:Y:S05]  /*141d0*/  @!P1 BRA `(.L_x_7463) ;  /* 0xfffffffc00f09947 */ /* 0x010fea000383ffff */
[----:B------:R-:W-:Y:S05]  /*141e0*/  BRA `(.L_x_7462) ;  /* 0xffffff2800c47947 */ /* 0x000fea000383ffff */
.L_x_7471:
[----:B-1----:R1:W2:Y:S02]  /*141f0*/  SYNCS.PHASECHK.TRANS64.TRYWAIT P1, [R195+URZ+0x38830], R196 ;  /* 0x038830c4c30075a7 */ /* 0x0022a4000802017f */
[----:B--2---:R-:W-:Y:S05]  /*14200*/  @!P1 NANOSLEEP.SYNCS 0x989680 ;  /* 0x009896800000995d */ /* 0x004fea0003900000 */
[----:B------:R-:W2:Y:S02]  /*14210*/  @!P1 SYNCS.PHASECHK.TRANS64 P1, [R195+URZ+0x38830], R196 ;  /* 0x038830c4c30095a7 */ /* 0x000ea4000802007f */
[----:B--2---:R-:W-:Y:S05]  /*14220*/  @!P1 BRA `(.L_x_7471) ;  /* 0xfffffffc00f09947 */ /* 0x004fea000383ffff */
[----:B------:R-:W-:Y:S05]  /*14230*/  BRA `(.L_x_7470) ;  /* 0xffffff5800a07947 */ /* 0x000fea000383ffff */
.L_x_7475:
[----:B---3--:R3:W4:Y:S02]  /*14240*/  SYNCS.PHASECHK.TRANS64.TRYWAIT P1, [R195+URZ+0x38850], R196 ;  /* 0x038850c4c30075a7 */ /* 0x008724000802017f */
[----:B----4-:R-:W-:Y:S05]  /*14250*/  @!P1 NANOSLEEP.SYNCS 0x989680 ;  /* 0x009896800000995d */ /* 0x010fea0003900000 */
[----:B------:R-:W4:Y:S02]  /*14260*/  @!P1 SYNCS.PHASECHK.TRANS64 P1, [R195+URZ+0x38850], R196 ;  /* 0x038850c4c30095a7 */ /* 0x000f24000802007f */
[----:B----4-:R-:W-:Y:S05]  /*14270*/  @!P1 BRA `(.L_x_7475) ;  /* 0xfffffffc00f09947 */ /* 0x010fea000383ffff */
[----:B------:R-:W-:Y:S05]  /*14280*/  BRA `(.L_x_7474) ;  /* 0xffffff5c002c7947 */ /* 0x000fea000383ffff */
.L_x_7490:
[----:B------:R-:W-:Y:S02]  /*14290*/  IMAD.MOV.U32 R13, RZ, RZ, R23 ;  /* 0x000000ffff0d7224 */ /* 0x000fe400078e0017 */
[----:B------:R-:W-:Y:S02]  /*142a0*/  IMAD.MOV.U32 R12, RZ, RZ, RZ ;  /* 0x000000ffff0c7224 */ /* 0x000fe400078e00ff */
[----:B------:R-:W-:Y:S02]  /*142b0*/  IMAD.MOV.U32 R11, RZ, RZ, 0x1f ;  /* 0x0000001fff0b7424 */ /* 0x000fe400078e00ff */
[----:B------:R-:W-:-:S07]  /*142c0*/  IMAD.MOV.U32 R15, RZ, RZ, -0x1 ;  /* 0xffffffffff0f7424 */ /* 0x000fce00078e00ff */
[----:B------:R-:W-:Y:S05]  /*142d0*/  WARPSYNC.COLLECTIVE R15, `(.L_x_7535) ;  /* 0x000000000f087348 */ /* 0x000fea0003c00000 */
[----:B------:R0:W1:Y:S02]  /*142e0*/  SHFL.IDX P6, R14, R13, R12, R11 ;  /* 0x0000000c0d0e7389 */ /* 0x00006400000c000b */
[----:B01----:R-:W-:Y:S01]  /*142f0*/  ENDCOLLECTIVE ;  /* 0x000000000000791b */ /* 0x003fe20003800000 */
.L_x_7535:
[----:B------:R-:W-:Y:S05]  /*14300*/  BRA `(.L_x_7536) ;  /* 0xffffffc400a07947 */ /* 0x000fea000383ffff */
.L_x_7492:
[----:B0-----:R-:W-:-:S04]  /*14310*/  IMAD.U32 R3, RZ, RZ, UR44 ;  /* 0x0000002cff037e24 */ /* 0x001fc8000f8e00ff */
[----:B------:R0:W1:Y:S03]  /*14320*/  SYNCS.PHASECHK.TRANS64.TRYWAIT P0, [R3+URZ+0x38840], R0 ;  /* 0x03884000030075a7 */ /* 0x000066000800017f */
[----:B-1----:R-:W-:Y:S05]  /*14330*/  @!P0 NANOSLEEP.SYNCS 0x989680 ;  /* 0x009896800000895d */ /* 0x002fea0003900000 */
[----:B------:R-:W1:Y:S02]  /*14340*/  @!P0 SYNCS.PHASECHK.TRANS64 P0, [R3+URZ+0x38840], R0 ;  /* 0x03884000030085a7 */ /* 0x000e64000800007f */
[----:B-1----:R-:W-:Y:S05]  /*14350*/  @!P0 BRA `(.L_x_7492) ;  /* 0xfffffffc00ec8947 */ /* 0x002fea000383ffff */
[----:B------:R-:W-:Y:S05]  /*14360*/  BRA `(.L_x_7537) ;  /* 0xffffffc400d87947 */ /* 0x000fea000383ffff */
.L_x_7493:
        /* <DEDUP_REMOVED lines=8> */
.L_x_7539:
[----:B------:R-:W-:Y:S05]  /*143f0*/  BSYNC B0 ;  /* 0x0000000000007941 */ /* 0x000fea0003800000 */
.L_x_7538:
[----:B------:R-:W-:Y:S01]  /*14400*/  IMAD.MOV.U32 R13, RZ, RZ, R0 ;  /* 0x000000ffff0d7224 */ /* 0x000fe200078e0000 */
[----:B------:R-:W-:Y:S01]  /*14410*/  MOV R15, 0xffffffff ;  /* 0xffffffff000f7802 */ /* 0x000fe20000000f00 */
[----:B------:R-:W-:Y:S01]  /*14420*/  IMAD.MOV.U32 R12, RZ, RZ, RZ ;  /* 0x000000ffff0c7224 */ /* 0x000fe200078e00ff */
[----:B------:R-:W-:Y:S01]  /*14430*/  @P0 LEA R7, R24, UR44, 0x1 ;  /* 0x0000002c18070c11 */ /* 0x000fe2000f8e08ff */
[----:B------:R-:W-:Y:S02]  /*14440*/  IMAD.MOV.U32 R11, RZ, RZ, 0x181f ;  /* 0x0000181fff0b7424 */ /* 0x000fe400078e00ff */
[----:B------:R-:W-:-:S07]  /*14450*/  IMAD.MOV.U32 R2, RZ, RZ, R14 ;  /* 0x000000ffff027224 */ /* 0x000fce00078e000e */
[----:B------:R-:W-:Y:S05]  /*14460*/  WARPSYNC.COLLECTIVE R15, `(.L_x_7540) ;  /* 0x000000000f087348 */ /* 0x000fea0003c00000 */
[----:B------:R0:W1:Y:S02]  /*14470*/  SHFL.IDX P6, R14, R13, R12, R11 ;  /* 0x0000000c0d0e7389 */ /* 0x00006400000c000b */
[----:B01----:R-:W-:Y:S01]  /*14480*/  ENDCOLLECTIVE ;  /* 0x000000000000791b */ /* 0x003fe20003800000 */
.L_x_7540:
        /* <DEDUP_REMOVED lines=8> */
.L_x_7541:
        /* <DEDUP_REMOVED lines=11> */
.L_x_7542:
[----:B------:R-:W-:Y:S02]  /*145c0*/  IMAD.MOV.U32 R13, RZ, RZ, R4 ;  /* 0x000000ffff0d7224 */ /* 0x000fe400078e0004 */
[----:B------:R-:W-:Y:S01]  /*145d0*/  IMAD.MOV.U32 R12, RZ, RZ, 0x2 ;  /* 0x00000002ff0c7424 */ /* 0x000fe200078e00ff */
[----:B------:R-:W-:-:S13]  /*145e0*/  @P0 LEA R2, P1, R22, R14, 0x1 ;  /* 0x0000000e16020211 */ /* 0x000fda00078208ff */
[----:B------:R-:W-:Y:S05]  /*145f0*/  WARPSYNC.COLLECTIVE R15, `(.L_x_7543) ;  /* 0x000000000f087348 */ /* 0x000fea0003c00000 */
[----:B------:R0:W1:Y:S02]  /*14600*/  SHFL.IDX P6, R14, R13, R12, R11 ;  /* 0x0000000c0d0e7389 */ /* 0x00006400000c000b */
[----:B01----:R-:W-:Y:S01]  /*14610*/  ENDCOLLECTIVE ;  /* 0x000000000000791b */ /* 0x003fe20003800000 */
.L_x_7543:
[----:B------:R-:W-:-:S05]  /*14620*/  @P0 IMAD.X R3, RZ, RZ, R5, P1 ;  /* 0x000000ffff030224 */ /* 0x000fca00008e0605 */
        /* <DEDUP_REMOVED lines=11> */
.L_x_7544:
[----:B------:R-:W-:Y:S02]  /*146e0*/  IMAD.MOV.U32 R13, RZ, RZ, R4 ;  /* 0x000000ffff0d7224 */ /* 0x000fe400078e0004 */
[----:B------:R-:W-:Y:S01]  /*146f0*/  IMAD.MOV.U32 R12, RZ, RZ, 0x3 ;  /* 0x00000003ff0c7424 */ /* 0x000fe200078e00ff */
[----:B------:R-:W-:-:S13]  /*14700*/  @P0 LEA R2, P1, R22, R14, 0x1 ;  /* 0x0000000e16020211 */ /* 0x000fda00078208ff */
[----:B------:R-:W-:Y:S05]  /*14710*/  WARPSYNC.COLLECTIVE R15, `(.L_x_7545) ;  /* 0x000000000f087348 */ /* 0x000fea0003c00000 */
[----:B------:R0:W1:Y:S02]  /*14720*/  SHFL.IDX P6, R14, R13, R12, R11 ;  /* 0x0000000c0d0e7389 */ /* 0x00006400000c000b */
[----:B01----:R-:W-:Y:S01]  /*14730*/  ENDCOLLECTIVE ;  /* 0x000000000000791b */ /* 0x003fe20003800000 */
.L_x_7545:
        /* <DEDUP_REMOVED lines=10> */
.L_x_7546:
[----:B------:R-:W-:Y:S05]  /*147e0*/  BRA `(.L_x_7547) ;  /* 0xffffffc400a07947 */ /* 0x000fea000383ffff */
.L_x_7496:
[----:B------:R-:W-:Y:S01]  /*147f0*/  MOV R13, R4 ;  /* 0x00000004000d7202 */ /* 0x000fe20000000f00 */
[----:B------:R-:W-:Y:S01]  /*14800*/  IMAD.MOV.U32 R12, RZ, RZ, RZ ;  /* 0x000000ffff0c7224 */ /* 0x000fe200078e00ff */
[----:B------:R-:W-:Y:S01]  /*14810*/  LOP3.LUT R16, R16, 0xfffffeff, RZ, 0xc0, !PT ;  /* 0xfffffeff10107812 */ /* 0x000fe200078ec0ff */
[----:B------:R-:W-:Y:S02]  /*14820*/  IMAD.MOV.U32 R11, RZ, RZ, 0x181f ;  /* 0x0000181fff0b7424 */ /* 0x000fe400078e00ff */
[----:B------:R-:W-:Y:S02]  /*14830*/  IMAD.MOV.U32 R15, RZ, RZ, -0x1 ;  /* 0xffffffffff0f7424 */ /* 0x000fe400078e00ff */
[----:B------:R-:W-:-:S07]  /*14840*/  IMAD.U32 R6, RZ, RZ, UR46 ;  /* 0x0000002eff067e24 */ /* 0x000fce000f8e00ff */
[----:B------:R-:W-:Y:S05]  /*14850*/  WARPSYNC.COLLECTIVE R15, `(.L_x_7548) ;  /* 0x000000000f087348 */ /* 0x000fea0003c00000 */
[----:B------:R0:W1:Y:S02]  /*14860*/  SHFL.IDX P6, R14, R13, R12, R11 ;  /* 0x0000000c0d0e7389 */ /* 0x00006400000c000b */
[----:B01----:R-:W-:Y:S01]  /*14870*/  ENDCOLLECTIVE ;  /* 0x000000000000791b */ /* 0x003fe20003800000 */
.L_x_7548:
[----:B------:R-:W-:-:S04]  /*14880*/  IMAD R6, R6, 0x40, R20 ;  /* 0x0000004006067824 */ /* 0x000fc800078e0214 */
[----:B------:R-:W-:Y:S02]  /*14890*/  VIADD R10, R6, 0x10 ;  /* 0x00000010060a7836 */ /* 0x000fe40000000000 */
[----:B------:R-:W-:Y:S02]  /*148a0*/  IMAD.MOV.U32 R13, RZ, RZ, R0 ;  /* 0x000000ffff0d7224 */ /* 0x000fe400078e0000 */
[----:B------:R-:W-:-:S07]  /*148b0*/  IMAD.MOV.U32 R2, RZ, RZ, R14 ;  /* 0x000000ffff027224 */ /* 0x000fce00078e000e */
[----:B------:R-:W-:Y:S05]  /*148c0*/  WARPSYNC.COLLECTIVE R15, `(.L_x_7549) ;  /* 0x000000000f087348 */ /* 0x000fea0003c00000 */
[----:B------:R0:W1:Y:S02]  /*148d0*/  SHFL.IDX P6, R14, R13, R12, R11 ;  /* 0x0000000c0d0e7389 */ /* 0x00006400000c000b */
[----:B01----:R-:W-:Y:S01]  /*148e0*/  ENDCOLLECTIVE ;  /* 0x000000000000791b */ /* 0x003fe20003800000 */
.L_x_7549:
        /* <DEDUP_REMOVED lines=11> */
.L_x_7550:
        /* <DEDUP_REMOVED lines=15> */
.L_x_7551:
        /* <DEDUP_REMOVED lines=10> */
.L_x_7552:
[----:B------:R-:W-:-:S05]  /*14b30*/  @!P2 LEA R7, P1, R22, R7, 0x1 ;  /* 0x000000071607a211 */ /* 0x000fca00078208ff */
[----:B------:R-:W-:Y:S02]  /*14b40*/  @!P2 IMAD.X R9, RZ, RZ, R9, P1 ;  /* 0x000000ffff09a224 */ /* 0x000fe400008e0609 */
[----:B------:R-:W-:-:S03]  /*14b50*/  @!P2 IMAD.MOV.U32 R2, RZ, RZ, R7 ;  /* 0x000000ffff02a224 */ /* 0x000fc600078e0007 */
[----:B------:R-:W-:Y:S01]  /*14b60*/  @!P2 MOV R3, R9 ;  /* 0x000000090003a202 */ /* 0x000fe20000000f00 */
[----:B------:R-:W-:-:S04]  /*14b70*/  IMAD.MOV.U32 R13, RZ, RZ, R0 ;  /* 0x000000ffff0d7224 */ /* 0x000fc800078e0000 */
        /* <DEDUP_REMOVED lines=9> */
.L_x_7553:
[----:B------:R-:W-:Y:S02]  /*14c10*/  @!P2 LEA R7, R24, UR44, 0x1 ;  /* 0x0000002c1807ac11 */ /* 0x000fe4000f8e08ff */
[----:B------:R-:W-:Y:S01]  /*14c20*/  @P2 LOP3.LUT R16, R16, 0x40, RZ, 0xfc, !PT ;  /* 0x0000004010102812 */ /* 0x000fe200078efcff */
[----:B------:R-:W-:Y:S02]  /*14c30*/  IMAD.MOV.U32 R13, RZ, RZ, R4 ;  /* 0x000000ffff0d7224 */ /* 0x000fe400078e0004 */
[----:B------:R-:W-:Y:S02]  /*14c40*/  IMAD.MOV.U32 R12, RZ, RZ, 0x3 ;  /* 0x00000003ff0c7424 */ /* 0x000fe400078e00ff */
[----:B------:R-:W-:-:S05]  /*14c50*/  IMAD.MOV.U32 R8, RZ, RZ, R14 ;  /* 0x000000ffff087224 */ /* 0x000fca00078e000e */
[----:B------:R-:W-:-:S05]  /*14c60*/  @!P2 LEA R8, P1, R22, R8, 0x1 ;  /* 0x000000081608a211 */ /* 0x000fca00078208ff */
[----:B------:R-:W-:Y:S02]  /*14c70*/  @!P2 IMAD.X R11, RZ, RZ, R2, P1 ;  /* 0x000000ffff0ba224 */ /* 0x000fe400008e0602 */
[----:B------:R-:W-:Y:S02]  /*14c80*/  @!P2 IMAD.MOV.U32 R2, RZ, RZ, R8 ;  /* 0x000000ffff02a224 */ /* 0x000fe400078e0008 */
[----:B------:R-:W-:Y:S02]  /*14c90*/  @!P2 IMAD.MOV.U32 R3, RZ, RZ, R11 ;  /* 0x000000ffff03a224 */ /* 0x000fe400078e000b */
[----:B------:R-:W-:-:S03]  /*14ca0*/  IMAD.MOV.U32 R11, RZ, RZ, 0x181f ;  /* 0x0000181fff0b7424 */ /* 0x000fc600078e00ff */
[----:B------:R-:W-:Y:S01]  /*14cb0*/  @!PT LDS RZ, [RZ] ;  /* 0x00000000fffff984 */ /* 0x000fe20000000800 */
[----:B------:R-:W-:Y:S01]  /*14cc0*/  @!PT LDS RZ, [RZ] ;  /* 0x00000000fffff984 */ /* 0x000fe20000000800 */
[----:B------:R-:W-:Y:S01]  /*14cd0*/  @!PT LDS RZ, [RZ] ;  /* 0x00000000fffff984 */ /* 0x000fe20000000800 */
[----:B------:R0:W-:Y:S04]  /*14ce0*/  @!P2 LDGSTS.E.BYPASS.LTC128B.128 [R7+0x21400], desc[UR36][R2.64], !P0 ;  /* 0x214000000207afae */ /* 0x0001e8000c101d64 */
[----:B0-----:R-:W-:Y:S05]  /*14cf0*/  WARPSYNC.COLLECTIVE R15, `(.L_x_7554) ;  /* 0x000000000f087348 */ /* 0x001fea0003c00000 */
[----:B------:R1:W2:Y:S02]  /*14d00*/  SHFL.IDX P6, R14, R13, R12, R11 ;  /* 0x0000000c0d0e7389 */ /* 0x0002a400000c000b */
[----:B012---:R-:W-:Y:S01]  /*14d10*/  ENDCOLLECTIVE ;  /* 0x000000000000791b */ /* 0x007fe20003800000 */
.L_x_7554:
[----:B------:R-:W-:Y:S02]  /*14d20*/  IMAD.MOV.U32 R13, RZ, RZ, R0 ;  /* 0x000000ffff0d7224 */ /* 0x000fe400078e0000 */
[----:B------:R-:W-:-:S07]  /*14d30*/  IMAD.MOV.U32 R4, RZ, RZ, R14 ;  /* 0x000000ffff047224 */ /* 0x000fce00078e000e */
[----:B------:R-:W-:Y:S05]  /*14d40*/  WARPSYNC.COLLECTIVE R15, `(.L_x_7555) ;  /* 0x000000000f087348 */ /* 0x000fea0003c00000 */
[----:B------:R0:W1:Y:S02]  /*14d50*/  SHFL.IDX P6, R14, R13, R12, R11 ;  /* 0x0000000c0d0e7389 */ /* 0x00006400000c000b */
[----:B01----:R-:W-:Y:S01]  /*14d60*/  ENDCOLLECTIVE ;  /* 0x000000000000791b */ /* 0x003fe20003800000 */
.L_x_7555:
[----:B------:R-:W-:Y:S05]  /*14d70*/  BRA `(.L_x_7556) ;  /* 0xffffffc800487947 */ /* 0x000fea000383ffff */
.L_x_7498:
        /* <DEDUP_REMOVED lines=8> */
.L_x_7558:
[----:B------:R-:W-:Y:S05]  /*14e00*/  BSYNC B0 ;  /* 0x0000000000007941 */ /* 0x000fea0003800000 */
.L_x_7557:
        /* <DEDUP_REMOVED lines=13> */
.L_x_7559:
        /* <DEDUP_REMOVED lines=38> */
.L_x_7560:
[----:B------:R-:W-:-:S04]  /*15140*/  @!P3 LOP3.LUT R7, R6, 0x80, RZ, 0xc0, !PT ;  /* 0x000000800607b812 */ /* 0x000fc800078ec0ff */
[----:B------:R-:W-:Y:S01]  /*15150*/  @!P3 SHF.R.U32.HI R7, RZ, 0x3, R7 ;  /* 0x00000003ff07b819 */ /* 0x000fe20000011607 */
[----:B------:R-:W-:Y:S02]  /*15160*/  IMAD.MOV.U32 R13, RZ, RZ, R0 ;  /* 0x000000ffff0d7224 */ /* 0x000fe400078e0000 */
[----:B------:R-:W-:-:S07]  /*15170*/  IMAD.MOV.U32 R9, RZ, RZ, R14 ;  /* 0x000000ffff097224 */ /* 0x000fce00078e000e */
[----:B------:R-:W-:Y:S05]  /*15180*/  WARPSYNC.COLLECTIVE R15, `(.L_x_7561) ;  /* 0x000000000f087348 */ /* 0x000fea0003c00000 */
[----:B------:R0:W1:Y:S02]  /*15190*/  SHFL.IDX P6, R14, R13, R12, R11 ;  /* 0x0000000c0d0e7389 */ /* 0x00006400000c000b */
[----:B01----:R-:W-:Y:S01]  /*151a0*/  ENDCOLLECTIVE ;  /* 0x000000000000791b */ /* 0x003fe20003800000 */
.L_x_7561:
        /* <DEDUP_REMOVED lines=11> */
[----:B------:R-:W-:Y:S01]  /*15260*/  @!P0 IMAD.MOV.U32 R3, RZ, RZ, R21 ;  /* 0x000000ffff038224 */ /* 0x000fe200078e0015 */
[----:B------:R-:W-:-:S05]  /*15270*/  @!P0 MOV R2, R14 ;  /* 0x0000000e00028202 */ /* 0x000fca0000000f00 */
        /* <DEDUP_REMOVED lines=22> */
.L_x_7562:
[----:B------:R-:W-:-:S04]  /*153e0*/  @!P1 LOP3.LUT R9, R6, 0x80, RZ, 0xc0, !PT ;  /* 0x0000008006099812 */ /* 0x000fc800078ec0ff */
[----:B------:R-:W-:Y:S01]  /*153f0*/  @!P1 SHF.R.U32.HI R9, RZ, 0x3, R9 ;  /* 0x00000003ff099819 */ /* 0x000fe20000011609 */
[----:B------:R-:W-:Y:S02]  /*15400*/  IMAD.MOV.U32 R13, RZ, RZ, R0 ;  /* 0x000000ffff0d7224 */ /* 0x000fe400078e0000 */
[----:B------:R-:W-:-:S07]  /*15410*/  IMAD.MOV.U32 R7, RZ, RZ, R14 ;  /* 0x000000ffff077224 */ /* 0x000fce00078e000e */
[----:B------:R-:W-:Y:S05]  /*15420*/  WARPSYNC.COLLECTIVE R15, `(.L_x_7563) ;  /* 0x000000000f087348 */ /* 0x000fea0003c00000 */
[----:B------:R0:W1:Y:S02]  /*15430*/  SHFL.IDX P6, R14, R13, R12, R11 ;  /* 0x0000000c0d0e7389 */ /* 0x00006400000c000b */
[----:B01----:R-:W-:Y:S01]  /*15440*/  ENDCOLLECTIVE ;  /* 0x000000000000791b */ /* 0x003fe20003800000 */
.L_x_7563:
        /* <DEDUP_REMOVED lines=29> */
.L_x_7564:
[----:B------:R-:W-:Y:S02]  /*15620*/  IMAD.MOV.U32 R13, RZ, RZ, R0 ;  /* 0x000000ffff0d7224 */ /* 0x000fe400078e0000 */
[----:B------:R-:W-:-:S07]  /*15630*/  IMAD.MOV.U32 R4, RZ, RZ, R14 ;  /* 0x000000ffff047224 */ /* 0x000fce00078e000e */
[----:B------:R-:W-:Y:S05]  /*15640*/  WARPSYNC.COLLECTIVE R15, `(.L_x_7565) ;  /* 0x000000000f087348 */ /* 0x000fea0003c00000 */
[----:B------:R0:W1:Y:S02]  /*15650*/  SHFL.IDX P6, R14, R13, R12, R11 ;  /* 0x0000000c0d0e7389 */ /* 0x00006400000c000b */
[----:B01----:R-:W-:Y:S01]  /*15660*/  ENDCOLLECTIVE ;  /* 0x000000000000791b */ /* 0x003fe20003800000 */
.L_x_7565:
[----:B------:R-:W-:Y:S05]  /*15670*/  BRA `(.L_x_7566) ;  /* 0xffffffc800e87947 */ /* 0x000fea000383ffff */
.L_x_7501:
[----:B01----:R-:W-:-:S04]  /*15680*/  IMAD.U32 R3, RZ, RZ, UR44 ;  /* 0x0000002cff037e24 */ /* 0x003fc8000f8e00ff */
[----:B------:R0:W1:Y:S03]  /*15690*/  SYNCS.PHASECHK.TRANS64.TRYWAIT P0, [R3+URZ+0x38820], R0 ;  /* 0x03882000030075a7 */ /* 0x000066000800017f */
[----:B-1----:R-:W-:Y:S05]  /*156a0*/  @!P0 NANOSLEEP.SYNCS 0x989680 ;  /* 0x009896800000895d */ /* 0x002fea0003900000 */
[----:B------:R-:W1:Y:S02]  /*156b0*/  @!P0 SYNCS.PHASECHK.TRANS64 P0, [R3+URZ+0x38820], R0 ;  /* 0x03882000030085a7 */ /* 0x000e64000800007f */
[----:B-1----:R-:W-:Y:S05]  /*156c0*/  @!P0 BRA `(.L_x_7501) ;  /* 0xfffffffc00ec8947 */ /* 0x002fea000383ffff */
[----:B------:R-:W-:Y:S05]  /*156d0*/  BRA `(.L_x_7567) ;  /* 0xffffffcc00587947 */ /* 0x000fea000383ffff */
.L_x_7503:
[----:B01----:R-:W-:-:S04]  /*156e0*/  IMAD.U32 R3, RZ, RZ, UR44 ;  /* 0x0000002cff037e24 */ /* 0x003fc8000f8e00ff */
[----:B------:R0:W1:Y:S03]  /*156f0*/  SYNCS.PHASECHK.TRANS64.TRYWAIT P0, [R3+URZ+0x38860], R0 ;  /* 0x03886000030075a7 */ /* 0x000066000800017f */
[----:B-1----:R-:W-:Y:S05]  /*15700*/  @!P0 NANOSLEEP.SYNCS 0x989680 ;  /* 0x009896800000895d */ /* 0x002fea0003900000 */
[----:B------:R-:W1:Y:S02]  /*15710*/  @!P0 SYNCS.PHASECHK.TRANS64 P0, [R3+URZ+0x38860], R0 ;  /* 0x03886000030085a7 */ /* 0x000e64000800007f */
[----:B-1----:R-:W-:Y:S05]  /*15720*/  @!P0 BRA `(.L_x_7503) ;  /* 0xfffffffc00ec8947 */ /* 0x002fea000383ffff */
[----:B------:R-:W-:Y:S05]  /*15730*/  BRA `(.L_x_7568) ;  /* 0xffffffcc00547947 */ /* 0x000fea000383ffff */
.L_x_7504:
        /* <DEDUP_REMOVED lines=8> */
.L_x_7570:
[----:B------:R-:W-:Y:S05]  /*157c0*/  BSYNC B0 ;  /* 0x0000000000007941 */ /* 0x000fea0003800000 */
.L_x_7569:
        /* <DEDUP_REMOVED lines=14> */
.L_x_7571:
        /* <DEDUP_REMOVED lines=37> */
.L_x_7572:
[----:B------:R-:W-:Y:S02]  /*15b00*/  IMAD.MOV.U32 R13, RZ, RZ, R6 ;  /* 0x000000ffff0d7224 */ /* 0x000fe400078e0006 */
[----:B------:R-:W-:-:S07]  /*15b10*/  IMAD.MOV.U32 R5, RZ, RZ, R14 ;  /* 0x000000ffff057224 */ /* 0x000fce00078e000e */
[----:B------:R-:W-:Y:S05]  /*15b20*/  WARPSYNC.COLLECTIVE R15, `(.L_x_7573) ;  /* 0x000000000f087348 */ /* 0x000fea0003c00000 */
[----:B------:R0:W1:Y:S02]  /*15b30*/  SHFL.IDX P6, R14, R13, R12, R11 ;  /* 0x0000000c0d0e7389 */ /* 0x00006400000c000b */
[----:B01----:R-:W-:Y:S01]  /*15b40*/  ENDCOLLECTIVE ;  /* 0x000000000000791b */ /* 0x003fe20003800000 */
.L_x_7573:
        /* <DEDUP_REMOVED lines=28> */
.L_x_7574:
[----:B------:R-:W-:Y:S02]  /*15d10*/  IMAD.MOV.U32 R13, RZ, RZ, R6 ;  /* 0x000000ffff0d7224 */ /* 0x000fe400078e0006 */
[----:B------:R-:W-:-:S07]  /*15d20*/  IMAD.MOV.U32 R9, RZ, RZ, R14 ;  /* 0x000000ffff097224 */ /* 0x000fce00078e000e */
[----:B------:R-:W-:Y:S05]  /*15d30*/  WARPSYNC.COLLECTIVE R15, `(.L_x_7575) ;  /* 0x000000000f087348 */ /* 0x000fea0003c00000 */
[----:B------:R0:W1:Y:S02]  /*15d40*/  SHFL.IDX P6, R14, R13, R12, R11 ;  /* 0x0000000c0d0e7389 */ /* 0x00006400000c000b */
[----:B01----:R-:W-:Y:S01]  /*15d50*/  ENDCOLLECTIVE ;  /* 0x000000000000791b */ /* 0x003fe20003800000 */
.L_x_7575:
        /* <DEDUP_REMOVED lines=28> */
.L_x_7576:
[----:B------:R-:W-:Y:S02]  /*15f20*/  IMAD.MOV.U32 R13, RZ, RZ, R6 ;  /* 0x000000ffff0d7224 */ /* 0x000fe400078e0006 */
[----:B------:R-:W-:-:S07]  /*15f30*/  IMAD.MOV.U32 R8, RZ, RZ, R14 ;  /* 0x000000ffff087224 */ /* 0x000fce00078e000e */
[----:B------:R-:W-:Y:S05]  /*15f40*/  WARPSYNC.COLLECTIVE R15, `(.L_x_7577) ;  /* 0x000000000f087348 */ /* 0x000fea0003c00000 */
[----:B------:R0:W1:Y:S02]  /*15f50*/  SHFL.IDX P6, R14, R13, R12, R11 ;  /* 0x0000000c0d0e7389 */ /* 0x00006400000c000b */
[----:B01----:R-:W-:Y:S01]  /*15f60*/  ENDCOLLECTIVE ;  /* 0x000000000000791b */ /* 0x003fe20003800000 */
.L_x_7577:
[----:B------:R-:W-:Y:S05]  /*15f70*/  BRA `(.L_x_7578) ;  /* 0xffffffc800e87947 */ /* 0x000fea000383ffff */
.L_x_7511:
[----:B-1----:R1:W2:Y:S02]  /*15f80*/  SYNCS.PHASECHK.TRANS64.TRYWAIT P0, [R10+URZ+0x38840], R20 ;  /* 0x038840140a0075a7 */ /* 0x0022a4000800017f */
[----:B--2---:R-:W-:Y:S05]  /*15f90*/  @!P0 NANOSLEEP.SYNCS 0x989680 ;  /* 0x009896800000895d */ /* 0x004fea0003900000 */
[----:B------:R-:W2:Y:S02]  /*15fa0*/  @!P0 SYNCS.PHASECHK.TRANS64 P0, [R10+URZ+0x38840], R20 ;  /* 0x038840140a0085a7 */ /* 0x000ea4000800007f */
[----:B--2---:R-:W-:Y:S05]  /*15fb0*/  @!P0 BRA `(.L_x_7511) ;  /* 0xfffffffc00f08947 */ /* 0x004fea000383ffff */
[----:B------:R-:W-:Y:S05]  /*15fc0*/  BRA `(.L_x_7579) ;  /* 0xffffffd0003c7947 */ /* 0x000fea000383ffff */
.L_x_7512:
        /* <DEDUP_REMOVED lines=8> */
.L_x_7581:
[----:B------:R-:W-:Y:S05]  /*16050*/  BSYNC B1 ;  /* 0x0000000000017941 */ /* 0x000fea0003800000 */
.L_x_7580:
        /* <DEDUP_REMOVED lines=9> */
.L_x_7582:
[----:B------:R-:W-:Y:S02]  /*160f0*/  IMAD.MOV.U32 R13, RZ, RZ, R29 ;  /* 0x000000ffff0d7224 */ /* 0x000fe400078e001d */
[----:B------:R-:W-:Y:S01]  /*16100*/  IMAD.MOV.U32 R12, RZ, RZ, 0x1 ;  /* 0x00000001ff0c7424 */ /* 0x000fe200078e00ff */
[----:B------:R-:W-:-:S13]  /*16110*/  IADD3 R2, P0, R14, R0, RZ ;  /* 0x000000000e027210 */ /* 0x000fda0007f1e0ff */
[----:B------:R-:W-:Y:S05]  /*16120*/  WARPSYNC.COLLECTIVE R15, `(.L_x_7583) ;  /* 0x000000000f087348 */ /* 0x000fea0003c00000 */
[----:B------:R0:W1:Y:S02]  /*16130*/  SHFL.IDX P6, R14, R13, R12, R11 ;  /* 0x0000000c0d0e7389 */ /* 0x00006400000c000b */
[----:B01----:R-:W-:Y:S01]  /*16140*/  ENDCOLLECTIVE ;  /* 0x000000000000791b */ /* 0x003fe20003800000 */
.L_x_7583:
        /* <DEDUP_REMOVED lines=10> */
.L_x_7584:
[----:B------:R-:W-:Y:S02]  /*161f0*/  IMAD.MOV.U32 R13, RZ, RZ, R29 ;  /* 0x000000ffff0d7224 */ /* 0x000fe400078e001d */
[----:B------:R-:W-:Y:S01]  /*16200*/  IMAD.MOV.U32 R12, RZ, RZ, 0x2 ;  /* 0x00000002ff0c7424 */ /* 0x000fe200078e00ff */
[----:B------:R-:W-:-:S13]  /*16210*/  IADD3 R2, P0, R14, R0, RZ ;  /* 0x000000000e027210 */ /* 0x000fda0007f1e0ff */
[----:B------:R-:W-:Y:S05]  /*16220*/  WARPSYNC.COLLECTIVE R15, `(.L_x_7585) ;  /* 0x000000000f087348 */ /* 0x000fea0003c00000 */
[----:B------:R0:W1:Y:S02]  /*16230*/  SHFL.IDX P6, R14, R13, R12, R11 ;  /* 0x0000000c0d0e7389 */ /* 0x00006400000c000b */
[----:B01----:R-:W-:Y:S01]  /*16240*/  ENDCOLLECTIVE ;  /* 0x000000000000791b */ /* 0x003fe20003800000 */
.L_x_7585:
        /* <DEDUP_REMOVED lines=10> */
.L_x_7586:
[----:B------:R-:W-:Y:S02]  /*162f0*/  IMAD.MOV.U32 R13, RZ, RZ, R29 ;  /* 0x000000ffff0d7224 */ /* 0x000fe400078e001d */
[----:B------:R-:W-:Y:S01]  /*16300*/  IMAD.MOV.U32 R12, RZ, RZ, 0x3 ;  /* 0x00000003ff0c7424 */ /* 0x000fe200078e00ff */
[----:B------:R-:W-:-:S13]  /*16310*/  IADD3 R2, P0, R14, R0, RZ ;  /* 0x000000000e027210 */ /* 0x000fda0007f1e0ff */
[----:B------:R-:W-:Y:S05]  /*16320*/  WARPSYNC.COLLECTIVE R15, `(.L_x_7587) ;  /* 0x000000000f087348 */ /* 0x000fea0003c00000 */
[----:B------:R0:W1:Y:S02]  /*16330*/  SHFL.IDX P6, R14, R13, R12, R11 ;  /* 0x0000000c0d0e7389 */ /* 0x00006400000c000b */
[----:B01----:R-:W-:Y:S01]  /*16340*/  ENDCOLLECTIVE ;  /* 0x000000000000791b */ /* 0x003fe20003800000 */
.L_x_7587:
[----:B------:R-:W-:-:S05]  /*16350*/  IMAD.X R3, RZ, RZ, R3, P0 ;  /* 0x000000ffff037224 */ /* 0x000fca00000e0603 */
        /* <DEDUP_REMOVED lines=9> */
.L_x_7588:
[----:B------:R-:W-:Y:S05]  /*163f0*/  BRA `(.L_x_7589) ;  /* 0xffffffcc00f07947 */ /* 0x000fea000383ffff */
.L_x_7517:
[----:B---3--:R3:W4:Y:S02]  /*16400*/  SYNCS.PHASECHK.TRANS64.TRYWAIT P0, [R10+URZ+0x38860], R20 ;  /* 0x038860140a0075a7 */ /* 0x008724000800017f */
[----:B----4-:R-:W-:Y:S05]  /*16410*/  @!P0 NANOSLEEP.SYNCS 0x989680 ;  /* 0x009896800000895d */ /* 0x010fea0003900000 */
[----:B------:R-:W4:Y:S02]  /*16420*/  @!P0 SYNCS.PHASECHK.TRANS64 P0, [R10+URZ+0x38860], R20 ;  /* 0x038860140a0085a7 */ /* 0x000f24000800007f */
[----:B----4-:R-:W-:Y:S05]  /*16430*/  @!P0 BRA `(.L_x_7517) ;  /* 0xfffffffc00f08947 */ /* 0x010fea000383ffff */
[----:B------:R-:W-:Y:S05]  /*16440*/  BRA `(.L_x_7590) ;  /* 0xffffffd0003c7947 */ /* 0x000fea000383ffff */
.L_x_7518:
        /* <DEDUP_REMOVED lines=8> */
.L_x_7592:
[----:B------:R-:W-:Y:S05]  /*164d0*/  BSYNC B1 ;  /* 0x0000000000017941 */ /* 0x000fea0003800000 */
.L_x_7591:
        /* <DEDUP_REMOVED lines=12> */
.L_x_7593:
        /* <DEDUP_REMOVED lines=13> */
.L_x_7594:
        /* <DEDUP_REMOVED lines=16> */
.L_x_7595:
        /* <DEDUP_REMOVED lines=18> */
.L_x_7596:
        /* <DEDUP_REMOVED lines=14> */
.L_x_7597:
        /* <DEDUP_REMOVED lines=17> */
.L_x_7598:
        /* <DEDUP_REMOVED lines=13> */
.L_x_7599:
[----:B------:R-:W-:Y:S05]  /*16b50*/  BRA `(.L_x_7600) ;  /* 0xffffffcc00b07947 */ /* 0x000fea000383ffff */
.L_x_7523:
[----:B0-----:R0:W1:Y:S02]  /*16b60*/  SYNCS.PHASECHK.TRANS64.TRYWAIT P0, [R5+URZ+0x38820], R4 ;  /* 0x03882004050075a7 */ /* 0x001064000800017f */
[----:B-1----:R-:W-:Y:S05]  /*16b70*/  @!P0 NANOSLEEP.SYNCS 0x989680 ;  /* 0x009896800000895d */ /* 0x002fea0003900000 */
[----:B------:R-:W1:Y:S02]  /*16b80*/  @!P0 SYNCS.PHASECHK.TRANS64 P0, [R5+URZ+0x38820], R4 ;  /* 0x03882004050085a7 */ /* 0x000e64000800007f */
[----:B-1----:R-:W-:Y:S05]  /*16b90*/  @!P0 BRA `(.L_x_7523) ;  /* 0xfffffffc00f08947 */ /* 0x002fea000383ffff */
[----:B------:R-:W-:Y:S05]  /*16ba0*/  BRA `(.L_x_7601) ;  /* 0xffffffd0005c7947 */ /* 0x000fea000383ffff */
.L_x_7524:
        /* <DEDUP_REMOVED lines=11> */
.L_x_7603:
[----:B------:R-:W-:Y:S05]  /*16c60*/  BSYNC B0 ;  /* 0x0000000000007941 */ /* 0x000fea0003800000 */
.L_x_7602:
[----:B------:R-:W-:Y:S05]  /*16c70*/  BRA `(.L_x_7604) ;  /* 0xffffffd000447947 */ /* 0x000fea000383ffff */
.L_x_7525:
[----:B------:R-:W-:Y:S01]  /*16c80*/  BSSY B0, `(.L_x_7605) ;  /* 0x0000006000007945 */ /* 0x000fe20003800000 */
[----:B------:R-:W-:-:S07]  /*16c90*/  IMAD.MOV.U32 R15, RZ, RZ, -0x1 ;  /* 0xffffffffff0f7424 */ /* 0x000fce00078e00ff */
[----:B012--5:R-:W-:Y:S05]  /*16ca0*/  WARPSYNC.COLLECTIVE R15, `(.L_x_7606) ;  /* 0x000000000f0c7348 */ /* 0x027fea0003c00000 */
[----:B------:R-:W-:Y:S02]  /*16cb0*/  ELECT P6, UR62, PT ;  /* 0x00000000003e782f */ /* 0x000fe400038c0000 */
[----:B------:R-:W-:Y:S01]  /*16cc0*/  MOV R14, UR62 ;  /* 0x0000003e000e7c02 */ /* 0x000fe20008000f00 */
[----:B012--5:R-:W-:Y:S10]  /*16cd0*/  ENDCOLLECTIVE ;  /* 0x000000000000791b */ /* 0x027ff40003800000 */
.L_x_7606:
[----:B------:R-:W-:Y:S05]  /*16ce0*/  BSYNC B0 ;  /* 0x0000000000007941 */ /* 0x000fea0003800000 */
.L_x_7605:
[----:B------:R-:W-:Y:S05]  /*16cf0*/  BRA `(.L_x_7607) ;  /* 0xffffffd000387947 */ /* 0x000fea000383ffff */
.L_x_7527:
[----:B-1----:R1:W3:Y:S02]  /*16d00*/  SYNCS.PHASECHK.TRANS64.TRYWAIT P1, [R3+URZ+0x38840], R2 ;  /* 0x03884002030075a7 */ /* 0x0022e4000802017f */
[----:B---3--:R-:W-:Y:S05]  /*16d10*/  @!P1 NANOSLEEP.SYNCS 0x989680 ;  /* 0x009896800000995d */ /* 0x008fea0003900000 */
[----:B------:R-:W3:Y:S02]  /*16d20*/  @!P1 SYNCS.PHASECHK.TRANS64 P1, [R3+URZ+0x38840], R2 ;  /* 0x03884002030095a7 */ /* 0x000ee4000802007f */
[----:B---3--:R-:W-:Y:S05]  /*16d30*/  @!P1 BRA `(.L_x_7527) ;  /* 0xfffffffc00f09947 */ /* 0x008fea000383ffff */
[----:B------:R-:W-:Y:S05]  /*16d40*/  BRA `(.L_x_7608) ;  /* 0xffffffd000607947 */ /* 0x000fea000383ffff */
.L_x_7529:
[----:B0-----:R0:W3:Y:S02]  /*16d50*/  SYNCS.PHASECHK.TRANS64.TRYWAIT P1, [R5+URZ+0x38840], R0 ;  /* 0x03884000050075a7 */ /* 0x0010e4000802017f */
[----:B---3--:R-:W-:Y:S05]  /*16d60*/  @!P1 NANOSLEEP.SYNCS 0x989680 ;  /* 0x009896800000995d */ /* 0x008fea0003900000 */
[----:B------:R-:W3:Y:S02]  /*16d70*/  @!P1 SYNCS.PHASECHK.TRANS64 P1, [R5+URZ+0x38840], R0 ;  /* 0x03884000050095a7 */ /* 0x000ee4000802007f */
[----:B---3--:R-:W-:Y:S05]  /*16d80*/  @!P1 BRA `(.L_x_7529) ;  /* 0xfffffffc00f09947 */ /* 0x008fea000383ffff */
[----:B------:R-:W-:Y:S05]  /*16d90*/  BRA `(.L_x_7609) ;  /* 0xffffffd0006c7947 */ /* 0x000fea000383ffff */
.L_x_7531:
[----:B---3--:R3:W4:Y:S02]  /*16da0*/  SYNCS.PHASECHK.TRANS64.TRYWAIT P1, [R3+URZ+0x38860], R2 ;  /* 0x03886002030075a7 */ /* 0x008724000802017f */
[----:B----4-:R-:W-:Y:S05]  /*16db0*/  @!P1 NANOSLEEP.SYNCS 0x989680 ;  /* 0x009896800000995d */ /* 0x010fea0003900000 */
[----:B------:R-:W4:Y:S02]  /*16dc0*/  @!P1 SYNCS.PHASECHK.TRANS64 P1, [R3+URZ+0x38860], R2 ;  /* 0x03886002030095a7 */ /* 0x000f24000802007f */
[----:B----4-:R-:W-:Y:S05]  /*16dd0*/  @!P1 BRA `(.L_x_7531) ;  /* 0xfffffffc00f09947 */ /* 0x010fea000383ffff */
[----:B------:R-:W-:Y:S05]  /*16de0*/  BRA `(.L_x_7610) ;  /* 0xffffffd000687947 */ /* 0x000fea000383ffff */
.L_x_7611:
        /* <DEDUP_REMOVED lines=9> */
.L_x_15655:


//--------------------- .text._ZN7cutlass13device_kernelIN5flash11enable_sm90INS1_16FlashAttnFwdSm90INS1_25CollectiveMainloopFwdSm90ILi2EN4cute5tupleIJNS5_1CILi1EEES8_S8_EEENS6_IJNS7_ILi64EEESA_SA_EEELi512ENS_6half_tEfNS_4arch4Sm90ELb1ELb0ELb0ELb1ELb1ELb0ELb0ELb0ELb0ELb1ELb1ELb0EEENS1_21CollectiveEpilogueFwdINS6_IJSA_NS7_ILi512EEESA_EEES9_SC_SE_Li256ELb1ELb1ELb1ELb0EEENS1_36VarlenDynamicPersistentTileSchedulerILi64ELi64ELi256ELi128ELb1ELb1ELb1ELb1ELb1ELb1EEEEEEEEEvNT_6ParamsE --------------------------
	.section	.text._ZN7cutlass13device_kernelIN5flash11enable_sm90INS1_16FlashAttnFwdSm90INS1_25CollectiveMainloopFwdSm90ILi2EN4cute5tupleIJNS5_1CILi1EEES8_S8_EEENS6_IJNS7_ILi64EEESA_SA_EEELi512ENS_6half_tEfNS_4arch4Sm90ELb1ELb0ELb0ELb1ELb1ELb0ELb0ELb0ELb0ELb1ELb1ELb0EEENS1_21CollectiveEpilogueFwdINS6_IJSA_NS7_ILi512EEESA_EEES9_SC_SE_Li256ELb1ELb1ELb1ELb0EEENS1_36VarlenDynamicPersistentTileSchedulerILi64ELi64ELi256ELi128ELb1ELb1ELb1ELb1ELb1ELb1EEEEEEEEEvNT_6ParamsE,"ax",@progbits
	.align	128
.text._ZN7cutlass13device_kernelIN5flash11enable_sm90INS1_16FlashAttnFwdSm90INS1_25CollectiveMainloopFwdSm90ILi2EN4cute5tupleIJNS5_1CILi1EEES8_S8_EEENS6_IJNS7_ILi64EEESA_SA_EEELi512ENS_6half_tEfNS_4arch4Sm90ELb1ELb0ELb0ELb1ELb1ELb0ELb0ELb0ELb0ELb1ELb1ELb0EEENS1_21CollectiveEpilogueFwdINS6_IJSA_NS7_ILi512EEESA_EEES9_SC_SE_Li256ELb1ELb1ELb1ELb0EEENS1_36VarlenDynamicPersistentTileSchedulerILi64ELi64ELi256ELi128ELb1ELb1ELb1ELb1ELb1ELb1EEEEEEEEEvNT_6ParamsE:
        .type           _ZN7cutlass13device_kernelIN5flash11enable_sm90INS1_16FlashAttnFwdSm90INS1_25CollectiveMainloopFwdSm90ILi2EN4cute5tupleIJNS5_1CILi1EEES8_S8_EEENS6_IJNS7_ILi64EEESA_SA_EEELi512ENS_6half_tEfNS_4arch4Sm90ELb1ELb0ELb0ELb1ELb1ELb0ELb0ELb0ELb0ELb1ELb1ELb0EEENS1_21CollectiveEpilogueFwdINS6_IJSA_NS7_ILi512EEESA_EEES9_SC_SE_Li256ELb1ELb1ELb1ELb0EEENS1_36VarlenDynamicPersistentTileSchedulerILi64ELi64ELi256ELi128ELb1ELb1ELb1ELb1ELb1ELb1EEEEEEEEEvNT_6ParamsE,@function
        .size           _ZN7cutlass13device_kernelIN5flash11enable_sm90INS1_16FlashAttnFwdSm90INS1_25CollectiveMainloopFwdSm90ILi2EN4cute5tupleIJNS5_1CILi1EEES8_S8_EEENS6_IJNS7_ILi64EEESA_SA_EEELi512ENS_6half_tEfNS_4arch4Sm90ELb1ELb0ELb0ELb1ELb1ELb0ELb0ELb0ELb0ELb1ELb1ELb0EEENS1_21CollectiveEpilogueFwdINS6_IJSA_NS7_ILi512EEESA_EEES9_SC_SE_Li256ELb1ELb1ELb1ELb0EEENS1_36VarlenDynamicPersistentTileSchedulerILi64ELi64ELi256ELi128ELb1ELb1ELb1ELb1ELb1ELb1EEEEEEEEEvNT_6ParamsE,(.L_x_15656 - _ZN7cutlass13device_kernelIN5flash11enable_sm90INS1_16FlashAttnFwdSm90INS1_25CollectiveMainloopFwdSm90ILi2EN4cute5tupleIJNS5_1CILi1EEES8_S8_EEENS6_IJNS7_ILi64EEESA_SA_EEELi512ENS_6half_tEfNS_4arch4Sm90ELb1ELb0ELb0ELb1ELb1ELb0ELb0ELb0ELb0ELb1ELb1ELb0EEENS1_21CollectiveEpilogueFwdINS6_IJSA_NS7_ILi512EEESA_EEES9_SC_SE_Li256ELb1ELb1ELb1ELb0EEENS1_36VarlenDynamicPersistentTileSchedulerILi64ELi64ELi256ELi128ELb1ELb1ELb1ELb1ELb1ELb1EEEEEEEEEvNT_6ParamsE)
        .other          _ZN7cutlass13device_kernelIN5flash11enable_sm90INS1_16FlashAttnFwdSm90INS1_25CollectiveMainloopFwdSm90ILi2EN4cute5tupleIJNS5_1CILi1EEES8_S8_EEENS6_IJNS7_ILi64EEESA_SA_EEELi512ENS_6half_tEfNS_4arch4Sm90ELb1ELb0ELb0ELb1ELb1ELb0ELb0ELb0ELb0ELb1ELb1ELb0EEENS1_21CollectiveEpilogueFwdINS6_IJSA_NS7_ILi512EEESA_EEES9_SC_SE_Li256ELb1ELb1ELb1ELb0EEENS1_36VarlenDynamicPersistentTileSchedulerILi64ELi64ELi256ELi128ELb1ELb1ELb1ELb1ELb1ELb1EEEEEEEEEvNT_6ParamsE,@"STO_CUDA_ENTRY STV_DEFAULT"
_ZN7cutlass13device_kernelIN5flash11enable_sm90INS1_16FlashAttnFwdSm90INS1_25CollectiveMainloopFwdSm90ILi2EN4cute5tupleIJNS5_1CILi1EEES8_S8_EEENS6_IJNS7_ILi64EEESA_SA_EEELi512ENS_6half_tEfNS_4arch4Sm90ELb1ELb0ELb0ELb1ELb1ELb0ELb0ELb0ELb0ELb1ELb1ELb0EEENS1_21CollectiveEpilogueFwdINS6_IJSA_NS7_ILi512EEESA_EEES9_SC_SE_Li256ELb1ELb1ELb1ELb0EEENS1_36VarlenDynamicPersistentTileSchedulerILi64ELi64ELi256ELi128ELb1ELb1ELb1ELb1ELb1ELb1EEEEEEEEEvNT_6ParamsE:
        /* <DEDUP_REMOVED lines=41> */
.L_x_7612:
        /* <DEDUP_REMOVED lines=22> */
.L_x_7613:
        /* <DEDUP_REMOVED lines=18> */
.L_x_7614:
        /* <DEDUP_REMOVED lines=22> */
.L_x_7615:
        /* <DEDUP_REMOVED lines=23> */
.L_x_7616:
        /* <DEDUP_REMOVED lines=8> */
.L_x_7618:
        /* <DEDUP_REMOVED lines=35> */
[----:B------:R-:W-:Y:S01]  /*0a90*/  LOP3.LUT R13, R8, 0xfffffff8, RZ, 0xc0, !PT ;  /* 0xfffffff8080d7812 */ /* 0x000fe200078ec0ff */
[C---:B------:R-:W-:Y:S01]  /*0aa0*/  IMAD.IADD R3, R0.reuse, 0x1, -R3 ;  /* 0x0000000100037824 */ /* 0x040fe200078e0a03 */
[----:B------:R-:W-:Y:S01]  /*0ab0*/  LOP3.LUT R11, R5, 0xffffff80, RZ, 0xc0, !PT ;  /* 0xffffff80050b7812 */ /* 0x000fe200078ec0ff */
[----:B------:R-:W-:Y:S01]  /*0ac0*/  IMAD.IADD R15, R0, 0x1, -R15 ;  /* 0x00000001000f7824 */ /* 0x000fe200078e0a0f */
[----:B------:R-:W-:Y:S01]  /*0ad0*/  LEA.HI R2, R2, R7, RZ, 0x1 ;  /* 0x0000000702027211 */ /* 0x000fe200078f08ff */
[C---:B------:R-:W-:Y:S01]  /*0ae0*/  IMAD.IADD R13, R0.reuse, 0x1, -R13 ;  /* 0x00000001000d7824 */ /* 0x040fe200078e0a0d */
[--C-:B------:R-:W-:Y:S01]  /*0af0*/  SHF.R.S32.HI R6, RZ, 0x5, R4.reuse ;  /* 0x00000005ff067819 */ /* 0x100fe20000011404 */
[----:B------:R-:W-:Y:S01]  /*0b00*/  IMAD.IADD R11, R0, 0x1, -R11 ;  /* 0x00000001000b7824 */ /* 0x000fe200078e0a0b */
[----:B------:R-:W-:Y:S02]  /*0b10*/  SHF.R.S32.HI R9, RZ, 0x1f, R4 ;  /* 0x0000001fff097819 */ /* 0x000fe40000011404 */
[----:B------:R-:W-:-:S02]  /*0b20*/  LOP3.LUT R2, R2, 0x1ffffffe, RZ, 0xc0, !PT ;  /* 0x1ffffffe02027812 */ /* 0x000fc400078ec0ff */
[----:B------:R-:W-:Y:S02]  /*0b30*/  SHF.R.S32.HI R0, RZ, 0x1f, R3 ;  /* 0x0000001fff007819 */ /* 0x000fe40000011403 */
[----:B------:R-:W-:Y:S01]  /*0b40*/  LEA.HI R9, R9, R6, RZ, 0x2 ;  /* 0x0000000609097211 */ /* 0x000fe200078f10ff */
[----:B------:R-:W-:Y:S01]  /*0b50*/  IMAD.IADD R2, R7, 0x1, -R2 ;  /* 0x0000000107027824 */ /* 0x000fe200078e0a02 */
[----:B------:R-:W-:Y:S02]  /*0b60*/  LEA.HI R4, R15, R15, RZ, 0x1 ;  /* 0x0000000f0f047211 */ /* 0x000fe400078f08ff */
[----:B------:R-:W-:Y:S01]  /*0b70*/  LEA.HI R7, R0, R3, RZ, 0x3 ;  /* 0x0000000300077211 */ /* 0x000fe200078f18ff */
[----:B------:R-:W-:Y:S01]  /*0b80*/  IMAD.SHL.U32 R2, R2, 0x8, RZ ;  /* 0x0000000802027824 */ /* 0x000fe200078e00ff */
[----:B------:R-:W-:Y:S02]  /*0b90*/  SHF.R.S32.HI R224, RZ, 0x7, R5 ;  /* 0x00000007ffe07819 */ /* 0x000fe40000011405 */
[----:B------:R-:W-:-:S02]  /*0ba0*/  LOP3.LUT R9, R9, 0x3ffffc, RZ, 0xc0, !PT ;  /* 0x003ffffc09097812 */ /* 0x000fc400078ec0ff */
[----:B------:R-:W-:Y:S01]  /*0bb0*/  LOP3.LUT R4, R4, 0x1ffffffe, RZ, 0xc0, !PT ;  /* 0x1ffffffe04047812 */ /* 0x000fe200078ec0ff */
[----:B------:R-:W-:Y:S01]  /*0bc0*/  IMAD R10, R224, 0x100, R3 ;  /* 0x00000100e00a7824 */ /* 0x000fe200078e0203 */
[----:B------:R-:W-:Y:S01]  /*0bd0*/  SHF.R.S32.HI R0, RZ, 0x1f, R11 ;  /* 0x0000001fff007819 */ /* 0x000fe2000001140b */
[----:B------:R-:W-:Y:S01]  /*0be0*/  IMAD.IADD R9, R6, 0x1, -R9 ;  /* 0x0000000106097824 */ /* 0x000fe200078e0a09 */
[C---:B------:R-:W-:Y:S01]  /*0bf0*/  LOP3.LUT R8, R7.reuse, 0xfffffff8, RZ, 0xc0, !PT ;  /* 0xfffffff807087812 */ /* 0x040fe200078ec0ff */
[----:B------:R-:W-:Y:S01]  /*0c00*/  IMAD.SHL.U32 R7, R7, 0x40, RZ ;  /* 0x0000004007077824 */ /* 0x000fe200078e00ff */
[----:B------:R-:W-:Y:S01]  /*0c10*/  LEA.HI R5, R5, R224, RZ, 0x1 ;  /* 0x000000e005057211 */ /* 0x000fe200078f08ff */
[----:B------:R-:W-:Y:S01]  /*0c20*/  IMAD.IADD R186, R15, 0x1, -R4 ;  /* 0x000000010fba7824 */ /* 0x000fe200078e0a04 */
[CC--:B------:R-:W-:Y:S01]  /*0c30*/  LEA.HI R4, R0.reuse, R11.reuse, RZ, 0x2 ;  /* 0x0000000b00047211 */ /* 0x0c0fe200078f10ff */
[----:B------:R-:W-:Y:S01]  /*0c40*/  IMAD.IADD R8, R3, 0x1, -R8 ;  /* 0x0000000103087824 */ /* 0x000fe200078e0a08 */
[----:B------:R-:W-:Y:S01]  /*0c50*/  LEA.HI R3, R0, R11, RZ, 0x5 ;  /* 0x0000000b00037211 */ /* 0x000fe200078f28ff */
[----:B------:R-:W-:Y:S01]  /*0c60*/  IMAD R17, R9, 0x10, R10 ;  /* 0x0000001009117824 */ /* 0x000fe200078e020a */
[----:B------:R-:W-:-:S02]  /*0c70*/  LOP3.LUT R9, R7, 0x7ffffe00, RZ, 0xc0, !PT ;  /* 0x7ffffe0007097812 */ /* 0x000fc400078ec0ff */
[----:B------:R-:W-:Y:S02]  /*0c80*/  LOP3.LUT R10, R4, 0x7ffffffc, RZ, 0xc0, !PT ;  /* 0x7ffffffc040a7812 */ /* 0x000fe400078ec0ff */
[--C-:B------:R-:W-:Y:S01]  /*0c90*/  SHF.R.S32.HI R0, RZ, 0x2, R4.reuse ;  /* 0x00000002ff007819 */ /* 0x100fe20000011404 */
[----:B------:R-:W-:Y:S01]  /*0ca0*/  IMAD R6, R6, 0x400, R9 ;  /* 0x0000040006067824 */ /* 0x000fe200078e0209 */
[----:B------:R-:W-:Y:S01]  /*0cb0*/  SHF.R.S32.HI R7, RZ, 0x1f, R4 ;  /* 0x0000001fff077819 */ /* 0x000fe20000011404 */
[----:B------:R-:W-:Y:S01]  /*0cc0*/  IMAD.SHL.U32 R4, R8, 0x40, RZ ;  /* 0x0000004008047824 */ /* 0x000fe200078e00ff */
[----:B------:R-:W-:Y:S01]  /*0cd0*/  LOP3.LUT R5, R5, 0xfffffe, RZ, 0xc0, !PT ;  /* 0x00fffffe05057812 */ /* 0x000fe200078ec0ff */
[----:B------:R-:W-:Y:S01]  /*0ce0*/  IMAD.IADD R10, R11, 0x1, -R10 ;  /* 0x000000010b0a7824 */ /* 0x000fe200078e0a0a */
[----:B------:R-:W-:Y:S02]  /*0cf0*/  LEA.HI R7, R7, R0, RZ, 0x3 ;  /* 0x0000000007077211 */ /* 0x000fe400078f18ff */
[----:B------:R-:W-:Y:S01]  /*0d00*/  LOP3.LUT R9, R4, 0x1c0, RZ, 0xc0, !PT ;  /* 0x000001c004097812 */ /* 0x000fe200078ec0ff */
[--C-:B------:R-:W-:Y:S01]  /*0d10*/  IMAD.U32 R4, R17, 0x40, R2.reuse ;  /* 0x0000004011047824 */ /* 0x100fe200078e0002 */
[----:B------:R-:W-:Y:S01]  /*0d20*/  LOP3.LUT R7, R7, 0xfffffff8, RZ, 0xc0, !PT ;  /* 0xfffffff807077812 */ /* 0x000fe200078ec0ff */
[----:B------:R-:W-:Y:S01]  /*0d30*/  IMAD.IADD R5, R224, 0x1, -R5 ;  /* 0x00000001e0057824 */ /* 0x000fe200078e0a05 */
[----:B------:R-:W-:Y:S01]  /*0d40*/  LOP3.LUT R2, R9, 0x8, R2, 0xf8, !PT ;  /* 0x0000000809027812 */ /* 0x000fe200078ef802 */
[----:B------:R-:W-:Y:S01]  /*0d50*/  IMAD.SHL.U32 R185, R10, 0x2, RZ ;  /* 0x000000020ab97824 */ /* 0x000fe200078e00ff */
[----:B------:R-:W-:Y:S01]  /*0d60*/  SHF.R.U32.HI R9, RZ, 0x3, R9 ;  /* 0x00000003ff097819 */ /* 0x000fe20000011609 */
[----:B------:R0:W-:Y:S01]  /*0d70*/  STL [R1+0x34], R4 ;  /* 0x0000340401007387 */ /* 0x0001e20000100800 */
[----:B------:R-:W-:Y:S01]  /*0d80*/  R2P PR, R8, 0x6 ;  /* 0x0000000608007804 */ /* 0x000fe20000000000 */
[----:B------:R-:W-:Y:S01]  /*0d90*/  IMAD.IADD R0, R0, 0x1, -R7 ;  /* 0x0000000100007824 */ /* 0x000fe200078e0a07 */
[----:B------:R-:W-:Y:S01]  /*0da0*/  LOP3.LUT R9, R2, R9, RZ, 0x3c, !PT ;  /* 0x0000000902097212 */ /* 0x000fe200078e3cff */
[----:B------:R-:W-:Y:S01]  /*0db0*/  IMAD.SHL.U32 R2, R13, 0x8, RZ ;  /* 0x000000080d027824 */ /* 0x000fe200078e00ff */
[----:B------:R-:W-:-:S02]  /*0dc0*/  SHF.R.S32.HI R3, RZ, 0x5, R3 ;  /* 0x00000005ff037819 */ /* 0x000fc40000011403 */
[----:B------:R-:W-:Y:S01]  /*0dd0*/  SEL R23, R23, 0xffffffe0, !P1 ;  /* 0xffffffe017177807 */ /* 0x000fe20004800000 */
[----:B------:R-:W-:Y:S02]  /*0de0*/  IMAD.IADD R6, R6, 0x1, R9 ;  /* 0x0000000106067824 */ /* 0x000fe400078e0209 */
[----:B0-----:R-:W-:Y:S02]  /*0df0*/  IMAD.SHL.U32 R4, R5, 0x100, RZ ;  /* 0x0000010005047824 */ /* 0x001fe400078e00ff */
[----:B------:R-:W-:Y:S01]  /*0e00*/  VIADD R192, R2, 0x40 ;  /* 0x0000004002c07836 */ /* 0x000fe20000000000 */
[----:B------:R-:W-:Y:S01]  /*0e10*/  LEA R19, R6, UR40, 0x1 ;  /* 0x0000002806137c11 */ /* 0x000fe2000f8e08ff */
[----:B------:R-:W-:Y:S01]  /*0e20*/  IMAD.IADD R18, R185, 0x1, R4 ;  /* 0x00000001b9127824 */ /* 0x000fe200078e0204 */
[----:B------:R0:W-:Y:S01]  /*0e30*/  STL [R1+0x30], R4 ;  /* 0x0000300401007387 */ /* 0x0001e20000100800 */
[----:B------:R-:W-:Y:S01]  /*0e40*/  IMAD R17, R3, 0x10, R0 ;  /* 0x0000001003117824 */ /* 0x000fe200078e0200 */
[----:B------:R-:W-:Y:S01]  /*0e50*/  SHF.R.S32.HI R3, RZ, 0x1f, R192 ;  /* 0x0000001fff037819 */ /* 0x000fe200000114c0 */
[C---:B------:R-:W-:Y:S01]  /*0e60*/  VIADD R223, R18.reuse, 0x8 ;  /* 0x0000000812df7836 */ /* 0x040fe20000000000 */
[----:B------:R-:W-:Y:S01]  /*0e70*/  SHF.R.S32.HI R0, RZ, 0x1f, R18 ;  /* 0x0000001fff007819 */ /* 0x000fe20000011412 */
[----:B------:R-:W-:-:S02]  /*0e80*/  VIADD R222, R18, 0x10 ;  /* 0x0000001012de7836 */ /* 0x000fc40000000000 */
        /* <DEDUP_REMOVED lines=64> */
[----:B------:R-:W-:Y:S02]  /*1290*/  VIADD R187, R2, 0x80 ;  /* 0x0000008002bb7836 */ /* 0x000fe40000000000 */
[----:B------:R-:W-:Y:S02]  /*12a0*/  IMAD R186, R186, 0x8, R17 ;  /* 0x00000008baba7824 */ /* 0x000fe400078e0211 */
[----:B------:R-:W-:-:S07]  /*12b0*/  IMAD.IADD R23, R23, 0x1, R22 ;  /* 0x0000000117177824 */ /* 0x000fce00078e0216 */
.L_x_7687:
[----:B------:R-:W-:Y:S01]  /*12c0*/  ULDC.64 UR8, c[0x0][0xc88] ;  /* 0x0003220000087ab9 */ /* 0x000fe20000000a00 */
[----:B------:R-:W-:Y:S01]  /*12d0*/  ULDC.64 UR10, c[0x0][0xa18] ;  /* 0x00028600000a7ab9 */ /* 0x000fe20000000a00 */
[----:B------:R-:W-:Y:S02]  /*12e0*/  UIMAD.WIDE UR8, UR7, 0x4, UR8 ;  /* 0x00000004070878a5 */ /* 0x000fe4000f8e0208 */
[----:B------:R-:W-:Y:S02]  /*12f0*/  UISETP.NE.U32.AND UP1, UPT, UR10, URZ, UPT ;  /* 0x0000003f0a00728c */ /* 0x000fe4000bf25070 */
[----:B------:R-:W-:Y:S02]  /*1300*/  ULOP3.LUT UR4, UR6, 0xff000000, URZ, 0xc0, !UPT ;  /* 0xff00000006047892 */ /* 0x000fe4000f8ec03f */
[----:B012---:R-:W-:Y:S01]  /*1310*/  IMAD.U32 R4, RZ, RZ, UR8 ;  /* 0x00000008ff047e24 */ /* 0x007fe2000f8e00ff */
[----:B------:R-:W-:Y:S01]  /*1320*/  ULDC UR7, c[0x0][0x424] ;  /* 0x0001090000077ab9 */ /* 0x000fe20000000800 */
[----:B----4-:R-:W-:Y:S01]  /*1330*/  IMAD.U32 R5, RZ, RZ, UR9 ;  /* 0x00000009ff057e24 */ /* 0x010fe2000f8e00ff */
[----:B------:R-:W-:-:S04]  /*1340*/  ULDC.64 UR8, c[0x0][0xa28] ;  /* 0x00028a0000087ab9 */ /* 0x000fc80000000a00 */
[----:B------:R-:W2:Y:S01]  /*1350*/  LDG.E R4, desc[UR50][R4.64] ;  /* 0x0000003204047981 */ /* 0x000ea2000c1e1900 */
        /* <DEDUP_REMOVED lines=14> */
[----:B---3--:R-:W-:-:S03]  /*1440*/  IMAD.U32 R6, RZ, RZ, UR10 ;  /* 0x0000000aff067e24 */ /* 0x008fc6000f8e00ff */
[----:B------:R-:W-:Y:S01]  /*1450*/  IMAD.U32 R7, RZ, RZ, UR11 ;  /* 0x0000000bff077e24 */ /* 0x000fe2000f8e00ff */
[----:B------:R-:W2:Y:S01]  /*1460*/  @P0 LDG.E R4, desc[UR50][R4.64] ;  /* 0x0000003204040981 */ /* 0x000ea2000c1e1900 */
[----:B------:R-:W-:Y:S02]  /*1470*/  UISETP.NE.U32.AND UP0, UPT, UR8, URZ, UPT ;  /* 0x0000003f0800728c */ /* 0x000fe4000bf05070 */
[----:B------:R-:W-:Y:S01]  /*1480*/  ULOP3.LUT UR43, UR6, 0xff0000, URZ, 0xc0, !UPT ;  /* 0x00ff0000062b7892 */ /* 0x000fe2000f8ec03f */
[----:B------:R-:W3:Y:S01]  /*1490*/  @P2 LDG.E R6, desc[UR50][R6.64] ;  /* 0x0000003206062981 */ /* 0x000ee2000c1e1900 */
[----:B------:R-:W-:Y:S02]  /*14a0*/  UISETP.NE.AND.EX UP0, UPT, UR9, URZ, UPT, UP0 ;  /* 0x0000003f0900728c */ /* 0x000fe4000bf05300 */
[----:B------:R-:W-:Y:S01]  /*14b0*/  USHF.R.U32.HI UR4, URZ, 0x8, UR4 ;  /* 0x000000083f047899 */ /* 0x000fe20008011604 */
[----:B------:R-:W-:Y:S01]  /*14c0*/  ULDC.64 UR8, c[0x0][0xa20] ;  /* 0x0002880000087ab9 */ /* 0x000fe20000000a00 */
[----:B------:R-:W-:Y:S01]  /*14d0*/  USEL UR7, UR7, 0x1, UP0 ;  /* 0x0000000107077887 */ /* 0x000fe20008000000 */
[----:B------:R-:W-:Y:S01]  /*14e0*/  ISETP.NE.U32.AND P1, PT, RZ, UR8, PT ;  /* 0x00000008ff007c0c */ /* 0x000fe2000bf25070 */
[----:B------:R-:W-:Y:S01]  /*14f0*/  ULDC UR10, c[0x0][0x2f0] ;  /* 0x0000bc00000a7ab9 */ /* 0x000fe20000000800 */
[----:B------:R-:W-:Y:S01]  /*1500*/  UMOV UR52, URZ ;  /* 0x0000003f00347c82 */ /* 0x000fe20008000000 */
[----:B------:R-:W-:Y:S01]  /*1510*/  ULEA.HI UR43, UR43, UR4, URZ, 0x10 ;  /* 0x000000042b2b7291 */ /* 0x000fe2000f8f803f */
[----:B------:R-:W-:Y:S01]  /*1520*/  ISETP.NE.AND.EX P1, PT, RZ, UR9, PT, P1 ;  /* 0x00000009ff007c0c */ /* 0x000fe2000bf25310 */
[----:B------:R-:W-:-:S02]  /*1530*/  UIMAD UR4, UR7, UR10, URZ ;  /* 0x0000000a070472a4 */ /* 0x000fc4000f8e023f */
        /* <DEDUP_REMOVED lines=18> */
.L_x_7619:
[----:B------:R-:W-:Y:S05]  /*1660*/  @!P1 BRA `(.L_x_7620) ;  /* 0x00000000001c9947 */ /* 0x000fea0003800000 */
[----:B------:R-:W-:-:S04]  /*1670*/  ULEA UR8, UP0, UR41, UR8, 0x2 ;  /* 0x0000000829087291 */ /* 0x000fc8000f80103f */
[----:B------:R-:W-:Y:S02]  /*1680*/  ULEA.HI.X UR9, UR41, UR9, UR42, 0x2, UP0 ;  /* 0x0000000929097291 */ /* 0x000fe400080f142a */
[----:B------:R-:W-:-:S04]  /*1690*/  IMAD.U32 R4, RZ, RZ, UR8 ;  /* 0x00000008ff047e24 */ /* 0x000fc8000f8e00ff */
[----:B------:R-:W-:-:S05]  /*16a0*/  IMAD.U32 R5, RZ, RZ, UR9 ;  /* 0x00000009ff057e24 */ /* 0x000fca000f8e00ff */
[----:B------:R-:W2:Y:S02]  /*16b0*/  LDG.E R4, desc[UR50][R4.64] ;  /* 0x0000003204047981 */ /* 0x000ea4000c1e1900 */
[----:B--2---:R-:W-:Y:S01]  /*16c0*/  R2UR UR4, R4 ;  /* 0x00000000040472ca */ /* 0x004fe200000e0000 */
[----:B------:R-:W-:-:S14]  /*16d0*/  BRA `(.L_x_7621) ;  /* 0x0000000000347947 */ /* 0x000fdc0003800000 */
.L_x_7620:
        /* <DEDUP_REMOVED lines=13> */
.L_x_7621:
[----:B------:R-:W-:Y:S02]  /*17b0*/  UISETP.NE.AND UP0, UPT, UR47, 0x1, UPT ;  /* 0x000000012f00788c */ /* 0x000fe4000bf05270 */
[----:B------:R-:W-:Y:S02]  /*17c0*/  UIADD3 UR52, -UR52, UR4, URZ ;  /* 0x0000000434347290 */ /* 0x000fe4000fffe13f */
        /* <DEDUP_REMOVED lines=10> */
[----:B------:R-:W-:Y:S02]  /*1870*/  UIADD3 UR52, UR52, 0x40, -UR53 ;  /* 0x0000004034347890 */ /* 0x000fe4000fffe835 */
[----:B------:R-:W-:-:S07]  /*1880*/  ULOP3.LUT UR20, UR43, 0xff, URZ, 0xc0, !UPT ;  /* 0x000000ff2b147892 */ /* 0x000fce000f8ec03f */
[----:B------:R-:W-:Y:S01]  /*1890*/  @UP0 ULDC UR4, c[0x0][0x44c] ;  /* 0x0001130000040ab9 */ /* 0x000fe20000000800 */
[----:B------:R-:W-:Y:S01]  /*18a0*/  @UP0 ULDC UR8, c[0x0][0x450] ;  /* 0x0001140000080ab9 */ /* 0x000fe20000000800 */
[----:B------:R-:W-:-:S04]  /*18b0*/  UIMAD.WIDE.U32 UR4, UR6, UR4, URZ ;  /* 0x00000004060472a5 */ /* 0x000fc8000f8e003f */
[----:B------:R-:W-:-:S04]  /*18c0*/  @UP0 USHF.R.U32.HI UR6, URZ, UR8, UR5 ;  /* 0x000000083f060299 */ /* 0x000fc80008011605 */
[----:B------:R-:W-:-:S04]  /*18d0*/  UIADD3 UR6, UR52, UR6, URZ ;  /* 0x0000000634067290 */ /* 0x000fc8000fffe03f */
[----:B------:R-:W-:-:S04]  /*18e0*/  USHF.R.S32.HI UR4, URZ, 0x1f, UR6 ;  /* 0x0000001f3f047899 */ /* 0x000fc80008011406 */
[----:B------:R-:W-:-:S04]  /*18f0*/  ULEA.HI UR4, UR4, UR6, URZ, 0x6 ;  /* 0x0000000604047291 */ /* 0x000fc8000f8f303f */
[----:B------:R-:W-:-:S04]  /*1900*/  USHF.R.S32.HI UR4, URZ, 0x6, UR4 ;  /* 0x000000063f047899 */ /* 0x000fc80008011404 */
[----:B------:R-:W-:-:S04]  /*1910*/  UISETP.LT.AND UP0, UPT, UR7, UR4, UPT ;  /* 0x000000040700728c */ /* 0x000fc8000bf01270 */
[----:B------:R-:W-:-:S03]  /*1920*/  USEL UR9, UR7, UR4, UP0 ;  /* 0x0000000407097287 */ /* 0x000fc60008000000 */
[----:B------:R-:W-:Y:S01]  /*1930*/  UMOV UR4, URZ ;  /* 0x0000003f00047c82 */ /* 0x000fe20008000000 */
[----:B------:R-:W-:-:S06]  /*1940*/  UISETP.GE.AND UP0, UPT, UR9, 0x1, UPT ;  /* 0x000000010900788c */ /* 0x000fcc000bf06270 */
[----:B------:R-:W-:-:S13]  /*1950*/  PLOP3.LUT P0, PT, PT, PT, UP0, 0x80, 0x0 ;  /* 0x000000000000781c */ /* 0x000fda0003f0f008 */
[----:B------:R-:W-:Y:S05]  /*1960*/  @!P0 BRA `(.L_x_7623) ;  /* 0x0000000000908947 */ /* 0x000fea0003800000 */
[----:B------:R-:W-:Y:S01]  /*1970*/  USHF.R.U32.HI UR10, URZ, 0x10, UR43 ;  /* 0x000000103f0a7899 */ /* 0x000fe2000801162b */
[----:B------:R-:W-:-:S03]  /*1980*/  UMOV UR4, URZ ;  /* 0x0000003f00047c82 */ /* 0x000fc60008000000 */
[----:B------:R-:W-:-:S11]  /*1990*/  UISETP.NE.AND UP0, UPT, UR10, URZ, UPT ;  /* 0x0000003f0a00728c */ /* 0x000fd6000bf05270 */
[----:B------:R-:W-:Y:S02]  /*19a0*/  @!UP0 ULDC UR10, c[0x0][0x9f0] ;  /* 0x00027c00000a8ab9 */ /* 0x000fe40000000800 */
[----:B------:R-:W-:Y:S01]  /*19b0*/  IMAD.U32 R4, RZ, RZ, UR10 ;  /* 0x0000000aff047e24 */ /* 0x000fe2000f8e00ff */
[----:B------:R-:W-:-:S04]  /*19c0*/  UIADD3 UR6, UR10, -0x1, UR9 ;  /* 0xffffffff0a067890 */ /* 0x000fc8000fffe009 */
        /* <DEDUP_REMOVED lines=30> */
.L_x_7623:
        /* <DEDUP_REMOVED lines=91> */
.L_x_7625:
[----:B------:R-:W-:Y:S01]  /*2160*/  ULEA UR23, UR37, UR40, 0x3 ;  /* 0x0000002825177291 */ /* 0x000fe2000f8e183f */
[----:B------:R-:W-:-:S05]  /*2170*/  IMAD.U32 R0, RZ, RZ, UR36 ;  /* 0x00000024ff007e24 */ /* 0x000fca000f8e00ff */
[----:B------:R-:W-:-:S04]  /*2180*/  SHF.L.U32 R0, R0, 0x1f, RZ ;  /* 0x0000001f00007819 */ /* 0x000fc800000006ff */
[----:B------:R-:W0:Y:S02]  /*2190*/  SYNCS.PHASECHK.TRANS64.TRYWAIT P1, [UR23+0x28c50], R0 ;  /* 0x028c5000ff0075a7 */ /* 0x000e240008020157 */
[----:B0-----:R-:W-:Y:S05]  /*21a0*/  @!P1 BRA `(.L_x_7626) ;  /* 0x0000012800449947 */ /* 0x001fea0003800000 */
.L_x_7774:
        /* <DEDUP_REMOVED lines=38> */
.L_x_7627:
        /* <DEDUP_REMOVED lines=8> */
.L_x_7634:
        /* <DEDUP_REMOVED lines=144> */
.L_x_7629:
[----:B------:R-:W-:Y:S01]  /*2d90*/  ULEA UR23, UR37, UR40, 0x3 ;  /* 0x0000002825177291 */ /* 0x000fe2000f8e183f */
[----:B------:R-:W-:-:S05]  /*2da0*/  IMAD.U32 R0, RZ, RZ, UR36 ;  /* 0x00000024ff007e24 */ /* 0x000fca000f8e00ff */
[----:B------:R-:W-:-:S04]  /*2db0*/  SHF.L.U32 R0, R0, 0x1f, RZ ;  /* 0x0000001f00007819 */ /* 0x000fc800000006ff */
[----:B------:R0:W1:Y:S01]  /*2dc0*/  SYNCS.PHASECHK.TRANS64.TRYWAIT P1, [UR23+0x28c50], R0 ;  /* 0x028c5000ff0075a7 */ /* 0x0000620008020157 */
[----:B------:R-:W-:Y:S05]  /*2dd0*/  @!P0 BRA `(.L_x_7630) ;  /* 0x0000000000048947 */ /* 0x000fea0003800000 */
[----:B------:R-:W-:Y:S01]  /*2de0*/  BPT.TRAP 0x1 ;  /* 0x000000040000795c */ /* 0x000fe20000300000 */
.L_x_7630:
[----:B-1----:R-:W-:Y:S05]  /*2df0*/  @P1 BRA `(.L_x_7631) ;  /* 0x0000000000081947 */ /* 0x002fea0003800000 */
[----:B------:R-:W1:Y:S02]  /*2e00*/  SYNCS.PHASECHK.TRANS64.TRYWAIT P1, [UR23+0x28c50], R0 ;  /* 0x028c5000ff0075a7 */ /* 0x000e640008020157 */
[----:B-1----:R-:W-:Y:S05]  /*2e10*/  @!P1 BRA `(.L_x_7632) ;  /* 0x0000011c00409947 */ /* 0x002fea0003800000 */
.L_x_7631:
        /* <DEDUP_REMOVED lines=26> */
.L_x_7633:
[----:B------:R-:W-:Y:S01]  /*2fc0*/  UIADD3 UR6, UR23, 0x28c60, URZ ;  /* 0x00028c6017067890 */ /* 0x000fe2000fffe03f */
[----:B------:R-:W-:-:S03]  /*2fd0*/  PLOP3.LUT P1, PT, PT, PT, UP1, 0x80, 0x0 ;  /* 0x000000000000781c */ /* 0x000fc60003f2f018 */
[----:B------:R-:W-:-:S09]  /*2fe0*/  UPRMT UR6, UR39, 0x654, UR6 ;  /* 0x0000065427067896 */ /* 0x000fd20008000006 */
[----:B------:R-:W-:Y:S01]  /*2ff0*/  SYNCS.ARRIVE.TRANS64.RED.A1T0 RZ, [UR6], RZ ;  /* 0x000000ffffff79a7 */ /* 0x000fe20008100406 */
[----:B------:R-:W-:Y:S05]  /*3000*/  @P1 BRA `(.L_x_7634) ;  /* 0xfffffff400201947 */ /* 0x000fea000383ffff */
.L_x_7628:
        /* <DEDUP_REMOVED lines=143> */
.L_x_7622:
[----:B------:R-:W-:Y:S01]  /*3900*/  ULDC UR4, c[0x0][0x448] ;  /* 0x0001120000047ab9 */ /* 0x000fe20000000800 */
[----:B------:R-:W-:Y:S02]  /*3910*/  UIADD3 UR6, UR45, 0x3f, URZ ;  /* 0x0000003f2d067890 */ /* 0x000fe4000fffe03f */
[----:B------:R-:W-:Y:S02]  /*3920*/  UISETP.NE.AND UP0, UPT, UR4, 0x1, UPT ;  /* 0x000000010400788c */ /* 0x000fe4000bf05270 */
[----:B------:R-:W-:Y:S02]  /*3930*/  UIADD3 UR8, UR52, 0x40, -UR53 ;  /* 0x0000004034087890 */ /* 0x000fe4000fffe835 */
[----:B------:R-:W-:Y:S02]  /*3940*/  UP2UR UR54, UPR, URZ, 0x1 ;  /* 0x000000013f367883 */ /* 0x000fe40008000000 */
[----:B------:R-:W-:-:S05]  /*3950*/  ULOP3.LUT UR48, UR43, 0xff, URZ, 0xc0, !UPT ;  /* 0x000000ff2b307892 */ /* 0x000fca000f8ec03f */
        /* <DEDUP_REMOVED lines=50> */
.L_x_7635:
        /* <DEDUP_REMOVED lines=104> */
.L_x_7636:
        /* <DEDUP_REMOVED lines=12> */
.L_x_7775:
[----:B------:R-:W-:Y:S05]  /*43c0*/  @!P0 BRA `(.L_x_7638) ;  /* 0x0000000000048947 */ /* 0x000fea0003800000 */
[----:B------:R-:W-:Y:S01]  /*43d0*/  BPT.TRAP 0x1 ;  /* 0x000000040000795c */ /* 0x000fe20000300000 */
.L_x_7638:
[----:B------:R-:W-:Y:S02]  /*43e0*/  IMAD.U32 R7, RZ, RZ, UR37 ;  /* 0x00000025ff077e24 */ /* 0x000fe4000f8e00ff */
[----:B------:R-:W-:-:S03]  /*43f0*/  IMAD.U32 R8, RZ, RZ, UR36 ;  /* 0x00000024ff087e24 */ /* 0x000fc6000f8e00ff */
[----:B------:R-:W-:Y:S02]  /*4400*/  LEA R7, R7, UR40, 0x3 ;  /* 0x0000002807077c11 */ /* 0x000fe4000f8e18ff */
[----:B------:R-:W-:-:S04]  /*4410*/  SHF.L.U32 R8, R8, 0x1f, RZ ;  /* 0x0000001f08087819 */ /* 0x000fc800000006ff */
[----:B------:R1:W2:Y:S01]  /*4420*/  SYNCS.PHASECHK.TRANS64.TRYWAIT P1, [R7+URZ+0x28c30], R8 ;  /* 0x028c3008070075a7 */ /* 0x0002a2000802017f */
[----:B------:R-:W-:Y:S05]  /*4430*/  @!P0 BRA `(.L_x_7639) ;  /* 0x0000000000048947 */ /* 0x000fea0003800000 */
[----:B------:R-:W-:Y:S01]  /*4440*/  BPT.TRAP 0x1 ;  /* 0x000000040000795c */ /* 0x000fe20000300000 */
.L_x_7639:
[----:B--2---:R-:W-:Y:S05]  /*4450*/  @P1 BRA `(.L_x_7640) ;  /* 0x0000000000081947 */ /* 0x004fea0003800000 */
[----:B------:R-:W2:Y:S02]  /*4460*/  SYNCS.PHASECHK.TRANS64.TRYWAIT P1, [R7+URZ+0x28c30], R8 ;  /* 0x028c3008070075a7 */ /* 0x000ea4000802017f */
[----:B--2---:R-:W-:Y:S05]  /*4470*/  @!P1 BRA `(.L_x_7641) ;  /* 0x0000010400d89947 */ /* 0x004fea0003800000 */
.L_x_7640:
        /* <DEDUP_REMOVED lines=40> */
.L_x_7642:
[----:B------:R-:W-:Y:S01]  /*4700*/  UISETP.NE.AND UP0, UPT, UR54, URZ, UPT ;  /* 0x0000003f3600728c */ /* 0x000fe2000bf05270 */
[----:B------:R-:W-:Y:S01]  /*4710*/  VIADD R3, R186, UR45 ;  /* 0x0000002dba037c36 */ /* 0x000fe20008000000 */
[----:B------:R-:W-:-:S04]  /*4720*/  ULDC UR10, c[0x0][0x988] ;  /* 0x00026200000a7ab9 */ /* 0x000fc80000000800 */
[----:B------:R-:W-:Y:S02]  /*4730*/  PLOP3.LUT P1, PT, PT, PT, UP0, 0x80, 0x0 ;  /* 0x000000000000781c */ /* 0x000fe40003f2f008 */
[----:B------:R-:W-:-:S03]  /*4740*/  PLOP3.LUT P2, PT, PT, PT, UP0, 0x80, 0x0 ;  /* 0x000000000000781c */ /* 0x000fc60003f4f008 */
[----:B------:R-:W-:-:S08]  /*4750*/  @UP0 ULDC UR6, c[0x0][0x44c] ;  /* 0x0001130000060ab9 */ /* 0x000fd00000000800 */
[----:B------:R-:W-:Y:S01]  /*4760*/  @P1 IMAD.HI.U32 R4, R3, UR6, RZ ;  /* 0x0000000603041c27 */ /* 0x000fe2000f8e00ff */
[----:B------:R-:W-:-:S04]  /*4770*/  @UP0 ULDC UR6, c[0x0][0x450] ;  /* 0x0001140000060ab9 */ /* 0x000fc80000000800 */
[----:B------:R-:W-:Y:S01]  /*4780*/  @P2 SHF.R.U32.HI R3, RZ, UR6, R4 ;  /* 0x00000006ff032c19 */ /* 0x000fe20008011604 */
[----:B------:R-:W-:Y:S02]  /*4790*/  UMOV UR6, 0xffffffc0 ;  /* 0xffffffc000067882 */ /* 0x000fe40000000000 */
[----:B------:R-:W-:Y:S02]  /*47a0*/  UIMAD UR6, UR55, UR6, 0x40 ;  /* 0x00000040370674a4 */ /* 0x000fe4000f8e0206 */
[----:B------:R-:W0:Y:S02]  /*47b0*/  SHFL.IDX PT, R6, R3, 0x1, 0x1c1f ;  /* 0x003c1f0003067f89 */ /* 0x000e2400000e0000 */
[----:B------:R-:W-:Y:S02]  /*47c0*/  UIADD3 UR7, UR52, 0x1, UR6 ;  /* 0x0000000134077890 */ /* 0x000fe4000fffe006 */
[----:B------:R-:W-:Y:S01]  /*47d0*/  IMAD.U32 R4, RZ, RZ, UR6 ;  /* 0x00000006ff047e24 */ /* 0x000fe2000f8e00ff */
[----:B------:R-:W3:Y:S01]  /*47e0*/  SHFL.IDX PT, R3, R3, RZ, 0x1c1f ;  /* 0x001c1fff03037589 */ /* 0x000ee200000e0000 */
[----:B------:R-:W-:-:S02]  /*47f0*/  R2UR UR6, R7 ;  /* 0x00000000070672ca */ /* 0x000fc400000e0000 */
[----:B------:R-:W-:Y:S01]  /*4800*/  IMAD.U32 R10, RZ, RZ, UR7 ;  /* 0x00000007ff0a7e24 */ /* 0x000fe2000f8e00ff */
[----:B------:R-:W-:-:S04]  /*4810*/  IADD3 R4, -R185, UR52, R4 ;  /* 0x00000034b9047c10 */ /* 0x000fc8000fffe104 */
[----:B------:R-:W-:-:S06]  /*4820*/  IADD3 R5, R10, -UR53, -R185 ;  /* 0x800000350a057c10 */ /* 0x000fcc000fffe8b9 */
[----:B------:R-:W-:-:S04]  /*4830*/  UIADD3 UR6, UR6, 0x28c40, URZ ;  /* 0x00028c4006067890 */ /* 0x000fc8000fffe03f */
[----:B------:R-:W-:Y:S01]  /*4840*/  UPRMT UR6, UR39, 0x654, UR6 ;  /* 0x0000065427067896 */ /* 0x000fe20008000006 */
[----:B0-----:R-:W-:-:S04]  /*4850*/  VIADDMNMX R6, R6, R5, R4, PT ;  /* 0x0000000506067246 */ /* 0x001fc80003800104 */
[C---:B------:R-:W-:Y:S02]  /*4860*/  ISETP.GT.AND P1, PT, R6.reuse, RZ, PT ;  /* 0x000000ff0600720c */ /* 0x040fe40003f24270 */
[C---:B------:R-:W-:Y:S02]  /*4870*/  ISETP.GT.AND P2, PT, R6.reuse, 0x1, PT ;  /* 0x000000010600780c */ /* 0x040fe40003f44270 */
[----:B------:R-:W-:Y:S01]  /*4880*/  ISETP.GT.AND P3, PT, R6, 0x8, PT ;  /* 0x000000080600780c */ /* 0x000fe20003f64270 */
[----:B------:R-:W-:Y:S01]  /*4890*/  SYNCS.ARRIVE.TRANS64.RED.A1T0 RZ, [UR6], RZ ;  /* 0x000000ffffff79a7 */ /* 0x000fe20008100406 */
[----:B------:R-:W-:Y:S02]  /*48a0*/  FSEL R26, R26, -INF , P1 ;  /* 0xff8000001a1a7808 */ /* 0x000fe40000800000 */
[----:B------:R-:W-:Y:S01]  /*48b0*/  FSEL R27, R27, -INF , P2 ;  /* 0xff8000001b1b7808 */ /* 0x000fe20001000000 */
[----:B------:R-:W-:Y:S01]  /*48c0*/  BAR.SYNC.DEFER_BLOCKING 0xf, 0x100 ;  /* 0x03c4000000007b1d */ /* 0x000fe20000010000 */
        /* <DEDUP_REMOVED lines=41> */
[----:B---3--:R-:W-:Y:S02]  /*4b60*/  VIADDMNMX R4, R3, R5, R4, PT ;  /* 0x0000000503047246 */ /* 0x008fe40003800104 */
        /* <DEDUP_REMOVED lines=12> */
[----:B------:R-:W-:Y:S02]  /*4c30*/  ISETP.GT.AND P1, PT, R4, 0x11, PT ;  /* 0x000000110400780c */ /* 0x000fe40003f24270 */
[----:B------:R-:W-:-:S02]  /*4c40*/  FSEL R32, R32, -INF , P2 ;  /* 0xff80000020207808 */ /* 0x000fc40001000000 */
        /* <DEDUP_REMOVED lines=36> */
[----:B0-----:R-:W-:-:S02]  /*4e90*/  FMNMX.FTZ R3, R9, R10, !PT ;  /* 0x0000000a09037209 */ /* 0x001fc40007810000 */
[----:B------:R-:W-:Y:S02]  /*4ea0*/  FMNMX.FTZ R4, R53, R4, !PT ;  /* 0x0000000435047209 */ /* 0x000fe40007810000 */
[C---:B------:R-:W-:Y:S01]  /*4eb0*/  FSETP.NEU.FTZ.AND P4, PT, R3.reuse, -INF , PT ;  /* 0xff8000000300780b */ /* 0x040fe20003f9d000 */
[----:B------:R-:W-:Y:S02]  /*4ec0*/  FMUL.FTZ R9, R3, UR10 ;  /* 0x0000000a03097c20 */ /* 0x000fe40008410000 */
[----:B------:R-:W0:Y:S03]  /*4ed0*/  SHFL.BFLY PT, R5, R4, 0x2, 0x1f ;  /* 0x0c401f0004057f89 */ /* 0x000e2600000e0000 */
        /* <DEDUP_REMOVED lines=17> */
[----:B0-----:R-:W-:Y:S01]  /*4ff0*/  FMNMX.FTZ R5, R4, R5, !PT ;  /* 0x0000000504057209 */ /* 0x001fe20007810000 */
[--C-:B------:R-:W-:Y:S01]  /*5000*/  FFMA.FTZ R54, R54, UR10, -R9.reuse ;  /* 0x0000000a36367c23 */ /* 0x100fe20008010809 */
[----:B------:R-:W-:-:S03]  /*5010*/  FFMA.FTZ R9, R55, UR10, -R9 ;  /* 0x0000000a37097c23 */ /* 0x000fc60008010809 */
[----:B------:R-:W0:Y:S01]  /*5020*/  SHFL.BFLY PT, R6, R5, 0x1, 0x1f ;  /* 0x0c201f0005067f89 */ /* 0x000e2200000e0000 */
[----:B------:R-:W-:Y:S08]  /*5030*/  MUFU.EX2 R30, R30 ;  /* 0x0000001e001e7308 */ /* 0x000ff00000000800 */
[----:B------:R-:W4:Y:S01]  /*5040*/  MUFU.EX2 R31, R31 ;  /* 0x0000001f001f7308 */ /* 0x000f220000000800 */
[----:B---3--:R-:W-:-:S07]  /*5050*/  F2FP.F16.F32.PACK_AB R153, R27, R26 ;  /* 0x0000001a1b99723e */ /* 0x008fce00000000ff */
[----:B------:R-:W3:Y:S01]  /*5060*/  MUFU.EX2 R34, R34 ;  /* 0x0000002200227308 */ /* 0x000ee20000000800 */
[----:B0-----:R-:W-:-:S07]  /*5070*/  FMNMX.FTZ R6, R5, R6, !PT ;  /* 0x0000000605067209 */ /* 0x001fce0007810000 */
[----:B------:R-:W0:Y:S01]  /*5080*/  MUFU.EX2 R35, R35 ;  /* 0x0000002300237308 */ /* 0x000e220000000800 */
[----:B------:R-:W-:Y:S01]  /*5090*/  FADD.FTZ R5, R26, R27 ;  /* 0x0000001b1a057221 */ /* 0x000fe20000010000 */
[----:B----4-:R-:W-:Y:S01]  /*50a0*/  F2FP.F16.F32.PACK_AB R155, R31, R30 ;  /* 0x0000001e1f9b723e */ /* 0x010fe200000000ff */
[C---:B------:R-:W-:Y:S01]  /*50b0*/  FMUL.FTZ R4, R6.reuse, UR10 ;  /* 0x0000000a06047c20 */ /* 0x040fe20008410000 */
[----:B------:R-:W-:Y:S01]  /*50c0*/  FSETP.NEU.FTZ.AND P1, PT, R6, -INF , PT ;  /* 0xff8000000600780b */ /* 0x000fe20003f3d000 */
[----:B------:R-:W-:-:S03]  /*50d0*/  FADD.FTZ R10, R30, R5 ;  /* 0x000000051e0a7221 */ /* 0x000fc60000010000 */
[----:B------:R-:W4:Y:S01]  /*50e0*/  MUFU.EX2 R38, R38 ;  /* 0x0000002600267308 */ /* 0x000f220000000800 */
[----:B------:R-:W-:Y:S01]  /*50f0*/  FSEL R4, R4, RZ, P1 ;  /* 0x000000ff04047208 */ /* 0x000fe20000800000 */
[----:B------:R-:W-:-:S04]  /*5100*/  FADD.FTZ R11, R31, R10 ;  /* 0x0000000a1f0b7221 */ /* 0x000fc80000010000 */
        /* <DEDUP_REMOVED lines=10> */
[----:B---3--:R-:W-:Y:S01]  /*51b0*/  FADD.FTZ R12, R34, R11 ;  /* 0x0000000b220c7221 */ /* 0x008fe20000010000 */
[--C-:B------:R-:W-:Y:S01]  /*51c0*/  FFMA.FTZ R41, R41, UR10, -R4.reuse ;  /* 0x0000000a29297c23 */ /* 0x100fe20008010804 */
[--C-:B------:R-:W-:Y:S01]  /*51d0*/  FFMA.FTZ R44, R44, UR10, -R4.reuse ;  /* 0x0000000a2c2c7c23 */ /* 0x100fe20008010804 */
[----:B------:R-:W-:Y:S01]  /*51e0*/  FFMA.FTZ R45, R45, UR10, -R4 ;  /* 0x0000000a2d2d7c23 */ /* 0x000fe20008010804 */
[----:B------:R-:W3:Y:S01]  /*51f0*/  MUFU.EX2 R25, R25 ;  /* 0x0000001900197308 */ /* 0x000ee20000000800 */
[----:B0-----:R-:W-:Y:S01]  /*5200*/  FADD.FTZ R11, R35, R12 ;  /* 0x0000000c230b7221 */ /* 0x001fe20000010000 */
[--C-:B------:R-:W-:Y:S01]  /*5210*/  FFMA.FTZ R48, R48, UR10, -R4.reuse ;  /* 0x0000000a30307c23 */ /* 0x100fe20008010804 */
[--C-:B------:R-:W-:Y:S01]  /*5220*/  FFMA.FTZ R49, R49, UR10, -R4.reuse ;  /* 0x0000000a31317c23 */ /* 0x100fe20008010804 */
[--C-:B------:R-:W-:Y:S01]  /*5230*/  FFMA.FTZ R52, R52, UR10, -R4.reuse ;  /* 0x0000000a34347c23 */ /* 0x100fe20008010804 */
[----:B----4-:R-:W-:Y:S01]  /*5240*/  FADD.FTZ R12, R38, R11 ;  /* 0x0000000b260c7221 */ /* 0x010fe20000010000 */
[----:B------:R-:W-:Y:S01]  /*5250*/  FFMA.FTZ R4, R53, UR10, -R4 ;  /* 0x0000000a35047c23 */ /* 0x000fe20008010804 */
[----:B------:R-:W-:Y:S01]  /*5260*/  F2FP.F16.F32.PACK_AB R157, R35, R34 ;  /* 0x00000022239d723e */ /* 0x000fe200000000ff */
[----:B------:R-:W0:Y:S08]  /*5270*/  MUFU.EX2 R28, R28 ;  /* 0x0000001c001c7308 */ /* 0x000e300000000800 */
[----:B------:R-:W4:Y:S01]  /*5280*/  MUFU.EX2 R29, R29 ;  /* 0x0000001d001d7308 */ /* 0x000f220000000800 */
[----:B---3--:R-:W-:Y:S01]  /*5290*/  FADD.FTZ R5, R24, R25 ;  /* 0x0000001918057221 */ /* 0x008fe20000010000 */
[----:B------:R-:W-:-:S06]  /*52a0*/  F2FP.F16.F32.PACK_AB R152, R25, R24 ;  /* 0x000000181998723e */ /* 0x000fcc00000000ff */
[----:B------:R-:W3:Y:S01]  /*52b0*/  MUFU.EX2 R32, R32 ;  /* 0x0000002000207308 */ /* 0x000ee20000000800 */
[----:B0-----:R-:W-:-:S07]  /*52c0*/  FADD.FTZ R10, R28, R5 ;  /* 0x000000051c0a7221 */ /* 0x001fce0000010000 */
[----:B------:R-:W0:Y:S01]  /*52d0*/  MUFU.EX2 R33, R33 ;  /* 0x0000002100217308 */ /* 0x000e220000000800 */
[C---:B----4-:R-:W-:Y:S01]  /*52e0*/  FADD.FTZ R5, R29.reuse, R10 ;  /* 0x0000000a1d057221 */ /* 0x050fe20000010000 */
[----:B------:R-:W-:-:S05]  /*52f0*/  F2FP.F16.F32.PACK_AB R154, R29, R28 ;  /* 0x0000001c1d9a723e */ /* 0x000fca00000000ff */
[----:B------:R4:W-:Y:S01]  /*5300*/  STSM.16.M88.4 [R19+0x26800], R152 ;  /* 0x0268009813007844 */ /* 0x0009e20000000200 */
[----:B------:R-:W5:Y:S01]  /*5310*/  MUFU.EX2 R39, R39 ;  /* 0x0000002700277308 */ /* 0x000f620000000800 */
[----:B---3--:R-:W-:-:S07]  /*5320*/  FADD.FTZ R10, R32, R5 ;  /* 0x00000005200a7221 */ /* 0x008fce0000010000 */
[----:B------:R-:W3:Y:S01]  /*5330*/  MUFU.EX2 R36, R36 ;  /* 0x0000002400247308 */ /* 0x000ee20000000800 */
[C---:B0-----:R-:W-:Y:S01]  /*5340*/  FADD.FTZ R5, R33.reuse, R10 ;  /* 0x0000000a21057221 */ /* 0x041fe20000010000 */
[----:B------:R-:W-:-:S06]  /*5350*/  F2FP.F16.F32.PACK_AB R156, R33, R32 ;  /* 0x00000020219c723e */ /* 0x000fcc00000000ff */
[----:B------:R-:W0:Y:S01]  /*5360*/  MUFU.EX2 R42, R42 ;  /* 0x0000002a002a7308 */ /* 0x000e220000000800 */
[C---:B-----5:R-:W-:Y:S01]  /*5370*/  FADD.FTZ R11, R39.reuse, R12 ;  /* 0x0000000c270b7221 */ /* 0x060fe20000010000 */
[----:B------:R-:W-:-:S06]  /*5380*/  F2FP.F16.F32.PACK_AB R159, R39, R38 ;  /* 0x00000026279f723e */ /* 0x000fcc00000000ff */
[----:B------:R-:W5:Y:S01]  /*5390*/  MUFU.EX2 R37, R37 ;  /* 0x0000002500257308 */ /* 0x000f620000000800 */
[----:B---3--:R-:W-:-:S07]  /*53a0*/  FADD.FTZ R10, R36, R5 ;  /* 0x00000005240a7221 */ /* 0x008fce0000010000 */
[----:B------:R-:W3:Y:S01]  /*53b0*/  MUFU.EX2 R40, R40 ;  /* 0x0000002800287308 */ /* 0x000ee20000000800 */
[----:B0-----:R-:W-:-:S07]  /*53c0*/  FADD.FTZ R12, R42, R11 ;  /* 0x0000000b2a0c7221 */ /* 0x001fce0000010000 */
[----:B------:R-:W0:Y:S01]  /*53d0*/  MUFU.EX2 R43, R43 ;  /* 0x0000002b002b7308 */ /* 0x000e220000000800 */
[C---:B-----5:R-:W-:Y:S01]  /*53e0*/  FADD.FTZ R11, R37.reuse, R10 ;  /* 0x0000000a250b7221 */ /* 0x060fe20000010000 */
[----:B------:R-:W-:-:S05]  /*53f0*/  F2FP.F16.F32.PACK_AB R158, R37, R36 ;  /* 0x00000024259e723e */ /* 0x000fca00000000ff */
[----:B------:R4:W-:Y:S01]  /*5400*/  STSM.16.M88.4 [R184], R156 ;  /* 0x0000009cb8007844 */ /* 0x0009e20000000200 */
[----:B------:R-:W5:Y:S01]  /*5410*/  MUFU.EX2 R41, R41 ;  /* 0x0000002900297308 */ /* 0x000f620000000800 */
[----:B---3--:R-:W-:-:S07]  /*5420*/  FADD.FTZ R10, R40, R11 ;  /* 0x0000000b280a7221 */ /* 0x008fce0000010000 */
[----:B------:R-:W3:Y:S01]  /*5430*/  MUFU.EX2 R46, R46 ;  /* 0x0000002e002e7308 */ /* 0x000ee20000000800 */
[C---:B0-----:R-:W-:Y:S01]  /*5440*/  FADD.FTZ R13, R43.reuse, R12 ;  /* 0x0000000c2b0d7221 */ /* 0x041fe20000010000 */
[----:B------:R-:W-:-:S06]  /*5450*/  F2FP.F16.F32.PACK_AB R161, R43, R42 ;  /* 0x0000002a2ba1723e */ /* 0x000fcc00000000ff */
[----:B------:R-:W-:Y:S01]  /*5460*/  MUFU.EX2 R44, R44 ;  /* 0x0000002c002c7308 */ /* 0x000fe20000000800 */
[C---:B-----5:R-:W-:Y:S01]  /*5470*/  FADD.FTZ R11, R41.reuse, R10 ;  /* 0x0000000a290b7221 */ /* 0x060fe20000010000 */
[----:B------:R-:W-:-:S06]  /*5480*/  F2FP.F16.F32.PACK_AB R160, R41, R40 ;  /* 0x0000002829a0723e */ /* 0x000fcc00000000ff */
[----:B------:R-:W0:Y:S01]  /*5490*/  MUFU.EX2 R47, R47 ;  /* 0x0000002f002f7308 */ /* 0x000e220000000800 */
[----:B---3--:R-:W-:-:S07]  /*54a0*/  FADD.FTZ R10, R46, R13 ;  /* 0x0000000d2e0a7221 */ /* 0x008fce0000010000 */
[----:B------:R-:W3:Y:S08]  /*54b0*/  MUFU.EX2 R45, R45 ;  /* 0x0000002d002d7308 */ /* 0x000ef00000000800 */
[----:B------:R-:W-:Y:S01]  /*54c0*/  MUFU.EX2 R50, R50 ;  /* 0x0000003200327308 */ /* 0x000fe20000000800 */
[C---:B0-----:R-:W-:Y:S01]  /*54d0*/  F2FP.F16.F32.PACK_AB R163, R47.reuse, R46 ;  /* 0x0000002e2fa3723e */ /* 0x041fe200000000ff */
[----:B------:R-:W-:-:S06]  /*54e0*/  FADD.FTZ R47, R47, R10 ;  /* 0x0000000a2f2f7221 */ /* 0x000fcc0000010000 */
[----:B------:R-:W0:Y:S01]  /*54f0*/  MUFU.EX2 R51, R51 ;  /* 0x0000003300337308 */ /* 0x000e220000000800 */
[----:B---3--:R-:W-:-:S05]  /*5500*/  F2FP.F16.F32.PACK_AB R162, R45, R44 ;  /* 0x0000002c2da2723e */ /* 0x008fca00000000ff */
[----:B------:R4:W-:Y:S02]  /*5510*/  STSM.16.M88.4 [R22], R160 ;  /* 0x000000a016007844 */ /* 0x0009e40000000200 */
[----:B------:R-:W-:Y:S08]  /*5520*/  MUFU.EX2 R48, R48 ;  /* 0x0000003000307308 */ /* 0x000ff00000000800 */
[----:B------:R-:W3:Y:S01]  /*5530*/  MUFU.EX2 R49, R49 ;  /* 0x0000003100317308 */ /* 0x000ee20000000800 */
[----:B0-----:R-:W-:Y:S01]  /*5540*/  F2FP.F16.F32.PACK_AB R165, R51, R50 ;  /* 0x0000003233a5723e */ /* 0x001fe200000000ff */
[----:B------:R-:W-:-:S04]  /*5550*/  FADD.FTZ R50, R50, R47 ;  /* 0x0000002f32327221 */ /* 0x000fc80000010000 */
[----:B------:R-:W-:Y:S02]  /*5560*/  FADD.FTZ R51, R51, R50 ;  /* 0x0000003233337221 */ /* 0x000fe40000010000 */
[----:B------:R-:W-:Y:S08]  /*5570*/  MUFU.EX2 R54, R54 ;  /* 0x0000003600367308 */ /* 0x000ff00000000800 */
[----:B------:R-:W0:Y:S01]  /*5580*/  MUFU.EX2 R9, R9 ;  /* 0x0000000900097308 */ /* 0x000e220000000800 */
[----:B---3--:R-:W-:-:S07]  /*5590*/  F2FP.F16.F32.PACK_AB R164, R49, R48 ;  /* 0x0000003031a4723e */ /* 0x008fce00000000ff */
[----:B------:R-:W-:Y:S08]  /*55a0*/  MUFU.EX2 R52, R52 ;  /* 0x0000003400347308 */ /* 0x000ff00000000800 */
[----:B------:R3:W5:Y:S01]  /*55b0*/  MUFU.EX2 R5, R4 ;  /* 0x0000000400057308 */ /* 0x0007620000000800 */
[----:B0-----:R-:W-:Y:S01]  /*55c0*/  F2FP.F16.F32.PACK_AB R167, R9, R54 ;  /* 0x0000003609a7723e */ /* 0x001fe200000000ff */
[----:B---3--:R-:W-:-:S04]  /*55d0*/  FADD.FTZ R4, R44, R11 ;  /* 0x0000000b2c047221 */ /* 0x008fc80000010000 */
[----:B------:R-:W-:Y:S01]  /*55e0*/  FADD.FTZ R45, R45, R4 ;  /* 0x000000042d2d7221 */ /* 0x000fe20000010000 */
[----:B------:R-:W-:-:S03]  /*55f0*/  FADD.FTZ R4, R54, R51 ;  /* 0x0000003336047221 */ /* 0x000fc60000010000 */
[----:B------:R-:W-:Y:S01]  /*5600*/  FADD.FTZ R48, R48, R45 ;  /* 0x0000002d30307221 */ /* 0x000fe20000010000 */
[----:B-----5:R-:W-:Y:S01]  /*5610*/  F2FP.F16.F32.PACK_AB R166, R5, R52 ;  /* 0x0000003405a6723e */ /* 0x020fe200000000ff */
[----:B------:R-:W-:Y:S02]  /*5620*/  FADD.FTZ R4, R9, R4 ;  /* 0x0000000409047221 */ /* 0x000fe40000010000 */
[----:B------:R-:W-:Y:S02]  /*5630*/  FADD.FTZ R49, R49, R48 ;  /* 0x0000003031317221 */ /* 0x000fe40000010000 */
[----:B------:R4:W-:Y:S02]  /*5640*/  STSM.16.M88.4 [R23], R164 ;  /* 0x000000a417007844 */ /* 0x0009e40000000200 */
[----:B------:R-:W-:-:S04]  /*5650*/  FADD.FTZ R52, R52, R49 ;  /* 0x0000003134347221 */ /* 0x000fc80000010000 */
[----:B------:R-:W-:Y:S01]  /*5660*/  FADD.FTZ R5, R5, R52 ;  /* 0x0000003405057221 */ /* 0x000fe20000010000 */
[----:B------:R-:W-:Y:S06]  /*5670*/  @!P0 BRA `(.L_x_7643) ;  /* 0x0000000000048947 */ /* 0x000fec0003800000 */
[----:B------:R-:W-:Y:S01]  /*5680*/  BPT.TRAP 0x1 ;  /* 0x000000040000795c */ /* 0x000fe20000300000 */
.L_x_7643:
[----:B------:R0:W3:Y:S01]  /*5690*/  SYNCS.PHASECHK.TRANS64.TRYWAIT P1, [R7+URZ+0x28c50], R8 ;  /* 0x028c5008070075a7 */ /* 0x0000e2000802017f */
[----:B------:R-:W-:Y:S05]  /*56a0*/  @!P0 BRA `(.L_x_7644) ;  /* 0x0000000000048947 */ /* 0x000fea0003800000 */
[----:B------:R-:W-:Y:S01]  /*56b0*/  BPT.TRAP 0x1 ;  /* 0x000000040000795c */ /* 0x000fe20000300000 */
.L_x_7644:
[----:B---3--:R-:W-:Y:S05]  /*56c0*/  @P1 BRA `(.L_x_7645) ;  /* 0x0000000000081947 */ /* 0x008fea0003800000 */
[----:B------:R-:W3:Y:S02]  /*56d0*/  SYNCS.PHASECHK.TRANS64.TRYWAIT P1, [R7+URZ+0x28c50], R8 ;  /* 0x028c5008070075a7 */ /* 0x000ee4000802017f */
[----:B---3--:R-:W-:Y:S05]  /*56e0*/  @!P1 BRA `(.L_x_7646) ;  /* 0x000000f400509947 */ /* 0x008fea0003800000 */
.L_x_7645:
        /* <DEDUP_REMOVED lines=34> */
.L_x_7647:
[----:B------:R-:W-:Y:S01]  /*5910*/  UISETP.NE.AND UP0, UPT, UR54, URZ, UPT ;  /* 0x0000003f3600728c */ /* 0x000fe2000bf05270 */
[----:B------:R-:W-:Y:S01]  /*5920*/  R2UR UR14, R7 ;  /* 0x00000000070e72ca */ /* 0x000fe200000e0000 */
[----:B------:R-:W-:Y:S01]  /*5930*/  UMOV UR11, UR45 ;  /* 0x0000002d000b7c82 */ /* 0x000fe20008000000 */
[----:B------:R-:W-:-:S08]  /*5940*/  UIADD3 UR21, UR55, -0x2, URZ ;  /* 0xfffffffe37157890 */ /* 0x000fd0000fffe03f */
[----:B------:R-:W-:Y:S01]  /*5950*/  @UP0 ULDC UR6, c[0x0][0x44c] ;  /* 0x0001130000060ab9 */ /* 0x000fe20000000800 */
[----:B------:R-:W-:Y:S01]  /*5960*/  @UP0 ULDC UR15, c[0x0][0x450] ;  /* 0x00011400000f0ab9 */ /* 0x000fe20000000800 */
[----:B------:R-:W-:Y:S02]  /*5970*/  UIMAD.WIDE.U32 UR6, UR45, UR6, URZ ;  /* 0x000000062d0672a5 */ /* 0x000fe4000f8e003f */
[----:B------:R-:W-:Y:S02]  /*5980*/  UIADD3 UR6, UR14, 0x28c60, URZ ;  /* 0x00028c600e067890 */ /* 0x000fe4000fffe03f */
[----:B------:R-:W-:Y:S02]  /*5990*/  @UP0 USHF.R.U32.HI UR11, URZ, UR15, UR7 ;  /* 0x0000000f3f0b0299 */ /* 0x000fe40008011607 */
[----:B------:R-:W-:Y:S02]  /*59a0*/  UPRMT UR6, UR39, 0x654, UR6 ;  /* 0x0000065427067896 */ /* 0x000fe40008000006 */
[----:B------:R-:W-:-:S04]  /*59b0*/  UIADD3 UR7, UR11, UR52, -UR53 ;  /* 0x000000340b077290 */ /* 0x000fc8000fffe835 */
[----:B------:R-:W-:-:S03]  /*59c0*/  USHF.R.S32.HI UR11, URZ, 0x1f, UR7 ;  /* 0x0000001f3f0b7899 */ /* 0x000fc60008011407 */
[----:B------:R-:W-:Y:S01]  /*59d0*/  SYNCS.ARRIVE.TRANS64.RED.A1T0 RZ, [UR6], RZ ;  /* 0x000000ffffff79a7 */ /* 0x000fe20008100406 */
        /* <DEDUP_REMOVED lines=9> */
[----:B0123--:R-:W-:Y:S01]  /*5a70*/  IMAD.MOV.U32 R8, RZ, RZ, R6 ;  /* 0x000000ffff087224 */ /* 0x00ffe200078e0006 */
[----:B------:R-:W-:-:S06]  /*5a80*/  ULDC UR22, c[0x0][0x988] ;  /* 0x0002620000167ab9 */ /* 0x000fcc0000000800 */
.L_x_7659:
[----:B------:R-:W-:-:S04]  /*5a90*/  UIADD3 UR37, UR24, 0x1, URZ ;  /* 0x0000000118257890 */ /* 0x000fc8000fffe03f */
[----:B------:R-:W-:-:S04]  /*5aa0*/  UISETP.NE.AND UP0, UPT, UR37, 0x2, UPT ;  /* 0x000000022500788c */ /* 0x000fc8000bf05270 */
[----:B------:R-:W-:Y:S02]  /*5ab0*/  USEL UR6, URZ, 0x1, UP0 ;  /* 0x000000013f067887 */ /* 0x000fe40008000000 */
[----:B------:R-:W-:Y:S02]  /*5ac0*/  USEL UR37, UR37, URZ, UP0 ;  /* 0x0000003f25257287 */ /* 0x000fe40008000000 */
[----:B------:R-:W-:Y:S01]  /*5ad0*/  ULOP3.LUT UR36, UR36, UR6, URZ, 0x3c, !UPT ;  /* 0x0000000624247292 */ /* 0x000fe2000f8e3c3f */
[----:B012---:R-:W-:Y:S11]  /*5ae0*/  @!P0 BRA `(.L_x_7649) ;  /* 0x0000000000048947 */ /* 0x007ff60003800000 */
[----:B------:R-:W-:Y:S01]  /*5af0*/  BPT.TRAP 0x1 ;  /* 0x000000040000795c */ /* 0x000fe20000300000 */
.L_x_7649:
[----:B------:R-:W-:Y:S01]  /*5b00*/  ULEA UR23, UR37, UR40, 0x3 ;  /* 0x0000002825177291 */ /* 0x000fe2000f8e183f */
[----:B------:R-:W-:-:S05]  /*5b10*/  IMAD.U32 R7, RZ, RZ, UR36 ;  /* 0x00000024ff077e24 */ /* 0x000fca000f8e00ff */
[----:B------:R-:W-:-:S04]  /*5b20*/  SHF.L.U32 R7, R7, 0x1f, RZ ;  /* 0x0000001f07077819 */ /* 0x000fc800000006ff */
[----:B------:R0:W1:Y:S01]  /*5b30*/  SYNCS.PHASECHK.TRANS64.TRYWAIT P1, [UR23+0x28c30], R7 ;  /* 0x028c3007ff0075a7 */ /* 0x0000620008020157 */
[----:B------:R-:W-:Y:S05]  /*5b40*/  @!P0 BRA `(.L_x_7650) ;  /* 0x0000000000048947 */ /* 0x000fea0003800000 */
[----:B------:R-:W-:Y:S01]  /*5b50*/  BPT.TRAP 0x1 ;  /* 0x000000040000795c */ /* 0x000fe20000300000 */
.L_x_7650:
[----:B-1----:R-:W-:Y:S05]  /*5b60*/  @P1 BRA `(.L_x_7651) ;  /* 0x0000000000081947 */ /* 0x002fea0003800000 */
[----:B------:R-:W1:Y:S02]  /*5b70*/  SYNCS.PHASECHK.TRANS64.TRYWAIT P1, [UR23+0x28c30], R7 ;  /* 0x028c3007ff0075a7 */ /* 0x000e640008020157 */
[----:B-1----:R-:W-:Y:S05]  /*5b80*/  @!P1 BRA `(.L_x_7652) ;  /* 0x000000f0003c9947 */ /* 0x002fea0003800000 */
.L_x_7651:
[----:B------:R-:W-:Y:S01]  /*5b90*/  R2UR UR18, R0 ;  /* 0x00000000001272ca */ /* 0x000fe200000e0000 */
[----:B----4-:R-:W-:Y:S01]  /*5ba0*/  WARPGROUP.ARRIVE ;  /* 0x00000000000079c5 */ /* 0x010fe20000000000 */
        /* <DEDUP_REMOVED lines=21> */
.L_x_7653:
[----:B------:R-:W-:Y:S01]  /*5d00*/  UISETP.NE.AND UP0, UPT, UR54, URZ, UPT ;  /* 0x0000003f3600728c */ /* 0x000fe2000bf05270 */
[----:B------:R-:W-:Y:S01]  /*5d10*/  VIADD R11, R186, UR45 ;  /* 0x0000002dba0b7c36 */ /* 0x000fe20008000000 */
[----:B------:R-:W-:Y:S01]  /*5d20*/  UMOV UR10, UR22 ;  /* 0x00000016000a7c82 */ /* 0x000fe20008000000 */
[----:B------:R-:W-:-:S03]  /*5d30*/  LOP3.LUT R16, R16, 0xffffbfff, RZ, 0xc0, !PT ;  /* 0xffffbfff10107812 */ /* 0x000fc600078ec0ff */
[----:B------:R-:W-:Y:S02]  /*5d40*/  PLOP3.LUT P1, PT, PT, PT, UP0, 0x80, 0x0 ;  /* 0x000000000000781c */ /* 0x000fe40003f2f008 */
[----:B------:R-:W-:Y:S02]  /*5d50*/  PLOP3.LUT P2, PT, PT, PT, UP0, 0x80, 0x0 ;  /* 0x000000000000781c */ /* 0x000fe40003f4f008 */
[----:B------:R-:W-:Y:S01]  /*5d60*/  @P0 LOP3.LUT R16, R16, 0x4000, RZ, 0xfc, !PT ;  /* 0x0000400010100812 */ /* 0x000fe200078efcff */
[----:B------:R-:W-:-:S03]  /*5d70*/  @UP0 ULDC UR6, c[0x0][0x44c] ;  /* 0x0001130000060ab9 */ /* 0x000fc60000000800 */
[----:B------:R-:W-:-:S05]  /*5d80*/  LOP3.LUT R16, R16, 0xffff7fff, RZ, 0xc0, !PT ;  /* 0xffff7fff10107812 */ /* 0x000fca00078ec0ff */
[----:B------:R-:W-:Y:S01]  /*5d90*/  @P1 IMAD.HI.U32 R3, R11, UR6, RZ ;  /* 0x000000060b031c27 */ /* 0x000fe2000f8e00ff */
[----:B------:R-:W-:-:S04]  /*5da0*/  @UP0 ULDC UR6, c[0x0][0x450] ;  /* 0x0001140000060ab9 */ /* 0x000fc80000000800 */
[----:B------:R-:W-:Y:S01]  /*5db0*/  @P2 SHF.R.U32.HI R11, RZ, UR6, R3 ;  /* 0x00000006ff0b2c19 */ /* 0x000fe20008011603 */
[----:B------:R-:W-:Y:S01]  /*5dc0*/  UMOV UR6, 0xffffffc0 ;  /* 0xffffffc000067882 */ /* 0x000fe20000000000 */
[----:B------:R-:W-:Y:S01]  /*5dd0*/  IMAD.U32 R3, RZ, RZ, UR52 ;  /* 0x00000034ff037e24 */ /* 0x000fe2000f8e00ff */
[----:B------:R-:W-:Y:S02]  /*5de0*/  UIMAD UR6, UR21, UR6, 0x1 ;  /* 0x00000001150674a4 */ /* 0x000fe4000f8e0206 */
[----:B-1----:R-:W1:Y:S04]  /*5df0*/  SHFL.IDX PT, R6, R11, RZ, 0x1c1f ;  /* 0x001c1fff0b067589 */ /* 0x002e6800000e0000 */
[----:B------:R-:W2:Y:S01]  /*5e00*/  SHFL.IDX PT, R11, R11, 0x1, 0x1c1f ;  /* 0x003c1f000b0b7f89 */ /* 0x000ea200000e0000 */
[----:B------:R-:W-:Y:S01]  /*5e10*/  IADD3 R3, R3, UR6, -R185 ;  /* 0x0000000603037c10 */ /* 0x000fe2000fffe8b9 */
[----:B------:R-:W-:-:S04]  /*5e20*/  UIADD3 UR6, UR23, 0x28c40, URZ ;  /* 0x00028c4017067890 */ /* 0x000fc8000fffe03f */
[----:B------:R-:W-:Y:S01]  /*5e30*/  VIADD R3, R3, -UR53 ;  /* 0x8000003503037c36 */ /* 0x000fe20008000000 */
[----:B------:R-:W-:-:S09]  /*5e40*/  UPRMT UR6, UR39, 0x654, UR6 ;  /* 0x0000065427067896 */ /* 0x000fd20008000006 */
[----:B------:R-:W-:Y:S01]  /*5e50*/  SYNCS.ARRIVE.TRANS64.RED.A1T0 RZ, [UR6], RZ ;  /* 0x000000ffffff79a7 */ /* 0x000fe20008100406 */
[C---:B-1----:R-:W-:Y:S02]  /*5e60*/  IMAD.IADD R6, R3.reuse, 0x1, R6 ;  /* 0x0000000103067824 */ /* 0x042fe400078e0206 */
[----:B--2---:R-:W-:-:S03]  /*5e70*/  IMAD.IADD R3, R3, 0x1, R11 ;  /* 0x0000000103037824 */ /* 0x004fc600078e020b */
[C---:B------:R-:W-:Y:S02]  /*5e80*/  ISETP.GT.AND P6, PT, R6.reuse, RZ, PT ;  /* 0x000000ff0600720c */ /* 0x040fe40003fc4270 */
[----:B------:R-:W-:Y:S02]  /*5e90*/  ISETP.GT.AND P0, PT, R6, 0x20, PT ;  /* 0x000000200600780c */ /* 0x000fe40003f04270 */
[----:B------:R-:W-:Y:S02]  /*5ea0*/  FSEL R152, R152, -INF , P6 ;  /* 0xff80000098987808 */ /* 0x000fe40003000000 */
[----:B------:R-:W-:Y:S02]  /*5eb0*/  ISETP.GT.AND P6, PT, R3, RZ, PT ;  /* 0x000000ff0300720c */ /* 0x000fe40003fc4270 */
[----:B------:R-:W-:Y:S02]  /*5ec0*/  ISETP.GT.AND P5, PT, R6, 0x1, PT ;  /* 0x000000010600780c */ /* 0x000fe40003fa4270 */
[----:B------:R-:W-:-:S02]  /*5ed0*/  FSEL R154, R154, -INF , P6 ;  /* 0xff8000009a9a7808 */ /* 0x000fc40003000000 */
[----:B------:R-:W-:Y:S02]  /*5ee0*/  ISETP.GT.AND P6, PT, R3, 0x1, PT ;  /* 0x000000010300780c */ /* 0x000fe40003fc4270 */
[----:B------:R-:W-:Y:S02]  /*5ef0*/  ISETP.GT.AND P4, PT, R6, 0x8, PT ;  /* 0x000000080600780c */ /* 0x000fe40003f84270 */
[----:B------:R-:W-:Y:S02]  /*5f00*/  FSEL R155, R155, -INF , P6 ;  /* 0xff8000009b9b7808 */ /* 0x000fe40003000000 */
[----:B------:R-:W-:Y:S02]  /*5f10*/  ISETP.GT.AND P6, PT, R3, 0x8, PT ;  /* 0x000000080300780c */ /* 0x000fe40003fc4270 */
[----:B------:R-:W-:Y:S02]  /*5f20*/  FSEL R10, R153, -INF , P5 ;  /* 0xff800000990a7808 */ /* 0x000fe40002800000 */
[----:B------:R-:W-:-:S02]  /*5f30*/  FSEL R158, R158, -INF , P6 ;  /* 0xff8000009e9e7808 */ /* 0x000fc40003000000 */
[----:B------:R-:W-:Y:S02]  /*5f40*/  ISETP.GT.AND P6, PT, R3, 0x9, PT ;  /* 0x000000090300780c */ /* 0x000fe40003fc4270 */
[C---:B------:R-:W-:Y:S02]  /*5f50*/  ISETP.GT.AND P5, PT, R6.reuse, 0x29, PT ;  /* 0x000000290600780c */ /* 0x040fe40003fa4270 */
[----:B------:R-:W-:Y:S02]  /*5f60*/  FSEL R159, R159, -INF , P6 ;  /* 0xff8000009f9f7808 */ /* 0x000fe40003000000 */
[----:B------:R-:W-:Y:S02]  /*5f70*/  ISETP.GT.AND P6, PT, R3, 0x10, PT ;  /* 0x000000100300780c */ /* 0x000fe40003fc4270 */
[----:B------:R-:W-:Y:S02]  /*5f80*/  ISETP.GT.AND P3, PT, R6, 0x9, PT ;  /* 0x000000090600780c */ /* 0x000fe40003f64270 */
[----:B------:R-:W-:-:S02]  /*5f90*/  FSEL R162, R162, -INF , P6 ;  /* 0xff800000a2a27808 */ /* 0x000fc40003000000 */
[----:B------:R-:W-:Y:S02]  /*5fa0*/  ISETP.GT.AND P6, PT, R3, 0x11, PT ;  /* 0x000000110300780c */ /* 0x000fe40003fc4270 */
[----:B------:R-:W-:Y:S02]  /*5fb0*/  FSEL R156, R156, -INF , P4 ;  /* 0xff8000009c9c7808 */ /* 0x000fe40002000000 */
[----:B------:R-:W-:Y:S02]  /*5fc0*/  FSEL R163, R163, -INF , P6 ;  /* 0xff800000a3a37808 */ /* 0x000fe40003000000 */
[----:B------:R-:W-:Y:S02]  /*5fd0*/  ISETP.GT.AND P6, PT, R3, 0x18, PT ;  /* 0x000000180300780c */ /* 0x000fe40003fc4270 */
[----:B------:R-:W-:Y:S02]  /*5fe0*/  @P0 LOP3.LUT R16, R16, 0x8000, RZ, 0xfc, !PT ;  /* 0x0000800010100812 */ /* 0x000fe400078efcff */
        /* <DEDUP_REMOVED lines=8> */
[----:B------:R-:W-:Y:S02]  /*6070*/  LOP3.LUT R16, R16, 0xfffeffff, RZ, 0xc0, !PT ;  /* 0xfffeffff10107812 */ /* 0x000fe400078ec0ff */
        /* <DEDUP_REMOVED lines=11> */
[----:B------:R-:W-:Y:S02]  /*6130*/  FSEL R161, R161, -INF , P1 ;  /* 0xff800000a1a17808 */ /* 0x000fe40000800000 */
[----:B------:R-:W-:Y:S02]  /*6140*/  FSEL R179, R179, -INF , P6 ;  /* 0xff800000b3b37808 */ /* 0x000fe40003000000 */
[----:B------:R-:W-:Y:S02]  /*6150*/  ISETP.GT.AND P6, PT, R3, 0x38, PT ;  /* 0x000000380300780c */ /* 0x000fe40003fc4270 */
[----:B------:R-:W-:Y:S02]  /*6160*/  ISETP.GT.AND P5, PT, R6, 0x18, PT ;  /* 0x000000180600780c */ /* 0x000fe40003fa4270 */
[----:B------:R-:W-:-:S02]  /*6170*/  FSEL R182, R182, -INF , P6 ;  /* 0xff800000b6b67808 */ /* 0x000fc40003000000 */
        /* <DEDUP_REMOVED lines=8> */
[----:B------:R-:W-:Y:S02]  /*6200*/  FSEL R165, R165, -INF , P0 ;  /* 0xff800000a5a57808 */ /* 0x000fe40000000000 */
[----:B------:R-:W-:Y:S02]  /*6210*/  FMNMX.FTZ R3, R162, R3, !PT ;  /* 0x00000003a2037209 */ /* 0x000fe40007810000 */
[----:B------:R-:W-:Y:S02]  /*6220*/  LOP3.LUT P0, RZ, R16, 0x8000, RZ, 0xc0, !PT ;  /* 0x0000800010ff7812 */ /* 0x000fe4000780c0ff */
[----:B------:R-:W-:-:S02]  /*6230*/  FMNMX.FTZ R3, R163, R3, !PT ;  /* 0x00000003a3037209 */ /* 0x000fc40007810000 */
[----:B------:R-:W-:Y:S02]  /*6240*/  ISETP.GT.AND P4, PT, R6, 0x30, PT ;  /* 0x000000300600780c */ /* 0x000fe40003f84270 */
[----:B------:R-:W-:Y:S02]  /*6250*/  FMNMX.FTZ R3, R166, R3, !PT ;  /* 0x00000003a6037209 */ /* 0x000fe40007810000 */
[C---:B------:R-:W-:Y:S02]  /*6260*/  ISETP.GT.AND P3, PT, R6.reuse, 0x31, PT ;  /* 0x000000310600780c */ /* 0x040fe40003f64270 */
[----:B------:R-:W-:Y:S02]  /*6270*/  FMNMX.FTZ R3, R167, R3, !PT ;  /* 0x00000003a7037209 */ /* 0x000fe40007810000 */
[----:B------:R-:W-:Y:S02]  /*6280*/  ISETP.GT.AND P2, PT, R6, 0x38, PT ;  /* 0x000000380600780c */ /* 0x000fe40003f44270 */
[----:B------:R-:W-:-:S02]  /*6290*/  FMNMX.FTZ R3, R170, R3, !PT ;  /* 0x00000003aa037209 */ /* 0x000fc40007810000 */
[----:B------:R-:W-:Y:S02]  /*62a0*/  ISETP.GT.AND P1, PT, R6, 0x39, PT ;  /* 0x000000390600780c */ /* 0x000fe40003f24270 */
[----:B------:R-:W-:Y:S02]  /*62b0*/  FMNMX.FTZ R3, R171, R3, !PT ;  /* 0x00000003ab037209 */ /* 0x000fe40007810000 */
[----:B------:R-:W-:Y:S02]  /*62c0*/  FSEL R168, R168, -INF , P0 ;  /* 0xff800000a8a87808 */ /* 0x000fe40000000000 */
[----:B------:R-:W-:Y:S02]  /*62d0*/  FMNMX.FTZ R3, R174, R3, !PT ;  /* 0x00000003ae037209 */ /* 0x000fe40007810000 */
[----:B------:R-:W-:Y:S02]  /*62e0*/  LOP3.LUT P5, RZ, R16, 0x10000, RZ, 0xc0, !PT ;  /* 0x0001000010ff7812 */ /* 0x000fe400078ac0ff */
[----:B------:R-:W-:-:S02]  /*62f0*/  FMNMX.FTZ R3, R175, R3, !PT ;  /* 0x00000003af037209 */ /* 0x000fc40007810000 */
[----:B------:R-:W-:Y:S02]  /*6300*/  FSEL R173, R173, -INF , P5 ;  /* 0xff800000adad7808 */ /* 0x000fe40002800000 */
[----:B------:R-:W-:Y:S02]  /*6310*/  FMNMX.FTZ R3, R178, R3, !PT ;  /* 0x00000003b2037209 */ /* 0x000fe40007810000 */
[----:B------:R-:W-:Y:S02]  /*6320*/  FSEL R176, R176, -INF , P4 ;  /* 0xff800000b0b07808 */ /* 0x000fe40002000000 */
[----:B------:R-:W-:Y:S02]  /*6330*/  FMNMX.FTZ R3, R179, R3, !PT ;  /* 0x00000003b3037209 */ /* 0x000fe40007810000 */
[----:B------:R-:W-:Y:S02]  /*6340*/  FSEL R177, R177, -INF , P3 ;  /* 0xff800000b1b17808 */ /* 0x000fe40001800000 */
[----:B------:R-:W-:-:S02]  /*6350*/  FMNMX.FTZ R3, R182, R3, !PT ;  /* 0x00000003b6037209 */ /* 0x000fc40007810000 */
[----:B------:R-:W-:Y:S02]  /*6360*/  FSEL R180, R180, -INF , P2 ;  /* 0xff800000b4b47808 */ /* 0x000fe40001000000 */
[----:B------:R-:W-:Y:S02]  /*6370*/  FMNMX.FTZ R3, R183, R3, !PT ;  /* 0x00000003b7037209 */ /* 0x000fe40007810000 */
[----:B------:R-:W-:Y:S02]  /*6380*/  FSEL R181, R181, -INF , P1 ;  /* 0xff800000b5b57808 */ /* 0x000fe40000800000 */
[----:B------:R-:W-:Y:S01]  /*6390*/  ISETP.NE.AND P1, PT, R18, RZ, PT ;  /* 0x000000ff1200720c */ /* 0x000fe20003f25270 */
[----:B------:R-:W1:Y:S01]  /*63a0*/  SHFL.BFLY PT, R11, R3, 0x2, 0x1f ;  /* 0x0c401f00030b7f89 */ /* 0x000e6200000e0000 */
[----:B------:R-:W-:Y:S02]  /*63b0*/  LOP3.LUT P0, RZ, R16, 0x4000, RZ, 0xc0, !PT ;  /* 0x0000400010ff7812 */ /* 0x000fe4000780c0ff */
[----:B-1----:R-:W-:-:S05]  /*63c0*/  FMNMX.FTZ R3, R3, R11, !PT ;  /* 0x0000000b03037209 */ /* 0x002fca0007810000 */
[----:B------:R-:W1:Y:S02]  /*63d0*/  SHFL.BFLY PT, R11, R3, 0x1, 0x1f ;  /* 0x0c201f00030b7f89 */ /* 0x000e6400000e0000 */
[----:B-1----:R-:W-:-:S04]  /*63e0*/  FMNMX.FTZ R3, R3, R11, !PT ;  /* 0x0000000b03037209 */ /* 0x002fc80007810000 */
[----:B------:R-:W-:-:S04]  /*63f0*/  FSETP.NEU.FTZ.AND P6, PT, R3, -INF , PT ;  /* 0xff8000000300780b */ /* 0x000fc80003fdd000 */
[----:B------:R-:W-:-:S05]  /*6400*/  FSEL R11, R3, RZ, P6 ;  /* 0x000000ff030b7208 */ /* 0x000fca0003000000 */
[----:B------:R-:W-:Y:S01]  /*6410*/  FADD.FTZ R11, -R11, R9 ;  /* 0x000000090b0b7221 */ /* 0x000fe20000010100 */
[----:B------:R-:W-:-:S05]  /*6420*/  FMUL.FTZ R9, R3, UR10 ;  /* 0x0000000a03097c20 */ /* 0x000fca0008410000 */
[----:B------:R-:W-:Y:S02]  /*6430*/  FSEL R9, R9, RZ, P6 ;  /* 0x000000ff09097208 */ /* 0x000fe40003000000 */
[----:B------:R-:W-:-:S03]  /*6440*/  ISETP.GT.AND P6, PT, R6, 0x21, PT ;  /* 0x000000210600780c */ /* 0x000fc60003fc4270 */
        /* <DEDUP_REMOVED lines=17> */
[----:B------:R-:W-:Y:S01]  /*6560*/  FMNMX.FTZ R11, R152, R8, !PT ;  /* 0x00000008980b7209 */ /* 0x000fe20007810000 */
[----:B------:R-:W-:Y:S01]  /*6570*/  MUFU.EX2 R153, R154 ;  /* 0x0000009a00997308 */ /* 0x000fe20000000800 */
[----:B------:R-:W-:-:S02]  /*6580*/  FSEL R169, R169, -INF , P6 ;  /* 0xff800000a9a97808 */ /* 0x000fc40003000000 */
[----:B------:R-:W-:Y:S02]  /*6590*/  FMNMX.FTZ R11, R10, R11, !PT ;  /* 0x0000000b0a0b7209 */ /* 0x000fe40007810000 */
[----:B------:R-:W-:Y:S02]  /*65a0*/  ISETP.GT.AND P6, PT, R6, 0x28, PT ;  /* 0x000000280600780c */ /* 0x000fe40003fc4270 */
[----:B------:R-:W-:Y:S01]  /*65b0*/  FMNMX.FTZ R11, R156, R11, !PT ;  /* 0x0000000b9c0b7209 */ /* 0x000fe20007810000 */
[----:B------:R-:W1:Y:S01]  /*65c0*/  MUFU.EX2 R9, R9 ;  /* 0x0000000900097308 */ /* 0x000e620000000800 */
[----:B------:R-:W-:Y:S02]  /*65d0*/  FSEL R172, R172, -INF , P6 ;  /* 0xff800000acac7808 */ /* 0x000fe40003000000 */
[----:B------:R-:W-:-:S04]  /*65e0*/  FMNMX.FTZ R11, R157, R11, !PT ;  /* 0x0000000b9d0b7209 */ /* 0x000fc80007810000 */
[----:B------:R-:W-:Y:S01]  /*65f0*/  FMNMX.FTZ R11, R160, R11, !PT ;  /* 0x0000000ba00b7209 */ /* 0x000fe20007810000 */
[----:B------:R-:W2:Y:S03]  /*6600*/  MUFU.EX2 R155, R155 ;  /* 0x0000009b009b7308 */ /* 0x000ea60000000800 */
[----:B------:R-:W-:-:S04]  /*6610*/  FMNMX.FTZ R11, R161, R11, !PT ;  /* 0x0000000ba10b7209 */ /* 0x000fc80007810000 */
[----:B------:R-:W-:Y:S01]  /*6620*/  FMNMX.FTZ R11, R164, R11, !PT ;  /* 0x0000000ba40b7209 */ /* 0x000fe20007810000 */
[----:B------:R-:W-:Y:S01]  /*6630*/  MUFU.EX2 R159, R159 ;  /* 0x0000009f009f7308 */ /* 0x000fe20000000800 */
[----:B-1----:R-:W-:Y:S01]  /*6640*/  FFMA.FTZ R4, R9, R4, R153 ;  /* 0x0000000409047223 */ /* 0x002fe20000010099 */
[----:B------:R-:W-:Y:S01]  /*6650*/  FMUL.FTZ R26, R26, R9 ;  /* 0x000000091a1a7220 */ /* 0x000fe20000410000 */
[----:B------:R-:W-:Y:S01]  /*6660*/  FMNMX.FTZ R6, R165, R11, !PT ;  /* 0x0000000ba5067209 */ /* 0x000fe20007810000 */
[-C--:B------:R-:W-:Y:S01]  /*6670*/  FMUL.FTZ R27, R27, R9.reuse ;  /* 0x000000091b1b7220 */ /* 0x080fe20000410000 */
[-C--:B------:R-:W-:Y:S01]  /*6680*/  FMUL.FTZ R30, R30, R9.reuse ;  /* 0x000000091e1e7220 */ /* 0x080fe20000410000 */
[----:B------:R-:W-:Y:S01]  /*6690*/  FMUL.FTZ R31, R31, R9 ;  /* 0x000000091f1f7220 */ /* 0x000fe20000410000 */
[----:B------:R-:W-:Y:S01]  /*66a0*/  FMNMX.FTZ R6, R168, R6, !PT ;  /* 0x00000006a8067209 */ /* 0x000fe20007810000 */
[----:B------:R-:W-:Y:S01]  /*66b0*/  MUFU.EX2 R162, R162 ;  /* 0x000000a200a27308 */ /* 0x000fe20000000800 */
[C---:B--2---:R-:W-:Y:S01]  /*66c0*/  FADD.FTZ R4, R155.reuse, R4 ;  /* 0x000000049b047221 */ /* 0x044fe20000010000 */
[----:B------:R-:W-:Y:S01]  /*66d0*/  F2FP.F16.F32.PACK_AB R153, R155, R153 ;  /* 0x000000999b99723e */ /* 0x000fe200000000ff */
[-C--:B------:R-:W-:Y:S01]  /*66e0*/  FMUL.FTZ R34, R34, R9.reuse ;  /* 0x0000000922227220 */ /* 0x080fe20000410000 */
[----:B------:R-:W-:Y:S01]  /*66f0*/  FMNMX.FTZ R6, R169, R6, !PT ;  /* 0x00000006a9067209 */ /* 0x000fe20007810000 */
[-C--:B------:R-:W-:Y:S01]  /*6700*/  FMUL.FTZ R35, R35, R9.reuse ;  /* 0x0000000923237220 */ /* 0x080fe20000410000 */
[-C--:B------:R-:W-:Y:S01]  /*6710*/  FMUL.FTZ R38, R38, R9.reuse ;  /* 0x0000000926267220 */ /* 0x080fe20000410000 */
[-C--:B------:R-:W-:Y:S01]  /*6720*/  FMUL.FTZ R39, R39, R9.reuse ;  /* 0x0000000927277220 */ /* 0x080fe20000410000 */
[----:B------:R-:W-:Y:S01]  /*6730*/  FMNMX.FTZ R6, R172, R6, !PT ;  /* 0x00000006ac067209 */ /* 0x000fe20007810000 */
[----:B------:R-:W-:Y:S01]  /*6740*/  MUFU.EX2 R155, R158 ;  /* 0x0000009e009b7308 */ /* 0x000fe20000000800 */
[-C--:B------:R-:W-:Y:S01]  /*6750*/  FMUL.FTZ R42, R42, R9.reuse ;  /* 0x000000092a2a7220 */ /* 0x080fe20000410000 */
        /* <DEDUP_REMOVED lines=46> */
[----:B-1----:R-:W-:Y:S01]  /*6a40*/  FMNMX.FTZ R6, R6, R11, !PT ;  /* 0x0000000b06067209 */ /* 0x002fe20007810000 */
[----:B------:R-:W-:Y:S01]  /*6a50*/  MUFU.EX2 R175, R175 ;  /* 0x000000af00af7308 */ /* 0x000fe20000000800 */
        /* <DEDUP_REMOVED lines=24> */
[----:B-1----:R-:W-:-:S04]  /*6be0*/  FMNMX.FTZ R6, R6, R11, !PT ;  /* 0x0000000b06067209 */ /* 0x002fc80007810000 */
[----:B------:R-:W-:-:S04]  /*6bf0*/  FSETP.NEU.FTZ.AND P2, PT, R6, -INF , PT ;  /* 0xff8000000600780b */ /* 0x000fc80003f5d000 */
[----:B------:R-:W-:-:S05]  /*6c00*/  FSEL R11, R6, RZ, P2 ;  /* 0x000000ff060b7208 */ /* 0x000fca0001000000 */
[----:B------:R-:W-:-:S04]  /*6c10*/  FADD.FTZ R11, -R11, R8 ;  /* 0x000000080b0b7221 */ /* 0x000fc80000010100 */
[----:B------:R-:W-:Y:S01]  /*6c20*/  FMUL.FTZ R8, R11, UR10 ;  /* 0x0000000a0b087c20 */ /* 0x000fe20008410000 */
[----:B------:R-:W-:-:S04]  /*6c30*/  IMAD.U32 R11, RZ, RZ, UR24 ;  /* 0x00000018ff0b7e24 */ /* 0x000fc8000f8e00ff */
[----:B------:R-:W-:Y:S01]  /*6c40*/  @!P1 IMAD R11, R11, 0x40, R17 ;  /* 0x000000400b0b9824 */ /* 0x000fe200078e0211 */
[----:B------:R-:W1:Y:S04]  /*6c50*/  MUFU.EX2 R8, R8 ;  /* 0x0000000800087308 */ /* 0x000e680000000800 */
[----:B------:R-:W-:-:S05]  /*6c60*/  @!P1 LEA R11, R11, UR40, 0x2 ;  /* 0x000000280b0b9c11 */ /* 0x000fca000f8e10ff */
[----:B------:R-:W-:Y:S04]  /*6c70*/  @!P1 STS [R11+0x28820], R9 ;  /* 0x028820090b009388 */ /* 0x000fe80000000800 */
        /* <DEDUP_REMOVED lines=10> */
[----:B-1----:R-:W-:Y:S01]  /*6d20*/  FMUL.FTZ R11, R6, UR10 ;  /* 0x0000000a060b7c20 */ /* 0x002fe20008410000 */
[-C--:B------:R-:W-:Y:S01]  /*6d30*/  FMUL.FTZ R41, R41, R8.reuse ;  /* 0x0000000829297220 */ /* 0x080fe20000410000 */
[-C--:B------:R-:W-:Y:S01]  /*6d40*/  FMUL.FTZ R44, R44, R8.reuse ;  /* 0x000000082c2c7220 */ /* 0x080fe20000410000 */
[-C--:B------:R-:W-:Y:S01]  /*6d50*/  FMUL.FTZ R45, R45, R8.reuse ;  /* 0x000000082d2d7220 */ /* 0x080fe20000410000 */
[-C--:B------:R-:W-:Y:S01]  /*6d60*/  FMUL.FTZ R48, R48, R8.reuse ;  /* 0x0000000830307220 */ /* 0x080fe20000410000 */
[----:B------:R-:W-:Y:S01]  /*6d70*/  FSEL R11, R11, RZ, P2 ;  /* 0x000000ff0b0b7208 */ /* 0x000fe20001000000 */
[-C--:B------:R-:W-:Y:S01]  /*6d80*/  FMUL.FTZ R49, R49, R8.reuse ;  /* 0x0000000831317220 */ /* 0x080fe20000410000 */
[-C--:B------:R-:W-:Y:S01]  /*6d90*/  FMUL.FTZ R52, R52, R8.reuse ;  /* 0x0000000834347220 */ /* 0x080fe20000410000 */
[-C--:B------:R-:W-:Y:S01]  /*6da0*/  FMUL.FTZ R53, R53, R8.reuse ;  /* 0x0000000835357220 */ /* 0x080fe20000410000 */
[-C--:B------:R-:W-:Y:S01]  /*6db0*/  FMUL.FTZ R56, R56, R8.reuse ;  /* 0x0000000838387220 */ /* 0x080fe20000410000 */
        /* <DEDUP_REMOVED lines=16> */
[--C-:B------:R-:W-:Y:S01]  /*6ec0*/  FFMA.FTZ R180, R180, UR10, -R11.reuse ;  /* 0x0000000ab4b47c23 */ /* 0x100fe2000801080b */
[----:B------:R-:W-:Y:S01]  /*6ed0*/  FFMA.FTZ R11, R181, UR10, -R11 ;  /* 0x0000000ab50b7c23 */ /* 0x000fe2000801080b */
[-C--:B------:R-:W-:Y:S01]  /*6ee0*/  FMUL.FTZ R57, R57, R8.reuse ;  /* 0x0000000839397220 */ /* 0x080fe20000410000 */
[-C--:B------:R-:W-:Y:S01]  /*6ef0*/  FMUL.FTZ R60, R60, R8.reuse ;  /* 0x000000083c3c7220 */ /* 0x080fe20000410000 */
[-C--:B------:R-:W-:Y:S01]  /*6f00*/  FMUL.FTZ R61, R61, R8.reuse ;  /* 0x000000083d3d7220 */ /* 0x080fe20000410000 */
[-C--:B------:R-:W-:Y:S01]  /*6f10*/  FMUL.FTZ R64, R64, R8.reuse ;  /* 0x0000000840407220 */ /* 0x080fe20000410000 */
[----:B------:R-:W3:Y:S01]  /*6f20*/  MUFU.EX2 R154, R156 ;  /* 0x0000009c009a7308 */ /* 0x000ee20000000800 */
        /* <DEDUP_REMOVED lines=17> */
[----:B------:R-:W-:Y:S01]  /*7040*/  FADD.FTZ R5, R155, R4 ;  /* 0x000000049b057221 */ /* 0x000fe20000010000 */
[----:B------:R-:W-:Y:S01]  /*7050*/  F2FP.F16.F32.PACK_AB R155, R159, R155 ;  /* 0x0000009b9f9b723e */ /* 0x000fe200000000ff */
[-C--:B------:R-:W-:Y:S01]  /*7060*/  FMUL.FTZ R88, R88, R8.reuse ;  /* 0x0000000858587220 */ /* 0x080fe20000410000 */
[----:B------:R-:W-:Y:S01]  /*7070*/  FMUL.FTZ R89, R89, R8 ;  /* 0x0000000859597220 */ /* 0x000fe20000410000 */
[----:B------:R-:W-:Y:S01]  /*7080*/  FADD.FTZ R5, R159, R5 ;  /* 0x000000059f057221 */ /* 0x000fe20000010000 */
[----:B------:R-:W-:Y:S01]  /*7090*/  F2FP.F16.F32.PACK_AB R159, R167, R166 ;  /* 0x000000a6a79f723e */ /* 0x000fe200000000ff */
[----:B------:R-:W3:Y:S01]  /*70a0*/  MUFU.EX2 R12, R12 ;  /* 0x0000000c000c7308 */ /* 0x000ee20000000800 */
[C---:B-1----:R-:W-:Y:S01]  /*70b0*/  FADD.FTZ R4, R157.reuse, R10 ;  /* 0x0000000a9d047221 */ /* 0x042fe20000010000 */
[----:B------:R-:W-:Y:S01]  /*70c0*/  FADD.FTZ R5, R162, R5 ;  /* 0x00000005a2057221 */ /* 0x000fe20000010000 */
[----:B------:R-:W-:Y:S01]  /*70d0*/  F2FP.F16.F32.PACK_AB R154, R157, R154 ;  /* 0x0000009a9d9a723e */ /* 0x000fe200000000ff */
[----:B------:R-:W-:Y:S01]  /*70e0*/  BAR.SYNC.DEFER_BLOCKING 0xf, 0x100 ;  /* 0x03c4000000007b1d */ /* 0x000fe20000010000 */
[C---:B------:R-:W-:Y:S01]  /*70f0*/  F2FP.F16.F32.PACK_AB R157, R163.reuse, R162 ;  /* 0x000000a2a39d723e */ /* 0x040fe200000000ff */
[----:B------:R-:W-:Y:S01]  /*7100*/  FADD.FTZ R5, R163, R5 ;  /* 0x00000005a3057221 */ /* 0x000fe20000010000 */
[----:B------:R-:W-:Y:S01]  /*7110*/  F2FP.F16.F32.PACK_AB R163, R175, R174 ;  /* 0x000000aeafa3723e */ /* 0x000fe200000000ff */
[-C--:B------:R-:W-:Y:S01]  /*7120*/  FMUL.FTZ R92, R92, R8.reuse ;  /* 0x000000085c5c7220 */ /* 0x080fe20000410000 */
[----:B--2---:R-:W-:Y:S01]  /*7130*/  FADD.FTZ R4, R156, R4 ;  /* 0x000000049c047221 */ /* 0x004fe20000010000 */
[----:B------:R-:W1:Y:S01]  /*7140*/  MUFU.EX2 R158, R164 ;  /* 0x000000a4009e7308 */ /* 0x000e620000000800 */
[----:B------:R-:W-:Y:S01]  /*7150*/  FADD.FTZ R5, R166, R5 ;  /* 0x00000005a6057221 */ /* 0x000fe20000010000 */
[-C--:B------:R-:W-:Y:S01]  /*7160*/  FMUL.FTZ R93, R93, R8.reuse ;  /* 0x000000085d5d7220 */ /* 0x080fe20000410000 */
[-C--:B------:R-:W-:Y:S01]  /*7170*/  FMUL.FTZ R96, R96, R8.reuse ;  /* 0x0000000860607220 */ /* 0x080fe20000410000 */
[-C--:B------:R-:W-:Y:S01]  /*7180*/  FMUL.FTZ R97, R97, R8.reuse ;  /* 0x0000000861617220 */ /* 0x080fe20000410000 */
[----:B------:R-:W-:Y:S01]  /*7190*/  FADD.FTZ R5, R167, R5 ;  /* 0x00000005a7057221 */ /* 0x000fe20000010000 */
[----:B------:R-:W-:Y:S01]  /*71a0*/  FMUL.FTZ R100, R100, R8 ;  /* 0x0000000864647220 */ /* 0x000fe20000410000 */
[----:B---3--:R-:W-:Y:S01]  /*71b0*/  FADD.FTZ R4, R12, R4 ;  /* 0x000000040c047221 */ /* 0x008fe20000010000 */
[----:B------:R-:W2:Y:S01]  /*71c0*/  MUFU.EX2 R165, R165 ;  /* 0x000000a500a57308 */ /* 0x000ea20000000800 */
[----:B------:R-:W-:Y:S01]  /*71d0*/  FADD.FTZ R5, R170, R5 ;  /* 0x00000005aa057221 */ /* 0x000fe20000010000 */
        /* <DEDUP_REMOVED lines=17> */
[----:B------:R-:W-:Y:S01]  /*72f0*/  FMUL.FTZ R121, R121, R8 ;  /* 0x0000000879797220 */ /* 0x000fe20000410000 */
[----:B------:R-:W-:Y:S01]  /*7300*/  F2FP.F16.F32.PACK_AB R165, R179, R178 ;  /* 0x000000b2b3a5723e */ /* 0x000fe200000000ff */
        /* <DEDUP_REMOVED lines=22> */
[----:B------:R-:W-:-:S02]  /*7470*/  FMUL.FTZ R149, R149, R8 ;  /* 0x0000000895957220 */ /* 0x000fc40000410000 */
[----:B------:R-:W-:-:S03]  /*7480*/  FADD.FTZ R5, R174, R5 ;  /* 0x00000005ae057221 */ /* 0x000fc60000010000 */
[----:B------:R-:W2:Y:S01]  /*7490*/  MUFU.EX2 R164, R176 ;  /* 0x000000b000a47308 */ /* 0x000ea20000000800 */
[----:B---3--:R-:W-:Y:S01]  /*74a0*/  FADD.FTZ R4, R172, R4 ;  /* 0x00000004ac047221 */ /* 0x008fe20000010000 */
[----:B------:R-:W-:-:S04]  /*74b0*/  FADD.FTZ R5, R175, R5 ;  /* 0x00000005af057221 */ /* 0x000fc80000010000 */
[----:B------:R-:W-:Y:S02]  /*74c0*/  FADD.FTZ R5, R178, R5 ;  /* 0x00000005b2057221 */ /* 0x000fe40000010000 */
[----:B------:R-:W3:Y:S01]  /*74d0*/  MUFU.EX2 R177, R177 ;  /* 0x000000b100b17308 */ /* 0x000ee20000000800 */
[----:B----4-:R-:W-:Y:S01]  /*74e0*/  FADD.FTZ R4, R173, R4 ;  /* 0x00000004ad047221 */ /* 0x010fe20000010000 */
[----:B------:R-:W-:Y:S01]  /*74f0*/  FADD.FTZ R5, R179, R5 ;  /* 0x00000005b3057221 */ /* 0x000fe20000010000 */
[----:B------:R-:W-:-:S05]  /*7500*/  F2FP.F16.F32.PACK_AB R162, R173, R172 ;  /* 0x000000acada2723e */ /* 0x000fca00000000ff */
[----:B------:R-:W4:Y:S01]  /*7510*/  MUFU.EX2 R166, R180 ;  /* 0x000000b400a67308 */ /* 0x000f220000000800 */
[----:B--2---:R-:W-:Y:S01]  /*7520*/  FADD.FTZ R4, R164, R4 ;  /* 0x00000004a4047221 */ /* 0x004fe20000010000 */
[----:B------:R1:W-:Y:S06]  /*7530*/  STSM.16.M88.4 [R22], R160 ;  /* 0x000000a016007844 */ /* 0x0003ec0000000200 */
[----:B------:R-:W2:Y:S01]  /*7540*/  MUFU.EX2 R167, R183 ;  /* 0x000000b700a77308 */ /* 0x000ea20000000800 */
[C---:B---3--:R-:W-:Y:S01]  /*7550*/  FADD.FTZ R4, R177.reuse, R4 ;  /* 0x00000004b1047221 */ /* 0x048fe20000010000 */
[----:B------:R-:W-:-:S06]  /*7560*/  F2FP.F16.F32.PACK_AB R164, R177, R164 ;  /* 0x000000a4b1a4723e */ /* 0x000fcc00000000ff */
[----:B------:R-:W3:Y:S01]  /*7570*/  MUFU.EX2 R11, R11 ;  /* 0x0000000b000b7308 */ /* 0x000ee20000000800 */
[----:B----4-:R-:W-:Y:S01]  /*7580*/  FADD.FTZ R10, R166, R4 ;  /* 0x00000004a60a7221 */ /* 0x010fe20000010000 */
[----:B------:R-:W-:-:S04]  /*7590*/  FADD.FTZ R4, R182, R5 ;  /* 0x00000005b6047221 */ /* 0x000fc80000010000 */
[C---:B--2---:R-:W-:Y:S01]  /*75a0*/  FADD.FTZ R4, R167.reuse, R4 ;  /* 0x00000004a7047221 */ /* 0x044fe20000010000 */
[----:B------:R-:W-:Y:S02]  /*75b0*/  F2FP.F16.F32.PACK_AB R167, R167, R182 ;  /* 0x000000b6a7a7723e */ /* 0x000fe400000000ff */
[C---:B---3--:R-:W-:Y:S01]  /*75c0*/  F2FP.F16.F32.PACK_AB R166, R11.reuse, R166 ;  /* 0x000000a60ba6723e */ /* 0x048fe200000000ff */
[----:B------:R-:W-:-:S04]  /*75d0*/  FADD.FTZ R5, R11, R10 ;  /* 0x0000000a0b057221 */ /* 0x000fc80000010000 */
[----:B------:R1:W-:Y:S01]  /*75e0*/  STSM.16.M88.4 [R23], R164 ;  /* 0x000000a417007844 */ /* 0x0003e20000000200 */
[----:B------:R-:W-:Y:S05]  /*75f0*/  @!P0 BRA `(.L_x_7654) ;  /* 0x0000000000048947 */ /* 0x000fea0003800000 */
[----:B------:R-:W-:Y:S01]  /*7600*/  BPT.TRAP 0x1 ;  /* 0x000000040000795c */ /* 0x000fe20000300000 */
.L_x_7654:
[----:B------:R2:W3:Y:S01]  /*7610*/  SYNCS.PHASECHK.TRANS64.TRYWAIT P1, [UR23+0x28c50], R7 ;  /* 0x028c5007ff0075a7 */ /* 0x0004e20008020157 */
[----:B------:R-:W-:Y:S05]  /*7620*/  @!P0 BRA `(.L_x_7655) ;  /* 0x0000000000048947 */ /* 0x000fea0003800000 */
[----:B------:R-:W-:Y:S01]  /*7630*/  BPT.TRAP 0x1 ;  /* 0x000000040000795c */ /* 0x000fe20000300000 */
.L_x_7655:
[----:B---3--:R-:W-:Y:S05]  /*7640*/  @P1 BRA `(.L_x_7656) ;  /* 0x0000000000081947 */ /* 0x008fea0003800000 */
[----:B------:R-:W3:Y:S02]  /*7650*/  SYNCS.PHASECHK.TRANS64.TRYWAIT P1, [UR23+0x28c50], R7 ;  /* 0x028c5007ff0075a7 */ /* 0x000ee40008020157 */
[----:B---3--:R-:W-:Y:S05]  /*7660*/  @!P1 BRA `(.L_x_7657) ;  /* 0x000000d4009c9947 */ /* 0x008fea0003800000 */
.L_x_7656:
        /* <DEDUP_REMOVED lines=34> */
.L_x_7658:
[----:B------:R-:W-:Y:S01]  /*7890*/  UISETP.GT.AND UP0, UPT, UR21, UR20, UPT ;  /* 0x000000141500728c */ /* 0x000fe2000bf04270 */
[----:B------:R-:W-:Y:S01]  /*78a0*/  IMAD.MOV.U32 R9, RZ, RZ, R3 ;  /* 0x000000ffff097224 */ /* 0x000fe200078e0003 */
[----:B------:R-:W-:Y:S01]  /*78b0*/  UIADD3 UR23, UR23, 0x28c60, URZ ;  /* 0x00028c6017177890 */ /* 0x000fe2000fffe03f */
[----:B---3--:R-:W-:Y:S01]  /*78c0*/  IMAD.MOV.U32 R8, RZ, RZ, R6 ;  /* 0x000000ffff087224 */ /* 0x008fe200078e0006 */
[----:B------:R-:W-:Y:S02]  /*78d0*/  UIADD3 UR21, UR21, -0x1, URZ ;  /* 0xffffffff15157890 */ /* 0x000fe4000fffe03f */
[----:B------:R-:W-:Y:S01]  /*78e0*/  PLOP3.LUT P1, PT, PT, PT, UP0, 0x80, 0x0 ;  /* 0x000000000000781c */ /* 0x000fe20003f2f008 */
[----:B------:R-:W-:Y:S01]  /*78f0*/  UPRMT UR23, UR39, 0x654, UR23 ;  /* 0x0000065427177896 */ /* 0x000fe20008000017 */
[----:B------:R-:W-:-:S08]  /*7900*/  UMOV UR24, UR37 ;  /* 0x0000002500187c82 */ /* 0x000fd00008000000 */
[----:B------:R-:W-:Y:S03]  /*7910*/  SYNCS.ARRIVE.TRANS64.RED.A1T0 RZ, [UR23], RZ ;  /* 0x000000ffffff79a7 */ /* 0x000fe60008100417 */
[----:B------:R-:W-:Y:S05]  /*7920*/  @P1 BRA `(.L_x_7659) ;  /* 0xffffffe000581947 */ /* 0x000fea000383ffff */
.L_x_7648:
[----:B------:R-:W-:-:S06]  /*7930*/  UISETP.GE.AND UP0, UPT, UR21, UR48, UPT ;  /* 0x000000301500728c */ /* 0x000fcc000bf06270 */
[----:B------:R-:W-:-:S13]  /*7940*/  PLOP3.LUT P1, PT, PT, PT, UP0, 0x80, 0x0 ;  /* 0x000000000000781c */ /* 0x000fda0003f2f008 */
[----:B------:R-:W-:Y:S05]  /*7950*/  @!P1 BRA `(.L_x_7660) ;  /* 0x0000001800389947 */ /* 0x000fea0003800000 */
[----:B------:R-:W-:Y:S01]  /*7960*/  IMAD.MOV.U32 R9, RZ, RZ, R3 ;  /* 0x000000ffff097224 */ /* 0x000fe200078e0003 */
[----:B------:R-:W-:Y:S01]  /*7970*/  UMOV UR23, UR37 ;  /* 0x0000002500177c82 */ /* 0x000fe20008000000 */
[----:B0123--:R-:W-:Y:S01]  /*7980*/  IMAD.MOV.U32 R8, RZ, RZ, R6 ;  /* 0x000000ffff087224 */ /* 0x00ffe200078e0006 */
[----:B------:R-:W-:-:S06]  /*7990*/  ULDC UR20, c[0x0][0x988] ;  /* 0x0002620000147ab9 */ /* 0x000fcc0000000800 */
.L_x_7671:
[----:B------:R-:W-:-:S04]  /*79a0*/  UIADD3 UR37, UR23, 0x1, URZ ;  /* 0x0000000117257890 */ /* 0x000fc8000fffe03f */
[----:B------:R-:W-:-:S04]  /*79b0*/  UISETP.NE.AND UP0, UPT, UR37, 0x2, UPT ;  /* 0x000000022500788c */ /* 0x000fc8000bf05270 */
[----:B------:R-:W-:Y:S02]  /*79c0*/  USEL UR6, URZ, 0x1, UP0 ;  /* 0x000000013f067887 */ /* 0x000fe40008000000 */
[----:B------:R-:W-:Y:S02]  /*79d0*/  USEL UR37, UR37, URZ, UP0 ;  /* 0x0000003f25257287 */ /* 0x000fe40008000000 */
[----:B------:R-:W-:Y:S01]  /*79e0*/  ULOP3.LUT UR36, UR36, UR6, URZ, 0x3c, !UPT ;  /* 0x0000000624247292 */ /* 0x000fe2000f8e3c3f */
[----:B0-2---:R-:W-:Y:S11]  /*79f0*/  @!P0 BRA `(.L_x_7661) ;  /* 0x0000000000048947 */ /* 0x005ff60003800000 */
[----:B------:R-:W-:Y:S01]  /*7a00*/  BPT.TRAP 0x1 ;  /* 0x000000040000795c */ /* 0x000fe20000300000 */
.L_x_7661:
[----:B------:R-:W-:Y:S01]  /*7a10*/  ULEA UR22, UR37, UR40, 0x3 ;  /* 0x0000002825167291 */ /* 0x000fe2000f8e183f */
[----:B------:R-:W-:-:S05]  /*7a20*/  IMAD.U32 R7, RZ, RZ, UR36 ;  /* 0x00000024ff077e24 */ /* 0x000fca000f8e00ff */
[----:B------:R-:W-:-:S04]  /*7a30*/  SHF.L.U32 R7, R7, 0x1f, RZ ;  /* 0x0000001f07077819 */ /* 0x000fc800000006ff */
[----:B------:R0:W1:Y:S01]  /*7a40*/  SYNCS.PHASECHK.TRANS64.TRYWAIT P1, [UR22+0x28c30], R7 ;  /* 0x028c3007ff0075a7 */ /* 0x0000620008020156 */
[----:B------:R-:W-:Y:S05]  /*7a50*/  @!P0 BRA `(.L_x_7662) ;  /* 0x0000000000048947 */ /* 0x000fea0003800000 */
[----:B------:R-:W-:Y:S01]  /*7a60*/  BPT.TRAP 0x1 ;  /* 0x000000040000795c */ /* 0x000fe20000300000 */
.L_x_7662:
[----:B-1----:R-:W-:Y:S05]  /*7a70*/  @P1 BRA `(.L_x_7663) ;  /* 0x0000000000081947 */ /* 0x002fea0003800000 */
[----:B------:R-:W1:Y:S02]  /*7a80*/  SYNCS.PHASECHK.TRANS64.TRYWAIT P1, [UR22+0x28c30], R7 ;  /* 0x028c3007ff0075a7 */ /* 0x000e640008020156 */
[----:B-1----:R-:W-:Y:S05]  /*7a90*/  @!P1 BRA `(.L_x_7664) ;  /* 0x000000d000a89947 */ /* 0x002fea0003800000 */
.L_x_7663:
        /* <DEDUP_REMOVED lines=23> */
.L_x_7665:
        /* <DEDUP_REMOVED lines=49> */
[----:B------:R-:W2:Y:S08]  /*7f20*/  MUFU.EX2 R153, R153 ;  /* 0x0000009900997308 */ /* 0x000eb00000000800 */
[----:B------:R-:W3:Y:S01]  /*7f30*/  MUFU.EX2 R156, R156 ;  /* 0x0000009c009c7308 */ /* 0x000ee20000000800 */
[----:B-1----:R-:W-:Y:S01]  /*7f40*/  FFMA.FTZ R3, R8, R5, R152 ;  /* 0x0000000508037223 */ /* 0x002fe20000010098 */
[----:B------:R-:W-:Y:S01]  /*7f50*/  @!P1 STS [R12+0x28800], R8 ;  /* 0x028800080c009388 */ /* 0x000fe20000000800 */
        /* <DEDUP_REMOVED lines=14> */
[----:B---3--:R-:W-:Y:S01]  /*8040*/  FADD.FTZ R3, R156, R3 ;  /* 0x000000039c037221 */ /* 0x008fe20000010000 */
[-C--:B------:R-:W-:Y:S01]  /*8050*/  FMUL.FTZ R44, R44, R8.reuse ;  /* 0x000000082c2c7220 */ /* 0x080fe20000410000 */
[-C--:B------:R-:W-:Y:S01]  /*8060*/  FMUL.FTZ R45, R45, R8.reuse ;  /* 0x000000082d2d7220 */ /* 0x080fe20000410000 */
[-C--:B------:R-:W-:Y:S01]  /*8070*/  FMUL.FTZ R48, R48, R8.reuse ;  /* 0x0000000830307220 */ /* 0x080fe20000410000 */
[-C--:B------:R-:W-:Y:S01]  /*8080*/  FMUL.FTZ R49, R49, R8.reuse ;  /* 0x0000000831317220 */ /* 0x080fe20000410000 */
[-C--:B------:R-:W-:Y:S01]  /*8090*/  FMUL.FTZ R52, R52, R8.reuse ;  /* 0x0000000834347220 */ /* 0x080fe20000410000 */
[-C--:B------:R-:W-:Y:S01]  /*80a0*/  FMUL.FTZ R53, R53, R8.reuse ;  /* 0x0000000835357220 */ /* 0x080fe20000410000 */
[----:B------:R-:W-:Y:S01]  /*80b0*/  MUFU.EX2 R161, R161 ;  /* 0x000000a100a17308 */ /* 0x000fe20000000800 */
[C---:B-1----:R-:W-:Y:S01]  /*80c0*/  FADD.FTZ R5, R157.reuse, R3 ;  /* 0x000000039d057221 */ /* 0x042fe20000010000 */
[----:B------:R-:W-:Y:S01]  /*80d0*/  FMNMX.FTZ R3, R154, R9, !PT ;  /* 0x000000099a037209 */ /* 0x000fe20007810000 */
[----:B------:R-:W-:Y:S01]  /*80e0*/  FMUL.FTZ R56, R56, R8 ;  /* 0x0000000838387220 */ /* 0x000fe20000410000 */
[----:B------:R-:W-:Y:S01]  /*80f0*/  F2FP.F16.F32.PACK_AB R190, R157, R156 ;  /* 0x0000009c9dbe723e */ /* 0x000fe200000000ff */
[-C--:B------:R-:W-:Y:S01]  /*8100*/  FMUL.FTZ R57, R57, R8.reuse ;  /* 0x0000000839397220 */ /* 0x080fe20000410000 */
[----:B------:R-:W-:Y:S01]  /*8110*/  FMNMX.FTZ R3, R155, R3, !PT ;  /* 0x000000039b037209 */ /* 0x000fe20007810000 */
[-C--:B------:R-:W-:Y:S01]  /*8120*/  FMUL.FTZ R60, R60, R8.reuse ;  /* 0x000000083c3c7220 */ /* 0x080fe20000410000 */
[----:B------:R-:W-:Y:S01]  /*8130*/  MUFU.EX2 R164, R164 ;  /* 0x000000a400a47308 */ /* 0x000fe20000000800 */
[-C--:B------:R-:W-:Y:S01]  /*8140*/  FMUL.FTZ R61, R61, R8.reuse ;  /* 0x000000083d3d7220 */ /* 0x080fe20000410000 */
[----:B------:R-:W-:Y:S01]  /*8150*/  FMNMX.FTZ R3, R158, R3, !PT ;  /* 0x000000039e037209 */ /* 0x000fe20007810000 */
[-C--:B------:R-:W-:Y:S01]  /*8160*/  FMUL.FTZ R64, R64, R8.reuse ;  /* 0x0000000840407220 */ /* 0x080fe20000410000 */
[-C--:B------:R-:W-:Y:S01]  /*8170*/  FMUL.FTZ R65, R65, R8.reuse ;  /* 0x0000000841417220 */ /* 0x080fe20000410000 */
        /* <DEDUP_REMOVED lines=116> */
[----:B------:R-:W-:Y:S01]  /*88c0*/  FADD.FTZ R11, R152, R5 ;  /* 0x00000005980b7221 */ /* 0x000fe20000010000 */
[----:B------:R-:W-:Y:S01]  /*88d0*/  F2FP.F16.F32.PACK_AB R152, R161, R152 ;  /* 0x00000098a198723e */ /* 0x000fe200000000ff */
[----:B------:R-:W-:Y:S01]  /*88e0*/  BAR.SYNC.DEFER_BLOCKING 0xf, 0x100 ;  /* 0x03c4000000007b1d */ /* 0x000fe20000010000 */
[----:B--2---:R-:W-:Y:S01]  /*88f0*/  F2FP.F16.F32.PACK_AB R162, R181, R180 ;  /* 0x000000b4b5a2723e */ /* 0x004fe200000000ff */
[-C--:B------:R-:W-:Y:S01]  /*8900*/  FMUL.FTZ R55, R55, R9.reuse ;  /* 0x0000000937377220 */ /* 0x080fe20000410000 */
[-C--:B------:R-:W-:Y:S01]  /*8910*/  FMUL.FTZ R58, R58, R9.reuse ;  /* 0x000000093a3a7220 */ /* 0x080fe20000410000 */
[----:B-----5:R-:W-:Y:S01]  /*8920*/  FADD.FTZ R5, R153, R4 ;  /* 0x0000000499057221 */ /* 0x020fe20000010000 */
[----:B------:R-:W-:Y:S01]  /*8930*/  FADD.FTZ R4, R161, R11 ;  /* 0x0000000ba1047221 */ /* 0x000fe20000010000 */
[----:B------:R-:W2:Y:S01]  /*8940*/  MUFU.EX2 R155, R166 ;  /* 0x000000a6009b7308 */ /* 0x000ea20000000800 */
[-C--:B------:R-:W-:Y:S01]  /*8950*/  FMUL.FTZ R59, R59, R9.reuse ;  /* 0x000000093b3b7220 */ /* 0x080fe20000410000 */
[-C--:B------:R-:W-:Y:S01]  /*8960*/  FMUL.FTZ R62, R62, R9.reuse ;  /* 0x000000093e3e7220 */ /* 0x080fe20000410000 */
[----:B------:R-:W-:Y:S01]  /*8970*/  FADD.FTZ R4, R164, R4 ;  /* 0x00000004a4047221 */ /* 0x000fe20000010000 */
[-C--:B------:R-:W-:Y:S01]  /*8980*/  FMUL.FTZ R63, R63, R9.reuse ;  /* 0x000000093f3f7220 */ /* 0x080fe20000410000 */
[----:B------:R-:W-:Y:S01]  /*8990*/  FMUL.FTZ R66, R66, R9 ;  /* 0x0000000942427220 */ /* 0x000fe20000410000 */
[----:B---3--:R-:W-:Y:S01]  /*89a0*/  FADD.FTZ R5, R163, R5 ;  /* 0x00000005a3057221 */ /* 0x008fe20000010000 */
[----:B------:R-:W-:Y:S01]  /*89b0*/  FADD.FTZ R4, R165, R4 ;  /* 0x00000004a5047221 */ /* 0x000fe20000010000 */
[----:B------:R-:W3:Y:S01]  /*89c0*/  MUFU.EX2 R167, R167 ;  /* 0x000000a700a77308 */ /* 0x000ee20000000800 */
[----:B------:R-:W-:Y:S01]  /*89d0*/  F2FP.F16.F32.PACK_AB R153, R163, R153 ;  /* 0x00000099a399723e */ /* 0x000fe200000000ff */
[-C--:B------:R-:W-:Y:S01]  /*89e0*/  FMUL.FTZ R67, R67, R9.reuse ;  /* 0x0000000943437220 */ /* 0x080fe20000410000 */
[----:B------:R-:W-:Y:S01]  /*89f0*/  FADD.FTZ R4, R156, R4 ;  /* 0x000000049c047221 */ /* 0x000fe20000010000 */
[----:B------:R-:W-:Y:S01]  /*8a00*/  F2FP.F16.F32.PACK_AB R156, R169, R156 ;  /* 0x0000009ca99c723e */ /* 0x000fe200000000ff */
[-C--:B------:R-:W-:Y:S01]  /*8a10*/  FMUL.FTZ R70, R70, R9.reuse ;  /* 0x0000000946467220 */ /* 0x080fe20000410000 */
[-C--:B------:R-:W-:Y:S01]  /*8a20*/  FMUL.FTZ R71, R71, R9.reuse ;  /* 0x0000000947477220 */ /* 0x080fe20000410000 */
[----:B------:R-:W-:Y:S01]  /*8a30*/  FADD.FTZ R4, R169, R4 ;  /* 0x00000004a9047221 */ /* 0x000fe20000010000 */
[----:B------:R-:W4:Y:S01]  /*8a40*/  MUFU.EX2 R157, R170 ;  /* 0x000000aa009d7308 */ /* 0x000f220000000800 */
        /* <DEDUP_REMOVED lines=42> */
[----:B------:R-:W-:Y:S01]  /*8cf0*/  F2FP.F16.F32.PACK_AB R160, R177, R160 ;  /* 0x000000a0b1a0723e */ /* 0x000fe200000000ff */
[-C--:B------:R-:W-:Y:S01]  /*8d00*/  FMUL.FTZ R122, R122, R9.reuse ;  /* 0x000000097a7a7220 */ /* 0x080fe20000410000 */
[-C--:B------:R-:W-:Y:S01]  /*8d10*/  FMUL.FTZ R123, R123, R9.reuse ;  /* 0x000000097b7b7220 */ /* 0x080fe20000410000 */
[----:B------:R-:W-:Y:S01]  /*8d20*/  FADD.FTZ R4, R177, R4 ;  /* 0x00000004b1047221 */ /* 0x000fe20000010000 */
[----:B------:R-:W-:Y:S01]  /*8d30*/  FMUL.FTZ R126, R126, R9 ;  /* 0x000000097e7e7220 */ /* 0x000fe20000410000 */
[----:B------:R-:W4:Y:S01]  /*8d40*/  MUFU.EX2 R179, R179 ;  /* 0x000000b300b37308 */ /* 0x000f220000000800 */
[C---:B--2---:R-:W-:Y:S01]  /*8d50*/  FADD.FTZ R5, R175.reuse, R5 ;  /* 0x00000005af057221 */ /* 0x044fe20000010000 */
[----:B------:R-:W-:Y:S01]  /*8d60*/  FADD.FTZ R11, R180, R4 ;  /* 0x00000004b40b7221 */ /* 0x000fe20000010000 */
[----:B------:R-:W-:Y:S01]  /*8d70*/  F2FP.F16.F32.PACK_AB R159, R175, R159 ;  /* 0x0000009faf9f723e */ /* 0x000fe200000000ff */
[-C--:B------:R-:W-:Y:S01]  /*8d80*/  FMUL.FTZ R127, R127, R9.reuse ;  /* 0x000000097f7f7220 */ /* 0x080fe20000410000 */
[-C--:B------:R-:W-:Y:S01]  /*8d90*/  FMUL.FTZ R130, R130, R9.reuse ;  /* 0x0000000982827220 */ /* 0x080fe20000410000 */
[-C--:B------:R-:W-:Y:S01]  /*8da0*/  FMUL.FTZ R131, R131, R9.reuse ;  /* 0x0000000983837220 */ /* 0x080fe20000410000 */
[-C--:B------:R-:W-:Y:S01]  /*8db0*/  FMUL.FTZ R134, R134, R9.reuse ;  /* 0x0000000986867220 */ /* 0x080fe20000410000 */
[----:B------:R-:W2:Y:S01]  /*8dc0*/  MUFU.EX2 R163, R182 ;  /* 0x000000b600a37308 */ /* 0x000ea20000000800 */
[----:B---3--:R-:W-:Y:S01]  /*8dd0*/  FADD.FTZ R5, R161, R5 ;  /* 0x00000005a1057221 */ /* 0x008fe20000010000 */
[----:B------:R1:W-:Y:S01]  /*8de0*/  STSM.16.M88.4 [R22], R156 ;  /* 0x0000009c16007844 */ /* 0x0003e20000000200 */
        /* <DEDUP_REMOVED lines=11> */
[----:B------:R-:W-:Y:S01]  /*8ea0*/  FMUL.FTZ R151, R151, R9 ;  /* 0x0000000997977220 */ /* 0x000fe20000410000 */
[----:B--2---:R-:W-:Y:S01]  /*8eb0*/  FADD.FTZ R4, R163, R5 ;  /* 0x00000005a3047221 */ /* 0x004fe20000010000 */
[----:B------:R-:W-:Y:S01]  /*8ec0*/  FADD.FTZ R5, R181, R11 ;  /* 0x0000000bb5057221 */ /* 0x000fe20000010000 */
[----:B---3--:R-:W-:-:S02]  /*8ed0*/  F2FP.F16.F32.PACK_AB R163, R10, R163 ;  /* 0x000000a30aa3723e */ /* 0x008fc400000000ff */
[----:B------:R-:W-:-:S03]  /*8ee0*/  FADD.FTZ R4, R10, R4 ;  /* 0x000000040a047221 */ /* 0x000fc60000010000 */
[----:B------:R1:W-:Y:S01]  /*8ef0*/  STSM.16.M88.4 [R23], R160 ;  /* 0x000000a017007844 */ /* 0x0003e20000000200 */
[----:B------:R-:W-:Y:S05]  /*8f00*/  @!P0 BRA `(.L_x_7666) ;  /* 0x0000000000048947 */ /* 0x000fea0003800000 */
[----:B------:R-:W-:Y:S01]  /*8f10*/  BPT.TRAP 0x1 ;  /* 0x000000040000795c */ /* 0x000fe20000300000 */
.L_x_7666:
[----:B------:R2:W3:Y:S01]  /*8f20*/  SYNCS.PHASECHK.TRANS64.TRYWAIT P1, [UR22+0x28c50], R7 ;  /* 0x028c5007ff0075a7 */ /* 0x0004e20008020156 */
[----:B------:R-:W-:Y:S05]  /*8f30*/  @!P0 BRA `(.L_x_7667) ;  /* 0x0000000000048947 */ /* 0x000fea0003800000 */
[----:B------:R-:W-:Y:S01]  /*8f40*/  BPT.TRAP 0x1 ;  /* 0x000000040000795c */ /* 0x000fe20000300000 */
.L_x_7667:
[----:B---3--:R-:W-:Y:S05]  /*8f50*/  @P1 BRA `(.L_x_7668) ;  /* 0x0000000000081947 */ /* 0x008fea0003800000 */
[----:B------:R-:W3:Y:S02]  /*8f60*/  SYNCS.PHASECHK.TRANS64.TRYWAIT P1, [UR22+0x28c50], R7 ;  /* 0x028c5007ff0075a7 */ /* 0x000ee40008020156 */
[----:B---3--:R-:W-:Y:S05]  /*8f70*/  @!P1 BRA `(.L_x_7669) ;  /* 0x000000bc00889947 */ /* 0x008fea0003800000 */
.L_x_7668:
        /* <DEDUP_REMOVED lines=34> */
.L_x_7670:
[----:B------:R-:W-:Y:S01]  /*91a0*/  UISETP.GT.AND UP0, UPT, UR21, UR48, UPT ;  /* 0x000000301500728c */ /* 0x000fe2000bf04270 */
[----:B-1----:R-:W-:Y:S01]  /*91b0*/  IMAD.MOV.U32 R9, RZ, RZ, R3 ;  /* 0x000000ffff097224 */ /* 0x002fe200078e0003 */
        /* <DEDUP_REMOVED lines=8> */
.L_x_7660:
[----:B------:R-:W5:Y:S01]  /*9240*/  SHFL.BFLY PT, R0, R5, 0x2, 0x1f ;  /* 0x0c401f0005007f89 */ /* 0x000f6200000e0000 */
[----:B------:R-:W-:Y:S01]  /*9250*/  IMAD.U32 R12, RZ, RZ, UR10 ;  /* 0x0000000aff0c7e24 */ /* 0x000fe2000f8e00ff */
[----:B------:R-:W-:Y:S08]  /*9260*/  BAR.ARV 0x8, 0x100 ;  /* 0x0204000000007b1d */ /* 0x000ff00000002000 */
[----:B------:R-:W-:Y:S01]  /*9270*/  BAR.SYNC.DEFER_BLOCKING 0xf, 0x100 ;  /* 0x03c4000000007b1d */ /* 0x000fe20000010000 */
[----:B------:R-:W-:Y:S01]  /*9280*/  ISETP.NE.AND P2, PT, R18, RZ, PT ;  /* 0x000000ff1200720c */ /* 0x000fe20003f45270 */
[----:B------:R-:W-:Y:S01]  /*9290*/  IMAD.MOV.U32 R13, RZ, RZ, -0x800000 ;  /* 0xff800000ff0d7424 */ /* 0x000fe200078e00ff */
[----:B------:R-:W-:-:S03]  /*92a0*/  UIADD3 UR46, UR46, 0x1, URZ ;  /* 0x000000012e2e7890 */ /* 0x000fc6000fffe03f */
[----:B------:R-:W4:Y:S01]  /*92b0*/  SHFL.BFLY PT, R9, R4, 0x2, 0x1f ;  /* 0x0c401f0004097f89 */ /* 0x000f2200000e0000 */
[----:B-----5:R-:W-:-:S05]  /*92c0*/  FADD.FTZ R0, R0, R5 ;  /* 0x0000000500007221 */ /* 0x020fca0000010000 */
[----:B0123--:R-:W0:Y:S01]  /*92d0*/  SHFL.BFLY PT, R7, R0, 0x1, 0x1f ;  /* 0x0c201f0000077f89 */ /* 0x00fe2200000e0000 */
[----:B----4-:R-:W-:Y:S01]  /*92e0*/  FADD.FTZ R9, R9, R4 ;  /* 0x0000000409097221 */ /* 0x010fe20000010000 */
[----:B------:R-:W-:-:S04]  /*92f0*/  IMAD.MOV.U32 R4, RZ, RZ, RZ ;  /* 0x000000ffff047224 */ /* 0x000fc800078e00ff */
[----:B------:R-:W1:Y:S01]  /*9300*/  SHFL.BFLY PT, R8, R9, 0x1, 0x1f ;  /* 0x0c201f0009087f89 */ /* 0x000e6200000e0000 */
[----:B0-----:R-:W-:Y:S01]  /*9310*/  FADD.FTZ R10, R0, R7 ;  /* 0x00000007000a7221 */ /* 0x001fe20000010000 */
[----:B------:R-:W-:-:S04]  /*9320*/  IMAD.MOV.U32 R0, RZ, RZ, RZ ;  /* 0x000000ffff007224 */ /* 0x000fc800078e00ff */
[----:B------:R-:W-:-:S13]  /*9330*/  FSETP.NE.FTZ.AND P0, PT, R10, RZ, PT ;  /* 0x000000ff0a00720b */ /* 0x000fda0003f15000 */
[----:B------:R-:W0:Y:S01]  /*9340*/  @P0 MUFU.LG2 R7, R10 ;  /* 0x0000000a00070308 */ /* 0x000e220000000c00 */
[----:B------:R-:W-:Y:S01]  /*9350*/  @P0 FMUL.FTZ R5, R12, 0.69314718246459960938 ;  /* 0x3f3172180c050820 */ /* 0x000fe20000410000 */
[----:B-1----:R-:W-:Y:S01]  /*9360*/  FADD.FTZ R11, R9, R8 ;  /* 0x00000008090b7221 */ /* 0x002fe20000010000 */
[----:B------:R-:W-:-:S04]  /*9370*/  IMAD.MOV.U32 R12, RZ, RZ, -0x800000 ;  /* 0xff800000ff0c7424 */ /* 0x000fc800078e00ff */
[----:B------:R-:W-:Y:S01]  /*9380*/  FSETP.NE.FTZ.AND P1, PT, R11, RZ, PT ;  /* 0x000000ff0b00720b */ /* 0x000fe20003f35000 */
[----:B------:R-:W1:Y:S01]  /*9390*/  @P0 MUFU.RCP R4, R10 ;  /* 0x0000000a00040308 */ /* 0x000e620000001000 */
[----:B0-----:R-:W-:-:S11]  /*93a0*/  @P0 FMUL.FTZ R8, R7, 0.69314718246459960938 ;  /* 0x3f31721807080820 */ /* 0x001fd60000410000 */
[----:B------:R-:W0:Y:S01]  /*93b0*/  @P1 MUFU.RCP R0, R11 ;  /* 0x0000000b00001308 */ /* 0x000e220000001000 */
[----:B------:R-:W-:Y:S01]  /*93c0*/  @P0 FFMA.FTZ R12, R5, R6, R8 ;  /* 0x00000006050c0223 */ /* 0x000fe20000010008 */
[----:B------:R-:W-:Y:S01]  /*93d0*/  IMAD.U32 R6, RZ, RZ, UR37 ;  /* 0x00000025ff067e24 */ /* 0x000fe2000f8e00ff */
[----:B------:R-:W-:Y:S01]  /*93e0*/  UIADD3 UR37, UR37, 0x1, URZ ;  /* 0x0000000125257890 */ /* 0x000fe2000fffe03f */
[----:B------:R-:W-:Y:S01]  /*93f0*/  PLOP3.LUT P0, PT, PT, PT, PT, 0x8, 0x0 ;  /* 0x000000000000781c */ /* 0x000fe20003f0e170 */
[-C--:B-1----:R-:W-:Y:S01]  /*9400*/  FMUL.FTZ R24, R24, R4.reuse ;  /* 0x0000000418187220 */ /* 0x082fe20000410000 */
[----:B------:R-:W-:Y:S01]  /*9410*/  @!P2 IMAD R5, R6, 0x40, R17 ;  /* 0x000000400605a824 */ /* 0x000fe200078e0211 */
[----:B------:R-:W-:Y:S01]  /*9420*/  UISETP.NE.AND UP0, UPT, UR37, 0x2, UPT ;  /* 0x000000022500788c */ /* 0x000fe2000bf05270 */
[----:B------:R-:W-:Y:S02]  /*9430*/  IMAD.U32 R6, RZ, RZ, UR10 ;  /* 0x0000000aff067e24 */ /* 0x000fe4000f8e00ff */
[-C--:B------:R-:W-:Y:S01]  /*9440*/  FMUL.FTZ R25, R25, R4.reuse ;  /* 0x0000000419197220 */ /* 0x080fe20000410000 */
[-C--:B------:R-:W-:Y:S01]  /*9450*/  FMUL.FTZ R28, R28, R4.reuse ;  /* 0x000000041c1c7220 */ /* 0x080fe20000410000 */
[----:B------:R-:W-:Y:S01]  /*9460*/  @!P2 LEA R7, R5, UR40, 0x2 ;  /* 0x000000280507ac11 */ /* 0x000fe2000f8e10ff */
[-C--:B------:R-:W-:Y:S01]  /*9470*/  FMUL.FTZ R29, R29, R4.reuse ;  /* 0x000000041d1d7220 */ /* 0x080fe20000410000 */
[----:B------:R-:W1:Y:S01]  /*9480*/  @P1 MUFU.LG2 R5, R11 ;  /* 0x0000000b00051308 */ /* 0x000e620000000c00 */
[-C--:B------:R-:W-:Y:S01]  /*9490*/  FMUL.FTZ R32, R32, R4.reuse ;  /* 0x0000000420207220 */ /* 0x080fe20000410000 */
[-C--:B------:R-:W-:Y:S01]  /*94a0*/  FMUL.FTZ R33, R33, R4.reuse ;  /* 0x0000000421217220 */ /* 0x080fe20000410000 */
[----:B------:R1:W-:Y:S01]  /*94b0*/  @!P2 STS [R7+0x28800], R4 ;  /* 0x028800040700a388 */ /* 0x0003e20000000800 */
        /* <DEDUP_REMOVED lines=60> */
[----:B-1----:R-:W-:Y:S01]  /*9880*/  @P1 FMUL.FTZ R4, R5, 0.69314718246459960938 ;  /* 0x3f31721805041820 */ /* 0x002fe20000410000 */
        /* <DEDUP_REMOVED lines=66> */
[----:B------:R-:W-:-:S02]  /*9cb0*/  USEL UR37, UR37, URZ, UP0 ;  /* 0x0000003f25257287 */ /* 0x000fc40008000000 */
[----:B------:R-:W-:Y:S01]  /*9cc0*/  ULOP3.LUT UR36, UR36, UR4, URZ, 0x3c, !UPT ;  /* 0x0000000424247292 */ /* 0x000fe2000f8e3c3f */
[----:B0-----:R-:W-:Y:S11]  /*9cd0*/  BAR.ARV 0xe, 0x100 ;  /* 0x0384000000007b1d */ /* 0x001ff60000002000 */
.L_x_7624:
        /* <DEDUP_REMOVED lines=16> */
[----:B------:R-:W-:Y:S02]  /*9de0*/  F2FP.F16.F32.PACK_AB R7, R31, R30 ;  /* 0x0000001e1f07723e */ /* 0x000fe400000000ff */
[----:B------:R-:W-:Y:S02]  /*9df0*/  F2FP.F16.F32.PACK_AB R9, R35, R34 ;  /* 0x000000222309723e */ /* 0x000fe400000000ff */
[----:B------:R-:W-:Y:S02]  /*9e00*/  F2FP.F16.F32.PACK_AB R10, R37, R36 ;  /* 0x00000024250a723e */ /* 0x000fe400000000ff */
        /* <DEDUP_REMOVED lines=11> */
[----:B------:R-:W-:-:S04]  /*9ec0*/  @UP0 ULEA UR10, UP1, UR41, UR10, 0x2 ;  /* 0x0000000a290a0291 */ /* 0x000fc8000f82103f */
[----:B------:R-:W-:Y:S01]  /*9ed0*/  @UP0 ULEA.HI.X UR11, UR41, UR11, UR42, 0x2, UP1 ;  /* 0x0000000b290b0291 */ /* 0x000fe200088f142a */
        /* <DEDUP_REMOVED lines=25> */
[----:B0-----:R-:W-:Y:S02]  /*a070*/  IADD3 R8, P0, R20, 0x60, RZ ;  /* 0x0000006014087810 */ /* 0x001fe40007f1e0ff */
        /* <DEDUP_REMOVED lines=8> */
[----:B0-----:R-:W-:Y:S01]  /*a100*/  IMAD.X R5, RZ, RZ, R21, P0 ;  /* 0x000000ffff057224 */ /* 0x001fe200000e0615 */
        /* <DEDUP_REMOVED lines=124> */
[----:B------:R-:W-:Y:S01]  /*a8d0*/  LOP3.LUT R3, R8, 0x380, RZ, 0xc0, !PT ;  /* 0x0000038008037812 */ /* 0x000fe200078ec0ff */
[----:B------:R-:W-:Y:S01]  /*a8e0*/  IMAD.X R21, RZ, RZ, R21, P0 ;  /* 0x000000ffff157224 */ /* 0x000fe200000e0615 */
[----:B------:R-:W-:Y:S02]  /*a8f0*/  F2FP.F16.F32.PACK_AB R5, R139, R138 ;  /* 0x0000008a8b05723e */ /* 0x000fe400000000ff */
[----:B------:R-:W-:-:S02]  /*a900*/  SHF.R.U64 R3, R3, 0x3, RZ ;  /* 0x0000000303037819 */ /* 0x000fc400000012ff */
[----:B------:R-:W-:Y:S01]  /*a910*/  ISETP.NE.U32.AND P0, PT, RZ, UR12, PT ;  /* 0x0000000cff007c0c */ /* 0x000fe2000bf05070 */
[----:B------:R0:W-:Y:S01]  /*a920*/  STSM.16.M88.4 [R0], R4 ;  /* 0x0000000400007844 */ /* 0x0001e20000000200 */
[----:B------:R-:W-:Y:S02]  /*a930*/  LOP3.LUT R20, R3, R8, RZ, 0x3c, !PT ;  /* 0x0000000803147212 */ /* 0x000fe400078e3cff */
[----:B------:R-:W-:Y:S02]  /*a940*/  ISETP.NE.AND.EX P0, PT, RZ, UR13, PT, P0 ;  /* 0x0000000dff007c0c */ /* 0x000fe4000bf05300 */
[----:B------:R-:W-:Y:S02]  /*a950*/  MOV R20, R20 ;  /* 0x0000001400147202 */ /* 0x000fe40000000f00 */
[----:B0-----:R-:W-:Y:S02]  /*a960*/  F2FP.F16.F32.PACK_AB R4, R145, R144 ;  /* 0x000000909104723e */ /* 0x001fe400000000ff */
[----:B------:R-:W-:-:S02]  /*a970*/  F2FP.F16.F32.PACK_AB R5, R147, R146 ;  /* 0x000000929305723e */ /* 0x000fc400000000ff */
[----:B------:R-:W-:Y:S02]  /*a980*/  F2FP.F16.F32.PACK_AB R6, R149, R148 ;  /* 0x000000949506723e */ /* 0x000fe400000000ff */
[----:B------:R-:W-:-:S05]  /*a990*/  F2FP.F16.F32.PACK_AB R7, R151, R150 ;  /* 0x000000969707723e */ /* 0x000fca00000000ff */
[----:B------:R0:W-:Y:S02]  /*a9a0*/  STSM.16.M88.4 [R20], R4 ;  /* 0x0000000414007844 */ /* 0x0001e40000000200 */
[----:B0-----:R-:W-:Y:S02]  /*a9b0*/  IMAD.U32 R4, RZ, RZ, UR10 ;  /* 0x0000000aff047e24 */ /* 0x001fe4000f8e00ff */
[----:B------:R-:W-:Y:S01]  /*a9c0*/  IMAD.U32 R5, RZ, RZ, UR11 ;  /* 0x0000000bff057e24 */ /* 0x000fe2000f8e00ff */
[----:B------:R-:W-:Y:S06]  /*a9d0*/  BAR.SYNC.DEFER_BLOCKING 0x1, 0x100 ;  /* 0x0044000000007b1d */ /* 0x000fec0000010000 */
[----:B------:R-:W-:-:S02]  /*a9e0*/  ULDC.64 UR10, c[0x0][0xc00] ;  /* 0x00030000000a7ab9 */ /* 0x000fc40000000a00 */
[----:B------:R-:W-:Y:S01]  /*a9f0*/  UIMAD.WIDE UR10, UR41, 0x4, UR10 ;  /* 0x00000004290a78a5 */ /* 0x000fe2000f8e020a */
[----:B------:R0:W2:Y:S05]  /*aa00*/  @P1 LDG.E R3, desc[UR50][R4.64] ;  /* 0x0000003204031981 */ /* 0x0000aa000c1e1900 */
[----:B0-----:R-:W-:Y:S02]  /*aa10*/  IMAD.U32 R4, RZ, RZ, UR10 ;  /* 0x0000000aff047e24 */ /* 0x001fe4000f8e00ff */
        /* <DEDUP_REMOVED lines=16> */
.L_x_7674:
        /* <DEDUP_REMOVED lines=22> */
[----:B------:R-:W-:-:S04]  /*ac80*/  USEL UR42, UR42, URZ, !UP0 ;  /* 0x0000003f2a2a7287 */ /* 0x000fc8000c000000 */
[----:B------:R-:W-:Y:S01]  /*ac90*/  ULDC.64 UR14, c[0x0][UR19+0x228] ;  /* 0x00008a00130e7abb */ /* 0x000fe20008000a00 */
[----:B------:R-:W-:Y:S01]  /*aca0*/  ULDC.64 UR12, c[0x0][UR19+0x220] ;  /* 0x00008800130c7abb */ /* 0x000fe20008000a00 */
[----:B------:R-:W-:Y:S02]  /*acb0*/  UIMAD.WIDE.U32 UR20, UR14, UR16, URZ ;  /* 0x000000100e1472a5 */ /* 0x000fe4000f8e003f */
[----:B------:R-:W-:Y:S01]  /*acc0*/  UIMAD UR22, UR15, UR16, URZ ;  /* 0x000000100f1672a4 */ /* 0x000fe2000f8e023f */
[----:B0-----:R-:W-:Y:S01]  /*acd0*/  ISETP.NE.AND P0, PT, R0, 0x1, PT ;  /* 0x000000010000780c */ /* 0x001fe20003f05270 */
[----:B------:R-:W-:Y:S01]  /*ace0*/  UIMAD.WIDE.U32 UR14, UR12, UR41, URZ ;  /* 0x000000290c0e72a5 */ /* 0x000fe2000f8e003f */
[----:B------:R-:W-:Y:S01]  /*acf0*/  ULDC.64 UR10, c[0x0][UR19+0x218] ;  /* 0x00008600130a7abb */ /* 0x000fe20008000a00 */
[----:B------:R-:W-:Y:S02]  /*ad00*/  UIMAD UR41, UR13, UR41, URZ ;  /* 0x000000290d2972a4 */ /* 0x000fe4000f8e023f */
[----:B------:R-:W-:-:S02]  /*ad10*/  UIMAD.WIDE.U32 UR16, UR10, UR44, URZ ;  /* 0x0000002c0a1072a5 */ /* 0x000fc4000f8e003f */
[----:B------:R-:W-:Y:S02]  /*ad20*/  UIMAD UR10, UR11, UR44, URZ ;  /* 0x0000002c0b0a72a4 */ /* 0x000fe4000f8e023f */
[----:B------:R-:W-:Y:S02]  /*ad30*/  UIMAD UR41, UR12, UR42, UR41 ;  /* 0x0000002a0c2972a4 */ /* 0x000fe4000f8e0229 */
[----:B------:R-:W-:Y:S02]  /*ad40*/  UIADD3 UR22, UR21, UR22, URZ ;  /* 0x0000001615167290 */ /* 0x000fe4000fffe03f */
[----:B------:R-:W0:Y:S01]  /*ad50*/  @P0 LDC R4, c[0x0][0xbec] ;  /* 0x0002fb00ff040b82 */ /* 0x000e220000000800 */
[----:B------:R-:W-:Y:S02]  /*ad60*/  UIADD3 UR11, UR17, UR10, URZ ;  /* 0x0000000a110b7290 */ /* 0x000fe4000fffe03f */
[----:B------:R-:W-:Y:S02]  /*ad70*/  UIADD3 UR16, UP0, UP2, UR14, UR16, UR4 ;  /* 0x000000100e107290 */ /* 0x000fe4000fa1e004 */
[----:B------:R-:W-:Y:S01]  /*ad80*/  UIADD3 UR10, UR15, UR41, URZ ;  /* 0x000000290f0a7290 */ /* 0x000fe2000fffe03f */
[----:B------:R-:W-:-:S02]  /*ad90*/  IMAD.U32 R6, RZ, RZ, UR22 ;  /* 0x00000016ff067e24 */ /* 0x000fc4000f8e00ff */
[----:B------:R-:W1:Y:S01]  /*ada0*/  @P0 LDC R5, c[0x0][0xbf0] ;  /* 0x0002fc00ff050b82 */ /* 0x000e620000000800 */
[----:B------:R-:W-:Y:S01]  /*adb0*/  UIADD3.X UR10, UR10, UR11, UR18, UP0, UP2 ;  /* 0x0000000b0a0a7290 */ /* 0x000fe200087e4412 */
[----:B0-----:R-:W-:-:S05]  /*adc0*/  @P0 IMAD.HI.U32 R4, R9, R4, RZ ;  /* 0x0000000409040227 */ /* 0x001fca00078e00ff */
[----:B-1----:R-:W-:Y:S01]  /*add0*/  @P0 SHF.R.U32.HI R3, RZ, R5, R4 ;  /* 0x00000005ff030219 */ /* 0x002fe20000011604 */
[----:B------:R-:W-:-:S04]  /*ade0*/  IMAD.U32 R4, RZ, RZ, UR20 ;  /* 0x00000014ff047e24 */ /* 0x000fc8000f8e00ff */
[--C-:B------:R-:W-:Y:S01]  /*adf0*/  IMAD.MOV R7, RZ, RZ, -R3.reuse ;  /* 0x000000ffff077224 */ /* 0x100fe200078e0a03 */
[----:B------:R-:W-:Y:S02]  /*ae00*/  IADD3 R4, P0, P2, R3, UR16, R4 ;  /* 0x0000001003047c10 */ /* 0x000fe4000fa1e004 */
[----:B------:R-:W-:Y:S01]  /*ae10*/  SHF.R.S32.HI R3, RZ, 0x1f, R3 ;  /* 0x0000001fff037819 */ /* 0x000fe20000011403 */
[C---:B------:R-:W-:Y:S02]  /*ae20*/  IMAD R7, R0.reuse, R7, R9 ;  /* 0x0000000700077224 */ /* 0x040fe400078e0209 */
[----:B------:R-:W-:Y:S01]  /*ae30*/  IMAD R9, R0, UR8, RZ ;  /* 0x0000000800097c24 */ /* 0x000fe2000f8e02ff */
        /* <DEDUP_REMOVED lines=10> */
[----:B------:R-:W-:Y:S01]  /*aee0*/  LEA R8, P0, R4, UR10, 0x2 ;  /* 0x0000000a04087c11 */ /* 0x000fe2000f8010ff */
[----:B------:R-:W-:-:S03]  /*aef0*/  VIADD R0, R17, UR45 ;  /* 0x0000002d11007c36 */ /* 0x000fc60008000000 */
        /* <DEDUP_REMOVED lines=12> */
.L_x_7675:
[----:B------:R-:W-:Y:S05]  /*afc0*/  @P1 BRA `(.L_x_7676) ;  /* 0x0000001000601947 */ /* 0x000fea0003800000 */
[----:B------:R-:W1:Y:S01]  /*afd0*/  S2R R0, SR_TID.X ;  /* 0x0000000000007919 */ /* 0x000e620000002100 */
[----:B------:R-:W2:Y:S01]  /*afe0*/  LDC R82, c[0x0][0xbe8] ;  /* 0x0002fa00ff527b82 */ /* 0x000ea20000000800 */
[----:B------:R-:W-:Y:S01]  /*aff0*/  ULDC UR14, c[0x0][0xac8] ;  /* 0x0002b200000e7ab9 */ /* 0x000fe20000000800 */
[----:B------:R-:W-:Y:S01]  /*b000*/  ULDC.64 UR12, c[0x0][0xaa0] ;  /* 0x0002a800000c7ab9 */ /* 0x000fe20000000a00 */
[----:B-1----:R-:W-:-:S05]  /*b010*/  VIADD R0, R0, 0xffffff80 ;  /* 0xffffff8000007836 */ /* 0x002fca0000000000 */
[----:B------:R-:W-:-:S04]  /*b020*/  SHF.R.S32.HI R3, RZ, 0x1f, R0 ;  /* 0x0000001fff037819 */ /* 0x000fc80000011400 */
[----:B------:R-:W-:-:S04]  /*b030*/  LEA.HI R20, R3, R0, RZ, 0x3 ;  /* 0x0000000003147211 */ /* 0x000fc800078f18ff */
[----:B------:R-:W-:-:S05]  /*b040*/  SHF.R.S32.HI R3, RZ, 0x3, R20 ;  /* 0x00000003ff037819 */ /* 0x000fca0000011414 */
[----:B0-----:R-:W-:-:S04]  /*b050*/  IMAD R5, R3, 0x40, R2 ;  /* 0x0000004003057824 */ /* 0x001fc800078e0202 */
[----:B------:R-:W-:-:S03]  /*b060*/  IMAD.WIDE R14, R5, 0x2, R14 ;  /* 0x00000002050e7825 */ /* 0x000fc600078e020e */
[C---:B------:R-:W-:Y:S02]  /*b070*/  IADD3 R41, P2, R14.reuse, 0x7000, RZ ;  /* 0x000070000e297810 */ /* 0x040fe40007f5e0ff */
[C---:B------:R-:W-:Y:S02]  /*b080*/  IADD3 R33, P0, R14.reuse, 0x5000, RZ ;  /* 0x000050000e217810 */ /* 0x040fe40007f1e0ff */
[----:B------:R-:W-:Y:S02]  /*b090*/  LOP3.LUT R40, R41, 0x380, RZ, 0xc0, !PT ;  /* 0x0000038029287812 */ /* 0x000fe400078ec0ff */
[----:B------:R-:W-:Y:S02]  /*b0a0*/  LOP3.LUT R32, R33, 0x380, RZ, 0xc0, !PT ;  /* 0x0000038021207812 */ /* 0x000fe400078ec0ff */
[----:B------:R-:W-:Y:S02]  /*b0b0*/  IADD3 R37, P1, R14, 0x6000, RZ ;  /* 0x000060000e257810 */ /* 0x000fe40007f3e0ff */
[----:B------:R-:W-:-:S02]  /*b0c0*/  SHF.R.U64 R40, R40, 0x3, RZ ;  /* 0x0000000328287819 */ /* 0x000fc400000012ff */
[----:B------:R-:W-:Y:S02]  /*b0d0*/  SHF.R.U64 R32, R32, 0x3, RZ ;  /* 0x0000000320207819 */ /* 0x000fe400000012ff */
[----:B------:R-:W-:Y:S02]  /*b0e0*/  LOP3.LUT R36, R37, 0x380, RZ, 0xc0, !PT ;  /* 0x0000038025247812 */ /* 0x000fe400078ec0ff */
[----:B------:R-:W-:Y:S01]  /*b0f0*/  LOP3.LUT R40, R40, R41, RZ, 0x3c, !PT ;  /* 0x0000002928287212 */ /* 0x000fe200078e3cff */
[--C-:B------:R-:W-:Y:S01]  /*b100*/  IMAD.X R41, RZ, RZ, R15.reuse, P2 ;  /* 0x000000ffff297224 */ /* 0x100fe200010e060f */
[----:B------:R-:W-:Y:S01]  /*b110*/  LOP3.LUT R32, R32, R33, RZ, 0x3c, !PT ;  /* 0x0000002120207212 */ /* 0x000fe200078e3cff */
[--C-:B------:R-:W-:Y:S01]  /*b120*/  IMAD.X R33, RZ, RZ, R15.reuse, P0 ;  /* 0x000000ffff217224 */ /* 0x100fe200000e060f */
[----:B------:R-:W-:Y:S02]  /*b130*/  IADD3 R69, P2, R14, 0xe000, RZ ;  /* 0x0000e0000e457810 */ /* 0x000fe40007f5e0ff */
[----:B------:R-:W-:Y:S01]  /*b140*/  SHF.R.U64 R36, R36, 0x3, RZ ;  /* 0x0000000324247819 */ /* 0x000fe200000012ff */
[----:B------:R-:W-:Y:S01]  /*b150*/  UIMAD UR18, UR18, UR12, URZ ;  /* 0x0000000c121272a4 */ /* 0x000fe2000f8e023f */
[----:B------:R-:W-:Y:S01]  /*b160*/  IADD3 R61, P0, R14, 0xc000, RZ ;  /* 0x0000c0000e3d7810 */ /* 0x000fe20007f1e0ff */
[----:B------:R-:W-:Y:S01]  /*b170*/  UIMAD.WIDE.U32 UR10, UR4, UR12, URZ ;  /* 0x0000000c040a72a5 */ /* 0x000fe2000f8e003f */
[----:B------:R-:W-:Y:S01]  /*b180*/  LOP3.LUT R68, R69, 0x380, RZ, 0xc0, !PT ;  /* 0x0000038045447812 */ /* 0x000fe200078ec0ff */
[----:B------:R-:W-:Y:S01]  /*b190*/  VIADD R89, R2, 0xc0 ;  /* 0x000000c002597836 */ /* 0x000fe20000000000 */
[----:B------:R-:W-:Y:S01]  /*b1a0*/  LOP3.LUT R36, R36, R37, RZ, 0x3c, !PT ;  /* 0x0000002524247212 */ /* 0x000fe200078e3cff */
[----:B------:R-:W-:Y:S01]  /*b1b0*/  IMAD.X R37, RZ, RZ, R15, P1 ;  /* 0x000000ffff257224 */ /* 0x000fe200008e060f */
[----:B------:R-:W-:Y:S01]  /*b1c0*/  LOP3.LUT R60, R61, 0x380, RZ, 0xc0, !PT ;  /* 0x000003803d3c7812 */ /* 0x000fe200078ec0ff */
[----:B------:R-:W-:Y:S01]  /*b1d0*/  VIADD R87, R2, 0x100 ;  /* 0x0000010002577836 */ /* 0x000fe20000000000 */
[----:B------:R-:W-:Y:S01]  /*b1e0*/  IADD3 R65, P1, R14, 0xd000, RZ ;  /* 0x0000d0000e417810 */ /* 0x000fe20007f3e0ff */
[----:B------:R-:W-:Y:S01]  /*b1f0*/  VIADD R91, R2, 0x140 ;  /* 0x00000140025b7836 */ /* 0x000fe20000000000 */
[----:B------:R-:W-:-:S02]  /*b200*/  SHF.R.U64 R68, R68, 0x3, RZ ;  /* 0x0000000344447819 */ /* 0x000fc400000012ff */
[----:B------:R-:W-:Y:S02]  /*b210*/  IADD3 R9, P3, R14, 0x1000, RZ ;  /* 0x000010000e097810 */ /* 0x000fe40007f7e0ff */
[----:B------:R-:W-:Y:S02]  /*b220*/  LOP3.LUT R77, R20, 0xfffffff8, RZ, 0xc0, !PT ;  /* 0xfffffff8144d7812 */ /* 0x000fe400078ec0ff */
[C---:B------:R-:W-:Y:S02]  /*b230*/  IADD3 R13, P4, R14.reuse, 0x2000, RZ ;  /* 0x000020000e0d7810 */ /* 0x040fe40007f9e0ff */
[C---:B------:R-:W-:Y:S02]  /*b240*/  IADD3 R25, P5, R14.reuse, 0x3000, RZ ;  /* 0x000030000e197810 */ /* 0x040fe40007fbe0ff */
[----:B------:R-:W-:Y:S01]  /*b250*/  IADD3 R29, P6, R14, 0x4000, RZ ;  /* 0x000040000e1d7810 */ /* 0x000fe20007fde0ff */
[----:B------:R-:W-:Y:S01]  /*b260*/  UIMAD UR18, UR4, UR13, UR18 ;  /* 0x0000000d041272a4 */ /* 0x000fe2000f8e0212 */
[----:B------:R-:W-:Y:S01]  /*b270*/  SHF.R.U64 R60, R60, 0x3, RZ ;  /* 0x000000033c3c7819 */ /* 0x000fe200000012ff */
[----:B------:R-:W-:Y:S01]  /*b280*/  VIADD R97, R2, 0x180 ;  /* 0x0000018002617836 */ /* 0x000fe20000000000 */
[----:B------:R-:W-:Y:S01]  /*b290*/  LOP3.LUT R64, R65, 0x380, RZ, 0xc0, !PT ;  /* 0x0000038041407812 */ /* 0x000fe200078ec0ff */
[----:B------:R-:W-:Y:S01]  /*b2a0*/  ULDC.64 UR12, c[0x0][0xae8] ;  /* 0x0002ba00000c7ab9 */ /* 0x000fe20000000a00 */
[----:B------:R-:W-:Y:S01]  /*b2b0*/  LOP3.LUT R68, R68, R69, RZ, 0x3c, !PT ;  /* 0x0000004544447212 */ /* 0x000fe200078e3cff */
[--C-:B------:R-:W-:Y:S01]  /*b2c0*/  IMAD.X R69, RZ, RZ, R15.reuse, P2 ;  /* 0x000000ffff457224 */ /* 0x100fe200010e060f */
[----:B------:R-:W-:Y:S01]  /*b2d0*/  LOP3.LUT R60, R60, R61, RZ, 0x3c, !PT ;  /* 0x0000003d3c3c7212 */ /* 0x000fe200078e3cff */
[----:B------:R-:W-:Y:S01]  /*b2e0*/  IMAD.X R61, RZ, RZ, R15, P0 ;  /* 0x000000ffff3d7224 */ /* 0x000fe200000e060f */
[----:B--2---:R-:W-:Y:S01]  /*b2f0*/  ISETP.NE.AND P2, PT, R82, 0x1, PT ;  /* 0x000000015200780c */ /* 0x004fe20003f45270 */
[----:B------:R-:W5:Y:S01]  /*b300*/  LD.E.128 R32, desc[UR50][R32.64] ;  /* 0x0000003220207980 */ /* 0x000f62000c101d00 */
[----:B------:R-:W-:-:S02]  /*b310*/  SHF.R.U64 R64, R64, 0x3, RZ ;  /* 0x0000000340407819 */ /* 0x000fc400000012ff */
[----:B------:R-:W-:Y:S01]  /*b320*/  ISETP.GE.AND P0, PT, R192, UR14, PT ;  /* 0x0000000ec0007c0c */ /* 0x000fe2000bf06270 */
[----:B------:R-:W5:Y:S01]  /*b330*/  LD.E.128 R36, desc[UR50][R36.64] ;  /* 0x0000003224247980 */ /* 0x000f62000c101d00 */
[----:B------:R-:W-:Y:S01]  /*b340*/  LOP3.LUT R64, R64, R65, RZ, 0x3c, !PT ;  /* 0x0000004140407212 */ /* 0x000fe200078e3cff */
[----:B------:R-:W-:Y:S01]  /*b350*/  IMAD.X R65, RZ, RZ, R15, P1 ;  /* 0x000000ffff417224 */ /* 0x000fe200008e060f */
[----:B------:R-:W-:Y:S01]  /*b360*/  SEL R76, RZ, 0xffffffff, P0 ;  /* 0xffffffffff4c7807 */ /* 0x000fe20000000000 */
[----:B------:R-:W5:Y:S01]  /*b370*/  LD.E.128 R40, desc[UR50][R40.64] ;  /* 0x0000003228287980 */ /* 0x000f62000c101d00 */
[----:B------:R-:W-:Y:S02]  /*b380*/  ISETP.GE.AND P1, PT, R2, UR14, PT ;  /* 0x0000000e02007c0c */ /* 0x000fe4000bf26270 */
[----:B------:R-:W-:Y:S01]  /*b390*/  LOP3.LUT R8, R9, 0x380, RZ, 0xc0, !PT ;  /* 0x0000038009087812 */ /* 0x000fe200078ec0ff */
[----:B------:R-:W-:Y:S01]  /*b3a0*/  IMAD.SHL.U32 R76, R76, 0x2, RZ ;  /* 0x000000024c4c7824 */ /* 0x000fe200078e00ff */
[----:B------:R-:W-:Y:S01]  /*b3b0*/  SEL R21, RZ, 0x1, P1 ;  /* 0x00000001ff157807 */ /* 0x000fe20000800000 */
[----:B------:R-:W0:Y:S01]  /*b3c0*/  @P2 LDC R79, c[0x0][0xbec] ;  /* 0x0002fb00ff4f2b82 */ /* 0x000e220000000800 */
[----:B------:R-:W-:-:S02]  /*b3d0*/  ISETP.GE.AND P0, PT, R187, UR14, PT ;  /* 0x0000000ebb007c0c */ /* 0x000fc4000bf06270 */
[----:B------:R-:W-:Y:S02]  /*b3e0*/  LOP3.LUT R12, R13, 0x380, RZ, 0xc0, !PT ;  /* 0x000003800d0c7812 */ /* 0x000fe400078ec0ff */
[----:B------:R-:W-:Y:S02]  /*b3f0*/  LOP3.LUT R24, R25, 0x380, RZ, 0xc0, !PT ;  /* 0x0000038019187812 */ /* 0x000fe400078ec0ff */
[----:B------:R-:W-:Y:S01]  /*b400*/  LOP3.LUT R28, R29, 0x380, RZ, 0xc0, !PT ;  /* 0x000003801d1c7812 */ /* 0x000fe200078ec0ff */
[----:B------:R-:W1:Y:S01]  /*b410*/  @P2 LDC R81, c[0x0][0xbf0] ;  /* 0x0002fc00ff512b82 */ /* 0x000e620000000800 */
[----:B------:R-:W-:Y:S01]  /*b420*/  SHF.R.U64 R8, R8, 0x3, RZ ;  /* 0x0000000308087819 */ /* 0x000fe200000012ff */
[----:B------:R-:W-:Y:S01]  /*b430*/  UIADD3 UR11, UR11, UR18, URZ ;  /* 0x000000120b0b7290 */ /* 0x000fe2000fffe03f */
[----:B------:R-:W-:Y:S01]  /*b440*/  LOP3.LUT R21, R76, 0x2, R21, 0xe2, !PT ;  /* 0x000000024c157812 */ /* 0x000fe200078ee215 */
[----:B------:R-:W-:Y:S01]  /*b450*/  IMAD.IADD R76, R0, 0x1, -R77 ;  /* 0x00000001004c7824 */ /* 0x000fe200078e0a4d */
[----:B------:R-:W-:Y:S01]  /*b460*/  SEL R0, RZ, 0xffffffff, P0 ;  /* 0xffffffffff007807 */ /* 0x000fe20000000000 */
[----:B------:R-:W-:Y:S01]  /*b470*/  USHF.R.S32.HI UR4, URZ, 0x1f, UR9 ;  /* 0x0000001f3f047899 */ /* 0x000fe20008011409 */
[----:B------:R-:W-:Y:S01]  /*b480*/  LOP3.LUT R8, R8, R9, RZ, 0x3c, !PT ;  /* 0x0000000908087212 */ /* 0x000fe200078e3cff */
[----:B------:R-:W-:Y:S01]  /*b490*/  IMAD.X R9, RZ, RZ, R15, P3 ;  /* 0x000000ffff097224 */ /* 0x000fe200018e060f */
[----:B------:R-:W-:Y:S01]  /*b4a0*/  IADD3 R45, P3, R14, 0x8000, RZ ;  /* 0x000080000e2d7810 */ /* 0x000fe20007f7e0ff */
[----:B------:R-:W-:Y:S01]  /*b4b0*/  IMAD.SHL.U32 R0, R0, 0x4, RZ ;  /* 0x0000000400007824 */ /* 0x000fe200078e00ff */
[----:B------:R-:W-:Y:S01]  /*b4c0*/  SHF.R.U64 R12, R12, 0x3, RZ ;  /* 0x000000030c0c7819 */ /* 0x000fe200000012ff */
[----:B------:R-:W5:Y:S01]  /*b4d0*/  LD.E.128 R60, desc[UR50][R60.64] ;  /* 0x000000323c3c7980 */ /* 0x000f62000c101d00 */
[----:B------:R-:W-:-:S02]  /*b4e0*/  LOP3.LUT R44, R45, 0x380, RZ, 0xc0, !PT ;  /* 0x000003802d2c7812 */ /* 0x000fc400078ec0ff */
[----:B------:R-:W-:Y:S01]  /*b4f0*/  LOP3.LUT R21, R0, 0x4, R21, 0xe2, !PT ;  /* 0x0000000400157812 */ /* 0x000fe200078ee215 */
[----:B------:R-:W-:Y:S01]  /*b500*/  IMAD R0, R76, 0x20, R3 ;  /* 0x000000204c007824 */ /* 0x000fe200078e0203 */
[----:B------:R-:W-:Y:S01]  /*b510*/  SHF.R.U64 R24, R24, 0x3, RZ ;  /* 0x0000000318187819 */ /* 0x000fe200000012ff */
[----:B------:R-:W5:Y:S01]  /*b520*/  LD.E.128 R64, desc[UR50][R64.64] ;  /* 0x0000003240407980 */ /* 0x000f62000c101d00 */
[----:B------:R-:W-:Y:S02]  /*b530*/  SHF.R.U64 R28, R28, 0x3, RZ ;  /* 0x000000031c1c7819 */ /* 0x000fe400000012ff */
[----:B------:R-:W-:Y:S01]  /*b540*/  SHF.R.U64 R44, R44, 0x3, RZ ;  /* 0x000000032c2c7819 */ /* 0x000fe200000012ff */
[----:B------:R-:W-:Y:S01]  /*b550*/  UIMAD.WIDE.U32 UR10, UR44, UR12, UR10 ;  /* 0x0000000c2c0a72a5 */ /* 0x000fe2000f8e000a */
[----:B------:R-:W-:Y:S01]  /*b560*/  ISETP.GE.AND P1, PT, R89, UR14, PT ;  /* 0x0000000e59007c0c */ /* 0x000fe2000bf26270 */
[----:B------:R-:W-:Y:S01]  /*b570*/  VIADD R80, R0, UR45 ;  /* 0x0000002d00507c36 */ /* 0x000fe20008000000 */
        /* <DEDUP_REMOVED lines=9> */
[----:B------:R-:W-:Y:S01]  /*b610*/  UIMAD UR11, UR44, UR13, UR11 ;  /* 0x0000000d2c0b72a4 */ /* 0x000fe2000f8e020b */
[----:B------:R-:W-:Y:S01]  /*b620*/  IADD3 R53, P5, R14, 0xa000, RZ ;  /* 0x0000a0000e357810 */ /* 0x000fe20007fbe0ff */
[----:B0-----:R-:W-:Y:S01]  /*b630*/  @P2 IMAD.HI.U32 R0, R80, R79, RZ ;  /* 0x0000004f50002227 */ /* 0x001fe200078e00ff */
[C---:B------:R-:W-:Y:S01]  /*b640*/  IADD3 R57, P6, R14.reuse, 0xb000, RZ ;  /* 0x0000b0000e397810 */ /* 0x040fe20007fde0ff */
[----:B------:R-:W-:Y:S01]  /*b650*/  ULDC.64 UR12, c[0x0][0xaf0] ;  /* 0x0002bc00000c7ab9 */ /* 0x000fe20000000a00 */
[----:B------:R-:W-:Y:S01]  /*b660*/  IADD3 R7, P3, R14, 0xf000, RZ ;  /* 0x0000f0000e077810 */ /* 0x000fe20007f7e0ff */
[----:B------:R-:W5:Y:S01]  /*b670*/  LD.E.128 R8, desc[UR50][R8.64] ;  /* 0x0000003208087980 */ /* 0x000f62000c101d00 */
[----:B------:R-:W-:Y:S01]  /*b680*/  SEL R20, RZ, 0xffffffff, P1 ;  /* 0xffffffffff147807 */ /* 0x000fe20000800000 */
[----:B------:R-:W-:Y:S01]  /*b690*/  UIMAD UR4, UR4, UR12, URZ ;  /* 0x0000000c040472a4 */ /* 0x000fe2000f8e023f */
[----:B------:R-:W-:-:S02]  /*b6a0*/  ISETP.GE.AND P0, PT, R87, UR14, PT ;  /* 0x0000000e57007c0c */ /* 0x000fc4000bf06270 */
[----:B------:R-:W-:Y:S01]  /*b6b0*/  LOP3.LUT R5, R14, 0x380, RZ, 0xc0, !PT ;  /* 0x000003800e057812 */ /* 0x000fe200078ec0ff */
[----:B------:R-:W-:Y:S01]  /*b6c0*/  IMAD.MOV.U32 R77, RZ, RZ, R80 ;  /* 0x000000ffff4d7224 */ /* 0x000fe200078e0050 */
[----:B------:R-:W-:Y:S01]  /*b6d0*/  LOP3.LUT R48, R49, 0x380, RZ, 0xc0, !PT ;  /* 0x0000038031307812 */ /* 0x000fe200078ec0ff */
[----:B------:R-:W5:Y:S01]  /*b6e0*/  LD.E.128 R24, desc[UR50][R24.64] ;  /* 0x0000003218187980 */ /* 0x000f62000c101d00 */
[----:B------:R-:W-:Y:S02]  /*b6f0*/  LOP3.LUT R52, R53, 0x380, RZ, 0xc0, !PT ;  /* 0x0000038035347812 */ /* 0x000fe400078ec0ff */
[----:B------:R-:W-:Y:S01]  /*b700*/  LOP3.LUT R56, R57, 0x380, RZ, 0xc0, !PT ;  /* 0x0000038039387812 */ /* 0x000fe200078ec0ff */
[----:B------:R-:W-:Y:S01]  /*b710*/  IMAD.SHL.U32 R76, R20, 0x8, RZ ;  /* 0x00000008144c7824 */ /* 0x000fe200078e00ff */
[----:B------:R-:W-:Y:S01]  /*b720*/  LOP3.LUT R6, R7, 0x380, RZ, 0xc0, !PT ;  /* 0x0000038007067812 */ /* 0x000fe200078ec0ff */
[----:B------:R-:W-:Y:S01]  /*b730*/  UIMAD.WIDE.U32 UR10, UR9, UR12, UR10 ;  /* 0x0000000c090a72a5 */ /* 0x000fe2000f8e000a */
[----:B------:R-:W-:Y:S01]  /*b740*/  SEL R20, RZ, 0xffffffff, P0 ;  /* 0xffffffffff147807 */ /* 0x000fe20000000000 */
[----:B------:R-:W-:Y:S01]  /*b750*/  UIMAD UR4, UR9, UR13, UR4 ;  /* 0x0000000d090472a4 */ /* 0x000fe2000f8e0204 */
[----:B-1----:R-:W-:Y:S01]  /*b760*/  @P2 SHF.R.U32.HI R77, RZ, R81, R0 ;  /* 0x00000051ff4d2219 */ /* 0x002fe20000011600 */
[----:B------:R-:W-:Y:S01]  /*b770*/  IMAD.X R73, RZ, RZ, R15, P3 ;  /* 0x000000ffff497224 */ /* 0x000fe200018e060f */
[----:B------:R-:W-:Y:S01]  /*b780*/  SHF.R.U64 R48, R48, 0x3, RZ ;  /* 0x0000000330307819 */ /* 0x000fe200000012ff */
        /* <DEDUP_REMOVED lines=8> */
[----:B------:R-:W-:Y:S01]  /*b810*/  IMAD.SHL.U32 R83, R20, 0x10, RZ ;  /* 0x0000001014537824 */ /* 0x000fe200078e00ff */
[--C-:B------:R-:W-:Y:S01]  /*b820*/  SHF.R.S32.HI R78, RZ, 0x1f, R77.reuse ;  /* 0x0000001fff4e7819 */ /* 0x100fe2000001144d */
        /* <DEDUP_REMOVED lines=11> */
[----:B------:R-:W-:Y:S01]  /*b8e0*/  LOP3.LUT R72, R6, R7, RZ, 0x3c, !PT ;  /* 0x0000000706487212 */ /* 0x000fe200078e3cff */
[----:B------:R-:W-:Y:S01]  /*b8f0*/  IMAD.U32 R21, RZ, RZ, UR11 ;  /* 0x0000000bff157e24 */ /* 0x000fe2000f8e00ff */
[----:B------:R-:W-:Y:S01]  /*b900*/  ULDC.64 UR10, c[0x0][0xae0] ;  /* 0x0002b800000a7ab9 */ /* 0x000fe20000000a00 */
[----:B------:R-:W-:Y:S01]  /*b910*/  SEL R0, RZ, 0xffffffff, P0 ;  /* 0xffffffffff007807 */ /* 0x000fe20000000000 */
[----:B------:R-:W-:Y:S01]  /*b920*/  IMAD R79, R82, R79, R80 ;  /* 0x0000004f524f7224 */ /* 0x000fe200078e0250 */
[----:B------:R-:W5:Y:S01]  /*b930*/  LD.E.128 R4, desc[UR50][R4.64] ;  /* 0x0000003204047980 */ /* 0x000f62000c101d00 */
[----:B------:R-:W-:Y:S01]  /*b940*/  IMAD R78, R78, UR10, RZ ;  /* 0x0000000a4e4e7c24 */ /* 0x000fe2000f8e02ff */
[----:B------:R-:W-:Y:S01]  /*b950*/  LOP3.LUT R76, R83, 0x10, R76, 0xe2, !PT ;  /* 0x00000010534c7812 */ /* 0x000fe200078ee24c */
[----:B------:R-:W-:Y:S01]  /*b960*/  IMAD.U32 R21, RZ, RZ, UR4 ;  /* 0x00000004ff157e24 */ /* 0x000fe2000f8e00ff */
[----:B------:R-:W5:Y:S01]  /*b970*/  LD.E.128 R12, desc[UR50][R12.64] ;  /* 0x000000320c0c7980 */ /* 0x000f62000c101d00 */
[----:B------:R-:W-:Y:S01]  /*b980*/  IMAD.SHL.U32 R83, R0, 0x20, RZ ;  /* 0x0000002000537824 */ /* 0x000fe200078e00ff */
[----:B------:R-:W-:Y:S01]  /*b990*/  ISETP.GE.AND P0, PT, R97, UR14, PT ;  /* 0x0000000e61007c0c */ /* 0x000fe2000bf06270 */
[----:B------:R-:W-:Y:S01]  /*b9a0*/  IMAD R81, R77, UR11, R78 ;  /* 0x0000000b4d517c24 */ /* 0x000fe2000f8e024e */
[----:B------:R-:W5:Y:S01]  /*b9b0*/  LD.E.128 R48, desc[UR50][R48.64] ;  /* 0x0000003230307980 */ /* 0x000f62000c101d00 */
[----:B------:R-:W-:-:S03]  /*b9c0*/  SHF.R.S32.HI R78, RZ, 0x1f, R79 ;  /* 0x0000001fff4e7819 */ /* 0x000fc6000001144f */
[----:B------:R-:W5:Y:S01]  /*b9d0*/  LD.E.128 R52, desc[UR50][R52.64] ;  /* 0x0000003234347980 */ /* 0x000f62000c101d00 */
[----:B------:R-:W-:Y:S01]  /*b9e0*/  IMAD.WIDE.U32 R20, R77, UR10, R20 ;  /* 0x0000000a4d147c25 */ /* 0x000fe2000f8e0014 */
[----:B------:R-:W-:Y:S02]  /*b9f0*/  ULDC.64 UR10, c[0x0][0xad8] ;  /* 0x0002b600000a7ab9 */ /* 0x000fe40000000a00 */
        /* <DEDUP_REMOVED lines=11> */
[----:B------:R-:W-:Y:S01]  /*bab0*/  IMAD.IADD R21, R21, 0x1, R81 ;  /* 0x0000000115157824 */ /* 0x000fe200078e0251 */
[----:B------:R-:W-:Y:S01]  /*bac0*/  SEL R77, RZ, 0x40, P0 ;  /* 0x00000040ff4d7807 */ /* 0x000fe20000000000 */
[----:B------:R-:W-:Y:S01]  /*bad0*/  IMAD R78, R78, UR10, RZ ;  /* 0x0000000a4e4e7c24 */ /* 0x000fe2000f8e02ff */
[----:B------:R-:W-:Y:S01]  /*bae0*/  ISETP.GE.AND P0, PT, R95, UR14, PT ;  /* 0x0000000e5f007c0c */ /* 0x000fe2000bf06270 */
[----:B------:R-:W-:-:S02]  /*baf0*/  IMAD R93, R82, UR8, RZ ;  /* 0x00000008525d7c24 */ /* 0x000fc4000f8e02ff */
[----:B------:R-:W-:Y:S01]  /*bb00*/  VIADD R90, R3, UR45 ;  /* 0x0000002d035a7c36 */ /* 0x000fe20008000000 */
        /* <DEDUP_REMOVED lines=12> */
[----:B0-----:R0:W1:Y:S02]  /*bbd0*/  SHFL.IDX PT, R20, R86, RZ, 0x181f ;  /* 0x00181fff56147589 */ /* 0x00106400000e0000 */
[----:B------:R-:W-:Y:S02]  /*bbe0*/  SYNCS.ARRIVE.TRANS64.RED.A1T0 RZ, [UR4], RZ ;  /* 0x000000ffffff79a7 */ /* 0x000fe40008100404 */
        /* <DEDUP_REMOVED lines=11> */
[-C--:B-1----:R-:W-:Y:S01]  /*bca0*/  @!P1 LEA R76, P2, R192, R20.reuse, 0x1 ;  /* 0x00000014c04c9211 */ /* 0x082fe200078408ff */
[----:B--2---:R-:W-:Y:S02]  /*bcb0*/  @!P0 IMAD.WIDE R78, R2, 0x2, R20 ;  /* 0x00000002024e8825 */ /* 0x004fe400078e0214 */
[----:B------:R-:W-:Y:S02]  /*bcc0*/  @!P4 LEA R80, P5, R187, R20, 0x1 ;  /* 0x00000014bb50c211 */ /* 0x000fe400078a08ff */
[----:B------:R-:W-:Y:S01]  /*bcd0*/  @!P1 LEA.HI.X R77, R192, R21, R152, 0x1, P2 ;  /* 0x00000015c04d9211 */ /* 0x000fe200010f0c98 */
[----:B-----5:R1:W-:Y:S01]  /*bce0*/  @!P0 ST.E.128 desc[UR50][R78.64], R4 ;  /* 0x000000044e008985 */ /* 0x0203e2000c101d32 */
[----:B------:R-:W-:Y:S02]  /*bcf0*/  ISETP.GE.AND P2, PT, R87, UR14, PT ;  /* 0x0000000e57007c0c */ /* 0x000fe4000bf46270 */
[----:B------:R-:W-:Y:S01]  /*bd00*/  LOP3.LUT P0, RZ, R0, 0x40, RZ, 0xc0, !PT ;  /* 0x0000004000ff7812 */ /* 0x000fe2000780c0ff */
[----:B------:R2:W-:Y:S01]  /*bd10*/  @!P1 ST.E.128 desc[UR50][R76.64], R12 ;  /* 0x0000000c4c009985 */ /* 0x0005e2000c101d32 */
[----:B------:R-:W-:-:S02]  /*bd20*/  ISETP.GE.AND P1, PT, R91, UR14, PT ;  /* 0x0000000e5b007c0c */ /* 0x000fc4000bf26270 */
[-C--:B------:R-:W-:Y:S02]  /*bd30*/  @!P3 LEA R82, P6, R89, R20.reuse, 0x1 ;  /* 0x000000145952b211 */ /* 0x080fe400078c08ff */
[-C--:B------:R-:W-:Y:S02]  /*bd40*/  @!P4 LEA.HI.X R81, R187, R21.reuse, R81, 0x1, P5 ;  /* 0x00000015bb51c211 */ /* 0x080fe400028f0c51 */
[-C--:B------:R-:W-:Y:S02]  /*bd50*/  @!P3 LEA.HI.X R83, R89, R21.reuse, R83, 0x1, P6 ;  /* 0x000000155953b211 */ /* 0x080fe400030f0c53 */
[----:B------:R-:W-:Y:S01]  /*bd60*/  LOP3.LUT P6, RZ, R3, 0x80, RZ, 0xc0, !PT ;  /* 0x0000008003ff7812 */ /* 0x000fe200078cc0ff */
[----:B------:R3:W-:Y:S01]  /*bd70*/  @!P4 ST.E.128 desc[UR50][R80.64], R28 ;  /* 0x0000001c5000c985 */ /* 0x0007e2000c101d32 */
[C---:B------:R-:W-:Y:S02]  /*bd80*/  @!P2 LEA R84, P5, R87.reuse, R20, 0x1 ;  /* 0x000000145754a211 */ /* 0x040fe400078a08ff */
[----:B-1----:R-:W-:Y:S01]  /*bd90*/  SHF.R.S32.HI R5, RZ, 0x1f, R91 ;  /* 0x0000001fff057819 */ /* 0x002fe2000001145b */
        /* <DEDUP_REMOVED lines=14> */
.L_x_7678:
[----:B------:R-:W-:Y:S05]  /*be80*/  BSYNC B1 ;  /* 0x0000000000017941 */ /* 0x000fea0003800000 */
.L_x_7677:
        /* <DEDUP_REMOVED lines=9> */
[----:B------:R-:W-:Y:S02]  /*bf20*/  ISETP.GE.AND P1, PT, R87, UR14, PT ;  /* 0x0000000e57007c0c */ /* 0x000fe4000bf26270 */
[----:B------:R-:W-:-:S02]  /*bf30*/  SHF.R.S32.HI R15, RZ, 0x1f, R187 ;  /* 0x0000001fff0f7819 */ /* 0x000fc400000114bb */
[----:B--2---:R-:W-:Y:S01]  /*bf40*/  SHF.R.S32.HI R21, RZ, 0x1f, R89 ;  /* 0x0000001fff157819 */ /* 0x004fe20000011459 */
[----:B0---4-:R-:W-:Y:S02]  /*bf50*/  @!P0 IMAD.WIDE R6, R2, 0x2, R4 ;  /* 0x0000000202068825 */ /* 0x011fe400078e0204 */
[CC--:B------:R-:W-:Y:S02]  /*bf60*/  @!P4 LEA R12, P5, R192.reuse, R4.reuse, 0x1 ;  /* 0x00000004c00cc211 */ /* 0x0c0fe400078a08ff */
[-C--:B------:R-:W-:Y:S01]  /*bf70*/  @!P3 LEA R14, P6, R187, R4.reuse, 0x1 ;  /* 0x00000004bb0eb211 */ /* 0x080fe200078c08ff */
[----:B------:R0:W-:Y:S01]  /*bf80*/  @!P0 ST.E.128 desc[UR50][R6.64], R8 ;  /* 0x0000000806008985 */ /* 0x0001e2000c101d32 */
[----:B------:R-:W-:Y:S02]  /*bf90*/  ISETP.GE.AND P0, PT, R91, UR14, PT ;  /* 0x0000000e5b007c0c */ /* 0x000fe4000bf06270 */
[----:B------:R-:W-:Y:S02]  /*bfa0*/  @!P4 LEA.HI.X R13, R192, R5, R152, 0x1, P5 ;  /* 0x00000005c00dc211 */ /* 0x000fe400028f0c98 */
[----:B-1----:R-:W-:-:S02]  /*bfb0*/  @!P2 LEA R20, P5, R89, R4, 0x1 ;  /* 0x000000045914a211 */ /* 0x002fc400078a08ff */
        /* <DEDUP_REMOVED lines=25> */
.L_x_7676:
        /* <DEDUP_REMOVED lines=44> */
[----:B------:R-:W-:Y:S01]  /*c410*/  UIADD3 UR4, UR40, 0x28c20, URZ ;  /* 0x00028c2028047890 */ /* 0x000fe2000fffe03f */
[----:B------:R-:W-:Y:S01]  /*c420*/  IMAD R7, R7, UR14, R4 ;  /* 0x0000000e07077c24 */ /* 0x000fe2000f8e0204 */
[----:B------:R-:W-:Y:S01]  /*c430*/  SHF.R.S32.HI R162, RZ, 0x1f, R209 ;  /* 0x0000001fffa27819 */ /* 0x000fe200000114d1 */
[----:B------:R-:W-:Y:S01]  /*c440*/  IMAD R0, R0, UR12, RZ ;  /* 0x0000000c00007c24 */ /* 0x000fe2000f8e02ff */
[----:B------:R-:W-:Y:S01]  /*c450*/  UPRMT UR4, URZ, 0x654, UR4 ;  /* 0x000006543f047896 */ /* 0x000fe20008000004 */
[----:B------:R-:W-:Y:S01]  /*c460*/  IMAD.U32 R4, RZ, RZ, UR10 ;  /* 0x0000000aff047e24 */ /* 0x000fe2000f8e00ff */
[----:B------:R-:W-:Y:S01]  /*c470*/  ULDC.64 UR10, c[0x0][0xb28] ;  /* 0x0002ca00000a7ab9 */ /* 0x000fe20000000a00 */
[C---:B------:R-:W-:Y:S01]  /*c480*/  IMAD R9, R3.reuse, UR13, R0 ;  /* 0x0000000d03097c24 */ /* 0x040fe2000f8e0200 */
[----:B------:R-:W-:Y:S01]  /*c490*/  SHF.R.S32.HI R0, RZ, 0x1f, R7 ;  /* 0x0000001fff007819 */ /* 0x000fe20000011407 */
[----:B------:R-:W-:Y:S01]  /*c4a0*/  IMAD.WIDE.U32 R4, R3, UR12, R4 ;  /* 0x0000000c03047c25 */ /* 0x000fe2000f8e0004 */
[----:B------:R-:W-:-:S02]  /*c4b0*/  SHF.R.S32.HI R163, RZ, 0x1f, R210 ;  /* 0x0000001fffa37819 */ /* 0x000fc400000114d2 */
        /* <DEDUP_REMOVED lines=39> */
[----:B0-----:R-:W-:-:S04]  /*c730*/  @!P1 LEA R4, P2, R223, R12, 0x2 ;  /* 0x0000000cdf049211 */ /* 0x001fc800078410ff */
[----:B------:R-:W-:Y:S02]  /*c740*/  @!P1 LEA.HI.X R5, R223, R11, R174, 0x2, P2 ;  /* 0x0000000bdf059211 */ /* 0x000fe400010f14ae */
[----:B------:R-:W-:-:S03]  /*c750*/  ISETP.GE.AND P2, PT, R217, UR4, PT ;  /* 0x00000004d9007c0c */ /* 0x000fc6000bf46270 */
[----:B------:R0:W-:Y:S01]  /*c760*/  @!P1 ST.E.64 desc[UR50][R4.64], R28 ;  /* 0x0000001c04009985 */ /* 0x0001e2000c101b32 */
[----:B------:R-:W-:-:S03]  /*c770*/  ISETP.GE.AND P1, PT, R218, UR4, PT ;  /* 0x00000004da007c0c */ /* 0x000fc6000bf26270 */
[----:B------:R1:W-:Y:S01]  /*c780*/  @!P0 ST.E.64 desc[UR50][R6.64], R32 ;  /* 0x0000002006008985 */ /* 0x0003e2000c101b32 */
[----:B------:R-:W-:Y:S02]  /*c790*/  ISETP.GE.AND P0, PT, R219, UR4, PT ;  /* 0x00000004db007c0c */ /* 0x000fe4000bf06270 */
[CC--:B0-----:R-:W-:Y:S02]  /*c7a0*/  @!P3 LEA R4, P5, R221.reuse, R12.reuse, 0x2 ;  /* 0x0000000cdd04b211 */ /* 0x0c1fe400078a10ff */
[CC--:B-1----:R-:W-:Y:S02]  /*c7b0*/  @!P4 LEA R6, P6, R220.reuse, R12.reuse, 0x2 ;  /* 0x0000000cdc06c211 */ /* 0x0c2fe400078c10ff */
[-C--:B------:R-:W-:Y:S02]  /*c7c0*/  @!P3 LEA.HI.X R5, R221, R11.reuse, R14, 0x2, P5 ;  /* 0x0000000bdd05b211 */ /* 0x080fe400028f140e */
[----:B------:R-:W-:Y:S02]  /*c7d0*/  @!P4 LEA.HI.X R7, R220, R11, R173, 0x2, P6 ;  /* 0x0000000bdc07c211 */ /* 0x000fe400030f14ad */
[----:B------:R-:W-:Y:S01]  /*c7e0*/  @!P2 LEA R8, P6, R217, R12, 0x2 ;  /* 0x0000000cd908a211 */ /* 0x000fe200078c10ff */
[----:B------:R0:W-:Y:S01]  /*c7f0*/  @!P3 ST.E.64 desc[UR50][R4.64], R36 ;  /* 0x000000240400b985 */ /* 0x0001e2000c101b32 */
[----:B------:R-:W-:-:S02]  /*c800*/  ISETP.GE.AND P3, PT, R216, UR4, PT ;  /* 0x00000004d8007c0c */ /* 0x000fc4000bf66270 */
[-C--:B------:R-:W-:Y:S01]  /*c810*/  @!P2 LEA.HI.X R9, R217, R11.reuse, R170, 0x2, P6 ;  /* 0x0000000bd909a211 */ /* 0x080fe200030f14aa */
[----:B------:R1:W-:Y:S01]  /*c820*/  @!P4 ST.E.64 desc[UR50][R6.64], R40 ;  /* 0x000000280600c985 */ /* 0x0003e2000c101b32 */
[CC--:B0-----:R-:W-:Y:S02]  /*c830*/  @!P0 LEA R4, P4, R219.reuse, R12.reuse, 0x2 ;  /* 0x0000000cdb048211 */ /* 0x0c1fe400078810ff */
[C---:B-1----:R-:W-:Y:S02]  /*c840*/  @!P1 LEA R6, P5, R218.reuse, R12, 0x2 ;  /* 0x0000000cda069211 */ /* 0x042fe400078a10ff */
        /* <DEDUP_REMOVED lines=9> */
[CC--:B0-----:R-:W-:Y:S02]  /*c8e0*/  @!P3 LEA R4, P6, R216.reuse, R12.reuse, 0x2 ;  /* 0x0000000cd804b211 */ /* 0x0c1fe400078c10ff */
[CC--:B-1----:R-:W-:Y:S02]  /*c8f0*/  @!P4 LEA R6, P2, R215.reuse, R12.reuse, 0x2 ;  /* 0x0000000cd706c211 */ /* 0x0c2fe400078410ff */
[-C--:B------:R-:W-:Y:S02]  /*c900*/  @!P3 LEA.HI.X R5, R216, R11.reuse, R169, 0x2, P6 ;  /* 0x0000000bd805b211 */ /* 0x080fe400030f14a9 */
[----:B--2---:R-:W-:Y:S02]  /*c910*/  @!P5 LEA R8, P6, R214, R12, 0x2 ;  /* 0x0000000cd608d211 */ /* 0x004fe400078c10ff */
        /* <DEDUP_REMOVED lines=87> */
.L_x_7681:
[----:B------:R-:W-:Y:S05]  /*ce90*/  BSYNC B1 ;  /* 0x0000000000017941 */ /* 0x000fea0003800000 */
.L_x_7680:
        /* <DEDUP_REMOVED lines=10> */
[CC--:B0-----:R-:W-:Y:S02]  /*cf40*/  @!P4 LEA R10, P3, R18.reuse, R3.reuse, 0x2 ;  /* 0x00000003120ac211 */ /* 0x0c1fe400078610ff */
[-C--:B------:R-:W-:Y:S02]  /*cf50*/  @!P2 LEA R4, P6, R223, R3.reuse, 0x2 ;  /* 0x00000003df04a211 */ /* 0x080fe400078c10ff */
[----:B--2-4-:R-:W-:Y:S02]  /*cf60*/  @!P4 LEA.HI.X R11, R18, R20, R175, 0x2, P3 ;  /* 0x00000014120bc211 */ /* 0x014fe400018f14af */
        /* <DEDUP_REMOVED lines=9> */
[----:B------:R-:W-:Y:S01]  /*d000*/  @!P0 LEA.HI.X R9, R221, R20, R14, 0x2, P6 ;  /* 0x00000014dd098211 */ /* 0x000fe200030f140e */
        /* <DEDUP_REMOVED lines=14> */
[-C--:B--2---:R-:W-:Y:S02]  /*d0f0*/  @!P0 LEA R4, P6, R217, R3.reuse, 0x2 ;  /* 0x00000003d9048211 */ /* 0x084fe400078c10ff */
[----:B------:R-:W-:Y:S01]  /*d100*/  ISETP.GE.AND P4, PT, R213, UR4, PT ;  /* 0x00000004d5007c0c */ /* 0x000fe2000bf86270 */
[----:B------:R2:W-:Y:S01]  /*d110*/  @!P5 ST.E.64 desc[UR50][R14.64], R50 ;  /* 0x000000320e00d985 */ /* 0x0005e2000c101b32 */
[----:B---3--:R-:W-:-:S02]  /*d120*/  @!P1 LEA R6, P5, R216, R3, 0x2 ;  /* 0x00000003d8069211 */ /* 0x008fc400078a10ff */
        /* <DEDUP_REMOVED lines=10> */
[CC--:B----4-:R-:W-:Y:S02]  /*d1d0*/  @!P4 LEA R12, P2, R213.reuse, R3.reuse, 0x2 ;  /* 0x00000003d50cc211 */ /* 0x0d0fe400078410ff */
[----:B------:R-:W-:Y:S02]  /*d1e0*/  ISETP.GE.AND P1, PT, R210, UR4, PT ;  /* 0x00000004d2007c0c */ /* 0x000fe4000bf26270 */
[-C--:B------:R-:W-:Y:S02]  /*d1f0*/  @!P3 LEA.HI.X R11, R214, R20.reuse, R167, 0x2, P6 ;  /* 0x00000014d60bb211 */ /* 0x080fe400030f14a7 */
[----:B------:R-:W-:Y:S02]  /*d200*/  @!P4 LEA.HI.X R13, R213, R20, R166, 0x2, P2 ;  /* 0x00000014d50dc211 */ /* 0x000fe400010f14a6 */
[----:B------:R-:W-:Y:S01]  /*d210*/  ISETP.GE.AND P2, PT, R209, UR4, PT ;  /* 0x00000004d1007c0c */ /* 0x000fe2000bf46270 */
[----:B------:R-:W-:Y:S01]  /*d220*/  @!P3 ST.E.64 desc[UR50][R10.64], R66 ;  /* 0x000000420a00b985 */ /* 0x000fe2000c101b32 */
[----:B--2---:R-:W-:-:S03]  /*d230*/  @!P5 LEA R14, P6, R212, R3, 0x2 ;  /* 0x00000003d40ed211 */ /* 0x004fc600078c10ff */
[----:B------:R2:W-:Y:S01]  /*d240*/  @!P4 ST.E.64 desc[UR50][R12.64], R70 ;  /* 0x000000460c00c985 */ /* 0x0005e2000c101b32 */
[-C--:B------:R-:W-:Y:S02]  /*d250*/  @!P5 LEA.HI.X R15, R212, R20.reuse, R165, 0x2, P6 ;  /* 0x00000014d40fd211 */ /* 0x080fe400030f14a5 */
[CC--:B0-----:R-:W-:Y:S02]  /*d260*/  @!P0 LEA R4, P4, R211.reuse, R3.reuse, 0x2 ;  /* 0x00000003d3048211 */ /* 0x0c1fe400078810ff */
[-C--:B---3--:R-:W-:Y:S01]  /*d270*/  @!P1 LEA R6, P3, R210, R3.reuse, 0x2 ;  /* 0x00000003d2069211 */ /* 0x088fe200078610ff */
        /* <DEDUP_REMOVED lines=23> */
[-C--:B---3--:R-:W-:Y:S02]  /*d3f0*/  @!P2 LEA R4, P6, R205, R3.reuse, 0x2 ;  /* 0x00000003cd04a211 */ /* 0x088fe400078c10ff */
[----:B------:R-:W-:Y:S01]  /*d400*/  ISETP.GE.AND P4, PT, R201, UR4, PT ;  /* 0x00000004c9007c0c */ /* 0x000fe2000bf86270 */
[----:B------:R3:W-:Y:S01]  /*d410*/  @!P3 ST.E.64 desc[UR50][R14.64], R98 ;  /* 0x000000620e00b985 */ /* 0x0007e2000c101b32 */
[-C--:B-1----:R-:W-:Y:S02]  /*d420*/  @!P1 LEA R6, P3, R204, R3.reuse, 0x2 ;  /* 0x00000003cc069211 */ /* 0x082fe400078610ff */
[----:B------:R-:W-:Y:S02]  /*d430*/  @!P2 LEA.HI.X R5, R205, R20, R158, 0x2, P6 ;  /* 0x00000014cd05a211 */ /* 0x000fe400030f149e */
[----:B--2---:R-:W-:-:S02]  /*d440*/  @!P0 LEA R8, P6, R203, R3, 0x2 ;  /* 0x00000003cb088211 */ /* 0x004fc400078c10ff */
[-C--:B------:R-:W-:Y:S01]  /*d450*/  @!P1 LEA.HI.X R7, R204, R20.reuse, R157, 0x2, P3 ;  /* 0x00000014cc079211 */ /* 0x080fe200018f149d */
[----:B------:R1:W-:Y:S01]  /*d460*/  @!P2 ST.E.64 desc[UR50][R4.64], R102 ;  /* 0x000000660400a985 */ /* 0x0003e2000c101b32 */
[----:B------:R-:W-:Y:S02]  /*d470*/  ISETP.GE.AND P3, PT, R200, UR4, PT ;  /* 0x00000004c8007c0c */ /* 0x000fe4000bf66270 */
[----:B------:R-:W-:Y:S01]  /*d480*/  @!P0 LEA.HI.X R9, R203, R20, R156, 0x2, P6 ;  /* 0x00000014cb098211 */ /* 0x000fe200030f149c */
[----:B------:R2:W-:Y:S01]  /*d490*/  @!P1 ST.E.64 desc[UR50][R6.64], R106 ;  /* 0x0000006a06009985 */ /* 0x0005e2000c101b32 */
[-C--:B0-----:R-:W-:Y:S02]  /*d4a0*/  @!P5 LEA R10, P1, R202, R3.reuse, 0x2 ;  /* 0x00000003ca0ad211 */ /* 0x081fe400078210ff */
[----:B----4-:R-:W-:Y:S01]  /*d4b0*/  @!P4 LEA R12, P2, R201, R3, 0x2 ;  /* 0x00000003c90cc211 */ /* 0x010fe200078410ff */
[----:B------:R0:W-:Y:S01]  /*d4c0*/  @!P0 ST.E.64 desc[UR50][R8.64], R110 ;  /* 0x0000006e08008985 */ /* 0x0001e2000c101b32 */
[----:B------:R-:W-:-:S02]  /*d4d0*/  ISETP.GE.AND P0, PT, R199, UR4, PT ;  /* 0x00000004c7007c0c */ /* 0x000fc4000bf06270 */
[-C--:B------:R-:W-:Y:S02]  /*d4e0*/  @!P5 LEA.HI.X R11, R202, R20.reuse, R155, 0x2, P1 ;  /* 0x00000014ca0bd211 */ /* 0x080fe400008f149b */
        /* <DEDUP_REMOVED lines=13> */
[-C--:B--2---:R-:W-:Y:S01]  /*d5c0*/  @!P1 LEA R6, P6, R198, R3.reuse, 0x2 ;  /* 0x00000003c6069211 */ /* 0x084fe200078c10ff */
[----:B------:R2:W-:Y:S02]  /*d5d0*/  @!P0 ST.E.64 desc[UR50][R4.64], R126 ;  /* 0x0000007e04008985 */ /* 0x0005e4000c101b32 */
[----:B0-----:R-:W-:-:S02]  /*d5e0*/  @!P4 LEA R8, P0, R197, R3, 0x2 ;  /* 0x00000003c508c211 */ /* 0x001fc400078010ff */
[-C--:B------:R-:W-:Y:S02]  /*d5f0*/  @!P1 LEA.HI.X R7, R198, R20.reuse, R21, 0x2, P6 ;  /* 0x00000014c6079211 */ /* 0x080fe400030f1415 */
[-C--:B---3--:R-:W-:Y:S02]  /*d600*/  @!P3 LEA R10, P6, R196, R3.reuse, 0x2 ;  /* 0x00000003c40ab211 */ /* 0x088fe400078c10ff */
[-C--:B------:R-:W-:Y:S01]  /*d610*/  @!P4 LEA.HI.X R9, R197, R20.reuse, R229, 0x2, P0 ;  /* 0x00000014c509c211 */ /* 0x080fe200000f14e5 */
[----:B------:R2:W-:Y:S01]  /*d620*/  @!P1 ST.E.64 desc[UR50][R6.64], R130 ;  /* 0x0000008206009985 */ /* 0x0005e2000c101b32 */
[-C--:B----4-:R-:W-:Y:S02]  /*d630*/  @!P2 LEA R12, P1, R195, R3.reuse, 0x2 ;  /* 0x00000003c30ca211 */ /* 0x090fe400078210ff */
        /* <DEDUP_REMOVED lines=14> */
.L_x_7673:
        /* <DEDUP_REMOVED lines=22> */
[----:B------:R-:W1:Y:S10]  /*d880*/  S2R R3, SR_TID.X ;  /* 0x0000000000037919 */ /* 0x000e740000002100 */
[----:B------:R-:W-:Y:S01]  /*d890*/  @!UP1 ULDC UR9, c[0x0][0xad4] ;  /* 0x0002b50000099ab9 */ /* 0x000fe20000000800 */
[----:B--2---:R-:W-:Y:S01]  /*d8a0*/  @P1 R2UR UR4, R8 ;  /* 0x00000000080412ca */ /* 0x004fe200000e0000 */
[----:B-1----:R-:W-:-:S05]  /*d8b0*/  VIADD R8, R3, 0xffffff80 ;  /* 0xffffff8003087836 */ /* 0x002fca0000000000 */
[----:B------:R-:W-:-:S07]  /*d8c0*/  ISETP.GT.AND P0, PT, R8, 0x3f, PT ;  /* 0x0000003f0800780c */ /* 0x000fce0003f04270 */
[----:B------:R-:W-:Y:S01]  /*d8d0*/  USHF.R.S32.HI UR22, URZ, 0x1f, UR4 ;  /* 0x0000001f3f167899 */ /* 0x000fe20008011404 */
[----:B0-----:R-:W-:Y:S11]  /*d8e0*/  @P2 BRA `(.L_x_7682) ;  /* 0x0000000000102947 */ /* 0x001ff60003800000 */
[----:B------:R-:W-:Y:S05]  /*d8f0*/  @!P1 BRA `(.L_x_7682) ;  /* 0x00000000000c9947 */ /* 0x000fea0003800000 */
[----:B------:R-:W2:Y:S04]  /*d900*/  LDG.E R3, desc[UR50][R4.64] ;  /* 0x0000003204037981 */ /* 0x000ea8000c1e1900 */
[----:B-----5:R-:W2:Y:S02]  /*d910*/  LDG.E R0, desc[UR50][R4.64+0x4] ;  /* 0x0000043204007981 */ /* 0x020ea4000c1e1900 */
[----:B--2---:R-:W-:-:S07]  /*d920*/  IMAD.IADD R0, R0, 0x1, -R3 ;  /* 0x0000000100007824 */ /* 0x004fce00078e0a03 */
.L_x_7682:
[----:B------:R-:W-:Y:S01]  /*d930*/  USEL UR41, UR41, URZ, !UP0 ;  /* 0x0000003f29297287 */ /* 0x000fe2000c000000 */
[----:B------:R-:W-:Y:S01]  /*d940*/  BSSY B1, `(.L_x_7683) ;  /* 0x0000039000017945 */ /* 0x000fe20003800000 */
[----:B------:R-:W-:-:S03]  /*d950*/  USEL UR42, UR42, URZ, !UP0 ;  /* 0x0000003f2a2a7287 */ /* 0x000fc6000c000000 */
[----:B------:R-:W-:Y:S09]  /*d960*/  @P0 BRA `(.L_x_7684) ;  /* 0x0000000000d80947 */ /* 0x000ff20003800000 */
        /* <DEDUP_REMOVED lines=18> */
[----:B------:R-:W-:Y:S02]  /*da90*/  UIMAD UR15, UR15, UR41, URZ ;  /* 0x000000290f0f72a4 */ /* 0x000fe4000f8e023f */
[----:B------:R-:W-:-:S02]  /*daa0*/  UIMAD.WIDE.U32 UR12, UR10, UR44, URZ ;  /* 0x0000002c0a0c72a5 */ /* 0x000fc4000f8e003f */
        /* <DEDUP_REMOVED lines=14> */
[----:B------:R-:W-:Y:S01]  /*db90*/  UIADD3.X UR8, UR8, UR19, UR22, UP1, UP2 ;  /* 0x0000001308087290 */ /* 0x000fe20008fe4416 */
[----:B------:R-:W-:Y:S01]  /*dba0*/  IMAD.U32 R5, RZ, RZ, UR21 ;  /* 0x00000015ff057e24 */ /* 0x000fe2000f8e00ff */
[--C-:B------:R-:W-:Y:S01]  /*dbb0*/  SHF.R.S32.HI R5, RZ, 0x1f, R3.reuse ;  /* 0x0000001fff057819 */ /* 0x100fe20000011403 */
[----:B------:R-:W-:Y:S01]  /*dbc0*/  IMAD.MOV R7, RZ, RZ, -R3 ;  /* 0x000000ffff077224 */ /* 0x000fe200078e0a03 */
[----:B------:R-:W-:Y:S01]  /*dbd0*/  IADD3 R4, P0, P1, R3, UR12, R4 ;  /* 0x0000000c03047c10 */ /* 0x000fe2000f91e004 */
[----:B------:R-:W-:Y:S01]  /*dbe0*/  ULDC.64 UR10, c[0x0][UR18+0x210] ;  /* 0x00008400120a7abb */ /* 0x000fe20008000a00 */
[----:B------:R-:W-:Y:S01]  /*dbf0*/  ULDC.64 UR12, c[0x0][0xba8] ;  /* 0x0002ea00000c7ab9 */ /* 0x000fe20000000a00 */
[----:B------:R-:W-:Y:S01]  /*dc00*/  IMAD R7, R9, R7, R6 ;  /* 0x0000000709077224 */ /* 0x000fe200078e0206 */
[----:B------:R-:W-:Y:S01]  /*dc10*/  IADD3.X R5, R5, UR8, R10, P0, P1 ;  /* 0x0000000805057c10 */ /* 0x000fe200087e240a */
[----:B------:R-:W-:Y:S01]  /*dc20*/  @!UP0 ULDC UR12, c[0x0][0xb50] ;  /* 0x0002d400000c8ab9 */ /* 0x000fe20000000800 */
[----:B------:R-:W-:Y:S01]  /*dc30*/  @!UP0 ULDC UR13, c[0x0][0xb54] ;  /* 0x0002d500000d8ab9 */ /* 0x000fe20000000800 */
[C---:B------:R-:W-:Y:S01]  /*dc40*/  IMAD R6, R7.reuse, UR11, RZ ;  /* 0x0000000b07067c24 */ /* 0x040fe2000f8e02ff */
[----:B------:R-:W-:Y:S01]  /*dc50*/  SHF.R.S32.HI R3, RZ, 0x1f, R7 ;  /* 0x0000001fff037819 */ /* 0x000fe20000011407 */
[----:B------:R-:W-:-:S04]  /*dc60*/  IMAD.WIDE.U32 R4, R7, UR10, R4 ;  /* 0x0000000a07047c25 */ /* 0x000fc8000f8e0004 */
[----:B------:R-:W-:Y:S01]  /*dc70*/  IMAD R3, R3, UR10, R6 ;  /* 0x0000000a03037c24 */ /* 0x000fe2000f8e0206 */
[----:B------:R-:W-:-:S03]  /*dc80*/  LEA R6, P0, R4, UR12, 0x2 ;  /* 0x0000000c04067c11 */ /* 0x000fc6000f8010ff */
[----:B------:R-:W-:-:S05]  /*dc90*/  IMAD.IADD R3, R5, 0x1, R3 ;  /* 0x0000000105037824 */ /* 0x000fca00078e0203 */
[----:B------:R-:W-:Y:S01]  /*dca0*/  LEA.HI.X R7, R4, UR13, R3, 0x2, P0 ;  /* 0x0000000d04077c11 */ /* 0x000fe200080f1403 */
[----:B------:R-:W-:-:S05]  /*dcb0*/  IMAD.MOV.U32 R3, RZ, RZ, -0x800000 ;  /* 0xff800000ff037424 */ /* 0x000fca00078e00ff */
[----:B------:R0:W-:Y:S02]  /*dcc0*/  STG.E desc[UR50][R6.64], R3 ;  /* 0x0000000306007986 */ /* 0x0001e4000c101932 */
.L_x_7684:
[----:B------:R-:W-:Y:S05]  /*dcd0*/  BSYNC B1 ;  /* 0x0000000000017941 */ /* 0x000fea0003800000 */
.L_x_7683:
[----:B------:R-:W-:-:S06]  /*dce0*/  UISETP.GT.AND UP0, UPT, UR9, 0x1, UPT ;  /* 0x000000010900788c */ /* 0x000fcc000bf04270 */
[----:B------:R-:W-:-:S13]  /*dcf0*/  PLOP3.LUT P0, PT, PT, PT, UP0, 0x80, 0x0 ;  /* 0x000000000000781c */ /* 0x000fda0003f0f008 */
[----:B------:R-:W-:Y:S05]  /*dd00*/  @P0 BRA `(.L_x_7679) ;  /* 0x00000008008c0947 */ /* 0x000fea0003800000 */
[----:B------:R-:W1:Y:S01]  /*dd10*/  LDC R11, c[0x0][0xbe8] ;  /* 0x0002fa00ff0b7b82 */ /* 0x000e620000000800 */
[----:B0-----:R-:W-:Y:S01]  /*dd20*/  SHF.R.S32.HI R3, RZ, 0x1f, R8 ;  /* 0x0000001fff037819 */ /* 0x001fe20000011408 */
[----:B------:R-:W-:Y:S01]  /*dd30*/  ULDC UR14, c[0x0][0xac8] ;  /* 0x0002b200000e7ab9 */ /* 0x000fe20000000800 */
[----:B------:R-:W-:Y:S01]  /*dd40*/  ULDC.64 UR12, c[0x0][0xaa0] ;  /* 0x0002a800000c7ab9 */ /* 0x000fe20000000a00 */
[----:B------:R-:W-:Y:S01]  /*dd50*/  ISETP.GE.AND P1, PT, R192, UR14, PT ;  /* 0x0000000ec0007c0c */ /* 0x000fe2000bf26270 */
[----:B------:R-:W-:Y:S01]  /*dd60*/  UIMAD UR10, UR22, UR12, URZ ;  /* 0x0000000c160a72a4 */ /* 0x000fe2000f8e023f */
[----:B------:R-:W-:Y:S01]  /*dd70*/  LEA.HI R6, R3, R8, RZ, 0x3 ;  /* 0x0000000803067211 */ /* 0x000fe200078f18ff */
[----:B------:R-:W-:Y:S01]  /*dd80*/  UIMAD.WIDE.U32 UR8, UR4, UR12, URZ ;  /* 0x0000000c040872a5 */ /* 0x000fe2000f8e003f */
[----:B------:R-:W-:Y:S01]  /*dd90*/  SEL R4, RZ, 0xffffffff, P1 ;  /* 0xffffffffff047807 */ /* 0x000fe20000800000 */
[----:B------:R-:W-:Y:S01]  /*dda0*/  UIMAD UR10, UR4, UR13, UR10 ;  /* 0x0000000d040a72a4 */ /* 0x000fe2000f8e020a */
[----:B------:R-:W-:Y:S01]  /*ddb0*/  LOP3.LUT R3, R6, 0xfffffff8, RZ, 0xc0, !PT ;  /* 0xfffffff806037812 */ /* 0x000fe200078ec0ff */
[C---:B------:R-:W-:Y:S01]  /*ddc0*/  VIADD R29, R2.reuse, 0xc0 ;  /* 0x000000c0021d7836 */ /* 0x040fe20000000000 */
[----:B------:R-:W-:Y:S01]  /*ddd0*/  ISETP.GE.AND P2, PT, R2, UR14, PT ;  /* 0x0000000e02007c0c */ /* 0x000fe2000bf46270 */
[----:B------:R-:W-:Y:S01]  /*dde0*/  IMAD.SHL.U32 R4, R4, 0x2, RZ ;  /* 0x0000000204047824 */ /* 0x000fe200078e00ff */
[----:B------:R-:W-:Y:S01]  /*ddf0*/  SHF.R.S32.HI R13, RZ, 0x3, R6 ;  /* 0x00000003ff0d7819 */ /* 0x000fe20000011406 */
[----:B------:R-:W-:Y:S01]  /*de00*/  IMAD.IADD R8, R8, 0x1, -R3 ;  /* 0x0000000108087824 */ /* 0x000fe200078e0a03 */
[----:B------:R-:W-:Y:S01]  /*de10*/  SEL R3, RZ, 0x1, P2 ;  /* 0x00000001ff037807 */ /* 0x000fe20001000000 */
[----:B------:R-:W-:Y:S01]  /*de20*/  UIADD3 UR9, UR9, UR10, URZ ;  /* 0x0000000a09097290 */ /* 0x000fe2000fffe03f */
[----:B------:R-:W-:Y:S01]  /*de30*/  ISETP.GE.AND P1, PT, R187, UR14, PT ;  /* 0x0000000ebb007c0c */ /* 0x000fe2000bf26270 */
[----:B------:R-:W-:Y:S01]  /*de40*/  ULDC.64 UR12, c[0x0][0xae8] ;  /* 0x0002ba00000c7ab9 */ /* 0x000fe20000000a00 */
[----:B------:R-:W-:Y:S01]  /*de50*/  LOP3.LUT R6, R4, 0x2, R3, 0xe2, !PT ;  /* 0x0000000204067812 */ /* 0x000fe200078ee203 */
[----:B------:R-:W-:Y:S01]  /*de60*/  IMAD R3, R8, 0x20, R13 ;  /* 0x0000002008037824 */ /* 0x000fe200078e020d */
[----:B------:R-:W-:Y:S01]  /*de70*/  SEL R4, RZ, 0xffffffff, P1 ;  /* 0xffffffffff047807 */ /* 0x000fe20000800000 */
[----:B------:R-:W-:Y:S01]  /*de80*/  UIMAD.WIDE.U32 UR8, UR44, UR12, UR8 ;  /* 0x0000000c2c0872a5 */ /* 0x000fe2000f8e0008 */
[----:B-1----:R-:W-:Y:S01]  /*de90*/  ISETP.NE.AND P0, PT, R11, 0x1, PT ;  /* 0x000000010b00780c */ /* 0x002fe20003f05270 */
[----:B------:R-:W-:Y:S01]  /*dea0*/  VIADD R8, R3, UR45 ;  /* 0x0000002d03087c36 */ /* 0x000fe20008000000 */
[----:B------:R-:W-:Y:S01]  /*deb0*/  ISETP.GE.AND P1, PT, R29, UR14, PT ;  /* 0x0000000e1d007c0c */ /* 0x000fe2000bf26270 */
[----:B------:R-:W-:Y:S01]  /*dec0*/  IMAD.SHL.U32 R9, R4, 0x4, RZ ;  /* 0x0000000404097824 */ /* 0x000fe200078e00ff */
[----:B------:R-:W-:Y:S01]  /*ded0*/  ULDC.64 UR10, c[0x0][0xaf0] ;  /* 0x0002bc00000a7ab9 */ /* 0x000fe20000000a00 */
[----:B------:R-:W-:Y:S01]  /*dee0*/  UIMAD UR9, UR44, UR13, UR9 ;  /* 0x0000000d2c0972a4 */ /* 0x000fe2000f8e0209 */
[----:B------:R-:W-:Y:S01]  /*def0*/  IMAD.MOV.U32 R3, RZ, RZ, R8 ;  /* 0x000000ffff037224 */ /* 0x000fe200078e0008 */
[----:B------:R-:W-:Y:S01]  /*df00*/  UIMAD UR42, UR42, UR10, URZ ;  /* 0x0000000a2a2a72a4 */ /* 0x000fe2000f8e023f */
[C---:B------:R-:W-:Y:S01]  /*df10*/  VIADD R33, R2.reuse, 0x100 ;  /* 0x0000010002217836 */ /* 0x040fe20000000000 */
[----:B------:R-:W-:Y:S01]  /*df20*/  UIMAD.WIDE.U32 UR8, UR41, UR10, UR8 ;  /* 0x0000000a290872a5 */ /* 0x000fe2000f8e0008 */
[----:B------:R-:W-:Y:S01]  /*df30*/  LOP3.LUT R6, R9, 0x4, R6, 0xe2, !PT ;  /* 0x0000000409067812 */ /* 0x000fe200078ee206 */
[----:B------:R-:W-:Y:S01]  /*df40*/  UIMAD UR4, UR41, UR11, UR42 ;  /* 0x0000000b290472a4 */ /* 0x000fe2000f8e022a */
[C---:B------:R-:W-:Y:S01]  /*df50*/  VIADD R35, R2.reuse, 0x140 ;  /* 0x0000014002237836 */ /* 0x040fe20000000000 */
[----:B------:R-:W0:Y:S01]  /*df60*/  @P0 LDC R5, c[0x0][0xbec] ;  /* 0x0002fb00ff050b82 */ /* 0x000e220000000800 */
[----:B------:R-:W-:Y:S01]  /*df70*/  VIADD R27, R2, 0x180 ;  /* 0x00000180021b7836 */ /* 0x000fe20000000000 */
[----:B------:R-:W-:Y:S01]  /*df80*/  UIADD3 UR4, UR9, UR4, URZ ;  /* 0x0000000409047290 */ /* 0x000fe2000fffe03f */
[----:B-----5:R-:W-:Y:S01]  /*df90*/  IMAD R25, R0, R11, RZ ;  /* 0x0000000b00197224 */ /* 0x020fe200078e02ff */
[----:B------:R-:W-:Y:S01]  /*dfa0*/  BSSY B1, `(.L_x_7685) ;  /* 0x0000055000017945 */ /* 0x000fe20003800000 */
[----:B------:R-:W-:Y:S01]  /*dfb0*/  VIADD R26, R13, UR45 ;  /* 0x0000002d0d1a7c36 */ /* 0x000fe20008000000 */
[----:B------:R-:W-:Y:S01]  /*dfc0*/  SHF.R.S32.HI R30, RZ, 0x1f, R187 ;  /* 0x0000001fff1e7819 */ /* 0x000fe200000114bb */
[----:B------:R-:W-:Y:S01]  /*dfd0*/  VIADD R31, R2, 0x1c0 ;  /* 0x000001c0021f7836 */ /* 0x000fe20000000000 */
[----:B------:R-:W1:Y:S01]  /*dfe0*/  @P0 LDC R7, c[0x0][0xbf0] ;  /* 0x0002fc00ff070b82 */ /* 0x000e620000000800 */
[----:B------:R-:W-:-:S02]  /*dff0*/  SHF.R.S32.HI R28, RZ, 0x1f, R27 ;  /* 0x0000001fff1c7819 */ /* 0x000fc4000001141b */
[----:B------:R-:W-:Y:S02]  /*e000*/  SHF.R.S32.HI R32, RZ, 0x1f, R29 ;  /* 0x0000001fff207819 */ /* 0x000fe4000001141d */
[----:B------:R-:W-:Y:S02]  /*e010*/  SHF.R.S32.HI R34, RZ, 0x1f, R31 ;  /* 0x0000001fff227819 */ /* 0x000fe4000001141f */
[----:B------:R-:W-:Y:S02]  /*e020*/  SHF.R.S32.HI R36, RZ, 0x1f, R35 ;  /* 0x0000001fff247819 */ /* 0x000fe40000011423 */
[----:B------:R-:W-:Y:S02]  /*e030*/  SHF.R.S32.HI R37, RZ, 0x1f, R33 ;  /* 0x0000001fff257819 */ /* 0x000fe40000011421 */
[----:B------:R-:W-:Y:S01]  /*e040*/  SHF.R.S32.HI R38, RZ, 0x1f, R192 ;  /* 0x0000001fff267819 */ /* 0x000fe200000114c0 */
[----:B0-----:R-:W-:Y:S01]  /*e050*/  @P0 IMAD.HI.U32 R4, R8, R5, RZ ;  /* 0x0000000508040227 */ /* 0x001fe200078e00ff */
[----:B------:R-:W-:-:S02]  /*e060*/  SEL R5, RZ, 0xffffffff, P1 ;  /* 0xffffffffff057807 */ /* 0x000fc40000800000 */
        /* <DEDUP_REMOVED lines=72> */
.L_x_7686:
[----:B------:R-:W-:Y:S05]  /*e4f0*/  BSYNC B1 ;  /* 0x0000000000017941 */ /* 0x000fea0003800000 */
.L_x_7685:
        /* <DEDUP_REMOVED lines=36> */
.L_x_7679:
[----:B------:R-:W-:Y:S05]  /*e740*/  BSYNC B0 ;  /* 0x0000000000007941 */ /* 0x000fea0003800000 */
.L_x_7672:
[----:B------:R-:W-:Y:S02]  /*e750*/  ULDC UR4, c[0x0][0xc3c] ;  /* 0x00030f0000047ab9 */ /* 0x000fe40000000800 */
[----:B------:R-:W-:-:S06]  /*e760*/  UISETP.GE.AND UP0, UPT, UR7, UR4, UPT ;  /* 0x000000040700728c */ /* 0x000fcc000bf06270 */
[----:B------:R-:W-:-:S13]  /*e770*/  PLOP3.LUT P0, PT, PT, PT, UP0, 0x80, 0x0 ;  /* 0x000000000000781c */ /* 0x000fda0003f0f008 */
[----:B------:R-:W-:Y:S05]  /*e780*/  @!P0 BRA `(.L_x_7687) ;  /* 0xffffff2800cc8947 */ /* 0x000fea000383ffff */
[----:B------:R-:W-:Y:S05]  /*e790*/  EXIT ;  /* 0x000000000000794d */ /* 0x000fea0003800000 */
.L_x_7617:
        /* <DEDUP_REMOVED lines=16> */
.L_x_7688:
        /* <DEDUP_REMOVED lines=43> */
.L_x_7692:
        /* <DEDUP_REMOVED lines=35> */
.L_x_7690:
        /* <DEDUP_REMOVED lines=13> */
.L_x_7693:
        /* <DEDUP_REMOVED lines=62> */
.L_x_7694:
        /* <DEDUP_REMOVED lines=61> */
.L_x_7695:
[----:B------:R-:W-:-:S05]  /*f600*/  LOP3.LUT R25, RZ, R2, RZ, 0x33, !PT ;  /* 0x00000002ff197212 */ /* 0x000fca00078e33ff */
[----:B------:R-:W-:Y:S01]  /*f610*/  IMAD.IADD R25, R6, 0x1, R25 ;  /* 0x0000000106197824 */ /* 0x000fe200078e0219 */
[----:B------:R-:W-:Y:S06]  /*f620*/  BRA `(.L_x_7696) ;  /* 0x0000000000147947 */ /* 0x000fec0003800000 */
.L_x_7691:
[----:B------:R-:W-:Y:S01]  /*f630*/  ULDC UR4, c[0x0][0xc3c] ;  /* 0x00030f0000047ab9 */ /* 0x000fe20000000800 */
[----:B------:R-:W-:Y:S02]  /*f640*/  IMAD.MOV.U32 R25, RZ, RZ, RZ ;  /* 0x000000ffff197224 */ /* 0x000fe400078e00ff */
[----:B------:R-:W-:Y:S02]  /*f650*/  IMAD.U32 R24, RZ, RZ, UR6 ;  /* 0x00000006ff187e24 */ /* 0x000fe4000f8e00ff */
[----:B------:R-:W-:Y:S02]  /*f660*/  IMAD.MOV.U32 R26, RZ, RZ, RZ ;  /* 0x000000ffff1a7224 */ /* 0x000fe400078e00ff */
[----:B------:R-:W-:-:S07]  /*f670*/  IMAD.U32 R27, RZ, RZ, UR4 ;  /* 0x00000004ff1b7e24 */ /* 0x000fce000f8e00ff */
.L_x_7696:
[----:B------:R-:W-:-:S13]  /*f680*/  ISETP.NE.AND P0, PT, R7, RZ, PT ;  /* 0x000000ff0700720c */ /* 0x000fda0003f05270 */
[----:B------:R-:W0:Y:S01]  /*f690*/  @!P0 S2R R3, SR_CgaCtaId ;  /* 0x0000000000038919 */ /* 0x000e220000008800 */
[----:B------:R-:W-:-:S04]  /*f6a0*/  @!P0 MOV R2, 0x400 ;  /* 0x0000040000028802 */ /* 0x000fc80000000f00 */
[----:B0-----:R-:W-:-:S05]  /*f6b0*/  @!P0 LEA R2, R3, R2, 0x18 ;  /* 0x0000000203028211 */ /* 0x001fca00078ec0ff */
[----:B------:R0:W-:Y:S01]  /*f6c0*/  @!P0 STS.128 [R2+0x28cd0], R24 ;  /* 0x028cd01802008388 */ /* 0x0001e20000000c00 */
[----:B------:R-:W-:Y:S06]  /*f6d0*/  BAR.ARV 0x5, 0x180 ;  /* 0x0146000000007b1d */ /* 0x000fec0000002000 */
.L_x_7689:
[----:B------:R2:W-:Y:S01]  /*f6e0*/  STL [R1+0x20], RZ ;  /* 0x000020ff01007387 */ /* 0x0005e20000100800 */
[----:B------:R-:W-:Y:S01]  /*f6f0*/  ULDC UR4, c[0x0][0xc3c] ;  /* 0x00030f0000047ab9 */ /* 0x000fe20000000800 */
[----:B------:R-:W-:Y:S01]  /*f700*/  IMAD.MOV.U32 R22, RZ, RZ, 0x1 ;  /* 0x00000001ff167424 */ /* 0x000fe200078e00ff */
[----:B-1----:R-:W-:Y:S01]  /*f710*/  ISETP.GE.AND P0, PT, R27, UR4, PT ;  /* 0x000000041b007c0c */ /* 0x002fe2000bf06270 */
[----:B------:R-:W-:-:S12]  /*f720*/  IMAD.MOV.U32 R18, RZ, RZ, RZ ;  /* 0x000000ffff127224 */ /* 0x000fd800078e00ff */
[----:B--2---:R-:W-:Y:S05]  /*f730*/  @P0 BRA `(.L_x_7697) ;  /* 0x0000004c00f80947 */ /* 0x004fea0003800000 */
[----:B------:R-:W1:Y:S01]  /*f740*/  S2UR UR5, SR_CgaCtaId ;  /* 0x00000000000579c3 */ /* 0x000e620000008800 */
[C---:B0-----:R-:W-:Y:S01]  /*f750*/  IMAD.SHL.U32 R2, R0.reuse, 0x8, RZ ;  /* 0x0000000800027824 */ /* 0x041fe200078e00ff */
        /* <DEDUP_REMOVED lines=18> */
[----:B-1----:R-:W-:Y:S01]  /*f880*/  ULEA UR4, UR5, UR4, 0x18 ;  /* 0x0000000405047291 */ /* 0x002fe2000f8ec03f */
[C---:B------:R-:W-:Y:S02]  /*f890*/  LOP3.LUT R2, R0.reuse, 0x100, RZ, 0xfc, !PT ;  /* 0x0000010000027812 */ /* 0x040fe400078efcff */
[C---:B------:R-:W-:Y:S02]  /*f8a0*/  LOP3.LUT R4, R0.reuse, 0x140, RZ, 0xfc, !PT ;  /* 0x0000014000047812 */ /* 0x040fe400078efcff */
[C---:B------:R-:W-:Y:S01]  /*f8b0*/  LOP3.LUT R3, R0.reuse, 0x180, RZ, 0xfc, !PT ;  /* 0x0000018000037812 */ /* 0x040fe200078efcff */
[----:B------:R-:W-:Y:S01]  /*f8c0*/  IMAD.U32 R17, RZ, RZ, UR4 ;  /* 0x00000004ff117e24 */ /* 0x000fe2000f8e00ff */
[----:B------:R-:W-:-:S03]  /*f8d0*/  LOP3.LUT R2, R0, 0x1c0, RZ, 0xfc, !PT ;  /* 0x000001c000027812 */ /* 0x000fc600078efcff */
[----:B------:R-:W-:-:S05]  /*f8e0*/  IMAD R0, R33, 0x2, R17 ;  /* 0x0000000221007824 */ /* 0x000fca00078e0211 */
[----:B------:R0:W-:Y:S02]  /*f8f0*/  STL [R1+0x28], R0 ;  /* 0x0000280001007387 */ /* 0x0001e40000100800 */
.L_x_7760:
[----:B-1----:R-:W1:Y:S02]  /*f900*/  LDC.64 R2, c[0x0][0xc88] ;  /* 0x00032200ff027b82 */ /* 0x002e640000000a00 */
[----:B-1----:R-:W-:-:S05]  /*f910*/  IMAD.WIDE R2, R27, 0x4, R2 ;  /* 0x000000041b027825 */ /* 0x002fca00078e0202 */
[----:B------:R-:W0:Y:S01]  /*f920*/  LDG.E R29, desc[UR50][R2.64] ;  /* 0x00000032021d7981 */ /* 0x000e22000c1e1900 */
[----:B------:R-:W-:Y:S05]  /*f930*/  YIELD ;  /* 0x0000000000007946 */ /* 0x000fea0003800000 */
[----:B------:R-:W-:Y:S01]  /*f940*/  ULDC.64 UR4, c[0x0][0xa28] ;  /* 0x00028a0000047ab9 */ /* 0x000fe20000000a00 */
[----:B------:R-:W-:Y:S01]  /*f950*/  IMAD.MOV.U32 R31, RZ, RZ, RZ ;  /* 0x000000ffff1f7224 */ /* 0x000fe200078e00ff */
[----:B------:R-:W-:Y:S01]  /*f960*/  ISETP.NE.U32.AND P0, PT, RZ, UR4, PT ;  /* 0x00000004ff007c0c */ /* 0x000fe2000bf05070 */
[----:B------:R-:W-:-:S03]  /*f970*/  ULDC.64 UR6, c[0x0][0xa18] ;  /* 0x0002860000067ab9 */ /* 0x000fc60000000a00 */
[----:B------:R-:W-:Y:S01]  /*f980*/  ISETP.NE.AND.EX P0, PT, RZ, UR5, PT, P0 ;  /* 0x00000005ff007c0c */ /* 0x000fe2000bf05300 */
[----:B------:R-:W-:Y:S01]  /*f990*/  IMAD.MOV.U32 R37, RZ, RZ, RZ ;  /* 0x000000ffff257224 */ /* 0x000fe200078e00ff */
[----:B0-----:R-:W-:-:S11]  /*f9a0*/  SHF.R.S32.HI R0, RZ, 0x1f, R29 ;  /* 0x0000001fff007819 */ /* 0x001fd6000001141d */
        /* <DEDUP_REMOVED lines=37> */
.L_x_7698:
        /* <DEDUP_REMOVED lines=9> */
.L_x_7699:
        /* <DEDUP_REMOVED lines=9> */
.L_x_7700:
[----:B------:R-:W3:Y:S01]  /*fd20*/  LDL R4, [R1+0x4] ;  /* 0x0000040001047983 */ /* 0x000ee20000100800 */
[----:B012---:R-:W0:Y:S01]  /*fd30*/  LDC R0, c[0x0][0x448] ;  /* 0x00011200ff007b82 */ /* 0x007e220000000800 */
[----:B-----5:R-:W-:Y:S01]  /*fd40*/  IMAD.IADD R28, R28, 0x1, -R31 ;  /* 0x000000011c1c7824 */ /* 0x020fe200078e0a1f */
[----:B------:R-:W-:Y:S01]  /*fd50*/  LOP3.LUT R16, R16, 0xfffffdff, RZ, 0xc0, !PT ;  /* 0xfffffdff10107812 */ /* 0x000fe200078ec0ff */
[----:B------:R-:W-:Y:S01]  /*fd60*/  BSSY B0, `(.L_x_7701) ;  /* 0x0000037000007945 */ /* 0x000fe20003800000 */
[----:B0-----:R-:W-:Y:S01]  /*fd70*/  ISETP.NE.AND P0, PT, R0, 0x1, PT ;  /* 0x000000010000780c */ /* 0x001fe20003f05270 */
[----:B------:R-:W-:-:S04]  /*fd80*/  IMAD.SHL.U32 R0, R25, 0x40, RZ ;  /* 0x0000004019007824 */ /* 0x000fc800078e00ff */
[----:B------:R-:W-:-:S08]  /*fd90*/  VIADD R0, R0, 0x3f ;  /* 0x0000003f00007836 */ /* 0x000fd00000000000 */
[----:B------:R-:W0:Y:S01]  /*fda0*/  @P0 LDC R3, c[0x0][0x44c] ;  /* 0x00011300ff030b82 */ /* 0x000e220000000800 */
[----:B------:R-:W-:-:S07]  /*fdb0*/  @P0 LOP3.LUT R16, R16, 0x200, RZ, 0xfc, !PT ;  /* 0x0000020010100812 */ /* 0x000fce00078efcff */
[----:B------:R-:W1:Y:S01]  /*fdc0*/  @P0 LDC R2, c[0x0][0x450] ;  /* 0x00011400ff020b82 */ /* 0x000e620000000800 */
[----:B0-----:R-:W-:-:S05]  /*fdd0*/  @P0 IMAD.HI.U32 R3, R0, R3, RZ ;  /* 0x0000000300030227 */ /* 0x001fca00078e00ff */
[----:B-1----:R-:W-:Y:S01]  /*fde0*/  @P0 SHF.R.U32.HI R0, RZ, R2, R3 ;  /* 0x00000002ff000219 */ /* 0x002fe20000011603 */
[C---:B------:R-:W-:Y:S01]  /*fdf0*/  VIADD R2, R28.reuse, 0x3f ;  /* 0x0000003f1c027836 */ /* 0x040fe20000000000 */
[----:B---3--:R-:W-:-:S05]  /*fe00*/  IADD3 R3, R28, 0x40, -R4 ;  /* 0x000000401c037810 */ /* 0x008fca0007ffe804 */
[----:B------:R-:W-:-:S05]  /*fe10*/  IMAD.IADD R0, R3, 0x1, R0 ;  /* 0x0000000103007824 */ /* 0x000fca00078e0200 */
[----:B------:R-:W-:-:S04]  /*fe20*/  SHF.R.S32.HI R3, RZ, 0x1f, R0 ;  /* 0x0000001fff037819 */ /* 0x000fc80000011400 */
[----:B------:R-:W-:Y:S02]  /*fe30*/  LEA.HI R0, R3, R0, RZ, 0x6 ;  /* 0x0000000003007211 */ /* 0x000fe400078f30ff */
[----:B------:R-:W-:Y:S02]  /*fe40*/  SHF.R.S32.HI R3, RZ, 0x1f, R2 ;  /* 0x0000001fff037819 */ /* 0x000fe40000011402 */
[----:B------:R-:W-:Y:S02]  /*fe50*/  SHF.R.S32.HI R0, RZ, 0x6, R0 ;  /* 0x00000006ff007819 */ /* 0x000fe40000011400 */
[----:B------:R-:W-:Y:S02]  /*fe60*/  LEA.HI R3, R3, R2, RZ, 0x6 ;  /* 0x0000000203037211 */ /* 0x000fe400078f30ff */
[----:B------:R-:W-:Y:S02]  /*fe70*/  LOP3.LUT R2, R26, 0xff000000, RZ, 0xc0, !PT ;  /* 0xff0000001a027812 */ /* 0x000fe400078ec0ff */
[----:B------:R-:W-:-:S02]  /*fe80*/  SHF.R.S32.HI R3, RZ, 0x6, R3 ;  /* 0x00000006ff037819 */ /* 0x000fc40000011403 */
[----:B------:R-:W-:Y:S02]  /*fe90*/  SHF.R.U32.HI R2, RZ, 0x8, R2 ;  /* 0x00000008ff027819 */ /* 0x000fe40000011602 */
[----:B------:R-:W-:Y:S02]  /*fea0*/  VIMNMX R0, R3, R0, PT ;  /* 0x0000000003007248 */ /* 0x000fe40003fe0100 */
[----:B------:R-:W-:Y:S02]  /*feb0*/  LOP3.LUT R3, R26, 0xff0000, RZ, 0xc0, !PT ;  /* 0x00ff00001a037812 */ /* 0x000fe400078ec0ff */
[----:B------:R-:W-:Y:S02]  /*fec0*/  ISETP.GE.AND P0, PT, R0, 0x1, PT ;  /* 0x000000010000780c */ /* 0x000fe40003f06270 */
[----:B------:R-:W-:Y:S01]  /*fed0*/  LEA.HI R4, R3, R2, RZ, 0x10 ;  /* 0x0000000203047211 */ /* 0x000fe200078f80ff */
[----:B------:R-:W-:-:S10]  /*fee0*/  IMAD.MOV.U32 R2, RZ, RZ, RZ ;  /* 0x000000ffff027224 */ /* 0x000fd400078e00ff */
[----:B------:R-:W-:Y:S05]  /*fef0*/  @!P0 BRA `(.L_x_7702) ;  /* 0x0000000000748947 */ /* 0x000fea0003800000 */
        /* <DEDUP_REMOVED lines=29> */
.L_x_7702:
[----:B------:R-:W-:Y:S05]  /*100d0*/  BSYNC B0 ;  /* 0x0000000000007941 */ /* 0x000fea0003800000 */
.L_x_7701:
        /* <DEDUP_REMOVED lines=24> */
.L_x_7704:
        /* <DEDUP_REMOVED lines=20> */
.L_x_7707:
[----:B------:R-:W-:Y:S05]  /*103a0*/  BSYNC B6 ;  /* 0x0000000000067941 */ /* 0x000fea0003800000 */
.L_x_7706:
        /* <DEDUP_REMOVED lines=20> */
.L_x_7710:
        /* <DEDUP_REMOVED lines=15> */
.L_x_7709:
[----:B------:R-:W-:Y:S05]  /*105e0*/  BSYNC B6 ;  /* 0x0000000000067941 */ /* 0x000fea0003800000 */
.L_x_7708:
[----:B------:R-:W0:Y:S01]  /*105f0*/  S2R R34, SR_TID.X ;  /* 0x0000000000227919 */ /* 0x000e220000002100 */
[----:B------:R-:W-:Y:S01]  /*10600*/  ULDC.64 UR4, c[0x0][0x9f8] ;  /* 0x00027e0000047ab9 */ /* 0x000fe20000000a00 */
[----:B------:R-:W1:Y:S01]  /*10610*/  LDC R20, c[0x0][0x430] ;  /* 0x00010c00ff147b82 */ /* 0x000e620000000800 */
[----:B------:R-:W-:-:S04]  /*10620*/  ISETP.NE.U32.AND P0, PT, RZ, UR4, PT ;  /* 0x00000004ff007c0c */ /* 0x000fc8000bf05070 */
[----:B------:R-:W-:Y:S01]  /*10630*/  ISETP.NE.AND.EX P0, PT, RZ, UR5, PT, P0 ;  /* 0x00000005ff007c0c */ /* 0x000fe2000bf05300 */
[----:B------:R-:W2:-:S12]  /*10640*/  S2R R21, SR_TID.X ;  /* 0x0000000000157919 */ /* 0x000e980000002100 */
[----:B------:R-:W-:Y:S01]  /*10650*/  @P0 IADD3 R2, P1, R19, UR4, RZ ;  /* 0x0000000413020c10 */ /* 0x000fe2000ff3e0ff */
[----:B------:R-:W-:-:S03]  /*10660*/  ULDC UR4, c[0x0][0x320] ;  /* 0x0000c80000047ab9 */ /* 0x000fc60000000800 */
[----:B------:R-:W-:-:S05]  /*10670*/  @P0 IADD3.X R3, R32, UR5, RZ, P1, !PT ;  /* 0x0000000520030c10 */ /* 0x000fca0008ffe4ff */
[----:B------:R3:W5:Y:S01]  /*10680*/  @P0 LDG.E R23, desc[UR50][R2.64] ;  /* 0x0000003202170981 */ /* 0x000762000c1e1900 */
[----:B------:R-:W-:Y:S01]  /*10690*/  LOP3.LUT R16, R16, 0xffffffbf, RZ, 0xc0, !PT ;  /* 0xffffffbf10107812 */ /* 0x000fe200078ec0ff */
[----:B------:R-:W-:Y:S01]  /*106a0*/  UMOV UR5, 0xffffffff ;  /* 0xffffffff00057882 */ /* 0x000fe20000000000 */
[----:B0-----:R-:W-:-:S05]  /*106b0*/  IMAD.SHL.U32 R34, R34, 0x8, RZ ;  /* 0x0000000822227824 */ /* 0x001fca00078e00ff */
[----:B------:R-:W-:Y:S01]  /*106c0*/  LOP3.LUT R34, R34, 0x38, RZ, 0xc0, !PT ;  /* 0x0000003822227812 */ /* 0x000fe200078ec0ff */
[----:B--2---:R-:W-:-:S03]  /*106d0*/  IMAD.SHL.U32 R21, R21, 0x8, RZ ;  /* 0x0000000815157824 */ /* 0x004fc600078e00ff */
[C---:B------:R-:W-:Y:S02]  /*106e0*/  LOP3.LUT R0, R34.reuse, 0x40, RZ, 0xfc, !PT ;  /* 0x0000004022007812 */ /* 0x040fe400078efcff */
[----:B------:R-:W-:Y:S02]  /*106f0*/  LOP3.LUT R4, R34, 0x180, RZ, 0xfc, !PT ;  /* 0x0000018022047812 */ /* 0x000fe400078efcff */
[----:B------:R-:W-:Y:S02]  /*10700*/  ISETP.GE.AND P3, PT, R0, UR4, PT ;  /* 0x0000000400007c0c */ /* 0x000fe4000bf66270 */
[----:B------:R-:W0:Y:S01]  /*10710*/  S2R R0, SR_TID.X ;  /* 0x0000000000007919 */ /* 0x000e220000002100 */
[----:B------:R-:W-:Y:S02]  /*10720*/  LOP3.LUT R34, R34, 0x1c0, RZ, 0xfc, !PT ;  /* 0x000001c022227812 */ /* 0x000fe400078efcff */
[----:B------:R-:W-:Y:S02]  /*10730*/  LOP3.LUT R21, R21, 0x38, RZ, 0xc0, !PT ;  /* 0x0000003815157812 */ /* 0x000fe400078ec0ff */
[----:B------:R-:W-:-:S02]  /*10740*/  ISETP.GE.AND P0, PT, R34, UR4, PT ;  /* 0x0000000422007c0c */ /* 0x000fc4000bf06270 */
[----:B------:R-:W2:Y:S01]  /*10750*/  S2R R34, SR_TID.X ;  /* 0x0000000000227919 */ /* 0x000ea20000002100 */
[----:B------:R-:W-:Y:S02]  /*10760*/  ISETP.GE.AND P2, PT, R21, UR4, PT ;  /* 0x0000000415007c0c */ /* 0x000fe4000bf46270 */
[----:B------:R-:W-:Y:S02]  /*10770*/  ISETP.GE.AND P1, PT, R4, UR4, PT ;  /* 0x0000000404007c0c */ /* 0x000fe4000bf26270 */
[----:B------:R-:W-:Y:S02]  /*10780*/  @P3 LOP3.LUT R16, R16, 0x40, RZ, 0xfc, !PT ;  /* 0x0000004010103812 */ /* 0x000fe400078efcff */
[----:B------:R-:W-:Y:S02]  /*10790*/  SEL R7, RZ, 0x40, P1 ;  /* 0x00000040ff077807 */ /* 0x000fe40000800000 */
[----:B------:R-:W-:Y:S02]  /*107a0*/  LOP3.LUT R16, R16, 0xffffff7f, RZ, 0xc0, !PT ;  /* 0xffffff7f10107812 */ /* 0x000fe400078ec0ff */
[----:B------:R-:W-:-:S03]  /*107b0*/  SEL R8, RZ, 0x80, P0 ;  /* 0x00000080ff087807 */ /* 0x000fc60000000000 */
[----:B------:R-:W-:-:S04]  /*107c0*/  @P2 LOP3.LUT R16, R16, 0x80, RZ, 0xfc, !PT ;  /* 0x0000008010102812 */ /* 0x000fc800078efcff */
[----:B------:R-:W-:Y:S01]  /*107d0*/  LOP3.LUT R16, R16, 0xffffffdf, RZ, 0xc0, !PT ;  /* 0xffffffdf10107812 */ /* 0x000fe200078ec0ff */
[----:B0-----:R-:W-:-:S05]  /*107e0*/  IMAD.SHL.U32 R0, R0, 0x8, RZ ;  /* 0x0000000800007824 */ /* 0x001fca00078e00ff */
[----:B------:R-:W-:Y:S01]  /*107f0*/  LOP3.LUT R0, R0, 0x38, RZ, 0xc0, !PT ;  /* 0x0000003800007812 */ /* 0x000fe200078ec0ff */
[----:B--2---:R-:W-:-:S03]  /*10800*/  IMAD.SHL.U32 R34, R34, 0x8, RZ ;  /* 0x0000000822227824 */ /* 0x004fc600078e00ff */
[----:B------:R-:W-:Y:S02]  /*10810*/  LOP3.LUT R0, R0, 0x80, RZ, 0xfc, !PT ;  /* 0x0000008000007812 */ /* 0x000fe400078efcff */
[----:B------:R-:W-:Y:S02]  /*10820*/  LOP3.LUT R34, R34, 0x38, RZ, 0xc0, !PT ;  /* 0x0000003822227812 */ /* 0x000fe400078ec0ff */
[----:B------:R-:W-:Y:S02]  /*10830*/  ISETP.GE.AND P5, PT, R0, UR4, PT ;  /* 0x0000000400007c0c */ /* 0x000fe4000bfa6270 */
[----:B------:R-:W-:Y:S02]  /*10840*/  LOP3.LUT R34, R34, 0xc0, RZ, 0xfc, !PT ;  /* 0x000000c022227812 */ /* 0x000fe400078efcff */
[----:B------:R-:W-:Y:S02]  /*10850*/  LEA R0, R35, 0xffffffc0, 0x6 ;  /* 0xffffffc023007811 */ /* 0x000fe400078e30ff */
        /* <DEDUP_REMOVED lines=12> */
[----:B-1-3--:R-:W-:Y:S06]  /*10920*/  BRA.DIV UR5, `(.L_x_7711) ;  /* 0x0000004605347947 */ /* 0x00afec000b800000 */
.L_x_7778:
        /* <DEDUP_REMOVED lines=56> */
.L_x_7712:
[----:B------:R-:W-:Y:S01]  /*10cb0*/  IADD3 R28, -R36, R28, -R0 ;  /* 0x0000001c241c7210 */ /* 0x000fe20007ffe900 */
[----:B------:R-:W-:Y:S01]  /*10cc0*/  IMAD R19, R18, 0x8, R17 ;  /* 0x0000000812137824 */ /* 0x000fe200078e0211 */
[----:B------:R-:W-:Y:S01]  /*10cd0*/  SHF.L.U32 R0, R22, 0x1f, RZ ;  /* 0x0000001f16007819 */ /* 0x000fe200000006ff */
[----:B------:R-:W-:Y:S03]  /*10ce0*/  BSSY B0, `(.L_x_7713) ;  /* 0x0000003000007945 */ /* 0x000fe60003800000 */
[----:B------:R-:W0:Y:S02]  /*10cf0*/  SYNCS.PHASECHK.TRANS64.TRYWAIT P0, [R19+URZ+0x28c40], R0 ;  /* 0x028c4000130075a7 */ /* 0x000e24000800017f */
[----:B0-----:R-:W-:Y:S05]  /*10d00*/  @!P0 BRA `(.L_x_7714) ;  /* 0x0000004000708947 */ /* 0x001fea0003800000 */
.L_x_7779:
[----:B------:R-:W-:Y:S05]  /*10d10*/  BSYNC B0 ;  /* 0x0000000000007941 */ /* 0x000fea0003800000 */
.L_x_7713:
        /* <DEDUP_REMOVED lines=63> */
.L_x_7789:
        /* <DEDUP_REMOVED lines=10> */
.L_x_7716:
        /* <DEDUP_REMOVED lines=11> */
.L_x_7717:
        /* <DEDUP_REMOVED lines=39> */
.L_x_7719:
[----:B------:R-:W-:Y:S05]  /*114d0*/  BSYNC B6 ;  /* 0x0000000000067941 */ /* 0x000fea0003800000 */
.L_x_7718:
        /* <DEDUP_REMOVED lines=28> */
[----:B--2---:R-:W-:Y:S02]  /*116a0*/  @P6 SHF.R.U32.HI R4, RZ, R0, R6 ;  /* 0x00000000ff046219 */ /* 0x004fe40000011606 */
        /* <DEDUP_REMOVED lines=55> */
.L_x_7798:
        /* <DEDUP_REMOVED lines=10> */
.L_x_7721:
        /* <DEDUP_REMOVED lines=18> */
.L_x_7799:
[----:B------:R-:W-:Y:S05]  /*11be0*/  BSYNC B0 ;  /* 0x0000000000007941 */ /* 0x000fea0003800000 */
.L_x_7722:
[----:B------:R-:W-:-:S05]  /*11bf0*/  IMAD.U32 R2, RZ, RZ, UR36 ;  /* 0x00000024ff027e24 */ /* 0x000fca000f8e00ff */
[----:B------:R-:W-:-:S13]  /*11c00*/  ISETP.NE.AND P0, PT, R2, 0x3, PT ;  /* 0x000000030200780c */ /* 0x000fda0003f05270 */
[----:B------:R-:W-:Y:S05]  /*11c10*/  @!P0 BRA `(.L_x_7724) ;  /* 0x0000000000048947 */ /* 0x000fea0003800000 */
[----:B------:R-:W-:Y:S01]  /*11c20*/  BPT.TRAP 0x1 ;  /* 0x000000040000795c */ /* 0x000fe20000300000 */
.L_x_7724:
[----:B0-----:R-:W-:Y:S01]  /*11c30*/  SHF.L.U32 R0, R22, 0x1f, RZ ;  /* 0x0000001f16007819 */ /* 0x001fe200000006ff */
[----:B------:R-:W-:Y:S03]  /*11c40*/  BSSY B0, `(.L_x_7725) ;  /* 0x0000003000007945 */ /* 0x000fe60003800000 */
[----:B------:R-:W0:Y:S02]  /*11c50*/  SYNCS.PHASECHK.TRANS64.TRYWAIT P0, [R19+URZ+0x28c60], R0 ;  /* 0x028c6000130075a7 */ /* 0x000e24000800017f */
[----:B0-----:R-:W-:Y:S05]  /*11c60*/  @!P0 BRA `(.L_x_7726) ;  /* 0x0000003c00548947 */ /* 0x001fea0003800000 */
.L_x_7800:
[----:B------:R-:W-:Y:S05]  /*11c70*/  BSYNC B0 ;  /* 0x0000000000007941 */ /* 0x000fea0003800000 */
.L_x_7725:
        /* <DEDUP_REMOVED lines=109> */
.L_x_7810:
        /* <DEDUP_REMOVED lines=34> */
.L_x_7728:
        /* <DEDUP_REMOVED lines=11> */
.L_x_7729:
        /* <DEDUP_REMOVED lines=12> */
.L_x_7744:
        /* <DEDUP_REMOVED lines=41> */
.L_x_7732:
[----:B------:R-:W-:Y:S01]  /*12970*/  IMAD R6, R18, 0x8, R17 ;  /* 0x0000000812067824 */ /* 0x000fe200078e0211 */
[----:B------:R-:W-:Y:S01]  /*12980*/  SHF.L.U32 R19, R22, 0x1f, RZ ;  /* 0x0000001f16137819 */ /* 0x000fe200000006ff */
[----:B------:R-:W-:Y:S01]  /*12990*/  BSSY B1, `(.L_x_7733) ;  /* 0x0000004000017945 */ /* 0x000fe20003800000 */
[----:B------:R-:W-:Y:S02]  /*129a0*/  SHF.R.S32.HI R9, RZ, 0x1f, R5 ;  /* 0x0000001fff097819 */ /* 0x000fe40000011405 */
[----:B------:R-:W0:Y:S02]  /*129b0*/  SYNCS.PHASECHK.TRANS64.TRYWAIT P0, [R6+URZ+0x28c40], R19 ;  /* 0x028c4013060075a7 */ /* 0x000e24000800017f */
[----:B0-----:R-:W-:Y:S05]  /*129c0*/  @!P0 BRA `(.L_x_7734) ;  /* 0x00000038003c8947 */ /* 0x001fea0003800000 */
.L_x_7811:
[----:B------:R-:W-:Y:S05]  /*129d0*/  BSYNC B1 ;  /* 0x0000000000017941 */ /* 0x000fea0003800000 */
.L_x_7733:
        /* <DEDUP_REMOVED lines=40> */
.L_x_7821:
        /* <DEDUP_REMOVED lines=8> */
.L_x_7736:
        /* <DEDUP_REMOVED lines=11> */
.L_x_7737:
[----:B------:R2:W-:Y:S01]  /*12d90*/  SYNCS.ARRIVE.TRANS64.A1T0 RZ, [R6+URZ+0x28c30], RZ ;  /* 0x028c30ff06ff79a7 */ /* 0x0005e2000810003f */
[----:B------:R-:W-:Y:S05]  /*12da0*/  @!P2 BRA `(.L_x_7738) ;  /* 0x000000000004a947 */ /* 0x000fea0003800000 */
[----:B------:R-:W-:Y:S01]  /*12db0*/  BPT.TRAP 0x1 ;  /* 0x000000040000795c */ /* 0x000fe20000300000 */
.L_x_7738:
[----:B------:R-:W3:Y:S01]  /*12dc0*/  SYNCS.PHASECHK.TRANS64.TRYWAIT P0, [R6+URZ+0x28c60], R19 ;  /* 0x028c6013060075a7 */ /* 0x000ee2000800017f */
[----:B------:R-:W-:Y:S04]  /*12dd0*/  BSSY B1, `(.L_x_7739) ;  /* 0x0000002000017945 */ /* 0x000fe80003800000 */
[----:B---3--:R-:W-:Y:S05]  /*12de0*/  @!P0 BRA `(.L_x_7740) ;  /* 0x0000003800648947 */ /* 0x008fea0003800000 */
.L_x_7822:
[----:B------:R-:W-:Y:S05]  /*12df0*/  BSYNC B1 ;  /* 0x0000000000017941 */ /* 0x000fea0003800000 */
.L_x_7739:
        /* <DEDUP_REMOVED lines=79> */
.L_x_7832:
        /* <DEDUP_REMOVED lines=25> */
.L_x_7742:
        /* <DEDUP_REMOVED lines=11> */
.L_x_7743:
[----:B------:R3:W-:Y:S01]  /*13530*/  SYNCS.ARRIVE.TRANS64.A1T0 RZ, [R6+URZ+0x28c50], RZ ;  /* 0x028c50ff06ff79a7 */ /* 0x0007e2000810003f */
[----:B------:R-:W-:Y:S05]  /*13540*/  @P3 BRA `(.L_x_7744) ;  /* 0xfffffff000643947 */ /* 0x000fea000383ffff */
.L_x_7731:
[----:B------:R-:W-:Y:S05]  /*13550*/  BSYNC B0 ;  /* 0x0000000000007941 */ /* 0x000fea0003800000 */
.L_x_7730:
        /* <DEDUP_REMOVED lines=21> */
.L_x_7746:
[----:B------:R-:W-:Y:S05]  /*136b0*/  BSYNC B0 ;  /* 0x0000000000007941 */ /* 0x000fea0003800000 */
.L_x_7745:
[----:B------:R-:W-:-:S07]  /*136c0*/  SEL R18, R18, RZ, P0 ;  /* 0x000000ff12127207 */ /* 0x000fce0000000000 */
.L_x_7705:
[----:B------:R-:W-:Y:S05]  /*136d0*/  BSYNC B7 ;  /* 0x0000000000077941 */ /* 0x000fea0003800000 */
.L_x_7703:
        /* <DEDUP_REMOVED lines=11> */
.L_x_7747:
        /* <DEDUP_REMOVED lines=43> */
.L_x_7842:
[----:B------:R-:W-:Y:S02]  /*13a40*/  ULDC UR4, c[0x0][0xc38] ;  /* 0x00030e0000047ab9 */ /* 0x000fe40000000800 */
[----:B------:R-:W-:-:S04]  /*13a50*/  IMAD.U32 R4, RZ, RZ, UR4 ;  /* 0x00000004ff047e24 */ /* 0x000fc8000f8e00ff */
[----:B--2---:R-:W-:-:S04]  /*13a60*/  IMAD R5, R14, R4, RZ ;  /* 0x000000040e057224 */ /* 0x004fc800078e02ff */
[----:B------:R-:W-:-:S05]  /*13a70*/  IMAD.IADD R6, R6, 0x1, R5 ;  /* 0x0000000106067824 */ /* 0x000fca00078e0205 */
[----:B------:R-:W-:-:S13]  /*13a80*/  ISETP.GT.AND P6, PT, R6, R0, PT ;  /* 0x000000000600720c */ /* 0x000fda0003fc4270 */
[----:B------:R-:W-:Y:S05]  /*13a90*/  @P6 BRA `(.L_x_7750) ;  /* 0x0000000000a46947 */ /* 0x000fea0003800000 */
.L_x_7753:
        /* <DEDUP_REMOVED lines=11> */
[----:B------:R-:W-:Y:S02]  /*13b50*/  IMAD.MOV.U32 R8, RZ, RZ, RZ ;  /* 0x000000ffff087224 */ /* 0x000fe400078e00ff */
[----:B0-----:R-:W-:-:S05]  /*13b60*/  @!P6 IMAD.WIDE R2, R7, 0x4, R2 ;  /* 0x000000040702e825 */ /* 0x001fca00078e0202 */
[----:B------:R2:W3:Y:S02]  /*13b70*/  @!P6 LDG.E R25, desc[UR50][R2.64] ;  /* 0x000000320219e981 */ /* 0x0004e4000c1e1900 */
[----:B--2---:R-:W-:-:S05]  /*13b80*/  @!P6 IMAD.WIDE R2, R7, 0x4, R4 ;  /* 0x000000040702e825 */ /* 0x004fca00078e0204 */
        /* <DEDUP_REMOVED lines=20> */
.L_x_7850:
[----:B------:R-:W-:Y:S02]  /*13cd0*/  ULDC UR4, c[0x0][0xc38] ;  /* 0x00030e0000047ab9 */ /* 0x000fe40000000800 */
[----:B------:R-:W-:-:S04]  /*13ce0*/  IMAD.U32 R4, RZ, RZ, UR4 ;  /* 0x00000004ff047e24 */ /* 0x000fc8000f8e00ff */
[----:B--2---:R-:W-:-:S04]  /*13cf0*/  IMAD R5, R14, R4, RZ ;  /* 0x000000040e057224 */ /* 0x004fc800078e02ff */
[----:B------:R-:W-:-:S05]  /*13d00*/  IMAD.IADD R6, R5, 0x1, R6 ;  /* 0x0000000105067824 */ /* 0x000fca00078e0206 */
[----:B------:R-:W-:-:S13]  /*13d10*/  ISETP.GT.AND P6, PT, R6, R0, PT ;  /* 0x000000000600720c */ /* 0x000fda0003fc4270 */
[----:B------:R-:W-:Y:S05]  /*13d20*/  @!P6 BRA `(.L_x_7753) ;  /* 0xfffffffc005ce947 */ /* 0x000fea000383ffff */
.L_x_7750:
        /* <DEDUP_REMOVED lines=10> */
.L_x_7855:
[----:B------:R-:W-:-:S13]  /*13dd0*/  ISETP.NE.AND P0, PT, R2, RZ, PT ;  /* 0x000000ff0200720c */ /* 0x000fda0003f05270 */
[----:B------:R-:W-:Y:S05]  /*13de0*/  @!P0 BRA `(.L_x_7755) ;  /* 0x0000000000108947 */ /* 0x000fea0003800000 */
[----:B------:R-:W-:Y:S01]  /*13df0*/  UMOV UR4, 0xffffffff ;  /* 0xffffffff00047882 */ /* 0x000fe20000000000 */
[----:B--2---:R-:W-:Y:S02]  /*13e00*/  VIADD R12, R12, 0xffffffff ;  /* 0xffffffff0c0c7836 */ /* 0x004fe40000000000 */
[----:B------:R-:W-:Y:S05]  /*13e10*/  BRA.DIV UR4, `(.L_x_7756) ;  /* 0x0000003a04947947 */ /* 0x000fea000b800000 */
[----:B------:R2:W0:Y:S02]  /*13e20*/  SHFL.IDX PT, R24, R3, R12, 0x1f ;  /* 0x00001f0c03187589 */ /* 0x00042400000e0000 */
.L_x_7755:
[----:B----4-:R-:W-:Y:S01]  /*13e30*/  ISETP.NE.AND P0, PT, R8, 0x1, PT ;  /* 0x000000010800780c */ /* 0x010fe20003f05270 */
[----:B0-----:R-:W-:-:S04]  /*13e40*/  IMAD R24, R24, R4, R5 ;  /* 0x0000000418187224 */ /* 0x001fc800078e0205 */
[----:B------:R-:W-:-:S08]  /*13e50*/  IMAD.IADD R0, R0, 0x1, -R24 ;  /* 0x0000000100007824 */ /* 0x000fd000078e0a18 */
[----:B------:R-:W-:Y:S05]  /*13e60*/  @!P0 BRA `(.L_x_7757) ;  /* 0x0000000000dc8947 */ /* 0x000fea0003800000 */
[----:B---3--:R-:W-:Y:S02]  /*13e70*/  IABS R4, R25 ;  /* 0x0000001900047213 */ /* 0x008fe40000000000 */
[----:B------:R-:W-:Y:S02]  /*13e80*/  IABS R5, R8 ;  /* 0x0000000800057213 */ /* 0x000fe40000000000 */
[----:B------:R-:W0:Y:S08]  /*13e90*/  I2F.RP R6, R4 ;  /* 0x0000000400067306 */ /* 0x000e300000209400 */
[----:B------:R-:W3:Y:S08]  /*13ea0*/  I2F.RP R9, R5 ;  /* 0x0000000500097306 */ /* 0x000ef00000209400 */
[----:B0-----:R-:W0:Y:S08]  /*13eb0*/  MUFU.RCP R6, R6 ;  /* 0x0000000600067308 */ /* 0x001e300000001000 */
[----:B---3--:R-:W-:Y:S01]  /*13ec0*/  MUFU.RCP R9, R9 ;  /* 0x0000000900097308 */ /* 0x008fe20000001000 */
[----:B0-----:R-:W-:-:S07]  /*13ed0*/  VIADD R2, R6, 0xffffffe ;  /* 0x0ffffffe06027836 */ /* 0x001fce0000000000 */
[----:B--2---:R0:W2:Y:S02]  /*13ee0*/  F2I.FTZ.U32.TRUNC.NTZ R3, R2 ;  /* 0x0000000200037305 */ /* 0x0040a4000021f000 */
[----:B0-----:R-:W-:Y:S02]  /*13ef0*/  IMAD.MOV.U32 R2, RZ, RZ, RZ ;  /* 0x000000ffff027224 */ /* 0x001fe400078e00ff */
[----:B--2---:R-:W-:-:S04]  /*13f00*/  IMAD.MOV R7, RZ, RZ, -R3 ;  /* 0x000000ffff077224 */ /* 0x004fc800078e0a03 */
        /* <DEDUP_REMOVED lines=45> */
.L_x_7757:
[----:B--2---:R-:W0:Y:S02]  /*141e0*/  LDC.64 R2, c[0x0][0xc90] ;  /* 0x00032400ff027b82 */ /* 0x004e240000000a00 */
[----:B0-----:R-:W-:-:S05]  /*141f0*/  IMAD.WIDE R2, R27, 0x4, R2 ;  /* 0x000000041b027825 */ /* 0x001fca00078e0202 */
[----:B------:R0:W3:Y:S02]  /*14200*/  LDG.E R6, desc[UR50][R2.64] ;  /* 0x0000003202067981 */ /* 0x0000e4000c1e1900 */
[----:B0-----:R-:W-:Y:S02]  /*14210*/  IMAD.MOV.U32 R2, RZ, RZ, RZ ;  /* 0x000000ffff027224 */ /* 0x001fe400078e00ff */
[----:B---3--:R-:W-:-:S05]  /*14220*/  IMAD R5, R25, R6, RZ ;  /* 0x0000000619057224 */ /* 0x008fca00078e02ff */
        /* <DEDUP_REMOVED lines=33> */
[----:B------:R0:W2:Y:S02]  /*14440*/  F2I.FTZ.U32.TRUNC.NTZ R3, R2 ;  /* 0x0000000200037305 */ /* 0x0000a4000021f000 */
[----:B0-----:R-:W-:Y:S02]  /*14450*/  IMAD.MOV.U32 R2, RZ, RZ, RZ ;  /* 0x000000ffff027224 */ /* 0x001fe400078e00ff */
[----:B--2---:R-:W-:-:S04]  /*14460*/  IMAD.MOV R5, RZ, RZ, -R3 ;  /* 0x000000ffff057224 */ /* 0x004fc800078e0a03 */
        /* <DEDUP_REMOVED lines=19> */
.L_x_7758:
[----:B------:R-:W-:-:S05]  /*145a0*/  LOP3.LUT R0, RZ, R3, RZ, 0x33, !PT ;  /* 0x00000003ff007212 */ /* 0x000fca00078e33ff */
[----:B------:R-:W-:Y:S01]  /*145b0*/  IMAD.IADD R25, R25, 0x1, R0 ;  /* 0x0000000119197824 */ /* 0x000fe200078e0200 */
[----:B------:R-:W-:Y:S06]  /*145c0*/  BRA `(.L_x_7759) ;  /* 0x00000000001c7947 */ /* 0x000fec0003800000 */
.L_x_7751:
[----:B------:R-:W-:Y:S01]  /*145d0*/  UMOV UR4, URZ ;  /* 0x0000003f00047c82 */ /* 0x000fe20008000000 */
[----:B------:R-:W-:Y:S01]  /*145e0*/  UMOV UR5, URZ ;  /* 0x0000003f00057c82 */ /* 0x000fe20008000000 */
[----:B------:R-:W-:Y:S01]  /*145f0*/  ULDC UR6, c[0x0][0xc3c] ;  /* 0x00030f0000067ab9 */ /* 0x000fe20000000800 */
[----:B------:R-:W-:Y:S02]  /*14600*/  IMAD.MOV.U32 R24, RZ, RZ, R0 ;  /* 0x000000ffff187224 */ /* 0x000fe400078e0000 */
[----:B------:R-:W-:Y:S02]  /*14610*/  IMAD.U32 R25, RZ, RZ, UR4 ;  /* 0x00000004ff197e24 */ /* 0x000fe4000f8e00ff */
[----:B------:R-:W-:Y:S02]  /*14620*/  IMAD.U32 R26, RZ, RZ, UR5 ;  /* 0x00000005ff1a7e24 */ /* 0x000fe4000f8e00ff */
[----:B------:R-:W-:-:S07]  /*14630*/  IMAD.U32 R27, RZ, RZ, UR6 ;  /* 0x00000006ff1b7e24 */ /* 0x000fce000f8e00ff */
.L_x_7759:
        /* <DEDUP_REMOVED lines=10> */
.L_x_7748:
[----:B------:R-:W-:Y:S02]  /*146e0*/  ULDC UR4, c[0x0][0xc3c] ;  /* 0x00030f0000047ab9 */ /* 0x000fe40000000800 */
[----:B0-----:R-:W-:-:S13]  /*146f0*/  ISETP.GE.AND P0, PT, R27, UR4, PT ;  /* 0x000000041b007c0c */ /* 0x001fda000bf06270 */
[----:B------:R-:W-:Y:S05]  /*14700*/  @!P0 BRA `(.L_x_7760) ;  /* 0xffffffb0007c8947 */ /* 0x000fea000383ffff */
[----:B------:R-:W-:Y:S05]  /*14710*/  BSYNC B8 ;  /* 0x0000000000087941 */ /* 0x000fea0003800000 */
.L_x_7697:
[----:B------:R-:W5:Y:S01]  /*14720*/  LDL.LU R0, [R1+0x20] ;  /* 0x0000200001007983 */ /* 0x000f620000300800 */
[----:B------:R-:W-:Y:S01]  /*14730*/  BSSY B0, `(.L_x_7761) ;  /* 0x000000b000007945 */ /* 0x000fe20003800000 */
[----:B------:R-:W1:Y:S01]  /*14740*/  S2R R5, SR_CgaCtaId ;  /* 0x0000000000057919 */ /* 0x000e620000008800 */
[----:B-----5:R-:W-:-:S05]  /*14750*/  VIADD R0, R0, 0x1 ;  /* 0x0000000100007836 */ /* 0x020fca0000000000 */
        /* <DEDUP_REMOVED lines=8> */
.L_x_7858:
[----:B------:R-:W-:Y:S05]  /*147e0*/  BSYNC B0 ;  /* 0x0000000000007941 */ /* 0x000fea0003800000 */
.L_x_7761:
[----:B------:R-:W-:-:S03]  /*147f0*/  UMOV UR4, 0xffffffff ;  /* 0xffffffff00047882 */ /* 0x000fc60000000000 */
[----:B------:R-:W-:Y:S05]  /*14800*/  BRA.DIV UR4, `(.L_x_7763) ;  /* 0x0000003204547947 */ /* 0x000fea000b800000 */
[----:B0-----:R-:W0:Y:S02]  /*14810*/  S2R R0, SR_TID.X ;  /* 0x0000000000007919 */ /* 0x001e240000002100 */
[----:B0-----:R-:W-:-:S04]  /*14820*/  SHF.R.U32.HI R0, RZ, 0x5, R0 ;  /* 0x00000005ff007819 */ /* 0x001fc80000011600 */
[----:B------:R-:W-:-:S05]  /*14830*/  LOP3.LUT R0, R0, 0x3, RZ, 0xc0, !PT ;  /* 0x0000000300007812 */ /* 0x000fca00078ec0ff */
[----:B------:R0:W1:Y:S02]  /*14840*/  SHFL.IDX PT, R14, R0, RZ, 0x1f ;  /* 0x00001fff000e7589 */ /* 0x00006400000e0000 */
.L_x_7861:
[----:B-1----:R-:W-:Y:S01]  /*14850*/  ISETP.NE.AND P0, PT, R14, RZ, PT ;  /* 0x000000ff0e00720c */ /* 0x002fe20003f05270 */
[----:B------:R-:W-:-:S12]  /*14860*/  BSSY B0, `(.L_x_7764) ;  /* 0x0000024000007945 */ /* 0x000fd80003800000 */
[----:B------:R-:W-:Y:S05]  /*14870*/  @P0 BRA `(.L_x_7765) ;  /* 0x0000000000880947 */ /* 0x000fea0003800000 */
[----:B------:R-:W-:-:S03]  /*14880*/  UMOV UR4, 0xffffffff ;  /* 0xffffffff00047882 */ /* 0x000fc60000000000 */
[----:B------:R-:W-:Y:S05]  /*14890*/  BRA.DIV UR4, `(.L_x_7766) ;  /* 0x0000003204647947 */ /* 0x000fea000b800000 */
[----:B------:R-:W-:-:S13]  /*148a0*/  ELECT P6, URZ, PT ;  /* 0x00000000003f782f */ /* 0x000fda00038c0000 */
.L_x_7864:
[----:B------:R-:W-:Y:S05]  /*148b0*/  @!P6 BRA `(.L_x_7765) ;  /* 0x000000000078e947 */ /* 0x000fea0003800000 */
[----:B------:R-:W-:-:S06]  /*148c0*/  ULOP3.LUT UR4, UR38, 0x2, URZ, 0xfc, !UPT ;  /* 0x0000000226047892 */ /* 0x000fcc000f8efc3f */
[----:B0-----:R-:W-:-:S05]  /*148d0*/  IMAD.U32 R0, RZ, RZ, UR4 ;  /* 0x00000004ff007e24 */ /* 0x001fca000f8e00ff */
[----:B------:R-:W-:-:S13]  /*148e0*/  ISETP.NE.AND P0, PT, R0, 0x3, PT ;  /* 0x000000030000780c */ /* 0x000fda0003f05270 */
[----:B------:R-:W-:Y:S05]  /*148f0*/  @!P0 BRA `(.L_x_7767) ;  /* 0x0000000000048947 */ /* 0x000fea0003800000 */
[----:B------:R-:W-:Y:S01]  /*14900*/  BPT.TRAP 0x1 ;  /* 0x000000040000795c */ /* 0x000fe20000300000 */
.L_x_7767:
[----:B------:R-:W-:Y:S01]  /*14910*/  IMAD R5, R18, 0x8, R7 ;  /* 0x0000000812057824 */ /* 0x000fe200078e0207 */
[----:B------:R-:W-:Y:S01]  /*14920*/  SHF.L.U32 R0, R22, 0x1f, RZ ;  /* 0x0000001f16007819 */ /* 0x000fe200000006ff */
[----:B------:R-:W-:-:S03]  /*14930*/  VIADD R18, R18, 0x1 ;  /* 0x0000000112127836 */ /* 0x000fc60000000000 */
[----:B------:R-:W0:Y:S02]  /*14940*/  SYNCS.PHASECHK.TRANS64.TRYWAIT P1, [R5+URZ+0x28c40], R0 ;  /* 0x028c4000050075a7 */ /* 0x000e24000802017f */
[----:B------:R-:W-:-:S04]  /*14950*/  ISETP.NE.AND P2, PT, R18, 0x2, PT ;  /* 0x000000021200780c */ /* 0x000fc80003f45270 */
[----:B------:R-:W-:Y:S01]  /*14960*/  SEL R3, RZ, 0x1, P2 ;  /* 0x00000001ff037807 */ /* 0x000fe20001000000 */
[----:B0-----:R-:W-:Y:S08]  /*14970*/  @!P1 BRA `(.L_x_7768) ;  /* 0x00000030004c9947 */ /* 0x001ff00003800000 */
.L_x_7865:
[----:B------:R-:W-:Y:S02]  /*14980*/  SEL R18, R18, RZ, P2 ;  /* 0x000000ff12127207 */ /* 0x000fe40001000000 */
[----:B------:R-:W-:Y:S01]  /*14990*/  LOP3.LUT R2, R22, R3, RZ, 0x3c, !PT ;  /* 0x0000000316027212 */ /* 0x000fe200078e3cff */
[----:B------:R-:W-:Y:S06]  /*149a0*/  @!P0 BRA `(.L_x_7769) ;  /* 0x0000000000048947 */ /* 0x000fec0003800000 */
[----:B------:R-:W-:Y:S01]  /*149b0*/  BPT.TRAP 0x1 ;  /* 0x000000040000795c */ /* 0x000fe20000300000 */
.L_x_7769:
[----:B------:R-:W-:Y:S01]  /*149c0*/  IMAD R3, R18, 0x8, R7 ;  /* 0x0000000812037824 */ /* 0x000fe200078e0207 */
[----:B------:R-:W-:-:S04]  /*149d0*/  SHF.L.U32 R2, R2, 0x1f, RZ ;  /* 0x0000001f02027819 */ /* 0x000fc800000006ff */
[----:B------:R-:W1:Y:S02]  /*149e0*/  SYNCS.PHASECHK.TRANS64.TRYWAIT P1, [R3+URZ+0x28c40], R2 ;  /* 0x028c4002030075a7 */ /* 0x000e64000802017f */
[----:B-1----:R-:W-:Y:S05]  /*149f0*/  @!P1 BRA `(.L_x_7770) ;  /* 0x0000003000409947 */ /* 0x002fea0003800000 */
.L_x_7866:
[----:B------:R-:W-:Y:S05]  /*14a00*/  @!P0 BRA `(.L_x_7771) ;  /* 0x0000000000048947 */ /* 0x000fea0003800000 */
[----:B------:R-:W-:Y:S01]  /*14a10*/  BPT.TRAP 0x1 ;  /* 0x000000040000795c */ /* 0x000fe20000300000 */
.L_x_7771:
[----:B------:R-:W5:Y:S02]  /*14a20*/  SYNCS.PHASECHK.TRANS64.TRYWAIT P1, [R5+URZ+0x28c60], R0 ;  /* 0x028c6000050075a7 */ /* 0x000f64000802017f */
[----:B-----5:R-:W-:Y:S05]  /*14a30*/  @!P1 BRA `(.L_x_7772) ;  /* 0x0000003000449947 */ /* 0x020fea0003800000 */
.L_x_7867:
[----:B------:R-:W-:Y:S05]  /*14a40*/  @!P0 BRA `(.L_x_7773) ;  /* 0x0000000000048947 */ /* 0x000fea0003800000 */
[----:B------:R-:W-:Y:S01]  /*14a50*/  BPT.TRAP 0x1 ;  /* 0x000000040000795c */ /* 0x000fe20000300000 */
.L_x_7773:
[----:B------:R0:W0:Y:S02]  /*14a60*/  SYNCS.PHASECHK.TRANS64.TRYWAIT P0, [R3+URZ+0x28c60], R2 ;  /* 0x028c6002030075a7 */ /* 0x000024000800017f */
[----:B0-----:R-:W-:Y:S05]  /*14a70*/  @!P0 NANOSLEEP.SYNCS 0x989680 ;  /* 0x009896800000895d */ /* 0x001fea0003900000 */
[----:B------:R-:W0:Y:S02]  /*14a80*/  @!P0 SYNCS.PHASECHK.TRANS64 P0, [R3+URZ+0x28c60], R2 ;  /* 0x028c6002030085a7 */ /* 0x000e24000800007f */
[----:B0-----:R-:W-:Y:S05]  /*14a90*/  @!P0 BRA `(.L_x_7773) ;  /* 0xfffffffc00f08947 */ /* 0x001fea000383ffff */
.L_x_7765:
[----:B------:R-:W-:Y:S05]  /*14aa0*/  BSYNC B0 ;  /* 0x0000000000007941 */ /* 0x000fea0003800000 */
.L_x_7764:
[----:B------:R-:W-:Y:S05]  /*14ab0*/  EXIT ;  /* 0x000000000000794d */ /* 0x000fea0003800000 */
.L_x_7626:
[----:B0-----:R-:W-:-:S04]  /*14ac0*/  IMAD.U32 R3, RZ, RZ, UR23 ;  /* 0x00000017ff037e24 */ /* 0x001fc8000f8e00ff */
[----:B------:R0:W1:Y:S03]  /*14ad0*/  SYNCS.PHASECHK.TRANS64.TRYWAIT P1, [R3+URZ+0x28c50], R0 ;  /* 0x028c5000030075a7 */ /* 0x000066000802017f */
[----:B-1----:R-:W-:Y:S05]  /*14ae0*/  @!P1 NANOSLEEP.SYNCS 0x989680 ;  /* 0x009896800000995d */ /* 0x002fea0003900000 */
[----:B------:R-:W1:Y:S02]  /*14af0*/  @!P1 SYNCS.PHASECHK.TRANS64 P1, [R3+URZ+0x28c50], R0 ;  /* 0x028c5000030095a7 */ /* 0x000e64000802007f */
[----:B-1----:R-:W-:Y:S05]  /*14b00*/  @!P1 BRA `(.L_x_7626) ;  /* 0xfffffffc00ec9947 */ /* 0x002fea000383ffff */
[----:B------:R-:W-:Y:S05]  /*14b10*/  BRA `(.L_x_7774) ;  /* 0xfffffed400a47947 */ /* 0x000fea000383ffff */
.L_x_7632:
[----:B-1----:R-:W-:-:S04]  /*14b20*/  IMAD.U32 R3, RZ, RZ, UR23 ;  /* 0x00000017ff037e24 */ /* 0x002fc8000f8e00ff */
[----:B------:R1:W2:Y:S03]  /*14b30*/  SYNCS.PHASECHK.TRANS64.TRYWAIT P1, [R3+URZ+0x28c50], R0 ;  /* 0x028c5000030075a7 */ /* 0x0002a6000802017f */
[----:B--2---:R-:W-:Y:S05]  /*14b40*/  @!P1 NANOSLEEP.SYNCS 0x989680 ;  /* 0x009896800000995d */ /* 0x004fea0003900000 */
[----:B------:R-:W2:Y:S02]  /*14b50*/  @!P1 SYNCS.PHASECHK.TRANS64 P1, [R3+URZ+0x28c50], R0 ;  /* 0x028c5000030095a7 */ /* 0x000ea4000802007f */
[----:B--2---:R-:W-:Y:S05]  /*14b60*/  @!P1 BRA `(.L_x_7632) ;  /* 0xfffffffc00ec9947 */ /* 0x004fea000383ffff */
[----:B------:R-:W-:Y:S05]  /*14b70*/  BRA `(.L_x_7631) ;  /* 0xfffffee000a87947 */ /* 0x000fea000383ffff */
.L_x_7637:
[----:B0-----:R-:W-:-:S04]  /*14b80*/  IMAD.U32 R3, RZ, RZ, UR40 ;  /* 0x00000028ff037e24 */ /* 0x001fc8000f8e00ff */
[----:B------:R0:W1:Y:S03]  /*14b90*/  SYNCS.PHASECHK.TRANS64.TRYWAIT P1, [R3+URZ+0x28c00], R0 ;  /* 0x028c0000030075a7 */ /* 0x000066000802017f */
[----:B-1----:R-:W-:Y:S05]  /*14ba0*/  @!P1 NANOSLEEP.SYNCS 0x989680 ;  /* 0x009896800000995d */ /* 0x002fea0003900000 */
[----:B------:R-:W1:Y:S02]  /*14bb0*/  @!P1 SYNCS.PHASECHK.TRANS64 P1, [R3+URZ+0x28c00], R0 ;  /* 0x028c0000030095a7 */ /* 0x000e64000802007f */
[----:B-1----:R-:W-:Y:S05]  /*14bc0*/  @!P1 BRA `(.L_x_7637) ;  /* 0xfffffffc00ec9947 */ /* 0x002fea000383ffff */
[----:B------:R-:W-:Y:S05]  /*14bd0*/  BRA `(.L_x_7775) ;  /* 0xfffffef400f87947 */ /* 0x000fea000383ffff */
.L_x_7641:
[----:B--2---:R2:W3:Y:S02]  /*14be0*/  SYNCS.PHASECHK.TRANS64.TRYWAIT P1, [R7+URZ+0x28c30], R8 ;  /* 0x028c3008070075a7 */ /* 0x0044e4000802017f */
[----:B---3--:R-:W-:Y:S05]  /*14bf0*/  @!P1 NANOSLEEP.SYNCS 0x989680 ;  /* 0x009896800000995d */ /* 0x008fea0003900000 */
[----:B------:R-:W3:Y:S02]  /*14c00*/  @!P1 SYNCS.PHASECHK.TRANS64 P1, [R7+URZ+0x28c30], R8 ;  /* 0x028c3008070095a7 */ /* 0x000ee4000802007f */
[----:B---3--:R-:W-:Y:S05]  /*14c10*/  @!P1 BRA `(.L_x_7641) ;  /* 0xfffffffc00f09947 */ /* 0x008fea000383ffff */
[----:B------:R-:W-:Y:S05]  /*14c20*/  BRA `(.L_x_7640) ;  /* 0xfffffef800147947 */ /* 0x000fea000383ffff */
.L_x_7646:
[----:B---3--:R3:W0:Y:S02]  /*14c30*/  SYNCS.PHASECHK.TRANS64.TRYWAIT P1, [R7+URZ+0x28c50], R8 ;  /* 0x028c5008070075a7 */ /* 0x008624000802017f */
[----:B0-----:R-:W-:Y:S05]  /*14c40*/  @!P1 NANOSLEEP.SYNCS 0x989680 ;  /* 0x009896800000995d */ /* 0x001fea0003900000 */
[----:B------:R-:W0:Y:S02]  /*14c50*/  @!P1 SYNCS.PHASECHK.TRANS64 P1, [R7+URZ+0x28c50], R8 ;  /* 0x028c5008070095a7 */ /* 0x000e24000802007f */
[----:B0-----:R-:W-:Y:S05]  /*14c60*/  @!P1 BRA `(.L_x_7646) ;  /* 0xfffffffc00f09947 */ /* 0x001fea000383ffff */
[----:B------:R-:W-:Y:S05]  /*14c70*/  BRA `(.L_x_7645) ;  /* 0xffffff08009c7947 */ /* 0x000fea000383ffff */
.L_x_7652:
[----:B-1----:R-:W-:-:S04]  /*14c80*/  IMAD.U32 R6, RZ, RZ, UR23 ;  /* 0x00000017ff067e24 */ /* 0x002fc8000f8e00ff */
[----:B------:R1:W2:Y:S03]  /*14c90*/  SYNCS.PHASECHK.TRANS64.TRYWAIT P1, [R6+URZ+0x28c30], R7 ;  /* 0x028c3007060075a7 */ /* 0x0002a6000802017f */
[----:B--2---:R-:W-:Y:S05]  /*14ca0*/  @!P1 NANOSLEEP.SYNCS 0x989680 ;  /* 0x009896800000995d */ /* 0x004fea0003900000 */
[----:B------:R-:W2:Y:S02]  /*14cb0*/  @!P1 SYNCS.PHASECHK.TRANS64 P1, [R6+URZ+0x28c30], R7 ;  /* 0x028c3007060095a7 */ /* 0x000ea4000802007f */
[----:B--2---:R-:W-:Y:S05]  /*14cc0*/  @!P1 BRA `(.L_x_7652) ;  /* 0xfffffffc00ec9947 */ /* 0x004fea000383ffff */
[----:B------:R-:W-:Y:S05]  /*14cd0*/  BRA `(.L_x_7651) ;  /* 0xffffff0c00ac7947 */ /* 0x000fea000383ffff */
.L_x_7657:
[----:B---3--:R-:W-:-:S04]  /*14ce0*/  IMAD.U32 R8, RZ, RZ, UR23 ;  /* 0x00000017ff087e24 */ /* 0x008fc8000f8e00ff */
[----:B------:R3:W4:Y:S03]  /*14cf0*/  SYNCS.PHASECHK.TRANS64.TRYWAIT P1, [R8+URZ+0x28c50], R7 ;  /* 0x028c5007080075a7 */ /* 0x000726000802017f */
[----:B----4-:R-:W-:Y:S05]  /*14d00*/  @!P1 NANOSLEEP.SYNCS 0x989680 ;  /* 0x009896800000995d */ /* 0x010fea0003900000 */
[----:B------:R-:W4:Y:S02]  /*14d10*/  @!P1 SYNCS.PHASECHK.TRANS64 P1, [R8+URZ+0x28c50], R7 ;  /* 0x028c5007080095a7 */ /* 0x000f24000802007f */
[----:B----4-:R-:W-:Y:S05]  /*14d20*/  @!P1 BRA `(.L_x_7657) ;  /* 0xfffffffc00ec9947 */ /* 0x010fea000383ffff */
[----:B------:R-:W-:Y:S05]  /*14d30*/  BRA `(.L_x_7656) ;  /* 0xffffff28004c7947 */ /* 0x000fea000383ffff */
.L_x_7664:
[----:B-1----:R-:W-:-:S04]  /*14d40*/  IMAD.U32 R6, RZ, RZ, UR22 ;  /* 0x00000016ff067e24 */ /* 0x002fc8000f8e00ff */
[----:B------:R1:W2:Y:S03]  /*14d50*/  SYNCS.PHASECHK.TRANS64.TRYWAIT P1, [R6+URZ+0x28c30], R7 ;  /* 0x028c3007060075a7 */ /* 0x0002a6000802017f */
[----:B--2---:R-:W-:Y:S05]  /*14d60*/  @!P1 NANOSLEEP.SYNCS 0x989680 ;  /* 0x009896800000995d */ /* 0x004fea0003900000 */
[----:B------:R-:W2:Y:S02]  /*14d70*/  @!P1 SYNCS.PHASECHK.TRANS64 P1, [R6+URZ+0x28c30], R7 ;  /* 0x028c3007060095a7 */ /* 0x000ea4000802007f */
[----:B--2---:R-:W-:Y:S05]  /*14d80*/  @!P1 BRA `(.L_x_7664) ;  /* 0xfffffffc00ec9947 */ /* 0x004fea000383ffff */
[----:B------:R-:W-:Y:S05]  /*14d90*/  BRA `(.L_x_7663) ;  /* 0xffffff2c00407947 */ /* 0x000fea000383ffff */
.L_x_7669:
[----:B---3--:R-:W-:-:S04]  /*14da0*/  IMAD.U32 R8, RZ, RZ, UR22 ;  /* 0x00000016ff087e24 */ /* 0x008fc8000f8e00ff */
[----:B------:R3:W4:Y:S03]  /*14db0*/  SYNCS.PHASECHK.TRANS64.TRYWAIT P1, [R8+URZ+0x28c50], R7 ;  /* 0x028c5007080075a7 */ /* 0x000726000802017f */
[----:B----4-:R-:W-:Y:S05]  /*14dc0*/  @!P1 NANOSLEEP.SYNCS 0x989680 ;  /* 0x009896800000995d */ /* 0x010fea0003900000 */
[----:B------:R-:W4:Y:S02]  /*14dd0*/  @!P1 SYNCS.PHASECHK.TRANS64 P1, [R8+URZ+0x28c50], R7 ;  /* 0x028c5007080095a7 */ /* 0x000f24000802007f */
[----:B----4-:R-:W-:Y:S05]  /*14de0*/  @!P1 BRA `(.L_x_7669) ;  /* 0xfffffffc00ec9947 */ /* 0x010fea000383ffff */
[----:B------:R-:W-:Y:S05]  /*14df0*/  BRA `(.L_x_7668) ;  /* 0xffffff4000607947 */ /* 0x000fea000383ffff */
.L_x_7711:
        /* <DEDUP_REMOVED lines=11> */
.L_x_7777:
[----:B------:R-:W-:Y:S05]  /*14eb0*/  BSYNC B0 ;  /* 0x0000000000007941 */ /* 0x000fea0003800000 */
.L_x_7776:
[----:B------:R-:W-:Y:S05]  /*14ec0*/  BRA `(.L_x_7778) ;  /* 0xffffffb800987947 */ /* 0x000fea000383ffff */
.L_x_7714:
[----:B0-----:R0:W1:Y:S02]  /*14ed0*/  SYNCS.PHASECHK.TRANS64.TRYWAIT P0, [R19+URZ+0x28c40], R0 ;  /* 0x028c4000130075a7 */ /* 0x001064000800017f */
[----:B-1----:R-:W-:Y:S05]  /*14ee0*/  @!P0 NANOSLEEP.SYNCS 0x989680 ;  /* 0x009896800000895d */ /* 0x002fea0003900000 */
[----:B------:R-:W1:Y:S02]  /*14ef0*/  @!P0 SYNCS.PHASECHK.TRANS64 P0, [R19+URZ+0x28c40], R0 ;  /* 0x028c4000130085a7 */ /* 0x000e64000800007f */
[----:B-1----:R-:W-:Y:S05]  /*14f00*/  @!P0 BRA `(.L_x_7714) ;  /* 0xfffffffc00f08947 */ /* 0x002fea000383ffff */
[----:B------:R-:W-:Y:S05]  /*14f10*/  BRA `(.L_x_7779) ;  /* 0xffffffbc007c7947 */ /* 0x000fea000383ffff */
.L_x_7715:
        /* <DEDUP_REMOVED lines=8> */
.L_x_7781:
[----:B------:R-:W-:Y:S05]  /*14fa0*/  BSYNC B0 ;  /* 0x0000000000007941 */ /* 0x000fea0003800000 */
.L_x_7780:
        /* <DEDUP_REMOVED lines=9> */
.L_x_7782:
[----:B------:R-:W-:Y:S02]  /*15040*/  IMAD.MOV.U32 R13, RZ, RZ, R5 ;  /* 0x000000ffff0d7224 */ /* 0x000fe400078e0005 */
[----:B------:R-:W-:Y:S02]  /*15050*/  IMAD.MOV.U32 R12, RZ, RZ, 0x1 ;  /* 0x00000001ff0c7424 */ /* 0x000fe400078e00ff */
[----:B------:R-:W-:-:S07]  /*15060*/  IMAD.MOV.U32 R3, RZ, RZ, R14 ;  /* 0x000000ffff037224 */ /* 0x000fce00078e000e */
[----:B------:R-:W-:Y:S05]  /*15070*/  WARPSYNC.COLLECTIVE R15, `(.L_x_7783) ;  /* 0x000000000f087348 */ /* 0x000fea0003c00000 */
[----:B------:R0:W1:Y:S02]  /*15080*/  SHFL.IDX P6, R14, R13, R12, R11 ;  /* 0x0000000c0d0e7389 */ /* 0x00006400000c000b */
[----:B01----:R-:W-:Y:S01]  /*15090*/  ENDCOLLECTIVE ;  /* 0x000000000000791b */ /* 0x003fe20003800000 */
.L_x_7783:
        /* <DEDUP_REMOVED lines=15> */
.L_x_7784:
[----:B------:R-:W-:Y:S02]  /*15190*/  @P0 IMAD R6, R4, 0x2, R17 ;  /* 0x0000000204060824 */ /* 0x000fe400078e0211 */
[----:B------:R-:W-:Y:S02]  /*151a0*/  IMAD.MOV.U32 R13, RZ, RZ, R5 ;  /* 0x000000ffff0d7224 */ /* 0x000fe400078e0005 */
[----:B------:R-:W-:Y:S02]  /*151b0*/  IMAD.MOV.U32 R12, RZ, RZ, 0x2 ;  /* 0x00000002ff0c7424 */ /* 0x000fe400078e00ff */
[----:B------:R-:W-:-:S07]  /*151c0*/  IMAD.MOV.U32 R3, RZ, RZ, R14 ;  /* 0x000000ffff037224 */ /* 0x000fce00078e000e */
[----:B------:R-:W-:Y:S05]  /*151d0*/  WARPSYNC.COLLECTIVE R15, `(.L_x_7785) ;  /* 0x000000000f087348 */ /* 0x000fea0003c00000 */
[----:B------:R0:W1:Y:S02]  /*151e0*/  SHFL.IDX P6, R14, R13, R12, R11 ;  /* 0x0000000c0d0e7389 */ /* 0x00006400000c000b */
[----:B01----:R-:W-:Y:S01]  /*151f0*/  ENDCOLLECTIVE ;  /* 0x000000000000791b */ /* 0x003fe20003800000 */
.L_x_7785:
        /* <DEDUP_REMOVED lines=15> */
.L_x_7786:
[----:B------:R-:W-:Y:S02]  /*152f0*/  @P0 IMAD R6, R4, 0x2, R17 ;  /* 0x0000000204060824 */ /* 0x000fe400078e0211 */
[----:B------:R-:W-:Y:S02]  /*15300*/  IMAD.MOV.U32 R13, RZ, RZ, R5 ;  /* 0x000000ffff0d7224 */ /* 0x000fe400078e0005 */
[----:B------:R-:W-:Y:S02]  /*15310*/  IMAD.MOV.U32 R12, RZ, RZ, 0x3 ;  /* 0x00000003ff0c7424 */ /* 0x000fe400078e00ff */
[----:B------:R-:W-:-:S07]  /*15320*/  IMAD.MOV.U32 R3, RZ, RZ, R14 ;  /* 0x000000ffff037224 */ /* 0x000fce00078e000e */
[----:B------:R-:W-:Y:S05]  /*15330*/  WARPSYNC.COLLECTIVE R15, `(.L_x_7787) ;  /* 0x000000000f087348 */ /* 0x000fea0003c00000 */
[----:B------:R0:W1:Y:S02]  /*15340*/  SHFL.IDX P6, R14, R13, R12, R11 ;  /* 0x0000000c0d0e7389 */ /* 0x00006400000c000b */
[----:B01----:R-:W-:Y:S01]  /*15350*/  ENDCOLLECTIVE ;  /* 0x000000000000791b */ /* 0x003fe20003800000 */
.L_x_7787:
        /* <DEDUP_REMOVED lines=10> */
.L_x_7788:
[----:B------:R-:W-:Y:S01]  /*15400*/  @!PT LDS RZ, [RZ] ;  /* 0x00000000fffff984 */ /* 0x000fe20000000800 */
[----:B------:R-:W-:Y:S01]  /*15410*/  @!PT LDS RZ, [RZ] ;  /* 0x00000000fffff984 */ /* 0x000fe20000000800 */
[----:B------:R-:W-:Y:S01]  /*15420*/  @!PT LDS RZ, [RZ] ;  /* 0x00000000fffff984 */ /* 0x000fe20000000800 */
[----:B------:R0:W-:Y:S01]  /*15430*/  @P0 LDGSTS.E.BYPASS.LTC128B.128 [R6+0x23400], desc[UR50][R2.64], !P2 ;  /* 0x2340000002060fae */ /* 0x0001e2000d101d72 */
[----:B------:R-:W-:Y:S01]  /*15440*/  IMAD.MOV.U32 R0, RZ, RZ, R14 ;  /* 0x000000ffff007224 */ /* 0x000fe200078e000e */
[----:B------:R-:W-:Y:S06]  /*15450*/  BRA `(.L_x_7789) ;  /* 0xffffffbc002c7947 */ /* 0x000fec000383ffff */
.L_x_7720:
        /* <DEDUP_REMOVED lines=9> */
.L_x_7790:
[C---:B------:R-:W-:Y:S01]  /*154f0*/  VIADD R6, R25.reuse, 0x10 ;  /* 0x0000001019067836 */ /* 0x040fe20000000000 */
[----:B------:R-:W-:Y:S01]  /*15500*/  ISETP.GE.AND P0, PT, R25, R5, PT ;  /* 0x000000051900720c */ /* 0x000fe20003f06270 */
[----:B------:R-:W-:Y:S02]  /*15510*/  IMAD.MOV.U32 R13, RZ, RZ, R0 ;  /* 0x000000ffff0d7224 */ /* 0x000fe400078e0000 */
[----:B------:R-:W-:-:S10]  /*15520*/  IMAD.MOV.U32 R2, RZ, RZ, R14 ;  /* 0x000000ffff027224 */ /* 0x000fd400078e000e */
[----:B------:R-:W-:Y:S05]  /*15530*/  WARPSYNC.COLLECTIVE R15, `(.L_x_7791) ;  /* 0x000000000f087348 */ /* 0x000fea0003c00000 */
[----:B------:R0:W1:Y:S02]  /*15540*/  SHFL.IDX P6, R14, R13, R12, R11 ;  /* 0x0000000c0d0e7389 */ /* 0x00006400000c000b */
[----:B01----:R-:W-:Y:S01]  /*15550*/  ENDCOLLECTIVE ;  /* 0x000000000000791b */ /* 0x003fe20003800000 */
.L_x_7791:
[----:B------:R-:W-:Y:S02]  /*15560*/  IMAD.MOV.U32 R13, RZ, RZ, R4 ;  /* 0x000000ffff0d7224 */ /* 0x000fe400078e0004 */
[----:B------:R-:W-:Y:S02]  /*15570*/  IMAD.MOV.U32 R12, RZ, RZ, 0x1 ;  /* 0x00000001ff0c7424 */ /* 0x000fe400078e00ff */
[----:B------:R-:W-:-:S07]  /*15580*/  IMAD.MOV.U32 R3, RZ, RZ, R14 ;  /* 0x000000ffff037224 */ /* 0x000fce00078e000e */
[----:B------:R-:W-:Y:S05]  /*15590*/  WARPSYNC.COLLECTIVE R15, `(.L_x_7792) ;  /* 0x000000000f087348 */ /* 0x000fea0003c00000 */
[----:B------:R0:W1:Y:S02]  /*155a0*/  SHFL.IDX P6, R14, R13, R12, R11 ;  /* 0x0000000c0d0e7389 */ /* 0x00006400000c000b */
[----:B01----:R-:W-:Y:S01]  /*155b0*/  ENDCOLLECTIVE ;  /* 0x000000000000791b */ /* 0x003fe20003800000 */
.L_x_7792:
        /* <DEDUP_REMOVED lines=15> */
.L_x_7793:
[----:B------:R-:W-:Y:S02]  /*156b0*/  IMAD.MOV.U32 R13, RZ, RZ, R4 ;  /* 0x000000ffff0d7224 */ /* 0x000fe400078e0004 */
[----:B------:R-:W-:Y:S02]  /*156c0*/  IMAD.MOV.U32 R12, RZ, RZ, 0x2 ;  /* 0x00000002ff0c7424 */ /* 0x000fe400078e00ff */
[----:B------:R-:W-:-:S07]  /*156d0*/  IMAD.MOV.U32 R3, RZ, RZ, R14 ;  /* 0x000000ffff037224 */ /* 0x000fce00078e000e */
[----:B------:R-:W-:Y:S05]  /*156e0*/  WARPSYNC.COLLECTIVE R15, `(.L_x_7794) ;  /* 0x000000000f087348 */ /* 0x000fea0003c00000 */
[----:B------:R0:W1:Y:S02]  /*156f0*/  SHFL.IDX P6, R14, R13, R12, R11 ;  /* 0x0000000c0d0e7389 */ /* 0x00006400000c000b */
[----:B01----:R-:W-:Y:S01]  /*15700*/  ENDCOLLECTIVE ;  /* 0x000000000000791b */ /* 0x003fe20003800000 */
.L_x_7794:
        /* <DEDUP_REMOVED lines=16> */
.L_x_7795:
[----:B------:R-:W-:Y:S02]  /*15810*/  IMAD.MOV.U32 R13, RZ, RZ, R4 ;  /* 0x000000ffff0d7224 */ /* 0x000fe400078e0004 */
[----:B------:R-:W-:Y:S02]  /*15820*/  IMAD.MOV.U32 R12, RZ, RZ, 0x3 ;  /* 0x00000003ff0c7424 */ /* 0x000fe400078e00ff */
[----:B------:R-:W-:-:S07]  /*15830*/  IMAD.MOV.U32 R3, RZ, RZ, R14 ;  /* 0x000000ffff037224 */ /* 0x000fce00078e000e */
[----:B------:R-:W-:Y:S05]  /*15840*/  WARPSYNC.COLLECTIVE R15, `(.L_x_7796) ;  /* 0x000000000f087348 */ /* 0x000fea0003c00000 */
[----:B------:R0:W1:Y:S02]  /*15850*/  SHFL.IDX P6, R14, R13, R12, R11 ;  /* 0x0000000c0d0e7389 */ /* 0x00006400000c000b */
[----:B01----:R-:W-:Y:S01]  /*15860*/  ENDCOLLECTIVE ;  /* 0x000000000000791b */ /* 0x003fe20003800000 */
.L_x_7796:
        /* <DEDUP_REMOVED lines=10> */
.L_x_7797:
[----:B------:R-:W-:Y:S01]  /*15910*/  @!PT LDS RZ, [RZ] ;  /* 0x00000000fffff984 */ /* 0x000fe20000000800 */
[----:B------:R-:W-:Y:S01]  /*15920*/  @!PT LDS RZ, [RZ] ;  /* 0x00000000fffff984 */ /* 0x000fe20000000800 */
[----:B------:R-:W-:Y:S01]  /*15930*/  @!PT LDS RZ, [RZ] ;  /* 0x00000000fffff984 */ /* 0x000fe20000000800 */
[----:B------:R1:W-:Y:S01]  /*15940*/  @!P0 LDGSTS.E.BYPASS.LTC128B.128 [R7+0x21400], desc[UR50][R2.64], !P1 ;  /* 0x2140000002078fae */ /* 0x0003e2000c901d72 */
[----:B------:R-:W-:Y:S01]  /*15950*/  IMAD.MOV.U32 R0, RZ, RZ, R14 ;  /* 0x000000ffff007224 */ /* 0x000fe200078e000e */
[----:B------:R-:W-:Y:S06]  /*15960*/  BRA `(.L_x_7798) ;  /* 0xffffffc0002c7947 */ /* 0x000fec000383ffff */
.L_x_7723:
[----:B0-----:R0:W1:Y:S02]  /*15970*/  SYNCS.PHASECHK.TRANS64.TRYWAIT P0, [R17+URZ+0x28c20], R0 ;  /* 0x028c2000110075a7 */ /* 0x001064000800017f */
[----:B-1----:R-:W-:Y:S05]  /*15980*/  @!P0 NANOSLEEP.SYNCS 0x989680 ;  /* 0x009896800000895d */ /* 0x002fea0003900000 */
[----:B------:R-:W1:Y:S02]  /*15990*/  @!P0 SYNCS.PHASECHK.TRANS64 P0, [R17+URZ+0x28c20], R0 ;  /* 0x028c2000110085a7 */ /* 0x000e64000800007f */
[----:B-1----:R-:W-:Y:S05]  /*159a0*/  @!P0 BRA `(.L_x_7723) ;  /* 0xfffffffc00f08947 */ /* 0x002fea000383ffff */
[----:B------:R-:W-:Y:S05]  /*159b0*/  BRA `(.L_x_7799) ;  /* 0xffffffc000887947 */ /* 0x000fea000383ffff */
.L_x_7726:
[----:B0-----:R0:W1:Y:S02]  /*159c0*/  SYNCS.PHASECHK.TRANS64.TRYWAIT P0, [R19+URZ+0x28c60], R0 ;  /* 0x028c6000130075a7 */ /* 0x001064000800017f */
[----:B-1----:R-:W-:Y:S05]  /*159d0*/  @!P0 NANOSLEEP.SYNCS 0x989680 ;  /* 0x009896800000895d */ /* 0x002fea0003900000 */
[----:B------:R-:W1:Y:S02]  /*159e0*/  @!P0 SYNCS.PHASECHK.TRANS64 P0, [R19+URZ+0x28c60], R0 ;  /* 0x028c6000130085a7 */ /* 0x000e64000800007f */
[----:B-1----:R-:W-:Y:S05]  /*159f0*/  @!P0 BRA `(.L_x_7726) ;  /* 0xfffffffc00f08947 */ /* 0x002fea000383ffff */
[----:B------:R-:W-:Y:S05]  /*15a00*/  BRA `(.L_x_7800) ;  /* 0xffffffc000987947 */ /* 0x000fea000383ffff */
.L_x_7727:
        /* <DEDUP_REMOVED lines=8> */
.L_x_7802:
[----:B------:R-:W-:Y:S05]  /*15a90*/  BSYNC B0 ;  /* 0x0000000000007941 */ /* 0x000fea0003800000 */
.L_x_7801:
        /* <DEDUP_REMOVED lines=15> */
.L_x_7803:
        /* <DEDUP_REMOVED lines=40> */
.L_x_7804:
[----:B------:R-:W-:Y:S02]  /*15e10*/  IMAD.MOV.U32 R13, RZ, RZ, R4 ;  /* 0x000000ffff0d7224 */ /* 0x000fe400078e0004 */
[----:B------:R-:W-:-:S07]  /*15e20*/  IMAD.MOV.U32 R3, RZ, RZ, R14 ;  /* 0x000000ffff037224 */ /* 0x000fce00078e000e */
[----:B------:R-:W-:Y:S05]  /*15e30*/  WARPSYNC.COLLECTIVE R15, `(.L_x_7805) ;  /* 0x000000000f087348 */ /* 0x000fea0003c00000 */
[----:B------:R0:W1:Y:S02]  /*15e40*/  SHFL.IDX P6, R14, R13, R12, R11 ;  /* 0x0000000c0d0e7389 */ /* 0x00006400000c000b */
[----:B01----:R-:W-:Y:S01]  /*15e50*/  ENDCOLLECTIVE ;  /* 0x000000000000791b */ /* 0x003fe20003800000 */
.L_x_7805:
        /* <DEDUP_REMOVED lines=29> */
.L_x_7806:
[----:B------:R-:W-:Y:S02]  /*16030*/  IMAD.MOV.U32 R13, RZ, RZ, R4 ;  /* 0x000000ffff0d7224 */ /* 0x000fe400078e0004 */
[----:B------:R-:W-:-:S07]  /*16040*/  IMAD.MOV.U32 R7, RZ, RZ, R14 ;  /* 0x000000ffff077224 */ /* 0x000fce00078e000e */
[----:B------:R-:W-:Y:S05]  /*16050*/  WARPSYNC.COLLECTIVE R15, `(.L_x_7807) ;  /* 0x000000000f087348 */ /* 0x000fea0003c00000 */
[----:B------:R0:W1:Y:S02]  /*16060*/  SHFL.IDX P6, R14, R13, R12, R11 ;  /* 0x0000000c0d0e7389 */ /* 0x00006400000c000b */
[----:B01----:R-:W-:Y:S01]  /*16070*/  ENDCOLLECTIVE ;  /* 0x000000000000791b */ /* 0x003fe20003800000 */
.L_x_7807:
        /* <DEDUP_REMOVED lines=29> */
.L_x_7808:
[----:B------:R-:W-:Y:S02]  /*16250*/  IMAD.MOV.U32 R13, RZ, RZ, R4 ;  /* 0x000000ffff0d7224 */ /* 0x000fe400078e0004 */
[----:B------:R-:W-:-:S07]  /*16260*/  IMAD.MOV.U32 R6, RZ, RZ, R14 ;  /* 0x000000ffff067224 */ /* 0x000fce00078e000e */
[----:B------:R-:W-:Y:S05]  /*16270*/  WARPSYNC.COLLECTIVE R15, `(.L_x_7809) ;  /* 0x000000000f087348 */ /* 0x000fea0003c00000 */
[----:B------:R0:W1:Y:S02]  /*16280*/  SHFL.IDX P6, R14, R13, R12, R11 ;  /* 0x0000000c0d0e7389 */ /* 0x00006400000c000b */
[----:B01----:R-:W-:Y:S01]  /*16290*/  ENDCOLLECTIVE ;  /* 0x000000000000791b */ /* 0x003fe20003800000 */
.L_x_7809:
[----:B------:R-:W-:Y:S01]  /*162a0*/  IMAD.MOV.U32 R2, RZ, RZ, R14 ;  /* 0x000000ffff027224 */ /* 0x000fe200078e000e */
[----:B------:R-:W-:Y:S06]  /*162b0*/  BRA `(.L_x_7810) ;  /* 0xffffffc000247947 */ /* 0x000fec000383ffff */
.L_x_7734:
[----:B0-----:R0:W1:Y:S02]  /*162c0*/  SYNCS.PHASECHK.TRANS64.TRYWAIT P0, [R6+URZ+0x28c40], R19 ;  /* 0x028c4013060075a7 */ /* 0x001064000800017f */
[----:B-1----:R-:W-:Y:S05]  /*162d0*/  @!P0 NANOSLEEP.SYNCS 0x989680 ;  /* 0x009896800000895d */ /* 0x002fea0003900000 */
[----:B------:R-:W1:Y:S02]  /*162e0*/  @!P0 SYNCS.PHASECHK.TRANS64 P0, [R6+URZ+0x28c40], R19 ;  /* 0x028c4013060085a7 */ /* 0x000e64000800007f */
[----:B-1----:R-:W-:Y:S05]  /*162f0*/  @!P0 BRA `(.L_x_7734) ;  /* 0xfffffffc00f08947 */ /* 0x002fea000383ffff */
[----:B------:R-:W-:Y:S05]  /*16300*/  BRA `(.L_x_7811) ;  /* 0xffffffc400b07947 */ /* 0x000fea000383ffff */
.L_x_7735:
        /* <DEDUP_REMOVED lines=8> */
.L_x_7813:
[----:B------:R-:W-:Y:S05]  /*16390*/  BSYNC B1 ;  /* 0x0000000000017941 */ /* 0x000fea0003800000 */
.L_x_7812:
        /* <DEDUP_REMOVED lines=9> */
.L_x_7814:
[----:B------:R-:W-:Y:S02]  /*16430*/  IMAD.MOV.U32 R13, RZ, RZ, R25 ;  /* 0x000000ffff0d7224 */ /* 0x000fe400078e0019 */
[----:B------:R-:W-:Y:S02]  /*16440*/  IMAD.MOV.U32 R12, RZ, RZ, 0x1 ;  /* 0x00000001ff0c7424 */ /* 0x000fe400078e00ff */
[----:B------:R-:W-:-:S07]  /*16450*/  IMAD.MOV.U32 R2, RZ, RZ, R14 ;  /* 0x000000ffff027224 */ /* 0x000fce00078e000e */
[----:B------:R-:W-:Y:S05]  /*16460*/  WARPSYNC.COLLECTIVE R15, `(.L_x_7815) ;  /* 0x000000000f087348 */ /* 0x000fea0003c00000 */
[----:B------:R0:W1:Y:S02]  /*16470*/  SHFL.IDX P6, R14, R13, R12, R11 ;  /* 0x0000000c0d0e7389 */ /* 0x00006400000c000b */
[----:B01----:R-:W-:Y:S01]  /*16480*/  ENDCOLLECTIVE ;  /* 0x000000000000791b */ /* 0x003fe20003800000 */
.L_x_7815:
        /* <DEDUP_REMOVED lines=11> */
.L_x_7816:
[----:B------:R-:W-:Y:S02]  /*16540*/  IMAD.MOV.U32 R13, RZ, RZ, R25 ;  /* 0x000000ffff0d7224 */ /* 0x000fe400078e0019 */
[----:B------:R-:W-:Y:S02]  /*16550*/  IMAD.MOV.U32 R12, RZ, RZ, 0x2 ;  /* 0x00000002ff0c7424 */ /* 0x000fe400078e00ff */
[----:B------:R-:W-:-:S07]  /*16560*/  IMAD.MOV.U32 R2, RZ, RZ, R14 ;  /* 0x000000ffff027224 */ /* 0x000fce00078e000e */
[----:B------:R-:W-:Y:S05]  /*16570*/  WARPSYNC.COLLECTIVE R15, `(.L_x_7817) ;  /* 0x000000000f087348 */ /* 0x000fea0003c00000 */
[----:B------:R0:W1:Y:S02]  /*16580*/  SHFL.IDX P6, R14, R13, R12, R11 ;  /* 0x0000000c0d0e7389 */ /* 0x00006400000c000b */
[----:B01----:R-:W-:Y:S01]  /*16590*/  ENDCOLLECTIVE ;  /* 0x000000000000791b */ /* 0x003fe20003800000 */
.L_x_7817:
        /* <DEDUP_REMOVED lines=11> */
.L_x_7818:
[----:B------:R-:W-:Y:S02]  /*16650*/  IMAD.MOV.U32 R13, RZ, RZ, R25 ;  /* 0x000000ffff0d7224 */ /* 0x000fe400078e0019 */
[----:B------:R-:W-:Y:S02]  /*16660*/  IMAD.MOV.U32 R12, RZ, RZ, 0x3 ;  /* 0x00000003ff0c7424 */ /* 0x000fe400078e00ff */
[----:B------:R-:W-:-:S07]  /*16670*/  IMAD.MOV.U32 R2, RZ, RZ, R14 ;  /* 0x000000ffff027224 */ /* 0x000fce00078e000e */
[----:B------:R-:W-:Y:S05]  /*16680*/  WARPSYNC.COLLECTIVE R15, `(.L_x_7819) ;  /* 0x000000000f087348 */ /* 0x000fea0003c00000 */
[----:B------:R0:W1:Y:S02]  /*16690*/  SHFL.IDX P6, R14, R13, R12, R11 ;  /* 0x0000000c0d0e7389 */ /* 0x00006400000c000b */
[----:B01----:R-:W-:Y:S01]  /*166a0*/  ENDCOLLECTIVE ;  /* 0x000000000000791b */ /* 0x003fe20003800000 */
.L_x_7819:
        /* <DEDUP_REMOVED lines=11> */
.L_x_7820:
[----:B------:R-:W-:Y:S01]  /*16760*/  IMAD.MOV.U32 R2, RZ, RZ, R14 ;  /* 0x000000ffff027224 */ /* 0x000fe200078e000e */
[----:B------:R-:W-:Y:S06]  /*16770*/  BRA `(.L_x_7821) ;  /* 0xffffffc400387947 */ /* 0x000fec000383ffff */
.L_x_7740:
[----:B---3--:R3:W4:Y:S02]  /*16780*/  SYNCS.PHASECHK.TRANS64.TRYWAIT P0, [R6+URZ+0x28c60], R19 ;  /* 0x028c6013060075a7 */ /* 0x008724000800017f */
[----:B----4-:R-:W-:Y:S05]  /*16790*/  @!P0 NANOSLEEP.SYNCS 0x989680 ;  /* 0x009896800000895d */ /* 0x010fea0003900000 */
[----:B------:R-:W4:Y:S02]  /*167a0*/  @!P0 SYNCS.PHASECHK.TRANS64 P0, [R6+URZ+0x28c60], R19 ;  /* 0x028c6013060085a7 */ /* 0x000f24000800007f */
[----:B----4-:R-:W-:Y:S05]  /*167b0*/  @!P0 BRA `(.L_x_7740) ;  /* 0xfffffffc00f08947 */ /* 0x010fea000383ffff */
[----:B------:R-:W-:Y:S05]  /*167c0*/  BRA `(.L_x_7822) ;  /* 0xffffffc400887947 */ /* 0x000fea000383ffff */
.L_x_7741:
        /* <DEDUP_REMOVED lines=8> */
.L_x_7824:
[----:B------:R-:W-:Y:S05]  /*16850*/  BSYNC B1 ;  /* 0x0000000000017941 */ /* 0x000fea0003800000 */
.L_x_7823:
        /* <DEDUP_REMOVED lines=13> */
.L_x_7825:
        /* <DEDUP_REMOVED lines=17> */
.L_x_7826:
        /* <DEDUP_REMOVED lines=16> */
.L_x_7827:
        /* <DEDUP_REMOVED lines=19> */
.L_x_7828:
        /* <DEDUP_REMOVED lines=14> */
.L_x_7829:
        /* <DEDUP_REMOVED lines=16> */
.L_x_7830:
        /* <DEDUP_REMOVED lines=14> */
.L_x_7831:
[----:B------:R-:W-:Y:S05]  /*16f30*/  BRA `(.L_x_7832) ;  /* 0xffffffc000ec7947 */ /* 0x000fea000383ffff */
.L_x_7749:
        /* <DEDUP_REMOVED lines=8> */
.L_x_7834:
[----:B------:R-:W-:Y:S05]  /*16fc0*/  BSYNC B0 ;  /* 0x0000000000007941 */ /* 0x000fea0003800000 */
.L_x_7833:
        /* <DEDUP_REMOVED lines=9> */
.L_x_7835:
        /* <DEDUP_REMOVED lines=23> */
.L_x_7836:
[----:B------:R-:W-:Y:S01]  /*171d0*/  IMAD.MOV.U32 R12, RZ, RZ, 0x2 ;  /* 0x00000002ff0c7424 */ /* 0x000fe200078e00ff */
[----:B------:R-:W-:-:S05]  /*171e0*/  SEL R4, R14, RZ, P1 ;  /* 0x000000ff0e047207 */ /* 0x000fca0000800000 */
[----:B------:R-:W-:-:S04]  /*171f0*/  IMAD.IADD R4, R13, 0x1, R4 ;  /* 0x000000010d047824 */ /* 0x000fc800078e0204 */
[----:B------:R-:W-:-:S07]  /*17200*/  IMAD.MOV.U32 R13, RZ, RZ, R4 ;  /* 0x000000ffff0d7224 */ /* 0x000fce00078e0004 */
[----:B------:R-:W-:Y:S05]  /*17210*/  WARPSYNC.COLLECTIVE R15, `(.L_x_7837) ;  /* 0x000000000f087348 */ /* 0x000fea0003c00000 */
[----:B------:R0:W1:Y:S02]  /*17220*/  SHFL.UP P6, R14, R13, R12, R11 ;  /* 0x0400000c0d0e7389 */ /* 0x00006400000c000b */
[----:B01----:R-:W-:Y:S01]  /*17230*/  ENDCOLLECTIVE ;  /* 0x000000000000791b */ /* 0x003fe20003800000 */
.L_x_7837:
[----:B------:R-:W-:Y:S01]  /*17240*/  IMAD.MOV.U32 R12, RZ, RZ, 0x4 ;  /* 0x00000004ff0c7424 */ /* 0x000fe200078e00ff */
[----:B------:R-:W-:-:S05]  /*17250*/  SEL R3, R14, RZ, P2 ;  /* 0x000000ff0e037207 */ /* 0x000fca0001000000 */
[----:B------:R-:W-:-:S04]  /*17260*/  IMAD.IADD R2, R4, 0x1, R3 ;  /* 0x0000000104027824 */ /* 0x000fc800078e0203 */
[----:B------:R-:W-:-:S07]  /*17270*/  IMAD.MOV.U32 R13, RZ, RZ, R2 ;  /* 0x000000ffff0d7224 */ /* 0x000fce00078e0002 */
[----:B------:R-:W-:Y:S05]  /*17280*/  WARPSYNC.COLLECTIVE R15, `(.L_x_7838) ;  /* 0x000000000f087348 */ /* 0x000fea0003c00000 */
[----:B------:R0:W1:Y:S02]  /*17290*/  SHFL.UP P6, R14, R13, R12, R11 ;  /* 0x0400000c0d0e7389 */ /* 0x00006400000c000b */
[----:B01----:R-:W-:Y:S01]  /*172a0*/  ENDCOLLECTIVE ;  /* 0x000000000000791b */ /* 0x003fe20003800000 */
.L_x_7838:
[----:B------:R-:W-:Y:S01]  /*172b0*/  IMAD.MOV.U32 R12, RZ, RZ, 0x8 ;  /* 0x00000008ff0c7424 */ /* 0x000fe200078e00ff */
[----:B------:R-:W-:-:S05]  /*172c0*/  SEL R3, R14, RZ, P3 ;  /* 0x000000ff0e037207 */ /* 0x000fca0001800000 */
[----:B------:R-:W-:-:S04]  /*172d0*/  IMAD.IADD R3, R2, 0x1, R3 ;  /* 0x0000000102037824 */ /* 0x000fc800078e0203 */
[----:B------:R-:W-:-:S07]  /*172e0*/  IMAD.MOV.U32 R13, RZ, RZ, R3 ;  /* 0x000000ffff0d7224 */ /* 0x000fce00078e0003 */
[----:B------:R-:W-:Y:S05]  /*172f0*/  WARPSYNC.COLLECTIVE R15, `(.L_x_7839) ;  /* 0x000000000f087348 */ /* 0x000fea0003c00000 */
[----:B------:R0:W1:Y:S02]  /*17300*/  SHFL.UP P6, R14, R13, R12, R11 ;  /* 0x0400000c0d0e7389 */ /* 0x00006400000c000b */
[----:B01----:R-:W-:Y:S01]  /*17310*/  ENDCOLLECTIVE ;  /* 0x000000000000791b */ /* 0x003fe20003800000 */
.L_x_7839:
[----:B------:R-:W-:Y:S01]  /*17320*/  IMAD.MOV.U32 R12, RZ, RZ, 0x10 ;  /* 0x00000010ff0c7424 */ /* 0x000fe200078e00ff */
[----:B------:R-:W-:-:S05]  /*17330*/  SEL R4, R14, RZ, P4 ;  /* 0x000000ff0e047207 */ /* 0x000fca0002000000 */
[----:B------:R-:W-:-:S04]  /*17340*/  IMAD.IADD R4, R3, 0x1, R4 ;  /* 0x0000000103047824 */ /* 0x000fc800078e0204 */
[----:B------:R-:W-:-:S07]  /*17350*/  IMAD.MOV.U32 R13, RZ, RZ, R4 ;  /* 0x000000ffff0d7224 */ /* 0x000fce00078e0004 */
[----:B------:R-:W-:Y:S05]  /*17360*/  WARPSYNC.COLLECTIVE R15, `(.L_x_7840) ;  /* 0x000000000f087348 */ /* 0x000fea0003c00000 */
[----:B------:R0:W1:Y:S02]  /*17370*/  SHFL.UP P6, R14, R13, R12, R11 ;  /* 0x0400000c0d0e7389 */ /* 0x00006400000c000b */
[----:B01----:R-:W-:Y:S01]  /*17380*/  ENDCOLLECTIVE ;  /* 0x000000000000791b */ /* 0x003fe20003800000 */
.L_x_7840:
        /* <DEDUP_REMOVED lines=8> */
.L_x_7841:
[----:B------:R-:W-:Y:S05]  /*17410*/  BRA `(.L_x_7842) ;  /* 0xffffffc400887947 */ /* 0x000fea000383ffff */
.L_x_7752:
[----:B------:R-:W-:Y:S01]  /*17420*/  BSSY B0, `(.L_x_7843) ;  /* 0x0000007000007945 */ /* 0x000fe20003800000 */
[----:B------:R-:W-:Y:S02]  /*17430*/  IMAD.MOV.U32 R12, RZ, RZ, 0x1 ;  /* 0x00000001ff0c7424 */ /* 0x000fe400078e00ff */
[----:B------:R-:W-:Y:S02]  /*17440*/  IMAD.MOV.U32 R11, RZ, RZ, RZ ;  /* 0x000000ffff0b7224 */ /* 0x000fe400078e00ff */
[----:B------:R-:W-:-:S07]  /*17450*/  IMAD.MOV.U32 R15, RZ, RZ, -0x1 ;  /* 0xffffffffff0f7424 */ /* 0x000fce00078e00ff */
[----:B-1----:R-:W-:Y:S05]  /*17460*/  WARPSYNC.COLLECTIVE R15, `(.L_x_7844) ;  /* 0x000000000f087348 */ /* 0x002fea0003c00000 */
[----:B------:R0:W2:Y:S02]  /*17470*/  SHFL.UP P6, R14, R13, R12, R11 ;  /* 0x0400000c0d0e7389 */ /* 0x0000a400000c000b */
[----:B012---:R-:W-:Y:S01]  /*17480*/  ENDCOLLECTIVE ;  /* 0x000000000000791b */ /* 0x007fe20003800000 */
.L_x_7844:
[----:B------:R-:W-:Y:S05]  /*17490*/  BSYNC B0 ;  /* 0x0000000000007941 */ /* 0x000fea0003800000 */
.L_x_7843:
        /* <DEDUP_REMOVED lines=8> */
.L_x_7845:
[----:B------:R-:W-:Y:S01]  /*17520*/  IMAD.MOV.U32 R12, RZ, RZ, 0x4 ;  /* 0x00000004ff0c7424 */ /* 0x000fe200078e00ff */
[----:B------:R-:W-:-:S05]  /*17530*/  SEL R2, R14, RZ, P2 ;  /* 0x000000ff0e027207 */ /* 0x000fca0001000000 */
[----:B------:R-:W-:-:S04]  /*17540*/  IMAD.IADD R2, R13, 0x1, R2 ;  /* 0x000000010d027824 */ /* 0x000fc800078e0202 */
[----:B------:R-:W-:-:S07]  /*17550*/  IMAD.MOV.U32 R13, RZ, RZ, R2 ;  /* 0x000000ffff0d7224 */ /* 0x000fce00078e0002 */
[----:B------:R-:W-:Y:S05]  /*17560*/  WARPSYNC.COLLECTIVE R15, `(.L_x_7846) ;  /* 0x000000000f087348 */ /* 0x000fea0003c00000 */
[----:B------:R0:W1:Y:S02]  /*17570*/  SHFL.UP P6, R14, R13, R12, R11 ;  /* 0x0400000c0d0e7389 */ /* 0x00006400000c000b */
[----:B01----:R-:W-:Y:S01]  /*17580*/  ENDCOLLECTIVE ;  /* 0x000000000000791b */ /* 0x003fe20003800000 */
.L_x_7846:
[----:B------:R-:W-:Y:S01]  /*17590*/  IMAD.MOV.U32 R12, RZ, RZ, 0x8 ;  /* 0x00000008ff0c7424 */ /* 0x000fe200078e00ff */
[----:B------:R-:W-:-:S05]  /*175a0*/  SEL R3, R14, RZ, P3 ;  /* 0x000000ff0e037207 */ /* 0x000fca0001800000 */
[----:B------:R-:W-:-:S04]  /*175b0*/  IMAD.IADD R3, R2, 0x1, R3 ;  /* 0x0000000102037824 */ /* 0x000fc800078e0203 */
[----:B------:R-:W-:-:S07]  /*175c0*/  IMAD.MOV.U32 R13, RZ, RZ, R3 ;  /* 0x000000ffff0d7224 */ /* 0x000fce00078e0003 */
[----:B------:R-:W-:Y:S05]  /*175d0*/  WARPSYNC.COLLECTIVE R15, `(.L_x_7847) ;  /* 0x000000000f087348 */ /* 0x000fea0003c00000 */
[----:B------:R0:W1:Y:S02]  /*175e0*/  SHFL.UP P6, R14, R13, R12, R11 ;  /* 0x0400000c0d0e7389 */ /* 0x00006400000c000b */
[----:B01----:R-:W-:Y:S01]  /*175f0*/  ENDCOLLECTIVE ;  /* 0x000000000000791b */ /* 0x003fe20003800000 */
.L_x_7847:
[----:B------:R-:W-:Y:S01]  /*17600*/  IMAD.MOV.U32 R12, RZ, RZ, 0x10 ;  /* 0x00000010ff0c7424 */ /* 0x000fe200078e00ff */
[----:B------:R-:W-:-:S05]  /*17610*/  SEL R4, R14, RZ, P4 ;  /* 0x000000ff0e047207 */ /* 0x000fca0002000000 */
[----:B------:R-:W-:-:S04]  /*17620*/  IMAD.IADD R4, R3, 0x1, R4 ;  /* 0x0000000103047824 */ /* 0x000fc800078e0204 */
[----:B------:R-:W-:-:S07]  /*17630*/  IMAD.MOV.U32 R13, RZ, RZ, R4 ;  /* 0x000000ffff0d7224 */ /* 0x000fce00078e0004 */
[----:B------:R-:W-:Y:S05]  /*17640*/  WARPSYNC.COLLECTIVE R15, `(.L_x_7848) ;  /* 0x000000000f087348 */ /* 0x000fea0003c00000 */
[----:B------:R0:W1:Y:S02]  /*17650*/  SHFL.UP P6, R14, R13, R12, R11 ;  /* 0x0400000c0d0e7389 */ /* 0x00006400000c000b */
[----:B01----:R-:W-:Y:S01]  /*17660*/  ENDCOLLECTIVE ;  /* 0x000000000000791b */ /* 0x003fe20003800000 */
.L_x_7848:
        /* <DEDUP_REMOVED lines=8> */
.L_x_7849:
[----:B------:R-:W-:Y:S05]  /*176f0*/  BRA `(.L_x_7850) ;  /* 0xffffffc400747947 */ /* 0x000fea000383ffff */
.L_x_7754:
[----:B------:R-:W-:Y:S01]  /*17700*/  BSSY B0, `(.L_x_7851) ;  /* 0x0000006000007945 */ /* 0x000fe20003800000 */
[----:B------:R-:W-:Y:S01]  /*17710*/  PLOP3.LUT P6, PT, P6, PT, PT, 0x8, 0x0 ;  /* 0x000000000000781c */ /* 0x000fe200037ce170 */
[----:B------:R-:W-:-:S12]  /*17720*/  IMAD.MOV.U32 R15, RZ, RZ, -0x1 ;  /* 0xffffffffff0f7424 */ /* 0x000fd800078e00ff */
[----:B01----:R-:W-:Y:S05]  /*17730*/  WARPSYNC.COLLECTIVE R15, `(.L_x_7852) ;  /* 0x000000000f087348 */ /* 0x003fea0003c00000 */
[----:B------:R-:W-:Y:S01]  /*17740*/  VOTE.ANY R14, PT, P6 ;  /* 0x00000000000e7806 */ /* 0x000fe200030e0100 */
[----:B01----:R-:W-:Y:S06]  /*17750*/  ENDCOLLECTIVE ;  /* 0x000000000000791b */ /* 0x003fec0003800000 */
.L_x_7852:
[----:B------:R-:W-:Y:S05]  /*17760*/  BSYNC B0 ;  /* 0x0000000000007941 */ /* 0x000fea0003800000 */
.L_x_7851:
        /* <DEDUP_REMOVED lines=8> */
.L_x_7853:
[----:B------:R-:W-:Y:S02]  /*177f0*/  IMAD.IADD R27, R12, 0x1, R27 ;  /* 0x000000010c1b7824 */ /* 0x000fe400078e021b */
[----:B------:R-:W-:Y:S02]  /*17800*/  IMAD.MOV.U32 R13, RZ, RZ, R8 ;  /* 0x000000ffff0d7224 */ /* 0x000fe400078e0008 */
[----:B------:R-:W-:-:S07]  /*17810*/  IMAD.MOV.U32 R25, RZ, RZ, R14 ;  /* 0x000000ffff197224 */ /* 0x000fce00078e000e */
[----:B------:R-:W-:Y:S05]  /*17820*/  WARPSYNC.COLLECTIVE R15, `(.L_x_7854) ;  /* 0x000000000f087348 */ /* 0x000fea0003c00000 */
[----:B------:R0:W1:Y:S02]  /*17830*/  SHFL.IDX P6, R14, R13, R12, R11 ;  /* 0x0000000c0d0e7389 */ /* 0x00006400000c000b */
[----:B01----:R-:W-:Y:S01]  /*17840*/  ENDCOLLECTIVE ;  /* 0x000000000000791b */ /* 0x003fe20003800000 */
.L_x_7854:
[----:B------:R-:W-:Y:S01]  /*17850*/  IMAD.MOV.U32 R8, RZ, RZ, R14 ;  /* 0x000000ffff087224 */ /* 0x000fe200078e000e */
[----:B------:R-:W-:Y:S06]  /*17860*/  BRA `(.L_x_7855) ;  /* 0xffffffc400587947 */ /* 0x000fec000383ffff */
.L_x_7756:
[----:B------:R-:W-:Y:S01]  /*17870*/  BSSY B0, `(.L_x_7856) ;  /* 0x0000007000007945 */ /* 0x000fe20003800000 */
[----:B------:R-:W-:Y:S02]  /*17880*/  IMAD.MOV.U32 R13, RZ, RZ, R3 ;  /* 0x000000ffff0d7224 */ /* 0x000fe400078e0003 */
[----:B------:R-:W-:Y:S02]  /*17890*/  IMAD.MOV.U32 R11, RZ, RZ, 0x1f ;  /* 0x0000001fff0b7424 */ /* 0x000fe400078e00ff */
[----:B------:R-:W-:-:S07]  /*178a0*/  IMAD.MOV.U32 R15, RZ, RZ, -0x1 ;  /* 0xffffffffff0f7424 */ /* 0x000fce00078e00ff */
[----:B01-34-:R-:W-:Y:S05]  /*178b0*/  WARPSYNC.COLLECTIVE R15, `(.L_x_7857) ;  /* 0x000000000f087348 */ /* 0x01bfea0003c00000 */
[----:B------:R2:W0:Y:S02]  /*178c0*/  SHFL.IDX P6, R14, R13, R12, R11 ;  /* 0x0000000c0d0e7389 */ /* 0x00042400000c000b */
[----:B01234-:R-:W-:Y:S01]  /*178d0*/  ENDCOLLECTIVE ;  /* 0x000000000000791b */ /* 0x01ffe20003800000 */
.L_x_7857:
[----:B------:R-:W-:Y:S05]  /*178e0*/  BSYNC B0 ;  /* 0x0000000000007941 */ /* 0x000fea0003800000 */
.L_x_7856:
[----:B------:R-:W-:Y:S01]  /*178f0*/  IMAD.MOV.U32 R24, RZ, RZ, R14 ;  /* 0x000000ffff187224 */ /* 0x000fe200078e000e */
[----:B------:R-:W-:Y:S06]  /*17900*/  BRA `(.L_x_7755) ;  /* 0xffffffc400487947 */ /* 0x000fec000383ffff */
.L_x_7762:
[----:B0-----:R0:W1:Y:S02]  /*17910*/  SYNCS.PHASECHK.TRANS64.TRYWAIT P0, [R7+URZ+0x28c20], R0 ;  /* 0x028c2000070075a7 */ /* 0x001064000800017f */
[----:B-1----:R-:W-:Y:S05]  /*17920*/  @!P0 NANOSLEEP.SYNCS 0x989680 ;  /* 0x009896800000895d */ /* 0x002fea0003900000 */
[----:B------:R-:W1:Y:S02]  /*17930*/  @!P0 SYNCS.PHASECHK.TRANS64 P0, [R7+URZ+0x28c20], R0 ;  /* 0x028c2000070085a7 */ /* 0x000e64000800007f */
[----:B-1----:R-:W-:Y:S05]  /*17940*/  @!P0 BRA `(.L_x_7762) ;  /* 0xfffffffc00f08947 */ /* 0x002fea000383ffff */
[----:B------:R-:W-:Y:S05]  /*17950*/  BRA `(.L_x_7858) ;  /* 0xffffffcc00a07947 */ /* 0x000fea000383ffff */
.L_x_7763:
        /* <DEDUP_REMOVED lines=11> */
.L_x_7860:
[----:B------:R-:W-:Y:S05]  /*17a10*/  BSYNC B0 ;  /* 0x0000000000007941 */ /* 0x000fea0003800000 */
.L_x_7859:
[----:B------:R-:W-:Y:S05]  /*17a20*/  BRA `(.L_x_7861) ;  /* 0xffffffcc00887947 */ /* 0x000fea000383ffff */
.L_x_7766:
[----:B------:R-:W-:Y:S01]  /*17a30*/  BSSY B1, `(.L_x_7862) ;  /* 0x0000006000017945 */ /* 0x000fe20003800000 */
[----:B------:R-:W-:-:S07]  /*17a40*/  IMAD.MOV.U32 R15, RZ, RZ, -0x1 ;  /* 0xffffffffff0f7424 */ /* 0x000fce00078e00ff */
[----:B0-234-:R-:W-:Y:S05]  /*17a50*/  WARPSYNC.COLLECTIVE R15, `(.L_x_7863) ;  /* 0x000000000f0c7348 */ /* 0x01dfea0003c00000 */
[----:B------:R-:W-:Y:S02]  /*17a60*/  ELECT P6, UR62, PT ;  /* 0x00000000003e782f */ /* 0x000fe400038c0000 */
[----:B------:R-:W-:Y:S01]  /*17a70*/  MOV R14, UR62 ;  /* 0x0000003e000e7c02 */ /* 0x000fe20008000f00 */
[----:B0-234-:R-:W-:Y:S10]  /*17a80*/  ENDCOLLECTIVE ;  /* 0x000000000000791b */ /* 0x01dff40003800000 */
.L_x_7863:
[----:B------:R-:W-:Y:S05]  /*17a90*/  BSYNC B1 ;  /* 0x0000000000017941 */ /* 0x000fea0003800000 */
.L_x_7862:
[----:B------:R-:W-:Y:S05]  /*17aa0*/  BRA `(.L_x_7864) ;  /* 0xffffffcc00807947 */ /* 0x000fea000383ffff */
.L_x_7768:
[----:B0-----:R0:W1:Y:S02]  /*17ab0*/  SYNCS.PHASECHK.TRANS64.TRYWAIT P1, [R5+URZ+0x28c40], R0 ;  /* 0x028c4000050075a7 */ /* 0x001064000802017f */
[----:B-1----:R-:W-:Y:S05]  /*17ac0*/  @!P1 NANOSLEEP.SYNCS 0x989680 ;  /* 0x009896800000995d */ /* 0x002fea0003900000 */
[----:B------:R-:W1:Y:S02]  /*17ad0*/  @!P1 SYNCS.PHASECHK.TRANS64 P1, [R5+URZ+0x28c40], R0 ;  /* 0x028c4000050095a7 */ /* 0x000e64000802007f */
[----:B-1----:R-:W-:Y:S05]  /*17ae0*/  @!P1 BRA `(.L_x_7768) ;  /* 0xfffffffc00f09947 */ /* 0x002fea000383ffff */
[----:B------:R-:W-:Y:S05]  /*17af0*/  BRA `(.L_x_7865) ;  /* 0xffffffcc00a07947 */ /* 0x000fea000383ffff */
.L_x_7770:
[----:B-1----:R1:W0:Y:S02]  /*17b00*/  SYNCS.PHASECHK.TRANS64.TRYWAIT P1, [R3+URZ+0x28c40], R2 ;  /* 0x028c4002030075a7 */ /* 0x002224000802017f */
[----:B0-----:R-:W-:Y:S05]  /*17b10*/  @!P1 NANOSLEEP.SYNCS 0x989680 ;  /* 0x009896800000995d */ /* 0x001fea0003900000 */
[----:B------:R-:W0:Y:S02]  /*17b20*/  @!P1 SYNCS.PHASECHK.TRANS64 P1, [R3+URZ+0x28c40], R2 ;  /* 0x028c4002030095a7 */ /* 0x000e24000802007f */
[----:B0-----:R-:W-:Y:S05]  /*17b30*/  @!P1 BRA `(.L_x_7770) ;  /* 0xfffffffc00f09947 */ /* 0x001fea000383ffff */
[----:B------:R-:W-:Y:S05]  /*17b40*/  BRA `(.L_x_7866) ;  /* 0xffffffcc00ac7947 */ /* 0x000fea000383ffff */
.L_x_7772:
[----:B------:R0:W0:Y:S02]  /*17b50*/  SYNCS.PHASECHK.TRANS64.TRYWAIT P1, [R5+URZ+0x28c60], R0 ;  /* 0x028c6000050075a7 */ /* 0x000024000802017f */
[----:B0-----:R-:W-:Y:S05]  /*17b60*/  @!P1 NANOSLEEP.SYNCS 0x989680 ;  /* 0x009896800000995d */ /* 0x001fea0003900000 */
[----:B------:R-:W0:Y:S02]  /*17b70*/  @!P1 SYNCS.PHASECHK.TRANS64 P1, [R5+URZ+0x28c60], R0 ;  /* 0x028c6000050095a7 */ /* 0x000e24000802007f */
[----:B0-----:R-:W-:Y:S05]  /*17b80*/  @!P1 BRA `(.L_x_7772) ;  /* 0xfffffffc00f09947 */ /* 0x001fea000383ffff */
[----:B------:R-:W-:Y:S05]  /*17b90*/  BRA `(.L_x_7867) ;  /* 0xffffffcc00a87947 */ /* 0x000fea000383ffff */
.L_x_7868:
        /* <DEDUP_REMOVED lines=14> */
.L_x_15656:


//--------------------- .text._ZN7cutlass13device_kernelIN5flash11enable_sm90INS1_16FlashAttnFwdSm90INS1_25CollectiveMainloopFwdSm90ILi2EN4cute5tupleIJNS5_1CILi1EEES8_S8_EEENS6_IJNS7_ILi64EEESA_SA_EEELi512ENS_6half_tEfNS_4arch4Sm90ELb1ELb0ELb0ELb1ELb1ELb1ELb0ELb0ELb0ELb1ELb1ELb0EEENS1_21CollectiveEpilogueFwdINS6_IJSA_NS7_ILi512EEESA_EEES9_SC_SE_Li256ELb1ELb1ELb1ELb0EEENS1_36VarlenDynamicPersistentTileSchedulerILi64ELi64ELi256ELi128ELb1ELb1ELb1ELb1ELb1ELb1EEEEEEEEEvNT_6ParamsE --------------------------
	.section	.text._ZN7cutlass13device_kernelIN5flash11enable_sm90INS1_16FlashAttnFwdSm90INS1_25CollectiveMainloopFwdSm90ILi2EN4cute5tupleIJNS5_1CILi1EEES8_S8_EEENS6_IJNS7_ILi64EEESA_SA_EEELi512ENS_6half_tEfNS_4arch4Sm90ELb1ELb0ELb0ELb1ELb1ELb1ELb0ELb0ELb0ELb1ELb1ELb0EEENS1_21CollectiveEpilogueFwdINS6_IJSA_NS7_ILi512EEESA_EEES9_SC_SE_Li256ELb1ELb1ELb1ELb0EEENS1_36VarlenDynamicPersistentTileSchedulerILi64ELi64ELi256ELi128ELb1ELb1ELb1ELb1ELb1ELb1EEEEEEEEEvNT_6ParamsE,"ax",@progbits
	.align	128
.text._ZN7cutlass13device_kernelIN5flash11enable_sm90INS1_16FlashAttnFwdSm90INS1_25CollectiveMainloopFwdSm90ILi2EN4cute5tupleIJNS5_1CILi1EEES8_S8_EEENS6_IJNS7_ILi64EEESA_SA_EEELi512ENS_6half_tEfNS_4arch4Sm90ELb1ELb0ELb0ELb1ELb1ELb1ELb0ELb0ELb0ELb1ELb1ELb0EEENS1_21CollectiveEpilogueFwdINS6_IJSA_NS7_ILi512EEESA_EEES9_SC_SE_Li256ELb1ELb1ELb1ELb0EEENS1_36VarlenDynamicPersistentTileSchedulerILi64ELi64ELi256ELi128ELb1ELb1ELb1ELb1ELb1ELb1EEEEEEEEEvNT_6ParamsE:
        .type           _ZN7cutlass13device_kernelIN5flash11enable_sm90INS1_16FlashAttnFwdSm90INS1_25CollectiveMainloopFwdSm90ILi2EN4cute5tupleIJNS5_1CILi1EEES8_S8_EEENS6_IJNS7_ILi64EEESA_SA_EEELi512ENS_6half_tEfNS_4arch4Sm90ELb1ELb0ELb0ELb1ELb1ELb1ELb0ELb0ELb0ELb1ELb1ELb0EEENS1_21CollectiveEpilogueFwdINS6_IJSA_NS7_ILi512EEESA_EEES9_SC_SE_Li256ELb1ELb1ELb1ELb0EEENS1_36VarlenDynamicPersistentTileSchedulerILi64ELi64ELi256ELi128ELb1ELb1ELb1ELb1ELb1ELb1EEEEEEEEEvNT_6ParamsE,@function
        .size           _ZN7cutlass13device_kernelIN5flash11enable_sm90INS1_16FlashAttnFwdSm90INS1_25CollectiveMainloopFwdSm90ILi2EN4cute5tupleIJNS5_1CILi1EEES8_S8_EEENS6_IJNS7_ILi64EEESA_SA_EEELi512ENS_6half_tEfNS_4arch4Sm90ELb1ELb0ELb0ELb1ELb1ELb1ELb0ELb0ELb0ELb1ELb1ELb0EEENS1_21CollectiveEpilogueFwdINS6_IJSA_NS7_ILi512EEESA_EEES9_SC_SE_Li256ELb1ELb1ELb1ELb0EEENS1_36VarlenDynamicPersistentTileSchedulerILi64ELi64ELi256ELi128ELb1ELb1ELb1ELb1ELb1ELb1EEEEEEEEEvNT_6ParamsE,(.L_x_15657 - _ZN7cutlass13device_kernelIN5flash11enable_sm90INS1_16FlashAttnFwdSm90INS1_25CollectiveMainloopFwdSm90ILi2EN4cute5tupleIJNS5_1CILi1EEES8_S8_EEENS6_IJNS7_ILi64EEESA_SA_EEELi512ENS_6half_tEfNS_4arch4Sm90ELb1ELb0ELb0ELb1ELb1ELb1ELb0ELb0ELb0ELb1ELb1ELb0EEENS1_21CollectiveEpilogueFwdINS6_IJSA_NS7_ILi512EEESA_EEES9_SC_SE_Li256ELb1ELb1ELb1ELb0EEENS1_36VarlenDynamicPersistentTileSchedulerILi64ELi64ELi256ELi128ELb1ELb1ELb1ELb1ELb1ELb1EEEEEEEEEvNT_6ParamsE)
        .other          _ZN7cutlass13device_kernelIN5flash11enable_sm90INS1_16FlashAttnFwdSm90INS1_25CollectiveMainloopFwdSm90ILi2EN4cute5tupleIJNS5_1CILi1EEES8_S8_EEENS6_IJNS7_ILi64EEESA_SA_EEELi512ENS_6half_tEfNS_4arch4Sm90ELb1ELb0ELb0ELb1ELb1ELb1ELb0ELb0ELb0ELb1ELb1ELb0EEENS1_21CollectiveEpilogueFwdINS6_IJSA_NS7_ILi512EEESA_EEES9_SC_SE_Li256ELb1ELb1ELb1ELb0EEENS1_36VarlenDynamicPersistentTileSchedulerILi64ELi64ELi256ELi128ELb1ELb1ELb1ELb1ELb1ELb1EEEEEEEEEvNT_6ParamsE,@"STO_CUDA_ENTRY STV_DEFAULT"
_ZN7cutlass13device_kernelIN5flash11enable_sm90INS1_16FlashAttnFwdSm90INS1_25CollectiveMainloopFwdSm90ILi2EN4cute5tupleIJNS5_1CILi1EEES8_S8_EEENS6_IJNS7_ILi64EEESA_SA_EEELi512ENS_6half_tEfNS_4arch4Sm90ELb1ELb0ELb0ELb1ELb1ELb1ELb0ELb0ELb0ELb1ELb1ELb0EEENS1_21CollectiveEpilogueFwdINS6_IJSA_NS7_ILi512EEESA_EEES9_SC_SE_Li256ELb1ELb1ELb1ELb0EEENS1_36VarlenDynamicPersistentTileSchedulerILi64ELi64ELi256ELi128ELb1ELb1ELb1ELb1ELb1ELb1EEEEEEEEEvNT_6ParamsE:
[----:B------:R-:W0:Y:S02]  /*0000*/  LDC R1, c[0x0][0x28] ;  /* 0x00000a00ff017b82 */ /* 0x000e240000000800 */
[----:B0-----:R-:W-:Y:S01]  /*0010*/  VIADD R1, R1, 0xffffff90 ;  /* 0xffffff9001017836 */ /* 0x001fe20000000000 */
[----:B------:R-:W0:Y:S01]  /*0020*/  S2R R0, SR_TID.X ;  /* 0x0000000000007919 */ /* 0x000e220000002100 */
[----:B------:R-:W-:Y:S01]  /*0030*/  ELECT P0, URZ, PT ;  /* 0x00000000003f782f */ /* 0x000fe20003800000 */
[----:B------:R-:W-:Y:S01]  /*0040*/  BSSY B0, `(.L_x_7869) ;  /* 0x000000d000007945 */ /* 0x000fe20003800000 */
[----:B0-----:R-:W-:-:S05]  /*0050*/  SHF.R.U32.HI R2, RZ, 0x5, R0 ;  /* 0x00000005ff027819 */ /* 0x001fca0000011600 */
        /* <DEDUP_REMOVED lines=11> */
.L_x_7870:
[----:B------:R-:W-:Y:S05]  /*0110*/  BSYNC B0 ;  /* 0x0000000000007941 */ /* 0x000fea0003800000 */
.L_x_7869:
[----:B------:R-:W0:Y:S01]  /*0120*/  SHFL.IDX PT, R3, R2, RZ, 0x1f ;  /* 0x00001fff02037589 */ /* 0x000e2200000e0000 */
[----:B------:R-:W-:Y:S01]  /*0130*/  VOTEU.ANY UP0, P0 ;  /* 0x00000000003f7886 */ /* 0x000fe20000000100 */
[----:B------:R-:W-:Y:S01]  /*0140*/  UMOV UR4, 0x80 ;  /* 0x0000008000047882 */ /* 0x000fe20000000000 */
[----:B------:R-:W-:Y:S01]  /*0150*/  UMOV UR7, 0x100 ;  /* 0x0000010000077882 */ /* 0x000fe20000000000 */
[----:B------:R-:W-:Y:S02]  /*0160*/  VOTEU.ANY UP1, P0 ;  /* 0x00000000003f7886 */ /* 0x000fe40000020100 */
[----:B------:R-:W1:Y:S01]  /*0170*/  @UP0 S2UR UR8, SR_CgaCtaId ;  /* 0x00000000000809c3 */ /* 0x000e620000008800 */
[----:B------:R-:W-:Y:S01]  /*0180*/  @UP0 UMOV UR6, 0x400 ;  /* 0x0000040000060882 */ /* 0x000fe20000000000 */
[----:B------:R-:W-:-:S04]  /*0190*/  @UP0 UIADD3 UR4, -UR4, 0x100000, URZ ;  /* 0x0010000004040890 */ /* 0x000fc8000fffe13f */
[----:B------:R-:W-:Y:S02]  /*01a0*/  @UP0 USHF.L.U32 UR5, UR4, 0xb, URZ ;  /* 0x0000000b04050899 */ /* 0x000fe4000800063f */
[----:B------:R-:W-:Y:S01]  /*01b0*/  @UP0 USHF.L.U32 UR4, UR4, 0x1, URZ ;  /* 0x0000000104040899 */ /* 0x000fe2000800063f */
[----:B0-----:R-:W-:Y:S02]  /*01c0*/  ISETP.NE.AND P1, PT, R3, RZ, PT ;  /* 0x000000ff0300720c */ /* 0x001fe40003f25270 */
[----:B------:R-:W-:Y:S01]  /*01d0*/  SHF.R.U32.HI R3, RZ, 0x7, R0 ;  /* 0x00000007ff037819 */ /* 0x000fe20000011600 */
[----:B-1----:R-:W-:-:S04]  /*01e0*/  @UP0 ULEA UR8, UR8, UR6, 0x18 ;  /* 0x0000000608080291 */ /* 0x002fc8000f8ec03f */
[----:B------:R-:W0:Y:S01]  /*01f0*/  SHFL.IDX PT, R5, R3, RZ, 0x1f ;  /* 0x00001fff03057589 */ /* 0x000e2200000e0000 */
[----:B------:R-:W-:-:S04]  /*0200*/  @UP0 UIADD3 UR6, -UR7, 0x100000, URZ ;  /* 0x0010000007060890 */ /* 0x000fc8000fffe13f */
[----:B------:R-:W-:Y:S02]  /*0210*/  @UP0 USHF.L.U32 UR7, UR6, 0xb, URZ ;  /* 0x0000000b06070899 */ /* 0x000fe4000800063f */
[----:B------:R-:W-:Y:S01]  /*0220*/  @UP0 USHF.L.U32 UR6, UR6, 0x1, URZ ;  /* 0x0000000106060899 */ /* 0x000fe2000800063f */
[----:B------:R-:W-:Y:S01]  /*0230*/  VOTEU.ANY UP0, P0 ;  /* 0x00000000003f7886 */ /* 0x000fe20000000100 */
[----:B------:R-:W1:Y:S04]  /*0240*/  FENCE.VIEW.ASYNC.S ;  /* 0x00000000000073c6 */ /* 0x000e680000000000 */
[----:B-1----:R1:W2:Y:S01]  /*0250*/  @UP0 SYNCS.EXCH.64 URZ, [UR8+0x28c00], UR4 ;  /* 0x028c0004083f05b2 */ /* 0x0022a20008000100 */
[----:B0-----:R1:W-:Y:S05]  /*0260*/  STL [R1+0x60], R5 ;  /* 0x0000600501007387 */ /* 0x0013ea0000100800 */
[----:B------:R1:W0:Y:S01]  /*0270*/  @UP1 SYNCS.EXCH.64 URZ, [UR8+0x28c20], UR6 ;  /* 0x028c2006083f15b2 */ /* 0x0002220008000100 */
[----:B------:R-:W-:Y:S05]  /*0280*/  @P1 BRA `(.L_x_7871) ;  /* 0x0000000000381947 */ /* 0x000fea0003800000 */
[----:B-1----:R-:W1:Y:S01]  /*0290*/  S2UR UR5, SR_CgaCtaId ;  /* 0x00000000000579c3 */ /* 0x002e620000008800 */
[----:B------:R-:W-:Y:S01]  /*02a0*/  UMOV UR4, 0x400 ;  /* 0x0000040000047882 */ /* 0x000fe20000000000 */
[----:B------:R-:W-:Y:S01]  /*02b0*/  UMOV UR7, 0x80 ;  /* 0x0000008000077882 */ /* 0x000fe20000000000 */
[----:B------:R-:W-:Y:S01]  /*02c0*/  ELECT P0, URZ, PT ;  /* 0x00000000003f782f */ /* 0x000fe20003800000 */
[----:B-1----:R-:W-:Y:S02]  /*02d0*/  ULEA UR6, UR5, UR4, 0x18 ;  /* 0x0000000405067291 */ /* 0x002fe4000f8ec03f */
[----:B------:R-:W-:-:S04]  /*02e0*/  UIADD3 UR4, -UR7, 0x100000, URZ ;  /* 0x0010000007047890 */ /* 0x000fc8000fffe13f */
[----:B------:R-:W-:Y:S02]  /*02f0*/  USHF.L.U32 UR5, UR4, 0xb, URZ ;  /* 0x0000000b04057899 */ /* 0x000fe4000800063f */
[----:B------:R-:W-:Y:S01]  /*0300*/  USHF.L.U32 UR4, UR4, 0x1, URZ ;  /* 0x0000000104047899 */ /* 0x000fe2000800063f */
[----:B------:R-:W1:Y:S11]  /*0310*/  FENCE.VIEW.ASYNC.S ;  /* 0x00000000000073c6 */ /* 0x000e760000000000 */
[----:B-1----:R3:W4:Y:S01]  /*0320*/  SYNCS.EXCH.64 URZ, [UR6+0x28c30], UR4 ;  /* 0x028c3004063f75b2 */ /* 0x0027220008000100 */
[----:B------:R3:W1:Y:S01]  /*0330*/  SYNCS.EXCH.64 URZ, [UR6+0x28c40], UR4 ;  /* 0x028c4004063f75b2 */ /* 0x0006620008000100 */
[----:B------:R3:W0:Y:S01]  /*0340*/  SYNCS.EXCH.64 URZ, [UR6+0x28c38], UR4 ;  /* 0x028c3804063f75b2 */ /* 0x0006220008000100 */
[----:B------:R3:W0:Y:S02]  /*0350*/  SYNCS.EXCH.64 URZ, [UR6+0x28c48], UR4 ;  /* 0x028c4804063f75b2 */ /* 0x0006240008000100 */
[----:B---3--:R-:W-:Y:S01]  /*0360*/  NOP ;  /* 0x0000000000007918 */ /* 0x008fe20000000000 */
.L_x_7871:
[----:B------:R-:W3:Y:S01]  /*0370*/  SHFL.IDX PT, R4, R2, RZ, 0x1f ;  /* 0x00001fff02047589 */ /* 0x000ee200000e0000 */
[----:B------:R-:W-:Y:S01]  /*0380*/  NOP ;  /* 0x0000000000007918 */ /* 0x000fe20000000000 */
[----:B---3--:R-:W-:-:S13]  /*0390*/  ISETP.NE.AND P0, PT, R4, RZ, PT ;  /* 0x000000ff0400720c */ /* 0x008fda0003f05270 */
[----:B------:R-:W-:Y:S05]  /*03a0*/  @P0 BRA `(.L_x_7872) ;  /* 0x0000000000480947 */ /* 0x000fea0003800000 */
[----:B-1----:R-:W1:Y:S01]  /*03b0*/  S2UR UR5, SR_CgaCtaId ;  /* 0x00000000000579c3 */ /* 0x002e620000008800 */
[----:B------:R-:W-:Y:S01]  /*03c0*/  UMOV UR4, 0x400 ;  /* 0x0000040000047882 */ /* 0x000fe20000000000 */
[----:B------:R-:W-:Y:S01]  /*03d0*/  UMOV UR6, 0x80 ;  /* 0x0000008000067882 */ /* 0x000fe20000000000 */
[----:B------:R-:W-:Y:S01]  /*03e0*/  UMOV UR7, 0x100 ;  /* 0x0000010000077882 */ /* 0x000fe20000000000 */
[----:B------:R-:W-:Y:S01]  /*03f0*/  ELECT P0, URZ, PT ;  /* 0x00000000003f782f */ /* 0x000fe20003800000 */
[----:B-1----:R-:W-:Y:S02]  /*0400*/  ULEA UR8, UR5, UR4, 0x18 ;  /* 0x0000000405087291 */ /* 0x002fe4000f8ec03f */
[----:B------:R-:W-:-:S04]  /*0410*/  UIADD3 UR4, -UR6, 0x100000, URZ ;  /* 0x0010000006047890 */ /* 0x000fc8000fffe13f */
[----:B------:R-:W-:Y:S02]  /*0420*/  USHF.L.U32 UR5, UR4, 0xb, URZ ;  /* 0x0000000b04057899 */ /* 0x000fe4000800063f */
[----:B------:R-:W-:Y:S02]  /*0430*/  USHF.L.U32 UR4, UR4, 0x1, URZ ;  /* 0x0000000104047899 */ /* 0x000fe4000800063f */
[----:B------:R-:W-:-:S04]  /*0440*/  UIADD3 UR6, -UR7, 0x100000, URZ ;  /* 0x0010000007067890 */ /* 0x000fc8000fffe13f */
[----:B------:R-:W-:Y:S02]  /*0450*/  USHF.L.U32 UR7, UR6, 0xb, URZ ;  /* 0x0000000b06077899 */ /* 0x000fe4000800063f */
[----:B------:R-:W-:Y:S01]  /*0460*/  USHF.L.U32 UR6, UR6, 0x1, URZ ;  /* 0x0000000106067899 */ /* 0x000fe2000800063f */
[----:B------:R-:W1:Y:S03]  /*0470*/  FENCE.VIEW.ASYNC.S ;  /* 0x00000000000073c6 */ /* 0x000e660000000000 */
[----:B-1----:R3:W1:Y:S08]  /*0480*/  SYNCS.EXCH.64 URZ, [UR8+0x28c50], UR4 ;  /* 0x028c5004083f75b2 */ /* 0x0026700008000100 */
[----:B------:R3:W0:Y:S01]  /*0490*/  SYNCS.EXCH.64 URZ, [UR8+0x28c60], UR6 ;  /* 0x028c6006083f75b2 */ /* 0x0006220008000100 */
[----:B------:R3:W0:Y:S01]  /*04a0*/  SYNCS.EXCH.64 URZ, [UR8+0x28c58], UR4 ;  /* 0x028c5804083f75b2 */ /* 0x0006220008000100 */
[----:B------:R3:W0:Y:S02]  /*04b0*/  SYNCS.EXCH.64 URZ, [UR8+0x28c68], UR6 ;  /* 0x028c6806083f75b2 */ /* 0x0006240008000100 */
[----:B---3--:R-:W-:Y:S01]  /*04c0*/  NOP ;  /* 0x0000000000007918 */ /* 0x008fe20000000000 */
.L_x_7872:
[----:B------:R-:W3:Y:S01]  /*04d0*/  SHFL.IDX PT, R4, R2, RZ, 0x1f ;  /* 0x00001fff02047589 */ /* 0x000ee200000e0000 */
[----:B------:R-:W-:Y:S01]  /*04e0*/  NOP ;  /* 0x0000000000007918 */ /* 0x000fe20000000000 */
[----:B---3--:R-:W-:-:S13]  /*04f0*/  ISETP.NE.AND P0, PT, R4, RZ, PT ;  /* 0x000000ff0400720c */ /* 0x008fda0003f05270 */
        /* <DEDUP_REMOVED lines=10> */
[----:B-1----:R3:W1:Y:S01]  /*05a0*/  SYNCS.EXCH.64 URZ, [UR6+0x28c70], UR4 ;  /* 0x028c7004063f75b2 */ /* 0x0026620008000100 */
[----:B------:R3:W0:Y:S01]  /*05b0*/  SYNCS.EXCH.64 URZ, [UR6+0x28c80], UR4 ;  /* 0x028c8004063f75b2 */ /* 0x0006220008000100 */
[----:B------:R3:W0:Y:S01]  /*05c0*/  SYNCS.EXCH.64 URZ, [UR6+0x28c78], UR4 ;  /* 0x028c7804063f75b2 */ /* 0x0006220008000100 */
[----:B------:R3:W0:Y:S02]  /*05d0*/  SYNCS.EXCH.64 URZ, [UR6+0x28c88], UR4 ;  /* 0x028c8804063f75b2 */ /* 0x0006240008000100 */
[----:B---3--:R-:W-:Y:S01]  /*05e0*/  NOP ;  /* 0x0000000000007918 */ /* 0x008fe20000000000 */
.L_x_7873:
        /* <DEDUP_REMOVED lines=22> */
.L_x_7874:
        /* <DEDUP_REMOVED lines=22> */
.L_x_7875:
[----:B------:R-:W-:Y:S01]  /*08b0*/  IMAD.MOV.U32 R4, RZ, RZ, 0x1 ;  /* 0x00000001ff047424 */ /* 0x000fe200078e00ff */
[----:B------:R-:W-:Y:S01]  /*08c0*/  ISETP.NE.AND P0, PT, R5, RZ, PT ;  /* 0x000000ff0500720c */ /* 0x000fe20003f05270 */
[----:B------:R-:W-:Y:S01]  /*08d0*/  NOP ;  /* 0x0000000000007918 */ /* 0x000fe20000000000 */
[----:B------:R-:W-:Y:S01]  /*08e0*/  ULDC.64 UR40, c[0x0][0x208] ;  /* 0x0000820000287ab9 */ /* 0x000fe20000000a00 */
[----:B------:R-:W-:Y:S01]  /*08f0*/  BSSY B9, `(.L_x_7876) ;  /* 0x0001d2e000097945 */ /* 0x000fe20003800000 */
[----:B------:R-:W-:-:S05]  /*0900*/  SEL R4, R4, 0x2, !P0 ;  /* 0x0000000204047807 */ /* 0x000fca0004000000 */
[----:B------:R3:W-:Y:S01]  /*0910*/  STL [R1], R4 ;  /* 0x0000000401007387 */ /* 0x0007e20000100800 */
[----:B012-4-:R-:W-:Y:S06]  /*0920*/  BAR.SYNC.DEFER_BLOCKING 0x0 ;  /* 0x0000000000007b1d */ /* 0x017fec0000010000 */
[----:B------:R-:W-:Y:S05]  /*0930*/  @!P0 BRA `(.L_x_7877) ;  /* 0x0000014c00e88947 */ /* 0x000fea0003800000 */
.L_x_7878:
        /* <DEDUP_REMOVED lines=18> */
[----:B------:R-:W2:Y:S01]  /*0a60*/  LDL.LU R17, [R1] ;  /* 0x0000000001117983 */ /* 0x000ea20000300800 */
[----:B------:R-:W-:Y:S02]  /*0a70*/  VIADD R0, R0, 0xffffff80 ;  /* 0xffffff8000007836 */ /* 0x000fe40000000000 */
[----:B------:R-:W-:Y:S02]  /*0a80*/  IMAD.MOV.U32 R203, RZ, RZ, 0x20 ;  /* 0x00000020ffcb7424 */ /* 0x000fe400078e00ff */
[----:B------:R-:W-:Y:S01]  /*0a90*/  IMAD.MOV.U32 R184, RZ, RZ, RZ ;  /* 0x000000ffffb87224 */ /* 0x000fe200078e00ff */
[----:B------:R-:W-:Y:S01]  /*0aa0*/  SHF.R.S32.HI R3, RZ, 0x1f, R0 ;  /* 0x0000001fff037819 */ /* 0x000fe20000011400 */
[----:B------:R-:W-:-:S03]  /*0ab0*/  IMAD.MOV.U32 R190, RZ, RZ, RZ ;  /* 0x000000ffffbe7224 */ /* 0x000fc600078e00ff */
[CC--:B------:R-:W-:Y:S02]  /*0ac0*/  LEA.HI R5, R3.reuse, R0.reuse, RZ, 0x4 ;  /* 0x0000000003057211 */ /* 0x0c0fe400078f20ff */
[CC--:B------:R-:W-:Y:S02]  /*0ad0*/  LEA.HI R6, R3.reuse, R0.reuse, RZ, 0x5 ;  /* 0x0000000003067211 */ /* 0x0c0fe400078f28ff */
[CC--:B---3--:R-:W-:Y:S02]  /*0ae0*/  LEA.HI R4, R3.reuse, R0.reuse, RZ, 0x7 ;  /* 0x0000000003047211 */ /* 0x0c8fe400078f38ff */
[CC--:B------:R-:W-:Y:S02]  /*0af0*/  LEA.HI R13, R3.reuse, R0.reuse, RZ, 0x2 ;  /* 0x00000000030d7211 */ /* 0x0c0fe400078f10ff */
[----:B------:R-:W-:Y:S02]  /*0b00*/  LEA.HI R3, R3, R0, RZ, 0x3 ;  /* 0x0000000003037211 */ /* 0x000fe400078f18ff */
[----:B------:R-:W-:-:S02]  /*0b10*/  LOP3.LUT R9, R4, 0xffffff80, RZ, 0xc0, !PT ;  /* 0xffffff8004097812 */ /* 0x000fc400078ec0ff */
[----:B------:R-:W-:Y:S02]  /*0b20*/  LOP3.LUT R15, R3, 0xfffffff8, RZ, 0xc0, !PT ;  /* 0xfffffff8030f7812 */ /* 0x000fe400078ec0ff */
[----:B------:R-:W-:Y:S01]  /*0b30*/  LOP3.LUT R3, R5, 0xfffffff0, RZ, 0xc0, !PT ;  /* 0xfffffff005037812 */ /* 0x000fe200078ec0ff */
[C---:B------:R-:W-:Y:S01]  /*0b40*/  IMAD.IADD R9, R0.reuse, 0x1, -R9 ;  /* 0x0000000100097824 */ /* 0x040fe200078e0a09 */
[----:B------:R-:W-:Y:S01]  /*0b50*/  SHF.R.S32.HI R8, RZ, 0x4, R5 ;  /* 0x00000004ff087819 */ /* 0x000fe20000011405 */
[C---:B------:R-:W-:Y:S01]  /*0b60*/  IMAD.IADD R15, R0.reuse, 0x1, -R15 ;  /* 0x00000001000f7824 */ /* 0x040fe200078e0a0f */
[----:B------:R-:W-:Y:S01]  /*0b70*/  LOP3.LUT R11, R13, 0xfffffffc, RZ, 0xc0, !PT ;  /* 0xfffffffc0d0b7812 */ /* 0x000fe200078ec0ff */
[C---:B------:R-:W-:Y:S01]  /*0b80*/  IMAD.IADD R3, R0.reuse, 0x1, -R3 ;  /* 0x0000000100037824 */ /* 0x040fe200078e0a03 */
[--C-:B------:R-:W-:Y:S01]  /*0b90*/  SHF.R.S32.HI R206, RZ, 0x5, R6.reuse ;  /* 0x00000005ffce7819 */ /* 0x100fe20000011406 */
[----:B------:R-:W-:Y:S01]  /*0ba0*/  IMAD.SHL.U32 R194, R15, 0x8, RZ ;  /* 0x000000080fc27824 */ /* 0x000fe200078e00ff */
[----:B------:R-:W-:Y:S01]  /*0bb0*/  SHF.R.S32.HI R7, RZ, 0x1f, R6 ;  /* 0x0000001fff077819 */ /* 0x000fe20000011406 */
[----:B------:R-:W-:Y:S01]  /*0bc0*/  IMAD.IADD R188, R0, 0x1, -R11 ;  /* 0x0000000100bc7824 */ /* 0x000fe200078e0a0b */
[----:B------:R-:W-:Y:S01]  /*0bd0*/  LEA.HI R5, R5, R8, RZ, 0x1 ;  /* 0x0000000805057211 */ /* 0x000fe200078f08ff */
[----:B------:R-:W-:Y:S01]  /*0be0*/  VIADD R35, R194, 0x40 ;  /* 0x00000040c2237836 */ /* 0x000fe20000000000 */
[----:B------:R-:W-:Y:S01]  /*0bf0*/  SHF.R.S32.HI R6, RZ, 0x1f, R3 ;  /* 0x0000001fff067819 */ /* 0x000fe20000011403 */
[----:B------:R-:W-:Y:S01]  /*0c00*/  IMAD.SHL.U32 R18, R188, 0x8, RZ ;  /* 0x00000008bc127824 */ /* 0x000fe200078e00ff */
[----:B------:R-:W-:Y:S01]  /*0c10*/  SHF.R.S32.HI R0, RZ, 0x1f, R9 ;  /* 0x0000001fff007819 */ /* 0x000fe20000011409 */
[----:B------:R-:W-:Y:S01]  /*0c20*/  VIADD R32, R194, 0x100 ;  /* 0x00000100c2207836 */ /* 0x000fe20000000000 */
[----:B------:R-:W-:Y:S01]  /*0c30*/  LOP3.LUT R5, R5, 0x1ffffffe, RZ, 0xc0, !PT ;  /* 0x1ffffffe05057812 */ /* 0x000fe200078ec0ff */
[C---:B------:R-:W-:Y:S01]  /*0c40*/  VIADD R26, R18.reuse, 0x40 ;  /* 0x00000040121a7836 */ /* 0x040fe20000000000 */
[----:B------:R-:W-:Y:S01]  /*0c50*/  LEA.HI R7, R7, R206, RZ, 0x2 ;  /* 0x000000ce07077211 */ /* 0x000fe200078f10ff */
[----:B------:R-:W-:Y:S01]  /*0c60*/  VIADD R229, R18, 0x60 ;  /* 0x0000006012e57836 */ /* 0x000fe20000000000 */
[----:B------:R-:W-:Y:S01]  /*0c70*/  LEA.HI R10, R6, R3, RZ, 0x3 ;  /* 0x00000003060a7211 */ /* 0x000fe200078f18ff */
[----:B------:R-:W-:Y:S01]  /*0c80*/  IMAD.IADD R5, R8, 0x1, -R5 ;  /* 0x0000000108057824 */ /* 0x000fe200078e0a05 */
[-C--:B------:R-:W-:Y:S01]  /*0c90*/  LEA.HI R6, R0, R9.reuse, RZ, 0x2 ;  /* 0x0000000900067211 */ /* 0x080fe200078f10ff */
[C---:B------:R-:W-:Y:S01]  /*0ca0*/  VIADD R228, R18.reuse, 0x80 ;  /* 0x0000008012e47836 */ /* 0x040fe20000000000 */
[----:B------:R-:W-:Y:S01]  /*0cb0*/  SHF.R.S32.HI R20, RZ, 0x7, R4 ;  /* 0x00000007ff147819 */ /* 0x000fe20000011404 */
[----:B------:R-:W-:Y:S01]  /*0cc0*/  IMAD.SHL.U32 R5, R5, 0x8, RZ ;  /* 0x0000000805057824 */ /* 0x000fe200078e00ff */
[----:B------:R-:W-:Y:S01]  /*0cd0*/  LOP3.LUT R7, R7, 0x3ffffc, RZ, 0xc0, !PT ;  /* 0x003ffffc07077812 */ /* 0x000fe200078ec0ff */
[----:B------:R-:W-:Y:S01]  /*0ce0*/  VIADD R227, R18, 0xa0 ;  /* 0x000000a012e37836 */ /* 0x000fe20000000000 */
[--C-:B------:R-:W-:Y:S01]  /*0cf0*/  SHF.R.S32.HI R8, RZ, 0x2, R6.reuse ;  /* 0x00000002ff087819 */ /* 0x100fe20000011406 */
[----:B------:R-:W-:Y:S01]  /*0d00*/  IMAD R14, R20, 0x100, R3 ;  /* 0x00000100140e7824 */ /* 0x000fe200078e0203 */
[----:B------:R-:W-:Y:S01]  /*0d10*/  SHF.R.S32.HI R11, RZ, 0x1f, R6 ;  /* 0x0000001fff0b7819 */ /* 0x000fe20000011406 */
[----:B------:R-:W-:Y:S01]  /*0d20*/  IMAD.IADD R7, R206, 0x1, -R7 ;  /* 0x00000001ce077824 */ /* 0x000fe200078e0a07 */
[----:B------:R-:W-:Y:S01]  /*0d30*/  SHF.R.S32.HI R191, RZ, 0x2, R13 ;  /* 0x00000002ffbf7819 */ /* 0x000fe2000001140d */
[----:B------:R-:W-:Y:S01]  /*0d40*/  STL [R1+0x58], R20 ;  /* 0x0000581401007387 */ /* 0x000fe20000100800 */
[----:B------:R-:W-:Y:S01]  /*0d50*/  LEA.HI R11, R11, R8, RZ, 0x3 ;  /* 0x000000080b0b7211 */ /* 0x000fe200078f18ff */
[----:B------:R-:W-:Y:S01]  /*0d60*/  IMAD R16, R7, 0x10, R14 ;  /* 0x0000001007107824 */ /* 0x000fe200078e020e */
[----:B------:R-:W-:Y:S01]  /*0d70*/  LEA.HI R0, R0, R9, RZ, 0x5 ;  /* 0x0000000900007211 */ /* 0x000fe200078f28ff */
[----:B------:R-:W-:Y:S01]  /*0d80*/  VIADD R7, R191, 0x20 ;  /* 0x00000020bf077836 */ /* 0x000fe20000000000 */
[----:B------:R-:W-:Y:S01]  /*0d90*/  LOP3.LUT R11, R11, 0xfffffff8, RZ, 0xc0, !PT ;  /* 0xfffffff80b0b7812 */ /* 0x000fe200078ec0ff */
[C---:B------:R-:W-:Y:S01]  /*0da0*/  VIADD R226, R18.reuse, 0xc0 ;  /* 0x000000c012e27836 */ /* 0x040fe20000000000 */
[----:B------:R-:W-:Y:S01]  /*0db0*/  SHF.R.S32.HI R0, RZ, 0x5, R0 ;  /* 0x00000005ff007819 */ /* 0x000fe20000011400 */
[----:B------:R-:W-:Y:S01]  /*0dc0*/  VIADD R225, R18, 0xe0 ;  /* 0x000000e012e17836 */ /* 0x000fe20000000000 */
[----:B------:R-:W-:Y:S01]  /*0dd0*/  SHF.R.S32.HI R14, RZ, 0x1f, R7 ;  /* 0x0000001fff0e7819 */ /* 0x000fe20000011407 */
[----:B------:R-:W-:Y:S01]  /*0de0*/  IMAD.IADD R11, R8, 0x1, -R11 ;  /* 0x00000001080b7824 */ /* 0x000fe200078e0a0b */
[C---:B------:R-:W-:Y:S01]  /*0df0*/  LOP3.LUT R12, R10.reuse, 0xfffffff8, RZ, 0xc0, !PT ;  /* 0xfffffff80a0c7812 */ /* 0x040fe200078ec0ff */
[----:B------:R-:W-:Y:S01]  /*0e00*/  IMAD.SHL.U32 R10, R10, 0x40, RZ ;  /* 0x000000400a0a7824 */ /* 0x000fe200078e00ff */
[----:B------:R-:W-:Y:S01]  /*0e10*/  LEA.HI R14, R14, R7, RZ, 0x3 ;  /* 0x000000070e0e7211 */ /* 0x000fe200078f18ff */
[----:B------:R-:W-:Y:S01]  /*0e20*/  IMAD R192, R0, 0x10, R11 ;  /* 0x0000001000c07824 */ /* 0x000fe200078e020b */
[----:B------:R-:W-:Y:S01]  /*0e30*/  SHF.R.S32.HI R0, RZ, 0x1f, R13 ;  /* 0x0000001fff007819 */ /* 0x000fe2000001140d */
[----:B------:R-:W-:Y:S01]  /*0e40*/  IMAD.SHL.U32 R7, R7, 0x40, RZ ;  /* 0x0000004007077824 */ /* 0x000fe200078e00ff */
[----:B------:R-:W-:Y:S01]  /*0e50*/  LEA.HI R4, R4, R20, RZ, 0x1 ;  /* 0x0000001404047211 */ /* 0x000fe200078f08ff */
[----:B------:R-:W-:Y:S01]  /*0e60*/  IMAD.IADD R12, R3, 0x1, -R12 ;  /* 0x00000001030c7824 */ /* 0x000fe200078e0a0c */
[----:B------:R-:W-:Y:S01]  /*0e70*/  LEA.HI R0, R0, R191, RZ, 0x3 ;  /* 0x000000bf00007211 */ /* 0x000fe200078f18ff */
[----:B------:R-:W-:Y:S01]  /*0e80*/  IMAD.SHL.U32 R14, R14, 0x40, RZ ;  /* 0x000000400e0e7824 */ /* 0x000fe200078e00ff */
[----:B------:R-:W-:Y:S01]  /*0e90*/  LOP3.LUT R7, R7, 0x1c0, RZ, 0xc0, !PT ;  /* 0x000001c007077812 */ /* 0x000fe200078ec0ff */
[----:B------:R-:W-:Y:S01]  /*0ea0*/  IMAD.SHL.U32 R3, R12, 0x40, RZ ;  /* 0x000000400c037824 */ /* 0x000fe200078e00ff */
[----:B------:R-:W-:Y:S01]  /*0eb0*/  LOP3.LUT R6, R6, 0x7ffffffc, RZ, 0xc0, !PT ;  /* 0x7ffffffc06067812 */ /* 0x000fe200078ec0ff */
[----:B------:R-:W-:Y:S01]  /*0ec0*/  VIADD R224, R18, 0x100 ;  /* 0x0000010012e07836 */ /* 0x000fe20000000000 */
[----:B------:R-:W-:Y:S01]  /*0ed0*/  LOP3.LUT R4, R4, 0xfffffe, RZ, 0xc0, !PT ;  /* 0x00fffffe04047812 */ /* 0x000fe200078ec0ff */
[----:B------:R-:W-:Y:S01]  /*0ee0*/  VIADD R221, R18, 0x120 ;  /* 0x0000012012dd7836 */ /* 0x000fe20000000000 */
[----:B------:R-:W-:Y:S01]  /*0ef0*/  LOP3.LUT R0, R0, 0xfffffff8, RZ, 0xc0, !PT ;  /* 0xfffffff800007812 */ /* 0x000fe200078ec0ff */
[----:B------:R-:W-:Y:S01]  /*0f00*/  IMAD.IADD R207, R9, 0x1, -R6 ;  /* 0x0000000109cf7824 */ /* 0x000fe200078e0a06 */
[----:B------:R-:W-:Y:S01]  /*0f10*/  SHF.R.U32.HI R8, RZ, 0x3, R7 ;  /* 0x00000003ff087819 */ /* 0x000fe20000011607 */
[----:B------:R-:W-:Y:S01]  /*0f20*/  IMAD.IADD R4, R20, 0x1, -R4 ;  /* 0x0000000114047824 */ /* 0x000fe200078e0a04 */
[----:B------:R-:W-:Y:S01]  /*0f30*/  LOP3.LUT R7, R7, 0x38, R18, 0xf8, !PT ;  /* 0x0000003807077812 */ /* 0x000fe200078ef812 */
[----:B------:R-:W-:Y:S01]  /*0f40*/  IMAD.IADD R193, R191, 0x1, -R0 ;  /* 0x00000001bfc17824 */ /* 0x000fe200078e0a00 */
[----:B------:R-:W-:Y:S01]  /*0f50*/  LOP3.LUT R14, R14, 0xfffffe00, RZ, 0xc0, !PT ;  /* 0xfffffe000e0e7812 */ /* 0x000fe200078ec0ff */
[----:B------:R-:W-:Y:S01]  /*0f60*/  IMAD.SHL.U32 R24, R4, 0x100, RZ ;  /* 0x0000010004187824 */ /* 0x000fe200078e00ff */
[----:B------:R-:W-:Y:S01]  /*0f70*/  LOP3.LUT R6, R3, 0x1c0, RZ, 0xc0, !PT ;  /* 0x000001c003067812 */ /* 0x000fe200078ec0ff */
[----:B------:R-:W-:Y:S01]  /*0f80*/  IMAD.U32 R3, R16, 0x40, R5 ;  /* 0x0000004010037824 */ /* 0x000fe200078e0005 */
[----:B------:R-:W-:Y:S01]  /*0f90*/  LOP3.LUT R25, R14, R7, R8, 0xf6, !PT ;  /* 0x000000070e197212 */ /* 0x000fe200078ef608 */
[C---:B------:R-:W-:Y:S01]  /*0fa0*/  VIADD R216, R18.reuse, 0x160 ;  /* 0x0000016012d87836 */ /* 0x040fe20000000000 */
[----:B------:R-:W-:Y:S01]  /*0fb0*/  SHF.R.S32.HI R0, RZ, 0x1f, R26 ;  /* 0x0000001fff007819 */ /* 0x000fe2000001141a */
[----:B------:R-:W-:Y:S01]  /*0fc0*/  VIADD R215, R18, 0x180 ;  /* 0x0000018012d77836 */ /* 0x000fe20000000000 */
[----:B------:R-:W-:Y:S01]  /*0fd0*/  LEA.HI R8, R188, R188, RZ, 0x1 ;  /* 0x000000bcbc087211 */ /* 0x000fe200078f08ff */
[----:B------:R0:W-:Y:S01]  /*0fe0*/  STL [R1+0x68], R3 ;  /* 0x0000680301007387 */ /* 0x0001e20000100800 */
[----:B------:R-:W-:Y:S01]  /*0ff0*/  SHF.R.S32.HI R4, RZ, 0x1f, R229 ;  /* 0x0000001fff047819 */ /* 0x000fe200000114e5 */
[----:B------:R-:W-:Y:S01]  /*1000*/  VIADD R214, R18, 0x1a0 ;  /* 0x000001a012d67836 */ /* 0x000fe20000000000 */
[----:B------:R-:W-:Y:S01]  /*1010*/  SHF.L.U64.HI R0, R26, 0x1, R0 ;  /* 0x000000011a007819 */ /* 0x000fe20000010200 */
[----:B------:R-:W-:Y:S01]  /*1020*/  STL [R1+0x50], RZ ;  /* 0x000050ff01007387 */ /* 0x000fe20000100800 */
[----:B------:R-:W-:Y:S01]  /*1030*/  LOP3.LUT R9, R8, 0x1ffffffe, RZ, 0xc0, !PT ;  /* 0x1ffffffe08097812 */ /* 0x000fe200078ec0ff */
[----:B------:R-:W-:Y:S01]  /*1040*/  VIADD R212, R18, 0x1c0 ;  /* 0x000001c012d47836 */ /* 0x000fe20000000000 */
[----:B------:R-:W-:Y:S01]  /*1050*/  SHF.R.S32.HI R11, RZ, 0x1f, R228 ;  /* 0x0000001fff0b7819 */ /* 0x000fe200000114e4 */
[----:B------:R1:W-:Y:S01]  /*1060*/  STL [R1], R26 ;  /* 0x0000001a01007387 */ /* 0x0003e20000100800 */
[----:B------:R-:W-:Y:S01]  /*1070*/  SHF.R.S32.HI R8, RZ, 0x1f, R227 ;  /* 0x0000001fff087819 */ /* 0x000fe200000114e3 */
[----:B------:R-:W-:Y:S01]  /*1080*/  IMAD.SHL.U32 R207, R207, 0x2, RZ ;  /* 0x00000002cfcf7824 */ /* 0x000fe200078e00ff */
[----:B0-----:R-:W-:Y:S01]  /*1090*/  LOP3.LUT R3, R10, 0x7ffffe00, RZ, 0xc0, !PT ;  /* 0x7ffffe000a037812 */ /* 0x001fe200078ec0ff */
[----:B------:R-:W-:Y:S01]  /*10a0*/  STL [R1+0x64], R24 ;  /* 0x0000641801007387 */ /* 0x000fe20000100800 */
[----:B------:R-:W-:Y:S01]  /*10b0*/  SHF.R.S32.HI R13, RZ, 0x1f, R226 ;  /* 0x0000001fff0d7819 */ /* 0x000fe200000114e2 */
[----:B------:R-:W-:Y:S01]  /*10c0*/  VIADD R211, R18, 0x1e0 ;  /* 0x000001e012d37836 */ /* 0x000fe20000000000 */
[----:B------:R-:W-:Y:S01]  /*10d0*/  LOP3.LUT R5, R6, 0x8, R5, 0xf8, !PT ;  /* 0x0000000806057812 */ /* 0x000fe200078ef805 */
[----:B------:R0:W-:Y:S01]  /*10e0*/  STL [R1+0x4], R0 ;  /* 0x0000040001007387 */ /* 0x0001e20000100800 */
[----:B------:R-:W-:Y:S01]  /*10f0*/  SHF.R.S32.HI R10, RZ, 0x1f, R225 ;  /* 0x0000001fff0a7819 */ /* 0x000fe200000114e1 */
[----:B------:R-:W-:Y:S01]  /*1100*/  IMAD.IADD R197, R207, 0x1, R24 ;  /* 0x00000001cfc57824 */ /* 0x000fe200078e0218 */
[----:B-1----:R-:W-:Y:S01]  /*1110*/  SHF.L.U64.HI R26, R229, 0x1, R4 ;  /* 0x00000001e51a7819 */ /* 0x002fe20000010204 */
[----:B------:R-:W-:Y:S01]  /*1120*/  IMAD.IADD R9, R188, 0x1, -R9 ;  /* 0x00000001bc097824 */ /* 0x000fe200078e0a09 */
[----:B------:R-:W-:Y:S01]  /*1130*/  SHF.L.U64.HI R4, R228, 0x1, R11 ;  /* 0x00000001e4047819 */ /* 0x000fe2000001020b */
[C---:B------:R-:W-:Y:S01]  /*1140*/  VIADD R41, R197.reuse, 0x10 ;  /* 0x00000010c5297836 */ /* 0x040fe20000000000 */
[----:B------:R-:W-:Y:S01]  /*1150*/  SHF.R.U32.HI R6, RZ, 0x3, R6 ;  /* 0x00000003ff067819 */ /* 0x000fe20000011606 */
[----:B------:R-:W-:Y:S01]  /*1160*/  STL [R1+0x8], R26 ;  /* 0x0000081a01007387 */ /* 0x000fe20000100800 */
[----:B------:R-:W-:Y:S01]  /*1170*/  SHF.R.S32.HI R15, RZ, 0x1f, R224 ;  /* 0x0000001fff0f7819 */ /* 0x000fe200000114e0 */
[----:B------:R-:W-:Y:S01]  /*1180*/  VIADD R38, R197, 0x28 ;  /* 0x00000028c5267836 */ /* 0x000fe20000000000 */
[----:B0-----:R-:W-:Y:S01]  /*1190*/  SHF.L.U64.HI R0, R227, 0x1, R8 ;  /* 0x00000001e3007819 */ /* 0x001fe20000010208 */
[----:B------:R0:W-:Y:S01]  /*11a0*/  STL [R1+0xc], R4 ;  /* 0x00000c0401007387 */ /* 0x0001e20000100800 */
[----:B------:R-:W-:Y:S01]  /*11b0*/  IADD3 R217, R18, 0x140, RZ ;  /* 0x0000014012d97810 */ /* 0x000fe20007ffe0ff */
[----:B------:R-:W-:Y:S01]  /*11c0*/  VIADD R34, R194, 0x80 ;  /* 0x00000080c2227836 */ /* 0x000fe20000000000 */
[----:B------:R-:W-:Y:S01]  /*11d0*/  SHF.L.U64.HI R8, R226, 0x1, R13 ;  /* 0x00000001e2087819 */ /* 0x000fe2000001020d */
[----:B------:R1:W-:Y:S01]  /*11e0*/  STL [R1+0x10], R0 ;  /* 0x0000100001007387 */ /* 0x0003e20000100800 */
[----:B------:R-:W-:Y:S01]  /*11f0*/  R2P PR, R12, 0x6 ;  /* 0x000000060c007804 */ /* 0x000fe20000000000 */
[C---:B------:R-:W-:Y:S01]  /*1200*/  VIADD R33, R194.reuse, 0xc0 ;  /* 0x000000c0c2217836 */ /* 0x040fe20000000000 */
[----:B------:R-:W-:Y:S01]  /*1210*/  LOP3.LUT R6, R5, R6, RZ, 0x3c, !PT ;  /* 0x0000000605067212 */ /* 0x000fe200078e3cff */
[----:B------:R-:W-:Y:S01]  /*1220*/  IMAD.MOV.U32 R5, RZ, RZ, R21 ;  /* 0x000000ffff057224 */ /* 0x000fe200078e0015 */
[----:B------:R-:W-:Y:S01]  /*1230*/  SHF.R.S32.HI R12, RZ, 0x1f, R221 ;  /* 0x0000001fff0c7819 */ /* 0x000fe200000114dd */
[----:B------:R3:W-:Y:S01]  /*1240*/  STL [R1+0x14], R8 ;  /* 0x0000140801007387 */ /* 0x0007e20000100800 */
[----:B0-----:R-:W-:Y:S01]  /*1250*/  SHF.L.U64.HI R4, R225, 0x1, R10 ;  /* 0x00000001e1047819 */ /* 0x001fe2000001020a */
[C---:B------:R-:W-:Y:S01]  /*1260*/  VIADD R31, R194.reuse, 0x140 ;  /* 0x00000140c21f7836 */ /* 0x040fe20000000000 */
        /* <DEDUP_REMOVED lines=8> */
[----:B---3--:R-:W-:Y:S01]  /*12f0*/  SHF.L.U64.HI R8, R221, 0x1, R12 ;  /* 0x00000001dd087819 */ /* 0x008fe2000001020c */
[----:B------:R-:W-:Y:S01]  /*1300*/  IMAD R210, R9, 0x8, R192 ;  /* 0x0000000809d27824 */ /* 0x000fe200078e02c0 */
[----:B------:R-:W-:Y:S01]  /*1310*/  SHF.R.S32.HI R27, RZ, 0x1f, R214 ;  /* 0x0000001fff1b7819 */ /* 0x000fe200000114d6 */
[----:B------:R-:W-:Y:S01]  /*1320*/  VIADD R26, R197, 0x88 ;  /* 0x00000088c51a7836 */ /* 0x000fe20000000000 */
[----:B------:R-:W-:Y:S01]  /*1330*/  LEA R3, R206, R3, 0xa ;  /* 0x00000003ce037211 */ /* 0x000fe200078e50ff */
[----:B------:R3:W-:Y:S01]  /*1340*/  STL [R1+0x20], R8 ;  /* 0x0000200801007387 */ /* 0x0007e20000100800 */
[----:B0-----:R-:W-:Y:S01]  /*1350*/  SHF.L.U64.HI R4, R217, 0x1, R14 ;  /* 0x00000001d9047819 */ /* 0x001fe2000001020e */
[----:B------:R-:W-:Y:S01]  /*1360*/  VIADD R15, R197, 0xb8 ;  /* 0x000000b8c50f7836 */ /* 0x000fe20000000000 */
[----:B------:R-:W-:Y:S01]  /*1370*/  SHF.R.S32.HI R29, RZ, 0x1f, R212 ;  /* 0x0000001fff1d7819 */ /* 0x000fe200000114d4 */
[----:B------:R-:W-:Y:S01]  /*1380*/  IMAD.IADD R3, R3, 0x1, R6 ;  /* 0x0000000103037824 */ /* 0x000fe200078e0206 */
[----:B-1----:R-:W-:Y:S01]  /*1390*/  SHF.L.U64.HI R0, R216, 0x1, R21 ;  /* 0x00000001d8007819 */ /* 0x002fe20000010215 */
[----:B------:R0:W-:Y:S01]  /*13a0*/  STL [R1+0x24], R4 ;  /* 0x0000240401007387 */ /* 0x0001e20000100800 */
[----:B------:R-:W-:Y:S01]  /*13b0*/  SHF.R.S32.HI R20, RZ, 0x1f, R211 ;  /* 0x0000001fff147819 */ /* 0x000fe200000114d3 */
[----:B------:R-:W-:Y:S01]  /*13c0*/  IMAD R201, R3, 0x2, R2 ;  /* 0x0000000203c97824 */ /* 0x000fe200078e0202 */
[----:B------:R-:W-:Y:S01]  /*13d0*/  SHF.R.S32.HI R35, RZ, 0x1f, R35 ;  /* 0x0000001fff237819 */ /* 0x000fe20000011423 */
[----:B------:R1:W-:Y:S01]  /*13e0*/  STL [R1+0x28], R0 ;  /* 0x0000280001007387 */ /* 0x0003e20000100800 */
[----:B---3--:R-:W-:Y:S01]  /*13f0*/  SHF.L.U64.HI R8, R215, 0x1, R16 ;  /* 0x00000001d7087819 */ /* 0x008fe20000010210 */
[C---:B------:R-:W-:Y:S01]  /*1400*/  VIADD R35, R197.reuse, 0x40 ;  /* 0x00000040c5237836 */ /* 0x040fe20000000000 */
[----:B------:R-:W-:Y:S01]  /*1410*/  SHF.R.S32.HI R32, RZ, 0x1f, R32 ;  /* 0x0000001fff207819 */ /* 0x000fe20000011420 */
[C---:B------:R-:W-:Y:S01]  /*1420*/  VIADD R32, R197.reuse, 0x58 ;  /* 0x00000058c5207836 */ /* 0x040fe20000000000 */
[----:B------:R-:W-:Y:S01]  /*1430*/  SHF.R.S32.HI R9, RZ, 0x1f, R41 ;  /* 0x0000001fff097819 */ /* 0x000fe20000011429 */
[----:B------:R-:W-:Y:S01]  /*1440*/  STL [R1+0x2c], R8 ;  /* 0x00002c0801007387 */ /* 0x000fe20000100800 */
[----:B0-----:R-:W-:Y:S01]  /*1450*/  SHF.L.U64.HI R4, R212, 0x1, R29 ;  /* 0x00000001d4047819 */ /* 0x001fe2000001021d */
[C---:B------:R-:W-:Y:S01]  /*1460*/  VIADD R29, R197.reuse, 0x70 ;  /* 0x00000070c51d7836 */ /* 0x040fe20000000000 */
[----:B------:R-:W-:Y:S01]  /*1470*/  SHF.R.S32.HI R9, RZ, 0x1f, R38 ;  /* 0x0000001fff097819 */ /* 0x000fe20000011426 */
[----:B------:R-:W-:Y:S01]  /*1480*/  VIADD R21, R197, 0xa0 ;  /* 0x000000a0c5157836 */ /* 0x000fe20000000000 */
[----:B-1----:R-:W-:Y:S01]  /*1490*/  SHF.L.U64.HI R0, R214, 0x1, R27 ;  /* 0x00000001d6007819 */ /* 0x002fe2000001021b */
[----:B------:R-:W-:Y:S01]  /*14a0*/  VIADD R204, R201, 0x26800 ;  /* 0x00026800c9cc7836 */ /* 0x000fe20000000000 */
[----:B------:R-:W-:Y:S01]  /*14b0*/  SHF.R.S32.HI R9, RZ, 0x1f, R35 ;  /* 0x0000001fff097819 */ /* 0x000fe20000011423 */
[C---:B------:R-:W-:Y:S01]  /*14c0*/  VIADD R12, R197.reuse, 0xd0 ;  /* 0x000000d0c50c7836 */ /* 0x040fe20000000000 */
[----:B------:R-:W-:Y:S01]  /*14d0*/  SHF.R.S32.HI R34, RZ, 0x1f, R34 ;  /* 0x0000001fff227819 */ /* 0x000fe20000011422 */
[----:B------:R0:W-:Y:S01]  /*14e0*/  STL [R1+0x30], R0 ;  /* 0x0000300001007387 */ /* 0x0001e20000100800 */
[----:B------:R-:W-:Y:S01]  /*14f0*/  IMAD.MOV.U32 R7, RZ, RZ, R23 ;  /* 0x000000ffff077224 */ /* 0x000fe200078e0017 */
[----:B------:R-:W-:Y:S01]  /*1500*/  SHF.R.S32.HI R33, RZ, 0x1f, R33 ;  /* 0x0000001fff217819 */ /* 0x000fe20000011421 */
[C---:B------:R-:W-:Y:S01]  /*1510*/  VIADD R13, R197.reuse, 0xc8 ;  /* 0x000000c8c50d7836 */ /* 0x040fe20000000000 */
[----:B------:R1:W-:Y:S01]  /*1520*/  STL [R1+0x34], R4 ;  /* 0x0000340401007387 */ /* 0x0003e20000100800 */
[----:B------:R-:W-:Y:S01]  /*1530*/  SHF.R.S32.HI R31, RZ, 0x1f, R31 ;  /* 0x0000001fff1f7819 */ /* 0x000fe2000001141f */
[C---:B------:R-:W-:Y:S01]  /*1540*/  VIADD R10, R197.reuse, 0xe0 ;  /* 0x000000e0c50a7836 */ /* 0x040fe20000000000 */
[----:B------:R-:W-:Y:S01]  /*1550*/  SHF.R.S32.HI R30, RZ, 0x1f, R30 ;  /* 0x0000001fff1e7819 */ /* 0x000fe2000001141e */
[----:B------:R-:W-:Y:S01]  /*1560*/  VIADD R23, R18, 0x20 ;  /* 0x0000002012177836 */ /* 0x000fe20000000000 */
[----:B------:R-:W-:Y:S01]  /*1570*/  SHF.R.S32.HI R28, RZ, 0x1f, R28 ;  /* 0x0000001fff1c7819 */ /* 0x000fe2000001141c */
[----:B------:R-:W-:Y:S01]  /*1580*/  VIADD R42, R197, 0x8 ;  /* 0x00000008c52a7836 */ /* 0x000fe20000000000 */
[----:B0-----:R-:W-:Y:S01]  /*1590*/  SHF.L.U64.HI R0, R211, 0x1, R20 ;  /* 0x00000001d3007819 */ /* 0x001fe20000010214 */
[----:B------:R-:W-:Y:S01]  /*15a0*/  VIADD R40, R197, 0x18 ;  /* 0x00000018c5287836 */ /* 0x000fe20000000000 */
[----:B------:R-:W-:Y:S01]  /*15b0*/  SEL R203, R203, 0xffffffe0, !P1 ;  /* 0xffffffe0cbcb7807 */ /* 0x000fe20004800000 */
[----:B-1----:R-:W-:Y:S01]  /*15c0*/  IMAD R4, R25, 0x2, R2 ;  /* 0x0000000219047824 */ /* 0x002fe200078e0202 */
[----:B------:R-:W-:Y:S01]  /*15d0*/  SHF.R.S32.HI R9, RZ, 0x1f, R32 ;  /* 0x0000001fff097819 */ /* 0x000fe20000011420 */
[----:B------:R0:W-:Y:S01]  /*15e0*/  STL [R1+0x38], R0 ;  /* 0x0000380001007387 */ /* 0x0001e20000100800 */
[C---:B------:R-:W-:Y:S01]  /*15f0*/  VIADD R39, R197.reuse, 0x20 ;  /* 0x00000020c5277836 */ /* 0x040fe20000000000 */
[----:B------:R-:W-:Y:S01]  /*1600*/  SHF.R.S32.HI R9, RZ, 0x1f, R29 ;  /* 0x0000001fff097819 */ /* 0x000fe2000001141d */
[C---:B------:R-:W-:Y:S01]  /*1610*/  VIADD R36, R197.reuse, 0x38 ;  /* 0x00000038c5247836 */ /* 0x040fe20000000000 */
[----:B------:R1:W-:Y:S01]  /*1620*/  STL [R1+0x5c], R4 ;  /* 0x00005c0401007387 */ /* 0x0003e20000100800 */
[C---:B------:R-:W-:Y:S01]  /*1630*/  VIADD R34, R197.reuse, 0x48 ;  /* 0x00000048c5227836 */ /* 0x040fe20000000000 */
[C---:B------:R-:W-:Y:S01]  /*1640*/  IADD3 R37, R197.reuse, 0x30, RZ ;  /* 0x00000030c5257810 */ /* 0x040fe20007ffe0ff */
[C---:B------:R-:W-:Y:S01]  /*1650*/  VIADD R33, R197.reuse, 0x50 ;  /* 0x00000050c5217836 */ /* 0x040fe20000000000 */
[----:B------:R-:W-:Y:S01]  /*1660*/  SHF.R.S32.HI R9, RZ, 0x1f, R26 ;  /* 0x0000001fff097819 */ /* 0x000fe2000001141a */
[C---:B------:R-:W-:Y:S01]  /*1670*/  VIADD R31, R197.reuse, 0x60 ;  /* 0x00000060c51f7836 */ /* 0x040fe20000000000 */
[----:B0-----:R-:W-:Y:S01]  /*1680*/  SHF.R.S32.HI R0, RZ, 0x1f, R197 ;  /* 0x0000001fff007819 */ /* 0x001fe200000114c5 */
[C---:B------:R-:W-:Y:S01]  /*1690*/  VIADD R30, R197.reuse, 0x68 ;  /* 0x00000068c51e7836 */ /* 0x040fe20000000000 */
[----:B------:R-:W-:Y:S01]  /*16a0*/  SHF.R.S32.HI R9, RZ, 0x1f, R21 ;  /* 0x0000001fff097819 */ /* 0x000fe20000011415 */
[C---:B------:R-:W-:Y:S01]  /*16b0*/  VIADD R28, R197.reuse, 0x78 ;  /* 0x00000078c51c7836 */ /* 0x040fe20000000000 */
[C---:B-1----:R-:W-:Y:S01]  /*16c0*/  IADD3 R4, R197.reuse, 0xf0, RZ ;  /* 0x000000f0c5047810 */ /* 0x042fe20007ffe0ff */
        /* <DEDUP_REMOVED lines=20> */
[----:B------:R-:W-:Y:S01]  /*1810*/  IMAD.SHL.U32 R188, R188, 0x4, RZ ;  /* 0x00000004bcbc7824 */ /* 0x000fe200078e00ff */
[----:B------:R-:W-:Y:S01]  /*1820*/  SHF.R.S32.HI R36, RZ, 0x1f, R36 ;  /* 0x0000001fff247819 */ /* 0x000fe20000011424 */
[C---:B------:R-:W-:Y:S01]  /*1830*/  @P2 VIADD R202, R204.reuse, 0xffffffc0 ;  /* 0xffffffc0ccca2836 */ /* 0x040fe20000000000 */
[----:B------:R-:W-:Y:S01]  /*1840*/  SHF.R.S32.HI R34, RZ, 0x1f, R34 ;  /* 0x0000001fff227819 */ /* 0x000fe20000011422 */
[----:B------:R-:W-:Y:S01]  /*1850*/  IMAD.MOV.U32 R6, RZ, RZ, R22 ;  /* 0x000000ffff067224 */ /* 0x000fe200078e0016 */
[----:B------:R-:W-:Y:S01]  /*1860*/  SHF.R.S32.HI R33, RZ, 0x1f, R33 ;  /* 0x0000001fff217819 */ /* 0x000fe20000011421 */
[----:B------:R-:W-:Y:S01]  /*1870*/  IMAD.IADD R204, R204, 0x1, R203 ;  /* 0x00000001cccc7824 */ /* 0x000fe200078e02cb */
[----:B------:R-:W-:Y:S01]  /*1880*/  SHF.R.S32.HI R31, RZ, 0x1f, R31 ;  /* 0x0000001fff1f7819 */ /* 0x000fe2000001141f */
[----:B------:R-:W-:Y:S01]  /*1890*/  IMAD.MOV.U32 R22, RZ, RZ, RZ ;  /* 0x000000ffff167224 */ /* 0x000fe200078e00ff */
        /* <DEDUP_REMOVED lines=14> */
[----:B--2---:R-:W-:Y:S01]  /*1980*/  LOP3.LUT R186, R17, 0x1, RZ, 0xfc, !PT ;  /* 0x0000000111ba7812 */ /* 0x004fe200078efcff */
[----:B------:R-:W-:-:S07]  /*1990*/  IMAD.MOV.U32 R17, RZ, RZ, RZ ;  /* 0x000000ffff117224 */ /* 0x000fce00078e00ff */
.L_x_8034:
        /* <DEDUP_REMOVED lines=13> */
[----:B------:R-:W-:Y:S01]  /*1a70*/  ISETP.NE.AND.EX P1, PT, RZ, UR9, PT, P1 ;  /* 0x00000009ff007c0c */ /* 0x000fe2000bf25310 */
[C---:B--2---:R-:W-:Y:S01]  /*1a80*/  IMAD.SHL.U32 R28, R26.reuse, 0x4, RZ ;  /* 0x000000041a1c7824 */ /* 0x044fe200078e00ff */
[----:B------:R-:W-:Y:S01]  /*1a90*/  SHF.R.S32.HI R0, RZ, 0x1f, R26 ;  /* 0x0000001fff007819 */ /* 0x000fe2000001141a */
[----:B------:R-:W-:Y:S04]  /*1aa0*/  STL [R1+0x40], R26 ;  /* 0x0000401a01007387 */ /* 0x000fe80000100800 */
[C---:B------:R-:W-:Y:S02]  /*1ab0*/  @P2 LEA R10, P3, R26.reuse, UR4, 0x2 ;  /* 0x000000041a0a2c11 */ /* 0x040fe4000f8610ff */
[--C-:B------:R-:W-:Y:S01]  /*1ac0*/  SHF.L.U64.HI R27, R26, 0x2, R0.reuse ;  /* 0x000000021a1b7819 */ /* 0x100fe20000010200 */
[----:B------:R0:W-:Y:S01]  /*1ad0*/  STL [R1+0x54], R0 ;  /* 0x0000540001007387 */ /* 0x0001e20000100800 */
[----:B------:R-:W-:Y:S01]  /*1ae0*/  IADD3 R8, P4, R28, UR6, RZ ;  /* 0x000000061c087c10 */ /* 0x000fe2000ff9e0ff */
[----:B------:R-:W-:Y:S01]  /*1af0*/  ULDC UR4, c[0x0][0x288] ;  /* 0x0000a20000047ab9 */ /* 0x000fe20000000800 */
[----:B------:R-:W-:Y:S01]  /*1b00*/  @P2 LEA.HI.X R11, R26, UR5, R0, 0x2, P3 ;  /* 0x000000051a0b2c11 */ /* 0x000fe200098f1400 */
[----:B------:R1:W-:Y:S01]  /*1b10*/  STL [R1+0x44], R28 ;  /* 0x0000441c01007387 */ /* 0x0003e20000100800 */
[----:B------:R-:W-:Y:S01]  /*1b20*/  IADD3.X R9, R27, UR7, RZ, P4, !PT ;  /* 0x000000071b097c10 */ /* 0x000fe2000a7fe4ff */
[----:B------:R-:W-:Y:S01]  /*1b30*/  IMAD.U32 R198, RZ, RZ, UR4 ;  /* 0x00000004ffc67e24 */ /* 0x000fe2000f8e00ff */
[----:B------:R-:W-:Y:S01]  /*1b40*/  ULDC.64 UR4, c[0x0][0x418] ;  /* 0x0001060000047ab9 */ /* 0x000fe20000000a00 */
[----:B------:R1:W-:Y:S04]  /*1b50*/  STL [R1+0x48], R27 ;  /* 0x0000481b01007387 */ /* 0x0003e80000100800 */
[----:B------:R-:W5:Y:S01]  /*1b60*/  @P0 LDG.E R24, desc[UR40][R8.64] ;  /* 0x0000002808180981 */ /* 0x000f62000c1e1900 */
[----:B------:R-:W-:-:S03]  /*1b70*/  UISETP.NE.U32.AND UP0, UPT, UR4, URZ, UPT ;  /* 0x0000003f0400728c */ /* 0x000fc6000bf05070 */
[----:B------:R2:W5:Y:S01]  /*1b80*/  @P2 LDG.E R4, desc[UR40][R10.64] ;  /* 0x000000280a042981 */ /* 0x000562000c1e1900 */
[----:B------:R-:W-:Y:S01]  /*1b90*/  UISETP.NE.AND.EX UP0, UPT, UR5, URZ, UPT, UP0 ;  /* 0x0000003f0500728c */ /* 0x000fe2000bf05300 */
[----:B------:R-:W-:Y:S01]  /*1ba0*/  ULDC UR4, c[0x0][0x424] ;  /* 0x0001090000047ab9 */ /* 0x000fe20000000800 */
[----:B------:R-:W-:Y:S02]  /*1bb0*/  LOP3.LUT R3, R6, 0xff000000, RZ, 0xc0, !PT ;  /* 0xff00000006037812 */ /* 0x000fe400078ec0ff */
[----:B--2---:R-:W-:Y:S01]  /*1bc0*/  @P1 IADD3 R10, P2, R28, UR8, RZ ;  /* 0x000000081c0a1c10 */ /* 0x004fe2000ff5e0ff */
[----:B------:R-:W-:Y:S01]  /*1bd0*/  USEL UR4, UR4, 0x1, UP0 ;  /* 0x0000000104047887 */ /* 0x000fe20008000000 */
[----:B------:R-:W-:Y:S02]  /*1be0*/  ULDC UR5, c[0x0][0x2f0] ;  /* 0x0000bc0000057ab9 */ /* 0x000fe40000000800 */
[----:B------:R-:W-:Y:S01]  /*1bf0*/  @P1 IADD3.X R11, R27, UR9, RZ, P2, !PT ;  /* 0x000000091b0b1c10 */ /* 0x000fe200097fe4ff */
[----:B------:R-:W-:-:S02]  /*1c00*/  ULDC.64 UR8, c[0x0][0xa20] ;  /* 0x0002880000087ab9 */ /* 0x000fc40000000a00 */
[----:B------:R-:W-:Y:S01]  /*1c10*/  ISETP.NE.U32.AND P2, PT, RZ, UR8, PT ;  /* 0x00000008ff007c0c */ /* 0x000fe2000bf45070 */
[----:B------:R-:W-:Y:S01]  /*1c20*/  UIMAD UR4, UR4, UR5, URZ ;  /* 0x00000005040472a4 */ /* 0x000fe2000f8e023f */
[C---:B0-----:R-:W-:Y:S01]  /*1c30*/  LOP3.LUT R0, R6.reuse, 0xff0000, RZ, 0xc0, !PT ;  /* 0x00ff000006007812 */ /* 0x041fe200078ec0ff */
[----:B------:R0:W5:Y:S01]  /*1c40*/  @P1 LDG.E R198, desc[UR40][R10.64] ;  /* 0x000000280ac61981 */ /* 0x000162000c1e1900 */
[----:B------:R-:W-:Y:S01]  /*1c50*/  SHF.R.U32.HI R3, RZ, 0x8, R3 ;  /* 0x00000008ff037819 */ /* 0x000fe20000011603 */
[----:B------:R-:W-:Y:S01]  /*1c60*/  ULDC UR5, c[0x0][0x348] ;  /* 0x0000d20000057ab9 */ /* 0x000fe20000000800 */
[----:B------:R-:W-:Y:S02]  /*1c70*/  ISETP.NE.AND.EX P2, PT, RZ, UR9, PT, P2 ;  /* 0x00000009ff007c0c */ /* 0x000fe4000bf45320 */
[----:B------:R-:W-:Y:S02]  /*1c80*/  LOP3.LUT R185, R6, 0xffff, RZ, 0xc0, !PT ;  /* 0x0000ffff06b97812 */ /* 0x000fe400078ec0ff */
[----:B0-----:R-:W-:Y:S01]  /*1c90*/  LEA.HI R10, R0, R3, RZ, 0x10 ;  /* 0x00000003000a7211 */ /* 0x001fe200078f80ff */
[----:B-1----:R-:W-:Y:S08]  /*1ca0*/  @P1 BRA `(.L_x_7880) ;  /* 0x0000000000241947 */ /* 0x002ff00003800000 */
        /* <DEDUP_REMOVED lines=9> */
.L_x_7880:
[----:B------:R-:W-:Y:S02]  /*1d40*/  IMAD.U32 R34, RZ, RZ, UR5 ;  /* 0x00000005ff227e24 */ /* 0x000fe4000f8e00ff */
[----:B------:R-:W-:Y:S01]  /*1d50*/  IMAD.U32 R25, RZ, RZ, UR4 ;  /* 0x00000004ff197e24 */ /* 0x000fe2000f8e00ff */
[----:B------:R-:W-:Y:S06]  /*1d60*/  @!P2 BRA `(.L_x_7881) ;  /* 0x000000000010a947 */ /* 0x000fec0003800000 */
[----:B------:R-:W-:-:S04]  /*1d70*/  IADD3 R6, P0, R28, UR8, RZ ;  /* 0x000000081c067c10 */ /* 0x000fc8000ff1e0ff */
[----:B------:R-:W-:-:S05]  /*1d80*/  IADD3.X R7, R27, UR9, RZ, P0, !PT ;  /* 0x000000091b077c10 */ /* 0x000fca00087fe4ff */
[----:B------:R0:W5:Y:S01]  /*1d90*/  LDG.E R25, desc[UR40][R6.64] ;  /* 0x0000002806197981 */ /* 0x000162000c1e1900 */
[----:B------:R-:W-:Y:S05]  /*1da0*/  BRA `(.L_x_7882) ;  /* 0x0000000000107947 */ /* 0x000fea0003800000 */
.L_x_7881:
[----:B------:R-:W-:Y:S05]  /*1db0*/  @!P0 BRA `(.L_x_7882) ;  /* 0x00000000000c8947 */ /* 0x000fea0003800000 */
[----:B------:R-:W2:Y:S04]  /*1dc0*/  LDG.E R0, desc[UR40][R8.64] ;  /* 0x0000002808007981 */ /* 0x000ea8000c1e1900 */
[----:B------:R-:W2:Y:S02]  /*1dd0*/  LDG.E R25, desc[UR40][R8.64+0x4] ;  /* 0x0000042808197981 */ /* 0x000ea4000c1e1900 */
[----:B--2---:R-:W-:-:S07]  /*1de0*/  IMAD.IADD R25, R25, 0x1, -R0 ;  /* 0x0000000119197824 */ /* 0x004fce00078e0a00 */
.L_x_7882:
[----:B------:R-:W-:Y:S01]  /*1df0*/  ULDC.64 UR4, c[0x0][0xa10] ;  /* 0x0002840000047ab9 */ /* 0x000fe20000000a00 */
[----:B------:R-:W1:Y:S01]  /*1e00*/  LDC R8, c[0x0][0x448] ;  /* 0x00011200ff087b82 */ /* 0x000e620000000800 */
[----:B------:R-:W-:-:S04]  /*1e10*/  ISETP.NE.U32.AND P0, PT, RZ, UR4, PT ;  /* 0x00000004ff007c0c */ /* 0x000fc8000bf05070 */
[----:B------:R-:W-:Y:S01]  /*1e20*/  ISETP.NE.AND.EX P0, PT, RZ, UR5, PT, P0 ;  /* 0x00000005ff007c0c */ /* 0x000fe2000bf05300 */
[----:B------:R-:W-:-:S12]  /*1e30*/  ULDC.64 UR4, c[0x0][0xa30] ;  /* 0x00028c0000047ab9 */ /* 0x000fd80000000a00 */
[----:B0-----:R-:W0:Y:S02]  /*1e40*/  @P0 LDC.64 R6, c[0x0][0xa10] ;  /* 0x00028400ff060b82 */ /* 0x001e240000000a00 */
[----:B0-----:R-:W-:-:S05]  /*1e50*/  @P0 IMAD.WIDE R6, R26, 0x4, R6 ;  /* 0x000000041a060825 */ /* 0x001fca00078e0206 */
[----:B------:R-:W2:Y:S04]  /*1e60*/  @P0 LDG.E R0, desc[UR40][R6.64] ;  /* 0x0000002806000981 */ /* 0x000ea8000c1e1900 */
[----:B------:R0:W2:Y:S01]  /*1e70*/  @P0 LDG.E R3, desc[UR40][R6.64+0x4] ;  /* 0x0000042806030981 */ /* 0x0000a2000c1e1900 */
[----:B------:R-:W-:Y:S01]  /*1e80*/  ISETP.NE.U32.AND P1, PT, RZ, UR4, PT ;  /* 0x00000004ff007c0c */ /* 0x000fe2000bf25070 */
[----:B-----5:R-:W-:-:S03]  /*1e90*/  IMAD.MOV.U32 R152, RZ, RZ, R25 ;  /* 0x000000ffff987224 */ /* 0x020fc600078e0019 */
[----:B------:R-:W-:-:S13]  /*1ea0*/  ISETP.NE.AND.EX P1, PT, RZ, UR5, PT, P1 ;  /* 0x00000005ff007c0c */ /* 0x000fda000bf25310 */
[----:B0-----:R-:W-:-:S04]  /*1eb0*/  @P1 IADD3 R6, P2, R28, UR4, RZ ;  /* 0x000000041c061c10 */ /* 0x001fc8000ff5e0ff */
[----:B------:R-:W-:-:S05]  /*1ec0*/  @P1 IADD3.X R7, R27, UR5, RZ, P2, !PT ;  /* 0x000000051b071c10 */ /* 0x000fca00097fe4ff */
[----:B------:R0:W5:Y:S01]  /*1ed0*/  @P1 LDG.E R152, desc[UR40][R6.64] ;  /* 0x0000002806981981 */ /* 0x000162000c1e1900 */
[----:B-1----:R-:W-:Y:S01]  /*1ee0*/  ISETP.NE.AND P1, PT, R8, 0x1, PT ;  /* 0x000000010800780c */ /* 0x002fe20003f25270 */
[----:B------:R-:W-:Y:S01]  /*1ef0*/  IMAD.SHL.U32 R199, R5, 0x40, RZ ;  /* 0x0000004005c77824 */ /* 0x000fe200078e00ff */
[----:B------:R-:W-:Y:S01]  /*1f00*/  LOP3.LUT R13, R10, 0xff, RZ, 0xc0, !PT ;  /* 0x000000ff0a0d7812 */ /* 0x000fe200078ec0ff */
[----:B------:R-:W-:Y:S01]  /*1f10*/  IMAD.IADD R11, R25, 0x1, -R4 ;  /* 0x00000001190b7824 */ /* 0x000fe200078e0a04 */
[----:B------:R-:W-:Y:S01]  /*1f20*/  SHF.R.U32.HI R12, RZ, 0x10, R10 ;  /* 0x00000010ff0c7819 */ /* 0x000fe2000001160a */
[----:B------:R-:W-:Y:S01]  /*1f30*/  VIADD R5, R199, 0x3f ;  /* 0x0000003fc7057836 */ /* 0x000fe20000000000 */
[----:B------:R-:W-:Y:S01]  /*1f40*/  BSSY B0, `(.L_x_7883) ;  /* 0x0000033000007945 */ /* 0x000fe20003800000 */
[----:B------:R0:W-:Y:S04]  /*1f50*/  STL [R1+0x4c], R13 ;  /* 0x00004c0d01007387 */ /* 0x0001e80000100800 */
[----:B------:R0:W-:Y:S02]  /*1f60*/  STL [R1+0x3c], R12 ;  /* 0x00003c0c01007387 */ /* 0x0001e40000100800 */
[----:B------:R-:W1:Y:S08]  /*1f70*/  @P1 LDC R8, c[0x0][0x44c] ;  /* 0x00011300ff081b82 */ /* 0x000e700000000800 */
[----:B------:R-:W3:Y:S01]  /*1f80*/  @P1 LDC R9, c[0x0][0x450] ;  /* 0x00011400ff091b82 */ /* 0x000ee20000000800 */
[----:B--2---:R-:W-:-:S02]  /*1f90*/  @P0 IMAD.IADD R34, R3, 0x1, -R0 ;  /* 0x0000000103220824 */ /* 0x004fc400078e0a00 */
[----:B-1----:R-:W-:-:S04]  /*1fa0*/  @P1 IMAD.HI.U32 R0, R5, R8, RZ ;  /* 0x0000000805001227 */ /* 0x002fc800078e00ff */
[----:B------:R-:W-:Y:S01]  /*1fb0*/  IMAD.IADD R200, R11, 0x1, R34 ;  /* 0x000000010bc87824 */ /* 0x000fe200078e0222 */
[----:B---3--:R-:W-:-:S03]  /*1fc0*/  @P1 SHF.R.U32.HI R5, RZ, R9, R0 ;  /* 0x00000009ff051219 */ /* 0x008fc60000011600 */
[C---:B------:R-:W-:Y:S01]  /*1fd0*/  VIADD R0, R200.reuse, 0x3f ;  /* 0x0000003fc8007836 */ /* 0x040fe20000000000 */
[----:B------:R-:W-:-:S04]  /*1fe0*/  IADD3 R38, R200, 0x40, -R198 ;  /* 0x00000040c8267810 */ /* 0x000fc80007ffe8c6 */
[----:B------:R-:W-:Y:S02]  /*1ff0*/  IADD3 R5, R38, R5, RZ ;  /* 0x0000000526057210 */ /* 0x000fe40007ffe0ff */
[----:B------:R-:W-:Y:S02]  /*2000*/  SHF.R.S32.HI R3, RZ, 0x1f, R0 ;  /* 0x0000001fff037819 */ /* 0x000fe40000011400 */
[----:B------:R-:W-:Y:S02]  /*2010*/  SHF.R.S32.HI R4, RZ, 0x1f, R5 ;  /* 0x0000001fff047819 */ /* 0x000fe40000011405 */
[----:B------:R-:W-:Y:S01]  /*2020*/  LEA.HI R3, R3, R0, RZ, 0x6 ;  /* 0x0000000003037211 */ /* 0x000fe200078f30ff */
[----:B------:R-:W-:Y:S01]  /*2030*/  IMAD.MOV.U32 R0, RZ, RZ, RZ ;  /* 0x000000ffff007224 */ /* 0x000fe200078e00ff */
[----:B------:R-:W-:Y:S02]  /*2040*/  LEA.HI R4, R4, R5, RZ, 0x6 ;  /* 0x0000000504047211 */ /* 0x000fe400078f30ff */
[----:B------:R-:W-:-:S02]  /*2050*/  SHF.R.S32.HI R37, RZ, 0x6, R3 ;  /* 0x00000006ff257819 */ /* 0x000fc40000011403 */
[----:B------:R-:W-:-:S04]  /*2060*/  SHF.R.S32.HI R4, RZ, 0x6, R4 ;  /* 0x00000006ff047819 */ /* 0x000fc80000011404 */
[----:B------:R-:W-:-:S04]  /*2070*/  VIMNMX R9, R37, R4, PT ;  /* 0x0000000425097248 */ /* 0x000fc80003fe0100 */
[----:B------:R-:W-:-:S13]  /*2080*/  ISETP.GE.AND P0, PT, R9, 0x1, PT ;  /* 0x000000010900780c */ /* 0x000fda0003f06270 */
        /* <DEDUP_REMOVED lines=30> */
.L_x_7884:
[----:B------:R-:W-:Y:S05]  /*2270*/  BSYNC B0 ;  /* 0x0000000000007941 */ /* 0x000fea0003800000 */
.L_x_7883:
        /* <DEDUP_REMOVED lines=24> */
[----:B------:R-:W-:Y:S01]  /*2400*/  MOV R13, RZ ;  /* 0x000000ff000d7202 */ /* 0x000fe20000000f00 */
        /* <DEDUP_REMOVED lines=8> */
[----:B------:R-:W-:-:S07]  /*2490*/  IMAD.MOV.U32 R12, RZ, RZ, 0x1 ;  /* 0x00000001ff0c7424 */ /* 0x000fce00078e00ff */
[----:B------:R-:W-:-:S07]  /*24a0*/  LEPC R20, `(.L_x_7887) ;  /* 0x000000001014794e */ /* 0x000fce0000000000 */
[----:B0----5:R-:W-:Y:S05]  /*24b0*/  CALL.ABS.NOINC R14 ;  /* 0x000000000e007343 */ /* 0x021fea0003c00000 */
.L_x_7887:
[----:B------:R-:W-:Y:S05]  /*24c0*/  BSYNC B6 ;  /* 0x0000000000067941 */ /* 0x000fea0003800000 */
.L_x_7886:
        /* <DEDUP_REMOVED lines=20> */
.L_x_7889:
[----:B------:R-:W-:Y:S05]  /*2610*/  BSYNC B6 ;  /* 0x0000000000067941 */ /* 0x000fea0003800000 */
.L_x_7888:
        /* <DEDUP_REMOVED lines=26> */
[----:B------:R-:W-:Y:S01]  /*27c0*/  SHF.L.U64.HI R40, R6, 0x6, R7 ;  /* 0x0000000606287819 */ /* 0x000fe20000010207 */
[----:B------:R-:W-:Y:S01]  /*27d0*/  IMAD.IADD R21, R21, 0x1, R11 ;  /* 0x0000000115157824 */ /* 0x000fe200078e020b */
[----:B------:R-:W-:Y:S01]  /*27e0*/  LEA.HI R3, R3, R10, RZ, 0x2 ;  /* 0x0000000a03037211 */ /* 0x000fe200078f10ff */
[----:B------:R-:W-:Y:S01]  /*27f0*/  IMAD.IADD R29, R11, 0x1, R29 ;  /* 0x000000010b1d7824 */ /* 0x000fe200078e021d */
[----:B-----5:R-:W-:Y:S01]  /*2800*/  SHF.R.S32.HI R11, RZ, 0x1f, R152 ;  /* 0x0000001fff0b7819 */ /* 0x020fe20000011498 */
[CC--:B------:R-:W-:Y:S01]  /*2810*/  IMAD.WIDE.U32 R20, R152.reuse, R6.reuse, R20 ;  /* 0x0000000698147225 */ /* 0x0c0fe200078e0014 */
[----:B------:R-:W-:Y:S02]  /*2820*/  LOP3.LUT R13, R3, 0xfffffffc, RZ, 0xc0, !PT ;  /* 0xfffffffc030d7812 */ /* 0x000fe400078ec0ff */
[----:B------:R-:W-:Y:S01]  /*2830*/  ISETP.GE.AND P1, PT, R23, UR4, PT ;  /* 0x0000000417007c0c */ /* 0x000fe2000bf26270 */
[----:B------:R-:W-:Y:S01]  /*2840*/  IMAD.WIDE.U32 R28, R152, R6, R28 ;  /* 0x00000006981c7225 */ /* 0x000fe200078e001c */
[----:B------:R-:W-:-:S02]  /*2850*/  P2R R60, PR, RZ, 0x4 ;  /* 0x00000004ff3c7803 */ /* 0x000fc40000000000 */
[----:B---3--:R-:W-:Y:S01]  /*2860*/  LEA.HI R46, R46, 0x8, RZ, 0x19 ;  /* 0x000000082e2e7811 */ /* 0x008fe200078fc8ff */
[----:B------:R-:W-:Y:S02]  /*2870*/  IMAD.IADD R12, R10, 0x1, -R13 ;  /* 0x000000010a0c7824 */ /* 0x000fe400078e0a0d */
[----:B------:R-:W-:Y:S02]  /*2880*/  IMAD R10, R11, R6, RZ ;  /* 0x000000060b0a7224 */ /* 0x000fe400078e02ff */
[----:B------:R-:W-:Y:S02]  /*2890*/  IMAD.IADD R3, R24, 0x1, R25 ;  /* 0x0000000118037824 */ /* 0x000fe400078e0219 */
[----:B------:R-:W-:Y:S01]  /*28a0*/  IMAD R51, R152, R7, R10 ;  /* 0x0000000798337224 */ /* 0x000fe200078e020a */
[----:B0-----:R-:W-:Y:S01]  /*28b0*/  SHF.L.U64.HI R43, R4, 0x6, R5 ;  /* 0x00000006042b7819 */ /* 0x001fe20000010205 */
[-C--:B------:R-:W-:Y:S01]  /*28c0*/  IMAD R8, R9, R4.reuse, RZ ;  /* 0x0000000409087224 */ /* 0x080fe200078e02ff */
[----:B------:R-:W-:Y:S01]  /*28d0*/  SEL R9, R47, RZ, P0 ;  /* 0x000000ff2f097207 */ /* 0x000fe20000000000 */
[----:B------:R-:W-:-:S02]  /*28e0*/  IMAD R11, R11, R4, RZ ;  /* 0x000000040b0b7224 */ /* 0x000fc400078e02ff */
[CC--:B------:R-:W-:Y:S02]  /*28f0*/  IMAD R13, R191.reuse, R5.reuse, R8 ;  /* 0x00000005bf0d7224 */ /* 0x0c0fe400078e0208 */
[----:B------:R-:W-:Y:S02]  /*2900*/  IMAD.IADD R9, R18, 0x1, R9 ;  /* 0x0000000112097824 */ /* 0x000fe400078e0209 */
[----:B------:R-:W-:Y:S01]  /*2910*/  IMAD R11, R152, R5, R11 ;  /* 0x00000005980b7224 */ /* 0x000fe200078e020b */
[----:B------:R-:W-:Y:S01]  /*2920*/  LOP3.LUT R5, R42, 0x18, R18, 0xf8, !PT ;  /* 0x000000182a057812 */ /* 0x000fe200078ef812 */
[----:B------:R-:W-:Y:S01]  /*2930*/  IMAD.WIDE.U32 R30, R191, R4, R188 ;  /* 0x00000004bf1e7225 */ /* 0x000fe200078e00bc */
[----:B------:R-:W-:Y:S02]  /*2940*/  SHF.R.S32.HI R8, RZ, 0x1f, R9 ;  /* 0x0000001fff087819 */ /* 0x000fe40000011409 */
[----:B------:R-:W-:Y:S01]  /*2950*/  LOP3.LUT R5, R5, R44, RZ, 0x3c, !PT ;  /* 0x0000002c05057212 */ /* 0x000fe200078e3cff */
[----:B------:R-:W-:Y:S01]  /*2960*/  IMAD.WIDE.U32 R32, R191, R4, R18 ;  /* 0x00000004bf207225 */ /* 0x000fe200078e0012 */
[----:B------:R-:W-:-:S02]  /*2970*/  LEA.HI R39, R8, R9, RZ, 0x3 ;  /* 0x0000000908277211 */ /* 0x000fc400078f18ff */
[----:B------:R-:W-:Y:S01]  /*2980*/  LEA R48, R206, R5, 0x9 ;  /* 0x00000005ce307211 */ /* 0x000fe200078e48ff */
[----:B------:R-:W-:Y:S01]  /*2990*/  IMAD.IADD R31, R31, 0x1, R13 ;  /* 0x000000011f1f7824 */ /* 0x000fe200078e020d */
[----:B------:R-:W-:Y:S01]  /*29a0*/  LOP3.LUT R5, R42, 0x38, R39, 0xf8, !PT ;  /* 0x000000382a057812 */ /* 0x000fe200078ef827 */
[----:B------:R-:W-:Y:S01]  /*29b0*/  IMAD.IADD R33, R13, 0x1, R33 ;  /* 0x000000010d217824 */ /* 0x000fe200078e0221 */
[----:B------:R-:W-:Y:S01]  /*29c0*/  LOP3.LUT R53, R39, 0xfffffff8, RZ, 0xc0, !PT ;  /* 0xfffffff827357812 */ /* 0x000fe200078ec0ff */
[C---:B------:R-:W-:Y:S01]  /*29d0*/  IMAD.WIDE.U32 R30, R152.reuse, R4, R30 ;  /* 0x00000004981e7225 */ /* 0x040fe200078e001e */
[----:B------:R-:W-:Y:S02]  /*29e0*/  LOP3.LUT R5, R5, R44, RZ, 0x3c, !PT ;  /* 0x0000002c05057212 */ /* 0x000fe400078e3cff */
[----:B------:R-:W-:Y:S01]  /*29f0*/  SHF.R.S32.HI R58, RZ, 0x1f, R53 ;  /* 0x0000001fff3a7819 */ /* 0x000fe20000011435 */
        /* <DEDUP_REMOVED lines=11> */
.L_x_7922:
[----:B------:R-:W0:Y:S01]  /*2ab0*/  LDC R63, c[0x0][0x430] ;  /* 0x00010c00ff3f7b82 */ /* 0x000e220000000800 */
        /* <DEDUP_REMOVED lines=12> */
[----:B----4-:R-:W4:Y:S01]  /*2b80*/  @P3 LDC R10, c[0x0][0x438] ;  /* 0x00010e00ff0a3b82 */ /* 0x010f220000000800 */
        /* <DEDUP_REMOVED lines=55> */
[----:B------:R-:W-:Y:S01]  /*2f00*/  IMAD.MOV.U32 R6, RZ, RZ, R30 ;  /* 0x000000ffff067224 */ /* 0x000fe200078e001e */
[----:B------:R-:W-:Y:S01]  /*2f10*/  ULDC.64 UR4, c[0x0][0x3e8] ;  /* 0x0000fa0000047ab9 */ /* 0x000fe20000000a00 */
[----:B------:R-:W-:Y:S01]  /*2f20*/  IMAD.MOV.U32 R7, RZ, RZ, R52 ;  /* 0x000000ffff077224 */ /* 0x000fe200078e0034 */
[----:B------:R-:W-:Y:S01]  /*2f30*/  ULDC.64 UR6, c[0x0][0x400] ;  /* 0x0001000000067ab9 */ /* 0x000fe20000000a00 */
[----:B------:R-:W-:Y:S01]  /*2f40*/  IMAD R5, R43, R35, RZ ;  /* 0x000000232b057224 */ /* 0x000fe200078e02ff */
[----:B------:R-:W-:Y:S01]  /*2f50*/  CS2R R24, SRZ ;  /* 0x0000000000187805 */ /* 0x000fe2000001ff00 */
[----:B------:R-:W-:Y:S01]  /*2f60*/  IMAD.WIDE.U32 R8, R35, R45, R6 ;  /* 0x0000002d23087225 */ /* 0x000fe200078e0006 */
[----:B------:R-:W-:-:S03]  /*2f70*/  IADD3 R7, P3, R20, R4, RZ ;  /* 0x0000000414077210 */ /* 0x000fc60007f7e0ff */
[----:B------:R-:W-:Y:S01]  /*2f80*/  IMAD R5, R10, R45, R5 ;  /* 0x0000002d0a057224 */ /* 0x000fe200078e0205 */
[----:B------:R-:W-:Y:S01]  /*2f90*/  LEA R4, P5, R8, UR6, 0x1 ;  /* 0x0000000608047c11 */ /* 0x000fe2000f8a08ff */
[----:B------:R-:W-:Y:S01]  /*2fa0*/  IMAD.X R10, R11, 0x1, R50, P3 ;  /* 0x000000010b0a7824 */ /* 0x000fe200018e0632 */
[----:B------:R-:W-:Y:S01]  /*2fb0*/  LEA R6, P3, R7, UR4, 0x1 ;  /* 0x0000000407067c11 */ /* 0x000fe2000f8608ff */
[----:B------:R-:W-:-:S03]  /*2fc0*/  IMAD.IADD R5, R9, 0x1, R5 ;  /* 0x0000000109057824 */ /* 0x000fc600078e0205 */
[----:B------:R-:W-:Y:S02]  /*2fd0*/  LEA.HI.X R7, R7, UR5, R10, 0x1, P3 ;  /* 0x0000000507077c11 */ /* 0x000fe400098f0c0a */
[----:B------:R-:W-:Y:S02]  /*2fe0*/  LEA.HI.X R5, R8, UR7, R5, 0x1, P5 ;  /* 0x0000000708057c11 */ /* 0x000fe4000a8f0c05 */
[----:B------:R-:W-:Y:S02]  /*2ff0*/  CS2R R8, SRZ ;  /* 0x0000000000087805 */ /* 0x000fe4000001ff00 */
[-C--:B------:R-:W-:Y:S02]  /*3000*/  ISETP.GE.AND P5, PT, R188, R69.reuse, PT ;  /* 0x00000045bc00720c */ /* 0x080fe40003fa6270 */
[----:B------:R-:W-:-:S11]  /*3010*/  ISETP.GE.AND P3, PT, R196, R69, PT ;  /* 0x00000045c400720c */ /* 0x000fd60003f66270 */
[----:B------:R0:W5:Y:S04]  /*3020*/  @!P5 LDG.E.64 R26, desc[UR40][R6.64] ;  /* 0x00000028061ad981 */ /* 0x000168000c1e1b00 */
[----:B------:R0:W5:Y:S04]  /*3030*/  @!P3 LDG.E.64 R8, desc[UR40][R6.64+0x20] ;  /* 0x000020280608b981 */ /* 0x000168000c1e1b00 */
[----:B------:R0:W5:Y:S04]  /*3040*/  @!P5 LDG.E.64 R54, desc[UR40][R4.64] ;  /* 0x000000280436d981 */ /* 0x000168000c1e1b00 */
[----:B------:R0:W5:Y:S02]  /*3050*/  @!P3 LDG.E.64 R24, desc[UR40][R4.64+0x20] ;  /* 0x000020280418b981 */ /* 0x000164000c1e1b00 */
.L_x_7894:
[----:B------:R-:W-:Y:S05]  /*3060*/  BSYNC B1 ;  /* 0x0000000000017941 */ /* 0x000fea0003800000 */
.L_x_7893:
[----:B------:R-:W-:Y:S01]  /*3070*/  ISETP.NE.AND P3, PT, R186, 0x3, PT ;  /* 0x00000003ba00780c */ /* 0x000fe20003f65270 */
[----:B0----5:R-:W-:Y:S01]  /*3080*/  IMAD.MOV.U32 R5, RZ, RZ, R9 ;  /* 0x000000ffff057224 */ /* 0x021fe200078e0009 */
[----:B------:R-:W-:Y:S01]  /*3090*/  MOV R4, R8 ;  /* 0x0000000800047202 */ /* 0x000fe20000000f00 */
[----:B------:R-:W-:Y:S02]  /*30a0*/  IMAD.MOV.U32 R6, RZ, RZ, R26 ;  /* 0x000000ffff067224 */ /* 0x000fe400078e001a */
[----:B------:R-:W-:Y:S01]  /*30b0*/  IMAD.MOV.U32 R7, RZ, RZ, R27 ;  /* 0x000000ffff077224 */ /* 0x000fe200078e001b */
[----:B------:R-:W-:Y:S01]  /*30c0*/  PRMT R73, R4, 0x5410, R5 ;  /* 0x0000541004497816 */ /* 0x000fe20000000005 */
[----:B------:R-:W-:Y:S02]  /*30d0*/  IMAD.MOV.U32 R4, RZ, RZ, R24 ;  /* 0x000000ffff047224 */ /* 0x000fe400078e0018 */
[----:B------:R-:W-:Y:S01]  /*30e0*/  IMAD.MOV.U32 R5, RZ, RZ, R25 ;  /* 0x000000ffff057224 */ /* 0x000fe200078e0019 */
[----:B------:R-:W-:Y:S01]  /*30f0*/  PRMT R74, R6, 0x5410, R7 ;  /* 0x00005410064a7816 */ /* 0x000fe20000000007 */
[----:B------:R-:W-:-:S02]  /*3100*/  IMAD.MOV.U32 R6, RZ, RZ, R54 ;  /* 0x000000ffff067224 */ /* 0x000fc400078e0036 */
[----:B------:R-:W-:Y:S01]  /*3110*/  IMAD.MOV.U32 R7, RZ, RZ, R55 ;  /* 0x000000ffff077224 */ /* 0x000fe200078e0037 */
[----:B------:R-:W-:-:S04]  /*3120*/  PRMT R75, R4, 0x5410, R5 ;  /* 0x00005410044b7816 */ /* 0x000fc80000000005 */
[----:B------:R-:W-:Y:S01]  /*3130*/  PRMT R76, R6, 0x5410, R7 ;  /* 0x00005410064c7816 */ /* 0x000fe20000000007 */
[----:B------:R-:W-:Y:S06]  /*3140*/  @!P3 BRA `(.L_x_7895) ;  /* 0x000000000004b947 */ /* 0x000fec0003800000 */
[----:B------:R-:W-:Y:S01]  /*3150*/  BPT.TRAP 0x1 ;  /* 0x000000040000795c */ /* 0x000fe20000300000 */
.L_x_7895:
[----:B------:R-:W-:Y:S01]  /*3160*/  IMAD R61, R184, 0x8, R2 ;  /* 0x00000008b83d7824 */ /* 0x000fe200078e0202 */
[----:B------:R-:W-:Y:S01]  /*3170*/  SHF.L.U32 R68, R190, 0x1f, RZ ;  /* 0x0000001fbe447819 */ /* 0x000fe200000006ff */
[----:B------:R-:W-:Y:S03]  /*3180*/  BSSY B1, `(.L_x_7896) ;  /* 0x0000003000017945 */ /* 0x000fe60003800000 */
[----:B------:R-:W0:Y:S02]  /*3190*/  SYNCS.PHASECHK.TRANS64.TRYWAIT P5, [R61+URZ+0x28c90], R68 ;  /* 0x028c90443d0075a7 */ /* 0x000e2400080a017f */
[----:B0-----:R-:W-:Y:S05]  /*31a0*/  @!P5 BRA `(.L_x_7897) ;  /* 0x000001a80090d947 */ /* 0x001fea0003800000 */
.L_x_8167:
[----:B------:R-:W-:Y:S05]  /*31b0*/  BSYNC B1 ;  /* 0x0000000000017941 */ /* 0x000fea0003800000 */
.L_x_7896:
[----:B------:R-:W-:-:S03]  /*31c0*/  UMOV UR4, 0xffffffff ;  /* 0xffffffff00047882 */ /* 0x000fc60000000000 */
[----:B------:R-:W-:Y:S05]  /*31d0*/  BRA.DIV UR4, `(.L_x_7898) ;  /* 0x000001aa04987947 */ /* 0x000fea000b800000 */
[----:B------:R1:W2:Y:S04]  /*31e0*/  SHFL.IDX PT, R72, R14, RZ, 0x1c1f ;  /* 0x001c1fff0e487589 */ /* 0x0002a800000e0000 */
[----:B------:R-:W3:Y:S02]  /*31f0*/  SHFL.IDX PT, R70, R70, RZ, 0x1c1f ;  /* 0x001c1fff46467589 */ /* 0x000ee400000e0000 */
.L_x_8171:
        /* <DEDUP_REMOVED lines=10> */
[----:B-1----:R-:W-:Y:S01]  /*32a0*/  SHF.R.U64 R14, R54, 0x10, R55 ;  /* 0x00000010360e7819 */ /* 0x002fe20000001237 */
[--C-:B0-----:R-:W-:Y:S01]  /*32b0*/  HADD2.F32 R12, -RZ, R5.reuse.H1_H1 ;  /* 0x30000005ff0c7230 */ /* 0x101fe20000004100 */
[----:B------:R-:W-:Y:S01]  /*32c0*/  SHF.R.U64 R13, R26, 0x10, R27 ;  /* 0x000000101a0d7819 */ /* 0x000fe2000000121b */
[----:B------:R-:W-:Y:S02]  /*32d0*/  HADD2.F32 R5, -RZ, R5.H0_H0 ;  /* 0x20000005ff057230 */ /* 0x000fe40000004100 */
[----:B------:R-:W-:Y:S02]  /*32e0*/  HADD2.F32 R14, -RZ, R14.H0_H0 ;  /* 0x2000000eff0e7230 */ /* 0x000fe40000004100 */
[----:B------:R-:W-:-:S03]  /*32f0*/  HADD2.F32 R13, -RZ, R13.H0_H0 ;  /* 0x2000000dff0d7230 */ /* 0x000fc60000004100 */
[CC--:B------:R-:W-:Y:S01]  /*3300*/  FMUL.FTZ R15, R5.reuse, R14.reuse ;  /* 0x0000000e050f7220 */ /* 0x0c0fe20000410000 */
        /* <DEDUP_REMOVED lines=18> */
[----:B------:R-:W-:Y:S02]  /*3430*/  HADD2.F32 R15, -RZ, R74.H0_H0 ;  /* 0x2000004aff0f7230 */ /* 0x000fe40000004100 */
[----:B------:R-:W-:Y:S01]  /*3440*/  FMUL.FTZ R54, R14, R26 ;  /* 0x0000001a0e367220 */ /* 0x000fe20000410000 */
[----:B------:R-:W-:Y:S01]  /*3450*/  F2FP.F16.F32.PACK_AB R7, R7, R4 ;  /* 0x000000040707723e */ /* 0x000fe200000000ff */
[C---:B------:R-:W-:Y:S02]  /*3460*/  FMUL.FTZ R27, R13.reuse, R26 ;  /* 0x0000001a0d1b7220 */ /* 0x040fe40000410000 */
[----:B------:R-:W-:Y:S01]  /*3470*/  FFMA.FTZ R54, R13, R15, -R54 ;  /* 0x0000000f0d367223 */ /* 0x000fe20000010836 */
[----:B------:R-:W-:-:S02]  /*3480*/  HADD2.F32 R13, -RZ, R6.H1_H1 ;  /* 0x30000006ff0d7230 */ /* 0x000fc40000004100 */
[----:B------:R-:W-:Y:S01]  /*3490*/  FFMA.FTZ R27, R14, R15, R27 ;  /* 0x0000000f0e1b7223 */ /* 0x000fe2000001001b */
[----:B------:R-:W-:Y:S02]  /*34a0*/  HADD2.F32 R15, -RZ, R76.H1_H1 ;  /* 0x3000004cff0f7230 */ /* 0x000fe40000004100 */
[----:B------:R-:W-:Y:S02]  /*34b0*/  HADD2.F32 R6, -RZ, R6.H0_H0 ;  /* 0x20000006ff067230 */ /* 0x000fe40000004100 */
[----:B------:R-:W-:Y:S02]  /*34c0*/  HADD2.F32 R14, -RZ, R74.H1_H1 ;  /* 0x3000004aff0e7230 */ /* 0x000fe40000004100 */
[-C--:B------:R-:W-:Y:S01]  /*34d0*/  FMUL.FTZ R55, R13, R15.reuse ;  /* 0x0000000f0d377220 */ /* 0x080fe20000410000 */
[----:B------:R-:W-:Y:S01]  /*34e0*/  F2FP.F16.F32.PACK_AB R4, R27, R54 ;  /* 0x000000361b04723e */ /* 0x000fe200000000ff */
[C---:B------:R-:W-:Y:S02]  /*34f0*/  FMUL.FTZ R26, R6.reuse, R15 ;  /* 0x0000000f061a7220 */ /* 0x040fe40000410000 */
[----:B------:R-:W-:-:S02]  /*3500*/  FFMA.FTZ R55, R6, R14, -R55 ;  /* 0x0000000e06377223 */ /* 0x000fc40000010837 */
[----:B------:R-:W-:-:S05]  /*3510*/  FFMA.FTZ R26, R13, R14, R26 ;  /* 0x0000000e0d1a7223 */ /* 0x000fca000001001a */
[----:B------:R-:W-:-:S07]  /*3520*/  F2FP.F16.F32.PACK_AB R6, R26, R55 ;  /* 0x000000371a06723e */ /* 0x000fce00000000ff */
.L_x_7903:
[----:B------:R-:W-:Y:S05]  /*3530*/  BSYNC B2 ;  /* 0x0000000000027941 */ /* 0x000fea0003800000 */
.L_x_7902:
[----:B0-----:R4:W-:Y:S02]  /*3540*/  ST.E.128 desc[UR40][R10.64], R4 ;  /* 0x000000040a007985 */ /* 0x0019e4000c101d28 */
.L_x_7901:
[----:B------:R-:W-:Y:S05]  /*3550*/  BSYNC B1 ;  /* 0x0000000000017941 */ /* 0x000fea0003800000 */
.L_x_7900:
        /* <DEDUP_REMOVED lines=53> */
.L_x_7905:
[----:B------:R-:W-:Y:S05]  /*38b0*/  BSYNC B1 ;  /* 0x0000000000017941 */ /* 0x000fea0003800000 */
.L_x_7904:
[----:B--2---:R2:W-:Y:S01]  /*38c0*/  ST.E.128 desc[UR40][R10.64], R4 ;  /* 0x000000040a007985 */ /* 0x0045e2000c101d28 */
[----:B------:R-:W-:Y:S05]  /*38d0*/  BRA `(.L_x_7899) ;  /* 0x0000000c00907947 */ /* 0x000fea0003800000 */
.L_x_7892:
        /* <DEDUP_REMOVED lines=24> */
[----:B------:R-:W-:Y:S02]  /*3a60*/  ISETP.NE.AND P3, PT, R186, 0x3, PT ;  /* 0x00000003ba00780c */ /* 0x000fe40003f65270 */
[----:B------:R-:W-:Y:S01]  /*3a70*/  ISETP.GE.AND P5, PT, R18, R69, PT ;  /* 0x000000451200720c */ /* 0x000fe20003fa6270 */
[----:B--2---:R-:W-:Y:S02]  /*3a80*/  IMAD.MOV.U32 R10, RZ, RZ, R4 ;  /* 0x000000ffff0a7224 */ /* 0x004fe400078e0004 */
[----:B------:R-:W-:Y:S02]  /*3a90*/  IMAD.MOV.U32 R11, RZ, RZ, R5 ;  /* 0x000000ffff0b7224 */ /* 0x000fe400078e0005 */
[----:B------:R-:W-:Y:S01]  /*3aa0*/  IMAD.MOV.U32 R15, RZ, RZ, R6 ;  /* 0x000000ffff0f7224 */ /* 0x000fe200078e0006 */
[----:B------:R-:W-:Y:S01]  /*3ab0*/  PRMT R73, R10, 0x7610, R73 ;  /* 0x000076100a497816 */ /* 0x000fe20000000049 */
[----:B------:R-:W-:Y:S01]  /*3ac0*/  IMAD.MOV.U32 R54, RZ, RZ, R7 ;  /* 0x000000ffff367224 */ /* 0x000fe200078e0007 */
[----:B------:R-:W-:Y:S01]  /*3ad0*/  PRMT R71, R11, 0x7610, R71 ;  /* 0x000076100b477816 */ /* 0x000fe20000000047 */
[----:B---3--:R-:W-:Y:S01]  /*3ae0*/  IMAD.MOV.U32 R8, RZ, RZ, R26 ;  /* 0x000000ffff087224 */ /* 0x008fe200078e001a */
[----:B------:R-:W-:Y:S01]  /*3af0*/  MOV R11, R25 ;  /* 0x00000019000b7202 */ /* 0x000fe20000000f00 */
        /* <DEDUP_REMOVED lines=8> */
.L_x_7906:
[----:B------:R-:W-:Y:S01]  /*3b80*/  IMAD R61, R184, 0x8, R2 ;  /* 0x00000008b83d7824 */ /* 0x000fe200078e0202 */
[----:B------:R-:W-:Y:S01]  /*3b90*/  SHF.L.U32 R68, R190, 0x1f, RZ ;  /* 0x0000001fbe447819 */ /* 0x000fe200000006ff */
[----:B------:R-:W-:Y:S03]  /*3ba0*/  BSSY B1, `(.L_x_7907) ;  /* 0x0000003000017945 */ /* 0x000fe60003800000 */
[----:B------:R-:W0:Y:S02]  /*3bb0*/  SYNCS.PHASECHK.TRANS64.TRYWAIT P6, [R61+URZ+0x28c90], R68 ;  /* 0x028c90443d0075a7 */ /* 0x000e2400080c017f */
[----:B0-----:R-:W-:Y:S05]  /*3bc0*/  @!P6 BRA `(.L_x_7908) ;  /* 0x000001a00068e947 */ /* 0x001fea0003800000 */
.L_x_8172:
[----:B------:R-:W-:Y:S05]  /*3bd0*/  BSYNC B1 ;  /* 0x0000000000017941 */ /* 0x000fea0003800000 */
.L_x_7907:
[----:B------:R-:W-:-:S03]  /*3be0*/  UMOV UR4, 0xffffffff ;  /* 0xffffffff00047882 */ /* 0x000fc60000000000 */
[----:B------:R-:W-:Y:S05]  /*3bf0*/  BRA.DIV UR4, `(.L_x_7909) ;  /* 0x000001a204707947 */ /* 0x000fea000b800000 */
[----:B------:R1:W2:Y:S04]  /*3c00*/  SHFL.IDX PT, R54, R14, RZ, 0x1c1f ;  /* 0x001c1fff0e367589 */ /* 0x0002a800000e0000 */
[----:B------:R-:W3:Y:S02]  /*3c10*/  SHFL.IDX PT, R70, R70, RZ, 0x1c1f ;  /* 0x001c1fff46467589 */ /* 0x000ee400000e0000 */
.L_x_8176:
        /* <DEDUP_REMOVED lines=19> */
[----:B-1----:R1:W0:Y:S01]  /*3d50*/  LDS.128 R12, [R67+0x22400] ;  /* 0x02240000430c7984 */ /* 0x0022220000000c00 */
[----:B------:R-:W-:Y:S05]  /*3d60*/  @P5 BRA `(.L_x_7911) ;  /* 0x0000000400705947 */ /* 0x000fea0003800000 */
[----:B------:R-:W-:Y:S01]  /*3d70*/  HADD2.F32 R69, -RZ, R69.H0_H0 ;  /* 0x20000045ff457230 */ /* 0x000fe20000004100 */
[----:B------:R-:W-:Y:S01]  /*3d80*/  SHF.R.U32.HI R80, RZ, 0x10, R25 ;  /* 0x00000010ff507819 */ /* 0x000fe20000011619 */
[----:B0-----:R-:W-:Y:S01]  /*3d90*/  HADD2.F32 R74, -RZ, R13.H0_H0 ;  /* 0x2000000dff4a7230 */ /* 0x001fe20000004100 */
[----:B------:R-:W-:Y:S01]  /*3da0*/  SHF.R.U32.HI R78, RZ, 0x10, R5 ;  /* 0x00000010ff4e7819 */ /* 0x000fe20000011605 */
[----:B----4-:R-:W-:Y:S01]  /*3db0*/  HADD2.F32 R76, -RZ, R9.H0_H0 ;  /* 0x20000009ff4c7230 */ /* 0x010fe20000004100 */
[----:B------:R-:W-:Y:S01]  /*3dc0*/  SHF.R.U64 R24, R24, 0x10, R25 ;  /* 0x0000001018187819 */ /* 0x000fe20000001219 */
[----:B-1----:R-:W-:Y:S02]  /*3dd0*/  HADD2.F32 R67, -RZ, R71.H0_H0 ;  /* 0x20000047ff437230 */ /* 0x002fe40000004100 */
        /* <DEDUP_REMOVED lines=22> */
[----:B------:R-:W-:Y:S01]  /*3f40*/  HADD2.F32 R11, -RZ, R69.H0_H0 ;  /* 0x20000045ff0b7230 */ /* 0x000fe20000004100 */
[----:B------:R-:W-:Y:S01]  /*3f50*/  F2FP.F16.F32.PACK_AB R74, R9, R74 ;  /* 0x0000004a094a723e */ /* 0x000fe200000000ff */
[----:B------:R-:W-:-:S02]  /*3f60*/  HADD2.F32 R15, -RZ, R67.H0_H0 ;  /* 0x20000043ff0f7230 */ /* 0x000fc40000004100 */
[--C-:B------:R-:W-:Y:S02]  /*3f70*/  HADD2.F32 R78, -RZ, R77.reuse.H1_H1 ;  /* 0x3000004dff4e7230 */ /* 0x100fe40000004100 */
[-C--:B------:R-:W-:Y:S01]  /*3f80*/  FMUL.FTZ R82, R11, R80.reuse ;  /* 0x000000500b527220 */ /* 0x080fe20000410000 */
[----:B------:R-:W-:Y:S02]  /*3f90*/  HADD2.F32 R27, -RZ, R77.H0_H0 ;  /* 0x2000004dff1b7230 */ /* 0x000fe40000004100 */
[C---:B------:R-:W-:Y:S01]  /*3fa0*/  FMUL.FTZ R80, R15.reuse, R80 ;  /* 0x000000500f507220 */ /* 0x040fe20000410000 */
[----:B------:R-:W-:Y:S02]  /*3fb0*/  IMAD.MOV.U32 R9, RZ, RZ, R13 ;  /* 0x000000ffff097224 */ /* 0x000fe400078e000d */
[-C--:B------:R-:W-:Y:S01]  /*3fc0*/  FFMA.FTZ R15, R15, R78.reuse, -R82 ;  /* 0x0000004e0f0f7223 */ /* 0x080fe20000010852 */
[----:B------:R-:W-:Y:S02]  /*3fd0*/  IMAD.MOV.U32 R13, RZ, RZ, R74 ;  /* 0x000000ffff0d7224 */ /* 0x000fe400078e004a */
[----:B------:R-:W-:Y:S01]  /*3fe0*/  FFMA.FTZ R11, R11, R78, R80 ;  /* 0x0000004e0b0b7223 */ /* 0x000fe20000010050 */
[----:B------:R-:W-:-:S02]  /*3ff0*/  HADD2.F32 R80, -RZ, R69.H1_H1 ;  /* 0x30000045ff507230 */ /* 0x000fc40000004100 */
[----:B------:R-:W-:Y:S01]  /*4000*/  HADD2.F32 R69, -RZ, R71.H0_H0 ;  /* 0x20000047ff457230 */ /* 0x000fe20000004100 */
[--C-:B------:R-:W-:Y:S01]  /*4010*/  SHF.R.U32.HI R71, RZ, 0x10, R7.reuse ;  /* 0x00000010ff477819 */ /* 0x100fe20000011607 */
[----:B------:R-:W-:Y:S01]  /*4020*/  HADD2.F32 R78, -RZ, R67.H1_H1 ;  /* 0x30000043ff4e7230 */ /* 0x000fe20000004100 */
[----:B------:R-:W-:-:S03]  /*4030*/  SHF.R.U64 R7, R6, 0x10, R7 ;  /* 0x0000001006077819 */ /* 0x000fc60000001207 */
[----:B------:R-:W-:Y:S02]  /*4040*/  HADD2.F32 R67, -RZ, R71.H0_H0 ;  /* 0x20000047ff437230 */ /* 0x000fe40000004100 */
[-C--:B------:R-:W-:Y:S01]  /*4050*/  FMUL.FTZ R71, R80, R69.reuse ;  /* 0x0000004550477220 */ /* 0x080fe20000410000 */
[C---:B------:R-:W-:Y:S01]  /*4060*/  FMUL.FTZ R69, R78.reuse, R69 ;  /* 0x000000454e457220 */ /* 0x040fe20000410000 */
[----:B------:R-:W-:Y:S02]  /*4070*/  HADD2.F32 R7, -RZ, R7.H0_H0 ;  /* 0x20000007ff077230 */ /* 0x000fe40000004100 */
[-C--:B------:R-:W-:Y:S01]  /*4080*/  FFMA.FTZ R78, R78, R67.reuse, -R71 ;  /* 0x000000434e4e7223 */ /* 0x080fe20000010847 */
[----:B------:R-:W-:Y:S01]  /*4090*/  FFMA.FTZ R80, R80, R67, R69 ;  /* 0x0000004350507223 */ /* 0x000fe20000010045 */
[----:B------:R-:W-:Y:S02]  /*40a0*/  IMAD.MOV.U32 R67, RZ, RZ, R12 ;  /* 0x000000ffff437224 */ /* 0x000fe400078e000c */
[----:B------:R-:W-:Y:S01]  /*40b0*/  IMAD.MOV.U32 R69, RZ, RZ, R8 ;  /* 0x000000ffff457224 */ /* 0x000fe200078e0008 */
[----:B------:R-:W-:Y:S01]  /*40c0*/  F2FP.F16.F32.PACK_AB R15, R78, R15 ;  /* 0x0000000f4e0f723e */ /* 0x000fe200000000ff */
[----:B------:R-:W-:Y:S01]  /*40d0*/  HADD2.F32 R71, -RZ, R75.H1_H1 ;  /* 0x3000004bff477230 */ /* 0x000fe20000004100 */
[----:B------:R-:W-:Y:S01]  /*40e0*/  F2FP.F16.F32.PACK_AB R80, R80, R11 ;  /* 0x0000000b5050723e */ /* 0x000fe200000000ff */
[----:B------:R-:W-:-:S02]  /*40f0*/  HADD2.F32 R12, -RZ, R67.H0_H0 ;  /* 0x20000043ff0c7230 */ /* 0x000fc40000004100 */
[--C-:B------:R-:W-:Y:S02]  /*4100*/  HADD2.F32 R8, -RZ, R69.reuse.H0_H0 ;  /* 0x20000045ff087230 */ /* 0x100fe40000004100 */
[----:B------:R-:W-:Y:S02]  /*4110*/  HADD2.F32 R5, -RZ, R69.H1_H1 ;  /* 0x30000045ff057230 */ /* 0x000fe40000004100 */
[-C--:B------:R-:W-:Y:S01]  /*4120*/  FMUL.FTZ R73, R12, R71.reuse ;  /* 0x000000470c497220 */ /* 0x080fe20000410000 */
[----:B------:R-:W-:Y:S02]  /*4130*/  IMAD.MOV.U32 R11, RZ, RZ, R15 ;  /* 0x000000ffff0b7224 */ /* 0x000fe400078e000f */
[C---:B------:R-:W-:Y:S01]  /*4140*/  FMUL.FTZ R71, R8.reuse, R71 ;  /* 0x0000004708477220 */ /* 0x040fe20000410000 */
[----:B------:R-:W-:Y:S02]  /*4150*/  IMAD.MOV.U32 R15, RZ, RZ, R80 ;  /* 0x000000ffff0f7224 */ /* 0x000fe400078e0050 */
[-C--:B------:R-:W-:Y:S01]  /*4160*/  FFMA.FTZ R8, R8, R25.reuse, -R73 ;  /* 0x0000001908087223 */ /* 0x080fe20000010849 */
[----:B------:R-:W-:Y:S01]  /*4170*/  FFMA.FTZ R12, R12, R25, R71 ;  /* 0x000000190c0c7223 */ /* 0x000fe20000010047 */
[----:B------:R-:W-:-:S02]  /*4180*/  HADD2.F32 R25, -RZ, R67.H1_H1 ;  /* 0x30000043ff197230 */ /* 0x000fc40000004100 */
[----:B------:R-:W-:-:S03]  /*4190*/  HADD2.F32 R67, -RZ, R75.H0_H0 ;  /* 0x2000004bff437230 */ /* 0x000fc60000004100 */
[-C--:B------:R-:W-:Y:S01]  /*41a0*/  FMUL.FTZ R82, R25, R24.reuse ;  /* 0x0000001819527220 */ /* 0x080fe20000410000 */
[----:B------:R-:W-:-:S03]  /*41b0*/  FMUL.FTZ R24, R5, R24 ;  /* 0x0000001805187220 */ /* 0x000fc60000410000 */
[-C--:B------:R-:W-:Y:S01]  /*41c0*/  FFMA.FTZ R5, R5, R4.reuse, -R82 ;  /* 0x0000000405057223 */ /* 0x080fe20000010852 */
[----:B------:R-:W-:Y:S01]  /*41d0*/  FFMA.FTZ R25, R25, R4, R24 ;  /* 0x0000000419197223 */ /* 0x000fe20000010018 */
[----:B------:R-:W-:Y:S02]  /*41e0*/  IMAD.MOV.U32 R24, RZ, RZ, R14 ;  /* 0x000000ffff187224 */ /* 0x000fe400078e000e */
[----:B------:R-:W-:Y:S01]  /*41f0*/  IMAD.MOV.U32 R14, RZ, RZ, R10 ;  /* 0x000000ffff0e7224 */ /* 0x000fe200078e000a */
[----:B------:R-:W-:Y:S02]  /*4200*/  F2FP.F16.F32.PACK_AB R8, R5, R8 ;  /* 0x000000080508723e */ /* 0x000fe400000000ff */
[----:B------:R-:W-:Y:S01]  /*4210*/  HADD2.F32 R10, -RZ, R24.H0_H0 ;  /* 0x20000018ff0a7230 */ /* 0x000fe20000004100 */
[----:B------:R-:W-:Y:S01]  /*4220*/  F2FP.F16.F32.PACK_AB R12, R25, R12 ;  /* 0x0000000c190c723e */ /* 0x000fe200000000ff */
[----:B------:R-:W-:Y:S02]  /*4230*/  HADD2.F32 R4, -RZ, R14.H0_H0 ;  /* 0x2000000eff047230 */ /* 0x000fe40000004100 */
[----:B------:R-:W-:-:S02]  /*4240*/  HADD2.F32 R24, -RZ, R24.H1_H1 ;  /* 0x30000018ff187230 */ /* 0x000fc40000004100 */
[-C--:B------:R-:W-:Y:S01]  /*4250*/  FMUL.FTZ R69, R10, R67.reuse ;  /* 0x000000430a457220 */ /* 0x080fe20000410000 */
[----:B------:R-:W-:Y:S02]  /*4260*/  HADD2.F32 R14, -RZ, R14.H1_H1 ;  /* 0x3000000eff0e7230 */ /* 0x000fe40000004100 */
        /* <DEDUP_REMOVED lines=12> */
.L_x_7911:
[----:B------:R-:W-:Y:S05]  /*4330*/  BSYNC B1 ;  /* 0x0000000000017941 */ /* 0x000fea0003800000 */
.L_x_7910:
        /* <DEDUP_REMOVED lines=8> */
[----:B0-----:R0:W-:Y:S01]  /*43c0*/  ST.E.128 desc[UR40][R4.64], R12 ;  /* 0x0000000c04007985 */ /* 0x0011e2000c101d28 */
[----:B------:R-:W-:Y:S05]  /*43d0*/  BRA `(.L_x_7899) ;  /* 0x0000000000d07947 */ /* 0x000fea0003800000 */
.L_x_7891:
[----:B------:R-:W-:-:S13]  /*43e0*/  ISETP.NE.AND P3, PT, R186, 0x3, PT ;  /* 0x00000003ba00780c */ /* 0x000fda0003f65270 */
[----:B------:R-:W-:Y:S05]  /*43f0*/  @!P3 BRA `(.L_x_7912) ;  /* 0x000000000004b947 */ /* 0x000fea0003800000 */
[----:B------:R-:W-:Y:S01]  /*4400*/  BPT.TRAP 0x1 ;  /* 0x000000040000795c */ /* 0x000fe20000300000 */
.L_x_7912:
[----:B------:R-:W-:Y:S01]  /*4410*/  IMAD R61, R184, 0x8, R2 ;  /* 0x00000008b83d7824 */ /* 0x000fe200078e0202 */
[----:B------:R-:W-:Y:S01]  /*4420*/  SHF.L.U32 R68, R190, 0x1f, RZ ;  /* 0x0000001fbe447819 */ /* 0x000fe200000006ff */
[----:B------:R-:W-:Y:S01]  /*4430*/  BSSY B1, `(.L_x_7913) ;  /* 0x0000004000017945 */ /* 0x000fe20003800000 */
[----:B------:R-:W-:Y:S02]  /*4440*/  SHF.R.S32.HI R65, RZ, 0x1f, R63 ;  /* 0x0000001fff417819 */ /* 0x000fe4000001143f */
[----:B------:R-:W1:Y:S02]  /*4450*/  SYNCS.PHASECHK.TRANS64.TRYWAIT P4, [R61+URZ+0x28c90], R68 ;  /* 0x028c90443d0075a7 */ /* 0x000e64000808017f */
[----:B-1----:R-:W-:Y:S05]  /*4460*/  @!P4 BRA `(.L_x_7914) ;  /* 0x0000019800a0c947 */ /* 0x002fea0003800000 */
.L_x_8177:
[----:B------:R-:W-:Y:S05]  /*4470*/  BSYNC B1 ;  /* 0x0000000000017941 */ /* 0x000fea0003800000 */
.L_x_7913:
        /* <DEDUP_REMOVED lines=24> */
.L_x_8181:
        /* <DEDUP_REMOVED lines=18> */
.L_x_7899:
[----:B------:R-:W-:Y:S05]  /*4720*/  BSYNC B0 ;  /* 0x0000000000007941 */ /* 0x000fea0003800000 */
.L_x_7890:
[----:B0-2-4-:R-:W0:Y:S01]  /*4730*/  S2R R4, SR_TID.X ;  /* 0x0000000000047919 */ /* 0x015e220000002100 */
        /* <DEDUP_REMOVED lines=16> */
.L_x_7917:
[----:B------:R-:W-:Y:S05]  /*4840*/  BSYNC B0 ;  /* 0x0000000000007941 */ /* 0x000fea0003800000 */
.L_x_7916:
[----:B------:R-:W2:Y:S01]  /*4850*/  SYNCS.PHASECHK.TRANS64.TRYWAIT P3, [R61+URZ+0x28cb0], R68 ;  /* 0x028cb0443d0075a7 */ /* 0x000ea2000806017f */
[----:B------:R-:W-:Y:S04]  /*4860*/  BSSY B0, `(.L_x_7918) ;  /* 0x0000002000007945 */ /* 0x000fe80003800000 */
[----:B--2---:R-:W-:Y:S05]  /*4870*/  @!P3 BRA `(.L_x_7919) ;  /* 0x0000019400f4b947 */ /* 0x004fea0003800000 */
.L_x_8182:
[----:B------:R-:W-:Y:S05]  /*4880*/  BSYNC B0 ;  /* 0x0000000000007941 */ /* 0x000fea0003800000 */
.L_x_7918:
        /* <DEDUP_REMOVED lines=19> */
[----:B------:R-:W4:Y:S08]  /*49c0*/  SHFL.IDX PT, R10, R10, RZ, 0x1c1f ;  /* 0x001c1fff0a0a7589 */ /* 0x000f3000000e0000 */
[----:B------:R-:W-:Y:S05]  /*49d0*/  @!P3 BRA `(.L_x_7921) ;  /* 0x0000000400d0b947 */ /* 0x000fea0003800000 */
[----:B------:R-:W5:Y:S01]  /*49e0*/  LDL R55, [R1] ;  /* 0x0000000001377983 */ /* 0x000f620000100800 */
[----:B------:R-:W-:-:S03]  /*49f0*/  ULDC UR4, c[0x0][0x320] ;  /* 0x0000c80000047ab9 */ /* 0x000fc60000000800 */
[----:B------:R-:W2:Y:S04]  /*4a00*/  LDL R25, [R1+0x4] ;  /* 0x0000040001197983 */ /* 0x000ea80000100800 */
[----:B------:R-:W2:Y:S04]  /*4a10*/  LDL R24, [R1+0x8] ;  /* 0x0000080001187983 */ /* 0x000ea80000100800 */
[----:B------:R-:W2:Y:S01]  /*4a20*/  LDL R54, [R1+0xc] ;  /* 0x00000c0001367983 */ /* 0x000ea20000100800 */
[----:B------:R-:W-:Y:S01]  /*4a30*/  ISETP.GE.AND P5, PT, R18, UR4, PT ;  /* 0x0000000412007c0c */ /* 0x000fe2000bfa6270 */
[----:B------:R-:W-:-:S02]  /*4a40*/  IMAD R9, R184, 0x8000, R48 ;  /* 0x00008000b8097824 */ /* 0x000fc400078e0230 */
[----:B------:R-:W2:Y:S02]  /*4a50*/  LDL R27, [R1+0x10] ;  /* 0x00001000011b7983 */ /* 0x000ea40000100800 */
[----:B------:R-:W-:Y:S02]  /*4a60*/  IMAD R13, R9, 0x2, R2 ;  /* 0x00000002090d7824 */ /* 0x000fe400078e0202 */
[----:B------:R-:W2:Y:S01]  /*4a70*/  LDL R26, [R1+0x14] ;  /* 0x00001400011a7983 */ /* 0x000ea20000100800 */
[----:B------:R-:W-:Y:S01]  /*4a80*/  LOP3.LUT P3, RZ, R193, 0x4, RZ, 0xc0, !PT ;  /* 0x00000004c1ff7812 */ /* 0x000fe2000786c0ff */
[C---:B------:R-:W-:Y:S02]  /*4a90*/  VIADD R15, R9.reuse, 0x20 ;  /* 0x00000020090f7836 */ /* 0x040fe40000000000 */
[C---:B-1-3--:R-:W-:Y:S02]  /*4aa0*/  VIADD R14, R18.reuse, 0x40 ;  /* 0x00000040120e7836 */ /* 0x04afe40000000000 */
[----:B------:R-:W1:Y:S08]  /*4ab0*/  @!P5 LDS.128 R4, [R13+0x400] ;  /* 0x000400000d04d984 */ /* 0x000e700000000c00 */
[----:B------:R-:W-:Y:S01]  /*4ac0*/  @P3 VIADD R15, R9, 0xffffffe0 ;  /* 0xffffffe0090f3836 */ /* 0x000fe20000000000 */
[----:B0-----:R-:W-:-:S03]  /*4ad0*/  @!P5 LEA R8, P3, R18, R11, 0x1 ;  /* 0x0000000b1208d211 */ /* 0x001fc600078608ff */
[----:B------:R-:W-:Y:S01]  /*4ae0*/  IMAD R12, R15, 0x2, R2 ;  /* 0x000000020f0c7824 */ /* 0x000fe200078e0202 */
[----:B----4-:R-:W-:Y:S01]  /*4af0*/  @!P5 LEA.HI.X R9, R18, R10, R19, 0x1, P3 ;  /* 0x0000000a1209d211 */ /* 0x010fe200018f0c13 */
[----:B------:R-:W3:Y:S01]  /*4b00*/  LDL R15, [R1+0x20] ;  /* 0x00002000010f7983 */ /* 0x000ee20000100800 */
[----:B------:R-:W-:-:S03]  /*4b10*/  ISETP.GE.AND P3, PT, R23, UR4, PT ;  /* 0x0000000417007c0c */ /* 0x000fc6000bf66270 */
[----:B-1----:R0:W-:Y:S10]  /*4b20*/  @!P5 ST.E.128 desc[UR40][R8.64], R4 ;  /* 0x000000040800d985 */ /* 0x0021f4000c101d28 */
[----:B------:R-:W1:Y:S01]  /*4b30*/  @!P3 LDS.128 R4, [R12+0x400] ;  /* 0x000400000c04b984 */ /* 0x000e620000000c00 */
[----:B0-----:R-:W-:-:S04]  /*4b40*/  @!P3 LEA R8, P5, R23, R11, 0x1 ;  /* 0x0000000b1708b211 */ /* 0x001fc800078a08ff */
[----:B------:R-:W-:Y:S02]  /*4b50*/  @!P3 LEA.HI.X R9, R23, R10, R195, 0x1, P5 ;  /* 0x0000000a1709b211 */ /* 0x000fe400028f0cc3 */
[----:B------:R-:W-:Y:S01]  /*4b60*/  ISETP.GE.AND P5, PT, R14, UR4, PT ;  /* 0x000000040e007c0c */ /* 0x000fe2000bfa6270 */
[----:B------:R-:W-:Y:S02]  /*4b70*/  VIADD R14, R18, 0x60 ;  /* 0x00000060120e7836 */ /* 0x000fe40000000000 */
[----:B-1----:R5:W-:Y:S10]  /*4b80*/  @!P3 ST.E.128 desc[UR40][R8.64], R4 ;  /* 0x000000040800b985 */ /* 0x002bf4000c101d28 */
[----:B------:R-:W0:Y:S01]  /*4b90*/  @!P5 LDS.128 R4, [R13+0x2400] ;  /* 0x002400000d04d984 */ /* 0x000e220000000c00 */
[----:B-----5:R-:W-:-:S05]  /*4ba0*/  @!P5 LEA R8, P3, R55, R11, 0x1 ;  /* 0x0000000b3708d211 */ /* 0x020fca00078608ff */
[----:B--2---:R-:W-:Y:S02]  /*4bb0*/  @!P5 IMAD.X R9, R10, 0x1, R25, P3 ;  /* 0x000000010a09d824 */ /* 0x004fe400018e0619 */
[----:B------:R-:W2:Y:S01]  /*4bc0*/  LDL R25, [R1+0x18] ;  /* 0x0000180001197983 */ /* 0x000ea20000100800 */
[----:B------:R-:W-:Y:S01]  /*4bd0*/  ISETP.GE.AND P3, PT, R14, UR4, PT ;  /* 0x000000040e007c0c */ /* 0x000fe2000bf66270 */
[----:B------:R-:W-:Y:S02]  /*4be0*/  VIADD R14, R18, 0x80 ;  /* 0x00000080120e7836 */ /* 0x000fe40000000000 */
[----:B0-----:R0:W-:Y:S10]  /*4bf0*/  @!P5 ST.E.128 desc[UR40][R8.64], R4 ;  /* 0x000000040800d985 */ /* 0x0011f4000c101d28 */
[----:B------:R-:W1:Y:S01]  /*4c00*/  @!P3 LDS.128 R4, [R12+0x2400] ;  /* 0x002400000c04b984 */ /* 0x000e620000000c00 */
[----:B0-----:R-:W-:-:S05]  /*4c10*/  @!P3 LEA R8, P5, R229, R11, 0x1 ;  /* 0x0000000be508b211 */ /* 0x001fca00078a08ff */
[----:B------:R-:W-:Y:S02]  /*4c20*/  @!P3 IMAD.X R9, R10, 0x1, R24, P5 ;  /* 0x000000010a09b824 */ /* 0x000fe400028e0618 */
[----:B------:R-:W4:Y:S01]  /*4c30*/  LDL R24, [R1+0x1c] ;  /* 0x00001c0001187983 */ /* 0x000f220000100800 */
[----:B------:R-:W-:Y:S01]  /*4c40*/  ISETP.GE.AND P5, PT, R14, UR4, PT ;  /* 0x000000040e007c0c */ /* 0x000fe2000bfa6270 */
[----:B------:R-:W-:Y:S02]  /*4c50*/  VIADD R14, R18, 0xa0 ;  /* 0x000000a0120e7836 */ /* 0x000fe40000000000 */
[----:B-1----:R0:W-:Y:S10]  /*4c60*/  @!P3 ST.E.128 desc[UR40][R8.64], R4 ;  /* 0x000000040800b985 */ /* 0x0021f4000c101d28 */
[----:B------:R-:W1:Y:S01]  /*4c70*/  @!P5 LDS.128 R4, [R13+0x4400] ;  /* 0x004400000d04d984 */ /* 0x000e620000000c00 */
[----:B0-----:R-:W-:-:S05]  /*4c80*/  @!P5 LEA R8, P3, R228, R11, 0x1 ;  /* 0x0000000be408d211 */ /* 0x001fca00078608ff */
[----:B------:R-:W-:Y:S02]  /*4c90*/  @!P5 IMAD.X R9, R10, 0x1, R54, P3 ;  /* 0x000000010a09d824 */ /* 0x000fe400018e0636 */
[----:B------:R-:W5:Y:S01]  /*4ca0*/  LDL R54, [R1+0x24] ;  /* 0x0000240001367983 */ /* 0x000f620000100800 */
[----:B------:R-:W-:-:S03]  /*4cb0*/  ISETP.GE.AND P3, PT, R14, UR4, PT ;  /* 0x000000040e007c0c */ /* 0x000fc6000bf66270 */
[----:B-1----:R0:W-:Y:S10]  /*4cc0*/  @!P5 ST.E.128 desc[UR40][R8.64], R4 ;  /* 0x000000040800d985 */ /* 0x0021f4000c101d28 */
[----:B------:R-:W1:Y:S01]  /*4cd0*/  @!P3 LDS.128 R4, [R12+0x4400] ;  /* 0x004400000c04b984 */ /* 0x000e620000000c00 */
[----:B0-----:R-:W-:-:S05]  /*4ce0*/  @!P3 LEA R8, P5, R227, R11, 0x1 ;  /* 0x0000000be308b211 */ /* 0x001fca00078a08ff */
[----:B------:R-:W-:Y:S02]  /*4cf0*/  @!P3 IMAD.X R9, R10, 0x1, R27, P5 ;  /* 0x000000010a09b824 */ /* 0x000fe400028e061b */
[----:B------:R-:W5:Y:S01]  /*4d00*/  LDL R27, [R1+0x28] ;  /* 0x00002800011b7983 */ /* 0x000f620000100800 */
[----:B------:R-:W-:-:S05]  /*4d10*/  VIADD R14, R18, 0xc0 ;  /* 0x000000c0120e7836 */ /* 0x000fca0000000000 */
[----:B------:R-:W-:Y:S01]  /*4d20*/  ISETP.GE.AND P5, PT, R14, UR4, PT ;  /* 0x000000040e007c0c */ /* 0x000fe2000bfa6270 */
[----:B-1----:R0:W-:-:S12]  /*4d30*/  @!P3 ST.E.128 desc[UR40][R8.64], R4 ;  /* 0x000000040800b985 */ /* 0x0021d8000c101d28 */
[----:B------:R-:W1:Y:S01]  /*4d40*/  @!P5 LDS.128 R4, [R13+0x6400] ;  /* 0x006400000d04d984 */ /* 0x000e620000000c00 */
[----:B0-----:R-:W-:-:S04]  /*4d50*/  @!P5 LEA R8, P3, R226, R11, 0x1 ;  /* 0x0000000be208d211 */ /* 0x001fc800078608ff */
[----:B------:R-:W-:Y:S02]  /*4d60*/  @!P5 IADD3.X R9, R10, R26, RZ, P3, !PT ;  /* 0x0000001a0a09d210 */ /* 0x000fe40001ffe4ff */
[----:B------:R-:W5:Y:S01]  /*4d70*/  LDL R26, [R1+0x2c] ;  /* 0x00002c00011a7983 */ /* 0x000f620000100800 */
[----:B------:R-:W-:-:S05]  /*4d80*/  VIADD R14, R18, 0xe0 ;  /* 0x000000e0120e7836 */ /* 0x000fca0000000000 */
[----:B------:R-:W-:Y:S01]  /*4d90*/  ISETP.GE.AND P3, PT, R14, UR4, PT ;  /* 0x000000040e007c0c */ /* 0x000fe2000bf66270 */
[----:B-1----:R0:W-:-:S12]  /*4da0*/  @!P5 ST.E.128 desc[UR40][R8.64], R4 ;  /* 0x000000040800d985 */ /* 0x0021d8000c101d28 */
[----:B------:R-:W1:Y:S01]  /*4db0*/  @!P3 LDS.128 R4, [R12+0x6400] ;  /* 0x006400000c04b984 */ /* 0x000e620000000c00 */
[----:B0-----:R-:W-:Y:S01]  /*4dc0*/  @!P3 LEA R8, P5, R225, R11, 0x1 ;  /* 0x0000000be108b211 */ /* 0x001fe200078a08ff */
[----:B------:R-:W-:-:S04]  /*4dd0*/  VIADD R14, R18, 0x100 ;  /* 0x00000100120e7836 */ /* 0x000fc80000000000 */
[----:B--2---:R-:W-:Y:S02]  /*4de0*/  @!P3 IMAD.X R9, R10, 0x1, R25, P5 ;  /* 0x000000010a09b824 */ /* 0x004fe400028e0619 */
[----:B------:R-:W2:Y:S01]  /*4df0*/  LDL R25, [R1+0x30] ;  /* 0x0000300001197983 */ /* 0x000ea20000100800 */
[----:B------:R-:W-:-:S03]  /*4e00*/  ISETP.GE.AND P5, PT, R14, UR4, PT ;  /* 0x000000040e007c0c */ /* 0x000fc6000bfa6270 */
[----:B-1----:R0:W-:Y:S10]  /*4e10*/  @!P3 ST.E.128 desc[UR40][R8.64], R4 ;  /* 0x000000040800b985 */ /* 0x0021f4000c101d28 */
[----:B------:R-:W1:Y:S01]  /*4e20*/  @!P5 LDS.128 R4, [R13+0x8400] ;  /* 0x008400000d04d984 */ /* 0x000e620000000c00 */
[----:B0-----:R-:W-:-:S05]  /*4e30*/  @!P5 LEA R8, P3, R224, R11, 0x1 ;  /* 0x0000000be008d211 */ /* 0x001fca00078608ff */
[----:B----4-:R-:W-:Y:S02]  /*4e40*/  @!P5 IMAD.X R9, R10, 0x1, R24, P3 ;  /* 0x000000010a09d824 */ /* 0x010fe400018e0618 */
[----:B------:R-:W4:Y:S01]  /*4e50*/  LDL R24, [R1+0x34] ;  /* 0x0000340001187983 */ /* 0x000f220000100800 */
        /* <DEDUP_REMOVED lines=13> */
[----:B-----5:R-:W-:Y:S01]  /*4f30*/  @!P5 IMAD.X R9, R10, 0x1, R54, P3 ;  /* 0x000000010a09d824 */ /* 0x020fe200018e0636 */
        /* <DEDUP_REMOVED lines=17> */
[----:B--2---:R-:W-:Y:S01]  /*5050*/  @!P3 IMAD.X R9, R10, 0x1, R25, P5 ;  /* 0x000000010a09b824 */ /* 0x004fe200028e0619 */
[----:B------:R-:W-:-:S04]  /*5060*/  ISETP.GE.AND P5, PT, R14, UR4, PT ;  /* 0x000000040e007c0c */ /* 0x000fc8000bfa6270 */
[----:B-1----:R0:W-:Y:S09]  /*5070*/  @!P3 ST.E.128 desc[UR40][R8.64], R4 ;  /* 0x000000040800b985 */ /* 0x0021f2000c101d28 */
[----:B------:R-:W1:Y:S01]  /*5080*/  @!P5 LDS.128 R4, [R13+0xe400] ;  /* 0x00e400000d04d984 */ /* 0x000e620000000c00 */
[----:B------:R-:W-:Y:S01]  /*5090*/  VIADD R14, R18, 0x1e0 ;  /* 0x000001e0120e7836 */ /* 0x000fe20000000000 */
[----:B0-----:R-:W-:-:S05]  /*50a0*/  @!P5 LEA R8, P3, R212, R11, 0x1 ;  /* 0x0000000bd408d211 */ /* 0x001fca00078608ff */
[----:B----4-:R-:W-:Y:S01]  /*50b0*/  @!P5 IMAD.X R9, R10, 0x1, R24, P3 ;  /* 0x000000010a09d824 */ /* 0x010fe200018e0618 */
[----:B------:R-:W-:-:S04]  /*50c0*/  ISETP.GE.AND P3, PT, R14, UR4, PT ;  /* 0x000000040e007c0c */ /* 0x000fc8000bf66270 */
[----:B-1----:R0:W-:Y:S09]  /*50d0*/  @!P5 ST.E.128 desc[UR40][R8.64], R4 ;  /* 0x000000040800d985 */ /* 0x0021f2000c101d28 */
[----:B------:R-:W1:Y:S01]  /*50e0*/  @!P3 LDS.128 R4, [R12+0xe400] ;  /* 0x00e400000c04b984 */ /* 0x000e620000000c00 */
[----:B0-----:R-:W-:-:S05]  /*50f0*/  @!P3 LEA R8, P5, R211, R11, 0x1 ;  /* 0x0000000bd308b211 */ /* 0x001fca00078a08ff */
[----:B---3--:R-:W-:-:S05]  /*5100*/  @!P3 IMAD.X R9, R10, 0x1, R15, P5 ;  /* 0x000000010a09b824 */ /* 0x008fca00028e060f */
[----:B-1----:R0:W-:Y:S03]  /*5110*/  @!P3 ST.E.128 desc[UR40][R8.64], R4 ;  /* 0x000000040800b985 */ /* 0x0021e6000c101d28 */
.L_x_7921:
[----:B------:R-:W-:Y:S05]  /*5120*/  BSYNC B0 ;  /* 0x0000000000007941 */ /* 0x000fea0003800000 */
.L_x_7920:
        /* <DEDUP_REMOVED lines=13> */
[----:B0-----:R-:W-:Y:S02]  /*5200*/  SEL R5, RZ, 0x1, P4 ;  /* 0x00000001ff057807 */ /* 0x001fe40002000000 */
[----:B------:R-:W-:Y:S02]  /*5210*/  SEL R184, R184, RZ, P4 ;  /* 0x000000ffb8b87207 */ /* 0x000fe40002000000 */
[----:B------:R-:W-:Y:S01]  /*5220*/  LOP3.LUT R190, R190, R5, RZ, 0x3c, !PT ;  /* 0x00000005bebe7212 */ /* 0x000fe200078e3cff */
[----:B-1----:R-:W-:Y:S06]  /*5230*/  @P2 BRA `(.L_x_7922) ;  /* 0xffffffd8001c2947 */ /* 0x002fec000383ffff */
.L_x_7885:
[----:B------:R-:W2:Y:S01]  /*5240*/  LDL R4, [R1+0x60] ;  /* 0x0000600001047983 */ /* 0x000ea20000100800 */
[----:B------:R-:W-:Y:S01]  /*5250*/  BSSY B0, `(.L_x_7923) ;  /* 0x0000005000007945 */ /* 0x000fe20003800000 */
[----:B--2---:R-:W-:-:S03]  /*5260*/  ISETP.NE.AND P0, PT, R4, 0x1, PT ;  /* 0x000000010400780c */ /* 0x004fc60003f05270 */
[----:B------:R-:W-:Y:S10]  /*5270*/  @P3 BRA `(.L_x_7924) ;  /* 0x0000000000083947 */ /* 0x000ff40003800000 */
[----:B------:R-:W0:Y:S02]  /*5280*/  FENCE.VIEW.ASYNC.G ;  /* 0x00000000000073c6 */ /* 0x000e240000000100 */
[----:B0-----:R-:W-:Y:S06]  /*5290*/  BAR.ARV 0xc, 0x180 ;  /* 0x0306000000007b1d */ /* 0x001fec0000002000 */
.L_x_7924:
[----:B------:R-:W-:Y:S05]  /*52a0*/  BSYNC B0 ;  /* 0x0000000000007941 */ /* 0x000fea0003800000 */
.L_x_7923:
[----:B------:R-:W-:Y:S04]  /*52b0*/  BSSY B7, `(.L_x_7925) ;  /* 0x0000b66000077945 */ /* 0x000fe80003800000 */
[----:B------:R-:W-:Y:S05]  /*52c0*/  @!P0 BRA `(.L_x_7926) ;  /* 0x00000020006c8947 */ /* 0x000fea0003800000 */
[----:B------:R-:W0:Y:S01]  /*52d0*/  LDC R0, c[0x0][0x448] ;  /* 0x00011200ff007b82 */ /* 0x000e220000000800 */
[----:B------:R-:W-:Y:S01]  /*52e0*/  VIADD R3, R199, 0x3f ;  /* 0x0000003fc7037836 */ /* 0x000fe20000000000 */
[----:B------:R-:W-:Y:S01]  /*52f0*/  BSSY B0, `(.L_x_7927) ;  /* 0x000002c000007945 */ /* 0x000fe20003800000 */
[----:B0-----:R-:W-:-:S13]  /*5300*/  ISETP.NE.AND P0, PT, R0, 0x1, PT ;  /* 0x000000010000780c */ /* 0x001fda0003f05270 */
[----:B------:R-:W0:Y:S08]  /*5310*/  @P0 LDC R0, c[0x0][0x44c] ;  /* 0x00011300ff000b82 */ /* 0x000e300000000800 */
[----:B------:R-:W1:Y:S01]  /*5320*/  @P0 LDC R5, c[0x0][0x450] ;  /* 0x00011400ff050b82 */ /* 0x000e620000000800 */
[----:B0-----:R-:W-:-:S05]  /*5330*/  @P0 IMAD.HI.U32 R0, R3, R0, RZ ;  /* 0x0000000003000227 */ /* 0x001fca00078e00ff */
[----:B-1----:R-:W-:-:S05]  /*5340*/  @P0 SHF.R.U32.HI R3, RZ, R5, R0 ;  /* 0x00000005ff030219 */ /* 0x002fca0000011600 */
[----:B------:R-:W-:-:S05]  /*5350*/  IMAD.IADD R3, R38, 0x1, R3 ;  /* 0x0000000126037824 */ /* 0x000fca00078e0203 */
[----:B------:R-:W-:-:S04]  /*5360*/  SHF.R.S32.HI R0, RZ, 0x1f, R3 ;  /* 0x0000001fff007819 */ /* 0x000fc80000011403 */
[----:B------:R-:W-:Y:S01]  /*5370*/  LEA.HI R0, R0, R3, RZ, 0x6 ;  /* 0x0000000300007211 */ /* 0x000fe200078f30ff */
[----:B------:R-:W-:-:S03]  /*5380*/  IMAD.MOV.U32 R3, RZ, RZ, RZ ;  /* 0x000000ffff037224 */ /* 0x000fc600078e00ff */
[----:B------:R-:W-:-:S04]  /*5390*/  SHF.R.S32.HI R0, RZ, 0x6, R0 ;  /* 0x00000006ff007819 */ /* 0x000fc80000011400 */
[----:B------:R-:W-:-:S04]  /*53a0*/  VIMNMX R37, R37, R0, PT ;  /* 0x0000000025257248 */ /* 0x000fc80003fe0100 */
[----:B------:R-:W-:-:S13]  /*53b0*/  ISETP.GE.AND P0, PT, R37, 0x1, PT ;  /* 0x000000012500780c */ /* 0x000fda0003f06270 */
[----:B------:R-:W-:Y:S05]  /*53c0*/  @!P0 BRA `(.L_x_7928) ;  /* 0x0000000000788947 */ /* 0x000fea0003800000 */
[----:B------:R-:W2:Y:S01]  /*53d0*/  LDL R4, [R1+0x3c] ;  /* 0x00003c0001047983 */ /* 0x000ea20000100800 */
[----:B------:R-:W-:Y:S01]  /*53e0*/  ULDC UR4, c[0x0][0x9f0] ;  /* 0x00027c0000047ab9 */ /* 0x000fe20000000800 */
[----:B--2---:R-:W-:-:S04]  /*53f0*/  ISETP.NE.AND P0, PT, R4, RZ, PT ;  /* 0x000000ff0400720c */ /* 0x004fc80003f05270 */
[----:B------:R-:W-:-:S04]  /*5400*/  SEL R9, R4, UR4, P0 ;  /* 0x0000000404097c07 */ /* 0x000fc80008000000 */
[-C--:B------:R-:W-:Y:S02]  /*5410*/  IABS R6, R9.reuse ;  /* 0x0000000900067213 */ /* 0x080fe40000000000 */
[----:B------:R-:W-:Y:S02]  /*5420*/  IADD3 R0, R9, -0x1, R37 ;  /* 0xffffffff09007810 */ /* 0x000fe40007ffe025 */
[----:B------:R-:W0:Y:S01]  /*5430*/  I2F.RP R3, R6 ;  /* 0x0000000600037306 */ /* 0x000e220000209400 */
[-C--:B----4-:R-:W-:Y:S02]  /*5440*/  IABS R10, R9.reuse ;  /* 0x00000009000a7213 */ /* 0x090fe40000000000 */
        /* <DEDUP_REMOVED lines=22> */
.L_x_7928:
[----:B------:R-:W-:Y:S05]  /*55b0*/  BSYNC B0 ;  /* 0x0000000000007941 */ /* 0x000fea0003800000 */
.L_x_7927:
        /* <DEDUP_REMOVED lines=66> */
[----:B--2---:R-:W-:-:S05]  /*59e0*/  IMAD R0, R0, R3, RZ ;  /* 0x0000000300007224 */ /* 0x004fca00078e02ff */
[----:B------:R-:W-:Y:S02]  /*59f0*/  VIADDMNMX R3, R0, R3, R37, PT ;  /* 0x0000000300037246 */ /* 0x000fe40003800125 */
[----:B------:R-:W-:Y:S02]  /*5a00*/  CS2R R36, SRZ ;  /* 0x0000000000247805 */ /* 0x000fe4000001ff00 */
[----:B------:R-:W-:-:S13]  /*5a10*/  ISETP.GT.AND P1, PT, R3, R0, PT ;  /* 0x000000000300720c */ /* 0x000fda0003f24270 */
[----:B------:R-:W-:Y:S05]  /*5a20*/  @!P1 BRA `(.L_x_7929) ;  /* 0x000000ac00b89947 */ /* 0x000fea0003800000 */
[----:B------:R-:W2:Y:S01]  /*5a30*/  LDL R4, [R1+0x58] ;  /* 0x0000580001047983 */ /* 0x000ea20000100800 */
[----:B------:R-:W-:-:S03]  /*5a40*/  ISETP.NE.AND P0, PT, R186, 0x3, PT ;  /* 0x00000003ba00780c */ /* 0x000fc60003f05270 */
[----:B--2---:R-:W0:Y:S02]  /*5a50*/  SHFL.IDX PT, R4, R4, RZ, 0x1f ;  /* 0x00001fff04047589 */ /* 0x004e2400000e0000 */
[----:B0-----:R-:W-:-:S04]  /*5a60*/  LEA.HI R5, R4, R4, RZ, 0x1 ;  /* 0x0000000404057211 */ /* 0x001fc800078f08ff */
[----:B------:R-:W-:-:S05]  /*5a70*/  LOP3.LUT R5, R5, 0x1fffe, RZ, 0xc0, !PT ;  /* 0x0001fffe05057812 */ /* 0x000fca00078ec0ff */
[----:B------:R-:W-:-:S04]  /*5a80*/  IMAD.IADD R5, R4, 0x1, -R5 ;  /* 0x0000000104057824 */ /* 0x000fc800078e0a05 */
[----:B------:R-:W-:-:S04]  /*5a90*/  IMAD R5, R5, 0x8000, R2 ;  /* 0x0000800005057824 */ /* 0x000fc800078e0202 */
[----:B------:R-:W-:-:S05]  /*5aa0*/  VIADD R5, R5, 0x400 ;  /* 0x0000040005057836 */ /* 0x000fca0000000000 */
[----:B------:R-:W-:-:S04]  /*5ab0*/  SHF.R.U32.HI R5, RZ, 0x4, R5 ;  /* 0x00000004ff057819 */ /* 0x000fc80000011605 */
[----:B------:R-:W-:-:S04]  /*5ac0*/  LOP3.LUT R5, R5, 0x3fff, RZ, 0xc0, !PT ;  /* 0x00003fff05057812 */ /* 0x000fc800078ec0ff */
[----:B------:R-:W-:Y:S01]  /*5ad0*/  LOP3.LUT R20, R5, 0x2000000, RZ, 0xfc, !PT ;  /* 0x0200000005147812 */ /* 0x000fe200078efcff */
[----:B------:R-:W-:Y:S06]  /*5ae0*/  @!P0 BRA `(.L_x_7930) ;  /* 0x0000000000048947 */ /* 0x000fec0003800000 */
[----:B------:R-:W-:Y:S01]  /*5af0*/  BPT.TRAP 0x1 ;  /* 0x000000040000795c */ /* 0x000fe20000300000 */
.L_x_7930:
[C---:B------:R-:W-:Y:S01]  /*5b00*/  IMAD R12, R17.reuse, 0x8, R2 ;  /* 0x00000008110c7824 */ /* 0x040fe200078e0202 */
[----:B------:R-:W-:Y:S01]  /*5b10*/  SHF.L.U32 R5, R22, 0x1f, RZ ;  /* 0x0000001f16057819 */ /* 0x000fe200000006ff */
[----:B------:R-:W-:Y:S01]  /*5b20*/  VIADD R4, R2, 0x26800 ;  /* 0x0002680002047836 */ /* 0x000fe20000000000 */
[----:B------:R-:W-:Y:S01]  /*5b30*/  BSSY B0, `(.L_x_7931) ;  /* 0x0000008000007945 */ /* 0x000fe20003800000 */
[----:B------:R-:W-:Y:S01]  /*5b40*/  IMAD R6, R17, 0x1000, R20 ;  /* 0x0000100011067824 */ /* 0x000fe200078e0214 */
[----:B------:R-:W0:Y:S01]  /*5b50*/  SYNCS.PHASECHK.TRANS64.TRYWAIT P1, [R12+URZ+0x28c50], R5 ;  /* 0x028c50050c0075a7 */ /* 0x000e22000802017f */
[----:B------:R-:W-:Y:S01]  /*5b60*/  IMAD.MOV.U32 R7, RZ, RZ, 0x40000040 ;  /* 0x40000040ff077424 */ /* 0x000fe200078e00ff */
[----:B------:R-:W-:-:S04]  /*5b70*/  SHF.R.U32.HI R4, RZ, 0x4, R4 ;  /* 0x00000004ff047819 */ /* 0x000fc80000011604 */
[----:B------:R-:W-:-:S04]  /*5b80*/  LOP3.LUT R4, R4, 0x3fff, RZ, 0xc0, !PT ;  /* 0x00003fff04047812 */ /* 0x000fc800078ec0ff */
[----:B------:R-:W-:Y:S01]  /*5b90*/  LOP3.LUT R4, R4, 0x10000, RZ, 0xfc, !PT ;  /* 0x0001000004047812 */ /* 0x000fe200078efcff */
[----:B0-----:R-:W-:Y:S06]  /*5ba0*/  @!P1 BRA `(.L_x_7932) ;  /* 0x00000184003c9947 */ /* 0x001fec0003800000 */
.L_x_8183:
[----:B------:R-:W-:Y:S05]  /*5bb0*/  BSYNC B0 ;  /* 0x0000000000007941 */ /* 0x000fea0003800000 */
.L_x_7931:
[----:B------:R-:W-:Y:S01]  /*5bc0*/  BAR.SYNC.DEFER_BLOCKING 0xe, 0x100 ;  /* 0x0384000000007b1d */ /* 0x000fe20000010000 */
[----:B0-----:R-:W-:Y:S01]  /*5bd0*/  IMAD.MOV.U32 R5, RZ, RZ, 0x40000040 ;  /* 0x40000040ff057424 */ /* 0x001fe200078e00ff */
[C---:B------:R-:W-:Y:S01]  /*5be0*/  R2UR UR6, R6.reuse ;  /* 0x00000000060672ca */ /* 0x040fe200000e0000 */
[----:B----4-:R-:W-:Y:S01]  /*5bf0*/  VIADD R10, R6, 0x100 ;  /* 0x00000100060a7836 */ /* 0x010fe20000000000 */
        /* <DEDUP_REMOVED lines=15> */
[----:B------:R-:W-:Y:S01]  /*5cf0*/  IMAD.MOV.U32 R7, RZ, RZ, 0x40000040 ;  /* 0x40000040ff077424 */ /* 0x000fe200078e00ff */
[----:B------:R-:W-:-:S02]  /*5d00*/  R2UR UR9, R11 ;  /* 0x000000000b0972ca */ /* 0x000fc400000e0000 */
[----:B------:R-:W-:Y:S01]  /*5d10*/  IADD3 R8, R4, 0x4, RZ ;  /* 0x0000000404087810 */ /* 0x000fe20007ffe0ff */
[----:B------:R-:W-:Y:S01]  /*5d20*/  WARPGROUP.ARRIVE ;  /* 0x00000000000079c5 */ /* 0x000fe20000000000 */
[----:B------:R-:W-:Y:S02]  /*5d30*/  R2UR UR13, R9 ;  /* 0x00000000090d72ca */ /* 0x000fe400000e0000 */
[----:B------:R-:W-:-:S03]  /*5d40*/  R2UR UR12, R8 ;  /* 0x00000000080c72ca */ /* 0x000fc600000e0000 */
        /* <DEDUP_REMOVED lines=23> */
.L_x_7933:
[----:B------:R-:W-:Y:S01]  /*5ec0*/  VIADD R3, R3, 0xfffffffe ;  /* 0xfffffffe03037836 */ /* 0x000fe20000000000 */
[----:B------:R-:W-:Y:S01]  /*5ed0*/  BSSY B0, `(.L_x_7934) ;  /* 0x00000cc000007945 */ /* 0x000fe20003800000 */
[----:B------:R-:W-:-:S03]  /*5ee0*/  VIADD R12, R12, 0x28c60 ;  /* 0x00028c600c0c7836 */ /* 0x000fc60000000000 */
[----:B------:R-:W-:Y:S02]  /*5ef0*/  ISETP.GE.AND P1, PT, R3, R0, PT ;  /* 0x000000000300720c */ /* 0x000fe40003f26270 */
[----:B------:R-:W-:-:S04]  /*5f00*/  PRMT R12, R187, 0x654, R12 ;  /* 0x00000654bb0c7816 */ /* 0x000fc8000000000c */
[----:B------:R0:W-:Y:S07]  /*5f10*/  SYNCS.ARRIVE.TRANS64.RED.A1T0 RZ, [R12+URZ], RZ ;  /* 0x000000ff0cff79a7 */ /* 0x0001ee000810043f */
[----:B------:R-:W-:Y:S05]  /*5f20*/  @!P1 BRA `(.L_x_7935) ;  /* 0x0000000c00189947 */ /* 0x000fea0003800000 */
.L_x_7942:
        /* <DEDUP_REMOVED lines=142> */
.L_x_7936:
[----:B------:R-:W-:Y:S01]  /*6810*/  IMAD R21, R17, 0x8, R2 ;  /* 0x0000000811157824 */ /* 0x000fe200078e0202 */
[----:B------:R-:W-:-:S04]  /*6820*/  SHF.L.U32 R12, R22, 0x1f, RZ ;  /* 0x0000001f160c7819 */ /* 0x000fc800000006ff */
[----:B------:R0:W1:Y:S01]  /*6830*/  SYNCS.PHASECHK.TRANS64.TRYWAIT P1, [R21+URZ+0x28c50], R12 ;  /* 0x028c500c150075a7 */ /* 0x000062000802017f */
[----:B------:R-:W-:Y:S05]  /*6840*/  @!P0 BRA `(.L_x_7937) ;  /* 0x0000000000048947 */ /* 0x000fea0003800000 */
[----:B------:R-:W-:Y:S01]  /*6850*/  BPT.TRAP 0x1 ;  /* 0x000000040000795c */ /* 0x000fe20000300000 */
.L_x_7937:
[----:B------:R-:W-:Y:S04]  /*6860*/  BSSY B1, `(.L_x_7938) ;  /* 0x0000004000017945 */ /* 0x000fe80003800000 */
[----:B-1----:R-:W-:Y:S05]  /*6870*/  @P1 BRA `(.L_x_7939) ;  /* 0x0000000000081947 */ /* 0x002fea0003800000 */
[----:B------:R-:W1:Y:S02]  /*6880*/  SYNCS.PHASECHK.TRANS64.TRYWAIT P1, [R21+URZ+0x28c50], R12 ;  /* 0x028c500c150075a7 */ /* 0x000e64000802017f */
[----:B-1----:R-:W-:Y:S05]  /*6890*/  @!P1 BRA `(.L_x_7940) ;  /* 0x0000017800149947 */ /* 0x002fea0003800000 */
.L_x_7939:
[----:B------:R-:W-:Y:S05]  /*68a0*/  BSYNC B1 ;  /* 0x0000000000017941 */ /* 0x000fea0003800000 */
.L_x_7938:
        /* <DEDUP_REMOVED lines=42> */
.L_x_7941:
[----:B------:R-:W-:-:S05]  /*6b50*/  VIADD R21, R21, 0x28c60 ;  /* 0x00028c6015157836 */ /* 0x000fca0000000000 */
[----:B------:R-:W-:-:S04]  /*6b60*/  PRMT R21, R187, 0x654, R21 ;  /* 0x00000654bb157816 */ /* 0x000fc80000000015 */
[----:B------:R1:W-:Y:S01]  /*6b70*/  SYNCS.ARRIVE.TRANS64.RED.A1T0 RZ, [R21+URZ], RZ ;  /* 0x000000ff15ff79a7 */ /* 0x0003e2000810043f */
[----:B------:R-:W-:Y:S05]  /*6b80*/  @P2 BRA `(.L_x_7942) ;  /* 0xfffffff000e82947 */ /* 0x000fea000383ffff */
.L_x_7935:
[----:B------:R-:W-:Y:S05]  /*6b90*/  BSYNC B0 ;  /* 0x0000000000007941 */ /* 0x000fea0003800000 */
.L_x_7934:
        /* <DEDUP_REMOVED lines=142> */
.L_x_7926:
[----:B------:R-:W0:Y:S01]  /*7480*/  LDC R0, c[0x0][0x448] ;  /* 0x00011200ff007b82 */ /* 0x000e220000000800 */
[----:B------:R-:W-:Y:S01]  /*7490*/  VIADD R3, R199, 0x3f ;  /* 0x0000003fc7037836 */ /* 0x000fe20000000000 */
[----:B------:R-:W-:Y:S01]  /*74a0*/  BSSY B0, `(.L_x_7943) ;  /* 0x000002c000007945 */ /* 0x000fe20003800000 */
[----:B------:R-:W-:Y:S01]  /*74b0*/  IMAD.MOV.U32 R208, RZ, RZ, RZ ;  /* 0x000000ffffd07224 */ /* 0x000fe200078e00ff */
[----:B0-----:R-:W-:-:S13]  /*74c0*/  ISETP.NE.AND P0, PT, R0, 0x1, PT ;  /* 0x000000010000780c */ /* 0x001fda0003f05270 */
[----:B------:R-:W0:Y:S08]  /*74d0*/  @P0 LDC R0, c[0x0][0x44c] ;  /* 0x00011300ff000b82 */ /* 0x000e300000000800 */
[----:B------:R-:W1:Y:S01]  /*74e0*/  @P0 LDC R5, c[0x0][0x450] ;  /* 0x00011400ff050b82 */ /* 0x000e620000000800 */
[----:B0-----:R-:W-:-:S05]  /*74f0*/  @P0 IMAD.HI.U32 R0, R3, R0, RZ ;  /* 0x0000000003000227 */ /* 0x001fca00078e00ff */
[----:B-1----:R-:W-:-:S04]  /*7500*/  @P0 SHF.R.U32.HI R3, RZ, R5, R0 ;  /* 0x00000005ff030219 */ /* 0x002fc80000011600 */
[----:B------:R-:W-:-:S04]  /*7510*/  IADD3 R3, R38, R3, RZ ;  /* 0x0000000326037210 */ /* 0x000fc80007ffe0ff */
[----:B------:R-:W-:-:S04]  /*7520*/  SHF.R.S32.HI R0, RZ, 0x1f, R3 ;  /* 0x0000001fff007819 */ /* 0x000fc80000011403 */
[----:B------:R-:W-:-:S04]  /*7530*/  LEA.HI R0, R0, R3, RZ, 0x6 ;  /* 0x0000000300007211 */ /* 0x000fc800078f30ff */
        /* <DEDUP_REMOVED lines=34> */
.L_x_7944:
[----:B------:R-:W-:Y:S05]  /*7760*/  BSYNC B0 ;  /* 0x0000000000007941 */ /* 0x000fea0003800000 */
.L_x_7943:
        /* <DEDUP_REMOVED lines=93> */
[----:B----4-:R-:W-:Y:S02]  /*7d40*/  IMAD.U32 R10, RZ, RZ, UR4 ;  /* 0x00000004ff0a7e24 */ /* 0x010fe4000f8e00ff */
[----:B------:R-:W-:Y:S02]  /*7d50*/  IMAD.U32 R11, RZ, RZ, UR5 ;  /* 0x00000005ff0b7e24 */ /* 0x000fe4000f8e00ff */
[----:B------:R-:W-:Y:S02]  /*7d60*/  IMAD.MOV.U32 R8, RZ, RZ, 0x70 ;  /* 0x00000070ff087424 */ /* 0x000fe400078e00ff */
[----:B------:R-:W-:Y:S02]  /*7d70*/  IMAD.MOV.U32 R12, RZ, RZ, 0x1 ;  /* 0x00000001ff0c7424 */ /* 0x000fe400078e00ff */
[----:B------:R-:W-:-:S07]  /*7d80*/  IMAD.MOV.U32 R13, RZ, RZ, RZ ;  /* 0x000000ffff0d7224 */ /* 0x000fce00078e00ff */
[----:B------:R-:W-:-:S07]  /*7d90*/  LEPC R20, `(.L_x_7946) ;  /* 0x000000001014794e */ /* 0x000fce0000000000 */
[----:B0----5:R-:W-:Y:S05]  /*7da0*/  CALL.ABS.NOINC R14 ;  /* 0x000000000e007343 */ /* 0x021fea0003c00000 */
.L_x_7946:
[----:B------:R-:W-:Y:S05]  /*7db0*/  BSYNC B6 ;  /* 0x0000000000067941 */ /* 0x000fea0003800000 */
.L_x_7945:
[----:B------:R-:W-:Y:S02]  /*7dc0*/  ULDC UR4, c[0x0][0x3f4] ;  /* 0x0000fd0000047ab9 */ /* 0x000fe40000000800 */
[----:B------:R-:W-:-:S13]  /*7dd0*/  ISETP.LT.AND P0, PT, RZ, UR4, PT ;  /* 0x00000004ff007c0c */ /* 0x000fda000bf01270 */
[----:B------:R-:W-:Y:S05]  /*7de0*/  @P0 BRA `(.L_x_7947) ;  /* 0x0000000000400947 */ /* 0x000fea0003800000 */
[----:B------:R-:W2:Y:S02]  /*7df0*/  LDL R20, [R1+0x50] ;  /* 0x0000500001147983 */ /* 0x000ea40000100800 */
[----:B--2---:R-:W-:-:S04]  /*7e00*/  LEA.HI R0, R20, R20, RZ, 0x1 ;  /* 0x0000001414007211 */ /* 0x004fc800078f08ff */
[----:B------:R-:W-:-:S04]  /*7e10*/  LOP3.LUT R0, R0, 0xfffffffe, RZ, 0xc0, !PT ;  /* 0xfffffffe00007812 */ /* 0x000fc800078ec0ff */
[----:B------:R-:W-:-:S04]  /*7e20*/  IADD3 R0, R20, -R0, RZ ;  /* 0x8000000014007210 */ /* 0x000fc80007ffe0ff */
[----:B------:R-:W-:-:S04]  /*7e30*/  SHF.L.U32 R3, R0, 0x1f, RZ ;  /* 0x0000001f00037819 */ /* 0x000fc800000006ff */
[----:B------:R0:W1:Y:S03]  /*7e40*/  SYNCS.PHASECHK.TRANS64.TRYWAIT P0, [R2+URZ+0x28c00], R3 ;  /* 0x028c0003020075a7 */ /* 0x000066000800017f */
[----:B-1----:R-:W-:Y:S05]  /*7e50*/  @!P0 NANOSLEEP.SYNCS 0x989680 ;  /* 0x009896800000895d */ /* 0x002fea0003900000 */
[----:B------:R-:W1:Y:S01]  /*7e60*/  @!P0 SYNCS.PHASECHK.TRANS64 P0, [R2+URZ+0x28c00], R3 ;  /* 0x028c0003020085a7 */ /* 0x000e62000800007f */
[----:B------:R-:W-:Y:S04]  /*7e70*/  BSSY B0, `(.L_x_7948) ;  /* 0x0000006000007945 */ /* 0x000fe80003800000 */
[----:B-1----:R-:W-:Y:S05]  /*7e80*/  @P0 BRA `(.L_x_7949) ;  /* 0x0000000000100947 */ /* 0x002fea0003800000 */
.L_x_7950:
[----:B-1----:R1:W2:Y:S02]  /*7e90*/  SYNCS.PHASECHK.TRANS64.TRYWAIT P0, [R2+URZ+0x28c00], R3 ;  /* 0x028c0003020075a7 */ /* 0x0022a4000800017f */
[----:B--2---:R-:W-:Y:S05]  /*7ea0*/  @!P0 NANOSLEEP.SYNCS 0x989680 ;  /* 0x009896800000895d */ /* 0x004fea0003900000 */
[----:B------:R-:W2:Y:S02]  /*7eb0*/  @!P0 SYNCS.PHASECHK.TRANS64 P0, [R2+URZ+0x28c00], R3 ;  /* 0x028c0003020085a7 */ /* 0x000ea4000800007f */
[----:B--2---:R-:W-:Y:S05]  /*7ec0*/  @!P0 BRA `(.L_x_7950) ;  /* 0xfffffffc00f08947 */ /* 0x004fea000383ffff */
.L_x_7949:
[----:B------:R-:W-:Y:S05]  /*7ed0*/  BSYNC B0 ;  /* 0x0000000000007941 */ /* 0x000fea0003800000 */
.L_x_7948:
[----:B------:R-:W-:Y:S05]  /*7ee0*/  BRA `(.L_x_7951) ;  /* 0x0000002c00387947 */ /* 0x000fea0003800000 */
.L_x_7947:
        /* <DEDUP_REMOVED lines=22> */
[----:B----4-:R-:W-:Y:S02]  /*8050*/  IMAD.U32 R10, RZ, RZ, UR6 ;  /* 0x00000006ff0a7e24 */ /* 0x010fe4000f8e00ff */
        /* <DEDUP_REMOVED lines=8> */
.L_x_7953:
[----:B------:R-:W-:Y:S05]  /*80e0*/  BSYNC B6 ;  /* 0x0000000000067941 */ /* 0x000fea0003800000 */
.L_x_7952:
[----:B------:R-:W-:Y:S01]  /*80f0*/  ULDC.U8 UR4, c[0x0][0x410] ;  /* 0x0001040000047ab9 */ /* 0x000fe20000000000 */
[----:B------:R-:W-:Y:S01]  /*8100*/  BSSY B0, `(.L_x_7954) ;  /* 0x00002a4000007945 */ /* 0x000fe20003800000 */
[----:B------:R-:W-:Y:S01]  /*8110*/  ISETP.NE.AND P0, PT, RZ, UR4, PT ;  /* 0x00000004ff007c0c */ /* 0x000fe2000bf05270 */
[----:B------:R-:W-:-:S12]  /*8120*/  IMAD.IADD R35, R191, 0x1, R199 ;  /* 0x00000001bf237824 */ /* 0x000fd800078e02c7 */
[----:B------:R-:W-:Y:S05]  /*8130*/  @!P0 BRA `(.L_x_7955) ;  /* 0x0000001400748947 */ /* 0x000fea0003800000 */
[----:B------:R-:W0:Y:S01]  /*8140*/  LDC R5, c[0x0][0x448] ;  /* 0x00011200ff057b82 */ /* 0x000e220000000800 */
[----:B------:R-:W1:Y:S01]  /*8150*/  S2R R0, SR_TID.X ;  /* 0x0000000000007919 */ /* 0x000e620000002100 */
[----:B------:R-:W-:Y:S01]  /*8160*/  ULDC.64 UR4, c[0x0][0x3f8] ;  /* 0x0000fe0000047ab9 */ /* 0x000fe20000000a00 */
[----:B------:R-:W-:Y:S01]  /*8170*/  ULDC.64 UR6, c[0x0][0x408] ;  /* 0x0001020000067ab9 */ /* 0x000fe20000000a00 */
[----:B------:R-:W-:Y:S02]  /*8180*/  IMAD.MOV.U32 R25, RZ, RZ, R27 ;  /* 0x000000ffff197224 */ /* 0x000fe400078e001b */
[----:B------:R-:W-:Y:S01]  /*8190*/  IMAD.MOV.U32 R153, RZ, RZ, R29 ;  /* 0x000000ffff997224 */ /* 0x000fe200078e001d */
[----:B0-----:R-:W-:Y:S01]  /*81a0*/  ISETP.NE.AND P0, PT, R5, 0x1, PT ;  /* 0x000000010500780c */ /* 0x001fe20003f05270 */
[----:B-1----:R-:W-:-:S12]  /*81b0*/  VIADD R3, R0, 0xffffff80 ;  /* 0xffffff8000037836 */ /* 0x002fd80000000000 */
[----:B------:R-:W0:Y:S01]  /*81c0*/  @P0 LDC R0, c[0x0][0x44c] ;  /* 0x00011300ff000b82 */ /* 0x000e220000000800 */
[----:B------:R-:W-:-:S04]  /*81d0*/  SHF.R.S32.HI R4, RZ, 0x1f, R3 ;  /* 0x0000001fff047819 */ /* 0x000fc80000011403 */
[----:B------:R-:W-:-:S03]  /*81e0*/  LEA.HI R4, R4, R3, RZ, 0x2 ;  /* 0x0000000304047211 */ /* 0x000fc600078f10ff */
[----:B------:R-:W1:Y:S01]  /*81f0*/  @P0 LDC R7, c[0x0][0x450] ;  /* 0x00011400ff070b82 */ /* 0x000e620000000800 */
[----:B------:R-:W-:-:S05]  /*8200*/  LOP3.LUT R4, R4, 0xfffffffc, RZ, 0xc0, !PT ;  /* 0xfffffffc04047812 */ /* 0x000fca00078ec0ff */
[----:B------:R-:W-:-:S04]  /*8210*/  IMAD.IADD R4, R3, 0x1, -R4 ;  /* 0x0000000103047824 */ /* 0x000fc800078e0a04 */
[----:B------:R-:W-:-:S04]  /*8220*/  IMAD R3, R4, 0x20, R35 ;  /* 0x0000002004037824 */ /* 0x000fc800078e0223 */
        /* <DEDUP_REMOVED lines=9> */
[----:B----4-:R-:W-:Y:S01]  /*82c0*/  LEA R10, P0, R24, UR4, 0x1 ;  /* 0x00000004180a7c11 */ /* 0x010fe2000f8008ff */
        /* <DEDUP_REMOVED lines=13> */
.L_x_8189:
        /* <DEDUP_REMOVED lines=9> */
[----:B--2---:R-:W-:Y:S01]  /*8430*/  IMAD.MOV.U32 R4, RZ, RZ, R3 ;  /* 0x000000ffff047224 */ /* 0x004fe200078e0003 */
[----:B------:R-:W-:Y:S01]  /*8440*/  ISETP.GE.AND P2, PT, R188, UR4, PT ;  /* 0x00000004bc007c0c */ /* 0x000fe2000bf46270 */
[----:B-1----:R-:W-:Y:S01]  /*8450*/  IMAD.MOV.U32 R5, RZ, RZ, R0 ;  /* 0x000000ffff057224 */ /* 0x002fe200078e0000 */
[----:B------:R-:W-:Y:S02]  /*8460*/  ISETP.GE.AND P3, PT, R196, UR4, PT ;  /* 0x00000004c4007c0c */ /* 0x000fe4000bf66270 */
[----:B------:R-:W-:Y:S02]  /*8470*/  CS2R R26, SRZ ;  /* 0x00000000001a7805 */ /* 0x000fe4000001ff00 */
[----:B------:R-:W-:Y:S02]  /*8480*/  SHF.R.S32.HI R11, RZ, 0x1f, R196 ;  /* 0x0000001fff0b7819 */ /* 0x000fe400000114c4 */
[----:B---3--:R-:W-:-:S05]  /*8490*/  MOV R9, R7 ;  /* 0x0000000700097202 */ /* 0x008fca0000000f00 */
[----:B------:R-:W-:Y:S02]  /*84a0*/  @!P2 IMAD.WIDE R4, R188, 0x2, R4 ;  /* 0x00000002bc04a825 */ /* 0x000fe400078e0204 */
[C---:B------:R-:W-:Y:S02]  /*84b0*/  @!P3 SHF.L.U64.HI R11, R196.reuse, 0x1, R11 ;  /* 0x00000001c40bb819 */ /* 0x040fe4000001020b */
[----:B------:R-:W-:Y:S01]  /*84c0*/  @!P3 IMAD.SHL.U32 R6, R196, 0x2, RZ ;  /* 0x00000002c406b824 */ /* 0x000fe200078e00ff */
[----:B------:R1:W5:Y:S01]  /*84d0*/  @!P2 LD.E.64 R26, desc[UR40][R4.64] ;  /* 0x00000028041aa980 */ /* 0x000362000c101b00 */
[----:B------:R-:W-:Y:S02]  /*84e0*/  CS2R R28, SRZ ;  /* 0x00000000001c7805 */ /* 0x000fe4000001ff00 */
[----:B------:R-:W-:Y:S02]  /*84f0*/  CS2R R24, SRZ ;  /* 0x0000000000187805 */ /* 0x000fe4000001ff00 */
[----:B------:R-:W-:-:S02]  /*8500*/  CS2R R20, SRZ ;  /* 0x0000000000147805 */ /* 0x000fc4000001ff00 */
[-C--:B-1----:R-:W-:Y:S02]  /*8510*/  @!P3 IADD3 R4, P0, R3, R6.reuse, RZ ;  /* 0x000000060304b210 */ /* 0x082fe40007f1e0ff */
[----:B----4-:R-:W-:Y:S01]  /*8520*/  @!P3 IADD3 R6, P1, R8, R6, RZ ;  /* 0x000000060806b210 */ /* 0x010fe20007f3e0ff */
[----:B------:R-:W-:-:S04]  /*8530*/  @!P2 IMAD.WIDE R8, R188, 0x2, R8 ;  /* 0x00000002bc08a825 */ /* 0x000fc800078e0208 */
[--C-:B------:R-:W-:Y:S01]  /*8540*/  @!P3 IMAD.X R5, R0, 0x1, R11.reuse, P0 ;  /* 0x000000010005b824 */ /* 0x100fe200000e060b */
[----:B------:R1:W5:Y:S01]  /*8550*/  @!P2 LD.E.64 R28, desc[UR40][R8.64] ;  /* 0x00000028081ca980 */ /* 0x000362000c101b00 */
[----:B------:R-:W-:-:S03]  /*8560*/  @!P3 IMAD.X R7, R7, 0x1, R11, P1 ;  /* 0x000000010707b824 */ /* 0x000fc600008e060b */
[----:B------:R1:W5:Y:S04]  /*8570*/  @!P3 LD.E.64 R24, desc[UR40][R4.64] ;  /* 0x000000280418b980 */ /* 0x000368000c101b00 */
[----:B------:R1:W5:Y:S02]  /*8580*/  @!P3 LD.E.64 R20, desc[UR40][R6.64] ;  /* 0x000000280614b980 */ /* 0x000364000c101b00 */
.L_x_7958:
[----:B------:R-:W-:Y:S05]  /*8590*/  BSYNC B1 ;  /* 0x0000000000017941 */ /* 0x000fea0003800000 */
.L_x_7957:
[----:B-1---5:R-:W-:Y:S01]  /*85a0*/  IMAD.MOV.U32 R0, RZ, RZ, R24 ;  /* 0x000000ffff007224 */ /* 0x022fe200078e0018 */
[----:B------:R-:W-:Y:S01]  /*85b0*/  UMOV UR4, 0xffffffff ;  /* 0xffffffff00047882 */ /* 0x000fe20000000000 */
[----:B--2---:R-:W-:Y:S01]  /*85c0*/  IMAD.MOV.U32 R3, RZ, RZ, R25 ;  /* 0x000000ffff037224 */ /* 0x004fe200078e0019 */
[----:B----4-:R-:W-:Y:S01]  /*85d0*/  CS2R R8, SRZ ;  /* 0x0000000000087805 */ /* 0x010fe2000001ff00 */
        /* <DEDUP_REMOVED lines=14> */
[----:B------:R1:W4:Y:S04]  /*86c0*/  SHFL.IDX PT, R3, R10, 0x1, 0x1c1f ;  /* 0x003c1f000a037f89 */ /* 0x00032800000e0000 */
[----:B---3--:R1:W3:Y:S04]  /*86d0*/  SHFL.IDX PT, R7, R152, 0x1, 0x1c1f ;  /* 0x003c1f0098077f89 */ /* 0x0082e800000e0000 */
[----:B0-----:R-:W0:Y:S02]  /*86e0*/  SHFL.IDX PT, R30, R30, 0x1, 0x1c1f ;  /* 0x003c1f001e1e7f89 */ /* 0x001e2400000e0000 */
.L_x_8195:
[----:B------:R-:W5:Y:S01]  /*86f0*/  LDL R5, [R1+0x50] ;  /* 0x0000500001057983 */ /* 0x000f620000100800 */
[----:B------:R-:W-:Y:S01]  /*8700*/  VIADD R35, R35, 0x20 ;  /* 0x0000002023237836 */ /* 0x000fe20000000000 */
[----:B------:R-:W-:Y:S01]  /*8710*/  BSSY B1, `(.L_x_7960) ;  /* 0x0000023000017945 */ /* 0x000fe20003800000 */
[----:B------:R-:W-:Y:S01]  /*8720*/  IMAD.SHL.U32 R33, R193, 0x40, RZ ;  /* 0x00000040c1217824 */ /* 0x000fe200078e00ff */
[----:B------:R-:W-:Y:S02]  /*8730*/  CS2R R12, SRZ ;  /* 0x00000000000c7805 */ /* 0x000fe4000001ff00 */
[----:B-1----:R-:W-:Y:S02]  /*8740*/  CS2R R10, SRZ ;  /* 0x00000000000a7805 */ /* 0x002fe4000001ff00 */
        /* <DEDUP_REMOVED lines=8> */
[----:B----4-:R-:W-:Y:S01]  /*87d0*/  IMAD.MOV.U32 R4, RZ, RZ, R3 ;  /* 0x000000ffff047224 */ /* 0x010fe200078e0003 */
[----:B------:R-:W-:Y:S01]  /*87e0*/  ISETP.GE.AND P2, PT, R188, UR4, PT ;  /* 0x00000004bc007c0c */ /* 0x000fe2000bf46270 */
[----:B--2---:R-:W-:Y:S01]  /*87f0*/  IMAD.MOV.U32 R5, RZ, RZ, R0 ;  /* 0x000000ffff057224 */ /* 0x004fe200078e0000 */
[----:B------:R-:W-:Y:S02]  /*8800*/  ISETP.GE.AND P3, PT, R196, UR4, PT ;  /* 0x00000004c4007c0c */ /* 0x000fe4000bf66270 */
[----:B------:R-:W-:Y:S02]  /*8810*/  CS2R R12, SRZ ;  /* 0x00000000000c7805 */ /* 0x000fe4000001ff00 */
[----:B------:R-:W-:Y:S01]  /*8820*/  SHF.R.S32.HI R9, RZ, 0x1f, R196 ;  /* 0x0000001fff097819 */ /* 0x000fe200000114c4 */
[----:B0-----:R-:W-:-:S06]  /*8830*/  IMAD.MOV.U32 R8, RZ, RZ, R30 ;  /* 0x000000ffff087224 */ /* 0x001fcc00078e001e */
[----:B------:R-:W-:Y:S02]  /*8840*/  @!P2 IMAD.WIDE R4, R188, 0x2, R4 ;  /* 0x00000002bc04a825 */ /* 0x000fe400078e0204 */
[C---:B------:R-:W-:Y:S02]  /*8850*/  @!P3 SHF.L.U64.HI R10, R196.reuse, 0x1, R9 ;  /* 0x00000001c40ab819 */ /* 0x040fe40000010209 */
[----:B------:R-:W-:Y:S01]  /*8860*/  @!P3 IMAD.SHL.U32 R6, R196, 0x2, RZ ;  /* 0x00000002c406b824 */ /* 0x000fe200078e00ff */
[----:B------:R0:W5:Y:S01]  /*8870*/  @!P2 LD.E.64 R12, desc[UR40][R4.64] ;  /* 0x00000028040ca980 */ /* 0x000162000c101b00 */
[----:B---3--:R-:W-:Y:S01]  /*8880*/  IMAD.MOV.U32 R9, RZ, RZ, R7 ;  /* 0x000000ffff097224 */ /* 0x008fe200078e0007 */
        /* <DEDUP_REMOVED lines=11> */
.L_x_7961:
[----:B------:R-:W-:Y:S05]  /*8940*/  BSYNC B1 ;  /* 0x0000000000017941 */ /* 0x000fea0003800000 */
.L_x_7960:
[----:B------:R-:W3:Y:S01]  /*8950*/  SYNCS.PHASECHK.TRANS64.TRYWAIT P0, [R2+URZ+0x28c00], R35 ;  /* 0x028c0023020075a7 */ /* 0x000ee2000800017f */
[----:B------:R-:W-:Y:S01]  /*8960*/  LOP3.LUT R33, R33, 0x1c0, RZ, 0xc0, !PT ;  /* 0x000001c021217812 */ /* 0x000fe200078ec0ff */
[----:B-1---5:R-:W-:Y:S01]  /*8970*/  IMAD.MOV.U32 R4, RZ, RZ, R8 ;  /* 0x000000ffff047224 */ /* 0x022fe200078e0008 */
[----:B------:R-:W-:Y:S01]  /*8980*/  MOV R5, R13 ;  /* 0x0000000d00057202 */ /* 0x000fe20000000f00 */
[----:B------:R-:W-:Y:S01]  /*8990*/  IMAD.MOV.U32 R6, RZ, RZ, R10 ;  /* 0x000000ffff067224 */ /* 0x000fe200078e000a */
[----:B--2---:R-:W-:Y:S01]  /*89a0*/  LOP3.LUT R0, R33, 0x18, R18, 0xf8, !PT ;  /* 0x0000001821007812 */ /* 0x004fe200078ef812 */
[----:B------:R-:W-:Y:S01]  /*89b0*/  BSSY B1, `(.L_x_7962) ;  /* 0x0000016000017945 */ /* 0x000fe20003800000 */
[----:B------:R-:W-:Y:S02]  /*89c0*/  SHF.R.U32.HI R33, RZ, 0x3, R33 ;  /* 0x00000003ff217819 */ /* 0x000fe40000011621 */
[----:B0-----:R-:W-:Y:S02]  /*89d0*/  VIADDMNMX R30, R32, -R199, 0x40, PT ;  /* 0x00000040201e7446 */ /* 0x001fe400038009c7 */
[----:B----4-:R-:W-:Y:S01]  /*89e0*/  LOP3.LUT R3, R0, R33, RZ, 0x3c, !PT ;  /* 0x0000002100037212 */ /* 0x010fe200078e3cff */
[----:B------:R-:W-:Y:S01]  /*89f0*/  IMAD.MOV.U32 R0, RZ, RZ, R9 ;  /* 0x000000ffff007224 */ /* 0x000fe200078e0009 */
[----:B------:R-:W-:Y:S01]  /*8a00*/  PRMT R33, R33, 0x5410, R4 ;  /* 0x0000541021217816 */ /* 0x000fe20000000004 */
[----:B------:R-:W-:Y:S01]  /*8a10*/  IMAD.MOV.U32 R4, RZ, RZ, R12 ;  /* 0x000000ffff047224 */ /* 0x000fe200078e000c */
[----:B------:R-:W-:Y:S01]  /*8a20*/  LOP3.LUT P2, RZ, R193, 0x4, RZ, 0xc0, !PT ;  /* 0x00000004c1ff7812 */ /* 0x000fe2000784c0ff */
[----:B------:R-:W-:Y:S01]  /*8a30*/  IMAD R3, R206, 0x200, R3 ;  /* 0x00000200ce037824 */ /* 0x000fe200078e0203 */
[----:B------:R-:W-:Y:S01]  /*8a40*/  PRMT R31, R0, 0x7610, R31 ;  /* 0x00007610001f7816 */ /* 0x000fe2000000001f */
[----:B------:R-:W-:Y:S01]  /*8a50*/  IMAD.MOV.U32 R0, RZ, RZ, R11 ;  /* 0x000000ffff007224 */ /* 0x000fe200078e000b */
[----:B------:R-:W-:Y:S01]  /*8a60*/  PRMT R45, R4, 0x5410, R5 ;  /* 0x00005410042d7816 */ /* 0x000fe20000000005 */
[----:B------:R-:W-:Y:S01]  /*8a70*/  IMAD.MOV.U32 R4, RZ, RZ, R14 ;  /* 0x000000ffff047224 */ /* 0x000fe200078e000e */
[----:B------:R-:W-:Y:S01]  /*8a80*/  PRMT R33, R6, 0x7610, R33 ;  /* 0x0000761006217816 */ /* 0x000fe20000000021 */
[----:B------:R-:W-:Y:S01]  /*8a90*/  IMAD R3, R3, 0x2, R2 ;  /* 0x0000000203037824 */ /* 0x000fe200078e0202 */
[----:B------:R-:W-:Y:S01]  /*8aa0*/  PRMT R31, R31, 0x5410, R0 ;  /* 0x000054101f1f7816 */ /* 0x000fe20000000000 */
[----:B------:R-:W-:Y:S01]  /*8ab0*/  IMAD.MOV.U32 R5, RZ, RZ, R15 ;  /* 0x000000ffff057224 */ /* 0x000fe200078e000f */
[----:B------:R-:W-:Y:S01]  /*8ac0*/  PRMT R46, R4, 0x7610, R46 ;  /* 0x00007610042e7816 */ /* 0x000fe2000000002e */
[----:B------:R-:W-:Y:S01]  /*8ad0*/  VIADD R4, R3, 0x20400 ;  /* 0x0002040003047836 */ /* 0x000fe20000000000 */
[----:B------:R-:W-:Y:S01]  /*8ae0*/  ISETP.GE.AND P1, PT, R191, R30, PT ;  /* 0x0000001ebf00720c */ /* 0x000fe20003f26270 */
[----:B------:R-:W-:Y:S01]  /*8af0*/  VIADD R0, R3, 0x20440 ;  /* 0x0002044003007836 */ /* 0x000fe20000000000 */
[----:B---3--:R-:W-:Y:S11]  /*8b00*/  @!P0 BRA `(.L_x_7963) ;  /* 0x0000015800748947 */ /* 0x008ff60003800000 */
.L_x_8196:
[----:B------:R-:W-:Y:S05]  /*8b10*/  BSYNC B1 ;  /* 0x0000000000017941 */ /* 0x000fea0003800000 */
.L_x_7962:
        /* <DEDUP_REMOVED lines=11> */
[--C-:B0-----:R-:W-:Y:S01]  /*8bd0*/  HADD2.F32 R35, -RZ, R37.reuse.H1_H1 ;  /* 0x30000025ff237230 */ /* 0x101fe20000004100 */
[----:B------:R-:W-:Y:S01]  /*8be0*/  SHF.R.U32.HI R34, RZ, 0x10, R27 ;  /* 0x00000010ff227819 */ /* 0x000fe2000001161b */
        /* <DEDUP_REMOVED lines=13> */
[----:B------:R-:W-:Y:S01]  /*8cc0*/  FFMA.FTZ R39, R28, R34, -R37 ;  /* 0x000000221c277223 */ /* 0x000fe20000010825 */
[----:B------:R-:W-:-:S02]  /*8cd0*/  HADD2.F32 R27, -RZ, R6.H1_H1 ;  /* 0x30000006ff1b7230 */ /* 0x000fc40000004100 */
[-C--:B------:R-:W-:Y:S01]  /*8ce0*/  FMUL.FTZ R34, R4, R32.reuse ;  /* 0x0000002004227220 */ /* 0x080fe20000410000 */
[C---:B------:R-:W-:Y:S01]  /*8cf0*/  FFMA.FTZ R38, R7.reuse, R32, -R38 ;  /* 0x0000002007267223 */ /* 0x040fe20000010826 */
[--C-:B------:R-:W-:Y:S02]  /*8d00*/  HADD2.F32 R6, -RZ, R5.reuse.H0_H0 ;  /* 0x20000005ff067230 */ /* 0x100fe40000004100 */
[----:B------:R-:W-:Y:S01]  /*8d10*/  FFMA.FTZ R36, R28, R36, R29 ;  /* 0x000000241c247223 */ /* 0x000fe2000001001d */
        /* <DEDUP_REMOVED lines=19> */
.L_x_7967:
[----:B------:R-:W-:Y:S05]  /*8e50*/  BSYNC B2 ;  /* 0x0000000000027941 */ /* 0x000fea0003800000 */
.L_x_7966:
        /* <DEDUP_REMOVED lines=15> */
[-C--:B0-----:R-:W-:Y:S01]  /*8f50*/  FMUL.FTZ R35, R25, R29.reuse ;  /* 0x0000001d19237220 */ /* 0x081fe20000410000 */
        /* <DEDUP_REMOVED lines=27> */
.L_x_7965:
[----:B------:R-:W-:Y:S05]  /*9110*/  BSYNC B1 ;  /* 0x0000000000017941 */ /* 0x000fea0003800000 */
.L_x_7964:
        /* <DEDUP_REMOVED lines=50> */
.L_x_7970:
[----:B------:R-:W-:Y:S05]  /*9440*/  BSYNC B1 ;  /* 0x0000000000017941 */ /* 0x000fea0003800000 */
.L_x_7969:
[----:B------:R-:W-:Y:S05]  /*9450*/  @P1 BRA `(.L_x_7968) ;  /* 0x0000001400b81947 */ /* 0x000fea0003800000 */
[----:B-1----:R-:W1:Y:S01]  /*9460*/  LDS.128 R4, [R0+0x1000] ;  /* 0x0010000000047984 */ /* 0x002e620000000c00 */
[----:B------:R-:W-:Y:S02]  /*9470*/  SHF.R.U32.HI R13, RZ, 0x10, R11 ;  /* 0x00000010ff0d7819 */ /* 0x000fe4000001160b */
[----:B------:R-:W-:Y:S02]  /*9480*/  SHF.R.U32.HI R12, RZ, 0x10, R9 ;  /* 0x00000010ff0c7819 */ /* 0x000fe40000011609 */
[----:B------:R-:W-:Y:S01]  /*9490*/  SHF.R.U64 R21, R10, 0x10, R11 ;  /* 0x000000100a157819 */ /* 0x000fe2000000120b */
[----:B------:R-:W-:Y:S01]  /*94a0*/  HADD2.F32 R13, -RZ, R13.H0_H0 ;  /* 0x2000000dff0d7230 */ /* 0x000fe20000004100 */
[----:B------:R-:W-:Y:S01]  /*94b0*/  SHF.R.U64 R24, R8, 0x10, R9 ;  /* 0x0000001008187819 */ /* 0x000fe20000001209 */
[----:B------:R-:W-:Y:S02]  /*94c0*/  HADD2.F32 R11, -RZ, R33.H1_H1 ;  /* 0x30000021ff0b7230 */ /* 0x000fe40000004100 */
[----:B------:R-:W-:-:S02]  /*94d0*/  HADD2.F32 R12, -RZ, R12.H0_H0 ;  /* 0x2000000cff0c7230 */ /* 0x000fc40000004100 */
[----:B------:R-:W-:Y:S02]  /*94e0*/  HADD2.F32 R33, -RZ, R33.H0_H0 ;  /* 0x20000021ff217230 */ /* 0x000fe40000004100 */
        /* <DEDUP_REMOVED lines=25> */
[-C--:B------:R-:W-:Y:S01]  /*9680*/  FMUL.FTZ R8, R5, R4.reuse ;  /* 0x0000000405087220 */ /* 0x080fe20000410000 */
        /* <DEDUP_REMOVED lines=8> */
.L_x_7955:
        /* <DEDUP_REMOVED lines=39> */
[----:B------:R-:W5:Y:S01]  /*9980*/  SHFL.IDX PT, R5, R25, RZ, 0x1c1f ;  /* 0x001c1fff19057589 */ /* 0x000f6200000e0000 */
[----:B0-----:R-:W-:-:S04]  /*9990*/  ISETP.GE.AND P0, PT, R18, R37, PT ;  /* 0x000000251200720c */ /* 0x001fc80003f06270 */
[----:B------:R-:W-:-:S13]  /*99a0*/  ISETP.GE.OR P1, PT, R35, R0, P0 ;  /* 0x000000002300720c */ /* 0x000fda0000726670 */
[C---:B------:R-:W-:Y:S01]  /*99b0*/  @!P1 IMAD.SHL.U32 R7, R18.reuse, 0x2, RZ ;  /* 0x0000000212079824 */ /* 0x040fe200078e00ff */
[----:B------:R-:W-:-:S04]  /*99c0*/  @!P1 SHF.L.U64.HI R6, R18, 0x1, R19 ;  /* 0x0000000112069819 */ /* 0x000fc80000010213 */
[----:B-1----:R-:W-:-:S05]  /*99d0*/  @!P1 IADD3 R8, P2, R4, R7, RZ ;  /* 0x0000000704089210 */ /* 0x002fca0007f5e0ff */
[----:B--2---:R-:W-:-:S06]  /*99e0*/  @!P1 IMAD.X R9, R3, 0x1, R6, P2 ;  /* 0x0000000103099824 */ /* 0x004fcc00010e0606 */
[----:B----4-:R-:W2:Y:S01]  /*99f0*/  @!P1 LD.E.128 R8, desc[UR40][R8.64] ;  /* 0x0000002808089980 */ /* 0x010ea2000c101d00 */
[----:B---3--:R-:W-:-:S05]  /*9a00*/  @!P1 IADD3 R4, P2, R14, R7, RZ ;  /* 0x000000070e049210 */ /* 0x008fca0007f5e0ff */
[----:B-----5:R-:W-:-:S06]  /*9a10*/  @!P1 IMAD.X R5, R5, 0x1, R6, P2 ;  /* 0x0000000105059824 */ /* 0x020fcc00010e0606 */
        /* <DEDUP_REMOVED lines=11> */
[----:B------:R-:W-:Y:S01]  /*9ad0*/  @!P1 IMAD.MOV.U32 R28, RZ, RZ, R10 ;  /* 0x000000ffff1c9224 */ /* 0x000fe200078e000a */
[----:B------:R-:W-:Y:S01]  /*9ae0*/  MOV R12, R21 ;  /* 0x00000015000c7202 */ /* 0x000fe20000000f00 */
[----:B------:R-:W-:Y:S01]  /*9af0*/  @!P1 IMAD.MOV.U32 R29, RZ, RZ, R11 ;  /* 0x000000ffff1d9224 */ /* 0x000fe200078e000b */
[----:B------:R-:W-:Y:S01]  /*9b00*/  PRMT R55, R3, 0x7610, R55 ;  /* 0x0000761003377816 */ /* 0x000fe20000000037 */
[----:B------:R-:W-:Y:S01]  /*9b10*/  IMAD.MOV.U32 R8, RZ, RZ, R28 ;  /* 0x000000ffff087224 */ /* 0x000fe200078e001c */
[----:B------:R2:W0:Y:S01]  /*9b20*/  SHFL.IDX PT, R3, R27, 0x1, 0x1c1f ;  /* 0x003c1f001b037f89 */ /* 0x00042200000e0000 */
[----:B---3--:R-:W-:Y:S01]  /*9b30*/  @!P1 IMAD.MOV.U32 R30, RZ, RZ, R4 ;  /* 0x000000ffff1e9224 */ /* 0x008fe200078e0004 */
[----:B------:R-:W-:Y:S01]  /*9b40*/  PRMT R47, R12, 0x7610, R47 ;  /* 0x000076100c2f7816 */ /* 0x000fe2000000002f */
[----:B------:R-:W-:-:S02]  /*9b50*/  @!P1 IMAD.MOV.U32 R31, RZ, RZ, R5 ;  /* 0x000000ffff1f9224 */ /* 0x000fc400078e0005 */
[----:B------:R-:W-:Y:S02]  /*9b60*/  @!P1 IMAD.MOV.U32 R32, RZ, RZ, R6 ;  /* 0x000000ffff209224 */ /* 0x000fe400078e0006 */
[----:B------:R-:W-:Y:S02]  /*9b70*/  @!P1 IMAD.MOV.U32 R33, RZ, RZ, R7 ;  /* 0x000000ffff219224 */ /* 0x000fe400078e0007 */
[----:B------:R-:W-:Y:S02]  /*9b80*/  IMAD.MOV.U32 R4, RZ, RZ, R30 ;  /* 0x000000ffff047224 */ /* 0x000fe400078e001e */
[----:B------:R-:W-:Y:S02]  /*9b90*/  IMAD.MOV.U32 R5, RZ, RZ, R31 ;  /* 0x000000ffff057224 */ /* 0x000fe400078e001f */
[----:B------:R-:W-:Y:S02]  /*9ba0*/  IMAD.MOV.U32 R6, RZ, RZ, R32 ;  /* 0x000000ffff067224 */ /* 0x000fe400078e0020 */
[----:B------:R-:W-:Y:S01]  /*9bb0*/  IMAD.MOV.U32 R9, RZ, RZ, R29 ;  /* 0x000000ffff097224 */ /* 0x000fe200078e001d */
[----:B------:R-:W-:Y:S01]  /*9bc0*/  PRMT R48, R5, 0x7610, R48 ;  /* 0x0000761005307816 */ /* 0x000fe20000000030 */
[----:B------:R-:W-:Y:S01]  /*9bd0*/  IMAD.MOV.U32 R7, RZ, RZ, R33 ;  /* 0x000000ffff077224 */ /* 0x000fe200078e0021 */
[----:B------:R-:W-:-:S02]  /*9be0*/  PRMT R54, R4, 0x5410, R6 ;  /* 0x0000541004367816 */ /* 0x000fc40000000006 */
[----:B------:R-:W-:Y:S02]  /*9bf0*/  CS2R R4, SRZ ;  /* 0x0000000000047805 */ /* 0x000fe4000001ff00 */
[----:B------:R-:W-:Y:S02]  /*9c00*/  PRMT R36, R8, 0x5410, R9 ;  /* 0x0000541008247816 */ /* 0x000fe40000000009 */
[----:B012-4-:R-:W-:-:S07]  /*9c10*/  PRMT R53, R7, 0x7610, R53 ;  /* 0x0000761007357816 */ /* 0x017fce0000000035 */
.L_x_8206:
        /* <DEDUP_REMOVED lines=24> */
.L_x_7973:
[----:B------:R-:W-:Y:S05]  /*9da0*/  BSYNC B1 ;  /* 0x0000000000017941 */ /* 0x000fea0003800000 */
.L_x_7972:
[----:B------:R-:W0:Y:S01]  /*9db0*/  SYNCS.PHASECHK.TRANS64.TRYWAIT P1, [R2+URZ+0x28c00], R13 ;  /* 0x028c000d020075a7 */ /* 0x000e22000802017f */
[----:B------:R-:W-:Y:S01]  /*9dc0*/  VIADDMNMX R3, R0, -R199, 0x40, PT ;  /* 0x0000004000037446 */ /* 0x000fe200038009c7 */
[C---:B------:R-:W-:Y:S01]  /*9dd0*/  VIADD R0, R191.reuse, 0x20 ;  /* 0x00000020bf007836 */ /* 0x040fe20000000000 */
[----:B-----5:R-:W-:Y:S01]  /*9de0*/  MOV R15, R9 ;  /* 0x00000009000f7202 */ /* 0x020fe20000000f00 */
[----:B------:R-:W-:Y:S01]  /*9df0*/  IMAD.MOV.U32 R12, RZ, RZ, R4 ;  /* 0x000000ffff0c7224 */ /* 0x000fe200078e0004 */
[-C--:B------:R-:W-:Y:S01]  /*9e00*/  ISETP.GE.OR P2, PT, R191, R3.reuse, P0 ;  /* 0x00000003bf00720c */ /* 0x080fe20000746670 */
[----:B------:R-:W-:Y:S01]  /*9e10*/  IMAD.MOV.U32 R14, RZ, RZ, R5 ;  /* 0x000000ffff0e7224 */ /* 0x000fe200078e0005 */
[----:B------:R-:W-:Y:S01]  /*9e20*/  ISETP.GE.OR P0, PT, R0, R3, P0 ;  /* 0x000000030000720c */ /* 0x000fe20000706670 */
[----:B------:R-:W-:Y:S01]  /*9e30*/  IMAD.MOV.U32 R3, RZ, RZ, R6 ;  /* 0x000000ffff037224 */ /* 0x000fe200078e0006 */
[----:B------:R-:W-:Y:S01]  /*9e40*/  PRMT R41, R41, 0x5410, R12 ;  /* 0x0000541029297816 */ /* 0x000fe2000000000c */
[----:B------:R-:W-:Y:S01]  /*9e50*/  IMAD.MOV.U32 R12, RZ, RZ, R7 ;  /* 0x000000ffff0c7224 */ /* 0x000fe200078e0007 */
[----:B------:R-:W-:Y:S01]  /*9e60*/  PRMT R55, R55, 0x5410, R14 ;  /* 0x0000541037377816 */ /* 0x000fe2000000000e */
[----:B------:R-:W-:Y:S01]  /*9e70*/  IMAD.MOV.U32 R14, RZ, RZ, R8 ;  /* 0x000000ffff0e7224 */ /* 0x000fe200078e0008 */
[----:B------:R-:W-:Y:S01]  /*9e80*/  BSSY B1, `(.L_x_7974) ;  /* 0x0000006000017945 */ /* 0x000fe20003800000 */
[----:B------:R-:W-:Y:S01]  /*9e90*/  PRMT R57, R15, 0x7610, R57 ;  /* 0x000076100f397816 */ /* 0x000fe20000000039 */
[----:B------:R-:W-:Y:S01]  /*9ea0*/  IMAD.IADD R35, R18, 0x1, R37 ;  /* 0x0000000112237824 */ /* 0x000fe200078e0225 */
[----:B------:R-:W-:-:S02]  /*9eb0*/  PRMT R39, R12, 0x5410, R3 ;  /* 0x000054100c277816 */ /* 0x000fc40000000003 */
[----:B------:R-:W-:Y:S01]  /*9ec0*/  PRMT R41, R14, 0x7610, R41 ;  /* 0x000076100e297816 */ /* 0x000fe20000000029 */
[----:B0-----:R-:W-:Y:S06]  /*9ed0*/  @!P1 BRA `(.L_x_7975) ;  /* 0x0000014800f49947 */ /* 0x001fec0003800000 */
.L_x_8207:
[----:B------:R-:W-:Y:S05]  /*9ee0*/  BSYNC B1 ;  /* 0x0000000000017941 */ /* 0x000fea0003800000 */
.L_x_7974:
        /* <DEDUP_REMOVED lines=11> */
[----:B------:R-:W-:Y:S01]  /*9fa0*/  SHF.R.U64 R20, R20, 0x10, R21 ;  /* 0x0000001014147819 */ /* 0x000fe20000001215 */
[----:B------:R-:W-:Y:S01]  /*9fb0*/  HADD2.F32 R49, -RZ, R49.H0_H0 ;  /* 0x20000031ff317230 */ /* 0x000fe20000004100 */
[----:B------:R-:W-:Y:S02]  /*9fc0*/  LOP3.LUT R12, R25, 0x38, R18, 0xf8, !PT ;  /* 0x00000038190c7812 */ /* 0x000fe400078ef812 */
[----:B------:R-:W-:-:S02]  /*9fd0*/  SHF.R.U32.HI R14, RZ, 0x3, R25 ;  /* 0x00000003ff0e7819 */ /* 0x000fc40000011619 */
[----:B------:R-:W-:Y:S02]  /*9fe0*/  SHF.R.U32.HI R50, RZ, 0x10, R21 ;  /* 0x00000010ff327819 */ /* 0x000fe40000011615 */
[----:B0-----:R-:W-:Y:S02]  /*9ff0*/  LOP3.LUT R13, R12, R14, RZ, 0x3c, !PT ;  /* 0x0000000e0c0d7212 */ /* 0x001fe400078e3cff */
[----:B------:R-:W-:Y:S02]  /*a000*/  LOP3.LUT R25, R14, R35, R25, 0x1e, !PT ;  /* 0x000000230e197212 */ /* 0x000fe400078e1e19 */
[----:B------:R-:W-:Y:S01]  /*a010*/  SHF.R.U64 R21, R28, 0x10, R29 ;  /* 0x000000101c157819 */ /* 0x000fe2000000121d */
[----:B------:R-:W-:Y:S01]  /*a020*/  IMAD R13, R206, 0x200, R13 ;  /* 0x00000200ce0d7824 */ /* 0x000fe200078e020d */
[----:B------:R-:W-:Y:S01]  /*a030*/  SHF.R.U64 R28, R32, 0x10, R33 ;  /* 0x00000010201c7819 */ /* 0x000fe20000001221 */
[----:B------:R-:W-:Y:S01]  /*a040*/  IMAD R25, R206, 0x200, R25 ;  /* 0x00000200ce197824 */ /* 0x000fe200078e0219 */
[----:B------:R-:W-:Y:S01]  /*a050*/  SHF.R.U32.HI R52, RZ, 0x10, R33 ;  /* 0x00000010ff347819 */ /* 0x000fe20000011621 */
[--C-:B------:R-:W-:Y:S01]  /*a060*/  IMAD R37, R13, 0x2, R2.reuse ;  /* 0x000000020d257824 */ /* 0x100fe200078e0202 */
[----:B------:R-:W-:Y:S01]  /*a070*/  SHF.R.U32.HI R43, RZ, 0x10, R29 ;  /* 0x00000010ff2b7819 */ /* 0x000fe2000001161d */
[----:B------:R-:W-:-:S02]  /*a080*/  IMAD R38, R25, 0x2, R2 ;  /* 0x0000000219267824 */ /* 0x000fc400078e0202 */
[----:B------:R-:W-:Y:S01]  /*a090*/  HADD2.F32 R21, -RZ, R21.H0_H0 ;  /* 0x20000015ff157230 */ /* 0x000fe20000004100 */
[----:B------:R-:W0:Y:S01]  /*a0a0*/  LDS.128 R12, [R37+0x20400] ;  /* 0x02040000250c7984 */ /* 0x000e220000000c00 */
[----:B------:R-:W-:-:S03]  /*a0b0*/  HADD2.F32 R43, -RZ, R43.H0_H0 ;  /* 0x2000002bff2b7230 */ /* 0x000fc60000004100 */
[----:B------:R-:W1:Y:S01]  /*a0c0*/  LDS.128 R24, [R38+0x20400] ;  /* 0x0204000026187984 */ /* 0x000e620000000c00 */
[--C-:B0-----:R-:W-:Y:S02]  /*a0d0*/  HADD2.F32 R44, -RZ, R15.reuse.H0_H0 ;  /* 0x2000000fff2c7230 */ /* 0x101fe40000004100 */
[----:B------:R-:W-:Y:S02]  /*a0e0*/  HADD2.F32 R31, -RZ, R15.H1_H1 ;  /* 0x3000000fff1f7230 */ /* 0x000fe40000004100 */
[----:B-1----:R-:W-:Y:S02]  /*a0f0*/  HADD2.F32 R15, -RZ, R25.H0_H0 ;  /* 0x20000019ff0f7230 */ /* 0x002fe40000004100 */
[----:B------:R-:W-:Y:S02]  /*a100*/  HADD2.F32 R32, -RZ, R13.H0_H0 ;  /* 0x2000000dff207230 */ /* 0x000fe40000004100 */
[----:B------:R-:W-:Y:S02]  /*a110*/  HADD2.F32 R42, -RZ, R25.H1_H1 ;  /* 0x30000019ff2a7230 */ /* 0x000fe40000004100 */
[C---:B------:R-:W-:Y:S01]  /*a120*/  FMUL.FTZ R25, R15.reuse, R48 ;  /* 0x000000300f197220 */ /* 0x040fe20000410000 */
[----:B------:R-:W-:Y:S01]  /*a130*/  FMUL.FTZ R51, R15, R47 ;  /* 0x0000002f0f337220 */ /* 0x000fe20000410000 */
[----:B------:R-:W-:-:S02]  /*a140*/  HADD2.F32 R40, -RZ, R13.H1_H1 ;  /* 0x3000000dff287230 */ /* 0x000fc40000004100 */
[C---:B------:R-:W-:Y:S01]  /*a150*/  FFMA.FTZ R15, R32.reuse, R47, -R25 ;  /* 0x0000002f200f7223 */ /* 0x040fe20000010819 */
[----:B------:R-:W-:Y:S02]  /*a160*/  HADD2.F32 R47, -RZ, R50.H0_H0 ;  /* 0x20000032ff2f7230 */ /* 0x000fe40000004100 */
[----:B------:R-:W-:Y:S01]  /*a170*/  FFMA.FTZ R25, R32, R48, R51 ;  /* 0x0000003020197223 */ /* 0x000fe20000010033 */
[----:B------:R-:W-:Y:S02]  /*a180*/  HADD2.F32 R50, -RZ, R53.H0_H0 ;  /* 0x20000035ff327230 */ /* 0x000fe40000004100 */
[C---:B------:R-:W-:Y:S01]  /*a190*/  FMUL.FTZ R53, R42.reuse, R49 ;  /* 0x000000312a357220 */ /* 0x040fe20000410000 */
[----:B------:R-:W-:Y:S02]  /*a1a0*/  HADD2.F32 R45, -RZ, R27.H0_H0 ;  /* 0x2000001bff2d7230 */ /* 0x000fe40000004100 */
[----:B------:R-:W-:Y:S01]  /*a1b0*/  FMUL.FTZ R51, R42, R47 ;  /* 0x0000002f2a337220 */ /* 0x000fe20000410000 */
[----:B------:R-:W-:-:S02]  /*a1c0*/  HADD2.F32 R48, -RZ, R36.H1_H1 ;  /* 0x30000024ff307230 */ /* 0x000fc40000004100 */
[C---:B------:R-:W-:Y:S01]  /*a1d0*/  FFMA.FTZ R32, R40.reuse, R47, -R53 ;  /* 0x0000002f28207223 */ /* 0x040fe20000010835 */
[----:B------:R-:W-:Y:S02]  /*a1e0*/  HADD2.F32 R46, -RZ, R27.H1_H1 ;  /* 0x3000001bff2e7230 */ /* 0x000fe40000004100 */
[C---:B------:R-:W-:Y:S01]  /*a1f0*/  FMUL.FTZ R53, R45.reuse, R50 ;  /* 0x000000322d357220 */ /* 0x040fe20000410000 */
[----:B------:R-:W-:Y:S02]  /*a200*/  HADD2.F32 R47, -RZ, R52.H0_H0 ;  /* 0x20000034ff2f7230 */ /* 0x000fe40000004100 */
[-C--:B------:R-:W-:Y:S01]  /*a210*/  FMUL.FTZ R45, R45, R48.reuse ;  /* 0x000000302d2d7220 */ /* 0x080fe20000410000 */
[----:B------:R-:W-:Y:S01]  /*a220*/  FFMA.FTZ R40, R40, R49, R51 ;  /* 0x0000003128287223 */ /* 0x000fe20000010033 */
        /* <DEDUP_REMOVED lines=8> */
[----:B------:R-:W-:Y:S02]  /*a2b0*/  HADD2.F32 R29, -RZ, R12.H0_H0 ;  /* 0x2000000cff1d7230 */ /* 0x000fe40000004100 */
[C---:B------:R-:W-:Y:S01]  /*a2c0*/  FMUL.FTZ R50, R33.reuse, R48 ;  /* 0x0000003021327220 */ /* 0x040fe20000410000 */
[----:B------:R-:W-:Y:S02]  /*a2d0*/  HADD2.F32 R27, -RZ, R26.H0_H0 ;  /* 0x2000001aff1b7230 */ /* 0x000fe40000004100 */
[----:B------:R-:W-:Y:S01]  /*a2e0*/  FMUL.FTZ R33, R33, R44 ;  /* 0x0000002c21217220 */ /* 0x000fe20000410000 */
[----:B------:R-:W-:-:S02]  /*a2f0*/  HADD2.F32 R46, -RZ, R54.H1_H1 ;  /* 0x30000036ff2e7230 */ /* 0x000fc40000004100 */
[----:B------:R-:W-:Y:S01]  /*a300*/  FFMA.FTZ R54, R31, R47, R52 ;  /* 0x0000002f1f367223 */ /* 0x000fe20000010034 */
[----:B------:R-:W-:Y:S02]  /*a310*/  HADD2.F32 R36, -RZ, R36.H0_H0 ;  /* 0x20000024ff247230 */ /* 0x000fe40000004100 */
[C---:B------:R-:W-:Y:S01]  /*a320*/  FFMA.FTZ R50, R29.reuse, R44, -R50 ;  /* 0x0000002c1d327223 */ /* 0x040fe20000010832 */
[----:B------:R-:W-:Y:S02]  /*a330*/  HADD2.F32 R13, -RZ, R14.H0_H0 ;  /* 0x2000000eff0d7230 */ /* 0x000fe40000004100 */
[----:B------:R-:W-:Y:S01]  /*a340*/  FFMA.FTZ R33, R29, R48, R33 ;  /* 0x000000301d217223 */ /* 0x000fe20000010021 */
[----:B------:R-:W-:Y:S02]  /*a350*/  HADD2.F32 R24, -RZ, R24.H1_H1 ;  /* 0x30000018ff187230 */ /* 0x000fe40000004100 */
[----:B------:R-:W-:Y:S01]  /*a360*/  FMUL.FTZ R52, R27, R46 ;  /* 0x0000002e1b347220 */ /* 0x000fe20000410000 */
[----:B------:R-:W-:-:S02]  /*a370*/  HADD2.F32 R26, -RZ, R26.H1_H1 ;  /* 0x3000001aff1a7230 */ /* 0x000fc40000004100 */
[-C--:B------:R-:W-:Y:S01]  /*a380*/  FMUL.FTZ R44, R27, R36.reuse ;  /* 0x000000241b2c7220 */ /* 0x080fe20000410000 */
        /* <DEDUP_REMOVED lines=21> */
[----:B------:R1:W-:Y:S01]  /*a4e0*/  STS.128 [R37+0x20400], R12 ;  /* 0x0204000c25007388 */ /* 0x0003e20000000c00 */
[----:B------:R-:W-:Y:S02]  /*a4f0*/  F2FP.F16.F32.PACK_AB R24, R24, R33 ;  /* 0x000000211818723e */ /* 0x000fe400000000ff */
[----:B------:R-:W-:-:S05]  /*a500*/  F2FP.F16.F32.PACK_AB R26, R31, R44 ;  /* 0x0000002c1f1a723e */ /* 0x000fca00000000ff */
[----:B------:R1:W-:Y:S02]  /*a510*/  STS.128 [R38+0x20400], R24 ;  /* 0x0204001826007388 */ /* 0x0003e40000000c00 */
.L_x_7977:
[----:B------:R-:W-:Y:S05]  /*a520*/  BSYNC B1 ;  /* 0x0000000000017941 */ /* 0x000fea0003800000 */
.L_x_7976:
[----:B------:R-:W-:Y:S01]  /*a530*/  PRMT R42, R3, 0x5410, R34 ;  /* 0x00005410032a7816 */ /* 0x000fe20000000022 */
[----:B------:R-:W-:Y:S06]  /*a540*/  @P0 BRA `(.L_x_7968) ;  /* 0x00000004007c0947 */ /* 0x000fec0003800000 */
[----:B------:R-:W2:Y:S01]  /*a550*/  LDL R43, [R1+0x5c] ;  /* 0x00005c00012b7983 */ /* 0x000ea20000100800 */
[----:B------:R-:W-:Y:S01]  /*a560*/  IMAD.SHL.U32 R3, R0, 0x40, RZ ;  /* 0x0000004000037824 */ /* 0x000fe200078e00ff */
[----:B01----:R-:W-:Y:S01]  /*a570*/  SHF.R.S32.HI R13, RZ, 0x1f, R0 ;  /* 0x0000001fff0d7819 */ /* 0x003fe20000011400 */
[----:B------:R-:W-:Y:S01]  /*a580*/  HADD2.F32 R30, -RZ, R55.H1_H1 ;  /* 0x30000037ff1e7230 */ /* 0x000fe20000004100 */
[----:B------:R-:W-:Y:S01]  /*a590*/  SHF.R.U32.HI R32, RZ, 0x10, R5 ;  /* 0x00000010ff207819 */ /* 0x000fe20000011605 */
[----:B------:R-:W-:Y:S01]  /*a5a0*/  HADD2.F32 R29, -RZ, R57.H0_H0 ;  /* 0x20000039ff1d7230 */ /* 0x000fe20000004100 */
[----:B------:R-:W-:Y:S02]  /*a5b0*/  LEA.HI R13, R13, R0, RZ, 0x3 ;  /* 0x000000000d0d7211 */ /* 0x000fe400078f18ff */
[----:B------:R-:W-:Y:S01]  /*a5c0*/  LOP3.LUT R12, R3, 0x1c0, RZ, 0xc0, !PT ;  /* 0x000001c0030c7812 */ /* 0x000fe200078ec0ff */
[----:B------:R-:W-:Y:S01]  /*a5d0*/  HADD2.F32 R32, -RZ, R32.H0_H0 ;  /* 0x20000020ff207230 */ /* 0x000fe20000004100 */
[----:B------:R-:W-:Y:S01]  /*a5e0*/  SHF.R.U64 R3, R8, 0x10, R9 ;  /* 0x0000001008037819 */ /* 0x000fe20000001209 */
[----:B------:R-:W-:Y:S01]  /*a5f0*/  IMAD.SHL.U32 R13, R13, 0x40, RZ ;  /* 0x000000400d0d7824 */ /* 0x000fe200078e00ff */
[----:B------:R-:W-:-:S02]  /*a600*/  SHF.R.U32.HI R0, RZ, 0x3, R12 ;  /* 0x00000003ff007819 */ /* 0x000fc4000001160c */
[----:B------:R-:W-:Y:S01]  /*a610*/  SHF.R.U64 R8, R4, 0x10, R5 ;  /* 0x0000001004087819 */ /* 0x000fe20000001205 */
[----:B------:R-:W-:Y:S01]  /*a620*/  HADD2.F32 R3, -RZ, R3.H0_H0 ;  /* 0x20000003ff037230 */ /* 0x000fe20000004100 */
[----:B------:R-:W-:Y:S02]  /*a630*/  LOP3.LUT R35, R0, R35, R12, 0x1e, !PT ;  /* 0x0000002300237212 */ /* 0x000fe400078e1e0c */
[----:B------:R-:W-:Y:S02]  /*a640*/  LOP3.LUT R0, R13, 0xfffffe00, RZ, 0xc0, !PT ;  /* 0xfffffe000d007812 */ /* 0x000fe400078ec0ff */
[--C-:B------:R-:W-:Y:S02]  /*a650*/  SHF.R.U64 R5, R6, 0x10, R7.reuse ;  /* 0x0000001006057819 */ /* 0x100fe40000001207 */
[----:B------:R-:W-:Y:S01]  /*a660*/  SHF.R.U32.HI R33, RZ, 0x10, R7 ;  /* 0x00000010ff217819 */ /* 0x000fe20000011607 */
[----:B------:R-:W-:Y:S01]  /*a670*/  IMAD.IADD R35, R0, 0x1, R35 ;  /* 0x0000000100237824 */ /* 0x000fe200078e0223 */
[----:B------:R-:W-:-:S02]  /*a680*/  SHF.R.U32.HI R37, RZ, 0x10, R9 ;  /* 0x00000010ff257819 */ /* 0x000fc40000011609 */
        /* <DEDUP_REMOVED lines=12> */
[----:B------:R-:W-:Y:S01]  /*a750*/  FMUL.FTZ R40, R25, R20 ;  /* 0x0000001419287220 */ /* 0x000fe20000410000 */
[----:B------:R-:W-:Y:S02]  /*a760*/  HADD2.F32 R27, -RZ, R27.H1_H1 ;  /* 0x3000001bff1b7230 */ /* 0x000fe40000004100 */
[----:B------:R-:W-:Y:S02]  /*a770*/  HADD2.F32 R24, -RZ, R24.H1_H1 ;  /* 0x30000018ff187230 */ /* 0x000fe40000004100 */
[----:B------:R-:W-:Y:S01]  /*a780*/  HADD2.F32 R26, -RZ, R26.H1_H1 ;  /* 0x3000001aff1a7230 */ /* 0x000fe20000004100 */
[----:B--2---:R-:W0:Y:S02]  /*a790*/  LDS.128 R12, [R43+0x20400] ;  /* 0x020400002b0c7984 */ /* 0x004e240000000c00 */
[----:B0-----:R-:W-:-:S02]  /*a7a0*/  HADD2.F32 R7, -RZ, R13.H0_H0 ;  /* 0x2000000dff077230 */ /* 0x001fc40000004100 */
[----:B------:R-:W-:Y:S02]  /*a7b0*/  HADD2.F32 R13, -RZ, R13.H1_H1 ;  /* 0x3000000dff0d7230 */ /* 0x000fe40000004100 */
[----:B------:R-:W-:Y:S02]  /*a7c0*/  HADD2.F32 R6, -RZ, R12.H0_H0 ;  /* 0x2000000cff067230 */ /* 0x000fe40000004100 */
[----:B------:R-:W-:Y:S01]  /*a7d0*/  FFMA.FTZ R31, R7, R29, -R34 ;  /* 0x0000001d071f7223 */ /* 0x000fe20000010822 */
[--C-:B------:R-:W-:Y:S02]  /*a7e0*/  HADD2.F32 R29, -RZ, R41.reuse.H1_H1 ;  /* 0x30000029ff1d7230 */ /* 0x100fe40000004100 */
[----:B------:R-:W-:Y:S01]  /*a7f0*/  FMUL.FTZ R34, R25, R32 ;  /* 0x0000002019227220 */ /* 0x000fe20000410000 */
[----:B------:R-:W-:Y:S02]  /*a800*/  HADD2.F32 R41, -RZ, R41.H0_H0 ;  /* 0x20000029ff297230 */ /* 0x000fe40000004100 */
[----:B------:R-:W-:Y:S01]  /*a810*/  FFMA.FTZ R36, R7, R30, R36 ;  /* 0x0000001e07247223 */ /* 0x000fe20000010024 */
[----:B------:R-:W-:-:S02]  /*a820*/  HADD2.F32 R30, -RZ, R39.H1_H1 ;  /* 0x30000027ff1e7230 */ /* 0x000fc40000004100 */
[----:B------:R-:W-:Y:S01]  /*a830*/  FFMA.FTZ R38, R13, R20, -R34 ;  /* 0x000000140d267223 */ /* 0x000fe20000010822 */
[C---:B------:R-:W-:Y:S01]  /*a840*/  FMUL.FTZ R7, R11.reuse, R29 ;  /* 0x0000001d0b077220 */ /* 0x040fe20000410000 */
[-C--:B------:R-:W-:Y:S01]  /*a850*/  FMUL.FTZ R34, R11, R41.reuse ;  /* 0x000000290b227220 */ /* 0x080fe20000410000 */
[----:B------:R-:W-:Y:S02]  /*a860*/  HADD2.F32 R20, -RZ, R42.H0_H0 ;  /* 0x2000002aff147230 */ /* 0x000fe40000004100 */
[----:B------:R-:W-:Y:S01]  /*a870*/  FFMA.FTZ R13, R13, R32, R40 ;  /* 0x000000200d0d7223 */ /* 0x000fe20000010028 */
[----:B------:R-:W-:Y:S02]  /*a880*/  HADD2.F32 R9, -RZ, R14.H0_H0 ;  /* 0x2000000eff097230 */ /* 0x000fe40000004100 */
[C---:B------:R-:W-:Y:S01]  /*a890*/  FFMA.FTZ R41, R6.reuse, R41, -R7 ;  /* 0x0000002906297223 */ /* 0x040fe20000010807 */
[----:B------:R-:W-:Y:S01]  /*a8a0*/  FFMA.FTZ R34, R6, R29, R34 ;  /* 0x0000001d06227223 */ /* 0x000fe20000010022 */
[----:B------:R-:W-:-:S02]  /*a8b0*/  HADD2.F32 R39, -RZ, R39.H0_H0 ;  /* 0x20000027ff277230 */ /* 0x000fc40000004100 */
[C---:B------:R-:W-:Y:S01]  /*a8c0*/  FMUL.FTZ R6, R21.reuse, R30 ;  /* 0x0000001e15067220 */ /* 0x040fe20000410000 */
[----:B------:R-:W-:Y:S02]  /*a8d0*/  HADD2.F32 R7, -RZ, R42.H1_H1 ;  /* 0x3000002aff077230 */ /* 0x000fe40000004100 */
[-C--:B------:R-:W-:Y:S01]  /*a8e0*/  FMUL.FTZ R32, R21, R20.reuse ;  /* 0x0000001415207220 */ /* 0x080fe20000410000 */
[----:B------:R-:W-:Y:S02]  /*a8f0*/  HADD2.F32 R10, -RZ, R15.H0_H0 ;  /* 0x2000000fff0a7230 */ /* 0x000fe40000004100 */
[----:B------:R-:W-:Y:S01]  /*a900*/  FFMA.FTZ R21, R9, R20, -R6 ;  /* 0x0000001409157223 */ /* 0x000fe20000010806 */
[C---:B------:R-:W-:Y:S01]  /*a910*/  FMUL.FTZ R11, R28.reuse, R39 ;  /* 0x000000271c0b7220 */ /* 0x040fe20000410000 */
[----:B------:R-:W-:Y:S02]  /*a920*/  HADD2.F32 R20, -RZ, R33.H0_H0 ;  /* 0x20000021ff147230 */ /* 0x000fe40000004100 */
[----:B------:R-:W-:Y:S01]  /*a930*/  FMUL.FTZ R28, R28, R7 ;  /* 0x000000071c1c7220 */ /* 0x000fe20000410000 */
[----:B------:R-:W-:-:S02]  /*a940*/  HADD2.F32 R6, -RZ, R35.H0_H0 ;  /* 0x20000023ff067230 */ /* 0x000fc40000004100 */
[----:B------:R-:W-:Y:S01]  /*a950*/  FFMA.FTZ R32, R9, R30, R32 ;  /* 0x0000001e09207223 */ /* 0x000fe20000010020 */
[----:B------:R-:W-:Y:S02]  /*a960*/  HADD2.F32 R15, -RZ, R15.H1_H1 ;  /* 0x3000000fff0f7230 */ /* 0x000fe40000004100 */
        /* <DEDUP_REMOVED lines=29> */
.L_x_7968:
[----:B------:R-:W-:Y:S05]  /*ab40*/  BSYNC B0 ;  /* 0x0000000000007941 */ /* 0x000fea0003800000 */
.L_x_7954:
        /* <DEDUP_REMOVED lines=8> */
.L_x_7951:
[----:B------:R-:W-:-:S13]  /*abd0*/  ISETP.NE.AND P0, PT, R186, 0x3, PT ;  /* 0x00000003ba00780c */ /* 0x000fda0003f05270 */
[----:B------:R-:W-:Y:S05]  /*abe0*/  @!P0 BRA `(.L_x_7978) ;  /* 0x0000000000048947 */ /* 0x000fea0003800000 */
[----:B------:R-:W-:Y:S01]  /*abf0*/  BPT.TRAP 0x1 ;  /* 0x000000040000795c */ /* 0x000fe20000300000 */
.L_x_7978:
[----:B------:R-:W-:Y:S01]  /*ac00*/  IMAD R21, R17, 0x8, R2 ;  /* 0x0000000811157824 */ /* 0x000fe200078e0202 */
[----:B------:R-:W-:-:S04]  /*ac10*/  SHF.L.U32 R58, R22, 0x1f, RZ ;  /* 0x0000001f163a7819 */ /* 0x000fc800000006ff */
[----:B------:R0:W0:Y:S01]  /*ac20*/  SYNCS.PHASECHK.TRANS64.TRYWAIT P1, [R21+URZ+0x28c30], R58 ;  /* 0x028c303a150075a7 */ /* 0x000022000802017f */
[----:B------:R-:W-:Y:S05]  /*ac30*/  @!P0 BRA `(.L_x_7979) ;  /* 0x0000000000048947 */ /* 0x000fea0003800000 */
[----:B------:R-:W-:Y:S01]  /*ac40*/  BPT.TRAP 0x1 ;  /* 0x000000040000795c */ /* 0x000fe20000300000 */
.L_x_7979:
[C---:B--23--:R-:W-:Y:S02]  /*ac50*/  VIADD R0, R2.reuse, 0x22400 ;  /* 0x0002240002007836 */ /* 0x04cfe40000000000 */
[----:B01----:R-:W-:-:S03]  /*ac60*/  VIADD R3, R2, 0x20400 ;  /* 0x0002040002037836 */ /* 0x003fc60000000000 */
[----:B------:R-:W-:Y:S02]  /*ac70*/  SHF.R.U32.HI R0, RZ, 0x4, R0 ;  /* 0x00000004ff007819 */ /* 0x000fe40000011600 */
[----:B------:R-:W-:Y:S02]  /*ac80*/  SHF.R.U32.HI R3, RZ, 0x4, R3 ;  /* 0x00000004ff037819 */ /* 0x000fe40000011603 */
[----:B------:R-:W-:Y:S02]  /*ac90*/  LOP3.LUT R0, R0, 0x3fff, RZ, 0xc0, !PT ;  /* 0x00003fff00007812 */ /* 0x000fe400078ec0ff */
[----:B------:R-:W-:Y:S02]  /*aca0*/  LOP3.LUT R3, R3, 0x3fff, RZ, 0xc0, !PT ;  /* 0x00003fff03037812 */ /* 0x000fe400078ec0ff */
[----:B------:R-:W-:Y:S01]  /*acb0*/  LOP3.LUT R20, R0, 0x10000, RZ, 0xfc, !PT ;  /* 0x0001000000147812 */ /* 0x000fe200078efcff */
[----:B------:R-:W-:Y:S06]  /*acc0*/  @P1 BRA `(.L_x_7980) ;  /* 0x0000000000081947 */ /* 0x000fec0003800000 */
[----:B------:R-:W0:Y:S02]  /*acd0*/  SYNCS.PHASECHK.TRANS64.TRYWAIT P1, [R21+URZ+0x28c30], R58 ;  /* 0x028c303a150075a7 */ /* 0x000e24000802017f */
[----:B0-----:R-:W-:Y:S05]  /*ace0*/  @!P1 BRA `(.L_x_7981) ;  /* 0x0000013c00849947 */ /* 0x001fea0003800000 */
.L_x_7980:
[----:B------:R-:W-:Y:S01]  /*acf0*/  IMAD R12, R17, 0x200, R20 ;  /* 0x00000200110c7824 */ /* 0x000fe200078e0214 */
[----:B------:R-:W-:Y:S01]  /*ad00*/  LOP3.LUT R4, R3, 0x10000, RZ, 0xfc, !PT ;  /* 0x0001000003047812 */ /* 0x000fe200078efcff */
[----:B------:R-:W-:Y:S01]  /*ad10*/  IMAD.MOV.U32 R5, RZ, RZ, 0x40000040 ;  /* 0x40000040ff057424 */ /* 0x000fe200078e00ff */
[----:B------:R-:W-:Y:S05]  /*ad20*/  WARPSYNC.ALL ;  /* 0x0000000000007948 */ /* 0x000fea0003800000 */
[----:B------:R-:W-:Y:S01]  /*ad30*/  IMAD.MOV.U32 R13, RZ, RZ, 0x40000040 ;  /* 0x40000040ff0d7424 */ /* 0x000fe200078e00ff */
[C---:B------:R-:W-:Y:S01]  /*ad40*/  R2UR UR4, R4.reuse ;  /* 0x00000000040472ca */ /* 0x040fe200000e0000 */
[----:B------:R-:W-:Y:S01]  /*ad50*/  WARPGROUP.ARRIVE ;  /* 0x00000000000079c5 */ /* 0x000fe20000000000 */
[----:B------:R-:W-:Y:S01]  /*ad60*/  R2UR UR5, R5 ;  /* 0x00000000050572ca */ /* 0x000fe200000e0000 */
[----:B----4-:R-:W-:Y:S01]  /*ad70*/  VIADD R10, R4, 0x2 ;  /* 0x00000002040a7836 */ /* 0x010fe20000000000 */
        /* <DEDUP_REMOVED lines=11> */
[----:B------:R-:W-:Y:S02]  /*ae30*/  R2UR UR6, R6 ;  /* 0x00000000060672ca */ /* 0x000fe400000e0000 */
[----:B------:R-:W-:Y:S01]  /*ae40*/  R2UR UR7, R7 ;  /* 0x00000000070772ca */ /* 0x000fe200000e0000 */
[----:B------:R-:W-:Y:S01]  /*ae50*/  IMAD.MOV.U32 R7, RZ, RZ, 0x40000040 ;  /* 0x40000040ff077424 */ /* 0x000fe200078e00ff */
[C---:B------:R-:W-:Y:S01]  /*ae60*/  IADD3 R6, R12.reuse, 0x4, RZ ;  /* 0x000000040c067810 */ /* 0x040fe20007ffe0ff */
        /* <DEDUP_REMOVED lines=23> */
.L_x_7982:
[----:B------:R-:W1:Y:S01]  /*afe0*/  LDC R0, c[0x0][0x448] ;  /* 0x00011200ff007b82 */ /* 0x000e620000000800 */
[----:B------:R-:W-:Y:S01]  /*aff0*/  LOP3.LUT R16, R16, 0xffffffef, RZ, 0xc0, !PT ;  /* 0xffffffef10107812 */ /* 0x000fe200078ec0ff */
[----:B------:R-:W-:Y:S01]  /*b000*/  ULDC UR4, c[0x0][0x988] ;  /* 0x0002620000047ab9 */ /* 0x000fe20000000800 */
[----:B-1----:R-:W-:Y:S01]  /*b010*/  ISETP.NE.AND P1, PT, R0, 0x1, PT ;  /* 0x000000010000780c */ /* 0x002fe20003f25270 */
[----:B------:R-:W-:-:S12]  /*b020*/  IMAD.IADD R0, R210, 0x1, R199 ;  /* 0x00000001d2007824 */ /* 0x000fd800078e02c7 */
[----:B------:R-:W1:Y:S01]  /*b030*/  @P1 LDC R3, c[0x0][0x44c] ;  /* 0x00011300ff031b82 */ /* 0x000e620000000800 */
[----:B------:R-:W-:-:S07]  /*b040*/  @P1 LOP3.LUT R16, R16, 0x10, RZ, 0xfc, !PT ;  /* 0x0000001010101812 */ /* 0x000fce00078efcff */
[----:B------:R-:W2:Y:S01]  /*b050*/  @P1 LDC R12, c[0x0][0x450] ;  /* 0x00011400ff0c1b82 */ /* 0x000ea20000000800 */
[----:B-1----:R-:W-:-:S05]  /*b060*/  @P1 IMAD.HI.U32 R3, R0, R3, RZ ;  /* 0x0000000300031227 */ /* 0x002fca00078e00ff */
[----:B--2---:R-:W-:Y:S01]  /*b070*/  @P1 SHF.R.U32.HI R0, RZ, R12, R3 ;  /* 0x0000000cff001219 */ /* 0x004fe20000011603 */
[----:B------:R-:W-:-:S04]  /*b080*/  IMAD.MOV.U32 R3, RZ, RZ, -0x40 ;  /* 0xffffffc0ff037424 */ /* 0x000fc800078e00ff */
[----:B------:R-:W1:Y:S01]  /*b090*/  SHFL.IDX PT, R13, R0, 0x1, 0x1c1f ;  /* 0x003c1f00000d7f89 */ /* 0x000e6200000e0000 */
[----:B------:R-:W-:-:S05]  /*b0a0*/  IMAD R3, R208, R3, 0x40 ;  /* 0x00000040d0037424 */ /* 0x000fca00078e0203 */
[----:B------:R-:W-:Y:S02]  /*b0b0*/  IADD3 R65, R200, 0x1, R3 ;  /* 0x00000001c8417810 */ /* 0x000fe40007ffe003 */
[----:B------:R-:W-:Y:S02]  /*b0c0*/  IADD3 R12, -R207, R3, R200 ;  /* 0x00000003cf0c7210 */ /* 0x000fe40007ffe1c8 */
[----:B------:R-:W-:-:S04]  /*b0d0*/  IADD3 R65, -R198, R65, -R207 ;  /* 0x00000041c6417210 */ /* 0x000fc80007ffe9cf */
[----:B-1----:R-:W-:-:S04]  /*b0e0*/  VIADDMNMX R14, R13, R65, R12, PT ;  /* 0x000000410d0e7246 */ /* 0x002fc8000380010c */
[C---:B------:R-:W-:Y:S02]  /*b0f0*/  ISETP.GT.AND P1, PT, R14.reuse, RZ, PT ;  /* 0x000000ff0e00720c */ /* 0x040fe40003f24270 */
[C---:B------:R-:W-:Y:S02]  /*b100*/  ISETP.GT.AND P2, PT, R14.reuse, 0x1, PT ;  /* 0x000000010e00780c */ /* 0x040fe40003f44270 */
[----:B------:R-:W-:Y:S02]  /*b110*/  ISETP.GT.AND P3, PT, R14, 0x8, PT ;  /* 0x000000080e00780c */ /* 0x000fe40003f64270 */
[----:B------:R-:W-:Y:S02]  /*b120*/  FSEL R26, R26, -INF , P1 ;  /* 0xff8000001a1a7808 */ /* 0x000fe40000800000 */
[----:B------:R-:W-:Y:S02]  /*b130*/  FSEL R27, R27, -INF , P2 ;  /* 0xff8000001b1b7808 */ /* 0x000fe40001000000 */
[----:B------:R-:W-:-:S02]  /*b140*/  FSEL R3, R30, -INF , P3 ;  /* 0xff8000001e037808 */ /* 0x000fc40001800000 */
[----:B------:R-:W-:Y:S02]  /*b150*/  ISETP.GT.AND P1, PT, R14, 0x9, PT ;  /* 0x000000090e00780c */ /* 0x000fe40003f24270 */
[----:B------:R-:W-:Y:S02]  /*b160*/  FMNMX.FTZ R30, R26, R27, !PT ;  /* 0x0000001b1a1e7209 */ /* 0x000fe40007810000 */
[C---:B------:R-:W-:Y:S02]  /*b170*/  ISETP.GT.AND P2, PT, R14.reuse, 0x10, PT ;  /* 0x000000100e00780c */ /* 0x040fe40003f44270 */
[----:B------:R-:W-:Y:S02]  /*b180*/  FSEL R31, R31, -INF , P1 ;  /* 0xff8000001f1f7808 */ /* 0x000fe40000800000 */
[----:B------:R-:W-:Y:S02]  /*b190*/  FMNMX.FTZ R30, R3, R30, !PT ;  /* 0x0000001e031e7209 */ /* 0x000fe40007810000 */
[----:B------:R-:W-:-:S02]  /*b1a0*/  ISETP.GT.AND P1, PT, R14, 0x11, PT ;  /* 0x000000110e00780c */ /* 0x000fc40003f24270 */
[----:B------:R-:W-:Y:S02]  /*b1b0*/  FSEL R13, R34, -INF , P2 ;  /* 0xff800000220d7808 */ /* 0x000fe40001000000 */
        /* <DEDUP_REMOVED lines=31> */
[----:B------:R-:W-:Y:S02]  /*b3b0*/  FSEL R55, R55, -INF , P1 ;  /* 0xff80000037377808 */ /* 0x000fe40000800000 */
[----:B------:R-:W-:-:S04]  /*b3c0*/  FMNMX.FTZ R30, R47, R30, !PT ;  /* 0x0000001e2f1e7209 */ /* 0x000fc80007810000 */
[----:B------:R-:W-:Y:S02]  /*b3d0*/  FMNMX.FTZ R14, R55, R30, !PT ;  /* 0x0000001e370e7209 */ /* 0x000fe40007810000 */
[----:B------:R-:W1:Y:S04]  /*b3e0*/  SHFL.IDX PT, R30, R0, RZ, 0x1c1f ;  /* 0x001c1fff001e7589 */ /* 0x000e6800000e0000 */
[----:B------:R-:W2:Y:S01]  /*b3f0*/  SHFL.BFLY PT, R67, R14, 0x2, 0x1f ;  /* 0x0c401f000e437f89 */ /* 0x000ea200000e0000 */
[----:B-1----:R-:W-:Y:S01]  /*b400*/  VIADDMNMX R30, R30, R65, R12, PT ;  /* 0x000000411e1e7246 */ /* 0x002fe2000380010c */
[----:B------:R-:W-:Y:S01]  /*b410*/  IMAD.U32 R12, RZ, RZ, UR4 ;  /* 0x00000004ff0c7e24 */ /* 0x000fe2000f8e00ff */
[----:B--2---:R-:W-:Y:S02]  /*b420*/  FMNMX.FTZ R34, R14, R67, !PT ;  /* 0x000000430e227209 */ /* 0x004fe40007810000 */
[----:B------:R-:W-:-:S02]  /*b430*/  ISETP.GT.AND P1, PT, R30, RZ, PT ;  /* 0x000000ff1e00720c */ /* 0x000fc40003f24270 */
[C---:B------:R-:W-:Y:S01]  /*b440*/  ISETP.GT.AND P2, PT, R30.reuse, 0x1, PT ;  /* 0x000000011e00780c */ /* 0x040fe20003f44270 */
[----:B------:R-:W1:Y:S01]  /*b450*/  SHFL.BFLY PT, R71, R34, 0x1, 0x1f ;  /* 0x0c201f0022477f89 */ /* 0x000e6200000e0000 */
[----:B------:R-:W-:Y:S02]  /*b460*/  ISETP.GT.AND P3, PT, R30, 0x8, PT ;  /* 0x000000081e00780c */ /* 0x000fe40003f64270 */
[----:B------:R-:W-:Y:S02]  /*b470*/  FSEL R65, R24, -INF , P1 ;  /* 0xff80000018417808 */ /* 0x000fe40000800000 */
[----:B------:R-:W-:Y:S02]  /*b480*/  FSEL R25, R25, -INF , P2 ;  /* 0xff80000019197808 */ /* 0x000fe40001000000 */
[----:B------:R-:W-:Y:S02]  /*b490*/  ISETP.GT.AND P1, PT, R30, 0x9, PT ;  /* 0x000000091e00780c */ /* 0x000fe40003f24270 */
[----:B------:R-:W-:-:S02]  /*b4a0*/  FSEL R67, R28, -INF , P3 ;  /* 0xff8000001c437808 */ /* 0x000fc40001800000 */
[----:B------:R-:W-:Y:S02]  /*b4b0*/  FMNMX.FTZ R0, R65, R25, !PT ;  /* 0x0000001941007209 */ /* 0x000fe40007810000 */
        /* <DEDUP_REMOVED lines=9> */
[----:B-1----:R-:W-:Y:S02]  /*b550*/  FMNMX.FTZ R14, R34, R71, !PT ;  /* 0x00000047220e7209 */ /* 0x002fe40007810000 */
[----:B------:R-:W-:-:S02]  /*b560*/  ISETP.GT.AND P1, PT, R30, 0x19, PT ;  /* 0x000000191e00780c */ /* 0x000fc40003f24270 */
[----:B------:R-:W-:Y:S01]  /*b570*/  FSEL R71, R36, -INF , P2 ;  /* 0xff80000024477808 */ /* 0x000fe20001000000 */
[----:B------:R-:W-:Y:S01]  /*b580*/  FMUL.FTZ R36, R14, R12 ;  /* 0x0000000c0e247220 */ /* 0x000fe20000410000 */
        /* <DEDUP_REMOVED lines=25> */
[----:B------:R-:W-:Y:S02]  /*b720*/  FSETP.NEU.FTZ.AND P4, PT, R14, -INF , PT ;  /* 0xff8000000e00780b */ /* 0x000fe40003f9d000 */
[----:B------:R-:W-:Y:S02]  /*b730*/  FSEL R53, R53, -INF , P2 ;  /* 0xff80000035357808 */ /* 0x000fe40001000000 */
[----:B------:R-:W-:Y:S02]  /*b740*/  FMNMX.FTZ R0, R79, R0, !PT ;  /* 0x000000004f007209 */ /* 0x000fe40007810000 */
[----:B------:R-:W-:-:S02]  /*b750*/  FSEL R36, R36, RZ, P4 ;  /* 0x000000ff24247208 */ /* 0x000fc40002000000 */
[----:B------:R-:W-:-:S03]  /*b760*/  FMNMX.FTZ R0, R53, R0, !PT ;  /* 0x0000000035007209 */ /* 0x000fc60007810000 */
[-CC-:B------:R-:W-:Y:S01]  /*b770*/  FFMA.FTZ R167, R3, R12.reuse, -R36.reuse ;  /* 0x0000000c03a77223 */ /* 0x180fe20000010824 */
[-CC-:B------:R-:W-:Y:S01]  /*b780*/  FFMA.FTZ R161, R13, R12.reuse, -R36.reuse ;  /* 0x0000000c0da17223 */ /* 0x180fe20000010824 */
[----:B------:R-:W1:Y:S01]  /*b790*/  SHFL.BFLY PT, R3, R0, 0x2, 0x1f ;  /* 0x0c401f0000037f89 */ /* 0x000e6200000e0000 */
        /* <DEDUP_REMOVED lines=11> */
[----:B------:R-:W-:Y:S08]  /*b850*/  MUFU.EX2 R165, R165 ;  /* 0x000000a500a57308 */ /* 0x000ff00000000800 */
[----:B------:R-:W2:Y:S01]  /*b860*/  MUFU.EX2 R28, R28 ;  /* 0x0000001c001c7308 */ /* 0x000ea20000000800 */
[----:B-1----:R-:W-:Y:S01]  /*b870*/  FMNMX.FTZ R13, R0, R3, !PT ;  /* 0x00000003000d7209 */ /* 0x002fe20007810000 */
[-CC-:B------:R-:W-:Y:S01]  /*b880*/  FFMA.FTZ R0, R63, R12.reuse, -R36.reuse ;  /* 0x0000000c3f007223 */ /* 0x180fe20000010824 */
[----:B------:R-:W-:-:S05]  /*b890*/  FFMA.FTZ R3, R61, R12, -R36 ;  /* 0x0000000c3d037223 */ /* 0x000fca0000010824 */
[----:B------:R-:W1:Y:S01]  /*b8a0*/  MUFU.EX2 R167, R167 ;  /* 0x000000a700a77308 */ /* 0x000e620000000800 */
[----:B------:R-:W3:Y:S07]  /*b8b0*/  SHFL.BFLY PT, R24, R13, 0x1, 0x1f ;  /* 0x0c201f000d187f89 */ /* 0x000eee00000e0000 */
[----:B------:R-:W4:Y:S01]  /*b8c0*/  MUFU.EX2 R30, R30 ;  /* 0x0000001e001e7308 */ /* 0x000f220000000800 */
[----:B--2---:R-:W-:Y:S01]  /*b8d0*/  FADD.FTZ R40, R165, R28 ;  /* 0x0000001ca5287221 */ /* 0x004fe20000010000 */
[----:B------:R-:W-:-:S06]  /*b8e0*/  F2FP.F16.F32.PACK_AB R165, R28, R165 ;  /* 0x000000a51ca5723e */ /* 0x000fcc00000000ff */
[----:B------:R-:W2:Y:S08]  /*b8f0*/  MUFU.EX2 R161, R161 ;  /* 0x000000a100a17308 */ /* 0x000eb00000000800 */
[----:B------:R-:W0:Y:S01]  /*b900*/  MUFU.EX2 R32, R32 ;  /* 0x0000002000207308 */ /* 0x000e220000000800 */
[----:B---3--:R-:W-:Y:S01]  /*b910*/  FMNMX.FTZ R15, R13, R24, !PT ;  /* 0x000000180d0f7209 */ /* 0x008fe20007810000 */
[----:B------:R-:W-:-:S03]  /*b920*/  FFMA.FTZ R13, R47, R12, -R36 ;  /* 0x0000000c2f0d7223 */ /* 0x000fc60000010824 */
[C---:B------:R-:W-:Y:S01]  /*b930*/  FSETP.NEU.FTZ.AND P1, PT, R15.reuse, -INF , PT ;  /* 0xff8000000f00780b */ /* 0x040fe20003f3d000 */
[----:B------:R-:W-:Y:S02]  /*b940*/  FMUL.FTZ R26, R15, R12 ;  /* 0x0000000c0f1a7220 */ /* 0x000fe40000410000 */
[----:B------:R-:W3:Y:S03]  /*b950*/  MUFU.EX2 R163, R163 ;  /* 0x000000a300a37308 */ /* 0x000ee60000000800 */
        /* <DEDUP_REMOVED lines=11> */
[----:B-1----:R-:W-:Y:S01]  /*ba10*/  FADD.FTZ R41, R167, R40 ;  /* 0x00000028a7297221 */ /* 0x002fe20000010000 */
[-CC-:B------:R-:W-:Y:S01]  /*ba20*/  FFMA.FTZ R156, R73, R12.reuse, -R36.reuse ;  /* 0x0000000c499c7223 */ /* 0x180fe20000010824 */
[-CC-:B------:R-:W-:Y:S01]  /*ba30*/  FFMA.FTZ R158, R75, R12.reuse, -R36.reuse ;  /* 0x0000000c4b9e7223 */ /* 0x180fe20000010824 */
[----:B------:R-:W-:Y:S01]  /*ba40*/  VIADD R40, R21, 0x28c40 ;  /* 0x00028c4015287836 */ /* 0x000fe20000000000 */
[----:B------:R-:W1:Y:S01]  /*ba50*/  MUFU.EX2 R25, R25 ;  /* 0x0000001900197308 */ /* 0x000e620000000800 */
[C---:B----4-:R-:W-:Y:S01]  /*ba60*/  FADD.FTZ R44, R30.reuse, R41 ;  /* 0x000000291e2c7221 */ /* 0x050fe20000010000 */
[-CC-:B------:R-:W-:Y:S01]  /*ba70*/  FFMA.FTZ R33, R45, R12.reuse, -R36.reuse ;  /* 0x0000000c2d217223 */ /* 0x180fe20000010824 */
[----:B------:R-:W-:Y:S01]  /*ba80*/  F2FP.F16.F32.PACK_AB R167, R30, R167 ;  /* 0x000000a71ea7723e */ /* 0x000fe200000000ff */
[-C--:B------:R-:W-:Y:S01]  /*ba90*/  FFMA.FTZ R37, R77, R12.reuse, -R36 ;  /* 0x0000000c4d257223 */ /* 0x080fe20000010824 */
[----:B--2---:R-:W-:Y:S01]  /*baa0*/  FADD.FTZ R41, R161, R44 ;  /* 0x0000002ca1297221 */ /* 0x004fe20000010000 */
[----:B------:R-:W-:Y:S01]  /*bab0*/  PRMT R40, R187, 0x654, R40 ;  /* 0x00000654bb287816 */ /* 0x000fe20000000028 */
[-CC-:B------:R-:W-:Y:S01]  /*bac0*/  FFMA.FTZ R49, R49, R12.reuse, -R36.reuse ;  /* 0x0000000c31317223 */ /* 0x180fe20000010824 */
[----:B------:R-:W2:Y:S01]  /*bad0*/  MUFU.EX2 R166, R166 ;  /* 0x000000a600a67308 */ /* 0x000ea20000000800 */
[C---:B0-----:R-:W-:Y:S01]  /*bae0*/  FADD.FTZ R44, R32.reuse, R41 ;  /* 0x00000029202c7221 */ /* 0x041fe20000010000 */
[----:B------:R0:W-:Y:S01]  /*baf0*/  SYNCS.ARRIVE.TRANS64.RED.A1T0 RZ, [R40+URZ], RZ ;  /* 0x000000ff28ff79a7 */ /* 0x0001e2000810043f */
[-CC-:B------:R-:W-:Y:S01]  /*bb00*/  FFMA.FTZ R79, R79, R12.reuse, -R36.reuse ;  /* 0x0000000c4f4f7223 */ /* 0x180fe20000010824 */
[----:B------:R-:W-:Y:S01]  /*bb10*/  FFMA.FTZ R36, R53, R12, -R36 ;  /* 0x0000000c35247223 */ /* 0x000fe20000010824 */
[----:B---3--:R-:W-:Y:S01]  /*bb20*/  FADD.FTZ R41, R163, R44 ;  /* 0x0000002ca3297221 */ /* 0x008fe20000010000 */
[----:B------:R-:W-:-:S02]  /*bb30*/  F2FP.F16.F32.PACK_AB R161, R32, R161 ;  /* 0x000000a120a1723e */ /* 0x000fc400000000ff */
[----:B------:R-:W3:Y:S01]  /*bb40*/  MUFU.EX2 R27, R27 ;  /* 0x0000001b001b7308 */ /* 0x000ee20000000800 */
[----:B-1----:R-:W-:Y:S01]  /*bb50*/  FADD.FTZ R39, R164, R25 ;  /* 0x00000019a4277221 */ /* 0x002fe20000010000 */
[----:B------:R-:W-:-:S06]  /*bb60*/  F2FP.F16.F32.PACK_AB R164, R25, R164 ;  /* 0x000000a419a4723e */ /* 0x000fcc00000000ff */
[----:B------:R-:W1:Y:S01]  /*bb70*/  MUFU.EX2 R160, R160 ;  /* 0x000000a000a07308 */ /* 0x000e620000000800 */
[----:B--2---:R-:W-:-:S07]  /*bb80*/  FADD.FTZ R42, R166, R39 ;  /* 0x00000027a62a7221 */ /* 0x004fce0000010000 */
[----:B------:R-:W2:Y:S01]  /*bb90*/  MUFU.EX2 R29, R29 ;  /* 0x0000001d001d7308 */ /* 0x000ea20000000800 */
[C---:B---3--:R-:W-:Y:S01]  /*bba0*/  FADD.FTZ R39, R27.reuse, R42 ;  /* 0x0000002a1b277221 */ /* 0x048fe20000010000 */
[----:B------:R-:W-:Y:S01]  /*bbb0*/  F2FP.F16.F32.PACK_AB R166, R27, R166 ;  /* 0x000000a61ba6723e */ /* 0x000fe200000000ff */
[----:B------:R-:W-:Y:S06]  /*bbc0*/  BAR.SYNC.DEFER_BLOCKING 0xf, 0x100 ;  /* 0x03c4000000007b1d */ /* 0x000fec0000010000 */
[----:B------:R-:W3:Y:S01]  /*bbd0*/  MUFU.EX2 R162, R162 ;  /* 0x000000a200a27308 */ /* 0x000ee20000000800 */
[----:B-1----:R-:W-:-:S07]  /*bbe0*/  FADD.FTZ R42, R160, R39 ;  /* 0x00000027a02a7221 */ /* 0x002fce0000010000 */
[----:B------:R-:W1:Y:S01]  /*bbf0*/  MUFU.EX2 R34, R34 ;  /* 0x0000002200227308 */ /* 0x000e620000000800 */
[C---:B--2---:R-:W-:Y:S01]  /*bc00*/  FADD.FTZ R39, R29.reuse, R42 ;  /* 0x0000002a1d277221 */ /* 0x044fe20000010000 */
[----:B------:R-:W-:-:S06]  /*bc10*/  F2FP.F16.F32.PACK_AB R160, R29, R160 ;  /* 0x000000a01da0723e */ /* 0x000fcc00000000ff */
[----:B------:R-:W2:Y:S01]  /*bc20*/  MUFU.EX2 R31, R31 ;  /* 0x0000001f001f7308 */ /* 0x000ea20000000800 */
[----:B---3--:R-:W-:Y:S01]  /*bc30*/  FADD.FTZ R30, R162, R39 ;  /* 0x00000027a21e7221 */ /* 0x008fe20000010000 */
[----:B------:R3:W-:Y:S06]  /*bc40*/  STSM.16.M88.4 [R201+0x26800], R164 ;  /* 0x026800a4c9007844 */ /* 0x0007ec0000000200 */
[----:B------:R-:W4:Y:S01]  /*bc50*/  MUFU.EX2 R157, R157 ;  /* 0x0000009d009d7308 */ /* 0x000f220000000800 */
[C---:B-1----:R-:W-:Y:S01]  /*bc60*/  FADD.FTZ R42, R34.reuse, R41 ;  /* 0x00000029222a7221 */ /* 0x042fe20000010000 */
[----:B------:R-:W-:-:S06]  /*bc70*/  F2FP.F16.F32.PACK_AB R163, R34, R163 ;  /* 0x000000a322a3723e */ /* 0x000fcc00000000ff */
[----:B------:R-:W1:Y:S01]  /*bc80*/  MUFU.EX2 R156, R156 ;  /* 0x0000009c009c7308 */ /* 0x000e620000000800 */
[C---:B--2---:R-:W-:Y:S01]  /*bc90*/  FADD.FTZ R41, R31.reuse, R30 ;  /* 0x0000001e1f297221 */ /* 0x044fe20000010000 */
[----:B------:R-:W-:-:S05]  /*bca0*/  F2FP.F16.F32.PACK_AB R162, R31, R162 ;  /* 0x000000a21fa2723e */ /* 0x000fca00000000ff */
[----:B------:R3:W-:Y:S01]  /*bcb0*/  STSM.16.M88.4 [R204], R160 ;  /* 0x000000a0cc007844 */ /* 0x0007e20000000200 */
[----:B------:R-:W2:Y:S01]  /*bcc0*/  MUFU.EX2 R38, R38 ;  /* 0x0000002600267308 */ /* 0x000ea20000000800 */
[----:B----4-:R-:W-:-:S07]  /*bcd0*/  FADD.FTZ R43, R157, R42 ;  /* 0x0000002a9d2b7221 */ /* 0x010fce0000010000 */
[----:B------:R-:W4:Y:S01]  /*bce0*/  MUFU.EX2 R35, R35 ;  /* 0x0000002300237308 */ /* 0x000f220000000800 */
[----:B-1----:R-:W-:-:S07]  /*bcf0*/  FADD.FTZ R30, R156, R41 ;  /* 0x000000299c1e7221 */ /* 0x002fce0000010000 */
[----:B------:R-:W1:Y:S01]  /*bd00*/  MUFU.EX2 R159, R159 ;  /* 0x0000009f009f7308 */ /* 0x000e620000000800 */
[C---:B--2---:R-:W-:Y:S01]  /*bd10*/  FADD.FTZ R32, R38.reuse, R43 ;  /* 0x0000002b26207221 */ /* 0x044fe20000010000 */
[----:B------:R-:W-:-:S06]  /*bd20*/  F2FP.F16.F32.PACK_AB R157, R38, R157 ;  /* 0x0000009d269d723e */ /* 0x000fcc00000000ff */
[----:B------:R-:W2:Y:S01]  /*bd30*/  MUFU.EX2 R158, R158 ;  /* 0x0000009e009e7308 */ /* 0x000ea20000000800 */
[C---:B----4-:R-:W-:Y:S01]  /*bd40*/  FADD.FTZ R25, R35.reuse, R30 ;  /* 0x0000001e23197221 */ /* 0x050fe20000010000 */
[----:B------:R-:W-:-:S06]  /*bd50*/  F2FP.F16.F32.PACK_AB R156, R35, R156 ;  /* 0x0000009c239c723e */ /* 0x000fcc00000000ff */
[----:B------:R-:W4:Y:S01]  /*bd60*/  MUFU.EX2 R0, R0 ;  /* 0x0000000000007308 */ /* 0x000f220000000800 */
[----:B-1----:R-:W-:-:S07]  /*bd70*/  FADD.FTZ R27, R159, R32 ;  /* 0x000000209f1b7221 */ /* 0x002fce0000010000 */
[----:B------:R-:W1:Y:S01]  /*bd80*/  MUFU.EX2 R33, R33 ;  /* 0x0000002100217308 */ /* 0x000e620000000800 */
[----:B--2---:R-:W-:-:S07]  /*bd90*/  FADD.FTZ R30, R158, R25 ;  /* 0x000000199e1e7221 */ /* 0x004fce0000010000 */
[----:B------:R-:W-:Y:S01]  /*bda0*/  MUFU.EX2 R3, R3 ;  /* 0x0000000300037308 */ /* 0x000fe20000000800 */
[C---:B----4-:R-:W-:Y:S01]  /*bdb0*/  F2FP.F16.F32.PACK_AB R159, R0.reuse, R159 ;  /* 0x0000009f009f723e */ /* 0x050fe200000000ff */
[----:B------:R-:W-:-:S06]  /*bdc0*/  FADD.FTZ R0, R0, R27 ;  /* 0x0000001b00007221 */ /* 0x000fcc0000010000 */
[----:B------:R-:W2:Y:S01]  /*bdd0*/  MUFU.EX2 R24, R51 ;  /* 0x0000003300187308 */ /* 0x000ea20000000800 */
[C---:B-1----:R-:W-:Y:S01]  /*bde0*/  FADD.FTZ R30, R33.reuse, R30 ;  /* 0x0000001e211e7221 */ /* 0x042fe20000010000 */
[----:B------:R-:W-:-:S05]  /*bdf0*/  F2FP.F16.F32.PACK_AB R158, R33, R158 ;  /* 0x0000009e219e723e */ /* 0x000fca00000000ff */
[----:B------:R3:W-:Y:S01]  /*be00*/  STSM.16.M88.4 [R202], R156 ;  /* 0x0000009cca007844 */ /* 0x0007e20000000200 */
[----:B------:R-:W-:Y:S08]  /*be10*/  MUFU.EX2 R37, R37 ;  /* 0x0000002500257308 */ /* 0x000ff00000000800 */
[----:B0-----:R-:W0:Y:S01]  /*be20*/  MUFU.EX2 R40, R49 ;  /* 0x0000003100287308 */ /* 0x001e220000000800 */
[----:B--2---:R-:W-:Y:S01]  /*be30*/  F2FP.F16.F32.PACK_AB R153, R24, R3 ;  /* 0x000000031899723e */ /* 0x004fe200000000ff */
[----:B------:R-:W-:-:S04]  /*be40*/  FADD.FTZ R3, R3, R0 ;  /* 0x0000000003037221 */ /* 0x000fc80000010000 */
[----:B------:R-:W-:Y:S02]  /*be50*/  FADD.FTZ R24, R24, R3 ;  /* 0x0000000318187221 */ /* 0x000fe40000010000 */
[----:B------:R-:W1:Y:S08]  /*be60*/  MUFU.EX2 R13, R13 ;  /* 0x0000000d000d7308 */ /* 0x000e700000000800 */
[----:B------:R-:W2:Y:S01]  /*be70*/  MUFU.EX2 R26, R55 ;  /* 0x00000037001a7308 */ /* 0x000ea20000000800 */
[----:B0----5:R-:W-:Y:S01]  /*be80*/  F2FP.F16.F32.PACK_AB R152, R40, R37 ;  /* 0x000000252898723e */ /* 0x021fe200000000ff */
[----:B------:R-:W-:-:S04]  /*be90*/  FADD.FTZ R37, R37, R30 ;  /* 0x0000001e25257221 */ /* 0x000fc80000010000 */
[----:B------:R-:W-:Y:S02]  /*bea0*/  FADD.FTZ R37, R40, R37 ;  /* 0x0000002528257221 */ /* 0x000fe40000010000 */
[----:B------:R-:W0:Y:S01]  /*beb0*/  MUFU.EX2 R28, R79 ;  /* 0x0000004f001c7308 */ /* 0x000e220000000800 */
[----:B-1----:R-:W-:-:S07]  /*bec0*/  FADD.FTZ R3, R13, R24 ;  /* 0x000000180d037221 */ /* 0x002fce0000010000 */
[----:B------:R-:W1:Y:S01]  /*bed0*/  MUFU.EX2 R39, R36 ;  /* 0x0000002400277308 */ /* 0x000e620000000800 */
[C---:B--2---:R-:W-:Y:S01]  /*bee0*/  F2FP.F16.F32.PACK_AB R155, R26.reuse, R13 ;  /* 0x0000000d1a9b723e */ /* 0x044fe200000000ff */
[----:B------:R-:W-:Y:S01]  /*bef0*/  FADD.FTZ R3, R26, R3 ;  /* 0x000000031a037221 */ /* 0x000fe20000010000 */
[----:B0-----:R-:W-:Y:S01]  /*bf00*/  FADD.FTZ R0, R28, R37 ;  /* 0x000000251c007221 */ /* 0x001fe20000010000 */
[----:B-1----:R-:W-:-:S03]  /*bf10*/  F2FP.F16.F32.PACK_AB R154, R39, R28 ;  /* 0x0000001c279a723e */ /* 0x002fc600000000ff */
[----:B------:R-:W-:Y:S02]  /*bf20*/  FADD.FTZ R0, R39, R0 ;  /* 0x0000000027007221 */ /* 0x000fe40000010000 */
[----:B------:R3:W-:Y:S01]  /*bf30*/  STSM.16.M88.4 [R203], R152 ;  /* 0x00000098cb007844 */ /* 0x0007e20000000200 */
[----:B------:R-:W-:Y:S05]  /*bf40*/  @!P0 BRA `(.L_x_7983) ;  /* 0x0000000000048947 */ /* 0x000fea0003800000 */
[----:B------:R-:W-:Y:S01]  /*bf50*/  BPT.TRAP 0x1 ;  /* 0x000000040000795c */ /* 0x000fe20000300000 */
.L_x_7983:
[----:B------:R0:W1:Y:S01]  /*bf60*/  SYNCS.PHASECHK.TRANS64.TRYWAIT P1, [R21+URZ+0x28c50], R58 ;  /* 0x028c503a150075a7 */ /* 0x000062000802017f */
[----:B------:R-:W-:Y:S05]  /*bf70*/  @!P0 BRA `(.L_x_7984) ;  /* 0x0000000000048947 */ /* 0x000fea0003800000 */
[----:B------:R-:W-:Y:S01]  /*bf80*/  BPT.TRAP 0x1 ;  /* 0x000000040000795c */ /* 0x000fe20000300000 */
.L_x_7984:
[----:B------:R-:W-:Y:S01]  /*bf90*/  LOP3.LUT R13, R56, 0x2000000, RZ, 0xfc, !PT ;  /* 0x02000000380d7812 */ /* 0x000fe200078efcff */
[----:B------:R-:W-:Y:S01]  /*bfa0*/  ULDC UR36, c[0x0][0x988] ;  /* 0x0002620000247ab9 */ /* 0x000fe20000000800 */
[----:B------:R-:W-:Y:S01]  /*bfb0*/  ULDC UR37, c[0x0][0x988] ;  /* 0x0002620000257ab9 */ /* 0x000fe20000000800 */
[----:B------:R-:W-:Y:S01]  /*bfc0*/  BSSY B0, `(.L_x_7985) ;  /* 0x0000006000007945 */ /* 0x000fe20003800000 */
[----:B------:R-:W-:Y:S02]  /*bfd0*/  IMAD.MOV.U32 R29, RZ, RZ, 0x40000040 ;  /* 0x40000040ff1d7424 */ /* 0x000fe400078e00ff */
[----:B------:R-:W-:Y:S01]  /*bfe0*/  IMAD R28, R17, 0x1000, R13 ;  /* 0x00001000111c7824 */ /* 0x000fe200078e020d */
[----:B-1----:R-:W-:Y:S06]  /*bff0*/  @P1 BRA `(.L_x_7986) ;  /* 0x0000000000081947 */ /* 0x002fec0003800000 */
[----:B------:R-:W1:Y:S02]  /*c000*/  SYNCS.PHASECHK.TRANS64.TRYWAIT P1, [R21+URZ+0x28c50], R58 ;  /* 0x028c503a150075a7 */ /* 0x000e64000802017f */
[----:B-1----:R-:W-:Y:S05]  /*c010*/  @!P1 BRA `(.L_x_7987) ;  /* 0x0000012800cc9947 */ /* 0x002fea0003800000 */
.L_x_7986:
[----:B------:R-:W-:Y:S05]  /*c020*/  BSYNC B0 ;  /* 0x0000000000007941 */ /* 0x000fea0003800000 */
.L_x_7985:
        /* <DEDUP_REMOVED lines=14> */
[----:B01----:R-:W-:-:S06]  /*c110*/  WARPGROUP.ARRIVE ;  /* 0x00000000000079c5 */ /* 0x003fcc0000000000 */
        /* <DEDUP_REMOVED lines=24> */
.L_x_7988:
[----:B---3--:R-:W0:Y:S01]  /*c2a0*/  LDC R152, c[0x0][0x448] ;  /* 0x00011200ff987b82 */ /* 0x008e220000000800 */
[----:B------:R-:W-:Y:S01]  /*c2b0*/  VIADD R21, R21, 0x28c60 ;  /* 0x00028c6015157836 */ /* 0x000fe20000000000 */
[----:B------:R-:W-:Y:S01]  /*c2c0*/  BSSY B1, `(.L_x_7989) ;  /* 0x0000214000017945 */ /* 0x000fe20003800000 */
[----:B------:R-:W-:Y:S02]  /*c2d0*/  IMAD.MOV.U32 R153, RZ, RZ, R199 ;  /* 0x000000ffff997224 */ /* 0x000fe400078e00c7 */
[----:B------:R-:W-:Y:S01]  /*c2e0*/  VIADD R208, R208, 0xfffffffe ;  /* 0xfffffffed0d07836 */ /* 0x000fe20000000000 */
[----:B------:R-:W-:-:S04]  /*c2f0*/  PRMT R21, R187, 0x654, R21 ;  /* 0x00000654bb157816 */ /* 0x000fc80000000015 */
[----:B------:R1:W-:Y:S01]  /*c300*/  SYNCS.ARRIVE.TRANS64.RED.A1T0 RZ, [R21+URZ], RZ ;  /* 0x000000ff15ff79a7 */ /* 0x0003e2000810043f */
[----:B0-----:R-:W-:-:S13]  /*c310*/  ISETP.NE.AND P1, PT, R152, 0x1, PT ;  /* 0x000000019800780c */ /* 0x001fda0003f25270 */
[----:B------:R-:W0:Y:S08]  /*c320*/  @P1 LDC R152, c[0x0][0x44c] ;  /* 0x00011300ff981b82 */ /* 0x000e300000000800 */
[----:B-1----:R-:W1:Y:S01]  /*c330*/  @P1 LDC R21, c[0x0][0x450] ;  /* 0x00011400ff151b82 */ /* 0x002e620000000800 */
[----:B0-----:R-:W-:-:S05]  /*c340*/  @P1 IMAD.HI.U32 R152, R199, R152, RZ ;  /* 0x00000098c7981227 */ /* 0x001fca00078e00ff */
[----:B-1----:R-:W-:-:S04]  /*c350*/  @P1 SHF.R.U32.HI R153, RZ, R21, R152 ;  /* 0x00000015ff991219 */ /* 0x002fc80000011698 */
[----:B------:R-:W-:-:S04]  /*c360*/  IADD3 R21, R153, R200, -R198 ;  /* 0x000000c899157210 */ /* 0x000fc80007ffe8c6 */
[----:B------:R-:W-:-:S04]  /*c370*/  SHF.R.S32.HI R152, RZ, 0x1f, R21 ;  /* 0x0000001fff987819 */ /* 0x000fc80000011415 */
[----:B------:R-:W-:-:S04]  /*c380*/  LEA.HI R21, R152, R21, RZ, 0x6 ;  /* 0x0000001598157211 */ /* 0x000fc800078f30ff */
[----:B------:R-:W-:-:S04]  /*c390*/  SHF.R.S32.HI R21, RZ, 0x6, R21 ;  /* 0x00000006ff157819 */ /* 0x000fc80000011415 */
[----:B------:R-:W-:-:S04]  /*c3a0*/  VIMNMX R21, R205, R21, !PT ;  /* 0x00000015cd157248 */ /* 0x000fc80007fe0100 */
[----:B------:R-:W-:-:S13]  /*c3b0*/  ISETP.GE.AND P1, PT, R208, R21, PT ;  /* 0x00000015d000720c */ /* 0x000fda0003f26270 */
[----:B------:R-:W-:Y:S05]  /*c3c0*/  @!P1 BRA `(.L_x_7990) ;  /* 0x00000020000c9947 */ /* 0x000fea0003800000 */
[----:B------:R-:W-:Y:S01]  /*c3d0*/  BSSY B0, `(.L_x_7990) ;  /* 0x0000202000007945 */ /* 0x000fe20003800000 */
[----:B------:R-:W-:Y:S01]  /*c3e0*/  IMAD.MOV.U32 R219, RZ, RZ, R14 ;  /* 0x000000ffffdb7224 */ /* 0x000fe200078e000e */
[----:B------:R-:W-:Y:S01]  /*c3f0*/  MOV R220, R17 ;  /* 0x0000001100dc7202 */ /* 0x000fe20000000f00 */
[----:B------:R-:W-:-:S07]  /*c400*/  IMAD.MOV.U32 R218, RZ, RZ, R15 ;  /* 0x000000ffffda7224 */ /* 0x000fce00078e000f */
.L_x_8003:
[----:B------:R-:W-:-:S05]  /*c410*/  VIADD R17, R220, 0x1 ;  /* 0x00000001dc117836 */ /* 0x000fca0000000000 */
[----:B------:R-:W-:-:S04]  /*c420*/  ISETP.NE.AND P1, PT, R17, 0x2, PT ;  /* 0x000000021100780c */ /* 0x000fc80003f25270 */
[----:B------:R-:W-:Y:S02]  /*c430*/  SEL R12, RZ, 0x1, P1 ;  /* 0x00000001ff0c7807 */ /* 0x000fe40000800000 */
[----:B------:R-:W-:Y:S02]  /*c440*/  SEL R17, R17, RZ, P1 ;  /* 0x000000ff11117207 */ /* 0x000fe40000800000 */
[----:B------:R-:W-:Y:S01]  /*c450*/  LOP3.LUT R22, R22, R12, RZ, 0x3c, !PT ;  /* 0x0000000c16167212 */ /* 0x000fe200078e3cff */
[----:B0-----:R-:W-:Y:S06]  /*c460*/  @!P0 BRA `(.L_x_7991) ;  /* 0x0000000000048947 */ /* 0x001fec0003800000 */
[----:B------:R-:W-:Y:S01]  /*c470*/  BPT.TRAP 0x1 ;  /* 0x000000040000795c */ /* 0x000fe20000300000 */
.L_x_7991:
[----:B------:R-:W-:Y:S01]  /*c480*/  IMAD R209, R17, 0x8, R2 ;  /* 0x0000000811d17824 */ /* 0x000fe200078e0202 */
[----:B------:R-:W-:-:S04]  /*c490*/  SHF.L.U32 R213, R22, 0x1f, RZ ;  /* 0x0000001f16d57819 */ /* 0x000fc800000006ff */
[----:B------:R0:W1:Y:S01]  /*c4a0*/  SYNCS.PHASECHK.TRANS64.TRYWAIT P1, [R209+URZ+0x28c30], R213 ;  /* 0x028c30d5d10075a7 */ /* 0x000062000802017f */
[----:B------:R-:W-:Y:S05]  /*c4b0*/  @!P0 BRA `(.L_x_7992) ;  /* 0x0000000000048947 */ /* 0x000fea0003800000 */
[----:B------:R-:W-:Y:S01]  /*c4c0*/  BPT.TRAP 0x1 ;  /* 0x000000040000795c */ /* 0x000fe20000300000 */
.L_x_7992:
[----:B------:R-:W-:Y:S01]  /*c4d0*/  BSSY B2, `(.L_x_7993) ;  /* 0x0000006000027945 */ /* 0x000fe20003800000 */
[----:B------:R-:W-:Y:S02]  /*c4e0*/  IMAD R154, R17, 0x200, R20 ;  /* 0x00000200119a7824 */ /* 0x000fe400078e0214 */
[----:B------:R-:W-:Y:S01]  /*c4f0*/  IMAD.MOV.U32 R155, RZ, RZ, 0x40000040 ;  /* 0x40000040ff9b7424 */ /* 0x000fe200078e00ff */
[----:B-1----:R-:W-:Y:S06]  /*c500*/  @P1 BRA `(.L_x_7994) ;  /* 0x0000000000081947 */ /* 0x002fec0003800000 */
[----:B------:R-:W1:Y:S02]  /*c510*/  SYNCS.PHASECHK.TRANS64.TRYWAIT P1, [R209+URZ+0x28c30], R213 ;  /* 0x028c30d5d10075a7 */ /* 0x000e64000802017f */
[----:B-1----:R-:W-:Y:S05]  /*c520*/  @!P1 BRA `(.L_x_7995) ;  /* 0x00000124009c9947 */ /* 0x002fea0003800000 */
.L_x_7994:
[----:B------:R-:W-:Y:S05]  /*c530*/  BSYNC B2 ;  /* 0x0000000000027941 */ /* 0x000fea0003800000 */
.L_x_7993:
        /* <DEDUP_REMOVED lines=36> */
.L_x_7996:
[----:B------:R-:W2:Y:S01]  /*c780*/  LDC R12, c[0x0][0x448] ;  /* 0x00011200ff0c7b82 */ /* 0x000ea20000000800 */
[----:B------:R-:W-:-:S04]  /*c790*/  LOP3.LUT R16, R16, 0xffffdfff, RZ, 0xc0, !PT ;  /* 0xffffdfff10107812 */ /* 0x000fc800078ec0ff */
[----:B------:R-:W-:-:S04]  /*c7a0*/  @P0 LOP3.LUT R16, R16, 0x2000, RZ, 0xfc, !PT ;  /* 0x0000200010100812 */ /* 0x000fc800078efcff */
[----:B------:R-:W-:Y:S02]  /*c7b0*/  LOP3.LUT R16, R16, 0xffffbfff, RZ, 0xc0, !PT ;  /* 0xffffbfff10107812 */ /* 0x000fe400078ec0ff */
[----:B--2---:R-:W-:Y:S01]  /*c7c0*/  ISETP.NE.AND P1, PT, R12, 0x1, PT ;  /* 0x000000010c00780c */ /* 0x004fe20003f25270 */
[----:B------:R-:W-:-:S12]  /*c7d0*/  IMAD.IADD R12, R210, 0x1, R199 ;  /* 0x00000001d20c7824 */ /* 0x000fd800078e02c7 */
[----:B------:R-:W2:Y:S08]  /*c7e0*/  @P1 LDC R15, c[0x0][0x44c] ;  /* 0x00011300ff0f1b82 */ /* 0x000eb00000000800 */
[----:B------:R-:W3:Y:S01]  /*c7f0*/  @P1 LDC R14, c[0x0][0x450] ;  /* 0x00011400ff0e1b82 */ /* 0x000ee20000000800 */
[----:B--2---:R-:W-:-:S05]  /*c800*/  @P1 IMAD.HI.U32 R15, R12, R15, RZ ;  /* 0x0000000f0c0f1227 */ /* 0x004fca00078e00ff */
[----:B---3--:R-:W-:Y:S01]  /*c810*/  @P1 SHF.R.U32.HI R12, RZ, R14, R15 ;  /* 0x0000000eff0c1219 */ /* 0x008fe2000001160f */
[----:B------:R-:W-:-:S04]  /*c820*/  IMAD.MOV.U32 R14, RZ, RZ, -0x40 ;  /* 0xffffffc0ff0e7424 */ /* 0x000fc800078e00ff */
[----:B------:R-:W2:Y:S01]  /*c830*/  SHFL.IDX PT, R15, R12, RZ, 0x1c1f ;  /* 0x001c1fff0c0f7589 */ /* 0x000ea200000e0000 */
[----:B------:R-:W-:-:S03]  /*c840*/  IMAD R14, R208, R14, 0x1 ;  /* 0x00000001d00e7424 */ /* 0x000fc600078e020e */
[----:B------:R-:W3:Y:S02]  /*c850*/  SHFL.IDX PT, R12, R12, 0x1, 0x1c1f ;  /* 0x003c1f000c0c7f89 */ /* 0x000ee400000e0000 */
[----:B------:R-:W-:-:S05]  /*c860*/  IADD3 R14, R200, R14, -R207 ;  /* 0x0000000ec80e7210 */ /* 0x000fca0007ffe8cf */
[----:B------:R-:W-:-:S04]  /*c870*/  IMAD.IADD R14, R14, 0x1, -R198 ;  /* 0x000000010e0e7824 */ /* 0x000fc800078e0ac6 */
[C---:B--2---:R-:W-:Y:S02]  /*c880*/  IMAD.IADD R15, R14.reuse, 0x1, R15 ;  /* 0x000000010e0f7824 */ /* 0x044fe400078e020f */
[----:B---3--:R-:W-:-:S03]  /*c890*/  IMAD.IADD R12, R14, 0x1, R12 ;  /* 0x000000010e0c7824 */ /* 0x008fc600078e020c */
[C---:B------:R-:W-:Y:S02]  /*c8a0*/  ISETP.GT.AND P3, PT, R15.reuse, RZ, PT ;  /* 0x000000ff0f00720c */ /* 0x040fe40003f64270 */
[C---:B------:R-:W-:Y:S02]  /*c8b0*/  ISETP.GT.AND P2, PT, R15.reuse, 0x1, PT ;  /* 0x000000010f00780c */ /* 0x040fe40003f44270 */
[----:B------:R-:W-:Y:S02]  /*c8c0*/  ISETP.GT.AND P1, PT, R15, 0x8, PT ;  /* 0x000000080f00780c */ /* 0x000fe40003f24270 */
[----:B------:R-:W-:Y:S02]  /*c8d0*/  FSEL R152, R152, -INF , P3 ;  /* 0xff80000098987808 */ /* 0x000fe40001800000 */
[----:B------:R-:W-:Y:S02]  /*c8e0*/  FSEL R222, R153, -INF , P2 ;  /* 0xff80000099de7808 */ /* 0x000fe40001000000 */
[----:B------:R-:W-:-:S02]  /*c8f0*/  FSEL R156, R156, -INF , P1 ;  /* 0xff8000009c9c7808 */ /* 0x000fc40000800000 */
[C---:B------:R-:W-:Y:S02]  /*c900*/  ISETP.GT.AND P5, PT, R15.reuse, 0x9, PT ;  /* 0x000000090f00780c */ /* 0x040fe40003fa4270 */
[C---:B------:R-:W-:Y:S02]  /*c910*/  ISETP.GT.AND P4, PT, R15.reuse, 0x10, PT ;  /* 0x000000100f00780c */ /* 0x040fe40003f84270 */
[C---:B------:R-:W-:Y:S02]  /*c920*/  ISETP.GT.AND P3, PT, R15.reuse, 0x11, PT ;  /* 0x000000110f00780c */ /* 0x040fe40003f64270 */
[----:B------:R-:W-:Y:S02]  /*c930*/  ISETP.GT.AND P2, PT, R15, 0x18, PT ;  /* 0x000000180f00780c */ /* 0x000fe40003f44270 */
[----:B------:R-:W-:Y:S02]  /*c940*/  ISETP.GT.AND P1, PT, R12, RZ, PT ;  /* 0x000000ff0c00720c */ /* 0x000fe40003f24270 */
[----:B------:R-:W-:-:S02]  /*c950*/  FSEL R157, R157, -INF , P5 ;  /* 0xff8000009d9d7808 */ /* 0x000fc40002800000 */
[----:B------:R-:W-:Y:S02]  /*c960*/  FSEL R160, R160, -INF , P4 ;  /* 0xff800000a0a07808 */ /* 0x000fe40002000000 */
[----:B------:R-:W-:Y:S02]  /*c970*/  FSEL R161, R161, -INF , P3 ;  /* 0xff800000a1a17808 */ /* 0x000fe40001800000 */
[----:B------:R-:W-:Y:S02]  /*c980*/  FSEL R164, R164, -INF , P2 ;  /* 0xff800000a4a47808 */ /* 0x000fe40001000000 */
[----:B------:R-:W-:Y:S02]  /*c990*/  FSEL R154, R154, -INF , P1 ;  /* 0xff8000009a9a7808 */ /* 0x000fe40000800000 */
[C---:B------:R-:W-:Y:S02]  /*c9a0*/  ISETP.GT.AND P5, PT, R12.reuse, 0x1, PT ;  /* 0x000000010c00780c */ /* 0x040fe40003fa4270 */
[----:B------:R-:W-:-:S02]  /*c9b0*/  ISETP.GT.AND P4, PT, R12, 0x8, PT ;  /* 0x000000080c00780c */ /* 0x000fc40003f84270 */
        /* <DEDUP_REMOVED lines=33> */
[----:B------:R-:W-:Y:S02]  /*cbd0*/  FMNMX.FTZ R12, R163, R12, !PT ;  /* 0x0000000ca30c7209 */ /* 0x000fe40007810000 */
[----:B------:R-:W-:Y:S02]  /*cbe0*/  ISETP.GT.AND P0, PT, R15, 0x21, PT ;  /* 0x000000210f00780c */ /* 0x000fe40003f04270 */
[----:B------:R-:W-:-:S02]  /*cbf0*/  FMNMX.FTZ R12, R166, R12, !PT ;  /* 0x0000000ca60c7209 */ /* 0x000fc40007810000 */
[----:B------:R-:W-:Y:S02]  /*cc00*/  ISETP.GT.AND P1, PT, R15, 0x29, PT ;  /* 0x000000290f00780c */ /* 0x000fe40003f24270 */
[----:B------:R-:W-:Y:S02]  /*cc10*/  FMNMX.FTZ R12, R167, R12, !PT ;  /* 0x0000000ca70c7209 */ /* 0x000fe40007810000 */
[C---:B------:R-:W-:Y:S02]  /*cc20*/  ISETP.GT.AND P2, PT, R15.reuse, 0x30, PT ;  /* 0x000000300f00780c */ /* 0x040fe40003f44270 */
[----:B------:R-:W-:Y:S02]  /*cc30*/  FMNMX.FTZ R12, R170, R12, !PT ;  /* 0x0000000caa0c7209 */ /* 0x000fe40007810000 */
[----:B------:R-:W-:Y:S02]  /*cc40*/  ISETP.GT.AND P3, PT, R15, 0x31, PT ;  /* 0x000000310f00780c */ /* 0x000fe40003f64270 */
[----:B------:R-:W-:-:S02]  /*cc50*/  FMNMX.FTZ R12, R171, R12, !PT ;  /* 0x0000000cab0c7209 */ /* 0x000fc40007810000 */
[----:B------:R-:W-:Y:S02]  /*cc60*/  @P0 LOP3.LUT R16, R16, 0x4000, RZ, 0xfc, !PT ;  /* 0x0000400010100812 */ /* 0x000fe400078efcff */
[----:B------:R-:W-:Y:S02]  /*cc70*/  FMNMX.FTZ R12, R174, R12, !PT ;  /* 0x0000000cae0c7209 */ /* 0x000fe40007810000 */
[----:B------:R-:W-:Y:S02]  /*cc80*/  LOP3.LUT R16, R16, 0xffff7fff, RZ, 0xc0, !PT ;  /* 0xffff7fff10107812 */ /* 0x000fe400078ec0ff */
[----:B------:R-:W-:Y:S02]  /*cc90*/  FMNMX.FTZ R12, R175, R12, !PT ;  /* 0x0000000caf0c7209 */ /* 0x000fe40007810000 */
[----:B------:R-:W-:Y:S02]  /*cca0*/  @P1 LOP3.LUT R16, R16, 0x8000, RZ, 0xfc, !PT ;  /* 0x0000800010101812 */ /* 0x000fe400078efcff */
        /* <DEDUP_REMOVED lines=8> */
[----:B------:R-:W-:Y:S01]  /*cd30*/  FSEL R165, R165, -INF , P1 ;  /* 0xff800000a5a57808 */ /* 0x000fe20000800000 */
[----:B------:R-:W2:Y:S01]  /*cd40*/  SHFL.BFLY PT, R14, R12, 0x2, 0x1f ;  /* 0x0c401f000c0e7f89 */ /* 0x000ea200000e0000 */
[----:B------:R-:W-:Y:S02]  /*cd50*/  FSEL R168, R168, -INF , P0 ;  /* 0xff800000a8a87808 */ /* 0x000fe40000000000 */
[C---:B------:R-:W-:Y:S02]  /*cd60*/  LOP3.LUT P0, RZ, R16.reuse, 0x4000, RZ, 0xc0, !PT ;  /* 0x0000400010ff7812 */ /* 0x040fe4000780c0ff */
[----:B------:R-:W-:Y:S02]  /*cd70*/  LOP3.LUT P1, RZ, R16, 0x8000, RZ, 0xc0, !PT ;  /* 0x0000800010ff7812 */ /* 0x000fe4000782c0ff */
[----:B------:R-:W-:-:S02]  /*cd80*/  FSEL R169, R169, -INF , P0 ;  /* 0xff800000a9a97808 */ /* 0x000fc40000000000 */
[----:B------:R-:W-:Y:S02]  /*cd90*/  FSEL R176, R176, -INF , P2 ;  /* 0xff800000b0b07808 */ /* 0x000fe40001000000 */
[----:B------:R-:W-:Y:S02]  /*cda0*/  FSEL R177, R177, -INF , P3 ;  /* 0xff800000b1b17808 */ /* 0x000fe40001800000 */
[----:B------:R-:W-:Y:S02]  /*cdb0*/  FSEL R180, R180, -INF , P4 ;  /* 0xff800000b4b47808 */ /* 0x000fe40002000000 */
[----:B------:R-:W-:Y:S02]  /*cdc0*/  FSEL R181, R181, -INF , P5 ;  /* 0xff800000b5b57808 */ /* 0x000fe40002800000 */
[----:B------:R-:W-:Y:S02]  /*cdd0*/  LOP3.LUT P0, RZ, R16, 0x2000, RZ, 0xc0, !PT ;  /* 0x0000200010ff7812 */ /* 0x000fe4000780c0ff */
[----:B--2---:R-:W-:-:S05]  /*cde0*/  FMNMX.FTZ R14, R12, R14, !PT ;  /* 0x0000000e0c0e7209 */ /* 0x004fca0007810000 */
[----:B------:R-:W2:Y:S02]  /*cdf0*/  SHFL.BFLY PT, R12, R14, 0x1, 0x1f ;  /* 0x0c201f000e0c7f89 */ /* 0x000ea400000e0000 */
[----:B--2---:R-:W-:-:S04]  /*ce00*/  FMNMX.FTZ R14, R14, R12, !PT ;  /* 0x0000000c0e0e7209 */ /* 0x004fc80007810000 */
[----:B------:R-:W-:-:S04]  /*ce10*/  FSETP.NEU.FTZ.AND P6, PT, R14, -INF , PT ;  /* 0xff8000000e00780b */ /* 0x000fc80003fdd000 */
[----:B------:R-:W-:-:S05]  /*ce20*/  FSEL R12, R14, RZ, P6 ;  /* 0x000000ff0e0c7208 */ /* 0x000fca0003000000 */
[----:B------:R-:W-:Y:S01]  /*ce30*/  FADD.FTZ R219, -R12, R219 ;  /* 0x000000db0cdb7221 */ /* 0x000fe20000010100 */
[----:B------:R-:W-:-:S04]  /*ce40*/  IMAD.U32 R12, RZ, RZ, UR37 ;  /* 0x00000025ff0c7e24 */ /* 0x000fc8000f8e00ff */
[----:B------:R-:W-:-:S05]  /*ce50*/  FMUL.FTZ R153, R14, R12 ;  /* 0x0000000c0e997220 */ /* 0x000fca0000410000 */
[----:B------:R-:W-:Y:S02]  /*ce60*/  FSEL R153, R153, RZ, P6 ;  /* 0x000000ff99997208 */ /* 0x000fe40003000000 */
[----:B------:R-:W-:Y:S01]  /*ce70*/  ISETP.GT.AND P6, PT, R15, 0x28, PT ;  /* 0x000000280f00780c */ /* 0x000fe20003fc4270 */
[----:B------:R-:W-:Y:S02]  /*ce80*/  VIADD R15, R209, 0x28c40 ;  /* 0x00028c40d10f7836 */ /* 0x000fe40000000000 */
[-CC-:B------:R-:W-:Y:S01]  /*ce90*/  FFMA.FTZ R154, R154, R12.reuse, -R153.reuse ;  /* 0x0000000c9a9a7223 */ /* 0x180fe20000010899 */
[----:B------:R-:W-:Y:S01]  /*cea0*/  FSEL R172, R172, -INF , P6 ;  /* 0xff800000acac7808 */ /* 0x000fe20003000000 */
[-C--:B------:R-:W-:Y:S01]  /*ceb0*/  FFMA.FTZ R223, R170, R12.reuse, -R153 ;  /* 0x0000000caadf7223 */ /* 0x080fe20000010899 */
[----:B------:R-:W-:Y:S01]  /*cec0*/  PRMT R15, R187, 0x654, R15 ;  /* 0x00000654bb0f7816 */ /* 0x000fe2000000000f */
[-C--:B------:R-:W-:Y:S01]  /*ced0*/  FMUL.FTZ R170, R219, R12.reuse ;  /* 0x0000000cdbaa7220 */ /* 0x080fe20000410000 */
[-CC-:B------:R-:W-:Y:S01]  /*cee0*/  FFMA.FTZ R155, R155, R12.reuse, -R153.reuse ;  /* 0x0000000c9b9b7223 */ /* 0x180fe20000010899 */
[-CC-:B------:R-:W-:Y:S01]  /*cef0*/  FFMA.FTZ R158, R158, R12.reuse, -R153.reuse ;  /* 0x0000000c9e9e7223 */ /* 0x180fe20000010899 */
[----:B------:R2:W-:Y:S01]  /*cf00*/  SYNCS.ARRIVE.TRANS64.RED.A1T0 RZ, [R15+URZ], RZ ;  /* 0x000000ff0fff79a7 */ /* 0x0005e2000810043f */
[-CC-:B------:R-:W-:Y:S01]  /*cf10*/  FFMA.FTZ R159, R159, R12.reuse, -R153.reuse ;  /* 0x0000000c9f9f7223 */ /* 0x180fe20000010899 */
[-CC-:B------:R-:W-:Y:S01]  /*cf20*/  FFMA.FTZ R162, R162, R12.reuse, -R153.reuse ;  /* 0x0000000ca2a27223 */ /* 0x180fe20000010899 */
[-CC-:B------:R-:W-:Y:S01]  /*cf30*/  FFMA.FTZ R163, R163, R12.reuse, -R153.reuse ;  /* 0x0000000ca3a37223 */ /* 0x180fe20000010899 */
[-CC-:B------:R-:W-:Y:S01]  /*cf40*/  FFMA.FTZ R166, R166, R12.reuse, -R153.reuse ;  /* 0x0000000ca6a67223 */ /* 0x180fe20000010899 */
[-CC-:B------:R-:W-:Y:S01]  /*cf50*/  FFMA.FTZ R167, R167, R12.reuse, -R153.reuse ;  /* 0x0000000ca7a77223 */ /* 0x180fe20000010899 */
[-CC-:B------:R-:W-:Y:S01]  /*cf60*/  FFMA.FTZ R171, R171, R12.reuse, -R153.reuse ;  /* 0x0000000cabab7223 */ /* 0x180fe20000010899 */
[--C-:B------:R-:W-:Y:S01]  /*cf70*/  FFMA.FTZ R174, R174, R12, -R153.reuse ;  /* 0x0000000caeae7223 */ /* 0x100fe20000010899 */
[----:B--2---:R-:W-:Y:S01]  /*cf80*/  FMNMX.FTZ R15, R152, R218, !PT ;  /* 0x000000da980f7209 */ /* 0x004fe20007810000 */
[-CC-:B------:R-:W-:Y:S01]  /*cf90*/  FFMA.FTZ R175, R175, R12.reuse, -R153.reuse ;  /* 0x0000000cafaf7223 */ /* 0x180fe20000010899 */
[-CC-:B------:R-:W-:Y:S01]  /*cfa0*/  FFMA.FTZ R178, R178, R12.reuse, -R153.reuse ;  /* 0x0000000cb2b27223 */ /* 0x180fe20000010899 */
[-CC-:B------:R-:W-:Y:S01]  /*cfb0*/  FFMA.FTZ R179, R179, R12.reuse, -R153.reuse ;  /* 0x0000000cb3b37223 */ /* 0x180fe20000010899 */
[----:B------:R-:W-:Y:S01]  /*cfc0*/  FMNMX.FTZ R15, R222, R15, !PT ;  /* 0x0000000fde0f7209 */ /* 0x000fe20007810000 */
[-CC-:B------:R-:W-:Y:S01]  /*cfd0*/  FFMA.FTZ R182, R182, R12.reuse, -R153.reuse ;  /* 0x0000000cb6b67223 */ /* 0x180fe20000010899 */
[----:B------:R-:W-:Y:S01]  /*cfe0*/  FFMA.FTZ R183, R183, R12, -R153 ;  /* 0x0000000cb7b77223 */ /* 0x000fe20000010899 */
[----:B------:R-:W2:Y:S01]  /*cff0*/  MUFU.EX2 R170, R170 ;  /* 0x000000aa00aa7308 */ /* 0x000ea20000000800 */
[----:B------:R-:W-:-:S04]  /*d000*/  FMNMX.FTZ R15, R156, R15, !PT ;  /* 0x0000000f9c0f7209 */ /* 0x000fc80007810000 */
[----:B------:R-:W-:-:S03]  /*d010*/  FMNMX.FTZ R15, R157, R15, !PT ;  /* 0x0000000f9d0f7209 */ /* 0x000fc60007810000 */
[----:B------:R3:W4:Y:S01]  /*d020*/  MUFU.EX2 R153, R154 ;  /* 0x0000009a00997308 */ /* 0x0007220000000800 */
[----:B------:R-:W-:-:S04]  /*d030*/  FMNMX.FTZ R15, R160, R15, !PT ;  /* 0x0000000fa00f7209 */ /* 0x000fc80007810000 */
[----:B------:R-:W-:-:S03]  /*d040*/  FMNMX.FTZ R15, R161, R15, !PT ;  /* 0x0000000fa10f7209 */ /* 0x000fc60007810000 */
[----:B------:R-:W5:Y:S01]  /*d050*/  MUFU.EX2 R155, R155 ;  /* 0x0000009b009b7308 */ /* 0x000f620000000800 */
[----:B------:R-:W-:Y:S01]  /*d060*/  FMNMX.FTZ R15, R164, R15, !PT ;  /* 0x0000000fa40f7209 */ /* 0x000fe20007810000 */
[-C--:B--2---:R-:W-:Y:S01]  /*d070*/  FMUL.FTZ R26, R26, R170.reuse ;  /* 0x000000aa1a1a7220 */ /* 0x084fe20000410000 */
[----:B---3--:R-:W-:Y:S01]  /*d080*/  FSEL R154, R173, -INF , P1 ;  /* 0xff800000ad9a7808 */ /* 0x008fe20000800000 */
[-C--:B------:R-:W-:Y:S01]  /*d090*/  FMUL.FTZ R27, R27, R170.reuse ;  /* 0x000000aa1b1b7220 */ /* 0x080fe20000410000 */
[----:B------:R-:W-:Y:S01]  /*d0a0*/  FMNMX.FTZ R15, R165, R15, !PT ;  /* 0x0000000fa50f7209 */ /* 0x000fe20007810000 */
[-C--:B------:R-:W-:Y:S01]  /*d0b0*/  FMUL.FTZ R30, R30, R170.reuse ;  /* 0x000000aa1e1e7220 */ /* 0x080fe20000410000 */
[----:B------:R-:W-:Y:S01]  /*d0c0*/  ISETP.NE.AND P1, PT, R197, RZ, PT ;  /* 0x000000ffc500720c */ /* 0x000fe20003f25270 */
[----:B------:R-:W-:Y:S01]  /*d0d0*/  MUFU.EX2 R159, R159 ;  /* 0x0000009f009f7308 */ /* 0x000fe20000000800 */
[----:B------:R-:W-:Y:S01]  /*d0e0*/  FMNMX.FTZ R15, R168, R15, !PT ;  /* 0x0000000fa80f7209 */ /* 0x000fe20007810000 */
[----:B----4-:R-:W-:Y:S01]  /*d0f0*/  FFMA.FTZ R3, R170, R3, R153 ;  /* 0x00000003aa037223 */ /* 0x010fe20000010099 */
[-C--:B------:R-:W-:Y:S01]  /*d100*/  FMUL.FTZ R31, R31, R170.reuse ;  /* 0x000000aa1f1f7220 */ /* 0x080fe20000410000 */
[-C--:B------:R-:W-:Y:S01]  /*d110*/  FMUL.FTZ R34, R34, R170.reuse ;  /* 0x000000aa22227220 */ /* 0x080fe20000410000 */
[----:B------:R-:W-:Y:S01]  /*d120*/  FMNMX.FTZ R15, R169, R15, !PT ;  /* 0x0000000fa90f7209 */ /* 0x000fe20007810000 */
[-C--:B------:R-:W-:Y:S01]  /*d130*/  FMUL.FTZ R35, R35, R170.reuse ;  /* 0x000000aa23237220 */ /* 0x080fe20000410000 */
[-C--:B------:R-:W-:Y:S01]  /*d140*/  FMUL.FTZ R38, R38, R170.reuse ;  /* 0x000000aa26267220 */ /* 0x080fe20000410000 */
[----:B------:R-:W-:Y:S01]  /*d150*/  MUFU.EX2 R162, R162 ;  /* 0x000000a200a27308 */ /* 0x000fe20000000800 */
[----:B------:R-:W-:Y:S01]  /*d160*/  FMNMX.FTZ R15, R172, R15, !PT ;  /* 0x0000000fac0f7209 */ /* 0x000fe20007810000 */
[C---:B-----5:R-:W-:Y:S01]  /*d170*/  FADD.FTZ R3, R155.reuse, R3 ;  /* 0x000000039b037221 */ /* 0x060fe20000010000 */
[----:B------:R-:W-:Y:S01]  /*d180*/  F2FP.F16.F32.PACK_AB R153, R155, R153 ;  /* 0x000000999b99723e */ /* 0x000fe200000000ff */
[-C--:B------:R-:W-:Y:S01]  /*d190*/  FMUL.FTZ R39, R39, R170.reuse ;  /* 0x000000aa27277220 */ /* 0x080fe20000410000 */
[----:B------:R-:W-:Y:S01]  /*d1a0*/  FMNMX.FTZ R15, R154, R15, !PT ;  /* 0x0000000f9a0f7209 */ /* 0x000fe20007810000 */
[-C--:B------:R-:W-:Y:S01]  /*d1b0*/  FMUL.FTZ R42, R42, R170.reuse ;  /* 0x000000aa2a2a7220 */ /* 0x080fe20000410000 */
[-C--:B------:R-:W-:Y:S01]  /*d1c0*/  FMUL.FTZ R43, R43, R170.reuse ;  /* 0x000000aa2b2b7220 */ /* 0x080fe20000410000 */
[----:B------:R-:W-:Y:S01]  /*d1d0*/  MUFU.EX2 R166, R166 ;  /* 0x000000a600a67308 */ /* 0x000fe20000000800 */
[----:B------:R-:W-:Y:S01]  /*d1e0*/  FMNMX.FTZ R15, R176, R15, !PT ;  /* 0x0000000fb00f7209 */ /* 0x000fe20007810000 */
[-C--:B------:R-:W-:Y:S01]  /*d1f0*/  FMUL.FTZ R46, R46, R170.reuse ;  /* 0x000000aa2e2e7220 */ /* 0x080fe20000410000 */
[-C--:B------:R-:W-:Y:S01]  /*d200*/  FMUL.FTZ R47, R47, R170.reuse ;  /* 0x000000aa2f2f7220 */ /* 0x080fe20000410000 */
        /* <DEDUP_REMOVED lines=13> */
[-C--:B------:R-:W-:Y:S01]  /*d2e0*/  FMUL.FTZ R66, R66, R170.reuse ;  /* 0x000000aa42427220 */ /* 0x080fe20000410000 */
[----:B------:R-:W2:Y:S01]  /*d2f0*/  SHFL.BFLY PT, R155, R15, 0x2, 0x1f ;  /* 0x0c401f000f9b7f89 */ /* 0x000ea200000e0000 */
        /* <DEDUP_REMOVED lines=23> */
[----:B--2---:R-:W-:Y:S01]  /*d470*/  FMNMX.FTZ R15, R15, R155, !PT ;  /* 0x0000009b0f0f7209 */ /* 0x004fe20007810000 */
[-C--:B------:R-:W-:Y:S01]  /*d480*/  FMUL.FTZ R107, R107, R170.reuse ;  /* 0x000000aa6b6b7220 */ /* 0x080fe20000410000 */
[-C--:B------:R-:W-:Y:S01]  /*d490*/  FMUL.FTZ R110, R110, R170.reuse ;  /* 0x000000aa6e6e7220 */ /* 0x080fe20000410000 */
[-C--:B------:R-:W-:Y:S01]  /*d4a0*/  FMUL.FTZ R111, R111, R170.reuse ;  /* 0x000000aa6f6f7220 */ /* 0x080fe20000410000 */
[-C--:B------:R-:W-:Y:S01]  /*d4b0*/  FMUL.FTZ R114, R114, R170.reuse ;  /* 0x000000aa72727220 */ /* 0x080fe20000410000 */
[----:B------:R-:W2:Y:S01]  /*d4c0*/  SHFL.BFLY PT, R173, R15, 0x1, 0x1f ;  /* 0x0c201f000fad7f89 */ /* 0x000ea200000e0000 */
        /* <DEDUP_REMOVED lines=17> */
[----:B---3--:R-:W-:Y:S01]  /*d5e0*/  FADD.FTZ R3, R155, R3 ;  /* 0x000000039b037221 */ /* 0x008fe20000010000 */
[----:B------:R-:W-:Y:S01]  /*d5f0*/  F2FP.F16.F32.PACK_AB R155, R159, R155 ;  /* 0x0000009b9f9b723e */ /* 0x000fe200000000ff */
[-C--:B------:R-:W-:Y:S01]  /*d600*/  FMUL.FTZ R143, R143, R170.reuse ;  /* 0x000000aa8f8f7220 */ /* 0x080fe20000410000 */
[----:B------:R-:W-:Y:S01]  /*d610*/  FMUL.FTZ R146, R146, R170 ;  /* 0x000000aa92927220 */ /* 0x000fe20000410000 */
[----:B------:R-:W-:Y:S01]  /*d620*/  FADD.FTZ R3, R159, R3 ;  /* 0x000000039f037221 */ /* 0x000fe20000010000 */
[----:B------:R-:W-:Y:S01]  /*d630*/  F2FP.F16.F32.PACK_AB R159, R167, R166 ;  /* 0x000000a6a79f723e */ /* 0x000fe200000000ff */
[-C--:B------:R-:W-:Y:S01]  /*d640*/  FMUL.FTZ R147, R147, R170.reuse ;  /* 0x000000aa93937220 */ /* 0x080fe20000410000 */
[----:B--2---:R-:W-:Y:S01]  /*d650*/  FMNMX.FTZ R15, R15, R173, !PT ;  /* 0x000000ad0f0f7209 */ /* 0x004fe20007810000 */
[----:B------:R-:W-:Y:S01]  /*d660*/  FADD.FTZ R3, R162, R3 ;  /* 0x00000003a2037221 */ /* 0x000fe20000010000 */
[----:B------:R-:W-:Y:S01]  /*d670*/  MUFU.EX2 R182, R182 ;  /* 0x000000b600b67308 */ /* 0x000fe20000000800 */
[----:B------:R-:W-:Y:S01]  /*d680*/  FMUL.FTZ R150, R150, R170 ;  /* 0x000000aa96967220 */ /* 0x000fe20000410000 */
[C---:B------:R-:W-:Y:S01]  /*d690*/  FSETP.NEU.FTZ.AND P2, PT, R15.reuse, -INF , PT ;  /* 0xff8000000f00780b */ /* 0x040fe20003f5d000 */
[----:B------:R-:W-:Y:S01]  /*d6a0*/  FMUL.FTZ R219, R15, R12 ;  /* 0x0000000c0fdb7220 */ /* 0x000fe20000410000 */
[----:B----4-:R-:W-:Y:S01]  /*d6b0*/  FADD.FTZ R3, R158, R3 ;  /* 0x000000039e037221 */ /* 0x010fe20000010000 */
[----:B------:R-:W-:Y:S01]  /*d6c0*/  FMUL.FTZ R151, R151, R170 ;  /* 0x000000aa97977220 */ /* 0x000fe20000410000 */
[----:B------:R-:W-:-:S02]  /*d6d0*/  FSEL R163, R15, RZ, P2 ;  /* 0x000000ff0fa37208 */ /* 0x000fc40001000000 */
[----:B------:R-:W-:Y:S01]  /*d6e0*/  FSEL R219, R219, RZ, P2 ;  /* 0x000000ffdbdb7208 */ /* 0x000fe20001000000 */
[----:B------:R-:W-:Y:S02]  /*d6f0*/  FADD.FTZ R3, R166, R3 ;  /* 0x00000003a6037221 */ /* 0x000fe40000010000 */
[----:B------:R-:W-:Y:S01]  /*d700*/  FADD.FTZ R163, -R163, R218 ;  /* 0x000000daa3a37221 */ /* 0x000fe20000010100 */
[----:B------:R-:W-:Y:S02]  /*d710*/  @!P1 IMAD R218, R220, 0x40, R192 ;  /* 0x00000040dcda9824 */ /* 0x000fe400078e02c0 */
[-CC-:B------:R-:W-:Y:S01]  /*d720*/  FFMA.FTZ R152, R152, R12.reuse, -R219.reuse ;  /* 0x0000000c98987223 */ /* 0x180fe200000108db */
[-CC-:B------:R-:W-:Y:S01]  /*d730*/  FFMA.FTZ R222, R222, R12.reuse, -R219.reuse ;  /* 0x0000000cdede7223 */ /* 0x180fe200000108db */
[-C--:B------:R-:W-:Y:S01]  /*d740*/  FMUL.FTZ R163, R163, R12.reuse ;  /* 0x0000000ca3a37220 */ /* 0x080fe20000410000 */
        /* <DEDUP_REMOVED lines=12> */
[----:B------:R-:W-:Y:S01]  /*d810*/  FFMA.FTZ R176, R176, R12, -R219 ;  /* 0x0000000cb0b07223 */ /* 0x000fe200000108db */
[----:B------:R-:W-:-:S02]  /*d820*/  @!P1 IMAD R218, R218, 0x4, R2 ;  /* 0x00000004dada9824 */ /* 0x000fc400078e0202 */
[-CC-:B------:R-:W-:Y:S01]  /*d830*/  FFMA.FTZ R177, R177, R12.reuse, -R219.reuse ;  /* 0x0000000cb1b17223 */ /* 0x180fe200000108db */
[-CC-:B------:R-:W-:Y:S01]  /*d840*/  FFMA.FTZ R181, R181, R12.reuse, -R219.reuse ;  /* 0x0000000cb5b57223 */ /* 0x180fe200000108db */
[----:B------:R-:W-:Y:S01]  /*d850*/  FFMA.FTZ R180, R180, R12, -R219 ;  /* 0x0000000cb4b47223 */ /* 0x000fe200000108db */
[----:B------:R4:W-:Y:S01]  /*d860*/  @!P1 STS [R218+0x28820], R170 ;  /* 0x028820aada009388 */ /* 0x0009e20000000800 */
[----:B------:R-:W5:Y:S01]  /*d870*/  MUFU.EX2 R222, R222 ;  /* 0x000000de00de7308 */ /* 0x000f620000000800 */
[-C--:B--2---:R-:W-:Y:S01]  /*d880*/  FMUL.FTZ R24, R24, R173.reuse ;  /* 0x000000ad18187220 */ /* 0x084fe20000410000 */
[-C--:B------:R-:W-:Y:S01]  /*d890*/  FMUL.FTZ R25, R25, R173.reuse ;  /* 0x000000ad19197220 */ /* 0x080fe20000410000 */
[----:B------:R4:W-:Y:S01]  /*d8a0*/  @!P1 STS [R218+0x28800], R173 ;  /* 0x028800adda009388 */ /* 0x0009e20000000800 */
        /* <DEDUP_REMOVED lines=20> */
[----:B------:R0:W1:Y:S01]  /*d9f0*/  MUFU.EX2 R174, R157 ;  /* 0x0000009d00ae7308 */ /* 0x0000620000000800 */
        /* <DEDUP_REMOVED lines=8> */
[----:B0-----:R-:W-:Y:S01]  /*da80*/  F2FP.F16.F32.PACK_AB R157, R158, R162 ;  /* 0x000000a29e9d723e */ /* 0x001fe200000000ff */
[----:B---3--:R-:W-:Y:S01]  /*da90*/  FFMA.FTZ R158, R173, R0, R152 ;  /* 0x00000000ad9e7223 */ /* 0x008fe20000010098 */
[----:B------:R-:W-:Y:S01]  /*daa0*/  FADD.FTZ R0, R167, R3 ;  /* 0x00000003a7007221 */ /* 0x000fe20000010000 */
[C---:B-----5:R-:W-:Y:S01]  /*dab0*/  F2FP.F16.F32.PACK_AB R152, R222.reuse, R152 ;  /* 0x00000098de98723e */ /* 0x060fe200000000ff */
[-C--:B------:R-:W-:Y:S01]  /*dac0*/  FMUL.FTZ R77, R77, R173.reuse ;  /* 0x000000ad4d4d7220 */ /* 0x080fe20000410000 */
[----:B------:R-:W-:Y:S01]  /*dad0*/  FADD.FTZ R158, R222, R158 ;  /* 0x0000009ede9e7221 */ /* 0x000fe20000010000 */
[-C--:B------:R-:W-:Y:S01]  /*dae0*/  FMUL.FTZ R80, R80, R173.reuse ;  /* 0x000000ad50507220 */ /* 0x080fe20000410000 */
[----:B------:R-:W0:Y:S01]  /*daf0*/  MUFU.EX2 R161, R161 ;  /* 0x000000a100a17308 */ /* 0x000e220000000800 */
[-C--:B------:R-:W-:Y:S01]  /*db00*/  FMUL.FTZ R81, R81, R173.reuse ;  /* 0x000000ad51517220 */ /* 0x080fe20000410000 */
[----:B--2---:R-:W-:Y:S01]  /*db10*/  FADD.FTZ R158, R156, R158 ;  /* 0x0000009e9c9e7221 */ /* 0x004fe20000010000 */
[-C--:B------:R-:W-:Y:S01]  /*db20*/  FMUL.FTZ R84, R84, R173.reuse ;  /* 0x000000ad54547220 */ /* 0x080fe20000410000 */
[-C--:B------:R-:W-:Y:S01]  /*db30*/  FMUL.FTZ R85, R85, R173.reuse ;  /* 0x000000ad55557220 */ /* 0x080fe20000410000 */
[-C--:B------:R-:W-:Y:S01]  /*db40*/  FMUL.FTZ R88, R88, R173.reuse ;  /* 0x000000ad58587220 */ /* 0x080fe20000410000 */
[----:B-1----:R-:W-:Y:S01]  /*db50*/  FADD.FTZ R158, R174, R158 ;  /* 0x0000009eae9e7221 */ /* 0x002fe20000010000 */
[-C--:B------:R-:W-:Y:S01]  /*db60*/  FMUL.FTZ R89, R89, R173.reuse ;  /* 0x000000ad59597220 */ /* 0x080fe20000410000 */
[----:B------:R-:W1:Y:S01]  /*db70*/  MUFU.EX2 R164, R164 ;  /* 0x000000a400a47308 */ /* 0x000e620000000800 */
[-C--:B------:R-:W-:Y:S01]  /*db80*/  FMUL.FTZ R92, R92, R173.reuse ;  /* 0x000000ad5c5c7220 */ /* 0x080fe20000410000 */
[----:B----4-:R-:W-:Y:S01]  /*db90*/  FADD.FTZ R158, R160, R158 ;  /* 0x0000009ea09e7221 */ /* 0x010fe20000010000 */
        /* <DEDUP_REMOVED lines=34> */
[----:B------:R-:W-:-:S03]  /*ddc0*/  FMUL.FTZ R149, R149, R173 ;  /* 0x000000ad95957220 */ /* 0x000fc60000410000 */
[----:B------:R4:W5:Y:S08]  /*ddd0*/  MUFU.EX2 R3, R154 ;  /* 0x0000009a00037308 */ /* 0x0009700000000800 */
[----:B------:R-:W5:Y:S01]  /*dde0*/  MUFU.EX2 R176, R176 ;  /* 0x000000b000b07308 */ /* 0x000f620000000800 */
[----:B----4-:R-:W-:Y:S01]  /*ddf0*/  F2FP.F16.F32.PACK_AB R154, R174, R156 ;  /* 0x0000009cae9a723e */ /* 0x010fe200000000ff */
[----:B------:R-:W-:Y:S01]  /*de00*/  BAR.SYNC.DEFER_BLOCKING 0xf, 0x100 ;  /* 0x03c4000000007b1d */ /* 0x000fe20000010000 */
[----:B------:R-:W-:Y:S01]  /*de10*/  F2FP.F16.F32.PACK_AB R156, R161, R160 ;  /* 0x000000a0a19c723e */ /* 0x000fe200000000ff */
[----:B--2---:R-:W-:Y:S01]  /*de20*/  FADD.FTZ R160, R165, R158 ;  /* 0x0000009ea5a07221 */ /* 0x004fe20000010000 */
[----:B------:R-:W-:Y:S01]  /*de30*/  FADD.FTZ R161, R223, R0 ;  /* 0x00000000dfa17221 */ /* 0x000fe20000010000 */
[----:B------:R-:W-:-:S02]  /*de40*/  F2FP.F16.F32.PACK_AB R158, R165, R164 ;  /* 0x000000a4a59e723e */ /* 0x000fc400000000ff */
[----:B0-----:R-:W-:Y:S01]  /*de50*/  FADD.FTZ R160, R168, R160 ;  /* 0x000000a0a8a07221 */ /* 0x001fe20000010000 */
[C---:B------:R-:W-:Y:S01]  /*de60*/  FADD.FTZ R164, R171.reuse, R161 ;  /* 0x000000a1aba47221 */ /* 0x040fe20000010000 */
[----:B------:R-:W0:Y:S01]  /*de70*/  MUFU.EX2 R177, R177 ;  /* 0x000000b100b17308 */ /* 0x000e220000000800 */
[----:B------:R-:W-:Y:S01]  /*de80*/  F2FP.F16.F32.PACK_AB R161, R171, R223 ;  /* 0x000000dfaba1723e */ /* 0x000fe200000000ff */
[----:B-1----:R-:W-:Y:S01]  /*de90*/  FADD.FTZ R0, R169, R160 ;  /* 0x000000a0a9007221 */ /* 0x002fe20000010000 */
[----:B------:R-:W-:Y:S01]  /*dea0*/  FADD.FTZ R164, R163, R164 ;  /* 0x000000a4a3a47221 */ /* 0x000fe20000010000 */
[----:B------:R-:W-:Y:S02]  /*deb0*/  F2FP.F16.F32.PACK_AB R160, R169, R168 ;  /* 0x000000a8a9a0723e */ /* 0x000fe400000000ff */
[----:B---3--:R-:W-:Y:S01]  /*dec0*/  FADD.FTZ R0, R162, R0 ;  /* 0x00000000a2007221 */ /* 0x008fe20000010000 */
[----:B------:R-:W-:Y:S01]  /*ded0*/  FADD.FTZ R164, R175, R164 ;  /* 0x000000a4afa47221 */ /* 0x000fe20000010000 */
[----:B------:R-:W1:Y:S01]  /*dee0*/  MUFU.EX2 R166, R180 ;  /* 0x000000b400a67308 */ /* 0x000e620000000800 */
[C---:B-----5:R-:W-:Y:S01]  /*def0*/  F2FP.F16.F32.PACK_AB R162, R3.reuse, R162 ;  /* 0x000000a203a2723e */ /* 0x060fe200000000ff */
[----:B------:R-:W-:Y:S01]  /*df00*/  FADD.FTZ R0, R3, R0 ;  /* 0x0000000003007221 */ /* 0x000fe20000010000 */
[----:B------:R-:W-:Y:S01]  /*df10*/  FADD.FTZ R3, R178, R164 ;  /* 0x000000a4b2037221 */ /* 0x000fe20000010000 */
[----:B------:R-:W-:-:S02]  /*df20*/  F2FP.F16.F32.PACK_AB R163, R175, R163 ;  /* 0x000000a3afa3723e */ /* 0x000fc400000000ff */
[----:B------:R-:W-:Y:S01]  /*df30*/  FADD.FTZ R0, R176, R0 ;  /* 0x00000000b0007221 */ /* 0x000fe20000010000 */
[----:B------:R-:W-:Y:S01]  /*df40*/  FADD.FTZ R3, R179, R3 ;  /* 0x00000003b3037221 */ /* 0x000fe20000010000 */
[----:B------:R-:W2:Y:S01]  /*df50*/  MUFU.EX2 R167, R183 ;  /* 0x000000b700a77308 */ /* 0x000ea20000000800 */
[C---:B0-----:R-:W-:Y:S01]  /*df60*/  F2FP.F16.F32.PACK_AB R164, R177.reuse, R176 ;  /* 0x000000b0b1a4723e */ /* 0x041fe200000000ff */
[----:B------:R-:W-:Y:S01]  /*df70*/  FADD.FTZ R0, R177, R0 ;  /* 0x00000000b1007221 */ /* 0x000fe20000010000 */
[----:B------:R-:W-:Y:S01]  /*df80*/  FADD.FTZ R3, R182, R3 ;  /* 0x00000003b6037221 */ /* 0x000fe20000010000 */
[----:B------:R-:W-:Y:S01]  /*df90*/  F2FP.F16.F32.PACK_AB R165, R179, R178 ;  /* 0x000000b2b3a5723e */ /* 0x000fe200000000ff */
[----:B------:R0:W-:Y:S03]  /*dfa0*/  STSM.16.M88.4 [R201+0x26800], R152 ;  /* 0x02680098c9007844 */ /* 0x0001e60000000200 */
[----:B------:R-:W3:Y:S01]  /*dfb0*/  MUFU.EX2 R181, R181 ;  /* 0x000000b500b57308 */ /* 0x000ee20000000800 */
[----:B-1----:R-:W-:Y:S01]  /*dfc0*/  FADD.FTZ R0, R166, R0 ;  /* 0x00000000a6007221 */ /* 0x002fe20000010000 */
[----:B------:R0:W-:Y:S04]  /*dfd0*/  STSM.16.M88.4 [R204], R156 ;  /* 0x0000009ccc007844 */ /* 0x0001e80000000200 */
[----:B------:R0:W-:Y:S01]  /*dfe0*/  STSM.16.M88.4 [R202], R160 ;  /* 0x000000a0ca007844 */ /* 0x0001e20000000200 */
[C---:B--2---:R-:W-:Y:S01]  /*dff0*/  FADD.FTZ R3, R167.reuse, R3 ;  /* 0x00000003a7037221 */ /* 0x044fe20000010000 */
[----:B------:R-:W-:-:S02]  /*e000*/  F2FP.F16.F32.PACK_AB R167, R167, R182 ;  /* 0x000000b6a7a7723e */ /* 0x000fc400000000ff */
[C---:B---3--:R-:W-:Y:S01]  /*e010*/  F2FP.F16.F32.PACK_AB R166, R181.reuse, R166 ;  /* 0x000000a6b5a6723e */ /* 0x048fe200000000ff */
[----:B------:R-:W-:-:S04]  /*e020*/  FADD.FTZ R0, R181, R0 ;  /* 0x00000000b5007221 */ /* 0x000fc80000010000 */
[----:B------:R0:W-:Y:S01]  /*e030*/  STSM.16.M88.4 [R203], R164 ;  /* 0x000000a4cb007844 */ /* 0x0001e20000000200 */
[----:B------:R-:W-:Y:S05]  /*e040*/  @!P0 BRA `(.L_x_7997) ;  /* 0x0000000000048947 */ /* 0x000fea0003800000 */
[----:B------:R-:W-:Y:S01]  /*e050*/  BPT.TRAP 0x1 ;  /* 0x000000040000795c */ /* 0x000fe20000300000 */
.L_x_7997:
[----:B------:R1:W2:Y:S01]  /*e060*/  SYNCS.PHASECHK.TRANS64.TRYWAIT P1, [R209+URZ+0x28c50], R213 ;  /* 0x028c50d5d10075a7 */ /* 0x0002a2000802017f */
[----:B------:R-:W-:Y:S05]  /*e070*/  @!P0 BRA `(.L_x_7998) ;  /* 0x0000000000048947 */ /* 0x000fea0003800000 */
[----:B------:R-:W-:Y:S01]  /*e080*/  BPT.TRAP 0x1 ;  /* 0x000000040000795c */ /* 0x000fe20000300000 */
.L_x_7998:
[----:B------:R-:W-:Y:S04]  /*e090*/  BSSY B2, `(.L_x_7999) ;  /* 0x0000004000027945 */ /* 0x000fe80003800000 */
[----:B--2---:R-:W-:Y:S05]  /*e0a0*/  @P1 BRA `(.L_x_8000) ;  /* 0x0000000000081947 */ /* 0x004fea0003800000 */
[----:B------:R-:W2:Y:S02]  /*e0b0*/  SYNCS.PHASECHK.TRANS64.TRYWAIT P1, [R209+URZ+0x28c50], R213 ;  /* 0x028c50d5d10075a7 */ /* 0x000ea4000802017f */
[----:B--2---:R-:W-:Y:S05]  /*e0c0*/  @!P1 BRA `(.L_x_8001) ;  /* 0x0000010800c89947 */ /* 0x004fea0003800000 */
.L_x_8000:
[----:B------:R-:W-:Y:S05]  /*e0d0*/  BSYNC B2 ;  /* 0x0000000000027941 */ /* 0x000fea0003800000 */
.L_x_7999:
        /* <DEDUP_REMOVED lines=8> */
[----:B0-----:R-:W-:Y:S01]  /*e160*/  VIADD R152, R168, 0x80 ;  /* 0x00000080a8987836 */ /* 0x001fe20000000000 */
[----:B------:R-:W-:Y:S01]  /*e170*/  WARPGROUP.ARRIVE ;  /* 0x00000000000079c5 */ /* 0x000fe20000000000 */
[----:B------:R-:W-:-:S03]  /*e180*/  IMAD.MOV.U32 R153, RZ, RZ, 0x40000040 ;  /* 0x40000040ff997424 */ /* 0x000fc600078e00ff */
[----:B------:R-:W-:Y:S02]  /*e190*/  R2UR UR6, R152 ;  /* 0x00000000980672ca */ /* 0x000fe400000e0000 */
[----:B------:R-:W-:Y:S01]  /*e1a0*/  R2UR UR7, R153 ;  /* 0x00000000990772ca */ /* 0x000fe200000e0000 */
[----:B------:R-:W-:Y:S01]  /*e1b0*/  IMAD.MOV.U32 R153, RZ, RZ, 0x40000040 ;  /* 0x40000040ff997424 */ /* 0x000fe200078e00ff */
[C---:B------:R-:W-:Y:S01]  /*e1c0*/  IADD3 R152, R168.reuse, 0x100, RZ ;  /* 0x00000100a8987810 */ /* 0x040fe20007ffe0ff */
        /* <DEDUP_REMOVED lines=25> */
.L_x_8002:
[C---:B------:R-:W-:Y:S01]  /*e360*/  ISETP.GT.AND P1, PT, R208.reuse, R21, PT ;  /* 0x00000015d000720c */ /* 0x040fe20003f24270 */
[----:B-12---:R-:W-:Y:S02]  /*e370*/  VIADD R209, R209, 0x28c60 ;  /* 0x00028c60d1d17836 */ /* 0x006fe40000000000 */
        /* <DEDUP_REMOVED lines=8> */
.L_x_7990:
[----:B------:R-:W-:Y:S05]  /*e400*/  BSYNC B1 ;  /* 0x0000000000017941 */ /* 0x000fea0003800000 */
.L_x_7989:
[----:B------:R-:W-:Y:S01]  /*e410*/  ISETP.GE.AND P1, PT, R208, R205, PT ;  /* 0x000000cdd000720c */ /* 0x000fe20003f26270 */
[----:B------:R-:W-:-:S12]  /*e420*/  BSSY B0, `(.L_x_8004) ;  /* 0x00001a5000007945 */ /* 0x000fd80003800000 */
[----:B------:R-:W-:Y:S05]  /*e430*/  @!P1 BRA `(.L_x_8005) ;  /* 0x00000018008c9947 */ /* 0x000fea0003800000 */
[----:B------:R-:W-:Y:S02]  /*e440*/  IMAD.MOV.U32 R200, RZ, RZ, R14 ;  /* 0x000000ffffc87224 */ /* 0x000fe400078e000e */
[----:B------:R-:W-:Y:S02]  /*e450*/  IMAD.MOV.U32 R213, RZ, RZ, R15 ;  /* 0x000000ffffd57224 */ /* 0x000fe400078e000f */
[----:B0-----:R-:W-:-:S07]  /*e460*/  IMAD.MOV.U32 R209, RZ, RZ, R17 ;  /* 0x000000ffffd17224 */ /* 0x001fce00078e0011 */
.L_x_8018:
[----:B------:R-:W-:-:S05]  /*e470*/  VIADD R17, R209, 0x1 ;  /* 0x00000001d1117836 */ /* 0x000fca0000000000 */
[----:B------:R-:W-:-:S04]  /*e480*/  ISETP.NE.AND P1, PT, R17, 0x2, PT ;  /* 0x000000021100780c */ /* 0x000fc80003f25270 */
[----:B------:R-:W-:Y:S02]  /*e490*/  SEL R12, RZ, 0x1, P1 ;  /* 0x00000001ff0c7807 */ /* 0x000fe40000800000 */
[----:B------:R-:W-:Y:S02]  /*e4a0*/  SEL R17, R17, RZ, P1 ;  /* 0x000000ff11117207 */ /* 0x000fe40000800000 */
[----:B------:R-:W-:Y:S01]  /*e4b0*/  LOP3.LUT R22, R22, R12, RZ, 0x3c, !PT ;  /* 0x0000000c16167212 */ /* 0x000fe200078e3cff */
[----:B-1----:R-:W-:Y:S06]  /*e4c0*/  @!P0 BRA `(.L_x_8006) ;  /* 0x0000000000048947 */ /* 0x002fec0003800000 */
[----:B------:R-:W-:Y:S01]  /*e4d0*/  BPT.TRAP 0x1 ;  /* 0x000000040000795c */ /* 0x000fe20000300000 */
.L_x_8006:
[----:B------:R-:W-:Y:S01]  /*e4e0*/  IMAD R21, R17, 0x8, R2 ;  /* 0x0000000811157824 */ /* 0x000fe200078e0202 */
[----:B------:R-:W-:-:S04]  /*e4f0*/  SHF.L.U32 R198, R22, 0x1f, RZ ;  /* 0x0000001f16c67819 */ /* 0x000fc800000006ff */
[----:B------:R0:W1:Y:S01]  /*e500*/  SYNCS.PHASECHK.TRANS64.TRYWAIT P1, [R21+URZ+0x28c30], R198 ;  /* 0x028c30c6150075a7 */ /* 0x000062000802017f */
[----:B------:R-:W-:Y:S05]  /*e510*/  @!P0 BRA `(.L_x_8007) ;  /* 0x0000000000048947 */ /* 0x000fea0003800000 */
[----:B------:R-:W-:Y:S01]  /*e520*/  BPT.TRAP 0x1 ;  /* 0x000000040000795c */ /* 0x000fe20000300000 */
.L_x_8007:
[----:B------:R-:W-:Y:S01]  /*e530*/  BSSY B1, `(.L_x_8008) ;  /* 0x0000006000017945 */ /* 0x000fe20003800000 */
[----:B------:R-:W-:Y:S02]  /*e540*/  IMAD R154, R17, 0x200, R20 ;  /* 0x00000200119a7824 */ /* 0x000fe400078e0214 */
[----:B------:R-:W-:Y:S01]  /*e550*/  IMAD.MOV.U32 R155, RZ, RZ, 0x40000040 ;  /* 0x40000040ff9b7424 */ /* 0x000fe200078e00ff */
[----:B-1----:R-:W-:Y:S06]  /*e560*/  @P1 BRA `(.L_x_8009) ;  /* 0x0000000000081947 */ /* 0x002fec0003800000 */
[----:B------:R-:W1:Y:S02]  /*e570*/  SYNCS.PHASECHK.TRANS64.TRYWAIT P1, [R21+URZ+0x28c30], R198 ;  /* 0x028c30c6150075a7 */ /* 0x000e64000802017f */
[----:B-1----:R-:W-:Y:S05]  /*e580*/  @!P1 BRA `(.L_x_8010) ;  /* 0x0000010400ac9947 */ /* 0x002fea0003800000 */
.L_x_8009:
[----:B------:R-:W-:Y:S05]  /*e590*/  BSYNC B1 ;  /* 0x0000000000017941 */ /* 0x000fea0003800000 */
.L_x_8008:
        /* <DEDUP_REMOVED lines=36> */
.L_x_8011:
[----:B------:R-:W-:Y:S02]  /*e7e0*/  FMNMX.FTZ R12, R152, R213, !PT ;  /* 0x000000d5980c7209 */ /* 0x000fe40007810000 */
        /* <DEDUP_REMOVED lines=17> */
[----:B--2---:R-:W-:Y:S01]  /*e900*/  FMNMX.FTZ R14, R12, R14, !PT ;  /* 0x0000000e0c0e7209 */ /* 0x004fe20007810000 */
[----:B------:R-:W-:-:S04]  /*e910*/  IMAD.U32 R12, RZ, RZ, UR36 ;  /* 0x00000024ff0c7e24 */ /* 0x000fc8000f8e00ff */
[----:B------:R-:W2:Y:S02]  /*e920*/  SHFL.BFLY PT, R15, R14, 0x1, 0x1f ;  /* 0x0c201f000e0f7f89 */ /* 0x000ea400000e0000 */
[----:B--2---:R-:W-:-:S05]  /*e930*/  FMNMX.FTZ R15, R14, R15, !PT ;  /* 0x0000000f0e0f7209 */ /* 0x004fca0007810000 */
        /* <DEDUP_REMOVED lines=125> */
[----:B------:R-:W4:Y:S01]  /*f110*/  MUFU.EX2 R160, R213 ;  /* 0x000000d500a07308 */ /* 0x000f220000000800 */
[----:B---3--:R-:W-:Y:S01]  /*f120*/  FADD.FTZ R0, R153, R0 ;  /* 0x0000000099007221 */ /* 0x008fe20000010000 */
[----:B--2---:R-:W-:-:S03]  /*f130*/  FMNMX.FTZ R14, R14, R219, !PT ;  /* 0x000000db0e0e7209 */ /* 0x004fc60007810000 */
[----:B------:R-:W-:Y:S02]  /*f140*/  FADD.FTZ R0, R218, R0 ;  /* 0x00000000da007221 */ /* 0x000fe40000010000 */
[----:B------:R-:W-:Y:S01]  /*f150*/  FADD.FTZ R169, -R14, R200 ;  /* 0x000000c80ea97221 */ /* 0x000fe20000010100 */
[----:B------:R-:W-:Y:S01]  /*f160*/  @!P1 LEA R200, R209, R192, 0x6 ;  /* 0x000000c0d1c89211 */ /* 0x000fe200078e30ff */
[----:B------:R-:W-:Y:S02]  /*f170*/  FADD.FTZ R0, R164, R0 ;  /* 0x00000000a4007221 */ /* 0x000fe40000010000 */
[----:B------:R-:W-:Y:S02]  /*f180*/  FMUL.FTZ R169, R169, R12 ;  /* 0x0000000ca9a97220 */ /* 0x000fe40000410000 */
[----:B------:R-:W-:Y:S02]  /*f190*/  @!P1 IMAD R200, R200, 0x4, R2 ;  /* 0x00000004c8c89824 */ /* 0x000fe400078e0202 */
[----:B------:R-:W-:-:S02]  /*f1a0*/  FADD.FTZ R0, R165, R0 ;  /* 0x00000000a5007221 */ /* 0x000fc40000010000 */
[----:B------:R-:W2:Y:S01]  /*f1b0*/  MUFU.EX2 R169, R169 ;  /* 0x000000a900a97308 */ /* 0x000ea20000000800 */
[----:B------:R-:W-:Y:S01]  /*f1c0*/  @!P1 STS [R200+0x28800], R168 ;  /* 0x028800a8c8009388 */ /* 0x000fe20000000800 */
[----:B----4-:R-:W-:Y:S01]  /*f1d0*/  FADD.FTZ R0, R160, R0 ;  /* 0x00000000a0007221 */ /* 0x010fe20000010000 */
[----:B------:R-:W-:-:S03]  /*f1e0*/  F2FP.F16.F32.PACK_AB R160, R161, R160 ;  /* 0x000000a0a1a0723e */ /* 0x000fc600000000ff */
[----:B------:R-:W-:-:S04]  /*f1f0*/  FADD.FTZ R0, R161, R0 ;  /* 0x00000000a1007221 */ /* 0x000fc80000010000 */
[----:B------:R-:W-:-:S04]  /*f200*/  FADD.FTZ R0, R172, R0 ;  /* 0x00000000ac007221 */ /* 0x000fc80000010000 */
[----:B------:R-:W-:Y:S01]  /*f210*/  FADD.FTZ R0, R173, R0 ;  /* 0x00000000ad007221 */ /* 0x000fe20000010000 */
[----:B--2---:R2:W-:Y:S03]  /*f220*/  @!P1 STS [R200+0x28820], R169 ;  /* 0x028820a9c8009388 */ /* 0x0045e60000000800 */
[----:B------:R-:W-:Y:S01]  /*f230*/  FADD.FTZ R0, R176, R0 ;  /* 0x00000000b0007221 */ /* 0x000fe20000010000 */
[-C--:B------:R-:W-:Y:S01]  /*f240*/  FMUL.FTZ R26, R26, R169.reuse ;  /* 0x000000a91a1a7220 */ /* 0x080fe20000410000 */
[-C--:B------:R-:W-:Y:S01]  /*f250*/  FMUL.FTZ R27, R27, R169.reuse ;  /* 0x000000a91b1b7220 */ /* 0x080fe20000410000 */
[-C--:B------:R-:W-:Y:S01]  /*f260*/  FMUL.FTZ R30, R30, R169.reuse ;  /* 0x000000a91e1e7220 */ /* 0x080fe20000410000 */
[----:B------:R-:W-:Y:S01]  /*f270*/  FADD.FTZ R0, R177, R0 ;  /* 0x00000000b1007221 */ /* 0x000fe20000010000 */
[-C--:B------:R-:W-:Y:S01]  /*f280*/  FMUL.FTZ R31, R31, R169.reuse ;  /* 0x000000a91f1f7220 */ /* 0x080fe20000410000 */
[-C--:B------:R-:W-:Y:S01]  /*f290*/  FMUL.FTZ R34, R34, R169.reuse ;  /* 0x000000a922227220 */ /* 0x080fe20000410000 */
[-C--:B------:R-:W-:Y:S01]  /*f2a0*/  FMUL.FTZ R35, R35, R169.reuse ;  /* 0x000000a923237220 */ /* 0x080fe20000410000 */
[----:B------:R-:W-:Y:S01]  /*f2b0*/  FADD.FTZ R0, R180, R0 ;  /* 0x00000000b4007221 */ /* 0x000fe20000010000 */
[-C--:B--2---:R-:W-:Y:S01]  /*f2c0*/  FMUL.FTZ R200, R14, R12.reuse ;  /* 0x0000000c0ec87220 */ /* 0x084fe20000410000 */
[-C--:B------:R-:W-:Y:S01]  /*f2d0*/  FMUL.FTZ R38, R38, R169.reuse ;  /* 0x000000a926267220 */ /* 0x080fe20000410000 */
[-C--:B------:R-:W-:Y:S01]  /*f2e0*/  FMUL.FTZ R39, R39, R169.reuse ;  /* 0x000000a927277220 */ /* 0x080fe20000410000 */
[-C--:B------:R-:W-:Y:S01]  /*f2f0*/  FMUL.FTZ R42, R42, R169.reuse ;  /* 0x000000a92a2a7220 */ /* 0x080fe20000410000 */
        /* <DEDUP_REMOVED lines=27> */
[----:B------:R-:W-:Y:S01]  /*f4b0*/  FMUL.FTZ R51, R51, R169 ;  /* 0x000000a933337220 */ /* 0x000fe20000410000 */
        /* <DEDUP_REMOVED lines=79> */
[-C--:B------:R-:W-:Y:S01]  /*f9b0*/  FMUL.FTZ R150, R150, R169.reuse ;  /* 0x000000a996967220 */ /* 0x080fe20000410000 */
[----:B------:R-:W-:Y:S01]  /*f9c0*/  FMUL.FTZ R151, R151, R169 ;  /* 0x000000a997977220 */ /* 0x000fe20000410000 */
        /* <DEDUP_REMOVED lines=17> */
.L_x_8012:
[----:B------:R2:W4:Y:S01]  /*fae0*/  SYNCS.PHASECHK.TRANS64.TRYWAIT P1, [R21+URZ+0x28c50], R198 ;  /* 0x028c50c6150075a7 */ /* 0x000522000802017f */
[----:B------:R-:W-:Y:S05]  /*faf0*/  @!P0 BRA `(.L_x_8013) ;  /* 0x0000000000048947 */ /* 0x000fea0003800000 */
[----:B------:R-:W-:Y:S01]  /*fb00*/  BPT.TRAP 0x1 ;  /* 0x000000040000795c */ /* 0x000fe20000300000 */
.L_x_8013:
[----:B------:R-:W-:Y:S04]  /*fb10*/  BSSY B1, `(.L_x_8014) ;  /* 0x0000004000017945 */ /* 0x000fe80003800000 */
[----:B----4-:R-:W-:Y:S05]  /*fb20*/  @P1 BRA `(.L_x_8015) ;  /* 0x0000000000081947 */ /* 0x010fea0003800000 */
[----:B------:R-:W4:Y:S02]  /*fb30*/  SYNCS.PHASECHK.TRANS64.TRYWAIT P1, [R21+URZ+0x28c50], R198 ;  /* 0x028c50c6150075a7 */ /* 0x000f24000802017f */
[----:B----4-:R-:W-:Y:S05]  /*fb40*/  @!P1 BRA `(.L_x_8016) ;  /* 0x000000f000509947 */ /* 0x010fea0003800000 */
.L_x_8015:
[----:B------:R-:W-:Y:S05]  /*fb50*/  BSYNC B1 ;  /* 0x0000000000017941 */ /* 0x000fea0003800000 */
.L_x_8014:
        /* <DEDUP_REMOVED lines=40> */
.L_x_8017:
[C---:B------:R-:W-:Y:S01]  /*fde0*/  ISETP.GT.AND P1, PT, R208.reuse, R205, PT ;  /* 0x000000cdd000720c */ /* 0x040fe20003f24270 */
[----:B012-4-:R-:W-:Y:S02]  /*fdf0*/  VIADD R21, R21, 0x28c60 ;  /* 0x00028c6015157836 */ /* 0x017fe40000000000 */
[----:B------:R-:W-:Y:S02]  /*fe00*/  VIADD R208, R208, 0xffffffff ;  /* 0xffffffffd0d07836 */ /* 0x000fe40000000000 */
[----:B------:R-:W-:Y:S01]  /*fe10*/  IMAD.MOV.U32 R200, RZ, RZ, R14 ;  /* 0x000000ffffc87224 */ /* 0x000fe200078e000e */
[----:B------:R-:W-:Y:S01]  /*fe20*/  PRMT R21, R187, 0x654, R21 ;  /* 0x00000654bb157816 */ /* 0x000fe20000000015 */
[----:B------:R-:W-:Y:S02]  /*fe30*/  IMAD.MOV.U32 R213, RZ, RZ, R15 ;  /* 0x000000ffffd57224 */ /* 0x000fe400078e000f */
[----:B------:R-:W-:Y:S01]  /*fe40*/  IMAD.MOV.U32 R209, RZ, RZ, R17 ;  /* 0x000000ffffd17224 */ /* 0x000fe200078e0011 */
[----:B------:R1:W-:Y:S03]  /*fe50*/  SYNCS.ARRIVE.TRANS64.RED.A1T0 RZ, [R21+URZ], RZ ;  /* 0x000000ff15ff79a7 */ /* 0x0003e6000810043f */
[----:B------:R-:W-:Y:S05]  /*fe60*/  @P1 BRA `(.L_x_8018) ;  /* 0xffffffe400801947 */ /* 0x000fea000383ffff */
.L_x_8005:
[----:B------:R-:W-:Y:S05]  /*fe70*/  BSYNC B0 ;  /* 0x0000000000007941 */ /* 0x000fea0003800000 */
.L_x_8004:
        /* <DEDUP_REMOVED lines=169> */
.L_x_7929:
[----:B------:R-:W-:Y:S05]  /*10910*/  BSYNC B7 ;  /* 0x0000000000077941 */ /* 0x000fea0003800000 */
.L_x_7925:
        /* <DEDUP_REMOVED lines=9> */
[----:B------:R-:W1:Y:S01]  /*109b0*/  LDL R3, [R1+0x68] ;  /* 0x0000680001037983 */ /* 0x000e620000100800 */
[----:B------:R-:W2:Y:S01]  /*109c0*/  S2R R0, SR_SWINHI ;  /* 0x0000000000007919 */ /* 0x000ea20000002f00 */
[----:B----4-:R-:W-:Y:S01]  /*109d0*/  F2FP.F16.F32.PACK_AB R10, R29, R28 ;  /* 0x0000001c1d0a723e */ /* 0x010fe200000000ff */
[----:B------:R-:W-:Y:S01]  /*109e0*/  ULDC.64 UR6, c[0x0][0xc00] ;  /* 0x0003000000067ab9 */ /* 0x000fe20000000a00 */
[----:B------:R-:W-:Y:S01]  /*109f0*/  F2FP.F16.F32.PACK_AB R11, R31, R30 ;  /* 0x0000001e1f0b723e */ /* 0x000fe200000000ff */
[----:B------:R-:W4:Y:S01]  /*10a00*/  LDL.LU R157, [R1+0x44] ;  /* 0x00004400019d7983 */ /* 0x000f220000300800 */
[----:B0-----:R-:W-:Y:S01]  /*10a10*/  F2FP.F16.F32.PACK_AB R12, R33, R32 ;  /* 0x00000020210c723e */ /* 0x001fe200000000ff */
[----:B------:R-:W-:Y:S01]  /*10a20*/  ULDC.64 UR4, c[0x0][0xc08] ;  /* 0x0003020000047ab9 */ /* 0x000fe20000000a00 */
[----:B------:R-:W-:Y:S01]  /*10a30*/  F2FP.F16.F32.PACK_AB R13, R35, R34 ;  /* 0x00000022230d723e */ /* 0x000fe200000000ff */
[----:B------:R-:W3:Y:S01]  /*10a40*/  LDL.LU R156, [R1+0x48] ;  /* 0x00004800019c7983 */ /* 0x000ee20000300800 */
[----:B-----5:R-:W-:-:S02]  /*10a50*/  MOV R152, R2 ;  /* 0x0000000200987202 */ /* 0x020fc40000000f00 */
[----:B--2---:R-:W-:Y:S02]  /*10a60*/  MOV R153, R0 ;  /* 0x0000000000997202 */ /* 0x004fe40000000f00 */
[----:B------:R-:W-:Y:S02]  /*10a70*/  F2FP.F16.F32.PACK_AB R14, R37, R36 ;  /* 0x00000024250e723e */ /* 0x000fe400000000ff */
[----:B------:R-:W-:Y:S01]  /*10a80*/  F2FP.F16.F32.PACK_AB R15, R39, R38 ;  /* 0x00000026270f723e */ /* 0x000fe200000000ff */
[----:B------:R-:W-:Y:S01]  /*10a90*/  BAR.SYNC.DEFER_BLOCKING 0x1, 0x100 ;  /* 0x0044000000007b1d */ /* 0x000fe20000010000 */
[----:B-1----:R-:W-:-:S03]  /*10aa0*/  IMAD.WIDE R20, R3, 0x2, R152 ;  /* 0x0000000203147825 */ /* 0x002fc600078e0298 */
[----:B------:R-:W-:-:S04]  /*10ab0*/  LOP3.LUT R0, R20, 0x380, RZ, 0xc0, !PT ;  /* 0x0000038014007812 */ /* 0x000fc800078ec0ff */
[----:B------:R-:W-:Y:S02]  /*10ac0*/  SHF.R.U64 R0, R0, 0x3, RZ ;  /* 0x0000000300007819 */ /* 0x000fe400000012ff */
[----:B------:R-:W-:Y:S02]  /*10ad0*/  MOV R9, R21 ;  /* 0x0000001500097202 */ /* 0x000fe40000000f00 */
        /* <DEDUP_REMOVED lines=161> */
[----:B----4-:R-:W-:Y:S02]  /*114f0*/  IADD3 R8, P0, R157, UR6, RZ ;  /* 0x000000069d087c10 */ /* 0x010fe4000ff1e0ff */
[----:B------:R-:W-:Y:S02]  /*11500*/  MOV R20, R20 ;  /* 0x0000001400147202 */ /* 0x000fe40000000f00 */
[----:B------:R-:W-:Y:S02]  /*11510*/  F2FP.F16.F32.PACK_AB R13, R147, R146 ;  /* 0x00000092930d723e */ /* 0x000fe400000000ff */
[----:B------:R-:W-:Y:S02]  /*11520*/  F2FP.F16.F32.PACK_AB R14, R149, R148 ;  /* 0x00000094950e723e */ /* 0x000fe400000000ff */
[----:B------:R-:W-:-:S02]  /*11530*/  F2FP.F16.F32.PACK_AB R15, R151, R150 ;  /* 0x00000096970f723e */ /* 0x000fc400000000ff */
[----:B---3--:R-:W-:Y:S02]  /*11540*/  IADD3.X R9, R156, UR7, RZ, P0, !PT ;  /* 0x000000079c097c10 */ /* 0x008fe400087fe4ff */
[----:B------:R-:W-:Y:S01]  /*11550*/  ISETP.NE.U32.AND P0, PT, RZ, UR4, PT ;  /* 0x00000004ff007c0c */ /* 0x000fe2000bf05070 */
[----:B------:R0:W-:Y:S01]  /*11560*/  STSM.16.M88.4 [R20], R12 ;  /* 0x0000000c14007844 */ /* 0x0001e20000000200 */
[----:B------:R-:W-:Y:S02]  /*11570*/  BAR.SYNC.DEFER_BLOCKING 0x1, 0x100 ;  /* 0x0044000000007b1d */ /* 0x000fe40000010000 */
[----:B------:R-:W-:Y:S02]  /*11580*/  ISETP.NE.AND.EX P0, PT, RZ, UR5, PT, P0 ;  /* 0x00000005ff007c0c */ /* 0x000fe4000bf05300 */
[----:B------:R-:W-:-:S04]  /*11590*/  ISETP.NE.U32.AND P1, PT, RZ, UR6, PT ;  /* 0x00000006ff007c0c */ /* 0x000fc8000bf25070 */
[----:B------:R-:W-:Y:S01]  /*115a0*/  ISETP.NE.AND.EX P1, PT, RZ, UR7, PT, P1 ;  /* 0x00000007ff007c0c */ /* 0x000fe2000bf25310 */
[----:B------:R-:W-:-:S06]  /*115b0*/  IMAD.MOV.U32 R4, RZ, RZ, RZ ;  /* 0x000000ffff047224 */ /* 0x000fcc00078e00ff */
[----:B------:R-:W-:Y:S01]  /*115c0*/  @P0 IADD3 R10, P2, R157, UR4, RZ ;  /* 0x000000049d0a0c10 */ /* 0x000fe2000ff5e0ff */
        /* <DEDUP_REMOVED lines=10> */
.L_x_8021:
[----:B------:R-:W2:Y:S01]  /*11670*/  LDL R0, [R1+0x58] ;  /* 0x0000580001007983 */ /* 0x000ea20000100800 */
[----:B------:R-:W-:-:S03]  /*11680*/  ULDC UR4, c[0x0][0xad4] ;  /* 0x0002b50000047ab9 */ /* 0x000fc60000000800 */
[----:B0-----:R-:W3:Y:S04]  /*11690*/  LDL.LU R8, [R1+0x3c] ;  /* 0x00003c0001087983 */ /* 0x001ee80000300800 */
[----:B------:R0:W5:Y:S02]  /*116a0*/  LDL R158, [R1+0x40] ;  /* 0x00004000019e7983 */ /* 0x0001640000100800 */
[----:B-----5:R-:W-:Y:S02]  /*116b0*/  SHF.R.S32.HI R20, RZ, 0x1f, R4 ;  /* 0x0000001fff147819 */ /* 0x020fe40000011404 */
[----:B--2---:R-:W1:Y:S01]  /*116c0*/  SHFL.IDX PT, R0, R0, RZ, 0x1f ;  /* 0x00001fff00007589 */ /* 0x004e6200000e0000 */
[----:B---3--:R-:W-:Y:S02]  /*116d0*/  ISETP.NE.AND P1, PT, R8, RZ, PT ;  /* 0x000000ff0800720c */ /* 0x008fe40003f25270 */
[----:B-1----:R-:W-:-:S02]  /*116e0*/  ISETP.NE.AND P0, PT, R0, RZ, PT ;  /* 0x000000ff0000720c */ /* 0x002fc40003f05270 */
[----:B------:R-:W-:-:S11]  /*116f0*/  SEL R0, R8, UR4, P1 ;  /* 0x0000000408007c07 */ /* 0x000fd60008800000 */
[----:B0-----:R-:W-:Y:S05]  /*11700*/  @P0 BRA `(.L_x_8022) ;  /* 0x0000000000fc0947 */ /* 0x001fea0003800000 */
[----:B------:R-:W2:Y:S01]  /*11710*/  LDL.LU R13, [R1+0x54] ;  /* 0x00005400010d7983 */ /* 0x000ea20000300800 */
[----:B------:R-:W-:Y:S01]  /*11720*/  IMAD.MOV.U32 R12, RZ, RZ, 0x9b8 ;  /* 0x000009b8ff0c7424 */ /* 0x000fe200078e00ff */
[----:B------:R-:W-:Y:S01]  /*11730*/  ISETP.GT.AND P1, PT, R0, 0x1, PT ;  /* 0x000000010000780c */ /* 0x000fe20003f24270 */
[----:B------:R-:W0:Y:S01]  /*11740*/  LDC R157, c[0x0][0xbe8] ;  /* 0x0002fa00ff9d7b82 */ /* 0x000e220000000800 */
[----:B------:R-:W3:Y:S01]  /*11750*/  LDL R156, [R1+0x4c] ;  /* 0x00004c00019c7983 */ /* 0x000ee20000100800 */
[----:B------:R-:W-:Y:S02]  /*11760*/  ISETP.NE.U32.AND P0, PT, RZ, UR6, PT ;  /* 0x00000006ff007c0c */ /* 0x000fe4000bf05070 */
[----:B------:R-:W-:Y:S01]  /*11770*/  SEL R12, R12, 0x978, P1 ;  /* 0x000009780c0c7807 */ /* 0x000fe20000800000 */
[----:B------:R-:W4:Y:S01]  /*11780*/  LDL R159, [R1+0x64] ;  /* 0x00006400019f7983 */ /* 0x000f220000100800 */
[----:B------:R-:W-:Y:S02]  /*11790*/  ISETP.NE.AND.EX P0, PT, RZ, UR7, PT, P0 ;  /* 0x00000007ff007c0c */ /* 0x000fe4000bf05300 */
[----:B------:R-:W1:Y:S02]  /*117a0*/  LDC.64 R10, c[0x0][R12+0x220] ;  /* 0x000088000c0a7b82 */ /* 0x000e640000000a00 */
[----:B------:R-:W-:-:S06]  /*117b0*/  SEL R14, R158, RZ, !P0 ;  /* 0x000000ff9e0e7207 */ /* 0x000fcc0004000000 */
[----:B------:R-:W5:Y:S01]  /*117c0*/  LDC.64 R8, c[0x0][R12+0x218] ;  /* 0x000086000c087b82 */ /* 0x000f620000000a00 */
[----:B------:R-:W-:Y:S02]  /*117d0*/  IMAD.IADD R21, R210, 0x1, R199 ;  /* 0x00000001d2157824 */ /* 0x000fe400078e02c7 */
[----:B-1----:R-:W-:Y:S01]  /*117e0*/  IMAD R11, R11, R14, RZ ;  /* 0x0000000e0b0b7224 */ /* 0x002fe200078e02ff */
[----:B--2---:R-:W-:Y:S02]  /*117f0*/  SEL R13, R13, RZ, !P0 ;  /* 0x000000ff0d0d7207 */ /* 0x004fe40004000000 */
[----:B0-----:R-:W-:-:S03]  /*11800*/  ISETP.NE.AND P0, PT, R157, 0x1, PT ;  /* 0x000000019d00780c */ /* 0x001fc60003f05270 */
[C---:B------:R-:W-:Y:S02]  /*11810*/  IMAD R13, R10.reuse, R13, R11 ;  /* 0x0000000d0a0d7224 */ /* 0x040fe400078e020b */
[----:B------:R-:W-:-:S04]  /*11820*/  IMAD.WIDE.U32 R10, R10, R14, RZ ;  /* 0x0000000e0a0a7225 */ /* 0x000fc800078e00ff */
[-C--:B-----5:R-:W-:Y:S02]  /*11830*/  IMAD R14, R9, R185.reuse, RZ ;  /* 0x000000b9090e7224 */ /* 0x0a0fe400078e02ff */
[----:B------:R-:W-:-:S04]  /*11840*/  IMAD.WIDE.U32 R8, R8, R185, RZ ;  /* 0x000000b908087225 */ /* 0x000fc800078e00ff */
[----:B------:R-:W-:Y:S02]  /*11850*/  IMAD.IADD R14, R9, 0x1, R14 ;  /* 0x00000001090e7824 */ /* 0x000fe400078e020e */
[----:B------:R-:W0:Y:S01]  /*11860*/  @P0 LDC R9, c[0x0][0xbec] ;  /* 0x0002fb00ff090b82 */ /* 0x000e220000000800 */
[----:B------:R-:W-:-:S07]  /*11870*/  IADD3 R15, P2, P3, R10, R8, R4 ;  /* 0x000000080a0f7210 */ /* 0x000fce0007b5e004 */
[----:B------:R-:W1:Y:S01]  /*11880*/  @P0 LDC R8, c[0x0][0xbf0] ;  /* 0x0002fc00ff080b82 */ /* 0x000e620000000800 */
[----:B------:R-:W-:-:S05]  /*11890*/  IMAD.IADD R13, R11, 0x1, R13 ;  /* 0x000000010b0d7824 */ /* 0x000fca00078e020d */
[----:B------:R-:W-:Y:S01]  /*118a0*/  IADD3.X R13, R13, R14, R20, P2, P3 ;  /* 0x0000000e0d0d7210 */ /* 0x000fe200017e6414 */
[----:B------:R-:W-:Y:S02]  /*118b0*/  IMAD.MOV.U32 R14, RZ, RZ, R21 ;  /* 0x000000ffff0e7224 */ /* 0x000fe400078e0015 */
[----:B0-----:R-:W-:-:S05]  /*118c0*/  @P0 IMAD.HI.U32 R9, R21, R9, RZ ;  /* 0x0000000915090227 */ /* 0x001fca00078e00ff */
[----:B-1----:R-:W-:Y:S02]  /*118d0*/  @P0 SHF.R.U32.HI R14, RZ, R8, R9 ;  /* 0x00000008ff0e0219 */ /* 0x002fe40000011609 */
[----:B------:R-:W0:Y:S01]  /*118e0*/  LDC.64 R8, c[0x0][R12+0x228] ;  /* 0x00008a000c087b82 */ /* 0x000e220000000a00 */
[----:B---3--:R-:W-:-:S05]  /*118f0*/  SEL R156, R156, RZ, P1 ;  /* 0x000000ff9c9c7207 */ /* 0x008fca0000800000 */
[----:B0-----:R-:W-:-:S04]  /*11900*/  IMAD.WIDE.U32 R10, R8, R156, RZ ;  /* 0x0000009c080a7225 */ /* 0x001fc800078e00ff */
[----:B------:R-:W-:-:S05]  /*11910*/  IMAD R8, R9, R156, RZ ;  /* 0x0000009c09087224 */ /* 0x000fca00078e02ff */
[----:B------:R-:W-:Y:S02]  /*11920*/  IADD3 R11, R11, R8, RZ ;  /* 0x000000080b0b7210 */ /* 0x000fe40007ffe0ff */
[----:B------:R0:W1:Y:S01]  /*11930*/  LDC.64 R8, c[0x0][R12+0x210] ;  /* 0x000084000c087b82 */ /* 0x0000620000000a00 */
[----:B------:R-:W-:Y:S01]  /*11940*/  IADD3 R10, P0, P2, R14, R15, R10 ;  /* 0x0000000f0e0a7210 */ /* 0x000fe20007a1e00a */
[--C-:B------:R-:W-:Y:S01]  /*11950*/  IMAD.MOV R15, RZ, RZ, -R14.reuse ;  /* 0x000000ffff0f7224 */ /* 0x100fe200078e0a0e */
[----:B------:R-:W-:-:S03]  /*11960*/  SHF.R.S32.HI R14, RZ, 0x1f, R14 ;  /* 0x0000001fff0e7819 */ /* 0x000fc6000001140e */
[----:B------:R-:W-:Y:S01]  /*11970*/  IMAD R15, R157, R15, R21 ;  /* 0x0000000f9d0f7224 */ /* 0x000fe200078e0215 */
[----:B------:R-:W-:-:S04]  /*11980*/  IADD3.X R11, R14, R13, R11, P0, P2 ;  /* 0x0000000d0e0b7210 */ /* 0x000fc800007e440b */
[----:B0-----:R-:W-:Y:S01]  /*11990*/  SHF.R.S32.HI R12, RZ, 0x1f, R15 ;  /* 0x0000001fff0c7819 */ /* 0x001fe2000001140f */
[-C--:B-1----:R-:W-:Y:S02]  /*119a0*/  IMAD R9, R9, R15.reuse, RZ ;  /* 0x0000000f09097224 */ /* 0x082fe400078e02ff */
[----:B------:R-:W-:-:S04]  /*119b0*/  IMAD.WIDE.U32 R10, R8, R15, R10 ;  /* 0x0000000f080a7225 */ /* 0x000fc800078e000a */
[----:B------:R-:W-:Y:S02]  /*119c0*/  IMAD R12, R8, R12, R9 ;  /* 0x0000000c080c7224 */ /* 0x000fe400078e0209 */
[----:B------:R-:W0:Y:S08]  /*119d0*/  LDC.64 R8, c[0x0][0xba8] ;  /* 0x0002ea00ff087b82 */ /* 0x000e300000000a00 */
[----:B0-----:R-:W0:Y:S08]  /*119e0*/  @!P1 LDC R8, c[0x0][0xb50] ;  /* 0x0002d400ff089b82 */ /* 0x001e300000000800 */
[----:B------:R-:W1:Y:S01]  /*119f0*/  @!P1 LDC R9, c[0x0][0xb54] ;  /* 0x0002d500ff099b82 */ /* 0x000e620000000800 */
[----:B------:R-:W-:-:S02]  /*11a00*/  IMAD.IADD R12, R11, 0x1, R12 ;  /* 0x000000010b0c7824 */ /* 0x000fc400078e020c */
[----:B------:R-:W-:Y:S01]  /*11a10*/  IMAD.IADD R13, R192, 0x1, R199 ;  /* 0x00000001c00d7824 */ /* 0x000fe200078e02c7 */
[----:B0-----:R-:W-:Y:S01]  /*11a20*/  LEA R11, P0, R10, R8, 0x2 ;  /* 0x000000080a0b7211 */ /* 0x001fe200078010ff */
[----:B----4-:R-:W-:-:S03]  /*11a30*/  IMAD.MOV R8, RZ, RZ, -R159 ;  /* 0x000000ffff087224 */ /* 0x010fc600078e0a9f */
        /* <DEDUP_REMOVED lines=12> */
.L_x_8022:
[----:B------:R-:W-:Y:S02]  /*11b00*/  ISETP.GT.AND P1, PT, R0, 0x1, PT ;  /* 0x000000010000780c */ /* 0x000fe40003f24270 */
[----:B------:R-:W-:-:S04]  /*11b10*/  ISETP.NE.U32.AND P0, PT, RZ, UR6, PT ;  /* 0x00000006ff007c0c */ /* 0x000fc8000bf05070 */
[----:B------:R-:W-:-:S04]  /*11b20*/  ISETP.NE.AND.EX P0, PT, RZ, UR7, PT, P0 ;  /* 0x00000007ff007c0c */ /* 0x000fc8000bf05300 */
[----:B------:R-:W-:-:S03]  /*11b30*/  SEL R0, R158, RZ, !P0 ;  /* 0x000000ff9e007207 */ /* 0x000fc60004000000 */
[----:B------:R-:W-:Y:S06]  /*11b40*/  @P1 BRA `(.L_x_8023) ;  /* 0x0000001000601947 */ /* 0x000fec0003800000 */
[----:B------:R-:W1:Y:S01]  /*11b50*/  S2R R82, SR_TID.X ;  /* 0x0000000000527919 */ /* 0x000e620000002100 */
[----:B------:R-:W2:Y:S01]  /*11b60*/  LDC R83, c[0x0][0xbe8] ;  /* 0x0002fa00ff537b82 */ /* 0x000ea20000000800 */
[----:B------:R-:W-:Y:S01]  /*11b70*/  ULDC.64 UR4, c[0x0][0xaa0] ;  /* 0x0002a80000047ab9 */ /* 0x000fe20000000a00 */
[----:B-1----:R-:W-:-:S05]  /*11b80*/  VIADD R82, R82, 0xffffff80 ;  /* 0xffffff8052527836 */ /* 0x002fca0000000000 */
[----:B------:R-:W-:-:S04]  /*11b90*/  SHF.R.S32.HI R81, RZ, 0x1f, R82 ;  /* 0x0000001fff517819 */ /* 0x000fc80000011452 */
[----:B------:R-:W-:-:S04]  /*11ba0*/  LEA.HI R81, R81, R82, RZ, 0x3 ;  /* 0x0000005251517211 */ /* 0x000fc800078f18ff */
[----:B------:R-:W-:-:S05]  /*11bb0*/  SHF.R.S32.HI R80, RZ, 0x3, R81 ;  /* 0x00000003ff507819 */ /* 0x000fca0000011451 */
[----:B0-----:R-:W-:-:S04]  /*11bc0*/  IMAD R9, R80, 0x40, R194 ;  /* 0x0000004050097824 */ /* 0x001fc800078e02c2 */
[----:B------:R-:W-:-:S03]  /*11bd0*/  IMAD.WIDE R152, R9, 0x2, R152 ;  /* 0x0000000209987825 */ /* 0x000fc600078e0298 */
[----:B------:R-:W-:Y:S01]  /*11be0*/  IADD3 R37, P0, R152, 0x5000, RZ ;  /* 0x0000500098257810 */ /* 0x000fe20007f1e0ff */
[----:B------:R-:W-:Y:S01]  /*11bf0*/  IMAD R21, R20, UR4, RZ ;  /* 0x0000000414157c24 */ /* 0x000fe2000f8e02ff */
[----:B------:R-:W-:Y:S02]  /*11c00*/  LOP3.LUT R81, R81, 0xfffffff8, RZ, 0xc0, !PT ;  /* 0xfffffff851517812 */ /* 0x000fe400078ec0ff */
[----:B------:R-:W-:Y:S02]  /*11c10*/  LOP3.LUT R36, R37, 0x380, RZ, 0xc0, !PT ;  /* 0x0000038025247812 */ /* 0x000fe400078ec0ff */
[----:B------:R-:W-:Y:S02]  /*11c20*/  IADD3 R13, P3, R152, 0x1000, RZ ;  /* 0x00001000980d7810 */ /* 0x000fe40007f7e0ff */
[----:B------:R-:W-:Y:S01]  /*11c30*/  SHF.R.U64 R36, R36, 0x3, RZ ;  /* 0x0000000324247819 */ /* 0x000fe200000012ff */
[----:B------:R-:W-:Y:S01]  /*11c40*/  IMAD R85, R4, UR5, R21 ;  /* 0x0000000504557c24 */ /* 0x000fe2000f8e0215 */
[----:B------:R-:W-:-:S02]  /*11c50*/  IADD3 R41, P1, R152, 0x6000, RZ ;  /* 0x0000600098297810 */ /* 0x000fc40007f3e0ff */
[----:B------:R-:W-:Y:S01]  /*11c60*/  LOP3.LUT R36, R36, R37, RZ, 0x3c, !PT ;  /* 0x0000002524247212 */ /* 0x000fe200078e3cff */
[----:B------:R-:W-:Y:S01]  /*11c70*/  IMAD.X R37, RZ, RZ, R153, P0 ;  /* 0x000000ffff257224 */ /* 0x000fe200000e0699 */
[----:B------:R-:W-:Y:S01]  /*11c80*/  IADD3 R65, P0, R152, 0xc000, RZ ;  /* 0x0000c00098417810 */ /* 0x000fe20007f1e0ff */
[----:B------:R-:W-:Y:S01]  /*11c90*/  IMAD.WIDE.U32 R20, R4, UR4, RZ ;  /* 0x0000000404147c25 */ /* 0x000fe2000f8e00ff */
[----:B------:R-:W-:Y:S01]  /*11ca0*/  ULDC.64 UR4, c[0x0][0xae8] ;  /* 0x0002ba0000047ab9 */ /* 0x000fe20000000a00 */
[----:B------:R-:W-:Y:S02]  /*11cb0*/  LOP3.LUT R12, R13, 0x380, RZ, 0xc0, !PT ;  /* 0x000003800d0c7812 */ /* 0x000fe400078ec0ff */
[----:B------:R-:W-:Y:S01]  /*11cc0*/  LOP3.LUT R64, R65, 0x380, RZ, 0xc0, !PT ;  /* 0x0000038041407812 */ /* 0x000fe200078ec0ff */
[----:B------:R-:W-:Y:S01]  /*11cd0*/  IMAD.IADD R87, R82, 0x1, -R81 ;  /* 0x0000000152577824 */ /* 0x000fe200078e0a51 */
[----:B------:R-:W-:Y:S01]  /*11ce0*/  IADD3 R21, R21, R85, RZ ;  /* 0x0000005515157210 */ /* 0x000fe20007ffe0ff */
[----:B------:R-:W-:Y:S01]  /*11cf0*/  VIADD R166, R194, 0x40 ;  /* 0x00000040c2a67836 */ /* 0x000fe20000000000 */
[----:B------:R-:W-:Y:S01]  /*11d00*/  SHF.R.U64 R64, R64, 0x3, RZ ;  /* 0x0000000340407819 */ /* 0x000fe200000012ff */
[C---:B------:R-:W-:Y:S01]  /*11d10*/  VIADD R164, R194.reuse, 0x80 ;  /* 0x00000080c2a47836 */ /* 0x040fe20000000000 */
[----:B------:R-:W-:Y:S01]  /*11d20*/  LOP3.LUT R40, R41, 0x380, RZ, 0xc0, !PT ;  /* 0x0000038029287812 */ /* 0x000fe200078ec0ff */
[----:B------:R-:W-:Y:S01]  /*11d30*/  VIADD R162, R194, 0xc0 ;  /* 0x000000c0c2a27836 */ /* 0x000fe20000000000 */
[----:B------:R-:W-:Y:S01]  /*11d40*/  LOP3.LUT R64, R64, R65, RZ, 0x3c, !PT ;  /* 0x0000004140407212 */ /* 0x000fe200078e3cff */
[----:B------:R-:W-:Y:S01]  /*11d50*/  IMAD.X R65, RZ, RZ, R153, P0 ;  /* 0x000000ffff417224 */ /* 0x000fe200000e0699 */
[----:B--2---:R-:W-:Y:S01]  /*11d60*/  ISETP.NE.AND P0, PT, R83, 0x1, PT ;  /* 0x000000015300780c */ /* 0x004fe20003f05270 */
[----:B------:R-:W-:Y:S01]  /*11d70*/  IMAD.WIDE.U32 R20, R185, UR4, R20 ;  /* 0x00000004b9147c25 */ /* 0x000fe2000f8e0014 */
[----:B------:R-:W-:Y:S01]  /*11d80*/  SHF.R.S32.HI R81, RZ, 0x1f, R0 ;  /* 0x0000001fff517819 */ /* 0x000fe20000011400 */
[----:B------:R-:W5:Y:S01]  /*11d90*/  LD.E.128 R36, desc[UR40][R36.64] ;  /* 0x0000002824247980 */ /* 0x000f62000c101d00 */
[----:B------:R-:W-:Y:S01]  /*11da0*/  SHF.R.U64 R12, R12, 0x3, RZ ;  /* 0x000000030c0c7819 */ /* 0x000fe200000012ff */
[----:B------:R-:W-:Y:S01]  /*11db0*/  IMAD R82, R87, 0x20, R80 ;  /* 0x0000002057527824 */ /* 0x000fe200078e0250 */
[----:B------:R-:W-:Y:S01]  /*11dc0*/  SHF.R.U64 R40, R40, 0x3, RZ ;  /* 0x0000000328287819 */ /* 0x000fe200000012ff */
[----:B------:R-:W-:Y:S01]  /*11dd0*/  VIADD R160, R194, 0x100 ;  /* 0x00000100c2a07836 */ /* 0x000fe20000000000 */
[----:B------:R-:W-:Y:S01]  /*11de0*/  LOP3.LUT R12, R12, R13, RZ, 0x3c, !PT ;  /* 0x0000000d0c0c7212 */ /* 0x000fe200078e3cff */
[----:B------:R-:W-:Y:S01]  /*11df0*/  VIADD R158, R194, 0x140 ;  /* 0x00000140c29e7836 */ /* 0x000fe20000000000 */
[C---:B------:R-:W-:Y:S01]  /*11e00*/  IADD3 R25, P4, R152.reuse, 0x2000, RZ ;  /* 0x0000200098197810 */ /* 0x040fe20007f9e0ff */
[----:B------:R-:W5:Y:S01]  /*11e10*/  LD.E.128 R64, desc[UR40][R64.64] ;  /* 0x0000002840407980 */ /* 0x000f62000c101d00 */
[C---:B------:R-:W-:Y:S01]  /*11e20*/  IADD3 R29, P5, R152.reuse, 0x3000, RZ ;  /* 0x00003000981d7810 */ /* 0x040fe20007fbe0ff */
[----:B------:R-:W0:Y:S01]  /*11e30*/  @P0 LDC R85, c[0x0][0xbec] ;  /* 0x0002fb00ff550b82 */ /* 0x000e220000000800 */
[----:B------:R-:W-:-:S02]  /*11e40*/  IADD3 R33, P6, R152, 0x4000, RZ ;  /* 0x0000400098217810 */ /* 0x000fc40007fde0ff */
[C---:B------:R-:W-:Y:S02]  /*11e50*/  IADD3 R45, P2, R152.reuse, 0x7000, RZ ;  /* 0x00007000982d7810 */ /* 0x040fe40007f5e0ff */
[----:B------:R-:W-:-:S03]  /*11e60*/  LOP3.LUT R9, R152, 0x380, RZ, 0xc0, !PT ;  /* 0x0000038098097812 */ /* 0x000fc600078ec0ff */
[----:B------:R-:W1:Y:S01]  /*11e70*/  @P0 LDC R4, c[0x0][0xbf0] ;  /* 0x0002fc00ff040b82 */ /* 0x000e620000000800 */
[----:B------:R-:W-:Y:S01]  /*11e80*/  IMAD R21, R185, UR5, R21 ;  /* 0x00000005b9157c24 */ /* 0x000fe2000f8e0215 */
[----:B------:R-:W-:Y:S01]  /*11e90*/  ULDC.64 UR4, c[0x0][0xaf0] ;  /* 0x0002bc0000047ab9 */ /* 0x000fe20000000a00 */
[----:B------:R-:W-:Y:S01]  /*11ea0*/  IMAD.IADD R82, R199, 0x1, R82 ;  /* 0x00000001c7527824 */ /* 0x000fe200078e0252 */
[----:B------:R-:W-:Y:S01]  /*11eb0*/  LOP3.LUT R40, R40, R41, RZ, 0x3c, !PT ;  /* 0x0000002928287212 */ /* 0x000fe200078e3cff */
[----:B------:R-:W-:Y:S01]  /*11ec0*/  IMAD R81, R81, UR4, RZ ;  /* 0x0000000451517c24 */ /* 0x000fe2000f8e02ff */
[----:B------:R-:W-:Y:S01]  /*11ed0*/  LOP3.LUT R24, R25, 0x380, RZ, 0xc0, !PT ;  /* 0x0000038019187812 */ /* 0x000fe200078ec0ff */
[C---:B------:R-:W-:Y:S01]  /*11ee0*/  IMAD.WIDE.U32 R20, R0.reuse, UR4, R20 ;  /* 0x0000000400147c25 */ /* 0x040fe2000f8e0014 */
[----:B------:R-:W-:Y:S02]  /*11ef0*/  LOP3.LUT R28, R29, 0x380, RZ, 0xc0, !PT ;  /* 0x000003801d1c7812 */ /* 0x000fe400078ec0ff */
[----:B------:R-:W-:Y:S01]  /*11f00*/  LOP3.LUT R32, R33, 0x380, RZ, 0xc0, !PT ;  /* 0x0000038021207812 */ /* 0x000fe200078ec0ff */
[----:B------:R-:W-:Y:S01]  /*11f10*/  IMAD R87, R0, UR5, R81 ;  /* 0x0000000500577c24 */ /* 0x000fe2000f8e0251 */
[----:B------:R-:W-:Y:S01]  /*11f20*/  ULDC.64 UR4, c[0x0][0xae0] ;  /* 0x0002b80000047ab9 */ /* 0x000fe20000000a00 */
[----:B------:R-:W-:Y:S01]  /*11f30*/  IMAD.X R13, RZ, RZ, R153, P3 ;  /* 0x000000ffff0d7224 */ /* 0x000fe200018e0699 */
[----:B------:R-:W-:Y:S01]  /*11f40*/  IADD3 R49, P3, R152, 0x8000, RZ ;  /* 0x0000800098317810 */ /* 0x000fe20007f7e0ff */
[----:B0-----:R-:W-:Y:S01]  /*11f50*/  @P0 IMAD.HI.U32 R85, R82, R85, RZ ;  /* 0x0000005552550227 */ /* 0x001fe200078e00ff */
[----:B------:R-:W-:-:S02]  /*11f60*/  LOP3.LUT R44, R45, 0x380, RZ, 0xc0, !PT ;  /* 0x000003802d2c7812 */ /* 0x000fc400078ec0ff */
[----:B------:R-:W-:Y:S01]  /*11f70*/  LOP3.LUT R48, R49, 0x380, RZ, 0xc0, !PT ;  /* 0x0000038031307812 */ /* 0x000fe200078ec0ff */
[--C-:B------:R-:W-:Y:S01]  /*11f80*/  IMAD.MOV.U32 R81, RZ, RZ, R82.reuse ;  /* 0x000000ffff517224 */ /* 0x100fe200078e0052 */
[----:B------:R-:W-:Y:S01]  /*11f90*/  SHF.R.U64 R24, R24, 0x3, RZ ;  /* 0x0000000318187819 */ /* 0x000fe200000012ff */
[----:B------:R-:W-:Y:S01]  /*11fa0*/  IMAD.IADD R21, R21, 0x1, R87 ;  /* 0x0000000115157824 */ /* 0x000fe200078e0257 */
[----:B------:R-:W-:Y:S01]  /*11fb0*/  SHF.R.U64 R28, R28, 0x3, RZ ;  /* 0x000000031c1c7819 */ /* 0x000fe200000012ff */
[----:B------:R-:W-:Y:S01]  /*11fc0*/  IMAD.X R41, RZ, RZ, R153, P1 ;  /* 0x000000ffff297224 */ /* 0x000fe200008e0699 */
[----:B-1----:R-:W-:Y:S01]  /*11fd0*/  @P0 SHF.R.U32.HI R81, RZ, R4, R85 ;  /* 0x00000004ff510219 */ /* 0x002fe20000011655 */
[----:B------:R-:W5:Y:S01]  /*11fe0*/  LD.E.128 R12, desc[UR40][R12.64] ;  /* 0x000000280c0c7980 */ /* 0x000f62000c101d00 */
[----:B------:R-:W-:Y:S02]  /*11ff0*/  IADD3 R69, P1, R152, 0xd000, RZ ;  /* 0x0000d00098457810 */ /* 0x000fe40007f3e0ff */
[--C-:B------:R-:W-:Y:S01]  /*12000*/  SHF.R.S32.HI R0, RZ, 0x1f, R81.reuse ;  /* 0x0000001fff007819 */ /* 0x100fe20000011451 */
[----:B------:R-:W-:Y:S01]  /*12010*/  IMAD.MOV R4, RZ, RZ, -R81 ;  /* 0x000000ffff047224 */ /* 0x000fe200078e0a51 */
[----:B------:R-:W-:Y:S01]  /*12020*/  LOP3.LUT R68, R69, 0x380, RZ, 0xc0, !PT ;  /* 0x0000038045447812 */ /* 0x000fe200078ec0ff */
[----:B------:R-:W5:Y:S01]  /*12030*/  LD.E.128 R40, desc[UR40][R40.64] ;  /* 0x0000002828287980 */ /* 0x000f62000c101d00 */
[----:B------:R-:W-:Y:S01]  /*12040*/  SHF.R.U64 R32, R32, 0x3, RZ ;  /* 0x0000000320207819 */ /* 0x000fe200000012ff */
[----:B------:R-:W-:Y:S01]  /*12050*/  IMAD R85, R83, R4, R82 ;  /* 0x0000000453557224 */ /* 0x000fe200078e0252 */
[----:B------:R-:W-:Y:S01]  /*12060*/  SHF.R.U64 R44, R44, 0x3, RZ ;  /* 0x000000032c2c7819 */ /* 0x000fe200000012ff */
[----:B------:R-:W-:Y:S01]  /*12070*/  IMAD R0, R0, UR4, RZ ;  /* 0x0000000400007c24 */ /* 0x000fe2000f8e02ff */
[----:B------:R-:W0:Y:S01]  /*12080*/  LDC R4, c[0x0][0xac8] ;  /* 0x0002b200ff047b82 */ /* 0x000e220000000800 */
[----:B------:R-:W-:Y:S01]  /*12090*/  IMAD.WIDE.U32 R20, R81, UR4, R20 ;  /* 0x0000000451147c25 */ /* 0x000fe2000f8e0014 */
[----:B------:R-:W-:-:S02]  /*120a0*/  SHF.R.U64 R48, R48, 0x3, RZ ;  /* 0x0000000330307819 */ /* 0x000fc400000012ff */
[----:B------:R-:W-:Y:S01]  /*120b0*/  SHF.R.U64 R68, R68, 0x3, RZ ;  /* 0x0000000344447819 */ /* 0x000fe200000012ff */
[----:B------:R-:W-:Y:S01]  /*120c0*/  IMAD R81, R81, UR5, R0 ;  /* 0x0000000551517c24 */ /* 0x000fe2000f8e0200 */
[----:B------:R-:W-:Y:S01]  /*120d0*/  SHF.R.S32.HI R0, RZ, 0x1f, R85 ;  /* 0x0000001fff007819 */ /* 0x000fe20000011455 */
[----:B------:R-:W-:Y:S01]  /*120e0*/  ULDC.64 UR4, c[0x0][0xad8] ;  /* 0x0002b60000047ab9 */ /* 0x000fe20000000a00 */
[----:B------:R-:W-:Y:S01]  /*120f0*/  LOP3.LUT R24, R24, R25, RZ, 0x3c, !PT ;  /* 0x0000001918187212 */ /* 0x000fe200078e3cff */
[----:B------:R-:W-:Y:S01]  /*12100*/  IMAD.IADD R21, R21, 0x1, R81 ;  /* 0x0000000115157824 */ /* 0x000fe200078e0251 */
[----:B------:R-:W-:Y:S01]  /*12110*/  LOP3.LUT R28, R28, R29, RZ, 0x3c, !PT ;  /* 0x0000001d1c1c7212 */ /* 0x000fe200078e3cff */
[----:B------:R-:W-:Y:S01]  /*12120*/  IMAD R0, R0, UR4, RZ ;  /* 0x0000000400007c24 */ /* 0x000fe2000f8e02ff */
[----:B------:R-:W-:Y:S01]  /*12130*/  LOP3.LUT R32, R32, R33, RZ, 0x3c, !PT ;  /* 0x0000002120207212 */ /* 0x000fe200078e3cff */
[----:B------:R-:W-:Y:S01]  /*12140*/  IMAD.WIDE.U32 R20, R85, UR4, R20 ;  /* 0x0000000455147c25 */ /* 0x000fe2000f8e0014 */
[----:B------:R-:W-:-:S02]  /*12150*/  LOP3.LUT R44, R44, R45, RZ, 0x3c, !PT ;  /* 0x0000002d2c2c7212 */ /* 0x000fc400078e3cff */
[----:B------:R-:W-:Y:S01]  /*12160*/  LOP3.LUT R48, R48, R49, RZ, 0x3c, !PT ;  /* 0x0000003130307212 */ /* 0x000fe200078e3cff */
[----:B------:R-:W-:Y:S01]  /*12170*/  IMAD R81, R85, UR5, R0 ;  /* 0x0000000555517c24 */ /* 0x000fe2000f8e0200 */
[----:B------:R-:W-:Y:S01]  /*12180*/  ULDC.64 UR4, c[0x0][0xa80] ;  /* 0x0002a00000047ab9 */ /* 0x000fe20000000a00 */
[----:B------:R-:W-:Y:S01]  /*12190*/  IMAD.X R25, RZ, RZ, R153, P4 ;  /* 0x000000ffff197224 */ /* 0x000fe200020e0699 */
[----:B------:R-:W-:Y:S01]  /*121a0*/  LEA R82, P0, R20, UR4, 0x1 ;  /* 0x0000000414527c11 */ /* 0x000fe2000f8008ff */
[----:B------:R-:W-:Y:S01]  /*121b0*/  IMAD.IADD R21, R21, 0x1, R81 ;  /* 0x0000000115157824 */ /* 0x000fe200078e0251 */
[C---:B------:R-:W-:Y:S01]  /*121c0*/  IADD3 R53, P4, R152.reuse, 0x9000, RZ ;  /* 0x0000900098357810 */ /* 0x040fe20007f9e0ff */
[--C-:B------:R-:W-:Y:S01]  /*121d0*/  IMAD.X R29, RZ, RZ, R153.reuse, P5 ;  /* 0x000000ffff1d7224 */ /* 0x100fe200028e0699 */
[----:B------:R-:W-:Y:S01]  /*121e0*/  IADD3 R57, P5, R152, 0xa000, RZ ;  /* 0x0000a00098397810 */ /* 0x000fe20007fbe0ff */
[----:B------:R-:W-:Y:S01]  /*121f0*/  IMAD.X R33, RZ, RZ, R153, P6 ;  /* 0x000000ffff217224 */ /* 0x000fe200030e0699 */
[----:B------:R-:W-:Y:S01]  /*12200*/  LEA.HI.X R84, R20, UR5, R21, 0x1, P0 ;  /* 0x0000000514547c11 */ /* 0x000fe200080f0c15 */
[--C-:B------:R-:W-:Y:S01]  /*12210*/  IMAD.X R45, RZ, RZ, R153.reuse, P2 ;  /* 0x000000ffff2d7224 */ /* 0x100fe200010e0699 */
[----:B0-----:R-:W-:Y:S01]  /*12220*/  ISETP.GE.AND P0, PT, R166, R4, PT ;  /* 0x00000004a600720c */ /* 0x001fe20003f06270 */
[----:B------:R-:W-:Y:S01]  /*12230*/  IMAD.X R49, RZ, RZ, R153, P3 ;  /* 0x000000ffff317224 */ /* 0x000fe200018e0699 */
[C---:B------:R-:W-:Y:S01]  /*12240*/  IADD3 R61, P6, R152.reuse, 0xb000, RZ ;  /* 0x0000b000983d7810 */ /* 0x040fe20007fde0ff */
[----:B------:R-:W5:Y:S01]  /*12250*/  LD.E.128 R24, desc[UR40][R24.64] ;  /* 0x0000002818187980 */ /* 0x000f62000c101d00 */
[----:B------:R-:W-:-:S02]  /*12260*/  IADD3 R73, P2, R152, 0xe000, RZ ;  /* 0x0000e00098497810 */ /* 0x000fc40007f5e0ff */
[----:B------:R-:W-:Y:S01]  /*12270*/  LOP3.LUT R68, R68, R69, RZ, 0x3c, !PT ;  /* 0x0000004544447212 */ /* 0x000fe200078e3cff */
[--C-:B------:R-:W-:Y:S01]  /*12280*/  IMAD.X R69, RZ, RZ, R153.reuse, P1 ;  /* 0x000000ffff457224 */ /* 0x100fe200008e0699 */
[----:B------:R-:W-:Y:S01]  /*12290*/  SEL R0, RZ, 0xffffffff, P0 ;  /* 0xffffffffff007807 */ /* 0x000fe20000000000 */
[----:B------:R-:W5:Y:S01]  /*122a0*/  LD.E.128 R28, desc[UR40][R28.64] ;  /* 0x000000281c1c7980 */ /* 0x000f62000c101d00 */
[----:B------:R-:W-:Y:S02]  /*122b0*/  IADD3 R11, P3, R152, 0xf000, RZ ;  /* 0x0000f000980b7810 */ /* 0x000fe40007f7e0ff */
[-C--:B------:R-:W-:Y:S01]  /*122c0*/  ISETP.GE.AND P1, PT, R194, R4.reuse, PT ;  /* 0x00000004c200720c */ /* 0x080fe20003f26270 */
[----:B------:R-:W5:Y:S01]  /*122d0*/  LD.E.128 R32, desc[UR40][R32.64] ;  /* 0x0000002820207980 */ /* 0x000f62000c101d00 */
[----:B------:R-:W-:Y:S01]  /*122e0*/  ISETP.GE.AND P0, PT, R164, R4, PT ;  /* 0x00000004a400720c */ /* 0x000fe20003f06270 */
[----:B------:R-:W-:Y:S01]  /*122f0*/  IMAD.SHL.U32 R21, R0, 0x2, RZ ;  /* 0x0000000200157824 */ /* 0x000fe200078e00ff */
        /* <DEDUP_REMOVED lines=8> */
[----:B------:R-:W-:Y:S01]  /*12380*/  SEL R0, RZ, 0x1, P1 ;  /* 0x00000001ff007807 */ /* 0x000fe20000800000 */
[----:B------:R-:W5:Y:S01]  /*12390*/  LD.E.128 R68, desc[UR40][R68.64] ;  /* 0x0000002844447980 */ /* 0x000f62000c101d00 */
[----:B------:R-:W-:Y:S02]  /*123a0*/  SEL R20, RZ, 0xffffffff, P0 ;  /* 0xffffffffff147807 */ /* 0x000fe40000000000 */
[----:B------:R-:W-:Y:S02]  /*123b0*/  SHF.R.U64 R52, R52, 0x3, RZ ;  /* 0x0000000334347819 */ /* 0x000fe400000012ff */
[----:B------:R-:W-:-:S02]  /*123c0*/  SHF.R.U64 R56, R56, 0x3, RZ ;  /* 0x0000000338387819 */ /* 0x000fc400000012ff */
[----:B------:R-:W-:Y:S02]  /*123d0*/  SHF.R.U64 R60, R60, 0x3, RZ ;  /* 0x000000033c3c7819 */ /* 0x000fe400000012ff */
[----:B------:R-:W-:Y:S02]  /*123e0*/  SHF.R.U64 R72, R72, 0x3, RZ ;  /* 0x0000000348487819 */ /* 0x000fe400000012ff */
[----:B------:R-:W-:Y:S02]  /*123f0*/  SHF.R.U64 R9, R9, 0x3, RZ ;  /* 0x0000000309097819 */ /* 0x000fe400000012ff */
[----:B------:R-:W-:Y:S02]  /*12400*/  ISETP.GE.AND P0, PT, R162, R4, PT ;  /* 0x00000004a200720c */ /* 0x000fe40003f06270 */
[----:B------:R-:W-:Y:S02]  /*12410*/  SHF.R.U64 R10, R10, 0x3, RZ ;  /* 0x000000030a0a7819 */ /* 0x000fe400000012ff */
[----:B------:R-:W-:Y:S01]  /*12420*/  LOP3.LUT R0, R21, 0x2, R0, 0xe2, !PT ;  /* 0x0000000215007812 */ /* 0x000fe200078ee200 */
        /* <DEDUP_REMOVED lines=11> */
[----:B------:R-:W-:Y:S01]  /*124e0*/  SEL R20, RZ, 0xffffffff, P0 ;  /* 0xffffffffff147807 */ /* 0x000fe20000000000 */
[----:B------:R-:W5:Y:S01]  /*124f0*/  LD.E.128 R52, desc[UR40][R52.64] ;  /* 0x0000002834347980 */ /* 0x000f62000c101d00 */
[----:B------:R-:W-:-:S02]  /*12500*/  LOP3.LUT R76, R10, R11, RZ, 0x3c, !PT ;  /* 0x0000000b0a4c7212 */ /* 0x000fc400078e3cff */
[-C--:B------:R-:W-:Y:S01]  /*12510*/  ISETP.GE.AND P0, PT, R160, R4.reuse, PT ;  /* 0x00000004a000720c */ /* 0x080fe20003f06270 */
[----:B------:R-:W5:Y:S01]  /*12520*/  LD.E.128 R8, desc[UR40][R8.64] ;  /* 0x0000002808087980 */ /* 0x000f62000c101d00 */
[----:B------:R-:W-:Y:S01]  /*12530*/  LOP3.LUT R0, R21, 0x4, R0, 0xe2, !PT ;  /* 0x0000000415007812 */ /* 0x000fe200078ee200 */
[----:B------:R-:W-:Y:S01]  /*12540*/  IMAD.SHL.U32 R21, R20, 0x8, RZ ;  /* 0x0000000814157824 */ /* 0x000fe200078e00ff */
[----:B------:R-:W-:Y:S01]  /*12550*/  SEL R20, RZ, 0xffffffff, P0 ;  /* 0xffffffffff147807 */ /* 0x000fe20000000000 */
[----:B------:R-:W5:Y:S01]  /*12560*/  LD.E.128 R56, desc[UR40][R56.64] ;  /* 0x0000002838387980 */ /* 0x000f62000c101d00 */
[----:B------:R-:W-:-:S03]  /*12570*/  ISETP.GE.AND P0, PT, R158, R4, PT ;  /* 0x000000049e00720c */ /* 0x000fc60003f06270 */
[----:B------:R-:W5:Y:S01]  /*12580*/  LD.E.128 R60, desc[UR40][R60.64] ;  /* 0x000000283c3c7980 */ /* 0x000f62000c101d00 */
[----:B------:R-:W-:-:S03]  /*12590*/  LOP3.LUT R0, R21, 0x8, R0, 0xe2, !PT ;  /* 0x0000000815007812 */ /* 0x000fc600078ee200 */
[----:B------:R-:W5:Y:S04]  /*125a0*/  LD.E.128 R72, desc[UR40][R72.64] ;  /* 0x0000002848487980 */ /* 0x000f68000c101d00 */
[----:B------:R-:W5:Y:S01]  /*125b0*/  LD.E.128 R76, desc[UR40][R76.64] ;  /* 0x000000284c4c7980 */ /* 0x000f62000c101d00 */
[----:B------:R-:W-:Y:S01]  /*125c0*/  IMAD.SHL.U32 R21, R20, 0x10, RZ ;  /* 0x0000001014157824 */ /* 0x000fe200078e00ff */
[----:B------:R-:W-:Y:S01]  /*125d0*/  @!PT LDS RZ, [RZ] ;  /* 0x00000000fffff984 */ /* 0x000fe20000000800 */
[----:B------:R-:W-:Y:S01]  /*125e0*/  @!PT LDS RZ, [RZ] ;  /* 0x00000000fffff984 */ /* 0x000fe20000000800 */
[----:B------:R-:W-:Y:S01]  /*125f0*/  @!PT LDS RZ, [RZ] ;  /* 0x00000000fffff984 */ /* 0x000fe20000000800 */
[----:B------:R-:W-:Y:S01]  /*12600*/  @!PT LDS RZ, [RZ] ;  /* 0x00000000fffff984 */ /* 0x000fe20000000800 */
[----:B------:R0:W-:Y:S06]  /*12610*/  MEMBAR.ALL.CTA ;  /* 0x0000000000007992 */ /* 0x0001ec0000008000 */
[----:B0-----:R-:W0:Y:S01]  /*12620*/  FENCE.VIEW.ASYNC.S ;  /* 0x00000000000073c6 */ /* 0x001e220000000000 */
[----:B------:R-:W-:Y:S01]  /*12630*/  SEL R20, RZ, 0xffffffff, P0 ;  /* 0xffffffffff147807 */ /* 0x000fe20000000000 */
[----:B------:R-:W-:Y:S01]  /*12640*/  VIADD R156, R194, 0x180 ;  /* 0x00000180c29c7836 */ /* 0x000fe20000000000 */
[----:B------:R-:W-:Y:S01]  /*12650*/  LOP3.LUT R0, R21, 0x10, R0, 0xe2, !PT ;  /* 0x0000001015007812 */ /* 0x000fe200078ee200 */
[----:B------:R-:W-:-:S02]  /*12660*/  IMAD.IADD R199, R80, 0x1, R199 ;  /* 0x0000000150c77824 */ /* 0x000fc400078e02c7 */
[----:B------:R-:W-:Y:S02]  /*12670*/  IMAD.SHL.U32 R21, R20, 0x20, RZ ;  /* 0x0000002014157824 */ /* 0x000fe400078e00ff */
[----:B------:R-:W-:Y:S01]  /*12680*/  IMAD R83, R3, R83, RZ ;  /* 0x0000005303537224 */ /* 0x000fe200078e02ff */
[-C--:B------:R-:W-:Y:S01]  /*12690*/  ISETP.GE.AND P0, PT, R156, R4.reuse, PT ;  /* 0x000000049c00720c */ /* 0x080fe20003f06270 */
[----:B------:R-:W-:Y:S01]  /*126a0*/  VIADD R154, R194, 0x1c0 ;  /* 0x000001c0c29a7836 */ /* 0x000fe20000000000 */
[----:B------:R-:W-:Y:S01]  /*126b0*/  LOP3.LUT R3, R21, 0x20, R0, 0xe2, !PT ;  /* 0x0000002015037812 */ /* 0x000fe200078ee200 */
[----:B------:R-:W-:Y:S01]  /*126c0*/  VIADD R0, R2, 0x28c20 ;  /* 0x00028c2002007836 */ /* 0x000fe20000000000 */
        /* <DEDUP_REMOVED lines=8> */
[C---:B------:R-:W-:Y:S01]  /*12750*/  VIADD R159, R194.reuse, 0x140 ;  /* 0x00000140c29f7836 */ /* 0x040fe20000000000 */
[C---:B------:R-:W-:Y:S01]  /*12760*/  IADD3 R157, R194.reuse, 0x180, RZ ;  /* 0x00000180c29d7810 */ /* 0x040fe20007ffe0ff */
[C---:B------:R-:W-:Y:S02]  /*12770*/  VIADD R161, R194.reuse, 0x100 ;  /* 0x00000100c2a17836 */ /* 0x040fe40000000000 */
[----:B------:R-:W-:-:S02]  /*12780*/  VIADD R163, R194, 0xc0 ;  /* 0x000000c0c2a37836 */ /* 0x000fc40000000000 */
[C---:B------:R-:W-:Y:S01]  /*12790*/  VIADD R165, R194.reuse, 0x80 ;  /* 0x00000080c2a57836 */ /* 0x040fe20000000000 */
[----:B0-----:R-:W-:Y:S01]  /*127a0*/  LOP3.LUT R0, R3, R20, RZ, 0xfc, !PT ;  /* 0x0000001403007212 */ /* 0x001fe200078efcff */
[----:B------:R-:W-:Y:S01]  /*127b0*/  VIADD R167, R194, 0x40 ;  /* 0x00000040c2a77836 */ /* 0x000fe20000000000 */
[----:B------:R0:W1:Y:S01]  /*127c0*/  SHFL.IDX PT, R20, R82, RZ, 0x181f ;  /* 0x00181fff52147589 */ /* 0x00006200000e0000 */
[----:B------:R-:W-:Y:S03]  /*127d0*/  BSSY B1, `(.L_x_8024) ;  /* 0x0000029000017945 */ /* 0x000fe60003800000 */
[----:B------:R0:W2:Y:S01]  /*127e0*/  SHFL.IDX PT, R21, R84, RZ, 0x181f ;  /* 0x00181fff54157589 */ /* 0x0000a200000e0000 */
[----:B------:R-:W-:Y:S02]  /*127f0*/  SHF.R.S32.HI R155, RZ, 0x1f, R155 ;  /* 0x0000001fff9b7819 */ /* 0x000fe4000001149b */
[----:B------:R-:W-:-:S02]  /*12800*/  SHF.R.S32.HI R157, RZ, 0x1f, R157 ;  /* 0x0000001fff9d7819 */ /* 0x000fc4000001149d */
        /* <DEDUP_REMOVED lines=19> */
[----:B------:R-:W-:-:S02]  /*12940*/  ISETP.GE.AND P1, PT, R158, R4, PT ;  /* 0x000000049e00720c */ /* 0x000fc40003f26270 */
[----:B0-----:R-:W-:-:S11]  /*12950*/  @!P5 LEA R8, P4, R164, R20, 0x1 ;  /* 0x00000014a408d211 */ /* 0x001fd600078808ff */
[-C--:B------:R-:W-:Y:S02]  /*12960*/  @!P1 LEA R24, P6, R158, R20.reuse, 0x1 ;  /* 0x000000149e189211 */ /* 0x080fe400078c08ff */
[-C--:B------:R-:W-:Y:S02]  /*12970*/  @!P5 LEA.HI.X R9, R164, R21.reuse, R165, 0x1, P4 ;  /* 0x00000015a409d211 */ /* 0x080fe400020f0ca5 */
[----:B------:R-:W-:Y:S02]  /*12980*/  LOP3.LUT P4, RZ, R0, 0x80, RZ, 0xc0, !PT ;  /* 0x0000008000ff7812 */ /* 0x000fe4000788c0ff */
[----:B------:R-:W-:Y:S01]  /*12990*/  @!P1 LEA.HI.X R25, R158, R21, R159, 0x1, P6 ;  /* 0x000000159e199211 */ /* 0x000fe200030f0c9f */
[----:B------:R0:W-:Y:S04]  /*129a0*/  @!P5 ST.E.128 desc[UR40][R8.64], R32 ;  /* 0x000000200800d985 */ /* 0x0001e8000c101d28 */
[----:B------:R1:W-:Y:S01]  /*129b0*/  @!P3 ST.E.128 desc[UR40][R10.64], R40 ;  /* 0x000000280a00b985 */ /* 0x0003e2000c101d28 */
[----:B0-----:R-:W-:-:S02]  /*129c0*/  @!P2 LEA R8, P5, R160, R20, 0x1 ;  /* 0x00000014a008a211 */ /* 0x001fc400078a08ff */
[-C--:B-1----:R-:W-:Y:S02]  /*129d0*/  @P0 LEA R10, P3, R156, R20.reuse, 0x1 ;  /* 0x000000149c0a0211 */ /* 0x082fe400078608ff */
[-C--:B------:R-:W-:Y:S02]  /*129e0*/  @!P2 LEA.HI.X R9, R160, R21.reuse, R161, 0x1, P5 ;  /* 0x00000015a009a211 */ /* 0x080fe400028f0ca1 */
[----:B------:R-:W-:Y:S02]  /*129f0*/  @P4 LEA R20, P5, R154, R20, 0x1 ;  /* 0x000000149a144211 */ /* 0x000fe400078a08ff */
[-C--:B------:R-:W-:Y:S01]  /*12a00*/  @P0 LEA.HI.X R11, R156, R21.reuse, R157, 0x1, P3 ;  /* 0x000000159c0b0211 */ /* 0x080fe200018f0c9d */
[----:B------:R0:W-:Y:S01]  /*12a10*/  @!P2 ST.E.128 desc[UR40][R8.64], R48 ;  /* 0x000000300800a985 */ /* 0x0001e2000c101d28 */
[----:B------:R-:W-:-:S03]  /*12a20*/  @P4 LEA.HI.X R21, R154, R21, R155, 0x1, P5 ;  /* 0x000000159a154211 */ /* 0x000fc600028f0c9b */
[----:B------:R0:W-:Y:S04]  /*12a30*/  @!P1 ST.E.128 desc[UR40][R24.64], R56 ;  /* 0x0000003818009985 */ /* 0x0001e8000c101d28 */
[----:B------:R0:W-:Y:S04]  /*12a40*/  @P0 ST.E.128 desc[UR40][R10.64], R64 ;  /* 0x000000400a000985 */ /* 0x0001e8000c101d28 */
[----:B------:R0:W-:Y:S02]  /*12a50*/  @P4 ST.E.128 desc[UR40][R20.64], R72 ;  /* 0x0000004814004985 */ /* 0x0001e4000c101d28 */
.L_x_8025:
[----:B------:R-:W-:Y:S05]  /*12a60*/  BSYNC B1 ;  /* 0x0000000000017941 */ /* 0x000fea0003800000 */
.L_x_8024:
        /* <DEDUP_REMOVED lines=17> */
[-C--:B0-----:R-:W-:Y:S02]  /*12b80*/  @!P3 LEA R10, P6, R164, R8.reuse, 0x1 ;  /* 0x00000008a40ab211 */ /* 0x081fe400078c08ff */
[----:B------:R-:W-:Y:S02]  /*12b90*/  @!P2 LEA R12, P5, R162, R8, 0x1 ;  /* 0x00000008a20ca211 */ /* 0x000fe400078a08ff */
[-C--:B------:R-:W-:Y:S02]  /*12ba0*/  @!P3 LEA.HI.X R11, R164, R9.reuse, R165, 0x1, P6 ;  /* 0x00000009a40bb211 */ /* 0x080fe400030f0ca5 */
[----:B------:R-:W-:-:S03]  /*12bb0*/  @!P2 LEA.HI.X R13, R162, R9, R163, 0x1, P5 ;  /* 0x00000009a20da211 */ /* 0x000fc600028f0ca3 */
[-C--:B-1----:R-:W-:Y:S01]  /*12bc0*/  @P4 LEA R20, P5, R156, R8.reuse, 0x1 ;  /* 0x000000089c144211 */ /* 0x082fe200078a08ff */
[----:B------:R0:W-:Y:S01]  /*12bd0*/  @!P3 ST.E.128 desc[UR40][R10.64], R36 ;  /* 0x000000240a00b985 */ /* 0x0001e2000c101d28 */
[-C--:B------:R-:W-:Y:S02]  /*12be0*/  @!P0 LEA R14, P3, R158, R8.reuse, 0x1 ;  /* 0x000000089e0e8211 */ /* 0x080fe400078608ff */
        /* <DEDUP_REMOVED lines=14> */
.L_x_8023:
[----:B0-----:R-:W2:Y:S01]  /*12cd0*/  LDL.LU R11, [R1+0x4c] ;  /* 0x00004c00010b7983 */ /* 0x001ea20000300800 */
[----:B------:R-:W-:Y:S01]  /*12ce0*/  ULDC.64 UR4, c[0x0][0xb08] ;  /* 0x0002c20000047ab9 */ /* 0x000fe20000000a00 */
[----:B------:R-:W0:Y:S01]  /*12cf0*/  LDC R12, c[0x0][0xbe8] ;  /* 0x0002fa00ff0c7b82 */ /* 0x000e220000000800 */
[----:B------:R-:W-:Y:S01]  /*12d00*/  IMAD R10, R20, UR4, RZ ;  /* 0x00000004140a7c24 */ /* 0x000fe2000f8e02ff */
[----:B------:R-:W-:Y:S01]  /*12d10*/  BSSY B1, `(.L_x_8027) ;  /* 0x0000110000017945 */ /* 0x000fe20003800000 */
[----:B------:R-:W-:Y:S01]  /*12d20*/  IMAD.WIDE.U32 R8, R4, UR4, RZ ;  /* 0x0000000404087c25 */ /* 0x000fe2000f8e00ff */
[----:B------:R-:W-:-:S03]  /*12d30*/  IADD3 R160, R197, 0xd8, RZ ;  /* 0x000000d8c5a07810 */ /* 0x000fc60007ffe0ff */
[----:B------:R-:W-:Y:S01]  /*12d40*/  IMAD R10, R4, UR5, R10 ;  /* 0x00000005040a7c24 */ /* 0x000fe2000f8e020a */
[----:B------:R-:W-:Y:S01]  /*12d50*/  ULDC.64 UR4, c[0x0][0xb38] ;  /* 0x0002ce0000047ab9 */ /* 0x000fe20000000a00 */
[----:B------:R-:W-:Y:S01]  /*12d60*/  SHF.R.S32.HI R4, RZ, 0x1f, R0 ;  /* 0x0000001fff047819 */ /* 0x000fe20000011400 */
[----:B------:R-:W-:Y:S02]  /*12d70*/  VIADD R153, R197, 0xf8 ;  /* 0x000000f8c5997836 */ /* 0x000fe40000000000 */
[----:B------:R-:W-:Y:S02]  /*12d80*/  IMAD.IADD R9, R9, 0x1, R10 ;  /* 0x0000000109097824 */ /* 0x000fe400078e020a */
[----:B------:R-:W-:Y:S01]  /*12d90*/  IMAD.IADD R10, R210, 0x1, R199 ;  /* 0x00000001d20a7824 */ /* 0x000fe200078e02c7 */
[----:B------:R-:W-:Y:S01]  /*12da0*/  SHF.R.S32.HI R153, RZ, 0x1f, R153 ;  /* 0x0000001fff997819 */ /* 0x000fe20000011499 */
[----:B------:R-:W-:-:S04]  /*12db0*/  IMAD.WIDE.U32 R8, R185, UR4, R8 ;  /* 0x00000004b9087c25 */ /* 0x000fc8000f8e0008 */
[----:B------:R-:W-:Y:S01]  /*12dc0*/  IMAD R9, R185, UR5, R9 ;  /* 0x00000005b9097c24 */ /* 0x000fe2000f8e0209 */
[----:B------:R-:W-:Y:S01]  /*12dd0*/  ULDC.64 UR4, c[0x0][0xb40] ;  /* 0x0002d00000047ab9 */ /* 0x000fe20000000a00 */
[----:B------:R-:W-:Y:S01]  /*12de0*/  IMAD.IADD R199, R192, 0x1, R199 ;  /* 0x00000001c0c77824 */ /* 0x000fe200078e02c7 */
[----:B------:R-:W-:Y:S01]  /*12df0*/  IADD3 R185, R197, 0x78, RZ ;  /* 0x00000078c5b97810 */ /* 0x000fe20007ffe0ff */
[----:B------:R-:W-:Y:S01]  /*12e00*/  IMAD R4, R4, UR4, RZ ;  /* 0x0000000404047c24 */ /* 0x000fe2000f8e02ff */
[----:B0-----:R-:W-:Y:S01]  /*12e10*/  ISETP.NE.AND P0, PT, R12, 0x1, PT ;  /* 0x000000010c00780c */ /* 0x001fe20003f05270 */
[----:B------:R-:W-:-:S04]  /*12e20*/  IMAD.WIDE.U32 R8, R0, UR4, R8 ;  /* 0x0000000400087c25 */ /* 0x000fc8000f8e0008 */
[----:B------:R-:W-:Y:S01]  /*12e30*/  IMAD R4, R0, UR5, R4 ;  /* 0x0000000500047c24 */ /* 0x000fe2000f8e0204 */
[----:B------:R-:W-:Y:S01]  /*12e40*/  ULDC.64 UR4, c[0x0][0xb48] ;  /* 0x0002d20000047ab9 */ /* 0x000fe20000000a00 */
[----:B------:R-:W-:Y:S02]  /*12e50*/  IMAD R3, R3, R12, RZ ;  /* 0x0000000c03037224 */ /* 0x000fe400078e02ff */
[----:B------:R-:W-:Y:S02]  /*12e60*/  IMAD.IADD R9, R9, 0x1, R4 ;  /* 0x0000000109097824 */ /* 0x000fe400078e0204 */
[----:B------:R-:W-:Y:S02]  /*12e70*/  IMAD.MOV.U32 R4, RZ, RZ, R10 ;  /* 0x000000ffff047224 */ /* 0x000fe400078e000a */
[----:B------:R-:W0:Y:S01]  /*12e80*/  @P0 LDC R0, c[0x0][0xbf0] ;  /* 0x0002fc00ff000b82 */ /* 0x000e220000000800 */
[C---:B------:R-:W-:Y:S02]  /*12e90*/  VIADD R155, R197.reuse, 0xf0 ;  /* 0x000000f0c59b7836 */ /* 0x040fe40000000000 */
        /* <DEDUP_REMOVED lines=66> */
[----:B0-----:R-:W-:-:S05]  /*132c0*/  @P0 SHF.R.U32.HI R4, RZ, R0, R11 ;  /* 0x00000000ff040219 */ /* 0x001fca000001160b */
[----:B------:R-:W-:Y:S02]  /*132d0*/  IMAD.MOV R0, RZ, RZ, -R4 ;  /* 0x000000ffff007224 */ /* 0x000fe400078e0a04 */
        /* <DEDUP_REMOVED lines=28> */
[C---:B------:R-:W-:Y:S01]  /*134a0*/  VIADD R21, R197.reuse, 0x18 ;  /* 0x00000018c5157836 */ /* 0x040fe20000000000 */
[----:B------:R-:W-:Y:S01]  /*134b0*/  ISETP.GE.AND P4, PT, R208, UR4, PT ;  /* 0x00000004d0007c0c */ /* 0x000fe2000bf86270 */
[C---:B------:R-:W-:Y:S01]  /*134c0*/  VIADD R10, R197.reuse, 0x30 ;  /* 0x00000030c50a7836 */ /* 0x040fe20000000000 */
[----:B------:R-:W-:Y:S01]  /*134d0*/  SHF.R.S32.HI R11, RZ, 0x1f, R11 ;  /* 0x0000001fff0b7819 */ /* 0x000fe2000001140b */
[----:B------:R-:W-:-:S06]  /*134e0*/  VIADD R12, R197, 0x38 ;  /* 0x00000038c50c7836 */ /* 0x000fcc0000000000 */
        /* <DEDUP_REMOVED lines=34> */
[C---:B------:R-:W-:Y:S01]  /*13710*/  VIADD R11, R197.reuse, 0x40 ;  /* 0x00000040c50b7836 */ /* 0x040fe20000000000 */
[----:B------:R-:W-:-:S03]  /*13720*/  IADD3 R13, R197, 0x30, RZ ;  /* 0x00000030c50d7810 */ /* 0x000fc60007ffe0ff */
        /* <DEDUP_REMOVED lines=23> */
[----:B------:R-:W-:Y:S02]  /*138a0*/  @!P1 LEA.HI.X R9, R10, R14, R11, 0x2, P2 ;  /* 0x0000000e0a099211 */ /* 0x000fe400010f140b */
[----:B------:R-:W-:-:S03]  /*138b0*/  @!P4 LEA R10, P6, R208, R15, 0x2 ;  /* 0x0000000fd00ac211 */ /* 0x000fc600078c10ff */
[----:B------:R0:W-:Y:S01]  /*138c0*/  @!P1 ST.E.64 desc[UR40][R8.64], R60 ;  /* 0x0000003c08009985 */ /* 0x0001e2000c101b28 */
[----:B------:R-:W-:Y:S02]  /*138d0*/  ISETP.GE.AND P1, PT, R219, UR4, PT ;  /* 0x00000004db007c0c */ /* 0x000fe4000bf26270 */
[----:B------:R-:W-:Y:S02]  /*138e0*/  @!P4 LEA.HI.X R11, R208, R14, R209, 0x2, P6 ;  /* 0x0000000ed00bc211 */ /* 0x000fe400030f14d1 */
        /* <DEDUP_REMOVED lines=82> */
.L_x_8028:
[----:B------:R-:W-:Y:S05]  /*13e10*/  BSYNC B1 ;  /* 0x0000000000017941 */ /* 0x000fea0003800000 */
.L_x_8027:
[----:B0--3--:R-:W-:Y:S01]  /*13e20*/  VIADD R8, R199, 0x8 ;  /* 0x00000008c7087836 */ /* 0x009fe20000000000 */
[----:B------:R-:W0:Y:S04]  /*13e30*/  SHFL.IDX PT, R4, R4, 0x1, 0x1c1f ;  /* 0x003c1f0004047f89 */ /* 0x000e2800000e0000 */
        /* <DEDUP_REMOVED lines=8> */
[C---:B--2---:R-:W-:Y:S01]  /*13ec0*/  VIADD R14, R197.reuse, 0x18 ;  /* 0x00000018c50e7836 */ /* 0x044fe20000000000 */
[----:B------:R-:W-:Y:S01]  /*13ed0*/  ISETP.GE.AND P2, PT, R12, UR4, PT ;  /* 0x000000040c007c0c */ /* 0x000fe2000bf46270 */
[C---:B------:R-:W-:Y:S01]  /*13ee0*/  VIADD R24, R197.reuse, 0x20 ;  /* 0x00000020c5187836 */ /* 0x040fe20000000000 */
[----:B------:R-:W-:Y:S01]  /*13ef0*/  ISETP.GE.AND P1, PT, R20, UR4, PT ;  /* 0x0000000414007c0c */ /* 0x000fe2000bf26270 */
[C---:B------:R-:W-:Y:S01]  /*13f00*/  VIADD R13, R197.reuse, 0x8 ;  /* 0x00000008c50d7836 */ /* 0x040fe20000000000 */
[----:B------:R-:W-:Y:S01]  /*13f10*/  ISETP.GE.AND P0, PT, R14, UR4, PT ;  /* 0x000000040e007c0c */ /* 0x000fe2000bf06270 */
[----:B------:R-:W-:-:S02]  /*13f20*/  VIADD R28, R197, 0x10 ;  /* 0x00000010c51c7836 */ /* 0x000fc40000000000 */
[C---:B------:R-:W-:Y:S01]  /*13f30*/  VIADD R21, R197.reuse, 0x30 ;  /* 0x00000030c5157836 */ /* 0x040fe20000000000 */
[----:B------:R-:W-:Y:S01]  /*13f40*/  SHF.R.S32.HI R13, RZ, 0x1f, R13 ;  /* 0x0000001fff0d7819 */ /* 0x000fe2000001140d */
[C---:B-1----:R-:W-:Y:S01]  /*13f50*/  VIADD R15, R197.reuse, 0x18 ;  /* 0x00000018c50f7836 */ /* 0x042fe20000000000 */
[C---:B---3--:R-:W-:Y:S01]  /*13f60*/  @!P4 LEA R8, P3, R197.reuse, R0, 0x2 ;  /* 0x00000000c508c211 */ /* 0x048fe200078610ff */
[C---:B------:R-:W-:Y:S01]  /*13f70*/  VIADD R25, R197.reuse, 0x28 ;  /* 0x00000028c5197836 */ /* 0x040fe20000000000 */
[----:B------:R-:W-:Y:S02]  /*13f80*/  SHF.R.S32.HI R28, RZ, 0x1f, R28 ;  /* 0x0000001fff1c7819 */ /* 0x000fe4000001141c */
[----:B0-----:R-:W-:Y:S02]  /*13f90*/  @!P4 LEA.HI.X R9, R197, R4, R10, 0x2, P3 ;  /* 0x00000004c509c211 */ /* 0x001fe400018f140a */
[----:B------:R-:W-:Y:S02]  /*13fa0*/  ISETP.GE.AND P3, PT, R24, UR4, PT ;  /* 0x0000000418007c0c */ /* 0x000fe4000bf66270 */
[----:B------:R-:W-:Y:S01]  /*13fb0*/  @!P1 LEA R10, P5, R20, R0, 0x2 ;  /* 0x00000000140a9211 */ /* 0x000fe200078a10ff */
[----:B------:R0:W-:Y:S01]  /*13fc0*/  @!P4 ST.E.64 desc[UR40][R8.64], R26 ;  /* 0x0000001a0800c985 */ /* 0x0001e2000c101b28 */
[----:B------:R-:W-:-:S02]  /*13fd0*/  SHF.R.S32.HI R15, RZ, 0x1f, R15 ;  /* 0x0000001fff0f7819 */ /* 0x000fc4000001140f */
[----:B------:R-:W-:Y:S01]  /*13fe0*/  @!P1 LEA.HI.X R11, R20, R4, R28, 0x2, P5 ;  /* 0x00000004140b9211 */ /* 0x000fe200028f141c */
[----:B------:R-:W-:Y:S01]  /*13ff0*/  VIADD R28, R197, 0x20 ;  /* 0x00000020c51c7836 */ /* 0x000fe20000000000 */
[----:B------:R-:W-:Y:S01]  /*14000*/  ISETP.GE.AND P5, PT, R21, UR4, PT ;  /* 0x0000000415007c0c */ /* 0x000fe2000bfa6270 */
[----:B------:R-:W-:Y:S01]  /*14010*/  VIADD R20, R197, 0x40 ;  /* 0x00000040c5147836 */ /* 0x000fe20000000000 */
[----:B------:R-:W-:Y:S02]  /*14020*/  ISETP.GE.AND P4, PT, R25, UR4, PT ;  /* 0x0000000419007c0c */ /* 0x000fe4000bf86270 */
[----:B------:R-:W-:Y:S02]  /*14030*/  SHF.R.S32.HI R28, RZ, 0x1f, R28 ;  /* 0x0000001fff1c7819 */ /* 0x000fe4000001141c */
[----:B0-----:R-:W-:-:S04]  /*14040*/  @!P2 LEA R8, P6, R12, R0, 0x2 ;  /* 0x000000000c08a211 */ /* 0x001fc800078c10ff */
[----:B------:R-:W-:Y:S02]  /*14050*/  @!P2 LEA.HI.X R9, R12, R4, R13, 0x2, P6 ;  /* 0x000000040c09a211 */ /* 0x000fe400030f140d */
[----:B------:R-:W-:-:S03]  /*14060*/  @!P0 LEA R12, P6, R14, R0, 0x2 ;  /* 0x000000000e0c8211 */ /* 0x000fc600078c10ff */
[----:B------:R0:W-:Y:S01]  /*14070*/  @!P2 ST.E.64 desc[UR40][R8.64], R30 ;  /* 0x0000001e0800a985 */ /* 0x0001e2000c101b28 */
[----:B------:R-:W-:Y:S01]  /*14080*/  @!P0 LEA.HI.X R13, R14, R4, R15, 0x2, P6 ;  /* 0x000000040e0d8211 */ /* 0x000fe200030f140f */
[C---:B------:R-:W-:Y:S02]  /*14090*/  VIADD R15, R197.reuse, 0x38 ;  /* 0x00000038c50f7836 */ /* 0x040fe40000000000 */
[----:B------:R1:W-:Y:S01]  /*140a0*/  @!P1 ST.E.64 desc[UR40][R10.64], R34 ;  /* 0x000000220a009985 */ /* 0x0003e2000c101b28 */
[----:B------:R-:W-:-:S03]  /*140b0*/  VIADD R14, R197, 0x48 ;  /* 0x00000048c50e7836 */ /* 0x000fc60000000000 */
[----:B------:R2:W-:Y:S01]  /*140c0*/  @!P0 ST.E.64 desc[UR40][R12.64], R38 ;  /* 0x000000260c008985 */ /* 0x0005e2000c101b28 */
[----:B------:R-:W-:Y:S02]  /*140d0*/  ISETP.GE.AND P0, PT, R15, UR4, PT ;  /* 0x000000040f007c0c */ /* 0x000fe4000bf06270 */
[----:B0-----:R-:W-:-:S04]  /*140e0*/  @!P3 LEA R8, P1, R24, R0, 0x2 ;  /* 0x000000001808b211 */ /* 0x001fc800078210ff */
[----:B------:R-:W-:Y:S01]  /*140f0*/  @!P3 LEA.HI.X R9, R24, R4, R28, 0x2, P1 ;  /* 0x000000041809b211 */ /* 0x000fe200008f141c */
[----:B------:R-:W-:Y:S01]  /*14100*/  VIADD R24, R197, 0x30 ;  /* 0x00000030c5187836 */ /* 0x000fe20000000000 */
[-C--:B-1----:R-:W-:Y:S01]  /*14110*/  @!P4 LEA R10, P2, R25, R0.reuse, 0x2 ;  /* 0x00000000190ac211 */ /* 0x082fe200078410ff */
[----:B------:R-:W-:Y:S01]  /*14120*/  VIADD R28, R197, 0x28 ;  /* 0x00000028c51c7836 */ /* 0x000fe20000000000 */
[C---:B--2---:R-:W-:Y:S01]  /*14130*/  @!P5 LEA R12, P6, R21.reuse, R0, 0x2 ;  /* 0x00000000150cd211 */ /* 0x044fe200078c10ff */
[----:B------:R0:W-:Y:S01]  /*14140*/  @!P3 ST.E.64 desc[UR40][R8.64], R42 ;  /* 0x0000002a0800b985 */ /* 0x0001e2000c101b28 */
[----:B------:R-:W-:Y:S02]  /*14150*/  SHF.R.S32.HI R24, RZ, 0x1f, R24 ;  /* 0x0000001fff187819 */ /* 0x000fe40000011418 */
[----:B------:R-:W-:Y:S02]  /*14160*/  SHF.R.S32.HI R28, RZ, 0x1f, R28 ;  /* 0x0000001fff1c7819 */ /* 0x000fe4000001141c */
[----:B------:R-:W-:Y:S01]  /*14170*/  @!P5 LEA.HI.X R13, R21, R4, R24, 0x2, P6 ;  /* 0x00000004150dd211 */ /* 0x000fe200030f1418 */
[----:B------:R-:W-:Y:S01]  /*14180*/  VIADD R21, R197, 0x38 ;  /* 0x00000038c5157836 */ /* 0x000fe20000000000 */
[----:B------:R-:W-:-:S02]  /*14190*/  ISETP.GE.AND P1, PT, R20, UR4, PT ;  /* 0x0000000414007c0c */ /* 0x000fc4000bf26270 */
[----:B------:R-:W-:Y:S02]  /*141a0*/  @!P4 LEA.HI.X R11, R25, R4, R28, 0x2, P2 ;  /* 0x00000004190bc211 */ /* 0x000fe400010f141c */
[----:B------:R-:W-:Y:S02]  /*141b0*/  ISETP.GE.AND P2, PT, R14, UR4, PT ;  /* 0x000000040e007c0c */ /* 0x000fe4000bf46270 */
[----:B------:R-:W-:Y:S01]  /*141c0*/  SHF.R.S32.HI R21, RZ, 0x1f, R21 ;  /* 0x0000001fff157819 */ /* 0x000fe20000011415 */
[----:B------:R1:W-:Y:S01]  /*141d0*/  @!P4 ST.E.64 desc[UR40][R10.64], R46 ;  /* 0x0000002e0a00c985 */ /* 0x0003e2000c101b28 */
[C---:B0-----:R-:W-:Y:S02]  /*141e0*/  @!P0 LEA R8, P6, R15.reuse, R0, 0x2 ;  /* 0x000000000f088211 */ /* 0x041fe400078c10ff */
[----:B------:R-:W-:Y:S01]  /*141f0*/  ISETP.GE.AND P3, PT, R222, UR4, PT ;  /* 0x00000004de007c0c */ /* 0x000fe2000bf66270 */
[----:B------:R0:W-:Y:S01]  /*14200*/  @!P5 ST.E.64 desc[UR40][R12.64], R50 ;  /* 0x000000320c00d985 */ /* 0x0001e2000c101b28 */
[----:B------:R-:W-:Y:S01]  /*14210*/  @!P0 LEA.HI.X R9, R15, R4, R21, 0x2, P6 ;  /* 0x000000040f098211 */ /* 0x000fe200030f1415 */
[C---:B------:R-:W-:Y:S01]  /*14220*/  VIADD R21, R197.reuse, 0x40 ;  /* 0x00000040c5157836 */ /* 0x040fe20000000000 */
[----:B------:R-:W-:-:S02]  /*14230*/  IADD3 R15, R197, 0x48, RZ ;  /* 0x00000048c50f7810 */ /* 0x000fc40007ffe0ff */
[----:B------:R-:W-:Y:S01]  /*14240*/  ISETP.GE.AND P4, PT, R219, UR4, PT ;  /* 0x00000004db007c0c */ /* 0x000fe2000bf86270 */
[----:B------:R2:W-:Y:S01]  /*14250*/  @!P0 ST.E.64 desc[UR40][R8.64], R54 ;  /* 0x0000003608008985 */ /* 0x0005e2000c101b28 */
[----:B------:R-:W-:Y:S02]  /*14260*/  SHF.R.S32.HI R21, RZ, 0x1f, R21 ;  /* 0x0000001fff157819 */ /* 0x000fe40000011415 */
[----:B------:R-:W-:Y:S02]  /*14270*/  SHF.R.S32.HI R15, RZ, 0x1f, R15 ;  /* 0x0000001fff0f7819 */ /* 0x000fe4000001140f */
[-C--:B-1----:R-:W-:Y:S02]  /*14280*/  @!P1 LEA R10, P5, R20, R0.reuse, 0x2 ;  /* 0x00000000140a9211 */ /* 0x082fe400078a10ff */
[----:B------:R-:W-:Y:S02]  /*14290*/  ISETP.GE.AND P0, PT, R208, UR4, PT ;  /* 0x00000004d0007c0c */ /* 0x000fe4000bf06270 */
[----:B0-----:R-:W-:-:S02]  /*142a0*/  @!P2 LEA R12, P6, R14, R0, 0x2 ;  /* 0x000000000e0ca211 */ /* 0x001fc400078c10ff */
[-C--:B------:R-:W-:Y:S02]  /*142b0*/  @!P1 LEA.HI.X R11, R20, R4.reuse, R21, 0x2, P5 ;  /* 0x00000004140b9211 */ /* 0x080fe400028f1415 */
[----:B------:R-:W-:Y:S02]  /*142c0*/  ISETP.GE.AND P5, PT, R213, UR4, PT ;  /* 0x00000004d5007c0c */ /* 0x000fe4000bfa6270 */
[----:B------:R-:W-:Y:S01]  /*142d0*/  @!P2 LEA.HI.X R13, R14, R4, R15, 0x2, P6 ;  /* 0x000000040e0da211 */ /* 0x000fe200030f140f */
[----:B------:R0:W-:Y:S01]  /*142e0*/  @!P1 ST.E.64 desc[UR40][R10.64], R58 ;  /* 0x0000003a0a009985 */ /* 0x0001e2000c101b28 */
[----:B--2---:R-:W-:Y:S02]  /*142f0*/  @!P3 LEA R8, P6, R222, R0, 0x2 ;  /* 0x00000000de08b211 */ /* 0x004fe400078c10ff */
[----:B------:R-:W-:Y:S01]  /*14300*/  ISETP.GE.AND P1, PT, R200, UR4, PT ;  /* 0x00000004c8007c0c */ /* 0x000fe2000bf26270 */
[----:B------:R1:W-:Y:S01]  /*14310*/  @!P2 ST.E.64 desc[UR40][R12.64], R62 ;  /* 0x0000003e0c00a985 */ /* 0x0003e2000c101b28 */
[----:B------:R-:W-:-:S05]  /*14320*/  @!P3 LEA.HI.X R9, R222, R4, R223, 0x2, P6 ;  /* 0x00000004de09b211 */ /* 0x000fca00030f14df */
[----:B------:R2:W-:Y:S01]  /*14330*/  @!P3 ST.E.64 desc[UR40][R8.64], R66 ;  /* 0x000000420800b985 */ /* 0x0005e2000c101b28 */
[----:B0-----:R-:W-:-:S04]  /*14340*/  @!P4 LEA R10, P2, R219, R0, 0x2 ;  /* 0x00000000db0ac211 */ /* 0x001fc800078410ff */
[----:B------:R-:W-:Y:S02]  /*14350*/  @!P4 LEA.HI.X R11, R219, R4, R220, 0x2, P2 ;  /* 0x00000004db0bc211 */ /* 0x000fe400010f14dc */
[----:B------:R-:W-:Y:S02]  /*14360*/  ISETP.GE.AND P2, PT, R185, UR4, PT ;  /* 0x00000004b9007c0c */ /* 0x000fe4000bf46270 */
[CC--:B-1----:R-:W-:Y:S01]  /*14370*/  @!P5 LEA R12, P6, R213.reuse, R0.reuse, 0x2 ;  /* 0x00000000d50cd211 */ /* 0x0c2fe200078c10ff */
[----:B------:R0:W-:Y:S01]  /*14380*/  @!P4 ST.E.64 desc[UR40][R10.64], R70 ;  /* 0x000000460a00c985 */ /* 0x0001e2000c101b28 */
[C---:B--2---:R-:W-:Y:S02]  /*14390*/  @!P0 LEA R8, P4, R208.reuse, R0, 0x2 ;  /* 0x00000000d0088211 */ /* 0x044fe400078810ff */
[-C--:B------:R-:W-:Y:S02]  /*143a0*/  @!P5 LEA.HI.X R13, R213, R4.reuse, R218, 0x2, P6 ;  /* 0x00000004d50dd211 */ /* 0x080fe400030f14da */
[----:B------:R-:W-:-:S02]  /*143b0*/  @!P0 LEA.HI.X R9, R208, R4, R209, 0x2, P4 ;  /* 0x00000004d0098211 */ /* 0x000fc400020f14d1 */
[----:B------:R-:W-:Y:S01]  /*143c0*/  ISETP.GE.AND P4, PT, R180, UR4, PT ;  /* 0x00000004b4007c0c */ /* 0x000fe2000bf86270 */
[----:B------:R1:W-:Y:S01]  /*143d0*/  @!P5 ST.E.64 desc[UR40][R12.64], R74 ;  /* 0x0000004a0c00d985 */ /* 0x0003e2000c101b28 */
[----:B------:R-:W-:-:S03]  /*143e0*/  ISETP.GE.AND P5, PT, R182, UR4, PT ;  /* 0x00000004b6007c0c */ /* 0x000fc6000bfa6270 */
[----:B------:R2:W-:Y:S01]  /*143f0*/  @!P0 ST.E.64 desc[UR40][R8.64], R78 ;  /* 0x0000004e08008985 */ /* 0x0005e2000c101b28 */
[----:B0-----:R-:W-:-:S04]  /*14400*/  @!P1 LEA R10, P3, R200, R0, 0x2 ;  /* 0x00000000c80a9211 */ /* 0x001fc800078610ff */
[----:B------:R-:W-:Y:S02]  /*14410*/  @!P1 LEA.HI.X R11, R200, R4, R205, 0x2, P3 ;  /* 0x00000004c80b9211 */ /* 0x000fe400018f14cd */
[----:B------:R-:W-:Y:S02]  /*14420*/  ISETP.GE.AND P3, PT, R178, UR4, PT ;  /* 0x00000004b2007c0c */ /* 0x000fe4000bf66270 */
[C---:B-1----:R-:W-:Y:S01]  /*14430*/  @!P2 LEA R12, P6, R185.reuse, R0, 0x2 ;  /* 0x00000000b90ca211 */ /* 0x042fe200078c10ff */
[----:B------:R0:W-:Y:S01]  /*14440*/  @!P1 ST.E.64 desc[UR40][R10.64], R82 ;  /* 0x000000520a009985 */ /* 0x0001e2000c101b28 */
[----:B------:R-:W-:Y:S02]  /*14450*/  ISETP.GE.AND P1, PT, R174, UR4, PT ;  /* 0x00000004ae007c0c */ /* 0x000fe4000bf26270 */
[----:B------:R-:W-:Y:S02]  /*14460*/  @!P2 LEA.HI.X R13, R185, R4, R198, 0x2, P6 ;  /* 0x00000004b90da211 */ /* 0x000fe400030f14c6 */
[----:B--2---:R-:W-:-:S03]  /*14470*/  @!P5 LEA R8, P6, R182, R0, 0x2 ;  /* 0x00000000b608d211 */ /* 0x004fc600078c10ff */
[----:B------:R1:W-:Y:S01]  /*14480*/  @!P2 ST.E.64 desc[UR40][R12.64], R86 ;  /* 0x000000560c00a985 */ /* 0x0003e2000c101b28 */
[----:B------:R-:W-:Y:S02]  /*14490*/  ISETP.GE.AND P2, PT, R176, UR4, PT ;  /* 0x00000004b0007c0c */ /* 0x000fe4000bf46270 */
        /* <DEDUP_REMOVED lines=60> */
.L_x_8020:
[----:B---3--:R-:W3:Y:S01]  /*14860*/  LDL.LU R4, [R1+0x44] ;  /* 0x0000440001047983 */ /* 0x008ee20000300800 */
[----:B------:R-:W-:Y:S01]  /*14870*/  ULDC.64 UR6, c[0x0][0xc08] ;  /* 0x0003020000067ab9 */ /* 0x000fe20000000a00 */
[----:B------:R-:W-:Y:S02]  /*14880*/  ULDC.64 UR4, c[0x0][0xc00] ;  /* 0x0003000000047ab9 */ /* 0x000fe40000000a00 */
[----:B------:R-:W4:Y:S04]  /*14890*/  LDL.LU R0, [R1+0x48] ;  /* 0x0000480001007983 */ /* 0x000f280000300800 */
[----:B------:R-:W2:Y:S01]  /*148a0*/  LDL R13, [R1+0x3c] ;  /* 0x00003c00010d7983 */ /* 0x000ea20000100800 */
[----:B------:R-:W-:Y:S01]  /*148b0*/  ISETP.NE.U32.AND P1, PT, RZ, UR6, PT ;  /* 0x00000006ff007c0c */ /* 0x000fe2000bf25070 */
[----:B------:R-:W-:Y:S01]  /*148c0*/  IMAD.MOV.U32 R3, RZ, RZ, RZ ;  /* 0x000000ffff037224 */ /* 0x000fe200078e00ff */
[----:B------:R-:W-:-:S02]  /*148d0*/  ISETP.NE.U32.AND P0, PT, RZ, UR4, PT ;  /* 0x00000004ff007c0c */ /* 0x000fc4000bf05070 */
[----:B------:R-:W-:Y:S02]  /*148e0*/  ISETP.NE.AND.EX P1, PT, RZ, UR7, PT, P1 ;  /* 0x00000007ff007c0c */ /* 0x000fe4000bf25310 */
[----:B------:R-:W-:Y:S01]  /*148f0*/  ISETP.NE.AND.EX P0, PT, RZ, UR5, PT, P0 ;  /* 0x00000005ff007c0c */ /* 0x000fe2000bf05300 */
[----:B0-----:R-:W0:Y:S01]  /*14900*/  S2R R12, SR_TID.X ;  /* 0x00000000000c7919 */ /* 0x001e220000002100 */
[----:B---3--:R-:W-:-:S04]  /*14910*/  IADD3 R8, P2, R4, UR4, RZ ;  /* 0x0000000404087c10 */ /* 0x008fc8000ff5e0ff */
[----:B----4-:R-:W-:-:S05]  /*14920*/  IADD3.X R9, R0, UR5, RZ, P2, !PT ;  /* 0x0000000500097c10 */ /* 0x010fca00097fe4ff */
[----:B------:R-:W-:Y:S01]  /*14930*/  @P1 IADD3 R10, P2, R4, UR6, RZ ;  /* 0x00000006040a1c10 */ /* 0x000fe2000ff5e0ff */
[----:B------:R-:W-:Y:S01]  /*14940*/  ULDC UR4, c[0x0][0xa88] ;  /* 0x0002a20000047ab9 */ /* 0x000fe20000000800 */
[----:B------:R3:W5:Y:S02]  /*14950*/  @P0 LDG.E R3, desc[UR40][R8.64] ;  /* 0x0000002808030981 */ /* 0x000764000c1e1900 */
[----:B------:R-:W-:Y:S01]  /*14960*/  @P1 IADD3.X R11, R0, UR7, RZ, P2, !PT ;  /* 0x00000007000b1c10 */ /* 0x000fe200097fe4ff */
[----:B------:R-:W-:-:S06]  /*14970*/  IMAD.U32 R0, RZ, RZ, UR4 ;  /* 0x00000004ff007e24 */ /* 0x000fcc000f8e00ff */
[----:B------:R3:W5:Y:S01]  /*14980*/  @P1 LDG.E R0, desc[UR40][R10.64] ;  /* 0x000000280a001981 */ /* 0x000762000c1e1900 */
[----:B--2---:R-:W-:Y:S01]  /*14990*/  ISETP.NE.AND P2, PT, R13, RZ, PT ;  /* 0x000000ff0d00720c */ /* 0x004fe20003f45270 */
[----:B0-----:R-:W-:-:S05]  /*149a0*/  VIADD R4, R12, 0xffffff80 ;  /* 0xffffff800c047836 */ /* 0x001fca0000000000 */
[----:B------:R-:W-:-:S07]  /*149b0*/  ISETP.GT.AND P3, PT, R4, 0x3f, PT ;  /* 0x0000003f0400780c */ /* 0x000fce0003f64270 */
[----:B------:R-:W0:Y:S02]  /*149c0*/  @!P2 LDC R13, c[0x0][0xad4] ;  /* 0x0002b500ff0dab82 */ /* 0x000e240000000800 */
[----:B0-----:R3:W-:Y:S01]  /*149d0*/  @!P2 STL [R1+0x3c], R13 ;  /* 0x00003c0d0100a387 */ /* 0x0017e20000100800 */
[----:B------:R-:W-:Y:S01]  /*149e0*/  ISETP.GT.AND P2, PT, R13, 0x1, PT ;  /* 0x000000010d00780c */ /* 0x000fe20003f44270 */
[----:B------:R-:W-:-:S12]  /*149f0*/  @P1 BRA `(.L_x_8029) ;  /* 0x0000000000101947 */ /* 0x000fd80003800000 */
[----:B------:R-:W-:Y:S05]  /*14a00*/  @!P0 BRA `(.L_x_8029) ;  /* 0x00000000000c8947 */ /* 0x000fea0003800000 */
[----:B---3--:R-:W2:Y:S04]  /*14a10*/  LDG.E R11, desc[UR40][R8.64] ;  /* 0x00000028080b7981 */ /* 0x008ea8000c1e1900 */
[----:B-----5:R-:W2:Y:S02]  /*14a20*/  LDG.E R0, desc[UR40][R8.64+0x4] ;  /* 0x0000042808007981 */ /* 0x020ea4000c1e1900 */
[----:B--2---:R-:W-:-:S07]  /*14a30*/  IMAD.IADD R0, R0, 0x1, -R11 ;  /* 0x0000000100007824 */ /* 0x004fce00078e0a0b */
.L_x_8029:
[----:B---3--:R-:W2:Y:S04]  /*14a40*/  LDL.LU R8, [R1+0x40] ;  /* 0x0000400001087983 */ /* 0x008ea80000300800 */
[----:B------:R-:W3:Y:S01]  /*14a50*/  LDL.LU R4, [R1+0x54] ;  /* 0x0000540001047983 */ /* 0x000ee20000300800 */
[----:B------:R-:W-:Y:S01]  /*14a60*/  BSSY B1, `(.L_x_8030) ;  /* 0x0000036000017945 */ /* 0x000fe20003800000 */
[----:B-----5:R-:W-:Y:S02]  /*14a70*/  SHF.R.S32.HI R28, RZ, 0x1f, R3 ;  /* 0x0000001fff1c7819 */ /* 0x020fe40000011403 */
[----:B--2---:R-:W-:Y:S02]  /*14a80*/  SEL R33, R8, RZ, !P0 ;  /* 0x000000ff08217207 */ /* 0x004fe40004000000 */
[----:B---3--:R-:W-:Y:S01]  /*14a90*/  SEL R30, R4, RZ, !P0 ;  /* 0x000000ff041e7207 */ /* 0x008fe20004000000 */
        /* <DEDUP_REMOVED lines=50> */
.L_x_8031:
[----:B------:R-:W-:Y:S05]  /*14dc0*/  BSYNC B1 ;  /* 0x0000000000017941 */ /* 0x000fea0003800000 */
.L_x_8030:
[----:B------:R-:W-:Y:S05]  /*14dd0*/  @P2 BRA `(.L_x_8026) ;  /* 0x0000000800ac2947 */ /* 0x000fea0003800000 */
[----:B------:R-:W2:Y:S01]  /*14de0*/  S2R R10, SR_TID.X ;  /* 0x00000000000a7919 */ /* 0x000ea20000002100 */
[----:B0-----:R-:W0:Y:S01]  /*14df0*/  LDC R15, c[0x0][0xbe8] ;  /* 0x0002fa00ff0f7b82 */ /* 0x001e220000000800 */
[----:B------:R-:W-:Y:S01]  /*14e00*/  ULDC.64 UR4, c[0x0][0xaa0] ;  /* 0x0002a80000047ab9 */ /* 0x000fe20000000a00 */
[C---:B------:R-:W-:Y:S01]  /*14e10*/  VIADD R42, R194.reuse, 0x40 ;  /* 0x00000040c22a7836 */ /* 0x040fe20000000000 */
[----:B------:R-:W-:Y:S01]  /*14e20*/  IADD3 R38, R194, 0xc0, RZ ;  /* 0x000000c0c2267810 */ /* 0x000fe20007ffe0ff */
[----:B------:R-:W-:Y:S01]  /*14e30*/  IMAD R4, R28, UR4, RZ ;  /* 0x000000041c047c24 */ /* 0x000fe2000f8e02ff */
[----:B------:R-:W-:Y:S01]  /*14e40*/  BSSY B1, `(.L_x_8032) ;  /* 0x0000080000017945 */ /* 0x000fe20003800000 */
[----:B------:R-:W-:-:S04]  /*14e50*/  IMAD.WIDE.U32 R8, R3, UR4, RZ ;  /* 0x0000000403087c25 */ /* 0x000fc8000f8e00ff */
[----:B------:R-:W-:Y:S01]  /*14e60*/  IMAD R11, R3, UR5, R4 ;  /* 0x00000005030b7c24 */ /* 0x000fe2000f8e0204 */
[----:B------:R-:W-:Y:S01]  /*14e70*/  ULDC.64 UR4, c[0x0][0xae8] ;  /* 0x0002ba0000047ab9 */ /* 0x000fe20000000a00 */
[----:B------:R-:W3:Y:S01]  /*14e80*/  LDC R3, c[0x0][0xac8] ;  /* 0x0002b200ff037b82 */ /* 0x000ee20000000800 */
[C---:B------:R-:W-:Y:S02]  /*14e90*/  VIADD R40, R194.reuse, 0x80 ;  /* 0x00000080c2287836 */ /* 0x040fe40000000000 */
[----:B------:R-:W-:Y:S02]  /*14ea0*/  IMAD.IADD R9, R9, 0x1, R11 ;  /* 0x0000000109097824 */ /* 0x000fe400078e020b */
[----:B------:R-:W-:Y:S02]  /*14eb0*/  VIADD R36, R194, 0x100 ;  /* 0x00000100c2247836 */ /* 0x000fe40000000000 */
[----:B------:R-:W-:-:S04]  /*14ec0*/  IMAD.WIDE.U32 R8, R185, UR4, R8 ;  /* 0x00000004b9087c25 */ /* 0x000fc8000f8e0008 */
[----:B------:R-:W-:Y:S01]  /*14ed0*/  IMAD R9, R185, UR5, R9 ;  /* 0x00000005b9097c24 */ /* 0x000fe2000f8e0209 */
[----:B0-----:R-:W-:Y:S01]  /*14ee0*/  ISETP.NE.AND P0, PT, R15, 0x1, PT ;  /* 0x000000010f00780c */ /* 0x001fe20003f05270 */
[----:B------:R-:W-:Y:S01]  /*14ef0*/  ULDC.64 UR4, c[0x0][0xaf0] ;  /* 0x0002bc0000047ab9 */ /* 0x000fe20000000a00 */
[----:B------:R-:W-:Y:S02]  /*14f00*/  VIADD R34, R194, 0x140 ;  /* 0x00000140c2227836 */ /* 0x000fe40000000000 */
[----:B------:R-:W-:Y:S02]  /*14f10*/  IMAD R4, R30, UR4, RZ ;  /* 0x000000041e047c24 */ /* 0x000fe4000f8e02ff */
[----:B------:R-:W-:-:S04]  /*14f20*/  IMAD.WIDE.U32 R8, R33, UR4, R8 ;  /* 0x0000000421087c25 */ /* 0x000fc8000f8e0008 */
[----:B--2---:R-:W-:Y:S01]  /*14f30*/  VIADD R10, R10, 0xffffff80 ;  /* 0xffffff800a0a7836 */ /* 0x004fe20000000000 */
[-C--:B---3--:R-:W-:Y:S02]  /*14f40*/  ISETP.GE.AND P1, PT, R42, R3.reuse, PT ;  /* 0x000000032a00720c */ /* 0x088fe40003f26270 */
[----:B-1----:R-:W0:Y:S01]  /*14f50*/  @P0 LDC R21, c[0x0][0xbec] ;  /* 0x0002fb00ff150b82 */ /* 0x002e220000000800 */
        /* <DEDUP_REMOVED lines=8> */
[-C--:B------:R-:W-:Y:S01]  /*14fe0*/  ISETP.GE.AND P1, PT, R40, R3.reuse, PT ;  /* 0x000000032800720c */ /* 0x080fe20003f26270 */
[C---:B------:R-:W-:Y:S01]  /*14ff0*/  VIADD R32, R194.reuse, 0x180 ;  /* 0x00000180c2207836 */ /* 0x040fe20000000000 */
[----:B------:R-:W-:Y:S01]  /*15000*/  LOP3.LUT R11, R13, 0xfffffff8, RZ, 0xc0, !PT ;  /* 0xfffffff80d0b7812 */ /* 0x000fe200078ec0ff */
[----:B------:R-:W-:Y:S01]  /*15010*/  VIADD R35, R194, 0x140 ;  /* 0x00000140c2237836 */ /* 0x000fe20000000000 */
[----:B------:R-:W-:Y:S01]  /*15020*/  SHF.R.S32.HI R26, RZ, 0x3, R13 ;  /* 0x00000003ff1a7819 */ /* 0x000fe2000001140d */
[----:B------:R-:W-:Y:S01]  /*15030*/  IMAD R13, R33, UR5, R4 ;  /* 0x00000005210d7c24 */ /* 0x000fe2000f8e0204 */
[----:B------:R-:W-:Y:S01]  /*15040*/  SEL R12, RZ, 0x1, P2 ;  /* 0x00000001ff0c7807 */ /* 0x000fe20001000000 */
[----:B------:R-:W-:Y:S01]  /*15050*/  IMAD.IADD R11, R10, 0x1, -R11 ;  /* 0x000000010a0b7824 */ /* 0x000fe200078e0a0b */
[----:B------:R-:W-:Y:S01]  /*15060*/  ULDC.64 UR4, c[0x0][0xae0] ;  /* 0x0002b80000047ab9 */ /* 0x000fe20000000a00 */
[----:B------:R-:W-:Y:S01]  /*15070*/  IMAD.IADD R9, R9, 0x1, R13 ;  /* 0x0000000109097824 */ /* 0x000fe200078e020d */
[----:B------:R-:W-:Y:S01]  /*15080*/  ISETP.GE.AND P2, PT, R27, R3, PT ;  /* 0x000000031b00720c */ /* 0x000fe20003f46270 */
[----:B------:R-:W-:Y:S01]  /*15090*/  IMAD R10, R11, 0x20, R26 ;  /* 0x000000200b0a7824 */ /* 0x000fe200078e021a */
[----:B------:R-:W-:Y:S01]  /*150a0*/  SHF.R.S32.HI R29, RZ, 0x1f, R29 ;  /* 0x0000001fff1d7819 */ /* 0x000fe2000001141d */
[----:B------:R-:W-:Y:S01]  /*150b0*/  IMAD.SHL.U32 R13, R14, 0x2, RZ ;  /* 0x000000020e0d7824 */ /* 0x000fe200078e00ff */
[----:B------:R-:W-:Y:S01]  /*150c0*/  SHF.R.S32.HI R32, RZ, 0x1f, R32 ;  /* 0x0000001fff207819 */ /* 0x000fe20000011420 */
[----:B------:R-:W-:Y:S01]  /*150d0*/  IMAD.IADD R10, R199, 0x1, R10 ;  /* 0x00000001c70a7824 */ /* 0x000fe200078e020a */
[----:B------:R-:W-:Y:S01]  /*150e0*/  SHF.R.S32.HI R35, RZ, 0x1f, R35 ;  /* 0x0000001fff237819 */ /* 0x000fe20000011423 */
[----:B------:R-:W-:Y:S01]  /*150f0*/  IMAD.IADD R26, R26, 0x1, R199 ;  /* 0x000000011a1a7824 */ /* 0x000fe200078e02c7 */
[----:B------:R-:W-:Y:S01]  /*15100*/  LOP3.LUT R12, R13, 0x2, R12, 0xe2, !PT ;  /* 0x000000020d0c7812 */ /* 0x000fe200078ee20c */
[----:B0-----:R-:W-:-:S04]  /*15110*/  @P0 IMAD.HI.U32 R4, R10, R21, RZ ;  /* 0x000000150a040227 */ /* 0x001fc800078e00ff */
[----:B------:R-:W-:Y:S01]  /*15120*/  IMAD.MOV.U32 R11, RZ, RZ, R10 ;  /* 0x000000ffff0b7224 */ /* 0x000fe200078e000a */
[----:B-1----:R-:W-:Y:S01]  /*15130*/  @P0 SHF.R.U32.HI R11, RZ, R25, R4 ;  /* 0x00000019ff0b0219 */ /* 0x002fe20000011604 */
[----:B------:R-:W-:Y:S01]  /*15140*/  IMAD R25, R0, R15, RZ ;  /* 0x0000000f00197224 */ /* 0x000fe200078e02ff */
[----:B------:R-:W-:Y:S01]  /*15150*/  SEL R4, RZ, 0xffffffff, P1 ;  /* 0xffffffffff047807 */ /* 0x000fe20000800000 */
[----:B------:R-:W-:Y:S01]  /*15160*/  VIADD R37, R194, 0x100 ;  /* 0x00000100c2257836 */ /* 0x000fe20000000000 */
[----:B------:R-:W-:Y:S01]  /*15170*/  ISETP.GE.AND P0, PT, R38, R3, PT ;  /* 0x000000032600720c */ /* 0x000fe20003f06270 */
[--C-:B------:R-:W-:Y:S01]  /*15180*/  IMAD.MOV R13, RZ, RZ, -R11.reuse ;  /* 0x000000ffff0d7224 */ /* 0x100fe200078e0a0b */
[----:B------:R-:W-:Y:S01]  /*15190*/  SHF.R.S32.HI R0, RZ, 0x1f, R11 ;  /* 0x0000001fff007819 */ /* 0x000fe2000001140b */
        /* <DEDUP_REMOVED lines=8> */
[----:B------:R-:W-:Y:S01]  /*15220*/  IMAD.WIDE.U32 R8, R11, UR4, R8 ;  /* 0x000000040b087c25 */ /* 0x000fe2000f8e0008 */
[----:B------:R-:W-:-:S02]  /*15230*/  ISETP.GE.AND P0, PT, R34, R3, PT ;  /* 0x000000032200720c */ /* 0x000fc40003f06270 */
[----:B------:R-:W-:Y:S01]  /*15240*/  LOP3.LUT R12, R15, 0x8, R12, 0xe2, !PT ;  /* 0x000000080f0c7812 */ /* 0x000fe200078ee20c */
[----:B------:R-:W-:Y:S01]  /*15250*/  IMAD R11, R11, UR5, R0 ;  /* 0x000000050b0b7c24 */ /* 0x000fe2000f8e0200 */
[----:B------:R-:W-:Y:S01]  /*15260*/  SHF.R.S32.HI R0, RZ, 0x1f, R13 ;  /* 0x0000001fff007819 */ /* 0x000fe2000001140d */
[----:B------:R-:W-:Y:S01]  /*15270*/  ULDC.64 UR4, c[0x0][0xad8] ;  /* 0x0002b60000047ab9 */ /* 0x000fe20000000a00 */
[----:B------:R-:W-:Y:S01]  /*15280*/  VIADD R39, R194, 0xc0 ;  /* 0x000000c0c2277836 */ /* 0x000fe20000000000 */
[----:B------:R-:W-:Y:S01]  /*15290*/  SHF.R.S32.HI R37, RZ, 0x1f, R37 ;  /* 0x0000001fff257819 */ /* 0x000fe20000011425 */
[----:B------:R-:W-:Y:S02]  /*152a0*/  IMAD.IADD R9, R9, 0x1, R11 ;  /* 0x0000000109097824 */ /* 0x000fe400078e020b */
[----:B------:R-:W-:Y:S01]  /*152b0*/  IMAD.SHL.U32 R11, R4, 0x10, RZ ;  /* 0x00000010040b7824 */ /* 0x000fe200078e00ff */
[----:B------:R-:W-:Y:S01]  /*152c0*/  SEL R4, RZ, 0xffffffff, P0 ;  /* 0xffffffffff047807 */ /* 0x000fe20000000000 */
[----:B------:R-:W-:Y:S01]  /*152d0*/  IMAD R0, R0, UR4, RZ ;  /* 0x0000000400007c24 */ /* 0x000fe2000f8e02ff */
[----:B------:R-:W-:Y:S01]  /*152e0*/  ISETP.GE.AND P0, PT, R31, R3, PT ;  /* 0x000000031f00720c */ /* 0x000fe20003f06270 */
[----:B------:R-:W-:Y:S01]  /*152f0*/  IMAD.WIDE.U32 R8, R13, UR4, R8 ;  /* 0x000000040d087c25 */ /* 0x000fe2000f8e0008 */
[----:B------:R-:W-:-:S02]  /*15300*/  LOP3.LUT R12, R11, 0x10, R12, 0xe2, !PT ;  /* 0x000000100b0c7812 */ /* 0x000fc400078ee20c */
[----:B------:R-:W-:Y:S01]  /*15310*/  SHF.R.S32.HI R39, RZ, 0x1f, R39 ;  /* 0x0000001fff277819 */ /* 0x000fe20000011427 */
[----:B------:R-:W-:Y:S01]  /*15320*/  IMAD R11, R13, UR5, R0 ;  /* 0x000000050d0b7c24 */ /* 0x000fe2000f8e0200 */
[----:B------:R-:W-:Y:S01]  /*15330*/  SEL R13, RZ, 0x40, P0 ;  /* 0x00000040ff0d7807 */ /* 0x000fe20000000000 */
[----:B------:R-:W-:Y:S01]  /*15340*/  ULDC.64 UR4, c[0x0][0xa80] ;  /* 0x0002a00000047ab9 */ /* 0x000fe20000000a00 */
[----:B------:R-:W-:Y:S01]  /*15350*/  ISETP.GE.AND P0, PT, R26, R25, PT ;  /* 0x000000191a00720c */ /* 0x000fe20003f06270 */
[----:B------:R-:W-:Y:S01]  /*15360*/  IMAD.SHL.U32 R15, R4, 0x20, RZ ;  /* 0x00000020040f7824 */ /* 0x000fe200078e00ff */
[----:B------:R-:W-:Y:S01]  /*15370*/  LEA R4, P1, R8, UR4, 0x1 ;  /* 0x0000000408047c11 */ /* 0x000fe2000f8208ff */
[----:B------:R-:W-:Y:S01]  /*15380*/  IMAD.IADD R9, R9, 0x1, R11 ;  /* 0x0000000109097824 */ /* 0x000fe200078e020b */
[----:B------:R-:W-:Y:S01]  /*15390*/  SEL R0, RZ, 0x80, P2 ;  /* 0x00000080ff007807 */ /* 0x000fe20001000000 */
[C---:B------:R-:W-:Y:S01]  /*153a0*/  VIADD R41, R194.reuse, 0x80 ;  /* 0x00000080c2297836 */ /* 0x040fe20000000000 */
[----:B------:R-:W-:Y:S01]  /*153b0*/  LOP3.LUT R12, R15, 0x20, R12, 0xe2, !PT ;  /* 0x000000200f0c7812 */ /* 0x000fe200078ee20c */
[----:B------:R-:W-:Y:S01]  /*153c0*/  VIADD R43, R194, 0x40 ;  /* 0x00000040c22b7836 */ /* 0x000fe20000000000 */
[----:B------:R-:W-:Y:S01]  /*153d0*/  LEA.HI.X R20, R8, UR5, R9, 0x1, P1 ;  /* 0x0000000508147c11 */ /* 0x000fe200088f0c09 */
[----:B------:R0:W1:Y:S01]  /*153e0*/  SHFL.IDX PT, R14, R4, RZ, 0x181f ;  /* 0x00181fff040e7589 */ /* 0x00006200000e0000 */
[----:B------:R-:W-:-:S02]  /*153f0*/  LOP3.LUT R21, R12, R13, RZ, 0xfc, !PT ;  /* 0x0000000d0c157212 */ /* 0x000fc400078efcff */
[----:B------:R-:W-:Y:S01]  /*15400*/  SHF.R.S32.HI R41, RZ, 0x1f, R41 ;  /* 0x0000001fff297819 */ /* 0x000fe20000011429 */
[----:B------:R0:W2:Y:S01]  /*15410*/  SHFL.IDX PT, R15, R20, RZ, 0x181f ;  /* 0x00181fff140f7589 */ /* 0x0000a200000e0000 */
[----:B------:R-:W-:Y:S02]  /*15420*/  LOP3.LUT R24, R21, R0, RZ, 0xfc, !PT ;  /* 0x0000000015187212 */ /* 0x000fe400078efcff */
[----:B------:R-:W-:Y:S01]  /*15430*/  SHF.R.S32.HI R43, RZ, 0x1f, R43 ;  /* 0x0000001fff2b7819 */ /* 0x000fe2000001142b */
        /* <DEDUP_REMOVED lines=32> */
.L_x_8033:
[----:B------:R-:W-:Y:S05]  /*15640*/  BSYNC B1 ;  /* 0x0000000000017941 */ /* 0x000fea0003800000 */
.L_x_8032:
        /* <DEDUP_REMOVED lines=36> */
.L_x_8026:
[----:B------:R-:W-:Y:S05]  /*15890*/  BSYNC B0 ;  /* 0x0000000000007941 */ /* 0x000fea0003800000 */
.L_x_8019:
[----:B------:R-:W-:Y:S02]  /*158a0*/  ULDC UR4, c[0x0][0xc3c] ;  /* 0x00030f0000047ab9 */ /* 0x000fe40000000800 */
[----:B------:R-:W-:-:S13]  /*158b0*/  ISETP.GE.AND P0, PT, R7, UR4, PT ;  /* 0x0000000407007c0c */ /* 0x000fda000bf06270 */
[----:B------:R-:W-:Y:S05]  /*158c0*/  @!P0 BRA `(.L_x_8034) ;  /* 0xfffffec000348947 */ /* 0x000fea000383ffff */
[----:B------:R-:W-:Y:S05]  /*158d0*/  BRA `(.L_x_7879) ;  /* 0x0000008000bc7947 */ /* 0x000fea0003800000 */
.L_x_7877:
[----:B------:R-:W-:-:S08]  /*158e0*/  NOP ;  /* 0x0000000000007918 */ /* 0x000fd00000000000 */
[----:B---3--:R-:W0:-:S00]  /*158f0*/  USETMAXREG.DEALLOC.CTAPOOL 0x28 ;  /* 0x00000028000079c8 */ /* 0x008e0000080e0500 */
        /* <DEDUP_REMOVED lines=14> */
.L_x_8035:
        /* <DEDUP_REMOVED lines=43> */
.L_x_8039:
[----:B------:R-:W0:Y:S01]  /*15c90*/  LDC R2, c[0x0][0xc3c] ;  /* 0x00030f00ff027b82 */ /* 0x000e220000000800 */
[----:B------:R-:W-:Y:S01]  /*15ca0*/  UIADD3 UR4, UR4, 0x1f, URZ ;  /* 0x0000001f04047890 */ /* 0x000fe2000fffe03f */
[----:B------:R-:W-:Y:S02]  /*15cb0*/  ULDC UR7, c[0x0][0xc3c] ;  /* 0x00030f0000077ab9 */ /* 0x000fe40000000800 */
[----:B------:R-:W-:-:S03]  /*15cc0*/  IMAD.U32 R27, RZ, RZ, UR7 ;  /* 0x00000007ff1b7e24 */ /* 0x000fc6000f8e00ff */
[----:B0-----:R-:W-:-:S13]  /*15cd0*/  ISETP.LE.AND P6, PT, R2, UR4, PT ;  /* 0x0000000402007c0c */ /* 0x001fda000bfc3270 */
[----:B------:R-:W-:Y:S05]  /*15ce0*/  @P6 BRA `(.L_x_8038) ;  /* 0x0000000800a86947 */ /* 0x000fea0003800000 */
[----:B------:R-:W-:Y:S02]  /*15cf0*/  VIADD R11, R6, UR4 ;  /* 0x00000004060b7c36 */ /* 0x000fe40008000000 */
[----:B------:R-:W-:Y:S02]  /*15d00*/  IMAD.MOV.U32 R7, RZ, RZ, RZ ;  /* 0x000000ffff077224 */ /* 0x000fe400078e00ff */
[----:B------:R-:W-:Y:S01]  /*15d10*/  IMAD.MOV.U32 R8, RZ, RZ, RZ ;  /* 0x000000ffff087224 */ /* 0x000fe200078e00ff */
        /* <DEDUP_REMOVED lines=28> */
.L_x_8037:
        /* <DEDUP_REMOVED lines=13> */
.L_x_8040:
        /* <DEDUP_REMOVED lines=33> */
[----:B------:R-:W-:Y:S02]  /*161c0*/  IMAD.MOV.U32 R13, RZ, RZ, R2 ;  /* 0x000000ffff0d7224 */ /* 0x000fe400078e0002 */
[----:B0-----:R-:W-:Y:S02]  /*161d0*/  IMAD.MOV R2, RZ, RZ, -R3 ;  /* 0x000000ffff027224 */ /* 0x001fe400078e0a03 */
        /* <DEDUP_REMOVED lines=27> */
.L_x_8041:
        /* <DEDUP_REMOVED lines=61> */
.L_x_8042:
[----:B------:R-:W-:-:S05]  /*16760*/  LOP3.LUT R2, RZ, R2, RZ, 0x33, !PT ;  /* 0x00000002ff027212 */ /* 0x000fca00078e33ff */
[----:B------:R-:W-:Y:S01]  /*16770*/  IMAD.IADD R25, R7, 0x1, R2 ;  /* 0x0000000107197824 */ /* 0x000fe200078e0202 */
[----:B------:R-:W-:Y:S06]  /*16780*/  BRA `(.L_x_8043) ;  /* 0x00000000000c7947 */ /* 0x000fec0003800000 */
.L_x_8038:
[----:B------:R-:W-:Y:S02]  /*16790*/  IMAD.MOV.U32 R25, RZ, RZ, RZ ;  /* 0x000000ffff197224 */ /* 0x000fe400078e00ff */
[----:B------:R-:W-:Y:S02]  /*167a0*/  IMAD.U32 R24, RZ, RZ, UR6 ;  /* 0x00000006ff187e24 */ /* 0x000fe4000f8e00ff */
[----:B------:R-:W-:-:S07]  /*167b0*/  IMAD.MOV.U32 R26, RZ, RZ, RZ ;  /* 0x000000ffff1a7224 */ /* 0x000fce00078e00ff */
.L_x_8043:
[----:B------:R-:W-:-:S13]  /*167c0*/  ISETP.NE.AND P0, PT, R6, RZ, PT ;  /* 0x000000ff0600720c */ /* 0x000fda0003f05270 */
[----:B------:R-:W0:Y:S01]  /*167d0*/  @!P0 S2R R3, SR_CgaCtaId ;  /* 0x0000000000038919 */ /* 0x000e220000008800 */
[----:B------:R-:W-:-:S04]  /*167e0*/  @!P0 MOV R2, 0x400 ;  /* 0x0000040000028802 */ /* 0x000fc80000000f00 */
[----:B0-----:R-:W-:-:S05]  /*167f0*/  @!P0 LEA R2, R3, R2, 0x18 ;  /* 0x0000000203028211 */ /* 0x001fca00078ec0ff */
[----:B------:R1:W-:Y:S01]  /*16800*/  @!P0 STS.128 [R2+0x28cd0], R24 ;  /* 0x028cd01802008388 */ /* 0x0003e20000000c00 */
[----:B------:R-:W-:Y:S06]  /*16810*/  BAR.ARV 0x5, 0x180 ;  /* 0x0146000000007b1d */ /* 0x000fec0000002000 */
.L_x_8036:
[----:B------:R2:W-:Y:S01]  /*16820*/  STL [R1+0x24], RZ ;  /* 0x000024ff01007387 */ /* 0x0005e20000100800 */
[----:B------:R-:W-:Y:S01]  /*16830*/  ULDC UR4, c[0x0][0xc3c] ;  /* 0x00030f0000047ab9 */ /* 0x000fe20000000800 */
[----:B------:R-:W-:Y:S01]  /*16840*/  IMAD.MOV.U32 R28, RZ, RZ, 0x1 ;  /* 0x00000001ff1c7424 */ /* 0x000fe200078e00ff */
[----:B0-----:R-:W-:Y:S01]  /*16850*/  ISETP.GE.AND P0, PT, R27, UR4, PT ;  /* 0x000000041b007c0c */ /* 0x001fe2000bf06270 */
[----:B------:R-:W-:-:S12]  /*16860*/  IMAD.MOV.U32 R22, RZ, RZ, RZ ;  /* 0x000000ffff167224 */ /* 0x000fd800078e00ff */
[----:B--2---:R-:W-:Y:S05]  /*16870*/  @P0 BRA `(.L_x_8044) ;  /* 0x0000006c00f80947 */ /* 0x004fea0003800000 */
[----:B------:R-:W2:Y:S01]  /*16880*/  LDL R5, [R1] ;  /* 0x0000000001057983 */ /* 0x000ea20000100800 */
[----:B------:R-:W0:Y:S01]  /*16890*/  S2UR UR5, SR_CgaCtaId ;  /* 0x00000000000579c3 */ /* 0x000e220000008800 */
[C---:B-1----:R-:W-:Y:S01]  /*168a0*/  IMAD.SHL.U32 R2, R0.reuse, 0x8, RZ ;  /* 0x0000000800027824 */ /* 0x042fe200078e00ff */
[----:B------:R-:W-:Y:S01]  /*168b0*/  LOP3.LUT R6, R0, 0x7f, RZ, 0xc0, !PT ;  /* 0x0000007f00067812 */ /* 0x000fe200078ec0ff */
[----:B------:R-:W-:Y:S01]  /*168c0*/  UMOV UR4, 0x400 ;  /* 0x0000040000047882 */ /* 0x000fe20000000000 */
[----:B------:R-:W-:Y:S01]  /*168d0*/  BSSY B8, `(.L_x_8044) ;  /* 0x00006f8000087945 */ /* 0x000fe20003800000 */
[----:B------:R-:W-:Y:S01]  /*168e0*/  IMAD.MOV.U32 R29, RZ, RZ, 0x1 ;  /* 0x00000001ff1d7424 */ /* 0x000fe200078e00ff */
[----:B------:R-:W-:Y:S01]  /*168f0*/  LOP3.LUT R3, R2, 0x1f8, RZ, 0xc0, !PT ;  /* 0x000001f802037812 */ /* 0x000fe200078ec0ff */
[----:B------:R-:W-:Y:S01]  /*16900*/  IMAD.SHL.U32 R35, R6, 0x8, RZ ;  /* 0x0000000806237824 */ /* 0x000fe200078e00ff */
[----:B------:R-:W-:Y:S01]  /*16910*/  LOP3.LUT R2, R2, 0x38, RZ, 0xc0, !PT ;  /* 0x0000003802027812 */ /* 0x000fe200078ec0ff */
[----:B------:R-:W-:Y:S01]  /*16920*/  IMAD.MOV.U32 R22, RZ, RZ, RZ ;  /* 0x000000ffff167224 */ /* 0x000fe200078e00ff */
[----:B------:R-:W-:Y:S01]  /*16930*/  LOP3.LUT R4, R3, 0x38, R0, 0x78, !PT ;  /* 0x0000003803047812 */ /* 0x000fe200078e7800 */
[----:B------:R-:W-:Y:S01]  /*16940*/  IMAD.SHL.U32 R0, R0, 0x10, RZ ;  /* 0x0000001000007824 */ /* 0x000fe200078e00ff */
[----:B------:R-:W-:Y:S01]  /*16950*/  SHF.R.U32.HI R3, RZ, 0x3, R6 ;  /* 0x00000003ff037819 */ /* 0x000fe20000011606 */
[----:B------:R-:W-:Y:S01]  /*16960*/  IMAD.MOV.U32 R28, RZ, RZ, 0x1 ;  /* 0x00000001ff1c7424 */ /* 0x000fe200078e00ff */
[----:B------:R-:W-:Y:S01]  /*16970*/  LOP3.LUT R35, R4, 0x200, R35, 0xf8, !PT ;  /* 0x0000020004237812 */ /* 0x000fe200078ef823 */
[----:B------:R-:W-:Y:S01]  /*16980*/  ULDC.64 UR38, c[0x0][0x198] ;  /* 0x0000660000267ab9 */ /* 0x000fe20000000a00 */
[----:B------:R-:W-:Y:S01]  /*16990*/  LOP3.LUT R0, R3, 0x70, R0, 0xf8, !PT ;  /* 0x0000007003007812 */ /* 0x000fe200078ef800 */
[----:B------:R-:W-:Y:S01]  /*169a0*/  ULDC UR36, c[0x0][0xc] ;  /* 0x0000030000247ab9 */ /* 0x000fe20000000800 */
[----:B------:R-:W-:-:S02]  /*169b0*/  LOP3.LUT R0, R2, 0xc0, RZ, 0xfc, !PT ;  /* 0x000000c002007812 */ /* 0x000fc400078efcff */
[C---:B------:R-:W-:Y:S02]  /*169c0*/  LOP3.LUT R0, R2.reuse, 0x140, RZ, 0xfc, !PT ;  /* 0x0000014002007812 */ /* 0x040fe400078efcff */
[C---:B------:R-:W-:Y:S01]  /*169d0*/  LOP3.LUT R3, R2.reuse, 0x40, RZ, 0xfc, !PT ;  /* 0x0000004002037812 */ /* 0x040fe200078efcff */
[----:B0-----:R-:W-:Y:S01]  /*169e0*/  ULEA UR4, UR5, UR4, 0x18 ;  /* 0x0000000405047291 */ /* 0x001fe2000f8ec03f */
[C---:B------:R-:W-:Y:S02]  /*169f0*/  LOP3.LUT R3, R2.reuse, 0x100, RZ, 0xfc, !PT ;  /* 0x0000010002037812 */ /* 0x040fe400078efcff */
[----:B------:R-:W-:Y:S02]  /*16a00*/  LOP3.LUT R3, R2, 0x180, RZ, 0xfc, !PT ;  /* 0x0000018002037812 */ /* 0x000fe400078efcff */
[----:B------:R-:W-:Y:S01]  /*16a10*/  MOV R19, RZ ;  /* 0x000000ff00137202 */ /* 0x000fe20000000f00 */
[----:B------:R-:W-:-:S04]  /*16a20*/  IMAD.U32 R18, RZ, RZ, UR4 ;  /* 0x00000004ff127e24 */ /* 0x000fc8000f8e00ff */
[----:B------:R-:W-:Y:S01]  /*16a30*/  IMAD R0, R35, 0x2, R18 ;  /* 0x0000000223007824 */ /* 0x000fe200078e0212 */
[----:B--2---:R-:W-:-:S05]  /*16a40*/  LOP3.LUT R4, R5, 0x2, RZ, 0xfc, !PT ;  /* 0x0000000205047812 */ /* 0x004fca00078efcff */
[----:B------:R0:W-:Y:S04]  /*16a50*/  STL [R1+0x48], R4 ;  /* 0x0000480401007387 */ /* 0x0001e80000100800 */
[----:B------:R1:W-:Y:S04]  /*16a60*/  STL [R1+0x24], RZ ;  /* 0x000024ff01007387 */ /* 0x0003e80000100800 */
[----:B------:R1:W-:Y:S01]  /*16a70*/  STL [R1+0x3c], R0 ;  /* 0x00003c0001007387 */ /* 0x0003e20000100800 */
[C---:B0-----:R-:W-:Y:S02]  /*16a80*/  LOP3.LUT R4, R2.reuse, 0x80, RZ, 0xfc, !PT ;  /* 0x0000008002047812 */ /* 0x041fe400078efcff */
[----:B------:R-:W-:-:S07]  /*16a90*/  LOP3.LUT R2, R2, 0x1c0, RZ, 0xfc, !PT ;  /* 0x000001c002027812 */ /* 0x000fce00078efcff */
.L_x_8155:
[----:B------:R-:W0:Y:S02]  /*16aa0*/  LDC.64 R2, c[0x0][0xc88] ;  /* 0x00032200ff027b82 */ /* 0x000e240000000a00 */
        /* <DEDUP_REMOVED lines=47> */
[----:B--2---:R0:W-:Y:S01]  /*16da0*/  STL [R1+0x14], R8 ;  /* 0x0000140801007387 */ /* 0x0041e20000100800 */
[----:B------:R-:W-:Y:S01]  /*16db0*/  IMAD.MOV.U32 R10, RZ, RZ, R8 ;  /* 0x000000ffff0a7224 */ /* 0x000fe200078e0008 */
[----:B----4-:R-:W-:Y:S06]  /*16dc0*/  @P2 BRA `(.L_x_8045) ;  /* 0x0000000000142947 */ /* 0x010fec0003800000 */
[----:B------:R-:W-:Y:S05]  /*16dd0*/  @!P0 BRA `(.L_x_8045) ;  /* 0x0000000000108947 */ /* 0x000fea0003800000 */
[----:B------:R-:W2:Y:S04]  /*16de0*/  LDG.E R7, desc[UR40][R2.64] ;  /* 0x0000002802077981 */ /* 0x000ea8000c1e1900 */
[----:B------:R-:W2:Y:S02]  /*16df0*/  LDG.E R2, desc[UR40][R2.64+0x4] ;  /* 0x0000042802027981 */ /* 0x000ea4000c1e1900 */
[----:B--2---:R-:W-:-:S05]  /*16e00*/  IMAD.IADD R10, R2, 0x1, -R7 ;  /* 0x00000001020a7824 */ /* 0x004fca00078e0a07 */
[----:B------:R1:W-:Y:S02]  /*16e10*/  STL [R1+0x14], R10 ;  /* 0x0000140a01007387 */ /* 0x0003e40000100800 */
.L_x_8045:
[----:B------:R-:W-:Y:S01]  /*16e20*/  ULDC.64 UR4, c[0x0][0xa20] ;  /* 0x0002880000047ab9 */ /* 0x000fe20000000a00 */
[C---:B0-----:R-:W-:Y:S02]  /*16e30*/  LOP3.LUT R8, R26.reuse, 0xff000000, RZ, 0xc0, !PT ;  /* 0xff0000001a087812 */ /* 0x041fe400078ec0ff */
[----:B------:R-:W-:Y:S02]  /*16e40*/  ISETP.NE.U32.AND P0, PT, RZ, UR4, PT ;  /* 0x00000004ff007c0c */ /* 0x000fe4000bf05070 */
[----:B------:R-:W-:Y:S02]  /*16e50*/  SHF.R.U32.HI R8, RZ, 0x8, R8 ;  /* 0x00000008ff087819 */ /* 0x000fe40000011608 */
[----:B------:R-:W-:Y:S02]  /*16e60*/  ISETP.NE.AND.EX P0, PT, RZ, UR5, PT, P0 ;  /* 0x00000005ff007c0c */ /* 0x000fe4000bf05300 */
[C---:B------:R-:W-:Y:S02]  /*16e70*/  LOP3.LUT R2, R26.reuse, 0xff0000, RZ, 0xc0, !PT ;  /* 0x00ff00001a027812 */ /* 0x040fe400078ec0ff */
        /* <DEDUP_REMOVED lines=8> */
.L_x_8046:
        /* <DEDUP_REMOVED lines=9> */
.L_x_8047:
[----:B0-----:R-:W2:Y:S01]  /*16f90*/  @P1 LDG.E R2, desc[UR40][R4.64] ;  /* 0x0000002804021981 */ /* 0x001ea2000c1e1900 */
[----:B------:R-:W0:Y:S03]  /*16fa0*/  LDC R3, c[0x0][0x448] ;  /* 0x00011200ff037b82 */ /* 0x000e260000000800 */
[----:B------:R3:W2:Y:S01]  /*16fb0*/  @P1 LDG.E R5, desc[UR40][R4.64+0x4] ;  /* 0x0000042804051981 */ /* 0x0006a2000c1e1900 */
[----:B-----5:R-:W-:Y:S01]  /*16fc0*/  IMAD.IADD R9, R9, 0x1, -R33 ;  /* 0x0000000109097824 */ /* 0x020fe200078e0a21 */
[----:B------:R-:W-:Y:S01]  /*16fd0*/  BSSY B0, `(.L_x_8048) ;  /* 0x0000036000007945 */ /* 0x000fe20003800000 */
[----:B------:R-:W-:Y:S02]  /*16fe0*/  LOP3.LUT R32, R8, 0xff, RZ, 0xc0, !PT ;  /* 0x000000ff08207812 */ /* 0x000fe400078ec0ff */
[----:B------:R-:W-:Y:S02]  /*16ff0*/  MOV R13, RZ ;  /* 0x000000ff000d7202 */ /* 0x000fe40000000f00 */
[----:B0-----:R-:W-:-:S13]  /*17000*/  ISETP.NE.AND P0, PT, R3, 0x1, PT ;  /* 0x000000010300780c */ /* 0x001fda0003f05270 */
[----:B---3--:R-:W0:Y:S08]  /*17010*/  @P0 LDC R4, c[0x0][0x44c] ;  /* 0x00011300ff040b82 */ /* 0x008e300000000800 */
[----:B------:R-:W3:Y:S01]  /*17020*/  @P0 LDC R3, c[0x0][0x450] ;  /* 0x00011400ff030b82 */ /* 0x000ee20000000800 */
[----:B--2---:R-:W-:Y:S02]  /*17030*/  @P1 IMAD.IADD R6, R5, 0x1, -R2 ;  /* 0x0000000105061824 */ /* 0x004fe400078e0a02 */
[----:B------:R-:W-:-:S02]  /*17040*/  IMAD.SHL.U32 R2, R25, 0x40, RZ ;  /* 0x0000004019027824 */ /* 0x000fc400078e00ff */
[----:B------:R-:W-:Y:S02]  /*17050*/  IMAD.IADD R7, R9, 0x1, R6 ;  /* 0x0000000109077824 */ /* 0x000fe400078e0206 */
[----:B------:R-:W-:-:S03]  /*17060*/  VIADD R2, R2, 0x3f ;  /* 0x0000003f02027836 */ /* 0x000fc60000000000 */
[C---:B------:R-:W-:Y:S01]  /*17070*/  IADD3 R5, R7.reuse, 0x40, -R10 ;  /* 0x0000004007057810 */ /* 0x040fe20007ffe80a */
[----:B0-----:R-:W-:Y:S01]  /*17080*/  @P0 IMAD.HI.U32 R4, R2, R4, RZ ;  /* 0x0000000402040227 */ /* 0x001fe200078e00ff */
[----:B------:R0:W-:Y:S04]  /*17090*/  STL [R1+0x4], R7 ;  /* 0x0000040701007387 */ /* 0x0001e80000100800 */
[----:B---3--:R-:W-:Y:S01]  /*170a0*/  @P0 SHF.R.U32.HI R2, RZ, R3, R4 ;  /* 0x00000003ff020219 */ /* 0x008fe20000011604 */
[----:B------:R-:W-:-:S04]  /*170b0*/  VIADD R3, R7, 0x3f ;  /* 0x0000003f07037836 */ /* 0x000fc80000000000 */
[----:B------:R-:W-:Y:S01]  /*170c0*/  IMAD.IADD R2, R5, 0x1, R2 ;  /* 0x0000000105027824 */ /* 0x000fe200078e0202 */
[----:B------:R-:W-:-:S04]  /*170d0*/  SHF.R.S32.HI R4, RZ, 0x1f, R3 ;  /* 0x0000001fff047819 */ /* 0x000fc80000011403 */
[----:B------:R-:W-:Y:S02]  /*170e0*/  LEA.HI R4, R4, R3, RZ, 0x6 ;  /* 0x0000000304047211 */ /* 0x000fe400078f30ff */
[----:B------:R-:W-:Y:S02]  /*170f0*/  SHF.R.S32.HI R3, RZ, 0x1f, R2 ;  /* 0x0000001fff037819 */ /* 0x000fe40000011402 */
[----:B0-----:R-:W-:Y:S02]  /*17100*/  SHF.R.S32.HI R7, RZ, 0x6, R4 ;  /* 0x00000006ff077819 */ /* 0x001fe40000011404 */
[----:B------:R-:W-:Y:S02]  /*17110*/  LEA.HI R3, R3, R2, RZ, 0x6 ;  /* 0x0000000203037211 */ /* 0x000fe400078f30ff */
[----:B------:R-:W-:Y:S02]  /*17120*/  SHF.R.U32.HI R4, RZ, 0x10, R8 ;  /* 0x00000010ff047819 */ /* 0x000fe40000011608 */
[----:B------:R-:W-:-:S04]  /*17130*/  SHF.R.S32.HI R3, RZ, 0x6, R3 ;  /* 0x00000006ff037819 */ /* 0x000fc80000011403 */
[----:B-1----:R-:W-:-:S04]  /*17140*/  VIMNMX R10, R7, R3, PT ;  /* 0x00000003070a7248 */ /* 0x002fc80003fe0100 */
[----:B------:R-:W-:-:S13]  /*17150*/  ISETP.GE.AND P0, PT, R10, 0x1, PT ;  /* 0x000000010a00780c */ /* 0x000fda0003f06270 */
[----:B------:R-:W-:Y:S05]  /*17160*/  @!P0 BRA `(.L_x_8049) ;  /* 0x0000000000708947 */ /* 0x000fea0003800000 */
        /* <DEDUP_REMOVED lines=28> */
.L_x_8049:
[----:B------:R-:W-:Y:S05]  /*17330*/  BSYNC B0 ;  /* 0x0000000000007941 */ /* 0x000fea0003800000 */
.L_x_8048:
        /* <DEDUP_REMOVED lines=24> */
.L_x_8210:
[----:B-1----:R-:W-:Y:S02]  /*174c0*/  ISETP.NE.AND P0, PT, R14, RZ, PT ;  /* 0x000000ff0e00720c */ /* 0x002fe40003f05270 */
[----:B------:R-:W-:-:S11]  /*174d0*/  PLOP3.LUT P6, PT, PT, PT, PT, 0x8, 0x0 ;  /* 0x000000000000781c */ /* 0x000fd60003fce170 */
[----:B------:R-:W-:Y:S05]  /*174e0*/  @P0 BRA `(.L_x_8053) ;  /* 0x00000000000c0947 */ /* 0x000fea0003800000 */
[----:B------:R-:W-:-:S03]  /*174f0*/  UMOV UR4, 0xffffffff ;  /* 0xffffffff00047882 */ /* 0x000fc60000000000 */
[----:B------:R-:W-:Y:S05]  /*17500*/  BRA.DIV UR4, `(.L_x_8054) ;  /* 0x0000007a04287947 */ /* 0x000fea000b800000 */
[----:B------:R-:W-:-:S13]  /*17510*/  ELECT P6, URZ, PT ;  /* 0x00000000003f782f */ /* 0x000fda00038c0000 */
.L_x_8053:
        /* <DEDUP_REMOVED lines=9> */
.L_x_8213:
[----:B------:R-:W-:Y:S05]  /*175b0*/  BSYNC B1 ;  /* 0x0000000000017941 */ /* 0x000fea0003800000 */
.L_x_8055:
        /* <DEDUP_REMOVED lines=10> */
.L_x_8214:
[----:B------:R-:W-:Y:S05]  /*17660*/  BSYNC B2 ;  /* 0x0000000000027941 */ /* 0x000fea0003800000 */
.L_x_8059:
        /* <DEDUP_REMOVED lines=9> */
.L_x_8062:
[----:B------:R-:W-:Y:S05]  /*17700*/  BSYNC B2 ;  /* 0x0000000000027941 */ /* 0x000fea0003800000 */
.L_x_8061:
        /* <DEDUP_REMOVED lines=12> */
.L_x_8063:
        /* <DEDUP_REMOVED lines=13> */
.L_x_8215:
[----:B------:R-:W-:Y:S05]  /*178a0*/  BSYNC B2 ;  /* 0x0000000000027941 */ /* 0x000fea0003800000 */
.L_x_8064:
[----:B------:R-:W-:Y:S01]  /*178b0*/  BSSY B2, `(.L_x_8066) ;  /* 0x000000b000027945 */ /* 0x000fe20003800000 */
[----:B------:R-:W-:Y:S01]  /*178c0*/  MOV R12, 0x0 ;  /* 0x00000000000c7802 */ /* 0x000fe20000000f00 */
[----:B------:R-:W-:Y:S02]  /*178d0*/  IMAD.MOV.U32 R13, RZ, RZ, 0x12f00000 ;  /* 0x12f00000ff0d7424 */ /* 0x000fe400078e00ff */
[----:B------:R-:W-:Y:S05]  /*178e0*/  @P1 BRA `(.L_x_8067) ;  /* 0x00000000001c1947 */ /* 0x000fea0003800000 */
[----:B------:R-:W2:Y:S01]  /*178f0*/  S2R R11, SR_TID.X ;  /* 0x00000000000b7919 */ /* 0x000ea20000002100 */
[----:B01----:R-:W-:-:S04]  /*17900*/  IMAD.MOV.U32 R9, RZ, RZ, 0x10000 ;  /* 0x00010000ff097424 */ /* 0x003fc800078e00ff */
[----:B------:R3:W-:Y:S01]  /*17910*/  SYNCS.ARRIVE.TRANS64 RZ, [R3+URZ+0x28cb0], R9 ;  /* 0x028cb00903ff79a7 */ /* 0x0007e2000800003f */
[----:B--2---:R-:W-:-:S04]  /*17920*/  LOP3.LUT R11, R11, 0x1f, RZ, 0xc0, !PT ;  /* 0x0000001f0b0b7812 */ /* 0x004fc800078ec0ff */
[----:B------:R-:W-:-:S13]  /*17930*/  ISETP.NE.AND P0, PT, R11, RZ, PT ;  /* 0x000000ff0b00720c */ /* 0x000fda0003f05270 */
[----:B---3--:R-:W-:Y:S05]  /*17940*/  @!P0 BRA `(.L_x_8067) ;  /* 0x0000000000048947 */ /* 0x008fea0003800000 */
[----:B------:R-:W-:Y:S01]  /*17950*/  BPT.TRAP 0x1 ;  /* 0x000000040000795c */ /* 0x000fe20000300000 */
.L_x_8067:
[----:B------:R-:W-:Y:S05]  /*17960*/  BSYNC B2 ;  /* 0x0000000000027941 */ /* 0x000fea0003800000 */
.L_x_8066:
        /* <DEDUP_REMOVED lines=9> */
.L_x_8068:
        /* <DEDUP_REMOVED lines=15> */
.L_x_8069:
        /* <DEDUP_REMOVED lines=15> */
.L_x_8070:
        /* <DEDUP_REMOVED lines=15> */
.L_x_8071:
        /* <DEDUP_REMOVED lines=15> */
.L_x_8072:
        /* <DEDUP_REMOVED lines=15> */
.L_x_8073:
        /* <DEDUP_REMOVED lines=15> */
.L_x_8074:
        /* <DEDUP_REMOVED lines=15> */
.L_x_8075:
        /* <DEDUP_REMOVED lines=10> */
.L_x_8058:
[----:B------:R-:W-:Y:S05]  /*18130*/  BSYNC B1 ;  /* 0x0000000000017941 */ /* 0x000fea0003800000 */
.L_x_8057:
        /* <DEDUP_REMOVED lines=9> */
.L_x_8095:
        /* <DEDUP_REMOVED lines=11> */
.L_x_8216:
[----:B------:R-:W-:Y:S05]  /*18280*/  BSYNC B2 ;  /* 0x0000000000027941 */ /* 0x000fea0003800000 */
.L_x_8078:
        /* <DEDUP_REMOVED lines=9> */
.L_x_8081:
[----:B------:R-:W-:Y:S05]  /*18320*/  BSYNC B2 ;  /* 0x0000000000027941 */ /* 0x000fea0003800000 */
.L_x_8080:
        /* <DEDUP_REMOVED lines=11> */
.L_x_8082:
        /* <DEDUP_REMOVED lines=13> */
.L_x_8217:
[----:B------:R-:W-:Y:S05]  /*184b0*/  BSYNC B2 ;  /* 0x0000000000027941 */ /* 0x000fea0003800000 */
.L_x_8083:
        /* <DEDUP_REMOVED lines=11> */
.L_x_8086:
[----:B------:R-:W-:Y:S05]  /*18570*/  BSYNC B2 ;  /* 0x0000000000027941 */ /* 0x000fea0003800000 */
.L_x_8085:
        /* <DEDUP_REMOVED lines=9> */
.L_x_8087:
        /* <DEDUP_REMOVED lines=15> */
.L_x_8088:
        /* <DEDUP_REMOVED lines=15> */
.L_x_8089:
        /* <DEDUP_REMOVED lines=15> */
.L_x_8090:
        /* <DEDUP_REMOVED lines=15> */
.L_x_8091:
        /* <DEDUP_REMOVED lines=15> */
.L_x_8092:
        /* <DEDUP_REMOVED lines=15> */
.L_x_8093:
        /* <DEDUP_REMOVED lines=15> */
.L_x_8094:
        /* <DEDUP_REMOVED lines=10> */
.L_x_8077:
[----:B------:R-:W-:Y:S05]  /*18d40*/  BSYNC B1 ;  /* 0x0000000000017941 */ /* 0x000fea0003800000 */
.L_x_8076:
        /* <DEDUP_REMOVED lines=8> */
.L_x_8051:
[----:B------:R-:W-:Y:S05]  /*18dd0*/  BSYNC B0 ;  /* 0x0000000000007941 */ /* 0x000fea0003800000 */
.L_x_8050:
[----:B------:R-:W1:Y:S01]  /*18de0*/  LDC R0, c[0x0][0x448] ;  /* 0x00011200ff007b82 */ /* 0x000e620000000800 */
[----:B------:R-:W-:Y:S01]  /*18df0*/  LEA R2, R25, 0x3f, 0x6 ;  /* 0x0000003f19027811 */ /* 0x000fe200078e30ff */
[----:B------:R-:W-:Y:S06]  /*18e00*/  @!P0 WARPSYNC.ALL ;  /* 0x0000000000008948 */ /* 0x000fec0003800000 */
[----:B------:R-:W-:Y:S01]  /*18e10*/  @!P0 BAR.SYNC.DEFER_BLOCKING 0xc, 0x180 ;  /* 0x0306000000008b1d */ /* 0x000fe20000010000 */
[----:B------:R-:W-:-:S05]  /*18e20*/  ISETP.NE.AND P2, PT, R4, RZ, PT ;  /* 0x000000ff0400720c */ /* 0x000fca0003f45270 */
[----:B------:R-:W-:Y:S08]  /*18e30*/  BSSY B0, `(.L_x_8096) ;  /* 0x0000029000007945 */ /* 0x000ff00003800000 */
[----:B------:R-:W2:Y:S01]  /*18e40*/  @!P2 LDC R4, c[0x0][0x9f0] ;  /* 0x00027c00ff04ab82 */ /* 0x000ea20000000800 */
[----:B-1----:R-:W-:-:S13]  /*18e50*/  ISETP.NE.AND P1, PT, R0, 0x1, PT ;  /* 0x000000010000780c */ /* 0x002fda0003f25270 */
[----:B0-----:R-:W0:Y:S08]  /*18e60*/  @P1 LDC R3, c[0x0][0x44c] ;  /* 0x00011300ff031b82 */ /* 0x001e300000000800 */
[----:B------:R-:W1:Y:S01]  /*18e70*/  @P1 LDC R0, c[0x0][0x450] ;  /* 0x00011400ff001b82 */ /* 0x000e620000000800 */
[----:B0-----:R-:W-:-:S05]  /*18e80*/  @P1 IMAD.HI.U32 R3, R2, R3, RZ ;  /* 0x0000000302031227 */ /* 0x001fca00078e00ff */
[----:B-1----:R-:W-:-:S05]  /*18e90*/  @P1 SHF.R.U32.HI R2, RZ, R0, R3 ;  /* 0x00000000ff021219 */ /* 0x002fca0000011603 */
[----:B------:R-:W-:-:S05]  /*18ea0*/  IMAD.IADD R2, R5, 0x1, R2 ;  /* 0x0000000105027824 */ /* 0x000fca00078e0202 */
[----:B------:R-:W-:-:S04]  /*18eb0*/  SHF.R.S32.HI R0, RZ, 0x1f, R2 ;  /* 0x0000001fff007819 */ /* 0x000fc80000011402 */
[----:B------:R-:W-:-:S04]  /*18ec0*/  LEA.HI R0, R0, R2, RZ, 0x6 ;  /* 0x0000000200007211 */ /* 0x000fc800078f30ff */
[----:B------:R-:W-:-:S04]  /*18ed0*/  SHF.R.S32.HI R0, RZ, 0x6, R0 ;  /* 0x00000006ff007819 */ /* 0x000fc80000011400 */
[----:B------:R-:W-:Y:S01]  /*18ee0*/  VIMNMX R7, R7, R0, PT ;  /* 0x0000000007077248 */ /* 0x000fe20003fe0100 */
[----:B------:R-:W-:-:S03]  /*18ef0*/  IMAD.MOV.U32 R0, RZ, RZ, RZ ;  /* 0x000000ffff007224 */ /* 0x000fc600078e00ff */
[----:B------:R-:W-:-:S13]  /*18f00*/  ISETP.GE.AND P1, PT, R7, 0x1, PT ;  /* 0x000000010700780c */ /* 0x000fda0003f26270 */
[----:B--2---:R-:W-:Y:S05]  /*18f10*/  @!P1 BRA `(.L_x_8097) ;  /* 0x0000000000689947 */ /* 0x004fea0003800000 */
[-C--:B------:R-:W-:Y:S02]  /*18f20*/  IABS R0, R4.reuse ;  /* 0x0000000400007213 */ /* 0x080fe40000000000 */
        /* <DEDUP_REMOVED lines=21> */
[----:B------:R-:W-:-:S05]  /*19080*/  @P0 VIADD R5, R5, 0x1 ;  /* 0x0000000105050836 */ /* 0x000fca0000000000 */
[----:B------:R-:W-:-:S05]  /*19090*/  MOV R0, R5 ;  /* 0x0000000500007202 */ /* 0x000fca0000000f00 */
[----:B------:R-:W-:Y:S01]  /*190a0*/  @!P2 IMAD.MOV R0, RZ, RZ, -R0 ;  /* 0x000000ffff00a224 */ /* 0x000fe200078e0a00 */
[----:B------:R-:W-:-:S07]  /*190b0*/  @!P1 LOP3.LUT R0, RZ, R4, RZ, 0x33, !PT ;  /* 0x00000004ff009212 */ /* 0x000fce00078e33ff */
.L_x_8097:
[----:B------:R-:W-:Y:S05]  /*190c0*/  BSYNC B0 ;  /* 0x0000000000007941 */ /* 0x000fea0003800000 */
.L_x_8096:
        /* <DEDUP_REMOVED lines=23> */
.L_x_8099:
        /* <DEDUP_REMOVED lines=20> */
.L_x_8102:
[----:B------:R-:W-:Y:S05]  /*19380*/  BSYNC B6 ;  /* 0x0000000000067941 */ /* 0x000fea0003800000 */
.L_x_8101:
        /* <DEDUP_REMOVED lines=20> */
.L_x_8105:
        /* <DEDUP_REMOVED lines=15> */
.L_x_8104:
[----:B------:R-:W-:Y:S05]  /*195c0*/  BSYNC B6 ;  /* 0x0000000000067941 */ /* 0x000fea0003800000 */
.L_x_8103:
[----:B------:R-:W2:Y:S01]  /*195d0*/  LDL R34, [R1+0x20] ;  /* 0x0000200001227983 */ /* 0x000ea20000100800 */
[----:B------:R-:W-:Y:S01]  /*195e0*/  ULDC.64 UR4, c[0x0][0x9f8] ;  /* 0x00027e0000047ab9 */ /* 0x000fe20000000a00 */
[----:B------:R-:W0:Y:S02]  /*195f0*/  LDC R8, c[0x0][0x430] ;  /* 0x00010c00ff087b82 */ /* 0x000e240000000800 */
[----:B------:R-:W3:Y:S01]  /*19600*/  LDL R20, [R1+0x4] ;  /* 0x0000040001147983 */ /* 0x000ee20000100800 */
[----:B------:R-:W-:Y:S01]  /*19610*/  ISETP.NE.U32.AND P0, PT, RZ, UR4, PT ;  /* 0x00000004ff007c0c */ /* 0x000fe2000bf05070 */
[----:B------:R-:W1:Y:S03]  /*19620*/  S2R R21, SR_TID.X ;  /* 0x0000000000157919 */ /* 0x000e660000002100 */
[----:B------:R-:W-:-:S13]  /*19630*/  ISETP.NE.AND.EX P0, PT, RZ, UR5, PT, P0 ;  /* 0x00000005ff007c0c */ /* 0x000fda000bf05300 */
[----:B------:R-:W-:Y:S01]  /*19640*/  @P0 IADD3 R2, P1, R23, UR4, RZ ;  /* 0x0000000417020c10 */ /* 0x000fe2000ff3e0ff */
[----:B------:R-:W-:-:S03]  /*19650*/  ULDC UR4, c[0x0][0x320] ;  /* 0x0000c80000047ab9 */ /* 0x000fc60000000800 */
[----:B------:R-:W-:-:S05]  /*19660*/  @P0 IADD3.X R3, R30, UR5, RZ, P1, !PT ;  /* 0x000000051e030c10 */ /* 0x000fca0008ffe4ff */
[----:B------:R4:W3:Y:S01]  /*19670*/  @P0 LDG.E R26, desc[UR40][R2.64] ;  /* 0x00000028021a0981 */ /* 0x0008e2000c1e1900 */
[----:B-1----:R-:W-:-:S04]  /*19680*/  LOP3.LUT R21, R21, 0x7f, RZ, 0xc0, !PT ;  /* 0x0000007f15157812 */ /* 0x002fc800078ec0ff */
[----:B------:R-:W-:Y:S02]  /*19690*/  SHF.R.U32.HI R0, RZ, 0x3, R21 ;  /* 0x00000003ff007819 */ /* 0x000fe40000011615 */
[----:B------:R-:W1:Y:S01]  /*196a0*/  S2R R21, SR_TID.X ;  /* 0x0000000000157919 */ /* 0x000e620000002100 */
[----:B0-----:R-:W-:Y:S01]  /*196b0*/  ISETP.NE.AND P1, PT, R8, 0x1, PT ;  /* 0x000000010800780c */ /* 0x001fe20003f25270 */
[----:B------:R-:W0:Y:S01]  /*196c0*/  S2R R4, SR_TID.X ;  /* 0x0000000000047919 */ /* 0x000e220000002100 */
[----:B------:R-:W0:Y:S11]  /*196d0*/  S2R R9, SR_TID.X ;  /* 0x0000000000097919 */ /* 0x000e360000002100 */
[----:B----4-:R-:W4:Y:S08]  /*196e0*/  @P1 LDC R3, c[0x0][0x434] ;  /* 0x00010d00ff031b82 */ /* 0x010f300000000800 */
[----:B------:R-:W4:Y:S01]  /*196f0*/  @P1 LDC R2, c[0x0][0x438] ;  /* 0x00010e00ff021b82 */ /* 0x000f220000000800 */
[----:B-1----:R-:W-:-:S05]  /*19700*/  IMAD.SHL.U32 R21, R21, 0x10, RZ ;  /* 0x0000001015157824 */ /* 0x002fca00078e00ff */
[----:B------:R-:W-:Y:S01]  /*19710*/  LOP3.LUT R21, R0, 0x70, R21, 0xf8, !PT ;  /* 0x0000007000157812 */ /* 0x000fe200078ef815 */
[----:B0-----:R-:W-:Y:S02]  /*19720*/  IMAD.SHL.U32 R4, R4, 0x8, RZ ;  /* 0x0000000804047824 */ /* 0x001fe400078e00ff */
[----:B------:R-:W-:-:S03]  /*19730*/  IMAD.SHL.U32 R9, R9, 0x8, RZ ;  /* 0x0000000809097824 */ /* 0x000fc600078e00ff */
[----:B------:R-:W-:Y:S02]  /*19740*/  LOP3.LUT R4, R4, 0x38, RZ, 0xc0, !PT ;  /* 0x0000003804047812 */ /* 0x000fe400078ec0ff */
[----:B------:R-:W-:Y:S02]  /*19750*/  LOP3.LUT R9, R9, 0x38, RZ, 0xc0, !PT ;  /* 0x0000003809097812 */ /* 0x000fe400078ec0ff */
[----:B------:R-:W-:Y:S02]  /*19760*/  LOP3.LUT R16, R16, 0xffffffbf, RZ, 0xc0, !PT ;  /* 0xffffffbf10107812 */ /* 0x000fe400078ec0ff */
[----:B------:R-:W-:Y:S02]  /*19770*/  LOP3.LUT R4, R4, 0x80, RZ, 0xfc, !PT ;  /* 0x0000008004047812 */ /* 0x000fe400078efcff */
[----:B------:R-:W-:Y:S01]  /*19780*/  ISETP.GE.AND P3, PT, R9, UR4, PT ;  /* 0x0000000409007c0c */ /* 0x000fe2000bf66270 */
[----:B------:R-:W0:Y:S01]  /*19790*/  S2R R11, SR_TID.X ;  /* 0x00000000000b7919 */ /* 0x000e220000002100 */
[----:B------:R-:W1:Y:S01]  /*197a0*/  S2R R10, SR_TID.X ;  /* 0x00000000000a7919 */ /* 0x000e620000002100 */
[----:B------:R-:W-:-:S02]  /*197b0*/  IMAD.MOV.U32 R36, RZ, RZ, RZ ;  /* 0x000000ffff247224 */ /* 0x000fc400078e00ff */
[----:B0-----:R-:W-:Y:S02]  /*197c0*/  IMAD.SHL.U32 R11, R11, 0x8, RZ ;  /* 0x000000080b0b7824 */ /* 0x001fe400078e00ff */
[----:B-1----:R-:W-:-:S03]  /*197d0*/  IMAD.SHL.U32 R10, R10, 0x8, RZ ;  /* 0x000000080a0a7824 */ /* 0x002fc600078e00ff */
[----:B------:R-:W-:-:S04]  /*197e0*/  LOP3.LUT R11, R11, 0x38, RZ, 0xc0, !PT ;  /* 0x000000380b0b7812 */ /* 0x000fc800078ec0ff */
[----:B------:R-:W-:Y:S02]  /*197f0*/  LOP3.LUT R11, R11, 0x180, RZ, 0xfc, !PT ;  /* 0x000001800b0b7812 */ /* 0x000fe400078efcff */
[----:B------:R-:W-:-:S04]  /*19800*/  LOP3.LUT R10, R10, 0x38, RZ, 0xc0, !PT ;  /* 0x000000380a0a7812 */ /* 0x000fc800078ec0ff */
[----:B------:R-:W-:Y:S02]  /*19810*/  LOP3.LUT R12, R10, 0x1c0, RZ, 0xfc, !PT ;  /* 0x000001c00a0c7812 */ /* 0x000fe400078efcff */
[----:B--2---:R-:W-:Y:S02]  /*19820*/  LEA R23, R34, 0xffffffc0, 0x6 ;  /* 0xffffffc022177811 */ /* 0x004fe400078e30ff */
[----:B------:R-:W0:Y:S03]  /*19830*/  S2R R34, SR_TID.X ;  /* 0x0000000000227919 */ /* 0x000e260000002100 */
[----:B------:R-:W-:Y:S02]  /*19840*/  IMAD.IADD R37, R21, 0x1, R23 ;  /* 0x0000000115257824 */ /* 0x000fe400078e0217 */
[----:B0-----:R-:W-:-:S05]  /*19850*/  IMAD.SHL.U32 R34, R34, 0x8, RZ ;  /* 0x0000000822227824 */ /* 0x001fca00078e00ff */
[----:B------:R-:W-:-:S04]  /*19860*/  LOP3.LUT R34, R34, 0x38, RZ, 0xc0, !PT ;  /* 0x0000003822227812 */ /* 0x000fc800078ec0ff */
[----:B------:R-:W-:-:S04]  /*19870*/  LOP3.LUT R34, R34, 0x40, RZ, 0xfc, !PT ;  /* 0x0000004022227812 */ /* 0x000fc800078efcff */
[----:B------:R-:W-:Y:S02]  /*19880*/  ISETP.GE.AND P2, PT, R34, UR4, PT ;  /* 0x0000000422007c0c */ /* 0x000fe4000bf46270 */
[----:B------:R-:W0:Y:S01]  /*19890*/  S2R R34, SR_TID.X ;  /* 0x0000000000227919 */ /* 0x000e220000002100 */
[C---:B---3--:R-:W-:Y:S01]  /*198a0*/  ISETP.GE.AND P0, PT, R37.reuse, R20, PT ;  /* 0x000000142500720c */ /* 0x048fe20003f06270 */
[----:B------:R-:W-:-:S03]  /*198b0*/  IMAD.IADD R37, R37, 0x1, R33 ;  /* 0x0000000125257824 */ /* 0x000fc600078e0221 */
[----:B------:R-:W-:Y:S01]  /*198c0*/  ISETP.GT.U32.OR P0, PT, R21, 0x3f, P0 ;  /* 0x0000003f1500780c */ /* 0x000fe20000704470 */
[----:B----4-:R-:W-:-:S04]  /*198d0*/  @P1 IMAD.HI.U32 R3, R37, R3, RZ ;  /* 0x0000000325031227 */ /* 0x010fc800078e00ff */
[----:B------:R-:W-:Y:S01]  /*198e0*/  IMAD.MOV.U32 R0, RZ, RZ, R37 ;  /* 0x000000ffff007224 */ /* 0x000fe200078e0025 */
[----:B------:R-:W-:-:S07]  /*198f0*/  @P1 SHF.R.U32.HI R0, RZ, R2, R3 ;  /* 0x00000002ff001219 */ /* 0x000fce0000011603 */
[----:B------:R-:W1:Y:S01]  /*19900*/  @!P0 LDC.64 R2, c[0x0][0x428] ;  /* 0x00010a00ff028b82 */ /* 0x000e620000000a00 */
[----:B------:R-:W-:Y:S02]  /*19910*/  SEL R7, RZ, 0xffffffff, P2 ;  /* 0xffffffffff077807 */ /* 0x000fe40001000000 */
[----:B------:R-:W-:Y:S01]  /*19920*/  @P2 LOP3.LUT R16, R16, 0x40, RZ, 0xfc, !PT ;  /* 0x0000004010102812 */ /* 0x000fe200078efcff */
[----:B0-----:R-:W-:-:S05]  /*19930*/  IMAD.SHL.U32 R34, R34, 0x8, RZ ;  /* 0x0000000822227824 */ /* 0x001fca00078e00ff */
[----:B------:R-:W-:Y:S01]  /*19940*/  LOP3.LUT R34, R34, 0x38, RZ, 0xc0, !PT ;  /* 0x0000003822227812 */ /* 0x000fe200078ec0ff */
[----:B------:R-:W-:Y:S01]  /*19950*/  IMAD.SHL.U32 R7, R7, 0x2, RZ ;  /* 0x0000000207077824 */ /* 0x000fe200078e00ff */
[----:B------:R-:W-:Y:S02]  /*19960*/  ISETP.GE.AND P2, PT, R4, UR4, PT ;  /* 0x0000000404007c0c */ /* 0x000fe4000bf46270 */
[----:B------:R-:W-:Y:S02]  /*19970*/  LOP3.LUT R34, R34, 0xc0, RZ, 0xfc, !PT ;  /* 0x000000c022227812 */ /* 0x000fe400078efcff */
[----:B------:R-:W-:Y:S02]  /*19980*/  SEL R4, RZ, 0x1, P3 ;  /* 0x00000001ff047807 */ /* 0x000fe40001800000 */
        /* <DEDUP_REMOVED lines=8> */
[----:B-1----:R-:W-:-:S04]  /*19a10*/  @!P0 IMAD R6, R34, R2, RZ ;  /* 0x0000000222068224 */ /* 0x002fc800078e02ff */
        /* <DEDUP_REMOVED lines=18> */
[----:B------:R-:W-:-:S02]  /*19b40*/  SEL R4, RZ, 0x10, P3 ;  /* 0x00000010ff047807 */ /* 0x000fc40001800000 */
[----:B------:R-:W-:Y:S02]  /*19b50*/  SEL R5, RZ, 0x20, P2 ;  /* 0x00000020ff057807 */ /* 0x000fe40001000000 */
[----:B0-----:R-:W-:Y:S02]  /*19b60*/  SEL R3, RZ, 0x40, P0 ;  /* 0x00000040ff037807 */ /* 0x001fe40000000000 */
        /* <DEDUP_REMOVED lines=14> */
[----:B------:R-:W-:-:S03]  /*19c50*/  IMAD R37, R8, R0, R37 ;  /* 0x0000000008257224 */ /* 0x000fc600078e0225 */
[----:B------:R-:W-:Y:S01]  /*19c60*/  @P0 LOP3.LUT R16, R16, 0x2, RZ, 0xfc, !PT ;  /* 0x0000000210100812 */ /* 0x000fe200078efcff */
[----:B0-----:R-:W-:Y:S06]  /*19c70*/  BRA.DIV UR5, `(.L_x_8106) ;  /* 0x0000005205d07947 */ /* 0x001fec000b800000 */
.L_x_8220:
[----:B------:R-:W2:Y:S01]  /*19c80*/  LDL R0, [R1+0x48] ;  /* 0x0000480001007983 */ /* 0x000ea20000100800 */
[----:B------:R-:W-:Y:S02]  /*19c90*/  LOP3.LUT R2, R3, R2, RZ, 0xfc, !PT ;  /* 0x0000000203027212 */ /* 0x000fe400078efcff */
[----:B------:R-:W-:Y:S02]  /*19ca0*/  ISETP.GT.U32.AND P1, PT, R21, 0x3f, PT ;  /* 0x0000003f1500780c */ /* 0x000fe40003f24070 */
[----:B------:R-:W-:Y:S01]  /*19cb0*/  LOP3.LUT R16, R16, 0xfffffeff, RZ, 0xc0, !PT ;  /* 0xfffffeff10107812 */ /* 0x000fe200078ec0ff */
[----:B------:R0:W-:Y:S03]  /*19cc0*/  STL [R1+0xc], R2 ;  /* 0x00000c0201007387 */ /* 0x0001e60000100800 */
[----:B------:R-:W-:-:S07]  /*19cd0*/  LOP3.LUT R16, R16, 0xfffffffe, RZ, 0xc0, !PT ;  /* 0xfffffffe10107812 */ /* 0x000fce00078ec0ff */
[----:B------:R-:W-:Y:S02]  /*19ce0*/  @P1 LOP3.LUT R16, R16, 0x1, RZ, 0xfc, !PT ;  /* 0x0000000110101812 */ /* 0x000fe400078efcff */
[----:B--2---:R-:W-:-:S13]  /*19cf0*/  ISETP.NE.AND P0, PT, R0, 0x3, PT ;  /* 0x000000030000780c */ /* 0x004fda0003f05270 */
[----:B------:R-:W-:Y:S01]  /*19d00*/  @P0 LOP3.LUT R16, R16, 0x100, RZ, 0xfc, !PT ;  /* 0x0000010010100812 */ /* 0x000fe200078efcff */
[----:B0-----:R-:W-:Y:S06]  /*19d10*/  @!P0 BRA `(.L_x_8107) ;  /* 0x0000000000048947 */ /* 0x001fec0003800000 */
[----:B------:R-:W-:Y:S01]  /*19d20*/  BPT.TRAP 0x1 ;  /* 0x000000040000795c */ /* 0x000fe20000300000 */
.L_x_8107:
[----:B------:R-:W0:Y:S01]  /*19d30*/  S2R R0, SR_TID.X ;  /* 0x0000000000007919 */ /* 0x000e220000002100 */
[----:B------:R-:W-:Y:S01]  /*19d40*/  LEA R30, R22, R18, 0x3 ;  /* 0x00000012161e7211 */ /* 0x000fe200078e18ff */
[----:B------:R-:W-:Y:S01]  /*19d50*/  BSSY B0, `(.L_x_8108) ;  /* 0x0000007000007945 */ /* 0x000fe20003800000 */
[----:B0-----:R-:W-:-:S04]  /*19d60*/  LOP3.LUT R0, R0, 0x7f, RZ, 0xc0, !PT ;  /* 0x0000007f00007812 */ /* 0x001fc800078ec0ff */
[----:B------:R-:W-:-:S04]  /*19d70*/  SHF.R.U32.HI R0, RZ, 0x3, R0 ;  /* 0x00000003ff007819 */ /* 0x000fc80000011600 */
[----:B------:R-:W-:Y:S02]  /*19d80*/  IADD3 R23, -R0, R20, -R23 ;  /* 0x0000001400177210 */ /* 0x000fe40007ffe917 */
[----:B------:R-:W-:-:S04]  /*19d90*/  SHF.L.U32 R0, R28, 0x1f, RZ ;  /* 0x0000001f1c007819 */ /* 0x000fc800000006ff */
[----:B------:R-:W0:Y:S02]  /*19da0*/  SYNCS.PHASECHK.TRANS64.TRYWAIT P0, [R30+URZ+0x28c40], R0 ;  /* 0x028c40001e0075a7 */ /* 0x000e24000800017f */
[----:B0-----:R-:W-:Y:S05]  /*19db0*/  @!P0 BRA `(.L_x_8109) ;  /* 0x0000005000b48947 */ /* 0x001fea0003800000 */
.L_x_8221:
[----:B------:R-:W-:Y:S05]  /*19dc0*/  BSYNC B0 ;  /* 0x0000000000007941 */ /* 0x000fea0003800000 */
.L_x_8108:
[----:B0-----:R-:W-:Y:S01]  /*19dd0*/  SHF.R.S32.HI R0, RZ, 0x1f, R37 ;  /* 0x0000001fff007819 */ /* 0x001fe20000011425 */
[----:B------:R-:W0:Y:S01]  /*19de0*/  S2R R7, SR_TID.X ;  /* 0x0000000000077919 */ /* 0x000e220000002100 */
[----:B------:R-:W-:Y:S01]  /*19df0*/  ULDC.64 UR4, c[0x0][0x300] ;  /* 0x0000c00000047ab9 */ /* 0x000fe20000000a00 */
[----:B-----5:R-:W-:Y:S01]  /*19e00*/  SHF.R.S32.HI R4, RZ, 0x1f, R36 ;  /* 0x0000001fff047819 */ /* 0x020fe20000011424 */
[----:B------:R-:W-:Y:S01]  /*19e10*/  IMAD.WIDE.U32 R2, R37, UR4, RZ ;  /* 0x0000000425027c25 */ /* 0x000fe2000f8e00ff */
[----:B------:R1:W-:Y:S01]  /*19e20*/  STL [R1+0x28], R0 ;  /* 0x0000280001007387 */ /* 0x0003e20000100800 */
[----:B------:R-:W-:Y:S01]  /*19e30*/  ULDC.64 UR6, c[0x0][0x2e8] ;  /* 0x0000ba0000067ab9 */ /* 0x000fe20000000a00 */
[----:B------:R-:W-:Y:S01]  /*19e40*/  LOP3.LUT P2, RZ, R16, 0x2, RZ, 0xc0, !PT ;  /* 0x0000000210ff7812 */ /* 0x000fe2000784c0ff */
[----:B------:R-:W-:Y:S01]  /*19e50*/  IMAD R5, R22, 0x1000, R35 ;  /* 0x0000100016057824 */ /* 0x000fe200078e0223 */
        /* <DEDUP_REMOVED lines=10> */
[----:B------:R-:W-:-:S03]  /*19f00*/  IMAD.IADD R3, R3, 0x1, R0 ;  /* 0x0000000103037824 */ /* 0x000fc600078e0200 */
[----:B------:R-:W-:Y:S01]  /*19f10*/  LOP3.LUT R7, R7, 0x38, RZ, 0xc0, !PT ;  /* 0x0000003807077812 */ /* 0x000fe200078ec0ff */
[----:B------:R-:W-:Y:S01]  /*19f20*/  IMAD.WIDE.U32 R2, R17, UR4, R2 ;  /* 0x0000000411027c25 */ /* 0x000fe2000f8e0002 */
[----:B------:R-:W-:-:S03]  /*19f30*/  UMOV UR4, 0xffffffff ;  /* 0xffffffff00047882 */ /* 0x000fc60000000000 */
[----:B--2---:R-:W-:Y:S01]  /*19f40*/  IMAD R4, R17, UR5, R3 ;  /* 0x0000000511047c24 */ /* 0x004fe2000f8e0203 */
        /* <DEDUP_REMOVED lines=36> */
.L_x_8231:
        /* <DEDUP_REMOVED lines=10> */
.L_x_8111:
        /* <DEDUP_REMOVED lines=11> */
.L_x_8112:
[----:B------:R1:W5:Y:S01]  /*1a2e0*/  LDL.LU R0, [R1+0x18] ;  /* 0x0000180001007983 */ /* 0x0003620000300800 */
[----:B------:R1:W-:Y:S03]  /*1a2f0*/  SYNCS.ARRIVE.TRANS64.A1T0 RZ, [R30+URZ+0x28c30], RZ ;  /* 0x028c30ff1eff79a7 */ /* 0x0003e6000810003f */
[----:B------:R1:W5:Y:S04]  /*1a300*/  LDL.LU R4, [R1+0x8] ;  /* 0x0000080001047983 */ /* 0x0003680000300800 */
[----:B0-----:R1:W5:Y:S02]  /*1a310*/  LDL R3, [R1+0xc] ;  /* 0x00000c0001037983 */ /* 0x0013640000100800 */
        /* <DEDUP_REMOVED lines=18> */
[----:B------:R0:W-:Y:S01]  /*1a440*/  STL.64 [R1+0x18], R4 ;  /* 0x0000180401007387 */ /* 0x0001e20000100a00 */
        /* <DEDUP_REMOVED lines=19> */
[----:B01----:R-:W-:Y:S05]  /*1a580*/  CALL.ABS.NOINC R2 ;  /* 0x0000000002007343 */ /* 0x003fea0003c00000 */
.L_x_8114:
[----:B------:R-:W-:Y:S05]  /*1a590*/  BSYNC B6 ;  /* 0x0000000000067941 */ /* 0x000fea0003800000 */
.L_x_8113:
[----:B------:R-:W2:Y:S01]  /*1a5a0*/  LDL.LU R0, [R1+0x8] ;  /* 0x0000080001007983 */ /* 0x000ea20000300800 */
[----:B------:R-:W-:Y:S01]  /*1a5b0*/  ULDC.64 UR4, c[0x0][0x2d8] ;  /* 0x0000b60000047ab9 */ /* 0x000fe20000000a00 */
[----:B------:R-:W0:Y:S02]  /*1a5c0*/  LDC R7, c[0x0][0x448] ;  /* 0x00011200ff077b82 */ /* 0x000e240000000800 */
[----:B------:R-:W2:Y:S04]  /*1a5d0*/  LDL.LU.64 R2, [R1+0x18] ;  /* 0x0000180001027983 */ /* 0x000ea80000300a00 */
        /* <DEDUP_REMOVED lines=86> */
.L_x_8240:
        /* <DEDUP_REMOVED lines=10> */
.L_x_8116:
        /* <DEDUP_REMOVED lines=18> */
.L_x_8241:
[----:B------:R-:W-:Y:S05]  /*1ad00*/  BSYNC B0 ;  /* 0x0000000000007941 */ /* 0x000fea0003800000 */
.L_x_8117:
[----:B------:R-:W2:Y:S02]  /*1ad10*/  LDL R2, [R1+0x48] ;  /* 0x0000480001027983 */ /* 0x000ea40000100800 */
[----:B--2---:R-:W-:-:S13]  /*1ad20*/  ISETP.NE.AND P0, PT, R2, 0x3, PT ;  /* 0x000000030200780c */ /* 0x004fda0003f05270 */
[----:B------:R-:W-:Y:S05]  /*1ad30*/  @!P0 BRA `(.L_x_8119) ;  /* 0x0000000000048947 */ /* 0x000fea0003800000 */
[----:B------:R-:W-:Y:S01]  /*1ad40*/  BPT.TRAP 0x1 ;  /* 0x000000040000795c */ /* 0x000fe20000300000 */
.L_x_8119:
[----:B0-----:R-:W-:Y:S01]  /*1ad50*/  SHF.L.U32 R0, R28, 0x1f, RZ ;  /* 0x0000001f1c007819 */ /* 0x001fe200000006ff */
[----:B------:R-:W-:Y:S03]  /*1ad60*/  BSSY B0, `(.L_x_8120) ;  /* 0x0000003000007945 */ /* 0x000fe60003800000 */
[----:B------:R-:W0:Y:S02]  /*1ad70*/  SYNCS.PHASECHK.TRANS64.TRYWAIT P0, [R30+URZ+0x28c60], R0 ;  /* 0x028c60001e0075a7 */ /* 0x000e24000800017f */
[----:B0-----:R-:W-:Y:S05]  /*1ad80*/  @!P0 BRA `(.L_x_8121) ;  /* 0x0000004c007c8947 */ /* 0x001fea0003800000 */
.L_x_8242:
[----:B------:R-:W-:Y:S05]  /*1ad90*/  BSYNC B0 ;  /* 0x0000000000007941 */ /* 0x000fea0003800000 */
.L_x_8120:
        /* <DEDUP_REMOVED lines=29> */
[----:B------:R-:W-:-:S02]  /*1af70*/  LOP3.LUT P2, RZ, R31, 0x10, RZ, 0xc0, !PT ;  /* 0x000000101fff7812 */ /* 0x000fc4000784c0ff */
[----:B0-----:R-:W-:-:S04]  /*1af80*/  SHF.L.U32 R7, R7, 0x3, RZ ;  /* 0x0000000307077819 */ /* 0x001fc800000006ff */
        /* <DEDUP_REMOVED lines=78> */
.L_x_8252:
        /* <DEDUP_REMOVED lines=34> */
.L_x_8123:
        /* <DEDUP_REMOVED lines=11> */
.L_x_8124:
        /* <DEDUP_REMOVED lines=12> */
.L_x_8139:
[----:B--2---:R-:W2:Y:S01]  /*1b800*/  LDL R10, [R1+0x48] ;  /* 0x00004800010a7983 */ /* 0x004ea20000100800 */
[----:B0-----:R-:W0:Y:S01]  /*1b810*/  LDC R5, c[0x0][0x430] ;  /* 0x00010c00ff057b82 */ /* 0x001e220000000800 */
[----:B-1----:R-:W1:Y:S01]  /*1b820*/  S2R R2, SR_TID.X ;  /* 0x0000000000027919 */ /* 0x002e620000002100 */
[----:B---3--:R-:W3:Y:S01]  /*1b830*/  S2R R8, SR_TID.X ;  /* 0x0000000000087919 */ /* 0x008ee20000002100 */
[----:B0-----:R-:W-:Y:S02]  /*1b840*/  ISETP.NE.AND P0, PT, R5, 0x1, PT ;  /* 0x000000010500780c */ /* 0x001fe40003f05270 */
[----:B-1----:R-:W-:-:S11]  /*1b850*/  LOP3.LUT R2, R2, 0x7f, RZ, 0xc0, !PT ;  /* 0x0000007f02027812 */ /* 0x002fd600078ec0ff */
[----:B------:R-:W0:Y:S01]  /*1b860*/  @P0 LDC R6, c[0x0][0x434] ;  /* 0x00010d00ff060b82 */ /* 0x000e220000000800 */
[----:B---3--:R-:W-:Y:S01]  /*1b870*/  IMAD.SHL.U32 R8, R8, 0x10, RZ ;  /* 0x0000001008087824 */ /* 0x008fe200078e00ff */
[----:B------:R-:W-:-:S04]  /*1b880*/  SHF.R.U32.HI R2, RZ, 0x3, R2 ;  /* 0x00000003ff027819 */ /* 0x000fc80000011602 */
[----:B------:R-:W-:Y:S02]  /*1b890*/  LOP3.LUT R8, R2, 0x70, R8, 0xf8, !PT ;  /* 0x0000007002087812 */ /* 0x000fe400078ef808 */
[----:B------:R-:W1:Y:S02]  /*1b8a0*/  @P0 LDC R3, c[0x0][0x438] ;  /* 0x00010e00ff030b82 */ /* 0x000e640000000800 */
[----:B------:R-:W-:Y:S01]  /*1b8b0*/  ISETP.GT.U32.AND P1, PT, R8, 0x3f, PT ;  /* 0x0000003f0800780c */ /* 0x000fe20003f24070 */
[----:B------:R-:W-:-:S04]  /*1b8c0*/  IMAD R4, R7, 0x40, R33 ;  /* 0x0000004007047824 */ /* 0x000fc800078e0221 */
[----:B------:R-:W-:-:S08]  /*1b8d0*/  IMAD.IADD R4, R8, 0x1, R4 ;  /* 0x0000000108047824 */ /* 0x000fd000078e0204 */
[----:B------:R-:W3:Y:S01]  /*1b8e0*/  @!P1 LDC.64 R8, c[0x0][0x428] ;  /* 0x00010a00ff089b82 */ /* 0x000ee20000000a00 */
[----:B0-----:R-:W-:-:S04]  /*1b8f0*/  @P0 IMAD.HI.U32 R6, R4, R6, RZ ;  /* 0x0000000604060227 */ /* 0x001fc800078e00ff */
[----:B------:R-:W-:Y:S01]  /*1b900*/  IMAD.MOV.U32 R2, RZ, RZ, R4 ;  /* 0x000000ffff027224 */ /* 0x000fe200078e0004 */
[----:B-1----:R-:W-:-:S05]  /*1b910*/  @P0 SHF.R.U32.HI R2, RZ, R3, R6 ;  /* 0x00000003ff020219 */ /* 0x002fca0000011606 */
[----:B------:R-:W-:-:S04]  /*1b920*/  IMAD.MOV R3, RZ, RZ, -R2 ;  /* 0x000000ffff037224 */ /* 0x000fc800078e0a02 */
[----:B------:R-:W-:Y:S01]  /*1b930*/  IMAD R5, R5, R3, R4 ;  /* 0x0000000305057224 */ /* 0x000fe200078e0204 */
[--C-:B------:R-:W-:Y:S01]  /*1b940*/  @!P1 SHF.R.S32.HI R3, RZ, 0x1f, R2.reuse ;  /* 0x0000001fff039819 */ /* 0x100fe20000011402 */
[-C--:B---3--:R-:W-:Y:S02]  /*1b950*/  @!P1 IMAD R4, R34, R8.reuse, RZ ;  /* 0x0000000822049224 */ /* 0x088fe400078e02ff */
[----:B------:R-:W-:-:S04]  /*1b960*/  @!P1 IMAD.WIDE.U32 R2, R26, R8, R2 ;  /* 0x000000081a029225 */ /* 0x000fc800078e0002 */
[----:B------:R-:W-:Y:S02]  /*1b970*/  @!P1 IMAD R4, R26, R9, R4 ;  /* 0x000000091a049224 */ /* 0x000fe400078e0204 */
[----:B------:R-:W0:Y:S02]  /*1b980*/  @!P1 LDC.64 R8, c[0x0][0x418] ;  /* 0x00010600ff089b82 */ /* 0x000e240000000a00 */
[----:B------:R-:W-:Y:S02]  /*1b990*/  @!P1 IMAD.IADD R3, R4, 0x1, R3 ;  /* 0x0000000104039824 */ /* 0x000fe400078e0203 */
[----:B------:R-:W-:Y:S02]  /*1b9a0*/  IMAD.MOV.U32 R4, RZ, RZ, RZ ;  /* 0x000000ffff047224 */ /* 0x000fe400078e00ff */
[----:B------:R-:W-:Y:S01]  /*1b9b0*/  VIADD R22, R22, 0x1 ;  /* 0x0000000116167836 */ /* 0x000fe20000000000 */
        /* <DEDUP_REMOVED lines=10> */
[----:B------:R-:W-:Y:S02]  /*1ba60*/  ISETP.GT.AND P3, PT, R2, R32, PT ;  /* 0x000000200200720c */ /* 0x000fe40003f64270 */
[----:B--2---:R-:W-:-:S13]  /*1ba70*/  ISETP.NE.AND P1, PT, R10, 0x3, PT ;  /* 0x000000030a00780c */ /* 0x004fda0003f25270 */
[----:B0-----:R-:W-:Y:S05]  /*1ba80*/  @!P1 BRA `(.L_x_8127) ;  /* 0x0000000000049947 */ /* 0x001fea0003800000 */
[----:B------:R-:W-:Y:S01]  /*1ba90*/  BPT.TRAP 0x1 ;  /* 0x000000040000795c */ /* 0x000fe20000300000 */
.L_x_8127:
[----:B------:R-:W-:Y:S01]  /*1baa0*/  IMAD R6, R22, 0x8, R18 ;  /* 0x0000000816067824 */ /* 0x000fe200078e0212 */
[----:B------:R-:W-:Y:S01]  /*1bab0*/  SHF.L.U32 R20, R28, 0x1f, RZ ;  /* 0x0000001f1c147819 */ /* 0x000fe200000006ff */
[----:B------:R-:W-:Y:S01]  /*1bac0*/  BSSY B1, `(.L_x_8128) ;  /* 0x0000004000017945 */ /* 0x000fe20003800000 */
[----:B------:R-:W-:Y:S02]  /*1bad0*/  SHF.R.S32.HI R9, RZ, 0x1f, R5 ;  /* 0x0000001fff097819 */ /* 0x000fe40000011405 */
[----:B------:R-:W0:Y:S02]  /*1bae0*/  SYNCS.PHASECHK.TRANS64.TRYWAIT P0, [R6+URZ+0x28c40], R20 ;  /* 0x028c4014060075a7 */ /* 0x000e24000800017f */
[----:B0-----:R-:W-:Y:S05]  /*1baf0*/  @!P0 BRA `(.L_x_8129) ;  /* 0x0000004800608947 */ /* 0x001fea0003800000 */
.L_x_8253:
[----:B------:R-:W-:Y:S05]  /*1bb00*/  BSYNC B1 ;  /* 0x0000000000017941 */ /* 0x000fea0003800000 */
.L_x_8128:
        /* <DEDUP_REMOVED lines=24> */
[----:B-1----:R-:W-:-:S04]  /*1bc90*/  IADD3 R2, P0, R2, R0, RZ ;  /* 0x0000000002027210 */ /* 0x002fc80007f1e0ff */
[----:B--2---:R-:W-:-:S05]  /*1bca0*/  IADD3.X R3, RZ, R3, RZ, P0, !PT ;  /* 0x00000003ff037210 */ /* 0x004fca00007fe4ff */
        /* <DEDUP_REMOVED lines=14> */
.L_x_8263:
        /* <DEDUP_REMOVED lines=8> */
.L_x_8131:
[----:B------:R-:W-:Y:S02]  /*1be10*/  PLOP3.LUT P1, PT, P1, P0, PT, 0xa2, 0x0 ;  /* 0x000000000000781c */ /* 0x000fe40000f21472 */
[----:B------:R-:W-:-:S08]  /*1be20*/  @P0 R2UR P1, UR4, R6 ;  /* 0x00000000060402ca */ /* 0x000fd00000020000 */
[----:B------:R-:W-:-:S05]  /*1be30*/  @P0 PLOP3.LUT P0, PT, P1, PT, PT, 0x80, 0x0 ;  /* 0x000000000000081c */ /* 0x000fca0000f0f070 */
[----:B------:R-:W-:Y:S01]  /*1be40*/  @!P1 SYNCS.ARRIVE.TRANS64.RED.A0T1 RZ, [UR4+0x28c30], RZ ;  /* 0x028c30ffffff99a7 */ /* 0x000fe20008200404 */
[----:B------:R-:W-:Y:S07]  /*1be50*/  @!P1 ARRIVES.LDGSTSBAR.64.TRANSCNT [UR4+0x28c30] ;  /* 0x028c3000ff0099b0 */ /* 0x000fee0008000a84 */
[----:B------:R-:W-:Y:S05]  /*1be60*/  @P0 BRA.U.ANY `(.L_x_8131) ;  /* 0xfffffffd00e80947 */ /* 0x000fea000393ffff */
[----:B------:R-:W-:Y:S01]  /*1be70*/  NOP ;  /* 0x0000000000007918 */ /* 0x000fe20000000000 */
[----:B--2---:R-:W2:Y:S02]  /*1be80*/  LDL R2, [R1+0x48] ;  /* 0x0000480001027983 */ /* 0x004ea40000100800 */
[----:B--2---:R-:W-:-:S13]  /*1be90*/  ISETP.NE.AND P2, PT, R2, 0x3, PT ;  /* 0x000000030200780c */ /* 0x004fda0003f45270 */
[----:B------:R-:W-:Y:S05]  /*1bea0*/  @!P2 BRA `(.L_x_8132) ;  /* 0x000000000004a947 */ /* 0x000fea0003800000 */
[----:B------:R-:W-:Y:S01]  /*1beb0*/  BPT.TRAP 0x1 ;  /* 0x000000040000795c */ /* 0x000fe20000300000 */
.L_x_8132:
[----:B------:R2:W-:Y:S01]  /*1bec0*/  SYNCS.ARRIVE.TRANS64.A1T0 RZ, [R6+URZ+0x28c30], RZ ;  /* 0x028c30ff06ff79a7 */ /* 0x0005e2000810003f */
[----:B------:R-:W-:Y:S05]  /*1bed0*/  @!P2 BRA `(.L_x_8133) ;  /* 0x000000000004a947 */ /* 0x000fea0003800000 */
[----:B------:R-:W-:Y:S01]  /*1bee0*/  BPT.TRAP 0x1 ;  /* 0x000000040000795c */ /* 0x000fe20000300000 */
.L_x_8133:
[----:B------:R-:W3:Y:S01]  /*1bef0*/  SYNCS.PHASECHK.TRANS64.TRYWAIT P0, [R6+URZ+0x28c60], R20 ;  /* 0x028c6014060075a7 */ /* 0x000ee2000800017f */
[----:B------:R-:W-:Y:S04]  /*1bf00*/  BSSY B1, `(.L_x_8134) ;  /* 0x0000002000017945 */ /* 0x000fe80003800000 */
[----:B---3--:R-:W-:Y:S05]  /*1bf10*/  @!P0 BRA `(.L_x_8135) ;  /* 0x0000004800888947 */ /* 0x008fea0003800000 */
.L_x_8264:
[----:B------:R-:W-:Y:S05]  /*1bf20*/  BSYNC B1 ;  /* 0x0000000000017941 */ /* 0x000fea0003800000 */
.L_x_8134:
        /* <DEDUP_REMOVED lines=79> */
.L_x_8274:
        /* <DEDUP_REMOVED lines=25> */
.L_x_8137:
[----:B------:R-:W-:Y:S02]  /*1c5b0*/  PLOP3.LUT P1, PT, P1, P0, PT, 0xa2, 0x0 ;  /* 0x000000000000781c */ /* 0x000fe40000f21472 */
[----:B------:R-:W-:-:S08]  /*1c5c0*/  @P0 R2UR P1, UR4, R6 ;  /* 0x00000000060402ca */ /* 0x000fd00000020000 */
[----:B------:R-:W-:-:S05]  /*1c5d0*/  @P0 PLOP3.LUT P0, PT, P1, PT, PT, 0x80, 0x0 ;  /* 0x000000000000081c */ /* 0x000fca0000f0f070 */
[----:B------:R-:W-:Y:S01]  /*1c5e0*/  @!P1 SYNCS.ARRIVE.TRANS64.RED.A0T1 RZ, [UR4+0x28c50], RZ ;  /* 0x028c50ffffff99a7 */ /* 0x000fe20008200404 */
[----:B------:R-:W-:Y:S07]  /*1c5f0*/  @!P1 ARRIVES.LDGSTSBAR.64.TRANSCNT [UR4+0x28c50] ;  /* 0x028c5000ff0099b0 */ /* 0x000fee0008000a84 */
[----:B------:R-:W-:Y:S05]  /*1c600*/  @P0 BRA.U.ANY `(.L_x_8137) ;  /* 0xfffffffd00e80947 */ /* 0x000fea000393ffff */
[----:B------:R-:W-:Y:S01]  /*1c610*/  NOP ;  /* 0x0000000000007918 */ /* 0x000fe20000000000 */
[----:B0-----:R-:W4:Y:S02]  /*1c620*/  LDL R2, [R1+0x48] ;  /* 0x0000480001027983 */ /* 0x001f240000100800 */
[----:B----4-:R-:W-:-:S13]  /*1c630*/  ISETP.NE.AND P2, PT, R2, 0x3, PT ;  /* 0x000000030200780c */ /* 0x010fda0003f45270 */
[----:B------:R-:W-:Y:S05]  /*1c640*/  @!P2 BRA `(.L_x_8138) ;  /* 0x000000000004a947 */ /* 0x000fea0003800000 */
[----:B------:R-:W-:Y:S01]  /*1c650*/  BPT.TRAP 0x1 ;  /* 0x000000040000795c */ /* 0x000fe20000300000 */
.L_x_8138:
[----:B------:R1:W-:Y:S01]  /*1c660*/  SYNCS.ARRIVE.TRANS64.A1T0 RZ, [R6+URZ+0x28c50], RZ ;  /* 0x028c50ff06ff79a7 */ /* 0x0003e2000810003f */
[----:B------:R-:W-:Y:S05]  /*1c670*/  @P3 BRA `(.L_x_8139) ;  /* 0xfffffff000603947 */ /* 0x000fea000383ffff */
.L_x_8126:
[----:B------:R-:W-:Y:S05]  /*1c680*/  BSYNC B0 ;  /* 0x0000000000007941 */ /* 0x000fea0003800000 */
.L_x_8125:
        /* <DEDUP_REMOVED lines=21> */
.L_x_8141:
[----:B------:R-:W-:Y:S05]  /*1c7e0*/  BSYNC B0 ;  /* 0x0000000000007941 */ /* 0x000fea0003800000 */
.L_x_8140:
[----:B------:R-:W-:-:S07]  /*1c7f0*/  SEL R22, R22, RZ, P0 ;  /* 0x000000ff16167207 */ /* 0x000fce0000000000 */
.L_x_8100:
[----:B------:R-:W-:Y:S05]  /*1c800*/  BSYNC B7 ;  /* 0x0000000000077941 */ /* 0x000fea0003800000 */
.L_x_8098:
        /* <DEDUP_REMOVED lines=11> */
.L_x_8142:
        /* <DEDUP_REMOVED lines=43> */
.L_x_8284:
[----:B------:R-:W-:Y:S02]  /*1cb70*/  ULDC UR4, c[0x0][0xc38] ;  /* 0x00030e0000047ab9 */ /* 0x000fe40000000800 */
[----:B------:R-:W-:-:S04]  /*1cb80*/  IMAD.U32 R4, RZ, RZ, UR4 ;  /* 0x00000004ff047e24 */ /* 0x000fc8000f8e00ff */
[----:B-1----:R-:W-:-:S04]  /*1cb90*/  IMAD R3, R14, R4, RZ ;  /* 0x000000040e037224 */ /* 0x002fc800078e02ff */
[----:B------:R-:W-:-:S05]  /*1cba0*/  IMAD.IADD R6, R6, 0x1, R3 ;  /* 0x0000000106067824 */ /* 0x000fca00078e0203 */
[----:B------:R-:W-:-:S13]  /*1cbb0*/  ISETP.GT.AND P6, PT, R6, R0, PT ;  /* 0x000000000600720c */ /* 0x000fda0003fc4270 */
[----:B------:R-:W-:Y:S05]  /*1cbc0*/  @P6 BRA `(.L_x_8145) ;  /* 0x0000000000a46947 */ /* 0x000fea0003800000 */
.L_x_8148:
        /* <DEDUP_REMOVED lines=35> */
.L_x_8292:
[----:B------:R-:W-:Y:S02]  /*1ce00*/  ULDC UR4, c[0x0][0xc38] ;  /* 0x00030e0000047ab9 */ /* 0x000fe40000000800 */
[----:B------:R-:W-:-:S04]  /*1ce10*/  IMAD.U32 R4, RZ, RZ, UR4 ;  /* 0x00000004ff047e24 */ /* 0x000fc8000f8e00ff */
[----:B-1----:R-:W-:-:S04]  /*1ce20*/  IMAD R3, R14, R4, RZ ;  /* 0x000000040e037224 */ /* 0x002fc800078e02ff */
[----:B------:R-:W-:-:S05]  /*1ce30*/  IMAD.IADD R6, R3, 0x1, R6 ;  /* 0x0000000103067824 */ /* 0x000fca00078e0206 */
[----:B------:R-:W-:-:S13]  /*1ce40*/  ISETP.GT.AND P6, PT, R6, R0, PT ;  /* 0x000000000600720c */ /* 0x000fda0003fc4270 */
[----:B------:R-:W-:Y:S05]  /*1ce50*/  @!P6 BRA `(.L_x_8148) ;  /* 0xfffffffc005ce947 */ /* 0x000fea000383ffff */
.L_x_8145:
        /* <DEDUP_REMOVED lines=10> */
.L_x_8297:
[----:B------:R-:W-:-:S13]  /*1cf00*/  ISETP.NE.AND P0, PT, R3, RZ, PT ;  /* 0x000000ff0300720c */ /* 0x000fda0003f05270 */
[----:B------:R-:W-:Y:S05]  /*1cf10*/  @!P0 BRA `(.L_x_8150) ;  /* 0x0000000000108947 */ /* 0x000fea0003800000 */
[----:B------:R-:W-:Y:S01]  /*1cf20*/  UMOV UR4, 0xffffffff ;  /* 0xffffffff00047882 */ /* 0x000fe20000000000 */
[----:B------:R-:W-:Y:S02]  /*1cf30*/  VIADD R12, R7, 0xffffffff ;  /* 0xffffffff070c7836 */ /* 0x000fe40000000000 */
[----:B------:R-:W-:Y:S05]  /*1cf40*/  BRA.DIV UR4, `(.L_x_8151) ;  /* 0x0000004a04bc7947 */ /* 0x000fea000b800000 */
[----:B------:R4:W0:Y:S02]  /*1cf50*/  SHFL.IDX PT, R24, R2, R12, 0x1f ;  /* 0x00001f0c02187589 */ /* 0x00082400000e0000 */
.L_x_8150:
        /* <DEDUP_REMOVED lines=10> */
[----:B0-----:R-:W-:Y:S01]  /*1d000*/  VIADD R8, R7, 0xffffffe ;  /* 0x0ffffffe07087836 */ /* 0x001fe20000000000 */
[----:B------:R-:W-:-:S05]  /*1d010*/  IABS R7, R25 ;  /* 0x0000001900077213 */ /* 0x000fca0000000000 */
[----:B------:R0:W1:Y:S02]  /*1d020*/  F2I.FTZ.U32.TRUNC.NTZ R3, R8 ;  /* 0x0000000800037305 */ /* 0x000064000021f000 */
[----:B0-----:R-:W-:Y:S01]  /*1d030*/  IABS R8, R0 ;  /* 0x0000000000087213 */ /* 0x001fe20000000000 */
[----:B-1----:R-:W-:-:S04]  /*1d040*/  IMAD.MOV R9, RZ, RZ, -R3 ;  /* 0x000000ffff097224 */ /* 0x002fc800078e0a03 */
[----:B------:R-:W-:-:S04]  /*1d050*/  IMAD R9, R9, R4, RZ ;  /* 0x0000000409097224 */ /* 0x000fc800078e02ff */
[----:B------:R-:W-:Y:S02]  /*1d060*/  IMAD.HI.U32 R3, R3, R9, R2 ;  /* 0x0000000903037227 */ /* 0x000fe400078e0002 */
[----:B------:R-:W0:Y:S02]  /*1d070*/  MUFU.RCP R2, R10 ;  /* 0x0000000a00027308 */ /* 0x000e240000001000 */
[----:B------:R-:W-:Y:S02]  /*1d080*/  IMAD.MOV R9, RZ, RZ, -R7 ;  /* 0x000000ffff097224 */ /* 0x000fe400078e0a07 */
[----:B------:R-:W-:-:S04]  /*1d090*/  IMAD.HI.U32 R7, R3, R8, RZ ;  /* 0x0000000803077227 */ /* 0x000fc800078e00ff */
[----:B------:R-:W-:-:S05]  /*1d0a0*/  IMAD R9, R7, R9, R8 ;  /* 0x0000000907097224 */ /* 0x000fca00078e0208 */
[----:B------:R-:W-:Y:S02]  /*1d0b0*/  ISETP.GT.U32.AND P1, PT, R4, R9, PT ;  /* 0x000000090400720c */ /* 0x000fe40003f24070 */
[----:B0-----:R-:W-:Y:S01]  /*1d0c0*/  IADD3 R8, R2, 0xffffffe, RZ ;  /* 0x0ffffffe02087810 */ /* 0x001fe20007ffe0ff */
[----:B------:R-:W-:-:S03]  /*1d0d0*/  IMAD.MOV.U32 R2, RZ, RZ, RZ ;  /* 0x000000ffff027224 */ /* 0x000fc600078e00ff */
[----:B------:R-:W0:Y:S07]  /*1d0e0*/  F2I.FTZ.U32.TRUNC.NTZ R3, R8 ;  /* 0x0000000800037305 */ /* 0x000e2e000021f000 */
[----:B------:R-:W-:Y:S02]  /*1d0f0*/  @!P1 IMAD.IADD R9, R9, 0x1, -R4 ;  /* 0x0000000109099824 */ /* 0x000fe400078e0a04 */
[----:B------:R-:W-:Y:S01]  /*1d100*/  @!P1 VIADD R7, R7, 0x1 ;  /* 0x0000000107079836 */ /* 0x000fe20000000000 */
[----:B------:R-:W-:-:S02]  /*1d110*/  ISETP.NE.AND P1, PT, R25, RZ, PT ;  /* 0x000000ff1900720c */ /* 0x000fc40003f25270 */
[----:B------:R-:W-:Y:S02]  /*1d120*/  ISETP.GE.U32.AND P0, PT, R9, R4, PT ;  /* 0x000000040900720c */ /* 0x000fe40003f06070 */
[----:B------:R-:W-:Y:S01]  /*1d130*/  IABS R4, R5 ;  /* 0x0000000500047213 */ /* 0x000fe20000000000 */
[----:B0-----:R-:W-:-:S04]  /*1d140*/  IMAD.MOV R9, RZ, RZ, -R3 ;  /* 0x000000ffff097224 */ /* 0x001fc800078e0a03 */
[----:B------:R-:W-:Y:S02]  /*1d150*/  IMAD.MOV R4, RZ, RZ, -R4 ;  /* 0x000000ffff047224 */ /* 0x000fe400078e0a04 */
[----:B------:R-:W-:-:S04]  /*1d160*/  IMAD R9, R9, R6, RZ ;  /* 0x0000000609097224 */ /* 0x000fc800078e02ff */
[----:B------:R-:W-:Y:S01]  /*1d170*/  IMAD.HI.U32 R2, R3, R9, R2 ;  /* 0x0000000903027227 */ /* 0x000fe200078e0002 */
[----:B------:R-:W-:-:S03]  /*1d180*/  LOP3.LUT R3, R0, R25, RZ, 0x3c, !PT ;  /* 0x0000001900037212 */ /* 0x000fc600078e3cff */
[----:B------:R-:W-:Y:S01]  /*1d190*/  @P0 VIADD R7, R7, 0x1 ;  /* 0x0000000107070836 */ /* 0x000fe20000000000 */
[----:B------:R-:W-:-:S13]  /*1d1a0*/  ISETP.GE.AND P2, PT, R3, RZ, PT ;  /* 0x000000ff0300720c */ /* 0x000fda0003f46270 */
        /* <DEDUP_REMOVED lines=22> */
.L_x_8152:
[----:B----4-:R-:W0:Y:S02]  /*1d310*/  LDC.64 R2, c[0x0][0xc90] ;  /* 0x00032400ff027b82 */ /* 0x010e240000000a00 */
[----:B0-----:R-:W-:-:S05]  /*1d320*/  IMAD.WIDE R2, R27, 0x4, R2 ;  /* 0x000000041b027825 */ /* 0x001fca00078e0202 */
[----:B-1----:R0:W2:Y:S02]  /*1d330*/  LDG.E R7, desc[UR40][R2.64] ;  /* 0x0000002802077981 */ /* 0x0020a4000c1e1900 */
[----:B0-----:R-:W-:Y:S02]  /*1d340*/  IMAD.MOV.U32 R2, RZ, RZ, RZ ;  /* 0x000000ffff027224 */ /* 0x001fe400078e00ff */
[----:B--2---:R-:W-:-:S05]  /*1d350*/  IMAD R5, R25, R7, RZ ;  /* 0x0000000719057224 */ /* 0x004fca00078e02ff */
[-C--:B------:R-:W-:Y:S02]  /*1d360*/  IABS R6, R5.reuse ;  /* 0x0000000500067213 */ /* 0x080fe40000000000 */
        /* <DEDUP_REMOVED lines=19> */
[----:B------:R-:W-:-:S05]  /*1d4a0*/  @P0 VIADD R3, R3, 0x1 ;  /* 0x0000000103030836 */ /* 0x000fca0000000000 */
[----:B------:R-:W-:-:S05]  /*1d4b0*/  MOV R2, R3 ;  /* 0x0000000300027202 */ /* 0x000fca0000000f00 */
        /* <DEDUP_REMOVED lines=26> */
[----:B------:R-:W-:Y:S02]  /*1d660*/  LOP3.LUT R0, R5, R4, RZ, 0x3c, !PT ;  /* 0x0000000405007212 */ /* 0x000fe400078e3cff */
[----:B------:R-:W-:Y:S02]  /*1d670*/  IADD3 R5, R6, 0x1000000, R5 ;  /* 0x0100000006057810 */ /* 0x000fe40007ffe005 */
[----:B------:R-:W-:-:S07]  /*1d680*/  ISETP.GE.AND P2, PT, R0, RZ, PT ;  /* 0x000000ff0000720c */ /* 0x000fce0003f46270 */
[----:B------:R-:W-:-:S06]  /*1d690*/  @P0 VIADD R2, R2, 0x1 ;  /* 0x0000000102020836 */ /* 0x000fcc0000000000 */
[----:B------:R-:W-:Y:S01]  /*1d6a0*/  @!P2 IMAD.MOV R2, RZ, RZ, -R2 ;  /* 0x000000ffff02a224 */ /* 0x000fe200078e0a02 */
[----:B------:R-:W-:Y:S01]  /*1d6b0*/  @!P1 LOP3.LUT R2, RZ, R4, RZ, 0x33, !PT ;  /* 0x00000004ff029212 */ /* 0x000fe200078e33ff */
[----:B------:R-:W-:-:S04]  /*1d6c0*/  IMAD.MOV R4, RZ, RZ, -R4 ;  /* 0x000000ffff047224 */ /* 0x000fc800078e0a04 */
[----:B------:R-:W-:-:S07]  /*1d6d0*/  IMAD R26, R2, R4, R5 ;  /* 0x00000004021a7224 */ /* 0x000fce00078e0205 */
.L_x_8153:
[----:B------:R-:W-:-:S05]  /*1d6e0*/  LOP3.LUT R2, RZ, R2, RZ, 0x33, !PT ;  /* 0x00000002ff027212 */ /* 0x000fca00078e33ff */
[----:B------:R-:W-:Y:S01]  /*1d6f0*/  IMAD.IADD R25, R25, 0x1, R2 ;  /* 0x0000000119197824 */ /* 0x000fe200078e0202 */
[----:B------:R-:W-:Y:S06]  /*1d700*/  BRA `(.L_x_8154) ;  /* 0x00000000001c7947 */ /* 0x000fec0003800000 */
.L_x_8146:
[----:B------:R-:W-:Y:S01]  /*1d710*/  UMOV UR4, URZ ;  /* 0x0000003f00047c82 */ /* 0x000fe20008000000 */
[----:B------:R-:W-:Y:S01]  /*1d720*/  UMOV UR5, URZ ;  /* 0x0000003f00057c82 */ /* 0x000fe20008000000 */
[----:B------:R-:W-:Y:S01]  /*1d730*/  ULDC UR6, c[0x0][0xc3c] ;  /* 0x00030f0000067ab9 */ /* 0x000fe20000000800 */
[----:B------:R-:W-:Y:S02]  /*1d740*/  IMAD.MOV.U32 R24, RZ, RZ, R0 ;  /* 0x000000ffff187224 */ /* 0x000fe400078e0000 */
[----:B------:R-:W-:Y:S02]  /*1d750*/  IMAD.U32 R25, RZ, RZ, UR4 ;  /* 0x00000004ff197e24 */ /* 0x000fe4000f8e00ff */
[----:B------:R-:W-:Y:S02]  /*1d760*/  IMAD.U32 R26, RZ, RZ, UR5 ;  /* 0x00000005ff1a7e24 */ /* 0x000fe4000f8e00ff */
[----:B------:R-:W-:-:S07]  /*1d770*/  IMAD.U32 R27, RZ, RZ, UR6 ;  /* 0x00000006ff1b7e24 */ /* 0x000fce000f8e00ff */
.L_x_8154:
        /* <DEDUP_REMOVED lines=10> */
.L_x_8143:
[----:B------:R-:W-:Y:S02]  /*1d820*/  ULDC UR4, c[0x0][0xc3c] ;  /* 0x00030f0000047ab9 */ /* 0x000fe40000000800 */
[----:B0-----:R-:W-:-:S13]  /*1d830*/  ISETP.GE.AND P0, PT, R27, UR4, PT ;  /* 0x000000041b007c0c */ /* 0x001fda000bf06270 */
[----:B------:R-:W-:Y:S05]  /*1d840*/  @!P0 BRA `(.L_x_8155) ;  /* 0xffffff9000948947 */ /* 0x000fea000383ffff */
[----:B------:R-:W-:Y:S05]  /*1d850*/  BSYNC B8 ;  /* 0x0000000000087941 */ /* 0x000fea0003800000 */
.L_x_8044:
        /* <DEDUP_REMOVED lines=12> */
.L_x_8300:
[----:B------:R-:W-:Y:S05]  /*1d920*/  BSYNC B0 ;  /* 0x0000000000007941 */ /* 0x000fea0003800000 */
.L_x_8156:
[----:B------:R-:W-:-:S03]  /*1d930*/  UMOV UR4, 0xffffffff ;  /* 0xffffffff00047882 */ /* 0x000fc60000000000 */
[----:B------:R-:W-:Y:S05]  /*1d940*/  BRA.DIV UR4, `(.L_x_8158) ;  /* 0x0000004204787947 */ /* 0x000fea000b800000 */
[----:B0-----:R-:W0:Y:S02]  /*1d950*/  S2R R0, SR_TID.X ;  /* 0x0000000000007919 */ /* 0x001e240000002100 */
[----:B0-----:R-:W-:-:S04]  /*1d960*/  SHF.R.U32.HI R0, RZ, 0x5, R0 ;  /* 0x00000005ff007819 */ /* 0x001fc80000011600 */
[----:B------:R-:W-:-:S05]  /*1d970*/  LOP3.LUT R0, R0, 0x3, RZ, 0xc0, !PT ;  /* 0x0000000300007812 */ /* 0x000fca00078ec0ff */
[----:B------:R0:W1:Y:S02]  /*1d980*/  SHFL.IDX PT, R14, R0, RZ, 0x1f ;  /* 0x00001fff000e7589 */ /* 0x00006400000e0000 */
.L_x_8303:
[----:B-1----:R-:W-:-:S13]  /*1d990*/  ISETP.NE.AND P0, PT, R14, RZ, PT ;  /* 0x000000ff0e00720c */ /* 0x002fda0003f05270 */
[----:B------:R-:W-:Y:S05]  /*1d9a0*/  @P0 BRA `(.L_x_7879) ;  /* 0x0000000000880947 */ /* 0x000fea0003800000 */
[----:B------:R-:W-:-:S03]  /*1d9b0*/  UMOV UR4, 0xffffffff ;  /* 0xffffffff00047882 */ /* 0x000fc60000000000 */
[----:B------:R-:W-:Y:S05]  /*1d9c0*/  BRA.DIV UR4, `(.L_x_8159) ;  /* 0x00000042048c7947 */ /* 0x000fea000b800000 */
[----:B------:R-:W-:-:S13]  /*1d9d0*/  ELECT P6, URZ, PT ;  /* 0x00000000003f782f */ /* 0x000fda00038c0000 */
.L_x_8306:
[----:B------:R-:W-:Y:S05]  /*1d9e0*/  @!P6 BRA `(.L_x_7879) ;  /* 0x000000000078e947 */ /* 0x000fea0003800000 */
[----:B0-----:R-:W5:Y:S02]  /*1d9f0*/  LDL.LU R0, [R1] ;  /* 0x0000000001007983 */ /* 0x001f640000300800 */
[----:B-----5:R-:W-:-:S04]  /*1da00*/  LOP3.LUT R0, R0, 0x2, RZ, 0xfc, !PT ;  /* 0x0000000200007812 */ /* 0x020fc800078efcff */
[----:B------:R-:W-:-:S13]  /*1da10*/  ISETP.NE.AND P0, PT, R0, 0x3, PT ;  /* 0x000000030000780c */ /* 0x000fda0003f05270 */
[----:B------:R-:W-:Y:S05]  /*1da20*/  @!P0 BRA `(.L_x_8160) ;  /* 0x0000000000048947 */ /* 0x000fea0003800000 */
[----:B------:R-:W-:Y:S01]  /*1da30*/  BPT.TRAP 0x1 ;  /* 0x000000040000795c */ /* 0x000fe20000300000 */
.L_x_8160:
[----:B------:R-:W-:Y:S01]  /*1da40*/  IMAD R5, R22, 0x8, R7 ;  /* 0x0000000816057824 */ /* 0x000fe200078e0207 */
[----:B------:R-:W-:Y:S01]  /*1da50*/  SHF.L.U32 R0, R28, 0x1f, RZ ;  /* 0x0000001f1c007819 */ /* 0x000fe200000006ff */
[----:B------:R-:W-:-:S03]  /*1da60*/  VIADD R22, R22, 0x1 ;  /* 0x0000000116167836 */ /* 0x000fc60000000000 */
[----:B------:R-:W0:Y:S02]  /*1da70*/  SYNCS.PHASECHK.TRANS64.TRYWAIT P1, [R5+URZ+0x28c40], R0 ;  /* 0x028c4000050075a7 */ /* 0x000e24000802017f */
[----:B------:R-:W-:-:S04]  /*1da80*/  ISETP.NE.AND P2, PT, R22, 0x2, PT ;  /* 0x000000021600780c */ /* 0x000fc80003f45270 */
[----:B------:R-:W-:Y:S01]  /*1da90*/  SEL R3, RZ, 0x1, P2 ;  /* 0x00000001ff037807 */ /* 0x000fe20001000000 */
[----:B0-----:R-:W-:Y:S08]  /*1daa0*/  @!P1 BRA `(.L_x_8161) ;  /* 0x0000004000749947 */ /* 0x001ff00003800000 */
.L_x_8307:
[----:B------:R-:W-:Y:S02]  /*1dab0*/  SEL R22, R22, RZ, P2 ;  /* 0x000000ff16167207 */ /* 0x000fe40001000000 */
[----:B------:R-:W-:Y:S01]  /*1dac0*/  LOP3.LUT R2, R28, R3, RZ, 0x3c, !PT ;  /* 0x000000031c027212 */ /* 0x000fe200078e3cff */
[----:B------:R-:W-:Y:S06]  /*1dad0*/  @!P0 BRA `(.L_x_8162) ;  /* 0x0000000000048947 */ /* 0x000fec0003800000 */
[----:B------:R-:W-:Y:S01]  /*1dae0*/  BPT.TRAP 0x1 ;  /* 0x000000040000795c */ /* 0x000fe20000300000 */
.L_x_8162:
[----:B------:R-:W-:Y:S01]  /*1daf0*/  IMAD R3, R22, 0x8, R7 ;  /* 0x0000000816037824 */ /* 0x000fe200078e0207 */
[----:B------:R-:W-:-:S04]  /*1db00*/  SHF.L.U32 R2, R2, 0x1f, RZ ;  /* 0x0000001f02027819 */ /* 0x000fc800000006ff */
[----:B------:R-:W1:Y:S02]  /*1db10*/  SYNCS.PHASECHK.TRANS64.TRYWAIT P1, [R3+URZ+0x28c40], R2 ;  /* 0x028c4002030075a7 */ /* 0x000e64000802017f */
[----:B-1----:R-:W-:Y:S05]  /*1db20*/  @!P1 BRA `(.L_x_8163) ;  /* 0x0000004000689947 */ /* 0x002fea0003800000 */
.L_x_8308:
[----:B------:R-:W-:Y:S05]  /*1db30*/  @!P0 BRA `(.L_x_8164) ;  /* 0x0000000000048947 */ /* 0x000fea0003800000 */
[----:B------:R-:W-:Y:S01]  /*1db40*/  BPT.TRAP 0x1 ;  /* 0x000000040000795c */ /* 0x000fe20000300000 */
.L_x_8164:
[----:B------:R-:W5:Y:S02]  /*1db50*/  SYNCS.PHASECHK.TRANS64.TRYWAIT P1, [R5+URZ+0x28c60], R0 ;  /* 0x028c6000050075a7 */ /* 0x000f64000802017f */
[----:B-----5:R-:W-:Y:S05]  /*1db60*/  @!P1 BRA `(.L_x_8165) ;  /* 0x00000040006c9947 */ /* 0x020fea0003800000 */
.L_x_8309:
[----:B------:R-:W-:Y:S05]  /*1db70*/  @!P0 BRA `(.L_x_8166) ;  /* 0x0000000000048947 */ /* 0x000fea0003800000 */
[----:B------:R-:W-:Y:S01]  /*1db80*/  BPT.TRAP 0x1 ;  /* 0x000000040000795c */ /* 0x000fe20000300000 */
.L_x_8166:
[----:B------:R0:W0:Y:S02]  /*1db90*/  SYNCS.PHASECHK.TRANS64.TRYWAIT P0, [R3+URZ+0x28c60], R2 ;  /* 0x028c6002030075a7 */ /* 0x000024000800017f */
[----:B0-----:R-:W-:Y:S05]  /*1dba0*/  @!P0 NANOSLEEP.SYNCS 0x989680 ;  /* 0x009896800000895d */ /* 0x001fea0003900000 */
[----:B------:R-:W0:Y:S02]  /*1dbb0*/  @!P0 SYNCS.PHASECHK.TRANS64 P0, [R3+URZ+0x28c60], R2 ;  /* 0x028c6002030085a7 */ /* 0x000e24000800007f */
[----:B0-----:R-:W-:Y:S05]  /*1dbc0*/  @!P0 BRA `(.L_x_8166) ;  /* 0xfffffffc00f08947 */ /* 0x001fea000383ffff */
.L_x_7879:
[----:B------:R-:W-:Y:S05]  /*1dbd0*/  BSYNC B9 ;  /* 0x0000000000097941 */ /* 0x000fea0003800000 */
.L_x_7876:
[----:B------:R-:W-:Y:S05]  /*1dbe0*/  EXIT ;  /* 0x000000000000794d */ /* 0x000fea0003800000 */
.L_x_7897:
[----:B0-----:R0:W1:Y:S02]  /*1dbf0*/  SYNCS.PHASECHK.TRANS64.TRYWAIT P5, [R61+URZ+0x28c90], R68 ;  /* 0x028c90443d0075a7 */ /* 0x00106400080a017f */
[----:B-1----:R-:W-:Y:S05]  /*1dc00*/  @!P5 NANOSLEEP.SYNCS 0x989680 ;  /* 0x009896800000d95d */ /* 0x002fea0003900000 */
[----:B------:R-:W1:Y:S02]  /*1dc10*/  @!P5 SYNCS.PHASECHK.TRANS64 P5, [R61+URZ+0x28c90], R68 ;  /* 0x028c90443d00d5a7 */ /* 0x000e6400080a007f */
[----:B-1----:R-:W-:Y:S05]  /*1dc20*/  @!P5 BRA `(.L_x_7897) ;  /* 0xfffffffc00f0d947 */ /* 0x002fea000383ffff */
[----:B------:R-:W-:Y:S05]  /*1dc30*/  BRA `(.L_x_8167) ;  /* 0xfffffe54005c7947 */ /* 0x000fea000383ffff */
.L_x_7898:
        /* <DEDUP_REMOVED lines=8> */
.L_x_8169:
[----:B------:R-:W-:Y:S05]  /*1dcc0*/  BSYNC B1 ;  /* 0x0000000000017941 */ /* 0x000fea0003800000 */
.L_x_8168:
        /* <DEDUP_REMOVED lines=8> */
.L_x_8170:
[----:B------:R-:W-:Y:S01]  /*1dd50*/  IMAD.MOV.U32 R70, RZ, RZ, R14 ;  /* 0x000000ffff467224 */ /* 0x000fe200078e000e */
[----:B------:R-:W-:Y:S06]  /*1dd60*/  BRA `(.L_x_8171) ;  /* 0xfffffe5400247947 */ /* 0x000fec000383ffff */
.L_x_7908:
[----:B0-----:R0:W1:Y:S02]  /*1dd70*/  SYNCS.PHASECHK.TRANS64.TRYWAIT P6, [R61+URZ+0x28c90], R68 ;  /* 0x028c90443d0075a7 */ /* 0x00106400080c017f */
[----:B-1----:R-:W-:Y:S05]  /*1dd80*/  @!P6 NANOSLEEP.SYNCS 0x989680 ;  /* 0x009896800000e95d */ /* 0x002fea0003900000 */
[----:B------:R-:W1:Y:S02]  /*1dd90*/  @!P6 SYNCS.PHASECHK.TRANS64 P6, [R61+URZ+0x28c90], R68 ;  /* 0x028c90443d00e5a7 */ /* 0x000e6400080c007f */
[----:B-1----:R-:W-:Y:S05]  /*1dda0*/  @!P6 BRA `(.L_x_7908) ;  /* 0xfffffffc00f0e947 */ /* 0x002fea000383ffff */
[----:B------:R-:W-:Y:S05]  /*1ddb0*/  BRA `(.L_x_8172) ;  /* 0xfffffe5c00847947 */ /* 0x000fea000383ffff */
.L_x_7909:
        /* <DEDUP_REMOVED lines=8> */
.L_x_8174:
[----:B------:R-:W-:Y:S05]  /*1de40*/  BSYNC B1 ;  /* 0x0000000000017941 */ /* 0x000fea0003800000 */
.L_x_8173:
        /* <DEDUP_REMOVED lines=8> */
.L_x_8175:
[----:B------:R-:W-:Y:S01]  /*1ded0*/  IMAD.MOV.U32 R70, RZ, RZ, R14 ;  /* 0x000000ffff467224 */ /* 0x000fe200078e000e */
[----:B------:R-:W-:Y:S06]  /*1dee0*/  BRA `(.L_x_8176) ;  /* 0xfffffe5c004c7947 */ /* 0x000fec000383ffff */
.L_x_7914:
[----:B-1----:R1:W2:Y:S02]  /*1def0*/  SYNCS.PHASECHK.TRANS64.TRYWAIT P4, [R61+URZ+0x28c90], R68 ;  /* 0x028c90443d0075a7 */ /* 0x0022a4000808017f */
[----:B--2---:R-:W-:Y:S05]  /*1df00*/  @!P4 NANOSLEEP.SYNCS 0x989680 ;  /* 0x009896800000c95d */ /* 0x004fea0003900000 */
[----:B------:R-:W2:Y:S02]  /*1df10*/  @!P4 SYNCS.PHASECHK.TRANS64 P4, [R61+URZ+0x28c90], R68 ;  /* 0x028c90443d00c5a7 */ /* 0x000ea4000808007f */
[----:B--2---:R-:W-:Y:S05]  /*1df20*/  @!P4 BRA `(.L_x_7914) ;  /* 0xfffffffc00f0c947 */ /* 0x004fea000383ffff */
[----:B------:R-:W-:Y:S05]  /*1df30*/  BRA `(.L_x_8177) ;  /* 0xfffffe64004c7947 */ /* 0x000fea000383ffff */
.L_x_7915:
[----:B------:R-:W-:Y:S01]  /*1df40*/  BSSY B1, `(.L_x_8178) ;  /* 0x0000007000017945 */ /* 0x000fe20003800000 */
[----:B------:R-:W-:Y:S02]  /*1df50*/  IMAD.MOV.U32 R12, RZ, RZ, RZ ;  /* 0x000000ffff0c7224 */ /* 0x000fe400078e00ff */
[----:B------:R-:W-:Y:S02]  /*1df60*/  IMAD.MOV.U32 R11, RZ, RZ, 0x1c1f ;  /* 0x00001c1fff0b7424 */ /* 0x000fe400078e00ff */
[----:B------:R-:W-:-:S07]  /*1df70*/  IMAD.MOV.U32 R15, RZ, RZ, -0x1 ;  /* 0xffffffffff0f7424 */ /* 0x000fce00078e00ff */
[----:B-1----:R-:W-:Y:S05]  /*1df80*/  WARPSYNC.COLLECTIVE R15, `(.L_x_8179) ;  /* 0x000000000f087348 */ /* 0x002fea0003c00000 */
[----:B------:R0:W2:Y:S02]  /*1df90*/  SHFL.IDX P6, R14, R13, R12, R11 ;  /* 0x0000000c0d0e7389 */ /* 0x0000a400000c000b */
[----:B012---:R-:W-:Y:S01]  /*1dfa0*/  ENDCOLLECTIVE ;  /* 0x000000000000791b */ /* 0x007fe20003800000 */
.L_x_8179:
[----:B------:R-:W-:Y:S05]  /*1dfb0*/  BSYNC B1 ;  /* 0x0000000000017941 */ /* 0x000fea0003800000 */
.L_x_8178:
[----:B------:R-:W-:Y:S01]  /*1dfc0*/  IMAD.MOV.U32 R13, RZ, RZ, R6 ;  /* 0x000000ffff0d7224 */ /* 0x000fe200078e0006 */
[----:B------:R-:W-:Y:S01]  /*1dfd0*/  MOV R10, R14 ;  /* 0x0000000e000a7202 */ /* 0x000fe20000000f00 */
[----:B------:R-:W-:Y:S02]  /*1dfe0*/  IMAD.MOV.U32 R12, RZ, RZ, RZ ;  /* 0x000000ffff0c7224 */ /* 0x000fe400078e00ff */
[----:B------:R-:W-:Y:S02]  /*1dff0*/  IMAD.MOV.U32 R11, RZ, RZ, 0x1c1f ;  /* 0x00001c1fff0b7424 */ /* 0x000fe400078e00ff */
[----:B------:R-:W-:-:S07]  /*1e000*/  IMAD.MOV.U32 R15, RZ, RZ, -0x1 ;  /* 0xffffffffff0f7424 */ /* 0x000fce00078e00ff */
[----:B------:R-:W-:Y:S05]  /*1e010*/  WARPSYNC.COLLECTIVE R15, `(.L_x_8180) ;  /* 0x000000000f087348 */ /* 0x000fea0003c00000 */
[----:B------:R0:W1:Y:S02]  /*1e020*/  SHFL.IDX P6, R14, R13, R12, R11 ;  /* 0x0000000c0d0e7389 */ /* 0x00006400000c000b */
[----:B01----:R-:W-:Y:S01]  /*1e030*/  ENDCOLLECTIVE ;  /* 0x000000000000791b */ /* 0x003fe20003800000 */
.L_x_8180:
[----:B------:R-:W-:Y:S05]  /*1e040*/  BRA `(.L_x_8181) ;  /* 0xfffffe64006c7947 */ /* 0x000fea000383ffff */
.L_x_7919:
[----:B--2---:R2:W4:Y:S02]  /*1e050*/  SYNCS.PHASECHK.TRANS64.TRYWAIT P3, [R61+URZ+0x28cb0], R68 ;  /* 0x028cb0443d0075a7 */ /* 0x004524000806017f */
[----:B----4-:R-:W-:Y:S05]  /*1e060*/  @!P3 NANOSLEEP.SYNCS 0x989680 ;  /* 0x009896800000b95d */ /* 0x010fea0003900000 */
[----:B------:R-:W4:Y:S02]  /*1e070*/  @!P3 SYNCS.PHASECHK.TRANS64 P3, [R61+URZ+0x28cb0], R68 ;  /* 0x028cb0443d00b5a7 */ /* 0x000f24000806007f */
[----:B----4-:R-:W-:Y:S05]  /*1e080*/  @!P3 BRA `(.L_x_7919) ;  /* 0xfffffffc00f0b947 */ /* 0x010fea000383ffff */
[----:B------:R-:W-:Y:S05]  /*1e090*/  BRA `(.L_x_8182) ;  /* 0xfffffe6400f87947 */ /* 0x000fea000383ffff */
.L_x_7932:
[----:B0-----:R0:W1:Y:S02]  /*1e0a0*/  SYNCS.PHASECHK.TRANS64.TRYWAIT P1, [R12+URZ+0x28c50], R5 ;  /* 0x028c50050c0075a7 */ /* 0x001064000802017f */
[----:B-1----:R-:W-:Y:S05]  /*1e0b0*/  @!P1 NANOSLEEP.SYNCS 0x989680 ;  /* 0x009896800000995d */ /* 0x002fea0003900000 */
[----:B------:R-:W1:Y:S02]  /*1e0c0*/  @!P1 SYNCS.PHASECHK.TRANS64 P1, [R12+URZ+0x28c50], R5 ;  /* 0x028c50050c0095a7 */ /* 0x000e64000802007f */
[----:B-1----:R-:W-:Y:S05]  /*1e0d0*/  @!P1 BRA `(.L_x_7932) ;  /* 0xfffffffc00f09947 */ /* 0x002fea000383ffff */
[----:B------:R-:W-:Y:S05]  /*1e0e0*/  BRA `(.L_x_8183) ;  /* 0xfffffe7800b07947 */ /* 0x000fea000383ffff */
.L_x_7940:
[----:B-1----:R1:W2:Y:S02]  /*1e0f0*/  SYNCS.PHASECHK.TRANS64.TRYWAIT P1, [R21+URZ+0x28c50], R12 ;  /* 0x028c500c150075a7 */ /* 0x0022a4000802017f */
[----:B--2---:R-:W-:Y:S05]  /*1e100*/  @!P1 NANOSLEEP.SYNCS 0x989680 ;  /* 0x009896800000995d */ /* 0x004fea0003900000 */
[----:B------:R-:W2:Y:S02]  /*1e110*/  @!P1 SYNCS.PHASECHK.TRANS64 P1, [R21+URZ+0x28c50], R12 ;  /* 0x028c500c150095a7 */ /* 0x000ea4000802007f */
[----:B--2---:R-:W-:Y:S05]  /*1e120*/  @!P1 BRA `(.L_x_7940) ;  /* 0xfffffffc00f09947 */ /* 0x004fea000383ffff */
[----:B------:R-:W-:Y:S05]  /*1e130*/  BRA `(.L_x_7939) ;  /* 0xfffffe8400d87947 */ /* 0x000fea000383ffff */
.L_x_7956:
        /* <DEDUP_REMOVED lines=8> */
.L_x_8185:
[----:B------:R-:W-:Y:S05]  /*1e1c0*/  BSYNC B1 ;  /* 0x0000000000017941 */ /* 0x000fea0003800000 */
.L_x_8184:
        /* <DEDUP_REMOVED lines=8> */
.L_x_8186:
[----:B------:R-:W-:Y:S02]  /*1e250*/  IMAD.MOV.U32 R13, RZ, RZ, R152 ;  /* 0x000000ffff0d7224 */ /* 0x000fe400078e0098 */
[----:B------:R-:W-:-:S07]  /*1e260*/  IMAD.MOV.U32 R3, RZ, RZ, R14 ;  /* 0x000000ffff037224 */ /* 0x000fce00078e000e */
[----:B------:R-:W-:Y:S05]  /*1e270*/  WARPSYNC.COLLECTIVE R15, `(.L_x_8187) ;  /* 0x000000000f087348 */ /* 0x000fea0003c00000 */
[----:B------:R0:W1:Y:S02]  /*1e280*/  SHFL.IDX P6, R14, R13, R12, R11 ;  /* 0x0000000c0d0e7389 */ /* 0x00006400000c000b */
[----:B01----:R-:W-:Y:S01]  /*1e290*/  ENDCOLLECTIVE ;  /* 0x000000000000791b */ /* 0x003fe20003800000 */
.L_x_8187:
[----:B------:R-:W-:Y:S02]  /*1e2a0*/  IMAD.MOV.U32 R13, RZ, RZ, R30 ;  /* 0x000000ffff0d7224 */ /* 0x000fe400078e001e */
[----:B------:R-:W-:-:S07]  /*1e2b0*/  IMAD.MOV.U32 R7, RZ, RZ, R14 ;  /* 0x000000ffff077224 */ /* 0x000fce00078e000e */
[----:B------:R-:W-:Y:S05]  /*1e2c0*/  WARPSYNC.COLLECTIVE R15, `(.L_x_8188) ;  /* 0x000000000f087348 */ /* 0x000fea0003c00000 */
[----:B------:R0:W1:Y:S02]  /*1e2d0*/  SHFL.IDX P6, R14, R13, R12, R11 ;  /* 0x0000000c0d0e7389 */ /* 0x00006400000c000b */
[----:B01----:R-:W-:Y:S01]  /*1e2e0*/  ENDCOLLECTIVE ;  /* 0x000000000000791b */ /* 0x003fe20003800000 */
.L_x_8188:
[----:B------:R-:W-:Y:S01]  /*1e2f0*/  IMAD.MOV.U32 R8, RZ, RZ, R14 ;  /* 0x000000ffff087224 */ /* 0x000fe200078e000e */
[----:B------:R-:W-:Y:S06]  /*1e300*/  BRA `(.L_x_8189) ;  /* 0xfffffea000247947 */ /* 0x000fec000383ffff */
.L_x_7959:
[----:B------:R-:W-:Y:S01]  /*1e310*/  BSSY B1, `(.L_x_8190) ;  /* 0x0000008000017945 */ /* 0x000fe20003800000 */
[----:B------:R-:W-:Y:S02]  /*1e320*/  IMAD.MOV.U32 R13, RZ, RZ, R31 ;  /* 0x000000ffff0d7224 */ /* 0x000fe400078e001f */
[----:B------:R-:W-:Y:S02]  /*1e330*/  IMAD.MOV.U32 R12, RZ, RZ, 0x1 ;  /* 0x00000001ff0c7424 */ /* 0x000fe400078e00ff */
[----:B------:R-:W-:Y:S02]  /*1e340*/  IMAD.MOV.U32 R11, RZ, RZ, 0x1c1f ;  /* 0x00001c1fff0b7424 */ /* 0x000fe400078e00ff */
[----:B------:R-:W-:-:S07]  /*1e350*/  IMAD.MOV.U32 R15, RZ, RZ, -0x1 ;  /* 0xffffffffff0f7424 */ /* 0x000fce00078e00ff */
[----:B0--3--:R-:W-:Y:S05]  /*1e360*/  WARPSYNC.COLLECTIVE R15, `(.L_x_8191) ;  /* 0x000000000f087348 */ /* 0x009fea0003c00000 */
[----:B------:R1:W2:Y:S02]  /*1e370*/  SHFL.IDX P6, R14, R13, R12, R11 ;  /* 0x0000000c0d0e7389 */ /* 0x0002a400000c000b */
[----:B0123--:R-:W-:Y:S01]  /*1e380*/  ENDCOLLECTIVE ;  /* 0x000000000000791b */ /* 0x00ffe20003800000 */
.L_x_8191:
[----:B------:R-:W-:Y:S05]  /*1e390*/  BSYNC B1 ;  /* 0x0000000000017941 */ /* 0x000fea0003800000 */
.L_x_8190:
        /* <DEDUP_REMOVED lines=8> */
.L_x_8192:
[----:B------:R-:W-:Y:S02]  /*1e420*/  IMAD.MOV.U32 R13, RZ, RZ, R152 ;  /* 0x000000ffff0d7224 */ /* 0x000fe400078e0098 */
[----:B------:R-:W-:-:S07]  /*1e430*/  IMAD.MOV.U32 R3, RZ, RZ, R14 ;  /* 0x000000ffff037224 */ /* 0x000fce00078e000e */
[----:B------:R-:W-:Y:S05]  /*1e440*/  WARPSYNC.COLLECTIVE R15, `(.L_x_8193) ;  /* 0x000000000f087348 */ /* 0x000fea0003c00000 */
[----:B------:R0:W1:Y:S02]  /*1e450*/  SHFL.IDX P6, R14, R13, R12, R11 ;  /* 0x0000000c0d0e7389 */ /* 0x00006400000c000b */
[----:B01----:R-:W-:Y:S01]  /*1e460*/  ENDCOLLECTIVE ;  /* 0x000000000000791b */ /* 0x003fe20003800000 */
.L_x_8193:
[----:B------:R-:W-:Y:S02]  /*1e470*/  IMAD.MOV.U32 R13, RZ, RZ, R30 ;  /* 0x000000ffff0d7224 */ /* 0x000fe400078e001e */
[----:B------:R-:W-:-:S07]  /*1e480*/  IMAD.MOV.U32 R7, RZ, RZ, R14 ;  /* 0x000000ffff077224 */ /* 0x000fce00078e000e */
[----:B------:R-:W-:Y:S05]  /*1e490*/  WARPSYNC.COLLECTIVE R15, `(.L_x_8194) ;  /* 0x000000000f087348 */ /* 0x000fea0003c00000 */
[----:B------:R0:W1:Y:S02]  /*1e4a0*/  SHFL.IDX P6, R14, R13, R12, R11 ;  /* 0x0000000c0d0e7389 */ /* 0x00006400000c000b */
[----:B01----:R-:W-:Y:S01]  /*1e4b0*/  ENDCOLLECTIVE ;  /* 0x000000000000791b */ /* 0x003fe20003800000 */
.L_x_8194:
[----:B------:R-:W-:Y:S01]  /*1e4c0*/  IMAD.MOV.U32 R30, RZ, RZ, R14 ;  /* 0x000000ffff1e7224 */ /* 0x000fe200078e000e */
[----:B------:R-:W-:Y:S06]  /*1e4d0*/  BRA `(.L_x_8195) ;  /* 0xfffffea000847947 */ /* 0x000fec000383ffff */
.L_x_7963:
[----:B0-----:R0:W1:Y:S02]  /*1e4e0*/  SYNCS.PHASECHK.TRANS64.TRYWAIT P0, [R2+URZ+0x28c00], R35 ;  /* 0x028c0023020075a7 */ /* 0x001064000800017f */
[----:B-1----:R-:W-:Y:S05]  /*1e4f0*/  @!P0 NANOSLEEP.SYNCS 0x989680 ;  /* 0x009896800000895d */ /* 0x002fea0003900000 */
[----:B------:R-:W1:Y:S02]  /*1e500*/  @!P0 SYNCS.PHASECHK.TRANS64 P0, [R2+URZ+0x28c00], R35 ;  /* 0x028c0023020085a7 */ /* 0x000e64000800007f */
[----:B-1----:R-:W-:Y:S05]  /*1e510*/  @!P0 BRA `(.L_x_7963) ;  /* 0xfffffffc00f08947 */ /* 0x002fea000383ffff */
[----:B------:R-:W-:Y:S05]  /*1e520*/  BRA `(.L_x_8196) ;  /* 0xfffffea400787947 */ /* 0x000fea000383ffff */
.L_x_7971:
[----:B------:R-:W0:Y:S01]  /*1e530*/  LDC R37, c[0x0][0x3f4] ;  /* 0x0000fd00ff257b82 */ /* 0x000e220000000800 */
[----:B------:R-:W-:Y:S01]  /*1e540*/  BSSY B1, `(.L_x_8197) ;  /* 0x0000008000017945 */ /* 0x000fe20003800000 */
[----:B------:R-:W-:Y:S02]  /*1e550*/  IMAD.MOV.U32 R13, RZ, RZ, R27 ;  /* 0x000000ffff0d7224 */ /* 0x000fe400078e001b */
[----:B------:R-:W-:Y:S02]  /*1e560*/  IMAD.MOV.U32 R12, RZ, RZ, RZ ;  /* 0x000000ffff0c7224 */ /* 0x000fe400078e00ff */
[----:B------:R-:W-:Y:S02]  /*1e570*/  IMAD.MOV.U32 R11, RZ, RZ, 0x1c1f ;  /* 0x00001c1fff0b7424 */ /* 0x000fe400078e00ff */
[----:B------:R-:W-:-:S07]  /*1e580*/  IMAD.MOV.U32 R15, RZ, RZ, -0x1 ;  /* 0xffffffffff0f7424 */ /* 0x000fce00078e00ff */
[----:B0---4-:R-:W-:Y:S05]  /*1e590*/  WARPSYNC.COLLECTIVE R15, `(.L_x_8198) ;  /* 0x000000000f087348 */ /* 0x011fea0003c00000 */
[----:B------:R1:W2:Y:S02]  /*1e5a0*/  SHFL.IDX P6, R14, R13, R12, R11 ;  /* 0x0000000c0d0e7389 */ /* 0x0002a400000c000b */
[----:B012-4-:R-:W-:Y:S01]  /*1e5b0*/  ENDCOLLECTIVE ;  /* 0x000000000000791b */ /* 0x017fe20003800000 */
.L_x_8198:
[----:B------:R-:W-:Y:S05]  /*1e5c0*/  BSYNC B1 ;  /* 0x0000000000017941 */ /* 0x000fea0003800000 */
.L_x_8197:
        /* <DEDUP_REMOVED lines=10> */
.L_x_8199:
[----:B------:R-:W-:Y:S01]  /*1e670*/  ISETP.GE.OR P1, PT, R35, R0, P0 ;  /* 0x000000002300720c */ /* 0x000fe20000726670 */
[----:B------:R-:W-:-:S12]  /*1e680*/  IMAD.MOV.U32 R13, RZ, RZ, R25 ;  /* 0x000000ffff0d7224 */ /* 0x000fd800078e0019 */
[C---:B------:R-:W-:Y:S02]  /*1e690*/  @!P1 SHF.L.U32 R7, R18.reuse, 0x1, RZ ;  /* 0x0000000112079819 */ /* 0x040fe400000006ff */
[----:B------:R-:W-:Y:S01]  /*1e6a0*/  @!P1 SHF.L.U64.HI R6, R18, 0x1, R19 ;  /* 0x0000000112069819 */ /* 0x000fe20000010213 */
[----:B------:R-:W-:-:S07]  /*1e6b0*/  IMAD.MOV.U32 R4, RZ, RZ, R14 ;  /* 0x000000ffff047224 */ /* 0x000fce00078e000e */
[----:B------:R-:W-:Y:S05]  /*1e6c0*/  WARPSYNC.COLLECTIVE R15, `(.L_x_8200) ;  /* 0x000000000f087348 */ /* 0x000fea0003c00000 */
[----:B------:R0:W1:Y:S02]  /*1e6d0*/  SHFL.IDX P6, R14, R13, R12, R11 ;  /* 0x0000000c0d0e7389 */ /* 0x00006400000c000b */
[----:B01----:R-:W-:Y:S01]  /*1e6e0*/  ENDCOLLECTIVE ;  /* 0x000000000000791b */ /* 0x003fe20003800000 */
.L_x_8200:
[----:B------:R-:W-:-:S05]  /*1e6f0*/  @!P1 IADD3 R8, P2, R4, R7, RZ ;  /* 0x0000000704089210 */ /* 0x000fca0007f5e0ff */
[----:B------:R-:W-:Y:S02]  /*1e700*/  @!P1 IMAD.X R9, R3, 0x1, R6, P2 ;  /* 0x0000000103099824 */ /* 0x000fe400010e0606 */
[----:B------:R-:W-:Y:S02]  /*1e710*/  IMAD.MOV.U32 R13, RZ, RZ, R34 ;  /* 0x000000ffff0d7224 */ /* 0x000fe400078e0022 */
[----:B------:R-:W-:-:S07]  /*1e720*/  IMAD.MOV.U32 R5, RZ, RZ, R14 ;  /* 0x000000ffff057224 */ /* 0x000fce00078e000e */
[----:B------:R-:W-:Y:S05]  /*1e730*/  WARPSYNC.COLLECTIVE R15, `(.L_x_8201) ;  /* 0x000000000f087348 */ /* 0x000fea0003c00000 */
[----:B------:R0:W1:Y:S02]  /*1e740*/  SHFL.IDX P6, R14, R13, R12, R11 ;  /* 0x0000000c0d0e7389 */ /* 0x00006400000c000b */
[----:B01----:R-:W-:Y:S01]  /*1e750*/  ENDCOLLECTIVE ;  /* 0x000000000000791b */ /* 0x003fe20003800000 */
.L_x_8201:
        /* <DEDUP_REMOVED lines=21> */
.L_x_8202:
[----:B------:R-:W-:Y:S01]  /*1e8b0*/  IMAD.MOV.U32 R9, RZ, RZ, R29 ;  /* 0x000000ffff097224 */ /* 0x000fe200078e001d */
[----:B------:R-:W-:Y:S01]  /*1e8c0*/  PRMT R55, R3, 0x7610, R55 ;  /* 0x0000761003377816 */ /* 0x000fe20000000037 */
[----:B------:R-:W-:Y:S02]  /*1e8d0*/  IMAD.MOV.U32 R8, RZ, RZ, R28 ;  /* 0x000000ffff087224 */ /* 0x000fe400078e001c */
[----:B------:R-:W-:Y:S01]  /*1e8e0*/  @!P1 IMAD.MOV.U32 R30, RZ, RZ, R4 ;  /* 0x000000ffff1e9224 */ /* 0x000fe200078e0004 */
[----:B------:R-:W-:Y:S01]  /*1e8f0*/  @!P1 MOV R33, R7 ;  /* 0x0000000700219202 */ /* 0x000fe20000000f00 */
[----:B------:R-:W-:Y:S01]  /*1e900*/  @!P1 IMAD.MOV.U32 R31, RZ, RZ, R5 ;  /* 0x000000ffff1f9224 */ /* 0x000fe200078e0005 */
[----:B------:R-:W-:Y:S01]  /*1e910*/  PRMT R36, R8, 0x5410, R9 ;  /* 0x0000541008247816 */ /* 0x000fe20000000009 */
[----:B------:R-:W-:Y:S02]  /*1e920*/  @!P1 IMAD.MOV.U32 R32, RZ, RZ, R6 ;  /* 0x000000ffff209224 */ /* 0x000fe400078e0006 */
[----:B------:R-:W-:-:S02]  /*1e930*/  IMAD.MOV.U32 R4, RZ, RZ, R30 ;  /* 0x000000ffff047224 */ /* 0x000fc400078e001e */
[----:B------:R-:W-:Y:S02]  /*1e940*/  IMAD.MOV.U32 R13, RZ, RZ, R26 ;  /* 0x000000ffff0d7224 */ /* 0x000fe400078e001a */
[----:B------:R-:W-:Y:S02]  /*1e950*/  IMAD.MOV.U32 R5, RZ, RZ, R31 ;  /* 0x000000ffff057224 */ /* 0x000fe400078e001f */
[----:B------:R-:W-:Y:S02]  /*1e960*/  IMAD.MOV.U32 R6, RZ, RZ, R32 ;  /* 0x000000ffff067224 */ /* 0x000fe400078e0020 */
[----:B------:R-:W-:Y:S01]  /*1e970*/  IMAD.MOV.U32 R7, RZ, RZ, R33 ;  /* 0x000000ffff077224 */ /* 0x000fe200078e0021 */
[----:B------:R-:W-:Y:S02]  /*1e980*/  PRMT R48, R5, 0x7610, R48 ;  /* 0x0000761005307816 */ /* 0x000fe40000000030 */
[----:B------:R-:W-:Y:S01]  /*1e990*/  PRMT R54, R4, 0x5410, R6 ;  /* 0x0000541004367816 */ /* 0x000fe20000000006 */
[----:B------:R-:W-:Y:S01]  /*1e9a0*/  IMAD.MOV.U32 R3, RZ, RZ, R14 ;  /* 0x000000ffff037224 */ /* 0x000fe200078e000e */
[----:B------:R-:W-:-:S07]  /*1e9b0*/  PRMT R53, R7, 0x7610, R53 ;  /* 0x0000761007357816 */ /* 0x000fce0000000035 */
[----:B------:R-:W-:Y:S05]  /*1e9c0*/  WARPSYNC.COLLECTIVE R15, `(.L_x_8203) ;  /* 0x000000000f087348 */ /* 0x000fea0003c00000 */
[----:B------:R0:W1:Y:S02]  /*1e9d0*/  SHFL.IDX P6, R14, R13, R12, R11 ;  /* 0x0000000c0d0e7389 */ /* 0x00006400000c000b */
[----:B01----:R-:W-:Y:S01]  /*1e9e0*/  ENDCOLLECTIVE ;  /* 0x000000000000791b */ /* 0x003fe20003800000 */
.L_x_8203:
[----:B------:R-:W-:Y:S01]  /*1e9f0*/  CS2R R4, SRZ ;  /* 0x0000000000047805 */ /* 0x000fe2000001ff00 */
[----:B------:R-:W-:Y:S02]  /*1ea00*/  IMAD.MOV.U32 R13, RZ, RZ, R25 ;  /* 0x000000ffff0d7224 */ /* 0x000fe400078e0019 */
[----:B------:R-:W-:-:S07]  /*1ea10*/  IMAD.MOV.U32 R24, RZ, RZ, R14 ;  /* 0x000000ffff187224 */ /* 0x000fce00078e000e */
[----:B------:R-:W-:Y:S05]  /*1ea20*/  WARPSYNC.COLLECTIVE R15, `(.L_x_8204) ;  /* 0x000000000f087348 */ /* 0x000fea0003c00000 */
[----:B------:R0:W1:Y:S02]  /*1ea30*/  SHFL.IDX P6, R14, R13, R12, R11 ;  /* 0x0000000c0d0e7389 */ /* 0x00006400000c000b */
[----:B01----:R-:W-:Y:S01]  /*1ea40*/  ENDCOLLECTIVE ;  /* 0x000000000000791b */ /* 0x003fe20003800000 */
.L_x_8204:
[----:B------:R-:W-:Y:S02]  /*1ea50*/  IMAD.MOV.U32 R13, RZ, RZ, R34 ;  /* 0x000000ffff0d7224 */ /* 0x000fe400078e0022 */
[----:B------:R-:W-:-:S07]  /*1ea60*/  IMAD.MOV.U32 R25, RZ, RZ, R14 ;  /* 0x000000ffff197224 */ /* 0x000fce00078e000e */
[----:B------:R-:W-:Y:S05]  /*1ea70*/  WARPSYNC.COLLECTIVE R15, `(.L_x_8205) ;  /* 0x000000000f087348 */ /* 0x000fea0003c00000 */
[----:B------:R0:W1:Y:S02]  /*1ea80*/  SHFL.IDX P6, R14, R13, R12, R11 ;  /* 0x0000000c0d0e7389 */ /* 0x00006400000c000b */
[----:B01----:R-:W-:Y:S01]  /*1ea90*/  ENDCOLLECTIVE ;  /* 0x000000000000791b */ /* 0x003fe20003800000 */
.L_x_8205:
[----:B------:R-:W-:Y:S05]  /*1eaa0*/  BRA `(.L_x_8206) ;  /* 0xfffffeb0005c7947 */ /* 0x000fea000383ffff */
.L_x_7975:
[----:B0-----:R0:W1:Y:S02]  /*1eab0*/  SYNCS.PHASECHK.TRANS64.TRYWAIT P1, [R2+URZ+0x28c00], R13 ;  /* 0x028c000d020075a7 */ /* 0x001064000802017f */
[----:B-1----:R-:W-:Y:S05]  /*1eac0*/  @!P1 NANOSLEEP.SYNCS 0x989680 ;  /* 0x009896800000995d */ /* 0x002fea0003900000 */
[----:B------:R-:W1:Y:S02]  /*1ead0*/  @!P1 SYNCS.PHASECHK.TRANS64 P1, [R2+URZ+0x28c00], R13 ;  /* 0x028c000d020095a7 */ /* 0x000e64000802007f */
[----:B-1----:R-:W-:Y:S05]  /*1eae0*/  @!P1 BRA `(.L_x_7975) ;  /* 0xfffffffc00f09947 */ /* 0x002fea000383ffff */
[----:B------:R-:W-:Y:S05]  /*1eaf0*/  BRA `(.L_x_8207) ;  /* 0xfffffeb000f87947 */ /* 0x000fea000383ffff */
.L_x_7981:
[----:B0-----:R0:W1:Y:S02]  /*1eb00*/  SYNCS.PHASECHK.TRANS64.TRYWAIT P1, [R21+URZ+0x28c30], R58 ;  /* 0x028c303a150075a7 */ /* 0x001064000802017f */
[----:B-1----:R-:W-:Y:S05]  /*1eb10*/  @!P1 NANOSLEEP.SYNCS 0x989680 ;  /* 0x009896800000995d */ /* 0x002fea0003900000 */
[----:B------:R-:W1:Y:S02]  /*1eb20*/  @!P1 SYNCS.PHASECHK.TRANS64 P1, [R21+URZ+0x28c30], R58 ;  /* 0x028c303a150095a7 */ /* 0x000e64000802007f */
[----:B-1----:R-:W-:Y:S05]  /*1eb30*/  @!P1 BRA `(.L_x_7981) ;  /* 0xfffffffc00f09947 */ /* 0x002fea000383ffff */
[----:B------:R-:W-:Y:S05]  /*1eb40*/  BRA `(.L_x_7980) ;  /* 0xfffffec000687947 */ /* 0x000fea000383ffff */
.L_x_7987:
[----:B-1----:R1:W2:Y:S02]  /*1eb50*/  SYNCS.PHASECHK.TRANS64.TRYWAIT P1, [R21+URZ+0x28c50], R58 ;  /* 0x028c503a150075a7 */ /* 0x0022a4000802017f */
[----:B--2---:R-:W-:Y:S05]  /*1eb60*/  @!P1 NANOSLEEP.SYNCS 0x989680 ;  /* 0x009896800000995d */ /* 0x004fea0003900000 */
[----:B------:R-:W2:Y:S02]  /*1eb70*/  @!P1 SYNCS.PHASECHK.TRANS64 P1, [R21+URZ+0x28c50], R58 ;  /* 0x028c503a150095a7 */ /* 0x000ea4000802007f */
[----:B--2---:R-:W-:Y:S05]  /*1eb80*/  @!P1 BRA `(.L_x_7987) ;  /* 0xfffffffc00f09947 */ /* 0x004fea000383ffff */
[----:B------:R-:W-:Y:S05]  /*1eb90*/  BRA `(.L_x_7986) ;  /* 0xfffffed400207947 */ /* 0x000fea000383ffff */
.L_x_7995:
[----:B-1----:R1:W2:Y:S02]  /*1eba0*/  SYNCS.PHASECHK.TRANS64.TRYWAIT P1, [R209+URZ+0x28c30], R213 ;  /* 0x028c30d5d10075a7 */ /* 0x0022a4000802017f */
[----:B--2---:R-:W-:Y:S05]  /*1ebb0*/  @!P1 NANOSLEEP.SYNCS 0x989680 ;  /* 0x009896800000995d */ /* 0x004fea0003900000 */
[----:B------:R-:W2:Y:S02]  /*1ebc0*/  @!P1 SYNCS.PHASECHK.TRANS64 P1, [R209+URZ+0x28c30], R213 ;  /* 0x028c30d5d10095a7 */ /* 0x000ea4000802007f */
[----:B--2---:R-:W-:Y:S05]  /*1ebd0*/  @!P1 BRA `(.L_x_7995) ;  /* 0xfffffffc00f09947 */ /* 0x004fea000383ffff */
[----:B------:R-:W-:Y:S05]  /*1ebe0*/  BRA `(.L_x_7994) ;  /* 0xfffffed800507947 */ /* 0x000fea000383ffff */
.L_x_8001:
[----:B--2---:R2:W3:Y:S02]  /*1ebf0*/  SYNCS.PHASECHK.TRANS64.TRYWAIT P1, [R209+URZ+0x28c50], R213 ;  /* 0x028c50d5d10075a7 */ /* 0x0044e4000802017f */
[----:B---3--:R-:W-:Y:S05]  /*1ec00*/  @!P1 NANOSLEEP.SYNCS 0x989680 ;  /* 0x009896800000995d */ /* 0x008fea0003900000 */
[----:B------:R-:W3:Y:S02]  /*1ec10*/  @!P1 SYNCS.PHASECHK.TRANS64 P1, [R209+URZ+0x28c50], R213 ;  /* 0x028c50d5d10095a7 */ /* 0x000ee4000802007f */
[----:B---3--:R-:W-:Y:S05]  /*1ec20*/  @!P1 BRA `(.L_x_8001) ;  /* 0xfffffffc00f09947 */ /* 0x008fea000383ffff */
[----:B------:R-:W-:Y:S05]  /*1ec30*/  BRA `(.L_x_8000) ;  /* 0xfffffef400247947 */ /* 0x000fea000383ffff */
.L_x_8010:
[----:B-1----:R1:W2:Y:S02]  /*1ec40*/  SYNCS.PHASECHK.TRANS64.TRYWAIT P1, [R21+URZ+0x28c30], R198 ;  /* 0x028c30c6150075a7 */ /* 0x0022a4000802017f */
[----:B--2---:R-:W-:Y:S05]  /*1ec50*/  @!P1 NANOSLEEP.SYNCS 0x989680 ;  /* 0x009896800000995d */ /* 0x004fea0003900000 */
[----:B------:R-:W2:Y:S02]  /*1ec60*/  @!P1 SYNCS.PHASECHK.TRANS64 P1, [R21+URZ+0x28c30], R198 ;  /* 0x028c30c6150095a7 */ /* 0x000ea4000802007f */
[----:B--2---:R-:W-:Y:S05]  /*1ec70*/  @!P1 BRA `(.L_x_8010) ;  /* 0xfffffffc00f09947 */ /* 0x004fea000383ffff */
[----:B------:R-:W-:Y:S05]  /*1ec80*/  BRA `(.L_x_8009) ;  /* 0xfffffef800407947 */ /* 0x000fea000383ffff */
.L_x_8016:
[----:B----4-:R4:W0:Y:S02]  /*1ec90*/  SYNCS.PHASECHK.TRANS64.TRYWAIT P1, [R21+URZ+0x28c50], R198 ;  /* 0x028c50c6150075a7 */ /* 0x010824000802017f */
[----:B0-----:R-:W-:Y:S05]  /*1eca0*/  @!P1 NANOSLEEP.SYNCS 0x989680 ;  /* 0x009896800000995d */ /* 0x001fea0003900000 */
[----:B------:R-:W0:Y:S02]  /*1ecb0*/  @!P1 SYNCS.PHASECHK.TRANS64 P1, [R21+URZ+0x28c50], R198 ;  /* 0x028c50c6150095a7 */ /* 0x000e24000802007f */
[----:B0-----:R-:W-:Y:S05]  /*1ecc0*/  @!P1 BRA `(.L_x_8016) ;  /* 0xfffffffc00f09947 */ /* 0x001fea000383ffff */
[----:B------:R-:W-:Y:S05]  /*1ecd0*/  BRA `(.L_x_8015) ;  /* 0xffffff0c009c7947 */ /* 0x000fea000383ffff */
.L_x_8052:
        /* <DEDUP_REMOVED lines=8> */
[----:B------:R-:W-:Y:S05]  /*1ed60*/  WARPSYNC.COLLECTIVE R15, `(.L_x_8209) ;  /* 0x000000000f087348 */ /* 0x000fea0003c00000 */
[----:B------:R0:W1:Y:S02]  /*1ed70*/  SHFL.IDX P6, R14, R13, R12, R11 ;  /* 0x0000000c0d0e7389 */ /* 0x00006400000c000b */
[----:B01----:R-:W-:Y:S01]  /*1ed80*/  ENDCOLLECTIVE ;  /* 0x000000000000791b */ /* 0x003fe20003800000 */
.L_x_8209:
[----:B------:R-:W-:Y:S05]  /*1ed90*/  BSYNC B1 ;  /* 0x0000000000017941 */ /* 0x000fea0003800000 */
.L_x_8208:
[----:B------:R-:W-:Y:S05]  /*1eda0*/  BRA `(.L_x_8210) ;  /* 0xffffff8400c47947 */ /* 0x000fea000383ffff */
.L_x_8054:
[----:B------:R-:W-:Y:S01]  /*1edb0*/  BSSY B1, `(.L_x_8211) ;  /* 0x0000006000017945 */ /* 0x000fe20003800000 */
[----:B------:R-:W-:-:S07]  /*1edc0*/  IMAD.MOV.U32 R15, RZ, RZ, -0x1 ;  /* 0xffffffffff0f7424 */ /* 0x000fce00078e00ff */
[----:B0-----:R-:W-:Y:S05]  /*1edd0*/  WARPSYNC.COLLECTIVE R15, `(.L_x_8212) ;  /* 0x000000000f0c7348 */ /* 0x001fea0003c00000 */
[----:B------:R-:W-:Y:S02]  /*1ede0*/  ELECT P6, UR62, PT ;  /* 0x00000000003e782f */ /* 0x000fe400038c0000 */
[----:B------:R-:W-:Y:S01]  /*1edf0*/  MOV R14, UR62 ;  /* 0x0000003e000e7c02 */ /* 0x000fe20008000f00 */
[----:B0-----:R-:W-:Y:S10]  /*1ee00*/  ENDCOLLECTIVE ;  /* 0x000000000000791b */ /* 0x001ff40003800000 */
.L_x_8212:
[----:B------:R-:W-:Y:S05]  /*1ee10*/  BSYNC B1 ;  /* 0x0000000000017941 */ /* 0x000fea0003800000 */
.L_x_8211:
[----:B------:R-:W-:Y:S05]  /*1ee20*/  BRA `(.L_x_8053) ;  /* 0xffffff8400bc7947 */ /* 0x000fea000383ffff */
.L_x_8056:
[----:B0-----:R0:W1:Y:S02]  /*1ee30*/  SYNCS.PHASECHK.TRANS64.TRYWAIT P0, [R18+URZ+0x28c20], R3 ;  /* 0x028c2003120075a7 */ /* 0x001064000800017f */
[----:B-1----:R-:W-:Y:S05]  /*1ee40*/  @!P0 NANOSLEEP.SYNCS 0x989680 ;  /* 0x009896800000895d */ /* 0x002fea0003900000 */
[----:B------:R-:W1:Y:S02]  /*1ee50*/  @!P0 SYNCS.PHASECHK.TRANS64 P0, [R18+URZ+0x28c20], R3 ;  /* 0x028c2003120085a7 */ /* 0x000e64000800007f */
[----:B-1----:R-:W-:Y:S05]  /*1ee60*/  @!P0 BRA `(.L_x_8056) ;  /* 0xfffffffc00f08947 */ /* 0x002fea000383ffff */
[----:B------:R-:W-:Y:S05]  /*1ee70*/  BRA `(.L_x_8213) ;  /* 0xffffff8400cc7947 */ /* 0x000fea000383ffff */
.L_x_8060:
[----:B0-----:R0:W1:Y:S02]  /*1ee80*/  SYNCS.PHASECHK.TRANS64.TRYWAIT P0, [R3+URZ+0x28ca0], R9 ;  /* 0x028ca009030075a7 */ /* 0x001064000800017f */
[----:B-1----:R-:W-:Y:S05]  /*1ee90*/  @!P0 NANOSLEEP.SYNCS 0x989680 ;  /* 0x009896800000895d */ /* 0x002fea0003900000 */
[----:B------:R-:W1:Y:S02]  /*1eea0*/  @!P0 SYNCS.PHASECHK.TRANS64 P0, [R3+URZ+0x28ca0], R9 ;  /* 0x028ca009030085a7 */ /* 0x000e64000800007f */
[----:B-1----:R-:W-:Y:S05]  /*1eeb0*/  @!P0 BRA `(.L_x_8060) ;  /* 0xfffffffc00f08947 */ /* 0x002fea000383ffff */
[----:B------:R-:W-:Y:S05]  /*1eec0*/  BRA `(.L_x_8214) ;  /* 0xffffff8400e47947 */ /* 0x000fea000383ffff */
.L_x_8065:
[----:B-1----:R1:W2:Y:S02]  /*1eed0*/  SYNCS.PHASECHK.TRANS64.TRYWAIT P0, [R3+URZ+0x28cc0], R9 ;  /* 0x028cc009030075a7 */ /* 0x0022a4000800017f */
[----:B--2---:R-:W-:Y:S05]  /*1eee0*/  @!P0 NANOSLEEP.SYNCS 0x989680 ;  /* 0x009896800000895d */ /* 0x004fea0003900000 */
[----:B------:R-:W2:Y:S02]  /*1eef0*/  @!P0 SYNCS.PHASECHK.TRANS64 P0, [R3+URZ+0x28cc0], R9 ;  /* 0x028cc009030085a7 */ /* 0x000ea4000800007f */
[----:B--2---:R-:W-:Y:S05]  /*1ef00*/  @!P0 BRA `(.L_x_8065) ;  /* 0xfffffffc00f08947 */ /* 0x004fea000383ffff */
[----:B------:R-:W-:Y:S05]  /*1ef10*/  BRA `(.L_x_8215) ;  /* 0xffffff8800607947 */ /* 0x000fea000383ffff */
.L_x_8079:
[----:B0-----:R0:W1:Y:S02]  /*1ef20*/  SYNCS.PHASECHK.TRANS64.TRYWAIT P1, [R9+URZ+0x28ca0], R2 ;  /* 0x028ca002090075a7 */ /* 0x001064000802017f */
[----:B-1----:R-:W-:Y:S05]  /*1ef30*/  @!P1 NANOSLEEP.SYNCS 0x989680 ;  /* 0x009896800000995d */ /* 0x002fea0003900000 */
[----:B------:R-:W1:Y:S02]  /*1ef40*/  @!P1 SYNCS.PHASECHK.TRANS64 P1, [R9+URZ+0x28ca0], R2 ;  /* 0x028ca002090095a7 */ /* 0x000e64000802007f */
[----:B-1----:R-:W-:Y:S05]  /*1ef50*/  @!P1 BRA `(.L_x_8079) ;  /* 0xfffffffc00f09947 */ /* 0x002fea000383ffff */
[----:B------:R-:W-:Y:S05]  /*1ef60*/  BRA `(.L_x_8216) ;  /* 0xffffff9000c47947 */ /* 0x000fea000383ffff */
.L_x_8084:
[----:B-1----:R1:W2:Y:S02]  /*1ef70*/  SYNCS.PHASECHK.TRANS64.TRYWAIT P1, [R9+URZ+0x28cc0], R2 ;  /* 0x028cc002090075a7 */ /* 0x0022a4000802017f */
[----:B--2---:R-:W-:Y:S05]  /*1ef80*/  @!P1 NANOSLEEP.SYNCS 0x989680 ;  /* 0x009896800000995d */ /* 0x004fea0003900000 */
[----:B------:R-:W2:Y:S02]  /*1ef90*/  @!P1 SYNCS.PHASECHK.TRANS64 P1, [R9+URZ+0x28cc0], R2 ;  /* 0x028cc002090095a7 */ /* 0x000ea4000802007f */
[----:B--2---:R-:W-:Y:S05]  /*1efa0*/  @!P1 BRA `(.L_x_8084) ;  /* 0xfffffffc00f09947 */ /* 0x004fea000383ffff */
[----:B------:R-:W-:Y:S05]  /*1efb0*/  BRA `(.L_x_8217) ;  /* 0xffffff94003c7947 */ /* 0x000fea000383ffff */
.L_x_8106:
        /* <DEDUP_REMOVED lines=11> */
.L_x_8219:
[----:B------:R-:W-:Y:S05]  /*1f070*/  BSYNC B0 ;  /* 0x0000000000007941 */ /* 0x000fea0003800000 */
.L_x_8218:
[----:B------:R-:W-:Y:S05]  /*1f080*/  BRA `(.L_x_8220) ;  /* 0xffffffa800fc7947 */ /* 0x000fea000383ffff */
.L_x_8109:
[----:B0-----:R0:W1:Y:S02]  /*1f090*/  SYNCS.PHASECHK.TRANS64.TRYWAIT P0, [R30+URZ+0x28c40], R0 ;  /* 0x028c40001e0075a7 */ /* 0x001064000800017f */
[----:B-1----:R-:W-:Y:S05]  /*1f0a0*/  @!P0 NANOSLEEP.SYNCS 0x989680 ;  /* 0x009896800000895d */ /* 0x002fea0003900000 */
[----:B------:R-:W1:Y:S02]  /*1f0b0*/  @!P0 SYNCS.PHASECHK.TRANS64 P0, [R30+URZ+0x28c40], R0 ;  /* 0x028c40001e0085a7 */ /* 0x000e64000800007f */
[----:B-1----:R-:W-:Y:S05]  /*1f0c0*/  @!P0 BRA `(.L_x_8109) ;  /* 0xfffffffc00f08947 */ /* 0x002fea000383ffff */
[----:B------:R-:W-:Y:S05]  /*1f0d0*/  BRA `(.L_x_8221) ;  /* 0xffffffac00387947 */ /* 0x000fea000383ffff */
.L_x_8110:
        /* <DEDUP_REMOVED lines=8> */
.L_x_8223:
[----:B------:R-:W-:Y:S05]  /*1f160*/  BSYNC B0 ;  /* 0x0000000000007941 */ /* 0x000fea0003800000 */
.L_x_8222:
        /* <DEDUP_REMOVED lines=9> */
.L_x_8224:
[----:B------:R-:W-:Y:S02]  /*1f200*/  IMAD.MOV.U32 R13, RZ, RZ, R4 ;  /* 0x000000ffff0d7224 */ /* 0x000fe400078e0004 */
[----:B------:R-:W-:Y:S01]  /*1f210*/  IMAD.MOV.U32 R12, RZ, RZ, 0x1 ;  /* 0x00000001ff0c7424 */ /* 0x000fe200078e00ff */
[----:B------:R-:W-:-:S07]  /*1f220*/  MOV R3, R14 ;  /* 0x0000000e00037202 */ /* 0x000fce0000000f00 */
[----:B------:R-:W-:Y:S05]  /*1f230*/  WARPSYNC.COLLECTIVE R15, `(.L_x_8225) ;  /* 0x000000000f087348 */ /* 0x000fea0003c00000 */
[----:B------:R0:W1:Y:S02]  /*1f240*/  SHFL.IDX P6, R14, R13, R12, R11 ;  /* 0x0000000c0d0e7389 */ /* 0x00006400000c000b */
[----:B01----:R-:W-:Y:S01]  /*1f250*/  ENDCOLLECTIVE ;  /* 0x000000000000791b */ /* 0x003fe20003800000 */
.L_x_8225:
        /* <DEDUP_REMOVED lines=15> */
.L_x_8226:
[----:B------:R-:W-:Y:S02]  /*1f350*/  @P0 IMAD R6, R5, 0x2, R18 ;  /* 0x0000000205060824 */ /* 0x000fe400078e0212 */
[----:B------:R-:W-:Y:S02]  /*1f360*/  IMAD.MOV.U32 R13, RZ, RZ, R4 ;  /* 0x000000ffff0d7224 */ /* 0x000fe400078e0004 */
[----:B------:R-:W-:Y:S02]  /*1f370*/  IMAD.MOV.U32 R12, RZ, RZ, 0x2 ;  /* 0x00000002ff0c7424 */ /* 0x000fe400078e00ff */
[----:B------:R-:W-:-:S07]  /*1f380*/  IMAD.MOV.U32 R3, RZ, RZ, R14 ;  /* 0x000000ffff037224 */ /* 0x000fce00078e000e */
[----:B------:R-:W-:Y:S05]  /*1f390*/  WARPSYNC.COLLECTIVE R15, `(.L_x_8227) ;  /* 0x000000000f087348 */ /* 0x000fea0003c00000 */
[----:B------:R0:W1:Y:S02]  /*1f3a0*/  SHFL.IDX P6, R14, R13, R12, R11 ;  /* 0x0000000c0d0e7389 */ /* 0x00006400000c000b */
[----:B01----:R-:W-:Y:S01]  /*1f3b0*/  ENDCOLLECTIVE ;  /* 0x000000000000791b */ /* 0x003fe20003800000 */
.L_x_8227:
        /* <DEDUP_REMOVED lines=15> */
.L_x_8228:
[----:B------:R-:W-:Y:S02]  /*1f4b0*/  @P0 IMAD R6, R5, 0x2, R18 ;  /* 0x0000000205060824 */ /* 0x000fe400078e0212 */
[----:B------:R-:W-:Y:S02]  /*1f4c0*/  IMAD.MOV.U32 R13, RZ, RZ, R4 ;  /* 0x000000ffff0d7224 */ /* 0x000fe400078e0004 */
[----:B------:R-:W-:Y:S02]  /*1f4d0*/  IMAD.MOV.U32 R12, RZ, RZ, 0x3 ;  /* 0x00000003ff0c7424 */ /* 0x000fe400078e00ff */
[----:B------:R-:W-:-:S07]  /*1f4e0*/  IMAD.MOV.U32 R3, RZ, RZ, R14 ;  /* 0x000000ffff037224 */ /* 0x000fce00078e000e */
[----:B------:R-:W-:Y:S05]  /*1f4f0*/  WARPSYNC.COLLECTIVE R15, `(.L_x_8229) ;  /* 0x000000000f087348 */ /* 0x000fea0003c00000 */
[----:B------:R0:W1:Y:S02]  /*1f500*/  SHFL.IDX P6, R14, R13, R12, R11 ;  /* 0x0000000c0d0e7389 */ /* 0x00006400000c000b */
[----:B01----:R-:W-:Y:S01]  /*1f510*/  ENDCOLLECTIVE ;  /* 0x000000000000791b */ /* 0x003fe20003800000 */
.L_x_8229:
        /* <DEDUP_REMOVED lines=10> */
.L_x_8230:
[----:B------:R-:W-:Y:S01]  /*1f5c0*/  @!PT LDS RZ, [RZ] ;  /* 0x00000000fffff984 */ /* 0x000fe20000000800 */
[----:B------:R-:W-:Y:S01]  /*1f5d0*/  @!PT LDS RZ, [RZ] ;  /* 0x00000000fffff984 */ /* 0x000fe20000000800 */
[----:B------:R-:W-:Y:S01]  /*1f5e0*/  @!PT LDS RZ, [RZ] ;  /* 0x00000000fffff984 */ /* 0x000fe20000000800 */
[----:B------:R1:W-:Y:S01]  /*1f5f0*/  @P0 LDGSTS.E.BYPASS.LTC128B.128 [R6+0x23400], desc[UR40][R2.64], !P2 ;  /* 0x2340000002060fae */ /* 0x0003e2000d101d68 */
[----:B------:R-:W-:Y:S01]  /*1f600*/  IMAD.MOV.U32 R0, RZ, RZ, R14 ;  /* 0x000000ffff007224 */ /* 0x000fe200078e000e */
[----:B------:R-:W-:Y:S06]  /*1f610*/  BRA `(.L_x_8231) ;  /* 0xffffffa800dc7947 */ /* 0x000fec000383ffff */
.L_x_8115:
[----:B------:R-:W-:Y:S01]  /*1f620*/  IMAD.MOV.U32 R13, RZ, RZ, R2 ;  /* 0x000000ffff0d7224 */ /* 0x000fe200078e0002 */
[----:B------:R-:W-:Y:S01]  /*1f630*/  MOV R12, RZ ;  /* 0x000000ff000c7202 */ /* 0x000fe20000000f00 */
[----:B------:R-:W-:Y:S02]  /*1f640*/  IMAD.MOV.U32 R11, RZ, RZ, 0x181f ;  /* 0x0000181fff0b7424 */ /* 0x000fe400078e00ff */
[----:B------:R-:W-:Y:S02]  /*1f650*/  IMAD.MOV.U32 R15, RZ, RZ, -0x1 ;  /* 0xffffffffff0f7424 */ /* 0x000fe400078e00ff */
[----:B-----5:R-:W-:Y:S02]  /*1f660*/  IMAD R3, R20, R7, RZ ;  /* 0x0000000714037224 */ /* 0x020fe400078e02ff */
[----:B------:R-:W-:-:S07]  /*1f670*/  IMAD R25, R25, 0x40, R10 ;  /* 0x0000004019197824 */ /* 0x000fce00078e020a */
[----:B------:R-:W-:Y:S05]  /*1f680*/  WARPSYNC.COLLECTIVE R15, `(.L_x_8232) ;  /* 0x000000000f087348 */ /* 0x000fea0003c00000 */
[----:B------:R0:W1:Y:S02]  /*1f690*/  SHFL.IDX P6, R14, R13, R12, R11 ;  /* 0x0000000c0d0e7389 */ /* 0x00006400000c000b */
[----:B01----:R-:W-:Y:S01]  /*1f6a0*/  ENDCOLLECTIVE ;  /* 0x000000000000791b */ /* 0x003fe20003800000 */
.L_x_8232:
[C---:B------:R-:W-:Y:S01]  /*1f6b0*/  VIADD R6, R25.reuse, 0x10 ;  /* 0x0000001019067836 */ /* 0x040fe20000000000 */
[----:B------:R-:W-:Y:S01]  /*1f6c0*/  ISETP.GE.AND P0, PT, R25, R3, PT ;  /* 0x000000031900720c */ /* 0x000fe20003f06270 */
[----:B------:R-:W-:Y:S02]  /*1f6d0*/  IMAD.MOV.U32 R13, RZ, RZ, R0 ;  /* 0x000000ffff0d7224 */ /* 0x000fe400078e0000 */
[----:B------:R-:W-:-:S10]  /*1f6e0*/  IMAD.MOV.U32 R4, RZ, RZ, R14 ;  /* 0x000000ffff047224 */ /* 0x000fd400078e000e */
[----:B------:R-:W-:Y:S05]  /*1f6f0*/  WARPSYNC.COLLECTIVE R15, `(.L_x_8233) ;  /* 0x000000000f087348 */ /* 0x000fea0003c00000 */
[----:B------:R0:W1:Y:S02]  /*1f700*/  SHFL.IDX P6, R14, R13, R12, R11 ;  /* 0x0000000c0d0e7389 */ /* 0x00006400000c000b */
[----:B01----:R-:W-:Y:S01]  /*1f710*/  ENDCOLLECTIVE ;  /* 0x000000000000791b */ /* 0x003fe20003800000 */
.L_x_8233:
[----:B------:R-:W-:Y:S02]  /*1f720*/  IMAD.MOV.U32 R13, RZ, RZ, R2 ;  /* 0x000000ffff0d7224 */ /* 0x000fe400078e0002 */
[----:B------:R-:W-:Y:S02]  /*1f730*/  IMAD.MOV.U32 R12, RZ, RZ, 0x1 ;  /* 0x00000001ff0c7424 */ /* 0x000fe400078e00ff */
[----:B------:R-:W-:-:S07]  /*1f740*/  IMAD.MOV.U32 R5, RZ, RZ, R14 ;  /* 0x000000ffff057224 */ /* 0x000fce00078e000e */
[----:B------:R-:W-:Y:S05]  /*1f750*/  WARPSYNC.COLLECTIVE R15, `(.L_x_8234) ;  /* 0x000000000f087348 */ /* 0x000fea0003c00000 */
[----:B------:R0:W1:Y:S02]  /*1f760*/  SHFL.IDX P6, R14, R13, R12, R11 ;  /* 0x0000000c0d0e7389 */ /* 0x00006400000c000b */
[----:B01----:R-:W-:Y:S01]  /*1f770*/  ENDCOLLECTIVE ;  /* 0x000000000000791b */ /* 0x003fe20003800000 */
.L_x_8234:
        /* <DEDUP_REMOVED lines=15> */
.L_x_8235:
[----:B------:R-:W-:Y:S02]  /*1f870*/  IMAD.MOV.U32 R13, RZ, RZ, R2 ;  /* 0x000000ffff0d7224 */ /* 0x000fe400078e0002 */
[----:B------:R-:W-:Y:S02]  /*1f880*/  IMAD.MOV.U32 R12, RZ, RZ, 0x2 ;  /* 0x00000002ff0c7424 */ /* 0x000fe400078e00ff */
[----:B------:R-:W-:-:S07]  /*1f890*/  IMAD.MOV.U32 R5, RZ, RZ, R14 ;  /* 0x000000ffff057224 */ /* 0x000fce00078e000e */
[----:B------:R-:W-:Y:S05]  /*1f8a0*/  WARPSYNC.COLLECTIVE R15, `(.L_x_8236) ;  /* 0x000000000f087348 */ /* 0x000fea0003c00000 */
[----:B------:R0:W1:Y:S02]  /*1f8b0*/  SHFL.IDX P6, R14, R13, R12, R11 ;  /* 0x0000000c0d0e7389 */ /* 0x00006400000c000b */
[----:B01----:R-:W-:Y:S01]  /*1f8c0*/  ENDCOLLECTIVE ;  /* 0x000000000000791b */ /* 0x003fe20003800000 */
.L_x_8236:
        /* <DEDUP_REMOVED lines=16> */
.L_x_8237:
[----:B------:R-:W-:Y:S01]  /*1f9d0*/  IMAD.MOV.U32 R13, RZ, RZ, R2 ;  /* 0x000000ffff0d7224 */ /* 0x000fe200078e0002 */
[----:B------:R-:W-:Y:S01]  /*1f9e0*/  MOV R12, 0x3 ;  /* 0x00000003000c7802 */ /* 0x000fe20000000f00 */
[----:B------:R-:W-:-:S07]  /*1f9f0*/  IMAD.MOV.U32 R5, RZ, RZ, R14 ;  /* 0x000000ffff057224 */ /* 0x000fce00078e000e */
[----:B------:R-:W-:Y:S05]  /*1fa00*/  WARPSYNC.COLLECTIVE R15, `(.L_x_8238) ;  /* 0x000000000f087348 */ /* 0x000fea0003c00000 */
[----:B------:R0:W1:Y:S02]  /*1fa10*/  SHFL.IDX P6, R14, R13, R12, R11 ;  /* 0x0000000c0d0e7389 */ /* 0x00006400000c000b */
[----:B01----:R-:W-:Y:S01]  /*1fa20*/  ENDCOLLECTIVE ;  /* 0x000000000000791b */ /* 0x003fe20003800000 */
.L_x_8238:
        /* <DEDUP_REMOVED lines=14> */
.L_x_8239:
[----:B------:R-:W-:Y:S01]  /*1fb10*/  IMAD.MOV.U32 R0, RZ, RZ, R14 ;  /* 0x000000ffff007224 */ /* 0x000fe200078e000e */
[----:B------:R-:W-:Y:S06]  /*1fb20*/  BRA `(.L_x_8240) ;  /* 0xffffffb000047947 */ /* 0x000fec000383ffff */
.L_x_8118:
[----:B0-----:R0:W1:Y:S02]  /*1fb30*/  SYNCS.PHASECHK.TRANS64.TRYWAIT P0, [R18+URZ+0x28c20], R0 ;  /* 0x028c2000120075a7 */ /* 0x001064000800017f */
[----:B-1----:R-:W-:Y:S05]  /*1fb40*/  @!P0 NANOSLEEP.SYNCS 0x989680 ;  /* 0x009896800000895d */ /* 0x002fea0003900000 */
[----:B------:R-:W1:Y:S02]  /*1fb50*/  @!P0 SYNCS.PHASECHK.TRANS64 P0, [R18+URZ+0x28c20], R0 ;  /* 0x028c2000120085a7 */ /* 0x000e64000800007f */
[----:B-1----:R-:W-:Y:S05]  /*1fb60*/  @!P0 BRA `(.L_x_8118) ;  /* 0xfffffffc00f08947 */ /* 0x002fea000383ffff */
[----:B------:R-:W-:Y:S05]  /*1fb70*/  BRA `(.L_x_8241) ;  /* 0xffffffb000607947 */ /* 0x000fea000383ffff */
.L_x_8121:
[----:B0-----:R0:W1:Y:S02]  /*1fb80*/  SYNCS.PHASECHK.TRANS64.TRYWAIT P0, [R30+URZ+0x28c60], R0 ;  /* 0x028c60001e0075a7 */ /* 0x001064000800017f */
[----:B-1----:R-:W-:Y:S05]  /*1fb90*/  @!P0 NANOSLEEP.SYNCS 0x989680 ;  /* 0x009896800000895d */ /* 0x002fea0003900000 */
[----:B------:R-:W1:Y:S02]  /*1fba0*/  @!P0 SYNCS.PHASECHK.TRANS64 P0, [R30+URZ+0x28c60], R0 ;  /* 0x028c60001e0085a7 */ /* 0x000e64000800007f */
[----:B-1----:R-:W-:Y:S05]  /*1fbb0*/  @!P0 BRA `(.L_x_8121) ;  /* 0xfffffffc00f08947 */ /* 0x002fea000383ffff */
[----:B------:R-:W-:Y:S05]  /*1fbc0*/  BRA `(.L_x_8242) ;  /* 0xffffffb000707947 */ /* 0x000fea000383ffff */
.L_x_8122:
        /* <DEDUP_REMOVED lines=8> */
.L_x_8244:
[----:B------:R-:W-:Y:S05]  /*1fc50*/  BSYNC B0 ;  /* 0x0000000000007941 */ /* 0x000fea0003800000 */
.L_x_8243:
        /* <DEDUP_REMOVED lines=15> */
.L_x_8245:
        /* <DEDUP_REMOVED lines=40> */
.L_x_8246:
[----:B------:R-:W-:Y:S02]  /*1ffd0*/  IMAD.MOV.U32 R13, RZ, RZ, R5 ;  /* 0x000000ffff0d7224 */ /* 0x000fe400078e0005 */
[----:B------:R-:W-:-:S07]  /*1ffe0*/  IMAD.MOV.U32 R3, RZ, RZ, R14 ;  /* 0x000000ffff037224 */ /* 0x000fce00078e000e */
[----:B------:R-:W-:Y:S05]  /*1fff0*/  WARPSYNC.COLLECTIVE R15, `(.L_x_8247) ;  /* 0x000000000f087348 */ /* 0x000fea0003c00000 */
[----:B------:R0:W1:Y:S02]  /*20000*/  SHFL.IDX P6, R14, R13, R12, R11 ;  /* 0x0000000c0d0e7389 */ /* 0x00006400000c000b */
[----:B01----:R-:W-:Y:S01]  /*20010*/  ENDCOLLECTIVE ;  /* 0x000000000000791b */ /* 0x003fe20003800000 */
.L_x_8247:
[----:B------:R-:W-:Y:S02]  /*20020*/  IMAD.MOV.U32 R13, RZ, RZ, R6 ;  /* 0x000000ffff0d7224 */ /* 0x000fe400078e0006 */
[----:B------:R-:W-:Y:S02]  /*20030*/  IMAD.MOV.U32 R12, RZ, RZ, 0x2 ;  /* 0x00000002ff0c7424 */ /* 0x000fe400078e00ff */
[----:B------:R-:W-:-:S05]  /*20040*/  IMAD.MOV.U32 R2, RZ, RZ, R14 ;  /* 0x000000ffff027224 */ /* 0x000fca00078e000e */
        /* <DEDUP_REMOVED lines=26> */
.L_x_8248:
[----:B------:R-:W-:Y:S02]  /*201f0*/  IMAD.MOV.U32 R13, RZ, RZ, R5 ;  /* 0x000000ffff0d7224 */ /* 0x000fe400078e0005 */
[----:B------:R-:W-:-:S07]  /*20200*/  IMAD.MOV.U32 R7, RZ, RZ, R14 ;  /* 0x000000ffff077224 */ /* 0x000fce00078e000e */
[----:B------:R-:W-:Y:S05]  /*20210*/  WARPSYNC.COLLECTIVE R15, `(.L_x_8249) ;  /* 0x000000000f087348 */ /* 0x000fea0003c00000 */
[----:B------:R0:W1:Y:S02]  /*20220*/  SHFL.IDX P6, R14, R13, R12, R11 ;  /* 0x0000000c0d0e7389 */ /* 0x00006400000c000b */
[----:B01----:R-:W-:Y:S01]  /*20230*/  ENDCOLLECTIVE ;  /* 0x000000000000791b */ /* 0x003fe20003800000 */
.L_x_8249:
        /* <DEDUP_REMOVED lines=29> */
.L_x_8250:
[----:B------:R-:W-:Y:S02]  /*20410*/  IMAD.MOV.U32 R13, RZ, RZ, R5 ;  /* 0x000000ffff0d7224 */ /* 0x000fe400078e0005 */
[----:B------:R-:W-:-:S07]  /*20420*/  IMAD.MOV.U32 R6, RZ, RZ, R14 ;  /* 0x000000ffff067224 */ /* 0x000fce00078e000e */
[----:B------:R-:W-:Y:S05]  /*20430*/  WARPSYNC.COLLECTIVE R15, `(.L_x_8251) ;  /* 0x000000000f087348 */ /* 0x000fea0003c00000 */
[----:B------:R0:W1:Y:S02]  /*20440*/  SHFL.IDX P6, R14, R13, R12, R11 ;  /* 0x0000000c0d0e7389 */ /* 0x00006400000c000b */
[----:B01----:R-:W-:Y:S01]  /*20450*/  ENDCOLLECTIVE ;  /* 0x000000000000791b */ /* 0x003fe20003800000 */
.L_x_8251:
[----:B------:R-:W-:Y:S01]  /*20460*/  IMAD.MOV.U32 R2, RZ, RZ, R14 ;  /* 0x000000ffff027224 */ /* 0x000fe200078e000e */
[----:B------:R-:W-:Y:S06]  /*20470*/  BRA `(.L_x_8252) ;  /* 0xffffffac00fc7947 */ /* 0x000fec000383ffff */
.L_x_8129:
[----:B0-----:R0:W1:Y:S02]  /*20480*/  SYNCS.PHASECHK.TRANS64.TRYWAIT P0, [R6+URZ+0x28c40], R20 ;  /* 0x028c4014060075a7 */ /* 0x001064000800017f */
[----:B-1----:R-:W-:Y:S05]  /*20490*/  @!P0 NANOSLEEP.SYNCS 0x989680 ;  /* 0x009896800000895d */ /* 0x002fea0003900000 */
[----:B------:R-:W1:Y:S02]  /*204a0*/  @!P0 SYNCS.PHASECHK.TRANS64 P0, [R6+URZ+0x28c40], R20 ;  /* 0x028c4014060085a7 */ /* 0x000e64000800007f */
[----:B-1----:R-:W-:Y:S05]  /*204b0*/  @!P0 BRA `(.L_x_8129) ;  /* 0xfffffffc00f08947 */ /* 0x002fea000383ffff */
[----:B------:R-:W-:Y:S05]  /*204c0*/  BRA `(.L_x_8253) ;  /* 0xffffffb4008c7947 */ /* 0x000fea000383ffff */
.L_x_8130:
        /* <DEDUP_REMOVED lines=8> */
.L_x_8255:
[----:B------:R-:W-:Y:S05]  /*20550*/  BSYNC B1 ;  /* 0x0000000000017941 */ /* 0x000fea0003800000 */
.L_x_8254:
[----:B------:R-:W-:Y:S01]  /*20560*/  IMAD.MOV.U32 R13, RZ, RZ, R21 ;  /* 0x000000ffff0d7224 */ /* 0x000fe200078e0015 */
[----:B------:R-:W-:Y:S01]  /*20570*/  LEA R23, R8, R18, 0x1 ;  /* 0x0000001208177211 */ /* 0x000fe200078e08ff */
[----:B------:R-:W-:Y:S02]  /*20580*/  IMAD.MOV.U32 R12, RZ, RZ, RZ ;  /* 0x000000ffff0c7224 */ /* 0x000fe400078e00ff */
[----:B------:R-:W-:Y:S02]  /*20590*/  IMAD.MOV.U32 R11, RZ, RZ, 0x181f ;  /* 0x0000181fff0b7424 */ /* 0x000fe400078e00ff */
[----:B------:R-:W-:Y:S02]  /*205a0*/  IMAD.MOV.U32 R15, RZ, RZ, -0x1 ;  /* 0xffffffffff0f7424 */ /* 0x000fe400078e00ff */
[----:B------:R-:W-:-:S07]  /*205b0*/  IMAD.MOV.U32 R3, RZ, RZ, R14 ;  /* 0x000000ffff037224 */ /* 0x000fce00078e000e */
[----:B------:R-:W-:Y:S05]  /*205c0*/  WARPSYNC.COLLECTIVE R15, `(.L_x_8256) ;  /* 0x000000000f087348 */ /* 0x000fea0003c00000 */
[----:B------:R0:W1:Y:S02]  /*205d0*/  SHFL.IDX P6, R14, R13, R12, R11 ;  /* 0x0000000c0d0e7389 */ /* 0x00006400000c000b */
[----:B01----:R-:W-:Y:S01]  /*205e0*/  ENDCOLLECTIVE ;  /* 0x000000000000791b */ /* 0x003fe20003800000 */
.L_x_8256:
[----:B------:R-:W-:Y:S02]  /*205f0*/  IMAD.MOV.U32 R13, RZ, RZ, R25 ;  /* 0x000000ffff0d7224 */ /* 0x000fe400078e0019 */
[----:B------:R-:W-:Y:S02]  /*20600*/  IMAD.MOV.U32 R12, RZ, RZ, 0x1 ;  /* 0x00000001ff0c7424 */ /* 0x000fe400078e00ff */
[----:B------:R-:W-:-:S07]  /*20610*/  IMAD.MOV.U32 R2, RZ, RZ, R14 ;  /* 0x000000ffff027224 */ /* 0x000fce00078e000e */
[----:B------:R-:W-:Y:S05]  /*20620*/  WARPSYNC.COLLECTIVE R15, `(.L_x_8257) ;  /* 0x000000000f087348 */ /* 0x000fea0003c00000 */
[----:B------:R0:W1:Y:S02]  /*20630*/  SHFL.IDX P6, R14, R13, R12, R11 ;  /* 0x0000000c0d0e7389 */ /* 0x00006400000c000b */
[----:B01----:R-:W-:Y:S01]  /*20640*/  ENDCOLLECTIVE ;  /* 0x000000000000791b */ /* 0x003fe20003800000 */
.L_x_8257:
        /* <DEDUP_REMOVED lines=11> */
.L_x_8258:
[----:B------:R-:W-:Y:S02]  /*20700*/  IMAD.MOV.U32 R13, RZ, RZ, R25 ;  /* 0x000000ffff0d7224 */ /* 0x000fe400078e0019 */
[----:B------:R-:W-:Y:S02]  /*20710*/  IMAD.MOV.U32 R12, RZ, RZ, 0x2 ;  /* 0x00000002ff0c7424 */ /* 0x000fe400078e00ff */
[----:B------:R-:W-:-:S07]  /*20720*/  IMAD.MOV.U32 R2, RZ, RZ, R14 ;  /* 0x000000ffff027224 */ /* 0x000fce00078e000e */
[----:B------:R-:W-:Y:S05]  /*20730*/  WARPSYNC.COLLECTIVE R15, `(.L_x_8259) ;  /* 0x000000000f087348 */ /* 0x000fea0003c00000 */
[----:B------:R0:W1:Y:S02]  /*20740*/  SHFL.IDX P6, R14, R13, R12, R11 ;  /* 0x0000000c0d0e7389 */ /* 0x00006400000c000b */
[----:B01----:R-:W-:Y:S01]  /*20750*/  ENDCOLLECTIVE ;  /* 0x000000000000791b */ /* 0x003fe20003800000 */
.L_x_8259:
        /* <DEDUP_REMOVED lines=11> */
.L_x_8260:
[----:B------:R-:W-:Y:S02]  /*20810*/  IMAD.MOV.U32 R13, RZ, RZ, R25 ;  /* 0x000000ffff0d7224 */ /* 0x000fe400078e0019 */
[----:B------:R-:W-:Y:S02]  /*20820*/  IMAD.MOV.U32 R12, RZ, RZ, 0x3 ;  /* 0x00000003ff0c7424 */ /* 0x000fe400078e00ff */
[----:B------:R-:W-:-:S07]  /*20830*/  IMAD.MOV.U32 R2, RZ, RZ, R14 ;  /* 0x000000ffff027224 */ /* 0x000fce00078e000e */
[----:B------:R-:W-:Y:S05]  /*20840*/  WARPSYNC.COLLECTIVE R15, `(.L_x_8261) ;  /* 0x000000000f087348 */ /* 0x000fea0003c00000 */
[----:B------:R0:W1:Y:S02]  /*20850*/  SHFL.IDX P6, R14, R13, R12, R11 ;  /* 0x0000000c0d0e7389 */ /* 0x00006400000c000b */
[----:B01----:R-:W-:Y:S01]  /*20860*/  ENDCOLLECTIVE ;  /* 0x000000000000791b */ /* 0x003fe20003800000 */
.L_x_8261:
        /* <DEDUP_REMOVED lines=11> */
.L_x_8262:
[----:B------:R-:W-:Y:S01]  /*20920*/  IMAD.MOV.U32 R2, RZ, RZ, R14 ;  /* 0x000000ffff027224 */ /* 0x000fe200078e000e */
[----:B------:R-:W-:Y:S06]  /*20930*/  BRA `(.L_x_8263) ;  /* 0xffffffb400147947 */ /* 0x000fec000383ffff */
.L_x_8135:
[----:B---3--:R3:W4:Y:S02]  /*20940*/  SYNCS.PHASECHK.TRANS64.TRYWAIT P0, [R6+URZ+0x28c60], R20 ;  /* 0x028c6014060075a7 */ /* 0x008724000800017f */
[----:B----4-:R-:W-:Y:S05]  /*20950*/  @!P0 NANOSLEEP.SYNCS 0x989680 ;  /* 0x009896800000895d */ /* 0x010fea0003900000 */
[----:B------:R-:W4:Y:S02]  /*20960*/  @!P0 SYNCS.PHASECHK.TRANS64 P0, [R6+URZ+0x28c60], R20 ;  /* 0x028c6014060085a7 */ /* 0x000f24000800007f */
[----:B----4-:R-:W-:Y:S05]  /*20970*/  @!P0 BRA `(.L_x_8135) ;  /* 0xfffffffc00f08947 */ /* 0x010fea000383ffff */
[----:B------:R-:W-:Y:S05]  /*20980*/  BRA `(.L_x_8264) ;  /* 0xffffffb400647947 */ /* 0x000fea000383ffff */
.L_x_8136:
        /* <DEDUP_REMOVED lines=8> */
.L_x_8266:
[----:B------:R-:W-:Y:S05]  /*20a10*/  BSYNC B1 ;  /* 0x0000000000017941 */ /* 0x000fea0003800000 */
.L_x_8265:
[----:B------:R-:W-:Y:S01]  /*20a20*/  MOV R13, R9 ;  /* 0x00000009000d7202 */ /* 0x000fe20000000f00 */
[----:B------:R-:W-:Y:S01]  /*20a30*/  IMAD.MOV.U32 R12, RZ, RZ, RZ ;  /* 0x000000ffff0c7224 */ /* 0x000fe200078e00ff */
[C---:B------:R-:W-:Y:S01]  /*20a40*/  LOP3.LUT P2, RZ, R16.reuse, 0x40, RZ, 0xc0, !PT ;  /* 0x0000004010ff7812 */ /* 0x040fe2000784c0ff */
[----:B------:R-:W-:Y:S01]  /*20a50*/  IMAD.MOV.U32 R11, RZ, RZ, 0x181f ;  /* 0x0000181fff0b7424 */ /* 0x000fe200078e00ff */
[C---:B------:R-:W-:Y:S01]  /*20a60*/  LOP3.LUT P1, RZ, R16.reuse, 0x20, RZ, 0xc0, !PT ;  /* 0x0000002010ff7812 */ /* 0x040fe2000782c0ff */
[----:B------:R-:W-:Y:S01]  /*20a70*/  IMAD.MOV.U32 R15, RZ, RZ, -0x1 ;  /* 0xffffffffff0f7424 */ /* 0x000fe200078e00ff */
[----:B------:R-:W-:Y:S01]  /*20a80*/  LOP3.LUT R16, R16, 0xffffdfff, RZ, 0xc0, !PT ;  /* 0xffffdfff10107812 */ /* 0x000fe200078ec0ff */
[----:B------:R-:W-:Y:S02]  /*20a90*/  IMAD.MOV.U32 R3, RZ, RZ, R14 ;  /* 0x000000ffff037224 */ /* 0x000fe400078e000e */
[----:B------:R-:W-:-:S08]  /*20aa0*/  IMAD R21, R21, 0x2, R18 ;  /* 0x0000000215157824 */ /* 0x000fd000078e0212 */
[----:B------:R-:W-:Y:S05]  /*20ab0*/  WARPSYNC.COLLECTIVE R15, `(.L_x_8267) ;  /* 0x000000000f087348 */ /* 0x000fea0003c00000 */
[----:B------:R0:W1:Y:S02]  /*20ac0*/  SHFL.IDX P6, R14, R13, R12, R11 ;  /* 0x0000000c0d0e7389 */ /* 0x00006400000c000b */
[----:B01----:R-:W-:Y:S01]  /*20ad0*/  ENDCOLLECTIVE ;  /* 0x000000000000791b */ /* 0x003fe20003800000 */
.L_x_8267:
        /* <DEDUP_REMOVED lines=18> */
.L_x_8268:
        /* <DEDUP_REMOVED lines=16> */
.L_x_8269:
        /* <DEDUP_REMOVED lines=19> */
.L_x_8270:
        /* <DEDUP_REMOVED lines=14> */
.L_x_8271:
        /* <DEDUP_REMOVED lines=16> */
.L_x_8272:
        /* <DEDUP_REMOVED lines=14> */
.L_x_8273:
[----:B------:R-:W-:Y:S05]  /*210f0*/  BRA `(.L_x_8274) ;  /* 0xffffffb000c87947 */ /* 0x000fea000383ffff */
.L_x_8144:
[----:B------:R-:W-:Y:S01]  /*21100*/  BSSY B0, `(.L_x_8275) ;  /* 0x0000008000007945 */ /* 0x000fe20003800000 */
[----:B------:R-:W-:Y:S01]  /*21110*/  IMAD.MOV.U32 R13, RZ, RZ, R24 ;  /* 0x000000ffff0d7224 */ /* 0x000fe200078e0018 */
[----:B------:R-:W-:Y:S01]  /*21120*/  MOV R11, 0x1f ;  /* 0x0000001f000b7802 */ /* 0x000fe20000000f00 */
[----:B------:R-:W-:Y:S02]  /*21130*/  IMAD.MOV.U32 R12, RZ, RZ, RZ ;  /* 0x000000ffff0c7224 */ /* 0x000fe400078e00ff */
[----:B------:R-:W-:-:S07]  /*21140*/  IMAD.MOV.U32 R15, RZ, RZ, -0x1 ;  /* 0xffffffffff0f7424 */ /* 0x000fce00078e00ff */
[----:B0123--:R-:W-:Y:S05]  /*21150*/  WARPSYNC.COLLECTIVE R15, `(.L_x_8276) ;  /* 0x000000000f087348 */ /* 0x00ffea0003c00000 */
[----:B------:R4:W0:Y:S02]  /*21160*/  SHFL.IDX P6, R14, R13, R12, R11 ;  /* 0x0000000c0d0e7389 */ /* 0x00082400000c000b */
[----:B01234-:R-:W-:Y:S01]  /*21170*/  ENDCOLLECTIVE ;  /* 0x000000000000791b */ /* 0x01ffe20003800000 */
.L_x_8276:
[----:B------:R-:W-:Y:S05]  /*21180*/  BSYNC B0 ;  /* 0x0000000000007941 */ /* 0x000fea0003800000 */
.L_x_8275:
        /* <DEDUP_REMOVED lines=9> */
.L_x_8277:
        /* <DEDUP_REMOVED lines=23> */
.L_x_8278:
[----:B------:R-:W-:Y:S01]  /*21390*/  IMAD.MOV.U32 R12, RZ, RZ, 0x2 ;  /* 0x00000002ff0c7424 */ /* 0x000fe200078e00ff */
[----:B------:R-:W-:-:S05]  /*213a0*/  SEL R4, R14, RZ, P1 ;  /* 0x000000ff0e047207 */ /* 0x000fca0000800000 */
[----:B------:R-:W-:-:S04]  /*213b0*/  IMAD.IADD R4, R13, 0x1, R4 ;  /* 0x000000010d047824 */ /* 0x000fc800078e0204 */
[----:B------:R-:W-:-:S07]  /*213c0*/  IMAD.MOV.U32 R13, RZ, RZ, R4 ;  /* 0x000000ffff0d7224 */ /* 0x000fce00078e0004 */
[----:B------:R-:W-:Y:S05]  /*213d0*/  WARPSYNC.COLLECTIVE R15, `(.L_x_8279) ;  /* 0x000000000f087348 */ /* 0x000fea0003c00000 */
[----:B------:R0:W1:Y:S02]  /*213e0*/  SHFL.UP P6, R14, R13, R12, R11 ;  /* 0x0400000c0d0e7389 */ /* 0x00006400000c000b */
[----:B01----:R-:W-:Y:S01]  /*213f0*/  ENDCOLLECTIVE ;  /* 0x000000000000791b */ /* 0x003fe20003800000 */
.L_x_8279:
[----:B------:R-:W-:Y:S01]  /*21400*/  IMAD.MOV.U32 R12, RZ, RZ, 0x4 ;  /* 0x00000004ff0c7424 */ /* 0x000fe200078e00ff */
[----:B------:R-:W-:-:S05]  /*21410*/  SEL R3, R14, RZ, P2 ;  /* 0x000000ff0e037207 */ /* 0x000fca0001000000 */
[----:B------:R-:W-:-:S04]  /*21420*/  IMAD.IADD R2, R4, 0x1, R3 ;  /* 0x0000000104027824 */ /* 0x000fc800078e0203 */
[----:B------:R-:W-:-:S07]  /*21430*/  IMAD.MOV.U32 R13, RZ, RZ, R2 ;  /* 0x000000ffff0d7224 */ /* 0x000fce00078e0002 */
[----:B------:R-:W-:Y:S05]  /*21440*/  WARPSYNC.COLLECTIVE R15, `(.L_x_8280) ;  /* 0x000000000f087348 */ /* 0x000fea0003c00000 */
[----:B------:R0:W1:Y:S02]  /*21450*/  SHFL.UP P6, R14, R13, R12, R11 ;  /* 0x0400000c0d0e7389 */ /* 0x00006400000c000b */
[----:B01----:R-:W-:Y:S01]  /*21460*/  ENDCOLLECTIVE ;  /* 0x000000000000791b */ /* 0x003fe20003800000 */
.L_x_8280:
[----:B------:R-:W-:Y:S01]  /*21470*/  IMAD.MOV.U32 R12, RZ, RZ, 0x8 ;  /* 0x00000008ff0c7424 */ /* 0x000fe200078e00ff */
[----:B------:R-:W-:-:S05]  /*21480*/  SEL R3, R14, RZ, P3 ;  /* 0x000000ff0e037207 */ /* 0x000fca0001800000 */
[----:B------:R-:W-:-:S04]  /*21490*/  IMAD.IADD R3, R2, 0x1, R3 ;  /* 0x0000000102037824 */ /* 0x000fc800078e0203 */
[----:B------:R-:W-:-:S07]  /*214a0*/  IMAD.MOV.U32 R13, RZ, RZ, R3 ;  /* 0x000000ffff0d7224 */ /* 0x000fce00078e0003 */
[----:B------:R-:W-:Y:S05]  /*214b0*/  WARPSYNC.COLLECTIVE R15, `(.L_x_8281) ;  /* 0x000000000f087348 */ /* 0x000fea0003c00000 */
[----:B------:R0:W1:Y:S02]  /*214c0*/  SHFL.UP P6, R14, R13, R12, R11 ;  /* 0x0400000c0d0e7389 */ /* 0x00006400000c000b */
[----:B01----:R-:W-:Y:S01]  /*214d0*/  ENDCOLLECTIVE ;  /* 0x000000000000791b */ /* 0x003fe20003800000 */
.L_x_8281:
[----:B------:R-:W-:Y:S01]  /*214e0*/  IMAD.MOV.U32 R12, RZ, RZ, 0x10 ;  /* 0x00000010ff0c7424 */ /* 0x000fe200078e00ff */
[----:B------:R-:W-:-:S05]  /*214f0*/  SEL R4, R14, RZ, P4 ;  /* 0x000000ff0e047207 */ /* 0x000fca0002000000 */
[----:B------:R-:W-:-:S05]  /*21500*/  IMAD.IADD R4, R3, 0x1, R4 ;  /* 0x0000000103047824 */ /* 0x000fca00078e0204 */
[----:B------:R-:W-:-:S07]  /*21510*/  MOV R13, R4 ;  /* 0x00000004000d7202 */ /* 0x000fce0000000f00 */
[----:B------:R-:W-:Y:S05]  /*21520*/  WARPSYNC.COLLECTIVE R15, `(.L_x_8282) ;  /* 0x000000000f087348 */ /* 0x000fea0003c00000 */
[----:B------:R0:W1:Y:S02]  /*21530*/  SHFL.UP P6, R14, R13, R12, R11 ;  /* 0x0400000c0d0e7389 */ /* 0x00006400000c000b */
[----:B01----:R-:W-:Y:S01]  /*21540*/  ENDCOLLECTIVE ;  /* 0x000000000000791b */ /* 0x003fe20003800000 */
.L_x_8282:
        /* <DEDUP_REMOVED lines=8> */
.L_x_8283:
[----:B------:R-:W-:Y:S05]  /*215d0*/  BRA `(.L_x_8284) ;  /* 0xffffffb400647947 */ /* 0x000fea000383ffff */
.L_x_8147:
[----:B------:R-:W-:Y:S01]  /*215e0*/  BSSY B0, `(.L_x_8285) ;  /* 0x0000007000007945 */ /* 0x000fe20003800000 */
[----:B------:R-:W-:Y:S02]  /*215f0*/  IMAD.MOV.U32 R12, RZ, RZ, 0x1 ;  /* 0x00000001ff0c7424 */ /* 0x000fe400078e00ff */
[----:B------:R-:W-:Y:S02]  /*21600*/  IMAD.MOV.U32 R11, RZ, RZ, RZ ;  /* 0x000000ffff0b7224 */ /* 0x000fe400078e00ff */
[----:B------:R-:W-:-:S07]  /*21610*/  IMAD.MOV.U32 R15, RZ, RZ, -0x1 ;  /* 0xffffffffff0f7424 */ /* 0x000fce00078e00ff */
[----:B------:R-:W-:Y:S05]  /*21620*/  WARPSYNC.COLLECTIVE R15, `(.L_x_8286) ;  /* 0x000000000f087348 */ /* 0x000fea0003c00000 */
[----:B------:R0:W1:Y:S02]  /*21630*/  SHFL.UP P6, R14, R13, R12, R11 ;  /* 0x0400000c0d0e7389 */ /* 0x00006400000c000b */
[----:B01----:R-:W-:Y:S01]  /*21640*/  ENDCOLLECTIVE ;  /* 0x000000000000791b */ /* 0x003fe20003800000 */
.L_x_8286:
[----:B------:R-:W-:Y:S05]  /*21650*/  BSYNC B0 ;  /* 0x0000000000007941 */ /* 0x000fea0003800000 */
.L_x_8285:
        /* <DEDUP_REMOVED lines=8> */
.L_x_8287:
[----:B------:R-:W-:Y:S01]  /*216e0*/  IMAD.MOV.U32 R12, RZ, RZ, 0x4 ;  /* 0x00000004ff0c7424 */ /* 0x000fe200078e00ff */
[----:B------:R-:W-:-:S05]  /*216f0*/  SEL R2, R14, RZ, P2 ;  /* 0x000000ff0e027207 */ /* 0x000fca0001000000 */
[----:B------:R-:W-:-:S04]  /*21700*/  IMAD.IADD R2, R13, 0x1, R2 ;  /* 0x000000010d027824 */ /* 0x000fc800078e0202 */
[----:B------:R-:W-:-:S07]  /*21710*/  IMAD.MOV.U32 R13, RZ, RZ, R2 ;  /* 0x000000ffff0d7224 */ /* 0x000fce00078e0002 */
[----:B------:R-:W-:Y:S05]  /*21720*/  WARPSYNC.COLLECTIVE R15, `(.L_x_8288) ;  /* 0x000000000f087348 */ /* 0x000fea0003c00000 */
[----:B------:R0:W1:Y:S02]  /*21730*/  SHFL.UP P6, R14, R13, R12, R11 ;  /* 0x0400000c0d0e7389 */ /* 0x00006400000c000b */
[----:B01----:R-:W-:Y:S01]  /*21740*/  ENDCOLLECTIVE ;  /* 0x000000000000791b */ /* 0x003fe20003800000 */
.L_x_8288:
[----:B------:R-:W-:Y:S01]  /*21750*/  IMAD.MOV.U32 R12, RZ, RZ, 0x8 ;  /* 0x00000008ff0c7424 */ /* 0x000fe200078e00ff */
[----:B------:R-:W-:-:S05]  /*21760*/  SEL R3, R14, RZ, P3 ;  /* 0x000000ff0e037207 */ /* 0x000fca0001800000 */
[----:B------:R-:W-:-:S04]  /*21770*/  IMAD.IADD R3, R2, 0x1, R3 ;  /* 0x0000000102037824 */ /* 0x000fc800078e0203 */
[----:B------:R-:W-:-:S07]  /*21780*/  IMAD.MOV.U32 R13, RZ, RZ, R3 ;  /* 0x000000ffff0d7224 */ /* 0x000fce00078e0003 */
[----:B------:R-:W-:Y:S05]  /*21790*/  WARPSYNC.COLLECTIVE R15, `(.L_x_8289) ;  /* 0x000000000f087348 */ /* 0x000fea0003c00000 */
[----:B------:R0:W1:Y:S02]  /*217a0*/  SHFL.UP P6, R14, R13, R12, R11 ;  /* 0x0400000c0d0e7389 */ /* 0x00006400000c000b */
[----:B01----:R-:W-:Y:S01]  /*217b0*/  ENDCOLLECTIVE ;  /* 0x000000000000791b */ /* 0x003fe20003800000 */
.L_x_8289:
[----:B------:R-:W-:Y:S01]  /*217c0*/  IMAD.MOV.U32 R12, RZ, RZ, 0x10 ;  /* 0x00000010ff0c7424 */ /* 0x000fe200078e00ff */
[----:B------:R-:W-:-:S05]  /*217d0*/  SEL R4, R14, RZ, P4 ;  /* 0x000000ff0e047207 */ /* 0x000fca0002000000 */
[----:B------:R-:W-:-:S04]  /*217e0*/  IMAD.IADD R4, R3, 0x1, R4 ;  /* 0x0000000103047824 */ /* 0x000fc800078e0204 */
[----:B------:R-:W-:-:S07]  /*217f0*/  IMAD.MOV.U32 R13, RZ, RZ, R4 ;  /* 0x000000ffff0d7224 */ /* 0x000fce00078e0004 */
[----:B------:R-:W-:Y:S05]  /*21800*/  WARPSYNC.COLLECTIVE R15, `(.L_x_8290) ;  /* 0x000000000f087348 */ /* 0x000fea0003c00000 */
[----:B------:R0:W1:Y:S02]  /*21810*/  SHFL.UP P6, R14, R13, R12, R11 ;  /* 0x0400000c0d0e7389 */ /* 0x00006400000c000b */
[----:B01----:R-:W-:Y:S01]  /*21820*/  ENDCOLLECTIVE ;  /* 0x000000000000791b */ /* 0x003fe20003800000 */
.L_x_8290:
[----:B------:R-:W-:Y:S02]  /*21830*/  IMAD.MOV.U32 R12, RZ, RZ, 0x1f ;  /* 0x0000001fff0c7424 */ /* 0x000fe400078e00ff */
[----:B------:R-:W-:Y:S01]  /*21840*/  IMAD.MOV.U32 R11, RZ, RZ, 0x1f ;  /* 0x0000001fff0b7424 */ /* 0x000fe200078e00ff */
[----:B------:R-:W-:-:S05]  /*21850*/  SEL R3, R14, RZ, P5 ;  /* 0x000000ff0e037207 */ /* 0x000fca0002800000 */
[----:B------:R-:W-:-:S05]  /*21860*/  IMAD.IADD R2, R4, 0x1, R3 ;  /* 0x0000000104027824 */ /* 0x000fca00078e0203 */
[----:B------:R-:W-:-:S07]  /*21870*/  MOV R13, R2 ;  /* 0x00000002000d7202 */ /* 0x000fce0000000f00 */
[----:B------:R-:W-:Y:S05]  /*21880*/  WARPSYNC.COLLECTIVE R15, `(.L_x_8291) ;  /* 0x000000000f087348 */ /* 0x000fea0003c00000 */
[----:B------:R0:W1:Y:S02]  /*21890*/  SHFL.IDX P6, R14, R13, R12, R11 ;  /* 0x0000000c0d0e7389 */ /* 0x00006400000c000b */
[----:B01----:R-:W-:Y:S01]  /*218a0*/  ENDCOLLECTIVE ;  /* 0x000000000000791b */ /* 0x003fe20003800000 */
.L_x_8291:
[----:B------:R-:W-:Y:S05]  /*218b0*/  BRA `(.L_x_8292) ;  /* 0xffffffb400507947 */ /* 0x000fea000383ffff */
.L_x_8149:
[----:B------:R-:W-:Y:S01]  /*218c0*/  BSSY B0, `(.L_x_8293) ;  /* 0x0000006000007945 */ /* 0x000fe20003800000 */
[----:B------:R-:W-:Y:S01]  /*218d0*/  PLOP3.LUT P6, PT, P6, PT, PT, 0x8, 0x0 ;  /* 0x000000000000781c */ /* 0x000fe200037ce170 */
[----:B------:R-:W-:-:S12]  /*218e0*/  IMAD.MOV.U32 R15, RZ, RZ, -0x1 ;  /* 0xffffffffff0f7424 */ /* 0x000fd800078e00ff */
[----:B0-----:R-:W-:Y:S05]  /*218f0*/  WARPSYNC.COLLECTIVE R15, `(.L_x_8294) ;  /* 0x000000000f087348 */ /* 0x001fea0003c00000 */
[----:B------:R-:W-:Y:S01]  /*21900*/  VOTE.ANY R14, PT, P6 ;  /* 0x00000000000e7806 */ /* 0x000fe200030e0100 */
[----:B0-----:R-:W-:Y:S06]  /*21910*/  ENDCOLLECTIVE ;  /* 0x000000000000791b */ /* 0x001fec0003800000 */
.L_x_8294:
[----:B------:R-:W-:Y:S05]  /*21920*/  BSYNC B0 ;  /* 0x0000000000007941 */ /* 0x000fea0003800000 */
.L_x_8293:
        /* <DEDUP_REMOVED lines=10> */
.L_x_8295:
[----:B------:R-:W-:Y:S02]  /*219d0*/  IMAD.MOV.U32 R13, RZ, RZ, R5 ;  /* 0x000000ffff0d7224 */ /* 0x000fe400078e0005 */
[----:B------:R-:W-:-:S07]  /*219e0*/  IMAD.MOV.U32 R25, RZ, RZ, R14 ;  /* 0x000000ffff197224 */ /* 0x000fce00078e000e */
[----:B------:R-:W-:Y:S05]  /*219f0*/  WARPSYNC.COLLECTIVE R15, `(.L_x_8296) ;  /* 0x000000000f087348 */ /* 0x000fea0003c00000 */
[----:B------:R0:W1:Y:S02]  /*21a00*/  SHFL.IDX P6, R14, R13, R12, R11 ;  /* 0x0000000c0d0e7389 */ /* 0x00006400000c000b */
[----:B01----:R-:W-:Y:S01]  /*21a10*/  ENDCOLLECTIVE ;  /* 0x000000000000791b */ /* 0x003fe20003800000 */
.L_x_8296:
[----:B------:R-:W-:Y:S01]  /*21a20*/  IMAD.MOV.U32 R5, RZ, RZ, R14 ;  /* 0x000000ffff057224 */ /* 0x000fe200078e000e */
[----:B------:R-:W-:Y:S06]  /*21a30*/  BRA `(.L_x_8297) ;  /* 0xffffffb400307947 */ /* 0x000fec000383ffff */
.L_x_8151:
[----:B------:R-:W-:Y:S01]  /*21a40*/  BSSY B0, `(.L_x_8298) ;  /* 0x0000007000007945 */ /* 0x000fe20003800000 */
[----:B------:R-:W-:Y:S02]  /*21a50*/  IMAD.MOV.U32 R13, RZ, RZ, R2 ;  /* 0x000000ffff0d7224 */ /* 0x000fe400078e0002 */
[----:B------:R-:W-:Y:S02]  /*21a60*/  IMAD.MOV.U32 R11, RZ, RZ, 0x1f ;  /* 0x0000001fff0b7424 */ /* 0x000fe400078e00ff */
[----:B------:R-:W-:-:S07]  /*21a70*/  IMAD.MOV.U32 R15, RZ, RZ, -0x1 ;  /* 0xffffffffff0f7424 */ /* 0x000fce00078e00ff */
[----:B0123--:R-:W-:Y:S05]  /*21a80*/  WARPSYNC.COLLECTIVE R15, `(.L_x_8299) ;  /* 0x000000000f087348 */ /* 0x00ffea0003c00000 */
[----:B------:R4:W0:Y:S02]  /*21a90*/  SHFL.IDX P6, R14, R13, R12, R11 ;  /* 0x0000000c0d0e7389 */ /* 0x00082400000c000b */
[----:B01234-:R-:W-:Y:S01]  /*21aa0*/  ENDCOLLECTIVE ;  /* 0x000000000000791b */ /* 0x01ffe20003800000 */
.L_x_8299:
[----:B------:R-:W-:Y:S05]  /*21ab0*/  BSYNC B0 ;  /* 0x0000000000007941 */ /* 0x000fea0003800000 */
.L_x_8298:
[----:B------:R-:W-:Y:S01]  /*21ac0*/  IMAD.MOV.U32 R24, RZ, RZ, R14 ;  /* 0x000000ffff187224 */ /* 0x000fe200078e000e */
[----:B------:R-:W-:Y:S06]  /*21ad0*/  BRA `(.L_x_8150) ;  /* 0xffffffb400207947 */ /* 0x000fec000383ffff */
.L_x_8157:
[----:B0-----:R0:W1:Y:S02]  /*21ae0*/  SYNCS.PHASECHK.TRANS64.TRYWAIT P0, [R7+URZ+0x28c20], R0 ;  /* 0x028c2000070075a7 */ /* 0x001064000800017f */
[----:B-1----:R-:W-:Y:S05]  /*21af0*/  @!P0 NANOSLEEP.SYNCS 0x989680 ;  /* 0x009896800000895d */ /* 0x002fea0003900000 */
[----:B------:R-:W1:Y:S02]  /*21b00*/  @!P0 SYNCS.PHASECHK.TRANS64 P0, [R7+URZ+0x28c20], R0 ;  /* 0x028c2000070085a7 */ /* 0x000e64000800007f */
[----:B-1----:R-:W-:Y:S05]  /*21b10*/  @!P0 BRA `(.L_x_8157) ;  /* 0xfffffffc00f08947 */ /* 0x002fea000383ffff */
[----:B------:R-:W-:Y:S05]  /*21b20*/  BRA `(.L_x_8300) ;  /* 0xffffffbc007c7947 */ /* 0x000fea000383ffff */
.L_x_8158:
        /* <DEDUP_REMOVED lines=11> */
.L_x_8302:
[----:B------:R-:W-:Y:S05]  /*21be0*/  BSYNC B0 ;  /* 0x0000000000007941 */ /* 0x000fea0003800000 */
.L_x_8301:
[----:B------:R-:W-:Y:S05]  /*21bf0*/  BRA `(.L_x_8303) ;  /* 0xffffffbc00647947 */ /* 0x000fea000383ffff */
.L_x_8159:
[----:B------:R-:W-:Y:S01]  /*21c00*/  BSSY B0, `(.L_x_8304) ;  /* 0x0000006000007945 */ /* 0x000fe20003800000 */
[----:B------:R-:W-:-:S07]  /*21c10*/  IMAD.MOV.U32 R15, RZ, RZ, -0x1 ;  /* 0xffffffffff0f7424 */ /* 0x000fce00078e00ff */
[----:B0-234-:R-:W-:Y:S05]  /*21c20*/  WARPSYNC.COLLECTIVE R15, `(.L_x_8305) ;  /* 0x000000000f0c7348 */ /* 0x01dfea0003c00000 */
[----:B------:R-:W-:Y:S02]  /*21c30*/  ELECT P6, UR62, PT ;  /* 0x00000000003e782f */ /* 0x000fe400038c0000 */
[----:B------:R-:W-:Y:S01]  /*21c40*/  MOV R14, UR62 ;  /* 0x0000003e000e7c02 */ /* 0x000fe20008000f00 */
[----:B0-234-:R-:W-:Y:S10]  /*21c50*/  ENDCOLLECTIVE ;  /* 0x000000000000791b */ /* 0x01dff40003800000 */
.L_x_8305:
[----:B------:R-:W-:Y:S05]  /*21c60*/  BSYNC B0 ;  /* 0x0000000000007941 */ /* 0x000fea0003800000 */
.L_x_8304:
[----:B------:R-:W-:Y:S05]  /*21c70*/  BRA `(.L_x_8306) ;  /* 0xffffffbc00587947 */ /* 0x000fea000383ffff */
.L_x_8161:
[----:B0-----:R0:W1:Y:S02]  /*21c80*/  SYNCS.PHASECHK.TRANS64.TRYWAIT P1, [R5+URZ+0x28c40], R0 ;  /* 0x028c4000050075a7 */ /* 0x001064000802017f */
[----:B-1----:R-:W-:Y:S05]  /*21c90*/  @!P1 NANOSLEEP.SYNCS 0x989680 ;  /* 0x009896800000995d */ /* 0x002fea0003900000 */
[----:B------:R-:W1:Y:S02]  /*21ca0*/  @!P1 SYNCS.PHASECHK.TRANS64 P1, [R5+URZ+0x28c40], R0 ;  /* 0x028c4000050095a7 */ /* 0x000e64000802007f */
[----:B-1----:R-:W-:Y:S05]  /*21cb0*/  @!P1 BRA `(.L_x_8161) ;  /* 0xfffffffc00f09947 */ /* 0x002fea000383ffff */
[----:B------:R-:W-:Y:S05]  /*21cc0*/  BRA `(.L_x_8307) ;  /* 0xffffffbc00787947 */ /* 0x000fea000383ffff */
.L_x_8163:
[----:B-1----:R1:W0:Y:S02]  /*21cd0*/  SYNCS.PHASECHK.TRANS64.TRYWAIT P1, [R3+URZ+0x28c40], R2 ;  /* 0x028c4002030075a7 */ /* 0x002224000802017f */
[----:B0-----:R-:W-:Y:S05]  /*21ce0*/  @!P1 NANOSLEEP.SYNCS 0x989680 ;  /* 0x009896800000995d */ /* 0x001fea0003900000 */
[----:B------:R-:W0:Y:S02]  /*21cf0*/  @!P1 SYNCS.PHASECHK.TRANS64 P1, [R3+URZ+0x28c40], R2 ;  /* 0x028c4002030095a7 */ /* 0x000e24000802007f */
[----:B0-----:R-:W-:Y:S05]  /*21d00*/  @!P1 BRA `(.L_x_8163) ;  /* 0xfffffffc00f09947 */ /* 0x001fea000383ffff */
[----:B------:R-:W-:Y:S05]  /*21d10*/  BRA `(.L_x_8308) ;  /* 0xffffffbc00847947 */ /* 0x000fea000383ffff */
.L_x_8165:
[----:B------:R0:W0:Y:S02]  /*21d20*/  SYNCS.PHASECHK.TRANS64.TRYWAIT P1, [R5+URZ+0x28c60], R0 ;  /* 0x028c6000050075a7 */ /* 0x000024000802017f */
[----:B0-----:R-:W-:Y:S05]  /*21d30*/  @!P1 NANOSLEEP.SYNCS 0x989680 ;  /* 0x009896800000995d */ /* 0x001fea0003900000 */
[----:B------:R-:W0:Y:S02]  /*21d40*/  @!P1 SYNCS.PHASECHK.TRANS64 P1, [R5+URZ+0x28c60], R0 ;  /* 0x028c6000050095a7 */ /* 0x000e24000802007f */
[----:B0-----:R-:W-:Y:S05]  /*21d50*/  @!P1 BRA `(.L_x_8165) ;  /* 0xfffffffc00f09947 */ /* 0x001fea000383ffff */
[----:B------:R-:W-:Y:S05]  /*21d60*/  BRA `(.L_x_8309) ;  /* 0xffffffbc00807947 */ /* 0x000fea000383ffff */
.L_x_8310:
        /* <DEDUP_REMOVED lines=9> */
.L_x_15657:


//--------------------- .text._ZN7cutlass13device_kernelIN5flash11enable_sm90INS1_16FlashAttnFwdSm90INS1_25CollectiveMainloopFwdSm90ILi2EN4cute5tupleIJNS5_1CILi1EEES8_S8_EEENS6_IJNS7_ILi64EEESA_SA_EEELi512ENS_6half_tEfNS_4arch4Sm90ELb1ELb0ELb0ELb1ELb1ELb0ELb1ELb0ELb0ELb1ELb1ELb0EEENS1_21CollectiveEpilogueFwdINS6_IJSA_NS7_ILi512EEESA_EEES9_SC_SE_Li256ELb1ELb1ELb1ELb0EEENS1_36VarlenDynamicPersistentTileSchedulerILi64ELi64ELi256ELi128ELb1ELb1ELb1ELb1ELb1ELb1EEEEEEEEEvNT_6ParamsE --------------------------
	.section	.text._ZN7cutlass13device_kernelIN5flash11enable_sm90INS1_16FlashAttnFwdSm90INS1_25CollectiveMainloopFwdSm90ILi2EN4cute5tupleIJNS5_1CILi1EEES8_S8_EEENS6_IJNS7_ILi64EEESA_SA_EEELi512ENS_6half_tEfNS_4arch4Sm90ELb1ELb0ELb0ELb1ELb1ELb0ELb1ELb0ELb0ELb1ELb1ELb0EEENS1_21CollectiveEpilogueFwdINS6_IJSA_NS7_ILi512EEESA_EEES9_SC_SE_Li256ELb1ELb1ELb1ELb0EEENS1_36VarlenDynamicPersistentTileSchedulerILi64ELi64ELi256ELi128ELb1ELb1ELb1ELb1ELb1ELb1EEEEEEEEEvNT_6ParamsE,"ax",@progbits
	.align	128
.text._ZN7cutlass13device_kernelIN5flash11enable_sm90INS1_16FlashAttnFwdSm90INS1_25CollectiveMainloopFwdSm90ILi2EN4cute5tupleIJNS5_1CILi1EEES8_S8_EEENS6_IJNS7_ILi64EEESA_SA_EEELi512ENS_6half_tEfNS_4arch4Sm90ELb1ELb0ELb0ELb1ELb1ELb0ELb1ELb0ELb0ELb1ELb1ELb0EEENS1_21CollectiveEpilogueFwdINS6_IJSA_NS7_ILi512EEESA_EEES9_SC_SE_Li256ELb1ELb1ELb1ELb0EEENS1_36VarlenDynamicPersistentTileSchedulerILi64ELi64ELi256ELi128ELb1ELb1ELb1ELb1ELb1ELb1EEEEEEEEEvNT_6ParamsE:
        .type           _ZN7cutlass13device_kernelIN5flash11enable_sm90INS1_16FlashAttnFwdSm90INS1_25CollectiveMainloopFwdSm90ILi2EN4cute5tupleIJNS5_1CILi1EEES8_S8_EEENS6_IJNS7_ILi64EEESA_SA_EEELi512ENS_6half_tEfNS_4arch4Sm90ELb1ELb0ELb0ELb1ELb1ELb0ELb1ELb0ELb0ELb1ELb1ELb0EEENS1_21CollectiveEpilogueFwdINS6_IJSA_NS7_ILi512EEESA_EEES9_SC_SE_Li256ELb1ELb1ELb1ELb0EEENS1_36VarlenDynamicPersistentTileSchedulerILi64ELi64ELi256ELi128ELb1ELb1ELb1ELb1ELb1ELb1EEEEEEEEEvNT_6ParamsE,@function
        .size           _ZN7cutlass13device_kernelIN5flash11enable_sm90INS1_16FlashAttnFwdSm90INS1_25CollectiveMainloopFwdSm90ILi2EN4cute5tupleIJNS5_1CILi1EEES8_S8_EEENS6_IJNS7_ILi64EEESA_SA_EEELi512ENS_6half_tEfNS_4arch4Sm90ELb1ELb0ELb0ELb1ELb1ELb0ELb1ELb0ELb0ELb1ELb1ELb0EEENS1_21CollectiveEpilogueFwdINS6_IJSA_NS7_ILi512EEESA_EEES9_SC_SE_Li256ELb1ELb1ELb1ELb0EEENS1_36VarlenDynamicPersistentTileSchedulerILi64ELi64ELi256ELi128ELb1ELb1ELb1ELb1ELb1ELb1EEEEEEEEEvNT_6ParamsE,(.L_x_15658 - _ZN7cutlass13device_kernelIN5flash11enable_sm90INS1_16FlashAttnFwdSm90INS1_25CollectiveMainloopFwdSm90ILi2EN4cute5tupleIJNS5_1CILi1EEES8_S8_EEENS6_IJNS7_ILi64EEESA_SA_EEELi512ENS_6half_tEfNS_4arch4Sm90ELb1ELb0ELb0ELb1ELb1ELb0ELb1ELb0ELb0ELb1ELb1ELb0EEENS1_21CollectiveEpilogueFwdINS6_IJSA_NS7_ILi512EEESA_EEES9_SC_SE_Li256ELb1ELb1ELb1ELb0EEENS1_36VarlenDynamicPersistentTileSchedulerILi64ELi64ELi256ELi128ELb1ELb1ELb1ELb1ELb1ELb1EEEEEEEEEvNT_6ParamsE)
        .other          _ZN7cutlass13device_kernelIN5flash11enable_sm90INS1_16FlashAttnFwdSm90INS1_25CollectiveMainloopFwdSm90ILi2EN4cute5tupleIJNS5_1CILi1EEES8_S8_EEENS6_IJNS7_ILi64EEESA_SA_EEELi512ENS_6half_tEfNS_4arch4Sm90ELb1ELb0ELb0ELb1ELb1ELb0ELb1ELb0ELb0ELb1ELb1ELb0EEENS1_21CollectiveEpilogueFwdINS6_IJSA_NS7_ILi512EEESA_EEES9_SC_SE_Li256ELb1ELb1ELb1ELb0EEENS1_36VarlenDynamicPersistentTileSchedulerILi64ELi64ELi256ELi128ELb1ELb1ELb1ELb1ELb1ELb1EEEEEEEEEvNT_6ParamsE,@"STO_CUDA_ENTRY STV_DEFAULT"
_ZN7cutlass13device_kernelIN5flash11enable_sm90INS1_16FlashAttnFwdSm90INS1_25CollectiveMainloopFwdSm90ILi2EN4cute5tupleIJNS5_1CILi1EEES8_S8_EEENS6_IJNS7_ILi64EEESA_SA_EEELi512ENS_6half_tEfNS_4arch4Sm90ELb1ELb0ELb0ELb1ELb1ELb0ELb1ELb0ELb0ELb1ELb1ELb0EEENS1_21CollectiveEpilogueFwdINS6_IJSA_NS7_ILi512EEESA_EEES9_SC_SE_Li256ELb1ELb1ELb1ELb0EEENS1_36VarlenDynamicPersistentTileSchedulerILi64ELi64ELi256ELi128ELb1ELb1ELb1ELb1ELb1ELb1EEEEEEEEEvNT_6ParamsE:
        /* <DEDUP_REMOVED lines=43> */
.L_x_8311:
        /* <DEDUP_REMOVED lines=22> */
.L_x_8312:
        /* <DEDUP_REMOVED lines=18> */
.L_x_8313:
        /* <DEDUP_REMOVED lines=22> */
.L_x_8314:
        /* <DEDUP_REMOVED lines=23> */
.L_x_8315:
        /* <DEDUP_REMOVED lines=8> */
.L_x_8317:
[----:B------:R-:W-:-:S08]  /*0880*/  NOP ;  /* 0x0000000000007918 */ /* 0x000fd00000000000 */
[----:B------:R-:W0:Y:S02]  /*0890*/  USETMAXREG.TRY_ALLOC.CTAPOOL UP0, 0xe8 ;  /* 0x000000e8000079c8 */ /* 0x000e240008000600 */
[----:B0-----:R-:W-:-:S13]  /*08a0*/  PLOP3.LUT P0, PT, PT, PT, UP0, 0x80, 0x0 ;  /* 0x000000000000781c */ /* 0x001fda0003f0f008 */
[----:B------:R-:W-:Y:S05]  /*08b0*/  @!P0 BRA `(.L_x_8317) ;  /* 0xfffffffc00f08947 */ /* 0x000fea000383ffff */
[----:B------:R-:W-:Y:S01]  /*08c0*/  LOP3.LUT R2, R0, 0xffffff80, RZ, 0xc0, !PT ;  /* 0xffffff8000027812 */ /* 0x000fe200078ec0ff */
[----:B------:R-:W0:Y:S01]  /*08d0*/  S2R R3, SR_CgaCtaId ;  /* 0x0000000000037919 */ /* 0x000e220000008800 */
[----:B------:R-:W-:Y:S01]  /*08e0*/  MOV R17, 0x400 ;  /* 0x0000040000117802 */ /* 0x000fe20000000f00 */
[----:B------:R-:W-:Y:S01]  /*08f0*/  ULDC UR4, c[0x0][0xd3c] ;  /* 0x00034f0000047ab9 */ /* 0x000fe20000000800 */
[----:B------:R-:W-:-:S13]  /*0900*/  ISETP.NE.AND P0, PT, R2, 0x80, PT ;  /* 0x000000800200780c */ /* 0x000fda0003f05270 */
[----:B------:R-:W-:Y:S06]  /*0910*/  @!P0 BAR.ARV 0x8, 0x100 ;  /* 0x0204000000008b1d */ /* 0x000fec0000002000 */
[----:B------:R-:W-:Y:S02]  /*0920*/  ISETP.GE.U32.AND P0, PT, R0, 0x100, PT ;  /* 0x000001000000780c */ /* 0x000fe40003f06070 */
[----:B0-----:R-:W-:-:S11]  /*0930*/  LEA R17, R3, R17, 0x18 ;  /* 0x0000001103117211 */ /* 0x001fd600078ec0ff */
[----:B------:R-:W-:Y:S08]  /*0940*/  @P0 BAR.ARV 0xf, 0x100 ;  /* 0x03c4000000000b1d */ /* 0x000ff00000002000 */
[----:B------:R-:W-:Y:S06]  /*0950*/  BAR.SYNC.DEFER_BLOCKING 0x5, 0x180 ;  /* 0x0146000000007b1d */ /* 0x000fec0000010000 */
[----:B------:R-:W0:Y:S02]  /*0960*/  LDS.128 R12, [R17+0x388d0] ;  /* 0x0388d000110c7984 */ /* 0x000e240000000c00 */
        /* <DEDUP_REMOVED lines=13> */
[CC--:B------:R-:W-:Y:S02]  /*0a40*/  LEA.HI R8, R3.reuse, R0.reuse, RZ, 0x3 ;  /* 0x0000000003087211 */ /* 0x0c0fe400078f18ff */
[----:B------:R-:W-:Y:S02]  /*0a50*/  LEA.HI R3, R3, R0, RZ, 0x2 ;  /* 0x0000000003037211 */ /* 0x000fe400078f10ff */
[----:B------:R-:W-:-:S02]  /*0a60*/  SHF.R.S32.HI R6, RZ, 0x5, R5 ;  /* 0x00000005ff067819 */ /* 0x000fc40000011405 */
[----:B------:R-:W-:Y:S02]  /*0a70*/  LOP3.LUT R13, R3, 0xfffffffc, RZ, 0xc0, !PT ;  /* 0xfffffffc030d7812 */ /* 0x000fe400078ec0ff */
[----:B------:R-:W-:Y:S02]  /*0a80*/  LOP3.LUT R3, R4, 0xfffffff0, RZ, 0xc0, !PT ;  /* 0xfffffff004037812 */ /* 0x000fe400078ec0ff */
[----:B------:R-:W-:Y:S01]  /*0a90*/  SHF.R.S32.HI R7, RZ, 0x1f, R5 ;  /* 0x0000001fff077819 */ /* 0x000fe20000011405 */
[C---:B------:R-:W-:Y:S01]  /*0aa0*/  IMAD.IADD R13, R0.reuse, 0x1, -R13 ;  /* 0x00000001000d7824 */ /* 0x040fe200078e0a0d */
[----:B------:R-:W-:Y:S01]  /*0ab0*/  SHF.R.S32.HI R5, RZ, 0x4, R4 ;  /* 0x00000004ff057819 */ /* 0x000fe20000011404 */
[----:B------:R-:W-:Y:S01]  /*0ac0*/  IMAD.IADD R3, R0, 0x1, -R3 ;  /* 0x0000000100037824 */ /* 0x000fe200078e0a03 */
[----:B------:R-:W-:Y:S02]  /*0ad0*/  LOP3.LUT R9, R2, 0xffffff80, RZ, 0xc0, !PT ;  /* 0xffffff8002097812 */ /* 0x000fe400078ec0ff */
[----:B------:R-:W-:-:S02]  /*0ae0*/  LOP3.LUT R11, R8, 0xfffffff8, RZ, 0xc0, !PT ;  /* 0xfffffff8080b7812 */ /* 0x000fc400078ec0ff */
[----:B------:R-:W-:Y:S01]  /*0af0*/  SHF.R.S32.HI R8, RZ, 0x1f, R3 ;  /* 0x0000001fff087819 */ /* 0x000fe20000011403 */
[----:B------:R-:W-:Y:S01]  /*0b00*/  IMAD.IADD R9, R0, 0x1, -R9 ;  /* 0x0000000100097824 */ /* 0x000fe200078e0a09 */
[----:B------:R-:W-:Y:S01]  /*0b10*/  LEA.HI R4, R4, R5, RZ, 0x1 ;  /* 0x0000000504047211 */ /* 0x000fe200078f08ff */
[----:B------:R-:W-:Y:S01]  /*0b20*/  IMAD.IADD R11, R0, 0x1, -R11 ;  /* 0x00000001000b7824 */ /* 0x000fe200078e0a0b */
[----:B------:R-:W-:Y:S02]  /*0b30*/  LEA.HI R7, R7, R6, RZ, 0x2 ;  /* 0x0000000607077211 */ /* 0x000fe400078f10ff */
[----:B------:R-:W-:Y:S01]  /*0b40*/  LEA.HI R10, R13, R13, RZ, 0x1 ;  /* 0x0000000d0d0a7211 */ /* 0x000fe200078f08ff */
[----:B------:R-:W-:Y:S01]  /*0b50*/  IMAD.SHL.U32 R18, R11, 0x8, RZ ;  /* 0x000000080b127824 */ /* 0x000fe200078e00ff */
[----:B------:R-:W-:Y:S02]  /*0b60*/  LEA.HI R8, R8, R3, RZ, 0x3 ;  /* 0x0000000308087211 */ /* 0x000fe400078f18ff */
[----:B------:R-:W-:Y:S01]  /*0b70*/  LOP3.LUT R4, R4, 0x1ffffffe, RZ, 0xc0, !PT ;  /* 0x1ffffffe04047812 */ /* 0x000fe200078ec0ff */
[C---:B------:R-:W-:Y:S01]  /*0b80*/  VIADD R200, R18.reuse, 0x40 ;  /* 0x0000004012c87836 */ /* 0x040fe20000000000 */
[----:B------:R-:W-:Y:S01]  /*0b90*/  SHF.R.S32.HI R20, RZ, 0x7, R2 ;  /* 0x00000007ff147819 */ /* 0x000fe20000011402 */
[----:B------:R-:W-:Y:S01]  /*0ba0*/  VIADD R199, R18, 0x80 ;  /* 0x0000008012c77836 */ /* 0x000fe20000000000 */
[----:B------:R-:W-:Y:S01]  /*0bb0*/  LOP3.LUT R7, R7, 0x3ffffc, RZ, 0xc0, !PT ;  /* 0x003ffffc07077812 */ /* 0x000fe200078ec0ff */
[----:B------:R-:W-:Y:S01]  /*0bc0*/  IMAD.IADD R4, R5, 0x1, -R4 ;  /* 0x0000000105047824 */ /* 0x000fe200078e0a04 */
[----:B------:R-:W-:Y:S01]  /*0bd0*/  SHF.R.S32.HI R0, RZ, 0x1f, R9 ;  /* 0x0000001fff007819 */ /* 0x000fe20000011409 */
[----:B------:R-:W-:Y:S01]  /*0be0*/  IMAD R12, R20, 0x100, R3 ;  /* 0x00000100140c7824 */ /* 0x000fe200078e0203 */
[----:B------:R-:W-:Y:S01]  /*0bf0*/  LOP3.LUT R16, R10, 0x1ffffffe, RZ, 0xc0, !PT ;  /* 0x1ffffffe0a107812 */ /* 0x000fe200078ec0ff */
[----:B------:R-:W-:Y:S01]  /*0c00*/  IMAD.IADD R7, R6, 0x1, -R7 ;  /* 0x0000000106077824 */ /* 0x000fe200078e0a07 */
[C---:B------:R-:W-:Y:S01]  /*0c10*/  LOP3.LUT R10, R8.reuse, 0xfffffff8, RZ, 0xc0, !PT ;  /* 0xfffffff8080a7812 */ /* 0x040fe200078ec0ff */
[----:B------:R-:W-:Y:S01]  /*0c20*/  IMAD.SHL.U32 R8, R8, 0x40, RZ ;  /* 0x0000004008087824 */ /* 0x000fe200078e00ff */
[-C--:B------:R-:W-:Y:S01]  /*0c30*/  LEA.HI R5, R0, R9.reuse, RZ, 0x2 ;  /* 0x0000000900057211 */ /* 0x080fe200078f10ff */
[----:B------:R-:W-:Y:S01]  /*0c40*/  IMAD R15, R7, 0x10, R12 ;  /* 0x00000010070f7824 */ /* 0x000fe200078e020c */
[----:B------:R-:W-:Y:S01]  /*0c50*/  LEA.HI R2, R2, R20, RZ, 0x1 ;  /* 0x0000001402027211 */ /* 0x000fe200078f08ff */
[----:B------:R-:W-:Y:S01]  /*0c60*/  IMAD.IADD R10, R3, 0x1, -R10 ;  /* 0x00000001030a7824 */ /* 0x000fe200078e0a0a */
[----:B------:R-:W-:Y:S01]  /*0c70*/  LEA.HI R3, R0, R9, RZ, 0x5 ;  /* 0x0000000900037211 */ /* 0x000fe200078f28ff */
[----:B------:R-:W-:Y:S01]  /*0c80*/  IMAD.SHL.U32 R4, R4, 0x8, RZ ;  /* 0x0000000804047824 */ /* 0x000fe200078e00ff */
[----:B------:R-:W-:Y:S01]  /*0c90*/  LOP3.LUT R12, R5, 0x7ffffffc, RZ, 0xc0, !PT ;  /* 0x7ffffffc050c7812 */ /* 0x000fe200078ec0ff */
[----:B------:R-:W-:Y:S01]  /*0ca0*/  IMAD.SHL.U32 R7, R10, 0x40, RZ ;  /* 0x000000400a077824 */ /* 0x000fe200078e00ff */
[--C-:B------:R-:W-:Y:S01]  /*0cb0*/  SHF.R.S32.HI R0, RZ, 0x2, R5.reuse ;  /* 0x00000002ff007819 */ /* 0x100fe20000011405 */
[----:B------:R-:W-:Y:S01]  /*0cc0*/  STL [R1+0xc], R20 ;  /* 0x00000c1401007387 */ /* 0x000fe20000100800 */
[----:B------:R-:W-:Y:S01]  /*0cd0*/  SHF.R.S32.HI R5, RZ, 0x1f, R5 ;  /* 0x0000001fff057819 */ /* 0x000fe20000011405 */
[----:B------:R-:W-:Y:S01]  /*0ce0*/  IMAD.IADD R12, R9, 0x1, -R12 ;  /* 0x00000001090c7824 */ /* 0x000fe200078e0a0c */
[----:B------:R-:W-:Y:S01]  /*0cf0*/  SHF.R.S32.HI R3, RZ, 0x5, R3 ;  /* 0x00000005ff037819 */ /* 0x000fe20000011403 */
[----:B------:R-:W-:Y:S01]  /*0d00*/  IMAD.IADD R16, R13, 0x1, -R16 ;  /* 0x000000010d107824 */ /* 0x000fe200078e0a10 */
[----:B------:R-:W-:Y:S01]  /*0d10*/  LEA.HI R5, R5, R0, RZ, 0x3 ;  /* 0x0000000005057211 */ /* 0x000fe200078f18ff */
[----:B------:R-:W-:Y:S01]  /*0d20*/  IMAD.SHL.U32 R192, R12, 0x2, RZ ;  /* 0x000000020cc07824 */ /* 0x000fe200078e00ff */
[----:B------:R-:W-:Y:S01]  /*0d30*/  LOP3.LUT R7, R7, 0x1c0, RZ, 0xc0, !PT ;  /* 0x000001c007077812 */ /* 0x000fe200078ec0ff */
[C---:B------:R-:W-:Y:S01]  /*0d40*/  VIADD R198, R18.reuse, 0xc0 ;  /* 0x000000c012c67836 */ /* 0x040fe20000000000 */
[----:B------:R-:W-:Y:S01]  /*0d50*/  LOP3.LUT R5, R5, 0xfffffff8, RZ, 0xc0, !PT ;  /* 0xfffffff805057812 */ /* 0x000fe200078ec0ff */
[----:B------:R-:W-:Y:S01]  /*0d60*/  VIADD R197, R18, 0x100 ;  /* 0x0000010012c57836 */ /* 0x000fe20000000000 */
[----:B------:R-:W-:Y:S01]  /*0d70*/  LOP3.LUT R9, R8, 0x7ffffe00, RZ, 0xc0, !PT ;  /* 0x7ffffe0008097812 */ /* 0x000fe200078ec0ff */
[--C-:B------:R-:W-:Y:S01]  /*0d80*/  IMAD.U32 R8, R15, 0x40, R4.reuse ;  /* 0x000000400f087824 */ /* 0x100fe200078e0004 */
[----:B------:R-:W-:Y:S01]  /*0d90*/  LOP3.LUT R4, R7, 0x8, R4, 0xf8, !PT ;  /* 0x0000000807047812 */ /* 0x000fe200078ef804 */
[----:B------:R-:W-:Y:S01]  /*0da0*/  IMAD.IADD R0, R0, 0x1, -R5 ;  /* 0x0000000100007824 */ /* 0x000fe200078e0a05 */
[----:B------:R-:W-:Y:S01]  /*0db0*/  SHF.R.U32.HI R7, RZ, 0x3, R7 ;  /* 0x00000003ff077819 */ /* 0x000fe20000011607 */
[----:B------:R-:W-:Y:S01]  /*0dc0*/  IMAD R9, R6, 0x400, R9 ;  /* 0x0000040006097824 */ /* 0x000fe200078e0209 */
[----:B------:R0:W-:Y:S01]  /*0dd0*/  STL [R1+0x2c], R8 ;  /* 0x00002c0801007387 */ /* 0x0001e20000100800 */
[----:B------:R-:W-:Y:S01]  /*0de0*/  IMAD R19, R3, 0x10, R0 ;  /* 0x0000001003137824 */ /* 0x000fe200078e0200 */
[----:B------:R-:W-:Y:S01]  /*0df0*/  LOP3.LUT R0, R2, 0xfffffe, RZ, 0xc0, !PT ;  /* 0x00fffffe02007812 */ /* 0x000fe200078ec0ff */
[----:B------:R-:W-:Y:S01]  /*0e00*/  VIADD R5, R18, 0x180 ;  /* 0x0000018012057836 */ /* 0x000fe20000000000 */
[----:B------:R-:W-:Y:S01]  /*0e10*/  LOP3.LUT R4, R4, R7, RZ, 0x3c, !PT ;  /* 0x0000000704047212 */ /* 0x000fe200078e3cff */
[----:B------:R-:W-:Y:S01]  /*0e20*/  IMAD.MOV.U32 R6, RZ, RZ, R14 ;  /* 0x000000ffff067224 */ /* 0x000fe200078e000e */
[----:B------:R-:W-:Y:S01]  /*0e30*/  R2P PR, R10, 0x6 ;  /* 0x000000060a007804 */ /* 0x000fe20000000000 */
[----:B------:R-:W-:-:S02]  /*0e40*/  IMAD.IADD R0, R20, 0x1, -R0 ;  /* 0x0000000114007824 */ /* 0x000fc400078e0a00 */
[----:B------:R-:W-:Y:S02]  /*0e50*/  IMAD.IADD R4, R9, 0x1, R4 ;  /* 0x0000000109047824 */ /* 0x000fe400078e0204 */
[----:B------:R-:W-:Y:S01]  /*0e60*/  IMAD.SHL.U32 R3, R0, 0x100, RZ ;  /* 0x0000010000037824 */ /* 0x000fe200078e00ff */
[----:B------:R-:W-:Y:S01]  /*0e70*/  SEL R190, R190, 0xffffffe0, !P1 ;  /* 0xffffffe0bebe7807 */ /* 0x000fe20004800000 */
[----:B------:R-:W-:Y:S02]  /*0e80*/  VIADD R0, R18, 0x1c0 ;  /* 0x000001c012007836 */ /* 0x000fe40000000000 */
[----:B------:R-:W-:Y:S01]  /*0e90*/  IMAD.IADD R23, R192, 0x1, R3 ;  /* 0x00000001c0177824 */ /* 0x000fe200078e0203 */
[----:B------:R1:W-:Y:S01]  /*0ea0*/  STL [R1+0x28], R3 ;  /* 0x0000280301007387 */ /* 0x0003e20000100800 */
[----:B------:R-:W-:Y:S02]  /*0eb0*/  IMAD R188, R4, 0x2, R17 ;  /* 0x0000000204bc7824 */ /* 0x000fe400078e0211 */
[C---:B------:R-:W-:Y:S01]  /*0ec0*/  VIADD R7, R23.reuse, 0x8 ;  /* 0x0000000817077836 */ /* 0x040fe20000000000 */
[----:B------:R-:W-:Y:S01]  /*0ed0*/  SHF.R.S32.HI R0, RZ, 0x1f, R23 ;  /* 0x0000001fff007819 */ /* 0x000fe20000011417 */
[----:B------:R-:W-:-:S02]  /*0ee0*/  VIADD R5, R23, 0x10 ;  /* 0x0000001017057836 */ /* 0x000fc40000000000 */
[C---:B------:R-:W-:Y:S01]  /*0ef0*/  VIADD R0, R23.reuse, 0x20 ;  /* 0x0000002017007836 */ /* 0x040fe20000000000 */
[----:B0-----:R-:W-:Y:S01]  /*0f00*/  SHF.R.S32.HI R8, RZ, 0x1f, R7 ;  /* 0x0000001fff087819 */ /* 0x001fe20000011407 */
[C---:B------:R-:W-:Y:S01]  /*0f10*/  VIADD R229, R23.reuse, 0x28 ;  /* 0x0000002817e57836 */ /* 0x040fe20000000000 */
[----:B-1----:R-:W-:Y:S01]  /*0f20*/  SHF.R.S32.HI R3, RZ, 0x1f, R200 ;  /* 0x0000001fff037819 */ /* 0x002fe200000114c8 */
        /* <DEDUP_REMOVED lines=61> */
[----:B------:R-:W-:-:S02]  /*1300*/  IMAD.MOV.U32 R2, RZ, RZ, RZ ;  /* 0x000000ffff027224 */ /* 0x000fc400078e00ff */
[----:B------:R-:W-:Y:S02]  /*1310*/  VIADD R196, R18, 0x140 ;  /* 0x0000014012c47836 */ /* 0x000fe40000000000 */
[----:B------:R-:W-:Y:S02]  /*1320*/  IMAD R193, R16, 0x8, R19 ;  /* 0x0000000810c17824 */ /* 0x000fe400078e0213 */
[----:B------:R-:W-:-:S07]  /*1330*/  IMAD.IADD R190, R190, 0x1, R189 ;  /* 0x00000001bebe7824 */ /* 0x000fce00078e02bd */
.L_x_8381:
[----:B------:R-:W-:Y:S01]  /*1340*/  ULDC.64 UR6, c[0x0][0xd88] ;  /* 0x0003620000067ab9 */ /* 0x000fe20000000a00 */
[----:B------:R-:W-:Y:S01]  /*1350*/  ULDC.64 UR8, c[0x0][0xb10] ;  /* 0x0002c40000087ab9 */ /* 0x000fe20000000a00 */
[----:B------:R-:W-:Y:S01]  /*1360*/  UIMAD.WIDE UR6, UR5, 0x4, UR6 ;  /* 0x00000004050678a5 */ /* 0x000fe2000f8e0206 */
[----:B012---:R-:W0:Y:S05]  /*1370*/  LDC.64 R10, c[0x0][0x418] ;  /* 0x00010600ff0a7b82 */ /* 0x007e2a0000000a00 */
[----:B------:R-:W-:Y:S02]  /*1380*/  IMAD.U32 R194, RZ, RZ, UR6 ;  /* 0x00000006ffc27e24 */ /* 0x000fe4000f8e00ff */
[----:B------:R-:W-:Y:S01]  /*1390*/  IMAD.U32 R195, RZ, RZ, UR7 ;  /* 0x00000007ffc37e24 */ /* 0x000fe2000f8e00ff */
[----:B------:R-:W-:Y:S01]  /*13a0*/  ULDC.64 UR6, c[0x0][0xb20] ;  /* 0x0002c80000067ab9 */ /* 0x000fe20000000a00 */
[----:B------:R-:W1:Y:S03]  /*13b0*/  LDC R3, c[0x0][0x424] ;  /* 0x00010900ff037b82 */ /* 0x000e660000000800 */
[----:B------:R-:W2:Y:S01]  /*13c0*/  LDG.E R194, desc[UR42][R194.64] ;  /* 0x0000002ac2c27981 */ /* 0x000ea2000c1e1900 */
[----:B------:R-:W-:Y:S01]  /*13d0*/  ISETP.NE.U32.AND P1, PT, RZ, UR6, PT ;  /* 0x00000006ff007c0c */ /* 0x000fe2000bf25070 */
[----:B------:R-:W-:Y:S01]  /*13e0*/  IMAD.MOV.U32 R8, RZ, RZ, RZ ;  /* 0x000000ffff087224 */ /* 0x000fe200078e00ff */
[----:B------:R-:W-:-:S02]  /*13f0*/  ISETP.NE.U32.AND P0, PT, RZ, UR8, PT ;  /* 0x00000008ff007c0c */ /* 0x000fc4000bf05070 */
[----:B------:R-:W-:Y:S01]  /*1400*/  ISETP.NE.AND.EX P1, PT, RZ, UR7, PT, P1 ;  /* 0x00000007ff007c0c */ /* 0x000fe2000bf25310 */
[----:B---3-5:R-:W3:Y:S01]  /*1410*/  LDC R12, c[0x0][0x2f0] ;  /* 0x0000bc00ff0c7b82 */ /* 0x028ee20000000800 */
[----:B------:R-:W-:Y:S02]  /*1420*/  ISETP.NE.AND.EX P0, PT, RZ, UR9, PT, P0 ;  /* 0x00000009ff007c0c */ /* 0x000fe4000bf05300 */
[----:B--2---:R-:W-:-:S09]  /*1430*/  SHF.R.S32.HI R202, RZ, 0x1f, R194 ;  /* 0x0000001fffca7819 */ /* 0x004fd200000114c2 */
[----:B----4-:R-:W-:-:S04]  /*1440*/  @P1 LEA R4, P2, R194, UR6, 0x2 ;  /* 0x00000006c2041c11 */ /* 0x010fc8000f8410ff */
[C---:B------:R-:W-:Y:S02]  /*1450*/  @P1 LEA.HI.X R5, R194.reuse, UR7, R202, 0x2, P2 ;  /* 0x00000007c2051c11 */ /* 0x040fe400090f14ca */
[----:B------:R-:W-:-:S03]  /*1460*/  @P0 LEA R184, P2, R194, UR8, 0x2 ;  /* 0x00000008c2b80c11 */ /* 0x000fc6000f8410ff */
[----:B------:R2:W5:Y:S01]  /*1470*/  @P1 LDG.E R8, desc[UR42][R4.64] ;  /* 0x0000002a04081981 */ /* 0x000562000c1e1900 */
[----:B------:R-:W-:Y:S01]  /*1480*/  @P0 LEA.HI.X R185, R194, UR9, R202, 0x2, P2 ;  /* 0x00000009c2b90c11 */ /* 0x000fe200090f14ca */
[----:B------:R-:W-:-:S04]  /*1490*/  ULDC.64 UR8, c[0x0][0xb18] ;  /* 0x0002c60000087ab9 */ /* 0x000fc80000000a00 */
[----:B------:R2:W5:Y:S01]  /*14a0*/  @P0 LDG.E R184, desc[UR42][R184.64] ;  /* 0x0000002ab8b80981 */ /* 0x000562000c1e1900 */
[----:B0-----:R-:W-:Y:S02]  /*14b0*/  ISETP.NE.U32.AND P1, PT, R10, RZ, PT ;  /* 0x000000ff0a00720c */ /* 0x001fe40003f25070 */
[----:B------:R-:W-:Y:S02]  /*14c0*/  ISETP.NE.U32.AND P2, PT, RZ, UR8, PT ;  /* 0x00000008ff007c0c */ /* 0x000fe4000bf45070 */
[C---:B------:R-:W-:Y:S02]  /*14d0*/  LOP3.LUT R0, R6.reuse, 0xff000000, RZ, 0xc0, !PT ;  /* 0xff00000006007812 */ /* 0x040fe400078ec0ff */
[----:B------:R-:W-:Y:S02]  /*14e0*/  ISETP.NE.AND.EX P1, PT, R11, RZ, PT, P1 ;  /* 0x000000ff0b00720c */ /* 0x000fe40003f25310 */
[----:B------:R-:W-:Y:S02]  /*14f0*/  ISETP.NE.AND.EX P2, PT, RZ, UR9, PT, P2 ;  /* 0x00000009ff007c0c */ /* 0x000fe4000bf45320 */
[----:B------:R-:W-:-:S02]  /*1500*/  LOP3.LUT R195, R6, 0xffff, RZ, 0xc0, !PT ;  /* 0x0000ffff06c37812 */ /* 0x000fc400078ec0ff */
[----:B------:R-:W-:Y:S02]  /*1510*/  LOP3.LUT R201, R6, 0xff0000, RZ, 0xc0, !PT ;  /* 0x00ff000006c97812 */ /* 0x000fe400078ec0ff */
[----:B------:R-:W-:Y:S02]  /*1520*/  SHF.R.U32.HI R0, RZ, 0x8, R0 ;  /* 0x00000008ff007819 */ /* 0x000fe40000011600 */
[----:B-1----:R-:W-:Y:S01]  /*1530*/  SEL R3, R3, 0x1, P1 ;  /* 0x0000000103037807 */ /* 0x002fe20000800000 */
[----:B--23--:R-:W-:Y:S06]  /*1540*/  @P0 BRA `(.L_x_8318) ;  /* 0x0000000000280947 */ /* 0x00cfec0003800000 */
[----:B------:R-:W-:Y:S01]  /*1550*/  ULDC.64 UR6, c[0x0][0xaf8] ;  /* 0x0002be0000067ab9 */ /* 0x000fe20000000a00 */
[----:B-----5:R-:W0:Y:S01]  /*1560*/  LDC R184, c[0x0][0x288] ;  /* 0x0000a200ffb87b82 */ /* 0x020e220000000800 */
[----:B------:R-:W-:-:S04]  /*1570*/  ISETP.NE.U32.AND P0, PT, RZ, UR6, PT ;  /* 0x00000006ff007c0c */ /* 0x000fc8000bf05070 */
[----:B------:R-:W-:-:S13]  /*1580*/  ISETP.NE.AND.EX P0, PT, RZ, UR7, PT, P0 ;  /* 0x00000007ff007c0c */ /* 0x000fda000bf05300 */
[----:B------:R-:W-:Y:S05]  /*1590*/  @!P0 BRA `(.L_x_8318) ;  /* 0x0000000000148947 */ /* 0x000fea0003800000 */
[----:B------:R-:W1:Y:S02]  /*15a0*/  LDC.64 R4, c[0x0][0xaf8] ;  /* 0x0002be00ff047b82 */ /* 0x000e640000000a00 */
[----:B-1----:R-:W-:-:S05]  /*15b0*/  IMAD.WIDE R4, R194, 0x4, R4 ;  /* 0x00000004c2047825 */ /* 0x002fca00078e0204 */
[----:B0-----:R-:W2:Y:S04]  /*15c0*/  LDG.E R184, desc[UR42][R4.64] ;  /* 0x0000002a04b87981 */ /* 0x001ea8000c1e1900 */
[----:B------:R-:W2:Y:S02]  /*15d0*/  LDG.E R7, desc[UR42][R4.64+0x4] ;  /* 0x0000042a04077981 */ /* 0x000ea4000c1e1900 */
[----:B--2---:R-:W-:-:S07]  /*15e0*/  IMAD.IADD R184, R7, 0x1, -R184 ;  /* 0x0000000107b87824 */ /* 0x004fce00078e0ab8 */
.L_x_8318:
[----:B------:R-:W-:Y:S01]  /*15f0*/  LEA.HI R201, R201, R0, RZ, 0x10 ;  /* 0x00000000c9c97211 */ /* 0x000fe200078f80ff */
[----:B------:R-:W-:Y:S01]  /*1600*/  IMAD R185, R3, R12, RZ ;  /* 0x0000000c03b97224 */ /* 0x000fe200078e02ff */
[----:B------:R-:W-:Y:S06]  /*1610*/  @!P2 BRA `(.L_x_8319) ;  /* 0x000000000010a947 */ /* 0x000fec0003800000 */
[----:B------:R-:W-:-:S04]  /*1620*/  LEA R4, P0, R194, UR8, 0x2 ;  /* 0x00000008c2047c11 */ /* 0x000fc8000f8010ff */
[----:B------:R-:W-:-:S05]  /*1630*/  LEA.HI.X R5, R194, UR9, R202, 0x2, P0 ;  /* 0x00000009c2057c11 */ /* 0x000fca00080f14ca */
[----:B------:R1:W5:Y:S01]  /*1640*/  LDG.E R185, desc[UR42][R4.64] ;  /* 0x0000002a04b97981 */ /* 0x000362000c1e1900 */
[----:B------:R-:W-:Y:S05]  /*1650*/  BRA `(.L_x_8320) ;  /* 0x0000000000247947 */ /* 0x000fea0003800000 */
.L_x_8319:
        /* <DEDUP_REMOVED lines=8> */
[----:B--2---:R-:W-:-:S07]  /*16e0*/  IMAD.IADD R185, R0, 0x1, -R185 ;  /* 0x0000000100b97824 */ /* 0x004fce00078e0ab9 */
.L_x_8320:
[----:B------:R-:W-:Y:S01]  /*16f0*/  UISETP.NE.AND UP0, UPT, UR41, 0x1, UPT ;  /* 0x000000012900788c */ /* 0x000fe2000bf05270 */
[----:B-----5:R-:W-:Y:S01]  /*1700*/  IMAD.IADD R185, R185, 0x1, -R8 ;  /* 0x00000001b9b97824 */ /* 0x020fe200078e0a08 */
[----:B------:R-:W-:-:S03]  /*1710*/  USHF.L.U32 UR39, UR4, 0x6, URZ ;  /* 0x0000000604277899 */ /* 0x000fc6000800063f */
[----:B------:R-:W-:Y:S01]  /*1720*/  VIADD R0, R185, 0x3f ;  /* 0x0000003fb9007836 */ /* 0x000fe20000000000 */
[----:B------:R-:W-:-:S04]  /*1730*/  PLOP3.LUT P0, PT, PT, PT, UP0, 0x80, 0x0 ;  /* 0x000000000000781c */ /* 0x000fc80003f0f008 */
[----:B------:R-:W-:-:S04]  /*1740*/  SHF.R.S32.HI R3, RZ, 0x1f, R0 ;  /* 0x0000001fff037819 */ /* 0x000fc80000011400 */
[----:B------:R-:W-:-:S04]  /*1750*/  LEA.HI R3, R3, R0, RZ, 0x6 ;  /* 0x0000000003037211 */ /* 0x000fc800078f30ff */
[----:B------:R-:W-:Y:S01]  /*1760*/  SHF.R.S32.HI R6, RZ, 0x6, R3 ;  /* 0x00000006ff067819 */ /* 0x000fe20000011403 */
[----:B------:R-:W-:Y:S06]  /*1770*/  @!P0 BRA `(.L_x_8321) ;  /* 0x0000001c00fc8947 */ /* 0x000fec0003800000 */
[----:B------:R-:W2:Y:S01]  /*1780*/  LDC R0, c[0x0][0x448] ;  /* 0x00011200ff007b82 */ /* 0x000ea20000000800 */
[----:B------:R-:W-:Y:S01]  /*1790*/  UIADD3 UR4, UR39, 0x3f, URZ ;  /* 0x0000003f27047890 */ /* 0x000fe2000fffe03f */
[----:B0-----:R-:W-:Y:S02]  /*17a0*/  IADD3 R185, R185, 0x40, -R184 ;  /* 0x00000040b9b97810 */ /* 0x001fe40007ffe8b8 */
[----:B------:R-:W-:Y:S02]  /*17b0*/  LOP3.LUT R8, R201, 0xff, RZ, 0xc0, !PT ;  /* 0x000000ffc9087812 */ /* 0x000fe400078ec0ff */
[----:B--2---:R-:W-:Y:S01]  /*17c0*/  ISETP.NE.AND P0, PT, R0, 0x1, PT ;  /* 0x000000010000780c */ /* 0x004fe20003f05270 */
[----:B------:R-:W-:-:S12]  /*17d0*/  IMAD.U32 R0, RZ, RZ, UR4 ;  /* 0x00000004ff007e24 */ /* 0x000fd8000f8e00ff */
[----:B------:R-:W0:Y:S08]  /*17e0*/  @P0 LDC R3, c[0x0][0x44c] ;  /* 0x00011300ff030b82 */ /* 0x000e300000000800 */
[----:B-1----:R-:W1:Y:S01]  /*17f0*/  @P0 LDC R4, c[0x0][0x450] ;  /* 0x00011400ff040b82 */ /* 0x002e620000000800 */
[----:B0-----:R-:W-:-:S05]  /*1800*/  @P0 IMAD.HI.U32 R3, R3, UR4, RZ ;  /* 0x0000000403030c27 */ /* 0x001fca000f8e00ff */
        /* <DEDUP_REMOVED lines=8> */
[----:B------:R-:W-:Y:S05]  /*1890*/  @!P0 BRA `(.L_x_8322) ;  /* 0x0000000000788947 */ /* 0x000fea0003800000 */
        /* <DEDUP_REMOVED lines=30> */
.L_x_8322:
[-C--:B------:R-:W-:Y:S01]  /*1a80*/  IMAD R0, R8, R3.reuse, RZ ;  /* 0x0000000308007224 */ /* 0x080fe200078e02ff */
[----:B------:R-:W-:Y:S01]  /*1a90*/  PLOP3.LUT P0, PT, PT, PT, PT, 0x80, 0x0 ;  /* 0x000000000000781c */ /* 0x000fe20003f0f070 */
[----:B------:R-:W-:Y:S01]  /*1aa0*/  IMAD.MOV.U32 R20, RZ, RZ, RZ ;  /* 0x000000ffff147224 */ /* 0x000fe200078e00ff */
[----:B------:R-:W-:Y:S02]  /*1ab0*/  CS2R R150, SRZ ;  /* 0x0000000000967805 */ /* 0x000fe4000001ff00 */
[----:B------:R-:W-:Y:S02]  /*1ac0*/  CS2R R148, SRZ ;  /* 0x0000000000947805 */ /* 0x000fe4000001ff00 */
[----:B------:R-:W-:Y:S01]  /*1ad0*/  VIADDMNMX R11, R0, R3, R11, PT ;  /* 0x00000003000b7246 */ /* 0x000fe2000380010b */
        /* <DEDUP_REMOVED lines=76> */
[----:B------:R-:W-:Y:S01]  /*1fa0*/  UMOV UR7, 0x40000040 ;  /* 0x4000004000077882 */ /* 0x000fe20000000000 */
[----:B------:R-:W-:Y:S01]  /*1fb0*/  WARPGROUP.ARRIVE ;  /* 0x00000000000079c5 */ /* 0x000fe20000000000 */
        /* <DEDUP_REMOVED lines=12> */
[C---:B------:R-:W-:Y:S01]  /*2080*/  R2UR UR16, R5.reuse ;  /* 0x00000000051072ca */ /* 0x040fe200000e0000 */
[----:B------:R-:W-:Y:S01]  /*2090*/  VIADD R6, R5, 0x2 ;  /* 0x0000000205067836 */ /* 0x000fe20000000000 */
[----:B------:R-:W-:-:S04]  /*20a0*/  LOP3.LUT R3, R3, 0x2000000, RZ, 0xfc, !PT ;  /* 0x0200000003037812 */ /* 0x000fc800078efcff */
[----:B------:R-:W-:Y:S01]  /*20b0*/  R2UR UR12, R6 ;  /* 0x00000000060c72ca */ /* 0x000fe200000e0000 */
[----:B------:R-:W-:-:S04]  /*20c0*/  IMAD R4, R2, 0x1000, R3 ;  /* 0x0000100002047824 */ /* 0x000fc800078e0203 */
[C---:B------:R-:W-:Y:S01]  /*20d0*/  VIADD R6, R4.reuse, 0x80 ;  /* 0x0000008004067836 */ /* 0x040fe20000000000 */
[----:B------:R-:W-:-:S04]  /*20e0*/  R2UR UR18, R4 ;  /* 0x00000000041272ca */ /* 0x000fc800000e0000 */
[----:B------:R-:W-:Y:S01]  /*20f0*/  R2UR UR14, R6 ;  /* 0x00000000060e72ca */ /* 0x000fe200000e0000 */
[C---:B------:R-:W-:Y:S02]  /*2100*/  VIADD R6, R5.reuse, 0x4 ;  /* 0x0000000405067836 */ /* 0x040fe40000000000 */
[----:B------:R-:W-:-:S03]  /*2110*/  VIADD R5, R5, 0x6 ;  /* 0x0000000605057836 */ /* 0x000fc60000000000 */
[----:B------:R-:W-:Y:S01]  /*2120*/  R2UR UR8, R6 ;  /* 0x00000000060872ca */ /* 0x000fe200000e0000 */
[C---:B------:R-:W-:Y:S01]  /*2130*/  VIADD R6, R4.reuse, 0x100 ;  /* 0x0000010004067836 */ /* 0x040fe20000000000 */
[----:B------:R-:W-:Y:S01]  /*2140*/  R2UR UR4, R5 ;  /* 0x00000000050472ca */ /* 0x000fe200000e0000 */
[----:B------:R-:W-:Y:S01]  /*2150*/  HGMMA.64x256x16.F32 R24, gdesc[UR16].tnspB, RZ, !UPT, gsb0 ;  /* 0x43e00000101879f0 */ /* 0x000fe2000c0008ff */
[----:B------:R-:W-:Y:S02]  /*2160*/  VIADD R4, R4, 0x180 ;  /* 0x0000018004047836 */ /* 0x000fe40000000000 */
[----:B------:R-:W-:-:S03]  /*2170*/  R2UR UR10, R6 ;  /* 0x00000000060a72ca */ /* 0x000fc600000e0000 */
[----:B------:R-:W-:Y:S01]  /*2180*/  R2UR UR6, R4 ;  /* 0x00000000040672ca */ /* 0x000fe200000e0000 */
[----:B------:R-:W-:-:S05]  /*2190*/  IMAD.MOV.U32 R4, RZ, RZ, 0x1 ;  /* 0x00000001ff047424 */ /* 0x000fca00078e00ff */
[----:B------:R-:W-:-:S04]  /*21a0*/  SEL R4, R4, 0x2, !P0 ;  /* 0x0000000204047807 */ /* 0x000fc80004000000 */
[----:B------:R-:W-:-:S04]  /*21b0*/  LOP3.LUT R4, R4, 0x1, RZ, 0xfc, !PT ;  /* 0x0000000104047812 */ /* 0x000fc800078efcff */
[----:B------:R-:W-:Y:S01]  /*21c0*/  ISETP.NE.AND P1, PT, R4, 0x3, PT ;  /* 0x000000030400780c */ /* 0x000fe20003f25270 */
        /* <DEDUP_REMOVED lines=15> */
.L_x_8324:
[----:B------:R-:W0:Y:S01]  /*22c0*/  S2R R5, SR_CgaCtaId ;  /* 0x0000000000057919 */ /* 0x000e220000008800 */
[----:B------:R-:W-:Y:S01]  /*22d0*/  UIADD3 UR6, UR20, -0x2, URZ ;  /* 0xfffffffe14067890 */ /* 0x000fe2000fffe03f */
[----:B------:R-:W-:-:S04]  /*22e0*/  IMAD R4, R2, 0x8, R17 ;  /* 0x0000000802047824 */ /* 0x000fc800078e0211 */
[----:B------:R-:W-:Y:S01]  /*22f0*/  VIADD R4, R4, 0x38860 ;  /* 0x0003886004047836 */ /* 0x000fe20000000000 */
[----:B------:R-:W-:-:S04]  /*2300*/  ISETP.LE.AND P0, PT, R0, UR6, PT ;  /* 0x0000000600007c0c */ /* 0x000fc8000bf03270 */
[----:B0-----:R-:W-:-:S04]  /*2310*/  PRMT R4, R5, 0x654, R4 ;  /* 0x0000065405047816 */ /* 0x001fc80000000004 */
[----:B------:R0:W-:Y:S05]  /*2320*/  SYNCS.ARRIVE.TRANS64.RED.A1T0 RZ, [R4+URZ], RZ ;  /* 0x000000ff04ff79a7 */ /* 0x0001ea000810043f */
[----:B------:R-:W-:Y:S05]  /*2330*/  @!P0 BRA `(.L_x_8325) ;  /* 0x0000000800cc8947 */ /* 0x000fea0003800000 */
[----:B------:R-:W-:-:S05]  /*2340*/  UMOV UR20, UR6 ;  /* 0x0000000600147c82 */ /* 0x000fca0008000000 */
.L_x_8327:
        /* <DEDUP_REMOVED lines=9> */
[----:B------:R-:W-:Y:S01]  /*23e0*/  SEL R2, R2, RZ, P0 ;  /* 0x000000ff02027207 */ /* 0x000fe20000000000 */
        /* <DEDUP_REMOVED lines=139> */
[----:B------:R-:W-:Y:S02]  /*2ca0*/  R2UR UR6, R4 ;  /* 0x00000000040672ca */ /* 0x000fe400000e0000 */
[----:B------:R-:W-:Y:S01]  /*2cb0*/  SEL R4, RZ, 0x1, P0 ;  /* 0x00000001ff047807 */ /* 0x000fe20000000000 */
[----:B------:R-:W-:-:S02]  /*2cc0*/  WARPGROUP.DEPBAR.LE gsb0, 0x0 ;  /* 0x00008000000079c5 */ /* 0x000fc40000010000 */
[----:B------:R-:W-:-:S15]  /*2cd0*/  WARPGROUP.ARRIVE ;  /* 0x00000000000079c5 */ /* 0x000fde0000000000 */
[----:B------:R-:W-:-:S05]  /*2ce0*/  NOP ;  /* 0x0000000000007918 */ /* 0x000fca0000000000 */
        /* <DEDUP_REMOVED lines=9> */
[----:B------:R-:W-:Y:S01]  /*2d80*/  R2UR UR7, R4 ;  /* 0x00000000040772ca */ /* 0x000fe200000e0000 */
[----:B------:R-:W-:Y:S01]  /*2d90*/  UMOV UR6, UR20 ;  /* 0x0000001400067c82 */ /* 0x000fe20008000000 */
[----:B------:R-:W-:Y:S01]  /*2da0*/  UIADD3 UR20, UR20, -0x1, URZ ;  /* 0xffffffff14147890 */ /* 0x000fe2000fffe03f */
[----:B------:R-:W-:-:S10]  /*2db0*/  ISETP.LT.AND P0, PT, R0, UR6, PT ;  /* 0x0000000600007c0c */ /* 0x000fd4000bf01270 */
[----:B------:R-:W-:Y:S01]  /*2dc0*/  ULOP3.LUT UR37, UR37, UR7, URZ, 0x3c, !UPT ;  /* 0x0000000725257292 */ /* 0x000fe2000f8e3c3f */
[----:B------:R-:W-:Y:S02]  /*2dd0*/  WARPGROUP.DEPBAR.LE gsb0, 0x0 ;  /* 0x00008000000079c5 */ /* 0x000fe40000010000 */
[----:B------:R-:W-:Y:S06]  /*2de0*/  BAR.ARV 0xf, 0x100 ;  /* 0x03c4000000007b1d */ /* 0x000fec0000002000 */
[----:B------:R-:W-:Y:S05]  /*2df0*/  @!P1 BRA `(.L_x_8326) ;  /* 0x0000000000049947 */ /* 0x000fea0003800000 */
[----:B------:R-:W-:Y:S01]  /*2e00*/  BPT.TRAP 0x1 ;  /* 0x000000040000795c */ /* 0x000fe20000300000 */
.L_x_8326:
[----:B------:R-:W0:Y:S01]  /*2e10*/  S2R R5, SR_CgaCtaId ;  /* 0x0000000000057919 */ /* 0x000e220000008800 */
[----:B------:R-:W-:-:S04]  /*2e20*/  IMAD R4, R2, 0x8, R17 ;  /* 0x0000000802047824 */ /* 0x000fc800078e0211 */
[----:B------:R-:W-:-:S05]  /*2e30*/  VIADD R4, R4, 0x38860 ;  /* 0x0003886004047836 */ /* 0x000fca0000000000 */
[----:B0-----:R-:W-:-:S04]  /*2e40*/  PRMT R4, R5, 0x654, R4 ;  /* 0x0000065405047816 */ /* 0x001fc80000000004 */
[----:B------:R1:W-:Y:S01]  /*2e50*/  SYNCS.ARRIVE.TRANS64.RED.A1T0 RZ, [R4+URZ], RZ ;  /* 0x000000ff04ff79a7 */ /* 0x0003e2000810043f */
[----:B------:R-:W-:Y:S05]  /*2e60*/  @P0 BRA `(.L_x_8327) ;  /* 0xfffffff400380947 */ /* 0x000fea000383ffff */
.L_x_8325:
[----:B------:R-:W-:Y:S01]  /*2e70*/  BAR.SYNC.DEFER_BLOCKING 0xe, 0x100 ;  /* 0x0384000000007b1d */ /* 0x000fe20000010000 */
[C---:B------:R-:W-:Y:S01]  /*2e80*/  IMAD R0, R2.reuse, 0x40, R19 ;  /* 0x0000004002007824 */ /* 0x040fe200078e0213 */
[----:B------:R-:W-:Y:S01]  /*2e90*/  PLOP3.LUT P0, PT, PT, PT, PT, 0x8, 0x0 ;  /* 0x000000000000781c */ /* 0x000fe20003f0e170 */
[----:B------:R-:W-:Y:S02]  /*2ea0*/  VIADD R2, R2, 0x1 ;  /* 0x0000000102027836 */ /* 0x000fe40000000000 */
[----:B------:R-:W-:Y:S02]  /*2eb0*/  IMAD R17, R0, 0x4, R17 ;  /* 0x0000000400117824 */ /* 0x000fe400078e0211 */
[----:B------:R-:W-:Y:S01]  /*2ec0*/  IMAD.MOV.U32 R20, RZ, RZ, RZ ;  /* 0x000000ffff147224 */ /* 0x000fe200078e00ff */
[----:B------:R-:W-:-:S04]  /*2ed0*/  ISETP.NE.AND P1, PT, R2, 0x2, PT ;  /* 0x000000020200780c */ /* 0x000fc80003f25270 */
[----:B------:R-:W-:Y:S01]  /*2ee0*/  SEL R2, R2, RZ, P1 ;  /* 0x000000ff02027207 */ /* 0x000fe20000800000 */
[----:B------:R-:W2:Y:S04]  /*2ef0*/  LDS R3, [R17+0x38400] ;  /* 0x0384000011037984 */ /* 0x000ea80000000800 */
[----:B------:R-:W3:Y:S01]  /*2f00*/  LDS R0, [R17+0x38420] ;  /* 0x0384200011007984 */ /* 0x000ee20000000800 */
        /* <DEDUP_REMOVED lines=65> */
[-C--:B---3--:R-:W-:Y:S01]  /*3320*/  FMUL.FTZ R26, R26, R0.reuse ;  /* 0x000000001a1a7220 */ /* 0x088fe20000410000 */
[-C--:B------:R-:W-:Y:S01]  /*3330*/  FMUL.FTZ R27, R27, R0.reuse ;  /* 0x000000001b1b7220 */ /* 0x080fe20000410000 */
        /* <DEDUP_REMOVED lines=64> */
[----:B------:R-:W-:Y:S01]  /*3740*/  ULOP3.LUT UR37, UR37, UR4, URZ, 0x3c, !UPT ;  /* 0x0000000425257292 */ /* 0x000fe2000f8e3c3f */
[----:B------:R-:W-:Y:S06]  /*3750*/  BAR.ARV 0xf, 0x100 ;  /* 0x03c4000000007b1d */ /* 0x000fec0000002000 */
[----:B------:R-:W-:Y:S05]  /*3760*/  BRA `(.L_x_8323) ;  /* 0x000000a000987947 */ /* 0x000fea0003800000 */
.L_x_8321:
[----:B------:R-:W2:Y:S01]  /*3770*/  LDC R186, c[0x0][0x448] ;  /* 0x00011200ffba7b82 */ /* 0x000ea20000000800 */
[----:B------:R-:W-:Y:S01]  /*3780*/  UIADD3 UR4, UR39, 0x3f, URZ ;  /* 0x0000003f27047890 */ /* 0x000fe2000fffe03f */
[----:B01----:R-:W-:Y:S02]  /*3790*/  IADD3 R5, R185, 0x40, -R184 ;  /* 0x00000040b9057810 */ /* 0x003fe40007ffe8b8 */
[----:B------:R-:W-:Y:S02]  /*37a0*/  LOP3.LUT R16, R16, 0xffffffef, RZ, 0xc0, !PT ;  /* 0xffffffef10107812 */ /* 0x000fe400078ec0ff */
[----:B--2---:R-:W-:-:S13]  /*37b0*/  ISETP.NE.AND P0, PT, R186, 0x1, PT ;  /* 0x00000001ba00780c */ /* 0x004fda0003f05270 */
[----:B------:R-:W0:Y:S01]  /*37c0*/  @P0 LDC R0, c[0x0][0x44c] ;  /* 0x00011300ff000b82 */ /* 0x000e220000000800 */
[----:B------:R-:W-:-:S07]  /*37d0*/  @P0 LOP3.LUT R16, R16, 0x10, RZ, 0xfc, !PT ;  /* 0x0000001010100812 */ /* 0x000fce00078efcff */
[----:B------:R-:W1:Y:S01]  /*37e0*/  @P0 LDC R4, c[0x0][0x450] ;  /* 0x00011400ff040b82 */ /* 0x000e620000000800 */
[----:B0-----:R-:W-:-:S04]  /*37f0*/  @P0 IMAD.HI.U32 R3, R0, UR4, RZ ;  /* 0x0000000400030c27 */ /* 0x001fc8000f8e00ff */
[----:B------:R-:W-:Y:S01]  /*3800*/  IMAD.U32 R0, RZ, RZ, UR4 ;  /* 0x00000004ff007e24 */ /* 0x000fe2000f8e00ff */
[----:B------:R-:W-:Y:S01]  /*3810*/  UMOV UR4, URZ ;  /* 0x0000003f00047c82 */ /* 0x000fe20008000000 */
[----:B-1----:R-:W-:-:S05]  /*3820*/  @P0 SHF.R.U32.HI R0, RZ, R4, R3 ;  /* 0x00000004ff000219 */ /* 0x002fca0000011603 */
[----:B------:R-:W-:-:S05]  /*3830*/  IMAD.IADD R0, R5, 0x1, R0 ;  /* 0x0000000105007824 */ /* 0x000fca00078e0200 */
[----:B------:R-:W-:-:S04]  /*3840*/  SHF.R.S32.HI R3, RZ, 0x1f, R0 ;  /* 0x0000001fff037819 */ /* 0x000fc80000011400 */
[----:B------:R-:W-:Y:S02]  /*3850*/  LEA.HI R3, R3, R0, RZ, 0x6 ;  /* 0x0000000003037211 */ /* 0x000fe400078f30ff */
[----:B------:R-:W-:Y:S02]  /*3860*/  LOP3.LUT R0, R201, 0xff, RZ, 0xc0, !PT ;  /* 0x000000ffc9007812 */ /* 0x000fe400078ec0ff */
[----:B------:R-:W-:Y:S02]  /*3870*/  SHF.R.S32.HI R3, RZ, 0x6, R3 ;  /* 0x00000006ff037819 */ /* 0x000fe40000011403 */
[----:B------:R-:W-:Y:S02]  /*3880*/  R2UR UR38, R0 ;  /* 0x00000000002672ca */ /* 0x000fe400000e0000 */
[----:B------:R-:W-:-:S04]  /*3890*/  VIMNMX R6, R6, R3, PT ;  /* 0x0000000306067248 */ /* 0x000fc80003fe0100 */
[----:B------:R-:W-:-:S13]  /*38a0*/  ISETP.GE.AND P0, PT, R6, 0x1, PT ;  /* 0x000000010600780c */ /* 0x000fda0003f06270 */
[----:B------:R-:W-:Y:S05]  /*38b0*/  @!P0 BRA `(.L_x_8328) ;  /* 0x0000000000948947 */ /* 0x000fea0003800000 */
[----:B------:R-:W-:Y:S01]  /*38c0*/  SHF.R.U32.HI R5, RZ, 0x10, R201 ;  /* 0x00000010ff057819 */ /* 0x000fe200000116c9 */
[----:B------:R-:W-:-:S03]  /*38d0*/  UMOV UR4, URZ ;  /* 0x0000003f00047c82 */ /* 0x000fc60008000000 */
[----:B------:R-:W-:-:S13]  /*38e0*/  ISETP.NE.AND P0, PT, R5, RZ, PT ;  /* 0x000000ff0500720c */ /* 0x000fda0003f05270 */
[----:B------:R-:W0:Y:S02]  /*38f0*/  @!P0 LDC R5, c[0x0][0xae8] ;  /* 0x0002ba00ff058b82 */ /* 0x000e240000000800 */
[-C--:B0-----:R-:W-:Y:S02]  /*3900*/  IABS R0, R5.reuse ;  /* 0x0000000500007213 */ /* 0x081fe40000000000 */
[----:B------:R-:W-:Y:S02]  /*3910*/  IABS R8, R5 ;  /* 0x0000000500087213 */ /* 0x000fe40000000000 */
[----:B------:R-:W-:Y:S02]  /*3920*/  R2UR UR8, R0 ;  /* 0x00000000000872ca */ /* 0x000fe400000e0000 */
[C---:B------:R-:W-:Y:S02]  /*3930*/  IADD3 R0, R5.reuse, -0x1, R6 ;  /* 0xffffffff05007810 */ /* 0x040fe40007ffe006 */
[----:B------:R-:W-:-:S02]  /*3940*/  R2UR UR9, R5 ;  /* 0x00000000050972ca */ /* 0x000fc400000e0000 */
[----:B------:R-:W-:Y:S02]  /*3950*/  IABS R7, R0 ;  /* 0x0000000000077213 */ /* 0x000fe40000000000 */
[----:B------:R-:W-:Y:S02]  /*3960*/  LOP3.LUT R0, R0, R5, RZ, 0x3c, !PT ;  /* 0x0000000500007212 */ /* 0x000fe400078e3cff */
[----:B------:R-:W-:-:S03]  /*3970*/  R2UR UR7, R7 ;  /* 0x00000000070772ca */ /* 0x000fc600000e0000 */
[----:B------:R-:W0:Y:S04]  /*3980*/  I2F.RP R3, UR8 ;  /* 0x0000000800037d06 */ /* 0x000e280008209400 */
[----:B------:R-:W-:-:S06]  /*3990*/  UISETP.NE.AND UP0, UPT, UR9, URZ, UPT ;  /* 0x0000003f0900728c */ /* 0x000fcc000bf05270 */
[----:B------:R-:W-:Y:S01]  /*39a0*/  PLOP3.LUT P0, PT, PT, PT, UP0, 0x80, 0x0 ;  /* 0x000000000000781c */ /* 0x000fe20003f0f008 */
        /* <DEDUP_REMOVED lines=16> */
[----:B------:R-:W-:Y:S01]  /*3ab0*/  UISETP.GE.AND UP2, UPT, UR6, URZ, UPT ;  /* 0x0000003f0600728c */ /* 0x000fe2000bf46270 */
[----:B------:R-:W-:-:S08]  /*3ac0*/  @!P0 R2UR UR6, R5 ;  /* 0x00000000050682ca */ /* 0x000fd000000e0000 */
[----:B------:R-:W-:-:S07]  /*3ad0*/  @UP1 UIADD3 UR5, UR5, 0x1, URZ ;  /* 0x0000000105051890 */ /* 0x000fce000fffe03f */
[----:B------:R-:W-:Y:S02]  /*3ae0*/  UMOV UR4, UR5 ;  /* 0x0000000500047c82 */ /* 0x000fe40008000000 */
[----:B------:R-:W-:Y:S02]  /*3af0*/  @!UP2 UIADD3 UR4, -UR4, URZ, URZ ;  /* 0x0000003f0404a290 */ /* 0x000fe4000fffe13f */
[----:B------:R-:W-:-:S12]  /*3b00*/  @!UP0 ULOP3.LUT UR4, URZ, UR6, URZ, 0x33, !UPT ;  /* 0x000000063f048292 */ /* 0x000fd8000f8e333f */
.L_x_8328:
        /* <DEDUP_REMOVED lines=72> */
[----:B------:R-:W2:Y:S04]  /*3f90*/  LDL R0, [R1+0xc] ;  /* 0x00000c0001007983 */ /* 0x000ea80000100800 */
        /* <DEDUP_REMOVED lines=28> */
.L_x_8329:
        /* <DEDUP_REMOVED lines=10> */
[----:B------:R-:W0:Y:S02]  /*4200*/  SYNCS.PHASECHK.TRANS64.TRYWAIT P1, [R17+URZ+0x38800], R6 ;  /* 0x03880006110075a7 */ /* 0x000e24000802017f */
[----:B0-----:R-:W-:Y:S05]  /*4210*/  @!P1 BRA `(.L_x_8330) ;  /* 0x0000015000a49947 */ /* 0x001fea0003800000 */
.L_x_8474:
[----:B------:R-:W-:Y:S05]  /*4220*/  @!P0 BRA `(.L_x_8331) ;  /* 0x0000000000048947 */ /* 0x000fea0003800000 */
[----:B------:R-:W-:Y:S01]  /*4230*/  BPT.TRAP 0x1 ;  /* 0x000000040000795c */ /* 0x000fe20000300000 */
.L_x_8331:
[----:B------:R-:W-:Y:S02]  /*4240*/  IMAD.U32 R8, RZ, RZ, UR37 ;  /* 0x00000025ff087e24 */ /* 0x000fe4000f8e00ff */
[----:B------:R-:W-:-:S03]  /*4250*/  IMAD R9, R2, 0x8, R17 ;  /* 0x0000000802097824 */ /* 0x000fc600078e0211 */
[----:B------:R-:W-:-:S04]  /*4260*/  SHF.L.U32 R8, R8, 0x1f, RZ ;  /* 0x0000001f08087819 */ /* 0x000fc800000006ff */
[----:B------:R1:W2:Y:S01]  /*4270*/  SYNCS.PHASECHK.TRANS64.TRYWAIT P1, [R9+URZ+0x38830], R8 ;  /* 0x03883008090075a7 */ /* 0x0002a2000802017f */
[----:B------:R-:W-:Y:S05]  /*4280*/  @!P0 BRA `(.L_x_8332) ;  /* 0x0000000000048947 */ /* 0x000fea0003800000 */
[----:B------:R-:W-:Y:S01]  /*4290*/  BPT.TRAP 0x1 ;  /* 0x000000040000795c */ /* 0x000fe20000300000 */
.L_x_8332:
[----:B------:R-:W-:-:S05]  /*42a0*/  VIADD R0, R17, 0x22400 ;  /* 0x0002240011007836 */ /* 0x000fca0000000000 */
[----:B------:R-:W-:-:S04]  /*42b0*/  SHF.R.U32.HI R0, RZ, 0x4, R0 ;  /* 0x00000004ff007819 */ /* 0x000fc80000011600 */
[----:B------:R-:W-:Y:S01]  /*42c0*/  LOP3.LUT R0, R0, 0x3fff, RZ, 0xc0, !PT ;  /* 0x00003fff00007812 */ /* 0x000fe200078ec0ff */
[----:B--2---:R-:W-:Y:S06]  /*42d0*/  @P1 BRA `(.L_x_8333) ;  /* 0x0000000000081947 */ /* 0x004fec0003800000 */
[----:B------:R-:W2:Y:S02]  /*42e0*/  SYNCS.PHASECHK.TRANS64.TRYWAIT P1, [R9+URZ+0x38830], R8 ;  /* 0x03883008090075a7 */ /* 0x000ea4000802017f */
[----:B--2---:R-:W-:Y:S05]  /*42f0*/  @!P1 BRA `(.L_x_8334) ;  /* 0x0000015000809947 */ /* 0x004fea0003800000 */
.L_x_8333:
[----:B------:R-:W-:Y:S05]  /*4300*/  WARPSYNC.ALL ;  /* 0x0000000000007948 */ /* 0x000fea0003800000 */
[----:B------:R-:W-:Y:S01]  /*4310*/  LOP3.LUT R4, R0, 0x10000, RZ, 0xfc, !PT ;  /* 0x0001000000047812 */ /* 0x000fe200078efcff */
[----:B------:R-:W-:Y:S01]  /*4320*/  VIADD R0, R17, 0x20400 ;  /* 0x0002040011007836 */ /* 0x000fe20000000000 */
[----:B------:R-:W-:-:S03]  /*4330*/  WARPGROUP.ARRIVE ;  /* 0x00000000000079c5 */ /* 0x000fc60000000000 */
[----:B------:R-:W-:Y:S01]  /*4340*/  IMAD R3, R2, 0x200, R4 ;  /* 0x0000020002037824 */ /* 0x000fe200078e0204 */
[----:B------:R-:W-:Y:S01]  /*4350*/  UMOV UR11, 0x40000040 ;  /* 0x40000040000b7882 */ /* 0x000fe20000000000 */
[----:B------:R-:W-:Y:S01]  /*4360*/  UMOV UR9, 0x40000040 ;  /* 0x4000004000097882 */ /* 0x000fe20000000000 */
[----:B------:R-:W-:Y:S01]  /*4370*/  SHF.R.U32.HI R0, RZ, 0x4, R0 ;  /* 0x00000004ff007819 */ /* 0x000fe20000011600 */
[----:B------:R-:W-:Y:S01]  /*4380*/  UMOV UR15, 0x40000040 ;  /* 0x40000040000f7882 */ /* 0x000fe20000000000 */
[----:B------:R-:W-:Y:S01]  /*4390*/  R2UR UR10, R3 ;  /* 0x00000000030a72ca */ /* 0x000fe200000e0000 */
[----:B------:R-:W-:Y:S01]  /*43a0*/  UMOV UR13, 0x40000040 ;  /* 0x40000040000d7882 */ /* 0x000fe20000000000 */
[----:B------:R-:W-:Y:S01]  /*43b0*/  LOP3.LUT R0, R0, 0x3fff, RZ, 0xc0, !PT ;  /* 0x00003fff00007812 */ /* 0x000fe200078ec0ff */
[----:B------:R-:W-:Y:S01]  /*43c0*/  UMOV UR19, 0x40000040 ;  /* 0x4000004000137882 */ /* 0x000fe20000000000 */
[----:B------:R-:W-:Y:S01]  /*43d0*/  UMOV UR17, 0x40000040 ;  /* 0x4000004000117882 */ /* 0x000fe20000000000 */
[----:B------:R-:W-:Y:S01]  /*43e0*/  UMOV UR23, 0x40000040 ;  /* 0x4000004000177882 */ /* 0x000fe20000000000 */
[----:B------:R-:W-:Y:S01]  /*43f0*/  LOP3.LUT R0, R0, 0x10000, RZ, 0xfc, !PT ;  /* 0x0001000000007812 */ /* 0x000fe200078efcff */
[----:B------:R-:W-:-:S03]  /*4400*/  UMOV UR21, 0x40000040 ;  /* 0x4000004000157882 */ /* 0x000fc60000000000 */
[C---:B------:R-:W-:Y:S01]  /*4410*/  R2UR UR8, R0.reuse ;  /* 0x00000000000872ca */ /* 0x040fe200000e0000 */
[C---:B------:R-:W-:Y:S02]  /*4420*/  VIADD R3, R0.reuse, 0x2 ;  /* 0x0000000200037836 */ /* 0x040fe40000000000 */
[----:B------:R-:W-:Y:S02]  /*4430*/  UIADD3 UR14, UR10, 0x2, URZ ;  /* 0x000000020a0e7890 */ /* 0x000fe4000fffe03f */
[----:B------:R-:W-:Y:S01]  /*4440*/  UIADD3 UR18, UR10, 0x4, URZ ;  /* 0x000000040a127890 */ /* 0x000fe2000fffe03f */
[----:B------:R-:W-:Y:S01]  /*4450*/  R2UR UR12, R3 ;  /* 0x00000000030c72ca */ /* 0x000fe200000e0000 */
[C---:B------:R-:W-:Y:S01]  /*4460*/  VIADD R3, R0.reuse, 0x4 ;  /* 0x0000000400037836 */ /* 0x040fe20000000000 */
[----:B------:R-:W-:Y:S01]  /*4470*/  UIADD3 UR22, UR10, 0x6, URZ ;  /* 0x000000060a167890 */ /* 0x000fe2000fffe03f */
[----:B------:R-:W-:-:S03]  /*4480*/  VIADD R0, R0, 0x6 ;  /* 0x0000000600007836 */ /* 0x000fc60000000000 */
[----:B------:R-:W-:Y:S01]  /*4490*/  R2UR UR16, R3 ;  /* 0x00000000031072ca */ /* 0x000fe200000e0000 */
[----:B------:R-:W-:Y:S01]  /*44a0*/  HGMMA.64x64x16.F32 R24, gdesc[UR8], RZ, !UPT, gsb0 ;  /* 0x00e00000081879f0 */ /* 0x000fe2000c0008ff */
[----:B------:R-:W-:Y:S02]  /*44b0*/  R2UR UR20, R0 ;  /* 0x00000000001472ca */ /* 0x000fe400000e0000 */
        /* <DEDUP_REMOVED lines=10> */
[----:B------:R-:W3:Y:S02]  /*4560*/  SYNCS.PHASECHK.TRANS64.TRYWAIT P1, [R17+URZ+0x38810], R6 ;  /* 0x03881006110075a7 */ /* 0x000ee4000802017f */
[----:B---3--:R-:W-:Y:S05]  /*4570*/  @!P1 BRA `(.L_x_8335) ;  /* 0x0000014c00f49947 */ /* 0x008fea0003800000 */
.L_x_8475:
[----:B------:R-:W-:Y:S05]  /*4580*/  @!P0 BRA `(.L_x_8336) ;  /* 0x0000000000048947 */ /* 0x000fea0003800000 */
[----:B------:R-:W-:Y:S01]  /*4590*/  BPT.TRAP 0x1 ;  /* 0x000000040000795c */ /* 0x000fe20000300000 */
.L_x_8336:
[----:B------:R4:W0:Y:S01]  /*45a0*/  SYNCS.PHASECHK.TRANS64.TRYWAIT P1, [R9+URZ+0x38850], R8 ;  /* 0x03885008090075a7 */ /* 0x000822000802017f */
[----:B------:R-:W-:Y:S05]  /*45b0*/  @!P0 BRA `(.L_x_8337) ;  /* 0x0000000000048947 */ /* 0x000fea0003800000 */
[----:B------:R-:W-:Y:S01]  /*45c0*/  BPT.TRAP 0x1 ;  /* 0x000000040000795c */ /* 0x000fe20000300000 */
.L_x_8337:
[C---:B------:R-:W-:Y:S02]  /*45d0*/  VIADD R0, R17.reuse, 0x400 ;  /* 0x0000040011007836 */ /* 0x040fe40000000000 */
[----:B------:R-:W-:-:S03]  /*45e0*/  VIADD R3, R17, 0x26400 ;  /* 0x0002640011037836 */ /* 0x000fc60000000000 */
[----:B------:R-:W-:Y:S02]  /*45f0*/  SHF.R.U32.HI R0, RZ, 0x4, R0 ;  /* 0x00000004ff007819 */ /* 0x000fe40000011600 */
[----:B------:R-:W-:Y:S02]  /*4600*/  SHF.R.U32.HI R3, RZ, 0x4, R3 ;  /* 0x00000004ff037819 */ /* 0x000fe40000011603 */
[----:B------:R-:W-:Y:S02]  /*4610*/  LOP3.LUT R0, R0, 0x3fff, RZ, 0xc0, !PT ;  /* 0x00003fff00007812 */ /* 0x000fe400078ec0ff */
[----:B------:R-:W-:Y:S02]  /*4620*/  LOP3.LUT R3, R3, 0x3fff, RZ, 0xc0, !PT ;  /* 0x00003fff03037812 */ /* 0x000fe400078ec0ff */
[----:B------:R-:W-:Y:S02]  /*4630*/  LOP3.LUT R0, R0, 0x10000, RZ, 0xfc, !PT ;  /* 0x0001000000007812 */ /* 0x000fe400078efcff */
[----:B------:R-:W-:-:S03]  /*4640*/  LOP3.LUT R3, R3, 0x10000, RZ, 0xfc, !PT ;  /* 0x0001000003037812 */ /* 0x000fc600078efcff */
[----:B------:R-:W-:Y:S01]  /*4650*/  IMAD R5, R2, 0x1000, R0 ;  /* 0x0000100002057824 */ /* 0x000fe200078e0200 */
[----:B0-----:R-:W-:Y:S06]  /*4660*/  @P1 BRA `(.L_x_8338) ;  /* 0x0000000000081947 */ /* 0x001fec0003800000 */
[----:B------:R-:W0:Y:S02]  /*4670*/  SYNCS.PHASECHK.TRANS64.TRYWAIT P1, [R9+URZ+0x38850], R8 ;  /* 0x03885008090075a7 */ /* 0x000e24000802017f */
[----:B0-----:R-:W-:Y:S05]  /*4680*/  @!P1 BRA `(.L_x_8339) ;  /* 0x0000014c00c49947 */ /* 0x001fea0003800000 */
.L_x_8338:
[----:B------:R-:W-:Y:S01]  /*4690*/  R2UR UR24, R3 ;  /* 0x00000000031872ca */ /* 0x000fe200000e0000 */
[----:B------:R-:W-:Y:S01]  /*46a0*/  WARPGROUP.ARRIVE ;  /* 0x00000000000079c5 */ /* 0x000fe20000000000 */
[----:B------:R-:W-:Y:S01]  /*46b0*/  R2UR UR26, R5 ;  /* 0x00000000051a72ca */ /* 0x000fe200000e0000 */
[----:B------:R-:W-:Y:S01]  /*46c0*/  UMOV UR25, 0x40000040 ;  /* 0x4000004000197882 */ /* 0x000fe20000000000 */
[----:B------:R-:W-:Y:S01]  /*46d0*/  UMOV UR27, 0x40000040 ;  /* 0x40000040001b7882 */ /* 0x000fe20000000000 */
[----:B------:R-:W-:Y:S01]  /*46e0*/  VIADD R7, R3, 0x2 ;  /* 0x0000000203077836 */ /* 0x000fe20000000000 */
[----:B------:R-:W-:Y:S01]  /*46f0*/  UMOV UR5, 0x40000040 ;  /* 0x4000004000057882 */ /* 0x000fe20000000000 */
[----:B---3--:R-:W-:Y:S01]  /*4700*/  VIADD R6, R5, 0x2 ;  /* 0x0000000205067836 */ /* 0x008fe20000000000 */
[----:B------:R-:W-:Y:S01]  /*4710*/  UMOV UR7, 0x40000040 ;  /* 0x4000004000077882 */ /* 0x000fe20000000000 */
[----:B------:R-:W0:Y:S01]  /*4720*/  S2R R10, SR_TID.X ;  /* 0x00000000000a7919 */ /* 0x000e220000002100 */
[----:B------:R-:W-:Y:S01]  /*4730*/  R2UR UR4, R7 ;  /* 0x00000000070472ca */ /* 0x000fe200000e0000 */
[----:B------:R-:W-:Y:S01]  /*4740*/  VIADD R7, R3, 0x4 ;  /* 0x0000000403077836 */ /* 0x000fe20000000000 */
[----:B------:R-:W-:Y:S01]  /*4750*/  R2UR UR6, R6 ;  /* 0x00000000060672ca */ /* 0x000fe200000e0000 */
[----:B------:R-:W-:-:S02]  /*4760*/  VIADD R6, R5, 0x4 ;  /* 0x0000000405067836 */ /* 0x000fc40000000000 */
[----:B------:R-:W-:Y:S01]  /*4770*/  HGMMA.64x64x16.F32 R24, gdesc[UR24], R24, gsb0 ;  /* 0x00e00000181879f0 */ /* 0x000fe20008000818 */
[----:B------:R-:W-:Y:S01]  /*4780*/  VIADD R11, R5, 0x800 ;  /* 0x00000800050b7836 */ /* 0x000fe20000000000 */
[----:B0-----:R-:W-:Y:S01]  /*4790*/  SHF.R.U32.HI R10, RZ, 0x7, R10 ;  /* 0x00000007ff0a7819 */ /* 0x001fe2000001160a */
        /* <DEDUP_REMOVED lines=8> */
[----:B------:R-:W-:Y:S01]  /*4820*/  VIADD R6, R5, 0x6 ;  /* 0x0000000605067836 */ /* 0x000fe20000000000 */
        /* <DEDUP_REMOVED lines=115> */
[----:B------:R-:W0:Y:S01]  /*4f60*/  SHFL.IDX PT, R6, R10, RZ, 0x1f ;  /* 0x00001fff0a067589 */ /* 0x000e2200000e0000 */
[----:B------:R-:W-:Y:S01]  /*4f70*/  VIADD R7, R3, 0x800 ;  /* 0x0000080003077836 */ /* 0x000fe20000000000 */
[----:B0-----:R-:W-:-:S04]  /*4f80*/  ISETP.GT.AND P1, PT, R6, 0x7f, PT ;  /* 0x0000007f0600780c */ /* 0x001fc80003f24270 */
[----:B------:R-:W-:-:S05]  /*4f90*/  SEL R6, RZ, 0x2, !P1 ;  /* 0x00000002ff067807 */ /* 0x000fca0004800000 */
[C---:B-12-4-:R-:W-:Y:S02]  /*4fa0*/  IMAD.IADD R8, R6.reuse, 0x1, R7 ;  /* 0x0000000106087824 */ /* 0x056fe400078e0207 */
        /* <DEDUP_REMOVED lines=12> */
[----:B------:R-:W-:Y:S02]  /*5070*/  IMAD.IADD R13, R11, 0x1, R8 ;  /* 0x000000010b0d7824 */ /* 0x000fe400078e0208 */
        /* <DEDUP_REMOVED lines=133> */
[----:B------:R-:W-:-:S02]  /*58d0*/  IMAD.IADD R10, R10, 0x1, R11 ;  /* 0x000000010a0a7824 */ /* 0x000fc400078e020b */
[----:B------:R-:W-:Y:S01]  /*58e0*/  IMAD.MOV.U32 R11, RZ, RZ, 0x40 ;  /* 0x00000040ff0b7424 */ /* 0x000fe200078e00ff */
[----:B------:R-:W-:Y:S02]  /*58f0*/  WARPGROUP.DEPBAR.LE gsb0, 0x0 ;  /* 0x00008000000079c5 */ /* 0x000fe40000010000 */
[----:B------:R-:W-:-:S06]  /*5900*/  WARPGROUP.ARRIVE ;  /* 0x00000000000079c5 */ /* 0x000fcc0000000000 */
[----:B------:R-:W-:Y:S01]  /*5910*/  HGMMA.64x64x16.F32 R24, gdesc[UR4], R24, gsb0 ;  /* 0x00e00000041879f0 */ /* 0x000fe20008000818 */
[----:B------:R-:W-:Y:S01]  /*5920*/  R2UR UR4, R6 ;  /* 0x00000000060472ca */ /* 0x000fe200000e0000 */
[----:B------:R-:W-:Y:S01]  /*5930*/  UMOV UR5, 0x40000040 ;  /* 0x4000004000057882 */ /* 0x000fe20000000000 */
[----:B------:R-:W-:Y:S01]  /*5940*/  R2UR UR6, R8 ;  /* 0x00000000080672ca */ /* 0x000fe200000e0000 */
[----:B------:R-:W-:Y:S01]  /*5950*/  UMOV UR7, 0x40000040 ;  /* 0x4000004000077882 */ /* 0x000fe20000000000 */
[----:B------:R-:W-:-:S04]  /*5960*/  SEL R6, R11, 0x3e, P1 ;  /* 0x0000003e0b067807 */ /* 0x000fc80000800000 */
[----:B------:R-:W-:Y:S01]  /*5970*/  LOP3.LUT R6, R6, 0x6, RZ, 0xc0, !PT ;  /* 0x0000000606067812 */ /* 0x000fe200078ec0ff */
        /* <DEDUP_REMOVED lines=8> */
[----:B------:R-:W-:-:S04]  /*5a00*/  SEL R7, R7, 0xf80, P1 ;  /* 0x00000f8007077807 */ /* 0x000fc80000800000 */
        /* <DEDUP_REMOVED lines=16> */
.L_x_8340:
[----:B------:R-:W-:Y:S01]  /*5b10*/  ISETP.NE.AND P5, PT, R186, 0x1, PT ;  /* 0x00000001ba00780c */ /* 0x000fe20003fa5270 */
[----:B------:R-:W-:Y:S01]  /*5b20*/  VIADD R5, R193, UR39 ;  /* 0x00000027c1057c36 */ /* 0x000fe20008000000 */
[----:B------:R-:W-:Y:S01]  /*5b30*/  ULDC UR5, c[0x0][0xa80] ;  /* 0x0002a00000057ab9 */ /* 0x000fe20000000800 */
[----:B------:R-:W0:Y:S01]  /*5b40*/  S2R R14, SR_CgaCtaId ;  /* 0x00000000000e7919 */ /* 0x000e220000008800 */
[----:B------:R-:W-:Y:S01]  /*5b50*/  UMOV UR19, 0x40000040 ;  /* 0x4000004000137882 */ /* 0x000fe20000000000 */
[----:B------:R-:W-:Y:S01]  /*5b60*/  UMOV UR7, 0x40000040 ;  /* 0x4000004000077882 */ /* 0x000fe20000000000 */
[----:B------:R-:W-:Y:S01]  /*5b70*/  UMOV UR11, 0x40000040 ;  /* 0x40000040000b7882 */ /* 0x000fe20000000000 */
[----:B------:R-:W-:-:S06]  /*5b80*/  UMOV UR15, 0x40000040 ;  /* 0x40000040000f7882 */ /* 0x000fcc0000000000 */
[----:B------:R-:W1:Y:S08]  /*5b90*/  @P5 LDC R6, c[0x0][0x44c] ;  /* 0x00011300ff065b82 */ /* 0x000e700000000800 */
[----:B------:R-:W2:Y:S01]  /*5ba0*/  @P5 LDC R7, c[0x0][0x450] ;  /* 0x00011400ff075b82 */ /* 0x000ea20000000800 */
[----:B-1----:R-:W-:-:S05]  /*5bb0*/  @P5 IMAD.HI.U32 R6, R5, R6, RZ ;  /* 0x0000000605065227 */ /* 0x002fca00078e00ff */
[----:B--2---:R-:W-:Y:S01]  /*5bc0*/  @P5 SHF.R.U32.HI R5, RZ, R7, R6 ;  /* 0x00000007ff055219 */ /* 0x004fe20000011606 */
[----:B------:R-:W-:-:S04]  /*5bd0*/  IMAD R6, R168, -0x40, R11 ;  /* 0xffffffc0a8067824 */ /* 0x000fc800078e020b */
[----:B------:R-:W1:Y:S01]  /*5be0*/  SHFL.IDX PT, R8, R5, RZ, 0x1c1f ;  /* 0x001c1fff05087589 */ /* 0x000e6200000e0000 */
[----:B------:R-:W-:Y:S02]  /*5bf0*/  IADD3 R7, R185, 0x1, R6 ;  /* 0x00000001b9077810 */ /* 0x000fe40007ffe006 */
[----:B------:R-:W-:Y:S01]  /*5c00*/  IADD3 R6, -R192, R6, R185 ;  /* 0x00000006c0067210 */ /* 0x000fe20007ffe1b9 */
[----:B------:R-:W2:Y:S01]  /*5c10*/  SHFL.IDX PT, R5, R5, 0x1, 0x1c1f ;  /* 0x003c1f0005057f89 */ /* 0x000ea200000e0000 */
[----:B------:R-:W-:-:S04]  /*5c20*/  IADD3 R7, -R184, R7, -R192 ;  /* 0x00000007b8077210 */ /* 0x000fc80007ffe9c0 */
[----:B-1----:R-:W-:-:S04]  /*5c30*/  VIADDMNMX R8, R8, R7, R6, PT ;  /* 0x0000000708087246 */ /* 0x002fc80003800106 */
        /* <DEDUP_REMOVED lines=46> */
[----:B--2---:R-:W-:Y:S02]  /*5f20*/  VIADDMNMX R6, R5, R7, R6, PT ;  /* 0x0000000705067246 */ /* 0x004fe40003800106 */
[----:B------:R-:W-:-:S02]  /*5f30*/  FMNMX.FTZ R8, R53, R8, !PT ;  /* 0x0000000835087209 */ /* 0x000fc40007810000 */
[C---:B------:R-:W-:Y:S02]  /*5f40*/  ISETP.GT.AND P1, PT, R6.reuse, RZ, PT ;  /* 0x000000ff0600720c */ /* 0x040fe40003f24270 */
[C---:B------:R-:W-:Y:S01]  /*5f50*/  ISETP.GT.AND P2, PT, R6.reuse, 0x1, PT ;  /* 0x000000010600780c */ /* 0x040fe20003f44270 */
[----:B------:R-:W1:Y:S01]  /*5f60*/  SHFL.BFLY PT, R11, R8, 0x2, 0x1f ;  /* 0x0c401f00080b7f89 */ /* 0x000e6200000e0000 */
        /* <DEDUP_REMOVED lines=12> */
[----:B-1----:R-:W-:Y:S02]  /*6030*/  FMNMX.FTZ R11, R8, R11, !PT ;  /* 0x0000000b080b7209 */ /* 0x002fe40007810000 */
[----:B------:R-:W-:Y:S02]  /*6040*/  FMNMX.FTZ R8, R30, R5, !PT ;  /* 0x000000051e087209 */ /* 0x000fe40007810000 */
[----:B------:R-:W-:Y:S01]  /*6050*/  ISETP.GT.AND P1, PT, R6, 0x19, PT ;  /* 0x000000190600780c */ /* 0x000fe20003f24270 */
[----:B------:R-:W1:Y:S01]  /*6060*/  SHFL.BFLY PT, R10, R11, 0x1, 0x1f ;  /* 0x0c201f000b0a7f89 */ /* 0x000e6200000e0000 */
        /* <DEDUP_REMOVED lines=58> */
[----:B--2---:R-:W-:Y:S01]  /*6410*/  FADD.FTZ R13, R24, R25 ;  /* 0x00000019180d7221 */ /* 0x004fe20000010000 */
[----:B------:R-:W-:-:S06]  /*6420*/  F2FP.F16.F32.PACK_AB R152, R25, R24 ;  /* 0x000000181998723e */ /* 0x000fcc00000000ff */
[----:B------:R-:W2:Y:S01]  /*6430*/  MUFU.EX2 R32, R32 ;  /* 0x0000002000207308 */ /* 0x000ea20000000800 */
[----:B-1----:R-:W-:-:S07]  /*6440*/  FMNMX.FTZ R8, R5, R8, !PT ;  /* 0x0000000805087209 */ /* 0x002fce0007810000 */
[----:B------:R1:W-:Y:S01]  /*6450*/  MUFU.EX2 R11, R10 ;  /* 0x0000000a000b7308 */ /* 0x0003e20000000800 */
[----:B---3--:R-:W-:Y:S02]  /*6460*/  F2FP.F16.F32.PACK_AB R154, R29, R28 ;  /* 0x0000001c1d9a723e */ /* 0x008fe400000000ff */
[C---:B------:R-:W-:Y:S01]  /*6470*/  FSETP.NEU.FTZ.AND P1, PT, R8.reuse, -INF , PT ;  /* 0xff8000000800780b */ /* 0x040fe20003f3d000 */
[----:B------:R-:W-:-:S04]  /*6480*/  FMUL.FTZ R5, R8, UR5 ;  /* 0x0000000508057c20 */ /* 0x000fc80008410000 */
[----:B------:R-:W-:Y:S01]  /*6490*/  MUFU.EX2 R33, R33 ;  /* 0x0000002100217308 */ /* 0x000fe20000000800 */
[----:B------:R-:W-:Y:S01]  /*64a0*/  FSEL R6, R5, RZ, P1 ;  /* 0x000000ff05067208 */ /* 0x000fe20000800000 */
[----:B------:R-:W-:-:S04]  /*64b0*/  IMAD R5, R2, 0x1000, R22 ;  /* 0x0000100002057824 */ /* 0x000fc800078e0216 */
        /* <DEDUP_REMOVED lines=8> */
[----:B------:R-:W-:Y:S02]  /*6540*/  VIADD R12, R5, 0x100 ;  /* 0x00000100050c7836 */ /* 0x000fe40000000000 */
[--C-:B------:R-:W-:Y:S01]  /*6550*/  FFMA.FTZ R39, R39, UR5, -R6.reuse ;  /* 0x0000000527277c23 */ /* 0x100fe20008010806 */
[C---:B-1----:R-:W-:Y:S01]  /*6560*/  VIADD R10, R5.reuse, 0x80 ;  /* 0x00000080050a7836 */ /* 0x042fe20000000000 */
[C---:B------:R-:W-:Y:S01]  /*6570*/  R2UR UR4, R5.reuse ;  /* 0x00000000050472ca */ /* 0x040fe200000e0000 */
[----:B------:R-:W-:Y:S01]  /*6580*/  VIADD R5, R5, 0x180 ;  /* 0x0000018005057836 */ /* 0x000fe20000000000 */
[----:B------:R-:W-:Y:S01]  /*6590*/  R2UR UR10, R12 ;  /* 0x000000000c0a72ca */ /* 0x000fe200000e0000 */
[----:B------:R-:W1:Y:S01]  /*65a0*/  MUFU.EX2 R27, R27 ;  /* 0x0000001b001b7308 */ /* 0x000e620000000800 */
[--C-:B------:R-:W-:Y:S01]  /*65b0*/  FFMA.FTZ R42, R42, UR5, -R6.reuse ;  /* 0x000000052a2a7c23 */ /* 0x100fe20008010806 */
[----:B------:R-:W-:Y:S01]  /*65c0*/  R2UR UR6, R10 ;  /* 0x000000000a0672ca */ /* 0x000fe200000e0000 */
[----:B------:R-:W-:Y:S01]  /*65d0*/  FADD.FTZ R10, R28, R13 ;  /* 0x0000000d1c0a7221 */ /* 0x000fe20000010000 */
[----:B------:R-:W-:Y:S01]  /*65e0*/  R2UR UR14, R5 ;  /* 0x00000000050e72ca */ /* 0x000fe200000e0000 */
[----:B------:R-:W-:Y:S01]  /*65f0*/  FFMA.FTZ R43, R43, UR5, -R6 ;  /* 0x000000052b2b7c23 */ /* 0x000fe20008010806 */
[----:B------:R-:W-:-:S02]  /*6600*/  VIADD R5, R9, 0x38840 ;  /* 0x0003884009057836 */ /* 0x000fc40000000000 */
[----:B------:R-:W-:Y:S01]  /*6610*/  FADD.FTZ R13, R29, R10 ;  /* 0x0000000a1d0d7221 */ /* 0x000fe20000010000 */
[----:B------:R-:W3:Y:S01]  /*6620*/  MUFU.EX2 R30, R30 ;  /* 0x0000001e001e7308 */ /* 0x000ee20000000800 */
[--C-:B------:R-:W-:Y:S01]  /*6630*/  FFMA.FTZ R46, R46, UR5, -R6.reuse ;  /* 0x000000052e2e7c23 */ /* 0x100fe20008010806 */
[--C-:B------:R-:W-:Y:S01]  /*6640*/  FFMA.FTZ R47, R47, UR5, -R6.reuse ;  /* 0x000000052f2f7c23 */ /* 0x100fe20008010806 */
[----:B0-----:R-:W-:Y:S01]  /*6650*/  PRMT R5, R14, 0x654, R5 ;  /* 0x000006540e057816 */ /* 0x001fe20000000005 */
[----:B--2---:R-:W-:Y:S01]  /*6660*/  FADD.FTZ R10, R32, R13 ;  /* 0x0000000d200a7221 */ /* 0x004fe20000010000 */
[--C-:B------:R-:W-:Y:S01]  /*6670*/  FFMA.FTZ R50, R50, UR5, -R6.reuse ;  /* 0x0000000532327c23 */ /* 0x100fe20008010806 */
[--C-:B------:R-:W-:Y:S01]  /*6680*/  FFMA.FTZ R51, R51, UR5, -R6.reuse ;  /* 0x0000000533337c23 */ /* 0x100fe20008010806 */
[----:B------:R0:W-:Y:S01]  /*6690*/  SYNCS.ARRIVE.TRANS64.RED.A1T0 RZ, [R5+URZ], RZ ;  /* 0x000000ff05ff79a7 */ /* 0x0001e2000810043f */
[----:B------:R-:W2:Y:S01]  /*66a0*/  MUFU.EX2 R31, R31 ;  /* 0x0000001f001f7308 */ /* 0x000ea20000000800 */
[----:B-1----:R-:W-:Y:S01]  /*66b0*/  FADD.FTZ R15, R26, R27 ;  /* 0x0000001b1a0f7221 */ /* 0x002fe20000010000 */
[--C-:B------:R-:W-:Y:S01]  /*66c0*/  FFMA.FTZ R54, R54, UR5, -R6.reuse ;  /* 0x0000000536367c23 */ /* 0x100fe20008010806 */
[----:B------:R-:W-:Y:S01]  /*66d0*/  FFMA.FTZ R6, R55, UR5, -R6 ;  /* 0x0000000537067c23 */ /* 0x000fe20008010806 */
[----:B------:R-:W-:Y:S01]  /*66e0*/  F2FP.F16.F32.PACK_AB R153, R27, R26 ;  /* 0x0000001a1b99723e */ /* 0x000fe200000000ff */
[----:B------:R-:W-:Y:S01]  /*66f0*/  UMOV UR18, UR4 ;  /* 0x0000000400127c82 */ /* 0x000fe20008000000 */
[C---:B------:R-:W-:Y:S01]  /*6700*/  F2FP.F16.F32.PACK_AB R156, R33.reuse, R32 ;  /* 0x00000020219c723e */ /* 0x040fe200000000ff */
[----:B0-----:R-:W-:Y:S01]  /*6710*/  FADD.FTZ R5, R33, R10 ;  /* 0x0000000a21057221 */ /* 0x001fe20000010000 */
[----:B------:R-:W0:Y:S01]  /*6720*/  MUFU.EX2 R34, R34 ;  /* 0x0000002200227308 */ /* 0x000e220000000800 */
[----:B---3--:R-:W-:-:S07]  /*6730*/  FADD.FTZ R12, R30, R15 ;  /* 0x0000000f1e0c7221 */ /* 0x008fce0000010000 */
[----:B------:R-:W1:Y:S01]  /*6740*/  MUFU.EX2 R35, R35 ;  /* 0x0000002300237308 */ /* 0x000e620000000800 */
[C---:B--2---:R-:W-:Y:S01]  /*6750*/  FADD.FTZ R15, R31.reuse, R12 ;  /* 0x0000000c1f0f7221 */ /* 0x044fe20000010000 */
[----:B------:R-:W-:Y:S01]  /*6760*/  F2FP.F16.F32.PACK_AB R155, R31, R30 ;  /* 0x0000001e1f9b723e */ /* 0x000fe200000000ff */
[----:B------:R-:W-:Y:S06]  /*6770*/  BAR.SYNC.DEFER_BLOCKING 0xf, 0x100 ;  /* 0x03c4000000007b1d */ /* 0x000fec0000010000 */
[----:B------:R-:W2:Y:S01]  /*6780*/  MUFU.EX2 R38, R38 ;  /* 0x0000002600267308 */ /* 0x000ea20000000800 */
[----:B0-----:R-:W-:-:S07]  /*6790*/  FADD.FTZ R12, R34, R15 ;  /* 0x0000000f220c7221 */ /* 0x001fce0000010000 */
[----:B------:R-:W0:Y:S01]  /*67a0*/  MUFU.EX2 R36, R36 ;  /* 0x0000002400247308 */ /* 0x000e220000000800 */
[C---:B-1----:R-:W-:Y:S01]  /*67b0*/  FADD.FTZ R13, R35.reuse, R12 ;  /* 0x0000000c230d7221 */ /* 0x042fe20000010000 */
[----:B------:R-:W-:-:S06]  /*67c0*/  F2FP.F16.F32.PACK_AB R157, R35, R34 ;  /* 0x00000022239d723e */ /* 0x000fcc00000000ff */
[----:B------:R-:W1:Y:S01]  /*67d0*/  MUFU.EX2 R39, R39 ;  /* 0x0000002700277308 */ /* 0x000e620000000800 */
[----:B--2---:R-:W-:Y:S01]  /*67e0*/  FADD.FTZ R12, R38, R13 ;  /* 0x0000000d260c7221 */ /* 0x004fe20000010000 */
[----:B------:R2:W-:Y:S06]  /*67f0*/  STSM.16.M88.4 [R188+0x36400], R152 ;  /* 0x03640098bc007844 */ /* 0x0005ec0000000200 */
[----:B------:R-:W3:Y:S01]  /*6800*/  MUFU.EX2 R37, R37 ;  /* 0x0000002500257308 */ /* 0x000ee20000000800 */
[----:B0-----:R-:W-:-:S07]  /*6810*/  FADD.FTZ R10, R36, R5 ;  /* 0x00000005240a7221 */ /* 0x001fce0000010000 */
[----:B------:R-:W0:Y:S01]  /*6820*/  MUFU.EX2 R42, R42 ;  /* 0x0000002a002a7308 */ /* 0x000e220000000800 */
[C---:B-1----:R-:W-:Y:S01]  /*6830*/  FADD.FTZ R13, R39.reuse, R12 ;  /* 0x0000000c270d7221 */ /* 0x042fe20000010000 */
[----:B------:R-:W-:-:S06]  /*6840*/  F2FP.F16.F32.PACK_AB R159, R39, R38 ;  /* 0x00000026279f723e */ /* 0x000fcc00000000ff */
[----:B------:R-:W1:Y:S01]  /*6850*/  MUFU.EX2 R40, R40 ;  /* 0x0000002800287308 */ /* 0x000e620000000800 */
[C---:B---3--:R-:W-:Y:S01]  /*6860*/  FADD.FTZ R5, R37.reuse, R10 ;  /* 0x0000000a25057221 */ /* 0x048fe20000010000 */
[----:B------:R-:W-:-:S05]  /*6870*/  F2FP.F16.F32.PACK_AB R158, R37, R36 ;  /* 0x00000024259e723e */ /* 0x000fca00000000ff */
[----:B------:R2:W-:Y:S01]  /*6880*/  STSM.16.M88.4 [R191], R156 ;  /* 0x0000009cbf007844 */ /* 0x0005e20000000200 */
[----:B------:R-:W3:Y:S01]  /*6890*/  MUFU.EX2 R43, R43 ;  /* 0x0000002b002b7308 */ /* 0x000ee20000000800 */
[----:B0-----:R-:W-:-:S07]  /*68a0*/  FADD.FTZ R12, R42, R13 ;  /* 0x0000000d2a0c7221 */ /* 0x001fce0000010000 */
[----:B------:R-:W0:Y:S01]  /*68b0*/  MUFU.EX2 R41, R41 ;  /* 0x0000002900297308 */ /* 0x000e220000000800 */
[----:B-1----:R-:W-:-:S07]  /*68c0*/  FADD.FTZ R10, R40, R5 ;  /* 0x00000005280a7221 */ /* 0x002fce0000010000 */
[----:B------:R-:W1:Y:S01]  /*68d0*/  MUFU.EX2 R46, R46 ;  /* 0x0000002e002e7308 */ /* 0x000e620000000800 */
[C---:B---3--:R-:W-:Y:S01]  /*68e0*/  FADD.FTZ R13, R43.reuse, R12 ;  /* 0x0000000c2b0d7221 */ /* 0x048fe20000010000 */
[----:B------:R-:W-:-:S06]  /*68f0*/  F2FP.F16.F32.PACK_AB R161, R43, R42 ;  /* 0x0000002a2ba1723e */ /* 0x000fcc00000000ff */
[----:B------:R-:W3:Y:S01]  /*6900*/  MUFU.EX2 R44, R44 ;  /* 0x0000002c002c7308 */ /* 0x000ee20000000800 */
[C---:B0-----:R-:W-:Y:S01]  /*6910*/  FADD.FTZ R5, R41.reuse, R10 ;  /* 0x0000000a29057221 */ /* 0x041fe20000010000 */
[----:B------:R-:W-:-:S06]  /*6920*/  F2FP.F16.F32.PACK_AB R160, R41, R40 ;  /* 0x0000002829a0723e */ /* 0x000fcc00000000ff */
[----:B------:R-:W0:Y:S01]  /*6930*/  MUFU.EX2 R47, R47 ;  /* 0x0000002f002f7308 */ /* 0x000e220000000800 */
[----:B-1----:R-:W-:-:S07]  /*6940*/  FADD.FTZ R12, R46, R13 ;  /* 0x0000000d2e0c7221 */ /* 0x002fce0000010000 */
[----:B------:R-:W1:Y:S01]  /*6950*/  MUFU.EX2 R45, R45 ;  /* 0x0000002d002d7308 */ /* 0x000e620000000800 */
[----:B---3--:R-:W-:-:S07]  /*6960*/  FADD.FTZ R10, R44, R5 ;  /* 0x000000052c0a7221 */ /* 0x008fce0000010000 */
[----:B------:R-:W3:Y:S01]  /*6970*/  MUFU.EX2 R50, R50 ;  /* 0x0000003200327308 */ /* 0x000ee20000000800 */
[C---:B0-----:R-:W-:Y:S01]  /*6980*/  FADD.FTZ R13, R47.reuse, R12 ;  /* 0x0000000c2f0d7221 */ /* 0x041fe20000010000 */
[----:B------:R-:W-:-:S06]  /*6990*/  F2FP.F16.F32.PACK_AB R163, R47, R46 ;  /* 0x0000002e2fa3723e */ /* 0x000fcc00000000ff */
[----:B------:R-:W0:Y:S01]  /*69a0*/  MUFU.EX2 R48, R48 ;  /* 0x0000003000307308 */ /* 0x000e220000000800 */
[C---:B-1----:R-:W-:Y:S01]  /*69b0*/  FADD.FTZ R5, R45.reuse, R10 ;  /* 0x0000000a2d057221 */ /* 0x042fe20000010000 */
[----:B------:R-:W-:-:S05]  /*69c0*/  F2FP.F16.F32.PACK_AB R162, R45, R44 ;  /* 0x0000002c2da2723e */ /* 0x000fca00000000ff */
[----:B------:R2:W-:Y:S01]  /*69d0*/  STSM.16.M88.4 [R189], R160 ;  /* 0x000000a0bd007844 */ /* 0x0005e20000000200 */
[----:B------:R-:W1:Y:S01]  /*69e0*/  MUFU.EX2 R51, R51 ;  /* 0x0000003300337308 */ /* 0x000e620000000800 */
[----:B---3--:R-:W-:-:S07]  /*69f0*/  FADD.FTZ R12, R50, R13 ;  /* 0x0000000d320c7221 */ /* 0x008fce0000010000 */
[----:B------:R-:W3:Y:S01]  /*6a00*/  MUFU.EX2 R49, R49 ;  /* 0x0000003100317308 */ /* 0x000ee20000000800 */
[----:B0-----:R-:W-:-:S07]  /*6a10*/  FADD.FTZ R10, R48, R5 ;  /* 0x00000005300a7221 */ /* 0x001fce0000010000 */
[----:B------:R-:W0:Y:S01]  /*6a20*/  MUFU.EX2 R54, R54 ;  /* 0x0000003600367308 */ /* 0x000e220000000800 */
[C---:B-1----:R-:W-:Y:S01]  /*6a30*/  FADD.FTZ R13, R51.reuse, R12 ;  /* 0x0000000c330d7221 */ /* 0x042fe20000010000 */
[----:B------:R-:W-:-:S06]  /*6a40*/  F2FP.F16.F32.PACK_AB R165, R51, R50 ;  /* 0x0000003233a5723e */ /* 0x000fcc00000000ff */
[----:B------:R-:W1:Y:S01]  /*6a50*/  MUFU.EX2 R52, R52 ;  /* 0x0000003400347308 */ /* 0x000e620000000800 */
[C---:B---3--:R-:W-:Y:S01]  /*6a60*/  FADD.FTZ R5, R49.reuse, R10 ;  /* 0x0000000a31057221 */ /* 0x048fe20000010000 */
[----:B------:R-:W-:-:S06]  /*6a70*/  F2FP.F16.F32.PACK_AB R164, R49, R48 ;  /* 0x0000003031a4723e */ /* 0x000fcc00000000ff */
[----:B------:R1:W3:Y:S01]  /*6a80*/  MUFU.EX2 R167, R6 ;  /* 0x0000000600a77308 */ /* 0x0002e20000000800 */
[----:B0-----:R-:W-:Y:S01]  /*6a90*/  FADD.FTZ R10, R54, R13 ;  /* 0x0000000d360a7221 */ /* 0x001fe20000010000 */
[----:B-1----:R-:W-:Y:S01]  /*6aa0*/  FADD.FTZ R6, R52, R5 ;  /* 0x0000000534067221 */ /* 0x002fe20000010000 */
[----:B------:R-:W-:-:S03]  /*6ab0*/  F2FP.F16.F32.PACK_AB R166, R11, R52 ;  /* 0x000000340ba6723e */ /* 0x000fc600000000ff */
[----:B------:R-:W-:Y:S01]  /*6ac0*/  FADD.FTZ R6, R11, R6 ;  /* 0x000000060b067221 */ /* 0x000fe20000010000 */
[C---:B---3--:R-:W-:Y:S01]  /*6ad0*/  FADD.FTZ R5, R167.reuse, R10 ;  /* 0x0000000aa7057221 */ /* 0x048fe20000010000 */
[----:B------:R-:W-:-:S05]  /*6ae0*/  F2FP.F16.F32.PACK_AB R167, R167, R54 ;  /* 0x00000036a7a7723e */ /* 0x000fca00000000ff */
[----:B------:R2:W-:Y:S01]  /*6af0*/  STSM.16.M88.4 [R190], R164 ;  /* 0x000000a4be007844 */ /* 0x0005e20000000200 */
        /* <DEDUP_REMOVED lines=25> */
.L_x_8341:
[----:B------:R-:W-:Y:S01]  /*6c90*/  VIADD R9, R9, 0x38860 ;  /* 0x0003886009097836 */ /* 0x000fe20000000000 */
[----:B------:R-:W0:Y:S01]  /*6ca0*/  @P5 LDC R10, c[0x0][0x44c] ;  /* 0x00011300ff0a5b82 */ /* 0x000e220000000800 */
[----:B------:R-:W-:Y:S02]  /*6cb0*/  IMAD.U32 R11, RZ, RZ, UR39 ;  /* 0x00000027ff0b7e24 */ /* 0x000fe4000f8e00ff */
[----:B------:R-:W-:Y:S01]  /*6cc0*/  VIADD R168, R168, 0xfffffffe ;  /* 0xfffffffea8a87836 */ /* 0x000fe20000000000 */
[----:B------:R-:W-:-:S04]  /*6cd0*/  PRMT R9, R14, 0x654, R9 ;  /* 0x000006540e097816 */ /* 0x000fc80000000009 */
[----:B------:R1:W-:Y:S01]  /*6ce0*/  SYNCS.ARRIVE.TRANS64.RED.A1T0 RZ, [R9+URZ], RZ ;  /* 0x000000ff09ff79a7 */ /* 0x0003e2000810043f */
[----:B------:R-:W-:Y:S01]  /*6cf0*/  R2UR UR10, R168 ;  /* 0x00000000a80a72ca */ /* 0x000fe200000e0000 */
[----:B-1----:R-:W1:Y:S01]  /*6d00*/  @P5 LDC R9, c[0x0][0x450] ;  /* 0x00011400ff095b82 */ /* 0x002e620000000800 */
[----:B0-----:R-:W-:-:S05]  /*6d10*/  @P5 IMAD.HI.U32 R10, R10, UR39, RZ ;  /* 0x000000270a0a5c27 */ /* 0x001fca000f8e00ff */
[----:B-1----:R-:W-:-:S04]  /*6d20*/  @P5 SHF.R.U32.HI R11, RZ, R9, R10 ;  /* 0x00000009ff0b5219 */ /* 0x002fc8000001160a */
[----:B------:R-:W-:-:S04]  /*6d30*/  IADD3 R11, R11, R185, -R184 ;  /* 0x000000b90b0b7210 */ /* 0x000fc80007ffe8b8 */
[C---:B------:R-:W-:Y:S02]  /*6d40*/  R2UR UR4, R11.reuse ;  /* 0x000000000b0472ca */ /* 0x040fe400000e0000 */
[----:B------:R-:W-:-:S11]  /*6d50*/  R2UR UR6, R11 ;  /* 0x000000000b0672ca */ /* 0x000fd600000e0000 */
        /* <DEDUP_REMOVED lines=12> */
[----:B------:R-:W-:-:S07]  /*6e20*/  IMAD.MOV.U32 R10, RZ, RZ, R2 ;  /* 0x000000ffff0a7224 */ /* 0x000fce00078e0002 */
.L_x_8353:
[----:B------:R-:W-:-:S05]  /*6e30*/  VIADD R2, R10, 0x1 ;  /* 0x000000010a027836 */ /* 0x000fca0000000000 */
[----:B------:R-:W-:-:S04]  /*6e40*/  ISETP.NE.AND P1, PT, R2, 0x2, PT ;  /* 0x000000020200780c */ /* 0x000fc80003f25270 */
[----:B------:R-:W-:Y:S02]  /*6e50*/  SEL R7, RZ, 0x1, P1 ;  /* 0x00000001ff077807 */ /* 0x000fe40000800000 */
[----:B------:R-:W-:Y:S02]  /*6e60*/  SEL R2, R2, RZ, P1 ;  /* 0x000000ff02027207 */ /* 0x000fe40000800000 */
[----:B------:R-:W-:-:S13]  /*6e70*/  R2UR UR7, R7 ;  /* 0x00000000070772ca */ /* 0x000fda00000e0000 */
[----:B------:R-:W-:Y:S01]  /*6e80*/  ULOP3.LUT UR37, UR37, UR7, URZ, 0x3c, !UPT ;  /* 0x0000000725257292 */ /* 0x000fe2000f8e3c3f */
[----:B0-----:R-:W-:Y:S11]  /*6e90*/  @!P0 BRA `(.L_x_8343) ;  /* 0x0000000000048947 */ /* 0x001ff60003800000 */
[----:B------:R-:W-:Y:S01]  /*6ea0*/  BPT.TRAP 0x1 ;  /* 0x000000040000795c */ /* 0x000fe20000300000 */
.L_x_8343:
[----:B------:R-:W-:Y:S02]  /*6eb0*/  IMAD.U32 R7, RZ, RZ, UR37 ;  /* 0x00000025ff077e24 */ /* 0x000fe4000f8e00ff */
[----:B------:R-:W-:-:S03]  /*6ec0*/  IMAD R9, R2, 0x8, R17 ;  /* 0x0000000802097824 */ /* 0x000fc600078e0211 */
[----:B------:R-:W-:-:S04]  /*6ed0*/  SHF.L.U32 R7, R7, 0x1f, RZ ;  /* 0x0000001f07077819 */ /* 0x000fc800000006ff */
[----:B------:R0:W1:Y:S01]  /*6ee0*/  SYNCS.PHASECHK.TRANS64.TRYWAIT P1, [R9+URZ+0x38830], R7 ;  /* 0x03883007090075a7 */ /* 0x000062000802017f */
[----:B------:R-:W-:Y:S05]  /*6ef0*/  @!P0 BRA `(.L_x_8344) ;  /* 0x0000000000048947 */ /* 0x000fea0003800000 */
[----:B------:R-:W-:Y:S01]  /*6f00*/  BPT.TRAP 0x1 ;  /* 0x000000040000795c */ /* 0x000fe20000300000 */
.L_x_8344:
[----:B------:R-:W-:Y:S01]  /*6f10*/  IMAD R8, R2, 0x200, R4 ;  /* 0x0000020002087824 */ /* 0x000fe200078e0204 */
[----:B-1----:R-:W-:Y:S06]  /*6f20*/  @P1 BRA `(.L_x_8345) ;  /* 0x0000000000081947 */ /* 0x002fec0003800000 */
[----:B------:R-:W1:Y:S02]  /*6f30*/  SYNCS.PHASECHK.TRANS64.TRYWAIT P1, [R9+URZ+0x38830], R7 ;  /* 0x03883007090075a7 */ /* 0x000e64000802017f */
[----:B-1----:R-:W-:Y:S05]  /*6f40*/  @!P1 BRA `(.L_x_8346) ;  /* 0x0000012400a89947 */ /* 0x002fea0003800000 */
.L_x_8345:
[----:B------:R-:W-:Y:S01]  /*6f50*/  R2UR UR10, R8 ;  /* 0x00000000080a72ca */ /* 0x000fe200000e0000 */
[----:B------:R-:W-:Y:S01]  /*6f60*/  WARPGROUP.ARRIVE ;  /* 0x00000000000079c5 */ /* 0x000fe20000000000 */
[----:B------:R-:W-:Y:S01]  /*6f70*/  UMOV UR11, 0x40000040 ;  /* 0x40000040000b7882 */ /* 0x000fe20000000000 */
[----:B------:R-:W-:Y:S01]  /*6f80*/  UMOV UR15, 0x40000040 ;  /* 0x40000040000f7882 */ /* 0x000fe20000000000 */
[----:B------:R-:W-:Y:S01]  /*6f90*/  UMOV UR19, 0x40000040 ;  /* 0x4000004000137882 */ /* 0x000fe20000000000 */
[----:B------:R-:W-:-:S08]  /*6fa0*/  UMOV UR23, 0x40000040 ;  /* 0x4000004000177882 */ /* 0x000fd00000000000 */
[----:B------:R-:W-:Y:S01]  /*6fb0*/  HGMMA.64x64x16.F32 R152, gdesc[UR8], RZ, !UPT, gsb0 ;  /* 0x00e00000089879f0 */ /* 0x000fe2000c0008ff */
[----:B------:R-:W-:Y:S02]  /*6fc0*/  UIADD3 UR14, UR10, 0x2, URZ ;  /* 0x000000020a0e7890 */ /* 0x000fe4000fffe03f */
[----:B------:R-:W-:Y:S02]  /*6fd0*/  UIADD3 UR18, UR10, 0x4, URZ ;  /* 0x000000040a127890 */ /* 0x000fe4000fffe03f */
[----:B------:R-:W-:Y:S01]  /*6fe0*/  UIADD3 UR22, UR10, 0x6, URZ ;  /* 0x000000060a167890 */ /* 0x000fe2000fffe03f */
        /* <DEDUP_REMOVED lines=12> */
.L_x_8347:
[----:B------:R2:W3:Y:S01]  /*70b0*/  SYNCS.PHASECHK.TRANS64.TRYWAIT P1, [R9+URZ+0x38850], R7 ;  /* 0x03885007090075a7 */ /* 0x0004e2000802017f */
[----:B------:R-:W-:Y:S05]  /*70c0*/  @!P0 BRA `(.L_x_8348) ;  /* 0x0000000000048947 */ /* 0x000fea0003800000 */
[----:B------:R-:W-:Y:S01]  /*70d0*/  BPT.TRAP 0x1 ;  /* 0x000000040000795c */ /* 0x000fe20000300000 */
.L_x_8348:
[----:B---3--:R-:W-:Y:S05]  /*70e0*/  @P1 BRA `(.L_x_8349) ;  /* 0x0000000000081947 */ /* 0x008fea0003800000 */
[----:B------:R-:W3:Y:S02]  /*70f0*/  SYNCS.PHASECHK.TRANS64.TRYWAIT P1, [R9+URZ+0x38850], R7 ;  /* 0x03885007090075a7 */ /* 0x000ee4000802017f */
[----:B---3--:R-:W-:Y:S05]  /*7100*/  @!P1 BRA `(.L_x_8350) ;  /* 0x00000124004c9947 */ /* 0x008fea0003800000 */
.L_x_8349:
[----:B0123--:R-:W-:Y:S01]  /*7110*/  IMAD R7, R2, 0x1000, R0 ;  /* 0x0000100002077824 */ /* 0x00ffe200078e0200 */
[----:B------:R-:W-:Y:S01]  /*7120*/  WARPGROUP.ARRIVE ;  /* 0x00000000000079c5 */ /* 0x000fe20000000000 */
[----:B------:R-:W-:Y:S01]  /*7130*/  UMOV UR27, 0x40000040 ;  /* 0x40000040001b7882 */ /* 0x000fe20000000000 */
[----:B------:R-:W-:Y:S01]  /*7140*/  VIADD R8, R3, 0x2 ;  /* 0x0000000203087836 */ /* 0x000fe20000000000 */
[----:B------:R-:W-:Y:S01]  /*7150*/  UMOV UR29, 0x40000040 ;  /* 0x40000040001d7882 */ /* 0x000fe20000000000 */
[C---:B------:R-:W-:Y:S01]  /*7160*/  R2UR UR26, R7.reuse ;  /* 0x00000000071a72ca */ /* 0x040fe200000e0000 */
[----:B------:R-:W-:Y:S01]  /*7170*/  UMOV UR31, 0x40000040 ;  /* 0x40000040001f7882 */ /* 0x000fe20000000000 */
[----:B------:R-:W0:Y:S01]  /*7180*/  S2R R13, SR_TID.X ;  /* 0x00000000000d7919 */ /* 0x000e220000002100 */
[----:B------:R-:W-:Y:S01]  /*7190*/  R2UR UR28, R8 ;  /* 0x00000000081c72ca */ /* 0x000fe200000e0000 */
[C---:B------:R-:W-:Y:S02]  /*71a0*/  VIADD R8, R7.reuse, 0x2 ;  /* 0x0000000207087836 */ /* 0x040fe40000000000 */
[----:B------:R-:W-:-:S02]  /*71b0*/  VIADD R20, R7, 0x800 ;  /* 0x0000080007147836 */ /* 0x000fc40000000000 */
[----:B------:R-:W-:Y:S01]  /*71c0*/  IMAD.MOV.U32 R15, RZ, RZ, 0x4 ;  /* 0x00000004ff0f7424 */ /* 0x000fe200078e00ff */
[----:B------:R-:W-:Y:S01]  /*71d0*/  R2UR UR30, R8 ;  /* 0x00000000081e72ca */ /* 0x000fe200000e0000 */
[----:B------:R-:W-:-:S03]  /*71e0*/  VIADD R8, R3, 0x4 ;  /* 0x0000000403087836 */ /* 0x000fc60000000000 */
[----:B------:R-:W-:Y:S01]  /*71f0*/  HGMMA.64x64x16.F32 R152, gdesc[UR24], R152, gsb0 ;  /* 0x00e00000189879f0 */ /* 0x000fe20008000898 */
[----:B0-----:R-:W-:Y:S02]  /*7200*/  SHF.R.U32.HI R13, RZ, 0x7, R13 ;  /* 0x00000007ff0d7819 */ /* 0x001fe4000001160d */
[----:B------:R-:W-:Y:S02]  /*7210*/  WARPGROUP.DEPBAR.LE gsb0, 0x0 ;  /* 0x00008000000079c5 */ /* 0x000fe40000010000 */
[----:B------:R-:W-:-:S06]  /*7220*/  WARPGROUP.ARRIVE ;  /* 0x00000000000079c5 */ /* 0x000fcc0000000000 */
[----:B------:R-:W-:Y:S01]  /*7230*/  HGMMA.64x64x16.F32 R152, gdesc[UR28], R152, gsb0 ;  /* 0x00e000001c9879f0 */ /* 0x000fe20008000898 */
[----:B------:R-:W-:Y:S01]  /*7240*/  R2UR UR28, R8 ;  /* 0x00000000081c72ca */ /* 0x000fe200000e0000 */
[----:B------:R-:W-:Y:S01]  /*7250*/  VIADD R8, R7, 0x4 ;  /* 0x0000000407087836 */ /* 0x000fe20000000000 */
[----:B------:R-:W-:Y:S01]  /*7260*/  UMOV UR29, 0x40000040 ;  /* 0x40000040001d7882 */ /* 0x000fe20000000000 */
[----:B------:R-:W-:-:S03]  /*7270*/  UMOV UR31, 0x40000040 ;  /* 0x40000040001f7882 */ /* 0x000fc60000000000 */
[----:B------:R-:W-:Y:S01]  /*7280*/  R2UR UR30, R8 ;  /* 0x00000000081e72ca */ /* 0x000fe200000e0000 */
[----:B------:R-:W-:Y:S01]  /*7290*/  VIADD R8, R3, 0x6 ;  /* 0x0000000603087836 */ /* 0x000fe20000000000 */
[----:B------:R-:W-:Y:S02]  /*72a0*/  WARPGROUP.DEPBAR.LE gsb0, 0x0 ;  /* 0x00008000000079c5 */ /* 0x000fe40000010000 */
[----:B------:R-:W-:-:S09]  /*72b0*/  WARPGROUP.ARRIVE ;  /* 0x00000000000079c5 */ /* 0x000fd20000000000 */
        /* <DEDUP_REMOVED lines=113> */
[----:B------:R-:W-:Y:S02]  /*79d0*/  R2UR UR30, R8 ;  /* 0x00000000081e72ca */ /* 0x000fe400000e0000 */
[----:B------:R0:W1:Y:S02]  /*79e0*/  SHFL.IDX PT, R8, R13, RZ, 0x1f ;  /* 0x00001fff0d087589 */ /* 0x00006400000e0000 */
[----:B0-----:R-:W-:Y:S01]  /*79f0*/  VIADD R13, R3, 0x800 ;  /* 0x00000800030d7836 */ /* 0x001fe20000000000 */
[----:B-1----:R-:W-:-:S04]  /*7a00*/  ISETP.GT.AND P1, PT, R8, 0x7f, PT ;  /* 0x0000007f0800780c */ /* 0x002fc80003f24270 */
[----:B------:R-:W-:-:S05]  /*7a10*/  SEL R14, RZ, 0x2, !P1 ;  /* 0x00000002ff0e7807 */ /* 0x000fca0004800000 */
[----:B------:R-:W-:Y:S01]  /*7a20*/  IMAD.IADD R8, R13, 0x1, R14 ;  /* 0x000000010d087824 */ /* 0x000fe200078e020e */
[----:B------:R-:W-:Y:S02]  /*7a30*/  WARPGROUP.DEPBAR.LE gsb0, 0x0 ;  /* 0x00008000000079c5 */ /* 0x000fe40000010000 */
[----:B------:R-:W-:-:S06]  /*7a40*/  WARPGROUP.ARRIVE ;  /* 0x00000000000079c5 */ /* 0x000fcc0000000000 */
[----:B------:R-:W-:Y:S01]  /*7a50*/  HGMMA.64x64x16.F32 R152, gdesc[UR28], R152, gsb0 ;  /* 0x00e000001c9879f0 */ /* 0x000fe20008000898 */
[----:B------:R-:W-:Y:S01]  /*7a60*/  R2UR UR28, R8 ;  /* 0x00000000081c72ca */ /* 0x000fe200000e0000 */
[----:B------:R-:W-:Y:S01]  /*7a70*/  IMAD.IADD R8, R14, 0x1, R20 ;  /* 0x000000010e087824 */ /* 0x000fe200078e0214 */
[----:B------:R-:W-:Y:S01]  /*7a80*/  UMOV UR29, 0x40000040 ;  /* 0x40000040001d7882 */ /* 0x000fe20000000000 */
[----:B------:R-:W-:-:S03]  /*7a90*/  UMOV UR31, 0x40000040 ;  /* 0x40000040001f7882 */ /* 0x000fc60000000000 */
[----:B------:R-:W-:Y:S02]  /*7aa0*/  R2UR UR30, R8 ;  /* 0x00000000081e72ca */ /* 0x000fe400000e0000 */
[C---:B------:R-:W-:Y:S02]  /*7ab0*/  SEL R8, R15.reuse, 0x2, P1 ;  /* 0x000000020f087807 */ /* 0x040fe40000800000 */
[----:B------:R-:W-:-:S03]  /*7ac0*/  SEL R15, R15, 0x6, !P1 ;  /* 0x000000060f0f7807 */ /* 0x000fc60004800000 */
[C---:B------:R-:W-:Y:S02]  /*7ad0*/  IMAD.IADD R21, R13.reuse, 0x1, R8 ;  /* 0x000000010d157824 */ /* 0x040fe400078e0208 */
[----:B------:R-:W-:Y:S01]  /*7ae0*/  IMAD.IADD R13, R13, 0x1, R15 ;  /* 0x000000010d0d7824 */ /* 0x000fe200078e020f */
[----:B------:R-:W-:Y:S02]  /*7af0*/  WARPGROUP.DEPBAR.LE gsb0, 0x0 ;  /* 0x00008000000079c5 */ /* 0x000fe40000010000 */
[----:B------:R-:W-:-:S06]  /*7b00*/  WARPGROUP.ARRIVE ;  /* 0x00000000000079c5 */ /* 0x000fcc0000000000 */
[----:B------:R-:W-:Y:S01]  /*7b10*/  HGMMA.64x64x16.F32 R152, gdesc[UR28], R152, gsb0 ;  /* 0x00e000001c9879f0 */ /* 0x000fe20008000898 */
[----:B------:R-:W-:Y:S01]  /*7b20*/  R2UR UR28, R21 ;  /* 0x00000000151c72ca */ /* 0x000fe200000e0000 */
[C---:B------:R-:W-:Y:S01]  /*7b30*/  IMAD.IADD R21, R20.reuse, 0x1, R8 ;  /* 0x0000000114157824 */ /* 0x040fe200078e0208 */
[----:B------:R-:W-:Y:S01]  /*7b40*/  UMOV UR29, 0x40000040 ;  /* 0x40000040001d7882 */ /* 0x000fe20000000000 */
[----:B------:R-:W-:Y:S01]  /*7b50*/  UMOV UR31, 0x40000040 ;  /* 0x40000040001f7882 */ /* 0x000fe20000000000 */
[----:B------:R-:W-:Y:S02]  /*7b60*/  IMAD.IADD R20, R20, 0x1, R15 ;  /* 0x0000000114147824 */ /* 0x000fe400078e020f */
[----:B------:R-:W-:Y:S01]  /*7b70*/  R2UR UR30, R21 ;  /* 0x00000000151e72ca */ /* 0x000fe200000e0000 */
[----:B------:R-:W-:Y:S02]  /*7b80*/  WARPGROUP.DEPBAR.LE gsb0, 0x0 ;  /* 0x00008000000079c5 */ /* 0x000fe40000010000 */
[----:B------:R-:W-:-:S10]  /*7b90*/  WARPGROUP.ARRIVE ;  /* 0x00000000000079c5 */ /* 0x000fd40000000000 */
        /* <DEDUP_REMOVED lines=26> */
[----:B------:R-:W-:Y:S01]  /*7d40*/  VIADD R20, R7, 0xa00 ;  /* 0x00000a0007147836 */ /* 0x000fe20000000000 */
[----:B------:R-:W-:Y:S01]  /*7d50*/  UMOV UR29, 0x40000040 ;  /* 0x40000040001d7882 */ /* 0x000fe20000000000 */
[----:B------:R-:W-:Y:S02]  /*7d60*/  UMOV UR31, 0x40000040 ;  /* 0x40000040001f7882 */ /* 0x000fe40000000000 */
[----:B------:R-:W-:-:S05]  /*7d70*/  IMAD.IADD R21, R14, 0x1, R20 ;  /* 0x000000010e157824 */ /* 0x000fca00078e0214 */
[----:B------:R-:W-:Y:S01]  /*7d80*/  R2UR UR30, R21 ;  /* 0x00000000151e72ca */ /* 0x000fe200000e0000 */
[C---:B------:R-:W-:Y:S02]  /*7d90*/  IMAD.IADD R21, R13.reuse, 0x1, R8 ;  /* 0x000000010d157824 */ /* 0x040fe400078e0208 */
[----:B------:R-:W-:Y:S01]  /*7da0*/  IMAD.IADD R13, R13, 0x1, R15 ;  /* 0x000000010d0d7824 */ /* 0x000fe200078e020f */
[----:B------:R-:W-:Y:S02]  /*7db0*/  WARPGROUP.DEPBAR.LE gsb0, 0x0 ;  /* 0x00008000000079c5 */ /* 0x000fe40000010000 */
[----:B------:R-:W-:-:S07]  /*7dc0*/  WARPGROUP.ARRIVE ;  /* 0x00000000000079c5 */ /* 0x000fce0000000000 */
[----:B------:R-:W-:Y:S01]  /*7dd0*/  HGMMA.64x64x16.F32 R152, gdesc[UR28], R152, gsb0 ;  /* 0x00e000001c9879f0 */ /* 0x000fe20008000898 */
[----:B------:R-:W-:Y:S01]  /*7de0*/  R2UR UR28, R21 ;  /* 0x00000000151c72ca */ /* 0x000fe200000e0000 */
[--C-:B------:R-:W-:Y:S01]  /*7df0*/  IMAD.IADD R21, R8, 0x1, R20.reuse ;  /* 0x0000000108157824 */ /* 0x100fe200078e0214 */
        /* <DEDUP_REMOVED lines=82> */
[--C-:B------:R-:W-:Y:S02]  /*8320*/  IMAD.IADD R8, R8, 0x1, R20.reuse ;  /* 0x0000000108087824 */ /* 0x100fe400078e0214 */
        /* <DEDUP_REMOVED lines=37> */
.L_x_8351:
[----:B------:R-:W-:Y:S01]  /*8580*/  ISETP.NE.AND P1, PT, R186, 0x1, PT ;  /* 0x00000001ba00780c */ /* 0x000fe20003f25270 */
[----:B------:R-:W-:Y:S01]  /*8590*/  VIADD R8, R193, UR39 ;  /* 0x00000027c1087c36 */ /* 0x000fe20008000000 */
[----:B------:R-:W-:Y:S01]  /*85a0*/  UMOV UR7, 0xffffffc0 ;  /* 0xffffffc000077882 */ /* 0x000fe20000000000 */
[----:B------:R-:W-:Y:S01]  /*85b0*/  LOP3.LUT R16, R16, 0xffbfffff, RZ, 0xc0, !PT ;  /* 0xffbfffff10107812 */ /* 0x000fe200078ec0ff */
[----:B------:R-:W-:Y:S01]  /*85c0*/  UIMAD UR7, UR6, UR7, 0x1 ;  /* 0x00000001060774a4 */ /* 0x000fe2000f8e0207 */
[----:B------:R-:W0:Y:S01]  /*85d0*/  S2R R187, SR_CgaCtaId ;  /* 0x0000000000bb7919 */ /* 0x000e220000008800 */
[----:B------:R-:W-:Y:S01]  /*85e0*/  UMOV UR11, 0x40000040 ;  /* 0x40000040000b7882 */ /* 0x000fe20000000000 */
[----:B------:R-:W-:-:S04]  /*85f0*/  @P0 LOP3.LUT R16, R16, 0x400000, RZ, 0xfc, !PT ;  /* 0x0040000010100812 */ /* 0x000fc800078efcff */
[----:B------:R-:W-:Y:S02]  /*8600*/  LOP3.LUT R16, R16, 0xff7fffff, RZ, 0xc0, !PT ;  /* 0xff7fffff10107812 */ /* 0x000fe400078ec0ff */
[----:B------:R-:W1:Y:S08]  /*8610*/  @P1 LDC R13, c[0x0][0x44c] ;  /* 0x00011300ff0d1b82 */ /* 0x000e700000000800 */
[----:B------:R-:W2:Y:S01]  /*8620*/  @P1 LDC R7, c[0x0][0x450] ;  /* 0x00011400ff071b82 */ /* 0x000ea20000000800 */
[----:B-1----:R-:W-:-:S05]  /*8630*/  @P1 IMAD.HI.U32 R13, R8, R13, RZ ;  /* 0x0000000d080d1227 */ /* 0x002fca00078e00ff */
[----:B--2---:R-:W-:Y:S02]  /*8640*/  @P1 SHF.R.U32.HI R8, RZ, R7, R13 ;  /* 0x00000007ff081219 */ /* 0x004fe4000001160d */
[----:B------:R-:W-:-:S03]  /*8650*/  IADD3 R13, R185, UR7, -R192 ;  /* 0x00000007b90d7c10 */ /* 0x000fc6000fffe8c0 */
[----:B------:R-:W1:Y:S02]  /*8660*/  SHFL.IDX PT, R7, R8, RZ, 0x1c1f ;  /* 0x001c1fff08077589 */ /* 0x000e6400000e0000 */
[----:B------:R-:W-:Y:S02]  /*8670*/  IMAD.IADD R13, R13, 0x1, -R184 ;  /* 0x000000010d0d7824 */ /* 0x000fe400078e0ab8 */
[----:B------:R-:W2:Y:S02]  /*8680*/  SHFL.IDX PT, R8, R8, 0x1, 0x1c1f ;  /* 0x003c1f0008087f89 */ /* 0x000ea400000e0000 */
[C---:B-1----:R-:W-:Y:S02]  /*8690*/  IMAD.IADD R7, R13.reuse, 0x1, R7 ;  /* 0x000000010d077824 */ /* 0x042fe400078e0207 */
[----:B--2---:R-:W-:-:S03]  /*86a0*/  IMAD.IADD R8, R13, 0x1, R8 ;  /* 0x000000010d087824 */ /* 0x004fc600078e0208 */
[C---:B------:R-:W-:Y:S02]  /*86b0*/  ISETP.GT.AND P0, PT, R7.reuse, 0x21, PT ;  /* 0x000000210700780c */ /* 0x040fe40003f04270 */
[----:B------:R-:W-:Y:S02]  /*86c0*/  ISETP.GT.AND P5, PT, R7, 0x8, PT ;  /* 0x000000080700780c */ /* 0x000fe40003fa4270 */
[----:B------:R-:W-:Y:S02]  /*86d0*/  ISETP.GT.AND P6, PT, R8, RZ, PT ;  /* 0x000000ff0800720c */ /* 0x000fe40003fc4270 */
[----:B------:R-:W-:Y:S02]  /*86e0*/  FSEL R156, R156, -INF , P5 ;  /* 0xff8000009c9c7808 */ /* 0x000fe40002800000 */
[----:B------:R-:W-:Y:S02]  /*86f0*/  FSEL R154, R154, -INF , P6 ;  /* 0xff8000009a9a7808 */ /* 0x000fe40003000000 */
[----:B------:R-:W-:-:S02]  /*8700*/  ISETP.GT.AND P6, PT, R8, 0x1, PT ;  /* 0x000000010800780c */ /* 0x000fc40003fc4270 */
[----:B------:R-:W-:Y:S02]  /*8710*/  ISETP.GT.AND P5, PT, R7, 0x29, PT ;  /* 0x000000290700780c */ /* 0x000fe40003fa4270 */
[----:B------:R-:W-:Y:S02]  /*8720*/  FSEL R155, R155, -INF , P6 ;  /* 0xff8000009b9b7808 */ /* 0x000fe40003000000 */
[----:B------:R-:W-:Y:S02]  /*8730*/  ISETP.GT.AND P6, PT, R8, 0x8, PT ;  /* 0x000000080800780c */ /* 0x000fe40003fc4270 */
[----:B------:R-:W-:Y:S02]  /*8740*/  ISETP.GT.AND P2, PT, R7, RZ, PT ;  /* 0x000000ff0700720c */ /* 0x000fe40003f44270 */
[----:B------:R-:W-:Y:S02]  /*8750*/  FSEL R158, R158, -INF , P6 ;  /* 0xff8000009e9e7808 */ /* 0x000fe40003000000 */
[----:B------:R-:W-:-:S02]  /*8760*/  ISETP.GT.AND P6, PT, R8, 0x9, PT ;  /* 0x000000090800780c */ /* 0x000fc40003fc4270 */
[----:B------:R-:W-:Y:S02]  /*8770*/  ISETP.GT.AND P1, PT, R7, 0x1, PT ;  /* 0x000000010700780c */ /* 0x000fe40003f24270 */
[----:B------:R-:W-:Y:S02]  /*8780*/  FSEL R159, R159, -INF , P6 ;  /* 0xff8000009f9f7808 */ /* 0x000fe40003000000 */
[----:B------:R-:W-:Y:S02]  /*8790*/  ISETP.GT.AND P6, PT, R8, 0x10, PT ;  /* 0x000000100800780c */ /* 0x000fe40003fc4270 */
[----:B------:R-:W-:Y:S02]  /*87a0*/  @P0 LOP3.LUT R16, R16, 0x800000, RZ, 0xfc, !PT ;  /* 0x0080000010100812 */ /* 0x000fe400078efcff */
[----:B------:R-:W-:Y:S02]  /*87b0*/  FSEL R162, R162, -INF , P6 ;  /* 0xff800000a2a27808 */ /* 0x000fe40003000000 */
[----:B------:R-:W-:-:S02]  /*87c0*/  ISETP.GT.AND P6, PT, R8, 0x11, PT ;  /* 0x000000110800780c */ /* 0x000fc40003fc4270 */
[----:B------:R-:W-:Y:S02]  /*87d0*/  FSEL R152, R152, -INF , P2 ;  /* 0xff80000098987808 */ /* 0x000fe40001000000 */
[----:B------:R-:W-:Y:S02]  /*87e0*/  FSEL R163, R163, -INF , P6 ;  /* 0xff800000a3a37808 */ /* 0x000fe40003000000 */
[----:B------:R-:W-:Y:S02]  /*87f0*/  ISETP.GT.AND P6, PT, R8, 0x18, PT ;  /* 0x000000180800780c */ /* 0x000fe40003fc4270 */
[----:B------:R-:W-:Y:S02]  /*8800*/  FSEL R13, R153, -INF , P1 ;  /* 0xff800000990d7808 */ /* 0x000fe40000800000 */
[----:B------:R-:W-:Y:S02]  /*8810*/  FSEL R166, R166, -INF , P6 ;  /* 0xff800000a6a67808 */ /* 0x000fe40003000000 */
[----:B------:R-:W-:-:S02]  /*8820*/  ISETP.GT.AND P6, PT, R8, 0x19, PT ;  /* 0x000000190800780c */ /* 0x000fc40003fc4270 */
[----:B------:R-:W-:Y:S02]  /*8830*/  ISETP.GT.AND P4, PT, R7, 0x9, PT ;  /* 0x000000090700780c */ /* 0x000fe40003f84270 */
[----:B------:R-:W-:Y:S02]  /*8840*/  FSEL R167, R167, -INF , P6 ;  /* 0xff800000a7a77808 */ /* 0x000fe40003000000 */
[----:B------:R-:W-:Y:S02]  /*8850*/  ISETP.GT.AND P6, PT, R8, 0x20, PT ;  /* 0x000000200800780c */ /* 0x000fe40003fc4270 */
[----:B------:R-:W-:Y:S02]  /*8860*/  ISETP.GT.AND P3, PT, R7, 0x10, PT ;  /* 0x000000100700780c */ /* 0x000fe40003f64270 */
        /* <DEDUP_REMOVED lines=8> */
[----:B------:R-:W-:Y:S02]  /*88f0*/  LOP3.LUT R16, R16, 0xfeffffff, RZ, 0xc0, !PT ;  /* 0xfeffffff10107812 */ /* 0x000fe400078ec0ff */
[----:B------:R-:W-:Y:S02]  /*8900*/  FSEL R175, R175, -INF , P6 ;  /* 0xff800000afaf7808 */ /* 0x000fe40003000000 */
[----:B------:R-:W-:Y:S02]  /*8910*/  ISETP.GT.AND P6, PT, R8, 0x30, PT ;  /* 0x000000300800780c */ /* 0x000fe40003fc4270 */
[----:B------:R-:W-:Y:S02]  /*8920*/  FSEL R157, R157, -INF , P4 ;  /* 0xff8000009d9d7808 */ /* 0x000fe40002000000 */
        /* <DEDUP_REMOVED lines=8> */
[----:B------:R-:W-:Y:S02]  /*89b0*/  FMNMX.FTZ R8, R154, R12, !PT ;  /* 0x0000000c9a087209 */ /* 0x000fe40007810000 */
[----:B------:R-:W-:Y:S02]  /*89c0*/  FSEL R183, R183, -INF , P6 ;  /* 0xff800000b7b77808 */ /* 0x000fe40003000000 */
[----:B------:R-:W-:Y:S02]  /*89d0*/  FMNMX.FTZ R8, R155, R8, !PT ;  /* 0x000000089b087209 */ /* 0x000fe40007810000 */
[----:B------:R-:W-:Y:S02]  /*89e0*/  FSEL R164, R164, -INF , P1 ;  /* 0xff800000a4a47808 */ /* 0x000fe40000800000 */
[----:B------:R-:W-:Y:S02]  /*89f0*/  FMNMX.FTZ R8, R158, R8, !PT ;  /* 0x000000089e087209 */ /* 0x000fe40007810000 */
[----:B------:R-:W-:-:S02]  /*8a00*/  @P5 LOP3.LUT R16, R16, 0x1000000, RZ, 0xfc, !PT ;  /* 0x0100000010105812 */ /* 0x000fc400078efcff */
[----:B------:R-:W-:Y:S02]  /*8a10*/  FMNMX.FTZ R8, R159, R8, !PT ;  /* 0x000000089f087209 */ /* 0x000fe40007810000 */
[C---:B------:R-:W-:Y:S02]  /*8a20*/  ISETP.GT.AND P4, PT, R7.reuse, 0x30, PT ;  /* 0x000000300700780c */ /* 0x040fe40003f84270 */
[----:B------:R-:W-:Y:S02]  /*8a30*/  FMNMX.FTZ R8, R162, R8, !PT ;  /* 0x00000008a2087209 */ /* 0x000fe40007810000 */
[----:B------:R-:W-:Y:S02]  /*8a40*/  ISETP.GT.AND P3, PT, R7, 0x31, PT ;  /* 0x000000310700780c */ /* 0x000fe40003f64270 */
[----:B------:R-:W-:Y:S02]  /*8a50*/  FMNMX.FTZ R8, R163, R8, !PT ;  /* 0x00000008a3087209 */ /* 0x000fe40007810000 */
[----:B------:R-:W-:-:S02]  /*8a60*/  ISETP.GT.AND P2, PT, R7, 0x38, PT ;  /* 0x000000380700780c */ /* 0x000fc40003f44270 */
[----:B------:R-:W-:Y:S02]  /*8a70*/  FMNMX.FTZ R8, R166, R8, !PT ;  /* 0x00000008a6087209 */ /* 0x000fe40007810000 */
[----:B------:R-:W-:Y:S02]  /*8a80*/  ISETP.GT.AND P1, PT, R7, 0x39, PT ;  /* 0x000000390700780c */ /* 0x000fe40003f24270 */
[----:B------:R-:W-:Y:S02]  /*8a90*/  FMNMX.FTZ R8, R167, R8, !PT ;  /* 0x00000008a7087209 */ /* 0x000fe40007810000 */
[C---:B------:R-:W-:Y:S02]  /*8aa0*/  ISETP.GT.AND P5, PT, R7.reuse, 0x19, PT ;  /* 0x000000190700780c */ /* 0x040fe40003fa4270 */
[----:B------:R-:W-:Y:S02]  /*8ab0*/  FMNMX.FTZ R8, R170, R8, !PT ;  /* 0x00000008aa087209 */ /* 0x000fe40007810000 */
[----:B------:R-:W-:-:S02]  /*8ac0*/  ISETP.GT.AND P0, PT, R7, 0x20, PT ;  /* 0x000000200700780c */ /* 0x000fc40003f04270 */
[----:B------:R-:W-:Y:S02]  /*8ad0*/  FMNMX.FTZ R8, R171, R8, !PT ;  /* 0x00000008ab087209 */ /* 0x000fe40007810000 */
[----:B------:R-:W-:Y:S02]  /*8ae0*/  FSEL R165, R165, -INF , P5 ;  /* 0xff800000a5a57808 */ /* 0x000fe40002800000 */
[----:B------:R-:W-:Y:S02]  /*8af0*/  FMNMX.FTZ R8, R174, R8, !PT ;  /* 0x00000008ae087209 */ /* 0x000fe40007810000 */
[----:B------:R-:W-:Y:S02]  /*8b00*/  FSEL R168, R168, -INF , P0 ;  /* 0xff800000a8a87808 */ /* 0x000fe40000000000 */
[----:B------:R-:W-:Y:S02]  /*8b10*/  FMNMX.FTZ R8, R175, R8, !PT ;  /* 0x00000008af087209 */ /* 0x000fe40007810000 */
[----:B------:R-:W-:-:S02]  /*8b20*/  LOP3.LUT P0, RZ, R16, 0x800000, RZ, 0xc0, !PT ;  /* 0x0080000010ff7812 */ /* 0x000fc4000780c0ff */
[----:B------:R-:W-:Y:S02]  /*8b30*/  FMNMX.FTZ R8, R178, R8, !PT ;  /* 0x00000008b2087209 */ /* 0x000fe40007810000 */
[----:B------:R-:W-:Y:S02]  /*8b40*/  FSEL R169, R169, -INF , P0 ;  /* 0xff800000a9a97808 */ /* 0x000fe40000000000 */
[----:B------:R-:W-:Y:S02]  /*8b50*/  FMNMX.FTZ R8, R179, R8, !PT ;  /* 0x00000008b3087209 */ /* 0x000fe40007810000 */
[----:B------:R-:W-:Y:S02]  /*8b60*/  LOP3.LUT P5, RZ, R16, 0x1000000, RZ, 0xc0, !PT ;  /* 0x0100000010ff7812 */ /* 0x000fe400078ac0ff */
[----:B------:R-:W-:Y:S02]  /*8b70*/  FMNMX.FTZ R8, R182, R8, !PT ;  /* 0x00000008b6087209 */ /* 0x000fe40007810000 */
[----:B------:R-:W-:-:S02]  /*8b80*/  FSEL R173, R173, -INF , P5 ;  /* 0xff800000adad7808 */ /* 0x000fc40002800000 */
[----:B------:R-:W-:Y:S02]  /*8b90*/  FMNMX.FTZ R8, R183, R8, !PT ;  /* 0x00000008b7087209 */ /* 0x000fe40007810000 */
[----:B------:R-:W-:Y:S02]  /*8ba0*/  FSEL R176, R176, -INF , P4 ;  /* 0xff800000b0b07808 */ /* 0x000fe40002000000 */
[----:B------:R-:W-:Y:S01]  /*8bb0*/  FSEL R177, R177, -INF , P3 ;  /* 0xff800000b1b17808 */ /* 0x000fe20001800000 */
[----:B------:R-:W1:Y:S01]  /*8bc0*/  SHFL.BFLY PT, R14, R8, 0x2, 0x1f ;  /* 0x0c401f00080e7f89 */ /* 0x000e6200000e0000 */
[----:B------:R-:W-:Y:S02]  /*8bd0*/  FSEL R180, R180, -INF , P2 ;  /* 0xff800000b4b47808 */ /* 0x000fe40001000000 */
[----:B------:R-:W-:Y:S02]  /*8be0*/  FSEL R181, R181, -INF , P1 ;  /* 0xff800000b5b57808 */ /* 0x000fe40000800000 */
[----:B------:R-:W-:-:S02]  /*8bf0*/  ISETP.NE.AND P1, PT, R23, RZ, PT ;  /* 0x000000ff1700720c */ /* 0x000fc40003f25270 */
[----:B------:R-:W-:-:S11]  /*8c00*/  LOP3.LUT P0, RZ, R16, 0x400000, RZ, 0xc0, !PT ;  /* 0x0040000010ff7812 */ /* 0x000fd6000780c0ff */
[----:B------:R-:W-:-:S04]  /*8c10*/  @!P1 IMAD R10, R10, 0x40, R19 ;  /* 0x000000400a0a9824 */ /* 0x000fc800078e0213 */
[----:B------:R-:W-:Y:S01]  /*8c20*/  @!P1 IMAD R10, R10, 0x4, R17 ;  /* 0x000000040a0a9824 */ /* 0x000fe200078e0211 */
        /* <DEDUP_REMOVED lines=8> */
[----:B------:R-:W-:Y:S01]  /*8cb0*/  ISETP.GT.AND P6, PT, R7, 0x28, PT ;  /* 0x000000280700780c */ /* 0x000fe20003fc4270 */
[----:B------:R-:W-:Y:S02]  /*8cc0*/  VIADD R7, R9, 0x38840 ;  /* 0x0003884009077836 */ /* 0x000fe40000000000 */
[--C-:B------:R-:W-:Y:S01]  /*8cd0*/  FFMA.FTZ R154, R154, UR5, -R12.reuse ;  /* 0x000000059a9a7c23 */ /* 0x100fe2000801080c */
[----:B------:R-:W-:Y:S01]  /*8ce0*/  FSEL R172, R172, -INF , P6 ;  /* 0xff800000acac7808 */ /* 0x000fe20003000000 */
[--C-:B------:R-:W-:Y:S01]  /*8cf0*/  FFMA.FTZ R155, R155, UR5, -R12.reuse ;  /* 0x000000059b9b7c23 */ /* 0x100fe2000801080c */
[----:B0-----:R-:W-:Y:S01]  /*8d00*/  PRMT R7, R187, 0x654, R7 ;  /* 0x00000654bb077816 */ /* 0x001fe20000000007 */
[--C-:B------:R-:W-:Y:S01]  /*8d10*/  FFMA.FTZ R158, R158, UR5, -R12.reuse ;  /* 0x000000059e9e7c23 */ /* 0x100fe2000801080c */
[--C-:B------:R-:W-:Y:S01]  /*8d20*/  FFMA.FTZ R159, R159, UR5, -R12.reuse ;  /* 0x000000059f9f7c23 */ /* 0x100fe2000801080c */
[--C-:B------:R-:W-:Y:S01]  /*8d30*/  FFMA.FTZ R162, R162, UR5, -R12.reuse ;  /* 0x00000005a2a27c23 */ /* 0x100fe2000801080c */
[----:B------:R0:W-:Y:S01]  /*8d40*/  SYNCS.ARRIVE.TRANS64.RED.A1T0 RZ, [R7+URZ], RZ ;  /* 0x000000ff07ff79a7 */ /* 0x0001e2000810043f */
[--C-:B------:R-:W-:Y:S01]  /*8d50*/  FFMA.FTZ R163, R163, UR5, -R12.reuse ;  /* 0x00000005a3a37c23 */ /* 0x100fe2000801080c */
[--C-:B------:R-:W-:Y:S01]  /*8d60*/  FFMA.FTZ R166, R166, UR5, -R12.reuse ;  /* 0x00000005a6a67c23 */ /* 0x100fe2000801080c */
[--C-:B------:R-:W-:Y:S01]  /*8d70*/  FFMA.FTZ R167, R167, UR5, -R12.reuse ;  /* 0x00000005a7a77c23 */ /* 0x100fe2000801080c */
[--C-:B------:R-:W-:Y:S01]  /*8d80*/  FFMA.FTZ R170, R170, UR5, -R12.reuse ;  /* 0x00000005aaaa7c23 */ /* 0x100fe2000801080c */
[--C-:B------:R-:W-:Y:S01]  /*8d90*/  FFMA.FTZ R171, R171, UR5, -R12.reuse ;  /* 0x00000005abab7c23 */ /* 0x100fe2000801080c */
[--C-:B------:R-:W-:Y:S01]  /*8da0*/  FFMA.FTZ R174, R174, UR5, -R12.reuse ;  /* 0x00000005aeae7c23 */ /* 0x100fe2000801080c */
[--C-:B------:R-:W-:Y:S01]  /*8db0*/  FFMA.FTZ R175, R175, UR5, -R12.reuse ;  /* 0x00000005afaf7c23 */ /* 0x100fe2000801080c */
[----:B0-----:R-:W-:Y:S01]  /*8dc0*/  FMNMX.FTZ R7, R152, R11, !PT ;  /* 0x0000000b98077209 */ /* 0x001fe20007810000 */
[--C-:B------:R-:W-:Y:S01]  /*8dd0*/  FFMA.FTZ R178, R178, UR5, -R12.reuse ;  /* 0x00000005b2b27c23 */ /* 0x100fe2000801080c */
[--C-:B------:R-:W-:Y:S01]  /*8de0*/  FFMA.FTZ R179, R179, UR5, -R12.reuse ;  /* 0x00000005b3b37c23 */ /* 0x100fe2000801080c */
[--C-:B------:R-:W-:Y:S01]  /*8df0*/  FFMA.FTZ R182, R182, UR5, -R12.reuse ;  /* 0x00000005b6b67c23 */ /* 0x100fe2000801080c */
[----:B------:R-:W-:Y:S01]  /*8e00*/  FMNMX.FTZ R7, R13, R7, !PT ;  /* 0x000000070d077209 */ /* 0x000fe20007810000 */
[----:B------:R-:W-:Y:S01]  /*8e10*/  FFMA.FTZ R183, R183, UR5, -R12 ;  /* 0x00000005b7b77c23 */ /* 0x000fe2000801080c */
[----:B------:R-:W-:Y:S01]  /*8e20*/  FMUL.FTZ R12, R14, UR5 ;  /* 0x000000050e0c7c20 */ /* 0x000fe20008410000 */
[----:B------:R-:W-:Y:S01]  /*8e30*/  MUFU.EX2 R153, R154 ;  /* 0x0000009a00997308 */ /* 0x000fe20000000800 */
[----:B------:R-:W-:-:S04]  /*8e40*/  FMNMX.FTZ R7, R156, R7, !PT ;  /* 0x000000079c077209 */ /* 0x000fc80007810000 */
[----:B------:R-:W-:-:S03]  /*8e50*/  FMNMX.FTZ R7, R157, R7, !PT ;  /* 0x000000079d077209 */ /* 0x000fc60007810000 */
[----:B------:R-:W0:Y:S01]  /*8e60*/  MUFU.EX2 R12, R12 ;  /* 0x0000000c000c7308 */ /* 0x000e220000000800 */
[----:B------:R-:W-:-:S04]  /*8e70*/  FMNMX.FTZ R7, R160, R7, !PT ;  /* 0x00000007a0077209 */ /* 0x000fc80007810000 */
[----:B------:R-:W-:-:S03]  /*8e80*/  FMNMX.FTZ R7, R161, R7, !PT ;  /* 0x00000007a1077209 */ /* 0x000fc60007810000 */
[----:B------:R-:W1:Y:S01]  /*8e90*/  MUFU.EX2 R155, R155 ;  /* 0x0000009b009b7308 */ /* 0x000e620000000800 */
[----:B------:R-:W-:-:S04]  /*8ea0*/  FMNMX.FTZ R7, R164, R7, !PT ;  /* 0x00000007a4077209 */ /* 0x000fc80007810000 */
[----:B------:R-:W-:-:S03]  /*8eb0*/  FMNMX.FTZ R7, R165, R7, !PT ;  /* 0x00000007a5077209 */ /* 0x000fc60007810000 */
[----:B------:R-:W-:Y:S01]  /*8ec0*/  MUFU.EX2 R159, R159 ;  /* 0x0000009f009f7308 */ /* 0x000fe20000000800 */
[----:B------:R-:W-:Y:S01]  /*8ed0*/  FMNMX.FTZ R7, R168, R7, !PT ;  /* 0x00000007a8077209 */ /* 0x000fe20007810000 */
[----:B0-----:R-:W-:Y:S01]  /*8ee0*/  @!P1 STS [R10+0x38420], R12 ;  /* 0x0384200c0a009388 */ /* 0x001fe20000000800 */
[----:B------:R-:W-:Y:S01]  /*8ef0*/  FFMA.FTZ R5, R12, R5, R153 ;  /* 0x000000050c057223 */ /* 0x000fe20000010099 */
[-C--:B------:R-:W-:Y:S01]  /*8f00*/  FMUL.FTZ R26, R26, R12.reuse ;  /* 0x0000000c1a1a7220 */ /* 0x080fe20000410000 */
[----:B------:R-:W-:Y:S01]  /*8f10*/  FMNMX.FTZ R7, R169, R7, !PT ;  /* 0x00000007a9077209 */ /* 0x000fe20007810000 */
[-C--:B------:R-:W-:Y:S01]  /*8f20*/  FMUL.FTZ R27, R27, R12.reuse ;  /* 0x0000000c1b1b7220 */ /* 0x080fe20000410000 */
[-C--:B------:R-:W-:Y:S01]  /*8f30*/  FMUL.FTZ R30, R30, R12.reuse ;  /* 0x0000000c1e1e7220 */ /* 0x080fe20000410000 */
[----:B------:R-:W-:Y:S01]  /*8f40*/  MUFU.EX2 R162, R162 ;  /* 0x000000a200a27308 */ /* 0x000fe20000000800 */
[----:B------:R-:W-:Y:S01]  /*8f50*/  FMNMX.FTZ R7, R172, R7, !PT ;  /* 0x00000007ac077209 */ /* 0x000fe20007810000 */
[C---:B-1----:R-:W-:Y:S01]  /*8f60*/  FADD.FTZ R5, R155.reuse, R5 ;  /* 0x000000059b057221 */ /* 0x042fe20000010000 */
[----:B------:R-:W-:Y:S01]  /*8f70*/  F2FP.F16.F32.PACK_AB R153, R155, R153 ;  /* 0x000000999b99723e */ /* 0x000fe200000000ff */
[-C--:B------:R-:W-:Y:S01]  /*8f80*/  FMUL.FTZ R31, R31, R12.reuse ;  /* 0x0000000c1f1f7220 */ /* 0x080fe20000410000 */
[----:B------:R-:W-:Y:S01]  /*8f90*/  FMNMX.FTZ R7, R173, R7, !PT ;  /* 0x00000007ad077209 */ /* 0x000fe20007810000 */
[-C--:B------:R-:W-:Y:S01]  /*8fa0*/  FMUL.FTZ R34, R34, R12.reuse ;  /* 0x0000000c22227220 */ /* 0x080fe20000410000 */
[-C--:B------:R-:W-:Y:S01]  /*8fb0*/  FMUL.FTZ R35, R35, R12.reuse ;  /* 0x0000000c23237220 */ /* 0x080fe20000410000 */
[----:B------:R-:W0:Y:S01]  /*8fc0*/  MUFU.EX2 R155, R158 ;  /* 0x0000009e009b7308 */ /* 0x000e220000000800 */
[----:B------:R-:W-:Y:S01]  /*8fd0*/  FMNMX.FTZ R7, R176, R7, !PT ;  /* 0x00000007b0077209 */ /* 0x000fe20007810000 */
[-C--:B------:R-:W-:Y:S01]  /*8fe0*/  FMUL.FTZ R38, R38, R12.reuse ;  /* 0x0000000c26267220 */ /* 0x080fe20000410000 */
[-C--:B------:R-:W-:Y:S01]  /*8ff0*/  FMUL.FTZ R39, R39, R12.reuse ;  /* 0x0000000c27277220 */ /* 0x080fe20000410000 */
[-C--:B------:R-:W-:Y:S01]  /*9000*/  FMUL.FTZ R42, R42, R12.reuse ;  /* 0x0000000c2a2a7220 */ /* 0x080fe20000410000 */
[----:B------:R-:W-:Y:S01]  /*9010*/  FMNMX.FTZ R7, R177, R7, !PT ;  /* 0x00000007b1077209 */ /* 0x000fe20007810000 */
[-C--:B------:R-:W-:Y:S01]  /*9020*/  FMUL.FTZ R43, R43, R12.reuse ;  /* 0x0000000c2b2b7220 */ /* 0x080fe20000410000 */
[-C--:B------:R-:W-:Y:S01]  /*9030*/  FMUL.FTZ R46, R46, R12.reuse ;  /* 0x0000000c2e2e7220 */ /* 0x080fe20000410000 */
[----:B------:R-:W1:Y:S01]  /*9040*/  MUFU.EX2 R163, R163 ;  /* 0x000000a300a37308 */ /* 0x000e620000000800 */
[----:B------:R-:W-:Y:S01]  /*9050*/  FMNMX.FTZ R7, R180, R7, !PT ;  /* 0x00000007b4077209 */ /* 0x000fe20007810000 */
[-C--:B------:R-:W-:Y:S01]  /*9060*/  FMUL.FTZ R47, R47, R12.reuse ;  /* 0x0000000c2f2f7220 */ /* 0x080fe20000410000 */
[-C--:B------:R-:W-:Y:S01]  /*9070*/  FMUL.FTZ R50, R50, R12.reuse ;  /* 0x0000000c32327220 */ /* 0x080fe20000410000 */
[-C--:B------:R-:W-:Y:S01]  /*9080*/  FMUL.FTZ R51, R51, R12.reuse ;  /* 0x0000000c33337220 */ /* 0x080fe20000410000 */
[----:B------:R-:W-:Y:S01]  /*9090*/  FMNMX.FTZ R7, R181, R7, !PT ;  /* 0x00000007b5077209 */ /* 0x000fe20007810000 */
[-C--:B------:R-:W-:Y:S01]  /*90a0*/  FMUL.FTZ R54, R54, R12.reuse ;  /* 0x0000000c36367220 */ /* 0x080fe20000410000 */
[-C--:B------:R-:W-:Y:S01]  /*90b0*/  FMUL.FTZ R55, R55, R12.reuse ;  /* 0x0000000c37377220 */ /* 0x080fe20000410000 */
[----:B------:R-:W2:Y:S01]  /*90c0*/  MUFU.EX2 R166, R166 ;  /* 0x000000a600a67308 */ /* 0x000ea20000000800 */
[----:B0-----:R-:W-:Y:S01]  /*90d0*/  FADD.FTZ R5, R155, R5 ;  /* 0x000000059b057221 */ /* 0x001fe20000010000 */
[----:B------:R-:W0:Y:S01]  /*90e0*/  SHFL.BFLY PT, R14, R7, 0x2, 0x1f ;  /* 0x0c401f00070e7f89 */ /* 0x000e2200000e0000 */
[C---:B------:R-:W-:Y:S01]  /*90f0*/  F2FP.F16.F32.PACK_AB R155, R159.reuse, R155 ;  /* 0x0000009b9f9b723e */ /* 0x040fe200000000ff */
[-C--:B------:R-:W-:Y:S01]  /*9100*/  FMUL.FTZ R58, R58, R12.reuse ;  /* 0x0000000c3a3a7220 */ /* 0x080fe20000410000 */
[----:B------:R-:W-:Y:S01]  /*9110*/  FADD.FTZ R5, R159, R5 ;  /* 0x000000059f057221 */ /* 0x000fe20000010000 */
[-C--:B------:R-:W-:Y:S01]  /*9120*/  FMUL.FTZ R59, R59, R12.reuse ;  /* 0x0000000c3b3b7220 */ /* 0x080fe20000410000 */
[-C--:B------:R-:W-:Y:S01]  /*9130*/  FMUL.FTZ R62, R62, R12.reuse ;  /* 0x0000000c3e3e7220 */ /* 0x080fe20000410000 */
[----:B------:R-:W3:Y:S01]  /*9140*/  MUFU.EX2 R167, R167 ;  /* 0x000000a700a77308 */ /* 0x000ee20000000800 */
        /* <DEDUP_REMOVED lines=16> */
[----:B---3--:R-:W-:Y:S01]  /*9250*/  FADD.FTZ R5, R167, R5 ;  /* 0x00000005a7057221 */ /* 0x008fe20000010000 */
[----:B0-----:R-:W-:Y:S01]  /*9260*/  FMNMX.FTZ R7, R7, R14, !PT ;  /* 0x0000000e07077209 */ /* 0x001fe20007810000 */
[----:B------:R-:W-:Y:S01]  /*9270*/  FMUL.FTZ R86, R86, R12 ;  /* 0x0000000c56567220 */ /* 0x000fe20000410000 */
[----:B------:R-:W-:Y:S01]  /*9280*/  F2FP.F16.F32.PACK_AB R159, R167, R166 ;  /* 0x000000a6a79f723e */ /* 0x000fe200000000ff */
[-C--:B------:R-:W-:Y:S01]  /*9290*/  FMUL.FTZ R87, R87, R12.reuse ;  /* 0x0000000c57577220 */ /* 0x080fe20000410000 */
[-C--:B------:R-:W-:Y:S01]  /*92a0*/  FMUL.FTZ R90, R90, R12.reuse ;  /* 0x0000000c5a5a7220 */ /* 0x080fe20000410000 */
[----:B------:R-:W0:Y:S01]  /*92b0*/  SHFL.BFLY PT, R14, R7, 0x1, 0x1f ;  /* 0x0c201f00070e7f89 */ /* 0x000e2200000e0000 */
        /* <DEDUP_REMOVED lines=22> */
[----:B------:R-:W-:Y:S01]  /*9420*/  FMUL.FTZ R127, R127, R12 ;  /* 0x0000000c7f7f7220 */ /* 0x000fe20000410000 */
[----:B0-----:R-:W-:Y:S01]  /*9430*/  FMNMX.FTZ R7, R7, R14, !PT ;  /* 0x0000000e07077209 */ /* 0x001fe20007810000 */
[----:B------:R-:W-:Y:S01]  /*9440*/  MUFU.EX2 R179, R179 ;  /* 0x000000b300b37308 */ /* 0x000fe20000000800 */
[-C--:B------:R-:W-:Y:S01]  /*9450*/  FMUL.FTZ R130, R130, R12.reuse ;  /* 0x0000000c82827220 */ /* 0x080fe20000410000 */
[-C--:B------:R-:W-:Y:S01]  /*9460*/  FMUL.FTZ R131, R131, R12.reuse ;  /* 0x0000000c83837220 */ /* 0x080fe20000410000 */
[----:B------:R-:W-:Y:S01]  /*9470*/  FSETP.NEU.FTZ.AND P2, PT, R7, -INF , PT ;  /* 0xff8000000700780b */ /* 0x000fe20003f5d000 */
[-C--:B------:R-:W-:Y:S01]  /*9480*/  FMUL.FTZ R134, R134, R12.reuse ;  /* 0x0000000c86867220 */ /* 0x080fe20000410000 */
[-C--:B------:R-:W-:Y:S01]  /*9490*/  FMUL.FTZ R135, R135, R12.reuse ;  /* 0x0000000c87877220 */ /* 0x080fe20000410000 */
[-C--:B------:R-:W-:Y:S01]  /*94a0*/  FMUL.FTZ R138, R138, R12.reuse ;  /* 0x0000000c8a8a7220 */ /* 0x080fe20000410000 */
[----:B------:R-:W-:Y:S01]  /*94b0*/  FSEL R14, R7, RZ, P2 ;  /* 0x000000ff070e7208 */ /* 0x000fe20001000000 */
[----:B------:R-:W-:Y:S01]  /*94c0*/  MUFU.EX2 R182, R182 ;  /* 0x000000b600b67308 */ /* 0x000fe20000000800 */
[-C--:B------:R-:W-:Y:S01]  /*94d0*/  FMUL.FTZ R139, R139, R12.reuse ;  /* 0x0000000c8b8b7220 */ /* 0x080fe20000410000 */
[-C--:B------:R-:W-:Y:S01]  /*94e0*/  FMUL.FTZ R142, R142, R12.reuse ;  /* 0x0000000c8e8e7220 */ /* 0x080fe20000410000 */
[-C--:B------:R-:W-:Y:S01]  /*94f0*/  FMUL.FTZ R143, R143, R12.reuse ;  /* 0x0000000c8f8f7220 */ /* 0x080fe20000410000 */
[----:B------:R-:W-:Y:S01]  /*9500*/  FADD.FTZ R14, -R14, R11 ;  /* 0x0000000b0e0e7221 */ /* 0x000fe20000010100 */
[-C--:B------:R-:W-:Y:S01]  /*9510*/  FMUL.FTZ R146, R146, R12.reuse ;  /* 0x0000000c92927220 */ /* 0x080fe20000410000 */
[-C--:B------:R-:W-:Y:S01]  /*9520*/  FMUL.FTZ R147, R147, R12.reuse ;  /* 0x0000000c93937220 */ /* 0x080fe20000410000 */
[-C--:B------:R-:W-:Y:S01]  /*9530*/  FMUL.FTZ R150, R150, R12.reuse ;  /* 0x0000000c96967220 */ /* 0x080fe20000410000 */
[----:B------:R-:W-:Y:S01]  /*9540*/  FMUL.FTZ R11, R14, UR5 ;  /* 0x000000050e0b7c20 */ /* 0x000fe20008410000 */
[----:B------:R-:W0:Y:S01]  /*9550*/  MUFU.EX2 R183, R183 ;  /* 0x000000b700b77308 */ /* 0x000e220000000800 */
[----:B------:R-:W-:Y:S01]  /*9560*/  FMUL.FTZ R151, R151, R12 ;  /* 0x0000000c97977220 */ /* 0x000fe20000410000 */
[----:B--2---:R-:W-:-:S04]  /*9570*/  FADD.FTZ R5, R171, R5 ;  /* 0x00000005ab057221 */ /* 0x004fc80000010000 */
[----:B---3--:R-:W-:Y:S02]  /*9580*/  FADD.FTZ R5, R174, R5 ;  /* 0x00000005ae057221 */ /* 0x008fe40000010000 */
[----:B------:R-:W2:Y:S02]  /*9590*/  MUFU.EX2 R11, R11 ;  /* 0x0000000b000b7308 */ /* 0x000ea40000000800 */
[----:B-1----:R-:W-:-:S04]  /*95a0*/  FADD.FTZ R5, R175, R5 ;  /* 0x00000005af057221 */ /* 0x002fc80000010000 */
[----:B----4-:R-:W-:Y:S01]  /*95b0*/  FADD.FTZ R5, R178, R5 ;  /* 0x00000005b2057221 */ /* 0x010fe20000010000 */
[----:B0-----:R-:W-:-:S03]  /*95c0*/  F2FP.F16.F32.PACK_AB R167, R183, R182 ;  /* 0x000000b6b7a7723e */ /* 0x001fc600000000ff */
[----:B------:R-:W-:-:S04]  /*95d0*/  FADD.FTZ R5, R179, R5 ;  /* 0x00000005b3057221 */ /* 0x000fc80000010000 */
[----:B------:R-:W-:Y:S01]  /*95e0*/  FADD.FTZ R5, R182, R5 ;  /* 0x00000005b6057221 */ /* 0x000fe20000010000 */
        /* <DEDUP_REMOVED lines=10> */
[----:B0-----:R-:W-:Y:S01]  /*9690*/  FMUL.FTZ R10, R7, UR5 ;  /* 0x00000005070a7c20 */ /* 0x001fe20008410000 */
        /* <DEDUP_REMOVED lines=26> */
[----:B------:R-:W1:Y:S01]  /*9840*/  MUFU.EX2 R154, R13 ;  /* 0x0000000d009a7308 */ /* 0x000e620000000800 */
[-C--:B------:R-:W-:Y:S01]  /*9850*/  FMUL.FTZ R57, R57, R11.reuse ;  /* 0x0000000b39397220 */ /* 0x080fe20000410000 */
[-C--:B------:R-:W-:Y:S01]  /*9860*/  FMUL.FTZ R60, R60, R11.reuse ;  /* 0x0000000b3c3c7220 */ /* 0x080fe20000410000 */
[-C--:B------:R-:W-:Y:S01]  /*9870*/  FMUL.FTZ R61, R61, R11.reuse ;  /* 0x0000000b3d3d7220 */ /* 0x080fe20000410000 */
[-C--:B------:R-:W-:Y:S01]  /*9880*/  FMUL.FTZ R64, R64, R11.reuse ;  /* 0x0000000b40407220 */ /* 0x080fe20000410000 */
[-C--:B------:R-:W-:Y:S01]  /*9890*/  FMUL.FTZ R65, R65, R11.reuse ;  /* 0x0000000b41417220 */ /* 0x080fe20000410000 */
[----:B0-----:R-:W-:Y:S01]  /*98a0*/  FFMA.FTZ R21, R11, R6, R152 ;  /* 0x000000060b157223 */ /* 0x001fe20000010098 */
        /* <DEDUP_REMOVED lines=20> */
[----:B------:R-:W-:Y:S01]  /*99f0*/  F2FP.F16.F32.PACK_AB R163, R175, R174 ;  /* 0x000000aeafa3723e */ /* 0x000fe200000000ff */
[-C--:B------:R-:W-:Y:S01]  /*9a00*/  FMUL.FTZ R96, R96, R11.reuse ;  /* 0x0000000b60607220 */ /* 0x080fe20000410000 */
[-C--:B------:R-:W-:Y:S01]  /*9a10*/  FMUL.FTZ R97, R97, R11.reuse ;  /* 0x0000000b61617220 */ /* 0x080fe20000410000 */
[-C--:B------:R-:W-:Y:S01]  /*9a20*/  FMUL.FTZ R100, R100, R11.reuse ;  /* 0x0000000b64647220 */ /* 0x080fe20000410000 */
[-C--:B------:R-:W-:Y:S01]  /*9a30*/  FMUL.FTZ R101, R101, R11.reuse ;  /* 0x0000000b65657220 */ /* 0x080fe20000410000 */
[----:B------:R0:W1:Y:S01]  /*9a40*/  MUFU.EX2 R15, R161 ;  /* 0x000000a1000f7308 */ /* 0x0000620000000800 */
[----:B--2---:R-:W-:Y:S01]  /*9a50*/  F2FP.F16.F32.PACK_AB R154, R13, R10 ;  /* 0x0000000a0d9a723e */ /* 0x004fe200000000ff */
[----:B------:R-:W-:Y:S01]  /*9a60*/  BAR.SYNC.DEFER_BLOCKING 0xf, 0x100 ;  /* 0x03c4000000007b1d */ /* 0x000fe20000010000 */
[-C--:B------:R-:W-:Y:S01]  /*9a70*/  FMUL.FTZ R104, R104, R11.reuse ;  /* 0x0000000b68687220 */ /* 0x080fe20000410000 */
[-C--:B------:R-:W-:Y:S01]  /*9a80*/  FMUL.FTZ R105, R105, R11.reuse ;  /* 0x0000000b69697220 */ /* 0x080fe20000410000 */
[-C--:B------:R-:W-:Y:S01]  /*9a90*/  FMUL.FTZ R108, R108, R11.reuse ;  /* 0x0000000b6c6c7220 */ /* 0x080fe20000410000 */
[-C--:B------:R-:W-:Y:S01]  /*9aa0*/  FMUL.FTZ R109, R109, R11.reuse ;  /* 0x0000000b6d6d7220 */ /* 0x080fe20000410000 */
[----:B------:R-:W-:Y:S01]  /*9ab0*/  FMUL.FTZ R112, R112, R11 ;  /* 0x0000000b70707220 */ /* 0x000fe20000410000 */
[----:B------:R-:W-:Y:S01]  /*9ac0*/  MUFU.EX2 R20, R164 ;  /* 0x000000a400147308 */ /* 0x000fe20000000800 */
[----:B0-----:R-:W-:Y:S01]  /*9ad0*/  F2FP.F16.F32.PACK_AB R161, R171, R170 ;  /* 0x000000aaaba1723e */ /* 0x001fe200000000ff */
[----:B------:R-:W-:-:S02]  /*9ae0*/  IMAD R170, R2, 0x1000, R22 ;  /* 0x0000100002aa7824 */ /* 0x000fc400078e0216 */
[-C--:B------:R-:W-:Y:S01]  /*9af0*/  FMUL.FTZ R113, R113, R11.reuse ;  /* 0x0000000b71717220 */ /* 0x080fe20000410000 */
[-C--:B------:R-:W-:Y:S01]  /*9b00*/  FMUL.FTZ R116, R116, R11.reuse ;  /* 0x0000000b74747220 */ /* 0x080fe20000410000 */
[-C--:B------:R-:W-:Y:S01]  /*9b10*/  FMUL.FTZ R117, R117, R11.reuse ;  /* 0x0000000b75757220 */ /* 0x080fe20000410000 */
[-C--:B------:R-:W-:Y:S01]  /*9b20*/  FMUL.FTZ R120, R120, R11.reuse ;  /* 0x0000000b78787220 */ /* 0x080fe20000410000 */
[----:B------:R-:W-:Y:S01]  /*9b30*/  R2UR UR10, R170 ;  /* 0x00000000aa0a72ca */ /* 0x000fe200000e0000 */
[----:B------:R0:W2:Y:S01]  /*9b40*/  MUFU.EX2 R6, R165 ;  /* 0x000000a500067308 */ /* 0x0000a20000000800 */
        /* <DEDUP_REMOVED lines=16> */
[----:B--2---:R-:W-:Y:S01]  /*9c50*/  F2FP.F16.F32.PACK_AB R158, R6, R20 ;  /* 0x00000014069e723e */ /* 0x004fe200000000ff */
[-C--:B------:R-:W-:Y:S01]  /*9c60*/  FMUL.FTZ R145, R145, R11.reuse ;  /* 0x0000000b91917220 */ /* 0x080fe20000410000 */
[-C--:B------:R-:W-:Y:S01]  /*9c70*/  FMUL.FTZ R148, R148, R11.reuse ;  /* 0x0000000b94947220 */ /* 0x080fe20000410000 */
[----:B------:R-:W-:Y:S01]  /*9c80*/  FMUL.FTZ R149, R149, R11 ;  /* 0x0000000b95957220 */ /* 0x000fe20000410000 */
[----:B------:R1:W-:Y:S01]  /*9c90*/  STSM.16.M88.4 [R188+0x36400], R152 ;  /* 0x03640098bc007844 */ /* 0x0003e20000000200 */
[----:B------:R-:W-:-:S02]  /*9ca0*/  VIADD R11, R170, 0x80 ;  /* 0x00000080aa0b7836 */ /* 0x000fc40000000000 */
[----:B------:R-:W-:Y:S01]  /*9cb0*/  FADD.FTZ R21, R10, R21 ;  /* 0x000000150a157221 */ /* 0x000fe20000010000 */
[----:B------:R-:W-:Y:S01]  /*9cc0*/  MUFU.EX2 R172, R172 ;  /* 0x000000ac00ac7308 */ /* 0x000fe20000000800 */
[----:B------:R1:W-:Y:S01]  /*9cd0*/  STSM.16.M88.4 [R191], R156 ;  /* 0x0000009cbf007844 */ /* 0x0003e20000000200 */
[----:B------:R-:W-:Y:S01]  /*9ce0*/  FADD.FTZ R5, R183, R5 ;  /* 0x00000005b7057221 */ /* 0x000fe20000010000 */
[----:B------:R-:W-:-:S04]  /*9cf0*/  FADD.FTZ R21, R13, R21 ;  /* 0x000000150d157221 */ /* 0x000fc80000010000 */
[----:B------:R-:W-:Y:S01]  /*9d00*/  FADD.FTZ R21, R14, R21 ;  /* 0x000000150e157221 */ /* 0x000fe20000010000 */
[----:B------:R-:W2:Y:S01]  /*9d10*/  MUFU.EX2 R173, R173 ;  /* 0x000000ad00ad7308 */ /* 0x000ea20000000800 */
[----:B0-----:R-:W-:Y:S02]  /*9d20*/  F2FP.F16.F32.PACK_AB R160, R169, R168 ;  /* 0x000000a8a9a0723e */ /* 0x001fe400000000ff */
[----:B------:R-:W-:-:S04]  /*9d30*/  FADD.FTZ R21, R15, R21 ;  /* 0x000000150f157221 */ /* 0x000fc80000010000 */
[----:B------:R-:W-:Y:S01]  /*9d40*/  FADD.FTZ R21, R20, R21 ;  /* 0x0000001514157221 */ /* 0x000fe20000010000 */
[----:B------:R-:W0:Y:S03]  /*9d50*/  MUFU.EX2 R176, R176 ;  /* 0x000000b000b07308 */ /* 0x000e260000000800 */
[----:B------:R-:W-:-:S04]  /*9d60*/  FADD.FTZ R21, R6, R21 ;  /* 0x0000001506157221 */ /* 0x000fc80000010000 */
[----:B------:R-:W-:Y:S01]  /*9d70*/  FADD.FTZ R21, R168, R21 ;  /* 0x00000015a8157221 */ /* 0x000fe20000010000 */
[----:B------:R-:W3:Y:S01]  /*9d80*/  MUFU.EX2 R177, R177 ;  /* 0x000000b100b17308 */ /* 0x000ee20000000800 */
[----:B--2---:R-:W-:Y:S02]  /*9d90*/  F2FP.F16.F32.PACK_AB R162, R173, R172 ;  /* 0x000000acada2723e */ /* 0x004fe400000000ff */
[----:B------:R-:W-:-:S03]  /*9da0*/  FADD.FTZ R21, R169, R21 ;  /* 0x00000015a9157221 */ /* 0x000fc60000010000 */
[----:B------:R1:W-:Y:S01]  /*9db0*/  STSM.16.M88.4 [R189], R160 ;  /* 0x000000a0bd007844 */ /* 0x0003e20000000200 */
[----:B------:R-:W-:Y:S01]  /*9dc0*/  FADD.FTZ R21, R172, R21 ;  /* 0x00000015ac157221 */ /* 0x000fe20000010000 */
[----:B------:R-:W2:Y:S03]  /*9dd0*/  MUFU.EX2 R180, R180 ;  /* 0x000000b400b47308 */ /* 0x000ea60000000800 */
[----:B------:R-:W-:-:S04]  /*9de0*/  FADD.FTZ R21, R173, R21 ;  /* 0x00000015ad157221 */ /* 0x000fc80000010000 */
[----:B0-----:R-:W-:Y:S01]  /*9df0*/  FADD.FTZ R21, R176, R21 ;  /* 0x00000015b0157221 */ /* 0x001fe20000010000 */
[----:B------:R-:W0:Y:S01]  /*9e00*/  MUFU.EX2 R181, R181 ;  /* 0x000000b500b57308 */ /* 0x000e220000000800 */
[C---:B---3--:R-:W-:Y:S02]  /*9e10*/  F2FP.F16.F32.PACK_AB R164, R177.reuse, R176 ;  /* 0x000000b0b1a4723e */ /* 0x048fe400000000ff */
[----:B------:R-:W-:-:S04]  /*9e20*/  FADD.FTZ R21, R177, R21 ;  /* 0x00000015b1157221 */ /* 0x000fc80000010000 */
[----:B--2---:R-:W-:Y:S01]  /*9e30*/  FADD.FTZ R21, R180, R21 ;  /* 0x00000015b4157221 */ /* 0x004fe20000010000 */
[----:B0-----:R-:W-:-:S03]  /*9e40*/  F2FP.F16.F32.PACK_AB R166, R181, R180 ;  /* 0x000000b4b5a6723e */ /* 0x001fc600000000ff */
        /* <DEDUP_REMOVED lines=35> */
.L_x_8352:
[----:B------:R-:W-:Y:S01]  /*a080*/  UISETP.GT.AND UP0, UPT, UR6, UR4, UPT ;  /* 0x000000040600728c */ /* 0x000fe2000bf04270 */
[----:B------:R-:W-:Y:S01]  /*a090*/  VIADD R9, R9, 0x38860 ;  /* 0x0003886009097836 */ /* 0x000fe20000000000 */
[----:B------:R-:W-:Y:S01]  /*a0a0*/  UIADD3 UR6, UR6, -0x1, URZ ;  /* 0xffffffff06067890 */ /* 0x000fe2000fffe03f */
[----:B------:R-:W-:Y:S02]  /*a0b0*/  IMAD.MOV.U32 R12, RZ, RZ, R8 ;  /* 0x000000ffff0c7224 */ /* 0x000fe400078e0008 */
[----:B------:R-:W-:Y:S01]  /*a0c0*/  IMAD.MOV.U32 R11, RZ, RZ, R7 ;  /* 0x000000ffff0b7224 */ /* 0x000fe200078e0007 */
[----:B------:R-:W-:Y:S01]  /*a0d0*/  PLOP3.LUT P1, PT, PT, PT, UP0, 0x80, 0x0 ;  /* 0x000000000000781c */ /* 0x000fe20003f2f008 */
[----:B------:R-:W-:Y:S01]  /*a0e0*/  IMAD.MOV.U32 R10, RZ, RZ, R2 ;  /* 0x000000ffff0a7224 */ /* 0x000fe200078e0002 */
[----:B------:R-:W-:-:S04]  /*a0f0*/  PRMT R9, R187, 0x654, R9 ;  /* 0x00000654bb097816 */ /* 0x000fc80000000009 */
[----:B------:R0:W-:Y:S07]  /*a100*/  SYNCS.ARRIVE.TRANS64.RED.A1T0 RZ, [R9+URZ], RZ ;  /* 0x000000ff09ff79a7 */ /* 0x0001ee000810043f */
[----:B------:R-:W-:Y:S05]  /*a110*/  @P1 BRA `(.L_x_8353) ;  /* 0xffffffcc00441947 */ /* 0x000fea000383ffff */
[----:B------:R-:W-:-:S05]  /*a120*/  UMOV UR10, UR6 ;  /* 0x00000006000a7c82 */ /* 0x000fca0008000000 */
.L_x_8342:
[----:B------:R-:W-:-:S06]  /*a130*/  UISETP.GE.AND UP0, UPT, UR10, UR38, UPT ;  /* 0x000000260a00728c */ /* 0x000fcc000bf06270 */
[----:B------:R-:W-:-:S13]  /*a140*/  PLOP3.LUT P1, PT, PT, PT, UP0, 0x80, 0x0 ;  /* 0x000000000000781c */ /* 0x000fda0003f2f008 */
[----:B------:R-:W-:Y:S05]  /*a150*/  @!P1 BRA `(.L_x_8354) ;  /* 0x0000002c00749947 */ /* 0x000fea0003800000 */
[----:B------:R-:W-:Y:S01]  /*a160*/  IMAD.MOV.U32 R10, RZ, RZ, R8 ;  /* 0x000000ffff0a7224 */ /* 0x000fe200078e0008 */
[----:B------:R-:W-:Y:S01]  /*a170*/  ULDC UR11, c[0x0][0xa80] ;  /* 0x0002a000000b7ab9 */ /* 0x000fe20000000800 */
[----:B------:R-:W-:Y:S02]  /*a180*/  IMAD.MOV.U32 R12, RZ, RZ, R7 ;  /* 0x000000ffff0c7224 */ /* 0x000fe400078e0007 */
[----:B------:R-:W-:-:S07]  /*a190*/  IMAD.MOV.U32 R11, RZ, RZ, R2 ;  /* 0x000000ffff0b7224 */ /* 0x000fce00078e0002 */
.L_x_8365:
[----:B------:R-:W-:-:S05]  /*a1a0*/  VIADD R2, R11, 0x1 ;  /* 0x000000010b027836 */ /* 0x000fca0000000000 */
[----:B------:R-:W-:-:S04]  /*a1b0*/  ISETP.NE.AND P1, PT, R2, 0x2, PT ;  /* 0x000000020200780c */ /* 0x000fc80003f25270 */
[----:B------:R-:W-:Y:S02]  /*a1c0*/  SEL R7, RZ, 0x1, P1 ;  /* 0x00000001ff077807 */ /* 0x000fe40000800000 */
[----:B------:R-:W-:Y:S02]  /*a1d0*/  SEL R2, R2, RZ, P1 ;  /* 0x000000ff02027207 */ /* 0x000fe40000800000 */
[----:B------:R-:W-:-:S13]  /*a1e0*/  R2UR UR4, R7 ;  /* 0x00000000070472ca */ /* 0x000fda00000e0000 */
[----:B------:R-:W-:Y:S01]  /*a1f0*/  ULOP3.LUT UR37, UR37, UR4, URZ, 0x3c, !UPT ;  /* 0x0000000425257292 */ /* 0x000fe2000f8e3c3f */
[----:B-1----:R-:W-:Y:S11]  /*a200*/  @!P0 BRA `(.L_x_8355) ;  /* 0x0000000000048947 */ /* 0x002ff60003800000 */
[----:B------:R-:W-:Y:S01]  /*a210*/  BPT.TRAP 0x1 ;  /* 0x000000040000795c */ /* 0x000fe20000300000 */
.L_x_8355:
[----:B------:R-:W-:Y:S02]  /*a220*/  IMAD.U32 R7, RZ, RZ, UR37 ;  /* 0x00000025ff077e24 */ /* 0x000fe4000f8e00ff */
[----:B0-----:R-:W-:-:S03]  /*a230*/  IMAD R9, R2, 0x8, R17 ;  /* 0x0000000802097824 */ /* 0x001fc600078e0211 */
[----:B------:R-:W-:-:S04]  /*a240*/  SHF.L.U32 R7, R7, 0x1f, RZ ;  /* 0x0000001f07077819 */ /* 0x000fc800000006ff */
[----:B------:R0:W1:Y:S01]  /*a250*/  SYNCS.PHASECHK.TRANS64.TRYWAIT P1, [R9+URZ+0x38830], R7 ;  /* 0x03883007090075a7 */ /* 0x000062000802017f */
[----:B------:R-:W-:Y:S05]  /*a260*/  @!P0 BRA `(.L_x_8356) ;  /* 0x0000000000048947 */ /* 0x000fea0003800000 */
[----:B------:R-:W-:Y:S01]  /*a270*/  BPT.TRAP 0x1 ;  /* 0x000000040000795c */ /* 0x000fe20000300000 */
.L_x_8356:
[----:B------:R-:W-:Y:S01]  /*a280*/  IMAD R8, R2, 0x200, R4 ;  /* 0x0000020002087824 */ /* 0x000fe200078e0204 */
[----:B-1----:R-:W-:Y:S06]  /*a290*/  @P1 BRA `(.L_x_8357) ;  /* 0x0000000000081947 */ /* 0x002fec0003800000 */
[----:B------:R-:W1:Y:S02]  /*a2a0*/  SYNCS.PHASECHK.TRANS64.TRYWAIT P1, [R9+URZ+0x38830], R7 ;  /* 0x03883007090075a7 */ /* 0x000e64000802017f */
[----:B-1----:R-:W-:Y:S05]  /*a2b0*/  @!P1 BRA `(.L_x_8358) ;  /* 0x000000f000f49947 */ /* 0x002fea0003800000 */
.L_x_8357:
[----:B------:R-:W-:Y:S01]  /*a2c0*/  R2UR UR6, R8 ;  /* 0x00000000080672ca */ /* 0x000fe200000e0000 */
[----:B------:R-:W-:Y:S01]  /*a2d0*/  WARPGROUP.ARRIVE ;  /* 0x00000000000079c5 */ /* 0x000fe20000000000 */
[----:B------:R-:W-:Y:S01]  /*a2e0*/  UMOV UR4, UR8 ;  /* 0x0000000800047c82 */ /* 0x000fe20008000000 */
[----:B------:R-:W-:Y:S01]  /*a2f0*/  UMOV UR5, UR9 ;  /* 0x0000000900057c82 */ /* 0x000fe20008000000 */
[----:B------:R-:W-:Y:S01]  /*a300*/  UMOV UR7, 0x40000040 ;  /* 0x4000004000077882 */ /* 0x000fe20000000000 */
[----:B------:R-:W-:Y:S01]  /*a310*/  UMOV UR15, 0x40000040 ;  /* 0x40000040000f7882 */ /* 0x000fe20000000000 */
[----:B------:R-:W-:Y:S01]  /*a320*/  UMOV UR19, 0x40000040 ;  /* 0x4000004000137882 */ /* 0x000fe20000000000 */
[----:B------:R-:W-:-:S06]  /*a330*/  UMOV UR23, 0x40000040 ;  /* 0x4000004000177882 */ /* 0x000fcc0000000000 */
        /* <DEDUP_REMOVED lines=16> */
.L_x_8359:
[----:B------:R2:W3:Y:S01]  /*a440*/  SYNCS.PHASECHK.TRANS64.TRYWAIT P1, [R9+URZ+0x38850], R7 ;  /* 0x03885007090075a7 */ /* 0x0004e2000802017f */
[----:B------:R-:W-:Y:S05]  /*a450*/  @!P0 BRA `(.L_x_8360) ;  /* 0x0000000000048947 */ /* 0x000fea0003800000 */
[----:B------:R-:W-:Y:S01]  /*a460*/  BPT.TRAP 0x1 ;  /* 0x000000040000795c */ /* 0x000fe20000300000 */
.L_x_8360:
[----:B---3--:R-:W-:Y:S05]  /*a470*/  @P1 BRA `(.L_x_8361) ;  /* 0x0000000000081947 */ /* 0x008fea0003800000 */
[----:B------:R-:W3:Y:S02]  /*a480*/  SYNCS.PHASECHK.TRANS64.TRYWAIT P1, [R9+URZ+0x38850], R7 ;  /* 0x03885007090075a7 */ /* 0x000ee4000802017f */
[----:B---3--:R-:W-:Y:S05]  /*a490*/  @!P1 BRA `(.L_x_8362) ;  /* 0x000000f000909947 */ /* 0x008fea0003800000 */
.L_x_8361:
        /* <DEDUP_REMOVED lines=327> */
.L_x_8363:
[----:B------:R-:W-:Y:S01]  /*b910*/  FMNMX.FTZ R7, R152, R12, !PT ;  /* 0x0000000c98077209 */ /* 0x000fe20007810000 */
[----:B------:R-:W0:Y:S01]  /*b920*/  S2R R21, SR_CgaCtaId ;  /* 0x0000000000157919 */ /* 0x000e220000008800 */
[----:B------:R-:W-:Y:S01]  /*b930*/  UMOV UR5, UR11 ;  /* 0x0000000b00057c82 */ /* 0x000fe20008000000 */
[----:B------:R-:W-:Y:S01]  /*b940*/  ISETP.NE.AND P1, PT, R23, RZ, PT ;  /* 0x000000ff1700720c */ /* 0x000fe20003f25270 */
[----:B------:R-:W-:Y:S01]  /*b950*/  IMAD R20, R2, 0x1000, R22 ;  /* 0x0000100002147824 */ /* 0x000fe200078e0216 */
[----:B------:R-:W-:Y:S01]  /*b960*/  FMNMX.FTZ R7, R153, R7, !PT ;  /* 0x0000000799077209 */ /* 0x000fe20007810000 */
[----:B------:R-:W-:-:S03]  /*b970*/  UMOV UR7, 0x40000040 ;  /* 0x4000004000077882 */ /* 0x000fc60000000000 */
[----:B------:R-:W-:Y:S02]  /*b980*/  FMNMX.FTZ R7, R156, R7, !PT ;  /* 0x000000079c077209 */ /* 0x000fe40007810000 */
[----:B------:R-:W-:Y:S02]  /*b990*/  R2UR UR4, R20 ;  /* 0x00000000140472ca */ /* 0x000fe400000e0000 */
[----:B------:R-:W-:-:S03]  /*b9a0*/  FMNMX.FTZ R7, R157, R7, !PT ;  /* 0x000000079d077209 */ /* 0x000fc60007810000 */
[----:B------:R-:W-:Y:S01]  /*b9b0*/  @!P1 IMAD R11, R11, 0x40, R19 ;  /* 0x000000400b0b9824 */ /* 0x000fe200078e0213 */
[----:B------:R-:W-:-:S03]  /*b9c0*/  FMNMX.FTZ R7, R160, R7, !PT ;  /* 0x00000007a0077209 */ /* 0x000fc60007810000 */
[----:B------:R-:W-:Y:S01]  /*b9d0*/  @!P1 IMAD R11, R11, 0x4, R17 ;  /* 0x000000040b0b9824 */ /* 0x000fe200078e0211 */
[----:B------:R-:W-:-:S03]  /*b9e0*/  FMNMX.FTZ R7, R161, R7, !PT ;  /* 0x00000007a1077209 */ /* 0x000fc60007810000 */
[----:B------:R-:W-:Y:S01]  /*b9f0*/  UMOV UR6, UR4 ;  /* 0x0000000400067c82 */ /* 0x000fe20008000000 */
        /* <DEDUP_REMOVED lines=32> */
[----:B------:R-:W-:-:S02]  /*bc00*/  VIADD R8, R9, 0x38840 ;  /* 0x0003884009087836 */ /* 0x000fc40000000000 */
[----:B------:R-:W-:Y:S01]  /*bc10*/  FMUL.FTZ R12, R12, UR5 ;  /* 0x000000050c0c7c20 */ /* 0x000fe20008410000 */
[----:B------:R-:W-:Y:S02]  /*bc20*/  MUFU.EX2 R152, R152 ;  /* 0x0000009800987308 */ /* 0x000fe40000000800 */
[----:B0-----:R-:W-:-:S04]  /*bc30*/  PRMT R8, R21, 0x654, R8 ;  /* 0x0000065415087816 */ /* 0x001fc80000000008 */
[----:B------:R0:W-:Y:S02]  /*bc40*/  SYNCS.ARRIVE.TRANS64.RED.A1T0 RZ, [R8+URZ], RZ ;  /* 0x000000ff08ff79a7 */ /* 0x0001e4000810043f */
[----:B------:R-:W1:Y:S01]  /*bc50*/  MUFU.EX2 R12, R12 ;  /* 0x0000000c000c7308 */ /* 0x000e620000000800 */
[----:B0-----:R-:W-:-:S07]  /*bc60*/  FMNMX.FTZ R8, R154, R10, !PT ;  /* 0x0000000a9a087209 */ /* 0x001fce0007810000 */
[----:B------:R-:W0:Y:S01]  /*bc70*/  MUFU.EX2 R153, R153 ;  /* 0x0000009900997308 */ /* 0x000e220000000800 */
[----:B------:R-:W-:-:S04]  /*bc80*/  FMNMX.FTZ R8, R155, R8, !PT ;  /* 0x000000089b087209 */ /* 0x000fc80007810000 */
[----:B------:R-:W-:-:S03]  /*bc90*/  FMNMX.FTZ R8, R158, R8, !PT ;  /* 0x000000089e087209 */ /* 0x000fc60007810000 */
[----:B------:R-:W2:Y:S01]  /*bca0*/  MUFU.EX2 R156, R156 ;  /* 0x0000009c009c7308 */ /* 0x000ea20000000800 */
[----:B-1----:R-:W-:Y:S01]  /*bcb0*/  FFMA.FTZ R6, R12, R6, R152 ;  /* 0x000000060c067223 */ /* 0x002fe20000010098 */
[----:B------:R-:W-:Y:S01]  /*bcc0*/  @!P1 STS [R11+0x38400], R12 ;  /* 0x0384000c0b009388 */ /* 0x000fe20000000800 */
[----:B------:R-:W-:Y:S01]  /*bcd0*/  FMNMX.FTZ R8, R159, R8, !PT ;  /* 0x000000089f087209 */ /* 0x000fe20007810000 */
[-C--:B------:R-:W-:Y:S01]  /*bce0*/  FMUL.FTZ R24, R24, R12.reuse ;  /* 0x0000000c18187220 */ /* 0x080fe20000410000 */
[-C--:B------:R-:W-:Y:S01]  /*bcf0*/  FMUL.FTZ R25, R25, R12.reuse ;  /* 0x0000000c19197220 */ /* 0x080fe20000410000 */
[----:B------:R-:W-:Y:S01]  /*bd00*/  FMUL.FTZ R28, R28, R12 ;  /* 0x0000000c1c1c7220 */ /* 0x000fe20000410000 */
[----:B------:R-:W-:Y:S01]  /*bd10*/  FMNMX.FTZ R8, R162, R8, !PT ;  /* 0x00000008a2087209 */ /* 0x000fe20007810000 */
[----:B------:R-:W1:Y:S01]  /*bd20*/  MUFU.EX2 R157, R157 ;  /* 0x0000009d009d7308 */ /* 0x000e620000000800 */
[C---:B0-----:R-:W-:Y:S01]  /*bd30*/  F2FP.F16.F32.PACK_AB R184, R153.reuse, R152 ;  /* 0x0000009899b8723e */ /* 0x041fe200000000ff */
[----:B------:R-:W-:Y:S01]  /*bd40*/  FADD.FTZ R6, R153, R6 ;  /* 0x0000000699067221 */ /* 0x000fe20000010000 */
[----:B------:R-:W-:Y:S01]  /*bd50*/  FMNMX.FTZ R8, R163, R8, !PT ;  /* 0x00000008a3087209 */ /* 0x000fe20007810000 */
[-C--:B------:R-:W-:Y:S01]  /*bd60*/  FMUL.FTZ R29, R29, R12.reuse ;  /* 0x0000000c1d1d7220 */ /* 0x080fe20000410000 */
[-C--:B------:R-:W-:Y:S01]  /*bd70*/  FMUL.FTZ R32, R32, R12.reuse ;  /* 0x0000000c20207220 */ /* 0x080fe20000410000 */
[----:B------:R-:W-:Y:S01]  /*bd80*/  FMUL.FTZ R33, R33, R12 ;  /* 0x0000000c21217220 */ /* 0x000fe20000410000 */
[----:B------:R-:W-:Y:S01]  /*bd90*/  FMNMX.FTZ R8, R166, R8, !PT ;  /* 0x00000008a6087209 */ /* 0x000fe20007810000 */
[----:B------:R-:W0:Y:S01]  /*bda0*/  MUFU.EX2 R152, R160 ;  /* 0x000000a000987308 */ /* 0x000e220000000800 */
        /* <DEDUP_REMOVED lines=8> */
[C---:B-1----:R-:W-:Y:S01]  /*be30*/  FADD.FTZ R6, R157.reuse, R6 ;  /* 0x000000069d067221 */ /* 0x042fe20000010000 */
[----:B------:R-:W-:Y:S01]  /*be40*/  F2FP.F16.F32.PACK_AB R186, R157, R156 ;  /* 0x0000009c9dba723e */ /* 0x000fe200000000ff */
[----:B------:R-:W-:Y:S01]  /*be50*/  FMUL.FTZ R44, R44, R12 ;  /* 0x0000000c2c2c7220 */ /* 0x000fe20000410000 */
[----:B------:R-:W-:Y:S01]  /*be60*/  FMNMX.FTZ R8, R171, R8, !PT ;  /* 0x00000008ab087209 */ /* 0x000fe20007810000 */
[-C--:B------:R-:W-:Y:S01]  /*be70*/  FMUL.FTZ R45, R45, R12.reuse ;  /* 0x0000000c2d2d7220 */ /* 0x080fe20000410000 */
[-C--:B------:R-:W-:Y:S01]  /*be80*/  FMUL.FTZ R48, R48, R12.reuse ;  /* 0x0000000c30307220 */ /* 0x080fe20000410000 */
[----:B------:R-:W-:Y:S01]  /*be90*/  FMUL.FTZ R49, R49, R12 ;  /* 0x0000000c31317220 */ /* 0x000fe20000410000 */
[----:B------:R-:W-:Y:S01]  /*bea0*/  FMNMX.FTZ R8, R174, R8, !PT ;  /* 0x00000008ae087209 */ /* 0x000fe20007810000 */
[----:B------:R-:W1:Y:S01]  /*beb0*/  MUFU.EX2 R164, R164 ;  /* 0x000000a400a47308 */ /* 0x000e620000000800 */
[----:B0-----:R-:W-:Y:S01]  /*bec0*/  FADD.FTZ R6, R152, R6 ;  /* 0x0000000698067221 */ /* 0x001fe20000010000 */
[----:B------:R-:W-:Y:S01]  /*bed0*/  FMUL.FTZ R52, R52, R12 ;  /* 0x0000000c34347220 */ /* 0x000fe20000410000 */
[----:B------:R-:W-:Y:S01]  /*bee0*/  FMNMX.FTZ R8, R175, R8, !PT ;  /* 0x00000008af087209 */ /* 0x000fe20007810000 */
[-C--:B------:R-:W-:Y:S01]  /*bef0*/  FMUL.FTZ R53, R53, R12.reuse ;  /* 0x0000000c35357220 */ /* 0x080fe20000410000 */
[-C--:B------:R-:W-:Y:S01]  /*bf00*/  FMUL.FTZ R56, R56, R12.reuse ;  /* 0x0000000c38387220 */ /* 0x080fe20000410000 */
[----:B------:R-:W-:Y:S01]  /*bf10*/  FMUL.FTZ R57, R57, R12 ;  /* 0x0000000c39397220 */ /* 0x000fe20000410000 */
[----:B------:R-:W-:Y:S01]  /*bf20*/  FMNMX.FTZ R8, R178, R8, !PT ;  /* 0x00000008b2087209 */ /* 0x000fe20007810000 */
[----:B------:R-:W0:Y:S01]  /*bf30*/  MUFU.EX2 R165, R165 ;  /* 0x000000a500a57308 */ /* 0x000e220000000800 */
[C---:B--2---:R-:W-:Y:S01]  /*bf40*/  FADD.FTZ R6, R161.reuse, R6 ;  /* 0x00000006a1067221 */ /* 0x044fe20000010000 */
        /* <DEDUP_REMOVED lines=39> */
[----:B-1----:R-:W-:Y:S01]  /*c1c0*/  FMNMX.FTZ R8, R8, R13, !PT ;  /* 0x0000000d08087209 */ /* 0x002fe20007810000 */
[----:B------:R-:W1:Y:S01]  /*c1d0*/  MUFU.EX2 R160, R176 ;  /* 0x000000b000a07308 */ /* 0x000e620000000800 */
[----:B0-----:R-:W-:Y:S01]  /*c1e0*/  FADD.FTZ R6, R172, R6 ;  /* 0x00000006ac067221 */ /* 0x001fe20000010000 */
[-C--:B------:R-:W-:Y:S01]  /*c1f0*/  FMUL.FTZ R109, R109, R12.reuse ;  /* 0x0000000c6d6d7220 */ /* 0x080fe20000410000 */
[-C--:B------:R-:W-:Y:S01]  /*c200*/  FMUL.FTZ R112, R112, R12.reuse ;  /* 0x0000000c70707220 */ /* 0x080fe20000410000 */
[----:B------:R-:W0:Y:S01]  /*c210*/  SHFL.BFLY PT, R13, R8, 0x1, 0x1f ;  /* 0x0c201f00080d7f89 */ /* 0x000e2200000e0000 */
[-C--:B------:R-:W-:Y:S01]  /*c220*/  FMUL.FTZ R113, R113, R12.reuse ;  /* 0x0000000c71717220 */ /* 0x080fe20000410000 */
[-C--:B------:R-:W-:Y:S01]  /*c230*/  FMUL.FTZ R116, R116, R12.reuse ;  /* 0x0000000c74747220 */ /* 0x080fe20000410000 */
[-C--:B------:R-:W-:Y:S01]  /*c240*/  FMUL.FTZ R117, R117, R12.reuse ;  /* 0x0000000c75757220 */ /* 0x080fe20000410000 */
[----:B------:R-:W3:Y:S01]  /*c250*/  MUFU.EX2 R177, R177 ;  /* 0x000000b100b17308 */ /* 0x000ee20000000800 */
        /* <DEDUP_REMOVED lines=8> */
[----:B-1----:R-:W-:Y:S01]  /*c2e0*/  FADD.FTZ R6, R160, R6 ;  /* 0x00000006a0067221 */ /* 0x002fe20000010000 */
[-C--:B------:R-:W-:Y:S01]  /*c2f0*/  FMUL.FTZ R132, R132, R12.reuse ;  /* 0x0000000c84847220 */ /* 0x080fe20000410000 */
[-C--:B------:R-:W-:Y:S01]  /*c300*/  FMUL.FTZ R133, R133, R12.reuse ;  /* 0x0000000c85857220 */ /* 0x080fe20000410000 */
[-C--:B------:R-:W-:Y:S01]  /*c310*/  FMUL.FTZ R136, R136, R12.reuse ;  /* 0x0000000c88887220 */ /* 0x080fe20000410000 */
[-C--:B------:R-:W-:Y:S01]  /*c320*/  FMUL.FTZ R137, R137, R12.reuse ;  /* 0x0000000c89897220 */ /* 0x080fe20000410000 */
[-C--:B------:R-:W-:Y:S01]  /*c330*/  FMUL.FTZ R140, R140, R12.reuse ;  /* 0x0000000c8c8c7220 */ /* 0x080fe20000410000 */
[-C--:B------:R-:W-:Y:S01]  /*c340*/  FMUL.FTZ R141, R141, R12.reuse ;  /* 0x0000000c8d8d7220 */ /* 0x080fe20000410000 */
[----:B------:R-:W-:Y:S01]  /*c350*/  FMUL.FTZ R144, R144, R12 ;  /* 0x0000000c90907220 */ /* 0x000fe20000410000 */
[C---:B---3--:R-:W-:Y:S01]  /*c360*/  FADD.FTZ R6, R177.reuse, R6 ;  /* 0x00000006b1067221 */ /* 0x048fe20000010000 */
[----:B------:R-:W-:Y:S01]  /*c370*/  F2FP.F16.F32.PACK_AB R160, R177, R160 ;  /* 0x000000a0b1a0723e */ /* 0x000fe200000000ff */
[-C--:B------:R-:W-:Y:S01]  /*c380*/  FMUL.FTZ R145, R145, R12.reuse ;  /* 0x0000000c91917220 */ /* 0x080fe20000410000 */
[----:B0-----:R-:W-:Y:S01]  /*c390*/  FMNMX.FTZ R8, R8, R13, !PT ;  /* 0x0000000d08087209 */ /* 0x001fe20007810000 */
[-C--:B------:R-:W-:Y:S01]  /*c3a0*/  FMUL.FTZ R148, R148, R12.reuse ;  /* 0x0000000c94947220 */ /* 0x080fe20000410000 */
[----:B------:R-:W-:-:S03]  /*c3b0*/  FMUL.FTZ R149, R149, R12 ;  /* 0x0000000c95957220 */ /* 0x000fc60000410000 */
[----:B------:R-:W-:Y:S01]  /*c3c0*/  FADD.FTZ R10, -R8, R10 ;  /* 0x0000000a080a7221 */ /* 0x000fe20000010100 */
[----:B--2---:R-:W-:-:S03]  /*c3d0*/  FADD.FTZ R6, R180, R6 ;  /* 0x00000006b4067221 */ /* 0x004fc60000010000 */
[----:B------:R-:W-:-:S06]  /*c3e0*/  FMUL.FTZ R10, R10, UR5 ;  /* 0x000000050a0a7c20 */ /* 0x000fcc0008410000 */
[----:B------:R-:W0:Y:S02]  /*c3f0*/  MUFU.EX2 R10, R10 ;  /* 0x0000000a000a7308 */ /* 0x000e240000000800 */
        /* <DEDUP_REMOVED lines=30> */
[----:B------:R-:W-:Y:S01]  /*c5e0*/  FFMA.FTZ R183, R183, UR5, -R11 ;  /* 0x00000005b7b77c23 */ /* 0x000fe2000801080b */
        /* <DEDUP_REMOVED lines=10> */
[----:B------:R2:W-:Y:S01]  /*c690*/  MUFU.EX2 R11, R158 ;  /* 0x0000009e000b7308 */ /* 0x0005e20000000800 */
[----:B0-----:R-:W-:Y:S01]  /*c6a0*/  FFMA.FTZ R5, R10, R5, R154 ;  /* 0x000000050a057223 */ /* 0x001fe2000001009a */
[-C--:B------:R-:W-:Y:S01]  /*c6b0*/  FMUL.FTZ R67, R67, R10.reuse ;  /* 0x0000000a43437220 */ /* 0x080fe20000410000 */
        /* <DEDUP_REMOVED lines=8> */
[----:B------:R-:W-:Y:S01]  /*c740*/  FMUL.FTZ R79, R79, R10 ;  /* 0x0000000a4f4f7220 */ /* 0x000fe20000410000 */
[----:B------:R-:W-:Y:S01]  /*c750*/  F2FP.F16.F32.PACK_AB R154, R165, R164 ;  /* 0x000000a4a59a723e */ /* 0x000fe200000000ff */
[----:B------:R-:W-:Y:S01]  /*c760*/  FMUL.FTZ R82, R82, R10 ;  /* 0x0000000a52527220 */ /* 0x000fe20000410000 */
[----:B--2---:R-:W-:Y:S01]  /*c770*/  F2FP.F16.F32.PACK_AB R158, R173, R172 ;  /* 0x000000acad9e723e */ /* 0x004fe200000000ff */
        /* <DEDUP_REMOVED lines=44> */
[----:B------:R-:W-:Y:S01]  /*ca40*/  FMUL.FTZ R151, R151, R10 ;  /* 0x0000000a97977220 */ /* 0x000fe20000410000 */
[----:B------:R0:W-:Y:S01]  /*ca50*/  STSM.16.M88.4 [R188+0x36400], R184 ;  /* 0x036400b8bc007844 */ /* 0x0001e20000000200 */
[----:B------:R-:W-:-:S02]  /*ca60*/  VIADD R10, R20, 0x80 ;  /* 0x00000080140a7836 */ /* 0x000fc40000000000 */
[----:B------:R-:W-:Y:S01]  /*ca70*/  FADD.FTZ R5, R11, R5 ;  /* 0x000000050b057221 */ /* 0x000fe20000010000 */
[----:B------:R-:W2:Y:S01]  /*ca80*/  MUFU.EX2 R171, R171 ;  /* 0x000000ab00ab7308 */ /* 0x000ea20000000800 */
[C---:B-1----:R-:W-:Y:S01]  /*ca90*/  FADD.FTZ R6, R162.reuse, R6 ;  /* 0x00000006a2067221 */ /* 0x042fe20000010000 */
[----:B------:R-:W-:Y:S01]  /*caa0*/  F2FP.F16.F32.PACK_AB R162, R162, R180 ;  /* 0x000000b4a2a2723e */ /* 0x000fe200000000ff */
[----:B------:R0:W-:Y:S01]  /*cab0*/  STSM.16.M88.4 [R191], R152 ;  /* 0x00000098bf007844 */ /* 0x0001e20000000200 */
[----:B------:R-:W-:Y:S01]  /*cac0*/  R2UR UR4, R10 ;  /* 0x000000000a0472ca */ /* 0x000fe200000e0000 */
[----:B------:R-:W-:Y:S02]  /*cad0*/  VIADD R10, R20, 0x100 ;  /* 0x00000100140a7836 */ /* 0x000fe40000000000 */
[----:B------:R-:W-:Y:S01]  /*cae0*/  FADD.FTZ R5, R14, R5 ;  /* 0x000000050e057221 */ /* 0x000fe20000010000 */
[----:B------:R-:W-:Y:S01]  /*caf0*/  VIADD R20, R20, 0x180 ;  /* 0x0000018014147836 */ /* 0x000fe20000000000 */
[----:B------:R-:W-:Y:S02]  /*cb00*/  MUFU.EX2 R174, R174 ;  /* 0x000000ae00ae7308 */ /* 0x000fe40000000800 */
[----:B------:R-:W-:-:S04]  /*cb10*/  FADD.FTZ R5, R13, R5 ;  /* 0x000000050d057221 */ /* 0x000fc80000010000 */
[----:B------:R-:W-:Y:S02]  /*cb20*/  FADD.FTZ R5, R15, R5 ;  /* 0x000000050f057221 */ /* 0x000fe40000010000 */
[----:B------:R-:W1:Y:S01]  /*cb30*/  MUFU.EX2 R175, R175 ;  /* 0x000000af00af7308 */ /* 0x000e620000000800 */
[----:B--2---:R-:W-:Y:S01]  /*cb40*/  F2FP.F16.F32.PACK_AB R157, R171, R170 ;  /* 0x000000aaab9d723e */ /* 0x004fe200000000ff */
[----:B------:R-:W-:-:S04]  /*cb50*/  FADD.FTZ R5, R166, R5 ;  /* 0x00000005a6057221 */ /* 0x000fc80000010000 */
[----:B------:R-:W-:Y:S02]  /*cb60*/  FADD.FTZ R5, R167, R5 ;  /* 0x00000005a7057221 */ /* 0x000fe40000010000 */
[----:B------:R-:W2:Y:S02]  /*cb70*/  MUFU.EX2 R178, R178 ;  /* 0x000000b200b27308 */ /* 0x000ea40000000800 */
[----:B------:R-:W-:-:S04]  /*cb80*/  FADD.FTZ R5, R170, R5 ;  /* 0x00000005aa057221 */ /* 0x000fc80000010000 */
[----:B------:R-:W-:Y:S02]  /*cb90*/  FADD.FTZ R5, R171, R5 ;  /* 0x00000005ab057221 */ /* 0x000fe40000010000 */
[----:B------:R-:W3:Y:S01]  /*cba0*/  MUFU.EX2 R179, R179 ;  /* 0x000000b300b37308 */ /* 0x000ee20000000800 */
[----:B-1----:R-:W-:Y:S01]  /*cbb0*/  F2FP.F16.F32.PACK_AB R159, R175, R174 ;  /* 0x000000aeaf9f723e */ /* 0x002fe200000000ff */
[----:B------:R-:W-:-:S04]  /*cbc0*/  FADD.FTZ R5, R174, R5 ;  /* 0x00000005ae057221 */ /* 0x000fc80000010000 */
[----:B------:R0:W-:Y:S01]  /*cbd0*/  STSM.16.M88.4 [R189], R156 ;  /* 0x0000009cbd007844 */ /* 0x0001e20000000200 */
[----:B------:R-:W-:Y:S01]  /*cbe0*/  FADD.FTZ R5, R175, R5 ;  /* 0x00000005af057221 */ /* 0x000fe20000010000 */
[----:B------:R-:W1:Y:S03]  /*cbf0*/  MUFU.EX2 R182, R182 ;  /* 0x000000b600b67308 */ /* 0x000e660000000800 */
[----:B--2---:R-:W-:-:S05]  /*cc00*/  FADD.FTZ R5, R178, R5 ;  /* 0x00000005b2057221 */ /* 0x004fca0000010000 */
[----:B------:R-:W2:Y:S01]  /*cc10*/  MUFU.EX2 R183, R183 ;  /* 0x000000b700b77308 */ /* 0x000ea20000000800 */
[C---:B---3--:R-:W-:Y:S01]  /*cc20*/  F2FP.F16.F32.PACK_AB R161, R179.reuse, R178 ;  /* 0x000000b2b3a1723e */ /* 0x048fe200000000ff */
[----:B------:R-:W-:-:S04]  /*cc30*/  FADD.FTZ R5, R179, R5 ;  /* 0x00000005b3057221 */ /* 0x000fc80000010000 */
[----:B-1----:R-:W-:Y:S01]  /*cc40*/  FADD.FTZ R5, R182, R5 ;  /* 0x00000005b6057221 */ /* 0x002fe20000010000 */
[----:B--2---:R-:W-:-:S03]  /*cc50*/  F2FP.F16.F32.PACK_AB R163, R183, R182 ;  /* 0x000000b6b7a3723e */ /* 0x004fc600000000ff */
[----:B------:R-:W-:Y:S02]  /*cc60*/  FADD.FTZ R5, R183, R5 ;  /* 0x00000005b7057221 */ /* 0x000fe40000010000 */
[----:B------:R0:W-:Y:S01]  /*cc70*/  STSM.16.M88.4 [R190], R160 ;  /* 0x000000a0be007844 */ /* 0x0001e20000000200 */
[----:B------:R-:W-:-:S06]  /*cc80*/  WARPGROUP.ARRIVE ;  /* 0x00000000000079c5 */ /* 0x000fcc0000000000 */
[----:B------:R-:W-:Y:S01]  /*cc90*/  HGMMA.64x256x16.F32 R24, R184, gdesc[UR4].tnspB, R24, gsb0 ;  /* 0x43e00004b8187df0 */ /* 0x000fe20008000818 */
[----:B------:R-:W-:Y:S01]  /*cca0*/  UMOV UR6, UR4 ;  /* 0x0000000400067c82 */ /* 0x000fe20008000000 */
[----:B------:R-:W-:Y:S01]  /*ccb0*/  UMOV UR7, 0x40000040 ;  /* 0x4000004000077882 */ /* 0x000fe20000000000 */
[----:B------:R-:W-:Y:S01]  /*ccc0*/  R2UR UR4, R10 ;  /* 0x000000000a0472ca */ /* 0x000fe200000e0000 */
[----:B------:R-:W-:Y:S02]  /*ccd0*/  WARPGROUP.DEPBAR.LE gsb0, 0x0 ;  /* 0x00008000000079c5 */ /* 0x000fe40000010000 */
[----:B------:R-:W-:-:S15]  /*cce0*/  WARPGROUP.ARRIVE ;  /* 0x00000000000079c5 */ /* 0x000fde0000000000 */
[----:B------:R-:W-:-:S07]  /*ccf0*/  NOP ;  /* 0x0000000000007918 */ /* 0x000fce0000000000 */
        /* <DEDUP_REMOVED lines=25> */
.L_x_8364:
        /* <DEDUP_REMOVED lines=10> */
.L_x_8354:
[----:B------:R-:W2:Y:S01]  /*cf30*/  SHFL.BFLY PT, R4, R5, 0x2, 0x1f ;  /* 0x0c401f0005047f89 */ /* 0x000ea200000e0000 */
[----:B------:R-:W-:Y:S08]  /*cf40*/  BAR.ARV 0x8, 0x100 ;  /* 0x0204000000007b1d */ /* 0x000ff00000002000 */
[----:B------:R-:W-:Y:S01]  /*cf50*/  BAR.SYNC.DEFER_BLOCKING 0xf, 0x100 ;  /* 0x03c4000000007b1d */ /* 0x000fe20000010000 */
[----:B------:R-:W-:Y:S01]  /*cf60*/  ISETP.NE.AND P2, PT, R23, RZ, PT ;  /* 0x000000ff1700720c */ /* 0x000fe20003f45270 */
[----:B------:R-:W-:Y:S01]  /*cf70*/  IMAD.MOV.U32 R20, RZ, RZ, -0x800000 ;  /* 0xff800000ff147424 */ /* 0x000fe200078e00ff */
[----:B------:R-:W-:-:S03]  /*cf80*/  UIADD3 UR36, UR36, 0x1, URZ ;  /* 0x0000000124247890 */ /* 0x000fc6000fffe03f */
[----:B------:R-:W3:Y:S01]  /*cf90*/  SHFL.BFLY PT, R3, R6, 0x2, 0x1f ;  /* 0x0c401f0006037f89 */ /* 0x000ee200000e0000 */
[----:B--2---:R-:W-:-:S05]  /*cfa0*/  FADD.FTZ R4, R4, R5 ;  /* 0x0000000504047221 */ /* 0x004fca0000010000 */
[----:B------:R-:W2:Y:S01]  /*cfb0*/  SHFL.BFLY PT, R11, R4, 0x1, 0x1f ;  /* 0x0c201f00040b7f89 */ /* 0x000ea200000e0000 */
[----:B---3--:R-:W-:Y:S01]  /*cfc0*/  FADD.FTZ R3, R3, R6 ;  /* 0x0000000603037221 */ /* 0x008fe20000010000 */
[----:B------:R-:W-:-:S04]  /*cfd0*/  IMAD.U32 R6, RZ, RZ, UR5 ;  /* 0x00000005ff067e24 */ /* 0x000fc8000f8e00ff */
[----:B------:R-:W0:Y:S01]  /*cfe0*/  SHFL.BFLY PT, R0, R3, 0x1, 0x1f ;  /* 0x0c201f0003007f89 */ /* 0x000e2200000e0000 */
[----:B--2---:R-:W-:Y:S01]  /*cff0*/  FADD.FTZ R10, R4, R11 ;  /* 0x0000000b040a7221 */ /* 0x004fe20000010000 */
[----:B------:R-:W-:-:S04]  /*d000*/  IMAD.U32 R4, RZ, RZ, UR5 ;  /* 0x00000005ff047e24 */ /* 0x000fc8000f8e00ff */
[----:B------:R-:W-:-:S13]  /*d010*/  FSETP.NE.FTZ.AND P1, PT, R10, RZ, PT ;  /* 0x000000ff0a00720b */ /* 0x000fda0003f35000 */
[----:B------:R-:W-:Y:S01]  /*d020*/  @P1 FMUL.FTZ R4, R4, 0.69314718246459960938 ;  /* 0x3f31721804041820 */ /* 0x000fe20000410000 */
[----:B01----:R-:W-:Y:S01]  /*d030*/  FADD.FTZ R9, R3, R0 ;  /* 0x0000000003097221 */ /* 0x003fe20000010000 */
[----:B------:R-:W-:Y:S01]  /*d040*/  IMAD.MOV.U32 R3, RZ, RZ, -0x800000 ;  /* 0xff800000ff037424 */ /* 0x000fe200078e00ff */
[----:B------:R-:W0:Y:S03]  /*d050*/  @P1 MUFU.LG2 R0, R10 ;  /* 0x0000000a00001308 */ /* 0x000e260000000c00 */
[----:B------:R-:W-:-:S13]  /*d060*/  FSETP.NE.FTZ.AND P0, PT, R9, RZ, PT ;  /* 0x000000ff0900720b */ /* 0x000fda0003f15000 */
[----:B------:R-:W1:Y:S01]  /*d070*/  @P0 MUFU.LG2 R11, R9 ;  /* 0x00000009000b0308 */ /* 0x000e620000000c00 */
[----:B0-----:R-:W-:Y:S01]  /*d080*/  @P1 FMUL.FTZ R5, R0, 0.69314718246459960938 ;  /* 0x3f31721800051820 */ /* 0x001fe20000410000 */
[----:B------:R-:W-:Y:S02]  /*d090*/  IMAD.MOV.U32 R0, RZ, RZ, RZ ;  /* 0x000000ffff007224 */ /* 0x000fe400078e00ff */
[----:B------:R-:W-:Y:S01]  /*d0a0*/  @P0 FMUL.FTZ R6, R6, 0.69314718246459960938 ;  /* 0x3f31721806060820 */ /* 0x000fe20000410000 */
[----:B------:R-:W-:Y:S01]  /*d0b0*/  @P1 FFMA.FTZ R3, R4, R8, R5 ;  /* 0x0000000804031223 */ /* 0x000fe20000010005 */
[----:B------:R-:W-:Y:S02]  /*d0c0*/  IMAD.MOV.U32 R4, RZ, RZ, RZ ;  /* 0x000000ffff047224 */ /* 0x000fe400078e00ff */
[----:B------:R-:W0:Y:S08]  /*d0d0*/  @P1 MUFU.RCP R0, R10 ;  /* 0x0000000a00001308 */ /* 0x000e300000001000 */
[----:B------:R-:W2:Y:S01]  /*d0e0*/  @P0 MUFU.RCP R4, R9 ;  /* 0x0000000900040308 */ /* 0x000ea20000001000 */
[----:B-1----:R-:W-:-:S04]  /*d0f0*/  @P0 FMUL.FTZ R11, R11, 0.69314718246459960938 ;  /* 0x3f3172180b0b0820 */ /* 0x002fc80000410000 */
[----:B------:R-:W-:Y:S01]  /*d100*/  @P0 FFMA.FTZ R20, R6, R7, R11 ;  /* 0x0000000706140223 */ /* 0x000fe2000001000b */
[C---:B------:R-:W-:Y:S01]  /*d110*/  @!P2 IMAD R6, R2.reuse, 0x40, R19 ;  /* 0x000000400206a824 */ /* 0x040fe200078e0213 */
[----:B------:R-:W-:Y:S01]  /*d120*/  PLOP3.LUT P0, PT, PT, PT, PT, 0x8, 0x0 ;  /* 0x000000000000781c */ /* 0x000fe20003f0e170 */
[----:B------:R-:W-:Y:S02]  /*d130*/  VIADD R2, R2, 0x1 ;  /* 0x0000000102027836 */ /* 0x000fe40000000000 */
[-C--:B0-----:R-:W-:Y:S01]  /*d140*/  FMUL.FTZ R26, R26, R0.reuse ;  /* 0x000000001a1a7220 */ /* 0x081fe20000410000 */
[----:B------:R-:W-:Y:S02]  /*d150*/  @!P2 IMAD R17, R6, 0x4, R17 ;  /* 0x000000040611a824 */ /* 0x000fe400078e0211 */
[-C--:B------:R-:W-:Y:S01]  /*d160*/  FMUL.FTZ R27, R27, R0.reuse ;  /* 0x000000001b1b7220 */ /* 0x080fe20000410000 */
[-C--:B------:R-:W-:Y:S01]  /*d170*/  FMUL.FTZ R30, R30, R0.reuse ;  /* 0x000000001e1e7220 */ /* 0x080fe20000410000 */
[----:B------:R-:W-:Y:S01]  /*d180*/  ISETP.NE.AND P1, PT, R2, 0x2, PT ;  /* 0x000000020200780c */ /* 0x000fe20003f25270 */
[-C--:B------:R-:W-:Y:S01]  /*d190*/  FMUL.FTZ R31, R31, R0.reuse ;  /* 0x000000001f1f7220 */ /* 0x080fe20000410000 */
[----:B------:R0:W-:Y:S01]  /*d1a0*/  @!P2 STS [R17+0x38420], R0 ;  /* 0x038420001100a388 */ /* 0x0001e20000000800 */
[----:B------:R-:W-:Y:S01]  /*d1b0*/  FMUL.FTZ R34, R34, R0 ;  /* 0x0000000022227220 */ /* 0x000fe20000410000 */
[----:B------:R-:W-:Y:S01]  /*d1c0*/  SEL R5, RZ, 0x1, P1 ;  /* 0x00000001ff057807 */ /* 0x000fe20000800000 */
[-C--:B--2---:R-:W-:Y:S01]  /*d1d0*/  FMUL.FTZ R24, R24, R4.reuse ;  /* 0x0000000418187220 */ /* 0x084fe20000410000 */
[----:B------:R0:W-:Y:S01]  /*d1e0*/  @!P2 STS [R17+0x38400], R4 ;  /* 0x038400041100a388 */ /* 0x0001e20000000800 */
        /* <DEDUP_REMOVED lines=123> */
[----:B------:R-:W-:Y:S01]  /*d9a0*/  SEL R2, R2, RZ, P1 ;  /* 0x000000ff02027207 */ /* 0x000fe20000800000 */
[----:B------:R-:W-:Y:S01]  /*d9b0*/  ULOP3.LUT UR37, UR37, UR4, URZ, 0x3c, !UPT ;  /* 0x0000000425257292 */ /* 0x000fe2000f8e3c3f */
[----:B0-----:R-:W-:Y:S11]  /*d9c0*/  BAR.ARV 0xe, 0x100 ;  /* 0x0384000000007b1d */ /* 0x001ff60000002000 */
.L_x_8323:
[----:B------:R-:W2:Y:S01]  /*d9d0*/  S2R R0, SR_CgaCtaId ;  /* 0x0000000000007919 */ /* 0x000ea20000008800 */
[----:B------:R-:W-:Y:S01]  /*d9e0*/  MOV R17, 0x400 ;  /* 0x0000040000117802 */ /* 0x000fe20000000f00 */
[----:B------:R-:W-:Y:S01]  /*d9f0*/  BSSY B0, `(.L_x_8366) ;  /* 0x0000489000007945 */ /* 0x000fe20003800000 */
[----:B------:R-:W-:Y:S02]  /*da00*/  BAR.SYNC.DEFER_BLOCKING 0x5, 0x180 ;  /* 0x0146000000007b1d */ /* 0x000fe40000010000 */
[----:B--2---:R-:W-:Y:S02]  /*da10*/  LEA R17, R0, R17, 0x18 ;  /* 0x0000001100117211 */ /* 0x004fe400078ec0ff */
[----:B------:R-:W-:-:S03]  /*da20*/  SHF.R.U32.HI R0, RZ, 0x10, R201 ;  /* 0x00000010ff007819 */ /* 0x000fc600000116c9 */
[----:B01----:R-:W0:Y:S02]  /*da30*/  LDS.128 R4, [R17+0x388d0] ;  /* 0x0388d00011047984 */ /* 0x003e240000000c00 */
[----:B0-----:R-:W-:Y:S02]  /*da40*/  R2UR UR4, R5 ;  /* 0x00000000050472ca */ /* 0x001fe400000e0000 */
[----:B------:R-:W-:Y:S01]  /*da50*/  R2UR UR5, R7 ;  /* 0x00000000070572ca */ /* 0x000fe200000e0000 */
[----:B------:R-:W-:Y:S06]  /*da60*/  BAR.ARV 0x4, 0x180 ;  /* 0x0106000000007b1d */ /* 0x000fec0000002000 */
[----:B------:R-:W-:Y:S08]  /*da70*/  @P0 BRA `(.L_x_8367) ;  /* 0x00000038003c0947 */ /* 0x000ff00003800000 */
[----:B------:R-:W2:Y:S01]  /*da80*/  LDL R9, [R1+0x2c] ;  /* 0x00002c0001097983 */ /* 0x000ea20000100800 */
[----:B------:R-:W-:Y:S01]  /*da90*/  ULDC.64 UR6, c[0x0][0xd08] ;  /* 0x0003420000067ab9 */ /* 0x000fe20000000a00 */
[----:B------:R-:W0:Y:S01]  /*daa0*/  S2R R8, SR_SWINHI ;  /* 0x0000000000087919 */ /* 0x000e220000002f00 */
[----:B------:R-:W-:Y:S02]  /*dab0*/  MOV R4, R17 ;  /* 0x0000001100047202 */ /* 0x000fe40000000f00 */
[----:B0-----:R-:W-:Y:S01]  /*dac0*/  MOV R5, R8 ;  /* 0x0000000800057202 */ /* 0x001fe20000000f00 */
[----:B------:R-:W-:Y:S02]  /*dad0*/  BAR.SYNC.DEFER_BLOCKING 0x1, 0x100 ;  /* 0x0044000000007b1d */ /* 0x000fe40000010000 */
[----:B--2---:R-:W-:-:S03]  /*dae0*/  IMAD.WIDE R152, R9, 0x2, R4 ;  /* 0x0000000209987825 */ /* 0x004fc600078e0204 */
[C---:B------:R-:W-:Y:S02]  /*daf0*/  IADD3 R8, P6, R152.reuse, 0x6060, RZ ;  /* 0x0000606098087810 */ /* 0x040fe40007fde0ff */
[----:B------:R-:W-:Y:S02]  /*db00*/  IADD3 R10, P0, R152, 0x6040, RZ ;  /* 0x00006040980a7810 */ /* 0x000fe40007f1e0ff */
[----:B------:R-:W-:Y:S01]  /*db10*/  LOP3.LUT R7, R8, 0x380, RZ, 0xc0, !PT ;  /* 0x0000038008077812 */ /* 0x000fe200078ec0ff */
[----:B------:R-:W-:Y:S01]  /*db20*/  IMAD.X R9, RZ, RZ, R153, P6 ;  /* 0x000000ffff097224 */ /* 0x000fe200030e0699 */
[----:B------:R-:W-:Y:S02]  /*db30*/  LOP3.LUT R11, R10, 0x380, RZ, 0xc0, !PT ;  /* 0x000003800a0b7812 */ /* 0x000fe400078ec0ff */
[----:B------:R-:W-:Y:S02]  /*db40*/  SHF.R.U64 R7, R7, 0x3, RZ ;  /* 0x0000000307077819 */ /* 0x000fe400000012ff */
[----:B------:R-:W-:-:S02]  /*db50*/  IADD3 R12, P1, R152, 0x6020, RZ ;  /* 0x00006020980c7810 */ /* 0x000fc40007f3e0ff */
[----:B------:R-:W-:Y:S02]  /*db60*/  LOP3.LUT R8, R7, R8, RZ, 0x3c, !PT ;  /* 0x0000000807087212 */ /* 0x000fe400078e3cff */
[----:B------:R-:W-:Y:S02]  /*db70*/  SHF.R.U64 R11, R11, 0x3, RZ ;  /* 0x000000030b0b7819 */ /* 0x000fe400000012ff */
[----:B------:R-:W-:Y:S02]  /*db80*/  LOP3.LUT R13, R12, 0x380, RZ, 0xc0, !PT ;  /* 0x000003800c0d7812 */ /* 0x000fe400078ec0ff */
[----:B------:R-:W-:Y:S01]  /*db90*/  MOV R165, R8 ;  /* 0x0000000800a57202 */ /* 0x000fe20000000f00 */
[--C-:B------:R-:W-:Y:S01]  /*dba0*/  IMAD.MOV.U32 R9, RZ, RZ, R153.reuse ;  /* 0x000000ffff097224 */ /* 0x100fe200078e0099 */
[----:B------:R-:W-:Y:S01]  /*dbb0*/  LOP3.LUT R10, R11, R10, RZ, 0x3c, !PT ;  /* 0x0000000a0b0a7212 */ /* 0x000fe200078e3cff */
[----:B------:R-:W-:Y:S01]  /*dbc0*/  IMAD.X R11, RZ, RZ, R153, P0 ;  /* 0x000000ffff0b7224 */ /* 0x000fe200000e0699 */
[----:B------:R-:W-:-:S02]  /*dbd0*/  LOP3.LUT R8, R152, 0x380, RZ, 0xc0, !PT ;  /* 0x0000038098087812 */ /* 0x000fc400078ec0ff */
[----:B------:R-:W-:Y:S02]  /*dbe0*/  SHF.R.U64 R13, R13, 0x3, RZ ;  /* 0x000000030d0d7819 */ /* 0x000fe400000012ff */
[----:B------:R-:W-:Y:S02]  /*dbf0*/  SHF.R.U64 R8, R8, 0x3, RZ ;  /* 0x0000000308087819 */ /* 0x000fe400000012ff */
[----:B------:R-:W-:Y:S01]  /*dc00*/  LOP3.LUT R12, R13, R12, RZ, 0x3c, !PT ;  /* 0x0000000c0d0c7212 */ /* 0x000fe200078e3cff */
[----:B------:R-:W-:Y:S01]  /*dc10*/  IMAD.X R13, RZ, RZ, R153, P1 ;  /* 0x000000ffff0d7224 */ /* 0x000fe200008e0699 */
[----:B------:R-:W-:Y:S02]  /*dc20*/  MOV R164, R10 ;  /* 0x0000000a00a47202 */ /* 0x000fe40000000f00 */
[----:B------:R-:W0:Y:S01]  /*dc30*/  LDC R10, c[0x0][0xbd4] ;  /* 0x0002f500ff0a7b82 */ /* 0x000e220000000800 */
[----:B------:R-:W-:Y:S02]  /*dc40*/  LOP3.LUT R8, R8, R152, RZ, 0x3c, !PT ;  /* 0x0000009808087212 */ /* 0x000fe400078e3cff */
[----:B------:R-:W-:-:S02]  /*dc50*/  MOV R22, R12 ;  /* 0x0000000c00167202 */ /* 0x000fc40000000f00 */
[C---:B------:R-:W-:Y:S02]  /*dc60*/  IADD3 R156, P4, R152.reuse, 0x4040, RZ ;  /* 0x00004040989c7810 */ /* 0x040fe40007f9e0ff */
[----:B------:R-:W-:Y:S02]  /*dc70*/  MOV R12, R8 ;  /* 0x00000008000c7202 */ /* 0x000fe40000000f00 */
[C---:B------:R-:W-:Y:S02]  /*dc80*/  IADD3 R162, P0, R152.reuse, 0x2060, RZ ;  /* 0x0000206098a27810 */ /* 0x040fe40007f1e0ff */
[----:B------:R-:W-:Y:S02]  /*dc90*/  IADD3 R8, P1, R152, 0x2040, RZ ;  /* 0x0000204098087810 */ /* 0x000fe40007f3e0ff */
[----:B------:R-:W-:Y:S02]  /*dca0*/  LOP3.LUT R157, R156, 0x380, RZ, 0xc0, !PT ;  /* 0x000003809c9d7812 */ /* 0x000fe400078ec0ff */
[----:B------:R-:W-:-:S02]  /*dcb0*/  LOP3.LUT R163, R162, 0x380, RZ, 0xc0, !PT ;  /* 0x00000380a2a37812 */ /* 0x000fc400078ec0ff */
[----:B------:R-:W-:Y:S02]  /*dcc0*/  LOP3.LUT R9, R8, 0x380, RZ, 0xc0, !PT ;  /* 0x0000038008097812 */ /* 0x000fe400078ec0ff */
[----:B------:R-:W-:Y:S02]  /*dcd0*/  SHF.R.U64 R157, R157, 0x3, RZ ;  /* 0x000000039d9d7819 */ /* 0x000fe400000012ff */
[----:B------:R-:W-:Y:S02]  /*dce0*/  SHF.R.U64 R163, R163, 0x3, RZ ;  /* 0x00000003a3a37819 */ /* 0x000fe400000012ff */
[----:B------:R-:W-:Y:S02]  /*dcf0*/  SHF.R.U64 R9, R9, 0x3, RZ ;  /* 0x0000000309097819 */ /* 0x000fe400000012ff */
[----:B------:R-:W-:Y:S01]  /*dd00*/  LOP3.LUT R156, R157, R156, RZ, 0x3c, !PT ;  /* 0x0000009c9d9c7212 */ /* 0x000fe200078e3cff */
[--C-:B------:R-:W-:Y:S01]  /*dd10*/  IMAD.X R157, RZ, RZ, R153.reuse, P4 ;  /* 0x000000ffff9d7224 */ /* 0x100fe200020e0699 */
[----:B------:R-:W-:Y:S01]  /*dd20*/  LOP3.LUT R162, R163, R162, RZ, 0x3c, !PT ;  /* 0x000000a2a3a27212 */ /* 0x000fe200078e3cff */
[--C-:B------:R-:W-:Y:S01]  /*dd30*/  IMAD.X R163, RZ, RZ, R153.reuse, P0 ;  /* 0x000000ffffa37224 */ /* 0x100fe200000e0699 */
[----:B------:R-:W-:Y:S01]  /*dd40*/  LOP3.LUT R8, R9, R8, RZ, 0x3c, !PT ;  /* 0x0000000809087212 */ /* 0x000fe200078e3cff */
[----:B------:R-:W-:Y:S01]  /*dd50*/  IMAD.X R9, RZ, RZ, R153, P1 ;  /* 0x000000ffff097224 */ /* 0x000fe200008e0699 */
[----:B------:R-:W-:-:S02]  /*dd60*/  ISETP.NE.AND P0, PT, R0, RZ, PT ;  /* 0x000000ff0000720c */ /* 0x000fc40003f05270 */
[----:B------:R-:W-:Y:S02]  /*dd70*/  MOV R156, R156 ;  /* 0x0000009c009c7202 */ /* 0x000fe40000000f00 */
[----:B------:R-:W-:Y:S02]  /*dd80*/  IADD3 R158, P5, R152, 0x4020, RZ ;  /* 0x00004020989e7810 */ /* 0x000fe40007fbe0ff */
[----:B0-----:R-:W-:Y:S02]  /*dd90*/  SEL R0, R0, R10, P0 ;  /* 0x0000000a00007207 */ /* 0x001fe40000000000 */
[----:B------:R-:W-:Y:S02]  /*dda0*/  MOV R157, R8 ;  /* 0x00000008009d7202 */ /* 0x000fe40000000f00 */
[----:B------:R-:W-:Y:S02]  /*ddb0*/  IADD3 R8, P0, R152, 0x2020, RZ ;  /* 0x0000202098087810 */ /* 0x000fe40007f1e0ff */
[----:B------:R-:W-:-:S02]  /*ddc0*/  LOP3.LUT R159, R158, 0x380, RZ, 0xc0, !PT ;  /* 0x000003809e9f7812 */ /* 0x000fc400078ec0ff */
[----:B------:R-:W-:Y:S02]  /*ddd0*/  LOP3.LUT R9, R8, 0x380, RZ, 0xc0, !PT ;  /* 0x0000038008097812 */ /* 0x000fe400078ec0ff */
[----:B------:R-:W-:Y:S02]  /*dde0*/  SHF.R.U64 R159, R159, 0x3, RZ ;  /* 0x000000039f9f7819 */ /* 0x000fe400000012ff */
[----:B------:R-:W-:Y:S02]  /*ddf0*/  SHF.R.U64 R9, R9, 0x3, RZ ;  /* 0x0000000309097819 */ /* 0x000fe400000012ff */
[----:B------:R-:W-:Y:S01]  /*de00*/  LOP3.LUT R158, R159, R158, RZ, 0x3c, !PT ;  /* 0x0000009e9f9e7212 */ /* 0x000fe200078e3cff */
[--C-:B------:R-:W-:Y:S01]  /*de10*/  IMAD.X R159, RZ, RZ, R153.reuse, P5 ;  /* 0x000000ffff9f7224 */ /* 0x100fe200028e0699 */
[----:B------:R-:W-:Y:S01]  /*de20*/  LOP3.LUT R8, R9, R8, RZ, 0x3c, !PT ;  /* 0x0000000809087212 */ /* 0x000fe200078e3cff */
[----:B------:R-:W-:Y:S01]  /*de30*/  IMAD.X R9, RZ, RZ, R153, P0 ;  /* 0x000000ffff097224 */ /* 0x000fe200000e0699 */
[----:B------:R-:W-:-:S02]  /*de40*/  F2FP.F16.F32.PACK_AB R10, R29, R28 ;  /* 0x0000001c1d0a723e */ /* 0x000fc400000000ff */
[----:B------:R-:W-:Y:S02]  /*de50*/  MOV R158, R158 ;  /* 0x0000009e009e7202 */ /* 0x000fe40000000f00 */
[----:B------:R-:W-:Y:S02]  /*de60*/  MOV R159, R8 ;  /* 0x00000008009f7202 */ /* 0x000fe40000000f00 */
[----:B------:R-:W-:Y:S02]  /*de70*/  F2FP.F16.F32.PACK_AB R8, R25, R24 ;  /* 0x000000181908723e */ /* 0x000fe400000000ff */
[----:B------:R-:W-:Y:S02]  /*de80*/  F2FP.F16.F32.PACK_AB R9, R27, R26 ;  /* 0x0000001a1b09723e */ /* 0x000fe400000000ff */
[----:B------:R-:W-:Y:S02]  /*de90*/  F2FP.F16.F32.PACK_AB R11, R31, R30 ;  /* 0x0000001e1f0b723e */ /* 0x000fe400000000ff */
[----:B------:R-:W-:-:S02]  /*dea0*/  IADD3 R14, P2, R152, 0x6000, RZ ;  /* 0x00006000980e7810 */ /* 0x000fc40007f5e0ff */
[----:B------:R-:W-:Y:S01]  /*deb0*/  F2FP.F16.F32.PACK_AB R13, R35, R34 ;  /* 0x00000022230d723e */ /* 0x000fe200000000ff */
[----:B------:R0:W-:Y:S01]  /*dec0*/  STSM.16.M88.4 [R12], R8 ;  /* 0x000000080c007844 */ /* 0x0001e20000000200 */
[----:B------:R-:W-:Y:S02]  /*ded0*/  LOP3.LUT R15, R14, 0x380, RZ, 0xc0, !PT ;  /* 0x000003800e0f7812 */ /* 0x000fe400078ec0ff */
[----:B------:R-:W-:Y:S02]  /*dee0*/  IADD3 R154, P3, R152, 0x4060, RZ ;  /* 0x00004060989a7810 */ /* 0x000fe40007f7e0ff */
[----:B------:R-:W-:Y:S02]  /*def0*/  SHF.R.U64 R15, R15, 0x3, RZ ;  /* 0x000000030f0f7819 */ /* 0x000fe400000012ff */
[----:B------:R-:W-:Y:S02]  /*df00*/  LOP3.LUT R155, R154, 0x380, RZ, 0xc0, !PT ;  /* 0x000003809a9b7812 */ /* 0x000fe400078ec0ff */
[----:B------:R-:W-:Y:S01]  /*df10*/  LOP3.LUT R14, R15, R14, RZ, 0x3c, !PT ;  /* 0x0000000e0f0e7212 */ /* 0x000fe200078e3cff */
[----:B------:R-:W-:Y:S01]  /*df20*/  IMAD.X R15, RZ, RZ, R153, P2 ;  /* 0x000000ffff0f7224 */ /* 0x000fe200010e0699 */
[----:B------:R-:W-:-:S02]  /*df30*/  SHF.R.U64 R155, R155, 0x3, RZ ;  /* 0x000000039b9b7819 */ /* 0x000fc400000012ff */
[C---:B------:R-:W-:Y:S02]  /*df40*/  IADD3 R160, P6, R152.reuse, 0x4000, RZ ;  /* 0x0000400098a07810 */ /* 0x040fe40007fde0ff */
[----:B------:R-:W-:Y:S02]  /*df50*/  MOV R21, R14 ;  /* 0x0000000e00157202 */ /* 0x000fe40000000f00 */
[----:B0-----:R-:W-:Y:S02]  /*df60*/  IADD3 R8, P0, R152, 0x20, RZ ;  /* 0x0000002098087810 */ /* 0x001fe40007f1e0ff */
[----:B------:R-:W-:Y:S02]  /*df70*/  F2FP.F16.F32.PACK_AB R12, R33, R32 ;  /* 0x00000020210c723e */ /* 0x000fe400000000ff */
[----:B------:R-:W-:Y:S02]  /*df80*/  LOP3.LUT R9, R8, 0x380, RZ, 0xc0, !PT ;  /* 0x0000038008097812 */ /* 0x000fe400078ec0ff */
[----:B------:R-:W-:-:S02]  /*df90*/  F2FP.F16.F32.PACK_AB R14, R37, R36 ;  /* 0x00000024250e723e */ /* 0x000fc400000000ff */
[----:B------:R-:W-:Y:S02]  /*dfa0*/  SHF.R.U64 R9, R9, 0x3, RZ ;  /* 0x0000000309097819 */ /* 0x000fe400000012ff */
[----:B------:R-:W-:Y:S02]  /*dfb0*/  F2FP.F16.F32.PACK_AB R15, R39, R38 ;  /* 0x00000026270f723e */ /* 0x000fe400000000ff */
[----:B------:R-:W-:Y:S01]  /*dfc0*/  LOP3.LUT R8, R9, R8, RZ, 0x3c, !PT ;  /* 0x0000000809087212 */ /* 0x000fe200078e3cff */
[----:B------:R-:W-:Y:S01]  /*dfd0*/  IMAD.X R9, RZ, RZ, R153, P0 ;  /* 0x000000ffff097224 */ /* 0x000fe200000e0699 */
[----:B------:R-:W-:Y:S02]  /*dfe0*/  F2FP.F16.F32.PACK_AB R10, R45, R44 ;  /* 0x0000002c2d0a723e */ /* 0x000fe400000000ff */
[----:B------:R-:W-:Y:S02]  /*dff0*/  F2FP.F16.F32.PACK_AB R11, R47, R46 ;  /* 0x0000002e2f0b723e */ /* 0x000fe400000000ff */
[----:B------:R-:W-:-:S02]  /*e000*/  MOV R8, R8 ;  /* 0x0000000800087202 */ /* 0x000fc40000000f00 */
[----:B------:R-:W-:Y:S01]  /*e010*/  LOP3.LUT R154, R155, R154, RZ, 0x3c, !PT ;  /* 0x0000009a9b9a7212 */ /* 0x000fe200078e3cff */
[----:B------:R-:W-:Y:S01]  /*e020*/  IMAD.X R155, RZ, RZ, R153, P3 ;  /* 0x000000ffff9b7224 */ /* 0x000fe200018e0699 */
[----:B------:R-:W-:Y:S01]  /*e030*/  LOP3.LUT R161, R160, 0x380, RZ, 0xc0, !PT ;  /* 0x00000380a0a17812 */ /* 0x000fe200078ec0ff */
[----:B------:R0:W-:Y:S01]  /*e040*/  STSM.16.M88.4 [R8], R12 ;  /* 0x0000000c08007844 */ /* 0x0001e20000000200 */
[----:B------:R-:W-:Y:S02]  /*e050*/  MOV R162, R162 ;  /* 0x000000a200a27202 */ /* 0x000fe40000000f00 */
[----:B------:R-:W-:Y:S02]  /*e060*/  MOV R7, R154 ;  /* 0x0000009a00077202 */ /* 0x000fe40000000f00 */
[----:B------:R-:W-:Y:S02]  /*e070*/  SHF.R.U64 R161, R161, 0x3, RZ ;  /* 0x00000003a1a17819 */ /* 0x000fe400000012ff */
[----:B------:R-:W-:-:S02]  /*e080*/  F2FP.F16.F32.PACK_AB R155, R71, R70 ;  /* 0x00000046479b723e */ /* 0x000fc400000000ff */
        /* <DEDUP_REMOVED lines=89> */
[----:B-1----:R-:W0:Y:S04]  /*e620*/  LDC.64 R14, c[0x0][0xd00] ;  /* 0x00034000ff0e7b82 */ /* 0x002e280000000a00 */
[----:B------:R1:W-:Y:S04]  /*e630*/  STSM.16.M88.4 [R165], R8 ;  /* 0x00000008a5007844 */ /* 0x0003e80000000200 */
[----:B-1----:R-:W1:Y:S08]  /*e640*/  LDC.64 R10, c[0x0][0xd00] ;  /* 0x00034000ff0a7b82 */ /* 0x002e700000000a00 */
[----:B------:R-:W-:Y:S01]  /*e650*/  BAR.SYNC.DEFER_BLOCKING 0x1, 0x100 ;  /* 0x0044000000007b1d */ /* 0x000fe20000010000 */
[----:B------:R-:W-:-:S04]  /*e660*/  @P0 LEA R8, P2, R194, UR6, 0x2 ;  /* 0x00000006c2080c11 */ /* 0x000fc8000f8410ff */
[----:B------:R-:W-:Y:S01]  /*e670*/  @P0 LEA.HI.X R9, R194, UR7, R202, 0x2, P2 ;  /* 0x00000007c2090c11 */ /* 0x000fe200090f14ca */
[----:B------:R-:W-:Y:S01]  /*e680*/  IMAD.MOV.U32 R7, RZ, RZ, RZ ;  /* 0x000000ffff077224 */ /* 0x000fe200078e00ff */
[----:B-1----:R-:W-:-:S03]  /*e690*/  ISETP.NE.U32.AND P1, PT, R10, RZ, PT ;  /* 0x000000ff0a00720c */ /* 0x002fc60003f25070 */
[----:B------:R0:W2:Y:S01]  /*e6a0*/  @P0 LDG.E R12, desc[UR42][R8.64] ;  /* 0x0000002a080c0981 */ /* 0x0000a2000c1e1900 */
[----:B------:R-:W-:Y:S01]  /*e6b0*/  ISETP.NE.AND.EX P1, PT, R11, RZ, PT, P1 ;  /* 0x000000ff0b00720c */ /* 0x000fe20003f25310 */
[----:B0-----:R-:W-:-:S12]  /*e6c0*/  IMAD.WIDE R8, R194, 0x4, R14 ;  /* 0x00000004c2087825 */ /* 0x001fd800078e020e */
        /* <DEDUP_REMOVED lines=10> */
.L_x_8368:
[----:B------:R-:W2:Y:S01]  /*e770*/  LDL R8, [R1+0xc] ;  /* 0x00000c0001087983 */ /* 0x000ea20000100800 */
[----:B------:R-:W-:-:S03]  /*e780*/  LOP3.LUT R201, R201, 0xff, RZ, 0xc0, !PT ;  /* 0x000000ffc9c97812 */ /* 0x000fc600078ec0ff */
[----:B--2---:R-:W0:Y:S02]  /*e790*/  SHFL.IDX PT, R8, R8, RZ, 0x1f ;  /* 0x00001fff08087589 */ /* 0x004e2400000e0000 */
[----:B0-----:R-:W-:Y:S02]  /*e7a0*/  ISETP.NE.AND P0, PT, R8, RZ, PT ;  /* 0x000000ff0800720c */ /* 0x001fe40003f05270 */
[----:B-----5:R-:W-:-:S11]  /*e7b0*/  SHF.R.S32.HI R8, RZ, 0x1f, R7 ;  /* 0x0000001fff087819 */ /* 0x020fd60000011407 */
[----:B------:R-:W-:Y:S05]  /*e7c0*/  @P0 BRA `(.L_x_8369) ;  /* 0x0000000000f40947 */ /* 0x000fea0003800000 */
[----:B------:R-:W2:Y:S01]  /*e7d0*/  LDL R156, [R1+0x28] ;  /* 0x00002800019c7983 */ /* 0x000ea20000100800 */
[----:B------:R-:W-:Y:S01]  /*e7e0*/  IMAD.MOV.U32 R9, RZ, RZ, 0xab8 ;  /* 0x00000ab8ff097424 */ /* 0x000fe200078e00ff */
[----:B------:R-:W-:Y:S01]  /*e7f0*/  ISETP.GT.AND P1, PT, R0, 0x1, PT ;  /* 0x000000010000780c */ /* 0x000fe20003f24270 */
[----:B------:R-:W0:Y:S01]  /*e800*/  LDC R155, c[0x0][0xce8] ;  /* 0x00033a00ff9b7b82 */ /* 0x000e220000000800 */
[----:B------:R-:W-:Y:S01]  /*e810*/  ISETP.NE.U32.AND P0, PT, R10, RZ, PT ;  /* 0x000000ff0a00720c */ /* 0x000fe20003f05070 */
[----:B------:R-:W-:Y:S01]  /*e820*/  VIADD R153, R193, UR39 ;  /* 0x00000027c1997c36 */ /* 0x000fe20008000000 */
[----:B------:R-:W-:Y:S02]  /*e830*/  SEL R9, R9, 0xa78, P1 ;  /* 0x00000a7809097807 */ /* 0x000fe40000800000 */
[----:B------:R-:W-:Y:S02]  /*e840*/  ISETP.NE.AND.EX P0, PT, R11, RZ, PT, P0 ;  /* 0x000000ff0b00720c */ /* 0x000fe40003f05300 */
[----:B------:R-:W-:Y:S01]  /*e850*/  SEL R154, R201, RZ, P1 ;  /* 0x000000ffc99a7207 */ /* 0x000fe20000800000 */
[----:B------:R-:W1:Y:S01]  /*e860*/  LDC.64 R12, c[0x0][R9+0x220] ;  /* 0x00008800090c7b82 */ /* 0x000e620000000a00 */
[----:B------:R-:W-:-:S02]  /*e870*/  SEL R22, R194, RZ, !P0 ;  /* 0x000000ffc2167207 */ /* 0x000fc40004000000 */
[----:B------:R-:W-:-:S05]  /*e880*/  SEL R21, R202, RZ, !P0 ;  /* 0x000000ffca157207 */ /* 0x000fca0004000000 */
[----:B------:R-:W3:Y:S01]  /*e890*/  LDC.64 R14, c[0x0][R9+0x218] ;  /* 0x00008600090e7b82 */ /* 0x000ee20000000a00 */
[----:B0-----:R-:W-:Y:S01]  /*e8a0*/  ISETP.NE.AND P0, PT, R155, 0x1, PT ;  /* 0x000000019b00780c */ /* 0x001fe20003f05270 */
[----:B-1----:R-:W-:-:S04]  /*e8b0*/  IMAD R13, R13, R22, RZ ;  /* 0x000000160d0d7224 */ /* 0x002fc800078e02ff */
[C---:B------:R-:W-:Y:S02]  /*e8c0*/  IMAD R21, R12.reuse, R21, R13 ;  /* 0x000000150c157224 */ /* 0x040fe400078e020d */
[----:B------:R-:W-:-:S04]  /*e8d0*/  IMAD.WIDE.U32 R12, R12, R22, RZ ;  /* 0x000000160c0c7225 */ /* 0x000fc800078e00ff */
[-C--:B---3--:R-:W-:Y:S02]  /*e8e0*/  IMAD R22, R15, R195.reuse, RZ ;  /* 0x000000c30f167224 */ /* 0x088fe400078e02ff */
        /* <DEDUP_REMOVED lines=20> */
[----:B------:R-:W-:-:S02]  /*ea30*/  VIADD R21, R19, UR39 ;  /* 0x0000002713157c36 */ /* 0x000fc40008000000 */
        /* <DEDUP_REMOVED lines=8> */
[----:B0-----:R-:W-:-:S04]  /*eac0*/  LEA R15, P0, R14, R12, 0x2 ;  /* 0x0000000c0e0f7211 */ /* 0x001fc800078010ff */
[----:B-1----:R-:W-:Y:S02]  /*ead0*/  LEA.HI.X R9, R14, R13, R9, 0x2, P0 ;  /* 0x0000000d0e097211 */ /* 0x002fe400000f1409 */
[----:B------:R-:W-:Y:S04]  /*eae0*/  SHFL.IDX PT, R14, R15, 0x1, 0x1c1f ;  /* 0x003c1f000f0e7f89 */ /* 0x000fe800000e0000 */
[----:B------:R-:W-:Y:S01]  /*eaf0*/  SHFL.IDX PT, R13, R9, RZ, 0x1c1f ;  /* 0x001c1fff090d7589 */ /* 0x000fe200000e0000 */
[----:B--2---:R-:W-:-:S05]  /*eb00*/  IMAD.MOV R12, RZ, RZ, -R156 ;  /* 0x000000ffff0c7224 */ /* 0x004fca00078e0a9c */
[----:B------:R-:W-:Y:S02]  /*eb10*/  ISETP.NE.AND P0, PT, R192, R12, PT ;  /* 0x0000000cc000720c */ /* 0x000fe40003f05270 */
        /* <DEDUP_REMOVED lines=8> */
.L_x_8369:
        /* <DEDUP_REMOVED lines=10> */
[----:B------:R-:W-:-:S04]  /*ec40*/  SHF.R.S32.HI R9, RZ, 0x1f, R0 ;  /* 0x0000001fff097819 */ /* 0x000fc80000011400 */
[----:B------:R-:W-:-:S04]  /*ec50*/  LEA.HI R9, R9, R0, RZ, 0x3 ;  /* 0x0000000009097211 */ /* 0x000fc800078f18ff */
[----:B0-----:R-:W-:-:S05]  /*ec60*/  SHF.R.S32.HI R3, RZ, 0x3, R9 ;  /* 0x00000003ff037819 */ /* 0x001fca0000011409 */
        /* <DEDUP_REMOVED lines=9> */
[----:B------:R-:W-:Y:S01]  /*ed00*/  IMAD.X R25, RZ, RZ, R5, P3 ;  /* 0x000000ffff197224 */ /* 0x000fe200018e0605 */
[----:B------:R-:W-:Y:S02]  /*ed10*/  IADD3 R53, P3, R4, 0x8000, RZ ;  /* 0x0000800004357810 */ /* 0x000fe40007f7e0ff */
[----:B------:R-:W-:Y:S02]  /*ed20*/  SHF.R.U64 R44, R44, 0x3, RZ ;  /* 0x000000032c2c7819 */ /* 0x000fe400000012ff */
[----:B------:R-:W-:Y:S01]  /*ed30*/  LOP3.LUT R52, R53, 0x380, RZ, 0xc0, !PT ;  /* 0x0000038035347812 */ /* 0x000fe200078ec0ff */
[----:B------:R-:W-:Y:S01]  /*ed40*/  IMAD R8, R8, UR8, RZ ;  /* 0x0000000808087c24 */ /* 0x000fe2000f8e02ff */
[----:B------:R-:W-:Y:S01]  /*ed50*/  IADD3 R49, P2, R4, 0x7000, RZ ;  /* 0x0000700004317810 */ /* 0x000fe20007f5e0ff */
[----:B------:R-:W5:Y:S01]  /*ed60*/  LD.E.128 R24, desc[UR42][R24.64] ;  /* 0x0000002a18187980 */ /* 0x000f62000c101d00 */
[----:B------:R-:W-:-:S02]  /*ed70*/  SHF.R.U64 R52, R52, 0x3, RZ ;  /* 0x0000000334347819 */ /* 0x000fc400000012ff */
[C---:B------:R-:W-:Y:S02]  /*ed80*/  IADD3 R29, P4, R4.reuse, 0x2000, RZ ;  /* 0x00002000041d7810 */ /* 0x040fe40007f9e0ff */
[C---:B------:R-:W-:Y:S02]  /*ed90*/  IADD3 R33, P5, R4.reuse, 0x3000, RZ ;  /* 0x0000300004217810 */ /* 0x040fe40007fbe0ff */
[----:B------:R-:W-:Y:S02]  /*eda0*/  IADD3 R37, P6, R4, 0x4000, RZ ;  /* 0x0000400004257810 */ /* 0x000fe40007fde0ff */
[----:B------:R-:W-:Y:S02]  /*edb0*/  LOP3.LUT R40, R41, 0x380, RZ, 0xc0, !PT ;  /* 0x0000038029287812 */ /* 0x000fe400078ec0ff */
[----:B------:R-:W-:Y:S01]  /*edc0*/  LOP3.LUT R52, R52, R53, RZ, 0x3c, !PT ;  /* 0x0000003534347212 */ /* 0x000fe200078e3cff */
[--C-:B------:R-:W-:Y:S01]  /*edd0*/  IMAD.X R53, RZ, RZ, R5.reuse, P3 ;  /* 0x000000ffff357224 */ /* 0x100fe200018e0605 */
[----:B------:R-:W-:Y:S01]  /*ede0*/  LOP3.LUT R44, R44, R45, RZ, 0x3c, !PT ;  /* 0x0000002d2c2c7212 */ /* 0x000fe200078e3cff */
[----:B------:R-:W-:Y:S01]  /*edf0*/  IMAD.X R45, RZ, RZ, R5, P1 ;  /* 0x000000ffff2d7224 */ /* 0x000fe200008e0605 */
[----:B------:R-:W-:-:S02]  /*ee00*/  LOP3.LUT R48, R49, 0x380, RZ, 0xc0, !PT ;  /* 0x0000038031307812 */ /* 0x000fc400078ec0ff */
[----:B------:R-:W-:Y:S01]  /*ee10*/  IADD3 R11, P3, R4, 0xf000, RZ ;  /* 0x0000f000040b7810 */ /* 0x000fe20007f7e0ff */
[----:B------:R-:W5:Y:S01]  /*ee20*/  LD.E.128 R52, desc[UR42][R52.64] ;  /* 0x0000002a34347980 */ /* 0x000f62000c101d00 */
[----:B------:R-:W-:Y:S02]  /*ee30*/  LOP3.LUT R28, R29, 0x380, RZ, 0xc0, !PT ;  /* 0x000003801d1c7812 */ /* 0x000fe400078ec0ff */
[----:B------:R-:W-:Y:S01]  /*ee40*/  LOP3.LUT R32, R33, 0x380, RZ, 0xc0, !PT ;  /* 0x0000038021207812 */ /* 0x000fe200078ec0ff */
[----:B------:R-:W-:Y:S01]  /*ee50*/  IMAD.X R81, RZ, RZ, R5, P3 ;  /* 0x000000ffff517224 */ /* 0x000fe200018e0605 */
[----:B------:R-:W-:Y:S01]  /*ee60*/  LOP3.LUT R36, R37, 0x380, RZ, 0xc0, !PT ;  /* 0x0000038025247812 */ /* 0x000fe200078ec0ff */
[----:B------:R-:W5:Y:S01]  /*ee70*/  LD.E.128 R44, desc[UR42][R44.64] ;  /* 0x0000002a2c2c7980 */ /* 0x000f62000c101d00 */
[----:B------:R-:W-:Y:S02]  /*ee80*/  SHF.R.U64 R40, R40, 0x3, RZ ;  /* 0x0000000328287819 */ /* 0x000fe400000012ff */
[----:B------:R-:W-:-:S02]  /*ee90*/  IADD3 R73, P1, R4, 0xd000, RZ ;  /* 0x0000d00004497810 */ /* 0x000fc40007f3e0ff */
[----:B------:R-:W-:Y:S02]  /*eea0*/  SHF.R.U64 R48, R48, 0x3, RZ ;  /* 0x0000000330307819 */ /* 0x000fe400000012ff */
[----:B------:R-:W-:Y:S02]  /*eeb0*/  SHF.R.U64 R28, R28, 0x3, RZ ;  /* 0x000000031c1c7819 */ /* 0x000fe400000012ff */
[----:B------:R-:W-:Y:S02]  /*eec0*/  SHF.R.U64 R32, R32, 0x3, RZ ;  /* 0x0000000320207819 */ /* 0x000fe400000012ff */
[----:B------:R-:W-:Y:S02]  /*eed0*/  SHF.R.U64 R36, R36, 0x3, RZ ;  /* 0x0000000324247819 */ /* 0x000fe400000012ff */
[----:B------:R-:W-:Y:S01]  /*eee0*/  LOP3.LUT R40, R40, R41, RZ, 0x3c, !PT ;  /* 0x0000002928287212 */ /* 0x000fe200078e3cff */
[----:B------:R-:W-:Y:S01]  /*eef0*/  IMAD.X R41, RZ, RZ, R5, P0 ;  /* 0x000000ffff297224 */ /* 0x000fe200000e0605 */
[----:B------:R-:W-:-:S02]  /*ef00*/  LOP3.LUT R72, R73, 0x380, RZ, 0xc0, !PT ;  /* 0x0000038049487812 */ /* 0x000fc400078ec0ff */
[----:B--2---:R-:W-:Y:S02]  /*ef10*/  ISETP.NE.AND P3, PT, R21, 0x1, PT ;  /* 0x000000011500780c */ /* 0x004fe40003f65270 */
[----:B------:R-:W-:Y:S01]  /*ef20*/  LOP3.LUT R48, R48, R49, RZ, 0x3c, !PT ;  /* 0x0000003130307212 */ /* 0x000fe200078e3cff */
[--C-:B------:R-:W-:Y:S01]  /*ef30*/  IMAD.X R49, RZ, RZ, R5.reuse, P2 ;  /* 0x000000ffff317224 */ /* 0x100fe200010e0605 */
[----:B------:R-:W-:Y:S01]  /*ef40*/  IADD3 R69, P0, R4, 0xc000, RZ ;  /* 0x0000c00004457810 */ /* 0x000fe20007f1e0ff */
[----:B------:R-:W5:Y:S01]  /*ef50*/  LD.E.128 R40, desc[UR42][R40.64] ;  /* 0x0000002a28287980 */ /* 0x000f62000c101d00 */
[----:B------:R-:W-:Y:S01]  /*ef60*/  LOP3.LUT R28, R28, R29, RZ, 0x3c, !PT ;  /* 0x0000001d1c1c7212 */ /* 0x000fe200078e3cff */
[--C-:B------:R-:W-:Y:S01]  /*ef70*/  IMAD.X R29, RZ, RZ, R5.reuse, P4 ;  /* 0x000000ffff1d7224 */ /* 0x100fe200020e0605 */
[----:B------:R-:W-:Y:S01]  /*ef80*/  LOP3.LUT R32, R32, R33, RZ, 0x3c, !PT ;  /* 0x0000002120207212 */ /* 0x000fe200078e3cff */
[--C-:B------:R-:W-:Y:S01]  /*ef90*/  IMAD.X R33, RZ, RZ, R5.reuse, P5 ;  /* 0x000000ffff217224 */ /* 0x100fe200028e0605 */
[----:B------:R-:W-:Y:S01]  /*efa0*/  LOP3.LUT R36, R36, R37, RZ, 0x3c, !PT ;  /* 0x0000002524247212 */ /* 0x000fe200078e3cff */
[----:B------:R-:W-:Y:S01]  /*efb0*/  IMAD.X R37, RZ, RZ, R5, P6 ;  /* 0x000000ffff257224 */ /* 0x000fe200030e0605 */
[----:B------:R-:W-:Y:S01]  /*efc0*/  IADD3 R77, P2, R4, 0xe000, RZ ;  /* 0x0000e000044d7810 */ /* 0x000fe20007f5e0ff */
[----:B------:R-:W0:Y:S01]  /*efd0*/  @P3 LDC R85, c[0x0][0xcec] ;  /* 0x00033b00ff553b82 */ /* 0x000e220000000800 */
[----:B------:R-:W-:Y:S01]  /*efe0*/  SHF.R.U64 R72, R72, 0x3, RZ ;  /* 0x0000000348487819 */ /* 0x000fe200000012ff */
[----:B------:R-:W5:Y:S01]  /*eff0*/  LD.E.128 R28, desc[UR42][R28.64] ;  /* 0x0000002a1c1c7980 */ /* 0x000f62000c101d00 */
[----:B------:R-:W-:-:S02]  /*f000*/  LOP3.LUT R10, R11, 0x380, RZ, 0xc0, !PT ;  /* 0x000003800b0a7812 */ /* 0x000fc400078ec0ff */
[C---:B------:R-:W-:Y:S01]  /*f010*/  IADD3 R57, P4, R4.reuse, 0x9000, RZ ;  /* 0x0000900004397810 */ /* 0x040fe20007f9e0ff */
[----:B------:R-:W5:Y:S01]  /*f020*/  LD.E.128 R32, desc[UR42][R32.64] ;  /* 0x0000002a20207980 */ /* 0x000f62000c101d00 */
[C---:B------:R-:W-:Y:S01]  /*f030*/  IADD3 R61, P5, R4.reuse, 0xa000, RZ ;  /* 0x0000a000043d7810 */ /* 0x040fe20007fbe0ff */
[----:B------:R-:W1:Y:S01]  /*f040*/  @P3 LDC R87, c[0x0][0xcf0] ;  /* 0x00033c00ff573b82 */ /* 0x000e620000000800 */
[C---:B------:R-:W-:Y:S01]  /*f050*/  IADD3 R65, P6, R4.reuse, 0xb000, RZ ;  /* 0x0000b00004417810 */ /* 0x040fe20007fde0ff */
[----:B------:R-:W5:Y:S01]  /*f060*/  LD.E.128 R36, desc[UR42][R36.64] ;  /* 0x0000002a24247980 */ /* 0x000f62000c101d00 */
[----:B------:R-:W-:Y:S02]  /*f070*/  LOP3.LUT R68, R69, 0x380, RZ, 0xc0, !PT ;  /* 0x0000038045447812 */ /* 0x000fe400078ec0ff */
[----:B------:R-:W-:Y:S01]  /*f080*/  LOP3.LUT R13, R4, 0x380, RZ, 0xc0, !PT ;  /* 0x00000380040d7812 */ /* 0x000fe200078ec0ff */
[----:B------:R-:W5:Y:S01]  /*f090*/  LD.E.128 R48, desc[UR42][R48.64] ;  /* 0x0000002a30307980 */ /* 0x000f62000c101d00 */
[----:B------:R-:W-:-:S02]  /*f0a0*/  LOP3.LUT R76, R77, 0x380, RZ, 0xc0, !PT ;  /* 0x000003804d4c7812 */ /* 0x000fc400078ec0ff */
[----:B------:R-:W-:Y:S01]  /*f0b0*/  LOP3.LUT R72, R72, R73, RZ, 0x3c, !PT ;  /* 0x0000004948487212 */ /* 0x000fe200078e3cff */
[----:B------:R-:W-:Y:S01]  /*f0c0*/  IMAD.X R73, RZ, RZ, R5, P1 ;  /* 0x000000ffff497224 */ /* 0x000fe200008e0605 */
[----:B------:R-:W-:Y:S02]  /*f0d0*/  SHF.R.U64 R10, R10, 0x3, RZ ;  /* 0x000000030a0a7819 */ /* 0x000fe400000012ff */
[----:B------:R-:W-:Y:S02]  /*f0e0*/  LOP3.LUT R56, R57, 0x380, RZ, 0xc0, !PT ;  /* 0x0000038039387812 */ /* 0x000fe400078ec0ff */
[----:B------:R-:W-:Y:S01]  /*f0f0*/  LOP3.LUT R60, R61, 0x380, RZ, 0xc0, !PT ;  /* 0x000003803d3c7812 */ /* 0x000fe200078ec0ff */
[----:B------:R-:W5:Y:S01]  /*f100*/  LD.E.128 R72, desc[UR42][R72.64] ;  /* 0x0000002a48487980 */ /* 0x000f62000c101d00 */
[----:B------:R-:W-:Y:S02]  /*f110*/  LOP3.LUT R64, R65, 0x380, RZ, 0xc0, !PT ;  /* 0x0000038041407812 */ /* 0x000fe400078ec0ff */
[----:B------:R-:W-:-:S02]  /*f120*/  SHF.R.U64 R68, R68, 0x3, RZ ;  /* 0x0000000344447819 */ /* 0x000fc400000012ff */
[----:B------:R-:W-:Y:S02]  /*f130*/  SHF.R.U64 R13, R13, 0x3, RZ ;  /* 0x000000030d0d7819 */ /* 0x000fe400000012ff */
[----:B------:R-:W-:Y:S02]  /*f140*/  ISETP.GE.AND P1, PT, R200, UR7, PT ;  /* 0x00000007c8007c0c */ /* 0x000fe4000bf26270 */
[----:B------:R-:W-:Y:S02]  /*f150*/  SHF.R.U64 R76, R76, 0x3, RZ ;  /* 0x000000034c4c7819 */ /* 0x000fe400000012ff */
[----:B------:R-:W-:Y:S01]  /*f160*/  LOP3.LUT R80, R10, R11, RZ, 0x3c, !PT ;  /* 0x0000000b0a507212 */ /* 0x000fe200078e3cff */
[----:B------:R-:W-:Y:S01]  /*f170*/  IMAD R11, R7, UR9, R8 ;  /* 0x00000009070b7c24 */ /* 0x000fe2000f8e0208 */
[----:B------:R-:W-:Y:S02]  /*f180*/  SHF.R.U64 R56, R56, 0x3, RZ ;  /* 0x0000000338387819 */ /* 0x000fe400000012ff */
[----:B------:R-:W-:-:S02]  /*f190*/  SHF.R.U64 R60, R60, 0x3, RZ ;  /* 0x000000033c3c7819 */ /* 0x000fc400000012ff */
[----:B------:R-:W-:Y:S01]  /*f1a0*/  SHF.R.U64 R64, R64, 0x3, RZ ;  /* 0x0000000340407819 */ /* 0x000fe200000012ff */
[----:B------:R-:W5:Y:S01]  /*f1b0*/  LD.E.128 R80, desc[UR42][R80.64] ;  /* 0x0000002a50507980 */ /* 0x000f62000c101d00 */
[----:B------:R-:W-:Y:S01]  /*f1c0*/  LOP3.LUT R68, R68, R69, RZ, 0x3c, !PT ;  /* 0x0000004544447212 */ /* 0x000fe200078e3cff */
[--C-:B------:R-:W-:Y:S01]  /*f1d0*/  IMAD.X R69, RZ, RZ, R5.reuse, P0 ;  /* 0x000000ffff457224 */ /* 0x100fe200000e0605 */
[----:B------:R-:W-:Y:S02]  /*f1e0*/  LOP3.LUT R4, R13, R4, RZ, 0x3c, !PT ;  /* 0x000000040d047212 */ /* 0x000fe400078e3cff */
[----:B------:R-:W-:Y:S02]  /*f1f0*/  SEL R8, RZ, 0xffffffff, P1 ;  /* 0xffffffffff087807 */ /* 0x000fe40000800000 */
[----:B------:R-:W-:Y:S01]  /*f200*/  LOP3.LUT R76, R76, R77, RZ, 0x3c, !PT ;  /* 0x0000004d4c4c7212 */ /* 0x000fe200078e3cff */
[--C-:B------:R-:W-:Y:S01]  /*f210*/  IMAD.X R77, RZ, RZ, R5.reuse, P2 ;  /* 0x000000ffff4d7224 */ /* 0x100fe200010e0605 */
[----:B------:R-:W-:Y:S01]  /*f220*/  ISETP.GE.AND P0, PT, R199, UR7, PT ;  /* 0x00000007c7007c0c */ /* 0x000fe2000bf06270 */
[----:B------:R2:W5:Y:S01]  /*f230*/  LD.E.128 R12, desc[UR42][R4.64] ;  /* 0x0000002a040c7980 */ /* 0x000562000c101d00 */
[----:B------:R-:W-:Y:S01]  /*f240*/  LOP3.LUT R56, R56, R57, RZ, 0x3c, !PT ;  /* 0x0000003938387212 */ /* 0x000fe200078e3cff */
[--C-:B------:R-:W-:Y:S01]  /*f250*/  IMAD.X R57, RZ, RZ, R5.reuse, P4 ;  /* 0x000000ffff397224 */ /* 0x100fe200020e0605 */
[----:B------:R-:W-:Y:S01]  /*f260*/  LOP3.LUT R60, R60, R61, RZ, 0x3c, !PT ;  /* 0x0000003d3c3c7212 */ /* 0x000fe200078e3cff */
[--C-:B------:R-:W-:Y:S01]  /*f270*/  IMAD.X R61, RZ, RZ, R5.reuse, P5 ;  /* 0x000000ffff3d7224 */ /* 0x100fe200028e0605 */
[----:B------:R-:W-:Y:S01]  /*f280*/  LOP3.LUT R64, R64, R65, RZ, 0x3c, !PT ;  /* 0x0000004140407212 */ /* 0x000fe200078e3cff */
[----:B------:R-:W-:Y:S01]  /*f290*/  IMAD.X R65, RZ, RZ, R5, P6 ;  /* 0x000000ffff417224 */ /* 0x000fe200030e0605 */
[----:B------:R-:W-:Y:S01]  /*f2a0*/  ISETP.GE.AND P2, PT, R18, UR7, PT ;  /* 0x0000000712007c0c */ /* 0x000fe2000bf46270 */
[----:B------:R-:W-:Y:S01]  /*f2b0*/  IMAD.SHL.U32 R10, R8, 0x2, RZ ;  /* 0x00000002080a7824 */ /* 0x000fe200078e00ff */
[----:B------:R-:W-:Y:S01]  /*f2c0*/  SEL R8, RZ, 0xffffffff, P0 ;  /* 0xffffffffff087807 */ /* 0x000fe20000000000 */
[----:B--2---:R-:W-:Y:S01]  /*f2d0*/  IMAD.WIDE.U32 R4, R7, UR8, RZ ;  /* 0x0000000807047c25 */ /* 0x004fe2000f8e00ff */
[----:B------:R-:W-:Y:S01]  /*f2e0*/  LOP3.LUT R9, R9, 0xfffffff8, RZ, 0xc0, !PT ;  /* 0xfffffff809097812 */ /* 0x000fe200078ec0ff */
[----:B------:R-:W-:Y:S01]  /*f2f0*/  ULDC.64 UR8, c[0x0][0xbe8] ;  /* 0x0002fa0000087ab9 */ /* 0x000fe20000000a00 */
[----:B------:R-:W-:Y:S01]  /*f300*/  SEL R7, RZ, 0x1, P2 ;  /* 0x00000001ff077807 */ /* 0x000fe20001000000 */
[----:B------:R-:W-:Y:S01]  /*f310*/  IMAD.IADD R5, R5, 0x1, R11 ;  /* 0x0000000105057824 */ /* 0x000fe200078e020b */
[----:B------:R-:W5:Y:S01]  /*f320*/  LD.E.128 R56, desc[UR42][R56.64] ;  /* 0x0000002a38387980 */ /* 0x000f62000c101d00 */
[----:B------:R-:W-:Y:S01]  /*f330*/  IMAD.SHL.U32 R8, R8, 0x4, RZ ;  /* 0x0000000408087824 */ /* 0x000fe200078e00ff */
[----:B------:R-:W-:Y:S01]  /*f340*/  LOP3.LUT R7, R10, 0x2, R7, 0xe2, !PT ;  /* 0x000000020a077812 */ /* 0x000fe200078ee207 */
[----:B------:R-:W-:Y:S01]  /*f350*/  IMAD.IADD R0, R0, 0x1, -R9 ;  /* 0x0000000100007824 */ /* 0x000fe200078e0a09 */
[----:B------:R-:W-:Y:S01]  /*f360*/  ISETP.GE.AND P0, PT, R198, UR7, PT ;  /* 0x00000007c6007c0c */ /* 0x000fe2000bf06270 */
[C---:B------:R-:W-:Y:S01]  /*f370*/  IMAD.WIDE.U32 R4, R195.reuse, UR8, R4 ;  /* 0x00000008c3047c25 */ /* 0x040fe2000f8e0004 */
[----:B------:R-:W-:Y:S01]  /*f380*/  LOP3.LUT R7, R8, 0x4, R7, 0xe2, !PT ;  /* 0x0000000408077812 */ /* 0x000fe200078ee207 */
[----:B------:R-:W5:Y:S01]  /*f390*/  LD.E.128 R60, desc[UR42][R60.64] ;  /* 0x0000002a3c3c7980 */ /* 0x000f62000c101d00 */
[----:B------:R-:W-:Y:S01]  /*f3a0*/  SHF.R.S32.HI R9, RZ, 0x1f, R194 ;  /* 0x0000001fff097819 */ /* 0x000fe200000114c2 */
[----:B------:R-:W-:Y:S01]  /*f3b0*/  IMAD R0, R0, 0x20, R3 ;  /* 0x0000002000007824 */ /* 0x000fe200078e0203 */
[----:B------:R-:W-:Y:S01]  /*f3c0*/  SEL R8, RZ, 0xffffffff, P0 ;  /* 0xffffffffff087807 */ /* 0x000fe20000000000 */
[----:B------:R-:W-:Y:S01]  /*f3d0*/  IMAD R5, R195, UR9, R5 ;  /* 0x00000009c3057c24 */ /* 0x000fe2000f8e0205 */
[----:B------:R-:W-:Y:S01]  /*f3e0*/  ISETP.GE.AND P0, PT, R197, UR7, PT ;  /* 0x00000007c5007c0c */ /* 0x000fe2000bf06270 */
[----:B------:R-:W-:Y:S01]  /*f3f0*/  ULDC.64 UR8, c[0x0][0xbf0] ;  /* 0x0002fc0000087ab9 */ /* 0x000fe20000000a00 */
[----:B------:R-:W-:Y:S01]  /*f400*/  VIADD R20, R0, UR39 ;  /* 0x0000002700147c36 */ /* 0x000fe20008000000 */
[----:B------:R-:W5:Y:S01]  /*f410*/  LD.E.128 R64, desc[UR42][R64.64] ;  /* 0x0000002a40407980 */ /* 0x000f62000c101d00 */
[----:B------:R-:W-:Y:S01]  /*f420*/  IMAD R11, R9, UR8, RZ ;  /* 0x00000008090b7c24 */ /* 0x000fe2000f8e02ff */
[----:B------:R-:W-:Y:S01]  /*f430*/  SEL R9, RZ, 0xffffffff, P0 ;  /* 0xffffffffff097807 */ /* 0x000fe20000000000 */
[----:B------:R-:W-:Y:S01]  /*f440*/  IMAD.SHL.U32 R8, R8, 0x8, RZ ;  /* 0x0000000808087824 */ /* 0x000fe200078e00ff */
[----:B------:R-:W5:Y:S01]  /*f450*/  LD.E.128 R68, desc[UR42][R68.64] ;  /* 0x0000002a44447980 */ /* 0x000f62000c101d00 */
[----:B0-----:R-:W-:-:S03]  /*f460*/  @P3 IMAD.HI.U32 R0, R20, R85, RZ ;  /* 0x0000005514003227 */ /* 0x001fc600078e00ff */
[----:B------:R-:W-:Y:S01]  /*f470*/  LOP3.LUT R8, R8, 0x8, R7, 0xe2, !PT ;  /* 0x0000000808087812 */ /* 0x000fe200078ee207 */
[----:B------:R-:W-:Y:S01]  /*f480*/  IMAD.SHL.U32 R9, R9, 0x10, RZ ;  /* 0x0000001009097824 */ /* 0x000fe200078e00ff */
[----:B------:R-:W5:Y:S01]  /*f490*/  LD.E.128 R76, desc[UR42][R76.64] ;  /* 0x0000002a4c4c7980 */ /* 0x000f62000c101d00 */
[----:B------:R-:W-:Y:S01]  /*f4a0*/  IMAD.MOV.U32 R7, RZ, RZ, R20 ;  /* 0x000000ffff077224 */ /* 0x000fe200078e0014 */
[----:B-1----:R-:W-:Y:S01]  /*f4b0*/  @P3 SHF.R.U32.HI R7, RZ, R87, R0 ;  /* 0x00000057ff073219 */ /* 0x002fe20000011600 */
[C---:B------:R-:W-:Y:S02]  /*f4c0*/  IMAD R11, R194.reuse, UR9, R11 ;  /* 0x00000009c20b7c24 */ /* 0x040fe4000f8e020b */
[----:B------:R-:W-:Y:S01]  /*f4d0*/  IMAD.WIDE.U32 R4, R194, UR8, R4 ;  /* 0x00000008c2047c25 */ /* 0x000fe2000f8e0004 */
[----:B------:R-:W-:Y:S01]  /*f4e0*/  LOP3.LUT R8, R9, 0x10, R8, 0xe2, !PT ;  /* 0x0000001009087812 */ /* 0x000fe200078ee208 */
[----:B------:R-:W-:Y:S01]  /*f4f0*/  ULDC.64 UR8, c[0x0][0xbe0] ;  /* 0x0002f80000087ab9 */ /* 0x000fe20000000a00 */
[----:B------:R-:W-:Y:S01]  /*f500*/  SHF.R.S32.HI R9, RZ, 0x1f, R7 ;  /* 0x0000001fff097819 */ /* 0x000fe20000011407 */
[----:B------:R-:W-:Y:S01]  /*f510*/  IMAD.IADD R5, R5, 0x1, R11 ;  /* 0x0000000105057824 */ /* 0x000fe200078e020b */
[----:B------:R-:W-:Y:S01]  /*f520*/  ISETP.GE.AND P0, PT, R196, UR7, PT ;  /* 0x00000007c4007c0c */ /* 0x000fe2000bf06270 */
[----:B------:R-:W-:Y:S01]  /*f530*/  IMAD.MOV R11, RZ, RZ, -R7 ;  /* 0x000000ffff0b7224 */ /* 0x000fe200078e0a07 */
[----:B------:R-:W-:Y:S01]  /*f540*/  @!PT LDS RZ, [RZ] ;  /* 0x00000000fffff984 */ /* 0x000fe20000000800 */
[----:B------:R-:W-:Y:S01]  /*f550*/  @!PT LDS RZ, [RZ] ;  /* 0x00000000fffff984 */ /* 0x000fe20000000800 */
[----:B------:R-:W-:Y:S01]  /*f560*/  @!PT LDS RZ, [RZ] ;  /* 0x00000000fffff984 */ /* 0x000fe20000000800 */
[----:B------:R-:W-:Y:S01]  /*f570*/  @!PT LDS RZ, [RZ] ;  /* 0x00000000fffff984 */ /* 0x000fe20000000800 */
[----:B------:R0:W-:Y:S06]  /*f580*/  MEMBAR.ALL.CTA ;  /* 0x0000000000007992 */ /* 0x0001ec0000008000 */
[----:B0-----:R-:W0:Y:S01]  /*f590*/  FENCE.VIEW.ASYNC.S ;  /* 0x00000000000073c6 */ /* 0x001e220000000000 */
[----:B------:R-:W-:Y:S01]  /*f5a0*/  IMAD R10, R9, UR8, RZ ;  /* 0x00000008090a7c24 */ /* 0x000fe2000f8e02ff */
[----:B------:R-:W-:Y:S01]  /*f5b0*/  SEL R0, RZ, 0xffffffff, P0 ;  /* 0xffffffffff007807 */ /* 0x000fe20000000000 */
[----:B------:R-:W-:-:S02]  /*f5c0*/  IMAD R9, R21, R11, R20 ;  /* 0x0000000b15097224 */ /* 0x000fc400078e0214 */
[----:B------:R-:W-:-:S04]  /*f5d0*/  IMAD.WIDE.U32 R4, R7, UR8, R4 ;  /* 0x0000000807047c25 */ /* 0x000fc8000f8e0004 */
[----:B------:R-:W-:Y:S01]  /*f5e0*/  IMAD.SHL.U32 R85, R0, 0x20, RZ ;  /* 0x0000002000557824 */ /* 0x000fe200078e00ff */
[----:B------:R-:W-:Y:S01]  /*f5f0*/  SHF.R.S32.HI R0, RZ, 0x1f, R9 ;  /* 0x0000001fff007819 */ /* 0x000fe20000011409 */
[----:B------:R-:W-:Y:S01]  /*f600*/  IMAD R11, R7, UR9, R10 ;  /* 0x00000009070b7c24 */ /* 0x000fe2000f8e020a */
[----:B------:R-:W-:Y:S01]  /*f610*/  ULDC.64 UR8, c[0x0][0xbd8] ;  /* 0x0002f60000087ab9 */ /* 0x000fe20000000a00 */
[----:B------:R-:W-:Y:S01]  /*f620*/  IMAD R86, R21, UR6, RZ ;  /* 0x0000000615567c24 */ /* 0x000fe2000f8e02ff */
[----:B------:R-:W-:Y:S01]  /*f630*/  LOP3.LUT R8, R85, 0x20, R8, 0xe2, !PT ;  /* 0x0000002055087812 */ /* 0x000fe200078ee208 */
[----:B------:R-:W-:Y:S02]  /*f640*/  IMAD.IADD R5, R5, 0x1, R11 ;  /* 0x0000000105057824 */ /* 0x000fe400078e020b */
[----:B------:R-:W-:Y:S02]  /*f650*/  IMAD R0, R0, UR8, RZ ;  /* 0x0000000800007c24 */ /* 0x000fe4000f8e02ff */
[----:B------:R-:W-:-:S02]  /*f660*/  VIADD R85, R3, UR39 ;  /* 0x0000002703557c36 */ /* 0x000fc40008000000 */
[C---:B------:R-:W-:Y:S02]  /*f670*/  VIADD R153, R18.reuse, 0x180 ;  /* 0x0000018012997836 */ /* 0x040fe40000000000 */
[C---:B------:R-:W-:Y:S02]  /*f680*/  IMAD R11, R9.reuse, UR9, R0 ;  /* 0x00000009090b7c24 */ /* 0x040fe4000f8e0200 */
[----:B------:R-:W-:Y:S01]  /*f690*/  IMAD.WIDE.U32 R4, R9, UR8, R4 ;  /* 0x0000000809047c25 */ /* 0x000fe2000f8e0004 */
[----:B------:R-:W-:Y:S01]  /*f6a0*/  ISETP.GE.AND P1, PT, R85, R86, PT ;  /* 0x000000565500720c */ /* 0x000fe20003f26270 */
[----:B------:R-:W-:Y:S01]  /*f6b0*/  ULDC.64 UR8, c[0x0][0xb80] ;  /* 0x0002e00000087ab9 */ /* 0x000fe20000000a00 */
[----:B------:R-:W-:Y:S01]  /*f6c0*/  ISETP.GE.AND P0, PT, R153, UR7, PT ;  /* 0x0000000799007c0c */ /* 0x000fe2000bf06270 */
[----:B------:R-:W-:Y:S01]  /*f6d0*/  VIADD R152, R18, 0x1c0 ;  /* 0x000001c012987836 */ /* 0x000fe20000000000 */
[----:B------:R-:W-:Y:S01]  /*f6e0*/  LEA R22, P2, R4, UR8, 0x1 ;  /* 0x0000000804167c11 */ /* 0x000fe2000f8408ff */
[----:B------:R-:W-:-:S02]  /*f6f0*/  IMAD.IADD R3, R5, 0x1, R11 ;  /* 0x0000000105037824 */ /* 0x000fc400078e020b */
[----:B------:R-:W-:Y:S01]  /*f700*/  VIADD R0, R17, 0x38820 ;  /* 0x0003882011007836 */ /* 0x000fe20000000000 */
[----:B------:R-:W-:Y:S02]  /*f710*/  SEL R7, RZ, 0x40, P0 ;  /* 0x00000040ff077807 */ /* 0x000fe40000000000 */
[----:B------:R-:W-:Y:S02]  /*f720*/  ISETP.GE.AND P0, PT, R152, UR7, PT ;  /* 0x0000000798007c0c */ /* 0x000fe4000bf06270 */
[----:B------:R-:W-:Y:S02]  /*f730*/  LEA.HI.X R84, R4, UR9, R3, 0x1, P2 ;  /* 0x0000000904547c11 */ /* 0x000fe400090f0c03 */
[----:B------:R-:W-:Y:S02]  /*f740*/  PRMT R0, RZ, 0x654, R0 ;  /* 0x00000654ff007816 */ /* 0x000fe40000000000 */
[----:B------:R-:W-:Y:S01]  /*f750*/  LOP3.LUT R7, R8, R7, RZ, 0xfc, !PT ;  /* 0x0000000708077212 */ /* 0x000fe200078efcff */
[----:B0-----:R0:W1:Y:S01]  /*f760*/  SHFL.IDX PT, R4, R22, RZ, 0x181f ;  /* 0x00181fff16047589 */ /* 0x00106200000e0000 */
[----:B------:R-:W-:Y:S01]  /*f770*/  SEL R8, RZ, 0x80, P0 ;  /* 0x00000080ff087807 */ /* 0x000fe20000000000 */
[----:B------:R2:W-:Y:S01]  /*f780*/  SYNCS.ARRIVE.TRANS64.RED.A1T0 RZ, [R0+URZ], RZ ;  /* 0x000000ff00ff79a7 */ /* 0x0005e2000810043f */
[----:B------:R-:W-:Y:S01]  /*f790*/  BSSY B1, `(.L_x_8371) ;  /* 0x000002a000017945 */ /* 0x000fe20003800000 */
[----:B------:R0:W3:Y:S01]  /*f7a0*/  SHFL.IDX PT, R5, R84, RZ, 0x181f ;  /* 0x00181fff54057589 */ /* 0x0000e200000e0000 */
[----:B------:R-:W-:-:S02]  /*f7b0*/  SHF.R.S32.HI R154, RZ, 0x1f, R200 ;  /* 0x0000001fff9a7819 */ /* 0x000fc400000114c8 */
[----:B--2---:R-:W-:Y:S01]  /*f7c0*/  LOP3.LUT R0, R7, R8, RZ, 0xfc, !PT ;  /* 0x0000000807007212 */ /* 0x004fe200078efcff */
        /* <DEDUP_REMOVED lines=17> */
[----:B------:R-:W-:Y:S02]  /*f8e0*/  @!P4 LEA.HI.X R21, R199, R5, R3, 0x1, P5 ;  /* 0x00000005c715c211 */ /* 0x000fe400028f0c03 */
[----:B------:R-:W-:-:S03]  /*f8f0*/  SHF.R.S32.HI R3, RZ, 0x1f, R196 ;  /* 0x0000001fff037819 */ /* 0x000fc600000114c4 */
[----:B------:R4:W-:Y:S01]  /*f900*/  @!P4 ST.E.128 desc[UR42][R20.64], R36 ;  /* 0x000000241400c985 */ /* 0x0009e2000c101d2a */
[CC--:B-1----:R-:W-:Y:S02]  /*f910*/  @!P3 LEA R14, P6, R198.reuse, R4.reuse, 0x1 ;  /* 0x00000004c60eb211 */ /* 0x0c2fe400078c08ff */
[CC--:B------:R-:W-:Y:S02]  /*f920*/  @!P2 LEA R12, P5, R197.reuse, R4.reuse, 0x1 ;  /* 0x00000004c50ca211 */ /* 0x0c0fe400078a08ff */
[-C--:B------:R-:W-:Y:S02]  /*f930*/  @!P3 LEA.HI.X R15, R198, R5.reuse, R89, 0x1, P6 ;  /* 0x00000005c60fb211 */ /* 0x080fe400030f0c59 */
[----:B------:R-:W-:Y:S02]  /*f940*/  LOP3.LUT P6, RZ, R0, 0x80, RZ, 0xc0, !PT ;  /* 0x0000008000ff7812 */ /* 0x000fe400078cc0ff */
[----:B------:R-:W-:Y:S01]  /*f950*/  @!P2 LEA.HI.X R13, R197, R5, R87, 0x1, P5 ;  /* 0x00000005c50da211 */ /* 0x000fe200028f0c57 */
[----:B------:R4:W-:Y:S01]  /*f960*/  @!P3 ST.E.128 desc[UR42][R14.64], R44 ;  /* 0x0000002c0e00b985 */ /* 0x0009e2000c101d2a */
[----:B------:R-:W-:-:S02]  /*f970*/  @!P1 LEA R10, P5, R196, R4, 0x1 ;  /* 0x00000004c40a9211 */ /* 0x000fc400078a08ff */
[----:B--2---:R-:W-:Y:S01]  /*f980*/  SHF.R.S32.HI R9, RZ, 0x1f, R153 ;  /* 0x0000001fff097819 */ /* 0x004fe20000011499 */
[----:B------:R4:W-:Y:S01]  /*f990*/  @!P2 ST.E.128 desc[UR42][R12.64], R52 ;  /* 0x000000340c00a985 */ /* 0x0009e2000c101d2a */
[-C--:B------:R-:W-:Y:S02]  /*f9a0*/  @!P1 LEA.HI.X R11, R196, R5.reuse, R3, 0x1, P5 ;  /* 0x00000005c40b9211 */ /* 0x080fe400028f0c03 */
        /* <DEDUP_REMOVED lines=8> */
.L_x_8372:
[----:B------:R-:W-:Y:S05]  /*fa30*/  BSYNC B1 ;  /* 0x0000000000017941 */ /* 0x000fea0003800000 */
.L_x_8371:
[----:B------:R-:W-:Y:S01]  /*fa40*/  VIADD R3, R85, 0x20 ;  /* 0x0000002055037836 */ /* 0x000fe20000000000 */
[----:B---34-:R2:W3:Y:S04]  /*fa50*/  SHFL.IDX PT, R5, R84, 0x1, 0x181f ;  /* 0x00381f0054057f89 */ /* 0x0184e800000e0000 */
        /* <DEDUP_REMOVED lines=9> */
[----:B------:R-:W-:Y:S02]  /*faf0*/  SHF.R.S32.HI R21, RZ, 0x1f, R197 ;  /* 0x0000001fff157819 */ /* 0x000fe400000114c5 */
[----:B-1----:R-:W-:Y:S01]  /*fb00*/  @!P0 LEA R10, P4, R200, R4, 0x1 ;  /* 0x00000004c80a8211 */ /* 0x002fe200078808ff */
[----:B---3--:R-:W-:Y:S01]  /*fb10*/  @!P5 IMAD.WIDE R8, R18, 0x2, R4 ;  /* 0x000000021208d825 */ /* 0x008fe200078e0204 */
[----:B-----5:R-:W-:Y:S02]  /*fb20*/  SHF.R.S32.HI R31, RZ, 0x1f, R153 ;  /* 0x0000001fff1f7819 */ /* 0x020fe40000011499 */
        /* <DEDUP_REMOVED lines=8> */
[-C--:B------:R-:W-:Y:S02]  /*fbb0*/  @!P1 LEA R14, P6, R198, R4.reuse, 0x1 ;  /* 0x00000004c60e9211 */ /* 0x080fe400078c08ff */
[----:B------:R-:W-:Y:S01]  /*fbc0*/  SHF.R.S32.HI R3, RZ, 0x1f, R196 ;  /* 0x0000001fff037819 */ /* 0x000fe200000114c4 */
        /* <DEDUP_REMOVED lines=19> */
.L_x_8370:
[----:B------:R-:W-:Y:S01]  /*fd00*/  ULDC.64 UR8, c[0x0][0xc08] ;  /* 0x0003020000087ab9 */ /* 0x000fe20000000a00 */
[----:B------:R-:W-:Y:S01]  /*fd10*/  ULDC UR7, c[0x0][0xce8] ;  /* 0x00033a0000077ab9 */ /* 0x000fe20000000800 */
[----:B------:R-:W-:Y:S01]  /*fd20*/  IMAD R8, R8, UR8, RZ ;  /* 0x0000000808087c24 */ /* 0x000fe2000f8e02ff */
[----:B------:R-:W-:Y:S01]  /*fd30*/  UISETP.NE.AND UP0, UPT, UR7, 0x1, UPT ;  /* 0x000000010700788c */ /* 0x000fe2000bf05270 */
[C---:B------:R-:W-:Y:S01]  /*fd40*/  IMAD.WIDE.U32 R4, R7.reuse, UR8, RZ ;  /* 0x0000000807047c25 */ /* 0x040fe2000f8e00ff */
[----:B------:R-:W-:Y:S01]  /*fd50*/  ULDC.64 UR10, c[0x0][0xc30] ;  /* 0x00030c00000a7ab9 */ /* 0x000fe20000000a00 */
[----:B------:R-:W-:Y:S01]  /*fd60*/  UIMAD UR6, UR6, UR7, URZ ;  /* 0x00000007060672a4 */ /* 0x000fe2000f8e023f */
[----:B------:R-:W-:Y:S01]  /*fd70*/  BSSY B1, `(.L_x_8374) ;  /* 0x00000d7000017945 */ /* 0x000fe20003800000 */
[----:B0-----:R-:W-:Y:S01]  /*fd80*/  IMAD R3, R7, UR9, R8 ;  /* 0x0000000907037c24 */ /* 0x001fe2000f8e0208 */
[----:B------:R-:W-:Y:S01]  /*fd90*/  ULDC.64 UR8, c[0x0][0xc38] ;  /* 0x00030e0000087ab9 */ /* 0x000fe20000000a00 */
[----:B------:R-:W-:Y:S01]  /*fda0*/  PLOP3.LUT P0, PT, PT, PT, UP0, 0x80, 0x0 ;  /* 0x000000000000781c */ /* 0x000fe20003f0f008 */
[----:B------:R-:W-:Y:S01]  /*fdb0*/  VIADD R0, R193, UR39 ;  /* 0x00000027c1007c36 */ /* 0x000fe20008000000 */
[----:B------:R-:W-:Y:S01]  /*fdc0*/  SHF.R.S32.HI R152, RZ, 0x1f, R203 ;  /* 0x0000001fff987819 */ /* 0x000fe200000114cb */
[----:B------:R-:W-:Y:S01]  /*fdd0*/  IMAD.IADD R5, R5, 0x1, R3 ;  /* 0x0000000105057824 */ /* 0x000fe200078e0203 */
[----:B------:R-:W-:Y:S01]  /*fde0*/  SHF.R.S32.HI R3, RZ, 0x1f, R194 ;  /* 0x0000001fff037819 */ /* 0x000fe200000114c2 */
[----:B------:R-:W-:Y:S01]  /*fdf0*/  IMAD.MOV.U32 R7, RZ, RZ, R0 ;  /* 0x000000ffff077224 */ /* 0x000fe200078e0000 */
[----:B------:R-:W-:Y:S01]  /*fe00*/  SHF.R.S32.HI R153, RZ, 0x1f, R204 ;  /* 0x0000001fff997819 */ /* 0x000fe200000114cc */
[----:B------:R-:W-:Y:S01]  /*fe10*/  IMAD.WIDE.U32 R4, R195, UR8, R4 ;  /* 0x00000008c3047c25 */ /* 0x000fe2000f8e0004 */
[----:B------:R-:W-:-:S02]  /*fe20*/  SHF.R.S32.HI R154, RZ, 0x1f, R205 ;  /* 0x0000001fff9a7819 */ /* 0x000fc400000114cd */
[----:B------:R-:W-:Y:S01]  /*fe30*/  SHF.R.S32.HI R155, RZ, 0x1f, R206 ;  /* 0x0000001fff9b7819 */ /* 0x000fe200000114ce */
[----:B------:R-:W-:Y:S01]  /*fe40*/  IMAD R5, R195, UR9, R5 ;  /* 0x00000009c3057c24 */ /* 0x000fe2000f8e0205 */
[----:B------:R-:W-:Y:S01]  /*fe50*/  ULDC.64 UR8, c[0x0][0xc40] ;  /* 0x0003100000087ab9 */ /* 0x000fe20000000a00 */
[----:B------:R-:W-:Y:S01]  /*fe60*/  VIADD R178, R23, 0x20 ;  /* 0x0000002017b27836 */ /* 0x000fe20000000000 */
[----:B------:R-:W-:Y:S01]  /*fe70*/  SHF.R.S32.HI R156, RZ, 0x1f, R207 ;  /* 0x0000001fff9c7819 */ /* 0x000fe200000114cf */
[----:B------:R-:W-:Y:S01]  /*fe80*/  IMAD R3, R3, UR8, RZ ;  /* 0x0000000803037c24 */ /* 0x000fe2000f8e02ff */
[----:B------:R-:W-:Y:S01]  /*fe90*/  SHF.R.S32.HI R157, RZ, 0x1f, R208 ;  /* 0x0000001fff9d7819 */ /* 0x000fe200000114d0 */
[C---:B------:R-:W-:Y:S01]  /*fea0*/  IMAD.WIDE.U32 R4, R194.reuse, UR8, R4 ;  /* 0x00000008c2047c25 */ /* 0x040fe2000f8e0004 */
[----:B------:R-:W-:Y:S01]  /*feb0*/  @UP0 ULDC UR8, c[0x0][0xcec] ;  /* 0x00033b0000080ab9 */ /* 0x000fe20000000800 */
[----:B------:R-:W-:Y:S02]  /*fec0*/  SHF.R.S32.HI R158, RZ, 0x1f, R209 ;  /* 0x0000001fff9e7819 */ /* 0x000fe400000114d1 */
[----:B------:R-:W-:Y:S01]  /*fed0*/  IMAD R3, R194, UR9, R3 ;  /* 0x00000009c2037c24 */ /* 0x000fe2000f8e0203 */
[----:B------:R-:W-:Y:S01]  /*fee0*/  SHF.R.S32.HI R159, RZ, 0x1f, R210 ;  /* 0x0000001fff9f7819 */ /* 0x000fe200000114d2 */
[----:B------:R-:W-:Y:S01]  /*fef0*/  VIADD R180, R23, 0x18 ;  /* 0x0000001817b47836 */ /* 0x000fe20000000000 */
[----:B------:R-:W-:Y:S01]  /*ff00*/  SHF.R.S32.HI R160, RZ, 0x1f, R211 ;  /* 0x0000001fffa07819 */ /* 0x000fe200000114d3 */
[----:B------:R-:W-:Y:S01]  /*ff10*/  IMAD.IADD R5, R5, 0x1, R3 ;  /* 0x0000000105057824 */ /* 0x000fe200078e0203 */
[----:B------:R-:W-:Y:S01]  /*ff20*/  SHF.R.S32.HI R161, RZ, 0x1f, R212 ;  /* 0x0000001fffa17819 */ /* 0x000fe200000114d4 */
[----:B------:R-:W-:Y:S01]  /*ff30*/  @P0 IMAD.HI.U32 R3, R0, UR8, RZ ;  /* 0x0000000800030c27 */ /* 0x000fe2000f8e00ff */
[----:B------:R-:W-:Y:S01]  /*ff40*/  @UP0 ULDC UR8, c[0x0][0xcf0] ;  /* 0x00033c0000080ab9 */ /* 0x000fe20000000800 */
[----:B------:R-:W-:-:S02]  /*ff50*/  SHF.R.S32.HI R162, RZ, 0x1f, R213 ;  /* 0x0000001fffa27819 */ /* 0x000fc400000114d5 */
[C---:B------:R-:W-:Y:S01]  /*ff60*/  VIADD R182, R23.reuse, 0x10 ;  /* 0x0000001017b67836 */ /* 0x040fe20000000000 */
[----:B------:R-:W-:Y:S01]  /*ff70*/  @P0 SHF.R.U32.HI R7, RZ, UR8, R3 ;  /* 0x00000008ff070c19 */ /* 0x000fe20008011603 */
[----:B------:R-:W-:Y:S01]  /*ff80*/  ULDC.64 UR8, c[0x0][0xc48] ;  /* 0x0003120000087ab9 */ /* 0x000fe20000000a00 */
[----:B------:R-:W-:Y:S01]  /*ff90*/  VIADD R184, R23, 0x8 ;  /* 0x0000000817b87836 */ /* 0x000fe20000000000 */
[----:B------:R-:W-:Y:S01]  /*ffa0*/  SHF.R.S32.HI R163, RZ, 0x1f, R214 ;  /* 0x0000001fffa37819 */ /* 0x000fe200000114d6 */
[----:B------:R-:W-:Y:S01]  /*ffb0*/  IMAD.WIDE.U32 R4, R201, UR8, R4 ;  /* 0x00000008c9047c25 */ /* 0x000fe2000f8e0004 */
[----:B------:R-:W-:Y:S02]  /*ffc0*/  SHF.R.S32.HI R3, RZ, 0x1f, R7 ;  /* 0x0000001fff037819 */ /* 0x000fe40000011407 */
[----:B------:R-:W-:Y:S01]  /*ffd0*/  SHF.R.S32.HI R164, RZ, 0x1f, R215 ;  /* 0x0000001fffa47819 */ /* 0x000fe200000114d7 */
[----:B------:R-:W-:Y:S01]  /*ffe0*/  IMAD.MOV R9, RZ, RZ, -R7 ;  /* 0x000000ffff097224 */ /* 0x000fe200078e0a07 */
[----:B------:R-:W-:Y:S01]  /*fff0*/  SHF.R.S32.HI R165, RZ, 0x1f, R216 ;  /* 0x0000001fffa57819 */ /* 0x000fe200000114d8 */
[----:B------:R-:W-:Y:S01]  /*10000*/  IMAD R8, R3, UR10, RZ ;  /* 0x0000000a03087c24 */ /* 0x000fe2000f8e02ff */
[----:B------:R-:W-:Y:S01]  /*10010*/  SHF.R.S32.HI R166, RZ, 0x1f, R217 ;  /* 0x0000001fffa67819 */ /* 0x000fe200000114d9 */
[----:B------:R-:W-:Y:S01]  /*10020*/  IMAD R3, R9, UR7, R0 ;  /* 0x0000000709037c24 */ /* 0x000fe2000f8e0200 */
[----:B------:R-:W-:Y:S01]  /*10030*/  SHF.R.S32.HI R167, RZ, 0x1f, R218 ;  /* 0x0000001fffa77819 */ /* 0x000fe200000114da */
[----:B------:R-:W-:Y:S01]  /*10040*/  IMAD R5, R201, UR9, R5 ;  /* 0x00000009c9057c24 */ /* 0x000fe2000f8e0205 */
[----:B------:R-:W-:Y:S01]  /*10050*/  ULDC.64 UR8, c[0x0][0xc28] ;  /* 0x00030a0000087ab9 */ /* 0x000fe20000000a00 */
[C---:B------:R-:W-:Y:S01]  /*10060*/  IMAD R9, R7.reuse, UR11, R8 ;  /* 0x0000000b07097c24 */ /* 0x040fe2000f8e0208 */
[----:B------:R-:W-:Y:S01]  /*10070*/  SHF.R.S32.HI R0, RZ, 0x1f, R3 ;  /* 0x0000001fff007819 */ /* 0x000fe20000011403 */
[----:B------:R-:W-:Y:S01]  /*10080*/  IMAD.WIDE.U32 R4, R7, UR10, R4 ;  /* 0x0000000a07047c25 */ /* 0x000fe2000f8e0004 */
[----:B------:R-:W-:-:S02]  /*10090*/  SHF.R.S32.HI R168, RZ, 0x1f, R219 ;  /* 0x0000001fffa87819 */ /* 0x000fc400000114db */
[----:B------:R-:W-:Y:S01]  /*100a0*/  SHF.R.S32.HI R169, RZ, 0x1f, R220 ;  /* 0x0000001fffa97819 */ /* 0x000fe200000114dc */
[----:B------:R-:W-:Y:S01]  /*100b0*/  IMAD.IADD R5, R5, 0x1, R9 ;  /* 0x0000000105057824 */ /* 0x000fe200078e0209 */
[----:B------:R-:W-:Y:S01]  /*100c0*/  SHF.R.S32.HI R170, RZ, 0x1f, R221 ;  /* 0x0000001fffaa7819 */ /* 0x000fe200000114dd */
[----:B------:R-:W-:Y:S01]  /*100d0*/  IMAD R0, R0, UR8, RZ ;  /* 0x0000000800007c24 */ /* 0x000fe2000f8e02ff */
[----:B------:R-:W-:Y:S01]  /*100e0*/  SHF.R.S32.HI R171, RZ, 0x1f, R222 ;  /* 0x0000001fffab7819 */ /* 0x000fe200000114de */
[C---:B------:R-:W-:Y:S01]  /*100f0*/  IMAD.WIDE.U32 R4, R3.reuse, UR8, R4 ;  /* 0x0000000803047c25 */ /* 0x040fe2000f8e0004 */
[----:B------:R-:W-:Y:S02]  /*10100*/  SHF.R.S32.HI R172, RZ, 0x1f, R223 ;  /* 0x0000001fffac7819 */ /* 0x000fe400000114df */
[----:B------:R-:W-:Y:S01]  /*10110*/  SHF.R.S32.HI R20, RZ, 0x1f, R224 ;  /* 0x0000001fff147819 */ /* 0x000fe200000114e0 */
[----:B------:R-:W-:Y:S01]  /*10120*/  IMAD R7, R3, UR9, R0 ;  /* 0x0000000903077c24 */ /* 0x000fe2000f8e0200 */
[----:B------:R-:W-:Y:S01]  /*10130*/  ULDC.64 UR8, c[0x0][0xc00] ;  /* 0x0003000000087ab9 */ /* 0x000fe20000000a00 */
[----:B------:R-:W-:Y:S01]  /*10140*/  SHF.R.S32.HI R21, RZ, 0x1f, R225 ;  /* 0x0000001fff157819 */ /* 0x000fe200000114e1 */
[----:B------:R-:W-:Y:S01]  /*10150*/  VIADD R177, R23, 0x20 ;  /* 0x0000002017b17836 */ /* 0x000fe20000000000 */
[C---:B------:R-:W-:Y:S01]  /*10160*/  LEA R0, P0, R4.reuse, UR8, 0x2 ;  /* 0x0000000804007c11 */ /* 0x040fe2000f8010ff */
[----:B------:R-:W-:Y:S01]  /*10170*/  IMAD.IADD R3, R5, 0x1, R7 ;  /* 0x0000000105037824 */ /* 0x000fe200078e0207 */
[----:B------:R-:W-:Y:S01]  /*10180*/  SHF.R.S32.HI R173, RZ, 0x1f, R226 ;  /* 0x0000001fffad7819 */ /* 0x000fe200000114e2 */
[----:B------:R-:W-:Y:S01]  /*10190*/  VIADD R7, R19, UR39 ;  /* 0x0000002713077c36 */ /* 0x000fe20008000000 */
[----:B------:R-:W-:Y:S01]  /*101a0*/  SHF.R.S32.HI R174, RZ, 0x1f, R227 ;  /* 0x0000001fffae7819 */ /* 0x000fe200000114e3 */
[----:B------:R0:W1:Y:S01]  /*101b0*/  SHFL.IDX PT, R13, R0, RZ, 0x1c1f ;  /* 0x001c1fff000d7589 */ /* 0x00006200000e0000 */
[----:B------:R-:W-:Y:S01]  /*101c0*/  LEA.HI.X R3, R4, UR9, R3, 0x2, P0 ;  /* 0x0000000904037c11 */ /* 0x000fe200080f1403 */
[----:B------:R-:W-:Y:S01]  /*101d0*/  VIADD R4, R17, 0x38820 ;  /* 0x0003882011047836 */ /* 0x000fe20000000000 */
[----:B------:R-:W-:Y:S01]  /*101e0*/  ISETP.GE.AND P0, PT, R7, UR6, PT ;  /* 0x0000000607007c0c */ /* 0x000fe2000bf06270 */
[C---:B------:R-:W-:Y:S01]  /*101f0*/  VIADD R179, R23.reuse, 0x18 ;  /* 0x0000001817b37836 */ /* 0x040fe20000000000 */
[----:B------:R-:W-:Y:S01]  /*10200*/  SHF.R.S32.HI R175, RZ, 0x1f, R228 ;  /* 0x0000001fffaf7819 */ /* 0x000fe200000114e4 */
[----:B------:R0:W2:Y:S01]  /*10210*/  SHFL.IDX PT, R12, R3, RZ, 0x1c1f ;  /* 0x001c1fff030c7589 */ /* 0x0000a200000e0000 */
[----:B------:R-:W-:Y:S01]  /*10220*/  PRMT R4, RZ, 0x654, R4 ;  /* 0x00000654ff047816 */ /* 0x000fe20000000004 */
[C---:B------:R-:W-:Y:S01]  /*10230*/  VIADD R181, R23.reuse, 0x10 ;  /* 0x0000001017b57836 */ /* 0x040fe20000000000 */
[----:B------:R-:W-:Y:S01]  /*10240*/  SHF.R.S32.HI R176, RZ, 0x1f, R229 ;  /* 0x0000001fffb07819 */ /* 0x000fe200000114e5 */
[----:B------:R-:W-:Y:S01]  /*10250*/  VIADD R183, R23, 0x8 ;  /* 0x0000000817b77836 */ /* 0x000fe20000000000 */
[----:B------:R0:W-:Y:S01]  /*10260*/  SYNCS.ARRIVE.TRANS64.RED.A1T0 RZ, [R4+URZ], RZ ;  /* 0x000000ff04ff79a7 */ /* 0x0001e2000810043f */
        /* <DEDUP_REMOVED lines=135> */
.L_x_8375:
[----:B------:R-:W-:Y:S05]  /*10ae0*/  BSYNC B1 ;  /* 0x0000000000017941 */ /* 0x000fea0003800000 */
.L_x_8374:
        /* <DEDUP_REMOVED lines=26> */
[-C--:B0-----:R-:W-:Y:S02]  /*10c90*/  @!P3 LEA R4, P1, R177, R0.reuse, 0x2 ;  /* 0x00000000b104b211 */ /* 0x081fe400078210ff */
        /* <DEDUP_REMOVED lines=10> */
[----:B------:R-:W-:-:S03]  /*10d40*/  ISETP.GE.AND P4, PT, R223, UR6, PT ;  /* 0x00000006df007c0c */ /* 0x000fc6000bf86270 */
[----:B------:R4:W-:Y:S01]  /*10d50*/  @!P5 ST.E.64 desc[UR42][R10.64], R50 ;  /* 0x000000320a00d985 */ /* 0x0009e2000c101b2a */
[CC--:B0-----:R-:W-:Y:S02]  /*10d60*/  @!P0 LEA R4, P6, R227.reuse, R0.reuse, 0x2 ;  /* 0x00000000e3048211 */ /* 0x0c1fe400078c10ff */
[C---:B---3--:R-:W-:Y:S02]  /*10d70*/  @!P1 LEA R8, P5, R226.reuse, R0, 0x2 ;  /* 0x00000000e2089211 */ /* 0x048fe400078a10ff */
[-C--:B------:R-:W-:Y:S02]  /*10d80*/  @!P0 LEA.HI.X R5, R227, R22.reuse, R174, 0x2, P6 ;  /* 0x00000016e3058211 */ /* 0x080fe400030f14ae */
[----:B------:R-:W-:Y:S02]  /*10d90*/  @!P1 LEA.HI.X R9, R226, R22, R173, 0x2, P5 ;  /* 0x00000016e2099211 */ /* 0x000fe400028f14ad */
[----:B------:R-:W-:Y:S01]  /*10da0*/  ISETP.GE.AND P5, PT, R222, UR6, PT ;  /* 0x00000006de007c0c */ /* 0x000fe2000bfa6270 */
[----:B------:R0:W-:Y:S01]  /*10db0*/  @!P0 ST.E.64 desc[UR42][R4.64], R54 ;  /* 0x0000003604008985 */ /* 0x0001e2000c101b2a */
[----:B----4-:R-:W-:-:S02]  /*10dc0*/  @!P2 LEA R10, P6, R225, R0, 0x2 ;  /* 0x00000000e10aa211 */ /* 0x010fc400078c10ff */
[----:B------:R-:W-:Y:S01]  /*10dd0*/  ISETP.GE.AND P0, PT, R221, UR6, PT ;  /* 0x00000006dd007c0c */ /* 0x000fe2000bf06270 */
[----:B------:R3:W-:Y:S01]  /*10de0*/  @!P1 ST.E.64 desc[UR42][R8.64], R58 ;  /* 0x0000003a08009985 */ /* 0x0007e2000c101b2a */
[----:B------:R-:W-:Y:S02]  /*10df0*/  @!P2 LEA.HI.X R11, R225, R22, R21, 0x2, P6 ;  /* 0x00000016e10ba211 */ /* 0x000fe400030f1415 */
[-C--:B--2---:R-:W-:Y:S02]  /*10e00*/  @!P3 LEA R12, P6, R224, R0.reuse, 0x2 ;  /* 0x00000000e00cb211 */ /* 0x084fe400078c10ff */
[----:B------:R-:W-:Y:S01]  /*10e10*/  ISETP.GE.AND P1, PT, R220, UR6, PT ;  /* 0x00000006dc007c0c */ /* 0x000fe2000bf26270 */
[----:B------:R2:W-:Y:S01]  /*10e20*/  @!P2 ST.E.64 desc[UR42][R10.64], R62 ;  /* 0x0000003e0a00a985 */ /* 0x0005e2000c101b2a */
[----:B------:R-:W-:Y:S02]  /*10e30*/  @!P4 LEA R14, P2, R223, R0, 0x2 ;  /* 0x00000000df0ec211 */ /* 0x000fe400078410ff */
[----:B-1----:R-:W-:-:S02]  /*10e40*/  @!P3 LEA.HI.X R13, R224, R22, R20, 0x2, P6 ;  /* 0x00000016e00db211 */ /* 0x002fc400030f1414 */
[----:B------:R-:W-:Y:S02]  /*10e50*/  @!P4 LEA.HI.X R15, R223, R22, R172, 0x2, P2 ;  /* 0x00000016df0fc211 */ /* 0x000fe400010f14ac */
[----:B------:R-:W-:Y:S01]  /*10e60*/  ISETP.GE.AND P2, PT, R219, UR6, PT ;  /* 0x00000006db007c0c */ /* 0x000fe2000bf46270 */
[----:B------:R-:W-:Y:S01]  /*10e70*/  @!P3 ST.E.64 desc[UR42][R12.64], R66 ;  /* 0x000000420c00b985 */ /* 0x000fe2000c101b2a */
[----:B------:R-:W-:-:S03]  /*10e80*/  @!P5 LEA R20, P6, R222, R0, 0x2 ;  /* 0x00000000de14d211 */ /* 0x000fc600078c10ff */
[----:B------:R1:W-:Y:S01]  /*10e90*/  @!P4 ST.E.64 desc[UR42][R14.64], R70 ;  /* 0x000000460e00c985 */ /* 0x0003e2000c101b2a */
[----:B------:R-:W-:Y:S02]  /*10ea0*/  @!P5 LEA.HI.X R21, R222, R22, R171, 0x2, P6 ;  /* 0x00000016de15d211 */ /* 0x000fe400030f14ab */
[CC--:B0-----:R-:W-:Y:S02]  /*10eb0*/  @!P0 LEA R4, P4, R221.reuse, R0.reuse, 0x2 ;  /* 0x00000000dd048211 */ /* 0x0c1fe400078810ff */
[----:B---3--:R-:W-:Y:S01]  /*10ec0*/  @!P1 LEA R8, P3, R220, R0, 0x2 ;  /* 0x00000000dc089211 */ /* 0x008fe200078610ff */
[----:B------:R0:W-:Y:S01]  /*10ed0*/  @!P5 ST.E.64 desc[UR42][R20.64], R74 ;  /* 0x0000004a1400d985 */ /* 0x0001e2000c101b2a */
[----:B------:R-:W-:Y:S02]  /*10ee0*/  @!P0 LEA.HI.X R5, R221, R22, R170, 0x2, P4 ;  /* 0x00000016dd058211 */ /* 0x000fe400020f14aa */
[----:B------:R-:W-:Y:S02]  /*10ef0*/  ISETP.GE.AND P4, PT, R217, UR6, PT ;  /* 0x00000006d9007c0c */ /* 0x000fe4000bf86270 */
[----:B------:R-:W-:Y:S01]  /*10f00*/  ISETP.GE.AND P5, PT, R218, UR6, PT ;  /* 0x00000006da007c0c */ /* 0x000fe2000bfa6270 */
[----:B------:R3:W-:Y:S01]  /*10f10*/  @!P0 ST.E.64 desc[UR42][R4.64], R78 ;  /* 0x0000004e04008985 */ /* 0x0007e2000c101b2a */
[----:B--2---:R-:W-:-:S02]  /*10f20*/  @!P2 LEA R10, P6, R219, R0, 0x2 ;  /* 0x00000000db0aa211 */ /* 0x004fc400078c10ff */
        /* <DEDUP_REMOVED lines=17> */
[-C--:B---3--:R-:W-:Y:S02]  /*11040*/  @!P2 LEA R4, P6, R215, R0.reuse, 0x2 ;  /* 0x00000000d704a211 */ /* 0x088fe400078c10ff */
[----:B------:R-:W-:Y:S01]  /*11050*/  ISETP.GE.AND P4, PT, R211, UR6, PT ;  /* 0x00000006d3007c0c */ /* 0x000fe2000bf86270 */
[----:B------:R3:W-:Y:S01]  /*11060*/  @!P3 ST.E.64 desc[UR42][R20.64], R98 ;  /* 0x000000621400b985 */ /* 0x0007e2000c101b2a */
[----:B--2---:R-:W-:Y:S02]  /*11070*/  @!P1 LEA R8, P3, R214, R0, 0x2 ;  /* 0x00000000d6089211 */ /* 0x004fe400078610ff */
        /* <DEDUP_REMOVED lines=25> */
[-C--:B--2---:R-:W-:Y:S01]  /*11210*/  @!P1 LEA R8, P6, R208, R0.reuse, 0x2 ;  /* 0x00000000d0089211 */ /* 0x084fe200078c10ff */
[----:B------:R2:W-:Y:S02]  /*11220*/  @!P0 ST.E.64 desc[UR42][R4.64], R126 ;  /* 0x0000007e04008985 */ /* 0x0005e4000c101b2a */
[----:B0-----:R-:W-:-:S02]  /*11230*/  @!P4 LEA R10, P0, R207, R0, 0x2 ;  /* 0x00000000cf0ac211 */ /* 0x001fc400078010ff */
[----:B------:R-:W-:Y:S02]  /*11240*/  @!P1 LEA.HI.X R9, R208, R22, R157, 0x2, P6 ;  /* 0x00000016d0099211 */ /* 0x000fe400030f149d */
[----:B---3--:R-:W-:Y:S02]  /*11250*/  @!P3 LEA R12, P6, R206, R0, 0x2 ;  /* 0x00000000ce0cb211 */ /* 0x008fe400078c10ff */
[----:B------:R-:W-:Y:S01]  /*11260*/  @!P4 LEA.HI.X R11, R207, R22, R156, 0x2, P0 ;  /* 0x00000016cf0bc211 */ /* 0x000fe200000f149c */
        /* <DEDUP_REMOVED lines=16> */
.L_x_8367:
[----:B------:R-:W0:Y:S01]  /*11370*/  LDC.64 R8, c[0x0][0xd00] ;  /* 0x00034000ff087b82 */ /* 0x000e220000000a00 */
[----:B------:R-:W-:Y:S01]  /*11380*/  ULDC.64 UR6, c[0x0][0xd08] ;  /* 0x0003420000067ab9 */ /* 0x000fe20000000a00 */
[----:B------:R-:W-:Y:S01]  /*11390*/  IMAD.MOV.U32 R3, RZ, RZ, RZ ;  /* 0x000000ffff037224 */ /* 0x000fe200078e00ff */
[----:B------:R-:W-:-:S04]  /*113a0*/  ISETP.NE.U32.AND P1, PT, RZ, UR6, PT ;  /* 0x00000006ff007c0c */ /* 0x000fc8000bf25070 */
[----:B------:R-:W-:Y:S01]  /*113b0*/  ISETP.NE.AND.EX P1, PT, RZ, UR7, PT, P1 ;  /* 0x00000007ff007c0c */ /* 0x000fe2000bf25310 */
[----:B------:R-:W1:Y:S01]  /*113c0*/  LDC.64 R4, c[0x0][0xd00] ;  /* 0x00034000ff047b82 */ /* 0x000e620000000a00 */
[----:B0-----:R-:W-:-:S04]  /*113d0*/  ISETP.NE.U32.AND P0, PT, R8, RZ, PT ;  /* 0x000000ff0800720c */ /* 0x001fc80003f05070 */
[----:B------:R-:W-:-:S07]  /*113e0*/  ISETP.NE.AND.EX P0, PT, R9, RZ, PT, P0 ;  /* 0x000000ff0900720c */ /* 0x000fce0003f05300 */
[C---:B------:R-:W-:Y:S01]  /*113f0*/  @P1 LEA R8, P2, R194.reuse, UR6, 0x2 ;  /* 0x00000006c2081c11 */ /* 0x040fe2000f8410ff */
[----:B------:R-:W-:Y:S01]  /*11400*/  ULDC UR6, c[0x0][0xb88] ;  /* 0x0002e20000067ab9 */ /* 0x000fe20000000800 */
[C---:B-1----:R-:W-:Y:S02]  /*11410*/  IMAD.WIDE R4, R194.reuse, 0x4, R4 ;  /* 0x00000004c2047825 */ /* 0x042fe400078e0204 */
[----:B------:R-:W-:Y:S02]  /*11420*/  @P1 LEA.HI.X R9, R194, UR7, R202, 0x2, P2 ;  /* 0x00000007c2091c11 */ /* 0x000fe400090f14ca */
[----:B------:R-:W-:Y:S01]  /*11430*/  IMAD.U32 R7, RZ, RZ, UR6 ;  /* 0x00000006ff077e24 */ /* 0x000fe2000f8e00ff */
[----:B------:R0:W5:Y:S05]  /*11440*/  @P0 LDG.E R3, desc[UR42][R4.64] ;  /* 0x0000002a04030981 */ /* 0x00016a000c1e1900 */
        /* <DEDUP_REMOVED lines=12> */
.L_x_8376:
[----:B------:R-:W-:Y:S01]  /*11510*/  BSSY B1, `(.L_x_8377) ;  /* 0x0000038000017945 */ /* 0x000fe20003800000 */
[----:B------:R-:W-:Y:S02]  /*11520*/  SEL R31, R194, RZ, !P0 ;  /* 0x000000ffc21f7207 */ /* 0x000fe40004000000 */
[----:B------:R-:W-:Y:S02]  /*11530*/  SEL R202, R202, RZ, !P0 ;  /* 0x000000ffcaca7207 */ /* 0x000fe40004000000 */
[----:B-----5:R-:W-:Y:S01]  /*11540*/  SHF.R.S32.HI R24, RZ, 0x1f, R3 ;  /* 0x0000001fff187819 */ /* 0x020fe20000011403 */
[----:B------:R-:W-:Y:S06]  /*11550*/  @P3 BRA `(.L_x_8378) ;  /* 0x0000000000cc3947 */ /* 0x000fec0003800000 */
[----:B------:R-:W0:Y:S01]  /*11560*/  S2R R33, SR_TID.X ;  /* 0x0000000000217919 */ /* 0x000e220000002100 */
[----:B------:R-:W1:Y:S01]  /*11570*/  LDC R26, c[0x0][0xce8] ;  /* 0x00033a00ff1a7b82 */ /* 0x000e620000000800 */
[----:B------:R-:W-:Y:S02]  /*11580*/  IMAD.U32 R8, RZ, RZ, UR39 ;  /* 0x00000027ff087e24 */ /* 0x000fe4000f8e00ff */
[----:B-1----:R-:W-:-:S03]  /*11590*/  IMAD R4, R7, R26, RZ ;  /* 0x0000001a07047224 */ /* 0x002fc600078e02ff */
[----:B0-----:R-:W-:-:S04]  /*115a0*/  IADD3 R33, R8, -0x80, R33 ;  /* 0xffffff8008217810 */ /* 0x001fc80007ffe021 */
[----:B------:R-:W-:-:S13]  /*115b0*/  ISETP.GE.AND P0, PT, R33, R4, PT ;  /* 0x000000042100720c */ /* 0x000fda0003f06270 */
[----:B------:R-:W-:Y:S05]  /*115c0*/  @P0 BRA `(.L_x_8378) ;  /* 0x0000000000b00947 */ /* 0x000fea0003800000 */
[----:B------:R-:W-:Y:S01]  /*115d0*/  ISETP.NE.AND P1, PT, R26, 0x1, PT ;  /* 0x000000011a00780c */ /* 0x000fe20003f25270 */
[----:B------:R-:W-:Y:S01]  /*115e0*/  IMAD.MOV.U32 R22, RZ, RZ, 0xab8 ;  /* 0x00000ab8ff167424 */ /* 0x000fe200078e00ff */
[----:B------:R-:W-:Y:S01]  /*115f0*/  ISETP.GT.AND P0, PT, R0, 0x1, PT ;  /* 0x000000010000780c */ /* 0x000fe20003f04270 */
[----:B------:R-:W0:Y:S01]  /*11600*/  LDC.64 R4, c[0x0][0xca8] ;  /* 0x00032a00ff047b82 */ /* 0x000e220000000a00 */
[----:B------:R-:W-:Y:S01]  /*11610*/  LOP3.LUT R201, R201, 0xff, RZ, 0xc0, !PT ;  /* 0x000000ffc9c97812 */ /* 0x000fe200078ec0ff */
[----:B------:R-:W-:Y:S01]  /*11620*/  IMAD.MOV.U32 R25, RZ, RZ, R33 ;  /* 0x000000ffff197224 */ /* 0x000fe200078e0021 */
[----:B------:R-:W-:-:S05]  /*11630*/  SEL R22, R22, 0xa78, P0 ;  /* 0x00000a7816167807 */ /* 0x000fca0000000000 */
[----:B------:R-:W1:Y:S08]  /*11640*/  LDC.64 R14, c[0x0][R22+0x220] ;  /* 0x00008800160e7b82 */ /* 0x000e700000000a00 */
[----:B------:R-:W2:Y:S08]  /*11650*/  @P1 LDC R0, c[0x0][0xcec] ;  /* 0x00033b00ff001b82 */ /* 0x000eb00000000800 */
[----:B------:R-:W3:Y:S08]  /*11660*/  @P1 LDC R29, c[0x0][0xcf0] ;  /* 0x00033c00ff1d1b82 */ /* 0x000ef00000000800 */
[----:B------:R-:W4:Y:S01]  /*11670*/  LDC.64 R12, c[0x0][R22+0x218] ;  /* 0x00008600160c7b82 */ /* 0x000f220000000a00 */
[----:B-1----:R-:W-:-:S07]  /*11680*/  IMAD R15, R15, R31, RZ ;  /* 0x0000001f0f0f7224 */ /* 0x002fce00078e02ff */
[----:B------:R-:W1:Y:S01]  /*11690*/  LDC.64 R10, c[0x0][R22+0x228] ;  /* 0x00008a00160a7b82 */ /* 0x000e620000000a00 */
[----:B--2---:R-:W-:-:S07]  /*116a0*/  @P1 IMAD.HI.U32 R0, R33, R0, RZ ;  /* 0x0000000021001227 */ /* 0x004fce00078e00ff */
[----:B------:R-:W2:Y:S01]  /*116b0*/  LDC.64 R8, c[0x0][R22+0x210] ;  /* 0x0000840016087b82 */ /* 0x000ea20000000a00 */
[----:B---3--:R-:W-:Y:S01]  /*116c0*/  @P1 SHF.R.U32.HI R25, RZ, R29, R0 ;  /* 0x0000001dff191219 */ /* 0x008fe20000011600 */
[----:B------:R-:W-:Y:S01]  /*116d0*/  IMAD R29, R14, R202, R15 ;  /* 0x000000ca0e1d7224 */ /* 0x000fe200078e020f */
[----:B------:R-:W-:-:S03]  /*116e0*/  SEL R15, R201, RZ, P0 ;  /* 0x000000ffc90f7207 */ /* 0x000fc60000000000 */
[----:B------:R-:W-:Y:S02]  /*116f0*/  IMAD.MOV R0, RZ, RZ, -R25 ;  /* 0x000000ffff007224 */ /* 0x000fe400078e0a19 */
[-C--:B----4-:R-:W-:Y:S01]  /*11700*/  IMAD R27, R13, R195.reuse, RZ ;  /* 0x000000c30d1b7224 */ /* 0x090fe200078e02ff */
[----:B0-----:R-:W0:Y:S01]  /*11710*/  @!P0 LDC R4, c[0x0][0xc50] ;  /* 0x00031400ff048b82 */ /* 0x001e220000000800 */
[----:B------:R-:W-:-:S04]  /*11720*/  IMAD.WIDE.U32 R20, R12, R195, RZ ;  /* 0x000000c30c147225 */ /* 0x000fc800078e00ff */
[----:B------:R-:W-:-:S03]  /*11730*/  IMAD.WIDE.U32 R12, R14, R31, RZ ;  /* 0x0000001f0e0c7225 */ /* 0x000fc600078e00ff */
[----:B------:R-:W3:Y:S01]  /*11740*/  @!P0 LDC R5, c[0x0][0xc54] ;  /* 0x00031500ff058b82 */ /* 0x000ee20000000800 */
[----:B------:R-:W-:Y:S01]  /*11750*/  IMAD.IADD R27, R21, 0x1, R27 ;  /* 0x00000001151b7824 */ /* 0x000fe200078e021b */
[----:B------:R-:W-:Y:S01]  /*11760*/  IADD3 R20, P1, P3, R12, R20, R3 ;  /* 0x000000140c147210 */ /* 0x000fe20007b3e003 */
[----:B------:R-:W-:Y:S02]  /*11770*/  IMAD.IADD R29, R13, 0x1, R29 ;  /* 0x000000010d1d7824 */ /* 0x000fe400078e021d */
[-C--:B-1----:R-:W-:Y:S02]  /*11780*/  IMAD R21, R11, R15.reuse, RZ ;  /* 0x0000000f0b157224 */ /* 0x082fe400078e02ff */
        /* <DEDUP_REMOVED lines=10> */
[----:B------:R-:W-:-:S04]  /*11830*/  IMAD.WIDE.U32 R8, R8, R13, R10 ;  /* 0x0000000d08087225 */ /* 0x000fc800078e000a */
[----:B------:R-:W-:Y:S01]  /*11840*/  IMAD.IADD R0, R9, 0x1, R15 ;  /* 0x0000000109007824 */ /* 0x000fe200078e020f */
[----:B0-----:R-:W-:Y:S01]  /*11850*/  LEA R4, P0, R8, R4, 0x2 ;  /* 0x0000000408047211 */ /* 0x001fe200078010ff */
[----:B------:R-:W-:-:S03]  /*11860*/  IMAD.MOV.U32 R9, RZ, RZ, -0x800000 ;  /* 0xff800000ff097424 */ /* 0x000fc600078e00ff */
[----:B---3--:R-:W-:-:S05]  /*11870*/  LEA.HI.X R5, R8, R5, R0, 0x2, P0 ;  /* 0x0000000508057211 */ /* 0x008fca00000f1400 */
[----:B------:R0:W-:Y:S04]  /*11880*/  STG.E desc[UR42][R4.64], R9 ;  /* 0x0000000904007986 */ /* 0x0001e8000c10192a */
.L_x_8378:
[----:B------:R-:W-:Y:S05]  /*11890*/  BSYNC B1 ;  /* 0x0000000000017941 */ /* 0x000fea0003800000 */
.L_x_8377:
[----:B------:R-:W-:Y:S05]  /*118a0*/  @P2 BRA `(.L_x_8373) ;  /* 0x0000000800742947 */ /* 0x000fea0003800000 */
[----:B------:R-:W1:Y:S01]  /*118b0*/  LDC R10, c[0x0][0xce8] ;  /* 0x00033a00ff0a7b82 */ /* 0x000e620000000800 */
[----:B------:R-:W-:Y:S01]  /*118c0*/  ULDC.64 UR6, c[0x0][0xba0] ;  /* 0x0002e80000067ab9 */ /* 0x000fe20000000a00 */
[----:B------:R-:W-:Y:S01]  /*118d0*/  ULDC UR8, c[0x0][0xbc8] ;  /* 0x0002f20000087ab9 */ /* 0x000fe20000000800 */
[----:B------:R-:W-:Y:S01]  /*118e0*/  IMAD R0, R24, UR6, RZ ;  /* 0x0000000618007c24 */ /* 0x000fe2000f8e02ff */
[----:B------:R-:W-:Y:S01]  /*118f0*/  ISETP.GE.AND P2, PT, R200, UR8, PT ;  /* 0x00000008c8007c0c */ /* 0x000fe2000bf46270 */
[----:B0-----:R-:W-:Y:S01]  /*11900*/  IMAD.WIDE.U32 R4, R3, UR6, RZ ;  /* 0x0000000603047c25 */ /* 0x001fe2000f8e00ff */
[----:B------:R-:W-:Y:S01]  /*11910*/  ISETP.GE.AND P1, PT, R199, UR8, PT ;  /* 0x00000008c7007c0c */ /* 0x000fe2000bf26270 */
[----:B------:R-:W-:Y:S01]  /*11920*/  BSSY B1, `(.L_x_8379) ;  /* 0x0000071000017945 */ /* 0x000fe20003800000 */
[C---:B------:R-:W-:Y:S01]  /*11930*/  ISETP.GE.AND P3, PT, R18.reuse, UR8, PT ;  /* 0x0000000812007c0c */ /* 0x040fe2000bf66270 */
[----:B------:R-:W-:Y:S01]  /*11940*/  IMAD R3, R3, UR7, R0 ;  /* 0x0000000703037c24 */ /* 0x000fe2000f8e0200 */
[----:B------:R-:W-:Y:S01]  /*11950*/  ULDC.64 UR6, c[0x0][0xbe8] ;  /* 0x0002fa0000067ab9 */ /* 0x000fe20000000a00 */
[----:B------:R-:W-:Y:S01]  /*11960*/  SEL R14, RZ, 0xffffffff, P1 ;  /* 0xffffffffff0e7807 */ /* 0x000fe20000800000 */
[C---:B------:R-:W-:Y:S01]  /*11970*/  VIADD R32, R18.reuse, 0x180 ;  /* 0x0000018012207836 */ /* 0x040fe20000000000 */
[----:B------:R-:W-:Y:S01]  /*11980*/  SEL R12, RZ, 0x1, P3 ;  /* 0x00000001ff0c7807 */ /* 0x000fe20001800000 */
[----:B------:R-:W-:Y:S01]  /*11990*/  IMAD.IADD R5, R5, 0x1, R3 ;  /* 0x0000000105057824 */ /* 0x000fe200078e0203 */
[----:B------:R-:W-:Y:S01]  /*119a0*/  SHF.R.S32.HI R3, RZ, 0x1f, R28 ;  /* 0x0000001fff037819 */ /* 0x000fe2000001141c */
[----:B------:R-:W-:Y:S01]  /*119b0*/  VIADD R30, R18, 0x1c0 ;  /* 0x000001c0121e7836 */ /* 0x000fe20000000000 */
[----:B------:R-:W-:Y:S01]  /*119c0*/  SHF.R.S32.HI R26, RZ, 0x1f, R197 ;  /* 0x0000001fff1a7819 */ /* 0x000fe200000114c5 */
[----:B------:R-:W-:Y:S01]  /*119d0*/  IMAD.WIDE.U32 R4, R195, UR6, R4 ;  /* 0x00000006c3047c25 */ /* 0x000fe2000f8e0004 */
[----:B------:R-:W-:-:S02]  /*119e0*/  LEA.HI R3, R3, R28, RZ, 0x3 ;  /* 0x0000001c03037211 */ /* 0x000fc400078f18ff */
[----:B------:R-:W-:Y:S01]  /*119f0*/  ISETP.GE.AND P1, PT, R30, UR8, PT ;  /* 0x000000081e007c0c */ /* 0x000fe2000bf26270 */
[----:B------:R-:W-:Y:S01]  /*11a00*/  IMAD R5, R195, UR7, R5 ;  /* 0x00000007c3057c24 */ /* 0x000fe2000f8e0205 */
[----:B------:R-:W-:Y:S01]  /*11a10*/  LOP3.LUT R9, R3, 0xfffffff8, RZ, 0xc0, !PT ;  /* 0xfffffff803097812 */ /* 0x000fe200078ec0ff */
[----:B------:R-:W-:Y:S01]  /*11a20*/  ULDC.64 UR6, c[0x0][0xbf0] ;  /* 0x0002fc0000067ab9 */ /* 0x000fe20000000a00 */
[----:B-1----:R-:W-:Y:S01]  /*11a30*/  ISETP.NE.AND P0, PT, R10, 0x1, PT ;  /* 0x000000010a00780c */ /* 0x002fe20003f05270 */
[----:B------:R-:W-:Y:S01]  /*11a40*/  IMAD R0, R202, UR6, RZ ;  /* 0x00000006ca007c24 */ /* 0x000fe2000f8e02ff */
[----:B------:R-:W-:Y:S01]  /*11a50*/  SHF.R.S32.HI R15, RZ, 0x3, R3 ;  /* 0x00000003ff0f7819 */ /* 0x000fe20000011403 */
[----:B------:R-:W-:Y:S01]  /*11a60*/  IMAD.IADD R28, R28, 0x1, -R9 ;  /* 0x000000011c1c7824 */ /* 0x000fe200078e0a09 */
[----:B------:R-:W-:Y:S01]  /*11a70*/  SHF.R.S32.HI R27, RZ, 0x1f, R32 ;  /* 0x0000001fff1b7819 */ /* 0x000fe20000011420 */
[C---:B------:R-:W-:Y:S01]  /*11a80*/  IMAD R9, R31.reuse, UR7, R0 ;  /* 0x000000071f097c24 */ /* 0x040fe2000f8e0200 */
[----:B------:R-:W-:Y:S01]  /*11a90*/  SEL R0, RZ, 0xffffffff, P2 ;  /* 0xffffffffff007807 */ /* 0x000fe20001000000 */
[----:B------:R-:W-:Y:S01]  /*11aa0*/  IMAD R3, R28, 0x20, R15 ;  /* 0x000000201c037824 */ /* 0x000fe200078e020f */
[----:B------:R-:W-:Y:S01]  /*11ab0*/  SHF.R.S32.HI R28, RZ, 0x1f, R199 ;  /* 0x0000001fff1c7819 */ /* 0x000fe200000114c7 */
[----:B------:R-:W-:Y:S01]  /*11ac0*/  IMAD.WIDE.U32 R4, R31, UR6, R4 ;  /* 0x000000061f047c25 */ /* 0x000fe2000f8e0004 */
[----:B------:R-:W-:Y:S01]  /*11ad0*/  ULDC.64 UR6, c[0x0][0xbe0] ;  /* 0x0002f80000067ab9 */ /* 0x000fe20000000a00 */
[----:B------:R-:W-:-:S02]  /*11ae0*/  SHF.R.S32.HI R29, RZ, 0x1f, R196 ;  /* 0x0000001fff1d7819 */ /* 0x000fc400000114c4 */
[----:B------:R-:W0:Y:S01]  /*11af0*/  @P0 LDC R11, c[0x0][0xcec] ;  /* 0x00033b00ff0b0b82 */ /* 0x000e220000000800 */
[----:B------:R-:W-:Y:S01]  /*11b00*/  VIADD R8, R3, UR39 ;  /* 0x0000002703087c36 */ /* 0x000fe20008000000 */
[----:B------:R-:W-:Y:S01]  /*11b10*/  SHF.R.S32.HI R31, RZ, 0x1f, R198 ;  /* 0x0000001fff1f7819 */ /* 0x000fe200000114c6 */
[----:B------:R-:W-:Y:S01]  /*11b20*/  IMAD.SHL.U32 R21, R0, 0x2, RZ ;  /* 0x0000000200157824 */ /* 0x000fe200078e00ff */
[----:B------:R-:W-:Y:S01]  /*11b30*/  SHF.R.S32.HI R33, RZ, 0x1f, R30 ;  /* 0x0000001fff217819 */ /* 0x000fe2000001141e */
[----:B------:R-:W-:Y:S01]  /*11b40*/  IMAD.MOV.U32 R3, RZ, RZ, R8 ;  /* 0x000000ffff037224 */ /* 0x000fe200078e0008 */
[----:B------:R-:W-:Y:S01]  /*11b50*/  SHF.R.S32.HI R34, RZ, 0x1f, R200 ;  /* 0x0000001fff227819 */ /* 0x000fe200000114c8 */
[----:B------:R-:W-:Y:S01]  /*11b60*/  IMAD.IADD R5, R5, 0x1, R9 ;  /* 0x0000000105057824 */ /* 0x000fe200078e0209 */
[----:B------:R-:W1:Y:S01]  /*11b70*/  @P0 LDC R13, c[0x0][0xcf0] ;  /* 0x00033c00ff0d0b82 */ /* 0x000e620000000800 */
[----:B------:R-:W-:Y:S01]  /*11b80*/  LOP3.LUT R12, R21, 0x2, R12, 0xe2, !PT ;  /* 0x00000002150c7812 */ /* 0x000fe200078ee20c */
[----:B------:R-:W-:-:S02]  /*11b90*/  IMAD R25, R7, R10, RZ ;  /* 0x0000000a07197224 */ /* 0x000fc400078e02ff */
[----:B0-----:R-:W-:-:S04]  /*11ba0*/  @P0 IMAD.HI.U32 R0, R8, R11, RZ ;  /* 0x0000000b08000227 */ /* 0x001fc800078e00ff */
[----:B------:R-:W-:Y:S01]  /*11bb0*/  IMAD.SHL.U32 R11, R14, 0x4, RZ ;  /* 0x000000040e0b7824 */ /* 0x000fe200078e00ff */
[----:B-1----:R-:W-:Y:S02]  /*11bc0*/  @P0 SHF.R.U32.HI R3, RZ, R13, R0 ;  /* 0x0000000dff030219 */ /* 0x002fe40000011600 */
[----:B------:R-:W-:Y:S02]  /*11bd0*/  ISETP.GE.AND P0, PT, R198, UR8, PT ;  /* 0x00000008c6007c0c */ /* 0x000fe4000bf06270 */
[--C-:B------:R-:W-:Y:S01]  /*11be0*/  SHF.R.S32.HI R0, RZ, 0x1f, R3.reuse ;  /* 0x0000001fff007819 */ /* 0x100fe20000011403 */
[----:B------:R-:W-:Y:S01]  /*11bf0*/  IMAD.MOV R9, RZ, RZ, -R3 ;  /* 0x000000ffff097224 */ /* 0x000fe200078e0a03 */
[----:B------:R-:W-:Y:S01]  /*11c00*/  LOP3.LUT R12, R11, 0x4, R12, 0xe2, !PT ;  /* 0x000000040b0c7812 */ /* 0x000fe200078ee20c */
[----:B------:R-:W-:Y:S01]  /*11c10*/  IMAD.WIDE.U32 R4, R3, UR6, R4 ;  /* 0x0000000603047c25 */ /* 0x000fe2000f8e0004 */
[----:B------:R-:W-:Y:S02]  /*11c20*/  SEL R11, RZ, 0xffffffff, P0 ;  /* 0xffffffffff0b7807 */ /* 0x000fe40000000000 */
[----:B------:R-:W-:Y:S01]  /*11c30*/  ISETP.GE.AND P0, PT, R197, UR8, PT ;  /* 0x00000008c5007c0c */ /* 0x000fe2000bf06270 */
[----:B------:R-:W-:-:S02]  /*11c40*/  IMAD R0, R0, UR6, RZ ;  /* 0x0000000600007c24 */ /* 0x000fc4000f8e02ff */
[----:B------:R-:W-:Y:S02]  /*11c50*/  IMAD R9, R10, R9, R8 ;  /* 0x000000090a097224 */ /* 0x000fe400078e0208 */
[----:B------:R-:W-:Y:S02]  /*11c60*/  IMAD.SHL.U32 R13, R11, 0x8, RZ ;  /* 0x000000080b0d7824 */ /* 0x000fe400078e00ff */
[----:B------:R-:W-:Y:S01]  /*11c70*/  IMAD R11, R3, UR7, R0 ;  /* 0x00000007030b7c24 */ /* 0x000fe2000f8e0200 */
[----:B------:R-:W-:Y:S01]  /*11c80*/  SEL R3, RZ, 0xffffffff, P0 ;  /* 0xffffffffff037807 */ /* 0x000fe20000000000 */
[----:B------:R-:W-:Y:S01]  /*11c90*/  ULDC.64 UR6, c[0x0][0xbd8] ;  /* 0x0002f60000067ab9 */ /* 0x000fe20000000a00 */
[----:B------:R-:W-:Y:S01]  /*11ca0*/  ISETP.GE.AND P0, PT, R196, UR8, PT ;  /* 0x00000008c4007c0c */ /* 0x000fe2000bf06270 */
[----:B------:R-:W-:Y:S01]  /*11cb0*/  IMAD.IADD R5, R5, 0x1, R11 ;  /* 0x0000000105057824 */ /* 0x000fe200078e020b */
[----:B------:R-:W-:Y:S02]  /*11cc0*/  SHF.R.S32.HI R0, RZ, 0x1f, R9 ;  /* 0x0000001fff007819 */ /* 0x000fe40000011409 */
        /* <DEDUP_REMOVED lines=10> */
[----:B------:R-:W-:Y:S01]  /*11d70*/  SEL R9, RZ, 0x40, P0 ;  /* 0x00000040ff097807 */ /* 0x000fe20000000000 */
[----:B------:R-:W-:Y:S01]  /*11d80*/  VIADD R0, R15, UR39 ;  /* 0x000000270f007c36 */ /* 0x000fe20008000000 */
[C---:B------:R-:W-:Y:S01]  /*11d90*/  LEA R22, P0, R4.reuse, UR6, 0x1 ;  /* 0x0000000604167c11 */ /* 0x040fe2000f8008ff */
[----:B------:R-:W-:Y:S01]  /*11da0*/  IMAD.IADD R3, R5, 0x1, R3 ;  /* 0x0000000105037824 */ /* 0x000fe200078e0203 */
[----:B------:R-:W-:Y:S02]  /*11db0*/  LOP3.LUT R12, R11, 0x20, R12, 0xe2, !PT ;  /* 0x000000200b0c7812 */ /* 0x000fe400078ee20c */
[----:B------:R-:W-:Y:S01]  /*11dc0*/  SEL R5, RZ, 0x80, P1 ;  /* 0x00000080ff057807 */ /* 0x000fe20000800000 */
[----:B------:R0:W1:Y:S01]  /*11dd0*/  SHFL.IDX PT, R8, R22, RZ, 0x181f ;  /* 0x00181fff16087589 */ /* 0x00006200000e0000 */
[----:B------:R-:W-:-:S02]  /*11de0*/  LEA.HI.X R3, R4, UR7, R3, 0x1, P0 ;  /* 0x0000000704037c11 */ /* 0x000fc400080f0c03 */
        /* <DEDUP_REMOVED lines=36> */
.L_x_8380:
[----:B------:R-:W-:Y:S05]  /*12030*/  BSYNC B1 ;  /* 0x0000000000017941 */ /* 0x000fea0003800000 */
.L_x_8379:
        /* <DEDUP_REMOVED lines=36> */
.L_x_8373:
[----:B------:R-:W-:Y:S05]  /*12280*/  BSYNC B0 ;  /* 0x0000000000007941 */ /* 0x000fea0003800000 */
.L_x_8366:
[----:B------:R-:W-:Y:S02]  /*12290*/  ULDC UR6, c[0x0][0xd3c] ;  /* 0x00034f0000067ab9 */ /* 0x000fe40000000800 */
[----:B------:R-:W-:-:S06]  /*122a0*/  UISETP.GE.AND UP0, UPT, UR5, UR6, UPT ;  /* 0x000000060500728c */ /* 0x000fcc000bf06270 */
[----:B------:R-:W-:-:S13]  /*122b0*/  PLOP3.LUT P0, PT, PT, PT, UP0, 0x80, 0x0 ;  /* 0x000000000000781c */ /* 0x000fda0003f0f008 */
[----:B------:R-:W-:Y:S05]  /*122c0*/  @!P0 BRA `(.L_x_8381) ;  /* 0xfffffef0001c8947 */ /* 0x000fea000383ffff */
[----:B------:R-:W-:Y:S05]  /*122d0*/  EXIT ;  /* 0x000000000000794d */ /* 0x000fea0003800000 */
.L_x_8316:
        /* <DEDUP_REMOVED lines=16> */
.L_x_8382:
        /* <DEDUP_REMOVED lines=43> */
.L_x_8386:
        /* <DEDUP_REMOVED lines=35> */
.L_x_8384:
        /* <DEDUP_REMOVED lines=13> */
.L_x_8387:
        /* <DEDUP_REMOVED lines=62> */
.L_x_8388:
        /* <DEDUP_REMOVED lines=61> */
.L_x_8389:
[----:B------:R-:W-:-:S05]  /*13140*/  LOP3.LUT R25, RZ, R2, RZ, 0x33, !PT ;  /* 0x00000002ff197212 */ /* 0x000fca00078e33ff */
[----:B------:R-:W-:Y:S01]  /*13150*/  IMAD.IADD R25, R6, 0x1, R25 ;  /* 0x0000000106197824 */ /* 0x000fe200078e0219 */
[----:B------:R-:W-:Y:S06]  /*13160*/  BRA `(.L_x_8390) ;  /* 0x0000000000147947 */ /* 0x000fec0003800000 */
.L_x_8385:
[----:B------:R-:W-:Y:S01]  /*13170*/  ULDC UR4, c[0x0][0xd3c] ;  /* 0x00034f0000047ab9 */ /* 0x000fe20000000800 */
[----:B------:R-:W-:Y:S02]  /*13180*/  IMAD.MOV.U32 R25, RZ, RZ, RZ ;  /* 0x000000ffff197224 */ /* 0x000fe400078e00ff */
[----:B------:R-:W-:Y:S02]  /*13190*/  IMAD.U32 R24, RZ, RZ, UR6 ;  /* 0x00000006ff187e24 */ /* 0x000fe4000f8e00ff */
[----:B------:R-:W-:Y:S02]  /*131a0*/  IMAD.MOV.U32 R26, RZ, RZ, RZ ;  /* 0x000000ffff1a7224 */ /* 0x000fe400078e00ff */
[----:B------:R-:W-:-:S07]  /*131b0*/  IMAD.U32 R27, RZ, RZ, UR4 ;  /* 0x00000004ff1b7e24 */ /* 0x000fce000f8e00ff */
.L_x_8390:
[----:B------:R-:W-:-:S13]  /*131c0*/  ISETP.NE.AND P0, PT, R7, RZ, PT ;  /* 0x000000ff0700720c */ /* 0x000fda0003f05270 */
[----:B------:R-:W0:Y:S01]  /*131d0*/  @!P0 S2R R3, SR_CgaCtaId ;  /* 0x0000000000038919 */ /* 0x000e220000008800 */
[----:B------:R-:W-:-:S04]  /*131e0*/  @!P0 MOV R2, 0x400 ;  /* 0x0000040000028802 */ /* 0x000fc80000000f00 */
[----:B0-----:R-:W-:-:S05]  /*131f0*/  @!P0 LEA R2, R3, R2, 0x18 ;  /* 0x0000000203028211 */ /* 0x001fca00078ec0ff */
[----:B------:R1:W-:Y:S01]  /*13200*/  @!P0 STS.128 [R2+0x388d0], R24 ;  /* 0x0388d01802008388 */ /* 0x0003e20000000c00 */
[----:B------:R-:W-:Y:S06]  /*13210*/  BAR.ARV 0x5, 0x180 ;  /* 0x0146000000007b1d */ /* 0x000fec0000002000 */
.L_x_8383:
        /* <DEDUP_REMOVED lines=33> */
.L_x_8460:
        /* <DEDUP_REMOVED lines=48> */
.L_x_8392:
        /* <DEDUP_REMOVED lines=9> */
.L_x_8393:
        /* <DEDUP_REMOVED lines=9> */
.L_x_8394:
        /* <DEDUP_REMOVED lines=13> */
[C---:B------:R-:W-:Y:S01]  /*13920*/  VIADD R2, R29.reuse, 0x3f ;  /* 0x0000003f1d027836 */ /* 0x040fe20000000000 */
[----:B----4-:R-:W-:-:S05]  /*13930*/  IADD3 R3, R29, 0x40, -R4 ;  /* 0x000000401d037810 */ /* 0x010fca0007ffe804 */
        /* <DEDUP_REMOVED lines=44> */
.L_x_8396:
[----:B------:R-:W-:Y:S05]  /*13c00*/  BSYNC B0 ;  /* 0x0000000000007941 */ /* 0x000fea0003800000 */
.L_x_8395:
        /* <DEDUP_REMOVED lines=24> */
.L_x_8398:
        /* <DEDUP_REMOVED lines=20> */
.L_x_8401:
[----:B------:R-:W-:Y:S05]  /*13ed0*/  BSYNC B6 ;  /* 0x0000000000067941 */ /* 0x000fea0003800000 */
.L_x_8400:
        /* <DEDUP_REMOVED lines=20> */
.L_x_8404:
        /* <DEDUP_REMOVED lines=15> */
.L_x_8403:
[----:B------:R-:W-:Y:S05]  /*14110*/  BSYNC B6 ;  /* 0x0000000000067941 */ /* 0x000fea0003800000 */
.L_x_8402:
        /* <DEDUP_REMOVED lines=9> */
[----:B------:R-:W-:-:S05]  /*141b0*/  @P0 IADD3.X R3, R30, UR5, RZ, P1, !PT ;  /* 0x000000051e030c10 */ /* 0x000fca0008ffe4ff */
        /* <DEDUP_REMOVED lines=9> */
[----:B------:R-:W1:Y:S01]  /*14250*/  S2R R4, SR_TID.X ;  /* 0x0000000000047919 */ /* 0x000e620000002100 */
[----:B------:R-:W-:Y:S02]  /*14260*/  LOP3.LUT R0, R0, 0x1c0, RZ, 0xfc, !PT ;  /* 0x000001c000007812 */ /* 0x000fe400078efcff */
[----:B------:R-:W-:Y:S02]  /*14270*/  LOP3.LUT R21, R21, 0x38, RZ, 0xc0, !PT ;  /* 0x0000003815157812 */ /* 0x000fe400078ec0ff */
[----:B------:R-:W-:-:S02]  /*14280*/  ISETP.GE.AND P0, PT, R0, UR4, PT ;  /* 0x0000000400007c0c */ /* 0x000fc4000bf06270 */
[----:B------:R-:W3:Y:S01]  /*14290*/  S2R R0, SR_TID.X ;  /* 0x0000000000007919 */ /* 0x000ee20000002100 */
        /* <DEDUP_REMOVED lines=8> */
[----:B-1----:R-:W-:-:S05]  /*14320*/  IMAD.SHL.U32 R4, R4, 0x8, RZ ;  /* 0x0000000804047824 */ /* 0x002fca00078e00ff */
[----:B------:R-:W-:Y:S01]  /*14330*/  LOP3.LUT R4, R4, 0x38, RZ, 0xc0, !PT ;  /* 0x0000003804047812 */ /* 0x000fe200078ec0ff */
[----:B---3--:R-:W-:-:S03]  /*14340*/  IMAD.SHL.U32 R0, R0, 0x8, RZ ;  /* 0x0000000800007824 */ /* 0x008fc600078e00ff */
[----:B------:R-:W-:Y:S02]  /*14350*/  LOP3.LUT R4, R4, 0x80, RZ, 0xfc, !PT ;  /* 0x0000008004047812 */ /* 0x000fe400078efcff */
[----:B------:R-:W-:Y:S02]  /*14360*/  LOP3.LUT R0, R0, 0x38, RZ, 0xc0, !PT ;  /* 0x0000003800007812 */ /* 0x000fe400078ec0ff */
[----:B------:R-:W-:Y:S02]  /*14370*/  ISETP.GE.AND P5, PT, R4, UR4, PT ;  /* 0x0000000404007c0c */ /* 0x000fe4000bfa6270 */
[----:B------:R-:W-:-:S04]  /*14380*/  LOP3.LUT R0, R0, 0xc0, RZ, 0xfc, !PT ;  /* 0x000000c000007812 */ /* 0x000fc800078efcff */
[----:B------:R-:W-:-:S07]  /*14390*/  ISETP.GE.AND P4, PT, R0, UR4, PT ;  /* 0x0000000400007c0c */ /* 0x000fce000bf86270 */
[----:B------:R-:W-:-:S04]  /*143a0*/  @P5 LOP3.LUT R16, R16, 0x20, RZ, 0xfc, !PT ;  /* 0x0000002010105812 */ /* 0x000fc800078efcff */
[----:B------:R-:W-:-:S04]  /*143b0*/  LOP3.LUT R16, R16, 0xffffffef, RZ, 0xc0, !PT ;  /* 0xffffffef10107812 */ /* 0x000fc800078ec0ff */
[----:B------:R-:W-:-:S04]  /*143c0*/  @P4 LOP3.LUT R16, R16, 0x10, RZ, 0xfc, !PT ;  /* 0x0000001010104812 */ /* 0x000fc800078efcff */
[----:B------:R-:W-:Y:S02]  /*143d0*/  LOP3.LUT R16, R16, 0xfffffffb, RZ, 0xc0, !PT ;  /* 0xfffffffb10107812 */ /* 0x000fe400078ec0ff */
[----:B--2---:R-:W-:Y:S02]  /*143e0*/  LEA R0, R33, 0xffffffc0, 0x6 ;  /* 0xffffffc021007811 */ /* 0x004fe400078e30ff */
[C---:B------:R-:W-:Y:S02]  /*143f0*/  LOP3.LUT R33, R21.reuse, 0x100, RZ, 0xfc, !PT ;  /* 0x0000010015217812 */ /* 0x040fe400078efcff */
[----:B------:R-:W-:Y:S02]  /*14400*/  LOP3.LUT R21, R21, 0x140, RZ, 0xfc, !PT ;  /* 0x0000014015157812 */ /* 0x000fe400078efcff */
[----:B------:R-:W-:Y:S02]  /*14410*/  ISETP.GE.AND P3, PT, R33, UR4, PT ;  /* 0x0000000421007c0c */ /* 0x000fe4000bf66270 */
[----:B------:R-:W-:-:S13]  /*14420*/  ISETP.GE.AND P2, PT, R21, UR4, PT ;  /* 0x0000000415007c0c */ /* 0x000fda000bf46270 */
[----:B------:R-:W-:-:S04]  /*14430*/  @P2 LOP3.LUT R16, R16, 0x4, RZ, 0xfc, !PT ;  /* 0x0000000410102812 */ /* 0x000fc800078efcff */
[----:B------:R-:W-:-:S04]  /*14440*/  LOP3.LUT R16, R16, 0xfffffff7, RZ, 0xc0, !PT ;  /* 0xfffffff710107812 */ /* 0x000fc800078ec0ff */
[----:B------:R-:W-:Y:S01]  /*14450*/  @P3 LOP3.LUT R16, R16, 0x8, RZ, 0xfc, !PT ;  /* 0x0000000810103812 */ /* 0x000fe200078efcff */
[----:B0---4-:R-:W-:Y:S06]  /*14460*/  BRA.DIV UR5, `(.L_x_8405) ;  /* 0x0000005205b07947 */ /* 0x011fec000b800000 */
.L_x_8478:
        /* <DEDUP_REMOVED lines=59> */
.L_x_8406:
        /* <DEDUP_REMOVED lines=9> */
.L_x_8479:
[----:B------:R-:W-:Y:S05]  /*148b0*/  BSYNC B0 ;  /* 0x0000000000007941 */ /* 0x000fea0003800000 */
.L_x_8407:
        /* <DEDUP_REMOVED lines=64> */
.L_x_8489:
        /* <DEDUP_REMOVED lines=10> */
.L_x_8410:
        /* <DEDUP_REMOVED lines=11> */
.L_x_8411:
        /* <DEDUP_REMOVED lines=31> */
.L_x_8413:
[----:B------:R-:W-:Y:S05]  /*15000*/  BSYNC B6 ;  /* 0x0000000000067941 */ /* 0x000fea0003800000 */
.L_x_8412:
[----:B------:R-:W2:Y:S01]  /*15010*/  LDL R4, [R1+0xc] ;  /* 0x00000c0001047983 */ /* 0x000ea20000100800 */
[----:B0-----:R-:W0:Y:S01]  /*15020*/  S2R R2, SR_TID.X ;  /* 0x0000000000027919 */ /* 0x001e220000002100 */
[----:B------:R-:W-:Y:S01]  /*15030*/  IMAD.MOV.U32 R21, RZ, RZ, R35 ;  /* 0x000000ffff157224 */ /* 0x000fe200078e0023 */
[----:B------:R-:W-:Y:S01]  /*15040*/  ULDC.64 UR4, c[0x0][0x298] ;  /* 0x0000a60000047ab9 */ /* 0x000fe20000000a00 */
[----:B------:R-:W3:Y:S01]  /*15050*/  LDC R5, c[0x0][0x448] ;  /* 0x00011200ff057b82 */ /* 0x000ee20000000800 */
[----:B------:R-:W4:Y:S04]  /*15060*/  LDL R20, [R1+0x4] ;  /* 0x0000040001147983 */ /* 0x000f280000100800 */
[----:B------:R0:W5:Y:S02]  /*15070*/  LDL R9, [R1+0x8] ;  /* 0x0000080001097983 */ /* 0x0001640000100800 */
[----:B0-----:R-:W-:-:S04]  /*15080*/  LOP3.LUT R2, R2, 0x7f, RZ, 0xc0, !PT ;  /* 0x0000007f02027812 */ /* 0x001fc800078ec0ff */
[----:B------:R-:W-:Y:S02]  /*15090*/  SHF.R.U32.HI R0, RZ, 0x3, R2 ;  /* 0x00000003ff007819 */ /* 0x000fe40000011602 */
[----:B------:R-:W0:Y:S01]  /*150a0*/  LDC R2, c[0x0][0x448] ;  /* 0x00011200ff027b82 */ /* 0x000e220000000800 */
[----:B------:R-:W1:Y:S01]  /*150b0*/  S2R R35, SR_TID.X ;  /* 0x0000000000237919 */ /* 0x000e620000002100 */
[----:B0-----:R-:W-:-:S13]  /*150c0*/  ISETP.NE.AND P6, PT, R2, 0x1, PT ;  /* 0x000000010200780c */ /* 0x001fda0003fc5270 */
[----:B------:R-:W0:Y:S01]  /*150d0*/  @P6 LDC R3, c[0x0][0x44c] ;  /* 0x00011300ff036b82 */ /* 0x000e220000000800 */
[----:B-1----:R-:W-:-:S07]  /*150e0*/  IMAD.SHL.U32 R35, R35, 0x10, RZ ;  /* 0x0000001023237824 */ /* 0x002fce00078e00ff */
[----:B------:R-:W1:Y:S01]  /*150f0*/  @P6 LDC R2, c[0x0][0x450] ;  /* 0x00011400ff026b82 */ /* 0x000e620000000800 */
[----:B------:R-:W-:-:S05]  /*15100*/  LOP3.LUT R35, R0, 0x70, R35, 0xf8, !PT ;  /* 0x0000007000237812 */ /* 0x000fca00078ef823 */
[----:B------:R-:W-:-:S04]  /*15110*/  IMAD R35, R25, 0x40, R35 ;  /* 0x0000004019237824 */ /* 0x000fc800078e0223 */
[----:B------:R-:W-:Y:S02]  /*15120*/  IMAD.MOV.U32 R0, RZ, RZ, R35 ;  /* 0x000000ffff007224 */ /* 0x000fe400078e0023 */
[----:B0-----:R-:W-:-:S05]  /*15130*/  @P6 IMAD.HI.U32 R3, R35, R3, RZ ;  /* 0x0000000323036227 */ /* 0x001fca00078e00ff */
[----:B-1----:R-:W-:Y:S01]  /*15140*/  @P6 SHF.R.U32.HI R0, RZ, R2, R3 ;  /* 0x00000002ff006219 */ /* 0x002fe20000011603 */
[----:B------:R-:W-:Y:S01]  /*15150*/  IMAD.WIDE.U32 R2, R36, UR4, RZ ;  /* 0x0000000424027c25 */ /* 0x000fe2000f8e00ff */
[----:B------:R-:W0:Y:S03]  /*15160*/  S2R R7, SR_TID.X ;  /* 0x0000000000077919 */ /* 0x000e260000002100 */
        /* <DEDUP_REMOVED lines=21> */
[----:B---3--:R-:W-:Y:S02]  /*152c0*/  IMAD R0, R5, R0, R35 ;  /* 0x0000000005007224 */ /* 0x008fe400078e0223 */
        /* <DEDUP_REMOVED lines=15> */
[----:B-----5:R-:W-:Y:S01]  /*153c0*/  IMAD R3, R9, R5, RZ ;  /* 0x0000000509037224 */ /* 0x020fe200078e02ff */
[----:B------:R-:W-:Y:S01]  /*153d0*/  SHFL.IDX PT, R4, R2, RZ, 0x181f ;  /* 0x00181fff02047589 */ /* 0x000fe200000e0000 */
[----:B------:R-:W-:Y:S01]  /*153e0*/  IMAD R25, R25, 0x40, R8 ;  /* 0x0000004019197824 */ /* 0x000fe200078e0208 */
        /* <DEDUP_REMOVED lines=37> */
.L_x_8498:
        /* <DEDUP_REMOVED lines=12> */
.L_x_8415:
        /* <DEDUP_REMOVED lines=28> */
.L_x_8417:
[----:B------:R-:W-:Y:S05]  /*158c0*/  BSYNC B6 ;  /* 0x0000000000067941 */ /* 0x000fea0003800000 */
.L_x_8416:
        /* <DEDUP_REMOVED lines=163> */
.L_x_8508:
        /* <DEDUP_REMOVED lines=23> */
.L_x_8420:
[----:B------:R-:W-:Y:S05]  /*16470*/  BSYNC B0 ;  /* 0x0000000000007941 */ /* 0x000fea0003800000 */
.L_x_8419:
[----:B------:R-:W-:Y:S01]  /*16480*/  NOP ;  /* 0x0000000000007918 */ /* 0x000fe20000000000 */
[----:B------:R-:W-:-:S13]  /*16490*/  PLOP3.LUT P0, PT, PT, PT, PT, 0x80, 0x0 ;  /* 0x000000000000781c */ /* 0x000fda0003f0f070 */
.L_x_8421:
        /* <DEDUP_REMOVED lines=18> */
.L_x_8509:
[----:B------:R-:W-:Y:S05]  /*165c0*/  BSYNC B0 ;  /* 0x0000000000007941 */ /* 0x000fea0003800000 */
.L_x_8422:
[----:B------:R-:W-:-:S05]  /*165d0*/  IMAD.U32 R2, RZ, RZ, UR36 ;  /* 0x00000024ff027e24 */ /* 0x000fca000f8e00ff */
[----:B------:R-:W-:-:S13]  /*165e0*/  ISETP.NE.AND P0, PT, R2, 0x3, PT ;  /* 0x000000030200780c */ /* 0x000fda0003f05270 */
[----:B------:R-:W-:Y:S05]  /*165f0*/  @!P0 BRA `(.L_x_8424) ;  /* 0x0000000000048947 */ /* 0x000fea0003800000 */
[----:B------:R-:W-:Y:S01]  /*16600*/  BPT.TRAP 0x1 ;  /* 0x000000040000795c */ /* 0x000fe20000300000 */
.L_x_8424:
[----:B0-----:R-:W-:Y:S01]  /*16610*/  SHF.L.U32 R0, R23, 0x1f, RZ ;  /* 0x0000001f17007819 */ /* 0x001fe200000006ff */
[----:B------:R-:W-:Y:S03]  /*16620*/  BSSY B0, `(.L_x_8425) ;  /* 0x0000003000007945 */ /* 0x000fe60003800000 */
[----:B------:R-:W0:Y:S02]  /*16630*/  SYNCS.PHASECHK.TRANS64.TRYWAIT P0, [R22+URZ+0x38860], R0 ;  /* 0x03886000160075a7 */ /* 0x000e24000800017f */
[----:B0-----:R-:W-:Y:S05]  /*16640*/  @!P0 BRA `(.L_x_8426) ;  /* 0x0000004400fc8947 */ /* 0x001fea0003800000 */
.L_x_8510:
[----:B------:R-:W-:Y:S05]  /*16650*/  BSYNC B0 ;  /* 0x0000000000007941 */ /* 0x000fea0003800000 */
.L_x_8425:
        /* <DEDUP_REMOVED lines=108> */
.L_x_8520:
        /* <DEDUP_REMOVED lines=34> */
.L_x_8428:
        /* <DEDUP_REMOVED lines=11> */
.L_x_8429:
        /* <DEDUP_REMOVED lines=11> */
.L_x_8444:
        /* <DEDUP_REMOVED lines=44> */
.L_x_8432:
[----:B------:R-:W-:Y:S01]  /*17360*/  IMAD R6, R18, 0x8, R17 ;  /* 0x0000000812067824 */ /* 0x000fe200078e0211 */
[----:B------:R-:W-:Y:S01]  /*17370*/  SHF.L.U32 R20, R23, 0x1f, RZ ;  /* 0x0000001f17147819 */ /* 0x000fe200000006ff */
[----:B------:R-:W-:Y:S01]  /*17380*/  BSSY B1, `(.L_x_8433) ;  /* 0x0000004000017945 */ /* 0x000fe20003800000 */
[----:B------:R-:W-:Y:S02]  /*17390*/  SHF.R.S32.HI R9, RZ, 0x1f, R5 ;  /* 0x0000001fff097819 */ /* 0x000fe40000011405 */
[----:B------:R-:W0:Y:S02]  /*173a0*/  SYNCS.PHASECHK.TRANS64.TRYWAIT P0, [R6+URZ+0x38840], R20 ;  /* 0x03884014060075a7 */ /* 0x000e24000800017f */
[----:B0-----:R-:W-:Y:S05]  /*173b0*/  @!P0 BRA `(.L_x_8434) ;  /* 0x0000004000dc8947 */ /* 0x001fea0003800000 */
.L_x_8521:
[----:B------:R-:W-:Y:S05]  /*173c0*/  BSYNC B1 ;  /* 0x0000000000017941 */ /* 0x000fea0003800000 */
.L_x_8433:
        /* <DEDUP_REMOVED lines=40> */
.L_x_8531:
        /* <DEDUP_REMOVED lines=8> */
.L_x_8436:
        /* <DEDUP_REMOVED lines=11> */
.L_x_8437:
[----:B------:R2:W-:Y:S01]  /*17780*/  SYNCS.ARRIVE.TRANS64.A1T0 RZ, [R6+URZ+0x38830], RZ ;  /* 0x038830ff06ff79a7 */ /* 0x0005e2000810003f */
[----:B------:R-:W-:Y:S05]  /*17790*/  @!P2 BRA `(.L_x_8438) ;  /* 0x000000000004a947 */ /* 0x000fea0003800000 */
[----:B------:R-:W-:Y:S01]  /*177a0*/  BPT.TRAP 0x1 ;  /* 0x000000040000795c */ /* 0x000fe20000300000 */
.L_x_8438:
[----:B------:R-:W3:Y:S01]  /*177b0*/  SYNCS.PHASECHK.TRANS64.TRYWAIT P0, [R6+URZ+0x38860], R20 ;  /* 0x03886014060075a7 */ /* 0x000ee2000800017f */
[----:B------:R-:W-:Y:S04]  /*177c0*/  BSSY B1, `(.L_x_8439) ;  /* 0x0000002000017945 */ /* 0x000fe80003800000 */
[----:B---3--:R-:W-:Y:S05]  /*177d0*/  @!P0 BRA `(.L_x_8440) ;  /* 0x0000004400048947 */ /* 0x008fea0003800000 */
.L_x_8532:
[----:B------:R-:W-:Y:S05]  /*177e0*/  BSYNC B1 ;  /* 0x0000000000017941 */ /* 0x000fea0003800000 */
.L_x_8439:
        /* <DEDUP_REMOVED lines=79> */
.L_x_8542:
        /* <DEDUP_REMOVED lines=25> */
.L_x_8442:
        /* <DEDUP_REMOVED lines=11> */
.L_x_8443:
[----:B------:R1:W-:Y:S01]  /*17f20*/  SYNCS.ARRIVE.TRANS64.A1T0 RZ, [R6+URZ+0x38850], RZ ;  /* 0x038850ff06ff79a7 */ /* 0x0003e2000810003f */
[----:B------:R-:W-:Y:S05]  /*17f30*/  @P3 BRA `(.L_x_8444) ;  /* 0xfffffff000583947 */ /* 0x000fea000383ffff */
.L_x_8431:
[----:B------:R-:W-:Y:S05]  /*17f40*/  BSYNC B0 ;  /* 0x0000000000007941 */ /* 0x000fea0003800000 */
.L_x_8430:
        /* <DEDUP_REMOVED lines=21> */
.L_x_8446:
[----:B------:R-:W-:Y:S05]  /*180a0*/  BSYNC B0 ;  /* 0x0000000000007941 */ /* 0x000fea0003800000 */
.L_x_8445:
[----:B------:R-:W-:-:S07]  /*180b0*/  SEL R18, R18, RZ, P0 ;  /* 0x000000ff12127207 */ /* 0x000fce0000000000 */
.L_x_8399:
[----:B------:R-:W-:Y:S05]  /*180c0*/  BSYNC B7 ;  /* 0x0000000000077941 */ /* 0x000fea0003800000 */
.L_x_8397:
        /* <DEDUP_REMOVED lines=11> */
.L_x_8447:
        /* <DEDUP_REMOVED lines=43> */
.L_x_8552:
[----:B------:R-:W-:Y:S02]  /*18430*/  ULDC UR4, c[0x0][0xd38] ;  /* 0x00034e0000047ab9 */ /* 0x000fe40000000800 */
[----:B------:R-:W-:-:S04]  /*18440*/  IMAD.U32 R4, RZ, RZ, UR4 ;  /* 0x00000004ff047e24 */ /* 0x000fc8000f8e00ff */
[----:B-1----:R-:W-:-:S04]  /*18450*/  IMAD R5, R14, R4, RZ ;  /* 0x000000040e057224 */ /* 0x002fc800078e02ff */
[----:B------:R-:W-:-:S05]  /*18460*/  IMAD.IADD R6, R6, 0x1, R5 ;  /* 0x0000000106067824 */ /* 0x000fca00078e0205 */
[----:B------:R-:W-:-:S13]  /*18470*/  ISETP.GT.AND P6, PT, R6, R0, PT ;  /* 0x000000000600720c */ /* 0x000fda0003fc4270 */
[----:B------:R-:W-:Y:S05]  /*18480*/  @P6 BRA `(.L_x_8450) ;  /* 0x0000000000a46947 */ /* 0x000fea0003800000 */
.L_x_8453:
        /* <DEDUP_REMOVED lines=35> */
.L_x_8560:
[----:B------:R-:W-:Y:S02]  /*186c0*/  ULDC UR4, c[0x0][0xd38] ;  /* 0x00034e0000047ab9 */ /* 0x000fe40000000800 */
[----:B------:R-:W-:-:S04]  /*186d0*/  IMAD.U32 R4, RZ, RZ, UR4 ;  /* 0x00000004ff047e24 */ /* 0x000fc8000f8e00ff */
[----:B-1----:R-:W-:-:S04]  /*186e0*/  IMAD R5, R14, R4, RZ ;  /* 0x000000040e057224 */ /* 0x002fc800078e02ff */
[----:B------:R-:W-:-:S05]  /*186f0*/  IMAD.IADD R6, R5, 0x1, R6 ;  /* 0x0000000105067824 */ /* 0x000fca00078e0206 */
[----:B------:R-:W-:-:S13]  /*18700*/  ISETP.GT.AND P6, PT, R6, R0, PT ;  /* 0x000000000600720c */ /* 0x000fda0003fc4270 */
[----:B------:R-:W-:Y:S05]  /*18710*/  @!P6 BRA `(.L_x_8453) ;  /* 0xfffffffc005ce947 */ /* 0x000fea000383ffff */
.L_x_8450:
        /* <DEDUP_REMOVED lines=10> */
.L_x_8565:
[----:B------:R-:W-:-:S13]  /*187c0*/  ISETP.NE.AND P0, PT, R2, RZ, PT ;  /* 0x000000ff0200720c */ /* 0x000fda0003f05270 */
[----:B------:R-:W-:Y:S05]  /*187d0*/  @!P0 BRA `(.L_x_8455) ;  /* 0x0000000000108947 */ /* 0x000fea0003800000 */
[----:B------:R-:W-:Y:S01]  /*187e0*/  UMOV UR4, 0xffffffff ;  /* 0xffffffff00047882 */ /* 0x000fe20000000000 */
[----:B-1----:R-:W-:Y:S02]  /*187f0*/  VIADD R12, R12, 0xffffffff ;  /* 0xffffffff0c0c7836 */ /* 0x002fe40000000000 */
[----:B------:R-:W-:Y:S05]  /*18800*/  BRA.DIV UR4, `(.L_x_8456) ;  /* 0x0000004604347947 */ /* 0x000fea000b800000 */
[----:B------:R4:W1:Y:S02]  /*18810*/  SHFL.IDX PT, R24, R3, R12, 0x1f ;  /* 0x00001f0c03187589 */ /* 0x00086400000e0000 */
.L_x_8455:
        /* <DEDUP_REMOVED lines=59> */
.L_x_8457:
        /* <DEDUP_REMOVED lines=60> */
.L_x_8458:
[----:B------:R-:W-:-:S05]  /*18f90*/  LOP3.LUT R0, RZ, R3, RZ, 0x33, !PT ;  /* 0x00000003ff007212 */ /* 0x000fca00078e33ff */
[----:B------:R-:W-:Y:S01]  /*18fa0*/  IMAD.IADD R25, R25, 0x1, R0 ;  /* 0x0000000119197824 */ /* 0x000fe200078e0200 */
[----:B------:R-:W-:Y:S06]  /*18fb0*/  BRA `(.L_x_8459) ;  /* 0x00000000001c7947 */ /* 0x000fec0003800000 */
.L_x_8451:
[----:B------:R-:W-:Y:S01]  /*18fc0*/  UMOV UR4, URZ ;  /* 0x0000003f00047c82 */ /* 0x000fe20008000000 */
[----:B------:R-:W-:Y:S01]  /*18fd0*/  UMOV UR5, URZ ;  /* 0x0000003f00057c82 */ /* 0x000fe20008000000 */
[----:B------:R-:W-:Y:S01]  /*18fe0*/  ULDC UR6, c[0x0][0xd3c] ;  /* 0x00034f0000067ab9 */ /* 0x000fe20000000800 */
[----:B------:R-:W-:Y:S02]  /*18ff0*/  IMAD.MOV.U32 R24, RZ, RZ, R0 ;  /* 0x000000ffff187224 */ /* 0x000fe400078e0000 */
[----:B------:R-:W-:Y:S02]  /*19000*/  IMAD.U32 R25, RZ, RZ, UR4 ;  /* 0x00000004ff197e24 */ /* 0x000fe4000f8e00ff */
[----:B------:R-:W-:Y:S02]  /*19010*/  IMAD.U32 R26, RZ, RZ, UR5 ;  /* 0x00000005ff1a7e24 */ /* 0x000fe4000f8e00ff */
[----:B------:R-:W-:-:S07]  /*19020*/  IMAD.U32 R27, RZ, RZ, UR6 ;  /* 0x00000006ff1b7e24 */ /* 0x000fce000f8e00ff */
.L_x_8459:
        /* <DEDUP_REMOVED lines=10> */
.L_x_8448:
[----:B------:R-:W-:Y:S02]  /*190d0*/  ULDC UR4, c[0x0][0xd3c] ;  /* 0x00034f0000047ab9 */ /* 0x000fe40000000800 */
[----:B0-----:R-:W-:-:S13]  /*190e0*/  ISETP.GE.AND P0, PT, R27, UR4, PT ;  /* 0x000000041b007c0c */ /* 0x001fda000bf06270 */
[----:B------:R-:W-:Y:S05]  /*190f0*/  @!P0 BRA `(.L_x_8460) ;  /* 0xffffffa000cc8947 */ /* 0x000fea000383ffff */
[----:B------:R-:W-:Y:S05]  /*19100*/  BSYNC B8 ;  /* 0x0000000000087941 */ /* 0x000fea0003800000 */
.L_x_8391:
        /* <DEDUP_REMOVED lines=12> */
.L_x_8568:
[----:B------:R-:W-:Y:S05]  /*191d0*/  BSYNC B0 ;  /* 0x0000000000007941 */ /* 0x000fea0003800000 */
.L_x_8461:
[----:B------:R-:W-:-:S03]  /*191e0*/  UMOV UR4, 0xffffffff ;  /* 0xffffffff00047882 */ /* 0x000fc60000000000 */
[----:B------:R-:W-:Y:S05]  /*191f0*/  BRA.DIV UR4, `(.L_x_8463) ;  /* 0x0000003a04f47947 */ /* 0x000fea000b800000 */
[----:B0-----:R-:W0:Y:S02]  /*19200*/  S2R R0, SR_TID.X ;  /* 0x0000000000007919 */ /* 0x001e240000002100 */
[----:B0-----:R-:W-:-:S04]  /*19210*/  SHF.R.U32.HI R0, RZ, 0x5, R0 ;  /* 0x00000005ff007819 */ /* 0x001fc80000011600 */
[----:B------:R-:W-:-:S05]  /*19220*/  LOP3.LUT R0, R0, 0x3, RZ, 0xc0, !PT ;  /* 0x0000000300007812 */ /* 0x000fca00078ec0ff */
[----:B------:R0:W1:Y:S02]  /*19230*/  SHFL.IDX PT, R14, R0, RZ, 0x1f ;  /* 0x00001fff000e7589 */ /* 0x00006400000e0000 */
.L_x_8571:
[----:B-1----:R-:W-:Y:S01]  /*19240*/  ISETP.NE.AND P0, PT, R14, RZ, PT ;  /* 0x000000ff0e00720c */ /* 0x002fe20003f05270 */
[----:B------:R-:W-:-:S12]  /*19250*/  BSSY B0, `(.L_x_8464) ;  /* 0x0000024000007945 */ /* 0x000fd80003800000 */
[----:B------:R-:W-:Y:S05]  /*19260*/  @P0 BRA `(.L_x_8465) ;  /* 0x0000000000880947 */ /* 0x000fea0003800000 */
[----:B------:R-:W-:-:S03]  /*19270*/  UMOV UR4, 0xffffffff ;  /* 0xffffffff00047882 */ /* 0x000fc60000000000 */
[----:B------:R-:W-:Y:S05]  /*19280*/  BRA.DIV UR4, `(.L_x_8466) ;  /* 0x0000003e04047947 */ /* 0x000fea000b800000 */
[----:B------:R-:W-:-:S13]  /*19290*/  ELECT P6, URZ, PT ;  /* 0x00000000003f782f */ /* 0x000fda00038c0000 */
.L_x_8574:
[----:B------:R-:W-:Y:S05]  /*192a0*/  @!P6 BRA `(.L_x_8465) ;  /* 0x000000000078e947 */ /* 0x000fea0003800000 */
[----:B------:R-:W-:-:S06]  /*192b0*/  ULOP3.LUT UR4, UR40, 0x2, URZ, 0xfc, !UPT ;  /* 0x0000000228047892 */ /* 0x000fcc000f8efc3f */
[----:B0-----:R-:W-:-:S05]  /*192c0*/  IMAD.U32 R0, RZ, RZ, UR4 ;  /* 0x00000004ff007e24 */ /* 0x001fca000f8e00ff */
[----:B------:R-:W-:-:S13]  /*192d0*/  ISETP.NE.AND P0, PT, R0, 0x3, PT ;  /* 0x000000030000780c */ /* 0x000fda0003f05270 */
[----:B------:R-:W-:Y:S05]  /*192e0*/  @!P0 BRA `(.L_x_8467) ;  /* 0x0000000000048947 */ /* 0x000fea0003800000 */
[----:B------:R-:W-:Y:S01]  /*192f0*/  BPT.TRAP 0x1 ;  /* 0x000000040000795c */ /* 0x000fe20000300000 */
.L_x_8467:
[C---:B------:R-:W-:Y:S01]  /*19300*/  IMAD R3, R18.reuse, 0x8, R5 ;  /* 0x0000000812037824 */ /* 0x040fe200078e0205 */
[----:B------:R-:W-:Y:S01]  /*19310*/  SHF.L.U32 R2, R23, 0x1f, RZ ;  /* 0x0000001f17027819 */ /* 0x000fe200000006ff */
[----:B------:R-:W-:-:S03]  /*19320*/  VIADD R18, R18, 0x1 ;  /* 0x0000000112127836 */ /* 0x000fc60000000000 */
[----:B------:R-:W0:Y:S02]  /*19330*/  SYNCS.PHASECHK.TRANS64.TRYWAIT P1, [R3+URZ+0x38840], R2 ;  /* 0x03884002030075a7 */ /* 0x000e24000802017f */
[----:B------:R-:W-:-:S04]  /*19340*/  ISETP.NE.AND P2, PT, R18, 0x2, PT ;  /* 0x000000021200780c */ /* 0x000fc80003f45270 */
[----:B------:R-:W-:Y:S01]  /*19350*/  SEL R0, RZ, 0x1, P2 ;  /* 0x00000001ff007807 */ /* 0x000fe20001000000 */
[----:B0-----:R-:W-:Y:S08]  /*19360*/  @!P1 BRA `(.L_x_8468) ;  /* 0x0000003800ec9947 */ /* 0x001ff00003800000 */
.L_x_8575:
[----:B------:R-:W-:Y:S02]  /*19370*/  SEL R18, R18, RZ, P2 ;  /* 0x000000ff12127207 */ /* 0x000fe40001000000 */
[----:B------:R-:W-:Y:S01]  /*19380*/  LOP3.LUT R0, R23, R0, RZ, 0x3c, !PT ;  /* 0x0000000017007212 */ /* 0x000fe200078e3cff */
[----:B------:R-:W-:Y:S06]  /*19390*/  @!P0 BRA `(.L_x_8469) ;  /* 0x0000000000048947 */ /* 0x000fec0003800000 */
[----:B------:R-:W-:Y:S01]  /*193a0*/  BPT.TRAP 0x1 ;  /* 0x000000040000795c */ /* 0x000fe20000300000 */
.L_x_8469:
[----:B------:R-:W-:Y:S01]  /*193b0*/  IMAD R5, R18, 0x8, R5 ;  /* 0x0000000812057824 */ /* 0x000fe200078e0205 */
[----:B------:R-:W-:-:S04]  /*193c0*/  SHF.L.U32 R0, R0, 0x1f, RZ ;  /* 0x0000001f00007819 */ /* 0x000fc800000006ff */
[----:B------:R-:W1:Y:S02]  /*193d0*/  SYNCS.PHASECHK.TRANS64.TRYWAIT P1, [R5+URZ+0x38840], R0 ;  /* 0x03884000050075a7 */ /* 0x000e64000802017f */
[----:B-1----:R-:W-:Y:S05]  /*193e0*/  @!P1 BRA `(.L_x_8470) ;  /* 0x0000003800e09947 */ /* 0x002fea0003800000 */
.L_x_8576:
[----:B------:R-:W-:Y:S05]  /*193f0*/  @!P0 BRA `(.L_x_8471) ;  /* 0x0000000000048947 */ /* 0x000fea0003800000 */
[----:B------:R-:W-:Y:S01]  /*19400*/  BPT.TRAP 0x1 ;  /* 0x000000040000795c */ /* 0x000fe20000300000 */
.L_x_8471:
[----:B------:R-:W5:Y:S02]  /*19410*/  SYNCS.PHASECHK.TRANS64.TRYWAIT P1, [R3+URZ+0x38860], R2 ;  /* 0x03886002030075a7 */ /* 0x000f64000802017f */
[----:B-----5:R-:W-:Y:S05]  /*19420*/  @!P1 BRA `(.L_x_8472) ;  /* 0x0000003800e49947 */ /* 0x020fea0003800000 */
.L_x_8577:
[----:B------:R-:W-:Y:S05]  /*19430*/  @!P0 BRA `(.L_x_8473) ;  /* 0x0000000000048947 */ /* 0x000fea0003800000 */
[----:B------:R-:W-:Y:S01]  /*19440*/  BPT.TRAP 0x1 ;  /* 0x000000040000795c */ /* 0x000fe20000300000 */
.L_x_8473:
[----:B------:R0:W0:Y:S02]  /*19450*/  SYNCS.PHASECHK.TRANS64.TRYWAIT P0, [R5+URZ+0x38860], R0 ;  /* 0x03886000050075a7 */ /* 0x000024000800017f */
[----:B0-----:R-:W-:Y:S05]  /*19460*/  @!P0 NANOSLEEP.SYNCS 0x989680 ;  /* 0x009896800000895d */ /* 0x001fea0003900000 */
[----:B------:R-:W0:Y:S02]  /*19470*/  @!P0 SYNCS.PHASECHK.TRANS64 P0, [R5+URZ+0x38860], R0 ;  /* 0x03886000050085a7 */ /* 0x000e24000800007f */
[----:B0-----:R-:W-:Y:S05]  /*19480*/  @!P0 BRA `(.L_x_8473) ;  /* 0xfffffffc00f08947 */ /* 0x001fea000383ffff */
.L_x_8465:
[----:B------:R-:W-:Y:S05]  /*19490*/  BSYNC B0 ;  /* 0x0000000000007941 */ /* 0x000fea0003800000 */
.L_x_8464:
[----:B------:R-:W-:Y:S05]  /*194a0*/  EXIT ;  /* 0x000000000000794d */ /* 0x000fea0003800000 */
.L_x_8330:
[----:B0-----:R0:W1:Y:S02]  /*194b0*/  SYNCS.PHASECHK.TRANS64.TRYWAIT P1, [R17+URZ+0x38800], R6 ;  /* 0x03880006110075a7 */ /* 0x001064000802017f */
[----:B-1----:R-:W-:Y:S05]  /*194c0*/  @!P1 NANOSLEEP.SYNCS 0x989680 ;  /* 0x009896800000995d */ /* 0x002fea0003900000 */
[----:B------:R-:W1:Y:S02]  /*194d0*/  @!P1 SYNCS.PHASECHK.TRANS64 P1, [R17+URZ+0x38800], R6 ;  /* 0x03880006110095a7 */ /* 0x000e64000802007f */
[----:B-1----:R-:W-:Y:S05]  /*194e0*/  @!P1 BRA `(.L_x_8330) ;  /* 0xfffffffc00f09947 */ /* 0x002fea000383ffff */
[----:B------:R-:W-:Y:S05]  /*194f0*/  BRA `(.L_x_8474) ;  /* 0xfffffeac00487947 */ /* 0x000fea000383ffff */
.L_x_8334:
[----:B--2---:R2:W3:Y:S02]  /*19500*/  SYNCS.PHASECHK.TRANS64.TRYWAIT P1, [R9+URZ+0x38830], R8 ;  /* 0x03883008090075a7 */ /* 0x0044e4000802017f */
[----:B---3--:R-:W-:Y:S05]  /*19510*/  @!P1 NANOSLEEP.SYNCS 0x989680 ;  /* 0x009896800000995d */ /* 0x008fea0003900000 */
[----:B------:R-:W3:Y:S02]  /*19520*/  @!P1 SYNCS.PHASECHK.TRANS64 P1, [R9+URZ+0x38830], R8 ;  /* 0x03883008090095a7 */ /* 0x000ee4000802007f */
[----:B---3--:R-:W-:Y:S05]  /*19530*/  @!P1 BRA `(.L_x_8334) ;  /* 0xfffffffc00f09947 */ /* 0x008fea000383ffff */
[----:B------:R-:W-:Y:S05]  /*19540*/  BRA `(.L_x_8333) ;  /* 0xfffffeac006c7947 */ /* 0x000fea000383ffff */
.L_x_8335:
[----:B---3--:R3:W4:Y:S02]  /*19550*/  SYNCS.PHASECHK.TRANS64.TRYWAIT P1, [R17+URZ+0x38810], R6 ;  /* 0x03881006110075a7 */ /* 0x008724000802017f */
[----:B----4-:R-:W-:Y:S05]  /*19560*/  @!P1 NANOSLEEP.SYNCS 0x989680 ;  /* 0x009896800000995d */ /* 0x010fea0003900000 */
[----:B------:R-:W4:Y:S02]  /*19570*/  @!P1 SYNCS.PHASECHK.TRANS64 P1, [R17+URZ+0x38810], R6 ;  /* 0x03881006110095a7 */ /* 0x000f24000802007f */
[----:B----4-:R-:W-:Y:S05]  /*19580*/  @!P1 BRA `(.L_x_8335) ;  /* 0xfffffffc00f09947 */ /* 0x010fea000383ffff */
[----:B------:R-:W-:Y:S05]  /*19590*/  BRA `(.L_x_8475) ;  /* 0xfffffeac00f87947 */ /* 0x000fea000383ffff */
.L_x_8339:
[----:B------:R0:W0:Y:S02]  /*195a0*/  SYNCS.PHASECHK.TRANS64.TRYWAIT P1, [R9+URZ+0x38850], R8 ;  /* 0x03885008090075a7 */ /* 0x000024000802017f */
[----:B0-----:R-:W-:Y:S05]  /*195b0*/  @!P1 NANOSLEEP.SYNCS 0x989680 ;  /* 0x009896800000995d */ /* 0x001fea0003900000 */
[----:B------:R-:W0:Y:S02]  /*195c0*/  @!P1 SYNCS.PHASECHK.TRANS64 P1, [R9+URZ+0x38850], R8 ;  /* 0x03885008090095a7 */ /* 0x000e24000802007f */
[----:B0-----:R-:W-:Y:S05]  /*195d0*/  @!P1 BRA `(.L_x_8339) ;  /* 0xfffffffc00f09947 */ /* 0x001fea000383ffff */
[----:B------:R-:W-:Y:S05]  /*195e0*/  BRA `(.L_x_8338) ;  /* 0xfffffeb000287947 */ /* 0x000fea000383ffff */
.L_x_8346:
[----:B-1----:R1:W2:Y:S02]  /*195f0*/  SYNCS.PHASECHK.TRANS64.TRYWAIT P1, [R9+URZ+0x38830], R7 ;  /* 0x03883007090075a7 */ /* 0x0022a4000802017f */
[----:B--2---:R-:W-:Y:S05]  /*19600*/  @!P1 NANOSLEEP.SYNCS 0x989680 ;  /* 0x009896800000995d */ /* 0x004fea0003900000 */
[----:B------:R-:W2:Y:S02]  /*19610*/  @!P1 SYNCS.PHASECHK.TRANS64 P1, [R9+URZ+0x38830], R7 ;  /* 0x03883007090095a7 */ /* 0x000ea4000802007f */
[----:B--2---:R-:W-:Y:S05]  /*19620*/  @!P1 BRA `(.L_x_8346) ;  /* 0xfffffffc00f09947 */ /* 0x004fea000383ffff */
[----:B------:R-:W-:Y:S05]  /*19630*/  BRA `(.L_x_8345) ;  /* 0xfffffed800447947 */ /* 0x000fea000383ffff */
.L_x_8350:
[----:B---3--:R3:W4:Y:S02]  /*19640*/  SYNCS.PHASECHK.TRANS64.TRYWAIT P1, [R9+URZ+0x38850], R7 ;  /* 0x03885007090075a7 */ /* 0x008724000802017f */
[----:B----4-:R-:W-:Y:S05]  /*19650*/  @!P1 NANOSLEEP.SYNCS 0x989680 ;  /* 0x009896800000995d */ /* 0x010fea0003900000 */
[----:B------:R-:W4:Y:S02]  /*19660*/  @!P1 SYNCS.PHASECHK.TRANS64 P1, [R9+URZ+0x38850], R7 ;  /* 0x03885007090095a7 */ /* 0x000f24000802007f */
[----:B----4-:R-:W-:Y:S05]  /*19670*/  @!P1 BRA `(.L_x_8350) ;  /* 0xfffffffc00f09947 */ /* 0x010fea000383ffff */
[----:B------:R-:W-:Y:S05]  /*19680*/  BRA `(.L_x_8349) ;  /* 0xfffffed800a07947 */ /* 0x000fea000383ffff */
.L_x_8358:
[----:B-1----:R1:W2:Y:S02]  /*19690*/  SYNCS.PHASECHK.TRANS64.TRYWAIT P1, [R9+URZ+0x38830], R7 ;  /* 0x03883007090075a7 */ /* 0x0022a4000802017f */
[----:B--2---:R-:W-:Y:S05]  /*196a0*/  @!P1 NANOSLEEP.SYNCS 0x989680 ;  /* 0x009896800000995d */ /* 0x004fea0003900000 */
[----:B------:R-:W2:Y:S02]  /*196b0*/  @!P1 SYNCS.PHASECHK.TRANS64 P1, [R9+URZ+0x38830], R7 ;  /* 0x03883007090095a7 */ /* 0x000ea4000802007f */
[----:B--2---:R-:W-:Y:S05]  /*196c0*/  @!P1 BRA `(.L_x_8358) ;  /* 0xfffffffc00f09947 */ /* 0x004fea000383ffff */
[----:B------:R-:W-:Y:S05]  /*196d0*/  BRA `(.L_x_8357) ;  /* 0xffffff0800f87947 */ /* 0x000fea000383ffff */
.L_x_8362:
[----:B---3--:R3:W4:Y:S02]  /*196e0*/  SYNCS.PHASECHK.TRANS64.TRYWAIT P1, [R9+URZ+0x38850], R7 ;  /* 0x03885007090075a7 */ /* 0x008724000802017f */
[----:B----4-:R-:W-:Y:S05]  /*196f0*/  @!P1 NANOSLEEP.SYNCS 0x989680 ;  /* 0x009896800000995d */ /* 0x010fea0003900000 */
[----:B------:R-:W4:Y:S02]  /*19700*/  @!P1 SYNCS.PHASECHK.TRANS64 P1, [R9+URZ+0x38850], R7 ;  /* 0x03885007090095a7 */ /* 0x000f24000802007f */
[----:B----4-:R-:W-:Y:S05]  /*19710*/  @!P1 BRA `(.L_x_8362) ;  /* 0xfffffffc00f09947 */ /* 0x010fea000383ffff */
[----:B------:R-:W-:Y:S05]  /*19720*/  BRA `(.L_x_8361) ;  /* 0xffffff0c005c7947 */ /* 0x000fea000383ffff */
.L_x_8405:
        /* <DEDUP_REMOVED lines=11> */
.L_x_8477:
[----:B------:R-:W-:Y:S05]  /*197e0*/  BSYNC B0 ;  /* 0x0000000000007941 */ /* 0x000fea0003800000 */
.L_x_8476:
[----:B------:R-:W-:Y:S05]  /*197f0*/  BRA `(.L_x_8478) ;  /* 0xffffffac001c7947 */ /* 0x000fea000383ffff */
.L_x_8408:
[----:B0-----:R0:W1:Y:S02]  /*19800*/  SYNCS.PHASECHK.TRANS64.TRYWAIT P0, [R22+URZ+0x38840], R0 ;  /* 0x03884000160075a7 */ /* 0x001064000800017f */
[----:B-1----:R-:W-:Y:S05]  /*19810*/  @!P0 NANOSLEEP.SYNCS 0x989680 ;  /* 0x009896800000895d */ /* 0x002fea0003900000 */
[----:B------:R-:W1:Y:S02]  /*19820*/  @!P0 SYNCS.PHASECHK.TRANS64 P0, [R22+URZ+0x38840], R0 ;  /* 0x03884000160085a7 */ /* 0x000e64000800007f */
[----:B-1----:R-:W-:Y:S05]  /*19830*/  @!P0 BRA `(.L_x_8408) ;  /* 0xfffffffc00f08947 */ /* 0x002fea000383ffff */
[----:B------:R-:W-:Y:S05]  /*19840*/  BRA `(.L_x_8479) ;  /* 0xffffffb000187947 */ /* 0x000fea000383ffff */
.L_x_8409:
        /* <DEDUP_REMOVED lines=8> */
.L_x_8481:
[----:B------:R-:W-:Y:S05]  /*198d0*/  BSYNC B0 ;  /* 0x0000000000007941 */ /* 0x000fea0003800000 */
.L_x_8480:
        /* <DEDUP_REMOVED lines=9> */
.L_x_8482:
[----:B------:R-:W-:Y:S02]  /*19970*/  IMAD.MOV.U32 R13, RZ, RZ, R5 ;  /* 0x000000ffff0d7224 */ /* 0x000fe400078e0005 */
[----:B------:R-:W-:Y:S02]  /*19980*/  IMAD.MOV.U32 R12, RZ, RZ, 0x1 ;  /* 0x00000001ff0c7424 */ /* 0x000fe400078e00ff */
[----:B------:R-:W-:-:S07]  /*19990*/  IMAD.MOV.U32 R3, RZ, RZ, R14 ;  /* 0x000000ffff037224 */ /* 0x000fce00078e000e */
[----:B------:R-:W-:Y:S05]  /*199a0*/  WARPSYNC.COLLECTIVE R15, `(.L_x_8483) ;  /* 0x000000000f087348 */ /* 0x000fea0003c00000 */
[----:B------:R0:W1:Y:S02]  /*199b0*/  SHFL.IDX P6, R14, R13, R12, R11 ;  /* 0x0000000c0d0e7389 */ /* 0x00006400000c000b */
[----:B01----:R-:W-:Y:S01]  /*199c0*/  ENDCOLLECTIVE ;  /* 0x000000000000791b */ /* 0x003fe20003800000 */
.L_x_8483:
        /* <DEDUP_REMOVED lines=15> */
.L_x_8484:
[----:B------:R-:W-:Y:S02]  /*19ac0*/  @P0 IMAD R6, R4, 0x2, R17 ;  /* 0x0000000204060824 */ /* 0x000fe400078e0211 */
[----:B------:R-:W-:Y:S02]  /*19ad0*/  IMAD.MOV.U32 R13, RZ, RZ, R5 ;  /* 0x000000ffff0d7224 */ /* 0x000fe400078e0005 */
[----:B------:R-:W-:Y:S02]  /*19ae0*/  IMAD.MOV.U32 R12, RZ, RZ, 0x2 ;  /* 0x00000002ff0c7424 */ /* 0x000fe400078e00ff */
[----:B------:R-:W-:-:S07]  /*19af0*/  IMAD.MOV.U32 R3, RZ, RZ, R14 ;  /* 0x000000ffff037224 */ /* 0x000fce00078e000e */
[----:B------:R-:W-:Y:S05]  /*19b00*/  WARPSYNC.COLLECTIVE R15, `(.L_x_8485) ;  /* 0x000000000f087348 */ /* 0x000fea0003c00000 */
[----:B------:R0:W1:Y:S02]  /*19b10*/  SHFL.IDX P6, R14, R13, R12, R11 ;  /* 0x0000000c0d0e7389 */ /* 0x00006400000c000b */
[----:B01----:R-:W-:Y:S01]  /*19b20*/  ENDCOLLECTIVE ;  /* 0x000000000000791b */ /* 0x003fe20003800000 */
.L_x_8485:
        /* <DEDUP_REMOVED lines=15> */
.L_x_8486:
[----:B------:R-:W-:Y:S02]  /*19c20*/  @P0 IMAD R6, R4, 0x2, R17 ;  /* 0x0000000204060824 */ /* 0x000fe400078e0211 */
[----:B------:R-:W-:Y:S02]  /*19c30*/  IMAD.MOV.U32 R13, RZ, RZ, R5 ;  /* 0x000000ffff0d7224 */ /* 0x000fe400078e0005 */
[----:B------:R-:W-:Y:S02]  /*19c40*/  IMAD.MOV.U32 R12, RZ, RZ, 0x3 ;  /* 0x00000003ff0c7424 */ /* 0x000fe400078e00ff */
[----:B------:R-:W-:-:S07]  /*19c50*/  IMAD.MOV.U32 R3, RZ, RZ, R14 ;  /* 0x000000ffff037224 */ /* 0x000fce00078e000e */
[----:B------:R-:W-:Y:S05]  /*19c60*/  WARPSYNC.COLLECTIVE R15, `(.L_x_8487) ;  /* 0x000000000f087348 */ /* 0x000fea0003c00000 */
[----:B------:R0:W1:Y:S02]  /*19c70*/  SHFL.IDX P6, R14, R13, R12, R11 ;  /* 0x0000000c0d0e7389 */ /* 0x00006400000c000b */
[----:B01----:R-:W-:Y:S01]  /*19c80*/  ENDCOLLECTIVE ;  /* 0x000000000000791b */ /* 0x003fe20003800000 */
.L_x_8487:
        /* <DEDUP_REMOVED lines=10> */
.L_x_8488:
[----:B------:R-:W-:Y:S01]  /*19d30*/  @!PT LDS RZ, [RZ] ;  /* 0x00000000fffff984 */ /* 0x000fe20000000800 */
[----:B------:R-:W-:Y:S01]  /*19d40*/  @!PT LDS RZ, [RZ] ;  /* 0x00000000fffff984 */ /* 0x000fe20000000800 */
[----:B------:R-:W-:Y:S01]  /*19d50*/  @!PT LDS RZ, [RZ] ;  /* 0x00000000fffff984 */ /* 0x000fe20000000800 */
[----:B------:R0:W-:Y:S01]  /*19d60*/  @P0 LDGSTS.E.BYPASS.LTC128B.128 [R6+0x23400], desc[UR42][R2.64], !P2 ;  /* 0x2340000002060fae */ /* 0x0001e2000d101d6a */
[----:B------:R-:W-:Y:S01]  /*19d70*/  IMAD.MOV.U32 R0, RZ, RZ, R14 ;  /* 0x000000ffff007224 */ /* 0x000fe200078e000e */
[----:B------:R-:W-:Y:S06]  /*19d80*/  BRA `(.L_x_8489) ;  /* 0xffffffac00cc7947 */ /* 0x000fec000383ffff */
.L_x_8414:
        /* <DEDUP_REMOVED lines=10> */
.L_x_8490:
        /* <DEDUP_REMOVED lines=9> */
.L_x_8491:
[----:B------:R-:W-:Y:S02]  /*19ec0*/  IMAD.MOV.U32 R13, RZ, RZ, R2 ;  /* 0x000000ffff0d7224 */ /* 0x000fe400078e0002 */
[----:B------:R-:W-:Y:S02]  /*19ed0*/  IMAD.MOV.U32 R12, RZ, RZ, 0x1 ;  /* 0x00000001ff0c7424 */ /* 0x000fe400078e00ff */
[----:B------:R-:W-:-:S07]  /*19ee0*/  IMAD.MOV.U32 R5, RZ, RZ, R14 ;  /* 0x000000ffff057224 */ /* 0x000fce00078e000e */
[----:B------:R-:W-:Y:S05]  /*19ef0*/  WARPSYNC.COLLECTIVE R15, `(.L_x_8492) ;  /* 0x000000000f087348 */ /* 0x000fea0003c00000 */
[----:B------:R0:W1:Y:S02]  /*19f00*/  SHFL.IDX P6, R14, R13, R12, R11 ;  /* 0x0000000c0d0e7389 */ /* 0x00006400000c000b */
[----:B01----:R-:W-:Y:S01]  /*19f10*/  ENDCOLLECTIVE ;  /* 0x000000000000791b */ /* 0x003fe20003800000 */
.L_x_8492:
        /* <DEDUP_REMOVED lines=15> */
.L_x_8493:
        /* <DEDUP_REMOVED lines=8> */
.L_x_8494:
        /* <DEDUP_REMOVED lines=16> */
.L_x_8495:
[----:B------:R-:W-:Y:S01]  /*1a190*/  @P2 LOP3.LUT R16, R16, 0x40, RZ, 0xfc, !PT ;  /* 0x0000004010102812 */ /* 0x000fe200078efcff */
[----:B------:R-:W-:Y:S02]  /*1a1a0*/  IMAD.MOV.U32 R13, RZ, RZ, R2 ;  /* 0x000000ffff0d7224 */ /* 0x000fe400078e0002 */
[----:B------:R-:W-:Y:S02]  /*1a1b0*/  IMAD.MOV.U32 R12, RZ, RZ, 0x3 ;  /* 0x00000003ff0c7424 */ /* 0x000fe400078e00ff */
[----:B------:R-:W-:-:S07]  /*1a1c0*/  IMAD.MOV.U32 R5, RZ, RZ, R14 ;  /* 0x000000ffff057224 */ /* 0x000fce00078e000e */
[----:B------:R-:W-:Y:S05]  /*1a1d0*/  WARPSYNC.COLLECTIVE R15, `(.L_x_8496) ;  /* 0x000000000f087348 */ /* 0x000fea0003c00000 */
[----:B------:R0:W1:Y:S02]  /*1a1e0*/  SHFL.IDX P6, R14, R13, R12, R11 ;  /* 0x0000000c0d0e7389 */ /* 0x00006400000c000b */
[----:B01----:R-:W-:Y:S01]  /*1a1f0*/  ENDCOLLECTIVE ;  /* 0x000000000000791b */ /* 0x003fe20003800000 */
.L_x_8496:
        /* <DEDUP_REMOVED lines=14> */
.L_x_8497:
[----:B------:R-:W-:Y:S01]  /*1a2e0*/  IMAD.MOV.U32 R0, RZ, RZ, R14 ;  /* 0x000000ffff007224 */ /* 0x000fe200078e000e */
[----:B------:R-:W-:Y:S06]  /*1a2f0*/  BRA `(.L_x_8498) ;  /* 0xffffffb000d07947 */ /* 0x000fec000383ffff */
.L_x_8418:
        /* <DEDUP_REMOVED lines=47> */
.L_x_8500:
[----:B------:R-:W-:Y:S05]  /*1a5f0*/  BSYNC B0 ;  /* 0x0000000000007941 */ /* 0x000fea0003800000 */
.L_x_8499:
        /* <DEDUP_REMOVED lines=11> */
.L_x_8501:
        /* <DEDUP_REMOVED lines=39> */
.L_x_8502:
[----:B------:R-:W-:Y:S02]  /*1a920*/  IMAD.MOV.U32 R13, RZ, RZ, R0 ;  /* 0x000000ffff0d7224 */ /* 0x000fe400078e0000 */
[----:B------:R-:W-:-:S07]  /*1a930*/  IMAD.MOV.U32 R7, RZ, RZ, R14 ;  /* 0x000000ffff077224 */ /* 0x000fce00078e000e */
[----:B------:R-:W-:Y:S05]  /*1a940*/  WARPSYNC.COLLECTIVE R15, `(.L_x_8503) ;  /* 0x000000000f087348 */ /* 0x000fea0003c00000 */
[----:B------:R0:W1:Y:S02]  /*1a950*/  SHFL.IDX P6, R14, R13, R12, R11 ;  /* 0x0000000c0d0e7389 */ /* 0x00006400000c000b */
[----:B01----:R-:W-:Y:S01]  /*1a960*/  ENDCOLLECTIVE ;  /* 0x000000000000791b */ /* 0x003fe20003800000 */
.L_x_8503:
        /* <DEDUP_REMOVED lines=33> */
.L_x_8504:
[----:B------:R-:W-:Y:S02]  /*1ab80*/  IMAD.MOV.U32 R13, RZ, RZ, R0 ;  /* 0x000000ffff0d7224 */ /* 0x000fe400078e0000 */
[----:B------:R-:W-:-:S07]  /*1ab90*/  IMAD.MOV.U32 R7, RZ, RZ, R14 ;  /* 0x000000ffff077224 */ /* 0x000fce00078e000e */
[----:B------:R-:W-:Y:S05]  /*1aba0*/  WARPSYNC.COLLECTIVE R15, `(.L_x_8505) ;  /* 0x000000000f087348 */ /* 0x000fea0003c00000 */
[----:B------:R0:W1:Y:S02]  /*1abb0*/  SHFL.IDX P6, R14, R13, R12, R11 ;  /* 0x0000000c0d0e7389 */ /* 0x00006400000c000b */
[----:B01----:R-:W-:Y:S01]  /*1abc0*/  ENDCOLLECTIVE ;  /* 0x000000000000791b */ /* 0x003fe20003800000 */
.L_x_8505:
        /* <DEDUP_REMOVED lines=27> */
.L_x_8506:
[----:B------:R-:W-:Y:S02]  /*1ad80*/  IMAD.MOV.U32 R13, RZ, RZ, R0 ;  /* 0x000000ffff0d7224 */ /* 0x000fe400078e0000 */
[----:B------:R-:W-:-:S07]  /*1ad90*/  IMAD.MOV.U32 R6, RZ, RZ, R14 ;  /* 0x000000ffff067224 */ /* 0x000fce00078e000e */
[----:B------:R-:W-:Y:S05]  /*1ada0*/  WARPSYNC.COLLECTIVE R15, `(.L_x_8507) ;  /* 0x000000000f087348 */ /* 0x000fea0003c00000 */
[----:B------:R0:W1:Y:S02]  /*1adb0*/  SHFL.IDX P6, R14, R13, R12, R11 ;  /* 0x0000000c0d0e7389 */ /* 0x00006400000c000b */
[----:B01----:R-:W-:Y:S01]  /*1adc0*/  ENDCOLLECTIVE ;  /* 0x000000000000791b */ /* 0x003fe20003800000 */
.L_x_8507:
[----:B------:R-:W-:Y:S01]  /*1add0*/  IMAD.MOV.U32 R0, RZ, RZ, R14 ;  /* 0x000000ffff007224 */ /* 0x000fe200078e000e */
[----:B------:R-:W-:Y:S06]  /*1ade0*/  BRA `(.L_x_8508) ;  /* 0xffffffb400447947 */ /* 0x000fec000383ffff */
.L_x_8423:
[----:B0-----:R0:W1:Y:S02]  /*1adf0*/  SYNCS.PHASECHK.TRANS64.TRYWAIT P0, [R17+URZ+0x38820], R0 ;  /* 0x03882000110075a7 */ /* 0x001064000800017f */
[----:B-1----:R-:W-:Y:S05]  /*1ae00*/  @!P0 NANOSLEEP.SYNCS 0x989680 ;  /* 0x009896800000895d */ /* 0x002fea0003900000 */
[----:B------:R-:W1:Y:S02]  /*1ae10*/  @!P0 SYNCS.PHASECHK.TRANS64 P0, [R17+URZ+0x38820], R0 ;  /* 0x03882000110085a7 */ /* 0x000e64000800007f */
[----:B-1----:R-:W-:Y:S05]  /*1ae20*/  @!P0 BRA `(.L_x_8423) ;  /* 0xfffffffc00f08947 */ /* 0x002fea000383ffff */
[----:B------:R-:W-:Y:S05]  /*1ae30*/  BRA `(.L_x_8509) ;  /* 0xffffffb400e07947 */ /* 0x000fea000383ffff */
.L_x_8426:
[----:B0-----:R0:W1:Y:S02]  /*1ae40*/  SYNCS.PHASECHK.TRANS64.TRYWAIT P0, [R22+URZ+0x38860], R0 ;  /* 0x03886000160075a7 */ /* 0x001064000800017f */
[----:B-1----:R-:W-:Y:S05]  /*1ae50*/  @!P0 NANOSLEEP.SYNCS 0x989680 ;  /* 0x009896800000895d */ /* 0x002fea0003900000 */
[----:B------:R-:W1:Y:S02]  /*1ae60*/  @!P0 SYNCS.PHASECHK.TRANS64 P0, [R22+URZ+0x38860], R0 ;  /* 0x03886000160085a7 */ /* 0x000e64000800007f */
[----:B-1----:R-:W-:Y:S05]  /*1ae70*/  @!P0 BRA `(.L_x_8426) ;  /* 0xfffffffc00f08947 */ /* 0x002fea000383ffff */
[----:B------:R-:W-:Y:S05]  /*1ae80*/  BRA `(.L_x_8510) ;  /* 0xffffffb400f07947 */ /* 0x000fea000383ffff */
.L_x_8427:
        /* <DEDUP_REMOVED lines=8> */
.L_x_8512:
[----:B------:R-:W-:Y:S05]  /*1af10*/  BSYNC B0 ;  /* 0x0000000000007941 */ /* 0x000fea0003800000 */
.L_x_8511:
        /* <DEDUP_REMOVED lines=15> */
.L_x_8513:
        /* <DEDUP_REMOVED lines=39> */
.L_x_8514:
[----:B------:R-:W-:Y:S02]  /*1b280*/  IMAD.MOV.U32 R13, RZ, RZ, R4 ;  /* 0x000000ffff0d7224 */ /* 0x000fe400078e0004 */
[----:B------:R-:W-:-:S07]  /*1b290*/  IMAD.MOV.U32 R3, RZ, RZ, R14 ;  /* 0x000000ffff037224 */ /* 0x000fce00078e000e */
[----:B------:R-:W-:Y:S05]  /*1b2a0*/  WARPSYNC.COLLECTIVE R15, `(.L_x_8515) ;  /* 0x000000000f087348 */ /* 0x000fea0003c00000 */
[----:B------:R0:W1:Y:S02]  /*1b2b0*/  SHFL.IDX P6, R14, R13, R12, R11 ;  /* 0x0000000c0d0e7389 */ /* 0x00006400000c000b */
[----:B01----:R-:W-:Y:S01]  /*1b2c0*/  ENDCOLLECTIVE ;  /* 0x000000000000791b */ /* 0x003fe20003800000 */
.L_x_8515:
        /* <DEDUP_REMOVED lines=29> */
.L_x_8516:
[----:B------:R-:W-:Y:S02]  /*1b4a0*/  IMAD.MOV.U32 R13, RZ, RZ, R4 ;  /* 0x000000ffff0d7224 */ /* 0x000fe400078e0004 */
[----:B------:R-:W-:-:S07]  /*1b4b0*/  IMAD.MOV.U32 R7, RZ, RZ, R14 ;  /* 0x000000ffff077224 */ /* 0x000fce00078e000e */
[----:B------:R-:W-:Y:S05]  /*1b4c0*/  WARPSYNC.COLLECTIVE R15, `(.L_x_8517) ;  /* 0x000000000f087348 */ /* 0x000fea0003c00000 */
[----:B------:R0:W1:Y:S02]  /*1b4d0*/  SHFL.IDX P6, R14, R13, R12, R11 ;  /* 0x0000000c0d0e7389 */ /* 0x00006400000c000b */
[----:B01----:R-:W-:Y:S01]  /*1b4e0*/  ENDCOLLECTIVE ;  /* 0x000000000000791b */ /* 0x003fe20003800000 */
.L_x_8517:
        /* <DEDUP_REMOVED lines=29> */
.L_x_8518:
[----:B------:R-:W-:Y:S02]  /*1b6c0*/  IMAD.MOV.U32 R13, RZ, RZ, R4 ;  /* 0x000000ffff0d7224 */ /* 0x000fe400078e0004 */
[----:B------:R-:W-:-:S07]  /*1b6d0*/  IMAD.MOV.U32 R6, RZ, RZ, R14 ;  /* 0x000000ffff067224 */ /* 0x000fce00078e000e */
[----:B------:R-:W-:Y:S05]  /*1b6e0*/  WARPSYNC.COLLECTIVE R15, `(.L_x_8519) ;  /* 0x000000000f087348 */ /* 0x000fea0003c00000 */
[----:B------:R0:W1:Y:S02]  /*1b6f0*/  SHFL.IDX P6, R14, R13, R12, R11 ;  /* 0x0000000c0d0e7389 */ /* 0x00006400000c000b */
[----:B01----:R-:W-:Y:S01]  /*1b700*/  ENDCOLLECTIVE ;  /* 0x000000000000791b */ /* 0x003fe20003800000 */
.L_x_8519:
[----:B------:R-:W-:Y:S01]  /*1b710*/  IMAD.MOV.U32 R2, RZ, RZ, R14 ;  /* 0x000000ffff027224 */ /* 0x000fe200078e000e */
[----:B------:R-:W-:Y:S06]  /*1b720*/  BRA `(.L_x_8520) ;  /* 0xffffffb4007c7947 */ /* 0x000fec000383ffff */
.L_x_8434:
[----:B0-----:R0:W1:Y:S02]  /*1b730*/  SYNCS.PHASECHK.TRANS64.TRYWAIT P0, [R6+URZ+0x38840], R20 ;  /* 0x03884014060075a7 */ /* 0x001064000800017f */
[----:B-1----:R-:W-:Y:S05]  /*1b740*/  @!P0 NANOSLEEP.SYNCS 0x989680 ;  /* 0x009896800000895d */ /* 0x002fea0003900000 */
[----:B------:R-:W1:Y:S02]  /*1b750*/  @!P0 SYNCS.PHASECHK.TRANS64 P0, [R6+URZ+0x38840], R20 ;  /* 0x03884014060085a7 */ /* 0x000e64000800007f */
[----:B-1----:R-:W-:Y:S05]  /*1b760*/  @!P0 BRA `(.L_x_8434) ;  /* 0xfffffffc00f08947 */ /* 0x002fea000383ffff */
[----:B------:R-:W-:Y:S05]  /*1b770*/  BRA `(.L_x_8521) ;  /* 0xffffffbc00107947 */ /* 0x000fea000383ffff */
.L_x_8435:
        /* <DEDUP_REMOVED lines=8> */
.L_x_8523:
[----:B------:R-:W-:Y:S05]  /*1b800*/  BSYNC B1 ;  /* 0x0000000000017941 */ /* 0x000fea0003800000 */
.L_x_8522:
        /* <DEDUP_REMOVED lines=9> */
.L_x_8524:
[----:B------:R-:W-:Y:S02]  /*1b8a0*/  IMAD.MOV.U32 R13, RZ, RZ, R25 ;  /* 0x000000ffff0d7224 */ /* 0x000fe400078e0019 */
[----:B------:R-:W-:Y:S02]  /*1b8b0*/  IMAD.MOV.U32 R12, RZ, RZ, 0x1 ;  /* 0x00000001ff0c7424 */ /* 0x000fe400078e00ff */
[----:B------:R-:W-:-:S07]  /*1b8c0*/  IMAD.MOV.U32 R2, RZ, RZ, R14 ;  /* 0x000000ffff027224 */ /* 0x000fce00078e000e */
[----:B------:R-:W-:Y:S05]  /*1b8d0*/  WARPSYNC.COLLECTIVE R15, `(.L_x_8525) ;  /* 0x000000000f087348 */ /* 0x000fea0003c00000 */
[----:B------:R0:W1:Y:S02]  /*1b8e0*/  SHFL.IDX P6, R14, R13, R12, R11 ;  /* 0x0000000c0d0e7389 */ /* 0x00006400000c000b */
[----:B01----:R-:W-:Y:S01]  /*1b8f0*/  ENDCOLLECTIVE ;  /* 0x000000000000791b */ /* 0x003fe20003800000 */
.L_x_8525:
        /* <DEDUP_REMOVED lines=11> */
.L_x_8526:
[----:B------:R-:W-:Y:S02]  /*1b9b0*/  IMAD.MOV.U32 R13, RZ, RZ, R25 ;  /* 0x000000ffff0d7224 */ /* 0x000fe400078e0019 */
[----:B------:R-:W-:Y:S02]  /*1b9c0*/  IMAD.MOV.U32 R12, RZ, RZ, 0x2 ;  /* 0x00000002ff0c7424 */ /* 0x000fe400078e00ff */
[----:B------:R-:W-:-:S07]  /*1b9d0*/  IMAD.MOV.U32 R2, RZ, RZ, R14 ;  /* 0x000000ffff027224 */ /* 0x000fce00078e000e */
[----:B------:R-:W-:Y:S05]  /*1b9e0*/  WARPSYNC.COLLECTIVE R15, `(.L_x_8527) ;  /* 0x000000000f087348 */ /* 0x000fea0003c00000 */
[----:B------:R0:W1:Y:S02]  /*1b9f0*/  SHFL.IDX P6, R14, R13, R12, R11 ;  /* 0x0000000c0d0e7389 */ /* 0x00006400000c000b */
[----:B01----:R-:W-:Y:S01]  /*1ba00*/  ENDCOLLECTIVE ;  /* 0x000000000000791b */ /* 0x003fe20003800000 */
.L_x_8527:
        /* <DEDUP_REMOVED lines=11> */
.L_x_8528:
[----:B------:R-:W-:Y:S02]  /*1bac0*/  IMAD.MOV.U32 R13, RZ, RZ, R25 ;  /* 0x000000ffff0d7224 */ /* 0x000fe400078e0019 */
[----:B------:R-:W-:Y:S02]  /*1bad0*/  IMAD.MOV.U32 R12, RZ, RZ, 0x3 ;  /* 0x00000003ff0c7424 */ /* 0x000fe400078e00ff */
[----:B------:R-:W-:-:S07]  /*1bae0*/  IMAD.MOV.U32 R2, RZ, RZ, R14 ;  /* 0x000000ffff027224 */ /* 0x000fce00078e000e */
[----:B------:R-:W-:Y:S05]  /*1baf0*/  WARPSYNC.COLLECTIVE R15, `(.L_x_8529) ;  /* 0x000000000f087348 */ /* 0x000fea0003c00000 */
[----:B------:R0:W1:Y:S02]  /*1bb00*/  SHFL.IDX P6, R14, R13, R12, R11 ;  /* 0x0000000c0d0e7389 */ /* 0x00006400000c000b */
[----:B01----:R-:W-:Y:S01]  /*1bb10*/  ENDCOLLECTIVE ;  /* 0x000000000000791b */ /* 0x003fe20003800000 */
.L_x_8529:
        /* <DEDUP_REMOVED lines=11> */
.L_x_8530:
[----:B------:R-:W-:Y:S01]  /*1bbd0*/  IMAD.MOV.U32 R2, RZ, RZ, R14 ;  /* 0x000000ffff027224 */ /* 0x000fe200078e000e */
[----:B------:R-:W-:Y:S06]  /*1bbe0*/  BRA `(.L_x_8531) ;  /* 0xffffffb800987947 */ /* 0x000fec000383ffff */
.L_x_8440:
[----:B---3--:R3:W4:Y:S02]  /*1bbf0*/  SYNCS.PHASECHK.TRANS64.TRYWAIT P0, [R6+URZ+0x38860], R20 ;  /* 0x03886014060075a7 */ /* 0x008724000800017f */
[----:B----4-:R-:W-:Y:S05]  /*1bc00*/  @!P0 NANOSLEEP.SYNCS 0x989680 ;  /* 0x009896800000895d */ /* 0x010fea0003900000 */
[----:B------:R-:W4:Y:S02]  /*1bc10*/  @!P0 SYNCS.PHASECHK.TRANS64 P0, [R6+URZ+0x38860], R20 ;  /* 0x03886014060085a7 */ /* 0x000f24000800007f */
[----:B----4-:R-:W-:Y:S05]  /*1bc20*/  @!P0 BRA `(.L_x_8440) ;  /* 0xfffffffc00f08947 */ /* 0x010fea000383ffff */
[----:B------:R-:W-:Y:S05]  /*1bc30*/  BRA `(.L_x_8532) ;  /* 0xffffffb800e87947 */ /* 0x000fea000383ffff */
.L_x_8441:
        /* <DEDUP_REMOVED lines=8> */
.L_x_8534:
[----:B------:R-:W-:Y:S05]  /*1bcc0*/  BSYNC B1 ;  /* 0x0000000000017941 */ /* 0x000fea0003800000 */
.L_x_8533:
        /* <DEDUP_REMOVED lines=13> */
.L_x_8535:
        /* <DEDUP_REMOVED lines=17> */
.L_x_8536:
        /* <DEDUP_REMOVED lines=16> */
.L_x_8537:
        /* <DEDUP_REMOVED lines=19> */
.L_x_8538:
        /* <DEDUP_REMOVED lines=14> */
.L_x_8539:
        /* <DEDUP_REMOVED lines=16> */
.L_x_8540:
        /* <DEDUP_REMOVED lines=14> */
.L_x_8541:
[----:B------:R-:W-:Y:S05]  /*1c3a0*/  BRA `(.L_x_8542) ;  /* 0xffffffb8004c7947 */ /* 0x000fea000383ffff */
.L_x_8449:
        /* <DEDUP_REMOVED lines=8> */
.L_x_8544:
[----:B------:R-:W-:Y:S05]  /*1c430*/  BSYNC B0 ;  /* 0x0000000000007941 */ /* 0x000fea0003800000 */
.L_x_8543:
        /* <DEDUP_REMOVED lines=9> */
.L_x_8545:
        /* <DEDUP_REMOVED lines=23> */
.L_x_8546:
[----:B------:R-:W-:Y:S01]  /*1c640*/  IMAD.MOV.U32 R12, RZ, RZ, 0x2 ;  /* 0x00000002ff0c7424 */ /* 0x000fe200078e00ff */
[----:B------:R-:W-:-:S05]  /*1c650*/  SEL R4, R14, RZ, P1 ;  /* 0x000000ff0e047207 */ /* 0x000fca0000800000 */
[----:B------:R-:W-:-:S04]  /*1c660*/  IMAD.IADD R4, R13, 0x1, R4 ;  /* 0x000000010d047824 */ /* 0x000fc800078e0204 */
[----:B------:R-:W-:-:S07]  /*1c670*/  IMAD.MOV.U32 R13, RZ, RZ, R4 ;  /* 0x000000ffff0d7224 */ /* 0x000fce00078e0004 */
[----:B------:R-:W-:Y:S05]  /*1c680*/  WARPSYNC.COLLECTIVE R15, `(.L_x_8547) ;  /* 0x000000000f087348 */ /* 0x000fea0003c00000 */
[----:B------:R0:W1:Y:S02]  /*1c690*/  SHFL.UP P6, R14, R13, R12, R11 ;  /* 0x0400000c0d0e7389 */ /* 0x00006400000c000b */
[----:B01----:R-:W-:Y:S01]  /*1c6a0*/  ENDCOLLECTIVE ;  /* 0x000000000000791b */ /* 0x003fe20003800000 */
.L_x_8547:
[----:B------:R-:W-:Y:S01]  /*1c6b0*/  IMAD.MOV.U32 R12, RZ, RZ, 0x4 ;  /* 0x00000004ff0c7424 */ /* 0x000fe200078e00ff */
[----:B------:R-:W-:-:S05]  /*1c6c0*/  SEL R3, R14, RZ, P2 ;  /* 0x000000ff0e037207 */ /* 0x000fca0001000000 */
[----:B------:R-:W-:-:S04]  /*1c6d0*/  IMAD.IADD R2, R4, 0x1, R3 ;  /* 0x0000000104027824 */ /* 0x000fc800078e0203 */
[----:B------:R-:W-:-:S07]  /*1c6e0*/  IMAD.MOV.U32 R13, RZ, RZ, R2 ;  /* 0x000000ffff0d7224 */ /* 0x000fce00078e0002 */
[----:B------:R-:W-:Y:S05]  /*1c6f0*/  WARPSYNC.COLLECTIVE R15, `(.L_x_8548) ;  /* 0x000000000f087348 */ /* 0x000fea0003c00000 */
[----:B------:R0:W1:Y:S02]  /*1c700*/  SHFL.UP P6, R14, R13, R12, R11 ;  /* 0x0400000c0d0e7389 */ /* 0x00006400000c000b */
[----:B01----:R-:W-:Y:S01]  /*1c710*/  ENDCOLLECTIVE ;  /* 0x000000000000791b */ /* 0x003fe20003800000 */
.L_x_8548:
[----:B------:R-:W-:Y:S01]  /*1c720*/  IMAD.MOV.U32 R12, RZ, RZ, 0x8 ;  /* 0x00000008ff0c7424 */ /* 0x000fe200078e00ff */
[----:B------:R-:W-:-:S05]  /*1c730*/  SEL R3, R14, RZ, P3 ;  /* 0x000000ff0e037207 */ /* 0x000fca0001800000 */
[----:B------:R-:W-:-:S04]  /*1c740*/  IMAD.IADD R3, R2, 0x1, R3 ;  /* 0x0000000102037824 */ /* 0x000fc800078e0203 */
[----:B------:R-:W-:-:S07]  /*1c750*/  IMAD.MOV.U32 R13, RZ, RZ, R3 ;  /* 0x000000ffff0d7224 */ /* 0x000fce00078e0003 */
[----:B------:R-:W-:Y:S05]  /*1c760*/  WARPSYNC.COLLECTIVE R15, `(.L_x_8549) ;  /* 0x000000000f087348 */ /* 0x000fea0003c00000 */
[----:B------:R0:W1:Y:S02]  /*1c770*/  SHFL.UP P6, R14, R13, R12, R11 ;  /* 0x0400000c0d0e7389 */ /* 0x00006400000c000b */
[----:B01----:R-:W-:Y:S01]  /*1c780*/  ENDCOLLECTIVE ;  /* 0x000000000000791b */ /* 0x003fe20003800000 */
.L_x_8549:
[----:B------:R-:W-:Y:S01]  /*1c790*/  IMAD.MOV.U32 R12, RZ, RZ, 0x10 ;  /* 0x00000010ff0c7424 */ /* 0x000fe200078e00ff */
[----:B------:R-:W-:-:S05]  /*1c7a0*/  SEL R4, R14, RZ, P4 ;  /* 0x000000ff0e047207 */ /* 0x000fca0002000000 */
[----:B------:R-:W-:-:S04]  /*1c7b0*/  IMAD.IADD R4, R3, 0x1, R4 ;  /* 0x0000000103047824 */ /* 0x000fc800078e0204 */
[----:B------:R-:W-:-:S07]  /*1c7c0*/  IMAD.MOV.U32 R13, RZ, RZ, R4 ;  /* 0x000000ffff0d7224 */ /* 0x000fce00078e0004 */
[----:B------:R-:W-:Y:S05]  /*1c7d0*/  WARPSYNC.COLLECTIVE R15, `(.L_x_8550) ;  /* 0x000000000f087348 */ /* 0x000fea0003c00000 */
[----:B------:R0:W1:Y:S02]  /*1c7e0*/  SHFL.UP P6, R14, R13, R12, R11 ;  /* 0x0400000c0d0e7389 */ /* 0x00006400000c000b */
[----:B01----:R-:W-:Y:S01]  /*1c7f0*/  ENDCOLLECTIVE ;  /* 0x000000000000791b */ /* 0x003fe20003800000 */
.L_x_8550:
        /* <DEDUP_REMOVED lines=8> */
.L_x_8551:
[----:B------:R-:W-:Y:S05]  /*1c880*/  BRA `(.L_x_8552) ;  /* 0xffffffb800e87947 */ /* 0x000fea000383ffff */
.L_x_8452:
[----:B------:R-:W-:Y:S01]  /*1c890*/  BSSY B0, `(.L_x_8553) ;  /* 0x0000007000007945 */ /* 0x000fe20003800000 */
[----:B------:R-:W-:Y:S02]  /*1c8a0*/  IMAD.MOV.U32 R12, RZ, RZ, 0x1 ;  /* 0x00000001ff0c7424 */ /* 0x000fe400078e00ff */
[----:B------:R-:W-:Y:S02]  /*1c8b0*/  IMAD.MOV.U32 R11, RZ, RZ, RZ ;  /* 0x000000ffff0b7224 */ /* 0x000fe400078e00ff */
[----:B------:R-:W-:-:S07]  /*1c8c0*/  IMAD.MOV.U32 R15, RZ, RZ, -0x1 ;  /* 0xffffffffff0f7424 */ /* 0x000fce00078e00ff */
[----:B------:R-:W-:Y:S05]  /*1c8d0*/  WARPSYNC.COLLECTIVE R15, `(.L_x_8554) ;  /* 0x000000000f087348 */ /* 0x000fea0003c00000 */
[----:B------:R0:W1:Y:S02]  /*1c8e0*/  SHFL.UP P6, R14, R13, R12, R11 ;  /* 0x0400000c0d0e7389 */ /* 0x00006400000c000b */
[----:B01----:R-:W-:Y:S01]  /*1c8f0*/  ENDCOLLECTIVE ;  /* 0x000000000000791b */ /* 0x003fe20003800000 */
.L_x_8554:
[----:B------:R-:W-:Y:S05]  /*1c900*/  BSYNC B0 ;  /* 0x0000000000007941 */ /* 0x000fea0003800000 */
.L_x_8553:
        /* <DEDUP_REMOVED lines=8> */
.L_x_8555:
[----:B------:R-:W-:Y:S01]  /*1c990*/  IMAD.MOV.U32 R12, RZ, RZ, 0x4 ;  /* 0x00000004ff0c7424 */ /* 0x000fe200078e00ff */
[----:B------:R-:W-:-:S05]  /*1c9a0*/  SEL R2, R14, RZ, P2 ;  /* 0x000000ff0e027207 */ /* 0x000fca0001000000 */
[----:B------:R-:W-:-:S04]  /*1c9b0*/  IMAD.IADD R2, R13, 0x1, R2 ;  /* 0x000000010d027824 */ /* 0x000fc800078e0202 */
[----:B------:R-:W-:-:S07]  /*1c9c0*/  IMAD.MOV.U32 R13, RZ, RZ, R2 ;  /* 0x000000ffff0d7224 */ /* 0x000fce00078e0002 */
[----:B------:R-:W-:Y:S05]  /*1c9d0*/  WARPSYNC.COLLECTIVE R15, `(.L_x_8556) ;  /* 0x000000000f087348 */ /* 0x000fea0003c00000 */
[----:B------:R0:W1:Y:S02]  /*1c9e0*/  SHFL.UP P6, R14, R13, R12, R11 ;  /* 0x0400000c0d0e7389 */ /* 0x00006400000c000b */
[----:B01----:R-:W-:Y:S01]  /*1c9f0*/  ENDCOLLECTIVE ;  /* 0x000000000000791b */ /* 0x003fe20003800000 */
.L_x_8556:
[----:B------:R-:W-:Y:S01]  /*1ca00*/  IMAD.MOV.U32 R12, RZ, RZ, 0x8 ;  /* 0x00000008ff0c7424 */ /* 0x000fe200078e00ff */
[----:B------:R-:W-:-:S05]  /*1ca10*/  SEL R3, R14, RZ, P3 ;  /* 0x000000ff0e037207 */ /* 0x000fca0001800000 */
[----:B------:R-:W-:-:S04]  /*1ca20*/  IMAD.IADD R3, R2, 0x1, R3 ;  /* 0x0000000102037824 */ /* 0x000fc800078e0203 */
[----:B------:R-:W-:-:S07]  /*1ca30*/  IMAD.MOV.U32 R13, RZ, RZ, R3 ;  /* 0x000000ffff0d7224 */ /* 0x000fce00078e0003 */
[----:B------:R-:W-:Y:S05]  /*1ca40*/  WARPSYNC.COLLECTIVE R15, `(.L_x_8557) ;  /* 0x000000000f087348 */ /* 0x000fea0003c00000 */
[----:B------:R0:W1:Y:S02]  /*1ca50*/  SHFL.UP P6, R14, R13, R12, R11 ;  /* 0x0400000c0d0e7389 */ /* 0x00006400000c000b */
[----:B01----:R-:W-:Y:S01]  /*1ca60*/  ENDCOLLECTIVE ;  /* 0x000000000000791b */ /* 0x003fe20003800000 */
.L_x_8557:
[----:B------:R-:W-:Y:S01]  /*1ca70*/  IMAD.MOV.U32 R12, RZ, RZ, 0x10 ;  /* 0x00000010ff0c7424 */ /* 0x000fe200078e00ff */
[----:B------:R-:W-:-:S05]  /*1ca80*/  SEL R4, R14, RZ, P4 ;  /* 0x000000ff0e047207 */ /* 0x000fca0002000000 */
[----:B------:R-:W-:-:S04]  /*1ca90*/  IMAD.IADD R4, R3, 0x1, R4 ;  /* 0x0000000103047824 */ /* 0x000fc800078e0204 */
[----:B------:R-:W-:-:S07]  /*1caa0*/  IMAD.MOV.U32 R13, RZ, RZ, R4 ;  /* 0x000000ffff0d7224 */ /* 0x000fce00078e0004 */
[----:B------:R-:W-:Y:S05]  /*1cab0*/  WARPSYNC.COLLECTIVE R15, `(.L_x_8558) ;  /* 0x000000000f087348 */ /* 0x000fea0003c00000 */
[----:B------:R0:W1:Y:S02]  /*1cac0*/  SHFL.UP P6, R14, R13, R12, R11 ;  /* 0x0400000c0d0e7389 */ /* 0x00006400000c000b */
[----:B01----:R-:W-:Y:S01]  /*1cad0*/  ENDCOLLECTIVE ;  /* 0x000000000000791b */ /* 0x003fe20003800000 */
.L_x_8558:
        /* <DEDUP_REMOVED lines=8> */
.L_x_8559:
[----:B------:R-:W-:Y:S05]  /*1cb60*/  BRA `(.L_x_8560) ;  /* 0xffffffb800d47947 */ /* 0x000fea000383ffff */
.L_x_8454:
[----:B------:R-:W-:Y:S01]  /*1cb70*/  BSSY B0, `(.L_x_8561) ;  /* 0x0000006000007945 */ /* 0x000fe20003800000 */
[----:B------:R-:W-:Y:S01]  /*1cb80*/  PLOP3.LUT P6, PT, P6, PT, PT, 0x8, 0x0 ;  /* 0x000000000000781c */ /* 0x000fe200037ce170 */
[----:B------:R-:W-:-:S12]  /*1cb90*/  IMAD.MOV.U32 R15, RZ, RZ, -0x1 ;  /* 0xffffffffff0f7424 */ /* 0x000fd800078e00ff */
[----:B0-----:R-:W-:Y:S05]  /*1cba0*/  WARPSYNC.COLLECTIVE R15, `(.L_x_8562) ;  /* 0x000000000f087348 */ /* 0x001fea0003c00000 */
[----:B------:R-:W-:Y:S01]  /*1cbb0*/  VOTE.ANY R14, PT, P6 ;  /* 0x00000000000e7806 */ /* 0x000fe200030e0100 */
[----:B0-----:R-:W-:Y:S06]  /*1cbc0*/  ENDCOLLECTIVE ;  /* 0x000000000000791b */ /* 0x001fec0003800000 */
.L_x_8562:
[----:B------:R-:W-:Y:S05]  /*1cbd0*/  BSYNC B0 ;  /* 0x0000000000007941 */ /* 0x000fea0003800000 */
.L_x_8561:
        /* <DEDUP_REMOVED lines=8> */
.L_x_8563:
[----:B------:R-:W-:Y:S02]  /*1cc60*/  IMAD.IADD R27, R12, 0x1, R27 ;  /* 0x000000010c1b7824 */ /* 0x000fe400078e021b */
[----:B------:R-:W-:Y:S02]  /*1cc70*/  IMAD.MOV.U32 R13, RZ, RZ, R8 ;  /* 0x000000ffff0d7224 */ /* 0x000fe400078e0008 */
[----:B------:R-:W-:-:S07]  /*1cc80*/  IMAD.MOV.U32 R25, RZ, RZ, R14 ;  /* 0x000000ffff197224 */ /* 0x000fce00078e000e */
[----:B------:R-:W-:Y:S05]  /*1cc90*/  WARPSYNC.COLLECTIVE R15, `(.L_x_8564) ;  /* 0x000000000f087348 */ /* 0x000fea0003c00000 */
[----:B------:R0:W1:Y:S02]  /*1cca0*/  SHFL.IDX P6, R14, R13, R12, R11 ;  /* 0x0000000c0d0e7389 */ /* 0x00006400000c000b */
[----:B01----:R-:W-:Y:S01]  /*1ccb0*/  ENDCOLLECTIVE ;  /* 0x000000000000791b */ /* 0x003fe20003800000 */
.L_x_8564:
[----:B------:R-:W-:Y:S01]  /*1ccc0*/  IMAD.MOV.U32 R8, RZ, RZ, R14 ;  /* 0x000000ffff087224 */ /* 0x000fe200078e000e */
[----:B------:R-:W-:Y:S06]  /*1ccd0*/  BRA `(.L_x_8565) ;  /* 0xffffffb800b87947 */ /* 0x000fec000383ffff */
.L_x_8456:
[----:B------:R-:W-:Y:S01]  /*1cce0*/  BSSY B0, `(.L_x_8566) ;  /* 0x0000007000007945 */ /* 0x000fe20003800000 */
[----:B------:R-:W-:Y:S02]  /*1ccf0*/  IMAD.MOV.U32 R13, RZ, RZ, R3 ;  /* 0x000000ffff0d7224 */ /* 0x000fe400078e0003 */
[----:B------:R-:W-:Y:S02]  /*1cd00*/  IMAD.MOV.U32 R11, RZ, RZ, 0x1f ;  /* 0x0000001fff0b7424 */ /* 0x000fe400078e00ff */
[----:B------:R-:W-:-:S07]  /*1cd10*/  IMAD.MOV.U32 R15, RZ, RZ, -0x1 ;  /* 0xffffffffff0f7424 */ /* 0x000fce00078e00ff */
[----:B0-23--:R-:W-:Y:S05]  /*1cd20*/  WARPSYNC.COLLECTIVE R15, `(.L_x_8567) ;  /* 0x000000000f087348 */ /* 0x00dfea0003c00000 */
[----:B------:R1:W4:Y:S02]  /*1cd30*/  SHFL.IDX P6, R14, R13, R12, R11 ;  /* 0x0000000c0d0e7389 */ /* 0x00032400000c000b */
[----:B01234-:R-:W-:Y:S01]  /*1cd40*/  ENDCOLLECTIVE ;  /* 0x000000000000791b */ /* 0x01ffe20003800000 */
.L_x_8567:
[----:B------:R-:W-:Y:S05]  /*1cd50*/  BSYNC B0 ;  /* 0x0000000000007941 */ /* 0x000fea0003800000 */
.L_x_8566:
[----:B------:R-:W-:Y:S01]  /*1cd60*/  IMAD.MOV.U32 R24, RZ, RZ, R14 ;  /* 0x000000ffff187224 */ /* 0x000fe200078e000e */
[----:B------:R-:W-:Y:S06]  /*1cd70*/  BRA `(.L_x_8455) ;  /* 0xffffffb800a87947 */ /* 0x000fec000383ffff */
.L_x_8462:
[----:B0-----:R0:W1:Y:S02]  /*1cd80*/  SYNCS.PHASECHK.TRANS64.TRYWAIT P0, [R5+URZ+0x38820], R0 ;  /* 0x03882000050075a7 */ /* 0x001064000800017f */
[----:B-1----:R-:W-:Y:S05]  /*1cd90*/  @!P0 NANOSLEEP.SYNCS 0x989680 ;  /* 0x009896800000895d */ /* 0x002fea0003900000 */
[----:B------:R-:W1:Y:S02]  /*1cda0*/  @!P0 SYNCS.PHASECHK.TRANS64 P0, [R5+URZ+0x38820], R0 ;  /* 0x03882000050085a7 */ /* 0x000e64000800007f */
[----:B-1----:R-:W-:Y:S05]  /*1cdb0*/  @!P0 BRA `(.L_x_8462) ;  /* 0xfffffffc00f08947 */ /* 0x002fea000383ffff */
[----:B------:R-:W-:Y:S05]  /*1cdc0*/  BRA `(.L_x_8568) ;  /* 0xffffffc400007947 */ /* 0x000fea000383ffff */
.L_x_8463:
        /* <DEDUP_REMOVED lines=11> */
.L_x_8570:
[----:B------:R-:W-:Y:S05]  /*1ce80*/  BSYNC B0 ;  /* 0x0000000000007941 */ /* 0x000fea0003800000 */
.L_x_8569:
[----:B------:R-:W-:Y:S05]  /*1ce90*/  BRA `(.L_x_8571) ;  /* 0xffffffc000e87947 */ /* 0x000fea000383ffff */
.L_x_8466:
[----:B------:R-:W-:Y:S01]  /*1cea0*/  BSSY B1, `(.L_x_8572) ;  /* 0x0000006000017945 */ /* 0x000fe20003800000 */
[----:B------:R-:W-:-:S07]  /*1ceb0*/  IMAD.MOV.U32 R15, RZ, RZ, -0x1 ;  /* 0xffffffffff0f7424 */ /* 0x000fce00078e00ff */
[----:B0-234-:R-:W-:Y:S05]  /*1cec0*/  WARPSYNC.COLLECTIVE R15, `(.L_x_8573) ;  /* 0x000000000f0c7348 */ /* 0x01dfea0003c00000 */
[----:B------:R-:W-:Y:S02]  /*1ced0*/  ELECT P6, UR62, PT ;  /* 0x00000000003e782f */ /* 0x000fe400038c0000 */
[----:B------:R-:W-:Y:S01]  /*1cee0*/  MOV R14, UR62 ;  /* 0x0000003e000e7c02 */ /* 0x000fe20008000f00 */
[----:B0-234-:R-:W-:Y:S10]  /*1cef0*/  ENDCOLLECTIVE ;  /* 0x000000000000791b */ /* 0x01dff40003800000 */
.L_x_8573:
[----:B------:R-:W-:Y:S05]  /*1cf00*/  BSYNC B1 ;  /* 0x0000000000017941 */ /* 0x000fea0003800000 */
.L_x_8572:
[----:B------:R-:W-:Y:S05]  /*1cf10*/  BRA `(.L_x_8574) ;  /* 0xffffffc000e07947 */ /* 0x000fea000383ffff */
.L_x_8468:
[----:B0-----:R0:W1:Y:S02]  /*1cf20*/  SYNCS.PHASECHK.TRANS64.TRYWAIT P1, [R3+URZ+0x38840], R2 ;  /* 0x03884002030075a7 */ /* 0x001064000802017f */
[----:B-1----:R-:W-:Y:S05]  /*1cf30*/  @!P1 NANOSLEEP.SYNCS 0x989680 ;  /* 0x009896800000995d */ /* 0x002fea0003900000 */
[----:B------:R-:W1:Y:S02]  /*1cf40*/  @!P1 SYNCS.PHASECHK.TRANS64 P1, [R3+URZ+0x38840], R2 ;  /* 0x03884002030095a7 */ /* 0x000e64000802007f */
[----:B-1----:R-:W-:Y:S05]  /*1cf50*/  @!P1 BRA `(.L_x_8468) ;  /* 0xfffffffc00f09947 */ /* 0x002fea000383ffff */
[----:B------:R-:W-:Y:S05]  /*1cf60*/  BRA `(.L_x_8575) ;  /* 0xffffffc400007947 */ /* 0x000fea000383ffff */
.L_x_8470:
[----:B-1----:R1:W0:Y:S02]  /*1cf70*/  SYNCS.PHASECHK.TRANS64.TRYWAIT P1, [R5+URZ+0x38840], R0 ;  /* 0x03884000050075a7 */ /* 0x002224000802017f */
[----:B0-----:R-:W-:Y:S05]  /*1cf80*/  @!P1 NANOSLEEP.SYNCS 0x989680 ;  /* 0x009896800000995d */ /* 0x001fea0003900000 */
[----:B------:R-:W0:Y:S02]  /*1cf90*/  @!P1 SYNCS.PHASECHK.TRANS64 P1, [R5+URZ+0x38840], R0 ;  /* 0x03884000050095a7 */ /* 0x000e24000802007f */
[----:B0-----:R-:W-:Y:S05]  /*1cfa0*/  @!P1 BRA `(.L_x_8470) ;  /* 0xfffffffc00f09947 */ /* 0x001fea000383ffff */
[----:B------:R-:W-:Y:S05]  /*1cfb0*/  BRA `(.L_x_8576) ;  /* 0xffffffc4000c7947 */ /* 0x000fea000383ffff */
.L_x_8472:
[----:B------:R0:W0:Y:S02]  /*1cfc0*/  SYNCS.PHASECHK.TRANS64.TRYWAIT P1, [R3+URZ+0x38860], R2 ;  /* 0x03886002030075a7 */ /* 0x000024000802017f */
[----:B0-----:R-:W-:Y:S05]  /*1cfd0*/  @!P1 NANOSLEEP.SYNCS 0x989680 ;  /* 0x009896800000995d */ /* 0x001fea0003900000 */
[----:B------:R-:W0:Y:S02]  /*1cfe0*/  @!P1 SYNCS.PHASECHK.TRANS64 P1, [R3+URZ+0x38860], R2 ;  /* 0x03886002030095a7 */ /* 0x000e24000802007f */
[----:B0-----:R-:W-:Y:S05]  /*1cff0*/  @!P1 BRA `(.L_x_8472) ;  /* 0xfffffffc00f09947 */ /* 0x001fea000383ffff */
[----:B------:R-:W-:Y:S05]  /*1d000*/  BRA `(.L_x_8577) ;  /* 0xffffffc400087947 */ /* 0x000fea000383ffff */
.L_x_8578:
        /* <DEDUP_REMOVED lines=15> */
.L_x_15658:


//--------------------- .text._ZN7cutlass13device_kernelIN5flash11enable_sm90INS1_16FlashAttnFwdSm90INS1_25CollectiveMainloopFwdSm90ILi2EN4cute5tupleIJNS5_1CILi1EEES8_S8_EEENS6_IJNS7_ILi64EEESA_SA_EEELi512ENS_6half_tEfNS_4arch4Sm90ELb1ELb0ELb0ELb1ELb1ELb1ELb1ELb0ELb0ELb1ELb1ELb0EEENS1_21CollectiveEpilogueFwdINS6_IJSA_NS7_ILi512EEESA_EEES9_SC_SE_Li256ELb1ELb1ELb1ELb0EEENS1_36VarlenDynamicPersistentTileSchedulerILi64ELi64ELi256ELi128ELb1ELb1ELb1ELb1ELb1ELb1EEEEEEEEEvNT_6ParamsE --------------------------
	.section	.text._ZN7cutlass13device_kernelIN5flash11enable_sm90INS1_16FlashAttnFwdSm90INS1_25CollectiveMainloopFwdSm90ILi2EN4cute5tupleIJNS5_1CILi1EEES8_S8_EEENS6_IJNS7_ILi64EEESA_SA_EEELi512ENS_6half_tEfNS_4arch4Sm90ELb1ELb0ELb0ELb1ELb1ELb1ELb1ELb0ELb0ELb1ELb1ELb0EEENS1_21CollectiveEpilogueFwdINS6_IJSA_NS7_ILi512EEESA_EEES9_SC_SE_Li256ELb1ELb1ELb1ELb0EEENS1_36VarlenDynamicPersistentTileSchedulerILi64ELi64ELi256ELi128ELb1ELb1ELb1ELb1ELb1ELb1EEEEEEEEEvNT_6ParamsE,"ax",@progbits
	.align	128
.text._ZN7cutlass13device_kernelIN5flash11enable_sm90INS1_16FlashAttnFwdSm90INS1_25CollectiveMainloopFwdSm90ILi2EN4cute5tupleIJNS5_1CILi1EEES8_S8_EEENS6_IJNS7_ILi64EEESA_SA_EEELi512ENS_6half_tEfNS_4arch4Sm90ELb1ELb0ELb0ELb1ELb1ELb1ELb1ELb0ELb0ELb1ELb1ELb0EEENS1_21CollectiveEpilogueFwdINS6_IJSA_NS7_ILi512EEESA_EEES9_SC_SE_Li256ELb1ELb1ELb1ELb0EEENS1_36VarlenDynamicPersistentTileSchedulerILi64ELi64ELi256ELi128ELb1ELb1ELb1ELb1ELb1ELb1EEEEEEEEEvNT_6ParamsE:
        .type           _ZN7cutlass13device_kernelIN5flash11enable_sm90INS1_16FlashAttnFwdSm90INS1_25CollectiveMainloopFwdSm90ILi2EN4cute5tupleIJNS5_1CILi1EEES8_S8_EEENS6_IJNS7_ILi64EEESA_SA_EEELi512ENS_6half_tEfNS_4arch4Sm90ELb1ELb0ELb0ELb1ELb1ELb1ELb1ELb0ELb0ELb1ELb1ELb0EEENS1_21CollectiveEpilogueFwdINS6_IJSA_NS7_ILi512EEESA_EEES9_SC_SE_Li256ELb1ELb1ELb1ELb0EEENS1_36VarlenDynamicPersistentTileSchedulerILi64ELi64ELi256ELi128ELb1ELb1ELb1ELb1ELb1ELb1EEEEEEEEEvNT_6ParamsE,@function
        .size           _ZN7cutlass13device_kernelIN5flash11enable_sm90INS1_16FlashAttnFwdSm90INS1_25CollectiveMainloopFwdSm90ILi2EN4cute5tupleIJNS5_1CILi1EEES8_S8_EEENS6_IJNS7_ILi64EEESA_SA_EEELi512ENS_6half_tEfNS_4arch4Sm90ELb1ELb0ELb0ELb1ELb1ELb1ELb1ELb0ELb0ELb1ELb1ELb0EEENS1_21CollectiveEpilogueFwdINS6_IJSA_NS7_ILi512EEESA_EEES9_SC_SE_Li256ELb1ELb1ELb1ELb0EEENS1_36VarlenDynamicPersistentTileSchedulerILi64ELi64ELi256ELi128ELb1ELb1ELb1ELb1ELb1ELb1EEEEEEEEEvNT_6ParamsE,(.L_x_15659 - _ZN7cutlass13device_kernelIN5flash11enable_sm90INS1_16FlashAttnFwdSm90INS1_25CollectiveMainloopFwdSm90ILi2EN4cute5tupleIJNS5_1CILi1EEES8_S8_EEENS6_IJNS7_ILi64EEESA_SA_EEELi512ENS_6half_tEfNS_4arch4Sm90ELb1ELb0ELb0ELb1ELb1ELb1ELb1ELb0ELb0ELb1ELb1ELb0EEENS1_21CollectiveEpilogueFwdINS6_IJSA_NS7_ILi512EEESA_EEES9_SC_SE_Li256ELb1ELb1ELb1ELb0EEENS1_36VarlenDynamicPersistentTileSchedulerILi64ELi64ELi256ELi128ELb1ELb1ELb1ELb1ELb1ELb1EEEEEEEEEvNT_6ParamsE)
        .other          _ZN7cutlass13device_kernelIN5flash11enable_sm90INS1_16FlashAttnFwdSm90INS1_25CollectiveMainloopFwdSm90ILi2EN4cute5tupleIJNS5_1CILi1EEES8_S8_EEENS6_IJNS7_ILi64EEESA_SA_EEELi512ENS_6half_tEfNS_4arch4Sm90ELb1ELb0ELb0ELb1ELb1ELb1ELb1ELb0ELb0ELb1ELb1ELb0EEENS1_21CollectiveEpilogueFwdINS6_IJSA_NS7_ILi512EEESA_EEES9_SC_SE_Li256ELb1ELb1ELb1ELb0EEENS1_36VarlenDynamicPersistentTileSchedulerILi64ELi64ELi256ELi128ELb1ELb1ELb1ELb1ELb1ELb1EEEEEEEEEvNT_6ParamsE,@"STO_CUDA_ENTRY STV_DEFAULT"
_ZN7cutlass13device_kernelIN5flash11enable_sm90INS1_16FlashAttnFwdSm90INS1_25CollectiveMainloopFwdSm90ILi2EN4cute5tupleIJNS5_1CILi1EEES8_S8_EEENS6_IJNS7_ILi64EEESA_SA_EEELi512ENS_6half_tEfNS_4arch4Sm90ELb1ELb0ELb0ELb1ELb1ELb1ELb1ELb0ELb0ELb1ELb1ELb0EEENS1_21CollectiveEpilogueFwdINS6_IJSA_NS7_ILi512EEESA_EEES9_SC_SE_Li256ELb1ELb1ELb1ELb0EEENS1_36VarlenDynamicPersistentTileSchedulerILi64ELi64ELi256ELi128ELb1ELb1ELb1ELb1ELb1ELb1EEEEEEEEEvNT_6ParamsE:
        /* <DEDUP_REMOVED lines=17> */
.L_x_8580:
[----:B------:R-:W-:Y:S05]  /*0110*/  BSYNC B0 ;  /* 0x0000000000007941 */ /* 0x000fea0003800000 */
.L_x_8579:
[----:B------:R-:W-:Y:S01]  /*0120*/  SHF.R.U32.HI R4, RZ, 0x7, R0 ;  /* 0x00000007ff047819 */ /* 0x000fe20000011600 */
[----:B------:R-:W-:Y:S01]  /*0130*/  VOTEU.ANY UP0, P0 ;  /* 0x00000000003f7886 */ /* 0x000fe20000000100 */
[----:B------:R-:W0:Y:S01]  /*0140*/  SHFL.IDX PT, R3, R2, RZ, 0x1f ;  /* 0x00001fff02037589 */ /* 0x000e2200000e0000 */
[----:B------:R-:W-:Y:S01]  /*0150*/  UMOV UR4, 0x80 ;  /* 0x0000008000047882 */ /* 0x000fe20000000000 */
[----:B------:R-:W-:Y:S01]  /*0160*/  UMOV UR7, 0x100 ;  /* 0x0000010000077882 */ /* 0x000fe20000000000 */
[----:B------:R-:W-:Y:S01]  /*0170*/  VOTEU.ANY UP1, P0 ;  /* 0x00000000003f7886 */ /* 0x000fe20000020100 */
[----:B------:R-:W1:Y:S01]  /*0180*/  SHFL.IDX PT, R4, R4, RZ, 0x1f ;  /* 0x00001fff04047589 */ /* 0x000e6200000e0000 */
[----:B------:R-:W2:Y:S01]  /*0190*/  @UP0 S2UR UR8, SR_CgaCtaId ;  /* 0x00000000000809c3 */ /* 0x000ea20000008800 */
[----:B------:R-:W-:Y:S01]  /*01a0*/  @UP0 UMOV UR6, 0x400 ;  /* 0x0000040000060882 */ /* 0x000fe20000000000 */
[----:B------:R-:W-:-:S04]  /*01b0*/  @UP0 UIADD3 UR4, -UR4, 0x100000, URZ ;  /* 0x0010000004040890 */ /* 0x000fc8000fffe13f */
[----:B------:R-:W-:Y:S02]  /*01c0*/  @UP0 USHF.L.U32 UR5, UR4, 0xb, URZ ;  /* 0x0000000b04050899 */ /* 0x000fe4000800063f */
[----:B------:R-:W-:Y:S01]  /*01d0*/  @UP0 USHF.L.U32 UR4, UR4, 0x1, URZ ;  /* 0x0000000104040899 */ /* 0x000fe2000800063f */
[----:B------:R-:W-:Y:S01]  /*01e0*/  VOTEU.ANY UP2, P0 ;  /* 0x00000000003f7886 */ /* 0x000fe20000040100 */
[----:B0-----:R-:W-:Y:S01]  /*01f0*/  ISETP.NE.AND P1, PT, R3, RZ, PT ;  /* 0x000000ff0300720c */ /* 0x001fe20003f25270 */
[----:B-1----:R0:W-:Y:S01]  /*0200*/  STL [R1+0x7c], R4 ;  /* 0x00007c0401007387 */ /* 0x0021e20000100800 */
[----:B--2---:R-:W-:Y:S02]  /*0210*/  @UP0 ULEA UR8, UR8, UR6, 0x18 ;  /* 0x0000000608080291 */ /* 0x004fe4000f8ec03f */
[----:B------:R-:W-:-:S04]  /*0220*/  @UP0 UIADD3 UR6, -UR7, 0x100000, URZ ;  /* 0x0010000007060890 */ /* 0x000fc8000fffe13f */
[----:B------:R-:W-:Y:S02]  /*0230*/  @UP0 USHF.L.U32 UR7, UR6, 0xb, URZ ;  /* 0x0000000b06070899 */ /* 0x000fe4000800063f */
[----:B------:R-:W-:Y:S01]  /*0240*/  @UP0 USHF.L.U32 UR6, UR6, 0x1, URZ ;  /* 0x0000000106060899 */ /* 0x000fe2000800063f */
[----:B------:R-:W-:Y:S01]  /*0250*/  VOTEU.ANY UP0, P0 ;  /* 0x00000000003f7886 */ /* 0x000fe20000000100 */
[----:B------:R-:W1:Y:S04]  /*0260*/  FENCE.VIEW.ASYNC.S ;  /* 0x00000000000073c6 */ /* 0x000e680000000000 */
[----:B-1----:R0:W1:Y:S01]  /*0270*/  @UP0 SYNCS.EXCH.64 URZ, [UR8+0x38800], UR4 ;  /* 0x03880004083f05b2 */ /* 0x0020620008000100 */
[----:B------:R0:W2:Y:S05]  /*0280*/  @UP1 SYNCS.EXCH.64 URZ, [UR8+0x38810], UR4 ;  /* 0x03881004083f15b2 */ /* 0x0000aa0008000100 */
[----:B------:R0:W3:Y:S02]  /*0290*/  @UP2 SYNCS.EXCH.64 URZ, [UR8+0x38820], UR6 ;  /* 0x03882006083f25b2 */ /* 0x0000e40008000100 */
[----:B0-----:R-:W-:Y:S05]  /*02a0*/  @P1 BRA `(.L_x_8581) ;  /* 0x0000000000381947 */ /* 0x001fea0003800000 */
        /* <DEDUP_REMOVED lines=12> */
[----:B------:R0:W0:Y:S01]  /*0370*/  SYNCS.EXCH.64 URZ, [UR6+0x38848], UR4 ;  /* 0x03884804063f75b2 */ /* 0x0000220008000100 */
[----:B------:R-:W-:Y:S01]  /*0380*/  NOP ;  /* 0x0000000000007918 */ /* 0x000fe20000000000 */
.L_x_8581:
        /* <DEDUP_REMOVED lines=22> */
.L_x_8582:
        /* <DEDUP_REMOVED lines=18> */
.L_x_8583:
        /* <DEDUP_REMOVED lines=22> */
.L_x_8584:
        /* <DEDUP_REMOVED lines=22> */
.L_x_8585:
[----:B------:R-:W-:Y:S01]  /*08d0*/  IMAD.MOV.U32 R3, RZ, RZ, 0x1 ;  /* 0x00000001ff037424 */ /* 0x000fe200078e00ff */
[----:B------:R-:W-:Y:S01]  /*08e0*/  ISETP.NE.AND P0, PT, R4, RZ, PT ;  /* 0x000000ff0400720c */ /* 0x000fe20003f05270 */
[----:B------:R-:W-:Y:S01]  /*08f0*/  NOP ;  /* 0x0000000000007918 */ /* 0x000fe20000000000 */
[----:B------:R-:W-:Y:S01]  /*0900*/  ULDC.64 UR40, c[0x0][0x208] ;  /* 0x0000820000287ab9 */ /* 0x000fe20000000a00 */
[----:B------:R-:W-:Y:S01]  /*0910*/  BSSY B9, `(.L_x_8586) ;  /* 0x00022b0000097945 */ /* 0x000fe20003800000 */
[----:B------:R-:W-:-:S05]  /*0920*/  SEL R3, R3, 0x2, !P0 ;  /* 0x0000000203037807 */ /* 0x000fca0004000000 */
[----:B------:R0:W-:Y:S02]  /*0930*/  STL [R1+0x10], R3 ;  /* 0x0000100301007387 */ /* 0x0001e40000100800 */
[----:B01234-:R-:W-:Y:S06]  /*0940*/  BAR.SYNC.DEFER_BLOCKING 0x0 ;  /* 0x0000000000007b1d */ /* 0x01ffec0000010000 */
[----:B------:R-:W-:Y:S05]  /*0950*/  @!P0 BRA `(.L_x_8587) ;  /* 0x0000019800248947 */ /* 0x000fea0003800000 */
.L_x_8588:
        /* <DEDUP_REMOVED lines=19> */
[----:B------:R-:W2:Y:S01]  /*0a90*/  LDL.LU R22, [R1+0x10] ;  /* 0x0000100001167983 */ /* 0x000ea20000300800 */
[----:B------:R-:W-:Y:S02]  /*0aa0*/  VIADD R0, R0, 0xffffff80 ;  /* 0xffffff8000007836 */ /* 0x000fe40000000000 */
[----:B------:R-:W-:Y:S02]  /*0ab0*/  IMAD.MOV.U32 R229, RZ, RZ, 0x20 ;  /* 0x00000020ffe57424 */ /* 0x000fe400078e00ff */
[----:B------:R-:W-:Y:S01]  /*0ac0*/  IMAD.MOV.U32 R185, RZ, RZ, RZ ;  /* 0x000000ffffb97224 */ /* 0x000fe200078e00ff */
[----:B------:R-:W-:Y:S01]  /*0ad0*/  SHF.R.S32.HI R3, RZ, 0x1f, R0 ;  /* 0x0000001fff037819 */ /* 0x000fe20000011400 */
[----:B------:R-:W-:-:S03]  /*0ae0*/  IMAD.MOV.U32 R191, RZ, RZ, RZ ;  /* 0x000000ffffbf7224 */ /* 0x000fc600078e00ff */
[CC--:B------:R-:W-:Y:S02]  /*0af0*/  LEA.HI R4, R3.reuse, R0.reuse, RZ, 0x4 ;  /* 0x0000000003047211 */ /* 0x0c0fe400078f20ff */
[CC--:B------:R-:W-:Y:S02]  /*0b00*/  LEA.HI R5, R3.reuse, R0.reuse, RZ, 0x5 ;  /* 0x0000000003057211 */ /* 0x0c0fe400078f28ff */
[CC--:B------:R-:W-:Y:S02]  /*0b10*/  LEA.HI R2, R3.reuse, R0.reuse, RZ, 0x7 ;  /* 0x0000000003027211 */ /* 0x0c0fe400078f38ff */
        /* <DEDUP_REMOVED lines=9> */
[----:B------:R-:W-:Y:S01]  /*0bb0*/  IMAD.IADD R3, R0, 0x1, -R3 ;  /* 0x0000000100037824 */ /* 0x000fe200078e0a03 */
[----:B------:R-:W-:Y:S01]  /*0bc0*/  LEA.HI R4, R4, R7, RZ, 0x1 ;  /* 0x0000000704047211 */ /* 0x000fe200078f08ff */
[----:B------:R-:W-:Y:S01]  /*0bd0*/  IMAD.SHL.U32 R195, R21, 0x8, RZ ;  /* 0x0000000815c37824 */ /* 0x000fe200078e00ff */
[----:B------:R-:W-:Y:S01]  /*0be0*/  SHF.R.S32.HI R192, RZ, 0x2, R11 ;  /* 0x00000002ffc07819 */ /* 0x000fe2000001140b */
[----:B------:R-:W-:Y:S01]  /*0bf0*/  IMAD.IADD R19, R0, 0x1, -R19 ;  /* 0x0000000100137824 */ /* 0x000fe200078e0a13 */
[----:B------:R-:W-:Y:S01]  /*0c00*/  SHF.R.S32.HI R8, RZ, 0x1f, R3 ;  /* 0x0000001fff087819 */ /* 0x000fe20000011403 */
[----:B------:R-:W-:Y:S01]  /*0c10*/  VIADD R36, R195, 0x40 ;  /* 0x00000040c3247836 */ /* 0x000fe20000000000 */
[----:B------:R-:W-:Y:S01]  /*0c20*/  SHF.R.S32.HI R0, RZ, 0x1f, R9 ;  /* 0x0000001fff007819 */ /* 0x000fe20000011409 */
[----:B------:R-:W-:Y:S01]  /*0c30*/  VIADD R25, R192, 0x20 ;  /* 0x00000020c0197836 */ /* 0x000fe20000000000 */
[----:B------:R-:W-:Y:S01]  /*0c40*/  LEA.HI R10, R8, R3, RZ, 0x3 ;  /* 0x00000003080a7211 */ /* 0x000fe200078f18ff */
[C---:B------:R-:W-:Y:S01]  /*0c50*/  IMAD.SHL.U32 R18, R19.reuse, 0x8, RZ ;  /* 0x0000000813127824 */ /* 0x040fe200078e00ff */
[--C-:B------:R-:W-:Y:S01]  /*0c60*/  SHF.R.S32.HI R24, RZ, 0x5, R5.reuse ;  /* 0x00000005ff187819 */ /* 0x100fe20000011405 */
[----:B------:R-:W-:Y:S01]  /*0c70*/  IMAD.SHL.U32 R188, R19, 0x4, RZ ;  /* 0x0000000413bc7824 */ /* 0x000fe200078e00ff */
[----:B------:R-:W-:Y:S01]  /*0c80*/  LOP3.LUT R4, R4, 0x1ffffffe, RZ, 0xc0, !PT ;  /* 0x1ffffffe04047812 */ /* 0x000fe200078ec0ff */
[C---:B------:R-:W-:Y:S01]  /*0c90*/  VIADD R226, R18.reuse, 0x40 ;  /* 0x0000004012e27836 */ /* 0x040fe20000000000 */
[----:B------:R-:W-:Y:S01]  /*0ca0*/  SHF.R.S32.HI R5, RZ, 0x1f, R5 ;  /* 0x0000001fff057819 */ /* 0x000fe20000011405 */
[----:B------:R-:W-:Y:S01]  /*0cb0*/  VIADD R225, R18, 0x60 ;  /* 0x0000006012e17836 */ /* 0x000fe20000000000 */
[-C--:B------:R-:W-:Y:S01]  /*0cc0*/  LEA.HI R6, R0, R9.reuse, RZ, 0x2 ;  /* 0x0000000900067211 */ /* 0x080fe200078f10ff */
[----:B------:R-:W-:Y:S01]  /*0cd0*/  IMAD.IADD R4, R7, 0x1, -R4 ;  /* 0x0000000107047824 */ /* 0x000fe200078e0a04 */
[----:B------:R-:W-:Y:S01]  /*0ce0*/  SHF.R.S32.HI R20, RZ, 0x7, R2 ;  /* 0x00000007ff147819 */ /* 0x000fe20000011402 */
[----:B------:R-:W-:Y:S01]  /*0cf0*/  VIADD R35, R195, 0x80 ;  /* 0x00000080c3237836 */ /* 0x000fe20000000000 */
[----:B------:R-:W-:Y:S01]  /*0d00*/  LOP3.LUT R12, R10, 0xfffffff8, RZ, 0xc0, !PT ;  /* 0xfffffff80a0c7812 */ /* 0x000fe200078ec0ff */
[----:B------:R-:W-:Y:S01]  /*0d10*/  IMAD.SHL.U32 R4, R4, 0x8, RZ ;  /* 0x0000000804047824 */ /* 0x000fe200078e00ff */
[----:B------:R-:W-:Y:S01]  /*0d20*/  LEA.HI R5, R5, R24, RZ, 0x2 ;  /* 0x0000001805057211 */ /* 0x000fe200078f10ff */
[----:B------:R-:W-:Y:S01]  /*0d30*/  IMAD R16, R20, 0x100, R3 ;  /* 0x0000010014107824 */ /* 0x000fe200078e0203 */
[----:B------:R-:W-:Y:S01]  /*0d40*/  SHF.R.S32.HI R7, RZ, 0x2, R6 ;  /* 0x00000002ff077819 */ /* 0x000fe20000011406 */
[----:B------:R-:W-:Y:S01]  /*0d50*/  IMAD.IADD R12, R3, 0x1, -R12 ;  /* 0x00000001030c7824 */ /* 0x000fe200078e0a0c */
[----:B------:R-:W-:Y:S01]  /*0d60*/  SHF.R.S32.HI R8, RZ, 0x1f, R6 ;  /* 0x0000001fff087819 */ /* 0x000fe20000011406 */
[----:B------:R-:W-:Y:S01]  /*0d70*/  IMAD.SHL.U32 R10, R10, 0x40, RZ ;  /* 0x000000400a0a7824 */ /* 0x000fe200078e00ff */
[----:B------:R-:W-:Y:S01]  /*0d80*/  LOP3.LUT R6, R6, 0x7ffffffc, RZ, 0xc0, !PT ;  /* 0x7ffffffc06067812 */ /* 0x000fe200078ec0ff */
[----:B------:R-:W-:Y:S01]  /*0d90*/  VIADD R210, R188, 0x10 ;  /* 0x00000010bcd27836 */ /* 0x000fe20000000000 */
[----:B------:R-:W-:Y:S01]  /*0da0*/  LOP3.LUT R5, R5, 0x3ffffc, RZ, 0xc0, !PT ;  /* 0x003ffffc05057812 */ /* 0x000fe200078ec0ff */
[C---:B------:R-:W-:Y:S01]  /*0db0*/  VIADD R224, R18.reuse, 0x80 ;  /* 0x0000008012e07836 */ /* 0x040fe20000000000 */
[----:B------:R-:W-:Y:S01]  /*0dc0*/  SHF.R.S32.HI R3, RZ, 0x1f, R25 ;  /* 0x0000001fff037819 */ /* 0x000fe20000011419 */
[----:B------:R-:W-:Y:S01]  /*0dd0*/  VIADD R29, R18, 0x1c0 ;  /* 0x000001c0121d7836 */ /* 0x000fe20000000000 */
[----:B------:R-:W-:Y:S01]  /*0de0*/  LEA.HI R0, R0, R9, RZ, 0x5 ;  /* 0x0000000900007211 */ /* 0x000fe200078f28ff */
[----:B------:R-:W-:Y:S01]  /*0df0*/  IMAD.IADD R9, R9, 0x1, -R6 ;  /* 0x0000000109097824 */ /* 0x000fe200078e0a06 */
[----:B------:R-:W-:Y:S01]  /*0e00*/  LEA.HI R8, R8, R7, RZ, 0x3 ;  /* 0x0000000708087211 */ /* 0x000fe200078f18ff */
[----:B------:R-:W-:Y:S01]  /*0e10*/  IMAD.IADD R5, R24, 0x1, -R5 ;  /* 0x0000000118057824 */ /* 0x000fe200078e0a05 */
[----:B------:R-:W-:Y:S01]  /*0e20*/  LEA.HI R6, R3, R25, RZ, 0x3 ;  /* 0x0000001903067211 */ /* 0x000fe200078f18ff */
[----:B------:R-:W-:Y:S01]  /*0e30*/  IMAD.SHL.U32 R3, R12, 0x40, RZ ;  /* 0x000000400c037824 */ /* 0x000fe200078e00ff */
[----:B------:R-:W-:Y:S01]  /*0e40*/  LOP3.LUT R8, R8, 0xfffffff8, RZ, 0xc0, !PT ;  /* 0xfffffff808087812 */ /* 0x000fe200078ec0ff */
[----:B------:R-:W-:Y:S01]  /*0e50*/  IMAD R23, R5, 0x10, R16 ;  /* 0x0000001005177824 */ /* 0x000fe200078e0210 */
[----:B------:R-:W-:Y:S01]  /*0e60*/  LEA.HI R2, R2, R20, RZ, 0x1 ;  /* 0x0000001402027211 */ /* 0x000fe200078f08ff */
[----:B------:R-:W-:Y:S01]  /*0e70*/  IMAD.SHL.U32 R5, R25, 0x40, RZ ;  /* 0x0000004019057824 */ /* 0x000fe200078e00ff */
[----:B------:R-:W-:Y:S01]  /*0e80*/  LOP3.LUT R3, R3, 0x1c0, RZ, 0xc0, !PT ;  /* 0x000001c003037812 */ /* 0x000fe200078ec0ff */
[----:B------:R-:W-:Y:S01]  /*0e90*/  IMAD.IADD R193, R7, 0x1, -R8 ;  /* 0x0000000107c17824 */ /* 0x000fe200078e0a08 */
[----:B------:R-:W-:Y:S01]  /*0ea0*/  LOP3.LUT R10, R10, 0x7ffffe00, RZ, 0xc0, !PT ;  /* 0x7ffffe000a0a7812 */ /* 0x000fe200078ec0ff */
[--C-:B------:R-:W-:Y:S01]  /*0eb0*/  IMAD.U32 R8, R23, 0x40, R4.reuse ;  /* 0x0000004017087824 */ /* 0x100fe200078e0004 */
[----:B------:R-:W-:Y:S01]  /*0ec0*/  LOP3.LUT R4, R3, 0x8, R4, 0xf8, !PT ;  /* 0x0000000803047812 */ /* 0x000fe200078ef804 */
[----:B------:R-:W-:Y:S01]  /*0ed0*/  IMAD.SHL.U32 R6, R6, 0x40, RZ ;  /* 0x0000004006067824 */ /* 0x000fe200078e00ff */
[----:B------:R-:W-:Y:S01]  /*0ee0*/  SHF.R.U32.HI R3, RZ, 0x3, R3 ;  /* 0x00000003ff037819 */ /* 0x000fe20000011603 */
[----:B------:R-:W-:Y:S01]  /*0ef0*/  IMAD R10, R24, 0x400, R10 ;  /* 0x00000400180a7824 */ /* 0x000fe200078e020a */
[----:B------:R-:W-:Y:S01]  /*0f00*/  SHF.R.S32.HI R11, RZ, 0x1f, R11 ;  /* 0x0000001fff0b7819 */ /* 0x000fe2000001140b */
[----:B------:R-:W-:Y:S01]  /*0f10*/  STL [R1+0x14], R24 ;  /* 0x0000141801007387 */ /* 0x000fe20000100800 */
[----:B------:R-:W-:Y:S01]  /*0f20*/  LOP3.LUT R2, R2, 0xfffffe, RZ, 0xc0, !PT ;  /* 0x00fffffe02027812 */ /* 0x000fe200078ec0ff */
[----:B------:R-:W-:Y:S01]  /*0f30*/  VIADD R223, R18, 0xa0 ;  /* 0x000000a012df7836 */ /* 0x000fe20000000000 */
[----:B------:R-:W-:Y:S01]  /*0f40*/  LOP3.LUT R3, R4, R3, RZ, 0x3c, !PT ;  /* 0x0000000304037212 */ /* 0x000fe200078e3cff */
[----:B------:R-:W-:Y:S01]  /*0f50*/  VIADD R27, R18, 0x1e0 ;  /* 0x000001e0121b7836 */ /* 0x000fe20000000000 */
[----:B------:R-:W-:Y:S01]  /*0f60*/  LEA.HI R11, R11, R192, RZ, 0x3 ;  /* 0x000000c00b0b7211 */ /* 0x000fe200078f18ff */
[----:B------:R-:W-:Y:S01]  /*0f70*/  IMAD.IADD R2, R20, 0x1, -R2 ;  /* 0x0000000114027824 */ /* 0x000fe200078e0a02 */
[----:B------:R-:W-:Y:S01]  /*0f80*/  LOP3.LUT R5, R5, 0x1c0, RZ, 0xc0, !PT ;  /* 0x000001c005057812 */ /* 0x000fe200078ec0ff */
[----:B------:R-:W-:Y:S01]  /*0f90*/  IMAD.IADD R10, R10, 0x1, R3 ;  /* 0x000000010a0a7824 */ /* 0x000fe200078e0203 */
[----:B------:R-:W-:Y:S01]  /*0fa0*/  LOP3.LUT R11, R11, 0xfffffff8, RZ, 0xc0, !PT ;  /* 0xfffffff80b0b7812 */ /* 0x000fe200078ec0ff */
[----:B------:R-:W-:Y:S01]  /*0fb0*/  IMAD.SHL.U32 R28, R2, 0x100, RZ ;  /* 0x00000100021c7824 */ /* 0x000fe200078e00ff */
[----:B------:R-:W-:Y:S01]  /*0fc0*/  SHF.R.S32.HI R3, RZ, 0x1f, R226 ;  /* 0x0000001fff037819 */ /* 0x000fe200000114e2 */
[----:B------:R-:W-:Y:S01]  /*0fd0*/  STL [R1+0x70], R20 ;  /* 0x0000701401007387 */ /* 0x000fe20000100800 */
[----:B------:R-:W-:Y:S01]  /*0fe0*/  SHF.R.U32.HI R7, RZ, 0x3, R5 ;  /* 0x00000003ff077819 */ /* 0x000fe20000011605 */
[----:B------:R-:W-:Y:S01]  /*0ff0*/  VIADD R222, R18, 0xc0 ;  /* 0x000000c012de7836 */ /* 0x000fe20000000000 */
[----:B------:R-:W-:Y:S01]  /*1000*/  SHF.R.S32.HI R37, RZ, 0x1f, R36 ;  /* 0x0000001fff257819 */ /* 0x000fe20000011424 */
[----:B------:R0:W-:Y:S01]  /*1010*/  STL [R1+0x84], R8 ;  /* 0x0000840801007387 */ /* 0x0001e20000100800 */
[----:B------:R-:W-:Y:S01]  /*1020*/  LOP3.LUT R5, R5, 0x38, R18, 0xf8, !PT ;  /* 0x0000003805057812 */ /* 0x000fe200078ef812 */
[----:B------:R-:W-:Y:S01]  /*1030*/  IMAD.IADD R194, R192, 0x1, -R11 ;  /* 0x00000001c0c27824 */ /* 0x000fe200078e0a0b */
[----:B------:R-:W-:Y:S01]  /*1040*/  LOP3.LUT R6, R6, 0xfffffe00, RZ, 0xc0, !PT ;  /* 0xfffffe0006067812 */ /* 0x000fe200078ec0ff */
[----:B------:R-:W-:Y:S01]  /*1050*/  STL [R1+0x68], RZ ;  /* 0x000068ff01007387 */ /* 0x000fe20000100800 */
[----:B------:R-:W-:Y:S01]  /*1060*/  SHF.R.S32.HI R2, RZ, 0x1f, R225 ;  /* 0x0000001fff027819 */ /* 0x000fe200000114e1 */
[C---:B------:R-:W-:Y:S01]  /*1070*/  VIADD R221, R18.reuse, 0xe0 ;  /* 0x000000e012dd7836 */ /* 0x040fe20000000000 */
[----:B------:R-:W-:Y:S01]  /*1080*/  SHF.R.S32.HI R36, RZ, 0x1f, R35 ;  /* 0x0000001fff247819 */ /* 0x000fe20000011423 */
[----:B------:R-:W-:Y:S01]  /*1090*/  STL [R1+0x8], R29 ;  /* 0x0000081d01007387 */ /* 0x000fe20000100800 */
[----:B------:R-:W-:Y:S01]  /*10a0*/  SHF.R.S32.HI R35, RZ, 0x1f, R210 ;  /* 0x0000001fff237819 */ /* 0x000fe200000114d2 */
[----:B------:R-:W-:Y:S01]  /*10b0*/  VIADD R220, R18, 0x100 ;  /* 0x0000010012dc7836 */ /* 0x000fe20000000000 */
[----:B------:R-:W-:Y:S01]  /*10c0*/  SHF.L.U64.HI R3, R226, 0x1, R3 ;  /* 0x00000001e2037819 */ /* 0x000fe20000010203 */
[----:B------:R-:W-:Y:S01]  /*10d0*/  STL [R1+0x4], R27 ;  /* 0x0000041b01007387 */ /* 0x000fe20000100800 */
[----:B------:R-:W-:Y:S01]  /*10e0*/  SHF.R.S32.HI R11, RZ, 0x1f, R224 ;  /* 0x0000001fff0b7819 */ /* 0x000fe200000114e0 */
[----:B------:R-:W-:Y:S01]  /*10f0*/  VIADD R219, R18, 0x120 ;  /* 0x0000012012db7836 */ /* 0x000fe20000000000 */
[----:B------:R-:W-:Y:S01]  /*1100*/  LOP3.LUT R4, R6, R5, R7, 0xf6, !PT ;  /* 0x0000000506047212 */ /* 0x000fe200078ef607 */
[----:B------:R-:W-:Y:S01]  /*1110*/  IMAD.MOV.U32 R5, RZ, RZ, R13 ;  /* 0x000000ffff057224 */ /* 0x000fe200078e000d */
[----:B0-----:R-:W-:Y:S01]  /*1120*/  SHF.R.S32.HI R8, RZ, 0x1f, R223 ;  /* 0x0000001fff087819 */ /* 0x001fe200000114df */
[----:B------:R-:W-:Y:S01]  /*1130*/  STL [R1+0x80], R28 ;  /* 0x0000801c01007387 */ /* 0x000fe20000100800 */
[----:B------:R-:W-:Y:S01]  /*1140*/  SHF.L.U64.HI R2, R225, 0x1, R2 ;  /* 0x00000001e1027819 */ /* 0x000fe20000010202 */
[----:B------:R-:W-:Y:S01]  /*1150*/  IMAD.MOV.U32 R7, RZ, RZ, R15 ;  /* 0x000000ffff077224 */ /* 0x000fe200078e000f */
[----:B------:R-:W-:Y:S01]  /*1160*/  SHF.R.S32.HI R13, RZ, 0x1f, R222 ;  /* 0x0000001fff0d7819 */ /* 0x000fe200000114de */
[----:B------:R-:W-:Y:S01]  /*1170*/  STL [R1+0x74], R35 ;  /* 0x0000742301007387 */ /* 0x000fe20000100800 */
[----:B------:R-:W-:Y:S01]  /*1180*/  SHF.L.U64.HI R11, R224, 0x1, R11 ;  /* 0x00000001e00b7819 */ /* 0x000fe2000001020b */
[----:B------:R-:W-:Y:S01]  /*1190*/  VIADD R218, R18, 0x140 ;  /* 0x0000014012da7836 */ /* 0x000fe20000000000 */
[----:B------:R-:W-:Y:S01]  /*11a0*/  R2P PR, R12, 0x6 ;  /* 0x000000060c007804 */ /* 0x000fe20000000000 */
[----:B------:R0:W-:Y:S01]  /*11b0*/  STL [R1+0x1c], R3 ;  /* 0x00001c0301007387 */ /* 0x0001e20000100800 */
[----:B------:R-:W-:Y:S01]  /*11c0*/  SHF.R.S32.HI R12, RZ, 0x1f, R221 ;  /* 0x0000001fff0c7819 */ /* 0x000fe200000114dd */
[----:B------:R-:W-:Y:S01]  /*11d0*/  IMAD.MOV.U32 R6, RZ, RZ, R14 ;  /* 0x000000ffff067224 */ /* 0x000fe200078e000e */
[----:B------:R-:W-:Y:S01]  /*11e0*/  SHF.R.S32.HI R15, RZ, 0x1f, R220 ;  /* 0x0000001fff0f7819 */ /* 0x000fe200000114dc */
[----:B------:R1:W-:Y:S01]  /*11f0*/  STL [R1+0x20], R2 ;  /* 0x0000200201007387 */ /* 0x0003e20000100800 */
[C---:B------:R-:W-:Y:S01]  /*1200*/  VIADD R217, R18.reuse, 0x160 ;  /* 0x0000016012d97836 */ /* 0x040fe20000000000 */
[----:B------:R-:W-:Y:S01]  /*1210*/  SHF.R.S32.HI R14, RZ, 0x1f, R219 ;  /* 0x0000001fff0e7819 */ /* 0x000fe200000114db */
[C---:B------:R-:W-:Y:S01]  /*1220*/  VIADD R216, R18.reuse, 0x180 ;  /* 0x0000018012d87836 */ /* 0x040fe20000000000 */
[----:B------:R-:W-:Y:S01]  /*1230*/  STL [R1+0x24], R11 ;  /* 0x0000240b01007387 */ /* 0x000fe20000100800 */
[----:B------:R-:W-:Y:S01]  /*1240*/  SHF.R.S32.HI R0, RZ, 0x5, R0 ;  /* 0x00000005ff007819 */ /* 0x000fe20000011400 */
[----:B------:R-:W-:Y:S01]  /*1250*/  VIADD R215, R18, 0x1a0 ;  /* 0x000001a012d77836 */ /* 0x000fe20000000000 */
[----:B0-----:R-:W-:Y:S01]  /*1260*/  SHF.L.U64.HI R3, R223, 0x1, R8 ;  /* 0x00000001df037819 */ /* 0x001fe20000010208 */
[----:B------:R-:W-:Y:S01]  /*1270*/  VIADD R32, R195, 0x140 ;  /* 0x00000140c3207836 */ /* 0x000fe20000000000 */
[----:B------:R-:W-:Y:S01]  /*1280*/  SHF.L.U64.HI R8, R221, 0x1, R12 ;  /* 0x00000001dd087819 */ /* 0x000fe2000001020c */
[----:B------:R-:W-:Y:S01]  /*1290*/  IMAD R193, R0, 0x10, R193 ;  /* 0x0000001000c17824 */ /* 0x000fe200078e02c1 */
[----:B-1----:R-:W-:Y:S01]  /*12a0*/  SHF.L.U64.HI R2, R222, 0x1, R13 ;  /* 0x00000001de027819 */ /* 0x002fe2000001020d */
[----:B------:R0:W-:Y:S01]  /*12b0*/  STL [R1+0x28], R3 ;  /* 0x0000280301007387 */ /* 0x0001e20000100800 */
[----:B------:R-:W-:Y:S01]  /*12c0*/  SHF.R.S32.HI R21, RZ, 0x1f, R218 ;  /* 0x0000001fff157819 */ /* 0x000fe200000114da */
[----:B------:R-:W-:Y:S01]  /*12d0*/  IMAD R227, R10, 0x2, R17 ;  /* 0x000000020ae37824 */ /* 0x000fe200078e0211 */
[----:B------:R-:W-:Y:S01]  /*12e0*/  SHF.R.S32.HI R16, RZ, 0x1f, R217 ;  /* 0x0000001fff107819 */ /* 0x000fe200000114d9 */
[----:B------:R1:W-:Y:S01]  /*12f0*/  STL [R1+0x2c], R2 ;  /* 0x00002c0201007387 */ /* 0x0003e20000100800 */
[----:B------:R-:W-:Y:S01]  /*1300*/  SHF.R.S32.HI R25, RZ, 0x1f, R216 ;  /* 0x0000001fff197819 */ /* 0x000fe200000114d8 */
[----:B------:R-:W-:Y:S01]  /*1310*/  VIADD R228, R227, 0x36440 ;  /* 0x00036440e3e47836 */ /* 0x000fe20000000000 */
[----:B------:R-:W-:Y:S01]  /*1320*/  LEA.HI R0, R19, R19, RZ, 0x1 ;  /* 0x0000001313007211 */ /* 0x000fe200078f08ff */
[----:B------:R3:W-:Y:S01]  /*1330*/  STL [R1+0x30], R8 ;  /* 0x0000300801007387 */ /* 0x0007e20000100800 */
[----:B------:R-:W-:Y:S01]  /*1340*/  SHF.R.S32.HI R20, RZ, 0x1f, R215 ;  /* 0x0000001fff147819 */ /* 0x000fe200000114d7 */
[C---:B------:R-:W-:Y:S01]  /*1350*/  VIADD R34, R195.reuse, 0xc0 ;  /* 0x000000c0c3227836 */ /* 0x040fe20000000000 */
[----:B0-----:R-:W-:Y:S01]  /*1360*/  SHF.L.U64.HI R3, R220, 0x1, R15 ;  /* 0x00000001dc037819 */ /* 0x001fe2000001020f */
[C---:B------:R-:W-:Y:S01]  /*1370*/  VIADD R33, R195.reuse, 0x100 ;  /* 0x00000100c3217836 */ /* 0x040fe20000000000 */
[----:B------:R-:W-:Y:S01]  /*1380*/  SHF.R.S32.HI R24, RZ, 0x1f, R29 ;  /* 0x0000001fff187819 */ /* 0x000fe2000001141d */
[----:B------:R-:W-:Y:S01]  /*1390*/  VIADD R31, R195, 0x180 ;  /* 0x00000180c31f7836 */ /* 0x000fe20000000000 */
[----:B-1----:R-:W-:Y:S01]  /*13a0*/  SHF.L.U64.HI R2, R219, 0x1, R14 ;  /* 0x00000001db027819 */ /* 0x002fe2000001020e */
[----:B------:R0:W-:Y:S01]  /*13b0*/  STL [R1+0x34], R3 ;  /* 0x0000340301007387 */ /* 0x0001e20000100800 */
[----:B------:R-:W-:Y:S01]  /*13c0*/  LOP3.LUT R0, R0, 0x1ffffffe, RZ, 0xc0, !PT ;  /* 0x1ffffffe00007812 */ /* 0x000fe200078ec0ff */
[----:B------:R-:W-:Y:S01]  /*13d0*/  VIADD R30, R195, 0x1c0 ;  /* 0x000001c0c31e7836 */ /* 0x000fe20000000000 */
[----:B---3--:R-:W-:Y:S01]  /*13e0*/  SHF.L.U64.HI R8, R218, 0x1, R21 ;  /* 0x00000001da087819 */ /* 0x008fe20000010215 */
[----:B------:R1:W-:Y:S01]  /*13f0*/  STL [R1+0x38], R2 ;  /* 0x0000380201007387 */ /* 0x0003e20000100800 */
[----:B------:R-:W-:Y:S01]  /*1400*/  SHF.R.S32.HI R26, RZ, 0x1f, R27 ;  /* 0x0000001fff1a7819 */ /* 0x000fe2000001141b */
[----:B------:R-:W-:Y:S01]  /*1410*/  IMAD.IADD R0, R19, 0x1, -R0 ;  /* 0x0000000113007824 */ /* 0x000fe200078e0a00 */
[----:B------:R-:W-:Y:S01]  /*1420*/  SHF.R.S32.HI R32, RZ, 0x1f, R32 ;  /* 0x0000001fff207819 */ /* 0x000fe20000011420 */
[----:B------:R3:W-:Y:S01]  /*1430*/  STL [R1+0x3c], R8 ;  /* 0x00003c0801007387 */ /* 0x0007e20000100800 */
[----:B------:R-:W-:Y:S01]  /*1440*/  SEL R229, R229, 0xffffffe0, !P1 ;  /* 0xffffffe0e5e57807 */ /* 0x000fe20004800000 */
[----:B------:R-:W-:Y:S01]  /*1450*/  IMAD R0, R0, 0x8, R193 ;  /* 0x0000000800007824 */ /* 0x000fe200078e02c1 */
[----:B0-----:R-:W-:Y:S01]  /*1460*/  SHF.L.U64.HI R3, R217, 0x1, R16 ;  /* 0x00000001d9037819 */ /* 0x001fe20000010210 */
[----:B------:R-:W-:Y:S01]  /*1470*/  VIADD R184, R18, 0x20 ;  /* 0x0000002012b87836 */ /* 0x000fe20000000000 */
[----:B------:R-:W-:Y:S01]  /*1480*/  SHF.R.S32.HI R34, RZ, 0x1f, R34 ;  /* 0x0000001fff227819 */ /* 0x000fe20000011422 */
[----:B-1----:R-:W-:Y:S01]  /*1490*/  IMAD.SHL.U32 R2, R9, 0x2, RZ ;  /* 0x0000000209027824 */ /* 0x002fe200078e00ff */
[----:B------:R-:W-:Y:S01]  /*14a0*/  SHF.L.U64.HI R9, R216, 0x1, R25 ;  /* 0x00000001d8097819 */ /* 0x000fe20000010219 */
[----:B------:R0:W-:Y:S01]  /*14b0*/  STL [R1+0x40], R3 ;  /* 0x0000400301007387 */ /* 0x0001e20000100800 */
[----:B------:R-:W-:Y:S01]  /*14c0*/  SHF.R.S32.HI R33, RZ, 0x1f, R33 ;  /* 0x0000001fff217819 */ /* 0x000fe20000011421 */
[----:B------:R-:W-:Y:S01]  /*14d0*/  IMAD.IADD R212, R2, 0x1, R28 ;  /* 0x0000000102d47824 */ /* 0x000fe200078e021c */
[----:B---3--:R-:W-:Y:S01]  /*14e0*/  SHF.L.U64.HI R8, R215, 0x1, R20 ;  /* 0x00000001d7087819 */ /* 0x008fe20000010214 */
[----:B------:R-:W-:Y:S01]  /*14f0*/  STL [R1+0x44], R9 ;  /* 0x0000440901007387 */ /* 0x000fe20000100800 */
[----:B------:R-:W-:Y:S01]  /*1500*/  SHF.R.S32.HI R31, RZ, 0x1f, R31 ;  /* 0x0000001fff1f7819 */ /* 0x000fe2000001141f */
[C---:B------:R-:W-:Y:S01]  /*1510*/  VIADD R40, R212.reuse, 0x10 ;  /* 0x00000010d4287836 */ /* 0x040fe20000000000 */
[----:B------:R-:W-:Y:S01]  /*1520*/  SHF.R.S32.HI R30, RZ, 0x1f, R30 ;  /* 0x0000001fff1e7819 */ /* 0x000fe2000001141e */
[----:B------:R1:W-:Y:S01]  /*1530*/  STL [R1+0x10], R2 ;  /* 0x0000100201007387 */ /* 0x0003e20000100800 */
[C---:B------:R-:W-:Y:S01]  /*1540*/  VIADD R38, R212.reuse, 0x20 ;  /* 0x00000020d4267836 */ /* 0x040fe20000000000 */
[----:B0-----:R-:W-:Y:S01]  /*1550*/  SHF.L.U64.HI R3, R29, 0x1, R24 ;  /* 0x000000011d037819 */ /* 0x001fe20000010218 */
[C---:B------:R-:W-:Y:S01]  /*1560*/  VIADD R35, R212.reuse, 0x38 ;  /* 0x00000038d4237836 */ /* 0x040fe20000000000 */
[----:B------:R-:W-:Y:S01]  /*1570*/  STL [R1+0x48], R8 ;  /* 0x0000480801007387 */ /* 0x000fe20000100800 */
[C---:B------:R-:W-:Y:S01]  /*1580*/  VIADD R32, R212.reuse, 0x50 ;  /* 0x00000050d4207836 */ /* 0x040fe20000000000 */
[----:B------:R-:W-:Y:S01]  /*1590*/  SHF.R.S32.HI R19, RZ, 0x1f, R18 ;  /* 0x0000001fff137819 */ /* 0x000fe20000011412 */
[C---:B------:R-:W-:Y:S01]  /*15a0*/  VIADD R29, R212.reuse, 0x68 ;  /* 0x00000068d41d7836 */ /* 0x040fe20000000000 */
[----:B------:R0:W-:Y:S01]  /*15b0*/  STL [R1+0x4c], R3 ;  /* 0x00004c0301007387 */ /* 0x0001e20000100800 */
[C---:B------:R-:W-:Y:S01]  /*15c0*/  VIADD R21, R212.reuse, 0x98 ;  /* 0x00000098d4157836 */ /* 0x040fe20000000000 */
[----:B-1----:R-:W-:Y:S01]  /*15d0*/  SHF.L.U64.HI R2, R27, 0x1, R26 ;  /* 0x000000011b027819 */ /* 0x002fe2000001021a */
[C---:B------:R-:W-:Y:S01]  /*15e0*/  VIADD R26, R212.reuse, 0x80 ;  /* 0x00000080d41a7836 */ /* 0x040fe20000000000 */
[----:B------:R-:W-:Y:S01]  /*15f0*/  SHF.R.S32.HI R206, RZ, 0x1f, R184 ;  /* 0x0000001fffce7819 */ /* 0x000fe200000114b8 */
[----:B------:R-:W-:-:S02]  /*1600*/  VIADD R15, R212, 0xb0 ;  /* 0x000000b0d40f7836 */ /* 0x000fc40000000000 */
[----:B------:R1:W-:Y:S01]  /*1610*/  STL [R1+0x50], R2 ;  /* 0x0000500201007387 */ /* 0x0003e20000100800 */
[----:B------:R-:W-:Y:S02]  /*1620*/  VIADD R13, R212, 0xc0 ;  /* 0x000000c0d40d7836 */ /* 0x000fe40000000000 */
[----:B0-----:R-:W-:Y:S02]  /*1630*/  IMAD R3, R4, 0x2, R17 ;  /* 0x0000000204037824 */ /* 0x001fe400078e0211 */
[C---:B------:R-:W-:Y:S02]  /*1640*/  VIADD R41, R212.reuse, 0x8 ;  /* 0x00000008d4297836 */ /* 0x040fe40000000000 */
[C---:B------:R-:W-:Y:S01]  /*1650*/  VIADD R39, R212.reuse, 0x18 ;  /* 0x00000018d4277836 */ /* 0x040fe20000000000 */
[----:B------:R-:W-:Y:S01]  /*1660*/  STL [R1+0x78], R3 ;  /* 0x0000780301007387 */ /* 0x000fe20000100800 */
[C---:B------:R-:W-:Y:S01]  /*1670*/  VIADD R37, R212.reuse, 0x28 ;  /* 0x00000028d4257836 */ /* 0x040fe20000000000 */
[----:B-1----:R-:W-:Y:S01]  /*1680*/  SHF.R.S32.HI R2, RZ, 0x1f, R212 ;  /* 0x0000001fff027819 */ /* 0x002fe200000114d4 */
        /* <DEDUP_REMOVED lines=36> */
[C---:B------:R-:W-:Y:S01]  /*18d0*/  VIADD R8, R212.reuse, 0xe0 ;  /* 0x000000e0d4087836 */ /* 0x040fe20000000000 */
[----:B------:R-:W-:Y:S01]  /*18e0*/  SHF.R.S32.HI R28, RZ, 0x1f, R28 ;  /* 0x0000001fff1c7819 */ /* 0x000fe2000001141c */
[C---:B------:R-:W-:Y:S01]  /*18f0*/  VIADD R4, R212.reuse, 0xe8 ;  /* 0x000000e8d4047836 */ /* 0x040fe20000000000 */
[----:B------:R0:W-:Y:S01]  /*1900*/  STL [R1], R0 ;  /* 0x0000000001007387 */ /* 0x0001e20000100800 */
[C---:B------:R-:W-:Y:S01]  /*1910*/  VIADD R3, R212.reuse, 0xf0 ;  /* 0x000000f0d4037836 */ /* 0x040fe20000000000 */
        /* <DEDUP_REMOVED lines=15> */
[----:B--2---:R-:W-:Y:S02]  /*1a10*/  LOP3.LUT R187, R22, 0x1, RZ, 0xfc, !PT ;  /* 0x0000000116bb7812 */ /* 0x004fe400078efcff */
[----:B0-----:R-:W-:-:S07]  /*1a20*/  CS2R R22, SRZ ;  /* 0x0000000000167805 */ /* 0x001fce000001ff00 */
.L_x_8737:
[----:B012---:R-:W0:Y:S01]  /*1a30*/  LDC.64 R2, c[0x0][0xd88] ;  /* 0x00036200ff027b82 */ /* 0x007e220000000a00 */
[----:B------:R-:W-:Y:S01]  /*1a40*/  ULDC.64 UR6, c[0x0][0xb00] ;  /* 0x0002c00000067ab9 */ /* 0x000fe20000000a00 */
[----:B------:R-:W-:Y:S01]  /*1a50*/  ULDC.64 UR4, c[0x0][0xb20] ;  /* 0x0002c80000047ab9 */ /* 0x000fe20000000a00 */
[----:B------:R-:W-:Y:S01]  /*1a60*/  ULDC.64 UR8, c[0x0][0xb10] ;  /* 0x0002c40000087ab9 */ /* 0x000fe20000000a00 */
[----:B0-----:R-:W-:-:S05]  /*1a70*/  IMAD.WIDE R2, R7, 0x4, R2 ;  /* 0x0000000407027825 */ /* 0x001fca00078e0202 */
[----:B-----5:R-:W2:Y:S01]  /*1a80*/  LDG.E R24, desc[UR40][R2.64] ;  /* 0x0000002802187981 */ /* 0x020ea2000c1e1900 */
        /* <DEDUP_REMOVED lines=12> */
[C-C-:B------:R-:W-:Y:S01]  /*1b50*/  SHF.L.U64.HI R26, R24.reuse, 0x2, R0.reuse ;  /* 0x00000002181a7819 */ /* 0x140fe20000010200 */
[----:B------:R-:W-:Y:S01]  /*1b60*/  STL [R1+0x5c], R27 ;  /* 0x00005c1b01007387 */ /* 0x000fe20000100800 */
        /* <DEDUP_REMOVED lines=13> */
[----:B----4-:R-:W-:Y:S02]  /*1c40*/  LOP3.LUT R4, R6, 0xff000000, RZ, 0xc0, !PT ;  /* 0xff00000006047812 */ /* 0x010fe400078ec0ff */
        /* <DEDUP_REMOVED lines=14> */
[----:B-1-3--:R-:W-:Y:S08]  /*1d30*/  @P1 BRA `(.L_x_8590) ;  /* 0x0000000000241947 */ /* 0x00aff00003800000 */
        /* <DEDUP_REMOVED lines=9> */
.L_x_8590:
[----:B------:R-:W-:Y:S02]  /*1dd0*/  IMAD.U32 R34, RZ, RZ, UR5 ;  /* 0x00000005ff227e24 */ /* 0x000fe4000f8e00ff */
[----:B------:R-:W-:Y:S01]  /*1de0*/  IMAD.U32 R25, RZ, RZ, UR4 ;  /* 0x00000004ff197e24 */ /* 0x000fe2000f8e00ff */
[----:B------:R-:W-:Y:S06]  /*1df0*/  @!P2 BRA `(.L_x_8591) ;  /* 0x000000000010a947 */ /* 0x000fec0003800000 */
[----:B------:R-:W-:-:S04]  /*1e00*/  IADD3 R2, P0, R27, UR8, RZ ;  /* 0x000000081b027c10 */ /* 0x000fc8000ff1e0ff */
[----:B------:R-:W-:-:S05]  /*1e10*/  IADD3.X R3, R26, UR9, RZ, P0, !PT ;  /* 0x000000091a037c10 */ /* 0x000fca00087fe4ff */
[----:B------:R0:W5:Y:S01]  /*1e20*/  LDG.E R25, desc[UR40][R2.64] ;  /* 0x0000002802197981 */ /* 0x000162000c1e1900 */
[----:B------:R-:W-:Y:S05]  /*1e30*/  BRA `(.L_x_8592) ;  /* 0x0000000000107947 */ /* 0x000fea0003800000 */
.L_x_8591:
[----:B------:R-:W-:Y:S05]  /*1e40*/  @!P0 BRA `(.L_x_8592) ;  /* 0x00000000000c8947 */ /* 0x000fea0003800000 */
[----:B------:R-:W2:Y:S04]  /*1e50*/  LDG.E R0, desc[UR40][R2.64] ;  /* 0x0000002802007981 */ /* 0x000ea8000c1e1900 */
[----:B------:R-:W2:Y:S02]  /*1e60*/  LDG.E R25, desc[UR40][R2.64+0x4] ;  /* 0x0000042802197981 */ /* 0x000ea4000c1e1900 */
[----:B--2---:R-:W-:-:S07]  /*1e70*/  IMAD.IADD R25, R25, 0x1, -R0 ;  /* 0x0000000119197824 */ /* 0x004fce00078e0a00 */
.L_x_8592:
        /* <DEDUP_REMOVED lines=9> */
[----:B------:R-:W-:-:S04]  /*1f10*/  ISETP.NE.U32.AND P1, PT, RZ, UR4, PT ;  /* 0x00000004ff007c0c */ /* 0x000fc8000bf25070 */
[----:B------:R-:W-:Y:S01]  /*1f20*/  ISETP.NE.AND.EX P1, PT, RZ, UR5, PT, P1 ;  /* 0x00000005ff007c0c */ /* 0x000fe2000bf25310 */
[----:B0----5:R-:W-:-:S12]  /*1f30*/  IMAD.MOV.U32 R2, RZ, RZ, R25 ;  /* 0x000000ffff027224 */ /* 0x021fd800078e0019 */
[----:B------:R-:W-:-:S04]  /*1f40*/  @P1 IADD3 R6, P2, R27, UR4, RZ ;  /* 0x000000041b061c10 */ /* 0x000fc8000ff5e0ff */
[----:B------:R-:W-:-:S05]  /*1f50*/  @P1 IADD3.X R7, R26, UR5, RZ, P2, !PT ;  /* 0x000000051a071c10 */ /* 0x000fca00097fe4ff */
[----:B------:R0:W5:Y:S01]  /*1f60*/  @P1 LDG.E R2, desc[UR40][R6.64] ;  /* 0x0000002806021981 */ /* 0x000162000c1e1900 */
[----:B-1----:R-:W-:Y:S01]  /*1f70*/  ISETP.NE.AND P1, PT, R4, 0x1, PT ;  /* 0x000000010400780c */ /* 0x002fe20003f25270 */
[----:B------:R-:W-:Y:S01]  /*1f80*/  IMAD.SHL.U32 R214, R5, 0x40, RZ ;  /* 0x0000004005d67824 */ /* 0x000fe200078e00ff */
[----:B------:R-:W-:Y:S01]  /*1f90*/  LOP3.LUT R13, R8, 0xff, RZ, 0xc0, !PT ;  /* 0x000000ff080d7812 */ /* 0x000fe200078ec0ff */
[----:B------:R-:W-:Y:S01]  /*1fa0*/  BSSY B0, `(.L_x_8593) ;  /* 0x0000036000007945 */ /* 0x000fe20003800000 */
[----:B------:R-:W-:Y:S01]  /*1fb0*/  SHF.R.U32.HI R12, RZ, 0x10, R8 ;  /* 0x00000010ff0c7819 */ /* 0x000fe20000011608 */
[----:B------:R-:W-:Y:S02]  /*1fc0*/  VIADD R3, R214, 0x3f ;  /* 0x0000003fd6037836 */ /* 0x000fe40000000000 */
[----:B------:R0:W-:Y:S04]  /*1fd0*/  STL [R1+0x64], R13 ;  /* 0x0000640d01007387 */ /* 0x0001e80000100800 */
[----:B------:R0:W-:Y:S02]  /*1fe0*/  STL [R1+0x54], R12 ;  /* 0x0000540c01007387 */ /* 0x0001e40000100800 */
[----:B------:R-:W1:Y:S08]  /*1ff0*/  @P1 LDC R4, c[0x0][0x44c] ;  /* 0x00011300ff041b82 */ /* 0x000e700000000800 */
[----:B------:R-:W3:Y:S01]  /*2000*/  @P1 LDC R11, c[0x0][0x450] ;  /* 0x00011400ff0b1b82 */ /* 0x000ee20000000800 */
[----:B--2---:R-:W-:-:S02]  /*2010*/  @P0 IMAD.IADD R34, R9, 0x1, -R0 ;  /* 0x0000000109220824 */ /* 0x004fc400078e0a00 */
[----:B------:R-:W-:Y:S02]  /*2020*/  IMAD.IADD R9, R25, 0x1, -R10 ;  /* 0x0000000119097824 */ /* 0x000fe400078e0a0a */
[----:B-1----:R-:W-:-:S04]  /*2030*/  @P1 IMAD.HI.U32 R0, R3, R4, RZ ;  /* 0x0000000403001227 */ /* 0x002fc800078e00ff */
[----:B------:R-:W-:Y:S01]  /*2040*/  IMAD.IADD R213, R9, 0x1, R34 ;  /* 0x0000000109d57824 */ /* 0x000fe200078e0222 */
[----:B---3--:R-:W-:-:S03]  /*2050*/  @P1 SHF.R.U32.HI R3, RZ, R11, R0 ;  /* 0x0000000bff031219 */ /* 0x008fc60000011600 */
[C---:B------:R-:W-:Y:S01]  /*2060*/  VIADD R0, R213.reuse, 0x3f ;  /* 0x0000003fd5007836 */ /* 0x040fe20000000000 */
[----:B------:R-:W-:-:S05]  /*2070*/  IADD3 R38, R213, 0x40, -R208 ;  /* 0x00000040d5267810 */ /* 0x000fca0007ffe8d0 */
[----:B------:R-:W-:Y:S01]  /*2080*/  IMAD.IADD R4, R38, 0x1, R3 ;  /* 0x0000000126047824 */ /* 0x000fe200078e0203 */
[----:B------:R-:W-:-:S04]  /*2090*/  SHF.R.S32.HI R3, RZ, 0x1f, R0 ;  /* 0x0000001fff037819 */ /* 0x000fc80000011400 */
[----:B------:R-:W-:Y:S02]  /*20a0*/  SHF.R.S32.HI R5, RZ, 0x1f, R4 ;  /* 0x0000001fff057819 */ /* 0x000fe40000011404 */
[----:B------:R-:W-:Y:S02]  /*20b0*/  LEA.HI R3, R3, R0, RZ, 0x6 ;  /* 0x0000000003037211 */ /* 0x000fe400078f30ff */
[----:B------:R-:W-:Y:S02]  /*20c0*/  LEA.HI R5, R5, R4, RZ, 0x6 ;  /* 0x0000000405057211 */ /* 0x000fe400078f30ff */
[----:B------:R-:W-:Y:S02]  /*20d0*/  SHF.R.S32.HI R37, RZ, 0x6, R3 ;  /* 0x00000006ff257819 */ /* 0x000fe40000011403 */
[----:B------:R-:W-:-:S04]  /*20e0*/  SHF.R.S32.HI R0, RZ, 0x6, R5 ;  /* 0x00000006ff007819 */ /* 0x000fc80000011405 */
[----:B------:R-:W-:Y:S01]  /*20f0*/  VIMNMX R10, R37, R0, PT ;  /* 0x00000000250a7248 */ /* 0x000fe20003fe0100 */
[----:B------:R-:W-:-:S03]  /*2100*/  IMAD.MOV.U32 R0, RZ, RZ, RZ ;  /* 0x000000ffff007224 */ /* 0x000fc600078e00ff */
        /* <DEDUP_REMOVED lines=31> */
.L_x_8594:
[----:B------:R-:W-:Y:S05]  /*2300*/  BSYNC B0 ;  /* 0x0000000000007941 */ /* 0x000fea0003800000 */
.L_x_8593:
        /* <DEDUP_REMOVED lines=36> */
.L_x_8597:
[----:B------:R-:W-:Y:S05]  /*2550*/  BSYNC B6 ;  /* 0x0000000000067941 */ /* 0x000fea0003800000 */
.L_x_8596:
        /* <DEDUP_REMOVED lines=20> */
.L_x_8599:
[----:B------:R-:W-:Y:S05]  /*26a0*/  BSYNC B6 ;  /* 0x0000000000067941 */ /* 0x000fea0003800000 */
.L_x_8598:
[----:B------:R-:W-:Y:S01]  /*26b0*/  ULDC.64 UR4, c[0x0][0xaf0] ;  /* 0x0002bc0000047ab9 */ /* 0x000fe20000000a00 */
[----:B------:R-:W2:Y:S01]  /*26c0*/  LDL R8, [R1+0x14] ;  /* 0x0000140001087983 */ /* 0x000ea20000100800 */
[----:B------:R-:W-:Y:S01]  /*26d0*/  ISETP.NE.U32.AND P0, PT, RZ, UR4, PT ;  /* 0x00000004ff007c0c */ /* 0x000fe2000bf05070 */
[----:B------:R-:W-:Y:S01]  /*26e0*/  IMAD.MOV.U32 R59, RZ, RZ, R24 ;  /* 0x000000ffff3b7224 */ /* 0x000fe200078e0018 */
[----:B------:R-:W0:Y:S02]  /*26f0*/  LDC.64 R52, c[0x0][0x3f8] ;  /* 0x0000fe00ff347b82 */ /* 0x000e240000000a00 */
[----:B------:R-:W-:Y:S01]  /*2700*/  ISETP.NE.AND.EX P0, PT, RZ, UR5, PT, P0 ;  /* 0x00000005ff007c0c */ /* 0x000fe2000bf05300 */
[----:B------:R-:W1:Y:S05]  /*2710*/  S2R R0, SR_TID.X ;  /* 0x0000000000007919 */ /* 0x000e6a0000002100 */
[----:B------:R-:W3:Y:S07]  /*2720*/  LDC R47, c[0x0][0x3f4] ;  /* 0x0000fd00ff2f7b82 */ /* 0x000eee0000000800 */
[----:B------:R-:W-:-:S02]  /*2730*/  @P0 IADD3 R4, P1, R27, UR4, RZ ;  /* 0x000000041b040c10 */ /* 0x000fc4000ff3e0ff */
[----:B------:R-:W-:Y:S01]  /*2740*/  SHF.R.S32.HI R3, RZ, 0x1f, R192 ;  /* 0x0000001fff037819 */ /* 0x000fe200000114c0 */
[----:B------:R-:W4:Y:S01]  /*2750*/  S2R R10, SR_TID.X ;  /* 0x00000000000a7919 */ /* 0x000f220000002100 */
[----:B------:R-:W-:Y:S01]  /*2760*/  @P0 IADD3.X R5, R26, UR5, RZ, P1, !PT ;  /* 0x000000051a050c10 */ /* 0x000fe20008ffe4ff */
[----:B------:R-:W-:Y:S01]  /*2770*/  IMAD.SHL.U32 R56, R194, 0x40, RZ ;  /* 0x00000040c2387824 */ /* 0x000fe200078e00ff */
[----:B------:R-:W-:Y:S01]  /*2780*/  SHF.R.S32.HI R189, RZ, 0x1f, R188 ;  /* 0x0000001fffbd7819 */ /* 0x000fe200000114bc */
[----:B------:R-:W-:Y:S02]  /*2790*/  ULDC UR4, c[0x0][0x2f4] ;  /* 0x0000bd0000047ab9 */ /* 0x000fe40000000800 */
[----:B------:R1:W2:Y:S02]  /*27a0*/  @P0 LDG.E R59, desc[UR40][R4.64] ;  /* 0x00000028043b0981 */ /* 0x0002a4000c1e1900 */
[----:B-1----:R-:W1:Y:S01]  /*27b0*/  LDC.64 R4, c[0x0][0x408] ;  /* 0x00010200ff047b82 */ /* 0x002e620000000a00 */
[----:B------:R-:W-:-:S05]  /*27c0*/  VIADD R6, R0, 0xffffff80 ;  /* 0xffffff8000067836 */ /* 0x000fca0000000000 */
[----:B------:R-:W-:-:S04]  /*27d0*/  SHF.R.S32.HI R7, RZ, 0x1f, R6 ;  /* 0x0000001fff077819 */ /* 0x000fc80000011406 */
[----:B------:R-:W-:Y:S01]  /*27e0*/  LEA.HI R7, R7, R6, RZ, 0x2 ;  /* 0x0000000607077211 */ /* 0x000fe200078f10ff */
[----:B0-----:R-:W-:-:S03]  /*27f0*/  IMAD R0, R3, R52, RZ ;  /* 0x0000003403007224 */ /* 0x001fc600078e02ff */
[----:B------:R-:W-:Y:S02]  /*2800*/  LOP3.LUT R9, R7, 0xfffffffc, RZ, 0xc0, !PT ;  /* 0xfffffffc07097812 */ /* 0x000fe400078ec0ff */
[----:B---3--:R-:W-:-:S03]  /*2810*/  ISETP.GE.AND P0, PT, R18, R47, PT ;  /* 0x0000002f1200720c */ /* 0x008fc60003f06270 */
[----:B------:R-:W-:Y:S02]  /*2820*/  IMAD.IADD R45, R6, 0x1, -R9 ;  /* 0x00000001062d7824 */ /* 0x000fe400078e0a09 */
[----:B-1----:R-:W-:-:S04]  /*2830*/  IMAD R3, R3, R4, RZ ;  /* 0x0000000403037224 */ /* 0x002fc800078e02ff */
[C---:B------:R-:W-:Y:S01]  /*2840*/  IMAD R9, R192.reuse, R5, R3 ;  /* 0x00000005c0097224 */ /* 0x040fe200078e0203 */
[----:B------:R-:W-:Y:S01]  /*2850*/  SEL R3, R47, RZ, P0 ;  /* 0x000000ff2f037207 */ /* 0x000fe20000000000 */
[----:B------:R-:W-:-:S04]  /*2860*/  IMAD R7, R192, R53, R0 ;  /* 0x00000035c0077224 */ /* 0x000fc800078e0200 */
[----:B------:R-:W-:Y:S01]  /*2870*/  IMAD.IADD R3, R18, 0x1, R3 ;  /* 0x0000000112037824 */ /* 0x000fe200078e0203 */
[----:B------:R-:W-:-:S04]  /*2880*/  LOP3.LUT R56, R56, 0x1c0, RZ, 0xc0, !PT ;  /* 0x000001c038387812 */ /* 0x000fc800078ec0ff */
[----:B------:R-:W-:Y:S01]  /*2890*/  SHF.R.S32.HI R0, RZ, 0x1f, R3 ;  /* 0x0000001fff007819 */ /* 0x000fe20000011403 */
[-C--:B------:R-:W-:Y:S01]  /*28a0*/  IMAD.WIDE.U32 R20, R192, R52.reuse, R188 ;  /* 0x00000034c0147225 */ /* 0x080fe200078e00bc */
[----:B------:R-:W-:Y:S02]  /*28b0*/  SHF.R.U32.HI R50, RZ, 0x3, R56 ;  /* 0x00000003ff327819 */ /* 0x000fe40000011638 */
[----:B------:R-:W-:Y:S01]  /*28c0*/  LEA.HI R57, R0, R3, RZ, 0x3 ;  /* 0x0000000300397211 */ /* 0x000fe200078f18ff */
[----:B------:R-:W-:Y:S01]  /*28d0*/  IMAD.WIDE.U32 R28, R192, R52, R18 ;  /* 0x00000034c01c7225 */ /* 0x000fe200078e0012 */
[----:B------:R-:W-:-:S03]  /*28e0*/  LOP3.LUT R3, R56, 0x18, R18, 0xf8, !PT ;  /* 0x0000001838037812 */ /* 0x000fc600078ef812 */
[----:B------:R-:W-:Y:S01]  /*28f0*/  IMAD.IADD R21, R21, 0x1, R7 ;  /* 0x0000000115157824 */ /* 0x000fe200078e0207 */
[----:B------:R-:W-:Y:S01]  /*2900*/  LOP3.LUT R3, R3, R50, RZ, 0x3c, !PT ;  /* 0x0000003203037212 */ /* 0x000fe200078e3cff */
[----:B------:R-:W-:Y:S01]  /*2910*/  IMAD.IADD R29, R7, 0x1, R29 ;  /* 0x00000001071d7824 */ /* 0x000fe200078e021d */
[----:B-----5:R-:W-:Y:S01]  /*2920*/  SHF.R.S32.HI R7, RZ, 0x1f, R2 ;  /* 0x0000001fff077819 */ /* 0x020fe20000011402 */
[----:B------:R-:W-:-:S04]  /*2930*/  IMAD.WIDE.U32 R30, R192, R4, R188 ;  /* 0x00000004c01e7225 */ /* 0x000fc800078e00bc */
[----:B------:R-:W-:-:S04]  /*2940*/  IMAD.WIDE.U32 R32, R192, R4, R18 ;  /* 0x00000004c0207225 */ /* 0x000fc800078e0012 */
[----:B------:R-:W-:Y:S02]  /*2950*/  IMAD R6, R7, R52, RZ ;  /* 0x0000003407067224 */ /* 0x000fe400078e02ff */
[----:B------:R-:W-:Y:S02]  /*2960*/  IMAD.IADD R31, R31, 0x1, R9 ;  /* 0x000000011f1f7824 */ /* 0x000fe400078e0209 */
[----:B------:R-:W-:Y:S02]  /*2970*/  IMAD.IADD R33, R9, 0x1, R33 ;  /* 0x0000000109217824 */ /* 0x000fe400078e0221 */
[----:B------:R-:W-:Y:S01]  /*2980*/  IMAD R7, R7, R4, RZ ;  /* 0x0000000407077224 */ /* 0x000fe200078e02ff */
[----:B----4-:R-:W-:Y:S01]  /*2990*/  SHF.R.U32.HI R10, RZ, 0x7, R10 ;  /* 0x00000007ff0a7819 */ /* 0x010fe2000001160a */
[----:B------:R-:W-:Y:S01]  /*29a0*/  IMAD R43, R2, R53, R6 ;  /* 0x00000035022b7224 */ /* 0x000fe200078e0206 */
[----:B------:R-:W-:Y:S01]  /*29b0*/  ISETP.GE.AND P2, PT, R18, UR4, PT ;  /* 0x0000000412007c0c */ /* 0x000fe2000bf46270 */
[----:B------:R-:W-:Y:S01]  /*29c0*/  IMAD.WIDE.U32 R20, R2, R52, R20 ;  /* 0x0000003402147225 */ /* 0x000fe200078e0014 */
[----:B------:R-:W-:-:S03]  /*29d0*/  LOP3.LUT R41, R57, 0xfffffff8, RZ, 0xc0, !PT ;  /* 0xfffffff839297812 */ /* 0x000fc600078ec0ff */
[----:B------:R-:W-:Y:S01]  /*29e0*/  IMAD.WIDE.U32 R28, R2, R52, R28 ;  /* 0x00000034021c7225 */ /* 0x000fe200078e001c */
[----:B------:R-:W-:-:S03]  /*29f0*/  SHF.L.U64.HI R53, R52, 0x6, R53 ;  /* 0x0000000634357819 */ /* 0x000fc60000010235 */
[C---:B------:R-:W-:Y:S02]  /*2a00*/  IMAD R7, R2.reuse, R5, R7 ;  /* 0x0000000502077224 */ /* 0x040fe400078e0207 */
[----:B------:R-:W-:-:S04]  /*2a10*/  IMAD.WIDE.U32 R30, R2, R4, R30 ;  /* 0x00000004021e7225 */ /* 0x000fc800078e001e */
[----:B------:R-:W-:Y:S01]  /*2a20*/  IMAD.WIDE.U32 R32, R2, R4, R32 ;  /* 0x0000000402207225 */ /* 0x000fe200078e0020 */
[----:B------:R-:W-:Y:S02]  /*2a30*/  SHF.L.U64.HI R51, R4, 0x6, R5 ;  /* 0x0000000604337819 */ /* 0x000fe40000010205 */
[----:B------:R-:W-:Y:S01]  /*2a40*/  ISETP.GE.AND P1, PT, R184, UR4, PT ;  /* 0x00000004b8007c0c */ /* 0x000fe2000bf26270 */
[----:B------:R-:W-:Y:S01]  /*2a50*/  IMAD.IADD R44, R21, 0x1, R43 ;  /* 0x00000001152c7824 */ /* 0x000fe200078e022b */
[----:B------:R-:W-:Y:S01]  /*2a60*/  P2R R60, PR, RZ, 0x4 ;  /* 0x00000004ff3c7803 */ /* 0x000fe20000000000 */
[----:B------:R-:W-:Y:S02]  /*2a70*/  IMAD.IADD R58, R58, 0x1, R25 ;  /* 0x000000013a3a7824 */ /* 0x000fe400078e0219 */
[----:B------:R-:W-:Y:S02]  /*2a80*/  IMAD.SHL.U32 R52, R52, 0x40, RZ ;  /* 0x0000004034347824 */ /* 0x000fe400078e00ff */
[----:B------:R-:W-:-:S02]  /*2a90*/  IMAD.SHL.U32 R49, R4, 0x40, RZ ;  /* 0x0000004004317824 */ /* 0x000fc400078e00ff */
[----:B------:R-:W-:Y:S02]  /*2aa0*/  VIADD R48, R10, 0x8 ;  /* 0x000000080a307836 */ /* 0x000fe40000000000 */
[----:B------:R-:W-:Y:S02]  /*2ab0*/  IMAD.SHL.U32 R47, R47, 0x2, RZ ;  /* 0x000000022f2f7824 */ /* 0x000fe400078e00ff */
[----:B------:R-:W-:Y:S02]  /*2ac0*/  IMAD R45, R45, 0x40, R192 ;  /* 0x000000402d2d7824 */ /* 0x000fe400078e02c0 */
[----:B------:R-:W-:Y:S02]  /*2ad0*/  IMAD.IADD R43, R43, 0x1, R29 ;  /* 0x000000012b2b7824 */ /* 0x000fe400078e021d */
[----:B------:R-:W-:Y:S02]  /*2ae0*/  IMAD.IADD R42, R31, 0x1, R7 ;  /* 0x000000011f2a7824 */ /* 0x000fe400078e0207 */
[----:B------:R-:W-:-:S02]  /*2af0*/  IMAD.IADD R40, R7, 0x1, R33 ;  /* 0x0000000107287824 */ /* 0x000fc400078e0221 */
[----:B--2---:R-:W-:Y:S01]  /*2b00*/  IMAD R46, R8, 0x200, R3 ;  /* 0x00000200082e7824 */ /* 0x004fe200078e0203 */
[----:B------:R-:W-:-:S04]  /*2b10*/  LOP3.LUT R3, R56, 0x38, R57, 0xf8, !PT ;  /* 0x0000003838037812 */ /* 0x000fc800078ef839 */
[----:B------:R-:W-:Y:S02]  /*2b20*/  LOP3.LUT R0, R3, R50, RZ, 0x3c, !PT ;  /* 0x0000003203007212 */ /* 0x000fe400078e3cff */
[----:B------:R-:W-:-:S03]  /*2b30*/  SHF.R.S32.HI R3, RZ, 0x1f, R41 ;  /* 0x0000001fff037819 */ /* 0x000fc60000011429 */
[----:B------:R-:W-:Y:S01]  /*2b40*/  IMAD R0, R8, 0x200, R0 ;  /* 0x0000020008007824 */ /* 0x000fe200078e0200 */
[----:B------:R-:W-:-:S07]  /*2b50*/  SHF.R.S32.HI R39, RZ, 0x1f, R59 ;  /* 0x0000001fff277819 */ /* 0x000fce000001143b */
.L_x_8632:
        /* <DEDUP_REMOVED lines=42> */
[----:B------:R-:W-:-:S03]  /*2e00*/  ISETP.NE.AND P3, PT, RZ, UR8, PT ;  /* 0x00000008ff007c0c */ /* 0x000fc6000bf65270 */
        /* <DEDUP_REMOVED lines=8> */
[----:B------:R-:W-:Y:S02]  /*2e90*/  IMAD R9, R53, R35, RZ ;  /* 0x0000002335097224 */ /* 0x000fe400078e02ff */
[----:B------:R-:W-:-:S04]  /*2ea0*/  IMAD.WIDE.U32 R6, R186, UR4, R4 ;  /* 0x00000004ba067c25 */ /* 0x000fc8000f8e0004 */
[----:B------:R-:W-:Y:S01]  /*2eb0*/  IMAD R7, R186, UR5, R7 ;  /* 0x00000005ba077c24 */ /* 0x000fe2000f8e0207 */
[----:B------:R-:W-:Y:S01]  /*2ec0*/  LEA R70, P4, R6, UR6, 0x1 ;  /* 0x0000000606467c11 */ /* 0x000fe2000f8808ff */
[----:B------:R-:W-:-:S03]  /*2ed0*/  IMAD.WIDE.U32 R4, R52, R35, RZ ;  /* 0x0000002334047225 */ /* 0x000fc600078e00ff */
[----:B------:R-:W-:Y:S01]  /*2ee0*/  LEA.HI.X R14, R6, UR7, R7, 0x1, P4 ;  /* 0x00000007060e7c11 */ /* 0x000fe2000a0f0c07 */
[----:B------:R-:W-:-:S04]  /*2ef0*/  IMAD R9, R68, R52, R9 ;  /* 0x0000003444097224 */ /* 0x000fc800078e0209 */
[----:B------:R-:W-:Y:S01]  /*2f00*/  IMAD.IADD R11, R5, 0x1, R9 ;  /* 0x00000001050b7824 */ /* 0x000fe200078e0209 */
[----:B------:R-:W-:Y:S06]  /*2f10*/  @!P3 BRA `(.L_x_8602) ;  /* 0x0000000800a0b947 */ /* 0x000fec0003800000 */
        /* <DEDUP_REMOVED lines=31> */
.L_x_8604:
[----:B------:R-:W-:Y:S05]  /*3110*/  BSYNC B1 ;  /* 0x0000000000017941 */ /* 0x000fea0003800000 */
.L_x_8603:
[----:B------:R-:W-:Y:S01]  /*3120*/  ISETP.NE.AND P3, PT, R187, 0x3, PT ;  /* 0x00000003bb00780c */ /* 0x000fe20003f65270 */
[----:B0----5:R-:W-:Y:S02]  /*3130*/  IMAD.MOV.U32 R4, RZ, RZ, R8 ;  /* 0x000000ffff047224 */ /* 0x021fe400078e0008 */
[----:B------:R-:W-:Y:S02]  /*3140*/  IMAD.MOV.U32 R5, RZ, RZ, R9 ;  /* 0x000000ffff057224 */ /* 0x000fe400078e0009 */
        /* <DEDUP_REMOVED lines=12> */
.L_x_8605:
[----:B------:R-:W-:Y:S01]  /*3210*/  IMAD R61, R185, 0x8, R17 ;  /* 0x00000008b93d7824 */ /* 0x000fe200078e0211 */
[----:B------:R-:W-:Y:S01]  /*3220*/  SHF.L.U32 R68, R191, 0x1f, RZ ;  /* 0x0000001fbf447819 */ /* 0x000fe200000006ff */
[----:B------:R-:W-:Y:S03]  /*3230*/  BSSY B1, `(.L_x_8606) ;  /* 0x0000003000017945 */ /* 0x000fe60003800000 */
[----:B------:R-:W0:Y:S02]  /*3240*/  SYNCS.PHASECHK.TRANS64.TRYWAIT P5, [R61+URZ+0x38890], R68 ;  /* 0x038890443d0075a7 */ /* 0x000e2400080a017f */
[----:B0-----:R-:W-:Y:S05]  /*3250*/  @!P5 BRA `(.L_x_8607) ;  /* 0x000002000074d947 */ /* 0x001fea0003800000 */
.L_x_8876:
[----:B------:R-:W-:Y:S05]  /*3260*/  BSYNC B1 ;  /* 0x0000000000017941 */ /* 0x000fea0003800000 */
.L_x_8606:
[----:B------:R-:W-:-:S03]  /*3270*/  UMOV UR4, 0xffffffff ;  /* 0xffffffff00047882 */ /* 0x000fc60000000000 */
[----:B------:R-:W-:Y:S05]  /*3280*/  BRA.DIV UR4, `(.L_x_8608) ;  /* 0x00000202047c7947 */ /* 0x000fea000b800000 */
[----:B------:R1:W2:Y:S04]  /*3290*/  SHFL.IDX PT, R71, R14, RZ, 0x1c1f ;  /* 0x001c1fff0e477589 */ /* 0x0002a800000e0000 */
[----:B------:R1:W3:Y:S02]  /*32a0*/  SHFL.IDX PT, R73, R70, RZ, 0x1c1f ;  /* 0x001c1fff46497589 */ /* 0x0002e400000e0000 */
.L_x_8880:
[----:B------:R-:W-:Y:S05]  /*32b0*/  @P4 BRA `(.L_x_8609) ;  /* 0x0000001400484947 */ /* 0x000fea0003800000 */
[----:B------:R-:W-:Y:S01]  /*32c0*/  ISETP.NE.AND P5, PT, R60, RZ, PT ;  /* 0x000000ff3c00720c */ /* 0x000fe20003fa5270 */
        /* <DEDUP_REMOVED lines=8> */
[--C-:B------:R-:W-:Y:S01]  /*3350*/  SHF.R.U64 R11, R26, 0x10, R27.reuse ;  /* 0x000000101a0b7819 */ /* 0x100fe2000000121b */
[----:B------:R-:W-:Y:S01]  /*3360*/  HADD2.F32 R5, -RZ, R5.H0_H0 ;  /* 0x20000005ff057230 */ /* 0x000fe20000004100 */
[----:B------:R-:W-:Y:S01]  /*3370*/  SHF.R.U32.HI R26, RZ, 0x10, R27 ;  /* 0x00000010ff1a7819 */ /* 0x000fe2000001161b */
[----:B------:R-:W-:Y:S02]  /*3380*/  HADD2.F32 R12, -RZ, R12.H0_H0 ;  /* 0x2000000cff0c7230 */ /* 0x000fe40000004100 */
[----:B------:R-:W-:-:S03]  /*3390*/  HADD2.F32 R11, -RZ, R11.H0_H0 ;  /* 0x2000000bff0b7230 */ /* 0x000fc60000004100 */
[CC--:B------:R-:W-:Y:S01]  /*33a0*/  FMUL.FTZ R13, R5.reuse, R12.reuse ;  /* 0x0000000c050d7220 */ /* 0x0c0fe20000410000 */
[C---:B-1----:R-:W-:Y:S01]  /*33b0*/  FMUL.FTZ R14, R10.reuse, R12 ;  /* 0x0000000c0a0e7220 */ /* 0x042fe20000410000 */
[--C-:B------:R-:W-:Y:S02]  /*33c0*/  HADD2.F32 R12, -RZ, R7.reuse.H1_H1 ;  /* 0x30000007ff0c7230 */ /* 0x100fe40000004100 */
[-C--:B------:R-:W-:Y:S01]  /*33d0*/  FFMA.FTZ R10, R10, R11.reuse, R13 ;  /* 0x0000000b0a0a7223 */ /* 0x080fe2000001000d */
[----:B------:R-:W-:Y:S01]  /*33e0*/  SHF.R.U32.HI R13, RZ, 0x10, R55 ;  /* 0x00000010ff0d7819 */ /* 0x000fe20000011637 */
[----:B------:R-:W-:Y:S01]  /*33f0*/  FFMA.FTZ R5, R5, R11, -R14 ;  /* 0x0000000b05057223 */ /* 0x000fe2000001080e */
[----:B------:R-:W-:Y:S02]  /*3400*/  IMAD.MOV.U32 R11, RZ, RZ, R4 ;  /* 0x000000ffff0b7224 */ /* 0x000fe400078e0004 */
[----:B------:R-:W-:Y:S02]  /*3410*/  HADD2.F32 R4, -RZ, R7.H0_H0 ;  /* 0x20000007ff047230 */ /* 0x000fe40000004100 */
[----:B------:R-:W-:Y:S01]  /*3420*/  HADD2.F32 R13, -RZ, R13.H0_H0 ;  /* 0x2000000dff0d7230 */ /* 0x000fe20000004100 */
[----:B------:R-:W-:Y:S01]  /*3430*/  F2FP.F16.F32.PACK_AB R5, R10, R5 ;  /* 0x000000050a05723e */ /* 0x000fe200000000ff */
[----:B------:R-:W-:-:S02]  /*3440*/  HADD2.F32 R7, -RZ, R26.H0_H0 ;  /* 0x2000001aff077230 */ /* 0x000fc40000004100 */
[----:B------:R-:W-:Y:S02]  /*3450*/  HADD2.F32 R14, -RZ, R76.H0_H0 ;  /* 0x2000004cff0e7230 */ /* 0x000fe40000004100 */
[-C--:B------:R-:W-:Y:S01]  /*3460*/  FMUL.FTZ R15, R12, R13.reuse ;  /* 0x0000000d0c0f7220 */ /* 0x080fe20000410000 */
[----:B------:R-:W-:-:S03]  /*3470*/  FMUL.FTZ R13, R4, R13 ;  /* 0x0000000d040d7220 */ /* 0x000fc60000410000 */
[-C--:B------:R-:W-:Y:S01]  /*3480*/  FFMA.FTZ R4, R4, R7.reuse, -R15 ;  /* 0x0000000704047223 */ /* 0x080fe2000001080f */
[----:B------:R-:W-:Y:S01]  /*3490*/  FFMA.FTZ R7, R12, R7, R13 ;  /* 0x000000070c077223 */ /* 0x000fe2000001000d */
[----:B------:R-:W-:Y:S02]  /*34a0*/  IMAD.MOV.U32 R12, RZ, RZ, R6 ;  /* 0x000000ffff0c7224 */ /* 0x000fe400078e0006 */
[--C-:B------:R-:W-:Y:S02]  /*34b0*/  HADD2.F32 R6, -RZ, R11.reuse.H1_H1 ;  /* 0x3000000bff067230 */ /* 0x100fe40000004100 */
[----:B------:R-:W-:Y:S01]  /*34c0*/  HADD2.F32 R11, -RZ, R11.H0_H0 ;  /* 0x2000000bff0b7230 */ /* 0x000fe20000004100 */
[----:B------:R-:W-:Y:S01]  /*34d0*/  F2FP.F16.F32.PACK_AB R7, R7, R4 ;  /* 0x000000040707723e */ /* 0x000fe200000000ff */
[----:B------:R-:W-:Y:S02]  /*34e0*/  HADD2.F32 R13, -RZ, R74.H0_H0 ;  /* 0x2000004aff0d7230 */ /* 0x000fe40000004100 */
        /* <DEDUP_REMOVED lines=14> */
.L_x_8613:
[----:B------:R-:W-:Y:S05]  /*35d0*/  BSYNC B2 ;  /* 0x0000000000027941 */ /* 0x000fea0003800000 */
.L_x_8612:
[----:B---3--:R-:W-:-:S04]  /*35e0*/  LEA R10, P4, R18, R73, 0x1 ;  /* 0x00000049120a7211 */ /* 0x008fc800078808ff */
[----:B--2---:R-:W-:-:S05]  /*35f0*/  LEA.HI.X R11, R18, R71, R19, 0x1, P4 ;  /* 0x00000047120b7211 */ /* 0x004fca00020f0c13 */
[----:B0-----:R4:W-:Y:S04]  /*3600*/  ST.E.128 desc[UR40][R10.64], R4 ;  /* 0x000000040a007985 */ /* 0x0019e8000c101d28 */
.L_x_8611:
[----:B------:R-:W-:Y:S05]  /*3610*/  BSYNC B1 ;  /* 0x0000000000017941 */ /* 0x000fea0003800000 */
.L_x_8610:
        /* <DEDUP_REMOVED lines=8> */
[----:B--2---:R-:W-:-:S03]  /*36a0*/  LEA.HI.X R11, R184, R71, R206, 0x1, P4 ;  /* 0x00000047b80b7211 */ /* 0x004fc600020f0cce */
[----:B------:R-:W-:-:S06]  /*36b0*/  IMAD R4, R4, 0x2, R17 ;  /* 0x0000000204047824 */ /* 0x000fcc00078e0211 */
[----:B------:R-:W2:Y:S01]  /*36c0*/  LDS.128 R4, [R4+0x22400] ;  /* 0x0224000004047984 */ /* 0x000ea20000000c00 */
[----:B------:R-:W-:Y:S05]  /*36d0*/  @P5 BRA `(.L_x_8615) ;  /* 0x0000000000a45947 */ /* 0x000fea0003800000 */
[----:B------:R-:W-:Y:S01]  /*36e0*/  SHF.R.U64 R12, R8, 0x10, R9 ;  /* 0x00000010080c7819 */ /* 0x000fe20000001209 */
[----:B--2---:R-:W-:Y:S01]  /*36f0*/  IMAD.MOV.U32 R8, RZ, RZ, R7 ;  /* 0x000000ffff087224 */ /* 0x004fe200078e0007 */
[--C-:B-1----:R-:W-:Y:S01]  /*3700*/  SHF.R.U64 R14, R24, 0x10, R25.reuse ;  /* 0x00000010180e7819 */ /* 0x102fe20000001219 */
[--C-:B------:R-:W-:Y:S01]  /*3710*/  HADD2.F32 R7, -RZ, R5.reuse.H1_H1 ;  /* 0x30000005ff077230 */ /* 0x100fe20000004100 */
[----:B------:R-:W-:Y:S01]  /*3720*/  SHF.R.U32.HI R15, RZ, 0x10, R25 ;  /* 0x00000010ff0f7819 */ /* 0x000fe20000011619 */
[----:B------:R-:W-:Y:S01]  /*3730*/  HADD2.F32 R5, -RZ, R5.H0_H0 ;  /* 0x20000005ff057230 */ /* 0x000fe20000004100 */
[----:B------:R-:W-:Y:S01]  /*3740*/  SHF.R.U32.HI R13, RZ, 0x10, R9 ;  /* 0x00000010ff0d7819 */ /* 0x000fe20000011609 */
        /* <DEDUP_REMOVED lines=34> */
.L_x_8615:
[----:B------:R-:W-:Y:S05]  /*3970*/  BSYNC B1 ;  /* 0x0000000000017941 */ /* 0x000fea0003800000 */
.L_x_8614:
[----:B--2---:R2:W-:Y:S01]  /*3980*/  ST.E.128 desc[UR40][R10.64], R4 ;  /* 0x000000040a007985 */ /* 0x0045e2000c101d28 */
[----:B------:R-:W-:Y:S05]  /*3990*/  BRA `(.L_x_8609) ;  /* 0x0000000c00907947 */ /* 0x000fea0003800000 */
.L_x_8602:
        /* <DEDUP_REMOVED lines=32> */
[----:B---3--:R-:W-:-:S02]  /*3ba0*/  IMAD.MOV.U32 R8, RZ, RZ, R26 ;  /* 0x000000ffff087224 */ /* 0x008fc400078e001a */
[----:B------:R-:W-:Y:S01]  /*3bb0*/  IMAD.MOV.U32 R9, RZ, RZ, R27 ;  /* 0x000000ffff097224 */ /* 0x000fe200078e001b */
[----:B------:R-:W-:Y:S01]  /*3bc0*/  PRMT R77, R15, 0x5410, R54 ;  /* 0x000054100f4d7816 */ /* 0x000fe20000000036 */
[----:B------:R-:W-:Y:S02]  /*3bd0*/  IMAD.MOV.U32 R10, RZ, RZ, R24 ;  /* 0x000000ffff0a7224 */ /* 0x000fe400078e0018 */
[----:B------:R-:W-:Y:S01]  /*3be0*/  IMAD.MOV.U32 R11, RZ, RZ, R25 ;  /* 0x000000ffff0b7224 */ /* 0x000fe200078e0019 */
[----:B------:R-:W-:Y:S02]  /*3bf0*/  PRMT R73, R73, 0x5410, R9 ;  /* 0x0000541049497816 */ /* 0x000fe40000000009 */
[----:B------:R-:W-:Y:S02]  /*3c00*/  PRMT R75, R8, 0x5410, R10 ;  /* 0x00005410084b7816 */ /* 0x000fe4000000000a */
[----:B------:R-:W-:Y:S01]  /*3c10*/  PRMT R69, R11, 0x7610, R69 ;  /* 0x000076100b457816 */ /* 0x000fe20000000045 */
[----:B------:R-:W-:Y:S06]  /*3c20*/  @!P3 BRA `(.L_x_8616) ;  /* 0x000000000004b947 */ /* 0x000fec0003800000 */
[----:B------:R-:W-:Y:S01]  /*3c30*/  BPT.TRAP 0x1 ;  /* 0x000000040000795c */ /* 0x000fe20000300000 */
.L_x_8616:
[----:B------:R-:W-:Y:S01]  /*3c40*/  IMAD R61, R185, 0x8, R17 ;  /* 0x00000008b93d7824 */ /* 0x000fe200078e0211 */
[----:B------:R-:W-:Y:S01]  /*3c50*/  SHF.L.U32 R68, R191, 0x1f, RZ ;  /* 0x0000001fbf447819 */ /* 0x000fe200000006ff */
[----:B------:R-:W-:Y:S03]  /*3c60*/  BSSY B1, `(.L_x_8617) ;  /* 0x0000003000017945 */ /* 0x000fe60003800000 */
[----:B------:R-:W0:Y:S02]  /*3c70*/  SYNCS.PHASECHK.TRANS64.TRYWAIT P6, [R61+URZ+0x38890], R68 ;  /* 0x038890443d0075a7 */ /* 0x000e2400080c017f */
[----:B0-----:R-:W-:Y:S05]  /*3c80*/  @!P6 BRA `(.L_x_8618) ;  /* 0x000001f80048e947 */ /* 0x001fea0003800000 */
.L_x_8881:
[----:B------:R-:W-:Y:S05]  /*3c90*/  BSYNC B1 ;  /* 0x0000000000017941 */ /* 0x000fea0003800000 */
.L_x_8617:
[----:B------:R-:W-:-:S03]  /*3ca0*/  UMOV UR4, 0xffffffff ;  /* 0xffffffff00047882 */ /* 0x000fc60000000000 */
[----:B------:R-:W-:Y:S05]  /*3cb0*/  BRA.DIV UR4, `(.L_x_8619) ;  /* 0x000001fa04507947 */ /* 0x000fea000b800000 */
[----:B------:R1:W2:Y:S04]  /*3cc0*/  SHFL.IDX PT, R54, R14, RZ, 0x1c1f ;  /* 0x001c1fff0e367589 */ /* 0x0002a800000e0000 */
[----:B------:R-:W3:Y:S02]  /*3cd0*/  SHFL.IDX PT, R70, R70, RZ, 0x1c1f ;  /* 0x001c1fff46467589 */ /* 0x000ee400000e0000 */
.L_x_8885:
[----:B------:R-:W4:Y:S02]  /*3ce0*/  LDC R72, c[0x0][0x2f4] ;  /* 0x0000bd00ff487b82 */ /* 0x000f240000000800 */
[----:B----4-:R-:W-:-:S13]  /*3cf0*/  ISETP.GE.OR P4, PT, R18, R72, P4 ;  /* 0x000000481200720c */ /* 0x010fda0002786670 */
[----:B------:R-:W-:Y:S05]  /*3d00*/  @P4 BRA `(.L_x_8609) ;  /* 0x0000000800b44947 */ /* 0x000fea0003800000 */
[----:B------:R-:W4:Y:S01]  /*3d10*/  LDL R10, [R1+0x14] ;  /* 0x00001400010a7983 */ /* 0x000f220000100800 */
[----:B------:R-:W-:Y:S01]  /*3d20*/  IMAD.IADD R8, R72, 0x1, -R47 ;  /* 0x0000000148087824 */ /* 0x000fe200078e0a2f */
[----:B------:R-:W-:Y:S04]  /*3d30*/  BSSY B1, `(.L_x_8620) ;  /* 0x000006c000017945 */ /* 0x000fe80003800000 */
[----:B------:R-:W-:-:S04]  /*3d40*/  SEL R8, R47, R8, !P0 ;  /* 0x000000082f087207 */ /* 0x000fc80004000000 */
[----:B------:R-:W-:-:S04]  /*3d50*/  SHF.R.S32.HI R9, RZ, 0x1f, R8 ;  /* 0x0000001fff097819 */ /* 0x000fc80000011408 */
[----:B------:R-:W-:-:S04]  /*3d60*/  LEA.HI R9, R9, R8, RZ, 0x4 ;  /* 0x0000000809097211 */ /* 0x000fc800078f20ff */
[----:B------:R-:W-:-:S04]  /*3d70*/  SHF.R.S32.HI R8, RZ, 0x4, R9 ;  /* 0x00000004ff087819 */ /* 0x000fc80000011409 */
[----:B------:R-:W-:-:S05]  /*3d80*/  LEA.HI.SX32 R8, R57, R8, 0x1d ;  /* 0x0000000839087211 */ /* 0x000fca00078feaff */
[----:B------:R-:W-:Y:S02]  /*3d90*/  IMAD.SHL.U32 R55, R8, 0x8, RZ ;  /* 0x0000000808377824 */ /* 0x000fe400078e00ff */
[----:B------:R-:W-:-:S03]  /*3da0*/  IMAD.IADD R8, R0, 0x1, R67 ;  /* 0x0000000100087824 */ /* 0x000fc600078e0243 */
[----:B------:R-:W-:Y:S01]  /*3db0*/  LOP3.LUT R9, R56, 0x38, R55, 0xf8, !PT ;  /* 0x0000003838097812 */ /* 0x000fe200078ef837 */
[----:B------:R-:W-:-:S03]  /*3dc0*/  IMAD R8, R8, 0x2, R17 ;  /* 0x0000000208087824 */ /* 0x000fc600078e0211 */
[----:B------:R-:W-:-:S05]  /*3dd0*/  LOP3.LUT R9, R9, R50, RZ, 0x3c, !PT ;  /* 0x0000003209097212 */ /* 0x000fca00078e3cff */
[----:B----4-:R-:W-:-:S04]  /*3de0*/  IMAD R10, R10, 0x200, R9 ;  /* 0x000002000a0a7824 */ /* 0x010fc800078e0209 */
        /* <DEDUP_REMOVED lines=29> */
[----:B------:R-:W-:Y:S02]  /*3fc0*/  HADD2.F32 R82, -RZ, R73.H1_H1 ;  /* 0x30000049ff527230 */ /* 0x000fe40000004100 */
[----:B------:R-:W-:Y:S01]  /*3fd0*/  FFMA.FTZ R9, R67, R80, R78 ;  /* 0x0000005043097223 */ /* 0x000fe2000001004e */
[----:B------:R-:W-:Y:S02]  /*3fe0*/  IMAD.MOV.U32 R67, RZ, RZ, R11 ;  /* 0x000000ffff437224 */ /* 0x000fe400078e000b */
[----:B------:R-:W-:Y:S01]  /*3ff0*/  HADD2.F32 R11, -RZ, R69.H0_H0 ;  /* 0x20000045ff0b7230 */ /* 0x000fe20000004100 */
        /* <DEDUP_REMOVED lines=9> */
[----:B------:R-:W-:Y:S02]  /*4090*/  HADD2.F32 R80, -RZ, R69.H1_H1 ;  /* 0x30000045ff507230 */ /* 0x000fe40000004100 */
[----:B------:R-:W-:Y:S01]  /*40a0*/  HADD2.F32 R69, -RZ, R71.H0_H0 ;  /* 0x20000047ff457230 */ /* 0x000fe20000004100 */
[--C-:B------:R-:W-:Y:S01]  /*40b0*/  SHF.R.U32.HI R71, RZ, 0x10, R7.reuse ;  /* 0x00000010ff477819 */ /* 0x100fe20000011607 */
[----:B------:R-:W-:Y:S01]  /*40c0*/  FFMA.FTZ R11, R11, R78, R82 ;  /* 0x0000004e0b0b7223 */ /* 0x000fe20000010052 */
[----:B------:R-:W-:Y:S01]  /*40d0*/  HADD2.F32 R78, -RZ, R67.H1_H1 ;  /* 0x30000043ff4e7230 */ /* 0x000fe20000004100 */
[----:B------:R-:W-:Y:S01]  /*40e0*/  SHF.R.U64 R7, R6, 0x10, R7 ;  /* 0x0000001006077819 */ /* 0x000fe20000001207 */
[----:B------:R-:W-:-:S02]  /*40f0*/  IMAD.MOV.U32 R9, RZ, RZ, R13 ;  /* 0x000000ffff097224 */ /* 0x000fc400078e000d */
        /* <DEDUP_REMOVED lines=18> */
[----:B------:R-:W-:Y:S01]  /*4220*/  FFMA.FTZ R8, R8, R25, -R73 ;  /* 0x0000001908087223 */ /* 0x000fe20000010849 */
[----:B------:R-:W-:-:S02]  /*4230*/  IMAD.MOV.U32 R15, RZ, RZ, R80 ;  /* 0x000000ffff0f7224 */ /* 0x000fc400078e0050 */
        /* <DEDUP_REMOVED lines=27> */
.L_x_8621:
[----:B------:R-:W-:Y:S05]  /*43f0*/  BSYNC B1 ;  /* 0x0000000000017941 */ /* 0x000fea0003800000 */
.L_x_8620:
        /* <DEDUP_REMOVED lines=10> */
.L_x_8601:
[----:B------:R-:W-:-:S13]  /*44a0*/  ISETP.NE.AND P3, PT, R187, 0x3, PT ;  /* 0x00000003bb00780c */ /* 0x000fda0003f65270 */
[----:B------:R-:W-:Y:S05]  /*44b0*/  @!P3 BRA `(.L_x_8622) ;  /* 0x000000000004b947 */ /* 0x000fea0003800000 */
[----:B------:R-:W-:Y:S01]  /*44c0*/  BPT.TRAP 0x1 ;  /* 0x000000040000795c */ /* 0x000fe20000300000 */
.L_x_8622:
[----:B------:R-:W-:Y:S01]  /*44d0*/  IMAD R61, R185, 0x8, R17 ;  /* 0x00000008b93d7824 */ /* 0x000fe200078e0211 */
[----:B------:R-:W-:Y:S01]  /*44e0*/  SHF.L.U32 R68, R191, 0x1f, RZ ;  /* 0x0000001fbf447819 */ /* 0x000fe200000006ff */
[----:B------:R-:W-:Y:S01]  /*44f0*/  BSSY B1, `(.L_x_8623) ;  /* 0x0000004000017945 */ /* 0x000fe20003800000 */
[----:B------:R-:W-:Y:S02]  /*4500*/  SHF.R.S32.HI R65, RZ, 0x1f, R63 ;  /* 0x0000001fff417819 */ /* 0x000fe4000001143f */
[----:B------:R-:W1:Y:S02]  /*4510*/  SYNCS.PHASECHK.TRANS64.TRYWAIT P4, [R61+URZ+0x38890], R68 ;  /* 0x038890443d0075a7 */ /* 0x000e64000808017f */
[----:B-1----:R-:W-:Y:S05]  /*4520*/  @!P4 BRA `(.L_x_8624) ;  /* 0x000001f00080c947 */ /* 0x002fea0003800000 */
.L_x_8886:
[----:B------:R-:W-:Y:S05]  /*4530*/  BSYNC B1 ;  /* 0x0000000000017941 */ /* 0x000fea0003800000 */
.L_x_8623:
        /* <DEDUP_REMOVED lines=24> */
.L_x_8890:
        /* <DEDUP_REMOVED lines=18> */
.L_x_8609:
[----:B------:R-:W-:Y:S05]  /*47e0*/  BSYNC B0 ;  /* 0x0000000000007941 */ /* 0x000fea0003800000 */
.L_x_8600:
        /* <DEDUP_REMOVED lines=17> */
.L_x_8627:
[----:B------:R-:W-:Y:S05]  /*4900*/  BSYNC B0 ;  /* 0x0000000000007941 */ /* 0x000fea0003800000 */
.L_x_8626:
[----:B------:R-:W1:Y:S01]  /*4910*/  SYNCS.PHASECHK.TRANS64.TRYWAIT P3, [R61+URZ+0x388b0], R68 ;  /* 0x0388b0443d0075a7 */ /* 0x000e62000806017f */
[----:B------:R-:W-:Y:S04]  /*4920*/  BSSY B0, `(.L_x_8628) ;  /* 0x0000002000007945 */ /* 0x000fe80003800000 */
[----:B-1----:R-:W-:Y:S05]  /*4930*/  @!P3 BRA `(.L_x_8629) ;  /* 0x000001ec00d4b947 */ /* 0x002fea0003800000 */
.L_x_8891:
[----:B------:R-:W-:Y:S05]  /*4940*/  BSYNC B0 ;  /* 0x0000000000007941 */ /* 0x000fea0003800000 */
.L_x_8628:
        /* <DEDUP_REMOVED lines=21> */
[----:B------:R-:W4:Y:S01]  /*4aa0*/  LDL R27, [R1+0x1c] ;  /* 0x00001c00011b7983 */ /* 0x000f220000100800 */
[----:B------:R-:W-:-:S03]  /*4ab0*/  ULDC UR4, c[0x0][0x320] ;  /* 0x0000c80000047ab9 */ /* 0x000fc60000000800 */
[----:B---3--:R-:W3:Y:S04]  /*4ac0*/  LDL R14, [R1+0x20] ;  /* 0x00002000010e7983 */ /* 0x008ee80000100800 */
[----:B------:R-:W5:Y:S01]  /*4ad0*/  LDL R26, [R1+0x24] ;  /* 0x00002400011a7983 */ /* 0x000f620000100800 */
[----:B------:R-:W-:Y:S01]  /*4ae0*/  ISETP.GE.AND P5, PT, R18, UR4, PT ;  /* 0x0000000412007c0c */ /* 0x000fe2000bfa6270 */
[----:B------:R-:W-:Y:S01]  /*4af0*/  IMAD R8, R185, 0x8000, R46 ;  /* 0x00008000b9087824 */ /* 0x000fe200078e022e */
[----:B------:R-:W-:Y:S01]  /*4b00*/  LOP3.LUT P3, RZ, R194, 0x4, RZ, 0xc0, !PT ;  /* 0x00000004c2ff7812 */ /* 0x000fe2000786c0ff */
[----:B------:R-:W5:Y:S02]  /*4b10*/  LDL R25, [R1+0x28] ;  /* 0x0000280001197983 */ /* 0x000f640000100800 */
[----:B------:R-:W-:-:S02]  /*4b20*/  IMAD R13, R8, 0x2, R17 ;  /* 0x00000002080d7824 */ /* 0x000fc400078e0211 */
[----:B------:R-:W5:Y:S04]  /*4b30*/  LDL R24, [R1+0x2c] ;  /* 0x00002c0001187983 */ /* 0x000f680000100800 */
[----:B------:R-:W5:Y:S01]  /*4b40*/  LDL R15, [R1+0x30] ;  /* 0x00003000010f7983 */ /* 0x000f620000100800 */
[----:B------:R-:W-:-:S03]  /*4b50*/  VIADD R12, R8, 0x20 ;  /* 0x00000020080c7836 */ /* 0x000fc60000000000 */
[----:B------:R-:W1:Y:S01]  /*4b60*/  @!P5 LDS.128 R4, [R13+0x400] ;  /* 0x000400000d04d984 */ /* 0x000e620000000c00 */
[----:B------:R-:W-:Y:S01]  /*4b70*/  @P3 VIADD R12, R8, 0xffffffe0 ;  /* 0xffffffe0080c3836 */ /* 0x000fe20000000000 */
[-C--:B0-----:R-:W-:Y:S02]  /*4b80*/  @!P5 LEA R8, P3, R18, R11.reuse, 0x1 ;  /* 0x0000000b1208d211 */ /* 0x081fe400078608ff */
[----:B------:R-:W5:Y:S01]  /*4b90*/  LDL R62, [R1+0x38] ;  /* 0x00003800013e7983 */ /* 0x000f620000100800 */
[----:B------:R-:W-:Y:S01]  /*4ba0*/  IMAD R12, R12, 0x2, R17 ;  /* 0x000000020c0c7824 */ /* 0x000fe200078e0211 */
[----:B--2---:R-:W-:Y:S02]  /*4bb0*/  @!P5 LEA.HI.X R9, R18, R10, R19, 0x1, P3 ;  /* 0x0000000a1209d211 */ /* 0x004fe400018f0c13 */
[C---:B------:R-:W-:Y:S01]  /*4bc0*/  ISETP.GE.AND P3, PT, R184.reuse, UR4, PT ;  /* 0x00000004b8007c0c */ /* 0x040fe2000bf66270 */
[----:B------:R-:W2:Y:S04]  /*4bd0*/  LDL R55, [R1+0x3c] ;  /* 0x00003c0001377983 */ /* 0x000ea80000100800 */
[----:B------:R-:W2:Y:S04]  /*4be0*/  LDL R54, [R1+0x40] ;  /* 0x0000400001367983 */ /* 0x000ea80000100800 */
[----:B-1----:R0:W-:Y:S04]  /*4bf0*/  @!P5 ST.E.128 desc[UR40][R8.64], R4 ;  /* 0x000000040800d985 */ /* 0x0021e8000c101d28 */
[----:B------:R-:W1:Y:S01]  /*4c00*/  @!P3 LDS.128 R4, [R12+0x400] ;  /* 0x000400000c04b984 */ /* 0x000e620000000c00 */
[----:B0-----:R-:W-:-:S04]  /*4c10*/  @!P3 LEA R8, P5, R184, R11, 0x1 ;  /* 0x0000000bb808b211 */ /* 0x001fc800078a08ff */
[----:B------:R-:W-:Y:S02]  /*4c20*/  @!P3 LEA.HI.X R9, R184, R10, R206, 0x1, P5 ;  /* 0x0000000ab809b211 */ /* 0x000fe400028f0cce */
[----:B------:R-:W-:-:S03]  /*4c30*/  ISETP.GE.AND P5, PT, R226, UR4, PT ;  /* 0x00000004e2007c0c */ /* 0x000fc6000bfa6270 */
[----:B-1----:R0:W-:Y:S10]  /*4c40*/  @!P3 ST.E.128 desc[UR40][R8.64], R4 ;  /* 0x000000040800b985 */ /* 0x0021f4000c101d28 */
[----:B------:R-:W1:Y:S01]  /*4c50*/  @!P5 LDS.128 R4, [R13+0x2400] ;  /* 0x002400000d04d984 */ /* 0x000e620000000c00 */
[----:B0-----:R-:W-:-:S05]  /*4c60*/  @!P5 LEA R8, P3, R226, R11, 0x1 ;  /* 0x0000000be208d211 */ /* 0x001fca00078608ff */
[----:B----4-:R-:W-:Y:S01]  /*4c70*/  @!P5 IMAD.X R9, R10, 0x1, R27, P3 ;  /* 0x000000010a09d824 */ /* 0x010fe200018e061b */
[C---:B------:R-:W-:Y:S01]  /*4c80*/  ISETP.GE.AND P3, PT, R225.reuse, UR4, PT ;  /* 0x00000004e1007c0c */ /* 0x040fe2000bf66270 */
[----:B------:R-:W4:Y:S04]  /*4c90*/  LDL R27, [R1+0x44] ;  /* 0x00004400011b7983 */ /* 0x000f280000100800 */
[----:B-1----:R0:W-:Y:S08]  /*4ca0*/  @!P5 ST.E.128 desc[UR40][R8.64], R4 ;  /* 0x000000040800d985 */ /* 0x0021f0000c101d28 */
[----:B------:R-:W1:Y:S01]  /*4cb0*/  @!P3 LDS.128 R4, [R12+0x2400] ;  /* 0x002400000c04b984 */ /* 0x000e620000000c00 */
[----:B0-----:R-:W-:-:S05]  /*4cc0*/  @!P3 LEA R8, P5, R225, R11, 0x1 ;  /* 0x0000000be108b211 */ /* 0x001fca00078a08ff */
[----:B---3--:R-:W-:Y:S02]  /*4cd0*/  @!P3 IMAD.X R9, R10, 0x1, R14, P5 ;  /* 0x000000010a09b824 */ /* 0x008fe400028e060e */
[----:B------:R-:W3:Y:S01]  /*4ce0*/  LDL R14, [R1+0x34] ;  /* 0x00003400010e7983 */ /* 0x000ee20000100800 */
[----:B------:R-:W-:-:S03]  /*4cf0*/  ISETP.GE.AND P5, PT, R224, UR4, PT ;  /* 0x00000004e0007c0c */ /* 0x000fc6000bfa6270 */
[----:B-1----:R0:W-:Y:S10]  /*4d00*/  @!P3 ST.E.128 desc[UR40][R8.64], R4 ;  /* 0x000000040800b985 */ /* 0x0021f4000c101d28 */
[----:B------:R-:W1:Y:S01]  /*4d10*/  @!P5 LDS.128 R4, [R13+0x4400] ;  /* 0x004400000d04d984 */ /* 0x000e620000000c00 */
[----:B0-----:R-:W-:-:S05]  /*4d20*/  @!P5 LEA R8, P3, R224, R11, 0x1 ;  /* 0x0000000be008d211 */ /* 0x001fca00078608ff */
[----:B-----5:R-:W-:Y:S01]  /*4d30*/  @!P5 IMAD.X R9, R10, 0x1, R26, P3 ;  /* 0x000000010a09d824 */ /* 0x020fe200018e061a */
[C---:B------:R-:W-:Y:S01]  /*4d40*/  ISETP.GE.AND P3, PT, R223.reuse, UR4, PT ;  /* 0x00000004df007c0c */ /* 0x040fe2000bf66270 */
[----:B------:R-:W5:Y:S04]  /*4d50*/  LDL R26, [R1+0x48] ;  /* 0x00004800011a7983 */ /* 0x000f680000100800 */
[----:B-1----:R0:W-:Y:S08]  /*4d60*/  @!P5 ST.E.128 desc[UR40][R8.64], R4 ;  /* 0x000000040800d985 */ /* 0x0021f0000c101d28 */
[----:B------:R-:W1:Y:S01]  /*4d70*/  @!P3 LDS.128 R4, [R12+0x4400] ;  /* 0x004400000c04b984 */ /* 0x000e620000000c00 */
[----:B0-----:R-:W-:-:S05]  /*4d80*/  @!P3 LEA R8, P5, R223, R11, 0x1 ;  /* 0x0000000bdf08b211 */ /* 0x001fca00078a08ff */
[----:B------:R-:W-:Y:S01]  /*4d90*/  @!P3 IMAD.X R9, R10, 0x1, R25, P5 ;  /* 0x000000010a09b824 */ /* 0x000fe200028e0619 */
        /* <DEDUP_REMOVED lines=23> */
[----:B------:R-:W-:Y:S01]  /*4f10*/  @!P3 IMAD.X R9, R10, 0x1, R62, P5 ;  /* 0x000000010a09b824 */ /* 0x000fe200028e063e */
[----:B------:R-:W-:-:S04]  /*4f20*/  ISETP.GE.AND P5, PT, R218, UR4, PT ;  /* 0x00000004da007c0c */ /* 0x000fc8000bfa6270 */
        /* <DEDUP_REMOVED lines=8> */
[----:B------:R-:W-:Y:S01]  /*4fb0*/  @!P3 IMAD.X R9, R10, 0x1, R54, P5 ;  /* 0x000000010a09b824 */ /* 0x000fe200028e0636 */
[----:B------:R-:W-:-:S04]  /*4fc0*/  ISETP.GE.AND P5, PT, R216, UR4, PT ;  /* 0x00000004d8007c0c */ /* 0x000fc8000bfa6270 */
[----:B-1----:R0:W-:Y:S09]  /*4fd0*/  @!P3 ST.E.128 desc[UR40][R8.64], R4 ;  /* 0x000000040800b985 */ /* 0x0021f2000c101d28 */
[----:B------:R-:W1:Y:S01]  /*4fe0*/  @!P5 LDS.128 R4, [R13+0xc400] ;  /* 0x00c400000d04d984 */ /* 0x000e620000000c00 */
[----:B0-----:R-:W-:-:S05]  /*4ff0*/  @!P5 LEA R8, P3, R216, R11, 0x1 ;  /* 0x0000000bd808d211 */ /* 0x001fca00078608ff */
[----:B----4-:R-:W-:Y:S01]  /*5000*/  @!P5 IMAD.X R9, R10, 0x1, R27, P3 ;  /* 0x000000010a09d824 */ /* 0x010fe200018e061b */
[----:B------:R-:W-:-:S04]  /*5010*/  ISETP.GE.AND P3, PT, R215, UR4, PT ;  /* 0x00000004d7007c0c */ /* 0x000fc8000bf66270 */
[----:B-1----:R0:W-:Y:S09]  /*5020*/  @!P5 ST.E.128 desc[UR40][R8.64], R4 ;  /* 0x000000040800d985 */ /* 0x0021f2000c101d28 */
[----:B------:R-:W1:Y:S01]  /*5030*/  @!P3 LDS.128 R4, [R12+0xc400] ;  /* 0x00c400000c04b984 */ /* 0x000e620000000c00 */
[----:B0-----:R-:W-:-:S05]  /*5040*/  @!P3 LEA R8, P5, R215, R11, 0x1 ;  /* 0x0000000bd708b211 */ /* 0x001fca00078a08ff */
[----:B-----5:R-:W-:Y:S01]  /*5050*/  @!P3 IMAD.X R9, R10, 0x1, R26, P5 ;  /* 0x000000010a09b824 */ /* 0x020fe200028e061a */
        /* <DEDUP_REMOVED lines=9> */
[----:B---3--:R-:W-:-:S05]  /*50f0*/  @!P3 IMAD.X R9, R10, 0x1, R14, P5 ;  /* 0x000000010a09b824 */ /* 0x008fca00028e060e */
[----:B-1----:R4:W-:Y:S03]  /*5100*/  @!P3 ST.E.128 desc[UR40][R8.64], R4 ;  /* 0x000000040800b985 */ /* 0x0029e6000c101d28 */
.L_x_8631:
[----:B------:R-:W-:Y:S05]  /*5110*/  BSYNC B0 ;  /* 0x0000000000007941 */ /* 0x000fea0003800000 */
.L_x_8630:
[----:B------:R-:W-:Y:S01]  /*5120*/  @!PT LDS RZ, [RZ] ;  /* 0x00000000fffff984 */ /* 0x000fe20000000800 */
[----:B------:R-:W-:Y:S01]  /*5130*/  @!PT LDS RZ, [RZ] ;  /* 0x00000000fffff984 */ /* 0x000fe20000000800 */
[----:B------:R-:W-:Y:S01]  /*5140*/  @!PT LDS RZ, [RZ] ;  /* 0x00000000fffff984 */ /* 0x000fe20000000800 */
[----:B------:R-:W-:Y:S01]  /*5150*/  @!PT LDS RZ, [RZ] ;  /* 0x00000000fffff984 */ /* 0x000fe20000000800 */
[----:B------:R5:W-:Y:S06]  /*5160*/  MEMBAR.ALL.CTA ;  /* 0x0000000000007992 */ /* 0x000bec0000008000 */
[----:B-----5:R-:W5:Y:S01]  /*5170*/  FENCE.VIEW.ASYNC.S ;  /* 0x00000000000073c6 */ /* 0x020f620000000000 */
[----:B-1----:R-:W-:Y:S01]  /*5180*/  @!P4 VIADD R61, R61, 0x388c0 ;  /* 0x000388c03d3dc836 */ /* 0x002fe20000000000 */
        /* <DEDUP_REMOVED lines=10> */
.L_x_8595:
[----:B------:R-:W4:Y:S01]  /*5230*/  LDL R4, [R1+0x7c] ;  /* 0x00007c0001047983 */ /* 0x000f220000100800 */
[----:B------:R-:W-:Y:S01]  /*5240*/  BSSY B0, `(.L_x_8633) ;  /* 0x0000005000007945 */ /* 0x000fe20003800000 */
[----:B----4-:R-:W-:-:S03]  /*5250*/  ISETP.NE.AND P0, PT, R4, 0x1, PT ;  /* 0x000000010400780c */ /* 0x010fc60003f05270 */
[----:B------:R-:W-:Y:S10]  /*5260*/  @P3 BRA `(.L_x_8634) ;  /* 0x0000000000083947 */ /* 0x000ff40003800000 */
[----:B------:R-:W1:Y:S02]  /*5270*/  FENCE.VIEW.ASYNC.G ;  /* 0x00000000000073c6 */ /* 0x000e640000000100 */
[----:B-1----:R-:W-:Y:S06]  /*5280*/  BAR.ARV 0xc, 0x180 ;  /* 0x0306000000007b1d */ /* 0x002fec0000002000 */
.L_x_8634:
[----:B------:R-:W-:Y:S05]  /*5290*/  BSYNC B0 ;  /* 0x0000000000007941 */ /* 0x000fea0003800000 */
.L_x_8633:
[----:B------:R-:W-:Y:S04]  /*52a0*/  BSSY B7, `(.L_x_8635) ;  /* 0x0000fff000077945 */ /* 0x000fe80003800000 */
[----:B------:R-:W-:Y:S05]  /*52b0*/  @!P0 BRA `(.L_x_8636) ;  /* 0x0000002000288947 */ /* 0x000fea0003800000 */
[----:B------:R-:W1:Y:S01]  /*52c0*/  LDC R0, c[0x0][0x448] ;  /* 0x00011200ff007b82 */ /* 0x000e620000000800 */
[----:B------:R-:W-:Y:S01]  /*52d0*/  VIADD R3, R214, 0x3f ;  /* 0x0000003fd6037836 */ /* 0x000fe20000000000 */
[----:B------:R-:W-:Y:S01]  /*52e0*/  BSSY B0, `(.L_x_8637) ;  /* 0x000002c000007945 */ /* 0x000fe20003800000 */
[----:B-1----:R-:W-:-:S13]  /*52f0*/  ISETP.NE.AND P0, PT, R0, 0x1, PT ;  /* 0x000000010000780c */ /* 0x002fda0003f05270 */
[----:B------:R-:W1:Y:S08]  /*5300*/  @P0 LDC R0, c[0x0][0x44c] ;  /* 0x00011300ff000b82 */ /* 0x000e700000000800 */
[----:B------:R-:W4:Y:S01]  /*5310*/  @P0 LDC R5, c[0x0][0x450] ;  /* 0x00011400ff050b82 */ /* 0x000f220000000800 */
[----:B-1----:R-:W-:-:S05]  /*5320*/  @P0 IMAD.HI.U32 R0, R3, R0, RZ ;  /* 0x0000000003000227 */ /* 0x002fca00078e00ff */
[----:B----4-:R-:W-:-:S05]  /*5330*/  @P0 SHF.R.U32.HI R3, RZ, R5, R0 ;  /* 0x00000005ff030219 */ /* 0x010fca0000011600 */
[----:B------:R-:W-:-:S05]  /*5340*/  IMAD.IADD R3, R38, 0x1, R3 ;  /* 0x0000000126037824 */ /* 0x000fca00078e0203 */
[----:B------:R-:W-:-:S04]  /*5350*/  SHF.R.S32.HI R0, RZ, 0x1f, R3 ;  /* 0x0000001fff007819 */ /* 0x000fc80000011403 */
[----:B------:R-:W-:Y:S01]  /*5360*/  LEA.HI R0, R0, R3, RZ, 0x6 ;  /* 0x0000000300007211 */ /* 0x000fe200078f30ff */
[----:B------:R-:W-:-:S03]  /*5370*/  IMAD.MOV.U32 R3, RZ, RZ, RZ ;  /* 0x000000ffff037224 */ /* 0x000fc600078e00ff */
[----:B------:R-:W-:-:S04]  /*5380*/  SHF.R.S32.HI R0, RZ, 0x6, R0 ;  /* 0x00000006ff007819 */ /* 0x000fc80000011400 */
[----:B--2---:R-:W-:-:S04]  /*5390*/  VIMNMX R10, R37, R0, PT ;  /* 0x00000000250a7248 */ /* 0x004fc80003fe0100 */
        /* <DEDUP_REMOVED lines=9> */
[----:B------:R-:W-:-:S05]  /*5430*/  IABS R8, R9 ;  /* 0x0000000900087213 */ /* 0x000fca0000000000 */
[----:B------:R-:W-:Y:S02]  /*5440*/  IMAD.MOV R8, RZ, RZ, -R8 ;  /* 0x000000ffff087224 */ /* 0x000fe400078e0a08 */
[----:B-1----:R-:W1:Y:S02]  /*5450*/  MUFU.RCP R4, R4 ;  /* 0x0000000400047308 */ /* 0x002e640000001000 */
[----:B-1---5:R-:W-:Y:S01]  /*5460*/  VIADD R2, R4, 0xffffffe ;  /* 0x0ffffffe04027836 */ /* 0x022fe20000000000 */
[----:B------:R-:W-:Y:S02]  /*5470*/  IABS R4, R0 ;  /* 0x0000000000047213 */ /* 0x000fe40000000000 */
[----:B------:R-:W-:-:S03]  /*5480*/  LOP3.LUT R0, R0, R9, RZ, 0x3c, !PT ;  /* 0x0000000900007212 */ /* 0x000fc600078e3cff */
[----:B------:R1:W2:Y:S01]  /*5490*/  F2I.FTZ.U32.TRUNC.NTZ R3, R2 ;  /* 0x0000000200037305 */ /* 0x0002a2000021f000 */
[----:B------:R-:W-:Y:S01]  /*54a0*/  ISETP.GE.AND P2, PT, R0, RZ, PT ;  /* 0x000000ff0000720c */ /* 0x000fe20003f46270 */
[----:B-1----:R-:W-:Y:S02]  /*54b0*/  IMAD.MOV.U32 R2, RZ, RZ, RZ ;  /* 0x000000ffff027224 */ /* 0x002fe400078e00ff */
[----:B--2---:R-:W-:-:S04]  /*54c0*/  IMAD.MOV R6, RZ, RZ, -R3 ;  /* 0x000000ffff067224 */ /* 0x004fc800078e0a03 */
        /* <DEDUP_REMOVED lines=13> */
.L_x_8638:
[----:B------:R-:W-:Y:S05]  /*55a0*/  BSYNC B0 ;  /* 0x0000000000007941 */ /* 0x000fea0003800000 */
.L_x_8637:
        /* <DEDUP_REMOVED lines=42> */
[----:B---3--:R-:W-:-:S02]  /*5850*/  CS2R R72, SRZ ;  /* 0x0000000000487805 */ /* 0x008fc4000001ff00 */
        /* <DEDUP_REMOVED lines=24> */
[----:B--2---:R-:W-:-:S05]  /*59e0*/  IMAD R0, R0, R3, RZ ;  /* 0x0000000300007224 */ /* 0x004fca00078e02ff */
[----:B------:R-:W-:-:S04]  /*59f0*/  VIADDMNMX R10, R0, R3, R10, PT ;  /* 0x00000003000a7246 */ /* 0x000fc8000380010a */
[----:B------:R-:W-:-:S13]  /*5a00*/  ISETP.GT.AND P1, PT, R10, R0, PT ;  /* 0x000000000a00720c */ /* 0x000fda0003f24270 */
[----:B------:R-:W-:Y:S05]  /*5a10*/  @!P1 BRA `(.L_x_8639) ;  /* 0x000000f8001c9947 */ /* 0x000fea0003800000 */
[----:B-----5:R-:W2:Y:S01]  /*5a20*/  LDL R2, [R1+0x70] ;  /* 0x0000700001027983 */ /* 0x020ea20000100800 */
[----:B------:R-:W-:Y:S01]  /*5a30*/  IMAD.MOV.U32 R5, RZ, RZ, 0x40000040 ;  /* 0x40000040ff057424 */ /* 0x000fe200078e00ff */
[----:B------:R-:W-:Y:S01]  /*5a40*/  BAR.SYNC.DEFER_BLOCKING 0xe, 0x100 ;  /* 0x0384000000007b1d */ /* 0x000fe20000010000 */
[----:B------:R-:W-:-:S03]  /*5a50*/  IMAD.MOV.U32 R9, RZ, RZ, 0x40000040 ;  /* 0x40000040ff097424 */ /* 0x000fc600078e00ff */
[----:B------:R-:W-:Y:S01]  /*5a60*/  R2UR UR7, R5 ;  /* 0x00000000050772ca */ /* 0x000fe200000e0000 */
[----:B------:R-:W-:Y:S01]  /*5a70*/  IMAD.MOV.U32 R7, RZ, RZ, 0x40000040 ;  /* 0x40000040ff077424 */ /* 0x000fe200078e00ff */
[----:B------:R-:W-:Y:S01]  /*5a80*/  ISETP.NE.AND P2, PT, R187, 0x3, PT ;  /* 0x00000003bb00780c */ /* 0x000fe20003f45270 */
[----:B------:R-:W-:Y:S01]  /*5a90*/  IMAD.MOV.U32 R5, RZ, RZ, 0x40000040 ;  /* 0x40000040ff057424 */ /* 0x000fe200078e00ff */
[----:B------:R-:W-:Y:S01]  /*5aa0*/  R2UR UR15, R9 ;  /* 0x00000000090f72ca */ /* 0x000fe200000e0000 */
[----:B------:R-:W-:Y:S01]  /*5ab0*/  IMAD.MOV.U32 R9, RZ, RZ, 0x40000040 ;  /* 0x40000040ff097424 */ /* 0x000fe200078e00ff */
[----:B------:R-:W-:Y:S01]  /*5ac0*/  R2UR UR11, R7 ;  /* 0x00000000070b72ca */ /* 0x000fe200000e0000 */
[----:B------:R-:W-:-:S03]  /*5ad0*/  IMAD.MOV.U32 R7, RZ, RZ, 0x40000040 ;  /* 0x40000040ff077424 */ /* 0x000fc600078e00ff */
[----:B------:R-:W-:Y:S02]  /*5ae0*/  R2UR UR9, R9 ;  /* 0x00000000090972ca */ /* 0x000fe400000e0000 */
[----:B------:R-:W-:Y:S01]  /*5af0*/  R2UR UR13, R7 ;  /* 0x00000000070d72ca */ /* 0x000fe200000e0000 */
[----:B------:R-:W-:Y:S01]  /*5b00*/  WARPGROUP.ARRIVE ;  /* 0x00000000000079c5 */ /* 0x000fe20000000000 */
[----:B--2---:R-:W1:Y:S02]  /*5b10*/  SHFL.IDX PT, R2, R2, RZ, 0x1f ;  /* 0x00001fff02027589 */ /* 0x004e6400000e0000 */
[----:B-1----:R-:W-:-:S04]  /*5b20*/  LEA.HI R3, R2, R2, RZ, 0x1 ;  /* 0x0000000202037211 */ /* 0x002fc800078f08ff */
[----:B------:R-:W-:-:S05]  /*5b30*/  LOP3.LUT R3, R3, 0x1fffe, RZ, 0xc0, !PT ;  /* 0x0001fffe03037812 */ /* 0x000fca00078ec0ff */
[----:B------:R-:W-:Y:S02]  /*5b40*/  IMAD.IADD R2, R2, 0x1, -R3 ;  /* 0x0000000102027824 */ /* 0x000fe400078e0a03 */
[----:B------:R-:W-:Y:S02]  /*5b50*/  VIADD R3, R17, 0x36400 ;  /* 0x0003640011037836 */ /* 0x000fe40000000000 */
[----:B------:R-:W-:-:S03]  /*5b60*/  IMAD R2, R2, 0x8000, R17 ;  /* 0x0000800002027824 */ /* 0x000fc600078e0211 */
[----:B------:R-:W-:Y:S01]  /*5b70*/  SHF.R.U32.HI R3, RZ, 0x4, R3 ;  /* 0x00000004ff037819 */ /* 0x000fe20000011603 */
[----:B------:R-:W-:-:S03]  /*5b80*/  VIADD R2, R2, 0x400 ;  /* 0x0000040002027836 */ /* 0x000fc60000000000 */
[----:B------:R-:W-:Y:S02]  /*5b90*/  LOP3.LUT R3, R3, 0x3fff, RZ, 0xc0, !PT ;  /* 0x00003fff03037812 */ /* 0x000fe400078ec0ff */
[----:B------:R-:W-:-:S04]  /*5ba0*/  SHF.R.U32.HI R2, RZ, 0x4, R2 ;  /* 0x00000004ff027819 */ /* 0x000fc80000011602 */
[----:B------:R-:W-:-:S04]  /*5bb0*/  LOP3.LUT R2, R2, 0x3fff, RZ, 0xc0, !PT ;  /* 0x00003fff02027812 */ /* 0x000fc800078ec0ff */
[----:B------:R-:W-:Y:S02]  /*5bc0*/  LOP3.LUT R14, R2, 0x2000000, RZ, 0xfc, !PT ;  /* 0x02000000020e7812 */ /* 0x000fe400078efcff */
[----:B------:R-:W-:Y:S01]  /*5bd0*/  LOP3.LUT R2, R3, 0x10000, RZ, 0xfc, !PT ;  /* 0x0001000003027812 */ /* 0x000fe200078efcff */
[----:B------:R-:W-:Y:S02]  /*5be0*/  IMAD.MOV.U32 R3, RZ, RZ, 0x40000040 ;  /* 0x40000040ff037424 */ /* 0x000fe400078e00ff */
[----:B------:R-:W-:Y:S01]  /*5bf0*/  IMAD R4, R22, 0x1000, R14 ;  /* 0x0000100016047824 */ /* 0x000fe200078e020e */
[----:B------:R-:W-:Y:S02]  /*5c00*/  R2UR UR4, R2 ;  /* 0x00000000020472ca */ /* 0x000fe400000e0000 */
[----:B------:R-:W-:Y:S01]  /*5c10*/  R2UR UR5, R3 ;  /* 0x00000000030572ca */ /* 0x000fe200000e0000 */
[C---:B------:R-:W-:Y:S01]  /*5c20*/  VIADD R8, R4.reuse, 0x100 ;  /* 0x0000010004087836 */ /* 0x040fe20000000000 */
[C---:B------:R-:W-:Y:S01]  /*5c30*/  R2UR UR6, R4.reuse ;  /* 0x00000000040672ca */ /* 0x040fe200000e0000 */
[----:B------:R-:W-:-:S02]  /*5c40*/  VIADD R6, R4, 0x80 ;  /* 0x0000008004067836 */ /* 0x000fc40000000000 */
        /* <DEDUP_REMOVED lines=30> */
.L_x_8640:
[----:B------:R-:W-:Y:S01]  /*5e30*/  VIADD R10, R10, 0xfffffffe ;  /* 0xfffffffe0a0a7836 */ /* 0x000fe20000000000 */
[----:B------:R-:W-:Y:S01]  /*5e40*/  BSSY B0, `(.L_x_8641) ;  /* 0x00000c3000007945 */ /* 0x000fe20003800000 */
[----:B0-----:R-:W-:-:S03]  /*5e50*/  IMAD R11, R22, 0x8, R17 ;  /* 0x00000008160b7824 */ /* 0x001fc600078e0211 */
[----:B------:R-:W-:Y:S01]  /*5e60*/  ISETP.GE.AND P0, PT, R10, R0, PT ;  /* 0x000000000a00720c */ /* 0x000fe20003f06270 */
[----:B------:R-:W-:-:S05]  /*5e70*/  VIADD R11, R11, 0x38860 ;  /* 0x000388600b0b7836 */ /* 0x000fca0000000000 */
[----:B------:R-:W-:-:S04]  /*5e80*/  PRMT R11, R190, 0x654, R11 ;  /* 0x00000654be0b7816 */ /* 0x000fc8000000000b */
[----:B------:R0:W-:Y:S03]  /*5e90*/  SYNCS.ARRIVE.TRANS64.RED.A1T0 RZ, [R11+URZ], RZ ;  /* 0x000000ff0bff79a7 */ /* 0x0001e6000810043f */
[----:B------:R-:W-:Y:S05]  /*5ea0*/  @!P0 BRA `(.L_x_8642) ;  /* 0x0000000800f08947 */ /* 0x000fea0003800000 */
[----:B------:R-:W-:-:S07]  /*5eb0*/  IMAD.MOV.U32 R15, RZ, RZ, R10 ;  /* 0x000000ffff0f7224 */ /* 0x000fce00078e000a */
.L_x_8644:
[----:B------:R-:W-:Y:S01]  /*5ec0*/  BAR.SYNC.DEFER_BLOCKING 0xe, 0x100 ;  /* 0x0384000000007b1d */ /* 0x000fe20000010000 */
[----:B-1----:R-:W-:Y:S01]  /*5ed0*/  IMAD R10, R22, 0x40, R193 ;  /* 0x00000040160a7824 */ /* 0x002fe200078e02c1 */
[----:B------:R-:W-:Y:S01]  /*5ee0*/  R2UR UR4, R2 ;  /* 0x00000000020472ca */ /* 0x000fe200000e0000 */
[----:B------:R-:W-:Y:S01]  /*5ef0*/  VIADD R22, R22, 0x1 ;  /* 0x0000000116167836 */ /* 0x000fe20000000000 */
[----:B------:R-:W-:Y:S01]  /*5f00*/  R2UR UR5, R3 ;  /* 0x00000000030572ca */ /* 0x000fe200000e0000 */
[----:B------:R-:W-:Y:S02]  /*5f10*/  IMAD R10, R10, 0x4, R17 ;  /* 0x000000040a0a7824 */ /* 0x000fe400078e0211 */
[----:B------:R-:W-:Y:S01]  /*5f20*/  IMAD.MOV.U32 R13, RZ, RZ, 0x40000040 ;  /* 0x40000040ff0d7424 */ /* 0x000fe200078e00ff */
[----:B------:R-:W-:-:S04]  /*5f30*/  ISETP.NE.AND P0, PT, R22, 0x2, PT ;  /* 0x000000021600780c */ /* 0x000fc80003f05270 */
[----:B------:R-:W-:Y:S01]  /*5f40*/  SEL R22, R22, RZ, P0 ;  /* 0x000000ff16167207 */ /* 0x000fe20000000000 */
[----:B0-----:R-:W0:Y:S04]  /*5f50*/  LDS R11, [R10+0x38400] ;  /* 0x038400000a0b7984 */ /* 0x001e280000000800 */
        /* <DEDUP_REMOVED lines=156> */
[----:B------:R-:W-:Y:S01]  /*6920*/  R2UR UR6, R10 ;  /* 0x000000000a0672ca */ /* 0x000fe200000e0000 */
[----:B------:R-:W-:Y:S01]  /*6930*/  IMAD.MOV.U32 R10, RZ, RZ, R15 ;  /* 0x000000ffff0a7224 */ /* 0x000fe200078e000f */
[----:B------:R-:W-:Y:S01]  /*6940*/  R2UR UR7, R11 ;  /* 0x000000000b0772ca */ /* 0x000fe200000e0000 */
[----:B------:R-:W-:Y:S01]  /*6950*/  VIADD R15, R15, 0xffffffff ;  /* 0xffffffff0f0f7836 */ /* 0x000fe20000000000 */
[----:B------:R-:W-:Y:S02]  /*6960*/  R2UR UR4, R4 ;  /* 0x00000000040472ca */ /* 0x000fe400000e0000 */
[----:B------:R-:W-:Y:S02]  /*6970*/  R2UR UR5, R5 ;  /* 0x00000000050572ca */ /* 0x000fe400000e0000 */
[----:B------:R-:W-:Y:S02]  /*6980*/  ISETP.GT.AND P1, PT, R10, R0, PT ;  /* 0x000000000a00720c */ /* 0x000fe40003f24270 */
[----:B------:R-:W-:-:S04]  /*6990*/  SEL R10, RZ, 0x1, P0 ;  /* 0x00000001ff0a7807 */ /* 0x000fc80000000000 */
[----:B------:R-:W-:Y:S01]  /*69a0*/  LOP3.LUT R23, R23, R10, RZ, 0x3c, !PT ;  /* 0x0000000a17177212 */ /* 0x000fe200078e3cff */
[----:B------:R-:W-:Y:S02]  /*69b0*/  WARPGROUP.DEPBAR.LE gsb0, 0x0 ;  /* 0x00008000000079c5 */ /* 0x000fe40000010000 */
[----:B------:R-:W-:-:S10]  /*69c0*/  WARPGROUP.ARRIVE ;  /* 0x00000000000079c5 */ /* 0x000fd40000000000 */
[----:B------:R-:W-:Y:S03]  /*69d0*/  HGMMA.64x256x16.F32 R24, gdesc[UR4].tnspB, R24, gsb0 ;  /* 0x43e00000041879f0 */ /* 0x000fe60008000818 */
[----:B------:R-:W-:Y:S02]  /*69e0*/  WARPGROUP.DEPBAR.LE gsb0, 0x0 ;  /* 0x00008000000079c5 */ /* 0x000fe40000010000 */
[----:B------:R-:W-:Y:S06]  /*69f0*/  BAR.ARV 0xf, 0x100 ;  /* 0x03c4000000007b1d */ /* 0x000fec0000002000 */
[----:B------:R-:W-:Y:S05]  /*6a00*/  @!P2 BRA `(.L_x_8643) ;  /* 0x000000000004a947 */ /* 0x000fea0003800000 */
[----:B------:R-:W-:Y:S01]  /*6a10*/  BPT.TRAP 0x1 ;  /* 0x000000040000795c */ /* 0x000fe20000300000 */
.L_x_8643:
[----:B------:R-:W-:-:S04]  /*6a20*/  IMAD R10, R22, 0x8, R17 ;  /* 0x00000008160a7824 */ /* 0x000fc800078e0211 */
[----:B------:R-:W-:-:S05]  /*6a30*/  VIADD R10, R10, 0x38860 ;  /* 0x000388600a0a7836 */ /* 0x000fca0000000000 */
[----:B------:R-:W-:-:S04]  /*6a40*/  PRMT R10, R190, 0x654, R10 ;  /* 0x00000654be0a7816 */ /* 0x000fc8000000000a */
[----:B------:R1:W-:Y:S01]  /*6a50*/  SYNCS.ARRIVE.TRANS64.RED.A1T0 RZ, [R10+URZ], RZ ;  /* 0x000000ff0aff79a7 */ /* 0x0003e2000810043f */
[----:B------:R-:W-:Y:S05]  /*6a60*/  @P1 BRA `(.L_x_8644) ;  /* 0xfffffff400141947 */ /* 0x000fea000383ffff */
.L_x_8642:
[----:B------:R-:W-:Y:S05]  /*6a70*/  BSYNC B0 ;  /* 0x0000000000007941 */ /* 0x000fea0003800000 */
.L_x_8641:
        /* <DEDUP_REMOVED lines=142> */
.L_x_8636:
[----:B------:R-:W1:Y:S01]  /*7360*/  LDC R0, c[0x0][0x448] ;  /* 0x00011200ff007b82 */ /* 0x000e620000000800 */
[----:B------:R-:W-:Y:S01]  /*7370*/  VIADD R3, R214, 0x3f ;  /* 0x0000003fd6037836 */ /* 0x000fe20000000000 */
[----:B------:R-:W-:Y:S01]  /*7380*/  BSSY B0, `(.L_x_8645) ;  /* 0x000002c000007945 */ /* 0x000fe20003800000 */
[----:B------:R-:W-:Y:S01]  /*7390*/  IMAD.MOV.U32 R168, RZ, RZ, RZ ;  /* 0x000000ffffa87224 */ /* 0x000fe200078e00ff */
[----:B-1----:R-:W-:-:S13]  /*73a0*/  ISETP.NE.AND P0, PT, R0, 0x1, PT ;  /* 0x000000010000780c */ /* 0x002fda0003f05270 */
[----:B------:R-:W1:Y:S08]  /*73b0*/  @P0 LDC R0, c[0x0][0x44c] ;  /* 0x00011300ff000b82 */ /* 0x000e700000000800 */
[----:B------:R-:W4:Y:S01]  /*73c0*/  @P0 LDC R5, c[0x0][0x450] ;  /* 0x00011400ff050b82 */ /* 0x000f220000000800 */
[----:B-1----:R-:W-:-:S05]  /*73d0*/  @P0 IMAD.HI.U32 R0, R3, R0, RZ ;  /* 0x0000000003000227 */ /* 0x002fca00078e00ff */
[----:B----4-:R-:W-:-:S05]  /*73e0*/  @P0 SHF.R.U32.HI R3, RZ, R5, R0 ;  /* 0x00000005ff030219 */ /* 0x010fca0000011600 */
[----:B------:R-:W-:-:S05]  /*73f0*/  IMAD.IADD R3, R38, 0x1, R3 ;  /* 0x0000000126037824 */ /* 0x000fca00078e0203 */
[----:B------:R-:W-:-:S04]  /*7400*/  SHF.R.S32.HI R0, RZ, 0x1f, R3 ;  /* 0x0000001fff007819 */ /* 0x000fc80000011403 */
[----:B------:R-:W-:-:S04]  /*7410*/  LEA.HI R0, R0, R3, RZ, 0x6 ;  /* 0x0000000300007211 */ /* 0x000fc800078f30ff */
[----:B------:R-:W-:-:S04]  /*7420*/  SHF.R.S32.HI R0, RZ, 0x6, R0 ;  /* 0x00000006ff007819 */ /* 0x000fc80000011400 */
[----:B------:R-:W-:-:S04]  /*7430*/  VIMNMX R37, R37, R0, PT ;  /* 0x0000000025257248 */ /* 0x000fc80003fe0100 */
[----:B------:R-:W-:-:S13]  /*7440*/  ISETP.GE.AND P0, PT, R37, 0x1, PT ;  /* 0x000000012500780c */ /* 0x000fda0003f06270 */
[----:B------:R-:W-:Y:S05]  /*7450*/  @!P0 BRA `(.L_x_8646) ;  /* 0x0000000000788947 */ /* 0x000fea0003800000 */
[----:B------:R-:W4:Y:S01]  /*7460*/  LDL R4, [R1+0x54] ;  /* 0x0000540001047983 */ /* 0x000f220000100800 */
[----:B------:R-:W-:Y:S01]  /*7470*/  ULDC UR4, c[0x0][0xae8] ;  /* 0x0002ba0000047ab9 */ /* 0x000fe20000000800 */
[----:B----4-:R-:W-:-:S04]  /*7480*/  ISETP.NE.AND P0, PT, R4, RZ, PT ;  /* 0x000000ff0400720c */ /* 0x010fc80003f05270 */
[----:B------:R-:W-:-:S04]  /*7490*/  SEL R9, R4, UR4, P0 ;  /* 0x0000000404097c07 */ /* 0x000fc80008000000 */
[-C--:B------:R-:W-:Y:S02]  /*74a0*/  IABS R6, R9.reuse ;  /* 0x0000000900067213 */ /* 0x080fe40000000000 */
[----:B------:R-:W-:Y:S02]  /*74b0*/  IADD3 R0, R9, -0x1, R37 ;  /* 0xffffffff09007810 */ /* 0x000fe40007ffe025 */
[----:B------:R-:W1:Y:S01]  /*74c0*/  I2F.RP R3, R6 ;  /* 0x0000000600037306 */ /* 0x000e620000209400 */
[-C--:B--2---:R-:W-:Y:S02]  /*74d0*/  IABS R10, R9.reuse ;  /* 0x00000009000a7213 */ /* 0x084fe40000000000 */
        /* <DEDUP_REMOVED lines=22> */
.L_x_8646:
[----:B------:R-:W-:Y:S05]  /*7640*/  BSYNC B0 ;  /* 0x0000000000007941 */ /* 0x000fea0003800000 */
.L_x_8645:
        /* <DEDUP_REMOVED lines=66> */
[----:B----4-:R-:W-:-:S05]  /*7a70*/  IMAD R0, R0, R168, RZ ;  /* 0x000000a800007224 */ /* 0x010fca00078e02ff */
[----:B------:R3:W-:Y:S01]  /*7a80*/  STL [R1+0xc], R0 ;  /* 0x00000c0001007387 */ /* 0x0007e20000100800 */
[----:B------:R-:W-:Y:S02]  /*7a90*/  VIADDMNMX R168, R0, R168, R37, PT ;  /* 0x000000a800a87246 */ /* 0x000fe40003800125 */
[----:B------:R-:W-:Y:S02]  /*7aa0*/  CS2R R36, SRZ ;  /* 0x0000000000247805 */ /* 0x000fe4000001ff00 */
[----:B------:R-:W-:-:S13]  /*7ab0*/  ISETP.GT.AND P1, PT, R168, R0, PT ;  /* 0x00000000a800720c */ /* 0x000fda0003f24270 */
[----:B---3--:R-:W-:Y:S05]  /*7ac0*/  @!P1 BRA `(.L_x_8639) ;  /* 0x000000d400f09947 */ /* 0x008fea0003800000 */
[----:B------:R-:W3:Y:S01]  /*7ad0*/  LDL R0, [R1+0x70] ;  /* 0x0000700001007983 */ /* 0x000ee20000100800 */
[----:B------:R-:W-:Y:S03]  /*7ae0*/  BSSY B6, `(.L_x_8647) ;  /* 0x000001c000067945 */ /* 0x000fe60003800000 */
[----:B---3--:R-:W1:Y:S02]  /*7af0*/  SHFL.IDX PT, R0, R0, RZ, 0x1f ;  /* 0x00001fff00007589 */ /* 0x008e6400000e0000 */
        /* <DEDUP_REMOVED lines=15> */
[----:B------:R-:W1:Y:S01]  /*7bf0*/  LDC.64 R14, c[0x4][R14] ;  /* 0x010000000e0e7b82 */ /* 0x000e620000000a00 */
[----:B------:R-:W-:Y:S01]  /*7c00*/  ULDC.64 UR4, c[0x4][0x58] ;  /* 0x0100160000047ab9 */ /* 0x000fe20000000a00 */
[----:B------:R-:W-:Y:S02]  /*7c10*/  IMAD.U32 R6, RZ, RZ, UR6 ;  /* 0x00000006ff067e24 */ /* 0x000fe4000f8e00ff */
[----:B------:R-:W-:-:S02]  /*7c20*/  IMAD.U32 R7, RZ, RZ, UR7 ;  /* 0x00000007ff077e24 */ /* 0x000fc4000f8e00ff */
[----:B--2---:R-:W-:Y:S02]  /*7c30*/  IMAD.U32 R10, RZ, RZ, UR4 ;  /* 0x00000004ff0a7e24 */ /* 0x004fe4000f8e00ff */
[----:B0-----:R-:W-:Y:S02]  /*7c40*/  IMAD.U32 R11, RZ, RZ, UR5 ;  /* 0x00000005ff0b7e24 */ /* 0x001fe4000f8e00ff */
[----:B------:R-:W-:Y:S02]  /*7c50*/  IMAD.MOV.U32 R8, RZ, RZ, 0x70 ;  /* 0x00000070ff087424 */ /* 0x000fe400078e00ff */
[----:B------:R-:W-:Y:S02]  /*7c60*/  IMAD.MOV.U32 R12, RZ, RZ, 0x1 ;  /* 0x00000001ff0c7424 */ /* 0x000fe400078e00ff */
[----:B------:R-:W-:-:S07]  /*7c70*/  IMAD.MOV.U32 R13, RZ, RZ, RZ ;  /* 0x000000ffff0d7224 */ /* 0x000fce00078e00ff */
[----:B------:R-:W-:-:S07]  /*7c80*/  LEPC R20, `(.L_x_8648) ;  /* 0x000000001014794e */ /* 0x000fce0000000000 */
[----:B-1---5:R-:W-:Y:S05]  /*7c90*/  CALL.ABS.NOINC R14 ;  /* 0x000000000e007343 */ /* 0x022fea0003c00000 */
.L_x_8648:
[----:B------:R-:W-:Y:S05]  /*7ca0*/  BSYNC B6 ;  /* 0x0000000000067941 */ /* 0x000fea0003800000 */
.L_x_8647:
[----:B------:R-:W-:Y:S02]  /*7cb0*/  ULDC UR4, c[0x0][0x3f4] ;  /* 0x0000fd0000047ab9 */ /* 0x000fe40000000800 */
[----:B------:R-:W-:-:S13]  /*7cc0*/  ISETP.LT.AND P0, PT, RZ, UR4, PT ;  /* 0x00000004ff007c0c */ /* 0x000fda000bf01270 */
[----:B------:R-:W-:Y:S05]  /*7cd0*/  @P0 BRA `(.L_x_8649) ;  /* 0x0000000000400947 */ /* 0x000fea0003800000 */
[----:B------:R-:W3:Y:S02]  /*7ce0*/  LDL R20, [R1+0x68] ;  /* 0x0000680001147983 */ /* 0x000ee40000100800 */
[----:B---3--:R-:W-:-:S04]  /*7cf0*/  LEA.HI R0, R20, R20, RZ, 0x1 ;  /* 0x0000001414007211 */ /* 0x008fc800078f08ff */
[----:B------:R-:W-:-:S05]  /*7d00*/  LOP3.LUT R0, R0, 0xfffffffe, RZ, 0xc0, !PT ;  /* 0xfffffffe00007812 */ /* 0x000fca00078ec0ff */
[----:B------:R-:W-:-:S05]  /*7d10*/  IMAD.IADD R0, R20, 0x1, -R0 ;  /* 0x0000000114007824 */ /* 0x000fca00078e0a00 */
[----:B-----5:R-:W-:-:S04]  /*7d20*/  SHF.L.U32 R2, R0, 0x1f, RZ ;  /* 0x0000001f00027819 */ /* 0x020fc800000006ff */
[----:B------:R1:W3:Y:S03]  /*7d30*/  SYNCS.PHASECHK.TRANS64.TRYWAIT P0, [R17+URZ+0x38800], R2 ;  /* 0x03880002110075a7 */ /* 0x0002e6000800017f */
[----:B---3--:R-:W-:Y:S05]  /*7d40*/  @!P0 NANOSLEEP.SYNCS 0x989680 ;  /* 0x009896800000895d */ /* 0x008fea0003900000 */
[----:B------:R-:W3:Y:S01]  /*7d50*/  @!P0 SYNCS.PHASECHK.TRANS64 P0, [R17+URZ+0x38800], R2 ;  /* 0x03880002110085a7 */ /* 0x000ee2000800007f */
[----:B------:R-:W-:Y:S04]  /*7d60*/  BSSY B0, `(.L_x_8650) ;  /* 0x0000006000007945 */ /* 0x000fe80003800000 */
[----:B---3--:R-:W-:Y:S05]  /*7d70*/  @P0 BRA `(.L_x_8651) ;  /* 0x0000000000100947 */ /* 0x008fea0003800000 */
.L_x_8652:
[----:B---3--:R3:W4:Y:S02]  /*7d80*/  SYNCS.PHASECHK.TRANS64.TRYWAIT P0, [R17+URZ+0x38800], R2 ;  /* 0x03880002110075a7 */ /* 0x008724000800017f */
[----:B----4-:R-:W-:Y:S05]  /*7d90*/  @!P0 NANOSLEEP.SYNCS 0x989680 ;  /* 0x009896800000895d */ /* 0x010fea0003900000 */
[----:B------:R-:W4:Y:S02]  /*7da0*/  @!P0 SYNCS.PHASECHK.TRANS64 P0, [R17+URZ+0x38800], R2 ;  /* 0x03880002110085a7 */ /* 0x000f24000800007f */
[----:B----4-:R-:W-:Y:S05]  /*7db0*/  @!P0 BRA `(.L_x_8652) ;  /* 0xfffffffc00f08947 */ /* 0x010fea000383ffff */
.L_x_8651:
[----:B------:R-:W-:Y:S05]  /*7dc0*/  BSYNC B0 ;  /* 0x0000000000007941 */ /* 0x000fea0003800000 */
.L_x_8650:
[----:B------:R-:W-:Y:S05]  /*7dd0*/  BRA `(.L_x_8653) ;  /* 0x0000002c004c7947 */ /* 0x000fea0003800000 */
.L_x_8649:
        /* <DEDUP_REMOVED lines=22> */
[----:B--2---:R-:W-:Y:S02]  /*7f40*/  IMAD.U32 R10, RZ, RZ, UR6 ;  /* 0x00000006ff0a7e24 */ /* 0x004fe4000f8e00ff */
        /* <DEDUP_REMOVED lines=8> */
.L_x_8655:
[----:B------:R-:W-:Y:S05]  /*7fd0*/  BSYNC B6 ;  /* 0x0000000000067941 */ /* 0x000fea0003800000 */
.L_x_8654:
[----:B------:R-:W-:Y:S01]  /*7fe0*/  ULDC.U8 UR4, c[0x0][0x410] ;  /* 0x0001040000047ab9 */ /* 0x000fe20000000000 */
[----:B------:R-:W-:Y:S01]  /*7ff0*/  BSSY B0, `(.L_x_8656) ;  /* 0x00002a9000007945 */ /* 0x000fe20003800000 */
[----:B------:R-:W-:Y:S01]  /*8000*/  ISETP.NE.AND P0, PT, RZ, UR4, PT ;  /* 0x00000004ff007c0c */ /* 0x000fe2000bf05270 */
[----:B------:R-:W-:-:S12]  /*8010*/  IMAD.IADD R32, R192, 0x1, R214 ;  /* 0x00000001c0207824 */ /* 0x000fd800078e02d6 */
[----:B------:R-:W-:Y:S05]  /*8020*/  @!P0 BRA `(.L_x_8657) ;  /* 0x0000001400788947 */ /* 0x000fea0003800000 */
[----:B------:R-:W1:Y:S01]  /*8030*/  LDC R33, c[0x0][0x448] ;  /* 0x00011200ff217b82 */ /* 0x000e620000000800 */
[----:B------:R-:W3:Y:S01]  /*8040*/  S2R R0, SR_TID.X ;  /* 0x0000000000007919 */ /* 0x000ee20000002100 */
[----:B------:R-:W-:Y:S01]  /*8050*/  ULDC.64 UR4, c[0x0][0x3f8] ;  /* 0x0000fe0000047ab9 */ /* 0x000fe20000000a00 */
[----:B------:R-:W-:Y:S01]  /*8060*/  ULDC.64 UR6, c[0x0][0x408] ;  /* 0x0001020000067ab9 */ /* 0x000fe20000000a00 */
[----:B------:R-:W-:Y:S02]  /*8070*/  IMAD.MOV.U32 R25, RZ, RZ, R29 ;  /* 0x000000ffff197224 */ /* 0x000fe400078e001d */
[----:B------:R-:W-:Y:S01]  /*8080*/  IMAD.MOV.U32 R27, RZ, RZ, R31 ;  /* 0x000000ffff1b7224 */ /* 0x000fe200078e001f */
[----:B-1----:R-:W-:Y:S01]  /*8090*/  ISETP.NE.AND P0, PT, R33, 0x1, PT ;  /* 0x000000012100780c */ /* 0x002fe20003f05270 */
[----:B---3--:R-:W-:-:S12]  /*80a0*/  VIADD R2, R0, 0xffffff80 ;  /* 0xffffff8000027836 */ /* 0x008fd80000000000 */
[----:B------:R-:W1:Y:S01]  /*80b0*/  @P0 LDC R0, c[0x0][0x44c] ;  /* 0x00011300ff000b82 */ /* 0x000e620000000800 */
[----:B------:R-:W-:-:S04]  /*80c0*/  SHF.R.S32.HI R3, RZ, 0x1f, R2 ;  /* 0x0000001fff037819 */ /* 0x000fc80000011402 */
[----:B------:R-:W-:-:S03]  /*80d0*/  LEA.HI R3, R3, R2, RZ, 0x2 ;  /* 0x0000000203037211 */ /* 0x000fc600078f10ff */
[----:B------:R-:W3:Y:S01]  /*80e0*/  @P0 LDC R5, c[0x0][0x450] ;  /* 0x00011400ff050b82 */ /* 0x000ee20000000800 */
[----:B------:R-:W-:-:S05]  /*80f0*/  LOP3.LUT R3, R3, 0xfffffffc, RZ, 0xc0, !PT ;  /* 0xfffffffc03037812 */ /* 0x000fca00078ec0ff */
[----:B------:R-:W-:-:S04]  /*8100*/  IMAD.IADD R3, R2, 0x1, -R3 ;  /* 0x0000000102037824 */ /* 0x000fc800078e0a03 */
[----:B------:R-:W-:-:S04]  /*8110*/  IMAD R3, R3, 0x20, R32 ;  /* 0x0000002003037824 */ /* 0x000fc800078e0220 */
[----:B-1----:R-:W-:-:S05]  /*8120*/  @P0 IMAD.HI.U32 R0, R3, R0, RZ ;  /* 0x0000000003000227 */ /* 0x002fca00078e00ff */
[----:B---3--:R-:W-:-:S04]  /*8130*/  @P0 SHF.R.U32.HI R3, RZ, R5, R0 ;  /* 0x00000005ff030219 */ /* 0x008fc80000011600 */
        /* <DEDUP_REMOVED lines=14> */
[----:B--2---:R-:W-:Y:S02]  /*8220*/  LEA.HI.X R10, R24, UR5, R3, 0x1, P0 ;  /* 0x00000005180a7c11 */ /* 0x004fe400080f0c03 */
[----:B------:R-:W-:Y:S01]  /*8230*/  LEA.HI.X R31, R26, UR7, R31, 0x1, P1 ;  /* 0x000000071a1f7c11 */ /* 0x000fe200088f0c1f */
[----:B------:R-:W-:Y:S06]  /*8240*/  BRA.DIV UR4, `(.L_x_8658) ;  /* 0x000001b604a47947 */ /* 0x000fec000b800000 */
[----:B------:R1:W2:Y:S04]  /*8250*/  SHFL.IDX PT, R0, R10, RZ, 0x1c1f ;  /* 0x001c1fff0a007589 */ /* 0x0002a800000e0000 */
[----:B------:R1:W3:Y:S04]  /*8260*/  SHFL.IDX PT, R5, R9, RZ, 0x1c1f ;  /* 0x001c1fff09057589 */ /* 0x0002e800000e0000 */
[----:B------:R1:W4:Y:S04]  /*8270*/  SHFL.IDX PT, R8, R31, RZ, 0x1c1f ;  /* 0x001c1fff1f087589 */ /* 0x00032800000e0000 */
[----:B------:R1:W0:Y:S02]  /*8280*/  SHFL.IDX PT, R6, R30, RZ, 0x1c1f ;  /* 0x001c1fff1e067589 */ /* 0x00022400000e0000 */
.L_x_8897:
        /* <DEDUP_REMOVED lines=8> */
[----:B------:R-:W4:Y:S01]  /*8310*/  LDL R7, [R1+0x74] ;  /* 0x0000740001077983 */ /* 0x000f220000100800 */
[----:B------:R-:W-:Y:S01]  /*8320*/  ULDC UR4, c[0x0][0x3f4] ;  /* 0x0000fd0000047ab9 */ /* 0x000fe20000000800 */
[----:B---3--:R-:W-:Y:S01]  /*8330*/  IMAD.MOV.U32 R2, RZ, RZ, R5 ;  /* 0x000000ffff027224 */ /* 0x008fe200078e0005 */
[----:B------:R-:W-:Y:S01]  /*8340*/  ISETP.GE.AND P2, PT, R188, UR4, PT ;  /* 0x00000004bc007c0c */ /* 0x000fe2000bf46270 */
[----:B--2---:R-:W-:Y:S01]  /*8350*/  IMAD.MOV.U32 R3, RZ, RZ, R0 ;  /* 0x000000ffff037224 */ /* 0x004fe200078e0000 */
        /* <DEDUP_REMOVED lines=8> */
[-C--:B--2---:R-:W-:Y:S02]  /*83e0*/  @!P3 IADD3 R2, P0, R5, R4.reuse, RZ ;  /* 0x000000040502b210 */ /* 0x084fe40007f1e0ff */
[----:B0-----:R-:W-:-:S02]  /*83f0*/  @!P3 IADD3 R4, P1, R6, R4, RZ ;  /* 0x000000040604b210 */ /* 0x001fc40007f3e0ff */
[----:B----4-:R-:W-:Y:S01]  /*8400*/  @!P3 SHF.L.U64.HI R11, R210, 0x1, R7 ;  /* 0x00000001d20bb819 */ /* 0x010fe20000010207 */
[----:B------:R-:W-:Y:S02]  /*8410*/  IMAD.MOV.U32 R7, RZ, RZ, R8 ;  /* 0x000000ffff077224 */ /* 0x000fe400078e0008 */
[----:B------:R-:W-:-:S04]  /*8420*/  @!P2 IMAD.WIDE R6, R188, 0x2, R6 ;  /* 0x00000002bc06a825 */ /* 0x000fc800078e0206 */
[--C-:B------:R-:W-:Y:S01]  /*8430*/  @!P3 IMAD.X R3, R0, 0x1, R11.reuse, P0 ;  /* 0x000000010003b824 */ /* 0x100fe200000e060b */
[----:B------:R0:W5:Y:S01]  /*8440*/  @!P2 LD.E.64 R28, desc[UR40][R6.64] ;  /* 0x00000028061ca980 */ /* 0x000162000c101b00 */
[----:B------:R-:W-:-:S03]  /*8450*/  @!P3 IMAD.X R5, R8, 0x1, R11, P1 ;  /* 0x000000010805b824 */ /* 0x000fc600008e060b */
[----:B------:R0:W5:Y:S04]  /*8460*/  @!P3 LD.E.64 R24, desc[UR40][R2.64] ;  /* 0x000000280218b980 */ /* 0x000168000c101b00 */
[----:B------:R0:W5:Y:S02]  /*8470*/  @!P3 LD.E.64 R20, desc[UR40][R4.64] ;  /* 0x000000280414b980 */ /* 0x000164000c101b00 */
.L_x_8660:
[----:B------:R-:W-:Y:S05]  /*8480*/  BSYNC B1 ;  /* 0x0000000000017941 */ /* 0x000fea0003800000 */
.L_x_8659:
[----:B--2--5:R-:W-:Y:S01]  /*8490*/  IMAD.MOV.U32 R0, RZ, RZ, R24 ;  /* 0x000000ffff007224 */ /* 0x024fe200078e0018 */
[----:B------:R-:W-:Y:S01]  /*84a0*/  UMOV UR4, 0xffffffff ;  /* 0xffffffff00047882 */ /* 0x000fe20000000000 */
[----:B0-----:R-:W-:Y:S02]  /*84b0*/  IMAD.MOV.U32 R2, RZ, RZ, R25 ;  /* 0x000000ffff027224 */ /* 0x001fe400078e0019 */
        /* <DEDUP_REMOVED lines=11> */
[----:B------:R-:W-:Y:S02]  /*8570*/  CS2R R2, SRZ ;  /* 0x0000000000027805 */ /* 0x000fe4000001ff00 */
[----:B------:R-:W-:Y:S01]  /*8580*/  PRMT R43, R43, 0x5410, R0 ;  /* 0x000054102b2b7816 */ /* 0x000fe20000000000 */
[----:B------:R-:W-:Y:S06]  /*8590*/  BRA.DIV UR4, `(.L_x_8661) ;  /* 0x000001b604447947 */ /* 0x000fec000b800000 */
[----:B---3--:R0:W2:Y:S04]  /*85a0*/  SHFL.IDX PT, R5, R10, 0x1, 0x1c1f ;  /* 0x003c1f000a057f89 */ /* 0x0080a800000e0000 */
[----:B------:R0:W3:Y:S04]  /*85b0*/  SHFL.IDX PT, R4, R9, 0x1, 0x1c1f ;  /* 0x003c1f0009047f89 */ /* 0x0000e800000e0000 */
[----:B------:R0:W0:Y:S04]  /*85c0*/  SHFL.IDX PT, R7, R31, 0x1, 0x1c1f ;  /* 0x003c1f001f077f89 */ /* 0x00002800000e0000 */
[----:B------:R0:W0:Y:S02]  /*85d0*/  SHFL.IDX PT, R14, R30, 0x1, 0x1c1f ;  /* 0x003c1f001e0e7f89 */ /* 0x00002400000e0000 */
.L_x_8903:
[----:B------:R-:W5:Y:S01]  /*85e0*/  LDL R6, [R1+0x68] ;  /* 0x0000680001067983 */ /* 0x000f620000100800 */
[----:B------:R-:W-:Y:S01]  /*85f0*/  VIADD R32, R32, 0x20 ;  /* 0x0000002020207836 */ /* 0x000fe20000000000 */
[----:B------:R-:W-:Y:S01]  /*8600*/  BSSY B1, `(.L_x_8662) ;  /* 0x0000023000017945 */ /* 0x000fe20003800000 */
[----:B01----:R-:W-:Y:S01]  /*8610*/  IMAD.SHL.U32 R30, R194, 0x40, RZ ;  /* 0x00000040c21e7824 */ /* 0x003fe200078e00ff */
[----:B------:R-:W-:Y:S02]  /*8620*/  CS2R R10, SRZ ;  /* 0x00000000000a7805 */ /* 0x000fe4000001ff00 */
[----:B----4-:R-:W-:Y:S02]  /*8630*/  CS2R R8, SRZ ;  /* 0x0000000000087805 */ /* 0x010fe4000001ff00 */
[----:B------:R-:W-:Y:S02]  /*8640*/  ISETP.GE.AND P0, PT, R32, R33, PT ;  /* 0x000000212000720c */ /* 0x000fe40003f06270 */
[----:B------:R-:W-:-:S02]  /*8650*/  CS2R R12, SRZ ;  /* 0x00000000000c7805 */ /* 0x000fc4000001ff00 */
        /* <DEDUP_REMOVED lines=14> */
[----:B------:R0:W5:Y:S04]  /*8740*/  @!P2 LD.E.64 R10, desc[UR40][R2.64] ;  /* 0x00000028020aa980 */ /* 0x000168000c101b00 */
[----:B------:R-:W-:Y:S02]  /*8750*/  @!P3 IADD3 R4, P0, R4, R9, RZ ;  /* 0x000000090404b210 */ /* 0x000fe40007f1e0ff */
[----:B------:R-:W-:Y:S01]  /*8760*/  CS2R R12, SRZ ;  /* 0x00000000000c7805 */ /* 0x000fe2000001ff00 */
[----:B0-----:R-:W-:Y:S02]  /*8770*/  IMAD.MOV.U32 R2, RZ, RZ, R14 ;  /* 0x000000ffff027224 */ /* 0x001fe400078e000e */
[----:B------:R-:W-:Y:S01]  /*8780*/  IMAD.MOV.U32 R3, RZ, RZ, R7 ;  /* 0x000000ffff037224 */ /* 0x000fe200078e0007 */
[----:B----4-:R-:W-:-:S02]  /*8790*/  @!P3 SHF.L.U64.HI R8, R210, 0x1, R6 ;  /* 0x00000001d208b819 */ /* 0x010fc40000010206 */
        /* <DEDUP_REMOVED lines=9> */
.L_x_8663:
[----:B------:R-:W-:Y:S05]  /*8830*/  BSYNC B1 ;  /* 0x0000000000017941 */ /* 0x000fea0003800000 */
.L_x_8662:
[----:B0-----:R-:W4:Y:S01]  /*8840*/  LDL R15, [R1+0x14] ;  /* 0x00001400010f7983 */ /* 0x001f220000100800 */
[----:B------:R-:W0:Y:S01]  /*8850*/  SYNCS.PHASECHK.TRANS64.TRYWAIT P0, [R17+URZ+0x38800], R32 ;  /* 0x03880020110075a7 */ /* 0x000e22000800017f */
[----:B--2---:R-:W-:Y:S01]  /*8860*/  LOP3.LUT R5, R30, 0x1c0, RZ, 0xc0, !PT ;  /* 0x000001c01e057812 */ /* 0x004fe200078ec0ff */
[----:B-----5:R-:W-:Y:S01]  /*8870*/  IMAD.MOV.U32 R6, RZ, RZ, R2 ;  /* 0x000000ffff067224 */ /* 0x020fe200078e0002 */
[----:B------:R-:W-:Y:S01]  /*8880*/  VIADDMNMX R31, R33, -R214, 0x40, PT ;  /* 0x00000040211f7446 */ /* 0x000fe200038009d6 */
[----:B------:R-:W-:Y:S01]  /*8890*/  IMAD.MOV.U32 R7, RZ, RZ, R11 ;  /* 0x000000ffff077224 */ /* 0x000fe200078e000b */
[----:B---3--:R-:W-:Y:S01]  /*88a0*/  LOP3.LUT R4, R5, 0x18, R18, 0xf8, !PT ;  /* 0x0000001805047812 */ /* 0x008fe200078ef812 */
[----:B------:R-:W-:Y:S01]  /*88b0*/  IMAD.MOV.U32 R14, RZ, RZ, R8 ;  /* 0x000000ffff0e7224 */ /* 0x000fe200078e0008 */
[----:B------:R-:W-:Y:S01]  /*88c0*/  SHF.R.U32.HI R5, RZ, 0x3, R5 ;  /* 0x00000003ff057819 */ /* 0x000fe20000011605 */
[----:B------:R-:W-:Y:S01]  /*88d0*/  BSSY B1, `(.L_x_8664) ;  /* 0x0000014000017945 */ /* 0x000fe20003800000 */
[----:B------:R-:W-:Y:S01]  /*88e0*/  PRMT R45, R6, 0x7610, R45 ;  /* 0x00007610062d7816 */ /* 0x000fe2000000002d */
[----:B------:R-:W-:Y:S01]  /*88f0*/  IMAD.MOV.U32 R6, RZ, RZ, R10 ;  /* 0x000000ffff067224 */ /* 0x000fe200078e000a */
[----:B------:R-:W-:Y:S01]  /*8900*/  LOP3.LUT R4, R4, R5, RZ, 0x3c, !PT ;  /* 0x0000000504047212 */ /* 0x000fe200078e3cff */
[----:B------:R-:W-:Y:S01]  /*8910*/  IMAD.MOV.U32 R5, RZ, RZ, R3 ;  /* 0x000000ffff057224 */ /* 0x000fe200078e0003 */
[----:B------:R-:W-:-:S02]  /*8920*/  PRMT R46, R7, 0x5410, R14 ;  /* 0x00005410072e7816 */ /* 0x000fc4000000000e */
[----:B------:R-:W-:Y:S01]  /*8930*/  PRMT R45, R45, 0x5410, R6 ;  /* 0x000054102d2d7816 */ /* 0x000fe20000000006 */
[----:B------:R-:W-:Y:S01]  /*8940*/  IMAD.MOV.U32 R6, RZ, RZ, R12 ;  /* 0x000000ffff067224 */ /* 0x000fe200078e000c */
[----:B------:R-:W-:Y:S01]  /*8950*/  PRMT R30, R5, 0x7610, R30 ;  /* 0x00007610051e7816 */ /* 0x000fe2000000001e */
[----:B------:R-:W-:Y:S01]  /*8960*/  IMAD.MOV.U32 R5, RZ, RZ, R9 ;  /* 0x000000ffff057224 */ /* 0x000fe200078e0009 */
[----:B------:R-:W-:Y:S02]  /*8970*/  LOP3.LUT P2, RZ, R194, 0x4, RZ, 0xc0, !PT ;  /* 0x00000004c2ff7812 */ /* 0x000fe4000784c0ff */
[----:B------:R-:W-:Y:S02]  /*8980*/  ISETP.GE.AND P1, PT, R192, R31, PT ;  /* 0x0000001fc000720c */ /* 0x000fe40003f26270 */
[----:B------:R-:W-:Y:S01]  /*8990*/  PRMT R30, R30, 0x5410, R5 ;  /* 0x000054101e1e7816 */ /* 0x000fe20000000005 */
[----:B------:R-:W-:Y:S01]  /*89a0*/  IMAD.MOV.U32 R5, RZ, RZ, R13 ;  /* 0x000000ffff057224 */ /* 0x000fe200078e000d */
[----:B------:R-:W-:Y:S01]  /*89b0*/  PRMT R47, R6, 0x7610, R47 ;  /* 0x00007610062f7816 */ /* 0x000fe2000000002f */
[----:B----4-:R-:W-:-:S04]  /*89c0*/  IMAD R4, R15, 0x200, R4 ;  /* 0x000002000f047824 */ /* 0x010fc800078e0204 */
[----:B------:R-:W-:-:S04]  /*89d0*/  IMAD R15, R4, 0x2, R17 ;  /* 0x00000002040f7824 */ /* 0x000fc800078e0211 */
[C---:B------:R-:W-:Y:S02]  /*89e0*/  VIADD R4, R15.reuse, 0x20400 ;  /* 0x000204000f047836 */ /* 0x040fe40000000000 */
[----:B------:R-:W-:Y:S01]  /*89f0*/  VIADD R14, R15, 0x20440 ;  /* 0x000204400f0e7836 */ /* 0x000fe20000000000 */
[----:B0-----:R-:W-:Y:S06]  /*8a00*/  @!P0 BRA `(.L_x_8665) ;  /* 0x000001b000988947 */ /* 0x001fec0003800000 */
.L_x_8904:
[----:B------:R-:W-:Y:S05]  /*8a10*/  BSYNC B1 ;  /* 0x0000000000017941 */ /* 0x000fea0003800000 */
.L_x_8664:
        /* <DEDUP_REMOVED lines=11> */
[--C-:B0-----:R-:W-:Y:S01]  /*8ad0*/  HADD2.F32 R32, -RZ, R34.reuse.H0_H0 ;  /* 0x20000022ff207230 */ /* 0x101fe20000004100 */
        /* <DEDUP_REMOVED lines=39> */
.L_x_8669:
[----:B------:R-:W-:Y:S05]  /*8d50*/  BSYNC B2 ;  /* 0x0000000000027941 */ /* 0x000fea0003800000 */
.L_x_8668:
        /* <DEDUP_REMOVED lines=17> */
[----:B0-----:R-:W-:Y:S01]  /*8e70*/  FMUL.FTZ R32, R4, R28 ;  /* 0x0000001c04207220 */ /* 0x001fe20000410000 */
        /* <DEDUP_REMOVED lines=25> */
.L_x_8667:
[----:B------:R-:W-:Y:S05]  /*9010*/  BSYNC B1 ;  /* 0x0000000000017941 */ /* 0x000fea0003800000 */
.L_x_8666:
        /* <DEDUP_REMOVED lines=25> */
[----:B0-----:R-:W-:Y:S01]  /*91b0*/  FFMA.FTZ R32, R12, R25, R28 ;  /* 0x000000190c207223 */ /* 0x001fe2000001001c */
        /* <DEDUP_REMOVED lines=24> */
.L_x_8672:
[----:B------:R-:W-:Y:S05]  /*9340*/  BSYNC B1 ;  /* 0x0000000000017941 */ /* 0x000fea0003800000 */
.L_x_8671:
[----:B------:R-:W-:Y:S05]  /*9350*/  @P1 BRA `(.L_x_8670) ;  /* 0x0000001400c81947 */ /* 0x000fea0003800000 */
[----:B-1----:R-:W1:Y:S01]  /*9360*/  LDS.128 R4, [R14+0x1000] ;  /* 0x001000000e047984 */ /* 0x002e620000000c00 */
        /* <DEDUP_REMOVED lines=8> */
[----:B-1----:R-:W-:-:S02]  /*93f0*/  HADD2.F32 R9, -RZ, R7.H1_H1 ;  /* 0x30000007ff097230 */ /* 0x002fc40000004100 */
[--C-:B------:R-:W-:Y:S02]  /*9400*/  HADD2.F32 R2, -RZ, R4.reuse.H0_H0 ;  /* 0x20000004ff027230 */ /* 0x100fe40000004100 */
[----:B------:R-:W-:Y:S02]  /*9410*/  HADD2.F32 R4, -RZ, R4.H1_H1 ;  /* 0x30000004ff047230 */ /* 0x000fe40000004100 */
[C---:B------:R-:W-:Y:S01]  /*9420*/  FMUL.FTZ R15, R9.reuse, R12 ;  /* 0x0000000c090f7220 */ /* 0x040fe20000410000 */
[----:B------:R-:W-:Y:S02]  /*9430*/  HADD2.F32 R8, -RZ, R7.H0_H0 ;  /* 0x20000007ff087230 */ /* 0x000fe40000004100 */
[----:B------:R-:W-:Y:S01]  /*9440*/  FMUL.FTZ R21, R9, R10 ;  /* 0x0000000a09157220 */ /* 0x000fe20000410000 */
[--C-:B------:R-:W-:Y:S02]  /*9450*/  HADD2.F32 R7, -RZ, R6.reuse.H0_H0 ;  /* 0x20000006ff077230 */ /* 0x100fe40000004100 */
[----:B------:R-:W-:Y:S01]  /*9460*/  FMUL.FTZ R9, R4, R13 ;  /* 0x0000000d04097220 */ /* 0x000fe20000410000 */
[----:B------:R-:W-:-:S02]  /*9470*/  HADD2.F32 R6, -RZ, R6.H1_H1 ;  /* 0x30000006ff067230 */ /* 0x000fc40000004100 */
[----:B------:R-:W-:Y:S01]  /*9480*/  FFMA.FTZ R20, R8, R10, -R15 ;  /* 0x0000000a08147223 */ /* 0x000fe2000001080f */
[-C--:B------:R-:W-:Y:S01]  /*9490*/  FMUL.FTZ R15, R4, R11.reuse ;  /* 0x0000000b040f7220 */ /* 0x080fe20000410000 */
[----:B------:R-:W-:Y:S01]  /*94a0*/  FFMA.FTZ R11, R2, R11, -R9 ;  /* 0x0000000b020b7223 */ /* 0x000fe20000010809 */
[--C-:B------:R-:W-:Y:S02]  /*94b0*/  HADD2.F32 R9, -RZ, R30.reuse.H1_H1 ;  /* 0x3000001eff097230 */ /* 0x100fe40000004100 */
[----:B------:R-:W-:Y:S01]  /*94c0*/  FFMA.FTZ R21, R8, R12, R21 ;  /* 0x0000000c08157223 */ /* 0x000fe20000010015 */
[--C-:B------:R-:W-:Y:S02]  /*94d0*/  HADD2.F32 R3, -RZ, R5.reuse.H0_H0 ;  /* 0x20000005ff037230 */ /* 0x100fe40000004100 */
[----:B------:R-:W-:Y:S01]  /*94e0*/  FFMA.FTZ R2, R2, R13, R15 ;  /* 0x0000000d02027223 */ /* 0x000fe2000001000f */
[----:B------:R-:W-:Y:S02]  /*94f0*/  HADD2.F32 R30, -RZ, R30.H0_H0 ;  /* 0x2000001eff1e7230 */ /* 0x000fe40000004100 */
[----:B------:R-:W-:Y:S01]  /*9500*/  FMUL.FTZ R10, R6, R9 ;  /* 0x00000009060a7220 */ /* 0x000fe20000410000 */
[----:B------:R-:W-:-:S02]  /*9510*/  HADD2.F32 R5, -RZ, R5.H1_H1 ;  /* 0x30000005ff057230 */ /* 0x000fc40000004100 */
        /* <DEDUP_REMOVED lines=8> */
[C---:B------:R-:W-:Y:S01]  /*95a0*/  FFMA.FTZ R5, R3.reuse, R4, -R6 ;  /* 0x0000000403057223 */ /* 0x040fe20000010806 */
[----:B------:R-:W-:Y:S01]  /*95b0*/  F2FP.F16.F32.PACK_AB R4, R2, R11 ;  /* 0x0000000b0204723e */ /* 0x000fe200000000ff */
[----:B------:R-:W-:Y:S01]  /*95c0*/  FFMA.FTZ R8, R3, R8, R13 ;  /* 0x0000000803087223 */ /* 0x000fe2000001000d */
[----:B------:R-:W-:-:S04]  /*95d0*/  F2FP.F16.F32.PACK_AB R6, R9, R10 ;  /* 0x0000000a0906723e */ /* 0x000fc800000000ff */
[----:B------:R-:W-:-:S05]  /*95e0*/  F2FP.F16.F32.PACK_AB R5, R8, R5 ;  /* 0x000000050805723e */ /* 0x000fca00000000ff */
[----:B------:R2:W-:Y:S01]  /*95f0*/  STS.128 [R14+0x1000], R4 ;  /* 0x001000040e007388 */ /* 0x0005e20000000c00 */
[----:B------:R-:W-:Y:S05]  /*9600*/  BRA `(.L_x_8670) ;  /* 0x00000014001c7947 */ /* 0x000fea0003800000 */
.L_x_8657:
        /* <DEDUP_REMOVED lines=35> */
[----:B------:R-:W3:Y:S01]  /*9840*/  SHFL.IDX PT, R2, R33, RZ, 0x1c1f ;  /* 0x001c1fff21027589 */ /* 0x000ee200000e0000 */
[----:B------:R-:W-:-:S03]  /*9850*/  IMAD R25, R208, R9, RZ ;  /* 0x00000009d0197224 */ /* 0x000fc600078e02ff */
[----:B------:R-:W4:Y:S04]  /*9860*/  SHFL.IDX PT, R0, R24, RZ, 0x1c1f ;  /* 0x001c1fff18007589 */ /* 0x000f2800000e0000 */
[----:B------:R-:W5:Y:S04]  /*9870*/  SHFL.IDX PT, R14, R34, RZ, 0x1c1f ;  /* 0x001c1fff220e7589 */ /* 0x000f6800000e0000 */
[----:B------:R-:W0:Y:S01]  /*9880*/  SHFL.IDX PT, R3, R27, RZ, 0x1c1f ;  /* 0x001c1fff1b037589 */ /* 0x000e2200000e0000 */
[----:B-1----:R-:W-:-:S04]  /*9890*/  ISETP.GE.AND P0, PT, R18, R37, PT ;  /* 0x000000251200720c */ /* 0x002fc80003f06270 */
[----:B------:R-:W-:-:S13]  /*98a0*/  ISETP.GE.OR P1, PT, R32, R25, P0 ;  /* 0x000000192000720c */ /* 0x000fda0000726670 */
[C---:B------:R-:W-:Y:S01]  /*98b0*/  @!P1 IMAD.SHL.U32 R5, R18.reuse, 0x2, RZ ;  /* 0x0000000212059824 */ /* 0x040fe200078e00ff */
[----:B------:R-:W-:-:S04]  /*98c0*/  @!P1 SHF.L.U64.HI R6, R18, 0x1, R19 ;  /* 0x0000000112069819 */ /* 0x000fc80000010213 */
[----:B---3--:R-:W-:-:S05]  /*98d0*/  @!P1 IADD3 R8, P2, R2, R5, RZ ;  /* 0x0000000502089210 */ /* 0x008fca0007f5e0ff */
[----:B----4-:R-:W-:Y:S01]  /*98e0*/  @!P1 IMAD.X R9, R0, 0x1, R6, P2 ;  /* 0x0000000100099824 */ /* 0x010fe200010e0606 */
[----:B-----5:R-:W-:-:S05]  /*98f0*/  @!P1 IADD3 R4, P2, R14, R5, RZ ;  /* 0x000000050e049210 */ /* 0x020fca0007f5e0ff */
[----:B0-2---:R-:W2:Y:S01]  /*9900*/  @!P1 LD.E.128 R8, desc[UR40][R8.64] ;  /* 0x0000002808089980 */ /* 0x005ea2000c101d00 */
[----:B------:R-:W-:-:S06]  /*9910*/  @!P1 IMAD.X R5, R3, 0x1, R6, P2 ;  /* 0x0000000103059824 */ /* 0x000fcc00010e0606 */
[----:B------:R-:W3:Y:S01]  /*9920*/  @!P1 LD.E.128 R4, desc[UR40][R4.64] ;  /* 0x0000002804049980 */ /* 0x000ee2000c101d00 */
[----:B------:R-:W-:Y:S02]  /*9930*/  CS2R R2, SRZ ;  /* 0x0000000000027805 */ /* 0x000fe4000001ff00 */
[----:B------:R-:W-:Y:S02]  /*9940*/  CS2R R20, SRZ ;  /* 0x0000000000147805 */ /* 0x000fe4000001ff00 */
[----:B------:R-:W-:Y:S01]  /*9950*/  CS2R R28, SRZ ;  /* 0x00000000001c7805 */ /* 0x000fe2000001ff00 */
[----:B------:R-:W0:Y:S01]  /*9960*/  SHFL.IDX PT, R24, R24, 0x1, 0x1c1f ;  /* 0x003c1f0018187f89 */ /* 0x000e2200000e0000 */
[----:B------:R-:W-:-:S03]  /*9970*/  CS2R R30, SRZ ;  /* 0x00000000001e7805 */ /* 0x000fc6000001ff00 */
[----:B------:R-:W1:Y:S04]  /*9980*/  SHFL.IDX PT, R14, R34, 0x1, 0x1c1f ;  /* 0x003c1f00220e7f89 */ /* 0x000e6800000e0000 */
[----:B------:R-:W4:Y:S04]  /*9990*/  SHFL.IDX PT, R27, R27, 0x1, 0x1c1f ;  /* 0x003c1f001b1b7f89 */ /* 0x000f2800000e0000 */
[----:B------:R5:W0:Y:S01]  /*99a0*/  SHFL.IDX PT, R26, R33, 0x1, 0x1c1f ;  /* 0x003c1f00211a7f89 */ /* 0x000a2200000e0000 */
[----:B--2---:R-:W-:Y:S02]  /*99b0*/  @!P1 IMAD.MOV.U32 R2, RZ, RZ, R8 ;  /* 0x000000ffff029224 */ /* 0x004fe400078e0008 */
[----:B------:R-:W-:-:S02]  /*99c0*/  @!P1 IMAD.MOV.U32 R20, RZ, RZ, R10 ;  /* 0x000000ffff149224 */ /* 0x000fc400078e000a */
[----:B------:R-:W-:Y:S02]  /*99d0*/  IMAD.MOV.U32 R0, RZ, RZ, R2 ;  /* 0x000000ffff007224 */ /* 0x000fe400078e0002 */
[----:B------:R-:W-:Y:S02]  /*99e0*/  @!P1 IMAD.MOV.U32 R3, RZ, RZ, R9 ;  /* 0x000000ffff039224 */ /* 0x000fe400078e0009 */
[----:B---3--:R-:W-:Y:S01]  /*99f0*/  @!P1 IMAD.MOV.U32 R29, RZ, RZ, R5 ;  /* 0x000000ffff1d9224 */ /* 0x008fe200078e0005 */
[----:B------:R-:W-:Y:S01]  /*9a00*/  PRMT R55, R0, 0x7610, R55 ;  /* 0x0000761000377816 */ /* 0x000fe20000000037 */
[----:B------:R-:W-:Y:S02]  /*9a10*/  IMAD.MOV.U32 R0, RZ, RZ, R20 ;  /* 0x000000ffff007224 */ /* 0x000fe400078e0014 */
[----:B------:R-:W-:Y:S02]  /*9a20*/  @!P1 IMAD.MOV.U32 R30, RZ, RZ, R6 ;  /* 0x000000ffff1e9224 */ /* 0x000fe400078e0006 */
[----:B------:R-:W-:Y:S01]  /*9a30*/  @!P1 IMAD.MOV.U32 R21, RZ, RZ, R11 ;  /* 0x000000ffff159224 */ /* 0x000fe200078e000b */
[----:B------:R-:W-:Y:S01]  /*9a40*/  PRMT R35, R0, 0x7610, R35 ;  /* 0x0000761000237816 */ /* 0x000fe20000000023 */
[----:B------:R-:W-:-:S02]  /*9a50*/  @!P1 IMAD.MOV.U32 R28, RZ, RZ, R4 ;  /* 0x000000ffff1c9224 */ /* 0x000fc400078e0004 */
[----:B------:R-:W-:Y:S02]  /*9a60*/  @!P1 IMAD.MOV.U32 R31, RZ, RZ, R7 ;  /* 0x000000ffff1f9224 */ /* 0x000fe400078e0007 */
[----:B------:R-:W-:Y:S02]  /*9a70*/  IMAD.MOV.U32 R4, RZ, RZ, R29 ;  /* 0x000000ffff047224 */ /* 0x000fe400078e001d */
[----:B------:R-:W-:Y:S02]  /*9a80*/  IMAD.MOV.U32 R5, RZ, RZ, R30 ;  /* 0x000000ffff057224 */ /* 0x000fe400078e001e */
[----:B------:R-:W-:Y:S01]  /*9a90*/  IMAD.MOV.U32 R12, RZ, RZ, R3 ;  /* 0x000000ffff0c7224 */ /* 0x000fe200078e0003 */
[----:B------:R-:W-:Y:S01]  /*9aa0*/  PRMT R47, R4, 0x7610, R47 ;  /* 0x00007610042f7816 */ /* 0x000fe2000000002f */
[----:B------:R-:W-:Y:S01]  /*9ab0*/  IMAD.MOV.U32 R8, RZ, RZ, R21 ;  /* 0x000000ffff087224 */ /* 0x000fe200078e0015 */
[----:B------:R-:W-:Y:S01]  /*9ac0*/  PRMT R44, R44, 0x5410, R5 ;  /* 0x000054102c2c7816 */ /* 0x000fe20000000005 */
[----:B------:R-:W-:Y:S01]  /*9ad0*/  IMAD.MOV.U32 R0, RZ, RZ, R28 ;  /* 0x000000ffff007224 */ /* 0x000fe200078e001c */
[----:B------:R-:W-:Y:S01]  /*9ae0*/  PRMT R46, R12, 0x7610, R46 ;  /* 0x000076100c2e7816 */ /* 0x000fe2000000002e */
[----:B------:R-:W-:Y:S01]  /*9af0*/  IMAD.MOV.U32 R6, RZ, RZ, R31 ;  /* 0x000000ffff067224 */ /* 0x000fe200078e001f */
[----:B-----5:R-:W-:-:S02]  /*9b00*/  PRMT R33, R8, 0x7610, R33 ;  /* 0x0000761008217816 */ /* 0x020fc40000000021 */
[----:B------:R-:W-:Y:S02]  /*9b10*/  CS2R R4, SRZ ;  /* 0x0000000000047805 */ /* 0x000fe4000001ff00 */
[----:B01--4-:R-:W-:-:S07]  /*9b20*/  PRMT R50, R0, 0x5410, R6 ;  /* 0x0000541000327816 */ /* 0x013fce0000000006 */
.L_x_8914:
        /* <DEDUP_REMOVED lines=24> */
.L_x_8675:
[----:B------:R-:W-:Y:S05]  /*9cb0*/  BSYNC B1 ;  /* 0x0000000000017941 */ /* 0x000fea0003800000 */
.L_x_8674:
[----:B------:R-:W0:Y:S01]  /*9cc0*/  SYNCS.PHASECHK.TRANS64.TRYWAIT P1, [R17+URZ+0x38800], R12 ;  /* 0x0388000c110075a7 */ /* 0x000e22000802017f */
[----:B------:R-:W-:Y:S01]  /*9cd0*/  VIADDMNMX R25, R25, -R214, 0x40, PT ;  /* 0x0000004019197446 */ /* 0x000fe200038009d6 */
[C---:B------:R-:W-:Y:S01]  /*9ce0*/  VIADD R15, R192.reuse, 0x20 ;  /* 0x00000020c00f7836 */ /* 0x040fe20000000000 */
[----:B------:R-:W-:Y:S01]  /*9cf0*/  BSSY B1, `(.L_x_8676) ;  /* 0x0000010000017945 */ /* 0x000fe20003800000 */
[----:B-----5:R-:W-:Y:S01]  /*9d00*/  IMAD.MOV.U32 R13, RZ, RZ, R4 ;  /* 0x000000ffff0d7224 */ /* 0x020fe200078e0004 */
[-C--:B------:R-:W-:Y:S01]  /*9d10*/  ISETP.GE.OR P2, PT, R192, R25.reuse, P0 ;  /* 0x00000019c000720c */ /* 0x080fe20000746670 */
[----:B------:R-:W-:Y:S01]  /*9d20*/  IMAD.MOV.U32 R14, RZ, RZ, R5 ;  /* 0x000000ffff0e7224 */ /* 0x000fe200078e0005 */
[----:B------:R-:W-:Y:S01]  /*9d30*/  ISETP.GE.OR P0, PT, R15, R25, P0 ;  /* 0x000000190f00720c */ /* 0x000fe20000706670 */
[----:B------:R-:W-:Y:S01]  /*9d40*/  IMAD.MOV.U32 R15, RZ, RZ, R8 ;  /* 0x000000ffff0f7224 */ /* 0x000fe200078e0008 */
[----:B------:R-:W-:Y:S01]  /*9d50*/  PRMT R44, R13, 0x7610, R44 ;  /* 0x000076100d2c7816 */ /* 0x000fe2000000002c */
[----:B------:R-:W-:Y:S01]  /*9d60*/  IMAD.MOV.U32 R13, RZ, RZ, R6 ;  /* 0x000000ffff0d7224 */ /* 0x000fe200078e0006 */
[----:B------:R-:W-:Y:S01]  /*9d70*/  PRMT R55, R55, 0x5410, R14 ;  /* 0x0000541037377816 */ /* 0x000fe2000000000e */
[----:B------:R-:W-:-:S02]  /*9d80*/  IMAD.MOV.U32 R14, RZ, RZ, R7 ;  /* 0x000000ffff0e7224 */ /* 0x000fc400078e0007 */
[----:B------:R-:W-:Y:S01]  /*9d90*/  IMAD.MOV.U32 R24, RZ, RZ, R9 ;  /* 0x000000ffff187224 */ /* 0x000fe200078e0009 */
[----:B------:R-:W-:Y:S01]  /*9da0*/  PRMT R35, R35, 0x5410, R13 ;  /* 0x0000541023237816 */ /* 0x000fe2000000000d */
[----:B------:R-:W-:Y:S01]  /*9db0*/  IMAD.IADD R36, R18, 0x1, R37 ;  /* 0x0000000112247824 */ /* 0x000fe200078e0225 */
[----:B------:R-:W-:Y:S02]  /*9dc0*/  PRMT R33, R33, 0x5410, R14 ;  /* 0x0000541021217816 */ /* 0x000fe4000000000e */
[----:B------:R-:W-:Y:S01]  /*9dd0*/  PRMT R57, R15, 0x5410, R24 ;  /* 0x000054100f397816 */ /* 0x000fe20000000018 */
[----:B0-----:R-:W-:Y:S06]  /*9de0*/  @!P1 BRA `(.L_x_8677) ;  /* 0x000001a400189947 */ /* 0x001fec0003800000 */
.L_x_8915:
[----:B------:R-:W-:Y:S05]  /*9df0*/  BSYNC B1 ;  /* 0x0000000000017941 */ /* 0x000fea0003800000 */
.L_x_8676:
[----:B------:R-:W-:Y:S01]  /*9e00*/  BSSY B1, `(.L_x_8678) ;  /* 0x0000064000017945 */ /* 0x000fe20003800000 */
[----:B------:R-:W-:Y:S01]  /*9e10*/  IMAD.MOV.U32 R32, RZ, RZ, R10 ;  /* 0x000000ffff207224 */ /* 0x000fe200078e000a */
[----:B------:R-:W-:Y:S01]  /*9e20*/  LOP3.LUT R36, R36, 0x38, RZ, 0xc0, !PT ;  /* 0x0000003824247812 */ /* 0x000fe200078ec0ff */
[----:B------:R-:W-:Y:S01]  /*9e30*/  IMAD.MOV.U32 R34, RZ, RZ, R11 ;  /* 0x000000ffff227224 */ /* 0x000fe200078e000b */
[----:B------:R-:W-:Y:S06]  /*9e40*/  @P2 BRA `(.L_x_8679) ;  /* 0x00000004007c2947 */ /* 0x000fec0003800000 */
[----:B------:R-:W2:Y:S01]  /*9e50*/  LDL R25, [R1+0x14] ;  /* 0x0000140001197983 */ /* 0x000ea20000100800 */
[----:B0-----:R-:W-:Y:S01]  /*9e60*/  IMAD.SHL.U32 R12, R194, 0x40, RZ ;  /* 0x00000040c20c7824 */ /* 0x001fe200078e00ff */
[--C-:B------:R-:W-:Y:S01]  /*9e70*/  SHF.R.U64 R28, R28, 0x10, R29.reuse ;  /* 0x000000101c1c7819 */ /* 0x100fe2000000121d */
[----:B------:R-:W-:Y:S01]  /*9e80*/  HADD2.F32 R47, -RZ, R47.H0_H0 ;  /* 0x2000002fff2f7230 */ /* 0x000fe20000004100 */
[----:B------:R-:W-:Y:S01]  /*9e90*/  SHF.R.U32.HI R48, RZ, 0x10, R29 ;  /* 0x00000010ff307819 */ /* 0x000fe2000001161d */
[----:B------:R-:W-:Y:S01]  /*9ea0*/  HADD2.F32 R46, -RZ, R46.H0_H0 ;  /* 0x2000002eff2e7230 */ /* 0x000fe20000004100 */
[----:B------:R-:W-:Y:S02]  /*9eb0*/  LOP3.LUT R13, R12, 0x1c0, RZ, 0xc0, !PT ;  /* 0x000001c00c0d7812 */ /* 0x000fe400078ec0ff */
[----:B------:R-:W-:Y:S01]  /*9ec0*/  SHF.R.U64 R2, R2, 0x10, R3 ;  /* 0x0000001002027819 */ /* 0x000fe20000001203 */
[----:B------:R-:W-:Y:S01]  /*9ed0*/  HADD2.F32 R48, -RZ, R48.H0_H0 ;  /* 0x20000030ff307230 */ /* 0x000fe20000004100 */
[----:B------:R-:W-:-:S02]  /*9ee0*/  LOP3.LUT R12, R13, 0x38, R18, 0xf8, !PT ;  /* 0x000000380d0c7812 */ /* 0x000fc400078ef812 */
[----:B------:R-:W-:Y:S02]  /*9ef0*/  SHF.R.U32.HI R15, RZ, 0x3, R13 ;  /* 0x00000003ff0f7819 */ /* 0x000fe4000001160d */
[----:B------:R-:W-:Y:S02]  /*9f00*/  SHF.R.U32.HI R49, RZ, 0x10, R3 ;  /* 0x00000010ff317819 */ /* 0x000fe40000011603 */
[----:B------:R-:W-:Y:S02]  /*9f10*/  LOP3.LUT R12, R12, R15, RZ, 0x3c, !PT ;  /* 0x0000000f0c0c7212 */ /* 0x000fe400078e3cff */
[----:B------:R-:W-:Y:S02]  /*9f20*/  LOP3.LUT R24, R15, R36, R13, 0x1e, !PT ;  /* 0x000000240f187212 */ /* 0x000fe400078e1e0d */
[----:B------:R-:W-:Y:S02]  /*9f30*/  SHF.R.U64 R3, R20, 0x10, R21 ;  /* 0x0000001014037819 */ /* 0x000fe40000001215 */
[----:B------:R-:W-:-:S02]  /*9f40*/  SHF.R.U64 R20, R30, 0x10, R31 ;  /* 0x000000101e147819 */ /* 0x000fc4000000121f */
[----:B------:R-:W-:Y:S01]  /*9f50*/  SHF.R.U32.HI R54, RZ, 0x10, R31 ;  /* 0x00000010ff367819 */ /* 0x000fe2000001161f */
[----:B------:R-:W-:Y:S01]  /*9f60*/  HADD2.F32 R3, -RZ, R3.H0_H0 ;  /* 0x20000003ff037230 */ /* 0x000fe20000004100 */
[----:B------:R-:W-:-:S03]  /*9f70*/  SHF.R.U32.HI R41, RZ, 0x10, R21 ;  /* 0x00000010ff297819 */ /* 0x000fc60000011615 */
[----:B------:R-:W-:Y:S02]  /*9f80*/  HADD2.F32 R54, -RZ, R54.H0_H0 ;  /* 0x20000036ff367230 */ /* 0x000fe40000004100 */
[C---:B--2---:R-:W-:Y:S02]  /*9f90*/  IMAD R12, R25.reuse, 0x200, R12 ;  /* 0x00000200190c7824 */ /* 0x044fe400078e020c */
[----:B------:R-:W-:Y:S02]  /*9fa0*/  IMAD R24, R25, 0x200, R24 ;  /* 0x0000020019187824 */ /* 0x000fe400078e0218 */
[--C-:B------:R-:W-:Y:S02]  /*9fb0*/  IMAD R37, R12, 0x2, R17.reuse ;  /* 0x000000020c257824 */ /* 0x100fe400078e0211 */
[----:B------:R-:W-:-:S03]  /*9fc0*/  IMAD R38, R24, 0x2, R17 ;  /* 0x0000000218267824 */ /* 0x000fc600078e0211 */
[----:B------:R-:W0:Y:S04]  /*9fd0*/  LDS.128 R12, [R37+0x20400] ;  /* 0x02040000250c7984 */ /* 0x000e280000000c00 */
[----:B------:R-:W1:Y:S01]  /*9fe0*/  LDS.128 R24, [R38+0x20400] ;  /* 0x0204000026187984 */ /* 0x000e620000000c00 */
[--C-:B0-----:R-:W-:Y:S02]  /*9ff0*/  HADD2.F32 R42, -RZ, R15.reuse.H0_H0 ;  /* 0x2000000fff2a7230 */ /* 0x101fe40000004100 */
[----:B------:R-:W-:Y:S02]  /*a000*/  HADD2.F32 R29, -RZ, R15.H1_H1 ;  /* 0x3000000fff1d7230 */ /* 0x000fe40000004100 */
[----:B-1----:R-:W-:Y:S02]  /*a010*/  HADD2.F32 R15, -RZ, R25.H0_H0 ;  /* 0x20000019ff0f7230 */ /* 0x002fe40000004100 */
[----:B------:R-:W-:-:S02]  /*a020*/  HADD2.F32 R30, -RZ, R13.H0_H0 ;  /* 0x2000000dff1e7230 */ /* 0x000fc40000004100 */
[----:B------:R-:W-:Y:S02]  /*a030*/  HADD2.F32 R31, -RZ, R25.H1_H1 ;  /* 0x30000019ff1f7230 */ /* 0x000fe40000004100 */
[CC--:B------:R-:W-:Y:S01]  /*a040*/  FMUL.FTZ R25, R15.reuse, R47.reuse ;  /* 0x0000002f0f197220 */ /* 0x0c0fe20000410000 */
[-C--:B------:R-:W-:Y:S01]  /*a050*/  FMUL.FTZ R51, R15, R46.reuse ;  /* 0x0000002e0f337220 */ /* 0x080fe20000410000 */
[----:B------:R-:W-:Y:S02]  /*a060*/  HADD2.F32 R40, -RZ, R13.H1_H1 ;  /* 0x3000000dff287230 */ /* 0x000fe40000004100 */
[C---:B------:R-:W-:Y:S01]  /*a070*/  FFMA.FTZ R15, R30.reuse, R46, -R25 ;  /* 0x0000002e1e0f7223 */ /* 0x040fe20000010819 */
[----:B------:R-:W-:Y:S02]  /*a080*/  HADD2.F32 R46, -RZ, R49.H0_H0 ;  /* 0x20000031ff2e7230 */ /* 0x000fe40000004100 */
[----:B------:R-:W-:Y:S01]  /*a090*/  FFMA.FTZ R25, R30, R47, R51 ;  /* 0x0000002f1e197223 */ /* 0x000fe20000010033 */
[----:B------:R-:W-:-:S02]  /*a0a0*/  HADD2.F32 R45, -RZ, R27.H0_H0 ;  /* 0x2000001bff2d7230 */ /* 0x000fc40000004100 */
[C---:B------:R-:W-:Y:S01]  /*a0b0*/  FMUL.FTZ R53, R31.reuse, R48 ;  /* 0x000000301f357220 */ /* 0x040fe20000410000 */
[----:B------:R-:W-:Y:S02]  /*a0c0*/  HADD2.F32 R49, -RZ, R50.H1_H1 ;  /* 0x30000032ff317230 */ /* 0x000fe40000004100 */
[-C--:B------:R-:W-:Y:S01]  /*a0d0*/  FMUL.FTZ R31, R31, R46.reuse ;  /* 0x0000002e1f1f7220 */ /* 0x080fe20000410000 */
[----:B------:R-:W-:Y:S02]  /*a0e0*/  HADD2.F32 R47, -RZ, R33.H0_H0 ;  /* 0x20000021ff2f7230 */ /* 0x000fe40000004100 */
[C---:B------:R-:W-:Y:S01]  /*a0f0*/  FFMA.FTZ R30, R40.reuse, R46, -R53 ;  /* 0x0000002e281e7223 */ /* 0x040fe20000010835 */
[----:B------:R-:W-:Y:S02]  /*a100*/  HADD2.F32 R43, -RZ, R27.H1_H1 ;  /* 0x3000001bff2b7230 */ /* 0x000fe40000004100 */
[C---:B------:R-:W-:Y:S01]  /*a110*/  FMUL.FTZ R51, R45.reuse, R49 ;  /* 0x000000312d337220 */ /* 0x040fe20000410000 */
[----:B------:R-:W-:Y:S01]  /*a120*/  FFMA.FTZ R40, R40, R48, R31 ;  /* 0x0000003028287223 */ /* 0x000fe2000001001f */
[----:B------:R-:W-:Y:S01]  /*a130*/  FMUL.FTZ R46, R45, R47 ;  /* 0x0000002f2d2e7220 */ /* 0x000fe20000410000 */
[----:B------:R-:W-:-:S02]  /*a140*/  HADD2.F32 R48, -RZ, R41.H0_H0 ;  /* 0x20000029ff307230 */ /* 0x000fc40000004100 */
[C---:B------:R-:W-:Y:S01]  /*a150*/  FFMA.FTZ R31, R42.reuse, R47, -R51 ;  /* 0x0000002f2a1f7223 */ /* 0x040fe20000010833 */
[----:B------:R-:W-:Y:S02]  /*a160*/  HADD2.F32 R39, -RZ, R24.H0_H0 ;  /* 0x20000018ff277230 */ /* 0x000fe40000004100 */
[C---:B------:R-:W-:Y:S01]  /*a170*/  FMUL.FTZ R52, R43.reuse, R54 ;  /* 0x000000362b347220 */ /* 0x040fe20000410000 */
[----:B------:R-:W-:Y:S02]  /*a180*/  HADD2.F32 R50, -RZ, R50.H0_H0 ;  /* 0x20000032ff327230 */ /* 0x000fe40000004100 */
[----:B------:R-:W-:Y:S01]  /*a190*/  FFMA.FTZ R42, R42, R49, R46 ;  /* 0x000000312a2a7223 */ /* 0x000fe2000001002e */
[----:B------:R-:W-:Y:S02]  /*a1a0*/  HADD2.F32 R46, -RZ, R55.H0_H0 ;  /* 0x20000037ff2e7230 */ /* 0x000fe40000004100 */
[----:B------:R-:W-:Y:S01]  /*a1b0*/  FMUL.FTZ R62, R43, R48 ;  /* 0x000000302b3e7220 */ /* 0x000fe20000410000 */
[----:B------:R-:W-:-:S02]  /*a1c0*/  HADD2.F32 R21, -RZ, R12.H0_H0 ;  /* 0x2000000cff157230 */ /* 0x000fc40000004100 */
[----:B------:R-:W-:Y:S01]  /*a1d0*/  FFMA.FTZ R60, R29, R48, -R52 ;  /* 0x000000301d3c7223 */ /* 0x000fe20000010834 */
[----:B------:R-:W-:Y:S02]  /*a1e0*/  HADD2.F32 R27, -RZ, R26.H0_H0 ;  /* 0x2000001aff1b7230 */ /* 0x000fe40000004100 */
[C---:B------:R-:W-:Y:S01]  /*a1f0*/  FMUL.FTZ R58, R39.reuse, R50 ;  /* 0x00000032273a7220 */ /* 0x040fe20000410000 */
[----:B------:R-:W-:Y:S02]  /*a200*/  HADD2.F32 R52, -RZ, R44.H1_H1 ;  /* 0x3000002cff347230 */ /* 0x000fe40000004100 */
[----:B------:R-:W-:Y:S01]  /*a210*/  FMUL.FTZ R39, R39, R46 ;  /* 0x0000002e27277220 */ /* 0x000fe20000410000 */
[----:B------:R-:W-:Y:S02]  /*a220*/  HADD2.F32 R48, -RZ, R35.H0_H0 ;  /* 0x20000023ff307230 */ /* 0x000fe40000004100 */
[----:B------:R-:W-:Y:S01]  /*a230*/  FFMA.FTZ R43, R29, R54, R62 ;  /* 0x000000361d2b7223 */ /* 0x000fe2000001003e */
[----:B------:R-:W-:Y:S01]  /*a240*/  FFMA.FTZ R58, R21, R46, -R58 ;  /* 0x0000002e153a7223 */ /* 0x000fe2000001083a */
[----:B------:R-:W-:-:S02]  /*a250*/  HADD2.F32 R13, -RZ, R14.H0_H0 ;  /* 0x2000000eff0d7230 */ /* 0x000fc40000004100 */
[C---:B------:R-:W-:Y:S01]  /*a260*/  FMUL.FTZ R54, R27.reuse, R52 ;  /* 0x000000341b367220 */ /* 0x040fe20000410000 */
[----:B------:R-:W-:Y:S01]  /*a270*/  FMUL.FTZ R46, R27, R48 ;  /* 0x000000301b2e7220 */ /* 0x000fe20000410000 */
[----:B------:R-:W-:Y:S02]  /*a280*/  HADD2.F32 R24, -RZ, R24.H1_H1 ;  /* 0x30000018ff187230 */ /* 0x000fe40000004100 */
[----:B------:R-:W-:Y:S01]  /*a290*/  FFMA.FTZ R39, R21, R50, R39 ;  /* 0x0000003215277223 */ /* 0x000fe20000010027 */
[----:B------:R-:W-:Y:S02]  /*a2a0*/  HADD2.F32 R26, -RZ, R26.H1_H1 ;  /* 0x3000001aff1a7230 */ /* 0x000fe40000004100 */
[C---:B------:R-:W-:Y:S01]  /*a2b0*/  FFMA.FTZ R54, R13.reuse, R48, -R54 ;  /* 0x000000300d367223 */ /* 0x040fe20000010836 */
[----:B------:R-:W-:Y:S02]  /*a2c0*/  HADD2.F32 R27, -RZ, R28.H0_H0 ;  /* 0x2000001cff1b7230 */ /* 0x000fe40000004100 */
[----:B------:R-:W-:Y:S01]  /*a2d0*/  FFMA.FTZ R46, R13, R52, R46 ;  /* 0x000000340d2e7223 */ /* 0x000fe2000001002e */
[----:B------:R-:W-:Y:S01]  /*a2e0*/  HADD2.F32 R29, -RZ, R20.H0_H0 ;  /* 0x20000014ff1d7230 */ /* 0x000fe20000004100 */
[----:B------:R-:W-:Y:S01]  /*a2f0*/  F2FP.F16.F32.PACK_AB R25, R40, R25 ;  /* 0x000000192819723e */ /* 0x000fe200000000ff */
[----:B------:R-:W-:-:S02]  /*a300*/  HADD2.F32 R21, -RZ, R2.H0_H0 ;  /* 0x20000002ff157230 */ /* 0x000fc40000004100 */
[----:B------:R-:W-:Y:S01]  /*a310*/  FMUL.FTZ R13, R24, R27 ;  /* 0x0000001b180d7220 */ /* 0x000fe20000410000 */
[----:B------:R-:W-:Y:S02]  /*a320*/  HADD2.F32 R12, -RZ, R12.H1_H1 ;  /* 0x3000000cff0c7230 */ /* 0x000fe40000004100 */
        /* <DEDUP_REMOVED lines=17> */
.L_x_8679:
[----:B------:R-:W-:Y:S05]  /*a440*/  BSYNC B1 ;  /* 0x0000000000017941 */ /* 0x000fea0003800000 */
.L_x_8678:
[----:B------:R-:W-:Y:S02]  /*a450*/  PRMT R33, R32, 0x7610, R33 ;  /* 0x0000761020217816 */ /* 0x000fe40000000021 */
[----:B------:R-:W-:Y:S01]  /*a460*/  PRMT R41, R34, 0x7610, R41 ;  /* 0x0000761022297816 */ /* 0x000fe20000000029 */
[----:B------:R-:W-:Y:S06]  /*a470*/  @P0 BRA `(.L_x_8670) ;  /* 0x0000000400800947 */ /* 0x000fec0003800000 */
[----:B------:R-:W2:Y:S01]  /*a480*/  LDL R42, [R1+0x78] ;  /* 0x00007800012a7983 */ /* 0x000ea20000100800 */
[----:B01----:R-:W-:-:S04]  /*a490*/  VIADD R12, R192, 0x20 ;  /* 0x00000020c00c7836 */ /* 0x003fc80000000000 */
[----:B------:R-:W-:Y:S01]  /*a4a0*/  IMAD.SHL.U32 R3, R12, 0x40, RZ ;  /* 0x000000400c037824 */ /* 0x000fe200078e00ff */
[----:B------:R-:W-:-:S04]  /*a4b0*/  SHF.R.S32.HI R2, RZ, 0x1f, R12 ;  /* 0x0000001fff027819 */ /* 0x000fc8000001140c */
[----:B------:R-:W-:Y:S02]  /*a4c0*/  LEA.HI R2, R2, R12, RZ, 0x3 ;  /* 0x0000000c02027211 */ /* 0x000fe400078f18ff */
[----:B------:R-:W-:-:S03]  /*a4d0*/  LOP3.LUT R3, R3, 0x1c0, RZ, 0xc0, !PT ;  /* 0x000001c003037812 */ /* 0x000fc600078ec0ff */
[----:B------:R-:W-:Y:S01]  /*a4e0*/  IMAD.SHL.U32 R2, R2, 0x40, RZ ;  /* 0x0000004002027824 */ /* 0x000fe200078e00ff */
[----:B------:R-:W-:-:S04]  /*a4f0*/  SHF.R.U32.HI R12, RZ, 0x3, R3 ;  /* 0x00000003ff0c7819 */ /* 0x000fc80000011603 */
[----:B------:R-:W-:Y:S02]  /*a500*/  LOP3.LUT R36, R12, R36, R3, 0x1e, !PT ;  /* 0x000000240c247212 */ /* 0x000fe400078e1e03 */
[----:B------:R-:W-:-:S05]  /*a510*/  LOP3.LUT R3, R2, 0xfffffe00, RZ, 0xc0, !PT ;  /* 0xfffffe0002037812 */ /* 0x000fca00078ec0ff */
[----:B------:R-:W-:-:S04]  /*a520*/  IMAD.IADD R2, R3, 0x1, R36 ;  /* 0x0000000103027824 */ /* 0x000fc800078e0224 */
[----:B------:R-:W-:-:S05]  /*a530*/  IMAD R2, R2, 0x2, R17 ;  /* 0x0000000202027824 */ /* 0x000fca00078e0211 */
[----:B------:R-:W0:Y:S01]  /*a540*/  LDS.128 R24, [R2+0x20400] ;  /* 0x0204000002187984 */ /* 0x000e220000000c00 */
[----:B------:R-:W-:Y:S02]  /*a550*/  SHF.R.U64 R3, R8, 0x10, R9 ;  /* 0x0000001008037819 */ /* 0x000fe40000001209 */
[--C-:B------:R-:W-:Y:S02]  /*a560*/  SHF.R.U64 R8, R4, 0x10, R5.reuse ;  /* 0x0000001004087819 */ /* 0x100fe40000001205 */
[----:B------:R-:W-:Y:S01]  /*a570*/  SHF.R.U32.HI R32, RZ, 0x10, R5 ;  /* 0x00000010ff207819 */ /* 0x000fe20000011605 */
[----:B------:R-:W-:Y:S01]  /*a580*/  HADD2.F32 R31, -RZ, R55.H1_H1 ;  /* 0x30000037ff1f7230 */ /* 0x000fe20000004100 */
[----:B------:R-:W-:Y:S01]  /*a590*/  SHF.R.U64 R5, R6, 0x10, R7 ;  /* 0x0000001006057819 */ /* 0x000fe20000001207 */
[----:B------:R-:W-:Y:S01]  /*a5a0*/  HADD2.F32 R29, -RZ, R57.H1_H1 ;  /* 0x30000039ff1d7230 */ /* 0x000fe20000004100 */
[----:B------:R-:W-:Y:S01]  /*a5b0*/  SHF.R.U32.HI R36, RZ, 0x10, R9 ;  /* 0x00000010ff247819 */ /* 0x000fe20000011609 */
[----:B------:R-:W-:-:S02]  /*a5c0*/  HADD2.F32 R32, -RZ, R32.H0_H0 ;  /* 0x20000020ff207230 */ /* 0x000fc40000004100 */
[----:B------:R-:W-:Y:S01]  /*a5d0*/  HADD2.F32 R44, -RZ, R44.H0_H0 ;  /* 0x2000002cff2c7230 */ /* 0x000fe20000004100 */
[----:B------:R-:W-:Y:S01]  /*a5e0*/  SHF.R.U32.HI R39, RZ, 0x10, R7 ;  /* 0x00000010ff277819 */ /* 0x000fe20000011607 */
[----:B------:R-:W-:Y:S01]  /*a5f0*/  HADD2.F32 R35, -RZ, R35.H1_H1 ;  /* 0x30000023ff237230 */ /* 0x000fe20000004100 */
[----:B------:R-:W-:Y:S01]  /*a600*/  SHF.R.U32.HI R40, RZ, 0x10, R11 ;  /* 0x00000010ff287819 */ /* 0x000fe2000001160b */
[--C-:B0-----:R-:W-:Y:S02]  /*a610*/  HADD2.F32 R6, -RZ, R25.reuse.H0_H0 ;  /* 0x20000019ff067230 */ /* 0x101fe40000004100 */
[----:B------:R-:W-:-:S03]  /*a620*/  HADD2.F32 R25, -RZ, R25.H1_H1 ;  /* 0x30000019ff197230 */ /* 0x000fc60000004100 */
[C---:B------:R-:W-:Y:S01]  /*a630*/  FMUL.FTZ R30, R6.reuse, R31 ;  /* 0x0000001f061e7220 */ /* 0x040fe20000410000 */
[----:B------:R-:W-:Y:S01]  /*a640*/  FMUL.FTZ R34, R6, R29 ;  /* 0x0000001d06227220 */ /* 0x000fe20000410000 */
[----:B------:R-:W-:Y:S02]  /*a650*/  HADD2.F32 R20, -RZ, R24.H0_H0 ;  /* 0x20000018ff147230 */ /* 0x000fe40000004100 */
[--C-:B------:R-:W-:Y:S01]  /*a660*/  HADD2.F32 R28, -RZ, R27.reuse.H0_H0 ;  /* 0x2000001bff1c7230 */ /* 0x100fe20000004100 */
[----:B------:R-:W-:Y:S01]  /*a670*/  SHF.R.U64 R4, R10, 0x10, R11 ;  /* 0x000000100a047819 */ /* 0x000fe2000000120b */
[----:B------:R-:W-:Y:S02]  /*a680*/  HADD2.F32 R21, -RZ, R26.H0_H0 ;  /* 0x2000001aff157230 */ /* 0x000fe40000004100 */
[----:B------:R-:W-:-:S03]  /*a690*/  HADD2.F32 R27, -RZ, R27.H1_H1 ;  /* 0x3000001bff1b7230 */ /* 0x000fc60000004100 */
[----:B------:R-:W-:Y:S01]  /*a6a0*/  FMUL.FTZ R37, R21, R35 ;  /* 0x0000002315257220 */ /* 0x000fe20000410000 */
[----:B------:R-:W-:Y:S02]  /*a6b0*/  HADD2.F32 R24, -RZ, R24.H1_H1 ;  /* 0x30000018ff187230 */ /* 0x000fe40000004100 */
[----:B------:R-:W-:Y:S02]  /*a6c0*/  HADD2.F32 R3, -RZ, R3.H0_H0 ;  /* 0x20000003ff037230 */ /* 0x000fe40000004100 */
[----:B------:R-:W-:Y:S01]  /*a6d0*/  HADD2.F32 R26, -RZ, R26.H1_H1 ;  /* 0x3000001aff1a7230 */ /* 0x000fe20000004100 */
[----:B--2---:R-:W0:Y:S02]  /*a6e0*/  LDS.128 R12, [R42+0x20400] ;  /* 0x020400002a0c7984 */ /* 0x004e240000000c00 */
[--C-:B0-----:R-:W-:Y:S02]  /*a6f0*/  HADD2.F32 R9, -RZ, R13.reuse.H0_H0 ;  /* 0x2000000dff097230 */ /* 0x101fe40000004100 */
[----:B------:R-:W-:-:S03]  /*a700*/  HADD2.F32 R13, -RZ, R13.H1_H1 ;  /* 0x3000000dff0d7230 */ /* 0x000fc60000004100 */
[----:B------:R-:W-:Y:S01]  /*a710*/  FFMA.FTZ R6, R9, R29, -R30 ;  /* 0x0000001d09067223 */ /* 0x000fe2000001081e */
[----:B------:R-:W-:Y:S02]  /*a720*/  HADD2.F32 R30, -RZ, R36.H0_H0 ;  /* 0x20000024ff1e7230 */ /* 0x000fe40000004100 */
[----:B------:R-:W-:Y:S01]  /*a730*/  FMUL.FTZ R36, R25, R32 ;  /* 0x0000002019247220 */ /* 0x000fe20000410000 */
[----:B------:R-:W-:Y:S01]  /*a740*/  FFMA.FTZ R34, R9, R31, R34 ;  /* 0x0000001f09227223 */ /* 0x000fe20000010022 */
[----:B------:R-:W-:Y:S02]  /*a750*/  HADD2.F32 R7, -RZ, R12.H0_H0 ;  /* 0x2000000cff077230 */ /* 0x000fe40000004100 */
[----:B------:R-:W-:Y:S02]  /*a760*/  HADD2.F32 R9, -RZ, R57.H0_H0 ;  /* 0x20000039ff097230 */ /* 0x000fe40000004100 */
[-C--:B------:R-:W-:Y:S01]  /*a770*/  FMUL.FTZ R38, R25, R30.reuse ;  /* 0x0000001e19267220 */ /* 0x080fe20000410000 */
[----:B------:R-:W-:Y:S01]  /*a780*/  FFMA.FTZ R29, R13, R30, -R36 ;  /* 0x0000001e0d1d7223 */ /* 0x000fe20000010824 */
[----:B------:R-:W-:-:S02]  /*a790*/  FMUL.FTZ R30, R20, R44 ;  /* 0x0000002c141e7220 */ /* 0x000fc40000410000 */
[----:B------:R-:W-:Y:S01]  /*a7a0*/  FFMA.FTZ R31, R13, R32, R38 ;  /* 0x000000200d1f7223 */ /* 0x000fe20000010026 */
[-C--:B------:R-:W-:Y:S01]  /*a7b0*/  FMUL.FTZ R25, R20, R9.reuse ;  /* 0x0000000914197220 */ /* 0x080fe20000410000 */
[C---:B------:R-:W-:Y:S01]  /*a7c0*/  FFMA.FTZ R13, R7.reuse, R9, -R30 ;  /* 0x00000009070d7223 */ /* 0x040fe2000001081e */
[--C-:B------:R-:W-:Y:S02]  /*a7d0*/  HADD2.F32 R9, -RZ, R33.reuse.H0_H0 ;  /* 0x20000021ff097230 */ /* 0x100fe40000004100 */
[----:B------:R-:W-:Y:S02]  /*a7e0*/  HADD2.F32 R33, -RZ, R33.H1_H1 ;  /* 0x30000021ff217230 */ /* 0x000fe40000004100 */
[----:B------:R-:W-:Y:S01]  /*a7f0*/  FFMA.FTZ R25, R7, R44, R25 ;  /* 0x0000002c07197223 */ /* 0x000fe20000010019 */
[----:B------:R-:W-:Y:S02]  /*a800*/  HADD2.F32 R11, -RZ, R15.H0_H0 ;  /* 0x2000000fff0b7230 */ /* 0x000fe40000004100 */
[----:B------:R-:W-:-:S02]  /*a810*/  HADD2.F32 R7, -RZ, R41.H0_H0 ;  /* 0x20000029ff077230 */ /* 0x000fc40000004100 */
[C---:B------:R-:W-:Y:S01]  /*a820*/  FMUL.FTZ R32, R28.reuse, R33 ;  /* 0x000000211c207220 */ /* 0x040fe20000410000 */
[----:B------:R-:W-:Y:S02]  /*a830*/  HADD2.F32 R10, -RZ, R14.H0_H0 ;  /* 0x2000000eff0a7230 */ /* 0x000fe40000004100 */
[----:B------:R-:W-:Y:S02]  /*a840*/  HADD2.F32 R30, -RZ, R39.H0_H0 ;  /* 0x20000027ff1e7230 */ /* 0x000fe40000004100 */
[----:B------:R-:W-:Y:S02]  /*a850*/  HADD2.F32 R20, -RZ, R40.H0_H0 ;  /* 0x20000028ff147230 */ /* 0x000fe40000004100 */
[-C--:B------:R-:W-:Y:S01]  /*a860*/  FMUL.FTZ R28, R28, R7.reuse ;  /* 0x000000071c1c7220 */ /* 0x080fe20000410000 */
[----:B------:R-:W-:Y:S01]  /*a870*/  FFMA.FTZ R32, R11, R7, -R32 ;  /* 0x000000070b207223 */ /* 0x000fe20000010820 */
[----:B------:R-:W-:Y:S02]  /*a880*/  HADD2.F32 R7, -RZ, R8.H0_H0 ;  /* 0x20000008ff077230 */ /* 0x000fe40000004100 */
[----:B------:R-:W-:Y:S01]  /*a890*/  FMUL.FTZ R21, R21, R9 ;  /* 0x0000000915157220 */ /* 0x000fe20000410000 */
[----:B------:R-:W-:-:S02]  /*a8a0*/  HADD2.F32 R15, -RZ, R15.H1_H1 ;  /* 0x3000000fff0f7230 */ /* 0x000fc40000004100 */
[C---:B------:R-:W-:Y:S01]  /*a8b0*/  FFMA.FTZ R37, R10.reuse, R9, -R37 ;  /* 0x000000090a257223 */ /* 0x040fe20000010825 */
[C---:B------:R-:W-:Y:S01]  /*a8c0*/  FMUL.FTZ R36, R27.reuse, R30 ;  /* 0x0000001e1b247220 */ /* 0x040fe20000410000 */
[----:B------:R-:W-:Y:S01]  /*a8d0*/  FMUL.FTZ R38, R27, R20 ;  /* 0x000000141b267220 */ /* 0x000fe20000410000 */
[----:B------:R-:W-:Y:S02]  /*a8e0*/  HADD2.F32 R9, -RZ, R5.H0_H0 ;  /* 0x20000005ff097230 */ /* 0x000fe40000004100 */
[----:B------:R-:W-:Y:S01]  /*a8f0*/  FFMA.FTZ R28, R11, R33, R28 ;  /* 0x000000210b1c7223 */ /* 0x000fe2000001001c */
[----:B------:R-:W-:Y:S02]  /*a900*/  HADD2.F32 R5, -RZ, R4.H0_H0 ;  /* 0x20000004ff057230 */ /* 0x000fe40000004100 */
[----:B------:R-:W-:Y:S01]  /*a910*/  FFMA.FTZ R10, R10, R35, R21 ;  /* 0x000000230a0a7223 */ /* 0x000fe20000010015 */
[----:B------:R-:W-:Y:S02]  /*a920*/  HADD2.F32 R12, -RZ, R12.H1_H1 ;  /* 0x3000000cff0c7230 */ /* 0x000fe40000004100 */
[----:B------:R-:W-:Y:S01]  /*a930*/  FMUL.FTZ R11, R24, R7 ;  /* 0x00000007180b7220 */ /* 0x000fe20000410000 */
[----:B------:R-:W-:-:S02]  /*a940*/  HADD2.F32 R14, -RZ, R14.H1_H1 ;  /* 0x3000000eff0e7230 */ /* 0x000fc40000004100 */
[C---:B------:R-:W-:Y:S01]  /*a950*/  FFMA.FTZ R21, R15.reuse, R20, -R36 ;  /* 0x000000140f157223 */ /* 0x040fe20000010824 */
[----:B------:R-:W-:Y:S01]  /*a960*/  FFMA.FTZ R27, R15, R30, R38 ;  /* 0x0000001e0f1b7223 */ /* 0x000fe20000010026 */
[----:B------:R-:W-:Y:S01]  /*a970*/  FMUL.FTZ R24, R24, R3 ;  /* 0x0000000318187220 */ /* 0x000fe20000410000 */
[C---:B------:R-:W-:Y:S01]  /*a980*/  FMUL.FTZ R15, R26.reuse, R9 ;  /* 0x000000091a0f7220 */ /* 0x040fe20000410000 */
[----:B------:R-:W-:Y:S01]  /*a990*/  FMUL.FTZ R26, R26, R5 ;  /* 0x000000051a1a7220 */ /* 0x000fe20000410000 */
        /* <DEDUP_REMOVED lines=14> */
.L_x_8670:
[----:B------:R-:W-:Y:S05]  /*aa80*/  BSYNC B0 ;  /* 0x0000000000007941 */ /* 0x000fea0003800000 */
.L_x_8656:
        /* <DEDUP_REMOVED lines=8> */
.L_x_8653:
[----:B------:R-:W-:-:S13]  /*ab10*/  ISETP.NE.AND P0, PT, R187, 0x3, PT ;  /* 0x00000003bb00780c */ /* 0x000fda0003f05270 */
[----:B------:R-:W-:Y:S05]  /*ab20*/  @!P0 BRA `(.L_x_8680) ;  /* 0x0000000000048947 */ /* 0x000fea0003800000 */
[----:B------:R-:W-:Y:S01]  /*ab30*/  BPT.TRAP 0x1 ;  /* 0x000000040000795c */ /* 0x000fe20000300000 */
.L_x_8680:
[----:B------:R-:W-:Y:S01]  /*ab40*/  IMAD R21, R22, 0x8, R17 ;  /* 0x0000000816157824 */ /* 0x000fe200078e0211 */
[----:B01----:R-:W-:-:S04]  /*ab50*/  SHF.L.U32 R12, R23, 0x1f, RZ ;  /* 0x0000001f170c7819 */ /* 0x003fc800000006ff */
[----:B------:R0:W1:Y:S01]  /*ab60*/  SYNCS.PHASECHK.TRANS64.TRYWAIT P1, [R21+URZ+0x38830], R12 ;  /* 0x0388300c150075a7 */ /* 0x000062000802017f */
[----:B------:R-:W-:Y:S05]  /*ab70*/  @!P0 BRA `(.L_x_8681) ;  /* 0x0000000000048947 */ /* 0x000fea0003800000 */
[----:B------:R-:W-:Y:S01]  /*ab80*/  BPT.TRAP 0x1 ;  /* 0x000000040000795c */ /* 0x000fe20000300000 */
.L_x_8681:
[C---:B---3--:R-:W-:Y:S02]  /*ab90*/  VIADD R2, R17.reuse, 0x22400 ;  /* 0x0002240011027836 */ /* 0x048fe40000000000 */
        /* <DEDUP_REMOVED lines=9> */
.L_x_8682:
[----:B--2---:R-:W-:Y:S01]  /*ac30*/  LOP3.LUT R4, R3, 0x10000, RZ, 0xfc, !PT ;  /* 0x0001000003047812 */ /* 0x004fe200078efcff */
[----:B------:R-:W-:Y:S01]  /*ac40*/  IMAD R2, R22, 0x200, R207 ;  /* 0x0000020016027824 */ /* 0x000fe200078e02cf */
[----:B------:R-:W-:Y:S05]  /*ac50*/  WARPSYNC.ALL ;  /* 0x0000000000007948 */ /* 0x000fea0003800000 */
[----:B------:R-:W-:Y:S01]  /*ac60*/  IMAD.MOV.U32 R5, RZ, RZ, 0x40000040 ;  /* 0x40000040ff057424 */ /* 0x000fe200078e00ff */
[----:B------:R-:W-:Y:S01]  /*ac70*/  R2UR UR4, R4 ;  /* 0x00000000040472ca */ /* 0x000fe200000e0000 */
[----:B------:R-:W-:Y:S01]  /*ac80*/  IMAD.MOV.U32 R3, RZ, RZ, 0x40000040 ;  /* 0x40000040ff037424 */ /* 0x000fe200078e00ff */
[----:B------:R-:W-:Y:S01]  /*ac90*/  R2UR UR6, R2 ;  /* 0x00000000020672ca */ /* 0x000fe200000e0000 */
[----:B------:R-:W-:Y:S01]  /*aca0*/  WARPGROUP.ARRIVE ;  /* 0x00000000000079c5 */ /* 0x000fe20000000000 */
[----:B------:R-:W-:Y:S01]  /*acb0*/  R2UR UR5, R5 ;  /* 0x00000000050572ca */ /* 0x000fe200000e0000 */
[----:B------:R-:W-:Y:S01]  /*acc0*/  VIADD R10, R4, 0x2 ;  /* 0x00000002040a7836 */ /* 0x000fe20000000000 */
[----:B------:R-:W-:Y:S01]  /*acd0*/  R2UR UR7, R3 ;  /* 0x00000000030772ca */ /* 0x000fe200000e0000 */
[----:B------:R-:W-:Y:S01]  /*ace0*/  VIADD R6, R2, 0x2 ;  /* 0x0000000202067836 */ /* 0x000fe20000000000 */
[----:B------:R-:W-:Y:S01]  /*acf0*/  SHF.L.U32 R0, R0, 0x1f, RZ ;  /* 0x0000001f00007819 */ /* 0x000fe200000006ff */
[----:B------:R-:W-:Y:S01]  /*ad00*/  IMAD.MOV.U32 R11, RZ, RZ, 0x40000040 ;  /* 0x40000040ff0b7424 */ /* 0x000fe200078e00ff */
[----:B------:R-:W-:Y:S01]  /*ad10*/  BSSY B0, `(.L_x_8684) ;  /* 0x0000023000007945 */ /* 0x000fe20003800000 */
[----:B------:R-:W-:-:S02]  /*ad20*/  IMAD.MOV.U32 R7, RZ, RZ, 0x40000040 ;  /* 0x40000040ff077424 */ /* 0x000fc400078e00ff */
[----:B------:R-:W-:Y:S02]  /*ad30*/  VIADD R8, R4, 0x4 ;  /* 0x0000000404087836 */ /* 0x000fe40000000000 */
[----:B------:R-:W-:Y:S02]  /*ad40*/  IMAD.MOV.U32 R9, RZ, RZ, 0x40000040 ;  /* 0x40000040ff097424 */ /* 0x000fe400078e00ff */
[----:B------:R-:W-:Y:S02]  /*ad50*/  IMAD.MOV.U32 R3, RZ, RZ, 0x40000040 ;  /* 0x40000040ff037424 */ /* 0x000fe400078e00ff */
[----:B------:R-:W-:Y:S01]  /*ad60*/  HGMMA.64x64x16.F32 R24, gdesc[UR4], RZ, !UPT, gsb0 ;  /* 0x00e00000041879f0 */ /* 0x000fe2000c0008ff */
[----:B------:R-:W-:Y:S02]  /*ad70*/  R2UR UR4, R10 ;  /* 0x000000000a0472ca */ /* 0x000fe400000e0000 */
        /* <DEDUP_REMOVED lines=28> */
.L_x_8916:
[----:B------:R-:W-:Y:S05]  /*af40*/  BSYNC B0 ;  /* 0x0000000000007941 */ /* 0x000fea0003800000 */
.L_x_8684:
[----:B------:R-:W-:Y:S05]  /*af50*/  @!P0 BRA `(.L_x_8686) ;  /* 0x0000000000048947 */ /* 0x000fea0003800000 */
[----:B------:R-:W-:Y:S01]  /*af60*/  BPT.TRAP 0x1 ;  /* 0x000000040000795c */ /* 0x000fe20000300000 */
.L_x_8686:
[----:B------:R3:W4:Y:S01]  /*af70*/  SYNCS.PHASECHK.TRANS64.TRYWAIT P1, [R21+URZ+0x38850], R12 ;  /* 0x0388500c150075a7 */ /* 0x000722000802017f */
[----:B------:R-:W-:Y:S05]  /*af80*/  @!P0 BRA `(.L_x_8687) ;  /* 0x0000000000048947 */ /* 0x000fea0003800000 */
[----:B------:R-:W-:Y:S01]  /*af90*/  BPT.TRAP 0x1 ;  /* 0x000000040000795c */ /* 0x000fe20000300000 */
.L_x_8687:
[----:B--2---:R-:W-:-:S05]  /*afa0*/  VIADD R0, R17, 0x400 ;  /* 0x0000040011007836 */ /* 0x004fca0000000000 */
[----:B------:R-:W-:-:S04]  /*afb0*/  SHF.R.U32.HI R0, RZ, 0x4, R0 ;  /* 0x00000004ff007819 */ /* 0x000fc80000011600 */
[----:B------:R-:W-:Y:S01]  /*afc0*/  LOP3.LUT R0, R0, 0x3fff, RZ, 0xc0, !PT ;  /* 0x00003fff00007812 */ /* 0x000fe200078ec0ff */
[----:B----4-:R-:W-:Y:S06]  /*afd0*/  @P1 BRA `(.L_x_8688) ;  /* 0x0000000000081947 */ /* 0x010fec0003800000 */
[----:B------:R-:W2:Y:S02]  /*afe0*/  SYNCS.PHASECHK.TRANS64.TRYWAIT P1, [R21+URZ+0x38850], R12 ;  /* 0x0388500c150075a7 */ /* 0x000ea4000802017f */
[----:B--2---:R-:W-:Y:S05]  /*aff0*/  @!P1 BRA `(.L_x_8689) ;  /* 0x0000019000d09947 */ /* 0x004fea0003800000 */
.L_x_8688:
[----:B------:R-:W-:Y:S05]  /*b000*/  WARPSYNC.ALL ;  /* 0x0000000000007948 */ /* 0x000fea0003800000 */
[----:B------:R-:W-:Y:S01]  /*b010*/  LOP3.LUT R209, R0, 0x10000, RZ, 0xfc, !PT ;  /* 0x0001000000d17812 */ /* 0x000fe200078efcff */
[----:B------:R-:W-:Y:S01]  /*b020*/  VIADD R0, R17, 0x26400 ;  /* 0x0002640011007836 */ /* 0x000fe20000000000 */
[----:B------:R-:W-:-:S03]  /*b030*/  WARPGROUP.ARRIVE ;  /* 0x00000000000079c5 */ /* 0x000fc60000000000 */
[----:B0123--:R-:W-:-:S03]  /*b040*/  IMAD R12, R22, 0x1000, R209 ;  /* 0x00001000160c7824 */ /* 0x00ffc600078e02d1 */
[----:B------:R-:W0:Y:S01]  /*b050*/  S2R R20, SR_TID.X ;  /* 0x0000000000147919 */ /* 0x000e220000002100 */
[----:B------:R-:W-:Y:S01]  /*b060*/  IMAD.MOV.U32 R13, RZ, RZ, 0x40000040 ;  /* 0x40000040ff0d7424 */ /* 0x000fe200078e00ff */
[----:B------:R-:W-:Y:S01]  /*b070*/  SHF.R.U32.HI R0, RZ, 0x4, R0 ;  /* 0x00000004ff007819 */ /* 0x000fe20000011600 */
[----:B------:R-:W-:Y:S01]  /*b080*/  IMAD.MOV.U32 R3, RZ, RZ, 0x40000040 ;  /* 0x40000040ff037424 */ /* 0x000fe200078e00ff */
[C---:B------:R-:W-:Y:S01]  /*b090*/  R2UR UR6, R12.reuse ;  /* 0x000000000c0672ca */ /* 0x040fe200000e0000 */
[----:B------:R-:W-:Y:S01]  /*b0a0*/  VIADD R14, R12, 0x2 ;  /* 0x000000020c0e7836 */ /* 0x000fe20000000000 */
[----:B------:R-:W-:Y:S01]  /*b0b0*/  LOP3.LUT R0, R0, 0x3fff, RZ, 0xc0, !PT ;  /* 0x00003fff00007812 */ /* 0x000fe200078ec0ff */
[----:B------:R-:W-:Y:S01]  /*b0c0*/  IMAD.MOV.U32 R15, RZ, RZ, 0x40000040 ;  /* 0x40000040ff0f7424 */ /* 0x000fe200078e00ff */
[----:B------:R-:W-:Y:S01]  /*b0d0*/  R2UR UR7, R13 ;  /* 0x000000000d0772ca */ /* 0x000fe200000e0000 */
[----:B------:R-:W-:Y:S01]  /*b0e0*/  IMAD.MOV.U32 R59, RZ, RZ, 0x40000040 ;  /* 0x40000040ff3b7424 */ /* 0x000fe200078e00ff */
[----:B------:R-:W-:Y:S01]  /*b0f0*/  LOP3.LUT R2, R0, 0x10000, RZ, 0xfc, !PT ;  /* 0x0001000000027812 */ /* 0x000fe200078efcff */
[----:B------:R-:W-:Y:S01]  /*b100*/  VIADD R61, R12, 0x800 ;  /* 0x000008000c3d7836 */ /* 0x000fe20000000000 */
[----:B------:R-:W-:-:S02]  /*b110*/  R2UR UR5, R3 ;  /* 0x00000000030572ca */ /* 0x000fc400000e0000 */
[C---:B------:R-:W-:Y:S01]  /*b120*/  R2UR UR4, R2.reuse ;  /* 0x00000000020472ca */ /* 0x040fe200000e0000 */
[C---:B------:R-:W-:Y:S02]  /*b130*/  VIADD R58, R2.reuse, 0x2 ;  /* 0x00000002023a7836 */ /* 0x040fe40000000000 */
[----:B------:R-:W-:-:S10]  /*b140*/  VIADD R57, R2, 0x800 ;  /* 0x0000080002397836 */ /* 0x000fd40000000000 */
        /* <DEDUP_REMOVED lines=338> */
[----:B------:R-:W-:Y:S01]  /*c670*/  SEL R13, R13, 0xf80, P1 ;  /* 0x00000f800d0d7807 */ /* 0x000fe20000800000 */
        /* <DEDUP_REMOVED lines=16> */
[----:B------:R-:W-:Y:S02]  /*c780*/  R2UR UR6, R14 ;  /* 0x000000000e0672ca */ /* 0x000fe400000e0000 */
[----:B------:R-:W-:Y:S02]  /*c790*/  R2UR UR7, R15 ;  /* 0x000000000f0772ca */ /* 0x000fe400000e0000 */
[----:B------:R-:W-:Y:S02]  /*c7a0*/  R2UR UR4, R58 ;  /* 0x000000003a0472ca */ /* 0x000fe400000e0000 */
[----:B------:R-:W-:Y:S02]  /*c7b0*/  R2UR UR5, R59 ;  /* 0x000000003b0572ca */ /* 0x000fe400000e0000 */
        /* <DEDUP_REMOVED lines=19> */
.L_x_8690:
[----:B------:R-:W2:Y:S01]  /*c8f0*/  LDL R0, [R1+0x18] ;  /* 0x0000180001007983 */ /* 0x000ea20000100800 */
[----:B------:R-:W0:Y:S01]  /*c900*/  LDC R12, c[0x0][0x448] ;  /* 0x00011200ff0c7b82 */ /* 0x000e220000000800 */
[----:B------:R-:W-:Y:S02]  /*c910*/  ULDC UR4, c[0x0][0xa80] ;  /* 0x0002a00000047ab9 */ /* 0x000fe40000000800 */
[----:B------:R-:W3:Y:S01]  /*c920*/  LDL R20, [R1+0x10] ;  /* 0x0000100001147983 */ /* 0x000ee20000100800 */
[----:B------:R-:W-:-:S03]  /*c930*/  LOP3.LUT R16, R16, 0xffffffef, RZ, 0xc0, !PT ;  /* 0xffffffef10107812 */ /* 0x000fc600078ec0ff */
[----:B------:R-:W4:Y:S01]  /*c940*/  LDL R58, [R1] ;  /* 0x00000000013a7983 */ /* 0x000f220000100800 */
[----:B0-----:R-:W-:-:S13]  /*c950*/  ISETP.NE.AND P5, PT, R12, 0x1, PT ;  /* 0x000000010c00780c */ /* 0x001fda0003fa5270 */
[----:B------:R-:W0:Y:S01]  /*c960*/  @P5 LDC R13, c[0x0][0x44c] ;  /* 0x00011300ff0d5b82 */ /* 0x000e220000000800 */
[----:B------:R-:W-:-:S07]  /*c970*/  @P5 LOP3.LUT R16, R16, 0x10, RZ, 0xfc, !PT ;  /* 0x0000001010105812 */ /* 0x000fce00078efcff */
[----:B------:R-:W1:Y:S01]  /*c980*/  @P5 LDC R15, c[0x0][0x450] ;  /* 0x00011400ff0f5b82 */ /* 0x000e620000000800 */
[----:B--2---:R-:W-:-:S04]  /*c990*/  IMAD.IADD R0, R0, 0x1, R214 ;  /* 0x0000000100007824 */ /* 0x004fc800078e02d6 */
[----:B0-----:R-:W-:-:S05]  /*c9a0*/  @P5 IMAD.HI.U32 R12, R0, R13, RZ ;  /* 0x0000000d000c5227 */ /* 0x001fca00078e00ff */
[----:B-1----:R-:W-:Y:S01]  /*c9b0*/  @P5 SHF.R.U32.HI R0, RZ, R15, R12 ;  /* 0x0000000fff005219 */ /* 0x002fe2000001160c */
[----:B------:R-:W-:-:S04]  /*c9c0*/  IMAD R12, R168, -0x40, R57 ;  /* 0xffffffc0a80c7824 */ /* 0x000fc800078e0239 */
[----:B------:R-:W0:Y:S01]  /*c9d0*/  SHFL.IDX PT, R14, R0, RZ, 0x1c1f ;  /* 0x001c1fff000e7589 */ /* 0x000e2200000e0000 */
[----:B------:R-:W-:Y:S02]  /*c9e0*/  IADD3 R13, R213, 0x1, R12 ;  /* 0x00000001d50d7810 */ /* 0x000fe40007ffe00c */
[----:B---3--:R-:W-:Y:S02]  /*c9f0*/  IADD3 R12, -R20, R12, R213 ;  /* 0x0000000c140c7210 */ /* 0x008fe40007ffe1d5 */
[----:B------:R-:W-:-:S04]  /*ca00*/  IADD3 R13, -R208, R13, -R20 ;  /* 0x0000000dd00d7210 */ /* 0x000fc80007ffe914 */
        /* <DEDUP_REMOVED lines=46> */
[----:B------:R-:W-:Y:S01]  /*ccf0*/  FMNMX.FTZ R20, R37, R20, !PT ;  /* 0x0000001425147209 */ /* 0x000fe20007810000 */
[----:B------:R-:W0:Y:S03]  /*cd00*/  SHFL.IDX PT, R14, R0, 0x1, 0x1c1f ;  /* 0x003c1f00000e7f89 */ /* 0x000e2600000e0000 */
[----:B------:R-:W-:-:S05]  /*cd10*/  FMNMX.FTZ R20, R53, R20, !PT ;  /* 0x0000001435147209 */ /* 0x000fca0007810000 */
[----:B------:R-:W1:Y:S01]  /*cd20*/  SHFL.BFLY PT, R33, R20, 0x2, 0x1f ;  /* 0x0c401f0014217f89 */ /* 0x000e6200000e0000 */
[----:B0-----:R-:W-:-:S04]  /*cd30*/  VIADDMNMX R14, R14, R13, R12, PT ;  /* 0x0000000d0e0e7246 */ /* 0x001fc8000380010c */
[C---:B------:R-:W-:Y:S02]  /*cd40*/  ISETP.GT.AND P1, PT, R14.reuse, RZ, PT ;  /* 0x000000ff0e00720c */ /* 0x040fe40003f24270 */
[----:B------:R-:W-:Y:S02]  /*cd50*/  ISETP.GT.AND P2, PT, R14, 0x1, PT ;  /* 0x000000010e00780c */ /* 0x000fe40003f44270 */
[----:B-1----:R-:W-:Y:S02]  /*cd60*/  FMNMX.FTZ R24, R20, R33, !PT ;  /* 0x0000002114187209 */ /* 0x002fe40007810000 */
        /* <DEDUP_REMOVED lines=11> */
[----:B------:R-:W-:Y:S01]  /*ce20*/  FMNMX.FTZ R0, R31, R0, !PT ;  /* 0x000000001f007209 */ /* 0x000fe20007810000 */
[----:B------:R-:W0:Y:S01]  /*ce30*/  SHFL.BFLY PT, R13, R24, 0x1, 0x1f ;  /* 0x0c201f00180d7f89 */ /* 0x000e2200000e0000 */
        /* <DEDUP_REMOVED lines=18> */
[----:B------:R-:W-:Y:S01]  /*cf60*/  IMAD.U32 R12, RZ, RZ, UR4 ;  /* 0x00000004ff0c7e24 */ /* 0x000fe2000f8e00ff */
[----:B0-----:R-:W-:Y:S02]  /*cf70*/  FMNMX.FTZ R13, R24, R13, !PT ;  /* 0x0000000d180d7209 */ /* 0x001fe40007810000 */
[----:B------:R-:W-:Y:S02]  /*cf80*/  ISETP.GT.AND P1, PT, R14, 0x30, PT ;  /* 0x000000300e00780c */ /* 0x000fe40003f24270 */
[----:B------:R-:W-:-:S02]  /*cf90*/  FSEL R83, R47, -INF , P3 ;  /* 0xff8000002f537808 */ /* 0x000fc40001800000 */
[----:B------:R-:W-:Y:S01]  /*cfa0*/  FMNMX.FTZ R20, R79, R20, !PT ;  /* 0x000000144f147209 */ /* 0x000fe20007810000 */
[----:B------:R-:W-:Y:S01]  /*cfb0*/  FMUL.FTZ R24, R13, R12 ;  /* 0x0000000c0d187220 */ /* 0x000fe20000410000 */
[----:B------:R-:W-:Y:S02]  /*cfc0*/  ISETP.GT.AND P2, PT, R14, 0x31, PT ;  /* 0x000000310e00780c */ /* 0x000fe40003f44270 */
        /* <DEDUP_REMOVED lines=8> */
[----:B------:R-:W-:Y:S02]  /*d050*/  FSEL R93, R54, -INF , P1 ;  /* 0xff800000365d7808 */ /* 0x000fe40000800000 */
[----:B------:R-:W-:Y:S01]  /*d060*/  FMNMX.FTZ R20, R91, R20, !PT ;  /* 0x000000145b147209 */ /* 0x000fe20007810000 */
[----:B------:R-:W-:Y:S01]  /*d070*/  FFMA.FTZ R51, R25, R12, -R0 ;  /* 0x0000000c19337223 */ /* 0x000fe20000010800 */
[----:B------:R-:W-:-:S02]  /*d080*/  FSEL R25, R55, -INF , P2 ;  /* 0xff80000037197808 */ /* 0x000fc40001000000 */
[----:B------:R-:W-:-:S04]  /*d090*/  FMNMX.FTZ R20, R93, R20, !PT ;  /* 0x000000145d147209 */ /* 0x000fc80007810000 */
[----:B------:R-:W-:Y:S01]  /*d0a0*/  FMNMX.FTZ R20, R25, R20, !PT ;  /* 0x0000001419147209 */ /* 0x000fe20007810000 */
[----:B------:R-:W-:-:S04]  /*d0b0*/  FFMA.FTZ R154, R15, R12, -R0 ;  /* 0x0000000c0f9a7223 */ /* 0x000fc80000010800 */
[----:B------:R-:W0:Y:S02]  /*d0c0*/  SHFL.BFLY PT, R15, R20, 0x2, 0x1f ;  /* 0x0c401f00140f7f89 */ /* 0x000e2400000e0000 */
[----:B0-----:R-:W-:-:S05]  /*d0d0*/  FMNMX.FTZ R15, R20, R15, !PT ;  /* 0x0000000f140f7209 */ /* 0x001fca0007810000 */
[----:B------:R-:W0:Y:S01]  /*d0e0*/  SHFL.BFLY PT, R20, R15, 0x1, 0x1f ;  /* 0x0c201f000f147f89 */ /* 0x000e2200000e0000 */
        /* <DEDUP_REMOVED lines=9> */
[----:B------:R-:W-:Y:S01]  /*d180*/  FFMA.FTZ R162, R63, R12, -R0 ;  /* 0x0000000c3fa27223 */ /* 0x000fe20000010800 */
[----:B0-----:R-:W-:-:S04]  /*d190*/  FMNMX.FTZ R20, R15, R20, !PT ;  /* 0x000000140f147209 */ /* 0x001fc80007810000 */
[C---:B------:R-:W-:Y:S01]  /*d1a0*/  FSETP.NEU.FTZ.AND P1, PT, R20.reuse, -INF , PT ;  /* 0xff8000001400780b */ /* 0x040fe20003f3d000 */
[-C--:B------:R-:W-:Y:S01]  /*d1b0*/  FMUL.FTZ R26, R20, R12.reuse ;  /* 0x0000000c141a7220 */ /* 0x080fe20000410000 */
[----:B------:R-:W0:Y:S04]  /*d1c0*/  MUFU.EX2 R152, R152 ;  /* 0x0000009800987308 */ /* 0x000e280000000800 */
[----:B------:R-:W-:Y:S01]  /*d1d0*/  FSEL R26, R26, RZ, P1 ;  /* 0x000000ff1a1a7208 */ /* 0x000fe20000800000 */
[-CC-:B------:R-:W-:Y:S01]  /*d1e0*/  FFMA.FTZ R43, R67, R12.reuse, -R0.reuse ;  /* 0x0000000c432b7223 */ /* 0x180fe20000010800 */
[-CC-:B------:R-:W-:Y:S01]  /*d1f0*/  FFMA.FTZ R156, R45, R12.reuse, -R0.reuse ;  /* 0x0000000c2d9c7223 */ /* 0x180fe20000010800 */
[-CC-:B------:R-:W-:Y:S01]  /*d200*/  FFMA.FTZ R39, R49, R12.reuse, -R0.reuse ;  /* 0x0000000c31277223 */ /* 0x180fe20000010800 */
[-CC-:B------:R-:W-:Y:S01]  /*d210*/  FFMA.FTZ R158, R37, R12.reuse, -R0.reuse ;  /* 0x0000000c259e7223 */ /* 0x180fe20000010800 */
[-C--:B------:R-:W-:Y:S01]  /*d220*/  FFMA.FTZ R29, R53, R12.reuse, -R0 ;  /* 0x0000000c351d7223 */ /* 0x080fe20000010800 */
[-CC-:B------:R-:W-:Y:S01]  /*d230*/  FFMA.FTZ R153, R33, R12.reuse, -R26.reuse ;  /* 0x0000000c21997223 */ /* 0x180fe2000001081a */
[-CC-:B------:R-:W-:Y:S01]  /*d240*/  FFMA.FTZ R0, R27, R12.reuse, -R26.reuse ;  /* 0x0000000c1b007223 */ /* 0x180fe2000001081a */
[----:B------:R-:W1:Y:S01]  /*d250*/  MUFU.EX2 R154, R154 ;  /* 0x0000009a009a7308 */ /* 0x000e620000000800 */
[-CC-:B------:R-:W-:Y:S01]  /*d260*/  FFMA.FTZ R155, R73, R12.reuse, -R26.reuse ;  /* 0x0000000c499b7223 */ /* 0x180fe2000001081a */
[----:B------:R-:W-:-:S06]  /*d270*/  FFMA.FTZ R14, R31, R12, -R26 ;  /* 0x0000000c1f0e7223 */ /* 0x000fcc000001081a */
[----:B------:R-:W-:Y:S01]  /*d280*/  MUFU.EX2 R153, R153 ;  /* 0x0000009900997308 */ /* 0x000fe20000000800 */
[----:B------:R-:W-:Y:S01]  /*d290*/  FFMA.FTZ R165, R75, R12, -R26 ;  /* 0x0000000c4ba57223 */ /* 0x000fe2000001081a */
[----:B------:R-:W-:-:S06]  /*d2a0*/  VIADD R15, R21, 0x38840 ;  /* 0x00038840150f7836 */ /* 0x000fcc0000000000 */
[----:B------:R-:W2:Y:S08]  /*d2b0*/  MUFU.EX2 R0, R0 ;  /* 0x0000000000007308 */ /* 0x000eb00000000800 */
[----:B------:R-:W3:Y:S01]  /*d2c0*/  MUFU.EX2 R55, R55 ;  /* 0x0000003700377308 */ /* 0x000ee20000000800 */
[----:B------:R-:W-:Y:S01]  /*d2d0*/  FFMA.FTZ R30, R35, R12, -R26 ;  /* 0x0000000c231e7223 */ /* 0x000fe2000001081a */
[----:B0-----:R-:W-:-:S06]  /*d2e0*/  FADD.FTZ R33, R152, R51 ;  /* 0x0000003398217221 */ /* 0x001fcc0000010000 */
[----:B------:R-:W0:Y:S01]  /*d2f0*/  MUFU.EX2 R155, R155 ;  /* 0x0000009b009b7308 */ /* 0x000e220000000800 */
[----:B------:R-:W-:-:S07]  /*d300*/  PRMT R24, R190, 0x654, R15 ;  /* 0x00000654be187816 */ /* 0x000fce000000000f */
[----:B------:R-:W5:Y:S01]  /*d310*/  MUFU.EX2 R164, R164 ;  /* 0x000000a400a47308 */ /* 0x000f620000000800 */
[----:B------:R-:W-:Y:S01]  /*d320*/  LOP3.LUT R15, R56, 0x2000000, RZ, 0xfc, !PT ;  /* 0x02000000380f7812 */ /* 0x000fe200078efcff */
[----:B------:R-:W-:-:S06]  /*d330*/  IMAD.MOV.U32 R27, RZ, RZ, 0x40000040 ;  /* 0x40000040ff1b7424 */ /* 0x000fcc00078e00ff */
[----:B------:R-:W4:Y:S01]  /*d340*/  MUFU.EX2 R14, R14 ;  /* 0x0000000e000e7308 */ /* 0x000f220000000800 */
[----:B------:R-:W-:Y:S01]  /*d350*/  FFMA.FTZ R31, R25, R12, -R26 ;  /* 0x0000000c191f7223 */ /* 0x000fe2000001081a */
[----:B-1----:R-:W-:-:S06]  /*d360*/  FADD.FTZ R38, R154, R33 ;  /* 0x000000219a267221 */ /* 0x002fcc0000010000 */
[----:B------:R-:W1:Y:S01]  /*d370*/  MUFU.EX2 R57, R57 ;  /* 0x0000003900397308 */ /* 0x000e620000000800 */
[----:B------:R-:W-:Y:S01]  /*d380*/  IMAD.MOV.U32 R25, RZ, RZ, 0x40000040 ;  /* 0x40000040ff197424 */ /* 0x000fe200078e00ff */
[----:B------:R3:W-:Y:S01]  /*d390*/  SYNCS.ARRIVE.TRANS64.RED.A1T0 RZ, [R24+URZ], RZ ;  /* 0x000000ff18ff79a7 */ /* 0x0007e2000810043f */
[----:B------:R-:W-:-:S05]  /*d3a0*/  R2UR UR11, R27 ;  /* 0x000000001b0b72ca */ /* 0x000fca00000e0000 */
[----:B------:R-:W1:Y:S01]  /*d3b0*/  MUFU.EX2 R165, R165 ;  /* 0x000000a500a57308 */ /* 0x000e620000000800 */
[----:B--2---:R-:W-:Y:S01]  /*d3c0*/  FADD.FTZ R36, R153, R0 ;  /* 0x0000000099247221 */ /* 0x004fe20000010000 */
[----:B---3--:R-:W-:Y:S02]  /*d3d0*/  IMAD R24, R22, 0x1000, R15 ;  /* 0x0000100016187824 */ /* 0x008fe400078e020f */
[----:B------:R-:W-:-:S04]  /*d3e0*/  FFMA.FTZ R167, R77, R12, -R26 ;  /* 0x0000000c4da77223 */ /* 0x000fc8000001081a */
[----:B------:R-:W2:Y:S01]  /*d3f0*/  MUFU.EX2 R166, R166 ;  /* 0x000000a600a67308 */ /* 0x000ea20000000800 */
[----:B------:R-:W-:Y:S01]  /*d400*/  FADD.FTZ R27, R55, R38 ;  /* 0x00000026371b7221 */ /* 0x000fe20000010000 */
[-CC-:B------:R-:W-:Y:S01]  /*d410*/  FFMA.FTZ R28, R81, R12.reuse, -R26.reuse ;  /* 0x0000000c511c7223 */ /* 0x180fe2000001081a */
[-CC-:B------:R-:W-:Y:S01]  /*d420*/  FFMA.FTZ R161, R87, R12.reuse, -R26.reuse ;  /* 0x0000000c57a17223 */ /* 0x180fe2000001081a */
[----:B------:R-:W-:-:S04]  /*d430*/  FFMA.FTZ R32, R85, R12, -R26 ;  /* 0x0000000c55207223 */ /* 0x000fc8000001081a */
[----:B------:R-:W3:Y:S01]  /*d440*/  MUFU.EX2 R30, R30 ;  /* 0x0000001e001e7308 */ /* 0x000ee20000000800 */
[-CC-:B------:R-:W-:Y:S01]  /*d450*/  FFMA.FTZ R163, R79, R12.reuse, -R26.reuse ;  /* 0x0000000c4fa37223 */ /* 0x180fe2000001081a */
[-CC-:B------:R-:W-:Y:S01]  /*d460*/  FFMA.FTZ R34, R83, R12.reuse, -R26.reuse ;  /* 0x0000000c53227223 */ /* 0x180fe2000001081a */
[-CC-:B------:R-:W-:Y:S01]  /*d470*/  FFMA.FTZ R157, R89, R12.reuse, -R26.reuse ;  /* 0x0000000c599d7223 */ /* 0x180fe2000001081a */
[-CC-:B------:R-:W-:Y:S01]  /*d480*/  FFMA.FTZ R91, R91, R12.reuse, -R26.reuse ;  /* 0x0000000c5b5b7223 */ /* 0x180fe2000001081a */
[----:B------:R-:W-:-:S03]  /*d490*/  FFMA.FTZ R93, R93, R12, -R26 ;  /* 0x0000000c5d5d7223 */ /* 0x000fc6000001081a */
[----:B------:R-:W3:Y:S01]  /*d4a0*/  MUFU.EX2 R47, R47 ;  /* 0x0000002f002f7308 */ /* 0x000ee20000000800 */
[----:B------:R-:W-:Y:S01]  /*d4b0*/  R2UR UR7, R25 ;  /* 0x00000000190772ca */ /* 0x000fe200000e0000 */
[----:B------:R-:W-:Y:S02]  /*d4c0*/  VIADD R26, R24, 0x80 ;  /* 0x00000080181a7836 */ /* 0x000fe40000000000 */
[----:B0-----:R-:W-:Y:S01]  /*d4d0*/  FADD.FTZ R25, R155, R36 ;  /* 0x000000249b197221 */ /* 0x001fe20000010000 */
[----:B-----5:R-:W-:Y:S01]  /*d4e0*/  FADD.FTZ R38, R164, R27 ;  /* 0x0000001ba4267221 */ /* 0x020fe20000010000 */
[----:B------:R-:W-:Y:S02]  /*d4f0*/  IMAD.MOV.U32 R27, RZ, RZ, 0x40000040 ;  /* 0x40000040ff1b7424 */ /* 0x000fe400078e00ff */
[----:B------:R-:W0:Y:S01]  /*d500*/  MUFU.EX2 R160, R160 ;  /* 0x000000a000a07308 */ /* 0x000e220000000800 */
[----:B----4-:R-:W-:Y:S01]  /*d510*/  FADD.FTZ R36, R14, R25 ;  /* 0x000000190e247221 */ /* 0x010fe20000010000 */
[----:B------:R-:W-:Y:S01]  /*d520*/  R2UR UR10, R26 ;  /* 0x000000001a0a72ca */ /* 0x000fe200000e0000 */
[----:B-1----:R-:W-:Y:S01]  /*d530*/  FADD.FTZ R33, R57, R38 ;  /* 0x0000002639217221 */ /* 0x002fe20000010000 */
[----:B------:R-:W-:-:S04]  /*d540*/  VIADD R26, R24, 0x100 ;  /* 0x00000100181a7836 */ /* 0x000fc80000000000 */
[----:B------:R-:W1:Y:S01]  /*d550*/  MUFU.EX2 R167, R167 ;  /* 0x000000a700a77308 */ /* 0x000e620000000800 */
[----:B------:R-:W-:Y:S01]  /*d560*/  R2UR UR15, R27 ;  /* 0x000000001b0f72ca */ /* 0x000fe200000e0000 */
[----:B------:R-:W-:Y:S01]  /*d570*/  FADD.FTZ R27, R165, R36 ;  /* 0x00000024a51b7221 */ /* 0x000fe20000010000 */
[----:B--2---:R-:W-:-:S05]  /*d580*/  FADD.FTZ R36, R166, R33 ;  /* 0x00000021a6247221 */ /* 0x004fca0000010000 */
[----:B------:R-:W2:Y:S01]  /*d590*/  MUFU.EX2 R41, R41 ;  /* 0x0000002900297308 */ /* 0x000ea20000000800 */
[----:B------:R-:W-:Y:S01]  /*d5a0*/  R2UR UR14, R26 ;  /* 0x000000001a0e72ca */ /* 0x000fe200000e0000 */
[----:B---3--:R-:W-:-:S06]  /*d5b0*/  FADD.FTZ R26, R30, R27 ;  /* 0x0000001b1e1a7221 */ /* 0x008fcc0000010000 */
[----:B------:R-:W3:Y:S01]  /*d5c0*/  MUFU.EX2 R28, R28 ;  /* 0x0000001c001c7308 */ /* 0x000ee20000000800 */
[----:B------:R-:W-:Y:S01]  /*d5d0*/  FADD.FTZ R27, R47, R36 ;  /* 0x000000242f1b7221 */ /* 0x000fe20000010000 */
[----:B------:R-:W-:-:S06]  /*d5e0*/  IMAD.MOV.U32 R25, RZ, RZ, 0x40000040 ;  /* 0x40000040ff197424 */ /* 0x000fcc00078e00ff */
[----:B------:R-:W4:Y:S01]  /*d5f0*/  MUFU.EX2 R162, R162 ;  /* 0x000000a200a27308 */ /* 0x000f220000000800 */
[----:B0-----:R-:W-:-:S07]  /*d600*/  FADD.FTZ R36, R160, R27 ;  /* 0x0000001ba0247221 */ /* 0x001fce0000010000 */
[----:B------:R-:W0:Y:S01]  /*d610*/  MUFU.EX2 R161, R161 ;  /* 0x000000a100a17308 */ /* 0x000e220000000800 */
[----:B------:R-:W-:-:S07]  /*d620*/  R2UR UR19, R25 ;  /* 0x00000000191372ca */ /* 0x000fce00000e0000 */
[----:B------:R-:W5:Y:S01]  /*d630*/  MUFU.EX2 R43, R43 ;  /* 0x0000002b002b7308 */ /* 0x000f620000000800 */
[----:B-1----:R-:W-:Y:S01]  /*d640*/  FADD.FTZ R25, R167, R26 ;  /* 0x0000001aa7197221 */ /* 0x002fe20000010000 */
[----:B--2---:R-:W-:-:S06]  /*d650*/  FADD.FTZ R27, R41, R36 ;  /* 0x00000024291b7221 */ /* 0x004fcc0000010000 */
[----:B------:R-:W1:Y:S01]  /*d660*/  MUFU.EX2 R32, R32 ;  /* 0x0000002000207308 */ /* 0x000e620000000800 */
[----:B------:R-:W-:Y:S01]  /*d670*/  R2UR UR6, R24 ;  /* 0x00000000180672ca */ /* 0x000fe200000e0000 */
[----:B---3--:R-:W-:Y:S01]  /*d680*/  FADD.FTZ R26, R28, R25 ;  /* 0x000000191c1a7221 */ /* 0x008fe20000010000 */
[----:B------:R-:W-:-:S05]  /*d690*/  F2FP.F16.F32.PACK_AB R155, R14, R155 ;  /* 0x0000009b0e9b723e */ /* 0x000fca00000000ff */
[----:B------:R-:W2:Y:S01]  /*d6a0*/  MUFU.EX2 R163, R163 ;  /* 0x000000a300a37308 */ /* 0x000ea20000000800 */
[----:B------:R-:W-:Y:S02]  /*d6b0*/  VIADD R24, R24, 0x180 ;  /* 0x0000018018187836 */ /* 0x000fe40000000000 */
[----:B----4-:R-:W-:-:S05]  /*d6c0*/  FADD.FTZ R14, R162, R27 ;  /* 0x0000001ba20e7221 */ /* 0x010fca0000010000 */
[----:B------:R-:W3:Y:S01]  /*d6d0*/  MUFU.EX2 R156, R156 ;  /* 0x0000009c009c7308 */ /* 0x000ee20000000800 */
[----:B0-----:R-:W-:-:S07]  /*d6e0*/  FADD.FTZ R25, R161, R26 ;  /* 0x0000001aa1197221 */ /* 0x001fce0000010000 */
[----:B------:R-:W0:Y:S01]  /*d6f0*/  MUFU.EX2 R34, R34 ;  /* 0x0000002200227308 */ /* 0x000e220000000800 */
[----:B------:R-:W-:Y:S01]  /*d700*/  R2UR UR18, R24 ;  /* 0x00000000181272ca */ /* 0x000fe200000e0000 */
[----:B-----5:R-:W-:Y:S01]  /*d710*/  FADD.FTZ R27, R43, R14 ;  /* 0x0000000e2b1b7221 */ /* 0x020fe20000010000 */
[----:B------:R-:W-:-:S05]  /*d720*/  F2FP.F16.F32.PACK_AB R153, R0, R153 ;  /* 0x000000990099723e */ /* 0x000fca00000000ff */
[----:B------:R-:W4:Y:S01]  /*d730*/  MUFU.EX2 R39, R39 ;  /* 0x0000002700277308 */ /* 0x000f220000000800 */
[----:B-1----:R-:W-:-:S07]  /*d740*/  FADD.FTZ R0, R32, R25 ;  /* 0x0000001920007221 */ /* 0x002fce0000010000 */
[----:B------:R-:W1:Y:S01]  /*d750*/  MUFU.EX2 R157, R157 ;  /* 0x0000009d009d7308 */ /* 0x000e620000000800 */
[----:B--2---:R-:W-:-:S07]  /*d760*/  FADD.FTZ R25, R163, R0 ;  /* 0x00000000a3197221 */ /* 0x004fce0000010000 */
[----:B------:R-:W2:Y:S08]  /*d770*/  MUFU.EX2 R158, R158 ;  /* 0x0000009e009e7308 */ /* 0x000eb00000000800 */
[----:B------:R-:W-:Y:S08]  /*d780*/  MUFU.EX2 R29, R29 ;  /* 0x0000001d001d7308 */ /* 0x000ff00000000800 */
[----:B------:R-:W5:Y:S08]  /*d790*/  MUFU.EX2 R24, R91 ;  /* 0x0000005b00187308 */ /* 0x000f700000000800 */
[----:B------:R-:W-:Y:S08]  /*d7a0*/  MUFU.EX2 R93, R93 ;  /* 0x0000005d005d7308 */ /* 0x000ff00000000800 */
[----:B------:R-:W5:Y:S01]  /*d7b0*/  MUFU.EX2 R14, R31 ;  /* 0x0000001f000e7308 */ /* 0x000f620000000800 */
[----:B---3--:R-:W-:Y:S01]  /*d7c0*/  FADD.FTZ R26, R156, R27 ;  /* 0x0000001b9c1a7221 */ /* 0x008fe20000010000 */
[----:B0-----:R-:W-:Y:S01]  /*d7d0*/  FADD.FTZ R0, R34, R25 ;  /* 0x0000001922007221 */ /* 0x001fe20000010000 */
[----:B------:R-:W-:-:S02]  /*d7e0*/  F2FP.F16.F32.PACK_AB R152, R51, R152 ;  /* 0x000000983398723e */ /* 0x000fc400000000ff */
[----:B----4-:R-:W-:Y:S01]  /*d7f0*/  FADD.FTZ R27, R39, R26 ;  /* 0x0000001a271b7221 */ /* 0x010fe20000010000 */
[----:B-1----:R-:W-:Y:S01]  /*d800*/  FADD.FTZ R25, R157, R0 ;  /* 0x000000009d197221 */ /* 0x002fe20000010000 */
[----:B------:R-:W-:Y:S01]  /*d810*/  F2FP.F16.F32.PACK_AB R154, R55, R154 ;  /* 0x0000009a379a723e */ /* 0x000fe200000000ff */
[----:B------:R-:W-:Y:S01]  /*d820*/  BAR.SYNC.DEFER_BLOCKING 0xf, 0x100 ;  /* 0x03c4000000007b1d */ /* 0x000fe20000010000 */
[----:B------:R-:W-:Y:S01]  /*d830*/  F2FP.F16.F32.PACK_AB R164, R57, R164 ;  /* 0x000000a439a4723e */ /* 0x000fe200000000ff */
[----:B--2---:R-:W-:Y:S01]  /*d840*/  FADD.FTZ R0, R158, R27 ;  /* 0x0000001b9e007221 */ /* 0x004fe20000010000 */
[----:B------:R-:W-:Y:S02]  /*d850*/  F2FP.F16.F32.PACK_AB R165, R30, R165 ;  /* 0x000000a51ea5723e */ /* 0x000fe400000000ff */
[----:B------:R-:W-:Y:S02]  /*d860*/  F2FP.F16.F32.PACK_AB R166, R47, R166 ;  /* 0x000000a62fa6723e */ /* 0x000fe400000000ff */
[----:B------:R-:W-:Y:S01]  /*d870*/  F2FP.F16.F32.PACK_AB R167, R28, R167 ;  /* 0x000000a71ca7723e */ /* 0x000fe200000000ff */
[----:B-----5:R-:W-:Y:S01]  /*d880*/  FADD.FTZ R26, R24, R25 ;  /* 0x00000019181a7221 */ /* 0x020fe20000010000 */
        /* <DEDUP_REMOVED lines=8> */
[----:B------:R-:W-:Y:S01]  /*d910*/  STSM.16.M88.4 [R227+0x36400], R152 ;  /* 0x03640098e3007844 */ /* 0x000fe20000000200 */
[----:B------:R-:W-:Y:S01]  /*d920*/  FADD.FTZ R0, R29, R0 ;  /* 0x000000001d007221 */ /* 0x000fe20000010000 */
[----:B------:R-:W-:Y:S02]  /*d930*/  FADD.FTZ R169, R93, R26 ;  /* 0x0000001a5da97221 */ /* 0x000fe40000010000 */
[----:B------:R0:W-:Y:S04]  /*d940*/  STSM.16.M88.4 [R58], R164 ;  /* 0x000000a43a007844 */ /* 0x0001e80000000200 */
[----:B------:R1:W-:Y:S04]  /*d950*/  STSM.16.M88.4 [R228], R160 ;  /* 0x000000a0e4007844 */ /* 0x0003e80000000200 */
[----:B------:R1:W-:Y:S01]  /*d960*/  STSM.16.M88.4 [R229], R156 ;  /* 0x0000009ce5007844 */ /* 0x0003e20000000200 */
[----:B0-----:R-:W-:-:S06]  /*d970*/  WARPGROUP.ARRIVE ;  /* 0x00000000000079c5 */ /* 0x001fcc0000000000 */
        /* <DEDUP_REMOVED lines=8> */
[----:B------:R-:W-:Y:S01]  /*da00*/  HGMMA.64x256x16.F32 R24, R160, gdesc[UR12].tnspB, R24, gsb0 ;  /* 0x43e0000ca0187df0 */ /* 0x000fe20008000818 */
[----:B------:R-:W-:Y:S02]  /*da10*/  FADD.FTZ R14, R14, R169 ;  /* 0x000000a90e0e7221 */ /* 0x000fe40000010000 */
        /* <DEDUP_REMOVED lines=15> */
.L_x_8691:
[----:B------:R-:W2:Y:S01]  /*db10*/  LDL R154, [R1+0xc] ;  /* 0x00000c00019a7983 */ /* 0x000ea20000100800 */
[----:B------:R-:W-:Y:S01]  /*db20*/  VIADD R21, R21, 0x38860 ;  /* 0x0003886015157836 */ /* 0x000fe20000000000 */
[----:B------:R-:W0:Y:S01]  /*db30*/  @P5 LDC R152, c[0x0][0x44c] ;  /* 0x00011300ff985b82 */ /* 0x000e220000000800 */
[----:B------:R-:W-:Y:S01]  /*db40*/  IMAD.MOV.U32 R153, RZ, RZ, R214 ;  /* 0x000000ffff997224 */ /* 0x000fe200078e00d6 */
[----:B------:R-:W-:Y:S01]  /*db50*/  ULDC UR36, c[0x0][0xa80] ;  /* 0x0002a00000247ab9 */ /* 0x000fe20000000800 */
[----:B------:R-:W-:Y:S01]  /*db60*/  ULDC UR37, c[0x0][0xa80] ;  /* 0x0002a00000257ab9 */ /* 0x000fe20000000800 */
[----:B------:R-:W-:Y:S01]  /*db70*/  PRMT R21, R190, 0x654, R21 ;  /* 0x00000654be157816 */ /* 0x000fe20000000015 */
[----:B------:R-:W-:Y:S03]  /*db80*/  BSSY B1, `(.L_x_8692) ;  /* 0x0000397000017945 */ /* 0x000fe60003800000 */
[----:B------:R1:W-:Y:S02]  /*db90*/  SYNCS.ARRIVE.TRANS64.RED.A1T0 RZ, [R21+URZ], RZ ;  /* 0x000000ff15ff79a7 */ /* 0x0003e4000810043f */
[----:B-1----:R-:W1:Y:S01]  /*dba0*/  @P5 LDC R21, c[0x0][0x450] ;  /* 0x00011400ff155b82 */ /* 0x002e620000000800 */
[----:B0-----:R-:W-:-:S05]  /*dbb0*/  @P5 IMAD.HI.U32 R152, R214, R152, RZ ;  /* 0x00000098d6985227 */ /* 0x001fca00078e00ff */
[----:B-1----:R-:W-:-:S04]  /*dbc0*/  @P5 SHF.R.U32.HI R153, RZ, R21, R152 ;  /* 0x00000015ff995219 */ /* 0x002fc80000011698 */
[----:B------:R-:W-:-:S04]  /*dbd0*/  IADD3 R21, R153, R213, -R208 ;  /* 0x000000d599157210 */ /* 0x000fc80007ffe8d0 */
[----:B------:R-:W-:-:S04]  /*dbe0*/  SHF.R.S32.HI R152, RZ, 0x1f, R21 ;  /* 0x0000001fff987819 */ /* 0x000fc80000011415 */
[----:B------:R-:W-:Y:S01]  /*dbf0*/  LEA.HI R152, R152, R21, RZ, 0x6 ;  /* 0x0000001598987211 */ /* 0x000fe200078f30ff */
[----:B------:R-:W-:-:S03]  /*dc00*/  VIADD R21, R168, 0xfffffffe ;  /* 0xfffffffea8157836 */ /* 0x000fc60000000000 */
[----:B------:R-:W-:-:S04]  /*dc10*/  SHF.R.S32.HI R211, RZ, 0x6, R152 ;  /* 0x00000006ffd37819 */ /* 0x000fc80000011498 */
[----:B--2---:R-:W-:-:S04]  /*dc20*/  VIMNMX R211, R154, R211, !PT ;  /* 0x000000d39ad37248 */ /* 0x004fc80007fe0100 */
[----:B------:R-:W-:-:S13]  /*dc30*/  ISETP.GE.AND P1, PT, R21, R211, PT ;  /* 0x000000d31500720c */ /* 0x000fda0003f26270 */
[----:B------:R-:W-:Y:S05]  /*dc40*/  @!P1 BRA `(.L_x_8693) ;  /* 0x0000003800289947 */ /* 0x000fea0003800000 */
[----:B------:R-:W-:Y:S01]  /*dc50*/  BSSY B0, `(.L_x_8693) ;  /* 0x0000389000007945 */ /* 0x000fe20003800000 */
[----:B------:R-:W-:Y:S02]  /*dc60*/  IMAD.MOV.U32 R198, RZ, RZ, R20 ;  /* 0x000000ffffc67224 */ /* 0x000fe400078e0014 */
[----:B------:R-:W-:Y:S02]  /*dc70*/  IMAD.MOV.U32 R197, RZ, RZ, R13 ;  /* 0x000000ffffc57224 */ /* 0x000fe400078e000d */
[----:B------:R-:W-:-:S07]  /*dc80*/  IMAD.MOV.U32 R199, RZ, RZ, R22 ;  /* 0x000000ffffc77224 */ /* 0x000fce00078e0016 */
.L_x_8706:
[----:B------:R-:W-:-:S05]  /*dc90*/  VIADD R22, R199, 0x1 ;  /* 0x00000001c7167836 */ /* 0x000fca0000000000 */
[----:B------:R-:W-:-:S04]  /*dca0*/  ISETP.NE.AND P1, PT, R22, 0x2, PT ;  /* 0x000000021600780c */ /* 0x000fc80003f25270 */
[----:B------:R-:W-:Y:S02]  /*dcb0*/  SEL R12, RZ, 0x1, P1 ;  /* 0x00000001ff0c7807 */ /* 0x000fe40000800000 */
[----:B------:R-:W-:Y:S02]  /*dcc0*/  SEL R22, R22, RZ, P1 ;  /* 0x000000ff16167207 */ /* 0x000fe40000800000 */
[----:B------:R-:W-:Y:S01]  /*dcd0*/  LOP3.LUT R23, R23, R12, RZ, 0x3c, !PT ;  /* 0x0000000c17177212 */ /* 0x000fe200078e3cff */
[----:B0-----:R-:W-:Y:S06]  /*dce0*/  @!P0 BRA `(.L_x_8694) ;  /* 0x0000000000048947 */ /* 0x001fec0003800000 */
[----:B------:R-:W-:Y:S01]  /*dcf0*/  BPT.TRAP 0x1 ;  /* 0x000000040000795c */ /* 0x000fe20000300000 */
.L_x_8694:
[----:B------:R-:W-:Y:S01]  /*dd00*/  IMAD R196, R22, 0x8, R17 ;  /* 0x0000000816c47824 */ /* 0x000fe200078e0211 */
[----:B------:R-:W-:-:S04]  /*dd10*/  SHF.L.U32 R20, R23, 0x1f, RZ ;  /* 0x0000001f17147819 */ /* 0x000fc800000006ff */
[----:B------:R0:W1:Y:S01]  /*dd20*/  SYNCS.PHASECHK.TRANS64.TRYWAIT P1, [R196+URZ+0x38830], R20 ;  /* 0x03883014c40075a7 */ /* 0x000062000802017f */
[----:B------:R-:W-:Y:S05]  /*dd30*/  @!P0 BRA `(.L_x_8695) ;  /* 0x0000000000048947 */ /* 0x000fea0003800000 */
[----:B------:R-:W-:Y:S01]  /*dd40*/  BPT.TRAP 0x1 ;  /* 0x000000040000795c */ /* 0x000fe20000300000 */
.L_x_8695:
[----:B------:R-:W-:Y:S01]  /*dd50*/  BSSY B2, `(.L_x_8696) ;  /* 0x0000006000027945 */ /* 0x000fe20003800000 */
[----:B------:R-:W-:Y:S02]  /*dd60*/  IMAD R154, R22, 0x200, R207 ;  /* 0x00000200169a7824 */ /* 0x000fe400078e02cf */
[----:B------:R-:W-:Y:S01]  /*dd70*/  IMAD.MOV.U32 R155, RZ, RZ, 0x40000040 ;  /* 0x40000040ff9b7424 */ /* 0x000fe200078e00ff */
[----:B-1----:R-:W-:Y:S06]  /*dd80*/  @P1 BRA `(.L_x_8697) ;  /* 0x0000000000081947 */ /* 0x002fec0003800000 */
[----:B------:R-:W1:Y:S02]  /*dd90*/  SYNCS.PHASECHK.TRANS64.TRYWAIT P1, [R196+URZ+0x38830], R20 ;  /* 0x03883014c40075a7 */ /* 0x000e64000802017f */
[----:B-1----:R-:W-:Y:S05]  /*dda0*/  @!P1 BRA `(.L_x_8698) ;  /* 0x0000016400789947 */ /* 0x002fea0003800000 */
.L_x_8697:
[----:B------:R-:W-:Y:S05]  /*ddb0*/  BSYNC B2 ;  /* 0x0000000000027941 */ /* 0x000fea0003800000 */
.L_x_8696:
        /* <DEDUP_REMOVED lines=36> */
.L_x_8699:
[----:B------:R2:W3:Y:S01]  /*e000*/  SYNCS.PHASECHK.TRANS64.TRYWAIT P1, [R196+URZ+0x38850], R20 ;  /* 0x03885014c40075a7 */ /* 0x0004e2000802017f */
[----:B------:R-:W-:Y:S05]  /*e010*/  @!P0 BRA `(.L_x_8700) ;  /* 0x0000000000048947 */ /* 0x000fea0003800000 */
[----:B------:R-:W-:Y:S01]  /*e020*/  BPT.TRAP 0x1 ;  /* 0x000000040000795c */ /* 0x000fe20000300000 */
.L_x_8700:
[----:B------:R-:W-:Y:S04]  /*e030*/  BSSY B2, `(.L_x_8701) ;  /* 0x0000004000027945 */ /* 0x000fe80003800000 */
[----:B---3--:R-:W-:Y:S05]  /*e040*/  @P1 BRA `(.L_x_8702) ;  /* 0x0000000000081947 */ /* 0x008fea0003800000 */
[----:B------:R-:W3:Y:S02]  /*e050*/  SYNCS.PHASECHK.TRANS64.TRYWAIT P1, [R196+URZ+0x38850], R20 ;  /* 0x03885014c40075a7 */ /* 0x000ee4000802017f */
[----:B---3--:R-:W-:Y:S05]  /*e060*/  @!P1 BRA `(.L_x_8703) ;  /* 0x0000016000dc9947 */ /* 0x008fea0003800000 */
.L_x_8702:
[----:B------:R-:W-:Y:S05]  /*e070*/  BSYNC B2 ;  /* 0x0000000000027941 */ /* 0x000fea0003800000 */
.L_x_8701:
[----:B------:R-:W-:Y:S01]  /*e080*/  IMAD R200, R22, 0x1000, R209 ;  /* 0x0000100016c87824 */ /* 0x000fe200078e02d1 */
[----:B------:R-:W-:Y:S01]  /*e090*/  R2UR UR4, R2 ;  /* 0x00000000020472ca */ /* 0x000fe200000e0000 */
[----:B------:R-:W-:Y:S01]  /*e0a0*/  IMAD.MOV.U32 R201, RZ, RZ, 0x40000040 ;  /* 0x40000040ffc97424 */ /* 0x000fe200078e00ff */
[----:B------:R-:W-:Y:S01]  /*e0b0*/  R2UR UR5, R3 ;  /* 0x00000000030572ca */ /* 0x000fe200000e0000 */
[----:B------:R-:W-:Y:S01]  /*e0c0*/  WARPGROUP.ARRIVE ;  /* 0x00000000000079c5 */ /* 0x000fe20000000000 */
[----:B------:R-:W-:Y:S01]  /*e0d0*/  R2UR UR6, R200 ;  /* 0x00000000c80672ca */ /* 0x000fe200000e0000 */
[----:B------:R-:W-:Y:S01]  /*e0e0*/  VIADD R12, R2, 0x2 ;  /* 0x00000002020c7836 */ /* 0x000fe20000000000 */
[----:B------:R-:W-:Y:S01]  /*e0f0*/  R2UR UR7, R201 ;  /* 0x00000000c90772ca */ /* 0x000fe200000e0000 */
[----:B------:R-:W-:Y:S02]  /*e100*/  IMAD.MOV.U32 R13, RZ, RZ, 0x40000040 ;  /* 0x40000040ff0d7424 */ /* 0x000fe400078e00ff */
[----:B------:R-:W4:Y:S01]  /*e110*/  S2R R202, SR_TID.X ;  /* 0x0000000000ca7919 */ /* 0x000f220000002100 */
[----:B------:R-:W-:-:S02]  /*e120*/  VIADD R201, R200, 0x800 ;  /* 0x00000800c8c97836 */ /* 0x000fc40000000000 */
[----:B------:R-:W-:Y:S02]  /*e130*/  VIADD R204, R2, 0x800 ;  /* 0x0000080002cc7836 */ /* 0x000fe40000000000 */
[----:B------:R-:W-:Y:S02]  /*e140*/  IMAD.MOV.U32 R203, RZ, RZ, 0x40000040 ;  /* 0x40000040ffcb7424 */ /* 0x000fe400078e00ff */
[----:B------:R-:W-:-:S03]  /*e150*/  IMAD.MOV.U32 R205, RZ, RZ, 0xa00 ;  /* 0x00000a00ffcd7424 */ /* 0x000fc600078e00ff */
        /* <DEDUP_REMOVED lines=9> */
[----:B----4-:R-:W-:Y:S01]  /*e1f0*/  SHF.R.U32.HI R202, RZ, 0x7, R202 ;  /* 0x00000007ffca7819 */ /* 0x010fe200000116ca */
[----:B------:R-:W-:Y:S02]  /*e200*/  WARPGROUP.DEPBAR.LE gsb0, 0x0 ;  /* 0x00008000000079c5 */ /* 0x000fe40000010000 */
[----:B------:R-:W-:-:S08]  /*e210*/  WARPGROUP.ARRIVE ;  /* 0x00000000000079c5 */ /* 0x000fd00000000000 */
        /* <DEDUP_REMOVED lines=148> */
[----:B------:R-:W-:Y:S02]  /*eb60*/  R2UR UR6, R12 ;  /* 0x000000000c0672ca */ /* 0x000fe400000e0000 */
[----:B------:R-:W-:Y:S01]  /*eb70*/  R2UR UR7, R13 ;  /* 0x000000000d0772ca */ /* 0x000fe200000e0000 */
[----:B------:R-:W4:Y:S01]  /*eb80*/  SHFL.IDX PT, R12, R202, RZ, 0x1f ;  /* 0x00001fffca0c7589 */ /* 0x000f2200000e0000 */
[----:B------:R-:W-:Y:S01]  /*eb90*/  IMAD.MOV.U32 R13, RZ, RZ, 0x40000040 ;  /* 0x40000040ff0d7424 */ /* 0x000fe200078e00ff */
[----:B----4-:R-:W-:-:S04]  /*eba0*/  ISETP.GT.AND P1, PT, R12, 0x7f, PT ;  /* 0x0000007f0c00780c */ /* 0x010fc80003f24270 */
[----:B0123--:R-:W-:Y:S02]  /*ebb0*/  SEL R20, RZ, 0x2, !P1 ;  /* 0x00000002ff147807 */ /* 0x00ffe40004800000 */
[----:B------:R-:W-:-:S03]  /*ebc0*/  SEL R205, R205, 0x980, P1 ;  /* 0x00000980cdcd7807 */ /* 0x000fc60000800000 */
[----:B------:R-:W-:Y:S01]  /*ebd0*/  IMAD.IADD R12, R20, 0x1, R201 ;  /* 0x00000001140c7824 */ /* 0x000fe200078e02c9 */
[----:B------:R-:W-:Y:S01]  /*ebe0*/  LOP3.LUT R205, R205, 0xa00, RZ, 0xc0, !PT ;  /* 0x00000a00cdcd7812 */ /* 0x000fe200078ec0ff */
[----:B------:R-:W-:Y:S02]  /*ebf0*/  WARPGROUP.DEPBAR.LE gsb0, 0x0 ;  /* 0x00008000000079c5 */ /* 0x000fe40000010000 */
[----:B------:R-:W-:-:S06]  /*ec00*/  WARPGROUP.ARRIVE ;  /* 0x00000000000079c5 */ /* 0x000fcc0000000000 */
[----:B------:R-:W-:Y:S01]  /*ec10*/  HGMMA.64x64x16.F32 R152, gdesc[UR4], R152, gsb0 ;  /* 0x00e00000049879f0 */ /* 0x000fe20008000898 */
[----:B------:R-:W-:Y:S01]  /*ec20*/  R2UR UR6, R12 ;  /* 0x000000000c0672ca */ /* 0x000fe200000e0000 */
[----:B------:R-:W-:Y:S01]  /*ec30*/  IMAD.IADD R12, R204, 0x1, R20 ;  /* 0x00000001cc0c7824 */ /* 0x000fe200078e0214 */
[----:B------:R-:W-:Y:S01]  /*ec40*/  R2UR UR7, R13 ;  /* 0x000000000d0772ca */ /* 0x000fe200000e0000 */
[----:B------:R-:W-:-:S03]  /*ec50*/  IMAD.MOV.U32 R13, RZ, RZ, 0x40000040 ;  /* 0x40000040ff0d7424 */ /* 0x000fc600078e00ff */
[----:B------:R-:W-:Y:S01]  /*ec60*/  R2UR UR4, R12 ;  /* 0x000000000c0472ca */ /* 0x000fe200000e0000 */
[----:B------:R-:W-:Y:S01]  /*ec70*/  IMAD.MOV.U32 R12, RZ, RZ, 0x4 ;  /* 0x00000004ff0c7424 */ /* 0x000fe200078e00ff */
[----:B------:R-:W-:-:S04]  /*ec80*/  R2UR UR5, R13 ;  /* 0x000000000d0572ca */ /* 0x000fc800000e0000 */
[C---:B------:R-:W-:Y:S02]  /*ec90*/  SEL R13, R12.reuse, 0x2, P1 ;  /* 0x000000020c0d7807 */ /* 0x040fe40000800000 */
[----:B------:R-:W-:-:S03]  /*eca0*/  SEL R12, R12, 0x6, !P1 ;  /* 0x000000060c0c7807 */ /* 0x000fc60004800000 */
[----:B------:R-:W-:Y:S01]  /*ecb0*/  IMAD.IADD R202, R201, 0x1, R13 ;  /* 0x00000001c9ca7824 */ /* 0x000fe200078e020d */
        /* <DEDUP_REMOVED lines=21> */
[----:B------:R-:W-:Y:S01]  /*ee10*/  VIADD R201, R2, 0xa00 ;  /* 0x00000a0002c97836 */ /* 0x000fe20000000000 */
[----:B------:R-:W-:Y:S02]  /*ee20*/  R2UR UR6, R202 ;  /* 0x00000000ca0672ca */ /* 0x000fe400000e0000 */
[----:B------:R-:W-:Y:S01]  /*ee30*/  R2UR UR7, R203 ;  /* 0x00000000cb0772ca */ /* 0x000fe200000e0000 */
[----:B------:R-:W-:Y:S01]  /*ee40*/  IMAD.MOV.U32 R203, RZ, RZ, 0x40000040 ;  /* 0x40000040ffcb7424 */ /* 0x000fe200078e00ff */
[----:B------:R-:W-:-:S02]  /*ee50*/  IADD3 R202, R204, R205, R2 ;  /* 0x000000cdccca7210 */ /* 0x000fc40007ffe002 */
[----:B------:R-:W-:Y:S01]  /*ee60*/  IADD3 R204, R204, R205, R200 ;  /* 0x000000cdcccc7210 */ /* 0x000fe20007ffe0c8 */
        /* <DEDUP_REMOVED lines=9> */
[----:B------:R-:W-:Y:S01]  /*ef00*/  VIADD R204, R200, 0xa00 ;  /* 0x00000a00c8cc7836 */ /* 0x000fe20000000000 */
[----:B------:R-:W-:Y:S01]  /*ef10*/  R2UR UR7, R205 ;  /* 0x00000000cd0772ca */ /* 0x000fe200000e0000 */
        /* <DEDUP_REMOVED lines=25> */
[----:B------:R-:W-:Y:S01]  /*f0b0*/  VIADD R201, R2, 0xc00 ;  /* 0x00000c0002c97836 */ /* 0x000fe20000000000 */
[----:B------:R-:W-:Y:S02]  /*f0c0*/  WARPGROUP.DEPBAR.LE gsb0, 0x0 ;  /* 0x00008000000079c5 */ /* 0x000fe40000010000 */
[----:B------:R-:W-:-:S07]  /*f0d0*/  WARPGROUP.ARRIVE ;  /* 0x00000000000079c5 */ /* 0x000fce0000000000 */
        /* <DEDUP_REMOVED lines=76> */
[----:B------:R-:W-:Y:S02]  /*f5a0*/  WARPGROUP.DEPBAR.LE gsb0, 0x0 ;  /* 0x00008000000079c5 */ /* 0x000fe40000010000 */
[----:B------:R-:W-:-:S10]  /*f5b0*/  WARPGROUP.ARRIVE ;  /* 0x00000000000079c5 */ /* 0x000fd40000000000 */
        /* <DEDUP_REMOVED lines=15> */
[----:B------:R-:W-:Y:S02]  /*f6b0*/  IMAD.MOV.U32 R203, RZ, RZ, 0x40000040 ;  /* 0x40000040ffcb7424 */ /* 0x000fe400078e00ff */
[----:B------:R-:W-:Y:S01]  /*f6c0*/  IMAD.MOV.U32 R13, RZ, RZ, 0x40000040 ;  /* 0x40000040ff0d7424 */ /* 0x000fe200078e00ff */
[----:B------:R-:W-:Y:S01]  /*f6d0*/  R2UR UR6, R202 ;  /* 0x00000000ca0672ca */ /* 0x000fe200000e0000 */
[----:B------:R-:W-:Y:S01]  /*f6e0*/  IMAD.IADD R202, R204, 0x1, R12 ;  /* 0x00000001ccca7824 */ /* 0x000fe200078e020c */
[----:B------:R-:W-:Y:S01]  /*f6f0*/  R2UR UR7, R203 ;  /* 0x00000000cb0772ca */ /* 0x000fe200000e0000 */
[----:B------:R-:W-:-:S02]  /*f700*/  IMAD.IADD R12, R12, 0x1, R201 ;  /* 0x000000010c0c7824 */ /* 0x000fc400078e02c9 */
[----:B------:R-:W-:Y:S02]  /*f710*/  IMAD.MOV.U32 R203, RZ, RZ, 0x40000040 ;  /* 0x40000040ffcb7424 */ /* 0x000fe400078e00ff */
[----:B------:R-:W-:-:S05]  /*f720*/  IMAD.MOV.U32 R201, RZ, RZ, 0x40 ;  /* 0x00000040ffc97424 */ /* 0x000fca00078e00ff */
[----:B------:R-:W-:-:S04]  /*f730*/  SEL R201, R201, 0x3e, P1 ;  /* 0x0000003ec9c97807 */ /* 0x000fc80000800000 */
[----:B------:R-:W-:Y:S01]  /*f740*/  LOP3.LUT R201, R201, 0x6, RZ, 0xc0, !PT ;  /* 0x00000006c9c97812 */ /* 0x000fe200078ec0ff */
[----:B------:R-:W-:Y:S02]  /*f750*/  WARPGROUP.DEPBAR.LE gsb0, 0x0 ;  /* 0x00008000000079c5 */ /* 0x000fe40000010000 */
[----:B------:R-:W-:-:S06]  /*f760*/  WARPGROUP.ARRIVE ;  /* 0x00000000000079c5 */ /* 0x000fcc0000000000 */
[----:B------:R-:W-:Y:S01]  /*f770*/  HGMMA.64x64x16.F32 R152, gdesc[UR4], R152, gsb0 ;  /* 0x00e00000049879f0 */ /* 0x000fe20008000898 */
[----:B------:R-:W-:Y:S02]  /*f780*/  R2UR UR4, R202 ;  /* 0x00000000ca0472ca */ /* 0x000fe400000e0000 */
[----:B------:R-:W-:Y:S02]  /*f790*/  R2UR UR5, R203 ;  /* 0x00000000cb0572ca */ /* 0x000fe400000e0000 */
[----:B------:R-:W-:Y:S02]  /*f7a0*/  R2UR UR6, R12 ;  /* 0x000000000c0672ca */ /* 0x000fe400000e0000 */
[----:B------:R-:W-:Y:S01]  /*f7b0*/  R2UR UR7, R13 ;  /* 0x000000000d0772ca */ /* 0x000fe200000e0000 */
[----:B------:R-:W-:-:S05]  /*f7c0*/  IMAD.MOV.U32 R13, RZ, RZ, 0x1000 ;  /* 0x00001000ff0d7424 */ /* 0x000fca00078e00ff */
[----:B------:R-:W-:-:S04]  /*f7d0*/  SEL R13, R13, 0xf80, P1 ;  /* 0x00000f800d0d7807 */ /* 0x000fc80000800000 */
        /* <DEDUP_REMOVED lines=18> */
.L_x_8704:
[----:B------:R-:W2:Y:S01]  /*f900*/  LDL R12, [R1+0x18] ;  /* 0x00001800010c7983 */ /* 0x000ea20000100800 */
[----:B------:R-:W0:Y:S03]  /*f910*/  LDC R13, c[0x0][0x448] ;  /* 0x00011200ff0d7b82 */ /* 0x000e260000000800 */
[----:B------:R-:W3:Y:S04]  /*f920*/  LDL R200, [R1+0x10] ;  /* 0x0000100001c87983 */ /* 0x000ee80000100800 */
[----:B------:R-:W4:Y:S01]  /*f930*/  LDL R203, [R1] ;  /* 0x0000000001cb7983 */ /* 0x000f220000100800 */
[----:B0-----:R-:W-:-:S13]  /*f940*/  ISETP.NE.AND P1, PT, R13, 0x1, PT ;  /* 0x000000010d00780c */ /* 0x001fda0003f25270 */
[----:B------:R-:W0:Y:S08]  /*f950*/  @P1 LDC R20, c[0x0][0x44c] ;  /* 0x00011300ff141b82 */ /* 0x000e300000000800 */
[----:B------:R-:W1:Y:S01]  /*f960*/  @P1 LDC R13, c[0x0][0x450] ;  /* 0x00011400ff0d1b82 */ /* 0x000e620000000800 */
[----:B------:R-:W-:-:S04]  /*f970*/  LOP3.LUT R16, R16, 0xfff7ffff, RZ, 0xc0, !PT ;  /* 0xfff7ffff10107812 */ /* 0x000fc800078ec0ff */
[----:B------:R-:W-:-:S04]  /*f980*/  @P0 LOP3.LUT R16, R16, 0x80000, RZ, 0xfc, !PT ;  /* 0x0008000010100812 */ /* 0x000fc800078efcff */
[----:B------:R-:W-:Y:S01]  /*f990*/  LOP3.LUT R16, R16, 0xffefffff, RZ, 0xc0, !PT ;  /* 0xffefffff10107812 */ /* 0x000fe200078ec0ff */
[----:B--2---:R-:W-:-:S04]  /*f9a0*/  IMAD.IADD R12, R12, 0x1, R214 ;  /* 0x000000010c0c7824 */ /* 0x004fc800078e02d6 */
[----:B0-----:R-:W-:-:S05]  /*f9b0*/  @P1 IMAD.HI.U32 R20, R12, R20, RZ ;  /* 0x000000140c141227 */ /* 0x001fca00078e00ff */
[----:B-1----:R-:W-:-:S05]  /*f9c0*/  @P1 SHF.R.U32.HI R12, RZ, R13, R20 ;  /* 0x0000000dff0c1219 */ /* 0x002fca0000011614 */
[----:B------:R-:W0:Y:S01]  /*f9d0*/  SHFL.IDX PT, R13, R12, RZ, 0x1c1f ;  /* 0x001c1fff0c0d7589 */ /* 0x000e2200000e0000 */
[----:B------:R-:W-:-:S03]  /*f9e0*/  IMAD.MOV.U32 R20, RZ, RZ, -0x40 ;  /* 0xffffffc0ff147424 */ /* 0x000fc600078e00ff */
[----:B------:R-:W1:Y:S01]  /*f9f0*/  SHFL.IDX PT, R12, R12, 0x1, 0x1c1f ;  /* 0x003c1f000c0c7f89 */ /* 0x000e6200000e0000 */
[----:B------:R-:W-:-:S05]  /*fa00*/  IMAD R20, R21, R20, 0x1 ;  /* 0x0000000115147424 */ /* 0x000fca00078e0214 */
[----:B---3--:R-:W-:-:S05]  /*fa10*/  IADD3 R20, R213, R20, -R200 ;  /* 0x00000014d5147210 */ /* 0x008fca0007ffe8c8 */
[----:B------:R-:W-:-:S04]  /*fa20*/  IMAD.IADD R20, R20, 0x1, -R208 ;  /* 0x0000000114147824 */ /* 0x000fc800078e0ad0 */
[C---:B0-----:R-:W-:Y:S02]  /*fa30*/  IMAD.IADD R13, R20.reuse, 0x1, R13 ;  /* 0x00000001140d7824 */ /* 0x041fe400078e020d */
[----:B-1----:R-:W-:-:S03]  /*fa40*/  IMAD.IADD R12, R20, 0x1, R12 ;  /* 0x00000001140c7824 */ /* 0x002fc600078e020c */
        /* <DEDUP_REMOVED lines=51> */
[----:B------:R-:W-:Y:S02]  /*fd80*/  FSEL R175, R175, -INF , P5 ;  /* 0xff800000afaf7808 */ /* 0x000fe40002800000 */
[----:B------:R-:W-:Y:S02]  /*fd90*/  FMNMX.FTZ R12, R174, R12, !PT ;  /* 0x0000000cae0c7209 */ /* 0x000fe40007810000 */
[----:B------:R-:W-:Y:S02]  /*fda0*/  FSEL R178, R178, -INF , P4 ;  /* 0xff800000b2b27808 */ /* 0x000fe40002000000 */
[----:B------:R-:W-:Y:S02]  /*fdb0*/  FMNMX.FTZ R12, R175, R12, !PT ;  /* 0x0000000caf0c7209 */ /* 0x000fe40007810000 */
[----:B------:R-:W-:-:S02]  /*fdc0*/  FSEL R179, R179, -INF , P3 ;  /* 0xff800000b3b37808 */ /* 0x000fc40001800000 */
[----:B------:R-:W-:Y:S02]  /*fdd0*/  FMNMX.FTZ R12, R178, R12, !PT ;  /* 0x0000000cb20c7209 */ /* 0x000fe40007810000 */
[----:B------:R-:W-:Y:S02]  /*fde0*/  FSEL R182, R182, -INF , P2 ;  /* 0xff800000b6b67808 */ /* 0x000fe40001000000 */
[----:B------:R-:W-:Y:S02]  /*fdf0*/  FMNMX.FTZ R12, R179, R12, !PT ;  /* 0x0000000cb30c7209 */ /* 0x000fe40007810000 */
[----:B------:R-:W-:Y:S02]  /*fe00*/  FSEL R183, R183, -INF , P1 ;  /* 0xff800000b7b77808 */ /* 0x000fe40000800000 */
[----:B------:R-:W-:-:S04]  /*fe10*/  FMNMX.FTZ R12, R182, R12, !PT ;  /* 0x0000000cb60c7209 */ /* 0x000fc80007810000 */
[----:B------:R-:W-:-:S05]  /*fe20*/  FMNMX.FTZ R12, R183, R12, !PT ;  /* 0x0000000cb70c7209 */ /* 0x000fca0007810000 */
[----:B------:R-:W0:Y:S02]  /*fe30*/  SHFL.BFLY PT, R20, R12, 0x2, 0x1f ;  /* 0x0c401f000c147f89 */ /* 0x000e2400000e0000 */
[----:B0-----:R-:W-:-:S05]  /*fe40*/  FMNMX.FTZ R20, R12, R20, !PT ;  /* 0x000000140c147209 */ /* 0x001fca0007810000 */
[----:B------:R-:W0:Y:S01]  /*fe50*/  SHFL.BFLY PT, R12, R20, 0x1, 0x1f ;  /* 0x0c201f00140c7f89 */ /* 0x000e2200000e0000 */
[C---:B------:R-:W-:Y:S02]  /*fe60*/  ISETP.GT.AND P0, PT, R13.reuse, 0x21, PT ;  /* 0x000000210d00780c */ /* 0x040fe40003f04270 */
[----:B------:R-:W-:Y:S02]  /*fe70*/  ISETP.GT.AND P1, PT, R13, 0x29, PT ;  /* 0x000000290d00780c */ /* 0x000fe40003f24270 */
[----:B0-----:R-:W-:-:S04]  /*fe80*/  FMNMX.FTZ R20, R20, R12, !PT ;  /* 0x0000000c14147209 */ /* 0x001fc80007810000 */
[----:B------:R-:W-:-:S04]  /*fe90*/  FSETP.NEU.FTZ.AND P6, PT, R20, -INF , PT ;  /* 0xff8000001400780b */ /* 0x000fc80003fdd000 */
[----:B------:R-:W-:Y:S02]  /*fea0*/  FSEL R12, R20, RZ, P6 ;  /* 0x000000ff140c7208 */ /* 0x000fe40003000000 */
[----:B------:R-:W-:-:S03]  /*feb0*/  @P0 LOP3.LUT R16, R16, 0x100000, RZ, 0xfc, !PT ;  /* 0x0010000010100812 */ /* 0x000fc600078efcff */
[----:B------:R-:W-:Y:S01]  /*fec0*/  FADD.FTZ R198, -R12, R198 ;  /* 0x000000c60cc67221 */ /* 0x000fe20000010100 */
[----:B------:R-:W-:Y:S01]  /*fed0*/  IMAD.U32 R12, RZ, RZ, UR37 ;  /* 0x00000025ff0c7e24 */ /* 0x000fe2000f8e00ff */
[----:B------:R-:W-:-:S03]  /*fee0*/  LOP3.LUT R16, R16, 0xffdfffff, RZ, 0xc0, !PT ;  /* 0xffdfffff10107812 */ /* 0x000fc600078ec0ff */
[----:B------:R-:W-:Y:S01]  /*fef0*/  FMUL.FTZ R153, R20, R12 ;  /* 0x0000000c14997220 */ /* 0x000fe20000410000 */
[----:B------:R-:W-:Y:S02]  /*ff00*/  @P1 LOP3.LUT R16, R16, 0x200000, RZ, 0xfc, !PT ;  /* 0x0020000010101812 */ /* 0x000fe400078efcff */
[----:B------:R-:W-:Y:S02]  /*ff10*/  ISETP.GT.AND P2, PT, R13, 0x30, PT ;  /* 0x000000300d00780c */ /* 0x000fe40003f44270 */
[----:B------:R-:W-:Y:S02]  /*ff20*/  FSEL R153, R153, RZ, P6 ;  /* 0x000000ff99997208 */ /* 0x000fe40003000000 */
[C---:B------:R-:W-:Y:S02]  /*ff30*/  ISETP.GT.AND P3, PT, R13.reuse, 0x31, PT ;  /* 0x000000310d00780c */ /* 0x040fe40003f64270 */
[C---:B------:R-:W-:Y:S02]  /*ff40*/  ISETP.GT.AND P4, PT, R13.reuse, 0x38, PT ;  /* 0x000000380d00780c */ /* 0x040fe40003f84270 */
[----:B------:R-:W-:-:S02]  /*ff50*/  ISETP.GT.AND P5, PT, R13, 0x39, PT ;  /* 0x000000390d00780c */ /* 0x000fc40003fa4270 */
[C---:B------:R-:W-:Y:S02]  /*ff60*/  ISETP.GT.AND P1, PT, R13.reuse, 0x19, PT ;  /* 0x000000190d00780c */ /* 0x040fe40003f24270 */
[C---:B------:R-:W-:Y:S02]  /*ff70*/  ISETP.GT.AND P0, PT, R13.reuse, 0x20, PT ;  /* 0x000000200d00780c */ /* 0x040fe40003f04270 */
[----:B------:R-:W-:Y:S01]  /*ff80*/  ISETP.GT.AND P6, PT, R13, 0x28, PT ;  /* 0x000000280d00780c */ /* 0x000fe20003fc4270 */
[----:B------:R-:W-:-:S05]  /*ff90*/  VIADD R13, R196, 0x38840 ;  /* 0x00038840c40d7836 */ /* 0x000fca0000000000 */
[----:B------:R-:W-:-:S04]  /*ffa0*/  PRMT R13, R190, 0x654, R13 ;  /* 0x00000654be0d7816 */ /* 0x000fc8000000000d */
[----:B------:R0:W-:Y:S02]  /*ffb0*/  SYNCS.ARRIVE.TRANS64.RED.A1T0 RZ, [R13+URZ], RZ ;  /* 0x000000ff0dff79a7 */ /* 0x0001e4000810043f */
[----:B0-----:R-:W-:-:S04]  /*ffc0*/  FMNMX.FTZ R13, R152, R197, !PT ;  /* 0x000000c5980d7209 */ /* 0x001fc80007810000 */
        /* <DEDUP_REMOVED lines=8> */
[----:B------:R-:W-:Y:S02]  /*10050*/  LOP3.LUT P0, RZ, R16, 0x100000, RZ, 0xc0, !PT ;  /* 0x0010000010ff7812 */ /* 0x000fe4000780c0ff */
[----:B------:R-:W-:-:S02]  /*10060*/  FMNMX.FTZ R13, R165, R13, !PT ;  /* 0x0000000da50d7209 */ /* 0x000fc40007810000 */
[----:B------:R-:W-:Y:S02]  /*10070*/  FSEL R169, R169, -INF , P0 ;  /* 0xff800000a9a97808 */ /* 0x000fe40000000000 */
[----:B------:R-:W-:Y:S02]  /*10080*/  FMNMX.FTZ R13, R168, R13, !PT ;  /* 0x0000000da80d7209 */ /* 0x000fe40007810000 */
[----:B------:R-:W-:Y:S02]  /*10090*/  LOP3.LUT P1, RZ, R16, 0x200000, RZ, 0xc0, !PT ;  /* 0x0020000010ff7812 */ /* 0x000fe4000782c0ff */
[----:B------:R-:W-:Y:S02]  /*100a0*/  FSEL R172, R172, -INF , P6 ;  /* 0xff800000acac7808 */ /* 0x000fe40003000000 */
[----:B------:R-:W-:Y:S02]  /*100b0*/  FMNMX.FTZ R13, R169, R13, !PT ;  /* 0x0000000da90d7209 */ /* 0x000fe40007810000 */
[----:B------:R-:W-:-:S02]  /*100c0*/  FSEL R173, R173, -INF , P1 ;  /* 0xff800000adad7808 */ /* 0x000fc40000800000 */
        /* <DEDUP_REMOVED lines=8> */
[----:B------:R-:W-:Y:S01]  /*10150*/  FMNMX.FTZ R13, R180, R13, !PT ;  /* 0x0000000db40d7209 */ /* 0x000fe20007810000 */
[----:B------:R-:W-:-:S03]  /*10160*/  FFMA.FTZ R154, R154, R12, -R153 ;  /* 0x0000000c9a9a7223 */ /* 0x000fc60000010899 */
[----:B------:R-:W-:Y:S01]  /*10170*/  FMNMX.FTZ R13, R181, R13, !PT ;  /* 0x0000000db50d7209 */ /* 0x000fe20007810000 */
        /* <DEDUP_REMOVED lines=14> */
[----:B------:R-:W-:-:S02]  /*10260*/  FFMA.FTZ R183, R183, R12, -R153 ;  /* 0x0000000cb7b77223 */ /* 0x000fc40000010899 */
[----:B------:R0:W-:Y:S02]  /*10270*/  MUFU.EX2 R153, R154 ;  /* 0x0000009a00997308 */ /* 0x0001e40000000800 */
[----:B0-----:R-:W0:Y:S01]  /*10280*/  SHFL.BFLY PT, R154, R13, 0x2, 0x1f ;  /* 0x0c401f000d9a7f89 */ /* 0x001e2200000e0000 */
[----:B------:R-:W-:-:S05]  /*10290*/  FMUL.FTZ R171, R198, R12 ;  /* 0x0000000cc6ab7220 */ /* 0x000fca0000410000 */
[----:B------:R-:W-:Y:S08]  /*102a0*/  MUFU.EX2 R155, R155 ;  /* 0x0000009b009b7308 */ /* 0x000ff00000000800 */
[----:B------:R-:W1:Y:S01]  /*102b0*/  MUFU.EX2 R171, R171 ;  /* 0x000000ab00ab7308 */ /* 0x000e620000000800 */
[----:B0-----:R-:W-:-:S05]  /*102c0*/  FMNMX.FTZ R13, R13, R154, !PT ;  /* 0x0000009a0d0d7209 */ /* 0x001fca0007810000 */
[----:B------:R-:W0:Y:S01]  /*102d0*/  SHFL.BFLY PT, R198, R13, 0x1, 0x1f ;  /* 0x0c201f000dc67f89 */ /* 0x000e2200000e0000 */
[----:B-1----:R-:W-:Y:S01]  /*102e0*/  FFMA.FTZ R14, R171, R14, R153 ;  /* 0x0000000eab0e7223 */ /* 0x002fe20000010099 */
[----:B------:R-:W-:-:S03]  /*102f0*/  F2FP.F16.F32.PACK_AB R153, R155, R153 ;  /* 0x000000999b99723e */ /* 0x000fc600000000ff */
[----:B------:R-:W-:Y:S02]  /*10300*/  FADD.FTZ R14, R155, R14 ;  /* 0x0000000e9b0e7221 */ /* 0x000fe40000010000 */
[----:B------:R1:W-:Y:S01]  /*10310*/  MUFU.EX2 R155, R158 ;  /* 0x0000009e009b7308 */ /* 0x0003e20000000800 */
[----:B------:R-:W-:Y:S02]  /*10320*/  ISETP.NE.AND P1, PT, R212, RZ, PT ;  /* 0x000000ffd400720c */ /* 0x000fe40003f25270 */
[----:B0-----:R-:W-:-:S04]  /*10330*/  FMNMX.FTZ R13, R13, R198, !PT ;  /* 0x000000c60d0d7209 */ /* 0x001fc80007810000 */
[----:B------:R-:W-:-:S04]  /*10340*/  FSETP.NEU.FTZ.AND P2, PT, R13, -INF , PT ;  /* 0xff8000000d00780b */ /* 0x000fc80003f5d000 */
[----:B-1----:R-:W-:-:S05]  /*10350*/  FSEL R158, R13, RZ, P2 ;  /* 0x000000ff0d9e7208 */ /* 0x002fca0001000000 */
[----:B------:R-:W-:Y:S01]  /*10360*/  FADD.FTZ R158, -R158, R197 ;  /* 0x000000c59e9e7221 */ /* 0x000fe20000010100 */
[----:B------:R-:W-:Y:S03]  /*10370*/  MUFU.EX2 R154, R163 ;  /* 0x000000a3009a7308 */ /* 0x000fe60000000800 */
[----:B------:R-:W-:-:S05]  /*10380*/  FMUL.FTZ R158, R158, R12 ;  /* 0x0000000c9e9e7220 */ /* 0x000fca0000410000 */
[----:B------:R0:W1:Y:S02]  /*10390*/  MUFU.EX2 R163, R158 ;  /* 0x0000009e00a37308 */ /* 0x0000640000000800 */
[----:B0-----:R-:W-:-:S04]  /*103a0*/  @!P1 IMAD R158, R199, 0x40, R193 ;  /* 0x00000040c79e9824 */ /* 0x001fc800078e02c1 */
[----:B------:R-:W-:-:S05]  /*103b0*/  @!P1 IMAD R158, R158, 0x4, R17 ;  /* 0x000000049e9e9824 */ /* 0x000fca00078e0211 */
[----:B-1----:R-:W-:Y:S04]  /*103c0*/  @!P1 STS [R158+0x38400], R163 ;  /* 0x038400a39e009388 */ /* 0x002fe80000000800 */
[----:B------:R0:W-:Y:S02]  /*103d0*/  @!P1 STS [R158+0x38420], R171 ;  /* 0x038420ab9e009388 */ /* 0x0001e40000000800 */
[----:B0-----:R-:W-:-:S05]  /*103e0*/  FMUL.FTZ R158, R13, R12 ;  /* 0x0000000c0d9e7220 */ /* 0x001fca0000410000 */
[----:B------:R-:W-:-:S05]  /*103f0*/  FSEL R158, R158, RZ, P2 ;  /* 0x000000ff9e9e7208 */ /* 0x000fca0001000000 */
[-CC-:B------:R-:W-:Y:S01]  /*10400*/  FFMA.FTZ R152, R152, R12.reuse, -R158.reuse ;  /* 0x0000000c98987223 */ /* 0x180fe2000001089e */
[-CC-:B------:R-:W-:Y:S01]  /*10410*/  FFMA.FTZ R200, R200, R12.reuse, -R158.reuse ;  /* 0x0000000cc8c87223 */ /* 0x180fe2000001089e */
[----:B------:R-:W-:-:S04]  /*10420*/  FFMA.FTZ R156, R156, R12, -R158 ;  /* 0x0000000c9c9c7223 */ /* 0x000fc8000001089e */
[----:B------:R-:W0:Y:S01]  /*10430*/  MUFU.EX2 R152, R152 ;  /* 0x0000009800987308 */ /* 0x000e220000000800 */
[-CC-:B------:R-:W-:Y:S01]  /*10440*/  FFMA.FTZ R157, R157, R12.reuse, -R158.reuse ;  /* 0x0000000c9d9d7223 */ /* 0x180fe2000001089e */
[----:B------:R-:W-:-:S06]  /*10450*/  FFMA.FTZ R160, R160, R12, -R158 ;  /* 0x0000000ca0a07223 */ /* 0x000fcc000001089e */
[----:B------:R-:W1:Y:S01]  /*10460*/  MUFU.EX2 R200, R200 ;  /* 0x000000c800c87308 */ /* 0x000e620000000800 */
[-CC-:B------:R-:W-:Y:S01]  /*10470*/  FFMA.FTZ R197, R161, R12.reuse, -R158.reuse ;  /* 0x0000000ca1c57223 */ /* 0x180fe2000001089e */
[-CC-:B------:R-:W-:Y:S01]  /*10480*/  FFMA.FTZ R199, R164, R12.reuse, -R158.reuse ;  /* 0x0000000ca4c77223 */ /* 0x180fe2000001089e */
[-CC-:B------:R-:W-:Y:S01]  /*10490*/  FFMA.FTZ R165, R165, R12.reuse, -R158.reuse ;  /* 0x0000000ca5a57223 */ /* 0x180fe2000001089e */
[----:B------:R-:W-:-:S04]  /*104a0*/  FFMA.FTZ R164, R168, R12, -R158 ;  /* 0x0000000ca8a47223 */ /* 0x000fc8000001089e */
[----:B------:R-:W-:Y:S01]  /*104b0*/  MUFU.EX2 R159, R159 ;  /* 0x0000009f009f7308 */ /* 0x000fe20000000800 */
[-CC-:B------:R-:W-:Y:S01]  /*104c0*/  FFMA.FTZ R198, R169, R12.reuse, -R158.reuse ;  /* 0x0000000ca9c67223 */ /* 0x180fe2000001089e */
[-CC-:B------:R-:W-:Y:S01]  /*104d0*/  FFMA.FTZ R161, R172, R12.reuse, -R158.reuse ;  /* 0x0000000caca17223 */ /* 0x180fe2000001089e */
[-CC-:B------:R-:W-:Y:S01]  /*104e0*/  FFMA.FTZ R173, R173, R12.reuse, -R158.reuse ;  /* 0x0000000cadad7223 */ /* 0x180fe2000001089e */
[-CC-:B------:R-:W-:Y:S01]  /*104f0*/  FFMA.FTZ R176, R176, R12.reuse, -R158.reuse ;  /* 0x0000000cb0b07223 */ /* 0x180fe2000001089e */
[----:B------:R-:W-:-:S03]  /*10500*/  FFMA.FTZ R177, R177, R12, -R158 ;  /* 0x0000000cb1b17223 */ /* 0x000fc6000001089e */
[----:B------:R-:W2:Y:S01]  /*10510*/  MUFU.EX2 R156, R156 ;  /* 0x0000009c009c7308 */ /* 0x000ea20000000800 */
[-CC-:B------:R-:W-:Y:S01]  /*10520*/  FFMA.FTZ R180, R180, R12.reuse, -R158.reuse ;  /* 0x0000000cb4b47223 */ /* 0x180fe2000001089e */
[----:B------:R-:W-:-:S06]  /*10530*/  FFMA.FTZ R181, R181, R12, -R158 ;  /* 0x0000000cb5b57223 */ /* 0x000fcc000001089e */
[----:B------:R-:W3:Y:S01]  /*10540*/  MUFU.EX2 R162, R162 ;  /* 0x000000a200a27308 */ /* 0x000ee20000000800 */
[----:B0-----:R-:W-:-:S07]  /*10550*/  FFMA.FTZ R0, R163, R0, R152 ;  /* 0x00000000a3007223 */ /* 0x001fce0000010098 */
[----:B------:R0:W5:Y:S01]  /*10560*/  MUFU.EX2 R158, R157 ;  /* 0x0000009d009e7308 */ /* 0x0001620000000800 */
[----:B-1----:R-:W-:-:S07]  /*10570*/  FADD.FTZ R0, R200, R0 ;  /* 0x00000000c8007221 */ /* 0x002fce0000010000 */
[----:B------:R-:W1:Y:S01]  /*10580*/  MUFU.EX2 R160, R160 ;  /* 0x000000a000a07308 */ /* 0x000e620000000800 */
[----:B0-----:R-:W-:Y:S01]  /*10590*/  FADD.FTZ R157, R155, R14 ;  /* 0x0000000e9b9d7221 */ /* 0x001fe20000010000 */
[----:B--2---:R-:W-:-:S06]  /*105a0*/  FADD.FTZ R0, R156, R0 ;  /* 0x000000009c007221 */ /* 0x004fcc0000010000 */
[----:B------:R-:W0:Y:S01]  /*105b0*/  MUFU.EX2 R166, R166 ;  /* 0x000000a600a67308 */ /* 0x000e220000000800 */
[----:B------:R-:W-:-:S07]  /*105c0*/  FADD.FTZ R157, R159, R157 ;  /* 0x0000009d9f9d7221 */ /* 0x000fce0000010000 */
[----:B------:R-:W2:Y:S01]  /*105d0*/  MUFU.EX2 R202, R197 ;  /* 0x000000c500ca7308 */ /* 0x000ea20000000800 */
[----:B---3--:R-:W-:Y:S01]  /*105e0*/  FADD.FTZ R157, R162, R157 ;  /* 0x0000009da29d7221 */ /* 0x008fe20000010000 */
[----:B-----5:R-:W-:-:S06]  /*105f0*/  FADD.FTZ R0, R158, R0 ;  /* 0x000000009e007221 */ /* 0x020fcc0000010000 */
[----:B------:R-:W3:Y:S01]  /*10600*/  MUFU.EX2 R167, R167 ;  /* 0x000000a700a77308 */ /* 0x000ee20000000800 */
[----:B------:R-:W-:-:S07]  /*10610*/  F2FP.F16.F32.PACK_AB R155, R159, R155 ;  /* 0x0000009b9f9b723e */ /* 0x000fce00000000ff */
[----:B------:R-:W5:Y:S01]  /*10620*/  MUFU.EX2 R199, R199 ;  /* 0x000000c700c77308 */ /* 0x000f620000000800 */
[----:B------:R-:W-:Y:S01]  /*10630*/  FADD.FTZ R159, R154, R157 ;  /* 0x0000009d9a9f7221 */ /* 0x000fe20000010000 */
[----:B-1----:R-:W-:-:S06]  /*10640*/  FADD.FTZ R0, R160, R0 ;  /* 0x00000000a0007221 */ /* 0x002fcc0000010000 */
[----:B------:R-:W-:Y:S08]  /*10650*/  MUFU.EX2 R170, R170 ;  /* 0x000000aa00aa7308 */ /* 0x000ff00000000800 */
[----:B------:R-:W1:Y:S08]  /*10660*/  MUFU.EX2 R165, R165 ;  /* 0x000000a500a57308 */ /* 0x000e700000000800 */
[----:B------:R-:W4:Y:S08]  /*10670*/  MUFU.EX2 R201, R201 ;  /* 0x000000c900c97308 */ /* 0x000f300000000800 */
[----:B------:R-:W-:Y:S08]  /*10680*/  MUFU.EX2 R174, R174 ;  /* 0x000000ae00ae7308 */ /* 0x000ff00000000800 */
[----:B------:R-:W-:Y:S08]  /*10690*/  MUFU.EX2 R175, R175 ;  /* 0x000000af00af7308 */ /* 0x000ff00000000800 */
[----:B------:R-:W-:Y:S08]  /*106a0*/  MUFU.EX2 R14, R164 ;  /* 0x000000a4000e7308 */ /* 0x000ff00000000800 */
[----:B------:R-:W4:Y:S08]  /*106b0*/  MUFU.EX2 R172, R198 ;  /* 0x000000c600ac7308 */ /* 0x000f300000000800 */
[----:B------:R3:W-:Y:S08]  /*106c0*/  MUFU.EX2 R197, R161 ;  /* 0x000000a100c57308 */ /* 0x0007f00000000800 */
[----:B------:R-:W4:Y:S01]  /*106d0*/  MUFU.EX2 R173, R173 ;  /* 0x000000ad00ad7308 */ /* 0x000f220000000800 */
[----:B0-----:R-:W-:-:S07]  /*106e0*/  FADD.FTZ R159, R166, R159 ;  /* 0x0000009fa69f7221 */ /* 0x001fce0000010000 */
[----:B------:R-:W-:Y:S08]  /*106f0*/  MUFU.EX2 R178, R178 ;  /* 0x000000b200b27308 */ /* 0x000ff00000000800 */
[----:B------:R-:W-:Y:S08]  /*10700*/  MUFU.EX2 R179, R179 ;  /* 0x000000b300b37308 */ /* 0x000ff00000000800 */
[----:B------:R-:W-:Y:S08]  /*10710*/  MUFU.EX2 R182, R182 ;  /* 0x000000b600b67308 */ /* 0x000ff00000000800 */
[----:B------:R-:W-:Y:S08]  /*10720*/  MUFU.EX2 R183, R183 ;  /* 0x000000b700b77308 */ /* 0x000ff00000000800 */
[----:B------:R-:W-:Y:S08]  /*10730*/  MUFU.EX2 R176, R176 ;  /* 0x000000b000b07308 */ /* 0x000ff00000000800 */
[----:B------:R-:W0:Y:S08]  /*10740*/  MUFU.EX2 R177, R177 ;  /* 0x000000b100b17308 */ /* 0x000e300000000800 */
[----:B------:R-:W-:Y:S08]  /*10750*/  MUFU.EX2 R180, R180 ;  /* 0x000000b400b47308 */ /* 0x000ff00000000800 */
[----:B------:R-:W0:Y:S01]  /*10760*/  MUFU.EX2 R181, R181 ;  /* 0x000000b500b57308 */ /* 0x000e220000000800 */
[----:B--2---:R-:W-:Y:S01]  /*10770*/  FADD.FTZ R0, R202, R0 ;  /* 0x00000000ca007221 */ /* 0x004fe20000010000 */
[----:B------:R-:W-:-:S02]  /*10780*/  IMAD R168, R22, 0x1000, R15 ;  /* 0x0000100016a87824 */ /* 0x000fc400078e020f */
[----:B---3--:R-:W-:Y:S01]  /*10790*/  FADD.FTZ R161, R167, R159 ;  /* 0x0000009fa7a17221 */ /* 0x008fe20000010000 */
[----:B------:R-:W-:Y:S02]  /*107a0*/  IMAD.MOV.U32 R169, RZ, RZ, 0x40000040 ;  /* 0x40000040ffa97424 */ /* 0x000fe400078e00ff */
[----:B-----5:R-:W-:Y:S01]  /*107b0*/  FADD.FTZ R0, R199, R0 ;  /* 0x00000000c7007221 */ /* 0x020fe20000010000 */
[----:B------:R-:W-:Y:S01]  /*107c0*/  F2FP.F16.F32.PACK_AB R157, R154, R162 ;  /* 0x000000a29a9d723e */ /* 0x000fe200000000ff */
[-C--:B------:R-:W-:Y:S01]  /*107d0*/  FMUL.FTZ R26, R26, R171.reuse ;  /* 0x000000ab1a1a7220 */ /* 0x080fe20000410000 */
[----:B------:R-:W-:Y:S01]  /*107e0*/  F2FP.F16.F32.PACK_AB R152, R200, R152 ;  /* 0x00000098c898723e */ /* 0x000fe200000000ff */
[-C--:B------:R-:W-:Y:S01]  /*107f0*/  FMUL.FTZ R27, R27, R171.reuse ;  /* 0x000000ab1b1b7220 */ /* 0x080fe20000410000 */
[----:B------:R-:W-:Y:S01]  /*10800*/  F2FP.F16.F32.PACK_AB R154, R158, R156 ;  /* 0x0000009c9e9a723e */ /* 0x000fe200000000ff */
[----:B------:R-:W-:Y:S01]  /*10810*/  BAR.SYNC.DEFER_BLOCKING 0xf, 0x100 ;  /* 0x03c4000000007b1d */ /* 0x000fe20000010000 */
        /* <DEDUP_REMOVED lines=62> */
[----:B------:R-:W-:Y:S01]  /*10c00*/  F2FP.F16.F32.PACK_AB R159, R167, R166 ;  /* 0x000000a6a79f723e */ /* 0x000fe200000000ff */
[-C--:B------:R-:W-:Y:S01]  /*10c10*/  FMUL.FTZ R24, R24, R163.reuse ;  /* 0x000000a318187220 */ /* 0x080fe20000410000 */
[----:B------:R-:W-:Y:S01]  /*10c20*/  F2FP.F16.F32.PACK_AB R156, R202, R160 ;  /* 0x000000a0ca9c723e */ /* 0x000fe200000000ff */
[----:B------:R-:W-:Y:S01]  /*10c30*/  FMUL.FTZ R25, R25, R163 ;  /* 0x000000a319197220 */ /* 0x000fe20000410000 */
[----:B-1----:R-:W-:Y:S01]  /*10c40*/  F2FP.F16.F32.PACK_AB R158, R165, R199 ;  /* 0x000000c7a59e723e */ /* 0x002fe200000000ff */
        /* <DEDUP_REMOVED lines=62> */
[----:B------:R-:W-:Y:S01]  /*11030*/  FADD.FTZ R171, R170, R161 ;  /* 0x000000a1aaab7221 */ /* 0x000fe20000010000 */
[----:B------:R-:W-:Y:S01]  /*11040*/  R2UR UR6, R168 ;  /* 0x00000000a80672ca */ /* 0x000fe200000e0000 */
[----:B------:R-:W-:Y:S01]  /*11050*/  FADD.FTZ R0, R165, R0 ;  /* 0x00000000a5007221 */ /* 0x000fe20000010000 */
[----:B------:R-:W-:-:S02]  /*11060*/  R2UR UR7, R169 ;  /* 0x00000000a90772ca */ /* 0x000fc400000e0000 */
[----:B----4-:R-:W-:Y:S02]  /*11070*/  F2FP.F16.F32.PACK_AB R161, R201, R170 ;  /* 0x000000aac9a1723e */ /* 0x010fe400000000ff */
[----:B------:R-:W-:Y:S02]  /*11080*/  F2FP.F16.F32.PACK_AB R160, R172, R14 ;  /* 0x0000000eaca0723e */ /* 0x000fe400000000ff */
[----:B------:R-:W-:Y:S02]  /*11090*/  F2FP.F16.F32.PACK_AB R162, R173, R197 ;  /* 0x000000c5ada2723e */ /* 0x000fe400000000ff */
[----:B------:R-:W-:Y:S02]  /*110a0*/  F2FP.F16.F32.PACK_AB R163, R175, R174 ;  /* 0x000000aeafa3723e */ /* 0x000fe400000000ff */
[----:B0-----:R-:W-:Y:S02]  /*110b0*/  F2FP.F16.F32.PACK_AB R164, R177, R176 ;  /* 0x000000b0b1a4723e */ /* 0x001fe400000000ff */
[----:B------:R-:W-:-:S02]  /*110c0*/  F2FP.F16.F32.PACK_AB R165, R179, R178 ;  /* 0x000000b2b3a5723e */ /* 0x000fc400000000ff */
[----:B------:R-:W-:Y:S02]  /*110d0*/  F2FP.F16.F32.PACK_AB R166, R181, R180 ;  /* 0x000000b4b5a6723e */ /* 0x000fe400000000ff */
[----:B------:R-:W-:Y:S01]  /*110e0*/  F2FP.F16.F32.PACK_AB R167, R183, R182 ;  /* 0x000000b6b7a7723e */ /* 0x000fe200000000ff */
[----:B------:R0:W-:Y:S04]  /*110f0*/  STSM.16.M88.4 [R227+0x36400], R152 ;  /* 0x03640098e3007844 */ /* 0x0001e80000000200 */
[----:B------:R1:W-:Y:S04]  /*11100*/  STSM.16.M88.4 [R203], R156 ;  /* 0x0000009ccb007844 */ /* 0x0003e80000000200 */
[----:B------:R1:W-:Y:S04]  /*11110*/  STSM.16.M88.4 [R228], R160 ;  /* 0x000000a0e4007844 */ /* 0x0003e80000000200 */
[----:B------:R1:W-:Y:S01]  /*11120*/  STSM.16.M88.4 [R229], R164 ;  /* 0x000000a4e5007844 */ /* 0x0003e20000000200 */
[----:B------:R-:W-:-:S06]  /*11130*/  WARPGROUP.ARRIVE ;  /* 0x00000000000079c5 */ /* 0x000fcc0000000000 */
[----:B------:R-:W-:Y:S03]  /*11140*/  HGMMA.64x256x16.F32 R24, R152, gdesc[UR4].tnspB, R24, gsb0 ;  /* 0x43e0000498187df0 */ /* 0x000fe60008000818 */
[----:B------:R-:W-:Y:S02]  /*11150*/  WARPGROUP.DEPBAR.LE gsb0, 0x0 ;  /* 0x00008000000079c5 */ /* 0x000fe40000010000 */
[----:B0-----:R-:W-:Y:S02]  /*11160*/  VIADD R152, R168, 0x80 ;  /* 0x00000080a8987836 */ /* 0x001fe40000000000 */
[----:B------:R-:W-:-:S03]  /*11170*/  IMAD.MOV.U32 R153, RZ, RZ, 0x40000040 ;  /* 0x40000040ff997424 */ /* 0x000fc600078e00ff */
[----:B------:R-:W-:Y:S02]  /*11180*/  R2UR UR6, R152 ;  /* 0x00000000980672ca */ /* 0x000fe400000e0000 */
[----:B------:R-:W-:Y:S01]  /*11190*/  R2UR UR7, R153 ;  /* 0x00000000990772ca */ /* 0x000fe200000e0000 */
[----:B------:R-:W-:-:S15]  /*111a0*/  WARPGROUP.ARRIVE ;  /* 0x00000000000079c5 */ /* 0x000fde0000000000 */
[----:B------:R-:W-:Y:S01]  /*111b0*/  HGMMA.64x256x16.F32 R24, R156, gdesc[UR4].tnspB, R24, gsb0 ;  /* 0x43e000049c187df0 */ /* 0x000fe20008000818 */
[----:B------:R-:W-:Y:S02]  /*111c0*/  VIADD R152, R168, 0x100 ;  /* 0x00000100a8987836 */ /* 0x000fe40000000000 */
[----:B------:R-:W-:-:S03]  /*111d0*/  IMAD.MOV.U32 R153, RZ, RZ, 0x40000040 ;  /* 0x40000040ff997424 */ /* 0x000fc600078e00ff */
[----:B------:R-:W-:Y:S02]  /*111e0*/  R2UR UR6, R152 ;  /* 0x00000000980672ca */ /* 0x000fe400000e0000 */
[----:B------:R-:W-:Y:S01]  /*111f0*/  R2UR UR7, R153 ;  /* 0x00000000990772ca */ /* 0x000fe200000e0000 */
[----:B------:R-:W-:Y:S02]  /*11200*/  VIADD R168, R168, 0x180 ;  /* 0x00000180a8a87836 */ /* 0x000fe40000000000 */
[----:B------:R-:W-:Y:S01]  /*11210*/  IMAD.MOV.U32 R169, RZ, RZ, 0x40000040 ;  /* 0x40000040ffa97424 */ /* 0x000fe200078e00ff */
[----:B------:R-:W-:Y:S02]  /*11220*/  WARPGROUP.DEPBAR.LE gsb0, 0x0 ;  /* 0x00008000000079c5 */ /* 0x000fe40000010000 */
[----:B------:R-:W-:-:S14]  /*11230*/  WARPGROUP.ARRIVE ;  /* 0x00000000000079c5 */ /* 0x000fdc0000000000 */
[----:B------:R-:W-:Y:S01]  /*11240*/  HGMMA.64x256x16.F32 R24, R160, gdesc[UR4].tnspB, R24, gsb0 ;  /* 0x43e00004a0187df0 */ /* 0x000fe20008000818 */
[----:B------:R-:W-:Y:S02]  /*11250*/  R2UR UR6, R168 ;  /* 0x00000000a80672ca */ /* 0x000fe400000e0000 */
[----:B------:R-:W-:Y:S01]  /*11260*/  R2UR UR7, R169 ;  /* 0x00000000a90772ca */ /* 0x000fe200000e0000 */
[----:B------:R-:W-:Y:S01]  /*11270*/  FADD.FTZ R0, R14, R0 ;  /* 0x000000000e007221 */ /* 0x000fe20000010000 */
[----:B------:R-:W-:-:S03]  /*11280*/  FADD.FTZ R171, R201, R171 ;  /* 0x000000abc9ab7221 */ /* 0x000fc60000010000 */
[----:B------:R-:W-:Y:S01]  /*11290*/  FADD.FTZ R0, R172, R0 ;  /* 0x00000000ac007221 */ /* 0x000fe20000010000 */
[----:B------:R-:W-:-:S03]  /*112a0*/  FADD.FTZ R171, R174, R171 ;  /* 0x000000abaeab7221 */ /* 0x000fc60000010000 */
[----:B------:R-:W-:Y:S01]  /*112b0*/  FADD.FTZ R0, R197, R0 ;  /* 0x00000000c5007221 */ /* 0x000fe20000010000 */
[----:B------:R-:W-:Y:S01]  /*112c0*/  FADD.FTZ R171, R175, R171 ;  /* 0x000000abafab7221 */ /* 0x000fe20000010000 */
[----:B------:R-:W-:Y:S02]  /*112d0*/  LOP3.LUT P0, RZ, R16, 0x80000, RZ, 0xc0, !PT ;  /* 0x0008000010ff7812 */ /* 0x000fe4000780c0ff */
        /* <DEDUP_REMOVED lines=9> */
[----:B------:R-:W-:Y:S02]  /*11370*/  WARPGROUP.DEPBAR.LE gsb0, 0x0 ;  /* 0x00008000000079c5 */ /* 0x000fe40000010000 */
[----:B------:R-:W-:-:S06]  /*11380*/  WARPGROUP.ARRIVE ;  /* 0x00000000000079c5 */ /* 0x000fcc0000000000 */
        /* <DEDUP_REMOVED lines=12> */
.L_x_8705:
[C---:B------:R-:W-:Y:S01]  /*11450*/  ISETP.GT.AND P1, PT, R21.reuse, R211, PT ;  /* 0x000000d31500720c */ /* 0x040fe20003f24270 */
        /* <DEDUP_REMOVED lines=9> */
.L_x_8693:
[----:B------:R-:W-:Y:S05]  /*114f0*/  BSYNC B1 ;  /* 0x0000000000017941 */ /* 0x000fea0003800000 */
.L_x_8692:
[----:B------:R-:W2:Y:S01]  /*11500*/  LDL R152, [R1+0xc] ;  /* 0x00000c0001987983 */ /* 0x000ea20000100800 */
[----:B------:R-:W-:Y:S01]  /*11510*/  BSSY B0, `(.L_x_8707) ;  /* 0x000032e000007945 */ /* 0x000fe20003800000 */
[----:B--2---:R-:W-:-:S13]  /*11520*/  ISETP.GE.AND P1, PT, R21, R152, PT ;  /* 0x000000981500720c */ /* 0x004fda0003f26270 */
[----:B------:R-:W-:Y:S05]  /*11530*/  @!P1 BRA `(.L_x_8708) ;  /* 0x0000003000ac9947 */ /* 0x000fea0003800000 */
[----:B------:R-:W-:Y:S02]  /*11540*/  IMAD.MOV.U32 R197, RZ, RZ, R20 ;  /* 0x000000ffffc57224 */ /* 0x000fe400078e0014 */
[----:B------:R-:W-:Y:S02]  /*11550*/  IMAD.MOV.U32 R199, RZ, RZ, R13 ;  /* 0x000000ffffc77224 */ /* 0x000fe400078e000d */
[----:B------:R-:W-:-:S07]  /*11560*/  IMAD.MOV.U32 R198, RZ, RZ, R22 ;  /* 0x000000ffffc67224 */ /* 0x000fce00078e0016 */
.L_x_8721:
[----:B------:R-:W-:-:S05]  /*11570*/  VIADD R22, R198, 0x1 ;  /* 0x00000001c6167836 */ /* 0x000fca0000000000 */
[----:B------:R-:W-:-:S04]  /*11580*/  ISETP.NE.AND P1, PT, R22, 0x2, PT ;  /* 0x000000021600780c */ /* 0x000fc80003f25270 */
[----:B------:R-:W-:Y:S02]  /*11590*/  SEL R12, RZ, 0x1, P1 ;  /* 0x00000001ff0c7807 */ /* 0x000fe40000800000 */
[----:B------:R-:W-:Y:S02]  /*115a0*/  SEL R22, R22, RZ, P1 ;  /* 0x000000ff16167207 */ /* 0x000fe40000800000 */
[----:B------:R-:W-:Y:S01]  /*115b0*/  LOP3.LUT R23, R23, R12, RZ, 0x3c, !PT ;  /* 0x0000000c17177212 */ /* 0x000fe200078e3cff */
[----:B------:R-:W-:Y:S06]  /*115c0*/  @!P0 BRA `(.L_x_8709) ;  /* 0x0000000000048947 */ /* 0x000fec0003800000 */
[----:B------:R-:W-:Y:S01]  /*115d0*/  BPT.TRAP 0x1 ;  /* 0x000000040000795c */ /* 0x000fe20000300000 */
.L_x_8709:
[----:B0-----:R-:W-:Y:S01]  /*115e0*/  IMAD R196, R22, 0x8, R17 ;  /* 0x0000000816c47824 */ /* 0x001fe200078e0211 */
[----:B------:R-:W-:-:S04]  /*115f0*/  SHF.L.U32 R20, R23, 0x1f, RZ ;  /* 0x0000001f17147819 */ /* 0x000fc800000006ff */
[----:B------:R0:W1:Y:S01]  /*11600*/  SYNCS.PHASECHK.TRANS64.TRYWAIT P1, [R196+URZ+0x38830], R20 ;  /* 0x03883014c40075a7 */ /* 0x000062000802017f */
[----:B------:R-:W-:Y:S05]  /*11610*/  @!P0 BRA `(.L_x_8710) ;  /* 0x0000000000048947 */ /* 0x000fea0003800000 */
[----:B------:R-:W-:Y:S01]  /*11620*/  BPT.TRAP 0x1 ;  /* 0x000000040000795c */ /* 0x000fe20000300000 */
.L_x_8710:
[----:B------:R-:W-:Y:S01]  /*11630*/  BSSY B1, `(.L_x_8711) ;  /* 0x0000006000017945 */ /* 0x000fe20003800000 */
[----:B------:R-:W-:Y:S02]  /*11640*/  IMAD R154, R22, 0x200, R207 ;  /* 0x00000200169a7824 */ /* 0x000fe400078e02cf */
[----:B------:R-:W-:Y:S01]  /*11650*/  IMAD.MOV.U32 R155, RZ, RZ, 0x40000040 ;  /* 0x40000040ff9b7424 */ /* 0x000fe200078e00ff */
[----:B-1----:R-:W-:Y:S06]  /*11660*/  @P1 BRA `(.L_x_8712) ;  /* 0x0000000000081947 */ /* 0x002fec0003800000 */
[----:B------:R-:W1:Y:S02]  /*11670*/  SYNCS.PHASECHK.TRANS64.TRYWAIT P1, [R196+URZ+0x38830], R20 ;  /* 0x03883014c40075a7 */ /* 0x000e64000802017f */
[----:B-1----:R-:W-:Y:S05]  /*11680*/  @!P1 BRA `(.L_x_8713) ;  /* 0x0000012c00689947 */ /* 0x002fea0003800000 */
.L_x_8712:
[----:B------:R-:W-:Y:S05]  /*11690*/  BSYNC B1 ;  /* 0x0000000000017941 */ /* 0x000fea0003800000 */
.L_x_8711:
        /* <DEDUP_REMOVED lines=36> */
.L_x_8714:
[----:B------:R2:W3:Y:S01]  /*118e0*/  SYNCS.PHASECHK.TRANS64.TRYWAIT P1, [R196+URZ+0x38850], R20 ;  /* 0x03885014c40075a7 */ /* 0x0004e2000802017f */
[----:B------:R-:W-:Y:S05]  /*118f0*/  @!P0 BRA `(.L_x_8715) ;  /* 0x0000000000048947 */ /* 0x000fea0003800000 */
[----:B------:R-:W-:Y:S01]  /*11900*/  BPT.TRAP 0x1 ;  /* 0x000000040000795c */ /* 0x000fe20000300000 */
.L_x_8715:
[----:B------:R-:W-:Y:S04]  /*11910*/  BSSY B1, `(.L_x_8716) ;  /* 0x0000004000017945 */ /* 0x000fe80003800000 */
[----:B---3--:R-:W-:Y:S05]  /*11920*/  @P1 BRA `(.L_x_8717) ;  /* 0x0000000000081947 */ /* 0x008fea0003800000 */
[----:B------:R-:W3:Y:S02]  /*11930*/  SYNCS.PHASECHK.TRANS64.TRYWAIT P1, [R196+URZ+0x38850], R20 ;  /* 0x03885014c40075a7 */ /* 0x000ee4000802017f */
[----:B---3--:R-:W-:Y:S05]  /*11940*/  @!P1 BRA `(.L_x_8718) ;  /* 0x0000012800cc9947 */ /* 0x008fea0003800000 */
.L_x_8717:
[----:B------:R-:W-:Y:S05]  /*11950*/  BSYNC B1 ;  /* 0x0000000000017941 */ /* 0x000fea0003800000 */
.L_x_8716:
        /* <DEDUP_REMOVED lines=392> */
.L_x_8719:
[----:B------:R-:W-:Y:S01]  /*131e0*/  FMNMX.FTZ R12, R152, R199, !PT ;  /* 0x000000c7980c7209 */ /* 0x000fe20007810000 */
[----:B------:R-:W2:Y:S01]  /*131f0*/  LDL R211, [R1] ;  /* 0x0000000001d37983 */ /* 0x000ea20000100800 */
        /* <DEDUP_REMOVED lines=41> */
[----:B------:R-:W-:-:S03]  /*13490*/  FFMA.FTZ R208, R181, R12, -R208 ;  /* 0x0000000cb5d07223 */ /* 0x000fc600000108d0 */
[----:B------:R-:W1:Y:S08]  /*134a0*/  MUFU.EX2 R152, R152 ;  /* 0x0000009800987308 */ /* 0x000e700000000800 */
        /* <DEDUP_REMOVED lines=8> */
[----:B------:R0:W-:Y:S01]  /*13530*/  MUFU.EX2 R176, R168 ;  /* 0x000000a800b07308 */ /* 0x0001e20000000800 */
[----:B-1----:R-:W-:Y:S01]  /*13540*/  FFMA.FTZ R202, R153, R0, R152 ;  /* 0x0000000099ca7223 */ /* 0x002fe20000010098 */
[----:B------:R-:W-:Y:S01]  /*13550*/  VIADD R0, R196, 0x38840 ;  /* 0x00038840c4007836 */ /* 0x000fe20000000000 */
[----:B------:R-:W-:Y:S01]  /*13560*/  F2FP.F16.F32.PACK_AB R152, R157, R152 ;  /* 0x000000989d98723e */ /* 0x000fe200000000ff */
[-C--:B------:R-:W-:Y:S01]  /*13570*/  FMUL.FTZ R37, R37, R153.reuse ;  /* 0x0000009925257220 */ /* 0x080fe20000410000 */
[----:B------:R-:W-:Y:S01]  /*13580*/  FADD.FTZ R202, R157, R202 ;  /* 0x000000ca9dca7221 */ /* 0x000fe20000010000 */
[----:B------:R-:W-:Y:S01]  /*13590*/  FMUL.FTZ R40, R40, R153 ;  /* 0x0000009928287220 */ /* 0x000fe20000410000 */
[----:B------:R-:W-:Y:S01]  /*135a0*/  PRMT R0, R190, 0x654, R0 ;  /* 0x00000654be007816 */ /* 0x000fe20000000000 */
[----:B------:R-:W-:Y:S01]  /*135b0*/  MUFU.EX2 R201, R201 ;  /* 0x000000c900c97308 */ /* 0x000fe20000000800 */
[----:B0-----:R-:W-:-:S02]  /*135c0*/  @!P1 IMAD R168, R198, 0x40, R193 ;  /* 0x00000040c6a89824 */ /* 0x001fc400078e02c1 */
[-C--:B------:R-:W-:Y:S01]  /*135d0*/  FMUL.FTZ R41, R41, R153.reuse ;  /* 0x0000009929297220 */ /* 0x080fe20000410000 */
[----:B------:R0:W-:Y:S01]  /*135e0*/  SYNCS.ARRIVE.TRANS64.RED.A1T0 RZ, [R0+URZ], RZ ;  /* 0x000000ff00ff79a7 */ /* 0x0001e2000810043f */
[-C--:B------:R-:W-:Y:S01]  /*135f0*/  FMUL.FTZ R44, R44, R153.reuse ;  /* 0x000000992c2c7220 */ /* 0x080fe20000410000 */
[----:B------:R-:W-:Y:S02]  /*13600*/  @!P1 IMAD R168, R168, 0x4, R17 ;  /* 0x00000004a8a89824 */ /* 0x000fe400078e0211 */
[-C--:B------:R-:W-:Y:S01]  /*13610*/  FMUL.FTZ R45, R45, R153.reuse ;  /* 0x000000992d2d7220 */ /* 0x080fe20000410000 */
[-C--:B------:R-:W-:Y:S01]  /*13620*/  FMUL.FTZ R48, R48, R153.reuse ;  /* 0x0000009930307220 */ /* 0x080fe20000410000 */
[----:B------:R-:W-:Y:S01]  /*13630*/  MUFU.EX2 R200, R200 ;  /* 0x000000c800c87308 */ /* 0x000fe20000000800 */
[----:B------:R-:W-:Y:S01]  /*13640*/  FMUL.FTZ R49, R49, R153 ;  /* 0x0000009931317220 */ /* 0x000fe20000410000 */
[----:B------:R-:W-:Y:S01]  /*13650*/  @!P1 STS [R168+0x38400], R153 ;  /* 0x03840099a8009388 */ /* 0x000fe20000000800 */
[----:B0-----:R-:W-:Y:S01]  /*13660*/  FMNMX.FTZ R0, R154, R197, !PT ;  /* 0x000000c59a007209 */ /* 0x001fe20007810000 */
        /* <DEDUP_REMOVED lines=74> */
[----:B------:R-:W-:-:S04]  /*13b10*/  FADD.FTZ R0, -R20, R197 ;  /* 0x000000c514007221 */ /* 0x000fc80000010100 */
[----:B------:R-:W-:-:S04]  /*13b20*/  FMUL.FTZ R0, R0, R12 ;  /* 0x0000000c00007220 */ /* 0x000fc80000410000 */
[----:B------:R-:W0:Y:S08]  /*13b30*/  MUFU.EX2 R157, R0 ;  /* 0x00000000009d7308 */ /* 0x000e300000000800 */
[----:B------:R-:W-:Y:S08]  /*13b40*/  MUFU.EX2 R0, R161 ;  /* 0x000000a100007308 */ /* 0x000ff00000000800 */
[----:B------:R-:W-:Y:S01]  /*13b50*/  MUFU.EX2 R161, R164 ;  /* 0x000000a400a17308 */ /* 0x000fe20000000800 */
[----:B0-----:R0:W-:Y:S01]  /*13b60*/  @!P1 STS [R168+0x38420], R157 ;  /* 0x0384209da8009388 */ /* 0x0011e20000000800 */
[-C--:B------:R-:W-:Y:S01]  /*13b70*/  FMUL.FTZ R26, R26, R157.reuse ;  /* 0x0000009d1a1a7220 */ /* 0x080fe20000410000 */
[-C--:B------:R-:W-:Y:S01]  /*13b80*/  FMUL.FTZ R27, R27, R157.reuse ;  /* 0x0000009d1b1b7220 */ /* 0x080fe20000410000 */
[-C--:B------:R-:W-:Y:S01]  /*13b90*/  FMUL.FTZ R30, R30, R157.reuse ;  /* 0x0000009d1e1e7220 */ /* 0x080fe20000410000 */
[-C--:B------:R-:W-:Y:S01]  /*13ba0*/  FMUL.FTZ R31, R31, R157.reuse ;  /* 0x0000009d1f1f7220 */ /* 0x080fe20000410000 */
[-C--:B------:R-:W-:Y:S01]  /*13bb0*/  FMUL.FTZ R34, R34, R157.reuse ;  /* 0x0000009d22227220 */ /* 0x080fe20000410000 */
[-C--:B------:R-:W-:Y:S01]  /*13bc0*/  FMUL.FTZ R35, R35, R157.reuse ;  /* 0x0000009d23237220 */ /* 0x080fe20000410000 */
[----:B------:R1:W-:Y:S01]  /*13bd0*/  MUFU.EX2 R164, R177 ;  /* 0x000000b100a47308 */ /* 0x0003e20000000800 */
[-C--:B------:R-:W-:Y:S01]  /*13be0*/  FMUL.FTZ R38, R38, R157.reuse ;  /* 0x0000009d26267220 */ /* 0x080fe20000410000 */
[-C--:B------:R-:W-:Y:S01]  /*13bf0*/  FMUL.FTZ R39, R39, R157.reuse ;  /* 0x0000009d27277220 */ /* 0x080fe20000410000 */
[-C--:B0-----:R-:W-:Y:S01]  /*13c00*/  FMUL.FTZ R168, R20, R12.reuse ;  /* 0x0000000c14a87220 */ /* 0x081fe20000410000 */
[-C--:B------:R-:W-:Y:S01]  /*13c10*/  FMUL.FTZ R42, R42, R157.reuse ;  /* 0x0000009d2a2a7220 */ /* 0x080fe20000410000 */
[-C--:B------:R-:W-:Y:S01]  /*13c20*/  FMUL.FTZ R43, R43, R157.reuse ;  /* 0x0000009d2b2b7220 */ /* 0x080fe20000410000 */
[----:B------:R-:W-:Y:S01]  /*13c30*/  FMUL.FTZ R46, R46, R157 ;  /* 0x0000009d2e2e7220 */ /* 0x000fe20000410000 */
[-CC-:B------:R-:W-:Y:S01]  /*13c40*/  FFMA.FTZ R169, R154, R12.reuse, -R168.reuse ;  /* 0x0000000c9aa97223 */ /* 0x180fe200000108a8 */
[-CC-:B------:R-:W-:Y:S01]  /*13c50*/  FFMA.FTZ R198, R159, R12.reuse, -R168.reuse ;  /* 0x0000000c9fc67223 */ /* 0x180fe200000108a8 */
[-CC-:B------:R-:W-:Y:S01]  /*13c60*/  FFMA.FTZ R172, R155, R12.reuse, -R168.reuse ;  /* 0x0000000c9bac7223 */ /* 0x180fe200000108a8 */
[-CC-:B-1----:R-:W-:Y:S01]  /*13c70*/  FFMA.FTZ R177, R167, R12.reuse, -R168.reuse ;  /* 0x0000000ca7b17223 */ /* 0x182fe200000108a8 */
        /* <DEDUP_REMOVED lines=8> */
[----:B------:R3:W4:Y:S01]  /*13d00*/  MUFU.EX2 R155, R173 ;  /* 0x000000ad009b7308 */ /* 0x0007220000000800 */
[----:B0-----:R-:W-:-:S02]  /*13d10*/  IMAD.MOV.U32 R169, RZ, RZ, 0x40000040 ;  /* 0x40000040ffa97424 */ /* 0x001fc400078e00ff */
[-CC-:B------:R-:W-:Y:S01]  /*13d20*/  FFMA.FTZ R162, R175, R12.reuse, -R168.reuse ;  /* 0x0000000cafa27223 */ /* 0x180fe200000108a8 */
[-CC-:B------:R-:W-:Y:S01]  /*13d30*/  FFMA.FTZ R163, R178, R12.reuse, -R168.reuse ;  /* 0x0000000cb2a37223 */ /* 0x180fe200000108a8 */
[-C--:B------:R-:W-:Y:S01]  /*13d40*/  FFMA.FTZ R167, R179, R12.reuse, -R168 ;  /* 0x0000000cb3a77223 */ /* 0x080fe200000108a8 */
[----:B------:R-:W-:Y:S01]  /*13d50*/  FMUL.FTZ R47, R47, R157 ;  /* 0x0000009d2f2f7220 */ /* 0x000fe20000410000 */
[----:B------:R-:W-:Y:S01]  /*13d60*/  R2UR UR7, R169 ;  /* 0x00000000a90772ca */ /* 0x000fe200000e0000 */
[----:B------:R-:W-:Y:S01]  /*13d70*/  FADD.FTZ R169, R201, R202 ;  /* 0x000000cac9a97221 */ /* 0x000fe20000010000 */
[----:B------:R-:W-:Y:S01]  /*13d80*/  MUFU.EX2 R166, R208 ;  /* 0x000000d000a67308 */ /* 0x000fe20000000800 */
[-CC-:B---3--:R-:W-:Y:S01]  /*13d90*/  FFMA.FTZ R173, R158, R12.reuse, -R168.reuse ;  /* 0x0000000c9ead7223 */ /* 0x188fe200000108a8 */
[----:B------:R-:W-:Y:S01]  /*13da0*/  FFMA.FTZ R158, R174, R12, -R168 ;  /* 0x0000000cae9e7223 */ /* 0x000fe200000108a8 */
[----:B------:R-:W-:Y:S01]  /*13db0*/  FADD.FTZ R169, R200, R169 ;  /* 0x000000a9c8a97221 */ /* 0x000fe20000010000 */
[----:B------:R-:W-:-:S02]  /*13dc0*/  IMAD R168, R22, 0x1000, R15 ;  /* 0x0000100016a87824 */ /* 0x000fc400078e020f */
[----:B-1----:R-:W-:Y:S01]  /*13dd0*/  FFMA.FTZ R14, R157, R14, R159 ;  /* 0x0000000e9d0e7223 */ /* 0x002fe2000001009f */
[-C--:B------:R-:W-:Y:S01]  /*13de0*/  FMUL.FTZ R50, R50, R157.reuse ;  /* 0x0000009d32327220 */ /* 0x080fe20000410000 */
[----:B------:R-:W-:Y:S01]  /*13df0*/  FADD.FTZ R169, R180, R169 ;  /* 0x000000a9b4a97221 */ /* 0x000fe20000010000 */
[----:B------:R-:W0:Y:S01]  /*13e00*/  MUFU.EX2 R170, R172 ;  /* 0x000000ac00aa7308 */ /* 0x000e220000000800 */
[-C--:B------:R-:W-:Y:S01]  /*13e10*/  FMUL.FTZ R51, R51, R157.reuse ;  /* 0x0000009d33337220 */ /* 0x080fe20000410000 */
        /* <DEDUP_REMOVED lines=12> */
[-C--:B------:R-:W-:Y:S01]  /*13ee0*/  FMUL.FTZ R67, R67, R157.reuse ;  /* 0x0000009d43437220 */ /* 0x080fe20000410000 */
[----:B------:R-:W-:Y:S01]  /*13ef0*/  FADD.FTZ R169, R176, R169 ;  /* 0x000000a9b0a97221 */ /* 0x000fe20000010000 */
[----:B------:R-:W-:Y:S01]  /*13f00*/  MUFU.EX2 R172, R198 ;  /* 0x000000c600ac7308 */ /* 0x000fe20000000800 */
[-C--:B------:R-:W-:Y:S01]  /*13f10*/  FMUL.FTZ R70, R70, R157.reuse ;  /* 0x0000009d46467220 */ /* 0x080fe20000410000 */
[-C--:B------:R-:W-:Y:S01]  /*13f20*/  FMUL.FTZ R71, R71, R157.reuse ;  /* 0x0000009d47477220 */ /* 0x080fe20000410000 */
        /* <DEDUP_REMOVED lines=14> */
[----:B-1----:R-:W-:Y:S01]  /*14010*/  F2FP.F16.F32.PACK_AB R158, R181, R199 ;  /* 0x000000c7b59e723e */ /* 0x002fe200000000ff */
[-C--:B------:R-:W-:Y:S01]  /*14020*/  FMUL.FTZ R87, R87, R157.reuse ;  /* 0x0000009d57577220 */ /* 0x080fe20000410000 */
[----:B------:R-:W-:Y:S01]  /*14030*/  FADD.FTZ R169, R164, R169 ;  /* 0x000000a9a4a97221 */ /* 0x000fe20000010000 */
[-C--:B------:R-:W-:Y:S01]  /*14040*/  FMUL.FTZ R90, R90, R157.reuse ;  /* 0x0000009d5a5a7220 */ /* 0x080fe20000410000 */
[-C--:B------:R-:W-:Y:S01]  /*14050*/  FMUL.FTZ R91, R91, R157.reuse ;  /* 0x0000009d5b5b7220 */ /* 0x080fe20000410000 */
[-C--:B------:R-:W-:Y:S01]  /*14060*/  FMUL.FTZ R94, R94, R157.reuse ;  /* 0x0000009d5e5e7220 */ /* 0x080fe20000410000 */
[----:B----4-:R-:W-:Y:S01]  /*14070*/  FADD.FTZ R169, R155, R169 ;  /* 0x000000a99ba97221 */ /* 0x010fe20000010000 */
        /* <DEDUP_REMOVED lines=27> */
[-C--:B------:R-:W-:Y:S01]  /*14230*/  FMUL.FTZ R142, R142, R157.reuse ;  /* 0x0000009d8e8e7220 */ /* 0x080fe20000410000 */
[-C--:B------:R-:W-:Y:S01]  /*14240*/  FMUL.FTZ R143, R143, R157.reuse ;  /* 0x0000009d8f8f7220 */ /* 0x080fe20000410000 */
[-C--:B------:R-:W-:Y:S01]  /*14250*/  FMUL.FTZ R146, R146, R157.reuse ;  /* 0x0000009d92927220 */ /* 0x080fe20000410000 */
[-C--:B------:R-:W-:Y:S01]  /*14260*/  FMUL.FTZ R147, R147, R157.reuse ;  /* 0x0000009d93937220 */ /* 0x080fe20000410000 */
[----:B------:R-:W-:Y:S01]  /*14270*/  FMUL.FTZ R150, R150, R157 ;  /* 0x0000009d96967220 */ /* 0x000fe20000410000 */
[----:B------:R-:W5:Y:S01]  /*14280*/  MUFU.EX2 R179, R197 ;  /* 0x000000c500b37308 */ /* 0x000f620000000800 */
[----:B----4-:R-:W-:Y:S01]  /*14290*/  F2FP.F16.F32.PACK_AB R154, R200, R201 ;  /* 0x000000c9c89a723e */ /* 0x010fe200000000ff */
[----:B------:R-:W-:Y:S01]  /*142a0*/  FMUL.FTZ R151, R151, R157 ;  /* 0x0000009d97977220 */ /* 0x000fe20000410000 */
[C---:B0-----:R-:W-:Y:S01]  /*142b0*/  F2FP.F16.F32.PACK_AB R153, R170.reuse, R159 ;  /* 0x0000009faa99723e */ /* 0x041fe200000000ff */
[----:B------:R-:W-:Y:S01]  /*142c0*/  FADD.FTZ R14, R170, R14 ;  /* 0x0000000eaa0e7221 */ /* 0x000fe20000010000 */
[----:B------:R-:W-:-:S02]  /*142d0*/  F2FP.F16.F32.PACK_AB R164, R164, R161 ;  /* 0x000000a1a4a4723e */ /* 0x000fc400000000ff */
[----:B-1----:R-:W-:Y:S01]  /*142e0*/  F2FP.F16.F32.PACK_AB R157, R174, R173 ;  /* 0x000000adae9d723e */ /* 0x002fe200000000ff */
[----:B------:R0:W1:Y:S01]  /*142f0*/  MUFU.EX2 R181, R162 ;  /* 0x000000a200b57308 */ /* 0x0000620000000800 */
[----:B---3--:R-:W-:Y:S01]  /*14300*/  F2FP.F16.F32.PACK_AB R159, R177, R175 ;  /* 0x000000afb19f723e */ /* 0x008fe200000000ff */
[----:B------:R-:W-:Y:S01]  /*14310*/  FADD.FTZ R14, R171, R14 ;  /* 0x0000000eab0e7221 */ /* 0x000fe20000010000 */
[----:B------:R-:W-:-:S03]  /*14320*/  R2UR UR6, R168 ;  /* 0x00000000a80672ca */ /* 0x000fc600000e0000 */
[----:B------:R-:W-:Y:S02]  /*14330*/  FADD.FTZ R14, R172, R14 ;  /* 0x0000000eac0e7221 */ /* 0x000fe40000010000 */
[----:B------:R1:W-:Y:S01]  /*14340*/  MUFU.EX2 R176, R163 ;  /* 0x000000a300b07308 */ /* 0x0003e20000000800 */
[----:B0-----:R-:W-:Y:S01]  /*14350*/  F2FP.F16.F32.PACK_AB R162, R0, R165 ;  /* 0x000000a500a2723e */ /* 0x001fe200000000ff */
[C---:B------:R-:W-:Y:S01]  /*14360*/  FADD.FTZ R0, R166.reuse, R169 ;  /* 0x000000a9a6007221 */ /* 0x040fe20000010000 */
[----:B------:R-:W-:Y:S01]  /*14370*/  F2FP.F16.F32.PACK_AB R166, R166, R155 ;  /* 0x0000009ba6a6723e */ /* 0x000fe200000000ff */
[----:B------:R-:W-:Y:S01]  /*14380*/  IMAD.MOV.U32 R169, RZ, RZ, 0x40000040 ;  /* 0x40000040ffa97424 */ /* 0x000fe200078e00ff */
[----:B------:R-:W-:Y:S01]  /*14390*/  F2FP.F16.F32.PACK_AB R155, R172, R171 ;  /* 0x000000abac9b723e */ /* 0x000fe200000000ff */
[----:B------:R-:W-:Y:S01]  /*143a0*/  BAR.SYNC.DEFER_BLOCKING 0xf, 0x100 ;  /* 0x03c4000000007b1d */ /* 0x000fe20000010000 */
[----:B-----5:R-:W-:Y:S01]  /*143b0*/  F2FP.F16.F32.PACK_AB R161, R179, R178 ;  /* 0x000000b2b3a1723e */ /* 0x020fe200000000ff */
[----:B------:R-:W-:Y:S01]  /*143c0*/  FADD.FTZ R14, R173, R14 ;  /* 0x0000000ead0e7221 */ /* 0x000fe20000010000 */
[----:B-1----:R-:W-:-:S03]  /*143d0*/  F2FP.F16.F32.PACK_AB R163, R181, R180 ;  /* 0x000000b4b5a3723e */ /* 0x002fc600000000ff */
        /* <DEDUP_REMOVED lines=10> */
[----:B--2---:R2:W-:Y:S01]  /*14480*/  STSM.16.M88.4 [R211], R156 ;  /* 0x0000009cd3007844 */ /* 0x0045e20000000200 */
        /* <DEDUP_REMOVED lines=44> */
.L_x_8720:
[----:B------:R-:W2:Y:S01]  /*14750*/  LDL R152, [R1+0xc] ;  /* 0x00000c0001987983 */ /* 0x000ea20000100800 */
[----:B------:R-:W-:Y:S02]  /*14760*/  VIADD R196, R196, 0x38860 ;  /* 0x00038860c4c47836 */ /* 0x000fe40000000000 */
[----:B------:R-:W-:Y:S02]  /*14770*/  IMAD.MOV.U32 R197, RZ, RZ, R20 ;  /* 0x000000ffffc57224 */ /* 0x000fe400078e0014 */
[----:B------:R-:W-:Y:S01]  /*14780*/  IMAD.MOV.U32 R199, RZ, RZ, R13 ;  /* 0x000000ffffc77224 */ /* 0x000fe200078e000d */
[----:B------:R-:W-:Y:S01]  /*14790*/  PRMT R196, R190, 0x654, R196 ;  /* 0x00000654bec47816 */ /* 0x000fe200000000c4 */
[----:B------:R-:W-:-:S03]  /*147a0*/  IMAD.MOV.U32 R198, RZ, RZ, R22 ;  /* 0x000000ffffc67224 */ /* 0x000fc600078e0016 */
[----:B------:R1:W-:Y:S01]  /*147b0*/  SYNCS.ARRIVE.TRANS64.RED.A1T0 RZ, [R196+URZ], RZ ;  /* 0x000000ffc4ff79a7 */ /* 0x0003e2000810043f */
[C---:B--2---:R-:W-:Y:S01]  /*147c0*/  ISETP.GT.AND P1, PT, R21.reuse, R152, PT ;  /* 0x000000981500720c */ /* 0x044fe20003f24270 */
[----:B------:R-:W-:-:S12]  /*147d0*/  VIADD R21, R21, 0xffffffff ;  /* 0xffffffff15157836 */ /* 0x000fd80000000000 */
[----:B-1----:R-:W-:Y:S05]  /*147e0*/  @P1 BRA `(.L_x_8721) ;  /* 0xffffffcc00601947 */ /* 0x002fea000383ffff */
.L_x_8708:
[----:B------:R-:W-:Y:S05]  /*147f0*/  BSYNC B0 ;  /* 0x0000000000007941 */ /* 0x000fea0003800000 */
.L_x_8707:
[----:B------:R-:W2:Y:S01]  /*14800*/  LDL.LU R154, [R1+0x68] ;  /* 0x00006800019a7983 */ /* 0x000ea20000300800 */
        /* <DEDUP_REMOVED lines=168> */
.L_x_8639:
[----:B------:R-:W-:Y:S05]  /*15290*/  BSYNC B7 ;  /* 0x0000000000077941 */ /* 0x000fea0003800000 */
.L_x_8635:
[----:B------:R-:W4:Y:S08]  /*152a0*/  S2UR UR4, SR_CgaCtaId ;  /* 0x00000000000479c3 */ /* 0x000f300000008800 */
[----:B------:R-:W-:Y:S01]  /*152b0*/  BAR.SYNC.DEFER_BLOCKING 0x5, 0x180 ;  /* 0x0146000000007b1d */ /* 0x000fe20000010000 */
[----:B------:R-:W-:-:S05]  /*152c0*/  MOV R17, 0x400 ;  /* 0x0000040000117802 */ /* 0x000fca0000000f00 */
[----:B------:R-:W-:Y:S01]  /*152d0*/  BSSY B0, `(.L_x_8722) ;  /* 0x00004ed000007945 */ /* 0x000fe20003800000 */
[----:B----4-:R-:W-:-:S05]  /*152e0*/  IMAD.U32 R190, RZ, RZ, UR4 ;  /* 0x00000004ffbe7e24 */ /* 0x010fca000f8e00ff */
[----:B------:R-:W-:-:S05]  /*152f0*/  LEA R17, R190, R17, 0x18 ;  /* 0x00000011be117211 */ /* 0x000fca00078ec0ff */
[----:B------:R4:W0:Y:S01]  /*15300*/  LDS.128 R4, [R17+0x388d0] ;  /* 0x0388d00011047984 */ /* 0x0008220000000c00 */
[----:B------:R-:W-:Y:S06]  /*15310*/  BAR.ARV 0x4, 0x180 ;  /* 0x0106000000007b1d */ /* 0x000fec0000002000 */
[----:B------:R-:W-:Y:S05]  /*15320*/  @P0 BRA `(.L_x_8723) ;  /* 0x0000003c00940947 */ /* 0x000fea0003800000 */
[----:B-----5:R-:W4:Y:S01]  /*15330*/  LDL R2, [R1+0x84] ;  /* 0x0000840001027983 */ /* 0x020f220000100800 */
[----:B------:R-:W3:Y:S01]  /*15340*/  S2R R0, SR_SWINHI ;  /* 0x0000000000007919 */ /* 0x000ee20000002f00 */
[----:B-12---:R-:W-:Y:S01]  /*15350*/  F2FP.F16.F32.PACK_AB R10, R29, R28 ;  /* 0x0000001c1d0a723e */ /* 0x006fe200000000ff */
[----:B------:R-:W-:Y:S01]  /*15360*/  ULDC.64 UR6, c[0x0][0xd00] ;  /* 0x0003400000067ab9 */ /* 0x000fe20000000a00 */
[----:B0-----:R-:W-:Y:S01]  /*15370*/  F2FP.F16.F32.PACK_AB R11, R31, R30 ;  /* 0x0000001e1f0b723e */ /* 0x001fe200000000ff */
[----:B---3--:R-:W2:Y:S01]  /*15380*/  LDL.LU R154, [R1+0x5c] ;  /* 0x00005c00019a7983 */ /* 0x008ea20000300800 */
[----:B------:R-:W-:Y:S01]  /*15390*/  F2FP.F16.F32.PACK_AB R12, R33, R32 ;  /* 0x00000020210c723e */ /* 0x000fe200000000ff */
[----:B------:R-:W-:Y:S01]  /*153a0*/  ULDC.64 UR4, c[0x0][0xd08] ;  /* 0x0003420000047ab9 */ /* 0x000fe20000000a00 */
[----:B------:R-:W-:Y:S01]  /*153b0*/  F2FP.F16.F32.PACK_AB R13, R35, R34 ;  /* 0x00000022230d723e */ /* 0x000fe200000000ff */
[----:B------:R-:W3:Y:S01]  /*153c0*/  LDL.LU R4, [R1+0x60] ;  /* 0x0000600001047983 */ /* 0x000ee20000300800 */
[----:B------:R-:W-:-:S02]  /*153d0*/  MOV R20, R17 ;  /* 0x0000001100147202 */ /* 0x000fc40000000f00 */
[----:B------:R-:W-:Y:S02]  /*153e0*/  MOV R21, R0 ;  /* 0x0000000000157202 */ /* 0x000fe40000000f00 */
        /* <DEDUP_REMOVED lines=158> */
[----:B------:R-:W-:Y:S02]  /*15dd0*/  F2FP.F16.F32.PACK_AB R8, R137, R136 ;  /* 0x000000888908723e */ /* 0x000fe400000000ff */
[----:B------:R-:W-:Y:S02]  /*15de0*/  F2FP.F16.F32.PACK_AB R9, R139, R138 ;  /* 0x0000008a8b09723e */ /* 0x000fe400000000ff */
[----:B------:R-:W-:-:S02]  /*15df0*/  F2FP.F16.F32.PACK_AB R10, R141, R140 ;  /* 0x0000008c8d0a723e */ /* 0x000fc400000000ff */
[----:B------:R-:W-:-:S05]  /*15e00*/  F2FP.F16.F32.PACK_AB R11, R143, R142 ;  /* 0x0000008e8f0b723e */ /* 0x000fca00000000ff */
[----:B------:R0:W-:Y:S01]  /*15e10*/  STSM.16.M88.4 [R2], R8 ;  /* 0x0000000802007844 */ /* 0x0001e20000000200 */
[----:B------:R-:W-:Y:S01]  /*15e20*/  IMAD.X R3, RZ, RZ, R3, P0 ;  /* 0x000000ffff037224 */ /* 0x000fe200000e0603 */
[----:B------:R-:W-:Y:S02]  /*15e30*/  F2FP.F16.F32.PACK_AB R12, R145, R144 ;  /* 0x00000090910c723e */ /* 0x000fe400000000ff */
[----:B------:R-:W-:Y:S02]  /*15e40*/  F2FP.F16.F32.PACK_AB R13, R147, R146 ;  /* 0x00000092930d723e */ /* 0x000fe400000000ff */
[----:B0-----:R-:W-:-:S04]  /*15e50*/  LOP3.LUT R2, R0, 0x380, RZ, 0xc0, !PT ;  /* 0x0000038000027812 */ /* 0x001fc800078ec0ff */
[----:B------:R-:W-:-:S04]  /*15e60*/  SHF.R.U64 R2, R2, 0x3, RZ ;  /* 0x0000000302027819 */ /* 0x000fc800000012ff */
[----:B------:R-:W-:Y:S02]  /*15e70*/  LOP3.LUT R2, R2, R0, RZ, 0x3c, !PT ;  /* 0x0000000002027212 */ /* 0x000fe400078e3cff */
[----:B--2---:R-:W-:Y:S02]  /*15e80*/  IADD3 R8, P0, R154, UR6, RZ ;  /* 0x000000069a087c10 */ /* 0x004fe4000ff1e0ff */
[----:B------:R-:W-:Y:S02]  /*15e90*/  MOV R2, R2 ;  /* 0x0000000200027202 */ /* 0x000fe40000000f00 */
[----:B------:R-:W-:Y:S02]  /*15ea0*/  F2FP.F16.F32.PACK_AB R14, R149, R148 ;  /* 0x00000094950e723e */ /* 0x000fe400000000ff */
[----:B------:R-:W-:Y:S02]  /*15eb0*/  F2FP.F16.F32.PACK_AB R15, R151, R150 ;  /* 0x00000096970f723e */ /* 0x000fe400000000ff */
[----:B---3--:R-:W-:-:S02]  /*15ec0*/  IADD3.X R9, R4, UR7, RZ, P0, !PT ;  /* 0x0000000704097c10 */ /* 0x008fc400087fe4ff */
[----:B------:R-:W-:Y:S01]  /*15ed0*/  ISETP.NE.U32.AND P0, PT, RZ, UR4, PT ;  /* 0x00000004ff007c0c */ /* 0x000fe2000bf05070 */
[----:B------:R0:W-:Y:S01]  /*15ee0*/  STSM.16.M88.4 [R2], R12 ;  /* 0x0000000c02007844 */ /* 0x0001e20000000200 */
[----:B------:R-:W-:Y:S02]  /*15ef0*/  BAR.SYNC.DEFER_BLOCKING 0x1, 0x100 ;  /* 0x0044000000007b1d */ /* 0x000fe40000010000 */
[----:B------:R-:W-:Y:S02]  /*15f00*/  ISETP.NE.AND.EX P0, PT, RZ, UR5, PT, P0 ;  /* 0x00000005ff007c0c */ /* 0x000fe4000bf05300 */
[----:B------:R-:W-:-:S04]  /*15f10*/  ISETP.NE.U32.AND P1, PT, RZ, UR6, PT ;  /* 0x00000006ff007c0c */ /* 0x000fc8000bf25070 */
[----:B------:R-:W-:-:S07]  /*15f20*/  ISETP.NE.AND.EX P1, PT, RZ, UR7, PT, P1 ;  /* 0x00000007ff007c0c */ /* 0x000fce000bf25310 */
[----:B------:R-:W-:Y:S01]  /*15f30*/  @P0 IADD3 R10, P2, R154, UR4, RZ ;  /* 0x000000049a0a0c10 */ /* 0x000fe2000ff5e0ff */
[----:B------:R-:W-:Y:S01]  /*15f40*/  ULDC UR4, c[0x0][0xb88] ;  /* 0x0002e20000047ab9 */ /* 0x000fe20000000800 */
[----:B0-----:R-:W-:Y:S02]  /*15f50*/  IMAD.MOV.U32 R2, RZ, RZ, RZ ;  /* 0x000000ffff027224 */ /* 0x001fe400078e00ff */
[----:B------:R-:W-:Y:S01]  /*15f60*/  IMAD.U32 R3, RZ, RZ, UR4 ;  /* 0x00000004ff037e24 */ /* 0x000fe2000f8e00ff */
[----:B------:R-:W-:-:S03]  /*15f70*/  @P0 IADD3.X R11, R4, UR5, RZ, P2, !PT ;  /* 0x00000005040b0c10 */ /* 0x000fc600097fe4ff */
[----:B------:R0:W5:Y:S04]  /*15f80*/  @P1 LDG.E R2, desc[UR40][R8.64] ;  /* 0x0000002808021981 */ /* 0x000168000c1e1900 */
[----:B------:R0:W5:Y:S01]  /*15f90*/  @P0 LDG.E R3, desc[UR40][R10.64] ;  /* 0x000000280a030981 */ /* 0x000162000c1e1900 */
[----:B------:R-:W-:Y:S05]  /*15fa0*/  @P0 BRA `(.L_x_8724) ;  /* 0x0000000000100947 */ /* 0x000fea0003800000 */
[----:B------:R-:W-:Y:S05]  /*15fb0*/  @!P1 BRA `(.L_x_8724) ;  /* 0x00000000000c9947 */ /* 0x000fea0003800000 */
[----:B-----5:R-:W2:Y:S04]  /*15fc0*/  LDG.E R3, desc[UR40][R8.64] ;  /* 0x0000002808037981 */ /* 0x020ea8000c1e1900 */
[----:B0-----:R-:W2:Y:S02]  /*15fd0*/  LDG.E R8, desc[UR40][R8.64+0x4] ;  /* 0x0000042808087981 */ /* 0x001ea4000c1e1900 */
[----:B--2---:R-:W-:-:S07]  /*15fe0*/  IMAD.IADD R3, R8, 0x1, -R3 ;  /* 0x0000000108037824 */ /* 0x004fce00078e0a03 */
.L_x_8724:
[----:B------:R-:W2:Y:S01]  /*15ff0*/  LDL R0, [R1+0x70] ;  /* 0x0000700001007983 */ /* 0x000ea20000100800 */
[----:B------:R-:W-:-:S03]  /*16000*/  ULDC UR4, c[0x0][0xbd4] ;  /* 0x0002f50000047ab9 */ /* 0x000fc60000000800 */
[----:B------:R-:W3:Y:S04]  /*16010*/  LDL.LU R4, [R1+0x54] ;  /* 0x0000540001047983 */ /* 0x000ee80000300800 */
[----:B------:R1:W5:Y:S04]  /*16020*/  LDL R157, [R1+0x58] ;  /* 0x00005800019d7983 */ /* 0x0003680000100800 */
[----:B--2---:R-:W2:Y:S01]  /*16030*/  SHFL.IDX PT, R0, R0, RZ, 0x1f ;  /* 0x00001fff00007589 */ /* 0x004ea200000e0000 */
[----:B---3--:R-:W-:Y:S02]  /*16040*/  ISETP.NE.AND P1, PT, R4, RZ, PT ;  /* 0x000000ff0400720c */ /* 0x008fe40003f25270 */
[----:B--2---:R-:W-:-:S02]  /*16050*/  ISETP.NE.AND P0, PT, R0, RZ, PT ;  /* 0x000000ff0000720c */ /* 0x004fc40003f05270 */
        /* <DEDUP_REMOVED lines=27> */
[----:B---3--:R-:W-:Y:S02]  /*16210*/  IMAD.IADD R12, R160, 0x1, R214 ;  /* 0x00000001a00c7824 */ /* 0x008fe400078e02d6 */
        /* <DEDUP_REMOVED lines=29> */
[----:B------:R-:W-:-:S03]  /*163f0*/  IMAD.IADD R13, R193, 0x1, R214 ;  /* 0x00000001c10d7824 */ /* 0x000fc600078e02d6 */
        /* <DEDUP_REMOVED lines=10> */
.L_x_8725:
        /* <DEDUP_REMOVED lines=11> */
[----:B------:R-:W-:-:S05]  /*16550*/  SHF.R.S32.HI R80, RZ, 0x3, R82 ;  /* 0x00000003ff507819 */ /* 0x000fca0000011452 */
[----:B01----:R-:W-:-:S04]  /*16560*/  IMAD R9, R80, 0x40, R195 ;  /* 0x0000004050097824 */ /* 0x003fc800078e02c3 */
[----:B------:R-:W-:-:S03]  /*16570*/  IMAD.WIDE R20, R9, 0x2, R20 ;  /* 0x0000000209147825 */ /* 0x000fc600078e0214 */
[C---:B------:R-:W-:Y:S02]  /*16580*/  IADD3 R37, P0, R20.reuse, 0x5000, RZ ;  /* 0x0000500014257810 */ /* 0x040fe40007f1e0ff */
[----:B------:R-:W-:Y:S02]  /*16590*/  IADD3 R13, P3, R20, 0x1000, RZ ;  /* 0x00001000140d7810 */ /* 0x000fe40007f7e0ff */
[----:B------:R-:W-:Y:S02]  /*165a0*/  LOP3.LUT R36, R37, 0x380, RZ, 0xc0, !PT ;  /* 0x0000038025247812 */ /* 0x000fe400078ec0ff */
[----:B------:R-:W-:Y:S02]  /*165b0*/  LOP3.LUT R12, R13, 0x380, RZ, 0xc0, !PT ;  /* 0x000003800d0c7812 */ /* 0x000fe400078ec0ff */
[----:B------:R-:W-:Y:S02]  /*165c0*/  SHF.R.U64 R36, R36, 0x3, RZ ;  /* 0x0000000324247819 */ /* 0x000fe400000012ff */
[----:B------:R-:W-:-:S02]  /*165d0*/  IADD3 R25, P4, R20, 0x2000, RZ ;  /* 0x0000200014197810 */ /* 0x000fc40007f9e0ff */
[C---:B------:R-:W-:Y:S02]  /*165e0*/  IADD3 R29, P5, R20.reuse, 0x3000, RZ ;  /* 0x00003000141d7810 */ /* 0x040fe40007fbe0ff */
[C---:B------:R-:W-:Y:S02]  /*165f0*/  IADD3 R33, P6, R20.reuse, 0x4000, RZ ;  /* 0x0000400014217810 */ /* 0x040fe40007fde0ff */
[----:B------:R-:W-:Y:S02]  /*16600*/  IADD3 R41, P1, R20, 0x6000, RZ ;  /* 0x0000600014297810 */ /* 0x000fe40007f3e0ff */
[----:B------:R-:W-:Y:S01]  /*16610*/  LOP3.LUT R36, R36, R37, RZ, 0x3c, !PT ;  /* 0x0000002524247212 */ /* 0x000fe200078e3cff */
[----:B------:R-:W-:Y:S01]  /*16620*/  IMAD.X R37, RZ, RZ, R21, P0 ;  /* 0x000000ffff257224 */ /* 0x000fe200000e0615 */
[----:B------:R-:W-:Y:S02]  /*16630*/  IADD3 R45, P2, R20, 0x7000, RZ ;  /* 0x00007000142d7810 */ /* 0x000fe40007f5e0ff */
[----:B------:R-:W-:-:S02]  /*16640*/  SHF.R.U64 R12, R12, 0x3, RZ ;  /* 0x000000030c0c7819 */ /* 0x000fc400000012ff */
[----:B------:R-:W-:Y:S01]  /*16650*/  IADD3 R65, P0, R20, 0xc000, RZ ;  /* 0x0000c00014417810 */ /* 0x000fe20007f1e0ff */
[----:B------:R-:W5:Y:S01]  /*16660*/  LD.E.128 R36, desc[UR40][R36.64] ;  /* 0x0000002824247980 */ /* 0x000f62000c101d00 */
[----:B------:R-:W-:Y:S02]  /*16670*/  LOP3.LUT R24, R25, 0x380, RZ, 0xc0, !PT ;  /* 0x0000038019187812 */ /* 0x000fe400078ec0ff */
[----:B------:R-:W-:Y:S02]  /*16680*/  LOP3.LUT R28, R29, 0x380, RZ, 0xc0, !PT ;  /* 0x000003801d1c7812 */ /* 0x000fe400078ec0ff */
[----:B------:R-:W-:Y:S02]  /*16690*/  LOP3.LUT R32, R33, 0x380, RZ, 0xc0, !PT ;  /* 0x0000038021207812 */ /* 0x000fe400078ec0ff */
[----:B------:R-:W-:Y:S02]  /*166a0*/  LOP3.LUT R40, R41, 0x380, RZ, 0xc0, !PT ;  /* 0x0000038029287812 */ /* 0x000fe400078ec0ff */
[----:B------:R-:W-:-:S02]  /*166b0*/  LOP3.LUT R44, R45, 0x380, RZ, 0xc0, !PT ;  /* 0x000003802d2c7812 */ /* 0x000fc400078ec0ff */
[----:B------:R-:W-:Y:S01]  /*166c0*/  LOP3.LUT R12, R12, R13, RZ, 0x3c, !PT ;  /* 0x0000000d0c0c7212 */ /* 0x000fe200078e3cff */
[----:B------:R-:W-:Y:S01]  /*166d0*/  IMAD.X R13, RZ, RZ, R21, P3 ;  /* 0x000000ffff0d7224 */ /* 0x000fe200018e0615 */
[----:B------:R-:W-:Y:S02]  /*166e0*/  LOP3.LUT R64, R65, 0x380, RZ, 0xc0, !PT ;  /* 0x0000038041407812 */ /* 0x000fe400078ec0ff */
[----:B------:R-:W-:Y:S02]  /*166f0*/  SHF.R.U64 R24, R24, 0x3, RZ ;  /* 0x0000000318187819 */ /* 0x000fe400000012ff */
[----:B------:R-:W-:Y:S01]  /*16700*/  SHF.R.U64 R28, R28, 0x3, RZ ;  /* 0x000000031c1c7819 */ /* 0x000fe200000012ff */
[----:B------:R-:W5:Y:S01]  /*16710*/  LD.E.128 R12, desc[UR40][R12.64] ;  /* 0x000000280c0c7980 */ /* 0x000f62000c101d00 */
[----:B------:R-:W-:Y:S02]  /*16720*/  SHF.R.U64 R32, R32, 0x3, RZ ;  /* 0x0000000320207819 */ /* 0x000fe400000012ff */
[----:B------:R-:W-:-:S02]  /*16730*/  SHF.R.U64 R40, R40, 0x3, RZ ;  /* 0x0000000328287819 */ /* 0x000fc400000012ff */
[----:B------:R-:W-:Y:S02]  /*16740*/  IADD3 R49, P3, R20, 0x8000, RZ ;  /* 0x0000800014317810 */ /* 0x000fe40007f7e0ff */
[----:B------:R-:W-:Y:S02]  /*16750*/  SHF.R.U64 R44, R44, 0x3, RZ ;  /* 0x000000032c2c7819 */ /* 0x000fe400000012ff */
[----:B------:R-:W-:Y:S02]  /*16760*/  SHF.R.U64 R64, R64, 0x3, RZ ;  /* 0x0000000340407819 */ /* 0x000fe400000012ff */
        /* <DEDUP_REMOVED lines=8> */
[----:B------:R-:W-:Y:S01]  /*167f0*/  LOP3.LUT R48, R49, 0x380, RZ, 0xc0, !PT ;  /* 0x0000038031307812 */ /* 0x000fe200078ec0ff */
[----:B------:R-:W5:Y:S01]  /*16800*/  LD.E.128 R24, desc[UR40][R24.64] ;  /* 0x0000002818187980 */ /* 0x000f62000c101d00 */
[----:B------:R-:W-:Y:S01]  /*16810*/  LOP3.LUT R44, R44, R45, RZ, 0x3c, !PT ;  /* 0x0000002d2c2c7212 */ /* 0x000fe200078e3cff */
[----:B------:R-:W-:Y:S01]  /*16820*/  IMAD.X R45, RZ, RZ, R21, P2 ;  /* 0x000000ffff2d7224 */ /* 0x000fe200010e0615 */
[C---:B------:R-:W-:Y:S01]  /*16830*/  IADD3 R53, P4, R20.reuse, 0x9000, RZ ;  /* 0x0000900014357810 */ /* 0x040fe20007f9e0ff */
[----:B------:R-:W5:Y:S01]  /*16840*/  LD.E.128 R28, desc[UR40][R28.64] ;  /* 0x000000281c1c7980 */ /* 0x000f62000c101d00 */
[----:B------:R-:W-:-:S02]  /*16850*/  IADD3 R57, P5, R20, 0xa000, RZ ;  /* 0x0000a00014397810 */ /* 0x000fc40007fbe0ff */
[C---:B------:R-:W-:Y:S01]  /*16860*/  IADD3 R61, P6, R20.reuse, 0xb000, RZ ;  /* 0x0000b000143d7810 */ /* 0x040fe20007fde0ff */
[----:B------:R-:W5:Y:S01]  /*16870*/  LD.E.128 R32, desc[UR40][R32.64] ;  /* 0x0000002820207980 */ /* 0x000f62000c101d00 */
[C---:B------:R-:W-:Y:S02]  /*16880*/  IADD3 R69, P1, R20.reuse, 0xd000, RZ ;  /* 0x0000d00014457810 */ /* 0x040fe40007f3e0ff */
[----:B------:R-:W-:Y:S01]  /*16890*/  IADD3 R73, P2, R20, 0xe000, RZ ;  /* 0x0000e00014497810 */ /* 0x000fe20007f5e0ff */
[----:B------:R-:W5:Y:S01]  /*168a0*/  LD.E.128 R40, desc[UR40][R40.64] ;  /* 0x0000002828287980 */ /* 0x000f62000c101d00 */
[----:B------:R-:W-:Y:S01]  /*168b0*/  LOP3.LUT R64, R64, R65, RZ, 0x3c, !PT ;  /* 0x0000004140407212 */ /* 0x000fe200078e3cff */
[----:B------:R-:W-:Y:S01]  /*168c0*/  IMAD.X R65, RZ, RZ, R21, P0 ;  /* 0x000000ffff417224 */ /* 0x000fe200000e0615 */
[----:B------:R-:W-:Y:S01]  /*168d0*/  SHF.R.U64 R48, R48, 0x3, RZ ;  /* 0x0000000330307819 */ /* 0x000fe200000012ff */
[----:B------:R-:W5:Y:S01]  /*168e0*/  LD.E.128 R44, desc[UR40][R44.64] ;  /* 0x000000282c2c7980 */ /* 0x000f62000c101d00 */
[----:B---3--:R-:W-:-:S02]  /*168f0*/  ISETP.NE.AND P0, PT, R83, 0x1, PT ;  /* 0x000000015300780c */ /* 0x008fc40003f05270 */
[----:B------:R-:W-:Y:S01]  /*16900*/  LOP3.LUT R52, R53, 0x380, RZ, 0xc0, !PT ;  /* 0x0000038035347812 */ /* 0x000fe200078ec0ff */
        /* <DEDUP_REMOVED lines=8> */
[----:B------:R-:W-:Y:S02]  /*16990*/  SHF.R.U64 R52, R52, 0x3, RZ ;  /* 0x0000000334347819 */ /* 0x000fe400000012ff */
[----:B------:R-:W-:Y:S02]  /*169a0*/  SHF.R.U64 R56, R56, 0x3, RZ ;  /* 0x0000000338387819 */ /* 0x000fe400000012ff */
[----:B------:R-:W-:Y:S01]  /*169b0*/  SHF.R.U64 R60, R60, 0x3, RZ ;  /* 0x000000033c3c7819 */ /* 0x000fe200000012ff */
[----:B------:R-:W5:Y:S01]  /*169c0*/  LD.E.128 R48, desc[UR40][R48.64] ;  /* 0x0000002830307980 */ /* 0x000f62000c101d00 */
[----:B------:R-:W-:Y:S02]  /*169d0*/  SHF.R.U64 R68, R68, 0x3, RZ ;  /* 0x0000000344447819 */ /* 0x000fe400000012ff */
[----:B------:R-:W-:-:S02]  /*169e0*/  SHF.R.U64 R72, R72, 0x3, RZ ;  /* 0x0000000348487819 */ /* 0x000fc400000012ff */
[----:B------:R-:W-:Y:S02]  /*169f0*/  IADD3 R11, P3, R20, 0xf000, RZ ;  /* 0x0000f000140b7810 */ /* 0x000fe40007f7e0ff */
        /* <DEDUP_REMOVED lines=14> */
[----:B------:R-:W-:Y:S01]  /*16ae0*/  IMAD.MOV.U32 R9, RZ, RZ, R21 ;  /* 0x000000ffff097224 */ /* 0x000fe200078e0015 */
[----:B------:R-:W-:Y:S01]  /*16af0*/  LOP3.LUT R10, R11, 0x380, RZ, 0xc0, !PT ;  /* 0x000003800b0a7812 */ /* 0x000fe200078ec0ff */
[----:B------:R-:W-:Y:S01]  /*16b00*/  IMAD R21, R4, UR4, RZ ;  /* 0x0000000404157c24 */ /* 0x000fe2000f8e02ff */
[----:B------:R-:W5:Y:S01]  /*16b10*/  LD.E.128 R52, desc[UR40][R52.64] ;  /* 0x0000002834347980 */ /* 0x000f62000c101d00 */
[----:B------:R-:W0:Y:S01]  /*16b20*/  @P0 LDC R4, c[0x0][0xcec] ;  /* 0x00033b00ff040b82 */ /* 0x000e220000000800 */
[----:B------:R-:W-:Y:S01]  /*16b30*/  IMAD.IADD R81, R81, 0x1, -R82 ;  /* 0x0000000151517824 */ /* 0x000fe200078e0a52 */
[----:B------:R-:W-:Y:S01]  /*16b40*/  SHF.R.U64 R10, R10, 0x3, RZ ;  /* 0x000000030a0a7819 */ /* 0x000fe200000012ff */
[C---:B------:R-:W-:Y:S01]  /*16b50*/  IMAD R85, R2.reuse, UR5, R21 ;  /* 0x0000000502557c24 */ /* 0x040fe2000f8e0215 */
[----:B------:R-:W5:Y:S01]  /*16b60*/  LD.E.128 R56, desc[UR40][R56.64] ;  /* 0x0000002838387980 */ /* 0x000f62000c101d00 */
[----:B------:R-:W-:Y:S01]  /*16b70*/  IMAD.WIDE.U32 R20, R2, UR4, RZ ;  /* 0x0000000402147c25 */ /* 0x000fe2000f8e00ff */
[----:B------:R-:W-:Y:S01]  /*16b80*/  ULDC.64 UR4, c[0x0][0xbe8] ;  /* 0x0002fa0000047ab9 */ /* 0x000fe20000000a00 */
[----:B------:R-:W-:Y:S01]  /*16b90*/  SHF.R.S32.HI R82, RZ, 0x1f, R0 ;  /* 0x0000001fff527819 */ /* 0x000fe20000011400 */
[----:B------:R-:W1:Y:S01]  /*16ba0*/  @P0 LDC R2, c[0x0][0xcf0] ;  /* 0x00033c00ff020b82 */ /* 0x000e620000000800 */
[----:B------:R-:W-:Y:S01]  /*16bb0*/  IMAD.IADD R21, R21, 0x1, R85 ;  /* 0x0000000115157824 */ /* 0x000fe200078e0255 */
[----:B------:R-:W-:Y:S01]  /*16bc0*/  LOP3.LUT R76, R10, R11, RZ, 0x3c, !PT ;  /* 0x0000000b0a4c7212 */ /* 0x000fe200078e3cff */
[----:B------:R-:W-:Y:S01]  /*16bd0*/  IMAD R81, R81, 0x20, R80 ;  /* 0x0000002051517824 */ /* 0x000fe200078e0250 */
[----:B------:R-:W5:Y:S01]  /*16be0*/  LD.E.128 R8, desc[UR40][R8.64] ;  /* 0x0000002808087980 */ /* 0x000f62000c101d00 */
[----:B------:R-:W-:-:S03]  /*16bf0*/  IMAD.WIDE.U32 R20, R186, UR4, R20 ;  /* 0x00000004ba147c25 */ /* 0x000fc6000f8e0014 */
[----:B------:R-:W5:Y:S01]  /*16c00*/  LD.E.128 R60, desc[UR40][R60.64] ;  /* 0x000000283c3c7980 */ /* 0x000f62000c101d00 */
[----:B------:R-:W-:Y:S01]  /*16c10*/  IMAD R21, R186, UR5, R21 ;  /* 0x00000005ba157c24 */ /* 0x000fe2000f8e0215 */
[----:B------:R-:W-:Y:S01]  /*16c20*/  ULDC.64 UR4, c[0x0][0xbf0] ;  /* 0x0002fc0000047ab9 */ /* 0x000fe20000000a00 */
[----:B------:R-:W-:Y:S01]  /*16c30*/  IMAD.IADD R89, R214, 0x1, R81 ;  /* 0x00000001d6597824 */ /* 0x000fe200078e0251 */
[----:B------:R-:W5:Y:S01]  /*16c40*/  LD.E.128 R68, desc[UR40][R68.64] ;  /* 0x0000002844447980 */ /* 0x000f62000c101d00 */
[----:B------:R-:W-:-:S03]  /*16c50*/  IMAD R85, R82, UR4, RZ ;  /* 0x0000000452557c24 */ /* 0x000fc6000f8e02ff */
[----:B------:R-:W5:Y:S01]  /*16c60*/  LD.E.128 R72, desc[UR40][R72.64] ;  /* 0x0000002848487980 */ /* 0x000f62000c101d00 */
[C---:B------:R-:W-:Y:S02]  /*16c70*/  IMAD R87, R0.reuse, UR5, R85 ;  /* 0x0000000500577c24 */ /* 0x040fe4000f8e0255 */
[----:B0-----:R-:W-:Y:S01]  /*16c80*/  @P0 IMAD.HI.U32 R85, R89, R4, RZ ;  /* 0x0000000459550227 */ /* 0x001fe200078e00ff */
[----:B------:R-:W5:Y:S01]  /*16c90*/  LD.E.128 R76, desc[UR40][R76.64] ;  /* 0x000000284c4c7980 */ /* 0x000f62000c101d00 */
[----:B------:R-:W0:Y:S02]  /*16ca0*/  LDC R4, c[0x0][0xbc8] ;  /* 0x0002f200ff047b82 */ /* 0x000e240000000800 */
[----:B------:R-:W-:Y:S01]  /*16cb0*/  IMAD.MOV.U32 R81, RZ, RZ, R89 ;  /* 0x000000ffff517224 */ /* 0x000fe200078e0059 */
[----:B-1----:R-:W-:Y:S01]  /*16cc0*/  @P0 SHF.R.U32.HI R81, RZ, R2, R85 ;  /* 0x00000002ff510219 */ /* 0x002fe20000011655 */
        /* <DEDUP_REMOVED lines=8> */
[----:B------:R-:W-:-:S04]  /*16d50*/  IMAD.MOV R0, RZ, RZ, -R81 ;  /* 0x000000ffff007224 */ /* 0x000fc800078e0a51 */
[----:B------:R-:W-:Y:S01]  /*16d60*/  IMAD R85, R83, R0, R89 ;  /* 0x0000000053557224 */ /* 0x000fe200078e0259 */
[----:B------:R-:W-:Y:S01]  /*16d70*/  SHF.R.S32.HI R0, RZ, 0x1f, R81 ;  /* 0x0000001fff007819 */ /* 0x000fe20000011451 */
[----:B------:R-:W-:-:S04]  /*16d80*/  IMAD.IADD R21, R21, 0x1, R87 ;  /* 0x0000000115157824 */ /* 0x000fc800078e0257 */
[----:B------:R-:W-:Y:S02]  /*16d90*/  IMAD R0, R0, UR4, RZ ;  /* 0x0000000400007c24 */ /* 0x000fe4000f8e02ff */
[----:B------:R-:W-:-:S04]  /*16da0*/  IMAD.WIDE.U32 R20, R81, UR4, R20 ;  /* 0x0000000451147c25 */ /* 0x000fc8000f8e0014 */
        /* <DEDUP_REMOVED lines=8> */
[----:B------:R-:W-:Y:S02]  /*16e30*/  VIADD R0, R17, 0x38820 ;  /* 0x0003882011007836 */ /* 0x000fe40000000000 */
[----:B------:R-:W-:Y:S01]  /*16e40*/  IMAD.IADD R21, R21, 0x1, R81 ;  /* 0x0000000115157824 */ /* 0x000fe200078e0251 */
[C---:B------:R-:W-:Y:S01]  /*16e50*/  LEA R81, P0, R20.reuse, UR4, 0x1 ;  /* 0x0000000414517c11 */ /* 0x040fe2000f8008ff */
[C---:B------:R-:W-:Y:S01]  /*16e60*/  VIADD R164, R195.reuse, 0x40 ;  /* 0x00000040c3a47836 */ /* 0x040fe20000000000 */
[----:B------:R-:W-:Y:S02]  /*16e70*/  PRMT R0, RZ, 0x654, R0 ;  /* 0x00000654ff007816 */ /* 0x000fe40000000000 */
[----:B------:R-:W-:Y:S01]  /*16e80*/  LEA.HI.X R82, R20, UR5, R21, 0x1, P0 ;  /* 0x0000000514527c11 */ /* 0x000fe200080f0c15 */
[C---:B------:R-:W-:Y:S01]  /*16e90*/  VIADD R162, R195.reuse, 0x80 ;  /* 0x00000080c3a27836 */ /* 0x040fe20000000000 */
[-C--:B0-----:R-:W-:Y:S01]  /*16ea0*/  ISETP.GE.AND P0, PT, R164, R4.reuse, PT ;  /* 0x00000004a400720c */ /* 0x081fe20003f06270 */
[----:B-1----:R0:W-:Y:S01]  /*16eb0*/  SYNCS.ARRIVE.TRANS64.RED.A1T0 RZ, [R0+URZ], RZ ;  /* 0x000000ff00ff79a7 */ /* 0x0021e2000810043f */
[C---:B------:R-:W-:Y:S01]  /*16ec0*/  ISETP.GE.AND P1, PT, R195.reuse, R4, PT ;  /* 0x00000004c300720c */ /* 0x040fe20003f26270 */
[----:B------:R-:W-:-:S02]  /*16ed0*/  VIADD R160, R195, 0xc0 ;  /* 0x000000c0c3a07836 */ /* 0x000fc40000000000 */
[----:B------:R-:W-:Y:S01]  /*16ee0*/  IMAD R83, R3, R83, RZ ;  /* 0x0000005303537224 */ /* 0x000fe200078e02ff */
[----:B0-----:R-:W-:Y:S02]  /*16ef0*/  SEL R0, RZ, 0xffffffff, P0 ;  /* 0xffffffffff007807 */ /* 0x001fe40000000000 */
[----:B------:R-:W-:-:S03]  /*16f00*/  ISETP.GE.AND P0, PT, R162, R4, PT ;  /* 0x00000004a200720c */ /* 0x000fc60003f06270 */
[----:B------:R-:W-:Y:S01]  /*16f10*/  IMAD.SHL.U32 R3, R0, 0x2, RZ ;  /* 0x0000000200037824 */ /* 0x000fe200078e00ff */
[----:B------:R-:W-:Y:S02]  /*16f20*/  SEL R0, RZ, 0x1, P1 ;  /* 0x00000001ff007807 */ /* 0x000fe40000800000 */
[----:B------:R-:W-:Y:S01]  /*16f30*/  SEL R2, RZ, 0xffffffff, P0 ;  /* 0xffffffffff027807 */ /* 0x000fe20000000000 */
[----:B------:R-:W-:Y:S01]  /*16f40*/  VIADD R158, R195, 0x100 ;  /* 0x00000100c39e7836 */ /* 0x000fe20000000000 */
[-C--:B------:R-:W-:Y:S02]  /*16f50*/  ISETP.GE.AND P0, PT, R160, R4.reuse, PT ;  /* 0x00000004a000720c */ /* 0x080fe40003f06270 */
[----:B------:R-:W-:Y:S01]  /*16f60*/  LOP3.LUT R0, R3, 0x2, R0, 0xe2, !PT ;  /* 0x0000000203007812 */ /* 0x000fe200078ee200 */
[----:B------:R-:W-:Y:S01]  /*16f70*/  IMAD.SHL.U32 R3, R2, 0x4, RZ ;  /* 0x0000000402037824 */ /* 0x000fe200078e00ff */
[----:B------:R-:W-:Y:S01]  /*16f80*/  SEL R2, RZ, 0xffffffff, P0 ;  /* 0xffffffffff027807 */ /* 0x000fe20000000000 */
[----:B------:R-:W-:Y:S01]  /*16f90*/  VIADD R156, R195, 0x140 ;  /* 0x00000140c39c7836 */ /* 0x000fe20000000000 */
[----:B------:R-:W-:-:S02]  /*16fa0*/  ISETP.GE.AND P0, PT, R158, R4, PT ;  /* 0x000000049e00720c */ /* 0x000fc40003f06270 */
[----:B------:R-:W-:Y:S01]  /*16fb0*/  LOP3.LUT R0, R3, 0x4, R0, 0xe2, !PT ;  /* 0x0000000403007812 */ /* 0x000fe200078ee200 */
[----:B------:R-:W-:Y:S01]  /*16fc0*/  IMAD.SHL.U32 R3, R2, 0x8, RZ ;  /* 0x0000000802037824 */ /* 0x000fe200078e00ff */
[----:B------:R-:W-:Y:S02]  /*16fd0*/  SEL R2, RZ, 0xffffffff, P0 ;  /* 0xffffffffff027807 */ /* 0x000fe40000000000 */
[-C--:B------:R-:W-:Y:S02]  /*16fe0*/  ISETP.GE.AND P0, PT, R156, R4.reuse, PT ;  /* 0x000000049c00720c */ /* 0x080fe40003f06270 */
[----:B------:R-:W-:Y:S01]  /*16ff0*/  LOP3.LUT R0, R3, 0x8, R0, 0xe2, !PT ;  /* 0x0000000803007812 */ /* 0x000fe200078ee200 */
[----:B------:R-:W-:Y:S01]  /*17000*/  IMAD.SHL.U32 R3, R2, 0x10, RZ ;  /* 0x0000001002037824 */ /* 0x000fe200078e00ff */
[----:B------:R-:W-:Y:S01]  /*17010*/  SEL R2, RZ, 0xffffffff, P0 ;  /* 0xffffffffff027807 */ /* 0x000fe20000000000 */
[----:B------:R-:W-:Y:S02]  /*17020*/  VIADD R154, R195, 0x180 ;  /* 0x00000180c39a7836 */ /* 0x000fe40000000000 */
[----:B------:R-:W-:Y:S01]  /*17030*/  IMAD.IADD R214, R80, 0x1, R214 ;  /* 0x0000000150d67824 */ /* 0x000fe200078e02d6 */
[----:B------:R-:W-:Y:S01]  /*17040*/  LOP3.LUT R0, R3, 0x10, R0, 0xe2, !PT ;  /* 0x0000001003007812 */ /* 0x000fe200078ee200 */
[----:B------:R-:W-:Y:S01]  /*17050*/  IMAD.SHL.U32 R3, R2, 0x20, RZ ;  /* 0x0000002002037824 */ /* 0x000fe200078e00ff */
[----:B------:R-:W-:Y:S01]  /*17060*/  ISETP.GE.AND P0, PT, R154, R4, PT ;  /* 0x000000049a00720c */ /* 0x000fe20003f06270 */
[----:B------:R-:W-:Y:S01]  /*17070*/  VIADD R152, R195, 0x1c0 ;  /* 0x000001c0c3987836 */ /* 0x000fe20000000000 */
[----:B------:R-:W-:-:S02]  /*17080*/  ISETP.GE.AND P1, PT, R214, R83, PT ;  /* 0x00000053d600720c */ /* 0x000fc40003f26270 */
[----:B------:R-:W-:Y:S02]  /*17090*/  LOP3.LUT R0, R3, 0x20, R0, 0xe2, !PT ;  /* 0x0000002003007812 */ /* 0x000fe400078ee200 */
[----:B------:R-:W-:Y:S02]  /*170a0*/  SEL R3, RZ, 0x40, P0 ;  /* 0x00000040ff037807 */ /* 0x000fe40000000000 */
[----:B------:R-:W-:Y:S02]  /*170b0*/  ISETP.GE.AND P0, PT, R152, R4, PT ;  /* 0x000000049800720c */ /* 0x000fe40003f06270 */
[----:B------:R-:W-:Y:S02]  /*170c0*/  LOP3.LUT R80, R0, R3, RZ, 0xfc, !PT ;  /* 0x0000000300507212 */ /* 0x000fe400078efcff */
[----:B------:R-:W-:Y:S01]  /*170d0*/  SEL R3, RZ, 0x80, P0 ;  /* 0x00000080ff037807 */ /* 0x000fe20000000000 */
[C---:B------:R-:W-:Y:S02]  /*170e0*/  VIADD R153, R195.reuse, 0x1c0 ;  /* 0x000001c0c3997836 */ /* 0x040fe40000000000 */
[C---:B------:R-:W-:Y:S01]  /*170f0*/  VIADD R155, R195.reuse, 0x180 ;  /* 0x00000180c39b7836 */ /* 0x040fe20000000000 */
[----:B------:R-:W-:Y:S01]  /*17100*/  LOP3.LUT R0, R80, R3, RZ, 0xfc, !PT ;  /* 0x0000000350007212 */ /* 0x000fe200078efcff */
[----:B------:R-:W-:-:S02]  /*17110*/  VIADD R157, R195, 0x140 ;  /* 0x00000140c39d7836 */ /* 0x000fc40000000000 */
[C---:B------:R-:W-:Y:S02]  /*17120*/  VIADD R159, R195.reuse, 0x100 ;  /* 0x00000100c39f7836 */ /* 0x040fe40000000000 */
[C---:B------:R-:W-:Y:S02]  /*17130*/  VIADD R161, R195.reuse, 0xc0 ;  /* 0x000000c0c3a17836 */ /* 0x040fe40000000000 */
        /* <DEDUP_REMOVED lines=44> */
.L_x_8728:
[----:B------:R-:W-:Y:S05]  /*17400*/  BSYNC B1 ;  /* 0x0000000000017941 */ /* 0x000fea0003800000 */
.L_x_8727:
[----:B------:R-:W-:Y:S01]  /*17410*/  VIADD R214, R214, 0x20 ;  /* 0x00000020d6d67836 */ /* 0x000fe20000000000 */
[----:B0-2---:R0:W2:Y:S04]  /*17420*/  SHFL.IDX PT, R3, R82, 0x1, 0x181f ;  /* 0x00381f0052037f89 */ /* 0x0050a800000e0000 */
        /* <DEDUP_REMOVED lines=9> */
[----:B-12--5:R-:W-:Y:S02]  /*174c0*/  @!P6 IMAD.WIDE R8, R195, 0x2, R2 ;  /* 0x00000002c308e825 */ /* 0x026fe400078e0202 */
[----:B------:R-:W-:-:S03]  /*174d0*/  @!P5 LEA R10, P4, R164, R2, 0x1 ;  /* 0x00000002a40ad211 */ /* 0x000fc600078808ff */
        /* <DEDUP_REMOVED lines=25> */
.L_x_8726:
[----:B01----:R-:W2:Y:S01]  /*17670*/  LDL.LU R10, [R1+0x64] ;  /* 0x00006400010a7983 */ /* 0x003ea20000300800 */
[----:B------:R-:W-:Y:S01]  /*17680*/  ULDC.64 UR4, c[0x0][0xc08] ;  /* 0x0003020000047ab9 */ /* 0x000fe20000000a00 */
[----:B------:R-:W0:Y:S02]  /*17690*/  LDC R11, c[0x0][0xce8] ;  /* 0x00033a00ff0b7b82 */ /* 0x000e240000000800 */
[----:B------:R-:W3:Y:S01]  /*176a0*/  LDL R12, [R1+0x18] ;  /* 0x00001800010c7983 */ /* 0x000ee20000100800 */
[----:B------:R-:W-:Y:S01]  /*176b0*/  IMAD R4, R4, UR4, RZ ;  /* 0x0000000404047c24 */ /* 0x000fe2000f8e02ff */
[----:B------:R-:W-:Y:S01]  /*176c0*/  BSSY B1, `(.L_x_8730) ;  /* 0x0000110000017945 */ /* 0x000fe20003800000 */
[----:B------:R-:W-:-:S04]  /*176d0*/  IMAD.WIDE.U32 R8, R2, UR4, RZ ;  /* 0x0000000402087c25 */ /* 0x000fc8000f8e00ff */
[----:B------:R-:W-:Y:S01]  /*176e0*/  IMAD R4, R2, UR5, R4 ;  /* 0x0000000502047c24 */ /* 0x000fe2000f8e0204 */
[----:B------:R-:W-:Y:S01]  /*176f0*/  ULDC.64 UR4, c[0x0][0xc38] ;  /* 0x00030e0000047ab9 */ /* 0x000fe20000000a00 */
[----:B------:R-:W-:Y:S01]  /*17700*/  SHF.R.S32.HI R2, RZ, 0x1f, R0 ;  /* 0x0000001fff027819 */ /* 0x000fe20000011400 */
[C---:B------:R-:W-:Y:S02]  /*17710*/  VIADD R21, R212.reuse, 0xf8 ;  /* 0x000000f8d4157836 */ /* 0x040fe40000000000 */
[----:B------:R-:W-:Y:S02]  /*17720*/  IMAD.IADD R9, R9, 0x1, R4 ;  /* 0x0000000109097824 */ /* 0x000fe400078e0204 */
[----:B------:R-:W-:Y:S01]  /*17730*/  VIADD R153, R212, 0xf0 ;  /* 0x000000f0d4997836 */ /* 0x000fe20000000000 */
[----:B------:R-:W-:Y:S01]  /*17740*/  SHF.R.S32.HI R21, RZ, 0x1f, R21 ;  /* 0x0000001fff157819 */ /* 0x000fe20000011415 */
[----:B------:R-:W-:-:S03]  /*17750*/  IMAD.WIDE.U32 R8, R186, UR4, R8 ;  /* 0x00000004ba087c25 */ /* 0x000fc6000f8e0008 */
[----:B------:R-:W-:Y:S01]  /*17760*/  SHF.R.S32.HI R153, RZ, 0x1f, R153 ;  /* 0x0000001fff997819 */ /* 0x000fe20000011499 */
[----:B------:R-:W-:Y:S01]  /*17770*/  IMAD R9, R186, UR5, R9 ;  /* 0x00000005ba097c24 */ /* 0x000fe2000f8e0209 */
[----:B------:R-:W-:Y:S01]  /*17780*/  ULDC.64 UR4, c[0x0][0xc40] ;  /* 0x0003100000047ab9 */ /* 0x000fe20000000a00 */
[----:B0-----:R-:W-:Y:S01]  /*17790*/  ISETP.NE.AND P0, PT, R11, 0x1, PT ;  /* 0x000000010b00780c */ /* 0x001fe20003f05270 */
[----:B------:R-:W-:Y:S02]  /*177a0*/  IMAD R2, R2, UR4, RZ ;  /* 0x0000000402027c24 */ /* 0x000fe4000f8e02ff */
[----:B------:R-:W-:-:S04]  /*177b0*/  IMAD.WIDE.U32 R8, R0, UR4, R8 ;  /* 0x0000000400087c25 */ /* 0x000fc8000f8e0008 */
[----:B------:R-:W-:Y:S01]  /*177c0*/  IMAD R2, R0, UR5, R2 ;  /* 0x0000000500027c24 */ /* 0x000fe2000f8e0202 */
[----:B------:R-:W-:Y:S01]  /*177d0*/  ULDC.64 UR4, c[0x0][0xc48] ;  /* 0x0003120000047ab9 */ /* 0x000fe20000000a00 */
[C---:B------:R-:W-:Y:S02]  /*177e0*/  VIADD R155, R212.reuse, 0xe8 ;  /* 0x000000e8d49b7836 */ /* 0x040fe40000000000 */
[----:B------:R-:W-:Y:S02]  /*177f0*/  IMAD.IADD R9, R9, 0x1, R2 ;  /* 0x0000000109097824 */ /* 0x000fe400078e0202 */
[----:B------:R-:W0:Y:S01]  /*17800*/  @P0 LDC R0, c[0x0][0xcf0] ;  /* 0x00033c00ff000b82 */ /* 0x000e220000000800 */
        /* <DEDUP_REMOVED lines=74> */
[--C-:B---3--:R-:W-:Y:S02]  /*17cb0*/  IMAD.IADD R2, R12, 0x1, R214.reuse ;  /* 0x000000010c027824 */ /* 0x108fe400078e02d6 */
[----:B------:R-:W-:Y:S02]  /*17cc0*/  IMAD.IADD R214, R193, 0x1, R214 ;  /* 0x00000001c1d67824 */ /* 0x000fe400078e02d6 */
[----:B------:R-:W-:Y:S02]  /*17cd0*/  IMAD.MOV.U32 R4, RZ, RZ, R2 ;  /* 0x000000ffff047224 */ /* 0x000fe400078e0002 */
[----:B-1----:R-:W-:-:S05]  /*17ce0*/  @P0 IMAD.HI.U32 R10, R2, R10, RZ ;  /* 0x0000000a020a0227 */ /* 0x002fca00078e00ff */
[----:B0-----:R-:W-:-:S05]  /*17cf0*/  @P0 SHF.R.U32.HI R4, RZ, R0, R10 ;  /* 0x00000000ff040219 */ /* 0x001fca000001160a */
[----:B------:R-:W-:Y:S02]  /*17d00*/  IMAD.MOV R0, RZ, RZ, -R4 ;  /* 0x000000ffff007224 */ /* 0x000fe400078e0a04 */
        /* <DEDUP_REMOVED lines=12> */
[----:B------:R-:W-:Y:S01]  /*17dd0*/  ULDC.64 UR4, c[0x0][0xc00] ;  /* 0x0003000000047ab9 */ /* 0x000fe20000000a00 */
[----:B------:R-:W-:Y:S01]  /*17de0*/  VIADD R2, R17, 0x38820 ;  /* 0x0003882011027836 */ /* 0x000fe20000000000 */
[----:B------:R-:W-:Y:S01]  /*17df0*/  LEA R4, P0, R8, UR4, 0x2 ;  /* 0x0000000408047c11 */ /* 0x000fe2000f8010ff */
[----:B------:R-:W-:-:S03]  /*17e00*/  IMAD.IADD R3, R9, 0x1, R3 ;  /* 0x0000000109037824 */ /* 0x000fc600078e0203 */
[----:B------:R-:W-:Y:S01]  /*17e10*/  PRMT R2, RZ, 0x654, R2 ;  /* 0x00000654ff027816 */ /* 0x000fe20000000002 */
[----:B------:R0:W1:Y:S01]  /*17e20*/  SHFL.IDX PT, R14, R4, RZ, 0x1c1f ;  /* 0x001c1fff040e7589 */ /* 0x00006200000e0000 */
[----:B------:R-:W-:Y:S02]  /*17e30*/  LEA.HI.X R10, R8, UR5, R3, 0x2, P0 ;  /* 0x00000005080a7c11 */ /* 0x000fe400080f1403 */
[----:B------:R-:W-:Y:S01]  /*17e40*/  ISETP.GE.AND P0, PT, R214, R0, PT ;  /* 0x00000000d600720c */ /* 0x000fe20003f06270 */
[----:B------:R0:W-:Y:S02]  /*17e50*/  SYNCS.ARRIVE.TRANS64.RED.A1T0 RZ, [R2+URZ], RZ ;  /* 0x000000ff02ff79a7 */ /* 0x0001e4000810043f */
[----:B------:R0:W2:Y:S10]  /*17e60*/  SHFL.IDX PT, R11, R10, RZ, 0x1c1f ;  /* 0x001c1fff0a0b7589 */ /* 0x0000b400000e0000 */
[----:B0-----:R-:W-:Y:S05]  /*17e70*/  @P0 BRA `(.L_x_8731) ;  /* 0x0000000800500947 */ /* 0x001fea0003800000 */
[----:B------:R-:W-:Y:S01]  /*17e80*/  ULDC UR4, c[0x0][0xbc8] ;  /* 0x0002f20000047ab9 */ /* 0x000fe20000000800 */
[----:B------:R-:W-:Y:S01]  /*17e90*/  SHF.R.S32.HI R12, RZ, 0x1f, R212 ;  /* 0x0000001fff0c7819 */ /* 0x000fe200000114d4 */
[C---:B------:R-:W-:Y:S01]  /*17ea0*/  VIADD R13, R212.reuse, 0x8 ;  /* 0x00000008d40d7836 */ /* 0x040fe20000000000 */
[C---:B------:R-:W-:Y:S01]  /*17eb0*/  ISETP.GE.AND P0, PT, R212.reuse, UR4, PT ;  /* 0x00000004d4007c0c */ /* 0x040fe2000bf06270 */
[C---:B------:R-:W-:Y:S01]  /*17ec0*/  VIADD R9, R212.reuse, 0x8 ;  /* 0x00000008d4097836 */ /* 0x040fe20000000000 */
[----:B------:R-:W-:Y:S01]  /*17ed0*/  ISETP.GE.AND P3, PT, R199, UR4, PT ;  /* 0x00000004c7007c0c */ /* 0x000fe2000bf66270 */
[C---:B------:R-:W-:Y:S01]  /*17ee0*/  VIADD R15, R212.reuse, 0x18 ;  /* 0x00000018d40f7836 */ /* 0x040fe20000000000 */
[----:B------:R-:W-:Y:S01]  /*17ef0*/  ISETP.GE.AND P4, PT, R197, UR4, PT ;  /* 0x00000004c5007c0c */ /* 0x000fe2000bf86270 */
[----:B------:R-:W-:Y:S01]  /*17f00*/  VIADD R8, R212, 0x30 ;  /* 0x00000030d4087836 */ /* 0x000fe20000000000 */
[----:B------:R-:W-:-:S07]  /*17f10*/  SHF.R.S32.HI R9, RZ, 0x1f, R9 ;  /* 0x0000001fff097819 */ /* 0x000fce0000011409 */
[----:B-1----:R-:W-:-:S04]  /*17f20*/  @!P0 LEA R2, P1, R212, R14, 0x2 ;  /* 0x0000000ed4028211 */ /* 0x002fc800078210ff */
        /* <DEDUP_REMOVED lines=131> */
[----:B------:R-:W-:Y:S02]  /*18760*/  @!P5 LEA R14, P0, R20, R14, 0x2 ;  /* 0x0000000e140ed211 */ /* 0x000fe400078010ff */
[-C--:B------:R-:W-:Y:S01]  /*18770*/  @!P2 LEA.HI.X R9, R152, R11.reuse, R153, 0x2, P1 ;  /* 0x0000000b9809a211 */ /* 0x080fe200008f1499 */
[----:B------:R0:W-:Y:S01]  /*18780*/  @!P3 ST.E.64 desc[UR40][R12.64], R140 ;  /* 0x0000008c0c00b985 */ /* 0x0001e2000c101b28 */
[----:B------:R-:W-:-:S03]  /*18790*/  @!P5 LEA.HI.X R15, R20, R11, R21, 0x2, P0 ;  /* 0x0000000b140fd211 */ /* 0x000fc600000f1415 */
[----:B------:R0:W-:Y:S04]  /*187a0*/  @!P2 ST.E.64 desc[UR40][R8.64], R144 ;  /* 0x000000900800a985 */ /* 0x0001e8000c101b28 */
[----:B------:R0:W-:Y:S02]  /*187b0*/  @!P5 ST.E.64 desc[UR40][R14.64], R148 ;  /* 0x000000940e00d985 */ /* 0x0001e4000c101b28 */
.L_x_8731:
[----:B------:R-:W-:Y:S05]  /*187c0*/  BSYNC B1 ;  /* 0x0000000000017941 */ /* 0x000fea0003800000 */
.L_x_8730:
[----:B0-----:R-:W-:Y:S01]  /*187d0*/  VIADD R3, R214, 0x8 ;  /* 0x00000008d6037836 */ /* 0x001fe20000000000 */
[----:B------:R0:W3:Y:S04]  /*187e0*/  SHFL.IDX PT, R12, R10, 0x1, 0x1c1f ;  /* 0x003c1f000a0c7f89 */ /* 0x0000e800000e0000 */
[----:B------:R-:W-:Y:S01]  /*187f0*/  ISETP.GE.AND P0, PT, R3, R0, PT ;  /* 0x000000000300720c */ /* 0x000fe20003f06270 */
[----:B------:R-:W4:-:S12]  /*18800*/  SHFL.IDX PT, R4, R4, 0x1, 0x1c1f ;  /* 0x003c1f0004047f89 */ /* 0x000f1800000e0000 */
[----:B0-----:R-:W-:Y:S05]  /*18810*/  @P0 BRA `(.L_x_8729) ;  /* 0x0000001800600947 */ /* 0x001fea0003800000 */
[C---:B------:R-:W-:Y:S01]  /*18820*/  VIADD R13, R212.reuse, 0x8 ;  /* 0x00000008d40d7836 */ /* 0x040fe20000000000 */
[----:B------:R-:W-:Y:S01]  /*18830*/  ULDC UR4, c[0x0][0xbc8] ;  /* 0x0002f20000047ab9 */ /* 0x000fe20000000800 */
[C---:B------:R-:W-:Y:S01]  /*18840*/  VIADD R25, R212.reuse, 0x10 ;  /* 0x00000010d4197836 */ /* 0x040fe20000000000 */
[C---:B------:R-:W-:Y:S01]  /*18850*/  ISETP.GE.AND P2, PT, R212.reuse, UR4, PT ;  /* 0x00000004d4007c0c */ /* 0x040fe2000bf46270 */
[C---:B--2---:R-:W-:Y:S01]  /*18860*/  VIADD R11, R212.reuse, 0x18 ;  /* 0x00000018d40b7836 */ /* 0x044fe20000000000 */
[----:B------:R-:W-:Y:S01]  /*18870*/  ISETP.GE.AND P5, PT, R13, UR4, PT ;  /* 0x000000040d007c0c */ /* 0x000fe2000bfa6270 */
[C---:B-1----:R-:W-:Y:S01]  /*18880*/  VIADD R14, R212.reuse, 0x8 ;  /* 0x00000008d40e7836 */ /* 0x042fe20000000000 */
[----:B------:R-:W-:Y:S01]  /*18890*/  ISETP.GE.AND P3, PT, R25, UR4, PT ;  /* 0x0000000419007c0c */ /* 0x000fe2000bf66270 */
[C---:B------:R-:W-:Y:S01]  /*188a0*/  VIADD R28, R212.reuse, 0x10 ;  /* 0x00000010d41c7836 */ /* 0x040fe20000000000 */
[----:B------:R-:W-:Y:S01]  /*188b0*/  ISETP.GE.AND P4, PT, R11, UR4, PT ;  /* 0x000000040b007c0c */ /* 0x000fe2000bf86270 */
[----:B------:R-:W-:Y:S01]  /*188c0*/  VIADD R24, R212, 0x18 ;  /* 0x00000018d4187836 */ /* 0x000fe20000000000 */
[----:B------:R-:W-:-:S02]  /*188d0*/  SHF.R.S32.HI R14, RZ, 0x1f, R14 ;  /* 0x0000001fff0e7819 */ /* 0x000fc4000001140e */
[----:B------:R-:W-:Y:S02]  /*188e0*/  SHF.R.S32.HI R15, RZ, 0x1f, R212 ;  /* 0x0000001fff0f7819 */ /* 0x000fe400000114d4 */
[----:B------:R-:W-:Y:S02]  /*188f0*/  SHF.R.S32.HI R28, RZ, 0x1f, R28 ;  /* 0x0000001fff1c7819 */ /* 0x000fe4000001141c */
[CC--:B----4-:R-:W-:Y:S02]  /*18900*/  @!P2 LEA R2, P0, R212.reuse, R4.reuse, 0x2 ;  /* 0x00000004d402a211 */ /* 0x0d0fe400078010ff */
[C---:B------:R-:W-:Y:S02]  /*18910*/  @!P5 LEA R8, P1, R13.reuse, R4, 0x2 ;  /* 0x000000040d08d211 */ /* 0x040fe400078210ff */
[CC--:B---3--:R-:W-:Y:S01]  /*18920*/  @!P2 LEA.HI.X R3, R212.reuse, R12.reuse, R15, 0x2, P0 ;  /* 0x0000000cd403a211 */ /* 0x0c8fe200000f140f */
[C---:B------:R-:W-:Y:S01]  /*18930*/  VIADD R15, R212.reuse, 0x28 ;  /* 0x00000028d40f7836 */ /* 0x040fe20000000000 */
[----:B------:R-:W-:Y:S01]  /*18940*/  @!P5 LEA.HI.X R9, R13, R12, R14, 0x2, P1 ;  /* 0x0000000c0d09d211 */ /* 0x000fe200008f140e */
[C---:B------:R-:W-:Y:S01]  /*18950*/  VIADD R14, R212.reuse, 0x20 ;  /* 0x00000020d40e7836 */ /* 0x040fe20000000000 */
[----:B------:R-:W-:Y:S01]  /*18960*/  SHF.R.S32.HI R24, RZ, 0x1f, R24 ;  /* 0x0000001fff187819 */ /* 0x000fe20000011418 */
[----:B------:R0:W-:Y:S01]  /*18970*/  @!P2 ST.E.64 desc[UR40][R2.64], R26 ;  /* 0x0000001a0200a985 */ /* 0x0001e2000c101b28 */
[----:B------:R-:W-:Y:S01]  /*18980*/  ISETP.GE.AND P1, PT, R15, UR4, PT ;  /* 0x000000040f007c0c */ /* 0x000fe2000bf26270 */
[----:B------:R-:W-:Y:S01]  /*18990*/  VIADD R13, R212, 0x30 ;  /* 0x00000030d40d7836 */ /* 0x000fe20000000000 */
[----:B------:R-:W-:Y:S01]  /*189a0*/  ISETP.GE.AND P0, PT, R14, UR4, PT ;  /* 0x000000040e007c0c */ /* 0x000fe2000bf06270 */
[----:B------:R1:W-:Y:S03]  /*189b0*/  @!P5 ST.E.64 desc[UR40][R8.64], R30 ;  /* 0x0000001e0800d985 */ /* 0x0003e6000c101b28 */
[----:B------:R-:W-:-:S02]  /*189c0*/  ISETP.GE.AND P2, PT, R13, UR4, PT ;  /* 0x000000040d007c0c */ /* 0x000fc4000bf46270 */
[-C--:B0-----:R-:W-:Y:S02]  /*189d0*/  @!P3 LEA R2, P5, R25, R4.reuse, 0x2 ;  /* 0x000000041902b211 */ /* 0x081fe400078a10ff */
[----:B-1----:R-:W-:Y:S02]  /*189e0*/  @!P4 LEA R8, P6, R11, R4, 0x2 ;  /* 0x000000040b08c211 */ /* 0x002fe400078c10ff */
[-C--:B------:R-:W-:Y:S02]  /*189f0*/  @!P3 LEA.HI.X R3, R25, R12.reuse, R28, 0x2, P5 ;  /* 0x0000000c1903b211 */ /* 0x080fe400028f141c */
[----:B------:R-:W-:Y:S01]  /*18a00*/  @!P4 LEA.HI.X R9, R11, R12, R24, 0x2, P6 ;  /* 0x0000000c0b09c211 */ /* 0x000fe200030f1418 */
[----:B------:R-:W-:-:S04]  /*18a10*/  VIADD R24, R212, 0x20 ;  /* 0x00000020d4187836 */ /* 0x000fc80000000000 */
[-C--:B------:R-:W-:Y:S01]  /*18a20*/  @!P2 LEA R10, P6, R13, R4.reuse, 0x2 ;  /* 0x000000040d0aa211 */ /* 0x080fe200078c10ff */
[----:B------:R0:W-:Y:S01]  /*18a30*/  @!P3 ST.E.64 desc[UR40][R2.64], R34 ;  /* 0x000000220200b985 */ /* 0x0001e2000c101b28 */
[----:B------:R-:W-:Y:S02]  /*18a40*/  ISETP.GE.AND P3, PT, R211, UR4, PT ;  /* 0x00000004d3007c0c */ /* 0x000fe4000bf66270 */
[----:B------:R-:W-:Y:S01]  /*18a50*/  SHF.R.S32.HI R24, RZ, 0x1f, R24 ;  /* 0x0000001fff187819 */ /* 0x000fe20000011418 */
[----:B------:R1:W-:Y:S01]  /*18a60*/  @!P4 ST.E.64 desc[UR40][R8.64], R38 ;  /* 0x000000260800c985 */ /* 0x0003e2000c101b28 */
[----:B0-----:R-:W-:-:S04]  /*18a70*/  @!P0 LEA R2, P4, R14, R4, 0x2 ;  /* 0x000000040e028211 */ /* 0x001fc800078810ff */
[----:B------:R-:W-:Y:S01]  /*18a80*/  @!P0 LEA.HI.X R3, R14, R12, R24, 0x2, P4 ;  /* 0x0000000c0e038211 */ /* 0x000fe200020f1418 */
[C---:B------:R-:W-:Y:S01]  /*18a90*/  VIADD R24, R212.reuse, 0x28 ;  /* 0x00000028d4187836 */ /* 0x040fe20000000000 */
[C---:B-1----:R-:W-:Y:S01]  /*18aa0*/  @!P1 LEA R8, P5, R15.reuse, R4, 0x2 ;  /* 0x000000040f089211 */ /* 0x042fe200078a10ff */
        /* <DEDUP_REMOVED lines=8> */
[----:B------:R1:W-:Y:S01]  /*18b30*/  @!P1 ST.E.64 desc[UR40][R8.64], R46 ;  /* 0x0000002e08009985 */ /* 0x0003e2000c101b28 */
[----:B------:R-:W-:Y:S02]  /*18b40*/  ISETP.GE.AND P0, PT, R203, UR4, PT ;  /* 0x00000004cb007c0c */ /* 0x000fe4000bf06270 */
[----:B------:R-:W-:Y:S01]  /*18b50*/  ISETP.GE.AND P1, PT, R201, UR4, PT ;  /* 0x00000004c9007c0c */ /* 0x000fe2000bf26270 */
[----:B------:R2:W-:Y:S01]  /*18b60*/  @!P2 ST.E.64 desc[UR40][R10.64], R50 ;  /* 0x000000320a00a985 */ /* 0x0005e2000c101b28 */
[----:B0-----:R-:W-:-:S04]  /*18b70*/  @!P3 LEA R2, P6, R211, R4, 0x2 ;  /* 0x00000004d302b211 */ /* 0x001fc800078c10ff */
[----:B------:R-:W-:Y:S02]  /*18b80*/  @!P3 LEA.HI.X R3, R211, R12, R213, 0x2, P6 ;  /* 0x0000000cd303b211 */ /* 0x000fe400030f14d5 */
[----:B-1----:R-:W-:-:S03]  /*18b90*/  @!P4 LEA R8, P2, R208, R4, 0x2 ;  /* 0x00000004d008c211 */ /* 0x002fc600078410ff */
[----:B------:R0:W-:Y:S01]  /*18ba0*/  @!P3 ST.E.64 desc[UR40][R2.64], R54 ;  /* 0x000000360200b985 */ /* 0x0001e2000c101b28 */
[----:B------:R-:W-:Y:S02]  /*18bb0*/  ISETP.GE.AND P3, PT, R197, UR4, PT ;  /* 0x00000004c5007c0c */ /* 0x000fe4000bf66270 */
[----:B--2---:R-:W-:Y:S02]  /*18bc0*/  @!P5 LEA R10, P6, R205, R4, 0x2 ;  /* 0x00000004cd0ad211 */ /* 0x004fe400078c10ff */
[-C--:B------:R-:W-:Y:S02]  /*18bd0*/  @!P4 LEA.HI.X R9, R208, R12.reuse, R209, 0x2, P2 ;  /* 0x0000000cd009c211 */ /* 0x080fe400010f14d1 */
[----:B------:R-:W-:Y:S02]  /*18be0*/  ISETP.GE.AND P2, PT, R199, UR4, PT ;  /* 0x00000004c7007c0c */ /* 0x000fe4000bf46270 */
[----:B------:R-:W-:Y:S01]  /*18bf0*/  @!P5 LEA.HI.X R11, R205, R12, R207, 0x2, P6 ;  /* 0x0000000ccd0bd211 */ /* 0x000fe200030f14cf */
[----:B------:R1:W-:Y:S01]  /*18c00*/  @!P4 ST.E.64 desc[UR40][R8.64], R58 ;  /* 0x0000003a0800c985 */ /* 0x0003e2000c101b28 */
[----:B------:R-:W-:-:S03]  /*18c10*/  ISETP.GE.AND P4, PT, R186, UR4, PT ;  /* 0x00000004ba007c0c */ /* 0x000fc6000bf86270 */
[----:B------:R2:W-:Y:S01]  /*18c20*/  @!P5 ST.E.64 desc[UR40][R10.64], R62 ;  /* 0x0000003e0a00d985 */ /* 0x0005e2000c101b28 */
[----:B0-----:R-:W-:-:S04]  /*18c30*/  @!P0 LEA R2, P6, R203, R4, 0x2 ;  /* 0x00000004cb028211 */ /* 0x001fc800078c10ff */
[----:B------:R-:W-:Y:S02]  /*18c40*/  @!P0 LEA.HI.X R3, R203, R12, R204, 0x2, P6 ;  /* 0x0000000ccb038211 */ /* 0x000fe400030f14cc */
[----:B-1----:R-:W-:-:S03]  /*18c50*/  @!P1 LEA R8, P5, R201, R4, 0x2 ;  /* 0x00000004c9089211 */ /* 0x002fc600078a10ff */
        /* <DEDUP_REMOVED lines=16> */
[----:B------:R0:W-:Y:S01]  /*18d60*/  @!P4 ST.E.64 desc[UR40][R8.64], R82 ;  /* 0x000000520800c985 */ /* 0x0001e2000c101b28 */
[----:B------:R-:W-:Y:S02]  /*18d70*/  ISETP.GE.AND P4, PT, R172, UR4, PT ;  /* 0x00000004ac007c0c */ /* 0x000fe4000bf86270 */
[----:B------:R-:W-:Y:S02]  /*18d80*/  @!P5 LEA.HI.X R11, R182, R12, R183, 0x2, P6 ;  /* 0x0000000cb60bd211 */ /* 0x000fe400030f14b7 */
[----:B-1----:R-:W-:-:S03]  /*18d90*/  @!P2 LEA R2, P6, R180, R4, 0x2 ;  /* 0x00000004b402a211 */ /* 0x002fc600078c10ff */
        /* <DEDUP_REMOVED lines=62> */
.L_x_8723:
[----:B0-----:R-:W3:Y:S01]  /*19180*/  LDL.LU R4, [R1+0x5c] ;  /* 0x00005c0001047983 */ /* 0x001ee20000300800 */
[----:B------:R-:W-:Y:S01]  /*19190*/  ULDC.64 UR6, c[0x0][0xd08] ;  /* 0x0003420000067ab9 */ /* 0x000fe20000000a00 */
[----:B------:R-:W-:Y:S02]  /*191a0*/  ULDC.64 UR4, c[0x0][0xd00] ;  /* 0x0003400000047ab9 */ /* 0x000fe40000000a00 */
[----:B------:R-:W4:Y:S04]  /*191b0*/  LDL.LU R0, [R1+0x60] ;  /* 0x0000600001007983 */ /* 0x000f280000300800 */
[----:B-12---:R-:W2:Y:S01]  /*191c0*/  LDL R10, [R1+0x54] ;  /* 0x00005400010a7983 */ /* 0x006ea20000100800 */
[----:B------:R-:W-:Y:S01]  /*191d0*/  ISETP.NE.U32.AND P1, PT, RZ, UR6, PT ;  /* 0x00000006ff007c0c */ /* 0x000fe2000bf25070 */
[----:B------:R-:W-:Y:S01]  /*191e0*/  IMAD.MOV.U32 R25, RZ, RZ, RZ ;  /* 0x000000ffff197224 */ /* 0x000fe200078e00ff */
[----:B------:R-:W-:-:S02]  /*191f0*/  ISETP.NE.U32.AND P0, PT, RZ, UR4, PT ;  /* 0x00000004ff007c0c */ /* 0x000fc4000bf05070 */
[----:B------:R-:W-:Y:S02]  /*19200*/  ISETP.NE.AND.EX P1, PT, RZ, UR7, PT, P1 ;  /* 0x00000007ff007c0c */ /* 0x000fe4000bf25310 */
[----:B------:R-:W-:Y:S02]  /*19210*/  ISETP.NE.AND.EX P0, PT, RZ, UR5, PT, P0 ;  /* 0x00000005ff007c0c */ /* 0x000fe4000bf05300 */
[----:B---3-5:R-:W-:-:S04]  /*19220*/  IADD3 R2, P2, R4, UR4, RZ ;  /* 0x0000000404027c10 */ /* 0x028fc8000ff5e0ff */
        /* <DEDUP_REMOVED lines=8> */
[----:B------:R-:W1:-:S12]  /*192b0*/  S2R R4, SR_TID.X ;  /* 0x0000000000047919 */ /* 0x000e580000002100 */
[----:B------:R-:W2:Y:S01]  /*192c0*/  @!P2 LDC R10, c[0x0][0xbd4] ;  /* 0x0002f500ff0aab82 */ /* 0x000ea20000000800 */
[----:B-1----:R-:W-:Y:S01]  /*192d0*/  VIADD R30, R4, 0xffffff80 ;  /* 0xffffff80041e7836 */ /* 0x002fe20000000000 */
[----:B--2---:R0:W-:Y:S01]  /*192e0*/  @!P2 STL [R1+0x54], R10 ;  /* 0x0000540a0100a387 */ /* 0x0041e20000100800 */
[----:B------:R-:W-:-:S03]  /*192f0*/  ISETP.GT.AND P2, PT, R10, 0x1, PT ;  /* 0x000000010a00780c */ /* 0x000fc60003f44270 */
[----:B------:R-:W-:Y:S01]  /*19300*/  ISETP.GT.AND P3, PT, R30, 0x3f, PT ;  /* 0x0000003f1e00780c */ /* 0x000fe20003f64270 */
[----:B------:R-:W-:-:S12]  /*19310*/  @P1 BRA `(.L_x_8732) ;  /* 0x0000000000101947 */ /* 0x000fd80003800000 */
[----:B------:R-:W-:Y:S05]  /*19320*/  @!P0 BRA `(.L_x_8732) ;  /* 0x00000000000c8947 */ /* 0x000fea0003800000 */
[----:B0-----:R-:W2:Y:S04]  /*19330*/  LDG.E R9, desc[UR40][R2.64] ;  /* 0x0000002802097981 */ /* 0x001ea8000c1e1900 */
[----:B-----5:R-:W2:Y:S02]  /*19340*/  LDG.E R0, desc[UR40][R2.64+0x4] ;  /* 0x0000042802007981 */ /* 0x020ea4000c1e1900 */
[----:B--2---:R-:W-:-:S07]  /*19350*/  IMAD.IADD R0, R0, 0x1, -R9 ;  /* 0x0000000100007824 */ /* 0x004fce00078e0a09 */
.L_x_8732:
[----:B0-----:R-:W2:Y:S04]  /*19360*/  LDL.LU R3, [R1+0x58] ;  /* 0x0000580001037983 */ /* 0x001ea80000300800 */
[----:B------:R-:W3:Y:S01]  /*19370*/  LDL.LU R2, [R1+0x6c] ;  /* 0x00006c0001027983 */ /* 0x000ee20000300800 */
[----:B------:R-:W-:Y:S01]  /*19380*/  BSSY B1, `(.L_x_8733) ;  /* 0x0000037000017945 */ /* 0x000fe20003800000 */
[----:B-----5:R-:W-:Y:S02]  /*19390*/  SHF.R.S32.HI R26, RZ, 0x1f, R25 ;  /* 0x0000001fff1a7819 */ /* 0x020fe40000011419 */
[----:B--2---:R-:W-:Y:S02]  /*193a0*/  SEL R33, R3, RZ, !P0 ;  /* 0x000000ff03217207 */ /* 0x004fe40004000000 */
[----:B---3--:R-:W-:Y:S01]  /*193b0*/  SEL R28, R2, RZ, !P0 ;  /* 0x000000ff021c7207 */ /* 0x008fe20004000000 */
[----:B------:R-:W-:Y:S06]  /*193c0*/  @P3 BRA `(.L_x_8734) ;  /* 0x0000000000c83947 */ /* 0x000fec0003800000 */
[----:B------:R-:W0:Y:S01]  /*193d0*/  S2R R35, SR_TID.X ;  /* 0x0000000000237919 */ /* 0x000e220000002100 */
[----:B------:R-:W1:Y:S02]  /*193e0*/  LDC R37, c[0x0][0xce8] ;  /* 0x00033a00ff257b82 */ /* 0x000e640000000800 */
[----:B-1----:R-:W-:Y:S01]  /*193f0*/  IMAD R2, R0, R37, RZ ;  /* 0x0000002500027224 */ /* 0x002fe200078e02ff */
[----:B0-----:R-:W-:-:S04]  /*19400*/  IADD3 R35, R214, -0x80, R35 ;  /* 0xffffff80d6237810 */ /* 0x001fc80007ffe023 */
        /* <DEDUP_REMOVED lines=46> */
.L_x_8734:
[----:B------:R-:W-:Y:S05]  /*196f0*/  BSYNC B1 ;  /* 0x0000000000017941 */ /* 0x000fea0003800000 */
.L_x_8733:
[----:B------:R-:W-:Y:S05]  /*19700*/  @P2 BRA `(.L_x_8729) ;  /* 0x0000000800a42947 */ /* 0x000fea0003800000 */
[----:B0-----:R-:W0:Y:S01]  /*19710*/  LDC R13, c[0x0][0xce8] ;  /* 0x00033a00ff0d7b82 */ /* 0x001e220000000800 */
[----:B------:R-:W-:Y:S01]  /*19720*/  ULDC.64 UR4, c[0x0][0xba0] ;  /* 0x0002e80000047ab9 */ /* 0x000fe20000000a00 */
[----:B------:R-:W-:Y:S01]  /*19730*/  SHF.R.S32.HI R9, RZ, 0x1f, R30 ;  /* 0x0000001fff097819 */ /* 0x000fe2000001141e */
[----:B------:R-:W-:Y:S01]  /*19740*/  IMAD R4, R26, UR4, RZ ;  /* 0x000000041a047c24 */ /* 0x000fe2000f8e02ff */
[----:B------:R-:W-:Y:S01]  /*19750*/  BSSY B1, `(.L_x_8735) ;  /* 0x0000080000017945 */ /* 0x000fe20003800000 */
[----:B------:R-:W-:Y:S01]  /*19760*/  IMAD.WIDE.U32 R2, R25, UR4, RZ ;  /* 0x0000000419027c25 */ /* 0x000fe2000f8e00ff */
[----:B------:R-:W-:-:S03]  /*19770*/  LEA.HI R9, R9, R30, RZ, 0x3 ;  /* 0x0000001e09097211 */ /* 0x000fc600078f18ff */
[----:B------:R-:W-:Y:S01]  /*19780*/  IMAD R25, R25, UR5, R4 ;  /* 0x0000000519197c24 */ /* 0x000fe2000f8e0204 */
[----:B------:R-:W-:Y:S01]  /*19790*/  LOP3.LUT R11, R9, 0xfffffff8, RZ, 0xc0, !PT ;  /* 0xfffffff8090b7812 */ /* 0x000fe200078ec0ff */
[----:B------:R-:W1:Y:S01]  /*197a0*/  LDC R4, c[0x0][0xbc8] ;  /* 0x0002f200ff047b82 */ /* 0x000e620000000800 */
[----:B------:R-:W-:Y:S01]  /*197b0*/  ULDC.64 UR4, c[0x0][0xbe8] ;  /* 0x0002fa0000047ab9 */ /* 0x000fe20000000a00 */
[----:B------:R-:W-:Y:S01]  /*197c0*/  IMAD.IADD R3, R3, 0x1, R25 ;  /* 0x0000000103037824 */ /* 0x000fe200078e0219 */
[----:B------:R-:W-:Y:S01]  /*197d0*/  SHF.R.S32.HI R25, RZ, 0x3, R9 ;  /* 0x00000003ff197819 */ /* 0x000fe20000011409 */
[----:B------:R-:W-:Y:S02]  /*197e0*/  IMAD.IADD R30, R30, 0x1, -R11 ;  /* 0x000000011e1e7824 */ /* 0x000fe400078e0a0b */
[----:B------:R-:W-:-:S04]  /*197f0*/  IMAD.WIDE.U32 R2, R186, UR4, R2 ;  /* 0x00000004ba027c25 */ /* 0x000fc8000f8e0002 */
[----:B------:R-:W-:Y:S01]  /*19800*/  IMAD R3, R186, UR5, R3 ;  /* 0x00000005ba037c24 */ /* 0x000fe2000f8e0203 */
[----:B------:R-:W-:Y:S01]  /*19810*/  ULDC.64 UR4, c[0x0][0xbf0] ;  /* 0x0002fc0000047ab9 */ /* 0x000fe20000000a00 */
[----:B------:R-:W-:Y:S01]  /*19820*/  VIADD R41, R195, 0x40 ;  /* 0x00000040c3297836 */ /* 0x000fe20000000000 */
[----:B0-----:R-:W-:Y:S01]  /*19830*/  ISETP.NE.AND P0, PT, R13, 0x1, PT ;  /* 0x000000010d00780c */ /* 0x001fe20003f05270 */
[----:B------:R-:W-:Y:S02]  /*19840*/  IMAD R11, R30, 0x20, R25 ;  /* 0x000000201e0b7824 */ /* 0x000fe400078e0219 */
[----:B------:R-:W-:Y:S02]  /*19850*/  IMAD R8, R28, UR4, RZ ;  /* 0x000000041c087c24 */ /* 0x000fe4000f8e02ff */
[----:B------:R-:W-:Y:S02]  /*19860*/  IMAD.IADD R10, R214, 0x1, R11 ;  /* 0x00000001d60a7824 */ /* 0x000fe400078e020b */
[----:B------:R-:W-:-:S02]  /*19870*/  IMAD R9, R33, UR5, R8 ;  /* 0x0000000521097c24 */ /* 0x000fc4000f8e0208 */
[----:B------:R-:W-:Y:S01]  /*19880*/  IMAD.WIDE.U32 R2, R33, UR4, R2 ;  /* 0x0000000421027c25 */ /* 0x000fe2000f8e0002 */
[----:B------:R-:W-:Y:S01]  /*19890*/  ULDC.64 UR4, c[0x0][0xbe0] ;  /* 0x0002f80000047ab9 */ /* 0x000fe20000000a00 */
[-C--:B-1----:R-:W-:Y:S02]  /*198a0*/  ISETP.GE.AND P1, PT, R41, R4.reuse, PT ;  /* 0x000000042900720c */ /* 0x082fe40003f26270 */
[----:B------:R-:W0:Y:S01]  /*198b0*/  @P0 LDC R15, c[0x0][0xcec] ;  /* 0x00033b00ff0f0b82 */ /* 0x000e220000000800 */
[----:B------:R-:W-:Y:S01]  /*198c0*/  VIADD R39, R195, 0x80 ;  /* 0x00000080c3277836 */ /* 0x000fe20000000000 */
[----:B------:R-:W-:Y:S01]  /*198d0*/  SEL R12, RZ, 0xffffffff, P1 ;  /* 0xffffffffff0c7807 */ /* 0x000fe20000800000 */
[----:B------:R-:W-:Y:S01]  /*198e0*/  IMAD.IADD R3, R3, 0x1, R9 ;  /* 0x0000000103037824 */ /* 0x000fe200078e0209 */
[-C--:B------:R-:W-:Y:S01]  /*198f0*/  ISETP.GE.AND P2, PT, R195, R4.reuse, PT ;  /* 0x00000004c300720c */ /* 0x080fe20003f46270 */
[----:B------:R-:W-:Y:S01]  /*19900*/  IMAD.MOV.U32 R9, RZ, RZ, R10 ;  /* 0x000000ffff097224 */ /* 0x000fe200078e000a */
[-C--:B------:R-:W-:Y:S01]  /*19910*/  ISETP.GE.AND P1, PT, R39, R4.reuse, PT ;  /* 0x000000042700720c */ /* 0x080fe20003f26270 */
[----:B------:R-:W-:Y:S01]  /*19920*/  IMAD.SHL.U32 R12, R12, 0x2, RZ ;  /* 0x000000020c0c7824 */ /* 0x000fe200078e00ff */
[----:B------:R-:W1:Y:S01]  /*19930*/  @P0 LDC R21, c[0x0][0xcf0] ;  /* 0x00033c00ff150b82 */ /* 0x000e620000000800 */
[C---:B------:R-:W-:Y:S01]  /*19940*/  VIADD R37, R195.reuse, 0xc0 ;  /* 0x000000c0c3257836 */ /* 0x040fe20000000000 */
[----:B------:R-:W-:Y:S01]  /*19950*/  SEL R11, RZ, 0x1, P2 ;  /* 0x00000001ff0b7807 */ /* 0x000fe20001000000 */
[----:B------:R-:W-:Y:S01]  /*19960*/  VIADD R35, R195, 0x100 ;  /* 0x00000100c3237836 */ /* 0x000fe20000000000 */
[----:B------:R-:W-:Y:S01]  /*19970*/  SEL R14, RZ, 0xffffffff, P1 ;  /* 0xffffffffff0e7807 */ /* 0x000fe20000800000 */
[----:B------:R-:W-:Y:S01]  /*19980*/  IMAD.IADD R214, R25, 0x1, R214 ;  /* 0x0000000119d67824 */ /* 0x000fe200078e02d6 */
[----:B------:R-:W-:Y:S01]  /*19990*/  LOP3.LUT R12, R12, 0x2, R11, 0xe2, !PT ;  /* 0x000000020c0c7812 */ /* 0x000fe200078ee20b */
[----:B------:R-:W-:Y:S01]  /*199a0*/  IMAD R25, R0, R13, RZ ;  /* 0x0000000d00197224 */ /* 0x000fe200078e02ff */
[----:B------:R-:W-:Y:S01]  /*199b0*/  ISETP.GE.AND P1, PT, R35, R4, PT ;  /* 0x000000042300720c */ /* 0x000fe20003f26270 */
[----:B------:R-:W-:-:S02]  /*199c0*/  VIADD R32, R195, 0x140 ;  /* 0x00000140c3207836 */ /* 0x000fc40000000000 */
[C---:B------:R-:W-:Y:S02]  /*199d0*/  VIADD R29, R195.reuse, 0x180 ;  /* 0x00000180c31d7836 */ /* 0x040fe40000000000 */
[C---:B------:R-:W-:Y:S02]  /*199e0*/  VIADD R24, R195.reuse, 0x1c0 ;  /* 0x000001c0c3187836 */ /* 0x040fe40000000000 */
[----:B------:R-:W-:Y:S02]  /*199f0*/  VIADD R27, R195, 0x1c0 ;  /* 0x000001c0c31b7836 */ /* 0x000fe40000000000 */
[----:B0-----:R-:W-:Y:S01]  /*19a00*/  @P0 IMAD.HI.U32 R8, R10, R15, RZ ;  /* 0x0000000f0a080227 */ /* 0x001fe200078e00ff */
[----:B------:R-:W-:Y:S02]  /*19a10*/  ISETP.GE.AND P2, PT, R24, R4, PT ;  /* 0x000000041800720c */ /* 0x000fe40003f46270 */
[----:B------:R-:W-:Y:S01]  /*19a20*/  SHF.R.S32.HI R27, RZ, 0x1f, R27 ;  /* 0x0000001fff1b7819 */ /* 0x000fe2000001141b */
[----:B------:R-:W-:-:S02]  /*19a30*/  IMAD.SHL.U32 R15, R14, 0x4, RZ ;  /* 0x000000040e0f7824 */ /* 0x000fc400078e00ff */
[C---:B------:R-:W-:Y:S01]  /*19a40*/  VIADD R31, R195.reuse, 0x180 ;  /* 0x00000180c31f7836 */ /* 0x040fe20000000000 */
[----:B-1----:R-:W-:Y:S01]  /*19a50*/  @P0 SHF.R.U32.HI R9, RZ, R21, R8 ;  /* 0x00000015ff090219 */ /* 0x002fe20000011608 */
[----:B------:R-:W-:Y:S01]  /*19a60*/  VIADD R34, R195, 0x140 ;  /* 0x00000140c3227836 */ /* 0x000fe20000000000 */
[-C--:B------:R-:W-:Y:S01]  /*19a70*/  ISETP.GE.AND P0, PT, R37, R4.reuse, PT ;  /* 0x000000042500720c */ /* 0x080fe20003f06270 */
[----:B------:R-:W-:Y:S01]  /*19a80*/  VIADD R36, R195, 0x100 ;  /* 0x00000100c3247836 */ /* 0x000fe20000000000 */
[--C-:B------:R-:W-:Y:S01]  /*19a90*/  SHF.R.S32.HI R8, RZ, 0x1f, R9.reuse ;  /* 0x0000001fff087819 */ /* 0x100fe20000011409 */
[----:B------:R-:W-:Y:S01]  /*19aa0*/  IMAD.MOV R11, RZ, RZ, -R9 ;  /* 0x000000ffff0b7224 */ /* 0x000fe200078e0a09 */
[----:B------:R-:W-:Y:S01]  /*19ab0*/  SEL R0, RZ, 0xffffffff, P0 ;  /* 0xffffffffff007807 */ /* 0x000fe20000000000 */
[----:B------:R-:W-:Y:S01]  /*19ac0*/  IMAD.WIDE.U32 R2, R9, UR4, R2 ;  /* 0x0000000409027c25 */ /* 0x000fe2000f8e0002 */
[----:B------:R-:W-:Y:S02]  /*19ad0*/  LOP3.LUT R12, R15, 0x4, R12, 0xe2, !PT ;  /* 0x000000040f0c7812 */ /* 0x000fe400078ee20c */
[-C--:B------:R-:W-:Y:S01]  /*19ae0*/  ISETP.GE.AND P0, PT, R32, R4.reuse, PT ;  /* 0x000000042000720c */ /* 0x080fe20003f06270 */
[----:B------:R-:W-:Y:S01]  /*19af0*/  IMAD R8, R8, UR4, RZ ;  /* 0x0000000408087c24 */ /* 0x000fe2000f8e02ff */
[----:B------:R-:W-:Y:S01]  /*19b00*/  SHF.R.S32.HI R31, RZ, 0x1f, R31 ;  /* 0x0000001fff1f7819 */ /* 0x000fe2000001141f */
[----:B------:R-:W-:Y:S01]  /*19b10*/  IMAD R11, R13, R11, R10 ;  /* 0x0000000b0d0b7224 */ /* 0x000fe200078e020a */
[----:B------:R-:W-:Y:S01]  /*19b20*/  SHF.R.S32.HI R34, RZ, 0x1f, R34 ;  /* 0x0000001fff227819 */ /* 0x000fe20000011422 */
[----:B------:R-:W-:Y:S01]  /*19b30*/  IMAD R13, R9, UR5, R8 ;  /* 0x00000005090d7c24 */ /* 0x000fe2000f8e0208 */
[----:B------:R-:W-:Y:S01]  /*19b40*/  SEL R8, RZ, 0xffffffff, P1 ;  /* 0xffffffffff087807 */ /* 0x000fe20000800000 */
[----:B------:R-:W-:Y:S01]  /*19b50*/  IMAD.SHL.U32 R15, R0, 0x8, RZ ;  /* 0x00000008000f7824 */ /* 0x000fe200078e00ff */
[----:B------:R-:W-:Y:S01]  /*19b60*/  SHF.R.S32.HI R0, RZ, 0x1f, R11 ;  /* 0x0000001fff007819 */ /* 0x000fe2000001140b */
[----:B------:R-:W-:Y:S01]  /*19b70*/  ULDC.64 UR4, c[0x0][0xbd8] ;  /* 0x0002f60000047ab9 */ /* 0x000fe20000000a00 */
[----:B------:R-:W-:Y:S01]  /*19b80*/  IMAD.IADD R3, R3, 0x1, R13 ;  /* 0x0000000103037824 */ /* 0x000fe200078e020d */
[----:B------:R-:W-:Y:S01]  /*19b90*/  SHF.R.S32.HI R36, RZ, 0x1f, R36 ;  /* 0x0000001fff247819 */ /* 0x000fe20000011424 */
        /* <DEDUP_REMOVED lines=13> */
[C---:B------:R-:W-:Y:S01]  /*19c70*/  LEA R14, P1, R2.reuse, UR4, 0x1 ;  /* 0x00000004020e7c11 */ /* 0x040fe2000f8208ff */
[----:B------:R-:W-:Y:S01]  /*19c80*/  VIADD R38, R195, 0xc0 ;  /* 0x000000c0c3267836 */ /* 0x000fe20000000000 */
[----:B------:R-:W-:Y:S01]  /*19c90*/  LOP3.LUT R12, R13, 0x20, R12, 0xe2, !PT ;  /* 0x000000200d0c7812 */ /* 0x000fe200078ee20c */
[C---:B------:R-:W-:Y:S01]  /*19ca0*/  VIADD R40, R195.reuse, 0x80 ;  /* 0x00000080c3287836 */ /* 0x040fe20000000000 */
[----:B------:R-:W-:Y:S01]  /*19cb0*/  LEA.HI.X R15, R2, UR5, R3, 0x1, P1 ;  /* 0x00000005020f7c11 */ /* 0x000fe200088f0c03 */
[----:B------:R-:W-:Y:S01]  /*19cc0*/  VIADD R42, R195, 0x40 ;  /* 0x00000040c32a7836 */ /* 0x000fe20000000000 */
[----:B------:R-:W-:-:S02]  /*19cd0*/  LOP3.LUT R20, R12, R11, RZ, 0xfc, !PT ;  /* 0x0000000b0c147212 */ /* 0x000fc400078efcff */
[----:B------:R-:W-:Y:S01]  /*19ce0*/  SEL R9, RZ, 0x80, P2 ;  /* 0x00000080ff097807 */ /* 0x000fe20001000000 */
[----:B------:R0:W1:Y:S01]  /*19cf0*/  SHFL.IDX PT, R12, R14, RZ, 0x181f ;  /* 0x00181fff0e0c7589 */ /* 0x00006200000e0000 */
[----:B------:R-:W-:Y:S02]  /*19d00*/  SHF.R.S32.HI R38, RZ, 0x1f, R38 ;  /* 0x0000001fff267819 */ /* 0x000fe40000011426 */
[----:B------:R-:W-:Y:S01]  /*19d10*/  LOP3.LUT R21, R20, R9, RZ, 0xfc, !PT ;  /* 0x0000000914157212 */ /* 0x000fe200078efcff */
[----:B------:R0:W2:Y:S01]  /*19d20*/  SHFL.IDX PT, R13, R15, RZ, 0x181f ;  /* 0x00181fff0f0d7589 */ /* 0x0000a200000e0000 */
[----:B------:R-:W-:Y:S02]  /*19d30*/  SHF.R.S32.HI R40, RZ, 0x1f, R40 ;  /* 0x0000001fff287819 */ /* 0x000fe40000011428 */
        /* <DEDUP_REMOVED lines=33> */
.L_x_8736:
[----:B------:R-:W-:Y:S05]  /*19f50*/  BSYNC B1 ;  /* 0x0000000000017941 */ /* 0x000fea0003800000 */
.L_x_8735:
        /* <DEDUP_REMOVED lines=36> */
.L_x_8729:
[----:B------:R-:W-:Y:S05]  /*1a1a0*/  BSYNC B0 ;  /* 0x0000000000007941 */ /* 0x000fea0003800000 */
.L_x_8722:
[----:B------:R-:W-:Y:S02]  /*1a1b0*/  ULDC UR4, c[0x0][0xd3c] ;  /* 0x00034f0000047ab9 */ /* 0x000fe40000000800 */
[----:B------:R-:W-:-:S13]  /*1a1c0*/  ISETP.GE.AND P0, PT, R7, UR4, PT ;  /* 0x0000000407007c0c */ /* 0x000fda000bf06270 */
[----:B------:R-:W-:Y:S05]  /*1a1d0*/  @!P0 BRA `(.L_x_8737) ;  /* 0xfffffe7800148947 */ /* 0x000fea000383ffff */
[----:B------:R-:W-:Y:S05]  /*1a1e0*/  BRA `(.L_x_8589) ;  /* 0x0000009000887947 */ /* 0x000fea0003800000 */
.L_x_8587:
        /* <DEDUP_REMOVED lines=16> */
.L_x_8738:
        /* <DEDUP_REMOVED lines=43> */
.L_x_8742:
        /* <DEDUP_REMOVED lines=37> */
.L_x_8740:
        /* <DEDUP_REMOVED lines=13> */
.L_x_8743:
        /* <DEDUP_REMOVED lines=62> */
.L_x_8744:
        /* <DEDUP_REMOVED lines=61> */
.L_x_8745:
[----:B------:R-:W-:-:S05]  /*1b070*/  LOP3.LUT R2, RZ, R2, RZ, 0x33, !PT ;  /* 0x00000002ff027212 */ /* 0x000fca00078e33ff */
[----:B------:R-:W-:Y:S01]  /*1b080*/  IMAD.IADD R25, R7, 0x1, R2 ;  /* 0x0000000107197824 */ /* 0x000fe200078e0202 */
[----:B------:R-:W-:Y:S06]  /*1b090*/  BRA `(.L_x_8746) ;  /* 0x00000000000c7947 */ /* 0x000fec0003800000 */
.L_x_8741:
[----:B------:R-:W-:Y:S02]  /*1b0a0*/  IMAD.MOV.U32 R25, RZ, RZ, RZ ;  /* 0x000000ffff197224 */ /* 0x000fe400078e00ff */
[----:B------:R-:W-:Y:S02]  /*1b0b0*/  IMAD.U32 R24, RZ, RZ, UR6 ;  /* 0x00000006ff187e24 */ /* 0x000fe4000f8e00ff */
[----:B------:R-:W-:-:S07]  /*1b0c0*/  IMAD.MOV.U32 R26, RZ, RZ, RZ ;  /* 0x000000ffff1a7224 */ /* 0x000fce00078e00ff */
.L_x_8746:
[----:B------:R-:W-:-:S13]  /*1b0d0*/  ISETP.NE.AND P0, PT, R6, RZ, PT ;  /* 0x000000ff0600720c */ /* 0x000fda0003f05270 */
[----:B------:R-:W0:Y:S01]  /*1b0e0*/  @!P0 S2R R3, SR_CgaCtaId ;  /* 0x0000000000038919 */ /* 0x000e220000008800 */
[----:B------:R-:W-:-:S04]  /*1b0f0*/  @!P0 MOV R2, 0x400 ;  /* 0x0000040000028802 */ /* 0x000fc80000000f00 */
[----:B0-----:R-:W-:-:S05]  /*1b100*/  @!P0 LEA R2, R3, R2, 0x18 ;  /* 0x0000000203028211 */ /* 0x001fca00078ec0ff */
[----:B------:R1:W-:Y:S01]  /*1b110*/  @!P0 STS.128 [R2+0x388d0], R24 ;  /* 0x0388d01802008388 */ /* 0x0003e20000000c00 */
[----:B------:R-:W-:Y:S06]  /*1b120*/  BAR.ARV 0x5, 0x180 ;  /* 0x0146000000007b1d */ /* 0x000fec0000002000 */
.L_x_8739:
[----:B------:R2:W-:Y:S01]  /*1b130*/  STL [R1+0x34], RZ ;  /* 0x000034ff01007387 */ /* 0x0005e20000100800 */
[----:B------:R-:W-:Y:S01]  /*1b140*/  ULDC UR4, c[0x0][0xd3c] ;  /* 0x00034f0000047ab9 */ /* 0x000fe20000000800 */
[----:B------:R-:W-:Y:S01]  /*1b150*/  IMAD.MOV.U32 R28, RZ, RZ, 0x1 ;  /* 0x00000001ff1c7424 */ /* 0x000fe200078e00ff */
[----:B0-----:R-:W-:Y:S01]  /*1b160*/  ISETP.GE.AND P0, PT, R27, UR4, PT ;  /* 0x000000041b007c0c */ /* 0x001fe2000bf06270 */
[----:B------:R-:W-:-:S12]  /*1b170*/  IMAD.MOV.U32 R22, RZ, RZ, RZ ;  /* 0x000000ffff167224 */ /* 0x000fd800078e00ff */
[----:B--2---:R-:W-:Y:S05]  /*1b180*/  @P0 BRA `(.L_x_8747) ;  /* 0x0000007c00c40947 */ /* 0x004fea0003800000 */
[----:B------:R-:W2:Y:S01]  /*1b190*/  LDL R4, [R1+0x10] ;  /* 0x0000100001047983 */ /* 0x000ea20000100800 */
[----:B------:R-:W0:Y:S01]  /*1b1a0*/  S2UR UR5, SR_CgaCtaId ;  /* 0x00000000000579c3 */ /* 0x000e220000008800 */
[C---:B-1----:R-:W-:Y:S01]  /*1b1b0*/  IMAD.SHL.U32 R2, R0.reuse, 0x8, RZ ;  /* 0x0000000800027824 */ /* 0x042fe200078e00ff */
[----:B------:R-:W-:Y:S01]  /*1b1c0*/  LOP3.LUT R5, R0, 0x7f, RZ, 0xc0, !PT ;  /* 0x0000007f00057812 */ /* 0x000fe200078ec0ff */
[----:B------:R-:W-:Y:S01]  /*1b1d0*/  UMOV UR4, 0x400 ;  /* 0x0000040000047882 */ /* 0x000fe20000000000 */
[----:B------:R-:W-:Y:S01]  /*1b1e0*/  BSSY B8, `(.L_x_8747) ;  /* 0x00007eb000087945 */ /* 0x000fe20003800000 */
[----:B------:R-:W-:Y:S01]  /*1b1f0*/  IMAD.MOV.U32 R29, RZ, RZ, 0x1 ;  /* 0x00000001ff1d7424 */ /* 0x000fe200078e00ff */
[C---:B------:R-:W-:Y:S01]  /*1b200*/  LOP3.LUT R3, R2.reuse, 0x1f8, RZ, 0xc0, !PT ;  /* 0x000001f802037812 */ /* 0x040fe200078ec0ff */
[----:B------:R-:W-:Y:S01]  /*1b210*/  IMAD.SHL.U32 R36, R5, 0x8, RZ ;  /* 0x0000000805247824 */ /* 0x000fe200078e00ff */
[----:B------:R-:W-:Y:S01]  /*1b220*/  LOP3.LUT R2, R2, 0x38, RZ, 0xc0, !PT ;  /* 0x0000003802027812 */ /* 0x000fe200078ec0ff */
[----:B------:R-:W-:Y:S01]  /*1b230*/  IMAD.MOV.U32 R19, RZ, RZ, RZ ;  /* 0x000000ffff137224 */ /* 0x000fe200078e00ff */
[----:B------:R-:W-:Y:S01]  /*1b240*/  LOP3.LUT R3, R3, 0x38, R0, 0x78, !PT ;  /* 0x0000003803037812 */ /* 0x000fe200078e7800 */
[----:B------:R-:W-:Y:S01]  /*1b250*/  IMAD.SHL.U32 R0, R0, 0x10, RZ ;  /* 0x0000001000007824 */ /* 0x000fe200078e00ff */
[----:B------:R-:W-:Y:S01]  /*1b260*/  ULDC.64 UR38, c[0x0][0x198] ;  /* 0x0000660000267ab9 */ /* 0x000fe20000000a00 */
[----:B------:R-:W-:Y:S01]  /*1b270*/  IMAD.MOV.U32 R22, RZ, RZ, RZ ;  /* 0x000000ffff167224 */ /* 0x000fe200078e00ff */
[----:B------:R-:W-:Y:S01]  /*1b280*/  LOP3.LUT R36, R3, 0x200, R36, 0xf8, !PT ;  /* 0x0000020003247812 */ /* 0x000fe200078ef824 */
[----:B------:R-:W-:Y:S01]  /*1b290*/  IMAD.MOV.U32 R28, RZ, RZ, 0x1 ;  /* 0x00000001ff1c7424 */ /* 0x000fe200078e00ff */
[----:B------:R-:W-:Y:S01]  /*1b2a0*/  SHF.R.U32.HI R3, RZ, 0x3, R5 ;  /* 0x00000003ff037819 */ /* 0x000fe20000011605 */
[----:B------:R-:W-:-:S03]  /*1b2b0*/  ULDC UR36, c[0x0][0xc] ;  /* 0x0000030000247ab9 */ /* 0x000fc60000000800 */
[----:B------:R-:W-:Y:S02]  /*1b2c0*/  LOP3.LUT R3, R3, 0x70, R0, 0xf8, !PT ;  /* 0x0000007003037812 */ /* 0x000fe400078ef800 */
[C---:B------:R-:W-:Y:S01]  /*1b2d0*/  LOP3.LUT R0, R2.reuse, 0x40, RZ, 0xfc, !PT ;  /* 0x0000004002007812 */ /* 0x040fe200078efcff */
[----:B0-----:R-:W-:Y:S01]  /*1b2e0*/  ULEA UR4, UR5, UR4, 0x18 ;  /* 0x0000000405047291 */ /* 0x001fe2000f8ec03f */
[C---:B------:R-:W-:Y:S02]  /*1b2f0*/  LOP3.LUT R3, R2.reuse, 0xc0, RZ, 0xfc, !PT ;  /* 0x000000c002037812 */ /* 0x040fe400078efcff */
[C---:B------:R-:W-:Y:S02]  /*1b300*/  LOP3.LUT R0, R2.reuse, 0x100, RZ, 0xfc, !PT ;  /* 0x0000010002007812 */ /* 0x040fe400078efcff */
[C---:B------:R-:W-:Y:S01]  /*1b310*/  LOP3.LUT R3, R2.reuse, 0x180, RZ, 0xfc, !PT ;  /* 0x0000018002037812 */ /* 0x040fe200078efcff */
[----:B------:R-:W-:Y:S01]  /*1b320*/  IMAD.U32 R18, RZ, RZ, UR4 ;  /* 0x00000004ff127e24 */ /* 0x000fe2000f8e00ff */
[----:B------:R-:W-:-:S03]  /*1b330*/  LOP3.LUT R0, R2, 0x1c0, RZ, 0xfc, !PT ;  /* 0x000001c002007812 */ /* 0x000fc600078efcff */
[----:B------:R-:W-:Y:S01]  /*1b340*/  IMAD R23, R36, 0x2, R18 ;  /* 0x0000000224177824 */ /* 0x000fe200078e0212 */
[----:B--2---:R-:W-:-:S05]  /*1b350*/  LOP3.LUT R4, R4, 0x2, RZ, 0xfc, !PT ;  /* 0x0000000204047812 */ /* 0x004fca00078efcff */
[----:B------:R0:W-:Y:S04]  /*1b360*/  STL [R1+0x50], R4 ;  /* 0x0000500401007387 */ /* 0x0001e80000100800 */
[----:B------:R1:W-:Y:S01]  /*1b370*/  STL [R1+0x34], RZ ;  /* 0x000034ff01007387 */ /* 0x0003e20000100800 */
[C---:B0-----:R-:W-:Y:S02]  /*1b380*/  LOP3.LUT R4, R2.reuse, 0x80, RZ, 0xfc, !PT ;  /* 0x0000008002047812 */ /* 0x041fe400078efcff */
[----:B-1----:R-:W-:-:S07]  /*1b390*/  LOP3.LUT R4, R2, 0x140, RZ, 0xfc, !PT ;  /* 0x0000014002047812 */ /* 0x002fce00078efcff */
.L_x_8864:
        /* <DEDUP_REMOVED lines=50> */
[----:B---3--:R-:W-:Y:S06]  /*1b6c0*/  @P2 BRA `(.L_x_8748) ;  /* 0x0000000000142947 */ /* 0x008fec0003800000 */
[----:B------:R-:W-:Y:S05]  /*1b6d0*/  @!P0 BRA `(.L_x_8748) ;  /* 0x0000000000108947 */ /* 0x000fea0003800000 */
[----:B------:R-:W2:Y:S04]  /*1b6e0*/  LDG.E R7, desc[UR40][R2.64] ;  /* 0x0000002802077981 */ /* 0x000ea8000c1e1900 */
[----:B------:R-:W2:Y:S02]  /*1b6f0*/  LDG.E R2, desc[UR40][R2.64+0x4] ;  /* 0x0000042802027981 */ /* 0x000ea4000c1e1900 */
[----:B--2---:R-:W-:-:S05]  /*1b700*/  IMAD.IADD R10, R2, 0x1, -R7 ;  /* 0x00000001020a7824 */ /* 0x004fca00078e0a07 */
[----:B------:R1:W-:Y:S02]  /*1b710*/  STL [R1+0xc], R10 ;  /* 0x00000c0a01007387 */ /* 0x0003e40000100800 */
.L_x_8748:
        /* <DEDUP_REMOVED lines=14> */
.L_x_8749:
        /* <DEDUP_REMOVED lines=9> */
.L_x_8750:
[----:B0-----:R-:W2:Y:S01]  /*1b890*/  @P1 LDG.E R2, desc[UR40][R4.64] ;  /* 0x0000002804021981 */ /* 0x001ea2000c1e1900 */
[----:B------:R-:W0:Y:S03]  /*1b8a0*/  LDC R3, c[0x0][0x448] ;  /* 0x00011200ff037b82 */ /* 0x000e260000000800 */
[----:B------:R3:W2:Y:S01]  /*1b8b0*/  @P1 LDG.E R5, desc[UR40][R4.64+0x4] ;  /* 0x0000042804051981 */ /* 0x0006a2000c1e1900 */
[----:B-----5:R-:W-:Y:S01]  /*1b8c0*/  IMAD.IADD R9, R9, 0x1, -R34 ;  /* 0x0000000109097824 */ /* 0x020fe200078e0a22 */
[----:B------:R-:W-:Y:S01]  /*1b8d0*/  BSSY B0, `(.L_x_8751) ;  /* 0x0000035000007945 */ /* 0x000fe20003800000 */
[----:B------:R-:W-:Y:S02]  /*1b8e0*/  LOP3.LUT R33, R8, 0xff, RZ, 0xc0, !PT ;  /* 0x000000ff08217812 */ /* 0x000fe400078ec0ff */
[----:B0-----:R-:W-:-:S13]  /*1b8f0*/  ISETP.NE.AND P0, PT, R3, 0x1, PT ;  /* 0x000000010300780c */ /* 0x001fda0003f05270 */
[----:B---3--:R-:W0:Y:S08]  /*1b900*/  @P0 LDC R4, c[0x0][0x44c] ;  /* 0x00011300ff040b82 */ /* 0x008e300000000800 */
[----:B------:R-:W3:Y:S01]  /*1b910*/  @P0 LDC R3, c[0x0][0x450] ;  /* 0x00011400ff030b82 */ /* 0x000ee20000000800 */
[----:B--2---:R-:W-:Y:S02]  /*1b920*/  @P1 IMAD.IADD R6, R5, 0x1, -R2 ;  /* 0x0000000105061824 */ /* 0x004fe400078e0a02 */
[----:B------:R-:W-:-:S02]  /*1b930*/  IMAD.SHL.U32 R2, R25, 0x40, RZ ;  /* 0x0000004019027824 */ /* 0x000fc400078e00ff */
[----:B------:R-:W-:Y:S02]  /*1b940*/  IMAD.IADD R26, R9, 0x1, R6 ;  /* 0x00000001091a7824 */ /* 0x000fe400078e0206 */
[----:B------:R-:W-:-:S03]  /*1b950*/  VIADD R2, R2, 0x3f ;  /* 0x0000003f02027836 */ /* 0x000fc60000000000 */
[----:B------:R-:W-:Y:S01]  /*1b960*/  IADD3 R7, R26, 0x40, -R10 ;  /* 0x000000401a077810 */ /* 0x000fe20007ffe80a */
[----:B0-----:R-:W-:-:S05]  /*1b970*/  @P0 IMAD.HI.U32 R4, R2, R4, RZ ;  /* 0x0000000402040227 */ /* 0x001fca00078e00ff */
[----:B---3--:R-:W-:Y:S01]  /*1b980*/  @P0 SHF.R.U32.HI R2, RZ, R3, R4 ;  /* 0x00000003ff020219 */ /* 0x008fe20000011604 */
[----:B------:R-:W-:-:S04]  /*1b990*/  VIADD R3, R26, 0x3f ;  /* 0x0000003f1a037836 */ /* 0x000fc80000000000 */
[----:B------:R-:W-:Y:S01]  /*1b9a0*/  IMAD.IADD R2, R7, 0x1, R2 ;  /* 0x0000000107027824 */ /* 0x000fe200078e0202 */
[----:B------:R-:W-:-:S04]  /*1b9b0*/  SHF.R.S32.HI R4, RZ, 0x1f, R3 ;  /* 0x0000001fff047819 */ /* 0x000fc80000011403 */
[----:B------:R-:W-:Y:S02]  /*1b9c0*/  LEA.HI R4, R4, R3, RZ, 0x6 ;  /* 0x0000000304047211 */ /* 0x000fe400078f30ff */
[----:B------:R-:W-:Y:S02]  /*1b9d0*/  SHF.R.S32.HI R3, RZ, 0x1f, R2 ;  /* 0x0000001fff037819 */ /* 0x000fe40000011402 */
[----:B------:R-:W-:Y:S02]  /*1b9e0*/  SHF.R.S32.HI R5, RZ, 0x6, R4 ;  /* 0x00000006ff057819 */ /* 0x000fe40000011404 */
[----:B------:R-:W-:Y:S01]  /*1b9f0*/  LEA.HI R3, R3, R2, RZ, 0x6 ;  /* 0x0000000203037211 */ /* 0x000fe200078f30ff */
[----:B------:R-:W-:Y:S01]  /*1ba00*/  IMAD.MOV.U32 R2, RZ, RZ, RZ ;  /* 0x000000ffff027224 */ /* 0x000fe200078e00ff */
        /* <DEDUP_REMOVED lines=33> */
.L_x_8752:
[----:B------:R-:W-:Y:S05]  /*1bc20*/  BSYNC B0 ;  /* 0x0000000000007941 */ /* 0x000fea0003800000 */
.L_x_8751:
[-C--:B------:R-:W-:Y:S01]  /*1bc30*/  IMAD R3, R33, R2.reuse, RZ ;  /* 0x0000000221037224 */ /* 0x080fe200078e02ff */
        /* <DEDUP_REMOVED lines=23> */
.L_x_8919:
[----:B-1----:R-:W-:Y:S02]  /*1bdb0*/  ISETP.NE.AND P0, PT, R14, RZ, PT ;  /* 0x000000ff0e00720c */ /* 0x002fe40003f05270 */
[----:B------:R-:W-:-:S11]  /*1bdc0*/  PLOP3.LUT P6, PT, PT, PT, PT, 0x8, 0x0 ;  /* 0x000000000000781c */ /* 0x000fd60003fce170 */
[----:B------:R-:W-:Y:S05]  /*1bdd0*/  @P0 BRA `(.L_x_8756) ;  /* 0x00000000000c0947 */ /* 0x000fea0003800000 */
[----:B------:R-:W-:-:S03]  /*1bde0*/  UMOV UR4, 0xffffffff ;  /* 0xffffffff00047882 */ /* 0x000fc60000000000 */
[----:B------:R-:W-:Y:S05]  /*1bdf0*/  BRA.DIV UR4, `(.L_x_8757) ;  /* 0x0000008604e87947 */ /* 0x000fea000b800000 */
[----:B------:R-:W-:-:S13]  /*1be00*/  ELECT P6, URZ, PT ;  /* 0x00000000003f782f */ /* 0x000fda00038c0000 */
.L_x_8756:
        /* <DEDUP_REMOVED lines=9> */
.L_x_8922:
[----:B------:R-:W-:Y:S05]  /*1bea0*/  BSYNC B1 ;  /* 0x0000000000017941 */ /* 0x000fea0003800000 */
.L_x_8758:
        /* <DEDUP_REMOVED lines=10> */
.L_x_8923:
[----:B------:R-:W-:Y:S05]  /*1bf50*/  BSYNC B2 ;  /* 0x0000000000027941 */ /* 0x000fea0003800000 */
.L_x_8762:
        /* <DEDUP_REMOVED lines=9> */
.L_x_8765:
[----:B------:R-:W-:Y:S05]  /*1bff0*/  BSYNC B2 ;  /* 0x0000000000027941 */ /* 0x000fea0003800000 */
.L_x_8764:
        /* <DEDUP_REMOVED lines=12> */
.L_x_8766:
        /* <DEDUP_REMOVED lines=13> */
.L_x_8924:
[----:B------:R-:W-:Y:S05]  /*1c190*/  BSYNC B2 ;  /* 0x0000000000027941 */ /* 0x000fea0003800000 */
.L_x_8767:
        /* <DEDUP_REMOVED lines=11> */
.L_x_8770:
[----:B------:R-:W-:Y:S05]  /*1c250*/  BSYNC B2 ;  /* 0x0000000000027941 */ /* 0x000fea0003800000 */
.L_x_8769:
        /* <DEDUP_REMOVED lines=9> */
.L_x_8771:
        /* <DEDUP_REMOVED lines=15> */
.L_x_8772:
        /* <DEDUP_REMOVED lines=15> */
.L_x_8773:
        /* <DEDUP_REMOVED lines=15> */
.L_x_8774:
        /* <DEDUP_REMOVED lines=15> */
.L_x_8775:
        /* <DEDUP_REMOVED lines=15> */
.L_x_8776:
        /* <DEDUP_REMOVED lines=15> */
.L_x_8777:
        /* <DEDUP_REMOVED lines=15> */
.L_x_8778:
        /* <DEDUP_REMOVED lines=10> */
.L_x_8761:
[----:B------:R-:W-:Y:S05]  /*1ca20*/  BSYNC B1 ;  /* 0x0000000000017941 */ /* 0x000fea0003800000 */
.L_x_8760:
        /* <DEDUP_REMOVED lines=9> */
.L_x_8798:
        /* <DEDUP_REMOVED lines=11> */
.L_x_8925:
[----:B------:R-:W-:Y:S05]  /*1cb70*/  BSYNC B2 ;  /* 0x0000000000027941 */ /* 0x000fea0003800000 */
.L_x_8781:
        /* <DEDUP_REMOVED lines=9> */
.L_x_8784:
[----:B------:R-:W-:Y:S05]  /*1cc10*/  BSYNC B2 ;  /* 0x0000000000027941 */ /* 0x000fea0003800000 */
.L_x_8783:
        /* <DEDUP_REMOVED lines=11> */
.L_x_8785:
        /* <DEDUP_REMOVED lines=13> */
.L_x_8926:
[----:B------:R-:W-:Y:S05]  /*1cda0*/  BSYNC B2 ;  /* 0x0000000000027941 */ /* 0x000fea0003800000 */
.L_x_8786:
        /* <DEDUP_REMOVED lines=11> */
.L_x_8789:
[----:B------:R-:W-:Y:S05]  /*1ce60*/  BSYNC B2 ;  /* 0x0000000000027941 */ /* 0x000fea0003800000 */
.L_x_8788:
        /* <DEDUP_REMOVED lines=9> */
.L_x_8790:
        /* <DEDUP_REMOVED lines=15> */
.L_x_8791:
        /* <DEDUP_REMOVED lines=15> */
.L_x_8792:
        /* <DEDUP_REMOVED lines=15> */
.L_x_8793:
        /* <DEDUP_REMOVED lines=15> */
.L_x_8794:
        /* <DEDUP_REMOVED lines=15> */
.L_x_8795:
        /* <DEDUP_REMOVED lines=15> */
.L_x_8796:
        /* <DEDUP_REMOVED lines=15> */
.L_x_8797:
        /* <DEDUP_REMOVED lines=10> */
.L_x_8780:
[----:B------:R-:W-:Y:S05]  /*1d630*/  BSYNC B1 ;  /* 0x0000000000017941 */ /* 0x000fea0003800000 */
.L_x_8779:
        /* <DEDUP_REMOVED lines=8> */
.L_x_8754:
[----:B------:R-:W-:Y:S05]  /*1d6c0*/  BSYNC B0 ;  /* 0x0000000000007941 */ /* 0x000fea0003800000 */
.L_x_8753:
        /* <DEDUP_REMOVED lines=46> */
.L_x_8800:
[----:B------:R-:W-:Y:S05]  /*1d9b0*/  BSYNC B0 ;  /* 0x0000000000007941 */ /* 0x000fea0003800000 */
.L_x_8799:
        /* <DEDUP_REMOVED lines=23> */
.L_x_8802:
        /* <DEDUP_REMOVED lines=20> */
.L_x_8805:
[----:B------:R-:W-:Y:S05]  /*1dc70*/  BSYNC B6 ;  /* 0x0000000000067941 */ /* 0x000fea0003800000 */
.L_x_8804:
        /* <DEDUP_REMOVED lines=20> */
.L_x_8808:
        /* <DEDUP_REMOVED lines=15> */
.L_x_8807:
[----:B------:R-:W-:Y:S05]  /*1deb0*/  BSYNC B6 ;  /* 0x0000000000067941 */ /* 0x000fea0003800000 */
.L_x_8806:
[----:B------:R-:W2:Y:S01]  /*1dec0*/  LDL R21, [R1+0x30] ;  /* 0x0000300001157983 */ /* 0x000ea20000100800 */
[----:B------:R-:W-:Y:S01]  /*1ded0*/  ULDC.64 UR4, c[0x0][0xaf0] ;  /* 0x0002bc0000047ab9 */ /* 0x000fe20000000a00 */
[----:B------:R-:W0:Y:S01]  /*1dee0*/  LDC R9, c[0x0][0x430] ;  /* 0x00010c00ff097b82 */ /* 0x000e220000000800 */
[----:B------:R-:W-:Y:S01]  /*1def0*/  ISETP.NE.U32.AND P0, PT, RZ, UR4, PT ;  /* 0x00000004ff007c0c */ /* 0x000fe2000bf05070 */
[----:B------:R-:W1:Y:S03]  /*1df00*/  S2R R20, SR_TID.X ;  /* 0x0000000000147919 */ /* 0x000e660000002100 */
[----:B------:R-:W-:-:S13]  /*1df10*/  ISETP.NE.AND.EX P0, PT, RZ, UR5, PT, P0 ;  /* 0x00000005ff007c0c */ /* 0x000fda000bf05300 */
[----:B------:R-:W-:Y:S01]  /*1df20*/  @P0 IADD3 R2, P1, R31, UR4, RZ ;  /* 0x000000041f020c10 */ /* 0x000fe2000ff3e0ff */
[----:B------:R-:W-:-:S03]  /*1df30*/  ULDC UR4, c[0x0][0x320] ;  /* 0x0000c80000047ab9 */ /* 0x000fc60000000800 */
[----:B------:R-:W-:-:S05]  /*1df40*/  @P0 IADD3.X R3, R32, UR5, RZ, P1, !PT ;  /* 0x0000000520030c10 */ /* 0x000fca0008ffe4ff */
[----:B------:R3:W4:Y:S01]  /*1df50*/  @P0 LDG.E R30, desc[UR40][R2.64] ;  /* 0x00000028021e0981 */ /* 0x000722000c1e1900 */
[----:B-1----:R-:W-:-:S04]  /*1df60*/  LOP3.LUT R20, R20, 0x7f, RZ, 0xc0, !PT ;  /* 0x0000007f14147812 */ /* 0x002fc800078ec0ff */
[----:B------:R-:W-:Y:S02]  /*1df70*/  SHF.R.U32.HI R35, RZ, 0x3, R20 ;  /* 0x00000003ff237819 */ /* 0x000fe40000011614 */
[----:B------:R-:W1:Y:S02]  /*1df80*/  S2R R20, SR_TID.X ;  /* 0x0000000000147919 */ /* 0x000e640000002100 */
[----:B-1----:R-:W-:-:S05]  /*1df90*/  IMAD.SHL.U32 R20, R20, 0x10, RZ ;  /* 0x0000001014147824 */ /* 0x002fca00078e00ff */
[----:B------:R-:W-:Y:S02]  /*1dfa0*/  LOP3.LUT R20, R35, 0x70, R20, 0xf8, !PT ;  /* 0x0000007023147812 */ /* 0x000fe400078ef814 */
[----:B------:R-:W1:Y:S01]  /*1dfb0*/  S2R R35, SR_TID.X ;  /* 0x0000000000237919 */ /* 0x000e620000002100 */
[----:B0-----:R-:W-:Y:S01]  /*1dfc0*/  ISETP.NE.AND P1, PT, R9, 0x1, PT ;  /* 0x000000010900780c */ /* 0x001fe20003f25270 */
[----:B------:R-:W0:-:S12]  /*1dfd0*/  S2R R4, SR_TID.X ;  /* 0x0000000000047919 */ /* 0x000e180000002100 */
[----:B---3--:R-:W3:Y:S08]  /*1dfe0*/  @P1 LDC R3, c[0x0][0x434] ;  /* 0x00010d00ff031b82 */ /* 0x008ef00000000800 */
[----:B------:R-:W5:Y:S01]  /*1dff0*/  @P1 LDC R2, c[0x0][0x438] ;  /* 0x00010e00ff021b82 */ /* 0x000f620000000800 */
[----:B-1----:R-:W-:-:S05]  /*1e000*/  IMAD.SHL.U32 R35, R35, 0x8, RZ ;  /* 0x0000000823237824 */ /* 0x002fca00078e00ff */
[----:B------:R-:W-:-:S04]  /*1e010*/  LOP3.LUT R35, R35, 0x38, RZ, 0xc0, !PT ;  /* 0x0000003823237812 */ /* 0x000fc800078ec0ff */
[----:B------:R-:W-:-:S04]  /*1e020*/  LOP3.LUT R35, R35, 0x40, RZ, 0xfc, !PT ;  /* 0x0000004023237812 */ /* 0x000fc800078efcff */
[----:B------:R-:W-:Y:S02]  /*1e030*/  ISETP.GE.AND P2, PT, R35, UR4, PT ;  /* 0x0000000423007c0c */ /* 0x000fe4000bf46270 */
[----:B------:R-:W1:Y:S01]  /*1e040*/  S2R R35, SR_TID.X ;  /* 0x0000000000237919 */ /* 0x000e620000002100 */
[----:B0-----:R-:W-:Y:S01]  /*1e050*/  IMAD.SHL.U32 R4, R4, 0x8, RZ ;  /* 0x0000000804047824 */ /* 0x001fe200078e00ff */
[----:B------:R-:W-:-:S04]  /*1e060*/  LOP3.LUT R16, R16, 0xffffffbf, RZ, 0xc0, !PT ;  /* 0xffffffbf10107812 */ /* 0x000fc800078ec0ff */
[----:B------:R-:W-:Y:S02]  /*1e070*/  LOP3.LUT R4, R4, 0x38, RZ, 0xc0, !PT ;  /* 0x0000003804047812 */ /* 0x000fe400078ec0ff */
[----:B------:R-:W-:Y:S02]  /*1e080*/  SEL R8, RZ, 0xffffffff, P2 ;  /* 0xffffffffff087807 */ /* 0x000fe40001000000 */
[----:B------:R-:W-:Y:S02]  /*1e090*/  LOP3.LUT R4, R4, 0x80, RZ, 0xfc, !PT ;  /* 0x0000008004047812 */ /* 0x000fe400078efcff */
[----:B------:R-:W-:Y:S01]  /*1e0a0*/  @P2 LOP3.LUT R16, R16, 0x40, RZ, 0xfc, !PT ;  /* 0x0000004010102812 */ /* 0x000fe200078efcff */
[----:B------:R-:W-:Y:S01]  /*1e0b0*/  IMAD.SHL.U32 R8, R8, 0x2, RZ ;  /* 0x0000000208087824 */ /* 0x000fe200078e00ff */
[----:B------:R-:W-:Y:S01]  /*1e0c0*/  ISETP.GE.AND P2, PT, R4, UR4, PT ;  /* 0x0000000404007c0c */ /* 0x000fe2000bf46270 */
[----:B-1----:R-:W-:-:S05]  /*1e0d0*/  IMAD.SHL.U32 R35, R35, 0x8, RZ ;  /* 0x0000000823237824 */ /* 0x002fca00078e00ff */
[----:B------:R-:W-:-:S04]  /*1e0e0*/  LOP3.LUT R35, R35, 0x38, RZ, 0xc0, !PT ;  /* 0x0000003823237812 */ /* 0x000fc800078ec0ff */
[----:B------:R-:W-:Y:S02]  /*1e0f0*/  LOP3.LUT R35, R35, 0xc0, RZ, 0xfc, !PT ;  /* 0x000000c023237812 */ /* 0x000fe400078efcff */
[----:B------:R-:W-:Y:S02]  /*1e100*/  LOP3.LUT R16, R16, 0xffffff7f, RZ, 0xc0, !PT ;  /* 0xffffff7f10107812 */ /* 0x000fe400078ec0ff */
[----:B--2---:R-:W-:Y:S02]  /*1e110*/  LEA R31, R21, 0xffffffc0, 0x6 ;  /* 0xffffffc0151f7811 */ /* 0x004fe400078e30ff */
[----:B------:R-:W0:Y:S03]  /*1e120*/  S2R R21, SR_TID.X ;  /* 0x0000000000157919 */ /* 0x000e260000002100 */
[----:B------:R-:W-:-:S05]  /*1e130*/  IMAD.IADD R0, R20, 0x1, R31 ;  /* 0x0000000114007824 */ /* 0x000fca00078e021f */
[C---:B------:R-:W-:Y:S01]  /*1e140*/  ISETP.GE.AND P0, PT, R0.reuse, R26, PT ;  /* 0x0000001a0000720c */ /* 0x040fe20003f06270 */
[----:B------:R-:W-:-:S03]  /*1e150*/  IMAD.IADD R0, R0, 0x1, R34 ;  /* 0x0000000100007824 */ /* 0x000fc600078e0222 */
[----:B------:R-:W-:Y:S01]  /*1e160*/  ISETP.GT.U32.OR P0, PT, R20, 0x3f, P0 ;  /* 0x0000003f1400780c */ /* 0x000fe20000704470 */
[----:B---3--:R-:W-:-:S04]  /*1e170*/  @P1 IMAD.HI.U32 R3, R0, R3, RZ ;  /* 0x0000000300031227 */ /* 0x008fc800078e00ff */
[----:B------:R-:W-:Y:S01]  /*1e180*/  IMAD.MOV.U32 R6, RZ, RZ, R0 ;  /* 0x000000ffff067224 */ /* 0x000fe200078e0000 */
[----:B-----5:R-:W-:-:S07]  /*1e190*/  @P1 SHF.R.U32.HI R6, RZ, R2, R3 ;  /* 0x00000002ff061219 */ /* 0x020fce0000011603 */
[----:B------:R-:W1:Y:S01]  /*1e1a0*/  @!P0 LDC.64 R2, c[0x0][0x428] ;  /* 0x00010a00ff028b82 */ /* 0x000e620000000a00 */
[----:B0-----:R-:W-:-:S05]  /*1e1b0*/  IMAD.SHL.U32 R21, R21, 0x8, RZ ;  /* 0x0000000815157824 */ /* 0x001fca00078e00ff */
        /* <DEDUP_REMOVED lines=11> */
[----:B-1----:R-:W-:-:S04]  /*1e270*/  @!P0 IMAD R7, R35, R2, RZ ;  /* 0x0000000223078224 */ /* 0x002fc800078e02ff */
        /* <DEDUP_REMOVED lines=47> */
[----:B------:R-:W-:Y:S05]  /*1e570*/  BRA.DIV UR5, `(.L_x_8809) ;  /* 0x00000062058c7947 */ /* 0x000fea000b800000 */
.L_x_8929:
[----:B0-----:R-:W2:Y:S01]  /*1e580*/  LDL R0, [R1+0x50] ;  /* 0x0000500001007983 */ /* 0x001ea20000100800 */
[----:B------:R-:W-:Y:S02]  /*1e590*/  ISETP.GT.U32.AND P1, PT, R20, 0x3f, PT ;  /* 0x0000003f1400780c */ /* 0x000fe40003f24070 */
[----:B------:R-:W-:Y:S02]  /*1e5a0*/  LOP3.LUT R16, R16, 0xfffffeff, RZ, 0xc0, !PT ;  /* 0xfffffeff10107812 */ /* 0x000fe400078ec0ff */
[----:B------:R-:W-:Y:S02]  /*1e5b0*/  LOP3.LUT R32, R5, R32, RZ, 0xfc, !PT ;  /* 0x0000002005207212 */ /* 0x000fe400078efcff */
[----:B------:R-:W-:-:S07]  /*1e5c0*/  LOP3.LUT R16, R16, 0xfffffffe, RZ, 0xc0, !PT ;  /* 0xfffffffe10107812 */ /* 0x000fce00078ec0ff */
[----:B------:R-:W-:Y:S02]  /*1e5d0*/  @P1 LOP3.LUT R16, R16, 0x1, RZ, 0xfc, !PT ;  /* 0x0000000110101812 */ /* 0x000fe400078efcff */
[----:B--2---:R-:W-:-:S13]  /*1e5e0*/  ISETP.NE.AND P0, PT, R0, 0x3, PT ;  /* 0x000000030000780c */ /* 0x004fda0003f05270 */
[----:B------:R-:W-:Y:S01]  /*1e5f0*/  @P0 LOP3.LUT R16, R16, 0x100, RZ, 0xfc, !PT ;  /* 0x0000010010100812 */ /* 0x000fe200078efcff */
[----:B------:R-:W-:Y:S06]  /*1e600*/  @!P0 BRA `(.L_x_8810) ;  /* 0x0000000000048947 */ /* 0x000fec0003800000 */
[----:B------:R-:W-:Y:S01]  /*1e610*/  BPT.TRAP 0x1 ;  /* 0x000000040000795c */ /* 0x000fe20000300000 */
.L_x_8810:
[----:B------:R-:W0:Y:S01]  /*1e620*/  S2R R0, SR_TID.X ;  /* 0x0000000000007919 */ /* 0x000e220000002100 */
        /* <DEDUP_REMOVED lines=8> */
.L_x_8930:
[----:B------:R-:W-:Y:S05]  /*1e6b0*/  BSYNC B0 ;  /* 0x0000000000007941 */ /* 0x000fea0003800000 */
.L_x_8811:
        /* <DEDUP_REMOVED lines=62> */
.L_x_8940:
        /* <DEDUP_REMOVED lines=10> */
.L_x_8814:
        /* <DEDUP_REMOVED lines=11> */
.L_x_8815:
        /* <DEDUP_REMOVED lines=34> */
.L_x_8817:
[----:B------:R-:W-:Y:S05]  /*1ee10*/  BSYNC B6 ;  /* 0x0000000000067941 */ /* 0x000fea0003800000 */
.L_x_8816:
        /* <DEDUP_REMOVED lines=76> */
[----:B------:R-:W1:Y:S04]  /*1f2e0*/  SHFL.IDX PT, R4, R3, 0x1, 0x181f ;  /* 0x00381f0003047f89 */ /* 0x000e6800000e0000 */
[----:B------:R-:W-:Y:S01]  /*1f2f0*/  SHFL.IDX PT, R3, R3, 0x3, 0x181f ;  /* 0x00781f0003037f89 */ /* 0x000fe200000e0000 */
        /* <DEDUP_REMOVED lines=14> */
[----:B-1----:R0:W-:Y:S02]  /*1f3e0*/  @!P0 LDGSTS.E.BYPASS.LTC128B.128 [R23+0x21400], desc[UR40][R4.64], !P1 ;  /* 0x2140000004178fae */ /* 0x0021e4000c901d68 */
.L_x_8949:
[----:B01----:R-:W-:-:S05]  /*1f3f0*/  VIADD R4, R25, 0x30 ;  /* 0x0000003019047836 */ /* 0x003fca0000000000 */
[----:B------:R-:W-:Y:S01]  /*1f400*/  ISETP.GE.AND P0, PT, R4, R2, PT ;  /* 0x000000020400720c */ /* 0x000fe20003f06270 */
[----:B------:R0:W-:-:S12]  /*1f410*/  STL [R1+0x2c], R4 ;  /* 0x00002c0401007387 */ /* 0x0001d80000100800 */
[----:B------:R-:W-:-:S05]  /*1f420*/  @!P0 LEA R2, P2, R7, R0, 0x1 ;  /* 0x0000000007028211 */ /* 0x000fca00078408ff */
[----:B------:R-:W-:-:S05]  /*1f430*/  @!P0 IMAD.X R3, RZ, RZ, R3, P2 ;  /* 0x000000ffff038224 */ /* 0x000fca00010e0603 */
[----:B------:R-:W-:Y:S01]  /*1f440*/  @!PT LDS RZ, [RZ] ;  /* 0x00000000fffff984 */ /* 0x000fe20000000800 */
[----:B------:R-:W-:Y:S01]  /*1f450*/  @!PT LDS RZ, [RZ] ;  /* 0x00000000fffff984 */ /* 0x000fe20000000800 */
[----:B------:R-:W-:Y:S01]  /*1f460*/  @!PT LDS RZ, [RZ] ;  /* 0x00000000fffff984 */ /* 0x000fe20000000800 */
[----:B------:R0:W-:Y:S01]  /*1f470*/  @!P0 LDGSTS.E.BYPASS.LTC128B.128 [R23+0x21c00], desc[UR40][R2.64], !P1 ;  /* 0x21c0000002178fae */ /* 0x0001e2000c901d68 */
[----:B------:R-:W-:Y:S01]  /*1f480*/  PLOP3.LUT P0, PT, PT, PT, PT, 0x80, 0x0 ;  /* 0x000000000000781c */ /* 0x000fe20003f0f070 */
[----:B------:R-:W-:-:S12]  /*1f490*/  NOP ;  /* 0x0000000000007918 */ /* 0x000fd80000000000 */
.L_x_8819:
        /* <DEDUP_REMOVED lines=28> */
.L_x_8821:
[----:B------:R-:W-:Y:S05]  /*1f660*/  BSYNC B6 ;  /* 0x0000000000067941 */ /* 0x000fea0003800000 */
.L_x_8820:
        /* <DEDUP_REMOVED lines=191> */
.L_x_8959:
[----:B------:R-:W2:Y:S01]  /*20260*/  LDL.LU R3, [R1+0x2c] ;  /* 0x00002c0001037983 */ /* 0x000ea20000300800 */
[----:B------:R-:W-:Y:S01]  /*20270*/  BSSY B0, `(.L_x_8823) ;  /* 0x0000019000007945 */ /* 0x000fe20003800000 */
[----:B--2---:R-:W-:-:S13]  /*20280*/  ISETP.GE.AND P0, PT, R3, R6, PT ;  /* 0x000000060300720c */ /* 0x004fda0003f06270 */
[----:B------:R-:W-:Y:S05]  /*20290*/  @P0 BRA `(.L_x_8824) ;  /* 0x0000000000580947 */ /* 0x000fea0003800000 */
[----:B------:R-:W-:Y:S02]  /*202a0*/  LOP3.LUT R0, R0, 0x40, RZ, 0xc0, !PT ;  /* 0x0000004000007812 */ /* 0x000fe400078ec0ff */
[----:B------:R-:W-:Y:S02]  /*202b0*/  LOP3.LUT P6, RZ, R16, 0x800, RZ, 0xc0, !PT ;  /* 0x0000080010ff7812 */ /* 0x000fe400078cc0ff */
        /* <DEDUP_REMOVED lines=20> */
.L_x_8824:
[----:B------:R-:W-:Y:S05]  /*20400*/  BSYNC B0 ;  /* 0x0000000000007941 */ /* 0x000fea0003800000 */
.L_x_8823:
[----:B------:R-:W-:Y:S01]  /*20410*/  NOP ;  /* 0x0000000000007918 */ /* 0x000fe20000000000 */
[----:B------:R-:W-:-:S13]  /*20420*/  PLOP3.LUT P0, PT, PT, PT, PT, 0x80, 0x0 ;  /* 0x000000000000781c */ /* 0x000fda0003f0f070 */
.L_x_8825:
        /* <DEDUP_REMOVED lines=18> */
.L_x_8960:
[----:B------:R-:W-:Y:S05]  /*20550*/  BSYNC B0 ;  /* 0x0000000000007941 */ /* 0x000fea0003800000 */
.L_x_8826:
[----:B------:R-:W2:Y:S02]  /*20560*/  LDL R2, [R1+0x50] ;  /* 0x0000500001027983 */ /* 0x000ea40000100800 */
[----:B--2---:R-:W-:-:S13]  /*20570*/  ISETP.NE.AND P0, PT, R2, 0x3, PT ;  /* 0x000000030200780c */ /* 0x004fda0003f05270 */
[----:B------:R-:W-:Y:S05]  /*20580*/  @!P0 BRA `(.L_x_8828) ;  /* 0x0000000000048947 */ /* 0x000fea0003800000 */
[----:B------:R-:W-:Y:S01]  /*20590*/  BPT.TRAP 0x1 ;  /* 0x000000040000795c */ /* 0x000fe20000300000 */
.L_x_8828:
[----:B-1----:R-:W-:Y:S01]  /*205a0*/  SHF.L.U32 R0, R28, 0x1f, RZ ;  /* 0x0000001f1c007819 */ /* 0x002fe200000006ff */
[----:B------:R-:W-:Y:S03]  /*205b0*/  BSSY B0, `(.L_x_8829) ;  /* 0x0000003000007945 */ /* 0x000fe60003800000 */
[----:B------:R-:W1:Y:S02]  /*205c0*/  SYNCS.PHASECHK.TRANS64.TRYWAIT P0, [R26+URZ+0x38860], R0 ;  /* 0x038860001a0075a7 */ /* 0x000e64000800017f */
[----:B-1----:R-:W-:Y:S05]  /*205d0*/  @!P0 BRA `(.L_x_8830) ;  /* 0x0000005800208947 */ /* 0x002fea0003800000 */
.L_x_8961:
[----:B------:R-:W-:Y:S05]  /*205e0*/  BSYNC B0 ;  /* 0x0000000000007941 */ /* 0x000fea0003800000 */
.L_x_8829:
        /* <DEDUP_REMOVED lines=109> */
.L_x_8971:
        /* <DEDUP_REMOVED lines=34> */
.L_x_8832:
        /* <DEDUP_REMOVED lines=11> */
.L_x_8833:
        /* <DEDUP_REMOVED lines=11> */
.L_x_8848:
        /* <DEDUP_REMOVED lines=42> */
.L_x_8836:
[----:B------:R-:W-:Y:S01]  /*212e0*/  IMAD R6, R22, 0x8, R18 ;  /* 0x0000000816067824 */ /* 0x000fe200078e0212 */
[----:B------:R-:W-:Y:S01]  /*212f0*/  SHF.L.U32 R25, R28, 0x1f, RZ ;  /* 0x0000001f1c197819 */ /* 0x000fe200000006ff */
[----:B------:R-:W-:Y:S01]  /*21300*/  BSSY B1, `(.L_x_8837) ;  /* 0x0000004000017945 */ /* 0x000fe20003800000 */
[----:B------:R-:W-:Y:S02]  /*21310*/  SHF.R.S32.HI R9, RZ, 0x1f, R5 ;  /* 0x0000001fff097819 */ /* 0x000fe40000011405 */
[----:B------:R-:W0:Y:S02]  /*21320*/  SYNCS.PHASECHK.TRANS64.TRYWAIT P0, [R6+URZ+0x38840], R25 ;  /* 0x03884019060075a7 */ /* 0x000e24000800017f */
[----:B0-----:R-:W-:Y:S05]  /*21330*/  @!P0 BRA `(.L_x_8838) ;  /* 0x0000005400048947 */ /* 0x001fea0003800000 */
.L_x_8972:
[----:B------:R-:W-:Y:S05]  /*21340*/  BSYNC B1 ;  /* 0x0000000000017941 */ /* 0x000fea0003800000 */
.L_x_8837:
        /* <DEDUP_REMOVED lines=40> */
.L_x_8982:
        /* <DEDUP_REMOVED lines=8> */
.L_x_8840:
        /* <DEDUP_REMOVED lines=11> */
.L_x_8841:
[----:B------:R2:W-:Y:S01]  /*21700*/  SYNCS.ARRIVE.TRANS64.A1T0 RZ, [R6+URZ+0x38830], RZ ;  /* 0x038830ff06ff79a7 */ /* 0x0005e2000810003f */
[----:B------:R-:W-:Y:S05]  /*21710*/  @!P2 BRA `(.L_x_8842) ;  /* 0x000000000004a947 */ /* 0x000fea0003800000 */
[----:B------:R-:W-:Y:S01]  /*21720*/  BPT.TRAP 0x1 ;  /* 0x000000040000795c */ /* 0x000fe20000300000 */
.L_x_8842:
[----:B------:R-:W3:Y:S01]  /*21730*/  SYNCS.PHASECHK.TRANS64.TRYWAIT P0, [R6+URZ+0x38860], R25 ;  /* 0x03886019060075a7 */ /* 0x000ee2000800017f */
[----:B------:R-:W-:Y:S04]  /*21740*/  BSSY B1, `(.L_x_8843) ;  /* 0x0000002000017945 */ /* 0x000fe80003800000 */
[----:B---3--:R-:W-:Y:S05]  /*21750*/  @!P0 BRA `(.L_x_8844) ;  /* 0x00000054002c8947 */ /* 0x008fea0003800000 */
.L_x_8983:
[----:B------:R-:W-:Y:S05]  /*21760*/  BSYNC B1 ;  /* 0x0000000000017941 */ /* 0x000fea0003800000 */
.L_x_8843:
        /* <DEDUP_REMOVED lines=79> */
.L_x_8993:
        /* <DEDUP_REMOVED lines=25> */
.L_x_8846:
        /* <DEDUP_REMOVED lines=11> */
.L_x_8847:
[----:B------:R1:W-:Y:S01]  /*21ea0*/  SYNCS.ARRIVE.TRANS64.A1T0 RZ, [R6+URZ+0x38850], RZ ;  /* 0x038850ff06ff79a7 */ /* 0x0003e2000810003f */
[----:B------:R-:W-:Y:S05]  /*21eb0*/  @P3 BRA `(.L_x_8848) ;  /* 0xfffffff000603947 */ /* 0x000fea000383ffff */
.L_x_8835:
[----:B------:R-:W-:Y:S05]  /*21ec0*/  BSYNC B0 ;  /* 0x0000000000007941 */ /* 0x000fea0003800000 */
.L_x_8834:
        /* <DEDUP_REMOVED lines=21> */
.L_x_8850:
[----:B------:R-:W-:Y:S05]  /*22020*/  BSYNC B0 ;  /* 0x0000000000007941 */ /* 0x000fea0003800000 */
.L_x_8849:
[----:B------:R-:W-:-:S07]  /*22030*/  SEL R22, R22, RZ, P0 ;  /* 0x000000ff16167207 */ /* 0x000fce0000000000 */
.L_x_8803:
[----:B------:R-:W-:Y:S05]  /*22040*/  BSYNC B7 ;  /* 0x0000000000077941 */ /* 0x000fea0003800000 */
.L_x_8801:
        /* <DEDUP_REMOVED lines=8> */
[----:B---3--:R3:W4:Y:S01]  /*220d0*/  LDS.128 R24, [R18+0x388d0] ;  /* 0x0388d00012187984 */ /* 0x0087220000000c00 */
[----:B------:R-:W-:Y:S06]  /*220e0*/  BAR.ARV 0x4, 0x180 ;  /* 0x0106000000007b1d */ /* 0x000fec0000002000 */
[----:B------:R-:W-:Y:S05]  /*220f0*/  BRA `(.L_x_8852) ;  /* 0x0000000c00d87947 */ /* 0x000fea0003800000 */
.L_x_8851:
        /* <DEDUP_REMOVED lines=14> */
[----:B---3--:R-:W-:Y:S01]  /*221e0*/  IMAD.MOV.U32 R25, RZ, RZ, RZ ;  /* 0x000000ffff197224 */ /* 0x008fe200078e00ff */
[C---:B------:R-:W-:Y:S01]  /*221f0*/  ISETP.GE.U32.AND P2, PT, R8.reuse, 0x2, PT ;  /* 0x000000020800780c */ /* 0x040fe20003f46070 */
[----:B------:R-:W-:Y:S01]  /*22200*/  IMAD.MOV.U32 R5, RZ, RZ, RZ ;  /* 0x000000ffff057224 */ /* 0x000fe200078e00ff */
[C---:B------:R-:W-:Y:S01]  /*22210*/  ISETP.GE.U32.AND P3, PT, R8.reuse, 0x4, PT ;  /* 0x000000040800780c */ /* 0x040fe20003f66070 */
[----:B------:R-:W-:Y:S01]  /*22220*/  SHFL.IDX PT, R0, R24, RZ, 0x1f ;  /* 0x00001fff18007589 */ /* 0x000fe200000e0000 */
[C---:B------:R-:W-:Y:S02]  /*22230*/  ISETP.GE.U32.AND P4, PT, R8.reuse, 0x8, PT ;  /* 0x000000080800780c */ /* 0x040fe40003f86070 */
[----:B------:R-:W-:Y:S01]  /*22240*/  ISETP.GE.U32.AND P5, PT, R8, 0x10, PT ;  /* 0x000000100800780c */ /* 0x000fe20003fa6070 */
[----:B-12---:R0:W-:Y:S02]  /*22250*/  SHFL.IDX PT, R6, R24, 0x1, 0x1f ;  /* 0x00201f0018067f89 */ /* 0x0061e400000e0000 */
        /* <DEDUP_REMOVED lines=21> */
.L_x_9003:
[----:B------:R-:W-:Y:S02]  /*223b0*/  ULDC UR4, c[0x0][0xd38] ;  /* 0x00034e0000047ab9 */ /* 0x000fe40000000800 */
[----:B------:R-:W-:-:S04]  /*223c0*/  IMAD.U32 R4, RZ, RZ, UR4 ;  /* 0x00000004ff047e24 */ /* 0x000fc8000f8e00ff */
[----:B-1----:R-:W-:-:S04]  /*223d0*/  IMAD R3, R14, R4, RZ ;  /* 0x000000040e037224 */ /* 0x002fc800078e02ff */
[----:B------:R-:W-:-:S05]  /*223e0*/  IMAD.IADD R6, R6, 0x1, R3 ;  /* 0x0000000106067824 */ /* 0x000fca00078e0203 */
[----:B------:R-:W-:-:S13]  /*223f0*/  ISETP.GT.AND P6, PT, R6, R0, PT ;  /* 0x000000000600720c */ /* 0x000fda0003fc4270 */
[----:B------:R-:W-:Y:S05]  /*22400*/  @P6 BRA `(.L_x_8854) ;  /* 0x0000000000a46947 */ /* 0x000fea0003800000 */
.L_x_8857:
        /* <DEDUP_REMOVED lines=35> */
.L_x_9011:
[----:B------:R-:W-:Y:S02]  /*22640*/  ULDC UR4, c[0x0][0xd38] ;  /* 0x00034e0000047ab9 */ /* 0x000fe40000000800 */
[----:B------:R-:W-:-:S04]  /*22650*/  IMAD.U32 R4, RZ, RZ, UR4 ;  /* 0x00000004ff047e24 */ /* 0x000fc8000f8e00ff */
[----:B-1----:R-:W-:-:S04]  /*22660*/  IMAD R3, R14, R4, RZ ;  /* 0x000000040e037224 */ /* 0x002fc800078e02ff */
[----:B------:R-:W-:-:S05]  /*22670*/  IMAD.IADD R6, R3, 0x1, R6 ;  /* 0x0000000103067824 */ /* 0x000fca00078e0206 */
[----:B------:R-:W-:-:S13]  /*22680*/  ISETP.GT.AND P6, PT, R6, R0, PT ;  /* 0x000000000600720c */ /* 0x000fda0003fc4270 */
[----:B------:R-:W-:Y:S05]  /*22690*/  @!P6 BRA `(.L_x_8857) ;  /* 0xfffffffc005ce947 */ /* 0x000fea000383ffff */
.L_x_8854:
        /* <DEDUP_REMOVED lines=10> */
.L_x_9016:
[----:B------:R-:W-:-:S13]  /*22740*/  ISETP.NE.AND P0, PT, R3, RZ, PT ;  /* 0x000000ff0300720c */ /* 0x000fda0003f05270 */
[----:B------:R-:W-:Y:S05]  /*22750*/  @!P0 BRA `(.L_x_8859) ;  /* 0x0000000000108947 */ /* 0x000fea0003800000 */
[----:B------:R-:W-:Y:S01]  /*22760*/  UMOV UR4, 0xffffffff ;  /* 0xffffffff00047882 */ /* 0x000fe20000000000 */
[----:B------:R-:W-:Y:S02]  /*22770*/  VIADD R12, R7, 0xffffffff ;  /* 0xffffffff070c7836 */ /* 0x000fe40000000000 */
[----:B------:R-:W-:Y:S05]  /*22780*/  BRA.DIV UR4, `(.L_x_8860) ;  /* 0x0000005604607947 */ /* 0x000fea000b800000 */
[----:B------:R4:W0:Y:S02]  /*22790*/  SHFL.IDX PT, R24, R2, R12, 0x1f ;  /* 0x00001f0c02187589 */ /* 0x00082400000e0000 */
.L_x_8859:
        /* <DEDUP_REMOVED lines=21> */
[----:B------:R-:W-:Y:S01]  /*228f0*/  ISETP.GT.U32.AND P1, PT, R4, R9, PT ;  /* 0x000000090400720c */ /* 0x000fe20003f24070 */
[----:B0-----:R-:W-:Y:S02]  /*22900*/  VIADD R8, R2, 0xffffffe ;  /* 0x0ffffffe02087836 */ /* 0x001fe40000000000 */
[----:B------:R-:W-:Y:S02]  /*22910*/  IMAD.MOV.U32 R2, RZ, RZ, RZ ;  /* 0x000000ffff027224 */ /* 0x000fe400078e00ff */
[----:B------:R-:W0:Y:S08]  /*22920*/  F2I.FTZ.U32.TRUNC.NTZ R3, R8 ;  /* 0x0000000800037305 */ /* 0x000e30000021f000 */
[----:B------:R-:W-:-:S02]  /*22930*/  @!P1 IMAD.IADD R9, R9, 0x1, -R4 ;  /* 0x0000000109099824 */ /* 0x000fc400078e0a04 */
[----:B------:R-:W-:Y:S01]  /*22940*/  @!P1 VIADD R7, R7, 0x1 ;  /* 0x0000000107079836 */ /* 0x000fe20000000000 */
[----:B------:R-:W-:Y:S02]  /*22950*/  ISETP.NE.AND P1, PT, R25, RZ, PT ;  /* 0x000000ff1900720c */ /* 0x000fe40003f25270 */
        /* <DEDUP_REMOVED lines=31> */
.L_x_8861:
        /* <DEDUP_REMOVED lines=25> */
[----:B------:R-:W-:-:S04]  /*22ce0*/  @P0 VIADD R3, R3, 0x1 ;  /* 0x0000000103030836 */ /* 0x000fc80000000000 */
[----:B------:R-:W-:-:S04]  /*22cf0*/  IMAD.MOV.U32 R2, RZ, RZ, R3 ;  /* 0x000000ffff027224 */ /* 0x000fc800078e0003 */
        /* <DEDUP_REMOVED lines=34> */
.L_x_8862:
[----:B------:R-:W-:-:S05]  /*22f20*/  LOP3.LUT R2, RZ, R2, RZ, 0x33, !PT ;  /* 0x00000002ff027212 */ /* 0x000fca00078e33ff */
[----:B------:R-:W-:Y:S01]  /*22f30*/  IMAD.IADD R25, R25, 0x1, R2 ;  /* 0x0000000119197824 */ /* 0x000fe200078e0202 */
[----:B------:R-:W-:Y:S06]  /*22f40*/  BRA `(.L_x_8863) ;  /* 0x00000000001c7947 */ /* 0x000fec0003800000 */
.L_x_8855:
[----:B------:R-:W-:Y:S01]  /*22f50*/  UMOV UR4, URZ ;  /* 0x0000003f00047c82 */ /* 0x000fe20008000000 */
[----:B------:R-:W-:Y:S01]  /*22f60*/  UMOV UR5, URZ ;  /* 0x0000003f00057c82 */ /* 0x000fe20008000000 */
[----:B------:R-:W-:Y:S01]  /*22f70*/  ULDC UR6, c[0x0][0xd3c] ;  /* 0x00034f0000067ab9 */ /* 0x000fe20000000800 */
[----:B------:R-:W-:Y:S02]  /*22f80*/  IMAD.MOV.U32 R24, RZ, RZ, R0 ;  /* 0x000000ffff187224 */ /* 0x000fe400078e0000 */
[----:B------:R-:W-:Y:S02]  /*22f90*/  IMAD.U32 R25, RZ, RZ, UR4 ;  /* 0x00000004ff197e24 */ /* 0x000fe4000f8e00ff */
[----:B------:R-:W-:Y:S02]  /*22fa0*/  IMAD.U32 R26, RZ, RZ, UR5 ;  /* 0x00000005ff1a7e24 */ /* 0x000fe4000f8e00ff */
[----:B------:R-:W-:-:S07]  /*22fb0*/  IMAD.U32 R27, RZ, RZ, UR6 ;  /* 0x00000006ff1b7e24 */ /* 0x000fce000f8e00ff */
.L_x_8863:
        /* <DEDUP_REMOVED lines=10> */
.L_x_8852:
[----:B------:R-:W-:Y:S02]  /*23060*/  ULDC UR4, c[0x0][0xd3c] ;  /* 0x00034f0000047ab9 */ /* 0x000fe40000000800 */
[----:B----4-:R-:W-:-:S13]  /*23070*/  ISETP.GE.AND P0, PT, R27, UR4, PT ;  /* 0x000000041b007c0c */ /* 0x010fda000bf06270 */
[----:B------:R-:W-:Y:S05]  /*23080*/  @!P0 BRA `(.L_x_8864) ;  /* 0xffffff8000c48947 */ /* 0x000fea000383ffff */
[----:B------:R-:W-:Y:S05]  /*23090*/  BSYNC B8 ;  /* 0x0000000000087941 */ /* 0x000fea0003800000 */
.L_x_8747:
[----:B------:R-:W4:Y:S01]  /*230a0*/  LDL.LU R0, [R1+0x34] ;  /* 0x0000340001007983 */ /* 0x000f220000300800 */
[----:B------:R-:W-:Y:S01]  /*230b0*/  BSSY B0, `(.L_x_8865) ;  /* 0x000000b000007945 */ /* 0x000fe20003800000 */
[----:B0-----:R-:W0:Y:S01]  /*230c0*/  S2R R5, SR_CgaCtaId ;  /* 0x0000000000057919 */ /* 0x001e220000008800 */
[----:B----4-:R-:W-:-:S05]  /*230d0*/  VIADD R0, R0, 0x1 ;  /* 0x0000000100007836 */ /* 0x010fca0000000000 */
        /* <DEDUP_REMOVED lines=8> */
.L_x_9019:
[----:B------:R-:W-:Y:S05]  /*23160*/  BSYNC B0 ;  /* 0x0000000000007941 */ /* 0x000fea0003800000 */
.L_x_8865:
[----:B------:R-:W-:-:S03]  /*23170*/  UMOV UR4, 0xffffffff ;  /* 0xffffffff00047882 */ /* 0x000fc60000000000 */
[----:B------:R-:W-:Y:S05]  /*23180*/  BRA.DIV UR4, `(.L_x_8867) ;  /* 0x0000004e041c7947 */ /* 0x000fea000b800000 */
[----:B0-----:R-:W0:Y:S02]  /*23190*/  S2R R0, SR_TID.X ;  /* 0x0000000000007919 */ /* 0x001e240000002100 */
[----:B0-----:R-:W-:-:S04]  /*231a0*/  SHF.R.U32.HI R0, RZ, 0x5, R0 ;  /* 0x00000005ff007819 */ /* 0x001fc80000011600 */
[----:B------:R-:W-:-:S05]  /*231b0*/  LOP3.LUT R0, R0, 0x3, RZ, 0xc0, !PT ;  /* 0x0000000300007812 */ /* 0x000fca00078ec0ff */
[----:B------:R0:W1:Y:S02]  /*231c0*/  SHFL.IDX PT, R14, R0, RZ, 0x1f ;  /* 0x00001fff000e7589 */ /* 0x00006400000e0000 */
.L_x_9022:
[----:B-1----:R-:W-:-:S13]  /*231d0*/  ISETP.NE.AND P0, PT, R14, RZ, PT ;  /* 0x000000ff0e00720c */ /* 0x002fda0003f05270 */
[----:B------:R-:W-:Y:S05]  /*231e0*/  @P0 BRA `(.L_x_8589) ;  /* 0x0000000000880947 */ /* 0x000fea0003800000 */
[----:B------:R-:W-:-:S03]  /*231f0*/  UMOV UR4, 0xffffffff ;  /* 0xffffffff00047882 */ /* 0x000fc60000000000 */
[----:B------:R-:W-:Y:S05]  /*23200*/  BRA.DIV UR4, `(.L_x_8868) ;  /* 0x0000004e04307947 */ /* 0x000fea000b800000 */
[----:B------:R-:W-:-:S13]  /*23210*/  ELECT P6, URZ, PT ;  /* 0x00000000003f782f */ /* 0x000fda00038c0000 */
.L_x_9025:
[----:B------:R-:W-:Y:S05]  /*23220*/  @!P6 BRA `(.L_x_8589) ;  /* 0x000000000078e947 */ /* 0x000fea0003800000 */
[----:B0-----:R-:W4:Y:S02]  /*23230*/  LDL.LU R0, [R1+0x10] ;  /* 0x0000100001007983 */ /* 0x001f240000300800 */
[----:B----4-:R-:W-:-:S04]  /*23240*/  LOP3.LUT R0, R0, 0x2, RZ, 0xfc, !PT ;  /* 0x0000000200007812 */ /* 0x010fc800078efcff */
[----:B------:R-:W-:-:S13]  /*23250*/  ISETP.NE.AND P0, PT, R0, 0x3, PT ;  /* 0x000000030000780c */ /* 0x000fda0003f05270 */
[----:B------:R-:W-:Y:S05]  /*23260*/  @!P0 BRA `(.L_x_8869) ;  /* 0x0000000000048947 */ /* 0x000fea0003800000 */
[----:B------:R-:W-:Y:S01]  /*23270*/  BPT.TRAP 0x1 ;  /* 0x000000040000795c */ /* 0x000fe20000300000 */
.L_x_8869:
[----:B------:R-:W-:Y:S01]  /*23280*/  IMAD R5, R22, 0x8, R7 ;  /* 0x0000000816057824 */ /* 0x000fe200078e0207 */
[----:B------:R-:W-:Y:S01]  /*23290*/  SHF.L.U32 R0, R28, 0x1f, RZ ;  /* 0x0000001f1c007819 */ /* 0x000fe200000006ff */
[----:B------:R-:W-:-:S03]  /*232a0*/  VIADD R22, R22, 0x1 ;  /* 0x0000000116167836 */ /* 0x000fc60000000000 */
[----:B------:R-:W0:Y:S02]  /*232b0*/  SYNCS.PHASECHK.TRANS64.TRYWAIT P1, [R5+URZ+0x38840], R0 ;  /* 0x03884000050075a7 */ /* 0x000e24000802017f */
[----:B------:R-:W-:-:S04]  /*232c0*/  ISETP.NE.AND P2, PT, R22, 0x2, PT ;  /* 0x000000021600780c */ /* 0x000fc80003f45270 */
[----:B------:R-:W-:Y:S01]  /*232d0*/  SEL R3, RZ, 0x1, P2 ;  /* 0x00000001ff037807 */ /* 0x000fe20001000000 */
[----:B0-----:R-:W-:Y:S08]  /*232e0*/  @!P1 BRA `(.L_x_8870) ;  /* 0x0000004c00189947 */ /* 0x001ff00003800000 */
.L_x_9026:
[----:B------:R-:W-:Y:S02]  /*232f0*/  SEL R22, R22, RZ, P2 ;  /* 0x000000ff16167207 */ /* 0x000fe40001000000 */
[----:B------:R-:W-:Y:S01]  /*23300*/  LOP3.LUT R2, R28, R3, RZ, 0x3c, !PT ;  /* 0x000000031c027212 */ /* 0x000fe200078e3cff */
[----:B------:R-:W-:Y:S06]  /*23310*/  @!P0 BRA `(.L_x_8871) ;  /* 0x0000000000048947 */ /* 0x000fec0003800000 */
[----:B------:R-:W-:Y:S01]  /*23320*/  BPT.TRAP 0x1 ;  /* 0x000000040000795c */ /* 0x000fe20000300000 */
.L_x_8871:
[----:B------:R-:W-:Y:S01]  /*23330*/  IMAD R3, R22, 0x8, R7 ;  /* 0x0000000816037824 */ /* 0x000fe200078e0207 */
[----:B------:R-:W-:-:S04]  /*23340*/  SHF.L.U32 R2, R2, 0x1f, RZ ;  /* 0x0000001f02027819 */ /* 0x000fc800000006ff */
[----:B------:R-:W1:Y:S02]  /*23350*/  SYNCS.PHASECHK.TRANS64.TRYWAIT P1, [R3+URZ+0x38840], R2 ;  /* 0x03884002030075a7 */ /* 0x000e64000802017f */
[----:B-1----:R-:W-:Y:S05]  /*23360*/  @!P1 BRA `(.L_x_8872) ;  /* 0x0000004c000c9947 */ /* 0x002fea0003800000 */
.L_x_9027:
[----:B------:R-:W-:Y:S05]  /*23370*/  @!P0 BRA `(.L_x_8873) ;  /* 0x0000000000048947 */ /* 0x000fea0003800000 */
[----:B------:R-:W-:Y:S01]  /*23380*/  BPT.TRAP 0x1 ;  /* 0x000000040000795c */ /* 0x000fe20000300000 */
.L_x_8873:
[----:B------:R-:W4:Y:S02]  /*23390*/  SYNCS.PHASECHK.TRANS64.TRYWAIT P1, [R5+URZ+0x38860], R0 ;  /* 0x03886000050075a7 */ /* 0x000f24000802017f */
[----:B----4-:R-:W-:Y:S05]  /*233a0*/  @!P1 BRA `(.L_x_8874) ;  /* 0x0000004c00109947 */ /* 0x010fea0003800000 */
.L_x_9028:
[----:B------:R-:W-:Y:S05]  /*233b0*/  @!P0 BRA `(.L_x_8875) ;  /* 0x0000000000048947 */ /* 0x000fea0003800000 */
[----:B------:R-:W-:Y:S01]  /*233c0*/  BPT.TRAP 0x1 ;  /* 0x000000040000795c */ /* 0x000fe20000300000 */
.L_x_8875:
[----:B------:R0:W0:Y:S02]  /*233d0*/  SYNCS.PHASECHK.TRANS64.TRYWAIT P0, [R3+URZ+0x38860], R2 ;  /* 0x03886002030075a7 */ /* 0x000024000800017f */
[----:B0-----:R-:W-:Y:S05]  /*233e0*/  @!P0 NANOSLEEP.SYNCS 0x989680 ;  /* 0x009896800000895d */ /* 0x001fea0003900000 */
[----:B------:R-:W0:Y:S02]  /*233f0*/  @!P0 SYNCS.PHASECHK.TRANS64 P0, [R3+URZ+0x38860], R2 ;  /* 0x03886002030085a7 */ /* 0x000e24000800007f */
[----:B0-----:R-:W-:Y:S05]  /*23400*/  @!P0 BRA `(.L_x_8875) ;  /* 0xfffffffc00f08947 */ /* 0x001fea000383ffff */
.L_x_8589:
[----:B------:R-:W-:Y:S05]  /*23410*/  BSYNC B9 ;  /* 0x0000000000097941 */ /* 0x000fea0003800000 */
.L_x_8586:
[----:B------:R-:W-:Y:S05]  /*23420*/  EXIT ;  /* 0x000000000000794d */ /* 0x000fea0003800000 */
.L_x_8607:
[----:B0-----:R0:W1:Y:S02]  /*23430*/  SYNCS.PHASECHK.TRANS64.TRYWAIT P5, [R61+URZ+0x38890], R68 ;  /* 0x038890443d0075a7 */ /* 0x00106400080a017f */
[----:B-1----:R-:W-:Y:S05]  /*23440*/  @!P5 NANOSLEEP.SYNCS 0x989680 ;  /* 0x009896800000d95d */ /* 0x002fea0003900000 */
[----:B------:R-:W1:Y:S02]  /*23450*/  @!P5 SYNCS.PHASECHK.TRANS64 P5, [R61+URZ+0x38890], R68 ;  /* 0x038890443d00d5a7 */ /* 0x000e6400080a007f */
[----:B-1----:R-:W-:Y:S05]  /*23460*/  @!P5 BRA `(.L_x_8607) ;  /* 0xfffffffc00f0d947 */ /* 0x002fea000383ffff */
[----:B------:R-:W-:Y:S05]  /*23470*/  BRA `(.L_x_8876) ;  /* 0xfffffdfc00787947 */ /* 0x000fea000383ffff */
.L_x_8608:
        /* <DEDUP_REMOVED lines=8> */
.L_x_8878:
[----:B------:R-:W-:Y:S05]  /*23500*/  BSYNC B1 ;  /* 0x0000000000017941 */ /* 0x000fea0003800000 */
.L_x_8877:
        /* <DEDUP_REMOVED lines=8> */
.L_x_8879:
[----:B------:R-:W-:Y:S01]  /*23590*/  IMAD.MOV.U32 R73, RZ, RZ, R14 ;  /* 0x000000ffff497224 */ /* 0x000fe200078e000e */
[----:B------:R-:W-:Y:S06]  /*235a0*/  BRA `(.L_x_8880) ;  /* 0xfffffdfc00407947 */ /* 0x000fec000383ffff */
.L_x_8618:
[----:B0-----:R0:W1:Y:S02]  /*235b0*/  SYNCS.PHASECHK.TRANS64.TRYWAIT P6, [R61+URZ+0x38890], R68 ;  /* 0x038890443d0075a7 */ /* 0x00106400080c017f */
[----:B-1----:R-:W-:Y:S05]  /*235c0*/  @!P6 NANOSLEEP.SYNCS 0x989680 ;  /* 0x009896800000e95d */ /* 0x002fea0003900000 */
[----:B------:R-:W1:Y:S02]  /*235d0*/  @!P6 SYNCS.PHASECHK.TRANS64 P6, [R61+URZ+0x38890], R68 ;  /* 0x038890443d00e5a7 */ /* 0x000e6400080c007f */
[----:B-1----:R-:W-:Y:S05]  /*235e0*/  @!P6 BRA `(.L_x_8618) ;  /* 0xfffffffc00f0e947 */ /* 0x002fea000383ffff */
[----:B------:R-:W-:Y:S05]  /*235f0*/  BRA `(.L_x_8881) ;  /* 0xfffffe0400a47947 */ /* 0x000fea000383ffff */
.L_x_8619:
        /* <DEDUP_REMOVED lines=8> */
.L_x_8883:
[----:B------:R-:W-:Y:S05]  /*23680*/  BSYNC B1 ;  /* 0x0000000000017941 */ /* 0x000fea0003800000 */
.L_x_8882:
        /* <DEDUP_REMOVED lines=8> */
.L_x_8884:
[----:B------:R-:W-:Y:S01]  /*23710*/  IMAD.MOV.U32 R70, RZ, RZ, R14 ;  /* 0x000000ffff467224 */ /* 0x000fe200078e000e */
[----:B------:R-:W-:Y:S06]  /*23720*/  BRA `(.L_x_8885) ;  /* 0xfffffe04006c7947 */ /* 0x000fec000383ffff */
.L_x_8624:
[----:B-1----:R1:W2:Y:S02]  /*23730*/  SYNCS.PHASECHK.TRANS64.TRYWAIT P4, [R61+URZ+0x38890], R68 ;  /* 0x038890443d0075a7 */ /* 0x0022a4000808017f */
[----:B--2---:R-:W-:Y:S05]  /*23740*/  @!P4 NANOSLEEP.SYNCS 0x989680 ;  /* 0x009896800000c95d */ /* 0x004fea0003900000 */
[----:B------:R-:W2:Y:S02]  /*23750*/  @!P4 SYNCS.PHASECHK.TRANS64 P4, [R61+URZ+0x38890], R68 ;  /* 0x038890443d00c5a7 */ /* 0x000ea4000808007f */
[----:B--2---:R-:W-:Y:S05]  /*23760*/  @!P4 BRA `(.L_x_8624) ;  /* 0xfffffffc00f0c947 */ /* 0x004fea000383ffff */
[----:B------:R-:W-:Y:S05]  /*23770*/  BRA `(.L_x_8886) ;  /* 0xfffffe0c006c7947 */ /* 0x000fea000383ffff */
.L_x_8625:
[----:B------:R-:W-:Y:S01]  /*23780*/  BSSY B1, `(.L_x_8887) ;  /* 0x0000007000017945 */ /* 0x000fe20003800000 */
[----:B------:R-:W-:Y:S02]  /*23790*/  IMAD.MOV.U32 R12, RZ, RZ, RZ ;  /* 0x000000ffff0c7224 */ /* 0x000fe400078e00ff */
[----:B------:R-:W-:Y:S02]  /*237a0*/  IMAD.MOV.U32 R11, RZ, RZ, 0x1c1f ;  /* 0x00001c1fff0b7424 */ /* 0x000fe400078e00ff */
[----:B------:R-:W-:-:S07]  /*237b0*/  IMAD.MOV.U32 R15, RZ, RZ, -0x1 ;  /* 0xffffffffff0f7424 */ /* 0x000fce00078e00ff */
[----:B-1----:R-:W-:Y:S05]  /*237c0*/  WARPSYNC.COLLECTIVE R15, `(.L_x_8888) ;  /* 0x000000000f087348 */ /* 0x002fea0003c00000 */
[----:B------:R0:W2:Y:S02]  /*237d0*/  SHFL.IDX P6, R14, R13, R12, R11 ;  /* 0x0000000c0d0e7389 */ /* 0x0000a400000c000b */
[----:B012---:R-:W-:Y:S01]  /*237e0*/  ENDCOLLECTIVE ;  /* 0x000000000000791b */ /* 0x007fe20003800000 */
.L_x_8888:
[----:B------:R-:W-:Y:S05]  /*237f0*/  BSYNC B1 ;  /* 0x0000000000017941 */ /* 0x000fea0003800000 */
.L_x_8887:
        /* <DEDUP_REMOVED lines=8> */
.L_x_8889:
[----:B------:R-:W-:Y:S05]  /*23880*/  BRA `(.L_x_8890) ;  /* 0xfffffe0c008c7947 */ /* 0x000fea000383ffff */
.L_x_8629:
[----:B-1----:R1:W2:Y:S02]  /*23890*/  SYNCS.PHASECHK.TRANS64.TRYWAIT P3, [R61+URZ+0x388b0], R68 ;  /* 0x0388b0443d0075a7 */ /* 0x0022a4000806017f */
[----:B--2---:R-:W-:Y:S05]  /*238a0*/  @!P3 NANOSLEEP.SYNCS 0x989680 ;  /* 0x009896800000b95d */ /* 0x004fea0003900000 */
[----:B------:R-:W2:Y:S02]  /*238b0*/  @!P3 SYNCS.PHASECHK.TRANS64 P3, [R61+URZ+0x388b0], R68 ;  /* 0x0388b0443d00b5a7 */ /* 0x000ea4000806007f */
[----:B--2---:R-:W-:Y:S05]  /*238c0*/  @!P3 BRA `(.L_x_8629) ;  /* 0xfffffffc00f0b947 */ /* 0x004fea000383ffff */
[----:B------:R-:W-:Y:S05]  /*238d0*/  BRA `(.L_x_8891) ;  /* 0xfffffe1000187947 */ /* 0x000fea000383ffff */
.L_x_8658:
        /* <DEDUP_REMOVED lines=8> */
.L_x_8893:
[----:B------:R-:W-:Y:S05]  /*23960*/  BSYNC B1 ;  /* 0x0000000000017941 */ /* 0x000fea0003800000 */
.L_x_8892:
        /* <DEDUP_REMOVED lines=8> */
.L_x_8894:
[----:B------:R-:W-:Y:S02]  /*239f0*/  IMAD.MOV.U32 R13, RZ, RZ, R31 ;  /* 0x000000ffff0d7224 */ /* 0x000fe400078e001f */
[----:B------:R-:W-:-:S07]  /*23a00*/  IMAD.MOV.U32 R5, RZ, RZ, R14 ;  /* 0x000000ffff057224 */ /* 0x000fce00078e000e */
[----:B------:R-:W-:Y:S05]  /*23a10*/  WARPSYNC.COLLECTIVE R15, `(.L_x_8895) ;  /* 0x000000000f087348 */ /* 0x000fea0003c00000 */
[----:B------:R0:W1:Y:S02]  /*23a20*/  SHFL.IDX P6, R14, R13, R12, R11 ;  /* 0x0000000c0d0e7389 */ /* 0x00006400000c000b */
[----:B01----:R-:W-:Y:S01]  /*23a30*/  ENDCOLLECTIVE ;  /* 0x000000000000791b */ /* 0x003fe20003800000 */
.L_x_8895:
[----:B------:R-:W-:Y:S02]  /*23a40*/  IMAD.MOV.U32 R13, RZ, RZ, R30 ;  /* 0x000000ffff0d7224 */ /* 0x000fe400078e001e */
[----:B------:R-:W-:-:S07]  /*23a50*/  IMAD.MOV.U32 R8, RZ, RZ, R14 ;  /* 0x000000ffff087224 */ /* 0x000fce00078e000e */
[----:B------:R-:W-:Y:S05]  /*23a60*/  WARPSYNC.COLLECTIVE R15, `(.L_x_8896) ;  /* 0x000000000f087348 */ /* 0x000fea0003c00000 */
[----:B------:R0:W1:Y:S02]  /*23a70*/  SHFL.IDX P6, R14, R13, R12, R11 ;  /* 0x0000000c0d0e7389 */ /* 0x00006400000c000b */
[----:B01----:R-:W-:Y:S01]  /*23a80*/  ENDCOLLECTIVE ;  /* 0x000000000000791b */ /* 0x003fe20003800000 */
.L_x_8896:
[----:B------:R-:W-:Y:S01]  /*23a90*/  IMAD.MOV.U32 R6, RZ, RZ, R14 ;  /* 0x000000ffff067224 */ /* 0x000fe200078e000e */
[----:B------:R-:W-:Y:S06]  /*23aa0*/  BRA `(.L_x_8897) ;  /* 0xfffffe4400f87947 */ /* 0x000fec000383ffff */
.L_x_8661:
[----:B------:R-:W-:Y:S01]  /*23ab0*/  BSSY B1, `(.L_x_8898) ;  /* 0x0000008000017945 */ /* 0x000fe20003800000 */
[----:B------:R-:W-:Y:S02]  /*23ac0*/  IMAD.MOV.U32 R13, RZ, RZ, R10 ;  /* 0x000000ffff0d7224 */ /* 0x000fe400078e000a */
[----:B------:R-:W-:Y:S02]  /*23ad0*/  IMAD.MOV.U32 R12, RZ, RZ, 0x1 ;  /* 0x00000001ff0c7424 */ /* 0x000fe400078e00ff */
[----:B------:R-:W-:Y:S02]  /*23ae0*/  IMAD.MOV.U32 R11, RZ, RZ, 0x1c1f ;  /* 0x00001c1fff0b7424 */ /* 0x000fe400078e00ff */
[----:B------:R-:W-:-:S07]  /*23af0*/  IMAD.MOV.U32 R15, RZ, RZ, -0x1 ;  /* 0xffffffffff0f7424 */ /* 0x000fce00078e00ff */
[----:B-1-34-:R-:W-:Y:S05]  /*23b00*/  WARPSYNC.COLLECTIVE R15, `(.L_x_8899) ;  /* 0x000000000f087348 */ /* 0x01afea0003c00000 */
[----:B------:R0:W2:Y:S02]  /*23b10*/  SHFL.IDX P6, R14, R13, R12, R11 ;  /* 0x0000000c0d0e7389 */ /* 0x0000a400000c000b */
[----:B01234-:R-:W-:Y:S01]  /*23b20*/  ENDCOLLECTIVE ;  /* 0x000000000000791b */ /* 0x01ffe20003800000 */
.L_x_8899:
[----:B------:R-:W-:Y:S05]  /*23b30*/  BSYNC B1 ;  /* 0x0000000000017941 */ /* 0x000fea0003800000 */
.L_x_8898:
        /* <DEDUP_REMOVED lines=8> */
.L_x_8900:
[----:B------:R-:W-:Y:S02]  /*23bc0*/  IMAD.MOV.U32 R13, RZ, RZ, R31 ;  /* 0x000000ffff0d7224 */ /* 0x000fe400078e001f */
[----:B------:R-:W-:-:S07]  /*23bd0*/  IMAD.MOV.U32 R4, RZ, RZ, R14 ;  /* 0x000000ffff047224 */ /* 0x000fce00078e000e */
[----:B------:R-:W-:Y:S05]  /*23be0*/  WARPSYNC.COLLECTIVE R15, `(.L_x_8901) ;  /* 0x000000000f087348 */ /* 0x000fea0003c00000 */
[----:B------:R0:W1:Y:S02]  /*23bf0*/  SHFL.IDX P6, R14, R13, R12, R11 ;  /* 0x0000000c0d0e7389 */ /* 0x00006400000c000b */
[----:B01----:R-:W-:Y:S01]  /*23c00*/  ENDCOLLECTIVE ;  /* 0x000000000000791b */ /* 0x003fe20003800000 */
.L_x_8901:
[----:B------:R-:W-:Y:S02]  /*23c10*/  IMAD.MOV.U32 R13, RZ, RZ, R30 ;  /* 0x000000ffff0d7224 */ /* 0x000fe400078e001e */
[----:B------:R-:W-:-:S07]  /*23c20*/  IMAD.MOV.U32 R7, RZ, RZ, R14 ;  /* 0x000000ffff077224 */ /* 0x000fce00078e000e */
[----:B------:R-:W-:Y:S05]  /*23c30*/  WARPSYNC.COLLECTIVE R15, `(.L_x_8902) ;  /* 0x000000000f087348 */ /* 0x000fea0003c00000 */
[----:B------:R0:W1:Y:S02]  /*23c40*/  SHFL.IDX P6, R14, R13, R12, R11 ;  /* 0x0000000c0d0e7389 */ /* 0x00006400000c000b */
[----:B01----:R-:W-:Y:S01]  /*23c50*/  ENDCOLLECTIVE ;  /* 0x000000000000791b */ /* 0x003fe20003800000 */
.L_x_8902:
[----:B------:R-:W-:Y:S05]  /*23c60*/  BRA `(.L_x_8903) ;  /* 0xfffffe48005c7947 */ /* 0x000fea000383ffff */
.L_x_8665:
[----:B0-----:R0:W1:Y:S02]  /*23c70*/  SYNCS.PHASECHK.TRANS64.TRYWAIT P0, [R17+URZ+0x38800], R32 ;  /* 0x03880020110075a7 */ /* 0x001064000800017f */
[----:B-1----:R-:W-:Y:S05]  /*23c80*/  @!P0 NANOSLEEP.SYNCS 0x989680 ;  /* 0x009896800000895d */ /* 0x002fea0003900000 */
[----:B------:R-:W1:Y:S02]  /*23c90*/  @!P0 SYNCS.PHASECHK.TRANS64 P0, [R17+URZ+0x38800], R32 ;  /* 0x03880020110085a7 */ /* 0x000e64000800007f */
[----:B-1----:R-:W-:Y:S05]  /*23ca0*/  @!P0 BRA `(.L_x_8665) ;  /* 0xfffffffc00f08947 */ /* 0x002fea000383ffff */
[----:B------:R-:W-:Y:S05]  /*23cb0*/  BRA `(.L_x_8904) ;  /* 0xfffffe4c00547947 */ /* 0x000fea000383ffff */
.L_x_8673:
[----:B------:R-:W1:Y:S01]  /*23cc0*/  LDC R37, c[0x0][0x3f4] ;  /* 0x0000fd00ff257b82 */ /* 0x000e620000000800 */
[----:B------:R-:W-:Y:S01]  /*23cd0*/  BSSY B1, `(.L_x_8905) ;  /* 0x0000008000017945 */ /* 0x000fe20003800000 */
[----:B------:R-:W-:Y:S02]  /*23ce0*/  IMAD.MOV.U32 R13, RZ, RZ, R24 ;  /* 0x000000ffff0d7224 */ /* 0x000fe400078e0018 */
[----:B------:R-:W-:Y:S02]  /*23cf0*/  IMAD.MOV.U32 R12, RZ, RZ, RZ ;  /* 0x000000ffff0c7224 */ /* 0x000fe400078e00ff */
[----:B0-----:R-:W-:Y:S02]  /*23d00*/  IMAD.MOV.U32 R11, RZ, RZ, 0x1c1f ;  /* 0x00001c1fff0b7424 */ /* 0x001fe400078e00ff */
[----:B------:R-:W-:-:S07]  /*23d10*/  IMAD.MOV.U32 R15, RZ, RZ, -0x1 ;  /* 0xffffffffff0f7424 */ /* 0x000fce00078e00ff */
[----:B-12---:R-:W-:Y:S05]  /*23d20*/  WARPSYNC.COLLECTIVE R15, `(.L_x_8906) ;  /* 0x000000000f087348 */ /* 0x006fea0003c00000 */
[----:B------:R0:W3:Y:S02]  /*23d30*/  SHFL.IDX P6, R14, R13, R12, R11 ;  /* 0x0000000c0d0e7389 */ /* 0x0000e400000c000b */
[----:B0123--:R-:W-:Y:S01]  /*23d40*/  ENDCOLLECTIVE ;  /* 0x000000000000791b */ /* 0x00ffe20003800000 */
.L_x_8906:
[----:B------:R-:W-:Y:S05]  /*23d50*/  BSYNC B1 ;  /* 0x0000000000017941 */ /* 0x000fea0003800000 */
.L_x_8905:
        /* <DEDUP_REMOVED lines=10> */
.L_x_8907:
        /* <DEDUP_REMOVED lines=8> */
.L_x_8908:
[----:B------:R-:W-:-:S05]  /*23e80*/  @!P1 IADD3 R8, P2, R2, R5, RZ ;  /* 0x0000000502089210 */ /* 0x000fca0007f5e0ff */
[----:B------:R-:W-:Y:S02]  /*23e90*/  @!P1 IMAD.X R9, R0, 0x1, R6, P2 ;  /* 0x0000000100099824 */ /* 0x000fe400010e0606 */
[----:B------:R-:W-:Y:S02]  /*23ea0*/  IMAD.MOV.U32 R13, RZ, RZ, R34 ;  /* 0x000000ffff0d7224 */ /* 0x000fe400078e0022 */
[----:B------:R-:W-:-:S07]  /*23eb0*/  IMAD.MOV.U32 R3, RZ, RZ, R14 ;  /* 0x000000ffff037224 */ /* 0x000fce00078e000e */
[----:B------:R-:W-:Y:S05]  /*23ec0*/  WARPSYNC.COLLECTIVE R15, `(.L_x_8909) ;  /* 0x000000000f087348 */ /* 0x000fea0003c00000 */
[----:B------:R0:W1:Y:S02]  /*23ed0*/  SHFL.IDX P6, R14, R13, R12, R11 ;  /* 0x0000000c0d0e7389 */ /* 0x00006400000c000b */
[----:B01----:R-:W-:Y:S01]  /*23ee0*/  ENDCOLLECTIVE ;  /* 0x000000000000791b */ /* 0x003fe20003800000 */
.L_x_8909:
        /* <DEDUP_REMOVED lines=21> */
.L_x_8910:
        /* <DEDUP_REMOVED lines=8> */
[--C-:B------:R-:W-:Y:S01]  /*240c0*/  IMAD.MOV.U32 R13, RZ, RZ, R33.reuse ;  /* 0x000000ffff0d7224 */ /* 0x100fe200078e0021 */
[----:B------:R-:W-:Y:S01]  /*240d0*/  PRMT R33, R8, 0x7610, R33 ;  /* 0x0000761008217816 */ /* 0x000fe20000000021 */
[----:B------:R-:W-:Y:S02]  /*240e0*/  IMAD.MOV.U32 R4, RZ, RZ, R29 ;  /* 0x000000ffff047224 */ /* 0x000fe400078e001d */
[----:B------:R-:W-:Y:S02]  /*240f0*/  IMAD.MOV.U32 R5, RZ, RZ, R30 ;  /* 0x000000ffff057224 */ /* 0x000fe400078e001e */
[----:B------:R-:W-:Y:S01]  /*24100*/  IMAD.MOV.U32 R0, RZ, RZ, R28 ;  /* 0x000000ffff007224 */ /* 0x000fe200078e001c */
[----:B------:R-:W-:Y:S01]  /*24110*/  PRMT R47, R4, 0x7610, R47 ;  /* 0x00007610042f7816 */ /* 0x000fe2000000002f */
[----:B------:R-:W-:Y:S01]  /*24120*/  IMAD.MOV.U32 R6, RZ, RZ, R31 ;  /* 0x000000ffff067224 */ /* 0x000fe200078e001f */
[----:B------:R-:W-:Y:S01]  /*24130*/  PRMT R44, R44, 0x5410, R5 ;  /* 0x000054102c2c7816 */ /* 0x000fe20000000005 */
[----:B------:R-:W-:Y:S01]  /*24140*/  IMAD.MOV.U32 R24, RZ, RZ, R14 ;  /* 0x000000ffff187224 */ /* 0x000fe200078e000e */
[----:B------:R-:W-:-:S07]  /*24150*/  CS2R R4, SRZ ;  /* 0x0000000000047805 */ /* 0x000fce000001ff00 */
[----:B------:R-:W-:Y:S05]  /*24160*/  WARPSYNC.COLLECTIVE R15, `(.L_x_8911) ;  /* 0x000000000f087348 */ /* 0x000fea0003c00000 */
[----:B------:R0:W1:Y:S02]  /*24170*/  SHFL.IDX P6, R14, R13, R12, R11 ;  /* 0x0000000c0d0e7389 */ /* 0x00006400000c000b */
[----:B01----:R-:W-:Y:S01]  /*24180*/  ENDCOLLECTIVE ;  /* 0x000000000000791b */ /* 0x003fe20003800000 */
.L_x_8911:
[----:B------:R-:W-:Y:S01]  /*24190*/  PRMT R50, R0, 0x5410, R6 ;  /* 0x0000541000327816 */ /* 0x000fe20000000006 */
[----:B------:R-:W-:Y:S02]  /*241a0*/  IMAD.MOV.U32 R13, RZ, RZ, R27 ;  /* 0x000000ffff0d7224 */ /* 0x000fe400078e001b */
[----:B------:R-:W-:-:S07]  /*241b0*/  IMAD.MOV.U32 R26, RZ, RZ, R14 ;  /* 0x000000ffff1a7224 */ /* 0x000fce00078e000e */
[----:B------:R-:W-:Y:S05]  /*241c0*/  WARPSYNC.COLLECTIVE R15, `(.L_x_8912) ;  /* 0x000000000f087348 */ /* 0x000fea0003c00000 */
[----:B------:R0:W1:Y:S02]  /*241d0*/  SHFL.IDX P6, R14, R13, R12, R11 ;  /* 0x0000000c0d0e7389 */ /* 0x00006400000c000b */
[----:B01----:R-:W-:Y:S01]  /*241e0*/  ENDCOLLECTIVE ;  /* 0x000000000000791b */ /* 0x003fe20003800000 */
.L_x_8912:
[----:B------:R-:W-:Y:S02]  /*241f0*/  IMAD.MOV.U32 R13, RZ, RZ, R34 ;  /* 0x000000ffff0d7224 */ /* 0x000fe400078e0022 */
[----:B------:R-:W-:-:S07]  /*24200*/  IMAD.MOV.U32 R27, RZ, RZ, R14 ;  /* 0x000000ffff1b7224 */ /* 0x000fce00078e000e */
[----:B------:R-:W-:Y:S05]  /*24210*/  WARPSYNC.COLLECTIVE R15, `(.L_x_8913) ;  /* 0x000000000f087348 */ /* 0x000fea0003c00000 */
[----:B------:R0:W1:Y:S02]  /*24220*/  SHFL.IDX P6, R14, R13, R12, R11 ;  /* 0x0000000c0d0e7389 */ /* 0x00006400000c000b */
[----:B01----:R-:W-:Y:S01]  /*24230*/  ENDCOLLECTIVE ;  /* 0x000000000000791b */ /* 0x003fe20003800000 */
.L_x_8913:
[----:B------:R-:W-:Y:S05]  /*24240*/  BRA `(.L_x_8914) ;  /* 0xfffffe5800387947 */ /* 0x000fea000383ffff */
.L_x_8677:
[----:B0-----:R0:W1:Y:S02]  /*24250*/  SYNCS.PHASECHK.TRANS64.TRYWAIT P1, [R17+URZ+0x38800], R12 ;  /* 0x0388000c110075a7 */ /* 0x001064000802017f */
[----:B-1----:R-:W-:Y:S05]  /*24260*/  @!P1 NANOSLEEP.SYNCS 0x989680 ;  /* 0x009896800000995d */ /* 0x002fea0003900000 */
[----:B------:R-:W1:Y:S02]  /*24270*/  @!P1 SYNCS.PHASECHK.TRANS64 P1, [R17+URZ+0x38800], R12 ;  /* 0x0388000c110095a7 */ /* 0x000e64000802007f */
[----:B-1----:R-:W-:Y:S05]  /*24280*/  @!P1 BRA `(.L_x_8677) ;  /* 0xfffffffc00f09947 */ /* 0x002fea000383ffff */
[----:B------:R-:W-:Y:S05]  /*24290*/  BRA `(.L_x_8915) ;  /* 0xfffffe5800d47947 */ /* 0x000fea000383ffff */
.L_x_8683:
[----:B-1----:R1:W3:Y:S02]  /*242a0*/  SYNCS.PHASECHK.TRANS64.TRYWAIT P1, [R21+URZ+0x38830], R12 ;  /* 0x0388300c150075a7 */ /* 0x0022e4000802017f */
[----:B---3--:R-:W-:Y:S05]  /*242b0*/  @!P1 NANOSLEEP.SYNCS 0x989680 ;  /* 0x009896800000995d */ /* 0x008fea0003900000 */
[----:B------:R-:W3:Y:S02]  /*242c0*/  @!P1 SYNCS.PHASECHK.TRANS64 P1, [R21+URZ+0x38830], R12 ;  /* 0x0388300c150095a7 */ /* 0x000ee4000802007f */
[----:B---3--:R-:W-:Y:S05]  /*242d0*/  @!P1 BRA `(.L_x_8683) ;  /* 0xfffffffc00f09947 */ /* 0x008fea000383ffff */
[----:B------:R-:W-:Y:S05]  /*242e0*/  BRA `(.L_x_8682) ;  /* 0xfffffe6800507947 */ /* 0x000fea000383ffff */
.L_x_8685:
[----:B--2---:R2:W3:Y:S02]  /*242f0*/  SYNCS.PHASECHK.TRANS64.TRYWAIT P1, [R17+URZ+0x38810], R0 ;  /* 0x03881000110075a7 */ /* 0x0044e4000802017f */
[----:B---3--:R-:W-:Y:S05]  /*24300*/  @!P1 NANOSLEEP.SYNCS 0x989680 ;  /* 0x009896800000995d */ /* 0x008fea0003900000 */
[----:B------:R-:W3:Y:S02]  /*24310*/  @!P1 SYNCS.PHASECHK.TRANS64 P1, [R17+URZ+0x38810], R0 ;  /* 0x03881000110095a7 */ /* 0x000ee4000802007f */
[----:B---3--:R-:W-:Y:S05]  /*24320*/  @!P1 BRA `(.L_x_8685) ;  /* 0xfffffffc00f09947 */ /* 0x008fea000383ffff */
[----:B------:R-:W-:Y:S05]  /*24330*/  BRA `(.L_x_8916) ;  /* 0xfffffe6c00007947 */ /* 0x000fea000383ffff */
.L_x_8689:
[----:B--2---:R2:W4:Y:S02]  /*24340*/  SYNCS.PHASECHK.TRANS64.TRYWAIT P1, [R21+URZ+0x38850], R12 ;  /* 0x0388500c150075a7 */ /* 0x004524000802017f */
[----:B----4-:R-:W-:Y:S05]  /*24350*/  @!P1 NANOSLEEP.SYNCS 0x989680 ;  /* 0x009896800000995d */ /* 0x010fea0003900000 */
[----:B------:R-:W4:Y:S02]  /*24360*/  @!P1 SYNCS.PHASECHK.TRANS64 P1, [R21+URZ+0x38850], R12 ;  /* 0x0388500c150095a7 */ /* 0x000f24000802007f */
[----:B----4-:R-:W-:Y:S05]  /*24370*/  @!P1 BRA `(.L_x_8689) ;  /* 0xfffffffc00f09947 */ /* 0x010fea000383ffff */
[----:B------:R-:W-:Y:S05]  /*24380*/  BRA `(.L_x_8688) ;  /* 0xfffffe6c001c7947 */ /* 0x000fea000383ffff */
.L_x_8698:
[----:B-1----:R1:W2:Y:S02]  /*24390*/  SYNCS.PHASECHK.TRANS64.TRYWAIT P1, [R196+URZ+0x38830], R20 ;  /* 0x03883014c40075a7 */ /* 0x0022a4000802017f */
[----:B--2---:R-:W-:Y:S05]  /*243a0*/  @!P1 NANOSLEEP.SYNCS 0x989680 ;  /* 0x009896800000995d */ /* 0x004fea0003900000 */
[----:B------:R-:W2:Y:S02]  /*243b0*/  @!P1 SYNCS.PHASECHK.TRANS64 P1, [R196+URZ+0x38830], R20 ;  /* 0x03883014c40095a7 */ /* 0x000ea4000802007f */
[----:B--2---:R-:W-:Y:S05]  /*243c0*/  @!P1 BRA `(.L_x_8698) ;  /* 0xfffffffc00f09947 */ /* 0x004fea000383ffff */
[----:B------:R-:W-:Y:S05]  /*243d0*/  BRA `(.L_x_8697) ;  /* 0xfffffe9800747947 */ /* 0x000fea000383ffff */
.L_x_8703:
[----:B---3--:R3:W4:Y:S02]  /*243e0*/  SYNCS.PHASECHK.TRANS64.TRYWAIT P1, [R196+URZ+0x38850], R20 ;  /* 0x03885014c40075a7 */ /* 0x008724000802017f */
[----:B----4-:R-:W-:Y:S05]  /*243f0*/  @!P1 NANOSLEEP.SYNCS 0x989680 ;  /* 0x009896800000995d */ /* 0x010fea0003900000 */
[----:B------:R-:W4:Y:S02]  /*24400*/  @!P1 SYNCS.PHASECHK.TRANS64 P1, [R196+URZ+0x38850], R20 ;  /* 0x03885014c40095a7 */ /* 0x000f24000802007f */
[----:B----4-:R-:W-:Y:S05]  /*24410*/  @!P1 BRA `(.L_x_8703) ;  /* 0xfffffffc00f09947 */ /* 0x010fea000383ffff */
[----:B------:R-:W-:Y:S05]  /*24420*/  BRA `(.L_x_8702) ;  /* 0xfffffe9c00107947 */ /* 0x000fea000383ffff */
.L_x_8713:
[----:B-1----:R1:W2:Y:S02]  /*24430*/  SYNCS.PHASECHK.TRANS64.TRYWAIT P1, [R196+URZ+0x38830], R20 ;  /* 0x03883014c40075a7 */ /* 0x0022a4000802017f */
[----:B--2---:R-:W-:Y:S05]  /*24440*/  @!P1 NANOSLEEP.SYNCS 0x989680 ;  /* 0x009896800000995d */ /* 0x004fea0003900000 */
[----:B------:R-:W2:Y:S02]  /*24450*/  @!P1 SYNCS.PHASECHK.TRANS64 P1, [R196+URZ+0x38830], R20 ;  /* 0x03883014c40095a7 */ /* 0x000ea4000802007f */
[----:B--2---:R-:W-:Y:S05]  /*24460*/  @!P1 BRA `(.L_x_8713) ;  /* 0xfffffffc00f09947 */ /* 0x004fea000383ffff */
[----:B------:R-:W-:Y:S05]  /*24470*/  BRA `(.L_x_8712) ;  /* 0xfffffed000847947 */ /* 0x000fea000383ffff */
.L_x_8718:
[----:B---3--:R3:W4:Y:S02]  /*24480*/  SYNCS.PHASECHK.TRANS64.TRYWAIT P1, [R196+URZ+0x38850], R20 ;  /* 0x03885014c40075a7 */ /* 0x008724000802017f */
[----:B----4-:R-:W-:Y:S05]  /*24490*/  @!P1 NANOSLEEP.SYNCS 0x989680 ;  /* 0x009896800000995d */ /* 0x010fea0003900000 */
[----:B------:R-:W4:Y:S02]  /*244a0*/  @!P1 SYNCS.PHASECHK.TRANS64 P1, [R196+URZ+0x38850], R20 ;  /* 0x03885014c40095a7 */ /* 0x000f24000802007f */
[----:B----4-:R-:W-:Y:S05]  /*244b0*/  @!P1 BRA `(.L_x_8718) ;  /* 0xfffffffc00f09947 */ /* 0x010fea000383ffff */
[----:B------:R-:W-:Y:S05]  /*244c0*/  BRA `(.L_x_8717) ;  /* 0xfffffed400207947 */ /* 0x000fea000383ffff */
.L_x_8755:
        /* <DEDUP_REMOVED lines=11> */
.L_x_8918:
[----:B------:R-:W-:Y:S05]  /*24580*/  BSYNC B1 ;  /* 0x0000000000017941 */ /* 0x000fea0003800000 */
.L_x_8917:
[----:B------:R-:W-:Y:S05]  /*24590*/  BRA `(.L_x_8919) ;  /* 0xffffff7800047947 */ /* 0x000fea000383ffff */
.L_x_8757:
[----:B------:R-:W-:Y:S01]  /*245a0*/  BSSY B1, `(.L_x_8920) ;  /* 0x0000006000017945 */ /* 0x000fe20003800000 */
[----:B------:R-:W-:-:S07]  /*245b0*/  IMAD.MOV.U32 R15, RZ, RZ, -0x1 ;  /* 0xffffffffff0f7424 */ /* 0x000fce00078e00ff */
[----:B0-----:R-:W-:Y:S05]  /*245c0*/  WARPSYNC.COLLECTIVE R15, `(.L_x_8921) ;  /* 0x000000000f0c7348 */ /* 0x001fea0003c00000 */
[----:B------:R-:W-:Y:S02]  /*245d0*/  ELECT P6, UR62, PT ;  /* 0x00000000003e782f */ /* 0x000fe400038c0000 */
[----:B------:R-:W-:Y:S01]  /*245e0*/  MOV R14, UR62 ;  /* 0x0000003e000e7c02 */ /* 0x000fe20008000f00 */
[----:B0-----:R-:W-:Y:S10]  /*245f0*/  ENDCOLLECTIVE ;  /* 0x000000000000791b */ /* 0x001ff40003800000 */
.L_x_8921:
[----:B------:R-:W-:Y:S05]  /*24600*/  BSYNC B1 ;  /* 0x0000000000017941 */ /* 0x000fea0003800000 */
.L_x_8920:
[----:B------:R-:W-:Y:S05]  /*24610*/  BRA `(.L_x_8756) ;  /* 0xffffff7400fc7947 */ /* 0x000fea000383ffff */
.L_x_8759:
[----:B0-----:R0:W1:Y:S02]  /*24620*/  SYNCS.PHASECHK.TRANS64.TRYWAIT P0, [R18+URZ+0x38820], R3 ;  /* 0x03882003120075a7 */ /* 0x001064000800017f */
[----:B-1----:R-:W-:Y:S05]  /*24630*/  @!P0 NANOSLEEP.SYNCS 0x989680 ;  /* 0x009896800000895d */ /* 0x002fea0003900000 */
[----:B------:R-:W1:Y:S02]  /*24640*/  @!P0 SYNCS.PHASECHK.TRANS64 P0, [R18+URZ+0x38820], R3 ;  /* 0x03882003120085a7 */ /* 0x000e64000800007f */
[----:B-1----:R-:W-:Y:S05]  /*24650*/  @!P0 BRA `(.L_x_8759) ;  /* 0xfffffffc00f08947 */ /* 0x002fea000383ffff */
[----:B------:R-:W-:Y:S05]  /*24660*/  BRA `(.L_x_8922) ;  /* 0xffffff78000c7947 */ /* 0x000fea000383ffff */
.L_x_8763:
[----:B0-----:R0:W1:Y:S02]  /*24670*/  SYNCS.PHASECHK.TRANS64.TRYWAIT P0, [R3+URZ+0x388a0], R9 ;  /* 0x0388a009030075a7 */ /* 0x001064000800017f */
[----:B-1----:R-:W-:Y:S05]  /*24680*/  @!P0 NANOSLEEP.SYNCS 0x989680 ;  /* 0x009896800000895d */ /* 0x002fea0003900000 */
[----:B------:R-:W1:Y:S02]  /*24690*/  @!P0 SYNCS.PHASECHK.TRANS64 P0, [R3+URZ+0x388a0], R9 ;  /* 0x0388a009030085a7 */ /* 0x000e64000800007f */
[----:B-1----:R-:W-:Y:S05]  /*246a0*/  @!P0 BRA `(.L_x_8763) ;  /* 0xfffffffc00f08947 */ /* 0x002fea000383ffff */
[----:B------:R-:W-:Y:S05]  /*246b0*/  BRA `(.L_x_8923) ;  /* 0xffffff7800247947 */ /* 0x000fea000383ffff */
.L_x_8768:
[----:B-1----:R1:W2:Y:S02]  /*246c0*/  SYNCS.PHASECHK.TRANS64.TRYWAIT P0, [R3+URZ+0x388c0], R9 ;  /* 0x0388c009030075a7 */ /* 0x0022a4000800017f */
[----:B--2---:R-:W-:Y:S05]  /*246d0*/  @!P0 NANOSLEEP.SYNCS 0x989680 ;  /* 0x009896800000895d */ /* 0x004fea0003900000 */
[----:B------:R-:W2:Y:S02]  /*246e0*/  @!P0 SYNCS.PHASECHK.TRANS64 P0, [R3+URZ+0x388c0], R9 ;  /* 0x0388c009030085a7 */ /* 0x000ea4000800007f */
[----:B--2---:R-:W-:Y:S05]  /*246f0*/  @!P0 BRA `(.L_x_8768) ;  /* 0xfffffffc00f08947 */ /* 0x004fea000383ffff */
[----:B------:R-:W-:Y:S05]  /*24700*/  BRA `(.L_x_8924) ;  /* 0xffffff7800a07947 */ /* 0x000fea000383ffff */
.L_x_8782:
[----:B0-----:R0:W1:Y:S02]  /*24710*/  SYNCS.PHASECHK.TRANS64.TRYWAIT P1, [R9+URZ+0x388a0], R2 ;  /* 0x0388a002090075a7 */ /* 0x001064000802017f */
[----:B-1----:R-:W-:Y:S05]  /*24720*/  @!P1 NANOSLEEP.SYNCS 0x989680 ;  /* 0x009896800000995d */ /* 0x002fea0003900000 */
[----:B------:R-:W1:Y:S02]  /*24730*/  @!P1 SYNCS.PHASECHK.TRANS64 P1, [R9+URZ+0x388a0], R2 ;  /* 0x0388a002090095a7 */ /* 0x000e64000802007f */
[----:B-1----:R-:W-:Y:S05]  /*24740*/  @!P1 BRA `(.L_x_8782) ;  /* 0xfffffffc00f09947 */ /* 0x002fea000383ffff */
[----:B------:R-:W-:Y:S05]  /*24750*/  BRA `(.L_x_8925) ;  /* 0xffffff8400047947 */ /* 0x000fea000383ffff */
.L_x_8787:
[----:B-1----:R1:W2:Y:S02]  /*24760*/  SYNCS.PHASECHK.TRANS64.TRYWAIT P1, [R9+URZ+0x388c0], R2 ;  /* 0x0388c002090075a7 */ /* 0x0022a4000802017f */
[----:B--2---:R-:W-:Y:S05]  /*24770*/  @!P1 NANOSLEEP.SYNCS 0x989680 ;  /* 0x009896800000995d */ /* 0x004fea0003900000 */
[----:B------:R-:W2:Y:S02]  /*24780*/  @!P1 SYNCS.PHASECHK.TRANS64 P1, [R9+URZ+0x388c0], R2 ;  /* 0x0388c002090095a7 */ /* 0x000ea4000802007f */
[----:B--2---:R-:W-:Y:S05]  /*24790*/  @!P1 BRA `(.L_x_8787) ;  /* 0xfffffffc00f09947 */ /* 0x004fea000383ffff */
[----:B------:R-:W-:Y:S05]  /*247a0*/  BRA `(.L_x_8926) ;  /* 0xffffff84007c7947 */ /* 0x000fea000383ffff */
.L_x_8809:
        /* <DEDUP_REMOVED lines=11> */
.L_x_8928:
[----:B------:R-:W-:Y:S05]  /*24860*/  BSYNC B0 ;  /* 0x0000000000007941 */ /* 0x000fea0003800000 */
.L_x_8927:
[----:B------:R-:W-:Y:S05]  /*24870*/  BRA `(.L_x_8929) ;  /* 0xffffff9c00407947 */ /* 0x000fea000383ffff */
.L_x_8812:
[----:B0-----:R0:W1:Y:S02]  /*24880*/  SYNCS.PHASECHK.TRANS64.TRYWAIT P0, [R26+URZ+0x38840], R0 ;  /* 0x038840001a0075a7 */ /* 0x001064000800017f */
[----:B-1----:R-:W-:Y:S05]  /*24890*/  @!P0 NANOSLEEP.SYNCS 0x989680 ;  /* 0x009896800000895d */ /* 0x002fea0003900000 */
[----:B------:R-:W1:Y:S02]  /*248a0*/  @!P0 SYNCS.PHASECHK.TRANS64 P0, [R26+URZ+0x38840], R0 ;  /* 0x038840001a0085a7 */ /* 0x000e64000800007f */
[----:B-1----:R-:W-:Y:S05]  /*248b0*/  @!P0 BRA `(.L_x_8812) ;  /* 0xfffffffc00f08947 */ /* 0x002fea000383ffff */
[----:B------:R-:W-:Y:S05]  /*248c0*/  BRA `(.L_x_8930) ;  /* 0xffffff9c00787947 */ /* 0x000fea000383ffff */
.L_x_8813:
        /* <DEDUP_REMOVED lines=8> */
.L_x_8932:
[----:B------:R-:W-:Y:S05]  /*24950*/  BSYNC B0 ;  /* 0x0000000000007941 */ /* 0x000fea0003800000 */
.L_x_8931:
        /* <DEDUP_REMOVED lines=9> */
.L_x_8933:
[----:B------:R-:W-:Y:S02]  /*249f0*/  IMAD.MOV.U32 R13, RZ, RZ, R4 ;  /* 0x000000ffff0d7224 */ /* 0x000fe400078e0004 */
[----:B------:R-:W-:Y:S02]  /*24a00*/  IMAD.MOV.U32 R12, RZ, RZ, 0x1 ;  /* 0x00000001ff0c7424 */ /* 0x000fe400078e00ff */
[----:B------:R-:W-:-:S07]  /*24a10*/  IMAD.MOV.U32 R3, RZ, RZ, R14 ;  /* 0x000000ffff037224 */ /* 0x000fce00078e000e */
[----:B------:R-:W-:Y:S05]  /*24a20*/  WARPSYNC.COLLECTIVE R15, `(.L_x_8934) ;  /* 0x000000000f087348 */ /* 0x000fea0003c00000 */
[----:B------:R0:W1:Y:S02]  /*24a30*/  SHFL.IDX P6, R14, R13, R12, R11 ;  /* 0x0000000c0d0e7389 */ /* 0x00006400000c000b */
[----:B01----:R-:W-:Y:S01]  /*24a40*/  ENDCOLLECTIVE ;  /* 0x000000000000791b */ /* 0x003fe20003800000 */
.L_x_8934:
        /* <DEDUP_REMOVED lines=15> */
.L_x_8935:
[----:B------:R-:W-:Y:S02]  /*24b40*/  @P0 IMAD R6, R5, 0x2, R18 ;  /* 0x0000000205060824 */ /* 0x000fe400078e0212 */
[----:B------:R-:W-:Y:S02]  /*24b50*/  IMAD.MOV.U32 R13, RZ, RZ, R4 ;  /* 0x000000ffff0d7224 */ /* 0x000fe400078e0004 */
[----:B------:R-:W-:Y:S02]  /*24b60*/  IMAD.MOV.U32 R12, RZ, RZ, 0x2 ;  /* 0x00000002ff0c7424 */ /* 0x000fe400078e00ff */
[----:B------:R-:W-:-:S07]  /*24b70*/  IMAD.MOV.U32 R3, RZ, RZ, R14 ;  /* 0x000000ffff037224 */ /* 0x000fce00078e000e */
[----:B------:R-:W-:Y:S05]  /*24b80*/  WARPSYNC.COLLECTIVE R15, `(.L_x_8936) ;  /* 0x000000000f087348 */ /* 0x000fea0003c00000 */
[----:B------:R0:W1:Y:S02]  /*24b90*/  SHFL.IDX P6, R14, R13, R12, R11 ;  /* 0x0000000c0d0e7389 */ /* 0x00006400000c000b */
[----:B01----:R-:W-:Y:S01]  /*24ba0*/  ENDCOLLECTIVE ;  /* 0x000000000000791b */ /* 0x003fe20003800000 */
.L_x_8936:
        /* <DEDUP_REMOVED lines=15> */
.L_x_8937:
[----:B------:R-:W-:Y:S02]  /*24ca0*/  @P0 IMAD R6, R5, 0x2, R18 ;  /* 0x0000000205060824 */ /* 0x000fe400078e0212 */
[----:B------:R-:W-:Y:S02]  /*24cb0*/  IMAD.MOV.U32 R13, RZ, RZ, R4 ;  /* 0x000000ffff0d7224 */ /* 0x000fe400078e0004 */
[----:B------:R-:W-:Y:S02]  /*24cc0*/  IMAD.MOV.U32 R12, RZ, RZ, 0x3 ;  /* 0x00000003ff0c7424 */ /* 0x000fe400078e00ff */
[----:B------:R-:W-:-:S07]  /*24cd0*/  IMAD.MOV.U32 R3, RZ, RZ, R14 ;  /* 0x000000ffff037224 */ /* 0x000fce00078e000e */
[----:B------:R-:W-:Y:S05]  /*24ce0*/  WARPSYNC.COLLECTIVE R15, `(.L_x_8938) ;  /* 0x000000000f087348 */ /* 0x000fea0003c00000 */
[----:B------:R0:W1:Y:S02]  /*24cf0*/  SHFL.IDX P6, R14, R13, R12, R11 ;  /* 0x0000000c0d0e7389 */ /* 0x00006400000c000b */
[----:B01----:R-:W-:Y:S01]  /*24d00*/  ENDCOLLECTIVE ;  /* 0x000000000000791b */ /* 0x003fe20003800000 */
.L_x_8938:
        /* <DEDUP_REMOVED lines=10> */
.L_x_8939:
[----:B------:R-:W-:Y:S01]  /*24db0*/  @!PT LDS RZ, [RZ] ;  /* 0x00000000fffff984 */ /* 0x000fe20000000800 */
[----:B------:R-:W-:Y:S01]  /*24dc0*/  @!PT LDS RZ, [RZ] ;  /* 0x00000000fffff984 */ /* 0x000fe20000000800 */
[----:B------:R-:W-:Y:S01]  /*24dd0*/  @!PT LDS RZ, [RZ] ;  /* 0x00000000fffff984 */ /* 0x000fe20000000800 */
[----:B------:R0:W-:Y:S01]  /*24de0*/  @P0 LDGSTS.E.BYPASS.LTC128B.128 [R6+0x23400], desc[UR40][R2.64], !P2 ;  /* 0x2340000002060fae */ /* 0x0001e2000d101d68 */
[----:B------:R-:W-:Y:S01]  /*24df0*/  IMAD.MOV.U32 R0, RZ, RZ, R14 ;  /* 0x000000ffff007224 */ /* 0x000fe200078e000e */
[----:B------:R-:W-:Y:S06]  /*24e00*/  BRA `(.L_x_8940) ;  /* 0xffffff9c00247947 */ /* 0x000fec000383ffff */
.L_x_8818:
        /* <DEDUP_REMOVED lines=9> */
.L_x_8941:
        /* <DEDUP_REMOVED lines=10> */
.L_x_8942:
[----:B------:R-:W-:Y:S02]  /*24f40*/  IMAD.MOV.U32 R13, RZ, RZ, R3 ;  /* 0x000000ffff0d7224 */ /* 0x000fe400078e0003 */
[----:B------:R-:W-:Y:S02]  /*24f50*/  IMAD.MOV.U32 R12, RZ, RZ, 0x1 ;  /* 0x00000001ff0c7424 */ /* 0x000fe400078e00ff */
[----:B------:R-:W-:-:S07]  /*24f60*/  IMAD.MOV.U32 R4, RZ, RZ, R14 ;  /* 0x000000ffff047224 */ /* 0x000fce00078e000e */
[----:B------:R-:W-:Y:S05]  /*24f70*/  WARPSYNC.COLLECTIVE R15, `(.L_x_8943) ;  /* 0x000000000f087348 */ /* 0x000fea0003c00000 */
[----:B------:R0:W1:Y:S02]  /*24f80*/  SHFL.IDX P6, R14, R13, R12, R11 ;  /* 0x0000000c0d0e7389 */ /* 0x00006400000c000b */
[----:B01----:R-:W-:Y:S01]  /*24f90*/  ENDCOLLECTIVE ;  /* 0x000000000000791b */ /* 0x003fe20003800000 */
.L_x_8943:
        /* <DEDUP_REMOVED lines=12> */
.L_x_8944:
[----:B------:R-:W-:Y:S02]  /*25060*/  IMAD.MOV.U32 R13, RZ, RZ, R3 ;  /* 0x000000ffff0d7224 */ /* 0x000fe400078e0003 */
[----:B------:R-:W-:Y:S02]  /*25070*/  IMAD.MOV.U32 R12, RZ, RZ, 0x2 ;  /* 0x00000002ff0c7424 */ /* 0x000fe400078e00ff */
[----:B------:R-:W-:-:S07]  /*25080*/  IMAD.MOV.U32 R5, RZ, RZ, R14 ;  /* 0x000000ffff057224 */ /* 0x000fce00078e000e */
[----:B------:R-:W-:Y:S05]  /*25090*/  WARPSYNC.COLLECTIVE R15, `(.L_x_8945) ;  /* 0x000000000f087348 */ /* 0x000fea0003c00000 */
[----:B------:R0:W1:Y:S02]  /*250a0*/  SHFL.IDX P6, R14, R13, R12, R11 ;  /* 0x0000000c0d0e7389 */ /* 0x00006400000c000b */
[----:B01----:R-:W-:Y:S01]  /*250b0*/  ENDCOLLECTIVE ;  /* 0x000000000000791b */ /* 0x003fe20003800000 */
.L_x_8945:
        /* <DEDUP_REMOVED lines=10> */
.L_x_8946:
        /* <DEDUP_REMOVED lines=11> */
.L_x_8947:
        /* <DEDUP_REMOVED lines=10> */
.L_x_8948:
[----:B------:R-:W-:Y:S01]  /*252b0*/  @!PT LDS RZ, [RZ] ;  /* 0x00000000fffff984 */ /* 0x000fe20000000800 */
[----:B------:R-:W-:Y:S01]  /*252c0*/  @!PT LDS RZ, [RZ] ;  /* 0x00000000fffff984 */ /* 0x000fe20000000800 */
[----:B------:R-:W-:Y:S01]  /*252d0*/  @!PT LDS RZ, [RZ] ;  /* 0x00000000fffff984 */ /* 0x000fe20000000800 */
[----:B------:R1:W-:Y:S01]  /*252e0*/  @!P0 LDGSTS.E.BYPASS.LTC128B.128 [R23+0x21400], desc[UR40][R4.64], !P1 ;  /* 0x2140000004178fae */ /* 0x0003e2000c901d68 */
[----:B------:R-:W-:Y:S01]  /*252f0*/  IMAD.MOV.U32 R0, RZ, RZ, R14 ;  /* 0x000000ffff007224 */ /* 0x000fe200078e000e */
[----:B------:R-:W-:Y:S06]  /*25300*/  BRA `(.L_x_8949) ;  /* 0xffffffa000387947 */ /* 0x000fec000383ffff */
.L_x_8822:
        /* <DEDUP_REMOVED lines=45> */
.L_x_8951:
[----:B------:R-:W-:Y:S05]  /*255e0*/  BSYNC B0 ;  /* 0x0000000000007941 */ /* 0x000fea0003800000 */
.L_x_8950:
        /* <DEDUP_REMOVED lines=11> */
.L_x_8952:
        /* <DEDUP_REMOVED lines=39> */
.L_x_8953:
        /* <DEDUP_REMOVED lines=8> */
.L_x_8954:
        /* <DEDUP_REMOVED lines=33> */
.L_x_8955:
[----:B------:R-:W-:Y:S02]  /*25ba0*/  IMAD.MOV.U32 R13, RZ, RZ, R5 ;  /* 0x000000ffff0d7224 */ /* 0x000fe400078e0005 */
[----:B------:R-:W-:-:S07]  /*25bb0*/  IMAD.MOV.U32 R8, RZ, RZ, R14 ;  /* 0x000000ffff087224 */ /* 0x000fce00078e000e */
[----:B------:R-:W-:Y:S05]  /*25bc0*/  WARPSYNC.COLLECTIVE R15, `(.L_x_8956) ;  /* 0x000000000f087348 */ /* 0x000fea0003c00000 */
[----:B------:R0:W1:Y:S02]  /*25bd0*/  SHFL.IDX P6, R14, R13, R12, R11 ;  /* 0x0000000c0d0e7389 */ /* 0x00006400000c000b */
[----:B01----:R-:W-:Y:S01]  /*25be0*/  ENDCOLLECTIVE ;  /* 0x000000000000791b */ /* 0x003fe20003800000 */
.L_x_8956:
        /* <DEDUP_REMOVED lines=23> */
.L_x_8957:
        /* <DEDUP_REMOVED lines=9> */
.L_x_8958:
[----:B------:R-:W-:Y:S01]  /*25df0*/  IMAD.MOV.U32 R2, RZ, RZ, R14 ;  /* 0x000000ffff027224 */ /* 0x000fe200078e000e */
[----:B------:R-:W-:Y:S06]  /*25e00*/  BRA `(.L_x_8959) ;  /* 0xffffffa400147947 */ /* 0x000fec000383ffff */
.L_x_8827:
[----:B-1----:R1:W2:Y:S02]  /*25e10*/  SYNCS.PHASECHK.TRANS64.TRYWAIT P0, [R18+URZ+0x38820], R0 ;  /* 0x03882000120075a7 */ /* 0x0022a4000800017f */
[----:B--2---:R-:W-:Y:S05]  /*25e20*/  @!P0 NANOSLEEP.SYNCS 0x989680 ;  /* 0x009896800000895d */ /* 0x004fea0003900000 */
[----:B------:R-:W2:Y:S02]  /*25e30*/  @!P0 SYNCS.PHASECHK.TRANS64 P0, [R18+URZ+0x38820], R0 ;  /* 0x03882000120085a7 */ /* 0x000ea4000800007f */
[----:B--2---:R-:W-:Y:S05]  /*25e40*/  @!P0 BRA `(.L_x_8827) ;  /* 0xfffffffc00f08947 */ /* 0x004fea000383ffff */
[----:B------:R-:W-:Y:S05]  /*25e50*/  BRA `(.L_x_8960) ;  /* 0xffffffa400bc7947 */ /* 0x000fea000383ffff */
.L_x_8830:
[----:B-1----:R1:W2:Y:S02]  /*25e60*/  SYNCS.PHASECHK.TRANS64.TRYWAIT P0, [R26+URZ+0x38860], R0 ;  /* 0x038860001a0075a7 */ /* 0x0022a4000800017f */
[----:B--2---:R-:W-:Y:S05]  /*25e70*/  @!P0 NANOSLEEP.SYNCS 0x989680 ;  /* 0x009896800000895d */ /* 0x004fea0003900000 */
[----:B------:R-:W2:Y:S02]  /*25e80*/  @!P0 SYNCS.PHASECHK.TRANS64 P0, [R26+URZ+0x38860], R0 ;  /* 0x038860001a0085a7 */ /* 0x000ea4000800007f */
[----:B--2---:R-:W-:Y:S05]  /*25e90*/  @!P0 BRA `(.L_x_8830) ;  /* 0xfffffffc00f08947 */ /* 0x004fea000383ffff */
[----:B------:R-:W-:Y:S05]  /*25ea0*/  BRA `(.L_x_8961) ;  /* 0xffffffa400cc7947 */ /* 0x000fea000383ffff */
.L_x_8831:
        /* <DEDUP_REMOVED lines=8> */
.L_x_8963:
[----:B------:R-:W-:Y:S05]  /*25f30*/  BSYNC B0 ;  /* 0x0000000000007941 */ /* 0x000fea0003800000 */
.L_x_8962:
        /* <DEDUP_REMOVED lines=15> */
.L_x_8964:
        /* <DEDUP_REMOVED lines=39> */
.L_x_8965:
[----:B------:R-:W-:Y:S02]  /*262a0*/  IMAD.MOV.U32 R13, RZ, RZ, R5 ;  /* 0x000000ffff0d7224 */ /* 0x000fe400078e0005 */
[----:B------:R-:W-:-:S07]  /*262b0*/  IMAD.MOV.U32 R3, RZ, RZ, R14 ;  /* 0x000000ffff037224 */ /* 0x000fce00078e000e */
[----:B------:R-:W-:Y:S05]  /*262c0*/  WARPSYNC.COLLECTIVE R15, `(.L_x_8966) ;  /* 0x000000000f087348 */ /* 0x000fea0003c00000 */
[----:B------:R0:W1:Y:S02]  /*262d0*/  SHFL.IDX P6, R14, R13, R12, R11 ;  /* 0x0000000c0d0e7389 */ /* 0x00006400000c000b */
[----:B01----:R-:W-:Y:S01]  /*262e0*/  ENDCOLLECTIVE ;  /* 0x000000000000791b */ /* 0x003fe20003800000 */
.L_x_8966:
        /* <DEDUP_REMOVED lines=29> */
.L_x_8967:
[----:B------:R-:W-:Y:S02]  /*264c0*/  IMAD.MOV.U32 R13, RZ, RZ, R5 ;  /* 0x000000ffff0d7224 */ /* 0x000fe400078e0005 */
[----:B------:R-:W-:-:S07]  /*264d0*/  IMAD.MOV.U32 R7, RZ, RZ, R14 ;  /* 0x000000ffff077224 */ /* 0x000fce00078e000e */
[----:B------:R-:W-:Y:S05]  /*264e0*/  WARPSYNC.COLLECTIVE R15, `(.L_x_8968) ;  /* 0x000000000f087348 */ /* 0x000fea0003c00000 */
[----:B------:R0:W1:Y:S02]  /*264f0*/  SHFL.IDX P6, R14, R13, R12, R11 ;  /* 0x0000000c0d0e7389 */ /* 0x00006400000c000b */
[----:B01----:R-:W-:Y:S01]  /*26500*/  ENDCOLLECTIVE ;  /* 0x000000000000791b */ /* 0x003fe20003800000 */
.L_x_8968:
        /* <DEDUP_REMOVED lines=29> */
.L_x_8969:
[----:B------:R-:W-:Y:S02]  /*266e0*/  IMAD.MOV.U32 R13, RZ, RZ, R5 ;  /* 0x000000ffff0d7224 */ /* 0x000fe400078e0005 */
[----:B------:R-:W-:-:S07]  /*266f0*/  IMAD.MOV.U32 R6, RZ, RZ, R14 ;  /* 0x000000ffff067224 */ /* 0x000fce00078e000e */
[----:B------:R-:W-:Y:S05]  /*26700*/  WARPSYNC.COLLECTIVE R15, `(.L_x_8970) ;  /* 0x000000000f087348 */ /* 0x000fea0003c00000 */
[----:B------:R0:W1:Y:S02]  /*26710*/  SHFL.IDX P6, R14, R13, R12, R11 ;  /* 0x0000000c0d0e7389 */ /* 0x00006400000c000b */
[----:B01----:R-:W-:Y:S01]  /*26720*/  ENDCOLLECTIVE ;  /* 0x000000000000791b */ /* 0x003fe20003800000 */
.L_x_8970:
[----:B------:R-:W-:Y:S01]  /*26730*/  IMAD.MOV.U32 R2, RZ, RZ, R14 ;  /* 0x000000ffff027224 */ /* 0x000fe200078e000e */
[----:B------:R-:W-:Y:S06]  /*26740*/  BRA `(.L_x_8971) ;  /* 0xffffffa4005c7947 */ /* 0x000fec000383ffff */
.L_x_8838:
[----:B0-----:R0:W1:Y:S02]  /*26750*/  SYNCS.PHASECHK.TRANS64.TRYWAIT P0, [R6+URZ+0x38840], R25 ;  /* 0x03884019060075a7 */ /* 0x001064000800017f */
[----:B-1----:R-:W-:Y:S05]  /*26760*/  @!P0 NANOSLEEP.SYNCS 0x989680 ;  /* 0x009896800000895d */ /* 0x002fea0003900000 */
[----:B------:R-:W1:Y:S02]  /*26770*/  @!P0 SYNCS.PHASECHK.TRANS64 P0, [R6+URZ+0x38840], R25 ;  /* 0x03884019060085a7 */ /* 0x000e64000800007f */
[----:B-1----:R-:W-:Y:S05]  /*26780*/  @!P0 BRA `(.L_x_8838) ;  /* 0xfffffffc00f08947 */ /* 0x002fea000383ffff */
[----:B------:R-:W-:Y:S05]  /*26790*/  BRA `(.L_x_8972) ;  /* 0xffffffa800e87947 */ /* 0x000fea000383ffff */
.L_x_8839:
        /* <DEDUP_REMOVED lines=8> */
.L_x_8974:
[----:B------:R-:W-:Y:S05]  /*26820*/  BSYNC B1 ;  /* 0x0000000000017941 */ /* 0x000fea0003800000 */
.L_x_8973:
        /* <DEDUP_REMOVED lines=9> */
.L_x_8975:
[----:B------:R-:W-:Y:S02]  /*268c0*/  IMAD.MOV.U32 R13, RZ, RZ, R26 ;  /* 0x000000ffff0d7224 */ /* 0x000fe400078e001a */
[----:B------:R-:W-:Y:S02]  /*268d0*/  IMAD.MOV.U32 R12, RZ, RZ, 0x1 ;  /* 0x00000001ff0c7424 */ /* 0x000fe400078e00ff */
[----:B------:R-:W-:-:S07]  /*268e0*/  IMAD.MOV.U32 R2, RZ, RZ, R14 ;  /* 0x000000ffff027224 */ /* 0x000fce00078e000e */
[----:B------:R-:W-:Y:S05]  /*268f0*/  WARPSYNC.COLLECTIVE R15, `(.L_x_8976) ;  /* 0x000000000f087348 */ /* 0x000fea0003c00000 */
[----:B------:R0:W1:Y:S02]  /*26900*/  SHFL.IDX P6, R14, R13, R12, R11 ;  /* 0x0000000c0d0e7389 */ /* 0x00006400000c000b */
[----:B01----:R-:W-:Y:S01]  /*26910*/  ENDCOLLECTIVE ;  /* 0x000000000000791b */ /* 0x003fe20003800000 */
.L_x_8976:
        /* <DEDUP_REMOVED lines=11> */
.L_x_8977:
[----:B------:R-:W-:Y:S02]  /*269d0*/  IMAD.MOV.U32 R13, RZ, RZ, R26 ;  /* 0x000000ffff0d7224 */ /* 0x000fe400078e001a */
[----:B------:R-:W-:Y:S02]  /*269e0*/  IMAD.MOV.U32 R12, RZ, RZ, 0x2 ;  /* 0x00000002ff0c7424 */ /* 0x000fe400078e00ff */
[----:B------:R-:W-:-:S07]  /*269f0*/  IMAD.MOV.U32 R2, RZ, RZ, R14 ;  /* 0x000000ffff027224 */ /* 0x000fce00078e000e */
[----:B------:R-:W-:Y:S05]  /*26a00*/  WARPSYNC.COLLECTIVE R15, `(.L_x_8978) ;  /* 0x000000000f087348 */ /* 0x000fea0003c00000 */
[----:B------:R0:W1:Y:S02]  /*26a10*/  SHFL.IDX P6, R14, R13, R12, R11 ;  /* 0x0000000c0d0e7389 */ /* 0x00006400000c000b */
[----:B01----:R-:W-:Y:S01]  /*26a20*/  ENDCOLLECTIVE ;  /* 0x000000000000791b */ /* 0x003fe20003800000 */
.L_x_8978:
        /* <DEDUP_REMOVED lines=11> */
.L_x_8979:
[----:B------:R-:W-:Y:S02]  /*26ae0*/  IMAD.MOV.U32 R13, RZ, RZ, R26 ;  /* 0x000000ffff0d7224 */ /* 0x000fe400078e001a */
[----:B------:R-:W-:Y:S02]  /*26af0*/  IMAD.MOV.U32 R12, RZ, RZ, 0x3 ;  /* 0x00000003ff0c7424 */ /* 0x000fe400078e00ff */
[----:B------:R-:W-:-:S07]  /*26b00*/  IMAD.MOV.U32 R2, RZ, RZ, R14 ;  /* 0x000000ffff027224 */ /* 0x000fce00078e000e */
[----:B------:R-:W-:Y:S05]  /*26b10*/  WARPSYNC.COLLECTIVE R15, `(.L_x_8980) ;  /* 0x000000000f087348 */ /* 0x000fea0003c00000 */
[----:B------:R0:W1:Y:S02]  /*26b20*/  SHFL.IDX P6, R14, R13, R12, R11 ;  /* 0x0000000c0d0e7389 */ /* 0x00006400000c000b */
[----:B01----:R-:W-:Y:S01]  /*26b30*/  ENDCOLLECTIVE ;  /* 0x000000000000791b */ /* 0x003fe20003800000 */
.L_x_8980:
        /* <DEDUP_REMOVED lines=11> */
.L_x_8981:
[----:B------:R-:W-:Y:S01]  /*26bf0*/  IMAD.MOV.U32 R2, RZ, RZ, R14 ;  /* 0x000000ffff027224 */ /* 0x000fe200078e000e */
[----:B------:R-:W-:Y:S06]  /*26c00*/  BRA `(.L_x_8982) ;  /* 0xffffffa800707947 */ /* 0x000fec000383ffff */
.L_x_8844:
[----:B---3--:R3:W4:Y:S02]  /*26c10*/  SYNCS.PHASECHK.TRANS64.TRYWAIT P0, [R6+URZ+0x38860], R25 ;  /* 0x03886019060075a7 */ /* 0x008724000800017f */
[----:B----4-:R-:W-:Y:S05]  /*26c20*/  @!P0 NANOSLEEP.SYNCS 0x989680 ;  /* 0x009896800000895d */ /* 0x010fea0003900000 */
[----:B------:R-:W4:Y:S02]  /*26c30*/  @!P0 SYNCS.PHASECHK.TRANS64 P0, [R6+URZ+0x38860], R25 ;  /* 0x03886019060085a7 */ /* 0x000f24000800007f */
[----:B----4-:R-:W-:Y:S05]  /*26c40*/  @!P0 BRA `(.L_x_8844) ;  /* 0xfffffffc00f08947 */ /* 0x010fea000383ffff */
[----:B------:R-:W-:Y:S05]  /*26c50*/  BRA `(.L_x_8983) ;  /* 0xffffffa800c07947 */ /* 0x000fea000383ffff */
.L_x_8845:
        /* <DEDUP_REMOVED lines=8> */
.L_x_8985:
[----:B------:R-:W-:Y:S05]  /*26ce0*/  BSYNC B1 ;  /* 0x0000000000017941 */ /* 0x000fea0003800000 */
.L_x_8984:
        /* <DEDUP_REMOVED lines=13> */
.L_x_8986:
        /* <DEDUP_REMOVED lines=17> */
.L_x_8987:
        /* <DEDUP_REMOVED lines=16> */
.L_x_8988:
        /* <DEDUP_REMOVED lines=19> */
.L_x_8989:
        /* <DEDUP_REMOVED lines=14> */
.L_x_8990:
        /* <DEDUP_REMOVED lines=16> */
.L_x_8991:
        /* <DEDUP_REMOVED lines=14> */
.L_x_8992:
[----:B------:R-:W-:Y:S05]  /*273c0*/  BRA `(.L_x_8993) ;  /* 0xffffffa800247947 */ /* 0x000fea000383ffff */
.L_x_8853:
        /* <DEDUP_REMOVED lines=8> */
.L_x_8995:
[----:B------:R-:W-:Y:S05]  /*27450*/  BSYNC B0 ;  /* 0x0000000000007941 */ /* 0x000fea0003800000 */
.L_x_8994:
        /* <DEDUP_REMOVED lines=9> */
.L_x_8996:
        /* <DEDUP_REMOVED lines=23> */
.L_x_8997:
[----:B------:R-:W-:Y:S01]  /*27660*/  IMAD.MOV.U32 R12, RZ, RZ, 0x2 ;  /* 0x00000002ff0c7424 */ /* 0x000fe200078e00ff */
[----:B------:R-:W-:-:S05]  /*27670*/  SEL R4, R14, RZ, P1 ;  /* 0x000000ff0e047207 */ /* 0x000fca0000800000 */
[----:B------:R-:W-:-:S04]  /*27680*/  IMAD.IADD R4, R13, 0x1, R4 ;  /* 0x000000010d047824 */ /* 0x000fc800078e0204 */
[----:B------:R-:W-:-:S07]  /*27690*/  IMAD.MOV.U32 R13, RZ, RZ, R4 ;  /* 0x000000ffff0d7224 */ /* 0x000fce00078e0004 */
[----:B------:R-:W-:Y:S05]  /*276a0*/  WARPSYNC.COLLECTIVE R15, `(.L_x_8998) ;  /* 0x000000000f087348 */ /* 0x000fea0003c00000 */
[----:B------:R0:W1:Y:S02]  /*276b0*/  SHFL.UP P6, R14, R13, R12, R11 ;  /* 0x0400000c0d0e7389 */ /* 0x00006400000c000b */
[----:B01----:R-:W-:Y:S01]  /*276c0*/  ENDCOLLECTIVE ;  /* 0x000000000000791b */ /* 0x003fe20003800000 */
.L_x_8998:
[----:B------:R-:W-:Y:S01]  /*276d0*/  IMAD.MOV.U32 R12, RZ, RZ, 0x4 ;  /* 0x00000004ff0c7424 */ /* 0x000fe200078e00ff */
[----:B------:R-:W-:-:S05]  /*276e0*/  SEL R3, R14, RZ, P2 ;  /* 0x000000ff0e037207 */ /* 0x000fca0001000000 */
[----:B------:R-:W-:-:S04]  /*276f0*/  IMAD.IADD R2, R4, 0x1, R3 ;  /* 0x0000000104027824 */ /* 0x000fc800078e0203 */
[----:B------:R-:W-:-:S07]  /*27700*/  IMAD.MOV.U32 R13, RZ, RZ, R2 ;  /* 0x000000ffff0d7224 */ /* 0x000fce00078e0002 */
[----:B------:R-:W-:Y:S05]  /*27710*/  WARPSYNC.COLLECTIVE R15, `(.L_x_8999) ;  /* 0x000000000f087348 */ /* 0x000fea0003c00000 */
[----:B------:R0:W1:Y:S02]  /*27720*/  SHFL.UP P6, R14, R13, R12, R11 ;  /* 0x0400000c0d0e7389 */ /* 0x00006400000c000b */
[----:B01----:R-:W-:Y:S01]  /*27730*/  ENDCOLLECTIVE ;  /* 0x000000000000791b */ /* 0x003fe20003800000 */
.L_x_8999:
[----:B------:R-:W-:Y:S01]  /*27740*/  IMAD.MOV.U32 R12, RZ, RZ, 0x8 ;  /* 0x00000008ff0c7424 */ /* 0x000fe200078e00ff */
[----:B------:R-:W-:-:S05]  /*27750*/  SEL R3, R14, RZ, P3 ;  /* 0x000000ff0e037207 */ /* 0x000fca0001800000 */
[----:B------:R-:W-:-:S04]  /*27760*/  IMAD.IADD R3, R2, 0x1, R3 ;  /* 0x0000000102037824 */ /* 0x000fc800078e0203 */
[----:B------:R-:W-:-:S07]  /*27770*/  IMAD.MOV.U32 R13, RZ, RZ, R3 ;  /* 0x000000ffff0d7224 */ /* 0x000fce00078e0003 */
[----:B------:R-:W-:Y:S05]  /*27780*/  WARPSYNC.COLLECTIVE R15, `(.L_x_9000) ;  /* 0x000000000f087348 */ /* 0x000fea0003c00000 */
[----:B------:R0:W1:Y:S02]  /*27790*/  SHFL.UP P6, R14, R13, R12, R11 ;  /* 0x0400000c0d0e7389 */ /* 0x00006400000c000b */
[----:B01----:R-:W-:Y:S01]  /*277a0*/  ENDCOLLECTIVE ;  /* 0x000000000000791b */ /* 0x003fe20003800000 */
.L_x_9000:
[----:B------:R-:W-:Y:S01]  /*277b0*/  IMAD.MOV.U32 R12, RZ, RZ, 0x10 ;  /* 0x00000010ff0c7424 */ /* 0x000fe200078e00ff */
[----:B------:R-:W-:-:S05]  /*277c0*/  SEL R4, R14, RZ, P4 ;  /* 0x000000ff0e047207 */ /* 0x000fca0002000000 */
[----:B------:R-:W-:-:S04]  /*277d0*/  IMAD.IADD R4, R3, 0x1, R4 ;  /* 0x0000000103047824 */ /* 0x000fc800078e0204 */
[----:B------:R-:W-:-:S07]  /*277e0*/  IMAD.MOV.U32 R13, RZ, RZ, R4 ;  /* 0x000000ffff0d7224 */ /* 0x000fce00078e0004 */
[----:B------:R-:W-:Y:S05]  /*277f0*/  WARPSYNC.COLLECTIVE R15, `(.L_x_9001) ;  /* 0x000000000f087348 */ /* 0x000fea0003c00000 */
[----:B------:R0:W1:Y:S02]  /*27800*/  SHFL.UP P6, R14, R13, R12, R11 ;  /* 0x0400000c0d0e7389 */ /* 0x00006400000c000b */
[----:B01----:R-:W-:Y:S01]  /*27810*/  ENDCOLLECTIVE ;  /* 0x000000000000791b */ /* 0x003fe20003800000 */
.L_x_9001:
        /* <DEDUP_REMOVED lines=8> */
.L_x_9002:
[----:B------:R-:W-:Y:S05]  /*278a0*/  BRA `(.L_x_9003) ;  /* 0xffffffa800c07947 */ /* 0x000fea000383ffff */
.L_x_8856:
[----:B------:R-:W-:Y:S01]  /*278b0*/  BSSY B0, `(.L_x_9004) ;  /* 0x0000007000007945 */ /* 0x000fe20003800000 */
[----:B------:R-:W-:Y:S02]  /*278c0*/  IMAD.MOV.U32 R12, RZ, RZ, 0x1 ;  /* 0x00000001ff0c7424 */ /* 0x000fe400078e00ff */
[----:B------:R-:W-:Y:S02]  /*278d0*/  IMAD.MOV.U32 R11, RZ, RZ, RZ ;  /* 0x000000ffff0b7224 */ /* 0x000fe400078e00ff */
[----:B------:R-:W-:-:S07]  /*278e0*/  IMAD.MOV.U32 R15, RZ, RZ, -0x1 ;  /* 0xffffffffff0f7424 */ /* 0x000fce00078e00ff */
[----:B------:R-:W-:Y:S05]  /*278f0*/  WARPSYNC.COLLECTIVE R15, `(.L_x_9005) ;  /* 0x000000000f087348 */ /* 0x000fea0003c00000 */
[----:B------:R0:W1:Y:S02]  /*27900*/  SHFL.UP P6, R14, R13, R12, R11 ;  /* 0x0400000c0d0e7389 */ /* 0x00006400000c000b */
[----:B01----:R-:W-:Y:S01]  /*27910*/  ENDCOLLECTIVE ;  /* 0x000000000000791b */ /* 0x003fe20003800000 */
.L_x_9005:
[----:B------:R-:W-:Y:S05]  /*27920*/  BSYNC B0 ;  /* 0x0000000000007941 */ /* 0x000fea0003800000 */
.L_x_9004:
        /* <DEDUP_REMOVED lines=8> */
.L_x_9006:
[----:B------:R-:W-:Y:S01]  /*279b0*/  IMAD.MOV.U32 R12, RZ, RZ, 0x4 ;  /* 0x00000004ff0c7424 */ /* 0x000fe200078e00ff */
[----:B------:R-:W-:-:S05]  /*279c0*/  SEL R2, R14, RZ, P2 ;  /* 0x000000ff0e027207 */ /* 0x000fca0001000000 */
[----:B------:R-:W-:-:S04]  /*279d0*/  IMAD.IADD R2, R13, 0x1, R2 ;  /* 0x000000010d027824 */ /* 0x000fc800078e0202 */
[----:B------:R-:W-:-:S07]  /*279e0*/  IMAD.MOV.U32 R13, RZ, RZ, R2 ;  /* 0x000000ffff0d7224 */ /* 0x000fce00078e0002 */
[----:B------:R-:W-:Y:S05]  /*279f0*/  WARPSYNC.COLLECTIVE R15, `(.L_x_9007) ;  /* 0x000000000f087348 */ /* 0x000fea0003c00000 */
[----:B------:R0:W1:Y:S02]  /*27a00*/  SHFL.UP P6, R14, R13, R12, R11 ;  /* 0x0400000c0d0e7389 */ /* 0x00006400000c000b */
[----:B01----:R-:W-:Y:S01]  /*27a10*/  ENDCOLLECTIVE ;  /* 0x000000000000791b */ /* 0x003fe20003800000 */
.L_x_9007:
[----:B------:R-:W-:Y:S01]  /*27a20*/  IMAD.MOV.U32 R12, RZ, RZ, 0x8 ;  /* 0x00000008ff0c7424 */ /* 0x000fe200078e00ff */
[----:B------:R-:W-:-:S05]  /*27a30*/  SEL R3, R14, RZ, P3 ;  /* 0x000000ff0e037207 */ /* 0x000fca0001800000 */
[----:B------:R-:W-:-:S04]  /*27a40*/  IMAD.IADD R3, R2, 0x1, R3 ;  /* 0x0000000102037824 */ /* 0x000fc800078e0203 */
[----:B------:R-:W-:-:S07]  /*27a50*/  IMAD.MOV.U32 R13, RZ, RZ, R3 ;  /* 0x000000ffff0d7224 */ /* 0x000fce00078e0003 */
[----:B------:R-:W-:Y:S05]  /*27a60*/  WARPSYNC.COLLECTIVE R15, `(.L_x_9008) ;  /* 0x000000000f087348 */ /* 0x000fea0003c00000 */
[----:B------:R0:W1:Y:S02]  /*27a70*/  SHFL.UP P6, R14, R13, R12, R11 ;  /* 0x0400000c0d0e7389 */ /* 0x00006400000c000b */
[----:B01----:R-:W-:Y:S01]  /*27a80*/  ENDCOLLECTIVE ;  /* 0x000000000000791b */ /* 0x003fe20003800000 */
.L_x_9008:
[----:B------:R-:W-:Y:S01]  /*27a90*/  IMAD.MOV.U32 R12, RZ, RZ, 0x10 ;  /* 0x00000010ff0c7424 */ /* 0x000fe200078e00ff */
[----:B------:R-:W-:-:S05]  /*27aa0*/  SEL R4, R14, RZ, P4 ;  /* 0x000000ff0e047207 */ /* 0x000fca0002000000 */
[----:B------:R-:W-:-:S04]  /*27ab0*/  IMAD.IADD R4, R3, 0x1, R4 ;  /* 0x0000000103047824 */ /* 0x000fc800078e0204 */
[----:B------:R-:W-:-:S07]  /*27ac0*/  IMAD.MOV.U32 R13, RZ, RZ, R4 ;  /* 0x000000ffff0d7224 */ /* 0x000fce00078e0004 */
[----:B------:R-:W-:Y:S05]  /*27ad0*/  WARPSYNC.COLLECTIVE R15, `(.L_x_9009) ;  /* 0x000000000f087348 */ /* 0x000fea0003c00000 */
[----:B------:R0:W1:Y:S02]  /*27ae0*/  SHFL.UP P6, R14, R13, R12, R11 ;  /* 0x0400000c0d0e7389 */ /* 0x00006400000c000b */
[----:B01----:R-:W-:Y:S01]  /*27af0*/  ENDCOLLECTIVE ;  /* 0x000000000000791b */ /* 0x003fe20003800000 */
.L_x_9009:
        /* <DEDUP_REMOVED lines=8> */
.L_x_9010:
[----:B------:R-:W-:Y:S05]  /*27b80*/  BRA `(.L_x_9011) ;  /* 0xffffffa800ac7947 */ /* 0x000fea000383ffff */
.L_x_8858:
[----:B------:R-:W-:Y:S01]  /*27b90*/  BSSY B0, `(.L_x_9012) ;  /* 0x0000006000007945 */ /* 0x000fe20003800000 */
[----:B------:R-:W-:Y:S01]  /*27ba0*/  PLOP3.LUT P6, PT, P6, PT, PT, 0x8, 0x0 ;  /* 0x000000000000781c */ /* 0x000fe200037ce170 */
[----:B------:R-:W-:-:S12]  /*27bb0*/  IMAD.MOV.U32 R15, RZ, RZ, -0x1 ;  /* 0xffffffffff0f7424 */ /* 0x000fd800078e00ff */
[----:B0-----:R-:W-:Y:S05]  /*27bc0*/  WARPSYNC.COLLECTIVE R15, `(.L_x_9013) ;  /* 0x000000000f087348 */ /* 0x001fea0003c00000 */
[----:B------:R-:W-:Y:S01]  /*27bd0*/  VOTE.ANY R14, PT, P6 ;  /* 0x00000000000e7806 */ /* 0x000fe200030e0100 */
[----:B0-----:R-:W-:Y:S06]  /*27be0*/  ENDCOLLECTIVE ;  /* 0x000000000000791b */ /* 0x001fec0003800000 */
.L_x_9013:
[----:B------:R-:W-:Y:S05]  /*27bf0*/  BSYNC B0 ;  /* 0x0000000000007941 */ /* 0x000fea0003800000 */
.L_x_9012:
        /* <DEDUP_REMOVED lines=10> */
.L_x_9014:
[----:B------:R-:W-:Y:S02]  /*27ca0*/  IMAD.MOV.U32 R13, RZ, RZ, R5 ;  /* 0x000000ffff0d7224 */ /* 0x000fe400078e0005 */
[----:B------:R-:W-:-:S07]  /*27cb0*/  IMAD.MOV.U32 R25, RZ, RZ, R14 ;  /* 0x000000ffff197224 */ /* 0x000fce00078e000e */
[----:B------:R-:W-:Y:S05]  /*27cc0*/  WARPSYNC.COLLECTIVE R15, `(.L_x_9015) ;  /* 0x000000000f087348 */ /* 0x000fea0003c00000 */
[----:B------:R0:W1:Y:S02]  /*27cd0*/  SHFL.IDX P6, R14, R13, R12, R11 ;  /* 0x0000000c0d0e7389 */ /* 0x00006400000c000b */
[----:B01----:R-:W-:Y:S01]  /*27ce0*/  ENDCOLLECTIVE ;  /* 0x000000000000791b */ /* 0x003fe20003800000 */
.L_x_9015:
[----:B------:R-:W-:Y:S01]  /*27cf0*/  IMAD.MOV.U32 R5, RZ, RZ, R14 ;  /* 0x000000ffff057224 */ /* 0x000fe200078e000e */
[----:B------:R-:W-:Y:S06]  /*27d00*/  BRA `(.L_x_9016) ;  /* 0xffffffa8008c7947 */ /* 0x000fec000383ffff */
.L_x_8860:
[----:B------:R-:W-:Y:S01]  /*27d10*/  BSSY B0, `(.L_x_9017) ;  /* 0x0000007000007945 */ /* 0x000fe20003800000 */
[----:B------:R-:W-:Y:S02]  /*27d20*/  IMAD.MOV.U32 R13, RZ, RZ, R2 ;  /* 0x000000ffff0d7224 */ /* 0x000fe400078e0002 */
[----:B------:R-:W-:Y:S02]  /*27d30*/  IMAD.MOV.U32 R11, RZ, RZ, 0x1f ;  /* 0x0000001fff0b7424 */ /* 0x000fe400078e00ff */
[----:B------:R-:W-:-:S07]  /*27d40*/  IMAD.MOV.U32 R15, RZ, RZ, -0x1 ;  /* 0xffffffffff0f7424 */ /* 0x000fce00078e00ff */
[----:B0123--:R-:W-:Y:S05]  /*27d50*/  WARPSYNC.COLLECTIVE R15, `(.L_x_9018) ;  /* 0x000000000f087348 */ /* 0x00ffea0003c00000 */
[----:B------:R4:W0:Y:S02]  /*27d60*/  SHFL.IDX P6, R14, R13, R12, R11 ;  /* 0x0000000c0d0e7389 */ /* 0x00082400000c000b */
[----:B01234-:R-:W-:Y:S01]  /*27d70*/  ENDCOLLECTIVE ;  /* 0x000000000000791b */ /* 0x01ffe20003800000 */
.L_x_9018:
[----:B------:R-:W-:Y:S05]  /*27d80*/  BSYNC B0 ;  /* 0x0000000000007941 */ /* 0x000fea0003800000 */
.L_x_9017:
[----:B------:R-:W-:Y:S01]  /*27d90*/  IMAD.MOV.U32 R24, RZ, RZ, R14 ;  /* 0x000000ffff187224 */ /* 0x000fe200078e000e */
[----:B------:R-:W-:Y:S06]  /*27da0*/  BRA `(.L_x_8859) ;  /* 0xffffffa8007c7947 */ /* 0x000fec000383ffff */
.L_x_8866:
[----:B0-----:R0:W1:Y:S02]  /*27db0*/  SYNCS.PHASECHK.TRANS64.TRYWAIT P0, [R7+URZ+0x38820], R0 ;  /* 0x03882000070075a7 */ /* 0x001064000800017f */
[----:B-1----:R-:W-:Y:S05]  /*27dc0*/  @!P0 NANOSLEEP.SYNCS 0x989680 ;  /* 0x009896800000895d */ /* 0x002fea0003900000 */
[----:B------:R-:W1:Y:S02]  /*27dd0*/  @!P0 SYNCS.PHASECHK.TRANS64 P0, [R7+URZ+0x38820], R0 ;  /* 0x03882000070085a7 */ /* 0x000e64000800007f */
[----:B-1----:R-:W-:Y:S05]  /*27de0*/  @!P0 BRA `(.L_x_8866) ;  /* 0xfffffffc00f08947 */ /* 0x002fea000383ffff */
[----:B------:R-:W-:Y:S05]  /*27df0*/  BRA `(.L_x_9019) ;  /* 0xffffffb000d87947 */ /* 0x000fea000383ffff */
.L_x_8867:
        /* <DEDUP_REMOVED lines=8> */
[----:B0-23--:R-:W-:Y:S05]  /*27e80*/  WARPSYNC.COLLECTIVE R15, `(.L_x_9021) ;  /* 0x000000000f087348 */ /* 0x00dfea0003c00000 */
[----:B------:R1:W4:Y:S02]  /*27e90*/  SHFL.IDX P6, R14, R13, R12, R11 ;  /* 0x0000000c0d0e7389 */ /* 0x00032400000c000b */
[----:B01234-:R-:W-:Y:S01]  /*27ea0*/  ENDCOLLECTIVE ;  /* 0x000000000000791b */ /* 0x01ffe20003800000 */
.L_x_9021:
[----:B------:R-:W-:Y:S05]  /*27eb0*/  BSYNC B0 ;  /* 0x0000000000007941 */ /* 0x000fea0003800000 */
.L_x_9020:
[----:B------:R-:W-:Y:S05]  /*27ec0*/  BRA `(.L_x_9022) ;  /* 0xffffffb000c07947 */ /* 0x000fea000383ffff */
.L_x_8868:
[----:B------:R-:W-:Y:S01]  /*27ed0*/  BSSY B0, `(.L_x_9023) ;  /* 0x0000006000007945 */ /* 0x000fe20003800000 */
[----:B------:R-:W-:-:S07]  /*27ee0*/  IMAD.MOV.U32 R15, RZ, RZ, -0x1 ;  /* 0xffffffffff0f7424 */ /* 0x000fce00078e00ff */
[----:B0-23--:R-:W-:Y:S05]  /*27ef0*/  WARPSYNC.COLLECTIVE R15, `(.L_x_9024) ;  /* 0x000000000f0c7348 */ /* 0x00dfea0003c00000 */
[----:B------:R-:W-:Y:S02]  /*27f00*/  ELECT P6, UR62, PT ;  /* 0x00000000003e782f */ /* 0x000fe400038c0000 */
[----:B------:R-:W-:Y:S01]  /*27f10*/  MOV R14, UR62 ;  /* 0x0000003e000e7c02 */ /* 0x000fe20008000f00 */
[----:B0-23--:R-:W-:Y:S10]  /*27f20*/  ENDCOLLECTIVE ;  /* 0x000000000000791b */ /* 0x00dff40003800000 */
.L_x_9024:
[----:B------:R-:W-:Y:S05]  /*27f30*/  BSYNC B0 ;  /* 0x0000000000007941 */ /* 0x000fea0003800000 */
.L_x_9023:
[----:B------:R-:W-:Y:S05]  /*27f40*/  BRA `(.L_x_9025) ;  /* 0xffffffb000b47947 */ /* 0x000fea000383ffff */
.L_x_8870:
[----:B0-----:R0:W1:Y:S02]  /*27f50*/  SYNCS.PHASECHK.TRANS64.TRYWAIT P1, [R5+URZ+0x38840], R0 ;  /* 0x03884000050075a7 */ /* 0x001064000802017f */
[----:B-1----:R-:W-:Y:S05]  /*27f60*/  @!P1 NANOSLEEP.SYNCS 0x989680 ;  /* 0x009896800000995d */ /* 0x002fea0003900000 */
[----:B------:R-:W1:Y:S02]  /*27f70*/  @!P1 SYNCS.PHASECHK.TRANS64 P1, [R5+URZ+0x38840], R0 ;  /* 0x03884000050095a7 */ /* 0x000e64000802007f */
[----:B-1----:R-:W-:Y:S05]  /*27f80*/  @!P1 BRA `(.L_x_8870) ;  /* 0xfffffffc00f09947 */ /* 0x002fea000383ffff */
[----:B------:R-:W-:Y:S05]  /*27f90*/  BRA `(.L_x_9026) ;  /* 0xffffffb000d47947 */ /* 0x000fea000383ffff */
.L_x_8872:
[----:B-1----:R1:W4:Y:S02]  /*27fa0*/  SYNCS.PHASECHK.TRANS64.TRYWAIT P1, [R3+URZ+0x38840], R2 ;  /* 0x03884002030075a7 */ /* 0x002324000802017f */
[----:B----4-:R-:W-:Y:S05]  /*27fb0*/  @!P1 NANOSLEEP.SYNCS 0x989680 ;  /* 0x009896800000995d */ /* 0x010fea0003900000 */
[----:B------:R-:W4:Y:S02]  /*27fc0*/  @!P1 SYNCS.PHASECHK.TRANS64 P1, [R3+URZ+0x38840], R2 ;  /* 0x03884002030095a7 */ /* 0x000f24000802007f */
[----:B----4-:R-:W-:Y:S05]  /*27fd0*/  @!P1 BRA `(.L_x_8872) ;  /* 0xfffffffc00f09947 */ /* 0x010fea000383ffff */
[----:B------:R-:W-:Y:S05]  /*27fe0*/  BRA `(.L_x_9027) ;  /* 0xffffffb000e07947 */ /* 0x000fea000383ffff */
.L_x_8874:
[----:B----4-:R4:W0:Y:S02]  /*27ff0*/  SYNCS.PHASECHK.TRANS64.TRYWAIT P1, [R5+URZ+0x38860], R0 ;  /* 0x03886000050075a7 */ /* 0x010824000802017f */
[----:B0-----:R-:W-:Y:S05]  /*28000*/  @!P1 NANOSLEEP.SYNCS 0x989680 ;  /* 0x009896800000995d */ /* 0x001fea0003900000 */
[----:B------:R-:W0:Y:S02]  /*28010*/  @!P1 SYNCS.PHASECHK.TRANS64 P1, [R5+URZ+0x38860], R0 ;  /* 0x03886000050095a7 */ /* 0x000e24000802007f */
[----:B0-----:R-:W-:Y:S05]  /*28020*/  @!P1 BRA `(.L_x_8874) ;  /* 0xfffffffc00f09947 */ /* 0x001fea000383ffff */
[----:B------:R-:W-:Y:S05]  /*28030*/  BRA `(.L_x_9028) ;  /* 0xffffffb000dc7947 */ /* 0x000fea000383ffff */
.L_x_9029:
        /* <DEDUP_REMOVED lines=12> */
.L_x_15659:


//--------------------- .text._ZN7cutlass13device_kernelIN5flash11enable_sm90INS1_16FlashAttnFwdSm90INS1_25CollectiveMainloopFwdSm90ILi2EN4cute5tupleIJNS5_1CILi1EEES8_S8_EEENS6_IJNS7_ILi128EEENS7_ILi96EEENS7_ILi64EEEEEELi256ENS_6half_tEfNS_4arch4Sm90ELb0ELb0ELb0ELb0ELb1ELb0ELb0ELb1ELb0ELb1ELb1ELb0EEENS1_21CollectiveEpilogueFwdINS6_IJSA_NS7_ILi256EEESB_EEES9_SE_SG_Li256ELb0ELb1ELb1ELb0EEENS1_19SingleTileSchedulerILb0ELb1ELb1ELi128EEEEEEEEEvNT_6ParamsE --------------------------
	.section	.text._ZN7cutlass13device_kernelIN5flash11enable_sm90INS1_16FlashAttnFwdSm90INS1_25CollectiveMainloopFwdSm90ILi2EN4cute5tupleIJNS5_1CILi1EEES8_S8_EEENS6_IJNS7_ILi128EEENS7_ILi96EEENS7_ILi64EEEEEELi256ENS_6half_tEfNS_4arch4Sm90ELb0ELb0ELb0ELb0ELb1ELb0ELb0ELb1ELb0ELb1ELb1ELb0EEENS1_21CollectiveEpilogueFwdINS6_IJSA_NS7_ILi256EEESB_EEES9_SE_SG_Li256ELb0ELb1ELb1ELb0EEENS1_19SingleTileSchedulerILb0ELb1ELb1ELi128EEEEEEEEEvNT_6ParamsE,"ax",@progbits
	.align	128
.text._ZN7cutlass13device_kernelIN5flash11enable_sm90INS1_16FlashAttnFwdSm90INS1_25CollectiveMainloopFwdSm90ILi2EN4cute5tupleIJNS5_1CILi1EEES8_S8_EEENS6_IJNS7_ILi128EEENS7_ILi96EEENS7_ILi64EEEEEELi256ENS_6half_tEfNS_4arch4Sm90ELb0ELb0ELb0ELb0ELb1ELb0ELb0ELb1ELb0ELb1ELb1ELb0EEENS1_21CollectiveEpilogueFwdINS6_IJSA_NS7_ILi256EEESB_EEES9_SE_SG_Li256ELb0ELb1ELb1ELb0EEENS1_19SingleTileSchedulerILb0ELb1ELb1ELi128EEEEEEEEEvNT_6ParamsE:
        .type           _ZN7cutlass13device_kernelIN5flash11enable_sm90INS1_16FlashAttnFwdSm90INS1_25CollectiveMainloopFwdSm90ILi2EN4cute5tupleIJNS5_1CILi1EEES8_S8_EEENS6_IJNS7_ILi128EEENS7_ILi96EEENS7_ILi64EEEEEELi256ENS_6half_tEfNS_4arch4Sm90ELb0ELb0ELb0ELb0ELb1ELb0ELb0ELb1ELb0ELb1ELb1ELb0EEENS1_21CollectiveEpilogueFwdINS6_IJSA_NS7_ILi256EEESB_EEES9_SE_SG_Li256ELb0ELb1ELb1ELb0EEENS1_19SingleTileSchedulerILb0ELb1ELb1ELi128EEEEEEEEEvNT_6ParamsE,@function
        .size           _ZN7cutlass13device_kernelIN5flash11enable_sm90INS1_16FlashAttnFwdSm90INS1_25CollectiveMainloopFwdSm90ILi2EN4cute5tupleIJNS5_1CILi1EEES8_S8_EEENS6_IJNS7_ILi128EEENS7_ILi96EEENS7_ILi64EEEEEELi256ENS_6half_tEfNS_4arch4Sm90ELb0ELb0ELb0ELb0ELb1ELb0ELb0ELb1ELb0ELb1ELb1ELb0EEENS1_21CollectiveEpilogueFwdINS6_IJSA_NS7_ILi256EEESB_EEES9_SE_SG_Li256ELb0ELb1ELb1ELb0EEENS1_19SingleTileSchedulerILb0ELb1ELb1ELi128EEEEEEEEEvNT_6ParamsE,(.L_x_15660 - _ZN7cutlass13device_kernelIN5flash11enable_sm90INS1_16FlashAttnFwdSm90INS1_25CollectiveMainloopFwdSm90ILi2EN4cute5tupleIJNS5_1CILi1EEES8_S8_EEENS6_IJNS7_ILi128EEENS7_ILi96EEENS7_ILi64EEEEEELi256ENS_6half_tEfNS_4arch4Sm90ELb0ELb0ELb0ELb0ELb1ELb0ELb0ELb1ELb0ELb1ELb1ELb0EEENS1_21CollectiveEpilogueFwdINS6_IJSA_NS7_ILi256EEESB_EEES9_SE_SG_Li256ELb0ELb1ELb1ELb0EEENS1_19SingleTileSchedulerILb0ELb1ELb1ELi128EEEEEEEEEvNT_6ParamsE)
        .other          _ZN7cutlass13device_kernelIN5flash11enable_sm90INS1_16FlashAttnFwdSm90INS1_25CollectiveMainloopFwdSm90ILi2EN4cute5tupleIJNS5_1CILi1EEES8_S8_EEENS6_IJNS7_ILi128EEENS7_ILi96EEENS7_ILi64EEEEEELi256ENS_6half_tEfNS_4arch4Sm90ELb0ELb0ELb0ELb0ELb1ELb0ELb0ELb1ELb0ELb1ELb1ELb0EEENS1_21CollectiveEpilogueFwdINS6_IJSA_NS7_ILi256EEESB_EEES9_SE_SG_Li256ELb0ELb1ELb1ELb0EEENS1_19SingleTileSchedulerILb0ELb1ELb1ELi128EEEEEEEEEvNT_6ParamsE,@"STO_CUDA_ENTRY STV_DEFAULT"
_ZN7cutlass13device_kernelIN5flash11enable_sm90INS1_16FlashAttnFwdSm90INS1_25CollectiveMainloopFwdSm90ILi2EN4cute5tupleIJNS5_1CILi1EEES8_S8_EEENS6_IJNS7_ILi128EEENS7_ILi96EEENS7_ILi64EEEEEELi256ENS_6half_tEfNS_4arch4Sm90ELb0ELb0ELb0ELb0ELb1ELb0ELb0ELb1ELb0ELb1ELb1ELb0EEENS1_21CollectiveEpilogueFwdINS6_IJSA_NS7_ILi256EEESB_EEES9_SE_SG_Li256ELb0ELb1ELb1ELb0EEENS1_19SingleTileSchedulerILb0ELb1ELb1ELi128EEEEEEEEEvNT_6ParamsE:
        /* <DEDUP_REMOVED lines=9> */
[----:B------:R-:W-:-:S05]  /*0090*/  SHF.R.U32.HI R2, RZ, 0x7, R16 ;  /* 0x00000007ff027819 */ /* 0x000fca0000011610 */
[----:B------:R1:W2:Y:S04]  /*00a0*/  SHFL.IDX PT, R4, R2, RZ, 0x1f ;  /* 0x00001fff02047589 */ /* 0x0002a800000e0000 */
[----:B------:R-:W-:Y:S01]  /*00b0*/  VOTEU.ALL UP0, P0 ;  /* 0x00000000003f7886 */ /* 0x000fe20000000000 */
[----:B------:R-:W-:-:S04]  /*00c0*/  VOTEU.ALL UP1, P0 ;  /* 0x00000000003f7886 */ /* 0x000fc80000020000 */
[----:B------:R-:W3:Y:S01]  /*00d0*/  @!UP0 S2UR UR8, SR_CgaCtaId ;  /* 0x00000000000889c3 */ /* 0x000ee20000008800 */
[----:B------:R-:W-:Y:S01]  /*00e0*/  @!UP0 UMOV UR6, 0x400 ;  /* 0x0000040000068882 */ /* 0x000fe20000000000 */
[----:B------:R-:W-:-:S04]  /*00f0*/  @!UP0 UIADD3 UR4, -UR4, 0x100000, URZ ;  /* 0x0010000004048890 */ /* 0x000fc8000fffe13f */
[----:B------:R-:W-:Y:S02]  /*0100*/  @!UP0 USHF.L.U32 UR5, UR4, 0xb, URZ ;  /* 0x0000000b04058899 */ /* 0x000fe4000800063f */
[----:B------:R-:W-:Y:S02]  /*0110*/  @!UP0 USHF.L.U32 UR4, UR4, 0x1, URZ ;  /* 0x0000000104048899 */ /* 0x000fe4000800063f */
[----:B---3--:R-:W-:Y:S02]  /*0120*/  @!UP0 ULEA UR8, UR8, UR6, 0x18 ;  /* 0x0000000608088291 */ /* 0x008fe4000f8ec03f */
        /* <DEDUP_REMOVED lines=25> */
.L_x_9030:
        /* <DEDUP_REMOVED lines=22> */
.L_x_9031:
        /* <DEDUP_REMOVED lines=18> */
.L_x_9032:
        /* <DEDUP_REMOVED lines=22> */
.L_x_9033:
        /* <DEDUP_REMOVED lines=23> */
.L_x_9034:
        /* <DEDUP_REMOVED lines=9> */
.L_x_9037:
[----:B------:R-:W-:-:S08]  /*08a0*/  NOP ;  /* 0x0000000000007918 */ /* 0x000fd00000000000 */
[----:B------:R-:W0:Y:S02]  /*08b0*/  USETMAXREG.TRY_ALLOC.CTAPOOL UP0, 0xe8 ;  /* 0x000000e8000079c8 */ /* 0x000e240008000600 */
[----:B0-----:R-:W-:-:S13]  /*08c0*/  PLOP3.LUT P0, PT, PT, PT, UP0, 0x80, 0x0 ;  /* 0x000000000000781c */ /* 0x001fda0003f0f008 */
[----:B------:R-:W-:Y:S05]  /*08d0*/  @!P0 BRA `(.L_x_9037) ;  /* 0xfffffffc00f08947 */ /* 0x000fea000383ffff */
[----:B------:R-:W0:Y:S01]  /*08e0*/  S2UR UR6, SR_CTAID.Y ;  /* 0x00000000000679c3 */ /* 0x000e220000002600 */
[----:B------:R-:W-:-:S07]  /*08f0*/  ULDC UR7, c[0x0][0xc50] ;  /* 0x0003140000077ab9 */ /* 0x000fce0000000800 */
[----:B------:R-:W-:Y:S08]  /*0900*/  BAR.ARV 0x8, 0x180 ;  /* 0x0206000000007b1d */ /* 0x000ff00000002000 */
[----:B------:R-:W1:Y:S01]  /*0910*/  S2UR UR8, SR_CTAID.Z ;  /* 0x00000000000879c3 */ /* 0x000e620000002700 */
[----:B------:R-:W-:Y:S01]  /*0920*/  ISETP.NE.AND P0, PT, R2, 0x1, PT ;  /* 0x000000010200780c */ /* 0x000fe20003f05270 */
[----:B------:R-:W-:-:S11]  /*0930*/  UISETP.NE.AND UP0, UPT, UR7, 0x1, UPT ;  /* 0x000000010700788c */ /* 0x000fd6000bf05270 */
[----:B------:R-:W-:Y:S01]  /*0940*/  @UP0 ULDC UR4, c[0x0][0xc54] ;  /* 0x0003150000040ab9 */ /* 0x000fe20000000800 */
[----:B------:R-:W-:Y:S06]  /*0950*/  @!P0 BAR.ARV 0x9, 0x100 ;  /* 0x0244000000008b1d */ /* 0x000fec0000002000 */
[----:B0-----:R-:W-:Y:S01]  /*0960*/  UIMAD.WIDE.U32 UR4, UR6, UR4, URZ ;  /* 0x00000004060472a5 */ /* 0x001fe2000f8e003f */
[----:B------:R-:W-:Y:S01]  /*0970*/  @UP0 ULDC UR9, c[0x0][0xc58] ;  /* 0x0003160000090ab9 */ /* 0x000fe20000000800 */
[----:B------:R-:W-:Y:S01]  /*0980*/  UMOV UR38, UR6 ;  /* 0x0000000600267c82 */ /* 0x000fe20008000000 */
[----:B-1----:R-:W-:Y:S01]  /*0990*/  ISETP.LE.AND P0, PT, RZ, UR8, PT ;  /* 0x00000008ff007c0c */ /* 0x002fe2000bf03270 */
[----:B------:R-:W-:-:S04]  /*09a0*/  @UP0 USHF.R.U32.HI UR38, URZ, UR9, UR5 ;  /* 0x000000093f260299 */ /* 0x000fc80008011605 */
[----:B------:R-:W-:-:S04]  /*09b0*/  UIADD3 UR4, -UR38, URZ, URZ ;  /* 0x0000003f26047290 */ /* 0x000fc8000fffe13f */
[----:B------:R-:W-:-:S04]  /*09c0*/  UIMAD UR7, UR7, UR4, UR6 ;  /* 0x00000004070772a4 */ /* 0x000fc8000f8e0206 */
[----:B------:R-:W-:Y:S08]  /*09d0*/  @!P0 BRA `(.L_x_9038) ;  /* 0x000000a400f88947 */ /* 0x000ff00003800000 */
[----:B------:R-:W-:Y:S01]  /*09e0*/  ULDC.64 UR4, c[0x0][0x418] ;  /* 0x0001060000047ab9 */ /* 0x000fe20000000a00 */
[----:B------:R-:W-:Y:S01]  /*09f0*/  ULDC UR42, c[0x0][0x424] ;  /* 0x00010900002a7ab9 */ /* 0x000fe20000000800 */
[----:B------:R-:W-:Y:S02]  /*0a00*/  UISETP.NE.U32.AND UP0, UPT, UR4, URZ, UPT ;  /* 0x0000003f0400728c */ /* 0x000fe4000bf05070 */
[----:B------:R-:W-:Y:S02]  /*0a10*/  ULOP3.LUT UR40, UR7, 0xffff, URZ, 0xc0, !UPT ;  /* 0x0000ffff07287892 */ /* 0x000fe4000f8ec03f */
[----:B------:R-:W-:Y:S01]  /*0a20*/  UISETP.NE.AND.EX UP0, UPT, UR5, URZ, UPT, UP0 ;  /* 0x0000003f0500728c */ /* 0x000fe2000bf05300 */
[----:B------:R-:W-:-:S03]  /*0a30*/  ULDC UR4, c[0x0][0x2f0] ;  /* 0x0000bc0000047ab9 */ /* 0x000fc60000000800 */
[----:B------:R-:W-:-:S04]  /*0a40*/  USEL UR42, UR42, 0x1, UP0 ;  /* 0x000000012a2a7887 */ /* 0x000fc80008000000 */
[----:B------:R-:W-:-:S04]  /*0a50*/  UIMAD UR42, UR42, UR4, URZ ;  /* 0x000000042a2a72a4 */ /* 0x000fc8000f8e023f */
[----:B------:R-:W-:Y:S02]  /*0a60*/  UISETP.GE.AND UP0, UPT, UR42, 0x1, UPT ;  /* 0x000000012a00788c */ /* 0x000fe4000bf06270 */
[----:B------:R-:W-:-:S04]  /*0a70*/  UIADD3 UR4, UR42, 0x5f, URZ ;  /* 0x0000005f2a047890 */ /* 0x000fc8000fffe03f */
[----:B------:R-:W-:Y:S01]  /*0a80*/  PLOP3.LUT P0, PT, PT, PT, UP0, 0x80, 0x0 ;  /* 0x000000000000781c */ /* 0x000fe20003f0f008 */
[----:B------:R-:W-:-:S04]  /*0a90*/  UIMAD.WIDE UR4, UR4, 0x2aaaaaab, URZ ;  /* 0x2aaaaaab040478a5 */ /* 0x000fc8000f8e023f */
[----:B------:R-:W-:-:S03]  /*0aa0*/  USHF.R.U32.HI UR6, URZ, 0x1f, UR5 ;  /* 0x0000001f3f067899 */ /* 0x000fc60008011605 */
[----:B------:R-:W-:Y:S01]  /*0ab0*/  UMOV UR4, URZ ;  /* 0x0000003f00047c82 */ /* 0x000fe20008000000 */
[----:B------:R-:W-:-:S04]  /*0ac0*/  ULEA.HI.SX32 UR6, UR5, UR6, 0x1c ;  /* 0x0000000605067291 */ /* 0x000fc8000f8fe23f */
[----:B------:R-:W-:Y:S08]  /*0ad0*/  @!P0 BRA `(.L_x_9039) ;  /* 0x0000000000908947 */ /* 0x000ff00003800000 */
        /* <DEDUP_REMOVED lines=36> */
.L_x_9039:
[----:B------:R-:W-:Y:S01]  /*0d20*/  UIMAD UR40, UR40, UR4, URZ ;  /* 0x00000004282872a4 */ /* 0x000fe2000f8e023f */
[----:B------:R-:W-:Y:S01]  /*0d30*/  IMAD.U32 R0, RZ, RZ, UR6 ;  /* 0x00000006ff007e24 */ /* 0x000fe2000f8e00ff */
[----:B------:R-:W-:Y:S01]  /*0d40*/  PLOP3.LUT P0, PT, PT, PT, PT, 0x80, 0x0 ;  /* 0x000000000000781c */ /* 0x000fe20003f0f070 */
[----:B------:R-:W-:Y:S01]  /*0d50*/  IMAD.U32 R3, RZ, RZ, UR4 ;  /* 0x00000004ff037e24 */ /* 0x000fe2000f8e00ff */
[----:B------:R-:W-:Y:S01]  /*0d60*/  MOV R6, RZ ;  /* 0x000000ff00067202 */ /* 0x000fe20000000f00 */
[----:B------:R-:W-:Y:S01]  /*0d70*/  VIADD R16, R16, 0xffffff80 ;  /* 0xffffff8010107836 */ /* 0x000fe20000000000 */
        /* <DEDUP_REMOVED lines=104> */
.L_x_9041:
[----:B------:R-:W-:Y:S02]  /*1400*/  SHF.L.U32 R8, RZ, 0x1f, RZ ;  /* 0x0000001fff087819 */ /* 0x000fe400000006ff */
[----:B------:R-:W-:Y:S02]  /*1410*/  IADD3 R3, R2, 0x8, RZ ;  /* 0x0000000802037810 */ /* 0x000fe40007ffe0ff */
[----:B------:R-:W0:Y:S02]  /*1420*/  SYNCS.PHASECHK.TRANS64.TRYWAIT P0, [UR41+0x22800], R8 ;  /* 0x02280008ff0075a7 */ /* 0x000e240008000169 */
[----:B0-----:R-:W-:Y:S05]  /*1430*/  @!P0 BRA `(.L_x_9042) ;  /* 0x0000009c00688947 */ /* 0x001fea0003800000 */
.L_x_9114:
[----:B------:R-:W-:Y:S05]  /*1440*/  WARPSYNC.ALL ;  /* 0x0000000000007948 */ /* 0x000fea0003800000 */
[----:B------:R-:W-:Y:S01]  /*1450*/  ULOP3.LUT UR4, UR39, 0x1, URZ, 0xfc, !UPT ;  /* 0x0000000127047892 */ /* 0x000fe2000f8efc3f */
[----:B------:R1:W-:Y:S03]  /*1460*/  BAR.SYNC.DEFER_BLOCKING R3, 0x100 ;  /* 0x000400030000751d */ /* 0x0003e60000010000 */
[----:B------:R-:W-:-:S06]  /*1470*/  UISETP.NE.AND UP0, UPT, UR4, 0x3, UPT ;  /* 0x000000030400788c */ /* 0x000fcc000bf05270 */
[----:B------:R-:W-:-:S13]  /*1480*/  PLOP3.LUT P0, PT, PT, PT, UP0, 0x80, 0x0 ;  /* 0x000000000000781c */ /* 0x000fda0003f0f008 */
[----:B-1----:R-:W-:Y:S05]  /*1490*/  @!P0 BRA `(.L_x_9043) ;  /* 0x0000000000048947 */ /* 0x002fea0003800000 */
[----:B------:R-:W-:Y:S01]  /*14a0*/  BPT.TRAP 0x1 ;  /* 0x000000040000795c */ /* 0x000fe20000300000 */
.L_x_9043:
[----:B------:R1:W2:Y:S01]  /*14b0*/  SYNCS.PHASECHK.TRANS64.TRYWAIT P1, [UR41+0x22830], R8 ;  /* 0x02283008ff0075a7 */ /* 0x0002a20008020169 */
[----:B------:R-:W-:Y:S05]  /*14c0*/  @!P0 BRA `(.L_x_9044) ;  /* 0x0000000000048947 */ /* 0x000fea0003800000 */
[----:B------:R-:W-:Y:S01]  /*14d0*/  BPT.TRAP 0x1 ;  /* 0x000000040000795c */ /* 0x000fe20000300000 */
.L_x_9044:
[----:B--2---:R-:W-:Y:S05]  /*14e0*/  @P1 BRA `(.L_x_9045) ;  /* 0x0000000000081947 */ /* 0x004fea0003800000 */
[----:B------:R-:W2:Y:S02]  /*14f0*/  SYNCS.PHASECHK.TRANS64.TRYWAIT P1, [UR41+0x22830], R8 ;  /* 0x02283008ff0075a7 */ /* 0x000ea40008020169 */
[----:B--2---:R-:W-:Y:S05]  /*1500*/  @!P1 BRA `(.L_x_9046) ;  /* 0x0000009c004c9947 */ /* 0x004fea0003800000 */
.L_x_9045:
[----:B------:R-:W-:Y:S01]  /*1510*/  UIADD3 UR4, UR41, 0x1c400, URZ ;  /* 0x0001c40029047890 */ /* 0x000fe2000fffe03f */
[----:B------:R-:W-:Y:S01]  /*1520*/  WARPGROUP.ARRIVE ;  /* 0x00000000000079c5 */ /* 0x000fe20000000000 */
[----:B------:R-:W-:Y:S01]  /*1530*/  ULOP3.LUT UR8, UR44, 0x10000, URZ, 0xfc, !UPT ;  /* 0x000100002c087892 */ /* 0x000fe2000f8efc3f */
[----:B------:R-:W-:Y:S01]  /*1540*/  IADD3 R0, -R2, 0xb, RZ ;  /* 0x0000000b02007810 */ /* 0x000fe20007ffe1ff */
[----:B------:R-:W-:-:S03]  /*1550*/  USHF.R.U32.HI UR4, URZ, 0x4, UR4 ;  /* 0x000000043f047899 */ /* 0x000fc60008011604 */
[----:B------:R-:W2:Y:S01]  /*1560*/  S2UR UR25, SR_CgaCtaId ;  /* 0x00000000001979c3 */ /* 0x000ea20000008800 */
[----:B------:R-:W-:Y:S01]  /*1570*/  UMOV UR9, 0x40000040 ;  /* 0x4000004000097882 */ /* 0x000fe20000000000 */
[----:B------:R-:W-:Y:S01]  /*1580*/  UMOV UR7, 0x40000040 ;  /* 0x4000004000077882 */ /* 0x000fe20000000000 */
[----:B------:R-:W-:Y:S01]  /*1590*/  ULOP3.LUT UR4, UR4, 0x3fff, URZ, 0xc0, !UPT ;  /* 0x00003fff04047892 */ /* 0x000fe2000f8ec03f */
[----:B------:R-:W-:Y:S01]  /*15a0*/  UMOV UR5, UR9 ;  /* 0x0000000900057c82 */ /* 0x000fe20008000000 */
[----:B------:R-:W-:Y:S02]  /*15b0*/  UIADD3 UR12, UR8, 0x2, URZ ;  /* 0x00000002080c7890 */ /* 0x000fe4000fffe03f */
[----:B------:R-:W-:Y:S01]  /*15c0*/  ULOP3.LUT UR6, UR4, 0x10000, URZ, 0xfc, !UPT ;  /* 0x0001000004067892 */ /* 0x000fe2000f8efc3f */
[----:B------:R-:W-:Y:S02]  /*15d0*/  UMOV UR13, 0x40000040 ;  /* 0x40000040000d7882 */ /* 0x000fe40000000000 */
[----:B------:R-:W-:Y:S01]  /*15e0*/  UMOV UR4, UR8 ;  /* 0x0000000800047c82 */ /* 0x000fe20008000000 */
[----:B------:R-:W-:Y:S01]  /*15f0*/  UIADD3 UR14, UR6, 0x2, URZ ;  /* 0x00000002060e7890 */ /* 0x000fe2000fffe03f */
[----:B------:R-:W-:Y:S01]  /*1600*/  UMOV UR15, 0x40000040 ;  /* 0x40000040000f7882 */ /* 0x000fe20000000000 */
[----:B------:R-:W-:-:S03]  /*1610*/  UIADD3 UR16, UR8, 0x4, URZ ;  /* 0x0000000408107890 */ /* 0x000fc6000fffe03f */
[----:B------:R-:W-:Y:S01]  /*1620*/  HGMMA.64x96x16.F32 R24, gdesc[UR4], RZ, !UPT, gsb0 ;  /* 0x01600000041879f0 */ /* 0x000fe2000c0008ff */
        /* <DEDUP_REMOVED lines=17> */
[----:B------:R3:W-:Y:S06]  /*1740*/  BAR.ARV R0, 0x100 ;  /* 0x000400000000751d */ /* 0x0007ec0000002000 */
[----:B--2---:R-:W-:Y:S05]  /*1750*/  @!P0 BRA `(.L_x_9047) ;  /* 0x0000000000048947 */ /* 0x004fea0003800000 */
[----:B------:R-:W-:Y:S01]  /*1760*/  BPT.TRAP 0x1 ;  /* 0x000000040000795c */ /* 0x000fe20000300000 */
.L_x_9047:
[----:B------:R-:W-:Y:S01]  /*1770*/  LOP3.LUT R17, R17, 0xffffff80, RZ, 0xc0, !PT ;  /* 0xffffff8011117812 */ /* 0x000fe200078ec0ff */
[----:B------:R-:W-:Y:S01]  /*1780*/  UIMAD UR42, UR43, -0x60, UR42 ;  /* 0xffffffa02b2a78a4 */ /* 0x000fe2000f8e022a */
[----:B------:R-:W-:Y:S01]  /*1790*/  P2R R11, PR, RZ, 0x1 ;  /* 0x00000001ff0b7803 */ /* 0x000fe20000000000 */
[----:B------:R-:W-:Y:S01]  /*17a0*/  ULDC UR10, c[0x0][0x988] ;  /* 0x00026200000a7ab9 */ /* 0x000fe20000000800 */
[----:B------:R-:W-:Y:S01]  /*17b0*/  UIADD3 UR4, UR41, 0x22840, URZ ;  /* 0x0002284029047890 */ /* 0x000fe2000fffe03f */
[----:B------:R-:W-:Y:S01]  /*17c0*/  IMAD.IADD R17, R16, 0x1, -R17 ;  /* 0x0000000110117824 */ /* 0x000fe200078e0a11 */
[----:B------:R-:W-:Y:S02]  /*17d0*/  UIADD3 UR42, UR42, 0x60, URZ ;  /* 0x000000602a2a7890 */ /* 0x000fe4000fffe03f */
[----:B------:R-:W-:Y:S02]  /*17e0*/  UPRMT UR4, UR25, 0x654, UR4 ;  /* 0x0000065419047896 */ /* 0x000fe40008000004 */
[----:B------:R-:W-:-:S02]  /*17f0*/  SHF.R.S32.HI R4, RZ, 0x1f, R17 ;  /* 0x0000001fff047819 */ /* 0x000fc40000011411 */
[----:B0-----:R-:W-:Y:S02]  /*1800*/  IMAD.U32 R5, RZ, RZ, UR42 ;  /* 0x0000002aff057e24 */ /* 0x001fe4000f8e00ff */
[----:B------:R-:W-:-:S03]  /*1810*/  LEA.HI R4, R4, R17, RZ, 0x2 ;  /* 0x0000001104047211 */ /* 0x000fc600078f10ff */
[----:B------:R-:W-:Y:S01]  /*1820*/  SYNCS.ARRIVE.TRANS64.RED.A1T0 RZ, [UR4], RZ ;  /* 0x000000ffffff79a7 */ /* 0x000fe20008100404 */
[----:B------:R-:W-:-:S05]  /*1830*/  LOP3.LUT R4, R4, 0x7ffffffc, RZ, 0xc0, !PT ;  /* 0x7ffffffc04047812 */ /* 0x000fca00078ec0ff */
[----:B------:R-:W-:-:S04]  /*1840*/  IMAD.IADD R4, R17, 0x1, -R4 ;  /* 0x0000000111047824 */ /* 0x000fc800078e0a04 */
        /* <DEDUP_REMOVED lines=88> */
[----:B------:R-:W-:Y:S02]  /*1dd0*/  FMNMX.FTZ R4, R68, R5, !PT ;  /* 0x0000000544047209 */ /* 0x000fe40007810000 */
[----:B------:R-:W-:Y:S02]  /*1de0*/  FSEL R62, R62, -INF , P6 ;  /* 0xff8000003e3e7808 */ /* 0x000fe40003000000 */
[----:B------:R-:W-:-:S02]  /*1df0*/  FMNMX.FTZ R7, R69, R4, !PT ;  /* 0x0000000445077209 */ /* 0x000fc40007810000 */
[----:B------:R-:W-:Y:S02]  /*1e00*/  FSEL R63, R63, -INF , P5 ;  /* 0xff8000003f3f7808 */ /* 0x000fe40002800000 */
[----:B------:R-:W-:Y:S01]  /*1e10*/  FSEL R66, R66, -INF , P4 ;  /* 0xff80000042427808 */ /* 0x000fe20002000000 */
[----:B------:R-:W0:Y:S01]  /*1e20*/  SHFL.BFLY PT, R4, R7, 0x2, 0x1f ;  /* 0x0c401f0007047f89 */ /* 0x000e2200000e0000 */
[----:B------:R-:W-:Y:S02]  /*1e30*/  FSEL R67, R67, -INF , P3 ;  /* 0xff80000043437808 */ /* 0x000fe40001800000 */
[----:B------:R-:W-:Y:S02]  /*1e40*/  FSEL R70, R70, -INF , P2 ;  /* 0xff80000046467808 */ /* 0x000fe40001000000 */
[----:B------:R-:W-:Y:S02]  /*1e50*/  FSEL R71, R71, -INF , P1 ;  /* 0xff80000047477808 */ /* 0x000fe40000800000 */
[----:B0-----:R-:W-:-:S05]  /*1e60*/  FMNMX.FTZ R9, R7, R4, !PT ;  /* 0x0000000407097209 */ /* 0x001fca0007810000 */
[----:B------:R-:W0:Y:S02]  /*1e70*/  SHFL.BFLY PT, R4, R9, 0x1, 0x1f ;  /* 0x0c201f0009047f89 */ /* 0x000e2400000e0000 */
[----:B0-----:R-:W-:-:S04]  /*1e80*/  FMNMX.FTZ R4, R9, R4, !PT ;  /* 0x0000000409047209 */ /* 0x001fc80007810000 */
[C---:B------:R-:W-:Y:S01]  /*1e90*/  FSETP.NEU.FTZ.AND P0, PT, R4.reuse, -INF , PT ;  /* 0xff8000000400780b */ /* 0x040fe20003f1d000 */
[----:B------:R-:W-:-:S05]  /*1ea0*/  FMUL.FTZ R5, R4, UR10 ;  /* 0x0000000a04057c20 */ /* 0x000fca0008410000 */
[----:B------:R-:W-:Y:S02]  /*1eb0*/  FSEL R10, R5, RZ, P0 ;  /* 0x000000ff050a7208 */ /* 0x000fe40000000000 */
[----:B------:R-:W-:Y:S02]  /*1ec0*/  FMNMX.FTZ R5, R26, R27, !PT ;  /* 0x0000001b1a057209 */ /* 0x000fe40007810000 */
[----:B------:R-:W-:Y:S01]  /*1ed0*/  ISETP.NE.AND P0, PT, R11, RZ, PT ;  /* 0x000000ff0b00720c */ /* 0x000fe20003f05270 */
        /* <DEDUP_REMOVED lines=33> */
[----:B------:R-:W-:Y:S01]  /*20f0*/  FMNMX.FTZ R6, R46, R5, !PT ;  /* 0x000000052e067209 */ /* 0x000fe20007810000 */
[--C-:B------:R-:W-:Y:S01]  /*2100*/  FFMA.FTZ R65, R65, UR10, -R10.reuse ;  /* 0x0000000a41417c23 */ /* 0x100fe2000801080a */
[--C-:B------:R-:W-:Y:S01]  /*2110*/  FFMA.FTZ R68, R68, UR10, -R10.reuse ;  /* 0x0000000a44447c23 */ /* 0x100fe2000801080a */
[----:B------:R-:W-:Y:S01]  /*2120*/  FFMA.FTZ R10, R69, UR10, -R10 ;  /* 0x0000000a450a7c23 */ /* 0x000fe2000801080a */
[----:B------:R-:W-:Y:S01]  /*2130*/  FMNMX.FTZ R5, R47, R6, !PT ;  /* 0x000000062f057209 */ /* 0x000fe20007810000 */
[----:B------:R-:W-:Y:S01]  /*2140*/  MUFU.EX2 R32, R32 ;  /* 0x0000002000207308 */ /* 0x000fe20000000800 */
[----:B0-----:R-:W-:-:S02]  /*2150*/  F2FP.F16.F32.PACK_AB R164, R25, R24 ;  /* 0x0000001819a4723e */ /* 0x001fc400000000ff */
[----:B------:R-:W-:-:S04]  /*2160*/  FMNMX.FTZ R6, R50, R5, !PT ;  /* 0x0000000532067209 */ /* 0x000fc80007810000 */
[----:B------:R-:W-:Y:S01]  /*2170*/  FMNMX.FTZ R5, R51, R6, !PT ;  /* 0x0000000633057209 */ /* 0x000fe20007810000 */
[----:B------:R-:W0:Y:S01]  /*2180*/  MUFU.EX2 R33, R33 ;  /* 0x0000002100217308 */ /* 0x000e220000000800 */
[----:B--2---:R-:W-:Y:S02]  /*2190*/  F2FP.F16.F32.PACK_AB R166, R29, R28 ;  /* 0x0000001c1da6723e */ /* 0x004fe400000000ff */
[----:B------:R-:W-:-:S04]  /*21a0*/  FMNMX.FTZ R6, R54, R5, !PT ;  /* 0x0000000536067209 */ /* 0x000fc80007810000 */
[----:B------:R-:W-:Y:S01]  /*21b0*/  FMNMX.FTZ R5, R55, R6, !PT ;  /* 0x0000000637057209 */ /* 0x000fe20007810000 */
[----:B------:R-:W-:Y:S03]  /*21c0*/  MUFU.EX2 R36, R36 ;  /* 0x0000002400247308 */ /* 0x000fe60000000800 */
[----:B------:R-:W-:-:S04]  /*21d0*/  FMNMX.FTZ R6, R58, R5, !PT ;  /* 0x000000053a067209 */ /* 0x000fc80007810000 */
[----:B------:R-:W-:Y:S01]  /*21e0*/  FMNMX.FTZ R5, R59, R6, !PT ;  /* 0x000000063b057209 */ /* 0x000fe20007810000 */
[----:B------:R-:W-:Y:S01]  /*21f0*/  MUFU.EX2 R9, R10 ;  /* 0x0000000a00097308 */ /* 0x000fe20000000800 */
[----:B0-----:R-:W-:Y:S02]  /*2200*/  F2FP.F16.F32.PACK_AB R160, R33, R32 ;  /* 0x0000002021a0723e */ /* 0x001fe400000000ff */
[----:B------:R-:W-:-:S04]  /*2210*/  FMNMX.FTZ R6, R62, R5, !PT ;  /* 0x000000053e067209 */ /* 0x000fc80007810000 */
[----:B------:R-:W-:Y:S01]  /*2220*/  FMNMX.FTZ R5, R63, R6, !PT ;  /* 0x000000063f057209 */ /* 0x000fe20007810000 */
[----:B------:R-:W0:Y:S03]  /*2230*/  MUFU.EX2 R37, R37 ;  /* 0x0000002500257308 */ /* 0x000e260000000800 */
[----:B------:R-:W-:-:S04]  /*2240*/  FMNMX.FTZ R6, R66, R5, !PT ;  /* 0x0000000542067209 */ /* 0x000fc80007810000 */
[----:B------:R-:W-:Y:S01]  /*2250*/  FMNMX.FTZ R5, R67, R6, !PT ;  /* 0x0000000643057209 */ /* 0x000fe20007810000 */
[----:B------:R-:W-:Y:S03]  /*2260*/  MUFU.EX2 R40, R40 ;  /* 0x0000002800287308 */ /* 0x000fe60000000800 */
[----:B------:R-:W-:-:S04]  /*2270*/  FMNMX.FTZ R6, R70, R5, !PT ;  /* 0x0000000546067209 */ /* 0x000fc80007810000 */
[----:B------:R-:W-:Y:S01]  /*2280*/  FMNMX.FTZ R6, R71, R6, !PT ;  /* 0x0000000647067209 */ /* 0x000fe20007810000 */
[----:B------:R-:W2:Y:S01]  /*2290*/  MUFU.EX2 R41, R41 ;  /* 0x0000002900297308 */ /* 0x000ea20000000800 */
[----:B0-----:R-:W-:-:S03]  /*22a0*/  F2FP.F16.F32.PACK_AB R162, R37, R36 ;  /* 0x0000002425a2723e */ /* 0x001fc600000000ff */
[----:B------:R-:W0:Y:S04]  /*22b0*/  SHFL.BFLY PT, R5, R6, 0x2, 0x1f ;  /* 0x0c401f0006057f89 */ /* 0x000e2800000e0000 */
[----:B------:R-:W-:Y:S08]  /*22c0*/  MUFU.EX2 R44, R44 ;  /* 0x0000002c002c7308 */ /* 0x000ff00000000800 */
[----:B------:R-:W4:Y:S01]  /*22d0*/  MUFU.EX2 R45, R45 ;  /* 0x0000002d002d7308 */ /* 0x000f220000000800 */
[----:B--2---:R-:W-:-:S07]  /*22e0*/  F2FP.F16.F32.PACK_AB R156, R41, R40 ;  /* 0x00000028299c723e */ /* 0x004fce00000000ff */
[----:B------:R-:W-:Y:S01]  /*22f0*/  MUFU.EX2 R48, R48 ;  /* 0x0000003000307308 */ /* 0x000fe20000000800 */
[----:B0-----:R-:W-:-:S07]  /*2300*/  FMNMX.FTZ R7, R6, R5, !PT ;  /* 0x0000000506077209 */ /* 0x001fce0007810000 */
[----:B------:R-:W0:Y:S01]  /*2310*/  MUFU.EX2 R49, R49 ;  /* 0x0000003100317308 */ /* 0x000e220000000800 */
[----:B------:R-:W2:Y:S01]  /*2320*/  SHFL.BFLY PT, R6, R7, 0x1, 0x1f ;  /* 0x0c201f0007067f89 */ /* 0x000ea200000e0000 */
[----:B----4-:R-:W-:-:S06]  /*2330*/  F2FP.F16.F32.PACK_AB R158, R45, R44 ;  /* 0x0000002c2d9e723e */ /* 0x010fcc00000000ff */
[----:B------:R-:W-:Y:S08]  /*2340*/  MUFU.EX2 R52, R52 ;  /* 0x0000003400347308 */ /* 0x000ff00000000800 */
[----:B------:R-:W4:Y:S01]  /*2350*/  MUFU.EX2 R53, R53 ;  /* 0x0000003500357308 */ /* 0x000f220000000800 */
[----:B0-----:R-:W-:-:S07]  /*2360*/  F2FP.F16.F32.PACK_AB R152, R49, R48 ;  /* 0x000000303198723e */ /* 0x001fce00000000ff */
[----:B------:R-:W-:Y:S01]  /*2370*/  MUFU.EX2 R56, R56 ;  /* 0x0000003800387308 */ /* 0x000fe20000000800 */
[----:B--2---:R-:W-:Y:S01]  /*2380*/  FMNMX.FTZ R5, R7, R6, !PT ;  /* 0x0000000607057209 */ /* 0x004fe20007810000 */
[----:B------:R-:W-:-:S03]  /*2390*/  FADD.FTZ R7, R24, R25 ;  /* 0x0000001918077221 */ /* 0x000fc60000010000 */
[C---:B------:R-:W-:Y:S01]  /*23a0*/  FSETP.NEU.FTZ.AND P1, PT, R5.reuse, -INF , PT ;  /* 0xff8000000500780b */ /* 0x040fe20003f3d000 */
[----:B------:R-:W-:Y:S01]  /*23b0*/  FMUL.FTZ R6, R5, UR10 ;  /* 0x0000000a05067c20 */ /* 0x000fe20008410000 */
[----:B------:R-:W-:Y:S01]  /*23c0*/  FADD.FTZ R10, R28, R7 ;  /* 0x000000071c0a7221 */ /* 0x000fe20000010000 */
[----:B------:R-:W-:Y:S01]  /*23d0*/  MUFU.EX2 R57, R57 ;  /* 0x0000003900397308 */ /* 0x000fe20000000800 */
[----:B----4-:R-:W-:Y:S02]  /*23e0*/  F2FP.F16.F32.PACK_AB R154, R53, R52 ;  /* 0x00000034359a723e */ /* 0x010fe400000000ff */
        /* <DEDUP_REMOVED lines=10> */
[----:B------:R-:W-:Y:S01]  /*2490*/  FADD.FTZ R10, R32, R7 ;  /* 0x00000007200a7221 */ /* 0x000fe20000010000 */
[--C-:B------:R-:W-:Y:S01]  /*24a0*/  FFMA.FTZ R39, R39, UR10, -R6.reuse ;  /* 0x0000000a27277c23 */ /* 0x100fe20008010806 */
[--C-:B------:R-:W-:Y:S01]  /*24b0*/  FFMA.FTZ R42, R42, UR10, -R6.reuse ;  /* 0x0000000a2a2a7c23 */ /* 0x100fe20008010806 */
[----:B------:R-:W-:Y:S01]  /*24c0*/  FFMA.FTZ R43, R43, UR10, -R6 ;  /* 0x0000000a2b2b7c23 */ /* 0x000fe20008010806 */
[----:B------:R-:W-:Y:S01]  /*24d0*/  FADD.FTZ R11, R33, R10 ;  /* 0x0000000a210b7221 */ /* 0x000fe20000010000 */
[--C-:B------:R-:W-:Y:S01]  /*24e0*/  FFMA.FTZ R46, R46, UR10, -R6.reuse ;  /* 0x0000000a2e2e7c23 */ /* 0x100fe20008010806 */
[----:B------:R-:W0:Y:S01]  /*24f0*/  MUFU.EX2 R27, R27 ;  /* 0x0000001b001b7308 */ /* 0x000e220000000800 */
[--C-:B------:R-:W-:Y:S01]  /*2500*/  FFMA.FTZ R47, R47, UR10, -R6.reuse ;  /* 0x0000000a2f2f7c23 */ /* 0x100fe20008010806 */
[----:B------:R-:W-:Y:S01]  /*2510*/  FADD.FTZ R12, R36, R11 ;  /* 0x0000000b240c7221 */ /* 0x000fe20000010000 */
[--C-:B------:R-:W-:Y:S01]  /*2520*/  FFMA.FTZ R50, R50, UR10, -R6.reuse ;  /* 0x0000000a32327c23 */ /* 0x100fe20008010806 */
[--C-:B------:R-:W-:Y:S01]  /*2530*/  FFMA.FTZ R51, R51, UR10, -R6.reuse ;  /* 0x0000000a33337c23 */ /* 0x100fe20008010806 */
[----:B------:R-:W-:Y:S01]  /*2540*/  FFMA.FTZ R54, R54, UR10, -R6 ;  /* 0x0000000a36367c23 */ /* 0x000fe20008010806 */
[----:B------:R-:W-:Y:S01]  /*2550*/  FADD.FTZ R11, R37, R12 ;  /* 0x0000000c250b7221 */ /* 0x000fe20000010000 */
[--C-:B------:R-:W-:Y:S01]  /*2560*/  FFMA.FTZ R55, R55, UR10, -R6.reuse ;  /* 0x0000000a37377c23 */ /* 0x100fe20008010806 */
[----:B------:R-:W2:Y:S01]  /*2570*/  MUFU.EX2 R30, R30 ;  /* 0x0000001e001e7308 */ /* 0x000ea20000000800 */
[--C-:B------:R-:W-:Y:S01]  /*2580*/  FFMA.FTZ R58, R58, UR10, -R6.reuse ;  /* 0x0000000a3a3a7c23 */ /* 0x100fe20008010806 */
[----:B------:R-:W-:Y:S01]  /*2590*/  FADD.FTZ R12, R40, R11 ;  /* 0x0000000b280c7221 */ /* 0x000fe20000010000 */
[--C-:B------:R-:W-:Y:S01]  /*25a0*/  FFMA.FTZ R59, R59, UR10, -R6.reuse ;  /* 0x0000000a3b3b7c23 */ /* 0x100fe20008010806 */
[--C-:B------:R-:W-:Y:S01]  /*25b0*/  FFMA.FTZ R62, R62, UR10, -R6.reuse ;  /* 0x0000000a3e3e7c23 */ /* 0x100fe20008010806 */
[----:B------:R-:W-:Y:S01]  /*25c0*/  FFMA.FTZ R63, R63, UR10, -R6 ;  /* 0x0000000a3f3f7c23 */ /* 0x000fe20008010806 */
[----:B------:R-:W-:Y:S01]  /*25d0*/  FADD.FTZ R11, R41, R12 ;  /* 0x0000000c290b7221 */ /* 0x000fe20000010000 */
[--C-:B------:R-:W-:Y:S01]  /*25e0*/  FFMA.FTZ R66, R66, UR10, -R6.reuse ;  /* 0x0000000a42427c23 */ /* 0x100fe20008010806 */
[----:B------:R-:W4:Y:S01]  /*25f0*/  MUFU.EX2 R31, R31 ;  /* 0x0000001f001f7308 */ /* 0x000f220000000800 */
[----:B0-----:R-:W-:Y:S01]  /*2600*/  FADD.FTZ R7, R26, R27 ;  /* 0x0000001b1a077221 */ /* 0x001fe20000010000 */
[----:B------:R-:W-:Y:S01]  /*2610*/  FADD.FTZ R12, R44, R11 ;  /* 0x0000000b2c0c7221 */ /* 0x000fe20000010000 */
[--C-:B------:R-:W-:Y:S01]  /*2620*/  FFMA.FTZ R67, R67, UR10, -R6.reuse ;  /* 0x0000000a43437c23 */ /* 0x100fe20008010806 */
[--C-:B------:R-:W-:Y:S01]  /*2630*/  FFMA.FTZ R70, R70, UR10, -R6.reuse ;  /* 0x0000000a46467c23 */ /* 0x100fe20008010806 */
[----:B------:R-:W-:Y:S01]  /*2640*/  FFMA.FTZ R6, R71, UR10, -R6 ;  /* 0x0000000a47067c23 */ /* 0x000fe20008010806 */
[----:B------:R-:W-:Y:S01]  /*2650*/  FADD.FTZ R11, R45, R12 ;  /* 0x0000000c2d0b7221 */ /* 0x000fe20000010000 */
[----:B------:R-:W-:Y:S01]  /*2660*/  F2FP.F16.F32.PACK_AB R168, R57, R56 ;  /* 0x0000003839a8723e */ /* 0x000fe200000000ff */
[----:B------:R-:W0:Y:S01]  /*2670*/  MUFU.EX2 R34, R34 ;  /* 0x0000002200227308 */ /* 0x000e220000000800 */
[----:B--2---:R-:W-:Y:S01]  /*2680*/  FADD.FTZ R10, R30, R7 ;  /* 0x000000071e0a7221 */ /* 0x004fe20000010000 */
[----:B------:R-:W-:Y:S01]  /*2690*/  FADD.FTZ R12, R48, R11 ;  /* 0x0000000b300c7221 */ /* 0x000fe20000010000 */
[----:B------:R-:W-:-:S03]  /*26a0*/  F2FP.F16.F32.PACK_AB R165, R27, R26 ;  /* 0x0000001a1ba5723e */ /* 0x000fc600000000ff */
[----:B------:R-:W-:Y:S02]  /*26b0*/  FADD.FTZ R11, R49, R12 ;  /* 0x0000000c310b7221 */ /* 0x000fe40000010000 */
[----:B------:R-:W2:Y:S01]  /*26c0*/  MUFU.EX2 R35, R35 ;  /* 0x0000002300237308 */ /* 0x000ea20000000800 */
[C---:B----4-:R-:W-:Y:S01]  /*26d0*/  FADD.FTZ R7, R31.reuse, R10 ;  /* 0x0000000a1f077221 */ /* 0x050fe20000010000 */
[----:B------:R-:W-:Y:S01]  /*26e0*/  FADD.FTZ R12, R52, R11 ;  /* 0x0000000b340c7221 */ /* 0x000fe20000010000 */
[----:B------:R-:W-:-:S03]  /*26f0*/  F2FP.F16.F32.PACK_AB R167, R31, R30 ;  /* 0x0000001e1fa7723e */ /* 0x000fc600000000ff */
[----:B------:R-:W-:Y:S02]  /*2700*/  FADD.FTZ R11, R53, R12 ;  /* 0x0000000c350b7221 */ /* 0x000fe40000010000 */
[----:B------:R-:W4:Y:S01]  /*2710*/  MUFU.EX2 R38, R38 ;  /* 0x0000002600267308 */ /* 0x000f220000000800 */
[----:B0-----:R-:W-:Y:S01]  /*2720*/  FADD.FTZ R10, R34, R7 ;  /* 0x00000007220a7221 */ /* 0x001fe20000010000 */
[----:B------:R-:W-:-:S04]  /*2730*/  FADD.FTZ R12, R56, R11 ;  /* 0x0000000b380c7221 */ /* 0x000fc80000010000 */
[----:B------:R-:W-:Y:S02]  /*2740*/  FADD.FTZ R11, R57, R12 ;  /* 0x0000000c390b7221 */ /* 0x000fe40000010000 */
[----:B------:R-:W0:Y:S01]  /*2750*/  MUFU.EX2 R39, R39 ;  /* 0x0000002700277308 */ /* 0x000e220000000800 */
[C---:B--2---:R-:W-:Y:S01]  /*2760*/  FADD.FTZ R7, R35.reuse, R10 ;  /* 0x0000000a23077221 */ /* 0x044fe20000010000 */
[----:B------:R-:W-:-:S06]  /*2770*/  F2FP.F16.F32.PACK_AB R161, R35, R34 ;  /* 0x0000002223a1723e */ /* 0x000fcc00000000ff */
[----:B------:R-:W2:Y:S01]  /*2780*/  MUFU.EX2 R42, R42 ;  /* 0x0000002a002a7308 */ /* 0x000ea20000000800 */
[----:B----4-:R-:W-:-:S07]  /*2790*/  FADD.FTZ R10, R38, R7 ;  /* 0x00000007260a7221 */ /* 0x010fce0000010000 */
[----:B------:R-:W4:Y:S01]  /*27a0*/  MUFU.EX2 R43, R43 ;  /* 0x0000002b002b7308 */ /* 0x000f220000000800 */
[C---:B0-----:R-:W-:Y:S01]  /*27b0*/  FADD.FTZ R7, R39.reuse, R10 ;  /* 0x0000000a27077221 */ /* 0x041fe20000010000 */
[----:B------:R-:W-:-:S06]  /*27c0*/  F2FP.F16.F32.PACK_AB R163, R39, R38 ;  /* 0x0000002627a3723e */ /* 0x000fcc00000000ff */
[----:B------:R-:W0:Y:S01]  /*27d0*/  MUFU.EX2 R46, R46 ;  /* 0x0000002e002e7308 */ /* 0x000e220000000800 */
[----:B--2---:R-:W-:-:S07]  /*27e0*/  FADD.FTZ R10, R42, R7 ;  /* 0x000000072a0a7221 */ /* 0x004fce0000010000 */
[----:B------:R-:W2:Y:S01]  /*27f0*/  MUFU.EX2 R47, R47 ;  /* 0x0000002f002f7308 */ /* 0x000ea20000000800 */
[C---:B----4-:R-:W-:Y:S01]  /*2800*/  FADD.FTZ R7, R43.reuse, R10 ;  /* 0x0000000a2b077221 */ /* 0x050fe20000010000 */
[----:B------:R-:W-:-:S06]  /*2810*/  F2FP.F16.F32.PACK_AB R157, R43, R42 ;  /* 0x0000002a2b9d723e */ /* 0x000fcc00000000ff */
[----:B------:R-:W4:Y:S01]  /*2820*/  MUFU.EX2 R50, R50 ;  /* 0x0000003200327308 */ /* 0x000f220000000800 */
[----:B0-----:R-:W-:-:S07]  /*2830*/  FADD.FTZ R10, R46, R7 ;  /* 0x000000072e0a7221 */ /* 0x001fce0000010000 */
        /* <DEDUP_REMOVED lines=11> */
[----:B----4-:R-:W-:-:S07]  /*28f0*/  FADD.FTZ R12, R60, R11 ;  /* 0x0000000b3c0c7221 */ /* 0x010fce0000010000 */
[----:B------:R-:W4:Y:S01]  /*2900*/  MUFU.EX2 R58, R58 ;  /* 0x0000003a003a7308 */ /* 0x000f220000000800 */
[C---:B0-----:R-:W-:Y:S01]  /*2910*/  FADD.FTZ R7, R55.reuse, R10 ;  /* 0x0000000a37077221 */ /* 0x041fe20000010000 */
[----:B------:R-:W-:-:S06]  /*2920*/  F2FP.F16.F32.PACK_AB R155, R55, R54 ;  /* 0x00000036379b723e */ /* 0x000fcc00000000ff */
[----:B------:R-:W0:Y:S01]  /*2930*/  MUFU.EX2 R64, R64 ;  /* 0x0000004000407308 */ /* 0x000e220000000800 */
[C---:B--2---:R-:W-:Y:S01]  /*2940*/  FADD.FTZ R11, R61.reuse, R12 ;  /* 0x0000000c3d0b7221 */ /* 0x044fe20000010000 */
[----:B------:R-:W-:-:S06]  /*2950*/  F2FP.F16.F32.PACK_AB R170, R61, R60 ;  /* 0x0000003c3daa723e */ /* 0x000fcc00000000ff */
[----:B------:R-:W2:Y:S01]  /*2960*/  MUFU.EX2 R59, R59 ;  /* 0x0000003b003b7308 */ /* 0x000ea20000000800 */
[----:B----4-:R-:W-:-:S07]  /*2970*/  FADD.FTZ R10, R58, R7 ;  /* 0x000000073a0a7221 */ /* 0x010fce0000010000 */
[----:B------:R-:W4:Y:S01]  /*2980*/  MUFU.EX2 R65, R65 ;  /* 0x0000004100417308 */ /* 0x000f220000000800 */
[----:B0-----:R-:W-:-:S07]  /*2990*/  FADD.FTZ R12, R64, R11 ;  /* 0x0000000b400c7221 */ /* 0x001fce0000010000 */
[----:B------:R-:W0:Y:S01]  /*29a0*/  MUFU.EX2 R62, R62 ;  /* 0x0000003e003e7308 */ /* 0x000e220000000800 */
[C---:B--2---:R-:W-:Y:S01]  /*29b0*/  FADD.FTZ R7, R59.reuse, R10 ;  /* 0x0000000a3b077221 */ /* 0x044fe20000010000 */
[----:B------:R-:W-:-:S06]  /*29c0*/  F2FP.F16.F32.PACK_AB R169, R59, R58 ;  /* 0x0000003a3ba9723e */ /* 0x000fcc00000000ff */
[----:B------:R-:W2:Y:S01]  /*29d0*/  MUFU.EX2 R68, R68 ;  /* 0x0000004400447308 */ /* 0x000ea20000000800 */
[C---:B----4-:R-:W-:Y:S01]  /*29e0*/  FADD.FTZ R11, R65.reuse, R12 ;  /* 0x0000000c410b7221 */ /* 0x050fe20000010000 */
[----:B------:R-:W-:-:S06]  /*29f0*/  F2FP.F16.F32.PACK_AB R172, R65, R64 ;  /* 0x0000004041ac723e */ /* 0x000fcc00000000ff */
[----:B------:R-:W4:Y:S01]  /*2a00*/  MUFU.EX2 R63, R63 ;  /* 0x0000003f003f7308 */ /* 0x000f220000000800 */
[----:B0-----:R-:W-:-:S07]  /*2a10*/  FADD.FTZ R10, R62, R7 ;  /* 0x000000073e0a7221 */ /* 0x001fce0000010000 */
[----:B------:R-:W0:Y:S01]  /*2a20*/  MUFU.EX2 R66, R66 ;  /* 0x0000004200427308 */ /* 0x000e220000000800 */
[----:B--2---:R-:W-:Y:S01]  /*2a30*/  FADD.FTZ R12, R68, R11 ;  /* 0x0000000b440c7221 */ /* 0x004fe20000010000 */
[----:B------:R-:W-:-:S03]  /*2a40*/  F2FP.F16.F32.PACK_AB R174, R9, R68 ;  /* 0x0000004409ae723e */ /* 0x000fc600000000ff */
[----:B------:R-:W-:-:S03]  /*2a50*/  FADD.FTZ R7, R9, R12 ;  /* 0x0000000c09077221 */ /* 0x000fc60000010000 */
[----:B------:R-:W2:Y:S01]  /*2a60*/  MUFU.EX2 R67, R67 ;  /* 0x0000004300437308 */ /* 0x000ea20000000800 */
[C---:B----4-:R-:W-:Y:S01]  /*2a70*/  FADD.FTZ R11, R63.reuse, R10 ;  /* 0x0000000a3f0b7221 */ /* 0x050fe20000010000 */
[----:B------:R-:W-:-:S06]  /*2a80*/  F2FP.F16.F32.PACK_AB R171, R63, R62 ;  /* 0x0000003e3fab723e */ /* 0x000fcc00000000ff */
[----:B------:R-:W4:Y:S01]  /*2a90*/  MUFU.EX2 R70, R70 ;  /* 0x0000004600467308 */ /* 0x000f220000000800 */
[----:B0-----:R-:W-:-:S07]  /*2aa0*/  FADD.FTZ R10, R66, R11 ;  /* 0x0000000b420a7221 */ /* 0x001fce0000010000 */
[----:B------:R4:W0:Y:S01]  /*2ab0*/  MUFU.EX2 R175, R6 ;  /* 0x0000000600af7308 */ /* 0x0008220000000800 */
[C---:B--2---:R-:W-:Y:S01]  /*2ac0*/  FADD.FTZ R9, R67.reuse, R10 ;  /* 0x0000000a43097221 */ /* 0x044fe20000010000 */
[----:B------:R-:W-:-:S03]  /*2ad0*/  F2FP.F16.F32.PACK_AB R173, R67, R66 ;  /* 0x0000004243ad723e */ /* 0x000fc600000000ff */
[----:B----4-:R-:W-:-:S04]  /*2ae0*/  FADD.FTZ R6, R70, R9 ;  /* 0x0000000946067221 */ /* 0x010fc80000010000 */
[C---:B0-----:R-:W-:Y:S01]  /*2af0*/  FADD.FTZ R6, R175.reuse, R6 ;  /* 0x00000006af067221 */ /* 0x041fe20000010000 */
[----:B------:R-:W-:Y:S01]  /*2b00*/  F2FP.F16.F32.PACK_AB R175, R175, R70 ;  /* 0x00000046afaf723e */ /* 0x000fe200000000ff */
[----:B------:R-:W-:Y:S06]  /*2b10*/  @!P0 BRA `(.L_x_9048) ;  /* 0x0000000000048947 */ /* 0x000fec0003800000 */
[----:B------:R-:W-:Y:S01]  /*2b20*/  BPT.TRAP 0x1 ;  /* 0x000000040000795c */ /* 0x000fe20000300000 */
.L_x_9048:
[----:B------:R0:W2:Y:S01]  /*2b30*/  SYNCS.PHASECHK.TRANS64.TRYWAIT P1, [UR41+0x22850], R8 ;  /* 0x02285008ff0075a7 */ /* 0x0000a20008020169 */
[----:B------:R-:W-:Y:S05]  /*2b40*/  @!P0 BRA `(.L_x_9049) ;  /* 0x0000000000048947 */ /* 0x000fea0003800000 */
[----:B------:R-:W-:Y:S01]  /*2b50*/  BPT.TRAP 0x1 ;  /* 0x000000040000795c */ /* 0x000fe20000300000 */
.L_x_9049:
[----:B--2---:R-:W-:Y:S05]  /*2b60*/  @P1 BRA `(.L_x_9050) ;  /* 0x0000000000081947 */ /* 0x004fea0003800000 */
[----:B------:R-:W2:Y:S02]  /*2b70*/  SYNCS.PHASECHK.TRANS64.TRYWAIT P1, [UR41+0x22850], R8 ;  /* 0x02285008ff0075a7 */ /* 0x000ea40008020169 */
[----:B--2---:R-:W-:Y:S05]  /*2b80*/  @!P1 BRA `(.L_x_9051) ;  /* 0x0000008400c49947 */ /* 0x004fea0003800000 */
.L_x_9050:
[----:B------:R4:W-:Y:S01]  /*2b90*/  BAR.SYNC.DEFER_BLOCKING R3, 0x100 ;  /* 0x000400030000751d */ /* 0x0009e20000010000 */
[----:B------:R-:W-:-:S04]  /*2ba0*/  UIADD3 UR4, UR41, 0x400, URZ ;  /* 0x0000040029047890 */ /* 0x000fc8000fffe03f */
[----:B------:R-:W-:Y:S01]  /*2bb0*/  USHF.R.U32.HI UR4, URZ, 0x4, UR4 ;  /* 0x000000043f047899 */ /* 0x000fe20008011604 */
[----:B------:R-:W-:-:S03]  /*2bc0*/  UMOV UR15, 0x40000040 ;  /* 0x40000040000f7882 */ /* 0x000fc60000000000 */
[----:B------:R-:W-:-:S04]  /*2bd0*/  ULOP3.LUT UR4, UR4, 0x3fff, URZ, 0xc0, !UPT ;  /* 0x00003fff04047892 */ /* 0x000fc8000f8ec03f */
[----:B------:R-:W-:-:S04]  /*2be0*/  ULOP3.LUT UR24, UR4, 0x3000000, URZ, 0xfc, !UPT ;  /* 0x0300000004187892 */ /* 0x000fc8000f8efc3f */
[----:B------:R-:W-:-:S03]  /*2bf0*/  UIADD3 UR4, UR24, 0x80, URZ ;  /* 0x0000008018047890 */ /* 0x000fc6000fffe03f */
[----:B------:R-:W-:Y:S01]  /*2c00*/  UMOV UR14, UR24 ;  /* 0x00000018000e7c82 */ /* 0x000fe20008000000 */
[----:B------:R-:W-:-:S06]  /*2c10*/  WARPGROUP.ARRIVE ;  /* 0x00000000000079c5 */ /* 0x000fcc0000000000 */
[----:B------:R-:W-:Y:S01]  /*2c20*/  HGMMA.64x256x16.F32 R24, R164, gdesc[UR12].tnspB, RZ, !UPT, gsb0 ;  /* 0x43e0000ca4187df0 */ /* 0x000fe2000c0008ff */
        /* <DEDUP_REMOVED lines=35> */
[----:B----4-:R-:W-:Y:S05]  /*2e60*/  @!P0 BRA `(.L_x_9052) ;  /* 0x0000000000048947 */ /* 0x010fea0003800000 */
[----:B------:R-:W-:Y:S01]  /*2e70*/  BPT.TRAP 0x1 ;  /* 0x000000040000795c */ /* 0x000fe20000300000 */
.L_x_9052:
[----:B------:R-:W-:Y:S02]  /*2e80*/  UIADD3 UR7, UR43, -0x2, URZ ;  /* 0xfffffffe2b077890 */ /* 0x000fe4000fffe03f */
[----:B------:R-:W-:Y:S02]  /*2e90*/  UIADD3 UR4, UR41, 0x22860, URZ ;  /* 0x0002286029047890 */ /* 0x000fe4000fffe03f */
[----:B------:R-:W-:Y:S02]  /*2ea0*/  UISETP.GE.AND UP0, UPT, UR7, UR40, UPT ;  /* 0x000000280700728c */ /* 0x000fe4000bf06270 */
[----:B------:R-:W-:-:S04]  /*2eb0*/  UPRMT UR4, UR25, 0x654, UR4 ;  /* 0x0000065419047896 */ /* 0x000fc80008000004 */
[----:B------:R-:W-:-:S05]  /*2ec0*/  PLOP3.LUT P1, PT, PT, PT, UP0, 0x80, 0x0 ;  /* 0x000000000000781c */ /* 0x000fca0003f2f008 */
[----:B------:R-:W-:Y:S08]  /*2ed0*/  SYNCS.ARRIVE.TRANS64.RED.A1T0 RZ, [UR4], RZ ;  /* 0x000000ffffff79a7 */ /* 0x000ff00008100404 */
[----:B------:R-:W-:Y:S05]  /*2ee0*/  @!P1 BRA `(.L_x_9053) ;  /* 0x0000001c00409947 */ /* 0x000fea0003800000 */
[----:B------:R-:W-:Y:S01]  /*2ef0*/  IMAD.MOV.U32 R200, RZ, RZ, R5 ;  /* 0x000000ffffc87224 */ /* 0x000fe200078e0005 */
[----:B------:R-:W-:Y:S01]  /*2f00*/  MOV R11, R4 ;  /* 0x00000004000b7202 */ /* 0x000fe20000000f00 */
[----:B------:R-:W-:Y:S01]  /*2f10*/  UMOV UR4, URZ ;  /* 0x0000003f00047c82 */ /* 0x000fe20008000000 */
[----:B------:R-:W-:Y:S01]  /*2f20*/  UMOV UR5, URZ ;  /* 0x0000003f00057c82 */ /* 0x000fe20008000000 */
[----:B------:R-:W-:-:S05]  /*2f30*/  ULDC UR27, c[0x0][0x988] ;  /* 0x00026200001b7ab9 */ /* 0x000fca0000000800 */
.L_x_9064:
[----:B------:R-:W-:Y:S01]  /*2f40*/  UIADD3 UR5, UR5, 0x1, URZ ;  /* 0x0000000105057890 */ /* 0x000fe2000fffe03f */
[----:B---3--:R-:W-:Y:S01]  /*2f50*/  IMAD.U32 R0, RZ, RZ, UR7 ;  /* 0x00000007ff007e24 */ /* 0x008fe2000f8e00ff */
[----:B------:R-:W-:Y:S02]  /*2f60*/  UIADD3 UR7, UR7, -0x1, URZ ;  /* 0xffffffff07077890 */ /* 0x000fe4000fffe03f */
[----:B------:R-:W-:Y:S02]  /*2f70*/  UISETP.NE.AND UP0, UPT, UR5, 0x2, UPT ;  /* 0x000000020500788c */ /* 0x000fe4000bf05270 */
[----:B------:R-:W-:Y:S02]  /*2f80*/  ISETP.GT.AND P1, PT, R0, UR40, PT ;  /* 0x0000002800007c0c */ /* 0x000fe4000bf24270 */
[----:B------:R-:W-:Y:S02]  /*2f90*/  USEL UR10, URZ, 0x1, UP0 ;  /* 0x000000013f0a7887 */ /* 0x000fe40008000000 */
[----:B------:R-:W-:-:S02]  /*2fa0*/  USEL UR5, UR5, URZ, UP0 ;  /* 0x0000003f05057287 */ /* 0x000fc40008000000 */
[----:B------:R-:W-:Y:S01]  /*2fb0*/  ULOP3.LUT UR4, UR4, UR10, URZ, 0x3c, !UPT ;  /* 0x0000000a04047292 */ /* 0x000fe2000f8e3c3f */
[----:B01----:R-:W-:Y:S11]  /*2fc0*/  @!P0 BRA `(.L_x_9054) ;  /* 0x0000000000048947 */ /* 0x003ff60003800000 */
[----:B------:R-:W-:Y:S01]  /*2fd0*/  BPT.TRAP 0x1 ;  /* 0x000000040000795c */ /* 0x000fe20000300000 */
.L_x_9054:
[----:B------:R-:W-:Y:S01]  /*2fe0*/  ULEA UR26, UR5, UR41, 0x3 ;  /* 0x00000029051a7291 */ /* 0x000fe2000f8e183f */
[----:B--2---:R-:W-:-:S05]  /*2ff0*/  IMAD.U32 R9, RZ, RZ, UR4 ;  /* 0x00000004ff097e24 */ /* 0x004fca000f8e00ff */
[----:B------:R-:W-:-:S04]  /*3000*/  SHF.L.U32 R9, R9, 0x1f, RZ ;  /* 0x0000001f09097819 */ /* 0x000fc800000006ff */
[----:B------:R2:W3:Y:S01]  /*3010*/  SYNCS.PHASECHK.TRANS64.TRYWAIT P2, [UR26+0x22830], R9 ;  /* 0x02283009ff0075a7 */ /* 0x0004e2000804015a */
[----:B------:R-:W-:Y:S05]  /*3020*/  @!P0 BRA `(.L_x_9055) ;  /* 0x0000000000048947 */ /* 0x000fea0003800000 */
[----:B------:R-:W-:Y:S01]  /*3030*/  BPT.TRAP 0x1 ;  /* 0x000000040000795c */ /* 0x000fe20000300000 */
.L_x_9055:
[----:B---3--:R-:W-:Y:S05]  /*3040*/  @P2 BRA `(.L_x_9056) ;  /* 0x0000000000082947 */ /* 0x008fea0003800000 */
[----:B------:R-:W3:Y:S02]  /*3050*/  SYNCS.PHASECHK.TRANS64.TRYWAIT P2, [UR26+0x22830], R9 ;  /* 0x02283009ff0075a7 */ /* 0x000ee4000804015a */
[----:B---3--:R-:W-:Y:S05]  /*3060*/  @!P2 BRA `(.L_x_9057) ;  /* 0x0000008000a4a947 */ /* 0x008fea0003800000 */
.L_x_9056:
[----:B------:R-:W-:Y:S01]  /*3070*/  UIMAD UR10, UR5, 0x300, UR6 ;  /* 0x00000300050a78a4 */ /* 0x000fe2000f8e0206 */
[----:B------:R-:W-:Y:S01]  /*3080*/  WARPGROUP.ARRIVE ;  /* 0x00000000000079c5 */ /* 0x000fe20000000000 */
[----:B------:R-:W-:Y:S01]  /*3090*/  UMOV UR11, 0x40000040 ;  /* 0x40000040000b7882 */ /* 0x000fe20000000000 */
[----:B------:R-:W-:Y:S01]  /*30a0*/  UMOV UR15, 0x40000040 ;  /* 0x40000040000f7882 */ /* 0x000fe20000000000 */
[----:B------:R-:W-:Y:S01]  /*30b0*/  UIADD3 UR14, UR10, 0x2, URZ ;  /* 0x000000020a0e7890 */ /* 0x000fe2000fffe03f */
[----:B---3--:R-:W-:Y:S01]  /*30c0*/  IADD3 R0, -R2, 0xb, RZ ;  /* 0x0000000b02007810 */ /* 0x008fe20007ffe1ff */
[----:B------:R-:W-:Y:S01]  /*30d0*/  UIADD3 UR18, UR10, 0x4, URZ ;  /* 0x000000040a127890 */ /* 0x000fe2000fffe03f */
[----:B------:R-:W-:Y:S02]  /*30e0*/  UMOV UR19, 0x40000040 ;  /* 0x4000004000137882 */ /* 0x000fe40000000000 */
[----:B------:R-:W-:Y:S01]  /*30f0*/  HGMMA.64x96x16.F32 R152, gdesc[UR8], RZ, !UPT, gsb0 ;  /* 0x01600000089879f0 */ /* 0x000fe2000c0008ff */
[----:B------:R-:W-:Y:S01]  /*3100*/  UIADD3 UR22, UR10, 0x6, URZ ;  /* 0x000000060a167890 */ /* 0x000fe2000fffe03f */
[----:B------:R-:W-:Y:S01]  /*3110*/  UMOV UR23, 0x40000040 ;  /* 0x4000004000177882 */ /* 0x000fe20000000000 */
        /* <DEDUP_REMOVED lines=11> */
[----:B------:R-:W-:Y:S05]  /*31d0*/  @!P0 BRA `(.L_x_9058) ;  /* 0x0000000000048947 */ /* 0x000fea0003800000 */
[----:B------:R-:W-:Y:S01]  /*31e0*/  BPT.TRAP 0x1 ;  /* 0x000000040000795c */ /* 0x000fe20000300000 */
.L_x_9058:
[----:B------:R-:W-:Y:S01]  /*31f0*/  FMNMX.FTZ R4, R152, R11, !PT ;  /* 0x0000000b98047209 */ /* 0x000fe20007810000 */
[----:B------:R-:W-:Y:S01]  /*3200*/  UMOV UR10, UR27 ;  /* 0x0000001b000a7c82 */ /* 0x000fe20008000000 */
[----:B------:R-:W-:Y:S01]  /*3210*/  FMNMX.FTZ R10, R154, R200, !PT ;  /* 0x000000c89a0a7209 */ /* 0x000fe20007810000 */
        /* <DEDUP_REMOVED lines=26> */
[----:B------:R-:W4:Y:S02]  /*33c0*/  SHFL.BFLY PT, R4, R5, 0x2, 0x1f ;  /* 0x0c401f0005047f89 */ /* 0x000f2400000e0000 */
[----:B----4-:R-:W-:Y:S02]  /*33d0*/  FMNMX.FTZ R12, R5, R4, !PT ;  /* 0x00000004050c7209 */ /* 0x010fe40007810000 */
[----:B------:R-:W-:-:S03]  /*33e0*/  FMNMX.FTZ R5, R155, R10, !PT ;  /* 0x0000000a9b057209 */ /* 0x000fc60007810000 */
[----:B------:R-:W4:Y:S01]  /*33f0*/  SHFL.BFLY PT, R13, R12, 0x1, 0x1f ;  /* 0x0c201f000c0d7f89 */ /* 0x000f2200000e0000 */
[----:B------:R-:W-:-:S04]  /*3400*/  FMNMX.FTZ R10, R158, R5, !PT ;  /* 0x000000059e0a7209 */ /* 0x000fc80007810000 */
[----:B------:R-:W-:-:S04]  /*3410*/  FMNMX.FTZ R5, R159, R10, !PT ;  /* 0x0000000a9f057209 */ /* 0x000fc80007810000 */
[----:B------:R-:W-:-:S04]  /*3420*/  FMNMX.FTZ R10, R162, R5, !PT ;  /* 0x00000005a20a7209 */ /* 0x000fc80007810000 */
[----:B------:R-:W-:-:S04]  /*3430*/  FMNMX.FTZ R5, R163, R10, !PT ;  /* 0x0000000aa3057209 */ /* 0x000fc80007810000 */
[----:B------:R-:W-:-:S04]  /*3440*/  FMNMX.FTZ R10, R166, R5, !PT ;  /* 0x00000005a60a7209 */ /* 0x000fc80007810000 */
[----:B------:R-:W-:Y:S02]  /*3450*/  FMNMX.FTZ R5, R167, R10, !PT ;  /* 0x0000000aa7057209 */ /* 0x000fe40007810000 */
[----:B----4-:R-:W-:Y:S02]  /*3460*/  FMNMX.FTZ R4, R12, R13, !PT ;  /* 0x0000000d0c047209 */ /* 0x010fe40007810000 */
[----:B------:R-:W-:-:S03]  /*3470*/  FMNMX.FTZ R10, R170, R5, !PT ;  /* 0x00000005aa0a7209 */ /* 0x000fc60007810000 */
[C---:B------:R-:W-:Y:S01]  /*3480*/  FMUL.FTZ R202, R4.reuse, UR10 ;  /* 0x0000000a04ca7c20 */ /* 0x040fe20008410000 */
[----:B------:R-:W-:Y:S01]  /*3490*/  FMNMX.FTZ R5, R171, R10, !PT ;  /* 0x0000000aab057209 */ /* 0x000fe20007810000 */
[----:B01----:R-:W-:Y:S02]  /*34a0*/  FADD.FTZ R8, -R4, R11 ;  /* 0x0000000b04087221 */ /* 0x003fe40000010100 */
        /* <DEDUP_REMOVED lines=26> */
[----:B------:R-:W1:Y:S01]  /*3650*/  MUFU.EX2 R22, R22 ;  /* 0x0000001600167308 */ /* 0x000e620000000800 */
[--C-:B------:R-:W-:Y:S01]  /*3660*/  FFMA.FTZ R21, R181, UR10, -R202.reuse ;  /* 0x0000000ab5157c23 */ /* 0x100fe200080108ca */
[--C-:B------:R-:W-:Y:S01]  /*3670*/  FFMA.FTZ R23, R185, UR10, -R202.reuse ;  /* 0x0000000ab9177c23 */ /* 0x100fe200080108ca */
[----:B------:R-:W-:Y:S01]  /*3680*/  FMNMX.FTZ R5, R187, R10, !PT ;  /* 0x0000000abb057209 */ /* 0x000fe20007810000 */
[--C-:B------:R-:W-:Y:S01]  /*3690*/  FFMA.FTZ R11, R188, UR10, -R202.reuse ;  /* 0x0000000abc0b7c23 */ /* 0x100fe200080108ca */
[--C-:B------:R-:W-:Y:S01]  /*36a0*/  FFMA.FTZ R18, R189, UR10, -R202.reuse ;  /* 0x0000000abd127c23 */ /* 0x100fe200080108ca */
[--C-:B------:R-:W-:Y:S01]  /*36b0*/  FFMA.FTZ R172, R192, UR10, -R202.reuse ;  /* 0x0000000ac0ac7c23 */ /* 0x100fe200080108ca */
[----:B------:R-:W-:Y:S01]  /*36c0*/  FMNMX.FTZ R10, R190, R5, !PT ;  /* 0x00000005be0a7209 */ /* 0x000fe20007810000 */
[----:B------:R-:W4:Y:S01]  /*36d0*/  MUFU.EX2 R20, R20 ;  /* 0x0000001400147308 */ /* 0x000f220000000800 */
[----:B0-----:R-:W-:Y:S01]  /*36e0*/  FFMA.FTZ R7, R8, R7, R15 ;  /* 0x0000000708077223 */ /* 0x001fe2000001000f */
[--C-:B------:R-:W-:Y:S01]  /*36f0*/  FFMA.FTZ R173, R193, UR10, -R202.reuse ;  /* 0x0000000ac1ad7c23 */ /* 0x100fe200080108ca */
[----:B------:R-:W-:Y:S01]  /*3700*/  FMNMX.FTZ R5, R191, R10, !PT ;  /* 0x0000000abf057209 */ /* 0x000fe20007810000 */
[--C-:B------:R-:W-:Y:S01]  /*3710*/  FFMA.FTZ R196, R196, UR10, -R202.reuse ;  /* 0x0000000ac4c47c23 */ /* 0x100fe200080108ca */
[----:B------:R-:W-:Y:S01]  /*3720*/  FFMA.FTZ R181, R197, UR10, -R202 ;  /* 0x0000000ac5b57c23 */ /* 0x000fe200080108ca */
[-C--:B------:R-:W-:Y:S01]  /*3730*/  FMUL.FTZ R24, R24, R8.reuse ;  /* 0x0000000818187220 */ /* 0x080fe20000410000 */
        /* <DEDUP_REMOVED lines=8> */
[----:B------:R-:W-:Y:S01]  /*37c0*/  FMNMX.FTZ R10, R198, R5, !PT ;  /* 0x00000005c60a7209 */ /* 0x000fe20007810000 */
[----:B------:R-:W-:Y:S01]  /*37d0*/  MUFU.EX2 R160, R160 ;  /* 0x000000a000a07308 */ /* 0x000fe20000000800 */
[----:B----4-:R-:W-:Y:S01]  /*37e0*/  FADD.FTZ R164, R20, R7 ;  /* 0x0000000714a47221 */ /* 0x010fe20000010000 */
[----:B------:R-:W-:Y:S01]  /*37f0*/  FMUL.FTZ R33, R33, R8 ;  /* 0x0000000821217220 */ /* 0x000fe20000410000 */
        /* <DEDUP_REMOVED lines=59> */
[-C--:B------:R-:W-:Y:S01]  /*3bb0*/  FMUL.FTZ R129, R129, R8.reuse ;  /* 0x0000000881817220 */ /* 0x080fe20000410000 */
        /* <DEDUP_REMOVED lines=10> */
[----:B------:R-:W-:Y:S01]  /*3c60*/  MUFU.EX2 R153, R153 ;  /* 0x0000009900997308 */ /* 0x000fe20000000800 */
[-C--:B------:R-:W-:Y:S01]  /*3c70*/  FMUL.FTZ R144, R144, R8.reuse ;  /* 0x0000000890907220 */ /* 0x080fe20000410000 */
        /* <DEDUP_REMOVED lines=12> */
[----:B0-----:R-:W-:Y:S01]  /*3d40*/  FADD.FTZ R179, R201, R164 ;  /* 0x000000a4c9b37221 */ /* 0x001fe20000010000 */
        /* <DEDUP_REMOVED lines=16> */
[----:B------:R-:W-:Y:S01]  /*3e50*/  FMUL.FTZ R149, R149, R8 ;  /* 0x0000000895957220 */ /* 0x000fe20000410000 */
[----:B------:R-:W4:Y:S01]  /*3e60*/  MUFU.EX2 R155, R155 ;  /* 0x0000009b009b7308 */ /* 0x000f220000000800 */
[----:B0-----:R-:W-:Y:S01]  /*3e70*/  FFMA.FTZ R162, R177, R6, R154 ;  /* 0x00000006b1a27223 */ /* 0x001fe2000001009a */
        /* <DEDUP_REMOVED lines=15> */
[----:B----4-:R-:W-:Y:S01]  /*3f70*/  FADD.FTZ R167, R155, R162 ;  /* 0x000000a29ba77221 */ /* 0x010fe20000010000 */
[----:B------:R-:W-:Y:S01]  /*3f80*/  FADD.FTZ R162, R160, R179 ;  /* 0x000000b3a0a27221 */ /* 0x000fe20000010000 */
[----:B------:R-:W-:Y:S01]  /*3f90*/  FFMA.FTZ R179, R187, UR10, -R161 ;  /* 0x0000000abbb37c23 */ /* 0x000fe200080108a1 */
[----:B------:R-:W-:Y:S01]  /*3fa0*/  F2FP.F16.F32.PACK_AB R160, R17, R160 ;  /* 0x000000a011a0723e */ /* 0x000fe200000000ff */
[-C--:B------:R-:W-:Y:S01]  /*3fb0*/  FMUL.FTZ R47, R47, R177.reuse ;  /* 0x000000b12f2f7220 */ /* 0x080fe20000410000 */
[-C--:B------:R-:W-:Y:S01]  /*3fc0*/  FMUL.FTZ R50, R50, R177.reuse ;  /* 0x000000b132327220 */ /* 0x080fe20000410000 */
[-C--:B------:R-:W-:Y:S01]  /*3fd0*/  FMUL.FTZ R51, R51, R177.reuse ;  /* 0x000000b133337220 */ /* 0x080fe20000410000 */
[----:B------:R-:W4:Y:S01]  /*3fe0*/  MUFU.EX2 R159, R159 ;  /* 0x0000009f009f7308 */ /* 0x000f220000000800 */
        /* <DEDUP_REMOVED lines=9> */
[----:B------:R-:W-:Y:S01]  /*4080*/  FADD.FTZ R167, R17, R162 ;  /* 0x000000a211a77221 */ /* 0x000fe20000010000 */
[-C--:B------:R-:W-:Y:S01]  /*4090*/  FMUL.FTZ R66, R66, R177.reuse ;  /* 0x000000b142427220 */ /* 0x080fe20000410000 */
[-C--:B------:R-:W-:Y:S01]  /*40a0*/  FMUL.FTZ R67, R67, R177.reuse ;  /* 0x000000b143437220 */ /* 0x080fe20000410000 */
[-C--:B------:R-:W-:Y:S01]  /*40b0*/  FMUL.FTZ R70, R70, R177.reuse ;  /* 0x000000b146467220 */ /* 0x080fe20000410000 */
[----:B------:R-:W-:Y:S01]  /*40c0*/  FADD.FTZ R162, R14, R167 ;  /* 0x000000a70ea27221 */ /* 0x000fe20000010000 */
[-C--:B------:R-:W-:Y:S01]  /*40d0*/  FMUL.FTZ R71, R71, R177.reuse ;  /* 0x000000b147477220 */ /* 0x080fe20000410000 */
[----:B------:R-:W1:Y:S01]  /*40e0*/  MUFU.EX2 R180, R180 ;  /* 0x000000b400b47308 */ /* 0x000e620000000800 */
[----:B----4-:R-:W-:Y:S01]  /*40f0*/  FADD.FTZ R164, R159, R164 ;  /* 0x000000a49fa47221 */ /* 0x010fe20000010000 */
[----:B------:R-:W-:Y:S01]  /*4100*/  FADD.FTZ R183, R157, R162 ;  /* 0x000000a29db77221 */ /* 0x000fe20000010000 */
[-C--:B------:R-:W-:Y:S01]  /*4110*/  FMUL.FTZ R74, R74, R177.reuse ;  /* 0x000000b14a4a7220 */ /* 0x080fe20000410000 */
[-C--:B------:R-:W-:Y:S01]  /*4120*/  FMUL.FTZ R75, R75, R177.reuse ;  /* 0x000000b14b4b7220 */ /* 0x080fe20000410000 */
[----:B------:R-:W-:Y:S01]  /*4130*/  FMUL.FTZ R78, R78, R177 ;  /* 0x000000b14e4e7220 */ /* 0x000fe20000410000 */
[----:B------:R-:W-:Y:S01]  /*4140*/  FADD.FTZ R166, R156, R183 ;  /* 0x000000b79ca67221 */ /* 0x000fe20000010000 */
[----:B------:R-:W-:Y:S01]  /*4150*/  F2FP.F16.F32.PACK_AB R156, R19, R156 ;  /* 0x0000009c139c723e */ /* 0x000fe200000000ff */
[----:B------:R-:W4:Y:S01]  /*4160*/  MUFU.EX2 R169, R169 ;  /* 0x000000a900a97308 */ /* 0x000f220000000800 */
[----:B0-----:R-:W-:Y:S01]  /*4170*/  FADD.FTZ R167, R163, R164 ;  /* 0x000000a4a3a77221 */ /* 0x001fe20000010000 */
[----:B------:R-:W-:Y:S01]  /*4180*/  F2FP.F16.F32.PACK_AB R164, R22, R15 ;  /* 0x0000000f16a4723e */ /* 0x000fe200000000ff */
[----:B------:R-:W-:Y:S01]  /*4190*/  FADD.FTZ R22, R19, R166 ;  /* 0x000000a613167221 */ /* 0x000fe20000010000 */
[----:B------:R-:W-:Y:S01]  /*41a0*/  F2FP.F16.F32.PACK_AB R166, R201, R20 ;  /* 0x00000014c9a6723e */ /* 0x000fe200000000ff */
[-C--:B------:R-:W-:Y:S01]  /*41b0*/  FMUL.FTZ R79, R79, R177.reuse ;  /* 0x000000b14f4f7220 */ /* 0x080fe20000410000 */
[----:B------:R-:W-:Y:S01]  /*41c0*/  FMUL.FTZ R82, R82, R177 ;  /* 0x000000b152527220 */ /* 0x000fe20000410000 */
[----:B------:R-:W-:Y:S01]  /*41d0*/  FADD.FTZ R183, R13, R22 ;  /* 0x000000160db77221 */ /* 0x000fe20000010000 */
[----:B------:R-:W0:Y:S01]  /*41e0*/  MUFU.EX2 R184, R184 ;  /* 0x000000b800b87308 */ /* 0x000e220000000800 */
[----:B-1----:R-:W-:Y:S01]  /*41f0*/  FADD.FTZ R162, R180, R167 ;  /* 0x000000a7b4a27221 */ /* 0x002fe20000010000 */
[----:B------:R-:W-:Y:S01]  /*4200*/  F2FP.F16.F32.PACK_AB R167, R176, R155 ;  /* 0x0000009bb0a7723e */ /* 0x000fe200000000ff */
[----:B------:R-:W-:Y:S01]  /*4210*/  FADD.FTZ R183, R16, R183 ;  /* 0x000000b710b77221 */ /* 0x000fe20000010000 */
[----:B------:R-:W-:Y:S01]  /*4220*/  F2FP.F16.F32.PACK_AB R163, R180, R163 ;  /* 0x000000a3b4a3723e */ /* 0x000fe200000000ff */
[-C--:B------:R-:W-:Y:S01]  /*4230*/  FMUL.FTZ R83, R83, R177.reuse ;  /* 0x000000b153537220 */ /* 0x080fe20000410000 */
[-C--:B------:R-:W-:Y:S01]  /*4240*/  FMUL.FTZ R86, R86, R177.reuse ;  /* 0x000000b156567220 */ /* 0x080fe20000410000 */
[----:B------:R-:W-:Y:S01]  /*4250*/  FADD.FTZ R154, R152, R183 ;  /* 0x000000b7989a7221 */ /* 0x000fe20000010000 */
[----:B------:R-:W1:Y:S01]  /*4260*/  MUFU.EX2 R170, R170 ;  /* 0x000000aa00aa7308 */ /* 0x000e620000000800 */
[----:B----4-:R-:W-:Y:S01]  /*4270*/  FADD.FTZ R161, R169, R162 ;  /* 0x000000a2a9a17221 */ /* 0x010fe20000010000 */
[----:B------:R-:W-:Y:S01]  /*4280*/  F2FP.F16.F32.PACK_AB R162, R157, R14 ;  /* 0x0000000e9da2723e */ /* 0x000fe200000000ff */
[C---:B------:R-:W-:Y:S01]  /*4290*/  FADD.FTZ R155, R153.reuse, R154 ;  /* 0x0000009a999b7221 */ /* 0x040fe20000010000 */
[----:B------:R-:W-:Y:S01]  /*42a0*/  F2FP.F16.F32.PACK_AB R152, R153, R152 ;  /* 0x000000989998723e */ /* 0x000fe200000000ff */
[-C--:B------:R-:W-:Y:S01]  /*42b0*/  FMUL.FTZ R87, R87, R177.reuse ;  /* 0x000000b157577220 */ /* 0x080fe20000410000 */
[-C--:B------:R-:W-:Y:S01]  /*42c0*/  FMUL.FTZ R90, R90, R177.reuse ;  /* 0x000000b15a5a7220 */ /* 0x080fe20000410000 */
[----:B------:R-:W-:Y:S01]  /*42d0*/  FMUL.FTZ R91, R91, R177 ;  /* 0x000000b15b5b7220 */ /* 0x000fe20000410000 */
[----:B------:R-:W4:Y:S01]  /*42e0*/  MUFU.EX2 R175, R175 ;  /* 0x000000af00af7308 */ /* 0x000f220000000800 */
[C---:B0-----:R-:W-:Y:S01]  /*42f0*/  FADD.FTZ R161, R184.reuse, R161 ;  /* 0x000000a1b8a17221 */ /* 0x041fe20000010000 */
[----:B------:R-:W-:Y:S01]  /*4300*/  F2FP.F16.F32.PACK_AB R157, R184, R169 ;  /* 0x000000a9b89d723e */ /* 0x000fe200000000ff */
[-C--:B------:R-:W-:Y:S01]  /*4310*/  FMUL.FTZ R94, R94, R177.reuse ;  /* 0x000000b15e5e7220 */ /* 0x080fe20000410000 */
[-C--:B------:R-:W-:Y:S01]  /*4320*/  FMUL.FTZ R95, R95, R177.reuse ;  /* 0x000000b15f5f7220 */ /* 0x080fe20000410000 */
[-C--:B------:R-:W-:Y:S01]  /*4330*/  FMUL.FTZ R98, R98, R177.reuse ;  /* 0x000000b162627220 */ /* 0x080fe20000410000 */
[-C--:B------:R-:W-:Y:S01]  /*4340*/  FMUL.FTZ R99, R99, R177.reuse ;  /* 0x000000b163637220 */ /* 0x080fe20000410000 */
[-C--:B------:R-:W-:Y:S01]  /*4350*/  FMUL.FTZ R102, R102, R177.reuse ;  /* 0x000000b166667220 */ /* 0x080fe20000410000 */
[----:B------:R-:W0:Y:S01]  /*4360*/  MUFU.EX2 R171, R171 ;  /* 0x000000ab00ab7308 */ /* 0x000e220000000800 */
[----:B-1----:R-:W-:Y:S01]  /*4370*/  FADD.FTZ R22, R170, R161 ;  /* 0x000000a1aa167221 */ /* 0x002fe20000010000 */
[----:B------:R-:W-:Y:S01]  /*4380*/  F2FP.F16.F32.PACK_AB R161, R159, R158 ;  /* 0x0000009e9fa1723e */ /* 0x000fe200000000ff */
[----:B------:R-:W-:Y:S01]  /*4390*/  FMUL.FTZ R103, R103, R177 ;  /* 0x000000b167677220 */ /* 0x000fe20000410000 */
[----:B------:R-:W-:Y:S01]  /*43a0*/  F2FP.F16.F32.PACK_AB R158, R16, R13 ;  /* 0x0000000d109e723e */ /* 0x000fe200000000ff */
[-C--:B------:R-:W-:Y:S01]  /*43b0*/  FMUL.FTZ R106, R106, R177.reuse ;  /* 0x000000b16a6a7220 */ /* 0x080fe20000410000 */
[-C--:B------:R-:W-:Y:S01]  /*43c0*/  FMUL.FTZ R107, R107, R177.reuse ;  /* 0x000000b16b6b7220 */ /* 0x080fe20000410000 */
[-C--:B------:R-:W-:Y:S01]  /*43d0*/  FMUL.FTZ R110, R110, R177.reuse ;  /* 0x000000b16e6e7220 */ /* 0x080fe20000410000 */
[----:B------:R-:W1:Y:S01]  /*43e0*/  MUFU.EX2 R174, R174 ;  /* 0x000000ae00ae7308 */ /* 0x000e620000000800 */
        /* <DEDUP_REMOVED lines=29> */
[----:B------:R-:W-:-:S02]  /*45c0*/  FMUL.FTZ R151, R151, R177 ;  /* 0x000000b197977220 */ /* 0x000fc40000410000 */
[----:B------:R-:W4:Y:S01]  /*45d0*/  MUFU.EX2 R7, R7 ;  /* 0x0000000700077308 */ /* 0x000f220000000800 */
[----:B0-----:R-:W-:-:S07]  /*45e0*/  FADD.FTZ R22, R6, R17 ;  /* 0x0000001106167221 */ /* 0x001fce0000010000 */
[----:B------:R-:W0:Y:S01]  /*45f0*/  MUFU.EX2 R168, R168 ;  /* 0x000000a800a87308 */ /* 0x000e220000000800 */
[C---:B-1----:R-:W-:Y:S01]  /*4600*/  FADD.FTZ R17, R21.reuse, R14 ;  /* 0x0000000e15117221 */ /* 0x042fe20000010000 */
[----:B------:R-:W-:-:S06]  /*4610*/  F2FP.F16.F32.PACK_AB R154, R21, R12 ;  /* 0x0000000c159a723e */ /* 0x000fcc00000000ff */
[----:B------:R-:W1:Y:S01]  /*4620*/  MUFU.EX2 R178, R178 ;  /* 0x000000b200b27308 */ /* 0x000e620000000800 */
[C---:B----4-:R-:W-:Y:S01]  /*4630*/  FADD.FTZ R19, R7.reuse, R22 ;  /* 0x0000001607137221 */ /* 0x050fe20000010000 */
[----:B------:R-:W-:-:S06]  /*4640*/  F2FP.F16.F32.PACK_AB R155, R7, R6 ;  /* 0x00000006079b723e */ /* 0x000fcc00000000ff */
[----:B------:R-:W4:Y:S01]  /*4650*/  MUFU.EX2 R23, R23 ;  /* 0x0000001700177308 */ /* 0x000f220000000800 */
[----:B0-----:R-:W-:-:S07]  /*4660*/  FADD.FTZ R14, R168, R17 ;  /* 0x00000011a80e7221 */ /* 0x001fce0000010000 */
[----:B------:R-:W0:Y:S01]  /*4670*/  MUFU.EX2 R179, R179 ;  /* 0x000000b300b37308 */ /* 0x000e220000000800 */
[----:B-1----:R-:W-:-:S07]  /*4680*/  FADD.FTZ R16, R178, R19 ;  /* 0x00000013b2107221 */ /* 0x002fce0000010000 */
[----:B------:R-:W1:Y:S01]  /*4690*/  MUFU.EX2 R11, R11 ;  /* 0x0000000b000b7308 */ /* 0x000e620000000800 */
[C---:B----4-:R-:W-:Y:S01]  /*46a0*/  FADD.FTZ R14, R23.reuse, R14 ;  /* 0x0000000e170e7221 */ /* 0x050fe20000010000 */
[----:B------:R-:W-:-:S06]  /*46b0*/  F2FP.F16.F32.PACK_AB R168, R23, R168 ;  /* 0x000000a817a8723e */ /* 0x000fcc00000000ff */
[----:B------:R-:W4:Y:S01]  /*46c0*/  MUFU.EX2 R15, R190 ;  /* 0x000000be000f7308 */ /* 0x000f220000000800 */
[C---:B0-----:R-:W-:Y:S01]  /*46d0*/  FADD.FTZ R16, R179.reuse, R16 ;  /* 0x00000010b3107221 */ /* 0x041fe20000010000 */
[----:B------:R-:W-:-:S06]  /*46e0*/  F2FP.F16.F32.PACK_AB R169, R179, R178 ;  /* 0x000000b2b3a9723e */ /* 0x000fcc00000000ff */
[----:B------:R-:W0:Y:S01]  /*46f0*/  MUFU.EX2 R18, R18 ;  /* 0x0000001200127308 */ /* 0x000e220000000800 */
[----:B-1----:R-:W-:-:S07]  /*4700*/  FADD.FTZ R13, R11, R14 ;  /* 0x0000000e0b0d7221 */ /* 0x002fce0000010000 */
[----:B------:R-:W1:Y:S01]  /*4710*/  MUFU.EX2 R20, R191 ;  /* 0x000000bf00147308 */ /* 0x000e620000000800 */
[----:B----4-:R-:W-:-:S07]  /*4720*/  FADD.FTZ R17, R15, R16 ;  /* 0x000000100f117221 */ /* 0x010fce0000010000 */
[----:B------:R-:W4:Y:S01]  /*4730*/  MUFU.EX2 R172, R172 ;  /* 0x000000ac00ac7308 */ /* 0x000f220000000800 */
[C---:B0-----:R-:W-:Y:S01]  /*4740*/  FADD.FTZ R13, R18.reuse, R13 ;  /* 0x0000000d120d7221 */ /* 0x041fe20000010000 */
[----:B------:R-:W-:-:S06]  /*4750*/  F2FP.F16.F32.PACK_AB R170, R18, R11 ;  /* 0x0000000b12aa723e */ /* 0x000fcc00000000ff */
[----:B------:R-:W0:Y:S01]  /*4760*/  MUFU.EX2 R194, R194 ;  /* 0x000000c200c27308 */ /* 0x000e220000000800 */
[C---:B-1----:R-:W-:Y:S01]  /*4770*/  FADD.FTZ R17, R20.reuse, R17 ;  /* 0x0000001114117221 */ /* 0x042fe20000010000 */
[----:B------:R-:W-:-:S06]  /*4780*/  F2FP.F16.F32.PACK_AB R171, R20, R15 ;  /* 0x0000000f14ab723e */ /* 0x000fcc00000000ff */
[----:B------:R-:W1:Y:S01]  /*4790*/  MUFU.EX2 R173, R173 ;  /* 0x000000ad00ad7308 */ /* 0x000e620000000800 */
[----:B----4-:R-:W-:-:S07]  /*47a0*/  FADD.FTZ R6, R172, R13 ;  /* 0x0000000dac067221 */ /* 0x010fce0000010000 */
        /* <DEDUP_REMOVED lines=11> */
[----:B-1----:R-:W-:Y:S01]  /*4860*/  FADD.FTZ R11, R175, R14 ;  /* 0x0000000eaf0b7221 */ /* 0x002fe20000010000 */
[C---:B----4-:R-:W-:Y:S01]  /*4870*/  FADD.FTZ R7, R181.reuse, R6 ;  /* 0x00000006b5077221 */ /* 0x050fe20000010000 */
[----:B------:R-:W-:Y:S02]  /*4880*/  F2FP.F16.F32.PACK_AB R174, R181, R10 ;  /* 0x0000000ab5ae723e */ /* 0x000fe400000000ff */
[C---:B0-----:R-:W-:Y:S01]  /*4890*/  FADD.FTZ R6, R12.reuse, R11 ;  /* 0x0000000b0c067221 */ /* 0x041fe20000010000 */
[----:B------:R-:W-:Y:S01]  /*48a0*/  F2FP.F16.F32.PACK_AB R175, R12, R175 ;  /* 0x000000af0caf723e */ /* 0x000fe200000000ff */
[----:B------:R-:W-:Y:S06]  /*48b0*/  @!P0 BRA `(.L_x_9059) ;  /* 0x0000000000048947 */ /* 0x000fec0003800000 */
[----:B------:R-:W-:Y:S01]  /*48c0*/  BPT.TRAP 0x1 ;  /* 0x000000040000795c */ /* 0x000fe20000300000 */
.L_x_9059:
[----:B------:R0:W1:Y:S01]  /*48d0*/  SYNCS.PHASECHK.TRANS64.TRYWAIT P2, [UR26+0x22850], R9 ;  /* 0x02285009ff0075a7 */ /* 0x000062000804015a */
[----:B------:R-:W-:Y:S05]  /*48e0*/  @!P0 BRA `(.L_x_9060) ;  /* 0x0000000000048947 */ /* 0x000fea0003800000 */
[----:B------:R-:W-:Y:S01]  /*48f0*/  BPT.TRAP 0x1 ;  /* 0x000000040000795c */ /* 0x000fe20000300000 */
.L_x_9060:
[----:B-1----:R-:W-:Y:S05]  /*4900*/  @P2 BRA `(.L_x_9061) ;  /* 0x0000000000082947 */ /* 0x002fea0003800000 */
[----:B------:R-:W1:Y:S02]  /*4910*/  SYNCS.PHASECHK.TRANS64.TRYWAIT P2, [UR26+0x22850], R9 ;  /* 0x02285009ff0075a7 */ /* 0x000e64000804015a */
[----:B-1----:R-:W-:Y:S05]  /*4920*/  @!P2 BRA `(.L_x_9062) ;  /* 0x00000068008ca947 */ /* 0x002fea0003800000 */
.L_x_9061:
[----:B------:R4:W-:Y:S01]  /*4930*/  BAR.SYNC.DEFER_BLOCKING R3, 0x100 ;  /* 0x000400030000751d */ /* 0x0009e20000010000 */
[----:B------:R-:W-:-:S04]  /*4940*/  UIMAD UR14, UR5, 0xc00, UR24 ;  /* 0x00000c00050e78a4 */ /* 0x000fc8000f8e0218 */
[----:B------:R-:W-:Y:S01]  /*4950*/  UIADD3 UR18, UR14, 0x80, URZ ;  /* 0x000000800e127890 */ /* 0x000fe2000fffe03f */
[----:B------:R-:W-:Y:S01]  /*4960*/  UMOV UR15, 0x40000040 ;  /* 0x40000040000f7882 */ /* 0x000fe20000000000 */
[----:B------:R-:W-:Y:S01]  /*4970*/  UMOV UR19, 0x40000040 ;  /* 0x4000004000137882 */ /* 0x000fe20000000000 */
[----:B------:R-:W-:-:S06]  /*4980*/  WARPGROUP.ARRIVE ;  /* 0x00000000000079c5 */ /* 0x000fcc0000000000 */
        /* <DEDUP_REMOVED lines=30> */
[----:B----4-:R-:W-:Y:S05]  /*4b70*/  @!P0 BRA `(.L_x_9063) ;  /* 0x0000000000048947 */ /* 0x010fea0003800000 */
[----:B------:R-:W-:Y:S01]  /*4b80*/  BPT.TRAP 0x1 ;  /* 0x000000040000795c */ /* 0x000fe20000300000 */
.L_x_9063:
[----:B------:R-:W-:Y:S01]  /*4b90*/  UIADD3 UR11, UR26, 0x22860, URZ ;  /* 0x000228601a0b7890 */ /* 0x000fe2000fffe03f */
[----:B------:R-:W-:Y:S02]  /*4ba0*/  IMAD.MOV.U32 R200, RZ, RZ, R5 ;  /* 0x000000ffffc87224 */ /* 0x000fe400078e0005 */
[----:B------:R-:W-:Y:S01]  /*4bb0*/  IMAD.MOV.U32 R11, RZ, RZ, R4 ;  /* 0x000000ffff0b7224 */ /* 0x000fe200078e0004 */
[----:B------:R-:W-:-:S09]  /*4bc0*/  UPRMT UR11, UR25, 0x654, UR11 ;  /* 0x00000654190b7896 */ /* 0x000fd2000800000b */
[----:B------:R-:W-:Y:S01]  /*4bd0*/  SYNCS.ARRIVE.TRANS64.RED.A1T0 RZ, [UR11], RZ ;  /* 0x000000ffffff79a7 */ /* 0x000fe2000810040b */
[----:B------:R-:W-:Y:S05]  /*4be0*/  @P1 BRA `(.L_x_9064) ;  /* 0xffffffe000d41947 */ /* 0x000fea000383ffff */
.L_x_9053:
[----:B------:R-:W4:Y:S01]  /*4bf0*/  SHFL.BFLY PT, R2, R7, 0x2, 0x1f ;  /* 0x0c401f0007027f89 */ /* 0x000f2200000e0000 */
[----:B------:R3:W-:Y:S08]  /*4c00*/  BAR.ARV R0, 0x100 ;  /* 0x000400000000751d */ /* 0x0007f00000002000 */
[----:B------:R-:W-:Y:S06]  /*4c10*/  BAR.ARV 0x8, 0x180 ;  /* 0x0206000000007b1d */ /* 0x000fec0000002000 */
[----:B------:R-:W-:Y:S01]  /*4c20*/  PLOP3.LUT P0, PT, PT, PT, PT, 0x8, 0x0 ;  /* 0x000000000000781c */ /* 0x000fe20003f0e170 */
[----:B012---:R-:W0:Y:S01]  /*4c30*/  SHFL.BFLY PT, R9, R6, 0x2, 0x1f ;  /* 0x0c401f0006097f89 */ /* 0x007e2200000e0000 */
[----:B----4-:R-:W-:Y:S01]  /*4c40*/  FADD.FTZ R3, R2, R7 ;  /* 0x0000000702037221 */ /* 0x010fe20000010000 */
[----:B------:R-:W-:-:S04]  /*4c50*/  IMAD.U32 R7, RZ, RZ, UR10 ;  /* 0x0000000aff077e24 */ /* 0x000fc8000f8e00ff */
[----:B------:R-:W1:Y:S01]  /*4c60*/  SHFL.BFLY PT, R2, R3, 0x1, 0x1f ;  /* 0x0c201f0003027f89 */ /* 0x000e6200000e0000 */
[----:B0-----:R-:W-:Y:S01]  /*4c70*/  FADD.FTZ R9, R9, R6 ;  /* 0x0000000609097221 */ /* 0x001fe20000010000 */
[----:B------:R-:W-:-:S04]  /*4c80*/  IMAD.MOV.U32 R6, RZ, RZ, -0x800000 ;  /* 0xff800000ff067424 */ /* 0x000fc800078e00ff */
[----:B------:R-:W0:Y:S01]  /*4c90*/  SHFL.BFLY PT, R8, R9, 0x1, 0x1f ;  /* 0x0c201f0009087f89 */ /* 0x000e2200000e0000 */
[----:B-1----:R-:W-:Y:S01]  /*4ca0*/  FADD.FTZ R11, R3, R2 ;  /* 0x00000002030b7221 */ /* 0x002fe20000010000 */
[----:B------:R-:W-:Y:S01]  /*4cb0*/  IMAD.MOV.U32 R2, RZ, RZ, RZ ;  /* 0x000000ffff027224 */ /* 0x000fe200078e00ff */
[----:B------:R-:W-:-:S03]  /*4cc0*/  MOV R3, 0xff800000 ;  /* 0xff80000000037802 */ /* 0x000fc60000000f00 */
[----:B------:R-:W-:-:S13]  /*4cd0*/  FSETP.NE.FTZ.AND P1, PT, R11, RZ, PT ;  /* 0x000000ff0b00720b */ /* 0x000fda0003f35000 */
[----:B------:R-:W1:Y:S01]  /*4ce0*/  @P1 MUFU.LG2 R10, R11 ;  /* 0x0000000b000a1308 */ /* 0x000e620000000c00 */
[----:B------:R-:W-:Y:S01]  /*4cf0*/  @P1 FMUL.FTZ R7, R7, 0.69314718246459960938 ;  /* 0x3f31721807071820 */ /* 0x000fe20000410000 */
[----:B0-----:R-:W-:Y:S01]  /*4d00*/  FADD.FTZ R12, R9, R8 ;  /* 0x00000008090c7221 */ /* 0x001fe20000010000 */
[----:B------:R-:W-:-:S04]  /*4d10*/  MOV R8, RZ ;  /* 0x000000ff00087202 */ /* 0x000fc80000000f00 */
[----:B------:R-:W-:Y:S02]  /*4d20*/  FSETP.NE.FTZ.AND P2, PT, R12, RZ, PT ;  /* 0x000000ff0c00720b */ /* 0x000fe40003f55000 */
[----:B------:R0:W2:Y:S01]  /*4d30*/  @P1 MUFU.RCP R8, R11 ;  /* 0x0000000b00081308 */ /* 0x0000a20000001000 */
[----:B-1----:R-:W-:Y:S01]  /*4d40*/  @P1 FMUL.FTZ R10, R10, 0.69314718246459960938 ;  /* 0x3f3172180a0a1820 */ /* 0x002fe20000410000 */
[----:B0-----:R-:W-:-:S09]  /*4d50*/  IMAD.U32 R11, RZ, RZ, UR10 ;  /* 0x0000000aff0b7e24 */ /* 0x001fd2000f8e00ff */
[----:B------:R-:W3:Y:S01]  /*4d60*/  @P2 MUFU.LG2 R9, R12 ;  /* 0x0000000c00092308 */ /* 0x000ee20000000c00 */
[----:B------:R-:W-:Y:S01]  /*4d70*/  @P1 FFMA.FTZ R6, R7, R4, R10 ;  /* 0x0000000407061223 */ /* 0x000fe2000001000a */
[----:B------:R-:W-:Y:S01]  /*4d80*/  @P2 FMUL.FTZ R11, R11, 0.69314718246459960938 ;  /* 0x3f3172180b0b2820 */ /* 0x000fe20000410000 */
[-C--:B--2---:R-:W-:Y:S01]  /*4d90*/  FMUL.FTZ R24, R24, R8.reuse ;  /* 0x0000000818187220 */ /* 0x084fe20000410000 */
[----:B------:R-:W-:-:S04]  /*4da0*/  FMUL.FTZ R25, R25, R8 ;  /* 0x0000000819197220 */ /* 0x000fc80000410000 */
        /* <DEDUP_REMOVED lines=128> */
[----:B------:R-:W-:-:S07]  /*55b0*/  @P2 FFMA.FTZ R3, R11, R5, R0 ;  /* 0x000000050b032223 */ /* 0x000fce0000010000 */
.L_x_9040:
[----:B------:R-:W-:Y:S05]  /*55c0*/  @P0 BRA `(.L_x_9065) ;  /* 0x00000020004c0947 */ /* 0x000fea0003800000 */
[----:B------:R-:W0:Y:S01]  /*55d0*/  S2R R0, SR_TID.X ;  /* 0x0000000000007919 */ /* 0x000e220000002100 */
[----:B------:R-:W1:Y:S01]  /*55e0*/  LDC R8, c[0x0][0xbe8] ;  /* 0x0002fa00ff087b82 */ /* 0x000e620000000800 */
[----:B------:R-:W-:Y:S01]  /*55f0*/  USHF.R.S32.HI UR7, URZ, 0x1f, UR38 ;  /* 0x0000001f3f077899 */ /* 0x000fe20008011426 */
[----:B------:R-:W-:Y:S01]  /*5600*/  BSSY B0, `(.L_x_9066) ;  /* 0x000014b000007945 */ /* 0x000fe20003800000 */
[----:B------:R-:W2:Y:S01]  /*5610*/  S2R R16, SR_CTAID.X ;  /* 0x0000000000107919 */ /* 0x000ea20000002500 */
[----:B------:R-:W-:Y:S02]  /*5620*/  ULDC.64 UR8, c[0x0][0xbd0] ;  /* 0x0002f40000087ab9 */ /* 0x000fe40000000a00 */
[----:B------:R-:W-:Y:S02]  /*5630*/  UIMAD UR6, UR7, UR8, URZ ;  /* 0x00000008070672a4 */ /* 0x000fe4000f8e023f */
[----:B------:R-:W3:Y:S01]  /*5640*/  S2UR UR12, SR_CTAID.Z ;  /* 0x00000000000c79c3 */ /* 0x000ee20000002700 */
[----:B------:R-:W-:-:S02]  /*5650*/  UIMAD.WIDE.U32 UR4, UR38, UR8, URZ ;  /* 0x00000008260472a5 */ /* 0x000fc4000f8e003f */
[----:B------:R-:W-:-:S03]  /*5660*/  UIMAD UR6, UR38, UR9, UR6 ;  /* 0x00000009260672a4 */ /* 0x000fc6000f8e0206 */
[----:B------:R-:W-:Y:S01]  /*5670*/  ULDC.64 UR8, c[0x0][0xb38] ;  /* 0x0002ce0000087ab9 */ /* 0x000fe20000000a00 */
[----:B------:R-:W-:Y:S01]  /*5680*/  UIADD3 UR6, UR5, UR6, URZ ;  /* 0x0000000605067290 */ /* 0x000fe2000fffe03f */
[----:B------:R-:W4:Y:S01]  /*5690*/  LDC.64 R18, c[0x0][0xbd8] ;  /* 0x0002f600ff127b82 */ /* 0x000f220000000a00 */
[----:B------:R-:W-:-:S07]  /*56a0*/  UIMAD UR7, UR7, UR8, URZ ;  /* 0x00000008070772a4 */ /* 0x000fce000f8e023f */
[----:B------:R-:W-:Y:S01]  /*56b0*/  BAR.SYNC.DEFER_BLOCKING 0x1, 0x100 ;  /* 0x0044000000007b1d */ /* 0x000fe20000010000 */
[----:B-1----:R-:W-:-:S07]  /*56c0*/  ISETP.NE.AND P0, PT, R8, 0x1, PT ;  /* 0x000000010800780c */ /* 0x002fce0003f05270 */
[----:B------:R-:W1:Y:S01]  /*56d0*/  S2UR UR11, SR_CTAID.Y ;  /* 0x00000000000b79c3 */ /* 0x000e620000002600 */
[----:B0-----:R-:W-:Y:S01]  /*56e0*/  VIADD R12, R0, 0xffffff80 ;  /* 0xffffff80000c7836 */ /* 0x001fe20000000000 */
[----:B---3--:R-:W-:-:S06]  /*56f0*/  USHF.R.S32.HI UR10, URZ, 0x1f, UR12 ;  /* 0x0000001f3f0a7899 */ /* 0x008fcc000801140c */
[----:B------:R-:W1:Y:S01]  /*5700*/  LDC R23, c[0x0][0xc50] ;  /* 0x00031400ff177b82 */ /* 0x000e620000000800 */
[----:B------:R-:W-:-:S04]  /*5710*/  SHF.R.S32.HI R7, RZ, 0x1f, R12 ;  /* 0x0000001fff077819 */ /* 0x000fc8000001140c */
[----:B------:R-:W-:-:S03]  /*5720*/  LEA.HI R2, R7, R12, RZ, 0x7 ;  /* 0x0000000c07027211 */ /* 0x000fc600078f38ff */
[----:B------:R-:W0:Y:S01]  /*5730*/  @P0 LDC R14, c[0x0][0xbec] ;  /* 0x0002fb00ff0e0b82 */ /* 0x000e220000000800 */
[----:B------:R-:W-:Y:S02]  /*5740*/  LEA.HI R7, R7, R12, RZ, 0x2 ;  /* 0x0000000c07077211 */ /* 0x000fe400078f10ff */
[----:B------:R-:W-:Y:S02]  /*5750*/  LOP3.LUT R5, R2, 0xffffff80, RZ, 0xc0, !PT ;  /* 0xffffff8002057812 */ /* 0x000fe400078ec0ff */
[----:B------:R-:W-:Y:S02]  /*5760*/  SHF.R.S32.HI R9, RZ, 0x7, R2 ;  /* 0x00000007ff097819 */ /* 0x000fe40000011402 */
[----:B------:R-:W-:Y:S01]  /*5770*/  LOP3.LUT R7, R7, 0xfffffffc, RZ, 0xc0, !PT ;  /* 0xfffffffc07077812 */ /* 0x000fe200078ec0ff */
[----:B------:R-:W-:Y:S01]  /*5780*/  IMAD.IADD R0, R12, 0x1, -R5 ;  /* 0x000000010c007824 */ /* 0x000fe200078e0a05 */
[----:B------:R-:W-:Y:S01]  /*5790*/  LEA.HI R2, R2, R9, RZ, 0x1 ;  /* 0x0000000902027211 */ /* 0x000fe200078f08ff */
[----:B------:R-:W3:Y:S02]  /*57a0*/  LDC.64 R20, c[0x0][0xb40] ;  /* 0x0002d000ff147b82 */ /* 0x000ee40000000a00 */
[----:B------:R-:W-:Y:S01]  /*57b0*/  IMAD.IADD R7, R12, 0x1, -R7 ;  /* 0x000000010c077824 */ /* 0x000fe200078e0a07 */
[----:B------:R-:W-:-:S02]  /*57c0*/  SHF.R.S32.HI R11, RZ, 0x1f, R0 ;  /* 0x0000001fff0b7819 */ /* 0x000fc40000011400 */
[----:B------:R-:W-:Y:S02]  /*57d0*/  LOP3.LUT R2, R2, 0x3fffffe, RZ, 0xc0, !PT ;  /* 0x03fffffe02027812 */ /* 0x000fe400078ec0ff */
[----:B------:R-:W-:Y:S01]  /*57e0*/  LEA.HI R10, R11, R0, RZ, 0x2 ;  /* 0x000000000b0a7211 */ /* 0x000fe200078f10ff */
[----:B------:R-:W5:Y:S02]  /*57f0*/  @P0 LDC R17, c[0x0][0xbf0] ;  /* 0x0002fc00ff110b82 */ /* 0x000f640000000800 */
[----:B------:R-:W-:Y:S01]  /*5800*/  IMAD.IADD R2, R9, 0x1, -R2 ;  /* 0x0000000109027824 */ /* 0x000fe200078e0a02 */
[--C-:B------:R-:W-:Y:S02]  /*5810*/  SHF.R.S32.HI R4, RZ, 0x2, R10.reuse ;  /* 0x00000002ff047819 */ /* 0x100fe4000001140a */
[----:B------:R-:W-:Y:S02]  /*5820*/  SHF.R.S32.HI R5, RZ, 0x1f, R10 ;  /* 0x0000001fff057819 */ /* 0x000fe4000001140a */
[----:B------:R-:W-:Y:S01]  /*5830*/  LEA.HI R9, R7, R7, RZ, 0x1 ;  /* 0x0000000707097211 */ /* 0x000fe200078f08ff */
[----:B------:R-:W5:Y:S01]  /*5840*/  @P0 LDC R22, c[0x0][0xbec] ;  /* 0x0002fb00ff160b82 */ /* 0x000f620000000800 */
[----:B------:R-:W-:-:S02]  /*5850*/  LEA.HI R5, R5, R4, RZ, 0x3 ;  /* 0x0000000405057211 */ /* 0x000fc400078f18ff */
[----:B------:R-:W-:Y:S02]  /*5860*/  LOP3.LUT R12, R9, 0x1ffffffe, RZ, 0xc0, !PT ;  /* 0x1ffffffe090c7812 */ /* 0x000fe400078ec0ff */
[----:B------:R-:W-:-:S03]  /*5870*/  LOP3.LUT R5, R5, 0xfffffff8, RZ, 0xc0, !PT ;  /* 0xfffffff805057812 */ /* 0x000fc600078ec0ff */
[----:B------:R-:W-:Y:S01]  /*5880*/  IMAD.IADD R12, R7, 0x1, -R12 ;  /* 0x00000001070c7824 */ /* 0x000fe200078e0a0c */
[----:B------:R-:W-:Y:S01]  /*5890*/  IADD3 R5, R4, -R5, RZ ;  /* 0x8000000504057210 */ /* 0x000fe20007ffe0ff */
[----:B------:R-:W5:Y:S01]  /*58a0*/  @P0 LDC R153, c[0x0][0xbf0] ;  /* 0x0002fc00ff990b82 */ /* 0x000f620000000800 */
[----:B------:R-:W-:-:S04]  /*58b0*/  LEA.HI R4, R11, R0, RZ, 0x5 ;  /* 0x000000000b047211 */ /* 0x000fc800078f28ff */
[----:B------:R-:W-:-:S05]  /*58c0*/  SHF.R.S32.HI R4, RZ, 0x5, R4 ;  /* 0x00000005ff047819 */ /* 0x000fca0000011404 */
[----:B------:R-:W-:Y:S02]  /*58d0*/  IMAD R7, R4, 0x10, R5 ;  /* 0x0000001004077824 */ /* 0x000fe400078e0205 */
[----:B------:R-:W-:Y:S01]  /*58e0*/  IMAD.U32 R5, RZ, RZ, UR5 ;  /* 0x00000005ff057e24 */ /* 0x000fe2000f8e00ff */
[----:B------:R-:W-:Y:S01]  /*58f0*/  MOV R5, UR6 ;  /* 0x0000000600057c02 */ /* 0x000fe20008000f00 */
[----:B------:R-:W-:Y:S01]  /*5900*/  IMAD R9, R2, 0x40, R7 ;  /* 0x0000004002097824 */ /* 0x000fe200078e0207 */
[----:B------:R-:W-:Y:S01]  /*5910*/  UIMAD UR6, UR38, UR9, UR7 ;  /* 0x00000009260672a4 */ /* 0x000fe2000f8e0207 */
[----:B------:R-:W-:Y:S01]  /*5920*/  IMAD.U32 R4, RZ, RZ, UR4 ;  /* 0x00000004ff047e24 */ /* 0x000fe2000f8e00ff */
[----:B------:R-:W-:Y:S01]  /*5930*/  UIMAD.WIDE.U32 UR4, UR38, UR8, URZ ;  /* 0x00000008260472a5 */ /* 0x000fe2000f8e003f */
[----:B------:R-:W-:Y:S02]  /*5940*/  IMAD R12, R12, 0x8, R9 ;  /* 0x000000080c0c7824 */ /* 0x000fe400078e0209 */
[----:B----4-:R-:W-:Y:S01]  /*5950*/  IMAD R2, R18, UR10, RZ ;  /* 0x0000000a12027c24 */ /* 0x010fe2000f8e02ff */
[----:B------:R-:W-:Y:S01]  /*5960*/  UIADD3 UR6, UR5, UR6, URZ ;  /* 0x0000000605067290 */ /* 0x000fe2000fffe03f */
[----:B--2---:R-:W-:Y:S01]  /*5970*/  IMAD R7, R16, 0x80, R12 ;  /* 0x0000008010077824 */ /* 0x004fe200078e020c */
[----:B------:R-:W-:Y:S01]  /*5980*/  MOV R13, UR5 ;  /* 0x00000005000d7c02 */ /* 0x000fe20008000f00 */
[----:B------:R-:W-:Y:S01]  /*5990*/  IMAD.WIDE.U32 R4, R18, UR12, R4 ;  /* 0x0000000c12047c25 */ /* 0x000fe2000f8e0004 */
[----:B------:R-:W-:-:S03]  /*59a0*/  ULDC.64 UR8, c[0x0][0xb28] ;  /* 0x0002ca0000087ab9 */ /* 0x000fc60000000a00 */
[----:B------:R-:W-:Y:S02]  /*59b0*/  IMAD R18, RZ, RZ, -UR38 ;  /* 0x80000026ff127e24 */ /* 0x000fe4000f8e02ff */
[----:B------:R-:W-:Y:S02]  /*59c0*/  IMAD R15, R19, UR12, R2 ;  /* 0x0000000c130f7c24 */ /* 0x000fe4000f8e0202 */
[----:B0-----:R-:W-:-:S04]  /*59d0*/  @P0 IMAD.HI.U32 R2, R7, R14, RZ ;  /* 0x0000000e07020227 */ /* 0x001fc800078e00ff */
[C---:B---3--:R-:W-:Y:S02]  /*59e0*/  IMAD R14, R20.reuse, UR10, RZ ;  /* 0x0000000a140e7c24 */ /* 0x048fe4000f8e02ff */
[----:B-1----:R-:W-:Y:S02]  /*59f0*/  IMAD R23, R23, R18, UR11 ;  /* 0x0000000b17177e24 */ /* 0x002fe4000f8e0212 */
[----:B------:R-:W-:Y:S01]  /*5a00*/  IMAD.U32 R12, RZ, RZ, UR4 ;  /* 0x00000004ff0c7e24 */ /* 0x000fe2000f8e00ff */
[----:B------:R-:W-:Y:S01]  /*5a10*/  ULDC.64 UR4, c[0x0][0xbe0] ;  /* 0x0002f80000047ab9 */ /* 0x000fe20000000a00 */
[----:B------:R-:W-:Y:S01]  /*5a20*/  IMAD.U32 R13, RZ, RZ, UR6 ;  /* 0x00000006ff0d7e24 */ /* 0x000fe2000f8e00ff */
[----:B------:R-:W-:Y:S01]  /*5a30*/  ULDC.64 UR6, c[0x0][0xb48] ;  /* 0x0002d20000067ab9 */ /* 0x000fe20000000a00 */
[----:B------:R-:W-:Y:S01]  /*5a40*/  IMAD.MOV.U32 R11, RZ, RZ, R7 ;  /* 0x000000ffff0b7224 */ /* 0x000fe200078e0007 */
[----:B-----5:R-:W-:Y:S01]  /*5a50*/  @P0 SHF.R.U32.HI R11, RZ, R17, R2 ;  /* 0x00000011ff0b0219 */ /* 0x020fe20000011602 */
[----:B------:R-:W-:Y:S01]  /*5a60*/  IMAD R17, R21, UR12, R14 ;  /* 0x0000000c15117c24 */ /* 0x000fe2000f8e020e */
[----:B------:R-:W-:Y:S01]  /*5a70*/  SHF.R.S32.HI R14, RZ, 0x1f, R23 ;  /* 0x0000001fff0e7819 */ /* 0x000fe20000011417 */
[----:B------:R-:W-:-:S04]  /*5a80*/  IMAD.WIDE.U32 R12, R20, UR12, R12 ;  /* 0x0000000c140c7c25 */ /* 0x000fc8000f8e000c */
[----:B------:R-:W-:Y:S01]  /*5a90*/  IMAD.IADD R5, R5, 0x1, R15 ;  /* 0x0000000105057824 */ /* 0x000fe200078e020f */
[----:B------:R-:W-:Y:S01]  /*5aa0*/  MOV R15, R7 ;  /* 0x00000007000f7202 */ /* 0x000fe20000000f00 */
[----:B------:R-:W-:-:S04]  /*5ab0*/  @P0 IMAD.HI.U32 R22, R7, R22, RZ ;  /* 0x0000001607160227 */ /* 0x000fc800078e00ff */
[----:B------:R-:W-:Y:S01]  /*5ac0*/  IMAD.IADD R13, R13, 0x1, R17 ;  /* 0x000000010d0d7824 */ /* 0x000fe200078e0211 */
[----:B------:R-:W-:Y:S01]  /*5ad0*/  @P0 SHF.R.U32.HI R15, RZ, R153, R22 ;  /* 0x00000099ff0f0219 */ /* 0x000fe20000011616 */
[C---:B------:R-:W-:Y:S02]  /*5ae0*/  IMAD R2, R14.reuse, UR4, RZ ;  /* 0x000000040e027c24 */ /* 0x040fe4000f8e02ff */
[----:B------:R-:W-:Y:S02]  /*5af0*/  IMAD R17, R14, UR6, RZ ;  /* 0x000000060e117c24 */ /* 0x000fe4000f8e02ff */
[----:B------:R-:W-:-:S04]  /*5b00*/  IMAD.WIDE.U32 R4, R23, UR4, R4 ;  /* 0x0000000417047c25 */ /* 0x000fc8000f8e0004 */
[----:B------:R-:W-:Y:S01]  /*5b10*/  IMAD R14, R23, UR5, R2 ;  /* 0x00000005170e7c24 */ /* 0x000fe2000f8e0202 */
[----:B------:R-:W-:Y:S01]  /*5b20*/  IADD3 R4, P0, R11, R4, RZ ;  /* 0x000000040b047210 */ /* 0x000fe20007f1e0ff */
[C---:B------:R-:W-:Y:S01]  /*5b30*/  IMAD R19, R23.reuse, UR7, R17 ;  /* 0x0000000717137c24 */ /* 0x040fe2000f8e0211 */
[--C-:B------:R-:W-:Y:S01]  /*5b40*/  SHF.R.S32.HI R17, RZ, 0x1f, R11.reuse ;  /* 0x0000001fff117819 */ /* 0x100fe2000001140b */
[----:B------:R-:W-:Y:S01]  /*5b50*/  IMAD.MOV R11, RZ, RZ, -R11 ;  /* 0x000000ffff0b7224 */ /* 0x000fe200078e0a0b */
[----:B------:R-:W-:Y:S01]  /*5b60*/  SHF.R.S32.HI R2, RZ, 0x1f, R15 ;  /* 0x0000001fff027819 */ /* 0x000fe2000001140f */
[----:B------:R-:W-:Y:S01]  /*5b70*/  ULDC.64 UR4, c[0x0][0xb30] ;  /* 0x0002cc0000047ab9 */ /* 0x000fe20000000a00 */
[----:B------:R-:W-:Y:S01]  /*5b80*/  IMAD.WIDE.U32 R12, R23, UR6, R12 ;  /* 0x00000006170c7c25 */ /* 0x000fe2000f8e000c */
[----:B------:R-:W-:Y:S01]  /*5b90*/  IADD3.X R5, R17, R5, R14, P0, !PT ;  /* 0x0000000511057210 */ /* 0x000fe200007fe40e */
[----:B------:R-:W-:Y:S02]  /*5ba0*/  ULDC.64 UR6, c[0x0][0xbc8] ;  /* 0x0002f20000067ab9 */ /* 0x000fe40000000a00 */
[----:B------:R-:W-:-:S02]  /*5bb0*/  IMAD.MOV R18, RZ, RZ, -R15 ;  /* 0x000000ffff127224 */ /* 0x000fc400078e0a0f */
[----:B------:R-:W-:Y:S02]  /*5bc0*/  IMAD R2, R2, UR4, RZ ;  /* 0x0000000402027c24 */ /* 0x000fe4000f8e02ff */
[C---:B------:R-:W-:Y:S02]  /*5bd0*/  IMAD R11, R8.reuse, R11, R7 ;  /* 0x0000000b080b7224 */ /* 0x040fe400078e0207 */
[----:B------:R-:W-:Y:S02]  /*5be0*/  IMAD.IADD R13, R13, 0x1, R19 ;  /* 0x000000010d0d7824 */ /* 0x000fe400078e0213 */
[----:B------:R-:W-:Y:S02]  /*5bf0*/  IMAD R7, R8, R18, R7 ;  /* 0x0000001208077224 */ /* 0x000fe400078e0207 */
[C---:B------:R-:W-:Y:S01]  /*5c00*/  IMAD R17, R15.reuse, UR5, R2 ;  /* 0x000000050f117c24 */ /* 0x040fe2000f8e0202 */
[----:B------:R-:W-:Y:S01]  /*5c10*/  SHF.R.S32.HI R2, RZ, 0x1f, R11 ;  /* 0x0000001fff027819 */ /* 0x000fe2000001140b */
[----:B------:R-:W-:Y:S01]  /*5c20*/  IMAD.WIDE.U32 R12, R15, UR4, R12 ;  /* 0x000000040f0c7c25 */ /* 0x000fe2000f8e000c */
[----:B------:R-:W-:Y:S01]  /*5c30*/  SHF.R.S32.HI R14, RZ, 0x1f, R7 ;  /* 0x0000001fff0e7819 */ /* 0x000fe20000011407 */
[----:B------:R-:W0:Y:S01]  /*5c40*/  S2UR UR5, SR_CgaCtaId ;  /* 0x00000000000579c3 */ /* 0x000e220000008800 */
[----:B------:R-:W-:Y:S01]  /*5c50*/  UMOV UR4, 0x400 ;  /* 0x0000040000047882 */ /* 0x000fe20000000000 */
[----:B------:R-:W-:Y:S01]  /*5c60*/  IMAD R2, R2, UR6, RZ ;  /* 0x0000000602027c24 */ /* 0x000fe2000f8e02ff */
[----:B------:R-:W-:Y:S01]  /*5c70*/  IADD3 R13, R13, R17, RZ ;  /* 0x000000110d0d7210 */ /* 0x000fe20007ffe0ff */
[----:B------:R-:W-:-:S02]  /*5c80*/  IMAD R14, R14, UR8, RZ ;  /* 0x000000080e0e7c24 */ /* 0x000fc4000f8e02ff */
        /* <DEDUP_REMOVED lines=11> */
[----:B------:R-:W-:Y:S01]  /*5d40*/  SHFL.IDX PT, R14, R17, 0x1, 0x1c1f ;  /* 0x003c1f00110e7f89 */ /* 0x000fe200000e0000 */
[----:B------:R-:W-:Y:S01]  /*5d50*/  IMAD R11, R16, 0x80, R9 ;  /* 0x00000080100b7824 */ /* 0x000fe200078e0209 */
[----:B------:R-:W-:Y:S01]  /*5d60*/  LEA.HI.X R18, R4, UR7, R5, 0x2, P0 ;  /* 0x0000000704127c11 */ /* 0x000fe200080f1405 */
[----:B0-----:R-:W-:Y:S01]  /*5d70*/  ULEA UR4, UR5, UR4, 0x18 ;  /* 0x0000000405047291 */ /* 0x001fe2000f8ec03f */
[----:B------:R-:W-:Y:S01]  /*5d80*/  LEA.HI.X R7, R12, UR9, R7, 0x2, P1 ;  /* 0x000000090c077c11 */ /* 0x000fe200088f1407 */
[----:B------:R-:W-:Y:S01]  /*5d90*/  IMAD R8, R8, UR6, RZ ;  /* 0x0000000608087c24 */ /* 0x000fe2000f8e02ff */
[----:B------:R0:W-:Y:S01]  /*5da0*/  SHFL.IDX PT, R12, R17, RZ, 0x1c1f ;  /* 0x001c1fff110c7589 */ /* 0x0001e200000e0000 */
[----:B------:R-:W-:Y:S01]  /*5db0*/  LOP3.LUT P0, RZ, R0, 0x3, RZ, 0xc0, !PT ;  /* 0x0000000300ff7812 */ /* 0x000fe2000780c0ff */
[C---:B------:R-:W-:Y:S01]  /*5dc0*/  VIADD R9, R11.reuse, 0x8 ;  /* 0x000000080b097836 */ /* 0x040fe20000000000 */
[----:B------:R-:W-:Y:S01]  /*5dd0*/  UIADD3 UR4, UR4, 0x22820, URZ ;  /* 0x0002282004047890 */ /* 0x000fe2000fffe03f */
[----:B------:R-:W1:Y:S01]  /*5de0*/  SHFL.IDX PT, R13, R18, RZ, 0x1c1f ;  /* 0x001c1fff120d7589 */ /* 0x000e6200000e0000 */
[----:B------:R-:W-:-:S02]  /*5df0*/  ISETP.GE.OR P1, PT, R11, R8, P0 ;  /* 0x000000080b00720c */ /* 0x000fc40000726670 */
[-C--:B------:R-:W-:Y:S01]  /*5e00*/  ISETP.GE.OR P0, PT, R9, R8.reuse, P0 ;  /* 0x000000080900720c */ /* 0x080fe20000706670 */
[----:B------:R-:W2:Y:S01]  /*5e10*/  SHFL.IDX PT, R15, R18, 0x1, 0x1c1f ;  /* 0x003c1f00120f7f89 */ /* 0x000ea200000e0000 */
[----:B------:R-:W-:Y:S01]  /*5e20*/  UPRMT UR4, URZ, 0x654, UR4 ;  /* 0x000006543f047896 */ /* 0x000fe20008000004 */
[----:B------:R-:W-:Y:S02]  /*5e30*/  ISETP.GE.AND P2, PT, R11, R8, PT ;  /* 0x000000080b00720c */ /* 0x000fe40003f46270 */
[----:B0-----:R-:W-:Y:S01]  /*5e40*/  LOP3.LUT R17, R10, 0x7ffffffc, RZ, 0xc0, !PT ;  /* 0x7ffffffc0a117812 */ /* 0x001fe200078ec0ff */
[----:B------:R0:W3:Y:S03]  /*5e50*/  SHFL.IDX PT, R4, R2, RZ, 0x1c1f ;  /* 0x001c1fff02047589 */ /* 0x0000e600000e0000 */
[----:B------:R-:W-:Y:S01]  /*5e60*/  IADD3 R0, R0, -R17, RZ ;  /* 0x8000001100007210 */ /* 0x000fe20007ffe0ff */
[----:B------:R0:W4:Y:S01]  /*5e70*/  SHFL.IDX PT, R5, R7, RZ, 0x1c1f ;  /* 0x001c1fff07057589 */ /* 0x00012200000e0000 */
[----:B------:R-:W-:Y:S03]  /*5e80*/  SYNCS.ARRIVE.TRANS64.RED.A1T0 RZ, [UR4], RZ ;  /* 0x000000ffffff79a7 */ /* 0x000fe60008100404 */
[----:B------:R-:W-:Y:S01]  /*5e90*/  IMAD.SHL.U32 R0, R0, 0x2, RZ ;  /* 0x0000000200007824 */ /* 0x000fe200078e00ff */
[----:B-1----:R0:W-:Y:S04]  /*5ea0*/  @!P1 ST.E desc[UR36][R12.64], R6 ;  /* 0x000000060c009985 */ /* 0x0021e8000c101924 */
[----:B--2---:R0:W-:Y:S01]  /*5eb0*/  @!P0 ST.E desc[UR36][R14.64], R3 ;  /* 0x000000030e008985 */ /* 0x0041e2000c101924 */
[----:B------:R-:W-:Y:S05]  /*5ec0*/  @P2 BRA `(.L_x_9067) ;  /* 0x0000000800f82947 */ /* 0x000fea0003800000 */
[C---:B0-----:R-:W-:Y:S01]  /*5ed0*/  VIADD R3, R0.reuse, 0x8 ;  /* 0x0000000800037836 */ /* 0x041fe20000000000 */
[----:B------:R-:W-:Y:S01]  /*5ee0*/  ULDC UR4, c[0x0][0xac8] ;  /* 0x0002b20000047ab9 */ /* 0x000fe20000000800 */
[C---:B------:R-:W-:Y:S01]  /*5ef0*/  VIADD R6, R0.reuse, 0x10 ;  /* 0x0000001000067836 */ /* 0x040fe20000000000 */
[C---:B------:R-:W-:Y:S01]  /*5f00*/  ISETP.GE.AND P2, PT, R0.reuse, UR4, PT ;  /* 0x0000000400007c0c */ /* 0x040fe2000bf46270 */
[C---:B------:R-:W-:Y:S01]  /*5f10*/  VIADD R10, R0.reuse, 0x18 ;  /* 0x00000018000a7836 */ /* 0x040fe20000000000 */
[----:B------:R-:W-:Y:S01]  /*5f20*/  ISETP.GE.AND P3, PT, R3, UR4, PT ;  /* 0x0000000403007c0c */ /* 0x000fe2000bf66270 */
[----:B------:R-:W-:Y:S01]  /*5f30*/  VIADD R19, R0, 0x28 ;  /* 0x0000002800137836 */ /* 0x000fe20000000000 */
[----:B------:R-:W-:Y:S01]  /*5f40*/  ISETP.GE.AND P4, PT, R6, UR4, PT ;  /* 0x0000000406007c0c */ /* 0x000fe2000bf86270 */
[----:B------:R-:W-:Y:S01]  /*5f50*/  VIADD R20, R0, 0x40 ;  /* 0x0000004000147836 */ /* 0x000fe20000000000 */
[----:B------:R-:W-:Y:S01]  /*5f60*/  ISETP.GE.AND P5, PT, R10, UR4, PT ;  /* 0x000000040a007c0c */ /* 0x000fe2000bfa6270 */
[C---:B------:R-:W-:Y:S01]  /*5f70*/  VIADD R22, R0.reuse, 0x50 ;  /* 0x0000005000167836 */ /* 0x040fe20000000000 */
[C---:B------:R-:W-:Y:S01]  /*5f80*/  IADD3 R18, R0.reuse, 0x20, RZ ;  /* 0x0000002000127810 */ /* 0x040fe20007ffe0ff */
[----:B------:R-:W-:Y:S01]  /*5f90*/  VIADD R23, R0, 0x58 ;  /* 0x0000005800177836 */ /* 0x000fe20000000000 */
[----:B------:R-:W-:-:S02]  /*5fa0*/  ISETP.GE.AND P1, PT, R19, UR4, PT ;  /* 0x0000000413007c0c */ /* 0x000fc4000bf26270 */
[----:B------:R-:W-:Y:S02]  /*5fb0*/  ISETP.GE.AND P0, PT, R18, UR4, PT ;  /* 0x0000000412007c0c */ /* 0x000fe4000bf06270 */
[----:B------:R-:W-:Y:S02]  /*5fc0*/  IADD3 R21, R0, 0x48, RZ ;  /* 0x0000004800157810 */ /* 0x000fe40007ffe0ff */
[----:B------:R-:W-:Y:S02]  /*5fd0*/  @!P3 LEA.HI R3, R3, R3, RZ, 0x1 ;  /* 0x000000030303b211 */ /* 0x000fe400078f08ff */
[----:B------:R-:W-:Y:S02]  /*5fe0*/  @!P4 LEA.HI R6, R6, R6, RZ, 0x1 ;  /* 0x000000060606c211 */ /* 0x000fe400078f08ff */
[----:B------:R-:W-:Y:S02]  /*5ff0*/  @!P5 LEA.HI R10, R10, R10, RZ, 0x1 ;  /* 0x0000000a0a0ad211 */ /* 0x000fe400078f08ff */
[----:B------:R-:W-:-:S02]  /*6000*/  @!P3 LOP3.LUT R3, R3, 0xfffffffe, RZ, 0xc0, !PT ;  /* 0xfffffffe0303b812 */ /* 0x000fc400078ec0ff */
[----:B------:R-:W-:Y:S01]  /*6010*/  @!P4 LOP3.LUT R15, R6, 0xfffffffe, RZ, 0xc0, !PT ;  /* 0xfffffffe060fc812 */ /* 0x000fe200078ec0ff */
[----:B------:R-:W-:Y:S01]  /*6020*/  VIADD R6, R0, 0x38 ;  /* 0x0000003800067836 */ /* 0x000fe20000000000 */
[----:B------:R-:W-:Y:S01]  /*6030*/  @!P5 LOP3.LUT R17, R10, 0xfffffffe, RZ, 0xc0, !PT ;  /* 0xfffffffe0a11d812 */ /* 0x000fe200078ec0ff */
[--C-:B---34-:R-:W-:Y:S01]  /*6040*/  @!P2 IMAD.WIDE R10, R0, 0x4, R4.reuse ;  /* 0x00000004000aa825 */ /* 0x118fe200078e0204 */
[----:B------:R-:W-:Y:S02]  /*6050*/  ISETP.GE.AND P6, PT, R22, UR4, PT ;  /* 0x0000000416007c0c */ /* 0x000fe4000bfc6270 */
[----:B------:R-:W-:Y:S01]  /*6060*/  @!P0 LEA.HI R18, R18, R18, RZ, 0x1 ;  /* 0x0000001212128211 */ /* 0x000fe200078f08ff */
[--C-:B------:R-:W-:Y:S01]  /*6070*/  @!P3 IMAD.WIDE R12, R3, 0x4, R4.reuse ;  /* 0x00000004030cb825 */ /* 0x100fe200078e0204 */
[----:B------:R0:W-:Y:S01]  /*6080*/  @!P2 ST.E.64 desc[UR36][R10.64], R24 ;  /* 0x000000180a00a985 */ /* 0x0001e2000c101b24 */
[----:B------:R-:W-:Y:S02]  /*6090*/  @!P1 LEA.HI R19, R19, R19, RZ, 0x1 ;  /* 0x0000001313139211 */ /* 0x000fe400078f08ff */
[----:B------:R-:W-:Y:S01]  /*60a0*/  VIADD R3, R0, 0x30 ;  /* 0x0000003000037836 */ /* 0x000fe20000000000 */
[----:B------:R1:W-:Y:S01]  /*60b0*/  @!P3 ST.E.64 desc[UR36][R12.64], R28 ;  /* 0x0000001c0c00b985 */ /* 0x0003e2000c101b24 */
[----:B------:R-:W-:Y:S01]  /*60c0*/  @!P4 IMAD.WIDE R14, R15, 0x4, R4 ;  /* 0x000000040f0ec825 */ /* 0x000fe200078e0204 */
[----:B------:R-:W-:-:S02]  /*60d0*/  ISETP.GE.AND P3, PT, R6, UR4, PT ;  /* 0x0000000406007c0c */ /* 0x000fc4000bf66270 */
[----:B------:R-:W-:Y:S01]  /*60e0*/  ISETP.GE.AND P2, PT, R3, UR4, PT ;  /* 0x0000000403007c0c */ /* 0x000fe2000bf46270 */
[----:B------:R-:W-:Y:S01]  /*60f0*/  @!P5 IMAD.WIDE R16, R17, 0x4, R4 ;  /* 0x000000041110d825 */ /* 0x000fe200078e0204 */
[----:B------:R2:W-:Y:S01]  /*6100*/  @!P4 ST.E.64 desc[UR36][R14.64], R32 ;  /* 0x000000200e00c985 */ /* 0x0005e2000c101b24 */
[----:B------:R-:W-:Y:S02]  /*6110*/  ISETP.GE.AND P4, PT, R20, UR4, PT ;  /* 0x0000000414007c0c */ /* 0x000fe4000bf86270 */
[----:B------:R-:W-:Y:S01]  /*6120*/  @!P6 LEA.HI R22, R22, R22, RZ, 0x1 ;  /* 0x000000161616e211 */ /* 0x000fe200078f08ff */
[----:B------:R3:W-:Y:S01]  /*6130*/  @!P5 ST.E.64 desc[UR36][R16.64], R36 ;  /* 0x000000241000d985 */ /* 0x0007e2000c101b24 */
[----:B------:R-:W-:Y:S01]  /*6140*/  ISETP.GE.AND P5, PT, R21, UR4, PT ;  /* 0x0000000415007c0c */ /* 0x000fe2000bfa6270 */
[----:B0-----:R-:W-:Y:S01]  /*6150*/  VIADD R24, R0, 0x60 ;  /* 0x0000006000187836 */ /* 0x001fe20000000000 */
[----:B------:R-:W-:Y:S02]  /*6160*/  @!P0 LOP3.LUT R11, R18, 0xfffffffe, RZ, 0xc0, !PT ;  /* 0xfffffffe120b8812 */ /* 0x000fe400078ec0ff */
[----:B-1----:R-:W-:-:S02]  /*6170*/  @!P1 LOP3.LUT R13, R19, 0xfffffffe, RZ, 0xc0, !PT ;  /* 0xfffffffe130d9812 */ /* 0x002fc400078ec0ff */
[----:B------:R-:W-:Y:S01]  /*6180*/  @!P2 LEA.HI R3, R3, R3, RZ, 0x1 ;  /* 0x000000030303a211 */ /* 0x000fe200078f08ff */
[--C-:B------:R-:W-:Y:S01]  /*6190*/  @!P0 IMAD.WIDE R10, R11, 0x4, R4.reuse ;  /* 0x000000040b0a8825 */ /* 0x100fe200078e0204 */
[----:B------:R-:W-:Y:S02]  /*61a0*/  @!P3 LEA.HI R6, R6, R6, RZ, 0x1 ;  /* 0x000000060606b211 */ /* 0x000fe400078f08ff */
[----:B------:R-:W-:Y:S01]  /*61b0*/  @!P4 LEA.HI R20, R20, R20, RZ, 0x1 ;  /* 0x000000141414c211 */ /* 0x000fe200078f08ff */
[----:B------:R-:W-:Y:S01]  /*61c0*/  @!P1 IMAD.WIDE R12, R13, 0x4, R4 ;  /* 0x000000040d0c9825 */ /* 0x000fe200078e0204 */
[----:B------:R-:W-:Y:S01]  /*61d0*/  @!P2 LOP3.LUT R3, R3, 0xfffffffe, RZ, 0xc0, !PT ;  /* 0xfffffffe0303a812 */ /* 0x000fe200078ec0ff */
[----:B------:R0:W-:Y:S01]  /*61e0*/  @!P0 ST.E.64 desc[UR36][R10.64], R40 ;  /* 0x000000280a008985 */ /* 0x0001e2000c101b24 */
[----:B------:R-:W-:Y:S02]  /*61f0*/  @!P5 LEA.HI R21, R21, R21, RZ, 0x1 ;  /* 0x000000151515d211 */ /* 0x000fe400078f08ff */
[----:B--2---:R-:W-:Y:S01]  /*6200*/  @!P3 LOP3.LUT R15, R6, 0xfffffffe, RZ, 0xc0, !PT ;  /* 0xfffffffe060fb812 */ /* 0x004fe200078ec0ff */
[----:B------:R1:W-:Y:S01]  /*6210*/  @!P1 ST.E.64 desc[UR36][R12.64], R44 ;  /* 0x0000002c0c009985 */ /* 0x0003e2000c101b24 */
[----:B---3--:R-:W-:Y:S01]  /*6220*/  @!P4 LOP3.LUT R17, R20, 0xfffffffe, RZ, 0xc0, !PT ;  /* 0xfffffffe1411c812 */ /* 0x008fe200078ec0ff */
[----:B------:R-:W-:Y:S01]  /*6230*/  VIADD R20, R0, 0x78 ;  /* 0x0000007800147836 */ /* 0x000fe20000000000 */
[----:B------:R-:W-:-:S02]  /*6240*/  @!P5 LOP3.LUT R21, R21, 0xfffffffe, RZ, 0xc0, !PT ;  /* 0xfffffffe1515d812 */ /* 0x000fc400078ec0ff */
[----:B------:R-:W-:Y:S01]  /*6250*/  @!P6 LOP3.LUT R19, R22, 0xfffffffe, RZ, 0xc0, !PT ;  /* 0xfffffffe1613e812 */ /* 0x000fe200078ec0ff */
[----:B------:R-:W-:Y:S01]  /*6260*/  VIADD R22, R0, 0x88 ;  /* 0x0000008800167836 */ /* 0x000fe20000000000 */
[----:B------:R-:W-:Y:S02]  /*6270*/  ISETP.GE.AND P1, PT, R23, UR4, PT ;  /* 0x0000000417007c0c */ /* 0x000fe4000bf26270 */
[----:B------:R-:W-:Y:S01]  /*6280*/  ISETP.GE.AND P0, PT, R24, UR4, PT ;  /* 0x0000000418007c0c */ /* 0x000fe2000bf06270 */
[----:B0-----:R-:W-:Y:S01]  /*6290*/  @!P2 IMAD.WIDE R10, R3, 0x4, R4 ;  /* 0x00000004030aa825 */ /* 0x001fe200078e0204 */
[----:B------:R-:W-:-:S03]  /*62a0*/  IADD3 R6, R0, 0x70, RZ ;  /* 0x0000007000067810 */ /* 0x000fc60007ffe0ff */
        /* <DEDUP_REMOVED lines=8> */
[----:B------:R-:W-:Y:S01]  /*6330*/  VIADD R3, R0, 0x68 ;  /* 0x0000006800037836 */ /* 0x000fe20000000000 */
[----:B------:R3:W-:Y:S01]  /*6340*/  @!P5 ST.E.64 desc[UR36][R16.64], R60 ;  /* 0x0000003c1000d985 */ /* 0x0007e2000c101b24 */
[----:B------:R-:W-:Y:S01]  /*6350*/  @!P6 IMAD.WIDE R18, R19, 0x4, R4 ;  /* 0x000000041312e825 */ /* 0x000fe200078e0204 */
[----:B------:R-:W-:Y:S02]  /*6360*/  ISETP.GE.AND P5, PT, R20, UR4, PT ;  /* 0x0000000414007c0c */ /* 0x000fe4000bfa6270 */
[----:B------:R-:W-:Y:S01]  /*6370*/  ISETP.GE.AND P2, PT, R3, UR4, PT ;  /* 0x0000000403007c0c */ /* 0x000fe2000bf46270 */
[----:B------:R-:W-:Y:S01]  /*6380*/  VIADD R21, R0, 0x80 ;  /* 0x0000008000157836 */ /* 0x000fe20000000000 */
[----:B------:R4:W-:Y:S01]  /*6390*/  @!P6 ST.E.64 desc[UR36][R18.64], R64 ;  /* 0x000000401200e985 */ /* 0x0009e2000c101b24 */
[----:B------:R-:W-:Y:S02]  /*63a0*/  ISETP.GE.AND P6, PT, R6, UR4, PT ;  /* 0x0000000406007c0c */ /* 0x000fe4000bfc6270 */
[----:B------:R-:W-:-:S02]  /*63b0*/  @!P0 LEA.HI R24, R24, R24, RZ, 0x1 ;  /* 0x0000001818188211 */ /* 0x000fc400078f08ff */
[----:B------:R-:W-:Y:S02]  /*63c0*/  ISETP.GE.AND P4, PT, R21, UR4, PT ;  /* 0x0000000415007c0c */ /* 0x000fe4000bf86270 */
        /* <DEDUP_REMOVED lines=8> */
[----:B------:R-:W-:Y:S01]  /*6450*/  @!P2 LOP3.LUT R3, R3, 0xfffffffe, RZ, 0xc0, !PT ;  /* 0xfffffffe0303a812 */ /* 0x000fe200078ec0ff */
[----:B------:R0:W-:Y:S01]  /*6460*/  @!P1 ST.E.64 desc[UR36][R10.64], R68 ;  /* 0x000000440a009985 */ /* 0x0001e2000c101b24 */
[----:B------:R-:W-:-:S02]  /*6470*/  @!P4 LEA.HI R21, R21, R21, RZ, 0x1 ;  /* 0x000000151515c211 */ /* 0x000fc400078f08ff */
[----:B------:R-:W-:Y:S01]  /*6480*/  @!P3 LEA.HI R22, R22, R22, RZ, 0x1 ;  /* 0x000000161616b211 */ /* 0x000fe200078f08ff */
[----:B------:R1:W-:Y:S01]  /*6490*/  @!P0 ST.E.64 desc[UR36][R12.64], R72 ;  /* 0x000000480c008985 */ /* 0x0003e2000c101b24 */
[----:B--2---:R-:W-:Y:S01]  /*64a0*/  @!P6 LOP3.LUT R15, R6, 0xfffffffe, RZ, 0xc0, !PT ;  /* 0xfffffffe060fe812 */ /* 0x004fe200078ec0ff */
        /* <DEDUP_REMOVED lines=9> */
[C---:B------:R-:W-:Y:S01]  /*6540*/  VIADD R3, R0.reuse, 0xa0 ;  /* 0x000000a000037836 */ /* 0x040fe20000000000 */
[----:B------:R0:W-:Y:S01]  /*6550*/  @!P2 ST.E.64 desc[UR36][R10.64], R76 ;  /* 0x0000004c0a00a985 */ /* 0x0001e2000c101b24 */
[--C-:B-1----:R-:W-:Y:S01]  /*6560*/  @!P6 IMAD.WIDE R12, R15, 0x4, R4.reuse ;  /* 0x000000040f0ce825 */ /* 0x102fe200078e0204 */
[----:B------:R-:W-:Y:S02]  /*6570*/  IADD3 R22, R0, 0xc0, RZ ;  /* 0x000000c000167810 */ /* 0x000fe40007ffe0ff */
[----:B------:R-:W-:Y:S01]  /*6580*/  ISETP.GE.AND P2, PT, R3, UR4, PT ;  /* 0x0000000403007c0c */ /* 0x000fe2000bf46270 */
        /* <DEDUP_REMOVED lines=17> */
[----:B------:R-:W-:Y:S01]  /*66a0*/  @!P2 LOP3.LUT R3, R3, 0xfffffffe, RZ, 0xc0, !PT ;  /* 0xfffffffe0303a812 */ /* 0x000fe200078ec0ff */
[--C-:B------:R-:W-:Y:S01]  /*66b0*/  @!P0 IMAD.WIDE R10, R11, 0x4, R4.reuse ;  /* 0x000000040b0a8825 */ /* 0x100fe200078e0204 */
[----:B------:R-:W-:Y:S02]  /*66c0*/  @!P3 LEA.HI R6, R6, R6, RZ, 0x1 ;  /* 0x000000060606b211 */ /* 0x000fe400078f08ff */
[----:B------:R-:W-:Y:S01]  /*66d0*/  @!P4 LEA.HI R20, R20, R20, RZ, 0x1 ;  /* 0x000000141414c211 */ /* 0x000fe200078f08ff */
[--C-:B------:R-:W-:Y:S01]  /*66e0*/  @!P1 IMAD.WIDE R12, R13, 0x4, R4.reuse ;  /* 0x000000040d0c9825 */ /* 0x100fe200078e0204 */
[----:B------:R-:W-:Y:S01]  /*66f0*/  @!P6 LEA.HI R22, R22, R22, RZ, 0x1 ;  /* 0x000000161616e211 */ /* 0x000fe200078f08ff */
[----:B------:R0:W-:Y:S01]  /*6700*/  @!P0 ST.E.64 desc[UR36][R10.64], R96 ;  /* 0x000000600a008985 */ /* 0x0001e2000c101b24 */
[----:B------:R-:W-:Y:S01]  /*6710*/  @!P5 LEA.HI R21, R21, R21, RZ, 0x1 ;  /* 0x000000151515d211 */ /* 0x000fe200078f08ff */
[--C-:B--2---:R-:W-:Y:S01]  /*6720*/  @!P2 IMAD.WIDE R14, R3, 0x4, R4.reuse ;  /* 0x00000004030ea825 */ /* 0x104fe200078e0204 */
[----:B---3--:R-:W-:Y:S01]  /*6730*/  @!P3 LOP3.LUT R17, R6, 0xfffffffe, RZ, 0xc0, !PT ;  /* 0xfffffffe0611b812 */ /* 0x008fe200078ec0ff */
[----:B------:R1:W-:Y:S01]  /*6740*/  @!P1 ST.E.64 desc[UR36][R12.64], R100 ;  /* 0x000000640c009985 */ /* 0x0003e2000c101b24 */
[----:B----4-:R-:W-:Y:S01]  /*6750*/  @!P4 LOP3.LUT R19, R20, 0xfffffffe, RZ, 0xc0, !PT ;  /* 0xfffffffe1413c812 */ /* 0x010fe200078ec0ff */
[----:B------:R-:W-:Y:S01]  /*6760*/  VIADD R6, R0, 0xd0 ;  /* 0x000000d000067836 */ /* 0x000fe20000000000 */
[----:B------:R-:W-:Y:S01]  /*6770*/  @!P6 LOP3.LUT R3, R22, 0xfffffffe, RZ, 0xc0, !PT ;  /* 0xfffffffe1603e812 */ /* 0x000fe200078ec0ff */
[----:B------:R2:W-:Y:S01]  /*6780*/  @!P2 ST.E.64 desc[UR36][R14.64], R104 ;  /* 0x000000680e00a985 */ /* 0x0005e2000c101b24 */
[----:B------:R-:W-:Y:S01]  /*6790*/  @!P5 LOP3.LUT R21, R21, 0xfffffffe, RZ, 0xc0, !PT ;  /* 0xfffffffe1515d812 */ /* 0x000fe200078ec0ff */
[----:B------:R-:W-:Y:S01]  /*67a0*/  VIADD R20, R0, 0xd8 ;  /* 0x000000d800147836 */ /* 0x000fe20000000000 */
[----:B------:R-:W-:Y:S01]  /*67b0*/  ISETP.GE.AND P1, PT, R6, UR4, PT ;  /* 0x0000000406007c0c */ /* 0x000fe2000bf26270 */
[----:B0-----:R-:W-:-:S03]  /*67c0*/  @!P3 IMAD.WIDE R10, R17, 0x4, R4 ;  /* 0x00000004110ab825 */ /* 0x001fc600078e0204 */
[----:B------:R-:W-:Y:S01]  /*67d0*/  ISETP.GE.AND P2, PT, R20, UR4, PT ;  /* 0x0000000414007c0c */ /* 0x000fe2000bf46270 */
[--C-:B-1----:R-:W-:Y:S01]  /*67e0*/  @!P4 IMAD.WIDE R12, R19, 0x4, R4.reuse ;  /* 0x00000004130cc825 */ /* 0x102fe200078e0204 */
[----:B------:R0:W-:Y:S03]  /*67f0*/  @!P3 ST.E.64 desc[UR36][R10.64], R108 ;  /* 0x0000006c0a00b985 */ /* 0x0001e6000c101b24 */
[--C-:B------:R-:W-:Y:S01]  /*6800*/  @!P6 IMAD.WIDE R18, R3, 0x4, R4.reuse ;  /* 0x000000040312e825 */ /* 0x100fe200078e0204 */
[----:B--2---:R-:W-:Y:S01]  /*6810*/  IADD3 R14, R0, 0xe8, RZ ;  /* 0x000000e8000e7810 */ /* 0x004fe20007ffe0ff */
[----:B------:R1:W-:Y:S02]  /*6820*/  @!P4 ST.E.64 desc[UR36][R12.64], R112 ;  /* 0x000000700c00c985 */ /* 0x0003e4000c101b24 */
[----:B------:R-:W-:Y:S01]  /*6830*/  @!P1 LEA.HI R6, R6, R6, RZ, 0x1 ;  /* 0x0000000606069211 */ /* 0x000fe200078f08ff */
[----:B------:R-:W-:Y:S01]  /*6840*/  VIADD R3, R0, 0xc8 ;  /* 0x000000c800037836 */ /* 0x000fe20000000000 */
[----:B------:R-:W-:Y:S01]  /*6850*/  ISETP.GE.AND P4, PT, R14, UR4, PT ;  /* 0x000000040e007c0c */ /* 0x000fe2000bf86270 */
[----:B------:R-:W-:Y:S01]  /*6860*/  @!P5 IMAD.WIDE R16, R21, 0x4, R4 ;  /* 0x000000041510d825 */ /* 0x000fe200078e0204 */
[----:B------:R-:W-:-:S02]  /*6870*/  @!P2 LEA.HI R20, R20, R20, RZ, 0x1 ;  /* 0x000000141414a211 */ /* 0x000fc400078f08ff */
[----:B------:R-:W-:Y:S01]  /*6880*/  ISETP.GE.AND P0, PT, R3, UR4, PT ;  /* 0x0000000403007c0c */ /* 0x000fe2000bf06270 */
[C---:B------:R-:W-:Y:S01]  /*6890*/  VIADD R21, R0.reuse, 0xe0 ;  /* 0x000000e000157836 */ /* 0x040fe20000000000 */
[----:B------:R2:W-:Y:S01]  /*68a0*/  @!P5 ST.E.64 desc[UR36][R16.64], R116 ;  /* 0x000000741000d985 */ /* 0x0005e2000c101b24 */
[C---:B------:R-:W-:Y:S02]  /*68b0*/  VIADD R15, R0.reuse, 0xf0 ;  /* 0x000000f0000f7836 */ /* 0x040fe40000000000 */
[----:B0-----:R-:W-:Y:S01]  /*68c0*/  VIADD R11, R0, 0xf8 ;  /* 0x000000f8000b7836 */ /* 0x001fe20000000000 */
[----:B------:R0:W-:Y:S01]  /*68d0*/  @!P6 ST.E.64 desc[UR36][R18.64], R120 ;  /* 0x000000781200e985 */ /* 0x0001e2000c101b24 */
[----:B------:R-:W-:Y:S02]  /*68e0*/  ISETP.GE.AND P3, PT, R21, UR4, PT ;  /* 0x0000000415007c0c */ /* 0x000fe4000bf66270 */
[----:B------:R-:W-:Y:S02]  /*68f0*/  ISETP.GE.AND P5, PT, R15, UR4, PT ;  /* 0x000000040f007c0c */ /* 0x000fe4000bfa6270 */
[----:B------:R-:W-:-:S02]  /*6900*/  ISETP.GE.AND P6, PT, R11, UR4, PT ;  /* 0x000000040b007c0c */ /* 0x000fc4000bfc6270 */
[----:B------:R-:W-:Y:S02]  /*6910*/  @!P0 LEA.HI R3, R3, R3, RZ, 0x1 ;  /* 0x0000000303038211 */ /* 0x000fe400078f08ff */
[----:B------:R-:W-:Y:S02]  /*6920*/  @!P4 LEA.HI R14, R14, R14, RZ, 0x1 ;  /* 0x0000000e0e0ec211 */ /* 0x000fe400078f08ff */
[----:B------:R-:W-:Y:S02]  /*6930*/  @!P0 LOP3.LUT R3, R3, 0xfffffffe, RZ, 0xc0, !PT ;  /* 0xfffffffe03038812 */ /* 0x000fe400078ec0ff */
[----:B-1----:R-:W-:Y:S02]  /*6940*/  @!P1 LOP3.LUT R13, R6, 0xfffffffe, RZ, 0xc0, !PT ;  /* 0xfffffffe060d9812 */ /* 0x002fe400078ec0ff */
[----:B------:R-:W-:Y:S02]  /*6950*/  @!P3 LEA.HI R21, R21, R21, RZ, 0x1 ;  /* 0x000000151515b211 */ /* 0x000fe400078f08ff */
[----:B------:R-:W-:Y:S01]  /*6960*/  @!P5 LEA.HI R10, R15, R15, RZ, 0x1 ;  /* 0x0000000f0f0ad211 */ /* 0x000fe200078f08ff */
[----:B------:R-:W-:Y:S01]  /*6970*/  @!P1 IMAD.WIDE R12, R13, 0x4, R4 ;  /* 0x000000040d0c9825 */ /* 0x000fe200078e0204 */
[----:B------:R-:W-:-:S02]  /*6980*/  @!P6 LEA.HI R11, R11, R11, RZ, 0x1 ;  /* 0x0000000b0b0be211 */ /* 0x000fc400078f08ff */
[----:B------:R-:W-:Y:S02]  /*6990*/  @!P2 LOP3.LUT R15, R20, 0xfffffffe, RZ, 0xc0, !PT ;  /* 0xfffffffe140fa812 */ /* 0x000fe400078ec0ff */
[----:B--2---:R-:W-:Y:S02]  /*69a0*/  @!P3 LOP3.LUT R17, R21, 0xfffffffe, RZ, 0xc0, !PT ;  /* 0xfffffffe1511b812 */ /* 0x004fe400078ec0ff */
[----:B0-----:R-:W-:Y:S01]  /*69b0*/  @!P4 LOP3.LUT R19, R14, 0xfffffffe, RZ, 0xc0, !PT ;  /* 0xfffffffe0e13c812 */ /* 0x001fe200078ec0ff */
        /* <DEDUP_REMOVED lines=13> */
[----:B------:R1:W-:Y:S04]  /*6a90*/  @!P5 ST.E.64 desc[UR36][R20.64], R144 ;  /* 0x000000901400d985 */ /* 0x0003e8000c101b24 */
[----:B------:R1:W-:Y:S02]  /*6aa0*/  @!P6 ST.E.64 desc[UR36][R4.64], R148 ;  /* 0x000000940400e985 */ /* 0x0003e4000c101b24 */
.L_x_9067:
[----:B------:R-:W-:Y:S05]  /*6ab0*/  BSYNC B0 ;  /* 0x0000000000007941 */ /* 0x000fea0003800000 */
.L_x_9066:
[----:B------:R-:W-:Y:S01]  /*6ac0*/  ISETP.GE.AND P0, PT, R9, R8, PT ;  /* 0x000000080900720c */ /* 0x000fe20003f06270 */
[----:B0-----:R0:W2:Y:S04]  /*6ad0*/  SHFL.IDX PT, R3, R7, 0x1, 0x1c1f ;  /* 0x003c1f0007037f89 */ /* 0x0010a800000e0000 */
[----:B------:R-:W0:Y:S08]  /*6ae0*/  SHFL.IDX PT, R2, R2, 0x1, 0x1c1f ;  /* 0x003c1f0002027f89 */ /* 0x000e3000000e0000 */
[----:B------:R-:W-:Y:S05]  /*6af0*/  @P0 BRA `(.L_x_9038) ;  /* 0x0000004400b00947 */ /* 0x000fea0003800000 */
[C---:B-1-3--:R-:W-:Y:S01]  /*6b00*/  VIADD R4, R0.reuse, 0x8 ;  /* 0x0000000800047836 */ /* 0x04afe20000000000 */
[----:B------:R-:W-:Y:S01]  /*6b10*/  ULDC UR4, c[0x0][0xac8] ;  /* 0x0002b20000047ab9 */ /* 0x000fe20000000800 */
[C---:B----4-:R-:W-:Y:S01]  /*6b20*/  VIADD R5, R0.reuse, 0x10 ;  /* 0x0000001000057836 */ /* 0x050fe20000000000 */
[C---:B------:R-:W-:Y:S01]  /*6b30*/  ISETP.GE.AND P0, PT, R0.reuse, UR4, PT ;  /* 0x0000000400007c0c */ /* 0x040fe2000bf06270 */
[----:B------:R-:W-:Y:S01]  /*6b40*/  VIADD R11, R0, 0x20 ;  /* 0x00000020000b7836 */ /* 0x000fe20000000000 */
        /* <DEDUP_REMOVED lines=13> */
[----:B------:R-:W-:Y:S01]  /*6c20*/  VIADD R20, R0, 0x80 ;  /* 0x0000008000147836 */ /* 0x000fe20000000000 */
[----:B------:R-:W-:-:S02]  /*6c30*/  @!P1 LEA.HI R4, R4, R4, RZ, 0x1 ;  /* 0x0000000404049211 */ /* 0x000fc400078f08ff */
[----:B------:R-:W-:Y:S02]  /*6c40*/  @!P2 LEA.HI R5, R5, R5, RZ, 0x1 ;  /* 0x000000050505a211 */ /* 0x000fe400078f08ff */
[----:B0-----:R-:W-:Y:S02]  /*6c50*/  @!P1 LOP3.LUT R7, R4, 0xfffffffe, RZ, 0xc0, !PT ;  /* 0xfffffffe04079812 */ /* 0x001fe400078ec0ff */
[----:B------:R-:W-:Y:S01]  /*6c60*/  @!P2 LOP3.LUT R9, R5, 0xfffffffe, RZ, 0xc0, !PT ;  /* 0xfffffffe0509a812 */ /* 0x000fe200078ec0ff */
[--C-:B--2---:R-:W-:Y:S01]  /*6c70*/  @!P0 IMAD.WIDE R4, R0, 0x4, R2.reuse ;  /* 0x0000000400048825 */ /* 0x104fe200078e0202 */
[----:B------:R-:W-:Y:S02]  /*6c80*/  ISETP.GE.AND P3, PT, R15, UR4, PT ;  /* 0x000000040f007c0c */ /* 0x000fe4000bf66270 */
[----:B------:R-:W-:Y:S01]  /*6c90*/  @!P5 LEA.HI R10, R10, R10, RZ, 0x1 ;  /* 0x0000000a0a0ad211 */ /* 0x000fe200078f08ff */
        /* <DEDUP_REMOVED lines=18> */
[----:B--2---:R-:W-:Y:S01]  /*6dc0*/  @!P0 LOP3.LUT R9, R12, 0xfffffffe, RZ, 0xc0, !PT ;  /* 0xfffffffe0c098812 */ /* 0x004fe200078ec0ff */
[----:B------:R0:W-:Y:S01]  /*6dd0*/  @!P5 ST.E.64 desc[UR36][R4.64], R38 ;  /* 0x000000260400d985 */ /* 0x0001e2000c101b24 */
[----:B------:R-:W-:-:S02]  /*6de0*/  @!P1 LOP3.LUT R13, R13, 0xfffffffe, RZ, 0xc0, !PT ;  /* 0xfffffffe0d0d9812 */ /* 0x000fc400078ec0ff */
[----:B------:R-:W-:Y:S01]  /*6df0*/  @!P2 LOP3.LUT R11, R14, 0xfffffffe, RZ, 0xc0, !PT ;  /* 0xfffffffe0e0ba812 */ /* 0x000fe200078ec0ff */
[----:B------:R1:W-:Y:S01]  /*6e00*/  @!P6 ST.E.64 desc[UR36][R6.64], R42 ;  /* 0x0000002a0600e985 */ /* 0x0003e2000c101b24 */
[----:B------:R-:W-:Y:S01]  /*6e10*/  @!P3 LOP3.LUT R15, R15, 0xfffffffe, RZ, 0xc0, !PT ;  /* 0xfffffffe0f0fb812 */ /* 0x000fe200078ec0ff */
[----:B------:R-:W-:Y:S01]  /*6e20*/  VIADD R14, R0, 0x60 ;  /* 0x00000060000e7836 */ /* 0x000fe20000000000 */
        /* <DEDUP_REMOVED lines=141> */
.L_x_9065:
[----:B------:R-:W0:Y:S02]  /*7700*/  S2R R0, SR_TID.X ;  /* 0x0000000000007919 */ /* 0x000e240000002100 */
[----:B0-----:R-:W-:-:S05]  /*7710*/  VIADD R2, R0, 0xffffff80 ;  /* 0xffffff8000027836 */ /* 0x001fca0000000000 */
[----:B------:R-:W-:-:S13]  /*7720*/  ISETP.GT.AND P0, PT, R2, 0x7f, PT ;  /* 0x0000007f0200780c */ /* 0x000fda0003f04270 */
[----:B------:R-:W-:Y:S05]  /*7730*/  @P0 BRA `(.L_x_9038) ;  /* 0x0000003800a00947 */ /* 0x000fea0003800000 */
[----:B------:R-:W0:Y:S01]  /*7740*/  S2R R3, SR_CTAID.X ;  /* 0x0000000000037919 */ /* 0x000e220000002500 */
[----:B------:R-:W1:Y:S01]  /*7750*/  LDC R6, c[0x0][0xbe8] ;  /* 0x0002fa00ff067b82 */ /* 0x000e620000000800 */
[----:B------:R-:W-:Y:S01]  /*7760*/  ULDC UR4, c[0x0][0xa88] ;  /* 0x0002a20000047ab9 */ /* 0x000fe20000000800 */
[----:B0-----:R-:W-:Y:S01]  /*7770*/  LEA R0, R3, R0, 0x7 ;  /* 0x0000000003007211 */ /* 0x001fe200078e38ff */
[----:B-1----:R-:W-:-:S04]  /*7780*/  IMAD R3, R6, UR4, RZ ;  /* 0x0000000406037c24 */ /* 0x002fc8000f8e02ff */
        /* <DEDUP_REMOVED lines=17> */
[----:B------:R-:W-:-:S05]  /*78a0*/  MOV R3, UR6 ;  /* 0x0000000600037c02 */ /* 0x000fca0008000f00 */
        /* <DEDUP_REMOVED lines=29> */
[----:B------:R-:W-:Y:S02]  /*7a80*/  LEA.HI.X R5, R2, UR5, R3, 0x2, P0 ;  /* 0x0000000502057c11 */ /* 0x000fe400080f1403 */
[----:B------:R-:W-:-:S05]  /*7a90*/  MOV R3, 0xff800000 ;  /* 0xff80000000037802 */ /* 0x000fca0000000f00 */
[----:B------:R0:W-:Y:S01]  /*7aa0*/  STG.E desc[UR36][R4.64], R3 ;  /* 0x0000000304007986 */ /* 0x0001e2000c101924 */
[----:B------:R-:W-:Y:S05]  /*7ab0*/  BRA `(.L_x_9038) ;  /* 0x0000003400c07947 */ /* 0x000fea0003800000 */
.L_x_9036:
        /* <DEDUP_REMOVED lines=18> */
.L_x_9068:
[----:B------:R-:W-:Y:S01]  /*7be0*/  ULDC UR7, c[0x0][0xc50] ;  /* 0x0003140000077ab9 */ /* 0x000fe20000000800 */
[----:B------:R-:W-:Y:S01]  /*7bf0*/  UMOV UR40, UR6 ;  /* 0x0000000600287c82 */ /* 0x000fe20008000000 */
[----:B------:R-:W-:-:S11]  /*7c00*/  UISETP.NE.AND UP0, UPT, UR7, 0x1, UPT ;  /* 0x000000010700788c */ /* 0x000fd6000bf05270 */
[----:B------:R-:W-:Y:S01]  /*7c10*/  @UP0 ULDC UR4, c[0x0][0xc54] ;  /* 0x0003150000040ab9 */ /* 0x000fe20000000800 */
[----:B------:R-:W-:Y:S01]  /*7c20*/  @UP0 ULDC UR8, c[0x0][0xc58] ;  /* 0x0003160000080ab9 */ /* 0x000fe20000000800 */
[----:B------:R-:W-:-:S04]  /*7c30*/  UIMAD.WIDE.U32 UR4, UR6, UR4, URZ ;  /* 0x00000004060472a5 */ /* 0x000fc8000f8e003f */
[----:B------:R-:W-:-:S12]  /*7c40*/  @UP0 USHF.R.U32.HI UR40, URZ, UR8, UR5 ;  /* 0x000000083f280299 */ /* 0x000fd80008011605 */
.L_x_9069:
        /* <DEDUP_REMOVED lines=8> */
[----:B------:R-:W-:Y:S01]  /*7cd0*/  ULDC.64 UR4, c[0x0][0x418] ;  /* 0x0001060000047ab9 */ /* 0x000fe20000000a00 */
[----:B------:R-:W-:Y:S01]  /*7ce0*/  ULDC UR41, c[0x0][0x2f0] ;  /* 0x0000bc0000297ab9 */ /* 0x000fe20000000800 */
[----:B------:R-:W-:Y:S01]  /*7cf0*/  IMAD.MOV.U32 R31, RZ, RZ, RZ ;  /* 0x000000ffff1f7224 */ /* 0x000fe200078e00ff */
        /* <DEDUP_REMOVED lines=53> */
.L_x_9071:
[----:B------:R-:W-:Y:S02]  /*8050*/  UIMAD UR45, UR44, UR38, URZ ;  /* 0x000000262c2d72a4 */ /* 0x000fe4000f8e023f */
[----:B------:R-:W-:Y:S01]  /*8060*/  IMAD.U32 R3, RZ, RZ, UR38 ;  /* 0x00000026ff037e24 */ /* 0x000fe2000f8e00ff */
[----:B------:R-:W-:Y:S01]  /*8070*/  MOV R8, 0x1 ;  /* 0x0000000100087802 */ /* 0x000fe20000000f00 */
[----:B------:R-:W-:Y:S02]  /*8080*/  IMAD.MOV.U32 R21, RZ, RZ, RZ ;  /* 0x000000ffff157224 */ /* 0x000fe400078e00ff */
[----:B------:R-:W-:-:S05]  /*8090*/  IMAD.U32 R0, RZ, RZ, UR45 ;  /* 0x0000002dff007e24 */ /* 0x000fca000f8e00ff */
[----:B------:R-:W-:-:S04]  /*80a0*/  VIADDMNMX R0, R0, R3, UR42, PT ;  /* 0x0000002a00007e46 */ /* 0x000fc8000b800103 */
[----:B------:R-:W-:-:S13]  /*80b0*/  R2UR UR46, R0 ;  /* 0x00000000002e72ca */ /* 0x000fda00000e0000 */
        /* <DEDUP_REMOVED lines=26> */
.L_x_9072:
        /* <DEDUP_REMOVED lines=20> */
.L_x_9074:
[----:B------:R0:W1:Y:S01]  /*83a0*/  LDC.64 R14, c[0x4][R17] ;  /* 0x01000000110e7b82 */ /* 0x0000620000000a00 */
[----:B------:R-:W-:Y:S01]  /*83b0*/  ULDC.64 UR4, c[0x4][0xf0] ;  /* 0x01003c0000047ab9 */ /* 0x000fe20000000a00 */
[----:B------:R-:W-:Y:S01]  /*83c0*/  ULDC.64 UR6, c[0x4][0xf8] ;  /* 0x01003e0000067ab9 */ /* 0x000fe20000000a00 */
[----:B------:R-:W-:Y:S01]  /*83d0*/  IMAD.U32 R4, RZ, RZ, UR4 ;  /* 0x00000004ff047e24 */ /* 0x000fe2000f8e00ff */
[----:B------:R-:W-:Y:S01]  /*83e0*/  MOV R5, UR5 ;  /* 0x0000000500057c02 */ /* 0x000fe20008000f00 */
        /* <DEDUP_REMOVED lines=10> */
.L_x_9073:
[----:B------:R-:W0:Y:S01]  /*8490*/  LDC.64 R4, c[0x0][0x9f8] ;  /* 0x00027e00ff047b82 */ /* 0x000e220000000a00 */
[----:B------:R-:W-:-:S07]  /*84a0*/  IMAD.MOV.U32 R30, RZ, RZ, R33 ;  /* 0x000000ffff1e7224 */ /* 0x000fce00078e0021 */
[----:B------:R-:W1:Y:S01]  /*84b0*/  LDC R29, c[0x0][0x430] ;  /* 0x00010c00ff1d7b82 */ /* 0x000e620000000800 */
[C---:B------:R-:W-:Y:S01]  /*84c0*/  IMAD.SHL.U32 R28, R16.reuse, 0x10, RZ ;  /* 0x00000010101c7824 */ /* 0x040fe200078e00ff */
[C---:B------:R-:W-:Y:S02]  /*84d0*/  LOP3.LUT R7, R16.reuse, 0x7f, RZ, 0xc0, !PT ;  /* 0x0000007f10077812 */ /* 0x040fe400078ec0ff */
[----:B------:R-:W-:Y:S02]  /*84e0*/  MOV R9, UR46 ;  /* 0x0000002e00097c02 */ /* 0x000fe40008000f00 */
[----:B------:R-:W-:Y:S01]  /*84f0*/  LOP3.LUT R23, R23, 0xffffffbf, RZ, 0xc0, !PT ;  /* 0xffffffbf17177812 */ /* 0x000fe200078ec0ff */
[----:B------:R-:W-:Y:S01]  /*8500*/  IMAD.SHL.U32 R6, R16, 0x8, RZ ;  /* 0x0000000810067824 */ /* 0x000fe200078e00ff */
[----:B------:R-:W-:Y:S01]  /*8510*/  ULDC UR4, c[0x0][0x320] ;  /* 0x0000c80000047ab9 */ /* 0x000fe20000000800 */
[----:B0-----:R-:W-:-:S04]  /*8520*/  ISETP.NE.U32.AND P0, PT, R4, RZ, PT ;  /* 0x000000ff0400720c */ /* 0x001fc80003f05070 */
[----:B------:R-:W-:-:S13]  /*8530*/  ISETP.NE.AND.EX P0, PT, R5, RZ, PT, P0 ;  /* 0x000000ff0500720c */ /* 0x000fda0003f05300 */
[----:B------:R-:W0:Y:S02]  /*8540*/  @P0 LDC.64 R4, c[0x0][0x9f8] ;  /* 0x00027e00ff040b82 */ /* 0x000e240000000a00 */
[----:B0-----:R-:W-:-:S05]  /*8550*/  @P0 IMAD.WIDE R4, R33, 0x4, R4 ;  /* 0x0000000421040825 */ /* 0x001fca00078e0204 */
[----:B------:R0:W2:Y:S01]  /*8560*/  @P0 LDG.E R30, desc[UR36][R4.64] ;  /* 0x00000024041e0981 */ /* 0x0000a2000c1e1900 */
[----:B------:R-:W-:Y:S01]  /*8570*/  LOP3.LUT R28, R28, 0x70, RZ, 0xc0, !PT ;  /* 0x000000701c1c7812 */ /* 0x000fe200078ec0ff */
[----:B------:R-:W-:Y:S01]  /*8580*/  VIADD R9, R9, 0xffffffff ;  /* 0xffffffff09097836 */ /* 0x000fe20000000000 */
[----:B------:R-:W-:Y:S02]  /*8590*/  SHF.R.U32.HI R27, RZ, 0x3, R7 ;  /* 0x00000003ff1b7819 */ /* 0x000fe40000011607 */
[----:B-1----:R-:W-:Y:S02]  /*85a0*/  ISETP.NE.AND P1, PT, R29, 0x1, PT ;  /* 0x000000011d00780c */ /* 0x002fe40003f25270 */
[----:B------:R-:W-:-:S05]  /*85b0*/  LOP3.LUT R26, R28, R27, RZ, 0xfc, !PT ;  /* 0x0000001b1c1a7212 */ /* 0x000fca00078efcff */
[----:B------:R-:W-:-:S05]  /*85c0*/  IMAD R22, R9, 0x60, R26 ;  /* 0x0000006009167824 */ /* 0x000fca00078e021a */
[C---:B------:R-:W-:Y:S01]  /*85d0*/  ISETP.GE.AND P0, PT, R22.reuse, UR41, PT ;  /* 0x0000002916007c0c */ /* 0x040fe2000bf06270 */
[----:B------:R-:W1:Y:S01]  /*85e0*/  @P1 LDC R3, c[0x0][0x434] ;  /* 0x00010d00ff031b82 */ /* 0x000e620000000800 */
[----:B-----5:R-:W-:Y:S01]  /*85f0*/  IMAD.IADD R22, R22, 0x1, R31 ;  /* 0x0000000116167824 */ /* 0x020fe200078e021f */
[----:B------:R-:W-:Y:S02]  /*8600*/  @P1 LOP3.LUT R23, R23, 0x40, RZ, 0xfc, !PT ;  /* 0x0000004017171812 */ /* 0x000fe400078efcff */
[----:B------:R-:W-:-:S04]  /*8610*/  ISETP.GT.U32.OR P0, PT, R26, 0x5f, P0 ;  /* 0x0000005f1a00780c */ /* 0x000fc80000704470 */
[----:B0-----:R-:W0:Y:S09]  /*8620*/  @P1 LDC R5, c[0x0][0x438] ;  /* 0x00010e00ff051b82 */ /* 0x001e320000000800 */
[----:B------:R-:W3:Y:S01]  /*8630*/  @!P0 LDC.64 R10, c[0x0][0x428] ;  /* 0x00010a00ff0a8b82 */ /* 0x000ee20000000a00 */
[----:B-1----:R-:W-:-:S07]  /*8640*/  @P1 IMAD.HI.U32 R0, R22, R3, RZ ;  /* 0x0000000316001227 */ /* 0x002fce00078e00ff */
[----:B------:R-:W1:Y:S01]  /*8650*/  @!P0 LDC.64 R12, c[0x0][0x418] ;  /* 0x00010600ff0c8b82 */ /* 0x000e620000000a00 */
[----:B------:R-:W-:Y:S01]  /*8660*/  IMAD.MOV.U32 R3, RZ, RZ, R22 ;  /* 0x000000ffff037224 */ /* 0x000fe200078e0016 */
[----:B0-----:R-:W-:-:S04]  /*8670*/  @P1 SHF.R.U32.HI R3, RZ, R5, R0 ;  /* 0x00000005ff031219 */ /* 0x001fc80000011600 */
[--C-:B------:R-:W-:Y:S01]  /*8680*/  @!P0 SHF.R.S32.HI R5, RZ, 0x1f, R3.reuse ;  /* 0x0000001fff058819 */ /* 0x100fe20000011403 */
[----:B------:R-:W-:Y:S01]  /*8690*/  @!P0 IMAD.MOV.U32 R4, RZ, RZ, R3 ;  /* 0x000000ffff048224 */ /* 0x000fe200078e0003 */
[----:B--2---:R-:W-:-:S05]  /*86a0*/  SHF.R.S32.HI R25, RZ, 0x1f, R30 ;  /* 0x0000001fff197819 */ /* 0x004fca000001141e */
[----:B---3--:R-:W-:-:S04]  /*86b0*/  @!P0 IMAD R0, R25, R10, RZ ;  /* 0x0000000a19008224 */ /* 0x008fc800078e02ff */
[C---:B------:R-:W-:Y:S02]  /*86c0*/  @!P0 IMAD R15, R30.reuse, R11, R0 ;  /* 0x0000000b1e0f8224 */ /* 0x040fe400078e0200 */
[----:B------:R-:W-:-:S05]  /*86d0*/  @!P0 IMAD.WIDE.U32 R10, R30, R10, R4 ;  /* 0x0000000a1e0a8225 */ /* 0x000fca00078e0004 */
[----:B------:R-:W-:Y:S02]  /*86e0*/  @!P0 IADD3 R0, R11, R15, RZ ;  /* 0x0000000f0b008210 */ /* 0x000fe40007ffe0ff */
[----:B-1----:R-:W-:-:S04]  /*86f0*/  @!P0 LEA R4, P1, R10, R12, 0x2 ;  /* 0x0000000c0a048211 */ /* 0x002fc800078210ff */
[----:B------:R-:W-:-:S05]  /*8700*/  @!P0 LEA.HI.X R5, R10, R13, R0, 0x2, P1 ;  /* 0x0000000d0a058211 */ /* 0x000fca00008f1400 */
[----:B------:R0:W5:Y:S01]  /*8710*/  @!P0 LDG.E R4, desc[UR36][R4.64] ;  /* 0x0000002404048981 */ /* 0x000162000c1e1900 */
[----:B------:R-:W-:Y:S01]  /*8720*/  LOP3.LUT R24, R6, 0x38, RZ, 0xc0, !PT ;  /* 0x0000003806187812 */ /* 0x000fe200078ec0ff */
[----:B------:R-:W-:Y:S01]  /*8730*/  UMOV UR5, 0xffffffff ;  /* 0xffffffff00057882 */ /* 0x000fe20000000000 */
[----:B------:R-:W-:Y:S02]  /*8740*/  LOP3.LUT R23, R23, 0xffffffef, RZ, 0xc0, !PT ;  /* 0xffffffef17177812 */ /* 0x000fe400078ec0ff */
[C---:B------:R-:W-:Y:S02]  /*8750*/  LOP3.LUT R0, R24.reuse, 0x40, RZ, 0xfc, !PT ;  /* 0x0000004018007812 */ /* 0x040fe400078efcff */
[----:B------:R-:W-:Y:S02]  /*8760*/  LOP3.LUT R8, R24, 0xc0, RZ, 0xfc, !PT ;  /* 0x000000c018087812 */ /* 0x000fe400078efcff */
[----:B------:R-:W-:Y:S02]  /*8770*/  ISETP.GE.AND P1, PT, R0, UR4, PT ;  /* 0x0000000400007c0c */ /* 0x000fe4000bf26270 */
[----:B------:R-:W-:-:S04]  /*8780*/  LOP3.LUT R0, R24, 0x80, RZ, 0xfc, !PT ;  /* 0x0000008018007812 */ /* 0x000fc800078efcff */
[----:B------:R-:W-:-:S07]  /*8790*/  ISETP.GE.AND P2, PT, R0, UR4, PT ;  /* 0x0000000400007c0c */ /* 0x000fce000bf46270 */
[----:B------:R-:W-:Y:S02]  /*87a0*/  @P1 LOP3.LUT R23, R23, 0x10, RZ, 0xfc, !PT ;  /* 0x0000001017171812 */ /* 0x000fe400078efcff */
[----:B------:R-:W-:Y:S02]  /*87b0*/  ISETP.GE.AND P1, PT, R8, UR4, PT ;  /* 0x0000000408007c0c */ /* 0x000fe4000bf26270 */
[----:B------:R-:W-:-:S04]  /*87c0*/  LOP3.LUT R23, R23, 0xfffffff7, RZ, 0xc0, !PT ;  /* 0xfffffff717177812 */ /* 0x000fc800078ec0ff */
[----:B------:R-:W-:Y:S02]  /*87d0*/  @P2 LOP3.LUT R23, R23, 0x8, RZ, 0xfc, !PT ;  /* 0x0000000817172812 */ /* 0x000fe400078efcff */
[----:B------:R-:W-:Y:S02]  /*87e0*/  ISETP.GE.AND P2, PT, R24, UR4, PT ;  /* 0x0000000418007c0c */ /* 0x000fe4000bf46270 */
[----:B------:R-:W-:-:S04]  /*87f0*/  LOP3.LUT R23, R23, 0xfffffffb, RZ, 0xc0, !PT ;  /* 0xfffffffb17177812 */ /* 0x000fc800078ec0ff */
[----:B------:R-:W-:-:S04]  /*8800*/  @P1 LOP3.LUT R23, R23, 0x4, RZ, 0xfc, !PT ;  /* 0x0000000417171812 */ /* 0x000fc800078efcff */
[----:B------:R-:W-:-:S04]  /*8810*/  LOP3.LUT R23, R23, 0xfffffffe, RZ, 0xc0, !PT ;  /* 0xfffffffe17177812 */ /* 0x000fc800078ec0ff */
[----:B------:R-:W-:Y:S01]  /*8820*/  @P2 LOP3.LUT R23, R23, 0x1, RZ, 0xfc, !PT ;  /* 0x0000000117172812 */ /* 0x000fe200078efcff */
[----:B0-----:R-:W-:Y:S06]  /*8830*/  BRA.DIV UR5, `(.L_x_9075) ;  /* 0x0000002a05e07947 */ /* 0x001fec000b800000 */
.L_x_9116:
[----:B------:R-:W-:Y:S01]  /*8840*/  ULOP3.LUT UR4, UR39, 0x2, URZ, 0xfc, !UPT ;  /* 0x0000000227047892 */ /* 0x000fe2000f8efc3f */
[--C-:B-----5:R-:W-:Y:S02]  /*8850*/  @!P0 SHF.R.S32.HI R5, RZ, 0x1f, R4.reuse ;  /* 0x0000001fff058819 */ /* 0x120fe40000011404 */
[----:B------:R-:W-:Y:S02]  /*8860*/  CS2R R36, SRZ ;  /* 0x0000000000247805 */ /* 0x000fe4000001ff00 */
[----:B------:R-:W-:Y:S01]  /*8870*/  LOP3.LUT R23, R23, 0xffffffdf, RZ, 0xc0, !PT ;  /* 0xffffffdf17177812 */ /* 0x000fe200078ec0ff */
[----:B------:R-:W-:Y:S01]  /*8880*/  @!P0 IMAD.MOV.U32 R36, RZ, RZ, R4 ;  /* 0x000000ffff248224 */ /* 0x000fe200078e0004 */
[----:B------:R-:W-:Y:S01]  /*8890*/  SEL R18, RZ, 0x1, P2 ;  /* 0x00000001ff127807 */ /* 0x000fe20001000000 */
[----:B------:R-:W-:Y:S01]  /*88a0*/  @!P0 IMAD.MOV.U32 R37, RZ, RZ, R5 ;  /* 0x000000ffff258224 */ /* 0x000fe200078e0005 */
[----:B------:R-:W-:Y:S01]  /*88b0*/  MOV R34, UR4 ;  /* 0x0000000400227c02 */ /* 0x000fe20008000f00 */
[----:B------:R-:W-:Y:S01]  /*88c0*/  IMAD.U32 R19, RZ, RZ, UR40 ;  /* 0x00000028ff137e24 */ /* 0x000fe2000f8e00ff */
[----:B------:R-:W-:Y:S01]  /*88d0*/  ISETP.GT.U32.AND P0, PT, R26, 0x5f, PT ;  /* 0x0000005f1a00780c */ /* 0x000fe20003f04070 */
[----:B------:R-:W-:Y:S01]  /*88e0*/  IMAD.MOV R0, RZ, RZ, -R3 ;  /* 0x000000ffff007224 */ /* 0x000fe200078e0a03 */
[----:B------:R-:W-:-:S02]  /*88f0*/  ISETP.NE.AND P1, PT, R34, 0x3, PT ;  /* 0x000000032200780c */ /* 0x000fc40003f25270 */
[----:B------:R-:W-:Y:S01]  /*8900*/  LOP3.LUT R23, R23, 0xffffff7f, RZ, 0xc0, !PT ;  /* 0xffffff7f17177812 */ /* 0x000fe200078ec0ff */
[----:B------:R-:W-:Y:S01]  /*8910*/  IMAD R22, R29, R0, R22 ;  /* 0x000000001d167224 */ /* 0x000fe200078e0216 */
[----:B------:R-:W-:-:S07]  /*8920*/  SHF.R.S32.HI R19, RZ, 0x1f, R19 ;  /* 0x0000001fff137819 */ /* 0x000fce0000011413 */
[----:B------:R-:W-:-:S04]  /*8930*/  @P0 LOP3.LUT R23, R23, 0x80, RZ, 0xfc, !PT ;  /* 0x0000008017170812 */ /* 0x000fc800078efcff */
[----:B------:R-:W-:Y:S01]  /*8940*/  @P1 LOP3.LUT R23, R23, 0x20, RZ, 0xfc, !PT ;  /* 0x0000002017171812 */ /* 0x000fe200078efcff */
[----:B------:R-:W-:Y:S06]  /*8950*/  @!P1 BRA `(.L_x_9076) ;  /* 0x0000000000049947 */ /* 0x000fec0003800000 */
[----:B------:R-:W-:Y:S01]  /*8960*/  BPT.TRAP 0x1 ;  /* 0x000000040000795c */ /* 0x000fe20000300000 */
.L_x_9076:
[----:B------:R-:W-:-:S05]  /*8970*/  IMAD.MOV.U32 R0, RZ, RZ, 0x1 ;  /* 0x00000001ff007424 */ /* 0x000fca00078e00ff */
[----:B------:R-:W-:-:S04]  /*8980*/  SHF.L.U32 R0, R0, 0x1f, RZ ;  /* 0x0000001f00007819 */ /* 0x000fc800000006ff */
[----:B------:R-:W0:Y:S02]  /*8990*/  SYNCS.PHASECHK.TRANS64.TRYWAIT P0, [UR43+0x22840], R0 ;  /* 0x02284000ff0075a7 */ /* 0x000e24000800016b */
[----:B0-----:R-:W-:Y:S05]  /*89a0*/  @!P0 BRA `(.L_x_9077) ;  /* 0x0000002800a48947 */ /* 0x001fea0003800000 */
.L_x_9117:
[----:B------:R-:W-:Y:S01]  /*89b0*/  SHF.R.S32.HI R17, RZ, 0x1f, R22 ;  /* 0x0000001fff117819 */ /* 0x000fe20000011416 */
[----:B------:R-:W-:Y:S01]  /*89c0*/  ULDC.64 UR4, c[0x0][0x300] ;  /* 0x0000c00000047ab9 */ /* 0x000fe20000000a00 */
[----:B------:R-:W-:Y:S01]  /*89d0*/  R2UR UR6, R19 ;  /* 0x00000000130672ca */ /* 0x000fe200000e0000 */
[----:B------:R-:W-:Y:S01]  /*89e0*/  IMAD.WIDE.U32 R4, R22, UR4, RZ ;  /* 0x0000000416047c25 */ /* 0x000fe2000f8e00ff */
[----:B------:R-:W-:-:S03]  /*89f0*/  LOP3.LUT R23, R23, 0xfffffffd, RZ, 0xc0, !PT ;  /* 0xfffffffd17177812 */ /* 0x000fc600078ec0ff */
[----:B0-----:R-:W-:-:S04]  /*8a00*/  IMAD R3, R17, UR4, RZ ;  /* 0x0000000411037c24 */ /* 0x001fc8000f8e02ff */
[----:B------:R-:W-:Y:S01]  /*8a10*/  IMAD R3, R22, UR5, R3 ;  /* 0x0000000516037c24 */ /* 0x000fe2000f8e0203 */
        /* <DEDUP_REMOVED lines=19> */
[----:B------:R-:W-:Y:S02]  /*8b50*/  MOV R4, 0xffffffa0 ;  /* 0xffffffa000047802 */ /* 0x000fe40000000f00 */
[----:B------:R-:W-:-:S03]  /*8b60*/  LOP3.LUT R5, R5, 0x38, R6, 0xf8, !PT ;  /* 0x0000003805057812 */ /* 0x000fc600078ef806 */
[----:B------:R-:W-:Y:S01]  /*8b70*/  IMAD R4, R9, R4, UR41 ;  /* 0x0000002909047e24 */ /* 0x000fe2000f8e0204 */
[----:B------:R-:W-:Y:S01]  /*8b80*/  LOP3.LUT R5, R5, 0x38, R16, 0x78, !PT ;  /* 0x0000003805057812 */ /* 0x000fe200078e7810 */
[----:B------:R-:W-:Y:S01]  /*8b90*/  IMAD.SHL.U32 R16, R7, 0x8, RZ ;  /* 0x0000000807107824 */ /* 0x000fe200078e00ff */
[----:B------:R-:W-:Y:S01]  /*8ba0*/  @P2 LOP3.LUT R23, R23, 0x2, RZ, 0xfc, !PT ;  /* 0x0000000217172812 */ /* 0x000fe200078efcff */
[----:B------:R-:W-:-:S03]  /*8bb0*/  IMAD.IADD R35, R4, 0x1, -R27 ;  /* 0x0000000104237824 */ /* 0x000fc600078e0a1b */
[----:B------:R-:W-:Y:S02]  /*8bc0*/  LOP3.LUT R16, R5, 0x200, R16, 0xf8, !PT ;  /* 0x0000020005107812 */ /* 0x000fe400078ef810 */
[----:B------:R-:W-:Y:S01]  /*8bd0*/  ISETP.GE.AND P0, PT, R35, 0x1, PT ;  /* 0x000000012300780c */ /* 0x000fe20003f06270 */
[----:B------:R-:W-:-:S12]  /*8be0*/  BRA.DIV UR5, `(.L_x_9078) ;  /* 0x0000002a052c7947 */ /* 0x000fd8000b800000 */
        /* <DEDUP_REMOVED lines=19> */
[----:B------:R-:W0:Y:S03]  /*8d20*/  SHFL.IDX PT, R14, R3, 0x3, 0x181f ;  /* 0x00781f00030e7f89 */ /* 0x000e2600000e0000 */
[----:B-1----:R-:W-:Y:S02]  /*8d30*/  @P0 IMAD.X R5, RZ, RZ, R6, P1 ;  /* 0x000000ffff050224 */ /* 0x002fe400008e0606 */
        /* <DEDUP_REMOVED lines=16> */
.L_x_9131:
        /* <DEDUP_REMOVED lines=15> */
.L_x_9079:
        /* <DEDUP_REMOVED lines=23> */
.L_x_9080:
[----:B------:R-:W0:Y:S01]  /*90a0*/  LDC R3, c[0x0][0x448] ;  /* 0x00011200ff037b82 */ /* 0x000e220000000800 */
[----:B------:R-:W-:Y:S01]  /*90b0*/  R2UR UR6, R19 ;  /* 0x00000000130672ca */ /* 0x000fe200000e0000 */
[----:B------:R-:W-:Y:S01]  /*90c0*/  IMAD R0, R32, 0x80, R26 ;  /* 0x0000008020007824 */ /* 0x000fe200078e021a */
[----:B------:R-:W-:Y:S01]  /*90d0*/  ULDC.64 UR8, c[0x0][0x2d8] ;  /* 0x0000b60000087ab9 */ /* 0x000fe20000000a00 */
[----:B------:R-:W-:Y:S01]  /*90e0*/  SHF.R.S32.HI R8, RZ, 0x1f, R33 ;  /* 0x0000001fff087819 */ /* 0x000fe20000011421 */
[----:B------:R-:W-:Y:S02]  /*90f0*/  UIMAD.WIDE.U32 UR4, UR40, UR8, URZ ;  /* 0x00000008280472a5 */ /* 0x000fe4000f8e003f */
[----:B------:R-:W-:-:S07]  /*9100*/  MOV R9, R0 ;  /* 0x0000000000097202 */ /* 0x000fce0000000f00 */
[----:B------:R-:W-:-:S04]  /*9110*/  UIMAD UR6, UR6, UR8, URZ ;  /* 0x00000008060672a4 */ /* 0x000fc8000f8e023f */
[----:B------:R-:W-:-:S03]  /*9120*/  UIMAD UR6, UR40, UR9, UR6 ;  /* 0x00000009280672a4 */ /* 0x000fc6000f8e0206 */
[----:B------:R-:W-:Y:S01]  /*9130*/  ULDC.64 UR8, c[0x0][0x2e0] ;  /* 0x0000b80000087ab9 */ /* 0x000fe20000000a00 */
[----:B------:R-:W-:Y:S01]  /*9140*/  UIADD3 UR6, UR5, UR6, URZ ;  /* 0x0000000605067290 */ /* 0x000fe2000fffe03f */
[----:B------:R-:W-:Y:S01]  /*9150*/  IMAD R8, R8, UR8, RZ ;  /* 0x0000000808087c24 */ /* 0x000fe2000f8e02ff */
[----:B0-----:R-:W-:-:S03]  /*9160*/  ISETP.NE.AND P0, PT, R3, 0x1, PT ;  /* 0x000000010300780c */ /* 0x001fc60003f05270 */
[----:B------:R-:W-:-:S10]  /*9170*/  IMAD R11, R33, UR9, R8 ;  /* 0x00000009210b7c24 */ /* 0x000fd4000f8e0208 */
[----:B------:R-:W0:Y:S08]  /*9180*/  @P0 LDC R5, c[0x0][0x44c] ;  /* 0x00011300ff050b82 */ /* 0x000e300000000800 */
[----:B------:R-:W1:Y:S01]  /*9190*/  @P0 LDC R7, c[0x0][0x450] ;  /* 0x00011400ff070b82 */ /* 0x000e620000000800 */
[----:B0-----:R-:W-:-:S04]  /*91a0*/  @P0 IMAD.HI.U32 R4, R0, R5, RZ ;  /* 0x0000000500040227 */ /* 0x001fc800078e00ff */
[----:B------:R-:W-:Y:S01]  /*91b0*/  IMAD.U32 R5, RZ, RZ, UR5 ;  /* 0x00000005ff057e24 */ /* 0x000fe2000f8e00ff */
[----:B-1----:R-:W-:Y:S01]  /*91c0*/  @P0 SHF.R.U32.HI R9, RZ, R7, R4 ;  /* 0x00000007ff090219 */ /* 0x002fe20000011604 */
[----:B------:R-:W-:Y:S01]  /*91d0*/  IMAD.U32 R4, RZ, RZ, UR4 ;  /* 0x00000004ff047e24 */ /* 0x000fe2000f8e00ff */
[----:B------:R-:W-:Y:S01]  /*91e0*/  ULDC.64 UR4, c[0x0][0x2d0] ;  /* 0x0000b40000047ab9 */ /* 0x000fe20000000a00 */
[----:B------:R-:W-:-:S03]  /*91f0*/  IMAD.U32 R7, RZ, RZ, UR6 ;  /* 0x00000006ff077e24 */ /* 0x000fc6000f8e00ff */
[----:B------:R-:W-:-:S05]  /*9200*/  MOV R6, R4 ;  /* 0x0000000400067202 */ /* 0x000fca0000000f00 */
[----:B------:R-:W-:Y:S01]  /*9210*/  IMAD.WIDE.U32 R4, R33, UR8, R6 ;  /* 0x0000000821047c25 */ /* 0x000fe2000f8e0006 */
[----:B------:R-:W-:-:S03]  /*9220*/  SHF.R.S32.HI R6, RZ, 0x1f, R9 ;  /* 0x0000001fff067819 */ /* 0x000fc60000011409 */
[----:B------:R-:W-:Y:S02]  /*9230*/  IMAD.MOV R7, RZ, RZ, -R9 ;  /* 0x000000ffff077224 */ /* 0x000fe400078e0a09 */
[----:B------:R-:W-:Y:S02]  /*9240*/  IMAD.IADD R5, R5, 0x1, R11 ;  /* 0x0000000105057824 */ /* 0x000fe400078e020b */
[----:B------:R-:W-:Y:S02]  /*9250*/  IMAD R7, R3, R7, R0 ;  /* 0x0000000703077224 */ /* 0x000fe400078e0200 */
[----:B------:R-:W-:Y:S02]  /*9260*/  IMAD R6, R6, UR4, RZ ;  /* 0x0000000406067c24 */ /* 0x000fe4000f8e02ff */
[----:B------:R-:W-:Y:S01]  /*9270*/  IMAD.WIDE.U32 R4, R9, UR4, R4 ;  /* 0x0000000409047c25 */ /* 0x000fe2000f8e0004 */
[----:B------:R-:W-:-:S03]  /*9280*/  SHF.R.S32.HI R0, RZ, 0x1f, R7 ;  /* 0x0000001fff007819 */ /* 0x000fc60000011407 */
[----:B------:R-:W-:Y:S01]  /*9290*/  IMAD R11, R9, UR5, R6 ;  /* 0x00000005090b7c24 */ /* 0x000fe2000f8e0206 */
[----:B------:R-:W-:Y:S02]  /*92a0*/  ULDC.64 UR4, c[0x0][0x2c8] ;  /* 0x0000b20000047ab9 */ /* 0x000fe40000000a00 */
[----:B------:R-:W-:Y:S02]  /*92b0*/  IMAD R0, R0, UR4, RZ ;  /* 0x0000000400007c24 */ /* 0x000fe4000f8e02ff */
[----:B------:R-:W-:Y:S02]  /*92c0*/  IMAD.IADD R5, R5, 0x1, R11 ;  /* 0x0000000105057824 */ /* 0x000fe400078e020b */
[C---:B------:R-:W-:Y:S02]  /*92d0*/  IMAD R9, R7.reuse, UR5, R0 ;  /* 0x0000000507097c24 */ /* 0x040fe4000f8e0200 */
[----:B------:R-:W-:Y:S01]  /*92e0*/  IMAD.WIDE.U32 R4, R7, UR4, R4 ;  /* 0x0000000407047c25 */ /* 0x000fe2000f8e0004 */
[----:B------:R-:W-:-:S04]  /*92f0*/  ULDC.64 UR4, c[0x0][0x280] ;  /* 0x0000a00000047ab9 */ /* 0x000fc80000000a00 */
[----:B------:R-:W-:Y:S02]  /*9300*/  IADD3 R5, R5, R9, RZ ;  /* 0x0000000905057210 */ /* 0x000fe40007ffe0ff */
[----:B------:R-:W-:Y:S01]  /*9310*/  LEA R6, P0, R4, UR4, 0x1 ;  /* 0x0000000404067c11 */ /* 0x000fe2000f8008ff */
[----:B------:R-:W-:Y:S02]  /*9320*/  ULDC UR4, c[0x0][0x2b8] ;  /* 0x0000ae0000047ab9 */ /* 0x000fe40000000800 */
[----:B------:R-:W-:Y:S02]  /*9330*/  ISETP.GE.AND P1, PT, R24, UR4, PT ;  /* 0x0000000418007c0c */ /* 0x000fe4000bf26270 */
[----:B------:R-:W-:Y:S01]  /*9340*/  LEA.HI.X R0, R4, UR5, R5, 0x1, P0 ;  /* 0x0000000504007c11 */ /* 0x000fe200080f0c05 */
[----:B------:R-:W-:-:S03]  /*9350*/  UMOV UR5, 0xffffffff ;  /* 0xffffffff00057882 */ /* 0x000fc60000000000 */
[----:B------:R-:W-:Y:S07]  /*9360*/  BRA.DIV UR5, `(.L_x_9081) ;  /* 0x0000002605fc7947 */ /* 0x000fee000b800000 */
[----:B------:R-:W0:Y:S01]  /*9370*/  SHFL.IDX PT, R14, R6, RZ, 0x181f ;  /* 0x00181fff060e7589 */ /* 0x000e2200000e0000 */
[----:B------:R-:W-:Y:S01]  /*9380*/  ULDC UR4, c[0x0][0x288] ;  /* 0x0000a20000047ab9 */ /* 0x000fe20000000800 */
[----:B------:R-:W-:Y:S02]  /*9390*/  IMAD R32, R32, 0x80, R27 ;  /* 0x0000008020207824 */ /* 0x000fe400078e021b */
[----:B------:R-:W1:Y:S01]  /*93a0*/  SHFL.IDX PT, R4, R0, RZ, 0x181f ;  /* 0x00181fff00047589 */ /* 0x000e6200000e0000 */
[----:B------:R-:W-:Y:S02]  /*93b0*/  IMAD R3, R3, UR4, RZ ;  /* 0x0000000403037c24 */ /* 0x000fe4000f8e02ff */
[C---:B------:R-:W-:Y:S01]  /*93c0*/  IADD3 R8, R32.reuse, 0x10, RZ ;  /* 0x0000001020087810 */ /* 0x040fe20007ffe0ff */
[----:B------:R-:W-:Y:S02]  /*93d0*/  SHFL.IDX PT, R7, R0, 0x1, 0x181f ;  /* 0x00381f0000077f89 */ /* 0x000fe400000e0000 */
[----:B------:R-:W-:-:S13]  /*93e0*/  ISETP.GE.AND P0, PT, R32, R3, PT ;  /* 0x000000032000720c */ /* 0x000fda0003f06270 */
[----:B------:R-:W-:Y:S02]  /*93f0*/  @!P0 LEA R9, R16, UR43, 0x1 ;  /* 0x0000002b10098c11 */ /* 0x000fe4000f8e08ff */
[----:B0-----:R-:W-:-:S05]  /*9400*/  @!P0 LEA R14, P2, R24, R14, 0x1 ;  /* 0x0000000e180e8211 */ /* 0x001fca00078408ff */
[----:B-1----:R-:W-:Y:S02]  /*9410*/  @!P0 IMAD.X R5, RZ, RZ, R4, P2 ;  /* 0x000000ffff058224 */ /* 0x002fe400010e0604 */
[----:B------:R-:W-:Y:S02]  /*9420*/  @!P0 IMAD.MOV.U32 R4, RZ, RZ, R14 ;  /* 0x000000ffff048224 */ /* 0x000fe400078e000e */
[----:B------:R-:W0:Y:S04]  /*9430*/  SHFL.IDX PT, R14, R6, 0x1, 0x181f ;  /* 0x00381f00060e7f89 */ /* 0x000e2800000e0000 */
[----:B------:R0:W-:Y:S01]  /*9440*/  @!P0 LDGSTS.E.BYPASS.LTC128B.128 [R9+0x18400], desc[UR36][R4.64], !P1 ;  /* 0x1840000004098fae */ /* 0x0001e2000c901d64 */
[----:B------:R-:W-:Y:S01]  /*9450*/  ISETP.GE.AND P0, PT, R8, R3, PT ;  /* 0x000000030800720c */ /* 0x000fe20003f06270 */
[----:B------:R-:W-:-:S12]  /*9460*/  VIADD R8, R32, 0x20 ;  /* 0x0000002020087836 */ /* 0x000fd80000000000 */
[----:B------:R-:W-:Y:S02]  /*9470*/  @!P0 LEA R21, R16, UR43, 0x1 ;  /* 0x0000002b10158c11 */ /* 0x000fe4000f8e08ff */
[----:B0-----:R-:W-:Y:S02]  /*9480*/  @!P0 LEA R4, P2, R24, R14, 0x1 ;  /* 0x0000000e18048211 */ /* 0x001fe400078408ff */
[----:B------:R-:W0:Y:S03]  /*9490*/  SHFL.IDX PT, R14, R6, 0x2, 0x181f ;  /* 0x00581f00060e7f89 */ /* 0x000e2600000e0000 */
[----:B------:R-:W-:Y:S02]  /*94a0*/  @!P0 IMAD.X R5, RZ, RZ, R7, P2 ;  /* 0x000000ffff058224 */ /* 0x000fe400010e0607 */
[----:B------:R-:W1:Y:S04]  /*94b0*/  SHFL.IDX PT, R7, R0, 0x2, 0x181f ;  /* 0x00581f0000077f89 */ /* 0x000e6800000e0000 */
[----:B------:R0:W-:Y:S01]  /*94c0*/  @!P0 LDGSTS.E.BYPASS.LTC128B.128 [R21+0x18c00], desc[UR36][R4.64], !P1 ;  /* 0x18c0000004158fae */ /* 0x0001e2000c901d64 */
[----:B------:R-:W-:-:S02]  /*94d0*/  ISETP.GE.AND P0, PT, R8, R3, PT ;  /* 0x000000030800720c */ /* 0x000fc40003f06270 */
[----:B------:R-:W-:-:S11]  /*94e0*/  IADD3 R8, R32, 0x30, RZ ;  /* 0x0000003020087810 */ /* 0x000fd60007ffe0ff */
[----:B------:R-:W-:Y:S02]  /*94f0*/  @!P0 LEA R9, R16, UR43, 0x1 ;  /* 0x0000002b10098c11 */ /* 0x000fe4000f8e08ff */
[----:B0-----:R-:W-:Y:S02]  /*9500*/  @!P0 LEA R4, P2, R24, R14, 0x1 ;  /* 0x0000000e18048211 */ /* 0x001fe400078408ff */
[----:B------:R-:W0:Y:S03]  /*9510*/  SHFL.IDX PT, R14, R6, 0x3, 0x181f ;  /* 0x00781f00060e7f89 */ /* 0x000e2600000e0000 */
[----:B-1----:R-:W-:Y:S02]  /*9520*/  @!P0 IMAD.X R5, RZ, RZ, R7, P2 ;  /* 0x000000ffff058224 */ /* 0x002fe400010e0607 */
[----:B------:R-:W1:Y:S04]  /*9530*/  SHFL.IDX PT, R7, R0, 0x3, 0x181f ;  /* 0x00781f0000077f89 */ /* 0x000e6800000e0000 */
[----:B------:R0:W-:Y:S01]  /*9540*/  @!P0 LDGSTS.E.BYPASS.LTC128B.128 [R9+0x19400], desc[UR36][R4.64], !P1 ;  /* 0x1940000004098fae */ /* 0x0001e2000c901d64 */
[----:B------:R-:W-:Y:S01]  /*9550*/  ISETP.GE.AND P0, PT, R8, R3, PT ;  /* 0x000000030800720c */ /* 0x000fe20003f06270 */
[----:B------:R-:W-:-:S12]  /*9560*/  VIADD R8, R32, 0x40 ;  /* 0x0000004020087836 */ /* 0x000fd80000000000 */
[----:B------:R-:W-:Y:S02]  /*9570*/  @!P0 LEA R21, R16, UR43, 0x1 ;  /* 0x0000002b10158c11 */ /* 0x000fe4000f8e08ff */
[----:B0-----:R-:W-:Y:S02]  /*9580*/  @!P0 LEA R4, P2, R24, R14, 0x1 ;  /* 0x0000000e18048211 */ /* 0x001fe400078408ff */
[----:B------:R-:W0:Y:S03]  /*9590*/  SHFL.IDX PT, R14, R6, 0x4, 0x181f ;  /* 0x00981f00060e7f89 */ /* 0x000e2600000e0000 */
[----:B-1----:R-:W-:Y:S02]  /*95a0*/  @!P0 IMAD.X R5, RZ, RZ, R7, P2 ;  /* 0x000000ffff058224 */ /* 0x002fe400010e0607 */
        /* <DEDUP_REMOVED lines=25> */
.L_x_9148:
[----:B------:R-:W-:Y:S01]  /*9740*/  IADD3 R32, R32, 0x70, RZ ;  /* 0x0000007020207810 */ /* 0x000fe20007ffe0ff */
[----:B0-----:R-:W-:-:S03]  /*9750*/  IMAD.MOV.U32 R0, RZ, RZ, 0x1 ;  /* 0x00000001ff007424 */ /* 0x001fc600078e00ff */
[----:B------:R-:W-:Y:S02]  /*9760*/  ISETP.GE.AND P0, PT, R32, R3, PT ;  /* 0x000000032000720c */ /* 0x000fe40003f06270 */
[----:B------:R-:W-:-:S11]  /*9770*/  SHF.L.U32 R0, R0, 0x1f, RZ ;  /* 0x0000001f00007819 */ /* 0x000fd600000006ff */
[----:B--2---:R-:W-:Y:S02]  /*9780*/  @!P0 LEA R4, P2, R24, R14, 0x1 ;  /* 0x0000000e18048211 */ /* 0x004fe400078408ff */
        /* <DEDUP_REMOVED lines=13> */
.L_x_9149:
[----:B------:R-:W-:-:S13]  /*9860*/  ISETP.NE.AND P0, PT, R34, 0x3, PT ;  /* 0x000000032200780c */ /* 0x000fda0003f05270 */
[----:B------:R-:W-:Y:S05]  /*9870*/  @!P0 BRA `(.L_x_9083) ;  /* 0x0000000000048947 */ /* 0x000fea0003800000 */
[----:B------:R-:W-:Y:S01]  /*9880*/  BPT.TRAP 0x1 ;  /* 0x000000040000795c */ /* 0x000fe20000300000 */
.L_x_9083:
[----:B------:R-:W1:Y:S02]  /*9890*/  SYNCS.PHASECHK.TRANS64.TRYWAIT P0, [UR43+0x22860], R0 ;  /* 0x02286000ff0075a7 */ /* 0x000e64000800016b */
[----:B-1----:R-:W-:Y:S05]  /*98a0*/  @!P0 BRA `(.L_x_9084) ;  /* 0x0000002c00188947 */ /* 0x002fea0003800000 */
.L_x_9150:
[----:B------:R-:W-:Y:S01]  /*98b0*/  ULDC.64 UR4, c[0x0][0x328] ;  /* 0x0000ca0000047ab9 */ /* 0x000fe20000000a00 */
[----:B------:R-:W-:Y:S01]  /*98c0*/  ULDC.64 UR6, c[0x0][0x338] ;  /* 0x0000ce0000067ab9 */ /* 0x000fe20000000a00 */
[----:B------:R-:W-:Y:S01]  /*98d0*/  IMAD R17, R17, UR4, RZ ;  /* 0x0000000411117c24 */ /* 0x000fe2000f8e02ff */
[----:B------:R-:W-:Y:S01]  /*98e0*/  LOP3.LUT P3, RZ, R23, 0x10, RZ, 0xc0, !PT ;  /* 0x0000001017ff7812 */ /* 0x000fe2000786c0ff */
[C---:B------:R-:W-:Y:S01]  /*98f0*/  IMAD.WIDE.U32 R4, R22.reuse, UR4, RZ ;  /* 0x0000000416047c25 */ /* 0x040fe2000f8e00ff */
[----:B------:R-:W-:Y:S02]  /*9900*/  R2UR UR4, R19 ;  /* 0x00000000130472ca */ /* 0x000fe400000e0000 */
[C---:B------:R-:W-:Y:S01]  /*9910*/  LOP3.LUT P2, RZ, R23.reuse, 0x8, RZ, 0xc0, !PT ;  /* 0x0000000817ff7812 */ /* 0x040fe2000784c0ff */
[----:B------:R-:W-:Y:S01]  /*9920*/  IMAD R17, R22, UR5, R17 ;  /* 0x0000000516117c24 */ /* 0x000fe2000f8e0211 */
[----:B------:R-:W-:Y:S01]  /*9930*/  LOP3.LUT P1, RZ, R23, 0x4, RZ, 0xc0, !PT ;  /* 0x0000000417ff7812 */ /* 0x000fe2000782c0ff */
[----:B0-----:R-:W-:Y:S01]  /*9940*/  IMAD R3, R37, UR6, RZ ;  /* 0x0000000625037c24 */ /* 0x001fe2000f8e02ff */
[----:B------:R-:W-:Y:S01]  /*9950*/  SEL R0, RZ, 0x4, P2 ;  /* 0x00000004ff007807 */ /* 0x000fe20001000000 */
[----:B------:R-:W-:Y:S01]  /*9960*/  IMAD.IADD R5, R5, 0x1, R17 ;  /* 0x0000000105057824 */ /* 0x000fe200078e0211 */
[----:B------:R-:W-:Y:S01]  /*9970*/  SEL R7, RZ, 0x8, P1 ;  /* 0x00000008ff077807 */ /* 0x000fe20000800000 */
[C---:B------:R-:W-:Y:S01]  /*9980*/  IMAD R3, R36.reuse, UR7, R3 ;  /* 0x0000000724037c24 */ /* 0x040fe2000f8e0203 */
[----:B------:R-:W-:Y:S01]  /*9990*/  LOP3.LUT P4, RZ, R23, 0x1, RZ, 0xc0, !PT ;  /* 0x0000000117ff7812 */ /* 0x000fe2000788c0ff */
[----:B------:R-:W-:Y:S01]  /*99a0*/  IMAD.WIDE.U32 R4, R36, UR6, R4 ;  /* 0x0000000624047c25 */ /* 0x000fe2000f8e0004 */
[----:B------:R-:W-:-:S02]  /*99b0*/  ULDC.64 UR6, c[0x0][0x330] ;  /* 0x0000cc0000067ab9 */ /* 0x000fc40000000a00 */
[----:B------:R-:W-:Y:S02]  /*99c0*/  UIMAD UR4, UR4, UR6, URZ ;  /* 0x00000006040472a4 */ /* 0x000fe4000f8e023f */
[----:B------:R-:W-:Y:S01]  /*99d0*/  IADD3 R5, R5, R3, RZ ;  /* 0x0000000305057210 */ /* 0x000fe20007ffe0ff */
[----:B------:R-:W-:Y:S01]  /*99e0*/  IMAD.U32 R3, RZ, RZ, UR6 ;  /* 0x00000006ff037e24 */ /* 0x000fe2000f8e00ff */
[----:B------:R-:W-:-:S03]  /*99f0*/  UIMAD UR4, UR40, UR7, UR4 ;  /* 0x00000007280472a4 */ /* 0x000fc6000f8e0204 */
[----:B------:R-:W-:Y:S01]  /*9a00*/  IMAD.WIDE.U32 R4, R3, UR40, R4 ;  /* 0x0000002803047c25 */ /* 0x000fe2000f8e0004 */
[----:B------:R-:W-:-:S03]  /*9a10*/  ULDC.64 UR6, c[0x0][0x318] ;  /* 0x0000c60000067ab9 */ /* 0x000fc60000000a00 */
[----:B------:R-:W-:Y:S01]  /*9a20*/  VIADD R3, R5, UR4 ;  /* 0x0000000405037c36 */ /* 0x000fe20008000000 */
[----:B------:R-:W-:Y:S01]  /*9a30*/  SEL R5, RZ, 0x2, P3 ;  /* 0x00000002ff057807 */ /* 0x000fe20001800000 */
[----:B------:R-:W-:Y:S01]  /*9a40*/  UMOV UR4, 0xffffffff ;  /* 0xffffffff00047882 */ /* 0x000fe20000000000 */
[----:B------:R-:W-:Y:S02]  /*9a50*/  LEA R17, P0, R4, UR6, 0x1 ;  /* 0x0000000604117c11 */ /* 0x000fe4000f8008ff */
[----:B------:R-:W-:Y:S02]  /*9a60*/  IADD3 R0, R0, R5, R18 ;  /* 0x0000000500007210 */ /* 0x000fe40007ffe012 */
[----:B------:R-:W-:-:S03]  /*9a70*/  LEA.HI.X R3, R4, UR7, R3, 0x1, P0 ;  /* 0x0000000704037c11 */ /* 0x000fc600080f0c03 */
[----:B------:R-:W-:Y:S01]  /*9a80*/  IMAD.IADD R6, R0, 0x1, R7 ;  /* 0x0000000100067824 */ /* 0x000fe200078e0207 */
[----:B------:R-:W-:Y:S06]  /*9a90*/  BRA.DIV UR4, `(.L_x_9085) ;  /* 0x0000002a04b47947 */ /* 0x000fec000b800000 */
[----:B------:R-:W0:Y:S01]  /*9aa0*/  SHFL.IDX PT, R14, R17, RZ, 0x181f ;  /* 0x00181fff110e7589 */ /* 0x000e2200000e0000 */
[----:B------:R-:W-:Y:S02]  /*9ab0*/  SHF.L.U32 R24, R24, 0x1, RZ ;  /* 0x0000000118187819 */ /* 0x000fe400000006ff */
[----:B------:R-:W-:Y:S01]  /*9ac0*/  LEA R21, R16, UR43, 0x1 ;  /* 0x0000002b10157c11 */ /* 0x000fe2000f8e08ff */
[----:B------:R-:W1:Y:S01]  /*9ad0*/  SHFL.IDX PT, R0, R3, RZ, 0x181f ;  /* 0x00181fff03007589 */ /* 0x000e6200000e0000 */
[C---:B------:R-:W-:Y:S02]  /*9ae0*/  LOP3.LUT P2, RZ, R6.reuse, 0x2, RZ, 0xc0, !PT ;  /* 0x0000000206ff7812 */ /* 0x040fe4000784c0ff */
[----:B------:R-:W-:Y:S02]  /*9af0*/  LOP3.LUT P1, RZ, R6, 0x4, RZ, 0xc0, !PT ;  /* 0x0000000406ff7812 */ /* 0x000fe4000782c0ff */
[----:B0-----:R-:W-:Y:S02]  /*9b00*/  IADD3 R4, P0, R14, R24, RZ ;  /* 0x000000180e047210 */ /* 0x001fe40007f1e0ff */
[----:B------:R-:W0:Y:S03]  /*9b10*/  SHFL.IDX PT, R14, R17, 0x1, 0x181f ;  /* 0x00381f00110e7f89 */ /* 0x000e2600000e0000 */
[----:B-1----:R-:W-:-:S02]  /*9b20*/  IMAD.X R5, RZ, RZ, R0, P0 ;  /* 0x000000ffff057224 */ /* 0x002fc400000e0600 */
[----:B------:R-:W1:Y:S01]  /*9b30*/  SHFL.IDX PT, R0, R3, 0x1, 0x181f ;  /* 0x00381f0003007f89 */ /* 0x000e6200000e0000 */
[----:B0-----:R-:W-:-:S03]  /*9b40*/  IADD3 R10, P0, R14, R24, RZ ;  /* 0x000000180e0a7210 */ /* 0x001fc60007f1e0ff */
[----:B------:R-:W0:Y:S02]  /*9b50*/  SHFL.IDX PT, R14, R17, 0x2, 0x181f ;  /* 0x00581f00110e7f89 */ /* 0x000e2400000e0000 */
[----:B-1----:R-:W-:Y:S02]  /*9b60*/  IMAD.X R11, RZ, RZ, R0, P0 ;  /* 0x000000ffff0b7224 */ /* 0x002fe400000e0600 */
[----:B------:R-:W1:Y:S01]  /*9b70*/  SHFL.IDX PT, R0, R3, 0x2, 0x181f ;  /* 0x00581f0003007f89 */ /* 0x000e6200000e0000 */
[----:B0-----:R-:W-:-:S03]  /*9b80*/  IADD3 R8, P0, R14, R24, RZ ;  /* 0x000000180e087210 */ /* 0x001fc60007f1e0ff */
[----:B------:R-:W0:Y:S02]  /*9b90*/  SHFL.IDX PT, R14, R17, 0x3, 0x181f ;  /* 0x00781f00110e7f89 */ /* 0x000e2400000e0000 */
[----:B-1----:R-:W-:Y:S01]  /*9ba0*/  IMAD.X R9, RZ, RZ, R0, P0 ;  /* 0x000000ffff097224 */ /* 0x002fe200000e0600 */
[----:B------:R-:W-:Y:S01]  /*9bb0*/  ISETP.LT.OR P0, PT, R35, 0x1, P4 ;  /* 0x000000012300780c */ /* 0x000fe20002701670 */
[----:B------:R-:W1:-:S12]  /*9bc0*/  SHFL.IDX PT, R0, R3, 0x3, 0x181f ;  /* 0x00781f0003007f89 */ /* 0x000e5800000e0000 */
[----:B------:R-:W-:Y:S01]  /*9bd0*/  LDGSTS.E.BYPASS.LTC128B.128 [R21+0x400], desc[UR36][R4.64], !P0 ;  /* 0x0040000004157fae */ /* 0x000fe2000c101d64 */
[----:B------:R-:W-:-:S13]  /*9be0*/  ISETP.LT.OR P0, PT, R35, 0x1, !P2 ;  /* 0x000000012300780c */ /* 0x000fda0005701670 */
[----:B------:R-:W-:Y:S01]  /*9bf0*/  LDGSTS.E.BYPASS.LTC128B.128 [R21+0x3400], desc[UR36][R4.64+0x80], !P0 ;  /* 0x0340008004157fae */ /* 0x000fe2000c101d64 */
[----:B------:R-:W-:-:S13]  /*9c00*/  ISETP.LT.OR P0, PT, R35, 0x1, !P1 ;  /* 0x000000012300780c */ /* 0x000fda0004f01670 */
[----:B------:R-:W-:Y:S01]  /*9c10*/  LDGSTS.E.BYPASS.LTC128B.128 [R21+0x6400], desc[UR36][R4.64+0x100], !P0 ;  /* 0x0640010004157fae */ /* 0x000fe2000c101d64 */
[----:B------:R-:W-:-:S04]  /*9c20*/  LOP3.LUT P0, RZ, R6, 0x8, RZ, 0xc0, !PT ;  /* 0x0000000806ff7812 */ /* 0x000fc8000780c0ff */
[----:B------:R-:W-:-:S13]  /*9c30*/  ISETP.LT.OR P3, PT, R35, 0x1, !P0 ;  /* 0x000000012300780c */ /* 0x000fda0004761670 */
[----:B------:R2:W-:Y:S01]  /*9c40*/  LDGSTS.E.BYPASS.LTC128B.128 [R21+0x9400], desc[UR36][R4.64+0x180], !P3 ;  /* 0x0940018004157fae */ /* 0x0005e2000d901d64 */
[----:B0-----:R-:W-:-:S03]  /*9c50*/  IADD3 R6, P3, R14, R24, RZ ;  /* 0x000000180e067210 */ /* 0x001fc60007f7e0ff */
[----:B------:R-:W2:Y:S01]  /*9c60*/  SHFL.IDX PT, R14, R17, 0x4, 0x181f ;  /* 0x00981f00110e7f89 */ /* 0x000ea200000e0000 */
[----:B-1----:R-:W-:Y:S02]  /*9c70*/  IADD3.X R7, RZ, R0, RZ, P3, !PT ;  /* 0x00000000ff077210 */ /* 0x002fe40001ffe4ff */
[C---:B------:R-:W-:Y:S01]  /*9c80*/  ISETP.LT.OR P3, PT, R35.reuse, 0x11, P4 ;  /* 0x000000112300780c */ /* 0x040fe20002761670 */
[----:B------:R-:W0:Y:S04]  /*9c90*/  SHFL.IDX PT, R0, R3, 0x4, 0x181f ;  /* 0x00981f0003007f89 */ /* 0x000e2800000e0000 */
[----:B------:R-:W1:Y:S08]  /*9ca0*/  SHFL.IDX PT, R3, R3, 0x5, 0x181f ;  /* 0x00b81f0003037f89 */ /* 0x000e7000000e0000 */
[----:B------:R-:W-:Y:S01]  /*9cb0*/  LDGSTS.E.BYPASS.LTC128B.128 [R21+0xc00], desc[UR36][R10.64], !P3 ;  /* 0x00c000000a157fae */ /* 0x000fe2000d901d64 */
[----:B------:R-:W-:-:S13]  /*9cc0*/  ISETP.LT.OR P3, PT, R35, 0x11, !P2 ;  /* 0x000000112300780c */ /* 0x000fda0005761670 */
[----:B------:R-:W-:Y:S01]  /*9cd0*/  LDGSTS.E.BYPASS.LTC128B.128 [R21+0x3c00], desc[UR36][R10.64+0x80], !P3 ;  /* 0x03c000800a157fae */ /* 0x000fe2000d901d64 */
[----:B------:R-:W-:-:S13]  /*9ce0*/  ISETP.LT.OR P3, PT, R35, 0x11, !P1 ;  /* 0x000000112300780c */ /* 0x000fda0004f61670 */
[----:B------:R-:W-:Y:S01]  /*9cf0*/  LDGSTS.E.BYPASS.LTC128B.128 [R21+0x6c00], desc[UR36][R10.64+0x100], !P3 ;  /* 0x06c001000a157fae */ /* 0x000fe2000d901d64 */
[----:B------:R-:W-:-:S13]  /*9d00*/  ISETP.LT.OR P3, PT, R35, 0x11, !P0 ;  /* 0x000000112300780c */ /* 0x000fda0004761670 */
[----:B------:R-:W-:Y:S01]  /*9d10*/  LDGSTS.E.BYPASS.LTC128B.128 [R21+0x9c00], desc[UR36][R10.64+0x180], !P3 ;  /* 0x09c001800a157fae */ /* 0x000fe2000d901d64 */
[----:B--2---:R-:W-:-:S03]  /*9d20*/  IADD3 R4, P3, R14, R24, RZ ;  /* 0x000000180e047210 */ /* 0x004fc60007f7e0ff */
[----:B------:R2:W3:Y:S02]  /*9d30*/  SHFL.IDX PT, R14, R17, 0x5, 0x181f ;  /* 0x00b81f00110e7f89 */ /* 0x0004e400000e0000 */
[----:B0-----:R-:W-:Y:S01]  /*9d40*/  IMAD.X R5, RZ, RZ, R0, P3 ;  /* 0x000000ffff057224 */ /* 0x001fe200018e0600 */
[----:B------:R-:W-:Y:S01]  /*9d50*/  ISETP.LT.OR P3, PT, R35, 0x21, P4 ;  /* 0x000000212300780c */ /* 0x000fe20002761670 */
[----:B------:R-:W-:-:S12]  /*9d60*/  VIADD R0, R21, 0x400 ;  /* 0x0000040015007836 */ /* 0x000fd80000000000 */
[----:B------:R-:W-:Y:S01]  /*9d70*/  LDGSTS.E.BYPASS.LTC128B.128 [R21+0x1400], desc[UR36][R8.64], !P3 ;  /* 0x0140000008157fae */ /* 0x000fe2000d901d64 */
[----:B------:R-:W-:-:S13]  /*9d80*/  ISETP.LT.OR P3, PT, R35, 0x21, !P2 ;  /* 0x000000212300780c */ /* 0x000fda0005761670 */
[----:B------:R-:W-:Y:S01]  /*9d90*/  LDGSTS.E.BYPASS.LTC128B.128 [R21+0x4400], desc[UR36][R8.64+0x80], !P3 ;  /* 0x0440008008157fae */ /* 0x000fe2000d901d64 */
[----:B------:R-:W-:-:S13]  /*9da0*/  ISETP.LT.OR P3, PT, R35, 0x21, !P1 ;  /* 0x000000212300780c */ /* 0x000fda0004f61670 */
[----:B------:R-:W-:Y:S01]  /*9db0*/  LDGSTS.E.BYPASS.LTC128B.128 [R21+0x7400], desc[UR36][R8.64+0x100], !P3 ;  /* 0x0740010008157fae */ /* 0x000fe2000d901d64 */
[----:B------:R-:W-:-:S13]  /*9dc0*/  ISETP.LT.OR P3, PT, R35, 0x21, !P0 ;  /* 0x000000212300780c */ /* 0x000fda0004761670 */
[----:B------:R0:W-:Y:S01]  /*9dd0*/  LDGSTS.E.BYPASS.LTC128B.128 [R21+0xa400], desc[UR36][R8.64+0x180], !P3 ;  /* 0x0a40018008157fae */ /* 0x0001e2000d901d64 */
[----:B------:R-:W-:Y:S01]  /*9de0*/  ISETP.LT.OR P3, PT, R35, 0x31, P4 ;  /* 0x000000312300780c */ /* 0x000fe20002761670 */
[----:B0-----:R-:W-:-:S12]  /*9df0*/  IMAD.MOV.U32 R8, RZ, RZ, RZ ;  /* 0x000000ffff087224 */ /* 0x001fd800078e00ff */
[----:B------:R2:W-:Y:S01]  /*9e00*/  LDGSTS.E.BYPASS.LTC128B.128 [R21+0x1c00], desc[UR36][R6.64], !P3 ;  /* 0x01c0000006157fae */ /* 0x0005e2000d901d64 */
[----:B------:R-:W-:-:S13]  /*9e10*/  ISETP.LT.OR P3, PT, R35, 0x31, !P2 ;  /* 0x000000312300780c */ /* 0x000fda0005761670 */
[----:B------:R2:W-:Y:S01]  /*9e20*/  LDGSTS.E.BYPASS.LTC128B.128 [R21+0x4c00], desc[UR36][R6.64+0x80], !P3 ;  /* 0x04c0008006157fae */ /* 0x0005e2000d901d64 */
[----:B------:R-:W-:-:S13]  /*9e30*/  ISETP.LT.OR P3, PT, R35, 0x31, !P1 ;  /* 0x000000312300780c */ /* 0x000fda0004f61670 */
[----:B------:R2:W-:Y:S01]  /*9e40*/  LDGSTS.E.BYPASS.LTC128B.128 [R21+0x7c00], desc[UR36][R6.64+0x100], !P3 ;  /* 0x07c0010006157fae */ /* 0x0005e2000d901d64 */
[----:B------:R-:W-:-:S13]  /*9e50*/  ISETP.LT.OR P3, PT, R35, 0x31, !P0 ;  /* 0x000000312300780c */ /* 0x000fda0004761670 */
[----:B------:R2:W-:Y:S01]  /*9e60*/  LDGSTS.E.BYPASS.LTC128B.128 [R21+0xac00], desc[UR36][R6.64+0x180], !P3 ;  /* 0x0ac0018006157fae */ /* 0x0005e2000d901d64 */
[----:B------:R-:W-:-:S13]  /*9e70*/  ISETP.LT.OR P3, PT, R35, 0x41, P4 ;  /* 0x000000412300780c */ /* 0x000fda0002761670 */
[----:B------:R2:W-:Y:S01]  /*9e80*/  LDGSTS.E.BYPASS.LTC128B.128 [R21+0x2400], desc[UR36][R4.64], !P3 ;  /* 0x0240000004157fae */ /* 0x0005e2000d901d64 */
[----:B------:R-:W-:-:S13]  /*9e90*/  ISETP.LT.OR P3, PT, R35, 0x41, !P2 ;  /* 0x000000412300780c */ /* 0x000fda0005761670 */
[----:B------:R2:W-:Y:S01]  /*9ea0*/  LDGSTS.E.BYPASS.LTC128B.128 [R21+0x5400], desc[UR36][R4.64+0x80], !P3 ;  /* 0x0540008004157fae */ /* 0x0005e2000d901d64 */
[----:B------:R-:W-:-:S13]  /*9eb0*/  ISETP.LT.OR P3, PT, R35, 0x41, !P1 ;  /* 0x000000412300780c */ /* 0x000fda0004f61670 */
[----:B------:R2:W-:Y:S01]  /*9ec0*/  LDGSTS.E.BYPASS.LTC128B.128 [R21+0x8400], desc[UR36][R4.64+0x100], !P3 ;  /* 0x0840010004157fae */ /* 0x0005e2000d901d64 */
[----:B------:R-:W-:-:S13]  /*9ed0*/  ISETP.LT.OR P3, PT, R35, 0x41, !P0 ;  /* 0x000000412300780c */ /* 0x000fda0004761670 */
[----:B-1-3--:R2:W-:Y:S02]  /*9ee0*/  LDGSTS.E.BYPASS.LTC128B.128 [R21+0xb400], desc[UR36][R4.64+0x180], !P3 ;  /* 0x0b40018004157fae */ /* 0x00a5e4000d901d64 */
.L_x_9164:
[----:B0-2---:R-:W-:Y:S02]  /*9ef0*/  IADD3 R4, P3, R14, R24, RZ ;  /* 0x000000180e047210 */ /* 0x005fe40007f7e0ff */
[C---:B------:R-:W-:Y:S02]  /*9f00*/  ISETP.LT.OR P2, PT, R35.reuse, 0x51, !P2 ;  /* 0x000000512300780c */ /* 0x040fe40005741670 */
[----:B------:R-:W-:Y:S02]  /*9f10*/  IADD3.X R5, RZ, R3, RZ, P3, !PT ;  /* 0x00000003ff057210 */ /* 0x000fe40001ffe4ff */
[C---:B------:R-:W-:Y:S02]  /*9f20*/  ISETP.LT.OR P3, PT, R35.reuse, 0x51, P4 ;  /* 0x000000512300780c */ /* 0x040fe40002761670 */
[C---:B------:R-:W-:Y:S02]  /*9f30*/  ISETP.LT.OR P1, PT, R35.reuse, 0x51, !P1 ;  /* 0x000000512300780c */ /* 0x040fe40004f21670 */
[----:B------:R-:W-:-:S09]  /*9f40*/  ISETP.LT.OR P0, PT, R35, 0x51, !P0 ;  /* 0x000000512300780c */ /* 0x000fd20004701670 */
[----:B------:R-:W-:Y:S01]  /*9f50*/  @!PT LDS RZ, [RZ] ;  /* 0x00000000fffff984 */ /* 0x000fe20000000800 */
[----:B------:R-:W-:Y:S01]  /*9f60*/  @!PT LDS RZ, [RZ] ;  /* 0x00000000fffff984 */ /* 0x000fe20000000800 */
[----:B------:R-:W-:Y:S01]  /*9f70*/  @!PT LDS RZ, [RZ] ;  /* 0x00000000fffff984 */ /* 0x000fe20000000800 */
[----:B------:R0:W-:Y:S04]  /*9f80*/  LDGSTS.E.BYPASS.LTC128B.128 [R21+0x2c00], desc[UR36][R4.64], !P3 ;  /* 0x02c0000004157fae */ /* 0x0001e8000d901d64 */
[----:B------:R0:W-:Y:S04]  /*9f90*/  LDGSTS.E.BYPASS.LTC128B.128 [R21+0x5c00], desc[UR36][R4.64+0x80], !P2 ;  /* 0x05c0008004157fae */ /* 0x0001e8000d101d64 */
[----:B------:R0:W-:Y:S04]  /*9fa0*/  LDGSTS.E.BYPASS.LTC128B.128 [R21+0x8c00], desc[UR36][R4.64+0x100], !P1 ;  /* 0x08c0010004157fae */ /* 0x0001e8000c901d64 */
        /* <DEDUP_REMOVED lines=8> */
.L_x_9086:
[----:B------:R-:W-:Y:S01]  /*a030*/  UIADD3 UR4, UR46, -0x2, URZ ;  /* 0xfffffffe2e047890 */ /* 0x000fe2000fffe03f */
[----:B------:R-:W-:Y:S01]  /*a040*/  SYNCS.ARRIVE.TRANS64.A1T0 RZ, [UR43+0x22850], RZ ;  /* 0x022850ffffff79a7 */ /* 0x000fe2000810002b */
[----:B------:R-:W-:Y:S01]  /*a050*/  BSSY B0, `(.L_x_9070) ;  /* 0x00000e7000007945 */ /* 0x000fe20003800000 */
[----:B------:R-:W-:Y:S01]  /*a060*/  IMAD.MOV.U32 R21, RZ, RZ, 0x1 ;  /* 0x00000001ff157424 */ /* 0x000fe200078e00ff */
[----:B------:R-:W-:Y:S01]  /*a070*/  UISETP.GE.AND UP0, UPT, UR4, UR45, UPT ;  /* 0x0000002d0400728c */ /* 0x000fe2000bf06270 */
[----:B------:R-:W-:-:S05]  /*a080*/  IMAD.MOV.U32 R20, RZ, RZ, 0x1 ;  /* 0x00000001ff147424 */ /* 0x000fca00078e00ff */
[----:B------:R-:W-:-:S13]  /*a090*/  PLOP3.LUT P0, PT, PT, PT, UP0, 0x40, 0x0 ;  /* 0x000000000000781c */ /* 0x000fda0003f0e808 */
[----:B------:R-:W-:Y:S05]  /*a0a0*/  @P0 BRA `(.L_x_9087) ;  /* 0x0000000c00840947 */ /* 0x000fea0003800000 */
[----:B------:R-:W-:Y:S01]  /*a0b0*/  UIADD3 UR4, UR44, 0x1, URZ ;  /* 0x000000012c047890 */ /* 0x000fe2000fffe03f */
[----:B------:R-:W-:Y:S01]  /*a0c0*/  IADD3 R27, R28, R31, R27 ;  /* 0x0000001f1c1b7210 */ /* 0x000fe20007ffe01b */
[----:B------:R-:W-:Y:S01]  /*a0d0*/  IMAD.MOV.U32 R21, RZ, RZ, 0x1 ;  /* 0x00000001ff157424 */ /* 0x000fe200078e00ff */
[----:B------:R-:W-:Y:S01]  /*a0e0*/  LOP3.LUT R4, RZ, UR42, RZ, 0x33, !PT ;  /* 0x0000002aff047c12 */ /* 0x000fe2000f8e33ff */
[----:B------:R-:W-:Y:S01]  /*a0f0*/  UIMAD UR4, UR4, UR38, URZ ;  /* 0x00000026040472a4 */ /* 0x000fe2000f8e023f */
[----:B------:R-:W-:Y:S01]  /*a100*/  MOV R20, 0x1 ;  /* 0x0000000100147802 */ /* 0x000fe20000000f00 */
[----:B------:R-:W-:-:S04]  /*a110*/  VIADD R36, R27, 0xfffffee0 ;  /* 0xfffffee01b247836 */ /* 0x000fc80000000000 */
[----:B------:R-:W-:-:S04]  /*a120*/  LOP3.LUT R3, RZ, UR4, RZ, 0x33, !PT ;  /* 0x00000004ff037c12 */ /* 0x000fc8000f8e33ff */
[----:B------:R-:W-:-:S04]  /*a130*/  VIMNMX R3, R3, R4, !PT ;  /* 0x0000000403037248 */ /* 0x000fc80007fe0100 */
[C---:B------:R-:W-:Y:S01]  /*a140*/  IADD3 R35, -R3.reuse, -0x2, RZ ;  /* 0xfffffffe03237810 */ /* 0x040fe20007ffe1ff */
[----:B------:R-:W-:-:S07]  /*a150*/  IMAD R36, R3, -0x60, R36 ;  /* 0xffffffa003247824 */ /* 0x000fce00078e0224 */
.L_x_9102:
[----:B------:R-:W-:Y:S01]  /*a160*/  ISETP.NE.AND P1, PT, R29, 0x1, PT ;  /* 0x000000011d00780c */ /* 0x000fe20003f25270 */
[----:B------:R-:W-:Y:S01]  /*a170*/  BSSY B1, `(.L_x_9088) ;  /* 0x0000014000017945 */ /* 0x000fe20003800000 */
[----:B------:R-:W-:Y:S01]  /*a180*/  ISETP.GT.U32.AND P0, PT, R26, 0x5f, PT ;  /* 0x0000005f1a00780c */ /* 0x000fe20003f04070 */
[----:B------:R-:W-:-:S10]  /*a190*/  IMAD.MOV.U32 R33, RZ, RZ, RZ ;  /* 0x000000ffff217224 */ /* 0x000fd400078e00ff */
[----:B0-----:R-:W0:Y:S08]  /*a1a0*/  @P1 LDC R3, c[0x0][0x434] ;  /* 0x00010d00ff031b82 */ /* 0x001e300000000800 */
[----:B------:R-:W1:Y:S01]  /*a1b0*/  @P1 LDC R5, c[0x0][0x438] ;  /* 0x00010e00ff051b82 */ /* 0x000e620000000800 */
[----:B0-----:R-:W-:-:S04]  /*a1c0*/  @P1 IMAD.HI.U32 R4, R36, R3, RZ ;  /* 0x0000000324041227 */ /* 0x001fc800078e00ff */
[----:B------:R-:W-:Y:S01]  /*a1d0*/  IMAD.MOV.U32 R3, RZ, RZ, R36 ;  /* 0x000000ffff037224 */ /* 0x000fe200078e0024 */
[----:B-1----:R-:W-:Y:S01]  /*a1e0*/  @P1 SHF.R.U32.HI R3, RZ, R5, R4 ;  /* 0x00000005ff031219 */ /* 0x002fe20000011604 */
[----:B--23--:R-:W-:Y:S06]  /*a1f0*/  @P0 BRA `(.L_x_9089) ;  /* 0x00000000002c0947 */ /* 0x00cfec0003800000 */
[----:B------:R-:W-:Y:S01]  /*a200*/  SHF.R.S32.HI R5, RZ, 0x1f, R3 ;  /* 0x0000001fff057819 */ /* 0x000fe20000011403 */
[----:B------:R-:W-:Y:S01]  /*a210*/  ULDC.64 UR4, c[0x0][0x428] ;  /* 0x00010a0000047ab9 */ /* 0x000fe20000000a00 */
[----:B------:R-:W-:Y:S01]  /*a220*/  MOV R4, R3 ;  /* 0x0000000300047202 */ /* 0x000fe20000000f00 */
[----:B------:R-:W-:-:S04]  /*a230*/  IMAD R9, R25, UR4, RZ ;  /* 0x0000000419097c24 */ /* 0x000fc8000f8e02ff */
[----:B------:R-:W-:-:S04]  /*a240*/  IMAD.WIDE.U32 R6, R30, UR4, R4 ;  /* 0x000000041e067c25 */ /* 0x000fc8000f8e0004 */
[----:B------:R-:W-:Y:S01]  /*a250*/  IMAD R5, R30, UR5, R9 ;  /* 0x000000051e057c24 */ /* 0x000fe2000f8e0209 */
[----:B------:R-:W-:Y:S02]  /*a260*/  ULDC.64 UR4, c[0x0][0x418] ;  /* 0x0001060000047ab9 */ /* 0x000fe40000000a00 */
[----:B------:R-:W-:Y:S01]  /*a270*/  LEA R4, P0, R6, UR4, 0x2 ;  /* 0x0000000406047c11 */ /* 0x000fe2000f8010ff */
[----:B------:R-:W-:-:S05]  /*a280*/  IMAD.IADD R5, R5, 0x1, R7 ;  /* 0x0000000105057824 */ /* 0x000fca00078e0207 */
[----:B------:R-:W-:-:S05]  /*a290*/  LEA.HI.X R5, R6, UR5, R5, 0x2, P0 ;  /* 0x0000000506057c11 */ /* 0x000fca00080f1405 */
[----:B------:R0:W5:Y:S02]  /*a2a0*/  LDG.E R33, desc[UR36][R4.64] ;  /* 0x0000002404217981 */ /* 0x000164000c1e1900 */
.L_x_9089:
[----:B------:R-:W-:Y:S05]  /*a2b0*/  BSYNC B1 ;  /* 0x0000000000017941 */ /* 0x000fea0003800000 */
.L_x_9088:
[----:B------:R-:W-:-:S13]  /*a2c0*/  ISETP.NE.AND P0, PT, R34, 0x3, PT ;  /* 0x000000032200780c */ /* 0x000fda0003f05270 */
[----:B------:R-:W-:Y:S05]  /*a2d0*/  @!P0 BRA `(.L_x_9090) ;  /* 0x0000000000048947 */ /* 0x000fea0003800000 */
[----:B------:R-:W-:Y:S01]  /*a2e0*/  BPT.TRAP 0x1 ;  /* 0x000000040000795c */ /* 0x000fe20000300000 */
.L_x_9090:
[----:B------:R-:W-:Y:S01]  /*a2f0*/  LEA R32, R21, UR43, 0x3 ;  /* 0x0000002b15207c11 */ /* 0x000fe2000f8e18ff */
[----:B------:R-:W-:Y:S01]  /*a300*/  BSSY B1, `(.L_x_9091) ;  /* 0x0000004000017945 */ /* 0x000fe20003800000 */
[----:B------:R-:W-:-:S04]  /*a310*/  SHF.L.U32 R31, R20, 0x1f, RZ ;  /* 0x0000001f141f7819 */ /* 0x000fc800000006ff */
[----:B------:R-:W1:Y:S02]  /*a320*/  SYNCS.PHASECHK.TRANS64.TRYWAIT P0, [R32+URZ+0x22840], R31 ;  /* 0x0228401f200075a7 */ /* 0x000e64000800017f */
[----:B-1----:R-:W-:Y:S05]  /*a330*/  @!P0 BRA `(.L_x_9092) ;  /* 0x0000002800f88947 */ /* 0x002fea0003800000 */
.L_x_9165:
[----:B------:R-:W-:Y:S05]  /*a340*/  BSYNC B1 ;  /* 0x0000000000017941 */ /* 0x000fea0003800000 */
.L_x_9091:
[----:B------:R-:W-:Y:S01]  /*a350*/  ULDC UR4, c[0x0][0x430] ;  /* 0x00010c0000047ab9 */ /* 0x000fe20000000800 */
[----:B-----5:R-:W-:Y:S01]  /*a360*/  SHF.R.S32.HI R22, RZ, 0x1f, R33 ;  /* 0x0000001fff167819 */ /* 0x020fe20000011421 */
[----:B------:R-:W-:Y:S01]  /*a370*/  UIADD3 UR4, -UR4, URZ, URZ ;  /* 0x0000003f04047290 */ /* 0x000fe2000fffe13f */
[----:B------:R-:W-:Y:S01]  /*a380*/  LOP3.LUT P1, RZ, R23, 0x2, RZ, 0xc0, !PT ;  /* 0x0000000217ff7812 */ /* 0x000fe2000782c0ff */
[----:B------:R-:W-:Y:S01]  /*a390*/  ULDC.64 UR6, c[0x0][0x310] ;  /* 0x0000c40000067ab9 */ /* 0x000fe20000000a00 */
[----:B------:R-:W-:Y:S02]  /*a3a0*/  IMAD R17, R21, 0x1800, R16 ;  /* 0x0000180015117824 */ /* 0x000fe400078e0210 */
[----:B------:R-:W-:Y:S02]  /*a3b0*/  IMAD R6, R22, UR6, RZ ;  /* 0x0000000616067c24 */ /* 0x000fe4000f8e02ff */
[----:B------:R-:W-:Y:S01]  /*a3c0*/  IMAD R28, R3, UR4, R36 ;  /* 0x00000004031c7c24 */ /* 0x000fe2000f8e0224 */
[----:B------:R-:W-:-:S03]  /*a3d0*/  ULDC.64 UR4, c[0x0][0x300] ;  /* 0x0000c00000047ab9 */ /* 0x000fc60000000a00 */
[----:B0-----:R-:W-:Y:S01]  /*a3e0*/  IMAD.WIDE.U32 R4, R28, UR4, RZ ;  /* 0x000000041c047c25 */ /* 0x001fe2000f8e00ff */
[----:B------:R-:W-:-:S05]  /*a3f0*/  SHF.R.S32.HI R27, RZ, 0x1f, R28 ;  /* 0x0000001fff1b7819 */ /* 0x000fca000001141c */
[----:B------:R-:W-:Y:S01]  /*a400*/  IMAD R3, R27, UR4, RZ ;  /* 0x000000041b037c24 */ /* 0x000fe2000f8e02ff */
[----:B------:R-:W-:-:S03]  /*a410*/  R2UR UR4, R19 ;  /* 0x00000000130472ca */ /* 0x000fc600000e0000 */
[----:B------:R-:W-:-:S04]  /*a420*/  IMAD R3, R28, UR5, R3 ;  /* 0x000000051c037c24 */ /* 0x000fc8000f8e0203 */
[----:B------:R-:W-:Y:S02]  /*a430*/  IMAD.IADD R5, R5, 0x1, R3 ;  /* 0x0000000105057824 */ /* 0x000fe400078e0203 */
[C---:B------:R-:W-:Y:S02]  /*a440*/  IMAD R3, R33.reuse, UR7, R6 ;  /* 0x0000000721037c24 */ /* 0x040fe4000f8e0206 */
[----:B------:R-:W-:Y:S01]  /*a450*/  IMAD.WIDE.U32 R4, R33, UR6, R4 ;  /* 0x0000000621047c25 */ /* 0x000fe2000f8e0004 */
[----:B------:R-:W-:Y:S02]  /*a460*/  ULDC.64 UR6, c[0x0][0x308] ;  /* 0x0000c20000067ab9 */ /* 0x000fe40000000a00 */
[----:B------:R-:W-:Y:S01]  /*a470*/  UIMAD UR4, UR4, UR6, URZ ;  /* 0x00000006040472a4 */ /* 0x000fe2000f8e023f */
[----:B------:R-:W-:Y:S01]  /*a480*/  IMAD.IADD R5, R5, 0x1, R3 ;  /* 0x0000000105057824 */ /* 0x000fe200078e0203 */
[----:B------:R-:W-:Y:S02]  /*a490*/  MOV R3, UR6 ;  /* 0x0000000600037c02 */ /* 0x000fe40008000f00 */
        /* <DEDUP_REMOVED lines=11> */
[----:B------:R-:W-:Y:S04]  /*a550*/  SHFL.IDX PT, R7, R3, 0x1, 0x181f ;  /* 0x00381f0003077f89 */ /* 0x000fe800000e0000 */
[----:B------:R-:W-:Y:S04]  /*a560*/  SHFL.IDX PT, R4, R3, 0x2, 0x181f ;  /* 0x00581f0003047f89 */ /* 0x000fe800000e0000 */
[----:B------:R-:W-:Y:S04]  /*a570*/  SHFL.IDX PT, R18, R3, 0x4, 0x181f ;  /* 0x00981f0003127f89 */ /* 0x000fe800000e0000 */
[----:B------:R-:W-:Y:S01]  /*a580*/  SHFL.IDX PT, R37, R10, 0x5, 0x181f ;  /* 0x00b81f000a257f89 */ /* 0x000fe200000e0000 */
[----:B0-----:R-:W-:-:S03]  /*a590*/  IADD3 R12, P0, R14, R24, RZ ;  /* 0x000000180e0c7210 */ /* 0x001fc60007f1e0ff */
[----:B------:R-:W0:Y:S02]  /*a5a0*/  SHFL.IDX PT, R14, R10, 0x1, 0x181f ;  /* 0x00381f000a0e7f89 */ /* 0x000e2400000e0000 */
[----:B--2---:R-:W-:Y:S02]  /*a5b0*/  IMAD.X R13, RZ, RZ, R5, P0 ;  /* 0x000000ffff0d7224 */ /* 0x004fe400000e0605 */
[----:B------:R-:W-:Y:S04]  /*a5c0*/  SHFL.IDX PT, R5, R3, 0x3, 0x181f ;  /* 0x00781f0003057f89 */ /* 0x000fe800000e0000 */
[----:B------:R2:W-:Y:S01]  /*a5d0*/  LDGSTS.E.BYPASS.LTC128B.128 [R17+0x1c400], desc[UR36][R12.64], !P1 ;  /* 0x1c4000000c117fae */ /* 0x0005e2000c901d64 */
[----:B0-----:R-:W-:-:S03]  /*a5e0*/  IADD3 R8, P0, R14, R24, RZ ;  /* 0x000000180e087210 */ /* 0x001fc60007f1e0ff */
[----:B------:R-:W0:Y:S02]  /*a5f0*/  SHFL.IDX PT, R14, R10, 0x2, 0x181f ;  /* 0x00581f000a0e7f89 */ /* 0x000e2400000e0000 */
[----:B------:R-:W-:-:S05]  /*a600*/  IMAD.X R9, RZ, RZ, R7, P0 ;  /* 0x000000ffff097224 */ /* 0x000fca00000e0607 */
[----:B------:R2:W-:Y:S01]  /*a610*/  LDGSTS.E.BYPASS.LTC128B.128 [R17+0x1cc00], desc[UR36][R8.64], !P1 ;  /* 0x1cc0000008117fae */ /* 0x0005e2000c901d64 */
[----:B0-----:R-:W-:-:S03]  /*a620*/  IADD3 R6, P0, R14, R24, RZ ;  /* 0x000000180e067210 */ /* 0x001fc60007f1e0ff */
[----:B------:R-:W0:Y:S01]  /*a630*/  SHFL.IDX PT, R14, R10, 0x3, 0x181f ;  /* 0x00781f000a0e7f89 */ /* 0x000e2200000e0000 */
[----:B------:R-:W-:-:S05]  /*a640*/  IADD3.X R7, RZ, R4, RZ, P0, !PT ;  /* 0x00000004ff077210 */ /* 0x000fca00007fe4ff */
[----:B------:R2:W-:Y:S01]  /*a650*/  LDGSTS.E.BYPASS.LTC128B.128 [R17+0x1d400], desc[UR36][R6.64], !P1 ;  /* 0x1d40000006117fae */ /* 0x0005e2000c901d64 */
[----:B0-----:R-:W-:-:S03]  /*a660*/  IADD3 R4, P0, R14, R24, RZ ;  /* 0x000000180e047210 */ /* 0x001fc60007f1e0ff */
[----:B------:R-:W0:Y:S02]  /*a670*/  SHFL.IDX PT, R14, R10, 0x4, 0x181f ;  /* 0x00981f000a0e7f89 */ /* 0x000e2400000e0000 */
[----:B------:R-:W-:-:S05]  /*a680*/  IMAD.X R5, RZ, RZ, R5, P0 ;  /* 0x000000ffff057224 */ /* 0x000fca00000e0605 */
[----:B------:R2:W-:Y:S01]  /*a690*/  LDGSTS.E.BYPASS.LTC128B.128 [R17+0x1dc00], desc[UR36][R4.64], !P1 ;  /* 0x1dc0000004117fae */ /* 0x0005e2000c901d64 */
[----:B0-----:R-:W-:-:S05]  /*a6a0*/  IADD3 R14, P0, R14, R24, RZ ;  /* 0x000000180e0e7210 */ /* 0x001fca0007f1e0ff */
[----:B------:R-:W-:Y:S02]  /*a6b0*/  IMAD.X R15, RZ, RZ, R18, P0 ;  /* 0x000000ffff0f7224 */ /* 0x000fe400000e0612 */
[----:B------:R2:W0:Y:S04]  /*a6c0*/  SHFL.IDX PT, R18, R3, 0x5, 0x181f ;  /* 0x00b81f0003127f89 */ /* 0x00042800000e0000 */
[----:B------:R2:W-:Y:S02]  /*a6d0*/  LDGSTS.E.BYPASS.LTC128B.128 [R17+0x1e400], desc[UR36][R14.64], !P1 ;  /* 0x1e4000000e117fae */ /* 0x0005e4000c901d64 */
.L_x_9179:
[----:B--2---:R-:W-:-:S05]  /*a6e0*/  IADD3 R4, P0, R37, R24, RZ ;  /* 0x0000001825047210 */ /* 0x004fca0007f1e0ff */
[----:B0-----:R-:W-:Y:S01]  /*a6f0*/  IMAD.X R5, RZ, RZ, R18, P0 ;  /* 0x000000ffff057224 */ /* 0x001fe200000e0612 */
[----:B------:R-:W-:-:S04]  /*a700*/  PLOP3.LUT P0, PT, PT, PT, PT, 0x80, 0x0 ;  /* 0x000000000000781c */ /* 0x000fc80003f0f070 */
[----:B------:R-:W-:Y:S01]  /*a710*/  @!PT LDS RZ, [RZ] ;  /* 0x00000000fffff984 */ /* 0x000fe20000000800 */
[----:B------:R-:W-:Y:S01]  /*a720*/  @!PT LDS RZ, [RZ] ;  /* 0x00000000fffff984 */ /* 0x000fe20000000800 */
[----:B------:R-:W-:Y:S01]  /*a730*/  @!PT LDS RZ, [RZ] ;  /* 0x00000000fffff984 */ /* 0x000fe20000000800 */
[----:B------:R0:W-:Y:S01]  /*a740*/  LDGSTS.E.BYPASS.LTC128B.128 [R17+0x1ec00], desc[UR36][R4.64], !P1 ;  /* 0x1ec0000004117fae */ /* 0x0001e2000c901d64 */
[----:B------:R-:W-:-:S08]  /*a750*/  NOP ;  /* 0x0000000000007918 */ /* 0x000fd00000000000 */
.L_x_9094:
        /* <DEDUP_REMOVED lines=10> */
.L_x_9095:
[----:B------:R2:W-:Y:S01]  /*a800*/  SYNCS.ARRIVE.TRANS64.A1T0 RZ, [R32+URZ+0x22830], RZ ;  /* 0x022830ff20ff79a7 */ /* 0x0005e2000810003f */
[----:B------:R-:W-:Y:S05]  /*a810*/  @!P2 BRA `(.L_x_9096) ;  /* 0x000000000004a947 */ /* 0x000fea0003800000 */
[----:B------:R-:W-:Y:S01]  /*a820*/  BPT.TRAP 0x1 ;  /* 0x000000040000795c */ /* 0x000fe20000300000 */
.L_x_9096:
[----:B------:R-:W3:Y:S01]  /*a830*/  SYNCS.PHASECHK.TRANS64.TRYWAIT P0, [R32+URZ+0x22860], R31 ;  /* 0x0228601f200075a7 */ /* 0x000ee2000800017f */
[----:B------:R-:W-:Y:S04]  /*a840*/  BSSY B1, `(.L_x_9097) ;  /* 0x0000002000017945 */ /* 0x000fe80003800000 */
[----:B---3--:R-:W-:Y:S05]  /*a850*/  @!P0 BRA `(.L_x_9098) ;  /* 0x0000002c00548947 */ /* 0x008fea0003800000 */
.L_x_9180:
[----:B------:R-:W-:Y:S05]  /*a860*/  BSYNC B1 ;  /* 0x0000000000017941 */ /* 0x000fea0003800000 */
.L_x_9097:
[----:B------:R-:W-:Y:S01]  /*a870*/  ULDC.64 UR4, c[0x0][0x328] ;  /* 0x0000ca0000047ab9 */ /* 0x000fe20000000a00 */
[----:B------:R-:W-:Y:S01]  /*a880*/  ULDC.64 UR6, c[0x0][0x338] ;  /* 0x0000ce0000067ab9 */ /* 0x000fe20000000a00 */
[----:B------:R-:W-:Y:S01]  /*a890*/  IMAD R27, R27, UR4, RZ ;  /* 0x000000041b1b7c24 */ /* 0x000fe2000f8e02ff */
[----:B------:R-:W-:Y:S01]  /*a8a0*/  LOP3.LUT P4, RZ, R23, 0x1, RZ, 0xc0, !PT ;  /* 0x0000000117ff7812 */ /* 0x000fe2000788c0ff */
[C---:B0-----:R-:W-:Y:S01]  /*a8b0*/  IMAD.WIDE.U32 R4, R28.reuse, UR4, RZ ;  /* 0x000000041c047c25 */ /* 0x041fe2000f8e00ff */
[----:B------:R-:W-:Y:S02]  /*a8c0*/  R2UR UR4, R19 ;  /* 0x00000000130472ca */ /* 0x000fe400000e0000 */
[C---:B------:R-:W-:Y:S01]  /*a8d0*/  LOP3.LUT P3, RZ, R23.reuse, 0x10, RZ, 0xc0, !PT ;  /* 0x0000001017ff7812 */ /* 0x040fe2000786c0ff */
[----:B------:R-:W-:Y:S01]  /*a8e0*/  IMAD R27, R28, UR5, R27 ;  /* 0x000000051c1b7c24 */ /* 0x000fe2000f8e021b */
[C---:B------:R-:W-:Y:S01]  /*a8f0*/  LOP3.LUT P2, RZ, R23.reuse, 0x8, RZ, 0xc0, !PT ;  /* 0x0000000817ff7812 */ /* 0x040fe2000784c0ff */
[----:B------:R-:W-:Y:S01]  /*a900*/  IMAD R22, R22, UR6, RZ ;  /* 0x0000000616167c24 */ /* 0x000fe2000f8e02ff */
[----:B------:R-:W-:-:S02]  /*a910*/  LOP3.LUT P1, RZ, R23, 0x4, RZ, 0xc0, !PT ;  /* 0x0000000417ff7812 */ /* 0x000fc4000782c0ff */
[----:B------:R-:W-:Y:S01]  /*a920*/  IADD3 R5, R5, R27, RZ ;  /* 0x0000001b05057210 */ /* 0x000fe20007ffe0ff */
[C---:B------:R-:W-:Y:S02]  /*a930*/  IMAD R3, R33.reuse, UR7, R22 ;  /* 0x0000000721037c24 */ /* 0x040fe4000f8e0216 */
[----:B------:R-:W-:Y:S01]  /*a940*/  IMAD.WIDE.U32 R4, R33, UR6, R4 ;  /* 0x0000000621047c25 */ /* 0x000fe2000f8e0004 */
[----:B------:R-:W-:Y:S02]  /*a950*/  ULDC.64 UR6, c[0x0][0x330] ;  /* 0x0000cc0000067ab9 */ /* 0x000fe40000000a00 */
        /* <DEDUP_REMOVED lines=12> */
[----:B------:R-:W-:-:S03]  /*aa20*/  IMAD R17, R21, 0xc000, R0 ;  /* 0x0000c00015117824 */ /* 0x000fc600078e0200 */
[----:B------:R-:W4:Y:S04]  /*aa30*/  SHFL.IDX PT, R5, R18, RZ, 0x181f ;  /* 0x00181fff12057589 */ /* 0x000f2800000e0000 */
[----:B------:R-:W-:Y:S04]  /*aa40*/  SHFL.IDX PT, R6, R18, 0x1, 0x181f ;  /* 0x00381f0012067f89 */ /* 0x000fe800000e0000 */
[----:B------:R-:W-:Y:S04]  /*aa50*/  SHFL.IDX PT, R7, R18, 0x3, 0x181f ;  /* 0x00781f0012077f89 */ /* 0x000fe800000e0000 */
[----:B------:R-:W-:Y:S01]  /*aa60*/  SHFL.IDX PT, R22, R18, 0x4, 0x181f ;  /* 0x00981f0012167f89 */ /* 0x000fe200000e0000 */
[----:B0-----:R-:W-:-:S04]  /*aa70*/  IADD3 R14, P0, R14, R24, RZ ;  /* 0x000000180e0e7210 */ /* 0x001fc80007f1e0ff */
[----:B----4-:R-:W-:Y:S02]  /*aa80*/  IADD3.X R15, RZ, R5, RZ, P0, !PT ;  /* 0x00000005ff0f7210 */ /* 0x010fe400007fe4ff */
[----:B------:R-:W0:Y:S04]  /*aa90*/  SHFL.IDX PT, R5, R3, 0x1, 0x181f ;  /* 0x00381f0003057f89 */ /* 0x000e2800000e0000 */
[----:B------:R-:W-:Y:S04]  /*aaa0*/  LDGSTS.E.BYPASS.LTC128B.128 [R17], desc[UR36][R14.64], !P4 ;  /* 0x000000000e117fae */ /* 0x000fe8000e101d64 */
[----:B------:R-:W-:Y:S04]  /*aab0*/  LDGSTS.E.BYPASS.LTC128B.128 [R17+0x3000], desc[UR36][R14.64+0x80], !P3 ;  /* 0x030000800e117fae */ /* 0x000fe8000d901d64 */
[----:B------:R-:W-:Y:S04]  /*aac0*/  LDGSTS.E.BYPASS.LTC128B.128 [R17+0x6000], desc[UR36][R14.64+0x100], !P2 ;  /* 0x060001000e117fae */ /* 0x000fe8000d101d64 */
[----:B------:R-:W-:Y:S01]  /*aad0*/  LDGSTS.E.BYPASS.LTC128B.128 [R17+0x9000], desc[UR36][R14.64+0x180], !P1 ;  /* 0x090001800e117fae */ /* 0x000fe2000c901d64 */
[----:B0-----:R-:W-:-:S03]  /*aae0*/  IADD3 R10, P0, R5, R24, RZ ;  /* 0x00000018050a7210 */ /* 0x001fc60007f1e0ff */
[----:B------:R-:W0:Y:S02]  /*aaf0*/  SHFL.IDX PT, R5, R3, 0x2, 0x181f ;  /* 0x00581f0003057f89 */ /* 0x000e2400000e0000 */
[----:B------:R-:W-:Y:S02]  /*ab00*/  IMAD.X R11, RZ, RZ, R6, P0 ;  /* 0x000000ffff0b7224 */ /* 0x000fe400000e0606 */
[----:B------:R-:W4:Y:S04]  /*ab10*/  SHFL.IDX PT, R6, R18, 0x2, 0x181f ;  /* 0x00581f0012067f89 */ /* 0x000f2800000e0000 */
[----:B------:R-:W-:Y:S04]  /*ab20*/  LDGSTS.E.BYPASS.LTC128B.128 [R17+0x800], desc[UR36][R10.64], !P4 ;  /* 0x008000000a117fae */ /* 0x000fe8000e101d64 */
[----:B------:R-:W-:Y:S04]  /*ab30*/  LDGSTS.E.BYPASS.LTC128B.128 [R17+0x3800], desc[UR36][R10.64+0x80], !P3 ;  /* 0x038000800a117fae */ /* 0x000fe8000d901d64 */
[----:B------:R-:W-:Y:S04]  /*ab40*/  LDGSTS.E.BYPASS.LTC128B.128 [R17+0x6800], desc[UR36][R10.64+0x100], !P2 ;  /* 0x068001000a117fae */ /* 0x000fe8000d101d64 */
[----:B------:R-:W-:Y:S01]  /*ab50*/  LDGSTS.E.BYPASS.LTC128B.128 [R17+0x9800], desc[UR36][R10.64+0x180], !P1 ;  /* 0x098001800a117fae */ /* 0x000fe2000c901d64 */
[----:B0-----:R-:W-:-:S03]  /*ab60*/  IADD3 R8, P0, R5, R24, RZ ;  /* 0x0000001805087210 */ /* 0x001fc60007f1e0ff */
[----:B------:R-:W-:Y:S04]  /*ab70*/  SHFL.IDX PT, R18, R18, 0x5, 0x181f ;  /* 0x00b81f0012127f89 */ /* 0x000fe800000e0000 */
[----:B------:R-:W0:Y:S01]  /*ab80*/  SHFL.IDX PT, R5, R3, 0x3, 0x181f ;  /* 0x00781f0003057f89 */ /* 0x000e2200000e0000 */
[----:B----4-:R-:W-:-:S05]  /*ab90*/  IMAD.X R9, RZ, RZ, R6, P0 ;  /* 0x000000ffff097224 */ /* 0x010fca00000e0606 */
[----:B------:R-:W-:Y:S04]  /*aba0*/  LDGSTS.E.BYPASS.LTC128B.128 [R17+0x1000], desc[UR36][R8.64], !P4 ;  /* 0x0100000008117fae */ /* 0x000fe8000e101d64 */
[----:B------:R-:W-:Y:S04]  /*abb0*/  LDGSTS.E.BYPASS.LTC128B.128 [R17+0x4000], desc[UR36][R8.64+0x80], !P3 ;  /* 0x0400008008117fae */ /* 0x000fe8000d901d64 */
[----:B------:R-:W-:Y:S04]  /*abc0*/  LDGSTS.E.BYPASS.LTC128B.128 [R17+0x7000], desc[UR36][R8.64+0x100], !P2 ;  /* 0x0700010008117fae */ /* 0x000fe8000d101d64 */
[----:B------:R4:W-:Y:S01]  /*abd0*/  LDGSTS.E.BYPASS.LTC128B.128 [R17+0xa000], desc[UR36][R8.64+0x180], !P1 ;  /* 0x0a00018008117fae */ /* 0x0009e2000c901d64 */
[----:B0-----:R-:W-:-:S03]  /*abe0*/  IADD3 R6, P0, R5, R24, RZ ;  /* 0x0000001805067210 */ /* 0x001fc60007f1e0ff */
[----:B------:R-:W0:Y:S02]  /*abf0*/  SHFL.IDX PT, R5, R3, 0x4, 0x181f ;  /* 0x00981f0003057f89 */ /* 0x000e2400000e0000 */
[----:B------:R-:W-:Y:S02]  /*ac00*/  IMAD.X R7, RZ, RZ, R7, P0 ;  /* 0x000000ffff077224 */ /* 0x000fe400000e0607 */
[----:B------:R-:W1:Y:S01]  /*ac10*/  SHFL.IDX PT, R3, R3, 0x5, 0x181f ;  /* 0x00b81f0003037f89 */ /* 0x000e6200000e0000 */
[----:B----4-:R-:W-:-:S03]  /*ac20*/  IMAD.MOV.U32 R8, RZ, RZ, RZ ;  /* 0x000000ffff087224 */ /* 0x010fc600078e00ff */
[----:B------:R4:W-:Y:S04]  /*ac30*/  LDGSTS.E.BYPASS.LTC128B.128 [R17+0x1800], desc[UR36][R6.64], !P4 ;  /* 0x0180000006117fae */ /* 0x0009e8000e101d64 */
[----:B------:R4:W-:Y:S04]  /*ac40*/  LDGSTS.E.BYPASS.LTC128B.128 [R17+0x4800], desc[UR36][R6.64+0x80], !P3 ;  /* 0x0480008006117fae */ /* 0x0009e8000d901d64 */
[----:B------:R4:W-:Y:S04]  /*ac50*/  LDGSTS.E.BYPASS.LTC128B.128 [R17+0x7800], desc[UR36][R6.64+0x100], !P2 ;  /* 0x0780010006117fae */ /* 0x0009e8000d101d64 */
[----:B------:R4:W-:Y:S01]  /*ac60*/  LDGSTS.E.BYPASS.LTC128B.128 [R17+0xa800], desc[UR36][R6.64+0x180], !P1 ;  /* 0x0a80018006117fae */ /* 0x0009e2000c901d64 */
[----:B0-----:R-:W-:-:S04]  /*ac70*/  IADD3 R4, P0, R5, R24, RZ ;  /* 0x0000001805047210 */ /* 0x001fc80007f1e0ff */
[----:B------:R-:W-:-:S05]  /*ac80*/  IADD3.X R5, RZ, R22, RZ, P0, !PT ;  /* 0x00000016ff057210 */ /* 0x000fca00007fe4ff */
[----:B------:R4:W-:Y:S04]  /*ac90*/  LDGSTS.E.BYPASS.LTC128B.128 [R17+0x2000], desc[UR36][R4.64], !P4 ;  /* 0x0200000004117fae */ /* 0x0009e8000e101d64 */
[----:B------:R4:W-:Y:S04]  /*aca0*/  LDGSTS.E.BYPASS.LTC128B.128 [R17+0x5000], desc[UR36][R4.64+0x80], !P3 ;  /* 0x0500008004117fae */ /* 0x0009e8000d901d64 */
[----:B------:R4:W-:Y:S04]  /*acb0*/  LDGSTS.E.BYPASS.LTC128B.128 [R17+0x8000], desc[UR36][R4.64+0x100], !P2 ;  /* 0x0800010004117fae */ /* 0x0009e8000d101d64 */
[----:B-1----:R4:W-:Y:S02]  /*acc0*/  LDGSTS.E.BYPASS.LTC128B.128 [R17+0xb000], desc[UR36][R4.64+0x180], !P1 ;  /* 0x0b00018004117fae */ /* 0x0029e4000c901d64 */
.L_x_9194:
[----:B----4-:R-:W-:-:S05]  /*acd0*/  IADD3 R4, P0, R3, R24, RZ ;  /* 0x0000001803047210 */ /* 0x010fca0007f1e0ff */
[----:B------:R-:W-:Y:S01]  /*ace0*/  IMAD.X R5, RZ, RZ, R18, P0 ;  /* 0x000000ffff057224 */ /* 0x000fe200000e0612 */
[----:B------:R-:W-:-:S04]  /*acf0*/  PLOP3.LUT P0, PT, PT, PT, PT, 0x80, 0x0 ;  /* 0x000000000000781c */ /* 0x000fc80003f0f070 */
        /* <DEDUP_REMOVED lines=8> */
.L_x_9100:
        /* <DEDUP_REMOVED lines=10> */
.L_x_9101:
[----:B------:R-:W-:Y:S01]  /*ae20*/  VIADD R21, R21, 0x1 ;  /* 0x0000000115157836 */ /* 0x000fe20000000000 */
[----:B------:R-:W-:Y:S01]  /*ae30*/  IADD3 R35, R35, -0x1, RZ ;  /* 0xffffffff23237810 */ /* 0x000fe20007ffe0ff */
[----:B------:R1:W-:Y:S01]  /*ae40*/  SYNCS.ARRIVE.TRANS64.A1T0 RZ, [R32+URZ+0x22850], RZ ;  /* 0x022850ff20ff79a7 */ /* 0x0003e2000810003f */
[----:B------:R-:W-:Y:S02]  /*ae50*/  VIADD R36, R36, 0xffffffa0 ;  /* 0xffffffa024247836 */ /* 0x000fe40000000000 */
[----:B------:R-:W-:-:S04]  /*ae60*/  ISETP.NE.AND P0, PT, R21, 0x2, PT ;  /* 0x000000021500780c */ /* 0x000fc80003f05270 */
[----:B------:R-:W-:Y:S02]  /*ae70*/  SEL R21, R21, RZ, P0 ;  /* 0x000000ff15157207 */ /* 0x000fe40000000000 */
[----:B------:R-:W-:Y:S02]  /*ae80*/  SEL R3, RZ, 0x1, P0 ;  /* 0x00000001ff037807 */ /* 0x000fe40000000000 */
[----:B------:R-:W-:Y:S02]  /*ae90*/  ISETP.GT.AND P0, PT, R35, UR45, PT ;  /* 0x0000002d23007c0c */ /* 0x000fe4000bf04270 */
[----:B------:R-:W-:-:S11]  /*aea0*/  LOP3.LUT R20, R20, R3, RZ, 0x3c, !PT ;  /* 0x0000000314147212 */ /* 0x000fd600078e3cff */
[----:B-1----:R-:W-:Y:S05]  /*aeb0*/  @P0 BRA `(.L_x_9102) ;  /* 0xfffffff000a80947 */ /* 0x002fea000383ffff */
.L_x_9087:
[----:B------:R-:W-:Y:S05]  /*aec0*/  BSYNC B0 ;  /* 0x0000000000007941 */ /* 0x000fea0003800000 */
.L_x_9070:
[----:B------:R-:W0:Y:S01]  /*aed0*/  S2R R3, SR_CgaCtaId ;  /* 0x0000000000037919 */ /* 0x000e220000008800 */
[----:B------:R-:W-:Y:S01]  /*aee0*/  MOV R0, 0x400 ;  /* 0x0000040000007802 */ /* 0x000fe20000000f00 */
[----:B------:R-:W-:Y:S01]  /*aef0*/  BSSY B0, `(.L_x_9103) ;  /* 0x0000005000007945 */ /* 0x000fe20003800000 */
[----:B------:R-:W-:Y:S02]  /*af00*/  SHF.L.U32 R8, R8, 0x1f, RZ ;  /* 0x0000001f08087819 */ /* 0x000fe400000006ff */
[----:B0-----:R-:W-:-:S04]  /*af10*/  LEA R4, R3, R0, 0x18 ;  /* 0x0000000003047211 */ /* 0x001fc800078ec0ff */
[----:B------:R-:W0:Y:S02]  /*af20*/  SYNCS.PHASECHK.TRANS64.TRYWAIT P0, [R4+URZ+0x22820], R8 ;  /* 0x02282008040075a7 */ /* 0x000e24000800017f */
[----:B0-----:R-:W-:Y:S05]  /*af30*/  @!P0 BRA `(.L_x_9104) ;  /* 0x0000002c00908947 */ /* 0x001fea0003800000 */
.L_x_9195:
[----:B------:R-:W-:Y:S05]  /*af40*/  BSYNC B0 ;  /* 0x0000000000007941 */ /* 0x000fea0003800000 */
.L_x_9103:
[----:B------:R-:W-:-:S03]  /*af50*/  UMOV UR4, 0xffffffff ;  /* 0xffffffff00047882 */ /* 0x000fc60000000000 */
[----:B------:R-:W-:Y:S05]  /*af60*/  BRA.DIV UR4, `(.L_x_9105) ;  /* 0x0000002e04987947 */ /* 0x000fea000b800000 */
[----:B------:R1:W4:Y:S02]  /*af70*/  SHFL.IDX PT, R14, R2, RZ, 0x1f ;  /* 0x00001fff020e7589 */ /* 0x00032400000e0000 */
.L_x_9198:
[----:B----4-:R-:W-:-:S13]  /*af80*/  ISETP.NE.AND P0, PT, R14, RZ, PT ;  /* 0x000000ff0e00720c */ /* 0x010fda0003f05270 */
[----:B------:R-:W-:Y:S05]  /*af90*/  @P0 BRA `(.L_x_9038) ;  /* 0x0000000000880947 */ /* 0x000fea0003800000 */
[----:B------:R-:W-:-:S03]  /*afa0*/  UMOV UR4, 0xffffffff ;  /* 0xffffffff00047882 */ /* 0x000fc60000000000 */
[----:B------:R-:W-:Y:S05]  /*afb0*/  BRA.DIV UR4, `(.L_x_9106) ;  /* 0x0000002e04ac7947 */ /* 0x000fea000b800000 */
[----:B------:R-:W-:-:S13]  /*afc0*/  ELECT P6, URZ, PT ;  /* 0x00000000003f782f */ /* 0x000fda00038c0000 */
.L_x_9201:
[----:B------:R-:W-:Y:S05]  /*afd0*/  @!P6 BRA `(.L_x_9038) ;  /* 0x000000000078e947 */ /* 0x000fea0003800000 */
[----:B------:R-:W-:-:S06]  /*afe0*/  ULOP3.LUT UR4, UR39, 0x2, URZ, 0xfc, !UPT ;  /* 0x0000000227047892 */ /* 0x000fcc000f8efc3f */
[----:B------:R-:W-:-:S05]  /*aff0*/  IMAD.U32 R0, RZ, RZ, UR4 ;  /* 0x00000004ff007e24 */ /* 0x000fca000f8e00ff */
[----:B------:R-:W-:-:S13]  /*b000*/  ISETP.NE.AND P0, PT, R0, 0x3, PT ;  /* 0x000000030000780c */ /* 0x000fda0003f05270 */
[----:B------:R-:W-:Y:S05]  /*b010*/  @!P0 BRA `(.L_x_9107) ;  /* 0x0000000000048947 */ /* 0x000fea0003800000 */
[----:B------:R-:W-:Y:S01]  /*b020*/  BPT.TRAP 0x1 ;  /* 0x000000040000795c */ /* 0x000fe20000300000 */
.L_x_9107:
[C---:B------:R-:W-:Y:S01]  /*b030*/  IMAD R5, R21.reuse, 0x8, R4 ;  /* 0x0000000815057824 */ /* 0x040fe200078e0204 */
[----:B------:R-:W-:Y:S02]  /*b040*/  SHF.L.U32 R0, R20, 0x1f, RZ ;  /* 0x0000001f14007819 */ /* 0x000fe400000006ff */
[----:B------:R-:W-:Y:S02]  /*b050*/  IADD3 R21, R21, 0x1, RZ ;  /* 0x0000000115157810 */ /* 0x000fe40007ffe0ff */
[----:B------:R-:W4:Y:S02]  /*b060*/  SYNCS.PHASECHK.TRANS64.TRYWAIT P1, [R5+URZ+0x22840], R0 ;  /* 0x02284000050075a7 */ /* 0x000f24000802017f */
[----:B------:R-:W-:-:S04]  /*b070*/  ISETP.NE.AND P2, PT, R21, 0x2, PT ;  /* 0x000000021500780c */ /* 0x000fc80003f45270 */
[----:B------:R-:W-:Y:S01]  /*b080*/  SEL R3, RZ, 0x1, P2 ;  /* 0x00000001ff037807 */ /* 0x000fe20001000000 */
[----:B----4-:R-:W-:Y:S08]  /*b090*/  @!P1 BRA `(.L_x_9108) ;  /* 0x0000002c00949947 */ /* 0x010ff00003800000 */
.L_x_9202:
[----:B------:R-:W-:Y:S02]  /*b0a0*/  SEL R21, R21, RZ, P2 ;  /* 0x000000ff15157207 */ /* 0x000fe40001000000 */
[----:B-1----:R-:W-:Y:S01]  /*b0b0*/  LOP3.LUT R2, R20, R3, RZ, 0x3c, !PT ;  /* 0x0000000314027212 */ /* 0x002fe200078e3cff */
[----:B------:R-:W-:Y:S06]  /*b0c0*/  @!P0 BRA `(.L_x_9109) ;  /* 0x0000000000048947 */ /* 0x000fec0003800000 */
[----:B------:R-:W-:Y:S01]  /*b0d0*/  BPT.TRAP 0x1 ;  /* 0x000000040000795c */ /* 0x000fe20000300000 */
.L_x_9109:
[----:B------:R-:W-:Y:S01]  /*b0e0*/  IMAD R21, R21, 0x8, R4 ;  /* 0x0000000815157824 */ /* 0x000fe200078e0204 */
[----:B------:R-:W-:-:S04]  /*b0f0*/  SHF.L.U32 R2, R2, 0x1f, RZ ;  /* 0x0000001f02027819 */ /* 0x000fc800000006ff */
[----:B------:R-:W1:Y:S02]  /*b100*/  SYNCS.PHASECHK.TRANS64.TRYWAIT P1, [R21+URZ+0x22840], R2 ;  /* 0x02284002150075a7 */ /* 0x000e64000802017f */
[----:B-1----:R-:W-:Y:S05]  /*b110*/  @!P1 BRA `(.L_x_9110) ;  /* 0x0000002c00889947 */ /* 0x002fea0003800000 */
.L_x_9203:
[----:B------:R-:W-:Y:S05]  /*b120*/  @!P0 BRA `(.L_x_9111) ;  /* 0x0000000000048947 */ /* 0x000fea0003800000 */
[----:B------:R-:W-:Y:S01]  /*b130*/  BPT.TRAP 0x1 ;  /* 0x000000040000795c */ /* 0x000fe20000300000 */
.L_x_9111:
[----:B------:R-:W0:Y:S02]  /*b140*/  SYNCS.PHASECHK.TRANS64.TRYWAIT P1, [R5+URZ+0x22860], R0 ;  /* 0x02286000050075a7 */ /* 0x000e24000802017f */
[----:B0-----:R-:W-:Y:S05]  /*b150*/  @!P1 BRA `(.L_x_9112) ;  /* 0x0000002c008c9947 */ /* 0x001fea0003800000 */
.L_x_9204:
[----:B------:R-:W-:Y:S05]  /*b160*/  @!P0 BRA `(.L_x_9113) ;  /* 0x0000000000048947 */ /* 0x000fea0003800000 */
[----:B------:R-:W-:Y:S01]  /*b170*/  BPT.TRAP 0x1 ;  /* 0x000000040000795c */ /* 0x000fe20000300000 */
.L_x_9113:
[----:B------:R0:W0:Y:S02]  /*b180*/  SYNCS.PHASECHK.TRANS64.TRYWAIT P0, [R21+URZ+0x22860], R2 ;  /* 0x02286002150075a7 */ /* 0x000024000800017f */
[----:B0-----:R-:W-:Y:S05]  /*b190*/  @!P0 NANOSLEEP.SYNCS 0x989680 ;  /* 0x009896800000895d */ /* 0x001fea0003900000 */
[----:B------:R-:W0:Y:S02]  /*b1a0*/  @!P0 SYNCS.PHASECHK.TRANS64 P0, [R21+URZ+0x22860], R2 ;  /* 0x02286002150085a7 */ /* 0x000e24000800007f */
[----:B0-----:R-:W-:Y:S05]  /*b1b0*/  @!P0 BRA `(.L_x_9113) ;  /* 0xfffffffc00f08947 */ /* 0x001fea000383ffff */
.L_x_9038:
[----:B------:R-:W-:Y:S05]  /*b1c0*/  BSYNC B6 ;  /* 0x0000000000067941 */ /* 0x000fea0003800000 */
.L_x_9035:
[----:B------:R-:W-:Y:S05]  /*b1d0*/  EXIT ;  /* 0x000000000000794d */ /* 0x000fea0003800000 */
.L_x_9042:
[----:B0-----:R-:W-:-:S04]  /*b1e0*/  IMAD.U32 R5, RZ, RZ, UR41 ;  /* 0x00000029ff057e24 */ /* 0x001fc8000f8e00ff */
[----:B------:R0:W1:Y:S03]  /*b1f0*/  SYNCS.PHASECHK.TRANS64.TRYWAIT P0, [R5+URZ+0x22800], R8 ;  /* 0x02280008050075a7 */ /* 0x000066000800017f */
[----:B-1----:R-:W-:Y:S05]  /*b200*/  @!P0 NANOSLEEP.SYNCS 0x989680 ;  /* 0x009896800000895d */ /* 0x002fea0003900000 */
[----:B------:R-:W1:Y:S02]  /*b210*/  @!P0 SYNCS.PHASECHK.TRANS64 P0, [R5+URZ+0x22800], R8 ;  /* 0x02280008050085a7 */ /* 0x000e64000800007f */
[----:B-1----:R-:W-:Y:S05]  /*b220*/  @!P0 BRA `(.L_x_9042) ;  /* 0xfffffffc00ec8947 */ /* 0x002fea000383ffff */
[----:B------:R-:W-:Y:S05]  /*b230*/  BRA `(.L_x_9114) ;  /* 0xffffff6000807947 */ /* 0x000fea000383ffff */
.L_x_9046:
[----:B0-----:R-:W-:-:S04]  /*b240*/  IMAD.U32 R5, RZ, RZ, UR41 ;  /* 0x00000029ff057e24 */ /* 0x001fc8000f8e00ff */
[----:B------:R0:W2:Y:S03]  /*b250*/  SYNCS.PHASECHK.TRANS64.TRYWAIT P1, [R5+URZ+0x22830], R8 ;  /* 0x02283008050075a7 */ /* 0x0000a6000802017f */
[----:B--2---:R-:W-:Y:S05]  /*b260*/  @!P1 NANOSLEEP.SYNCS 0x989680 ;  /* 0x009896800000995d */ /* 0x004fea0003900000 */
[----:B------:R-:W2:Y:S02]  /*b270*/  @!P1 SYNCS.PHASECHK.TRANS64 P1, [R5+URZ+0x22830], R8 ;  /* 0x02283008050095a7 */ /* 0x000ea4000802007f */
[----:B--2---:R-:W-:Y:S05]  /*b280*/  @!P1 BRA `(.L_x_9046) ;  /* 0xfffffffc00ec9947 */ /* 0x004fea000383ffff */
[----:B------:R-:W-:Y:S05]  /*b290*/  BRA `(.L_x_9045) ;  /* 0xffffff60009c7947 */ /* 0x000fea000383ffff */
.L_x_9051:
[----:B--2---:R-:W-:-:S04]  /*b2a0*/  MOV R9, UR41 ;  /* 0x0000002900097c02 */ /* 0x004fc80008000f00 */
[----:B------:R2:W4:Y:S03]  /*b2b0*/  SYNCS.PHASECHK.TRANS64.TRYWAIT P1, [R9+URZ+0x22850], R8 ;  /* 0x02285008090075a7 */ /* 0x000526000802017f */
[----:B----4-:R-:W-:Y:S05]  /*b2c0*/  @!P1 NANOSLEEP.SYNCS 0x989680 ;  /* 0x009896800000995d */ /* 0x010fea0003900000 */
[----:B------:R-:W4:Y:S02]  /*b2d0*/  @!P1 SYNCS.PHASECHK.TRANS64 P1, [R9+URZ+0x22850], R8 ;  /* 0x02285008090095a7 */ /* 0x000f24000802007f */
[----:B----4-:R-:W-:Y:S05]  /*b2e0*/  @!P1 BRA `(.L_x_9051) ;  /* 0xfffffffc00ec9947 */ /* 0x010fea000383ffff */
[----:B------:R-:W-:Y:S05]  /*b2f0*/  BRA `(.L_x_9050) ;  /* 0xffffff7800247947 */ /* 0x000fea000383ffff */
.L_x_9057:
[----:B---3--:R-:W-:-:S04]  /*b300*/  IMAD.U32 R0, RZ, RZ, UR26 ;  /* 0x0000001aff007e24 */ /* 0x008fc8000f8e00ff */
[----:B------:R3:W4:Y:S03]  /*b310*/  SYNCS.PHASECHK.TRANS64.TRYWAIT P2, [R0+URZ+0x22830], R9 ;  /* 0x02283009000075a7 */ /* 0x000726000804017f */
[----:B----4-:R-:W-:Y:S05]  /*b320*/  @!P2 NANOSLEEP.SYNCS 0x989680 ;  /* 0x009896800000a95d */ /* 0x010fea0003900000 */
[----:B------:R-:W4:Y:S02]  /*b330*/  @!P2 SYNCS.PHASECHK.TRANS64 P2, [R0+URZ+0x22830], R9 ;  /* 0x022830090000a5a7 */ /* 0x000f24000804007f */
[----:B----4-:R-:W-:Y:S05]  /*b340*/  @!P2 BRA `(.L_x_9057) ;  /* 0xfffffffc00eca947 */ /* 0x010fea000383ffff */
[----:B------:R-:W-:Y:S05]  /*b350*/  BRA `(.L_x_9056) ;  /* 0xffffff7c00447947 */ /* 0x000fea000383ffff */
.L_x_9062:
[----:B-1----:R-:W-:-:S04]  /*b360*/  IMAD.U32 R8, RZ, RZ, UR26 ;  /* 0x0000001aff087e24 */ /* 0x002fc8000f8e00ff */
[----:B------:R1:W4:Y:S03]  /*b370*/  SYNCS.PHASECHK.TRANS64.TRYWAIT P2, [R8+URZ+0x22850], R9 ;  /* 0x02285009080075a7 */ /* 0x000326000804017f */
[----:B----4-:R-:W-:Y:S05]  /*b380*/  @!P2 NANOSLEEP.SYNCS 0x989680 ;  /* 0x009896800000a95d */ /* 0x010fea0003900000 */
[----:B------:R-:W4:Y:S02]  /*b390*/  @!P2 SYNCS.PHASECHK.TRANS64 P2, [R8+URZ+0x22850], R9 ;  /* 0x022850090800a5a7 */ /* 0x000f24000804007f */
[----:B----4-:R-:W-:Y:S05]  /*b3a0*/  @!P2 BRA `(.L_x_9062) ;  /* 0xfffffffc00eca947 */ /* 0x010fea000383ffff */
[----:B------:R-:W-:Y:S05]  /*b3b0*/  BRA `(.L_x_9061) ;  /* 0xffffff94005c7947 */ /* 0x000fea000383ffff */
.L_x_9075:
[----:B------:R-:W-:Y:S01]  /*b3c0*/  IMAD.MOV.U32 R13, RZ, RZ, R2 ;  /* 0x000000ffff0d7224 */ /* 0x000fe200078e0002 */
[----:B------:R-:W-:Y:S01]  /*b3d0*/  MOV R12, RZ ;  /* 0x000000ff000c7202 */ /* 0x000fe20000000f00 */
[----:B------:R-:W-:Y:S02]  /*b3e0*/  IMAD.MOV.U32 R11, RZ, RZ, 0x1f ;  /* 0x0000001fff0b7424 */ /* 0x000fe400078e00ff */
[----:B------:R-:W-:-:S07]  /*b3f0*/  IMAD.MOV.U32 R15, RZ, RZ, -0x1 ;  /* 0xffffffffff0f7424 */ /* 0x000fce00078e00ff */
[----:B-----5:R-:W-:Y:S05]  /*b400*/  WARPSYNC.COLLECTIVE R15, `(.L_x_9115) ;  /* 0x000000000f087348 */ /* 0x020fea0003c00000 */
[----:B------:R0:W1:Y:S02]  /*b410*/  SHFL.IDX P6, R14, R13, R12, R11 ;  /* 0x0000000c0d0e7389 */ /* 0x00006400000c000b */
[----:B01---5:R-:W-:Y:S01]  /*b420*/  ENDCOLLECTIVE ;  /* 0x000000000000791b */ /* 0x023fe20003800000 */
.L_x_9115:
[----:B------:R-:W-:Y:S05]  /*b430*/  BRA `(.L_x_9116) ;  /* 0xffffffd400007947 */ /* 0x000fea000383ffff */
.L_x_9077:
[----:B0-----:R-:W-:-:S04]  /*b440*/  IMAD.U32 R3, RZ, RZ, UR43 ;  /* 0x0000002bff037e24 */ /* 0x001fc8000f8e00ff */
[----:B------:R0:W1:Y:S03]  /*b450*/  SYNCS.PHASECHK.TRANS64.TRYWAIT P0, [R3+URZ+0x22840], R0 ;  /* 0x02284000030075a7 */ /* 0x000066000800017f */
[----:B-1----:R-:W-:Y:S05]  /*b460*/  @!P0 NANOSLEEP.SYNCS 0x989680 ;  /* 0x009896800000895d */ /* 0x002fea0003900000 */
[----:B------:R-:W1:Y:S02]  /*b470*/  @!P0 SYNCS.PHASECHK.TRANS64 P0, [R3+URZ+0x22840], R0 ;  /* 0x02284000030085a7 */ /* 0x000e64000800007f */
[----:B-1----:R-:W-:Y:S05]  /*b480*/  @!P0 BRA `(.L_x_9077) ;  /* 0xfffffffc00ec8947 */ /* 0x002fea000383ffff */
[----:B------:R-:W-:Y:S05]  /*b490*/  BRA `(.L_x_9117) ;  /* 0xffffffd400447947 */ /* 0x000fea000383ffff */
.L_x_9078:
        /* <DEDUP_REMOVED lines=8> */
.L_x_9119:
[----:B------:R-:W-:Y:S05]  /*b520*/  BSYNC B0 ;  /* 0x0000000000007941 */ /* 0x000fea0003800000 */
.L_x_9118:
[----:B------:R-:W-:Y:S01]  /*b530*/  IMAD.MOV.U32 R13, RZ, RZ, R3 ;  /* 0x000000ffff0d7224 */ /* 0x000fe200078e0003 */
[----:B------:R-:W-:Y:S01]  /*b540*/  MOV R15, 0xffffffff ;  /* 0xffffffff000f7802 */ /* 0x000fe20000000f00 */
[----:B------:R-:W-:Y:S01]  /*b550*/  IMAD.MOV.U32 R12, RZ, RZ, RZ ;  /* 0x000000ffff0c7224 */ /* 0x000fe200078e00ff */
[----:B------:R-:W-:Y:S01]  /*b560*/  MOV R4, R14 ;  /* 0x0000000e00047202 */ /* 0x000fe20000000f00 */
[----:B------:R-:W-:Y:S01]  /*b570*/  IMAD.MOV.U32 R11, RZ, RZ, 0x181f ;  /* 0x0000181fff0b7424 */ /* 0x000fe200078e00ff */
[----:B------:R-:W-:-:S07]  /*b580*/  @P0 LEA R7, R16, UR43, 0x1 ;  /* 0x0000002b10070c11 */ /* 0x000fce000f8e08ff */
[----:B------:R-:W-:Y:S05]  /*b590*/  WARPSYNC.COLLECTIVE R15, `(.L_x_9120) ;  /* 0x000000000f087348 */ /* 0x000fea0003c00000 */
[----:B------:R0:W1:Y:S02]  /*b5a0*/  SHFL.IDX P6, R14, R13, R12, R11 ;  /* 0x0000000c0d0e7389 */ /* 0x00006400000c000b */
[----:B01----:R-:W-:Y:S01]  /*b5b0*/  ENDCOLLECTIVE ;  /* 0x000000000000791b */ /* 0x003fe20003800000 */
.L_x_9120:
[----:B------:R-:W-:Y:S01]  /*b5c0*/  IMAD.MOV.U32 R13, RZ, RZ, R0 ;  /* 0x000000ffff0d7224 */ /* 0x000fe200078e0000 */
[----:B------:R-:W-:Y:S02]  /*b5d0*/  MOV R12, 0x1 ;  /* 0x00000001000c7802 */ /* 0x000fe40000000f00 */
[----:B------:R-:W-:-:S05]  /*b5e0*/  @P0 LEA R14, P1, R24, R14, 0x1 ;  /* 0x0000000e180e0211 */ /* 0x000fca00078208ff */
[----:B------:R-:W-:Y:S02]  /*b5f0*/  @P0 IMAD.X R5, RZ, RZ, R4, P1 ;  /* 0x000000ffff050224 */ /* 0x000fe400008e0604 */
[----:B------:R-:W-:-:S07]  /*b600*/  @P0 IMAD.MOV.U32 R4, RZ, RZ, R14 ;  /* 0x000000ffff040224 */ /* 0x000fce00078e000e */
[----:B------:R-:W-:Y:S05]  /*b610*/  WARPSYNC.COLLECTIVE R15, `(.L_x_9121) ;  /* 0x000000000f087348 */ /* 0x000fea0003c00000 */
[----:B------:R0:W1:Y:S02]  /*b620*/  SHFL.IDX P6, R14, R13, R12, R11 ;  /* 0x0000000c0d0e7389 */ /* 0x00006400000c000b */
[----:B01----:R-:W-:Y:S01]  /*b630*/  ENDCOLLECTIVE ;  /* 0x000000000000791b */ /* 0x003fe20003800000 */
.L_x_9121:
        /* <DEDUP_REMOVED lines=11> */
.L_x_9122:
[----:B------:R-:W-:Y:S01]  /*b6f0*/  MOV R13, R0 ;  /* 0x00000000000d7202 */ /* 0x000fe20000000f00 */
[----:B------:R-:W-:Y:S01]  /*b700*/  IMAD.MOV.U32 R12, RZ, RZ, 0x2 ;  /* 0x00000002ff0c7424 */ /* 0x000fe200078e00ff */
[----:B------:R-:W-:-:S13]  /*b710*/  @P0 LEA R4, P1, R24, R14, 0x1 ;  /* 0x0000000e18040211 */ /* 0x000fda00078208ff */
[----:B------:R-:W-:Y:S05]  /*b720*/  WARPSYNC.COLLECTIVE R15, `(.L_x_9123) ;  /* 0x000000000f087348 */ /* 0x000fea0003c00000 */
[----:B------:R0:W1:Y:S02]  /*b730*/  SHFL.IDX P6, R14, R13, R12, R11 ;  /* 0x0000000c0d0e7389 */ /* 0x00006400000c000b */
[----:B01----:R-:W-:Y:S01]  /*b740*/  ENDCOLLECTIVE ;  /* 0x000000000000791b */ /* 0x003fe20003800000 */
.L_x_9123:
        /* <DEDUP_REMOVED lines=12> */
.L_x_9124:
[----:B------:R-:W-:Y:S02]  /*b810*/  IMAD.MOV.U32 R13, RZ, RZ, R0 ;  /* 0x000000ffff0d7224 */ /* 0x000fe400078e0000 */
[----:B------:R-:W-:Y:S01]  /*b820*/  IMAD.MOV.U32 R12, RZ, RZ, 0x3 ;  /* 0x00000003ff0c7424 */ /* 0x000fe200078e00ff */
[----:B------:R-:W-:-:S13]  /*b830*/  @P0 LEA R4, P1, R24, R14, 0x1 ;  /* 0x0000000e18040211 */ /* 0x000fda00078208ff */
[----:B------:R-:W-:Y:S05]  /*b840*/  WARPSYNC.COLLECTIVE R15, `(.L_x_9125) ;  /* 0x000000000f087348 */ /* 0x000fea0003c00000 */
[----:B------:R0:W1:Y:S02]  /*b850*/  SHFL.IDX P6, R14, R13, R12, R11 ;  /* 0x0000000c0d0e7389 */ /* 0x00006400000c000b */
[----:B01----:R-:W-:Y:S01]  /*b860*/  ENDCOLLECTIVE ;  /* 0x000000000000791b */ /* 0x003fe20003800000 */
.L_x_9125:
[----:B------:R-:W-:-:S05]  /*b870*/  @P0 IADD3.X R5, RZ, R6, RZ, P1, !PT ;  /* 0x00000006ff050210 */ /* 0x000fca0000ffe4ff */
        /* <DEDUP_REMOVED lines=11> */
.L_x_9126:
[----:B------:R-:W-:Y:S02]  /*b930*/  IMAD.MOV.U32 R13, RZ, RZ, R0 ;  /* 0x000000ffff0d7224 */ /* 0x000fe400078e0000 */
[----:B------:R-:W-:Y:S01]  /*b940*/  IMAD.MOV.U32 R12, RZ, RZ, 0x4 ;  /* 0x00000004ff0c7424 */ /* 0x000fe200078e00ff */
[----:B------:R-:W-:-:S13]  /*b950*/  @P0 LEA R4, P1, R24, R14, 0x1 ;  /* 0x0000000e18040211 */ /* 0x000fda00078208ff */
[----:B------:R-:W-:Y:S05]  /*b960*/  WARPSYNC.COLLECTIVE R15, `(.L_x_9127) ;  /* 0x000000000f087348 */ /* 0x000fea0003c00000 */
[----:B------:R0:W1:Y:S02]  /*b970*/  SHFL.IDX P6, R14, R13, R12, R11 ;  /* 0x0000000c0d0e7389 */ /* 0x00006400000c000b */
[----:B01----:R-:W-:Y:S01]  /*b980*/  ENDCOLLECTIVE ;  /* 0x000000000000791b */ /* 0x003fe20003800000 */
.L_x_9127:
        /* <DEDUP_REMOVED lines=12> */
.L_x_9128:
[----:B------:R-:W-:Y:S01]  /*ba50*/  IMAD.MOV.U32 R13, RZ, RZ, R0 ;  /* 0x000000ffff0d7224 */ /* 0x000fe200078e0000 */
[----:B------:R-:W-:Y:S02]  /*ba60*/  MOV R12, 0x5 ;  /* 0x00000005000c7802 */ /* 0x000fe40000000f00 */
[----:B------:R-:W-:-:S13]  /*ba70*/  @P0 LEA R4, P1, R24, R14, 0x1 ;  /* 0x0000000e18040211 */ /* 0x000fda00078208ff */
[----:B------:R-:W-:Y:S05]  /*ba80*/  WARPSYNC.COLLECTIVE R15, `(.L_x_9129) ;  /* 0x000000000f087348 */ /* 0x000fea0003c00000 */
[----:B------:R0:W1:Y:S02]  /*ba90*/  SHFL.IDX P6, R14, R13, R12, R11 ;  /* 0x0000000c0d0e7389 */ /* 0x00006400000c000b */
[----:B01----:R-:W-:Y:S01]  /*baa0*/  ENDCOLLECTIVE ;  /* 0x000000000000791b */ /* 0x003fe20003800000 */
.L_x_9129:
        /* <DEDUP_REMOVED lines=10> */
.L_x_9130:
[----:B------:R-:W-:Y:S05]  /*bb50*/  BRA `(.L_x_9131) ;  /* 0xffffffd000b87947 */ /* 0x000fea000383ffff */
.L_x_9081:
[----:B------:R-:W-:Y:S01]  /*bb60*/  IMAD.MOV.U32 R13, RZ, RZ, R0 ;  /* 0x000000ffff0d7224 */ /* 0x000fe200078e0000 */
[----:B------:R-:W-:Y:S01]  /*bb70*/  MOV R12, RZ ;  /* 0x000000ff000c7202 */ /* 0x000fe20000000f00 */
[----:B------:R-:W-:Y:S02]  /*bb80*/  IMAD.MOV.U32 R11, RZ, RZ, 0x181f ;  /* 0x0000181fff0b7424 */ /* 0x000fe400078e00ff */
[----:B------:R-:W-:Y:S02]  /*bb90*/  IMAD.MOV.U32 R15, RZ, RZ, -0x1 ;  /* 0xffffffffff0f7424 */ /* 0x000fe400078e00ff */
[----:B------:R-:W-:-:S07]  /*bba0*/  IMAD R32, R32, 0x80, R27 ;  /* 0x0000008020207824 */ /* 0x000fce00078e021b */
[----:B------:R-:W-:Y:S05]  /*bbb0*/  WARPSYNC.COLLECTIVE R15, `(.L_x_9132) ;  /* 0x000000000f087348 */ /* 0x000fea0003c00000 */
[----:B------:R0:W1:Y:S02]  /*bbc0*/  SHFL.IDX P6, R14, R13, R12, R11 ;  /* 0x0000000c0d0e7389 */ /* 0x00006400000c000b */
[----:B01----:R-:W-:Y:S01]  /*bbd0*/  ENDCOLLECTIVE ;  /* 0x000000000000791b */ /* 0x003fe20003800000 */
.L_x_9132:
[----:B------:R-:W-:Y:S02]  /*bbe0*/  IADD3 R8, R32, 0x10, RZ ;  /* 0x0000001020087810 */ /* 0x000fe40007ffe0ff */
[----:B------:R-:W-:Y:S01]  /*bbf0*/  MOV R13, R6 ;  /* 0x00000006000d7202 */ /* 0x000fe20000000f00 */
[----:B------:R-:W-:-:S07]  /*bc00*/  IMAD.MOV.U32 R4, RZ, RZ, R14 ;  /* 0x000000ffff047224 */ /* 0x000fce00078e000e */
[----:B------:R-:W-:Y:S05]  /*bc10*/  WARPSYNC.COLLECTIVE R15, `(.L_x_9133) ;  /* 0x000000000f087348 */ /* 0x000fea0003c00000 */
[----:B------:R0:W1:Y:S02]  /*bc20*/  SHFL.IDX P6, R14, R13, R12, R11 ;  /* 0x0000000c0d0e7389 */ /* 0x00006400000c000b */
[----:B01----:R-:W-:Y:S01]  /*bc30*/  ENDCOLLECTIVE ;  /* 0x000000000000791b */ /* 0x003fe20003800000 */
.L_x_9133:
        /* <DEDUP_REMOVED lines=12> */
.L_x_9134:
[----:B------:R-:W-:Y:S01]  /*bd00*/  @!PT LDS RZ, [RZ] ;  /* 0x00000000fffff984 */ /* 0x000fe20000000800 */
[----:B------:R-:W-:Y:S01]  /*bd10*/  @!PT LDS RZ, [RZ] ;  /* 0x00000000fffff984 */ /* 0x000fe20000000800 */
[----:B------:R-:W-:Y:S01]  /*bd20*/  @!PT LDS RZ, [RZ] ;  /* 0x00000000fffff984 */ /* 0x000fe20000000800 */
[----:B------:R0:W-:Y:S01]  /*bd30*/  @!P0 LDGSTS.E.BYPASS.LTC128B.128 [R9+0x18400], desc[UR36][R4.64], !P1 ;  /* 0x1840000004098fae */ /* 0x0001e2000c901d64 */
[----:B------:R-:W-:Y:S01]  /*bd40*/  ISETP.GE.AND P0, PT, R8, R3, PT ;  /* 0x000000030800720c */ /* 0x000fe20003f06270 */
[----:B------:R-:W-:Y:S01]  /*bd50*/  VIADD R8, R32, 0x20 ;  /* 0x0000002020087836 */ /* 0x000fe20000000000 */
[----:B------:R-:W-:-:S11]  /*bd60*/  MOV R13, R6 ;  /* 0x00000006000d7202 */ /* 0x000fd60000000f00 */
[----:B------:R-:W-:Y:S01]  /*bd70*/  @!P0 LEA R21, R16, UR43, 0x1 ;  /* 0x0000002b10158c11 */ /* 0x000fe2000f8e08ff */
[----:B0-----:R-:W-:-:S07]  /*bd80*/  IMAD.MOV.U32 R7, RZ, RZ, R14 ;  /* 0x000000ffff077224 */ /* 0x001fce00078e000e */
[----:B------:R-:W-:Y:S05]  /*bd90*/  WARPSYNC.COLLECTIVE R15, `(.L_x_9135) ;  /* 0x000000000f087348 */ /* 0x000fea0003c00000 */
[----:B------:R0:W1:Y:S02]  /*bda0*/  SHFL.IDX P6, R14, R13, R12, R11 ;  /* 0x0000000c0d0e7389 */ /* 0x00006400000c000b */
[----:B01----:R-:W-:Y:S01]  /*bdb0*/  ENDCOLLECTIVE ;  /* 0x000000000000791b */ /* 0x003fe20003800000 */
.L_x_9135:
[----:B------:R-:W-:Y:S01]  /*bdc0*/  IMAD.MOV.U32 R13, RZ, RZ, R0 ;  /* 0x000000ffff0d7224 */ /* 0x000fe200078e0000 */
[----:B------:R-:W-:Y:S02]  /*bdd0*/  MOV R12, 0x2 ;  /* 0x00000002000c7802 */ /* 0x000fe40000000f00 */
[----:B------:R-:W-:-:S13]  /*bde0*/  @!P0 LEA R4, P2, R24, R14, 0x1 ;  /* 0x0000000e18048211 */ /* 0x000fda00078408ff */
[----:B------:R-:W-:Y:S05]  /*bdf0*/  WARPSYNC.COLLECTIVE R15, `(.L_x_9136) ;  /* 0x000000000f087348 */ /* 0x000fea0003c00000 */
[----:B------:R0:W1:Y:S02]  /*be00*/  SHFL.IDX P6, R14, R13, R12, R11 ;  /* 0x0000000c0d0e7389 */ /* 0x00006400000c000b */
[----:B01----:R-:W-:Y:S01]  /*be10*/  ENDCOLLECTIVE ;  /* 0x000000000000791b */ /* 0x003fe20003800000 */
.L_x_9136:
[----:B------:R-:W-:-:S05]  /*be20*/  @!P0 IMAD.X R5, RZ, RZ, R7, P2 ;  /* 0x000000ffff058224 */ /* 0x000fca00010e0607 */
[----:B------:R-:W-:Y:S01]  /*be30*/  @!PT LDS RZ, [RZ] ;  /* 0x00000000fffff984 */ /* 0x000fe20000000800 */
[----:B------:R-:W-:Y:S01]  /*be40*/  @!PT LDS RZ, [RZ] ;  /* 0x00000000fffff984 */ /* 0x000fe20000000800 */
[----:B------:R-:W-:Y:S01]  /*be50*/  @!PT LDS RZ, [RZ] ;  /* 0x00000000fffff984 */ /* 0x000fe20000000800 */
[----:B------:R0:W-:Y:S01]  /*be60*/  @!P0 LDGSTS.E.BYPASS.LTC128B.128 [R21+0x18c00], desc[UR36][R4.64], !P1 ;  /* 0x18c0000004158fae */ /* 0x0001e2000c901d64 */
[----:B------:R-:W-:Y:S02]  /*be70*/  ISETP.GE.AND P0, PT, R8, R3, PT ;  /* 0x000000030800720c */ /* 0x000fe40003f06270 */
[----:B------:R-:W-:Y:S01]  /*be80*/  IADD3 R8, R32, 0x30, RZ ;  /* 0x0000003020087810 */ /* 0x000fe20007ffe0ff */
[----:B------:R-:W-:-:S10]  /*be90*/  IMAD.MOV.U32 R13, RZ, RZ, R6 ;  /* 0x000000ffff0d7224 */ /* 0x000fd400078e0006 */
[----:B------:R-:W-:Y:S01]  /*bea0*/  @!P0 LEA R9, R16, UR43, 0x1 ;  /* 0x0000002b10098c11 */ /* 0x000fe2000f8e08ff */
[----:B0-----:R-:W-:-:S07]  /*beb0*/  IMAD.MOV.U32 R7, RZ, RZ, R14 ;  /* 0x000000ffff077224 */ /* 0x001fce00078e000e */
[----:B------:R-:W-:Y:S05]  /*bec0*/  WARPSYNC.COLLECTIVE R15, `(.L_x_9137) ;  /* 0x000000000f087348 */ /* 0x000fea0003c00000 */
[----:B------:R0:W1:Y:S02]  /*bed0*/  SHFL.IDX P6, R14, R13, R12, R11 ;  /* 0x0000000c0d0e7389 */ /* 0x00006400000c000b */
[----:B01----:R-:W-:Y:S01]  /*bee0*/  ENDCOLLECTIVE ;  /* 0x000000000000791b */ /* 0x003fe20003800000 */
.L_x_9137:
[----:B------:R-:W-:Y:S02]  /*bef0*/  IMAD.MOV.U32 R13, RZ, RZ, R0 ;  /* 0x000000ffff0d7224 */ /* 0x000fe400078e0000 */
[----:B------:R-:W-:Y:S01]  /*bf00*/  IMAD.MOV.U32 R12, RZ, RZ, 0x3 ;  /* 0x00000003ff0c7424 */ /* 0x000fe200078e00ff */
[----:B------:R-:W-:-:S13]  /*bf10*/  @!P0 LEA R4, P2, R24, R14, 0x1 ;  /* 0x0000000e18048211 */ /* 0x000fda00078408ff */
[----:B------:R-:W-:Y:S05]  /*bf20*/  WARPSYNC.COLLECTIVE R15, `(.L_x_9138) ;  /* 0x000000000f087348 */ /* 0x000fea0003c00000 */
[----:B------:R0:W1:Y:S02]  /*bf30*/  SHFL.IDX P6, R14, R13, R12, R11 ;  /* 0x0000000c0d0e7389 */ /* 0x00006400000c000b */
[----:B01----:R-:W-:Y:S01]  /*bf40*/  ENDCOLLECTIVE ;  /* 0x000000000000791b */ /* 0x003fe20003800000 */
.L_x_9138:
[----:B------:R-:W-:-:S05]  /*bf50*/  @!P0 IMAD.X R5, RZ, RZ, R7, P2 ;  /* 0x000000ffff058224 */ /* 0x000fca00010e0607 */
        /* <DEDUP_REMOVED lines=12> */
.L_x_9139:
[----:B------:R-:W-:Y:S01]  /*c020*/  IMAD.MOV.U32 R13, RZ, RZ, R0 ;  /* 0x000000ffff0d7224 */ /* 0x000fe200078e0000 */
[----:B------:R-:W-:Y:S02]  /*c030*/  MOV R12, 0x4 ;  /* 0x00000004000c7802 */ /* 0x000fe40000000f00 */
[----:B------:R-:W-:-:S13]  /*c040*/  @!P0 LEA R4, P2, R24, R14, 0x1 ;  /* 0x0000000e18048211 */ /* 0x000fda00078408ff */
[----:B------:R-:W-:Y:S05]  /*c050*/  WARPSYNC.COLLECTIVE R15, `(.L_x_9140) ;  /* 0x000000000f087348 */ /* 0x000fea0003c00000 */
[----:B------:R0:W1:Y:S02]  /*c060*/  SHFL.IDX P6, R14, R13, R12, R11 ;  /* 0x0000000c0d0e7389 */ /* 0x00006400000c000b */
[----:B01----:R-:W-:Y:S01]  /*c070*/  ENDCOLLECTIVE ;  /* 0x000000000000791b */ /* 0x003fe20003800000 */
.L_x_9140:
        /* <DEDUP_REMOVED lines=13> */
.L_x_9141:
[----:B------:R-:W-:Y:S02]  /*c150*/  IMAD.MOV.U32 R13, RZ, RZ, R0 ;  /* 0x000000ffff0d7224 */ /* 0x000fe400078e0000 */
[----:B------:R-:W-:Y:S01]  /*c160*/  IMAD.MOV.U32 R12, RZ, RZ, 0x5 ;  /* 0x00000005ff0c7424 */ /* 0x000fe200078e00ff */
[----:B------:R-:W-:-:S13]  /*c170*/  @!P0 LEA R4, P2, R24, R14, 0x1 ;  /* 0x0000000e18048211 */ /* 0x000fda00078408ff */
[----:B------:R-:W-:Y:S05]  /*c180*/  WARPSYNC.COLLECTIVE R15, `(.L_x_9142) ;  /* 0x000000000f087348 */ /* 0x000fea0003c00000 */
[----:B------:R0:W1:Y:S02]  /*c190*/  SHFL.IDX P6, R14, R13, R12, R11 ;  /* 0x0000000c0d0e7389 */ /* 0x00006400000c000b */
[----:B01----:R-:W-:Y:S01]  /*c1a0*/  ENDCOLLECTIVE ;  /* 0x000000000000791b */ /* 0x003fe20003800000 */
.L_x_9142:
[----:B------:R-:W-:-:S05]  /*c1b0*/  @!P0 IMAD.X R5, RZ, RZ, R7, P2 ;  /* 0x000000ffff058224 */ /* 0x000fca00010e0607 */
[----:B------:R-:W-:Y:S01]  /*c1c0*/  @!PT LDS RZ, [RZ] ;  /* 0x00000000fffff984 */ /* 0x000fe20000000800 */
[----:B------:R-:W-:Y:S01]  /*c1d0*/  @!PT LDS RZ, [RZ] ;  /* 0x00000000fffff984 */ /* 0x000fe20000000800 */
[----:B------:R-:W-:Y:S01]  /*c1e0*/  @!PT LDS RZ, [RZ] ;  /* 0x00000000fffff984 */ /* 0x000fe20000000800 */
[----:B------:R0:W-:Y:S01]  /*c1f0*/  @!P0 LDGSTS.E.BYPASS.LTC128B.128 [R9+0x1a400], desc[UR36][R4.64], !P1 ;  /* 0x1a40000004098fae */ /* 0x0001e2000c901d64 */
[----:B------:R-:W-:Y:S02]  /*c200*/  ISETP.GE.AND P0, PT, R8, R3, PT ;  /* 0x000000030800720c */ /* 0x000fe40003f06270 */
[----:B------:R-:W-:-:S11]  /*c210*/  MOV R13, R6 ;  /* 0x00000006000d7202 */ /* 0x000fd60000000f00 */
[----:B------:R-:W-:Y:S01]  /*c220*/  @!P0 LEA R21, R16, UR43, 0x1 ;  /* 0x0000002b10158c11 */ /* 0x000fe2000f8e08ff */
[----:B0-----:R-:W-:-:S07]  /*c230*/  IMAD.MOV.U32 R7, RZ, RZ, R14 ;  /* 0x000000ffff077224 */ /* 0x001fce00078e000e */
[----:B------:R-:W-:Y:S05]  /*c240*/  WARPSYNC.COLLECTIVE R15, `(.L_x_9143) ;  /* 0x000000000f087348 */ /* 0x000fea0003c00000 */
[----:B------:R0:W1:Y:S02]  /*c250*/  SHFL.IDX P6, R14, R13, R12, R11 ;  /* 0x0000000c0d0e7389 */ /* 0x00006400000c000b */
[----:B01----:R-:W-:Y:S01]  /*c260*/  ENDCOLLECTIVE ;  /* 0x000000000000791b */ /* 0x003fe20003800000 */
.L_x_9143:
[----:B------:R-:W-:Y:S02]  /*c270*/  IMAD.MOV.U32 R13, RZ, RZ, R0 ;  /* 0x000000ffff0d7224 */ /* 0x000fe400078e0000 */
[----:B------:R-:W-:Y:S01]  /*c280*/  IMAD.MOV.U32 R12, RZ, RZ, 0x6 ;  /* 0x00000006ff0c7424 */ /* 0x000fe200078e00ff */
[----:B------:R-:W-:-:S13]  /*c290*/  @!P0 LEA R4, P2, R24, R14, 0x1 ;  /* 0x0000000e18048211 */ /* 0x000fda00078408ff */
[----:B------:R-:W-:Y:S05]  /*c2a0*/  WARPSYNC.COLLECTIVE R15, `(.L_x_9144) ;  /* 0x000000000f087348 */ /* 0x000fea0003c00000 */
[----:B------:R0:W1:Y:S02]  /*c2b0*/  SHFL.IDX P6, R14, R13, R12, R11 ;  /* 0x0000000c0d0e7389 */ /* 0x00006400000c000b */
[----:B01----:R-:W-:Y:S01]  /*c2c0*/  ENDCOLLECTIVE ;  /* 0x000000000000791b */ /* 0x003fe20003800000 */
.L_x_9144:
[----:B------:R-:W-:-:S05]  /*c2d0*/  @!P0 IMAD.X R5, RZ, RZ, R7, P2 ;  /* 0x000000ffff058224 */ /* 0x000fca00010e0607 */
[----:B------:R-:W-:Y:S01]  /*c2e0*/  @!PT LDS RZ, [RZ] ;  /* 0x00000000fffff984 */ /* 0x000fe20000000800 */
[----:B------:R-:W-:Y:S01]  /*c2f0*/  @!PT LDS RZ, [RZ] ;  /* 0x00000000fffff984 */ /* 0x000fe20000000800 */
[----:B------:R-:W-:Y:S01]  /*c300*/  @!PT LDS RZ, [RZ] ;  /* 0x00000000fffff984 */ /* 0x000fe20000000800 */
[----:B------:R0:W-:Y:S01]  /*c310*/  @!P0 LDGSTS.E.BYPASS.LTC128B.128 [R21+0x1ac00], desc[UR36][R4.64], !P1 ;  /* 0x1ac0000004158fae */ /* 0x0001e2000c901d64 */
[----:B------:R-:W-:Y:S02]  /*c320*/  IMAD.MOV.U32 R13, RZ, RZ, R6 ;  /* 0x000000ffff0d7224 */ /* 0x000fe400078e0006 */
[----:B0-----:R-:W-:Y:S01]  /*c330*/  VIADD R4, R32, 0x60 ;  /* 0x0000006020047836 */ /* 0x001fe20000000000 */
[----:B------:R-:W-:-:S07]  /*c340*/  MOV R7, R14 ;  /* 0x0000000e00077202 */ /* 0x000fce0000000f00 */
[----:B------:R-:W-:Y:S05]  /*c350*/  WARPSYNC.COLLECTIVE R15, `(.L_x_9145) ;  /* 0x000000000f087348 */ /* 0x000fea0003c00000 */
[----:B------:R0:W1:Y:S02]  /*c360*/  SHFL.IDX P6, R14, R13, R12, R11 ;  /* 0x0000000c0d0e7389 */ /* 0x00006400000c000b */
[----:B01----:R-:W-:Y:S01]  /*c370*/  ENDCOLLECTIVE ;  /* 0x000000000000791b */ /* 0x003fe20003800000 */
.L_x_9145:
[----:B------:R-:W-:Y:S02]  /*c380*/  ISETP.GE.AND P0, PT, R4, R3, PT ;  /* 0x000000030400720c */ /* 0x000fe40003f06270 */
[----:B------:R-:W-:Y:S01]  /*c390*/  MOV R13, R0 ;  /* 0x00000000000d7202 */ /* 0x000fe20000000f00 */
[----:B------:R-:W-:-:S10]  /*c3a0*/  IMAD.MOV.U32 R12, RZ, RZ, 0x7 ;  /* 0x00000007ff0c7424 */ /* 0x000fd400078e00ff */
[----:B------:R-:W-:Y:S02]  /*c3b0*/  @!P0 LEA R9, R16, UR43, 0x1 ;  /* 0x0000002b10098c11 */ /* 0x000fe4000f8e08ff */
[----:B------:R-:W-:-:S13]  /*c3c0*/  @!P0 LEA R4, P2, R24, R14, 0x1 ;  /* 0x0000000e18048211 */ /* 0x000fda00078408ff */
[----:B------:R-:W-:Y:S05]  /*c3d0*/  WARPSYNC.COLLECTIVE R15, `(.L_x_9146) ;  /* 0x000000000f087348 */ /* 0x000fea0003c00000 */
[----:B------:R0:W1:Y:S02]  /*c3e0*/  SHFL.IDX P6, R14, R13, R12, R11 ;  /* 0x0000000c0d0e7389 */ /* 0x00006400000c000b */
[----:B01----:R-:W-:Y:S01]  /*c3f0*/  ENDCOLLECTIVE ;  /* 0x000000000000791b */ /* 0x003fe20003800000 */
.L_x_9146:
[----:B------:R-:W-:-:S05]  /*c400*/  @!P0 IMAD.X R5, RZ, RZ, R7, P2 ;  /* 0x000000ffff058224 */ /* 0x000fca00010e0607 */
[----:B------:R-:W-:Y:S01]  /*c410*/  @!PT LDS RZ, [RZ] ;  /* 0x00000000fffff984 */ /* 0x000fe20000000800 */
[----:B------:R-:W-:Y:S01]  /*c420*/  @!PT LDS RZ, [RZ] ;  /* 0x00000000fffff984 */ /* 0x000fe20000000800 */
[----:B------:R-:W-:Y:S01]  /*c430*/  @!PT LDS RZ, [RZ] ;  /* 0x00000000fffff984 */ /* 0x000fe20000000800 */
[----:B------:R0:W-:Y:S01]  /*c440*/  @!P0 LDGSTS.E.BYPASS.LTC128B.128 [R9+0x1b400], desc[UR36][R4.64], !P1 ;  /* 0x1b40000004098fae */ /* 0x0001e2000c901d64 */
[----:B------:R-:W-:Y:S02]  /*c450*/  IMAD.MOV.U32 R13, RZ, RZ, R6 ;  /* 0x000000ffff0d7224 */ /* 0x000fe400078e0006 */
[----:B------:R-:W-:-:S07]  /*c460*/  IMAD.MOV.U32 R7, RZ, RZ, R14 ;  /* 0x000000ffff077224 */ /* 0x000fce00078e000e */
[----:B0-----:R-:W-:Y:S05]  /*c470*/  WARPSYNC.COLLECTIVE R15, `(.L_x_9147) ;  /* 0x000000000f087348 */ /* 0x001fea0003c00000 */
[----:B------:R1:W2:Y:S02]  /*c480*/  SHFL.IDX P6, R14, R13, R12, R11 ;  /* 0x0000000c0d0e7389 */ /* 0x0002a400000c000b */
[----:B012---:R-:W-:Y:S01]  /*c490*/  ENDCOLLECTIVE ;  /* 0x000000000000791b */ /* 0x007fe20003800000 */
.L_x_9147:
[----:B------:R-:W-:Y:S05]  /*c4a0*/  BRA `(.L_x_9148) ;  /* 0xffffffd000a47947 */ /* 0x000fea000383ffff */
.L_x_9082:
[----:B0-----:R-:W-:-:S04]  /*c4b0*/  MOV R3, UR43 ;  /* 0x0000002b00037c02 */ /* 0x001fc80008000f00 */
[----:B------:R0:W1:Y:S03]  /*c4c0*/  SYNCS.PHASECHK.TRANS64.TRYWAIT P0, [R3+URZ+0x22820], R0 ;  /* 0x02282000030075a7 */ /* 0x000066000800017f */
[----:B-1----:R-:W-:Y:S05]  /*c4d0*/  @!P0 NANOSLEEP.SYNCS 0x989680 ;  /* 0x009896800000895d */ /* 0x002fea0003900000 */
[----:B------:R-:W1:Y:S02]  /*c4e0*/  @!P0 SYNCS.PHASECHK.TRANS64 P0, [R3+URZ+0x22820], R0 ;  /* 0x02282000030085a7 */ /* 0x000e64000800007f */
[----:B-1----:R-:W-:Y:S05]  /*c4f0*/  @!P0 BRA `(.L_x_9082) ;  /* 0xfffffffc00ec8947 */ /* 0x002fea000383ffff */
[----:B------:R-:W-:Y:S05]  /*c500*/  BRA `(.L_x_9149) ;  /* 0xffffffd000d47947 */ /* 0x000fea000383ffff */
.L_x_9084:
[----:B0-----:R-:W-:-:S04]  /*c510*/  IMAD.U32 R3, RZ, RZ, UR43 ;  /* 0x0000002bff037e24 */ /* 0x001fc8000f8e00ff */
[----:B------:R0:W1:Y:S03]  /*c520*/  SYNCS.PHASECHK.TRANS64.TRYWAIT P0, [R3+URZ+0x22860], R0 ;  /* 0x02286000030075a7 */ /* 0x000066000800017f */
[----:B-1----:R-:W-:Y:S05]  /*c530*/  @!P0 NANOSLEEP.SYNCS 0x989680 ;  /* 0x009896800000895d */ /* 0x002fea0003900000 */
[----:B------:R-:W1:Y:S02]  /*c540*/  @!P0 SYNCS.PHASECHK.TRANS64 P0, [R3+URZ+0x22860], R0 ;  /* 0x02286000030085a7 */ /* 0x000e64000800007f */
[----:B-1----:R-:W-:Y:S05]  /*c550*/  @!P0 BRA `(.L_x_9084) ;  /* 0xfffffffc00ec8947 */ /* 0x002fea000383ffff */
[----:B------:R-:W-:Y:S05]  /*c560*/  BRA `(.L_x_9150) ;  /* 0xffffffd000d07947 */ /* 0x000fea000383ffff */
.L_x_9085:
        /* <DEDUP_REMOVED lines=8> */
.L_x_9152:
[----:B------:R-:W-:Y:S05]  /*c5f0*/  BSYNC B0 ;  /* 0x0000000000007941 */ /* 0x000fea0003800000 */
.L_x_9151:
[----:B------:R-:W-:Y:S01]  /*c600*/  IMAD.MOV.U32 R13, RZ, RZ, R17 ;  /* 0x000000ffff0d7224 */ /* 0x000fe200078e0011 */
[----:B------:R-:W-:Y:S01]  /*c610*/  MOV R12, RZ ;  /* 0x000000ff000c7202 */ /* 0x000fe20000000f00 */
[----:B------:R-:W-:Y:S01]  /*c620*/  IMAD.MOV.U32 R11, RZ, RZ, 0x181f ;  /* 0x0000181fff0b7424 */ /* 0x000fe200078e00ff */
[----:B------:R-:W-:Y:S01]  /*c630*/  LEA R21, R16, UR43, 0x1 ;  /* 0x0000002b10157c11 */ /* 0x000fe2000f8e08ff */
        /* <DEDUP_REMOVED lines=8> */
.L_x_9153:
[----:B------:R-:W-:Y:S01]  /*c6c0*/  IMAD.MOV.U32 R8, RZ, RZ, RZ ;  /* 0x000000ffff087224 */ /* 0x000fe200078e00ff */
[----:B------:R-:W-:Y:S01]  /*c6d0*/  ISETP.LT.OR P3, PT, R35, 0x1, !P1 ;  /* 0x000000012300780c */ /* 0x000fe20004f61670 */
[----:B------:R-:W-:Y:S02]  /*c6e0*/  IMAD.MOV.U32 R13, RZ, RZ, R3 ;  /* 0x000000ffff0d7224 */ /* 0x000fe400078e0003 */
[----:B------:R-:W-:Y:S01]  /*c6f0*/  IMAD.MOV.U32 R12, RZ, RZ, 0x1 ;  /* 0x00000001ff0c7424 */ /* 0x000fe200078e00ff */
[----:B------:R-:W-:-:S13]  /*c700*/  IADD3 R4, P0, R14, R24, RZ ;  /* 0x000000180e047210 */ /* 0x000fda0007f1e0ff */
[----:B------:R-:W-:Y:S05]  /*c710*/  WARPSYNC.COLLECTIVE R15, `(.L_x_9154) ;  /* 0x000000000f087348 */ /* 0x000fea0003c00000 */
[----:B------:R0:W1:Y:S02]  /*c720*/  SHFL.IDX P6, R14, R13, R12, R11 ;  /* 0x0000000c0d0e7389 */ /* 0x00006400000c000b */
[----:B01----:R-:W-:Y:S01]  /*c730*/  ENDCOLLECTIVE ;  /* 0x000000000000791b */ /* 0x003fe20003800000 */
.L_x_9154:
[----:B------:R-:W-:Y:S02]  /*c740*/  IADD3.X R5, RZ, R0, RZ, P0, !PT ;  /* 0x00000000ff057210 */ /* 0x000fe400007fe4ff */
[----:B------:R-:W-:Y:S02]  /*c750*/  ISETP.LT.OR P0, PT, R35, 0x1, P4 ;  /* 0x000000012300780c */ /* 0x000fe40002701670 */
        /* <DEDUP_REMOVED lines=10> */
.L_x_9155:
[----:B------:R-:W-:Y:S01]  /*c800*/  @!PT LDS RZ, [RZ] ;  /* 0x00000000fffff984 */ /* 0x000fe20000000800 */
[----:B------:R-:W-:Y:S01]  /*c810*/  @!PT LDS RZ, [RZ] ;  /* 0x00000000fffff984 */ /* 0x000fe20000000800 */
[----:B------:R-:W-:Y:S01]  /*c820*/  @!PT LDS RZ, [RZ] ;  /* 0x00000000fffff984 */ /* 0x000fe20000000800 */
[----:B------:R-:W-:Y:S01]  /*c830*/  LDGSTS.E.BYPASS.LTC128B.128 [R21+0x3400], desc[UR36][R4.64+0x80], !P0 ;  /* 0x0340008004157fae */ /* 0x000fe2000c101d64 */
[----:B------:R-:W-:-:S03]  /*c840*/  LOP3.LUT P0, RZ, R6, 0x8, RZ, 0xc0, !PT ;  /* 0x0000000806ff7812 */ /* 0x000fc6000780c0ff */
[----:B------:R-:W-:Y:S01]  /*c850*/  LDGSTS.E.BYPASS.LTC128B.128 [R21+0x6400], desc[UR36][R4.64+0x100], !P3 ;  /* 0x0640010004157fae */ /* 0x000fe2000d901d64 */
[----:B------:R-:W-:Y:S01]  /*c860*/  ISETP.LT.OR P3, PT, R35, 0x1, !P0 ;  /* 0x000000012300780c */ /* 0x000fe20004761670 */
[----:B------:R-:W-:Y:S02]  /*c870*/  IMAD.MOV.U32 R13, RZ, RZ, R3 ;  /* 0x000000ffff0d7224 */ /* 0x000fe400078e0003 */
[----:B------:R-:W-:-:S10]  /*c880*/  IMAD.MOV.U32 R12, RZ, RZ, 0x2 ;  /* 0x00000002ff0c7424 */ /* 0x000fd400078e00ff */
[----:B------:R0:W-:Y:S02]  /*c890*/  LDGSTS.E.BYPASS.LTC128B.128 [R21+0x9400], desc[UR36][R4.64+0x180], !P3 ;  /* 0x0940018004157fae */ /* 0x0001e4000d901d64 */
[----:B0-----:R-:W-:-:S13]  /*c8a0*/  IADD3 R4, P3, R14, R24, RZ ;  /* 0x000000180e047210 */ /* 0x001fda0007f7e0ff */
[----:B------:R-:W-:Y:S05]  /*c8b0*/  WARPSYNC.COLLECTIVE R15, `(.L_x_9156) ;  /* 0x000000000f087348 */ /* 0x000fea0003c00000 */
[----:B------:R0:W1:Y:S02]  /*c8c0*/  SHFL.IDX P6, R14, R13, R12, R11 ;  /* 0x0000000c0d0e7389 */ /* 0x00006400000c000b */
[----:B01----:R-:W-:Y:S01]  /*c8d0*/  ENDCOLLECTIVE ;  /* 0x000000000000791b */ /* 0x003fe20003800000 */
.L_x_9156:
[----:B------:R-:W-:Y:S01]  /*c8e0*/  IMAD.X R5, RZ, RZ, R0, P3 ;  /* 0x000000ffff057224 */ /* 0x000fe200018e0600 */
[----:B------:R-:W-:Y:S01]  /*c8f0*/  ISETP.LT.OR P3, PT, R35, 0x11, P4 ;  /* 0x000000112300780c */ /* 0x000fe20002761670 */
        /* <DEDUP_REMOVED lines=10> */
.L_x_9157:
[----:B------:R-:W-:Y:S01]  /*c9a0*/  @!PT LDS RZ, [RZ] ;  /* 0x00000000fffff984 */ /* 0x000fe20000000800 */
[----:B------:R-:W-:Y:S01]  /*c9b0*/  @!PT LDS RZ, [RZ] ;  /* 0x00000000fffff984 */ /* 0x000fe20000000800 */
[----:B------:R-:W-:Y:S01]  /*c9c0*/  @!PT LDS RZ, [RZ] ;  /* 0x00000000fffff984 */ /* 0x000fe20000000800 */
[----:B------:R-:W-:Y:S01]  /*c9d0*/  LDGSTS.E.BYPASS.LTC128B.128 [R21+0x3c00], desc[UR36][R4.64+0x80], !P3 ;  /* 0x03c0008004157fae */ /* 0x000fe2000d901d64 */
[----:B------:R-:W-:Y:S01]  /*c9e0*/  ISETP.LT.OR P3, PT, R35, 0x11, !P1 ;  /* 0x000000112300780c */ /* 0x000fe20004f61670 */
[----:B------:R-:W-:Y:S01]  /*c9f0*/  IMAD.MOV.U32 R13, RZ, RZ, R3 ;  /* 0x000000ffff0d7224 */ /* 0x000fe200078e0003 */
[----:B------:R-:W-:-:S11]  /*ca00*/  MOV R12, 0x3 ;  /* 0x00000003000c7802 */ /* 0x000fd60000000f00 */
[----:B------:R-:W-:Y:S01]  /*ca10*/  LDGSTS.E.BYPASS.LTC128B.128 [R21+0x6c00], desc[UR36][R4.64+0x100], !P3 ;  /* 0x06c0010004157fae */ /* 0x000fe2000d901d64 */
[----:B------:R-:W-:-:S13]  /*ca20*/  ISETP.LT.OR P3, PT, R35, 0x11, !P0 ;  /* 0x000000112300780c */ /* 0x000fda0004761670 */
[----:B------:R0:W-:Y:S02]  /*ca30*/  LDGSTS.E.BYPASS.LTC128B.128 [R21+0x9c00], desc[UR36][R4.64+0x180], !P3 ;  /* 0x09c0018004157fae */ /* 0x0001e4000d901d64 */
[----:B0-----:R-:W-:-:S13]  /*ca40*/  IADD3 R4, P3, R14, R24, RZ ;  /* 0x000000180e047210 */ /* 0x001fda0007f7e0ff */
[----:B------:R-:W-:Y:S05]  /*ca50*/  WARPSYNC.COLLECTIVE R15, `(.L_x_9158) ;  /* 0x000000000f087348 */ /* 0x000fea0003c00000 */
[----:B------:R0:W1:Y:S02]  /*ca60*/  SHFL.IDX P6, R14, R13, R12, R11 ;  /* 0x0000000c0d0e7389 */ /* 0x00006400000c000b */
[----:B01----:R-:W-:Y:S01]  /*ca70*/  ENDCOLLECTIVE ;  /* 0x000000000000791b */ /* 0x003fe20003800000 */
.L_x_9158:
[----:B------:R-:W-:Y:S01]  /*ca80*/  IMAD.X R5, RZ, RZ, R0, P3 ;  /* 0x000000ffff057224 */ /* 0x000fe200018e0600 */
[----:B------:R-:W-:Y:S01]  /*ca90*/  ISETP.LT.OR P3, PT, R35, 0x21, P4 ;  /* 0x000000212300780c */ /* 0x000fe20002761670 */
        /* <DEDUP_REMOVED lines=10> */
.L_x_9159:
[----:B------:R-:W-:Y:S01]  /*cb40*/  @!PT LDS RZ, [RZ] ;  /* 0x00000000fffff984 */ /* 0x000fe20000000800 */
[----:B------:R-:W-:Y:S01]  /*cb50*/  @!PT LDS RZ, [RZ] ;  /* 0x00000000fffff984 */ /* 0x000fe20000000800 */
[----:B------:R-:W-:Y:S01]  /*cb60*/  @!PT LDS RZ, [RZ] ;  /* 0x00000000fffff984 */ /* 0x000fe20000000800 */
[----:B------:R-:W-:Y:S01]  /*cb70*/  LDGSTS.E.BYPASS.LTC128B.128 [R21+0x4400], desc[UR36][R4.64+0x80], !P3 ;  /* 0x0440008004157fae */ /* 0x000fe2000d901d64 */
[----:B------:R-:W-:Y:S02]  /*cb80*/  ISETP.LT.OR P3, PT, R35, 0x21, !P1 ;  /* 0x000000212300780c */ /* 0x000fe40004f61670 */
[----:B------:R-:W-:Y:S01]  /*cb90*/  MOV R13, R3 ;  /* 0x00000003000d7202 */ /* 0x000fe20000000f00 */
[----:B------:R-:W-:-:S10]  /*cba0*/  IMAD.MOV.U32 R12, RZ, RZ, 0x4 ;  /* 0x00000004ff0c7424 */ /* 0x000fd400078e00ff */
[----:B------:R-:W-:Y:S01]  /*cbb0*/  LDGSTS.E.BYPASS.LTC128B.128 [R21+0x7400], desc[UR36][R4.64+0x100], !P3 ;  /* 0x0740010004157fae */ /* 0x000fe2000d901d64 */
[----:B------:R-:W-:-:S13]  /*cbc0*/  ISETP.LT.OR P3, PT, R35, 0x21, !P0 ;  /* 0x000000212300780c */ /* 0x000fda0004761670 */
[----:B------:R0:W-:Y:S02]  /*cbd0*/  LDGSTS.E.BYPASS.LTC128B.128 [R21+0xa400], desc[UR36][R4.64+0x180], !P3 ;  /* 0x0a40018004157fae */ /* 0x0001e4000d901d64 */
[----:B0-----:R-:W-:-:S13]  /*cbe0*/  IADD3 R4, P3, R14, R24, RZ ;  /* 0x000000180e047210 */ /* 0x001fda0007f7e0ff */
[----:B------:R-:W-:Y:S05]  /*cbf0*/  WARPSYNC.COLLECTIVE R15, `(.L_x_9160) ;  /* 0x000000000f087348 */ /* 0x000fea0003c00000 */
[----:B------:R0:W1:Y:S02]  /*cc00*/  SHFL.IDX P6, R14, R13, R12, R11 ;  /* 0x0000000c0d0e7389 */ /* 0x00006400000c000b */
[----:B01----:R-:W-:Y:S01]  /*cc10*/  ENDCOLLECTIVE ;  /* 0x000000000000791b */ /* 0x003fe20003800000 */
.L_x_9160:
        /* <DEDUP_REMOVED lines=12> */
.L_x_9161:
[----:B------:R-:W-:Y:S01]  /*cce0*/  @!PT LDS RZ, [RZ] ;  /* 0x00000000fffff984 */ /* 0x000fe20000000800 */
[----:B------:R-:W-:Y:S01]  /*ccf0*/  @!PT LDS RZ, [RZ] ;  /* 0x00000000fffff984 */ /* 0x000fe20000000800 */
[----:B------:R-:W-:Y:S01]  /*cd00*/  @!PT LDS RZ, [RZ] ;  /* 0x00000000fffff984 */ /* 0x000fe20000000800 */
[----:B------:R-:W-:Y:S01]  /*cd10*/  LDGSTS.E.BYPASS.LTC128B.128 [R21+0x4c00], desc[UR36][R4.64+0x80], !P3 ;  /* 0x04c0008004157fae */ /* 0x000fe2000d901d64 */
[----:B------:R-:W-:Y:S01]  /*cd20*/  ISETP.LT.OR P3, PT, R35, 0x31, !P1 ;  /* 0x000000312300780c */ /* 0x000fe20004f61670 */
[----:B------:R-:W-:Y:S02]  /*cd30*/  IMAD.MOV.U32 R13, RZ, RZ, R3 ;  /* 0x000000ffff0d7224 */ /* 0x000fe400078e0003 */
        /* <DEDUP_REMOVED lines=8> */
.L_x_9162:
[----:B------:R-:W-:Y:S01]  /*cdc0*/  IADD3.X R5, RZ, R0, RZ, P3, !PT ;  /* 0x00000000ff057210 */ /* 0x000fe20001ffe4ff */
[----:B------:R-:W-:Y:S01]  /*cdd0*/  VIADD R0, R21, 0x400 ;  /* 0x0000040015007836 */ /* 0x000fe20000000000 */
        /* <DEDUP_REMOVED lines=11> */
.L_x_9163:
        /* <DEDUP_REMOVED lines=8> */
[----:B------:R-:W-:Y:S05]  /*cf10*/  BRA `(.L_x_9164) ;  /* 0xffffffcc00f47947 */ /* 0x000fea000383ffff */
.L_x_9092:
[----:B-1----:R1:W2:Y:S02]  /*cf20*/  SYNCS.PHASECHK.TRANS64.TRYWAIT P0, [R32+URZ+0x22840], R31 ;  /* 0x0228401f200075a7 */ /* 0x0022a4000800017f */
[----:B--2---:R-:W-:Y:S05]  /*cf30*/  @!P0 NANOSLEEP.SYNCS 0x989680 ;  /* 0x009896800000895d */ /* 0x004fea0003900000 */
[----:B------:R-:W2:Y:S02]  /*cf40*/  @!P0 SYNCS.PHASECHK.TRANS64 P0, [R32+URZ+0x22840], R31 ;  /* 0x0228401f200085a7 */ /* 0x000ea4000800007f */
[----:B--2---:R-:W-:Y:S05]  /*cf50*/  @!P0 BRA `(.L_x_9092) ;  /* 0xfffffffc00f08947 */ /* 0x004fea000383ffff */
[----:B------:R-:W-:Y:S05]  /*cf60*/  BRA `(.L_x_9165) ;  /* 0xffffffd000f47947 */ /* 0x000fea000383ffff */
.L_x_9093:
        /* <DEDUP_REMOVED lines=8> */
.L_x_9167:
[----:B------:R-:W-:Y:S05]  /*cff0*/  BSYNC B1 ;  /* 0x0000000000017941 */ /* 0x000fea0003800000 */
.L_x_9166:
[----:B------:R-:W-:Y:S01]  /*d000*/  MOV R13, R10 ;  /* 0x0000000a000d7202 */ /* 0x000fe20000000f00 */
[----:B------:R-:W-:Y:S01]  /*d010*/  IMAD.MOV.U32 R12, RZ, RZ, RZ ;  /* 0x000000ffff0c7224 */ /* 0x000fe200078e00ff */
[----:B------:R-:W-:Y:S01]  /*d020*/  LEA R17, R17, UR43, 0x1 ;  /* 0x0000002b11117c11 */ /* 0x000fe2000f8e08ff */
[----:B------:R-:W-:Y:S02]  /*d030*/  IMAD.MOV.U32 R11, RZ, RZ, 0x181f ;  /* 0x0000181fff0b7424 */ /* 0x000fe400078e00ff */
[----:B------:R-:W-:Y:S02]  /*d040*/  IMAD.MOV.U32 R15, RZ, RZ, -0x1 ;  /* 0xffffffffff0f7424 */ /* 0x000fe400078e00ff */
[----:B------:R-:W-:-:S07]  /*d050*/  IMAD.MOV.U32 R5, RZ, RZ, R14 ;  /* 0x000000ffff057224 */ /* 0x000fce00078e000e */
[----:B------:R-:W-:Y:S05]  /*d060*/  WARPSYNC.COLLECTIVE R15, `(.L_x_9168) ;  /* 0x000000000f087348 */ /* 0x000fea0003c00000 */
[----:B------:R0:W1:Y:S02]  /*d070*/  SHFL.IDX P6, R14, R13, R12, R11 ;  /* 0x0000000c0d0e7389 */ /* 0x00006400000c000b */
[----:B01----:R-:W-:Y:S01]  /*d080*/  ENDCOLLECTIVE ;  /* 0x000000000000791b */ /* 0x003fe20003800000 */
.L_x_9168:
[----:B------:R-:W-:Y:S02]  /*d090*/  IMAD.MOV.U32 R13, RZ, RZ, R3 ;  /* 0x000000ffff0d7224 */ /* 0x000fe400078e0003 */
[----:B------:R-:W-:Y:S01]  /*d0a0*/  IMAD.MOV.U32 R12, RZ, RZ, 0x1 ;  /* 0x00000001ff0c7424 */ /* 0x000fe200078e00ff */
[----:B------:R-:W-:-:S13]  /*d0b0*/  IADD3 R4, P0, R14, R24, RZ ;  /* 0x000000180e047210 */ /* 0x000fda0007f1e0ff */
[----:B------:R-:W-:Y:S05]  /*d0c0*/  WARPSYNC.COLLECTIVE R15, `(.L_x_9169) ;  /* 0x000000000f087348 */ /* 0x000fea0003c00000 */
[----:B------:R0:W1:Y:S02]  /*d0d0*/  SHFL.IDX P6, R14, R13, R12, R11 ;  /* 0x0000000c0d0e7389 */ /* 0x00006400000c000b */
[----:B01----:R-:W-:Y:S01]  /*d0e0*/  ENDCOLLECTIVE ;  /* 0x000000000000791b */ /* 0x003fe20003800000 */
.L_x_9169:
        /* <DEDUP_REMOVED lines=10> */
.L_x_9170:
[----:B------:R-:W-:Y:S02]  /*d190*/  IMAD.MOV.U32 R13, RZ, RZ, R3 ;  /* 0x000000ffff0d7224 */ /* 0x000fe400078e0003 */
[----:B------:R-:W-:Y:S01]  /*d1a0*/  IMAD.MOV.U32 R12, RZ, RZ, 0x2 ;  /* 0x00000002ff0c7424 */ /* 0x000fe200078e00ff */
[----:B------:R-:W-:-:S13]  /*d1b0*/  IADD3 R6, P0, R14, R24, RZ ;  /* 0x000000180e067210 */ /* 0x000fda0007f1e0ff */
[----:B------:R-:W-:Y:S05]  /*d1c0*/  WARPSYNC.COLLECTIVE R15, `(.L_x_9171) ;  /* 0x000000000f087348 */ /* 0x000fea0003c00000 */
[----:B------:R0:W1:Y:S02]  /*d1d0*/  SHFL.IDX P6, R14, R13, R12, R11 ;  /* 0x0000000c0d0e7389 */ /* 0x00006400000c000b */
[----:B01----:R-:W-:Y:S01]  /*d1e0*/  ENDCOLLECTIVE ;  /* 0x000000000000791b */ /* 0x003fe20003800000 */
.L_x_9171:
[----:B------:R-:W-:-:S05]  /*d1f0*/  IMAD.X R7, RZ, RZ, R7, P0 ;  /* 0x000000ffff077224 */ /* 0x000fca00000e0607 */
        /* <DEDUP_REMOVED lines=9> */
.L_x_9172:
[----:B------:R-:W-:Y:S01]  /*d290*/  IMAD.MOV.U32 R13, RZ, RZ, R3 ;  /* 0x000000ffff0d7224 */ /* 0x000fe200078e0003 */
[----:B------:R-:W-:Y:S02]  /*d2a0*/  MOV R12, 0x3 ;  /* 0x00000003000c7802 */ /* 0x000fe40000000f00 */
[----:B------:R-:W-:-:S13]  /*d2b0*/  IADD3 R6, P0, R14, R24, RZ ;  /* 0x000000180e067210 */ /* 0x000fda0007f1e0ff */
[----:B------:R-:W-:Y:S05]  /*d2c0*/  WARPSYNC.COLLECTIVE R15, `(.L_x_9173) ;  /* 0x000000000f087348 */ /* 0x000fea0003c00000 */
[----:B------:R0:W1:Y:S02]  /*d2d0*/  SHFL.IDX P6, R14, R13, R12, R11 ;  /* 0x0000000c0d0e7389 */ /* 0x00006400000c000b */
[----:B01----:R-:W-:Y:S01]  /*d2e0*/  ENDCOLLECTIVE ;  /* 0x000000000000791b */ /* 0x003fe20003800000 */
.L_x_9173:
        /* <DEDUP_REMOVED lines=10> */
.L_x_9174:
[----:B------:R-:W-:Y:S01]  /*d390*/  MOV R13, R3 ;  /* 0x00000003000d7202 */ /* 0x000fe20000000f00 */
[----:B------:R-:W-:Y:S01]  /*d3a0*/  IMAD.MOV.U32 R12, RZ, RZ, 0x4 ;  /* 0x00000004ff0c7424 */ /* 0x000fe200078e00ff */
[----:B------:R-:W-:-:S13]  /*d3b0*/  IADD3 R4, P0, R14, R24, RZ ;  /* 0x000000180e047210 */ /* 0x000fda0007f1e0ff */
[----:B------:R-:W-:Y:S05]  /*d3c0*/  WARPSYNC.COLLECTIVE R15, `(.L_x_9175) ;  /* 0x000000000f087348 */ /* 0x000fea0003c00000 */
[----:B------:R0:W1:Y:S02]  /*d3d0*/  SHFL.IDX P6, R14, R13, R12, R11 ;  /* 0x0000000c0d0e7389 */ /* 0x00006400000c000b */
[----:B01----:R-:W-:Y:S01]  /*d3e0*/  ENDCOLLECTIVE ;  /* 0x000000000000791b */ /* 0x003fe20003800000 */
.L_x_9175:
        /* <DEDUP_REMOVED lines=10> */
.L_x_9176:
[----:B------:R-:W-:Y:S02]  /*d490*/  IMAD.MOV.U32 R13, RZ, RZ, R3 ;  /* 0x000000ffff0d7224 */ /* 0x000fe400078e0003 */
[----:B------:R-:W-:Y:S01]  /*d4a0*/  IMAD.MOV.U32 R12, RZ, RZ, 0x5 ;  /* 0x00000005ff0c7424 */ /* 0x000fe200078e00ff */
[----:B------:R-:W-:-:S13]  /*d4b0*/  IADD3 R4, P0, R14, R24, RZ ;  /* 0x000000180e047210 */ /* 0x000fda0007f1e0ff */
[----:B------:R-:W-:Y:S05]  /*d4c0*/  WARPSYNC.COLLECTIVE R15, `(.L_x_9177) ;  /* 0x000000000f087348 */ /* 0x000fea0003c00000 */
[----:B------:R0:W1:Y:S02]  /*d4d0*/  SHFL.IDX P6, R14, R13, R12, R11 ;  /* 0x0000000c0d0e7389 */ /* 0x00006400000c000b */
[----:B01----:R-:W-:Y:S01]  /*d4e0*/  ENDCOLLECTIVE ;  /* 0x000000000000791b */ /* 0x003fe20003800000 */
.L_x_9177:
        /* <DEDUP_REMOVED lines=10> */
.L_x_9178:
[----:B------:R-:W-:Y:S01]  /*d590*/  IMAD.MOV.U32 R37, RZ, RZ, R14 ;  /* 0x000000ffff257224 */ /* 0x000fe200078e000e */
[----:B------:R-:W-:Y:S06]  /*d5a0*/  BRA `(.L_x_9179) ;  /* 0xffffffd0004c7947 */ /* 0x000fec000383ffff */
.L_x_9098:
[----:B---3--:R3:W4:Y:S02]  /*d5b0*/  SYNCS.PHASECHK.TRANS64.TRYWAIT P0, [R32+URZ+0x22860], R31 ;  /* 0x0228601f200075a7 */ /* 0x008724000800017f */
[----:B----4-:R-:W-:Y:S05]  /*d5c0*/  @!P0 NANOSLEEP.SYNCS 0x989680 ;  /* 0x009896800000895d */ /* 0x010fea0003900000 */
[----:B------:R-:W4:Y:S02]  /*d5d0*/  @!P0 SYNCS.PHASECHK.TRANS64 P0, [R32+URZ+0x22860], R31 ;  /* 0x0228601f200085a7 */ /* 0x000f24000800007f */
[----:B----4-:R-:W-:Y:S05]  /*d5e0*/  @!P0 BRA `(.L_x_9098) ;  /* 0xfffffffc00f08947 */ /* 0x010fea000383ffff */
[----:B------:R-:W-:Y:S05]  /*d5f0*/  BRA `(.L_x_9180) ;  /* 0xffffffd000987947 */ /* 0x000fea000383ffff */
.L_x_9099:
[----:B------:R-:W-:Y:S01]  /*d600*/  BSSY B1, `(.L_x_9181) ;  /* 0x0000008000017945 */ /* 0x000fe20003800000 */
[----:B------:R-:W-:Y:S01]  /*d610*/  IMAD.MOV.U32 R13, RZ, RZ, R18 ;  /* 0x000000ffff0d7224 */ /* 0x000fe200078e0012 */
[----:B------:R-:W-:Y:S01]  /*d620*/  MOV R11, 0x181f ;  /* 0x0000181f000b7802 */ /* 0x000fe20000000f00 */
[----:B------:R-:W-:Y:S02]  /*d630*/  IMAD.MOV.U32 R12, RZ, RZ, RZ ;  /* 0x000000ffff0c7224 */ /* 0x000fe400078e00ff */
[----:B------:R-:W-:-:S07]  /*d640*/  IMAD.MOV.U32 R15, RZ, RZ, -0x1 ;  /* 0xffffffffff0f7424 */ /* 0x000fce00078e00ff */
[----:B-123--:R-:W-:Y:S05]  /*d650*/  WARPSYNC.COLLECTIVE R15, `(.L_x_9182) ;  /* 0x000000000f087348 */ /* 0x00efea0003c00000 */
[----:B------:R0:W4:Y:S02]  /*d660*/  SHFL.IDX P6, R14, R13, R12, R11 ;  /* 0x0000000c0d0e7389 */ /* 0x00012400000c000b */
[----:B01234-:R-:W-:Y:S01]  /*d670*/  ENDCOLLECTIVE ;  /* 0x000000000000791b */ /* 0x01ffe20003800000 */
.L_x_9182:
[----:B------:R-:W-:Y:S05]  /*d680*/  BSYNC B1 ;  /* 0x0000000000017941 */ /* 0x000fea0003800000 */
.L_x_9181:
[----:B------:R-:W-:Y:S01]  /*d690*/  IMAD.MOV.U32 R13, RZ, RZ, R3 ;  /* 0x000000ffff0d7224 */ /* 0x000fe200078e0003 */
[----:B------:R-:W-:Y:S01]  /*d6a0*/  MOV R12, RZ ;  /* 0x000000ff000c7202 */ /* 0x000fe20000000f00 */
[----:B------:R-:W-:Y:S02]  /*d6b0*/  IMAD.MOV.U32 R11, RZ, RZ, 0x181f ;  /* 0x0000181fff0b7424 */ /* 0x000fe400078e00ff */
[----:B------:R-:W-:Y:S02]  /*d6c0*/  IMAD.MOV.U32 R15, RZ, RZ, -0x1 ;  /* 0xffffffffff0f7424 */ /* 0x000fe400078e00ff */
[----:B------:R-:W-:Y:S02]  /*d6d0*/  IMAD.MOV.U32 R5, RZ, RZ, R14 ;  /* 0x000000ffff057224 */ /* 0x000fe400078e000e */
[----:B------:R-:W-:-:S07]  /*d6e0*/  IMAD R17, R21, 0xc000, R0 ;  /* 0x0000c00015117824 */ /* 0x000fce00078e0200 */
[----:B------:R-:W-:Y:S05]  /*d6f0*/  WARPSYNC.COLLECTIVE R15, `(.L_x_9183) ;  /* 0x000000000f087348 */ /* 0x000fea0003c00000 */
[----:B------:R0:W1:Y:S02]  /*d700*/  SHFL.IDX P6, R14, R13, R12, R11 ;  /* 0x0000000c0d0e7389 */ /* 0x00006400000c000b */
[----:B01----:R-:W-:Y:S01]  /*d710*/  ENDCOLLECTIVE ;  /* 0x000000000000791b */ /* 0x003fe20003800000 */
.L_x_9183:
[----:B------:R-:W-:Y:S01]  /*d720*/  IMAD.MOV.U32 R8, RZ, RZ, RZ ;  /* 0x000000ffff087224 */ /* 0x000fe200078e00ff */
[----:B------:R-:W-:Y:S01]  /*d730*/  MOV R13, R18 ;  /* 0x00000012000d7202 */ /* 0x000fe20000000f00 */
[----:B------:R-:W-:Y:S01]  /*d740*/  IMAD.MOV.U32 R12, RZ, RZ, 0x1 ;  /* 0x00000001ff0c7424 */ /* 0x000fe200078e00ff */
[----:B------:R-:W-:-:S13]  /*d750*/  IADD3 R4, P0, R14, R24, RZ ;  /* 0x000000180e047210 */ /* 0x000fda0007f1e0ff */
[----:B------:R-:W-:Y:S05]  /*d760*/  WARPSYNC.COLLECTIVE R15, `(.L_x_9184) ;  /* 0x000000000f087348 */ /* 0x000fea0003c00000 */
[----:B------:R0:W1:Y:S02]  /*d770*/  SHFL.IDX P6, R14, R13, R12, R11 ;  /* 0x0000000c0d0e7389 */ /* 0x00006400000c000b */
[----:B01----:R-:W-:Y:S01]  /*d780*/  ENDCOLLECTIVE ;  /* 0x000000000000791b */ /* 0x003fe20003800000 */
.L_x_9184:
[----:B------:R-:W-:-:S05]  /*d790*/  IMAD.X R5, RZ, RZ, R5, P0 ;  /* 0x000000ffff057224 */ /* 0x000fca00000e0605 */
[----:B------:R-:W-:Y:S01]  /*d7a0*/  @!PT LDS RZ, [RZ] ;  /* 0x00000000fffff984 */ /* 0x000fe20000000800 */
[----:B------:R-:W-:Y:S01]  /*d7b0*/  @!PT LDS RZ, [RZ] ;  /* 0x00000000fffff984 */ /* 0x000fe20000000800 */
[----:B------:R-:W-:Y:S01]  /*d7c0*/  @!PT LDS RZ, [RZ] ;  /* 0x00000000fffff984 */ /* 0x000fe20000000800 */
[----:B------:R0:W-:Y:S04]  /*d7d0*/  LDGSTS.E.BYPASS.LTC128B.128 [R17], desc[UR36][R4.64], !P4 ;  /* 0x0000000004117fae */ /* 0x0001e8000e101d64 */
        /* <DEDUP_REMOVED lines=8> */
.L_x_9185:
[----:B------:R-:W-:Y:S02]  /*d860*/  IMAD.MOV.U32 R13, RZ, RZ, R18 ;  /* 0x000000ffff0d7224 */ /* 0x000fe400078e0012 */
[----:B------:R-:W-:Y:S01]  /*d870*/  IMAD.MOV.U32 R12, RZ, RZ, 0x2 ;  /* 0x00000002ff0c7424 */ /* 0x000fe200078e00ff */
[----:B------:R-:W-:-:S07]  /*d880*/  MOV R5, R14 ;  /* 0x0000000e00057202 */ /* 0x000fce0000000f00 */
[----:B------:R-:W-:Y:S05]  /*d890*/  WARPSYNC.COLLECTIVE R15, `(.L_x_9186) ;  /* 0x000000000f087348 */ /* 0x000fea0003c00000 */
[----:B------:R0:W1:Y:S02]  /*d8a0*/  SHFL.IDX P6, R14, R13, R12, R11 ;  /* 0x0000000c0d0e7389 */ /* 0x00006400000c000b */
[----:B01----:R-:W-:Y:S01]  /*d8b0*/  ENDCOLLECTIVE ;  /* 0x000000000000791b */ /* 0x003fe20003800000 */
.L_x_9186:
        /* <DEDUP_REMOVED lines=9> */
[----:B------:R-:W-:-:S03]  /*d950*/  MOV R6, R14 ;  /* 0x0000000e00067202 */ /* 0x000fc60000000f00 */
[----:B------:R0:W-:Y:S04]  /*d960*/  LDGSTS.E.BYPASS.LTC128B.128 [R17+0x9800], desc[UR36][R4.64+0x180], !P1 ;  /* 0x0980018004117fae */ /* 0x0001e8000c901d64 */
[----:B0-----:R-:W-:Y:S05]  /*d970*/  WARPSYNC.COLLECTIVE R15, `(.L_x_9187) ;  /* 0x000000000f087348 */ /* 0x001fea0003c00000 */
[----:B------:R1:W2:Y:S02]  /*d980*/  SHFL.IDX P6, R14, R13, R12, R11 ;  /* 0x0000000c0d0e7389 */ /* 0x0002a400000c000b */
[----:B012---:R-:W-:Y:S01]  /*d990*/  ENDCOLLECTIVE ;  /* 0x000000000000791b */ /* 0x007fe20003800000 */
.L_x_9187:
[----:B------:R-:W-:Y:S01]  /*d9a0*/  MOV R13, R18 ;  /* 0x00000012000d7202 */ /* 0x000fe20000000f00 */
[----:B------:R-:W-:Y:S02]  /*d9b0*/  IMAD.MOV.U32 R12, RZ, RZ, 0x3 ;  /* 0x00000003ff0c7424 */ /* 0x000fe400078e00ff */
[----:B------:R-:W-:-:S07]  /*d9c0*/  IMAD.MOV.U32 R5, RZ, RZ, R14 ;  /* 0x000000ffff057224 */ /* 0x000fce00078e000e */
[----:B------:R-:W-:Y:S05]  /*d9d0*/  WARPSYNC.COLLECTIVE R15, `(.L_x_9188) ;  /* 0x000000000f087348 */ /* 0x000fea0003c00000 */
[----:B------:R0:W1:Y:S02]  /*d9e0*/  SHFL.IDX P6, R14, R13, R12, R11 ;  /* 0x0000000c0d0e7389 */ /* 0x00006400000c000b */
[----:B01----:R-:W-:Y:S01]  /*d9f0*/  ENDCOLLECTIVE ;  /* 0x000000000000791b */ /* 0x003fe20003800000 */
.L_x_9188:
        /* <DEDUP_REMOVED lines=9> */
[----:B------:R-:W-:-:S03]  /*da90*/  IMAD.MOV.U32 R7, RZ, RZ, R14 ;  /* 0x000000ffff077224 */ /* 0x000fc600078e000e */
[----:B------:R0:W-:Y:S04]  /*daa0*/  LDGSTS.E.BYPASS.LTC128B.128 [R17+0xa000], desc[UR36][R4.64+0x180], !P1 ;  /* 0x0a00018004117fae */ /* 0x0001e8000c901d64 */
[----:B0-----:R-:W-:Y:S05]  /*dab0*/  WARPSYNC.COLLECTIVE R15, `(.L_x_9189) ;  /* 0x000000000f087348 */ /* 0x001fea0003c00000 */
[----:B------:R1:W2:Y:S02]  /*dac0*/  SHFL.IDX P6, R14, R13, R12, R11 ;  /* 0x0000000c0d0e7389 */ /* 0x0002a400000c000b */
[----:B012---:R-:W-:Y:S01]  /*dad0*/  ENDCOLLECTIVE ;  /* 0x000000000000791b */ /* 0x007fe20003800000 */
.L_x_9189:
[----:B------:R-:W-:Y:S02]  /*dae0*/  IMAD.MOV.U32 R13, RZ, RZ, R18 ;  /* 0x000000ffff0d7224 */ /* 0x000fe400078e0012 */
[----:B------:R-:W-:Y:S01]  /*daf0*/  IMAD.MOV.U32 R12, RZ, RZ, 0x4 ;  /* 0x00000004ff0c7424 */ /* 0x000fe200078e00ff */
[----:B------:R-:W-:-:S07]  /*db00*/  MOV R5, R14 ;  /* 0x0000000e00057202 */ /* 0x000fce0000000f00 */
[----:B------:R-:W-:Y:S05]  /*db10*/  WARPSYNC.COLLECTIVE R15, `(.L_x_9190) ;  /* 0x000000000f087348 */ /* 0x000fea0003c00000 */
[----:B------:R0:W1:Y:S02]  /*db20*/  SHFL.IDX P6, R14, R13, R12, R11 ;  /* 0x0000000c0d0e7389 */ /* 0x00006400000c000b */
[----:B01----:R-:W-:Y:S01]  /*db30*/  ENDCOLLECTIVE ;  /* 0x000000000000791b */ /* 0x003fe20003800000 */
.L_x_9190:
        /* <DEDUP_REMOVED lines=14> */
.L_x_9191:
[----:B------:R-:W-:Y:S01]  /*dc20*/  MOV R13, R18 ;  /* 0x00000012000d7202 */ /* 0x000fe20000000f00 */
[----:B------:R-:W-:Y:S02]  /*dc30*/  IMAD.MOV.U32 R12, RZ, RZ, 0x5 ;  /* 0x00000005ff0c7424 */ /* 0x000fe400078e00ff */
[----:B------:R-:W-:-:S07]  /*dc40*/  IMAD.MOV.U32 R5, RZ, RZ, R14 ;  /* 0x000000ffff057224 */ /* 0x000fce00078e000e */
[----:B------:R-:W-:Y:S05]  /*dc50*/  WARPSYNC.COLLECTIVE R15, `(.L_x_9192) ;  /* 0x000000000f087348 */ /* 0x000fea0003c00000 */
[----:B------:R0:W1:Y:S02]  /*dc60*/  SHFL.IDX P6, R14, R13, R12, R11 ;  /* 0x0000000c0d0e7389 */ /* 0x00006400000c000b */
[----:B01----:R-:W-:Y:S01]  /*dc70*/  ENDCOLLECTIVE ;  /* 0x000000000000791b */ /* 0x003fe20003800000 */
.L_x_9192:
        /* <DEDUP_REMOVED lines=14> */
.L_x_9193:
[----:B------:R-:W-:Y:S01]  /*dd60*/  MOV R3, R14 ;  /* 0x0000000e00037202 */ /* 0x000fe20000000f00 */
[----:B------:R-:W-:Y:S06]  /*dd70*/  BRA `(.L_x_9194) ;  /* 0xffffffcc00d47947 */ /* 0x000fec000383ffff */
.L_x_9104:
[----:B0-----:R0:W1:Y:S02]  /*dd80*/  SYNCS.PHASECHK.TRANS64.TRYWAIT P0, [R4+URZ+0x22820], R8 ;  /* 0x02282008040075a7 */ /* 0x001064000800017f */
[----:B-1----:R-:W-:Y:S05]  /*dd90*/  @!P0 NANOSLEEP.SYNCS 0x989680 ;  /* 0x009896800000895d */ /* 0x002fea0003900000 */
[----:B------:R-:W1:Y:S02]  /*dda0*/  @!P0 SYNCS.PHASECHK.TRANS64 P0, [R4+URZ+0x22820], R8 ;  /* 0x02282008040085a7 */ /* 0x000e64000800007f */
[----:B-1----:R-:W-:Y:S05]  /*ddb0*/  @!P0 BRA `(.L_x_9104) ;  /* 0xfffffffc00f08947 */ /* 0x002fea000383ffff */
[----:B------:R-:W-:Y:S05]  /*ddc0*/  BRA `(.L_x_9195) ;  /* 0xffffffd0005c7947 */ /* 0x000fea000383ffff */
.L_x_9105:
[----:B------:R-:W-:Y:S01]  /*ddd0*/  BSSY B0, `(.L_x_9196) ;  /* 0x0000008000007945 */ /* 0x000fe20003800000 */
[----:B------:R-:W-:Y:S01]  /*dde0*/  IMAD.MOV.U32 R13, RZ, RZ, R2 ;  /* 0x000000ffff0d7224 */ /* 0x000fe200078e0002 */
[----:B------:R-:W-:Y:S01]  /*ddf0*/  MOV R11, 0x1f ;  /* 0x0000001f000b7802 */ /* 0x000fe20000000f00 */
[----:B------:R-:W-:Y:S02]  /*de00*/  IMAD.MOV.U32 R12, RZ, RZ, RZ ;  /* 0x000000ffff0c7224 */ /* 0x000fe400078e00ff */
[----:B------:R-:W-:-:S07]  /*de10*/  IMAD.MOV.U32 R15, RZ, RZ, -0x1 ;  /* 0xffffffffff0f7424 */ /* 0x000fce00078e00ff */
[----:B0-23-5:R-:W-:Y:S05]  /*de20*/  WARPSYNC.COLLECTIVE R15, `(.L_x_9197) ;  /* 0x000000000f087348 */ /* 0x02dfea0003c00000 */
[----:B------:R1:W4:Y:S02]  /*de30*/  SHFL.IDX P6, R14, R13, R12, R11 ;  /* 0x0000000c0d0e7389 */ /* 0x00032400000c000b */
[----:B012345:R-:W-:Y:S01]  /*de40*/  ENDCOLLECTIVE ;  /* 0x000000000000791b */ /* 0x03ffe20003800000 */
.L_x_9197:
[----:B------:R-:W-:Y:S05]  /*de50*/  BSYNC B0 ;  /* 0x0000000000007941 */ /* 0x000fea0003800000 */
.L_x_9196:
[----:B------:R-:W-:Y:S05]  /*de60*/  BRA `(.L_x_9198) ;  /* 0xffffffd000447947 */ /* 0x000fea000383ffff */
.L_x_9106:
[----:B------:R-:W-:Y:S01]  /*de70*/  BSSY B0, `(.L_x_9199) ;  /* 0x0000006000007945 */ /* 0x000fe20003800000 */
[----:B------:R-:W-:-:S07]  /*de80*/  IMAD.MOV.U32 R15, RZ, RZ, -0x1 ;  /* 0xffffffffff0f7424 */ /* 0x000fce00078e00ff */
[----:B0123-5:R-:W-:Y:S05]  /*de90*/  WARPSYNC.COLLECTIVE R15, `(.L_x_9200) ;  /* 0x000000000f0c7348 */ /* 0x02ffea0003c00000 */
[----:B------:R-:W-:Y:S02]  /*dea0*/  ELECT P6, UR62, PT ;  /* 0x00000000003e782f */ /* 0x000fe400038c0000 */
[----:B------:R-:W-:Y:S01]  /*deb0*/  MOV R14, UR62 ;  /* 0x0000003e000e7c02 */ /* 0x000fe20008000f00 */
[----:B0123-5:R-:W-:Y:S10]  /*dec0*/  ENDCOLLECTIVE ;  /* 0x000000000000791b */ /* 0x02fff40003800000 */
.L_x_9200:
[----:B------:R-:W-:Y:S05]  /*ded0*/  BSYNC B0 ;  /* 0x0000000000007941 */ /* 0x000fea0003800000 */
.L_x_9199:
[----:B------:R-:W-:Y:S05]  /*dee0*/  BRA `(.L_x_9201) ;  /* 0xffffffd000387947 */ /* 0x000fea000383ffff */
.L_x_9108:
[----:B----4-:R4:W0:Y:S02]  /*def0*/  SYNCS.PHASECHK.TRANS64.TRYWAIT P1, [R5+URZ+0x22840], R0 ;  /* 0x02284000050075a7 */ /* 0x010824000802017f */
[----:B0-----:R-:W-:Y:S05]  /*df00*/  @!P1 NANOSLEEP.SYNCS 0x989680 ;  /* 0x009896800000995d */ /* 0x001fea0003900000 */
[----:B------:R-:W0:Y:S02]  /*df10*/  @!P1 SYNCS.PHASECHK.TRANS64 P1, [R5+URZ+0x22840], R0 ;  /* 0x02284000050095a7 */ /* 0x000e24000802007f */
[----:B0-----:R-:W-:Y:S05]  /*df20*/  @!P1 BRA `(.L_x_9108) ;  /* 0xfffffffc00f09947 */ /* 0x001fea000383ffff */
[----:B------:R-:W-:Y:S05]  /*df30*/  BRA `(.L_x_9202) ;  /* 0xffffffd000587947 */ /* 0x000fea000383ffff */
.L_x_9110:
[----:B-1----:R1:W0:Y:S02]  /*df40*/  SYNCS.PHASECHK.TRANS64.TRYWAIT P1, [R21+URZ+0x22840], R2 ;  /* 0x02284002150075a7 */ /* 0x002224000802017f */
[----:B0-----:R-:W-:Y:S05]  /*df50*/  @!P1 NANOSLEEP.SYNCS 0x989680 ;  /* 0x009896800000995d */ /* 0x001fea0003900000 */
[----:B------:R-:W0:Y:S02]  /*df60*/  @!P1 SYNCS.PHASECHK.TRANS64 P1, [R21+URZ+0x22840], R2 ;  /* 0x02284002150095a7 */ /* 0x000e24000802007f */
[----:B0-----:R-:W-:Y:S05]  /*df70*/  @!P1 BRA `(.L_x_9110) ;  /* 0xfffffffc00f09947 */ /* 0x001fea000383ffff */
[----:B------:R-:W-:Y:S05]  /*df80*/  BRA `(.L_x_9203) ;  /* 0xffffffd000647947 */ /* 0x000fea000383ffff */
.L_x_9112:
[----:B------:R0:W0:Y:S02]  /*df90*/  SYNCS.PHASECHK.TRANS64.TRYWAIT P1, [R5+URZ+0x22860], R0 ;  /* 0x02286000050075a7 */ /* 0x000024000802017f */
[----:B0-----:R-:W-:Y:S05]  /*dfa0*/  @!P1 NANOSLEEP.SYNCS 0x989680 ;  /* 0x009896800000995d */ /* 0x001fea0003900000 */
[----:B------:R-:W0:Y:S02]  /*dfb0*/  @!P1 SYNCS.PHASECHK.TRANS64 P1, [R5+URZ+0x22860], R0 ;  /* 0x02286000050095a7 */ /* 0x000e24000802007f */
[----:B0-----:R-:W-:Y:S05]  /*dfc0*/  @!P1 BRA `(.L_x_9112) ;  /* 0xfffffffc00f09947 */ /* 0x001fea000383ffff */
[----:B------:R-:W-:Y:S05]  /*dfd0*/  BRA `(.L_x_9204) ;  /* 0xffffffd000607947 */ /* 0x000fea000383ffff */
.L_x_9205:
        /* <DEDUP_REMOVED lines=10> */
.L_x_15660:


//--------------------- .text._ZN7cutlass13device_kernelIN5flash11enable_sm90INS1_16FlashAttnFwdSm90INS1_25CollectiveMainloopFwdSm90ILi2EN4cute5tupleIJNS5_1CILi1EEES8_S8_EEENS6_IJNS7_ILi128EEENS7_ILi96EEENS7_ILi64EEEEEELi256ENS_6half_tEfNS_4arch4Sm90ELb0ELb0ELb0ELb0ELb1ELb0ELb1ELb1ELb0ELb1ELb1ELb0EEENS1_21CollectiveEpilogueFwdINS6_IJSA_NS7_ILi256EEESB_EEES9_SE_SG_Li256ELb0ELb1ELb1ELb0EEENS1_19SingleTileSchedulerILb0ELb1ELb1ELi128EEEEEEEEEvNT_6ParamsE --------------------------
	.section	.text._ZN7cutlass13device_kernelIN5flash11enable_sm90INS1_16FlashAttnFwdSm90INS1_25CollectiveMainloopFwdSm90ILi2EN4cute5tupleIJNS5_1CILi1EEES8_S8_EEENS6_IJNS7_ILi128EEENS7_ILi96EEENS7_ILi64EEEEEELi256ENS_6half_tEfNS_4arch4Sm90ELb0ELb0ELb0ELb0ELb1ELb0ELb1ELb1ELb0ELb1ELb1ELb0EEENS1_21CollectiveEpilogueFwdINS6_IJSA_NS7_ILi256EEESB_EEES9_SE_SG_Li256ELb0ELb1ELb1ELb0EEENS1_19SingleTileSchedulerILb0ELb1ELb1ELi128EEEEEEEEEvNT_6ParamsE,"ax",@progbits
	.align	128
.text._ZN7cutlass13device_kernelIN5flash11enable_sm90INS1_16FlashAttnFwdSm90INS1_25CollectiveMainloopFwdSm90ILi2EN4cute5tupleIJNS5_1CILi1EEES8_S8_EEENS6_IJNS7_ILi128EEENS7_ILi96EEENS7_ILi64EEEEEELi256ENS_6half_tEfNS_4arch4Sm90ELb0ELb0ELb0ELb0ELb1ELb0ELb1ELb1ELb0ELb1ELb1ELb0EEENS1_21CollectiveEpilogueFwdINS6_IJSA_NS7_ILi256EEESB_EEES9_SE_SG_Li256ELb0ELb1ELb1ELb0EEENS1_19SingleTileSchedulerILb0ELb1ELb1ELi128EEEEEEEEEvNT_6ParamsE:
        .type           _ZN7cutlass13device_kernelIN5flash11enable_sm90INS1_16FlashAttnFwdSm90INS1_25CollectiveMainloopFwdSm90ILi2EN4cute5tupleIJNS5_1CILi1EEES8_S8_EEENS6_IJNS7_ILi128EEENS7_ILi96EEENS7_ILi64EEEEEELi256ENS_6half_tEfNS_4arch4Sm90ELb0ELb0ELb0ELb0ELb1ELb0ELb1ELb1ELb0ELb1ELb1ELb0EEENS1_21CollectiveEpilogueFwdINS6_IJSA_NS7_ILi256EEESB_EEES9_SE_SG_Li256ELb0ELb1ELb1ELb0EEENS1_19SingleTileSchedulerILb0ELb1ELb1ELi128EEEEEEEEEvNT_6ParamsE,@function
        .size           _ZN7cutlass13device_kernelIN5flash11enable_sm90INS1_16FlashAttnFwdSm90INS1_25CollectiveMainloopFwdSm90ILi2EN4cute5tupleIJNS5_1CILi1EEES8_S8_EEENS6_IJNS7_ILi128EEENS7_ILi96EEENS7_ILi64EEEEEELi256ENS_6half_tEfNS_4arch4Sm90ELb0ELb0ELb0ELb0ELb1ELb0ELb1ELb1ELb0ELb1ELb1ELb0EEENS1_21CollectiveEpilogueFwdINS6_IJSA_NS7_ILi256EEESB_EEES9_SE_SG_Li256ELb0ELb1ELb1ELb0EEENS1_19SingleTileSchedulerILb0ELb1ELb1ELi128EEEEEEEEEvNT_6ParamsE,(.L_x_15661 - _ZN7cutlass13device_kernelIN5flash11enable_sm90INS1_16FlashAttnFwdSm90INS1_25CollectiveMainloopFwdSm90ILi2EN4cute5tupleIJNS5_1CILi1EEES8_S8_EEENS6_IJNS7_ILi128EEENS7_ILi96EEENS7_ILi64EEEEEELi256ENS_6half_tEfNS_4arch4Sm90ELb0ELb0ELb0ELb0ELb1ELb0ELb1ELb1ELb0ELb1ELb1ELb0EEENS1_21CollectiveEpilogueFwdINS6_IJSA_NS7_ILi256EEESB_EEES9_SE_SG_Li256ELb0ELb1ELb1ELb0EEENS1_19SingleTileSchedulerILb0ELb1ELb1ELi128EEEEEEEEEvNT_6ParamsE)
        .other          _ZN7cutlass13device_kernelIN5flash11enable_sm90INS1_16FlashAttnFwdSm90INS1_25CollectiveMainloopFwdSm90ILi2EN4cute5tupleIJNS5_1CILi1EEES8_S8_EEENS6_IJNS7_ILi128EEENS7_ILi96EEENS7_ILi64EEEEEELi256ENS_6half_tEfNS_4arch4Sm90ELb0ELb0ELb0ELb0ELb1ELb0ELb1ELb1ELb0ELb1ELb1ELb0EEENS1_21CollectiveEpilogueFwdINS6_IJSA_NS7_ILi256EEESB_EEES9_SE_SG_Li256ELb0ELb1ELb1ELb0EEENS1_19SingleTileSchedulerILb0ELb1ELb1ELi128EEEEEEEEEvNT_6ParamsE,@"STO_CUDA_ENTRY STV_DEFAULT"
_ZN7cutlass13device_kernelIN5flash11enable_sm90INS1_16FlashAttnFwdSm90INS1_25CollectiveMainloopFwdSm90ILi2EN4cute5tupleIJNS5_1CILi1EEES8_S8_EEENS6_IJNS7_ILi128EEENS7_ILi96EEENS7_ILi64EEEEEELi256ENS_6half_tEfNS_4arch4Sm90ELb0ELb0ELb0ELb0ELb1ELb0ELb1ELb1ELb0ELb1ELb1ELb0EEENS1_21CollectiveEpilogueFwdINS6_IJSA_NS7_ILi256EEESB_EEES9_SE_SG_Li256ELb0ELb1ELb1ELb0EEENS1_19SingleTileSchedulerILb0ELb1ELb1ELi128EEEEEEEEEvNT_6ParamsE:
        /* <DEDUP_REMOVED lines=43> */
[----:B------:R0:W0:Y:S01]  /*02b0*/  SYNCS.EXCH.64 URZ, [UR8+0x32440], UR6 ;  /* 0x03244006083f75b2 */ /* 0x0000220008000100 */
[----:B------:R0:W0:Y:S01]  /*02c0*/  SYNCS.EXCH.64 URZ, [UR8+0x32438], UR4 ;  /* 0x03243804083f75b2 */ /* 0x0000220008000100 */
[----:B------:R0:W0:Y:S01]  /*02d0*/  SYNCS.EXCH.64 URZ, [UR8+0x32448], UR6 ;  /* 0x03244806083f75b2 */ /* 0x0000220008000100 */
[----:B------:R-:W-:Y:S01]  /*02e0*/  NOP ;  /* 0x0000000000007918 */ /* 0x000fe20000000000 */
.L_x_9206:
        /* <DEDUP_REMOVED lines=22> */
.L_x_9207:
        /* <DEDUP_REMOVED lines=18> */
.L_x_9208:
        /* <DEDUP_REMOVED lines=22> */
.L_x_9209:
        /* <DEDUP_REMOVED lines=23> */
.L_x_9210:
        /* <DEDUP_REMOVED lines=11> */
.L_x_9213:
[----:B------:R-:W-:-:S08]  /*08f0*/  NOP ;  /* 0x0000000000007918 */ /* 0x000fd00000000000 */
[----:B------:R-:W1:Y:S02]  /*0900*/  USETMAXREG.TRY_ALLOC.CTAPOOL UP0, 0xe8 ;  /* 0x000000e8000079c8 */ /* 0x000e640008000600 */
[----:B-1----:R-:W-:-:S13]  /*0910*/  PLOP3.LUT P0, PT, PT, PT, UP0, 0x80, 0x0 ;  /* 0x000000000000781c */ /* 0x002fda0003f0f008 */
[----:B------:R-:W-:Y:S05]  /*0920*/  @!P0 BRA `(.L_x_9213) ;  /* 0xfffffffc00f08947 */ /* 0x000fea000383ffff */
[----:B------:R-:W1:Y:S01]  /*0930*/  S2UR UR6, SR_CTAID.Y ;  /* 0x00000000000679c3 */ /* 0x000e620000002600 */
[----:B------:R-:W-:Y:S01]  /*0940*/  ULDC UR7, c[0x0][0xd50] ;  /* 0x0003540000077ab9 */ /* 0x000fe20000000800 */
[----:B------:R-:W-:Y:S01]  /*0950*/  SHF.R.U32.HI R17, RZ, 0x7, R28 ;  /* 0x00000007ff117819 */ /* 0x000fe2000001161c */
[----:B------:R-:W-:-:S05]  /*0960*/  UISETP.NE.AND UP0, UPT, UR7, 0x1, UPT ;  /* 0x000000010700788c */ /* 0x000fca000bf05270 */
[----:B------:R-:W-:Y:S08]  /*0970*/  BAR.ARV 0x8, 0x180 ;  /* 0x0206000000007b1d */ /* 0x000ff00000002000 */
[----:B------:R-:W2:Y:S01]  /*0980*/  S2UR UR8, SR_CTAID.Z ;  /* 0x00000000000879c3 */ /* 0x000ea20000002700 */
[----:B------:R-:W-:Y:S01]  /*0990*/  ISETP.NE.AND P0, PT, R17, 0x1, PT ;  /* 0x000000011100780c */ /* 0x000fe20003f05270 */
[----:B------:R-:W-:Y:S01]  /*09a0*/  @UP0 ULDC UR4, c[0x0][0xd54] ;  /* 0x0003550000040ab9 */ /* 0x000fe20000000800 */
[----:B------:R-:W-:Y:S01]  /*09b0*/  @UP0 ULDC UR9, c[0x0][0xd58] ;  /* 0x0003560000090ab9 */ /* 0x000fe20000000800 */
[----:B-1----:R-:W-:-:S10]  /*09c0*/  UIMAD.WIDE.U32 UR4, UR6, UR4, URZ ;  /* 0x00000004060472a5 */ /* 0x002fd4000f8e003f */
[----:B------:R-:W-:Y:S06]  /*09d0*/  @!P0 BAR.ARV 0x9, 0x100 ;  /* 0x0244000000008b1d */ /* 0x000fec0000002000 */
[----:B------:R-:W-:Y:S01]  /*09e0*/  UMOV UR10, UR6 ;  /* 0x00000006000a7c82 */ /* 0x000fe20008000000 */
[----:B------:R-:W-:Y:S01]  /*09f0*/  @UP0 USHF.R.U32.HI UR10, URZ, UR9, UR5 ;  /* 0x000000093f0a0299 */ /* 0x000fe20008011605 */
[----:B--2---:R-:W-:-:S03]  /*0a00*/  ISETP.LE.AND P0, PT, RZ, UR8, PT ;  /* 0x00000008ff007c0c */ /* 0x004fc6000bf03270 */
[----:B------:R-:W-:Y:S02]  /*0a10*/  UIADD3 UR4, -UR10, URZ, URZ ;  /* 0x0000003f0a047290 */ /* 0x000fe4000fffe13f */
[----:B------:R-:W-:Y:S02]  /*0a20*/  IMAD.U32 R0, RZ, RZ, UR10 ;  /* 0x0000000aff007e24 */ /* 0x000fe4000f8e00ff */
[----:B------:R-:W-:-:S03]  /*0a30*/  UIMAD UR7, UR7, UR4, UR6 ;  /* 0x00000004070772a4 */ /* 0x000fc6000f8e0206 */
[----:B------:R1:W-:Y:S03]  /*0a40*/  STL [R1+0x4], R0 ;  /* 0x0000040001007387 */ /* 0x0003e60000100800 */
[----:B------:R-:W-:Y:S06]  /*0a50*/  @!P0 BRA `(.L_x_9214) ;  /* 0x000000c8000c8947 */ /* 0x000fec0003800000 */
        /* <DEDUP_REMOVED lines=22> */
[-C--:B-1----:R-:W-:Y:S02]  /*0bc0*/  IABS R0, R3.reuse ;  /* 0x0000000300007213 */ /* 0x082fe40000000000 */
[----:B------:R-:W-:Y:S01]  /*0bd0*/  IMAD.U32 R4, RZ, RZ, UR8 ;  /* 0x00000008ff047e24 */ /* 0x000fe2000f8e00ff */
[----:B------:R-:W-:Y:S01]  /*0be0*/  IABS R5, R3 ;  /* 0x0000000300057213 */ /* 0x000fe20000000000 */
[----:B------:R-:W-:Y:S01]  /*0bf0*/  ULOP3.LUT UR8, UR8, UR7, URZ, 0x3c, !UPT ;  /* 0x0000000708087292 */ /* 0x000fe2000f8e3c3f */
[----:B------:R-:W-:Y:S02]  /*0c00*/  R2UR UR12, R0 ;  /* 0x00000000000c72ca */ /* 0x000fe400000e0000 */
[----:B------:R-:W-:-:S04]  /*0c10*/  IABS R4, R4 ;  /* 0x0000000400047213 */ /* 0x000fc80000000000 */
[----:B------:R-:W-:-:S04]  /*0c20*/  MOV R3, R4 ;  /* 0x0000000400037202 */ /* 0x000fc80000000f00 */
[----:B------:R-:W-:-:S03]  /*0c30*/  R2UR UR11, R3 ;  /* 0x00000000030b72ca */ /* 0x000fc600000e0000 */
        /* <DEDUP_REMOVED lines=22> */
.L_x_9215:
[----:B------:R-:W-:Y:S01]  /*0da0*/  UIMAD UR5, UR9, UR4, URZ ;  /* 0x00000004090572a4 */ /* 0x000fe2000f8e023f */
[----:B-1----:R-:W-:Y:S01]  /*0db0*/  IMAD.U32 R0, RZ, RZ, UR6 ;  /* 0x00000006ff007e24 */ /* 0x002fe2000f8e00ff */
[----:B------:R-:W-:Y:S01]  /*0dc0*/  PLOP3.LUT P0, PT, PT, PT, PT, 0x80, 0x0 ;  /* 0x000000000000781c */ /* 0x000fe20003f0f070 */
[----:B------:R-:W-:Y:S01]  /*0dd0*/  IMAD.U32 R3, RZ, RZ, UR4 ;  /* 0x00000004ff037e24 */ /* 0x000fe2000f8e00ff */
[----:B------:R-:W-:Y:S01]  /*0de0*/  MOV R4, RZ ;  /* 0x000000ff00047202 */ /* 0x000fe20000000f00 */
[----:B------:R-:W-:Y:S01]  /*0df0*/  VIADD R22, R28, 0xffffff80 ;  /* 0xffffff801c167836 */ /* 0x000fe20000000000 */
[----:B------:R-:W-:Y:S01]  /*0e00*/  CS2R R150, SRZ ;  /* 0x0000000000967805 */ /* 0x000fe2000001ff00 */
[----:B------:R-:W-:Y:S01]  /*0e10*/  IMAD.U32 R19, RZ, RZ, UR5 ;  /* 0x00000005ff137e24 */ /* 0x000fe2000f8e00ff */
        /* <DEDUP_REMOVED lines=70> */
[----:B------:R-:W1:Y:S01]  /*1280*/  S2UR UR6, SR_CgaCtaId ;  /* 0x00000000000679c3 */ /* 0x000e620000008800 */
[----:B------:R-:W-:Y:S02]  /*1290*/  UMOV UR5, 0x400 ;  /* 0x0000040000057882 */ /* 0x000fe40000000000 */
[----:B------:R-:W-:-:S04]  /*12a0*/  LEA.HI R23, R3, R22, RZ, 0x7 ;  /* 0x0000001603177211 */ /* 0x000fc800078f38ff */
[----:B------:R-:W-:-:S06]  /*12b0*/  SHF.R.S32.HI R0, RZ, 0x7, R23 ;  /* 0x00000007ff007819 */ /* 0x000fcc0000011417 */
[----:B------:R-:W2:Y:S01]  /*12c0*/  SHFL.IDX PT, R0, R0, RZ, 0x1f ;  /* 0x00001fff00007589 */ /* 0x000ea200000e0000 */
[----:B-1----:R-:W-:-:S04]  /*12d0*/  ULEA UR7, UR6, UR5, 0x18 ;  /* 0x0000000506077291 */ /* 0x002fc8000f8ec03f */
[----:B------:R-:W-:Y:S02]  /*12e0*/  UIADD3 UR6, UR7, 0x18400, URZ ;  /* 0x0001840007067890 */ /* 0x000fe4000fffe03f */
[----:B------:R-:W-:Y:S02]  /*12f0*/  IMAD.U32 R16, RZ, RZ, UR7 ;  /* 0x00000007ff107e24 */ /* 0x000fe4000f8e00ff */
[----:B------:R-:W-:Y:S01]  /*1300*/  ULOP3.LUT UP0, URZ, UR6, 0x1bf, URZ, 0xc0, !UPT ;  /* 0x000001bf063f7892 */ /* 0x000fe2000f80c03f */
[----:B--2---:R-:W-:-:S05]  /*1310*/  R2UR UR4, R0 ;  /* 0x00000000000472ca */ /* 0x004fca00000e0000 */
[----:B------:R-:W-:-:S08]  /*1320*/  PLOP3.LUT P0, PT, PT, PT, UP0, 0x80, 0x0 ;  /* 0x000000000000781c */ /* 0x000fd00003f0f008 */
[----:B------:R-:W-:-:S04]  /*1330*/  ULEA.HI UR5, UR4, UR4, URZ, 0x1 ;  /* 0x0000000404057291 */ /* 0x000fc8000f8f083f */
[----:B------:R-:W-:-:S04]  /*1340*/  ULOP3.LUT UR5, UR5, 0xffffe, URZ, 0xc0, !UPT ;  /* 0x000ffffe05057892 */ /* 0x000fc8000f8ec03f */
[----:B------:R-:W-:Y:S01]  /*1350*/  UIADD3 UR40, UR4, -UR5, URZ ;  /* 0x8000000504287290 */ /* 0x000fe2000fffe03f */
[----:B------:R-:W-:Y:S11]  /*1360*/  @!P0 BRA `(.L_x_9217) ;  /* 0x0000000000408947 */ /* 0x000ff60003800000 */
[----:B------:R-:W-:Y:S01]  /*1370*/  MOV R0, 0x0 ;  /* 0x0000000000007802 */ /* 0x000fe20000000f00 */
[----:B------:R-:W-:Y:S01]  /*1380*/  ULDC.64 UR4, c[0x4][0xf0] ;  /* 0x01003c0000047ab9 */ /* 0x000fe20000000a00 */
[----:B------:R-:W-:Y:S01]  /*1390*/  ULDC.64 UR6, c[0x4][0x38] ;  /* 0x01000e0000067ab9 */ /* 0x000fe20000000a00 */
[----:B------:R-:W-:Y:S01]  /*13a0*/  IMAD.U32 R4, RZ, RZ, UR4 ;  /* 0x00000004ff047e24 */ /* 0x000fe2000f8e00ff */
[----:B0-----:R0:W1:Y:S01]  /*13b0*/  LDC.64 R2, c[0x4][R0] ;  /* 0x0100000000027b82 */ /* 0x0010620000000a00 */
        /* <DEDUP_REMOVED lines=11> */
.L_x_9217:
[----:B------:R-:W-:Y:S01]  /*1470*/  R2UR UR4, R16 ;  /* 0x00000000100472ca */ /* 0x000fe200000e0000 */
[----:B------:R-:W-:Y:S01]  /*1480*/  VIADD R210, R17, 0x8 ;  /* 0x0000000811d27836 */ /* 0x000fe20000000000 */
[----:B------:R-:W-:-:S11]  /*1490*/  SHF.L.U32 R0, RZ, 0x1f, RZ ;  /* 0x0000001fff007819 */ /* 0x000fd600000006ff */
[----:B------:R-:W1:Y:S02]  /*14a0*/  SYNCS.PHASECHK.TRANS64.TRYWAIT P0, [UR4+0x32400], R0 ;  /* 0x03240000ff0075a7 */ /* 0x000e640008000144 */
[----:B-1----:R-:W-:Y:S05]  /*14b0*/  @!P0 BRA `(.L_x_9218) ;  /* 0x000000bc007c8947 */ /* 0x002fea0003800000 */
.L_x_9295:
[----:B------:R-:W-:Y:S05]  /*14c0*/  WARPSYNC.ALL ;  /* 0x0000000000007948 */ /* 0x000fea0003800000 */
[----:B0-----:R-:W2:Y:S01]  /*14d0*/  LDL R2, [R1] ;  /* 0x0000000001027983 */ /* 0x001ea20000100800 */
[----:B------:R0:W-:Y:S01]  /*14e0*/  BAR.SYNC.DEFER_BLOCKING R210, 0x100 ;  /* 0x000400d20000751d */ /* 0x0001e20000010000 */
[----:B--2---:R-:W-:-:S13]  /*14f0*/  R2UR UR4, R2 ;  /* 0x00000000020472ca */ /* 0x004fda00000e0000 */
[----:B------:R-:W-:-:S04]  /*1500*/  ULOP3.LUT UR4, UR4, 0x1, URZ, 0xfc, !UPT ;  /* 0x0000000104047892 */ /* 0x000fc8000f8efc3f */
[----:B------:R-:W-:-:S06]  /*1510*/  UISETP.NE.AND UP0, UPT, UR4, 0x3, UPT ;  /* 0x000000030400788c */ /* 0x000fcc000bf05270 */
[----:B------:R-:W-:-:S13]  /*1520*/  PLOP3.LUT P0, PT, PT, PT, UP0, 0x80, 0x0 ;  /* 0x000000000000781c */ /* 0x000fda0003f0f008 */
[----:B0-----:R-:W-:Y:S05]  /*1530*/  @!P0 BRA `(.L_x_9219) ;  /* 0x0000000000048947 */ /* 0x001fea0003800000 */
[----:B------:R-:W-:Y:S01]  /*1540*/  BPT.TRAP 0x1 ;  /* 0x000000040000795c */ /* 0x000fe20000300000 */
.L_x_9219:
[----:B------:R-:W-:-:S13]  /*1550*/  R2UR UR4, R16 ;  /* 0x00000000100472ca */ /* 0x000fda00000e0000 */
[----:B------:R0:W2:Y:S01]  /*1560*/  SYNCS.PHASECHK.TRANS64.TRYWAIT P1, [UR4+0x32430], R0 ;  /* 0x03243000ff0075a7 */ /* 0x0000a20008020144 */
[----:B------:R-:W-:Y:S05]  /*1570*/  @!P0 BRA `(.L_x_9220) ;  /* 0x0000000000048947 */ /* 0x000fea0003800000 */
[----:B------:R-:W-:Y:S01]  /*1580*/  BPT.TRAP 0x1 ;  /* 0x000000040000795c */ /* 0x000fe20000300000 */
.L_x_9220:
[----:B--2---:R-:W-:Y:S05]  /*1590*/  @P1 BRA `(.L_x_9221) ;  /* 0x00000000000c1947 */ /* 0x004fea0003800000 */
[----:B------:R-:W-:-:S13]  /*15a0*/  R2UR UR4, R16 ;  /* 0x00000000100472ca */ /* 0x000fda00000e0000 */
[----:B------:R-:W2:Y:S02]  /*15b0*/  SYNCS.PHASECHK.TRANS64.TRYWAIT P1, [UR4+0x32430], R0 ;  /* 0x03243000ff0075a7 */ /* 0x000ea40008020144 */
[----:B--2---:R-:W-:Y:S05]  /*15c0*/  @!P1 BRA `(.L_x_9222) ;  /* 0x000000bc00549947 */ /* 0x004fea0003800000 */
.L_x_9221:
[----:B------:R-:W-:Y:S01]  /*15d0*/  R2UR UR9, R16 ;  /* 0x00000000100972ca */ /* 0x000fe200000e0000 */
[----:B------:R-:W-:Y:S01]  /*15e0*/  WARPGROUP.ARRIVE ;  /* 0x00000000000079c5 */ /* 0x000fe20000000000 */
[----:B------:R-:W-:Y:S01]  /*15f0*/  UMOV UR7, 0x40000040 ;  /* 0x4000004000077882 */ /* 0x000fe20000000000 */
[----:B------:R-:W-:Y:S01]  /*1600*/  UMOV UR13, 0x40000040 ;  /* 0x40000040000d7882 */ /* 0x000fe20000000000 */
[----:B------:R-:W-:Y:S02]  /*1610*/  IMAD.U32 R15, RZ, RZ, UR7 ;  /* 0x00000007ff0f7e24 */ /* 0x000fe4000f8e00ff */
[----:B------:R-:W-:-:S07]  /*1620*/  IMAD.U32 R13, RZ, RZ, UR13 ;  /* 0x0000000dff0d7e24 */ /* 0x000fce000f8e00ff */
[----:B------:R-:W-:Y:S02]  /*1630*/  ULEA UR40, UR40, UR9, 0xd ;  /* 0x0000000928287291 */ /* 0x000fe4000f8e683f */
[----:B------:R-:W-:Y:S02]  /*1640*/  UIADD3 UR5, UR9, 0x1c400, URZ ;  /* 0x0001c40009057890 */ /* 0x000fe4000fffe03f */
[----:B------:R-:W-:Y:S02]  /*1650*/  UIADD3 UR4, UR40, 0x18400, URZ ;  /* 0x0001840028047890 */ /* 0x000fe4000fffe03f */
[----:B------:R-:W-:Y:S02]  /*1660*/  USHF.R.U32.HI UR5, URZ, 0x4, UR5 ;  /* 0x000000043f057899 */ /* 0x000fe40008011605 */
[----:B------:R-:W-:Y:S02]  /*1670*/  USHF.R.U32.HI UR4, URZ, 0x4, UR4 ;  /* 0x000000043f047899 */ /* 0x000fe40008011604 */
[----:B------:R-:W-:-:S02]  /*1680*/  ULOP3.LUT UR5, UR5, 0x3fff, URZ, 0xc0, !UPT ;  /* 0x00003fff05057892 */ /* 0x000fc4000f8ec03f */
[----:B------:R-:W-:Y:S02]  /*1690*/  ULOP3.LUT UR4, UR4, 0x3fff, URZ, 0xc0, !UPT ;  /* 0x00003fff04047892 */ /* 0x000fe4000f8ec03f */
[----:B------:R-:W-:Y:S02]  /*16a0*/  ULOP3.LUT UR10, UR5, 0x10000, URZ, 0xfc, !UPT ;  /* 0x00010000050a7892 */ /* 0x000fe4000f8efc3f */
[----:B------:R-:W-:Y:S01]  /*16b0*/  ULOP3.LUT UR8, UR4, 0x10000, URZ, 0xfc, !UPT ;  /* 0x0001000004087892 */ /* 0x000fe2000f8efc3f */
[----:B------:R-:W-:-:S03]  /*16c0*/  UMOV UR5, UR7 ;  /* 0x0000000700057c82 */ /* 0x000fc60008000000 */
[----:B------:R-:W-:-:S03]  /*16d0*/  MOV R17, UR10 ;  /* 0x0000000a00117c02 */ /* 0x000fc60008000f00 */
[----:B------:R-:W-:Y:S02]  /*16e0*/  UMOV UR6, UR8 ;  /* 0x0000000800067c82 */ /* 0x000fe40008000000 */
[----:B------:R-:W-:Y:S01]  /*16f0*/  IMAD.U32 R14, RZ, RZ, UR6 ;  /* 0x00000006ff0e7e24 */ /* 0x000fe2000f8e00ff */
[----:B------:R-:W-:Y:S01]  /*1700*/  UMOV UR4, UR6 ;  /* 0x0000000600047c82 */ /* 0x000fe20008000000 */
[----:B------:R-:W-:Y:S02]  /*1710*/  UMOV UR6, UR10 ;  /* 0x0000000a00067c82 */ /* 0x000fe40008000000 */
[----:B------:R-:W-:Y:S01]  /*1720*/  HGMMA.64x96x16.F32 R24, gdesc[UR4], RZ, !UPT, gsb0 ;  /* 0x01600000041879f0 */ /* 0x000fe2000c0008ff */
[----:B------:R-:W-:Y:S02]  /*1730*/  UIADD3 UR4, UR8, 0x2, URZ ;  /* 0x0000000208047890 */ /* 0x000fe4000fffe03f */
[----:B------:R-:W-:Y:S01]  /*1740*/  UIADD3 UR6, UR10, 0x2, URZ ;  /* 0x000000020a067890 */ /* 0x000fe2000fffe03f */
[----:B------:R-:W-:Y:S01]  /*1750*/  UMOV UR5, UR13 ;  /* 0x0000000d00057c82 */ /* 0x000fe20008000000 */
[----:B------:R-:W-:Y:S01]  /*1760*/  UMOV UR7, 0x40000040 ;  /* 0x4000004000077882 */ /* 0x000fe20000000000 */
[----:B------:R-:W-:-:S02]  /*1770*/  UMOV UR13, 0x40000040 ;  /* 0x40000040000d7882 */ /* 0x000fc40000000000 */
[----:B------:R-:W-:Y:S01]  /*1780*/  UMOV UR12, UR4 ;  /* 0x00000004000c7c82 */ /* 0x000fe20008000000 */
[----:B------:R-:W-:Y:S01]  /*1790*/  IMAD.U32 R11, RZ, RZ, UR13 ;  /* 0x0000000dff0b7e24 */ /* 0x000fe2000f8e00ff */
[----:B------:R-:W-:Y:S01]  /*17a0*/  UMOV UR4, UR12 ;  /* 0x0000000c00047c82 */ /* 0x000fe20008000000 */
[----:B------:R-:W-:Y:S01]  /*17b0*/  IMAD.U32 R12, RZ, RZ, UR12 ;  /* 0x0000000cff0c7e24 */ /* 0x000fe2000f8e00ff */
[----:B------:R-:W-:Y:S02]  /*17c0*/  WARPGROUP.DEPBAR.LE gsb0, 0x0 ;  /* 0x00008000000079c5 */ /* 0x000fe40000010000 */
[----:B------:R-:W-:-:S06]  /*17d0*/  WARPGROUP.ARRIVE ;  /* 0x00000000000079c5 */ /* 0x000fcc0000000000 */
[----:B------:R-:W-:Y:S01]  /*17e0*/  HGMMA.64x96x16.F32 R24, gdesc[UR4], R24, gsb0 ;  /* 0x01600000041879f0 */ /* 0x000fe20008000818 */
[----:B------:R-:W-:Y:S02]  /*17f0*/  UIADD3 UR4, UR8, 0x4, URZ ;  /* 0x0000000408047890 */ /* 0x000fe4000fffe03f */
[----:B------:R-:W-:Y:S01]  /*1800*/  UIADD3 UR6, UR10, 0x4, URZ ;  /* 0x000000040a067890 */ /* 0x000fe2000fffe03f */
[----:B------:R-:W-:Y:S01]  /*1810*/  UMOV UR5, UR13 ;  /* 0x0000000d00057c82 */ /* 0x000fe20008000000 */
[----:B------:R-:W-:-:S03]  /*1820*/  UMOV UR7, 0x40000040 ;  /* 0x4000004000077882 */ /* 0x000fc60000000000 */
[----:B------:R-:W-:Y:S02]  /*1830*/  UMOV UR12, UR4 ;  /* 0x00000004000c7c82 */ /* 0x000fe40008000000 */
[----:B------:R-:W-:Y:S01]  /*1840*/  UMOV UR4, UR12 ;  /* 0x0000000c00047c82 */ /* 0x000fe20008000000 */
[----:B------:R-:W-:Y:S01]  /*1850*/  IMAD.U32 R10, RZ, RZ, UR12 ;  /* 0x0000000cff0a7e24 */ /* 0x000fe2000f8e00ff */
[----:B------:R-:W-:Y:S02]  /*1860*/  WARPGROUP.DEPBAR.LE gsb0, 0x0 ;  /* 0x00008000000079c5 */ /* 0x000fe40000010000 */
[----:B------:R-:W-:-:S06]  /*1870*/  WARPGROUP.ARRIVE ;  /* 0x00000000000079c5 */ /* 0x000fcc0000000000 */
[----:B------:R-:W-:Y:S01]  /*1880*/  HGMMA.64x96x16.F32 R24, gdesc[UR4], R24, gsb0 ;  /* 0x01600000041879f0 */ /* 0x000fe20008000818 */
[----:B------:R-:W-:Y:S02]  /*1890*/  UIADD3 UR4, UR8, 0x6, URZ ;  /* 0x0000000608047890 */ /* 0x000fe4000fffe03f */
[----:B------:R-:W-:Y:S01]  /*18a0*/  UIADD3 UR6, UR10, 0x6, URZ ;  /* 0x000000060a067890 */ /* 0x000fe2000fffe03f */
[----:B------:R-:W-:Y:S01]  /*18b0*/  UMOV UR5, 0x40000040 ;  /* 0x4000004000057882 */ /* 0x000fe20000000000 */
[----:B------:R-:W-:Y:S02]  /*18c0*/  UMOV UR7, 0x40000040 ;  /* 0x4000004000077882 */ /* 0x000fe40000000000 */
[----:B------:R-:W-:Y:S02]  /*18d0*/  IMAD.U32 R8, RZ, RZ, UR4 ;  /* 0x00000004ff087e24 */ /* 0x000fe4000f8e00ff */
[----:B------:R-:W-:Y:S01]  /*18e0*/  IMAD.U32 R9, RZ, RZ, UR5 ;  /* 0x00000005ff097e24 */ /* 0x000fe2000f8e00ff */
[----:B------:R-:W-:-:S02]  /*18f0*/  WARPGROUP.DEPBAR.LE gsb0, 0x0 ;  /* 0x00008000000079c5 */ /* 0x000fc40000010000 */
[----:B------:R-:W-:-:S06]  /*1900*/  WARPGROUP.ARRIVE ;  /* 0x00000000000079c5 */ /* 0x000fcc0000000000 */
[----:B------:R-:W-:Y:S03]  /*1910*/  HGMMA.64x96x16.F32 R24, gdesc[UR4], R24, gsb0 ;  /* 0x01600000041879f0 */ /* 0x000fe60008000818 */
[----:B------:R-:W-:Y:S02]  /*1920*/  WARPGROUP.DEPBAR.LE gsb0, 0x0 ;  /* 0x00008000000079c5 */ /* 0x000fe40000010000 */
[----:B------:R-:W2:Y:S02]  /*1930*/  SYNCS.PHASECHK.TRANS64.TRYWAIT P1, [UR9+0x32410], R0 ;  /* 0x03241000ff0075a7 */ /* 0x000ea40008020149 */
[----:B--2---:R-:W-:Y:S05]  /*1940*/  @!P1 BRA `(.L_x_9223) ;  /* 0x000000b800909947 */ /* 0x004fea0003800000 */
.L_x_9296:
[----:B------:R-:W-:Y:S05]  /*1950*/  @!P0 BRA `(.L_x_9224) ;  /* 0x0000000000048947 */ /* 0x000fea0003800000 */
[----:B------:R-:W-:Y:S01]  /*1960*/  BPT.TRAP 0x1 ;  /* 0x000000040000795c */ /* 0x000fe20000300000 */
.L_x_9224:
[----:B------:R-:W-:-:S13]  /*1970*/  R2UR UR4, R16 ;  /* 0x00000000100472ca */ /* 0x000fda00000e0000 */
[----:B------:R2:W3:Y:S01]  /*1980*/  SYNCS.PHASECHK.TRANS64.TRYWAIT P1, [UR4+0x32450], R0 ;  /* 0x03245000ff0075a7 */ /* 0x0004e20008020144 */
[----:B------:R-:W-:Y:S05]  /*1990*/  @!P0 BRA `(.L_x_9225) ;  /* 0x0000000000048947 */ /* 0x000fea0003800000 */
[----:B------:R-:W-:Y:S01]  /*19a0*/  BPT.TRAP 0x1 ;  /* 0x000000040000795c */ /* 0x000fe20000300000 */
.L_x_9225:
[----:B---3--:R-:W-:Y:S05]  /*19b0*/  @P1 BRA `(.L_x_9226) ;  /* 0x00000000000c1947 */ /* 0x008fea0003800000 */
[----:B------:R-:W-:-:S13]  /*19c0*/  R2UR UR4, R16 ;  /* 0x00000000100472ca */ /* 0x000fda00000e0000 */
[----:B------:R-:W3:Y:S02]  /*19d0*/  SYNCS.PHASECHK.TRANS64.TRYWAIT P1, [UR4+0x32450], R0 ;  /* 0x03245000ff0075a7 */ /* 0x000ee40008020144 */
[----:B---3--:R-:W-:Y:S05]  /*19e0*/  @!P1 BRA `(.L_x_9227) ;  /* 0x000000b800849947 */ /* 0x008fea0003800000 */
.L_x_9226:
[----:B------:R-:W-:Y:S01]  /*19f0*/  R2UR UR4, R16 ;  /* 0x00000000100472ca */ /* 0x000fe200000e0000 */
        /* <DEDUP_REMOVED lines=9> */
[----:B------:R-:W-:Y:S01]  /*1a90*/  IMAD.U32 R5, RZ, RZ, UR13 ;  /* 0x0000000dff057e24 */ /* 0x000fe2000f8e00ff */
[----:B------:R-:W-:Y:S01]  /*1aa0*/  UMOV UR15, 0x40000040 ;  /* 0x40000040000f7882 */ /* 0x000fe20000000000 */
[----:B------:R-:W-:Y:S01]  /*1ab0*/  UMOV UR17, 0x40000040 ;  /* 0x4000004000117882 */ /* 0x000fe20000000000 */
[----:B------:R-:W-:Y:S01]  /*1ac0*/  UIADD3 UR4, UR4, 0x400, URZ ;  /* 0x0000040004047890 */ /* 0x000fe2000fffe03f */
[----:B------:R-:W3:Y:S01]  /*1ad0*/  S2R R20, SR_TID.X ;  /* 0x0000000000147919 */ /* 0x000ee20000002100 */
[----:B------:R-:W-:-:S02]  /*1ae0*/  ULOP3.LUT UR6, UR6, 0x10000, URZ, 0xfc, !UPT ;  /* 0x0001000006067892 */ /* 0x000fc4000f8efc3f */
[----:B------:R-:W-:Y:S02]  /*1af0*/  USHF.R.U32.HI UR4, URZ, 0x4, UR4 ;  /* 0x000000043f047899 */ /* 0x000fe40008011604 */
[----:B------:R-:W-:Y:S02]  /*1b00*/  UIADD3 UR16, UR6, 0x404, URZ ;  /* 0x0000040406107890 */ /* 0x000fe4000fffe03f */
[----:B------:R-:W-:Y:S01]  /*1b10*/  ULOP3.LUT UR7, UR4, 0x3fff, URZ, 0xc0, !UPT ;  /* 0x00003fff04077892 */ /* 0x000fe2000f8ec03f */
[----:B------:R-:W-:Y:S01]  /*1b20*/  UMOV UR8, UR6 ;  /* 0x0000000600087c82 */ /* 0x000fe20008000000 */
[----:B------:R-:W-:Y:S01]  /*1b30*/  UIADD3 UR4, UR6, 0x2, URZ ;  /* 0x0000000206047890 */ /* 0x000fe2000fffe03f */
[----:B------:R-:W-:Y:S01]  /*1b40*/  MOV R6, UR8 ;  /* 0x0000000800067c02 */ /* 0x000fe20008000f00 */
[----:B------:R-:W-:Y:S01]  /*1b50*/  ULOP3.LUT UR57, UR7, 0x10000, URZ, 0xfc, !UPT ;  /* 0x0001000007397892 */ /* 0x000fe2000f8efc3f */
[----:B------:R-:W-:Y:S01]  /*1b60*/  UMOV UR19, 0x40000040 ;  /* 0x4000004000137882 */ /* 0x000fe20000000000 */
[----:B------:R-:W-:-:S03]  /*1b70*/  UIADD3 UR20, UR6, 0x406, URZ ;  /* 0x0000040606147890 */ /* 0x000fc6000fffe03f */
[----:B------:R-:W-:Y:S01]  /*1b80*/  UMOV UR12, UR4 ;  /* 0x00000004000c7c82 */ /* 0x000fe20008000000 */
[----:B------:R-:W-:Y:S01]  /*1b90*/  UIADD3 UR4, UR6, 0x4, URZ ;  /* 0x0000000406047890 */ /* 0x000fe2000fffe03f */
[----:B------:R-:W-:Y:S01]  /*1ba0*/  IMAD.U32 R4, RZ, RZ, UR12 ;  /* 0x0000000cff047e24 */ /* 0x000fe2000f8e00ff */
[----:B------:R-:W-:Y:S01]  /*1bb0*/  UMOV UR10, UR57 ;  /* 0x00000039000a7c82 */ /* 0x000fe20008000000 */
[----:B------:R-:W-:Y:S01]  /*1bc0*/  UIADD3 UR14, UR57, 0x302, URZ ;  /* 0x00000302390e7890 */ /* 0x000fe2000fffe03f */
[----:B------:R-:W-:Y:S01]  /*1bd0*/  HGMMA.64x96x16.F32 R24, gdesc[UR8], R24, gsb0 ;  /* 0x01600000081879f0 */ /* 0x000fe20008000818 */
[----:B------:R-:W-:Y:S02]  /*1be0*/  UIADD3 UR10, UR57, 0x2, URZ ;  /* 0x00000002390a7890 */ /* 0x000fe4000fffe03f */
[----:B------:R-:W-:Y:S01]  /*1bf0*/  IMAD.U32 R18, RZ, RZ, UR57 ;  /* 0x00000039ff127e24 */ /* 0x000fe2000f8e00ff */
[----:B------:R-:W-:Y:S01]  /*1c00*/  UMOV UR8, UR12 ;  /* 0x0000000c00087c82 */ /* 0x000fe20008000000 */
[----:B------:R-:W-:Y:S01]  /*1c10*/  UMOV UR9, UR13 ;  /* 0x0000000d00097c82 */ /* 0x000fe20008000000 */
[----:B------:R-:W-:Y:S01]  /*1c20*/  UMOV UR11, 0x40000040 ;  /* 0x40000040000b7882 */ /* 0x000fe20000000000 */
[----:B------:R-:W-:Y:S01]  /*1c30*/  UMOV UR12, UR4 ;  /* 0x00000004000c7c82 */ /* 0x000fe20008000000 */
[----:B------:R-:W-:Y:S01]  /*1c40*/  UMOV UR13, 0x40000040 ;  /* 0x40000040000d7882 */ /* 0x000fe20000000000 */
[----:B------:R-:W-:Y:S01]  /*1c50*/  UIADD3 UR4, UR6, 0x6, URZ ;  /* 0x0000000606047890 */ /* 0x000fe2000fffe03f */
[----:B------:R-:W-:Y:S01]  /*1c60*/  IMAD.U32 R2, RZ, RZ, UR12 ;  /* 0x0000000cff027e24 */ /* 0x000fe2000f8e00ff */
[----:B------:R-:W-:Y:S01]  /*1c70*/  UIADD3 UR18, UR57, 0x304, URZ ;  /* 0x0000030439127890 */ /* 0x000fe2000fffe03f */
[----:B-1----:R-:W-:Y:S01]  /*1c80*/  IMAD.U32 R3, RZ, RZ, UR13 ;  /* 0x0000000dff037e24 */ /* 0x002fe2000f8e00ff */
[----:B------:R-:W-:Y:S01]  /*1c90*/  UIADD3 UR22, UR57, 0x306, URZ ;  /* 0x0000030639167890 */ /* 0x000fe2000fffe03f */
[----:B---3--:R-:W-:Y:S01]  /*1ca0*/  SHF.R.U32.HI R20, RZ, 0x7, R20 ;  /* 0x00000007ff147819 */ /* 0x008fe20000011614 */
[----:B------:R-:W-:Y:S01]  /*1cb0*/  UMOV UR21, 0x40000040 ;  /* 0x4000004000157882 */ /* 0x000fe20000000000 */
[----:B------:R-:W-:Y:S01]  /*1cc0*/  UMOV UR23, 0x40000040 ;  /* 0x4000004000177882 */ /* 0x000fe20000000000 */
[----:B------:R-:W-:Y:S01]  /*1cd0*/  UIADD3 UR24, UR6, 0x800, URZ ;  /* 0x0000080006187890 */ /* 0x000fe2000fffe03f */
[----:B0-2---:R-:W-:Y:S01]  /*1ce0*/  IADD3 R0, -R20, 0xb, RZ ;  /* 0x0000000b14007810 */ /* 0x005fe20007ffe1ff */
        /* <DEDUP_REMOVED lines=94> */
.L_x_9228:
[----:B------:R-:W-:Y:S01]  /*22d0*/  LOP3.LUT R23, R23, 0xffffff80, RZ, 0xc0, !PT ;  /* 0xffffff8017177812 */ /* 0x000fe200078ec0ff */
[----:B------:R-:W-:Y:S01]  /*22e0*/  UIMAD UR39, UR38, -0x60, UR39 ;  /* 0xffffffa0262778a4 */ /* 0x000fe2000f8e0227 */
[----:B------:R-:W1:Y:S01]  /*22f0*/  S2UR UR11, SR_CgaCtaId ;  /* 0x00000000000b79c3 */ /* 0x000e620000008800 */
[----:B------:R-:W-:Y:S01]  /*2300*/  R2UR UR10, R16 ;  /* 0x00000000100a72ca */ /* 0x000fe200000e0000 */
[----:B------:R-:W-:Y:S01]  /*2310*/  ULDC UR6, c[0x0][0xa80] ;  /* 0x0002a00000067ab9 */ /* 0x000fe20000000800 */
[----:B------:R-:W-:Y:S01]  /*2320*/  IADD3 R23, R22, -R23, RZ ;  /* 0x8000001716177210 */ /* 0x000fe20007ffe0ff */
[----:B------:R-:W-:Y:S02]  /*2330*/  UIADD3 UR39, UR39, 0x60, URZ ;  /* 0x0000006027277890 */ /* 0x000fe4000fffe03f */
[----:B------:R-:W-:Y:S01]  /*2340*/  ULOP3.LUT UR7, UR7, 0x3000000, URZ, 0xfc, !UPT ;  /* 0x0300000007077892 */ /* 0x000fe2000f8efc3f */
[----:B------:R-:W-:Y:S01]  /*2350*/  SHF.R.S32.HI R20, RZ, 0x1f, R23 ;  /* 0x0000001fff147819 */ /* 0x000fe20000011417 */
[----:B------:R-:W-:-:S02]  /*2360*/  UMOV UR15, 0x40000040 ;  /* 0x40000040000f7882 */ /* 0x000fc40000000000 */
[----:B------:R-:W-:Y:S01]  /*2370*/  IMAD.U32 R21, RZ, RZ, UR39 ;  /* 0x00000027ff157e24 */ /* 0x000fe2000f8e00ff */
[----:B------:R-:W-:Y:S02]  /*2380*/  LEA.HI R20, R20, R23, RZ, 0x2 ;  /* 0x0000001714147211 */ /* 0x000fe400078f10ff */
[----:B------:R-:W-:Y:S01]  /*2390*/  UMOV UR14, UR7 ;  /* 0x00000007000e7c82 */ /* 0x000fe20008000000 */
[----:B------:R-:W-:Y:S01]  /*23a0*/  UIADD3 UR10, UR10, 0x32440, URZ ;  /* 0x000324400a0a7890 */ /* 0x000fe2000fffe03f */
[----:B------:R-:W-:-:S05]  /*23b0*/  LOP3.LUT R20, R20, 0x7ffffffc, RZ, 0xc0, !PT ;  /* 0x7ffffffc14147812 */ /* 0x000fca00078ec0ff */
[----:B------:R-:W-:-:S04]  /*23c0*/  IMAD.IADD R20, R23, 0x1, -R20 ;  /* 0x0000000117147824 */ /* 0x000fc800078e0a14 */
[----:B------:R-:W-:Y:S01]  /*23d0*/  IMAD R20, R20, -0x2, R21 ;  /* 0xfffffffe14147824 */ /* 0x000fe200078e0215 */
[----:B-1----:R-:W-:-:S03]  /*23e0*/  UPRMT UR10, UR11, 0x654, UR10 ;  /* 0x000006540b0a7896 */ /* 0x002fc6000800000a */
[----:B------:R-:W-:Y:S01]  /*23f0*/  UMOV UR11, 0x40000040 ;  /* 0x40000040000b7882 */ /* 0x000fe20000000000 */
[C---:B------:R-:W-:Y:S02]  /*2400*/  ISETP.GT.AND P2, PT, R20.reuse, RZ, PT ;  /* 0x000000ff1400720c */ /* 0x040fe40003f44270 */
[C---:B------:R-:W-:Y:S02]  /*2410*/  ISETP.GT.AND P1, PT, R20.reuse, 0x1, PT ;  /* 0x000000011400780c */ /* 0x040fe40003f24270 */
[C---:B------:R-:W-:Y:S01]  /*2420*/  ISETP.GT.AND P4, PT, R20.reuse, 0x10, PT ;  /* 0x000000101400780c */ /* 0x040fe20003f84270 */
[----:B------:R-:W-:Y:S01]  /*2430*/  SYNCS.ARRIVE.TRANS64.RED.A1T0 RZ, [UR10], RZ ;  /* 0x000000ffffff79a7 */ /* 0x000fe2000810040a */
[----:B------:R-:W-:Y:S01]  /*2440*/  ISETP.GT.AND P6, PT, R20, 0x8, PT ;  /* 0x000000081400780c */ /* 0x000fe20003fc4270 */
[----:B------:R-:W-:Y:S01]  /*2450*/  UIADD3 UR10, UR7, 0x80, URZ ;  /* 0x00000080070a7890 */ /* 0x000fe2000fffe03f */
[----:B------:R-:W-:Y:S02]  /*2460*/  FSEL R21, R24, -INF , P2 ;  /* 0xff80000018157808 */ /* 0x000fe40001000000 */
[----:B------:R-:W-:-:S02]  /*2470*/  FSEL R25, R25, -INF , P1 ;  /* 0xff80000019197808 */ /* 0x000fc40000800000 */
[----:B------:R-:W-:Y:S02]  /*2480*/  FSEL R24, R27, -INF , P1 ;  /* 0xff8000001b187808 */ /* 0x000fe40000800000 */
[----:B------:R-:W-:Y:S02]  /*2490*/  FSEL R23, R32, -INF , P4 ;  /* 0xff80000020177808 */ /* 0x000fe40002000000 */
[----:B------:R-:W-:Y:S02]  /*24a0*/  ISETP.GT.AND P5, PT, R20, 0x9, PT ;  /* 0x000000091400780c */ /* 0x000fe40003fa4270 */
[----:B------:R-:W-:Y:S02]  /*24b0*/  FSEL R27, R28, -INF , P6 ;  /* 0xff8000001c1b7808 */ /* 0x000fe40003000000 */
[----:B------:R-:W-:Y:S02]  /*24c0*/  FMNMX.FTZ R32, R21, R25, !PT ;  /* 0x0000001915207209 */ /* 0x000fe40007810000 */
[----:B------:R-:W-:-:S02]  /*24d0*/  FSEL R29, R29, -INF , P5 ;  /* 0xff8000001d1d7808 */ /* 0x000fc40002800000 */
[----:B------:R-:W-:Y:S01]  /*24e0*/  FMNMX.FTZ R32, R27, R32, !PT ;  /* 0x000000201b207209 */ /* 0x000fe20007810000 */
[----:B------:R1:W-:Y:S01]  /*24f0*/  BAR.SYNC.DEFER_BLOCKING R210, 0x100 ;  /* 0x000400d20000751d */ /* 0x0003e20000010000 */
[----:B------:R-:W-:Y:S02]  /*2500*/  ISETP.GT.AND P3, PT, R20, 0x11, PT ;  /* 0x000000111400780c */ /* 0x000fe40003f64270 */
[----:B------:R-:W-:Y:S02]  /*2510*/  FMNMX.FTZ R32, R29, R32, !PT ;  /* 0x000000201d207209 */ /* 0x000fe40007810000 */
[----:B------:R-:W-:Y:S02]  /*2520*/  FSEL R28, R31, -INF , P5 ;  /* 0xff8000001f1c7808 */ /* 0x000fe40002800000 */
[----:B------:R-:W-:Y:S02]  /*2530*/  FSEL R158, R33, -INF , P3 ;  /* 0xff800000219e7808 */ /* 0x000fe40001800000 */
[----:B------:R-:W-:-:S02]  /*2540*/  FMNMX.FTZ R31, R23, R32, !PT ;  /* 0x00000020171f7209 */ /* 0x000fc40007810000 */
[----:B------:R-:W-:Y:S02]  /*2550*/  FSEL R26, R26, -INF , P2 ;  /* 0xff8000001a1a7808 */ /* 0x000fe40001000000 */
[----:B------:R-:W-:Y:S02]  /*2560*/  ISETP.GT.AND P2, PT, R20, 0x18, PT ;  /* 0x000000181400780c */ /* 0x000fe40003f44270 */
[----:B------:R-:W-:Y:S02]  /*2570*/  FMNMX.FTZ R32, R158, R31, !PT ;  /* 0x0000001f9e207209 */ /* 0x000fe40007810000 */
[----:B------:R-:W-:Y:S02]  /*2580*/  FSEL R30, R30, -INF , P6 ;  /* 0xff8000001e1e7808 */ /* 0x000fe40003000000 */
[----:B------:R-:W-:Y:S02]  /*2590*/  FMNMX.FTZ R31, R26, R24, !PT ;  /* 0x000000181a1f7209 */ /* 0x000fe40007810000 */
[----:B------:R-:W-:-:S02]  /*25a0*/  ISETP.GT.AND P1, PT, R20, 0x19, PT ;  /* 0x000000191400780c */ /* 0x000fc40003f24270 */
[----:B------:R-:W-:Y:S02]  /*25b0*/  FSEL R161, R36, -INF , P2 ;  /* 0xff80000024a17808 */ /* 0x000fe40001000000 */
[----:B------:R-:W-:Y:S02]  /*25c0*/  FMNMX.FTZ R31, R30, R31, !PT ;  /* 0x0000001f1e1f7209 */ /* 0x000fe40007810000 */
[----:B------:R-:W-:Y:S02]  /*25d0*/  FSEL R165, R37, -INF , P1 ;  /* 0xff80000025a57808 */ /* 0x000fe40000800000 */
[----:B------:R-:W-:Y:S02]  /*25e0*/  FMNMX.FTZ R32, R161, R32, !PT ;  /* 0x00000020a1207209 */ /* 0x000fe40007810000 */
[----:B------:R-:W-:Y:S02]  /*25f0*/  FSEL R22, R34, -INF , P4 ;  /* 0xff80000022167808 */ /* 0x000fe40002000000 */
[----:B------:R-:W-:-:S02]  /*2600*/  FMNMX.FTZ R31, R28, R31, !PT ;  /* 0x0000001f1c1f7209 */ /* 0x000fc40007810000 */
[----:B------:R-:W-:Y:S02]  /*2610*/  FMNMX.FTZ R33, R165, R32, !PT ;  /* 0x00000020a5217209 */ /* 0x000fe40007810000 */
[----:B------:R-:W-:Y:S02]  /*2620*/  FSEL R157, R35, -INF , P3 ;  /* 0xff800000239d7808 */ /* 0x000fe40001800000 */
[----:B------:R-:W-:Y:S02]  /*2630*/  FMNMX.FTZ R32, R22, R31, !PT ;  /* 0x0000001f16207209 */ /* 0x000fe40007810000 */
[----:B------:R-:W-:Y:S02]  /*2640*/  ISETP.GT.AND P6, PT, R20, 0x20, PT ;  /* 0x000000201400780c */ /* 0x000fe40003fc4270 */
[----:B------:R-:W-:Y:S02]  /*2650*/  FSEL R159, R38, -INF , P2 ;  /* 0xff800000269f7808 */ /* 0x000fe40001000000 */
[----:B------:R-:W-:-:S02]  /*2660*/  FMNMX.FTZ R32, R157, R32, !PT ;  /* 0x000000209d207209 */ /* 0x000fc40007810000 */
[----:B------:R-:W-:Y:S02]  /*2670*/  ISETP.GT.AND P5, PT, R20, 0x21, PT ;  /* 0x000000211400780c */ /* 0x000fe40003fa4270 */
[----:B------:R-:W-:Y:S02]  /*2680*/  FSEL R162, R40, -INF , P6 ;  /* 0xff80000028a27808 */ /* 0x000fe40003000000 */
[----:B------:R-:W-:Y:S02]  /*2690*/  FSEL R163, R39, -INF , P1 ;  /* 0xff80000027a37808 */ /* 0x000fe40000800000 */
[----:B------:R-:W-:Y:S02]  /*26a0*/  FMNMX.FTZ R32, R159, R32, !PT ;  /* 0x000000209f207209 */ /* 0x000fe40007810000 */
[----:B------:R-:W-:Y:S02]  /*26b0*/  ISETP.GT.AND P4, PT, R20, 0x28, PT ;  /* 0x000000281400780c */ /* 0x000fe40003f84270 */
[----:B------:R-:W-:-:S02]  /*26c0*/  FSEL R166, R41, -INF , P5 ;  /* 0xff80000029a67808 */ /* 0x000fc40002800000 */
[----:B------:R-:W-:Y:S02]  /*26d0*/  FMNMX.FTZ R33, R162, R33, !PT ;  /* 0x00000021a2217209 */ /* 0x000fe40007810000 */
[----:B------:R-:W-:Y:S02]  /*26e0*/  FSEL R160, R42, -INF , P6 ;  /* 0xff8000002aa07808 */ /* 0x000fe40003000000 */
[----:B------:R-:W-:Y:S02]  /*26f0*/  FMNMX.FTZ R31, R163, R32, !PT ;  /* 0x00000020a31f7209 */ /* 0x000fe40007810000 */
[----:B------:R-:W-:Y:S02]  /*2700*/  ISETP.GT.AND P3, PT, R20, 0x29, PT ;  /* 0x000000291400780c */ /* 0x000fe40003f64270 */
[----:B------:R-:W-:Y:S02]  /*2710*/  FSEL R169, R44, -INF , P4 ;  /* 0xff8000002ca97808 */ /* 0x000fe40002000000 */
[----:B------:R-:W-:-:S02]  /*2720*/  FMNMX.FTZ R34, R166, R33, !PT ;  /* 0x00000021a6227209 */ /* 0x000fc40007810000 */
[----:B------:R-:W-:Y:S02]  /*2730*/  FSEL R164, R43, -INF , P5 ;  /* 0xff8000002ba47808 */ /* 0x000fe40002800000 */
[----:B------:R-:W-:Y:S02]  /*2740*/  FMNMX.FTZ R31, R160, R31, !PT ;  /* 0x0000001fa01f7209 */ /* 0x000fe40007810000 */
[----:B------:R-:W-:Y:S02]  /*2750*/  ISETP.GT.AND P2, PT, R20, 0x30, PT ;  /* 0x000000301400780c */ /* 0x000fe40003f44270 */
[----:B------:R-:W-:Y:S02]  /*2760*/  FSEL R173, R45, -INF , P3 ;  /* 0xff8000002dad7808 */ /* 0x000fe40001800000 */
[----:B------:R-:W-:Y:S02]  /*2770*/  FMNMX.FTZ R34, R169, R34, !PT ;  /* 0x00000022a9227209 */ /* 0x000fe40007810000 */
[----:B------:R-:W-:-:S02]  /*2780*/  FSEL R167, R46, -INF , P4 ;  /* 0xff8000002ea77808 */ /* 0x000fc40002000000 */
[----:B------:R-:W-:Y:S02]  /*2790*/  FMNMX.FTZ R32, R164, R31, !PT ;  /* 0x0000001fa4207209 */ /* 0x000fe40007810000 */
[----:B------:R-:W-:Y:S02]  /*27a0*/  ISETP.GT.AND P1, PT, R20, 0x31, PT ;  /* 0x000000311400780c */ /* 0x000fe40003f24270 */
[----:B------:R-:W-:Y:S02]  /*27b0*/  FSEL R170, R48, -INF , P2 ;  /* 0xff80000030aa7808 */ /* 0x000fe40001000000 */
[----:B------:R-:W-:Y:S02]  /*27c0*/  FMNMX.FTZ R33, R173, R34, !PT ;  /* 0x00000022ad217209 */ /* 0x000fe40007810000 */
[----:B------:R-:W-:Y:S02]  /*27d0*/  FSEL R171, R47, -INF , P3 ;  /* 0xff8000002fab7808 */ /* 0x000fe40001800000 */
[----:B------:R-:W-:-:S02]  /*27e0*/  FMNMX.FTZ R32, R167, R32, !PT ;  /* 0x00000020a7207209 */ /* 0x000fc40007810000 */
[----:B------:R-:W-:Y:S02]  /*27f0*/  ISETP.GT.AND P6, PT, R20, 0x38, PT ;  /* 0x000000381400780c */ /* 0x000fe40003fc4270 */
[----:B------:R-:W-:Y:S02]  /*2800*/  FSEL R174, R49, -INF , P1 ;  /* 0xff80000031ae7808 */ /* 0x000fe40000800000 */
        /* <DEDUP_REMOVED lines=23> */
[----:B------:R-:W-:Y:S02]  /*2980*/  FSEL R187, R59, -INF , P3 ;  /* 0xff8000003bbb7808 */ /* 0x000fe40001800000 */
[C---:B------:R-:W-:Y:S02]  /*2990*/  ISETP.GT.AND P6, PT, R20.reuse, 0x49, PT ;  /* 0x000000491400780c */ /* 0x040fe40003fc4270 */
[C---:B------:R-:W-:Y:S02]  /*29a0*/  ISETP.GT.AND P1, PT, R20.reuse, 0x50, PT ;  /* 0x000000501400780c */ /* 0x040fe40003f24270 */
[----:B------:R-:W-:Y:S02]  /*29b0*/  ISETP.GT.AND P5, PT, R20, 0x51, PT ;  /* 0x000000511400780c */ /* 0x000fe40003fa4270 */
[----:B------:R-:W-:-:S02]  /*29c0*/  FSEL R181, R60, -INF , P2 ;  /* 0xff8000003cb57808 */ /* 0x000fc40001000000 */
[----:B------:R-:W-:Y:S02]  /*29d0*/  FMNMX.FTZ R34, R179, R34, !PT ;  /* 0x00000022b3227209 */ /* 0x000fe40007810000 */
[C---:B------:R-:W-:Y:S02]  /*29e0*/  ISETP.GT.AND P4, PT, R20.reuse, 0x58, PT ;  /* 0x000000581400780c */ /* 0x040fe40003f84270 */
[----:B------:R-:W-:Y:S02]  /*29f0*/  ISETP.GT.AND P3, PT, R20, 0x59, PT ;  /* 0x000000591400780c */ /* 0x000fe40003f64270 */
[----:B------:R-:W-:Y:S02]  /*2a00*/  FMNMX.FTZ R20, R182, R31, !PT ;  /* 0x0000001fb6147209 */ /* 0x000fe40007810000 */
[----:B------:R-:W-:Y:S02]  /*2a10*/  FSEL R185, R61, -INF , P6 ;  /* 0xff8000003db97808 */ /* 0x000fe40003000000 */
        /* <DEDUP_REMOVED lines=21> */
[----:B------:R-:W-:Y:S01]  /*2b70*/  FMNMX.FTZ R31, R200, R31, !PT ;  /* 0x0000001fc81f7209 */ /* 0x000fe20007810000 */
[----:B------:R-:W2:Y:S03]  /*2b80*/  SHFL.BFLY PT, R32, R33, 0x2, 0x1f ;  /* 0x0c401f0021207f89 */ /* 0x000ea600000e0000 */
[----:B------:R-:W-:-:S05]  /*2b90*/  FMNMX.FTZ R31, R204, R31, !PT ;  /* 0x0000001fcc1f7209 */ /* 0x000fca0007810000 */
[----:B------:R-:W3:Y:S01]  /*2ba0*/  SHFL.BFLY PT, R20, R31, 0x2, 0x1f ;  /* 0x0c401f001f147f89 */ /* 0x000ee200000e0000 */
[----:B--2---:R-:W-:-:S05]  /*2bb0*/  FMNMX.FTZ R32, R33, R32, !PT ;  /* 0x0000002021207209 */ /* 0x004fca0007810000 */
[----:B------:R-:W2:Y:S01]  /*2bc0*/  SHFL.BFLY PT, R35, R32, 0x1, 0x1f ;  /* 0x0c201f0020237f89 */ /* 0x000ea200000e0000 */
[----:B---3--:R-:W-:-:S05]  /*2bd0*/  FMNMX.FTZ R33, R31, R20, !PT ;  /* 0x000000141f217209 */ /* 0x008fca0007810000 */
[----:B------:R-:W3:Y:S01]  /*2be0*/  SHFL.BFLY PT, R156, R33, 0x1, 0x1f ;  /* 0x0c201f00219c7f89 */ /* 0x000ee200000e0000 */
[----:B--2---:R-:W-:-:S04]  /*2bf0*/  FMNMX.FTZ R20, R32, R35, !PT ;  /* 0x0000002320147209 */ /* 0x004fc80007810000 */
[C---:B------:R-:W-:Y:S01]  /*2c00*/  FSETP.NEU.FTZ.AND P1, PT, R20.reuse, -INF , PT ;  /* 0xff8000001400780b */ /* 0x040fe20003f3d000 */
[----:B------:R-:W-:Y:S01]  /*2c10*/  FMUL.FTZ R202, R20, UR6 ;  /* 0x0000000614ca7c20 */ /* 0x000fe20008410000 */
[----:B---3--:R-:W-:-:S04]  /*2c20*/  FMNMX.FTZ R156, R33, R156, !PT ;  /* 0x0000009c219c7209 */ /* 0x008fc80007810000 */
[----:B------:R-:W-:Y:S02]  /*2c30*/  FSEL R202, R202, RZ, P1 ;  /* 0x000000ffcaca7208 */ /* 0x000fe40000800000 */
[C---:B------:R-:W-:Y:S01]  /*2c40*/  FSETP.NEU.FTZ.AND P1, PT, R156.reuse, -INF , PT ;  /* 0xff8000009c00780b */ /* 0x040fe20003f3d000 */
[----:B------:R-:W-:Y:S02]  /*2c50*/  FMUL.FTZ R203, R156, UR6 ;  /* 0x000000069ccb7c20 */ /* 0x000fe40008410000 */
[--C-:B------:R-:W-:Y:S01]  /*2c60*/  FFMA.FTZ R190, R21, UR6, -R202.reuse ;  /* 0x0000000615be7c23 */ /* 0x100fe200080108ca */
[--C-:B------:R-:W-:Y:S01]  /*2c70*/  FFMA.FTZ R189, R25, UR6, -R202.reuse ;  /* 0x0000000619bd7c23 */ /* 0x100fe200080108ca */
[--C-:B------:R-:W-:Y:S01]  /*2c80*/  FFMA.FTZ R192, R27, UR6, -R202.reuse ;  /* 0x000000061bc07c23 */ /* 0x100fe200080108ca */
[----:B------:R-:W-:Y:S01]  /*2c90*/  FSEL R203, R203, RZ, P1 ;  /* 0x000000ffcbcb7208 */ /* 0x000fe20000800000 */
        /* <DEDUP_REMOVED lines=27> */
[----:B--2---:R-:W-:Y:S01]  /*2e50*/  F2FP.F16.F32.PACK_AB R152, R189, R190 ;  /* 0x000000bebd98723e */ /* 0x004fe200000000ff */
        /* <DEDUP_REMOVED lines=15> */
[----:B---3--:R-:W-:Y:S01]  /*2f50*/  F2FP.F16.F32.PACK_AB R154, R195, R192 ;  /* 0x000000c0c39a723e */ /* 0x008fe200000000ff */
[--C-:B------:R-:W-:Y:S01]  /*2f60*/  FFMA.FTZ R185, R201, UR6, -R203.reuse ;  /* 0x00000006c9b97c23 */ /* 0x100fe200080108cb */
[--C-:B------:R-:W-:Y:S01]  /*2f70*/  FFMA.FTZ R184, R183, UR6, -R202.reuse ;  /* 0x00000006b7b87c23 */ /* 0x100fe200080108ca */
[--C-:B------:R-:W-:Y:S01]  /*2f80*/  FFMA.FTZ R183, R186, UR6, -R202.reuse ;  /* 0x00000006bab77c23 */ /* 0x100fe200080108ca */
[--C-:B------:R-:W-:Y:S01]  /*2f90*/  FFMA.FTZ R187, R197, UR6, -R203.reuse ;  /* 0x00000006c5bb7c23 */ /* 0x100fe200080108cb */
[--C-:B------:R-:W-:Y:S01]  /*2fa0*/  FFMA.FTZ R186, R188, UR6, -R202.reuse ;  /* 0x00000006bcba7c23 */ /* 0x100fe200080108ca */
[--C-:B------:R-:W-:Y:S01]  /*2fb0*/  FFMA.FTZ R197, R200, UR6, -R203.reuse ;  /* 0x00000006c8c57c23 */ /* 0x100fe200080108cb */
[----:B------:R-:W-:Y:S01]  /*2fc0*/  MUFU.EX2 R193, R193 ;  /* 0x000000c100c17308 */ /* 0x000fe20000000800 */
[----:B------:R-:W-:Y:S01]  /*2fd0*/  FFMA.FTZ R177, R177, UR6, -R202 ;  /* 0x00000006b1b17c23 */ /* 0x000fe200080108ca */
[--C-:B------:R-:W-:Y:S01]  /*2fe0*/  FFMA.FTZ R188, R199, UR6, -R203.reuse ;  /* 0x00000006c7bc7c23 */ /* 0x100fe200080108cb */
[----:B------:R-:W-:Y:S01]  /*2ff0*/  FFMA.FTZ R200, R204, UR6, -R203 ;  /* 0x00000006ccc87c23 */ /* 0x000fe200080108cb */
[----:B------:R-:W-:Y:S01]  /*3000*/  FADD.FTZ R189, R190, R189 ;  /* 0x000000bdbebd7221 */ /* 0x000fe20000010000 */
[----:B------:R-:W-:-:S03]  /*3010*/  IMAD.U32 R21, RZ, RZ, UR7 ;  /* 0x00000007ff157e24 */ /* 0x000fc6000f8e00ff */
[----:B------:R-:W3:Y:S01]  /*3020*/  MUFU.EX2 R194, R194 ;  /* 0x000000c200c27308 */ /* 0x000ee20000000800 */
[----:B--2---:R-:W-:Y:S01]  /*3030*/  F2FP.F16.F32.PACK_AB R153, R196, R191 ;  /* 0x000000bfc499723e */ /* 0x004fe200000000ff */
[----:B------:R-:W-:Y:S01]  /*3040*/  FADD.FTZ R196, R191, R196 ;  /* 0x000000c4bfc47221 */ /* 0x000fe20000010000 */
[----:B------:R-:W-:-:S04]  /*3050*/  FADD.FTZ R192, R192, R189 ;  /* 0x000000bdc0c07221 */ /* 0x000fc80000010000 */
[----:B------:R-:W-:Y:S01]  /*3060*/  FADD.FTZ R192, R195, R192 ;  /* 0x000000c0c3c07221 */ /* 0x000fe20000010000 */
[----:B------:R-:W-:Y:S08]  /*3070*/  MUFU.EX2 R23, R23 ;  /* 0x0000001700177308 */ /* 0x000ff00000000800 */
[----:B------:R-:W2:Y:S01]  /*3080*/  MUFU.EX2 R158, R158 ;  /* 0x0000009e009e7308 */ /* 0x000ea20000000800 */
[----:B---3--:R-:W-:Y:S01]  /*3090*/  F2FP.F16.F32.PACK_AB R155, R194, R193 ;  /* 0x000000c1c29b723e */ /* 0x008fe200000000ff */
[----:B------:R-:W-:-:S03]  /*30a0*/  FADD.FTZ R193, R193, R196 ;  /* 0x000000c4c1c17221 */ /* 0x000fc60000010000 */
[----:B------:R-:W-:Y:S01]  /*30b0*/  WARPGROUP.ARRIVE ;  /* 0x00000000000079c5 */ /* 0x000fe20000000000 */
[----:B------:R-:W-:Y:S02]  /*30c0*/  FADD.FTZ R193, R194, R193 ;  /* 0x000000c1c2c17221 */ /* 0x000fe40000010000 */
[----:B------:R-:W-:Y:S03]  /*30d0*/  MUFU.EX2 R161, R161 ;  /* 0x000000a100a17308 */ /* 0x000fe60000000800 */
[----:B------:R-:W-:Y:S05]  /*30e0*/  HGMMA.64x256x16.F32 R24, R152, gdesc[UR12].tnspB, RZ, !UPT, gsb0 ;  /* 0x43e0000c98187df0 */ /* 0x000fea000c0008ff */
[----:B------:R-:W-:Y:S08]  /*30f0*/  MUFU.EX2 R206, R206 ;  /* 0x000000ce00ce7308 */ /* 0x000ff00000000800 */
[----:B------:R-:W-:Y:S08]  /*3100*/  MUFU.EX2 R22, R22 ;  /* 0x0000001600167308 */ /* 0x000ff00000000800 */
[----:B------:R-:W3:Y:S08]  /*3110*/  MUFU.EX2 R157, R157 ;  /* 0x0000009d009d7308 */ /* 0x000ef00000000800 */
[----:B------:R-:W-:Y:S08]  /*3120*/  MUFU.EX2 R159, R159 ;  /* 0x0000009f009f7308 */ /* 0x000ff00000000800 */
[----:B------:R-:W4:Y:S08]  /*3130*/  MUFU.EX2 R208, R208 ;  /* 0x000000d000d07308 */ /* 0x000f300000000800 */
[----:B------:R-:W-:Y:S08]  /*3140*/  MUFU.EX2 R162, R162 ;  /* 0x000000a200a27308 */ /* 0x000ff00000000800 */
[----:B------:R-:W5:Y:S08]  /*3150*/  MUFU.EX2 R163, R163 ;  /* 0x000000a300a37308 */ /* 0x000f700000000800 */
[----:B------:R-:W-:Y:S08]  /*3160*/  MUFU.EX2 R165, R165 ;  /* 0x000000a500a57308 */ /* 0x000ff00000000800 */
[----:B------:R-:W-:Y:S08]  /*3170*/  MUFU.EX2 R166, R166 ;  /* 0x000000a600a67308 */ /* 0x000ff00000000800 */
[----:B------:R-:W-:Y:S08]  /*3180*/  MUFU.EX2 R160, R160 ;  /* 0x000000a000a07308 */ /* 0x000ff00000000800 */
[----:B------:R-:W0:Y:S08]  /*3190*/  MUFU.EX2 R169, R169 ;  /* 0x000000a900a97308 */ /* 0x000e300000000800 */
[----:B------:R-:W-:Y:S08]  /*31a0*/  MUFU.EX2 R164, R164 ;  /* 0x000000a400a47308 */ /* 0x000ff00000000800 */
[----:B------:R-:W1:Y:S08]  /*31b0*/  MUFU.EX2 R167, R167 ;  /* 0x000000a700a77308 */ /* 0x000e700000000800 */
[----:B------:R-:W-:Y:S08]  /*31c0*/  MUFU.EX2 R170, R170 ;  /* 0x000000aa00aa7308 */ /* 0x000ff00000000800 */
[----:B------:R-:W1:Y:S08]  /*31d0*/  MUFU.EX2 R171, R171 ;  /* 0x000000ab00ab7308 */ /* 0x000e700000000800 */
[----:B------:R-:W-:Y:S08]  /*31e0*/  MUFU.EX2 R173, R173 ;  /* 0x000000ad00ad7308 */ /* 0x000ff00000000800 */
[----:B------:R-:W-:Y:S08]  /*31f0*/  MUFU.EX2 R174, R174 ;  /* 0x000000ae00ae7308 */ /* 0x000ff00000000800 */
[----:B------:R-:W-:Y:S08]  /*3200*/  MUFU.EX2 R168, R168 ;  /* 0x000000a800a87308 */ /* 0x000ff00000000800 */
[----:B------:R-:W1:Y:S08]  /*3210*/  MUFU.EX2 R205, R205 ;  /* 0x000000cd00cd7308 */ /* 0x000e700000000800 */
        /* <DEDUP_REMOVED lines=14> */
[----:B------:R-:W-:Y:S01]  /*3300*/  MUFU.EX2 R187, R187 ;  /* 0x000000bb00bb7308 */ /* 0x000fe20000000800 */
[----:B------:R-:W-:-:S02]  /*3310*/  WARPGROUP.DEPBAR.LE gsb0, 0x0 ;  /* 0x00008000000079c5 */ /* 0x000fc40000010000 */
[----:B--2---:R-:W-:Y:S01]  /*3320*/  F2FP.F16.F32.PACK_AB R152, R158, R23 ;  /* 0x000000179e98723e */ /* 0x004fe200000000ff */
[----:B------:R-:W-:Y:S01]  /*3330*/  FADD.FTZ R23, R23, R192 ;  /* 0x000000c017177221 */ /* 0x000fe20000010000 */
[C---:B---3--:R-:W-:Y:S01]  /*3340*/  F2FP.F16.F32.PACK_AB R153, R157.reuse, R22 ;  /* 0x000000169d99723e */ /* 0x048fe200000000ff */
[----:B------:R-:W-:Y:S01]  /*3350*/  FADD.FTZ R22, R22, R193 ;  /* 0x000000c116167221 */ /* 0x000fe20000010000 */
[----:B------:R-:W-:Y:S01]  /*3360*/  F2FP.F16.F32.PACK_AB R154, R206, R161 ;  /* 0x000000a1ce9a723e */ /* 0x000fe200000000ff */
[----:B------:R-:W2:Y:S01]  /*3370*/  MUFU.EX2 R188, R188 ;  /* 0x000000bc00bc7308 */ /* 0x000ea20000000800 */
[----:B----4-:R-:W-:Y:S01]  /*3380*/  F2FP.F16.F32.PACK_AB R155, R208, R159 ;  /* 0x0000009fd09b723e */ /* 0x010fe200000000ff */
[----:B------:R-:W-:Y:S01]  /*3390*/  FADD.FTZ R158, R158, R23 ;  /* 0x000000179e9e7221 */ /* 0x000fe20000010000 */
[----:B------:R-:W-:Y:S02]  /*33a0*/  FADD.FTZ R22, R157, R22 ;  /* 0x000000169d167221 */ /* 0x000fe40000010000 */
[----:B------:R-:W-:Y:S01]  /*33b0*/  WARPGROUP.ARRIVE ;  /* 0x00000000000079c5 */ /* 0x000fe20000000000 */
[----:B------:R-:W-:Y:S01]  /*33c0*/  FADD.FTZ R161, R161, R158 ;  /* 0x0000009ea1a17221 */ /* 0x000fe20000010000 */
[----:B------:R-:W-:Y:S01]  /*33d0*/  FADD.FTZ R159, R159, R22 ;  /* 0x000000169f9f7221 */ /* 0x000fe20000010000 */
[----:B------:R-:W-:Y:S02]  /*33e0*/  MUFU.EX2 R197, R197 ;  /* 0x000000c500c57308 */ /* 0x000fe40000000800 */
[----:B------:R-:W-:Y:S01]  /*33f0*/  FADD.FTZ R161, R206, R161 ;  /* 0x000000a1cea17221 */ /* 0x000fe20000010000 */
[----:B------:R-:W-:Y:S01]  /*3400*/  HGMMA.64x256x16.F32 R24, R152, gdesc[UR8].tnspB, R24, gsb0 ;  /* 0x43e0000898187df0 */ /* 0x000fe20008000818 */
[----:B------:R-:W-:Y:S01]  /*3410*/  UIADD3 UR10, UR7, 0x100, URZ ;  /* 0x00000100070a7890 */ /* 0x000fe2000fffe03f */
[----:B------:R-:W-:Y:S01]  /*3420*/  FADD.FTZ R159, R208, R159 ;  /* 0x0000009fd09f7221 */ /* 0x000fe20000010000 */
[----:B------:R-:W-:-:S02]  /*3430*/  UMOV UR11, 0x40000040 ;  /* 0x40000040000b7882 */ /* 0x000fc40000000000 */
[----:B------:R-:W3:Y:S01]  /*3440*/  MUFU.EX2 R200, R200 ;  /* 0x000000c800c87308 */ /* 0x000ee20000000800 */
[----:B------:R-:W-:Y:S02]  /*3450*/  WARPGROUP.DEPBAR.LE gsb0, 0x0 ;  /* 0x00008000000079c5 */ /* 0x000fe40000010000 */
[----:B-----5:R-:W-:Y:S01]  /*3460*/  F2FP.F16.F32.PACK_AB R152, R163, R162 ;  /* 0x000000a2a398723e */ /* 0x020fe200000000ff */
[----:B------:R-:W-:Y:S01]  /*3470*/  FADD.FTZ R162, R162, R161 ;  /* 0x000000a1a2a27221 */ /* 0x000fe20000010000 */
[----:B0-----:R-:W-:Y:S01]  /*3480*/  F2FP.F16.F32.PACK_AB R153, R169, R160 ;  /* 0x000000a0a999723e */ /* 0x001fe200000000ff */
[----:B------:R-:W-:Y:S01]  /*3490*/  FADD.FTZ R160, R160, R159 ;  /* 0x0000009fa0a07221 */ /* 0x000fe20000010000 */
[----:B------:R-:W-:Y:S01]  /*34a0*/  F2FP.F16.F32.PACK_AB R154, R166, R165 ;  /* 0x000000a5a69a723e */ /* 0x000fe200000000ff */
[----:B------:R-:W-:Y:S01]  /*34b0*/  FADD.FTZ R162, R163, R162 ;  /* 0x000000a2a3a27221 */ /* 0x000fe20000010000 */
[----:B-1----:R-:W-:Y:S01]  /*34c0*/  F2FP.F16.F32.PACK_AB R155, R167, R164 ;  /* 0x000000a4a79b723e */ /* 0x002fe200000000ff */
[----:B------:R-:W-:-:S02]  /*34d0*/  FADD.FTZ R169, R169, R160 ;  /* 0x000000a0a9a97221 */ /* 0x000fc40000010000 */
[----:B------:R-:W-:Y:S01]  /*34e0*/  FADD.FTZ R165, R165, R162 ;  /* 0x000000a2a5a57221 */ /* 0x000fe20000010000 */
[----:B------:R-:W-:Y:S01]  /*34f0*/  WARPGROUP.ARRIVE ;  /* 0x00000000000079c5 */ /* 0x000fe20000000000 */
[----:B------:R-:W-:Y:S02]  /*3500*/  FADD.FTZ R164, R164, R169 ;  /* 0x000000a9a4a47221 */ /* 0x000fe40000010000 */
[----:B------:R-:W-:Y:S02]  /*3510*/  FADD.FTZ R165, R166, R165 ;  /* 0x000000a5a6a57221 */ /* 0x000fe40000010000 */
[----:B------:R-:W-:-:S05]  /*3520*/  FADD.FTZ R167, R167, R164 ;  /* 0x000000a4a7a77221 */ /* 0x000fca0000010000 */
[----:B------:R-:W-:Y:S01]  /*3530*/  HGMMA.64x256x16.F32 R24, R152, gdesc[UR8].tnspB, R24, gsb0 ;  /* 0x43e0000898187df0 */ /* 0x000fe20008000818 */
[----:B------:R-:W-:Y:S01]  /*3540*/  UIADD3 UR10, UR7, 0x180, URZ ;  /* 0x00000180070a7890 */ /* 0x000fe2000fffe03f */
[----:B------:R-:W-:Y:S01]  /*3550*/  UMOV UR11, 0x40000040 ;  /* 0x40000040000b7882 */ /* 0x000fe20000000000 */
[----:B------:R-:W-:Y:S02]  /*3560*/  WARPGROUP.DEPBAR.LE gsb0, 0x0 ;  /* 0x00008000000079c5 */ /* 0x000fe40000010000 */
[----:B------:R-:W-:Y:S01]  /*3570*/  F2FP.F16.F32.PACK_AB R152, R171, R170 ;  /* 0x000000aaab98723e */ /* 0x000fe200000000ff */
[----:B------:R-:W-:Y:S01]  /*3580*/  FADD.FTZ R170, R170, R165 ;  /* 0x000000a5aaaa7221 */ /* 0x000fe20000010000 */
[----:B------:R-:W-:Y:S01]  /*3590*/  F2FP.F16.F32.PACK_AB R153, R205, R168 ;  /* 0x000000a8cd99723e */ /* 0x000fe200000000ff */
[----:B------:R-:W-:Y:S01]  /*35a0*/  FADD.FTZ R168, R168, R167 ;  /* 0x000000a7a8a87221 */ /* 0x000fe20000010000 */
[----:B------:R-:W-:Y:S01]  /*35b0*/  F2FP.F16.F32.PACK_AB R154, R174, R173 ;  /* 0x000000adae9a723e */ /* 0x000fe200000000ff */
[----:B------:R-:W-:Y:S01]  /*35c0*/  FADD.FTZ R170, R171, R170 ;  /* 0x000000aaabaa7221 */ /* 0x000fe20000010000 */
[----:B------:R-:W-:Y:S01]  /*35d0*/  F2FP.F16.F32.PACK_AB R155, R207, R172 ;  /* 0x000000accf9b723e */ /* 0x000fe200000000ff */
[----:B------:R-:W-:-:S02]  /*35e0*/  FADD.FTZ R205, R205, R168 ;  /* 0x000000a8cdcd7221 */ /* 0x000fc40000010000 */
[----:B------:R-:W-:Y:S01]  /*35f0*/  FADD.FTZ R173, R173, R170 ;  /* 0x000000aaadad7221 */ /* 0x000fe20000010000 */
[----:B------:R-:W-:Y:S01]  /*3600*/  WARPGROUP.ARRIVE ;  /* 0x00000000000079c5 */ /* 0x000fe20000000000 */
[----:B------:R-:W-:Y:S02]  /*3610*/  FADD.FTZ R172, R172, R205 ;  /* 0x000000cdacac7221 */ /* 0x000fe40000010000 */
[----:B------:R-:W-:Y:S02]  /*3620*/  FADD.FTZ R174, R174, R173 ;  /* 0x000000adaeae7221 */ /* 0x000fe40000010000 */
[----:B------:R-:W-:-:S08]  /*3630*/  FADD.FTZ R207, R207, R172 ;  /* 0x000000accfcf7221 */ /* 0x000fd00000010000 */
        /* <DEDUP_REMOVED lines=23> */
[----:B--2---:R-:W-:Y:S01]  /*37b0*/  F2FP.F16.F32.PACK_AB R153, R188, R187 ;  /* 0x000000bbbc99723e */ /* 0x004fe200000000ff */
[----:B------:R-:W-:Y:S01]  /*37c0*/  FADD.FTZ R187, R187, R182 ;  /* 0x000000b6bbbb7221 */ /* 0x000fe20000010000 */
[----:B------:R-:W-:Y:S01]  /*37d0*/  F2FP.F16.F32.PACK_AB R154, R186, R183 ;  /* 0x000000b7ba9a723e */ /* 0x000fe200000000ff */
[----:B------:R-:W-:Y:S01]  /*37e0*/  FADD.FTZ R184, R184, R177 ;  /* 0x000000b1b8b87221 */ /* 0x000fe20000010000 */
[----:B---3--:R-:W-:Y:S01]  /*37f0*/  F2FP.F16.F32.PACK_AB R155, R200, R197 ;  /* 0x000000c5c89b723e */ /* 0x008fe200000000ff */
[----:B------:R-:W-:-:S02]  /*3800*/  FADD.FTZ R188, R188, R187 ;  /* 0x000000bbbcbc7221 */ /* 0x000fc40000010000 */
[----:B------:R-:W-:Y:S01]  /*3810*/  FADD.FTZ R183, R183, R184 ;  /* 0x000000b8b7b77221 */ /* 0x000fe20000010000 */
[----:B------:R-:W-:Y:S01]  /*3820*/  WARPGROUP.ARRIVE ;  /* 0x00000000000079c5 */ /* 0x000fe20000000000 */
[----:B------:R-:W-:Y:S02]  /*3830*/  FADD.FTZ R197, R197, R188 ;  /* 0x000000bcc5c57221 */ /* 0x000fe40000010000 */
[----:B------:R-:W-:Y:S02]  /*3840*/  FADD.FTZ R22, R186, R183 ;  /* 0x000000b7ba167221 */ /* 0x000fe40000010000 */
[----:B------:R-:W-:-:S08]  /*3850*/  FADD.FTZ R200, R200, R197 ;  /* 0x000000c5c8c87221 */ /* 0x000fd00000010000 */
[----:B------:R-:W-:Y:S03]  /*3860*/  HGMMA.64x256x16.F32 R24, R152, gdesc[UR8].tnspB, R24, gsb0 ;  /* 0x43e0000898187df0 */ /* 0x000fe60008000818 */
[----:B------:R-:W-:Y:S02]  /*3870*/  WARPGROUP.DEPBAR.LE gsb0, 0x0 ;  /* 0x00008000000079c5 */ /* 0x000fe40000010000 */
[----:B------:R-:W-:Y:S05]  /*3880*/  @!P0 BRA `(.L_x_9229) ;  /* 0x0000000000048947 */ /* 0x000fea0003800000 */
[----:B------:R-:W-:Y:S01]  /*3890*/  BPT.TRAP 0x1 ;  /* 0x000000040000795c */ /* 0x000fe20000300000 */
.L_x_9229:
[----:B------:R-:W0:Y:S01]  /*38a0*/  S2UR UR11, SR_CgaCtaId ;  /* 0x00000000000b79c3 */ /* 0x000e220000008800 */
[----:B------:R-:W-:Y:S01]  /*38b0*/  R2UR UR10, R19 ;  /* 0x00000000130a72ca */ /* 0x000fe200000e0000 */
[----:B------:R-:W-:Y:S01]  /*38c0*/  UIADD3 UR38, UR38, -0x2, URZ ;  /* 0xfffffffe26267890 */ /* 0x000fe2000fffe03f */
[----:B------:R-:W-:-:S11]  /*38d0*/  R2UR UR7, R16 ;  /* 0x00000000100772ca */ /* 0x000fd600000e0000 */
[----:B------:R-:W-:Y:S02]  /*38e0*/  UISETP.GE.AND UP0, UPT, UR38, UR10, UPT ;  /* 0x0000000a2600728c */ /* 0x000fe4000bf06270 */
[----:B------:R-:W-:-:S04]  /*38f0*/  UIADD3 UR7, UR7, 0x32460, URZ ;  /* 0x0003246007077890 */ /* 0x000fc8000fffe03f */
[----:B------:R-:W-:Y:S01]  /*3900*/  PLOP3.LUT P1, PT, PT, PT, UP0, 0x80, 0x0 ;  /* 0x000000000000781c */ /* 0x000fe20003f2f008 */
[----:B0-----:R-:W-:-:S09]  /*3910*/  UPRMT UR7, UR11, 0x654, UR7 ;  /* 0x000006540b077896 */ /* 0x001fd20008000007 */
[----:B------:R-:W-:Y:S03]  /*3920*/  SYNCS.ARRIVE.TRANS64.RED.A1T0 RZ, [UR7], RZ ;  /* 0x000000ffffff79a7 */ /* 0x000fe60008100407 */
[----:B------:R-:W-:Y:S05]  /*3930*/  @!P1 BRA `(.L_x_9230) ;  /* 0x0000002400609947 */ /* 0x000fea0003800000 */
[----:B------:R-:W-:Y:S01]  /*3940*/  IMAD.MOV.U32 R205, RZ, RZ, R156 ;  /* 0x000000ffffcd7224 */ /* 0x000fe200078e009c */
[----:B------:R-:W-:Y:S01]  /*3950*/  UMOV UR61, URZ ;  /* 0x0000003f003d7c82 */ /* 0x000fe20008000000 */
[----:B------:R-:W-:Y:S02]  /*3960*/  IMAD.MOV.U32 R23, RZ, RZ, R20 ;  /* 0x000000ffff177224 */ /* 0x000fe400078e0014 */
[----:B------:R-:W-:Y:S01]  /*3970*/  IMAD.U32 R201, RZ, RZ, UR38 ;  /* 0x00000026ffc97e24 */ /* 0x000fe2000f8e00ff */
[----:B------:R-:W-:-:S06]  /*3980*/  UMOV UR38, URZ ;  /* 0x0000003f00267c82 */ /* 0x000fcc0008000000 */
.L_x_9241:
[----:B------:R-:W-:Y:S01]  /*3990*/  R2UR UR6, R201 ;  /* 0x00000000c90672ca */ /* 0x000fe200000e0000 */
[----:B------:R-:W-:Y:S01]  /*39a0*/  UIADD3 UR38, UR38, 0x1, URZ ;  /* 0x0000000126267890 */ /* 0x000fe2000fffe03f */
[----:B------:R-:W-:-:S03]  /*39b0*/  R2UR UR7, R19 ;  /* 0x00000000130772ca */ /* 0x000fc600000e0000 */
[----:B------:R-:W-:-:S04]  /*39c0*/  UISETP.NE.AND UP0, UPT, UR38, 0x2, UPT ;  /* 0x000000022600788c */ /* 0x000fc8000bf05270 */
[----:B------:R-:W-:-:S04]  /*39d0*/  USEL UR38, UR38, URZ, UP0 ;  /* 0x0000003f26267287 */ /* 0x000fc80008000000 */
[----:B------:R-:W-:Y:S01]  /*39e0*/  MOV R0, UR6 ;  /* 0x0000000600007c02 */ /* 0x000fe20008000f00 */
[----:B------:R-:W-:-:S03]  /*39f0*/  UIADD3 UR6, UR6, -0x1, URZ ;  /* 0xffffffff06067890 */ /* 0x000fc6000fffe03f */
[----:B------:R-:W-:-:S03]  /*3a00*/  ISETP.GT.AND P1, PT, R0, UR7, PT ;  /* 0x0000000700007c0c */ /* 0x000fc6000bf24270 */
[----:B------:R-:W-:Y:S01]  /*3a10*/  IMAD.U32 R201, RZ, RZ, UR6 ;  /* 0x00000006ffc97e24 */ /* 0x000fe2000f8e00ff */
[----:B------:R-:W-:-:S04]  /*3a20*/  USEL UR6, URZ, 0x1, UP0 ;  /* 0x000000013f067887 */ /* 0x000fc80008000000 */
[----:B------:R-:W-:Y:S01]  /*3a30*/  ULOP3.LUT UR61, UR61, UR6, URZ, 0x3c, !UPT ;  /* 0x000000063d3d7292 */ /* 0x000fe2000f8e3c3f */
[----:B------:R-:W-:Y:S11]  /*3a40*/  @!P0 BRA `(.L_x_9231) ;  /* 0x0000000000048947 */ /* 0x000ff60003800000 */
[----:B------:R-:W-:Y:S01]  /*3a50*/  BPT.TRAP 0x1 ;  /* 0x000000040000795c */ /* 0x000fe20000300000 */
.L_x_9231:
[----:B------:R-:W-:Y:S01]  /*3a60*/  R2UR UR6, R16 ;  /* 0x00000000100672ca */ /* 0x000fe200000e0000 */
[----:B------:R-:W-:-:S05]  /*3a70*/  IMAD.U32 R0, RZ, RZ, UR61 ;  /* 0x0000003dff007e24 */ /* 0x000fca000f8e00ff */
[----:B------:R-:W-:-:S07]  /*3a80*/  SHF.L.U32 R0, R0, 0x1f, RZ ;  /* 0x0000001f00007819 */ /* 0x000fce00000006ff */
[----:B------:R-:W-:-:S09]  /*3a90*/  ULEA UR60, UR38, UR6, 0x3 ;  /* 0x00000006263c7291 */ /* 0x000fd2000f8e183f */
[----:B------:R0:W1:Y:S01]  /*3aa0*/  SYNCS.PHASECHK.TRANS64.TRYWAIT P2, [UR60+0x32430], R0 ;  /* 0x03243000ff0075a7 */ /* 0x000062000804017c */
[----:B------:R-:W-:Y:S05]  /*3ab0*/  @!P0 BRA `(.L_x_9232) ;  /* 0x0000000000048947 */ /* 0x000fea0003800000 */
[----:B------:R-:W-:Y:S01]  /*3ac0*/  BPT.TRAP 0x1 ;  /* 0x000000040000795c */ /* 0x000fe20000300000 */
.L_x_9232:
[----:B-1----:R-:W-:Y:S05]  /*3ad0*/  @P2 BRA `(.L_x_9233) ;  /* 0x0000000000082947 */ /* 0x002fea0003800000 */
[----:B------:R-:W1:Y:S02]  /*3ae0*/  SYNCS.PHASECHK.TRANS64.TRYWAIT P2, [UR60+0x32430], R0 ;  /* 0x03243000ff0075a7 */ /* 0x000e64000804017c */
[----:B-1----:R-:W-:Y:S05]  /*3af0*/  @!P2 BRA `(.L_x_9234) ;  /* 0x00000098005ca947 */ /* 0x002fea0003800000 */
.L_x_9233:
[----:B------:R-:W-:Y:S01]  /*3b00*/  R2UR UR6, R17 ;  /* 0x00000000110672ca */ /* 0x000fe200000e0000 */
[----:B-1----:R-:W-:Y:S01]  /*3b10*/  WARPGROUP.ARRIVE ;  /* 0x00000000000079c5 */ /* 0x002fe20000000000 */
        /* <DEDUP_REMOVED lines=10> */
[----:B------:R-:W-:Y:S01]  /*3bc0*/  UIMAD UR6, UR38, 0x300, UR6 ;  /* 0x00000300260678a4 */ /* 0x000fe2000f8e0206 */
[----:B------:R-:W-:Y:S02]  /*3bd0*/  R2UR UR16, R12 ;  /* 0x000000000c1072ca */ /* 0x000fe400000e0000 */
[----:B------:R-:W-:Y:S01]  /*3be0*/  R2UR UR17, R13 ;  /* 0x000000000d1172ca */ /* 0x000fe200000e0000 */
[----:B------:R-:W-:Y:S01]  /*3bf0*/  UIADD3 UR7, UR6, 0x2, URZ ;  /* 0x0000000206077890 */ /* 0x000fe2000fffe03f */
[----:B------:R-:W-:Y:S02]  /*3c00*/  MOV R206, UR13 ;  /* 0x0000000d00ce7c02 */ /* 0x000fe40008000f00 */
[----:B------:R-:W-:Y:S01]  /*3c10*/  UMOV UR22, UR6 ;  /* 0x0000000600167c82 */ /* 0x000fe20008000000 */
[----:B------:R-:W-:Y:S01]  /*3c20*/  MOV R207, UR12 ;  /* 0x0000000c00cf7c02 */ /* 0x000fe20008000f00 */
[----:B------:R-:W-:Y:S01]  /*3c30*/  HGMMA.64x96x16.F32 R152, gdesc[UR20], RZ, !UPT, gsb0 ;  /* 0x01600000149879f0 */ /* 0x000fe2000c0008ff */
[----:B------:R-:W-:Y:S01]  /*3c40*/  R2UR UR12, R10 ;  /* 0x000000000a0c72ca */ /* 0x000fe200000e0000 */
[----:B------:R-:W-:Y:S01]  /*3c50*/  UMOV UR18, UR7 ;  /* 0x0000000700127c82 */ /* 0x000fe20008000000 */
[----:B------:R-:W-:Y:S01]  /*3c60*/  R2UR UR13, R11 ;  /* 0x000000000b0d72ca */ /* 0x000fe200000e0000 */
[----:B------:R-:W-:Y:S01]  /*3c70*/  UIADD3 UR7, UR6, 0x4, URZ ;  /* 0x0000000406077890 */ /* 0x000fe2000fffe03f */
[----:B------:R-:W-:Y:S01]  /*3c80*/  MOV R208, UR9 ;  /* 0x0000000900d07c02 */ /* 0x000fe20008000f00 */
[----:B------:R-:W-:Y:S01]  /*3c90*/  UIADD3 UR6, UR6, 0x6, URZ ;  /* 0x0000000606067890 */ /* 0x000fe2000fffe03f */
[----:B------:R-:W-:-:S02]  /*3ca0*/  MOV R209, UR8 ;  /* 0x0000000800d17c02 */ /* 0x000fc40008000f00 */
[----:B------:R-:W-:Y:S02]  /*3cb0*/  R2UR UR8, R8 ;  /* 0x00000000080872ca */ /* 0x000fe400000e0000 */
[----:B------:R-:W-:Y:S01]  /*3cc0*/  UMOV UR14, UR7 ;  /* 0x00000007000e7c82 */ /* 0x000fe20008000000 */
[----:B------:R-:W-:Y:S01]  /*3cd0*/  R2UR UR9, R9 ;  /* 0x00000000090972ca */ /* 0x000fe200000e0000 */
[----:B------:R-:W-:Y:S01]  /*3ce0*/  UMOV UR10, UR6 ;  /* 0x00000006000a7c82 */ /* 0x000fe20008000000 */
        /* <DEDUP_REMOVED lines=18> */
[----:B------:R-:W-:-:S12]  /*3e10*/  @!P0 BRA `(.L_x_9235) ;  /* 0x0000000000048947 */ /* 0x000fd80003800000 */
[----:B------:R-:W-:Y:S01]  /*3e20*/  BPT.TRAP 0x1 ;  /* 0x000000040000795c */ /* 0x000fe20000300000 */
.L_x_9235:
[----:B------:R1:W2:Y:S01]  /*3e30*/  SYNCS.PHASECHK.TRANS64.TRYWAIT P2, [UR60+0x32450], R0 ;  /* 0x03245000ff0075a7 */ /* 0x0002a2000804017c */
[----:B------:R-:W-:Y:S05]  /*3e40*/  @!P0 BRA `(.L_x_9236) ;  /* 0x0000000000048947 */ /* 0x000fea0003800000 */
[----:B------:R-:W-:Y:S01]  /*3e50*/  BPT.TRAP 0x1 ;  /* 0x000000040000795c */ /* 0x000fe20000300000 */
.L_x_9236:
[----:B--2---:R-:W-:Y:S05]  /*3e60*/  @P2 BRA `(.L_x_9237) ;  /* 0x0000000000082947 */ /* 0x004fea0003800000 */
[----:B------:R-:W2:Y:S02]  /*3e70*/  SYNCS.PHASECHK.TRANS64.TRYWAIT P2, [UR60+0x32450], R0 ;  /* 0x03245000ff0075a7 */ /* 0x000ea4000804017c */
[----:B--2---:R-:W-:Y:S05]  /*3e80*/  @!P2 BRA `(.L_x_9238) ;  /* 0x000000940090a947 */ /* 0x004fea0003800000 */
.L_x_9237:
[----:B------:R-:W-:Y:S01]  /*3e90*/  R2UR UR6, R18 ;  /* 0x00000000120672ca */ /* 0x000fe200000e0000 */
[----:B------:R-:W-:Y:S01]  /*3ea0*/  WARPGROUP.ARRIVE ;  /* 0x00000000000079c5 */ /* 0x000fe20000000000 */
[----:B012---:R-:W-:Y:S01]  /*3eb0*/  MOV R0, UR49 ;  /* 0x0000003100007c02 */ /* 0x007fe20008000f00 */
        /* <DEDUP_REMOVED lines=10> */
[----:B------:R-:W-:Y:S01]  /*3f60*/  UIMAD UR39, UR38, 0xc00, UR6 ;  /* 0x00000c00262778a4 */ /* 0x000fe2000f8e0206 */
[----:B------:R-:W-:Y:S01]  /*3f70*/  R2UR UR52, R4 ;  /* 0x00000000043472ca */ /* 0x000fe200000e0000 */
[----:B------:R-:W-:Y:S01]  /*3f80*/  UMOV UR15, 0x40000040 ;  /* 0x40000040000f7882 */ /* 0x000fe20000000000 */
[----:B------:R-:W-:Y:S01]  /*3f90*/  R2UR UR53, R5 ;  /* 0x00000000053572ca */ /* 0x000fe200000e0000 */
[----:B------:R-:W-:Y:S01]  /*3fa0*/  UIADD3 UR6, UR39, 0x2, URZ ;  /* 0x0000000227067890 */ /* 0x000fe2000fffe03f */
[----:B------:R-:W-:Y:S01]  /*3fb0*/  MOV R204, UR57 ;  /* 0x0000003900cc7c02 */ /* 0x000fe20008000f00 */
[----:B------:R-:W-:Y:S01]  /*3fc0*/  UIADD3 UR10, UR39, 0x300, URZ ;  /* 0x00000300270a7890 */ /* 0x000fe2000fffe03f */
[----:B------:R-:W-:Y:S01]  /*3fd0*/  MOV R206, UR56 ;  /* 0x0000003800ce7c02 */ /* 0x000fe20008000f00 */
[----:B------:R-:W-:Y:S01]  /*3fe0*/  UMOV UR50, UR39 ;  /* 0x0000002700327c82 */ /* 0x000fe20008000000 */
[----:B------:R-:W-:Y:S01]  /*3ff0*/  R2UR UR56, R2 ;  /* 0x00000000023872ca */ /* 0x000fe200000e0000 */
[----:B------:R-:W-:Y:S01]  /*4000*/  HGMMA.64x96x16.F32 R152, gdesc[UR48], R152, gsb0 ;  /* 0x01600000309879f0 */ /* 0x000fe20008000898 */
[----:B------:R-:W-:Y:S01]  /*4010*/  UMOV UR54, UR6 ;  /* 0x0000000600367c82 */ /* 0x000fe20008000000 */
[----:B------:R-:W-:Y:S01]  /*4020*/  R2UR UR57, R3 ;  /* 0x00000000033972ca */ /* 0x000fe200000e0000 */
[----:B------:R-:W-:Y:S01]  /*4030*/  UIADD3 UR6, UR39, 0x4, URZ ;  /* 0x0000000427067890 */ /* 0x000fe2000fffe03f */
[----:B------:R-:W-:Y:S01]  /*4040*/  R2UR UR49, R0 ;  /* 0x00000000003172ca */ /* 0x000fe200000e0000 */
[----:B------:R-:W-:Y:S01]  /*4050*/  UIADD3 UR14, UR39, 0x302, URZ ;  /* 0x00000302270e7890 */ /* 0x000fe2000fffe03f */
[----:B------:R-:W-:Y:S01]  /*4060*/  R2UR UR48, R20 ;  /* 0x00000000143072ca */ /* 0x000fe200000e0000 */
[----:B------:R-:W-:Y:S01]  /*4070*/  UIADD3 UR18, UR39, 0x304, URZ ;  /* 0x0000030427127890 */ /* 0x000fe2000fffe03f */
[----:B------:R-:W0:Y:S01]  /*4080*/  S2R R207, SR_TID.X ;  /* 0x0000000000cf7919 */ /* 0x000e220000002100 */
[----:B------:R-:W-:Y:S01]  /*4090*/  UMOV UR19, 0x40000040 ;  /* 0x4000004000137882 */ /* 0x000fe20000000000 */
[----:B------:R-:W-:Y:S01]  /*40a0*/  UMOV UR58, UR6 ;  /* 0x00000006003a7c82 */ /* 0x000fe20008000000 */
[----:B------:R-:W-:-:S02]  /*40b0*/  UIADD3 UR6, UR39, 0x6, URZ ;  /* 0x0000000627067890 */ /* 0x000fc4000fffe03f */
        /* <DEDUP_REMOVED lines=14> */
[----:B0-----:R-:W-:-:S04]  /*41a0*/  SHF.R.U32.HI R207, RZ, 0x7, R207 ;  /* 0x00000007ffcf7819 */ /* 0x001fc800000116cf */
[----:B------:R-:W-:Y:S01]  /*41b0*/  IADD3 R0, -R207, 0xb, RZ ;  /* 0x0000000bcf007810 */ /* 0x000fe20007ffe1ff */
[----:B------:R-:W-:Y:S02]  /*41c0*/  WARPGROUP.DEPBAR.LE gsb0, 0x0 ;  /* 0x00008000000079c5 */ /* 0x000fe40000010000 */
[----:B------:R-:W-:-:S06]  /*41d0*/  WARPGROUP.ARRIVE ;  /* 0x00000000000079c5 */ /* 0x000fcc0000000000 */
[----:B------:R-:W-:Y:S01]  /*41e0*/  HGMMA.64x96x16.F32 R152, gdesc[UR52], R152, gsb0 ;  /* 0x01600000349879f0 */ /* 0x000fe20008000898 */
[----:B------:R-:W-:Y:S01]  /*41f0*/  R2UR UR53, R202 ;  /* 0x00000000ca3572ca */ /* 0x000fe200000e0000 */
[----:B------:R-:W-:Y:S01]  /*4200*/  UIADD3 UR54, UR39, 0x904, URZ ;  /* 0x0000090427367890 */ /* 0x000fe2000fffe03f */
[----:B------:R-:W-:Y:S01]  /*4210*/  R2UR UR52, R203 ;  /* 0x00000000cb3472ca */ /* 0x000fe200000e0000 */
[----:B------:R-:W-:Y:S01]  /*4220*/  UMOV UR55, 0x40000040 ;  /* 0x4000004000377882 */ /* 0x000fe20000000000 */
        /* <DEDUP_REMOVED lines=50> */
.L_x_9239:
[----:B------:R-:W-:Y:S01]  /*4550*/  FMNMX.FTZ R20, R152, R23, !PT ;  /* 0x0000001798147209 */ /* 0x000fe20007810000 */
[----:B------:R-:W1:Y:S01]  /*4560*/  S2UR UR10, SR_CgaCtaId ;  /* 0x00000000000a79c3 */ /* 0x000e620000008800 */
[----:B------:R-:W-:Y:S01]  /*4570*/  ULDC UR6, c[0x0][0xa80] ;  /* 0x0002a00000067ab9 */ /* 0x000fe20000000800 */
[----:B------:R-:W-:Y:S01]  /*4580*/  UIADD3 UR7, UR60, 0x32440, URZ ;  /* 0x000324403c077890 */ /* 0x000fe2000fffe03f */
[----:B------:R-:W-:Y:S02]  /*4590*/  FMNMX.FTZ R203, R153, R20, !PT ;  /* 0x0000001499cb7209 */ /* 0x000fe40007810000 */
[----:B------:R-:W-:Y:S02]  /*45a0*/  R2UR UR11, R21 ;  /* 0x00000000150b72ca */ /* 0x000fe400000e0000 */
[----:B------:R-:W-:-:S04]  /*45b0*/  FMNMX.FTZ R20, R156, R203, !PT ;  /* 0x000000cb9c147209 */ /* 0x000fc80007810000 */
[----:B------:R-:W-:-:S04]  /*45c0*/  FMNMX.FTZ R203, R157, R20, !PT ;  /* 0x000000149dcb7209 */ /* 0x000fc80007810000 */
[----:B------:R-:W-:-:S04]  /*45d0*/  FMNMX.FTZ R20, R160, R203, !PT ;  /* 0x000000cba0147209 */ /* 0x000fc80007810000 */
[----:B------:R-:W-:Y:S02]  /*45e0*/  FMNMX.FTZ R203, R161, R20, !PT ;  /* 0x00000014a1cb7209 */ /* 0x000fe40007810000 */
[----:B------:R-:W-:Y:S02]  /*45f0*/  FMNMX.FTZ R20, R154, R205, !PT ;  /* 0x000000cd9a147209 */ /* 0x000fe40007810000 */
[----:B------:R-:W-:Y:S01]  /*4600*/  FMNMX.FTZ R202, R164, R203, !PT ;  /* 0x000000cba4ca7209 */ /* 0x000fe20007810000 */
[----:B-1----:R-:W-:Y:S01]  /*4610*/  UPRMT UR10, UR10, 0x654, UR7 ;  /* 0x000006540a0a7896 */ /* 0x002fe20008000007 */
[----:B------:R-:W-:Y:S01]  /*4620*/  FMNMX.FTZ R203, R155, R20, !PT ;  /* 0x000000149bcb7209 */ /* 0x000fe20007810000 */
[----:B------:R-:W-:Y:S01]  /*4630*/  UIMAD UR7, UR38, 0xc00, UR11 ;  /* 0x00000c00260778a4 */ /* 0x000fe2000f8e020b */
[----:B------:R-:W-:Y:S02]  /*4640*/  FMNMX.FTZ R207, R165, R202, !PT ;  /* 0x000000caa5cf7209 */ /* 0x000fe40007810000 */
[----:B------:R-:W-:Y:S01]  /*4650*/  FMNMX.FTZ R20, R158, R203, !PT ;  /* 0x000000cb9e147209 */ /* 0x000fe20007810000 */
[----:B------:R-:W-:Y:S01]  /*4660*/  UMOV UR11, 0x40000040 ;  /* 0x40000040000b7882 */ /* 0x000fe20000000000 */
[----:B------:R-:W-:-:S02]  /*4670*/  FMNMX.FTZ R202, R168, R207, !PT ;  /* 0x000000cfa8ca7209 */ /* 0x000fc40007810000 */
[----:B------:R-:W-:Y:S01]  /*4680*/  FMNMX.FTZ R203, R159, R20, !PT ;  /* 0x000000149fcb7209 */ /* 0x000fe20007810000 */
[----:B------:R-:W-:Y:S01]  /*4690*/  SYNCS.ARRIVE.TRANS64.RED.A1T0 RZ, [UR10], RZ ;  /* 0x000000ffffff79a7 */ /* 0x000fe2000810040a */
[----:B------:R-:W-:Y:S01]  /*46a0*/  FMNMX.FTZ R207, R169, R202, !PT ;  /* 0x000000caa9cf7209 */ /* 0x000fe20007810000 */
[----:B------:R-:W-:Y:S01]  /*46b0*/  UMOV UR10, UR7 ;  /* 0x00000007000a7c82 */ /* 0x000fe20008000000 */
        /* <DEDUP_REMOVED lines=29> */
[----:B------:R-:W1:Y:S01]  /*4890*/  SHFL.BFLY PT, R207, R202, 0x2, 0x1f ;  /* 0x0c401f00cacf7f89 */ /* 0x000e6200000e0000 */
[----:B------:R-:W-:-:S04]  /*48a0*/  FMNMX.FTZ R203, R191, R20, !PT ;  /* 0x00000014bfcb7209 */ /* 0x000fc80007810000 */
[----:B------:R-:W-:-:S04]  /*48b0*/  FMNMX.FTZ R20, R194, R203, !PT ;  /* 0x000000cbc2147209 */ /* 0x000fc80007810000 */
[----:B------:R-:W-:-:S04]  /*48c0*/  FMNMX.FTZ R203, R195, R20, !PT ;  /* 0x00000014c3cb7209 */ /* 0x000fc80007810000 */
[----:B------:R-:W-:-:S04]  /*48d0*/  FMNMX.FTZ R20, R198, R203, !PT ;  /* 0x000000cbc6147209 */ /* 0x000fc80007810000 */
[----:B------:R-:W-:-:S05]  /*48e0*/  FMNMX.FTZ R203, R199, R20, !PT ;  /* 0x00000014c7cb7209 */ /* 0x000fca0007810000 */
[----:B------:R-:W2:Y:S01]  /*48f0*/  SHFL.BFLY PT, R204, R203, 0x2, 0x1f ;  /* 0x0c401f00cbcc7f89 */ /* 0x000ea200000e0000 */
[----:B-1----:R-:W-:-:S05]  /*4900*/  FMNMX.FTZ R207, R202, R207, !PT ;  /* 0x000000cfcacf7209 */ /* 0x002fca0007810000 */
[----:B------:R-:W1:Y:S01]  /*4910*/  SHFL.BFLY PT, R20, R207, 0x1, 0x1f ;  /* 0x0c201f00cf147f89 */ /* 0x000e6200000e0000 */
[----:B--2---:R-:W-:-:S05]  /*4920*/  FMNMX.FTZ R204, R203, R204, !PT ;  /* 0x000000cccbcc7209 */ /* 0x004fca0007810000 */
[----:B------:R-:W2:Y:S01]  /*4930*/  SHFL.BFLY PT, R209, R204, 0x1, 0x1f ;  /* 0x0c201f00ccd17f89 */ /* 0x000ea200000e0000 */
[----:B-1----:R-:W-:-:S05]  /*4940*/  FMNMX.FTZ R20, R207, R20, !PT ;  /* 0x00000014cf147209 */ /* 0x002fca0007810000 */
[C---:B------:R-:W-:Y:S01]  /*4950*/  FMUL.FTZ R206, R20.reuse, UR6 ;  /* 0x0000000614ce7c20 */ /* 0x040fe20008410000 */
[----:B------:R-:W-:-:S03]  /*4960*/  FADD.FTZ R23, -R20, R23 ;  /* 0x0000001714177221 */ /* 0x000fc60000010100 */
[--C-:B------:R-:W-:Y:S01]  /*4970*/  FFMA.FTZ R203, R153, UR6, -R206.reuse ;  /* 0x0000000699cb7c23 */ /* 0x100fe200080108ce */
[--C-:B------:R-:W-:Y:S01]  /*4980*/  FFMA.FTZ R153, R156, UR6, -R206.reuse ;  /* 0x000000069c997c23 */ /* 0x100fe200080108ce */
[--C-:B------:R-:W-:Y:S01]  /*4990*/  FFMA.FTZ R202, R152, UR6, -R206.reuse ;  /* 0x0000000698ca7c23 */ /* 0x100fe200080108ce */
[----:B------:R-:W-:Y:S01]  /*49a0*/  FMUL.FTZ R23, R23, UR6 ;  /* 0x0000000617177c20 */ /* 0x000fe20008410000 */
        /* <DEDUP_REMOVED lines=9> */
[----:B--2---:R-:W-:Y:S01]  /*4a40*/  FMNMX.FTZ R156, R204, R209, !PT ;  /* 0x000000d1cc9c7209 */ /* 0x004fe20007810000 */
[----:B------:R-:W1:Y:S01]  /*4a50*/  MUFU.EX2 R23, R23 ;  /* 0x0000001700177308 */ /* 0x000e620000000800 */
[--C-:B------:R-:W-:Y:S01]  /*4a60*/  FFMA.FTZ R173, R173, UR6, -R206.reuse ;  /* 0x00000006adad7c23 */ /* 0x100fe200080108ce */
[--C-:B------:R-:W-:Y:S01]  /*4a70*/  FFMA.FTZ R176, R176, UR6, -R206.reuse ;  /* 0x00000006b0b07c23 */ /* 0x100fe200080108ce */
[--C-:B------:R-:W-:Y:S01]  /*4a80*/  FFMA.FTZ R177, R177, UR6, -R206.reuse ;  /* 0x00000006b1b17c23 */ /* 0x100fe200080108ce */
[C---:B------:R-:W-:Y:S01]  /*4a90*/  FADD.FTZ R152, -R156.reuse, R205 ;  /* 0x000000cd9c987221 */ /* 0x040fe20000010100 */
[----:B------:R-:W-:Y:S01]  /*4aa0*/  FMUL.FTZ R209, R156, UR6 ;  /* 0x000000069cd17c20 */ /* 0x000fe20008410000 */
[--C-:B------:R-:W-:Y:S01]  /*4ab0*/  FFMA.FTZ R180, R180, UR6, -R206.reuse ;  /* 0x00000006b4b47c23 */ /* 0x100fe200080108ce */
[--C-:B------:R-:W-:Y:S01]  /*4ac0*/  FFMA.FTZ R181, R181, UR6, -R206.reuse ;  /* 0x00000006b5b57c23 */ /* 0x100fe200080108ce */
[----:B------:R-:W-:Y:S01]  /*4ad0*/  FMUL.FTZ R152, R152, UR6 ;  /* 0x0000000698987c20 */ /* 0x000fe20008410000 */
        /* <DEDUP_REMOVED lines=8> */
[-C--:B-1----:R-:W-:Y:S01]  /*4b60*/  FMUL.FTZ R24, R24, R23.reuse ;  /* 0x0000001718187220 */ /* 0x082fe20000410000 */
        /* <DEDUP_REMOVED lines=134> */
[----:B-1----:R-:W-:Y:S01]  /*53d0*/  F2FP.F16.F32.PACK_AB R152, R203, R202 ;  /* 0x000000cacb98723e */ /* 0x002fe200000000ff */
[--C-:B------:R-:W-:Y:S01]  /*53e0*/  FFMA.FTZ R167, R167, UR6, -R209.reuse ;  /* 0x00000006a7a77c23 */ /* 0x100fe200080108d1 */
[----:B---3--:R-:W-:Y:S01]  /*53f0*/  F2FP.F16.F32.PACK_AB R154, R205, R204 ;  /* 0x000000cccd9a723e */ /* 0x008fe200000000ff */
[----:B------:R-:W-:Y:S01]  /*5400*/  MUFU.EX2 R160, R160 ;  /* 0x000000a000a07308 */ /* 0x000fe20000000800 */
[----:B----4-:R-:W-:Y:S01]  /*5410*/  F2FP.F16.F32.PACK_AB R153, R208, R207 ;  /* 0x000000cfd099723e */ /* 0x010fe200000000ff */
[--C-:B------:R-:W-:Y:S01]  /*5420*/  FFMA.FTZ R170, R170, UR6, -R209.reuse ;  /* 0x00000006aaaa7c23 */ /* 0x100fe200080108d1 */
[----:B-----5:R-:W-:Y:S01]  /*5430*/  F2FP.F16.F32.PACK_AB R155, R159, R158 ;  /* 0x0000009e9f9b723e */ /* 0x020fe200000000ff */
[----:B------:R1:W-:Y:S01]  /*5440*/  BAR.SYNC.DEFER_BLOCKING R210, 0x100 ;  /* 0x000400d20000751d */ /* 0x0003e20000010000 */
        /* <DEDUP_REMOVED lines=22> */
[--C-:B------:R-:W-:Y:S01]  /*55b0*/  FFMA.FTZ R194, R194, UR6, -R209.reuse ;  /* 0x00000006c2c27c23 */ /* 0x100fe200080108d1 */
[----:B------:R-:W-:Y:S01]  /*55c0*/  WARPGROUP.ARRIVE ;  /* 0x00000000000079c5 */ /* 0x000fe20000000000 */
[--C-:B------:R-:W-:Y:S01]  /*55d0*/  FFMA.FTZ R195, R195, UR6, -R209.reuse ;  /* 0x00000006c3c37c23 */ /* 0x100fe200080108d1 */
[--C-:B------:R-:W-:Y:S01]  /*55e0*/  FFMA.FTZ R198, R198, UR6, -R209.reuse ;  /* 0x00000006c6c67c23 */ /* 0x100fe200080108d1 */
[----:B------:R-:W-:Y:S01]  /*55f0*/  FFMA.FTZ R199, R199, UR6, -R209 ;  /* 0x00000006c7c77c23 */ /* 0x000fe200080108d1 */
[----:B------:R-:W-:Y:S01]  /*5600*/  FFMA.FTZ R22, R23, R22, R202 ;  /* 0x0000001617167223 */ /* 0x000fe200000100ca */
[----:B------:R-:W-:Y:S01]  /*5610*/  FFMA.FTZ R157, R157, R200, R207 ;  /* 0x000000c89d9d7223 */ /* 0x000fe200000100cf */
[----:B------:R-:W-:Y:S01]  /*5620*/  HGMMA.64x256x16.F32 R24, R152, gdesc[UR8].tnspB, R24, gsb0 ;  /* 0x43e0000898187df0 */ /* 0x000fe20008000818 */
[----:B------:R-:W-:Y:S01]  /*5630*/  MUFU.EX2 R162, R162 ;  /* 0x000000a200a27308 */ /* 0x000fe20000000800 */
[----:B------:R-:W-:Y:S01]  /*5640*/  UIADD3 UR10, UR7, 0x80, URZ ;  /* 0x00000080070a7890 */ /* 0x000fe2000fffe03f */
[----:B------:R-:W-:Y:S01]  /*5650*/  FADD.FTZ R203, R203, R22 ;  /* 0x00000016cbcb7221 */ /* 0x000fe20000010000 */
[----:B------:R-:W-:Y:S01]  /*5660*/  UMOV UR11, 0x40000040 ;  /* 0x40000040000b7882 */ /* 0x000fe20000000000 */
[----:B------:R-:W-:-:S02]  /*5670*/  FADD.FTZ R157, R208, R157 ;  /* 0x0000009dd09d7221 */ /* 0x000fc40000010000 */
[----:B------:R-:W-:Y:S02]  /*5680*/  FADD.FTZ R204, R204, R203 ;  /* 0x000000cbcccc7221 */ /* 0x000fe40000010000 */
[----:B------:R-:W3:Y:S01]  /*5690*/  MUFU.EX2 R163, R163 ;  /* 0x000000a300a37308 */ /* 0x000ee20000000800 */
[----:B------:R-:W-:Y:S01]  /*56a0*/  FADD.FTZ R158, R158, R157 ;  /* 0x0000009d9e9e7221 */ /* 0x000fe20000010000 */
[----:B------:R-:W-:-:S03]  /*56b0*/  FADD.FTZ R205, R205, R204 ;  /* 0x000000cccdcd7221 */ /* 0x000fc60000010000 */
[----:B------:R-:W-:-:S03]  /*56c0*/  FADD.FTZ R159, R159, R158 ;  /* 0x0000009e9f9f7221 */ /* 0x000fc60000010000 */
        /* <DEDUP_REMOVED lines=31> */
[----:B------:R-:W1:Y:S01]  /*58c0*/  MUFU.EX2 R195, R195 ;  /* 0x000000c300c37308 */ /* 0x000e620000000800 */
[----:B------:R-:W-:-:S02]  /*58d0*/  WARPGROUP.DEPBAR.LE gsb0, 0x0 ;  /* 0x00008000000079c5 */ /* 0x000fc40000010000 */
[----:B--2---:R-:W-:-:S05]  /*58e0*/  F2FP.F16.F32.PACK_AB R152, R161, R160 ;  /* 0x000000a0a198723e */ /* 0x004fca00000000ff */
[----:B------:R-:W-:Y:S01]  /*58f0*/  MUFU.EX2 R198, R198 ;  /* 0x000000c600c67308 */ /* 0x000fe20000000800 */
[----:B---3--:R-:W-:Y:S01]  /*5900*/  F2FP.F16.F32.PACK_AB R153, R163, R162 ;  /* 0x000000a2a399723e */ /* 0x008fe200000000ff */
[----:B------:R-:W-:Y:S01]  /*5910*/  FADD.FTZ R160, R160, R205 ;  /* 0x000000cda0a07221 */ /* 0x000fe20000010000 */
[----:B------:R-:W-:Y:S01]  /*5920*/  F2FP.F16.F32.PACK_AB R154, R165, R164 ;  /* 0x000000a4a59a723e */ /* 0x000fe200000000ff */
[----:B------:R-:W-:Y:S01]  /*5930*/  FADD.FTZ R162, R162, R159 ;  /* 0x0000009fa2a27221 */ /* 0x000fe20000010000 */
[----:B----4-:R-:W-:Y:S01]  /*5940*/  F2FP.F16.F32.PACK_AB R155, R167, R166 ;  /* 0x000000a6a79b723e */ /* 0x010fe200000000ff */
[----:B------:R-:W-:Y:S02]  /*5950*/  FADD.FTZ R161, R161, R160 ;  /* 0x000000a0a1a17221 */ /* 0x000fe40000010000 */
[----:B------:R-:W2:Y:S01]  /*5960*/  MUFU.EX2 R199, R199 ;  /* 0x000000c700c77308 */ /* 0x000ea20000000800 */
[----:B------:R-:W-:Y:S01]  /*5970*/  WARPGROUP.ARRIVE ;  /* 0x00000000000079c5 */ /* 0x000fe20000000000 */
[----:B------:R-:W-:Y:S01]  /*5980*/  FADD.FTZ R163, R163, R162 ;  /* 0x000000a2a3a37221 */ /* 0x000fe20000010000 */
[----:B------:R-:W-:-:S03]  /*5990*/  FADD.FTZ R164, R164, R161 ;  /* 0x000000a1a4a47221 */ /* 0x000fc60000010000 */
[----:B------:R-:W-:Y:S01]  /*59a0*/  FADD.FTZ R166, R166, R163 ;  /* 0x000000a3a6a67221 */ /* 0x000fe20000010000 */
[----:B------:R-:W-:Y:S01]  /*59b0*/  HGMMA.64x256x16.F32 R24, R152, gdesc[UR8].tnspB, R24, gsb0 ;  /* 0x43e0000898187df0 */ /* 0x000fe20008000818 */
[----:B------:R-:W-:Y:S01]  /*59c0*/  UIADD3 UR10, UR7, 0x100, URZ ;  /* 0x00000100070a7890 */ /* 0x000fe2000fffe03f */
[----:B------:R-:W-:Y:S01]  /*59d0*/  FADD.FTZ R165, R165, R164 ;  /* 0x000000a4a5a57221 */ /* 0x000fe20000010000 */
[----:B------:R-:W-:Y:S01]  /*59e0*/  UMOV UR11, 0x40000040 ;  /* 0x40000040000b7882 */ /* 0x000fe20000000000 */
[----:B------:R-:W-:Y:S01]  /*59f0*/  FADD.FTZ R167, R167, R166 ;  /* 0x000000a6a7a77221 */ /* 0x000fe20000010000 */
        /* <DEDUP_REMOVED lines=13> */
[----:B------:R-:W-:-:S06]  /*5ad0*/  FADD.FTZ R175, R175, R174 ;  /* 0x000000aeafaf7221 */ /* 0x000fcc0000010000 */
        /* <DEDUP_REMOVED lines=44> */
[----:B--2---:R-:W-:Y:S01]  /*5da0*/  F2FP.F16.F32.PACK_AB R155, R199, R198 ;  /* 0x000000c6c79b723e */ /* 0x004fe200000000ff */
        /* <DEDUP_REMOVED lines=10> */
.L_x_9240:
[----:B------:R-:W0:Y:S01]  /*5e50*/  S2UR UR7, SR_CgaCtaId ;  /* 0x00000000000779c3 */ /* 0x000e220000008800 */
[----:B------:R-:W-:Y:S01]  /*5e60*/  UIADD3 UR60, UR60, 0x32460, URZ ;  /* 0x000324603c3c7890 */ /* 0x000fe2000fffe03f */
[----:B------:R-:W-:Y:S02]  /*5e70*/  IMAD.MOV.U32 R205, RZ, RZ, R156 ;  /* 0x000000ffffcd7224 */ /* 0x000fe400078e009c */
[----:B------:R-:W-:Y:S01]  /*5e80*/  IMAD.MOV.U32 R23, RZ, RZ, R20 ;  /* 0x000000ffff177224 */ /* 0x000fe200078e0014 */
[----:B0-----:R-:W-:-:S09]  /*5e90*/  UPRMT UR60, UR7, 0x654, UR60 ;  /* 0x00000654073c7896 */ /* 0x001fd2000800003c */
[----:B------:R-:W-:Y:S01]  /*5ea0*/  SYNCS.ARRIVE.TRANS64.RED.A1T0 RZ, [UR60], RZ ;  /* 0x000000ffffff79a7 */ /* 0x000fe2000810043c */
[----:B------:R-:W-:Y:S05]  /*5eb0*/  @P1 BRA `(.L_x_9241) ;  /* 0xffffffd800b41947 */ /* 0x000fea000383ffff */
.L_x_9230:
[----:B------:R-:W0:Y:S01]  /*5ec0*/  SHFL.BFLY PT, R3, R22, 0x2, 0x1f ;  /* 0x0c401f0016037f89 */ /* 0x000e2200000e0000 */
[----:B------:R1:W-:Y:S08]  /*5ed0*/  BAR.ARV R0, 0x100 ;  /* 0x000400000000751d */ /* 0x0003f00000002000 */
[----:B------:R-:W-:Y:S06]  /*5ee0*/  BAR.ARV 0x8, 0x180 ;  /* 0x0206000000007b1d */ /* 0x000fec0000002000 */
[----:B-1----:R-:W-:Y:S01]  /*5ef0*/  IMAD.U32 R0, RZ, RZ, UR6 ;  /* 0x00000006ff007e24 */ /* 0x002fe2000f8e00ff */
[----:B------:R-:W-:Y:S01]  /*5f00*/  PLOP3.LUT P0, PT, PT, PT, PT, 0x8, 0x0 ;  /* 0x000000000000781c */ /* 0x000fe20003f0e170 */
[----:B------:R-:W1:Y:S01]  /*5f10*/  SHFL.BFLY PT, R5, R200, 0x2, 0x1f ;  /* 0x0c401f00c8057f89 */ /* 0x000e6200000e0000 */
[----:B0-----:R-:W-:-:S05]  /*5f20*/  FADD.FTZ R3, R3, R22 ;  /* 0x0000001603037221 */ /* 0x001fca0000010000 */
[----:B------:R-:W0:Y:S01]  /*5f30*/  SHFL.BFLY PT, R2, R3, 0x1, 0x1f ;  /* 0x0c201f0003027f89 */ /* 0x000e2200000e0000 */
[----:B-1----:R-:W-:-:S05]  /*5f40*/  FADD.FTZ R5, R5, R200 ;  /* 0x000000c805057221 */ /* 0x002fca0000010000 */
[----:B------:R-:W1:Y:S01]  /*5f50*/  SHFL.BFLY PT, R4, R5, 0x1, 0x1f ;  /* 0x0c201f0005047f89 */ /* 0x000e6200000e0000 */
[----:B0-----:R-:W-:Y:S01]  /*5f60*/  FADD.FTZ R8, R3, R2 ;  /* 0x0000000203087221 */ /* 0x001fe20000010000 */
[----:B------:R-:W-:Y:S02]  /*5f70*/  IMAD.MOV.U32 R2, RZ, RZ, RZ ;  /* 0x000000ffff027224 */ /* 0x000fe400078e00ff */
[----:B------:R-:W-:Y:S02]  /*5f80*/  IMAD.MOV.U32 R3, RZ, RZ, -0x800000 ;  /* 0xff800000ff037424 */ /* 0x000fe400078e00ff */
[----:B------:R-:W-:-:S13]  /*5f90*/  FSETP.NE.FTZ.AND P1, PT, R8, RZ, PT ;  /* 0x000000ff0800720b */ /* 0x000fda0003f35000 */
[----:B------:R-:W0:Y:S01]  /*5fa0*/  @P1 MUFU.LG2 R6, R8 ;  /* 0x0000000800061308 */ /* 0x000e220000000c00 */
[----:B-1----:R-:W-:Y:S01]  /*5fb0*/  FADD.FTZ R9, R5, R4 ;  /* 0x0000000405097221 */ /* 0x002fe20000010000 */
[----:B------:R-:W-:Y:S01]  /*5fc0*/  IMAD.MOV.U32 R4, RZ, RZ, RZ ;  /* 0x000000ffff047224 */ /* 0x000fe200078e00ff */
[----:B------:R-:W-:-:S03]  /*5fd0*/  MOV R5, UR6 ;  /* 0x0000000600057c02 */ /* 0x000fc60008000f00 */
[----:B------:R-:W-:Y:S02]  /*5fe0*/  FSETP.NE.FTZ.AND P2, PT, R9, RZ, PT ;  /* 0x000000ff0900720b */ /* 0x000fe40003f55000 */
[----:B------:R-:W1:Y:S01]  /*5ff0*/  @P1 MUFU.RCP R4, R8 ;  /* 0x0000000800041308 */ /* 0x000e620000001000 */
[----:B------:R-:W-:Y:S01]  /*6000*/  @P1 FMUL.FTZ R5, R5, 0.69314718246459960938 ;  /* 0x3f31721805051820 */ /* 0x000fe20000410000 */
[----:B0-----:R-:W-:-:S09]  /*6010*/  @P1 FMUL.FTZ R6, R6, 0.69314718246459960938 ;  /* 0x3f31721806061820 */ /* 0x001fd20000410000 */
[----:B------:R-:W0:Y:S01]  /*6020*/  @P2 MUFU.LG2 R7, R9 ;  /* 0x0000000900072308 */ /* 0x000e220000000c00 */
[----:B------:R-:W-:Y:S01]  /*6030*/  @P2 FMUL.FTZ R0, R0, 0.69314718246459960938 ;  /* 0x3f31721800002820 */ /* 0x000fe20000410000 */
[-C--:B-1----:R-:W-:Y:S01]  /*6040*/  FMUL.FTZ R24, R24, R4.reuse ;  /* 0x0000000418187220 */ /* 0x082fe20000410000 */
[----:B------:R-:W-:-:S05]  /*6050*/  FMUL.FTZ R25, R25, R4 ;  /* 0x0000000419197220 */ /* 0x000fca0000410000 */
        /* <DEDUP_REMOVED lines=130> */
[----:B------:R-:W-:-:S07]  /*6880*/  @P2 FFMA.FTZ R3, R0, R156, R7 ;  /* 0x0000009c00032223 */ /* 0x000fce0000010007 */
.L_x_9216:
[----:B------:R-:W-:Y:S05]  /*6890*/  @P0 BRA `(.L_x_9242) ;  /* 0x0000002000540947 */ /* 0x000fea0003800000 */
[----:B------:R-:W2:Y:S01]  /*68a0*/  LDL R0, [R1+0x4] ;  /* 0x0000040001007983 */ /* 0x000ea20000100800 */
[----:B------:R-:W1:Y:S01]  /*68b0*/  LDC R8, c[0x0][0xce8] ;  /* 0x00033a00ff087b82 */ /* 0x000e620000000800 */
[----:B------:R-:W-:Y:S01]  /*68c0*/  ULDC.64 UR8, c[0x0][0xcd0] ;  /* 0x0003340000087ab9 */ /* 0x000fe20000000a00 */
[----:B------:R-:W-:Y:S06]  /*68d0*/  BSSY B0, `(.L_x_9243) ;  /* 0x000014d000007945 */ /* 0x000fec0003800000 */
[----:B------:R-:W3:Y:S08]  /*68e0*/  S2UR UR12, SR_CTAID.Z ;  /* 0x00000000000c79c3 */ /* 0x000ef00000002700 */
[----:B------:R-:W4:Y:S08]  /*68f0*/  LDC.64 R18, c[0x0][0xcd8] ;  /* 0x00033600ff127b82 */ /* 0x000f300000000a00 */
[----:B------:R-:W-:Y:S01]  /*6900*/  BAR.SYNC.DEFER_BLOCKING 0x1, 0x100 ;  /* 0x0044000000007b1d */ /* 0x000fe20000010000 */
[----:B-1----:R-:W-:-:S07]  /*6910*/  ISETP.NE.AND P0, PT, R8, 0x1, PT ;  /* 0x000000010800780c */ /* 0x002fce0003f05270 */
[----:B------:R-:W1:Y:S01]  /*6920*/  S2UR UR11, SR_CTAID.Y ;  /* 0x00000000000b79c3 */ /* 0x000e620000002600 */
[----:B---3--:R-:W-:-:S07]  /*6930*/  USHF.R.S32.HI UR10, URZ, 0x1f, UR12 ;  /* 0x0000001f3f0a7899 */ /* 0x008fce000801140c */
[----:B------:R-:W1:Y:S08]  /*6940*/  LDC R23, c[0x0][0xd50] ;  /* 0x00035400ff177b82 */ /* 0x000e700000000800 */
[----:B------:R-:W3:Y:S08]  /*6950*/  @P0 LDC R14, c[0x0][0xcec] ;  /* 0x00033b00ff0e0b82 */ /* 0x000ef00000000800 */
[----:B------:R-:W5:Y:S08]  /*6960*/  LDC.64 R20, c[0x0][0xc40] ;  /* 0x00031000ff147b82 */ /* 0x000f700000000a00 */
[----:B------:R-:W1:Y:S08]  /*6970*/  @P0 LDC R17, c[0x0][0xcf0] ;  /* 0x00033c00ff110b82 */ /* 0x000e700000000800 */
[----:B------:R-:W1:Y:S08]  /*6980*/  @P0 LDC R22, c[0x0][0xcec] ;  /* 0x00033b00ff160b82 */ /* 0x000e700000000800 */
[----:B------:R-:W1:Y:S01]  /*6990*/  @P0 LDC R153, c[0x0][0xcf0] ;  /* 0x00033c00ff990b82 */ /* 0x000e620000000800 */
[----:B--2---:R-:W-:-:S02]  /*69a0*/  R2UR UR13, R0 ;  /* 0x00000000000d72ca */ /* 0x004fc400000e0000 */
[----:B------:R-:W2:Y:S11]  /*69b0*/  S2R R0, SR_TID.X ;  /* 0x0000000000007919 */ /* 0x000eb60000002100 */
[----:B------:R-:W-:-:S02]  /*69c0*/  USHF.R.S32.HI UR7, URZ, 0x1f, UR13 ;  /* 0x0000001f3f077899 */ /* 0x000fc4000801140d */
[----:B------:R-:W-:Y:S02]  /*69d0*/  UIMAD.WIDE.U32 UR4, UR13, UR8, URZ ;  /* 0x000000080d0472a5 */ /* 0x000fe4000f8e003f */
[----:B------:R-:W-:-:S04]  /*69e0*/  UIMAD UR6, UR7, UR8, URZ ;  /* 0x00000008070672a4 */ /* 0x000fc8000f8e023f */
[----:B------:R-:W-:-:S03]  /*69f0*/  UIMAD UR6, UR13, UR9, UR6 ;  /* 0x000000090d0672a4 */ /* 0x000fc6000f8e0206 */
[----:B------:R-:W-:Y:S01]  /*6a00*/  ULDC.64 UR8, c[0x0][0xc38] ;  /* 0x00030e0000087ab9 */ /* 0x000fe20000000a00 */
[----:B------:R-:W-:Y:S02]  /*6a10*/  UIADD3 UR6, UR5, UR6, URZ ;  /* 0x0000000605067290 */ /* 0x000fe4000fffe03f */
[----:B------:R-:W-:Y:S01]  /*6a20*/  UIMAD UR7, UR7, UR8, URZ ;  /* 0x00000008070772a4 */ /* 0x000fe2000f8e023f */
[----:B--2---:R-:W-:-:S05]  /*6a30*/  VIADD R12, R0, 0xffffff80 ;  /* 0xffffff80000c7836 */ /* 0x004fca0000000000 */
[----:B------:R-:W-:-:S04]  /*6a40*/  SHF.R.S32.HI R7, RZ, 0x1f, R12 ;  /* 0x0000001fff077819 */ /* 0x000fc8000001140c */
[CC--:B0-----:R-:W-:Y:S02]  /*6a50*/  LEA.HI R2, R7.reuse, R12.reuse, RZ, 0x7 ;  /* 0x0000000c07027211 */ /* 0x0c1fe400078f38ff */
[----:B------:R-:W-:Y:S02]  /*6a60*/  LEA.HI R7, R7, R12, RZ, 0x2 ;  /* 0x0000000c07077211 */ /* 0x000fe400078f10ff */
[----:B------:R-:W-:Y:S02]  /*6a70*/  LOP3.LUT R5, R2, 0xffffff80, RZ, 0xc0, !PT ;  /* 0xffffff8002057812 */ /* 0x000fe400078ec0ff */
[----:B------:R-:W-:Y:S02]  /*6a80*/  SHF.R.S32.HI R9, RZ, 0x7, R2 ;  /* 0x00000007ff097819 */ /* 0x000fe40000011402 */
[----:B------:R-:W-:Y:S01]  /*6a90*/  LOP3.LUT R7, R7, 0xfffffffc, RZ, 0xc0, !PT ;  /* 0xfffffffc07077812 */ /* 0x000fe200078ec0ff */
[----:B------:R-:W-:Y:S01]  /*6aa0*/  IMAD.IADD R0, R12, 0x1, -R5 ;  /* 0x000000010c007824 */ /* 0x000fe200078e0a05 */
[----:B------:R-:W-:-:S03]  /*6ab0*/  LEA.HI R2, R2, R9, RZ, 0x1 ;  /* 0x0000000902027211 */ /* 0x000fc600078f08ff */
[----:B------:R-:W-:Y:S01]  /*6ac0*/  IMAD.IADD R7, R12, 0x1, -R7 ;  /* 0x000000010c077824 */ /* 0x000fe200078e0a07 */
[----:B------:R-:W-:Y:S02]  /*6ad0*/  SHF.R.S32.HI R13, RZ, 0x1f, R0 ;  /* 0x0000001fff0d7819 */ /* 0x000fe40000011400 */
[----:B------:R-:W-:Y:S02]  /*6ae0*/  LOP3.LUT R2, R2, 0x3fffffe, RZ, 0xc0, !PT ;  /* 0x03fffffe02027812 */ /* 0x000fe400078ec0ff */
[----:B------:R-:W-:Y:S02]  /*6af0*/  LEA.HI R10, R13, R0, RZ, 0x2 ;  /* 0x000000000d0a7211 */ /* 0x000fe400078f10ff */
[----:B------:R-:W-:Y:S02]  /*6b00*/  IADD3 R2, R9, -R2, RZ ;  /* 0x8000000209027210 */ /* 0x000fe40007ffe0ff */
[--C-:B------:R-:W-:Y:S01]  /*6b10*/  SHF.R.S32.HI R5, RZ, 0x2, R10.reuse ;  /* 0x00000002ff057819 */ /* 0x100fe2000001140a */
[----:B------:R-:W0:Y:S01]  /*6b20*/  S2R R9, SR_CTAID.X ;  /* 0x0000000000097919 */ /* 0x000e220000002500 */
[----:B------:R-:W-:-:S02]  /*6b30*/  SHF.R.S32.HI R6, RZ, 0x1f, R10 ;  /* 0x0000001fff067819 */ /* 0x000fc4000001140a */
[----:B------:R-:W-:Y:S02]  /*6b40*/  LEA.HI R11, R7, R7, RZ, 0x1 ;  /* 0x00000007070b7211 */ /* 0x000fe400078f08ff */
[----:B------:R-:W-:Y:S02]  /*6b50*/  LEA.HI R6, R6, R5, RZ, 0x3 ;  /* 0x0000000506067211 */ /* 0x000fe400078f18ff */
[----:B------:R-:W-:Y:S02]  /*6b60*/  LOP3.LUT R12, R11, 0x1ffffffe, RZ, 0xc0, !PT ;  /* 0x1ffffffe0b0c7812 */ /* 0x000fe400078ec0ff */
[----:B------:R-:W-:-:S03]  /*6b70*/  LOP3.LUT R6, R6, 0xfffffff8, RZ, 0xc0, !PT ;  /* 0xfffffff806067812 */ /* 0x000fc600078ec0ff */
[----:B------:R-:W-:Y:S02]  /*6b80*/  IMAD.IADD R11, R7, 0x1, -R12 ;  /* 0x00000001070b7824 */ /* 0x000fe400078e0a0c */
[----:B------:R-:W-:Y:S01]  /*6b90*/  IMAD.IADD R6, R5, 0x1, -R6 ;  /* 0x0000000105067824 */ /* 0x000fe200078e0a06 */
[----:B------:R-:W-:Y:S01]  /*6ba0*/  LEA.HI R5, R13, R0, RZ, 0x5 ;  /* 0x000000000d057211 */ /* 0x000fe200078f28ff */
[----:B------:R-:W-:Y:S01]  /*6bb0*/  IMAD.U32 R7, RZ, RZ, UR5 ;  /* 0x00000005ff077e24 */ /* 0x000fe2000f8e00ff */
[----:B------:R-:W-:Y:S01]  /*6bc0*/  MOV R7, UR6 ;  /* 0x0000000600077c02 */ /* 0x000fe20008000f00 */
[----:B------:R-:W-:Y:S01]  /*6bd0*/  UIMAD UR6, UR13, UR9, UR7 ;  /* 0x000000090d0672a4 */ /* 0x000fe2000f8e0207 */
[----:B------:R-:W-:Y:S01]  /*6be0*/  SHF.R.S32.HI R5, RZ, 0x5, R5 ;  /* 0x00000005ff057819 */ /* 0x000fe20000011405 */
[----:B----4-:R-:W-:-:S04]  /*6bf0*/  IMAD R12, R18, UR10, RZ ;  /* 0x0000000a120c7c24 */ /* 0x010fc8000f8e02ff */
[----:B------:R-:W-:Y:S02]  /*6c00*/  IMAD R5, R5, 0x10, R6 ;  /* 0x0000001005057824 */ /* 0x000fe400078e0206 */
[----:B------:R-:W-:Y:S01]  /*6c10*/  IMAD.U32 R6, RZ, RZ, UR4 ;  /* 0x00000004ff067e24 */ /* 0x000fe2000f8e00ff */
[----:B------:R-:W-:Y:S01]  /*6c20*/  UIMAD.WIDE.U32 UR4, UR13, UR8, URZ ;  /* 0x000000080d0472a5 */ /* 0x000fe2000f8e003f */
[----:B------:R-:W-:Y:S02]  /*6c30*/  IMAD R16, R2, 0x40, R5 ;  /* 0x0000004002107824 */ /* 0x000fe400078e0205 */
[----:B------:R-:W-:Y:S01]  /*6c40*/  IMAD.WIDE.U32 R6, R18, UR12, R6 ;  /* 0x0000000c12067c25 */ /* 0x000fe2000f8e0006 */
[----:B------:R-:W-:Y:S01]  /*6c50*/  UIADD3 UR6, UR5, UR6, URZ ;  /* 0x0000000605067290 */ /* 0x000fe2000fffe03f */
[----:B------:R-:W-:Y:S02]  /*6c60*/  ULDC.64 UR8, c[0x0][0xc28] ;  /* 0x00030a0000087ab9 */ /* 0x000fe40000000a00 */
[----:B------:R-:W-:-:S02]  /*6c70*/  IMAD R2, R11, 0x8, R16 ;  /* 0x000000080b027824 */ /* 0x000fc400078e0210 */
[----:B------:R-:W-:Y:S02]  /*6c80*/  IMAD R18, RZ, RZ, -UR13 ;  /* 0x8000000dff127e24 */ /* 0x000fe4000f8e02ff */
[----:B0-----:R-:W-:Y:S02]  /*6c90*/  IMAD R5, R9, 0x80, R2 ;  /* 0x0000008009057824 */ /* 0x001fe400078e0202 */
[----:B------:R-:W-:Y:S01]  /*6ca0*/  IMAD.U32 R13, RZ, RZ, UR5 ;  /* 0x00000005ff0d7e24 */ /* 0x000fe2000f8e00ff */
[----:B------:R-:W-:Y:S01]  /*6cb0*/  MOV R13, UR6 ;  /* 0x00000006000d7c02 */ /* 0x000fe20008000f00 */
[----:B---3--:R-:W-:Y:S01]  /*6cc0*/  @P0 IMAD.HI.U32 R2, R5, R14, RZ ;  /* 0x0000000e05020227 */ /* 0x008fe200078e00ff */
[----:B------:R-:W-:-:S03]  /*6cd0*/  ULDC.64 UR6, c[0x0][0xc48] ;  /* 0x0003120000067ab9 */ /* 0x000fc60000000a00 */
[----:B------:R-:W-:Y:S02]  /*6ce0*/  IMAD R15, R19, UR12, R12 ;  /* 0x0000000c130f7c24 */ /* 0x000fe4000f8e020c */
[C---:B-----5:R-:W-:Y:S02]  /*6cf0*/  IMAD R14, R20.reuse, UR10, RZ ;  /* 0x0000000a140e7c24 */ /* 0x060fe4000f8e02ff */
[----:B-1----:R-:W-:Y:S02]  /*6d00*/  IMAD R23, R23, R18, UR11 ;  /* 0x0000000b17177e24 */ /* 0x002fe4000f8e0212 */
[----:B------:R-:W-:Y:S01]  /*6d10*/  IMAD.U32 R12, RZ, RZ, UR4 ;  /* 0x00000004ff0c7e24 */ /* 0x000fe2000f8e00ff */
[----:B------:R-:W-:Y:S01]  /*6d20*/  ULDC.64 UR4, c[0x0][0xce0] ;  /* 0x0003380000047ab9 */ /* 0x000fe20000000a00 */
[----:B------:R-:W-:Y:S01]  /*6d30*/  IMAD.MOV.U32 R11, RZ, RZ, R5 ;  /* 0x000000ffff0b7224 */ /* 0x000fe200078e0005 */
[----:B------:R-:W-:Y:S01]  /*6d40*/  @P0 SHF.R.U32.HI R11, RZ, R17, R2 ;  /* 0x00000011ff0b0219 */ /* 0x000fe20000011602 */
[----:B------:R-:W-:Y:S01]  /*6d50*/  IMAD R17, R21, UR12, R14 ;  /* 0x0000000c15117c24 */ /* 0x000fe2000f8e020e */
[----:B------:R-:W-:Y:S01]  /*6d60*/  SHF.R.S32.HI R14, RZ, 0x1f, R23 ;  /* 0x0000001fff0e7819 */ /* 0x000fe20000011417 */
[----:B------:R-:W-:-:S04]  /*6d70*/  IMAD.WIDE.U32 R12, R20, UR12, R12 ;  /* 0x0000000c140c7c25 */ /* 0x000fc8000f8e000c */
        /* <DEDUP_REMOVED lines=10> */
[----:B------:R-:W-:Y:S01]  /*6e20*/  SHF.R.S32.HI R17, RZ, 0x1f, R11 ;  /* 0x0000001fff117819 */ /* 0x000fe2000001140b */
[----:B------:R-:W-:Y:S01]  /*6e30*/  IMAD R14, R23, UR5, R2 ;  /* 0x00000005170e7c24 */ /* 0x000fe2000f8e0202 */
[--C-:B------:R-:W-:Y:S01]  /*6e40*/  SHF.R.S32.HI R2, RZ, 0x1f, R15.reuse ;  /* 0x0000001fff027819 */ /* 0x100fe2000001140f */
[----:B------:R-:W-:Y:S01]  /*6e50*/  ULDC.64 UR4, c[0x0][0xc30] ;  /* 0x00030c0000047ab9 */ /* 0x000fe20000000a00 */
[----:B------:R-:W-:Y:S01]  /*6e60*/  IADD3 R11, -R11, RZ, RZ ;  /* 0x000000ff0b0b7210 */ /* 0x000fe20007ffe1ff */
        /* <DEDUP_REMOVED lines=26> */
[----:B------:R-:W-:Y:S01]  /*7010*/  LEA R2, P1, R12, UR8, 0x2 ;  /* 0x000000080c027c11 */ /* 0x000fe2000f8210ff */
[----:B------:R-:W-:Y:S01]  /*7020*/  IMAD.IADD R5, R13, 0x1, R11 ;  /* 0x000000010d057824 */ /* 0x000fe200078e020b */
[----:B------:R-:W-:Y:S01]  /*7030*/  SHFL.IDX PT, R14, R17, 0x1, 0x1c1f ;  /* 0x003c1f00110e7f89 */ /* 0x000fe200000e0000 */
[----:B------:R-:W-:Y:S01]  /*7040*/  LEA R11, R9, R16, 0x7 ;  /* 0x00000010090b7211 */ /* 0x000fe200078e38ff */
[----:B0-----:R-:W-:Y:S01]  /*7050*/  ULEA UR4, UR5, UR4, 0x18 ;  /* 0x0000000405047291 */ /* 0x001fe2000f8ec03f */
[----:B------:R-:W-:Y:S01]  /*7060*/  LEA.HI.X R18, R6, UR7, R7, 0x2, P0 ;  /* 0x0000000706127c11 */ /* 0x000fe200080f1407 */
[----:B------:R-:W-:Y:S01]  /*7070*/  IMAD R8, R8, UR6, RZ ;  /* 0x0000000608087c24 */ /* 0x000fe2000f8e02ff */
[----:B------:R-:W-:Y:S01]  /*7080*/  LEA.HI.X R5, R12, UR9, R5, 0x2, P1 ;  /* 0x000000090c057c11 */ /* 0x000fe200088f1405 */
[C---:B------:R-:W-:Y:S01]  /*7090*/  VIADD R9, R11.reuse, 0x8 ;  /* 0x000000080b097836 */ /* 0x040fe20000000000 */
[----:B------:R0:W-:Y:S01]  /*70a0*/  SHFL.IDX PT, R12, R17, RZ, 0x1c1f ;  /* 0x001c1fff110c7589 */ /* 0x0001e200000e0000 */
[----:B------:R-:W-:Y:S01]  /*70b0*/  LOP3.LUT P0, RZ, R0, 0x3, RZ, 0xc0, !PT ;  /* 0x0000000300ff7812 */ /* 0x000fe2000780c0ff */
[----:B------:R-:W-:Y:S01]  /*70c0*/  UIADD3 UR4, UR4, 0x32420, URZ ;  /* 0x0003242004047890 */ /* 0x000fe2000fffe03f */
[CC--:B------:R-:W-:Y:S01]  /*70d0*/  ISETP.GE.AND P2, PT, R11.reuse, R8.reuse, PT ;  /* 0x000000080b00720c */ /* 0x0c0fe20003f46270 */
[----:B------:R-:W1:Y:S01]  /*70e0*/  SHFL.IDX PT, R13, R18, RZ, 0x1c1f ;  /* 0x001c1fff120d7589 */ /* 0x000e6200000e0000 */
[-C--:B------:R-:W-:Y:S01]  /*70f0*/  ISETP.GE.OR P1, PT, R11, R8.reuse, P0 ;  /* 0x000000080b00720c */ /* 0x080fe20000726670 */
[----:B------:R-:W-:Y:S01]  /*7100*/  UPRMT UR4, URZ, 0x654, UR4 ;  /* 0x000006543f047896 */ /* 0x000fe20008000004 */
[----:B------:R-:W-:Y:S01]  /*7110*/  ISETP.GE.OR P0, PT, R9, R8, P0 ;  /* 0x000000080900720c */ /* 0x000fe20000706670 */
[----:B------:R-:W2:Y:S01]  /*7120*/  SHFL.IDX PT, R15, R18, 0x1, 0x1c1f ;  /* 0x003c1f00120f7f89 */ /* 0x000ea200000e0000 */
[----:B0-----:R-:W-:-:S03]  /*7130*/  LOP3.LUT R17, R10, 0x7ffffffc, RZ, 0xc0, !PT ;  /* 0x7ffffffc0a117812 */ /* 0x001fc600078ec0ff */
[----:B------:R0:W3:Y:S02]  /*7140*/  SHFL.IDX PT, R6, R2, RZ, 0x1c1f ;  /* 0x001c1fff02067589 */ /* 0x0000e400000e0000 */
[----:B------:R-:W-:Y:S01]  /*7150*/  IMAD.IADD R0, R0, 0x1, -R17 ;  /* 0x0000000100007824 */ /* 0x000fe200078e0a11 */
[----:B------:R-:W-:Y:S01]  /*7160*/  SYNCS.ARRIVE.TRANS64.RED.A1T0 RZ, [UR4], RZ ;  /* 0x000000ffffff79a7 */ /* 0x000fe20008100404 */
[----:B------:R0:W4:Y:S02]  /*7170*/  SHFL.IDX PT, R7, R5, RZ, 0x1c1f ;  /* 0x001c1fff05077589 */ /* 0x00012400000e0000 */
[----:B------:R-:W-:Y:S02]  /*7180*/  IMAD.SHL.U32 R0, R0, 0x2, RZ ;  /* 0x0000000200007824 */ /* 0x000fe400078e00ff */
[----:B-1----:R0:W-:Y:S04]  /*7190*/  @!P1 ST.E desc[UR36][R12.64], R4 ;  /* 0x000000040c009985 */ /* 0x0021e8000c101924 */
[----:B--2---:R0:W-:Y:S01]  /*71a0*/  @!P0 ST.E desc[UR36][R14.64], R3 ;  /* 0x000000030e008985 */ /* 0x0041e2000c101924 */
[----:B------:R-:W-:Y:S05]  /*71b0*/  @P2 BRA `(.L_x_9244) ;  /* 0x0000000800f82947 */ /* 0x000fea0003800000 */
[C---:B0-----:R-:W-:Y:S01]  /*71c0*/  VIADD R3, R0.reuse, 0x8 ;  /* 0x0000000800037836 */ /* 0x041fe20000000000 */
[----:B------:R-:W-:Y:S01]  /*71d0*/  ULDC UR4, c[0x0][0xbc8] ;  /* 0x0002f20000047ab9 */ /* 0x000fe20000000800 */
[C---:B------:R-:W-:Y:S01]  /*71e0*/  VIADD R4, R0.reuse, 0x10 ;  /* 0x0000001000047836 */ /* 0x040fe20000000000 */
[C---:B------:R-:W-:Y:S01]  /*71f0*/  IADD3 R10, R0.reuse, 0x18, RZ ;  /* 0x00000018000a7810 */ /* 0x040fe20007ffe0ff */
[C---:B------:R-:W-:Y:S01]  /*7200*/  VIADD R18, R0.reuse, 0x20 ;  /* 0x0000002000127836 */ /* 0x040fe20000000000 */
[----:B------:R-:W-:Y:S01]  /*7210*/  ISETP.GE.AND P3, PT, R3, UR4, PT ;  /* 0x0000000403007c0c */ /* 0x000fe2000bf66270 */
[----:B------:R-:W-:Y:S01]  /*7220*/  VIADD R19, R0, 0x28 ;  /* 0x0000002800137836 */ /* 0x000fe20000000000 */
[----:B------:R-:W-:Y:S01]  /*7230*/  ISETP.GE.AND P4, PT, R4, UR4, PT ;  /* 0x0000000404007c0c */ /* 0x000fe2000bf86270 */
[----:B------:R-:W-:Y:S01]  /*7240*/  VIADD R20, R0, 0x40 ;  /* 0x0000004000147836 */ /* 0x000fe20000000000 */
[----:B------:R-:W-:Y:S01]  /*7250*/  ISETP.GE.AND P5, PT, R10, UR4, PT ;  /* 0x000000040a007c0c */ /* 0x000fe2000bfa6270 */
[C---:B------:R-:W-:Y:S01]  /*7260*/  VIADD R22, R0.reuse, 0x50 ;  /* 0x0000005000167836 */ /* 0x040fe20000000000 */
[C---:B------:R-:W-:Y:S01]  /*7270*/  ISETP.GE.AND P2, PT, R0.reuse, UR4, PT ;  /* 0x0000000400007c0c */ /* 0x040fe2000bf46270 */
        /* <DEDUP_REMOVED lines=82> */
[----:B--2---:R-:W-:Y:S02]  /*77a0*/  @!P6 LOP3.LUT R15, R4, 0xfffffffe, RZ, 0xc0, !PT ;  /* 0xfffffffe040fe812 */ /* 0x004fe400078ec0ff */
[----:B---3--:R-:W-:Y:S01]  /*77b0*/  @!P5 LOP3.LUT R17, R20, 0xfffffffe, RZ, 0xc0, !PT ;  /* 0xfffffffe1411d812 */ /* 0x008fe200078ec0ff */
[----:B------:R-:W-:Y:S01]  /*77c0*/  VIADD R20, R0, 0xb0 ;  /* 0x000000b000147836 */ /* 0x000fe20000000000 */
[----:B------:R-:W-:Y:S02]  /*77d0*/  @!P4 LOP3.LUT R21, R21, 0xfffffffe, RZ, 0xc0, !PT ;  /* 0xfffffffe1515c812 */ /* 0x000fe400078ec0ff */
[----:B----4-:R-:W-:Y:S01]  /*77e0*/  @!P3 LOP3.LUT R19, R22, 0xfffffffe, RZ, 0xc0, !PT ;  /* 0xfffffffe1613b812 */ /* 0x010fe200078ec0ff */
[----:B------:R-:W-:Y:S01]  /*77f0*/  VIADD R22, R0, 0xc0 ;  /* 0x000000c000167836 */ /* 0x000fe20000000000 */
[----:B------:R-:W-:Y:S01]  /*7800*/  ISETP.GE.AND P0, PT, R23, UR4, PT ;  /* 0x0000000417007c0c */ /* 0x000fe2000bf06270 */
[----:B0-----:R-:W-:Y:S01]  /*7810*/  @!P2 IMAD.WIDE R10, R3, 0x4, R6 ;  /* 0x00000004030aa825 */ /* 0x001fe200078e0206 */
[----:B------:R-:W-:-:S02]  /*7820*/  ISETP.GE.AND P1, PT, R24, UR4, PT ;  /* 0x0000000418007c0c */ /* 0x000fc4000bf26270 */
[C---:B------:R-:W-:Y:S01]  /*7830*/  IADD3 R4, R0.reuse, 0xa8, RZ ;  /* 0x000000a800047810 */ /* 0x040fe20007ffe0ff */
[----:B------:R-:W-:Y:S01]  /*7840*/  VIADD R3, R0, 0xa0 ;  /* 0x000000a000037836 */ /* 0x000fe20000000000 */
[----:B------:R0:W-:Y:S01]  /*7850*/  @!P2 ST.E.64 desc[UR36][R10.64], R76 ;  /* 0x0000004c0a00a985 */ /* 0x0001e2000c101b24 */
[----:B-1----:R-:W-:-:S03]  /*7860*/  @!P6 IMAD.WIDE R12, R15, 0x4, R6 ;  /* 0x000000040f0ce825 */ /* 0x002fc600078e0206 */
[----:B------:R-:W-:Y:S01]  /*7870*/  ISETP.GE.AND P2, PT, R3, UR4, PT ;  /* 0x0000000403007c0c */ /* 0x000fe2000bf46270 */
        /* <DEDUP_REMOVED lines=9> */
[----:B------:R-:W-:Y:S01]  /*7910*/  VIADD R21, R0, 0xb8 ;  /* 0x000000b800157836 */ /* 0x000fe20000000000 */
[----:B------:R4:W-:Y:S01]  /*7920*/  @!P3 ST.E.64 desc[UR36][R18.64], R92 ;  /* 0x0000005c1200b985 */ /* 0x0009e2000c101b24 */
[----:B------:R-:W-:Y:S02]  /*7930*/  ISETP.GE.AND P3, PT, R4, UR4, PT ;  /* 0x0000000404007c0c */ /* 0x000fe4000bf66270 */
[----:B------:R-:W-:Y:S02]  /*7940*/  @!P1 LEA.HI R24, R24, R24, RZ, 0x1 ;  /* 0x0000001818189211 */ /* 0x000fe400078f08ff */
[----:B------:R-:W-:Y:S02]  /*7950*/  ISETP.GE.AND P5, PT, R21, UR4, PT ;  /* 0x0000000415007c0c */ /* 0x000fe4000bfa6270 */
[----:B------:R-:W-:Y:S02]  /*7960*/  @!P2 LEA.HI R3, R3, R3, RZ, 0x1 ;  /* 0x000000030303a211 */ /* 0x000fe400078f08ff */
[----:B0-----:R-:W-:-:S02]  /*7970*/  @!P0 LOP3.LUT R11, R23, 0xfffffffe, RZ, 0xc0, !PT ;  /* 0xfffffffe170b8812 */ /* 0x001fc400078ec0ff */
        /* <DEDUP_REMOVED lines=9> */
[----:B--2---:R-:W-:Y:S01]  /*7a10*/  @!P2 IMAD.WIDE R14, R3, 0x4, R6 ;  /* 0x00000004030ea825 */ /* 0x004fe200078e0206 */
[----:B---3--:R-:W-:Y:S01]  /*7a20*/  @!P3 LOP3.LUT R17, R4, 0xfffffffe, RZ, 0xc0, !PT ;  /* 0xfffffffe0411b812 */ /* 0x008fe200078ec0ff */
[----:B------:R1:W-:Y:S01]  /*7a30*/  @!P1 ST.E.64 desc[UR36][R12.64], R100 ;  /* 0x000000640c009985 */ /* 0x0003e2000c101b24 */
[----:B----4-:R-:W-:Y:S01]  /*7a40*/  @!P4 LOP3.LUT R19, R20, 0xfffffffe, RZ, 0xc0, !PT ;  /* 0xfffffffe1413c812 */ /* 0x010fe200078ec0ff */
[----:B------:R-:W-:Y:S01]  /*7a50*/  VIADD R4, R0, 0xd0 ;  /* 0x000000d000047836 */ /* 0x000fe20000000000 */
[----:B------:R-:W-:Y:S01]  /*7a60*/  @!P6 LOP3.LUT R3, R22, 0xfffffffe, RZ, 0xc0, !PT ;  /* 0xfffffffe1603e812 */ /* 0x000fe200078ec0ff */
[----:B------:R2:W-:Y:S01]  /*7a70*/  @!P2 ST.E.64 desc[UR36][R14.64], R104 ;  /* 0x000000680e00a985 */ /* 0x0005e2000c101b24 */
[----:B------:R-:W-:-:S02]  /*7a80*/  @!P5 LOP3.LUT R21, R21, 0xfffffffe, RZ, 0xc0, !PT ;  /* 0xfffffffe1515d812 */ /* 0x000fc400078ec0ff */
[----:B------:R-:W-:Y:S02]  /*7a90*/  IADD3 R20, R0, 0xd8, RZ ;  /* 0x000000d800147810 */ /* 0x000fe40007ffe0ff */
[----:B------:R-:W-:Y:S01]  /*7aa0*/  ISETP.GE.AND P1, PT, R4, UR4, PT ;  /* 0x0000000404007c0c */ /* 0x000fe2000bf26270 */
[----:B0-----:R-:W-:Y:S01]  /*7ab0*/  @!P3 IMAD.WIDE R10, R17, 0x4, R6 ;  /* 0x00000004110ab825 */ /* 0x001fe200078e0206 */
[----:B------:R-:W-:-:S03]  /*7ac0*/  ISETP.GE.AND P2, PT, R20, UR4, PT ;  /* 0x0000000414007c0c */ /* 0x000fc6000bf46270 */
[--C-:B-1----:R-:W-:Y:S01]  /*7ad0*/  @!P4 IMAD.WIDE R12, R19, 0x4, R6.reuse ;  /* 0x00000004130cc825 */ /* 0x102fe200078e0206 */
[----:B------:R0:W-:Y:S03]  /*7ae0*/  @!P3 ST.E.64 desc[UR36][R10.64], R108 ;  /* 0x0000006c0a00b985 */ /* 0x0001e6000c101b24 */
[--C-:B------:R-:W-:Y:S01]  /*7af0*/  @!P6 IMAD.WIDE R18, R3, 0x4, R6.reuse ;  /* 0x000000040312e825 */ /* 0x100fe200078e0206 */
[----:B------:R1:W-:Y:S03]  /*7b00*/  @!P4 ST.E.64 desc[UR36][R12.64], R112 ;  /* 0x000000700c00c985 */ /* 0x0003e6000c101b24 */
[----:B------:R-:W-:Y:S01]  /*7b10*/  VIADD R3, R0, 0xc8 ;  /* 0x000000c800037836 */ /* 0x000fe20000000000 */
[----:B------:R-:W-:Y:S01]  /*7b20*/  @!P1 LEA.HI R4, R4, R4, RZ, 0x1 ;  /* 0x0000000404049211 */ /* 0x000fe200078f08ff */
[----:B------:R-:W-:Y:S01]  /*7b30*/  @!P5 IMAD.WIDE R16, R21, 0x4, R6 ;  /* 0x000000041510d825 */ /* 0x000fe200078e0206 */
[----:B------:R-:W-:-:S02]  /*7b40*/  @!P2 LEA.HI R20, R20, R20, RZ, 0x1 ;  /* 0x000000141414a211 */ /* 0x000fc400078f08ff */
[----:B------:R-:W-:Y:S01]  /*7b50*/  ISETP.GE.AND P0, PT, R3, UR4, PT ;  /* 0x0000000403007c0c */ /* 0x000fe2000bf06270 */
[C---:B------:R-:W-:Y:S01]  /*7b60*/  VIADD R21, R0.reuse, 0xe0 ;  /* 0x000000e000157836 */ /* 0x040fe20000000000 */
[----:B------:R3:W-:Y:S01]  /*7b70*/  @!P5 ST.E.64 desc[UR36][R16.64], R116 ;  /* 0x000000741000d985 */ /* 0x0007e2000c101b24 */
[C---:B--2---:R-:W-:Y:S02]  /*7b80*/  VIADD R14, R0.reuse, 0xe8 ;  /* 0x000000e8000e7836 */ /* 0x044fe40000000000 */
[C---:B------:R-:W-:Y:S01]  /*7b90*/  VIADD R15, R0.reuse, 0xf0 ;  /* 0x000000f0000f7836 */ /* 0x040fe20000000000 */
[----:B------:R2:W-:Y:S01]  /*7ba0*/  @!P6 ST.E.64 desc[UR36][R18.64], R120 ;  /* 0x000000781200e985 */ /* 0x0005e2000c101b24 */
[----:B0-----:R-:W-:Y:S01]  /*7bb0*/  VIADD R11, R0, 0xf8 ;  /* 0x000000f8000b7836 */ /* 0x001fe20000000000 */
[----:B------:R-:W-:Y:S02]  /*7bc0*/  ISETP.GE.AND P3, PT, R21, UR4, PT ;  /* 0x0000000415007c0c */ /* 0x000fe4000bf66270 */
[----:B------:R-:W-:-:S02]  /*7bd0*/  ISETP.GE.AND P4, PT, R14, UR4, PT ;  /* 0x000000040e007c0c */ /* 0x000fc4000bf86270 */
[----:B------:R-:W-:Y:S02]  /*7be0*/  ISETP.GE.AND P5, PT, R15, UR4, PT ;  /* 0x000000040f007c0c */ /* 0x000fe4000bfa6270 */
[----:B------:R-:W-:Y:S02]  /*7bf0*/  ISETP.GE.AND P6, PT, R11, UR4, PT ;  /* 0x000000040b007c0c */ /* 0x000fe4000bfc6270 */
[----:B------:R-:W-:Y:S02]  /*7c00*/  @!P0 LEA.HI R3, R3, R3, RZ, 0x1 ;  /* 0x0000000303038211 */ /* 0x000fe400078f08ff */
[----:B-1----:R-:W-:Y:S02]  /*7c10*/  @!P1 LOP3.LUT R13, R4, 0xfffffffe, RZ, 0xc0, !PT ;  /* 0xfffffffe040d9812 */ /* 0x002fe400078ec0ff */
[----:B------:R-:W-:Y:S02]  /*7c20*/  @!P0 LOP3.LUT R3, R3, 0xfffffffe, RZ, 0xc0, !PT ;  /* 0xfffffffe03038812 */ /* 0x000fe400078ec0ff */
[----:B------:R-:W-:Y:S01]  /*7c30*/  @!P3 LEA.HI R21, R21, R21, RZ, 0x1 ;  /* 0x000000151515b211 */ /* 0x000fe200078f08ff */
[----:B------:R-:W-:Y:S01]  /*7c40*/  @!P1 IMAD.WIDE R12, R13, 0x4, R6 ;  /* 0x000000040d0c9825 */ /* 0x000fe200078e0206 */
[----:B------:R-:W-:-:S02]  /*7c50*/  @!P4 LEA.HI R14, R14, R14, RZ, 0x1 ;  /* 0x0000000e0e0ec211 */ /* 0x000fc400078f08ff */
[----:B------:R-:W-:Y:S02]  /*7c60*/  @!P5 LEA.HI R10, R15, R15, RZ, 0x1 ;  /* 0x0000000f0f0ad211 */ /* 0x000fe400078f08ff */
[----:B------:R-:W-:Y:S02]  /*7c70*/  @!P6 LEA.HI R11, R11, R11, RZ, 0x1 ;  /* 0x0000000b0b0be211 */ /* 0x000fe400078f08ff */
[----:B------:R-:W-:Y:S02]  /*7c80*/  @!P2 LOP3.LUT R15, R20, 0xfffffffe, RZ, 0xc0, !PT ;  /* 0xfffffffe140fa812 */ /* 0x000fe400078ec0ff */
[----:B---3--:R-:W-:Y:S02]  /*7c90*/  @!P3 LOP3.LUT R17, R21, 0xfffffffe, RZ, 0xc0, !PT ;  /* 0xfffffffe1511b812 */ /* 0x008fe400078ec0ff */
[----:B--2---:R-:W-:Y:S01]  /*7ca0*/  @!P4 LOP3.LUT R19, R14, 0xfffffffe, RZ, 0xc0, !PT ;  /* 0xfffffffe0e13c812 */ /* 0x004fe200078ec0ff */
        /* <DEDUP_REMOVED lines=15> */
.L_x_9244:
[----:B------:R-:W-:Y:S05]  /*7da0*/  BSYNC B0 ;  /* 0x0000000000007941 */ /* 0x000fea0003800000 */
.L_x_9243:
[----:B------:R-:W-:Y:S01]  /*7db0*/  ISETP.GE.AND P0, PT, R9, R8, PT ;  /* 0x000000080900720c */ /* 0x000fe20003f06270 */
[----:B0-----:R2:W0:Y:S04]  /*7dc0*/  SHFL.IDX PT, R3, R5, 0x1, 0x1c1f ;  /* 0x003c1f0005037f89 */ /* 0x00142800000e0000 */
[----:B------:R-:W0:Y:S08]  /*7dd0*/  SHFL.IDX PT, R2, R2, 0x1, 0x1c1f ;  /* 0x003c1f0002027f89 */ /* 0x000e3000000e0000 */
[----:B--2---:R-:W-:Y:S05]  /*7de0*/  @P0 BRA `(.L_x_9214) ;  /* 0x0000005400280947 */ /* 0x004fea0003800000 */
[C---:B------:R-:W-:Y:S01]  /*7df0*/  VIADD R4, R0.reuse, 0x8 ;  /* 0x0000000800047836 */ /* 0x040fe20000000000 */
[C---:B------:R-:W-:Y:S01]  /*7e00*/  IADD3 R5, R0.reuse, 0x10, RZ ;  /* 0x0000001000057810 */ /* 0x040fe20007ffe0ff */
[----:B------:R-:W-:Y:S01]  /*7e10*/  ULDC UR4, c[0x0][0xbc8] ;  /* 0x0002f20000047ab9 */ /* 0x000fe20000000800 */
[C---:B-1----:R-:W-:Y:S01]  /*7e20*/  VIADD R10, R0.reuse, 0x18 ;  /* 0x00000018000a7836 */ /* 0x042fe20000000000 */
[C---:B------:R-:W-:Y:S01]  /*7e30*/  ISETP.GE.AND P0, PT, R0.reuse, UR4, PT ;  /* 0x0000000400007c0c */ /* 0x040fe2000bf06270 */
[----:B------:R-:W-:Y:S01]  /*7e40*/  VIADD R11, R0, 0x20 ;  /* 0x00000020000b7836 */ /* 0x000fe20000000000 */
        /* <DEDUP_REMOVED lines=10> */
[C---:B------:R-:W-:Y:S01]  /*7ef0*/  VIADD R19, R0.reuse, 0x58 ;  /* 0x0000005800137836 */ /* 0x040fe20000000000 */
[----:B------:R-:W-:Y:S01]  /*7f00*/  ISETP.GE.AND P3, PT, R15, UR4, PT ;  /* 0x000000040f007c0c */ /* 0x000fe2000bf66270 */
[----:B------:R-:W-:Y:S01]  /*7f10*/  VIADD R20, R0, 0x80 ;  /* 0x0000008000147836 */ /* 0x000fe20000000000 */
[----:B------:R-:W-:Y:S02]  /*7f20*/  @!P1 LEA.HI R4, R4, R4, RZ, 0x1 ;  /* 0x0000000404049211 */ /* 0x000fe400078f08ff */
[----:B------:R-:W-:Y:S02]  /*7f30*/  @!P2 LEA.HI R5, R5, R5, RZ, 0x1 ;  /* 0x000000050505a211 */ /* 0x000fe400078f08ff */
[----:B----4-:R-:W-:Y:S02]  /*7f40*/  @!P1 LOP3.LUT R7, R4, 0xfffffffe, RZ, 0xc0, !PT ;  /* 0xfffffffe04079812 */ /* 0x010fe400078ec0ff */
[----:B------:R-:W-:Y:S01]  /*7f50*/  @!P2 LOP3.LUT R9, R5, 0xfffffffe, RZ, 0xc0, !PT ;  /* 0xfffffffe0509a812 */ /* 0x000fe200078ec0ff */
[----:B0-----:R-:W-:Y:S01]  /*7f60*/  @!P0 IMAD.WIDE R4, R0, 0x4, R2 ;  /* 0x0000000400048825 */ /* 0x001fe200078e0202 */
[----:B------:R-:W-:-:S02]  /*7f70*/  ISETP.GE.AND P4, PT, R16, UR4, PT ;  /* 0x0000000410007c0c */ /* 0x000fc4000bf86270 */
[----:B------:R-:W-:Y:S01]  /*7f80*/  @!P5 LEA.HI R10, R10, R10, RZ, 0x1 ;  /* 0x0000000a0a0ad211 */ /* 0x000fe200078f08ff */
[--C-:B---3--:R-:W-:Y:S01]  /*7f90*/  @!P1 IMAD.WIDE R6, R7, 0x4, R2.reuse ;  /* 0x0000000407069825 */ /* 0x108fe200078e0202 */
        /* <DEDUP_REMOVED lines=17> */
[----:B--2---:R-:W-:Y:S01]  /*80b0*/  @!P0 LOP3.LUT R9, R12, 0xfffffffe, RZ, 0xc0, !PT ;  /* 0xfffffffe0c098812 */ /* 0x004fe200078ec0ff */
[----:B------:R0:W-:Y:S01]  /*80c0*/  @!P5 ST.E.64 desc[UR36][R4.64], R38 ;  /* 0x000000260400d985 */ /* 0x0001e2000c101b24 */
[----:B------:R-:W-:Y:S02]  /*80d0*/  @!P1 LOP3.LUT R13, R13, 0xfffffffe, RZ, 0xc0, !PT ;  /* 0xfffffffe0d0d9812 */ /* 0x000fe400078ec0ff */
[----:B------:R-:W-:Y:S01]  /*80e0*/  @!P2 LOP3.LUT R11, R14, 0xfffffffe, RZ, 0xc0, !PT ;  /* 0xfffffffe0e0ba812 */ /* 0x000fe200078ec0ff */
[----:B------:R1:W-:Y:S01]  /*80f0*/  @!P6 ST.E.64 desc[UR36][R6.64], R42 ;  /* 0x0000002a0600e985 */ /* 0x0003e2000c101b24 */
[----:B------:R-:W-:Y:S01]  /*8100*/  @!P3 LOP3.LUT R15, R15, 0xfffffffe, RZ, 0xc0, !PT ;  /* 0xfffffffe0f0fb812 */ /* 0x000fe200078ec0ff */
[----:B------:R-:W-:Y:S01]  /*8110*/  VIADD R14, R0, 0x60 ;  /* 0x00000060000e7836 */ /* 0x000fe20000000000 */
[----:B------:R-:W-:-:S02]  /*8120*/  @!P4 LOP3.LUT R17, R16, 0xfffffffe, RZ, 0xc0, !PT ;  /* 0xfffffffe1011c812 */ /* 0x000fc400078ec0ff */
        /* <DEDUP_REMOVED lines=89> */
[----:B------:R0:W-:Y:S02]  /*86c0*/  @!P0 ST.E.64 desc[UR36][R4.64], R102 ;  /* 0x0000006604008985 */ /* 0x0001e4000c101b24 */
        /* <DEDUP_REMOVED lines=50> */
.L_x_9242:
        /* <DEDUP_REMOVED lines=12> */
[----:B------:R-:W2:Y:S01]  /*8ab0*/  LDL R4, [R1+0x4] ;  /* 0x0000040001047983 */ /* 0x000ea20000100800 */
[----:B------:R-:W-:Y:S01]  /*8ac0*/  ISETP.NE.AND P0, PT, R6, 0x1, PT ;  /* 0x000000010600780c */ /* 0x000fe20003f05270 */
[----:B------:R-:W-:Y:S01]  /*8ad0*/  S2UR UR7, SR_CTAID.Z ;  /* 0x00000000000779c3 */ /* 0x000fe20000002700 */
[----:B------:R-:W-:Y:S01]  /*8ae0*/  ULDC.64 UR8, c[0x0][0xcd0] ;  /* 0x0003340000087ab9 */ /* 0x000fe20000000a00 */
[----:B------:R-:W-:-:S06]  /*8af0*/  IMAD.MOV.U32 R5, RZ, RZ, R0 ;  /* 0x000000ffff057224 */ /* 0x000fcc00078e0000 */
[----:B------:R-:W0:Y:S08]  /*8b00*/  LDC.64 R10, c[0x0][0xcd8] ;  /* 0x00033600ff0a7b82 */ /* 0x000e300000000a00 */
[----:B------:R-:W1:Y:S08]  /*8b10*/  @P0 LDC R7, c[0x0][0xcec] ;  /* 0x00033b00ff070b82 */ /* 0x000e700000000800 */
[----:B------:R-:W3:Y:S08]  /*8b20*/  @P0 LDC R9, c[0x0][0xcf0] ;  /* 0x00033c00ff090b82 */ /* 0x000ef00000000800 */
[----:B------:R-:W4:Y:S08]  /*8b30*/  S2UR UR10, SR_CTAID.Y ;  /* 0x00000000000a79c3 */ /* 0x000f300000002600 */
[----:B------:R-:W4:Y:S01]  /*8b40*/  LDC R8, c[0x0][0xd50] ;  /* 0x00035400ff087b82 */ /* 0x000f220000000800 */
[----:B--2---:R-:W-:Y:S01]  /*8b50*/  R2UR UR11, R4 ;  /* 0x00000000040b72ca */ /* 0x004fe200000e0000 */
[----:B-1----:R-:W-:-:S05]  /*8b60*/  @P0 IMAD.HI.U32 R4, R0, R7, RZ ;  /* 0x0000000700040227 */ /* 0x002fca00078e00ff */
[----:B---3--:R-:W-:-:S07]  /*8b70*/  @P0 SHF.R.U32.HI R5, RZ, R9, R4 ;  /* 0x00000009ff050219 */ /* 0x008fce0000011604 */
[----:B------:R-:W-:Y:S02]  /*8b80*/  USHF.R.S32.HI UR6, URZ, 0x1f, UR11 ;  /* 0x0000001f3f067899 */ /* 0x000fe4000801140b */
[----:B------:R-:W-:Y:S01]  /*8b90*/  IMAD R7, RZ, RZ, -UR11 ;  /* 0x8000000bff077e24 */ /* 0x000fe2000f8e02ff */
[----:B------:R-:W-:Y:S02]  /*8ba0*/  UIMAD.WIDE.U32 UR4, UR11, UR8, URZ ;  /* 0x000000080b0472a5 */ /* 0x000fe4000f8e003f */
[----:B------:R-:W-:Y:S01]  /*8bb0*/  UIMAD UR6, UR6, UR8, URZ ;  /* 0x00000008060672a4 */ /* 0x000fe2000f8e023f */
[----:B----4-:R-:W-:Y:S01]  /*8bc0*/  IMAD R9, R8, R7, UR10 ;  /* 0x0000000a08097e24 */ /* 0x010fe2000f8e0207 */
[----:B------:R-:W-:Y:S01]  /*8bd0*/  USHF.R.S32.HI UR8, URZ, 0x1f, UR7 ;  /* 0x0000001f3f087899 */ /* 0x000fe20008011407 */
[----:B------:R-:W-:Y:S01]  /*8be0*/  IMAD.MOV R7, RZ, RZ, -R5 ;  /* 0x000000ffff077224 */ /* 0x000fe200078e0a05 */
[----:B------:R-:W-:Y:S01]  /*8bf0*/  UIMAD UR6, UR11, UR9, UR6 ;  /* 0x000000090b0672a4 */ /* 0x000fe2000f8e0206 */
[----:B------:R-:W-:Y:S01]  /*8c00*/  IMAD.U32 R3, RZ, RZ, UR5 ;  /* 0x00000005ff037e24 */ /* 0x000fe2000f8e00ff */
[----:B------:R-:W-:Y:S01]  /*8c10*/  SHF.R.S32.HI R4, RZ, 0x1f, R9 ;  /* 0x0000001fff047819 */ /* 0x000fe20000011409 */
[----:B------:R-:W-:Y:S01]  /*8c20*/  IMAD.U32 R2, RZ, RZ, UR4 ;  /* 0x00000004ff027e24 */ /* 0x000fe2000f8e00ff */
[----:B------:R-:W-:Y:S01]  /*8c30*/  UIADD3 UR6, UR5, UR6, URZ ;  /* 0x0000000605067290 */ /* 0x000fe2000fffe03f */
[----:B0-----:R-:W-:-:S02]  /*8c40*/  IMAD R12, R10, UR8, RZ ;  /* 0x000000080a0c7c24 */ /* 0x001fc4000f8e02ff */
[----:B------:R-:W-:Y:S01]  /*8c50*/  ULDC.64 UR4, c[0x0][0xce0] ;  /* 0x0003380000047ab9 */ /* 0x000fe20000000a00 */
[----:B------:R-:W-:Y:S02]  /*8c60*/  IMAD R7, R6, R7, R0 ;  /* 0x0000000706077224 */ /* 0x000fe400078e0200 */
[----:B------:R-:W-:Y:S01]  /*8c70*/  MOV R3, UR6 ;  /* 0x0000000600037c02 */ /* 0x000fe20008000f00 */
[----:B------:R-:W-:Y:S02]  /*8c80*/  IMAD R11, R11, UR7, R12 ;  /* 0x000000070b0b7c24 */ /* 0x000fe4000f8e020c */
[----:B------:R-:W-:Y:S01]  /*8c90*/  IMAD R4, R4, UR4, RZ ;  /* 0x0000000404047c24 */ /* 0x000fe2000f8e02ff */
[----:B------:R-:W-:Y:S01]  /*8ca0*/  SHF.R.S32.HI R0, RZ, 0x1f, R7 ;  /* 0x0000001fff007819 */ /* 0x000fe20000011407 */
[----:B------:R-:W-:-:S04]  /*8cb0*/  IMAD.WIDE.U32 R2, R10, UR7, R2 ;  /* 0x000000070a027c25 */ /* 0x000fc8000f8e0002 */
[----:B------:R-:W-:Y:S02]  /*8cc0*/  IMAD.IADD R3, R11, 0x1, R3 ;  /* 0x000000010b037824 */ /* 0x000fe400078e0203 */
[C---:B------:R-:W-:Y:S02]  /*8cd0*/  IMAD R4, R9.reuse, UR5, R4 ;  /* 0x0000000509047c24 */ /* 0x040fe4000f8e0204 */
[----:B------:R-:W-:Y:S01]  /*8ce0*/  IMAD.WIDE.U32 R2, R9, UR4, R2 ;  /* 0x0000000409027c25 */ /* 0x000fe2000f8e0002 */
[----:B------:R-:W-:Y:S01]  /*8cf0*/  SHF.R.S32.HI R9, RZ, 0x1f, R5 ;  /* 0x0000001fff097819 */ /* 0x000fe20000011405 */
[----:B------:R-:W-:Y:S02]  /*8d00*/  ULDC.64 UR4, c[0x0][0xcc8] ;  /* 0x0003320000047ab9 */ /* 0x000fe40000000a00 */
[----:B------:R-:W-:Y:S01]  /*8d10*/  IMAD R0, R0, UR4, RZ ;  /* 0x0000000400007c24 */ /* 0x000fe2000f8e02ff */
[----:B------:R-:W-:-:S03]  /*8d20*/  IADD3 R2, P0, R5, R2, RZ ;  /* 0x0000000205027210 */ /* 0x000fc60007f1e0ff */
[----:B------:R-:W-:Y:S01]  /*8d30*/  IMAD R5, R7, UR5, R0 ;  /* 0x0000000507057c24 */ /* 0x000fe2000f8e0200 */
[----:B------:R-:W-:-:S03]  /*8d40*/  IADD3.X R3, R9, R3, R4, P0, !PT ;  /* 0x0000000309037210 */ /* 0x000fc600007fe404 */
        /* <DEDUP_REMOVED lines=8> */
.L_x_9212:
        /* <DEDUP_REMOVED lines=18> */
.L_x_9245:
[----:B------:R-:W-:Y:S01]  /*8ef0*/  ULDC UR7, c[0x0][0xd50] ;  /* 0x0003540000077ab9 */ /* 0x000fe20000000800 */
[----:B------:R-:W-:Y:S01]  /*8f00*/  UMOV UR39, UR6 ;  /* 0x0000000600277c82 */ /* 0x000fe20008000000 */
[----:B------:R-:W-:-:S11]  /*8f10*/  UISETP.NE.AND UP0, UPT, UR7, 0x1, UPT ;  /* 0x000000010700788c */ /* 0x000fd6000bf05270 */
[----:B------:R-:W-:Y:S01]  /*8f20*/  @UP0 ULDC UR4, c[0x0][0xd54] ;  /* 0x0003550000040ab9 */ /* 0x000fe20000000800 */
[----:B------:R-:W-:Y:S01]  /*8f30*/  @UP0 ULDC UR8, c[0x0][0xd58] ;  /* 0x0003560000080ab9 */ /* 0x000fe20000000800 */
[----:B------:R-:W-:-:S04]  /*8f40*/  UIMAD.WIDE.U32 UR4, UR6, UR4, URZ ;  /* 0x00000004060472a5 */ /* 0x000fc8000f8e003f */
[----:B------:R-:W-:-:S12]  /*8f50*/  @UP0 USHF.R.U32.HI UR39, URZ, UR8, UR5 ;  /* 0x000000083f270299 */ /* 0x000fd80008011605 */
.L_x_9246:
[----:B------:R-:W-:Y:S01]  /*8f60*/  ISETP.LE.AND P0, PT, RZ, UR43, PT ;  /* 0x0000002bff007c0c */ /* 0x000fe2000bf03270 */
[----:B------:R-:W-:Y:S01]  /*8f70*/  UIADD3 UR4, -UR39, URZ, URZ ;  /* 0x0000003f27047290 */ /* 0x000fe2000fffe13f */
[----:B------:R-:W-:Y:S01]  /*8f80*/  MOV R26, 0x1 ;  /* 0x00000001001a7802 */ /* 0x000fe20000000f00 */
[----:B------:R-:W-:Y:S02]  /*8f90*/  IMAD.MOV.U32 R17, RZ, RZ, RZ ;  /* 0x000000ffff117224 */ /* 0x000fe400078e00ff */
[----:B------:R-:W-:Y:S01]  /*8fa0*/  UIMAD UR6, UR7, UR4, UR6 ;  /* 0x00000004070672a4 */ /* 0x000fe2000f8e0206 */
[----:B------:R-:W-:-:S07]  /*8fb0*/  IMAD.MOV.U32 R6, RZ, RZ, 0x1 ;  /* 0x00000001ff067424 */ /* 0x000fce00078e00ff */
        /* <DEDUP_REMOVED lines=12> */
[----:B------:R-:W-:Y:S01]  /*9080*/  UISETP.NE.U32.AND UP0, UPT, UR4, URZ, UPT ;  /* 0x0000003f0400728c */ /* 0x000fe2000bf05070 */
[----:B------:R-:W0:Y:S02]  /*9090*/  S2R R36, SR_CTAID.X ;  /* 0x0000000000247919 */ /* 0x000e240000002500 */
[----:B------:R-:W-:Y:S01]  /*90a0*/  ULDC UR4, c[0x0][0x424] ;  /* 0x0001090000047ab9 */ /* 0x000fe20000000800 */
[----:B------:R-:W-:Y:S01]  /*90b0*/  UISETP.NE.AND.EX UP0, UPT, UR5, URZ, UPT, UP0 ;  /* 0x0000003f0500728c */ /* 0x000fe2000bf05300 */
[----:B------:R1:W5:Y:S01]  /*90c0*/  @P0 LDG.E R24, desc[UR36][R2.64] ;  /* 0x0000002402180981 */ /* 0x000362000c1e1900 */
[----:B------:R-:W-:-:S02]  /*90d0*/  ULOP3.LUT UR44, UR6, 0xffff, URZ, 0xc0, !UPT ;  /* 0x0000ffff062c7892 */ /* 0x000fc4000f8ec03f */
[----:B------:R-:W-:Y:S01]  /*90e0*/  USEL UR4, UR4, 0x1, UP0 ;  /* 0x0000000104047887 */ /* 0x000fe20008000000 */
[----:B------:R-:W-:-:S03]  /*90f0*/  UMOV UR38, URZ ;  /* 0x0000003f00267c82 */ /* 0x000fc60008000000 */
[----:B------:R-:W-:-:S04]  /*9100*/  UIMAD UR41, UR4, UR41, URZ ;  /* 0x00000029042972a4 */ /* 0x000fc8000f8e023f */
[----:B------:R-:W-:Y:S02]  /*9110*/  UISETP.GE.AND UP0, UPT, UR41, 0x1, UPT ;  /* 0x000000012900788c */ /* 0x000fe4000bf06270 */
[----:B------:R-:W-:-:S04]  /*9120*/  UIADD3 UR4, UR41, 0x5f, URZ ;  /* 0x0000005f29047890 */ /* 0x000fc8000fffe03f */
[----:B------:R-:W-:Y:S01]  /*9130*/  PLOP3.LUT P0, PT, PT, PT, UP0, 0x80, 0x0 ;  /* 0x000000000000781c */ /* 0x000fe20003f0f008 */
[----:B------:R-:W-:-:S04]  /*9140*/  UIMAD.WIDE UR4, UR4, 0x2aaaaaab, URZ ;  /* 0x2aaaaaab040478a5 */ /* 0x000fc8000f8e023f */
[----:B------:R-:W-:-:S04]  /*9150*/  USHF.R.U32.HI UR40, URZ, 0x1f, UR5 ;  /* 0x0000001f3f287899 */ /* 0x000fc80008011605 */
        /* <DEDUP_REMOVED lines=35> */
.L_x_9248:
[----:B------:R-:W-:Y:S02]  /*9390*/  UIMAD UR46, UR44, UR38, URZ ;  /* 0x000000262c2e72a4 */ /* 0x000fe4000f8e023f */
[----:B------:R-:W-:Y:S02]  /*93a0*/  IMAD.U32 R3, RZ, RZ, UR38 ;  /* 0x00000026ff037e24 */ /* 0x000fe4000f8e00ff */
[----:B------:R-:W-:Y:S02]  /*93b0*/  IMAD.MOV.U32 R17, RZ, RZ, RZ ;  /* 0x000000ffff117224 */ /* 0x000fe400078e00ff */
[----:B------:R-:W-:Y:S02]  /*93c0*/  IMAD.MOV.U32 R6, RZ, RZ, 0x1 ;  /* 0x00000001ff067424 */ /* 0x000fe400078e00ff */
        /* <DEDUP_REMOVED lines=28> */
[----:B0----5:R-:W-:Y:S05]  /*9590*/  CALL.ABS.NOINC R2 ;  /* 0x0000000002007343 */ /* 0x021fea0003c00000 */
.L_x_9249:
        /* <DEDUP_REMOVED lines=20> */
.L_x_9251:
[----:B------:R0:W1:Y:S01]  /*96e0*/  LDC.64 R2, c[0x4][R16] ;  /* 0x0100000010027b82 */ /* 0x0000620000000a00 */
[----:B------:R-:W-:Y:S01]  /*96f0*/  ULDC.64 UR4, c[0x4][0xf0] ;  /* 0x01003c0000047ab9 */ /* 0x000fe20000000a00 */
[----:B------:R-:W-:Y:S01]  /*9700*/  ULDC.64 UR6, c[0x4][0xf8] ;  /* 0x01003e0000067ab9 */ /* 0x000fe20000000a00 */
[----:B------:R-:W-:Y:S01]  /*9710*/  MOV R4, UR4 ;  /* 0x0000000400047c02 */ /* 0x000fe20008000f00 */
        /* <DEDUP_REMOVED lines=11> */
.L_x_9250:
        /* <DEDUP_REMOVED lines=9> */
[C---:B------:R-:W-:Y:S01]  /*9860*/  SHF.L.U32 R0, R28.reuse, 0x4, RZ ;  /* 0x000000041c007819 */ /* 0x040fe200000006ff */
[----:B------:R-:W-:Y:S01]  /*9870*/  IMAD.U32 R3, RZ, RZ, UR5 ;  /* 0x00000005ff037e24 */ /* 0x000fe2000f8e00ff */
[----:B------:R-:W-:Y:S01]  /*9880*/  LOP3.LUT R7, R28, 0x7f, RZ, 0xc0, !PT ;  /* 0x0000007f1c077812 */ /* 0x000fe200078ec0ff */
[----:B------:R-:W-:Y:S01]  /*9890*/  IMAD.U32 R4, RZ, RZ, UR45 ;  /* 0x0000002dff047e24 */ /* 0x000fe2000f8e00ff */
[----:B0-----:R-:W-:Y:S02]  /*98a0*/  ISETP.NE.AND P1, PT, R12, 0x1, PT ;  /* 0x000000010c00780c */ /* 0x001fe40003f25270 */
[----:B------:R-:W-:Y:S01]  /*98b0*/  LOP3.LUT R16, R16, 0xffffbfff, RZ, 0xc0, !PT ;  /* 0xffffbfff10107812 */ /* 0x000fe200078ec0ff */
[----:B------:R0:W2:Y:S01]  /*98c0*/  @P0 LDG.E R30, desc[UR36][R2.64] ;  /* 0x00000024021e0981 */ /* 0x0000a2000c1e1900 */
[----:B------:R-:W-:Y:S01]  /*98d0*/  LOP3.LUT R5, R0, 0x70, RZ, 0xc0, !PT ;  /* 0x0000007000057812 */ /* 0x000fe200078ec0ff */
[----:B------:R-:W-:Y:S01]  /*98e0*/  VIADD R0, R4, 0xffffffff ;  /* 0xffffffff04007836 */ /* 0x000fe20000000000 */
[----:B------:R-:W-:Y:S01]  /*98f0*/  SHF.R.U32.HI R37, RZ, 0x3, R7 ;  /* 0x00000003ff257819 */ /* 0x000fe20000011607 */
[----:B------:R-:W-:Y:S01]  /*9900*/  IMAD.SHL.U32 R6, R28, 0x8, RZ ;  /* 0x000000081c067824 */ /* 0x000fe200078e00ff */
[----:B------:R-:W-:-:S02]  /*9910*/  ULDC UR4, c[0x0][0x320] ;  /* 0x0000c80000047ab9 */ /* 0x000fc40000000800 */
[----:B------:R-:W-:-:S03]  /*9920*/  LOP3.LUT R32, R5, R37, RZ, 0xfc, !PT ;  /* 0x0000002505207212 */ /* 0x000fc600078efcff */
[----:B0-----:R-:W0:Y:S01]  /*9930*/  @P1 LDC R2, c[0x0][0x434] ;  /* 0x00010d00ff021b82 */ /* 0x001e220000000800 */
[----:B------:R-:W-:Y:S01]  /*9940*/  @P1 LOP3.LUT R16, R16, 0x4000, RZ, 0xfc, !PT ;  /* 0x0000400010101812 */ /* 0x000fe200078efcff */
[----:B------:R-:W-:-:S04]  /*9950*/  IMAD R5, R0, 0x60, R32 ;  /* 0x0000006000057824 */ /* 0x000fc800078e0220 */
[C---:B-----5:R-:W-:Y:S01]  /*9960*/  IMAD.IADD R10, R5.reuse, 0x1, R24 ;  /* 0x00000001050a7824 */ /* 0x060fe200078e0218 */
[----:B------:R-:W-:Y:S01]  /*9970*/  ISETP.GE.AND P0, PT, R5, UR41, PT ;  /* 0x0000002905007c0c */ /* 0x000fe2000bf06270 */
[----:B------:R-:W1:Y:S02]  /*9980*/  @P1 LDC R3, c[0x0][0x438] ;  /* 0x00010e00ff031b82 */ /* 0x000e640000000800 */
[----:B------:R-:W-:Y:S01]  /*9990*/  IMAD.MOV.U32 R11, RZ, RZ, R10 ;  /* 0x000000ffff0b7224 */ /* 0x000fe200078e000a */
[----:B------:R-:W-:-:S13]  /*99a0*/  ISETP.GT.U32.OR P0, PT, R32, 0x5f, P0 ;  /* 0x0000005f2000780c */ /* 0x000fda0000704470 */
[----:B------:R-:W3:Y:S01]  /*99b0*/  @!P0 LDC.64 R8, c[0x0][0x428] ;  /* 0x00010a00ff088b82 */ /* 0x000ee20000000a00 */
[----:B0-----:R-:W-:-:S07]  /*99c0*/  @P1 IMAD.HI.U32 R2, R10, R2, RZ ;  /* 0x000000020a021227 */ /* 0x001fce00078e00ff */
[----:B------:R-:W0:Y:S01]  /*99d0*/  @!P0 LDC.64 R4, c[0x0][0x418] ;  /* 0x00010600ff048b82 */ /* 0x000e220000000a00 */
[----:B-1----:R-:W-:-:S04]  /*99e0*/  @P1 SHF.R.U32.HI R11, RZ, R3, R2 ;  /* 0x00000003ff0b1219 */ /* 0x002fc80000011602 */
[----:B------:R-:W-:Y:S02]  /*99f0*/  @!P0 SHF.R.S32.HI R3, RZ, 0x1f, R11 ;  /* 0x0000001fff038819 */ /* 0x000fe4000001140b */
[----:B--2---:R-:W-:-:S05]  /*9a00*/  SHF.R.S32.HI R33, RZ, 0x1f, R30 ;  /* 0x0000001fff217819 */ /* 0x004fca000001141e */
[----:B---3--:R-:W-:-:S04]  /*9a10*/  @!P0 IMAD R2, R33, R8, RZ ;  /* 0x0000000821028224 */ /* 0x008fc800078e02ff */
[----:B------:R-:W-:Y:S02]  /*9a20*/  @!P0 IMAD R9, R30, R9, R2 ;  /* 0x000000091e098224 */ /* 0x000fe400078e0202 */
[----:B------:R-:W-:-:S04]  /*9a30*/  @!P0 IMAD.MOV.U32 R2, RZ, RZ, R11 ;  /* 0x000000ffff028224 */ /* 0x000fc800078e000b */
[----:B------:R-:W-:-:S05]  /*9a40*/  @!P0 IMAD.WIDE.U32 R2, R30, R8, R2 ;  /* 0x000000081e028225 */ /* 0x000fca00078e0002 */
[----:B------:R-:W-:Y:S02]  /*9a50*/  @!P0 IADD3 R3, R3, R9, RZ ;  /* 0x0000000903038210 */ /* 0x000fe40007ffe0ff */
[----:B0-----:R-:W-:-:S04]  /*9a60*/  @!P0 LEA R4, P1, R2, R4, 0x2 ;  /* 0x0000000402048211 */ /* 0x001fc800078210ff */
[----:B------:R-:W-:-:S05]  /*9a70*/  @!P0 LEA.HI.X R5, R2, R5, R3, 0x2, P1 ;  /* 0x0000000502058211 */ /* 0x000fca00008f1403 */
[----:B------:R0:W5:Y:S01]  /*9a80*/  @!P0 LDG.E R4, desc[UR36][R4.64] ;  /* 0x0000002404048981 */ /* 0x000162000c1e1900 */
[----:B------:R-:W-:Y:S01]  /*9a90*/  LOP3.LUT R22, R6, 0x38, RZ, 0xc0, !PT ;  /* 0x0000003806167812 */ /* 0x000fe200078ec0ff */
[----:B------:R-:W-:Y:S01]  /*9aa0*/  UMOV UR5, 0xffffffff ;  /* 0xffffffff00057882 */ /* 0x000fe20000000000 */
[----:B------:R-:W-:Y:S01]  /*9ab0*/  LOP3.LUT R16, R16, 0xffffffef, RZ, 0xc0, !PT ;  /* 0xffffffef10107812 */ /* 0x000fe200078ec0ff */
[----:B------:R-:W-:Y:S01]  /*9ac0*/  IMAD.MOV R23, RZ, RZ, -R11 ;  /* 0x000000ffff177224 */ /* 0x000fe200078e0a0b */
[C---:B------:R-:W-:Y:S02]  /*9ad0*/  LOP3.LUT R31, R22.reuse, 0x40, RZ, 0xfc, !PT ;  /* 0x00000040161f7812 */ /* 0x040fe400078efcff */
[----:B------:R-:W-:Y:S01]  /*9ae0*/  LOP3.LUT R27, R22, 0x80, RZ, 0xfc, !PT ;  /* 0x00000080161b7812 */ /* 0x000fe200078efcff */
[----:B------:R-:W-:Y:S01]  /*9af0*/  IMAD R23, R12, R23, R10 ;  /* 0x000000170c177224 */ /* 0x000fe200078e020a */
[----:B------:R-:W-:Y:S02]  /*9b00*/  ISETP.GE.AND P4, PT, R31, UR4, PT ;  /* 0x000000041f007c0c */ /* 0x000fe4000bf86270 */
[----:B------:R-:W-:-:S02]  /*9b10*/  ISETP.GE.AND P3, PT, R27, UR4, PT ;  /* 0x000000041b007c0c */ /* 0x000fc4000bf66270 */
[C---:B------:R-:W-:Y:S02]  /*9b20*/  ISETP.GE.AND P2, PT, R22.reuse, UR4, PT ;  /* 0x0000000416007c0c */ /* 0x040fe4000bf46270 */
[----:B------:R-:W-:-:S04]  /*9b30*/  LOP3.LUT R26, R22, 0xc0, RZ, 0xfc, !PT ;  /* 0x000000c0161a7812 */ /* 0x000fc800078efcff */
[----:B------:R-:W-:-:S03]  /*9b40*/  ISETP.GE.AND P1, PT, R26, UR4, PT ;  /* 0x000000041a007c0c */ /* 0x000fc6000bf26270 */
[----:B------:R-:W-:-:S04]  /*9b50*/  @P4 LOP3.LUT R16, R16, 0x10, RZ, 0xfc, !PT ;  /* 0x0000001010104812 */ /* 0x000fc800078efcff */
[----:B------:R-:W-:-:S04]  /*9b60*/  LOP3.LUT R16, R16, 0xfffffffe, RZ, 0xc0, !PT ;  /* 0xfffffffe10107812 */ /* 0x000fc800078ec0ff */
[----:B------:R-:W-:-:S04]  /*9b70*/  LOP3.LUT R16, R16, 0xfffffff7, RZ, 0xc0, !PT ;  /* 0xfffffff710107812 */ /* 0x000fc800078ec0ff */
[----:B------:R-:W-:-:S04]  /*9b80*/  @P3 LOP3.LUT R16, R16, 0x8, RZ, 0xfc, !PT ;  /* 0x0000000810103812 */ /* 0x000fc800078efcff */
[----:B------:R-:W-:-:S04]  /*9b90*/  @P2 LOP3.LUT R16, R16, 0x1, RZ, 0xfc, !PT ;  /* 0x0000000110102812 */ /* 0x000fc800078efcff */
[----:B------:R-:W-:-:S04]  /*9ba0*/  LOP3.LUT R16, R16, 0xfffffffb, RZ, 0xc0, !PT ;  /* 0xfffffffb10107812 */ /* 0x000fc800078ec0ff */
[----:B------:R-:W-:Y:S01]  /*9bb0*/  @P1 LOP3.LUT R16, R16, 0x4, RZ, 0xfc, !PT ;  /* 0x0000000410101812 */ /* 0x000fe200078efcff */
[----:B0-----:R-:W-:Y:S06]  /*9bc0*/  BRA.DIV UR5, `(.L_x_9252) ;  /* 0x0000003a05587947 */ /* 0x001fec000b800000 */
.L_x_9298:
[----:B------:R-:W2:Y:S01]  /*9bd0*/  LDL R2, [R1] ;  /* 0x0000000001027983 */ /* 0x000ea20000100800 */
[--C-:B-----5:R-:W-:Y:S02]  /*9be0*/  @!P0 SHF.R.S32.HI R3, RZ, 0x1f, R4.reuse ;  /* 0x0000001fff038819 */ /* 0x120fe40000011404 */
[----:B------:R-:W-:Y:S02]  /*9bf0*/  CS2R R18, SRZ ;  /* 0x0000000000127805 */ /* 0x000fe4000001ff00 */
[----:B------:R-:W-:Y:S01]  /*9c00*/  LOP3.LUT R16, R16, 0xffff7fff, RZ, 0xc0, !PT ;  /* 0xffff7fff10107812 */ /* 0x000fe200078ec0ff */
[----:B------:R-:W-:Y:S01]  /*9c10*/  @!P0 IMAD.MOV.U32 R18, RZ, RZ, R4 ;  /* 0x000000ffff128224 */ /* 0x000fe200078e0004 */
[----:B------:R-:W-:Y:S01]  /*9c20*/  MOV R29, UR39 ;  /* 0x00000027001d7c02 */ /* 0x000fe20008000f00 */
[----:B------:R-:W-:Y:S01]  /*9c30*/  @!P0 IMAD.MOV.U32 R19, RZ, RZ, R3 ;  /* 0x000000ffff138224 */ /* 0x000fe200078e0003 */
[----:B------:R-:W-:Y:S02]  /*9c40*/  ISETP.GT.U32.AND P0, PT, R32, 0x5f, PT ;  /* 0x0000005f2000780c */ /* 0x000fe40003f04070 */
[----:B------:R-:W-:-:S02]  /*9c50*/  SHF.R.S32.HI R29, RZ, 0x1f, R29 ;  /* 0x0000001fff1d7819 */ /* 0x000fc4000001141d */
[----:B------:R-:W-:-:S09]  /*9c60*/  SEL R34, RZ, 0x1, P2 ;  /* 0x00000001ff227807 */ /* 0x000fd20001000000 */
[----:B------:R-:W-:-:S04]  /*9c70*/  @P0 LOP3.LUT R16, R16, 0x8000, RZ, 0xfc, !PT ;  /* 0x0000800010100812 */ /* 0x000fc800078efcff */
[----:B------:R-:W-:Y:S02]  /*9c80*/  LOP3.LUT R16, R16, 0xffffffdf, RZ, 0xc0, !PT ;  /* 0xffffffdf10107812 */ /* 0x000fe400078ec0ff */
[----:B--2---:R-:W-:-:S13]  /*9c90*/  R2UR UR4, R2 ;  /* 0x00000000020472ca */ /* 0x004fda00000e0000 */
[----:B------:R-:W-:-:S06]  /*9ca0*/  ULOP3.LUT UR4, UR4, 0x2, URZ, 0xfc, !UPT ;  /* 0x0000000204047892 */ /* 0x000fcc000f8efc3f */
[----:B------:R-:W-:-:S05]  /*9cb0*/  IMAD.U32 R2, RZ, RZ, UR4 ;  /* 0x00000004ff027e24 */ /* 0x000fca000f8e00ff */
[----:B------:R-:W-:-:S13]  /*9cc0*/  ISETP.NE.AND P1, PT, R2, 0x3, PT ;  /* 0x000000030200780c */ /* 0x000fda0003f25270 */
[----:B------:R-:W-:Y:S01]  /*9cd0*/  @P1 LOP3.LUT R16, R16, 0x20, RZ, 0xfc, !PT ;  /* 0x0000002010101812 */ /* 0x000fe200078efcff */
[----:B------:R-:W-:Y:S06]  /*9ce0*/  @!P1 BRA `(.L_x_9253) ;  /* 0x0000000000049947 */ /* 0x000fec0003800000 */
[----:B------:R-:W-:Y:S01]  /*9cf0*/  BPT.TRAP 0x1 ;  /* 0x000000040000795c */ /* 0x000fe20000300000 */
.L_x_9253:
[----:B------:R-:W-:-:S05]  /*9d00*/  IMAD.MOV.U32 R2, RZ, RZ, 0x1 ;  /* 0x00000001ff027424 */ /* 0x000fca00078e00ff */
[----:B------:R-:W-:-:S04]  /*9d10*/  SHF.L.U32 R2, R2, 0x1f, RZ ;  /* 0x0000001f02027819 */ /* 0x000fc800000006ff */
[----:B------:R-:W0:Y:S02]  /*9d20*/  SYNCS.PHASECHK.TRANS64.TRYWAIT P0, [UR42+0x32440], R2 ;  /* 0x03244002ff0075a7 */ /* 0x000e24000800016a */
[----:B0-----:R-:W-:Y:S05]  /*9d30*/  @!P0 BRA `(.L_x_9254) ;  /* 0x00000038001c8947 */ /* 0x001fea0003800000 */
.L_x_9299:
[----:B------:R-:W-:Y:S01]  /*9d40*/  SHF.R.S32.HI R25, RZ, 0x1f, R23 ;  /* 0x0000001fff197819 */ /* 0x000fe20000011417 */
[----:B------:R-:W-:Y:S01]  /*9d50*/  ULDC.64 UR4, c[0x0][0x300] ;  /* 0x0000c00000047ab9 */ /* 0x000fe20000000a00 */
[----:B------:R-:W-:Y:S02]  /*9d60*/  R2UR UR6, R29 ;  /* 0x000000001d0672ca */ /* 0x000fe400000e0000 */
[----:B------:R-:W-:Y:S01]  /*9d70*/  MOV R9, 0xffffffa0 ;  /* 0xffffffa000097802 */ /* 0x000fe20000000f00 */
[----:B0-----:R-:W-:Y:S01]  /*9d80*/  IMAD R2, R25, UR4, RZ ;  /* 0x0000000419027c24 */ /* 0x001fe2000f8e02ff */
[----:B------:R-:W-:-:S03]  /*9d90*/  LOP3.LUT R16, R16, 0xfffffffd, RZ, 0xc0, !PT ;  /* 0xfffffffd10107812 */ /* 0x000fc600078ec0ff */
        /* <DEDUP_REMOVED lines=8> */
[----:B------:R-:W-:Y:S02]  /*9e20*/  IMAD R0, R0, R9, UR41 ;  /* 0x0000002900007e24 */ /* 0x000fe4000f8e0209 */
[----:B------:R-:W-:Y:S02]  /*9e30*/  IMAD.IADD R3, R3, 0x1, R5 ;  /* 0x0000000103037824 */ /* 0x000fe400078e0205 */
[----:B------:R-:W-:Y:S01]  /*9e40*/  IMAD.U32 R5, RZ, RZ, UR4 ;  /* 0x00000004ff057e24 */ /* 0x000fe2000f8e00ff */
[----:B------:R-:W-:Y:S01]  /*9e50*/  UIMAD UR4, UR6, UR4, URZ ;  /* 0x00000004060472a4 */ /* 0x000fe2000f8e023f */
[----:B------:R-:W-:Y:S02]  /*9e60*/  IMAD.IADD R17, R0, 0x1, -R37 ;  /* 0x0000000100117824 */ /* 0x000fe400078e0a25 */
[----:B------:R-:W-:Y:S01]  /*9e70*/  IMAD.WIDE.U32 R2, R5, UR39, R2 ;  /* 0x0000002705027c25 */ /* 0x000fe2000f8e0002 */
[----:B------:R-:W-:Y:S01]  /*9e80*/  UIMAD UR4, UR39, UR5, UR4 ;  /* 0x00000005270472a4 */ /* 0x000fe2000f8e0204 */
[----:B------:R-:W-:-:S02]  /*9e90*/  ULDC.64 UR6, c[0x0][0x2e8] ;  /* 0x0000ba0000067ab9 */ /* 0x000fc40000000a00 */
[----:B------:R-:W-:Y:S01]  /*9ea0*/  UMOV UR5, 0xffffffff ;  /* 0xffffffff00057882 */ /* 0x000fe20000000000 */
[----:B------:R-:W-:Y:S02]  /*9eb0*/  LEA R4, P0, R2, UR6, 0x1 ;  /* 0x0000000602047c11 */ /* 0x000fe4000f8008ff */
[----:B------:R-:W-:Y:S01]  /*9ec0*/  VIADD R5, R3, UR4 ;  /* 0x0000000403057c36 */ /* 0x000fe20008000000 */
[----:B------:R-:W-:Y:S01]  /*9ed0*/  ULDC UR4, c[0x0][0x2f4] ;  /* 0x0000bd0000047ab9 */ /* 0x000fe20000000800 */
[----:B------:R-:W-:Y:S02]  /*9ee0*/  LOP3.LUT R3, R6, 0x1c0, RZ, 0xc0, !PT ;  /* 0x000001c006037812 */ /* 0x000fe400078ec0ff */
[----:B------:R-:W-:Y:S02]  /*9ef0*/  ISETP.GE.AND P2, PT, R22, UR4, PT ;  /* 0x0000000416007c0c */ /* 0x000fe4000bf46270 */
[----:B------:R-:W-:Y:S02]  /*9f00*/  LOP3.LUT R3, R3, 0x38, R6, 0xf8, !PT ;  /* 0x0000003803037812 */ /* 0x000fe400078ef806 */
[----:B------:R-:W-:-:S02]  /*9f10*/  LEA.HI.X R5, R2, UR7, R5, 0x1, P0 ;  /* 0x0000000702057c11 */ /* 0x000fc400080f0c05 */
        /* <DEDUP_REMOVED lines=8> */
[----:B------:R-:W1:Y:S01]  /*9fa0*/  SHFL.IDX PT, R0, R5, RZ, 0x181f ;  /* 0x00181fff05007589 */ /* 0x000e6200000e0000 */
[----:B0-----:R-:W-:-:S03]  /*9fb0*/  @P0 LEA R2, P1, R22, R14, 0x1 ;  /* 0x0000000e16020211 */ /* 0x001fc600078208ff */
[----:B------:R-:W0:Y:S02]  /*9fc0*/  SHFL.IDX PT, R14, R4, 0x1, 0x181f ;  /* 0x00381f00040e7f89 */ /* 0x000e2400000e0000 */
        /* <DEDUP_REMOVED lines=20> */
[----:B------:R-:W0:Y:S02]  /*a110*/  SHFL.IDX PT, R14, R4, 0x4, 0x181f ;  /* 0x00981f00040e7f89 */ /* 0x000e2400000e0000 */
[----:B-1----:R-:W-:Y:S02]  /*a120*/  @P0 IADD3.X R3, RZ, R0, RZ, P1, !PT ;  /* 0x00000000ff030210 */ /* 0x002fe40000ffe4ff */
        /* <DEDUP_REMOVED lines=9> */
.L_x_9313:
        /* <DEDUP_REMOVED lines=15> */
.L_x_9256:
        /* <DEDUP_REMOVED lines=24> */
.L_x_9257:
[----:B------:R-:W0:Y:S01]  /*a430*/  LDC R6, c[0x0][0x448] ;  /* 0x00011200ff067b82 */ /* 0x000e220000000800 */
[----:B------:R-:W-:Y:S01]  /*a440*/  R2UR UR6, R29 ;  /* 0x000000001d0672ca */ /* 0x000fe200000e0000 */
[----:B------:R-:W-:Y:S01]  /*a450*/  ULDC.64 UR8, c[0x0][0x2d8] ;  /* 0x0000b60000087ab9 */ /* 0x000fe20000000a00 */
[----:B------:R-:W-:Y:S01]  /*a460*/  LEA R35, R36, R32, 0x7 ;  /* 0x0000002024237211 */ /* 0x000fe200078e38ff */
[----:B------:R-:W-:Y:S01]  /*a470*/  UIMAD.WIDE.U32 UR4, UR39, UR8, URZ ;  /* 0x00000008270472a5 */ /* 0x000fe2000f8e003f */
[----:B------:R-:W-:-:S03]  /*a480*/  LOP3.LUT R16, R16, 0xfffeffff, RZ, 0xc0, !PT ;  /* 0xfffeffff10107812 */ /* 0x000fc600078ec0ff */
[----:B------:R-:W-:-:S06]  /*a490*/  IMAD.MOV.U32 R7, RZ, RZ, R35 ;  /* 0x000000ffff077224 */ /* 0x000fcc00078e0023 */
[----:B------:R-:W-:-:S04]  /*a4a0*/  UIMAD UR6, UR6, UR8, URZ ;  /* 0x00000008060672a4 */ /* 0x000fc8000f8e023f */
[----:B------:R-:W-:-:S03]  /*a4b0*/  UIMAD UR6, UR39, UR9, UR6 ;  /* 0x00000009270672a4 */ /* 0x000fc6000f8e0206 */
[----:B------:R-:W-:Y:S01]  /*a4c0*/  ULDC.64 UR8, c[0x0][0x2e0] ;  /* 0x0000b80000087ab9 */ /* 0x000fe20000000a00 */
[----:B------:R-:W-:Y:S01]  /*a4d0*/  UIADD3 UR5, UR5, UR6, URZ ;  /* 0x0000000605057290 */ /* 0x000fe2000fffe03f */
[----:B0-----:R-:W-:Y:S01]  /*a4e0*/  ISETP.NE.AND P0, PT, R6, 0x1, PT ;  /* 0x000000010600780c */ /* 0x001fe20003f05270 */
[----:B------:R-:W-:Y:S02]  /*a4f0*/  UIMAD UR6, UR47, UR8, URZ ;  /* 0x000000082f0672a4 */ /* 0x000fe4000f8e023f */
[----:B------:R-:W-:Y:S02]  /*a500*/  UIMAD.WIDE.U32 UR4, UR43, UR8, UR4 ;  /* 0x000000082b0472a5 */ /* 0x000fe4000f8e0004 */
[----:B------:R-:W-:-:S04]  /*a510*/  UIMAD UR6, UR43, UR9, UR6 ;  /* 0x000000092b0672a4 */ /* 0x000fc8000f8e0206 */
[----:B------:R-:W-:Y:S01]  /*a520*/  IMAD.U32 R4, RZ, RZ, UR4 ;  /* 0x00000004ff047e24 */ /* 0x000fe2000f8e00ff */
[----:B------:R-:W-:Y:S02]  /*a530*/  UIADD3 UR6, UR5, UR6, URZ ;  /* 0x0000000605067290 */ /* 0x000fe4000fffe03f */
[----:B------:R-:W-:Y:S01]  /*a540*/  IMAD.U32 R5, RZ, RZ, UR5 ;  /* 0x00000005ff057e24 */ /* 0x000fe2000f8e00ff */
[----:B------:R-:W0:Y:S01]  /*a550*/  @P0 LDC R0, c[0x0][0x44c] ;  /* 0x00011300ff000b82 */ /* 0x000e220000000800 */
[----:B------:R-:W-:Y:S01]  /*a560*/  IMAD.MOV.U32 R2, RZ, RZ, R4 ;  /* 0x000000ffff027224 */ /* 0x000fe200078e0004 */
[----:B------:R-:W-:Y:S01]  /*a570*/  ULDC.64 UR4, c[0x0][0x2d0] ;  /* 0x0000b40000047ab9 */ /* 0x000fe20000000a00 */
[----:B------:R-:W-:-:S05]  /*a580*/  @P0 LOP3.LUT R16, R16, 0x10000, RZ, 0xfc, !PT ;  /* 0x0001000010100812 */ /* 0x000fca00078efcff */
[----:B------:R-:W1:Y:S01]  /*a590*/  @P0 LDC R3, c[0x0][0x450] ;  /* 0x00011400ff030b82 */ /* 0x000e620000000800 */
[----:B0-----:R-:W-:-:S05]  /*a5a0*/  @P0 IMAD.HI.U32 R0, R35, R0, RZ ;  /* 0x0000000023000227 */ /* 0x001fca00078e00ff */
[----:B-1----:R-:W-:Y:S01]  /*a5b0*/  @P0 SHF.R.U32.HI R7, RZ, R3, R0 ;  /* 0x00000003ff070219 */ /* 0x002fe20000011600 */
[----:B------:R-:W-:-:S03]  /*a5c0*/  IMAD.U32 R3, RZ, RZ, UR6 ;  /* 0x00000006ff037e24 */ /* 0x000fc6000f8e00ff */
[----:B------:R-:W-:Y:S01]  /*a5d0*/  SHF.R.S32.HI R0, RZ, 0x1f, R7 ;  /* 0x0000001fff007819 */ /* 0x000fe20000011407 */
[C---:B------:R-:W-:Y:S01]  /*a5e0*/  IMAD.WIDE.U32 R2, R7.reuse, UR4, R2 ;  /* 0x0000000407027c25 */ /* 0x040fe2000f8e0002 */
[----:B------:R-:W-:-:S03]  /*a5f0*/  IADD3 R4, -R7, RZ, RZ ;  /* 0x000000ff07047210 */ /* 0x000fc60007ffe1ff */
        /* <DEDUP_REMOVED lines=23> */
[C---:B------:R-:W-:Y:S02]  /*a770*/  VIADD R8, R6.reuse, 0x10 ;  /* 0x0000001006087836 */ /* 0x040fe40000000000 */
[----:B------:R-:W-:Y:S01]  /*a780*/  SHFL.IDX PT, R7, R4, 0x1, 0x181f ;  /* 0x00381f0004077f89 */ /* 0x000fe200000e0000 */
[----:B------:R-:W-:-:S03]  /*a790*/  VIADD R9, R6, 0x40 ;  /* 0x0000004006097836 */ /* 0x000fc60000000000 */
[----:B------:R-:W-:Y:S04]  /*a7a0*/  SHFL.IDX PT, R20, R4, 0x2, 0x181f ;  /* 0x00581f0004147f89 */ /* 0x000fe800000e0000 */
[----:B------:R-:W-:Y:S01]  /*a7b0*/  SHFL.IDX PT, R10, R4, 0x5, 0x181f ;  /* 0x00b81f00040a7f89 */ /* 0x000fe200000e0000 */
[----:B0-----:R-:W-:-:S05]  /*a7c0*/  IMAD R5, R2, UR4, RZ ;  /* 0x0000000402057c24 */ /* 0x001fca000f8e02ff */
[-C--:B------:R-:W-:Y:S02]  /*a7d0*/  ISETP.GE.AND P3, PT, R6, R5.reuse, PT ;  /* 0x000000050600720c */ /* 0x080fe40003f66270 */
[-C--:B------:R-:W-:Y:S01]  /*a7e0*/  ISETP.GE.AND P2, PT, R8, R5.reuse, PT ;  /* 0x000000050800720c */ /* 0x080fe20003f46270 */
[----:B------:R-:W-:Y:S01]  /*a7f0*/  VIADD R8, R6, 0x20 ;  /* 0x0000002006087836 */ /* 0x000fe20000000000 */
[----:B------:R-:W-:-:S04]  /*a800*/  ISETP.GE.AND P4, PT, R9, R5, PT ;  /* 0x000000050900720c */ /* 0x000fc80003f86270 */
[----:B------:R-:W-:Y:S01]  /*a810*/  ISETP.GE.AND P6, PT, R8, R5, PT ;  /* 0x000000050800720c */ /* 0x000fe20003fc6270 */
[----:B------:R-:W-:-:S04]  /*a820*/  VIADD R8, R6, 0x30 ;  /* 0x0000003006087836 */ /* 0x000fc80000000000 */
[----:B-1----:R-:W-:Y:S02]  /*a830*/  @!P3 LEA R2, P1, R22, R14, 0x1 ;  /* 0x0000000e1602b211 */ /* 0x002fe400078208ff */
[----:B------:R-:W0:Y:S01]  /*a840*/  SHFL.IDX PT, R14, R0, 0x1, 0x181f ;  /* 0x00381f00000e7f89 */ /* 0x000e2200000e0000 */
[----:B------:R-:W-:Y:S02]  /*a850*/  ISETP.GE.AND P5, PT, R8, R5, PT ;  /* 0x000000050800720c */ /* 0x000fe40003fa6270 */
[----:B--2---:R-:W-:Y:S01]  /*a860*/  @!P3 IMAD.X R3, RZ, RZ, R3, P1 ;  /* 0x000000ffff03b224 */ /* 0x004fe200008e0603 */
[----:B------:R-:W-:Y:S01]  /*a870*/  @!P3 LEA R9, R28, UR42, 0x1 ;  /* 0x0000002a1c09bc11 */ /* 0x000fe2000f8e08ff */
[----:B------:R-:W-:Y:S01]  /*a880*/  SHFL.IDX PT, R8, R4, 0x4, 0x181f ;  /* 0x00981f0004087f89 */ /* 0x000fe200000e0000 */
[----:B------:R-:W-:Y:S02]  /*a890*/  @P3 LOP3.LUT R16, R16, 0x1000, RZ, 0xfc, !PT ;  /* 0x0000100010103812 */ /* 0x000fe400078efcff */
[----:B------:R-:W-:Y:S01]  /*a8a0*/  @!P2 LEA R21, R28, UR42, 0x1 ;  /* 0x0000002a1c15ac11 */ /* 0x000fe2000f8e08ff */
[----:B------:R1:W-:Y:S01]  /*a8b0*/  @!P3 LDGSTS.E.BYPASS.LTC128B.128 [R9+0x18400], desc[UR36][R2.64], !P0 ;  /* 0x184000000209bfae */ /* 0x0003e2000c101d64 */
[----:B------:R-:W-:-:S04]  /*a8c0*/  LOP3.LUT R16, R16, 0xfffff7ff, RZ, 0xc0, !PT ;  /* 0xfffff7ff10107812 */ /* 0x000fc800078ec0ff */
[----:B------:R-:W-:-:S04]  /*a8d0*/  @P2 LOP3.LUT R16, R16, 0x800, RZ, 0xfc, !PT ;  /* 0x0000080010102812 */ /* 0x000fc800078efcff */
[----:B------:R-:W-:Y:S01]  /*a8e0*/  LOP3.LUT R16, R16, 0xfffffbff, RZ, 0xc0, !PT ;  /* 0xfffffbff10107812 */ /* 0x000fe200078ec0ff */
[----:B-1----:R-:W-:Y:S01]  /*a8f0*/  VIADD R2, R6, 0x50 ;  /* 0x0000005006027836 */ /* 0x002fe20000000000 */
[----:B------:R-:W-:Y:S02]  /*a900*/  SHFL.IDX PT, R9, R0, 0x5, 0x181f ;  /* 0x00b81f0000097f89 */ /* 0x000fe400000e0000 */
[----:B------:R-:W-:Y:S02]  /*a910*/  @P6 LOP3.LUT R16, R16, 0x400, RZ, 0xfc, !PT ;  /* 0x0000040010106812 */ /* 0x000fe400078efcff */
[----:B0-----:R-:W-:Y:S02]  /*a920*/  @!P2 LEA R12, P1, R22, R14, 0x1 ;  /* 0x0000000e160ca211 */ /* 0x001fe400078208ff */
[----:B------:R-:W0:Y:S01]  /*a930*/  SHFL.IDX PT, R14, R0, 0x2, 0x181f ;  /* 0x00581f00000e7f89 */ /* 0x000e2200000e0000 */
[----:B------:R-:W-:Y:S02]  /*a940*/  ISETP.GE.AND P3, PT, R2, R5, PT ;  /* 0x000000050200720c */ /* 0x000fe40003f66270 */
[----:B------:R-:W-:Y:S01]  /*a950*/  @!P2 IADD3.X R11, RZ, R7, RZ, P1, !PT ;  /* 0x00000007ff0ba210 */ /* 0x000fe20000ffe4ff */
[----:B------:R-:W-:Y:S01]  /*a960*/  @!P2 IMAD.MOV.U32 R2, RZ, RZ, R12 ;  /* 0x000000ffff02a224 */ /* 0x000fe200078e000c */
[----:B------:R-:W-:Y:S01]  /*a970*/  SHFL.IDX PT, R7, R4, 0x3, 0x181f ;  /* 0x00781f0004077f89 */ /* 0x000fe200000e0000 */
[----:B------:R-:W-:-:S02]  /*a980*/  LOP3.LUT R16, R16, 0xfffffdff, RZ, 0xc0, !PT ;  /* 0xfffffdff10107812 */ /* 0x000fc400078ec0ff */
[----:B------:R-:W-:Y:S02]  /*a990*/  @!P2 IMAD.MOV.U32 R3, RZ, RZ, R11 ;  /* 0x000000ffff03a224 */ /* 0x000fe400078e000b */
[----:B------:R-:W-:Y:S01]  /*a9a0*/  SHFL.IDX PT, R11, R0, 0x6, 0x181f ;  /* 0x00d81f00000b7f89 */ /* 0x000fe200000e0000 */
[----:B------:R-:W-:-:S03]  /*a9b0*/  @P5 LOP3.LUT R16, R16, 0x200, RZ, 0xfc, !PT ;  /* 0x0000020010105812 */ /* 0x000fc600078efcff */
[----:B------:R1:W-:Y:S01]  /*a9c0*/  @!P2 LDGSTS.E.BYPASS.LTC128B.128 [R21+0x18c00], desc[UR36][R2.64], !P0 ;  /* 0x18c000000215afae */ /* 0x0003e2000c101d64 */
[----:B------:R-:W-:-:S04]  /*a9d0*/  LOP3.LUT R16, R16, 0xfffffeff, RZ, 0xc0, !PT ;  /* 0xfffffeff10107812 */ /* 0x000fc800078ec0ff */
[----:B------:R-:W-:-:S04]  /*a9e0*/  @P4 LOP3.LUT R16, R16, 0x100, RZ, 0xfc, !PT ;  /* 0x0000010010104812 */ /* 0x000fc800078efcff */
[----:B------:R-:W-:Y:S02]  /*a9f0*/  LOP3.LUT R16, R16, 0xffffff7f, RZ, 0xc0, !PT ;  /* 0xffffff7f10107812 */ /* 0x000fe400078ec0ff */
[----:B0-----:R-:W-:Y:S01]  /*aa00*/  @!P6 LEA R15, P1, R22, R14, 0x1 ;  /* 0x0000000e160fe211 */ /* 0x001fe200078208ff */
[----:B-1----:R-:W-:Y:S01]  /*aa10*/  SHFL.IDX PT, R2, R4, 0x6, 0x181f ;  /* 0x00d81f0004027f89 */ /* 0x002fe200000e0000 */
[----:B------:R-:W-:Y:S01]  /*aa20*/  VIADD R3, R6, 0x60 ;  /* 0x0000006006037836 */ /* 0x000fe20000000000 */
[C---:B------:R-:W-:Y:S02]  /*aa30*/  @!P6 LEA R21, R28.reuse, UR42, 0x1 ;  /* 0x0000002a1c15ec11 */ /* 0x040fe4000f8e08ff */
[----:B------:R-:W0:Y:S01]  /*aa40*/  SHFL.IDX PT, R14, R0, 0x3, 0x181f ;  /* 0x00781f00000e7f89 */ /* 0x000e2200000e0000 */
[----:B------:R-:W-:Y:S01]  /*aa50*/  @!P6 IMAD.X R20, RZ, RZ, R20, P1 ;  /* 0x000000ffff14e224 */ /* 0x000fe200008e0614 */
[----:B------:R-:W-:Y:S02]  /*aa60*/  ISETP.GE.AND P2, PT, R3, R5, PT ;  /* 0x000000050300720c */ /* 0x000fe40003f46270 */
[----:B------:R-:W-:Y:S01]  /*aa70*/  SHFL.IDX PT, R4, R4, 0x7, 0x181f ;  /* 0x00f81f0004047f89 */ /* 0x000fe200000e0000 */
[----:B------:R-:W-:Y:S01]  /*aa80*/  @!P6 IMAD.MOV.U32 R3, RZ, RZ, R20 ;  /* 0x000000ffff03e224 */ /* 0x000fe200078e0014 */
[----:B------:R-:W-:-:S02]  /*aa90*/  @!P4 LEA R20, R28, UR42, 0x1 ;  /* 0x0000002a1c14cc11 */ /* 0x000fc4000f8e08ff */
[----:B------:R-:W-:-:S04]  /*aaa0*/  @P3 LOP3.LUT R16, R16, 0x80, RZ, 0xfc, !PT ;  /* 0x0000008010103812 */ /* 0x000fc800078efcff */
[----:B------:R-:W-:-:S04]  /*aab0*/  LOP3.LUT R16, R16, 0xffffffbf, RZ, 0xc0, !PT ;  /* 0xffffffbf10107812 */ /* 0x000fc800078ec0ff */
[----:B------:R-:W-:Y:S02]  /*aac0*/  @P2 LOP3.LUT R16, R16, 0x40, RZ, 0xfc, !PT ;  /* 0x0000004010102812 */ /* 0x000fe400078efcff */
[----:B0-----:R-:W-:-:S05]  /*aad0*/  @!P5 LEA R13, P1, R22, R14, 0x1 ;  /* 0x0000000e160dd211 */ /* 0x001fca00078208ff */
[----:B------:R-:W-:Y:S02]  /*aae0*/  @!P5 IMAD.X R14, RZ, RZ, R7, P1 ;  /* 0x000000ffff0ed224 */ /* 0x000fe400008e0607 */
[----:B------:R-:W0:Y:S02]  /*aaf0*/  SHFL.IDX PT, R7, R0, 0x4, 0x181f ;  /* 0x00981f0000077f89 */ /* 0x000e2400000e0000 */
[----:B0-----:R-:W-:-:S04]  /*ab00*/  @!P4 LEA R7, P1, R22, R7, 0x1 ;  /* 0x000000071607c211 */ /* 0x001fc800078208ff */
[----:B------:R-:W-:Y:S02]  /*ab10*/  @!P4 IADD3.X R8, RZ, R8, RZ, P1, !PT ;  /* 0x00000008ff08c210 */ /* 0x000fe40000ffe4ff */
[----:B------:R-:W-:-:S05]  /*ab20*/  @!P3 LEA R9, P1, R22, R9, 0x1 ;  /* 0x000000091609b211 */ /* 0x000fca00078208ff */
[----:B------:R-:W-:Y:S01]  /*ab30*/  @!P3 IMAD.X R10, RZ, RZ, R10, P1 ;  /* 0x000000ffff0ab224 */ /* 0x000fe200008e060a */
[----:B------:R-:W-:-:S04]  /*ab40*/  @!P2 LEA R11, P1, R22, R11, 0x1 ;  /* 0x0000000b160ba211 */ /* 0x000fc800078208ff */
[----:B------:R-:W-:Y:S01]  /*ab50*/  @!P2 IADD3.X R12, RZ, R2, RZ, P1, !PT ;  /* 0x00000002ff0ca210 */ /* 0x000fe20000ffe4ff */
[----:B------:R-:W-:Y:S01]  /*ab60*/  @!P6 IMAD.MOV.U32 R2, RZ, RZ, R15 ;  /* 0x000000ffff02e224 */ /* 0x000fe200078e000f */
[----:B------:R-:W-:-:S04]  /*ab70*/  @!P5 LEA R15, R28, UR42, 0x1 ;  /* 0x0000002a1c0fdc11 */ /* 0x000fc8000f8e08ff */
[----:B------:R0:W-:Y:S02]  /*ab80*/  @!P6 LDGSTS.E.BYPASS.LTC128B.128 [R21+0x19400], desc[UR36][R2.64], !P0 ;  /* 0x194000000215efae */ /* 0x0001e4000c101d64 */
[----:B0-----:R-:W-:Y:S02]  /*ab90*/  @!P5 IMAD.MOV.U32 R2, RZ, RZ, R13 ;  /* 0x000000ffff02d224 */ /* 0x001fe400078e000d */
[----:B------:R-:W-:Y:S02]  /*aba0*/  @!P5 IMAD.MOV.U32 R3, RZ, RZ, R14 ;  /* 0x000000ffff03d224 */ /* 0x000fe400078e000e */
[----:B------:R0:W1:Y:S04]  /*abb0*/  SHFL.IDX PT, R14, R0, 0x7, 0x181f ;  /* 0x00f81f00000e7f89 */ /* 0x00006800000e0000 */
[----:B------:R2:W-:Y:S02]  /*abc0*/  @!P5 LDGSTS.E.BYPASS.LTC128B.128 [R15+0x19c00], desc[UR36][R2.64], !P0 ;  /* 0x19c00000020fdfae */ /* 0x0005e4000c101d64 */
[----:B--2---:R-:W-:Y:S01]  /*abd0*/  @!P4 IMAD.MOV.U32 R2, RZ, RZ, R7 ;  /* 0x000000ffff02c224 */ /* 0x004fe200078e0007 */
[----:B------:R-:W-:-:S02]  /*abe0*/  @!P4 MOV R3, R8 ;  /* 0x000000080003c202 */ /* 0x000fc40000000f00 */
[----:B------:R-:W-:-:S03]  /*abf0*/  @!P3 LEA R7, R28, UR42, 0x1 ;  /* 0x0000002a1c07bc11 */ /* 0x000fc6000f8e08ff */
[----:B------:R2:W-:Y:S02]  /*ac00*/  @!P4 LDGSTS.E.BYPASS.LTC128B.128 [R20+0x1a400], desc[UR36][R2.64], !P0 ;  /* 0x1a4000000214cfae */ /* 0x0005e4000c101d64 */
[----:B--2---:R-:W-:Y:S01]  /*ac10*/  @!P3 IMAD.MOV.U32 R2, RZ, RZ, R9 ;  /* 0x000000ffff02b224 */ /* 0x004fe200078e0009 */
[----:B------:R-:W-:Y:S01]  /*ac20*/  @!P2 LEA R9, R28, UR42, 0x1 ;  /* 0x0000002a1c09ac11 */ /* 0x000fe2000f8e08ff */
[----:B------:R-:W-:-:S05]  /*ac30*/  @!P3 IMAD.MOV.U32 R3, RZ, RZ, R10 ;  /* 0x000000ffff03b224 */ /* 0x000fca00078e000a */
[----:B------:R2:W-:Y:S02]  /*ac40*/  @!P3 LDGSTS.E.BYPASS.LTC128B.128 [R7+0x1ac00], desc[UR36][R2.64], !P0 ;  /* 0x1ac000000207bfae */ /* 0x0005e4000c101d64 */
[----:B--2---:R-:W-:Y:S02]  /*ac50*/  @!P2 IMAD.MOV.U32 R2, RZ, RZ, R11 ;  /* 0x000000ffff02a224 */ /* 0x004fe400078e000b */
[----:B------:R-:W-:-:S05]  /*ac60*/  @!P2 IMAD.MOV.U32 R3, RZ, RZ, R12 ;  /* 0x000000ffff03a224 */ /* 0x000fca00078e000c */
[----:B-1----:R0:W-:Y:S02]  /*ac70*/  @!P2 LDGSTS.E.BYPASS.LTC128B.128 [R9+0x1b400], desc[UR36][R2.64], !P0 ;  /* 0x1b4000000209afae */ /* 0x0021e4000c101d64 */
.L_x_9330:
[----:B------:R-:W-:Y:S01]  /*ac80*/  VIADD R6, R6, 0x70 ;  /* 0x0000007006067836 */ /* 0x000fe20000000000 */
[----:B------:R-:W-:-:S04]  /*ac90*/  LOP3.LUT R16, R16, 0xffffdfff, RZ, 0xc0, !PT ;  /* 0xffffdfff10107812 */ /* 0x000fc800078ec0ff */
[----:B------:R-:W-:-:S13]  /*aca0*/  ISETP.GE.AND P2, PT, R6, R5, PT ;  /* 0x000000050600720c */ /* 0x000fda0003f46270 */
[----:B0-----:R-:W-:Y:S02]  /*acb0*/  @!P2 LEA R2, P1, R22, R14, 0x1 ;  /* 0x0000000e1602a211 */ /* 0x001fe400078208ff */
[----:B------:R-:W-:Y:S02]  /*acc0*/  @!P2 LEA R5, R28, UR42, 0x1 ;  /* 0x0000002a1c05ac11 */ /* 0x000fe4000f8e08ff */
[----:B------:R-:W-:Y:S02]  /*acd0*/  @!P2 IADD3.X R3, RZ, R4, RZ, P1, !PT ;  /* 0x00000004ff03a210 */ /* 0x000fe40000ffe4ff */
[----:B------:R-:W-:-:S03]  /*ace0*/  @P2 LOP3.LUT R16, R16, 0x2000, RZ, 0xfc, !PT ;  /* 0x0000200010102812 */ /* 0x000fc600078efcff */
        /* <DEDUP_REMOVED lines=29> */
.L_x_9259:
[----:B------:R-:W0:Y:S01]  /*aec0*/  LDC R2, c[0x0][0x448] ;  /* 0x00011200ff027b82 */ /* 0x000e220000000800 */
[----:B------:R-:W-:Y:S01]  /*aed0*/  R2UR UR6, R29 ;  /* 0x000000001d0672ca */ /* 0x000fe200000e0000 */
[----:B------:R-:W-:Y:S01]  /*aee0*/  ULDC.64 UR8, c[0x0][0x3d8] ;  /* 0x0000f60000087ab9 */ /* 0x000fe20000000a00 */
[----:B------:R-:W-:Y:S01]  /*aef0*/  ULDC UR7, c[0x0][0x448] ;  /* 0x0001120000077ab9 */ /* 0x000fe20000000800 */
[----:B------:R-:W-:-:S10]  /*af00*/  UIMAD.WIDE.U32 UR4, UR39, UR8, URZ ;  /* 0x00000008270472a5 */ /* 0x000fd4000f8e003f */
        /* <DEDUP_REMOVED lines=11> */
[----:B------:R-:W-:Y:S02]  /*afc0*/  MOV R9, UR8 ;  /* 0x0000000800097c02 */ /* 0x000fe40008000f00 */
[----:B------:R-:W0:Y:S08]  /*afd0*/  @P6 LDC R0, c[0x0][0x44c] ;  /* 0x00011300ff006b82 */ /* 0x000e300000000800 */
[----:B------:R-:W1:Y:S01]  /*afe0*/  @P6 LDC R3, c[0x0][0x450] ;  /* 0x00011400ff036b82 */ /* 0x000e620000000800 */
[----:B0-----:R-:W-:-:S05]  /*aff0*/  @P6 IMAD.HI.U32 R0, R35, R0, RZ ;  /* 0x0000000023006227 */ /* 0x001fca00078e00ff */
[----:B-1----:R-:W-:-:S05]  /*b000*/  @P6 SHF.R.U32.HI R2, RZ, R3, R0 ;  /* 0x00000003ff026219 */ /* 0x002fca0000011600 */
[----:B------:R-:W-:-:S04]  /*b010*/  IMAD.MOV R0, RZ, RZ, -R2 ;  /* 0x000000ffff007224 */ /* 0x000fc800078e0a02 */
[----:B------:R-:W-:Y:S01]  /*b020*/  IMAD R5, R0, UR7, R35 ;  /* 0x0000000700057c24 */ /* 0x000fe2000f8e0223 */
[----:B------:R-:W-:-:S05]  /*b030*/  SHF.R.S32.HI R0, RZ, 0x1f, R2 ;  /* 0x0000001fff007819 */ /* 0x000fca0000011402 */
[----:B------:R-:W-:Y:S01]  /*b040*/  IMAD R3, R0, UR8, RZ ;  /* 0x0000000800037c24 */ /* 0x000fe2000f8e02ff */
[----:B------:R-:W-:-:S03]  /*b050*/  SHF.R.S32.HI R0, RZ, 0x1f, R5 ;  /* 0x0000001fff007819 */ /* 0x000fc60000011405 */
        /* <DEDUP_REMOVED lines=15> */
[----:B------:R-:W-:Y:S02]  /*b150*/  ISETP.GE.AND P1, PT, R26, UR4, PT ;  /* 0x000000041a007c0c */ /* 0x000fe4000bf26270 */
[----:B------:R-:W-:Y:S01]  /*b160*/  ISETP.GE.AND P4, PT, R22, UR4, PT ;  /* 0x0000000416007c0c */ /* 0x000fe2000bf86270 */
[----:B------:R-:W-:-:S12]  /*b170*/  BRA.DIV UR5, `(.L_x_9260) ;  /* 0x0000003605a47947 */ /* 0x000fd8000b800000 */
[----:B------:R-:W0:Y:S01]  /*b180*/  SHFL.IDX PT, R14, R0, RZ, 0x181f ;  /* 0x00181fff000e7589 */ /* 0x000e2200000e0000 */
[C---:B------:R-:W-:Y:S02]  /*b190*/  LOP3.LUT P5, RZ, R16.reuse, 0x400, RZ, 0xc0, !PT ;  /* 0x0000040010ff7812 */ /* 0x040fe400078ac0ff */
[C---:B------:R-:W-:Y:S01]  /*b1a0*/  LOP3.LUT P6, RZ, R16.reuse, 0x800, RZ, 0xc0, !PT ;  /* 0x0000080010ff7812 */ /* 0x040fe200078cc0ff */
[----:B------:R-:W1:Y:S01]  /*b1b0*/  SHFL.IDX PT, R2, R4, RZ, 0x181f ;  /* 0x00181fff04027589 */ /* 0x000e6200000e0000 */
[----:B------:R-:W-:Y:S02]  /*b1c0*/  P2R R5, PR, RZ, 0x20 ;  /* 0x00000020ff057803 */ /* 0x000fe40000000000 */
[----:B------:R-:W-:-:S09]  /*b1d0*/  LOP3.LUT P5, RZ, R16, 0x1000, RZ, 0xc0, !PT ;  /* 0x0000100010ff7812 */ /* 0x000fd200078ac0ff */
[----:B------:R-:W-:-:S04]  /*b1e0*/  @!P6 LEA R9, R28, UR42, 0x1 ;  /* 0x0000002a1c09ec11 */ /* 0x000fc8000f8e08ff */
[----:B------:R-:W-:Y:S02]  /*b1f0*/  @!P5 LEA R7, R28, UR42, 0x1 ;  /* 0x0000002a1c07dc11 */ /* 0x000fe4000f8e08ff */
[----:B0-----:R-:W-:-:S05]  /*b200*/  @!P5 LEA R14, P0, R22, R14, 0x1 ;  /* 0x0000000e160ed211 */ /* 0x001fca00078008ff */
[----:B-1----:R-:W-:Y:S02]  /*b210*/  @!P5 IMAD.X R3, RZ, RZ, R2, P0 ;  /* 0x000000ffff03d224 */ /* 0x002fe400000e0602 */
[----:B------:R-:W-:Y:S02]  /*b220*/  @!P5 IMAD.MOV.U32 R2, RZ, RZ, R14 ;  /* 0x000000ffff02d224 */ /* 0x000fe400078e000e */
[----:B------:R-:W0:Y:S04]  /*b230*/  SHFL.IDX PT, R14, R0, 0x1, 0x181f ;  /* 0x00381f00000e7f89 */ /* 0x000e2800000e0000 */
[----:B------:R-:W-:Y:S04]  /*b240*/  @!P5 LDGSTS.E.BYPASS.LTC128B.128 [R7+0x22400], desc[UR36][R2.64], !P4 ;  /* 0x224000000207dfae */ /* 0x000fe8000e101d64 */
[----:B------:R-:W-:Y:S04]  /*b250*/  @!P5 LDGSTS.E.BYPASS.LTC128B.128 [R7+0x26400], desc[UR36][R2.64+0x80], !P3 ;  /* 0x264000800207dfae */ /* 0x000fe8000d901d64 */
[----:B------:R-:W-:Y:S04]  /*b260*/  @!P5 LDGSTS.E.BYPASS.LTC128B.128 [R7+0x2a400], desc[UR36][R2.64+0x100], !P2 ;  /* 0x2a4001000207dfae */ /* 0x000fe8000d101d64 */
[----:B------:R1:W-:Y:S01]  /*b270*/  @!P5 LDGSTS.E.BYPASS.LTC128B.128 [R7+0x2e400], desc[UR36][R2.64+0x180], !P1 ;  /* 0x2e4001800207dfae */ /* 0x0003e2000c901d64 */
[----:B------:R-:W-:-:S03]  /*b280*/  ISETP.NE.AND P5, PT, R5, RZ, PT ;  /* 0x000000ff0500720c */ /* 0x000fc60003fa5270 */
[----:B------:R-:W2:Y:S01]  /*b290*/  SHFL.IDX PT, R5, R4, 0x1, 0x181f ;  /* 0x00381f0004057f89 */ /* 0x000ea200000e0000 */
[----:B0-----:R-:W-:-:S04]  /*b2a0*/  @!P6 LEA R14, P0, R22, R14, 0x1 ;  /* 0x0000000e160ee211 */ /* 0x001fc800078008ff */
[----:B-1----:R-:W-:Y:S02]  /*b2b0*/  @!P6 MOV R2, R14 ;  /* 0x0000000e0002e202 */ /* 0x002fe40000000f00 */
[----:B------:R-:W0:Y:S03]  /*b2c0*/  SHFL.IDX PT, R14, R0, 0x2, 0x181f ;  /* 0x00581f00000e7f89 */ /* 0x000e2600000e0000 */
[----:B------:R-:W-:Y:S01]  /*b2d0*/  @!P5 LEA R7, R28, UR42, 0x1 ;  /* 0x0000002a1c07dc11 */ /* 0x000fe2000f8e08ff */
[----:B--2---:R-:W-:-:S04]  /*b2e0*/  @!P6 IMAD.X R5, RZ, RZ, R5, P0 ;  /* 0x000000ffff05e224 */ /* 0x004fc800000e0605 */
[----:B------:R-:W-:Y:S02]  /*b2f0*/  @!P6 IMAD.MOV.U32 R3, RZ, RZ, R5 ;  /* 0x000000ffff03e224 */ /* 0x000fe400078e0005 */
[----:B------:R-:W1:Y:S01]  /*b300*/  SHFL.IDX PT, R5, R4, 0x2, 0x181f ;  /* 0x00581f0004057f89 */ /* 0x000e6200000e0000 */
[----:B0-----:R-:W-:-:S03]  /*b310*/  @!P5 LEA R14, P0, R22, R14, 0x1 ;  /* 0x0000000e160ed211 */ /* 0x001fc600078008ff */
[----:B------:R-:W-:Y:S04]  /*b320*/  @!P6 LDGSTS.E.BYPASS.LTC128B.128 [R9+0x22c00], desc[UR36][R2.64], !P4 ;  /* 0x22c000000209efae */ /* 0x000fe8000e101d64 */
[----:B------:R-:W-:Y:S04]  /*b330*/  @!P6 LDGSTS.E.BYPASS.LTC128B.128 [R9+0x26c00], desc[UR36][R2.64+0x80], !P3 ;  /* 0x26c000800209efae */ /* 0x000fe8000d901d64 */
[----:B------:R-:W-:Y:S04]  /*b340*/  @!P6 LDGSTS.E.BYPASS.LTC128B.128 [R9+0x2ac00], desc[UR36][R2.64+0x100], !P2 ;  /* 0x2ac001000209efae */ /* 0x000fe8000d101d64 */
[----:B------:R0:W-:Y:S01]  /*b350*/  @!P6 LDGSTS.E.BYPASS.LTC128B.128 [R9+0x2ec00], desc[UR36][R2.64+0x180], !P1 ;  /* 0x2ec001800209efae */ /* 0x0001e2000c901d64 */
[----:B------:R-:W-:-:S04]  /*b360*/  LOP3.LUT P6, RZ, R16, 0x80, RZ, 0xc0, !PT ;  /* 0x0000008010ff7812 */ /* 0x000fc800078cc0ff */
[----:B------:R-:W-:Y:S01]  /*b370*/  P2R R6, PR, RZ, 0x40 ;  /* 0x00000040ff067803 */ /* 0x000fe20000000000 */
[----:B-1----:R-:W-:Y:S01]  /*b380*/  @!P5 IMAD.X R5, RZ, RZ, R5, P0 ;  /* 0x000000ffff05d224 */ /* 0x002fe200000e0605 */
[----:B------:R-:W-:Y:S01]  /*b390*/  LOP3.LUT P6, RZ, R16, 0x200, RZ, 0xc0, !PT ;  /* 0x0000020010ff7812 */ /* 0x000fe200078cc0ff */
[----:B0-----:R-:W-:Y:S02]  /*b3a0*/  @!P5 IMAD.MOV.U32 R2, RZ, RZ, R14 ;  /* 0x000000ffff02d224 */ /* 0x001fe400078e000e */
[----:B------:R-:W0:Y:S01]  /*b3b0*/  SHFL.IDX PT, R14, R0, 0x3, 0x181f ;  /* 0x00781f00000e7f89 */ /* 0x000e2200000e0000 */
[----:B------:R-:W-:-:S03]  /*b3c0*/  @!P5 IMAD.MOV.U32 R3, RZ, RZ, R5 ;  /* 0x000000ffff03d224 */ /* 0x000fc600078e0005 */
[----:B------:R-:W1:Y:S06]  /*b3d0*/  SHFL.IDX PT, R5, R4, 0x3, 0x181f ;  /* 0x00781f0004057f89 */ /* 0x000e6c00000e0000 */
[----:B------:R-:W-:Y:S01]  /*b3e0*/  @!P6 LEA R9, R28, UR42, 0x1 ;  /* 0x0000002a1c09ec11 */ /* 0x000fe2000f8e08ff */
[----:B------:R-:W-:Y:S04]  /*b3f0*/  @!P5 LDGSTS.E.BYPASS.LTC128B.128 [R7+0x23400], desc[UR36][R2.64], !P4 ;  /* 0x234000000207dfae */ /* 0x000fe8000e101d64 */
[----:B------:R-:W-:Y:S04]  /*b400*/  @!P5 LDGSTS.E.BYPASS.LTC128B.128 [R7+0x27400], desc[UR36][R2.64+0x80], !P3 ;  /* 0x274000800207dfae */ /* 0x000fe8000d901d64 */
[----:B------:R-:W-:Y:S04]  /*b410*/  @!P5 LDGSTS.E.BYPASS.LTC128B.128 [R7+0x2b400], desc[UR36][R2.64+0x100], !P2 ;  /* 0x2b4001000207dfae */ /* 0x000fe8000d101d64 */
[----:B------:R2:W-:Y:S01]  /*b420*/  @!P5 LDGSTS.E.BYPASS.LTC128B.128 [R7+0x2f400], desc[UR36][R2.64+0x180], !P1 ;  /* 0x2f4001800207dfae */ /* 0x0005e2000c901d64 */
[----:B------:R-:W-:-:S02]  /*b430*/  LOP3.LUT P5, RZ, R16, 0x40, RZ, 0xc0, !PT ;  /* 0x0000004010ff7812 */ /* 0x000fc400078ac0ff */
[----:B0-----:R-:W-:Y:S02]  /*b440*/  @!P6 LEA R14, P0, R22, R14, 0x1 ;  /* 0x0000000e160ee211 */ /* 0x001fe400078008ff */
[----:B------:R-:W-:Y:S02]  /*b450*/  P2R R8, PR, RZ, 0x20 ;  /* 0x00000020ff087803 */ /* 0x000fe40000000000 */
[----:B------:R-:W-:Y:S01]  /*b460*/  LOP3.LUT P5, RZ, R16, 0x100, RZ, 0xc0, !PT ;  /* 0x0000010010ff7812 */ /* 0x000fe200078ac0ff */
[----:B-1----:R-:W-:Y:S01]  /*b470*/  @!P6 IMAD.X R5, RZ, RZ, R5, P0 ;  /* 0x000000ffff05e224 */ /* 0x002fe200000e0605 */
[----:B--2---:R-:W-:-:S03]  /*b480*/  @!P6 MOV R2, R14 ;  /* 0x0000000e0002e202 */ /* 0x004fc60000000f00 */
[----:B------:R-:W-:Y:S01]  /*b490*/  @!P6 IMAD.MOV.U32 R3, RZ, RZ, R5 ;  /* 0x000000ffff03e224 */ /* 0x000fe200078e0005 */
[----:B------:R-:W0:Y:S04]  /*b4a0*/  SHFL.IDX PT, R14, R0, 0x4, 0x181f ;  /* 0x00981f00000e7f89 */ /* 0x000e2800000e0000 */
[----:B------:R-:W1:Y:S03]  /*b4b0*/  SHFL.IDX PT, R5, R4, 0x4, 0x181f ;  /* 0x00981f0004057f89 */ /* 0x000e6600000e0000 */
[----:B------:R-:W-:Y:S01]  /*b4c0*/  @!P5 LEA R7, R28, UR42, 0x1 ;  /* 0x0000002a1c07dc11 */ /* 0x000fe2000f8e08ff */
[----:B------:R-:W-:Y:S04]  /*b4d0*/  @!P6 LDGSTS.E.BYPASS.LTC128B.128 [R9+0x23c00], desc[UR36][R2.64], !P4 ;  /* 0x23c000000209efae */ /* 0x000fe8000e101d64 */
[----:B------:R-:W-:Y:S04]  /*b4e0*/  @!P6 LDGSTS.E.BYPASS.LTC128B.128 [R9+0x27c00], desc[UR36][R2.64+0x80], !P3 ;  /* 0x27c000800209efae */ /* 0x000fe8000d901d64 */
[----:B------:R-:W-:Y:S04]  /*b4f0*/  @!P6 LDGSTS.E.BYPASS.LTC128B.128 [R9+0x2bc00], desc[UR36][R2.64+0x100], !P2 ;  /* 0x2bc001000209efae */ /* 0x000fe8000d101d64 */
[----:B------:R2:W-:Y:S01]  /*b500*/  @!P6 LDGSTS.E.BYPASS.LTC128B.128 [R9+0x2fc00], desc[UR36][R2.64+0x180], !P1 ;  /* 0x2fc001800209efae */ /* 0x0005e2000c901d64 */
[----:B------:R-:W-:-:S02]  /*b510*/  ISETP.NE.AND P6, PT, R6, RZ, PT ;  /* 0x000000ff0600720c */ /* 0x000fc40003fc5270 */
[----:B0-----:R-:W-:-:S05]  /*b520*/  @!P5 LEA R14, P0, R22, R14, 0x1 ;  /* 0x0000000e160ed211 */ /* 0x001fca00078008ff */
[----:B-1----:R-:W-:Y:S02]  /*b530*/  @!P5 IMAD.X R5, RZ, RZ, R5, P0 ;  /* 0x000000ffff05d224 */ /* 0x002fe400000e0605 */
[----:B--2---:R-:W-:Y:S02]  /*b540*/  @!P5 IMAD.MOV.U32 R2, RZ, RZ, R14 ;  /* 0x000000ffff02d224 */ /* 0x004fe400078e000e */
[----:B------:R-:W0:Y:S01]  /*b550*/  SHFL.IDX PT, R14, R0, 0x5, 0x181f ;  /* 0x00b81f00000e7f89 */ /* 0x000e2200000e0000 */
[----:B------:R-:W-:Y:S01]  /*b560*/  @!P5 IMAD.MOV.U32 R3, RZ, RZ, R5 ;  /* 0x000000ffff03d224 */ /* 0x000fe200078e0005 */
[----:B------:R-:W-:Y:S02]  /*b570*/  @!P6 LEA R9, R28, UR42, 0x1 ;  /* 0x0000002a1c09ec11 */ /* 0x000fe4000f8e08ff */
[----:B------:R-:W1:Y:S04]  /*b580*/  SHFL.IDX PT, R5, R4, 0x5, 0x181f ;  /* 0x00b81f0004057f89 */ /* 0x000e6800000e0000 */
[----:B------:R-:W-:Y:S04]  /*b590*/  @!P5 LDGSTS.E.BYPASS.LTC128B.128 [R7+0x24400], desc[UR36][R2.64], !P4 ;  /* 0x244000000207dfae */ /* 0x000fe8000e101d64 */
[----:B------:R-:W-:Y:S04]  /*b5a0*/  @!P5 LDGSTS.E.BYPASS.LTC128B.128 [R7+0x28400], desc[UR36][R2.64+0x80], !P3 ;  /* 0x284000800207dfae */ /* 0x000fe8000d901d64 */
[----:B------:R-:W-:Y:S04]  /*b5b0*/  @!P5 LDGSTS.E.BYPASS.LTC128B.128 [R7+0x2c400], desc[UR36][R2.64+0x100], !P2 ;  /* 0x2c4001000207dfae */ /* 0x000fe8000d101d64 */
[----:B------:R2:W-:Y:S01]  /*b5c0*/  @!P5 LDGSTS.E.BYPASS.LTC128B.128 [R7+0x30400], desc[UR36][R2.64+0x180], !P1 ;  /* 0x304001800207dfae */ /* 0x0005e2000c901d64 */
[----:B------:R-:W-:-:S02]  /*b5d0*/  ISETP.NE.AND P5, PT, R8, RZ, PT ;  /* 0x000000ff0800720c */ /* 0x000fc40003fa5270 */
[----:B0-----:R-:W-:-:S05]  /*b5e0*/  @!P6 LEA R14, P0, R22, R14, 0x1 ;  /* 0x0000000e160ee211 */ /* 0x001fca00078008ff */
[----:B-1----:R-:W-:Y:S01]  /*b5f0*/  @!P6 IMAD.X R5, RZ, RZ, R5, P0 ;  /* 0x000000ffff05e224 */ /* 0x002fe200000e0605 */
[----:B--2---:R-:W-:-:S03]  /*b600*/  @!P6 MOV R2, R14 ;  /* 0x0000000e0002e202 */ /* 0x004fc60000000f00 */
[----:B------:R-:W-:Y:S01]  /*b610*/  @!P6 IMAD.MOV.U32 R3, RZ, RZ, R5 ;  /* 0x000000ffff03e224 */ /* 0x000fe200078e0005 */
[----:B------:R-:W0:Y:S01]  /*b620*/  SHFL.IDX PT, R14, R0, 0x6, 0x181f ;  /* 0x00d81f00000e7f89 */ /* 0x000e2200000e0000 */
[----:B------:R-:W-:-:S03]  /*b630*/  @!P5 LEA R7, R28, UR42, 0x1 ;  /* 0x0000002a1c07dc11 */ /* 0x000fc6000f8e08ff */
[----:B------:R-:W1:Y:S04]  /*b640*/  SHFL.IDX PT, R5, R4, 0x6, 0x181f ;  /* 0x00d81f0004057f89 */ /* 0x000e6800000e0000 */
[----:B------:R-:W-:Y:S04]  /*b650*/  @!P6 LDGSTS.E.BYPASS.LTC128B.128 [R9+0x24c00], desc[UR36][R2.64], !P4 ;  /* 0x24c000000209efae */ /* 0x000fe8000e101d64 */
[----:B------:R-:W-:Y:S04]  /*b660*/  @!P6 LDGSTS.E.BYPASS.LTC128B.128 [R9+0x28c00], desc[UR36][R2.64+0x80], !P3 ;  /* 0x28c000800209efae */ /* 0x000fe8000d901d64 */
[----:B------:R-:W-:Y:S04]  /*b670*/  @!P6 LDGSTS.E.BYPASS.LTC128B.128 [R9+0x2cc00], desc[UR36][R2.64+0x100], !P2 ;  /* 0x2cc001000209efae */ /* 0x000fe8000d101d64 */
[----:B------:R2:W-:Y:S01]  /*b680*/  @!P6 LDGSTS.E.BYPASS.LTC128B.128 [R9+0x30c00], desc[UR36][R2.64+0x180], !P1 ;  /* 0x30c001800209efae */ /* 0x0005e2000c901d64 */
[----:B0-----:R-:W-:-:S05]  /*b690*/  @!P5 LEA R14, P0, R22, R14, 0x1 ;  /* 0x0000000e160ed211 */ /* 0x001fca00078008ff */
[----:B-1----:R-:W-:Y:S02]  /*b6a0*/  @!P5 IMAD.X R5, RZ, RZ, R5, P0 ;  /* 0x000000ffff05d224 */ /* 0x002fe400000e0605 */
[----:B--2---:R-:W-:Y:S02]  /*b6b0*/  @!P5 IMAD.MOV.U32 R2, RZ, RZ, R14 ;  /* 0x000000ffff02d224 */ /* 0x004fe400078e000e */
[----:B------:R-:W-:Y:S01]  /*b6c0*/  @!P5 IMAD.MOV.U32 R3, RZ, RZ, R5 ;  /* 0x000000ffff03d224 */ /* 0x000fe200078e0005 */
[----:B------:R0:W1:Y:S04]  /*b6d0*/  SHFL.IDX PT, R14, R0, 0x7, 0x181f ;  /* 0x00f81f00000e7f89 */ /* 0x00006800000e0000 */
[----:B------:R0:W-:Y:S04]  /*b6e0*/  @!P5 LDGSTS.E.BYPASS.LTC128B.128 [R7+0x25400], desc[UR36][R2.64], !P4 ;  /* 0x254000000207dfae */ /* 0x0001e8000e101d64 */
[----:B------:R0:W-:Y:S04]  /*b6f0*/  @!P5 LDGSTS.E.BYPASS.LTC128B.128 [R7+0x29400], desc[UR36][R2.64+0x80], !P3 ;  /* 0x294000800207dfae */ /* 0x0001e8000d901d64 */
[----:B------:R0:W-:Y:S04]  /*b700*/  @!P5 LDGSTS.E.BYPASS.LTC128B.128 [R7+0x2d400], desc[UR36][R2.64+0x100], !P2 ;  /* 0x2d4001000207dfae */ /* 0x0001e8000d101d64 */
[----:B------:R0:W-:Y:S04]  /*b710*/  @!P5 LDGSTS.E.BYPASS.LTC128B.128 [R7+0x31400], desc[UR36][R2.64+0x180], !P1 ;  /* 0x314001800207dfae */ /* 0x0001e8000c901d64 */
[----:B------:R0:W2:Y:S02]  /*b720*/  SHFL.IDX PT, R5, R4, 0x7, 0x181f ;  /* 0x00f81f0004057f89 */ /* 0x0000a400000e0000 */
.L_x_9348:
[----:B------:R-:W-:Y:S01]  /*b730*/  LOP3.LUT P0, RZ, R16, 0x2000, RZ, 0xc0, !PT ;  /* 0x0000200010ff7812 */ /* 0x000fe2000780c0ff */
[----:B------:R-:W-:-:S12]  /*b740*/  BSSY B0, `(.L_x_9261) ;  /* 0x000000c000007945 */ /* 0x000fd80003800000 */
[----:B------:R-:W-:Y:S05]  /*b750*/  @P0 BRA `(.L_x_9262) ;  /* 0x0000000000280947 */ /* 0x000fea0003800000 */
[----:B01----:R-:W-:-:S05]  /*b760*/  LEA R2, P0, R22, R14, 0x1 ;  /* 0x0000000e16027211 */ /* 0x003fca00078008ff */
[----:B--2---:R-:W-:Y:S01]  /*b770*/  IMAD.X R3, RZ, RZ, R5, P0 ;  /* 0x000000ffff037224 */ /* 0x004fe200000e0605 */
[----:B------:R-:W-:-:S05]  /*b780*/  LEA R5, R28, UR42, 0x1 ;  /* 0x0000002a1c057c11 */ /* 0x000fca000f8e08ff */
[----:B------:R-:W-:Y:S01]  /*b790*/  @!PT LDS RZ, [RZ] ;  /* 0x00000000fffff984 */ /* 0x000fe20000000800 */
[----:B------:R-:W-:Y:S01]  /*b7a0*/  @!PT LDS RZ, [RZ] ;  /* 0x00000000fffff984 */ /* 0x000fe20000000800 */
[----:B------:R-:W-:Y:S01]  /*b7b0*/  @!PT LDS RZ, [RZ] ;  /* 0x00000000fffff984 */ /* 0x000fe20000000800 */
[----:B------:R3:W-:Y:S04]  /*b7c0*/  LDGSTS.E.BYPASS.LTC128B.128 [R5+0x25c00], desc[UR36][R2.64], !P4 ;  /* 0x25c0000002057fae */ /* 0x0007e8000e101d64 */
[----:B------:R3:W-:Y:S04]  /*b7d0*/  LDGSTS.E.BYPASS.LTC128B.128 [R5+0x29c00], desc[UR36][R2.64+0x80], !P3 ;  /* 0x29c0008002057fae */ /* 0x0007e8000d901d64 */
[----:B------:R3:W-:Y:S04]  /*b7e0*/  LDGSTS.E.BYPASS.LTC128B.128 [R5+0x2dc00], desc[UR36][R2.64+0x100], !P2 ;  /* 0x2dc0010002057fae */ /* 0x0007e8000d101d64 */
[----:B------:R3:W-:Y:S02]  /*b7f0*/  LDGSTS.E.BYPASS.LTC128B.128 [R5+0x31c00], desc[UR36][R2.64+0x180], !P1 ;  /* 0x31c0018002057fae */ /* 0x0007e4000c901d64 */
.L_x_9262:
[----:B------:R-:W-:Y:S05]  /*b800*/  BSYNC B0 ;  /* 0x0000000000007941 */ /* 0x000fea0003800000 */
.L_x_9261:
        /* <DEDUP_REMOVED lines=9> */
.L_x_9349:
[----:B------:R-:W-:-:S13]  /*b8a0*/  LOP3.LUT P0, RZ, R16, 0x20, RZ, 0xc0, !PT ;  /* 0x0000002010ff7812 */ /* 0x000fda000780c0ff */
[----:B------:R-:W-:Y:S05]  /*b8b0*/  @!P0 BRA `(.L_x_9264) ;  /* 0x0000000000048947 */ /* 0x000fea0003800000 */
[----:B------:R-:W-:Y:S01]  /*b8c0*/  BPT.TRAP 0x1 ;  /* 0x000000040000795c */ /* 0x000fe20000300000 */
.L_x_9264:
[----:B------:R-:W4:Y:S02]  /*b8d0*/  SYNCS.PHASECHK.TRANS64.TRYWAIT P0, [UR42+0x32460], R0 ;  /* 0x03246000ff0075a7 */ /* 0x000f24000800016a */
[----:B----4-:R-:W-:Y:S05]  /*b8e0*/  @!P0 BRA `(.L_x_9265) ;  /* 0x0000003800a88947 */ /* 0x010fea0003800000 */
.L_x_9350:
[----:B------:R-:W-:Y:S01]  /*b8f0*/  ULDC.64 UR4, c[0x0][0x328] ;  /* 0x0000ca0000047ab9 */ /* 0x000fe20000000a00 */
[----:B------:R-:W-:Y:S01]  /*b900*/  ULDC.64 UR6, c[0x0][0x338] ;  /* 0x0000ce0000067ab9 */ /* 0x000fe20000000a00 */
[----:B0-----:R-:W-:Y:S01]  /*b910*/  IMAD R0, R25, UR4, RZ ;  /* 0x0000000419007c24 */ /* 0x001fe2000f8e02ff */
[C---:B------:R-:W-:Y:S01]  /*b920*/  LOP3.LUT P3, RZ, R16.reuse, 0x10, RZ, 0xc0, !PT ;  /* 0x0000001010ff7812 */ /* 0x040fe2000786c0ff */
[----:B---3--:R-:W-:Y:S01]  /*b930*/  IMAD.WIDE.U32 R2, R23, UR4, RZ ;  /* 0x0000000417027c25 */ /* 0x008fe2000f8e00ff */
[----:B------:R-:W-:Y:S02]  /*b940*/  R2UR UR4, R29 ;  /* 0x000000001d0472ca */ /* 0x000fe400000e0000 */
[C---:B------:R-:W-:Y:S01]  /*b950*/  LOP3.LUT P2, RZ, R16.reuse, 0x8, RZ, 0xc0, !PT ;  /* 0x0000000810ff7812 */ /* 0x040fe2000784c0ff */
[----:B------:R-:W-:Y:S01]  /*b960*/  IMAD R23, R23, UR5, R0 ;  /* 0x0000000517177c24 */ /* 0x000fe2000f8e0200 */
[C---:B------:R-:W-:Y:S01]  /*b970*/  LOP3.LUT P1, RZ, R16.reuse, 0x4, RZ, 0xc0, !PT ;  /* 0x0000000410ff7812 */ /* 0x040fe2000782c0ff */
[----:B--2---:R-:W-:Y:S01]  /*b980*/  IMAD R5, R19, UR6, RZ ;  /* 0x0000000613057c24 */ /* 0x004fe2000f8e02ff */
[----:B------:R-:W-:Y:S01]  /*b990*/  SEL R0, RZ, 0x4, P2 ;  /* 0x00000004ff007807 */ /* 0x000fe20001000000 */
[----:B------:R-:W-:Y:S01]  /*b9a0*/  IMAD.IADD R3, R3, 0x1, R23 ;  /* 0x0000000103037824 */ /* 0x000fe200078e0217 */
[----:B------:R-:W-:Y:S01]  /*b9b0*/  LOP3.LUT P4, RZ, R16, 0x1, RZ, 0xc0, !PT ;  /* 0x0000000110ff7812 */ /* 0x000fe2000788c0ff */
[----:B------:R-:W-:-:S02]  /*b9c0*/  IMAD R5, R18, UR7, R5 ;  /* 0x0000000712057c24 */ /* 0x000fc4000f8e0205 */
[----:B------:R-:W-:Y:S01]  /*b9d0*/  IMAD.WIDE.U32 R2, R18, UR6, R2 ;  /* 0x0000000612027c25 */ /* 0x000fe2000f8e0002 */
[----:B------:R-:W-:Y:S02]  /*b9e0*/  ULDC.64 UR6, c[0x0][0x330] ;  /* 0x0000cc0000067ab9 */ /* 0x000fe40000000a00 */
[----:B------:R-:W-:Y:S01]  /*b9f0*/  UIMAD UR4, UR4, UR6, URZ ;  /* 0x00000006040472a4 */ /* 0x000fe2000f8e023f */
[----:B------:R-:W-:Y:S02]  /*ba00*/  IMAD.IADD R3, R3, 0x1, R5 ;  /* 0x0000000103037824 */ /* 0x000fe400078e0205 */
[----:B------:R-:W-:Y:S01]  /*ba10*/  IMAD.U32 R5, RZ, RZ, UR6 ;  /* 0x00000006ff057e24 */ /* 0x000fe2000f8e00ff */
[----:B------:R-:W-:-:S03]  /*ba20*/  UIMAD UR4, UR39, UR7, UR4 ;  /* 0x00000007270472a4 */ /* 0x000fc6000f8e0204 */
[----:B------:R-:W-:Y:S01]  /*ba30*/  IMAD.WIDE.U32 R2, R5, UR39, R2 ;  /* 0x0000002705027c25 */ /* 0x000fe2000f8e0002 */
[----:B------:R-:W-:Y:S01]  /*ba40*/  ULDC.64 UR6, c[0x0][0x318] ;  /* 0x0000c60000067ab9 */ /* 0x000fe20000000a00 */
[----:B------:R-:W-:Y:S02]  /*ba50*/  SEL R5, RZ, 0x8, P1 ;  /* 0x00000008ff057807 */ /* 0x000fe40000800000 */
        /* <DEDUP_REMOVED lines=8> */
[----:B-1----:R-:W0:Y:S01]  /*bae0*/  SHFL.IDX PT, R14, R18, RZ, 0x181f ;  /* 0x00181fff120e7589 */ /* 0x002e2200000e0000 */
[----:B------:R-:W-:Y:S02]  /*baf0*/  SHF.L.U32 R0, R22, 0x1, RZ ;  /* 0x0000000116007819 */ /* 0x000fe400000006ff */
[----:B------:R-:W-:Y:S01]  /*bb00*/  LEA R10, R28, UR42, 0x1 ;  /* 0x0000002a1c0a7c11 */ /* 0x000fe2000f8e08ff */
[----:B------:R-:W1:Y:S01]  /*bb10*/  SHFL.IDX PT, R3, R19, RZ, 0x181f ;  /* 0x00181fff13037589 */ /* 0x000e6200000e0000 */
[C---:B------:R-:W-:Y:S02]  /*bb20*/  LOP3.LUT P2, RZ, R5.reuse, 0x2, RZ, 0xc0, !PT ;  /* 0x0000000205ff7812 */ /* 0x040fe4000784c0ff */
[----:B------:R-:W-:Y:S01]  /*bb30*/  LOP3.LUT P1, RZ, R5, 0x4, RZ, 0xc0, !PT ;  /* 0x0000000405ff7812 */ /* 0x000fe2000782c0ff */
[----:B------:R-:W-:Y:S01]  /*bb40*/  SHFL.IDX PT, R4, R19, 0x1, 0x181f ;  /* 0x00381f0013047f89 */ /* 0x000fe200000e0000 */
[----:B------:R-:W-:-:S03]  /*bb50*/  VIADD R31, R10, 0x400 ;  /* 0x000004000a1f7836 */ /* 0x000fc60000000000 */
[----:B------:R-:W-:Y:S01]  /*bb60*/  SHFL.IDX PT, R20, R19, 0x4, 0x181f ;  /* 0x00981f0013147f89 */ /* 0x000fe200000e0000 */
[----:B0-----:R-:W-:-:S03]  /*bb70*/  IADD3 R2, P0, R14, R0, RZ ;  /* 0x000000000e027210 */ /* 0x001fc60007f1e0ff */
[----:B------:R-:W0:Y:S02]  /*bb80*/  SHFL.IDX PT, R14, R18, 0x1, 0x181f ;  /* 0x00381f00120e7f89 */ /* 0x000e2400000e0000 */
[----:B-1----:R-:W-:Y:S01]  /*bb90*/  IMAD.X R3, RZ, RZ, R3, P0 ;  /* 0x000000ffff037224 */ /* 0x002fe200000e0603 */
[-C--:B0-----:R-:W-:Y:S02]  /*bba0*/  IADD3 R6, P0, R14, R0.reuse, RZ ;  /* 0x000000000e067210 */ /* 0x081fe40007f1e0ff */
[----:B------:R-:W0:Y:S03]  /*bbb0*/  SHFL.IDX PT, R14, R18, 0x2, 0x181f ;  /* 0x00581f00120e7f89 */ /* 0x000e2600000e0000 */
[----:B------:R-:W-:Y:S02]  /*bbc0*/  IMAD.X R7, RZ, RZ, R4, P0 ;  /* 0x000000ffff077224 */ /* 0x000fe400000e0604 */
[----:B------:R-:W1:Y:S01]  /*bbd0*/  SHFL.IDX PT, R4, R19, 0x2, 0x181f ;  /* 0x00581f0013047f89 */ /* 0x000e6200000e0000 */
[----:B0-----:R-:W-:-:S03]  /*bbe0*/  IADD3 R8, P0, R14, R0, RZ ;  /* 0x000000000e087210 */ /* 0x001fc60007f1e0ff */
[----:B------:R-:W0:Y:S02]  /*bbf0*/  SHFL.IDX PT, R14, R18, 0x3, 0x181f ;  /* 0x00781f00120e7f89 */ /* 0x000e2400000e0000 */
[----:B-1----:R-:W-:Y:S01]  /*bc00*/  IMAD.X R9, RZ, RZ, R4, P0 ;  /* 0x000000ffff097224 */ /* 0x002fe200000e0604 */
[----:B------:R-:W-:-:S13]  /*bc10*/  ISETP.LT.OR P0, PT, R17, 0x1, P4 ;  /* 0x000000011100780c */ /* 0x000fda0002701670 */
[----:B------:R-:W-:Y:S01]  /*bc20*/  LDGSTS.E.BYPASS.LTC128B.128 [R10+0x400], desc[UR36][R2.64], !P0 ;  /* 0x00400000020a7fae */ /* 0x000fe2000c101d64 */
[----:B------:R-:W-:-:S13]  /*bc30*/  ISETP.LT.OR P0, PT, R17, 0x1, !P2 ;  /* 0x000000011100780c */ /* 0x000fda0005701670 */
[----:B------:R-:W-:Y:S01]  /*bc40*/  LDGSTS.E.BYPASS.LTC128B.128 [R10+0x3400], desc[UR36][R2.64+0x80], !P0 ;  /* 0x03400080020a7fae */ /* 0x000fe2000c101d64 */
[----:B------:R-:W-:-:S13]  /*bc50*/  ISETP.LT.OR P0, PT, R17, 0x1, !P1 ;  /* 0x000000011100780c */ /* 0x000fda0004f01670 */
[----:B------:R-:W-:Y:S01]  /*bc60*/  LDGSTS.E.BYPASS.LTC128B.128 [R10+0x6400], desc[UR36][R2.64+0x100], !P0 ;  /* 0x06400100020a7fae */ /* 0x000fe2000c101d64 */
[----:B------:R-:W-:-:S03]  /*bc70*/  LOP3.LUT P0, RZ, R5, 0x8, RZ, 0xc0, !PT ;  /* 0x0000000805ff7812 */ /* 0x000fc6000780c0ff */
[----:B------:R-:W1:Y:S01]  /*bc80*/  SHFL.IDX PT, R5, R19, 0x3, 0x181f ;  /* 0x00781f0013057f89 */ /* 0x000e6200000e0000 */
[----:B------:R-:W-:-:S03]  /*bc90*/  ISETP.LT.OR P3, PT, R17, 0x1, !P0 ;  /* 0x000000011100780c */ /* 0x000fc60004761670 */
[----:B------:R-:W-:Y:S10]  /*bca0*/  SHFL.IDX PT, R19, R19, 0x5, 0x181f ;  /* 0x00b81f0013137f89 */ /* 0x000ff400000e0000 */
[----:B------:R2:W-:Y:S01]  /*bcb0*/  LDGSTS.E.BYPASS.LTC128B.128 [R10+0x9400], desc[UR36][R2.64+0x180], !P3 ;  /* 0x09400180020a7fae */ /* 0x0005e2000d901d64 */
[----:B0-----:R-:W-:-:S03]  /*bcc0*/  IADD3 R4, P3, R14, R0, RZ ;  /* 0x000000000e047210 */ /* 0x001fc60007f7e0ff */
[----:B------:R-:W2:Y:S02]  /*bcd0*/  SHFL.IDX PT, R14, R18, 0x4, 0x181f ;  /* 0x00981f00120e7f89 */ /* 0x000ea400000e0000 */
[----:B-1----:R-:W-:Y:S01]  /*bce0*/  IMAD.X R5, RZ, RZ, R5, P3 ;  /* 0x000000ffff057224 */ /* 0x002fe200018e0605 */
[----:B------:R-:W-:-:S13]  /*bcf0*/  ISETP.LT.OR P3, PT, R17, 0x11, P4 ;  /* 0x000000111100780c */ /* 0x000fda0002761670 */
[----:B------:R-:W-:Y:S01]  /*bd00*/  LDGSTS.E.BYPASS.LTC128B.128 [R10+0xc00], desc[UR36][R6.64], !P3 ;  /* 0x00c00000060a7fae */ /* 0x000fe2000d901d64 */
[----:B------:R-:W-:-:S13]  /*bd10*/  ISETP.LT.OR P3, PT, R17, 0x11, !P2 ;  /* 0x000000111100780c */ /* 0x000fda0005761670 */
[----:B------:R-:W-:Y:S01]  /*bd20*/  LDGSTS.E.BYPASS.LTC128B.128 [R10+0x3c00], desc[UR36][R6.64+0x80], !P3 ;  /* 0x03c00080060a7fae */ /* 0x000fe2000d901d64 */
[----:B------:R-:W-:-:S13]  /*bd30*/  ISETP.LT.OR P3, PT, R17, 0x11, !P1 ;  /* 0x000000111100780c */ /* 0x000fda0004f61670 */
[----:B------:R-:W-:Y:S01]  /*bd40*/  LDGSTS.E.BYPASS.LTC128B.128 [R10+0x6c00], desc[UR36][R6.64+0x100], !P3 ;  /* 0x06c00100060a7fae */ /* 0x000fe2000d901d64 */
[----:B------:R-:W-:-:S13]  /*bd50*/  ISETP.LT.OR P3, PT, R17, 0x11, !P0 ;  /* 0x000000111100780c */ /* 0x000fda0004761670 */
[----:B------:R0:W-:Y:S01]  /*bd60*/  LDGSTS.E.BYPASS.LTC128B.128 [R10+0x9c00], desc[UR36][R6.64+0x180], !P3 ;  /* 0x09c00180060a7fae */ /* 0x0001e2000d901d64 */
[----:B--2---:R-:W-:-:S03]  /*bd70*/  IADD3 R2, P3, R14, R0, RZ ;  /* 0x000000000e027210 */ /* 0x004fc60007f7e0ff */
[----:B------:R1:W2:Y:S02]  /*bd80*/  SHFL.IDX PT, R14, R18, 0x5, 0x181f ;  /* 0x00b81f00120e7f89 */ /* 0x0002a400000e0000 */
[----:B------:R-:W-:Y:S01]  /*bd90*/  IMAD.X R3, RZ, RZ, R20, P3 ;  /* 0x000000ffff037224 */ /* 0x000fe200018e0614 */
[----:B------:R-:W-:Y:S02]  /*bda0*/  ISETP.LT.OR P3, PT, R17, 0x21, P4 ;  /* 0x000000211100780c */ /* 0x000fe40002761670 */
[----:B0-----:R-:W-:-:S11]  /*bdb0*/  MOV R6, RZ ;  /* 0x000000ff00067202 */ /* 0x001fd60000000f00 */
        /* <DEDUP_REMOVED lines=22> */
[----:B--2---:R1:W-:Y:S02]  /*bf20*/  LDGSTS.E.BYPASS.LTC128B.128 [R10+0xb400], desc[UR36][R2.64+0x180], !P3 ;  /* 0x0b400180020a7fae */ /* 0x0043e4000d901d64 */
.L_x_9364:
[----:B01----:R-:W-:Y:S02]  /*bf30*/  IADD3 R2, P3, R14, R0, RZ ;  /* 0x000000000e027210 */ /* 0x003fe40007f7e0ff */
[C---:B------:R-:W-:Y:S02]  /*bf40*/  ISETP.LT.OR P2, PT, R17.reuse, 0x51, !P2 ;  /* 0x000000511100780c */ /* 0x040fe40005741670 */
[C---:B------:R-:W-:Y:S01]  /*bf50*/  ISETP.LT.OR P1, PT, R17.reuse, 0x51, !P1 ;  /* 0x000000511100780c */ /* 0x040fe20004f21670 */
[----:B------:R-:W-:Y:S01]  /*bf60*/  IMAD.X R3, RZ, RZ, R19, P3 ;  /* 0x000000ffff037224 */ /* 0x000fe200018e0613 */
[C---:B------:R-:W-:Y:S02]  /*bf70*/  ISETP.LT.OR P3, PT, R17.reuse, 0x51, P4 ;  /* 0x000000511100780c */ /* 0x040fe40002761670 */
[----:B------:R-:W-:-:S11]  /*bf80*/  ISETP.LT.OR P0, PT, R17, 0x51, !P0 ;  /* 0x000000511100780c */ /* 0x000fd60004701670 */
        /* <DEDUP_REMOVED lines=14> */
.L_x_9267:
        /* <DEDUP_REMOVED lines=8> */
[----:B------:R-:W0:Y:S01]  /*c0f0*/  S2R R2, SR_TID.X ;  /* 0x0000000000027919 */ /* 0x000e220000002100 */
[----:B------:R-:W-:Y:S01]  /*c100*/  UIADD3 UR4, UR44, 0x1, URZ ;  /* 0x000000012c047890 */ /* 0x000fe2000fffe03f */
[----:B------:R-:W-:Y:S01]  /*c110*/  LOP3.LUT R3, RZ, UR40, RZ, 0x33, !PT ;  /* 0x00000028ff037c12 */ /* 0x000fe2000f8e33ff */
[----:B------:R-:W-:Y:S02]  /*c120*/  IMAD.MOV.U32 R26, RZ, RZ, 0x1 ;  /* 0x00000001ff1a7424 */ /* 0x000fe400078e00ff */
[----:B------:R-:W-:Y:S01]  /*c130*/  UIMAD UR4, UR4, UR38, URZ ;  /* 0x00000026040472a4 */ /* 0x000fe2000f8e023f */
[----:B------:R-:W-:Y:S02]  /*c140*/  IMAD.MOV.U32 R17, RZ, RZ, 0x1 ;  /* 0x00000001ff117424 */ /* 0x000fe400078e00ff */
[----:B0-----:R-:W-:-:S05]  /*c150*/  IMAD.SHL.U32 R2, R2, 0x10, RZ ;  /* 0x0000001002027824 */ /* 0x001fca00078e00ff */
[----:B------:R-:W-:-:S04]  /*c160*/  LOP3.LUT R2, R2, 0x70, RZ, 0xc0, !PT ;  /* 0x0000007002027812 */ /* 0x000fc800078ec0ff */
[----:B------:R-:W-:Y:S02]  /*c170*/  IADD3 R24, R2, R24, R37 ;  /* 0x0000001802187210 */ /* 0x000fe40007ffe025 */
[----:B------:R-:W-:Y:S02]  /*c180*/  LOP3.LUT R2, RZ, UR4, RZ, 0x33, !PT ;  /* 0x00000004ff027c12 */ /* 0x000fe4000f8e33ff */
[----:B------:R-:W-:Y:S02]  /*c190*/  IADD3 R5, R24, -0x120, RZ ;  /* 0xfffffee018057810 */ /* 0x000fe40007ffe0ff */
[----:B------:R-:W-:-:S04]  /*c1a0*/  VIMNMX R2, R2, R3, !PT ;  /* 0x0000000302027248 */ /* 0x000fc80007fe0100 */
[C---:B------:R-:W-:Y:S01]  /*c1b0*/  IADD3 R27, -R2.reuse, -0x2, RZ ;  /* 0xfffffffe021b7810 */ /* 0x040fe20007ffe1ff */
[----:B------:R-:W-:-:S07]  /*c1c0*/  IMAD R18, R2, -0x60, R5 ;  /* 0xffffffa002127824 */ /* 0x000fce00078e0205 */
.L_x_9283:
        /* <DEDUP_REMOVED lines=22> */
.L_x_9270:
[----:B------:R-:W-:Y:S05]  /*c330*/  BSYNC B1 ;  /* 0x0000000000017941 */ /* 0x000fea0003800000 */
.L_x_9269:
[----:B------:R-:W-:-:S13]  /*c340*/  LOP3.LUT P0, RZ, R16, 0x20, RZ, 0xc0, !PT ;  /* 0x0000002010ff7812 */ /* 0x000fda000780c0ff */
[----:B------:R-:W-:Y:S05]  /*c350*/  @!P0 BRA `(.L_x_9271) ;  /* 0x0000000000048947 */ /* 0x000fea0003800000 */
[----:B------:R-:W-:Y:S01]  /*c360*/  BPT.TRAP 0x1 ;  /* 0x000000040000795c */ /* 0x000fe20000300000 */
.L_x_9271:
[----:B------:R-:W-:Y:S01]  /*c370*/  LEA R19, R17, UR42, 0x3 ;  /* 0x0000002a11137c11 */ /* 0x000fe2000f8e18ff */
[----:B------:R-:W-:Y:S01]  /*c380*/  BSSY B1, `(.L_x_9272) ;  /* 0x0000004000017945 */ /* 0x000fe20003800000 */
[----:B------:R-:W-:-:S04]  /*c390*/  SHF.L.U32 R23, R26, 0x1f, RZ ;  /* 0x0000001f1a177819 */ /* 0x000fc800000006ff */
[----:B------:R-:W1:Y:S02]  /*c3a0*/  SYNCS.PHASECHK.TRANS64.TRYWAIT P0, [R19+URZ+0x32440], R23 ;  /* 0x03244017130075a7 */ /* 0x000e64000800017f */
[----:B-1----:R-:W-:Y:S05]  /*c3b0*/  @!P0 BRA `(.L_x_9273) ;  /* 0x0000003800788947 */ /* 0x002fea0003800000 */
.L_x_9365:
[----:B------:R-:W-:Y:S05]  /*c3c0*/  BSYNC B1 ;  /* 0x0000000000017941 */ /* 0x000fea0003800000 */
.L_x_9272:
[----:B------:R-:W-:Y:S01]  /*c3d0*/  ULDC UR4, c[0x0][0x430] ;  /* 0x00010c0000047ab9 */ /* 0x000fe20000000800 */
[----:B-----5:R-:W-:Y:S01]  /*c3e0*/  SHF.R.S32.HI R20, RZ, 0x1f, R4 ;  /* 0x0000001fff147819 */ /* 0x020fe20000011404 */
[----:B------:R-:W-:Y:S01]  /*c3f0*/  UIADD3 UR4, -UR4, URZ, URZ ;  /* 0x0000003f04047290 */ /* 0x000fe2000fffe13f */
[----:B------:R-:W-:Y:S01]  /*c400*/  LOP3.LUT P1, RZ, R16, 0x2, RZ, 0xc0, !PT ;  /* 0x0000000210ff7812 */ /* 0x000fe2000782c0ff */
[----:B------:R-:W-:Y:S01]  /*c410*/  ULDC.64 UR6, c[0x0][0x310] ;  /* 0x0000c40000067ab9 */ /* 0x000fe20000000a00 */
[----:B------:R-:W-:-:S03]  /*c420*/  IMAD R22, R17, 0x1800, R28 ;  /* 0x0000180011167824 */ /* 0x000fc600078e021c */
[----:B0-----:R-:W-:Y:S01]  /*c430*/  IMAD R5, R7, UR4, R18 ;  /* 0x0000000407057c24 */ /* 0x001fe2000f8e0212 */
[----:B------:R-:W-:-:S03]  /*c440*/  ULDC.64 UR4, c[0x0][0x300] ;  /* 0x0000c00000047ab9 */ /* 0x000fc60000000a00 */
[----:B------:R-:W-:Y:S01]  /*c450*/  IMAD.WIDE.U32 R2, R5, UR4, RZ ;  /* 0x0000000405027c25 */ /* 0x000fe2000f8e00ff */
[----:B------:R-:W-:-:S05]  /*c460*/  SHF.R.S32.HI R25, RZ, 0x1f, R5 ;  /* 0x0000001fff197819 */ /* 0x000fca0000011405 */
[----:B------:R-:W-:Y:S01]  /*c470*/  IMAD R6, R25, UR4, RZ ;  /* 0x0000000419067c24 */ /* 0x000fe2000f8e02ff */
[----:B------:R-:W-:-:S03]  /*c480*/  R2UR UR4, R29 ;  /* 0x000000001d0472ca */ /* 0x000fc600000e0000 */
[----:B------:R-:W-:-:S04]  /*c490*/  IMAD R7, R5, UR5, R6 ;  /* 0x0000000505077c24 */ /* 0x000fc8000f8e0206 */
[----:B------:R-:W-:Y:S02]  /*c4a0*/  IMAD.IADD R3, R3, 0x1, R7 ;  /* 0x0000000103037824 */ /* 0x000fe400078e0207 */
[----:B------:R-:W-:Y:S02]  /*c4b0*/  IMAD R7, R20, UR6, RZ ;  /* 0x0000000614077c24 */ /* 0x000fe4000f8e02ff */
[----:B------:R-:W-:-:S04]  /*c4c0*/  IMAD.WIDE.U32 R2, R4, UR6, R2 ;  /* 0x0000000604027c25 */ /* 0x000fc8000f8e0002 */
[----:B------:R-:W-:Y:S01]  /*c4d0*/  IMAD R7, R4, UR7, R7 ;  /* 0x0000000704077c24 */ /* 0x000fe2000f8e0207 */
        /* <DEDUP_REMOVED lines=23> */
[----:B------:R-:W0:Y:S01]  /*c650*/  SHFL.IDX PT, R14, R21, 0x2, 0x181f ;  /* 0x00581f00150e7f89 */ /* 0x000e2200000e0000 */
[----:B------:R-:W-:-:S05]  /*c660*/  IADD3.X R11, RZ, R6, RZ, P0, !PT ;  /* 0x00000006ff0b7210 */ /* 0x000fca00007fe4ff */
[----:B------:R2:W-:Y:S01]  /*c670*/  LDGSTS.E.BYPASS.LTC128B.128 [R22+0x1cc00], desc[UR36][R10.64], !P1 ;  /* 0x1cc000000a167fae */ /* 0x0005e2000c901d64 */
[----:B0-----:R-:W-:-:S03]  /*c680*/  IADD3 R8, P0, R14, R0, RZ ;  /* 0x000000000e087210 */ /* 0x001fc60007f1e0ff */
[----:B------:R-:W0:Y:S02]  /*c690*/  SHFL.IDX PT, R14, R21, 0x3, 0x181f ;  /* 0x00781f00150e7f89 */ /* 0x000e2400000e0000 */
[----:B------:R-:W-:Y:S02]  /*c6a0*/  IMAD.X R9, RZ, RZ, R3, P0 ;  /* 0x000000ffff097224 */ /* 0x000fe400000e0603 */
[----:B------:R-:W3:Y:S04]  /*c6b0*/  SHFL.IDX PT, R3, R24, 0x3, 0x181f ;  /* 0x00781f0018037f89 */ /* 0x000ee800000e0000 */
[----:B------:R2:W-:Y:S01]  /*c6c0*/  LDGSTS.E.BYPASS.LTC128B.128 [R22+0x1d400], desc[UR36][R8.64], !P1 ;  /* 0x1d40000008167fae */ /* 0x0005e2000c901d64 */
[----:B0-----:R-:W-:-:S03]  /*c6d0*/  IADD3 R6, P0, R14, R0, RZ ;  /* 0x000000000e067210 */ /* 0x001fc60007f1e0ff */
[----:B------:R-:W0:Y:S02]  /*c6e0*/  SHFL.IDX PT, R14, R21, 0x4, 0x181f ;  /* 0x00981f00150e7f89 */ /* 0x000e2400000e0000 */
[----:B---3--:R-:W-:Y:S02]  /*c6f0*/  IMAD.X R7, RZ, RZ, R3, P0 ;  /* 0x000000ffff077224 */ /* 0x008fe400000e0603 */
[----:B------:R-:W3:Y:S04]  /*c700*/  SHFL.IDX PT, R3, R24, 0x4, 0x181f ;  /* 0x00981f0018037f89 */ /* 0x000ee800000e0000 */
[----:B------:R2:W-:Y:S01]  /*c710*/  LDGSTS.E.BYPASS.LTC128B.128 [R22+0x1dc00], desc[UR36][R6.64], !P1 ;  /* 0x1dc0000006167fae */ /* 0x0005e2000c901d64 */
[----:B0-----:R-:W-:-:S03]  /*c720*/  IADD3 R2, P0, R14, R0, RZ ;  /* 0x000000000e027210 */ /* 0x001fc60007f1e0ff */
[----:B------:R2:W0:Y:S02]  /*c730*/  SHFL.IDX PT, R14, R21, 0x5, 0x181f ;  /* 0x00b81f00150e7f89 */ /* 0x00042400000e0000 */
[----:B---3--:R-:W-:-:S05]  /*c740*/  IMAD.X R3, RZ, RZ, R3, P0 ;  /* 0x000000ffff037224 */ /* 0x008fca00000e0603 */
[----:B------:R2:W-:Y:S03]  /*c750*/  LDGSTS.E.BYPASS.LTC128B.128 [R22+0x1e400], desc[UR36][R2.64], !P1 ;  /* 0x1e40000002167fae */ /* 0x0005e6000c901d64 */
.L_x_9379:
[----:B0-2---:R-:W-:-:S05]  /*c760*/  IADD3 R2, P0, R14, R0, RZ ;  /* 0x000000000e027210 */ /* 0x005fca0007f1e0ff */
[----:B------:R-:W-:Y:S01]  /*c770*/  IMAD.X R3, RZ, RZ, R34, P0 ;  /* 0x000000ffff037224 */ /* 0x000fe200000e0622 */
[----:B------:R-:W-:-:S04]  /*c780*/  PLOP3.LUT P0, PT, PT, PT, PT, 0x80, 0x0 ;  /* 0x000000000000781c */ /* 0x000fc80003f0f070 */
[----:B------:R-:W-:Y:S01]  /*c790*/  @!PT LDS RZ, [RZ] ;  /* 0x00000000fffff984 */ /* 0x000fe20000000800 */
[----:B------:R-:W-:Y:S01]  /*c7a0*/  @!PT LDS RZ, [RZ] ;  /* 0x00000000fffff984 */ /* 0x000fe20000000800 */
[----:B------:R-:W-:Y:S01]  /*c7b0*/  @!PT LDS RZ, [RZ] ;  /* 0x00000000fffff984 */ /* 0x000fe20000000800 */
[----:B------:R0:W-:Y:S01]  /*c7c0*/  LDGSTS.E.BYPASS.LTC128B.128 [R22+0x1ec00], desc[UR36][R2.64], !P1 ;  /* 0x1ec0000002167fae */ /* 0x0001e2000c901d64 */
[----:B------:R-:W-:-:S08]  /*c7d0*/  NOP ;  /* 0x0000000000007918 */ /* 0x000fd00000000000 */
.L_x_9275:
        /* <DEDUP_REMOVED lines=10> */
.L_x_9276:
[----:B------:R2:W-:Y:S01]  /*c880*/  SYNCS.ARRIVE.TRANS64.A1T0 RZ, [R19+URZ+0x32430], RZ ;  /* 0x032430ff13ff79a7 */ /* 0x0005e2000810003f */
[----:B------:R-:W-:Y:S05]  /*c890*/  @!P2 BRA `(.L_x_9277) ;  /* 0x000000000004a947 */ /* 0x000fea0003800000 */
[----:B------:R-:W-:Y:S01]  /*c8a0*/  BPT.TRAP 0x1 ;  /* 0x000000040000795c */ /* 0x000fe20000300000 */
.L_x_9277:
[----:B------:R-:W3:Y:S01]  /*c8b0*/  SYNCS.PHASECHK.TRANS64.TRYWAIT P0, [R19+URZ+0x32460], R23 ;  /* 0x03246017130075a7 */ /* 0x000ee2000800017f */
[----:B------:R-:W-:Y:S04]  /*c8c0*/  BSSY B1, `(.L_x_9278) ;  /* 0x0000002000017945 */ /* 0x000fe80003800000 */
[----:B---3--:R-:W-:Y:S05]  /*c8d0*/  @!P0 BRA `(.L_x_9279) ;  /* 0x0000003800d08947 */ /* 0x008fea0003800000 */
.L_x_9380:
[----:B------:R-:W-:Y:S05]  /*c8e0*/  BSYNC B1 ;  /* 0x0000000000017941 */ /* 0x000fea0003800000 */
.L_x_9278:
[----:B------:R-:W-:Y:S01]  /*c8f0*/  ULDC.64 UR4, c[0x0][0x328] ;  /* 0x0000ca0000047ab9 */ /* 0x000fe20000000a00 */
[----:B------:R-:W-:Y:S01]  /*c900*/  ULDC.64 UR6, c[0x0][0x338] ;  /* 0x0000ce0000067ab9 */ /* 0x000fe20000000a00 */
[----:B------:R-:W-:Y:S01]  /*c910*/  IMAD R6, R25, UR4, RZ ;  /* 0x0000000419067c24 */ /* 0x000fe2000f8e02ff */
[C---:B------:R-:W-:Y:S01]  /*c920*/  LOP3.LUT P4, RZ, R16.reuse, 0x1, RZ, 0xc0, !PT ;  /* 0x0000000110ff7812 */ /* 0x040fe2000788c0ff */
[----:B0-----:R-:W-:Y:S01]  /*c930*/  IMAD.WIDE.U32 R2, R5, UR4, RZ ;  /* 0x0000000405027c25 */ /* 0x001fe2000f8e00ff */
[----:B------:R-:W-:Y:S02]  /*c940*/  R2UR UR4, R29 ;  /* 0x000000001d0472ca */ /* 0x000fe400000e0000 */
[C---:B------:R-:W-:Y:S01]  /*c950*/  LOP3.LUT P3, RZ, R16.reuse, 0x10, RZ, 0xc0, !PT ;  /* 0x0000001010ff7812 */ /* 0x040fe2000786c0ff */
[----:B------:R-:W-:Y:S01]  /*c960*/  IMAD R5, R5, UR5, R6 ;  /* 0x0000000505057c24 */ /* 0x000fe2000f8e0206 */
[----:B------:R-:W-:Y:S01]  /*c970*/  LOP3.LUT P2, RZ, R16, 0x8, RZ, 0xc0, !PT ;  /* 0x0000000810ff7812 */ /* 0x000fe2000784c0ff */
[----:B------:R-:W-:Y:S01]  /*c980*/  IMAD R7, R20, UR6, RZ ;  /* 0x0000000614077c24 */ /* 0x000fe2000f8e02ff */
[----:B------:R-:W-:Y:S01]  /*c990*/  LOP3.LUT P1, RZ, R16, 0x4, RZ, 0xc0, !PT ;  /* 0x0000000410ff7812 */ /* 0x000fe2000782c0ff */
[----:B------:R-:W-:-:S02]  /*c9a0*/  IMAD.IADD R3, R3, 0x1, R5 ;  /* 0x0000000103037824 */ /* 0x000fc400078e0205 */
[C---:B------:R-:W-:Y:S02]  /*c9b0*/  IMAD R7, R4.reuse, UR7, R7 ;  /* 0x0000000704077c24 */ /* 0x040fe4000f8e0207 */
[----:B------:R-:W-:Y:S01]  /*c9c0*/  IMAD.WIDE.U32 R2, R4, UR6, R2 ;  /* 0x0000000604027c25 */ /* 0x000fe2000f8e0002 */
[----:B------:R-:W-:Y:S02]  /*c9d0*/  ULDC.64 UR6, c[0x0][0x330] ;  /* 0x0000cc0000067ab9 */ /* 0x000fe40000000a00 */
[----:B------:R-:W-:Y:S02]  /*c9e0*/  UIMAD UR4, UR4, UR6, URZ ;  /* 0x00000006040472a4 */ /* 0x000fe4000f8e023f */
[----:B------:R-:W-:Y:S01]  /*c9f0*/  IMAD.U32 R5, RZ, RZ, UR6 ;  /* 0x00000006ff057e24 */ /* 0x000fe2000f8e00ff */
[----:B------:R-:W-:Y:S01]  /*ca00*/  IADD3 R3, R3, R7, RZ ;  /* 0x0000000703037210 */ /* 0x000fe20007ffe0ff */
        /* <DEDUP_REMOVED lines=13> */
[----:B-1-3--:R-:W-:Y:S01]  /*cae0*/  SHFL.IDX PT, R23, R22, 0x4, 0x181f ;  /* 0x00981f0016177f89 */ /* 0x00afe200000e0000 */
[----:B0-----:R-:W-:-:S03]  /*caf0*/  IADD3 R10, P0, R14, R0, RZ ;  /* 0x000000000e0a7210 */ /* 0x001fc60007f1e0ff */
[----:B------:R-:W0:Y:S02]  /*cb00*/  SHFL.IDX PT, R14, R20, 0x1, 0x181f ;  /* 0x00381f00140e7f89 */ /* 0x000e2400000e0000 */
[----:B----4-:R-:W-:-:S05]  /*cb10*/  IMAD.X R11, RZ, RZ, R3, P0 ;  /* 0x000000ffff0b7224 */ /* 0x010fca00000e0603 */
[----:B------:R-:W-:Y:S04]  /*cb20*/  LDGSTS.E.BYPASS.LTC128B.128 [R21], desc[UR36][R10.64], !P4 ;  /* 0x000000000a157fae */ /* 0x000fe8000e101d64 */
[----:B------:R-:W-:Y:S04]  /*cb30*/  LDGSTS.E.BYPASS.LTC128B.128 [R21+0x3000], desc[UR36][R10.64+0x80], !P3 ;  /* 0x030000800a157fae */ /* 0x000fe8000d901d64 */
[----:B------:R-:W-:Y:S04]  /*cb40*/  LDGSTS.E.BYPASS.LTC128B.128 [R21+0x6000], desc[UR36][R10.64+0x100], !P2 ;  /* 0x060001000a157fae */ /* 0x000fe8000d101d64 */
[----:B------:R-:W-:Y:S01]  /*cb50*/  LDGSTS.E.BYPASS.LTC128B.128 [R21+0x9000], desc[UR36][R10.64+0x180], !P1 ;  /* 0x090001800a157fae */ /* 0x000fe2000c901d64 */
[----:B0-----:R-:W-:-:S03]  /*cb60*/  IADD3 R8, P0, R14, R0, RZ ;  /* 0x000000000e087210 */ /* 0x001fc60007f1e0ff */
[----:B------:R-:W0:Y:S02]  /*cb70*/  SHFL.IDX PT, R14, R20, 0x2, 0x181f ;  /* 0x00581f00140e7f89 */ /* 0x000e2400000e0000 */
[----:B------:R-:W-:Y:S02]  /*cb80*/  IMAD.X R9, RZ, RZ, R4, P0 ;  /* 0x000000ffff097224 */ /* 0x000fe400000e0604 */
[----:B------:R-:W1:Y:S04]  /*cb90*/  SHFL.IDX PT, R4, R22, 0x2, 0x181f ;  /* 0x00581f0016047f89 */ /* 0x000e6800000e0000 */
[----:B------:R-:W-:Y:S04]  /*cba0*/  LDGSTS.E.BYPASS.LTC128B.128 [R21+0x800], desc[UR36][R8.64], !P4 ;  /* 0x0080000008157fae */ /* 0x000fe8000e101d64 */
[----:B------:R-:W-:Y:S04]  /*cbb0*/  LDGSTS.E.BYPASS.LTC128B.128 [R21+0x3800], desc[UR36][R8.64+0x80], !P3 ;  /* 0x0380008008157fae */ /* 0x000fe8000d901d64 */
[----:B------:R-:W-:Y:S04]  /*cbc0*/  LDGSTS.E.BYPASS.LTC128B.128 [R21+0x6800], desc[UR36][R8.64+0x100], !P2 ;  /* 0x0680010008157fae */ /* 0x000fe8000d101d64 */
[----:B------:R-:W-:Y:S01]  /*cbd0*/  LDGSTS.E.BYPASS.LTC128B.128 [R21+0x9800], desc[UR36][R8.64+0x180], !P1 ;  /* 0x0980018008157fae */ /* 0x000fe2000c901d64 */
[----:B0-----:R-:W-:-:S03]  /*cbe0*/  IADD3 R6, P0, R14, R0, RZ ;  /* 0x000000000e067210 */ /* 0x001fc60007f1e0ff */
[----:B------:R-:W-:Y:S04]  /*cbf0*/  SHFL.IDX PT, R22, R22, 0x5, 0x181f ;  /* 0x00b81f0016167f89 */ /* 0x000fe800000e0000 */
[----:B------:R-:W0:Y:S01]  /*cc00*/  SHFL.IDX PT, R14, R20, 0x3, 0x181f ;  /* 0x00781f00140e7f89 */ /* 0x000e2200000e0000 */
[----:B-1----:R-:W-:-:S05]  /*cc10*/  IMAD.X R7, RZ, RZ, R4, P0 ;  /* 0x000000ffff077224 */ /* 0x002fca00000e0604 */
[----:B------:R-:W-:Y:S04]  /*cc20*/  LDGSTS.E.BYPASS.LTC128B.128 [R21+0x1000], desc[UR36][R6.64], !P4 ;  /* 0x0100000006157fae */ /* 0x000fe8000e101d64 */
[----:B------:R-:W-:Y:S04]  /*cc30*/  LDGSTS.E.BYPASS.LTC128B.128 [R21+0x4000], desc[UR36][R6.64+0x80], !P3 ;  /* 0x0400008006157fae */ /* 0x000fe8000d901d64 */
[----:B------:R-:W-:Y:S04]  /*cc40*/  LDGSTS.E.BYPASS.LTC128B.128 [R21+0x7000], desc[UR36][R6.64+0x100], !P2 ;  /* 0x0700010006157fae */ /* 0x000fe8000d101d64 */
[----:B------:R1:W-:Y:S01]  /*cc50*/  LDGSTS.E.BYPASS.LTC128B.128 [R21+0xa000], desc[UR36][R6.64+0x180], !P1 ;  /* 0x0a00018006157fae */ /* 0x0003e2000c901d64 */
[----:B0-----:R-:W-:-:S03]  /*cc60*/  IADD3 R4, P0, R14, R0, RZ ;  /* 0x000000000e047210 */ /* 0x001fc60007f1e0ff */
[----:B------:R-:W0:Y:S01]  /*cc70*/  SHFL.IDX PT, R14, R20, 0x4, 0x181f ;  /* 0x00981f00140e7f89 */ /* 0x000e2200000e0000 */
[----:B------:R-:W-:Y:S01]  /*cc80*/  IADD3.X R5, RZ, R5, RZ, P0, !PT ;  /* 0x00000005ff057210 */ /* 0x000fe200007fe4ff */
[----:B-1----:R-:W-:-:S04]  /*cc90*/  IMAD.MOV.U32 R6, RZ, RZ, RZ ;  /* 0x000000ffff067224 */ /* 0x002fc800078e00ff */
[----:B------:R1:W-:Y:S04]  /*cca0*/  LDGSTS.E.BYPASS.LTC128B.128 [R21+0x1800], desc[UR36][R4.64], !P4 ;  /* 0x0180000004157fae */ /* 0x0003e8000e101d64 */
[----:B------:R1:W-:Y:S04]  /*ccb0*/  LDGSTS.E.BYPASS.LTC128B.128 [R21+0x4800], desc[UR36][R4.64+0x80], !P3 ;  /* 0x0480008004157fae */ /* 0x0003e8000d901d64 */
[----:B------:R1:W-:Y:S04]  /*ccc0*/  LDGSTS.E.BYPASS.LTC128B.128 [R21+0x7800], desc[UR36][R4.64+0x100], !P2 ;  /* 0x0780010004157fae */ /* 0x0003e8000d101d64 */
[----:B------:R1:W-:Y:S01]  /*ccd0*/  LDGSTS.E.BYPASS.LTC128B.128 [R21+0xa800], desc[UR36][R4.64+0x180], !P1 ;  /* 0x0a80018004157fae */ /* 0x0003e2000c901d64 */
[----:B0-----:R-:W-:-:S03]  /*cce0*/  IADD3 R2, P0, R14, R0, RZ ;  /* 0x000000000e027210 */ /* 0x001fc60007f1e0ff */
[----:B------:R1:W0:Y:S02]  /*ccf0*/  SHFL.IDX PT, R14, R20, 0x5, 0x181f ;  /* 0x00b81f00140e7f89 */ /* 0x00022400000e0000 */
[----:B------:R-:W-:-:S05]  /*cd00*/  IMAD.X R3, RZ, RZ, R23, P0 ;  /* 0x000000ffff037224 */ /* 0x000fca00000e0617 */
[----:B------:R1:W-:Y:S04]  /*cd10*/  LDGSTS.E.BYPASS.LTC128B.128 [R21+0x2000], desc[UR36][R2.64], !P4 ;  /* 0x0200000002157fae */ /* 0x0003e8000e101d64 */
[----:B------:R1:W-:Y:S04]  /*cd20*/  LDGSTS.E.BYPASS.LTC128B.128 [R21+0x5000], desc[UR36][R2.64+0x80], !P3 ;  /* 0x0500008002157fae */ /* 0x0003e8000d901d64 */
[----:B------:R1:W-:Y:S04]  /*cd30*/  LDGSTS.E.BYPASS.LTC128B.128 [R21+0x8000], desc[UR36][R2.64+0x100], !P2 ;  /* 0x0800010002157fae */ /* 0x0003e8000d101d64 */
[----:B------:R1:W-:Y:S02]  /*cd40*/  LDGSTS.E.BYPASS.LTC128B.128 [R21+0xb000], desc[UR36][R2.64+0x180], !P1 ;  /* 0x0b00018002157fae */ /* 0x0003e4000c901d64 */
.L_x_9394:
[----:B01----:R-:W-:-:S05]  /*cd50*/  IADD3 R2, P0, R14, R0, RZ ;  /* 0x000000000e027210 */ /* 0x003fca0007f1e0ff */
        /* <DEDUP_REMOVED lines=10> */
.L_x_9281:
        /* <DEDUP_REMOVED lines=10> */
.L_x_9282:
        /* <DEDUP_REMOVED lines=10> */
.L_x_9268:
[----:B------:R-:W-:Y:S05]  /*cf40*/  BSYNC B0 ;  /* 0x0000000000007941 */ /* 0x000fea0003800000 */
.L_x_9247:
[----:B------:R-:W0:Y:S01]  /*cf50*/  S2R R3, SR_CgaCtaId ;  /* 0x0000000000037919 */ /* 0x000e220000008800 */
[----:B------:R-:W-:Y:S01]  /*cf60*/  MOV R0, 0x400 ;  /* 0x0000040000007802 */ /* 0x000fe20000000f00 */
[----:B------:R-:W-:Y:S01]  /*cf70*/  BSSY B0, `(.L_x_9284) ;  /* 0x0000005000007945 */ /* 0x000fe20003800000 */
[----:B------:R-:W-:Y:S02]  /*cf80*/  SHF.L.U32 R6, R6, 0x1f, RZ ;  /* 0x0000001f06067819 */ /* 0x000fe400000006ff */
[----:B0-----:R-:W-:-:S04]  /*cf90*/  LEA R4, R3, R0, 0x18 ;  /* 0x0000000003047211 */ /* 0x001fc800078ec0ff */
[----:B------:R-:W0:Y:S02]  /*cfa0*/  SYNCS.PHASECHK.TRANS64.TRYWAIT P0, [R4+URZ+0x32420], R6 ;  /* 0x03242006040075a7 */ /* 0x000e24000800017f */
[----:B0-----:R-:W-:Y:S05]  /*cfb0*/  @!P0 BRA `(.L_x_9285) ;  /* 0x0000003800f88947 */ /* 0x001fea0003800000 */
.L_x_9395:
[----:B------:R-:W-:Y:S05]  /*cfc0*/  BSYNC B0 ;  /* 0x0000000000007941 */ /* 0x000fea0003800000 */
.L_x_9284:
[----:B------:R-:W-:-:S03]  /*cfd0*/  UMOV UR4, 0xffffffff ;  /* 0xffffffff00047882 */ /* 0x000fc60000000000 */
[----:B------:R-:W-:Y:S05]  /*cfe0*/  BRA.DIV UR4, `(.L_x_9286) ;  /* 0x0000003e04007947 */ /* 0x000fea000b800000 */
[----:B------:R-:W1:Y:S02]  /*cff0*/  S2R R0, SR_TID.X ;  /* 0x0000000000007919 */ /* 0x000e640000002100 */
[----:B-1----:R-:W-:-:S04]  /*d000*/  SHF.R.U32.HI R0, RZ, 0x5, R0 ;  /* 0x00000005ff007819 */ /* 0x002fc80000011600 */
[----:B------:R-:W-:-:S05]  /*d010*/  LOP3.LUT R0, R0, 0x3, RZ, 0xc0, !PT ;  /* 0x0000000300007812 */ /* 0x000fca00078ec0ff */
[----:B------:R1:W3:Y:S02]  /*d020*/  SHFL.IDX PT, R14, R0, RZ, 0x1f ;  /* 0x00001fff000e7589 */ /* 0x0002e400000e0000 */
.L_x_9398:
[----:B---3--:R-:W-:-:S13]  /*d030*/  ISETP.NE.AND P0, PT, R14, RZ, PT ;  /* 0x000000ff0e00720c */ /* 0x008fda0003f05270 */
[----:B------:R-:W-:Y:S05]  /*d040*/  @P0 BRA `(.L_x_9214) ;  /* 0x0000000000900947 */ /* 0x000fea0003800000 */
[----:B------:R-:W-:-:S03]  /*d050*/  UMOV UR4, 0xffffffff ;  /* 0xffffffff00047882 */ /* 0x000fc60000000000 */
[----:B------:R-:W-:Y:S05]  /*d060*/  BRA.DIV UR4, `(.L_x_9287) ;  /* 0x0000003e04147947 */ /* 0x000fea000b800000 */
[----:B------:R-:W-:-:S13]  /*d070*/  ELECT P6, URZ, PT ;  /* 0x00000000003f782f */ /* 0x000fda00038c0000 */
.L_x_9401:
        /* <DEDUP_REMOVED lines=8> */
.L_x_9288:
[C---:B------:R-:W-:Y:S01]  /*d100*/  IMAD R5, R17.reuse, 0x8, R4 ;  /* 0x0000000811057824 */ /* 0x040fe200078e0204 */
[----:B------:R-:W-:Y:S01]  /*d110*/  SHF.L.U32 R0, R26, 0x1f, RZ ;  /* 0x0000001f1a007819 */ /* 0x000fe200000006ff */
[----:B------:R-:W-:-:S03]  /*d120*/  VIADD R17, R17, 0x1 ;  /* 0x0000000111117836 */ /* 0x000fc60000000000 */
[----:B------:R-:W1:Y:S02]  /*d130*/  SYNCS.PHASECHK.TRANS64.TRYWAIT P1, [R5+URZ+0x32440], R0 ;  /* 0x03244000050075a7 */ /* 0x000e64000802017f */
[----:B------:R-:W-:-:S04]  /*d140*/  ISETP.NE.AND P2, PT, R17, 0x2, PT ;  /* 0x000000021100780c */ /* 0x000fc80003f45270 */
[----:B------:R-:W-:Y:S01]  /*d150*/  SEL R3, RZ, 0x1, P2 ;  /* 0x00000001ff037807 */ /* 0x000fe20001000000 */
[----:B-1----:R-:W-:Y:S08]  /*d160*/  @!P1 BRA `(.L_x_9289) ;  /* 0x0000003800f49947 */ /* 0x002ff00003800000 */
.L_x_9402:
[----:B------:R-:W-:Y:S02]  /*d170*/  SEL R17, R17, RZ, P2 ;  /* 0x000000ff11117207 */ /* 0x000fe40001000000 */
[----:B------:R-:W-:Y:S01]  /*d180*/  LOP3.LUT R2, R26, R3, RZ, 0x3c, !PT ;  /* 0x000000031a027212 */ /* 0x000fe200078e3cff */
[----:B------:R-:W-:Y:S06]  /*d190*/  @!P0 BRA `(.L_x_9290) ;  /* 0x0000000000048947 */ /* 0x000fec0003800000 */
[----:B------:R-:W-:Y:S01]  /*d1a0*/  BPT.TRAP 0x1 ;  /* 0x000000040000795c */ /* 0x000fe20000300000 */
.L_x_9290:
[----:B------:R-:W-:Y:S01]  /*d1b0*/  IMAD R17, R17, 0x8, R4 ;  /* 0x0000000811117824 */ /* 0x000fe200078e0204 */
[----:B------:R-:W-:-:S04]  /*d1c0*/  SHF.L.U32 R2, R2, 0x1f, RZ ;  /* 0x0000001f02027819 */ /* 0x000fc800000006ff */
[----:B------:R-:W3:Y:S02]  /*d1d0*/  SYNCS.PHASECHK.TRANS64.TRYWAIT P1, [R17+URZ+0x32440], R2 ;  /* 0x03244002110075a7 */ /* 0x000ee4000802017f */
[----:B---3--:R-:W-:Y:S05]  /*d1e0*/  @!P1 BRA `(.L_x_9291) ;  /* 0x0000003800e89947 */ /* 0x008fea0003800000 */
.L_x_9403:
[----:B------:R-:W-:Y:S05]  /*d1f0*/  @!P0 BRA `(.L_x_9292) ;  /* 0x0000000000048947 */ /* 0x000fea0003800000 */
[----:B------:R-:W-:Y:S01]  /*d200*/  BPT.TRAP 0x1 ;  /* 0x000000040000795c */ /* 0x000fe20000300000 */
.L_x_9292:
[----:B------:R-:W4:Y:S02]  /*d210*/  SYNCS.PHASECHK.TRANS64.TRYWAIT P1, [R5+URZ+0x32460], R0 ;  /* 0x03246000050075a7 */ /* 0x000f24000802017f */
[----:B----4-:R-:W-:Y:S05]  /*d220*/  @!P1 BRA `(.L_x_9293) ;  /* 0x0000003800ec9947 */ /* 0x010fea0003800000 */
.L_x_9404:
[----:B------:R-:W-:Y:S05]  /*d230*/  @!P0 BRA `(.L_x_9294) ;  /* 0x0000000000048947 */ /* 0x000fea0003800000 */
[----:B------:R-:W-:Y:S01]  /*d240*/  BPT.TRAP 0x1 ;  /* 0x000000040000795c */ /* 0x000fe20000300000 */
.L_x_9294:
[----:B------:R0:W0:Y:S02]  /*d250*/  SYNCS.PHASECHK.TRANS64.TRYWAIT P0, [R17+URZ+0x32460], R2 ;  /* 0x03246002110075a7 */ /* 0x000024000800017f */
[----:B0-----:R-:W-:Y:S05]  /*d260*/  @!P0 NANOSLEEP.SYNCS 0x989680 ;  /* 0x009896800000895d */ /* 0x001fea0003900000 */
[----:B------:R-:W0:Y:S02]  /*d270*/  @!P0 SYNCS.PHASECHK.TRANS64 P0, [R17+URZ+0x32460], R2 ;  /* 0x03246002110085a7 */ /* 0x000e24000800007f */
[----:B0-----:R-:W-:Y:S05]  /*d280*/  @!P0 BRA `(.L_x_9294) ;  /* 0xfffffffc00f08947 */ /* 0x001fea000383ffff */
.L_x_9214:
[----:B------:R-:W-:Y:S05]  /*d290*/  BSYNC B6 ;  /* 0x0000000000067941 */ /* 0x000fea0003800000 */
.L_x_9211:
[----:B------:R-:W-:Y:S05]  /*d2a0*/  EXIT ;  /* 0x000000000000794d */ /* 0x000fea0003800000 */
.L_x_9218:
[----:B------:R-:W-:-:S13]  /*d2b0*/  R2UR UR4, R16 ;  /* 0x00000000100472ca */ /* 0x000fda00000e0000 */
[----:B-1----:R-:W-:-:S04]  /*d2c0*/  IMAD.U32 R3, RZ, RZ, UR4 ;  /* 0x00000004ff037e24 */ /* 0x002fc8000f8e00ff */
[----:B------:R1:W2:Y:S03]  /*d2d0*/  SYNCS.PHASECHK.TRANS64.TRYWAIT P0, [R3+URZ+0x32400], R0 ;  /* 0x03240000030075a7 */ /* 0x0002a6000800017f */
[----:B--2---:R-:W-:Y:S05]  /*d2e0*/  @!P0 NANOSLEEP.SYNCS 0x989680 ;  /* 0x009896800000895d */ /* 0x004fea0003900000 */
[----:B------:R-:W2:Y:S02]  /*d2f0*/  @!P0 SYNCS.PHASECHK.TRANS64 P0, [R3+URZ+0x32400], R0 ;  /* 0x03240000030085a7 */ /* 0x000ea4000800007f */
[----:B--2---:R-:W-:Y:S05]  /*d300*/  @!P0 BRA `(.L_x_9218) ;  /* 0xfffffffc00e88947 */ /* 0x004fea000383ffff */
[----:B------:R-:W-:Y:S05]  /*d310*/  BRA `(.L_x_9295) ;  /* 0xffffff4000687947 */ /* 0x000fea000383ffff */
.L_x_9222:
[----:B------:R-:W-:-:S13]  /*d320*/  R2UR UR4, R16 ;  /* 0x00000000100472ca */ /* 0x000fda00000e0000 */
[----:B-1----:R-:W-:-:S04]  /*d330*/  MOV R3, UR4 ;  /* 0x0000000400037c02 */ /* 0x002fc80008000f00 */
[----:B------:R1:W2:Y:S03]  /*d340*/  SYNCS.PHASECHK.TRANS64.TRYWAIT P1, [R3+URZ+0x32430], R0 ;  /* 0x03243000030075a7 */ /* 0x0002a6000802017f */
[----:B--2---:R-:W-:Y:S05]  /*d350*/  @!P1 NANOSLEEP.SYNCS 0x989680 ;  /* 0x009896800000995d */ /* 0x004fea0003900000 */
[----:B------:R-:W2:Y:S02]  /*d360*/  @!P1 SYNCS.PHASECHK.TRANS64 P1, [R3+URZ+0x32430], R0 ;  /* 0x03243000030095a7 */ /* 0x000ea4000802007f */
[----:B--2---:R-:W-:Y:S05]  /*d370*/  @!P1 BRA `(.L_x_9222) ;  /* 0xfffffffc00e89947 */ /* 0x004fea000383ffff */
[----:B------:R-:W-:Y:S05]  /*d380*/  BRA `(.L_x_9221) ;  /* 0xffffff4000907947 */ /* 0x000fea000383ffff */
.L_x_9223:
[----:B------:R-:W-:-:S13]  /*d390*/  R2UR UR4, R16 ;  /* 0x00000000100472ca */ /* 0x000fda00000e0000 */
[----:B-1----:R-:W-:-:S04]  /*d3a0*/  IMAD.U32 R3, RZ, RZ, UR4 ;  /* 0x00000004ff037e24 */ /* 0x002fc8000f8e00ff */
[----:B------:R1:W2:Y:S03]  /*d3b0*/  SYNCS.PHASECHK.TRANS64.TRYWAIT P1, [R3+URZ+0x32410], R0 ;  /* 0x03241000030075a7 */ /* 0x0002a6000802017f */
[----:B--2---:R-:W-:Y:S05]  /*d3c0*/  @!P1 NANOSLEEP.SYNCS 0x989680 ;  /* 0x009896800000995d */ /* 0x004fea0003900000 */
[----:B------:R-:W2:Y:S02]  /*d3d0*/  @!P1 SYNCS.PHASECHK.TRANS64 P1, [R3+URZ+0x32410], R0 ;  /* 0x03241000030095a7 */ /* 0x000ea4000802007f */
[----:B--2---:R-:W-:Y:S05]  /*d3e0*/  @!P1 BRA `(.L_x_9223) ;  /* 0xfffffffc00e89947 */ /* 0x004fea000383ffff */
[----:B------:R-:W-:Y:S05]  /*d3f0*/  BRA `(.L_x_9296) ;  /* 0xffffff4400547947 */ /* 0x000fea000383ffff */
.L_x_9227:
[----:B------:R-:W-:-:S13]  /*d400*/  R2UR UR4, R16 ;  /* 0x00000000100472ca */ /* 0x000fda00000e0000 */
[----:B-1----:R-:W-:-:S04]  /*d410*/  IMAD.U32 R3, RZ, RZ, UR4 ;  /* 0x00000004ff037e24 */ /* 0x002fc8000f8e00ff */
[----:B------:R1:W3:Y:S03]  /*d420*/  SYNCS.PHASECHK.TRANS64.TRYWAIT P1, [R3+URZ+0x32450], R0 ;  /* 0x03245000030075a7 */ /* 0x0002e6000802017f */
[----:B---3--:R-:W-:Y:S05]  /*d430*/  @!P1 NANOSLEEP.SYNCS 0x989680 ;  /* 0x009896800000995d */ /* 0x008fea0003900000 */
[----:B------:R-:W3:Y:S02]  /*d440*/  @!P1 SYNCS.PHASECHK.TRANS64 P1, [R3+URZ+0x32450], R0 ;  /* 0x03245000030095a7 */ /* 0x000ee4000802007f */
[----:B---3--:R-:W-:Y:S05]  /*d450*/  @!P1 BRA `(.L_x_9227) ;  /* 0xfffffffc00e89947 */ /* 0x008fea000383ffff */
[----:B------:R-:W-:Y:S05]  /*d460*/  BRA `(.L_x_9226) ;  /* 0xffffff4400607947 */ /* 0x000fea000383ffff */
.L_x_9234:
[----:B-1----:R-:W-:-:S04]  /*d470*/  IMAD.U32 R153, RZ, RZ, UR60 ;  /* 0x0000003cff997e24 */ /* 0x002fc8000f8e00ff */
[----:B------:R1:W2:Y:S03]  /*d480*/  SYNCS.PHASECHK.TRANS64.TRYWAIT P2, [R153+URZ+0x32430], R0 ;  /* 0x03243000990075a7 */ /* 0x0002a6000804017f */
[----:B--2---:R-:W-:Y:S05]  /*d490*/  @!P2 NANOSLEEP.SYNCS 0x989680 ;  /* 0x009896800000a95d */ /* 0x004fea0003900000 */
[----:B------:R-:W2:Y:S02]  /*d4a0*/  @!P2 SYNCS.PHASECHK.TRANS64 P2, [R153+URZ+0x32430], R0 ;  /* 0x032430009900a5a7 */ /* 0x000ea4000804007f */
[----:B--2---:R-:W-:Y:S05]  /*d4b0*/  @!P2 BRA `(.L_x_9234) ;  /* 0xfffffffc00eca947 */ /* 0x004fea000383ffff */
[----:B------:R-:W-:Y:S05]  /*d4c0*/  BRA `(.L_x_9233) ;  /* 0xffffff64008c7947 */ /* 0x000fea000383ffff */
.L_x_9238:
[----:B--2---:R-:W-:-:S04]  /*d4d0*/  IMAD.U32 R203, RZ, RZ, UR60 ;  /* 0x0000003cffcb7e24 */ /* 0x004fc8000f8e00ff */
[----:B------:R2:W3:Y:S03]  /*d4e0*/  SYNCS.PHASECHK.TRANS64.TRYWAIT P2, [R203+URZ+0x32450], R0 ;  /* 0x03245000cb0075a7 */ /* 0x0004e6000804017f */
[----:B---3--:R-:W-:Y:S05]  /*d4f0*/  @!P2 NANOSLEEP.SYNCS 0x989680 ;  /* 0x009896800000a95d */ /* 0x008fea0003900000 */
[----:B------:R-:W3:Y:S02]  /*d500*/  @!P2 SYNCS.PHASECHK.TRANS64 P2, [R203+URZ+0x32450], R0 ;  /* 0x03245000cb00a5a7 */ /* 0x000ee4000804007f */
[----:B---3--:R-:W-:Y:S05]  /*d510*/  @!P2 BRA `(.L_x_9238) ;  /* 0xfffffffc00eca947 */ /* 0x008fea000383ffff */
[----:B------:R-:W-:Y:S05]  /*d520*/  BRA `(.L_x_9237) ;  /* 0xffffff6800587947 */ /* 0x000fea000383ffff */
.L_x_9252:
[----:B------:R-:W-:Y:S01]  /*d530*/  IMAD.MOV.U32 R13, RZ, RZ, R18 ;  /* 0x000000ffff0d7224 */ /* 0x000fe200078e0012 */
[----:B------:R-:W-:Y:S01]  /*d540*/  MOV R12, RZ ;  /* 0x000000ff000c7202 */ /* 0x000fe20000000f00 */
[----:B------:R-:W-:Y:S02]  /*d550*/  IMAD.MOV.U32 R11, RZ, RZ, 0x1f ;  /* 0x0000001fff0b7424 */ /* 0x000fe400078e00ff */
[----:B------:R-:W-:-:S07]  /*d560*/  IMAD.MOV.U32 R15, RZ, RZ, -0x1 ;  /* 0xffffffffff0f7424 */ /* 0x000fce00078e00ff */
[----:B-----5:R-:W-:Y:S05]  /*d570*/  WARPSYNC.COLLECTIVE R15, `(.L_x_9297) ;  /* 0x000000000f087348 */ /* 0x020fea0003c00000 */
[----:B------:R0:W1:Y:S02]  /*d580*/  SHFL.IDX P6, R14, R13, R12, R11 ;  /* 0x0000000c0d0e7389 */ /* 0x00006400000c000b */
[----:B01---5:R-:W-:Y:S01]  /*d590*/  ENDCOLLECTIVE ;  /* 0x000000000000791b */ /* 0x023fe20003800000 */
.L_x_9297:
[----:B------:R-:W-:Y:S05]  /*d5a0*/  BRA `(.L_x_9298) ;  /* 0xffffffc400887947 */ /* 0x000fea000383ffff */
.L_x_9254:
[----:B0-----:R-:W-:-:S04]  /*d5b0*/  IMAD.U32 R3, RZ, RZ, UR42 ;  /* 0x0000002aff037e24 */ /* 0x001fc8000f8e00ff */
[----:B------:R0:W1:Y:S03]  /*d5c0*/  SYNCS.PHASECHK.TRANS64.TRYWAIT P0, [R3+URZ+0x32440], R2 ;  /* 0x03244002030075a7 */ /* 0x000066000800017f */
[----:B-1----:R-:W-:Y:S05]  /*d5d0*/  @!P0 NANOSLEEP.SYNCS 0x989680 ;  /* 0x009896800000895d */ /* 0x002fea0003900000 */
[----:B------:R-:W1:Y:S02]  /*d5e0*/  @!P0 SYNCS.PHASECHK.TRANS64 P0, [R3+URZ+0x32440], R2 ;  /* 0x03244002030085a7 */ /* 0x000e64000800007f */
[----:B-1----:R-:W-:Y:S05]  /*d5f0*/  @!P0 BRA `(.L_x_9254) ;  /* 0xfffffffc00ec8947 */ /* 0x002fea000383ffff */
[----:B------:R-:W-:Y:S05]  /*d600*/  BRA `(.L_x_9299) ;  /* 0xffffffc400cc7947 */ /* 0x000fea000383ffff */
.L_x_9255:
        /* <DEDUP_REMOVED lines=8> */
.L_x_9301:
[----:B------:R-:W-:Y:S05]  /*d690*/  BSYNC B0 ;  /* 0x0000000000007941 */ /* 0x000fea0003800000 */
.L_x_9300:
        /* <DEDUP_REMOVED lines=9> */
.L_x_9302:
[----:B------:R-:W-:Y:S02]  /*d730*/  IMAD.MOV.U32 R13, RZ, RZ, R5 ;  /* 0x000000ffff0d7224 */ /* 0x000fe400078e0005 */
[----:B------:R-:W-:Y:S01]  /*d740*/  IMAD.MOV.U32 R12, RZ, RZ, 0x1 ;  /* 0x00000001ff0c7424 */ /* 0x000fe200078e00ff */
[----:B------:R-:W-:-:S13]  /*d750*/  @P0 LEA R2, P1, R22, R14, 0x1 ;  /* 0x0000000e16020211 */ /* 0x000fda00078208ff */
[----:B------:R-:W-:Y:S05]  /*d760*/  WARPSYNC.COLLECTIVE R15, `(.L_x_9303) ;  /* 0x000000000f087348 */ /* 0x000fea0003c00000 */
[----:B------:R0:W1:Y:S02]  /*d770*/  SHFL.IDX P6, R14, R13, R12, R11 ;  /* 0x0000000c0d0e7389 */ /* 0x00006400000c000b */
[----:B01----:R-:W-:Y:S01]  /*d780*/  ENDCOLLECTIVE ;  /* 0x000000000000791b */ /* 0x003fe20003800000 */
.L_x_9303:
        /* <DEDUP_REMOVED lines=12> */
.L_x_9304:
[----:B------:R-:W-:Y:S02]  /*d850*/  IMAD.MOV.U32 R13, RZ, RZ, R5 ;  /* 0x000000ffff0d7224 */ /* 0x000fe400078e0005 */
[----:B------:R-:W-:Y:S01]  /*d860*/  IMAD.MOV.U32 R12, RZ, RZ, 0x2 ;  /* 0x00000002ff0c7424 */ /* 0x000fe200078e00ff */
[----:B------:R-:W-:-:S13]  /*d870*/  @P0 LEA R2, P1, R22, R14, 0x1 ;  /* 0x0000000e16020211 */ /* 0x000fda00078208ff */
[----:B------:R-:W-:Y:S05]  /*d880*/  WARPSYNC.COLLECTIVE R15, `(.L_x_9305) ;  /* 0x000000000f087348 */ /* 0x000fea0003c00000 */
[----:B------:R0:W1:Y:S02]  /*d890*/  SHFL.IDX P6, R14, R13, R12, R11 ;  /* 0x0000000c0d0e7389 */ /* 0x00006400000c000b */
[----:B01----:R-:W-:Y:S01]  /*d8a0*/  ENDCOLLECTIVE ;  /* 0x000000000000791b */ /* 0x003fe20003800000 */
.L_x_9305:
[----:B------:R-:W-:-:S05]  /*d8b0*/  @P0 IADD3.X R3, RZ, R0, RZ, P1, !PT ;  /* 0x00000000ff030210 */ /* 0x000fca0000ffe4ff */
        /* <DEDUP_REMOVED lines=11> */
.L_x_9306:
[----:B------:R-:W-:Y:S01]  /*d970*/  MOV R13, R5 ;  /* 0x00000005000d7202 */ /* 0x000fe20000000f00 */
[----:B------:R-:W-:Y:S01]  /*d980*/  IMAD.MOV.U32 R12, RZ, RZ, 0x3 ;  /* 0x00000003ff0c7424 */ /* 0x000fe200078e00ff */
[----:B------:R-:W-:-:S13]  /*d990*/  @P0 LEA R2, P1, R22, R14, 0x1 ;  /* 0x0000000e16020211 */ /* 0x000fda00078208ff */
[----:B------:R-:W-:Y:S05]  /*d9a0*/  WARPSYNC.COLLECTIVE R15, `(.L_x_9307) ;  /* 0x000000000f087348 */ /* 0x000fea0003c00000 */
[----:B------:R0:W1:Y:S02]  /*d9b0*/  SHFL.IDX P6, R14, R13, R12, R11 ;  /* 0x0000000c0d0e7389 */ /* 0x00006400000c000b */
[----:B01----:R-:W-:Y:S01]  /*d9c0*/  ENDCOLLECTIVE ;  /* 0x000000000000791b */ /* 0x003fe20003800000 */
.L_x_9307:
        /* <DEDUP_REMOVED lines=12> */
.L_x_9308:
[----:B------:R-:W-:Y:S01]  /*da90*/  IMAD.MOV.U32 R13, RZ, RZ, R5 ;  /* 0x000000ffff0d7224 */ /* 0x000fe200078e0005 */
[----:B------:R-:W-:Y:S02]  /*daa0*/  MOV R12, 0x4 ;  /* 0x00000004000c7802 */ /* 0x000fe40000000f00 */
[----:B------:R-:W-:-:S13]  /*dab0*/  @P0 LEA R2, P1, R22, R14, 0x1 ;  /* 0x0000000e16020211 */ /* 0x000fda00078208ff */
[----:B------:R-:W-:Y:S05]  /*dac0*/  WARPSYNC.COLLECTIVE R15, `(.L_x_9309) ;  /* 0x000000000f087348 */ /* 0x000fea0003c00000 */
[----:B------:R0:W1:Y:S02]  /*dad0*/  SHFL.IDX P6, R14, R13, R12, R11 ;  /* 0x0000000c0d0e7389 */ /* 0x00006400000c000b */
[----:B01----:R-:W-:Y:S01]  /*dae0*/  ENDCOLLECTIVE ;  /* 0x000000000000791b */ /* 0x003fe20003800000 */
.L_x_9309:
        /* <DEDUP_REMOVED lines=12> */
.L_x_9310:
[----:B------:R-:W-:Y:S02]  /*dbb0*/  IMAD.MOV.U32 R13, RZ, RZ, R5 ;  /* 0x000000ffff0d7224 */ /* 0x000fe400078e0005 */
[----:B------:R-:W-:Y:S01]  /*dbc0*/  IMAD.MOV.U32 R12, RZ, RZ, 0x5 ;  /* 0x00000005ff0c7424 */ /* 0x000fe200078e00ff */
[----:B------:R-:W-:-:S13]  /*dbd0*/  @P0 LEA R2, P1, R22, R14, 0x1 ;  /* 0x0000000e16020211 */ /* 0x000fda00078208ff */
[----:B------:R-:W-:Y:S05]  /*dbe0*/  WARPSYNC.COLLECTIVE R15, `(.L_x_9311) ;  /* 0x000000000f087348 */ /* 0x000fea0003c00000 */
[----:B------:R0:W1:Y:S02]  /*dbf0*/  SHFL.IDX P6, R14, R13, R12, R11 ;  /* 0x0000000c0d0e7389 */ /* 0x00006400000c000b */
[----:B01----:R-:W-:Y:S01]  /*dc00*/  ENDCOLLECTIVE ;  /* 0x000000000000791b */ /* 0x003fe20003800000 */
.L_x_9311:
[----:B------:R-:W-:-:S05]  /*dc10*/  @P0 IMAD.X R3, RZ, RZ, R0, P1 ;  /* 0x000000ffff030224 */ /* 0x000fca00008e0600 */
[----:B------:R-:W-:Y:S01]  /*dc20*/  @!PT LDS RZ, [RZ] ;  /* 0x00000000fffff984 */ /* 0x000fe20000000800 */
[----:B------:R-:W-:Y:S01]  /*dc30*/  @!PT LDS RZ, [RZ] ;  /* 0x00000000fffff984 */ /* 0x000fe20000000800 */
[----:B------:R-:W-:Y:S01]  /*dc40*/  @!PT LDS RZ, [RZ] ;  /* 0x00000000fffff984 */ /* 0x000fe20000000800 */
[----:B------:R0:W-:Y:S01]  /*dc50*/  @P0 LDGSTS.E.BYPASS.LTC128B.128 [R7+0x1e400], desc[UR36][R2.64], !P2 ;  /* 0x1e40000002070fae */ /* 0x0001e2000d101d64 */
[----:B------:R-:W-:Y:S01]  /*dc60*/  IMAD.MOV.U32 R13, RZ, RZ, R4 ;  /* 0x000000ffff0d7224 */ /* 0x000fe200078e0004 */
[----:B------:R-:W-:-:S07]  /*dc70*/  MOV R0, R14 ;  /* 0x0000000e00007202 */ /* 0x000fce0000000f00 */
[----:B0-----:R-:W-:Y:S05]  /*dc80*/  WARPSYNC.COLLECTIVE R15, `(.L_x_9312) ;  /* 0x000000000f087348 */ /* 0x001fea0003c00000 */
[----:B------:R1:W2:Y:S02]  /*dc90*/  SHFL.IDX P6, R14, R13, R12, R11 ;  /* 0x0000000c0d0e7389 */ /* 0x0002a400000c000b */
[----:B012---:R-:W-:Y:S01]  /*dca0*/  ENDCOLLECTIVE ;  /* 0x000000000000791b */ /* 0x007fe20003800000 */
.L_x_9312:
[----:B------:R-:W-:Y:S05]  /*dcb0*/  BRA `(.L_x_9313) ;  /* 0xffffffc400407947 */ /* 0x000fea000383ffff */
.L_x_9258:
        /* <DEDUP_REMOVED lines=8> */
.L_x_9314:
[----:B------:R-:W-:Y:S01]  /*dd40*/  IMAD.MOV.U32 R13, RZ, RZ, R0 ;  /* 0x000000ffff0d7224 */ /* 0x000fe200078e0000 */
[----:B------:R-:W-:-:S07]  /*dd50*/  MOV R3, R14 ;  /* 0x0000000e00037202 */ /* 0x000fce0000000f00 */
[----:B------:R-:W-:Y:S05]  /*dd60*/  WARPSYNC.COLLECTIVE R15, `(.L_x_9315) ;  /* 0x000000000f087348 */ /* 0x000fea0003c00000 */
[----:B------:R0:W1:Y:S02]  /*dd70*/  SHFL.IDX P6, R14, R13, R12, R11 ;  /* 0x0000000c0d0e7389 */ /* 0x00006400000c000b */
[----:B01----:R-:W-:Y:S01]  /*dd80*/  ENDCOLLECTIVE ;  /* 0x000000000000791b */ /* 0x003fe20003800000 */
.L_x_9315:
[----:B------:R-:W-:Y:S02]  /*dd90*/  ULDC UR4, c[0x0][0x288] ;  /* 0x0000a20000047ab9 */ /* 0x000fe40000000800 */
[----:B------:R-:W-:Y:S02]  /*dda0*/  IMAD R5, R6, UR4, RZ ;  /* 0x0000000406057c24 */ /* 0x000fe4000f8e02ff */
[----:B------:R-:W-:-:S04]  /*ddb0*/  IMAD R6, R36, 0x80, R37 ;  /* 0x0000008024067824 */ /* 0x000fc800078e0225 */
[C---:B------:R-:W-:Y:S01]  /*ddc0*/  VIADD R8, R6.reuse, 0x10 ;  /* 0x0000001006087836 */ /* 0x040fe20000000000 */
[----:B------:R-:W-:Y:S01]  /*ddd0*/  ISETP.GE.AND P2, PT, R6, R5, PT ;  /* 0x000000050600720c */ /* 0x000fe20003f46270 */
[----:B------:R-:W-:Y:S01]  /*dde0*/  IMAD.MOV.U32 R13, RZ, RZ, R4 ;  /* 0x000000ffff0d7224 */ /* 0x000fe200078e0004 */
[----:B------:R-:W-:-:S11]  /*ddf0*/  MOV R12, 0x1 ;  /* 0x00000001000c7802 */ /* 0x000fd60000000f00 */
[----:B------:R-:W-:Y:S02]  /*de00*/  @!P2 LEA R9, R28, UR42, 0x1 ;  /* 0x0000002a1c09ac11 */ /* 0x000fe4000f8e08ff */
[----:B------:R-:W-:-:S13]  /*de10*/  @!P2 LEA R2, P1, R22, R14, 0x1 ;  /* 0x0000000e1602a211 */ /* 0x000fda00078208ff */
[----:B------:R-:W-:Y:S05]  /*de20*/  WARPSYNC.COLLECTIVE R15, `(.L_x_9316) ;  /* 0x000000000f087348 */ /* 0x000fea0003c00000 */
[----:B------:R0:W1:Y:S02]  /*de30*/  SHFL.IDX P6, R14, R13, R12, R11 ;  /* 0x0000000c0d0e7389 */ /* 0x00006400000c000b */
[----:B01----:R-:W-:Y:S01]  /*de40*/  ENDCOLLECTIVE ;  /* 0x000000000000791b */ /* 0x003fe20003800000 */
.L_x_9316:
[----:B------:R-:W-:Y:S01]  /*de50*/  @P2 LOP3.LUT R16, R16, 0x1000, RZ, 0xfc, !PT ;  /* 0x0000100010102812 */ /* 0x000fe200078efcff */
[----:B------:R-:W-:-:S03]  /*de60*/  @!P2 IMAD.X R3, RZ, RZ, R3, P1 ;  /* 0x000000ffff03a224 */ /* 0x000fc600008e0603 */
[----:B------:R-:W-:Y:S02]  /*de70*/  LOP3.LUT R16, R16, 0xfffff7ff, RZ, 0xc0, !PT ;  /* 0xfffff7ff10107812 */ /* 0x000fe400078ec0ff */
        /* <DEDUP_REMOVED lines=8> */
[----:B------:R-:W-:Y:S01]  /*df00*/  IMAD.MOV.U32 R7, RZ, RZ, R14 ;  /* 0x000000ffff077224 */ /* 0x000fe200078e000e */
[----:B0-----:R-:W-:-:S07]  /*df10*/  @P2 LOP3.LUT R16, R16, 0x800, RZ, 0xfc, !PT ;  /* 0x0000080010102812 */ /* 0x001fce00078efcff */
[----:B------:R-:W-:Y:S05]  /*df20*/  WARPSYNC.COLLECTIVE R15, `(.L_x_9317) ;  /* 0x000000000f087348 */ /* 0x000fea0003c00000 */
[----:B------:R0:W1:Y:S02]  /*df30*/  SHFL.IDX P6, R14, R13, R12, R11 ;  /* 0x0000000c0d0e7389 */ /* 0x00006400000c000b */
[----:B01----:R-:W-:Y:S01]  /*df40*/  ENDCOLLECTIVE ;  /* 0x000000000000791b */ /* 0x003fe20003800000 */
.L_x_9317:
[----:B------:R-:W-:Y:S01]  /*df50*/  LOP3.LUT R16, R16, 0xfffffbff, RZ, 0xc0, !PT ;  /* 0xfffffbff10107812 */ /* 0x000fe200078ec0ff */
[----:B------:R-:W-:Y:S01]  /*df60*/  IMAD.MOV.U32 R13, RZ, RZ, R4 ;  /* 0x000000ffff0d7224 */ /* 0x000fe200078e0004 */
[----:B------:R-:W-:-:S05]  /*df70*/  @!P2 LEA R12, P1, R22, R14, 0x1 ;  /* 0x0000000e160ca211 */ /* 0x000fca00078208ff */
[----:B------:R-:W-:Y:S02]  /*df80*/  @!P2 IMAD.X R11, RZ, RZ, R7, P1 ;  /* 0x000000ffff0ba224 */ /* 0x000fe400008e0607 */
[----:B------:R-:W-:Y:S02]  /*df90*/  @!P2 IMAD.MOV.U32 R2, RZ, RZ, R12 ;  /* 0x000000ffff02a224 */ /* 0x000fe400078e000c */
[----:B------:R-:W-:Y:S02]  /*dfa0*/  @!P2 IMAD.MOV.U32 R3, RZ, RZ, R11 ;  /* 0x000000ffff03a224 */ /* 0x000fe400078e000b */
[----:B------:R-:W-:Y:S02]  /*dfb0*/  IMAD.MOV.U32 R12, RZ, RZ, 0x2 ;  /* 0x00000002ff0c7424 */ /* 0x000fe400078e00ff */
[----:B------:R-:W-:Y:S01]  /*dfc0*/  IMAD.MOV.U32 R11, RZ, RZ, 0x181f ;  /* 0x0000181fff0b7424 */ /* 0x000fe200078e00ff */
[----:B------:R-:W-:Y:S01]  /*dfd0*/  @!PT LDS RZ, [RZ] ;  /* 0x00000000fffff984 */ /* 0x000fe20000000800 */
[----:B------:R-:W-:Y:S01]  /*dfe0*/  @!PT LDS RZ, [RZ] ;  /* 0x00000000fffff984 */ /* 0x000fe20000000800 */
[----:B------:R-:W-:Y:S01]  /*dff0*/  @!PT LDS RZ, [RZ] ;  /* 0x00000000fffff984 */ /* 0x000fe20000000800 */
[----:B------:R0:W-:Y:S01]  /*e000*/  @!P2 LDGSTS.E.BYPASS.LTC128B.128 [R21+0x18c00], desc[UR36][R2.64], !P0 ;  /* 0x18c000000215afae */ /* 0x0001e2000c101d64 */
[----:B------:R-:W-:Y:S01]  /*e010*/  ISETP.GE.AND P2, PT, R8, R5, PT ;  /* 0x000000050800720c */ /* 0x000fe20003f46270 */
[----:B------:R-:W-:-:S12]  /*e020*/  VIADD R8, R6, 0x30 ;  /* 0x0000003006087836 */ /* 0x000fd80000000000 */
[----:B0-----:R-:W-:Y:S05]  /*e030*/  WARPSYNC.COLLECTIVE R15, `(.L_x_9318) ;  /* 0x000000000f087348 */ /* 0x001fea0003c00000 */
[----:B------:R1:W2:Y:S02]  /*e040*/  SHFL.IDX P6, R14, R13, R12, R11 ;  /* 0x0000000c0d0e7389 */ /* 0x0002a400000c000b */
[----:B012---:R-:W-:Y:S01]  /*e050*/  ENDCOLLECTIVE ;  /* 0x000000000000791b */ /* 0x007fe20003800000 */
.L_x_9318:
[----:B------:R-:W-:Y:S02]  /*e060*/  @!P2 LEA R21, R28, UR42, 0x1 ;  /* 0x0000002a1c15ac11 */ /* 0x000fe4000f8e08ff */
[----:B------:R-:W-:Y:S01]  /*e070*/  @P2 LOP3.LUT R16, R16, 0x400, RZ, 0xfc, !PT ;  /* 0x0000040010102812 */ /* 0x000fe200078efcff */
[----:B------:R-:W-:-:S03]  /*e080*/  IMAD.MOV.U32 R13, RZ, RZ, R0 ;  /* 0x000000ffff0d7224 */ /* 0x000fc600078e0000 */
[----:B------:R-:W-:Y:S01]  /*e090*/  LOP3.LUT R16, R16, 0xfffffdff, RZ, 0xc0, !PT ;  /* 0xfffffdff10107812 */ /* 0x000fe200078ec0ff */
[----:B------:R-:W-:-:S07]  /*e0a0*/  IMAD.MOV.U32 R20, RZ, RZ, R14 ;  /* 0x000000ffff147224 */ /* 0x000fce00078e000e */
[----:B------:R-:W-:Y:S05]  /*e0b0*/  WARPSYNC.COLLECTIVE R15, `(.L_x_9319) ;  /* 0x000000000f087348 */ /* 0x000fea0003c00000 */
[----:B------:R0:W1:Y:S02]  /*e0c0*/  SHFL.IDX P6, R14, R13, R12, R11 ;  /* 0x0000000c0d0e7389 */ /* 0x00006400000c000b */
[----:B01----:R-:W-:Y:S01]  /*e0d0*/  ENDCOLLECTIVE ;  /* 0x000000000000791b */ /* 0x003fe20003800000 */
.L_x_9319:
[----:B------:R-:W-:Y:S02]  /*e0e0*/  IMAD.MOV.U32 R13, RZ, RZ, R4 ;  /* 0x000000ffff0d7224 */ /* 0x000fe400078e0004 */
[----:B------:R-:W-:Y:S01]  /*e0f0*/  IMAD.MOV.U32 R12, RZ, RZ, 0x3 ;  /* 0x00000003ff0c7424 */ /* 0x000fe200078e00ff */
[----:B------:R-:W-:-:S04]  /*e100*/  @!P2 LEA R15, P1, R22, R14, 0x1 ;  /* 0x0000000e160fa211 */ /* 0x000fc800078208ff */
[----:B------:R-:W-:Y:S01]  /*e110*/  @!P2 IADD3.X R20, RZ, R20, RZ, P1, !PT ;  /* 0x00000014ff14a210 */ /* 0x000fe20000ffe4ff */
[----:B------:R-:W-:Y:S01]  /*e120*/  @!P2 IMAD.MOV.U32 R2, RZ, RZ, R15 ;  /* 0x000000ffff02a224 */ /* 0x000fe200078e000f */
[----:B------:R-:W-:-:S03]  /*e130*/  MOV R15, 0xffffffff ;  /* 0xffffffff000f7802 */ /* 0x000fc60000000f00 */
[----:B------:R-:W-:-:S07]  /*e140*/  @!P2 IMAD.MOV.U32 R3, RZ, RZ, R20 ;  /* 0x000000ffff03a224 */ /* 0x000fce00078e0014 */
[----:B------:R-:W-:Y:S05]  /*e150*/  WARPSYNC.COLLECTIVE R15, `(.L_x_9320) ;  /* 0x000000000f087348 */ /* 0x000fea0003c00000 */
[----:B------:R0:W1:Y:S02]  /*e160*/  SHFL.IDX P6, R14, R13, R12, R11 ;  /* 0x0000000c0d0e7389 */ /* 0x00006400000c000b */
[----:B01----:R-:W-:Y:S01]  /*e170*/  ENDCOLLECTIVE ;  /* 0x000000000000791b */ /* 0x003fe20003800000 */
.L_x_9320:
[----:B------:R-:W-:Y:S01]  /*e180*/  @!PT LDS RZ, [RZ] ;  /* 0x00000000fffff984 */ /* 0x000fe20000000800 */
[----:B------:R-:W-:Y:S01]  /*e190*/  @!PT LDS RZ, [RZ] ;  /* 0x00000000fffff984 */ /* 0x000fe20000000800 */
[----:B------:R-:W-:Y:S01]  /*e1a0*/  @!PT LDS RZ, [RZ] ;  /* 0x00000000fffff984 */ /* 0x000fe20000000800 */
[----:B------:R0:W-:Y:S01]  /*e1b0*/  @!P2 LDGSTS.E.BYPASS.LTC128B.128 [R21+0x19400], desc[UR36][R2.64], !P0 ;  /* 0x194000000215afae */ /* 0x0001e2000c101d64 */
[----:B------:R-:W-:Y:S02]  /*e1c0*/  ISETP.GE.AND P2, PT, R8, R5, PT ;  /* 0x000000050800720c */ /* 0x000fe40003f46270 */
[----:B------:R-:W-:Y:S01]  /*e1d0*/  IADD3 R8, R6, 0x40, RZ ;  /* 0x0000004006087810 */ /* 0x000fe20007ffe0ff */
[----:B------:R-:W-:-:S10]  /*e1e0*/  IMAD.MOV.U32 R13, RZ, RZ, R0 ;  /* 0x000000ffff0d7224 */ /* 0x000fd400078e0000 */
[----:B------:R-:W-:-:S04]  /*e1f0*/  @P2 LOP3.LUT R16, R16, 0x200, RZ, 0xfc, !PT ;  /* 0x0000020010102812 */ /* 0x000fc800078efcff */
[----:B------:R-:W-:Y:S01]  /*e200*/  LOP3.LUT R16, R16, 0xfffffeff, RZ, 0xc0, !PT ;  /* 0xfffffeff10107812 */ /* 0x000fe200078ec0ff */
[----:B0-----:R-:W-:-:S07]  /*e210*/  IMAD.MOV.U32 R7, RZ, RZ, R14 ;  /* 0x000000ffff077224 */ /* 0x001fce00078e000e */
[----:B------:R-:W-:Y:S05]  /*e220*/  WARPSYNC.COLLECTIVE R15, `(.L_x_9321) ;  /* 0x000000000f087348 */ /* 0x000fea0003c00000 */
[----:B------:R0:W1:Y:S02]  /*e230*/  SHFL.IDX P6, R14, R13, R12, R11 ;  /* 0x0000000c0d0e7389 */ /* 0x00006400000c000b */
[----:B01----:R-:W-:Y:S01]  /*e240*/  ENDCOLLECTIVE ;  /* 0x000000000000791b */ /* 0x003fe20003800000 */
.L_x_9321:
[----:B------:R-:W-:Y:S01]  /*e250*/  @!P2 LEA R15, R28, UR42, 0x1 ;  /* 0x0000002a1c0fac11 */ /* 0x000fe2000f8e08ff */
[----:B------:R-:W-:Y:S01]  /*e260*/  IMAD.MOV.U32 R12, RZ, RZ, 0x4 ;  /* 0x00000004ff0c7424 */ /* 0x000fe200078e00ff */
        /* <DEDUP_REMOVED lines=10> */
[----:B0-----:R-:W-:-:S12]  /*e310*/  IMAD.MOV.U32 R15, RZ, RZ, -0x1 ;  /* 0xffffffffff0f7424 */ /* 0x001fd800078e00ff */
[----:B------:R-:W-:Y:S02]  /*e320*/  @!P2 LEA R20, R28, UR42, 0x1 ;  /* 0x0000002a1c14ac11 */ /* 0x000fe4000f8e08ff */
[----:B------:R-:W-:-:S07]  /*e330*/  @P2 LOP3.LUT R16, R16, 0x100, RZ, 0xfc, !PT ;  /* 0x0000010010102812 */ /* 0x000fce00078efcff */
[----:B------:R-:W-:Y:S05]  /*e340*/  WARPSYNC.COLLECTIVE R15, `(.L_x_9322) ;  /* 0x000000000f087348 */ /* 0x000fea0003c00000 */
[----:B------:R0:W1:Y:S02]  /*e350*/  SHFL.IDX P6, R14, R13, R12, R11 ;  /* 0x0000000c0d0e7389 */ /* 0x00006400000c000b */
[----:B01----:R-:W-:Y:S01]  /*e360*/  ENDCOLLECTIVE ;  /* 0x000000000000791b */ /* 0x003fe20003800000 */
.L_x_9322:
[----:B------:R-:W-:Y:S01]  /*e370*/  LOP3.LUT R16, R16, 0xffffff7f, RZ, 0xc0, !PT ;  /* 0xffffff7f10107812 */ /* 0x000fe200078ec0ff */
[----:B------:R-:W-:Y:S02]  /*e380*/  IMAD.MOV.U32 R13, RZ, RZ, R0 ;  /* 0x000000ffff0d7224 */ /* 0x000fe400078e0000 */
[----:B------:R-:W-:-:S07]  /*e390*/  IMAD.MOV.U32 R8, RZ, RZ, R14 ;  /* 0x000000ffff087224 */ /* 0x000fce00078e000e */
[----:B------:R-:W-:Y:S05]  /*e3a0*/  WARPSYNC.COLLECTIVE R15, `(.L_x_9323) ;  /* 0x000000000f087348 */ /* 0x000fea0003c00000 */
[----:B------:R0:W1:Y:S02]  /*e3b0*/  SHFL.IDX P6, R14, R13, R12, R11 ;  /* 0x0000000c0d0e7389 */ /* 0x00006400000c000b */
[----:B01----:R-:W-:Y:S01]  /*e3c0*/  ENDCOLLECTIVE ;  /* 0x000000000000791b */ /* 0x003fe20003800000 */
.L_x_9323:
[----:B------:R-:W-:Y:S01]  /*e3d0*/  IMAD.MOV.U32 R13, RZ, RZ, R4 ;  /* 0x000000ffff0d7224 */ /* 0x000fe200078e0004 */
[----:B------:R-:W-:Y:S02]  /*e3e0*/  MOV R12, 0x5 ;  /* 0x00000005000c7802 */ /* 0x000fe40000000f00 */
[----:B------:R-:W-:-:S07]  /*e3f0*/  MOV R7, R14 ;  /* 0x0000000e00077202 */ /* 0x000fce0000000f00 */
[----:B------:R-:W-:Y:S05]  /*e400*/  WARPSYNC.COLLECTIVE R15, `(.L_x_9324) ;  /* 0x000000000f087348 */ /* 0x000fea0003c00000 */
[----:B------:R0:W1:Y:S02]  /*e410*/  SHFL.IDX P6, R14, R13, R12, R11 ;  /* 0x0000000c0d0e7389 */ /* 0x00006400000c000b */
[----:B01----:R-:W-:Y:S01]  /*e420*/  ENDCOLLECTIVE ;  /* 0x000000000000791b */ /* 0x003fe20003800000 */
.L_x_9324:
[----:B------:R-:W-:-:S05]  /*e430*/  @!P2 LEA R7, P1, R22, R7, 0x1 ;  /* 0x000000071607a211 */ /* 0x000fca00078208ff */
[----:B------:R-:W-:Y:S02]  /*e440*/  @!P2 IMAD.X R8, RZ, RZ, R8, P1 ;  /* 0x000000ffff08a224 */ /* 0x000fe400008e0608 */
[----:B------:R-:W-:Y:S02]  /*e450*/  @!P2 IMAD.MOV.U32 R2, RZ, RZ, R7 ;  /* 0x000000ffff02a224 */ /* 0x000fe400078e0007 */
[----:B------:R-:W-:Y:S02]  /*e460*/  @!P2 IMAD.MOV.U32 R3, RZ, RZ, R8 ;  /* 0x000000ffff03a224 */ /* 0x000fe400078e0008 */
[----:B------:R-:W-:Y:S02]  /*e470*/  VIADD R8, R6, 0x50 ;  /* 0x0000005006087836 */ /* 0x000fe40000000000 */
[----:B------:R-:W-:Y:S01]  /*e480*/  IMAD.MOV.U32 R13, RZ, RZ, R0 ;  /* 0x000000ffff0d7224 */ /* 0x000fe200078e0000 */
[----:B------:R-:W-:Y:S01]  /*e490*/  @!PT LDS RZ, [RZ] ;  /* 0x00000000fffff984 */ /* 0x000fe20000000800 */
[----:B------:R-:W-:Y:S01]  /*e4a0*/  @!PT LDS RZ, [RZ] ;  /* 0x00000000fffff984 */ /* 0x000fe20000000800 */
[----:B------:R-:W-:Y:S01]  /*e4b0*/  @!PT LDS RZ, [RZ] ;  /* 0x00000000fffff984 */ /* 0x000fe20000000800 */
[----:B------:R0:W-:Y:S02]  /*e4c0*/  @!P2 LDGSTS.E.BYPASS.LTC128B.128 [R20+0x1a400], desc[UR36][R2.64], !P0 ;  /* 0x1a4000000214afae */ /* 0x0001e4000c101d64 */
[----:B------:R-:W-:-:S02]  /*e4d0*/  ISETP.GE.AND P2, PT, R8, R5, PT ;  /* 0x000000050800720c */ /* 0x000fc40003f46270 */
[----:B------:R-:W-:Y:S01]  /*e4e0*/  IADD3 R8, R6, 0x60, RZ ;  /* 0x0000006006087810 */ /* 0x000fe20007ffe0ff */
[----:B------:R-:W-:-:S10]  /*e4f0*/  IMAD.MOV.U32 R10, RZ, RZ, R14 ;  /* 0x000000ffff0a7224 */ /* 0x000fd400078e000e */
[----:B0-----:R-:W-:Y:S05]  /*e500*/  WARPSYNC.COLLECTIVE R15, `(.L_x_9325) ;  /* 0x000000000f087348 */ /* 0x001fea0003c00000 */
[----:B------:R1:W2:Y:S02]  /*e510*/  SHFL.IDX P6, R14, R13, R12, R11 ;  /* 0x0000000c0d0e7389 */ /* 0x0002a400000c000b */
[----:B012---:R-:W-:Y:S01]  /*e520*/  ENDCOLLECTIVE ;  /* 0x000000000000791b */ /* 0x007fe20003800000 */
.L_x_9325:
        /* <DEDUP_REMOVED lines=9> */
.L_x_9326:
        /* <DEDUP_REMOVED lines=14> */
.L_x_9327:
[----:B------:R-:W-:Y:S02]  /*e6a0*/  @!P2 LEA R9, R28, UR42, 0x1 ;  /* 0x0000002a1c09ac11 */ /* 0x000fe4000f8e08ff */
[----:B------:R-:W-:Y:S01]  /*e6b0*/  @P2 LOP3.LUT R16, R16, 0x40, RZ, 0xfc, !PT ;  /* 0x0000004010102812 */ /* 0x000fe200078efcff */
[----:B------:R-:W-:Y:S02]  /*e6c0*/  IMAD.MOV.U32 R13, RZ, RZ, R4 ;  /* 0x000000ffff0d7224 */ /* 0x000fe400078e0004 */
[----:B------:R-:W-:-:S05]  /*e6d0*/  IMAD.MOV.U32 R11, RZ, RZ, R14 ;  /* 0x000000ffff0b7224 */ /* 0x000fca00078e000e */
[----:B------:R-:W-:-:S05]  /*e6e0*/  @!P2 LEA R11, P1, R22, R11, 0x1 ;  /* 0x0000000b160ba211 */ /* 0x000fca00078208ff */
[----:B------:R-:W-:Y:S02]  /*e6f0*/  @!P2 IMAD.X R12, RZ, RZ, R2, P1 ;  /* 0x000000ffff0ca224 */ /* 0x000fe400008e0602 */
[----:B------:R-:W-:Y:S01]  /*e700*/  @!P2 IMAD.MOV.U32 R2, RZ, RZ, R11 ;  /* 0x000000ffff02a224 */ /* 0x000fe200078e000b */
[----:B------:R-:W-:Y:S01]  /*e710*/  MOV R11, 0x181f ;  /* 0x0000181f000b7802 */ /* 0x000fe20000000f00 */
        /* <DEDUP_REMOVED lines=9> */
.L_x_9328:
[----:B------:R-:W-:Y:S02]  /*e7b0*/  IMAD.MOV.U32 R13, RZ, RZ, R0 ;  /* 0x000000ffff0d7224 */ /* 0x000fe400078e0000 */
[----:B------:R-:W-:-:S07]  /*e7c0*/  IMAD.MOV.U32 R4, RZ, RZ, R14 ;  /* 0x000000ffff047224 */ /* 0x000fce00078e000e */
[----:B------:R-:W-:Y:S05]  /*e7d0*/  WARPSYNC.COLLECTIVE R15, `(.L_x_9329) ;  /* 0x000000000f087348 */ /* 0x000fea0003c00000 */
[----:B------:R0:W1:Y:S02]  /*e7e0*/  SHFL.IDX P6, R14, R13, R12, R11 ;  /* 0x0000000c0d0e7389 */ /* 0x00006400000c000b */
[----:B01----:R-:W-:Y:S01]  /*e7f0*/  ENDCOLLECTIVE ;  /* 0x000000000000791b */ /* 0x003fe20003800000 */
.L_x_9329:
[----:B------:R-:W-:Y:S05]  /*e800*/  BRA `(.L_x_9330) ;  /* 0xffffffc4001c7947 */ /* 0x000fea000383ffff */
.L_x_9260:
        /* <DEDUP_REMOVED lines=8> */
.L_x_9332:
[----:B------:R-:W-:Y:S05]  /*e890*/  BSYNC B0 ;  /* 0x0000000000007941 */ /* 0x000fea0003800000 */
.L_x_9331:
[----:B------:R-:W-:Y:S01]  /*e8a0*/  IMAD.MOV.U32 R13, RZ, RZ, R0 ;  /* 0x000000ffff0d7224 */ /* 0x000fe200078e0000 */
[----:B------:R-:W-:Y:S01]  /*e8b0*/  LOP3.LUT P5, RZ, R16, 0x1000, RZ, 0xc0, !PT ;  /* 0x0000100010ff7812 */ /* 0x000fe200078ac0ff */
[----:B------:R-:W-:Y:S02]  /*e8c0*/  IMAD.MOV.U32 R12, RZ, RZ, RZ ;  /* 0x000000ffff0c7224 */ /* 0x000fe400078e00ff */
[----:B------:R-:W-:Y:S02]  /*e8d0*/  IMAD.MOV.U32 R11, RZ, RZ, 0x181f ;  /* 0x0000181fff0b7424 */ /* 0x000fe400078e00ff */
[----:B------:R-:W-:Y:S02]  /*e8e0*/  IMAD.MOV.U32 R15, RZ, RZ, -0x1 ;  /* 0xffffffffff0f7424 */ /* 0x000fe400078e00ff */
[----:B------:R-:W-:-:S07]  /*e8f0*/  IMAD.MOV.U32 R2, RZ, RZ, R14 ;  /* 0x000000ffff027224 */ /* 0x000fce00078e000e */
[----:B------:R-:W-:Y:S05]  /*e900*/  WARPSYNC.COLLECTIVE R15, `(.L_x_9333) ;  /* 0x000000000f087348 */ /* 0x000fea0003c00000 */
[----:B------:R0:W1:Y:S02]  /*e910*/  SHFL.IDX P6, R14, R13, R12, R11 ;  /* 0x0000000c0d0e7389 */ /* 0x00006400000c000b */
[----:B01----:R-:W-:Y:S01]  /*e920*/  ENDCOLLECTIVE ;  /* 0x000000000000791b */ /* 0x003fe20003800000 */
.L_x_9333:
[----:B------:R-:W-:Y:S01]  /*e930*/  @!P5 LEA R7, R28, UR42, 0x1 ;  /* 0x0000002a1c07dc11 */ /* 0x000fe2000f8e08ff */
[----:B------:R-:W-:Y:S02]  /*e940*/  IMAD.MOV.U32 R13, RZ, RZ, R4 ;  /* 0x000000ffff0d7224 */ /* 0x000fe400078e0004 */
[----:B------:R-:W-:Y:S01]  /*e950*/  IMAD.MOV.U32 R12, RZ, RZ, 0x1 ;  /* 0x00000001ff0c7424 */ /* 0x000fe200078e00ff */
[----:B------:R-:W-:-:S04]  /*e960*/  @!P5 LEA R14, P0, R22, R14, 0x1 ;  /* 0x0000000e160ed211 */ /* 0x000fc800078008ff */
[----:B------:R-:W-:Y:S01]  /*e970*/  @!P5 IADD3.X R3, RZ, R2, RZ, P0, !PT ;  /* 0x00000002ff03d210 */ /* 0x000fe200007fe4ff */
[----:B------:R-:W-:-:S08]  /*e980*/  @!P5 IMAD.MOV.U32 R2, RZ, RZ, R14 ;  /* 0x000000ffff02d224 */ /* 0x000fd000078e000e */
[----:B------:R-:W-:Y:S05]  /*e990*/  WARPSYNC.COLLECTIVE R15, `(.L_x_9334) ;  /* 0x000000000f087348 */ /* 0x000fea0003c00000 */
[----:B------:R0:W1:Y:S02]  /*e9a0*/  SHFL.IDX P6, R14, R13, R12, R11 ;  /* 0x0000000c0d0e7389 */ /* 0x00006400000c000b */
[----:B01----:R-:W-:Y:S01]  /*e9b0*/  ENDCOLLECTIVE ;  /* 0x000000000000791b */ /* 0x003fe20003800000 */
.L_x_9334:
[----:B------:R-:W-:Y:S01]  /*e9c0*/  @!PT LDS RZ, [RZ] ;  /* 0x00000000fffff984 */ /* 0x000fe20000000800 */
[----:B------:R-:W-:Y:S01]  /*e9d0*/  @!PT LDS RZ, [RZ] ;  /* 0x00000000fffff984 */ /* 0x000fe20000000800 */
[----:B------:R-:W-:Y:S01]  /*e9e0*/  @!PT LDS RZ, [RZ] ;  /* 0x00000000fffff984 */ /* 0x000fe20000000800 */
[----:B------:R0:W-:Y:S04]  /*e9f0*/  @!P5 LDGSTS.E.BYPASS.LTC128B.128 [R7+0x22400], desc[UR36][R2.64], !P4 ;  /* 0x224000000207dfae */ /* 0x0001e8000e101d64 */
[----:B------:R0:W-:Y:S04]  /*ea00*/  @!P5 LDGSTS.E.BYPASS.LTC128B.128 [R7+0x26400], desc[UR36][R2.64+0x80], !P3 ;  /* 0x264000800207dfae */ /* 0x0001e8000d901d64 */
[----:B------:R0:W-:Y:S01]  /*ea10*/  @!P5 LDGSTS.E.BYPASS.LTC128B.128 [R7+0x2a400], desc[UR36][R2.64+0x100], !P2 ;  /* 0x2a4001000207dfae */ /* 0x0001e2000d101d64 */
[----:B------:R-:W-:-:S03]  /*ea20*/  IMAD.MOV.U32 R13, RZ, RZ, R0 ;  /* 0x000000ffff0d7224 */ /* 0x000fc600078e0000 */
[----:B------:R0:W-:Y:S01]  /*ea30*/  @!P5 LDGSTS.E.BYPASS.LTC128B.128 [R7+0x2e400], desc[UR36][R2.64+0x180], !P1 ;  /* 0x2e4001800207dfae */ /* 0x0001e2000c901d64 */
[----:B------:R-:W-:Y:S01]  /*ea40*/  LOP3.LUT P5, RZ, R16, 0x400, RZ, 0xc0, !PT ;  /* 0x0000040010ff7812 */ /* 0x000fe200078ac0ff */
[----:B------:R-:W-:-:S12]  /*ea50*/  IMAD.MOV.U32 R5, RZ, RZ, R14 ;  /* 0x000000ffff057224 */ /* 0x000fd800078e000e */
[----:B0-----:R-:W-:Y:S05]  /*ea60*/  WARPSYNC.COLLECTIVE R15, `(.L_x_9335) ;  /* 0x000000000f087348 */ /* 0x001fea0003c00000 */
[----:B------:R1:W2:Y:S02]  /*ea70*/  SHFL.IDX P6, R14, R13, R12, R11 ;  /* 0x0000000c0d0e7389 */ /* 0x0002a400000c000b */
[----:B012---:R-:W-:Y:S01]  /*ea80*/  ENDCOLLECTIVE ;  /* 0x000000000000791b */ /* 0x007fe20003800000 */
.L_x_9335:
[----:B------:R-:W-:Y:S01]  /*ea90*/  @!P5 LEA R7, R28, UR42, 0x1 ;  /* 0x0000002a1c07dc11 */ /* 0x000fe2000f8e08ff */
[----:B------:R-:W-:Y:S02]  /*eaa0*/  IMAD.MOV.U32 R13, RZ, RZ, R4 ;  /* 0x000000ffff0d7224 */ /* 0x000fe400078e0004 */
[----:B------:R-:W-:Y:S01]  /*eab0*/  IMAD.MOV.U32 R12, RZ, RZ, 0x2 ;  /* 0x00000002ff0c7424 */ /* 0x000fe200078e00ff */
[----:B------:R-:W-:-:S13]  /*eac0*/  LOP3.LUT P6, RZ, R16, 0x800, RZ, 0xc0, !PT ;  /* 0x0000080010ff7812 */ /* 0x000fda00078cc0ff */
[----:B------:R-:W-:Y:S02]  /*ead0*/  @!P6 LEA R14, P0, R22, R14, 0x1 ;  /* 0x0000000e160ee211 */ /* 0x000fe400078008ff */
[----:B------:R-:W-:Y:S02]  /*eae0*/  @!P6 LEA R9, R28, UR42, 0x1 ;  /* 0x0000002a1c09ec11 */ /* 0x000fe4000f8e08ff */
[----:B------:R-:W-:Y:S01]  /*eaf0*/  @!P6 IADD3.X R5, RZ, R5, RZ, P0, !PT ;  /* 0x00000005ff05e210 */ /* 0x000fe200007fe4ff */
[----:B------:R-:W-:-:S04]  /*eb00*/  @!P6 IMAD.MOV.U32 R2, RZ, RZ, R14 ;  /* 0x000000ffff02e224 */ /* 0x000fc800078e000e */
[----:B------:R-:W-:-:S05]  /*eb10*/  @!P6 IMAD.MOV.U32 R3, RZ, RZ, R5 ;  /* 0x000000ffff03e224 */ /* 0x000fca00078e0005 */
[----:B------:R-:W-:Y:S01]  /*eb20*/  @!PT LDS RZ, [RZ] ;  /* 0x00000000fffff984 */ /* 0x000fe20000000800 */
[----:B------:R-:W-:Y:S01]  /*eb30*/  @!PT LDS RZ, [RZ] ;  /* 0x00000000fffff984 */ /* 0x000fe20000000800 */
[----:B------:R-:W-:Y:S01]  /*eb40*/  @!PT LDS RZ, [RZ] ;  /* 0x00000000fffff984 */ /* 0x000fe20000000800 */
[----:B------:R0:W-:Y:S04]  /*eb50*/  @!P6 LDGSTS.E.BYPASS.LTC128B.128 [R9+0x22c00], desc[UR36][R2.64], !P4 ;  /* 0x22c000000209efae */ /* 0x0001e8000e101d64 */
[----:B------:R0:W-:Y:S04]  /*eb60*/  @!P6 LDGSTS.E.BYPASS.LTC128B.128 [R9+0x26c00], desc[UR36][R2.64+0x80], !P3 ;  /* 0x26c000800209efae */ /* 0x0001e8000d901d64 */
[----:B------:R0:W-:Y:S04]  /*eb70*/  @!P6 LDGSTS.E.BYPASS.LTC128B.128 [R9+0x2ac00], desc[UR36][R2.64+0x100], !P2 ;  /* 0x2ac001000209efae */ /* 0x0001e8000d101d64 */
[----:B------:R0:W-:Y:S02]  /*eb80*/  @!P6 LDGSTS.E.BYPASS.LTC128B.128 [R9+0x2ec00], desc[UR36][R2.64+0x180], !P1 ;  /* 0x2ec001800209efae */ /* 0x0001e4000c901d64 */
[----:B0-----:R-:W-:Y:S05]  /*eb90*/  WARPSYNC.COLLECTIVE R15, `(.L_x_9336) ;  /* 0x000000000f087348 */ /* 0x001fea0003c00000 */
[----:B------:R1:W2:Y:S02]  /*eba0*/  SHFL.IDX P6, R14, R13, R12, R11 ;  /* 0x0000000c0d0e7389 */ /* 0x0002a400000c000b */
[----:B012---:R-:W-:Y:S01]  /*ebb0*/  ENDCOLLECTIVE ;  /* 0x000000000000791b */ /* 0x007fe20003800000 */
.L_x_9336:
[----:B------:R-:W-:Y:S01]  /*ebc0*/  MOV R13, R0 ;  /* 0x00000000000d7202 */ /* 0x000fe20000000f00 */
[----:B------:R-:W-:-:S07]  /*ebd0*/  IMAD.MOV.U32 R5, RZ, RZ, R14 ;  /* 0x000000ffff057224 */ /* 0x000fce00078e000e */
[----:B------:R-:W-:Y:S05]  /*ebe0*/  WARPSYNC.COLLECTIVE R15, `(.L_x_9337) ;  /* 0x000000000f087348 */ /* 0x000fea0003c00000 */
[----:B------:R0:W1:Y:S02]  /*ebf0*/  SHFL.IDX P6, R14, R13, R12, R11 ;  /* 0x0000000c0d0e7389 */ /* 0x00006400000c000b */
[----:B01----:R-:W-:Y:S01]  /*ec00*/  ENDCOLLECTIVE ;  /* 0x000000000000791b */ /* 0x003fe20003800000 */
.L_x_9337:
[----:B------:R-:W-:Y:S02]  /*ec10*/  IMAD.MOV.U32 R13, RZ, RZ, R4 ;  /* 0x000000ffff0d7224 */ /* 0x000fe400078e0004 */
[----:B------:R-:W-:Y:S01]  /*ec20*/  IMAD.MOV.U32 R12, RZ, RZ, 0x3 ;  /* 0x00000003ff0c7424 */ /* 0x000fe200078e00ff */
[----:B------:R-:W-:-:S05]  /*ec30*/  @!P5 LEA R14, P0, R22, R14, 0x1 ;  /* 0x0000000e160ed211 */ /* 0x000fca00078008ff */
[----:B------:R-:W-:-:S08]  /*ec40*/  @!P5 IMAD.MOV.U32 R2, RZ, RZ, R14 ;  /* 0x000000ffff02d224 */ /* 0x000fd000078e000e */
[----:B------:R-:W-:Y:S05]  /*ec50*/  WARPSYNC.COLLECTIVE R15, `(.L_x_9338) ;  /* 0x000000000f087348 */ /* 0x000fea0003c00000 */
[----:B------:R0:W1:Y:S02]  /*ec60*/  SHFL.IDX P6, R14, R13, R12, R11 ;  /* 0x0000000c0d0e7389 */ /* 0x00006400000c000b */
[----:B01----:R-:W-:Y:S01]  /*ec70*/  ENDCOLLECTIVE ;  /* 0x000000000000791b */ /* 0x003fe20003800000 */
.L_x_9338:
[----:B------:R-:W-:-:S04]  /*ec80*/  @!P5 IMAD.X R5, RZ, RZ, R5, P0 ;  /* 0x000000ffff05d224 */ /* 0x000fc800000e0605 */
[----:B------:R-:W-:-:S05]  /*ec90*/  @!P5 IMAD.MOV.U32 R3, RZ, RZ, R5 ;  /* 0x000000ffff03d224 */ /* 0x000fca00078e0005 */
[----:B------:R-:W-:Y:S01]  /*eca0*/  @!PT LDS RZ, [RZ] ;  /* 0x00000000fffff984 */ /* 0x000fe20000000800 */
[----:B------:R-:W-:Y:S01]  /*ecb0*/  @!PT LDS RZ, [RZ] ;  /* 0x00000000fffff984 */ /* 0x000fe20000000800 */
[----:B------:R-:W-:Y:S01]  /*ecc0*/  @!PT LDS RZ, [RZ] ;  /* 0x00000000fffff984 */ /* 0x000fe20000000800 */
[----:B------:R0:W-:Y:S01]  /*ecd0*/  @!P5 LDGSTS.E.BYPASS.LTC128B.128 [R7+0x23400], desc[UR36][R2.64], !P4 ;  /* 0x234000000207dfae */ /* 0x0001e2000e101d64 */
[----:B------:R-:W-:-:S03]  /*ece0*/  IMAD.MOV.U32 R13, RZ, RZ, R0 ;  /* 0x000000ffff0d7224 */ /* 0x000fc600078e0000 */
[----:B------:R0:W-:Y:S04]  /*ecf0*/  @!P5 LDGSTS.E.BYPASS.LTC128B.128 [R7+0x27400], desc[UR36][R2.64+0x80], !P3 ;  /* 0x274000800207dfae */ /* 0x0001e8000d901d64 */
[----:B------:R0:W-:Y:S04]  /*ed00*/  @!P5 LDGSTS.E.BYPASS.LTC128B.128 [R7+0x2b400], desc[UR36][R2.64+0x100], !P2 ;  /* 0x2b4001000207dfae */ /* 0x0001e8000d101d64 */
[----:B------:R0:W-:Y:S01]  /*ed10*/  @!P5 LDGSTS.E.BYPASS.LTC128B.128 [R7+0x2f400], desc[UR36][R2.64+0x180], !P1 ;  /* 0x2f4001800207dfae */ /* 0x0001e2000c901d64 */
[----:B------:R-:W-:Y:S02]  /*ed20*/  MOV R5, R14 ;  /* 0x0000000e00057202 */ /* 0x000fe40000000f00 */
[----:B------:R-:W-:-:S13]  /*ed30*/  LOP3.LUT P5, RZ, R16, 0x100, RZ, 0xc0, !PT ;  /* 0x0000010010ff7812 */ /* 0x000fda00078ac0ff */
[----:B0-----:R-:W-:Y:S05]  /*ed40*/  WARPSYNC.COLLECTIVE R15, `(.L_x_9339) ;  /* 0x000000000f087348 */ /* 0x001fea0003c00000 */
[----:B------:R1:W2:Y:S02]  /*ed50*/  SHFL.IDX P6, R14, R13, R12, R11 ;  /* 0x0000000c0d0e7389 */ /* 0x0002a400000c000b */
[----:B012---:R-:W-:Y:S01]  /*ed60*/  ENDCOLLECTIVE ;  /* 0x000000000000791b */ /* 0x007fe20003800000 */
.L_x_9339:
[----:B------:R-:W-:Y:S01]  /*ed70*/  @!P5 LEA R7, R28, UR42, 0x1 ;  /* 0x0000002a1c07dc11 */ /* 0x000fe2000f8e08ff */
[----:B------:R-:W-:Y:S01]  /*ed80*/  IMAD.MOV.U32 R13, RZ, RZ, R4 ;  /* 0x000000ffff0d7224 */ /* 0x000fe200078e0004 */
[----:B------:R-:W-:Y:S02]  /*ed90*/  MOV R12, 0x4 ;  /* 0x00000004000c7802 */ /* 0x000fe40000000f00 */
[----:B------:R-:W-:-:S13]  /*eda0*/  LOP3.LUT P6, RZ, R16, 0x200, RZ, 0xc0, !PT ;  /* 0x0000020010ff7812 */ /* 0x000fda00078cc0ff */
[----:B------:R-:W-:Y:S02]  /*edb0*/  @!P6 LEA R14, P0, R22, R14, 0x1 ;  /* 0x0000000e160ee211 */ /* 0x000fe400078008ff */
[----:B------:R-:W-:-:S03]  /*edc0*/  @!P6 LEA R9, R28, UR42, 0x1 ;  /* 0x0000002a1c09ec11 */ /* 0x000fc6000f8e08ff */
[----:B------:R-:W-:Y:S02]  /*edd0*/  @!P6 IMAD.X R5, RZ, RZ, R5, P0 ;  /* 0x000000ffff05e224 */ /* 0x000fe400000e0605 */
[----:B------:R-:W-:Y:S02]  /*ede0*/  @!P6 IMAD.MOV.U32 R2, RZ, RZ, R14 ;  /* 0x000000ffff02e224 */ /* 0x000fe400078e000e */
        /* <DEDUP_REMOVED lines=11> */
.L_x_9340:
[----:B------:R-:W-:Y:S02]  /*eea0*/  IMAD.MOV.U32 R13, RZ, RZ, R0 ;  /* 0x000000ffff0d7224 */ /* 0x000fe400078e0000 */
[----:B------:R-:W-:-:S07]  /*eeb0*/  IMAD.MOV.U32 R5, RZ, RZ, R14 ;  /* 0x000000ffff057224 */ /* 0x000fce00078e000e */
[----:B------:R-:W-:Y:S05]  /*eec0*/  WARPSYNC.COLLECTIVE R15, `(.L_x_9341) ;  /* 0x000000000f087348 */ /* 0x000fea0003c00000 */
[----:B------:R0:W1:Y:S02]  /*eed0*/  SHFL.IDX P6, R14, R13, R12, R11 ;  /* 0x0000000c0d0e7389 */ /* 0x00006400000c000b */
[----:B01----:R-:W-:Y:S01]  /*eee0*/  ENDCOLLECTIVE ;  /* 0x000000000000791b */ /* 0x003fe20003800000 */
.L_x_9341:
[----:B------:R-:W-:Y:S01]  /*eef0*/  MOV R13, R4 ;  /* 0x00000004000d7202 */ /* 0x000fe20000000f00 */
[----:B------:R-:W-:Y:S01]  /*ef00*/  IMAD.MOV.U32 R12, RZ, RZ, 0x5 ;  /* 0x00000005ff0c7424 */ /* 0x000fe200078e00ff */
[----:B------:R-:W-:-:S05]  /*ef10*/  @!P5 LEA R14, P0, R22, R14, 0x1 ;  /* 0x0000000e160ed211 */ /* 0x000fca00078008ff */
[----:B------:R-:W-:-:S08]  /*ef20*/  @!P5 IMAD.MOV.U32 R2, RZ, RZ, R14 ;  /* 0x000000ffff02d224 */ /* 0x000fd000078e000e */
[----:B------:R-:W-:Y:S05]  /*ef30*/  WARPSYNC.COLLECTIVE R15, `(.L_x_9342) ;  /* 0x000000000f087348 */ /* 0x000fea0003c00000 */
[----:B------:R0:W1:Y:S02]  /*ef40*/  SHFL.IDX P6, R14, R13, R12, R11 ;  /* 0x0000000c0d0e7389 */ /* 0x00006400000c000b */
[----:B01----:R-:W-:Y:S01]  /*ef50*/  ENDCOLLECTIVE ;  /* 0x000000000000791b */ /* 0x003fe20003800000 */
.L_x_9342:
        /* <DEDUP_REMOVED lines=10> */
[----:B------:R-:W-:Y:S01]  /*f000*/  IMAD.MOV.U32 R5, RZ, RZ, R14 ;  /* 0x000000ffff057224 */ /* 0x000fe200078e000e */
[----:B------:R-:W-:-:S13]  /*f010*/  LOP3.LUT P5, RZ, R16, 0x40, RZ, 0xc0, !PT ;  /* 0x0000004010ff7812 */ /* 0x000fda00078ac0ff */
[----:B0-----:R-:W-:Y:S05]  /*f020*/  WARPSYNC.COLLECTIVE R15, `(.L_x_9343) ;  /* 0x000000000f087348 */ /* 0x001fea0003c00000 */
[----:B------:R1:W2:Y:S02]  /*f030*/  SHFL.IDX P6, R14, R13, R12, R11 ;  /* 0x0000000c0d0e7389 */ /* 0x0002a400000c000b */
[----:B012---:R-:W-:Y:S01]  /*f040*/  ENDCOLLECTIVE ;  /* 0x000000000000791b */ /* 0x007fe20003800000 */
.L_x_9343:
[----:B------:R-:W-:Y:S01]  /*f050*/  @!P5 LEA R7, R28, UR42, 0x1 ;  /* 0x0000002a1c07dc11 */ /* 0x000fe2000f8e08ff */
[----:B------:R-:W-:Y:S02]  /*f060*/  IMAD.MOV.U32 R13, RZ, RZ, R4 ;  /* 0x000000ffff0d7224 */ /* 0x000fe400078e0004 */
[----:B------:R-:W-:Y:S01]  /*f070*/  IMAD.MOV.U32 R12, RZ, RZ, 0x6 ;  /* 0x00000006ff0c7424 */ /* 0x000fe200078e00ff */
[----:B------:R-:W-:-:S13]  /*f080*/  LOP3.LUT P6, RZ, R16, 0x80, RZ, 0xc0, !PT ;  /* 0x0000008010ff7812 */ /* 0x000fda00078cc0ff */
[----:B------:R-:W-:Y:S02]  /*f090*/  @!P6 LEA R14, P0, R22, R14, 0x1 ;  /* 0x0000000e160ee211 */ /* 0x000fe400078008ff */
[----:B------:R-:W-:-:S03]  /*f0a0*/  @!P6 LEA R9, R28, UR42, 0x1 ;  /* 0x0000002a1c09ec11 */ /* 0x000fc6000f8e08ff */
[----:B------:R-:W-:Y:S02]  /*f0b0*/  @!P6 IMAD.X R5, RZ, RZ, R5, P0 ;  /* 0x000000ffff05e224 */ /* 0x000fe400000e0605 */
[----:B------:R-:W-:-:S03]  /*f0c0*/  @!P6 IMAD.MOV.U32 R2, RZ, RZ, R14 ;  /* 0x000000ffff02e224 */ /* 0x000fc600078e000e */
[----:B------:R-:W-:-:S05]  /*f0d0*/  @!P6 MOV R3, R5 ;  /* 0x000000050003e202 */ /* 0x000fca0000000f00 */
        /* <DEDUP_REMOVED lines=10> */
.L_x_9344:
[----:B------:R-:W-:Y:S02]  /*f180*/  IMAD.MOV.U32 R13, RZ, RZ, R0 ;  /* 0x000000ffff0d7224 */ /* 0x000fe400078e0000 */
[----:B------:R-:W-:-:S07]  /*f190*/  IMAD.MOV.U32 R5, RZ, RZ, R14 ;  /* 0x000000ffff057224 */ /* 0x000fce00078e000e */
[----:B------:R-:W-:Y:S05]  /*f1a0*/  WARPSYNC.COLLECTIVE R15, `(.L_x_9345) ;  /* 0x000000000f087348 */ /* 0x000fea0003c00000 */
[----:B------:R0:W1:Y:S02]  /*f1b0*/  SHFL.IDX P6, R14, R13, R12, R11 ;  /* 0x0000000c0d0e7389 */ /* 0x00006400000c000b */
[----:B01----:R-:W-:Y:S01]  /*f1c0*/  ENDCOLLECTIVE ;  /* 0x000000000000791b */ /* 0x003fe20003800000 */
.L_x_9345:
[----:B------:R-:W-:Y:S02]  /*f1d0*/  IMAD.MOV.U32 R13, RZ, RZ, R4 ;  /* 0x000000ffff0d7224 */ /* 0x000fe400078e0004 */
[----:B------:R-:W-:Y:S01]  /*f1e0*/  IMAD.MOV.U32 R12, RZ, RZ, 0x7 ;  /* 0x00000007ff0c7424 */ /* 0x000fe200078e00ff */
[----:B------:R-:W-:-:S04]  /*f1f0*/  @!P5 LEA R14, P0, R22, R14, 0x1 ;  /* 0x0000000e160ed211 */ /* 0x000fc800078008ff */
[----:B------:R-:W-:Y:S01]  /*f200*/  @!P5 MOV R2, R14 ;  /* 0x0000000e0002d202 */ /* 0x000fe20000000f00 */
[----:B------:R-:W-:-:S08]  /*f210*/  @!P5 IMAD.X R5, RZ, RZ, R5, P0 ;  /* 0x000000ffff05d224 */ /* 0x000fd000000e0605 */
[----:B------:R-:W-:Y:S05]  /*f220*/  WARPSYNC.COLLECTIVE R15, `(.L_x_9346) ;  /* 0x000000000f087348 */ /* 0x000fea0003c00000 */
[----:B------:R0:W1:Y:S02]  /*f230*/  SHFL.IDX P6, R14, R13, R12, R11 ;  /* 0x0000000c0d0e7389 */ /* 0x00006400000c000b */
[----:B01----:R-:W-:Y:S01]  /*f240*/  ENDCOLLECTIVE ;  /* 0x000000000000791b */ /* 0x003fe20003800000 */
.L_x_9346:
[----:B------:R-:W-:-:S05]  /*f250*/  @!P5 IMAD.MOV.U32 R3, RZ, RZ, R5 ;  /* 0x000000ffff03d224 */ /* 0x000fca00078e0005 */
[----:B------:R-:W-:Y:S01]  /*f260*/  @!PT LDS RZ, [RZ] ;  /* 0x00000000fffff984 */ /* 0x000fe20000000800 */
[----:B------:R-:W-:Y:S01]  /*f270*/  @!PT LDS RZ, [RZ] ;  /* 0x00000000fffff984 */ /* 0x000fe20000000800 */
[----:B------:R-:W-:Y:S01]  /*f280*/  @!PT LDS RZ, [RZ] ;  /* 0x00000000fffff984 */ /* 0x000fe20000000800 */
[----:B------:R0:W-:Y:S04]  /*f290*/  @!P5 LDGSTS.E.BYPASS.LTC128B.128 [R7+0x25400], desc[UR36][R2.64], !P4 ;  /* 0x254000000207dfae */ /* 0x0001e8000e101d64 */
[----:B------:R0:W-:Y:S01]  /*f2a0*/  @!P5 LDGSTS.E.BYPASS.LTC128B.128 [R7+0x29400], desc[UR36][R2.64+0x80], !P3 ;  /* 0x294000800207dfae */ /* 0x0001e2000d901d64 */
[----:B------:R-:W-:-:S03]  /*f2b0*/  IMAD.MOV.U32 R13, RZ, RZ, R0 ;  /* 0x000000ffff0d7224 */ /* 0x000fc600078e0000 */
[----:B------:R0:W-:Y:S04]  /*f2c0*/  @!P5 LDGSTS.E.BYPASS.LTC128B.128 [R7+0x2d400], desc[UR36][R2.64+0x100], !P2 ;  /* 0x2d4001000207dfae */ /* 0x0001e8000d101d64 */
[----:B------:R0:W-:Y:S01]  /*f2d0*/  @!P5 LDGSTS.E.BYPASS.LTC128B.128 [R7+0x31400], desc[UR36][R2.64+0x180], !P1 ;  /* 0x314001800207dfae */ /* 0x0001e2000c901d64 */
[----:B------:R-:W-:-:S07]  /*f2e0*/  IMAD.MOV.U32 R5, RZ, RZ, R14 ;  /* 0x000000ffff057224 */ /* 0x000fce00078e000e */
[----:B0-----:R-:W-:Y:S05]  /*f2f0*/  WARPSYNC.COLLECTIVE R15, `(.L_x_9347) ;  /* 0x000000000f087348 */ /* 0x001fea0003c00000 */
[----:B------:R1:W2:Y:S02]  /*f300*/  SHFL.IDX P6, R14, R13, R12, R11 ;  /* 0x0000000c0d0e7389 */ /* 0x0002a400000c000b */
[----:B012---:R-:W-:Y:S01]  /*f310*/  ENDCOLLECTIVE ;  /* 0x000000000000791b */ /* 0x007fe20003800000 */
.L_x_9347:
[----:B------:R-:W-:Y:S05]  /*f320*/  BRA `(.L_x_9348) ;  /* 0xffffffc400007947 */ /* 0x000fea000383ffff */
.L_x_9263:
[----:B0--3--:R-:W-:-:S04]  /*f330*/  MOV R3, UR42 ;  /* 0x0000002a00037c02 */ /* 0x009fc80008000f00 */
[----:B------:R0:W3:Y:S03]  /*f340*/  SYNCS.PHASECHK.TRANS64.TRYWAIT P0, [R3+URZ+0x32420], R0 ;  /* 0x03242000030075a7 */ /* 0x0000e6000800017f */
[----:B---3--:R-:W-:Y:S05]  /*f350*/  @!P0 NANOSLEEP.SYNCS 0x989680 ;  /* 0x009896800000895d */ /* 0x008fea0003900000 */
[----:B------:R-:W3:Y:S02]  /*f360*/  @!P0 SYNCS.PHASECHK.TRANS64 P0, [R3+URZ+0x32420], R0 ;  /* 0x03242000030085a7 */ /* 0x000ee4000800007f */
[----:B---3--:R-:W-:Y:S05]  /*f370*/  @!P0 BRA `(.L_x_9263) ;  /* 0xfffffffc00ec8947 */ /* 0x008fea000383ffff */
[----:B------:R-:W-:Y:S05]  /*f380*/  BRA `(.L_x_9349) ;  /* 0xffffffc400447947 */ /* 0x000fea000383ffff */
.L_x_9265:
[----:B0--3--:R-:W-:-:S04]  /*f390*/  IMAD.U32 R3, RZ, RZ, UR42 ;  /* 0x0000002aff037e24 */ /* 0x009fc8000f8e00ff */
[----:B------:R0:W3:Y:S03]  /*f3a0*/  SYNCS.PHASECHK.TRANS64.TRYWAIT P0, [R3+URZ+0x32460], R0 ;  /* 0x03246000030075a7 */ /* 0x0000e6000800017f */
[----:B---3--:R-:W-:Y:S05]  /*f3b0*/  @!P0 NANOSLEEP.SYNCS 0x989680 ;  /* 0x009896800000895d */ /* 0x008fea0003900000 */
[----:B------:R-:W3:Y:S02]  /*f3c0*/  @!P0 SYNCS.PHASECHK.TRANS64 P0, [R3+URZ+0x32460], R0 ;  /* 0x03246000030085a7 */ /* 0x000ee4000800007f */
[----:B---3--:R-:W-:Y:S05]  /*f3d0*/  @!P0 BRA `(.L_x_9265) ;  /* 0xfffffffc00ec8947 */ /* 0x008fea000383ffff */
[----:B------:R-:W-:Y:S05]  /*f3e0*/  BRA `(.L_x_9350) ;  /* 0xffffffc400407947 */ /* 0x000fea000383ffff */
.L_x_9266:
[----:B------:R-:W-:Y:S01]  /*f3f0*/  BSSY B0, `(.L_x_9351) ;  /* 0x0000008000007945 */ /* 0x000fe20003800000 */
[----:B------:R-:W-:Y:S02]  /*f400*/  IMAD.MOV.U32 R13, RZ, RZ, R19 ;  /* 0x000000ffff0d7224 */ /* 0x000fe400078e0013 */
[----:B------:R-:W-:Y:S02]  /*f410*/  IMAD.MOV.U32 R12, RZ, RZ, RZ ;  /* 0x000000ffff0c7224 */ /* 0x000fe400078e00ff */
[----:B------:R-:W-:Y:S02]  /*f420*/  IMAD.MOV.U32 R11, RZ, RZ, 0x181f ;  /* 0x0000181fff0b7424 */ /* 0x000fe400078e00ff */
[----:B------:R-:W-:-:S07]  /*f430*/  IMAD.MOV.U32 R15, RZ, RZ, -0x1 ;  /* 0xffffffffff0f7424 */ /* 0x000fce00078e00ff */
[----:B-1----:R-:W-:Y:S05]  /*f440*/  WARPSYNC.COLLECTIVE R15, `(.L_x_9352) ;  /* 0x000000000f087348 */ /* 0x002fea0003c00000 */
[----:B-1----:R0:W1:Y:S02]  /*f450*/  SHFL.IDX P6, R14, R13, R12, R11 ;  /* 0x0000000c0d0e7389 */ /* 0x00206400000c000b */
[----:B01----:R-:W-:Y:S01]  /*f460*/  ENDCOLLECTIVE ;  /* 0x000000000000791b */ /* 0x003fe20003800000 */
.L_x_9352:
[----:B------:R-:W-:Y:S05]  /*f470*/  BSYNC B0 ;  /* 0x0000000000007941 */ /* 0x000fea0003800000 */
.L_x_9351:
[----:B------:R-:W-:Y:S01]  /*f480*/  IMAD.MOV.U32 R13, RZ, RZ, R18 ;  /* 0x000000ffff0d7224 */ /* 0x000fe200078e0012 */
[----:B------:R-:W-:Y:S01]  /*f490*/  MOV R3, R14 ;  /* 0x0000000e00037202 */ /* 0x000fe20000000f00 */
[----:B------:R-:W-:Y:S01]  /*f4a0*/  IMAD.MOV.U32 R12, RZ, RZ, RZ ;  /* 0x000000ffff0c7224 */ /* 0x000fe200078e00ff */
[----:B------:R-:W-:Y:S01]  /*f4b0*/  LEA R10, R28, UR42, 0x1 ;  /* 0x0000002a1c0a7c11 */ /* 0x000fe2000f8e08ff */
[----:B------:R-:W-:Y:S01]  /*f4c0*/  IMAD.MOV.U32 R11, RZ, RZ, 0x181f ;  /* 0x0000181fff0b7424 */ /* 0x000fe200078e00ff */
[C---:B------:R-:W-:Y:S01]  /*f4d0*/  LOP3.LUT P2, RZ, R5.reuse, 0x2, RZ, 0xc0, !PT ;  /* 0x0000000205ff7812 */ /* 0x040fe2000784c0ff */
[----:B------:R-:W-:Y:S01]  /*f4e0*/  IMAD.MOV.U32 R15, RZ, RZ, -0x1 ;  /* 0xffffffffff0f7424 */ /* 0x000fe200078e00ff */
[----:B------:R-:W-:Y:S01]  /*f4f0*/  LOP3.LUT P1, RZ, R5, 0x4, RZ, 0xc0, !PT ;  /* 0x0000000405ff7812 */ /* 0x000fe2000782c0ff */
[----:B------:R-:W-:Y:S02]  /*f500*/  IMAD.SHL.U32 R0, R22, 0x2, RZ ;  /* 0x0000000216007824 */ /* 0x000fe400078e00ff */
[----:B------:R-:W-:-:S10]  /*f510*/  IMAD.MOV.U32 R6, RZ, RZ, RZ ;  /* 0x000000ffff067224 */ /* 0x000fd400078e00ff */
[----:B------:R-:W-:Y:S05]  /*f520*/  WARPSYNC.COLLECTIVE R15, `(.L_x_9353) ;  /* 0x000000000f087348 */ /* 0x000fea0003c00000 */
[----:B------:R0:W1:Y:S02]  /*f530*/  SHFL.IDX P6, R14, R13, R12, R11 ;  /* 0x0000000c0d0e7389 */ /* 0x00006400000c000b */
[----:B01----:R-:W-:Y:S01]  /*f540*/  ENDCOLLECTIVE ;  /* 0x000000000000791b */ /* 0x003fe20003800000 */
.L_x_9353:
[----:B------:R-:W-:Y:S01]  /*f550*/  ISETP.LT.OR P3, PT, R17, 0x1, !P1 ;  /* 0x000000011100780c */ /* 0x000fe20004f61670 */
[----:B------:R-:W-:Y:S02]  /*f560*/  VIADD R31, R10, 0x400 ;  /* 0x000004000a1f7836 */ /* 0x000fe40000000000 */
[----:B------:R-:W-:Y:S02]  /*f570*/  IMAD.MOV.U32 R13, RZ, RZ, R19 ;  /* 0x000000ffff0d7224 */ /* 0x000fe400078e0013 */
[----:B------:R-:W-:Y:S01]  /*f580*/  IMAD.MOV.U32 R12, RZ, RZ, 0x1 ;  /* 0x00000001ff0c7424 */ /* 0x000fe200078e00ff */
[----:B------:R-:W-:-:S13]  /*f590*/  IADD3 R2, P0, R14, R0, RZ ;  /* 0x000000000e027210 */ /* 0x000fda0007f1e0ff */
[----:B------:R-:W-:Y:S05]  /*f5a0*/  WARPSYNC.COLLECTIVE R15, `(.L_x_9354) ;  /* 0x000000000f087348 */ /* 0x000fea0003c00000 */
[----:B------:R0:W1:Y:S02]  /*f5b0*/  SHFL.IDX P6, R14, R13, R12, R11 ;  /* 0x0000000c0d0e7389 */ /* 0x00006400000c000b */
[----:B01----:R-:W-:Y:S01]  /*f5c0*/  ENDCOLLECTIVE ;  /* 0x000000000000791b */ /* 0x003fe20003800000 */
.L_x_9354:
[----:B------:R-:W-:Y:S02]  /*f5d0*/  IADD3.X R3, RZ, R3, RZ, P0, !PT ;  /* 0x00000003ff037210 */ /* 0x000fe400007fe4ff */
        /* <DEDUP_REMOVED lines=11> */
.L_x_9355:
[----:B------:R-:W-:Y:S01]  /*f690*/  @!PT LDS RZ, [RZ] ;  /* 0x00000000fffff984 */ /* 0x000fe20000000800 */
[----:B------:R-:W-:Y:S01]  /*f6a0*/  @!PT LDS RZ, [RZ] ;  /* 0x00000000fffff984 */ /* 0x000fe20000000800 */
[----:B------:R-:W-:Y:S01]  /*f6b0*/  @!PT LDS RZ, [RZ] ;  /* 0x00000000fffff984 */ /* 0x000fe20000000800 */
[----:B------:R-:W-:Y:S01]  /*f6c0*/  LDGSTS.E.BYPASS.LTC128B.128 [R10+0x3400], desc[UR36][R2.64+0x80], !P0 ;  /* 0x03400080020a7fae */ /* 0x000fe2000c101d64 */
[----:B------:R-:W-:-:S03]  /*f6d0*/  LOP3.LUT P0, RZ, R5, 0x8, RZ, 0xc0, !PT ;  /* 0x0000000805ff7812 */ /* 0x000fc6000780c0ff */
[----:B------:R-:W-:Y:S01]  /*f6e0*/  LDGSTS.E.BYPASS.LTC128B.128 [R10+0x6400], desc[UR36][R2.64+0x100], !P3 ;  /* 0x06400100020a7fae */ /* 0x000fe2000d901d64 */
[----:B------:R-:W-:Y:S02]  /*f6f0*/  ISETP.LT.OR P3, PT, R17, 0x1, !P0 ;  /* 0x000000011100780c */ /* 0x000fe40004761670 */
[----:B------:R-:W-:Y:S01]  /*f700*/  MOV R13, R19 ;  /* 0x00000013000d7202 */ /* 0x000fe20000000f00 */
[----:B------:R-:W-:-:S10]  /*f710*/  IMAD.MOV.U32 R12, RZ, RZ, 0x2 ;  /* 0x00000002ff0c7424 */ /* 0x000fd400078e00ff */
[----:B------:R0:W-:Y:S02]  /*f720*/  LDGSTS.E.BYPASS.LTC128B.128 [R10+0x9400], desc[UR36][R2.64+0x180], !P3 ;  /* 0x09400180020a7fae */ /* 0x0001e4000d901d64 */
[----:B0-----:R-:W-:-:S13]  /*f730*/  IADD3 R2, P3, R14, R0, RZ ;  /* 0x000000000e027210 */ /* 0x001fda0007f7e0ff */
[----:B------:R-:W-:Y:S05]  /*f740*/  WARPSYNC.COLLECTIVE R15, `(.L_x_9356) ;  /* 0x000000000f087348 */ /* 0x000fea0003c00000 */
[----:B------:R0:W1:Y:S02]  /*f750*/  SHFL.IDX P6, R14, R13, R12, R11 ;  /* 0x0000000c0d0e7389 */ /* 0x00006400000c000b */
[----:B01----:R-:W-:Y:S01]  /*f760*/  ENDCOLLECTIVE ;  /* 0x000000000000791b */ /* 0x003fe20003800000 */
.L_x_9356:
        /* <DEDUP_REMOVED lines=12> */
.L_x_9357:
        /* <DEDUP_REMOVED lines=14> */
.L_x_9358:
        /* <DEDUP_REMOVED lines=12> */
.L_x_9359:
        /* <DEDUP_REMOVED lines=14> */
.L_x_9360:
        /* <DEDUP_REMOVED lines=12> */
.L_x_9361:
        /* <DEDUP_REMOVED lines=14> */
.L_x_9362:
[----:B------:R-:W-:Y:S01]  /*fc50*/  IMAD.X R3, RZ, RZ, R20, P3 ;  /* 0x000000ffff037224 */ /* 0x000fe200018e0614 */
        /* <DEDUP_REMOVED lines=11> */
.L_x_9363:
        /* <DEDUP_REMOVED lines=9> */
.L_x_9273:
[----:B-1----:R1:W2:Y:S02]  /*fda0*/  SYNCS.PHASECHK.TRANS64.TRYWAIT P0, [R19+URZ+0x32440], R23 ;  /* 0x03244017130075a7 */ /* 0x0022a4000800017f */
[----:B--2---:R-:W-:Y:S05]  /*fdb0*/  @!P0 NANOSLEEP.SYNCS 0x989680 ;  /* 0x009896800000895d */ /* 0x004fea0003900000 */
[----:B------:R-:W2:Y:S02]  /*fdc0*/  @!P0 SYNCS.PHASECHK.TRANS64 P0, [R19+URZ+0x32440], R23 ;  /* 0x03244017130085a7 */ /* 0x000ea4000800007f */
[----:B--2---:R-:W-:Y:S05]  /*fdd0*/  @!P0 BRA `(.L_x_9273) ;  /* 0xfffffffc00f08947 */ /* 0x004fea000383ffff */
[----:B------:R-:W-:Y:S05]  /*fde0*/  BRA `(.L_x_9365) ;  /* 0xffffffc400747947 */ /* 0x000fea000383ffff */
.L_x_9274:
        /* <DEDUP_REMOVED lines=8> */
.L_x_9367:
[----:B------:R-:W-:Y:S05]  /*fe70*/  BSYNC B1 ;  /* 0x0000000000017941 */ /* 0x000fea0003800000 */
.L_x_9366:
        /* <DEDUP_REMOVED lines=9> */
.L_x_9368:
[----:B------:R-:W-:Y:S02]  /*ff10*/  IMAD.MOV.U32 R13, RZ, RZ, R24 ;  /* 0x000000ffff0d7224 */ /* 0x000fe400078e0018 */
[----:B------:R-:W-:Y:S01]  /*ff20*/  IMAD.MOV.U32 R12, RZ, RZ, 0x1 ;  /* 0x00000001ff0c7424 */ /* 0x000fe200078e00ff */
[----:B------:R-:W-:-:S13]  /*ff30*/  IADD3 R2, P0, R14, R0, RZ ;  /* 0x000000000e027210 */ /* 0x000fda0007f1e0ff */
[----:B------:R-:W-:Y:S05]  /*ff40*/  WARPSYNC.COLLECTIVE R15, `(.L_x_9369) ;  /* 0x000000000f087348 */ /* 0x000fea0003c00000 */
[----:B------:R0:W1:Y:S02]  /*ff50*/  SHFL.IDX P6, R14, R13, R12, R11 ;  /* 0x0000000c0d0e7389 */ /* 0x00006400000c000b */
[----:B01----:R-:W-:Y:S01]  /*ff60*/  ENDCOLLECTIVE ;  /* 0x000000000000791b */ /* 0x003fe20003800000 */
.L_x_9369:
[----:B------:R-:W-:-:S05]  /*ff70*/  IADD3.X R3, RZ, R3, RZ, P0, !PT ;  /* 0x00000003ff037210 */ /* 0x000fca00007fe4ff */
        /* <DEDUP_REMOVED lines=9> */
.L_x_9370:
[----:B------:R-:W-:Y:S01]  /*10010*/  MOV R13, R24 ;  /* 0x00000018000d7202 */ /* 0x000fe20000000f00 */
[----:B------:R-:W-:Y:S01]  /*10020*/  IMAD.MOV.U32 R12, RZ, RZ, 0x2 ;  /* 0x00000002ff0c7424 */ /* 0x000fe200078e00ff */
[----:B------:R-:W-:-:S13]  /*10030*/  IADD3 R2, P0, R14, R0, RZ ;  /* 0x000000000e027210 */ /* 0x000fda0007f1e0ff */
[----:B------:R-:W-:Y:S05]  /*10040*/  WARPSYNC.COLLECTIVE R15, `(.L_x_9371) ;  /* 0x000000000f087348 */ /* 0x000fea0003c00000 */
[----:B------:R0:W1:Y:S02]  /*10050*/  SHFL.IDX P6, R14, R13, R12, R11 ;  /* 0x0000000c0d0e7389 */ /* 0x00006400000c000b */
[----:B01----:R-:W-:Y:S01]  /*10060*/  ENDCOLLECTIVE ;  /* 0x000000000000791b */ /* 0x003fe20003800000 */
.L_x_9371:
        /* <DEDUP_REMOVED lines=10> */
.L_x_9372:
[----:B------:R-:W-:Y:S01]  /*10110*/  IMAD.MOV.U32 R13, RZ, RZ, R24 ;  /* 0x000000ffff0d7224 */ /* 0x000fe200078e0018 */
[----:B------:R-:W-:Y:S02]  /*10120*/  MOV R12, 0x3 ;  /* 0x00000003000c7802 */ /* 0x000fe40000000f00 */
[----:B------:R-:W-:-:S13]  /*10130*/  IADD3 R2, P0, R14, R0, RZ ;  /* 0x000000000e027210 */ /* 0x000fda0007f1e0ff */
[----:B------:R-:W-:Y:S05]  /*10140*/  WARPSYNC.COLLECTIVE R15, `(.L_x_9373) ;  /* 0x000000000f087348 */ /* 0x000fea0003c00000 */
[----:B------:R0:W1:Y:S02]  /*10150*/  SHFL.IDX P6, R14, R13, R12, R11 ;  /* 0x0000000c0d0e7389 */ /* 0x00006400000c000b */
[----:B01----:R-:W-:Y:S01]  /*10160*/  ENDCOLLECTIVE ;  /* 0x000000000000791b */ /* 0x003fe20003800000 */
.L_x_9373:
        /* <DEDUP_REMOVED lines=10> */
.L_x_9374:
[----:B------:R-:W-:Y:S02]  /*10210*/  IMAD.MOV.U32 R13, RZ, RZ, R24 ;  /* 0x000000ffff0d7224 */ /* 0x000fe400078e0018 */
[----:B------:R-:W-:Y:S01]  /*10220*/  IMAD.MOV.U32 R12, RZ, RZ, 0x4 ;  /* 0x00000004ff0c7424 */ /* 0x000fe200078e00ff */
[----:B------:R-:W-:-:S13]  /*10230*/  IADD3 R2, P0, R14, R0, RZ ;  /* 0x000000000e027210 */ /* 0x000fda0007f1e0ff */
[----:B------:R-:W-:Y:S05]  /*10240*/  WARPSYNC.COLLECTIVE R15, `(.L_x_9375) ;  /* 0x000000000f087348 */ /* 0x000fea0003c00000 */
[----:B------:R0:W1:Y:S02]  /*10250*/  SHFL.IDX P6, R14, R13, R12, R11 ;  /* 0x0000000c0d0e7389 */ /* 0x00006400000c000b */
[----:B01----:R-:W-:Y:S01]  /*10260*/  ENDCOLLECTIVE ;  /* 0x000000000000791b */ /* 0x003fe20003800000 */
.L_x_9375:
[----:B------:R-:W-:-:S05]  /*10270*/  IMAD.X R3, RZ, RZ, R3, P0 ;  /* 0x000000ffff037224 */ /* 0x000fca00000e0603 */
[----:B------:R-:W-:Y:S01]  /*10280*/  @!PT LDS RZ, [RZ] ;  /* 0x00000000fffff984 */ /* 0x000fe20000000800 */
[----:B------:R-:W-:Y:S01]  /*10290*/  @!PT LDS RZ, [RZ] ;  /* 0x00000000fffff984 */ /* 0x000fe20000000800 */
[----:B------:R-:W-:Y:S01]  /*102a0*/  @!PT LDS RZ, [RZ] ;  /* 0x00000000fffff984 */ /* 0x000fe20000000800 */
[----:B------:R0:W-:Y:S01]  /*102b0*/  LDGSTS.E.BYPASS.LTC128B.128 [R22+0x1dc00], desc[UR36][R2.64], !P1 ;  /* 0x1dc0000002167fae */ /* 0x0001e2000c901d64 */
[----:B------:R-:W-:Y:S01]  /*102c0*/  IMAD.MOV.U32 R13, RZ, RZ, R21 ;  /* 0x000000ffff0d7224 */ /* 0x000fe200078e0015 */
[----:B0-----:R-:W-:-:S07]  /*102d0*/  MOV R3, R14 ;  /* 0x0000000e00037202 */ /* 0x001fce0000000f00 */
[----:B------:R-:W-:Y:S05]  /*102e0*/  WARPSYNC.COLLECTIVE R15, `(.L_x_9376) ;  /* 0x000000000f087348 */ /* 0x000fea0003c00000 */
[----:B------:R0:W1:Y:S02]  /*102f0*/  SHFL.IDX P6, R14, R13, R12, R11 ;  /* 0x0000000c0d0e7389 */ /* 0x00006400000c000b */
[----:B01----:R-:W-:Y:S01]  /*10300*/  ENDCOLLECTIVE ;  /* 0x000000000000791b */ /* 0x003fe20003800000 */
.L_x_9376:
[----:B------:R-:W-:Y:S02]  /*10310*/  IMAD.MOV.U32 R13, RZ, RZ, R24 ;  /* 0x000000ffff0d7224 */ /* 0x000fe400078e0018 */
[----:B------:R-:W-:Y:S01]  /*10320*/  IMAD.MOV.U32 R12, RZ, RZ, 0x5 ;  /* 0x00000005ff0c7424 */ /* 0x000fe200078e00ff */
[----:B------:R-:W-:-:S13]  /*10330*/  IADD3 R2, P0, R14, R0, RZ ;  /* 0x000000000e027210 */ /* 0x000fda0007f1e0ff */
[----:B------:R-:W-:Y:S05]  /*10340*/  WARPSYNC.COLLECTIVE R15, `(.L_x_9377) ;  /* 0x000000000f087348 */ /* 0x000fea0003c00000 */
[----:B------:R0:W1:Y:S02]  /*10350*/  SHFL.IDX P6, R14, R13, R12, R11 ;  /* 0x0000000c0d0e7389 */ /* 0x00006400000c000b */
[----:B01----:R-:W-:Y:S01]  /*10360*/  ENDCOLLECTIVE ;  /* 0x000000000000791b */ /* 0x003fe20003800000 */
.L_x_9377:
        /* <DEDUP_REMOVED lines=10> */
.L_x_9378:
[----:B------:R-:W-:Y:S05]  /*10410*/  BRA `(.L_x_9379) ;  /* 0xffffffc000d07947 */ /* 0x000fea000383ffff */
.L_x_9279:
[----:B---3--:R3:W4:Y:S02]  /*10420*/  SYNCS.PHASECHK.TRANS64.TRYWAIT P0, [R19+URZ+0x32460], R23 ;  /* 0x03246017130075a7 */ /* 0x008724000800017f */
[----:B----4-:R-:W-:Y:S05]  /*10430*/  @!P0 NANOSLEEP.SYNCS 0x989680 ;  /* 0x009896800000895d */ /* 0x010fea0003900000 */
[----:B------:R-:W4:Y:S02]  /*10440*/  @!P0 SYNCS.PHASECHK.TRANS64 P0, [R19+URZ+0x32460], R23 ;  /* 0x03246017130085a7 */ /* 0x000f24000800007f */
[----:B----4-:R-:W-:Y:S05]  /*10450*/  @!P0 BRA `(.L_x_9279) ;  /* 0xfffffffc00f08947 */ /* 0x010fea000383ffff */
[----:B------:R-:W-:Y:S05]  /*10460*/  BRA `(.L_x_9380) ;  /* 0xffffffc4001c7947 */ /* 0x000fea000383ffff */
.L_x_9280:
        /* <DEDUP_REMOVED lines=8> */
.L_x_9382:
[----:B------:R-:W-:Y:S05]  /*104f0*/  BSYNC B1 ;  /* 0x0000000000017941 */ /* 0x000fea0003800000 */
.L_x_9381:
        /* <DEDUP_REMOVED lines=9> */
.L_x_9383:
[----:B------:R-:W-:Y:S02]  /*10590*/  IMAD.MOV.U32 R6, RZ, RZ, RZ ;  /* 0x000000ffff067224 */ /* 0x000fe400078e00ff */
[----:B------:R-:W-:Y:S01]  /*105a0*/  IMAD.MOV.U32 R13, RZ, RZ, R22 ;  /* 0x000000ffff0d7224 */ /* 0x000fe200078e0016 */
[----:B------:R-:W-:Y:S02]  /*105b0*/  MOV R12, 0x1 ;  /* 0x00000001000c7802 */ /* 0x000fe40000000f00 */
[----:B------:R-:W-:-:S13]  /*105c0*/  IADD3 R2, P0, R14, R0, RZ ;  /* 0x000000000e027210 */ /* 0x000fda0007f1e0ff */
[----:B------:R-:W-:Y:S05]  /*105d0*/  WARPSYNC.COLLECTIVE R15, `(.L_x_9384) ;  /* 0x000000000f087348 */ /* 0x000fea0003c00000 */
[----:B------:R0:W1:Y:S02]  /*105e0*/  SHFL.IDX P6, R14, R13, R12, R11 ;  /* 0x0000000c0d0e7389 */ /* 0x00006400000c000b */
[----:B01----:R-:W-:Y:S01]  /*105f0*/  ENDCOLLECTIVE ;  /* 0x000000000000791b */ /* 0x003fe20003800000 */
.L_x_9384:
        /* <DEDUP_REMOVED lines=13> */
.L_x_9385:
[----:B------:R-:W-:Y:S02]  /*106d0*/  IMAD.MOV.U32 R13, RZ, RZ, R22 ;  /* 0x000000ffff0d7224 */ /* 0x000fe400078e0016 */
[----:B------:R-:W-:Y:S01]  /*106e0*/  IMAD.MOV.U32 R12, RZ, RZ, 0x2 ;  /* 0x00000002ff0c7424 */ /* 0x000fe200078e00ff */
[----:B------:R-:W-:-:S13]  /*106f0*/  IADD3 R2, P0, R14, R0, RZ ;  /* 0x000000000e027210 */ /* 0x000fda0007f1e0ff */
[----:B------:R-:W-:Y:S05]  /*10700*/  WARPSYNC.COLLECTIVE R15, `(.L_x_9386) ;  /* 0x000000000f087348 */ /* 0x000fea0003c00000 */
[----:B------:R0:W1:Y:S02]  /*10710*/  SHFL.IDX P6, R14, R13, R12, R11 ;  /* 0x0000000c0d0e7389 */ /* 0x00006400000c000b */
[----:B01----:R-:W-:Y:S01]  /*10720*/  ENDCOLLECTIVE ;  /* 0x000000000000791b */ /* 0x003fe20003800000 */
.L_x_9386:
[----:B------:R-:W-:-:S05]  /*10730*/  IMAD.X R3, RZ, RZ, R4, P0 ;  /* 0x000000ffff037224 */ /* 0x000fca00000e0604 */
[----:B------:R-:W-:Y:S01]  /*10740*/  @!PT LDS RZ, [RZ] ;  /* 0x00000000fffff984 */ /* 0x000fe20000000800 */
[----:B------:R-:W-:Y:S01]  /*10750*/  @!PT LDS RZ, [RZ] ;  /* 0x00000000fffff984 */ /* 0x000fe20000000800 */
[----:B------:R-:W-:Y:S01]  /*10760*/  @!PT LDS RZ, [RZ] ;  /* 0x00000000fffff984 */ /* 0x000fe20000000800 */
[----:B------:R0:W-:Y:S04]  /*10770*/  LDGSTS.E.BYPASS.LTC128B.128 [R21+0x800], desc[UR36][R2.64], !P4 ;  /* 0x0080000002157fae */ /* 0x0001e8000e101d64 */
        /* <DEDUP_REMOVED lines=8> */
.L_x_9387:
[----:B------:R-:W-:Y:S02]  /*10800*/  IMAD.MOV.U32 R13, RZ, RZ, R22 ;  /* 0x000000ffff0d7224 */ /* 0x000fe400078e0016 */
[----:B------:R-:W-:Y:S01]  /*10810*/  IMAD.MOV.U32 R12, RZ, RZ, 0x3 ;  /* 0x00000003ff0c7424 */ /* 0x000fe200078e00ff */
[----:B------:R-:W-:-:S13]  /*10820*/  IADD3 R2, P0, R14, R0, RZ ;  /* 0x000000000e027210 */ /* 0x000fda0007f1e0ff */
[----:B------:R-:W-:Y:S05]  /*10830*/  WARPSYNC.COLLECTIVE R15, `(.L_x_9388) ;  /* 0x000000000f087348 */ /* 0x000fea0003c00000 */
[----:B------:R0:W1:Y:S02]  /*10840*/  SHFL.IDX P6, R14, R13, R12, R11 ;  /* 0x0000000c0d0e7389 */ /* 0x00006400000c000b */
[----:B01----:R-:W-:Y:S01]  /*10850*/  ENDCOLLECTIVE ;  /* 0x000000000000791b */ /* 0x003fe20003800000 */
.L_x_9388:
[----:B------:R-:W-:-:S05]  /*10860*/  IMAD.X R3, RZ, RZ, R4, P0 ;  /* 0x000000ffff037224 */ /* 0x000fca00000e0604 */
[----:B------:R-:W-:Y:S01]  /*10870*/  @!PT LDS RZ, [RZ] ;  /* 0x00000000fffff984 */ /* 0x000fe20000000800 */
[----:B------:R-:W-:Y:S01]  /*10880*/  @!PT LDS RZ, [RZ] ;  /* 0x00000000fffff984 */ /* 0x000fe20000000800 */
[----:B------:R-:W-:Y:S01]  /*10890*/  @!PT LDS RZ, [RZ] ;  /* 0x00000000fffff984 */ /* 0x000fe20000000800 */
[----:B------:R0:W-:Y:S04]  /*108a0*/  LDGSTS.E.BYPASS.LTC128B.128 [R21+0x1000], desc[UR36][R2.64], !P4 ;  /* 0x0100000002157fae */ /* 0x0001e8000e101d64 */
        /* <DEDUP_REMOVED lines=8> */
.L_x_9389:
[----:B------:R-:W-:Y:S02]  /*10930*/  IMAD.MOV.U32 R13, RZ, RZ, R22 ;  /* 0x000000ffff0d7224 */ /* 0x000fe400078e0016 */
[----:B------:R-:W-:Y:S01]  /*10940*/  IMAD.MOV.U32 R12, RZ, RZ, 0x4 ;  /* 0x00000004ff0c7424 */ /* 0x000fe200078e00ff */
[----:B------:R-:W-:-:S13]  /*10950*/  IADD3 R2, P0, R14, R0, RZ ;  /* 0x000000000e027210 */ /* 0x000fda0007f1e0ff */
[----:B------:R-:W-:Y:S05]  /*10960*/  WARPSYNC.COLLECTIVE R15, `(.L_x_9390) ;  /* 0x000000000f087348 */ /* 0x000fea0003c00000 */
[----:B------:R0:W1:Y:S02]  /*10970*/  SHFL.IDX P6, R14, R13, R12, R11 ;  /* 0x0000000c0d0e7389 */ /* 0x00006400000c000b */
[----:B01----:R-:W-:Y:S01]  /*10980*/  ENDCOLLECTIVE ;  /* 0x000000000000791b */ /* 0x003fe20003800000 */
.L_x_9390:
        /* <DEDUP_REMOVED lines=13> */
.L_x_9391:
[----:B------:R-:W-:Y:S02]  /*10a60*/  IMAD.MOV.U32 R13, RZ, RZ, R22 ;  /* 0x000000ffff0d7224 */ /* 0x000fe400078e0016 */
[----:B------:R-:W-:Y:S01]  /*10a70*/  IMAD.MOV.U32 R12, RZ, RZ, 0x5 ;  /* 0x00000005ff0c7424 */ /* 0x000fe200078e00ff */
[----:B------:R-:W-:-:S13]  /*10a80*/  IADD3 R2, P0, R14, R0, RZ ;  /* 0x000000000e027210 */ /* 0x000fda0007f1e0ff */
[----:B------:R-:W-:Y:S05]  /*10a90*/  WARPSYNC.COLLECTIVE R15, `(.L_x_9392) ;  /* 0x000000000f087348 */ /* 0x000fea0003c00000 */
[----:B------:R0:W1:Y:S02]  /*10aa0*/  SHFL.IDX P6, R14, R13, R12, R11 ;  /* 0x0000000c0d0e7389 */ /* 0x00006400000c000b */
[----:B01----:R-:W-:Y:S01]  /*10ab0*/  ENDCOLLECTIVE ;  /* 0x000000000000791b */ /* 0x003fe20003800000 */
.L_x_9392:
[----:B------:R-:W-:-:S05]  /*10ac0*/  IADD3.X R3, RZ, R23, RZ, P0, !PT ;  /* 0x00000017ff037210 */ /* 0x000fca00007fe4ff */
        /* <DEDUP_REMOVED lines=12> */
.L_x_9393:
[----:B------:R-:W-:Y:S05]  /*10b90*/  BRA `(.L_x_9394) ;  /* 0xffffffc0006c7947 */ /* 0x000fea000383ffff */
.L_x_9285:
[----:B0-----:R0:W1:Y:S02]  /*10ba0*/  SYNCS.PHASECHK.TRANS64.TRYWAIT P0, [R4+URZ+0x32420], R6 ;  /* 0x03242006040075a7 */ /* 0x001064000800017f */
[----:B-1----:R-:W-:Y:S05]  /*10bb0*/  @!P0 NANOSLEEP.SYNCS 0x989680 ;  /* 0x009896800000895d */ /* 0x002fea0003900000 */
[----:B------:R-:W1:Y:S02]  /*10bc0*/  @!P0 SYNCS.PHASECHK.TRANS64 P0, [R4+URZ+0x32420], R6 ;  /* 0x03242006040085a7 */ /* 0x000e64000800007f */
[----:B-1----:R-:W-:Y:S05]  /*10bd0*/  @!P0 BRA `(.L_x_9285) ;  /* 0xfffffffc00f08947 */ /* 0x002fea000383ffff */
[----:B------:R-:W-:Y:S05]  /*10be0*/  BRA `(.L_x_9395) ;  /* 0xffffffc000f47947 */ /* 0x000fea000383ffff */
.L_x_9286:
[----:B------:R-:W1:Y:S01]  /*10bf0*/  S2R R0, SR_TID.X ;  /* 0x0000000000007919 */ /* 0x000e620000002100 */
[----:B------:R-:W-:Y:S01]  /*10c00*/  BSSY B0, `(.L_x_9396) ;  /* 0x000000a000007945 */ /* 0x000fe20003800000 */
[----:B------:R-:W-:Y:S02]  /*10c10*/  IMAD.MOV.U32 R12, RZ, RZ, RZ ;  /* 0x000000ffff0c7224 */ /* 0x000fe400078e00ff */
[----:B------:R-:W-:Y:S02]  /*10c20*/  IMAD.MOV.U32 R11, RZ, RZ, 0x1f ;  /* 0x0000001fff0b7424 */ /* 0x000fe400078e00ff */
[----:B------:R-:W-:Y:S01]  /*10c30*/  IMAD.MOV.U32 R15, RZ, RZ, -0x1 ;  /* 0xffffffffff0f7424 */ /* 0x000fe200078e00ff */
[----:B-1----:R-:W-:-:S04]  /*10c40*/  SHF.R.U32.HI R0, RZ, 0x5, R0 ;  /* 0x00000005ff007819 */ /* 0x002fc80000011600 */
[----:B------:R-:W-:-:S04]  /*10c50*/  LOP3.LUT R0, R0, 0x3, RZ, 0xc0, !PT ;  /* 0x0000000300007812 */ /* 0x000fc800078ec0ff */
[----:B------:R-:W-:-:S07]  /*10c60*/  MOV R13, R0 ;  /* 0x00000000000d7202 */ /* 0x000fce0000000f00 */
[----:B0-2--5:R-:W-:Y:S05]  /*10c70*/  WARPSYNC.COLLECTIVE R15, `(.L_x_9397) ;  /* 0x000000000f087348 */ /* 0x025fea0003c00000 */
[----:B------:R1:W3:Y:S02]  /*10c80*/  SHFL.IDX P6, R14, R13, R12, R11 ;  /* 0x0000000c0d0e7389 */ /* 0x0002e400000c000b */
[----:B0123-5:R-:W-:Y:S01]  /*10c90*/  ENDCOLLECTIVE ;  /* 0x000000000000791b */ /* 0x02ffe20003800000 */
.L_x_9397:
[----:B------:R-:W-:Y:S05]  /*10ca0*/  BSYNC B0 ;  /* 0x0000000000007941 */ /* 0x000fea0003800000 */
.L_x_9396:
[----:B------:R-:W-:Y:S05]  /*10cb0*/  BRA `(.L_x_9398) ;  /* 0xffffffc000dc7947 */ /* 0x000fea000383ffff */
.L_x_9287:
[----:B------:R-:W-:Y:S01]  /*10cc0*/  BSSY B0, `(.L_x_9399) ;  /* 0x0000006000007945 */ /* 0x000fe20003800000 */
[----:B------:R-:W-:-:S07]  /*10cd0*/  IMAD.MOV.U32 R15, RZ, RZ, -0x1 ;  /* 0xffffffffff0f7424 */ /* 0x000fce00078e00ff */
[----:B012--5:R-:W-:Y:S05]  /*10ce0*/  WARPSYNC.COLLECTIVE R15, `(.L_x_9400) ;  /* 0x000000000f0c7348 */ /* 0x027fea0003c00000 */
[----:B------:R-:W-:Y:S02]  /*10cf0*/  ELECT P6, UR62, PT ;  /* 0x00000000003e782f */ /* 0x000fe400038c0000 */
[----:B------:R-:W-:Y:S01]  /*10d00*/  MOV R14, UR62 ;  /* 0x0000003e000e7c02 */ /* 0x000fe20008000f00 */
[----:B012--5:R-:W-:Y:S10]  /*10d10*/  ENDCOLLECTIVE ;  /* 0x000000000000791b */ /* 0x027ff40003800000 */
.L_x_9400:
[----:B------:R-:W-:Y:S05]  /*10d20*/  BSYNC B0 ;  /* 0x0000000000007941 */ /* 0x000fea0003800000 */
.L_x_9399:
[----:B------:R-:W-:Y:S05]  /*10d30*/  BRA `(.L_x_9401) ;  /* 0xffffffc000d07947 */ /* 0x000fea000383ffff */
.L_x_9289:
[----:B-1----:R1:W3:Y:S02]  /*10d40*/  SYNCS.PHASECHK.TRANS64.TRYWAIT P1, [R5+URZ+0x32440], R0 ;  /* 0x03244000050075a7 */ /* 0x0022e4000802017f */
[----:B---3--:R-:W-:Y:S05]  /*10d50*/  @!P1 NANOSLEEP.SYNCS 0x989680 ;  /* 0x009896800000995d */ /* 0x008fea0003900000 */
[----:B------:R-:W3:Y:S02]  /*10d60*/  @!P1 SYNCS.PHASECHK.TRANS64 P1, [R5+URZ+0x32440], R0 ;  /* 0x03244000050095a7 */ /* 0x000ee4000802007f */
[----:B---3--:R-:W-:Y:S05]  /*10d70*/  @!P1 BRA `(.L_x_9289) ;  /* 0xfffffffc00f09947 */ /* 0x008fea000383ffff */
[----:B------:R-:W-:Y:S05]  /*10d80*/  BRA `(.L_x_9402) ;  /* 0xffffffc000f87947 */ /* 0x000fea000383ffff */
.L_x_9291:
[----:B---3--:R3:W4:Y:S02]  /*10d90*/  SYNCS.PHASECHK.TRANS64.TRYWAIT P1, [R17+URZ+0x32440], R2 ;  /* 0x03244002110075a7 */ /* 0x008724000802017f */
[----:B----4-:R-:W-:Y:S05]  /*10da0*/  @!P1 NANOSLEEP.SYNCS 0x989680 ;  /* 0x009896800000995d */ /* 0x010fea0003900000 */
[----:B------:R-:W4:Y:S02]  /*10db0*/  @!P1 SYNCS.PHASECHK.TRANS64 P1, [R17+URZ+0x32440], R2 ;  /* 0x03244002110095a7 */ /* 0x000f24000802007f */
[----:B----4-:R-:W-:Y:S05]  /*10dc0*/  @!P1 BRA `(.L_x_9291) ;  /* 0xfffffffc00f09947 */ /* 0x010fea000383ffff */
[----:B------:R-:W-:Y:S05]  /*10dd0*/  BRA `(.L_x_9403) ;  /* 0xffffffc400047947 */ /* 0x000fea000383ffff */
.L_x_9293:
[----:B----4-:R4:W0:Y:S02]  /*10de0*/  SYNCS.PHASECHK.TRANS64.TRYWAIT P1, [R5+URZ+0x32460], R0 ;  /* 0x03246000050075a7 */ /* 0x010824000802017f */
[----:B0-----:R-:W-:Y:S05]  /*10df0*/  @!P1 NANOSLEEP.SYNCS 0x989680 ;  /* 0x009896800000995d */ /* 0x001fea0003900000 */
[----:B------:R-:W0:Y:S02]  /*10e00*/  @!P1 SYNCS.PHASECHK.TRANS64 P1, [R5+URZ+0x32460], R0 ;  /* 0x03246000050095a7 */ /* 0x000e24000802007f */
[----:B0-----:R-:W-:Y:S05]  /*10e10*/  @!P1 BRA `(.L_x_9293) ;  /* 0xfffffffc00f09947 */ /* 0x001fea000383ffff */
[----:B------:R-:W-:Y:S05]  /*10e20*/  BRA `(.L_x_9404) ;  /* 0xffffffc400007947 */ /* 0x000fea000383ffff */
.L_x_9405:
        /* <DEDUP_REMOVED lines=13> */
.L_x_15661:


//--------------------- .text._ZN7cutlass13device_kernelIN5flash11enable_sm90INS1_16FlashAttnFwdSm90INS1_25CollectiveMainloopFwdSm90ILi2EN4cute5tupleIJNS5_1CILi1EEES8_S8_EEENS6_IJNS7_ILi128EEENS7_ILi96EEENS7_ILi64EEEEEELi256ENS_6half_tEfNS_4arch4Sm90ELb0ELb0ELb0ELb1ELb1ELb0ELb0ELb1ELb0ELb1ELb1ELb0EEENS1_21CollectiveEpilogueFwdINS6_IJSA_NS7_ILi256EEESB_EEES9_SE_SG_Li256ELb1ELb1ELb1ELb0EEENS1_36VarlenDynamicPersistentTileSchedulerILi128ELi96ELi256ELi128ELb1ELb1ELb1ELb0ELb1ELb1EEEEEEEEEvNT_6ParamsE --------------------------
	.section	.text._ZN7cutlass13device_kernelIN5flash11enable_sm90INS1_16FlashAttnFwdSm90INS1_25CollectiveMainloopFwdSm90ILi2EN4cute5tupleIJNS5_1CILi1EEES8_S8_EEENS6_IJNS7_ILi128EEENS7_ILi96EEENS7_ILi64EEEEEELi256ENS_6half_tEfNS_4arch4Sm90ELb0ELb0ELb0ELb1ELb1ELb0ELb0ELb1ELb0ELb1ELb1ELb0EEENS1_21CollectiveEpilogueFwdINS6_IJSA_NS7_ILi256EEESB_EEES9_SE_SG_Li256ELb1ELb1ELb1ELb0EEENS1_36VarlenDynamicPersistentTileSchedulerILi128ELi96ELi256ELi128ELb1ELb1ELb1ELb0ELb1ELb1EEEEEEEEEvNT_6ParamsE,"ax",@progbits
	.align	128
.text._ZN7cutlass13device_kernelIN5flash11enable_sm90INS1_16FlashAttnFwdSm90INS1_25CollectiveMainloopFwdSm90ILi2EN4cute5tupleIJNS5_1CILi1EEES8_S8_EEENS6_IJNS7_ILi128EEENS7_ILi96EEENS7_ILi64EEEEEELi256ENS_6half_tEfNS_4arch4Sm90ELb0ELb0ELb0ELb1ELb1ELb0ELb0ELb1ELb0ELb1ELb1ELb0EEENS1_21CollectiveEpilogueFwdINS6_IJSA_NS7_ILi256EEESB_EEES9_SE_SG_Li256ELb1ELb1ELb1ELb0EEENS1_36VarlenDynamicPersistentTileSchedulerILi128ELi96ELi256ELi128ELb1ELb1ELb1ELb0ELb1ELb1EEEEEEEEEvNT_6ParamsE:
        .type           _ZN7cutlass13device_kernelIN5flash11enable_sm90INS1_16FlashAttnFwdSm90INS1_25CollectiveMainloopFwdSm90ILi2EN4cute5tupleIJNS5_1CILi1EEES8_S8_EEENS6_IJNS7_ILi128EEENS7_ILi96EEENS7_ILi64EEEEEELi256ENS_6half_tEfNS_4arch4Sm90ELb0ELb0ELb0ELb1ELb1ELb0ELb0ELb1ELb0ELb1ELb1ELb0EEENS1_21CollectiveEpilogueFwdINS6_IJSA_NS7_ILi256EEESB_EEES9_SE_SG_Li256ELb1ELb1ELb1ELb0EEENS1_36VarlenDynamicPersistentTileSchedulerILi128ELi96ELi256ELi128ELb1ELb1ELb1ELb0ELb1ELb1EEEEEEEEEvNT_6ParamsE,@function
        .size           _ZN7cutlass13device_kernelIN5flash11enable_sm90INS1_16FlashAttnFwdSm90INS1_25CollectiveMainloopFwdSm90ILi2EN4cute5tupleIJNS5_1CILi1EEES8_S8_EEENS6_IJNS7_ILi128EEENS7_ILi96EEENS7_ILi64EEEEEELi256ENS_6half_tEfNS_4arch4Sm90ELb0ELb0ELb0ELb1ELb1ELb0ELb0ELb1ELb0ELb1ELb1ELb0EEENS1_21CollectiveEpilogueFwdINS6_IJSA_NS7_ILi256EEESB_EEES9_SE_SG_Li256ELb1ELb1ELb1ELb0EEENS1_36VarlenDynamicPersistentTileSchedulerILi128ELi96ELi256ELi128ELb1ELb1ELb1ELb0ELb1ELb1EEEEEEEEEvNT_6ParamsE,(.L_x_15662 - _ZN7cutlass13device_kernelIN5flash11enable_sm90INS1_16FlashAttnFwdSm90INS1_25CollectiveMainloopFwdSm90ILi2EN4cute5tupleIJNS5_1CILi1EEES8_S8_EEENS6_IJNS7_ILi128EEENS7_ILi96EEENS7_ILi64EEEEEELi256ENS_6half_tEfNS_4arch4Sm90ELb0ELb0ELb0ELb1ELb1ELb0ELb0ELb1ELb0ELb1ELb1ELb0EEENS1_21CollectiveEpilogueFwdINS6_IJSA_NS7_ILi256EEESB_EEES9_SE_SG_Li256ELb1ELb1ELb1ELb0EEENS1_36VarlenDynamicPersistentTileSchedulerILi128ELi96ELi256ELi128ELb1ELb1ELb1ELb0ELb1ELb1EEEEEEEEEvNT_6ParamsE)
        .other          _ZN7cutlass13device_kernelIN5flash11enable_sm90INS1_16FlashAttnFwdSm90INS1_25CollectiveMainloopFwdSm90ILi2EN4cute5tupleIJNS5_1CILi1EEES8_S8_EEENS6_IJNS7_ILi128EEENS7_ILi96EEENS7_ILi64EEEEEELi256ENS_6half_tEfNS_4arch4Sm90ELb0ELb0ELb0ELb1ELb1ELb0ELb0ELb1ELb0ELb1ELb1ELb0EEENS1_21CollectiveEpilogueFwdINS6_IJSA_NS7_ILi256EEESB_EEES9_SE_SG_Li256ELb1ELb1ELb1ELb0EEENS1_36VarlenDynamicPersistentTileSchedulerILi128ELi96ELi256ELi128ELb1ELb1ELb1ELb0ELb1ELb1EEEEEEEEEvNT_6ParamsE,@"STO_CUDA_ENTRY STV_DEFAULT"
_ZN7cutlass13device_kernelIN5flash11enable_sm90INS1_16FlashAttnFwdSm90INS1_25CollectiveMainloopFwdSm90ILi2EN4cute5tupleIJNS5_1CILi1EEES8_S8_EEENS6_IJNS7_ILi128EEENS7_ILi96EEENS7_ILi64EEEEEELi256ENS_6half_tEfNS_4arch4Sm90ELb0ELb0ELb0ELb1ELb1ELb0ELb0ELb1ELb0ELb1ELb1ELb0EEENS1_21CollectiveEpilogueFwdINS6_IJSA_NS7_ILi256EEESB_EEES9_SE_SG_Li256ELb1ELb1ELb1ELb0EEENS1_36VarlenDynamicPersistentTileSchedulerILi128ELi96ELi256ELi128ELb1ELb1ELb1ELb0ELb1ELb1EEEEEEEEEvNT_6ParamsE:
        /* <DEDUP_REMOVED lines=13> */
[----:B------:R-:W-:-:S04]  /*00d0*/  VOTEU.ALL UP1, P0 ;  /* 0x00000000003f7886 */ /* 0x000fc80000020000 */
        /* <DEDUP_REMOVED lines=31> */
.L_x_9406:
        /* <DEDUP_REMOVED lines=22> */
.L_x_9407:
        /* <DEDUP_REMOVED lines=18> */
.L_x_9408:
        /* <DEDUP_REMOVED lines=22> */
.L_x_9409:
        /* <DEDUP_REMOVED lines=23> */
.L_x_9410:
        /* <DEDUP_REMOVED lines=8> */
.L_x_9412:
[----:B------:R-:W-:-:S08]  /*08a0*/  NOP ;  /* 0x0000000000007918 */ /* 0x000fd00000000000 */
[----:B------:R-:W0:Y:S02]  /*08b0*/  USETMAXREG.TRY_ALLOC.CTAPOOL UP0, 0xe8 ;  /* 0x000000e8000079c8 */ /* 0x000e240008000600 */
[----:B0-----:R-:W-:-:S13]  /*08c0*/  PLOP3.LUT P0, PT, PT, PT, UP0, 0x80, 0x0 ;  /* 0x000000000000781c */ /* 0x001fda0003f0f008 */
[----:B------:R-:W-:Y:S05]  /*08d0*/  @!P0 BRA `(.L_x_9412) ;  /* 0xfffffffc00f08947 */ /* 0x000fea000383ffff */
[----:B------:R-:W-:Y:S01]  /*08e0*/  SHF.R.U32.HI R2, RZ, 0x7, R0 ;  /* 0x00000007ff027819 */ /* 0x000fe20000011600 */
[----:B------:R-:W0:Y:S08]  /*08f0*/  S2UR UR5, SR_CgaCtaId ;  /* 0x00000000000579c3 */ /* 0x000e300000008800 */
[----:B------:R-:W-:Y:S06]  /*0900*/  BAR.ARV 0x8, 0x180 ;  /* 0x0206000000007b1d */ /* 0x000fec0000002000 */
[----:B------:R-:W-:Y:S01]  /*0910*/  ISETP.NE.AND P0, PT, R2, 0x1, PT ;  /* 0x000000010200780c */ /* 0x000fe20003f05270 */
[----:B------:R-:W-:-:S12]  /*0920*/  UMOV UR4, 0x400 ;  /* 0x0000040000047882 */ /* 0x000fd80000000000 */
[----:B------:R-:W-:Y:S06]  /*0930*/  @!P0 BAR.ARV 0x9, 0x100 ;  /* 0x0244000000008b1d */ /* 0x000fec0000002000 */
[----:B0-----:R-:W-:Y:S02]  /*0940*/  ULEA UR4, UR5, UR4, 0x18 ;  /* 0x0000000405047291 */ /* 0x001fe4000f8ec03f */
[----:B------:R-:W-:Y:S07]  /*0950*/  BAR.SYNC.DEFER_BLOCKING 0x5, 0x180 ;  /* 0x0146000000007b1d */ /* 0x000fee0000010000 */
[----:B------:R-:W0:Y:S01]  /*0960*/  LDS.128 R4, [UR4+0x228d0] ;  /* 0x0228d004ff047984 */ /* 0x000e220008000c00 */
[----:B------:R-:W-:Y:S01]  /*0970*/  ULDC UR4, c[0x0][0xc3c] ;  /* 0x00030f0000047ab9 */ /* 0x000fe20000000800 */
[----:B------:R-:W-:Y:S06]  /*0980*/  BAR.ARV 0x4, 0x180 ;  /* 0x0106000000007b1d */ /* 0x000fec0000002000 */
[----:B0-----:R-:W-:-:S13]  /*0990*/  ISETP.GE.AND P0, PT, R7, UR4, PT ;  /* 0x0000000407007c0c */ /* 0x001fda000bf06270 */
[----:B------:R-:W-:Y:S05]  /*09a0*/  @P0 EXIT ;  /* 0x000000000000094d */ /* 0x000fea0003800000 */
[----:B------:R-:W-:Y:S01]  /*09b0*/  VIADD R0, R0, 0xffffff80 ;  /* 0xffffff8000007836 */ /* 0x000fe20000000000 */
[----:B------:R-:W-:Y:S01]  /*09c0*/  R2UR UR6, R5 ;  /* 0x00000000050672ca */ /* 0x000fe200000e0000 */
[----:B------:R-:W-:Y:S01]  /*09d0*/  ULOP3.LUT UR47, UR38, 0x1, URZ, 0xfc, !UPT ;  /* 0x00000001262f7892 */ /* 0x000fe2000f8efc3f */
        /* <DEDUP_REMOVED lines=8> */
[----:B------:R-:W-:Y:S02]  /*0a60*/  LOP3.LUT R225, R2, 0xffffff80, RZ, 0xc0, !PT ;  /* 0xffffff8002e17812 */ /* 0x000fe400078ec0ff */
[CC--:B------:R-:W-:Y:S01]  /*0a70*/  LEA.HI R5, R3.reuse, R0.reuse, RZ, 0x2 ;  /* 0x0000000003057211 */ /* 0x0c0fe200078f10ff */
[----:B------:R-:W-:Y:S01]  /*0a80*/  IMAD.SHL.U32 R6, R4, 0x20, RZ ;  /* 0x0000002004067824 */ /* 0x000fe200078e00ff */
[----:B------:R-:W-:Y:S01]  /*0a90*/  LEA.HI R3, R3, R0, RZ, 0x4 ;  /* 0x0000000003037211 */ /* 0x000fe200078f20ff */
[C---:B------:R-:W-:Y:S01]  /*0aa0*/  IMAD.IADD R225, R0.reuse, 0x1, -R225 ;  /* 0x0000000100e17824 */ /* 0x040fe200078e0ae1 */
[----:B------:R-:W-:Y:S02]  /*0ab0*/  LOP3.LUT R11, R5, 0xfffffffc, RZ, 0xc0, !PT ;  /* 0xfffffffc050b7812 */ /* 0x000fe400078ec0ff */
[----:B------:R-:W-:Y:S02]  /*0ac0*/  LOP3.LUT R5, R3, 0x3fffff0, RZ, 0xc0, !PT ;  /* 0x03fffff003057812 */ /* 0x000fe400078ec0ff */
[----:B------:R-:W-:Y:S01]  /*0ad0*/  SHF.R.S32.HI R8, RZ, 0x1f, R225 ;  /* 0x0000001fff087819 */ /* 0x000fe200000114e1 */
[C---:B------:R-:W-:Y:S01]  /*0ae0*/  IMAD.IADD R12, R0.reuse, 0x1, -R11 ;  /* 0x00000001000c7824 */ /* 0x040fe200078e0a0b */
[----:B------:R-:W-:Y:S01]  /*0af0*/  SHF.R.S32.HI R4, RZ, 0x4, R3 ;  /* 0x00000004ff047819 */ /* 0x000fe20000011403 */
[----:B------:R-:W-:Y:S01]  /*0b00*/  IMAD.IADD R5, R0, 0x1, -R5 ;  /* 0x0000000100057824 */ /* 0x000fe200078e0a05 */
[----:B------:R-:W-:-:S02]  /*0b10*/  LEA.HI R9, R8, R225, RZ, 0x2 ;  /* 0x000000e108097211 */ /* 0x000fc400078f10ff */
[----:B------:R-:W-:Y:S02]  /*0b20*/  LEA.HI R0, R3, R4, RZ, 0x1 ;  /* 0x0000000403007211 */ /* 0x000fe400078f08ff */
[--C-:B------:R-:W-:Y:S02]  /*0b30*/  SHF.R.S32.HI R10, RZ, 0x2, R9.reuse ;  /* 0x00000002ff0a7819 */ /* 0x100fe40000011409 */
[----:B------:R-:W-:Y:S02]  /*0b40*/  SHF.R.S32.HI R7, RZ, 0x1f, R9 ;  /* 0x0000001fff077819 */ /* 0x000fe40000011409 */
[----:B------:R-:W-:Y:S02]  /*0b50*/  SHF.R.S32.HI R3, RZ, 0x7, R2 ;  /* 0x00000007ff037819 */ /* 0x000fe40000011402 */
[----:B------:R-:W-:Y:S02]  /*0b60*/  LEA.HI R11, R7, R10, RZ, 0x3 ;  /* 0x0000000a070b7211 */ /* 0x000fe400078f18ff */
[----:B------:R-:W-:-:S02]  /*0b70*/  LOP3.LUT R6, R6, 0xfffffc00, RZ, 0xc0, !PT ;  /* 0xfffffc0006067812 */ /* 0x000fc400078ec0ff */
[----:B------:R-:W-:Y:S02]  /*0b80*/  LOP3.LUT R7, R0, 0x1ffffffe, RZ, 0xc0, !PT ;  /* 0x1ffffffe00077812 */ /* 0x000fe400078ec0ff */
[----:B------:R-:W-:Y:S01]  /*0b90*/  LOP3.LUT R11, R11, 0xfffffff8, RZ, 0xc0, !PT ;  /* 0xfffffff80b0b7812 */ /* 0x000fe200078ec0ff */
[----:B------:R-:W-:Y:S01]  /*0ba0*/  IMAD R6, R5, 0x40, R6 ;  /* 0x0000004005067824 */ /* 0x000fe200078e0206 */
[----:B------:R-:W-:Y:S01]  /*0bb0*/  LEA.HI R2, R2, R3, RZ, 0x1 ;  /* 0x0000000302027211 */ /* 0x000fe200078f08ff */
[----:B------:R-:W-:Y:S01]  /*0bc0*/  IMAD.IADD R7, R4, 0x1, -R7 ;  /* 0x0000000104077824 */ /* 0x000fe200078e0a07 */
[----:B------:R-:W-:Y:S01]  /*0bd0*/  LEA.HI R8, R8, R225, RZ, 0x5 ;  /* 0x000000e108087211 */ /* 0x000fe200078f28ff */
[----:B------:R-:W-:Y:S01]  /*0be0*/  IMAD.IADD R11, R10, 0x1, -R11 ;  /* 0x000000010a0b7824 */ /* 0x000fe200078e0a0b */
[----:B------:R-:W-:Y:S02]  /*0bf0*/  LEA.HI R0, R12, R12, RZ, 0x1 ;  /* 0x0000000c0c007211 */ /* 0x000fe400078f08ff */
[----:B------:R-:W-:-:S02]  /*0c00*/  LOP3.LUT R2, R2, 0x3fffffe, RZ, 0xc0, !PT ;  /* 0x03fffffe02027812 */ /* 0x000fc400078ec0ff */
[----:B------:R-:W-:Y:S02]  /*0c10*/  SHF.R.S32.HI R8, RZ, 0x5, R8 ;  /* 0x00000005ff087819 */ /* 0x000fe40000011408 */
[----:B------:R-:W-:Y:S01]  /*0c20*/  LOP3.LUT R5, R0, 0x1ffffffe, RZ, 0xc0, !PT ;  /* 0x1ffffffe00057812 */ /* 0x000fe200078ec0ff */
[----:B------:R-:W-:Y:S01]  /*0c30*/  IMAD R0, R7, 0x8, R6 ;  /* 0x0000000807007824 */ /* 0x000fe200078e0206 */
[----:B------:R-:W-:Y:S01]  /*0c40*/  LOP3.LUT R4, R9, 0x7ffffffc, RZ, 0xc0, !PT ;  /* 0x7ffffffc09047812 */ /* 0x000fe200078ec0ff */
[----:B------:R-:W-:Y:S02]  /*0c50*/  IMAD.IADD R3, R3, 0x1, -R2 ;  /* 0x0000000103037824 */ /* 0x000fe400078e0a02 */
[----:B------:R-:W-:Y:S01]  /*0c60*/  IMAD R8, R8, 0x10, R11 ;  /* 0x0000001008087824 */ /* 0x000fe200078e020b */
[----:B------:R0:W-:Y:S01]  /*0c70*/  STL [R1+0x30], R0 ;  /* 0x0000300001007387 */ /* 0x0001e20000100800 */
[----:B------:R-:W-:Y:S02]  /*0c80*/  IMAD.IADD R5, R12, 0x1, -R5 ;  /* 0x000000010c057824 */ /* 0x000fe400078e0a05 */
[----:B------:R-:W-:-:S04]  /*0c90*/  IMAD.IADD R2, R225, 0x1, -R4 ;  /* 0x00000001e1027824 */ /* 0x000fc800078e0a04 */
[----:B------:R-:W-:Y:S02]  /*0ca0*/  IMAD.SHL.U32 R2, R2, 0x2, RZ ;  /* 0x0000000202027824 */ /* 0x000fe400078e00ff */
[----:B0-----:R-:W-:Y:S02]  /*0cb0*/  IMAD R0, R3, 0x40, R8 ;  /* 0x0000004003007824 */ /* 0x001fe400078e0208 */
[C---:B------:R-:W-:Y:S02]  /*0cc0*/  VIADD R224, R2.reuse, 0x8 ;  /* 0x0000000802e07836 */ /* 0x040fe40000000000 */
        /* <DEDUP_REMOVED lines=12> */
[----:B0-----:R-:W-:Y:S01]  /*0d90*/  IMAD R0, R5, 0x8, R0 ;  /* 0x0000000805007824 */ /* 0x001fe200078e0200 */
        /* <DEDUP_REMOVED lines=41> */
[----:B0-----:R-:W-:-:S07]  /*1030*/  SHF.R.S32.HI R226, RZ, 0x1f, R17 ;  /* 0x0000001fffe27819 */ /* 0x001fce0000011411 */
.L_x_9462:
[----:B------:R-:W-:Y:S01]  /*1040*/  ULDC.64 UR8, c[0x0][0xc88] ;  /* 0x0003220000087ab9 */ /* 0x000fe20000000a00 */
[----:B------:R-:W-:Y:S01]  /*1050*/  ULDC.64 UR10, c[0x0][0xa20] ;  /* 0x00028800000a7ab9 */ /* 0x000fe20000000a00 */
[----:B------:R-:W-:Y:S02]  /*1060*/  UIMAD.WIDE UR8, UR7, 0x4, UR8 ;  /* 0x00000004070878a5 */ /* 0x000fe4000f8e0208 */
[----:B------:R-:W-:Y:S01]  /*1070*/  UISETP.NE.U32.AND UP1, UPT, UR10, URZ, UPT ;  /* 0x0000003f0a00728c */ /* 0x000fe2000bf25070 */
[----:B------:R-:W-:Y:S01]  /*1080*/  ULDC UR4, c[0x0][0x424] ;  /* 0x0001090000047ab9 */ /* 0x000fe20000000800 */
[----:B------:R-:W-:Y:S02]  /*1090*/  ULDC UR7, c[0x0][0x2f0] ;  /* 0x0000bc0000077ab9 */ /* 0x000fe40000000800 */
[----:B0123--:R-:W-:Y:S02]  /*10a0*/  IMAD.U32 R4, RZ, RZ, UR8 ;  /* 0x00000008ff047e24 */ /* 0x00ffe4000f8e00ff */
[----:B------:R-:W-:Y:S01]  /*10b0*/  IMAD.U32 R5, RZ, RZ, UR9 ;  /* 0x00000009ff057e24 */ /* 0x000fe2000f8e00ff */
        /* <DEDUP_REMOVED lines=16> */
[----:B------:R-:W-:-:S03]  /*11c0*/  IMAD.U32 R6, RZ, RZ, UR10 ;  /* 0x0000000aff067e24 */ /* 0x000fc6000f8e00ff */
[----:B------:R-:W-:Y:S01]  /*11d0*/  IMAD.U32 R7, RZ, RZ, UR11 ;  /* 0x0000000bff077e24 */ /* 0x000fe2000f8e00ff */
[----:B------:R-:W2:Y:S04]  /*11e0*/  @P0 LDG.E R4, desc[UR50][R4.64] ;  /* 0x0000003204040981 */ /* 0x000ea8000c1e1900 */
[----:B------:R-:W3:Y:S01]  /*11f0*/  @P1 LDG.E R6, desc[UR50][R6.64] ;  /* 0x0000003206061981 */ /* 0x000ee2000c1e1900 */
[----:B------:R-:W-:Y:S01]  /*1200*/  UISETP.NE.U32.AND UP0, UPT, UR8, URZ, UPT ;  /* 0x0000003f0800728c */ /* 0x000fe2000bf05070 */
[----:B------:R-:W-:Y:S01]  /*1210*/  UMOV UR49, URZ ;  /* 0x0000003f00317c82 */ /* 0x000fe20008000000 */
[----:B------:R-:W-:Y:S02]  /*1220*/  ULOP3.LUT UR8, UR5, 0xff000000, URZ, 0xc0, !UPT ;  /* 0xff00000005087892 */ /* 0x000fe4000f8ec03f */
[----:B------:R-:W-:Y:S01]  /*1230*/  UISETP.NE.AND.EX UP0, UPT, UR9, URZ, UPT, UP0 ;  /* 0x0000003f0900728c */ /* 0x000fe2000bf05300 */
[----:B------:R-:W-:-:S03]  /*1240*/  UMOV UR41, UR6 ;  /* 0x0000000600297c82 */ /* 0x000fc60008000000 */
[----:B------:R-:W-:-:S04]  /*1250*/  USEL UR4, UR4, 0x1, UP0 ;  /* 0x0000000104047887 */ /* 0x000fc80008000000 */
[----:B------:R-:W-:Y:S01]  /*1260*/  UIMAD UR4, UR4, UR7, URZ ;  /* 0x00000007040472a4 */ /* 0x000fe2000f8e023f */
[----:B--2---:R-:W-:-:S06]  /*1270*/  @P0 R2UR UR49, R4 ;  /* 0x00000000043102ca */ /* 0x004fcc00000e0000 */
[----:B---3--:R-:W-:Y:S01]  /*1280*/  @P1 R2UR UR4, R6 ;  /* 0x00000000060412ca */ /* 0x008fe200000e0000 */
[----:B----45:R-:W-:-:S14]  /*1290*/  @P1 BRA `(.L_x_9413) ;  /* 0x0000000000341947 */ /* 0x030fdc0003800000 */
        /* <DEDUP_REMOVED lines=13> */
.L_x_9413:
[----:B------:R-:W-:Y:S02]  /*1370*/  UIADD3 UR49, -UR49, UR4, URZ ;  /* 0x0000000431317290 */ /* 0x000fe4000fffe13f */
[----:B------:R-:W-:Y:S02]  /*1380*/  ULOP3.LUT UR4, UR5, 0xff0000, URZ, 0xc0, !UPT ;  /* 0x00ff000005047892 */ /* 0x000fe4000f8ec03f */
[----:B------:R-:W-:Y:S02]  /*1390*/  UISETP.GE.AND UP0, UPT, UR49, 0x1, UPT ;  /* 0x000000013100788c */ /* 0x000fe4000bf06270 */
[----:B------:R-:W-:Y:S02]  /*13a0*/  UIADD3 UR6, UR49, 0x5f, URZ ;  /* 0x0000005f31067890 */ /* 0x000fe4000fffe03f */
[----:B------:R-:W-:Y:S02]  /*13b0*/  USHF.R.U32.HI UR8, URZ, 0x8, UR8 ;  /* 0x000000083f087899 */ /* 0x000fe40008011608 */
[----:B------:R-:W-:Y:S01]  /*13c0*/  PLOP3.LUT P0, PT, PT, PT, UP0, 0x80, 0x0 ;  /* 0x000000000000781c */ /* 0x000fe20003f0f008 */
[----:B------:R-:W-:-:S02]  /*13d0*/  UIMAD.WIDE UR6, UR6, 0x2aaaaaab, URZ ;  /* 0x2aaaaaab060678a5 */ /* 0x000fc4000f8e023f */
[----:B------:R-:W-:Y:S02]  /*13e0*/  ULEA.HI UR8, UR4, UR8, URZ, 0x10 ;  /* 0x0000000804087291 */ /* 0x000fe4000f8f803f */
[----:B------:R-:W-:Y:S02]  /*13f0*/  USHF.R.U32.HI UR6, URZ, 0x1f, UR7 ;  /* 0x0000001f3f067899 */ /* 0x000fe40008011607 */
[----:B------:R-:W-:Y:S02]  /*1400*/  ULOP3.LUT UR42, UR8, 0xff, URZ, 0xc0, !UPT ;  /* 0x000000ff082a7892 */ /* 0x000fe4000f8ec03f */
[----:B------:R-:W-:Y:S01]  /*1410*/  ULOP3.LUT UR43, UR5, 0xffff, URZ, 0xc0, !UPT ;  /* 0x0000ffff052b7892 */ /* 0x000fe2000f8ec03f */
[----:B------:R-:W-:Y:S01]  /*1420*/  UMOV UR4, URZ ;  /* 0x0000003f00047c82 */ /* 0x000fe20008000000 */
[----:B------:R-:W-:Y:S02]  /*1430*/  USHF.R.U32.HI UR44, URZ, 0x10, UR8 ;  /* 0x000000103f2c7899 */ /* 0x000fe40008011608 */
[----:B------:R-:W-:Y:S01]  /*1440*/  ULEA.HI.SX32 UR9, UR7, UR6, 0x1c ;  /* 0x0000000607097291 */ /* 0x000fe2000f8fe23f */
[----:B------:R-:W-:Y:S11]  /*1450*/  @!P0 BRA `(.L_x_9414) ;  /* 0x0000000000908947 */ /* 0x000ff60003800000 */
[----:B------:R-:W-:Y:S01]  /*1460*/  UISETP.NE.AND UP0, UPT, UR44, URZ, UPT ;  /* 0x0000003f2c00728c */ /* 0x000fe2000bf05270 */
[----:B------:R-:W-:-:S03]  /*1470*/  ULDC UR4, c[0x0][0x9f0] ;  /* 0x00027c0000047ab9 */ /* 0x000fc60000000800 */
        /* <DEDUP_REMOVED lines=34> */
.L_x_9414:
[----:B------:R-:W-:Y:S01]  /*16a0*/  UIMAD UR45, UR42, UR4, URZ ;  /* 0x000000042a2d72a4 */ /* 0x000fe2000f8e023f */
        /* <DEDUP_REMOVED lines=74> */
[----:B------:R-:W0:Y:S01]  /*1b50*/  S2R R0, SR_TID.X ;  /* 0x0000000000007919 */ /* 0x000e220000002100 */
[----:B------:R-:W1:Y:S01]  /*1b60*/  S2UR UR7, SR_CgaCtaId ;  /* 0x00000000000779c3 */ /* 0x000e620000008800 */
[----:B------:R-:W-:Y:S02]  /*1b70*/  UMOV UR6, 0x400 ;  /* 0x0000040000067882 */ /* 0x000fe40000000000 */
[----:B-1----:R-:W-:-:S04]  /*1b80*/  ULEA UR6, UR7, UR6, 0x18 ;  /* 0x0000000607067291 */ /* 0x002fc8000f8ec03f */
[----:B------:R-:W-:Y:S01]  /*1b90*/  UIADD3 UR6, UR6, 0x18400, URZ ;  /* 0x0001840006067890 */ /* 0x000fe2000fffe03f */
[----:B0-----:R-:W-:-:S03]  /*1ba0*/  VIADD R0, R0, 0xffffff80 ;  /* 0xffffff8000007836 */ /* 0x001fc60000000000 */
[----:B------:R-:W-:Y:S02]  /*1bb0*/  ULOP3.LUT UP0, URZ, UR6, 0x1bf, URZ, 0xc0, !UPT ;  /* 0x000001bf063f7892 */ /* 0x000fe4000f80c03f */
[----:B------:R-:W-:-:S04]  /*1bc0*/  SHF.R.S32.HI R3, RZ, 0x1f, R0 ;  /* 0x0000001fff037819 */ /* 0x000fc80000011400 */
[----:B------:R-:W-:Y:S02]  /*1bd0*/  PLOP3.LUT P0, PT, PT, PT, UP0, 0x80, 0x0 ;  /* 0x000000000000781c */ /* 0x000fe40003f0f008 */
[----:B------:R-:W-:-:S04]  /*1be0*/  LEA.HI R3, R3, R0, RZ, 0x7 ;  /* 0x0000000003037211 */ /* 0x000fc800078f38ff */
[----:B------:R-:W-:-:S06]  /*1bf0*/  SHF.R.S32.HI R3, RZ, 0x7, R3 ;  /* 0x00000007ff037819 */ /* 0x000fcc0000011403 */
[----:B------:R-:W0:Y:S02]  /*1c00*/  SHFL.IDX PT, R3, R3, RZ, 0x1f ;  /* 0x00001fff03037589 */ /* 0x000e2400000e0000 */
[----:B0-----:R-:W-:-:S13]  /*1c10*/  R2UR UR4, R3 ;  /* 0x00000000030472ca */ /* 0x001fda00000e0000 */
        /* <DEDUP_REMOVED lines=23> */
.L_x_9416:
[----:B------:R-:W0:Y:S01]  /*1d90*/  S2R R0, SR_CgaCtaId ;  /* 0x0000000000007919 */ /* 0x000e220000008800 */
[----:B------:R-:W-:Y:S01]  /*1da0*/  ULEA.HI UR4, UR46, UR46, URZ, 0x1 ;  /* 0x0000002e2e047291 */ /* 0x000fe2000f8f083f */
[----:B------:R-:W-:Y:S01]  /*1db0*/  MOV R7, 0x400 ;  /* 0x0000040000077802 */ /* 0x000fe20000000f00 */
[----:B------:R-:W1:Y:S02]  /*1dc0*/  S2R R20, SR_TID.X ;  /* 0x0000000000147919 */ /* 0x000e640000002100 */
[----:B------:R-:W-:-:S04]  /*1dd0*/  ULOP3.LUT UR4, UR4, 0xfffffffe, URZ, 0xc0, !UPT ;  /* 0xfffffffe04047892 */ /* 0x000fc8000f8ec03f */
[----:B------:R-:W-:-:S06]  /*1de0*/  UIADD3 UR4, UR46, -UR4, URZ ;  /* 0x800000042e047290 */ /* 0x000fcc000fffe03f */
[----:B------:R-:W-:Y:S01]  /*1df0*/  IMAD.U32 R3, RZ, RZ, UR4 ;  /* 0x00000004ff037e24 */ /* 0x000fe2000f8e00ff */
[----:B0-----:R-:W-:-:S04]  /*1e00*/  LEA R7, R0, R7, 0x18 ;  /* 0x0000000700077211 */ /* 0x001fc800078ec0ff */
[----:B------:R-:W-:Y:S02]  /*1e10*/  SHF.L.U32 R0, R3, 0x1f, RZ ;  /* 0x0000001f03007819 */ /* 0x000fe400000006ff */
[----:B-1----:R-:W-:Y:S02]  /*1e20*/  SHF.R.U32.HI R20, RZ, 0x7, R20 ;  /* 0x00000007ff147819 */ /* 0x002fe40000011614 */
[----:B------:R-:W0:Y:S03]  /*1e30*/  SYNCS.PHASECHK.TRANS64.TRYWAIT P0, [R7+URZ+0x22800], R0 ;  /* 0x02280000070075a7 */ /* 0x000e26000800017f */
[----:B------:R-:W-:Y:S01]  /*1e40*/  VIADD R8, R20, 0x8 ;  /* 0x0000000814087836 */ /* 0x000fe20000000000 */
[----:B0-----:R-:W-:Y:S06]  /*1e50*/  @!P0 BRA `(.L_x_9417) ;  /* 0x000000e000c88947 */ /* 0x001fec0003800000 */
.L_x_9545:
[----:B0-----:R-:W-:Y:S01]  /*1e60*/  IMAD.U32 R0, RZ, RZ, UR47 ;  /* 0x0000002fff007e24 */ /* 0x001fe2000f8e00ff */
[----:B------:R-:W-:Y:S05]  /*1e70*/  WARPSYNC.ALL ;  /* 0x0000000000007948 */ /* 0x000fea0003800000 */
[----:B------:R0:W-:Y:S01]  /*1e80*/  BAR.SYNC.DEFER_BLOCKING R8, 0x100 ;  /* 0x000400080000751d */ /* 0x0001e20000010000 */
[----:B------:R-:W-:-:S13]  /*1e90*/  ISETP.NE.AND P0, PT, R0, 0x3, PT ;  /* 0x000000030000780c */ /* 0x000fda0003f05270 */
[----:B0-----:R-:W-:Y:S05]  /*1ea0*/  @!P0 BRA `(.L_x_9418) ;  /* 0x0000000000048947 */ /* 0x001fea0003800000 */
[----:B------:R-:W-:Y:S01]  /*1eb0*/  BPT.TRAP 0x1 ;  /* 0x000000040000795c */ /* 0x000fe20000300000 */
.L_x_9418:
[----:B------:R-:W-:Y:S01]  /*1ec0*/  R2UR UR22, R7 ;  /* 0x00000000071672ca */ /* 0x000fe200000e0000 */
[----:B------:R-:W-:-:S05]  /*1ed0*/  IMAD.U32 R9, RZ, RZ, UR36 ;  /* 0x00000024ff097e24 */ /* 0x000fca000f8e00ff */
[----:B------:R-:W-:-:S07]  /*1ee0*/  SHF.L.U32 R9, R9, 0x1f, RZ ;  /* 0x0000001f09097819 */ /* 0x000fce00000006ff */
[----:B------:R-:W-:-:S09]  /*1ef0*/  ULEA UR22, UR37, UR22, 0x3 ;  /* 0x0000001625167291 */ /* 0x000fd2000f8e183f */
[----:B------:R0:W1:Y:S01]  /*1f00*/  SYNCS.PHASECHK.TRANS64.TRYWAIT P1, [UR22+0x22830], R9 ;  /* 0x02283009ff0075a7 */ /* 0x0000620008020156 */
[----:B------:R-:W-:Y:S05]  /*1f10*/  @!P0 BRA `(.L_x_9419) ;  /* 0x0000000000048947 */ /* 0x000fea0003800000 */
[----:B------:R-:W-:Y:S01]  /*1f20*/  BPT.TRAP 0x1 ;  /* 0x000000040000795c */ /* 0x000fe20000300000 */
.L_x_9419:
[----:B-1----:R-:W-:Y:S05]  /*1f30*/  @P1 BRA `(.L_x_9420) ;  /* 0x0000000000081947 */ /* 0x002fea0003800000 */
[----:B------:R-:W1:Y:S02]  /*1f40*/  SYNCS.PHASECHK.TRANS64.TRYWAIT P1, [UR22+0x22830], R9 ;  /* 0x02283009ff0075a7 */ /* 0x000e640008020156 */
[----:B-1----:R-:W-:Y:S05]  /*1f50*/  @!P1 BRA `(.L_x_9421) ;  /* 0x000000e0009c9947 */ /* 0x002fea0003800000 */
.L_x_9420:
[----:B------:R-:W-:Y:S01]  /*1f60*/  R2UR UR4, R7 ;  /* 0x00000000070472ca */ /* 0x000fe200000e0000 */
[----:B------:R-:W-:Y:S01]  /*1f70*/  ULOP3.LUT UR16, UR52, 0x10000, URZ, 0xfc, !UPT ;  /* 0x0001000034107892 */ /* 0x000fe2000f8efc3f */
[----:B------:R-:W-:Y:S01]  /*1f80*/  WARPGROUP.ARRIVE ;  /* 0x00000000000079c5 */ /* 0x000fe20000000000 */
[----:B------:R-:W-:Y:S01]  /*1f90*/  UMOV UR17, 0x40000040 ;  /* 0x4000004000117882 */ /* 0x000fe20000000000 */
[----:B------:R-:W-:Y:S01]  /*1fa0*/  UMOV UR19, 0x40000040 ;  /* 0x4000004000137882 */ /* 0x000fe20000000000 */
[----:B------:R-:W-:Y:S01]  /*1fb0*/  UMOV UR5, 0x40000040 ;  /* 0x4000004000057882 */ /* 0x000fe20000000000 */
[----:B------:R-:W-:Y:S01]  /*1fc0*/  UMOV UR7, 0x40000040 ;  /* 0x4000004000077882 */ /* 0x000fe20000000000 */
[----:B------:R-:W-:Y:S01]  /*1fd0*/  UIADD3 UR8, UR16, 0x4, URZ ;  /* 0x0000000410087890 */ /* 0x000fe2000fffe03f */
[----:B-1----:R-:W1:Y:S01]  /*1fe0*/  S2R R0, SR_TID.X ;  /* 0x0000000000007919 */ /* 0x002e620000002100 */
[----:B------:R-:W-:Y:S01]  /*1ff0*/  UMOV UR9, 0x40000040 ;  /* 0x4000004000097882 */ /* 0x000fe20000000000 */
[----:B------:R-:W-:Y:S01]  /*2000*/  UMOV UR11, 0x40000040 ;  /* 0x40000040000b7882 */ /* 0x000fe20000000000 */
[----:B------:R-:W-:-:S02]  /*2010*/  UIADD3 UR12, UR16, 0x6, URZ ;  /* 0x00000006100c7890 */ /* 0x000fc4000fffe03f */
[----:B------:R-:W-:Y:S01]  /*2020*/  UIADD3 UR4, UR4, 0x1c400, URZ ;  /* 0x0001c40004047890 */ /* 0x000fe2000fffe03f */
[----:B------:R-:W-:Y:S01]  /*2030*/  UMOV UR13, 0x40000040 ;  /* 0x40000040000d7882 */ /* 0x000fe20000000000 */
[----:B------:R-:W-:Y:S02]  /*2040*/  UMOV UR15, 0x40000040 ;  /* 0x40000040000f7882 */ /* 0x000fe40000000000 */
[----:B------:R-:W-:-:S04]  /*2050*/  USHF.R.U32.HI UR4, URZ, 0x4, UR4 ;  /* 0x000000043f047899 */ /* 0x000fc80008011604 */
[----:B------:R-:W-:-:S04]  /*2060*/  ULOP3.LUT UR4, UR4, 0x3fff, URZ, 0xc0, !UPT ;  /* 0x00003fff04047892 */ /* 0x000fc8000f8ec03f */
[----:B------:R-:W-:Y:S02]  /*2070*/  ULOP3.LUT UR20, UR4, 0x10000, URZ, 0xfc, !UPT ;  /* 0x0001000004147892 */ /* 0x000fe4000f8efc3f */
[----:B------:R-:W-:Y:S02]  /*2080*/  UIADD3 UR4, UR16, 0x2, URZ ;  /* 0x0000000210047890 */ /* 0x000fe4000fffe03f */
[----:B------:R-:W-:-:S04]  /*2090*/  UIMAD UR18, UR37, 0x300, UR20 ;  /* 0x00000300251278a4 */ /* 0x000fc8000f8e0214 */
[----:B------:R-:W-:Y:S02]  /*20a0*/  UIADD3 UR6, UR18, 0x2, URZ ;  /* 0x0000000212067890 */ /* 0x000fe4000fffe03f */
[----:B------:R-:W-:Y:S02]  /*20b0*/  UIADD3 UR10, UR18, 0x4, URZ ;  /* 0x00000004120a7890 */ /* 0x000fe4000fffe03f */
[----:B------:R-:W-:Y:S02]  /*20c0*/  UIADD3 UR14, UR18, 0x6, URZ ;  /* 0x00000006120e7890 */ /* 0x000fe4000fffe03f */
[----:B------:R-:W-:Y:S01]  /*20d0*/  HGMMA.64x96x16.F32 R24, gdesc[UR16], RZ, !UPT, gsb0 ;  /* 0x01600000101879f0 */ /* 0x000fe2000c0008ff */
[----:B-1----:R-:W-:-:S04]  /*20e0*/  SHF.R.U32.HI R0, RZ, 0x7, R0 ;  /* 0x00000007ff007819 */ /* 0x002fc80000011600 */
[----:B------:R-:W-:Y:S01]  /*20f0*/  IADD3 R0, -R0, 0xb, RZ ;  /* 0x0000000b00007810 */ /* 0x000fe20007ffe1ff */
        /* <DEDUP_REMOVED lines=13> */
.L_x_9422:
[----:B------:R-:W-:Y:S01]  /*21d0*/  UIMAD UR49, UR48, -0x60, UR49 ;  /* 0xffffffa0303178a4 */ /* 0x000fe2000f8e0231 */
[----:B------:R-:W-:Y:S01]  /*21e0*/  P2R R11, PR, RZ, 0x1 ;  /* 0x00000001ff0b7803 */ /* 0x000fe20000000000 */
[----:B------:R-:W-:Y:S01]  /*21f0*/  ULDC UR10, c[0x0][0x988] ;  /* 0x00026200000a7ab9 */ /* 0x000fe20000000800 */
[----:B------:R-:W2:Y:S01]  /*2200*/  S2UR UR7, SR_CgaCtaId ;  /* 0x00000000000779c3 */ /* 0x000ea20000008800 */
[----:B------:R-:W-:Y:S02]  /*2210*/  UIADD3 UR6, UR22, 0x22840, URZ ;  /* 0x0002284016067890 */ /* 0x000fe4000fffe03f */
[----:B------:R-:W-:-:S05]  /*2220*/  IMAD.U32 R3, RZ, RZ, UR49 ;  /* 0x00000031ff037e24 */ /* 0x000fca000f8e00ff */
[----:B------:R-:W-:-:S04]  /*2230*/  IADD3 R3, -R2, 0x60, R3 ;  /* 0x0000006002037810 */ /* 0x000fc80007ffe103 */
[C---:B------:R-:W-:Y:S02]  /*2240*/  ISETP.GT.AND P6, PT, R3.reuse, RZ, PT ;  /* 0x000000ff0300720c */ /* 0x040fe40003fc4270 */
[C---:B------:R-:W-:Y:S02]  /*2250*/  ISETP.GT.AND P5, PT, R3.reuse, 0x1, PT ;  /* 0x000000010300780c */ /* 0x040fe40003fa4270 */
[----:B------:R-:W-:Y:S02]  /*2260*/  ISETP.GT.AND P4, PT, R3, 0x8, PT ;  /* 0x000000080300780c */ /* 0x000fe40003f84270 */
[----:B------:R-:W-:Y:S02]  /*2270*/  FSEL R24, R24, -INF , P6 ;  /* 0xff80000018187808 */ /* 0x000fe40003000000 */
[----:B------:R-:W-:Y:S02]  /*2280*/  FSEL R25, R25, -INF , P5 ;  /* 0xff80000019197808 */ /* 0x000fe40002800000 */
[----:B------:R-:W-:-:S02]  /*2290*/  ISETP.GT.AND P3, PT, R3, 0x9, PT ;  /* 0x000000090300780c */ /* 0x000fc40003f64270 */
[----:B------:R-:W-:Y:S01]  /*22a0*/  FSEL R28, R28, -INF , P4 ;  /* 0xff8000001c1c7808 */ /* 0x000fe20002000000 */
[----:B--2---:R-:W-:Y:S01]  /*22b0*/  UPRMT UR6, UR7, 0x654, UR6 ;  /* 0x0000065407067896 */ /* 0x004fe20008000006 */
[----:B------:R-:W-:Y:S02]  /*22c0*/  FMNMX.FTZ R5, R24, R25, !PT ;  /* 0x0000001918057209 */ /* 0x000fe40007810000 */
[----:B------:R-:W-:Y:S02]  /*22d0*/  ISETP.GT.AND P2, PT, R3, 0x10, PT ;  /* 0x000000100300780c */ /* 0x000fe40003f44270 */
[----:B------:R-:W-:Y:S02]  /*22e0*/  FSEL R29, R29, -INF , P3 ;  /* 0xff8000001d1d7808 */ /* 0x000fe40001800000 */
[----:B------:R-:W-:Y:S02]  /*22f0*/  FMNMX.FTZ R4, R28, R5, !PT ;  /* 0x000000051c047209 */ /* 0x000fe40007810000 */
[----:B------:R-:W-:Y:S01]  /*2300*/  ISETP.GT.AND P1, PT, R3, 0x11, PT ;  /* 0x000000110300780c */ /* 0x000fe20003f24270 */
[----:B------:R-:W-:Y:S01]  /*2310*/  SYNCS.ARRIVE.TRANS64.RED.A1T0 RZ, [UR6], RZ ;  /* 0x000000ffffff79a7 */ /* 0x000fe20008100406 */
        /* <DEDUP_REMOVED lines=75> */
[----:B------:R-:W-:Y:S02]  /*27d0*/  FMNMX.FTZ R4, R68, R3, !PT ;  /* 0x0000000344047209 */ /* 0x000fe40007810000 */
[----:B------:R-:W-:Y:S02]  /*27e0*/  FMNMX.FTZ R5, R26, R27, !PT ;  /* 0x0000001b1a057209 */ /* 0x000fe40007810000 */
[----:B------:R-:W-:Y:S02]  /*27f0*/  FMNMX.FTZ R6, R69, R4, !PT ;  /* 0x0000000445067209 */ /* 0x000fe40007810000 */
[----:B------:R-:W-:-:S02]  /*2800*/  FSEL R62, R62, -INF , P6 ;  /* 0xff8000003e3e7808 */ /* 0x000fc40003000000 */
[----:B------:R-:W-:Y:S01]  /*2810*/  FSEL R63, R63, -INF , P5 ;  /* 0xff8000003f3f7808 */ /* 0x000fe20002800000 */
[----:B------:R-:W2:Y:S01]  /*2820*/  SHFL.BFLY PT, R3, R6, 0x2, 0x1f ;  /* 0x0c401f0006037f89 */ /* 0x000ea200000e0000 */
[----:B------:R-:W-:Y:S02]  /*2830*/  FSEL R66, R66, -INF , P4 ;  /* 0xff80000042427808 */ /* 0x000fe40002000000 */
[----:B------:R-:W-:Y:S02]  /*2840*/  FSEL R67, R67, -INF , P3 ;  /* 0xff80000043437808 */ /* 0x000fe40001800000 */
[----:B------:R-:W-:Y:S02]  /*2850*/  FSEL R70, R70, -INF , P2 ;  /* 0xff80000046467808 */ /* 0x000fe40001000000 */
[----:B------:R-:W-:Y:S02]  /*2860*/  FSEL R71, R71, -INF , P1 ;  /* 0xff80000047477808 */ /* 0x000fe40000800000 */
[----:B--2---:R-:W-:-:S05]  /*2870*/  FMNMX.FTZ R10, R6, R3, !PT ;  /* 0x00000003060a7209 */ /* 0x004fca0007810000 */
[----:B------:R-:W2:Y:S02]  /*2880*/  SHFL.BFLY PT, R3, R10, 0x1, 0x1f ;  /* 0x0c201f000a037f89 */ /* 0x000ea400000e0000 */
[----:B--2---:R-:W-:-:S04]  /*2890*/  FMNMX.FTZ R3, R10, R3, !PT ;  /* 0x000000030a037209 */ /* 0x004fc80007810000 */
        /* <DEDUP_REMOVED lines=19> */
[--C-:B------:R-:W-:Y:S01]  /*29d0*/  FFMA.FTZ R48, R48, UR10, -R12.reuse ;  /* 0x0000000a30307c23 */ /* 0x100fe2000801080c */
[----:B------:R-:W2:Y:S01]  /*29e0*/  MUFU.EX2 R5, R5 ;  /* 0x0000000500057308 */ /* 0x000ea20000000800 */
[--C-:B------:R-:W-:Y:S01]  /*29f0*/  FFMA.FTZ R49, R49, UR10, -R12.reuse ;  /* 0x0000000a31317c23 */ /* 0x100fe2000801080c */
[----:B------:R-:W-:Y:S01]  /*2a00*/  FMNMX.FTZ R11, R39, R4, !PT ;  /* 0x00000004270b7209 */ /* 0x000fe20007810000 */
[--C-:B------:R-:W-:Y:S01]  /*2a10*/  FFMA.FTZ R52, R52, UR10, -R12.reuse ;  /* 0x0000000a34347c23 */ /* 0x100fe2000801080c */
[--C-:B------:R-:W-:Y:S01]  /*2a20*/  FFMA.FTZ R53, R53, UR10, -R12.reuse ;  /* 0x0000000a35357c23 */ /* 0x100fe2000801080c */
[--C-:B------:R-:W-:Y:S01]  /*2a30*/  FFMA.FTZ R56, R56, UR10, -R12.reuse ;  /* 0x0000000a38387c23 */ /* 0x100fe2000801080c */
[----:B------:R-:W-:Y:S01]  /*2a40*/  FMNMX.FTZ R4, R42, R11, !PT ;  /* 0x0000000b2a047209 */ /* 0x000fe20007810000 */
[--C-:B------:R-:W-:Y:S01]  /*2a50*/  FFMA.FTZ R11, R29, UR10, -R12.reuse ;  /* 0x0000000a1d0b7c23 */ /* 0x100fe2000801080c */
[----:B------:R-:W3:Y:S01]  /*2a60*/  MUFU.EX2 R202, R202 ;  /* 0x000000ca00ca7308 */ /* 0x000ee20000000800 */
[--C-:B------:R-:W-:Y:S01]  /*2a70*/  FFMA.FTZ R57, R57, UR10, -R12.reuse ;  /* 0x0000000a39397c23 */ /* 0x100fe2000801080c */
[----:B------:R-:W-:Y:S01]  /*2a80*/  FMNMX.FTZ R13, R43, R4, !PT ;  /* 0x000000042b0d7209 */ /* 0x000fe20007810000 */
[--C-:B------:R-:W-:Y:S01]  /*2a90*/  FFMA.FTZ R60, R60, UR10, -R12.reuse ;  /* 0x0000000a3c3c7c23 */ /* 0x100fe2000801080c */
[--C-:B------:R-:W-:Y:S01]  /*2aa0*/  FFMA.FTZ R61, R61, UR10, -R12.reuse ;  /* 0x0000000a3d3d7c23 */ /* 0x100fe2000801080c */
[--C-:B------:R-:W-:Y:S01]  /*2ab0*/  FFMA.FTZ R64, R64, UR10, -R12.reuse ;  /* 0x0000000a40407c23 */ /* 0x100fe2000801080c */
[----:B------:R-:W-:Y:S01]  /*2ac0*/  FMNMX.FTZ R4, R46, R13, !PT ;  /* 0x0000000d2e047209 */ /* 0x000fe20007810000 */
[--C-:B------:R-:W-:Y:S01]  /*2ad0*/  FFMA.FTZ R65, R65, UR10, -R12.reuse ;  /* 0x0000000a41417c23 */ /* 0x100fe2000801080c */
[----:B------:R-:W4:Y:S01]  /*2ae0*/  MUFU.EX2 R11, R11 ;  /* 0x0000000b000b7308 */ /* 0x000f220000000800 */
[----:B--2---:R-:W-:Y:S01]  /*2af0*/  FADD.FTZ R25, R200, R5 ;  /* 0x00000005c8197221 */ /* 0x004fe20000010000 */
[----:B------:R-:W-:Y:S01]  /*2b00*/  FMNMX.FTZ R13, R47, R4, !PT ;  /* 0x000000042f0d7209 */ /* 0x000fe20007810000 */
[----:B------:R-:W-:Y:S01]  /*2b10*/  FFMA.FTZ R68, R68, UR10, -R12 ;  /* 0x0000000a44447c23 */ /* 0x000fe2000801080c */
[----:B------:R-:W-:-:S02]  /*2b20*/  F2FP.F16.F32.PACK_AB R200, R5, R200 ;  /* 0x000000c805c8723e */ /* 0x000fc400000000ff */
[----:B------:R-:W-:Y:S01]  /*2b30*/  FMNMX.FTZ R4, R50, R13, !PT ;  /* 0x0000000d32047209 */ /* 0x000fe20007810000 */
[----:B------:R-:W-:Y:S01]  /*2b40*/  FFMA.FTZ R13, R33, UR10, -R12 ;  /* 0x0000000a210d7c23 */ /* 0x000fe2000801080c */
[----:B------:R-:W2:Y:S01]  /*2b50*/  MUFU.EX2 R152, R152 ;  /* 0x0000009800987308 */ /* 0x000ea20000000800 */
[----:B---3--:R-:W-:Y:S01]  /*2b60*/  FADD.FTZ R10, R202, R25 ;  /* 0x00000019ca0a7221 */ /* 0x008fe20000010000 */
[----:B------:R-:W-:-:S04]  /*2b70*/  FMNMX.FTZ R15, R51, R4, !PT ;  /* 0x00000004330f7209 */ /* 0x000fc80007810000 */
[----:B------:R-:W-:Y:S02]  /*2b80*/  FMNMX.FTZ R4, R54, R15, !PT ;  /* 0x0000000f36047209 */ /* 0x000fe40007810000 */
[----:B------:R-:W3:Y:S01]  /*2b90*/  MUFU.EX2 R13, R13 ;  /* 0x0000000d000d7308 */ /* 0x000ee20000000800 */
[----:B----4-:R-:W-:Y:S01]  /*2ba0*/  FADD.FTZ R25, R11, R10 ;  /* 0x0000000a0b197221 */ /* 0x010fe20000010000 */
[----:B------:R-:W-:Y:S02]  /*2bb0*/  FMNMX.FTZ R15, R55, R4, !PT ;  /* 0x00000004370f7209 */ /* 0x000fe40007810000 */
[----:B------:R-:W-:Y:S02]  /*2bc0*/  F2FP.F16.F32.PACK_AB R202, R11, R202 ;  /* 0x000000ca0bca723e */ /* 0x000fe400000000ff */
[----:B------:R-:W-:Y:S01]  /*2bd0*/  FMNMX.FTZ R4, R58, R15, !PT ;  /* 0x0000000f3a047209 */ /* 0x000fe20007810000 */
[--C-:B------:R-:W-:Y:S01]  /*2be0*/  FFMA.FTZ R15, R37, UR10, -R12.reuse ;  /* 0x0000000a250f7c23 */ /* 0x100fe2000801080c */
[----:B------:R-:W-:Y:S01]  /*2bf0*/  MUFU.EX2 R154, R154 ;  /* 0x0000009a009a7308 */ /* 0x000fe20000000800 */
[----:B--2---:R-:W-:Y:S01]  /*2c00*/  FADD.FTZ R10, R152, R25 ;  /* 0x00000019980a7221 */ /* 0x004fe20000010000 */
[----:B------:R-:W-:Y:S01]  /*2c10*/  FMNMX.FTZ R21, R59, R4, !PT ;  /* 0x000000043b157209 */ /* 0x000fe20007810000 */
[----:B------:R-:W-:-:S03]  /*2c20*/  FFMA.FTZ R12, R69, UR10, -R12 ;  /* 0x0000000a450c7c23 */ /* 0x000fc6000801080c */
[----:B------:R-:W-:Y:S02]  /*2c30*/  FMNMX.FTZ R4, R62, R21, !PT ;  /* 0x000000153e047209 */ /* 0x000fe40007810000 */
[----:B------:R-:W-:Y:S01]  /*2c40*/  MUFU.EX2 R15, R15 ;  /* 0x0000000f000f7308 */ /* 0x000fe20000000800 */
[----:B---3--:R-:W-:Y:S01]  /*2c50*/  FADD.FTZ R29, R13, R10 ;  /* 0x0000000a0d1d7221 */ /* 0x008fe20000010000 */
[----:B------:R-:W-:Y:S02]  /*2c60*/  FMNMX.FTZ R21, R63, R4, !PT ;  /* 0x000000043f157209 */ /* 0x000fe40007810000 */
[----:B------:R-:W-:Y:S02]  /*2c70*/  F2FP.F16.F32.PACK_AB R152, R13, R152 ;  /* 0x000000980d98723e */ /* 0x000fe400000000ff */
[----:B------:R-:W-:Y:S02]  /*2c80*/  FMNMX.FTZ R4, R66, R21, !PT ;  /* 0x0000001542047209 */ /* 0x000fe40007810000 */
[----:B------:R-:W-:Y:S02]  /*2c90*/  MUFU.EX2 R156, R156 ;  /* 0x0000009c009c7308 */ /* 0x000fe40000000800 */
[----:B------:R-:W-:-:S04]  /*2ca0*/  FMNMX.FTZ R21, R67, R4, !PT ;  /* 0x0000000443157209 */ /* 0x000fc80007810000 */
[----:B------:R-:W-:Y:S02]  /*2cb0*/  FMNMX.FTZ R4, R70, R21, !PT ;  /* 0x0000001546047209 */ /* 0x000fe40007810000 */
[----:B------:R-:W-:Y:S02]  /*2cc0*/  MUFU.EX2 R41, R41 ;  /* 0x0000002900297308 */ /* 0x000fe40000000800 */
[----:B------:R-:W-:-:S05]  /*2cd0*/  FMNMX.FTZ R4, R71, R4, !PT ;  /* 0x0000000447047209 */ /* 0x000fca0007810000 */
[----:B------:R-:W2:Y:S01]  /*2ce0*/  SHFL.BFLY PT, R21, R4, 0x2, 0x1f ;  /* 0x0c401f0004157f89 */ /* 0x000ea200000e0000 */
[----:B------:R-:W-:Y:S08]  /*2cf0*/  MUFU.EX2 R44, R44 ;  /* 0x0000002c002c7308 */ /* 0x000ff00000000800 */
[----:B------:R-:W3:Y:S08]  /*2d00*/  MUFU.EX2 R45, R45 ;  /* 0x0000002d002d7308 */ /* 0x000ef00000000800 */
[----:B------:R-:W-:Y:S01]  /*2d10*/  MUFU.EX2 R48, R48 ;  /* 0x0000003000307308 */ /* 0x000fe20000000800 */
[----:B--2---:R-:W-:-:S07]  /*2d20*/  FMNMX.FTZ R21, R4, R21, !PT ;  /* 0x0000001504157209 */ /* 0x004fce0007810000 */
[----:B------:R-:W2:Y:S01]  /*2d30*/  MUFU.EX2 R49, R49 ;  /* 0x0000003100317308 */ /* 0x000ea20000000800 */
[----:B---3--:R-:W-:Y:S01]  /*2d40*/  F2FP.F16.F32.PACK_AB R158, R45, R44 ;  /* 0x0000002c2d9e723e */ /* 0x008fe200000000ff */
[----:B------:R-:W3:Y:S06]  /*2d50*/  SHFL.BFLY PT, R4, R21, 0x1, 0x1f ;  /* 0x0c201f0015047f89 */ /* 0x000eec00000e0000 */
[----:B------:R-:W-:Y:S08]  /*2d60*/  MUFU.EX2 R52, R52 ;  /* 0x0000003400347308 */ /* 0x000ff00000000800 */
[----:B------:R-:W4:Y:S01]  /*2d70*/  MUFU.EX2 R53, R53 ;  /* 0x0000003500357308 */ /* 0x000f220000000800 */
[----:B--2---:R-:W-:-:S07]  /*2d80*/  F2FP.F16.F32.PACK_AB R160, R49, R48 ;  /* 0x0000003031a0723e */ /* 0x004fce00000000ff */
[----:B------:R-:W-:Y:S01]  /*2d90*/  MUFU.EX2 R56, R56 ;  /* 0x0000003800387308 */ /* 0x000fe20000000800 */
[----:B---3--:R-:W-:-:S04]  /*2da0*/  FMNMX.FTZ R4, R21, R4, !PT ;  /* 0x0000000415047209 */ /* 0x008fc80007810000 */
[C---:B------:R-:W-:Y:S01]  /*2db0*/  FSETP.NEU.FTZ.AND P1, PT, R4.reuse, -INF , PT ;  /* 0xff8000000400780b */ /* 0x040fe20003f3d000 */
[----:B------:R-:W-:Y:S02]  /*2dc0*/  FMUL.FTZ R6, R4, UR10 ;  /* 0x0000000a04067c20 */ /* 0x000fe40008410000 */
[----:B------:R2:W-:Y:S01]  /*2dd0*/  MUFU.EX2 R21, R12 ;  /* 0x0000000c00157308 */ /* 0x0005e20000000800 */
[----:B----4-:R-:W-:Y:S02]  /*2de0*/  F2FP.F16.F32.PACK_AB R162, R53, R52 ;  /* 0x0000003435a2723e */ /* 0x010fe400000000ff */
[----:B------:R-:W-:-:S05]  /*2df0*/  FSEL R6, R6, RZ, P1 ;  /* 0x000000ff06067208 */ /* 0x000fca0000800000 */
        /* <DEDUP_REMOVED lines=11> */
[----:B--2---:R-:W-:Y:S01]  /*2eb0*/  FADD.FTZ R12, R154, R29 ;  /* 0x0000001d9a0c7221 */ /* 0x004fe20000010000 */
[--C-:B------:R-:W-:Y:S01]  /*2ec0*/  FFMA.FTZ R43, R43, UR10, -R6.reuse ;  /* 0x0000000a2b2b7c23 */ /* 0x100fe20008010806 */
[--C-:B------:R-:W-:Y:S01]  /*2ed0*/  FFMA.FTZ R46, R46, UR10, -R6.reuse ;  /* 0x0000000a2e2e7c23 */ /* 0x100fe20008010806 */
[----:B------:R-:W-:Y:S01]  /*2ee0*/  FFMA.FTZ R47, R47, UR10, -R6 ;  /* 0x0000000a2f2f7c23 */ /* 0x000fe20008010806 */
[----:B------:R-:W-:Y:S01]  /*2ef0*/  FADD.FTZ R29, R15, R12 ;  /* 0x0000000c0f1d7221 */ /* 0x000fe20000010000 */
[----:B------:R-:W2:Y:S01]  /*2f00*/  MUFU.EX2 R27, R27 ;  /* 0x0000001b001b7308 */ /* 0x000ea20000000800 */
[--C-:B------:R-:W-:Y:S01]  /*2f10*/  FFMA.FTZ R50, R50, UR10, -R6.reuse ;  /* 0x0000000a32327c23 */ /* 0x100fe20008010806 */
[--C-:B------:R-:W-:Y:S01]  /*2f20*/  FFMA.FTZ R51, R51, UR10, -R6.reuse ;  /* 0x0000000a33337c23 */ /* 0x100fe20008010806 */
[----:B------:R-:W-:Y:S01]  /*2f30*/  FADD.FTZ R12, R156, R29 ;  /* 0x0000001d9c0c7221 */ /* 0x000fe20000010000 */
[--C-:B------:R-:W-:Y:S01]  /*2f40*/  FFMA.FTZ R54, R54, UR10, -R6.reuse ;  /* 0x0000000a36367c23 */ /* 0x100fe20008010806 */
[--C-:B------:R-:W-:Y:S01]  /*2f50*/  FFMA.FTZ R55, R55, UR10, -R6.reuse ;  /* 0x0000000a37377c23 */ /* 0x100fe20008010806 */
[----:B------:R-:W-:Y:S01]  /*2f60*/  FFMA.FTZ R58, R58, UR10, -R6 ;  /* 0x0000000a3a3a7c23 */ /* 0x000fe20008010806 */
[----:B------:R-:W-:Y:S01]  /*2f70*/  FADD.FTZ R29, R41, R12 ;  /* 0x0000000c291d7221 */ /* 0x000fe20000010000 */
[----:B------:R-:W3:Y:S01]  /*2f80*/  MUFU.EX2 R30, R30 ;  /* 0x0000001e001e7308 */ /* 0x000ee20000000800 */
[--C-:B------:R-:W-:Y:S01]  /*2f90*/  FFMA.FTZ R59, R59, UR10, -R6.reuse ;  /* 0x0000000a3b3b7c23 */ /* 0x100fe20008010806 */
[--C-:B------:R-:W-:Y:S01]  /*2fa0*/  FFMA.FTZ R62, R62, UR10, -R6.reuse ;  /* 0x0000000a3e3e7c23 */ /* 0x100fe20008010806 */
[----:B------:R-:W-:Y:S01]  /*2fb0*/  FADD.FTZ R12, R44, R29 ;  /* 0x0000001d2c0c7221 */ /* 0x000fe20000010000 */
[--C-:B------:R-:W-:Y:S01]  /*2fc0*/  FFMA.FTZ R63, R63, UR10, -R6.reuse ;  /* 0x0000000a3f3f7c23 */ /* 0x100fe20008010806 */
[--C-:B------:R-:W-:Y:S01]  /*2fd0*/  FFMA.FTZ R66, R66, UR10, -R6.reuse ;  /* 0x0000000a42427c23 */ /* 0x100fe20008010806 */
[----:B------:R-:W-:Y:S01]  /*2fe0*/  FFMA.FTZ R67, R67, UR10, -R6 ;  /* 0x0000000a43437c23 */ /* 0x000fe20008010806 */
[----:B------:R-:W-:Y:S01]  /*2ff0*/  FADD.FTZ R29, R45, R12 ;  /* 0x0000000c2d1d7221 */ /* 0x000fe20000010000 */
[----:B------:R-:W4:Y:S01]  /*3000*/  MUFU.EX2 R31, R31 ;  /* 0x0000001f001f7308 */ /* 0x000f220000000800 */
[----:B--2---:R-:W-:Y:S01]  /*3010*/  FADD.FTZ R25, R26, R27 ;  /* 0x0000001b1a197221 */ /* 0x004fe20000010000 */
[--C-:B------:R-:W-:Y:S01]  /*3020*/  FFMA.FTZ R70, R70, UR10, -R6.reuse ;  /* 0x0000000a46467c23 */ /* 0x100fe20008010806 */
[----:B------:R-:W-:Y:S01]  /*3030*/  FADD.FTZ R12, R48, R29 ;  /* 0x0000001d300c7221 */ /* 0x000fe20000010000 */
[----:B------:R-:W-:Y:S01]  /*3040*/  FFMA.FTZ R6, R71, UR10, -R6 ;  /* 0x0000000a47067c23 */ /* 0x000fe20008010806 */
[----:B------:R-:W-:-:S02]  /*3050*/  F2FP.F16.F32.PACK_AB R154, R15, R154 ;  /* 0x0000009a0f9a723e */ /* 0x000fc400000000ff */
[----:B------:R-:W-:Y:S01]  /*3060*/  FADD.FTZ R29, R49, R12 ;  /* 0x0000000c311d7221 */ /* 0x000fe20000010000 */
[----:B------:R-:W2:Y:S01]  /*3070*/  MUFU.EX2 R34, R34 ;  /* 0x0000002200227308 */ /* 0x000ea20000000800 */
[----:B---3--:R-:W-:Y:S01]  /*3080*/  FADD.FTZ R10, R30, R25 ;  /* 0x000000191e0a7221 */ /* 0x008fe20000010000 */
[----:B------:R-:W-:Y:S01]  /*3090*/  F2FP.F16.F32.PACK_AB R156, R41, R156 ;  /* 0x0000009c299c723e */ /* 0x000fe200000000ff */
[----:B------:R-:W-:Y:S01]  /*30a0*/  FADD.FTZ R12, R52, R29 ;  /* 0x0000001d340c7221 */ /* 0x000fe20000010000 */
[----:B------:R-:W-:Y:S02]  /*30b0*/  F2FP.F16.F32.PACK_AB R164, R57, R56 ;  /* 0x0000003839a4723e */ /* 0x000fe400000000ff */
[----:B------:R-:W-:Y:S01]  /*30c0*/  F2FP.F16.F32.PACK_AB R201, R27, R26 ;  /* 0x0000001a1bc9723e */ /* 0x000fe200000000ff */
[----:B------:R-:W-:Y:S01]  /*30d0*/  FADD.FTZ R11, R53, R12 ;  /* 0x0000000c350b7221 */ /* 0x000fe20000010000 */
[----:B------:R-:W3:Y:S01]  /*30e0*/  MUFU.EX2 R35, R35 ;  /* 0x0000002300237308 */ /* 0x000ee20000000800 */
[C---:B----4-:R-:W-:Y:S01]  /*30f0*/  FADD.FTZ R25, R31.reuse, R10 ;  /* 0x0000000a1f197221 */ /* 0x050fe20000010000 */
[----:B------:R-:W-:Y:S01]  /*3100*/  F2FP.F16.F32.PACK_AB R203, R31, R30 ;  /* 0x0000001e1fcb723e */ /* 0x000fe200000000ff */
[----:B------:R-:W-:-:S04]  /*3110*/  FADD.FTZ R12, R56, R11 ;  /* 0x0000000b380c7221 */ /* 0x000fc80000010000 */
[----:B------:R-:W-:Y:S01]  /*3120*/  FADD.FTZ R11, R57, R12 ;  /* 0x0000000c390b7221 */ /* 0x000fe20000010000 */
[----:B------:R-:W4:Y:S01]  /*3130*/  MUFU.EX2 R38, R38 ;  /* 0x0000002600267308 */ /* 0x000f220000000800 */
[----:B--2---:R-:W-:-:S07]  /*3140*/  FADD.FTZ R10, R34, R25 ;  /* 0x00000019220a7221 */ /* 0x004fce0000010000 */
[----:B------:R-:W2:Y:S01]  /*3150*/  MUFU.EX2 R39, R39 ;  /* 0x0000002700277308 */ /* 0x000ea20000000800 */
[C---:B---3--:R-:W-:Y:S01]  /*3160*/  FADD.FTZ R25, R35.reuse, R10 ;  /* 0x0000000a23197221 */ /* 0x048fe20000010000 */
[----:B------:R-:W-:-:S06]  /*3170*/  F2FP.F16.F32.PACK_AB R153, R35, R34 ;  /* 0x000000222399723e */ /* 0x000fcc00000000ff */
[----:B------:R-:W3:Y:S01]  /*3180*/  MUFU.EX2 R42, R42 ;  /* 0x0000002a002a7308 */ /* 0x000ee20000000800 */
[----:B----4-:R-:W-:-:S07]  /*3190*/  FADD.FTZ R10, R38, R25 ;  /* 0x00000019260a7221 */ /* 0x010fce0000010000 */
[----:B------:R-:W4:Y:S01]  /*31a0*/  MUFU.EX2 R43, R43 ;  /* 0x0000002b002b7308 */ /* 0x000f220000000800 */
[C---:B--2---:R-:W-:Y:S01]  /*31b0*/  FADD.FTZ R25, R39.reuse, R10 ;  /* 0x0000000a27197221 */ /* 0x044fe20000010000 */
[----:B------:R-:W-:-:S06]  /*31c0*/  F2FP.F16.F32.PACK_AB R155, R39, R38 ;  /* 0x00000026279b723e */ /* 0x000fcc00000000ff */
[----:B------:R-:W2:Y:S01]  /*31d0*/  MUFU.EX2 R46, R46 ;  /* 0x0000002e002e7308 */ /* 0x000ea20000000800 */
[----:B---3--:R-:W-:-:S07]  /*31e0*/  FADD.FTZ R10, R42, R25 ;  /* 0x000000192a0a7221 */ /* 0x008fce0000010000 */
[----:B------:R-:W3:Y:S01]  /*31f0*/  MUFU.EX2 R47, R47 ;  /* 0x0000002f002f7308 */ /* 0x000ee20000000800 */
[C---:B----4-:R-:W-:Y:S01]  /*3200*/  FADD.FTZ R25, R43.reuse, R10 ;  /* 0x0000000a2b197221 */ /* 0x050fe20000010000 */
[----:B------:R-:W-:-:S06]  /*3210*/  F2FP.F16.F32.PACK_AB R157, R43, R42 ;  /* 0x0000002a2b9d723e */ /* 0x000fcc00000000ff */
        /* <DEDUP_REMOVED lines=13> */
[----:B----4-:R-:W-:-:S07]  /*32f0*/  FADD.FTZ R12, R60, R11 ;  /* 0x0000000b3c0c7221 */ /* 0x010fce0000010000 */
[----:B------:R-:W4:Y:S01]  /*3300*/  MUFU.EX2 R58, R58 ;  /* 0x0000003a003a7308 */ /* 0x000f220000000800 */
[C---:B--2---:R-:W-:Y:S01]  /*3310*/  FADD.FTZ R5, R55.reuse, R10 ;  /* 0x0000000a37057221 */ /* 0x044fe20000010000 */
[----:B------:R-:W-:-:S06]  /*3320*/  F2FP.F16.F32.PACK_AB R163, R55, R54 ;  /* 0x0000003637a3723e */ /* 0x000fcc00000000ff */
[----:B------:R-:W2:Y:S01]  /*3330*/  MUFU.EX2 R64, R64 ;  /* 0x0000004000407308 */ /* 0x000ea20000000800 */
[C---:B---3--:R-:W-:Y:S01]  /*3340*/  FADD.FTZ R11, R61.reuse, R12 ;  /* 0x0000000c3d0b7221 */ /* 0x048fe20000010000 */
[----:B------:R-:W-:-:S06]  /*3350*/  F2FP.F16.F32.PACK_AB R166, R61, R60 ;  /* 0x0000003c3da6723e */ /* 0x000fcc00000000ff */
[----:B------:R-:W3:Y:S01]  /*3360*/  MUFU.EX2 R59, R59 ;  /* 0x0000003b003b7308 */ /* 0x000ee20000000800 */
[----:B----4-:R-:W-:-:S07]  /*3370*/  FADD.FTZ R10, R58, R5 ;  /* 0x000000053a0a7221 */ /* 0x010fce0000010000 */
[----:B------:R-:W4:Y:S01]  /*3380*/  MUFU.EX2 R65, R65 ;  /* 0x0000004100417308 */ /* 0x000f220000000800 */
[----:B--2---:R-:W-:-:S07]  /*3390*/  FADD.FTZ R12, R64, R11 ;  /* 0x0000000b400c7221 */ /* 0x004fce0000010000 */
[----:B------:R-:W2:Y:S01]  /*33a0*/  MUFU.EX2 R62, R62 ;  /* 0x0000003e003e7308 */ /* 0x000ea20000000800 */
[C---:B---3--:R-:W-:Y:S01]  /*33b0*/  FADD.FTZ R5, R59.reuse, R10 ;  /* 0x0000000a3b057221 */ /* 0x048fe20000010000 */
[----:B------:R-:W-:-:S06]  /*33c0*/  F2FP.F16.F32.PACK_AB R165, R59, R58 ;  /* 0x0000003a3ba5723e */ /* 0x000fcc00000000ff */
[----:B------:R-:W3:Y:S01]  /*33d0*/  MUFU.EX2 R68, R68 ;  /* 0x0000004400447308 */ /* 0x000ee20000000800 */
[C---:B----4-:R-:W-:Y:S01]  /*33e0*/  FADD.FTZ R11, R65.reuse, R12 ;  /* 0x0000000c410b7221 */ /* 0x050fe20000010000 */
[----:B------:R-:W-:-:S06]  /*33f0*/  F2FP.F16.F32.PACK_AB R168, R65, R64 ;  /* 0x0000004041a8723e */ /* 0x000fcc00000000ff */
[----:B------:R-:W4:Y:S01]  /*3400*/  MUFU.EX2 R63, R63 ;  /* 0x0000003f003f7308 */ /* 0x000f220000000800 */
[----:B--2---:R-:W-:-:S07]  /*3410*/  FADD.FTZ R10, R62, R5 ;  /* 0x000000053e0a7221 */ /* 0x004fce0000010000 */
[----:B------:R-:W2:Y:S01]  /*3420*/  MUFU.EX2 R66, R66 ;  /* 0x0000004200427308 */ /* 0x000ea20000000800 */
[----:B---3--:R-:W-:Y:S01]  /*3430*/  FADD.FTZ R12, R68, R11 ;  /* 0x0000000b440c7221 */ /* 0x008fe20000010000 */
[----:B------:R-:W-:-:S03]  /*3440*/  F2FP.F16.F32.PACK_AB R170, R21, R68 ;  /* 0x0000004415aa723e */ /* 0x000fc600000000ff */
[----:B------:R-:W-:-:S03]  /*3450*/  FADD.FTZ R5, R21, R12 ;  /* 0x0000000c15057221 */ /* 0x000fc60000010000 */
[----:B------:R-:W3:Y:S01]  /*3460*/  MUFU.EX2 R67, R67 ;  /* 0x0000004300437308 */ /* 0x000ee20000000800 */
[C---:B----4-:R-:W-:Y:S01]  /*3470*/  FADD.FTZ R11, R63.reuse, R10 ;  /* 0x0000000a3f0b7221 */ /* 0x050fe20000010000 */
[----:B------:R-:W-:-:S06]  /*3480*/  F2FP.F16.F32.PACK_AB R167, R63, R62 ;  /* 0x0000003e3fa7723e */ /* 0x000fcc00000000ff */
[----:B------:R-:W4:Y:S01]  /*3490*/  MUFU.EX2 R70, R70 ;  /* 0x0000004600467308 */ /* 0x000f220000000800 */
[----:B--2---:R-:W-:-:S07]  /*34a0*/  FADD.FTZ R10, R66, R11 ;  /* 0x0000000b420a7221 */ /* 0x004fce0000010000 */
[----:B------:R4:W2:Y:S01]  /*34b0*/  MUFU.EX2 R171, R6 ;  /* 0x0000000600ab7308 */ /* 0x0008a20000000800 */
[C---:B---3--:R-:W-:Y:S01]  /*34c0*/  FADD.FTZ R11, R67.reuse, R10 ;  /* 0x0000000a430b7221 */ /* 0x048fe20000010000 */
[----:B------:R-:W-:-:S03]  /*34d0*/  F2FP.F16.F32.PACK_AB R169, R67, R66 ;  /* 0x0000004243a9723e */ /* 0x000fc600000000ff */
[----:B----4-:R-:W-:-:S04]  /*34e0*/  FADD.FTZ R6, R70, R11 ;  /* 0x0000000b46067221 */ /* 0x010fc80000010000 */
[C---:B--2---:R-:W-:Y:S01]  /*34f0*/  FADD.FTZ R6, R171.reuse, R6 ;  /* 0x00000006ab067221 */ /* 0x044fe20000010000 */
[----:B------:R-:W-:Y:S01]  /*3500*/  F2FP.F16.F32.PACK_AB R171, R171, R70 ;  /* 0x00000046abab723e */ /* 0x000fe200000000ff */
[----:B------:R-:W-:Y:S06]  /*3510*/  @!P0 BRA `(.L_x_9423) ;  /* 0x0000000000048947 */ /* 0x000fec0003800000 */
[----:B------:R-:W-:Y:S01]  /*3520*/  BPT.TRAP 0x1 ;  /* 0x000000040000795c */ /* 0x000fe20000300000 */
.L_x_9423:
[----:B------:R2:W3:Y:S01]  /*3530*/  SYNCS.PHASECHK.TRANS64.TRYWAIT P1, [UR22+0x22850], R9 ;  /* 0x02285009ff0075a7 */ /* 0x0004e20008020156 */
[----:B------:R-:W-:Y:S05]  /*3540*/  @!P0 BRA `(.L_x_9424) ;  /* 0x0000000000048947 */ /* 0x000fea0003800000 */
[----:B------:R-:W-:Y:S01]  /*3550*/  BPT.TRAP 0x1 ;  /* 0x000000040000795c */ /* 0x000fe20000300000 */
.L_x_9424:
[----:B---3--:R-:W-:Y:S05]  /*3560*/  @P1 BRA `(.L_x_9425) ;  /* 0x0000000000081947 */ /* 0x008fea0003800000 */
[----:B------:R-:W3:Y:S02]  /*3570*/  SYNCS.PHASECHK.TRANS64.TRYWAIT P1, [UR22+0x22850], R9 ;  /* 0x02285009ff0075a7 */ /* 0x000ee40008020156 */
[----:B---3--:R-:W-:Y:S05]  /*3580*/  @!P1 BRA `(.L_x_9426) ;  /* 0x000000cc00289947 */ /* 0x008fea0003800000 */
.L_x_9425:
[----:B------:R-:W-:Y:S01]  /*3590*/  R2UR UR6, R7 ;  /* 0x00000000070672ca */ /* 0x000fe200000e0000 */
[----:B------:R4:W-:Y:S06]  /*35a0*/  BAR.SYNC.DEFER_BLOCKING R8, 0x100 ;  /* 0x000400080000751d */ /* 0x0009ec0000010000 */
[----:B------:R-:W-:-:S06]  /*35b0*/  UMOV UR7, 0x40000040 ;  /* 0x4000004000077882 */ /* 0x000fcc0000000000 */
[----:B------:R-:W-:-:S04]  /*35c0*/  UIADD3 UR6, UR6, 0x400, URZ ;  /* 0x0000040006067890 */ /* 0x000fc8000fffe03f */
[----:B------:R-:W-:-:S04]  /*35d0*/  USHF.R.U32.HI UR6, URZ, 0x4, UR6 ;  /* 0x000000043f067899 */ /* 0x000fc80008011606 */
[----:B------:R-:W-:-:S04]  /*35e0*/  ULOP3.LUT UR6, UR6, 0x3fff, URZ, 0xc0, !UPT ;  /* 0x00003fff06067892 */ /* 0x000fc8000f8ec03f */
[----:B------:R-:W-:Y:S01]  /*35f0*/  ULOP3.LUT UR21, UR6, 0x3000000, URZ, 0xfc, !UPT ;  /* 0x0300000006157892 */ /* 0x000fe2000f8efc3f */
[----:B------:R-:W-:-:S03]  /*3600*/  WARPGROUP.ARRIVE ;  /* 0x00000000000079c5 */ /* 0x000fc60000000000 */
[----:B------:R-:W-:-:S07]  /*3610*/  UIMAD UR11, UR37, 0xc00, UR21 ;  /* 0x00000c00250b78a4 */ /* 0x000fce000f8e0215 */
        /* <DEDUP_REMOVED lines=35> */
.L_x_9427:
[----:B------:R-:W4:Y:S01]  /*3850*/  S2UR UR6, SR_CgaCtaId ;  /* 0x00000000000679c3 */ /* 0x000f220000008800 */
[----:B------:R-:W-:-:S04]  /*3860*/  UIADD3 UR22, UR22, 0x22860, URZ ;  /* 0x0002286016167890 */ /* 0x000fc8000fffe03f */
[----:B----4-:R-:W-:-:S09]  /*3870*/  UPRMT UR22, UR6, 0x654, UR22 ;  /* 0x0000065406167896 */ /* 0x010fd20008000016 */
[----:B------:R-:W-:Y:S01]  /*3880*/  SYNCS.ARRIVE.TRANS64.RED.A1T0 RZ, [UR22], RZ ;  /* 0x000000ffffff79a7 */ /* 0x000fe20008100416 */
[----:B------:R-:W-:-:S04]  /*3890*/  UIADD3 UR22, UR48, -0x2, URZ ;  /* 0xfffffffe30167890 */ /* 0x000fc8000fffe03f */
[----:B------:R-:W-:-:S06]  /*38a0*/  UISETP.GE.AND UP0, UPT, UR22, UR45, UPT ;  /* 0x0000002d1600728c */ /* 0x000fcc000bf06270 */
[----:B------:R-:W-:-:S13]  /*38b0*/  PLOP3.LUT P1, PT, PT, PT, UP0, 0x80, 0x0 ;  /* 0x000000000000781c */ /* 0x000fda0003f2f008 */
[----:B------:R-:W-:Y:S05]  /*38c0*/  @!P1 BRA `(.L_x_9428) ;  /* 0x0000001c00609947 */ /* 0x000fea0003800000 */
[----:B0-23--:R-:W-:Y:S01]  /*38d0*/  IMAD.MOV.U32 R9, RZ, RZ, R4 ;  /* 0x000000ffff097224 */ /* 0x00dfe200078e0004 */
[----:B------:R-:W-:Y:S01]  /*38e0*/  ULDC UR23, c[0x0][0x988] ;  /* 0x0002620000177ab9 */ /* 0x000fe20000000800 */
[----:B------:R-:W-:-:S07]  /*38f0*/  IMAD.MOV.U32 R8, RZ, RZ, R3 ;  /* 0x000000ffff087224 */ /* 0x000fce00078e0003 */
.L_x_9439:
        /* <DEDUP_REMOVED lines=8> */
[----:B------:R-:W-:Y:S10]  /*3980*/  @!P0 BRA `(.L_x_9429) ;  /* 0x0000000000048947 */ /* 0x000ff40003800000 */
[----:B------:R-:W-:Y:S01]  /*3990*/  BPT.TRAP 0x1 ;  /* 0x000000040000795c */ /* 0x000fe20000300000 */
.L_x_9429:
[----:B------:R-:W0:Y:S01]  /*39a0*/  S2UR UR24, SR_CgaCtaId ;  /* 0x00000000001879c3 */ /* 0x000e220000008800 */
[----:B------:R-:W-:Y:S01]  /*39b0*/  UMOV UR6, 0x400 ;  /* 0x0000040000067882 */ /* 0x000fe20000000000 */
[----:B------:R-:W-:-:S05]  /*39c0*/  IMAD.U32 R7, RZ, RZ, UR36 ;  /* 0x00000024ff077e24 */ /* 0x000fca000f8e00ff */
[----:B------:R-:W-:Y:S01]  /*39d0*/  SHF.L.U32 R7, R7, 0x1f, RZ ;  /* 0x0000001f07077819 */ /* 0x000fe200000006ff */
[----:B0-----:R-:W-:-:S04]  /*39e0*/  ULEA UR6, UR24, UR6, 0x18 ;  /* 0x0000000618067291 */ /* 0x001fc8000f8ec03f */
[----:B------:R-:W-:-:S09]  /*39f0*/  ULEA UR25, UR37, UR6, 0x3 ;  /* 0x0000000625197291 */ /* 0x000fd2000f8e183f */
[----:B------:R0:W2:Y:S01]  /*3a00*/  SYNCS.PHASECHK.TRANS64.TRYWAIT P1, [UR25+0x22830], R7 ;  /* 0x02283007ff0075a7 */ /* 0x0000a20008020159 */
[----:B------:R-:W-:Y:S05]  /*3a10*/  @!P0 BRA `(.L_x_9430) ;  /* 0x0000000000048947 */ /* 0x000fea0003800000 */
[----:B------:R-:W-:Y:S01]  /*3a20*/  BPT.TRAP 0x1 ;  /* 0x000000040000795c */ /* 0x000fe20000300000 */
.L_x_9430:
[----:B--2---:R-:W-:Y:S05]  /*3a30*/  @P1 BRA `(.L_x_9431) ;  /* 0x0000000000081947 */ /* 0x004fea0003800000 */
[----:B------:R-:W2:Y:S02]  /*3a40*/  SYNCS.PHASECHK.TRANS64.TRYWAIT P1, [UR25+0x22830], R7 ;  /* 0x02283007ff0075a7 */ /* 0x000ea40008020159 */
[----:B--2---:R-:W-:Y:S05]  /*3a50*/  @!P1 BRA `(.L_x_9432) ;  /* 0x000000c8000c9947 */ /* 0x004fea0003800000 */
.L_x_9431:
[----:B------:R-:W-:Y:S01]  /*3a60*/  UIMAD UR18, UR37, 0x300, UR20 ;  /* 0x00000300251278a4 */ /* 0x000fe2000f8e0214 */
[----:B------:R-:W-:Y:S01]  /*3a70*/  WARPGROUP.ARRIVE ;  /* 0x00000000000079c5 */ /* 0x000fe20000000000 */
[----:B------:R-:W-:Y:S01]  /*3a80*/  UMOV UR19, 0x40000040 ;  /* 0x4000004000137882 */ /* 0x000fe20000000000 */
[----:B------:R-:W-:Y:S01]  /*3a90*/  UMOV UR7, 0x40000040 ;  /* 0x4000004000077882 */ /* 0x000fe20000000000 */
[----:B------:R-:W-:-:S03]  /*3aa0*/  UIADD3 UR6, UR18, 0x2, URZ ;  /* 0x0000000212067890 */ /* 0x000fc6000fffe03f */
[----:B-1----:R-:W1:Y:S01]  /*3ab0*/  S2R R0, SR_TID.X ;  /* 0x0000000000007919 */ /* 0x002e620000002100 */
[----:B------:R-:W-:Y:S01]  /*3ac0*/  UIADD3 UR10, UR18, 0x4, URZ ;  /* 0x00000004120a7890 */ /* 0x000fe2000fffe03f */
[----:B------:R-:W-:Y:S01]  /*3ad0*/  UMOV UR11, 0x40000040 ;  /* 0x40000040000b7882 */ /* 0x000fe20000000000 */
[----:B------:R-:W-:Y:S01]  /*3ae0*/  HGMMA.64x96x16.F32 R152, gdesc[UR16], RZ, !UPT, gsb0 ;  /* 0x01600000109879f0 */ /* 0x000fe2000c0008ff */
[----:B------:R-:W-:Y:S01]  /*3af0*/  UIADD3 UR14, UR18, 0x6, URZ ;  /* 0x00000006120e7890 */ /* 0x000fe2000fffe03f */
[----:B------:R-:W-:Y:S01]  /*3b00*/  UMOV UR15, 0x40000040 ;  /* 0x40000040000f7882 */ /* 0x000fe20000000000 */
        /* <DEDUP_REMOVED lines=15> */
.L_x_9433:
[----:B------:R-:W-:Y:S01]  /*3c00*/  FMNMX.FTZ R3, R152, R8, !PT ;  /* 0x0000000898037209 */ /* 0x000fe20007810000 */
[----:B------:R-:W-:Y:S01]  /*3c10*/  UMOV UR10, UR23 ;  /* 0x00000017000a7c82 */ /* 0x000fe20008000000 */
[----:B------:R-:W-:Y:S02]  /*3c20*/  UIADD3 UR6, UR25, 0x22840, URZ ;  /* 0x0002284019067890 */ /* 0x000fe4000fffe03f */
[----:B------:R-:W-:Y:S02]  /*3c30*/  FMNMX.FTZ R3, R153, R3, !PT ;  /* 0x0000000399037209 */ /* 0x000fe40007810000 */
[----:B------:R-:W-:Y:S02]  /*3c40*/  UPRMT UR6, UR24, 0x654, UR6 ;  /* 0x0000065418067896 */ /* 0x000fe40008000006 */
[----:B------:R-:W-:-:S04]  /*3c50*/  FMNMX.FTZ R3, R156, R3, !PT ;  /* 0x000000039c037209 */ /* 0x000fc80007810000 */
[----:B------:R-:W-:-:S03]  /*3c60*/  FMNMX.FTZ R3, R157, R3, !PT ;  /* 0x000000039d037209 */ /* 0x000fc60007810000 */
[----:B------:R-:W-:Y:S01]  /*3c70*/  SYNCS.ARRIVE.TRANS64.RED.A1T0 RZ, [UR6], RZ ;  /* 0x000000ffffff79a7 */ /* 0x000fe20008100406 */
        /* <DEDUP_REMOVED lines=23> */
[----:B--2---:R-:W-:-:S05]  /*3df0*/  FMNMX.FTZ R3, R3, R4, !PT ;  /* 0x0000000403037209 */ /* 0x004fca0007810000 */
        /* <DEDUP_REMOVED lines=27> */
[--C-:B------:R-:W-:Y:S01]  /*3fb0*/  FFMA.FTZ R193, R193, UR10, -R4.reuse ;  /* 0x0000000ac1c17c23 */ /* 0x100fe20008010804 */
[--C-:B------:R-:W-:Y:S01]  /*3fc0*/  FFMA.FTZ R196, R196, UR10, -R4.reuse ;  /* 0x0000000ac4c47c23 */ /* 0x100fe20008010804 */
[----:B------:R-:W-:-:S03]  /*3fd0*/  FFMA.FTZ R197, R197, UR10, -R4 ;  /* 0x0000000ac5c57c23 */ /* 0x000fc60008010804 */
[----:B------:R-:W4:Y:S01]  /*3fe0*/  MUFU.EX2 R156, R156 ;  /* 0x0000009c009c7308 */ /* 0x000f220000000800 */
        /* <DEDUP_REMOVED lines=25> */
[----:B------:R-:W-:Y:S01]  /*4180*/  FMNMX.FTZ R4, R154, R9, !PT ;  /* 0x000000099a047209 */ /* 0x000fe20007810000 */
[----:B------:R-:W-:Y:S01]  /*4190*/  FMUL.FTZ R57, R57, R8 ;  /* 0x0000000839397220 */ /* 0x000fe20000410000 */
[----:B------:R-:W-:Y:S01]  /*41a0*/  F2FP.F16.F32.PACK_AB R202, R157, R156 ;  /* 0x0000009c9dca723e */ /* 0x000fe200000000ff */
        /* <DEDUP_REMOVED lines=12> */
[C---:B----4-:R-:W-:Y:S01]  /*4270*/  FADD.FTZ R5, R161.reuse, R5 ;  /* 0x00000005a1057221 */ /* 0x050fe20000010000 */
        /* <DEDUP_REMOVED lines=65> */
[----:B------:R-:W-:-:S03]  /*4690*/  FMUL.FTZ R149, R149, R8 ;  /* 0x0000000895957220 */ /* 0x000fc60000410000 */
[----:B------:R-:W-:Y:S02]  /*46a0*/  FMNMX.FTZ R4, R195, R4, !PT ;  /* 0x00000004c3047209 */ /* 0x000fe40007810000 */
[----:B------:R-:W-:Y:S02]  /*46b0*/  MUFU.EX2 R189, R189 ;  /* 0x000000bd00bd7308 */ /* 0x000fe40000000800 */
[----:B------:R-:W-:-:S04]  /*46c0*/  FMNMX.FTZ R4, R198, R4, !PT ;  /* 0x00000004c6047209 */ /* 0x000fc80007810000 */
[----:B------:R-:W-:Y:S02]  /*46d0*/  FMNMX.FTZ R4, R199, R4, !PT ;  /* 0x00000004c7047209 */ /* 0x000fe40007810000 */
[----:B------:R-:W-:Y:S03]  /*46e0*/  MUFU.EX2 R168, R192 ;  /* 0x000000c000a87308 */ /* 0x000fe60000000800 */
[----:B------:R-:W2:Y:S05]  /*46f0*/  SHFL.BFLY PT, R10, R4, 0x2, 0x1f ;  /* 0x0c401f00040a7f89 */ /* 0x000eaa00000e0000 */
[----:B------:R-:W-:Y:S08]  /*4700*/  MUFU.EX2 R193, R193 ;  /* 0x000000c100c17308 */ /* 0x000ff00000000800 */
[----:B------:R-:W-:Y:S08]  /*4710*/  MUFU.EX2 R196, R196 ;  /* 0x000000c400c47308 */ /* 0x000ff00000000800 */
[----:B------:R-:W-:Y:S01]  /*4720*/  MUFU.EX2 R197, R197 ;  /* 0x000000c500c57308 */ /* 0x000fe20000000800 */
[----:B--2---:R-:W-:-:S05]  /*4730*/  FMNMX.FTZ R4, R4, R10, !PT ;  /* 0x0000000a04047209 */ /* 0x004fca0007810000 */
[----:B------:R-:W2:Y:S02]  /*4740*/  SHFL.BFLY PT, R11, R4, 0x1, 0x1f ;  /* 0x0c201f00040b7f89 */ /* 0x000ea400000e0000 */
[----:B------:R-:W3:Y:S08]  /*4750*/  MUFU.EX2 R10, R164 ;  /* 0x000000a4000a7308 */ /* 0x000ef00000000800 */
[----:B------:R-:W-:Y:S01]  /*4760*/  MUFU.EX2 R164, R184 ;  /* 0x000000b800a47308 */ /* 0x000fe20000000800 */
[----:B---3--:R-:W-:-:S04]  /*4770*/  FADD.FTZ R5, R10, R5 ;  /* 0x000000050a057221 */ /* 0x008fc80000010000 */
[----:B------:R-:W-:Y:S01]  /*4780*/  FADD.FTZ R5, R165, R5 ;  /* 0x00000005a5057221 */ /* 0x000fe20000010000 */
[----:B--2---:R-:W-:-:S03]  /*4790*/  FMNMX.FTZ R4, R4, R11, !PT ;  /* 0x0000000b04047209 */ /* 0x004fc60007810000 */
[----:B------:R-:W-:Y:S01]  /*47a0*/  FADD.FTZ R5, R156, R5 ;  /* 0x000000059c057221 */ /* 0x000fe20000010000 */
[C---:B------:R-:W-:Y:S01]  /*47b0*/  F2FP.F16.F32.PACK_AB R156, R169.reuse, R156 ;  /* 0x0000009ca99c723e */ /* 0x040fe200000000ff */
[C---:B------:R-:W-:Y:S01]  /*47c0*/  FMUL.FTZ R11, R4.reuse, UR10 ;  /* 0x0000000a040b7c20 */ /* 0x040fe20008410000 */
[----:B------:R-:W-:Y:S01]  /*47d0*/  FADD.FTZ R9, -R4, R9 ;  /* 0x0000000904097221 */ /* 0x000fe20000010100 */
[----:B------:R-:W-:Y:S02]  /*47e0*/  FADD.FTZ R5, R169, R5 ;  /* 0x00000005a9057221 */ /* 0x000fe40000010000 */
        /* <DEDUP_REMOVED lines=18> */
[----:B------:R-:W-:Y:S01]  /*4910*/  FFMA.FTZ R183, R183, UR10, -R11 ;  /* 0x0000000ab7b77c23 */ /* 0x000fe2000801080b */
[----:B------:R-:W-:Y:S01]  /*4920*/  FADD.FTZ R5, R172, R5 ;  /* 0x00000005ac057221 */ /* 0x000fe20000010000 */
[--C-:B------:R-:W-:Y:S01]  /*4930*/  FFMA.FTZ R186, R186, UR10, -R11.reuse ;  /* 0x0000000ababa7c23 */ /* 0x100fe2000801080b */
[----:B------:R-:W-:Y:S01]  /*4940*/  FFMA.FTZ R187, R187, UR10, -R11 ;  /* 0x0000000abbbb7c23 */ /* 0x000fe2000801080b */
[----:B------:R-:W3:Y:S01]  /*4950*/  MUFU.EX2 R155, R155 ;  /* 0x0000009b009b7308 */ /* 0x000ee20000000800 */
[----:B------:R-:W-:Y:S01]  /*4960*/  FADD.FTZ R5, R173, R5 ;  /* 0x00000005ad057221 */ /* 0x000fe20000010000 */
[--C-:B------:R-:W-:Y:S01]  /*4970*/  FFMA.FTZ R190, R190, UR10, -R11.reuse ;  /* 0x0000000abebe7c23 */ /* 0x100fe2000801080b */
[--C-:B------:R-:W-:Y:S01]  /*4980*/  FFMA.FTZ R191, R191, UR10, -R11.reuse ;  /* 0x0000000abfbf7c23 */ /* 0x100fe2000801080b */
[----:B------:R-:W-:Y:S01]  /*4990*/  FFMA.FTZ R194, R194, UR10, -R11 ;  /* 0x0000000ac2c27c23 */ /* 0x000fe2000801080b */
[----:B------:R-:W-:Y:S01]  /*49a0*/  FADD.FTZ R5, R160, R5 ;  /* 0x00000005a0057221 */ /* 0x000fe20000010000 */
[--C-:B------:R-:W-:Y:S01]  /*49b0*/  FFMA.FTZ R195, R195, UR10, -R11.reuse ;  /* 0x0000000ac3c37c23 */ /* 0x100fe2000801080b */
[----:B------:R-:W-:Y:S01]  /*49c0*/  FFMA.FTZ R198, R198, UR10, -R11 ;  /* 0x0000000ac6c67c23 */ /* 0x000fe2000801080b */
[----:B------:R-:W4:Y:S01]  /*49d0*/  MUFU.EX2 R158, R158 ;  /* 0x0000009e009e7308 */ /* 0x000f220000000800 */
[----:B--2---:R-:W-:Y:S01]  /*49e0*/  FFMA.FTZ R6, R9, R6, R154 ;  /* 0x0000000609067223 */ /* 0x004fe2000001009a */
[----:B------:R-:W-:Y:S01]  /*49f0*/  FADD.FTZ R5, R177, R5 ;  /* 0x00000005b1057221 */ /* 0x000fe20000010000 */
[----:B------:R-:W-:Y:S01]  /*4a00*/  FFMA.FTZ R11, R199, UR10, -R11 ;  /* 0x0000000ac70b7c23 */ /* 0x000fe2000801080b */
[----:B------:R-:W-:Y:S01]  /*4a10*/  F2FP.F16.F32.PACK_AB R160, R177, R160 ;  /* 0x000000a0b1a0723e */ /* 0x000fe200000000ff */
[-C--:B------:R-:W-:Y:S01]  /*4a20*/  FMUL.FTZ R26, R26, R9.reuse ;  /* 0x000000091a1a7220 */ /* 0x080fe20000410000 */
[----:B------:R-:W-:Y:S01]  /*4a30*/  FADD.FTZ R5, R180, R5 ;  /* 0x00000005b4057221 */ /* 0x000fe20000010000 */
[-C--:B------:R-:W-:Y:S01]  /*4a40*/  FMUL.FTZ R27, R27, R9.reuse ;  /* 0x000000091b1b7220 */ /* 0x080fe20000410000 */
[----:B------:R-:W2:Y:S01]  /*4a50*/  MUFU.EX2 R203, R159 ;  /* 0x0000009f00cb7308 */ /* 0x000ea20000000800 */
[C---:B---3--:R-:W-:Y:S01]  /*4a60*/  FADD.FTZ R6, R155.reuse, R6 ;  /* 0x000000069b067221 */ /* 0x048fe20000010000 */
[----:B------:R-:W-:Y:S01]  /*4a70*/  F2FP.F16.F32.PACK_AB R201, R155, R154 ;  /* 0x0000009a9bc9723e */ /* 0x000fe200000000ff */
[----:B------:R-:W-:Y:S01]  /*4a80*/  FADD.FTZ R5, R181, R5 ;  /* 0x00000005b5057221 */ /* 0x000fe20000010000 */
[----:B------:R-:W-:Y:S01]  /*4a90*/  F2FP.F16.F32.PACK_AB R154, R165, R10 ;  /* 0x0000000aa59a723e */ /* 0x000fe200000000ff */
[-C--:B------:R-:W-:Y:S01]  /*4aa0*/  FMUL.FTZ R30, R30, R9.reuse ;  /* 0x000000091e1e7220 */ /* 0x080fe20000410000 */
[-C--:B------:R-:W-:Y:S01]  /*4ab0*/  FMUL.FTZ R31, R31, R9.reuse ;  /* 0x000000091f1f7220 */ /* 0x080fe20000410000 */
[----:B------:R-:W-:Y:S01]  /*4ac0*/  FADD.FTZ R10, R164, R5 ;  /* 0x00000005a40a7221 */ /* 0x000fe20000010000 */
[----:B------:R3:W5:Y:S01]  /*4ad0*/  MUFU.EX2 R153, R162 ;  /* 0x000000a200997308 */ /* 0x0007620000000800 */
[----:B----4-:R-:W-:Y:S01]  /*4ae0*/  FADD.FTZ R6, R158, R6 ;  /* 0x000000069e067221 */ /* 0x010fe20000010000 */
[C---:B------:R-:W-:Y:S01]  /*4af0*/  F2FP.F16.F32.PACK_AB R164, R185.reuse, R164 ;  /* 0x000000a4b9a4723e */ /* 0x040fe200000000ff */
[----:B------:R-:W-:Y:S01]  /*4b00*/  FADD.FTZ R5, R185, R10 ;  /* 0x0000000ab9057221 */ /* 0x000fe20000010000 */
        /* <DEDUP_REMOVED lines=10> */
[----:B---3--:R-:W-:Y:S01]  /*4bb0*/  F2FP.F16.F32.PACK_AB R162, R181, R180 ;  /* 0x000000b4b5a2723e */ /* 0x008fe200000000ff */
        /* <DEDUP_REMOVED lines=17> */
[----:B------:R4:W5:Y:S01]  /*4cd0*/  MUFU.EX2 R157, R170 ;  /* 0x000000aa009d7308 */ /* 0x0009620000000800 */
        /* <DEDUP_REMOVED lines=11> */
[----:B----4-:R-:W-:Y:S01]  /*4d90*/  F2FP.F16.F32.PACK_AB R170, R197, R196 ;  /* 0x000000c4c5aa723e */ /* 0x010fe200000000ff */
[-C--:B------:R-:W-:Y:S01]  /*4da0*/  FMUL.FTZ R83, R83, R9.reuse ;  /* 0x0000000953537220 */ /* 0x080fe20000410000 */
[-C--:B------:R-:W-:Y:S01]  /*4db0*/  FMUL.FTZ R86, R86, R9.reuse ;  /* 0x0000000956567220 */ /* 0x080fe20000410000 */
[-C--:B------:R-:W-:Y:S01]  /*4dc0*/  FMUL.FTZ R87, R87, R9.reuse ;  /* 0x0000000957577220 */ /* 0x080fe20000410000 */
[----:B------:R-:W3:Y:S01]  /*4dd0*/  MUFU.EX2 R159, R174 ;  /* 0x000000ae009f7308 */ /* 0x000ee20000000800 */
        /* <DEDUP_REMOVED lines=45> */
[----:B------:R-:W-:-:S02]  /*50b0*/  FMUL.FTZ R151, R151, R9 ;  /* 0x0000000997977220 */ /* 0x000fc40000410000 */
        /* <DEDUP_REMOVED lines=11> */
[----:B--2---:R-:W-:Y:S01]  /*5170*/  FADD.FTZ R10, R166, R5 ;  /* 0x00000005a60a7221 */ /* 0x004fe20000010000 */
[----:B------:R-:W-:-:S03]  /*5180*/  F2FP.F16.F32.PACK_AB R166, R189, R166 ;  /* 0x000000a6bda6723e */ /* 0x000fc600000000ff */
[----:B------:R-:W-:-:S03]  /*5190*/  FADD.FTZ R5, R189, R10 ;  /* 0x0000000abd057221 */ /* 0x000fc60000010000 */
[----:B------:R-:W2:Y:S01]  /*51a0*/  MUFU.EX2 R169, R194 ;  /* 0x000000c200a97308 */ /* 0x000ea20000000800 */
[----:B---3--:R-:W-:Y:S01]  /*51b0*/  FADD.FTZ R6, R167, R6 ;  /* 0x00000006a7067221 */ /* 0x008fe20000010000 */
[----:B------:R-:W-:Y:S01]  /*51c0*/  FADD.FTZ R12, R168, R5 ;  /* 0x00000005a80c7221 */ /* 0x000fe20000010000 */
[----:B------:R-:W-:-:S03]  /*51d0*/  F2FP.F16.F32.PACK_AB R168, R193, R168 ;  /* 0x000000a8c1a8723e */ /* 0x000fc600000000ff */
[----:B------:R-:W-:Y:S02]  /*51e0*/  FADD.FTZ R5, R193, R12 ;  /* 0x0000000cc1057221 */ /* 0x000fe40000010000 */
[----:B------:R-:W3:Y:S01]  /*51f0*/  MUFU.EX2 R195, R195 ;  /* 0x000000c300c37308 */ /* 0x000ee20000000800 */
[C---:B----4-:R-:W-:Y:S01]  /*5200*/  FADD.FTZ R6, R191.reuse, R6 ;  /* 0x00000006bf067221 */ /* 0x050fe20000010000 */
[----:B------:R-:W-:Y:S01]  /*5210*/  FADD.FTZ R12, R196, R5 ;  /* 0x00000005c40c7221 */ /* 0x000fe20000010000 */
[----:B------:R-:W-:-:S03]  /*5220*/  F2FP.F16.F32.PACK_AB R167, R191, R167 ;  /* 0x000000a7bfa7723e */ /* 0x000fc600000000ff */
[----:B------:R-:W-:Y:S02]  /*5230*/  FADD.FTZ R5, R197, R12 ;  /* 0x0000000cc5057221 */ /* 0x000fe40000010000 */
[----:B------:R-:W4:Y:S01]  /*5240*/  MUFU.EX2 R171, R198 ;  /* 0x000000c600ab7308 */ /* 0x000f220000000800 */
[----:B--2---:R-:W-:-:S07]  /*5250*/  FADD.FTZ R6, R169, R6 ;  /* 0x00000006a9067221 */ /* 0x004fce0000010000 */
[----:B------:R-:W2:Y:S01]  /*5260*/  MUFU.EX2 R10, R11 ;  /* 0x0000000b000a7308 */ /* 0x000ea20000000800 */
[C---:B---3--:R-:W-:Y:S01]  /*5270*/  FADD.FTZ R6, R195.reuse, R6 ;  /* 0x00000006c3067221 */ /* 0x048fe20000010000 */
[----:B------:R-:W-:-:S03]  /*5280*/  F2FP.F16.F32.PACK_AB R169, R195, R169 ;  /* 0x000000a9c3a9723e */ /* 0x000fc600000000ff */
[----:B----4-:R-:W-:-:S04]  /*5290*/  FADD.FTZ R13, R171, R6 ;  /* 0x00000006ab0d7221 */ /* 0x010fc80000010000 */
[C---:B--2---:R-:W-:Y:S01]  /*52a0*/  FADD.FTZ R6, R10.reuse, R13 ;  /* 0x0000000d0a067221 */ /* 0x044fe20000010000 */
[----:B------:R-:W-:Y:S01]  /*52b0*/  F2FP.F16.F32.PACK_AB R171, R10, R171 ;  /* 0x000000ab0aab723e */ /* 0x000fe200000000ff */
[----:B------:R-:W-:Y:S06]  /*52c0*/  @!P0 BRA `(.L_x_9434) ;  /* 0x0000000000048947 */ /* 0x000fec0003800000 */
[----:B------:R-:W-:Y:S01]  /*52d0*/  BPT.TRAP 0x1 ;  /* 0x000000040000795c */ /* 0x000fe20000300000 */
.L_x_9434:
[----:B------:R2:W3:Y:S01]  /*52e0*/  SYNCS.PHASECHK.TRANS64.TRYWAIT P1, [UR25+0x22850], R7 ;  /* 0x02285007ff0075a7 */ /* 0x0004e20008020159 */
[----:B------:R-:W-:Y:S05]  /*52f0*/  @!P0 BRA `(.L_x_9435) ;  /* 0x0000000000048947 */ /* 0x000fea0003800000 */
[----:B------:R-:W-:Y:S01]  /*5300*/  BPT.TRAP 0x1 ;  /* 0x000000040000795c */ /* 0x000fe20000300000 */
.L_x_9435:
[----:B---3--:R-:W-:Y:S05]  /*5310*/  @P1 BRA `(.L_x_9436) ;  /* 0x0000000000081947 */ /* 0x008fea0003800000 */
[----:B------:R-:W3:Y:S02]  /*5320*/  SYNCS.PHASECHK.TRANS64.TRYWAIT P1, [UR25+0x22850], R7 ;  /* 0x02285007ff0075a7 */ /* 0x000ee40008020159 */
[----:B---3--:R-:W-:Y:S05]  /*5330*/  @!P1 BRA `(.L_x_9437) ;  /* 0x000000ac00ec9947 */ /* 0x008fea0003800000 */
.L_x_9436:
[----:B---3--:R-:W3:Y:S01]  /*5340*/  S2R R8, SR_TID.X ;  /* 0x0000000000087919 */ /* 0x008ee20000002100 */
[----:B------:R-:W-:Y:S01]  /*5350*/  UIMAD UR11, UR37, 0xc00, UR21 ;  /* 0x00000c00250b78a4 */ /* 0x000fe2000f8e0215 */
[----:B------:R-:W-:-:S06]  /*5360*/  UMOV UR7, 0x40000040 ;  /* 0x4000004000077882 */ /* 0x000fcc0000000000 */
[----:B------:R-:W-:Y:S01]  /*5370*/  UMOV UR6, UR11 ;  /* 0x0000000b00067c82 */ /* 0x000fe20008000000 */
[----:B---3--:R-:W-:-:S05]  /*5380*/  SHF.R.U32.HI R8, RZ, 0x7, R8 ;  /* 0x00000007ff087819 */ /* 0x008fca0000011608 */
[----:B0-2---:R-:W-:-:S05]  /*5390*/  VIADD R7, R8, 0x8 ;  /* 0x0000000808077836 */ /* 0x005fca0000000000 */
[----:B------:R0:W-:Y:S06]  /*53a0*/  BAR.SYNC.DEFER_BLOCKING R7, 0x100 ;  /* 0x000400070000751d */ /* 0x0001ec0000010000 */
[----:B------:R-:W-:-:S06]  /*53b0*/  WARPGROUP.ARRIVE ;  /* 0x00000000000079c5 */ /* 0x000fcc0000000000 */
        /* <DEDUP_REMOVED lines=32> */
[----:B0-----:R-:W-:Y:S05]  /*55c0*/  @!P0 BRA `(.L_x_9438) ;  /* 0x0000000000048947 */ /* 0x001fea0003800000 */
[----:B------:R-:W-:Y:S01]  /*55d0*/  BPT.TRAP 0x1 ;  /* 0x000000040000795c */ /* 0x000fe20000300000 */
.L_x_9438:
[----:B------:R-:W-:Y:S01]  /*55e0*/  UIADD3 UR25, UR25, 0x22860, URZ ;  /* 0x0002286019197890 */ /* 0x000fe2000fffe03f */
[----:B------:R-:W-:Y:S01]  /*55f0*/  PLOP3.LUT P1, PT, PT, PT, UP0, 0x80, 0x0 ;  /* 0x000000000000781c */ /* 0x000fe20003f2f008 */
[----:B------:R-:W-:Y:S02]  /*5600*/  IMAD.MOV.U32 R9, RZ, RZ, R4 ;  /* 0x000000ffff097224 */ /* 0x000fe400078e0004 */
[----:B------:R-:W-:Y:S01]  /*5610*/  UPRMT UR25, UR24, 0x654, UR25 ;  /* 0x0000065418197896 */ /* 0x000fe20008000019 */
[----:B------:R-:W-:-:S08]  /*5620*/  IMAD.MOV.U32 R8, RZ, RZ, R3 ;  /* 0x000000ffff087224 */ /* 0x000fd000078e0003 */
[----:B------:R-:W-:Y:S01]  /*5630*/  SYNCS.ARRIVE.TRANS64.RED.A1T0 RZ, [UR25], RZ ;  /* 0x000000ffffff79a7 */ /* 0x000fe20008100419 */
[----:B------:R-:W-:Y:S05]  /*5640*/  @P1 BRA `(.L_x_9439) ;  /* 0xffffffe000ac1947 */ /* 0x000fea000383ffff */
.L_x_9428:
[----:B------:R-:W0:Y:S01]  /*5650*/  SHFL.BFLY PT, R8, R5, 0x2, 0x1f ;  /* 0x0c401f0005087f89 */ /* 0x000e2200000e0000 */
[----:B------:R-:W-:Y:S01]  /*5660*/  UIADD3 UR37, UR37, 0x1, URZ ;  /* 0x0000000125257890 */ /* 0x000fe2000fffe03f */
[----:B------:R1:W-:Y:S06]  /*5670*/  BAR.ARV R0, 0x100 ;  /* 0x000400000000751d */ /* 0x0003ec0000002000 */
[----:B------:R-:W-:Y:S02]  /*5680*/  UISETP.NE.AND UP0, UPT, UR37, 0x2, UPT ;  /* 0x000000022500788c */ /* 0x000fe4000bf05270 */
[----:B------:R-:W-:Y:S06]  /*5690*/  BAR.ARV 0x8, 0x180 ;  /* 0x0206000000007b1d */ /* 0x000fec0000002000 */
[----:B-1----:R-:W-:Y:S01]  /*56a0*/  IMAD.MOV.U32 R0, RZ, RZ, -0x800000 ;  /* 0xff800000ff007424 */ /* 0x002fe200078e00ff */
[----:B------:R-:W-:Y:S01]  /*56b0*/  USEL UR4, URZ, 0x1, UP0 ;  /* 0x000000013f047887 */ /* 0x000fe20008000000 */
[----:B------:R-:W1:Y:S01]  /*56c0*/  SHFL.BFLY PT, R7, R6, 0x2, 0x1f ;  /* 0x0c401f0006077f89 */ /* 0x000e6200000e0000 */
[----:B------:R-:W-:Y:S01]  /*56d0*/  PLOP3.LUT P0, PT, PT, PT, PT, 0x8, 0x0 ;  /* 0x000000000000781c */ /* 0x000fe20003f0e170 */
[----:B------:R-:W-:Y:S01]  /*56e0*/  UIADD3 UR46, UR46, 0x1, URZ ;  /* 0x000000012e2e7890 */ /* 0x000fe2000fffe03f */
[----:B0-23--:R-:W-:Y:S01]  /*56f0*/  FADD.FTZ R9, R8, R5 ;  /* 0x0000000508097221 */ /* 0x00dfe20000010000 */
[----:B------:R-:W-:Y:S01]  /*5700*/  IMAD.MOV.U32 R5, RZ, RZ, RZ ;  /* 0x000000ffff057224 */ /* 0x000fe200078e00ff */
[----:B------:R-:W-:-:S02]  /*5710*/  USEL UR37, UR37, URZ, UP0 ;  /* 0x0000003f25257287 */ /* 0x000fc40008000000 */
[----:B------:R-:W-:Y:S01]  /*5720*/  ULOP3.LUT UR36, UR36, UR4, URZ, 0x3c, !UPT ;  /* 0x0000000424247292 */ /* 0x000fe2000f8e3c3f */
[----:B------:R-:W0:Y:S01]  /*5730*/  SHFL.BFLY PT, R8, R9, 0x1, 0x1f ;  /* 0x0c201f0009087f89 */ /* 0x000e2200000e0000 */
[----:B-1----:R-:W-:-:S05]  /*5740*/  FADD.FTZ R10, R7, R6 ;  /* 0x00000006070a7221 */ /* 0x002fca0000010000 */
[----:B------:R-:W1:Y:S01]  /*5750*/  SHFL.BFLY PT, R7, R10, 0x1, 0x1f ;  /* 0x0c201f000a077f89 */ /* 0x000e6200000e0000 */
[----:B0-----:R-:W-:Y:S01]  /*5760*/  FADD.FTZ R11, R9, R8 ;  /* 0x00000008090b7221 */ /* 0x001fe20000010000 */
[----:B------:R-:W-:Y:S02]  /*5770*/  IMAD.MOV.U32 R8, RZ, RZ, RZ ;  /* 0x000000ffff087224 */ /* 0x000fe400078e00ff */
[----:B------:R-:W-:Y:S02]  /*5780*/  IMAD.U32 R9, RZ, RZ, UR10 ;  /* 0x0000000aff097e24 */ /* 0x000fe4000f8e00ff */
[----:B------:R-:W-:-:S13]  /*5790*/  FSETP.NE.FTZ.AND P1, PT, R11, RZ, PT ;  /* 0x000000ff0b00720b */ /* 0x000fda0003f35000 */
[----:B------:R-:W0:Y:S01]  /*57a0*/  @P1 MUFU.RCP R8, R11 ;  /* 0x0000000b00081308 */ /* 0x000e220000001000 */
[----:B------:R-:W-:Y:S01]  /*57b0*/  @P1 FMUL.FTZ R9, R9, 0.69314718246459960938 ;  /* 0x3f31721809091820 */ /* 0x000fe20000410000 */
[----:B-1----:R-:W-:-:S05]  /*57c0*/  FADD.FTZ R6, R10, R7 ;  /* 0x000000070a067221 */ /* 0x002fca0000010000 */
[----:B------:R-:W-:Y:S01]  /*57d0*/  FSETP.NE.FTZ.AND P2, PT, R6, RZ, PT ;  /* 0x000000ff0600720b */ /* 0x000fe20003f55000 */
[----:B------:R-:W1:Y:S01]  /*57e0*/  @P1 MUFU.LG2 R7, R11 ;  /* 0x0000000b00071308 */ /* 0x000e620000000c00 */
[-C--:B0-----:R-:W-:Y:S01]  /*57f0*/  FMUL.FTZ R24, R24, R8.reuse ;  /* 0x0000000818187220 */ /* 0x081fe20000410000 */
[-C--:B------:R-:W-:Y:S01]  /*5800*/  FMUL.FTZ R25, R25, R8.reuse ;  /* 0x0000000819197220 */ /* 0x080fe20000410000 */
[----:B------:R-:W-:-:S09]  /*5810*/  FMUL.FTZ R28, R28, R8 ;  /* 0x000000081c1c7220 */ /* 0x000fd20000410000 */
        /* <DEDUP_REMOVED lines=8> */
[----:B------:R2:W3:Y:S01]  /*58a0*/  @P2 MUFU.RCP R5, R6 ;  /* 0x0000000600052308 */ /* 0x0004e20000001000 */
        /* <DEDUP_REMOVED lines=54> */
[----:B------:R-:W-:-:S02]  /*5c10*/  IMAD.U32 R8, RZ, RZ, UR10 ;  /* 0x0000000aff087e24 */ /* 0x000fc4000f8e00ff */
[----:B-1----:R-:W-:Y:S01]  /*5c20*/  @P1 FMUL.FTZ R7, R7, 0.69314718246459960938 ;  /* 0x3f31721807071820 */ /* 0x002fe20000410000 */
[----:B0-----:R-:W-:Y:S01]  /*5c30*/  @P2 FMUL.FTZ R10, R10, 0.69314718246459960938 ;  /* 0x3f3172180a0a2820 */ /* 0x001fe20000410000 */
[----:B--2---:R-:W-:Y:S02]  /*5c40*/  IMAD.MOV.U32 R6, RZ, RZ, -0x800000 ;  /* 0xff800000ff067424 */ /* 0x004fe400078e00ff */
[----:B------:R-:W-:Y:S01]  /*5c50*/  @P2 FMUL.FTZ R8, R8, 0.69314718246459960938 ;  /* 0x3f31721808082820 */ /* 0x000fe20000410000 */
[-C--:B---3--:R-:W-:Y:S01]  /*5c60*/  FMUL.FTZ R26, R26, R5.reuse ;  /* 0x000000051a1a7220 */ /* 0x088fe20000410000 */
        /* <DEDUP_REMOVED lines=65> */
.L_x_9415:
[----:B------:R-:W0:Y:S08]  /*6080*/  S2UR UR4, SR_CgaCtaId ;  /* 0x00000000000479c3 */ /* 0x000e300000008800 */
[----:B------:R-:W-:Y:S06]  /*6090*/  BAR.SYNC.DEFER_BLOCKING 0x5, 0x180 ;  /* 0x0146000000007b1d */ /* 0x000fec0000010000 */
        /* <DEDUP_REMOVED lines=11> */
[----:B------:R-:W-:Y:S01]  /*6150*/  IMAD.MOV.U32 R4, RZ, RZ, 0x2 ;  /* 0x00000002ff047424 */ /* 0x000fe200078e00ff */
[----:B------:R-:W-:Y:S01]  /*6160*/  F2FP.F16.F32.PACK_AB R10, R29, R28 ;  /* 0x0000001c1d0a723e */ /* 0x000fe200000000ff */
[----:B------:R-:W-:Y:S01]  /*6170*/  ULDC.64 UR14, c[0x0][0xc00] ;  /* 0x00030000000e7ab9 */ /* 0x000fe20000000a00 */
[----:B------:R-:W3:Y:S01]  /*6180*/  LDL R176, [R1+0x2c] ;  /* 0x00002c0001b07983 */ /* 0x000ee20000100800 */
[----:B------:R-:W-:Y:S01]  /*6190*/  UMOV UR10, UR8 ;  /* 0x00000008000a7c82 */ /* 0x000fe20008000000 */
[----:B0-----:R-:W-:Y:S01]  /*61a0*/  UMOV UR11, UR4 ;  /* 0x00000004000b7c82 */ /* 0x001fe20008000000 */
[----:B------:R-:W-:Y:S02]  /*61b0*/  F2FP.F16.F32.PACK_AB R11, R31, R30 ;  /* 0x0000001e1f0b723e */ /* 0x000fe400000000ff */
[----:B------:R-:W-:-:S02]  /*61c0*/  F2FP.F16.F32.PACK_AB R14, R37, R36 ;  /* 0x00000024250e723e */ /* 0x000fc400000000ff */
[----:B------:R-:W-:Y:S01]  /*61d0*/  F2FP.F16.F32.PACK_AB R15, R39, R38 ;  /* 0x00000026270f723e */ /* 0x000fe200000000ff */
[----:B------:R-:W-:Y:S02]  /*61e0*/  USHF.L.U32 UR4, UR39, 0x2, URZ ;  /* 0x0000000227047899 */ /* 0x000fe4000800063f */
[----:B------:R-:W-:Y:S02]  /*61f0*/  USHF.L.U64.HI UR16, UR39, 0x2, UR40 ;  /* 0x0000000227107899 */ /* 0x000fe40008010228 */
[----:B------:R-:W-:-:S04]  /*6200*/  UIADD3 UR9, UP0, UR4, UR14, URZ ;  /* 0x0000000e04097290 */ /* 0x000fc8000ff1e03f */
[----:B------:R-:W-:Y:S01]  /*6210*/  UIADD3.X UR12, UR16, UR15, URZ, UP0, !UPT ;  /* 0x0000000f100c7290 */ /* 0x000fe200087fe43f */
[----:B------:R-:W-:Y:S01]  /*6220*/  BAR.SYNC.DEFER_BLOCKING 0x1, 0x100 ;  /* 0x0044000000007b1d */ /* 0x000fe20000010000 */
[----:B--2---:R-:W-:-:S03]  /*6230*/  IMAD.WIDE R4, R3, R4, UR10 ;  /* 0x0000000a03047e25 */ /* 0x004fc6000f8e0204 */
[C---:B------:R-:W-:Y:S02]  /*6240*/  IADD3 R163, P0, R4.reuse, 0x40, RZ ;  /* 0x0000004004a37810 */ /* 0x040fe40007f1e0ff */
[C---:B------:R-:W-:Y:S02]  /*6250*/  IADD3 R13, P1, R4.reuse, 0x20, RZ ;  /* 0x00000020040d7810 */ /* 0x040fe40007f3e0ff */
[----:B------:R-:W-:Y:S02]  /*6260*/  LOP3.LUT R162, R163, 0x380, RZ, 0xc0, !PT ;  /* 0x00000380a3a27812 */ /* 0x000fe400078ec0ff */
[----:B------:R-:W-:Y:S02]  /*6270*/  LOP3.LUT R12, R13, 0x380, RZ, 0xc0, !PT ;  /* 0x000003800d0c7812 */ /* 0x000fe400078ec0ff */
[----:B------:R-:W-:Y:S02]  /*6280*/  LOP3.LUT R9, R4, 0x380, RZ, 0xc0, !PT ;  /* 0x0000038004097812 */ /* 0x000fe400078ec0ff */
[----:B------:R-:W-:-:S02]  /*6290*/  SHF.R.U64 R162, R162, 0x3, RZ ;  /* 0x00000003a2a27819 */ /* 0x000fc400000012ff */
[C---:B------:R-:W-:Y:S02]  /*62a0*/  IADD3 R171, P5, R4.reuse, 0x4040, RZ ;  /* 0x0000404004ab7810 */ /* 0x040fe40007fbe0ff */
[C---:B------:R-:W-:Y:S02]  /*62b0*/  IADD3 R167, P3, R4.reuse, 0x4000, RZ ;  /* 0x0000400004a77810 */ /* 0x040fe40007f7e0ff */
[----:B------:R-:W-:Y:S02]  /*62c0*/  IADD3 R153, P2, R4, 0x4060, RZ ;  /* 0x0000406004997810 */ /* 0x000fe40007f5e0ff */
[----:B------:R-:W-:Y:S02]  /*62d0*/  SHF.R.U64 R12, R12, 0x3, RZ ;  /* 0x000000030c0c7819 */ /* 0x000fe400000012ff */
[----:B------:R-:W-:Y:S02]  /*62e0*/  IADD3 R165, P4, R4, 0x60, RZ ;  /* 0x0000006004a57810 */ /* 0x000fe40007f9e0ff */
[----:B------:R-:W-:-:S02]  /*62f0*/  SHF.R.U64 R9, R9, 0x3, RZ ;  /* 0x0000000309097819 */ /* 0x000fc400000012ff */
[----:B------:R-:W-:Y:S01]  /*6300*/  LOP3.LUT R162, R162, R163, RZ, 0x3c, !PT ;  /* 0x000000a3a2a27212 */ /* 0x000fe200078e3cff */
[----:B------:R-:W-:Y:S01]  /*6310*/  IMAD.X R163, RZ, RZ, R5, P0 ;  /* 0x000000ffffa37224 */ /* 0x000fe200000e0605 */
[C---:B------:R-:W-:Y:S02]  /*6320*/  IADD3 R169, P6, R4.reuse, 0x4020, RZ ;  /* 0x0000402004a97810 */ /* 0x040fe40007fde0ff */
[----:B------:R-:W-:Y:S02]  /*6330*/  LOP3.LUT R170, R171, 0x380, RZ, 0xc0, !PT ;  /* 0x00000380abaa7812 */ /* 0x000fe400078ec0ff */
[----:B------:R-:W-:Y:S02]  /*6340*/  LOP3.LUT R166, R167, 0x380, RZ, 0xc0, !PT ;  /* 0x00000380a7a67812 */ /* 0x000fe400078ec0ff */
[----:B------:R-:W-:Y:S02]  /*6350*/  LOP3.LUT R152, R153, 0x380, RZ, 0xc0, !PT ;  /* 0x0000038099987812 */ /* 0x000fe400078ec0ff */
[----:B------:R-:W-:-:S02]  /*6360*/  IADD3 R155, P0, R4, 0x8020, RZ ;  /* 0x00008020049b7810 */ /* 0x000fc40007f1e0ff */
[----:B------:R-:W-:Y:S01]  /*6370*/  LOP3.LUT R12, R12, R13, RZ, 0x3c, !PT ;  /* 0x0000000d0c0c7212 */ /* 0x000fe200078e3cff */
[--C-:B------:R-:W-:Y:S01]  /*6380*/  IMAD.X R13, RZ, RZ, R5.reuse, P1 ;  /* 0x000000ffff0d7224 */ /* 0x100fe200008e0605 */
[----:B------:R-:W-:Y:S02]  /*6390*/  LOP3.LUT R164, R165, 0x380, RZ, 0xc0, !PT ;  /* 0x00000380a5a47812 */ /* 0x000fe400078ec0ff */
[----:B------:R-:W-:Y:S01]  /*63a0*/  LOP3.LUT R8, R9, R4, RZ, 0x3c, !PT ;  /* 0x0000000409087212 */ /* 0x000fe200078e3cff */
[----:B------:R-:W-:Y:S01]  /*63b0*/  IMAD.MOV.U32 R9, RZ, RZ, R5 ;  /* 0x000000ffff097224 */ /* 0x000fe200078e0005 */
[----:B------:R-:W-:Y:S02]  /*63c0*/  LOP3.LUT R168, R169, 0x380, RZ, 0xc0, !PT ;  /* 0x00000380a9a87812 */ /* 0x000fe400078ec0ff */
[----:B------:R-:W-:Y:S02]  /*63d0*/  SHF.R.U64 R170, R170, 0x3, RZ ;  /* 0x00000003aaaa7819 */ /* 0x000fe400000012ff */
[----:B------:R-:W-:-:S02]  /*63e0*/  IADD3 R173, P1, R4, 0x8000, RZ ;  /* 0x0000800004ad7810 */ /* 0x000fc40007f3e0ff */
[----:B------:R-:W-:Y:S02]  /*63f0*/  SHF.R.U64 R166, R166, 0x3, RZ ;  /* 0x00000003a6a67819 */ /* 0x000fe400000012ff */
[----:B------:R-:W-:Y:S02]  /*6400*/  SHF.R.U64 R152, R152, 0x3, RZ ;  /* 0x0000000398987819 */ /* 0x000fe400000012ff */
[----:B------:R-:W-:Y:S02]  /*6410*/  LOP3.LUT R154, R155, 0x380, RZ, 0xc0, !PT ;  /* 0x000003809b9a7812 */ /* 0x000fe400078ec0ff */
[----:B------:R-:W-:Y:S02]  /*6420*/  SHF.R.U64 R164, R164, 0x3, RZ ;  /* 0x00000003a4a47819 */ /* 0x000fe400000012ff */
[----:B------:R-:W-:Y:S02]  /*6430*/  SHF.R.U64 R168, R168, 0x3, RZ ;  /* 0x00000003a8a87819 */ /* 0x000fe400000012ff */
[----:B------:R-:W-:-:S02]  /*6440*/  MOV R7, R8 ;  /* 0x0000000800077202 */ /* 0x000fc40000000f00 */
[----:B------:R-:W-:Y:S01]  /*6450*/  LOP3.LUT R170, R170, R171, RZ, 0x3c, !PT ;  /* 0x000000abaaaa7212 */ /* 0x000fe200078e3cff */
[--C-:B------:R-:W-:Y:S01]  /*6460*/  IMAD.X R171, RZ, RZ, R5.reuse, P5 ;  /* 0x000000ffffab7224 */ /* 0x100fe200028e0605 */
[----:B------:R-:W-:Y:S02]  /*6470*/  LOP3.LUT R172, R173, 0x380, RZ, 0xc0, !PT ;  /* 0x00000380adac7812 */ /* 0x000fe400078ec0ff */
[----:B------:R-:W-:Y:S01]  /*6480*/  LOP3.LUT R166, R166, R167, RZ, 0x3c, !PT ;  /* 0x000000a7a6a67212 */ /* 0x000fe200078e3cff */
[--C-:B------:R-:W-:Y:S01]  /*6490*/  IMAD.X R167, RZ, RZ, R5.reuse, P3 ;  /* 0x000000ffffa77224 */ /* 0x100fe200018e0605 */
[----:B------:R-:W-:Y:S02]  /*64a0*/  F2FP.F16.F32.PACK_AB R8, R25, R24 ;  /* 0x000000181908723e */ /* 0x000fe400000000ff */
[----:B------:R-:W-:Y:S02]  /*64b0*/  F2FP.F16.F32.PACK_AB R9, R27, R26 ;  /* 0x0000001a1b09723e */ /* 0x000fe400000000ff */
[----:B------:R-:W-:Y:S01]  /*64c0*/  LOP3.LUT R152, R152, R153, RZ, 0x3c, !PT ;  /* 0x0000009998987212 */ /* 0x000fe200078e3cff */
[----:B------:R-:W-:Y:S01]  /*64d0*/  IMAD.X R153, RZ, RZ, R5, P2 ;  /* 0x000000ffff997224 */ /* 0x000fe200010e0605 */
[----:B------:R-:W-:-:S02]  /*64e0*/  MOV R3, R12 ;  /* 0x0000000c00037202 */ /* 0x000fc40000000f00 */
[----:B------:R-:W-:Y:S02]  /*64f0*/  SHF.R.U64 R154, R154, 0x3, RZ ;  /* 0x000000039a9a7819 */ /* 0x000fe400000012ff */
[----:B------:R-:W-:Y:S01]  /*6500*/  LOP3.LUT R164, R164, R165, RZ, 0x3c, !PT ;  /* 0x000000a5a4a47212 */ /* 0x000fe200078e3cff */
[--C-:B------:R-:W-:Y:S01]  /*6510*/  IMAD.X R165, RZ, RZ, R5.reuse, P4 ;  /* 0x000000ffffa57224 */ /* 0x100fe200020e0605 */
[----:B------:R-:W-:Y:S02]  /*6520*/  F2FP.F16.F32.PACK_AB R12, R33, R32 ;  /* 0x00000020210c723e */ /* 0x000fe400000000ff */
[----:B------:R-:W-:Y:S02]  /*6530*/  F2FP.F16.F32.PACK_AB R13, R35, R34 ;  /* 0x00000022230d723e */ /* 0x000fe400000000ff */
[----:B------:R-:W-:Y:S02]  /*6540*/  IADD3 R21, P5, R4, 0xc020, RZ ;  /* 0x0000c02004157810 */ /* 0x000fe40007fbe0ff */
[----:B------:R-:W-:Y:S01]  /*6550*/  LOP3.LUT R168, R168, R169, RZ, 0x3c, !PT ;  /* 0x000000a9a8a87212 */ /* 0x000fe200078e3cff */
[----:B------:R-:W-:Y:S01]  /*6560*/  IMAD.X R169, RZ, RZ, R5, P6 ;  /* 0x000000ffffa97224 */ /* 0x000fe200030e0605 */
[----:B------:R-:W-:-:S02]  /*6570*/  IADD3 R159, P3, R4, 0x8060, RZ ;  /* 0x00008060049f7810 */ /* 0x000fc40007f7e0ff */
[----:B------:R-:W-:Y:S02]  /*6580*/  IADD3 R157, P2, R4, 0xc040, RZ ;  /* 0x0000c040049d7810 */ /* 0x000fe40007f5e0ff */
[----:B------:R-:W-:Y:S02]  /*6590*/  SHF.R.U64 R172, R172, 0x3, RZ ;  /* 0x00000003acac7819 */ /* 0x000fe400000012ff */
[----:B------:R-:W-:Y:S01]  /*65a0*/  IADD3 R175, P4, R4, 0x8040, RZ ;  /* 0x0000804004af7810 */ /* 0x000fe20007f9e0ff */
[----:B------:R0:W-:Y:S01]  /*65b0*/  STSM.16.M88.4 [R7], R8 ;  /* 0x0000000807007844 */ /* 0x0001e20000000200 */
[----:B------:R-:W-:Y:S01]  /*65c0*/  LOP3.LUT R154, R154, R155, RZ, 0x3c, !PT ;  /* 0x0000009b9a9a7212 */ /* 0x000fe200078e3cff */
[----:B------:R-:W-:Y:S01]  /*65d0*/  IMAD.X R155, RZ, RZ, R5, P0 ;  /* 0x000000ffff9b7224 */ /* 0x000fe200000e0605 */
[----:B------:R-:W-:Y:S01]  /*65e0*/  IADD3 R161, P6, R4, 0xc000, RZ ;  /* 0x0000c00004a17810 */ /* 0x000fe20007fde0ff */
[----:B------:R1:W-:Y:S01]  /*65f0*/  STSM.16.M88.4 [R3], R12 ;  /* 0x0000000c03007844 */ /* 0x0003e20000000200 */
[----:B------:R-:W-:-:S02]  /*6600*/  LOP3.LUT R20, R21, 0x380, RZ, 0xc0, !PT ;  /* 0x0000038015147812 */ /* 0x000fc400078ec0ff */
[----:B------:R-:W-:Y:S02]  /*6610*/  LOP3.LUT R158, R159, 0x380, RZ, 0xc0, !PT ;  /* 0x000003809f9e7812 */ /* 0x000fe400078ec0ff */
[----:B------:R-:W-:Y:S02]  /*6620*/  LOP3.LUT R156, R157, 0x380, RZ, 0xc0, !PT ;  /* 0x000003809d9c7812 */ /* 0x000fe400078ec0ff */
[----:B------:R-:W-:Y:S02]  /*6630*/  MOV R163, R162 ;  /* 0x000000a200a37202 */ /* 0x000fe40000000f00 */
[----:B------:R-:W-:Y:S01]  /*6640*/  LOP3.LUT R172, R172, R173, RZ, 0x3c, !PT ;  /* 0x000000adacac7212 */ /* 0x000fe200078e3cff */
[----:B------:R-:W-:Y:S01]  /*6650*/  IMAD.X R173, RZ, RZ, R5, P1 ;  /* 0x000000ffffad7224 */ /* 0x000fe200008e0605 */
[----:B------:R-:W-:Y:S02]  /*6660*/  LOP3.LUT R174, R175, 0x380, RZ, 0xc0, !PT ;  /* 0x00000380afae7812 */ /* 0x000fe400078ec0ff */
[----:B0-----:R-:W-:-:S02]  /*6670*/  F2FP.F16.F32.PACK_AB R8, R41, R40 ;  /* 0x000000282908723e */ /* 0x001fc400000000ff */
[----:B------:R-:W-:Y:S02]  /*6680*/  F2FP.F16.F32.PACK_AB R9, R43, R42 ;  /* 0x0000002a2b09723e */ /* 0x000fe400000000ff */
[----:B------:R-:W-:Y:S02]  /*6690*/  F2FP.F16.F32.PACK_AB R10, R45, R44 ;  /* 0x0000002c2d0a723e */ /* 0x000fe400000000ff */
[----:B------:R-:W-:Y:S02]  /*66a0*/  F2FP.F16.F32.PACK_AB R11, R47, R46 ;  /* 0x0000002e2f0b723e */ /* 0x000fe400000000ff */
[----:B------:R-:W-:Y:S02]  /*66b0*/  MOV R164, R164 ;  /* 0x000000a400a47202 */ /* 0x000fe40000000f00 */
[----:B-1----:R-:W-:Y:S02]  /*66c0*/  F2FP.F16.F32.PACK_AB R12, R49, R48 ;  /* 0x00000030310c723e */ /* 0x002fe400000000ff */
[----:B------:R-:W-:-:S02]  /*66d0*/  F2FP.F16.F32.PACK_AB R13, R51, R50 ;  /* 0x00000032330d723e */ /* 0x000fc400000000ff */
[----:B------:R-:W-:Y:S02]  /*66e0*/  F2FP.F16.F32.PACK_AB R14, R53, R52 ;  /* 0x00000034350e723e */ /* 0x000fe400000000ff */
[----:B------:R-:W-:Y:S02]  /*66f0*/  F2FP.F16.F32.PACK_AB R15, R55, R54 ;  /* 0x00000036370f723e */ /* 0x000fe400000000ff */
[----:B------:R-:W-:Y:S02]  /*6700*/  LOP3.LUT R160, R161, 0x380, RZ, 0xc0, !PT ;  /* 0x00000380a1a07812 */ /* 0x000fe400078ec0ff */
[----:B------:R-:W-:Y:S02]  /*6710*/  SHF.R.U64 R20, R20, 0x3, RZ ;  /* 0x0000000314147819 */ /* 0x000fe400000012ff */
[----:B------:R-:W-:Y:S01]  /*6720*/  IADD3 R3, P1, R4, 0xc060, RZ ;  /* 0x0000c06004037810 */ /* 0x000fe20007f3e0ff */
[----:B------:R0:W-:Y:S01]  /*6730*/  STSM.16.M88.4 [R163], R8 ;  /* 0x00000008a3007844 */ /* 0x0001e20000000200 */
[----:B------:R-:W-:-:S02]  /*6740*/  SHF.R.U64 R158, R158, 0x3, RZ ;  /* 0x000000039e9e7819 */ /* 0x000fc400000012ff */
[----:B------:R-:W-:Y:S02]  /*6750*/  SHF.R.U64 R156, R156, 0x3, RZ ;  /* 0x000000039c9c7819 */ /* 0x000fe400000012ff */
[----:B------:R-:W-:Y:S02]  /*6760*/  MOV R162, R152 ;  /* 0x0000009800a27202 */ /* 0x000fe40000000f00 */
[----:B------:R-:W-:Y:S01]  /*6770*/  MOV R7, R154 ;  /* 0x0000009a00077202 */ /* 0x000fe20000000f00 */
[----:B------:R1:W-:Y:S01]  /*6780*/  STSM.16.M88.4 [R164], R12 ;  /* 0x0000000ca4007844 */ /* 0x0003e20000000200 */
[----:B------:R-:W-:Y:S02]  /*6790*/  SHF.R.U64 R174, R174, 0x3, RZ ;  /* 0x00000003aeae7819 */ /* 0x000fe400000012ff */
[----:B------:R-:W-:Y:S02]  /*67a0*/  MOV R166, R166 ;  /* 0x000000a600a67202 */ /* 0x000fe40000000f00 */
[----:B------:R-:W-:-:S02]  /*67b0*/  F2FP.F16.F32.PACK_AB R152, R57, R56 ;  /* 0x000000383998723e */ /* 0x000fc400000000ff */
[----:B------:R-:W-:Y:S02]  /*67c0*/  F2FP.F16.F32.PACK_AB R153, R59, R58 ;  /* 0x0000003a3b99723e */ /* 0x000fe400000000ff */
[----:B------:R-:W-:Y:S02]  /*67d0*/  F2FP.F16.F32.PACK_AB R154, R61, R60 ;  /* 0x0000003c3d9a723e */ /* 0x000fe400000000ff */
[----:B------:R-:W-:Y:S02]  /*67e0*/  F2FP.F16.F32.PACK_AB R155, R63, R62 ;  /* 0x0000003e3f9b723e */ /* 0x000fe400000000ff */
[----:B------:R-:W-:Y:S02]  /*67f0*/  SHF.R.U64 R160, R160, 0x3, RZ ;  /* 0x00000003a0a07819 */ /* 0x000fe400000012ff */
[----:B------:R-:W-:Y:S02]  /*6800*/  MOV R168, R168 ;  /* 0x000000a800a87202 */ /* 0x000fe40000000f00 */
[----:B0-----:R-:W-:-:S02]  /*6810*/  F2FP.F16.F32.PACK_AB R8, R65, R64 ;  /* 0x000000404108723e */ /* 0x001fc400000000ff */
[----:B------:R-:W-:Y:S02]  /*6820*/  F2FP.F16.F32.PACK_AB R9, R67, R66 ;  /* 0x000000424309723e */ /* 0x000fe400000000ff */
[----:B------:R-:W-:Y:S02]  /*6830*/  F2FP.F16.F32.PACK_AB R10, R69, R68 ;  /* 0x00000044450a723e */ /* 0x000fe400000000ff */
[----:B------:R-:W-:Y:S02]  /*6840*/  F2FP.F16.F32.PACK_AB R11, R71, R70 ;  /* 0x00000046470b723e */ /* 0x000fe400000000ff */
[----:B------:R-:W-:Y:S01]  /*6850*/  LOP3.LUT R20, R20, R21, RZ, 0x3c, !PT ;  /* 0x0000001514147212 */ /* 0x000fe200078e3cff */
[----:B------:R-:W-:Y:S01]  /*6860*/  IMAD.X R21, RZ, RZ, R5, P5 ;  /* 0x000000ffff157224 */ /* 0x000fe200028e0605 */
[----:B------:R-:W-:Y:S02]  /*6870*/  LOP3.LUT R4, R3, 0x380, RZ, 0xc0, !PT ;  /* 0x0000038003047812 */ /* 0x000fe400078ec0ff */
[----:B------:R-:W-:-:S02]  /*6880*/  MOV R170, R170 ;  /* 0x000000aa00aa7202 */ /* 0x000fc40000000f00 */
[----:B-1----:R-:W-:Y:S02]  /*6890*/  F2FP.F16.F32.PACK_AB R12, R73, R72 ;  /* 0x00000048490c723e */ /* 0x002fe400000000ff */
[----:B------:R-:W-:Y:S02]  /*68a0*/  F2FP.F16.F32.PACK_AB R13, R75, R74 ;  /* 0x0000004a4b0d723e */ /* 0x000fe400000000ff */
[----:B------:R-:W-:Y:S02]  /*68b0*/  F2FP.F16.F32.PACK_AB R14, R77, R76 ;  /* 0x0000004c4d0e723e */ /* 0x000fe400000000ff */
[----:B------:R-:W-:Y:S02]  /*68c0*/  F2FP.F16.F32.PACK_AB R15, R79, R78 ;  /* 0x0000004e4f0f723e */ /* 0x000fe400000000ff */
[----:B------:R-:W-:Y:S01]  /*68d0*/  LOP3.LUT R158, R158, R159, RZ, 0x3c, !PT ;  /* 0x0000009f9e9e7212 */ /* 0x000fe200078e3cff */
[--C-:B------:R-:W-:Y:S01]  /*68e0*/  IMAD.X R159, RZ, RZ, R5.reuse, P3 ;  /* 0x000000ffff9f7224 */ /* 0x100fe200018e0605 */
[----:B------:R-:W-:Y:S01]  /*68f0*/  LOP3.LUT R156, R156, R157, RZ, 0x3c, !PT ;  /* 0x0000009d9c9c7212 */ /* 0x000fe200078e3cff */
[--C-:B------:R-:W-:Y:S01]  /*6900*/  IMAD.X R157, RZ, RZ, R5.reuse, P2 ;  /* 0x000000ffff9d7224 */ /* 0x100fe200010e0605 */
[----:B------:R-:W-:Y:S01]  /*6910*/  LOP3.LUT R174, R174, R175, RZ, 0x3c, !PT ;  /* 0x000000afaeae7212 */ /* 0x000fe200078e3cff */
[--C-:B------:R-:W-:Y:S01]  /*6920*/  IMAD.X R175, RZ, RZ, R5.reuse, P4 ;  /* 0x000000ffffaf7224 */ /* 0x100fe200020e0605 */
[----:B------:R-:W-:Y:S01]  /*6930*/  LOP3.LUT R160, R160, R161, RZ, 0x3c, !PT ;  /* 0x000000a1a0a07212 */ /* 0x000fe200078e3cff */
[----:B------:R0:W-:Y:S01]  /*6940*/  STSM.16.M88.4 [R166], R152 ;  /* 0x00000098a6007844 */ /* 0x0001e20000000200 */
[----:B------:R-:W-:Y:S01]  /*6950*/  SHF.R.U64 R4, R4, 0x3, RZ ;  /* 0x0000000304047819 */ /* 0x000fe200000012ff */
[----:B------:R-:W-:Y:S01]  /*6960*/  IMAD.X R161, RZ, RZ, R5, P6 ;  /* 0x000000ffffa17224 */ /* 0x000fe200030e0605 */
[----:B------:R-:W-:Y:S01]  /*6970*/  F2FP.F16.F32.PACK_AB R164, R81, R80 ;  /* 0x0000005051a4723e */ /* 0x000fe200000000ff */
[----:B------:R1:W-:Y:S01]  /*6980*/  STSM.16.M88.4 [R168], R8 ;  /* 0x00000008a8007844 */ /* 0x0003e20000000200 */
[----:B------:R-:W-:-:S02]  /*6990*/  F2FP.F16.F32.PACK_AB R165, R83, R82 ;  /* 0x0000005253a5723e */ /* 0x000fc400000000ff */
[----:B------:R-:W-:Y:S01]  /*69a0*/  F2FP.F16.F32.PACK_AB R167, R87, R86 ;  /* 0x0000005657a7723e */ /* 0x000fe200000000ff */
[----:B------:R2:W-:Y:S01]  /*69b0*/  STSM.16.M88.4 [R170], R12 ;  /* 0x0000000caa007844 */ /* 0x0005e20000000200 */
[----:B------:R-:W-:Y:S02]  /*69c0*/  MOV R172, R172 ;  /* 0x000000ac00ac7202 */ /* 0x000fe40000000f00 */
[----:B------:R-:W-:Y:S02]  /*69d0*/  F2FP.F16.F32.PACK_AB R169, R91, R90 ;  /* 0x0000005a5ba9723e */ /* 0x000fe400000000ff */
[----:B------:R-:W-:Y:S02]  /*69e0*/  F2FP.F16.F32.PACK_AB R171, R95, R94 ;  /* 0x0000005e5fab723e */ /* 0x000fe400000000ff */
[----:B0-----:R-:W-:Y:S02]  /*69f0*/  F2FP.F16.F32.PACK_AB R166, R85, R84 ;  /* 0x0000005455a6723e */ /* 0x001fe400000000ff */
[----:B------:R-:W-:-:S02]  /*6a00*/  MOV R20, R20 ;  /* 0x0000001400147202 */ /* 0x000fc40000000f00 */
[----:B-1----:R-:W-:Y:S02]  /*6a10*/  F2FP.F16.F32.PACK_AB R168, R89, R88 ;  /* 0x0000005859a8723e */ /* 0x002fe400000000ff */
[----:B------:R-:W-:Y:S02]  /*6a20*/  MOV R173, R158 ;  /* 0x0000009e00ad7202 */ /* 0x000fe40000000f00 */
[----:B--2---:R-:W-:Y:S02]  /*6a30*/  F2FP.F16.F32.PACK_AB R170, R93, R92 ;  /* 0x0000005c5daa723e */ /* 0x004fe400000000ff */
[----:B------:R-:W-:Y:S02]  /*6a40*/  MOV R21, R156 ;  /* 0x0000009c00157202 */ /* 0x000fe40000000f00 */
[----:B------:R-:W-:Y:S02]  /*6a50*/  F2FP.F16.F32.PACK_AB R152, R97, R96 ;  /* 0x000000606198723e */ /* 0x000fe400000000ff */
[----:B------:R-:W-:-:S02]  /*6a60*/  F2FP.F16.F32.PACK_AB R153, R99, R98 ;  /* 0x000000626399723e */ /* 0x000fc400000000ff */
[----:B------:R-:W-:Y:S02]  /*6a70*/  F2FP.F16.F32.PACK_AB R154, R101, R100 ;  /* 0x00000064659a723e */ /* 0x000fe400000000ff */
[----:B------:R-:W-:Y:S01]  /*6a80*/  F2FP.F16.F32.PACK_AB R155, R103, R102 ;  /* 0x00000066679b723e */ /* 0x000fe200000000ff */
[----:B------:R-:W-:Y:S01]  /*6a90*/  IMAD.X R5, RZ, RZ, R5, P1 ;  /* 0x000000ffff057224 */ /* 0x000fe200008e0605 */
[----:B------:R-:W-:Y:S01]  /*6aa0*/  LOP3.LUT R4, R4, R3, RZ, 0x3c, !PT ;  /* 0x0000000304047212 */ /* 0x000fe200078e3cff */
[----:B------:R0:W-:Y:S01]  /*6ab0*/  STSM.16.M88.4 [R162], R164 ;  /* 0x000000a4a2007844 */ /* 0x0001e20000000200 */
[----:B------:R-:W-:Y:S02]  /*6ac0*/  MOV R174, R174 ;  /* 0x000000ae00ae7202 */ /* 0x000fe40000000f00 */
[----:B------:R-:W-:Y:S02]  /*6ad0*/  F2FP.F16.F32.PACK_AB R156, R105, R104 ;  /* 0x00000068699c723e */ /* 0x000fe400000000ff */
[----:B------:R-:W-:-:S02]  /*6ae0*/  F2FP.F16.F32.PACK_AB R157, R107, R106 ;  /* 0x0000006a6b9d723e */ /* 0x000fc400000000ff */
[----:B------:R-:W-:Y:S02]  /*6af0*/  F2FP.F16.F32.PACK_AB R158, R109, R108 ;  /* 0x0000006c6d9e723e */ /* 0x000fe400000000ff */
[----:B------:R-:W-:Y:S02]  /*6b00*/  F2FP.F16.F32.PACK_AB R159, R111, R110 ;  /* 0x0000006e6f9f723e */ /* 0x000fe400000000ff */
[----:B------:R-:W-:Y:S01]  /*6b10*/  MOV R3, R160 ;  /* 0x000000a000037202 */ /* 0x000fe20000000f00 */
[----:B------:R-:W-:Y:S01]  /*6b20*/  STSM.16.M88.4 [R172], R168 ;  /* 0x000000a8ac007844 */ /* 0x000fe20000000200 */
[----:B------:R-:W-:Y:S02]  /*6b30*/  F2FP.F16.F32.PACK_AB R160, R113, R112 ;  /* 0x0000007071a0723e */ /* 0x000fe400000000ff */
[----:B------:R-:W-:Y:S02]  /*6b40*/  F2FP.F16.F32.PACK_AB R161, R115, R114 ;  /* 0x0000007273a1723e */ /* 0x000fe400000000ff */
[----:B0-----:R-:W-:-:S02]  /*6b50*/  F2FP.F16.F32.PACK_AB R162, R117, R116 ;  /* 0x0000007475a2723e */ /* 0x001fc400000000ff */
[----:B------:R-:W-:Y:S01]  /*6b60*/  F2FP.F16.F32.PACK_AB R163, R119, R118 ;  /* 0x0000007677a3723e */ /* 0x000fe200000000ff */
[----:B------:R0:W-:Y:S01]  /*6b70*/  STSM.16.M88.4 [R7], R152 ;  /* 0x0000009807007844 */ /* 0x0001e20000000200 */
[----:B------:R-:W-:Y:S02]  /*6b80*/  F2FP.F16.F32.PACK_AB R8, R121, R120 ;  /* 0x000000787908723e */ /* 0x000fe400000000ff */
[----:B------:R-:W-:Y:S02]  /*6b90*/  F2FP.F16.F32.PACK_AB R9, R123, R122 ;  /* 0x0000007a7b09723e */ /* 0x000fe400000000ff */
[----:B------:R-:W-:Y:S02]  /*6ba0*/  F2FP.F16.F32.PACK_AB R10, R125, R124 ;  /* 0x0000007c7d0a723e */ /* 0x000fe400000000ff */
[----:B------:R-:W-:Y:S01]  /*6bb0*/  F2FP.F16.F32.PACK_AB R11, R127, R126 ;  /* 0x0000007e7f0b723e */ /* 0x000fe200000000ff */
[----:B------:R1:W-:Y:S01]  /*6bc0*/  STSM.16.M88.4 [R174], R156 ;  /* 0x0000009cae007844 */ /* 0x0003e20000000200 */
[----:B------:R-:W-:-:S02]  /*6bd0*/  F2FP.F16.F32.PACK_AB R12, R129, R128 ;  /* 0x00000080810c723e */ /* 0x000fc400000000ff */
[----:B------:R-:W-:Y:S02]  /*6be0*/  F2FP.F16.F32.PACK_AB R13, R131, R130 ;  /* 0x00000082830d723e */ /* 0x000fe400000000ff */
[----:B------:R-:W-:Y:S02]  /*6bf0*/  F2FP.F16.F32.PACK_AB R14, R133, R132 ;  /* 0x00000084850e723e */ /* 0x000fe400000000ff */
[----:B------:R-:W-:Y:S02]  /*6c00*/  F2FP.F16.F32.PACK_AB R15, R135, R134 ;  /* 0x00000086870f723e */ /* 0x000fe400000000ff */
[----:B0-----:R-:W-:Y:S02]  /*6c10*/  F2FP.F16.F32.PACK_AB R152, R137, R136 ;  /* 0x000000888998723e */ /* 0x001fe400000000ff */
[----:B------:R-:W-:Y:S02]  /*6c20*/  F2FP.F16.F32.PACK_AB R153, R139, R138 ;  /* 0x0000008a8b99723e */ /* 0x000fe400000000ff */
[----:B------:R-:W-:-:S02]  /*6c30*/  F2FP.F16.F32.PACK_AB R154, R141, R140 ;  /* 0x0000008c8d9a723e */ /* 0x000fc400000000ff */
[----:B------:R-:W-:Y:S01]  /*6c40*/  F2FP.F16.F32.PACK_AB R155, R143, R142 ;  /* 0x0000008e8f9b723e */ /* 0x000fe200000000ff */
[----:B------:R-:W-:Y:S01]  /*6c50*/  STSM.16.M88.4 [R173], R160 ;  /* 0x000000a0ad007844 */ /* 0x000fe20000000200 */
[----:B------:R-:W-:Y:S02]  /*6c60*/  MOV R164, R4 ;  /* 0x0000000400a47202 */ /* 0x000fe40000000f00 */
[----:B-1----:R-:W-:Y:S02]  /*6c70*/  F2FP.F16.F32.PACK_AB R156, R145, R144 ;  /* 0x00000090919c723e */ /* 0x002fe400000000ff */
[----:B------:R-:W-:Y:S02]  /*6c80*/  F2FP.F16.F32.PACK_AB R157, R147, R146 ;  /* 0x00000092939d723e */ /* 0x000fe400000000ff */
[----:B------:R-:W-:Y:S02]  /*6c90*/  F2FP.F16.F32.PACK_AB R158, R149, R148 ;  /* 0x00000094959e723e */ /* 0x000fe400000000ff */
[----:B------:R-:W-:Y:S01]  /*6ca0*/  F2FP.F16.F32.PACK_AB R159, R151, R150 ;  /* 0x00000096979f723e */ /* 0x000fe200000000ff */
[----:B------:R0:W-:Y:S04]  /*6cb0*/  STSM.16.M88.4 [R3], R8 ;  /* 0x0000000803007844 */ /* 0x0001e80000000200 */
[----:B------:R1:W-:Y:S04]  /*6cc0*/  STSM.16.M88.4 [R20], R12 ;  /* 0x0000000c14007844 */ /* 0x0003e80000000200 */
[----:B------:R2:W-:Y:S04]  /*6cd0*/  STSM.16.M88.4 [R21], R152 ;  /* 0x0000009815007844 */ /* 0x0005e80000000200 */
[----:B------:R2:W-:Y:S01]  /*6ce0*/  STSM.16.M88.4 [R164], R156 ;  /* 0x0000009ca4007844 */ /* 0x0005e20000000200 */
[----:B------:R-:W-:Y:S01]  /*6cf0*/  BAR.SYNC.DEFER_BLOCKING 0x1, 0x100 ;  /* 0x0044000000007b1d */ /* 0x000fe20000010000 */
[----:B------:R-:W-:-:S04]  /*6d00*/  ISETP.NE.U32.AND P0, PT, RZ, UR14, PT ;  /* 0x0000000eff007c0c */ /* 0x000fc8000bf05070 */
[----:B------:R-:W-:Y:S01]  /*6d10*/  ISETP.NE.AND.EX P0, PT, RZ, UR15, PT, P0 ;  /* 0x0000000fff007c0c */ /* 0x000fe2000bf05300 */
[----:B------:R-:W-:Y:S01]  /*6d20*/  IMAD.U32 R4, RZ, RZ, UR9 ;  /* 0x00000009ff047e24 */ /* 0x000fe2000f8e00ff */
[----:B------:R-:W-:Y:S01]  /*6d30*/  ULDC UR9, c[0x0][0xbe8] ;  /* 0x0002fa0000097ab9 */ /* 0x000fe20000000800 */
[----:B------:R-:W-:Y:S01]  /*6d40*/  IMAD.U32 R5, RZ, RZ, UR12 ;  /* 0x0000000cff057e24 */ /* 0x000fe2000f8e00ff */
[----:B------:R-:W-:-:S09]  /*6d50*/  ULDC.64 UR12, c[0x0][0xc08] ;  /* 0x00030200000c7ab9 */ /* 0x000fd20000000a00 */
[----:B------:R-:W4:Y:S01]  /*6d60*/  @P0 LDG.E R7, desc[UR50][R4.64] ;  /* 0x0000003204070981 */ /* 0x000f22000c1e1900 */
[----:B------:R-:W-:-:S04]  /*6d70*/  UISETP.NE.U32.AND UP0, UPT, UR12, URZ, UPT ;  /* 0x0000003f0c00728c */ /* 0x000fc8000bf05070 */
[----:B------:R-:W-:-:S06]  /*6d80*/  UISETP.NE.AND.EX UP0, UPT, UR13, URZ, UPT, UP0 ;  /* 0x0000003f0d00728c */ /* 0x000fcc000bf05300 */
[----:B------:R-:W-:-:S05]  /*6d90*/  PLOP3.LUT P4, PT, PT, PT, UP0, 0x80, 0x0 ;  /* 0x000000000000781c */ /* 0x000fca0003f8f008 */
[----:B------:R-:W-:-:S03]  /*6da0*/  @UP0 UIADD3 UR12, UP1, UR4, UR12, URZ ;  /* 0x0000000c040c0290 */ /* 0x000fc6000ff3e03f */
[----:B------:R-:W-:Y:S01]  /*6db0*/  ULDC UR4, c[0x0][0xa88] ;  /* 0x0002a20000047ab9 */ /* 0x000fe20000000800 */
[----:B------:R-:W-:Y:S01]  /*6dc0*/  @UP0 UIADD3.X UR13, UR16, UR13, URZ, UP1, !UPT ;  /* 0x0000000d100d0290 */ /* 0x000fe20008ffe43f */
[----:B0-----:R-:W-:Y:S01]  /*6dd0*/  IMAD.U32 R3, RZ, RZ, UR4 ;  /* 0x00000004ff037e24 */ /* 0x001fe2000f8e00ff */
[----:B------:R-:W-:Y:S01]  /*6de0*/  UISETP.NE.AND UP0, UPT, UR44, URZ, UPT ;  /* 0x0000003f2c00728c */ /* 0x000fe2000bf05270 */
[----:B------:R-:W-:-:S03]  /*6df0*/  ULDC UR4, c[0x0][0xad4] ;  /* 0x0002b50000047ab9 */ /* 0x000fc60000000800 */
[----:B------:R-:W-:Y:S02]  /*6e00*/  USEL UR4, UR44, UR4, UP0 ;  /* 0x000000042c047287 */ /* 0x000fe40008000000 */
[----:B------:R-:W-:Y:S02]  /*6e10*/  UISETP.NE.AND UP1, UPT, UR9, 0x1, UPT ;  /* 0x000000010900788c */ /* 0x000fe4000bf25270 */
[----:B------:R-:W-:Y:S01]  /*6e20*/  UISETP.GT.AND UP2, UPT, UR4, 0x1, UPT ;  /* 0x000000010400788c */ /* 0x000fe2000bf44270 */
[----:B------:R-:W-:-:S03]  /*6e30*/  UMOV UR21, 0x9b8 ;  /* 0x000009b800157882 */ /* 0x000fc60000000000 */
[----:B------:R-:W-:Y:S01]  /*6e40*/  USEL UR21, UR21, 0x978, UP2 ;  /* 0x0000097815157887 */ /* 0x000fe20009000000 */
[----:B------:R-:W-:Y:S01]  /*6e50*/  PLOP3.LUT P1, PT, PT, PT, UP1, 0x80, 0x0 ;  /* 0x000000000000781c */ /* 0x000fe20003f2f018 */
[----:B------:R-:W-:Y:S01]  /*6e60*/  UISETP.NE.U32.AND UP0, UPT, UR14, URZ, UPT ;  /* 0x0000003f0e00728c */ /* 0x000fe2000bf05070 */
[----:B-1----:R-:W-:Y:S01]  /*6e70*/  IMAD.U32 R12, RZ, RZ, UR41 ;  /* 0x00000029ff0c7e24 */ /* 0x002fe2000f8e00ff */
[----:B------:R-:W-:Y:S01]  /*6e80*/  UMOV UR4, URZ ;  /* 0x0000003f00047c82 */ /* 0x000fe20008000000 */
[----:B------:R-:W-:Y:S01]  /*6e90*/  IMAD.U32 R8, RZ, RZ, UR12 ;  /* 0x0000000cff087e24 */ /* 0x000fe2000f8e00ff */
[----:B------:R-:W-:Y:S01]  /*6ea0*/  UISETP.NE.AND.EX UP0, UPT, UR15, URZ, UPT, UP0 ;  /* 0x0000003f0f00728c */ /* 0x000fe2000bf05300 */
[----:B------:R-:W-:Y:S01]  /*6eb0*/  IMAD.U32 R9, RZ, RZ, UR13 ;  /* 0x0000000dff097e24 */ /* 0x000fe2000f8e00ff */
[----:B------:R-:W-:Y:S01]  /*6ec0*/  @UP1 ULDC UR23, c[0x0][0xbec] ;  /* 0x0002fb0000171ab9 */ /* 0x000fe20000000800 */
[----:B---3--:R-:W-:Y:S01]  /*6ed0*/  IMAD R12, R12, 0x80, R176 ;  /* 0x000000800c0c7824 */ /* 0x008fe200078e02b0 */
[----:B------:R-:W-:-:S02]  /*6ee0*/  USEL UR39, UR39, URZ, !UP0 ;  /* 0x0000003f27277287 */ /* 0x000fc4000c000000 */
[----:B------:R0:W5:Y:S01]  /*6ef0*/  @P4 LDG.E R3, desc[UR50][R8.64] ;  /* 0x0000003208034981 */ /* 0x000162000c1e1900 */
[----:B------:R-:W-:Y:S01]  /*6f00*/  USEL UR20, UR42, URZ, UP2 ;  /* 0x0000003f2a147287 */ /* 0x000fe20009000000 */
[----:B------:R-:W-:Y:S01]  /*6f10*/  ULDC.64 UR16, c[0x0][UR21+0x220] ;  /* 0x0000880015107abb */ /* 0x000fe20008000a00 */
[----:B------:R-:W-:Y:S01]  /*6f20*/  USEL UR40, UR40, URZ, !UP0 ;  /* 0x0000003f28287287 */ /* 0x000fe2000c000000 */
[----:B------:R-:W-:Y:S01]  /*6f30*/  ULDC.64 UR18, c[0x0][UR21+0x228] ;  /* 0x00008a0015127abb */ /* 0x000fe20008000a00 */
[----:B------:R-:W-:Y:S01]  /*6f40*/  UIMAD UR17, UR17, UR39, URZ ;  /* 0x00000027111172a4 */ /* 0x000fe2000f8e023f */
[----:B------:R-:W-:Y:S01]  /*6f50*/  @UP1 ULDC UR26, c[0x0][0xbf0] ;  /* 0x0002fc00001a1ab9 */ /* 0x000fe20000000800 */
[----:B0-----:R-:W-:Y:S01]  /*6f60*/  @P1 IMAD.HI.U32 R8, R12, UR23, RZ ;  /* 0x000000170c081c27 */ /* 0x001fe2000f8e00ff */
[----:B------:R-:W-:Y:S01]  /*6f70*/  ULDC.64 UR14, c[0x0][UR21+0x218] ;  /* 0x00008600150e7abb */ /* 0x000fe20008000a00 */
[----:B------:R-:W-:Y:S02]  /*6f80*/  UIMAD.WIDE.U32 UR24, UR18, UR20, URZ ;  /* 0x00000014121872a5 */ /* 0x000fe4000f8e003f */
[----:B------:R-:W-:-:S02]  /*6f90*/  UIMAD.WIDE.U32 UR12, UR14, UR43, URZ ;  /* 0x0000002b0e0c72a5 */ /* 0x000fc4000f8e003f */
[----:B------:R-:W-:Y:S02]  /*6fa0*/  UIMAD UR22, UR15, UR43, URZ ;  /* 0x0000002b0f1672a4 */ /* 0x000fe4000f8e023f */
[----:B------:R-:W-:Y:S02]  /*6fb0*/  UIMAD UR18, UR19, UR20, URZ ;  /* 0x00000014131272a4 */ /* 0x000fe4000f8e023f */
[----:B------:R-:W-:Y:S02]  /*6fc0*/  UIMAD.WIDE.U32 UR14, UR16, UR39, URZ ;  /* 0x00000027100e72a5 */ /* 0x000fe4000f8e003f */
[----:B------:R-:W-:Y:S02]  /*6fd0*/  UIMAD UR17, UR16, UR40, UR17 ;  /* 0x00000028101172a4 */ /* 0x000fe4000f8e0211 */
[----:B------:R-:W-:Y:S02]  /*6fe0*/  UIADD3 UR18, UR25, UR18, URZ ;  /* 0x0000001219127290 */ /* 0x000fe4000fffe03f */
[----:B------:R-:W-:-:S02]  /*6ff0*/  UIADD3 UR22, UR13, UR22, URZ ;  /* 0x000000160d167290 */ /* 0x000fc4000fffe03f */
[----:B------:R-:W-:Y:S02]  /*7000*/  UIADD3 UR17, UR15, UR17, URZ ;  /* 0x000000110f117290 */ /* 0x000fe4000fffe03f */
[----:B------:R-:W-:Y:S01]  /*7010*/  IMAD.U32 R14, RZ, RZ, UR18 ;  /* 0x00000012ff0e7e24 */ /* 0x000fe2000f8e00ff */
[----:B----4-:R-:W-:Y:S01]  /*7020*/  @P0 R2UR UR4, R7 ;  /* 0x00000000070402ca */ /* 0x010fe200000e0000 */
[----:B------:R-:W-:Y:S01]  /*7030*/  IMAD.MOV.U32 R7, RZ, RZ, R12 ;  /* 0x000000ffff077224 */ /* 0x000fe200078e000c */
[----:B------:R-:W-:Y:S01]  /*7040*/  @P1 SHF.R.U32.HI R7, RZ, UR26, R8 ;  /* 0x0000001aff071c19 */ /* 0x000fe20008011608 */
[----:B------:R-:W-:-:S04]  /*7050*/  IMAD.U32 R8, RZ, RZ, UR24 ;  /* 0x00000018ff087e24 */ /* 0x000fc8000f8e00ff */
[----:B------:R-:W-:-:S06]  /*7060*/  IMAD.MOV R11, RZ, RZ, -R7 ;  /* 0x000000ffff0b7224 */ /* 0x000fcc00078e0a07 */
[----:B------:R-:W-:Y:S02]  /*7070*/  UIADD3 UR12, UP0, UP3, UR14, UR12, UR4 ;  /* 0x0000000c0e0c7290 */ /* 0x000fe4000fb1e004 */
[----:B------:R-:W-:Y:S01]  /*7080*/  USHF.R.S32.HI UR16, URZ, 0x1f, UR4 ;  /* 0x0000001f3f107899 */ /* 0x000fe20008011404 */
[----:B------:R-:W-:Y:S01]  /*7090*/  IMAD R11, R11, UR9, R12 ;  /* 0x000000090b0b7c24 */ /* 0x000fe2000f8e020c */
[----:B------:R-:W-:Y:S02]  /*70a0*/  SHF.R.S32.HI R9, RZ, 0x1f, R7 ;  /* 0x0000001fff097819 */ /* 0x000fe40000011407 */
[----:B------:R-:W-:Y:S01]  /*70b0*/  UIADD3.X UR14, UR17, UR22, UR16, UP0, UP3 ;  /* 0x00000016110e7290 */ /* 0x000fe200087e6410 */
[----:B------:R-:W-:Y:S01]  /*70c0*/  IADD3 R8, P2, P3, R7, UR12, R8 ;  /* 0x0000000c07087c10 */ /* 0x000fe2000fb5e008 */
[----:B------:R-:W-:Y:S01]  /*70d0*/  ULDC.64 UR12, c[0x0][UR21+0x210] ;  /* 0x00008400150c7abb */ /* 0x000fe20008000a00 */
[----:B------:R-:W-:Y:S01]  /*70e0*/  SHF.R.S32.HI R7, RZ, 0x1f, R11 ;  /* 0x0000001fff077819 */ /* 0x000fe2000001140b */
[----:B------:R-:W-:-:S02]  /*70f0*/  IMAD R10, R11, UR13, RZ ;  /* 0x0000000d0b0a7c24 */ /* 0x000fc4000f8e02ff */
        /* <DEDUP_REMOVED lines=9> */
[----:B--2---:R-:W-:Y:S08]  /*7190*/  @P4 BRA `(.L_x_9442) ;  /* 0x0000000000104947 */ /* 0x004ff00003800000 */
[----:B------:R-:W-:Y:S05]  /*71a0*/  @!P0 BRA `(.L_x_9442) ;  /* 0x00000000000c8947 */ /* 0x000fea0003800000 */
[----:B------:R-:W2:Y:S04]  /*71b0*/  LDG.E R8, desc[UR50][R4.64] ;  /* 0x0000003204087981 */ /* 0x000ea8000c1e1900 */
[----:B-----5:R-:W2:Y:S02]  /*71c0*/  LDG.E R3, desc[UR50][R4.64+0x4] ;  /* 0x0000043204037981 */ /* 0x020ea4000c1e1900 */
[----:B--2---:R-:W-:-:S07]  /*71d0*/  IMAD.IADD R3, R3, 0x1, -R8 ;  /* 0x0000000103037824 */ /* 0x004fce00078e0a08 */
.L_x_9442:
[----:B------:R-:W2:Y:S01]  /*71e0*/  LDL R10, [R1+0x28] ;  /* 0x00002800010a7983 */ /* 0x000ea20000100800 */
[----:B------:R-:W-:Y:S01]  /*71f0*/  IMAD.U32 R14, RZ, RZ, UR41 ;  /* 0x00000029ff0e7e24 */ /* 0x000fe2000f8e00ff */
[----:B------:R-:W-:Y:S01]  /*7200*/  LOP3.LUT P0, RZ, R225, 0x3, RZ, 0xc0, !PT ;  /* 0x00000003e1ff7812 */ /* 0x000fe2000780c0ff */
[----:B-----5:R-:W-:Y:S01]  /*7210*/  IMAD R3, R3, UR9, RZ ;  /* 0x0000000903037c24 */ /* 0x020fe2000f8e02ff */
[----:B------:R-:W-:Y:S01]  /*7220*/  SHFL.IDX PT, R4, R11, RZ, 0x1c1f ;  /* 0x001c1fff0b047589 */ /* 0x000fe200000e0000 */
[----:B------:R-:W-:-:S03]  /*7230*/  PLOP3.LUT P3, PT, PT, PT, UP2, 0x80, 0x0 ;  /* 0x000000000000781c */ /* 0x000fc60003f6f028 */
[----:B------:R-:W0:Y:S04]  /*7240*/  SHFL.IDX PT, R5, R7, RZ, 0x1c1f ;  /* 0x001c1fff07057589 */ /* 0x000e2800000e0000 */
[----:B------:R-:W-:Y:S04]  /*7250*/  SHFL.IDX PT, R8, R11, 0x1, 0x1c1f ;  /* 0x003c1f000b087f89 */ /* 0x000fe800000e0000 */
[----:B------:R-:W1:Y:S01]  /*7260*/  SHFL.IDX PT, R9, R7, 0x1, 0x1c1f ;  /* 0x003c1f0007097f89 */ /* 0x000e6200000e0000 */
[----:B--2---:R-:W-:-:S04]  /*7270*/  IMAD R14, R14, 0x80, R10 ;  /* 0x000000800e0e7824 */ /* 0x004fc800078e020a */
        /* <DEDUP_REMOVED lines=8> */
[----:B0-----:R-:W0:Y:S01]  /*7300*/  S2R R0, SR_TID.X ;  /* 0x0000000000007919 */ /* 0x001e220000002100 */
[----:B------:R-:W-:Y:S01]  /*7310*/  ULDC.64 UR14, c[0x0][0xaa0] ;  /* 0x0002a800000e7ab9 */ /* 0x000fe20000000a00 */
[----:B0-----:R-:W-:-:S05]  /*7320*/  VIADD R0, R0, 0xffffff80 ;  /* 0xffffff8000007836 */ /* 0x001fca0000000000 */
[----:B------:R-:W-:-:S04]  /*7330*/  SHF.R.S32.HI R5, RZ, 0x1f, R0 ;  /* 0x0000001fff057819 */ /* 0x000fc80000011400 */
[----:B------:R-:W-:-:S04]  /*7340*/  LEA.HI R5, R5, R0, RZ, 0x3 ;  /* 0x0000000005057211 */ /* 0x000fc800078f18ff */
[----:B------:R-:W-:Y:S02]  /*7350*/  LOP3.LUT R7, R5, 0xfffffff8, RZ, 0xc0, !PT ;  /* 0xfffffff805077812 */ /* 0x000fe400078ec0ff */
[----:B------:R-:W-:Y:S01]  /*7360*/  SHF.R.S32.HI R21, RZ, 0x3, R5 ;  /* 0x00000003ff157819 */ /* 0x000fe20000011405 */
[----:B------:R-:W-:Y:S02]  /*7370*/  IMAD.MOV.U32 R5, RZ, RZ, 0x2 ;  /* 0x00000002ff057424 */ /* 0x000fe400078e00ff */
[----:B------:R-:W-:-:S04]  /*7380*/  IMAD.IADD R20, R0, 0x1, -R7 ;  /* 0x0000000100147824 */ /* 0x000fc800078e0a07 */
[----:B------:R-:W-:-:S04]  /*7390*/  IMAD.SHL.U32 R0, R20, 0x8, RZ ;  /* 0x0000000814007824 */ /* 0x000fc800078e00ff */
[----:B------:R-:W-:-:S04]  /*73a0*/  IMAD R4, R21, 0x40, R0 ;  /* 0x0000004015047824 */ /* 0x000fc800078e0200 */
[----:B------:R-:W-:Y:S01]  /*73b0*/  IMAD.WIDE R4, R4, R5, UR10 ;  /* 0x0000000a04047e25 */ /* 0x000fe2000f8e0205 */
[----:B------:R-:W-:Y:S02]  /*73c0*/  UIMAD UR12, UR16, UR14, URZ ;  /* 0x0000000e100c72a4 */ /* 0x000fe4000f8e023f */
[C---:B------:R-:W-:Y:S02]  /*73d0*/  IADD3 R9, P4, R4.reuse, 0x1000, RZ ;  /* 0x0000100004097810 */ /* 0x040fe40007f9e0ff */
[C---:B------:R-:W-:Y:S02]  /*73e0*/  IADD3 R13, P3, R4.reuse, 0x2000, RZ ;  /* 0x00002000040d7810 */ /* 0x040fe40007f7e0ff */
[----:B------:R-:W-:Y:S01]  /*73f0*/  IADD3 R25, P2, R4, 0x3000, RZ ;  /* 0x0000300004197810 */ /* 0x000fe20007f5e0ff */
[----:B------:R-:W-:Y:S01]  /*7400*/  UIMAD UR12, UR4, UR15, UR12 ;  /* 0x0000000f040c72a4 */ /* 0x000fe2000f8e020c */
[----:B------:R-:W-:Y:S01]  /*7410*/  LOP3.LUT R8, R9, 0x380, RZ, 0xc0, !PT ;  /* 0x0000038009087812 */ /* 0x000fe200078ec0ff */
[----:B------:R-:W-:Y:S01]  /*7420*/  UIMAD.WIDE.U32 UR10, UR4, UR14, URZ ;  /* 0x0000000e040a72a5 */ /* 0x000fe2000f8e003f */
[----:B------:R-:W-:-:S02]  /*7430*/  LOP3.LUT R12, R13, 0x380, RZ, 0xc0, !PT ;  /* 0x000003800d0c7812 */ /* 0x000fc400078ec0ff */
[----:B------:R-:W-:Y:S01]  /*7440*/  LOP3.LUT R24, R25, 0x380, RZ, 0xc0, !PT ;  /* 0x0000038019187812 */ /* 0x000fe200078ec0ff */
[----:B------:R-:W-:Y:S01]  /*7450*/  UIADD3 UR11, UR11, UR12, URZ ;  /* 0x0000000c0b0b7290 */ /* 0x000fe2000fffe03f */
[----:B------:R-:W-:Y:S01]  /*7460*/  SHF.R.U64 R8, R8, 0x3, RZ ;  /* 0x0000000308087819 */ /* 0x000fe200000012ff */
[----:B------:R-:W-:Y:S01]  /*7470*/  IMAD.U32 R77, RZ, RZ, UR41 ;  /* 0x00000029ff4d7e24 */ /* 0x000fe2000f8e00ff */
[----:B------:R-:W-:Y:S01]  /*7480*/  SHF.R.U64 R12, R12, 0x3, RZ ;  /* 0x000000030c0c7819 */ /* 0x000fe200000012ff */
[----:B------:R-:W-:Y:S01]  /*7490*/  ULDC.64 UR12, c[0x0][0xae8] ;  /* 0x0002ba00000c7ab9 */ /* 0x000fe20000000a00 */
[----:B------:R-:W-:Y:S01]  /*74a0*/  SHF.R.U64 R24, R24, 0x3, RZ ;  /* 0x0000000318187819 */ /* 0x000fe200000012ff */
[----:B------:R-:W-:Y:S01]  /*74b0*/  UIMAD.WIDE.U32 UR10, UR43, UR12, UR10 ;  /* 0x0000000c2b0a72a5 */ /* 0x000fe2000f8e000a */
[----:B------:R-:W-:Y:S01]  /*74c0*/  LOP3.LUT R8, R8, R9, RZ, 0x3c, !PT ;  /* 0x0000000908087212 */ /* 0x000fe200078e3cff */
[--C-:B------:R-:W-:Y:S01]  /*74d0*/  IMAD.X R9, RZ, RZ, R5.reuse, P4 ;  /* 0x000000ffff097224 */ /* 0x100fe200020e0605 */
[----:B------:R-:W-:Y:S01]  /*74e0*/  LOP3.LUT R12, R12, R13, RZ, 0x3c, !PT ;  /* 0x0000000d0c0c7212 */ /* 0x000fe200078e3cff */
[----:B------:R-:W-:Y:S01]  /*74f0*/  IMAD.X R13, RZ, RZ, R5, P3 ;  /* 0x000000ffff0d7224 */ /* 0x000fe200018e0605 */
[----:B------:R-:W-:Y:S01]  /*7500*/  LOP3.LUT R24, R24, R25, RZ, 0x3c, !PT ;  /* 0x0000001918187212 */ /* 0x000fe200078e3cff */
[----:B------:R-:W-:Y:S01]  /*7510*/  IMAD R20, R20, 0x20, R21 ;  /* 0x0000002014147824 */ /* 0x000fe200078e0215 */
[C---:B------:R-:W-:Y:S01]  /*7520*/  IADD3 R29, P0, R4.reuse, 0x4000, RZ ;  /* 0x00004000041d7810 */ /* 0x040fe20007f1e0ff */
[----:B------:R-:W-:Y:S01]  /*7530*/  IMAD.X R25, RZ, RZ, R5, P2 ;  /* 0x000000ffff197224 */ /* 0x000fe200010e0605 */
[----:B------:R-:W-:-:S02]  /*7540*/  IADD3 R33, P6, R4, 0x5000, RZ ;  /* 0x0000500004217810 */ /* 0x000fc40007fde0ff */
[C---:B------:R-:W-:Y:S01]  /*7550*/  IADD3 R37, P5, R4.reuse, 0x6000, RZ ;  /* 0x0000600004257810 */ /* 0x040fe20007fbe0ff */
[----:B------:R-:W-:Y:S01]  /*7560*/  USHF.R.S32.HI UR4, URZ, 0x1f, UR39 ;  /* 0x0000001f3f047899 */ /* 0x000fe20008011427 */
[C---:B------:R-:W-:Y:S01]  /*7570*/  IADD3 R41, P4, R4.reuse, 0x7000, RZ ;  /* 0x0000700004297810 */ /* 0x040fe20007f9e0ff */
[----:B------:R-:W-:Y:S01]  /*7580*/  @UP1 ULDC UR14, c[0x0][0xbec] ;  /* 0x0002fb00000e1ab9 */ /* 0x000fe20000000800 */
[C---:B------:R-:W-:Y:S01]  /*7590*/  IADD3 R45, P3, R4.reuse, 0x8000, RZ ;  /* 0x00008000042d7810 */ /* 0x040fe20007f7e0ff */
[----:B------:R-:W-:Y:S01]  /*75a0*/  UIMAD UR11, UR43, UR13, UR11 ;  /* 0x0000000d2b0b72a4 */ /* 0x000fe2000f8e020b */
[----:B------:R-:W-:Y:S01]  /*75b0*/  IADD3 R49, P2, R4, 0x9000, RZ ;  /* 0x0000900004317810 */ /* 0x000fe20007f5e0ff */
[----:B------:R-:W-:Y:S01]  /*75c0*/  IMAD R78, R77, 0x80, R20 ;  /* 0x000000804d4e7824 */ /* 0x000fe200078e0214 */
[----:B------:R-:W-:Y:S01]  /*75d0*/  LOP3.LUT R28, R29, 0x380, RZ, 0xc0, !PT ;  /* 0x000003801d1c7812 */ /* 0x000fe200078ec0ff */
[----:B------:R-:W-:Y:S01]  /*75e0*/  ULDC.64 UR12, c[0x0][0xaf0] ;  /* 0x0002bc00000c7ab9 */ /* 0x000fe20000000a00 */
[----:B------:R-:W-:Y:S01]  /*75f0*/  LOP3.LUT R32, R33, 0x380, RZ, 0xc0, !PT ;  /* 0x0000038021207812 */ /* 0x000fe200078ec0ff */
[----:B------:R-:W-:Y:S01]  /*7600*/  IMAD.U32 R84, RZ, RZ, UR41 ;  /* 0x00000029ff547e24 */ /* 0x000fe2000f8e00ff */
[----:B------:R-:W-:Y:S01]  /*7610*/  LOP3.LUT R36, R37, 0x380, RZ, 0xc0, !PT ;  /* 0x0000038025247812 */ /* 0x000fe200078ec0ff */
[----:B------:R-:W5:Y:S01]  /*7620*/  LD.E.128 R12, desc[UR50][R12.64] ;  /* 0x000000320c0c7980 */ /* 0x000f62000c101d00 */
[----:B------:R-:W-:-:S02]  /*7630*/  LOP3.LUT R40, R41, 0x380, RZ, 0xc0, !PT ;  /* 0x0000038029287812 */ /* 0x000fc400078ec0ff */
[----:B------:R-:W-:Y:S01]  /*7640*/  LOP3.LUT R44, R45, 0x380, RZ, 0xc0, !PT ;  /* 0x000003802d2c7812 */ /* 0x000fe200078ec0ff */
[----:B------:R-:W-:Y:S01]  /*7650*/  UIMAD UR4, UR4, UR12, URZ ;  /* 0x0000000c040472a4 */ /* 0x000fe2000f8e023f */
[----:B------:R-:W-:Y:S01]  /*7660*/  LOP3.LUT R48, R49, 0x380, RZ, 0xc0, !PT ;  /* 0x0000038031307812 */ /* 0x000fe200078ec0ff */
[----:B------:R-:W-:Y:S01]  /*7670*/  @P1 IMAD.HI.U32 R20, R78, UR14, RZ ;  /* 0x0000000e4e141c27 */ /* 0x000fe2000f8e00ff */
[----:B------:R-:W-:Y:S01]  /*7680*/  SHF.R.U64 R28, R28, 0x3, RZ ;  /* 0x000000031c1c7819 */ /* 0x000fe200000012ff */
[----:B------:R-:W-:Y:S01]  /*7690*/  UIMAD.WIDE.U32 UR10, UR39, UR12, UR10 ;  /* 0x0000000c270a72a5 */ /* 0x000fe2000f8e000a */
[----:B------:R-:W-:Y:S01]  /*76a0*/  SHF.R.U64 R32, R32, 0x3, RZ ;  /* 0x0000000320207819 */ /* 0x000fe200000012ff */
[----:B------:R-:W5:Y:S01]  /*76b0*/  LD.E.128 R24, desc[UR50][R24.64] ;  /* 0x0000003218187980 */ /* 0x000f62000c101d00 */
[----:B------:R-:W-:Y:S02]  /*76c0*/  SHF.R.U64 R36, R36, 0x3, RZ ;  /* 0x0000000324247819 */ /* 0x000fe400000012ff */
[----:B------:R-:W-:-:S02]  /*76d0*/  SHF.R.U64 R40, R40, 0x3, RZ ;  /* 0x0000000328287819 */ /* 0x000fc400000012ff */
[----:B------:R-:W-:Y:S01]  /*76e0*/  SHF.R.U64 R44, R44, 0x3, RZ ;  /* 0x000000032c2c7819 */ /* 0x000fe200000012ff */
[----:B------:R-:W-:Y:S01]  /*76f0*/  UIMAD UR4, UR39, UR13, UR4 ;  /* 0x0000000d270472a4 */ /* 0x000fe2000f8e0204 */
[----:B------:R-:W-:Y:S01]  /*7700*/  SHF.R.U64 R48, R48, 0x3, RZ ;  /* 0x0000000330307819 */ /* 0x000fe200000012ff */
[----:B------:R-:W-:Y:S01]  /*7710*/  @UP1 ULDC UR12, c[0x0][0xbf0] ;  /* 0x0002fc00000c1ab9 */ /* 0x000fe20000000800 */
        /* <DEDUP_REMOVED lines=11> */
[----:B------:R-:W-:Y:S01]  /*77d0*/  @P1 SHF.R.U32.HI R79, RZ, UR12, R20 ;  /* 0x0000000cff4f1c19 */ /* 0x000fe20008011614 */
[----:B------:R-:W-:Y:S01]  /*77e0*/  UIADD3 UR4, UR11, UR4, URZ ;  /* 0x000000040b047290 */ /* 0x000fe2000fffe03f */
[----:B------:R-:W-:Y:S01]  /*77f0*/  LOP3.LUT R48, R48, R49, RZ, 0x3c, !PT ;  /* 0x0000003130307212 */ /* 0x000fe200078e3cff */
[----:B------:R-:W-:Y:S01]  /*7800*/  IMAD.X R49, RZ, RZ, R5, P2 ;  /* 0x000000ffff317224 */ /* 0x000fe200010e0605 */
[C---:B------:R-:W-:Y:S01]  /*7810*/  IADD3 R53, P0, R4.reuse, 0xa000, RZ ;  /* 0x0000a00004357810 */ /* 0x040fe20007f1e0ff */
[----:B------:R-:W-:Y:S01]  /*7820*/  IMAD.U32 R76, RZ, RZ, UR10 ;  /* 0x0000000aff4c7e24 */ /* 0x000fe2000f8e00ff */
[C---:B------:R-:W-:Y:S01]  /*7830*/  IADD3 R57, P6, R4.reuse, 0xb000, RZ ;  /* 0x0000b00004397810 */ /* 0x040fe20007fde0ff */
[----:B------:R-:W-:Y:S01]  /*7840*/  IMAD.U32 R77, RZ, RZ, UR11 ;  /* 0x0000000bff4d7e24 */ /* 0x000fe2000f8e00ff */
[C---:B------:R-:W-:Y:S01]  /*7850*/  IADD3 R61, P5, R4.reuse, 0xc000, RZ ;  /* 0x0000c000043d7810 */ /* 0x040fe20007fbe0ff */
[----:B------:R-:W5:Y:S01]  /*7860*/  LD.E.128 R28, desc[UR50][R28.64] ;  /* 0x000000321c1c7980 */ /* 0x000f62000c101d00 */
[----:B------:R-:W-:-:S02]  /*7870*/  IADD3 R65, P4, R4, 0xd000, RZ ;  /* 0x0000d00004417810 */ /* 0x000fc40007f9e0ff */
[C---:B------:R-:W-:Y:S01]  /*7880*/  IADD3 R69, P3, R4.reuse, 0xe000, RZ ;  /* 0x0000e00004457810 */ /* 0x040fe20007f7e0ff */
[--C-:B------:R-:W-:Y:S01]  /*7890*/  IMAD.MOV R81, RZ, RZ, -R79.reuse ;  /* 0x000000ffff517224 */ /* 0x100fe200078e0a4f */
[----:B------:R-:W-:Y:S01]  /*78a0*/  IADD3 R7, P2, R4, 0xf000, RZ ;  /* 0x0000f00004077810 */ /* 0x000fe20007f5e0ff */
[----:B------:R-:W-:Y:S01]  /*78b0*/  ULDC.64 UR10, c[0x0][0xae0] ;  /* 0x0002b800000a7ab9 */ /* 0x000fe20000000a00 */
[----:B------:R-:W-:Y:S01]  /*78c0*/  SHF.R.S32.HI R20, RZ, 0x1f, R79 ;  /* 0x0000001fff147819 */ /* 0x000fe2000001144f */
[----:B------:R-:W5:Y:S01]  /*78d0*/  LD.E.128 R32, desc[UR50][R32.64] ;  /* 0x0000003220207980 */ /* 0x000f62000c101d00 */
[----:B------:R-:W-:Y:S02]  /*78e0*/  LOP3.LUT R52, R53, 0x380, RZ, 0xc0, !PT ;  /* 0x0000038035347812 */ /* 0x000fe400078ec0ff */
[----:B------:R-:W-:Y:S01]  /*78f0*/  LOP3.LUT R56, R57, 0x380, RZ, 0xc0, !PT ;  /* 0x0000038039387812 */ /* 0x000fe200078ec0ff */
[----:B------:R-:W5:Y:S01]  /*7900*/  LD.E.128 R36, desc[UR50][R36.64] ;  /* 0x0000003224247980 */ /* 0x000f62000c101d00 */
[----:B------:R-:W-:-:S02]  /*7910*/  LOP3.LUT R60, R61, 0x380, RZ, 0xc0, !PT ;  /* 0x000003803d3c7812 */ /* 0x000fc400078ec0ff */
[----:B------:R-:W-:Y:S01]  /*7920*/  LOP3.LUT R64, R65, 0x380, RZ, 0xc0, !PT ;  /* 0x0000038041407812 */ /* 0x000fe200078ec0ff */
[----:B------:R-:W5:Y:S01]  /*7930*/  LD.E.128 R40, desc[UR50][R40.64] ;  /* 0x0000003228287980 */ /* 0x000f62000c101d00 */
[----:B------:R-:W-:Y:S01]  /*7940*/  LOP3.LUT R68, R69, 0x380, RZ, 0xc0, !PT ;  /* 0x0000038045447812 */ /* 0x000fe200078ec0ff */
[----:B------:R-:W-:Y:S01]  /*7950*/  IMAD.U32 R77, RZ, RZ, UR4 ;  /* 0x00000004ff4d7e24 */ /* 0x000fe2000f8e00ff */
[----:B------:R-:W-:Y:S01]  /*7960*/  LOP3.LUT R11, R4, 0x380, RZ, 0xc0, !PT ;  /* 0x00000380040b7812 */ /* 0x000fe200078ec0ff */
[----:B------:R-:W-:Y:S01]  /*7970*/  IMAD R81, R81, UR9, R78 ;  /* 0x0000000951517c24 */ /* 0x000fe2000f8e024e */
[----:B------:R-:W-:Y:S01]  /*7980*/  LOP3.LUT R6, R7, 0x380, RZ, 0xc0, !PT ;  /* 0x0000038007067812 */ /* 0x000fe200078ec0ff */
[----:B------:R-:W-:Y:S01]  /*7990*/  IMAD R20, R20, UR10, RZ ;  /* 0x0000000a14147c24 */ /* 0x000fe2000f8e02ff */
[----:B------:R-:W-:Y:S01]  /*79a0*/  SHF.R.U64 R52, R52, 0x3, RZ ;  /* 0x0000000334347819 */ /* 0x000fe200000012ff */
[----:B------:R-:W-:Y:S01]  /*79b0*/  IMAD.X R73, RZ, RZ, R5, P2 ;  /* 0x000000ffff497224 */ /* 0x000fe200010e0605 */
[----:B------:R-:W-:Y:S01]  /*79c0*/  SHF.R.U64 R56, R56, 0x3, RZ ;  /* 0x0000000338387819 */ /* 0x000fe200000012ff */
[----:B------:R-:W5:Y:S01]  /*79d0*/  LD.E.128 R44, desc[UR50][R44.64] ;  /* 0x000000322c2c7980 */ /* 0x000f62000c101d00 */
[----:B------:R-:W-:-:S02]  /*79e0*/  SHF.R.U64 R60, R60, 0x3, RZ ;  /* 0x000000033c3c7819 */ /* 0x000fc400000012ff */
[----:B------:R-:W-:Y:S01]  /*79f0*/  SHF.R.U64 R64, R64, 0x3, RZ ;  /* 0x0000000340407819 */ /* 0x000fe200000012ff */
[----:B------:R-:W5:Y:S01]  /*7a00*/  LD.E.128 R48, desc[UR50][R48.64] ;  /* 0x0000003230307980 */ /* 0x000f62000c101d00 */
[----:B------:R-:W-:Y:S01]  /*7a10*/  SHF.R.U64 R68, R68, 0x3, RZ ;  /* 0x0000000344447819 */ /* 0x000fe200000012ff */
[----:B------:R-:W-:Y:S01]  /*7a20*/  IMAD.WIDE.U32 R76, R79, UR10, R76 ;  /* 0x0000000a4f4c7c25 */ /* 0x000fe2000f8e004c */
        /* <DEDUP_REMOVED lines=13> */
[----:B------:R-:W-:Y:S01]  /*7b00*/  SHF.R.S32.HI R20, RZ, 0x1f, R81 ;  /* 0x0000001fff147819 */ /* 0x000fe20000011451 */
[----:B------:R-:W-:Y:S01]  /*7b10*/  ULDC.64 UR10, c[0x0][0xad8] ;  /* 0x0002b600000a7ab9 */ /* 0x000fe20000000a00 */
[----:B------:R-:W-:-:S02]  /*7b20*/  LOP3.LUT R4, R11, R4, RZ, 0x3c, !PT ;  /* 0x000000040b047212 */ /* 0x000fc400078e3cff */
[----:B------:R-:W-:Y:S01]  /*7b30*/  LOP3.LUT R72, R6, R7, RZ, 0x3c, !PT ;  /* 0x0000000706487212 */ /* 0x000fe200078e3cff */
[----:B------:R-:W-:Y:S01]  /*7b40*/  IMAD R20, R20, UR10, RZ ;  /* 0x0000000a14147c24 */ /* 0x000fe2000f8e02ff */
[----:B------:R-:W5:Y:S01]  /*7b50*/  LD.E.128 R8, desc[UR50][R8.64] ;  /* 0x0000003208087980 */ /* 0x000f62000c101d00 */
[----:B------:R-:W-:-:S03]  /*7b60*/  IMAD.IADD R77, R77, 0x1, R79 ;  /* 0x000000014d4d7824 */ /* 0x000fc600078e024f */
[----:B------:R-:W5:Y:S01]  /*7b70*/  LD.E.128 R4, desc[UR50][R4.64] ;  /* 0x0000003204047980 */ /* 0x000f62000c101d00 */
[----:B------:R-:W-:-:S03]  /*7b80*/  IMAD R84, R84, 0x80, R21 ;  /* 0x0000008054547824 */ /* 0x000fc600078e0215 */
[----:B------:R-:W5:Y:S01]  /*7b90*/  LD.E.128 R52, desc[UR50][R52.64] ;  /* 0x0000003234347980 */ /* 0x000f62000c101d00 */
[----:B------:R-:W-:-:S03]  /*7ba0*/  IMAD R79, R81, UR11, R20 ;  /* 0x0000000b514f7c24 */ /* 0x000fc6000f8e0214 */
[----:B------:R-:W5:Y:S01]  /*7bb0*/  LD.E.128 R56, desc[UR50][R56.64] ;  /* 0x0000003238387980 */ /* 0x000f62000c101d00 */
[----:B------:R-:W-:Y:S01]  /*7bc0*/  IMAD.WIDE.U32 R20, R81, UR10, R76 ;  /* 0x0000000a51147c25 */ /* 0x000fe2000f8e004c */
[----:B------:R-:W-:Y:S02]  /*7bd0*/  ULDC.64 UR10, c[0x0][0xa80] ;  /* 0x0002a000000a7ab9 */ /* 0x000fe40000000a00 */
[----:B------:R-:W5:Y:S04]  /*7be0*/  LD.E.128 R60, desc[UR50][R60.64] ;  /* 0x000000323c3c7980 */ /* 0x000f68000c101d00 */
        /* <DEDUP_REMOVED lines=9> */
[----:B------:R-:W-:Y:S01]  /*7c80*/  IMAD.IADD R21, R21, 0x1, R79 ;  /* 0x0000000115157824 */ /* 0x000fe200078e024f */
[----:B------:R-:W-:Y:S01]  /*7c90*/  LEA R82, P2, R20, UR10, 0x1 ;  /* 0x0000000a14527c11 */ /* 0x000fe2000f8408ff */
[----:B------:R-:W-:-:S03]  /*7ca0*/  UIADD3 UR8, UR8, 0x22820, URZ ;  /* 0x0002282008087890 */ /* 0x000fc6000fffe03f */
[----:B------:R-:W-:Y:S02]  /*7cb0*/  LEA.HI.X R83, R20, UR11, R21, 0x1, P2 ;  /* 0x0000000b14537c11 */ /* 0x000fe400090f0c15 */
[C---:B------:R-:W-:Y:S01]  /*7cc0*/  ISETP.GE.AND P2, PT, R84.reuse, R3, PT ;  /* 0x000000035400720c */ /* 0x040fe20003f46270 */
[----:B------:R-:W-:Y:S01]  /*7cd0*/  UPRMT UR8, URZ, 0x654, UR8 ;  /* 0x000006543f087896 */ /* 0x000fe20008000008 */
[C---:B------:R-:W-:Y:S02]  /*7ce0*/  VIADD R76, R84.reuse, 0x20 ;  /* 0x00000020544c7836 */ /* 0x040fe40000000000 */
[----:B------:R-:W-:Y:S02]  /*7cf0*/  VIADD R78, R84, 0x40 ;  /* 0x00000040544e7836 */ /* 0x000fe40000000000 */
[C---:B------:R-:W-:Y:S02]  /*7d00*/  VIADD R86, R0.reuse, 0x40 ;  /* 0x0000004000567836 */ /* 0x040fe40000000000 */
[----:B------:R-:W-:-:S02]  /*7d10*/  VIADD R88, R0, 0x80 ;  /* 0x0000008000587836 */ /* 0x000fc40000000000 */
[----:B------:R-:W-:Y:S01]  /*7d20*/  VIADD R90, R0, 0xc0 ;  /* 0x000000c0005a7836 */ /* 0x000fe20000000000 */
[----:B0-----:R0:W1:Y:S01]  /*7d30*/  SHFL.IDX PT, R85, R82, RZ, 0x181f ;  /* 0x00181fff52557589 */ /* 0x00106200000e0000 */
[----:B------:R-:W-:Y:S03]  /*7d40*/  BSSY B1, `(.L_x_9444) ;  /* 0x000001b000017945 */ /* 0x000fe60003800000 */
[----:B------:R0:W2:Y:S01]  /*7d50*/  SHFL.IDX PT, R81, R83, RZ, 0x181f ;  /* 0x00181fff53517589 */ /* 0x0000a200000e0000 */
[----:B------:R-:W-:Y:S01]  /*7d60*/  SYNCS.ARRIVE.TRANS64.RED.A1T0 RZ, [UR8], RZ ;  /* 0x000000ffffff79a7 */ /* 0x000fe20008100408 */
[-C--:B------:R-:W-:Y:S02]  /*7d70*/  ISETP.GE.AND P1, PT, R76, R3.reuse, PT ;  /* 0x000000034c00720c */ /* 0x080fe40003f26270 */
[----:B------:R-:W-:Y:S02]  /*7d80*/  ISETP.GE.AND P0, PT, R78, R3, PT ;  /* 0x000000034e00720c */ /* 0x000fe40003f06270 */
[----:B------:R-:W-:-:S02]  /*7d90*/  SHF.R.S32.HI R92, RZ, 0x1f, R0 ;  /* 0x0000001fff5c7819 */ /* 0x000fc40000011400 */
        /* <DEDUP_REMOVED lines=10> */
[----:B--2---:R-:W-:Y:S02]  /*7e40*/  @!P5 LEA.HI.X R21, R0, R81, R92, 0x1, P6 ;  /* 0x000000510015d211 */ /* 0x004fe400030f0c5c */
[----:B------:R-:W-:-:S03]  /*7e50*/  @!P4 LEA R76, P6, R86, R85, 0x1 ;  /* 0x00000055564cc211 */ /* 0x000fc600078c08ff */
[----:B-----5:R0:W-:Y:S01]  /*7e60*/  @!P5 ST.E.128 desc[UR50][R20.64], R4 ;  /* 0x000000041400d985 */ /* 0x0201e2000c101d32 */
[----:B------:R-:W-:Y:S02]  /*7e70*/  @!P4 LEA.HI.X R77, R86, R81, R87, 0x1, P6 ;  /* 0x00000051564dc211 */ /* 0x000fe400030f0c57 */
[----:B------:R-:W-:-:S03]  /*7e80*/  @!P3 LEA R78, P6, R88, R85, 0x1 ;  /* 0x00000055584eb211 */ /* 0x000fc600078c08ff */
[----:B------:R0:W-:Y:S01]  /*7e90*/  @!P4 ST.E.128 desc[UR50][R76.64], R28 ;  /* 0x0000001c4c00c985 */ /* 0x0001e2000c101d32 */
[----:B------:R-:W-:Y:S02]  /*7ea0*/  @!P3 LEA.HI.X R79, R88, R81, R89, 0x1, P6 ;  /* 0x00000051584fb211 */ /* 0x000fe400030f0c59 */
[----:B------:R-:W-:-:S03]  /*7eb0*/  @!P2 LEA R80, P6, R90, R85, 0x1 ;  /* 0x000000555a50a211 */ /* 0x000fc600078c08ff */
[----:B------:R0:W-:Y:S01]  /*7ec0*/  @!P3 ST.E.128 desc[UR50][R78.64], R44 ;  /* 0x0000002c4e00b985 */ /* 0x0001e2000c101d32 */
[----:B------:R-:W-:-:S05]  /*7ed0*/  @!P2 LEA.HI.X R81, R90, R81, R91, 0x1, P6 ;  /* 0x000000515a51a211 */ /* 0x000fca00030f0c5b */
[----:B------:R0:W-:Y:S04]  /*7ee0*/  @!P2 ST.E.128 desc[UR50][R80.64], R60 ;  /* 0x0000003c5000a985 */ /* 0x0001e8000c101d32 */
.L_x_9445:
[----:B------:R-:W-:Y:S05]  /*7ef0*/  BSYNC B1 ;  /* 0x0000000000017941 */ /* 0x000fea0003800000 */
.L_x_9444:
[----:B0----5:R0:W3:Y:S01]  /*7f00*/  SHFL.IDX PT, R29, R83, 0x1, 0x181f ;  /* 0x00381f00531d7f89 */ /* 0x0210e200000e0000 */
[----:B------:R-:W-:Y:S03]  /*7f10*/  BSSY B1, `(.L_x_9446) ;  /* 0x0000014000017945 */ /* 0x000fe60003800000 */
[----:B------:R0:W4:Y:S01]  /*7f20*/  SHFL.IDX PT, R21, R82, 0x1, 0x181f ;  /* 0x00381f0052157f89 */ /* 0x00012200000e0000 */
[----:B------:R-:W-:Y:S05]  /*7f30*/  @P1 BRA `(.L_x_9447) ;  /* 0x0000000000441947 */ /* 0x000fea0003800000 */
[----:B------:R-:W-:Y:S02]  /*7f40*/  ULDC UR4, c[0x0][0xac8] ;  /* 0x0002b20000047ab9 */ /* 0x000fe40000000800 */
[----:B------:R-:W-:Y:S02]  /*7f50*/  ISETP.GE.AND P4, PT, R0, UR4, PT ;  /* 0x0000000400007c0c */ /* 0x000fe4000bf86270 */
[----:B------:R-:W-:Y:S02]  /*7f60*/  ISETP.GE.AND P3, PT, R86, UR4, PT ;  /* 0x0000000456007c0c */ /* 0x000fe4000bf66270 */
[----:B------:R-:W-:Y:S02]  /*7f70*/  ISETP.GE.AND P2, PT, R88, UR4, PT ;  /* 0x0000000458007c0c */ /* 0x000fe4000bf46270 */
[----:B------:R-:W-:-:S07]  /*7f80*/  ISETP.GE.AND P1, PT, R90, UR4, PT ;  /* 0x000000045a007c0c */ /* 0x000fce000bf26270 */
[-C--:B----4-:R-:W-:Y:S02]  /*7f90*/  @!P4 LEA R4, P6, R0, R21.reuse, 0x1 ;  /* 0x000000150004c211 */ /* 0x090fe400078c08ff */
[----:B------:R-:W-:Y:S02]  /*7fa0*/  @!P3 LEA R6, P5, R86, R21, 0x1 ;  /* 0x000000155606b211 */ /* 0x000fe400078a08ff */
[----:B---3--:R-:W-:Y:S02]  /*7fb0*/  @!P4 LEA.HI.X R5, R0, R29, R92, 0x1, P6 ;  /* 0x0000001d0005c211 */ /* 0x008fe400030f0c5c */
[----:B------:R-:W-:Y:S02]  /*7fc0*/  @!P2 LEA R20, P6, R88, R21, 0x1 ;  /* 0x000000155814a211 */ /* 0x000fe400078c08ff */
[----:B------:R-:W-:Y:S01]  /*7fd0*/  @!P3 LEA.HI.X R7, R86, R29, R87, 0x1, P5 ;  /* 0x0000001d5607b211 */ /* 0x000fe200028f0c57 */
[----:B------:R3:W-:Y:S01]  /*7fe0*/  @!P4 ST.E.128 desc[UR50][R4.64], R8 ;  /* 0x000000080400c985 */ /* 0x0007e2000c101d32 */
[----:B------:R-:W-:-:S02]  /*7ff0*/  @!P1 LEA R28, P5, R90, R21, 0x1 ;  /* 0x000000155a1c9211 */ /* 0x000fc400078a08ff */
[-C--:B------:R-:W-:Y:S01]  /*8000*/  @!P2 LEA.HI.X R21, R88, R29.reuse, R89, 0x1, P6 ;  /* 0x0000001d5815a211 */ /* 0x080fe200030f0c59 */
[----:B------:R3:W-:Y:S01]  /*8010*/  @!P3 ST.E.128 desc[UR50][R6.64], R32 ;  /* 0x000000200600b985 */ /* 0x0007e2000c101d32 */
[----:B------:R-:W-:-:S03]  /*8020*/  @!P1 LEA.HI.X R29, R90, R29, R91, 0x1, P5 ;  /* 0x0000001d5a1d9211 */ /* 0x000fc600028f0c5b */
[----:B------:R3:W-:Y:S04]  /*8030*/  @!P2 ST.E.128 desc[UR50][R20.64], R48 ;  /* 0x000000301400a985 */ /* 0x0007e8000c101d32 */
[----:B------:R3:W-:Y:S02]  /*8040*/  @!P1 ST.E.128 desc[UR50][R28.64], R64 ;  /* 0x000000401c009985 */ /* 0x0007e4000c101d32 */
.L_x_9447:
[----:B------:R-:W-:Y:S05]  /*8050*/  BSYNC B1 ;  /* 0x0000000000017941 */ /* 0x000fea0003800000 */
.L_x_9446:
[----:B---3--:R3:W0:Y:S01]  /*8060*/  SHFL.IDX PT, R11, R83, 0x2, 0x181f ;  /* 0x00581f00530b7f89 */ /* 0x00862200000e0000 */
[----:B------:R-:W-:Y:S03]  /*8070*/  BSSY B1, `(.L_x_9448) ;  /* 0x0000014000017945 */ /* 0x000fe60003800000 */
[----:B------:R3:W0:Y:S01]  /*8080*/  SHFL.IDX PT, R7, R82, 0x2, 0x181f ;  /* 0x00581f0052077f89 */ /* 0x00062200000e0000 */
[----:B------:R-:W-:Y:S05]  /*8090*/  @P0 BRA `(.L_x_9449) ;  /* 0x0000000000440947 */ /* 0x000fea0003800000 */
[----:B------:R-:W-:Y:S02]  /*80a0*/  ULDC UR4, c[0x0][0xac8] ;  /* 0x0002b20000047ab9 */ /* 0x000fe40000000800 */
[----:B------:R-:W-:Y:S02]  /*80b0*/  ISETP.GE.AND P3, PT, R0, UR4, PT ;  /* 0x0000000400007c0c */ /* 0x000fe4000bf66270 */
[----:B------:R-:W-:Y:S02]  /*80c0*/  ISETP.GE.AND P2, PT, R86, UR4, PT ;  /* 0x0000000456007c0c */ /* 0x000fe4000bf46270 */
[----:B------:R-:W-:Y:S02]  /*80d0*/  ISETP.GE.AND P1, PT, R88, UR4, PT ;  /* 0x0000000458007c0c */ /* 0x000fe4000bf26270 */
[----:B------:R-:W-:-:S07]  /*80e0*/  ISETP.GE.AND P0, PT, R90, UR4, PT ;  /* 0x000000045a007c0c */ /* 0x000fce000bf06270 */
[-C--:B0-----:R-:W-:Y:S02]  /*80f0*/  @!P3 LEA R4, P6, R0, R7.reuse, 0x1 ;  /* 0x000000070004b211 */ /* 0x081fe400078c08ff */
[-C--:B------:R-:W-:Y:S02]  /*8100*/  @!P2 LEA R6, P5, R86, R7.reuse, 0x1 ;  /* 0x000000075606a211 */ /* 0x080fe400078a08ff */
[----:B------:R-:W-:Y:S02]  /*8110*/  @!P1 LEA R8, P4, R88, R7, 0x1 ;  /* 0x0000000758089211 */ /* 0x000fe400078808ff */
[----:B------:R-:W-:Y:S02]  /*8120*/  @!P3 LEA.HI.X R5, R0, R11, R92, 0x1, P6 ;  /* 0x0000000b0005b211 */ /* 0x000fe400030f0c5c */
[----:B------:R-:W-:Y:S02]  /*8130*/  @!P0 LEA R10, P6, R90, R7, 0x1 ;  /* 0x000000075a0a8211 */ /* 0x000fe400078c08ff */
[-C--:B------:R-:W-:Y:S01]  /*8140*/  @!P2 LEA.HI.X R7, R86, R11.reuse, R87, 0x1, P5 ;  /* 0x0000000b5607a211 */ /* 0x080fe200028f0c57 */
[----:B------:R0:W-:Y:S01]  /*8150*/  @!P3 ST.E.128 desc[UR50][R4.64], R12 ;  /* 0x0000000c0400b985 */ /* 0x0001e2000c101d32 */
[----:B------:R-:W-:-:S02]  /*8160*/  @!P1 LEA.HI.X R9, R88, R11, R89, 0x1, P4 ;  /* 0x0000000b58099211 */ /* 0x000fc400020f0c59 */
[----:B------:R-:W-:Y:S01]  /*8170*/  @!P0 LEA.HI.X R11, R90, R11, R91, 0x1, P6 ;  /* 0x0000000b5a0b8211 */ /* 0x000fe200030f0c5b */
[----:B------:R0:W-:Y:S04]  /*8180*/  @!P2 ST.E.128 desc[UR50][R6.64], R36 ;  /* 0x000000240600a985 */ /* 0x0001e8000c101d32 */
[----:B------:R0:W-:Y:S04]  /*8190*/  @!P1 ST.E.128 desc[UR50][R8.64], R52 ;  /* 0x0000003408009985 */ /* 0x0001e8000c101d32 */
[----:B------:R0:W-:Y:S02]  /*81a0*/  @!P0 ST.E.128 desc[UR50][R10.64], R68 ;  /* 0x000000440a008985 */ /* 0x0001e4000c101d32 */
.L_x_9449:
[----:B------:R-:W-:Y:S05]  /*81b0*/  BSYNC B1 ;  /* 0x0000000000017941 */ /* 0x000fea0003800000 */
.L_x_9448:
[----:B0-----:R-:W-:Y:S01]  /*81c0*/  VIADD R4, R84, 0x60 ;  /* 0x0000006054047836 */ /* 0x001fe20000000000 */
[----:B---3--:R-:W0:Y:S04]  /*81d0*/  SHFL.IDX PT, R83, R83, 0x3, 0x181f ;  /* 0x00781f0053537f89 */ /* 0x008e2800000e0000 */
[----:B------:R-:W-:Y:S01]  /*81e0*/  ISETP.GE.AND P0, PT, R4, R3, PT ;  /* 0x000000030400720c */ /* 0x000fe20003f06270 */
[----:B------:R3:W0:-:S12]  /*81f0*/  SHFL.IDX PT, R11, R82, 0x3, 0x181f ;  /* 0x00781f00520b7f89 */ /* 0x00061800000e0000 */
[----:B---3--:R-:W-:Y:S05]  /*8200*/  @P0 BRA `(.L_x_9450) ;  /* 0x0000002400a40947 */ /* 0x008fea0003800000 */
[----:B------:R-:W-:Y:S02]  /*8210*/  ULDC UR4, c[0x0][0xac8] ;  /* 0x0002b20000047ab9 */ /* 0x000fe40000000800 */
[----:B------:R-:W-:Y:S02]  /*8220*/  ISETP.GE.AND P3, PT, R0, UR4, PT ;  /* 0x0000000400007c0c */ /* 0x000fe4000bf66270 */
[----:B------:R-:W-:Y:S02]  /*8230*/  ISETP.GE.AND P4, PT, R86, UR4, PT ;  /* 0x0000000456007c0c */ /* 0x000fe4000bf86270 */
[----:B------:R-:W-:-:S09]  /*8240*/  ISETP.GE.AND P5, PT, R88, UR4, PT ;  /* 0x0000000458007c0c */ /* 0x000fd2000bfa6270 */
[-C--:B0-----:R-:W-:Y:S02]  /*8250*/  @!P3 LEA R4, P0, R0, R11.reuse, 0x1 ;  /* 0x0000000b0004b211 */ /* 0x081fe400078008ff */
[-C--:B------:R-:W-:Y:S02]  /*8260*/  @!P4 LEA R6, P1, R86, R11.reuse, 0x1 ;  /* 0x0000000b5606c211 */ /* 0x080fe400078208ff */
[----:B------:R-:W-:Y:S02]  /*8270*/  @!P5 LEA R8, P2, R88, R11, 0x1 ;  /* 0x0000000b5808d211 */ /* 0x000fe400078408ff */
[-C--:B------:R-:W-:Y:S02]  /*8280*/  @!P3 LEA.HI.X R5, R0, R83.reuse, R92, 0x1, P0 ;  /* 0x000000530005b211 */ /* 0x080fe400000f0c5c */
[-C--:B------:R-:W-:Y:S02]  /*8290*/  @!P4 LEA.HI.X R7, R86, R83.reuse, R87, 0x1, P1 ;  /* 0x000000535607c211 */ /* 0x080fe400008f0c57 */
[----:B------:R-:W-:Y:S01]  /*82a0*/  @!P5 LEA.HI.X R9, R88, R83, R89, 0x1, P2 ;  /* 0x000000535809d211 */ /* 0x000fe200010f0c59 */
[----:B------:R3:W-:Y:S01]  /*82b0*/  @!P3 ST.E.128 desc[UR50][R4.64], R24 ;  /* 0x000000180400b985 */ /* 0x0007e2000c101d32 */
[----:B------:R-:W-:-:S03]  /*82c0*/  ISETP.GE.AND P0, PT, R90, UR4, PT ;  /* 0x000000045a007c0c */ /* 0x000fc6000bf06270 */
[----:B------:R3:W-:Y:S04]  /*82d0*/  @!P4 ST.E.128 desc[UR50][R6.64], R40 ;  /* 0x000000280600c985 */ /* 0x0007e8000c101d32 */
[----:B------:R3:W-:Y:S06]  /*82e0*/  @!P5 ST.E.128 desc[UR50][R8.64], R56 ;  /* 0x000000380800d985 */ /* 0x0007ec000c101d32 */
[----:B------:R-:W-:Y:S05]  /*82f0*/  @P0 BRA `(.L_x_9450) ;  /* 0x0000002400680947 */ /* 0x000fea0003800000 */
[----:B---3--:R-:W-:-:S04]  /*8300*/  LEA R4, P0, R90, R11, 0x1 ;  /* 0x0000000b5a047211 */ /* 0x008fc800078008ff */
[----:B------:R-:W-:-:S05]  /*8310*/  LEA.HI.X R5, R90, R83, R91, 0x1, P0 ;  /* 0x000000535a057211 */ /* 0x000fca00000f0c5b */
[----:B------:R0:W-:Y:S01]  /*8320*/  ST.E.128 desc[UR50][R4.64], R72 ;  /* 0x0000004804007985 */ /* 0x0001e2000c101d32 */
[----:B------:R-:W-:Y:S05]  /*8330*/  BRA `(.L_x_9450) ;  /* 0x0000002400587947 */ /* 0x000fea0003800000 */
.L_x_9443:
[----:B------:R-:W-:Y:S01]  /*8340*/  ULDC.64 UR14, c[0x0][0xb08] ;  /* 0x0002c200000e7ab9 */ /* 0x000fe20000000a00 */
[----:B------:R-:W-:Y:S01]  /*8350*/  IMAD.MOV.U32 R3, RZ, RZ, R12 ;  /* 0x000000ffff037224 */ /* 0x000fe200078e000c */
        /* <DEDUP_REMOVED lines=11> */
[----:B------:R-:W-:Y:S01]  /*8410*/  ULDC.64 UR12, c[0x0][0xb38] ;  /* 0x0002ce00000c7ab9 */ /* 0x000fe20000000a00 */
[----:B------:R-:W-:Y:S01]  /*8420*/  UIMAD UR4, UR4, UR14, URZ ;  /* 0x0000000e040472a4 */ /* 0x000fe2000f8e023f */
[----:B------:R-:W-:Y:S01]  /*8430*/  SHF.R.S32.HI R156, RZ, 0x1f, R207 ;  /* 0x0000001fff9c7819 */ /* 0x000fe200000114cf */
[----:B------:R-:W-:Y:S01]  /*8440*/  UIMAD.WIDE.U32 UR10, UR43, UR12, UR10 ;  /* 0x0000000c2b0a72a5 */ /* 0x000fe2000f8e000a */
[----:B------:R-:W-:Y:S01]  /*8450*/  SHF.R.S32.HI R157, RZ, 0x1f, R208 ;  /* 0x0000001fff9d7819 */ /* 0x000fe200000114d0 */
[----:B------:R-:W-:Y:S01]  /*8460*/  UIMAD UR4, UR39, UR15, UR4 ;  /* 0x0000000f270472a4 */ /* 0x000fe2000f8e0204 */
[----:B------:R-:W-:Y:S01]  /*8470*/  SHF.R.S32.HI R158, RZ, 0x1f, R209 ;  /* 0x0000001fff9e7819 */ /* 0x000fe200000114d1 */
[----:B------:R-:W-:Y:S01]  /*8480*/  UIMAD UR11, UR43, UR13, UR11 ;  /* 0x0000000d2b0b72a4 */ /* 0x000fe2000f8e020b */
[----:B------:R-:W-:Y:S01]  /*8490*/  SHF.R.S32.HI R159, RZ, 0x1f, R210 ;  /* 0x0000001fff9f7819 */ /* 0x000fe200000114d2 */
[----:B------:R-:W-:Y:S01]  /*84a0*/  @UP1 ULDC UR12, c[0x0][0xbec] ;  /* 0x0002fb00000c1ab9 */ /* 0x000fe20000000800 */
[----:B------:R-:W-:Y:S01]  /*84b0*/  UIADD3 UR8, UR8, 0x22820, URZ ;  /* 0x0002282008087890 */ /* 0x000fe2000fffe03f */
[----:B0-----:R-:W-:Y:S01]  /*84c0*/  @P1 IMAD.HI.U32 R0, R12, UR12, RZ ;  /* 0x0000000c0c001c27 */ /* 0x001fe2000f8e00ff */
[----:B------:R-:W-:Y:S01]  /*84d0*/  UIMAD.WIDE.U32 UR10, UR39, UR14, UR10 ;  /* 0x0000000e270a72a5 */ /* 0x000fe2000f8e000a */
[----:B------:R-:W-:Y:S01]  /*84e0*/  SHF.R.S32.HI R160, RZ, 0x1f, R211 ;  /* 0x0000001fffa07819 */ /* 0x000fe200000114d3 */
[----:B------:R-:W-:Y:S01]  /*84f0*/  ULDC.64 UR12, c[0x0][0xb48] ;  /* 0x0002d200000c7ab9 */ /* 0x000fe20000000a00 */
[----:B------:R-:W-:Y:S01]  /*8500*/  UPRMT UR8, URZ, 0x654, UR8 ;  /* 0x000006543f087896 */ /* 0x000fe20008000008 */
[----:B------:R-:W-:Y:S01]  /*8510*/  SHF.R.S32.HI R161, RZ, 0x1f, R212 ;  /* 0x0000001fffa17819 */ /* 0x000fe200000114d4 */
[----:B------:R-:W-:Y:S01]  /*8520*/  UIADD3 UR11, UR11, UR4, URZ ;  /* 0x000000040b0b7290 */ /* 0x000fe2000fffe03f */
[----:B------:R-:W-:-:S02]  /*8530*/  SHF.R.S32.HI R162, RZ, 0x1f, R213 ;  /* 0x0000001fffa27819 */ /* 0x000fc400000114d5 */
[----:B------:R-:W-:Y:S01]  /*8540*/  @UP1 ULDC UR4, c[0x0][0xbf0] ;  /* 0x0002fc0000041ab9 */ /* 0x000fe20000000800 */
[----:B------:R-:W-:Y:S01]  /*8550*/  UIMAD.WIDE.U32 UR10, UR42, UR12, UR10 ;  /* 0x0000000c2a0a72a5 */ /* 0x000fe2000f8e000a */
[----:B------:R-:W-:Y:S02]  /*8560*/  @P1 SHF.R.U32.HI R3, RZ, UR4, R0 ;  /* 0x00000004ff031c19 */ /* 0x000fe40008011600 */
[----:B------:R-:W-:Y:S01]  /*8570*/  SYNCS.ARRIVE.TRANS64.RED.A1T0 RZ, [UR8], RZ ;  /* 0x000000ffffff79a7 */ /* 0x000fe20008100408 */
[----:B------:R-:W-:Y:S01]  /*8580*/  UIMAD UR42, UR42, UR13, UR11 ;  /* 0x0000000d2a2a72a4 */ /* 0x000fe2000f8e020b */
[--C-:B------:R-:W-:Y:S01]  /*8590*/  SHF.R.S32.HI R0, RZ, 0x1f, R3.reuse ;  /* 0x0000001fff007819 */ /* 0x100fe20000011403 */
[----:B------:R-:W-:Y:S01]  /*85a0*/  IMAD.MOV R7, RZ, RZ, -R3 ;  /* 0x000000ffff077224 */ /* 0x000fe200078e0a03 */
[----:B------:R-:W-:Y:S01]  /*85b0*/  ULDC.64 UR12, c[0x0][0xb30] ;  /* 0x0002cc00000c7ab9 */ /* 0x000fe20000000a00 */
[----:B------:R-:W-:Y:S01]  /*85c0*/  IMAD.U32 R5, RZ, RZ, UR11 ;  /* 0x0000000bff057e24 */ /* 0x000fe2000f8e00ff */
[----:B------:R-:W-:Y:S01]  /*85d0*/  SHF.R.S32.HI R163, RZ, 0x1f, R214 ;  /* 0x0000001fffa37819 */ /* 0x000fe200000114d6 */
[----:B------:R-:W-:Y:S01]  /*85e0*/  IMAD R7, R7, UR9, R12 ;  /* 0x0000000907077c24 */ /* 0x000fe2000f8e020c */
[----:B------:R-:W-:Y:S01]  /*85f0*/  SHF.R.S32.HI R164, RZ, 0x1f, R215 ;  /* 0x0000001fffa47819 */ /* 0x000fe200000114d7 */
[----:B------:R-:W-:Y:S01]  /*8600*/  IMAD R0, R0, UR12, RZ ;  /* 0x0000000c00007c24 */ /* 0x000fe2000f8e02ff */
[----:B------:R-:W-:Y:S01]  /*8610*/  SHF.R.S32.HI R165, RZ, 0x1f, R216 ;  /* 0x0000001fffa57819 */ /* 0x000fe200000114d8 */
[----:B------:R-:W-:Y:S01]  /*8620*/  IMAD.U32 R4, RZ, RZ, UR10 ;  /* 0x0000000aff047e24 */ /* 0x000fe2000f8e00ff */
[----:B------:R-:W-:Y:S01]  /*8630*/  ULDC.64 UR10, c[0x0][0xb28] ;  /* 0x0002ca00000a7ab9 */ /* 0x000fe20000000a00 */
[----:B------:R-:W-:Y:S01]  /*8640*/  IMAD.U32 R5, RZ, RZ, UR42 ;  /* 0x0000002aff057e24 */ /* 0x000fe2000f8e00ff */
[----:B------:R-:W-:Y:S01]  /*8650*/  SHF.R.S32.HI R166, RZ, 0x1f, R217 ;  /* 0x0000001fffa67819 */ /* 0x000fe200000114d9 */
[C---:B------:R-:W-:Y:S01]  /*8660*/  IMAD R9, R3.reuse, UR13, R0 ;  /* 0x0000000d03097c24 */ /* 0x040fe2000f8e0200 */
[----:B------:R-:W-:Y:S01]  /*8670*/  SHF.R.S32.HI R0, RZ, 0x1f, R7 ;  /* 0x0000001fff007819 */ /* 0x000fe20000011407 */
[----:B------:R-:W-:Y:S01]  /*8680*/  IMAD.WIDE.U32 R4, R3, UR12, R4 ;  /* 0x0000000c03047c25 */ /* 0x000fe2000f8e0004 */
[----:B------:R-:W-:-:S02]  /*8690*/  SHF.R.S32.HI R167, RZ, 0x1f, R218 ;  /* 0x0000001fffa77819 */ /* 0x000fc400000114da */
[----:B------:R-:W-:Y:S01]  /*86a0*/  SHF.R.S32.HI R168, RZ, 0x1f, R219 ;  /* 0x0000001fffa87819 */ /* 0x000fe200000114db */
[----:B------:R-:W-:Y:S01]  /*86b0*/  IMAD R0, R0, UR10, RZ ;  /* 0x0000000a00007c24 */ /* 0x000fe2000f8e02ff */
[----:B------:R-:W-:Y:S01]  /*86c0*/  SHF.R.S32.HI R20, RZ, 0x1f, R220 ;  /* 0x0000001fff147819 */ /* 0x000fe200000114dc */
[----:B------:R-:W-:Y:S01]  /*86d0*/  IMAD.IADD R5, R5, 0x1, R9 ;  /* 0x0000000105057824 */ /* 0x000fe200078e0209 */
[----:B------:R-:W-:Y:S01]  /*86e0*/  SHF.R.S32.HI R169, RZ, 0x1f, R221 ;  /* 0x0000001fffa97819 */ /* 0x000fe200000114dd */
[C---:B------:R-:W-:Y:S01]  /*86f0*/  IMAD R3, R7.reuse, UR11, R0 ;  /* 0x0000000b07037c24 */ /* 0x040fe2000f8e0200 */
[----:B------:R-:W-:Y:S01]  /*8700*/  SHF.R.S32.HI R170, RZ, 0x1f, R222 ;  /* 0x0000001fffaa7819 */ /* 0x000fe200000114de */
[----:B------:R-:W-:Y:S01]  /*8710*/  IMAD.WIDE.U32 R4, R7, UR10, R4 ;  /* 0x0000000a07047c25 */ /* 0x000fe2000f8e0004 */
[----:B------:R-:W-:Y:S01]  /*8720*/  ULDC.64 UR10, c[0x0][0xb00] ;  /* 0x0002c000000a7ab9 */ /* 0x000fe20000000a00 */
[----:B------:R-:W-:Y:S02]  /*8730*/  SHF.R.S32.HI R171, RZ, 0x1f, R223 ;  /* 0x0000001fffab7819 */ /* 0x000fe400000114df */
[----:B------:R-:W-:Y:S01]  /*8740*/  IMAD.IADD R3, R5, 0x1, R3 ;  /* 0x0000000105037824 */ /* 0x000fe200078e0203 */
[----:B------:R-:W-:-:S02]  /*8750*/  LEA R0, P1, R4, UR10, 0x2 ;  /* 0x0000000a04007c11 */ /* 0x000fc4000f8210ff */
[----:B------:R-:W-:Y:S02]  /*8760*/  SHF.R.S32.HI R172, RZ, 0x1f, R224 ;  /* 0x0000001fffac7819 */ /* 0x000fe400000114e0 */
[----:B------:R-:W-:Y:S02]  /*8770*/  LEA.HI.X R3, R4, UR11, R3, 0x2, P1 ;  /* 0x0000000b04037c11 */ /* 0x000fe400088f1403 */
[----:B------:R0:W1:Y:S04]  /*8780*/  SHFL.IDX PT, R4, R0, RZ, 0x1c1f ;  /* 0x001c1fff00047589 */ /* 0x00006800000e0000 */
[----:B------:R0:W2:Y:S01]  /*8790*/  SHFL.IDX PT, R5, R3, RZ, 0x1c1f ;  /* 0x001c1fff03057589 */ /* 0x0000a200000e0000 */
[----:B------:R-:W-:Y:S05]  /*87a0*/  @P2 BRA `(.L_x_9452) ;  /* 0x0000000800242947 */ /* 0x000fea0003800000 */
[----:B------:R-:W-:Y:S01]  /*87b0*/  ULDC UR4, c[0x0][0xac8] ;  /* 0x0002b20000047ab9 */ /* 0x000fe20000000800 */
[----:B------:R-:W-:Y:S01]  /*87c0*/  VIADD R21, R2, 0xe0 ;  /* 0x000000e002157836 */ /* 0x000fe20000000000 */
[----:B------:R-:W-:Y:S02]  /*87d0*/  ISETP.GE.AND P2, PT, R224, UR4, PT ;  /* 0x00000004e0007c0c */ /* 0x000fe4000bf46270 */
[----:B------:R-:W-:Y:S02]  /*87e0*/  ISETP.GE.AND P3, PT, R2, UR4, PT ;  /* 0x0000000402007c0c */ /* 0x000fe4000bf66270 */
[----:B------:R-:W-:Y:S02]  /*87f0*/  ISETP.GE.AND P1, PT, R223, UR4, PT ;  /* 0x00000004df007c0c */ /* 0x000fe4000bf26270 */
[----:B------:R-:W-:-:S07]  /*8800*/  ISETP.GE.AND P4, PT, R222, UR4, PT ;  /* 0x00000004de007c0c */ /* 0x000fce000bf86270 */
[----:B-1----:R-:W-:Y:S02]  /*8810*/  @!P2 LEA R8, P5, R224, R4, 0x2 ;  /* 0x00000004e008a211 */ /* 0x002fe400078a10ff */
[----:B--2---:R-:W-:Y:S02]  /*8820*/  @!P3 IMAD.WIDE R6, R2, 0x4, R4 ;  /* 0x000000040206b825 */ /* 0x004fe400078e0204 */
[----:B------:R-:W-:-:S03]  /*8830*/  @!P2 LEA.HI.X R9, R224, R5, R172, 0x2, P5 ;  /* 0x00000005e009a211 */ /* 0x000fc600028f14ac */
[----:B------:R1:W-:Y:S01]  /*8840*/  @!P3 ST.E.64 desc[UR50][R6.64], R24 ;  /* 0x000000180600b985 */ /* 0x0003e2000c101b32 */
[----:B------:R-:W-:-:S03]  /*8850*/  ISETP.GE.AND P3, PT, R221, UR4, PT ;  /* 0x00000004dd007c0c */ /* 0x000fc6000bf66270 */
[----:B------:R2:W-:Y:S01]  /*8860*/  @!P2 ST.E.64 desc[UR50][R8.64], R28 ;  /* 0x0000001c0800a985 */ /* 0x0005e2000c101b32 */
[----:B------:R-:W-:Y:S02]  /*8870*/  ISETP.GE.AND P2, PT, R220, UR4, PT ;  /* 0x00000004dc007c0c */ /* 0x000fe4000bf46270 */
[----:B-1----:R-:W-:Y:S01]  /*8880*/  @!P1 LEA R6, P6, R223, R4, 0x2 ;  /* 0x00000004df069211 */ /* 0x002fe200078c10ff */
[----:B------:R-:W-:-:S03]  /*8890*/  VIADD R25, R2, 0xf0 ;  /* 0x000000f002197836 */ /* 0x000fc60000000000 */
[----:B------:R-:W-:Y:S01]  /*88a0*/  @!P1 LEA.HI.X R7, R223, R5, R171, 0x2, P6 ;  /* 0x00000005df079211 */ /* 0x000fe200030f14ab */
[----:B--2---:R-:W-:Y:S01]  /*88b0*/  VIADD R29, R2, 0xf8 ;  /* 0x000000f8021d7836 */ /* 0x004fe20000000000 */
[----:B------:R-:W-:-:S03]  /*88c0*/  @!P4 LEA R8, P5, R222, R4, 0x2 ;  /* 0x00000004de08c211 */ /* 0x000fc600078a10ff */
[----:B------:R1:W-:Y:S01]  /*88d0*/  @!P1 ST.E.64 desc[UR50][R6.64], R32 ;  /* 0x0000002006009985 */ /* 0x0003e2000c101b32 */
[----:B------:R-:W-:Y:S02]  /*88e0*/  @!P4 LEA.HI.X R9, R222, R5, R170, 0x2, P5 ;  /* 0x00000005de09c211 */ /* 0x000fe400028f14aa */
[----:B------:R-:W-:-:S03]  /*88f0*/  ISETP.GE.AND P1, PT, R219, UR4, PT ;  /* 0x00000004db007c0c */ /* 0x000fc6000bf26270 */
[----:B------:R2:W-:Y:S01]  /*8900*/  @!P4 ST.E.64 desc[UR50][R8.64], R36 ;  /* 0x000000240800c985 */ /* 0x0005e2000c101b32 */
[----:B------:R-:W-:Y:S02]  /*8910*/  ISETP.GE.AND P4, PT, R218, UR4, PT ;  /* 0x00000004da007c0c */ /* 0x000fe4000bf86270 */
[----:B-1----:R-:W-:Y:S01]  /*8920*/  @!P3 LEA R6, P6, R221, R4, 0x2 ;  /* 0x00000004dd06b211 */ /* 0x002fe200078c10ff */
[----:B------:R-:W-:-:S03]  /*8930*/  VIADD R33, R2, 0xe8 ;  /* 0x000000e802217836 */ /* 0x000fc60000000000 */
[----:B------:R-:W-:Y:S02]  /*8940*/  @!P3 LEA.HI.X R7, R221, R5, R169, 0x2, P6 ;  /* 0x00000005dd07b211 */ /* 0x000fe400030f14a9 */
[----:B--2---:R-:W-:-:S03]  /*8950*/  @!P2 LEA R8, P5, R220, R4, 0x2 ;  /* 0x00000004dc08a211 */ /* 0x004fc600078a10ff */
[----:B------:R1:W-:Y:S01]  /*8960*/  @!P3 ST.E.64 desc[UR50][R6.64], R40 ;  /* 0x000000280600b985 */ /* 0x0003e2000c101b32 */
[----:B------:R-:W-:Y:S02]  /*8970*/  @!P2 LEA.HI.X R9, R220, R5, R20, 0x2, P5 ;  /* 0x00000005dc09a211 */ /* 0x000fe400028f1414 */
[----:B------:R-:W-:-:S03]  /*8980*/  ISETP.GE.AND P3, PT, R217, UR4, PT ;  /* 0x00000004d9007c0c */ /* 0x000fc6000bf66270 */
[----:B------:R2:W-:Y:S01]  /*8990*/  @!P2 ST.E.64 desc[UR50][R8.64], R44 ;  /* 0x0000002c0800a985 */ /* 0x0005e2000c101b32 */
[----:B------:R-:W-:Y:S02]  /*89a0*/  ISETP.GE.AND P2, PT, R216, UR4, PT ;  /* 0x00000004d8007c0c */ /* 0x000fe4000bf46270 */
[----:B-1----:R-:W-:-:S04]  /*89b0*/  @!P1 LEA R6, P6, R219, R4, 0x2 ;  /* 0x00000004db069211 */ /* 0x002fc800078c10ff */
        /* <DEDUP_REMOVED lines=19> */
[-C--:B------:R-:W-:Y:S02]  /*8af0*/  @!P4 LEA.HI.X R9, R214, R5.reuse, R163, 0x2, P5 ;  /* 0x00000005d609c211 */ /* 0x080fe400028f14a3 */
[----:B------:R-:W-:Y:S02]  /*8b00*/  ISETP.GE.AND P1, PT, R211, UR4, PT ;  /* 0x00000004d3007c0c */ /* 0x000fe4000bf26270 */
[-C--:B------:R-:W-:Y:S01]  /*8b10*/  @!P2 LEA R10, P5, R212, R4.reuse, 0x2 ;  /* 0x00000004d40aa211 */ /* 0x080fe200078a10ff */
[----:B------:R2:W-:Y:S01]  /*8b20*/  @!P4 ST.E.64 desc[UR50][R8.64], R68 ;  /* 0x000000440800c985 */ /* 0x0005e2000c101b32 */
[----:B------:R-:W-:Y:S02]  /*8b30*/  ISETP.GE.AND P4, PT, R210, UR4, PT ;  /* 0x00000004d2007c0c */ /* 0x000fe4000bf86270 */
[----:B------:R-:W-:Y:S02]  /*8b40*/  @!P2 LEA.HI.X R11, R212, R5, R161, 0x2, P5 ;  /* 0x00000005d40ba211 */ /* 0x000fe400028f14a1 */
[----:B-1----:R-:W-:-:S04]  /*8b50*/  @!P3 LEA R6, P6, R213, R4, 0x2 ;  /* 0x00000004d506b211 */ /* 0x002fc800078c10ff */
[----:B------:R-:W-:Y:S02]  /*8b60*/  @!P3 LEA.HI.X R7, R213, R5, R162, 0x2, P6 ;  /* 0x00000005d507b211 */ /* 0x000fe400030f14a2 */
[----:B------:R-:W-:-:S03]  /*8b70*/  @!P1 LEA R12, P6, R211, R4, 0x2 ;  /* 0x00000004d30c9211 */ /* 0x000fc600078c10ff */
[----:B------:R-:W-:Y:S01]  /*8b80*/  @!P4 LEA R14, P5, R210, R4, 0x2 ;  /* 0x00000004d20ec211 */ /* 0x000fe200078a10ff */
[----:B------:R1:W-:Y:S01]  /*8b90*/  @!P3 ST.E.64 desc[UR50][R6.64], R72 ;  /* 0x000000480600b985 */ /* 0x0003e2000c101b32 */
[----:B------:R-:W-:Y:S02]  /*8ba0*/  ISETP.GE.AND P3, PT, R209, UR4, PT ;  /* 0x00000004d1007c0c */ /* 0x000fe4000bf66270 */
[-C--:B------:R-:W-:Y:S01]  /*8bb0*/  @!P1 LEA.HI.X R13, R211, R5.reuse, R160, 0x2, P6 ;  /* 0x00000005d30d9211 */ /* 0x080fe200030f14a0 */
[----:B------:R3:W-:Y:S01]  /*8bc0*/  @!P2 ST.E.64 desc[UR50][R10.64], R76 ;  /* 0x0000004c0a00a985 */ /* 0x0007e2000c101b32 */
[----:B------:R-:W-:Y:S02]  /*8bd0*/  ISETP.GE.AND P2, PT, R208, UR4, PT ;  /* 0x00000004d0007c0c */ /* 0x000fe4000bf46270 */
[----:B------:R-:W-:Y:S01]  /*8be0*/  @!P4 LEA.HI.X R15, R210, R5, R159, 0x2, P5 ;  /* 0x00000005d20fc211 */ /* 0x000fe200028f149f */
[----:B------:R4:W-:Y:S01]  /*8bf0*/  @!P1 ST.E.64 desc[UR50][R12.64], R80 ;  /* 0x000000500c009985 */ /* 0x0009e2000c101b32 */
[----:B------:R-:W-:-:S03]  /*8c00*/  ISETP.GE.AND P1, PT, R207, UR4, PT ;  /* 0x00000004cf007c0c */ /* 0x000fc6000bf26270 */
[----:B------:R5:W-:Y:S01]  /*8c10*/  @!P4 ST.E.64 desc[UR50][R14.64], R84 ;  /* 0x000000540e00c985 */ /* 0x000be2000c101b32 */
[----:B------:R-:W-:Y:S02]  /*8c20*/  ISETP.GE.AND P4, PT, R206, UR4, PT ;  /* 0x00000004ce007c0c */ /* 0x000fe4000bf86270 */
[----:B--2---:R-:W-:-:S03]  /*8c30*/  @!P3 LEA R8, P6, R209, R4, 0x2 ;  /* 0x00000004d108b211 */ /* 0x004fc600078c10ff */
[CC--:B-1----:R-:W-:Y:S02]  /*8c40*/  @!P2 LEA R6, P5, R208.reuse, R4.reuse, 0x2 ;  /* 0x00000004d006a211 */ /* 0x0c2fe400078a10ff */
[-C--:B------:R-:W-:Y:S02]  /*8c50*/  @!P3 LEA.HI.X R9, R209, R5.reuse, R158, 0x2, P6 ;  /* 0x00000005d109b211 */ /* 0x080fe400030f149e */
[-C--:B------:R-:W-:Y:S02]  /*8c60*/  @!P2 LEA.HI.X R7, R208, R5.reuse, R157, 0x2, P5 ;  /* 0x00000005d007a211 */ /* 0x080fe400028f149d */
[----:B---3--:R-:W-:Y:S01]  /*8c70*/  @!P1 LEA R10, P6, R207, R4, 0x2 ;  /* 0x00000004cf0a9211 */ /* 0x008fe200078c10ff */
[----:B------:R1:W-:Y:S01]  /*8c80*/  @!P3 ST.E.64 desc[UR50][R8.64], R88 ;  /* 0x000000580800b985 */ /* 0x0003e2000c101b32 */
[----:B------:R-:W-:Y:S02]  /*8c90*/  ISETP.GE.AND P3, PT, R205, UR4, PT ;  /* 0x00000004cd007c0c */ /* 0x000fe4000bf66270 */
[----:B------:R-:W-:Y:S01]  /*8ca0*/  @!P1 LEA.HI.X R11, R207, R5, R156, 0x2, P6 ;  /* 0x00000005cf0b9211 */ /* 0x000fe200030f149c */
[----:B------:R2:W-:Y:S01]  /*8cb0*/  @!P2 ST.E.64 desc[UR50][R6.64], R92 ;  /* 0x0000005c0600a985 */ /* 0x0005e2000c101b32 */
[----:B------:R-:W-:-:S02]  /*8cc0*/  ISETP.GE.AND P2, PT, R204, UR4, PT ;  /* 0x00000004cc007c0c */ /* 0x000fc4000bf46270 */
[C---:B----4-:R-:W-:Y:S01]  /*8cd0*/  @!P4 LEA R12, P5, R206.reuse, R4, 0x2 ;  /* 0x00000004ce0cc211 */ /* 0x050fe200078a10ff */
[----:B------:R3:W-:Y:S01]  /*8ce0*/  @!P1 ST.E.64 desc[UR50][R10.64], R96 ;  /* 0x000000600a009985 */ /* 0x0007e2000c101b32 */
[----:B------:R-:W-:Y:S02]  /*8cf0*/  ISETP.GE.AND P1, PT, R23, UR4, PT ;  /* 0x0000000417007c0c */ /* 0x000fe4000bf26270 */
[----:B------:R-:W-:-:S03]  /*8d00*/  @!P4 LEA.HI.X R13, R206, R5, R155, 0x2, P5 ;  /* 0x00000005ce0dc211 */ /* 0x000fc600028f149b */
[CC--:B-----5:R-:W-:Y:S02]  /*8d10*/  @!P3 LEA R14, P6, R205.reuse, R4.reuse, 0x2 ;  /* 0x00000004cd0eb211 */ /* 0x0e0fe400078c10ff */
[----:B------:R4:W-:Y:S01]  /*8d20*/  @!P4 ST.E.64 desc[UR50][R12.64], R100 ;  /* 0x000000640c00c985 */ /* 0x0009e2000c101b32 */
[----:B------:R-:W-:Y:S02]  /*8d30*/  ISETP.GE.AND P4, PT, R22, UR4, PT ;  /* 0x0000000416007c0c */ /* 0x000fe4000bf86270 */
[CC--:B-1----:R-:W-:Y:S02]  /*8d40*/  @!P2 LEA R8, P5, R204.reuse, R4.reuse, 0x2 ;  /* 0x00000004cc08a211 */ /* 0x0c2fe400078a10ff */
[-C--:B------:R-:W-:Y:S02]  /*8d50*/  @!P3 LEA.HI.X R15, R205, R5.reuse, R154, 0x2, P6 ;  /* 0x00000005cd0fb211 */ /* 0x080fe400030f149a */
[----:B------:R-:W-:Y:S02]  /*8d60*/  @!P2 LEA.HI.X R9, R204, R5, R153, 0x2, P5 ;  /* 0x00000005cc09a211 */ /* 0x000fe400028f1499 */
[----:B--2---:R-:W-:Y:S01]  /*8d70*/  @!P1 LEA R6, P6, R23, R4, 0x2 ;  /* 0x0000000417069211 */ /* 0x004fe200078c10ff */
[----:B------:R1:W-:Y:S01]  /*8d80*/  @!P3 ST.E.64 desc[UR50][R14.64], R104 ;  /* 0x000000680e00b985 */ /* 0x0003e2000c101b32 */
[----:B------:R-:W-:-:S02]  /*8d90*/  ISETP.GE.AND P3, PT, R19, UR4, PT ;  /* 0x0000000413007c0c */ /* 0x000fc4000bf66270 */
[-C--:B------:R-:W-:Y:S01]  /*8da0*/  @!P1 LEA.HI.X R7, R23, R5.reuse, R152, 0x2, P6 ;  /* 0x0000000517079211 */ /* 0x080fe200030f1498 */
[----:B------:R2:W-:Y:S01]  /*8db0*/  @!P2 ST.E.64 desc[UR50][R8.64], R108 ;  /* 0x0000006c0800a985 */ /* 0x0005e2000c101b32 */
[----:B------:R-:W-:Y:S02]  /*8dc0*/  ISETP.GE.AND P2, PT, R18, UR4, PT ;  /* 0x0000000412007c0c */ /* 0x000fe4000bf46270 */
[C---:B---3--:R-:W-:Y:S01]  /*8dd0*/  @!P4 LEA R10, P5, R22.reuse, R4, 0x2 ;  /* 0x00000004160ac211 */ /* 0x048fe200078a10ff */
[----:B------:R3:W-:Y:S01]  /*8de0*/  @!P1 ST.E.64 desc[UR50][R6.64], R112 ;  /* 0x0000007006009985 */ /* 0x0007e2000c101b32 */
[----:B------:R-:W-:Y:S02]  /*8df0*/  ISETP.GE.AND P1, PT, R17, UR4, PT ;  /* 0x0000000411007c0c */ /* 0x000fe4000bf26270 */
[----:B------:R-:W-:-:S03]  /*8e00*/  @!P4 LEA.HI.X R11, R22, R5, R229, 0x2, P5 ;  /* 0x00000005160bc211 */ /* 0x000fc600028f14e5 */
[CC--:B----4-:R-:W-:Y:S02]  /*8e10*/  @!P3 LEA R12, P6, R19.reuse, R4.reuse, 0x2 ;  /* 0x00000004130cb211 */ /* 0x0d0fe400078c10ff */
[----:B------:R4:W-:Y:S02]  /*8e20*/  @!P4 ST.E.64 desc[UR50][R10.64], R116 ;  /* 0x000000740a00c985 */ /* 0x0009e4000c101b32 */
[CC--:B-1----:R-:W-:Y:S02]  /*8e30*/  @!P2 LEA R14, P4, R18.reuse, R4.reuse, 0x2 ;  /* 0x00000004120ea211 */ /* 0x0c2fe400078810ff */
[-C--:B------:R-:W-:Y:S02]  /*8e40*/  @!P3 LEA.HI.X R13, R19, R5.reuse, R228, 0x2, P6 ;  /* 0x00000005130db211 */ /* 0x080fe400030f14e4 */
[----:B------:R-:W-:Y:S02]  /*8e50*/  @!P2 LEA.HI.X R15, R18, R5, R227, 0x2, P4 ;  /* 0x00000005120fa211 */ /* 0x000fe400020f14e3 */
[----:B------:R-:W-:Y:S01]  /*8e60*/  ISETP.GE.AND P4, PT, R16, UR4, PT ;  /* 0x0000000410007c0c */ /* 0x000fe2000bf86270 */
[----:B------:R1:W-:Y:S01]  /*8e70*/  @!P3 ST.E.64 desc[UR50][R12.64], R120 ;  /* 0x000000780c00b985 */ /* 0x0003e2000c101b32 */
[----:B--2---:R-:W-:-:S02]  /*8e80*/  @!P1 LEA R8, P5, R17, R4, 0x2 ;  /* 0x0000000411089211 */ /* 0x004fc400078a10ff */
[----:B------:R-:W-:Y:S01]  /*8e90*/  ISETP.GE.AND P3, PT, R21, UR4, PT ;  /* 0x0000000415007c0c */ /* 0x000fe2000bf66270 */
[----:B------:R-:W-:Y:S01]  /*8ea0*/  @!P2 ST.E.64 desc[UR50][R14.64], R124 ;  /* 0x0000007c0e00a985 */ /* 0x000fe2000c101b32 */
[----:B------:R-:W-:Y:S02]  /*8eb0*/  @!P1 LEA.HI.X R9, R17, R5, R226, 0x2, P5 ;  /* 0x0000000511099211 */ /* 0x000fe400028f14e2 */
[----:B------:R-:W-:Y:S02]  /*8ec0*/  ISETP.GE.AND P2, PT, R33, UR4, PT ;  /* 0x0000000421007c0c */ /* 0x000fe4000bf46270 */
[----:B---3--:R-:W-:Y:S01]  /*8ed0*/  SHF.R.S32.HI R7, RZ, 0x1f, R16 ;  /* 0x0000001fff077819 */ /* 0x008fe20000011410 */
[----:B------:R2:W-:Y:S01]  /*8ee0*/  @!P1 ST.E.64 desc[UR50][R8.64], R128 ;  /* 0x0000008008009985 */ /* 0x0005e2000c101b32 */
[----:B------:R-:W-:Y:S02]  /*8ef0*/  ISETP.GE.AND P1, PT, R25, UR4, PT ;  /* 0x0000000419007c0c */ /* 0x000fe4000bf26270 */
[----:B------:R-:W-:-:S02]  /*8f00*/  @!P4 LEA R6, P5, R16, R4, 0x2 ;  /* 0x000000041006c211 */ /* 0x000fc400078a10ff */
[----:B----4-:R-:W-:Y:S02]  /*8f10*/  SHF.R.S32.HI R11, RZ, 0x1f, R21 ;  /* 0x0000001fff0b7819 */ /* 0x010fe40000011415 */
[----:B------:R-:W-:Y:S02]  /*8f20*/  @!P3 LEA R10, P6, R21, R4, 0x2 ;  /* 0x00000004150ab211 */ /* 0x000fe400078c10ff */
[-C--:B------:R-:W-:Y:S02]  /*8f30*/  @!P4 LEA.HI.X R7, R16, R5.reuse, R7, 0x2, P5 ;  /* 0x000000051007c211 */ /* 0x080fe400028f1407 */
[----:B------:R-:W-:Y:S02]  /*8f40*/  ISETP.GE.AND P5, PT, R29, UR4, PT ;  /* 0x000000041d007c0c */ /* 0x000fe4000bfa6270 */
[----:B------:R-:W-:Y:S01]  /*8f50*/  @!P3 LEA.HI.X R11, R21, R5, R11, 0x2, P6 ;  /* 0x00000005150bb211 */ /* 0x000fe200030f140b */
[----:B------:R3:W-:Y:S01]  /*8f60*/  @!P4 ST.E.64 desc[UR50][R6.64], R132 ;  /* 0x000000840600c985 */ /* 0x0007e2000c101b32 */
[----:B-1----:R-:W-:-:S02]  /*8f70*/  SHF.R.S32.HI R12, RZ, 0x1f, R33 ;  /* 0x0000001fff0c7819 */ /* 0x002fc40000011421 */
[CC--:B--2---:R-:W-:Y:S01]  /*8f80*/  @!P2 LEA R8, P6, R33.reuse, R4.reuse, 0x2 ;  /* 0x000000042108a211 */ /* 0x0c4fe200078c10ff */
[----:B------:R3:W-:Y:S01]  /*8f90*/  @!P3 ST.E.64 desc[UR50][R10.64], R136 ;  /* 0x000000880a00b985 */ /* 0x0007e2000c101b32 */
[----:B------:R-:W-:Y:S02]  /*8fa0*/  SHF.R.S32.HI R13, RZ, 0x1f, R25 ;  /* 0x0000001fff0d7819 */ /* 0x000fe40000011419 */
[-C--:B------:R-:W-:Y:S02]  /*8fb0*/  @!P2 LEA.HI.X R9, R33, R5.reuse, R12, 0x2, P6 ;  /* 0x000000052109a211 */ /* 0x080fe400030f140c */
[C---:B------:R-:W-:Y:S02]  /*8fc0*/  @!P1 LEA R12, P6, R25.reuse, R4, 0x2 ;  /* 0x00000004190c9211 */ /* 0x040fe400078c10ff */
[----:B------:R-:W-:Y:S01]  /*8fd0*/  SHF.R.S32.HI R14, RZ, 0x1f, R29 ;  /* 0x0000001fff0e7819 */ /* 0x000fe2000001141d */
[----:B------:R3:W-:Y:S01]  /*8fe0*/  @!P2 ST.E.64 desc[UR50][R8.64], R140 ;  /* 0x0000008c0800a985 */ /* 0x0007e2000c101b32 */
[----:B------:R-:W-:-:S02]  /*8ff0*/  @!P1 LEA.HI.X R13, R25, R5, R13, 0x2, P6 ;  /* 0x00000005190d9211 */ /* 0x000fc400030f140d */
[----:B------:R-:W-:-:S03]  /*9000*/  @!P5 LEA R4, P6, R29, R4, 0x2 ;  /* 0x000000041d04d211 */ /* 0x000fc600078c10ff */
[----:B------:R3:W-:Y:S01]  /*9010*/  @!P1 ST.E.64 desc[UR50][R12.64], R144 ;  /* 0x000000900c009985 */ /* 0x0007e2000c101b32 */
[----:B------:R-:W-:-:S05]  /*9020*/  @!P5 LEA.HI.X R5, R29, R5, R14, 0x2, P6 ;  /* 0x000000051d05d211 */ /* 0x000fca00030f140e */
[----:B------:R3:W-:Y:S04]  /*9030*/  @!P5 ST.E.64 desc[UR50][R4.64], R148 ;  /* 0x000000940400d985 */ /* 0x0007e8000c101b32 */
.L_x_9452:
[----:B------:R-:W-:Y:S05]  /*9040*/  BSYNC B1 ;  /* 0x0000000000017941 */ /* 0x000fea0003800000 */
.L_x_9451:
[----:B--23--:R2:W3:Y:S04]  /*9050*/  SHFL.IDX PT, R5, R3, 0x1, 0x1c1f ;  /* 0x003c1f0003057f89 */ /* 0x00c4e800000e0000 */
[----:B-1----:R2:W1:Y:S01]  /*9060*/  SHFL.IDX PT, R4, R0, 0x1, 0x1c1f ;  /* 0x003c1f0000047f89 */ /* 0x00246200000e0000 */
[----:B------:R-:W-:Y:S05]  /*9070*/  @P0 BRA `(.L_x_9450) ;  /* 0x0000001800080947 */ /* 0x000fea0003800000 */
[----:B------:R-:W-:Y:S01]  /*9080*/  ULDC UR4, c[0x0][0xac8] ;  /* 0x0002b20000047ab9 */ /* 0x000fe20000000800 */
[----:B------:R-:W-:Y:S01]  /*9090*/  VIADD R25, R2, 0xe0 ;  /* 0x000000e002197836 */ /* 0x000fe20000000000 */
[----:B------:R-:W-:Y:S01]  /*90a0*/  ISETP.GE.AND P5, PT, R224, UR4, PT ;  /* 0x00000004e0007c0c */ /* 0x000fe2000bfa6270 */
[C---:B0-2---:R-:W-:Y:S01]  /*90b0*/  VIADD R3, R2.reuse, 0xe8 ;  /* 0x000000e802037836 */ /* 0x045fe20000000000 */
[----:B------:R-:W-:Y:S02]  /*90c0*/  ISETP.GE.AND P4, PT, R2, UR4, PT ;  /* 0x0000000402007c0c */ /* 0x000fe4000bf86270 */
[----:B------:R-:W-:Y:S02]  /*90d0*/  ISETP.GE.AND P2, PT, R223, UR4, PT ;  /* 0x00000004df007c0c */ /* 0x000fe4000bf46270 */
[----:B------:R-:W-:Y:S02]  /*90e0*/  ISETP.GE.AND P1, PT, R222, UR4, PT ;  /* 0x00000004de007c0c */ /* 0x000fe4000bf26270 */
[----:B------:R-:W-:-:S02]  /*90f0*/  ISETP.GE.AND P0, PT, R221, UR4, PT ;  /* 0x00000004dd007c0c */ /* 0x000fc4000bf06270 */
[----:B------:R-:W-:-:S03]  /*9100*/  SHF.R.S32.HI R0, RZ, 0x1f, R25 ;  /* 0x0000001fff007819 */ /* 0x000fc60000011419 */
[-C--:B-1----:R-:W-:Y:S02]  /*9110*/  @!P5 LEA R8, P3, R224, R4.reuse, 0x2 ;  /* 0x00000004e008d211 */ /* 0x082fe400078610ff */
[----:B---3--:R-:W-:Y:S02]  /*9120*/  @!P4 IMAD.WIDE R6, R2, 0x4, R4 ;  /* 0x000000040206c825 */ /* 0x008fe400078e0204 */
[-C--:B------:R-:W-:Y:S02]  /*9130*/  @!P5 LEA.HI.X R9, R224, R5.reuse, R172, 0x2, P3 ;  /* 0x00000005e009d211 */ /* 0x080fe400018f14ac */
[CC--:B------:R-:W-:Y:S01]  /*9140*/  @!P2 LEA R10, P6, R223.reuse, R4.reuse, 0x2 ;  /* 0x00000004df0aa211 */ /* 0x0c0fe200078c10ff */
[----:B------:R0:W-:Y:S01]  /*9150*/  @!P4 ST.E.64 desc[UR50][R6.64], R26 ;  /* 0x0000001a0600c985 */ /* 0x0001e2000c101b32 */
[----:B------:R-:W-:Y:S02]  /*9160*/  ISETP.GE.AND P3, PT, R220, UR4, PT ;  /* 0x00000004dc007c0c */ /* 0x000fe4000bf66270 */
[----:B------:R-:W-:Y:S01]  /*9170*/  @!P2 LEA.HI.X R11, R223, R5, R171, 0x2, P6 ;  /* 0x00000005df0ba211 */ /* 0x000fe200030f14ab */
[----:B------:R1:W-:Y:S01]  /*9180*/  @!P5 ST.E.64 desc[UR50][R8.64], R30 ;  /* 0x0000001e0800d985 */ /* 0x0003e2000c101b32 */
[----:B------:R-:W-:-:S02]  /*9190*/  @!P1 LEA R12, P5, R222, R4, 0x2 ;  /* 0x00000004de0c9211 */ /* 0x000fc400078a10ff */
[----:B------:R-:W-:Y:S01]  /*91a0*/  ISETP.GE.AND P4, PT, R219, UR4, PT ;  /* 0x00000004db007c0c */ /* 0x000fe2000bf86270 */
[----:B------:R2:W-:Y:S01]  /*91b0*/  @!P2 ST.E.64 desc[UR50][R10.64], R34 ;  /* 0x000000220a00a985 */ /* 0x0005e2000c101b32 */
[CC--:B------:R-:W-:Y:S02]  /*91c0*/  @!P0 LEA R14, P6, R221.reuse, R4.reuse, 0x2 ;  /* 0x00000004dd0e8211 */ /* 0x0c0fe400078c10ff */
[-C--:B------:R-:W-:Y:S02]  /*91d0*/  @!P1 LEA.HI.X R13, R222, R5.reuse, R170, 0x2, P5 ;  /* 0x00000005de0d9211 */ /* 0x080fe400028f14aa */
[----:B------:R-:W-:Y:S02]  /*91e0*/  ISETP.GE.AND P5, PT, R218, UR4, PT ;  /* 0x00000004da007c0c */ /* 0x000fe4000bfa6270 */
[----:B------:R-:W-:Y:S01]  /*91f0*/  @!P0 LEA.HI.X R15, R221, R5, R169, 0x2, P6 ;  /* 0x00000005dd0f8211 */ /* 0x000fe200030f14a9 */
[----:B------:R3:W-:Y:S01]  /*9200*/  @!P1 ST.E.64 desc[UR50][R12.64], R38 ;  /* 0x000000260c009985 */ /* 0x0007e2000c101b32 */
[----:B0-----:R-:W-:-:S02]  /*9210*/  @!P3 LEA R6, P6, R220, R4, 0x2 ;  /* 0x00000004dc06b211 */ /* 0x001fc400078c10ff */
[----:B------:R-:W-:Y:S01]  /*9220*/  ISETP.GE.AND P1, PT, R216, UR4, PT ;  /* 0x00000004d8007c0c */ /* 0x000fe2000bf26270 */
[----:B------:R0:W-:Y:S01]  /*9230*/  @!P0 ST.E.64 desc[UR50][R14.64], R42 ;  /* 0x0000002a0e008985 */ /* 0x0001e2000c101b32 */
[----:B------:R-:W-:Y:S02]  /*9240*/  ISETP.GE.AND P0, PT, R217, UR4, PT ;  /* 0x00000004d9007c0c */ /* 0x000fe4000bf06270 */
        /* <DEDUP_REMOVED lines=8> */
[CC--:B--2---:R-:W-:Y:S02]  /*92d0*/  @!P0 LEA R10, P4, R217.reuse, R4.reuse, 0x2 ;  /* 0x00000004d90a8211 */ /* 0x0c4fe400078810ff */
[----:B------:R-:W-:Y:S01]  /*92e0*/  ISETP.GE.AND P3, PT, R214, UR4, PT ;  /* 0x00000004d6007c0c */ /* 0x000fe2000bf66270 */
[----:B------:R2:W-:Y:S01]  /*92f0*/  @!P5 ST.E.64 desc[UR50][R20.64], R54 ;  /* 0x000000361400d985 */ /* 0x0005e2000c101b32 */
[----:B---3--:R-:W-:Y:S02]  /*9300*/  @!P1 LEA R12, P5, R216, R4, 0x2 ;  /* 0x00000004d80c9211 */ /* 0x008fe400078a10ff */
[----:B------:R-:W-:Y:S02]  /*9310*/  @!P0 LEA.HI.X R11, R217, R5, R166, 0x2, P4 ;  /* 0x00000005d90b8211 */ /* 0x000fe400020f14a6 */
[----:B------:R-:W-:-:S02]  /*9320*/  ISETP.GE.AND P4, PT, R213, UR4, PT ;  /* 0x00000004d5007c0c */ /* 0x000fc4000bf86270 */
[-C--:B------:R-:W-:Y:S01]  /*9330*/  @!P1 LEA.HI.X R13, R216, R5.reuse, R165, 0x2, P5 ;  /* 0x00000005d80d9211 */ /* 0x080fe200028f14a5 */
[----:B------:R-:W-:Y:S01]  /*9340*/  @!P0 ST.E.64 desc[UR50][R10.64], R58 ;  /* 0x0000003a0a008985 */ /* 0x000fe2000c101b32 */
[----:B------:R-:W-:Y:S02]  /*9350*/  ISETP.GE.AND P5, PT, R212, UR4, PT ;  /* 0x00000004d4007c0c */ /* 0x000fe4000bfa6270 */
[CC--:B0-----:R-:W-:Y:S01]  /*9360*/  @!P2 LEA R14, P6, R215.reuse, R4.reuse, 0x2 ;  /* 0x00000004d70ea211 */ /* 0x0c1fe200078c10ff */
[----:B------:R0:W-:Y:S01]  /*9370*/  @!P1 ST.E.64 desc[UR50][R12.64], R62 ;  /* 0x0000003e0c009985 */ /* 0x0001e2000c101b32 */
[----:B------:R-:W-:Y:S02]  /*9380*/  ISETP.GE.AND P1, PT, R210, UR4, PT ;  /* 0x00000004d2007c0c */ /* 0x000fe4000bf26270 */
[----:B------:R-:W-:Y:S02]  /*9390*/  @!P2 LEA.HI.X R15, R215, R5, R164, 0x2, P6 ;  /* 0x00000005d70fa211 */ /* 0x000fe400030f14a4 */
[----:B-1----:R-:W-:-:S02]  /*93a0*/  @!P3 LEA R6, P6, R214, R4, 0x2 ;  /* 0x00000004d606b211 */ /* 0x002fc400078c10ff */
[----:B------:R-:W-:Y:S01]  /*93b0*/  ISETP.GE.AND P0, PT, R211, UR4, PT ;  /* 0x00000004d3007c0c */ /* 0x000fe2000bf06270 */
[----:B------:R1:W-:Y:S01]  /*93c0*/  @!P2 ST.E.64 desc[UR50][R14.64], R66 ;  /* 0x000000420e00a985 */ /* 0x0003e2000c101b32 */
[CC--:B----4-:R-:W-:Y:S02]  /*93d0*/  @!P4 LEA R8, P2, R213.reuse, R4.reuse, 0x2 ;  /* 0x00000004d508c211 */ /* 0x0d0fe400078410ff */
[-C--:B------:R-:W-:Y:S02]  /*93e0*/  @!P3 LEA.HI.X R7, R214, R5.reuse, R163, 0x2, P6 ;  /* 0x00000005d607b211 */ /* 0x080fe400030f14a3 */
[----:B--2---:R-:W-:Y:S02]  /*93f0*/  @!P5 LEA R20, P6, R212, R4, 0x2 ;  /* 0x00000004d414d211 */ /* 0x004fe400078c10ff */
[----:B------:R-:W-:Y:S01]  /*9400*/  @!P4 LEA.HI.X R9, R213, R5, R162, 0x2, P2 ;  /* 0x00000005d509c211 */ /* 0x000fe200010f14a2 */
[----:B------:R-:W-:Y:S01]  /*9410*/  @!P3 ST.E.64 desc[UR50][R6.64], R70 ;  /* 0x000000460600b985 */ /* 0x000fe2000c101b32 */
[----:B------:R-:W-:-:S02]  /*9420*/  ISETP.GE.AND P2, PT, R209, UR4, PT ;  /* 0x00000004d1007c0c */ /* 0x000fc4000bf46270 */
[-C--:B------:R-:W-:Y:S01]  /*9430*/  @!P5 LEA.HI.X R21, R212, R5.reuse, R161, 0x2, P6 ;  /* 0x00000005d415d211 */ /* 0x080fe200030f14a1 */
[----:B------:R2:W-:Y:S01]  /*9440*/  @!P4 ST.E.64 desc[UR50][R8.64], R74 ;  /* 0x0000004a0800c985 */ /* 0x0005e2000c101b32 */
[-C--:B0-----:R-:W-:Y:S02]  /*9450*/  @!P1 LEA R12, P3, R210, R4.reuse, 0x2 ;  /* 0x00000004d20c9211 */ /* 0x081fe400078610ff */
[----:B------:R-:W-:Y:S01]  /*9460*/  @!P0 LEA R10, P6, R211, R4, 0x2 ;  /* 0x00000004d30a8211 */ /* 0x000fe200078c10ff */
[----:B------:R0:W-:Y:S01]  /*9470*/  @!P5 ST.E.64 desc[UR50][R20.64], R78 ;  /* 0x0000004e1400d985 */ /* 0x0001e2000c101b32 */
[----:B------:R-:W-:Y:S02]  /*9480*/  ISETP.GE.AND P5, PT, R208, UR4, PT ;  /* 0x00000004d0007c0c */ /* 0x000fe4000bfa6270 */
[----:B------:R-:W-:Y:S02]  /*9490*/  ISETP.GE.AND P4, PT, R207, UR4, PT ;  /* 0x00000004cf007c0c */ /* 0x000fe4000bf86270 */
[----:B------:R-:W-:-:S02]  /*94a0*/  @!P1 LEA.HI.X R13, R210, R5, R159, 0x2, P3 ;  /* 0x00000005d20d9211 */ /* 0x000fc400018f149f */
[----:B------:R-:W-:Y:S02]  /*94b0*/  ISETP.GE.AND P3, PT, R206, UR4, PT ;  /* 0x00000004ce007c0c */ /* 0x000fe4000bf66270 */
[-C--:B------:R-:W-:Y:S02]  /*94c0*/  @!P0 LEA.HI.X R11, R211, R5.reuse, R160, 0x2, P6 ;  /* 0x00000005d30b8211 */ /* 0x080fe400030f14a0 */
[CC--:B-1----:R-:W-:Y:S02]  /*94d0*/  @!P2 LEA R14, P6, R209.reuse, R4.reuse, 0x2 ;  /* 0x00000004d10ea211 */ /* 0x0c2fe400078c10ff */
[----:B------:R-:W-:Y:S01]  /*94e0*/  SHF.R.S32.HI R27, RZ, 0x1f, R16 ;  /* 0x0000001fff1b7819 */ /* 0x000fe20000011410 */
[----:B------:R1:W-:Y:S01]  /*94f0*/  @!P0 ST.E.64 desc[UR50][R10.64], R82 ;  /* 0x000000520a008985 */ /* 0x0003e2000c101b32 */
[----:B------:R-:W-:Y:S02]  /*9500*/  @!P2 LEA.HI.X R15, R209, R5, R158, 0x2, P6 ;  /* 0x00000005d10fa211 */ /* 0x000fe400030f149e */
[-C--:B--2---:R-:W-:Y:S01]  /*9510*/  @!P4 LEA R8, P0, R207, R4.reuse, 0x2 ;  /* 0x00000004cf08c211 */ /* 0x084fe200078010ff */
[----:B------:R2:W-:Y:S01]  /*9520*/  @!P1 ST.E.64 desc[UR50][R12.64], R86 ;  /* 0x000000560c009985 */ /* 0x0005e2000c101b32 */
[----:B------:R-:W-:-:S02]  /*9530*/  @!P5 LEA R6, P1, R208, R4, 0x2 ;  /* 0x00000004d006d211 */ /* 0x000fc400078210ff */
[----:B0-----:R-:W-:Y:S01]  /*9540*/  @!P3 LEA R20, P6, R206, R4, 0x2 ;  /* 0x00000004ce14b211 */ /* 0x001fe200078c10ff */
[----:B------:R0:W-:Y:S01]  /*9550*/  @!P2 ST.E.64 desc[UR50][R14.64], R90 ;  /* 0x0000005a0e00a985 */ /* 0x0001e2000c101b32 */
[----:B------:R-:W-:Y:S02]  /*9560*/  ISETP.GE.AND P2, PT, R205, UR4, PT ;  /* 0x00000004cd007c0c */ /* 0x000fe4000bf46270 */
[-C--:B------:R-:W-:Y:S02]  /*9570*/  @!P5 LEA.HI.X R7, R208, R5.reuse, R157, 0x2, P1 ;  /* 0x00000005d007d211 */ /* 0x080fe400008f149d */
[----:B------:R-:W-:Y:S02]  /*9580*/  ISETP.GE.AND P1, PT, R204, UR4, PT ;  /* 0x00000004cc007c0c */ /* 0x000fe4000bf26270 */
[-C--:B------:R-:W-:Y:S01]  /*9590*/  @!P4 LEA.HI.X R9, R207, R5.reuse, R156, 0x2, P0 ;  /* 0x00000005cf09c211 */ /* 0x080fe200000f149c */
[----:B------:R-:W-:Y:S01]  /*95a0*/  @!P5 ST.E.64 desc[UR50][R6.64], R94 ;  /* 0x0000005e0600d985 */ /* 0x000fe2000c101b32 */
[----:B------:R-:W-:-:S02]  /*95b0*/  @!P3 LEA.HI.X R21, R206, R5, R155, 0x2, P6 ;  /* 0x00000005ce15b211 */ /* 0x000fc400030f149b */
[----:B------:R-:W-:Y:S01]  /*95c0*/  ISETP.GE.AND P0, PT, R23, UR4, PT ;  /* 0x0000000417007c0c */ /* 0x000fe2000bf06270 */
[----:B------:R3:W-:Y:S01]  /*95d0*/  @!P4 ST.E.64 desc[UR50][R8.64], R98 ;  /* 0x000000620800c985 */ /* 0x0007e2000c101b32 */
[----:B------:R-:W-:Y:S02]  /*95e0*/  ISETP.GE.AND P4, PT, R19, UR4, PT ;  /* 0x0000000413007c0c */ /* 0x000fe4000bf86270 */
[CC--:B-1----:R-:W-:Y:S01]  /*95f0*/  @!P2 LEA R10, P6, R205.reuse, R4.reuse, 0x2 ;  /* 0x00000004cd0aa211 */ /* 0x0c2fe200078c10ff */
[----:B------:R1:W-:Y:S01]  /*9600*/  @!P3 ST.E.64 desc[UR50][R20.64], R102 ;  /* 0x000000661400b985 */ /* 0x0003e2000c101b32 */
[----:B------:R-:W-:Y:S02]  /*9610*/  ISETP.GE.AND P3, PT, R22, UR4, PT ;  /* 0x0000000416007c0c */ /* 0x000fe4000bf66270 */
[----:B--2---:R-:W-:Y:S02]  /*9620*/  @!P1 LEA R12, P5, R204, R4, 0x2 ;  /* 0x00000004cc0c9211 */ /* 0x004fe400078a10ff */
[----:B------:R-:W-:-:S02]  /*9630*/  @!P2 LEA.HI.X R11, R205, R5, R154, 0x2, P6 ;  /* 0x00000005cd0ba211 */ /* 0x000fc400030f149a */
[-C--:B------:R-:W-:Y:S02]  /*9640*/  @!P1 LEA.HI.X R13, R204, R5.reuse, R153, 0x2, P5 ;  /* 0x00000005cc0d9211 */ /* 0x080fe400028f1499 */
[-C--:B0-----:R-:W-:Y:S01]  /*9650*/  @!P0 LEA R14, P6, R23, R4.reuse, 0x2 ;  /* 0x00000004170e8211 */ /* 0x081fe200078c10ff */
[----:B------:R0:W-:Y:S01]  /*9660*/  @!P2 ST.E.64 desc[UR50][R10.64], R106 ;  /* 0x0000006a0a00a985 */ /* 0x0001e2000c101b32 */
[-C--:B---3--:R-:W-:Y:S02]  /*9670*/  @!P4 LEA R8, P5, R19, R4.reuse, 0x2 ;  /* 0x000000041308c211 */ /* 0x088fe400078a10ff */
[-C--:B------:R-:W-:Y:S01]  /*9680*/  @!P0 LEA.HI.X R15, R23, R5.reuse, R152, 0x2, P6 ;  /* 0x00000005170f8211 */ /* 0x080fe200030f1498 */
[----:B------:R2:W-:Y:S01]  /*9690*/  @!P1 ST.E.64 desc[UR50][R12.64], R110 ;  /* 0x0000006e0c009985 */ /* 0x0005e2000c101b32 */
[----:B------:R-:W-:Y:S01]  /*96a0*/  @!P3 LEA R6, P1, R22, R4, 0x2 ;  /* 0x000000041606b211 */ /* 0x000fe200078210ff */
[----:B-1----:R-:W-:Y:S01]  /*96b0*/  VIADD R21, R2, 0xf0 ;  /* 0x000000f002157836 */ /* 0x002fe20000000000 */
[----:B------:R-:W-:Y:S01]  /*96c0*/  ISETP.GE.AND P2, PT, R18, UR4, PT ;  /* 0x0000000412007c0c */ /* 0x000fe2000bf46270 */
[----:B------:R1:W-:Y:S01]  /*96d0*/  @!P0 ST.E.64 desc[UR50][R14.64], R114 ;  /* 0x000000720e008985 */ /* 0x0003e2000c101b32 */
[----:B------:R-:W-:-:S02]  /*96e0*/  @!P3 LEA.HI.X R7, R22, R5, R229, 0x2, P1 ;  /* 0x000000051607b211 */ /* 0x000fc400008f14e5 */
[----:B------:R-:W-:Y:S02]  /*96f0*/  ISETP.GE.AND P1, PT, R17, UR4, PT ;  /* 0x0000000411007c0c */ /* 0x000fe4000bf26270 */
[----:B------:R-:W-:Y:S01]  /*9700*/  @!P4 LEA.HI.X R9, R19, R5, R228, 0x2, P5 ;  /* 0x000000051309c211 */ /* 0x000fe200028f14e4 */
[----:B------:R3:W-:Y:S01]  /*9710*/  @!P3 ST.E.64 desc[UR50][R6.64], R118 ;  /* 0x000000760600b985 */ /* 0x0007e2000c101b32 */
[----:B------:R-:W-:Y:S02]  /*9720*/  ISETP.GE.AND P0, PT, R16, UR4, PT ;  /* 0x0000000410007c0c */ /* 0x000fe4000bf06270 */
[----:B------:R-:W-:Y:S01]  /*9730*/  ISETP.GE.AND P3, PT, R3, UR4, PT ;  /* 0x0000000403007c0c */ /* 0x000fe2000bf66270 */
[----:B------:R4:W-:Y:S01]  /*9740*/  @!P4 ST.E.64 desc[UR50][R8.64], R122 ;  /* 0x0000007a0800c985 */ /* 0x0009e2000c101b32 */
[----:B------:R-:W-:Y:S02]  /*9750*/  ISETP.GE.AND P4, PT, R25, UR4, PT ;  /* 0x0000000419007c0c */ /* 0x000fe4000bf86270 */
[----:B0-----:R-:W-:-:S03]  /*9760*/  @!P2 LEA R10, P5, R18, R4, 0x2 ;  /* 0x00000004120aa211 */ /* 0x001fc600078a10ff */
[CC--:B--2---:R-:W-:Y:S02]  /*9770*/  @!P1 LEA R12, P6, R17.reuse, R4.reuse, 0x2 ;  /* 0x00000004110c9211 */ /* 0x0c4fe400078c10ff */
[-C--:B------:R-:W-:Y:S02]  /*9780*/  @!P2 LEA.HI.X R11, R18, R5.reuse, R227, 0x2, P5 ;  /* 0x00000005120ba211 */ /* 0x080fe400028f14e3 */
[CC--:B-1----:R-:W-:Y:S02]  /*9790*/  @!P0 LEA R14, P5, R16.reuse, R4.reuse, 0x2 ;  /* 0x00000004100e8211 */ /* 0x0c2fe400078a10ff */
[-C--:B------:R-:W-:Y:S01]  /*97a0*/  @!P1 LEA.HI.X R13, R17, R5.reuse, R226, 0x2, P6 ;  /* 0x00000005110d9211 */ /* 0x080fe200030f14e2 */
[----:B------:R0:W-:Y:S01]  /*97b0*/  @!P2 ST.E.64 desc[UR50][R10.64], R126 ;  /* 0x0000007e0a00a985 */ /* 0x0001e2000c101b32 */
[----:B------:R-:W-:Y:S02]  /*97c0*/  ISETP.GE.AND P6, PT, R21, UR4, PT ;  /* 0x0000000415007c0c */ /* 0x000fe4000bfc6270 */
[----:B------:R-:W-:Y:S01]  /*97d0*/  @!P0 LEA.HI.X R15, R16, R5, R27, 0x2, P5 ;  /* 0x00000005100f8211 */ /* 0x000fe200028f141b */
[----:B------:R0:W-:Y:S01]  /*97e0*/  @!P1 ST.E.64 desc[UR50][R12.64], R130 ;  /* 0x000000820c009985 */ /* 0x0001e2000c101b32 */
[----:B---3--:R-:W-:-:S03]  /*97f0*/  @!P4 LEA R6, P5, R25, R4, 0x2 ;  /* 0x000000041906c211 */ /* 0x008fc600078a10ff */
[----:B------:R0:W-:Y:S01]  /*9800*/  @!P0 ST.E.64 desc[UR50][R14.64], R134 ;  /* 0x000000860e008985 */ /* 0x0001e2000c101b32 */
[-C--:B------:R-:W-:Y:S02]  /*9810*/  @!P4 LEA.HI.X R7, R25, R5.reuse, R0, 0x2, P5 ;  /* 0x000000051907c211 */ /* 0x080fe400028f1400 */
[----:B------:R-:W-:Y:S02]  /*9820*/  SHF.R.S32.HI R0, RZ, 0x1f, R3 ;  /* 0x0000001fff007819 */ /* 0x000fe40000011403 */
[C---:B----4-:R-:W-:Y:S01]  /*9830*/  @!P3 LEA R8, P5, R3.reuse, R4, 0x2 ;  /* 0x000000040308b211 */ /* 0x050fe200078a10ff */
[----:B------:R0:W-:Y:S03]  /*9840*/  @!P4 ST.E.64 desc[UR50][R6.64], R138 ;  /* 0x0000008a0600c985 */ /* 0x0001e6000c101b32 */
[----:B------:R-:W-:Y:S01]  /*9850*/  @!P3 LEA.HI.X R9, R3, R5, R0, 0x2, P5 ;  /* 0x000000050309b211 */ /* 0x000fe200028f1400 */
[----:B------:R-:W-:Y:S01]  /*9860*/  VIADD R3, R2, 0xf8 ;  /* 0x000000f802037836 */ /* 0x000fe20000000000 */
[----:B------:R-:W-:-:S02]  /*9870*/  SHF.R.S32.HI R0, RZ, 0x1f, R21 ;  /* 0x0000001fff007819 */ /* 0x000fc40000011415 */
[----:B------:R-:W-:Y:S01]  /*9880*/  @!P6 LEA R20, P5, R21, R4, 0x2 ;  /* 0x000000041514e211 */ /* 0x000fe200078a10ff */
[----:B------:R0:W-:Y:S01]  /*9890*/  @!P3 ST.E.64 desc[UR50][R8.64], R142 ;  /* 0x0000008e0800b985 */ /* 0x0001e2000c101b32 */
[----:B------:R-:W-:Y:S02]  /*98a0*/  ISETP.GE.AND P0, PT, R3, UR4, PT ;  /* 0x0000000403007c0c */ /* 0x000fe4000bf06270 */
[----:B------:R-:W-:-:S05]  /*98b0*/  @!P6 LEA.HI.X R21, R21, R5, R0, 0x2, P5 ;  /* 0x000000051515e211 */ /* 0x000fca00028f1400 */
[----:B------:R0:W-:Y:S06]  /*98c0*/  @!P6 ST.E.64 desc[UR50][R20.64], R146 ;  /* 0x000000921400e985 */ /* 0x0001ec000c101b32 */
[----:B------:R-:W-:Y:S05]  /*98d0*/  @P0 BRA `(.L_x_9450) ;  /* 0x0000000c00f00947 */ /* 0x000fea0003800000 */
[----:B------:R-:W-:Y:S02]  /*98e0*/  LEA R4, P0, R3, R4, 0x2 ;  /* 0x0000000403047211 */ /* 0x000fe400078010ff */
[----:B------:R-:W-:-:S04]  /*98f0*/  SHF.R.S32.HI R0, RZ, 0x1f, R3 ;  /* 0x0000001fff007819 */ /* 0x000fc80000011403 */
[----:B------:R-:W-:-:S05]  /*9900*/  LEA.HI.X R5, R3, R5, R0, 0x2, P0 ;  /* 0x0000000503057211 */ /* 0x000fca00000f1400 */
[----:B------:R1:W-:Y:S01]  /*9910*/  ST.E.64 desc[UR50][R4.64], R150 ;  /* 0x0000009604007985 */ /* 0x0003e2000c101b32 */
[----:B------:R-:W-:Y:S05]  /*9920*/  BRA `(.L_x_9450) ;  /* 0x0000000c00dc7947 */ /* 0x000fea0003800000 */
.L_x_9441:
        /* <DEDUP_REMOVED lines=33> */
.L_x_9453:
[----:B------:R-:W-:Y:S01]  /*9b40*/  USEL UR39, UR39, URZ, !UP0 ;  /* 0x0000003f27277287 */ /* 0x000fe2000c000000 */
[----:B------:R-:W-:Y:S01]  /*9b50*/  BSSY B1, `(.L_x_9454) ;  /* 0x0000039000017945 */ /* 0x000fe20003800000 */
[----:B------:R-:W-:-:S03]  /*9b60*/  USEL UR40, UR40, URZ, !UP0 ;  /* 0x0000003f28287287 */ /* 0x000fc6000c000000 */
[----:B------:R-:W-:Y:S09]  /*9b70*/  @P0 BRA `(.L_x_9455) ;  /* 0x0000000000d80947 */ /* 0x000ff20003800000 */
[----:B------:R-:W0:Y:S01]  /*9b80*/  S2R R3, SR_TID.X ;  /* 0x0000000000037919 */ /* 0x000e220000002100 */
[----:B------:R-:W1:Y:S01]  /*9b90*/  LDC R9, c[0x0][0xbe8] ;  /* 0x0002fa00ff097b82 */ /* 0x000e620000000800 */
[----:B------:R-:W-:-:S04]  /*9ba0*/  IMAD.U32 R4, RZ, RZ, UR41 ;  /* 0x00000029ff047e24 */ /* 0x000fc8000f8e00ff */
[----:B0-----:R-:W-:Y:S02]  /*9bb0*/  IMAD R3, R4, 0x80, R3 ;  /* 0x0000008004037824 */ /* 0x001fe400078e0203 */
[----:B-1---5:R-:W-:Y:S02]  /*9bc0*/  IMAD R4, R0, R9, RZ ;  /* 0x0000000900047224 */ /* 0x022fe400078e02ff */
        /* <DEDUP_REMOVED lines=8> */
[----:B------:R-:W0:Y:S04]  /*9c50*/  @P0 LDC R3, c[0x0][0xbec] ;  /* 0x0002fb00ff030b82 */ /* 0x000e280000000800 */
[----:B------:R-:W-:Y:S01]  /*9c60*/  ULDC.64 UR8, c[0x0][UR17+0x218] ;  /* 0x0000860011087abb */ /* 0x000fe20008000a00 */
[----:B------:R-:W-:Y:S01]  /*9c70*/  ULDC.64 UR12, c[0x0][UR17+0x220] ;  /* 0x00008800110c7abb */ /* 0x000fe20008000a00 */
[----:B------:R-:W-:Y:S01]  /*9c80*/  ULDC.64 UR14, c[0x0][UR17+0x228] ;  /* 0x00008a00110e7abb */ /* 0x000fe20008000a00 */
[----:B------:R-:W-:Y:S01]  /*9c90*/  UIMAD.WIDE.U32 UR10, UR8, UR43, URZ ;  /* 0x0000002b080a72a5 */ /* 0x000fe2000f8e003f */
[----:B------:R-:W1:Y:S01]  /*9ca0*/  @P0 LDC R5, c[0x0][0xbf0] ;  /* 0x0002fc00ff050b82 */ /* 0x000e620000000800 */
        /* <DEDUP_REMOVED lines=8> */
[----:B0-----:R-:W-:Y:S01]  /*9d30*/  @P0 IMAD.HI.U32 R4, R6, R3, RZ ;  /* 0x0000000306040227 */ /* 0x001fe200078e00ff */
[----:B------:R-:W-:-:S02]  /*9d40*/  UIADD3 UR18, UR11, UR18, URZ ;  /* 0x000000120b127290 */ /* 0x000fc4000fffe03f */
[----:B------:R-:W-:Y:S01]  /*9d50*/  UIADD3 UR13, UR9, UR13, URZ ;  /* 0x0000000d090d7290 */ /* 0x000fe2000fffe03f */
[----:B------:R-:W-:Y:S02]  /*9d60*/  IMAD.MOV.U32 R3, RZ, RZ, R6 ;  /* 0x000000ffff037224 */ /* 0x000fe400078e0006 */
[----:B------:R-:W-:Y:S01]  /*9d70*/  IMAD.U32 R10, RZ, RZ, UR14 ;  /* 0x0000000eff0a7e24 */ /* 0x000fe2000f8e00ff */
[----:B------:R-:W-:Y:S01]  /*9d80*/  ULDC.64 UR8, c[0x0][UR17+0x210] ;  /* 0x0000840011087abb */ /* 0x000fe20008000a00 */
[----:B-1----:R-:W-:Y:S01]  /*9d90*/  @P0 SHF.R.U32.HI R3, RZ, R5, R4 ;  /* 0x00000005ff030219 */ /* 0x002fe20000011604 */
        /* <DEDUP_REMOVED lines=20> */
.L_x_9455:
[----:B------:R-:W-:Y:S05]  /*9ee0*/  BSYNC B1 ;  /* 0x0000000000017941 */ /* 0x000fea0003800000 */
.L_x_9454:
[----:B------:R-:W-:-:S06]  /*9ef0*/  UISETP.GT.AND UP0, UPT, UR44, 0x1, UPT ;  /* 0x000000012c00788c */ /* 0x000fcc000bf04270 */
[----:B------:R-:W-:-:S13]  /*9f00*/  PLOP3.LUT P0, PT, PT, PT, UP0, 0x80, 0x0 ;  /* 0x000000000000781c */ /* 0x000fda0003f0f008 */
[----:B------:R-:W-:Y:S05]  /*9f10*/  @P0 BRA `(.L_x_9450) ;  /* 0x0000000800600947 */ /* 0x000fea0003800000 */
[----:B------:R-:W1:Y:S01]  /*9f20*/  LDC R11, c[0x0][0xbe8] ;  /* 0x0002fa00ff0b7b82 */ /* 0x000e620000000800 */
[----:B0-----:R-:W-:Y:S01]  /*9f30*/  SHF.R.S32.HI R3, RZ, 0x1f, R8 ;  /* 0x0000001fff037819 */ /* 0x001fe20000011408 */
[----:B------:R-:W-:Y:S01]  /*9f40*/  ULDC.64 UR10, c[0x0][0xaa0] ;  /* 0x0002a800000a7ab9 */ /* 0x000fe20000000a00 */
[----:B------:R-:W-:Y:S01]  /*9f50*/  BSSY B1, `(.L_x_9456) ;  /* 0x0000052000017945 */ /* 0x000fe20003800000 */
[----:B------:R-:W-:Y:S01]  /*9f60*/  UIMAD.WIDE.U32 UR8, UR4, UR10, URZ ;  /* 0x0000000a040872a5 */ /* 0x000fe2000f8e003f */
[----:B------:R-:W-:Y:S01]  /*9f70*/  LEA.HI R3, R3, R8, RZ, 0x3 ;  /* 0x0000000803037211 */ /* 0x000fe200078f18ff */
[----:B------:R-:W-:-:S03]  /*9f80*/  UIMAD UR10, UR19, UR10, URZ ;  /* 0x0000000a130a72a4 */ /* 0x000fc6000f8e023f */
[----:B------:R-:W-:Y:S01]  /*9f90*/  LOP3.LUT R9, R3, 0xfffffff8, RZ, 0xc0, !PT ;  /* 0xfffffff803097812 */ /* 0x000fe200078ec0ff */
[----:B------:R-:W-:Y:S01]  /*9fa0*/  UIMAD UR10, UR4, UR11, UR10 ;  /* 0x0000000b040a72a4 */ /* 0x000fe2000f8e020a */
[----:B------:R-:W-:-:S03]  /*9fb0*/  SHF.R.S32.HI R13, RZ, 0x3, R3 ;  /* 0x00000003ff0d7819 */ /* 0x000fc60000011403 */
[----:B------:R-:W-:Y:S01]  /*9fc0*/  IMAD.IADD R10, R8, 0x1, -R9 ;  /* 0x00000001080a7824 */ /* 0x000fe200078e0a09 */
[----:B------:R-:W-:Y:S01]  /*9fd0*/  UIADD3 UR9, UR9, UR10, URZ ;  /* 0x0000000a09097290 */ /* 0x000fe2000fffe03f */
[----:B------:R-:W-:Y:S02]  /*9fe0*/  IMAD.U32 R8, RZ, RZ, UR41 ;  /* 0x00000029ff087e24 */ /* 0x000fe4000f8e00ff */
[----:B------:R-:W-:Y:S01]  /*9ff0*/  IMAD R3, R10, 0x20, R13 ;  /* 0x000000200a037824 */ /* 0x000fe200078e020d */
[----:B------:R-:W-:Y:S02]  /*a000*/  ULDC.64 UR10, c[0x0][0xae8] ;  /* 0x0002ba00000a7ab9 */ /* 0x000fe40000000a00 */
[----:B------:R-:W-:Y:S01]  /*a010*/  UIMAD.WIDE.U32 UR8, UR43, UR10, UR8 ;  /* 0x0000000a2b0872a5 */ /* 0x000fe2000f8e0008 */
[----:B------:R-:W-:Y:S01]  /*a020*/  IMAD R8, R8, 0x80, R3 ;  /* 0x0000008008087824 */ /* 0x000fe200078e0203 */
[----:B-1----:R-:W-:Y:S02]  /*a030*/  ISETP.NE.AND P0, PT, R11, 0x1, PT ;  /* 0x000000010b00780c */ /* 0x002fe40003f05270 */
[----:B------:R-:W-:Y:S01]  /*a040*/  UIMAD UR9, UR43, UR11, UR9 ;  /* 0x0000000b2b0972a4 */ /* 0x000fe2000f8e0209 */
[----:B------:R-:W-:-:S02]  /*a050*/  IMAD.MOV.U32 R3, RZ, RZ, R8 ;  /* 0x000000ffff037224 */ /* 0x000fc400078e0008 */
[----:B------:R-:W-:Y:S02]  /*a060*/  ULDC.64 UR10, c[0x0][0xaf0] ;  /* 0x0002bc00000a7ab9 */ /* 0x000fe40000000a00 */
[----:B------:R-:W-:Y:S02]  /*a070*/  UIMAD UR40, UR40, UR10, URZ ;  /* 0x0000000a282872a4 */ /* 0x000fe4000f8e023f */
[----:B------:R-:W-:Y:S02]  /*a080*/  UIMAD.WIDE.U32 UR8, UR39, UR10, UR8 ;  /* 0x0000000a270872a5 */ /* 0x000fe4000f8e0008 */
[----:B------:R-:W-:Y:S02]  /*a090*/  UIMAD UR4, UR39, UR11, UR40 ;  /* 0x0000000b270472a4 */ /* 0x000fe4000f8e0228 */
[----:B------:R-:W0:Y:S02]  /*a0a0*/  @P0 LDC R5, c[0x0][0xbec] ;  /* 0x0002fb00ff050b82 */ /* 0x000e240000000800 */
[----:B------:R-:W-:Y:S01]  /*a0b0*/  UIADD3 UR4, UR9, UR4, URZ ;  /* 0x0000000409047290 */ /* 0x000fe2000fffe03f */
[----:B------:R-:W-:-:S05]  /*a0c0*/  ULDC.64 UR10, c[0x0][0xae0] ;  /* 0x0002b800000a7ab9 */ /* 0x000fca0000000a00 */
[----:B------:R-:W1:Y:S01]  /*a0d0*/  @P0 LDC R7, c[0x0][0xbf0] ;  /* 0x0002fc00ff070b82 */ /* 0x000e620000000800 */
[----:B0-----:R-:W-:-:S04]  /*a0e0*/  @P0 IMAD.HI.U32 R4, R8, R5, RZ ;  /* 0x0000000508040227 */ /* 0x001fc800078e00ff */
[----:B------:R-:W-:Y:S02]  /*a0f0*/  IMAD.U32 R5, RZ, RZ, UR9 ;  /* 0x00000009ff057e24 */ /* 0x000fe4000f8e00ff */
[----:B------:R-:W-:Y:S01]  /*a100*/  IMAD.U32 R5, RZ, RZ, UR4 ;  /* 0x00000004ff057e24 */ /* 0x000fe2000f8e00ff */
[----:B-1----:R-:W-:Y:S01]  /*a110*/  @P0 SHF.R.U32.HI R3, RZ, R7, R4 ;  /* 0x00000007ff030219 */ /* 0x002fe20000011604 */
[----:B------:R-:W-:Y:S01]  /*a120*/  IMAD.U32 R4, RZ, RZ, UR8 ;  /* 0x00000008ff047e24 */ /* 0x000fe2000f8e00ff */
[----:B------:R-:W-:Y:S02]  /*a130*/  ULDC.64 UR8, c[0x0][0xad8] ;  /* 0x0002b60000087ab9 */ /* 0x000fe40000000a00 */
[--C-:B------:R-:W-:Y:S01]  /*a140*/  SHF.R.S32.HI R6, RZ, 0x1f, R3.reuse ;  /* 0x0000001fff067819 */ /* 0x100fe20000011403 */
[----:B------:R-:W-:Y:S02]  /*a150*/  IMAD.MOV R7, RZ, RZ, -R3 ;  /* 0x000000ffff077224 */ /* 0x000fe400078e0a03 */
[----:B------:R-:W-:-:S04]  /*a160*/  IMAD.WIDE.U32 R4, R3, UR10, R4 ;  /* 0x0000000a03047c25 */ /* 0x000fc8000f8e0004 */
[----:B------:R-:W-:Y:S02]  /*a170*/  IMAD R7, R11, R7, R8 ;  /* 0x000000070b077224 */ /* 0x000fe400078e0208 */
[----:B------:R-:W-:Y:S02]  /*a180*/  IMAD R6, R6, UR10, RZ ;  /* 0x0000000a06067c24 */ /* 0x000fe4000f8e02ff */
[----:B------:R-:W-:Y:S02]  /*a190*/  IMAD.U32 R8, RZ, RZ, UR41 ;  /* 0x00000029ff087e24 */ /* 0x000fe4000f8e00ff */
[----:B------:R-:W-:Y:S01]  /*a1a0*/  IMAD R9, R3, UR11, R6 ;  /* 0x0000000b03097c24 */ /* 0x000fe2000f8e0206 */
[----:B------:R-:W-:Y:S01]  /*a1b0*/  SHF.R.S32.HI R6, RZ, 0x1f, R7 ;  /* 0x0000001fff067819 */ /* 0x000fe20000011407 */
[----:B------:R-:W-:Y:S02]  /*a1c0*/  IMAD R8, R8, 0x80, R13 ;  /* 0x0000008008087824 */ /* 0x000fe400078e020d */
[----:B------:R-:W-:-:S02]  /*a1d0*/  IMAD.IADD R5, R5, 0x1, R9 ;  /* 0x0000000105057824 */ /* 0x000fc400078e0209 */
[----:B------:R-:W-:Y:S02]  /*a1e0*/  IMAD R6, R6, UR8, RZ ;  /* 0x0000000806067c24 */ /* 0x000fe4000f8e02ff */
[----:B------:R-:W-:-:S04]  /*a1f0*/  IMAD.WIDE.U32 R4, R7, UR8, R4 ;  /* 0x0000000807047c25 */ /* 0x000fc8000f8e0004 */
[----:B------:R-:W-:Y:S01]  /*a200*/  IMAD R9, R7, UR9, R6 ;  /* 0x0000000907097c24 */ /* 0x000fe2000f8e0206 */
[----:B------:R-:W-:Y:S01]  /*a210*/  ULDC.64 UR8, c[0x0][0xa80] ;  /* 0x0002a00000087ab9 */ /* 0x000fe20000000a00 */
[----:B-----5:R-:W-:Y:S01]  /*a220*/  IMAD R11, R0, R11, RZ ;  /* 0x0000000b000b7224 */ /* 0x020fe200078e02ff */
[----:B------:R-:W-:Y:S01]  /*a230*/  LEA R6, P2, R4, UR8, 0x1 ;  /* 0x0000000804067c11 */ /* 0x000fe2000f8408ff */
[C---:B------:R-:W-:Y:S02]  /*a240*/  VIADD R3, R8.reuse, 0x40 ;  /* 0x0000004008037836 */ /* 0x040fe40000000000 */
[----:B------:R-:W-:Y:S02]  /*a250*/  IMAD.IADD R5, R5, 0x1, R9 ;  /* 0x0000000105057824 */ /* 0x000fe400078e0209 */
[----:B------:R-:W-:Y:S01]  /*a260*/  VIADD R0, R8, 0x20 ;  /* 0x0000002008007836 */ /* 0x000fe20000000000 */
[----:B------:R-:W-:Y:S01]  /*a270*/  ISETP.GE.AND P0, PT, R3, R11, PT ;  /* 0x0000000b0300720c */ /* 0x000fe20003f06270 */
[----:B------:R-:W-:Y:S01]  /*a280*/  IMAD.SHL.U32 R7, R10, 0x8, RZ ;  /* 0x000000080a077824 */ /* 0x000fe200078e00ff */
[----:B------:R-:W-:-:S02]  /*a290*/  LEA.HI.X R3, R4, UR9, R5, 0x1, P2 ;  /* 0x0000000904037c11 */ /* 0x000fc400090f0c05 */
[-C--:B------:R-:W-:Y:S01]  /*a2a0*/  ISETP.GE.AND P2, PT, R8, R11.reuse, PT ;  /* 0x0000000b0800720c */ /* 0x080fe20003f46270 */
[C---:B------:R-:W-:Y:S01]  /*a2b0*/  VIADD R9, R7.reuse, 0x40 ;  /* 0x0000004007097836 */ /* 0x040fe20000000000 */
[----:B------:R-:W-:Y:S01]  /*a2c0*/  ISETP.GE.AND P1, PT, R0, R11, PT ;  /* 0x0000000b0000720c */ /* 0x000fe20003f26270 */
[C---:B------:R-:W-:Y:S01]  /*a2d0*/  VIADD R13, R7.reuse, 0xc0 ;  /* 0x000000c0070d7836 */ /* 0x040fe20000000000 */
[----:B------:R0:W1:Y:S01]  /*a2e0*/  SHFL.IDX PT, R4, R6, RZ, 0x181f ;  /* 0x00181fff06047589 */ /* 0x00006200000e0000 */
[----:B------:R-:W-:Y:S01]  /*a2f0*/  VIADD R15, R7, 0x80 ;  /* 0x00000080070f7836 */ /* 0x000fe20000000000 */
[----:B------:R-:W-:Y:S02]  /*a300*/  SHF.R.S32.HI R20, RZ, 0x1f, R7 ;  /* 0x0000001fff147819 */ /* 0x000fe40000011407 */
[----:B------:R0:W2:Y:S01]  /*a310*/  SHFL.IDX PT, R0, R3, RZ, 0x181f ;  /* 0x00181fff03007589 */ /* 0x0000a200000e0000 */
[----:B------:R-:W-:Y:S02]  /*a320*/  SHF.R.S32.HI R10, RZ, 0x1f, R9 ;  /* 0x0000001fff0a7819 */ /* 0x000fe40000011409 */
[----:B------:R-:W-:-:S02]  /*a330*/  SHF.R.S32.HI R12, RZ, 0x1f, R13 ;  /* 0x0000001fff0c7819 */ /* 0x000fc4000001140d */
[----:B------:R-:W-:Y:S01]  /*a340*/  SHF.R.S32.HI R14, RZ, 0x1f, R15 ;  /* 0x0000001fff0e7819 */ /* 0x000fe2000001140f */
[----:B------:R-:W-:Y:S06]  /*a350*/  @P2 BRA `(.L_x_9457) ;  /* 0x0000000000442947 */ /* 0x000fec0003800000 */
        /* <DEDUP_REMOVED lines=8> */
[----:B------:R3:W-:Y:S01]  /*a3e0*/  @!P5 ST.E.128 desc[UR50][R24.64], RZ ;  /* 0x000000ff1800d985 */ /* 0x0007e2000c101d32 */
[----:B------:R-:W-:Y:S02]  /*a3f0*/  @!P4 LEA.HI.X R27, R9, R0, R10, 0x1, P6 ;  /* 0x00000000091bc211 */ /* 0x000fe400030f0c0a */
[----:B------:R-:W-:-:S03]  /*a400*/  @!P3 LEA R28, P6, R15, R4, 0x1 ;  /* 0x000000040f1cb211 */ /* 0x000fc600078c08ff */
[----:B------:R3:W-:Y:S01]  /*a410*/  @!P4 ST.E.128 desc[UR50][R26.64], RZ ;  /* 0x000000ff1a00c985 */ /* 0x0007e2000c101d32 */
[----:B------:R-:W-:Y:S02]  /*a420*/  @!P3 LEA.HI.X R29, R15, R0, R14, 0x1, P6 ;  /* 0x000000000f1db211 */ /* 0x000fe400030f0c0e */
[----:B------:R-:W-:-:S03]  /*a430*/  @!P2 LEA R4, P6, R13, R4, 0x1 ;  /* 0x000000040d04a211 */ /* 0x000fc600078c08ff */
[----:B------:R3:W-:Y:S01]  /*a440*/  @!P3 ST.E.128 desc[UR50][R28.64], RZ ;  /* 0x000000ff1c00b985 */ /* 0x0007e2000c101d32 */
[----:B------:R-:W-:-:S05]  /*a450*/  @!P2 LEA.HI.X R5, R13, R0, R12, 0x1, P6 ;  /* 0x000000000d05a211 */ /* 0x000fca00030f0c0c */
[----:B------:R3:W-:Y:S04]  /*a460*/  @!P2 ST.E.128 desc[UR50][R4.64], RZ ;  /* 0x000000ff0400a985 */ /* 0x0007e8000c101d32 */
.L_x_9457:
[----:B------:R-:W-:Y:S05]  /*a470*/  BSYNC B1 ;  /* 0x0000000000017941 */ /* 0x000fea0003800000 */
.L_x_9456:
[----:B--2---:R2:W4:Y:S01]  /*a480*/  SHFL.IDX PT, R0, R3, 0x1, 0x181f ;  /* 0x00381f0003007f89 */ /* 0x00452200000e0000 */
[----:B------:R-:W-:Y:S03]  /*a490*/  BSSY B1, `(.L_x_9458) ;  /* 0x0000014000017945 */ /* 0x000fe60003800000 */
[----:B-1-3--:R2:W1:Y:S01]  /*a4a0*/  SHFL.IDX PT, R4, R6, 0x1, 0x181f ;  /* 0x00381f0006047f89 */ /* 0x00a46200000e0000 */
[----:B------:R-:W-:Y:S05]  /*a4b0*/  @P1 BRA `(.L_x_9459) ;  /* 0x0000000000441947 */ /* 0x000fea0003800000 */
[----:B------:R-:W-:Y:S02]  /*a4c0*/  ULDC UR4, c[0x0][0xac8] ;  /* 0x0002b20000047ab9 */ /* 0x000fe40000000800 */
[----:B------:R-:W-:Y:S02]  /*a4d0*/  ISETP.GE.AND P4, PT, R7, UR4, PT ;  /* 0x0000000407007c0c */ /* 0x000fe4000bf86270 */
[----:B------:R-:W-:Y:S02]  /*a4e0*/  ISETP.GE.AND P3, PT, R9, UR4, PT ;  /* 0x0000000409007c0c */ /* 0x000fe4000bf66270 */
[----:B------:R-:W-:Y:S02]  /*a4f0*/  ISETP.GE.AND P2, PT, R15, UR4, PT ;  /* 0x000000040f007c0c */ /* 0x000fe4000bf46270 */
[----:B------:R-:W-:-:S07]  /*a500*/  ISETP.GE.AND P1, PT, R13, UR4, PT ;  /* 0x000000040d007c0c */ /* 0x000fce000bf26270 */
[-C--:B-1----:R-:W-:Y:S02]  /*a510*/  @!P4 LEA R24, P6, R7, R4.reuse, 0x1 ;  /* 0x000000040718c211 */ /* 0x082fe400078c08ff */
[----:B------:R-:W-:Y:S02]  /*a520*/  @!P3 LEA R26, P5, R9, R4, 0x1 ;  /* 0x00000004091ab211 */ /* 0x000fe400078a08ff */
[----:B----4-:R-:W-:Y:S02]  /*a530*/  @!P4 LEA.HI.X R25, R7, R0, R20, 0x1, P6 ;  /* 0x000000000719c211 */ /* 0x010fe400030f0c14 */
[----:B------:R-:W-:Y:S02]  /*a540*/  @!P2 LEA R28, P6, R15, R4, 0x1 ;  /* 0x000000040f1ca211 */ /* 0x000fe400078c08ff */
[----:B------:R-:W-:Y:S01]  /*a550*/  @!P3 LEA.HI.X R27, R9, R0, R10, 0x1, P5 ;  /* 0x00000000091bb211 */ /* 0x000fe200028f0c0a */
[----:B------:R3:W-:Y:S01]  /*a560*/  @!P4 ST.E.128 desc[UR50][R24.64], RZ ;  /* 0x000000ff1800c985 */ /* 0x0007e2000c101d32 */
[----:B------:R-:W-:-:S02]  /*a570*/  @!P1 LEA R4, P5, R13, R4, 0x1 ;  /* 0x000000040d049211 */ /* 0x000fc400078a08ff */
[-C--:B------:R-:W-:Y:S01]  /*a580*/  @!P2 LEA.HI.X R29, R15, R0.reuse, R14, 0x1, P6 ;  /* 0x000000000f1da211 */ /* 0x080fe200030f0c0e */
[----:B------:R3:W-:Y:S01]  /*a590*/  @!P3 ST.E.128 desc[UR50][R26.64], RZ ;  /* 0x000000ff1a00b985 */ /* 0x0007e2000c101d32 */
[----:B------:R-:W-:-:S03]  /*a5a0*/  @!P1 LEA.HI.X R5, R13, R0, R12, 0x1, P5 ;  /* 0x000000000d059211 */ /* 0x000fc600028f0c0c */
[----:B------:R3:W-:Y:S04]  /*a5b0*/  @!P2 ST.E.128 desc[UR50][R28.64], RZ ;  /* 0x000000ff1c00a985 */ /* 0x0007e8000c101d32 */
[----:B------:R3:W-:Y:S02]  /*a5c0*/  @!P1 ST.E.128 desc[UR50][R4.64], RZ ;  /* 0x000000ff04009985 */ /* 0x0007e4000c101d32 */
.L_x_9459:
[----:B------:R-:W-:Y:S05]  /*a5d0*/  BSYNC B1 ;  /* 0x0000000000017941 */ /* 0x000fea0003800000 */
.L_x_9458:
[----:B----4-:R4:W0:Y:S01]  /*a5e0*/  SHFL.IDX PT, R0, R3, 0x2, 0x181f ;  /* 0x00581f0003007f89 */ /* 0x01082200000e0000 */
        /* <DEDUP_REMOVED lines=9> */
[-C--:B------:R-:W-:Y:S02]  /*a680*/  @!P2 LEA R26, P5, R9, R4.reuse, 0x1 ;  /* 0x00000004091aa211 */ /* 0x080fe400078a08ff */
[----:B------:R-:W-:Y:S02]  /*a690*/  @!P1 LEA R28, P4, R15, R4, 0x1 ;  /* 0x000000040f1c9211 */ /* 0x000fe400078808ff */
[----:B0-----:R-:W-:Y:S02]  /*a6a0*/  @!P3 LEA.HI.X R25, R7, R0, R20, 0x1, P6 ;  /* 0x000000000719b211 */ /* 0x001fe400030f0c14 */
[----:B------:R-:W-:Y:S02]  /*a6b0*/  @!P0 LEA R4, P6, R13, R4, 0x1 ;  /* 0x000000040d048211 */ /* 0x000fe400078c08ff */
[-C--:B------:R-:W-:Y:S01]  /*a6c0*/  @!P2 LEA.HI.X R27, R9, R0.reuse, R10, 0x1, P5 ;  /* 0x00000000091ba211 */ /* 0x080fe200028f0c0a */
[----:B------:R3:W-:Y:S01]  /*a6d0*/  @!P3 ST.E.128 desc[UR50][R24.64], RZ ;  /* 0x000000ff1800b985 */ /* 0x0007e2000c101d32 */
[----:B------:R-:W-:-:S02]  /*a6e0*/  @!P1 LEA.HI.X R29, R15, R0, R14, 0x1, P4 ;  /* 0x000000000f1d9211 */ /* 0x000fc400020f0c0e */
[----:B------:R-:W-:Y:S01]  /*a6f0*/  @!P0 LEA.HI.X R5, R13, R0, R12, 0x1, P6 ;  /* 0x000000000d058211 */ /* 0x000fe200030f0c0c */
[----:B------:R3:W-:Y:S04]  /*a700*/  @!P2 ST.E.128 desc[UR50][R26.64], RZ ;  /* 0x000000ff1a00a985 */ /* 0x0007e8000c101d32 */
[----:B------:R3:W-:Y:S04]  /*a710*/  @!P1 ST.E.128 desc[UR50][R28.64], RZ ;  /* 0x000000ff1c009985 */ /* 0x0007e8000c101d32 */
[----:B------:R3:W-:Y:S02]  /*a720*/  @!P0 ST.E.128 desc[UR50][R4.64], RZ ;  /* 0x000000ff04008985 */ /* 0x0007e4000c101d32 */
.L_x_9461:
[----:B------:R-:W-:Y:S05]  /*a730*/  BSYNC B1 ;  /* 0x0000000000017941 */ /* 0x000fea0003800000 */
.L_x_9460:
[----:B0-----:R-:W-:Y:S01]  /*a740*/  VIADD R0, R8, 0x60 ;  /* 0x0000006008007836 */ /* 0x001fe20000000000 */
[----:B--2-4-:R-:W0:Y:S04]  /*a750*/  SHFL.IDX PT, R3, R3, 0x3, 0x181f ;  /* 0x00781f0003037f89 */ /* 0x014e2800000e0000 */
[----:B------:R-:W-:Y:S01]  /*a760*/  ISETP.GE.AND P0, PT, R0, R11, PT ;  /* 0x0000000b0000720c */ /* 0x000fe20003f06270 */
[----:B-1-3--:R1:W2:-:S12]  /*a770*/  SHFL.IDX PT, R4, R6, 0x3, 0x181f ;  /* 0x00781f0006047f89 */ /* 0x00a29800000e0000 */
[----:B-1----:R-:W-:Y:S05]  /*a780*/  @P0 BRA `(.L_x_9450) ;  /* 0x0000000000440947 */ /* 0x002fea0003800000 */
[----:B------:R-:W-:Y:S02]  /*a790*/  ULDC UR4, c[0x0][0xac8] ;  /* 0x0002b20000047ab9 */ /* 0x000fe40000000800 */
[----:B------:R-:W-:Y:S02]  /*a7a0*/  ISETP.GE.AND P3, PT, R7, UR4, PT ;  /* 0x0000000407007c0c */ /* 0x000fe4000bf66270 */
[----:B------:R-:W-:Y:S02]  /*a7b0*/  ISETP.GE.AND P2, PT, R9, UR4, PT ;  /* 0x0000000409007c0c */ /* 0x000fe4000bf46270 */
[----:B------:R-:W-:Y:S02]  /*a7c0*/  ISETP.GE.AND P1, PT, R15, UR4, PT ;  /* 0x000000040f007c0c */ /* 0x000fe4000bf26270 */
[----:B------:R-:W-:-:S07]  /*a7d0*/  ISETP.GE.AND P0, PT, R13, UR4, PT ;  /* 0x000000040d007c0c */ /* 0x000fce000bf06270 */
[----:B--2---:R-:W-:-:S04]  /*a7e0*/  @!P3 LEA R6, P4, R7, R4, 0x1 ;  /* 0x000000040706b211 */ /* 0x004fc800078808ff */
[-C--:B0-----:R-:W-:Y:S02]  /*a7f0*/  @!P3 LEA.HI.X R7, R7, R3.reuse, R20, 0x1, P4 ;  /* 0x000000030707b211 */ /* 0x081fe400020f0c14 */
[-C--:B------:R-:W-:Y:S02]  /*a800*/  @!P2 LEA R8, P4, R9, R4.reuse, 0x1 ;  /* 0x000000040908a211 */ /* 0x080fe400078808ff */
[-C--:B------:R-:W-:Y:S01]  /*a810*/  @!P1 LEA R20, P5, R15, R4.reuse, 0x1 ;  /* 0x000000040f149211 */ /* 0x080fe200078a08ff */
[----:B------:R0:W-:Y:S01]  /*a820*/  @!P3 ST.E.128 desc[UR50][R6.64], RZ ;  /* 0x000000ff0600b985 */ /* 0x0001e2000c101d32 */
[----:B------:R-:W-:Y:S02]  /*a830*/  @!P0 LEA R4, P6, R13, R4, 0x1 ;  /* 0x000000040d048211 */ /* 0x000fe400078c08ff */
[-C--:B------:R-:W-:Y:S02]  /*a840*/  @!P2 LEA.HI.X R9, R9, R3.reuse, R10, 0x1, P4 ;  /* 0x000000030909a211 */ /* 0x080fe400020f0c0a */
[----:B------:R-:W-:-:S02]  /*a850*/  @!P1 LEA.HI.X R21, R15, R3, R14, 0x1, P5 ;  /* 0x000000030f159211 */ /* 0x000fc400028f0c0e */
[----:B------:R-:W-:Y:S01]  /*a860*/  @!P0 LEA.HI.X R5, R13, R3, R12, 0x1, P6 ;  /* 0x000000030d058211 */ /* 0x000fe200030f0c0c */
[----:B------:R0:W-:Y:S04]  /*a870*/  @!P2 ST.E.128 desc[UR50][R8.64], RZ ;  /* 0x000000ff0800a985 */ /* 0x0001e8000c101d32 */
[----:B------:R0:W-:Y:S04]  /*a880*/  @!P1 ST.E.128 desc[UR50][R20.64], RZ ;  /* 0x000000ff14009985 */ /* 0x0001e8000c101d32 */
[----:B------:R0:W-:Y:S02]  /*a890*/  @!P0 ST.E.128 desc[UR50][R4.64], RZ ;  /* 0x000000ff04008985 */ /* 0x0001e4000c101d32 */
.L_x_9450:
[----:B------:R-:W-:Y:S05]  /*a8a0*/  BSYNC B0 ;  /* 0x0000000000007941 */ /* 0x000fea0003800000 */
.L_x_9440:
[----:B------:R-:W-:Y:S02]  /*a8b0*/  ULDC UR4, c[0x0][0xc3c] ;  /* 0x00030f0000047ab9 */ /* 0x000fe40000000800 */
[----:B------:R-:W-:-:S06]  /*a8c0*/  UISETP.GE.AND UP0, UPT, UR7, UR4, UPT ;  /* 0x000000040700728c */ /* 0x000fcc000bf06270 */
[----:B------:R-:W-:-:S13]  /*a8d0*/  PLOP3.LUT P0, PT, PT, PT, UP0, 0x80, 0x0 ;  /* 0x000000000000781c */ /* 0x000fda0003f0f008 */
[----:B------:R-:W-:Y:S05]  /*a8e0*/  @!P0 BRA `(.L_x_9462) ;  /* 0xffffff6400d48947 */ /* 0x000fea000383ffff */
[----:B------:R-:W-:Y:S05]  /*a8f0*/  EXIT ;  /* 0x000000000000794d */ /* 0x000fea0003800000 */
.L_x_9411:
        /* <DEDUP_REMOVED lines=16> */
.L_x_9463:
        /* <DEDUP_REMOVED lines=43> */
.L_x_9467:
        /* <DEDUP_REMOVED lines=35> */
.L_x_9465:
        /* <DEDUP_REMOVED lines=18> */
.L_x_9468:
        /* <DEDUP_REMOVED lines=57> */
.L_x_9466:
[----:B------:R-:W-:Y:S01]  /*b390*/  ULDC UR4, c[0x0][0xc3c] ;  /* 0x00030f0000047ab9 */ /* 0x000fe20000000800 */
[----:B------:R-:W-:Y:S02]  /*b3a0*/  IMAD.MOV.U32 R17, RZ, RZ, RZ ;  /* 0x000000ffff117224 */ /* 0x000fe400078e00ff */
[----:B------:R-:W-:Y:S02]  /*b3b0*/  IMAD.U32 R16, RZ, RZ, UR6 ;  /* 0x00000006ff107e24 */ /* 0x000fe4000f8e00ff */
[----:B------:R-:W-:Y:S02]  /*b3c0*/  IMAD.MOV.U32 R18, RZ, RZ, RZ ;  /* 0x000000ffff127224 */ /* 0x000fe400078e00ff */
[----:B------:R-:W-:-:S07]  /*b3d0*/  IMAD.U32 R19, RZ, RZ, UR4 ;  /* 0x00000004ff137e24 */ /* 0x000fce000f8e00ff */
.L_x_9469:
[----:B------:R-:W-:-:S13]  /*b3e0*/  ISETP.NE.AND P0, PT, R7, RZ, PT ;  /* 0x000000ff0700720c */ /* 0x000fda0003f05270 */
[----:B------:R-:W0:Y:S01]  /*b3f0*/  @!P0 S2R R3, SR_CgaCtaId ;  /* 0x0000000000038919 */ /* 0x000e220000008800 */
[----:B------:R-:W-:-:S04]  /*b400*/  @!P0 MOV R2, 0x400 ;  /* 0x0000040000028802 */ /* 0x000fc80000000f00 */
[----:B0-----:R-:W-:-:S05]  /*b410*/  @!P0 LEA R2, R3, R2, 0x18 ;  /* 0x0000000203028211 */ /* 0x001fca00078ec0ff */
[----:B------:R1:W-:Y:S01]  /*b420*/  @!P0 STS.128 [R2+0x228d0], R16 ;  /* 0x0228d01002008388 */ /* 0x0003e20000000c00 */
[----:B------:R-:W-:Y:S06]  /*b430*/  BAR.ARV 0x5, 0x180 ;  /* 0x0146000000007b1d */ /* 0x000fec0000002000 */
.L_x_9464:
        /* <DEDUP_REMOVED lines=25> */
[----:B------:R-:W-:Y:S01]  /*b5d0*/  LOP3.LUT R0, R4, 0xc0, RZ, 0xfc, !PT ;  /* 0x000000c004007812 */ /* 0x000fe200078efcff */
[----:B0-----:R-:W-:-:S06]  /*b5e0*/  ULEA UR4, UR5, UR4, 0x18 ;  /* 0x0000000405047291 */ /* 0x001fcc000f8ec03f */
[----:B------:R-:W-:-:S04]  /*b5f0*/  IMAD.U32 R22, RZ, RZ, UR4 ;  /* 0x00000004ff167e24 */ /* 0x000fc8000f8e00ff */
[----:B--2---:R-:W-:-:S07]  /*b600*/  IMAD R36, R28, 0x2, R22 ;  /* 0x000000021c247824 */ /* 0x004fce00078e0216 */
.L_x_9531:
[----:B0-----:R-:W0:Y:S02]  /*b610*/  LDC.64 R2, c[0x0][0xc88] ;  /* 0x00032200ff027b82 */ /* 0x001e240000000a00 */
[----:B0-----:R-:W-:-:S05]  /*b620*/  IMAD.WIDE R2, R19, 0x4, R2 ;  /* 0x0000000413027825 */ /* 0x001fca00078e0202 */
        /* <DEDUP_REMOVED lines=12> */
[----:B------:R0:W-:Y:S01]  /*b6f0*/  STL [R1], R0 ;  /* 0x0000000001007387 */ /* 0x0001e20000100800 */
        /* <DEDUP_REMOVED lines=33> */
.L_x_9471:
        /* <DEDUP_REMOVED lines=9> */
.L_x_9472:
        /* <DEDUP_REMOVED lines=9> */
.L_x_9473:
        /* <DEDUP_REMOVED lines=8> */
[----:B------:R-:W-:Y:S02]  /*bab0*/  LEA.HI R5, R0, R3, RZ, 0x10 ;  /* 0x0000000300057211 */ /* 0x000fe400078f80ff */
[----:B------:R-:W-:Y:S02]  /*bac0*/  SHF.R.U32.HI R3, RZ, 0x1f, R2 ;  /* 0x0000001fff037819 */ /* 0x000fe40000011602 */
[----:B------:R-:W-:Y:S02]  /*bad0*/  LOP3.LUT R29, R5, 0xff, RZ, 0xc0, !PT ;  /* 0x000000ff051d7812 */ /* 0x000fe400078ec0ff */
[----:B------:R-:W-:Y:S01]  /*bae0*/  LEA.HI.SX32 R0, R2, R3, 0x1c ;  /* 0x0000000302007211 */ /* 0x000fe200078fe2ff */
[----:B------:R-:W-:Y:S01]  /*baf0*/  IMAD.MOV.U32 R2, RZ, RZ, RZ ;  /* 0x000000ffff027224 */ /* 0x000fe200078e00ff */
        /* <DEDUP_REMOVED lines=29> */
.L_x_9475:
[----:B------:R-:W-:Y:S05]  /*bcd0*/  BSYNC B0 ;  /* 0x0000000000007941 */ /* 0x000fea0003800000 */
.L_x_9474:
        /* <DEDUP_REMOVED lines=23> */
.L_x_9477:
        /* <DEDUP_REMOVED lines=20> */
.L_x_9480:
[----:B------:R-:W-:Y:S05]  /*bf90*/  BSYNC B6 ;  /* 0x0000000000067941 */ /* 0x000fea0003800000 */
.L_x_9479:
        /* <DEDUP_REMOVED lines=20> */
.L_x_9483:
        /* <DEDUP_REMOVED lines=15> */
.L_x_9482:
[----:B------:R-:W-:Y:S05]  /*c1d0*/  BSYNC B6 ;  /* 0x0000000000067941 */ /* 0x000fea0003800000 */
.L_x_9481:
[----:B------:R-:W-:Y:S01]  /*c1e0*/  ULDC.64 UR4, c[0x0][0x9f8] ;  /* 0x00027e0000047ab9 */ /* 0x000fe20000000a00 */
[----:B------:R-:W0:Y:S01]  /*c1f0*/  S2R R20, SR_TID.X ;  /* 0x0000000000147919 */ /* 0x000e220000002100 */
[----:B------:R-:W-:Y:S01]  /*c200*/  ISETP.NE.U32.AND P0, PT, RZ, UR4, PT ;  /* 0x00000004ff007c0c */ /* 0x000fe2000bf05070 */
[----:B------:R-:W1:Y:S03]  /*c210*/  LDC R8, c[0x0][0x430] ;  /* 0x00010c00ff087b82 */ /* 0x000e660000000800 */
[----:B------:R-:W-:-:S13]  /*c220*/  ISETP.NE.AND.EX P0, PT, RZ, UR5, PT, P0 ;  /* 0x00000005ff007c0c */ /* 0x000fda000bf05300 */
[----:B------:R-:W-:Y:S01]  /*c230*/  @P0 IADD3 R2, P1, R31, UR4, RZ ;  /* 0x000000041f020c10 */ /* 0x000fe2000ff3e0ff */
[----:B------:R-:W-:Y:S01]  /*c240*/  VIADD R0, R35, 0xffffffff ;  /* 0xffffffff23007836 */ /* 0x000fe20000000000 */
[----:B------:R-:W-:Y:S02]  /*c250*/  ULDC UR4, c[0x0][0x320] ;  /* 0x0000c80000047ab9 */ /* 0x000fe40000000800 */
[----:B------:R-:W-:-:S05]  /*c260*/  @P0 IADD3.X R3, R33, UR5, RZ, P1, !PT ;  /* 0x0000000521030c10 */ /* 0x000fca0008ffe4ff */
[----:B------:R2:W3:Y:S01]  /*c270*/  @P0 LDG.E R27, desc[UR50][R2.64] ;  /* 0x00000032021b0981 */ /* 0x0004e2000c1e1900 */
[----:B0-----:R-:W-:-:S04]  /*c280*/  LOP3.LUT R20, R20, 0x7f, RZ, 0xc0, !PT ;  /* 0x0000007f14147812 */ /* 0x001fc800078ec0ff */
[----:B------:R-:W-:Y:S02]  /*c290*/  SHF.R.U32.HI R21, RZ, 0x3, R20 ;  /* 0x00000003ff157819 */ /* 0x000fe40000011614 */
[----:B------:R-:W0:Y:S01]  /*c2a0*/  S2R R20, SR_TID.X ;  /* 0x0000000000147919 */ /* 0x000e220000002100 */
[----:B-1----:R-:W-:-:S13]  /*c2b0*/  ISETP.NE.AND P2, PT, R8, 0x1, PT ;  /* 0x000000010800780c */ /* 0x002fda0003f45270 */
[----:B------:R-:W2:Y:S08]  /*c2c0*/  @P2 LDC R6, c[0x0][0x434] ;  /* 0x00010d00ff062b82 */ /* 0x000eb00000000800 */
[----:B------:R-:W1:Y:S01]  /*c2d0*/  @P2 LDC R7, c[0x0][0x438] ;  /* 0x00010e00ff072b82 */ /* 0x000e620000000800 */
[----:B0-----:R-:W-:-:S05]  /*c2e0*/  IMAD.SHL.U32 R20, R20, 0x10, RZ ;  /* 0x0000001014147824 */ /* 0x001fca00078e00ff */
[----:B------:R-:W-:-:S05]  /*c2f0*/  LOP3.LUT R20, R21, 0x70, R20, 0xf8, !PT ;  /* 0x0000007015147812 */ /* 0x000fca00078ef814 */
[----:B------:R-:W-:-:S05]  /*c300*/  IMAD R35, R0, 0x60, R20 ;  /* 0x0000006000237824 */ /* 0x000fca00078e0214 */
[----:B------:R-:W-:-:S04]  /*c310*/  ISETP.GE.AND P0, PT, R35, R32, PT ;  /* 0x000000202300720c */ /* 0x000fc80003f06270 */
[----:B------:R-:W-:Y:S01]  /*c320*/  ISETP.GT.U32.OR P0, PT, R20, 0x5f, P0 ;  /* 0x0000005f1400780c */ /* 0x000fe20000704470 */
[----:B------:R-:W0:Y:S01]  /*c330*/  S2R R21, SR_TID.X ;  /* 0x0000000000157919 */ /* 0x000e220000002100 */
[----:B------:R-:W-:-:S11]  /*c340*/  IMAD.IADD R35, R35, 0x1, R30 ;  /* 0x0000000123237824 */ /* 0x000fd600078e021e */
[----:B------:R-:W4:Y:S01]  /*c350*/  @!P0 LDC.64 R4, c[0x0][0x428] ;  /* 0x00010a00ff048b82 */ /* 0x000f220000000a00 */
[----:B--2---:R-:W-:-:S04]  /*c360*/  @P2 IMAD.HI.U32 R2, R35, R6, RZ ;  /* 0x0000000623022227 */ /* 0x004fc800078e00ff */
[----:B------:R-:W-:Y:S01]  /*c370*/  IMAD.MOV.U32 R6, RZ, RZ, R35 ;  /* 0x000000ffff067224 */ /* 0x000fe200078e0023 */
[----:B-1----:R-:W-:-:S04]  /*c380*/  @P2 SHF.R.U32.HI R6, RZ, R7, R2 ;  /* 0x00000007ff062219 */ /* 0x002fc80000011602 */
[--C-:B------:R-:W-:Y:S01]  /*c390*/  @!P0 SHF.R.S32.HI R3, RZ, 0x1f, R6.reuse ;  /* 0x0000001fff038819 */ /* 0x100fe20000011406 */
[----:B------:R-:W-:Y:S02]  /*c3a0*/  @!P0 IMAD.MOV.U32 R2, RZ, RZ, R6 ;  /* 0x000000ffff028224 */ /* 0x000fe400078e0006 */
[----:B0-----:R-:W-:-:S05]  /*c3b0*/  IMAD.SHL.U32 R21, R21, 0x8, RZ ;  /* 0x0000000815157824 */ /* 0x001fca00078e00ff */
[----:B------:R-:W-:-:S04]  /*c3c0*/  LOP3.LUT R21, R21, 0x38, RZ, 0xc0, !PT ;  /* 0x0000003815157812 */ /* 0x000fc800078ec0ff */
[----:B------:R-:W-:Y:S02]  /*c3d0*/  LOP3.LUT R10, R21, 0x40, RZ, 0xfc, !PT ;  /* 0x00000040150a7812 */ /* 0x000fe400078efcff */
[----:B------:R-:W-:Y:S02]  /*c3e0*/  LOP3.LUT R23, R23, 0xffffff7f, RZ, 0xc0, !PT ;  /* 0xffffff7f17177812 */ /* 0x000fe400078ec0ff */
[----:B------:R-:W-:Y:S02]  /*c3f0*/  ISETP.GE.AND P3, PT, R10, UR4, PT ;  /* 0x000000040a007c0c */ /* 0x000fe4000bf66270 */
[----:B------:R-:W-:Y:S02]  /*c400*/  @P2 LOP3.LUT R23, R23, 0x80, RZ, 0xfc, !PT ;  /* 0x0000008017172812 */ /* 0x000fe400078efcff */
[----:B------:R-:W-:Y:S02]  /*c410*/  LOP3.LUT R9, R21, 0x80, RZ, 0xfc, !PT ;  /* 0x0000008015097812 */ /* 0x000fe400078efcff */
[----:B------:R-:W-:Y:S01]  /*c420*/  LOP3.LUT R23, R23, 0xfffffff7, RZ, 0xc0, !PT ;  /* 0xfffffff717177812 */ /* 0x000fe200078ec0ff */
[----:B------:R-:W-:Y:S01]  /*c430*/  IMAD.MOV.U32 R34, RZ, RZ, RZ ;  /* 0x000000ffff227224 */ /* 0x000fe200078e00ff */
[----:B------:R-:W-:-:S05]  /*c440*/  ISETP.GE.AND P2, PT, R21, UR4, PT ;  /* 0x0000000415007c0c */ /* 0x000fca000bf46270 */
[----:B------:R-:W-:-:S04]  /*c450*/  @P3 LOP3.LUT R23, R23, 0x8, RZ, 0xfc, !PT ;  /* 0x0000000817173812 */ /* 0x000fc800078efcff */
[----:B------:R-:W-:-:S04]  /*c460*/  LOP3.LUT R23, R23, 0xffffffef, RZ, 0xc0, !PT ;  /* 0xffffffef17177812 */ /* 0x000fc800078ec0ff */
[----:B------:R-:W-:Y:S01]  /*c470*/  LOP3.LUT R23, R23, 0xfffffffb, RZ, 0xc0, !PT ;  /* 0xfffffffb17177812 */ /* 0x000fe200078ec0ff */
[----:B------:R-:W-:Y:S01]  /*c480*/  UMOV UR5, 0xffffffff ;  /* 0xffffffff00057882 */ /* 0x000fe20000000000 */
[----:B------:R-:W-:Y:S02]  /*c490*/  LOP3.LUT R18, R18, 0xffff, RZ, 0xc0, !PT ;  /* 0x0000ffff12127812 */ /* 0x000fe400078ec0ff */
[----:B---3--:R-:W-:Y:S01]  /*c4a0*/  SHF.R.S32.HI R31, RZ, 0x1f, R27 ;  /* 0x0000001fff1f7819 */ /* 0x008fe2000001141b */
[----:B----4-:R-:W-:-:S04]  /*c4b0*/  @!P0 IMAD.WIDE.U32 R2, R27, R4, R2 ;  /* 0x000000041b028225 */ /* 0x010fc800078e0002 */
[----:B------:R-:W-:-:S04]  /*c4c0*/  @!P0 IMAD R7, R31, R4, RZ ;  /* 0x000000041f078224 */ /* 0x000fc800078e02ff */
[----:B------:R-:W-:Y:S02]  /*c4d0*/  @!P0 IMAD R7, R27, R5, R7 ;  /* 0x000000051b078224 */ /* 0x000fe400078e0207 */
[----:B------:R-:W0:Y:S02]  /*c4e0*/  @!P0 LDC.64 R4, c[0x0][0x418] ;  /* 0x00010600ff048b82 */ /* 0x000e240000000a00 */
[----:B------:R-:W-:Y:S01]  /*c4f0*/  @!P0 IMAD.IADD R7, R3, 0x1, R7 ;  /* 0x0000000103078824 */ /* 0x000fe200078e0207 */
[----:B0-----:R-:W-:-:S04]  /*c500*/  @!P0 LEA R4, P1, R2, R4, 0x2 ;  /* 0x0000000402048211 */ /* 0x001fc800078210ff */
[----:B------:R-:W-:Y:S02]  /*c510*/  @!P0 LEA.HI.X R5, R2, R5, R7, 0x2, P1 ;  /* 0x0000000502058211 */ /* 0x000fe400008f1407 */
[----:B------:R-:W-:Y:S01]  /*c520*/  ISETP.GE.AND P1, PT, R9, UR4, PT ;  /* 0x0000000409007c0c */ /* 0x000fe2000bf26270 */
[----:B------:R-:W-:Y:S02]  /*c530*/  IMAD.MOV R2, RZ, RZ, -R6 ;  /* 0x000000ffff027224 */ /* 0x000fe400078e0a06 */
[----:B------:R0:W5:Y:S02]  /*c540*/  @!P0 LDG.E R34, desc[UR50][R4.64] ;  /* 0x0000003204228981 */ /* 0x000164000c1e1900 */
[----:B------:R-:W-:Y:S01]  /*c550*/  IMAD R35, R8, R2, R35 ;  /* 0x0000000208237224 */ /* 0x000fe200078e0223 */
[----:B------:R-:W-:-:S04]  /*c560*/  LOP3.LUT R8, R21, 0xc0, RZ, 0xfc, !PT ;  /* 0x000000c015087812 */ /* 0x000fc800078efcff */
[----:B------:R-:W-:-:S03]  /*c570*/  ISETP.GE.AND P0, PT, R8, UR4, PT ;  /* 0x0000000408007c0c */ /* 0x000fc6000bf06270 */
[----:B------:R-:W-:-:S04]  /*c580*/  @P1 LOP3.LUT R23, R23, 0x4, RZ, 0xfc, !PT ;  /* 0x0000000417171812 */ /* 0x000fc800078efcff */
[----:B------:R-:W-:-:S04]  /*c590*/  @P2 LOP3.LUT R23, R23, 0x10, RZ, 0xfc, !PT ;  /* 0x0000001017172812 */ /* 0x000fc800078efcff */
[----:B------:R-:W-:Y:S01]  /*c5a0*/  LOP3.LUT R23, R23, 0xfffffffd, RZ, 0xc0, !PT ;  /* 0xfffffffd17177812 */ /* 0x000fe200078ec0ff */
[----:B------:R-:W-:-:S03]  /*c5b0*/  IMAD.U32 R2, RZ, RZ, UR36 ;  /* 0x00000024ff027e24 */ /* 0x000fc6000f8e00ff */
[----:B------:R-:W-:Y:S01]  /*c5c0*/  @P0 LOP3.LUT R23, R23, 0x2, RZ, 0xfc, !PT ;  /* 0x0000000217170812 */ /* 0x000fe200078efcff */
[----:B0-----:R-:W-:Y:S06]  /*c5d0*/  BRA.DIV UR5, `(.L_x_9484) ;  /* 0x0000003e055c7947 */ /* 0x001fec000b800000 */
.L_x_9548:
[----:B------:R-:W-:Y:S02]  /*c5e0*/  ISETP.NE.AND P0, PT, R2, 0x3, PT ;  /* 0x000000030200780c */ /* 0x000fe40003f05270 */
[----:B------:R-:W-:Y:S02]  /*c5f0*/  ISETP.GT.U32.AND P1, PT, R20, 0x5f, PT ;  /* 0x0000005f1400780c */ /* 0x000fe40003f24070 */
[----:B------:R-:W-:Y:S02]  /*c600*/  LOP3.LUT R23, R23, 0xffffffbf, RZ, 0xc0, !PT ;  /* 0xffffffbf17177812 */ /* 0x000fe400078ec0ff */
[----:B------:R-:W-:-:S07]  /*c610*/  SEL R6, RZ, 0x1, P2 ;  /* 0x00000001ff067807 */ /* 0x000fce0001000000 */
[----:B------:R-:W-:-:S04]  /*c620*/  @P0 LOP3.LUT R23, R23, 0x40, RZ, 0xfc, !PT ;  /* 0x0000004017170812 */ /* 0x000fc800078efcff */
[----:B------:R-:W-:-:S04]  /*c630*/  LOP3.LUT R23, R23, 0xffffffdf, RZ, 0xc0, !PT ;  /* 0xffffffdf17177812 */ /* 0x000fc800078ec0ff */
[----:B------:R-:W-:Y:S01]  /*c640*/  @P1 LOP3.LUT R23, R23, 0x20, RZ, 0xfc, !PT ;  /* 0x0000002017171812 */ /* 0x000fe200078efcff */
[----:B------:R-:W-:Y:S06]  /*c650*/  @!P0 BRA `(.L_x_9485) ;  /* 0x0000000000048947 */ /* 0x000fec0003800000 */
[----:B------:R-:W-:Y:S01]  /*c660*/  BPT.TRAP 0x1 ;  /* 0x000000040000795c */ /* 0x000fe20000300000 */
.L_x_9485:
[----:B------:R-:W-:Y:S01]  /*c670*/  IMAD R32, R0, -0x60, R32 ;  /* 0xffffffa000207824 */ /* 0x000fe200078e0220 */
[----:B------:R-:W-:Y:S01]  /*c680*/  SHF.L.U32 R0, R26, 0x1f, RZ ;  /* 0x0000001f1a007819 */ /* 0x000fe200000006ff */
[----:B------:R-:W-:Y:S01]  /*c690*/  IMAD R33, R24, 0x8, R22 ;  /* 0x0000000818217824 */ /* 0x000fe200078e0216 */
[----:B------:R-:W-:Y:S03]  /*c6a0*/  BSSY B0, `(.L_x_9486) ;  /* 0x0000003000007945 */ /* 0x000fe60003800000 */
[----:B------:R-:W0:Y:S02]  /*c6b0*/  SYNCS.PHASECHK.TRANS64.TRYWAIT P0, [R33+URZ+0x22840], R0 ;  /* 0x02284000210075a7 */ /* 0x000e24000800017f */
[----:B0-----:R-:W-:Y:S05]  /*c6c0*/  @!P0 BRA `(.L_x_9487) ;  /* 0x0000003c00548947 */ /* 0x001fea0003800000 */
.L_x_9549:
[----:B------:R-:W-:Y:S05]  /*c6d0*/  BSYNC B0 ;  /* 0x0000000000007941 */ /* 0x000fea0003800000 */
.L_x_9486:
[----:B0-----:R-:W-:Y:S01]  /*c6e0*/  SHF.R.S32.HI R0, RZ, 0x1f, R35 ;  /* 0x0000001fff007819 */ /* 0x001fe20000011423 */
[----:B------:R-:W-:Y:S01]  /*c6f0*/  ULDC.64 UR4, c[0x0][0x300] ;  /* 0x0000c00000047ab9 */ /* 0x000fe20000000a00 */
[----:B------:R-:W0:Y:S01]  /*c700*/  S2R R8, SR_TID.X ;  /* 0x0000000000087919 */ /* 0x000e220000002100 */
[----:B------:R-:W-:Y:S01]  /*c710*/  IMAD.WIDE.U32 R2, R35, UR4, RZ ;  /* 0x0000000423027c25 */ /* 0x000fe2000f8e00ff */
[----:B-----5:R-:W-:Y:S01]  /*c720*/  SHF.R.S32.HI R4, RZ, 0x1f, R34 ;  /* 0x0000001fff047819 */ /* 0x020fe20000011422 */
[----:B------:R-:W-:Y:S01]  /*c730*/  ULDC.64 UR6, c[0x0][0x2e8] ;  /* 0x0000ba0000067ab9 */ /* 0x000fe20000000a00 */
[----:B------:R1:W-:Y:S01]  /*c740*/  STL [R1+0x1c], R0 ;  /* 0x00001c0001007387 */ /* 0x0003e20000100800 */
[----:B------:R-:W-:-:S03]  /*c750*/  LOP3.LUT R23, R23, 0xfffffffe, RZ, 0xc0, !PT ;  /* 0xfffffffe17177812 */ /* 0x000fc600078ec0ff */
[----:B------:R2:W-:Y:S01]  /*c760*/  STL [R1+0x20], R4 ;  /* 0x0000200401007387 */ /* 0x0005e20000100800 */
[----:B-1----:R-:W-:-:S04]  /*c770*/  IMAD R0, R0, UR4, RZ ;  /* 0x0000000400007c24 */ /* 0x002fc8000f8e02ff */
[----:B------:R-:W-:Y:S01]  /*c780*/  IMAD R0, R35, UR5, R0 ;  /* 0x0000000523007c24 */ /* 0x000fe2000f8e0200 */
[----:B------:R-:W-:-:S03]  /*c790*/  ULDC.64 UR4, c[0x0][0x310] ;  /* 0x0000c40000047ab9 */ /* 0x000fc60000000a00 */
[----:B------:R-:W-:Y:S02]  /*c7a0*/  IMAD.IADD R3, R3, 0x1, R0 ;  /* 0x0000000103037824 */ /* 0x000fe400078e0200 */
[----:B------:R-:W-:Y:S02]  /*c7b0*/  IMAD R0, R4, UR4, RZ ;  /* 0x0000000404007c24 */ /* 0x000fe4000f8e02ff */
[----:B--2---:R-:W1:Y:S01]  /*c7c0*/  S2R R4, SR_TID.X ;  /* 0x0000000000047919 */ /* 0x004e620000002100 */
[----:B------:R-:W-:-:S04]  /*c7d0*/  IMAD.WIDE.U32 R2, R34, UR4, R2 ;  /* 0x0000000422027c25 */ /* 0x000fc8000f8e0002 */
[----:B------:R-:W-:Y:S01]  /*c7e0*/  IMAD R0, R34, UR5, R0 ;  /* 0x0000000522007c24 */ /* 0x000fe2000f8e0200 */
[----:B------:R-:W-:Y:S01]  /*c7f0*/  ULDC.64 UR4, c[0x0][0x308] ;  /* 0x0000c20000047ab9 */ /* 0x000fe20000000a00 */
[----:B0-----:R-:W-:Y:S02]  /*c800*/  IMAD.SHL.U32 R8, R8, 0x8, RZ ;  /* 0x0000000808087824 */ /* 0x001fe400078e00ff */
[----:B------:R-:W-:-:S03]  /*c810*/  IMAD.IADD R3, R3, 0x1, R0 ;  /* 0x0000000103037824 */ /* 0x000fc600078e0200 */
[----:B------:R-:W-:Y:S01]  /*c820*/  LOP3.LUT R8, R8, 0x38, RZ, 0xc0, !PT ;  /* 0x0000003808087812 */ /* 0x000fe200078ec0ff */
[----:B------:R-:W-:Y:S01]  /*c830*/  IMAD.WIDE.U32 R2, R18, UR4, R2 ;  /* 0x0000000412027c25 */ /* 0x000fe2000f8e0002 */
[----:B------:R-:W-:Y:S02]  /*c840*/  ULDC UR4, c[0x0][0x2f4] ;  /* 0x0000bd0000047ab9 */ /* 0x000fe40000000800 */
[----:B------:R-:W-:Y:S02]  /*c850*/  ISETP.GE.AND P2, PT, R8, UR4, PT ;  /* 0x0000000408007c0c */ /* 0x000fe4000bf46270 */
[----:B------:R-:W-:-:S11]  /*c860*/  LEA R0, P0, R2, UR6, 0x1 ;  /* 0x0000000602007c11 */ /* 0x000fd6000f8008ff */
[----:B------:R-:W-:Y:S02]  /*c870*/  @P2 LOP3.LUT R23, R23, 0x1, RZ, 0xfc, !PT ;  /* 0x0000000117172812 */ /* 0x000fe400078efcff */
[----:B-1----:R-:W-:-:S04]  /*c880*/  LOP3.LUT R4, R4, 0x7f, RZ, 0xc0, !PT ;  /* 0x0000007f04047812 */ /* 0x002fc800078ec0ff */
[----:B------:R-:W-:Y:S01]  /*c890*/  SHF.R.U32.HI R5, RZ, 0x3, R4 ;  /* 0x00000003ff057819 */ /* 0x000fe20000011604 */
[----:B------:R-:W-:Y:S01]  /*c8a0*/  IMAD R4, R18, UR5, R3 ;  /* 0x0000000512047c24 */ /* 0x000fe2000f8e0203 */
[----:B------:R-:W-:-:S03]  /*c8b0*/  UMOV UR5, 0xffffffff ;  /* 0xffffffff00057882 */ /* 0x000fc60000000000 */
[----:B------:R-:W-:Y:S01]  /*c8c0*/  IMAD.IADD R32, R32, 0x1, -R5 ;  /* 0x0000000120207824 */ /* 0x000fe200078e0a05 */
[----:B------:R-:W-:Y:S01]  /*c8d0*/  LEA.HI.X R4, R2, UR7, R4, 0x1, P0 ;  /* 0x0000000702047c11 */ /* 0x000fe200080f0c04 */
[----:B------:R-:W-:-:S03]  /*c8e0*/  IMAD R5, R24, 0x1800, R28 ;  /* 0x0000180018057824 */ /* 0x000fc600078e021c */
        /* <DEDUP_REMOVED lines=54> */
.L_x_9563:
        /* <DEDUP_REMOVED lines=10> */
.L_x_9489:
        /* <DEDUP_REMOVED lines=11> */
.L_x_9490:
[----:B0-----:R0:W5:Y:S01]  /*cda0*/  LDL.LU R3, [R1] ;  /* 0x0000000001037983 */ /* 0x0011620000300800 */
[C---:B------:R-:W-:Y:S01]  /*cdb0*/  LOP3.LUT P3, RZ, R23.reuse, 0x8, RZ, 0xc0, !PT ;  /* 0x0000000817ff7812 */ /* 0x040fe2000786c0ff */
[----:B------:R0:W-:Y:S01]  /*cdc0*/  SYNCS.ARRIVE.TRANS64.A1T0 RZ, [R33+URZ+0x22830], RZ ;  /* 0x022830ff21ff79a7 */ /* 0x0001e2000810003f */
[----:B------:R-:W-:-:S13]  /*cdd0*/  LOP3.LUT P2, RZ, R23, 0x4, RZ, 0xc0, !PT ;  /* 0x0000000417ff7812 */ /* 0x000fda000784c0ff */
[----:B------:R-:W-:Y:S05]  /*cde0*/  WARPSYNC.ALL ;  /* 0x0000000000007948 */ /* 0x000fea0003800000 */
[----:B------:R-:W-:Y:S01]  /*cdf0*/  BAR.SYNC.DEFER_BLOCKING 0x8, 0x180 ;  /* 0x0206000000007b1d */ /* 0x000fe20000010000 */
[----:B------:R-:W-:Y:S02]  /*ce00*/  LOP3.LUT P1, RZ, R23, 0x100, RZ, 0xc0, !PT ;  /* 0x0000010017ff7812 */ /* 0x000fe4000782c0ff */
[----:B------:R-:W-:Y:S02]  /*ce10*/  SEL R0, RZ, 0x2, P3 ;  /* 0x00000002ff007807 */ /* 0x000fe40001800000 */
[----:B------:R-:W-:Y:S01]  /*ce20*/  SEL R2, RZ, 0x4, P2 ;  /* 0x00000004ff027807 */ /* 0x000fe20001000000 */
[----:B------:R-:W-:Y:S01]  /*ce30*/  ULDC.64 UR4, c[0x0][0x298] ;  /* 0x0000a60000047ab9 */ /* 0x000fe20000000a00 */
[----:B------:R-:W-:Y:S01]  /*ce40*/  SEL R4, R25, RZ, !P1 ;  /* 0x000000ff19047207 */ /* 0x000fe20004800000 */
[----:B------:R-:W-:Y:S01]  /*ce50*/  BSSY B6, `(.L_x_9491) ;  /* 0x0000021000067945 */ /* 0x000fe20003800000 */
[----:B------:R-:W-:-:S02]  /*ce60*/  IADD3 R0, R2, R0, R6 ;  /* 0x0000000002007210 */ /* 0x000fc40007ffe006 */
[----:B------:R-:W-:Y:S01]  /*ce70*/  LOP3.LUT P0, RZ, R23, 0x2, RZ, 0xc0, !PT ;  /* 0x0000000217ff7812 */ /* 0x000fe2000780c0ff */
[----:B------:R1:W-:Y:S03]  /*ce80*/  STL [R1+0x14], R4 ;  /* 0x0000140401007387 */ /* 0x0003e60000100800 */
[----:B------:R-:W-:-:S05]  /*ce90*/  SEL R25, RZ, 0x8, P0 ;  /* 0x00000008ff197807 */ /* 0x000fca0000000000 */
[----:B------:R-:W-:Y:S01]  /*cea0*/  IMAD.IADD R25, R0, 0x1, R25 ;  /* 0x0000000100197824 */ /* 0x000fe200078e0219 */
[----:B------:R-:W-:Y:S01]  /*ceb0*/  SHF.R.S32.HI R0, RZ, 0x1f, R37 ;  /* 0x0000001fff007819 */ /* 0x000fe20000011425 */
[----:B-1----:R-:W-:-:S04]  /*cec0*/  IMAD.WIDE.U32 R4, R37, UR4, RZ ;  /* 0x0000000425047c25 */ /* 0x002fc8000f8e00ff */
[----:B------:R-:W-:-:S04]  /*ced0*/  IMAD R0, R0, UR4, RZ ;  /* 0x0000000400007c24 */ /* 0x000fc8000f8e02ff */
[----:B------:R-:W-:-:S04]  /*cee0*/  IMAD R0, R37, UR5, R0 ;  /* 0x0000000525007c24 */ /* 0x000fc8000f8e0200 */
[----:B------:R-:W-:Y:S01]  /*cef0*/  IMAD.IADD R37, R5, 0x1, R0 ;  /* 0x0000000105257824 */ /* 0x000fe200078e0200 */
[----:B-----5:R-:W-:-:S05]  /*cf00*/  SEL R2, R3, RZ, !P1 ;  /* 0x000000ff03027207 */ /* 0x020fca0004800000 */
[----:B------:R1:W-:Y:S04]  /*cf10*/  STL [R1], R2 ;  /* 0x0000000201007387 */ /* 0x0003e80000100800 */
[----:B------:R2:W-:Y:S01]  /*cf20*/  STL.64 [R1+0x8], R4 ;  /* 0x0000080401007387 */ /* 0x0005e20000100a00 */
[----:B-1----:R-:W-:-:S05]  /*cf30*/  VIADD R2, R22, 0x18400 ;  /* 0x0001840016027836 */ /* 0x002fca0000000000 */
[----:B------:R-:W-:-:S13]  /*cf40*/  LOP3.LUT P0, RZ, R2, 0x3ff, RZ, 0xc0, !PT ;  /* 0x000003ff02ff7812 */ /* 0x000fda000780c0ff */
[----:B--2---:R-:W-:Y:S05]  /*cf50*/  @!P0 BRA `(.L_x_9492) ;  /* 0x0000000000408947 */ /* 0x004fea0003800000 */
[----:B------:R-:W-:Y:S01]  /*cf60*/  MOV R2, 0x0 ;  /* 0x0000000000027802 */ /* 0x000fe20000000f00 */
[----:B------:R-:W-:Y:S01]  /*cf70*/  ULDC.64 UR6, c[0x4][0xf0] ;  /* 0x01003c0000067ab9 */ /* 0x000fe20000000a00 */
[----:B------:R-:W-:Y:S01]  /*cf80*/  ULDC.64 UR8, c[0x4][0xf8] ;  /* 0x01003e0000087ab9 */ /* 0x000fe20000000a00 */
[----:B------:R-:W-:Y:S01]  /*cf90*/  ULDC.64 UR4, c[0x4][0x20] ;  /* 0x0100080000047ab9 */ /* 0x000fe20000000a00 */
[----:B------:R-:W-:Y:S02]  /*cfa0*/  IMAD.U32 R4, RZ, RZ, UR6 ;  /* 0x00000006ff047e24 */ /* 0x000fe4000f8e00ff */
[----:B------:R-:W1:Y:S01]  /*cfb0*/  LDC.64 R2, c[0x4][R2] ;  /* 0x0100000002027b82 */ /* 0x000e620000000a00 */
        /* <DEDUP_REMOVED lines=10> */
.L_x_9492:
[----:B------:R-:W-:Y:S05]  /*d060*/  BSYNC B6 ;  /* 0x0000000000067941 */ /* 0x000fea0003800000 */
.L_x_9491:
[----:B------:R-:W2:Y:S01]  /*d070*/  LDL.LU.64 R2, [R1+0x8] ;  /* 0x0000080001027983 */ /* 0x000ea20000300a00 */
[----:B------:R-:W-:Y:S01]  /*d080*/  ULDC.64 UR4, c[0x0][0x2d8] ;  /* 0x0000b60000047ab9 */ /* 0x000fe20000000a00 */
[----:B------:R-:W1:Y:S02]  /*d090*/  LDC R6, c[0x0][0x448] ;  /* 0x00011200ff067b82 */ /* 0x000e640000000800 */
[----:B------:R-:W3:Y:S04]  /*d0a0*/  LDL.LU R21, [R1] ;  /* 0x0000000001157983 */ /* 0x000ee80000300800 */
[----:B------:R-:W4:Y:S01]  /*d0b0*/  LDL.LU R20, [R1+0x14] ;  /* 0x0000140001147983 */ /* 0x000f220000300800 */
[----:B------:R-:W-:-:S03]  /*d0c0*/  IMAD.SHL.U32 R17, R17, 0x80, RZ ;  /* 0x0000008011117824 */ /* 0x000fc600078e00ff */
[----:B------:R0:W5:Y:S01]  /*d0d0*/  LDL R10, [R1+0x10] ;  /* 0x00001000010a7983 */ /* 0x0001620000100800 */
[----:B-1----:R-:W-:-:S13]  /*d0e0*/  ISETP.NE.AND P0, PT, R6, 0x1, PT ;  /* 0x000000010600780c */ /* 0x002fda0003f05270 */
[----:B------:R-:W1:Y:S01]  /*d0f0*/  @P0 LDC R4, c[0x0][0x44c] ;  /* 0x00011300ff040b82 */ /* 0x000e620000000800 */
[----:B------:R-:W0:Y:S02]  /*d100*/  S2R R8, SR_TID.X ;  /* 0x0000000000087919 */ /* 0x000e240000002100 */
[----:B0-----:R-:W-:-:S05]  /*d110*/  IMAD.SHL.U32 R8, R8, 0x8, RZ ;  /* 0x0000000808087824 */ /* 0x001fca00078e00ff */
        /* <DEDUP_REMOVED lines=9> */
[----:B------:R-:W0:Y:S02]  /*d1b0*/  S2R R20, SR_TID.X ;  /* 0x0000000000147919 */ /* 0x000e240000002100 */
[----:B------:R-:W-:Y:S02]  /*d1c0*/  IMAD.IADD R3, R3, 0x1, R0 ;  /* 0x0000000103037824 */ /* 0x000fe400078e0200 */
[----:B------:R-:W2:Y:S01]  /*d1d0*/  @P0 LDC R0, c[0x0][0x450] ;  /* 0x00011400ff000b82 */ /* 0x000ea20000000800 */
[----:B0-----:R-:W-:-:S04]  /*d1e0*/  LOP3.LUT R20, R20, 0x7f, RZ, 0xc0, !PT ;  /* 0x0000007f14147812 */ /* 0x001fc800078ec0ff */
[----:B------:R-:W-:Y:S02]  /*d1f0*/  SHF.R.U32.HI R21, RZ, 0x3, R20 ;  /* 0x00000003ff157819 */ /* 0x000fe40000011614 */
[----:B------:R-:W0:Y:S02]  /*d200*/  S2R R20, SR_TID.X ;  /* 0x0000000000147919 */ /* 0x000e240000002100 */
[----:B0-----:R-:W-:-:S05]  /*d210*/  IMAD.SHL.U32 R20, R20, 0x10, RZ ;  /* 0x0000001014147824 */ /* 0x001fca00078e00ff */
[----:B------:R-:W-:-:S04]  /*d220*/  LOP3.LUT R20, R21, 0x70, R20, 0xf8, !PT ;  /* 0x0000007015147812 */ /* 0x000fc800078ef814 */
[----:B------:R-:W-:-:S05]  /*d230*/  LOP3.LUT R5, R20, R17, RZ, 0xfc, !PT ;  /* 0x0000001114057212 */ /* 0x000fca00078efcff */
[----:B-1----:R-:W-:-:S04]  /*d240*/  @P0 IMAD.HI.U32 R7, R5, R4, RZ ;  /* 0x0000000405070227 */ /* 0x002fc800078e00ff */
[----:B------:R-:W-:Y:S01]  /*d250*/  IMAD.MOV.U32 R4, RZ, RZ, R5 ;  /* 0x000000ffff047224 */ /* 0x000fe200078e0005 */
[----:B--2---:R-:W-:Y:S01]  /*d260*/  @P0 SHF.R.U32.HI R4, RZ, R0, R7 ;  /* 0x00000000ff040219 */ /* 0x004fe20000011607 */
        /* <DEDUP_REMOVED lines=25> */
[----:B------:R-:W-:Y:S01]  /*d400*/  IMAD.IADD R17, R9, 0x1, R17 ;  /* 0x0000000109117824 */ /* 0x000fe200078e0211 */
[----:B------:R-:W1:Y:S03]  /*d410*/  SHFL.IDX PT, R2, R4, RZ, 0x181f ;  /* 0x00181fff04027589 */ /* 0x000e6600000e0000 */
[C---:B------:R-:W-:Y:S01]  /*d420*/  VIADD R6, R17.reuse, 0x10 ;  /* 0x0000001011067836 */ /* 0x040fe20000000000 */
[----:B------:R-:W-:Y:S01]  /*d430*/  ISETP.GE.AND P0, PT, R17, R5, PT ;  /* 0x000000051100720c */ /* 0x000fe20003f06270 */
[----:B------:R-:W-:-:S12]  /*d440*/  SHFL.IDX PT, R14, R0, 0x7, 0x181f ;  /* 0x00f81f00000e7f89 */ /* 0x000fd800000e0000 */
[----:B0-----:R-:W-:-:S05]  /*d450*/  @!P0 LEA R3, P2, R8, R3, 0x1 ;  /* 0x0000000308038211 */ /* 0x001fca00078408ff */
[----:B-1----:R-:W-:-:S05]  /*d460*/  @!P0 IMAD.X R2, RZ, RZ, R2, P2 ;  /* 0x000000ffff028224 */ /* 0x002fca00010e0602 */
[----:B------:R-:W-:-:S04]  /*d470*/  @!P0 LOP3.LUT R3, R3, R2, RZ, 0x3c, !PT ;  /* 0x0000000203038212 */ /* 0x000fc800078e3cff */
[----:B------:R-:W-:-:S04]  /*d480*/  @!P0 LOP3.LUT R2, R3, R2, RZ, 0x3c, !PT ;  /* 0x0000000203028212 */ /* 0x000fc800078e3cff */
[----:B------:R-:W-:-:S05]  /*d490*/  @!P0 LOP3.LUT R3, R3, R2, RZ, 0x3c, !PT ;  /* 0x0000000203038212 */ /* 0x000fca00078e3cff */
[----:B------:R0:W-:Y:S01]  /*d4a0*/  @!P0 LDGSTS.E.BYPASS.LTC128B.128 [R36+0x18400], desc[UR50][R2.64], !P1 ;  /* 0x1840000002248fae */ /* 0x0001e2000c901d72 */
[----:B------:R-:W-:Y:S01]  /*d4b0*/  ISETP.GE.AND P0, PT, R6, R5, PT ;  /* 0x000000050600720c */ /* 0x000fe20003f06270 */
[----:B------:R-:W-:Y:S02]  /*d4c0*/  VIADD R6, R17, 0x20 ;  /* 0x0000002011067836 */ /* 0x000fe40000000000 */
[----:B0-----:R-:W0:Y:S04]  /*d4d0*/  SHFL.IDX PT, R3, R0, 0x1, 0x181f ;  /* 0x00381f0000037f89 */ /* 0x001e2800000e0000 */
[----:B------:R-:W1:Y:S06]  /*d4e0*/  SHFL.IDX PT, R2, R4, 0x1, 0x181f ;  /* 0x00381f0004027f89 */ /* 0x000e6c00000e0000 */
        /* <DEDUP_REMOVED lines=48> */
[----:B------:R-:W1:Y:S04]  /*d7f0*/  SHFL.IDX PT, R2, R4, 0x6, 0x181f ;  /* 0x00d81f0004027f89 */ /* 0x000e6800000e0000 */
[----:B------:R-:W2:Y:S02]  /*d800*/  SHFL.IDX PT, R4, R4, 0x7, 0x181f ;  /* 0x00f81f0004047f89 */ /* 0x000ea400000e0000 */
[----:B0-----:R-:W-:-:S05]  /*d810*/  @!P0 LEA R3, P2, R8, R3, 0x1 ;  /* 0x0000000308038211 */ /* 0x001fca00078408ff */
[----:B-1----:R-:W-:-:S05]  /*d820*/  @!P0 IMAD.X R2, RZ, RZ, R2, P2 ;  /* 0x000000ffff028224 */ /* 0x002fca00010e0602 */
[----:B------:R-:W-:-:S04]  /*d830*/  @!P0 LOP3.LUT R3, R3, R2, RZ, 0x3c, !PT ;  /* 0x0000000203038212 */ /* 0x000fc800078e3cff */
[----:B------:R-:W-:-:S04]  /*d840*/  @!P0 LOP3.LUT R2, R3, R2, RZ, 0x3c, !PT ;  /* 0x0000000203028212 */ /* 0x000fc800078e3cff */
[----:B------:R-:W-:-:S05]  /*d850*/  @!P0 LOP3.LUT R3, R3, R2, RZ, 0x3c, !PT ;  /* 0x0000000203038212 */ /* 0x000fca00078e3cff */
[----:B--2---:R0:W-:Y:S02]  /*d860*/  @!P0 LDGSTS.E.BYPASS.LTC128B.128 [R36+0x1b400], desc[UR50][R2.64], !P1 ;  /* 0x1b40000002248fae */ /* 0x0041e4000c901d72 */
.L_x_9580:
[----:B------:R-:W-:-:S05]  /*d870*/  VIADD R0, R17, 0x70 ;  /* 0x0000007011007836 */ /* 0x000fca0000000000 */
[----:B------:R-:W-:-:S13]  /*d880*/  ISETP.GE.AND P0, PT, R0, R5, PT ;  /* 0x000000050000720c */ /* 0x000fda0003f06270 */
[----:B0-----:R-:W-:-:S05]  /*d890*/  @!P0 LEA R2, P2, R8, R14, 0x1 ;  /* 0x0000000e08028211 */ /* 0x001fca00078408ff */
[----:B------:R-:W-:-:S05]  /*d8a0*/  @!P0 IMAD.X R3, RZ, RZ, R4, P2 ;  /* 0x000000ffff038224 */ /* 0x000fca00010e0604 */
[----:B------:R-:W-:Y:S01]  /*d8b0*/  @!PT LDS RZ, [RZ] ;  /* 0x00000000fffff984 */ /* 0x000fe20000000800 */
[----:B------:R-:W-:Y:S01]  /*d8c0*/  @!PT LDS RZ, [RZ] ;  /* 0x00000000fffff984 */ /* 0x000fe20000000800 */
[----:B------:R-:W-:Y:S01]  /*d8d0*/  @!PT LDS RZ, [RZ] ;  /* 0x00000000fffff984 */ /* 0x000fe20000000800 */
[----:B------:R0:W-:Y:S01]  /*d8e0*/  @!P0 LDGSTS.E.BYPASS.LTC128B.128 [R36+0x1bc00], desc[UR50][R2.64], !P1 ;  /* 0x1bc0000002248fae */ /* 0x0001e2000c901d72 */
[----:B------:R-:W-:Y:S01]  /*d8f0*/  PLOP3.LUT P0, PT, PT, PT, PT, 0x80, 0x0 ;  /* 0x000000000000781c */ /* 0x000fe20003f0f070 */
[----:B------:R-:W-:-:S12]  /*d900*/  NOP ;  /* 0x0000000000007918 */ /* 0x000fd80000000000 */
.L_x_9494:
        /* <DEDUP_REMOVED lines=18> */
.L_x_9581:
[----:B------:R-:W-:Y:S05]  /*da30*/  BSYNC B0 ;  /* 0x0000000000007941 */ /* 0x000fea0003800000 */
.L_x_9495:
[----:B------:R-:W-:-:S05]  /*da40*/  IMAD.U32 R0, RZ, RZ, UR36 ;  /* 0x00000024ff007e24 */ /* 0x000fca000f8e00ff */
[----:B------:R-:W-:-:S13]  /*da50*/  ISETP.NE.AND P0, PT, R0, 0x3, PT ;  /* 0x000000030000780c */ /* 0x000fda0003f05270 */
[----:B------:R-:W-:Y:S05]  /*da60*/  @!P0 BRA `(.L_x_9497) ;  /* 0x0000000000048947 */ /* 0x000fea0003800000 */
[----:B------:R-:W-:Y:S01]  /*da70*/  BPT.TRAP 0x1 ;  /* 0x000000040000795c */ /* 0x000fe20000300000 */
.L_x_9497:
[----:B------:R-:W-:Y:S01]  /*da80*/  SHF.L.U32 R0, R26, 0x1f, RZ ;  /* 0x0000001f1a007819 */ /* 0x000fe200000006ff */
[----:B------:R-:W-:Y:S03]  /*da90*/  BSSY B0, `(.L_x_9498) ;  /* 0x0000003000007945 */ /* 0x000fe60003800000 */
[----:B------:R-:W1:Y:S02]  /*daa0*/  SYNCS.PHASECHK.TRANS64.TRYWAIT P0, [R33+URZ+0x22860], R0 ;  /* 0x02286000210075a7 */ /* 0x000e64000800017f */
[----:B-1----:R-:W-:Y:S05]  /*dab0*/  @!P0 BRA `(.L_x_9499) ;  /* 0x0000003c00208947 */ /* 0x002fea0003800000 */
.L_x_9582:
[----:B------:R-:W-:Y:S05]  /*dac0*/  BSYNC B0 ;  /* 0x0000000000007941 */ /* 0x000fea0003800000 */
.L_x_9498:
[----:B------:R-:W1:Y:S01]  /*dad0*/  LDL.LU R2, [R1+0x1c] ;  /* 0x00001c0001027983 */ /* 0x000e620000300800 */
[----:B------:R-:W-:Y:S01]  /*dae0*/  ULDC.64 UR4, c[0x0][0x328] ;  /* 0x0000ca0000047ab9 */ /* 0x000fe20000000a00 */
[----:B------:R-:W-:Y:S02]  /*daf0*/  ULDC.64 UR6, c[0x0][0x318] ;  /* 0x0000c60000067ab9 */ /* 0x000fe40000000a00 */
[----:B------:R-:W2:Y:S01]  /*db00*/  LDL.LU R4, [R1+0x20] ;  /* 0x0000200001047983 */ /* 0x000ea20000300800 */
[----:B-1----:R-:W-:Y:S02]  /*db10*/  IMAD R0, R2, UR4, RZ ;  /* 0x0000000402007c24 */ /* 0x002fe4000f8e02ff */
[----:B0-----:R-:W-:-:S04]  /*db20*/  IMAD.WIDE.U32 R2, R35, UR4, RZ ;  /* 0x0000000423027c25 */ /* 0x001fc8000f8e00ff */
        /* <DEDUP_REMOVED lines=16> */
[C---:B------:R-:W-:Y:S01]  /*dc30*/  LOP3.LUT R7, R25.reuse, 0x1, RZ, 0xc0, !PT ;  /* 0x0000000119077812 */ /* 0x040fe200078ec0ff */
[----:B------:R-:W-:Y:S01]  /*dc40*/  IMAD R4, R4, 0x2, R22 ;  /* 0x0000000204047824 */ /* 0x000fe200078e0216 */
[----:B------:R-:W-:Y:S01]  /*dc50*/  LOP3.LUT P2, RZ, R25, 0x2, RZ, 0xc0, !PT ;  /* 0x0000000219ff7812 */ /* 0x000fe2000784c0ff */
[----:B------:R-:W1:Y:S01]  /*dc60*/  SHFL.IDX PT, R14, R5, RZ, 0x181f ;  /* 0x00181fff050e7589 */ /* 0x000e6200000e0000 */
[----:B------:R-:W-:Y:S02]  /*dc70*/  ISETP.NE.U32.AND P3, PT, R7, 0x1, PT ;  /* 0x000000010700780c */ /* 0x000fe40003f65070 */
[----:B------:R-:W-:Y:S01]  /*dc80*/  LOP3.LUT P1, RZ, R25, 0x4, RZ, 0xc0, !PT ;  /* 0x0000000419ff7812 */ /* 0x000fe2000782c0ff */
[----:B------:R-:W2:Y:S01]  /*dc90*/  SHFL.IDX PT, R3, R6, RZ, 0x181f ;  /* 0x00181fff06037589 */ /* 0x000ea200000e0000 */
[----:B0-----:R-:W-:-:S05]  /*dca0*/  IMAD.SHL.U32 R2, R2, 0x8, RZ ;  /* 0x0000000802027824 */ /* 0x001fca00078e00ff */
[----:B------:R-:W-:-:S05]  /*dcb0*/  LOP3.LUT R2, R2, 0x38, RZ, 0xc0, !PT ;  /* 0x0000003802027812 */ /* 0x000fca00078ec0ff */
[----:B------:R-:W-:-:S05]  /*dcc0*/  IMAD.SHL.U32 R0, R2, 0x2, RZ ;  /* 0x0000000202007824 */ /* 0x000fca00078e00ff */
[----:B-1----:R-:W-:Y:S02]  /*dcd0*/  IADD3 R2, P0, R14, R0, RZ ;  /* 0x000000000e027210 */ /* 0x002fe40007f1e0ff */
[----:B------:R-:W0:Y:S03]  /*dce0*/  SHFL.IDX PT, R14, R5, 0x1, 0x181f ;  /* 0x00381f00050e7f89 */ /* 0x000e2600000e0000 */
[----:B--2---:R-:W-:Y:S01]  /*dcf0*/  IMAD.X R3, RZ, RZ, R3, P0 ;  /* 0x000000ffff037224 */ /* 0x004fe200000e0603 */
[----:B------:R-:W-:-:S13]  /*dd00*/  ISETP.LT.OR P0, PT, R32, 0x1, P3 ;  /* 0x000000012000780c */ /* 0x000fda0001f01670 */
[----:B------:R-:W-:Y:S01]  /*dd10*/  LDGSTS.E.BYPASS.LTC128B.128 [R4+0x400], desc[UR50][R2.64], !P0 ;  /* 0x0040000002047fae */ /* 0x000fe2000c101d72 */
[----:B------:R-:W-:-:S13]  /*dd20*/  ISETP.LT.OR P0, PT, R32, 0x1, !P2 ;  /* 0x000000012000780c */ /* 0x000fda0005701670 */
[----:B------:R-:W-:Y:S01]  /*dd30*/  LDGSTS.E.BYPASS.LTC128B.128 [R4+0x3400], desc[UR50][R2.64+0x80], !P0 ;  /* 0x0340008002047fae */ /* 0x000fe2000c101d72 */
[----:B------:R-:W-:-:S13]  /*dd40*/  ISETP.LT.OR P0, PT, R32, 0x1, !P1 ;  /* 0x000000012000780c */ /* 0x000fda0004f01670 */
[----:B------:R-:W-:Y:S01]  /*dd50*/  LDGSTS.E.BYPASS.LTC128B.128 [R4+0x6400], desc[UR50][R2.64+0x100], !P0 ;  /* 0x0640010002047fae */ /* 0x000fe2000c101d72 */
[----:B------:R-:W-:-:S04]  /*dd60*/  LOP3.LUT P0, RZ, R25, 0x8, RZ, 0xc0, !PT ;  /* 0x0000000819ff7812 */ /* 0x000fc8000780c0ff */
[----:B------:R-:W-:-:S13]  /*dd70*/  ISETP.LT.OR P4, PT, R32, 0x1, !P0 ;  /* 0x000000012000780c */ /* 0x000fda0004781670 */
[----:B------:R1:W-:Y:S04]  /*dd80*/  LDGSTS.E.BYPASS.LTC128B.128 [R4+0x9400], desc[UR50][R2.64+0x180], !P4 ;  /* 0x0940018002047fae */ /* 0x0003e8000e101d72 */
[----:B-1----:R-:W1:Y:S01]  /*dd90*/  SHFL.IDX PT, R3, R6, 0x1, 0x181f ;  /* 0x00381f0006037f89 */ /* 0x002e6200000e0000 */
        /* <DEDUP_REMOVED lines=11> */
[----:B0-----:R-:W-:-:S03]  /*de50*/  IADD3 R8, P4, R14, R0, RZ ;  /* 0x000000000e087210 */ /* 0x001fc60007f9e0ff */
[----:B------:R-:W-:Y:S04]  /*de60*/  SHFL.IDX PT, R14, R5, 0x3, 0x181f ;  /* 0x00781f00050e7f89 */ /* 0x000fe800000e0000 */
[----:B-1----:R-:W0:Y:S02]  /*de70*/  SHFL.IDX PT, R3, R6, 0x2, 0x181f ;  /* 0x00581f0006037f89 */ /* 0x002e2400000e0000 */
[----:B0-----:R-:W-:Y:S01]  /*de80*/  IMAD.X R9, RZ, RZ, R3, P4 ;  /* 0x000000ffff097224 */ /* 0x001fe200020e0603 */
[----:B------:R-:W-:Y:S01]  /*de90*/  ISETP.LT.OR P4, PT, R32, 0x21, P3 ;  /* 0x000000212000780c */ /* 0x000fe20001f81670 */
[----:B------:R-:W0:-:S12]  /*dea0*/  SHFL.IDX PT, R3, R6, 0x3, 0x181f ;  /* 0x00781f0006037f89 */ /* 0x000e1800000e0000 */
[----:B------:R-:W-:Y:S01]  /*deb0*/  LDGSTS.E.BYPASS.LTC128B.128 [R4+0x1400], desc[UR50][R8.64], !P4 ;  /* 0x0140000008047fae */ /* 0x000fe2000e101d72 */
[----:B------:R-:W-:-:S13]  /*dec0*/  ISETP.LT.OR P4, PT, R32, 0x21, !P2 ;  /* 0x000000212000780c */ /* 0x000fda0005781670 */
[----:B------:R-:W-:Y:S01]  /*ded0*/  LDGSTS.E.BYPASS.LTC128B.128 [R4+0x4400], desc[UR50][R8.64+0x80], !P4 ;  /* 0x0440008008047fae */ /* 0x000fe2000e101d72 */
[----:B------:R-:W-:-:S13]  /*dee0*/  ISETP.LT.OR P4, PT, R32, 0x21, !P1 ;  /* 0x000000212000780c */ /* 0x000fda0004f81670 */
[----:B------:R-:W-:Y:S01]  /*def0*/  LDGSTS.E.BYPASS.LTC128B.128 [R4+0x7400], desc[UR50][R8.64+0x100], !P4 ;  /* 0x0740010008047fae */ /* 0x000fe2000e101d72 */
[----:B------:R-:W-:-:S13]  /*df00*/  ISETP.LT.OR P4, PT, R32, 0x21, !P0 ;  /* 0x000000212000780c */ /* 0x000fda0004781670 */
[----:B------:R-:W-:Y:S01]  /*df10*/  LDGSTS.E.BYPASS.LTC128B.128 [R4+0xa400], desc[UR50][R8.64+0x180], !P4 ;  /* 0x0a40018008047fae */ /* 0x000fe2000e101d72 */
[----:B------:R-:W-:-:S03]  /*df20*/  IADD3 R2, P4, R14, R0, RZ ;  /* 0x000000000e027210 */ /* 0x000fc60007f9e0ff */
[----:B------:R-:W1:Y:S02]  /*df30*/  SHFL.IDX PT, R14, R5, 0x4, 0x181f ;  /* 0x00981f00050e7f89 */ /* 0x000e6400000e0000 */
[----:B0-----:R-:W-:Y:S01]  /*df40*/  IMAD.X R3, RZ, RZ, R3, P4 ;  /* 0x000000ffff037224 */ /* 0x001fe200020e0603 */
[----:B------:R-:W-:-:S13]  /*df50*/  ISETP.LT.OR P4, PT, R32, 0x31, P3 ;  /* 0x000000312000780c */ /* 0x000fda0001f81670 */
[----:B------:R-:W-:Y:S01]  /*df60*/  LDGSTS.E.BYPASS.LTC128B.128 [R4+0x1c00], desc[UR50][R2.64], !P4 ;  /* 0x01c0000002047fae */ /* 0x000fe2000e101d72 */
[----:B------:R-:W-:-:S13]  /*df70*/  ISETP.LT.OR P4, PT, R32, 0x31, !P2 ;  /* 0x000000312000780c */ /* 0x000fda0005781670 */
[----:B------:R-:W-:Y:S01]  /*df80*/  LDGSTS.E.BYPASS.LTC128B.128 [R4+0x4c00], desc[UR50][R2.64+0x80], !P4 ;  /* 0x04c0008002047fae */ /* 0x000fe2000e101d72 */
[----:B------:R-:W-:-:S13]  /*df90*/  ISETP.LT.OR P4, PT, R32, 0x31, !P1 ;  /* 0x000000312000780c */ /* 0x000fda0004f81670 */
[----:B------:R-:W-:Y:S01]  /*dfa0*/  LDGSTS.E.BYPASS.LTC128B.128 [R4+0x7c00], desc[UR50][R2.64+0x100], !P4 ;  /* 0x07c0010002047fae */ /* 0x000fe2000e101d72 */
[----:B------:R-:W-:-:S13]  /*dfb0*/  ISETP.LT.OR P4, PT, R32, 0x31, !P0 ;  /* 0x000000312000780c */ /* 0x000fda0004781670 */
[----:B------:R0:W-:Y:S04]  /*dfc0*/  LDGSTS.E.BYPASS.LTC128B.128 [R4+0xac00], desc[UR50][R2.64+0x180], !P4 ;  /* 0x0ac0018002047fae */ /* 0x0001e8000e101d72 */
[----:B0-----:R-:W0:Y:S01]  /*dfd0*/  SHFL.IDX PT, R3, R6, 0x4, 0x181f ;  /* 0x00981f0006037f89 */ /* 0x001e2200000e0000 */
[----:B-1----:R-:W-:-:S03]  /*dfe0*/  IADD3 R2, P4, R14, R0, RZ ;  /* 0x000000000e027210 */ /* 0x002fc60007f9e0ff */
[----:B------:R-:W1:Y:S04]  /*dff0*/  SHFL.IDX PT, R6, R6, 0x5, 0x181f ;  /* 0x00b81f0006067f89 */ /* 0x000e6800000e0000 */
[----:B------:R2:W3:Y:S01]  /*e000*/  SHFL.IDX PT, R14, R5, 0x5, 0x181f ;  /* 0x00b81f00050e7f89 */ /* 0x0004e200000e0000 */
[----:B0-----:R-:W-:Y:S01]  /*e010*/  IMAD.X R3, RZ, RZ, R3, P4 ;  /* 0x000000ffff037224 */ /* 0x001fe200020e0603 */
        /* <DEDUP_REMOVED lines=8> */
.L_x_9596:
[C---:B------:R-:W-:Y:S02]  /*e0a0*/  ISETP.LT.OR P3, PT, R32.reuse, 0x51, P3 ;  /* 0x000000512000780c */ /* 0x040fe40001f61670 */
[C---:B------:R-:W-:Y:S02]  /*e0b0*/  ISETP.LT.OR P2, PT, R32.reuse, 0x51, !P2 ;  /* 0x000000512000780c */ /* 0x040fe40005741670 */
[----:B------:R-:W-:Y:S02]  /*e0c0*/  ISETP.LT.OR P1, PT, R32, 0x51, !P1 ;  /* 0x000000512000780c */ /* 0x000fe40004f21670 */
[----:B0-2---:R-:W-:Y:S02]  /*e0d0*/  IADD3 R2, P4, R14, R0, RZ ;  /* 0x000000000e027210 */ /* 0x005fe40007f9e0ff */
[----:B------:R-:W-:-:S03]  /*e0e0*/  ISETP.LT.OR P0, PT, R32, 0x51, !P0 ;  /* 0x000000512000780c */ /* 0x000fc60004701670 */
[----:B------:R-:W-:-:S05]  /*e0f0*/  IMAD.X R3, RZ, RZ, R6, P4 ;  /* 0x000000ffff037224 */ /* 0x000fca00020e0606 */
[----:B------:R-:W-:Y:S01]  /*e100*/  @!PT LDS RZ, [RZ] ;  /* 0x00000000fffff984 */ /* 0x000fe20000000800 */
[----:B------:R-:W-:Y:S01]  /*e110*/  @!PT LDS RZ, [RZ] ;  /* 0x00000000fffff984 */ /* 0x000fe20000000800 */
[----:B------:R-:W-:Y:S01]  /*e120*/  @!PT LDS RZ, [RZ] ;  /* 0x00000000fffff984 */ /* 0x000fe20000000800 */
[----:B------:R0:W-:Y:S04]  /*e130*/  LDGSTS.E.BYPASS.LTC128B.128 [R4+0x2c00], desc[UR50][R2.64], !P3 ;  /* 0x02c0000002047fae */ /* 0x0001e8000d901d72 */
[----:B------:R0:W-:Y:S04]  /*e140*/  LDGSTS.E.BYPASS.LTC128B.128 [R4+0x5c00], desc[UR50][R2.64+0x80], !P2 ;  /* 0x05c0008002047fae */ /* 0x0001e8000d101d72 */
[----:B------:R0:W-:Y:S04]  /*e150*/  LDGSTS.E.BYPASS.LTC128B.128 [R4+0x8c00], desc[UR50][R2.64+0x100], !P1 ;  /* 0x08c0010002047fae */ /* 0x0001e8000c901d72 */
[----:B------:R0:W-:Y:S01]  /*e160*/  LDGSTS.E.BYPASS.LTC128B.128 [R4+0xbc00], desc[UR50][R2.64+0x180], !P0 ;  /* 0x0bc0018002047fae */ /* 0x0001e2000c101d72 */
[----:B------:R-:W-:Y:S01]  /*e170*/  PLOP3.LUT P0, PT, PT, PT, PT, 0x80, 0x0 ;  /* 0x000000000000781c */ /* 0x000fe20003f0f070 */
[----:B------:R-:W-:-:S12]  /*e180*/  NOP ;  /* 0x0000000000007918 */ /* 0x000fd80000000000 */
.L_x_9501:
        /* <DEDUP_REMOVED lines=11> */
.L_x_9502:
[----:B------:R-:W2:Y:S01]  /*e240*/  LDL.LU R2, [R1+0x18] ;  /* 0x0000180001027983 */ /* 0x000ea20000300800 */
[----:B------:R0:W-:Y:S01]  /*e250*/  SYNCS.ARRIVE.TRANS64.A1T0 RZ, [R33+URZ+0x22850], RZ ;  /* 0x022850ff21ff79a7 */ /* 0x0001e2000810003f */
[----:B------:R-:W-:Y:S01]  /*e260*/  BSSY B0, `(.L_x_9503) ;  /* 0x00000dc000007945 */ /* 0x000fe20003800000 */
[----:B--2---:R-:W-:-:S05]  /*e270*/  VIADD R21, R2, 0xfffffffe ;  /* 0xfffffffe02157836 */ /* 0x004fca0000000000 */
[----:B------:R-:W-:-:S13]  /*e280*/  ISETP.GE.AND P0, PT, R21, R29, PT ;  /* 0x0000001d1500720c */ /* 0x000fda0003f06270 */
[----:B0-----:R-:W-:Y:S05]  /*e290*/  @!P0 BRA `(.L_x_9504) ;  /* 0x0000000c00608947 */ /* 0x001fea0003800000 */
.L_x_9517:
[----:B0-----:R-:W0:Y:S01]  /*e2a0*/  S2R R2, SR_TID.X ;  /* 0x0000000000027919 */ /* 0x001e220000002100 */
[----:B-1----:R-:W1:Y:S01]  /*e2b0*/  LDC R3, c[0x0][0x430] ;  /* 0x00010c00ff037b82 */ /* 0x002e620000000800 */
[----:B------:R-:W-:Y:S02]  /*e2c0*/  IMAD R8, R21, 0x60, R30 ;  /* 0x0000006015087824 */ /* 0x000fe400078e021e */
[----:B------:R-:W-:Y:S01]  /*e2d0*/  VIADD R24, R24, 0x1 ;  /* 0x0000000118187836 */ /* 0x000fe20000000000 */
[----:B-1----:R-:W-:Y:S02]  /*e2e0*/  ISETP.NE.AND P0, PT, R3, 0x1, PT ;  /* 0x000000010300780c */ /* 0x002fe40003f05270 */
[----:B0-----:R-:W-:-:S04]  /*e2f0*/  LOP3.LUT R2, R2, 0x7f, RZ, 0xc0, !PT ;  /* 0x0000007f02027812 */ /* 0x001fc800078ec0ff */
[----:B------:R-:W-:Y:S02]  /*e300*/  SHF.R.U32.HI R4, RZ, 0x3, R2 ;  /* 0x00000003ff047819 */ /* 0x000fe40000011602 */
[----:B------:R-:W0:Y:S05]  /*e310*/  S2R R2, SR_TID.X ;  /* 0x0000000000027919 */ /* 0x000e2a0000002100 */
[----:B------:R-:W1:Y:S08]  /*e320*/  @P0 LDC R3, c[0x0][0x434] ;  /* 0x00010d00ff030b82 */ /* 0x000e700000000800 */
[----:B------:R-:W2:Y:S01]  /*e330*/  @P0 LDC R7, c[0x0][0x438] ;  /* 0x00010e00ff070b82 */ /* 0x000ea20000000800 */
[----:B0-----:R-:W-:-:S05]  /*e340*/  IMAD.SHL.U32 R2, R2, 0x10, RZ ;  /* 0x0000001002027824 */ /* 0x001fca00078e00ff */
[----:B------:R-:W-:-:S04]  /*e350*/  LOP3.LUT R2, R4, 0x70, R2, 0xf8, !PT ;  /* 0x0000007004027812 */ /* 0x000fc800078ef802 */
[C---:B------:R-:W-:Y:S01]  /*e360*/  ISETP.GT.U32.AND P1, PT, R2.reuse, 0x5f, PT ;  /* 0x0000005f0200780c */ /* 0x040fe20003f24070 */
[----:B------:R-:W-:-:S04]  /*e370*/  IMAD.IADD R8, R2, 0x1, R8 ;  /* 0x0000000102087824 */ /* 0x000fc800078e0208 */
[----:B-1----:R-:W-:-:S04]  /*e380*/  @P0 IMAD.HI.U32 R2, R8, R3, RZ ;  /* 0x0000000308020227 */ /* 0x002fc800078e00ff */
[----:B------:R-:W-:Y:S01]  /*e390*/  IMAD.MOV.U32 R9, RZ, RZ, R8 ;  /* 0x000000ffff097224 */ /* 0x000fe200078e0008 */
[----:B--2---:R-:W-:-:S03]  /*e3a0*/  @P0 SHF.R.U32.HI R9, RZ, R7, R2 ;  /* 0x00000007ff090219 */ /* 0x004fc60000011602 */
[----:B------:R-:W0:Y:S01]  /*e3b0*/  @!P1 LDC.64 R4, c[0x0][0x428] ;  /* 0x00010a00ff049b82 */ /* 0x000e220000000a00 */
[----:B------:R-:W-:-:S07]  /*e3c0*/  @!P1 SHF.R.S32.HI R3, RZ, 0x1f, R9 ;  /* 0x0000001fff039819 */ /* 0x000fce0000011409 */
[----:B------:R-:W1:Y:S01]  /*e3d0*/  @!P1 LDC.64 R6, c[0x0][0x418] ;  /* 0x00010600ff069b82 */ /* 0x000e620000000a00 */
[----:B0-----:R-:W-:-:S04]  /*e3e0*/  @!P1 IMAD R2, R31, R4, RZ ;  /* 0x000000041f029224 */ /* 0x001fc800078e02ff */
[----:B------:R-:W-:Y:S02]  /*e3f0*/  @!P1 IMAD R5, R27, R5, R2 ;  /* 0x000000051b059224 */ /* 0x000fe400078e0202 */
[----:B------:R-:W-:-:S04]  /*e400*/  @!P1 IMAD.MOV.U32 R2, RZ, RZ, R9 ;  /* 0x000000ffff029224 */ /* 0x000fc800078e0009 */
[----:B------:R-:W-:-:S04]  /*e410*/  @!P1 IMAD.WIDE.U32 R2, R27, R4, R2 ;  /* 0x000000041b029225 */ /* 0x000fc800078e0002 */
[----:B------:R-:W-:Y:S01]  /*e420*/  @!P1 IMAD.IADD R3, R5, 0x1, R3 ;  /* 0x0000000105039824 */ /* 0x000fe200078e0203 */
[C---:B-1----:R-:W-:Y:S01]  /*e430*/  @!P1 LEA R6, P0, R2.reuse, R6, 0x2 ;  /* 0x0000000602069211 */ /* 0x042fe200078010ff */
[----:B------:R-:W-:Y:S02]  /*e440*/  IMAD.MOV.U32 R4, RZ, RZ, RZ ;  /* 0x000000ffff047224 */ /* 0x000fe400078e00ff */
[----:B------:R-:W-:Y:S01]  /*e450*/  IMAD.U32 R10, RZ, RZ, UR36 ;  /* 0x00000024ff0a7e24 */ /* 0x000fe2000f8e00ff */
[----:B------:R-:W-:Y:S01]  /*e460*/  @!P1 LEA.HI.X R7, R2, R7, R3, 0x2, P0 ;  /* 0x0000000702079211 */ /* 0x000fe200000f1403 */
[----:B------:R-:W-:Y:S01]  /*e470*/  IMAD.MOV R5, RZ, RZ, -R9 ;  /* 0x000000ffff057224 */ /* 0x000fe200078e0a09 */
[----:B------:R-:W-:-:S03]  /*e480*/  ISETP.NE.AND P0, PT, R24, 0x2, PT ;  /* 0x000000021800780c */ /* 0x000fc60003f05270 */
[----:B------:R0:W5:Y:S01]  /*e490*/  @!P1 LDG.E R4, desc[UR50][R6.64] ;  /* 0x0000003206049981 */ /* 0x000162000c1e1900 */
[----:B------:R-:W-:Y:S01]  /*e4a0*/  ISETP.NE.AND P1, PT, R10, 0x3, PT ;  /* 0x000000030a00780c */ /* 0x000fe20003f25270 */
[----:B------:R-:W-:Y:S05]  /*e4b0*/  YIELD ;  /* 0x0000000000007946 */ /* 0x000fea0003800000 */
[----:B------:R-:W-:Y:S01]  /*e4c0*/  ULDC UR4, c[0x0][0x430] ;  /* 0x00010c0000047ab9 */ /* 0x000fe20000000800 */
[----:B------:R-:W-:Y:S01]  /*e4d0*/  IMAD.MOV.U32 R2, RZ, RZ, R21 ;  /* 0x000000ffff027224 */ /* 0x000fe200078e0015 */
[----:B------:R-:W-:Y:S01]  /*e4e0*/  SEL R3, RZ, 0x1, P0 ;  /* 0x00000001ff037807 */ /* 0x000fe20000000000 */
[----:B------:R-:W-:Y:S01]  /*e4f0*/  IMAD R5, R5, UR4, R8 ;  /* 0x0000000405057c24 */ /* 0x000fe2000f8e0208 */
[----:B------:R-:W-:Y:S01]  /*e500*/  SEL R24, R24, RZ, P0 ;  /* 0x000000ff18187207 */ /* 0x000fe20000000000 */
[----:B------:R-:W-:Y:S01]  /*e510*/  VIADD R21, R21, 0xffffffff ;  /* 0xffffffff15157836 */ /* 0x000fe20000000000 */
[----:B------:R-:W-:-:S02]  /*e520*/  LOP3.LUT R26, R26, R3, RZ, 0x3c, !PT ;  /* 0x000000031a1a7212 */ /* 0x000fc400078e3cff */
[----:B------:R-:W-:Y:S01]  /*e530*/  ISETP.GT.AND P2, PT, R2, R29, PT ;  /* 0x0000001d0200720c */ /* 0x000fe20003f44270 */
[----:B0-----:R-:W-:-:S12]  /*e540*/  @!P1 BRA `(.L_x_9505) ;  /* 0x0000000000049947 */ /* 0x001fd80003800000 */
[----:B------:R-:W-:Y:S01]  /*e550*/  BPT.TRAP 0x1 ;  /* 0x000000040000795c */ /* 0x000fe20000300000 */
.L_x_9505:
[----:B------:R-:W-:Y:S01]  /*e560*/  IMAD R10, R24, 0x8, R22 ;  /* 0x00000008180a7824 */ /* 0x000fe200078e0216 */
[----:B------:R-:W-:Y:S01]  /*e570*/  SHF.L.U32 R20, R26, 0x1f, RZ ;  /* 0x0000001f1a147819 */ /* 0x000fe200000006ff */
[----:B------:R-:W-:Y:S01]  /*e580*/  BSSY B1, `(.L_x_9506) ;  /* 0x0000004000017945 */ /* 0x000fe20003800000 */
[----:B------:R-:W-:Y:S02]  /*e590*/  SHF.R.S32.HI R9, RZ, 0x1f, R5 ;  /* 0x0000001fff097819 */ /* 0x000fe40000011405 */
[----:B------:R-:W0:Y:S02]  /*e5a0*/  SYNCS.PHASECHK.TRANS64.TRYWAIT P0, [R10+URZ+0x22840], R20 ;  /* 0x022840140a0075a7 */ /* 0x000e24000800017f */
[----:B0-----:R-:W-:Y:S05]  /*e5b0*/  @!P0 BRA `(.L_x_9507) ;  /* 0x0000003800bc8947 */ /* 0x001fea0003800000 */
.L_x_9597:
[----:B------:R-:W-:Y:S05]  /*e5c0*/  BSYNC B1 ;  /* 0x0000000000017941 */ /* 0x000fea0003800000 */
.L_x_9506:
[----:B------:R-:W-:Y:S01]  /*e5d0*/  ULDC.64 UR4, c[0x0][0x300] ;  /* 0x0000c00000047ab9 */ /* 0x000fe20000000a00 */
[----:B-----5:R-:W-:Y:S01]  /*e5e0*/  SHF.R.S32.HI R17, RZ, 0x1f, R4 ;  /* 0x0000001fff117819 */ /* 0x020fe20000011404 */
[----:B------:R-:W-:Y:S01]  /*e5f0*/  IMAD R2, R9, UR4, RZ ;  /* 0x0000000409027c24 */ /* 0x000fe2000f8e02ff */
[----:B------:R-:W-:Y:S01]  /*e600*/  ULDC.64 UR6, c[0x0][0x2e8] ;  /* 0x0000ba0000067ab9 */ /* 0x000fe20000000a00 */
[----:B------:R-:W-:Y:S02]  /*e610*/  LOP3.LUT P1, RZ, R23, 0x1, RZ, 0xc0, !PT ;  /* 0x0000000117ff7812 */ /* 0x000fe4000782c0ff */
        /* <DEDUP_REMOVED lines=18> */
[----:B------:R-:W2:Y:S04]  /*e740*/  SHFL.IDX PT, R3, R8, RZ, 0x181f ;  /* 0x00181fff08037589 */ /* 0x000ea800000e0000 */
[----:B------:R-:W-:Y:S01]  /*e750*/  SHFL.IDX PT, R14, R6, 0x5, 0x181f ;  /* 0x00b81f00060e7f89 */ /* 0x000fe200000e0000 */
[----:B-1----:R-:W-:-:S05]  /*e760*/  IADD3 R2, P0, R2, R0, RZ ;  /* 0x0000000002027210 */ /* 0x002fca0007f1e0ff */
[----:B--2---:R-:W-:-:S05]  /*e770*/  IMAD.X R3, RZ, RZ, R3, P0 ;  /* 0x000000ffff037224 */ /* 0x004fca00000e0603 */
[----:B------:R1:W-:Y:S04]  /*e780*/  LDGSTS.E.BYPASS.LTC128B.128 [R7+0x1c400], desc[UR50][R2.64], !P1 ;  /* 0x1c40000002077fae */ /* 0x0003e8000c901d72 */
[----:B-1----:R-:W1:Y:S04]  /*e790*/  SHFL.IDX PT, R2, R6, 0x1, 0x181f ;  /* 0x00381f0006027f89 */ /* 0x002e6800000e0000 */
[----:B------:R-:W2:Y:S01]  /*e7a0*/  SHFL.IDX PT, R3, R8, 0x1, 0x181f ;  /* 0x00381f0008037f89 */ /* 0x000ea200000e0000 */
        /* <DEDUP_REMOVED lines=18> */
[----:B---3--:R1:W-:Y:S03]  /*e8d0*/  LDGSTS.E.BYPASS.LTC128B.128 [R7+0x1e400], desc[UR50][R2.64], !P1 ;  /* 0x1e40000002077fae */ /* 0x0083e6000c901d72 */
.L_x_9611:
[----:B-1----:R-:W-:-:S05]  /*e8e0*/  IADD3 R2, P0, R14, R0, RZ ;  /* 0x000000000e027210 */ /* 0x002fca0007f1e0ff */
[----:B------:R-:W-:Y:S01]  /*e8f0*/  IMAD.X R3, RZ, RZ, R8, P0 ;  /* 0x000000ffff037224 */ /* 0x000fe200000e0608 */
[----:B------:R-:W-:-:S04]  /*e900*/  PLOP3.LUT P0, PT, PT, PT, PT, 0x80, 0x0 ;  /* 0x000000000000781c */ /* 0x000fc80003f0f070 */
[----:B------:R-:W-:Y:S01]  /*e910*/  @!PT LDS RZ, [RZ] ;  /* 0x00000000fffff984 */ /* 0x000fe20000000800 */
[----:B------:R-:W-:Y:S01]  /*e920*/  @!PT LDS RZ, [RZ] ;  /* 0x00000000fffff984 */ /* 0x000fe20000000800 */
[----:B------:R-:W-:Y:S01]  /*e930*/  @!PT LDS RZ, [RZ] ;  /* 0x00000000fffff984 */ /* 0x000fe20000000800 */
[----:B------:R1:W-:Y:S01]  /*e940*/  LDGSTS.E.BYPASS.LTC128B.128 [R7+0x1ec00], desc[UR50][R2.64], !P1 ;  /* 0x1ec0000002077fae */ /* 0x0003e2000c901d72 */
[----:B------:R-:W-:-:S08]  /*e950*/  NOP ;  /* 0x0000000000007918 */ /* 0x000fd00000000000 */
.L_x_9509:
        /* <DEDUP_REMOVED lines=11> */
.L_x_9510:
[----:B------:R1:W-:Y:S01]  /*ea10*/  SYNCS.ARRIVE.TRANS64.A1T0 RZ, [R10+URZ+0x22830], RZ ;  /* 0x022830ff0aff79a7 */ /* 0x0003e2000810003f */
[----:B------:R-:W-:Y:S05]  /*ea20*/  @!P3 BRA `(.L_x_9511) ;  /* 0x000000000004b947 */ /* 0x000fea0003800000 */
[----:B------:R-:W-:Y:S01]  /*ea30*/  BPT.TRAP 0x1 ;  /* 0x000000040000795c */ /* 0x000fe20000300000 */
.L_x_9511:
[----:B------:R-:W2:Y:S01]  /*ea40*/  SYNCS.PHASECHK.TRANS64.TRYWAIT P0, [R10+URZ+0x22860], R20 ;  /* 0x022860140a0075a7 */ /* 0x000ea2000800017f */
[----:B------:R-:W-:Y:S04]  /*ea50*/  BSSY B1, `(.L_x_9512) ;  /* 0x0000002000017945 */ /* 0x000fe80003800000 */
[----:B--2---:R-:W-:Y:S05]  /*ea60*/  @!P0 BRA `(.L_x_9513) ;  /* 0x0000003c00448947 */ /* 0x004fea0003800000 */
.L_x_9612:
[----:B------:R-:W-:Y:S05]  /*ea70*/  BSYNC B1 ;  /* 0x0000000000017941 */ /* 0x000fea0003800000 */
.L_x_9512:
[----:B------:R-:W-:Y:S01]  /*ea80*/  ULDC.64 UR4, c[0x0][0x328] ;  /* 0x0000ca0000047ab9 */ /* 0x000fe20000000a00 */
[----:B------:R-:W-:Y:S01]  /*ea90*/  ULDC.64 UR6, c[0x0][0x318] ;  /* 0x0000c60000067ab9 */ /* 0x000fe20000000a00 */
[----:B------:R-:W-:Y:S01]  /*eaa0*/  IMAD R2, R9, UR4, RZ ;  /* 0x0000000409027c24 */ /* 0x000fe2000f8e02ff */
[C---:B------:R-:W-:Y:S01]  /*eab0*/  LOP3.LUT P5, RZ, R23.reuse, 0x10, RZ, 0xc0, !PT ;  /* 0x0000001017ff7812 */ /* 0x040fe200078ac0ff */
[----:B0-2---:R-:W-:Y:S01]  /*eac0*/  IMAD R20, R24, 0x6000, R28 ;  /* 0x0000600018147824 */ /* 0x005fe200078e021c */
[----:B------:R-:W-:Y:S01]  /*ead0*/  LOP3.LUT P4, RZ, R23, 0x8, RZ, 0xc0, !PT ;  /* 0x0000000817ff7812 */ /* 0x000fe2000788c0ff */
[----:B------:R-:W-:Y:S01]  /*eae0*/  IMAD R7, R5, UR5, R2 ;  /* 0x0000000505077c24 */ /* 0x000fe2000f8e0202 */
[----:B------:R-:W-:Y:S01]  /*eaf0*/  LOP3.LUT P3, RZ, R23, 0x4, RZ, 0xc0, !PT ;  /* 0x0000000417ff7812 */ /* 0x000fe2000786c0ff */
[----:B------:R-:W-:Y:S01]  /*eb00*/  IMAD.WIDE.U32 R2, R5, UR4, RZ ;  /* 0x0000000405027c25 */ /* 0x000fe2000f8e00ff */
[----:B------:R-:W-:Y:S01]  /*eb10*/  ULDC.64 UR4, c[0x0][0x338] ;  /* 0x0000ce0000047ab9 */ /* 0x000fe20000000a00 */
[----:B------:R-:W-:-:S02]  /*eb20*/  LOP3.LUT P1, RZ, R23, 0x2, RZ, 0xc0, !PT ;  /* 0x0000000217ff7812 */ /* 0x000fc4000782c0ff */
        /* <DEDUP_REMOVED lines=13> */
[----:B------:R-:W-:-:S03]  /*ec00*/  IMAD R20, R20, 0x2, R22 ;  /* 0x0000000214147824 */ /* 0x000fc600078e0216 */
[----:B------:R-:W2:Y:S04]  /*ec10*/  SHFL.IDX PT, R3, R25, RZ, 0x181f ;  /* 0x00181fff19037589 */ /* 0x000ea800000e0000 */
[----:B------:R-:W-:Y:S04]  /*ec20*/  SHFL.IDX PT, R4, R25, 0x1, 0x181f ;  /* 0x00381f0019047f89 */ /* 0x000fe800000e0000 */
[----:B------:R-:W-:Y:S04]  /*ec30*/  SHFL.IDX PT, R8, R17, 0x2, 0x181f ;  /* 0x00581f0011087f89 */ /* 0x000fe800000e0000 */
[----:B------:R-:W-:Y:S01]  /*ec40*/  SHFL.IDX PT, R5, R25, 0x3, 0x181f ;  /* 0x00781f0019057f89 */ /* 0x000fe200000e0000 */
[----:B0-----:R-:W-:-:S03]  /*ec50*/  IADD3 R2, P0, R14, R0, RZ ;  /* 0x000000000e027210 */ /* 0x001fc60007f1e0ff */
[----:B------:R-:W0:Y:S02]  /*ec60*/  SHFL.IDX PT, R14, R17, 0x1, 0x181f ;  /* 0x00381f00110e7f89 */ /* 0x000e2400000e0000 */
[----:B--2---:R-:W-:-:S05]  /*ec70*/  IMAD.X R3, RZ, RZ, R3, P0 ;  /* 0x000000ffff037224 */ /* 0x004fca00000e0603 */
[----:B------:R-:W-:Y:S04]  /*ec80*/  LDGSTS.E.BYPASS.LTC128B.128 [R20+0x400], desc[UR50][R2.64], !P5 ;  /* 0x0040000002147fae */ /* 0x000fe8000e901d72 */
[----:B------:R-:W-:Y:S04]  /*ec90*/  LDGSTS.E.BYPASS.LTC128B.128 [R20+0x3400], desc[UR50][R2.64+0x80], !P4 ;  /* 0x0340008002147fae */ /* 0x000fe8000e101d72 */
[----:B------:R-:W-:Y:S04]  /*eca0*/  LDGSTS.E.BYPASS.LTC128B.128 [R20+0x6400], desc[UR50][R2.64+0x100], !P3 ;  /* 0x0640010002147fae */ /* 0x000fe8000d901d72 */
[----:B------:R2:W-:Y:S01]  /*ecb0*/  LDGSTS.E.BYPASS.LTC128B.128 [R20+0x9400], desc[UR50][R2.64+0x180], !P1 ;  /* 0x0940018002147fae */ /* 0x0005e2000c901d72 */
[----:B0-----:R-:W-:-:S03]  /*ecc0*/  IADD3 R6, P0, R14, R0, RZ ;  /* 0x000000000e067210 */ /* 0x001fc60007f1e0ff */
[----:B------:R-:W-:Y:S02]  /*ecd0*/  SHFL.IDX PT, R14, R17, 0x3, 0x181f ;  /* 0x00781f00110e7f89 */ /* 0x000fe400000e0000 */
[----:B------:R-:W-:Y:S01]  /*ece0*/  IMAD.X R7, RZ, RZ, R4, P0 ;  /* 0x000000ffff077224 */ /* 0x000fe200000e0604 */
[-C--:B------:R-:W-:Y:S01]  /*ecf0*/  IADD3 R8, P0, R8, R0.reuse, RZ ;  /* 0x0000000008087210 */ /* 0x080fe20007f1e0ff */
[----:B------:R-:W0:Y:S04]  /*ed00*/  SHFL.IDX PT, R4, R25, 0x2, 0x181f ;  /* 0x00581f0019047f89 */ /* 0x000e2800000e0000 */
[----:B--2---:R-:W-:Y:S04]  /*ed10*/  SHFL.IDX PT, R3, R25, 0x4, 0x181f ;  /* 0x00981f0019037f89 */ /* 0x004fe800000e0000 */
[----:B------:R2:W-:Y:S04]  /*ed20*/  LDGSTS.E.BYPASS.LTC128B.128 [R20+0xc00], desc[UR50][R6.64], !P5 ;  /* 0x00c0000006147fae */ /* 0x0005e8000e901d72 */
[----:B------:R2:W-:Y:S04]  /*ed30*/  LDGSTS.E.BYPASS.LTC128B.128 [R20+0x3c00], desc[UR50][R6.64+0x80], !P4 ;  /* 0x03c0008006147fae */ /* 0x0005e8000e101d72 */
[----:B------:R2:W-:Y:S04]  /*ed40*/  LDGSTS.E.BYPASS.LTC128B.128 [R20+0x6c00], desc[UR50][R6.64+0x100], !P3 ;  /* 0x06c0010006147fae */ /* 0x0005e8000d901d72 */
[----:B------:R2:W-:Y:S01]  /*ed50*/  LDGSTS.E.BYPASS.LTC128B.128 [R20+0x9c00], desc[UR50][R6.64+0x180], !P1 ;  /* 0x09c0018006147fae */ /* 0x0005e2000c901d72 */
[----:B0-----:R-:W-:Y:S01]  /*ed60*/  IMAD.X R9, RZ, RZ, R4, P0 ;  /* 0x000000ffff097224 */ /* 0x001fe200000e0604 */
[----:B------:R-:W-:-:S02]  /*ed70*/  IADD3 R4, P0, R14, R0, RZ ;  /* 0x000000000e047210 */ /* 0x000fc40007f1e0ff */
[----:B------:R-:W-:Y:S04]  /*ed80*/  SHFL.IDX PT, R25, R25, 0x5, 0x181f ;  /* 0x00b81f0019197f89 */ /* 0x000fe800000e0000 */
[----:B------:R-:W0:Y:S01]  /*ed90*/  SHFL.IDX PT, R14, R17, 0x4, 0x181f ;  /* 0x00981f00110e7f89 */ /* 0x000e2200000e0000 */
[----:B------:R-:W-:-:S03]  /*eda0*/  IMAD.X R5, RZ, RZ, R5, P0 ;  /* 0x000000ffff057224 */ /* 0x000fc600000e0605 */
[----:B------:R2:W-:Y:S04]  /*edb0*/  LDGSTS.E.BYPASS.LTC128B.128 [R20+0x1400], desc[UR50][R8.64], !P5 ;  /* 0x0140000008147fae */ /* 0x0005e8000e901d72 */
[----:B------:R2:W-:Y:S04]  /*edc0*/  LDGSTS.E.BYPASS.LTC128B.128 [R20+0x4400], desc[UR50][R8.64+0x80], !P4 ;  /* 0x0440008008147fae */ /* 0x0005e8000e101d72 */
[----:B------:R2:W-:Y:S04]  /*edd0*/  LDGSTS.E.BYPASS.LTC128B.128 [R20+0x7400], desc[UR50][R8.64+0x100], !P3 ;  /* 0x0740010008147fae */ /* 0x0005e8000d901d72 */
[----:B------:R2:W-:Y:S04]  /*ede0*/  LDGSTS.E.BYPASS.LTC128B.128 [R20+0xa400], desc[UR50][R8.64+0x180], !P1 ;  /* 0x0a40018008147fae */ /* 0x0005e8000c901d72 */
[----:B------:R2:W-:Y:S01]  /*edf0*/  LDGSTS.E.BYPASS.LTC128B.128 [R20+0x1c00], desc[UR50][R4.64], !P5 ;  /* 0x01c0000004147fae */ /* 0x0005e2000e901d72 */
[----:B0-----:R-:W-:-:S03]  /*ee00*/  IADD3 R2, P0, R14, R0, RZ ;  /* 0x000000000e027210 */ /* 0x001fc60007f1e0ff */
[----:B------:R2:W-:Y:S02]  /*ee10*/  LDGSTS.E.BYPASS.LTC128B.128 [R20+0x4c00], desc[UR50][R4.64+0x80], !P4 ;  /* 0x04c0008004147fae */ /* 0x0005e4000e101d72 */
[----:B------:R-:W-:Y:S02]  /*ee20*/  IMAD.X R3, RZ, RZ, R3, P0 ;  /* 0x000000ffff037224 */ /* 0x000fe400000e0603 */
[----:B------:R2:W-:Y:S04]  /*ee30*/  LDGSTS.E.BYPASS.LTC128B.128 [R20+0x7c00], desc[UR50][R4.64+0x100], !P3 ;  /* 0x07c0010004147fae */ /* 0x0005e8000d901d72 */
[----:B------:R2:W-:Y:S04]  /*ee40*/  LDGSTS.E.BYPASS.LTC128B.128 [R20+0xac00], desc[UR50][R4.64+0x180], !P1 ;  /* 0x0ac0018004147fae */ /* 0x0005e8000c901d72 */
[----:B------:R2:W-:Y:S04]  /*ee50*/  LDGSTS.E.BYPASS.LTC128B.128 [R20+0x2400], desc[UR50][R2.64], !P5 ;  /* 0x0240000002147fae */ /* 0x0005e8000e901d72 */
[----:B------:R2:W-:Y:S04]  /*ee60*/  LDGSTS.E.BYPASS.LTC128B.128 [R20+0x5400], desc[UR50][R2.64+0x80], !P4 ;  /* 0x0540008002147fae */ /* 0x0005e8000e101d72 */
[----:B------:R2:W-:Y:S04]  /*ee70*/  LDGSTS.E.BYPASS.LTC128B.128 [R20+0x8400], desc[UR50][R2.64+0x100], !P3 ;  /* 0x0840010002147fae */ /* 0x0005e8000d901d72 */
[----:B------:R2:W-:Y:S04]  /*ee80*/  LDGSTS.E.BYPASS.LTC128B.128 [R20+0xb400], desc[UR50][R2.64+0x180], !P1 ;  /* 0x0b40018002147fae */ /* 0x0005e8000c901d72 */
[----:B------:R2:W0:Y:S02]  /*ee90*/  SHFL.IDX PT, R14, R17, 0x5, 0x181f ;  /* 0x00b81f00110e7f89 */ /* 0x00042400000e0000 */
.L_x_9626:
[----:B0-2---:R-:W-:-:S05]  /*eea0*/  IADD3 R2, P0, R14, R0, RZ ;  /* 0x000000000e027210 */ /* 0x005fca0007f1e0ff */
        /* <DEDUP_REMOVED lines=10> */
.L_x_9515:
        /* <DEDUP_REMOVED lines=11> */
.L_x_9516:
[----:B------:R0:W-:Y:S01]  /*f000*/  SYNCS.ARRIVE.TRANS64.A1T0 RZ, [R10+URZ+0x22850], RZ ;  /* 0x022850ff0aff79a7 */ /* 0x0001e2000810003f */
[----:B------:R-:W-:Y:S05]  /*f010*/  @P2 BRA `(.L_x_9517) ;  /* 0xfffffff000a02947 */ /* 0x000fea000383ffff */
.L_x_9504:
[----:B------:R-:W-:Y:S05]  /*f020*/  BSYNC B0 ;  /* 0x0000000000007941 */ /* 0x000fea0003800000 */
.L_x_9503:
[----:B------:R-:W2:Y:S01]  /*f030*/  S2R R2, SR_TID.X ;  /* 0x0000000000027919 */ /* 0x000ea20000002100 */
[----:B------:R-:W-:Y:S01]  /*f040*/  VIADD R24, R24, 0x1 ;  /* 0x0000000118187836 */ /* 0x000fe20000000000 */
[----:B------:R-:W-:Y:S04]  /*f050*/  BSSY B0, `(.L_x_9518) ;  /* 0x0000012000007945 */ /* 0x000fe80003800000 */
[----:B------:R-:W-:-:S04]  /*f060*/  ISETP.NE.AND P0, PT, R24, 0x2, PT ;  /* 0x000000021800780c */ /* 0x000fc80003f05270 */
[----:B------:R-:W-:Y:S02]  /*f070*/  SEL R5, RZ, 0x1, P0 ;  /* 0x00000001ff057807 */ /* 0x000fe40000000000 */
        /* <DEDUP_REMOVED lines=14> */
[----:B---3--:R-:W-:-:S07]  /*f160*/  IADD3 R16, R0, UR37, R9 ;  /* 0x0000002500107c10 */ /* 0x008fce000fffe009 */
.L_x_9519:
[----:B------:R-:W-:Y:S05]  /*f170*/  BSYNC B0 ;  /* 0x0000000000007941 */ /* 0x000fea0003800000 */
.L_x_9518:
[----:B------:R-:W-:Y:S02]  /*f180*/  SEL R24, R24, RZ, P0 ;  /* 0x000000ff18187207 */ /* 0x000fe40000000000 */
[----:B------:R-:W-:-:S07]  /*f190*/  LOP3.LUT R26, R26, R5, RZ, 0x3c, !PT ;  /* 0x000000051a1a7212 */ /* 0x000fce00078e3cff */
.L_x_9478:
[----:B------:R-:W-:Y:S05]  /*f1a0*/  BSYNC B7 ;  /* 0x0000000000077941 */ /* 0x000fea0003800000 */
.L_x_9476:
[----:B------:R-:W-:-:S13]  /*f1b0*/  LOP3.LUT P0, RZ, R23, 0x200, RZ, 0xc0, !PT ;  /* 0x0000020017ff7812 */ /* 0x000fda000780c0ff */
[----:B------:R-:W-:Y:S05]  /*f1c0*/  @!P0 BRA `(.L_x_9520) ;  /* 0x0000000000248947 */ /* 0x000fea0003800000 */
[----:B------:R-:W-:Y:S05]  /*f1d0*/  WARPSYNC.ALL ;  /* 0x0000000000007948 */ /* 0x000fea0003800000 */
[----:B------:R-:W2:Y:S08]  /*f1e0*/  S2UR UR5, SR_CgaCtaId ;  /* 0x00000000000579c3 */ /* 0x000eb00000008800 */
[----:B------:R-:W-:Y:S06]  /*f1f0*/  BAR.SYNC.DEFER_BLOCKING 0x5, 0x180 ;  /* 0x0146000000007b1d */ /* 0x000fec0000010000 */
[----:B------:R-:W-:-:S02]  /*f200*/  UMOV UR4, 0x400 ;  /* 0x0000040000047882 */ /* 0x000fc40000000000 */
[----:B--2---:R-:W-:-:S06]  /*f210*/  ULEA UR4, UR5, UR4, 0x18 ;  /* 0x0000000405047291 */ /* 0x004fcc000f8ec03f */
[----:B------:R-:W-:-:S05]  /*f220*/  IMAD.U32 R22, RZ, RZ, UR4 ;  /* 0x00000004ff167e24 */ /* 0x000fca000f8e00ff */
[----:B------:R4:W2:Y:S01]  /*f230*/  LDS.128 R16, [R22+0x228d0] ;  /* 0x0228d00016107984 */ /* 0x0008a20000000c00 */
[----:B------:R-:W-:Y:S06]  /*f240*/  BAR.ARV 0x4, 0x180 ;  /* 0x0106000000007b1d */ /* 0x000fec0000002000 */
[----:B------:R-:W-:Y:S05]  /*f250*/  BRA `(.L_x_9521) ;  /* 0x0000000800d07947 */ /* 0x000fea0003800000 */
.L_x_9520:
        /* <DEDUP_REMOVED lines=11> */
[----:B------:R3:W2:Y:S02]  /*f310*/  @!P1 LDG.E R6, desc[UR50][R2.64] ;  /* 0x0000003202069981 */ /* 0x0006a4000c1e1900 */
        /* <DEDUP_REMOVED lines=15> */
[----:B------:R-:W2:Y:S02]  /*f410*/  SHFL.UP PT, R14, R13, 0x1, RZ ;  /* 0x042000000d0e7989 */ /* 0x000ea400000e00ff */
[----:B--2---:R-:W-:-:S05]  /*f420*/  SEL R14, R14, RZ, P1 ;  /* 0x000000ff0e0e7207 */ /* 0x004fca0000800000 */
[----:B------:R-:W-:-:S05]  /*f430*/  IMAD.IADD R5, R13, 0x1, R14 ;  /* 0x000000010d057824 */ /* 0x000fca00078e020e */
        /* <DEDUP_REMOVED lines=12> */
[----:B------:R2:W3:Y:S02]  /*f500*/  SHFL.IDX PT, R14, R2, 0x1f, 0x1f ;  /* 0x03e01f00020e7f89 */ /* 0x0004e400000e0000 */
.L_x_9636:
[----:B------:R-:W-:Y:S02]  /*f510*/  ULDC UR4, c[0x0][0xc38] ;  /* 0x00030e0000047ab9 */ /* 0x000fe40000000800 */
[----:B------:R-:W-:-:S04]  /*f520*/  IMAD.U32 R5, RZ, RZ, UR4 ;  /* 0x00000004ff057e24 */ /* 0x000fc8000f8e00ff */
[----:B---3--:R-:W-:-:S04]  /*f530*/  IMAD R14, R14, R5, RZ ;  /* 0x000000050e0e7224 */ /* 0x008fc800078e02ff */
[----:B------:R-:W-:-:S05]  /*f540*/  IMAD.IADD R9, R8, 0x1, R14 ;  /* 0x0000000108097824 */ /* 0x000fca00078e020e */
[----:B------:R-:W-:-:S13]  /*f550*/  ISETP.GT.AND P6, PT, R9, R0, PT ;  /* 0x000000000900720c */ /* 0x000fda0003fc4270 */
[----:B------:R-:W-:Y:S05]  /*f560*/  @P6 BRA `(.L_x_9523) ;  /* 0x0000000000a46947 */ /* 0x000fea0003800000 */
.L_x_9526:
[----:B--2---:R-:W2:Y:S01]  /*f570*/  LDC R2, c[0x0][0xc3c] ;  /* 0x00030f00ff027b82 */ /* 0x004ea20000000800 */
[----:B------:R-:W-:-:S05]  /*f580*/  VIADD R19, R19, 0x1f ;  /* 0x0000001f13137836 */ /* 0x000fca0000000000 */
[----:B--2---:R-:W-:-:S13]  /*f590*/  ISETP.GE.AND P6, PT, R19, R2, PT ;  /* 0x000000021300720c */ /* 0x004fda0003fc6270 */
[----:B------:R-:W-:Y:S05]  /*f5a0*/  @P6 BRA `(.L_x_9524) ;  /* 0x0000000400b86947 */ /* 0x000fea0003800000 */
[----:B------:R-:W2:Y:S01]  /*f5b0*/  S2R R3, SR_TID.X ;  /* 0x0000000000037919 */ /* 0x000ea20000002100 */
[----:B------:R-:W-:Y:S01]  /*f5c0*/  IMAD.MOV.U32 R7, RZ, RZ, RZ ;  /* 0x000000ffff077224 */ /* 0x000fe200078e00ff */
[----:B--2---:R-:W-:-:S05]  /*f5d0*/  LOP3.LUT R3, R3, 0x1f, RZ, 0xc0, !PT ;  /* 0x0000001f03037812 */ /* 0x004fca00078ec0ff */
[----:B------:R-:W-:-:S05]  /*f5e0*/  IMAD.IADD R11, R19, 0x1, R3 ;  /* 0x00000001130b7824 */ /* 0x000fca00078e0203 */
[----:B------:R-:W-:-:S13]  /*f5f0*/  ISETP.GE.OR P6, PT, R11, R2, !P0 ;  /* 0x000000020b00720c */ /* 0x000fda00047c6670 */
[----:B------:R-:W2:Y:S08]  /*f600*/  @!P6 LDC.64 R2, c[0x0][0xc80] ;  /* 0x00032000ff02eb82 */ /* 0x000eb00000000a00 */
[----:B------:R-:W3:Y:S01]  /*f610*/  @!P6 LDC.64 R4, c[0x0][0xc78] ;  /* 0x00031e00ff04eb82 */ /* 0x000ee20000000a00 */
[----:B--2---:R-:W-:-:S05]  /*f620*/  @!P6 IMAD.WIDE R2, R11, 0x4, R2 ;  /* 0x000000040b02e825 */ /* 0x004fca00078e0202 */
[----:B------:R3:W2:Y:S02]  /*f630*/  @!P6 LDG.E R7, desc[UR50][R2.64] ;  /* 0x000000320207e981 */ /* 0x0006a4000c1e1900 */
[----:B---3--:R-:W-:-:S04]  /*f640*/  @!P6 IMAD.WIDE R2, R11, 0x4, R4 ;  /* 0x000000040b02e825 */ /* 0x008fc800078e0204 */
[----:B------:R-:W-:-:S06]  /*f650*/  IMAD.MOV.U32 R4, RZ, RZ, RZ ;  /* 0x000000ffff047224 */ /* 0x000fcc00078e00ff */
[----:B------:R-:W2:Y:S01]  /*f660*/  @!P6 LDG.E R4, desc[UR50][R2.64] ;  /* 0x000000320204e981 */ /* 0x000ea2000c1e1900 */
[----:B------:R-:W-:Y:S01]  /*f670*/  UMOV UR4, 0xffffffff ;  /* 0xffffffff00047882 */ /* 0x000fe20000000000 */
[----:B--2---:R-:W-:Y:S02]  /*f680*/  IMAD R13, R4, R7, RZ ;  /* 0x00000007040d7224 */ /* 0x004fe400078e02ff */
[----:B------:R-:W-:Y:S05]  /*f690*/  BRA.DIV UR4, `(.L_x_9525) ;  /* 0x0000003e04547947 */ /* 0x000fea000b800000 */
        /* <DEDUP_REMOVED lines=16> */
.L_x_9644:
[----:B------:R-:W-:Y:S02]  /*f7a0*/  ULDC UR4, c[0x0][0xc38] ;  /* 0x00030e0000047ab9 */ /* 0x000fe40000000800 */
[----:B------:R-:W-:-:S04]  /*f7b0*/  IMAD.U32 R5, RZ, RZ, UR4 ;  /* 0x00000004ff057e24 */ /* 0x000fc8000f8e00ff */
[----:B---3--:R-:W-:-:S04]  /*f7c0*/  IMAD R14, R14, R5, RZ ;  /* 0x000000050e0e7224 */ /* 0x008fc800078e02ff */
[----:B------:R-:W-:-:S05]  /*f7d0*/  IMAD.IADD R9, R14, 0x1, R9 ;  /* 0x000000010e097824 */ /* 0x000fca00078e0209 */
[----:B------:R-:W-:-:S13]  /*f7e0*/  ISETP.GT.AND P6, PT, R9, R0, PT ;  /* 0x000000000900720c */ /* 0x000fda0003fc4270 */
[----:B------:R-:W-:Y:S05]  /*f7f0*/  @!P6 BRA `(.L_x_9526) ;  /* 0xfffffffc005ce947 */ /* 0x000fea000383ffff */
.L_x_9523:
[----:B------:R-:W-:Y:S01]  /*f800*/  IMAD.IADD R9, R9, 0x1, -R14 ;  /* 0x0000000109097824 */ /* 0x000fe200078e0a0e */
[----:B------:R-:W-:-:S03]  /*f810*/  UMOV UR4, 0xffffffff ;  /* 0xffffffff00047882 */ /* 0x000fc60000000000 */
[----:B------:R-:W-:-:S05]  /*f820*/  IMAD R3, R2, R5, R9 ;  /* 0x0000000502037224 */ /* 0x000fca00078e0209 */
[----:B------:R-:W-:Y:S01]  /*f830*/  ISETP.GT.AND P6, PT, R3, R0, PT ;  /* 0x000000000300720c */ /* 0x000fe20003fc4270 */
[----:B------:R-:W-:-:S12]  /*f840*/  BRA.DIV UR4, `(.L_x_9527) ;  /* 0x0000003e04a07947 */ /* 0x000fd8000b800000 */
[----:B------:R-:W-:-:S04]  /*f850*/  VOTE.ANY R3, PT, !P6 ;  /* 0x0000000000037806 */ /* 0x000fc800070e0100 */
[----:B------:R-:W3:Y:S02]  /*f860*/  POPC R8, R3 ;  /* 0x0000000300087309 */ /* 0x000ee40000000000 */
[----:B---3--:R3:W4:Y:S04]  /*f870*/  SHFL.IDX PT, R7, R7, R8, 0x1f ;  /* 0x00001f0807077589 */ /* 0x00872800000e0000 */
[----:B------:R3:W0:Y:S02]  /*f880*/  SHFL.IDX PT, R4, R4, R8, 0x1f ;  /* 0x00001f0804047589 */ /* 0x00062400000e0000 */
.L_x_9649:
[----:B------:R-:W-:-:S13]  /*f890*/  ISETP.NE.AND P0, PT, R3, RZ, PT ;  /* 0x000000ff0300720c */ /* 0x000fda0003f05270 */
[----:B------:R-:W-:Y:S05]  /*f8a0*/  @!P0 BRA `(.L_x_9528) ;  /* 0x0000000000108947 */ /* 0x000fea0003800000 */
[----:B------:R-:W-:Y:S01]  /*f8b0*/  UMOV UR4, 0xffffffff ;  /* 0xffffffff00047882 */ /* 0x000fe20000000000 */
[----:B------:R-:W-:Y:S02]  /*f8c0*/  VIADD R12, R8, 0xffffffff ;  /* 0xffffffff080c7836 */ /* 0x000fe40000000000 */
[----:B------:R-:W-:Y:S05]  /*f8d0*/  BRA.DIV UR4, `(.L_x_9529) ;  /* 0x0000003e04d87947 */ /* 0x000fea000b800000 */
[----:B------:R0:W0:Y:S02]  /*f8e0*/  SHFL.IDX PT, R6, R2, R12, 0x1f ;  /* 0x00001f0c02067589 */ /* 0x00002400000e0000 */
.L_x_9528:
[----:B01--4-:R-:W-:Y:S01]  /*f8f0*/  IABS R10, R7 ;  /* 0x00000007000a7213 */ /* 0x013fe20000000000 */
[----:B------:R-:W-:Y:S01]  /*f900*/  IMAD R16, R6, R5, R9 ;  /* 0x0000000506107224 */ /* 0x000fe200078e0209 */
[----:B------:R-:W-:Y:S01]  /*f910*/  IABS R5, R4 ;  /* 0x0000000400057213 */ /* 0x000fe20000000000 */
[----:B------:R-:W-:Y:S01]  /*f920*/  IMAD.IADD R19, R8, 0x1, R19 ;  /* 0x0000000108137824 */ /* 0x000fe200078e0213 */
[----:B------:R-:W0:Y:S01]  /*f930*/  I2F.RP R11, R10 ;  /* 0x0000000a000b7306 */ /* 0x000e220000209400 */
[----:B------:R-:W-:-:S07]  /*f940*/  IMAD.IADD R0, R0, 0x1, -R16 ;  /* 0x0000000100007824 */ /* 0x000fce00078e0a10 */
[----:B------:R-:W1:Y:S08]  /*f950*/  I2F.RP R12, R5 ;  /* 0x00000005000c7306 */ /* 0x000e700000209400 */
[----:B0-----:R-:W2:Y:S08]  /*f960*/  MUFU.RCP R11, R11 ;  /* 0x0000000b000b7308 */ /* 0x001eb00000001000 */
[----:B-1----:R-:W-:Y:S01]  /*f970*/  MUFU.RCP R12, R12 ;  /* 0x0000000c000c7308 */ /* 0x002fe20000001000 */
[----:B--2---:R-:W-:-:S07]  /*f980*/  VIADD R2, R11, 0xffffffe ;  /* 0x0ffffffe0b027836 */ /* 0x004fce0000000000 */
[----:B------:R0:W1:Y:S02]  /*f990*/  F2I.FTZ.U32.TRUNC.NTZ R3, R2 ;  /* 0x0000000200037305 */ /* 0x000064000021f000 */
[----:B0-----:R-:W-:Y:S02]  /*f9a0*/  IMAD.MOV.U32 R2, RZ, RZ, RZ ;  /* 0x000000ffff027224 */ /* 0x001fe400078e00ff */
[----:B-1----:R-:W-:-:S04]  /*f9b0*/  IMAD.MOV R9, RZ, RZ, -R3 ;  /* 0x000000ffff097224 */ /* 0x002fc800078e0a03 */
        /* <DEDUP_REMOVED lines=18> */
[----:B------:R-:W-:Y:S02]  /*fae0*/  LOP3.LUT R2, R0, R7, RZ, 0x3c, !PT ;  /* 0x0000000700027212 */ /* 0x000fe400078e3cff */
[----:B------:R-:W-:Y:S02]  /*faf0*/  IABS R3, R4 ;  /* 0x0000000400037213 */ /* 0x000fe40000000000 */
[----:B------:R-:W-:Y:S01]  /*fb00*/  ISETP.GE.AND P2, PT, R2, RZ, PT ;  /* 0x000000ff0200720c */ /* 0x000fe20003f46270 */
[----:B------:R-:W-:Y:S02]  /*fb10*/  @P0 VIADD R6, R6, 0x1 ;  /* 0x0000000106060836 */ /* 0x000fe40000000000 */
        /* <DEDUP_REMOVED lines=23> */
.L_x_9524:
[----:B------:R-:W-:Y:S01]  /*fc90*/  UMOV UR4, URZ ;  /* 0x0000003f00047c82 */ /* 0x000fe20008000000 */
[----:B------:R-:W-:Y:S01]  /*fca0*/  UMOV UR5, URZ ;  /* 0x0000003f00057c82 */ /* 0x000fe20008000000 */
[----:B------:R-:W-:Y:S01]  /*fcb0*/  ULDC UR6, c[0x0][0xc3c] ;  /* 0x00030f0000067ab9 */ /* 0x000fe20000000800 */
[----:B------:R-:W-:Y:S02]  /*fcc0*/  IMAD.MOV.U32 R16, RZ, RZ, R0 ;  /* 0x000000ffff107224 */ /* 0x000fe400078e0000 */
[----:B------:R-:W-:Y:S02]  /*fcd0*/  IMAD.U32 R17, RZ, RZ, UR4 ;  /* 0x00000004ff117e24 */ /* 0x000fe4000f8e00ff */
[----:B------:R-:W-:Y:S02]  /*fce0*/  IMAD.U32 R18, RZ, RZ, UR5 ;  /* 0x00000005ff127e24 */ /* 0x000fe4000f8e00ff */
[----:B------:R-:W-:-:S07]  /*fcf0*/  IMAD.U32 R19, RZ, RZ, UR6 ;  /* 0x00000006ff137e24 */ /* 0x000fce000f8e00ff */
.L_x_9530:
[----:B------:R-:W2:Y:S01]  /*fd00*/  S2R R0, SR_TID.X ;  /* 0x0000000000007919 */ /* 0x000ea20000002100 */
[----:B------:R-:W-:Y:S05]  /*fd10*/  WARPSYNC.ALL ;  /* 0x0000000000007948 */ /* 0x000fea0003800000 */
[----:B------:R-:W-:Y:S01]  /*fd20*/  BAR.SYNC.DEFER_BLOCKING 0x4, 0x180 ;  /* 0x0106000000007b1d */ /* 0x000fe20000010000 */
[----:B--2---:R-:W-:-:S04]  /*fd30*/  LOP3.LUT R0, R0, 0x1f, RZ, 0xc0, !PT ;  /* 0x0000001f00007812 */ /* 0x004fc800078ec0ff */
[----:B------:R-:W-:-:S13]  /*fd40*/  ISETP.NE.AND P0, PT, R0, RZ, PT ;  /* 0x000000ff0000720c */ /* 0x000fda0003f05270 */
[----:B------:R-:W2:Y:S01]  /*fd50*/  @!P0 S2R R3, SR_CgaCtaId ;  /* 0x0000000000038919 */ /* 0x000ea20000008800 */
[----:B------:R-:W-:-:S04]  /*fd60*/  @!P0 MOV R0, 0x400 ;  /* 0x0000040000008802 */ /* 0x000fc80000000f00 */
[----:B--2---:R-:W-:-:S05]  /*fd70*/  @!P0 LEA R22, R3, R0, 0x18 ;  /* 0x0000000003168211 */ /* 0x004fca00078ec0ff */
[----:B------:R2:W-:Y:S01]  /*fd80*/  @!P0 STS.128 [R22+0x228d0], R16 ;  /* 0x0228d01016008388 */ /* 0x0005e20000000c00 */
[----:B------:R-:W-:Y:S06]  /*fd90*/  BAR.ARV 0x5, 0x180 ;  /* 0x0146000000007b1d */ /* 0x000fec0000002000 */
.L_x_9521:
[----:B------:R-:W-:Y:S02]  /*fda0*/  ULDC UR4, c[0x0][0xc3c] ;  /* 0x00030f0000047ab9 */ /* 0x000fe40000000800 */
[----:B--2---:R-:W-:-:S13]  /*fdb0*/  ISETP.GE.AND P0, PT, R19, UR4, PT ;  /* 0x0000000413007c0c */ /* 0x004fda000bf06270 */
[----:B------:R-:W-:Y:S05]  /*fdc0*/  @!P0 BRA `(.L_x_9531) ;  /* 0xffffffb800108947 */ /* 0x000fea000383ffff */
[----:B------:R-:W-:Y:S05]  /*fdd0*/  BSYNC B8 ;  /* 0x0000000000087941 */ /* 0x000fea0003800000 */
.L_x_9470:
[----:B------:R-:W2:Y:S01]  /*fde0*/  LDL.LU R0, [R1+0x24] ;  /* 0x0000240001007983 */ /* 0x000ea20000300800 */
[----:B------:R-:W-:Y:S01]  /*fdf0*/  BSSY B0, `(.L_x_9532) ;  /* 0x000000b000007945 */ /* 0x000fe20003800000 */
[----:B------:R-:W5:Y:S01]  /*fe00*/  S2R R5, SR_CgaCtaId ;  /* 0x0000000000057919 */ /* 0x000f620000008800 */
[----:B--2---:R-:W-:-:S05]  /*fe10*/  VIADD R0, R0, 0x1 ;  /* 0x0000000100007836 */ /* 0x004fca0000000000 */
        /* <DEDUP_REMOVED lines=8> */
.L_x_9652:
[----:B------:R-:W-:Y:S05]  /*fea0*/  BSYNC B0 ;  /* 0x0000000000007941 */ /* 0x000fea0003800000 */
.L_x_9532:
[----:B------:R-:W-:-:S03]  /*feb0*/  UMOV UR4, 0xffffffff ;  /* 0xffffffff00047882 */ /* 0x000fc60000000000 */
[----:B------:R-:W-:Y:S05]  /*fec0*/  BRA.DIV UR4, `(.L_x_9534) ;  /* 0x0000003a04987947 */ /* 0x000fea000b800000 */
[----:B-1----:R-:W1:Y:S02]  /*fed0*/  S2R R0, SR_TID.X ;  /* 0x0000000000007919 */ /* 0x002e640000002100 */
[----:B-1----:R-:W-:-:S04]  /*fee0*/  SHF.R.U32.HI R0, RZ, 0x5, R0 ;  /* 0x00000005ff007819 */ /* 0x002fc80000011600 */
[----:B------:R-:W-:-:S05]  /*fef0*/  LOP3.LUT R0, R0, 0x3, RZ, 0xc0, !PT ;  /* 0x0000000300007812 */ /* 0x000fca00078ec0ff */
[----:B------:R1:W2:Y:S02]  /*ff00*/  SHFL.IDX PT, R14, R0, RZ, 0x1f ;  /* 0x00001fff000e7589 */ /* 0x0002a400000e0000 */
.L_x_9655:
[----:B--2---:R-:W-:Y:S01]  /*ff10*/  ISETP.NE.AND P0, PT, R14, RZ, PT ;  /* 0x000000ff0e00720c */ /* 0x004fe20003f05270 */
[----:B------:R-:W-:-:S12]  /*ff20*/  BSSY B0, `(.L_x_9535) ;  /* 0x0000024000007945 */ /* 0x000fd80003800000 */
[----:B------:R-:W-:Y:S05]  /*ff30*/  @P0 BRA `(.L_x_9536) ;  /* 0x0000000000880947 */ /* 0x000fea0003800000 */
[----:B------:R-:W-:-:S03]  /*ff40*/  UMOV UR4, 0xffffffff ;  /* 0xffffffff00047882 */ /* 0x000fc60000000000 */
[----:B------:R-:W-:Y:S05]  /*ff50*/  BRA.DIV UR4, `(.L_x_9537) ;  /* 0x0000003a04a87947 */ /* 0x000fea000b800000 */
[----:B------:R-:W-:-:S13]  /*ff60*/  ELECT P6, URZ, PT ;  /* 0x00000000003f782f */ /* 0x000fda00038c0000 */
.L_x_9658:
[----:B------:R-:W-:Y:S05]  /*ff70*/  @!P6 BRA `(.L_x_9536) ;  /* 0x000000000078e947 */ /* 0x000fea0003800000 */
[----:B------:R-:W-:-:S06]  /*ff80*/  ULOP3.LUT UR4, UR38, 0x2, URZ, 0xfc, !UPT ;  /* 0x0000000226047892 */ /* 0x000fcc000f8efc3f */
[----:B-1----:R-:W-:-:S05]  /*ff90*/  IMAD.U32 R0, RZ, RZ, UR4 ;  /* 0x00000004ff007e24 */ /* 0x002fca000f8e00ff */
[----:B------:R-:W-:-:S13]  /*ffa0*/  ISETP.NE.AND P0, PT, R0, 0x3, PT ;  /* 0x000000030000780c */ /* 0x000fda0003f05270 */
[----:B------:R-:W-:Y:S05]  /*ffb0*/  @!P0 BRA `(.L_x_9538) ;  /* 0x0000000000048947 */ /* 0x000fea0003800000 */
[----:B------:R-:W-:Y:S01]  /*ffc0*/  BPT.TRAP 0x1 ;  /* 0x000000040000795c */ /* 0x000fe20000300000 */
.L_x_9538:
[----:B------:R-:W-:Y:S01]  /*ffd0*/  IMAD R5, R24, 0x8, R7 ;  /* 0x0000000818057824 */ /* 0x000fe200078e0207 */
[----:B------:R-:W-:Y:S01]  /*ffe0*/  SHF.L.U32 R0, R26, 0x1f, RZ ;  /* 0x0000001f1a007819 */ /* 0x000fe200000006ff */
[----:B------:R-:W-:-:S03]  /*fff0*/  VIADD R24, R24, 0x1 ;  /* 0x0000000118187836 */ /* 0x000fc60000000000 */
[----:B------:R-:W1:Y:S02]  /*10000*/  SYNCS.PHASECHK.TRANS64.TRYWAIT P1, [R5+URZ+0x22840], R0 ;  /* 0x02284000050075a7 */ /* 0x000e64000802017f */
[----:B------:R-:W-:-:S04]  /*10010*/  ISETP.NE.AND P2, PT, R24, 0x2, PT ;  /* 0x000000021800780c */ /* 0x000fc80003f45270 */
[----:B------:R-:W-:Y:S01]  /*10020*/  SEL R3, RZ, 0x1, P2 ;  /* 0x00000001ff037807 */ /* 0x000fe20001000000 */
[----:B-1----:R-:W-:Y:S08]  /*10030*/  @!P1 BRA `(.L_x_9539) ;  /* 0x0000003800909947 */ /* 0x002ff00003800000 */
.L_x_9659:
[----:B------:R-:W-:Y:S02]  /*10040*/  SEL R24, R24, RZ, P2 ;  /* 0x000000ff18187207 */ /* 0x000fe40001000000 */
[----:B------:R-:W-:Y:S01]  /*10050*/  LOP3.LUT R2, R26, R3, RZ, 0x3c, !PT ;  /* 0x000000031a027212 */ /* 0x000fe200078e3cff */
[----:B------:R-:W-:Y:S06]  /*10060*/  @!P0 BRA `(.L_x_9540) ;  /* 0x0000000000048947 */ /* 0x000fec0003800000 */
[----:B------:R-:W-:Y:S01]  /*10070*/  BPT.TRAP 0x1 ;  /* 0x000000040000795c */ /* 0x000fe20000300000 */
.L_x_9540:
[----:B------:R-:W-:Y:S01]  /*10080*/  IMAD R3, R24, 0x8, R7 ;  /* 0x0000000818037824 */ /* 0x000fe200078e0207 */
[----:B------:R-:W-:-:S04]  /*10090*/  SHF.L.U32 R2, R2, 0x1f, RZ ;  /* 0x0000001f02027819 */ /* 0x000fc800000006ff */
[----:B------:R-:W2:Y:S02]  /*100a0*/  SYNCS.PHASECHK.TRANS64.TRYWAIT P1, [R3+URZ+0x22840], R2 ;  /* 0x02284002030075a7 */ /* 0x000ea4000802017f */
[----:B--2---:R-:W-:Y:S05]  /*100b0*/  @!P1 BRA `(.L_x_9541) ;  /* 0x0000003800849947 */ /* 0x004fea0003800000 */
.L_x_9660:
[----:B------:R-:W-:Y:S05]  /*100c0*/  @!P0 BRA `(.L_x_9542) ;  /* 0x0000000000048947 */ /* 0x000fea0003800000 */
[----:B------:R-:W-:Y:S01]  /*100d0*/  BPT.TRAP 0x1 ;  /* 0x000000040000795c */ /* 0x000fe20000300000 */
.L_x_9542:
[----:B------:R-:W5:Y:S02]  /*100e0*/  SYNCS.PHASECHK.TRANS64.TRYWAIT P1, [R5+URZ+0x22860], R0 ;  /* 0x02286000050075a7 */ /* 0x000f64000802017f */
[----:B-----5:R-:W-:Y:S05]  /*100f0*/  @!P1 BRA `(.L_x_9543) ;  /* 0x0000003800889947 */ /* 0x020fea0003800000 */
.L_x_9661:
[----:B------:R-:W-:Y:S05]  /*10100*/  @!P0 BRA `(.L_x_9544) ;  /* 0x0000000000048947 */ /* 0x000fea0003800000 */
[----:B------:R-:W-:Y:S01]  /*10110*/  BPT.TRAP 0x1 ;  /* 0x000000040000795c */ /* 0x000fe20000300000 */
.L_x_9544:
[----:B------:R0:W0:Y:S02]  /*10120*/  SYNCS.PHASECHK.TRANS64.TRYWAIT P0, [R3+URZ+0x22860], R2 ;  /* 0x02286002030075a7 */ /* 0x000024000800017f */
[----:B0-----:R-:W-:Y:S05]  /*10130*/  @!P0 NANOSLEEP.SYNCS 0x989680 ;  /* 0x009896800000895d */ /* 0x001fea0003900000 */
[----:B------:R-:W0:Y:S02]  /*10140*/  @!P0 SYNCS.PHASECHK.TRANS64 P0, [R3+URZ+0x22860], R2 ;  /* 0x02286002030085a7 */ /* 0x000e24000800007f */
[----:B0-----:R-:W-:Y:S05]  /*10150*/  @!P0 BRA `(.L_x_9544) ;  /* 0xfffffffc00f08947 */ /* 0x001fea000383ffff */
.L_x_9536:
[----:B------:R-:W-:Y:S05]  /*10160*/  BSYNC B0 ;  /* 0x0000000000007941 */ /* 0x000fea0003800000 */
.L_x_9535:
[----:B------:R-:W-:Y:S05]  /*10170*/  EXIT ;  /* 0x000000000000794d */ /* 0x000fea0003800000 */
.L_x_9417:
[----:B0-----:R0:W1:Y:S02]  /*10180*/  SYNCS.PHASECHK.TRANS64.TRYWAIT P0, [R7+URZ+0x22800], R0 ;  /* 0x02280000070075a7 */ /* 0x001064000800017f */
[----:B-1----:R-:W-:Y:S05]  /*10190*/  @!P0 NANOSLEEP.SYNCS 0x989680 ;  /* 0x009896800000895d */ /* 0x002fea0003900000 */
[----:B------:R-:W1:Y:S02]  /*101a0*/  @!P0 SYNCS.PHASECHK.TRANS64 P0, [R7+URZ+0x22800], R0 ;  /* 0x02280000070085a7 */ /* 0x000e64000800007f */
[----:B-1----:R-:W-:Y:S05]  /*101b0*/  @!P0 BRA `(.L_x_9417) ;  /* 0xfffffffc00f08947 */ /* 0x002fea000383ffff */
[----:B------:R-:W-:Y:S05]  /*101c0*/  BRA `(.L_x_9545) ;  /* 0xffffff1c00247947 */ /* 0x000fea000383ffff */
.L_x_9421:
[----:B-1----:R-:W-:-:S04]  /*101d0*/  IMAD.U32 R0, RZ, RZ, UR22 ;  /* 0x00000016ff007e24 */ /* 0x002fc8000f8e00ff */
[----:B------:R1:W2:Y:S03]  /*101e0*/  SYNCS.PHASECHK.TRANS64.TRYWAIT P1, [R0+URZ+0x22830], R9 ;  /* 0x02283009000075a7 */ /* 0x0002a6000802017f */
[----:B--2---:R-:W-:Y:S05]  /*101f0*/  @!P1 NANOSLEEP.SYNCS 0x989680 ;  /* 0x009896800000995d */ /* 0x004fea0003900000 */
[----:B------:R-:W2:Y:S02]  /*10200*/  @!P1 SYNCS.PHASECHK.TRANS64 P1, [R0+URZ+0x22830], R9 ;  /* 0x02283009000095a7 */ /* 0x000ea4000802007f */
[----:B--2---:R-:W-:Y:S05]  /*10210*/  @!P1 BRA `(.L_x_9421) ;  /* 0xfffffffc00ec9947 */ /* 0x004fea000383ffff */
[----:B------:R-:W-:Y:S05]  /*10220*/  BRA `(.L_x_9420) ;  /* 0xffffff1c004c7947 */ /* 0x000fea000383ffff */
.L_x_9426:
[----:B---3--:R-:W-:-:S04]  /*10230*/  IMAD.U32 R10, RZ, RZ, UR22 ;  /* 0x00000016ff0a7e24 */ /* 0x008fc8000f8e00ff */
[----:B------:R3:W4:Y:S03]  /*10240*/  SYNCS.PHASECHK.TRANS64.TRYWAIT P1, [R10+URZ+0x22850], R9 ;  /* 0x022850090a0075a7 */ /* 0x000726000802017f */
[----:B----4-:R-:W-:Y:S05]  /*10250*/  @!P1 NANOSLEEP.SYNCS 0x989680 ;  /* 0x009896800000995d */ /* 0x010fea0003900000 */
[----:B------:R-:W4:Y:S02]  /*10260*/  @!P1 SYNCS.PHASECHK.TRANS64 P1, [R10+URZ+0x22850], R9 ;  /* 0x022850090a0095a7 */ /* 0x000f24000802007f */
[----:B----4-:R-:W-:Y:S05]  /*10270*/  @!P1 BRA `(.L_x_9426) ;  /* 0xfffffffc00ec9947 */ /* 0x010fea000383ffff */
[----:B------:R-:W-:Y:S05]  /*10280*/  BRA `(.L_x_9425) ;  /* 0xffffff3000c07947 */ /* 0x000fea000383ffff */
.L_x_9432:
[----:B-1----:R-:W-:-:S04]  /*10290*/  IMAD.U32 R0, RZ, RZ, UR25 ;  /* 0x00000019ff007e24 */ /* 0x002fc8000f8e00ff */
[----:B------:R1:W2:Y:S03]  /*102a0*/  SYNCS.PHASECHK.TRANS64.TRYWAIT P1, [R0+URZ+0x22830], R7 ;  /* 0x02283007000075a7 */ /* 0x0002a6000802017f */
[----:B--2---:R-:W-:Y:S05]  /*102b0*/  @!P1 NANOSLEEP.SYNCS 0x989680 ;  /* 0x009896800000995d */ /* 0x004fea0003900000 */
[----:B------:R-:W2:Y:S02]  /*102c0*/  @!P1 SYNCS.PHASECHK.TRANS64 P1, [R0+URZ+0x22830], R7 ;  /* 0x02283007000095a7 */ /* 0x000ea4000802007f */
[----:B--2---:R-:W-:Y:S05]  /*102d0*/  @!P1 BRA `(.L_x_9432) ;  /* 0xfffffffc00ec9947 */ /* 0x004fea000383ffff */
[----:B------:R-:W-:Y:S05]  /*102e0*/  BRA `(.L_x_9431) ;  /* 0xffffff3400dc7947 */ /* 0x000fea000383ffff */
.L_x_9437:
[----:B---3--:R-:W-:-:S04]  /*102f0*/  IMAD.U32 R8, RZ, RZ, UR25 ;  /* 0x00000019ff087e24 */ /* 0x008fc8000f8e00ff */
[----:B------:R3:W4:Y:S03]  /*10300*/  SYNCS.PHASECHK.TRANS64.TRYWAIT P1, [R8+URZ+0x22850], R7 ;  /* 0x02285007080075a7 */ /* 0x000726000802017f */
[----:B----4-:R-:W-:Y:S05]  /*10310*/  @!P1 NANOSLEEP.SYNCS 0x989680 ;  /* 0x009896800000995d */ /* 0x010fea0003900000 */
[----:B------:R-:W4:Y:S02]  /*10320*/  @!P1 SYNCS.PHASECHK.TRANS64 P1, [R8+URZ+0x22850], R7 ;  /* 0x02285007080095a7 */ /* 0x000f24000802007f */
[----:B----4-:R-:W-:Y:S05]  /*10330*/  @!P1 BRA `(.L_x_9437) ;  /* 0xfffffffc00ec9947 */ /* 0x010fea000383ffff */
[----:B------:R-:W-:Y:S05]  /*10340*/  BRA `(.L_x_9436) ;  /* 0xffffff4c00fc7947 */ /* 0x000fea000383ffff */
.L_x_9484:
        /* <DEDUP_REMOVED lines=11> */
.L_x_9547:
[----:B------:R-:W-:Y:S05]  /*10400*/  BSYNC B0 ;  /* 0x0000000000007941 */ /* 0x000fea0003800000 */
.L_x_9546:
[----:B------:R-:W-:Y:S05]  /*10410*/  BRA `(.L_x_9548) ;  /* 0xffffffc000707947 */ /* 0x000fea000383ffff */
.L_x_9487:
[----:B0-----:R0:W1:Y:S02]  /*10420*/  SYNCS.PHASECHK.TRANS64.TRYWAIT P0, [R33+URZ+0x22840], R0 ;  /* 0x02284000210075a7 */ /* 0x001064000800017f */
[----:B-1----:R-:W-:Y:S05]  /*10430*/  @!P0 NANOSLEEP.SYNCS 0x989680 ;  /* 0x009896800000895d */ /* 0x002fea0003900000 */
[----:B------:R-:W1:Y:S02]  /*10440*/  @!P0 SYNCS.PHASECHK.TRANS64 P0, [R33+URZ+0x22840], R0 ;  /* 0x02284000210085a7 */ /* 0x000e64000800007f */
[----:B-1----:R-:W-:Y:S05]  /*10450*/  @!P0 BRA `(.L_x_9487) ;  /* 0xfffffffc00f08947 */ /* 0x002fea000383ffff */
[----:B------:R-:W-:Y:S05]  /*10460*/  BRA `(.L_x_9549) ;  /* 0xffffffc000987947 */ /* 0x000fea000383ffff */
.L_x_9488:
        /* <DEDUP_REMOVED lines=8> */
.L_x_9551:
[----:B------:R-:W-:Y:S05]  /*104f0*/  BSYNC B0 ;  /* 0x0000000000007941 */ /* 0x000fea0003800000 */
.L_x_9550:
        /* <DEDUP_REMOVED lines=9> */
.L_x_9552:
[----:B------:R-:W-:Y:S02]  /*10590*/  IMAD.MOV.U32 R13, RZ, RZ, R4 ;  /* 0x000000ffff0d7224 */ /* 0x000fe400078e0004 */
[----:B------:R-:W-:Y:S02]  /*105a0*/  IMAD.MOV.U32 R12, RZ, RZ, 0x1 ;  /* 0x00000001ff0c7424 */ /* 0x000fe400078e00ff */
[----:B------:R-:W-:-:S07]  /*105b0*/  IMAD.MOV.U32 R3, RZ, RZ, R14 ;  /* 0x000000ffff037224 */ /* 0x000fce00078e000e */
[----:B------:R-:W-:Y:S05]  /*105c0*/  WARPSYNC.COLLECTIVE R15, `(.L_x_9553) ;  /* 0x000000000f087348 */ /* 0x000fea0003c00000 */
[----:B------:R0:W1:Y:S02]  /*105d0*/  SHFL.IDX P6, R14, R13, R12, R11 ;  /* 0x0000000c0d0e7389 */ /* 0x00006400000c000b */
[----:B01----:R-:W-:Y:S01]  /*105e0*/  ENDCOLLECTIVE ;  /* 0x000000000000791b */ /* 0x003fe20003800000 */
.L_x_9553:
        /* <DEDUP_REMOVED lines=15> */
.L_x_9554:
[----:B------:R-:W-:Y:S02]  /*106e0*/  @P0 IMAD R7, R5, 0x2, R22 ;  /* 0x0000000205070824 */ /* 0x000fe400078e0216 */
[----:B------:R-:W-:Y:S02]  /*106f0*/  IMAD.MOV.U32 R13, RZ, RZ, R4 ;  /* 0x000000ffff0d7224 */ /* 0x000fe400078e0004 */
[----:B------:R-:W-:Y:S02]  /*10700*/  IMAD.MOV.U32 R12, RZ, RZ, 0x2 ;  /* 0x00000002ff0c7424 */ /* 0x000fe400078e00ff */
[----:B------:R-:W-:-:S07]  /*10710*/  IMAD.MOV.U32 R3, RZ, RZ, R14 ;  /* 0x000000ffff037224 */ /* 0x000fce00078e000e */
[----:B------:R-:W-:Y:S05]  /*10720*/  WARPSYNC.COLLECTIVE R15, `(.L_x_9555) ;  /* 0x000000000f087348 */ /* 0x000fea0003c00000 */
[----:B------:R0:W1:Y:S02]  /*10730*/  SHFL.IDX P6, R14, R13, R12, R11 ;  /* 0x0000000c0d0e7389 */ /* 0x00006400000c000b */
[----:B01----:R-:W-:Y:S01]  /*10740*/  ENDCOLLECTIVE ;  /* 0x000000000000791b */ /* 0x003fe20003800000 */
.L_x_9555:
        /* <DEDUP_REMOVED lines=15> */
.L_x_9556:
[----:B------:R-:W-:Y:S02]  /*10840*/  @P0 IMAD R7, R5, 0x2, R22 ;  /* 0x0000000205070824 */ /* 0x000fe400078e0216 */
[----:B------:R-:W-:Y:S02]  /*10850*/  IMAD.MOV.U32 R13, RZ, RZ, R4 ;  /* 0x000000ffff0d7224 */ /* 0x000fe400078e0004 */
[----:B------:R-:W-:Y:S02]  /*10860*/  IMAD.MOV.U32 R12, RZ, RZ, 0x3 ;  /* 0x00000003ff0c7424 */ /* 0x000fe400078e00ff */
[----:B------:R-:W-:-:S07]  /*10870*/  IMAD.MOV.U32 R3, RZ, RZ, R14 ;  /* 0x000000ffff037224 */ /* 0x000fce00078e000e */
[----:B------:R-:W-:Y:S05]  /*10880*/  WARPSYNC.COLLECTIVE R15, `(.L_x_9557) ;  /* 0x000000000f087348 */ /* 0x000fea0003c00000 */
[----:B------:R0:W1:Y:S02]  /*10890*/  SHFL.IDX P6, R14, R13, R12, R11 ;  /* 0x0000000c0d0e7389 */ /* 0x00006400000c000b */
[----:B01----:R-:W-:Y:S01]  /*108a0*/  ENDCOLLECTIVE ;  /* 0x000000000000791b */ /* 0x003fe20003800000 */
.L_x_9557:
        /* <DEDUP_REMOVED lines=15> */
.L_x_9558:
[----:B------:R-:W-:Y:S02]  /*109a0*/  @P0 IMAD R7, R5, 0x2, R22 ;  /* 0x0000000205070824 */ /* 0x000fe400078e0216 */
[----:B------:R-:W-:Y:S02]  /*109b0*/  IMAD.MOV.U32 R13, RZ, RZ, R4 ;  /* 0x000000ffff0d7224 */ /* 0x000fe400078e0004 */
[----:B------:R-:W-:Y:S02]  /*109c0*/  IMAD.MOV.U32 R12, RZ, RZ, 0x4 ;  /* 0x00000004ff0c7424 */ /* 0x000fe400078e00ff */
[----:B------:R-:W-:-:S07]  /*109d0*/  IMAD.MOV.U32 R3, RZ, RZ, R14 ;  /* 0x000000ffff037224 */ /* 0x000fce00078e000e */
[----:B------:R-:W-:Y:S05]  /*109e0*/  WARPSYNC.COLLECTIVE R15, `(.L_x_9559) ;  /* 0x000000000f087348 */ /* 0x000fea0003c00000 */
[----:B------:R0:W1:Y:S02]  /*109f0*/  SHFL.IDX P6, R14, R13, R12, R11 ;  /* 0x0000000c0d0e7389 */ /* 0x00006400000c000b */
[----:B01----:R-:W-:Y:S01]  /*10a00*/  ENDCOLLECTIVE ;  /* 0x000000000000791b */ /* 0x003fe20003800000 */
.L_x_9559:
        /* <DEDUP_REMOVED lines=15> */
.L_x_9560:
[----:B------:R-:W-:Y:S02]  /*10b00*/  @P0 IMAD R7, R5, 0x2, R22 ;  /* 0x0000000205070824 */ /* 0x000fe400078e0216 */
[----:B------:R-:W-:Y:S02]  /*10b10*/  IMAD.MOV.U32 R13, RZ, RZ, R4 ;  /* 0x000000ffff0d7224 */ /* 0x000fe400078e0004 */
[----:B------:R-:W-:Y:S02]  /*10b20*/  IMAD.MOV.U32 R12, RZ, RZ, 0x5 ;  /* 0x00000005ff0c7424 */ /* 0x000fe400078e00ff */
[----:B------:R-:W-:-:S07]  /*10b30*/  IMAD.MOV.U32 R3, RZ, RZ, R14 ;  /* 0x000000ffff037224 */ /* 0x000fce00078e000e */
[----:B------:R-:W-:Y:S05]  /*10b40*/  WARPSYNC.COLLECTIVE R15, `(.L_x_9561) ;  /* 0x000000000f087348 */ /* 0x000fea0003c00000 */
[----:B------:R0:W1:Y:S02]  /*10b50*/  SHFL.IDX P6, R14, R13, R12, R11 ;  /* 0x0000000c0d0e7389 */ /* 0x00006400000c000b */
[----:B01----:R-:W-:Y:S01]  /*10b60*/  ENDCOLLECTIVE ;  /* 0x000000000000791b */ /* 0x003fe20003800000 */
.L_x_9561:
        /* <DEDUP_REMOVED lines=10> */
.L_x_9562:
[----:B------:R-:W-:Y:S01]  /*10c10*/  @!PT LDS RZ, [RZ] ;  /* 0x00000000fffff984 */ /* 0x000fe20000000800 */
[----:B------:R-:W-:Y:S01]  /*10c20*/  @!PT LDS RZ, [RZ] ;  /* 0x00000000fffff984 */ /* 0x000fe20000000800 */
[----:B------:R-:W-:Y:S01]  /*10c30*/  @!PT LDS RZ, [RZ] ;  /* 0x00000000fffff984 */ /* 0x000fe20000000800 */
[----:B------:R1:W-:Y:S01]  /*10c40*/  @P0 LDGSTS.E.BYPASS.LTC128B.128 [R7+0x1e400], desc[UR50][R2.64], !P2 ;  /* 0x1e40000002070fae */ /* 0x0003e2000d101d72 */
[----:B------:R-:W-:Y:S01]  /*10c50*/  IMAD.MOV.U32 R0, RZ, RZ, R14 ;  /* 0x000000ffff007224 */ /* 0x000fe200078e000e */
[----:B------:R-:W-:Y:S06]  /*10c60*/  BRA `(.L_x_9563) ;  /* 0xffffffbc00f87947 */ /* 0x000fec000383ffff */
.L_x_9493:
        /* <DEDUP_REMOVED lines=9> */
.L_x_9564:
[C---:B------:R-:W-:Y:S01]  /*10d00*/  VIADD R6, R17.reuse, 0x10 ;  /* 0x0000001011067836 */ /* 0x040fe20000000000 */
[----:B------:R-:W-:Y:S01]  /*10d10*/  ISETP.GE.AND P0, PT, R17, R5, PT ;  /* 0x000000051100720c */ /* 0x000fe20003f06270 */
[----:B------:R-:W-:Y:S02]  /*10d20*/  IMAD.MOV.U32 R13, RZ, RZ, R0 ;  /* 0x000000ffff0d7224 */ /* 0x000fe400078e0000 */
[----:B------:R-:W-:-:S10]  /*10d30*/  IMAD.MOV.U32 R2, RZ, RZ, R14 ;  /* 0x000000ffff027224 */ /* 0x000fd400078e000e */
[----:B------:R-:W-:Y:S05]  /*10d40*/  WARPSYNC.COLLECTIVE R15, `(.L_x_9565) ;  /* 0x000000000f087348 */ /* 0x000fea0003c00000 */
[----:B------:R0:W1:Y:S02]  /*10d50*/  SHFL.IDX P6, R14, R13, R12, R11 ;  /* 0x0000000c0d0e7389 */ /* 0x00006400000c000b */
[----:B01----:R-:W-:Y:S01]  /*10d60*/  ENDCOLLECTIVE ;  /* 0x000000000000791b */ /* 0x003fe20003800000 */
.L_x_9565:
[----:B------:R-:W-:Y:S02]  /*10d70*/  IMAD.MOV.U32 R13, RZ, RZ, R4 ;  /* 0x000000ffff0d7224 */ /* 0x000fe400078e0004 */
[----:B------:R-:W-:Y:S02]  /*10d80*/  IMAD.MOV.U32 R12, RZ, RZ, 0x1 ;  /* 0x00000001ff0c7424 */ /* 0x000fe400078e00ff */
[----:B------:R-:W-:-:S07]  /*10d90*/  IMAD.MOV.U32 R3, RZ, RZ, R14 ;  /* 0x000000ffff037224 */ /* 0x000fce00078e000e */
[----:B------:R-:W-:Y:S05]  /*10da0*/  WARPSYNC.COLLECTIVE R15, `(.L_x_9566) ;  /* 0x000000000f087348 */ /* 0x000fea0003c00000 */
[----:B------:R0:W1:Y:S02]  /*10db0*/  SHFL.IDX P6, R14, R13, R12, R11 ;  /* 0x0000000c0d0e7389 */ /* 0x00006400000c000b */
[----:B01----:R-:W-:Y:S01]  /*10dc0*/  ENDCOLLECTIVE ;  /* 0x000000000000791b */ /* 0x003fe20003800000 */
.L_x_9566:
        /* <DEDUP_REMOVED lines=15> */
.L_x_9567:
[----:B------:R-:W-:Y:S02]  /*10ec0*/  IMAD.MOV.U32 R13, RZ, RZ, R4 ;  /* 0x000000ffff0d7224 */ /* 0x000fe400078e0004 */
[----:B------:R-:W-:Y:S02]  /*10ed0*/  IMAD.MOV.U32 R12, RZ, RZ, 0x2 ;  /* 0x00000002ff0c7424 */ /* 0x000fe400078e00ff */
[----:B------:R-:W-:-:S07]  /*10ee0*/  IMAD.MOV.U32 R3, RZ, RZ, R14 ;  /* 0x000000ffff037224 */ /* 0x000fce00078e000e */
[----:B------:R-:W-:Y:S05]  /*10ef0*/  WARPSYNC.COLLECTIVE R15, `(.L_x_9568) ;  /* 0x000000000f087348 */ /* 0x000fea0003c00000 */
[----:B------:R0:W1:Y:S02]  /*10f00*/  SHFL.IDX P6, R14, R13, R12, R11 ;  /* 0x0000000c0d0e7389 */ /* 0x00006400000c000b */
[----:B01----:R-:W-:Y:S01]  /*10f10*/  ENDCOLLECTIVE ;  /* 0x000000000000791b */ /* 0x003fe20003800000 */
.L_x_9568:
        /* <DEDUP_REMOVED lines=16> */
.L_x_9569:
[----:B------:R-:W-:Y:S02]  /*11020*/  IMAD.MOV.U32 R13, RZ, RZ, R4 ;  /* 0x000000ffff0d7224 */ /* 0x000fe400078e0004 */
[----:B------:R-:W-:Y:S02]  /*11030*/  IMAD.MOV.U32 R12, RZ, RZ, 0x3 ;  /* 0x00000003ff0c7424 */ /* 0x000fe400078e00ff */
[----:B------:R-:W-:-:S07]  /*11040*/  IMAD.MOV.U32 R3, RZ, RZ, R14 ;  /* 0x000000ffff037224 */ /* 0x000fce00078e000e */
[----:B------:R-:W-:Y:S05]  /*11050*/  WARPSYNC.COLLECTIVE R15, `(.L_x_9570) ;  /* 0x000000000f087348 */ /* 0x000fea0003c00000 */
[----:B------:R0:W1:Y:S02]  /*11060*/  SHFL.IDX P6, R14, R13, R12, R11 ;  /* 0x0000000c0d0e7389 */ /* 0x00006400000c000b */
[----:B01----:R-:W-:Y:S01]  /*11070*/  ENDCOLLECTIVE ;  /* 0x000000000000791b */ /* 0x003fe20003800000 */
.L_x_9570:
        /* <DEDUP_REMOVED lines=16> */
.L_x_9571:
[----:B------:R-:W-:Y:S02]  /*11180*/  IMAD.MOV.U32 R13, RZ, RZ, R4 ;  /* 0x000000ffff0d7224 */ /* 0x000fe400078e0004 */
[----:B------:R-:W-:Y:S02]  /*11190*/  IMAD.MOV.U32 R12, RZ, RZ, 0x4 ;  /* 0x00000004ff0c7424 */ /* 0x000fe400078e00ff */
[----:B------:R-:W-:-:S07]  /*111a0*/  IMAD.MOV.U32 R3, RZ, RZ, R14 ;  /* 0x000000ffff037224 */ /* 0x000fce00078e000e */
[----:B------:R-:W-:Y:S05]  /*111b0*/  WARPSYNC.COLLECTIVE R15, `(.L_x_9572) ;  /* 0x000000000f087348 */ /* 0x000fea0003c00000 */
[----:B------:R0:W1:Y:S02]  /*111c0*/  SHFL.IDX P6, R14, R13, R12, R11 ;  /* 0x0000000c0d0e7389 */ /* 0x00006400000c000b */
[----:B01----:R-:W-:Y:S01]  /*111d0*/  ENDCOLLECTIVE ;  /* 0x000000000000791b */ /* 0x003fe20003800000 */
.L_x_9572:
        /* <DEDUP_REMOVED lines=16> */
.L_x_9573:
[----:B------:R-:W-:Y:S02]  /*112e0*/  IMAD.MOV.U32 R13, RZ, RZ, R4 ;  /* 0x000000ffff0d7224 */ /* 0x000fe400078e0004 */
[----:B------:R-:W-:Y:S02]  /*112f0*/  IMAD.MOV.U32 R12, RZ, RZ, 0x5 ;  /* 0x00000005ff0c7424 */ /* 0x000fe400078e00ff */
[----:B------:R-:W-:-:S07]  /*11300*/  IMAD.MOV.U32 R3, RZ, RZ, R14 ;  /* 0x000000ffff037224 */ /* 0x000fce00078e000e */
[----:B------:R-:W-:Y:S05]  /*11310*/  WARPSYNC.COLLECTIVE R15, `(.L_x_9574) ;  /* 0x000000000f087348 */ /* 0x000fea0003c00000 */
[----:B------:R0:W1:Y:S02]  /*11320*/  SHFL.IDX P6, R14, R13, R12, R11 ;  /* 0x0000000c0d0e7389 */ /* 0x00006400000c000b */
[----:B01----:R-:W-:Y:S01]  /*11330*/  ENDCOLLECTIVE ;  /* 0x000000000000791b */ /* 0x003fe20003800000 */
.L_x_9574:
        /* <DEDUP_REMOVED lines=16> */
.L_x_9575:
[----:B------:R-:W-:Y:S02]  /*11440*/  IMAD.MOV.U32 R13, RZ, RZ, R4 ;  /* 0x000000ffff0d7224 */ /* 0x000fe400078e0004 */
[----:B------:R-:W-:Y:S02]  /*11450*/  IMAD.MOV.U32 R12, RZ, RZ, 0x6 ;  /* 0x00000006ff0c7424 */ /* 0x000fe400078e00ff */
[----:B------:R-:W-:-:S07]  /*11460*/  IMAD.MOV.U32 R3, RZ, RZ, R14 ;  /* 0x000000ffff037224 */ /* 0x000fce00078e000e */
[----:B------:R-:W-:Y:S05]  /*11470*/  WARPSYNC.COLLECTIVE R15, `(.L_x_9576) ;  /* 0x000000000f087348 */ /* 0x000fea0003c00000 */
[----:B------:R0:W1:Y:S02]  /*11480*/  SHFL.IDX P6, R14, R13, R12, R11 ;  /* 0x0000000c0d0e7389 */ /* 0x00006400000c000b */
[----:B01----:R-:W-:Y:S01]  /*11490*/  ENDCOLLECTIVE ;  /* 0x000000000000791b */ /* 0x003fe20003800000 */
.L_x_9576:
        /* <DEDUP_REMOVED lines=16> */
.L_x_9577:
[----:B------:R-:W-:Y:S02]  /*115a0*/  IMAD.MOV.U32 R13, RZ, RZ, R4 ;  /* 0x000000ffff0d7224 */ /* 0x000fe400078e0004 */
[----:B------:R-:W-:Y:S02]  /*115b0*/  IMAD.MOV.U32 R12, RZ, RZ, 0x7 ;  /* 0x00000007ff0c7424 */ /* 0x000fe400078e00ff */
[----:B------:R-:W-:-:S07]  /*115c0*/  IMAD.MOV.U32 R3, RZ, RZ, R14 ;  /* 0x000000ffff037224 */ /* 0x000fce00078e000e */
[----:B------:R-:W-:Y:S05]  /*115d0*/  WARPSYNC.COLLECTIVE R15, `(.L_x_9578) ;  /* 0x000000000f087348 */ /* 0x000fea0003c00000 */
[----:B------:R0:W1:Y:S02]  /*115e0*/  SHFL.IDX P6, R14, R13, R12, R11 ;  /* 0x0000000c0d0e7389 */ /* 0x00006400000c000b */
[----:B01----:R-:W-:Y:S01]  /*115f0*/  ENDCOLLECTIVE ;  /* 0x000000000000791b */ /* 0x003fe20003800000 */
.L_x_9578:
        /* <DEDUP_REMOVED lines=14> */
.L_x_9579:
[----:B------:R-:W-:Y:S05]  /*116e0*/  BRA `(.L_x_9580) ;  /* 0xffffffc000607947 */ /* 0x000fea000383ffff */
.L_x_9496:
[----:B0-----:R0:W1:Y:S02]  /*116f0*/  SYNCS.PHASECHK.TRANS64.TRYWAIT P0, [R22+URZ+0x22820], R3 ;  /* 0x02282003160075a7 */ /* 0x001064000800017f */
[----:B-1----:R-:W-:Y:S05]  /*11700*/  @!P0 NANOSLEEP.SYNCS 0x989680 ;  /* 0x009896800000895d */ /* 0x002fea0003900000 */
[----:B------:R-:W1:Y:S02]  /*11710*/  @!P0 SYNCS.PHASECHK.TRANS64 P0, [R22+URZ+0x22820], R3 ;  /* 0x02282003160085a7 */ /* 0x000e64000800007f */
[----:B-1----:R-:W-:Y:S05]  /*11720*/  @!P0 BRA `(.L_x_9496) ;  /* 0xfffffffc00f08947 */ /* 0x002fea000383ffff */
[----:B------:R-:W-:Y:S05]  /*11730*/  BRA `(.L_x_9581) ;  /* 0xffffffc000bc7947 */ /* 0x000fea000383ffff */
.L_x_9499:
[----:B-1----:R1:W2:Y:S02]  /*11740*/  SYNCS.PHASECHK.TRANS64.TRYWAIT P0, [R33+URZ+0x22860], R0 ;  /* 0x02286000210075a7 */ /* 0x0022a4000800017f */
[----:B--2---:R-:W-:Y:S05]  /*11750*/  @!P0 NANOSLEEP.SYNCS 0x989680 ;  /* 0x009896800000895d */ /* 0x004fea0003900000 */
[----:B------:R-:W2:Y:S02]  /*11760*/  @!P0 SYNCS.PHASECHK.TRANS64 P0, [R33+URZ+0x22860], R0 ;  /* 0x02286000210085a7 */ /* 0x000ea4000800007f */
[----:B--2---:R-:W-:Y:S05]  /*11770*/  @!P0 BRA `(.L_x_9499) ;  /* 0xfffffffc00f08947 */ /* 0x004fea000383ffff */
[----:B------:R-:W-:Y:S05]  /*11780*/  BRA `(.L_x_9582) ;  /* 0xffffffc000cc7947 */ /* 0x000fea000383ffff */
.L_x_9500:
        /* <DEDUP_REMOVED lines=8> */
.L_x_9584:
[----:B------:R-:W-:Y:S05]  /*11810*/  BSYNC B0 ;  /* 0x0000000000007941 */ /* 0x000fea0003800000 */
.L_x_9583:
[----:B------:R-:W0:Y:S01]  /*11820*/  S2R R7, SR_TID.X ;  /* 0x0000000000077919 */ /* 0x000e220000002100 */
[----:B------:R-:W-:Y:S01]  /*11830*/  IMAD.MOV.U32 R13, RZ, RZ, R5 ;  /* 0x000000ffff0d7224 */ /* 0x000fe200078e0005 */
[C---:B------:R-:W-:Y:S01]  /*11840*/  LOP3.LUT P2, RZ, R25.reuse, 0x2, RZ, 0xc0, !PT ;  /* 0x0000000219ff7812 */ /* 0x040fe2000784c0ff */
[----:B------:R-:W-:Y:S01]  /*11850*/  IMAD.MOV.U32 R12, RZ, RZ, RZ ;  /* 0x000000ffff0c7224 */ /* 0x000fe200078e00ff */
[----:B------:R-:W-:Y:S01]  /*11860*/  LOP3.LUT P1, RZ, R25, 0x4, RZ, 0xc0, !PT ;  /* 0x0000000419ff7812 */ /* 0x000fe2000782c0ff */
[----:B------:R-:W-:Y:S02]  /*11870*/  IMAD.MOV.U32 R11, RZ, RZ, 0x181f ;  /* 0x0000181fff0b7424 */ /* 0x000fe400078e00ff */
[----:B------:R-:W-:Y:S01]  /*11880*/  IMAD.MOV.U32 R15, RZ, RZ, -0x1 ;  /* 0xffffffffff0f7424 */ /* 0x000fe200078e00ff */
[----:B------:R-:W-:Y:S01]  /*11890*/  ISETP.LT.OR P4, PT, R32, 0x1, !P1 ;  /* 0x000000012000780c */ /* 0x000fe20004f81670 */
[----:B------:R-:W-:Y:S02]  /*118a0*/  IMAD.MOV.U32 R3, RZ, RZ, R14 ;  /* 0x000000ffff037224 */ /* 0x000fe400078e000e */
[----:B------:R-:W-:-:S10]  /*118b0*/  IMAD R4, R4, 0x2, R22 ;  /* 0x0000000204047824 */ /* 0x000fd400078e0216 */
[----:B0-----:R-:W-:Y:S05]  /*118c0*/  WARPSYNC.COLLECTIVE R15, `(.L_x_9585) ;  /* 0x000000000f087348 */ /* 0x001fea0003c00000 */
[----:B------:R1:W2:Y:S02]  /*118d0*/  SHFL.IDX P6, R14, R13, R12, R11 ;  /* 0x0000000c0d0e7389 */ /* 0x0002a400000c000b */
[----:B012---:R-:W-:Y:S01]  /*118e0*/  ENDCOLLECTIVE ;  /* 0x000000000000791b */ /* 0x007fe20003800000 */
.L_x_9585:
[----:B------:R-:W-:Y:S02]  /*118f0*/  IMAD.MOV.U32 R13, RZ, RZ, R6 ;  /* 0x000000ffff0d7224 */ /* 0x000fe400078e0006 */
[----:B------:R-:W-:Y:S02]  /*11900*/  IMAD.MOV.U32 R12, RZ, RZ, 0x1 ;  /* 0x00000001ff0c7424 */ /* 0x000fe400078e00ff */
[----:B------:R-:W-:-:S05]  /*11910*/  IMAD.SHL.U32 R7, R7, 0x8, RZ ;  /* 0x0000000807077824 */ /* 0x000fca00078e00ff */
[----:B------:R-:W-:-:S05]  /*11920*/  LOP3.LUT R7, R7, 0x38, RZ, 0xc0, !PT ;  /* 0x0000003807077812 */ /* 0x000fca00078ec0ff */
[----:B------:R-:W-:Y:S01]  /*11930*/  IMAD.SHL.U32 R0, R7, 0x2, RZ ;  /* 0x0000000207007824 */ /* 0x000fe200078e00ff */
[----:B------:R-:W-:-:S04]  /*11940*/  LOP3.LUT R7, R25, 0x1, RZ, 0xc0, !PT ;  /* 0x0000000119077812 */ /* 0x000fc800078ec0ff */
[----:B------:R-:W-:Y:S02]  /*11950*/  IADD3 R2, P0, R14, R0, RZ ;  /* 0x000000000e027210 */ /* 0x000fe40007f1e0ff */
[----:B------:R-:W-:-:S13]  /*11960*/  ISETP.NE.U32.AND P3, PT, R7, 0x1, PT ;  /* 0x000000010700780c */ /* 0x000fda0003f65070 */
[----:B------:R-:W-:Y:S05]  /*11970*/  WARPSYNC.COLLECTIVE R15, `(.L_x_9586) ;  /* 0x000000000f087348 */ /* 0x000fea0003c00000 */
[----:B------:R0:W1:Y:S02]  /*11980*/  SHFL.IDX P6, R14, R13, R12, R11 ;  /* 0x0000000c0d0e7389 */ /* 0x00006400000c000b */
[----:B01----:R-:W-:Y:S01]  /*11990*/  ENDCOLLECTIVE ;  /* 0x000000000000791b */ /* 0x003fe20003800000 */
.L_x_9586:
[----:B------:R-:W-:Y:S01]  /*119a0*/  IMAD.X R3, RZ, RZ, R3, P0 ;  /* 0x000000ffff037224 */ /* 0x000fe200000e0603 */
[----:B------:R-:W-:Y:S01]  /*119b0*/  ISETP.LT.OR P0, PT, R32, 0x1, P3 ;  /* 0x000000012000780c */ /* 0x000fe20001f01670 */
[----:B------:R-:W-:-:S12]  /*119c0*/  IMAD.MOV.U32 R13, RZ, RZ, R5 ;  /* 0x000000ffff0d7224 */ /* 0x000fd800078e0005 */
[----:B------:R-:W-:Y:S01]  /*119d0*/  @!PT LDS RZ, [RZ] ;  /* 0x00000000fffff984 */ /* 0x000fe20000000800 */
[----:B------:R-:W-:Y:S01]  /*119e0*/  @!PT LDS RZ, [RZ] ;  /* 0x00000000fffff984 */ /* 0x000fe20000000800 */
[----:B------:R-:W-:Y:S01]  /*119f0*/  @!PT LDS RZ, [RZ] ;  /* 0x00000000fffff984 */ /* 0x000fe20000000800 */
[----:B------:R-:W-:Y:S01]  /*11a00*/  LDGSTS.E.BYPASS.LTC128B.128 [R4+0x400], desc[UR50][R2.64], !P0 ;  /* 0x0040000002047fae */ /* 0x000fe2000c101d72 */
[----:B------:R-:W-:-:S13]  /*11a10*/  ISETP.LT.OR P0, PT, R32, 0x1, !P2 ;  /* 0x000000012000780c */ /* 0x000fda0005701670 */
[----:B------:R-:W-:Y:S01]  /*11a20*/  LDGSTS.E.BYPASS.LTC128B.128 [R4+0x3400], desc[UR50][R2.64+0x80], !P0 ;  /* 0x0340008002047fae */ /* 0x000fe2000c101d72 */
[----:B------:R-:W-:-:S03]  /*11a30*/  LOP3.LUT P0, RZ, R25, 0x8, RZ, 0xc0, !PT ;  /* 0x0000000819ff7812 */ /* 0x000fc6000780c0ff */
[----:B------:R-:W-:Y:S01]  /*11a40*/  LDGSTS.E.BYPASS.LTC128B.128 [R4+0x6400], desc[UR50][R2.64+0x100], !P4 ;  /* 0x0640010002047fae */ /* 0x000fe2000e101d72 */
[----:B------:R-:W-:-:S13]  /*11a50*/  ISETP.LT.OR P4, PT, R32, 0x1, !P0 ;  /* 0x000000012000780c */ /* 0x000fda0004781670 */
[----:B------:R0:W-:Y:S02]  /*11a60*/  LDGSTS.E.BYPASS.LTC128B.128 [R4+0x9400], desc[UR50][R2.64+0x180], !P4 ;  /* 0x0940018002047fae */ /* 0x0001e4000e101d72 */
[----:B0-----:R-:W-:-:S07]  /*11a70*/  IMAD.MOV.U32 R3, RZ, RZ, R14 ;  /* 0x000000ffff037224 */ /* 0x001fce00078e000e */
[----:B------:R-:W-:Y:S05]  /*11a80*/  WARPSYNC.COLLECTIVE R15, `(.L_x_9587) ;  /* 0x000000000f087348 */ /* 0x000fea0003c00000 */
[----:B------:R0:W1:Y:S02]  /*11a90*/  SHFL.IDX P6, R14, R13, R12, R11 ;  /* 0x0000000c0d0e7389 */ /* 0x00006400000c000b */
[----:B01----:R-:W-:Y:S01]  /*11aa0*/  ENDCOLLECTIVE ;  /* 0x000000000000791b */ /* 0x003fe20003800000 */
.L_x_9587:
[----:B------:R-:W-:Y:S02]  /*11ab0*/  IMAD.MOV.U32 R13, RZ, RZ, R6 ;  /* 0x000000ffff0d7224 */ /* 0x000fe400078e0006 */
[----:B------:R-:W-:Y:S01]  /*11ac0*/  IMAD.MOV.U32 R12, RZ, RZ, 0x2 ;  /* 0x00000002ff0c7424 */ /* 0x000fe200078e00ff */
[----:B------:R-:W-:-:S13]  /*11ad0*/  IADD3 R2, P4, R14, R0, RZ ;  /* 0x000000000e027210 */ /* 0x000fda0007f9e0ff */
[----:B------:R-:W-:Y:S05]  /*11ae0*/  WARPSYNC.COLLECTIVE R15, `(.L_x_9588) ;  /* 0x000000000f087348 */ /* 0x000fea0003c00000 */
[----:B------:R0:W1:Y:S02]  /*11af0*/  SHFL.IDX P6, R14, R13, R12, R11 ;  /* 0x0000000c0d0e7389 */ /* 0x00006400000c000b */
[----:B01----:R-:W-:Y:S01]  /*11b00*/  ENDCOLLECTIVE ;  /* 0x000000000000791b */ /* 0x003fe20003800000 */
.L_x_9588:
        /* <DEDUP_REMOVED lines=9> */
[----:B------:R-:W-:-:S13]  /*11ba0*/  ISETP.LT.OR P4, PT, R32, 0x11, !P1 ;  /* 0x000000112000780c */ /* 0x000fda0004f81670 */
[----:B------:R-:W-:Y:S01]  /*11bb0*/  LDGSTS.E.BYPASS.LTC128B.128 [R4+0x6c00], desc[UR50][R2.64+0x100], !P4 ;  /* 0x06c0010002047fae */ /* 0x000fe2000e101d72 */
[----:B------:R-:W-:-:S13]  /*11bc0*/  ISETP.LT.OR P4, PT, R32, 0x11, !P0 ;  /* 0x000000112000780c */ /* 0x000fda0004781670 */
[----:B------:R0:W-:Y:S02]  /*11bd0*/  LDGSTS.E.BYPASS.LTC128B.128 [R4+0x9c00], desc[UR50][R2.64+0x180], !P4 ;  /* 0x09c0018002047fae */ /* 0x0001e4000e101d72 */
[----:B0-----:R-:W-:-:S07]  /*11be0*/  IMAD.MOV.U32 R3, RZ, RZ, R14 ;  /* 0x000000ffff037224 */ /* 0x001fce00078e000e */
[----:B------:R-:W-:Y:S05]  /*11bf0*/  WARPSYNC.COLLECTIVE R15, `(.L_x_9589) ;  /* 0x000000000f087348 */ /* 0x000fea0003c00000 */
[----:B------:R0:W1:Y:S02]  /*11c00*/  SHFL.IDX P6, R14, R13, R12, R11 ;  /* 0x0000000c0d0e7389 */ /* 0x00006400000c000b */
[----:B01----:R-:W-:Y:S01]  /*11c10*/  ENDCOLLECTIVE ;  /* 0x000000000000791b */ /* 0x003fe20003800000 */
.L_x_9589:
[----:B------:R-:W-:Y:S02]  /*11c20*/  IMAD.MOV.U32 R13, RZ, RZ, R6 ;  /* 0x000000ffff0d7224 */ /* 0x000fe400078e0006 */
[----:B------:R-:W-:Y:S01]  /*11c30*/  IMAD.MOV.U32 R12, RZ, RZ, 0x3 ;  /* 0x00000003ff0c7424 */ /* 0x000fe200078e00ff */
[----:B------:R-:W-:-:S13]  /*11c40*/  IADD3 R2, P4, R14, R0, RZ ;  /* 0x000000000e027210 */ /* 0x000fda0007f9e0ff */
[----:B------:R-:W-:Y:S05]  /*11c50*/  WARPSYNC.COLLECTIVE R15, `(.L_x_9590) ;  /* 0x000000000f087348 */ /* 0x000fea0003c00000 */
[----:B------:R0:W1:Y:S02]  /*11c60*/  SHFL.IDX P6, R14, R13, R12, R11 ;  /* 0x0000000c0d0e7389 */ /* 0x00006400000c000b */
[----:B01----:R-:W-:Y:S01]  /*11c70*/  ENDCOLLECTIVE ;  /* 0x000000000000791b */ /* 0x003fe20003800000 */
.L_x_9590:
        /* <DEDUP_REMOVED lines=17> */
.L_x_9591:
[----:B------:R-:W-:Y:S02]  /*11d90*/  IMAD.MOV.U32 R13, RZ, RZ, R6 ;  /* 0x000000ffff0d7224 */ /* 0x000fe400078e0006 */
[----:B------:R-:W-:Y:S01]  /*11da0*/  IMAD.MOV.U32 R12, RZ, RZ, 0x4 ;  /* 0x00000004ff0c7424 */ /* 0x000fe200078e00ff */
[----:B------:R-:W-:-:S13]  /*11db0*/  IADD3 R2, P4, R14, R0, RZ ;  /* 0x000000000e027210 */ /* 0x000fda0007f9e0ff */
[----:B------:R-:W-:Y:S05]  /*11dc0*/  WARPSYNC.COLLECTIVE R15, `(.L_x_9592) ;  /* 0x000000000f087348 */ /* 0x000fea0003c00000 */
[----:B------:R0:W1:Y:S02]  /*11dd0*/  SHFL.IDX P6, R14, R13, R12, R11 ;  /* 0x0000000c0d0e7389 */ /* 0x00006400000c000b */
[----:B01----:R-:W-:Y:S01]  /*11de0*/  ENDCOLLECTIVE ;  /* 0x000000000000791b */ /* 0x003fe20003800000 */
.L_x_9592:
        /* <DEDUP_REMOVED lines=17> */
.L_x_9593:
[----:B------:R-:W-:Y:S02]  /*11f00*/  IMAD.MOV.U32 R13, RZ, RZ, R6 ;  /* 0x000000ffff0d7224 */ /* 0x000fe400078e0006 */
[----:B------:R-:W-:Y:S01]  /*11f10*/  IMAD.MOV.U32 R12, RZ, RZ, 0x5 ;  /* 0x00000005ff0c7424 */ /* 0x000fe200078e00ff */
[----:B------:R-:W-:-:S13]  /*11f20*/  IADD3 R2, P4, R14, R0, RZ ;  /* 0x000000000e027210 */ /* 0x000fda0007f9e0ff */
[----:B------:R-:W-:Y:S05]  /*11f30*/  WARPSYNC.COLLECTIVE R15, `(.L_x_9594) ;  /* 0x000000000f087348 */ /* 0x000fea0003c00000 */
[----:B------:R0:W1:Y:S02]  /*11f40*/  SHFL.IDX P6, R14, R13, R12, R11 ;  /* 0x0000000c0d0e7389 */ /* 0x00006400000c000b */
[----:B01----:R-:W-:Y:S01]  /*11f50*/  ENDCOLLECTIVE ;  /* 0x000000000000791b */ /* 0x003fe20003800000 */
.L_x_9594:
        /* <DEDUP_REMOVED lines=12> */
.L_x_9595:
        /* <DEDUP_REMOVED lines=9> */
.L_x_9507:
[----:B0-----:R0:W1:Y:S02]  /*120b0*/  SYNCS.PHASECHK.TRANS64.TRYWAIT P0, [R10+URZ+0x22840], R20 ;  /* 0x022840140a0075a7 */ /* 0x001064000800017f */
[----:B-1----:R-:W-:Y:S05]  /*120c0*/  @!P0 NANOSLEEP.SYNCS 0x989680 ;  /* 0x009896800000895d */ /* 0x002fea0003900000 */
[----:B------:R-:W1:Y:S02]  /*120d0*/  @!P0 SYNCS.PHASECHK.TRANS64 P0, [R10+URZ+0x22840], R20 ;  /* 0x022840140a0085a7 */ /* 0x000e64000800007f */
[----:B-1----:R-:W-:Y:S05]  /*120e0*/  @!P0 BRA `(.L_x_9507) ;  /* 0xfffffffc00f08947 */ /* 0x002fea000383ffff */
[----:B------:R-:W-:Y:S05]  /*120f0*/  BRA `(.L_x_9597) ;  /* 0xffffffc400307947 */ /* 0x000fea000383ffff */
.L_x_9508:
        /* <DEDUP_REMOVED lines=8> */
.L_x_9599:
[----:B------:R-:W-:Y:S05]  /*12180*/  BSYNC B1 ;  /* 0x0000000000017941 */ /* 0x000fea0003800000 */
.L_x_9598:
        /* <DEDUP_REMOVED lines=9> */
.L_x_9600:
[----:B------:R-:W-:Y:S02]  /*12220*/  IMAD.MOV.U32 R13, RZ, RZ, R8 ;  /* 0x000000ffff0d7224 */ /* 0x000fe400078e0008 */
[----:B------:R-:W-:Y:S02]  /*12230*/  IMAD.MOV.U32 R12, RZ, RZ, 0x1 ;  /* 0x00000001ff0c7424 */ /* 0x000fe400078e00ff */
[----:B------:R-:W-:-:S07]  /*12240*/  IMAD.MOV.U32 R2, RZ, RZ, R14 ;  /* 0x000000ffff027224 */ /* 0x000fce00078e000e */
[----:B------:R-:W-:Y:S05]  /*12250*/  WARPSYNC.COLLECTIVE R15, `(.L_x_9601) ;  /* 0x000000000f087348 */ /* 0x000fea0003c00000 */
[----:B------:R0:W1:Y:S02]  /*12260*/  SHFL.IDX P6, R14, R13, R12, R11 ;  /* 0x0000000c0d0e7389 */ /* 0x00006400000c000b */
[----:B01----:R-:W-:Y:S01]  /*12270*/  ENDCOLLECTIVE ;  /* 0x000000000000791b */ /* 0x003fe20003800000 */
.L_x_9601:
        /* <DEDUP_REMOVED lines=11> */
.L_x_9602:
[----:B------:R-:W-:Y:S02]  /*12330*/  IMAD.MOV.U32 R13, RZ, RZ, R8 ;  /* 0x000000ffff0d7224 */ /* 0x000fe400078e0008 */
[----:B------:R-:W-:Y:S02]  /*12340*/  IMAD.MOV.U32 R12, RZ, RZ, 0x2 ;  /* 0x00000002ff0c7424 */ /* 0x000fe400078e00ff */
[----:B------:R-:W-:-:S07]  /*12350*/  IMAD.MOV.U32 R2, RZ, RZ, R14 ;  /* 0x000000ffff027224 */ /* 0x000fce00078e000e */
[----:B------:R-:W-:Y:S05]  /*12360*/  WARPSYNC.COLLECTIVE R15, `(.L_x_9603) ;  /* 0x000000000f087348 */ /* 0x000fea0003c00000 */
[----:B------:R0:W1:Y:S02]  /*12370*/  SHFL.IDX P6, R14, R13, R12, R11 ;  /* 0x0000000c0d0e7389 */ /* 0x00006400000c000b */
[----:B01----:R-:W-:Y:S01]  /*12380*/  ENDCOLLECTIVE ;  /* 0x000000000000791b */ /* 0x003fe20003800000 */
.L_x_9603:
        /* <DEDUP_REMOVED lines=11> */
.L_x_9604:
[----:B------:R-:W-:Y:S02]  /*12440*/  IMAD.MOV.U32 R13, RZ, RZ, R8 ;  /* 0x000000ffff0d7224 */ /* 0x000fe400078e0008 */
[----:B------:R-:W-:Y:S02]  /*12450*/  IMAD.MOV.U32 R12, RZ, RZ, 0x3 ;  /* 0x00000003ff0c7424 */ /* 0x000fe400078e00ff */
[----:B------:R-:W-:-:S07]  /*12460*/  IMAD.MOV.U32 R2, RZ, RZ, R14 ;  /* 0x000000ffff027224 */ /* 0x000fce00078e000e */
[----:B------:R-:W-:Y:S05]  /*12470*/  WARPSYNC.COLLECTIVE R15, `(.L_x_9605) ;  /* 0x000000000f087348 */ /* 0x000fea0003c00000 */
[----:B------:R0:W1:Y:S02]  /*12480*/  SHFL.IDX P6, R14, R13, R12, R11 ;  /* 0x0000000c0d0e7389 */ /* 0x00006400000c000b */
[----:B01----:R-:W-:Y:S01]  /*12490*/  ENDCOLLECTIVE ;  /* 0x000000000000791b */ /* 0x003fe20003800000 */
.L_x_9605:
        /* <DEDUP_REMOVED lines=11> */
.L_x_9606:
[----:B------:R-:W-:Y:S02]  /*12550*/  IMAD.MOV.U32 R13, RZ, RZ, R8 ;  /* 0x000000ffff0d7224 */ /* 0x000fe400078e0008 */
[----:B------:R-:W-:Y:S02]  /*12560*/  IMAD.MOV.U32 R12, RZ, RZ, 0x4 ;  /* 0x00000004ff0c7424 */ /* 0x000fe400078e00ff */
[----:B------:R-:W-:-:S07]  /*12570*/  IMAD.MOV.U32 R2, RZ, RZ, R14 ;  /* 0x000000ffff027224 */ /* 0x000fce00078e000e */
[----:B------:R-:W-:Y:S05]  /*12580*/  WARPSYNC.COLLECTIVE R15, `(.L_x_9607) ;  /* 0x000000000f087348 */ /* 0x000fea0003c00000 */
[----:B------:R0:W1:Y:S02]  /*12590*/  SHFL.IDX P6, R14, R13, R12, R11 ;  /* 0x0000000c0d0e7389 */ /* 0x00006400000c000b */
[----:B01----:R-:W-:Y:S01]  /*125a0*/  ENDCOLLECTIVE ;  /* 0x000000000000791b */ /* 0x003fe20003800000 */
.L_x_9607:
        /* <DEDUP_REMOVED lines=11> */
.L_x_9608:
[----:B------:R-:W-:Y:S02]  /*12660*/  IMAD.MOV.U32 R13, RZ, RZ, R8 ;  /* 0x000000ffff0d7224 */ /* 0x000fe400078e0008 */
[----:B------:R-:W-:Y:S02]  /*12670*/  IMAD.MOV.U32 R12, RZ, RZ, 0x5 ;  /* 0x00000005ff0c7424 */ /* 0x000fe400078e00ff */
[----:B------:R-:W-:-:S07]  /*12680*/  IMAD.MOV.U32 R2, RZ, RZ, R14 ;  /* 0x000000ffff027224 */ /* 0x000fce00078e000e */
[----:B------:R-:W-:Y:S05]  /*12690*/  WARPSYNC.COLLECTIVE R15, `(.L_x_9609) ;  /* 0x000000000f087348 */ /* 0x000fea0003c00000 */
[----:B------:R0:W1:Y:S02]  /*126a0*/  SHFL.IDX P6, R14, R13, R12, R11 ;  /* 0x0000000c0d0e7389 */ /* 0x00006400000c000b */
[----:B01----:R-:W-:Y:S01]  /*126b0*/  ENDCOLLECTIVE ;  /* 0x000000000000791b */ /* 0x003fe20003800000 */
.L_x_9609:
        /* <DEDUP_REMOVED lines=11> */
.L_x_9610:
[----:B------:R-:W-:Y:S05]  /*12770*/  BRA `(.L_x_9611) ;  /* 0xffffffc000587947 */ /* 0x000fea000383ffff */
.L_x_9513:
[----:B--2---:R2:W3:Y:S02]  /*12780*/  SYNCS.PHASECHK.TRANS64.TRYWAIT P0, [R10+URZ+0x22860], R20 ;  /* 0x022860140a0075a7 */ /* 0x0044e4000800017f */
[----:B---3--:R-:W-:Y:S05]  /*12790*/  @!P0 NANOSLEEP.SYNCS 0x989680 ;  /* 0x009896800000895d */ /* 0x008fea0003900000 */
[----:B------:R-:W3:Y:S02]  /*127a0*/  @!P0 SYNCS.PHASECHK.TRANS64 P0, [R10+URZ+0x22860], R20 ;  /* 0x022860140a0085a7 */ /* 0x000ee4000800007f */
[----:B---3--:R-:W-:Y:S05]  /*127b0*/  @!P0 BRA `(.L_x_9513) ;  /* 0xfffffffc00f08947 */ /* 0x008fea000383ffff */
[----:B------:R-:W-:Y:S05]  /*127c0*/  BRA `(.L_x_9612) ;  /* 0xffffffc000a87947 */ /* 0x000fea000383ffff */
.L_x_9514:
        /* <DEDUP_REMOVED lines=8> */
.L_x_9614:
[----:B------:R-:W-:Y:S05]  /*12850*/  BSYNC B1 ;  /* 0x0000000000017941 */ /* 0x000fea0003800000 */
.L_x_9613:
        /* <DEDUP_REMOVED lines=9> */
.L_x_9615:
[----:B------:R-:W-:Y:S02]  /*128f0*/  IMAD.MOV.U32 R13, RZ, RZ, R25 ;  /* 0x000000ffff0d7224 */ /* 0x000fe400078e0019 */
[----:B------:R-:W-:Y:S01]  /*12900*/  IMAD.MOV.U32 R12, RZ, RZ, 0x1 ;  /* 0x00000001ff0c7424 */ /* 0x000fe200078e00ff */
[----:B------:R-:W-:-:S13]  /*12910*/  IADD3 R2, P0, R14, R0, RZ ;  /* 0x000000000e027210 */ /* 0x000fda0007f1e0ff */
[----:B------:R-:W-:Y:S05]  /*12920*/  WARPSYNC.COLLECTIVE R15, `(.L_x_9616) ;  /* 0x000000000f087348 */ /* 0x000fea0003c00000 */
[----:B------:R0:W1:Y:S02]  /*12930*/  SHFL.IDX P6, R14, R13, R12, R11 ;  /* 0x0000000c0d0e7389 */ /* 0x00006400000c000b */
[----:B01----:R-:W-:Y:S01]  /*12940*/  ENDCOLLECTIVE ;  /* 0x000000000000791b */ /* 0x003fe20003800000 */
.L_x_9616:
        /* <DEDUP_REMOVED lines=13> */
.L_x_9617:
[----:B------:R-:W-:Y:S02]  /*12a20*/  IMAD.MOV.U32 R13, RZ, RZ, R25 ;  /* 0x000000ffff0d7224 */ /* 0x000fe400078e0019 */
[----:B------:R-:W-:Y:S01]  /*12a30*/  IMAD.MOV.U32 R12, RZ, RZ, 0x2 ;  /* 0x00000002ff0c7424 */ /* 0x000fe200078e00ff */
[----:B------:R-:W-:-:S13]  /*12a40*/  IADD3 R2, P0, R14, R0, RZ ;  /* 0x000000000e027210 */ /* 0x000fda0007f1e0ff */
[----:B------:R-:W-:Y:S05]  /*12a50*/  WARPSYNC.COLLECTIVE R15, `(.L_x_9618) ;  /* 0x000000000f087348 */ /* 0x000fea0003c00000 */
[----:B------:R0:W1:Y:S02]  /*12a60*/  SHFL.IDX P6, R14, R13, R12, R11 ;  /* 0x0000000c0d0e7389 */ /* 0x00006400000c000b */
[----:B01----:R-:W-:Y:S01]  /*12a70*/  ENDCOLLECTIVE ;  /* 0x000000000000791b */ /* 0x003fe20003800000 */
.L_x_9618:
        /* <DEDUP_REMOVED lines=13> */
.L_x_9619:
[----:B------:R-:W-:Y:S02]  /*12b50*/  IMAD.MOV.U32 R13, RZ, RZ, R25 ;  /* 0x000000ffff0d7224 */ /* 0x000fe400078e0019 */
[----:B------:R-:W-:Y:S02]  /*12b60*/  IMAD.MOV.U32 R12, RZ, RZ, 0x3 ;  /* 0x00000003ff0c7424 */ /* 0x000fe400078e00ff */
[----:B------:R-:W-:-:S07]  /*12b70*/  IMAD.MOV.U32 R8, RZ, RZ, R14 ;  /* 0x000000ffff087224 */ /* 0x000fce00078e000e */
[----:B------:R-:W-:Y:S05]  /*12b80*/  WARPSYNC.COLLECTIVE R15, `(.L_x_9620) ;  /* 0x000000000f087348 */ /* 0x000fea0003c00000 */
[----:B------:R0:W1:Y:S02]  /*12b90*/  SHFL.IDX P6, R14, R13, R12, R11 ;  /* 0x0000000c0d0e7389 */ /* 0x00006400000c000b */
[----:B01----:R-:W-:Y:S01]  /*12ba0*/  ENDCOLLECTIVE ;  /* 0x000000000000791b */ /* 0x003fe20003800000 */
.L_x_9620:
        /* <DEDUP_REMOVED lines=14> */
.L_x_9621:
[----:B------:R-:W-:Y:S02]  /*12c90*/  IMAD.MOV.U32 R13, RZ, RZ, R25 ;  /* 0x000000ffff0d7224 */ /* 0x000fe400078e0019 */
[----:B------:R-:W-:Y:S01]  /*12ca0*/  IMAD.MOV.U32 R12, RZ, RZ, 0x4 ;  /* 0x00000004ff0c7424 */ /* 0x000fe200078e00ff */
[----:B------:R-:W-:-:S13]  /*12cb0*/  IADD3 R2, P0, R14, R0, RZ ;  /* 0x000000000e027210 */ /* 0x000fda0007f1e0ff */
[----:B------:R-:W-:Y:S05]  /*12cc0*/  WARPSYNC.COLLECTIVE R15, `(.L_x_9622) ;  /* 0x000000000f087348 */ /* 0x000fea0003c00000 */
[----:B------:R0:W1:Y:S02]  /*12cd0*/  SHFL.IDX P6, R14, R13, R12, R11 ;  /* 0x0000000c0d0e7389 */ /* 0x00006400000c000b */
[----:B01----:R-:W-:Y:S01]  /*12ce0*/  ENDCOLLECTIVE ;  /* 0x000000000000791b */ /* 0x003fe20003800000 */
.L_x_9622:
[----:B------:R-:W-:-:S05]  /*12cf0*/  IMAD.X R3, RZ, RZ, R5, P0 ;  /* 0x000000ffff037224 */ /* 0x000fca00000e0605 */
[----:B------:R-:W-:Y:S01]  /*12d00*/  @!PT LDS RZ, [RZ] ;  /* 0x00000000fffff984 */ /* 0x000fe20000000800 */
[----:B------:R-:W-:Y:S01]  /*12d10*/  @!PT LDS RZ, [RZ] ;  /* 0x00000000fffff984 */ /* 0x000fe20000000800 */
[----:B------:R-:W-:Y:S01]  /*12d20*/  @!PT LDS RZ, [RZ] ;  /* 0x00000000fffff984 */ /* 0x000fe20000000800 */
[----:B------:R-:W-:Y:S04]  /*12d30*/  LDGSTS.E.BYPASS.LTC128B.128 [R20+0x1c00], desc[UR50][R2.64], !P5 ;  /* 0x01c0000002147fae */ /* 0x000fe8000e901d72 */
[----:B------:R-:W-:Y:S01]  /*12d40*/  LDGSTS.E.BYPASS.LTC128B.128 [R20+0x4c00], desc[UR50][R2.64+0x80], !P4 ;  /* 0x04c0008002147fae */ /* 0x000fe2000e101d72 */
[----:B------:R-:W-:-:S03]  /*12d50*/  IMAD.MOV.U32 R13, RZ, RZ, R17 ;  /* 0x000000ffff0d7224 */ /* 0x000fc600078e0011 */
[----:B------:R-:W-:Y:S04]  /*12d60*/  LDGSTS.E.BYPASS.LTC128B.128 [R20+0x7c00], desc[UR50][R2.64+0x100], !P3 ;  /* 0x07c0010002147fae */ /* 0x000fe8000d901d72 */
[----:B------:R0:W-:Y:S02]  /*12d70*/  LDGSTS.E.BYPASS.LTC128B.128 [R20+0xac00], desc[UR50][R2.64+0x180], !P1 ;  /* 0x0ac0018002147fae */ /* 0x0001e4000c901d72 */
[----:B0-----:R-:W-:-:S07]  /*12d80*/  IMAD.MOV.U32 R3, RZ, RZ, R14 ;  /* 0x000000ffff037224 */ /* 0x001fce00078e000e */
[----:B------:R-:W-:Y:S05]  /*12d90*/  WARPSYNC.COLLECTIVE R15, `(.L_x_9623) ;  /* 0x000000000f087348 */ /* 0x000fea0003c00000 */
[----:B------:R0:W1:Y:S02]  /*12da0*/  SHFL.IDX P6, R14, R13, R12, R11 ;  /* 0x0000000c0d0e7389 */ /* 0x00006400000c000b */
[----:B01----:R-:W-:Y:S01]  /*12db0*/  ENDCOLLECTIVE ;  /* 0x000000000000791b */ /* 0x003fe20003800000 */
.L_x_9623:
[----:B------:R-:W-:Y:S02]  /*12dc0*/  IMAD.MOV.U32 R13, RZ, RZ, R25 ;  /* 0x000000ffff0d7224 */ /* 0x000fe400078e0019 */
[----:B------:R-:W-:Y:S01]  /*12dd0*/  IMAD.MOV.U32 R12, RZ, RZ, 0x5 ;  /* 0x00000005ff0c7424 */ /* 0x000fe200078e00ff */
[----:B------:R-:W-:-:S13]  /*12de0*/  IADD3 R2, P0, R14, R0, RZ ;  /* 0x000000000e027210 */ /* 0x000fda0007f1e0ff */
[----:B------:R-:W-:Y:S05]  /*12df0*/  WARPSYNC.COLLECTIVE R15, `(.L_x_9624) ;  /* 0x000000000f087348 */ /* 0x000fea0003c00000 */
[----:B------:R0:W1:Y:S02]  /*12e00*/  SHFL.IDX P6, R14, R13, R12, R11 ;  /* 0x0000000c0d0e7389 */ /* 0x00006400000c000b */
[----:B01----:R-:W-:Y:S01]  /*12e10*/  ENDCOLLECTIVE ;  /* 0x000000000000791b */ /* 0x003fe20003800000 */
.L_x_9624:
        /* <DEDUP_REMOVED lines=13> */
.L_x_9625:
[----:B------:R-:W-:Y:S05]  /*12ef0*/  BRA `(.L_x_9626) ;  /* 0xffffffbc00e87947 */ /* 0x000fea000383ffff */
.L_x_9522:
        /* <DEDUP_REMOVED lines=8> */
.L_x_9628:
[----:B------:R-:W-:Y:S05]  /*12f80*/  BSYNC B0 ;  /* 0x0000000000007941 */ /* 0x000fea0003800000 */
.L_x_9627:
        /* <DEDUP_REMOVED lines=9> */
.L_x_9629:
        /* <DEDUP_REMOVED lines=24> */
.L_x_9630:
[----:B------:R-:W-:Y:S01]  /*131a0*/  IMAD.MOV.U32 R12, RZ, RZ, 0x2 ;  /* 0x00000002ff0c7424 */ /* 0x000fe200078e00ff */
[----:B------:R-:W-:-:S05]  /*131b0*/  SEL R14, R14, RZ, P1 ;  /* 0x000000ff0e0e7207 */ /* 0x000fca0000800000 */
[----:B------:R-:W-:-:S04]  /*131c0*/  IMAD.IADD R5, R13, 0x1, R14 ;  /* 0x000000010d057824 */ /* 0x000fc800078e020e */
[----:B------:R-:W-:-:S07]  /*131d0*/  IMAD.MOV.U32 R13, RZ, RZ, R5 ;  /* 0x000000ffff0d7224 */ /* 0x000fce00078e0005 */
[----:B------:R-:W-:Y:S05]  /*131e0*/  WARPSYNC.COLLECTIVE R15, `(.L_x_9631) ;  /* 0x000000000f087348 */ /* 0x000fea0003c00000 */
[----:B------:R0:W1:Y:S02]  /*131f0*/  SHFL.UP P6, R14, R13, R12, R11 ;  /* 0x0400000c0d0e7389 */ /* 0x00006400000c000b */
[----:B01----:R-:W-:Y:S01]  /*13200*/  ENDCOLLECTIVE ;  /* 0x000000000000791b */ /* 0x003fe20003800000 */
.L_x_9631:
[----:B------:R-:W-:Y:S01]  /*13210*/  IMAD.MOV.U32 R12, RZ, RZ, 0x4 ;  /* 0x00000004ff0c7424 */ /* 0x000fe200078e00ff */
[----:B------:R-:W-:-:S05]  /*13220*/  SEL R2, R14, RZ, P2 ;  /* 0x000000ff0e027207 */ /* 0x000fca0001000000 */
[----:B------:R-:W-:-:S04]  /*13230*/  IMAD.IADD R2, R5, 0x1, R2 ;  /* 0x0000000105027824 */ /* 0x000fc800078e0202 */
[----:B------:R-:W-:-:S07]  /*13240*/  IMAD.MOV.U32 R13, RZ, RZ, R2 ;  /* 0x000000ffff0d7224 */ /* 0x000fce00078e0002 */
[----:B------:R-:W-:Y:S05]  /*13250*/  WARPSYNC.COLLECTIVE R15, `(.L_x_9632) ;  /* 0x000000000f087348 */ /* 0x000fea0003c00000 */
[----:B------:R0:W1:Y:S02]  /*13260*/  SHFL.UP P6, R14, R13, R12, R11 ;  /* 0x0400000c0d0e7389 */ /* 0x00006400000c000b */
[----:B01----:R-:W-:Y:S01]  /*13270*/  ENDCOLLECTIVE ;  /* 0x000000000000791b */ /* 0x003fe20003800000 */
.L_x_9632:
[----:B------:R-:W-:Y:S01]  /*13280*/  IMAD.MOV.U32 R12, RZ, RZ, 0x8 ;  /* 0x00000008ff0c7424 */ /* 0x000fe200078e00ff */
[----:B------:R-:W-:-:S05]  /*13290*/  SEL R3, R14, RZ, P3 ;  /* 0x000000ff0e037207 */ /* 0x000fca0001800000 */
[----:B------:R-:W-:-:S04]  /*132a0*/  IMAD.IADD R3, R2, 0x1, R3 ;  /* 0x0000000102037824 */ /* 0x000fc800078e0203 */
[----:B------:R-:W-:-:S07]  /*132b0*/  IMAD.MOV.U32 R13, RZ, RZ, R3 ;  /* 0x000000ffff0d7224 */ /* 0x000fce00078e0003 */
[----:B------:R-:W-:Y:S05]  /*132c0*/  WARPSYNC.COLLECTIVE R15, `(.L_x_9633) ;  /* 0x000000000f087348 */ /* 0x000fea0003c00000 */
[----:B------:R0:W1:Y:S02]  /*132d0*/  SHFL.UP P6, R14, R13, R12, R11 ;  /* 0x0400000c0d0e7389 */ /* 0x00006400000c000b */
[----:B01----:R-:W-:Y:S01]  /*132e0*/  ENDCOLLECTIVE ;  /* 0x000000000000791b */ /* 0x003fe20003800000 */
.L_x_9633:
[----:B------:R-:W-:Y:S01]  /*132f0*/  IMAD.MOV.U32 R12, RZ, RZ, 0x10 ;  /* 0x00000010ff0c7424 */ /* 0x000fe200078e00ff */
[----:B------:R-:W-:-:S05]  /*13300*/  SEL R14, R14, RZ, P4 ;  /* 0x000000ff0e0e7207 */ /* 0x000fca0002000000 */
[----:B------:R-:W-:-:S04]  /*13310*/  IMAD.IADD R5, R3, 0x1, R14 ;  /* 0x0000000103057824 */ /* 0x000fc800078e020e */
[----:B------:R-:W-:-:S07]  /*13320*/  IMAD.MOV.U32 R13, RZ, RZ, R5 ;  /* 0x000000ffff0d7224 */ /* 0x000fce00078e0005 */
[----:B------:R-:W-:Y:S05]  /*13330*/  WARPSYNC.COLLECTIVE R15, `(.L_x_9634) ;  /* 0x000000000f087348 */ /* 0x000fea0003c00000 */
[----:B------:R0:W1:Y:S02]  /*13340*/  SHFL.UP P6, R14, R13, R12, R11 ;  /* 0x0400000c0d0e7389 */ /* 0x00006400000c000b */
[----:B01----:R-:W-:Y:S01]  /*13350*/  ENDCOLLECTIVE ;  /* 0x000000000000791b */ /* 0x003fe20003800000 */
.L_x_9634:
        /* <DEDUP_REMOVED lines=8> */
.L_x_9635:
[----:B------:R-:W-:Y:S05]  /*133e0*/  BRA `(.L_x_9636) ;  /* 0xffffffc000487947 */ /* 0x000fea000383ffff */
.L_x_9525:
[----:B------:R-:W-:Y:S01]  /*133f0*/  BSSY B0, `(.L_x_9637) ;  /* 0x0000007000007945 */ /* 0x000fe20003800000 */
[----:B------:R-:W-:Y:S02]  /*13400*/  IMAD.MOV.U32 R12, RZ, RZ, 0x1 ;  /* 0x00000001ff0c7424 */ /* 0x000fe400078e00ff */
[----:B------:R-:W-:Y:S02]  /*13410*/  IMAD.MOV.U32 R11, RZ, RZ, RZ ;  /* 0x000000ffff0b7224 */ /* 0x000fe400078e00ff */
[----:B------:R-:W-:-:S07]  /*13420*/  IMAD.MOV.U32 R15, RZ, RZ, -0x1 ;  /* 0xffffffffff0f7424 */ /* 0x000fce00078e00ff */
[----:B01----:R-:W-:Y:S05]  /*13430*/  WARPSYNC.COLLECTIVE R15, `(.L_x_9638) ;  /* 0x000000000f087348 */ /* 0x003fea0003c00000 */
[----:B------:R2:W3:Y:S02]  /*13440*/  SHFL.UP P6, R14, R13, R12, R11 ;  /* 0x0400000c0d0e7389 */ /* 0x0004e400000c000b */
[----:B0123--:R-:W-:Y:S01]  /*13450*/  ENDCOLLECTIVE ;  /* 0x000000000000791b */ /* 0x00ffe20003800000 */
.L_x_9638:
[----:B------:R-:W-:Y:S05]  /*13460*/  BSYNC B0 ;  /* 0x0000000000007941 */ /* 0x000fea0003800000 */
.L_x_9637:
        /* <DEDUP_REMOVED lines=8> */
.L_x_9639:
[----:B------:R-:W-:Y:S01]  /*134f0*/  IMAD.MOV.U32 R12, RZ, RZ, 0x4 ;  /* 0x00000004ff0c7424 */ /* 0x000fe200078e00ff */
[----:B------:R-:W-:-:S05]  /*13500*/  SEL R2, R14, RZ, P2 ;  /* 0x000000ff0e027207 */ /* 0x000fca0001000000 */
[----:B------:R-:W-:-:S04]  /*13510*/  IMAD.IADD R2, R13, 0x1, R2 ;  /* 0x000000010d027824 */ /* 0x000fc800078e0202 */
[----:B------:R-:W-:-:S07]  /*13520*/  IMAD.MOV.U32 R13, RZ, RZ, R2 ;  /* 0x000000ffff0d7224 */ /* 0x000fce00078e0002 */
[----:B------:R-:W-:Y:S05]  /*13530*/  WARPSYNC.COLLECTIVE R15, `(.L_x_9640) ;  /* 0x000000000f087348 */ /* 0x000fea0003c00000 */
[----:B------:R0:W1:Y:S02]  /*13540*/  SHFL.UP P6, R14, R13, R12, R11 ;  /* 0x0400000c0d0e7389 */ /* 0x00006400000c000b */
[----:B01----:R-:W-:Y:S01]  /*13550*/  ENDCOLLECTIVE ;  /* 0x000000000000791b */ /* 0x003fe20003800000 */
.L_x_9640:
[----:B------:R-:W-:Y:S01]  /*13560*/  IMAD.MOV.U32 R12, RZ, RZ, 0x8 ;  /* 0x00000008ff0c7424 */ /* 0x000fe200078e00ff */
[----:B------:R-:W-:-:S05]  /*13570*/  SEL R3, R14, RZ, P3 ;  /* 0x000000ff0e037207 */ /* 0x000fca0001800000 */
[----:B------:R-:W-:-:S04]  /*13580*/  IMAD.IADD R3, R2, 0x1, R3 ;  /* 0x0000000102037824 */ /* 0x000fc800078e0203 */
[----:B------:R-:W-:-:S07]  /*13590*/  IMAD.MOV.U32 R13, RZ, RZ, R3 ;  /* 0x000000ffff0d7224 */ /* 0x000fce00078e0003 */
[----:B------:R-:W-:Y:S05]  /*135a0*/  WARPSYNC.COLLECTIVE R15, `(.L_x_9641) ;  /* 0x000000000f087348 */ /* 0x000fea0003c00000 */
[----:B------:R0:W1:Y:S02]  /*135b0*/  SHFL.UP P6, R14, R13, R12, R11 ;  /* 0x0400000c0d0e7389 */ /* 0x00006400000c000b */
[----:B01----:R-:W-:Y:S01]  /*135c0*/  ENDCOLLECTIVE ;  /* 0x000000000000791b */ /* 0x003fe20003800000 */
.L_x_9641:
[----:B------:R-:W-:Y:S01]  /*135d0*/  IMAD.MOV.U32 R12, RZ, RZ, 0x10 ;  /* 0x00000010ff0c7424 */ /* 0x000fe200078e00ff */
[----:B------:R-:W-:-:S05]  /*135e0*/  SEL R14, R14, RZ, P4 ;  /* 0x000000ff0e0e7207 */ /* 0x000fca0002000000 */
[----:B------:R-:W-:-:S04]  /*135f0*/  IMAD.IADD R5, R3, 0x1, R14 ;  /* 0x0000000103057824 */ /* 0x000fc800078e020e */
[----:B------:R-:W-:-:S07]  /*13600*/  IMAD.MOV.U32 R13, RZ, RZ, R5 ;  /* 0x000000ffff0d7224 */ /* 0x000fce00078e0005 */
[----:B------:R-:W-:Y:S05]  /*13610*/  WARPSYNC.COLLECTIVE R15, `(.L_x_9642) ;  /* 0x000000000f087348 */ /* 0x000fea0003c00000 */
[----:B------:R0:W1:Y:S02]  /*13620*/  SHFL.UP P6, R14, R13, R12, R11 ;  /* 0x0400000c0d0e7389 */ /* 0x00006400000c000b */
[----:B01----:R-:W-:Y:S01]  /*13630*/  ENDCOLLECTIVE ;  /* 0x000000000000791b */ /* 0x003fe20003800000 */
.L_x_9642:
        /* <DEDUP_REMOVED lines=8> */
.L_x_9643:
[----:B------:R-:W-:Y:S05]  /*136c0*/  BRA `(.L_x_9644) ;  /* 0xffffffc000347947 */ /* 0x000fea000383ffff */
.L_x_9527:
[----:B------:R-:W-:Y:S01]  /*136d0*/  BSSY B0, `(.L_x_9645) ;  /* 0x0000006000007945 */ /* 0x000fe20003800000 */
[----:B------:R-:W-:Y:S01]  /*136e0*/  PLOP3.LUT P6, PT, P6, PT, PT, 0x8, 0x0 ;  /* 0x000000000000781c */ /* 0x000fe200037ce170 */
[----:B------:R-:W-:-:S12]  /*136f0*/  IMAD.MOV.U32 R15, RZ, RZ, -0x1 ;  /* 0xffffffffff0f7424 */ /* 0x000fd800078e00ff */
[----:B012---:R-:W-:Y:S05]  /*13700*/  WARPSYNC.COLLECTIVE R15, `(.L_x_9646) ;  /* 0x000000000f087348 */ /* 0x007fea0003c00000 */
[----:B------:R-:W-:Y:S01]  /*13710*/  VOTE.ANY R14, PT, P6 ;  /* 0x00000000000e7806 */ /* 0x000fe200030e0100 */
[----:B012---:R-:W-:Y:S06]  /*13720*/  ENDCOLLECTIVE ;  /* 0x000000000000791b */ /* 0x007fec0003800000 */
.L_x_9646:
[----:B------:R-:W-:Y:S05]  /*13730*/  BSYNC B0 ;  /* 0x0000000000007941 */ /* 0x000fea0003800000 */
.L_x_9645:
        /* <DEDUP_REMOVED lines=9> */
.L_x_9647:
[----:B------:R-:W-:Y:S02]  /*137d0*/  IMAD.MOV.U32 R13, RZ, RZ, R4 ;  /* 0x000000ffff0d7224 */ /* 0x000fe400078e0004 */
[----:B------:R-:W-:-:S07]  /*137e0*/  IMAD.MOV.U32 R7, RZ, RZ, R14 ;  /* 0x000000ffff077224 */ /* 0x000fce00078e000e */
[----:B------:R-:W-:Y:S05]  /*137f0*/  WARPSYNC.COLLECTIVE R15, `(.L_x_9648) ;  /* 0x000000000f087348 */ /* 0x000fea0003c00000 */
[----:B------:R0:W1:Y:S02]  /*13800*/  SHFL.IDX P6, R14, R13, R12, R11 ;  /* 0x0000000c0d0e7389 */ /* 0x00006400000c000b */
[----:B01----:R-:W-:Y:S01]  /*13810*/  ENDCOLLECTIVE ;  /* 0x000000000000791b */ /* 0x003fe20003800000 */
.L_x_9648:
[----:B------:R-:W-:Y:S01]  /*13820*/  IMAD.MOV.U32 R4, RZ, RZ, R14 ;  /* 0x000000ffff047224 */ /* 0x000fe200078e000e */
[----:B------:R-:W-:Y:S06]  /*13830*/  BRA `(.L_x_9649) ;  /* 0xffffffc000147947 */ /* 0x000fec000383ffff */
.L_x_9529:
[----:B------:R-:W-:Y:S01]  /*13840*/  BSSY B0, `(.L_x_9650) ;  /* 0x0000007000007945 */ /* 0x000fe20003800000 */
[----:B------:R-:W-:Y:S02]  /*13850*/  IMAD.MOV.U32 R13, RZ, RZ, R2 ;  /* 0x000000ffff0d7224 */ /* 0x000fe400078e0002 */
[----:B------:R-:W-:Y:S02]  /*13860*/  IMAD.MOV.U32 R11, RZ, RZ, 0x1f ;  /* 0x0000001fff0b7424 */ /* 0x000fe400078e00ff */
[----:B------:R-:W-:-:S07]  /*13870*/  IMAD.MOV.U32 R15, RZ, RZ, -0x1 ;  /* 0xffffffffff0f7424 */ /* 0x000fce00078e00ff */
[----:B01234-:R-:W-:Y:S05]  /*13880*/  WARPSYNC.COLLECTIVE R15, `(.L_x_9651) ;  /* 0x000000000f087348 */ /* 0x01ffea0003c00000 */
[----:B------:R0:W0:Y:S02]  /*13890*/  SHFL.IDX P6, R14, R13, R12, R11 ;  /* 0x0000000c0d0e7389 */ /* 0x00002400000c000b */
[----:B01234-:R-:W-:Y:S01]  /*138a0*/  ENDCOLLECTIVE ;  /* 0x000000000000791b */ /* 0x01ffe20003800000 */
.L_x_9651:
[----:B------:R-:W-:Y:S05]  /*138b0*/  BSYNC B0 ;  /* 0x0000000000007941 */ /* 0x000fea0003800000 */
.L_x_9650:
[----:B------:R-:W-:Y:S01]  /*138c0*/  IMAD.MOV.U32 R6, RZ, RZ, R14 ;  /* 0x000000ffff067224 */ /* 0x000fe200078e000e */
[----:B------:R-:W-:Y:S06]  /*138d0*/  BRA `(.L_x_9528) ;  /* 0xffffffc000047947 */ /* 0x000fec000383ffff */
.L_x_9533:
[----:B-1----:R1:W2:Y:S02]  /*138e0*/  SYNCS.PHASECHK.TRANS64.TRYWAIT P0, [R7+URZ+0x22820], R0 ;  /* 0x02282000070075a7 */ /* 0x0022a4000800017f */
[----:B--2---:R-:W-:Y:S05]  /*138f0*/  @!P0 NANOSLEEP.SYNCS 0x989680 ;  /* 0x009896800000895d */ /* 0x004fea0003900000 */
[----:B------:R-:W2:Y:S02]  /*13900*/  @!P0 SYNCS.PHASECHK.TRANS64 P0, [R7+URZ+0x22820], R0 ;  /* 0x02282000070085a7 */ /* 0x000ea4000800007f */
[----:B--2---:R-:W-:Y:S05]  /*13910*/  @!P0 BRA `(.L_x_9533) ;  /* 0xfffffffc00f08947 */ /* 0x004fea000383ffff */
[----:B------:R-:W-:Y:S05]  /*13920*/  BRA `(.L_x_9652) ;  /* 0xffffffc4005c7947 */ /* 0x000fea000383ffff */
.L_x_9534:
        /* <DEDUP_REMOVED lines=8> */
[----:B01-34-:R-:W-:Y:S05]  /*139b0*/  WARPSYNC.COLLECTIVE R15, `(.L_x_9654) ;  /* 0x000000000f087348 */ /* 0x01bfea0003c00000 */
[----:B------:R2:W0:Y:S02]  /*139c0*/  SHFL.IDX P6, R14, R13, R12, R11 ;  /* 0x0000000c0d0e7389 */ /* 0x00042400000c000b */
[----:B01234-:R-:W-:Y:S01]  /*139d0*/  ENDCOLLECTIVE ;  /* 0x000000000000791b */ /* 0x01ffe20003800000 */
.L_x_9654:
[----:B------:R-:W-:Y:S05]  /*139e0*/  BSYNC B0 ;  /* 0x0000000000007941 */ /* 0x000fea0003800000 */
.L_x_9653:
[----:B------:R-:W-:Y:S05]  /*139f0*/  BRA `(.L_x_9655) ;  /* 0xffffffc400447947 */ /* 0x000fea000383ffff */
.L_x_9537:
[----:B------:R-:W-:Y:S01]  /*13a00*/  BSSY B1, `(.L_x_9656) ;  /* 0x0000006000017945 */ /* 0x000fe20003800000 */
[----:B------:R-:W-:-:S07]  /*13a10*/  IMAD.MOV.U32 R15, RZ, RZ, -0x1 ;  /* 0xffffffffff0f7424 */ /* 0x000fce00078e00ff */
[----:B01-34-:R-:W-:Y:S05]  /*13a20*/  WARPSYNC.COLLECTIVE R15, `(.L_x_9657) ;  /* 0x000000000f0c7348 */ /* 0x01bfea0003c00000 */
[----:B------:R-:W-:Y:S02]  /*13a30*/  ELECT P6, UR62, PT ;  /* 0x00000000003e782f */ /* 0x000fe400038c0000 */
[----:B------:R-:W-:Y:S01]  /*13a40*/  MOV R14, UR62 ;  /* 0x0000003e000e7c02 */ /* 0x000fe20008000f00 */
[----:B01-34-:R-:W-:Y:S10]  /*13a50*/  ENDCOLLECTIVE ;  /* 0x000000000000791b */ /* 0x01bff40003800000 */
.L_x_9657:
[----:B------:R-:W-:Y:S05]  /*13a60*/  BSYNC B1 ;  /* 0x0000000000017941 */ /* 0x000fea0003800000 */
.L_x_9656:
[----:B------:R-:W-:Y:S05]  /*13a70*/  BRA `(.L_x_9658) ;  /* 0xffffffc4003c7947 */ /* 0x000fea000383ffff */
.L_x_9539:
[----:B-1----:R1:W2:Y:S02]  /*13a80*/  SYNCS.PHASECHK.TRANS64.TRYWAIT P1, [R5+URZ+0x22840], R0 ;  /* 0x02284000050075a7 */ /* 0x0022a4000802017f */
[----:B--2---:R-:W-:Y:S05]  /*13a90*/  @!P1 NANOSLEEP.SYNCS 0x989680 ;  /* 0x009896800000995d */ /* 0x004fea0003900000 */
[----:B------:R-:W2:Y:S02]  /*13aa0*/  @!P1 SYNCS.PHASECHK.TRANS64 P1, [R5+URZ+0x22840], R0 ;  /* 0x02284000050095a7 */ /* 0x000ea4000802007f */
[----:B--2---:R-:W-:Y:S05]  /*13ab0*/  @!P1 BRA `(.L_x_9539) ;  /* 0xfffffffc00f09947 */ /* 0x004fea000383ffff */
[----:B------:R-:W-:Y:S05]  /*13ac0*/  BRA `(.L_x_9659) ;  /* 0xffffffc4005c7947 */ /* 0x000fea000383ffff */
.L_x_9541:
[----:B--2---:R2:W0:Y:S02]  /*13ad0*/  SYNCS.PHASECHK.TRANS64.TRYWAIT P1, [R3+URZ+0x22840], R2 ;  /* 0x02284002030075a7 */ /* 0x004424000802017f */
[----:B0-----:R-:W-:Y:S05]  /*13ae0*/  @!P1 NANOSLEEP.SYNCS 0x989680 ;  /* 0x009896800000995d */ /* 0x001fea0003900000 */
[----:B------:R-:W0:Y:S02]  /*13af0*/  @!P1 SYNCS.PHASECHK.TRANS64 P1, [R3+URZ+0x22840], R2 ;  /* 0x02284002030095a7 */ /* 0x000e24000802007f */
[----:B0-----:R-:W-:Y:S05]  /*13b00*/  @!P1 BRA `(.L_x_9541) ;  /* 0xfffffffc00f09947 */ /* 0x001fea000383ffff */
[----:B------:R-:W-:Y:S05]  /*13b10*/  BRA `(.L_x_9660) ;  /* 0xffffffc400687947 */ /* 0x000fea000383ffff */
.L_x_9543:
[----:B------:R0:W0:Y:S02]  /*13b20*/  SYNCS.PHASECHK.TRANS64.TRYWAIT P1, [R5+URZ+0x22860], R0 ;  /* 0x02286000050075a7 */ /* 0x000024000802017f */
[----:B0-----:R-:W-:Y:S05]  /*13b30*/  @!P1 NANOSLEEP.SYNCS 0x989680 ;  /* 0x009896800000995d */ /* 0x001fea0003900000 */
[----:B------:R-:W0:Y:S02]  /*13b40*/  @!P1 SYNCS.PHASECHK.TRANS64 P1, [R5+URZ+0x22860], R0 ;  /* 0x02286000050095a7 */ /* 0x000e24000802007f */
[----:B0-----:R-:W-:Y:S05]  /*13b50*/  @!P1 BRA `(.L_x_9543) ;  /* 0xfffffffc00f09947 */ /* 0x001fea000383ffff */
[----:B------:R-:W-:Y:S05]  /*13b60*/  BRA `(.L_x_9661) ;  /* 0xffffffc400647947 */ /* 0x000fea000383ffff */
.L_x_9662:
        /* <DEDUP_REMOVED lines=9> */
.L_x_15662:


//--------------------- .text._ZN7cutlass13device_kernelIN5flash11enable_sm90INS1_16FlashAttnFwdSm90INS1_25CollectiveMainloopFwdSm90ILi2EN4cute5tupleIJNS5_1CILi1EEES8_S8_EEENS6_IJNS7_ILi128EEENS7_ILi96EEENS7_ILi64EEEEEELi256ENS_6half_tEfNS_4arch4Sm90ELb0ELb0ELb0ELb1ELb1ELb1ELb0ELb1ELb0ELb1ELb1ELb0EEENS1_21CollectiveEpilogueFwdINS6_IJSA_NS7_ILi256EEESB_EEES9_SE_SG_Li256ELb1ELb1ELb1ELb0EEENS1_36VarlenDynamicPersistentTileSchedulerILi128ELi96ELi256ELi128ELb1ELb1ELb1ELb0ELb1ELb1EEEEEEEEEvNT_6ParamsE --------------------------
	.section	.text._ZN7cutlass13device_kernelIN5flash11enable_sm90INS1_16FlashAttnFwdSm90INS1_25CollectiveMainloopFwdSm90ILi2EN4cute5tupleIJNS5_1CILi1EEES8_S8_EEENS6_IJNS7_ILi128EEENS7_ILi96EEENS7_ILi64EEEEEELi256ENS_6half_tEfNS_4arch4Sm90ELb0ELb0ELb0ELb1ELb1ELb1ELb0ELb1ELb0ELb1ELb1ELb0EEENS1_21CollectiveEpilogueFwdINS6_IJSA_NS7_ILi256EEESB_EEES9_SE_SG_Li256ELb1ELb1ELb1ELb0EEENS1_36VarlenDynamicPersistentTileSchedulerILi128ELi96ELi256ELi128ELb1ELb1ELb1ELb0ELb1ELb1EEEEEEEEEvNT_6ParamsE,"ax",@progbits
	.align	128
.text._ZN7cutlass13device_kernelIN5flash11enable_sm90INS1_16FlashAttnFwdSm90INS1_25CollectiveMainloopFwdSm90ILi2EN4cute5tupleIJNS5_1CILi1EEES8_S8_EEENS6_IJNS7_ILi128EEENS7_ILi96EEENS7_ILi64EEEEEELi256ENS_6half_tEfNS_4arch4Sm90ELb0ELb0ELb0ELb1ELb1ELb1ELb0ELb1ELb0ELb1ELb1ELb0EEENS1_21CollectiveEpilogueFwdINS6_IJSA_NS7_ILi256EEESB_EEES9_SE_SG_Li256ELb1ELb1ELb1ELb0EEENS1_36VarlenDynamicPersistentTileSchedulerILi128ELi96ELi256ELi128ELb1ELb1ELb1ELb0ELb1ELb1EEEEEEEEEvNT_6ParamsE:
        .type           _ZN7cutlass13device_kernelIN5flash11enable_sm90INS1_16FlashAttnFwdSm90INS1_25CollectiveMainloopFwdSm90ILi2EN4cute5tupleIJNS5_1CILi1EEES8_S8_EEENS6_IJNS7_ILi128EEENS7_ILi96EEENS7_ILi64EEEEEELi256ENS_6half_tEfNS_4arch4Sm90ELb0ELb0ELb0ELb1ELb1ELb1ELb0ELb1ELb0ELb1ELb1ELb0EEENS1_21CollectiveEpilogueFwdINS6_IJSA_NS7_ILi256EEESB_EEES9_SE_SG_Li256ELb1ELb1ELb1ELb0EEENS1_36VarlenDynamicPersistentTileSchedulerILi128ELi96ELi256ELi128ELb1ELb1ELb1ELb0ELb1ELb1EEEEEEEEEvNT_6ParamsE,@function
        .size           _ZN7cutlass13device_kernelIN5flash11enable_sm90INS1_16FlashAttnFwdSm90INS1_25CollectiveMainloopFwdSm90ILi2EN4cute5tupleIJNS5_1CILi1EEES8_S8_EEENS6_IJNS7_ILi128EEENS7_ILi96EEENS7_ILi64EEEEEELi256ENS_6half_tEfNS_4arch4Sm90ELb0ELb0ELb0ELb1ELb1ELb1ELb0ELb1ELb0ELb1ELb1ELb0EEENS1_21CollectiveEpilogueFwdINS6_IJSA_NS7_ILi256EEESB_EEES9_SE_SG_Li256ELb1ELb1ELb1ELb0EEENS1_36VarlenDynamicPersistentTileSchedulerILi128ELi96ELi256ELi128ELb1ELb1ELb1ELb0ELb1ELb1EEEEEEEEEvNT_6ParamsE,(.L_x_15663 - _ZN7cutlass13device_kernelIN5flash11enable_sm90INS1_16FlashAttnFwdSm90INS1_25CollectiveMainloopFwdSm90ILi2EN4cute5tupleIJNS5_1CILi1EEES8_S8_EEENS6_IJNS7_ILi128EEENS7_ILi96EEENS7_ILi64EEEEEELi256ENS_6half_tEfNS_4arch4Sm90ELb0ELb0ELb0ELb1ELb1ELb1ELb0ELb1ELb0ELb1ELb1ELb0EEENS1_21CollectiveEpilogueFwdINS6_IJSA_NS7_ILi256EEESB_EEES9_SE_SG_Li256ELb1ELb1ELb1ELb0EEENS1_36VarlenDynamicPersistentTileSchedulerILi128ELi96ELi256ELi128ELb1ELb1ELb1ELb0ELb1ELb1EEEEEEEEEvNT_6ParamsE)
        .other          _ZN7cutlass13device_kernelIN5flash11enable_sm90INS1_16FlashAttnFwdSm90INS1_25CollectiveMainloopFwdSm90ILi2EN4cute5tupleIJNS5_1CILi1EEES8_S8_EEENS6_IJNS7_ILi128EEENS7_ILi96EEENS7_ILi64EEEEEELi256ENS_6half_tEfNS_4arch4Sm90ELb0ELb0ELb0ELb1ELb1ELb1ELb0ELb1ELb0ELb1ELb1ELb0EEENS1_21CollectiveEpilogueFwdINS6_IJSA_NS7_ILi256EEESB_EEES9_SE_SG_Li256ELb1ELb1ELb1ELb0EEENS1_36VarlenDynamicPersistentTileSchedulerILi128ELi96ELi256ELi128ELb1ELb1ELb1ELb0ELb1ELb1EEEEEEEEEvNT_6ParamsE,@"STO_CUDA_ENTRY STV_DEFAULT"
_ZN7cutlass13device_kernelIN5flash11enable_sm90INS1_16FlashAttnFwdSm90INS1_25CollectiveMainloopFwdSm90ILi2EN4cute5tupleIJNS5_1CILi1EEES8_S8_EEENS6_IJNS7_ILi128EEENS7_ILi96EEENS7_ILi64EEEEEELi256ENS_6half_tEfNS_4arch4Sm90ELb0ELb0ELb0ELb1ELb1ELb1ELb0ELb1ELb0ELb1ELb1ELb0EEENS1_21CollectiveEpilogueFwdINS6_IJSA_NS7_ILi256EEESB_EEES9_SE_SG_Li256ELb1ELb1ELb1ELb0EEENS1_36VarlenDynamicPersistentTileSchedulerILi128ELi96ELi256ELi128ELb1ELb1ELb1ELb0ELb1ELb1EEEEEEEEEvNT_6ParamsE:
        /* <DEDUP_REMOVED lines=17> */
.L_x_9664:
[----:B------:R-:W-:Y:S05]  /*0110*/  BSYNC B0 ;  /* 0x0000000000007941 */ /* 0x000fea0003800000 */
.L_x_9663:
[----:B------:R-:W-:Y:S01]  /*0120*/  VOTEU.ANY UP0, P0 ;  /* 0x00000000003f7886 */ /* 0x000fe20000000100 */
[----:B------:R-:W0:Y:S01]  /*0130*/  SHFL.IDX PT, R3, R2, RZ, 0x1f ;  /* 0x00001fff02037589 */ /* 0x000e2200000e0000 */
[----:B------:R-:W-:Y:S01]  /*0140*/  UMOV UR4, 0x80 ;  /* 0x0000008000047882 */ /* 0x000fe20000000000 */
[----:B------:R-:W-:Y:S01]  /*0150*/  UMOV UR7, 0x100 ;  /* 0x0000010000077882 */ /* 0x000fe20000000000 */
[----:B------:R-:W-:Y:S01]  /*0160*/  SHF.R.U32.HI R4, RZ, 0x7, R0 ;  /* 0x00000007ff047819 */ /* 0x000fe20000011600 */
[----:B------:R-:W1:Y:S01]  /*0170*/  @UP0 S2UR UR8, SR_CgaCtaId ;  /* 0x00000000000809c3 */ /* 0x000e620000008800 */
[----:B------:R-:W-:Y:S01]  /*0180*/  @UP0 UMOV UR6, 0x400 ;  /* 0x0000040000060882 */ /* 0x000fe20000000000 */
[----:B------:R-:W-:-:S04]  /*0190*/  @UP0 UIADD3 UR4, -UR4, 0x100000, URZ ;  /* 0x0010000004040890 */ /* 0x000fc8000fffe13f */
[----:B------:R-:W-:Y:S02]  /*01a0*/  @UP0 USHF.L.U32 UR5, UR4, 0xb, URZ ;  /* 0x0000000b04050899 */ /* 0x000fe4000800063f */
[----:B------:R-:W-:Y:S01]  /*01b0*/  @UP0 USHF.L.U32 UR4, UR4, 0x1, URZ ;  /* 0x0000000104040899 */ /* 0x000fe2000800063f */
[----:B------:R-:W-:Y:S01]  /*01c0*/  VOTEU.ANY UP1, P0 ;  /* 0x00000000003f7886 */ /* 0x000fe20000020100 */
[----:B0-----:R-:W-:Y:S02]  /*01d0*/  ISETP.NE.AND P1, PT, R3, RZ, PT ;  /* 0x000000ff0300720c */ /* 0x001fe40003f25270 */
[----:B------:R0:W2:Y:S01]  /*01e0*/  SHFL.IDX PT, R3, R4, RZ, 0x1f ;  /* 0x00001fff04037589 */ /* 0x0000a200000e0000 */
[----:B-1----:R-:W-:Y:S02]  /*01f0*/  @UP0 ULEA UR8, UR8, UR6, 0x18 ;  /* 0x0000000608080291 */ /* 0x002fe4000f8ec03f */
[----:B------:R-:W-:-:S04]  /*0200*/  @UP0 UIADD3 UR6, -UR7, 0x100000, URZ ;  /* 0x0010000007060890 */ /* 0x000fc8000fffe13f */
[----:B------:R-:W-:Y:S02]  /*0210*/  @UP0 USHF.L.U32 UR7, UR6, 0xb, URZ ;  /* 0x0000000b06070899 */ /* 0x000fe4000800063f */
[----:B------:R-:W-:Y:S01]  /*0220*/  @UP0 USHF.L.U32 UR6, UR6, 0x1, URZ ;  /* 0x0000000106060899 */ /* 0x000fe2000800063f */
[----:B------:R-:W-:Y:S01]  /*0230*/  VOTEU.ANY UP0, P0 ;  /* 0x00000000003f7886 */ /* 0x000fe20000000100 */
[----:B------:R-:W1:Y:S04]  /*0240*/  FENCE.VIEW.ASYNC.S ;  /* 0x00000000000073c6 */ /* 0x000e680000000000 */
[----:B-1----:R0:W1:Y:S06]  /*0250*/  @UP0 SYNCS.EXCH.64 URZ, [UR8+0x22800], UR4 ;  /* 0x02280004083f05b2 */ /* 0x00206c0008000100 */
[----:B------:R0:W3:Y:S02]  /*0260*/  @UP1 SYNCS.EXCH.64 URZ, [UR8+0x22820], UR6 ;  /* 0x02282006083f15b2 */ /* 0x0000e40008000100 */
[----:B0-----:R-:W-:Y:S05]  /*0270*/  @P1 BRA `(.L_x_9665) ;  /* 0x0000000000481947 */ /* 0x001fea0003800000 */
        /* <DEDUP_REMOVED lines=16> */
[----:B------:R0:W0:Y:S01]  /*0380*/  SYNCS.EXCH.64 URZ, [UR8+0x22848], UR6 ;  /* 0x02284806083f75b2 */ /* 0x0000220008000100 */
[----:B------:R-:W-:Y:S01]  /*0390*/  NOP ;  /* 0x0000000000007918 */ /* 0x000fe20000000000 */
.L_x_9665:
        /* <DEDUP_REMOVED lines=22> */
.L_x_9666:
        /* <DEDUP_REMOVED lines=18> */
.L_x_9667:
        /* <DEDUP_REMOVED lines=22> */
.L_x_9668:
        /* <DEDUP_REMOVED lines=22> */
.L_x_9669:
[----:B--2---:R-:W-:Y:S01]  /*08e0*/  ISETP.NE.AND P0, PT, R3, RZ, PT ;  /* 0x000000ff0300720c */ /* 0x004fe20003f05270 */
[----:B------:R-:W-:Y:S01]  /*08f0*/  IMAD.MOV.U32 R37, RZ, RZ, 0x1 ;  /* 0x00000001ff257424 */ /* 0x000fe200078e00ff */
[----:B------:R-:W-:Y:S01]  /*0900*/  NOP ;  /* 0x0000000000007918 */ /* 0x000fe20000000000 */
[----:B------:R-:W-:Y:S01]  /*0910*/  ULDC.64 UR40, c[0x0][0x208] ;  /* 0x0000820000287ab9 */ /* 0x000fe20000000a00 */
[----:B------:R-:W-:Y:S02]  /*0920*/  BSSY B9, `(.L_x_9670) ;  /* 0x0001953000097945 */ /* 0x000fe40003800000 */
[----:B------:R-:W-:Y:S01]  /*0930*/  SEL R37, R37, 0x2, !P0 ;  /* 0x0000000225257807 */ /* 0x000fe20004000000 */
[----:B01-34-:R-:W-:Y:S06]  /*0940*/  BAR.SYNC.DEFER_BLOCKING 0x0 ;  /* 0x0000000000007b1d */ /* 0x01bfec0000010000 */
[----:B------:R-:W-:Y:S05]  /*0950*/  @!P0 BRA `(.L_x_9671) ;  /* 0x0000012400348947 */ /* 0x000fea0003800000 */
.L_x_9672:
[----:B------:R-:W-:-:S08]  /*0960*/  NOP ;  /* 0x0000000000007918 */ /* 0x000fd00000000000 */
[----:B------:R-:W0:Y:S02]  /*0970*/  USETMAXREG.TRY_ALLOC.CTAPOOL UP0, 0xe8 ;  /* 0x000000e8000079c8 */ /* 0x000e240008000600 */
[----:B0-----:R-:W-:-:S13]  /*0980*/  PLOP3.LUT P0, PT, PT, PT, UP0, 0x80, 0x0 ;  /* 0x000000000000781c */ /* 0x001fda0003f0f008 */
[----:B------:R-:W-:Y:S05]  /*0990*/  @!P0 BRA `(.L_x_9672) ;  /* 0xfffffffc00f08947 */ /* 0x000fea000383ffff */
[----:B------:R-:W2:Y:S01]  /*09a0*/  LDL.LU R2, [R1] ;  /* 0x0000000001027983 */ /* 0x000ea20000300800 */
[----:B------:R-:W-:Y:S01]  /*09b0*/  SHF.R.U32.HI R4, RZ, 0x7, R0 ;  /* 0x00000007ff047819 */ /* 0x000fe20000011600 */
[----:B------:R-:W-:Y:S01]  /*09c0*/  ULDC UR4, c[0x0][0xc3c] ;  /* 0x00030f0000047ab9 */ /* 0x000fe20000000800 */
[----:B------:R-:W0:Y:S01]  /*09d0*/  S2R R3, SR_CgaCtaId ;  /* 0x0000000000037919 */ /* 0x000e220000008800 */
[----:B------:R-:W-:Y:S06]  /*09e0*/  BAR.ARV 0x8, 0x180 ;  /* 0x0206000000007b1d */ /* 0x000fec0000002000 */
[----:B------:R-:W-:-:S13]  /*09f0*/  ISETP.NE.AND P0, PT, R4, 0x1, PT ;  /* 0x000000010400780c */ /* 0x000fda0003f05270 */
[----:B------:R-:W-:Y:S08]  /*0a00*/  @!P0 BAR.ARV 0x9, 0x100 ;  /* 0x0244000000008b1d */ /* 0x000ff00000002000 */
[----:B------:R-:W-:Y:S01]  /*0a10*/  BAR.SYNC.DEFER_BLOCKING 0x5, 0x180 ;  /* 0x0146000000007b1d */ /* 0x000fe20000010000 */
[----:B------:R-:W-:-:S04]  /*0a20*/  MOV R19, 0x400 ;  /* 0x0000040000137802 */ /* 0x000fc80000000f00 */
[----:B0-----:R-:W-:-:S05]  /*0a30*/  LEA R19, R3, R19, 0x18 ;  /* 0x0000001303137211 */ /* 0x001fca00078ec0ff */
[----:B------:R-:W0:Y:S01]  /*0a40*/  LDS.128 R48, [R19+0x228d0] ;  /* 0x0228d00013307984 */ /* 0x000e220000000c00 */
[----:B------:R-:W-:Y:S06]  /*0a50*/  BAR.ARV 0x4, 0x180 ;  /* 0x0106000000007b1d */ /* 0x000fec0000002000 */
[----:B--2---:R-:W-:-:S04]  /*0a60*/  LOP3.LUT R2, R2, 0xfffffffb, RZ, 0xc0, !PT ;  /* 0xfffffffb02027812 */ /* 0x004fc800078ec0ff */
[----:B------:R-:W-:-:S05]  /*0a70*/  @P0 LOP3.LUT R2, R2, 0x4, RZ, 0xfc, !PT ;  /* 0x0000000402020812 */ /* 0x000fca00078efcff */
[----:B------:R1:W-:Y:S01]  /*0a80*/  STL [R1], R2 ;  /* 0x0000000201007387 */ /* 0x0003e20000100800 */
[----:B0-----:R-:W-:-:S13]  /*0a90*/  ISETP.GE.AND P0, PT, R51, UR4, PT ;  /* 0x0000000433007c0c */ /* 0x001fda000bf06270 */
[----:B-1----:R-:W-:Y:S05]  /*0aa0*/  @P0 BRA `(.L_x_9673) ;  /* 0x0000019000e80947 */ /* 0x002fea0003800000 */
[----:B------:R-:W-:Y:S01]  /*0ab0*/  VIADD R0, R0, 0xffffff80 ;  /* 0xffffff8000007836 */ /* 0x000fe20000000000 */
[----:B------:R-:W-:Y:S01]  /*0ac0*/  LOP3.LUT R210, R37, 0x1, RZ, 0xfc, !PT ;  /* 0x0000000125d27812 */ /* 0x000fe200078efcff */
[----:B------:R-:W-:Y:S02]  /*0ad0*/  IMAD.MOV.U32 R18, RZ, RZ, RZ ;  /* 0x000000ffff127224 */ /* 0x000fe400078e00ff */
[----:B------:R-:W-:Y:S01]  /*0ae0*/  IMAD.MOV.U32 R208, RZ, RZ, RZ ;  /* 0x000000ffffd07224 */ /* 0x000fe200078e00ff */
[----:B------:R-:W-:Y:S01]  /*0af0*/  SHF.R.S32.HI R3, RZ, 0x1f, R0 ;  /* 0x0000001fff037819 */ /* 0x000fe20000011400 */
[----:B------:R-:W-:Y:S02]  /*0b00*/  IMAD.MOV.U32 R218, RZ, RZ, RZ ;  /* 0x000000ffffda7224 */ /* 0x000fe400078e00ff */
[----:B------:R-:W-:Y:S01]  /*0b10*/  IMAD.MOV.U32 R207, RZ, RZ, RZ ;  /* 0x000000ffffcf7224 */ /* 0x000fe200078e00ff */
[CC--:B------:R-:W-:Y:S02]  /*0b20*/  LEA.HI R2, R3.reuse, R0.reuse, RZ, 0x7 ;  /* 0x0000000003027211 */ /* 0x0c0fe400078f38ff */
[----:B------:R-:W-:-:S02]  /*0b30*/  LEA.HI R4, R3, R0, RZ, 0x4 ;  /* 0x0000000003047211 */ /* 0x000fc400078f20ff */
[----:B------:R-:W-:Y:S02]  /*0b40*/  LOP3.LUT R5, R2, 0xffffff80, RZ, 0xc0, !PT ;  /* 0xffffff8002057812 */ /* 0x000fe400078ec0ff */
[----:B------:R-:W-:Y:S02]  /*0b50*/  SHF.R.S32.HI R7, RZ, 0x4, R4 ;  /* 0x00000004ff077819 */ /* 0x000fe40000011404 */
[----:B------:R-:W-:Y:S01]  /*0b60*/  LEA.HI R204, R3, R0, RZ, 0x2 ;  /* 0x0000000003cc7211 */ /* 0x000fe200078f10ff */
[----:B------:R-:W-:Y:S01]  /*0b70*/  IMAD.IADD R13, R0, 0x1, -R5 ;  /* 0x00000001000d7824 */ /* 0x000fe200078e0a05 */
[----:B------:R-:W-:Y:S02]  /*0b80*/  SHF.R.S32.HI R5, RZ, 0x7, R2 ;  /* 0x00000007ff057819 */ /* 0x000fe40000011402 */
[----:B------:R-:W-:Y:S02]  /*0b90*/  LEA.HI R6, R4, R7, RZ, 0x1 ;  /* 0x0000000704067211 */ /* 0x000fe400078f08ff */
[----:B------:R-:W-:Y:S01]  /*0ba0*/  SHF.R.S32.HI R9, RZ, 0x1f, R13 ;  /* 0x0000001fff097819 */ /* 0x000fe2000001140d */
[----:B------:R-:W-:Y:S01]  /*0bb0*/  STL [R1+0xc8], R13 ;  /* 0x0000c80d01007387 */ /* 0x000fe20000100800 */
[----:B------:R-:W-:-:S02]  /*0bc0*/  LEA.HI R2, R2, R5, RZ, 0x1 ;  /* 0x0000000502027211 */ /* 0x000fc400078f08ff */
[----:B------:R-:W-:Y:S02]  /*0bd0*/  LEA.HI R10, R9, R13, RZ, 0x2 ;  /* 0x0000000d090a7211 */ /* 0x000fe400078f10ff */
[----:B------:R-:W-:Y:S02]  /*0be0*/  LOP3.LUT R2, R2, 0x3fffffe, RZ, 0xc0, !PT ;  /* 0x03fffffe02027812 */ /* 0x000fe400078ec0ff */
[--C-:B------:R-:W-:Y:S02]  /*0bf0*/  SHF.R.S32.HI R11, RZ, 0x2, R10.reuse ;  /* 0x00000002ff0b7819 */ /* 0x100fe4000001140a */
[----:B------:R-:W-:Y:S02]  /*0c00*/  SHF.R.S32.HI R8, RZ, 0x1f, R10 ;  /* 0x0000001fff087819 */ /* 0x000fe4000001140a */
[----:B------:R-:W-:Y:S02]  /*0c10*/  LOP3.LUT R6, R6, 0x1ffffffe, RZ, 0xc0, !PT ;  /* 0x1ffffffe06067812 */ /* 0x000fe400078ec0ff */
[----:B------:R-:W-:-:S02]  /*0c20*/  LEA.HI R8, R8, R11, RZ, 0x3 ;  /* 0x0000000b08087211 */ /* 0x000fc400078f18ff */
[----:B------:R-:W-:Y:S01]  /*0c30*/  LEA.HI R9, R9, R13, RZ, 0x5 ;  /* 0x0000000d09097211 */ /* 0x000fe200078f28ff */
[----:B------:R-:W-:Y:S01]  /*0c40*/  IMAD.IADD R6, R7, 0x1, -R6 ;  /* 0x0000000107067824 */ /* 0x000fe200078e0a06 */
[----:B------:R-:W-:Y:S01]  /*0c50*/  LOP3.LUT R12, R8, 0xfffffff8, RZ, 0xc0, !PT ;  /* 0xfffffff8080c7812 */ /* 0x000fe200078ec0ff */
[----:B------:R-:W-:Y:S01]  /*0c60*/  IMAD.IADD R8, R5, 0x1, -R2 ;  /* 0x0000000105087824 */ /* 0x000fe200078e0a02 */
[-C--:B------:R-:W-:Y:S02]  /*0c70*/  LEA.HI R2, R3, R0.reuse, RZ, 0x5 ;  /* 0x0000000003027211 */ /* 0x080fe400078f28ff */
[----:B------:R-:W-:Y:S01]  /*0c80*/  LOP3.LUT R5, R4, 0x3fffff0, RZ, 0xc0, !PT ;  /* 0x03fffff004057812 */ /* 0x000fe200078ec0ff */
[----:B------:R-:W-:Y:S01]  /*0c90*/  IMAD.IADD R12, R11, 0x1, -R12 ;  /* 0x000000010b0c7824 */ /* 0x000fe200078e0a0c */
[----:B------:R-:W-:Y:S02]  /*0ca0*/  LEA.HI R3, R3, R0, RZ, 0x3 ;  /* 0x0000000003037211 */ /* 0x000fe400078f18ff */
[----:B------:R-:W-:Y:S01]  /*0cb0*/  SHF.R.S32.HI R14, RZ, 0x5, R2 ;  /* 0x00000005ff0e7819 */ /* 0x000fe20000011402 */
[----:B------:R-:W-:Y:S01]  /*0cc0*/  IMAD.IADD R5, R0, 0x1, -R5 ;  /* 0x0000000100057824 */ /* 0x000fe200078e0a05 */
[----:B------:R-:W-:-:S02]  /*0cd0*/  LOP3.LUT R7, R3, 0xfffffff8, RZ, 0xc0, !PT ;  /* 0xfffffff803077812 */ /* 0x000fc400078ec0ff */
[----:B------:R-:W-:Y:S01]  /*0ce0*/  LOP3.LUT R3, R204, 0xfffffffc, RZ, 0xc0, !PT ;  /* 0xfffffffccc037812 */ /* 0x000fe200078ec0ff */
[----:B------:R-:W-:Y:S01]  /*0cf0*/  IMAD R5, R14, 0x10, R5 ;  /* 0x000000100e057824 */ /* 0x000fe200078e0205 */
[----:B------:R-:W-:Y:S01]  /*0d00*/  SHF.R.S32.HI R204, RZ, 0x2, R204 ;  /* 0x00000002ffcc7819 */ /* 0x000fe200000114cc */
[----:B------:R-:W-:Y:S01]  /*0d10*/  IMAD.IADD R7, R0, 0x1, -R7 ;  /* 0x0000000100077824 */ /* 0x000fe200078e0a07 */
[----:B------:R-:W-:Y:S01]  /*0d20*/  SHF.R.S32.HI R9, RZ, 0x5, R9 ;  /* 0x00000005ff097819 */ /* 0x000fe20000011409 */
[----:B------:R-:W-:Y:S01]  /*0d30*/  IMAD R5, R5, 0x8, R6 ;  /* 0x0000000805057824 */ /* 0x000fe200078e0206 */
[----:B------:R-:W-:Y:S01]  /*0d40*/  LOP3.LUT R10, R10, 0x7ffffffc, RZ, 0xc0, !PT ;  /* 0x7ffffffc0a0a7812 */ /* 0x000fe200078ec0ff */
[----:B------:R-:W-:Y:S01]  /*0d50*/  VIADD R6, R204, 0x40 ;  /* 0x00000040cc067836 */ /* 0x000fe20000000000 */
[----:B------:R-:W-:Y:S01]  /*0d60*/  STL [R1+0x14], R14 ;  /* 0x0000140e01007387 */ /* 0x000fe20000100800 */
[----:B------:R-:W-:Y:S02]  /*0d70*/  IMAD.IADD R3, R0, 0x1, -R3 ;  /* 0x0000000100037824 */ /* 0x000fe400078e0a03 */
[----:B------:R-:W-:Y:S01]  /*0d80*/  IMAD.SHL.U32 R2, R6, 0x40, RZ ;  /* 0x0000004006027824 */ /* 0x000fe200078e00ff */
[----:B------:R-:W-:Y:S01]  /*0d90*/  SHF.R.S32.HI R4, RZ, 0x1f, R6 ;  /* 0x0000001fff047819 */ /* 0x000fe20000011406 */
[----:B------:R-:W-:Y:S01]  /*0da0*/  IMAD R9, R9, 0x10, R12 ;  /* 0x0000001009097824 */ /* 0x000fe200078e020c */
[C---:B------:R-:W-:Y:S01]  /*0db0*/  LEA.HI R0, R3.reuse, R3, RZ, 0x1 ;  /* 0x0000000303007211 */ /* 0x040fe200078f08ff */
[C---:B------:R-:W-:Y:S01]  /*0dc0*/  IMAD.SHL.U32 R16, R3.reuse, 0x8, RZ ;  /* 0x0000000803107824 */ /* 0x040fe200078e00ff */
[----:B------:R-:W-:Y:S01]  /*0dd0*/  LEA.HI R4, R4, R6, RZ, 0x3 ;  /* 0x0000000604047211 */ /* 0x000fe200078f18ff */
[----:B------:R-:W-:Y:S01]  /*0de0*/  IMAD.SHL.U32 R22, R3, 0x4, RZ ;  /* 0x0000000403167824 */ /* 0x000fe200078e00ff */
[----:B------:R-:W-:Y:S01]  /*0df0*/  LOP3.LUT R0, R0, 0x1ffffffe, RZ, 0xc0, !PT ;  /* 0x1ffffffe00007812 */ /* 0x000fe200078ec0ff */
[----:B------:R-:W-:Y:S01]  /*0e00*/  IMAD.SHL.U32 R211, R7, 0x8, RZ ;  /* 0x0000000807d37824 */ /* 0x000fe200078e00ff */
[----:B------:R-:W-:Y:S01]  /*0e10*/  LEA R8, R8, R9, 0x6 ;  /* 0x0000000908087211 */ /* 0x000fe200078e30ff */
[----:B------:R-:W-:Y:S01]  /*0e20*/  IMAD.SHL.U32 R4, R4, 0x40, RZ ;  /* 0x0000004004047824 */ /* 0x000fe200078e00ff */
[----:B------:R-:W-:Y:S01]  /*0e30*/  IADD3 R214, R16, 0x60, RZ ;  /* 0x0000006010d67810 */ /* 0x000fe20007ffe0ff */
[----:B------:R-:W-:Y:S01]  /*0e40*/  IMAD.IADD R0, R3, 0x1, -R0 ;  /* 0x0000000103007824 */ /* 0x000fe200078e0a00 */
[----:B------:R-:W-:Y:S01]  /*0e50*/  LOP3.LUT R3, R2, 0x1c0, RZ, 0xc0, !PT ;  /* 0x000001c002037812 */ /* 0x000fe200078ec0ff */
[----:B------:R-:W-:Y:S01]  /*0e60*/  STL [R1+0x14c], R8 ;  /* 0x00014c0801007387 */ /* 0x000fe20000100800 */
[----:B------:R-:W-:Y:S01]  /*0e70*/  LOP3.LUT R4, R4, 0xfffffe00, RZ, 0xc0, !PT ;  /* 0xfffffe0004047812 */ /* 0x000fe200078ec0ff */
[----:B------:R-:W-:Y:S01]  /*0e80*/  IMAD.IADD R10, R13, 0x1, -R10 ;  /* 0x000000010d0a7824 */ /* 0x000fe200078e0a0a */
[----:B------:R-:W-:Y:S01]  /*0e90*/  SHF.R.U32.HI R7, RZ, 0x3, R3 ;  /* 0x00000003ff077819 */ /* 0x000fe20000011603 */
[----:B------:R-:W-:Y:S01]  /*0ea0*/  STL [R1+0x38], RZ ;  /* 0x000038ff01007387 */ /* 0x000fe20000100800 */
[--C-:B------:R-:W-:Y:S01]  /*0eb0*/  LOP3.LUT R3, R3, 0x38, R16.reuse, 0xf8, !PT ;  /* 0x0000003803037812 */ /* 0x100fe200078ef810 */
[----:B------:R-:W-:Y:S01]  /*0ec0*/  IMAD.SHL.U32 R42, R10, 0x2, RZ ;  /* 0x000000020a2a7824 */ /* 0x000fe200078e00ff */
[----:B------:R-:W-:Y:S01]  /*0ed0*/  SHF.R.S32.HI R6, RZ, 0x1f, R211 ;  /* 0x0000001fff067819 */ /* 0x000fe200000114d3 */
[----:B------:R0:W-:Y:S01]  /*0ee0*/  STL [R1+0x18], R4 ;  /* 0x0000180401007387 */ /* 0x0001e20000100800 */
[----:B------:R-:W-:Y:S01]  /*0ef0*/  IMAD.SHL.U32 R5, R5, 0x8, RZ ;  /* 0x0000000805057824 */ /* 0x000fe200078e00ff */
[----:B------:R-:W-:Y:S01]  /*0f00*/  SHF.R.S32.HI R17, RZ, 0x1f, R16 ;  /* 0x0000001fff117819 */ /* 0x000fe20000011410 */
[C---:B------:R-:W-:Y:S01]  /*0f10*/  VIADD R41, R42.reuse, 0x8 ;  /* 0x000000082a297836 */ /* 0x040fe20000000000 */
[----:B------:R-:W-:Y:S01]  /*0f20*/  STL [R1+0x44], R42 ;  /* 0x0000442a01007387 */ /* 0x000fe20000100800 */
[C---:B------:R-:W-:Y:S01]  /*0f30*/  VIADD R40, R42.reuse, 0x10 ;  /* 0x000000102a287836 */ /* 0x040fe20000000000 */
[C---:B------:R-:W-:Y:S01]  /*0f40*/  IADD3 R29, R42.reuse, 0x68, RZ ;  /* 0x000000682a1d7810 */ /* 0x040fe20007ffe0ff */
[C---:B------:R-:W-:Y:S01]  /*0f50*/  VIADD R39, R42.reuse, 0x18 ;  /* 0x000000182a277836 */ /* 0x040fe20000000000 */
[----:B------:R-:W-:Y:S01]  /*0f60*/  STL [R1+0x154], R5 ;  /* 0x0001540501007387 */ /* 0x000fe20000100800 */
[----:B------:R-:W-:Y:S01]  /*0f70*/  VIADD R38, R42, 0x20 ;  /* 0x000000202a267836 */ /* 0x000fe20000000000 */
[----:B0-----:R-:W-:Y:S01]  /*0f80*/  LOP3.LUT R4, R4, R3, R7, 0xf6, !PT ;  /* 0x0000000304047212 */ /* 0x001fe200078ef607 */
[C---:B------:R-:W-:Y:S01]  /*0f90*/  VIADD R37, R42.reuse, 0x28 ;  /* 0x000000282a257836 */ /* 0x040fe20000000000 */
[C---:B------:R-:W-:Y:S01]  /*0fa0*/  IADD3 R10, R42.reuse, 0xd0, RZ ;  /* 0x000000d02a0a7810 */ /* 0x040fe20007ffe0ff */
[----:B------:R-:W-:Y:S01]  /*0fb0*/  VIADD R36, R42, 0x30 ;  /* 0x000000302a247836 */ /* 0x000fe20000000000 */
[----:B------:R-:W-:Y:S01]  /*0fc0*/  LEA R3, R4, R19, 0x1 ;  /* 0x0000001304037211 */ /* 0x000fe200078e08ff */
[C---:B------:R-:W-:Y:S01]  /*0fd0*/  VIADD R35, R42.reuse, 0x38 ;  /* 0x000000382a237836 */ /* 0x040fe20000000000 */
[----:B------:R-:W-:Y:S01]  /*0fe0*/  SHF.R.S32.HI R4, RZ, 0x1f, R41 ;  /* 0x0000001fff047819 */ /* 0x000fe20000011429 */
[C---:B------:R-:W-:Y:S01]  /*0ff0*/  VIADD R34, R42.reuse, 0x40 ;  /* 0x000000402a227836 */ /* 0x040fe20000000000 */
[----:B------:R-:W-:Y:S01]  /*1000*/  SHF.R.S32.HI R223, RZ, 0x1f, R214 ;  /* 0x0000001fffdf7819 */ /* 0x000fe200000114d6 */
[----:B------:R-:W-:Y:S01]  /*1010*/  STL [R1+0x148], R3 ;  /* 0x0001480301007387 */ /* 0x000fe20000100800 */
[----:B------:R-:W-:-:S02]  /*1020*/  VIADD R33, R42, 0x48 ;  /* 0x000000482a217836 */ /* 0x000fc40000000000 */
[C---:B------:R-:W-:Y:S01]  /*1030*/  VIADD R32, R42.reuse, 0x50 ;  /* 0x000000502a207836 */ /* 0x040fe20000000000 */
[----:B------:R-:W-:Y:S01]  /*1040*/  STL [R1+0xc0], R41 ;  /* 0x0000c02901007387 */ /* 0x000fe20000100800 */
[C---:B------:R-:W-:Y:S02]  /*1050*/  VIADD R31, R42.reuse, 0x58 ;  /* 0x000000582a1f7836 */ /* 0x040fe40000000000 */
[C---:B------:R-:W-:Y:S01]  /*1060*/  VIADD R30, R42.reuse, 0x60 ;  /* 0x000000602a1e7836 */ /* 0x040fe20000000000 */
[----:B------:R0:W-:Y:S01]  /*1070*/  STL [R1+0xbc], R40 ;  /* 0x0000bc2801007387 */ /* 0x0001e20000100800 */
[C---:B------:R-:W-:Y:S02]  /*1080*/  VIADD R28, R42.reuse, 0x70 ;  /* 0x000000702a1c7836 */ /* 0x040fe40000000000 */
[C---:B------:R-:W-:Y:S01]  /*1090*/  VIADD R27, R42.reuse, 0x78 ;  /* 0x000000782a1b7836 */ /* 0x040fe20000000000 */
[----:B------:R-:W-:Y:S01]  /*10a0*/  STL [R1+0xb8], R39 ;  /* 0x0000b82701007387 */ /* 0x000fe20000100800 */
[----:B------:R-:W-:-:S02]  /*10b0*/  VIADD R26, R42, 0x80 ;  /* 0x000000802a1a7836 */ /* 0x000fc40000000000 */
[C---:B------:R-:W-:Y:S01]  /*10c0*/  VIADD R25, R42.reuse, 0x88 ;  /* 0x000000882a197836 */ /* 0x040fe20000000000 */
[----:B------:R1:W-:Y:S01]  /*10d0*/  STL [R1+0xb4], R38 ;  /* 0x0000b42601007387 */ /* 0x0003e20000100800 */
[C---:B------:R-:W-:Y:S01]  /*10e0*/  VIADD R24, R42.reuse, 0x90 ;  /* 0x000000902a187836 */ /* 0x040fe20000000000 */
[----:B0-----:R-:W-:Y:S01]  /*10f0*/  SHF.R.S32.HI R40, RZ, 0x1f, R40 ;  /* 0x0000001fff287819 */ /* 0x001fe20000011428 */
[C---:B------:R-:W-:Y:S01]  /*1100*/  VIADD R11, R211.reuse, 0x40 ;  /* 0x00000040d30b7836 */ /* 0x040fe20000000000 */
[----:B------:R0:W-:Y:S01]  /*1110*/  STL [R1+0xb0], R37 ;  /* 0x0000b02501007387 */ /* 0x0001e20000100800 */
[C---:B------:R-:W-:Y:S02]  /*1120*/  VIADD R21, R42.reuse, 0x98 ;  /* 0x000000982a157836 */ /* 0x040fe40000000000 */
[C---:B------:R-:W-:Y:S01]  /*1130*/  VIADD R20, R42.reuse, 0xa0 ;  /* 0x000000a02a147836 */ /* 0x040fe20000000000 */
[----:B------:R-:W-:Y:S01]  /*1140*/  STL [R1+0xac], R36 ;  /* 0x0000ac2401007387 */ /* 0x000fe20000100800 */
[C---:B------:R-:W-:Y:S01]  /*1150*/  VIADD R9, R211.reuse, 0x80 ;  /* 0x00000080d3097836 */ /* 0x040fe20000000000 */
[----:B------:R-:W-:Y:S01]  /*1160*/  SHF.R.S32.HI R11, RZ, 0x1f, R11 ;  /* 0x0000001fff0b7819 */ /* 0x000fe2000001140b */
[C---:B------:R-:W-:Y:S01]  /*1170*/  VIADD R15, R42.reuse, 0xa8 ;  /* 0x000000a82a0f7836 */ /* 0x040fe20000000000 */
[----:B------:R2:W-:Y:S01]  /*1180*/  STL [R1+0xa8], R35 ;  /* 0x0000a82301007387 */ /* 0x0005e20000100800 */
[C---:B------:R-:W-:Y:S01]  /*1190*/  VIADD R14, R42.reuse, 0xb0 ;  /* 0x000000b02a0e7836 */ /* 0x040fe20000000000 */
[----:B------:R-:W-:Y:S01]  /*11a0*/  SHF.R.S32.HI R9, RZ, 0x1f, R9 ;  /* 0x0000001fff097819 */ /* 0x000fe20000011409 */
[----:B------:R-:W-:Y:S01]  /*11b0*/  VIADD R6, R211, 0xc0 ;  /* 0x000000c0d3067836 */ /* 0x000fe20000000000 */
[----:B------:R3:W-:Y:S01]  /*11c0*/  STL [R1+0xa4], R34 ;  /* 0x0000a42201007387 */ /* 0x0007e20000100800 */
[C---:B------:R-:W-:Y:S01]  /*11d0*/  VIADD R13, R42.reuse, 0xb8 ;  /* 0x000000b82a0d7836 */ /* 0x040fe20000000000 */
[----:B-1----:R-:W-:Y:S01]  /*11e0*/  SHF.R.S32.HI R38, RZ, 0x1f, R38 ;  /* 0x0000001fff267819 */ /* 0x002fe20000011426 */
[C---:B------:R-:W-:Y:S01]  /*11f0*/  VIADD R12, R42.reuse, 0xc0 ;  /* 0x000000c02a0c7836 */ /* 0x040fe20000000000 */
[----:B------:R-:W-:Y:S01]  /*1200*/  STL [R1+0xa0], R33 ;  /* 0x0000a02101007387 */ /* 0x000fe20000100800 */
[C---:B------:R-:W-:Y:S01]  /*1210*/  VIADD R11, R42.reuse, 0xc8 ;  /* 0x000000c82a0b7836 */ /* 0x040fe20000000000 */
[----:B------:R-:W-:Y:S01]  /*1220*/  SHF.R.S32.HI R6, RZ, 0x1f, R6 ;  /* 0x0000001fff067819 */ /* 0x000fe20000011406 */
[C---:B------:R-:W-:Y:S01]  /*1230*/  VIADD R9, R42.reuse, 0xd8 ;  /* 0x000000d82a097836 */ /* 0x040fe20000000000 */
[----:B------:R1:W-:Y:S01]  /*1240*/  STL [R1+0x9c], R32 ;  /* 0x00009c2001007387 */ /* 0x0003e20000100800 */
[C---:B------:R-:W-:Y:S01]  /*1250*/  VIADD R7, R42.reuse, 0xe0 ;  /* 0x000000e02a077836 */ /* 0x040fe20000000000 */
[----:B0-----:R-:W-:Y:S01]  /*1260*/  SHF.R.S32.HI R37, RZ, 0x1f, R37 ;  /* 0x0000001fff257819 */ /* 0x001fe20000011425 */
[C---:B------:R-:W-:Y:S01]  /*1270*/  VIADD R6, R42.reuse, 0xe8 ;  /* 0x000000e82a067836 */ /* 0x040fe20000000000 */
[----:B------:R0:W-:Y:S01]  /*1280*/  STL [R1+0x98], R31 ;  /* 0x0000981f01007387 */ /* 0x0001e20000100800 */
[C---:B------:R-:W-:Y:S01]  /*1290*/  VIADD R5, R42.reuse, 0xf0 ;  /* 0x000000f02a057836 */ /* 0x040fe20000000000 */
[----:B--2---:R-:W-:Y:S01]  /*12a0*/  SHF.R.S32.HI R35, RZ, 0x1f, R35 ;  /* 0x0000001fff237819 */ /* 0x004fe20000011423 */
[----:B------:R-:W-:Y:S01]  /*12b0*/  VIADD R3, R42, 0xf8 ;  /* 0x000000f82a037836 */ /* 0x000fe20000000000 */
[----:B------:R-:W-:Y:S01]  /*12c0*/  STL [R1+0x94], R30 ;  /* 0x0000941e01007387 */ /* 0x000fe20000100800 */
[----:B---3--:R-:W-:Y:S01]  /*12d0*/  SHF.R.S32.HI R34, RZ, 0x1f, R34 ;  /* 0x0000001fff227819 */ /* 0x008fe20000011422 */
[----:B------:R-:W-:Y:S01]  /*12e0*/  IMAD R0, R0, 0x8, R8 ;  /* 0x0000000800007824 */ /* 0x000fe200078e0208 */
[----:B-1----:R-:W-:Y:S01]  /*12f0*/  SHF.R.S32.HI R32, RZ, 0x1f, R32 ;  /* 0x0000001fff207819 */ /* 0x002fe20000011420 */
[----:B------:R1:W-:Y:S01]  /*1300*/  STL [R1+0x90], R29 ;  /* 0x0000901d01007387 */ /* 0x0003e20000100800 */
[C---:B------:R-:W-:Y:S01]  /*1310*/  VIADD R2, R16.reuse, 0x20 ;  /* 0x0000002010027836 */ /* 0x040fe20000000000 */
[----:B0-----:R-:W-:Y:S01]  /*1320*/  SHF.R.S32.HI R31, RZ, 0x1f, R31 ;  /* 0x0000001fff1f7819 */ /* 0x001fe2000001141f */
[C---:B------:R-:W-:Y:S01]  /*1330*/  VIADD R215, R16.reuse, 0x40 ;  /* 0x0000004010d77836 */ /* 0x040fe20000000000 */
[----:B------:R0:W-:Y:S01]  /*1340*/  STL [R1+0x8c], R28 ;  /* 0x00008c1c01007387 */ /* 0x0001e20000100800 */
[C---:B------:R-:W-:Y:S01]  /*1350*/  VIADD R213, R16.reuse, 0x80 ;  /* 0x0000008010d57836 */ /* 0x040fe20000000000 */
[----:B------:R-:W-:Y:S01]  /*1360*/  SHF.R.S32.HI R206, RZ, 0x1f, R2 ;  /* 0x0000001fffce7819 */ /* 0x000fe20000011402 */
[C---:B------:R-:W-:Y:S01]  /*1370*/  VIADD R212, R16.reuse, 0xa0 ;  /* 0x000000a010d47836 */ /* 0x040fe20000000000 */
[----:B------:R-:W-:Y:S01]  /*1380*/  STL [R1+0x88], R27 ;  /* 0x0000881b01007387 */ /* 0x000fe20000100800 */
[C---:B------:R-:W-:Y:S01]  /*1390*/  VIADD R217, R16.reuse, 0xc0 ;  /* 0x000000c010d97836 */ /* 0x040fe20000000000 */
[----:B-1----:R-:W-:Y:S01]  /*13a0*/  SHF.R.S32.HI R29, RZ, 0x1f, R29 ;  /* 0x0000001fff1d7819 */ /* 0x002fe2000001141d */
[----:B------:R-:W-:Y:S01]  /*13b0*/  VIADD R216, R16, 0xe0 ;  /* 0x000000e010d87836 */ /* 0x000fe20000000000 */
[----:B------:R1:W-:Y:S01]  /*13c0*/  STL [R1+0x84], R26 ;  /* 0x0000841a01007387 */ /* 0x0003e20000100800 */
[----:B------:R-:W-:Y:S01]  /*13d0*/  VIADD R209, R22, 0x10 ;  /* 0x0000001016d17836 */ /* 0x000fe20000000000 */
[----:B0-----:R-:W-:-:S02]  /*13e0*/  SHF.R.S32.HI R28, RZ, 0x1f, R28 ;  /* 0x0000001fff1c7819 */ /* 0x001fc4000001141c */
[----:B------:R0:W-:Y:S01]  /*13f0*/  STL [R1+0x80], R25 ;  /* 0x0000801901007387 */ /* 0x0001e20000100800 */
[----:B------:R-:W-:Y:S02]  /*1400*/  SHF.R.S32.HI R224, RZ, 0x1f, R215 ;  /* 0x0000001fffe07819 */ /* 0x000fe400000114d7 */
[----:B------:R-:W-:Y:S01]  /*1410*/  SHF.R.S32.HI R222, RZ, 0x1f, R213 ;  /* 0x0000001fffde7819 */ /* 0x000fe200000114d5 */
[----:B------:R-:W-:Y:S01]  /*1420*/  STL [R1+0x7c], R24 ;  /* 0x00007c1801007387 */ /* 0x000fe20000100800 */
[----:B------:R-:W-:Y:S02]  /*1430*/  SHF.R.S32.HI R221, RZ, 0x1f, R212 ;  /* 0x0000001fffdd7819 */ /* 0x000fe400000114d4 */
[----:B-1----:R-:W-:Y:S01]  /*1440*/  SHF.R.S32.HI R26, RZ, 0x1f, R26 ;  /* 0x0000001fff1a7819 */ /* 0x002fe2000001141a */
[----:B------:R1:W-:Y:S01]  /*1450*/  STL [R1+0x78], R21 ;  /* 0x0000781501007387 */ /* 0x0003e20000100800 */
[----:B------:R-:W-:Y:S02]  /*1460*/  SHF.R.S32.HI R220, RZ, 0x1f, R217 ;  /* 0x0000001fffdc7819 */ /* 0x000fe400000114d9 */
[----:B0-----:R-:W-:Y:S01]  /*1470*/  SHF.R.S32.HI R25, RZ, 0x1f, R25 ;  /* 0x0000001fff197819 */ /* 0x001fe20000011419 */
[----:B------:R0:W-:Y:S01]  /*1480*/  STL [R1+0x74], R20 ;  /* 0x0000741401007387 */ /* 0x0001e20000100800 */
[----:B------:R-:W-:-:S03]  /*1490*/  SHF.R.S32.HI R219, RZ, 0x1f, R216 ;  /* 0x0000001fffdb7819 */ /* 0x000fc600000114d8 */
[----:B------:R-:W-:Y:S01]  /*14a0*/  STL [R1+0x70], R15 ;  /* 0x0000700f01007387 */ /* 0x000fe20000100800 */
[----:B-1----:R-:W-:-:S03]  /*14b0*/  SHF.R.S32.HI R21, RZ, 0x1f, R21 ;  /* 0x0000001fff157819 */ /* 0x002fc60000011415 */
[----:B------:R1:W-:Y:S01]  /*14c0*/  STL [R1+0x6c], R14 ;  /* 0x00006c0e01007387 */ /* 0x0003e20000100800 */
[----:B0-----:R-:W-:-:S03]  /*14d0*/  SHF.R.S32.HI R20, RZ, 0x1f, R20 ;  /* 0x0000001fff147819 */ /* 0x001fc60000011414 */
[----:B------:R0:W-:Y:S04]  /*14e0*/  STL [R1+0x68], R13 ;  /* 0x0000680d01007387 */ /* 0x0001e80000100800 */
        /* <DEDUP_REMOVED lines=10> */
[----:B------:R2:W-:Y:S01]  /*1590*/  STL [R1+0x144], R4 ;  /* 0x0001440401007387 */ /* 0x0005e20000100800 */
[----:B-1----:R-:W-:-:S03]  /*15a0*/  SHF.R.S32.HI R7, RZ, 0x1f, R7 ;  /* 0x0000001fff077819 */ /* 0x002fc60000011407 */
[----:B------:R-:W-:Y:S01]  /*15b0*/  STL [R1+0x4c], R5 ;  /* 0x00004c0501007387 */ /* 0x000fe20000100800 */
[----:B0-----:R-:W-:-:S03]  /*15c0*/  SHF.R.S32.HI R6, RZ, 0x1f, R6 ;  /* 0x0000001fff067819 */ /* 0x001fc60000011406 */
[----:B------:R-:W-:Y:S01]  /*15d0*/  STL [R1+0x140], R40 ;  /* 0x0001402801007387 */ /* 0x000fe20000100800 */
[----:B--2---:R-:W-:-:S03]  /*15e0*/  SHF.R.S32.HI R4, RZ, 0x1f, R39 ;  /* 0x0000001fff047819 */ /* 0x004fc60000011427 */
[----:B------:R0:W-:Y:S04]  /*15f0*/  STL [R1+0x48], R3 ;  /* 0x0000480301007387 */ /* 0x0001e80000100800 */
[----:B------:R1:W-:Y:S04]  /*1600*/  STL [R1+0x13c], R4 ;  /* 0x00013c0401007387 */ /* 0x0003e80000100800 */
[----:B------:R-:W-:Y:S01]  /*1610*/  STL [R1+0x138], R38 ;  /* 0x0001382601007387 */ /* 0x000fe20000100800 */
[----:B0-----:R-:W-:-:S03]  /*1620*/  SHF.R.S32.HI R3, RZ, 0x1f, R3 ;  /* 0x0000001fff037819 */ /* 0x001fc60000011403 */
[----:B------:R-:W-:Y:S01]  /*1630*/  STL [R1+0x134], R37 ;  /* 0x0001342501007387 */ /* 0x000fe20000100800 */
[----:B-1----:R-:W-:-:S05]  /*1640*/  SHF.R.S32.HI R4, RZ, 0x1f, R36 ;  /* 0x0000001fff047819 */ /* 0x002fca0000011424 */
[----:B------:R0:W-:Y:S04]  /*1650*/  STL [R1+0x130], R4 ;  /* 0x0001300401007387 */ /* 0x0001e80000100800 */
[----:B------:R-:W-:Y:S04]  /*1660*/  STL [R1+0x12c], R35 ;  /* 0x00012c2301007387 */ /* 0x000fe80000100800 */
[----:B------:R-:W-:Y:S01]  /*1670*/  STL [R1+0x128], R34 ;  /* 0x0001282201007387 */ /* 0x000fe20000100800 */
[----:B0-----:R-:W-:-:S05]  /*1680*/  SHF.R.S32.HI R4, RZ, 0x1f, R33 ;  /* 0x0000001fff047819 */ /* 0x001fca0000011421 */
        /* <DEDUP_REMOVED lines=25> */
[----:B------:R1:W-:Y:S04]  /*1820*/  STL [R1+0xd8], R7 ;  /* 0x0000d80701007387 */ /* 0x0003e80000100800 */
[----:B------:R1:W-:Y:S01]  /*1830*/  STL [R1+0xd4], R6 ;  /* 0x0000d40601007387 */ /* 0x0003e20000100800 */
[----:B0-----:R-:W-:-:S05]  /*1840*/  SHF.R.S32.HI R4, RZ, 0x1f, R5 ;  /* 0x0000001fff047819 */ /* 0x001fca0000011405 */
[----:B------:R1:W-:Y:S04]  /*1850*/  STL [R1+0xd0], R4 ;  /* 0x0000d00401007387 */ /* 0x0003e80000100800 */
[----:B------:R1:W-:Y:S04]  /*1860*/  STL [R1+0x150], R0 ;  /* 0x0001500001007387 */ /* 0x0003e80000100800 */
[----:B------:R1:W-:Y:S02]  /*1870*/  STL [R1+0xcc], R3 ;  /* 0x0000cc0301007387 */ /* 0x0003e40000100800 */
.L_x_9829:
[----:B012---:R-:W0:Y:S02]  /*1880*/  LDC.64 R4, c[0x0][0xc88] ;  /* 0x00032200ff047b82 */ /* 0x007e240000000a00 */
[----:B0-----:R-:W-:-:S05]  /*1890*/  IMAD.WIDE R4, R51, 0x4, R4 ;  /* 0x0000000433047825 */ /* 0x001fca00078e0204 */
[----:B------:R-:W2:Y:S01]  /*18a0*/  LDG.E R31, desc[UR40][R4.64] ;  /* 0x00000028041f7981 */ /* 0x000ea2000c1e1900 */
[----:B------:R-:W-:Y:S05]  /*18b0*/  YIELD ;  /* 0x0000000000007946 */ /* 0x000fea0003800000 */
[----:B------:R-:W-:Y:S01]  /*18c0*/  ULDC.64 UR4, c[0x0][0xa28] ;  /* 0x00028a0000047ab9 */ /* 0x000fe20000000a00 */
[----:B------:R-:W-:Y:S01]  /*18d0*/  ULDC.64 UR8, c[0x0][0xa18] ;  /* 0x0002860000087ab9 */ /* 0x000fe20000000a00 */
[----:B------:R-:W-:Y:S01]  /*18e0*/  ISETP.NE.U32.AND P1, PT, RZ, UR4, PT ;  /* 0x00000004ff007c0c */ /* 0x000fe2000bf25070 */
[----:B------:R-:W-:Y:S01]  /*18f0*/  ULDC.64 UR6, c[0x0][0xa08] ;  /* 0x0002820000067ab9 */ /* 0x000fe20000000a00 */
[----:B---3--:R-:W-:Y:S01]  /*1900*/  IMAD.MOV.U32 R8, RZ, RZ, RZ ;  /* 0x000000ffff087224 */ /* 0x008fe200078e00ff */
[----:B------:R-:W-:Y:S01]  /*1910*/  ISETP.NE.U32.AND P0, PT, RZ, UR6, PT ;  /* 0x00000006ff007c0c */ /* 0x000fe2000bf05070 */
[----:B------:R-:W-:Y:S01]  /*1920*/  IMAD.MOV.U32 R32, RZ, RZ, RZ ;  /* 0x000000ffff207224 */ /* 0x000fe200078e00ff */
[----:B------:R-:W-:-:S02]  /*1930*/  ISETP.NE.AND.EX P1, PT, RZ, UR5, PT, P1 ;  /* 0x00000005ff007c0c */ /* 0x000fc4000bf25310 */
[----:B------:R-:W-:Y:S02]  /*1940*/  ISETP.NE.AND.EX P0, PT, RZ, UR7, PT, P0 ;  /* 0x00000007ff007c0c */ /* 0x000fe4000bf05300 */
[----:B--2---:R-:W-:Y:S01]  /*1950*/  SHF.R.S32.HI R0, RZ, 0x1f, R31 ;  /* 0x0000001fff007819 */ /* 0x004fe2000001141f */
[----:B------:R-:W-:-:S08]  /*1960*/  IMAD.SHL.U32 R35, R31, 0x4, RZ ;  /* 0x000000041f237824 */ /* 0x000fd000078e00ff */
[C---:B------:R-:W-:Y:S01]  /*1970*/  @P1 LEA R6, P2, R31.reuse, UR4, 0x2 ;  /* 0x000000041f061c11 */ /* 0x040fe2000f8410ff */
[----:B------:R0:W-:Y:S01]  /*1980*/  STL [R1+0x2c], R31 ;  /* 0x00002c1f01007387 */ /* 0x0001e20000100800 */
[C-C-:B------:R-:W-:Y:S02]  /*1990*/  SHF.L.U64.HI R34, R31.reuse, 0x2, R0.reuse ;  /* 0x000000021f227819 */ /* 0x140fe40000010200 */
[----:B------:R-:W-:Y:S01]  /*19a0*/  @P1 LEA.HI.X R7, R31, UR5, R0, 0x2, P2 ;  /* 0x000000051f071c11 */ /* 0x000fe200090f1400 */
[----:B------:R-:W-:Y:S01]  /*19b0*/  ULDC UR4, c[0x0][0x288] ;  /* 0x0000a20000047ab9 */ /* 0x000fe20000000800 */
[----:B------:R-:W-:Y:S01]  /*19c0*/  ISETP.NE.U32.AND P2, PT, RZ, UR8, PT ;  /* 0x00000008ff007c0c */ /* 0x000fe2000bf45070 */
[----:B------:R0:W-:Y:S01]  /*19d0*/  STL [R1+0xc4], R0 ;  /* 0x0000c40001007387 */ /* 0x0001e20000100800 */
[C---:B------:R-:W-:Y:S02]  /*19e0*/  IADD3 R4, P3, R35.reuse, UR6, RZ ;  /* 0x0000000623047c10 */ /* 0x040fe4000ff7e0ff */
[----:B------:R-:W-:Y:S01]  /*19f0*/  ISETP.NE.AND.EX P2, PT, RZ, UR9, PT, P2 ;  /* 0x00000009ff007c0c */ /* 0x000fe2000bf45320 */
[----:B------:R1:W5:Y:S01]  /*1a00*/  @P1 LDG.E R8, desc[UR40][R6.64] ;  /* 0x0000002806081981 */ /* 0x000362000c1e1900 */
[----:B------:R-:W-:Y:S01]  /*1a10*/  IMAD.U32 R48, RZ, RZ, UR4 ;  /* 0x00000004ff307e24 */ /* 0x000fe2000f8e00ff */
[C---:B------:R-:W-:Y:S01]  /*1a20*/  IADD3.X R5, R34.reuse, UR7, RZ, P3, !PT ;  /* 0x0000000722057c10 */ /* 0x040fe20009ffe4ff */
[----:B------:R-:W-:Y:S01]  /*1a30*/  ULDC.64 UR4, c[0x0][0x418] ;  /* 0x0001060000047ab9 */ /* 0x000fe20000000a00 */
[----:B------:R0:W-:Y:S04]  /*1a40*/  STL [R1+0x30], R35 ;  /* 0x0000302301007387 */ /* 0x0001e80000100800 */
[----:B------:R0:W5:Y:S04]  /*1a50*/  @P0 LDG.E R32, desc[UR40][R4.64] ;  /* 0x0000002804200981 */ /* 0x000168000c1e1900 */
[----:B-1----:R-:W-:Y:S01]  /*1a60*/  @P2 IADD3 R6, P1, R35, UR8, RZ ;  /* 0x0000000823062c10 */ /* 0x002fe2000ff3e0ff */
[----:B------:R-:W-:Y:S01]  /*1a70*/  UISETP.NE.U32.AND UP0, UPT, UR4, URZ, UPT ;  /* 0x0000003f0400728c */ /* 0x000fe2000bf05070 */
[----:B------:R0:W-:Y:S02]  /*1a80*/  STL [R1+0x34], R34 ;  /* 0x0000342201007387 */ /* 0x0001e40000100800 */
[----:B------:R-:W-:Y:S01]  /*1a90*/  @P2 IADD3.X R7, R34, UR9, RZ, P1, !PT ;  /* 0x0000000922072c10 */ /* 0x000fe20008ffe4ff */
[----:B------:R-:W-:-:S04]  /*1aa0*/  ULDC UR4, c[0x0][0x424] ;  /* 0x0001090000047ab9 */ /* 0x000fc80000000800 */
[----:B------:R0:W5:Y:S01]  /*1ab0*/  @P2 LDG.E R48, desc[UR40][R6.64] ;  /* 0x0000002806302981 */ /* 0x000162000c1e1900 */
[----:B------:R-:W-:-:S03]  /*1ac0*/  UISETP.NE.AND.EX UP0, UPT, UR5, URZ, UPT, UP0 ;  /* 0x0000003f0500728c */ /* 0x000fc6000bf05300 */
[----:B------:R-:W-:Y:S01]  /*1ad0*/  ULDC UR5, c[0x0][0x2f0] ;  /* 0x0000bc0000057ab9 */ /* 0x000fe20000000800 */
[----:B------:R-:W-:-:S04]  /*1ae0*/  USEL UR4, UR4, 0x1, UP0 ;  /* 0x0000000104047887 */ /* 0x000fc80008000000 */
[----:B------:R-:W-:-:S03]  /*1af0*/  UIMAD UR4, UR4, UR5, URZ ;  /* 0x00000005040472a4 */ /* 0x000fc6000f8e023f */
[----:B------:R-:W-:Y:S02]  /*1b00*/  ULDC UR5, c[0x0][0x348] ;  /* 0x0000d20000057ab9 */ /* 0x000fe40000000800 */
[----:B------:R-:W-:Y:S02]  /*1b10*/  IMAD.U32 R24, RZ, RZ, UR5 ;  /* 0x00000005ff187e24 */ /* 0x000fe4000f8e00ff */
[----:B------:R-:W-:Y:S01]  /*1b20*/  IMAD.U32 R33, RZ, RZ, UR4 ;  /* 0x00000004ff217e24 */ /* 0x000fe2000f8e00ff */
[----:B0---4-:R-:W-:Y:S06]  /*1b30*/  @P2 BRA `(.L_x_9674) ;  /* 0x0000000000242947 */ /* 0x011fec0003800000 */
        /* <DEDUP_REMOVED lines=8> */
[----:B--2---:R-:W-:-:S07]  /*1bc0*/  IADD3 R48, -R48, R3, RZ ;  /* 0x0000000330307210 */ /* 0x004fce0007ffe1ff */
.L_x_9674:
[----:B------:R-:W-:Y:S01]  /*1bd0*/  ULDC.64 UR4, c[0x0][0xa20] ;  /* 0x0002880000047ab9 */ /* 0x000fe20000000a00 */
[----:B------:R0:W-:Y:S01]  /*1be0*/  STL [R1+0x3c], R49 ;  /* 0x00003c3101007387 */ /* 0x0001e20000100800 */
[----:B------:R-:W-:Y:S02]  /*1bf0*/  ISETP.NE.U32.AND P1, PT, RZ, UR4, PT ;  /* 0x00000004ff007c0c */ /* 0x000fe4000bf25070 */
[C---:B------:R-:W-:Y:S02]  /*1c00*/  LOP3.LUT R3, R50.reuse, 0xff000000, RZ, 0xc0, !PT ;  /* 0xff00000032037812 */ /* 0x040fe400078ec0ff */
[----:B------:R-:W-:Y:S02]  /*1c10*/  ISETP.NE.AND.EX P1, PT, RZ, UR5, PT, P1 ;  /* 0x00000005ff007c0c */ /* 0x000fe4000bf25310 */
[----:B------:R-:W-:Y:S02]  /*1c20*/  LOP3.LUT R0, R50, 0xff0000, RZ, 0xc0, !PT ;  /* 0x00ff000032007812 */ /* 0x000fe400078ec0ff */
[----:B------:R-:W-:-:S02]  /*1c30*/  SHF.R.U32.HI R3, RZ, 0x8, R3 ;  /* 0x00000008ff037819 */ /* 0x000fc40000011603 */
[----:B------:R-:W-:Y:S02]  /*1c40*/  LOP3.LUT R205, R50, 0xffff, RZ, 0xc0, !PT ;  /* 0x0000ffff32cd7812 */ /* 0x000fe400078ec0ff */
[----:B------:R-:W-:-:S05]  /*1c50*/  LEA.HI R6, R0, R3, RZ, 0x10 ;  /* 0x0000000300067211 */ /* 0x000fca00078f80ff */
[----:B0-----:R-:W-:Y:S05]  /*1c60*/  @!P1 BRA `(.L_x_9675) ;  /* 0x0000000000109947 */ /* 0x001fea0003800000 */
[----:B------:R-:W-:-:S04]  /*1c70*/  IADD3 R4, P0, R35, UR4, RZ ;  /* 0x0000000423047c10 */ /* 0x000fc8000ff1e0ff */
[----:B------:R-:W-:-:S05]  /*1c80*/  IADD3.X R5, R34, UR5, RZ, P0, !PT ;  /* 0x0000000522057c10 */ /* 0x000fca00087fe4ff */
[----:B------:R0:W5:Y:S01]  /*1c90*/  LDG.E R33, desc[UR40][R4.64] ;  /* 0x0000002804217981 */ /* 0x000162000c1e1900 */
[----:B------:R-:W-:Y:S05]  /*1ca0*/  BRA `(.L_x_9676) ;  /* 0x0000000000107947 */ /* 0x000fea0003800000 */
.L_x_9675:
[----:B------:R-:W-:Y:S05]  /*1cb0*/  @!P0 BRA `(.L_x_9676) ;  /* 0x00000000000c8947 */ /* 0x000fea0003800000 */
[----:B------:R-:W2:Y:S04]  /*1cc0*/  LDG.E R0, desc[UR40][R4.64] ;  /* 0x0000002804007981 */ /* 0x000ea8000c1e1900 */
[----:B------:R-:W2:Y:S02]  /*1cd0*/  LDG.E R33, desc[UR40][R4.64+0x4] ;  /* 0x0000042804217981 */ /* 0x000ea4000c1e1900 */
[----:B--2---:R-:W-:-:S07]  /*1ce0*/  IMAD.IADD R33, R33, 0x1, -R0 ;  /* 0x0000000121217824 */ /* 0x004fce00078e0a00 */
.L_x_9676:
[----:B------:R-:W-:Y:S01]  /*1cf0*/  ULDC.64 UR4, c[0x0][0xa10] ;  /* 0x0002840000047ab9 */ /* 0x000fe20000000a00 */
[----:B------:R-:W2:Y:S01]  /*1d00*/  LDL.LU R30, [R1] ;  /* 0x00000000011e7983 */ /* 0x000ea20000300800 */
[----:B------:R-:W-:-:S04]  /*1d10*/  ISETP.NE.U32.AND P0, PT, RZ, UR4, PT ;  /* 0x00000004ff007c0c */ /* 0x000fc8000bf05070 */
[----:B------:R-:W-:Y:S01]  /*1d20*/  ISETP.NE.AND.EX P0, PT, RZ, UR5, PT, P0 ;  /* 0x00000005ff007c0c */ /* 0x000fe2000bf05300 */
[----:B------:R-:W-:-:S12]  /*1d30*/  ULDC.64 UR4, c[0x0][0xa30] ;  /* 0x00028c0000047ab9 */ /* 0x000fd80000000a00 */
[----:B0-----:R-:W0:Y:S02]  /*1d40*/  @P0 LDC.64 R4, c[0x0][0xa10] ;  /* 0x00028400ff040b82 */ /* 0x001e240000000a00 */
[----:B0-----:R-:W-:-:S05]  /*1d50*/  @P0 IMAD.WIDE R4, R31, 0x4, R4 ;  /* 0x000000041f040825 */ /* 0x001fca00078e0204 */
[----:B------:R-:W3:Y:S04]  /*1d60*/  @P0 LDG.E R0, desc[UR40][R4.64] ;  /* 0x0000002804000981 */ /* 0x000ee8000c1e1900 */
[----:B------:R0:W3:Y:S01]  /*1d70*/  @P0 LDG.E R3, desc[UR40][R4.64+0x4] ;  /* 0x0000042804030981 */ /* 0x0000e2000c1e1900 */
[----:B------:R-:W-:Y:S01]  /*1d80*/  ISETP.NE.U32.AND P1, PT, RZ, UR4, PT ;  /* 0x00000004ff007c0c */ /* 0x000fe2000bf25070 */
[----:B-----5:R-:W-:-:S03]  /*1d90*/  IMAD.MOV.U32 R50, RZ, RZ, R33 ;  /* 0x000000ffff327224 */ /* 0x020fc600078e0021 */
[----:B------:R-:W-:-:S13]  /*1da0*/  ISETP.NE.AND.EX P1, PT, RZ, UR5, PT, P1 ;  /* 0x00000005ff007c0c */ /* 0x000fda000bf25310 */
[----:B0-----:R-:W-:-:S04]  /*1db0*/  @P1 IADD3 R4, P2, R35, UR4, RZ ;  /* 0x0000000423041c10 */ /* 0x001fc8000ff5e0ff */
[----:B------:R-:W-:-:S05]  /*1dc0*/  @P1 IADD3.X R5, R34, UR5, RZ, P2, !PT ;  /* 0x0000000522051c10 */ /* 0x000fca00097fe4ff */
[----:B------:R0:W5:Y:S01]  /*1dd0*/  @P1 LDG.E R50, desc[UR40][R4.64] ;  /* 0x0000002804321981 */ /* 0x000162000c1e1900 */
[----:B------:R-:W-:Y:S01]  /*1de0*/  IMAD.IADD R9, R33, 0x1, -R8 ;  /* 0x0000000121097824 */ /* 0x000fe200078e0a08 */
[----:B------:R-:W-:Y:S01]  /*1df0*/  LOP3.LUT R12, R6, 0xff, RZ, 0xc0, !PT ;  /* 0x000000ff060c7812 */ /* 0x000fe200078ec0ff */
[----:B------:R-:W-:Y:S01]  /*1e00*/  BSSY B0, `(.L_x_9677) ;  /* 0x000002d000007945 */ /* 0x000fe20003800000 */
[----:B------:R-:W-:-:S03]  /*1e10*/  SHF.R.U32.HI R7, RZ, 0x10, R6 ;  /* 0x00000010ff077819 */ /* 0x000fc60000011606 */
[----:B------:R0:W-:Y:S01]  /*1e20*/  STL [R1+0x40], R12 ;  /* 0x0000400c01007387 */ /* 0x0001e20000100800 */
[----:B--2---:R-:W-:Y:S01]  /*1e30*/  LOP3.LUT R30, R30, 0xfffffff7, RZ, 0xc0, !PT ;  /* 0xfffffff71e1e7812 */ /* 0x004fe200078ec0ff */
[----:B---3--:R-:W-:-:S04]  /*1e40*/  @P0 IMAD.IADD R24, R3, 0x1, -R0 ;  /* 0x0000000103180824 */ /* 0x008fc800078e0a00 */
[----:B------:R-:W-:-:S04]  /*1e50*/  IMAD.IADD R154, R9, 0x1, R24 ;  /* 0x00000001099a7824 */ /* 0x000fc800078e0218 */
[C---:B------:R-:W-:Y:S01]  /*1e60*/  VIADD R0, R154.reuse, 0x5f ;  /* 0x0000005f9a007836 */ /* 0x040fe20000000000 */
[----:B------:R-:W-:-:S03]  /*1e70*/  ISETP.GE.AND P3, PT, R154, 0x1, PT ;  /* 0x000000019a00780c */ /* 0x000fc60003f66270 */
[----:B------:R-:W-:-:S05]  /*1e80*/  IMAD.HI R0, R0, 0x2aaaaaab, RZ ;  /* 0x2aaaaaab00007827 */ /* 0x000fca00078e02ff */
[----:B------:R-:W-:-:S04]  /*1e90*/  SHF.R.U32.HI R3, RZ, 0x1f, R0 ;  /* 0x0000001fff037819 */ /* 0x000fc80000011600 */
[----:B------:R-:W-:Y:S01]  /*1ea0*/  LEA.HI.SX32 R172, R0, R3, 0x1c ;  /* 0x0000000300ac7211 */ /* 0x000fe200078fe2ff */
[----:B------:R-:W-:Y:S01]  /*1eb0*/  IMAD.MOV.U32 R3, RZ, RZ, RZ ;  /* 0x000000ffff037224 */ /* 0x000fe200078e00ff */
[----:B------:R-:W-:-:S05]  /*1ec0*/  @P3 LOP3.LUT R30, R30, 0x8, RZ, 0xfc, !PT ;  /* 0x000000081e1e3812 */ /* 0x000fca00078efcff */
[----:B------:R0:W-:Y:S04]  /*1ed0*/  STL [R1], R30 ;  /* 0x0000001e01007387 */ /* 0x0001e80000100800 */
[----:B------:R0:W-:Y:S01]  /*1ee0*/  STL [R1+0x28], R7 ;  /* 0x0000280701007387 */ /* 0x0001e20000100800 */
[----:B------:R-:W-:Y:S05]  /*1ef0*/  @!P3 BRA `(.L_x_9678) ;  /* 0x000000000074b947 */ /* 0x000fea0003800000 */
[----:B------:R-:W-:Y:S01]  /*1f00*/  ISETP.NE.AND P0, PT, R7, RZ, PT ;  /* 0x000000ff0700720c */ /* 0x000fe20003f05270 */
[----:B------:R-:W-:-:S03]  /*1f10*/  ULDC UR4, c[0x0][0x9f0] ;  /* 0x00027c0000047ab9 */ /* 0x000fc60000000800 */
[----:B------:R-:W-:-:S04]  /*1f20*/  SEL R11, R7, UR4, P0 ;  /* 0x00000004070b7c07 */ /* 0x000fc80008000000 */
[-C--:B------:R-:W-:Y:S02]  /*1f30*/  IABS R6, R11.reuse ;  /* 0x0000000b00067213 */ /* 0x080fe40000000000 */
[----:B------:R-:W-:Y:S02]  /*1f40*/  IADD3 R0, R172, -0x1, R11 ;  /* 0xffffffffac007810 */ /* 0x000fe40007ffe00b */
[----:B------:R-:W1:Y:S01]  /*1f50*/  I2F.RP R3, R6 ;  /* 0x0000000600037306 */ /* 0x000e620000209400 */
[-C--:B------:R-:W-:Y:S02]  /*1f60*/  IABS R10, R11.reuse ;  /* 0x0000000b000a7213 */ /* 0x080fe40000000000 */
        /* <DEDUP_REMOVED lines=22> */
.L_x_9678:
[----:B------:R-:W-:Y:S05]  /*20d0*/  BSYNC B0 ;  /* 0x0000000000007941 */ /* 0x000fea0003800000 */
.L_x_9677:
        /* <DEDUP_REMOVED lines=24> */
[----:B0-----:R-:W-:Y:S01]  /*2260*/  IMAD.U32 R4, RZ, RZ, UR4 ;  /* 0x00000004ff047e24 */ /* 0x001fe2000f8e00ff */
        /* <DEDUP_REMOVED lines=12> */
.L_x_9681:
[----:B------:R-:W-:Y:S05]  /*2330*/  BSYNC B6 ;  /* 0x0000000000067941 */ /* 0x000fea0003800000 */
.L_x_9680:
[----:B------:R-:W-:Y:S01]  /*2340*/  VIADD R25, R19, 0x400 ;  /* 0x0000040013197836 */ /* 0x000fe20000000000 */
[----:B------:R-:W-:Y:S04]  /*2350*/  BSSY B6, `(.L_x_9682) ;  /* 0x0000013000067945 */ /* 0x000fe80003800000 */
[----:B------:R-:W-:-:S13]  /*2360*/  LOP3.LUT P0, RZ, R25, 0x3ff, RZ, 0xc0, !PT ;  /* 0x000003ff19ff7812 */ /* 0x000fda000780c0ff */
[----:B------:R-:W-:Y:S05]  /*2370*/  @!P0 BRA `(.L_x_9683) ;  /* 0x0000000000408947 */ /* 0x000fea0003800000 */
[----:B------:R-:W-:Y:S01]  /*2380*/  MOV R14, 0x0 ;  /* 0x00000000000e7802 */ /* 0x000fe20000000f00 */
[----:B------:R-:W-:Y:S01]  /*2390*/  ULDC.64 UR4, c[0x4][0xf0] ;  /* 0x01003c0000047ab9 */ /* 0x000fe20000000a00 */
[----:B------:R-:W-:Y:S01]  /*23a0*/  ULDC.64 UR6, c[0x4][0xf8] ;  /* 0x01003e0000067ab9 */ /* 0x000fe20000000a00 */
[----:B0-----:R-:W-:Y:S02]  /*23b0*/  IMAD.U32 R4, RZ, RZ, UR4 ;  /* 0x00000004ff047e24 */ /* 0x001fe4000f8e00ff */
        /* <DEDUP_REMOVED lines=12> */
.L_x_9683:
[----:B------:R-:W-:Y:S05]  /*2480*/  BSYNC B6 ;  /* 0x0000000000067941 */ /* 0x000fea0003800000 */
.L_x_9682:
[----:B------:R-:W-:Y:S01]  /*2490*/  ULDC.64 UR4, c[0x0][0x9f8] ;  /* 0x00027e0000047ab9 */ /* 0x000fe20000000a00 */
[----:B0-----:R-:W0:Y:S01]  /*24a0*/  S2R R7, SR_TID.X ;  /* 0x0000000000077919 */ /* 0x001e220000002100 */
[----:B------:R-:W-:Y:S01]  /*24b0*/  ISETP.NE.U32.AND P0, PT, RZ, UR4, PT ;  /* 0x00000004ff007c0c */ /* 0x000fe2000bf05070 */
[----:B------:R-:W1:Y:S01]  /*24c0*/  LDC.64 R56, c[0x0][0x408] ;  /* 0x00010200ff387b82 */ /* 0x000e620000000a00 */
[----:B------:R-:W-:Y:S02]  /*24d0*/  MOV R0, R31 ;  /* 0x0000001f00007202 */ /* 0x000fe40000000f00 */
[----:B------:R-:W-:-:S05]  /*24e0*/  ISETP.NE.AND.EX P0, PT, RZ, UR5, PT, P0 ;  /* 0x00000005ff007c0c */ /* 0x000fca000bf05300 */
[----:B------:R-:W2:Y:S08]  /*24f0*/  LDC R61, c[0x0][0x3f4] ;  /* 0x0000fd00ff3d7b82 */ /* 0x000eb00000000800 */
[----:B------:R-:W-:Y:S01]  /*2500*/  @P0 IADD3 R4, P1, R35, UR4, RZ ;  /* 0x0000000423040c10 */ /* 0x000fe2000ff3e0ff */
[----:B------:R-:W-:Y:S01]  /*2510*/  ULDC UR4, c[0x0][0x320] ;  /* 0x0000c80000047ab9 */ /* 0x000fe20000000800 */
[----:B------:R-:W-:-:S02]  /*2520*/  IMAD.MOV.U32 R35, RZ, RZ, R30 ;  /* 0x000000ffff237224 */ /* 0x000fc400078e001e */
[----:B------:R-:W-:Y:S01]  /*2530*/  @P0 IADD3.X R5, R34, UR5, RZ, P1, !PT ;  /* 0x0000000522050c10 */ /* 0x000fe20008ffe4ff */
[----:B------:R-:W3:Y:S01]  /*2540*/  LDC.64 R30, c[0x0][0x3f8] ;  /* 0x0000fe00ff1e7b82 */ /* 0x000ee20000000a00 */
[----:B------:R-:W-:Y:S01]  /*2550*/  ISETP.GE.AND P1, PT, R2, UR4, PT ;  /* 0x0000000402007c0c */ /* 0x000fe2000bf26270 */
[----:B------:R-:W4:Y:S03]  /*2560*/  LDL R34, [R1+0x18] ;  /* 0x0000180001227983 */ /* 0x000f260000100800 */
[----:B------:R-:W-:Y:S01]  /*2570*/  SEL R6, RZ, 0xffffffff, P1 ;  /* 0xffffffffff067807 */ /* 0x000fe20000800000 */
[----:B------:R0:W4:Y:S01]  /*2580*/  @P0 LDG.E R0, desc[UR40][R4.64] ;  /* 0x0000002804000981 */ /* 0x000122000c1e1900 */
[----:B------:R-:W-:Y:S01]  /*2590*/  ISETP.GE.AND P0, PT, R16, UR4, PT ;  /* 0x0000000410007c0c */ /* 0x000fe2000bf06270 */
[----:B-1----:R-:W-:Y:S01]  /*25a0*/  IMAD.WIDE.U32 R54, R204, R56, R16 ;  /* 0x00000038cc367225 */ /* 0x002fe200078e0010 */
[----:B------:R-:W-:Y:S01]  /*25b0*/  ISETP.GE.AND P1, PT, R214, UR4, PT ;  /* 0x00000004d6007c0c */ /* 0x000fe2000bf26270 */
[----:B------:R-:W1:Y:S01]  /*25c0*/  S2R R36, SR_TID.X ;  /* 0x0000000000247919 */ /* 0x000e620000002100 */
[----:B------:R-:W-:Y:S01]  /*25d0*/  SEL R3, RZ, 0x1, P0 ;  /* 0x00000001ff037807 */ /* 0x000fe20000000000 */
[----:B------:R-:W-:Y:S01]  /*25e0*/  IMAD.SHL.U32 R6, R6, 0x2, RZ ;  /* 0x0000000206067824 */ /* 0x000fe200078e00ff */
[----:B------:R-:W-:Y:S01]  /*25f0*/  ISETP.GE.AND P0, PT, R215, UR4, PT ;  /* 0x00000004d7007c0c */ /* 0x000fe2000bf06270 */
[----:B0-----:R-:W-:Y:S01]  /*2600*/  VIADD R12, R7, 0xffffff80 ;  /* 0xffffff80070c7836 */ /* 0x001fe20000000000 */
[----:B------:R-:W-:Y:S01]  /*2610*/  SHF.R.S32.HI R7, RZ, 0x1f, R204 ;  /* 0x0000001fff077819 */ /* 0x000fe200000114cc */
[----:B------:R-:W-:Y:S01]  /*2620*/  IMAD R63, R57, 0x60, RZ ;  /* 0x00000060393f7824 */ /* 0x000fe200078e02ff */
[----:B------:R-:W-:Y:S01]  /*2630*/  LOP3.LUT R3, R6, 0x2, R3, 0xe2, !PT ;  /* 0x0000000206037812 */ /* 0x000fe200078ee203 */
[----:B------:R-:W-:Y:S01]  /*2640*/  IMAD.SHL.U32 R59, R56, 0x40, RZ ;  /* 0x00000040383b7824 */ /* 0x000fe200078e00ff */
[----:B------:R-:W-:-:S02]  /*2650*/  SEL R4, RZ, 0x4, P0 ;  /* 0x00000004ff047807 */ /* 0x000fc40000000000 */
[----:B------:R-:W-:Y:S02]  /*2660*/  SEL R5, RZ, 0x8, P1 ;  /* 0x00000008ff057807 */ /* 0x000fe40000800000 */
[----:B------:R-:W-:Y:S01]  /*2670*/  ISETP.GE.AND P0, PT, R213, UR4, PT ;  /* 0x00000004d5007c0c */ /* 0x000fe2000bf06270 */
[----:B---3--:R-:W-:Y:S01]  /*2680*/  IMAD.WIDE.U32 R20, R204, R30, R16 ;  /* 0x0000001ecc147225 */ /* 0x008fe200078e0010 */
[----:B------:R-:W-:Y:S02]  /*2690*/  ISETP.GE.AND P1, PT, R212, UR4, PT ;  /* 0x00000004d4007c0c */ /* 0x000fe4000bf26270 */
[----:B------:R-:W-:Y:S01]  /*26a0*/  LOP3.LUT R4, R5, R3, R4, 0xfe, !PT ;  /* 0x0000000305047212 */ /* 0x000fe200078efe04 */
[----:B------:R-:W-:Y:S01]  /*26b0*/  IMAD.SHL.U32 R51, R30, 0x40, RZ ;  /* 0x000000401e337824 */ /* 0x000fe200078e00ff */
[----:B------:R-:W-:Y:S01]  /*26c0*/  SEL R5, RZ, 0x10, P0 ;  /* 0x00000010ff057807 */ /* 0x000fe20000000000 */
[----:B------:R-:W-:Y:S01]  /*26d0*/  IMAD.IADD R3, R32, 0x1, R33 ;  /* 0x0000000120037824 */ /* 0x000fe200078e0221 */
[----:B------:R-:W-:-:S02]  /*26e0*/  SEL R6, RZ, 0x20, P1 ;  /* 0x00000020ff067807 */ /* 0x000fc40000800000 */
[----:B------:R-:W-:Y:S02]  /*26f0*/  SHF.R.S32.HI R23, RZ, 0x1f, R22 ;  /* 0x0000001fff177819 */ /* 0x000fe40000011416 */
[----:B------:R-:W-:Y:S01]  /*2700*/  LOP3.LUT R4, R6, R4, R5, 0xfe, !PT ;  /* 0x0000000406047212 */ /* 0x000fe200078efe05 */
[C---:B------:R-:W-:Y:S01]  /*2710*/  IMAD R6, R7.reuse, R30, RZ ;  /* 0x0000001e07067224 */ /* 0x040fe200078e02ff */
[----:B------:R-:W-:Y:S01]  /*2720*/  SHF.R.S32.HI R5, RZ, 0x1f, R12 ;  /* 0x0000001fff057819 */ /* 0x000fe2000001140c */
[----:B------:R-:W-:Y:S01]  /*2730*/  IMAD R7, R7, R56, RZ ;  /* 0x0000003807077224 */ /* 0x000fe200078e02ff */
[----:B------:R-:W-:Y:S01]  /*2740*/  ISETP.GE.AND P0, PT, R217, UR4, PT ;  /* 0x00000004d9007c0c */ /* 0x000fe2000bf06270 */
[C---:B------:R-:W-:Y:S01]  /*2750*/  IMAD R11, R204.reuse, R31, R6 ;  /* 0x0000001fcc0b7224 */ /* 0x040fe200078e0206 */
[----:B------:R-:W-:Y:S01]  /*2760*/  LEA.HI R14, R5, R12, RZ, 0x2 ;  /* 0x0000000c050e7211 */ /* 0x000fe200078f10ff */
[----:B------:R-:W-:Y:S01]  /*2770*/  IMAD.WIDE.U32 R8, R204, R30, R22 ;  /* 0x0000001ecc087225 */ /* 0x000fe200078e0016 */
[----:B-1----:R-:W-:-:S02]  /*2780*/  SHF.R.U32.HI R36, RZ, 0x7, R36 ;  /* 0x00000007ff247819 */ /* 0x002fc40000011624 */
[----:B------:R-:W-:Y:S01]  /*2790*/  LOP3.LUT R13, R14, 0xfffffffc, RZ, 0xc0, !PT ;  /* 0xfffffffc0e0d7812 */ /* 0x000fe200078ec0ff */
[----:B------:R-:W-:Y:S01]  /*27a0*/  IMAD.IADD R9, R9, 0x1, R11 ;  /* 0x0000000109097824 */ /* 0x000fe200078e020b */
[----:B------:R-:W-:Y:S01]  /*27b0*/  ISETP.NE.AND P6, PT, R36, 0x1, PT ;  /* 0x000000012400780c */ /* 0x000fe20003fc5270 */
[----:B------:R-:W-:Y:S01]  /*27c0*/  IMAD.IADD R21, R11, 0x1, R21 ;  /* 0x000000010b157824 */ /* 0x000fe200078e0215 */
[----:B------:R-:W-:Y:S01]  /*27d0*/  ISETP.GE.AND P1, PT, R216, UR4, PT ;  /* 0x00000004d8007c0c */ /* 0x000fe2000bf26270 */
[----:B------:R-:W-:Y:S01]  /*27e0*/  IMAD.IADD R15, R12, 0x1, -R13 ;  /* 0x000000010c0f7824 */ /* 0x000fe200078e0a0d */
[----:B------:R-:W-:Y:S01]  /*27f0*/  SEL R5, RZ, 0x40, P0 ;  /* 0x00000040ff057807 */ /* 0x000fe20000000000 */
[C---:B------:R-:W-:Y:S01]  /*2800*/  IMAD R13, R204.reuse, R57, R7 ;  /* 0x00000039cc0d7224 */ /* 0x040fe200078e0207 */
[----:B-----5:R-:W-:Y:S01]  /*2810*/  SHF.R.S32.HI R7, RZ, 0x1f, R50 ;  /* 0x0000001fff077819 */ /* 0x020fe20000011432 */
[----:B------:R-:W-:Y:S01]  /*2820*/  IMAD.WIDE.U32 R52, R204, R56, R22 ;  /* 0x00000038cc347225 */ /* 0x000fe200078e0016 */
[----:B------:R-:W-:-:S02]  /*2830*/  SEL R10, RZ, 0x7fff80, P1 ;  /* 0x007fff80ff0a7807 */ /* 0x000fc40000800000 */
[----:B--2---:R-:W-:Y:S01]  /*2840*/  ISETP.GE.AND P0, PT, R16, R61, PT ;  /* 0x0000003d1000720c */ /* 0x004fe20003f06270 */
[----:B------:R-:W-:Y:S01]  /*2850*/  IMAD R6, R7, R30, RZ ;  /* 0x0000001e07067224 */ /* 0x000fe200078e02ff */
[----:B------:R-:W-:Y:S01]  /*2860*/  LOP3.LUT R35, R35, 0xfffffffe, RZ, 0xc0, !PT ;  /* 0xfffffffe23237812 */ /* 0x000fe200078ec0ff */
[----:B------:R-:W-:Y:S05]  /*2870*/  @!P6 WARPSYNC.ALL ;  /* 0x000000000000e948 */ /* 0x000fea0003800000 */
[----:B------:R-:W-:Y:S01]  /*2880*/  IMAD R11, R50, R31, R6 ;  /* 0x0000001f320b7224 */ /* 0x000fe200078e0206 */
[----:B------:R-:W-:Y:S01]  /*2890*/  ULDC UR4, c[0x0][0x2f4] ;  /* 0x0000bd0000047ab9 */ /* 0x000fe20000000800 */
[----:B------:R-:W2:Y:S01]  /*28a0*/  LDL R6, [R1+0x14] ;  /* 0x0000140001067983 */ /* 0x000ea20000100800 */
[----:B------:R-:W-:Y:S01]  /*28b0*/  ISETP.GE.AND P2, PT, R2, UR4, PT ;  /* 0x0000000402007c0c */ /* 0x000fe2000bf46270 */
[----:B------:R-:W-:Y:S01]  /*28c0*/  IMAD.IADD R53, R53, 0x1, R13 ;  /* 0x0000000135357824 */ /* 0x000fe200078e020d */
[----:B------:R-:W-:Y:S01]  /*28d0*/  LOP3.LUT R10, R10, R4, R5, 0xfe, !PT ;  /* 0x000000040a0a7212 */ /* 0x000fe200078efe05 */
[----:B------:R-:W-:Y:S01]  /*28e0*/  IMAD.IADD R55, R13, 0x1, R55 ;  /* 0x000000010d377824 */ /* 0x000fe200078e0237 */
[----:B------:R-:W-:Y:S01]  /*28f0*/  SEL R5, R61, RZ, P0 ;  /* 0x000000ff3d057207 */ /* 0x000fe20000000000 */
[----:B------:R-:W-:Y:S01]  /*2900*/  VIADD R60, R36, 0x8 ;  /* 0x00000008243c7836 */ /* 0x000fe20000000000 */
[----:B------:R-:W-:Y:S01]  /*2910*/  SHF.R.S32.HI R13, RZ, 0x1f, R14 ;  /* 0x0000001fff0d7819 */ /* 0x000fe2000001140e */
[----:B------:R-:W-:Y:S01]  /*2920*/  IMAD.WIDE.U32 R8, R50, R30, R8 ;  /* 0x0000001e32087225 */ /* 0x000fe200078e0008 */
[----:B------:R-:W-:-:S02]  /*2930*/  SHF.L.U64.HI R29, R30, 0x6, R31 ;  /* 0x000000061e1d7819 */ /* 0x000fc4000001021f */
[----:B------:R-:W-:Y:S01]  /*2940*/  MOV R75, 0x20 ;  /* 0x00000020004b7802 */ /* 0x000fe20000000f00 */
[----:B------:R-:W-:Y:S01]  /*2950*/  IMAD.IADD R5, R16, 0x1, R5 ;  /* 0x0000000110057824 */ /* 0x000fe200078e0205 */
[----:B------:R-:W-:Y:S01]  /*2960*/  SHF.L.U64.HI R58, R56, 0x6, R57 ;  /* 0x00000006383a7819 */ /* 0x000fe20000010239 */
[----:B------:R-:W-:Y:S01]  /*2970*/  IMAD.WIDE.U32 R20, R50, R30, R20 ;  /* 0x0000001e32147225 */ /* 0x000fe200078e0014 */
[----:B------:R-:W-:Y:S02]  /*2980*/  @P2 LOP3.LUT R35, R35, 0x1, RZ, 0xfc, !PT ;  /* 0x0000000123232812 */ /* 0x000fe400078efcff */
[----:B------:R-:W-:Y:S01]  /*2990*/  LEA.HI R13, R13, R204, RZ, 0x3 ;  /* 0x000000cc0d0d7211 */ /* 0x000fe200078f18ff */
[----:B------:R-:W-:Y:S01]  /*29a0*/  VIADD R36, R204, 0x40 ;  /* 0x00000040cc247836 */ /* 0x000fe20000000000 */
[----:B------:R-:W-:Y:S01]  /*29b0*/  SHF.R.S32.HI R4, RZ, 0x1f, R5 ;  /* 0x0000001fff047819 */ /* 0x000fe20000011405 */
[----:B------:R0:W-:Y:S01]  /*29c0*/  STL [R1], R35 ;  /* 0x0000002301007387 */ /* 0x0001e20000100800 */
[----:B------:R-:W-:Y:S01]  /*29d0*/  LOP3.LUT R13, R13, 0xfffffff8, RZ, 0xc0, !PT ;  /* 0xfffffff80d0d7812 */ /* 0x000fe200078ec0ff */
[----:B------:R-:W-:Y:S01]  /*29e0*/  IMAD.SHL.U32 R36, R36, 0x40, RZ ;  /* 0x0000004024247824 */ /* 0x000fe200078e00ff */
[----:B------:R-:W-:Y:S01]  /*29f0*/  LEA.HI R4, R4, R5, RZ, 0x3 ;  /* 0x0000000504047211 */ /* 0x000fe200078f18ff */
[----:B------:R-:W-:-:S02]  /*2a00*/  IMAD R5, R31, 0x60, RZ ;  /* 0x000000601f057824 */ /* 0x000fc400078e02ff */
[-C--:B------:R-:W-:Y:S02]  /*2a10*/  IMAD R7, R7, R56.reuse, RZ ;  /* 0x0000003807077224 */ /* 0x080fe400078e02ff */
[----:B------:R-:W-:Y:S01]  /*2a20*/  IMAD.WIDE.U32 R52, R50, R56, R52 ;  /* 0x0000003832347225 */ /* 0x000fe200078e0034 */
[----:B0-----:R-:W-:-:S03]  /*2a30*/  IADD3 R35, R204, 0x40, RZ ;  /* 0x00000040cc237810 */ /* 0x001fc60007ffe0ff */
[----:B------:R-:W-:Y:S01]  /*2a40*/  IMAD.IADD R13, R204, 0x1, -R13 ;  /* 0x00000001cc0d7824 */ /* 0x000fe200078e0a0d */
[----:B------:R-:W-:Y:S01]  /*2a50*/  LOP3.LUT R36, R36, 0x1c0, RZ, 0xc0, !PT ;  /* 0x000001c024247812 */ /* 0x000fe200078ec0ff */
[----:B------:R-:W-:-:S04]  /*2a60*/  IMAD.WIDE.U32 R30, R30, 0x60, RZ ;  /* 0x000000601e1e7825 */ /* 0x000fc800078e00ff */
[----:B------:R-:W-:Y:S02]  /*2a70*/  IMAD.SHL.U32 R35, R35, 0x40, RZ ;  /* 0x0000004023237824 */ /* 0x000fe400078e00ff */
[----:B------:R-:W-:Y:S02]  /*2a80*/  IMAD.SHL.U32 R73, R13, 0x40, RZ ;  /* 0x000000400d497824 */ /* 0x000fe400078e00ff */
[----:B------:R-:W-:Y:S01]  /*2a90*/  IMAD R7, R50, R57, R7 ;  /* 0x0000003932077224 */ /* 0x000fe200078e0207 */
[----:B------:R-:W-:Y:S01]  /*2aa0*/  LOP3.LUT R35, R35, 0x1c0, RZ, 0xc0, !PT ;  /* 0x000001c023237812 */ /* 0x000fe200078ec0ff */
[----:B------:R-:W-:Y:S01]  /*2ab0*/  IMAD.IADD R62, R31, 0x1, R5 ;  /* 0x000000011f3e7824 */ /* 0x000fe200078e0205 */
[----:B------:R-:W-:Y:S01]  /*2ac0*/  LOP3.LUT R5, R36, 0x38, R4, 0xf8, !PT ;  /* 0x0000003824057812 */ /* 0x000fe200078ef804 */
[----:B------:R-:W-:Y:S01]  /*2ad0*/  IMAD.WIDE.U32 R54, R50, R56, R54 ;  /* 0x0000003832367225 */ /* 0x000fe200078e0036 */
[----:B------:R-:W-:Y:S02]  /*2ae0*/  SHF.R.U32.HI R35, RZ, 0x3, R35 ;  /* 0x00000003ff237819 */ /* 0x000fe40000011623 */
[----:B------:R-:W-:Y:S01]  /*2af0*/  LOP3.LUT R73, R73, 0x1c0, RZ, 0xc0, !PT ;  /* 0x000001c049497812 */ /* 0x000fe200078ec0ff */
[----:B------:R-:W-:Y:S01]  /*2b00*/  IMAD.IADD R67, R53, 0x1, R7 ;  /* 0x0000000135437824 */ /* 0x000fe200078e0207 */
[----:B------:R-:W-:Y:S01]  /*2b10*/  LOP3.LUT R5, R5, R35, RZ, 0x3c, !PT ;  /* 0x0000002305057212 */ /* 0x000fe200078e3cff */
[----:B------:R-:W-:Y:S01]  /*2b20*/  IMAD.IADD R68, R7, 0x1, R55 ;  /* 0x0000000107447824 */ /* 0x000fe200078e0237 */
[----:B------:R-:W-:Y:S01]  /*2b30*/  SHF.R.U32.HI R76, RZ, 0x3, R73 ;  /* 0x00000003ff4c7819 */ /* 0x000fe20000011649 */
[----:B------:R-:W-:Y:S01]  /*2b40*/  IMAD.WIDE.U32 R56, R56, 0x60, RZ ;  /* 0x0000006038387825 */ /* 0x000fe200078e00ff */
[----:B------:R-:W-:-:S02]  /*2b50*/  LOP3.LUT R7, R73, 0x18, R16, 0xf8, !PT ;  /* 0x0000001849077812 */ /* 0x000fc400078ef810 */
[----:B------:R-:W-:Y:S01]  /*2b60*/  LOP3.LUT P2, RZ, R13, 0x4, RZ, 0xc0, !PT ;  /* 0x000000040dff7812 */ /* 0x000fe2000784c0ff */
[----:B------:R-:W-:Y:S01]  /*2b70*/  IMAD.SHL.U32 R61, R61, 0x2, RZ ;  /* 0x000000023d3d7824 */ /* 0x000fe200078e00ff */
[----:B------:R-:W-:Y:S02]  /*2b80*/  PRMT R84, R10, 0x8880, RZ ;  /* 0x000088800a547816 */ /* 0x000fe400000000ff */
[----:B------:R-:W-:Y:S02]  /*2b90*/  LOP3.LUT R7, R7, R76, RZ, 0x3c, !PT ;  /* 0x0000004c07077212 */ /* 0x000fe400078e3cff */
[----:B------:R-:W-:Y:S02]  /*2ba0*/  PRMT R84, R84, 0x7710, RZ ;  /* 0x0000771054547816 */ /* 0x000fe400000000ff */
[----:B------:R-:W-:Y:S02]  /*2bb0*/  SEL R75, R75, 0xffffffe0, !P2 ;  /* 0xffffffe04b4b7807 */ /* 0x000fe40005000000 */
[----:B------:R-:W-:Y:S01]  /*2bc0*/  LOP3.LUT R70, R4, 0xfffffff8, RZ, 0xc0, !PT ;  /* 0xfffffff804467812 */ /* 0x000fe200078ec0ff */
[----:B------:R-:W-:Y:S01]  /*2bd0*/  IMAD.IADD R63, R57, 0x1, R63 ;  /* 0x00000001393f7824 */ /* 0x000fe200078e023f */
[C---:B------:R-:W-:Y:S01]  /*2be0*/  LOP3.LUT R77, R84.reuse, 0x1, RZ, 0xc0, !PT ;  /* 0x00000001544d7812 */ /* 0x040fe200078ec0ff */
[----:B------:R-:W-:Y:S01]  /*2bf0*/  IMAD R64, R15, 0x40, R204 ;  /* 0x000000400f407824 */ /* 0x000fe200078e02cc */
[C---:B------:R-:W-:Y:S01]  /*2c00*/  LOP3.LUT R78, R84.reuse, 0x2, RZ, 0xc0, !PT ;  /* 0x00000002544e7812 */ /* 0x040fe200078ec0ff */
[----:B------:R-:W-:Y:S01]  /*2c10*/  IMAD.IADD R65, R9, 0x1, R11 ;  /* 0x0000000109417824 */ /* 0x000fe200078e020b */
[C---:B------:R-:W-:Y:S01]  /*2c20*/  LOP3.LUT R79, R84.reuse, 0x4, RZ, 0xc0, !PT ;  /* 0x00000004544f7812 */ /* 0x040fe200078ec0ff */
[----:B------:R-:W-:Y:S01]  /*2c30*/  IMAD.IADD R66, R11, 0x1, R21 ;  /* 0x000000010b427824 */ /* 0x000fe200078e0215 */
[----:B------:R-:W-:-:S02]  /*2c40*/  LOP3.LUT R80, R84, 0x8, RZ, 0xc0, !PT ;  /* 0x0000000854507812 */ /* 0x000fc400078ec0ff */
[C---:B------:R-:W-:Y:S02]  /*2c50*/  LOP3.LUT R81, R84.reuse, 0x10, RZ, 0xc0, !PT ;  /* 0x0000001054517812 */ /* 0x040fe400078ec0ff */
[----:B------:R-:W-:Y:S02]  /*2c60*/  LOP3.LUT R83, R84, 0x20, RZ, 0xc0, !PT ;  /* 0x0000002054537812 */ /* 0x000fe400078ec0ff */
[----:B------:R-:W-:Y:S01]  /*2c70*/  SHF.R.S32.HI R69, RZ, 0x3, R4 ;  /* 0x00000003ff457819 */ /* 0x000fe20000011404 */
[----:B------:R-:W-:Y:S01]  /*2c80*/  @!P6 BAR.SYNC.DEFER_BLOCKING 0x9, 0x100 ;  /* 0x024400000000eb1d */ /* 0x000fe20000010000 */
[----:B------:R-:W-:Y:S02]  /*2c90*/  ISETP.GE.AND P1, PT, R16, UR4, PT ;  /* 0x0000000410007c0c */ /* 0x000fe4000bf26270 */
[----:B------:R-:W-:Y:S02]  /*2ca0*/  SHF.R.S32.HI R72, RZ, 0x1f, R70 ;  /* 0x0000001fff487819 */ /* 0x000fe40000011446 */
[----:B------:R-:W-:Y:S01]  /*2cb0*/  LOP3.LUT R84, R84, 0x40, RZ, 0xc0, !PT ;  /* 0x0000004054547812 */ /* 0x000fe200078ec0ff */
[----:B----4-:R-:W-:Y:S01]  /*2cc0*/  IMAD.IADD R74, R34, 0x1, R5 ;  /* 0x00000001224a7824 */ /* 0x010fe200078e0205 */
[----:B------:R-:W-:-:S04]  /*2cd0*/  LOP3.LUT R5, R73, 0x38, R4, 0xf8, !PT ;  /* 0x0000003849057812 */ /* 0x000fc800078ef804 */
[----:B------:R-:W-:Y:S02]  /*2ce0*/  LOP3.LUT R5, R5, R76, RZ, 0x3c, !PT ;  /* 0x0000004c05057212 */ /* 0x000fe400078e3cff */
[----:B------:R-:W-:Y:S01]  /*2cf0*/  SHF.R.S32.HI R71, RZ, 0x1f, R0 ;  /* 0x0000001fff477819 */ /* 0x000fe20000011400 */
[C---:B--2---:R-:W-:Y:S02]  /*2d00*/  IMAD R82, R6.reuse, 0x200, R7 ;  /* 0x0000020006527824 */ /* 0x044fe400078e0207 */
[----:B------:R-:W-:Y:S02]  /*2d10*/  IMAD R85, R6, 0x200, R5 ;  /* 0x0000020006557824 */ /* 0x000fe400078e0205 */
[----:B------:R-:W-:-:S07]  /*2d20*/  IMAD.IADD R86, R75, 0x1, R82 ;  /* 0x000000014b567824 */ /* 0x000fce00078e0252 */
.L_x_9737:
[----:B--2---:R-:W2:Y:S01]  /*2d30*/  LDL.LU R15, [R1] ;  /* 0x00000000010f7983 */ /* 0x004ea20000300800 */
        /* <DEDUP_REMOVED lines=11> */
[----:B------:R-:W3:Y:S08]  /*2df0*/  @!P2 LDC.64 R4, c[0x0][0x418] ;  /* 0x00010600ff04ab82 */ /* 0x000ef00000000a00 */
[----:B----4-:R-:W4:Y:S08]  /*2e00*/  @P3 LDC R11, c[0x0][0x434] ;  /* 0x00010d00ff0b3b82 */ /* 0x010f300000000800 */
[----:B------:R-:W1:Y:S01]  /*2e10*/  @P3 LDC R14, c[0x0][0x438] ;  /* 0x00010e00ff0e3b82 */ /* 0x000e620000000800 */
[----:B----4-:R-:W-:-:S05]  /*2e20*/  @P3 IMAD.HI.U32 R11, R32, R11, RZ ;  /* 0x0000000b200b3227 */ /* 0x010fca00078e00ff */
[----:B-1----:R-:W-:Y:S01]  /*2e30*/  @P3 SHF.R.U32.HI R12, RZ, R14, R11 ;  /* 0x0000000eff0c3219 */ /* 0x002fe2000001160b */
[----:B0-----:R-:W-:-:S03]  /*2e40*/  @!P2 IMAD R11, R71, R6, RZ ;  /* 0x00000006470ba224 */ /* 0x001fc600078e02ff */
[--C-:B------:R-:W-:Y:S01]  /*2e50*/  @!P2 SHF.R.S32.HI R13, RZ, 0x1f, R12.reuse ;  /* 0x0000001fff0da819 */ /* 0x100fe2000001140c */
[C---:B------:R-:W-:Y:S02]  /*2e60*/  @!P2 IMAD R11, R0.reuse, R7, R11 ;  /* 0x00000007000ba224 */ /* 0x040fe400078e020b */
[----:B------:R-:W-:-:S04]  /*2e70*/  @!P2 IMAD.WIDE.U32 R6, R0, R6, R12 ;  /* 0x000000060006a225 */ /* 0x000fc800078e000c */
[----:B------:R-:W-:Y:S01]  /*2e80*/  @!P2 IMAD.IADD R7, R7, 0x1, R11 ;  /* 0x000000010707a824 */ /* 0x000fe200078e020b */
[----:B---3--:R-:W-:-:S04]  /*2e90*/  @!P2 LEA R4, P3, R6, R4, 0x2 ;  /* 0x000000040604a211 */ /* 0x008fc800078610ff */
[----:B------:R-:W-:Y:S02]  /*2ea0*/  @!P2 LEA.HI.X R5, R6, R5, R7, 0x2, P3 ;  /* 0x000000050605a211 */ /* 0x000fe400018f1407 */
[----:B------:R-:W-:-:S03]  /*2eb0*/  ISETP.GT.AND P3, PT, R27, R28, PT ;  /* 0x0000001c1b00720c */ /* 0x000fc60003f64270 */
[----:B------:R0:W5:Y:S01]  /*2ec0*/  @!P2 LDG.E R88, desc[UR40][R4.64] ;  /* 0x000000280458a981 */ /* 0x000162000c1e1900 */
[----:B------:R-:W-:Y:S01]  /*2ed0*/  ISETP.GE.AND P2, PT, R94, 0x1, PT ;  /* 0x000000015e00780c */ /* 0x000fe20003f46270 */
[C---:B------:R-:W-:Y:S01]  /*2ee0*/  IMAD R7, R18.reuse, 0x1800, R82 ;  /* 0x0000180012077824 */ /* 0x040fe200078e0252 */
[----:B------:R-:W-:Y:S05]  /*2ef0*/  YIELD ;  /* 0x0000000000007946 */ /* 0x000fea0003800000 */
[----:B------:R-:W-:Y:S01]  /*2f00*/  IMAD.MOV R6, RZ, RZ, -R12 ;  /* 0x000000ffff067224 */ /* 0x000fe200078e0a0c */
[----:B------:R-:W-:Y:S01]  /*2f10*/  BSSY B0, `(.L_x_9684) ;  /* 0x00002e9000007945 */ /* 0x000fe20003800000 */
[----:B------:R-:W-:Y:S01]  /*2f20*/  IMAD R11, R18, 0x1800, R86 ;  /* 0x00001800120b7824 */ /* 0x000fe200078e0256 */
[----:B------:R-:W-:Y:S01]  /*2f30*/  LEA R98, R7, R26, 0x1 ;  /* 0x0000001a07627211 */ /* 0x000fe200078e08ff */
[----:B------:R-:W-:-:S02]  /*2f40*/  IMAD R89, R89, R6, R32 ;  /* 0x0000000659597224 */ /* 0x000fc400078e0220 */
[----:B------:R-:W-:Y:S01]  /*2f50*/  IMAD R96, R11, 0x2, R26 ;  /* 0x000000020b607824 */ /* 0x000fe200078e021a */
[----:B--2---:R-:W-:-:S04]  /*2f60*/  LOP3.LUT R15, R15, 0xfffffffd, RZ, 0xc0, !PT ;  /* 0xfffffffd0f0f7812 */ /* 0x004fc800078ec0ff */
[----:B------:R-:W-:-:S05]  /*2f70*/  @P3 LOP3.LUT R15, R15, 0x2, RZ, 0xfc, !PT ;  /* 0x000000020f0f3812 */ /* 0x000fca00078efcff */
[----:B------:R0:W-:Y:S01]  /*2f80*/  STL [R1], R15 ;  /* 0x0000000f01007387 */ /* 0x0001e20000100800 */
[----:B------:R-:W-:Y:S05]  /*2f90*/  @!P2 BRA `(.L_x_9685) ;  /* 0x000000280078a947 */ /* 0x000fea0003800000 */
[----:B------:R-:W-:Y:S01]  /*2fa0*/  SHF.R.S32.HI R90, RZ, 0x1f, R89 ;  /* 0x0000001fff5a7819 */ /* 0x000fe20000011459 */
[----:B------:R-:W-:Y:S01]  /*2fb0*/  ULDC.64 UR4, c[0x0][0x300] ;  /* 0x0000c00000047ab9 */ /* 0x000fe20000000a00 */
[----:B-----5:R-:W-:Y:S01]  /*2fc0*/  SHF.R.S32.HI R91, RZ, 0x1f, R88 ;  /* 0x0000001fff5b7819 */ /* 0x020fe20000011458 */
[----:B0-----:R-:W-:-:S04]  /*2fd0*/  IMAD.WIDE.U32 R4, R89, UR4, RZ ;  /* 0x0000000459047c25 */ /* 0x001fc8000f8e00ff */
[----:B------:R-:W-:Y:S02]  /*2fe0*/  IMAD R6, R90, UR4, RZ ;  /* 0x000000045a067c24 */ /* 0x000fe4000f8e02ff */
[----:B------:R-:W-:Y:S02]  /*2ff0*/  IMAD R92, R27, -0x60, R24 ;  /* 0xffffffa01b5c7824 */ /* 0x000fe400078e0218 */
[----:B------:R-:W-:Y:S01]  /*3000*/  IMAD R7, R89, UR5, R6 ;  /* 0x0000000559077c24 */ /* 0x000fe2000f8e0206 */
[----:B------:R-:W-:Y:S01]  /*3010*/  ULDC.64 UR4, c[0x0][0x310] ;  /* 0x0000c40000047ab9 */ /* 0x000fe20000000a00 */
[----:B------:R-:W-:Y:S01]  /*3020*/  IMAD R6, R62, R27, RZ ;  /* 0x0000001b3e067224 */ /* 0x000fe200078e02ff */
[----:B------:R-:W-:Y:S01]  /*3030*/  VIMNMX R92, R92, 0x60, PT ;  /* 0x000000605c5c7848 */ /* 0x000fe20003fe0100 */
[----:B------:R-:W-:Y:S02]  /*3040*/  IMAD R11, R91, UR4, RZ ;  /* 0x000000045b0b7c24 */ /* 0x000fe4000f8e02ff */
[----:B------:R-:W-:Y:S01]  /*3050*/  IMAD.IADD R5, R5, 0x1, R7 ;  /* 0x0000000105057824 */ /* 0x000fe200078e0207 */
[----:B------:R-:W-:Y:S01]  /*3060*/  SHF.R.S32.HI R7, RZ, 0x1f, R27 ;  /* 0x0000001fff077819 */ /* 0x000fe2000001141b */
[----:B------:R-:W-:-:S02]  /*3070*/  IMAD R11, R88, UR5, R11 ;  /* 0x00000005580b7c24 */ /* 0x000fc4000f8e020b */
[----:B------:R-:W-:Y:S01]  /*3080*/  IMAD.WIDE.U32 R4, R88, UR4, R4 ;  /* 0x0000000458047c25 */ /* 0x000fe2000f8e0004 */
[----:B------:R-:W-:-:S03]  /*3090*/  ULDC.64 UR4, c[0x0][0x308] ;  /* 0x0000c20000047ab9 */ /* 0x000fc60000000a00 */
[----:B------:R-:W-:Y:S02]  /*30a0*/  IMAD.IADD R5, R5, 0x1, R11 ;  /* 0x0000000105057824 */ /* 0x000fe400078e020b */
[----:B------:R-:W-:Y:S02]  /*30b0*/  IMAD R11, R7, R30, R6 ;  /* 0x0000001e070b7224 */ /* 0x000fe400078e0206 */
[----:B------:R-:W-:-:S04]  /*30c0*/  IMAD.WIDE.U32 R4, R205, UR4, R4 ;  /* 0x00000004cd047c25 */ /* 0x000fc8000f8e0004 */
[----:B------:R-:W-:Y:S01]  /*30d0*/  IMAD R97, R205, UR5, R5 ;  /* 0x00000005cd617c24 */ /* 0x000fe2000f8e0205 */
[----:B------:R-:W-:Y:S01]  /*30e0*/  ULDC.64 UR4, c[0x0][0x2e8] ;  /* 0x0000ba0000047ab9 */ /* 0x000fe20000000a00 */
[-C--:B------:R-:W-:Y:S01]  /*30f0*/  IMAD R5, R63, R27.reuse, RZ ;  /* 0x0000001b3f057224 */ /* 0x080fe200078e02ff */
[C---:B------:R-:W-:Y:S01]  /*3100*/  LEA R95, P2, R4.reuse, UR4, 0x1 ;  /* 0x00000004045f7c11 */ /* 0x040fe2000f8408ff */
[----:B------:R-:W-:Y:S02]  /*3110*/  ULDC.U8 UR4, c[0x0][0x410] ;  /* 0x0001040000047ab9 */ /* 0x000fe40000000000 */
[----:B------:R-:W-:Y:S01]  /*3120*/  IMAD R13, R7, R56, R5 ;  /* 0x00000038070d7224 */ /* 0x000fe200078e0205 */
[----:B------:R-:W-:Y:S01]  /*3130*/  LEA.HI.X R97, R4, UR5, R97, 0x1, P2 ;  /* 0x0000000504617c11 */ /* 0x000fe200090f0c61 */
[----:B------:R-:W-:Y:S01]  /*3140*/  IMAD.WIDE.U32 R4, R30, R27, RZ ;  /* 0x0000001b1e047225 */ /* 0x000fe200078e00ff */
[----:B------:R-:W-:-:S03]  /*3150*/  ISETP.NE.AND P2, PT, RZ, UR4, PT ;  /* 0x00000004ff007c0c */ /* 0x000fc6000bf45270 */
[----:B------:R-:W-:-:S04]  /*3160*/  IMAD.WIDE.U32 R6, R56, R27, RZ ;  /* 0x0000001b38067225 */ /* 0x000fc800078e00ff */
[----:B------:R-:W-:Y:S02]  /*3170*/  IMAD.IADD R100, R5, 0x1, R11 ;  /* 0x0000000105647824 */ /* 0x000fe400078e020b */
[----:B------:R-:W-:-:S04]  /*3180*/  IMAD.IADD R11, R7, 0x1, R13 ;  /* 0x00000001070b7824 */ /* 0x000fc800078e020d */
[----:B------:R-:W-:Y:S05]  /*3190*/  @!P2 BRA `(.L_x_9686) ;  /* 0x0000001000f4a947 */ /* 0x000fea0003800000 */
        /* <DEDUP_REMOVED lines=10> */
[----:B------:R-:W-:Y:S06]  /*3240*/  @P2 BRA `(.L_x_9688) ;  /* 0x0000000000502947 */ /* 0x000fec0003800000 */
[----:B------:R-:W-:Y:S01]  /*3250*/  IADD3 R13, P3, R8, R4, RZ ;  /* 0x00000004080d7210 */ /* 0x000fe20007f7e0ff */
[----:B------:R-:W-:Y:S01]  /*3260*/  ULDC.64 UR4, c[0x0][0x3e8] ;  /* 0x0000fa0000047ab9 */ /* 0x000fe20000000a00 */
[----:B------:R-:W-:Y:S02]  /*3270*/  CS2R R44, SRZ ;  /* 0x00000000002c7805 */ /* 0x000fe4000001ff00 */
[----:B------:R-:W-:Y:S01]  /*3280*/  CS2R R46, SRZ ;  /* 0x00000000002e7805 */ /* 0x000fe2000001ff00 */
[----:B------:R-:W-:Y:S01]  /*3290*/  IMAD.X R14, R100, 0x1, R65, P3 ;  /* 0x00000001640e7824 */ /* 0x000fe200018e0641 */
[----:B------:R-:W-:-:S05]  /*32a0*/  IADD3 R15, P3, R52, R6, RZ ;  /* 0x00000006340f7210 */ /* 0x000fca0007f7e0ff */
[----:B------:R-:W-:Y:S01]  /*32b0*/  IMAD.X R40, R11, 0x1, R67, P3 ;  /* 0x000000010b287824 */ /* 0x000fe200018e0643 */
        /* <DEDUP_REMOVED lines=13> */
.L_x_9688:
[----:B------:R-:W-:Y:S05]  /*3390*/  BSYNC B1 ;  /* 0x0000000000017941 */ /* 0x000fea0003800000 */
.L_x_9687:
[----:B0-----:R-:W-:Y:S01]  /*33a0*/  VIADD R12, R204, 0x40 ;  /* 0x00000040cc0c7836 */ /* 0x001fe20000000000 */
[----:B------:R-:W-:Y:S01]  /*33b0*/  BSSY B1, `(.L_x_9689) ;  /* 0x0000019000017945 */ /* 0x000fe20003800000 */
[----:B-----5:R-:W-:Y:S02]  /*33c0*/  IMAD.MOV.U32 R13, RZ, RZ, R40 ;  /* 0x000000ffff0d7224 */ /* 0x020fe400078e0028 */
[----:B------:R-:W-:Y:S01]  /*33d0*/  IMAD.MOV.U32 R15, RZ, RZ, R41 ;  /* 0x000000ffff0f7224 */ /* 0x000fe200078e0029 */
[----:B------:R-:W-:-:S13]  /*33e0*/  ISETP.GE.AND P4, PT, R12, R92, PT ;  /* 0x0000005c0c00720c */ /* 0x000fda0003f86270 */
[----:B------:R-:W-:Y:S05]  /*33f0*/  @P4 BRA `(.L_x_9690) ;  /* 0x0000000000504947 */ /* 0x000fea0003800000 */
        /* <DEDUP_REMOVED lines=20> */
.L_x_9690:
[----:B------:R-:W-:Y:S05]  /*3540*/  BSYNC B1 ;  /* 0x0000000000017941 */ /* 0x000fea0003800000 */
.L_x_9689:
[----:B0-----:R-:W-:Y:S01]  /*3550*/  IMAD.MOV.U32 R5, RZ, RZ, R45 ;  /* 0x000000ffff057224 */ /* 0x001fe200078e002d */
[----:B------:R-:W-:Y:S01]  /*3560*/  ISETP.NE.AND P3, PT, R210, 0x3, PT ;  /* 0x00000003d200780c */ /* 0x000fe20003f65270 */
[----:B------:R-:W-:Y:S01]  /*3570*/  IMAD.MOV.U32 R4, RZ, RZ, R44 ;  /* 0x000000ffff047224 */ /* 0x000fe200078e002c */
        /* <DEDUP_REMOVED lines=8> */
[----:B-----5:R-:W-:Y:S01]  /*3600*/  IMAD.MOV.U32 R5, RZ, RZ, R33 ;  /* 0x000000ffff057224 */ /* 0x020fe200078e0021 */
[----:B------:R-:W-:Y:S01]  /*3610*/  PRMT R109, R109, 0x5410, R4 ;  /* 0x000054106d6d7816 */ /* 0x000fe20000000004 */
[----:B------:R-:W-:Y:S01]  /*3620*/  IMAD.MOV.U32 R4, RZ, RZ, R32 ;  /* 0x000000ffff047224 */ /* 0x000fe200078e0020 */
[----:B------:R-:W-:Y:S01]  /*3630*/  PRMT R110, R6, 0x5410, R7 ;  /* 0x00005410066e7816 */ /* 0x000fe20000000007 */
[----:B------:R-:W-:-:S02]  /*3640*/  IMAD.MOV.U32 R6, RZ, RZ, R36 ;  /* 0x000000ffff067224 */ /* 0x000fc400078e0024 */
[----:B------:R-:W-:Y:S01]  /*3650*/  IMAD.MOV.U32 R7, RZ, RZ, R37 ;  /* 0x000000ffff077224 */ /* 0x000fe200078e0025 */
[----:B------:R-:W-:Y:S01]  /*3660*/  PRMT R100, R4, 0x5410, R5 ;  /* 0x0000541004647816 */ /* 0x000fe20000000005 */
[----:B------:R-:W-:Y:S02]  /*3670*/  IMAD.MOV.U32 R4, RZ, RZ, R34 ;  /* 0x000000ffff047224 */ /* 0x000fe400078e0022 */
[----:B------:R-:W-:Y:S01]  /*3680*/  IMAD.MOV.U32 R5, RZ, RZ, R35 ;  /* 0x000000ffff057224 */ /* 0x000fe200078e0023 */
[----:B------:R-:W-:Y:S01]  /*3690*/  PRMT R102, R6, 0x5410, R7 ;  /* 0x0000541006667816 */ /* 0x000fe20000000007 */
[----:B------:R-:W-:Y:S02]  /*36a0*/  IMAD.MOV.U32 R6, RZ, RZ, R38 ;  /* 0x000000ffff067224 */ /* 0x000fe400078e0026 */
[----:B------:R-:W-:Y:S01]  /*36b0*/  IMAD.MOV.U32 R7, RZ, RZ, R39 ;  /* 0x000000ffff077224 */ /* 0x000fe200078e0027 */
[----:B------:R-:W-:-:S04]  /*36c0*/  PRMT R101, R4, 0x5410, R5 ;  /* 0x0000541004657816 */ /* 0x000fc80000000005 */
[----:B------:R-:W-:Y:S01]  /*36d0*/  PRMT R103, R6, 0x5410, R7 ;  /* 0x0000541006677816 */ /* 0x000fe20000000007 */
[----:B------:R-:W-:Y:S06]  /*36e0*/  @!P3 BRA `(.L_x_9691) ;  /* 0x000000000004b947 */ /* 0x000fec0003800000 */
[----:B------:R-:W-:Y:S01]  /*36f0*/  BPT.TRAP 0x1 ;  /* 0x000000040000795c */ /* 0x000fe20000300000 */
.L_x_9691:
[----:B------:R-:W-:Y:S01]  /*3700*/  IMAD R87, R18, 0x8, R19 ;  /* 0x0000000812577824 */ /* 0x000fe200078e0213 */
[----:B------:R-:W-:Y:S01]  /*3710*/  SHF.L.U32 R93, R208, 0x1f, RZ ;  /* 0x0000001fd05d7819 */ /* 0x000fe200000006ff */
[----:B------:R-:W-:Y:S03]  /*3720*/  BSSY B1, `(.L_x_9692) ;  /* 0x0000003000017945 */ /* 0x000fe60003800000 */
[----:B------:R-:W0:Y:S02]  /*3730*/  SYNCS.PHASECHK.TRANS64.TRYWAIT P5, [R87+URZ+0x22890], R93 ;  /* 0x0228905d570075a7 */ /* 0x000e2400080a017f */
[----:B0-----:R-:W-:Y:S05]  /*3740*/  @!P5 BRA `(.L_x_9693) ;  /* 0x0000016400c8d947 */ /* 0x001fea0003800000 */
.L_x_9950:
[----:B------:R-:W-:Y:S05]  /*3750*/  BSYNC B1 ;  /* 0x0000000000017941 */ /* 0x000fea0003800000 */
.L_x_9692:
[----:B------:R-:W-:-:S03]  /*3760*/  UMOV UR4, 0xffffffff ;  /* 0xffffffff00047882 */ /* 0x000fc60000000000 */
[----:B------:R-:W-:Y:S05]  /*3770*/  BRA.DIV UR4, `(.L_x_9694) ;  /* 0x0000016604d07947 */ /* 0x000fea000b800000 */
[----:B------:R1:W2:Y:S04]  /*3780*/  SHFL.IDX PT, R99, R97, RZ, 0x1c1f ;  /* 0x001c1fff61637589 */ /* 0x0002a800000e0000 */
[----:B------:R1:W3:Y:S02]  /*3790*/  SHFL.IDX PT, R14, R95, RZ, 0x1c1f ;  /* 0x001c1fff5f0e7589 */ /* 0x0002e400000e0000 */
.L_x_9954:
[----:B------:R-:W-:Y:S04]  /*37a0*/  BSSY B1, `(.L_x_9695) ;  /* 0x000006c000017945 */ /* 0x000fe80003800000 */
[----:B------:R-:W-:Y:S05]  /*37b0*/  @P2 BRA `(.L_x_9696) ;  /* 0x0000000400a82947 */ /* 0x000fea0003800000 */
[----:B------:R-:W-:Y:S04]  /*37c0*/  BSSY B2, `(.L_x_9697) ;  /* 0x0000035000027945 */ /* 0x000fe80003800000 */
[----:B------:R-:W-:Y:S05]  /*37d0*/  @P1 BRA `(.L_x_9698) ;  /* 0x0000000000cc1947 */ /* 0x000fea0003800000 */
[----:B------:R4:W0:Y:S01]  /*37e0*/  LDS.128 R4, [R98] ;  /* 0x0000000062047984 */ /* 0x0008220000000c00 */
[C---:B---3--:R-:W-:Y:S01]  /*37f0*/  LEA R12, P2, R16.reuse, R14, 0x1 ;  /* 0x0000000e100c7211 */ /* 0x048fe200078408ff */
[----:B------:R-:W-:Y:S03]  /*3800*/  BSSY B3, `(.L_x_9699) ;  /* 0x000002f000037945 */ /* 0x000fe60003800000 */
[----:B--2---:R-:W-:Y:S02]  /*3810*/  LEA.HI.X R13, R16, R99, R17, 0x1, P2 ;  /* 0x00000063100d7211 */ /* 0x004fe400010f0c11 */
[----:B------:R-:W-:-:S13]  /*3820*/  ISETP.GE.AND P2, PT, R22, R94, PT ;  /* 0x0000005e1600720c */ /* 0x000fda0003f46270 */
[----:B----4-:R-:W-:Y:S05]  /*3830*/  @P2 BRA `(.L_x_9700) ;  /* 0x0000000000ac2947 */ /* 0x010fea0003800000 */
[----:B------:R-:W-:Y:S02]  /*3840*/  SHF.R.U64 R15, R46, 0x10, R47 ;  /* 0x000000102e0f7819 */ /* 0x000fe4000000122f */
[----:B0-----:R-:W-:-:S03]  /*3850*/  MOV R11, R5 ;  /* 0x00000005000b7202 */ /* 0x001fc60000000f00 */
[----:B------:R-:W-:Y:S01]  /*3860*/  HADD2.F32 R5, -RZ, R15.H0_H0 ;  /* 0x2000000fff057230 */ /* 0x000fe20000004100 */
[--C-:B------:R-:W-:Y:S01]  /*3870*/  SHF.R.U64 R15, R44, 0x10, R45.reuse ;  /* 0x000000102c0f7819 */ /* 0x100fe2000000122d */
[--C-:B------:R-:W-:Y:S01]  /*3880*/  HADD2.F32 R44, -RZ, R11.reuse.H1_H1 ;  /* 0x3000000bff2c7230 */ /* 0x100fe20000004100 */
[----:B------:R-:W-:Y:S01]  /*3890*/  SHF.R.U32.HI R45, RZ, 0x10, R45 ;  /* 0x00000010ff2d7819 */ /* 0x000fe2000001162d */
[----:B------:R-:W-:Y:S02]  /*38a0*/  HADD2.F32 R46, -RZ, R11.H0_H0 ;  /* 0x2000000bff2e7230 */ /* 0x000fe40000004100 */
[----:B------:R-:W-:Y:S02]  /*38b0*/  HADD2.F32 R11, -RZ, R15.H0_H0 ;  /* 0x2000000fff0b7230 */ /* 0x000fe40000004100 */
[-C--:B------:R-:W-:Y:S01]  /*38c0*/  FMUL.FTZ R15, R44, R5.reuse ;  /* 0x000000052c0f7220 */ /* 0x080fe20000410000 */
[----:B------:R-:W-:-:S03]  /*38d0*/  FMUL.FTZ R105, R46, R5 ;  /* 0x000000052e697220 */ /* 0x000fc60000410000 */
[-C--:B------:R-:W-:Y:S01]  /*38e0*/  FFMA.FTZ R5, R46, R11.reuse, -R15 ;  /* 0x0000000b2e057223 */ /* 0x080fe2000001080f */
[----:B------:R-:W-:Y:S01]  /*38f0*/  IMAD.MOV.U32 R15, RZ, RZ, R7 ;  /* 0x000000ffff0f7224 */ /* 0x000fe200078e0007 */
[----:B------:R-:W-:Y:S01]  /*3900*/  SHF.R.U32.HI R46, RZ, 0x10, R47 ;  /* 0x00000010ff2e7819 */ /* 0x000fe2000001162f */
[----:B------:R-:W-:Y:S01]  /*3910*/  FFMA.FTZ R44, R44, R11, R105 ;  /* 0x0000000b2c2c7223 */ /* 0x000fe20000010069 */
[----:B------:R-:W-:Y:S02]  /*3920*/  IMAD.MOV.U32 R11, RZ, RZ, R4 ;  /* 0x000000ffff0b7224 */ /* 0x000fe400078e0004 */
[--C-:B------:R-:W-:Y:S02]  /*3930*/  HADD2.F32 R7, -RZ, R15.reuse.H1_H1 ;  /* 0x3000000fff077230 */ /* 0x100fe40000004100 */
[----:B------:R-:W-:Y:S01]  /*3940*/  HADD2.F32 R4, -RZ, R46.H0_H0 ;  /* 0x2000002eff047230 */ /* 0x000fe20000004100 */
[----:B------:R-:W-:Y:S01]  /*3950*/  F2FP.F16.F32.PACK_AB R5, R44, R5 ;  /* 0x000000052c05723e */ /* 0x000fe200000000ff */
[----:B------:R-:W-:-:S02]  /*3960*/  HADD2.F32 R15, -RZ, R15.H0_H0 ;  /* 0x2000000fff0f7230 */ /* 0x000fc40000004100 */
[----:B------:R-:W-:Y:S02]  /*3970*/  HADD2.F32 R46, -RZ, R45.H0_H0 ;  /* 0x2000002dff2e7230 */ /* 0x000fe40000004100 */
[-C--:B------:R-:W-:Y:S01]  /*3980*/  FMUL.FTZ R104, R7, R4.reuse ;  /* 0x0000000407687220 */ /* 0x080fe20000410000 */
[----:B------:R-:W-:Y:S02]  /*3990*/  HADD2.F32 R45, -RZ, R108.H1_H1 ;  /* 0x3000006cff2d7230 */ /* 0x000fe40000004100 */
[C---:B------:R-:W-:Y:S01]  /*39a0*/  FMUL.FTZ R106, R15.reuse, R4 ;  /* 0x000000040f6a7220 */ /* 0x040fe20000410000 */
[-C--:B------:R-:W-:Y:S01]  /*39b0*/  FFMA.FTZ R4, R15, R46.reuse, -R104 ;  /* 0x0000002e0f047223 */ /* 0x080fe20000010868 */
[--C-:B------:R-:W-:Y:S02]  /*39c0*/  HADD2.F32 R15, -RZ, R11.reuse.H0_H0 ;  /* 0x2000000bff0f7230 */ /* 0x100fe40000004100 */
[----:B------:R-:W-:Y:S01]  /*39d0*/  FFMA.FTZ R7, R7, R46, R106 ;  /* 0x0000002e07077223 */ /* 0x000fe2000001006a */
[----:B------:R-:W-:-:S02]  /*39e0*/  HADD2.F32 R46, -RZ, R11.H1_H1 ;  /* 0x3000000bff2e7230 */ /* 0x000fc40000004100 */
[----:B------:R-:W-:Y:S02]  /*39f0*/  HADD2.F32 R11, -RZ, R110.H0_H0 ;  /* 0x2000006eff0b7230 */ /* 0x000fe40000004100 */
[----:B------:R-:W-:-:S03]  /*3a00*/  F2FP.F16.F32.PACK_AB R7, R7, R4 ;  /* 0x000000040707723e */ /* 0x000fc600000000ff */
[-C--:B------:R-:W-:Y:S01]  /*3a10*/  FMUL.FTZ R104, R46, R11.reuse ;  /* 0x0000000b2e687220 */ /* 0x080fe20000410000 */
[----:B------:R-:W-:-:S03]  /*3a20*/  FMUL.FTZ R47, R15, R11 ;  /* 0x0000000b0f2f7220 */ /* 0x000fc60000410000 */
[-C--:B------:R-:W-:Y:S01]  /*3a30*/  FFMA.FTZ R11, R15, R45.reuse, -R104 ;  /* 0x0000002d0f0b7223 */ /* 0x080fe20000010868 */
[----:B------:R-:W-:Y:S01]  /*3a40*/  FFMA.FTZ R46, R46, R45, R47 ;  /* 0x0000002d2e2e7223 */ /* 0x000fe2000001002f */
[--C-:B------:R-:W-:Y:S02]  /*3a50*/  HADD2.F32 R15, -RZ, R6.reuse.H0_H0 ;  /* 0x20000006ff0f7230 */ /* 0x100fe40000004100 */
[----:B------:R-:W-:Y:S02]  /*3a60*/  HADD2.F32 R6, -RZ, R6.H1_H1 ;  /* 0x30000006ff067230 */ /* 0x000fe40000004100 */
[----:B------:R-:W-:Y:S01]  /*3a70*/  HADD2.F32 R47, -RZ, R110.H1_H1 ;  /* 0x3000006eff2f7230 */ /* 0x000fe20000004100 */
[----:B------:R-:W-:Y:S01]  /*3a80*/  F2FP.F16.F32.PACK_AB R4, R46, R11 ;  /* 0x0000000b2e04723e */ /* 0x000fe200000000ff */
[----:B------:R-:W-:-:S03]  /*3a90*/  HADD2.F32 R45, -RZ, R109.H0_H0 ;  /* 0x2000006dff2d7230 */ /* 0x000fc60000004100 */
[-C--:B------:R-:W-:Y:S01]  /*3aa0*/  FMUL.FTZ R104, R6, R47.reuse ;  /* 0x0000002f06687220 */ /* 0x080fe20000410000 */
[----:B------:R-:W-:-:S03]  /*3ab0*/  FMUL.FTZ R47, R15, R47 ;  /* 0x0000002f0f2f7220 */ /* 0x000fc60000410000 */
[-C--:B------:R-:W-:Y:S01]  /*3ac0*/  FFMA.FTZ R15, R15, R45.reuse, -R104 ;  /* 0x0000002d0f0f7223 */ /* 0x080fe20000010868 */
[----:B------:R-:W-:-:S05]  /*3ad0*/  FFMA.FTZ R6, R6, R45, R47 ;  /* 0x0000002d06067223 */ /* 0x000fca000001002f */
[----:B------:R-:W-:-:S07]  /*3ae0*/  F2FP.F16.F32.PACK_AB R6, R6, R15 ;  /* 0x0000000f0606723e */ /* 0x000fce00000000ff */
.L_x_9700:
[----:B------:R-:W-:Y:S05]  /*3af0*/  BSYNC B3 ;  /* 0x0000000000037941 */ /* 0x000fea0003800000 */
.L_x_9699:
[----:B0-----:R4:W-:Y:S02]  /*3b00*/  ST.E.128 desc[UR40][R12.64], R4 ;  /* 0x000000040c007985 */ /* 0x0019e4000c101d28 */
.L_x_9698:
[----:B------:R-:W-:Y:S05]  /*3b10*/  BSYNC B2 ;  /* 0x0000000000027941 */ /* 0x000fea0003800000 */
.L_x_9697:
[----:B----4-:R-:W4:Y:S02]  /*3b20*/  LDL R4, [R1] ;  /* 0x0000000001047983 */ /* 0x010f240000100800 */
[----:B----4-:R-:W-:-:S13]  /*3b30*/  LOP3.LUT P2, RZ, R4, 0x1, RZ, 0xc0, !PT ;  /* 0x0000000104ff7812 */ /* 0x010fda000784c0ff */
[----:B------:R-:W-:Y:S05]  /*3b40*/  @P2 BRA `(.L_x_9696) ;  /* 0x0000000000c42947 */ /* 0x000fea0003800000 */
[----:B------:R4:W0:Y:S01]  /*3b50*/  LDS.128 R4, [R96] ;  /* 0x0000000060047984 */ /* 0x0008220000000c00 */
[C---:B---3--:R-:W-:Y:S01]  /*3b60*/  LEA R12, P2, R2.reuse, R14, 0x1 ;  /* 0x0000000e020c7211 */ /* 0x048fe200078408ff */
[----:B------:R-:W-:Y:S03]  /*3b70*/  BSSY B2, `(.L_x_9701) ;  /* 0x000002d000027945 */ /* 0x000fe60003800000 */
[----:B--2---:R-:W-:Y:S02]  /*3b80*/  LEA.HI.X R13, R2, R99, R206, 0x1, P2 ;  /* 0x00000063020d7211 */ /* 0x004fe400010f0cce */
[----:B------:R-:W-:-:S13]  /*3b90*/  ISETP.GE.AND P2, PT, R209, R94, PT ;  /* 0x0000005ed100720c */ /* 0x000fda0003f46270 */
[----:B----4-:R-:W-:Y:S05]  /*3ba0*/  @P2 BRA `(.L_x_9702) ;  /* 0x0000000000a42947 */ /* 0x010fea0003800000 */
[----:B------:R-:W-:Y:S01]  /*3bb0*/  SHF.R.U64 R15, R42, 0x10, R43 ;  /* 0x000000102a0f7819 */ /* 0x000fe2000000122b */
[--C-:B0-----:R-:W-:Y:S01]  /*3bc0*/  HADD2.F32 R14, -RZ, R5.reuse.H1_H1 ;  /* 0x30000005ff0e7230 */ /* 0x101fe20000004100 */
[----:B------:R-:W-:Y:S01]  /*3bd0*/  SHF.R.U64 R11, R40, 0x10, R41 ;  /* 0x00000010280b7819 */ /* 0x000fe20000001229 */
[----:B------:R-:W-:Y:S01]  /*3be0*/  HADD2.F32 R5, -RZ, R5.H0_H0 ;  /* 0x20000005ff057230 */ /* 0x000fe20000004100 */
[----:B------:R-:W-:Y:S01]  /*3bf0*/  SHF.R.U32.HI R42, RZ, 0x10, R43 ;  /* 0x00000010ff2a7819 */ /* 0x000fe2000001162b */
[----:B------:R-:W-:Y:S02]  /*3c00*/  HADD2.F32 R15, -RZ, R15.H0_H0 ;  /* 0x2000000fff0f7230 */ /* 0x000fe40000004100 */
[----:B------:R-:W-:Y:S02]  /*3c10*/  HADD2.F32 R11, -RZ, R11.H0_H0 ;  /* 0x2000000bff0b7230 */ /* 0x000fe40000004100 */
[----:B------:R-:W-:Y:S02]  /*3c20*/  HADD2.F32 R42, -RZ, R42.H0_H0 ;  /* 0x2000002aff2a7230 */ /* 0x000fe40000004100 */
[-C--:B------:R-:W-:Y:S01]  /*3c30*/  FMUL.FTZ R40, R14, R15.reuse ;  /* 0x0000000f0e287220 */ /* 0x080fe20000410000 */
[----:B------:R-:W-:Y:S01]  /*3c40*/  FMUL.FTZ R15, R5, R15 ;  /* 0x0000000f050f7220 */ /* 0x000fe20000410000 */
[----:B------:R-:W-:-:S02]  /*3c50*/  HADD2.F32 R108, -RZ, R108.H0_H0 ;  /* 0x2000006cff6c7230 */ /* 0x000fc40000004100 */
[-C--:B------:R-:W-:Y:S01]  /*3c60*/  FFMA.FTZ R5, R5, R11.reuse, -R40 ;  /* 0x0000000b05057223 */ /* 0x080fe20000010828 */
[----:B------:R-:W-:Y:S01]  /*3c70*/  FFMA.FTZ R14, R14, R11, R15 ;  /* 0x0000000b0e0e7223 */ /* 0x000fe2000001000f */
[----:B------:R-:W-:Y:S01]  /*3c80*/  SHF.R.U32.HI R40, RZ, 0x10, R41 ;  /* 0x00000010ff287819 */ /* 0x000fe20000011629 */
[--C-:B------:R-:W-:Y:S02]  /*3c90*/  HADD2.F32 R15, -RZ, R7.reuse.H1_H1 ;  /* 0x30000007ff0f7230 */ /* 0x100fe40000004100 */
[----:B------:R-:W-:Y:S01]  /*3ca0*/  HADD2.F32 R7, -RZ, R7.H0_H0 ;  /* 0x20000007ff077230 */ /* 0x000fe20000004100 */
[----:B------:R-:W-:Y:S01]  /*3cb0*/  F2FP.F16.F32.PACK_AB R5, R14, R5 ;  /* 0x000000050e05723e */ /* 0x000fe200000000ff */
[----:B------:R-:W-:Y:S02]  /*3cc0*/  IMAD.MOV.U32 R11, RZ, RZ, R4 ;  /* 0x000000ffff0b7224 */ /* 0x000fe400078e0004 */
[----:B------:R-:W-:Y:S01]  /*3cd0*/  FMUL.FTZ R4, R15, R42 ;  /* 0x0000002a0f047220 */ /* 0x000fe20000410000 */
[----:B------:R-:W-:-:S02]  /*3ce0*/  HADD2.F32 R40, -RZ, R40.H0_H0 ;  /* 0x20000028ff287230 */ /* 0x000fc40000004100 */
[----:B------:R-:W-:-:S03]  /*3cf0*/  FMUL.FTZ R42, R7, R42 ;  /* 0x0000002a072a7220 */ /* 0x000fc60000410000 */
[-C--:B------:R-:W-:Y:S01]  /*3d00*/  FFMA.FTZ R4, R7, R40.reuse, -R4 ;  /* 0x0000002807047223 */ /* 0x080fe20000010804 */
[----:B------:R-:W-:Y:S01]  /*3d10*/  FFMA.FTZ R7, R15, R40, R42 ;  /* 0x000000280f077223 */ /* 0x000fe2000001002a */
[----:B------:R-:W-:Y:S02]  /*3d20*/  HADD2.F32 R42, -RZ, R109.H1_H1 ;  /* 0x3000006dff2a7230 */ /* 0x000fe40000004100 */
[--C-:B------:R-:W-:Y:S02]  /*3d30*/  HADD2.F32 R15, -RZ, R11.reuse.H1_H1 ;  /* 0x3000000bff0f7230 */ /* 0x100fe40000004100 */
[----:B------:R-:W-:Y:S01]  /*3d40*/  HADD2.F32 R11, -RZ, R11.H0_H0 ;  /* 0x2000000bff0b7230 */ /* 0x000fe20000004100 */
[----:B------:R-:W-:Y:S01]  /*3d50*/  F2FP.F16.F32.PACK_AB R7, R7, R4 ;  /* 0x000000040707723e */ /* 0x000fe200000000ff */
[--C-:B------:R-:W-:Y:S02]  /*3d60*/  HADD2.F32 R40, -RZ, R107.reuse.H1_H1 ;  /* 0x3000006bff287230 */ /* 0x100fe40000004100 */
[----:B------:R-:W-:Y:S01]  /*3d70*/  FMUL.FTZ R44, R15, R42 ;  /* 0x0000002a0f2c7220 */ /* 0x000fe20000410000 */
[----:B------:R-:W-:-:S02]  /*3d80*/  HADD2.F32 R107, -RZ, R107.H0_H0 ;  /* 0x2000006bff6b7230 */ /* 0x000fc40000004100 */
[C---:B------:R-:W-:Y:S01]  /*3d90*/  FMUL.FTZ R42, R11.reuse, R42 ;  /* 0x0000002a0b2a7220 */ /* 0x040fe20000410000 */
[-C--:B------:R-:W-:Y:S01]  /*3da0*/  FFMA.FTZ R44, R11, R40.reuse, -R44 ;  /* 0x000000280b2c7223 */ /* 0x080fe2000001082c */
[--C-:B------:R-:W-:Y:S02]  /*3db0*/  HADD2.F32 R11, -RZ, R6.reuse.H1_H1 ;  /* 0x30000006ff0b7230 */ /* 0x100fe40000004100 */
[----:B------:R-:W-:Y:S01]  /*3dc0*/  FFMA.FTZ R15, R15, R40, R42 ;  /* 0x000000280f0f7223 */ /* 0x000fe2000001002a */
[----:B------:R-:W-:Y:S02]  /*3dd0*/  HADD2.F32 R6, -RZ, R6.H0_H0 ;  /* 0x20000006ff067230 */ /* 0x000fe40000004100 */
[----:B------:R-:W-:Y:S02]  /*3de0*/  FMUL.FTZ R41, R11, R108 ;  /* 0x0000006c0b297220 */ /* 0x000fe40000410000 */
[----:B------:R-:W-:Y:S01]  /*3df0*/  F2FP.F16.F32.PACK_AB R4, R15, R44 ;  /* 0x0000002c0f04723e */ /* 0x000fe200000000ff */
[C---:B------:R-:W-:Y:S01]  /*3e00*/  FMUL.FTZ R108, R6.reuse, R108 ;  /* 0x0000006c066c7220 */ /* 0x040fe20000410000 */
[----:B------:R-:W-:-:S03]  /*3e10*/  FFMA.FTZ R41, R6, R107, -R41 ;  /* 0x0000006b06297223 */ /* 0x000fc60000010829 */
[----:B------:R-:W-:-:S05]  /*3e20*/  FFMA.FTZ R108, R11, R107, R108 ;  /* 0x0000006b0b6c7223 */ /* 0x000fca000001006c */
[----:B------:R-:W-:-:S07]  /*3e30*/  F2FP.F16.F32.PACK_AB R6, R108, R41 ;  /* 0x000000296c06723e */ /* 0x000fce00000000ff */
.L_x_9702:
[----:B------:R-:W-:Y:S05]  /*3e40*/  BSYNC B2 ;  /* 0x0000000000027941 */ /* 0x000fea0003800000 */
.L_x_9701:
[----:B0-----:R4:W-:Y:S02]  /*3e50*/  ST.E.128 desc[UR40][R12.64], R4 ;  /* 0x000000040c007985 */ /* 0x0019e4000c101d28 */
.L_x_9696:
[----:B------:R-:W-:Y:S05]  /*3e60*/  BSYNC B1 ;  /* 0x0000000000017941 */ /* 0x000fea0003800000 */
.L_x_9695:
[----:B------:R-:W-:-:S03]  /*3e70*/  UMOV UR4, 0xffffffff ;  /* 0xffffffff00047882 */ /* 0x000fc60000000000 */
[----:B------:R-:W-:Y:S05]  /*3e80*/  BRA.DIV UR4, `(.L_x_9703) ;  /* 0x0000016204547947 */ /* 0x000fea000b800000 */
[----:B-1----:R-:W1:Y:S04]  /*3e90*/  SHFL.IDX PT, R97, R97, 0x1, 0x1c1f ;  /* 0x003c1f0061617f89 */ /* 0x002e6800000e0000 */
[----:B---3--:R3:W0:Y:S02]  /*3ea0*/  SHFL.IDX PT, R14, R95, 0x1, 0x1c1f ;  /* 0x003c1f005f0e7f89 */ /* 0x00862400000e0000 */
.L_x_9958:
[----:B------:R-:W-:Y:S05]  /*3eb0*/  @P4 BRA `(.L_x_9704) ;  /* 0x0000001c00b84947 */ /* 0x000fea0003800000 */
[----:B------:R-:W-:Y:S04]  /*3ec0*/  BSSY B1, `(.L_x_9705) ;  /* 0x0000035000017945 */ /* 0x000fe80003800000 */
[----:B------:R-:W-:Y:S05]  /*3ed0*/  @P1 BRA `(.L_x_9706) ;  /* 0x0000000000cc1947 */ /* 0x000fea0003800000 */
[----:B----4-:R4:W2:Y:S01]  /*3ee0*/  LDS.128 R4, [R98+0x2000] ;  /* 0x0020000062047984 */ /* 0x0108a20000000c00 */
[C---:B0-----:R-:W-:Y:S01]  /*3ef0*/  LEA R12, P2, R16.reuse, R14, 0x1 ;  /* 0x0000000e100c7211 */ /* 0x041fe200078408ff */
[----:B------:R-:W-:Y:S03]  /*3f00*/  BSSY B2, `(.L_x_9707) ;  /* 0x000002f000027945 */ /* 0x000fe60003800000 */
[----:B-1----:R-:W-:Y:S02]  /*3f10*/  LEA.HI.X R13, R16, R97, R17, 0x1, P2 ;  /* 0x00000061100d7211 */ /* 0x002fe400010f0c11 */
[----:B------:R-:W-:-:S13]  /*3f20*/  ISETP.GE.AND P2, PT, R22, R94, PT ;  /* 0x0000005e1600720c */ /* 0x000fda0003f46270 */
[----:B----4-:R-:W-:Y:S05]  /*3f30*/  @P2 BRA `(.L_x_9708) ;  /* 0x0000000000ac2947 */ /* 0x010fea0003800000 */
[----:B------:R-:W-:Y:S01]  /*3f40*/  SHF.R.U64 R36, R36, 0x10, R37 ;  /* 0x0000001024247819 */ /* 0x000fe20000001225 */
[----:B--2---:R-:W-:Y:S01]  /*3f50*/  IMAD.MOV.U32 R15, RZ, RZ, R7 ;  /* 0x000000ffff0f7224 */ /* 0x004fe200078e0007 */
[----:B------:R-:W-:Y:S01]  /*3f60*/  SHF.R.U32.HI R41, RZ, 0x10, R37 ;  /* 0x00000010ff297819 */ /* 0x000fe20000011625 */
[----:B------:R-:W-:Y:S01]  /*3f70*/  IMAD.MOV.U32 R11, RZ, RZ, R4 ;  /* 0x000000ffff0b7224 */ /* 0x000fe200078e0004 */
[--C-:B------:R-:W-:Y:S01]  /*3f80*/  SHF.R.U64 R37, R38, 0x10, R39.reuse ;  /* 0x0000001026257819 */ /* 0x100fe20000001227 */
[--C-:B------:R-:W-:Y:S01]  /*3f90*/  HADD2.F32 R7, -RZ, R5.reuse.H1_H1 ;  /* 0x30000005ff077230 */ /* 0x100fe20000004100 */
[----:B------:R-:W-:Y:S01]  /*3fa0*/  SHF.R.U32.HI R40, RZ, 0x10, R39 ;  /* 0x00000010ff287819 */ /* 0x000fe20000011627 */
[----:B------:R-:W-:Y:S02]  /*3fb0*/  HADD2.F32 R4, -RZ, R5.H0_H0 ;  /* 0x20000005ff047230 */ /* 0x000fe40000004100 */
[----:B------:R-:W-:Y:S02]  /*3fc0*/  HADD2.F32 R37, -RZ, R37.H0_H0 ;  /* 0x20000025ff257230 */ /* 0x000fe40000004100 */
[----:B------:R-:W-:-:S02]  /*3fd0*/  HADD2.F32 R40, -RZ, R40.H0_H0 ;  /* 0x20000028ff287230 */ /* 0x000fc40000004100 */
[--C-:B------:R-:W-:Y:S02]  /*3fe0*/  HADD2.F32 R5, -RZ, R15.reuse.H1_H1 ;  /* 0x3000000fff057230 */ /* 0x100fe40000004100 */
[-C--:B------:R-:W-:Y:S01]  /*3ff0*/  FMUL.FTZ R39, R7, R37.reuse ;  /* 0x0000002507277220 */ /* 0x080fe20000410000 */
[----:B------:R-:W-:Y:S02]  /*4000*/  HADD2.F32 R15, -RZ, R15.H0_H0 ;  /* 0x2000000fff0f7230 */ /* 0x000fe40000004100 */
[C---:B------:R-:W-:Y:S01]  /*4010*/  FMUL.FTZ R42, R4.reuse, R37 ;  /* 0x00000025042a7220 */ /* 0x040fe20000410000 */
[----:B------:R-:W-:Y:S02]  /*4020*/  HADD2.F32 R36, -RZ, R36.H0_H0 ;  /* 0x20000024ff247230 */ /* 0x000fe40000004100 */
[-C--:B------:R-:W-:Y:S01]  /*4030*/  FMUL.FTZ R44, R5, R40.reuse ;  /* 0x00000028052c7220 */ /* 0x080fe20000410000 */
[----:B------:R-:W-:Y:S02]  /*4040*/  HADD2.F32 R38, -RZ, R41.H0_H0 ;  /* 0x20000029ff267230 */ /* 0x000fe40000004100 */
[----:B------:R-:W-:Y:S01]  /*4050*/  FMUL.FTZ R40, R15, R40 ;  /* 0x000000280f287220 */ /* 0x000fe20000410000 */
        /* <DEDUP_REMOVED lines=16> */
[C---:B------:R-:W-:Y:S01]  /*4160*/  FMUL.FTZ R42, R6.reuse, R103 ;  /* 0x00000067062a7220 */ /* 0x040fe20000410000 */
[-C--:B------:R-:W-:Y:S01]  /*4170*/  FFMA.FTZ R40, R11, R36.reuse, -R40 ;  /* 0x000000240b287223 */ /* 0x080fe20000010828 */
[----:B------:R-:W-:Y:S01]  /*4180*/  FFMA.FTZ R5, R5, R36, R38 ;  /* 0x0000002405057223 */ /* 0x000fe20000010026 */
[-C--:B------:R-:W-:Y:S01]  /*4190*/  FFMA.FTZ R15, R6, R102.reuse, -R15 ;  /* 0x00000066060f7223 */ /* 0x080fe2000001080f */
[----:B------:R-:W-:Y:S01]  /*41a0*/  FFMA.FTZ R42, R7, R102, R42 ;  /* 0x00000066072a7223 */ /* 0x000fe2000001002a */
[----:B------:R-:W-:-:S02]  /*41b0*/  F2FP.F16.F32.PACK_AB R7, R39, R44 ;  /* 0x0000002c2707723e */ /* 0x000fc400000000ff */
[----:B------:R-:W-:Y:S01]  /*41c0*/  F2FP.F16.F32.PACK_AB R4, R5, R40 ;  /* 0x000000280504723e */ /* 0x000fe200000000ff */
[----:B------:R-:W-:Y:S01]  /*41d0*/  IMAD.MOV.U32 R5, RZ, RZ, R37 ;  /* 0x000000ffff057224 */ /* 0x000fe200078e0025 */
[----:B------:R-:W-:-:S07]  /*41e0*/  F2FP.F16.F32.PACK_AB R6, R42, R15 ;  /* 0x0000000f2a06723e */ /* 0x000fce00000000ff */
.L_x_9708:
[----:B------:R-:W-:Y:S05]  /*41f0*/  BSYNC B2 ;  /* 0x0000000000027941 */ /* 0x000fea0003800000 */
.L_x_9707:
[----:B--2---:R0:W-:Y:S02]  /*4200*/  ST.E.128 desc[UR40][R12.64], R4 ;  /* 0x000000040c007985 */ /* 0x0041e4000c101d28 */
.L_x_9706:
[----:B------:R-:W-:Y:S05]  /*4210*/  BSYNC B1 ;  /* 0x0000000000017941 */ /* 0x000fea0003800000 */
.L_x_9705:
[----:B0---4-:R-:W4:Y:S02]  /*4220*/  LDL R4, [R1] ;  /* 0x0000000001047983 */ /* 0x011f240000100800 */
[----:B----4-:R-:W-:-:S13]  /*4230*/  LOP3.LUT P2, RZ, R4, 0x1, RZ, 0xc0, !PT ;  /* 0x0000000104ff7812 */ /* 0x010fda000784c0ff */
[----:B------:R-:W-:Y:S05]  /*4240*/  @P2 BRA `(.L_x_9704) ;  /* 0x0000001800d42947 */ /* 0x000fea0003800000 */
[----:B------:R0:W4:Y:S01]  /*4250*/  LDS.128 R4, [R96+0x2000] ;  /* 0x0020000060047984 */ /* 0x0001220000000c00 */
[C---:B------:R-:W-:Y:S01]  /*4260*/  LEA R12, P2, R2.reuse, R14, 0x1 ;  /* 0x0000000e020c7211 */ /* 0x040fe200078408ff */
[----:B------:R-:W-:Y:S03]  /*4270*/  BSSY B1, `(.L_x_9709) ;  /* 0x000002d000017945 */ /* 0x000fe60003800000 */
[----:B-1----:R-:W-:Y:S02]  /*4280*/  LEA.HI.X R13, R2, R97, R206, 0x1, P2 ;  /* 0x00000061020d7211 */ /* 0x002fe400010f0cce */
[----:B------:R-:W-:-:S13]  /*4290*/  ISETP.GE.AND P2, PT, R209, R94, PT ;  /* 0x0000005ed100720c */ /* 0x000fda0003f46270 */
[----:B0-----:R-:W-:Y:S05]  /*42a0*/  @P2 BRA `(.L_x_9710) ;  /* 0x0000000000a42947 */ /* 0x001fea0003800000 */
[--C-:B------:R-:W-:Y:S01]  /*42b0*/  SHF.R.U64 R15, R32, 0x10, R33.reuse ;  /* 0x00000010200f7819 */ /* 0x100fe20000001221 */
[----:B----4-:R-:W-:Y:S01]  /*42c0*/  IMAD.MOV.U32 R11, RZ, RZ, R6 ;  /* 0x000000ffff0b7224 */ /* 0x010fe200078e0006 */
[----:B------:R-:W-:Y:S01]  /*42d0*/  SHF.R.U32.HI R32, RZ, 0x10, R33 ;  /* 0x00000010ff207819 */ /* 0x000fe20000011621 */
[----:B------:R-:W-:Y:S01]  /*42e0*/  HADD2.F32 R14, -RZ, R7.H1_H1 ;  /* 0x30000007ff0e7230 */ /* 0x000fe20000004100 */
[--C-:B------:R-:W-:Y:S01]  /*42f0*/  SHF.R.U64 R33, R34, 0x10, R35.reuse ;  /* 0x0000001022217819 */ /* 0x100fe20000001223 */
[----:B------:R-:W-:Y:S01]  /*4300*/  HADD2.F32 R6, -RZ, R5.H1_H1 ;  /* 0x30000005ff067230 */ /* 0x000fe20000004100 */
        /* <DEDUP_REMOVED lines=8> */
[----:B------:R-:W-:Y:S02]  /*4390*/  HADD2.F32 R15, -RZ, R15.H0_H0 ;  /* 0x2000000fff0f7230 */ /* 0x000fe40000004100 */
[----:B------:R-:W-:Y:S01]  /*43a0*/  FMUL.FTZ R33, R5, R33 ;  /* 0x0000002105217220 */ /* 0x000fe20000410000 */
[C---:B------:R-:W-:Y:S01]  /*43b0*/  FMUL.FTZ R38, R14.reuse, R34 ;  /* 0x000000220e267220 */ /* 0x040fe20000410000 */
[----:B------:R-:W-:Y:S01]  /*43c0*/  FFMA.FTZ R35, R14, R32, R35 ;  /* 0x000000200e237223 */ /* 0x000fe20000010023 */
[----:B------:R-:W-:-:S02]  /*43d0*/  HADD2.F32 R14, -RZ, R101.H0_H0 ;  /* 0x20000065ff0e7230 */ /* 0x000fc40000004100 */
[-C--:B------:R-:W-:Y:S01]  /*43e0*/  FFMA.FTZ R36, R5, R15.reuse, -R36 ;  /* 0x0000000f05247223 */ /* 0x080fe20000010824 */
[----:B------:R-:W-:Y:S01]  /*43f0*/  FFMA.FTZ R33, R6, R15, R33 ;  /* 0x0000000f06217223 */ /* 0x000fe20000010021 */
[----:B------:R-:W-:Y:S02]  /*4400*/  HADD2.F32 R101, -RZ, R101.H1_H1 ;  /* 0x30000065ff657230 */ /* 0x000fe40000004100 */
[----:B------:R-:W-:Y:S01]  /*4410*/  FFMA.FTZ R38, R7, R32, -R38 ;  /* 0x0000002007267223 */ /* 0x000fe20000010826 */
[--C-:B------:R-:W-:Y:S02]  /*4420*/  HADD2.F32 R5, -RZ, R4.reuse.H1_H1 ;  /* 0x30000004ff057230 */ /* 0x100fe40000004100 */
[--C-:B------:R-:W-:Y:S02]  /*4430*/  HADD2.F32 R6, -RZ, R11.reuse.H1_H1 ;  /* 0x3000000bff067230 */ /* 0x100fe40000004100 */
[----:B------:R-:W-:Y:S02]  /*4440*/  HADD2.F32 R4, -RZ, R4.H0_H0 ;  /* 0x20000004ff047230 */ /* 0x000fe40000004100 */
[----:B------:R-:W-:Y:S01]  /*4450*/  FMUL.FTZ R15, R5, R14 ;  /* 0x0000000e050f7220 */ /* 0x000fe20000410000 */
[----:B------:R-:W-:-:S02]  /*4460*/  HADD2.F32 R11, -RZ, R11.H0_H0 ;  /* 0x2000000bff0b7230 */ /* 0x000fc40000004100 */
[-C--:B------:R-:W-:Y:S01]  /*4470*/  FMUL.FTZ R32, R6, R101.reuse ;  /* 0x0000006506207220 */ /* 0x080fe20000410000 */
[--C-:B------:R-:W-:Y:S02]  /*4480*/  HADD2.F32 R7, -RZ, R100.reuse.H0_H0 ;  /* 0x20000064ff077230 */ /* 0x100fe40000004100 */
[C---:B------:R-:W-:Y:S01]  /*4490*/  FMUL.FTZ R14, R4.reuse, R14 ;  /* 0x0000000e040e7220 */ /* 0x040fe20000410000 */
        /* <DEDUP_REMOVED lines=10> */
.L_x_9710:
[----:B------:R-:W-:Y:S05]  /*4540*/  BSYNC B1 ;  /* 0x0000000000017941 */ /* 0x000fea0003800000 */
.L_x_9709:
[----:B----4-:R0:W-:Y:S01]  /*4550*/  ST.E.128 desc[UR40][R12.64], R4 ;  /* 0x000000040c007985 */ /* 0x0101e2000c101d28 */
[----:B------:R-:W-:Y:S05]  /*4560*/  BRA `(.L_x_9704) ;  /* 0x00000018000c7947 */ /* 0x000fea0003800000 */
.L_x_9686:
[----:B------:R-:W-:Y:S01]  /*4570*/  VIADD R12, R204, 0x40 ;  /* 0x00000040cc0c7836 */ /* 0x000fe20000000000 */
[----:B------:R-:W-:-:S04]  /*4580*/  CS2R R34, SRZ ;  /* 0x0000000000227805 */ /* 0x000fc8000001ff00 */
[----:B------:R-:W-:-:S04]  /*4590*/  ISETP.GE.AND P2, PT, R12, R92, PT ;  /* 0x0000005c0c00720c */ /* 0x000fc80003f46270 */
[----:B------:R-:W-:-:S13]  /*45a0*/  ISETP.GE.OR P2, PT, R16, R94, P2 ;  /* 0x0000005e1000720c */ /* 0x000fda0001746670 */
[----:B------:R-:W-:Y:S01]  /*45b0*/  @!P2 IADD3 R5, P3, P4, R20, R4, R51 ;  /* 0x000000041405a210 */ /* 0x000fe20007c7e033 */
[----:B------:R-:W0:Y:S03]  /*45c0*/  @!P2 LDC.64 R14, c[0x0][0x3e8] ;  /* 0x0000fa00ff0eab82 */ /* 0x000e260000000a00 */
[----:B------:R-:W-:Y:S02]  /*45d0*/  @!P2 IADD3.X R32, R66, R100, R29, P3, P4 ;  /* 0x000000644220a210 */ /* 0x000fe40001fe841d */
[----:B------:R-:W-:-:S04]  /*45e0*/  @!P2 IADD3 R38, P3, P4, R54, R6, R59 ;  /* 0x000000063626a210 */ /* 0x000fc80007c7e03b */
[----:B------:R-:W-:Y:S02]  /*45f0*/  @!P2 IADD3.X R39, R68, R11, R58, P3, P4 ;  /* 0x0000000b4427a210 */ /* 0x000fe40001fe843a */
[----:B------:R-:W-:-:S04]  /*4600*/  ISETP.GE.AND P3, PT, R204, R92, PT ;  /* 0x0000005ccc00720c */ /* 0x000fc80003f66270 */
[----:B------:R-:W-:-:S13]  /*4610*/  ISETP.GE.OR P3, PT, R16, R94, P3 ;  /* 0x0000005e1000720c */ /* 0x000fda0001f66670 */
[----:B------:R-:W1:Y:S01]  /*4620*/  @!P3 LDC.64 R12, c[0x0][0x3e8] ;  /* 0x0000fa00ff0cbb82 */ /* 0x000e620000000a00 */
[----:B------:R-:W-:-:S05]  /*4630*/  @!P3 IADD3 R4, P4, R20, R4, RZ ;  /* 0x000000041404b210 */ /* 0x000fca0007f9e0ff */
[----:B------:R-:W-:Y:S02]  /*4640*/  @!P3 IMAD.X R7, R100, 0x1, R66, P4 ;  /* 0x000000016407b824 */ /* 0x000fe400020e0642 */
[----:B------:R-:W2:Y:S01]  /*4650*/  @!P3 LDC.64 R36, c[0x0][0x400] ;  /* 0x00010000ff24bb82 */ /* 0x000ea20000000a00 */
[----:B-1----:R-:W-:-:S04]  /*4660*/  @!P3 LEA R12, P4, R4, R12, 0x1 ;  /* 0x0000000c040cb211 */ /* 0x002fc800078808ff */
[----:B------:R-:W-:Y:S02]  /*4670*/  @!P3 LEA.HI.X R13, R4, R13, R7, 0x1, P4 ;  /* 0x0000000d040db211 */ /* 0x000fe400020f0c07 */
[----:B------:R-:W-:-:S05]  /*4680*/  @!P3 IADD3 R6, P4, R54, R6, RZ ;  /* 0x000000063606b210 */ /* 0x000fca0007f9e0ff */
[----:B------:R-:W-:Y:S01]  /*4690*/  @!P3 IMAD.X R11, R11, 0x1, R68, P4 ;  /* 0x000000010b0bb824 */ /* 0x000fe200020e0644 */
[----:B--2---:R-:W-:-:S04]  /*46a0*/  @!P3 LEA R36, P4, R6, R36, 0x1 ;  /* 0x000000240624b211 */ /* 0x004fc800078808ff */
[----:B------:R-:W-:Y:S02]  /*46b0*/  @!P3 LEA.HI.X R37, R6, R37, R11, 0x1, P4 ;  /* 0x000000250625b211 */ /* 0x000fe400020f0c0b */
[----:B------:R-:W-:Y:S02]  /*46c0*/  CS2R R6, SRZ ;  /* 0x0000000000067805 */ /* 0x000fe4000001ff00 */
[----:B0-----:R-:W-:-:S04]  /*46d0*/  @!P2 LEA R14, P4, R5, R14, 0x1 ;  /* 0x0000000e050ea211 */ /* 0x001fc800078808ff */
[----:B------:R-:W-:Y:S02]  /*46e0*/  @!P2 LEA.HI.X R15, R5, R15, R32, 0x1, P4 ;  /* 0x0000000f050fa211 */ /* 0x000fe400020f0c20 */
[----:B------:R-:W-:Y:S02]  /*46f0*/  CS2R R4, SRZ ;  /* 0x0000000000047805 */ /* 0x000fe4000001ff00 */
[----:B------:R-:W-:-:S04]  /*4700*/  CS2R R32, SRZ ;  /* 0x0000000000207805 */ /* 0x000fc8000001ff00 */
[----:B------:R0:W2:Y:S04]  /*4710*/  @!P3 LDG.E.128 R4, desc[UR40][R12.64] ;  /* 0x000000280c04b981 */ /* 0x0000a8000c1e1d00 */
[----:B------:R1:W3:Y:S01]  /*4720*/  @!P3 LDG.E.128 R32, desc[UR40][R36.64] ;  /* 0x000000282420b981 */ /* 0x0002e2000c1e1d00 */
[----:B0-----:R-:W0:Y:S01]  /*4730*/  @!P2 LDC.64 R12, c[0x0][0x400] ;  /* 0x00010000ff0cab82 */ /* 0x001e220000000a00 */
[----:B-1----:R-:W-:Y:S02]  /*4740*/  CS2R R36, SRZ ;  /* 0x0000000000247805 */ /* 0x002fe4000001ff00 */
[----:B------:R-:W-:Y:S02]  /*4750*/  CS2R R42, SRZ ;  /* 0x00000000002a7805 */ /* 0x000fe4000001ff00 */
[----:B------:R-:W-:-:S02]  /*4760*/  CS2R R40, SRZ ;  /* 0x0000000000287805 */ /* 0x000fc4000001ff00 */
[----:B0-----:R-:W-:-:S04]  /*4770*/  @!P2 LEA R12, P3, R38, R12, 0x1 ;  /* 0x0000000c260ca211 */ /* 0x001fc800078608ff */
[----:B------:R-:W-:Y:S02]  /*4780*/  @!P2 LEA.HI.X R13, R38, R13, R39, 0x1, P3 ;  /* 0x0000000d260da211 */ /* 0x000fe400018f0c27 */
[----:B------:R-:W-:-:S03]  /*4790*/  CS2R R38, SRZ ;  /* 0x0000000000267805 */ /* 0x000fc6000001ff00 */
[----:B------:R3:W4:Y:S04]  /*47a0*/  @!P2 LDG.E.128 R40, desc[UR40][R12.64] ;  /* 0x000000280c28a981 */ /* 0x000728000c1e1d00 */
[----:B------:R0:W5:Y:S01]  /*47b0*/  @!P2 LDG.E.128 R36, desc[UR40][R14.64] ;  /* 0x000000280e24a981 */ /* 0x000162000c1e1d00 */
[----:B------:R-:W-:Y:S02]  /*47c0*/  ISETP.NE.AND P3, PT, R210, 0x3, PT ;  /* 0x00000003d200780c */ /* 0x000fe40003f65270 */
[----:B------:R-:W-:Y:S01]  /*47d0*/  ISETP.GE.AND P2, PT, R16, R94, PT ;  /* 0x0000005e1000720c */ /* 0x000fe20003f46270 */
[----:B--2---:R-:W-:Y:S02]  /*47e0*/  IMAD.MOV.U32 R11, RZ, RZ, R6 ;  /* 0x000000ffff0b7224 */ /* 0x004fe400078e0006 */
[----:B---3--:R-:W-:-:S03]  /*47f0*/  IMAD.MOV.U32 R12, RZ, RZ, R35 ;  /* 0x000000ffff0c7224 */ /* 0x008fc600078e0023 */
[----:B------:R-:W-:Y:S01]  /*4800*/  PRMT R114, R11, 0x7610, R114 ;  /* 0x000076100b727816 */ /* 0x000fe20000000072 */
[----:B------:R-:W-:Y:S02]  /*4810*/  IMAD.MOV.U32 R11, RZ, RZ, R34 ;  /* 0x000000ffff0b7224 */ /* 0x000fe400078e0022 */
[----:B------:R-:W-:Y:S02]  /*4820*/  IMAD.MOV.U32 R13, RZ, RZ, R32 ;  /* 0x000000ffff0d7224 */ /* 0x000fe400078e0020 */
[----:B0-----:R-:W-:Y:S01]  /*4830*/  IMAD.MOV.U32 R14, RZ, RZ, R33 ;  /* 0x000000ffff0e7224 */ /* 0x001fe200078e0021 */
[----:B------:R-:W-:Y:S02]  /*4840*/  PRMT R114, R114, 0x5410, R11 ;  /* 0x0000541072727816 */ /* 0x000fe4000000000b */
[----:B------:R-:W-:Y:S02]  /*4850*/  PRMT R112, R12, 0x5410, R13 ;  /* 0x000054100c707816 */ /* 0x000fe4000000000d */
[----:B------:R-:W-:Y:S01]  /*4860*/  PRMT R103, R14, 0x7610, R103 ;  /* 0x000076100e677816 */ /* 0x000fe20000000067 */
[----:B------:R-:W-:Y:S01]  /*4870*/  IMAD.MOV.U32 R44, RZ, RZ, R7 ;  /* 0x000000ffff2c7224 */ /* 0x000fe200078e0007 */
[----:B------:R-:W-:Y:S01]  /*4880*/  MOV R45, R4 ;  /* 0x00000004002d7202 */ /* 0x000fe20000000f00 */
[----:B------:R-:W-:-:S03]  /*4890*/  IMAD.MOV.U32 R46, RZ, RZ, R5 ;  /* 0x000000ffff2e7224 */ /* 0x000fc600078e0005 */
[----:B------:R-:W-:Y:S02]  /*48a0*/  PRMT R110, R44, 0x5410, R45 ;  /* 0x000054102c6e7816 */ /* 0x000fe4000000002d */
[----:B------:R-:W-:Y:S01]  /*48b0*/  PRMT R101, R46, 0x7610, R101 ;  /* 0x000076102e657816 */ /* 0x000fe20000000065 */
[----:B-----5:R-:W-:Y:S02]  /*48c0*/  IMAD.MOV.U32 R11, RZ, RZ, R38 ;  /* 0x000000ffff0b7224 */ /* 0x020fe400078e0026 */
[----:B------:R-:W-:Y:S02]  /*48d0*/  IMAD.MOV.U32 R12, RZ, RZ, R39 ;  /* 0x000000ffff0c7224 */ /* 0x000fe400078e0027 */
[----:B------:R-:W-:Y:S02]  /*48e0*/  IMAD.MOV.U32 R13, RZ, RZ, R36 ;  /* 0x000000ffff0d7224 */ /* 0x000fe400078e0024 */
[----:B------:R-:W-:-:S03]  /*48f0*/  IMAD.MOV.U32 R14, RZ, RZ, R37 ;  /* 0x000000ffff0e7224 */ /* 0x000fc600078e0025 */
[----:B------:R-:W-:Y:S01]  /*4900*/  PRMT R107, R13, 0x5410, R12 ;  /* 0x000054100d6b7816 */ /* 0x000fe2000000000c */
[----:B----4-:R-:W-:Y:S01]  /*4910*/  IMAD.MOV.U32 R12, RZ, RZ, R43 ;  /* 0x000000ffff0c7224 */ /* 0x010fe200078e002b */
[----:B------:R-:W-:Y:S01]  /*4920*/  PRMT R109, R11, 0x5410, R14 ;  /* 0x000054100b6d7816 */ /* 0x000fe2000000000e */
[----:B------:R-:W-:Y:S01]  /*4930*/  IMAD.MOV.U32 R11, RZ, RZ, R42 ;  /* 0x000000ffff0b7224 */ /* 0x000fe200078e002a */
[----:B------:R-:W-:Y:S01]  /*4940*/  MOV R14, R41 ;  /* 0x00000029000e7202 */ /* 0x000fe20000000f00 */
[----:B------:R-:W-:-:S03]  /*4950*/  IMAD.MOV.U32 R13, RZ, RZ, R40 ;  /* 0x000000ffff0d7224 */ /* 0x000fc600078e0028 */
[----:B------:R-:W-:Y:S02]  /*4960*/  PRMT R111, R14, 0x5410, R11 ;  /* 0x000054100e6f7816 */ /* 0x000fe4000000000b */
[----:B------:R-:W-:Y:S01]  /*4970*/  PRMT R113, R13, 0x5410, R12 ;  /* 0x000054100d717816 */ /* 0x000fe2000000000c */
[----:B------:R-:W-:Y:S06]  /*4980*/  @!P3 BRA `(.L_x_9711) ;  /* 0x000000000004b947 */ /* 0x000fec0003800000 */
[----:B------:R-:W-:Y:S01]  /*4990*/  BPT.TRAP 0x1 ;  /* 0x000000040000795c */ /* 0x000fe20000300000 */
.L_x_9711:
[----:B------:R-:W-:Y:S01]  /*49a0*/  IMAD R87, R18, 0x8, R19 ;  /* 0x0000000812577824 */ /* 0x000fe200078e0213 */
[----:B------:R-:W-:Y:S01]  /*49b0*/  SHF.L.U32 R93, R208, 0x1f, RZ ;  /* 0x0000001fd05d7819 */ /* 0x000fe200000006ff */
[----:B------:R-:W0:Y:S01]  /*49c0*/  LDC R94, c[0x0][0x2f4] ;  /* 0x0000bd00ff5e7b82 */ /* 0x000e220000000800 */
[----:B------:R-:W-:Y:S02]  /*49d0*/  BSSY B1, `(.L_x_9712) ;  /* 0x0000003000017945 */ /* 0x000fe40003800000 */
[----:B------:R-:W1:Y:S02]  /*49e0*/  SYNCS.PHASECHK.TRANS64.TRYWAIT P4, [R87+URZ+0x22890], R93 ;  /* 0x0228905d570075a7 */ /* 0x000e64000808017f */
[----:B-1----:R-:W-:Y:S05]  /*49f0*/  @!P4 BRA `(.L_x_9713) ;  /* 0x0000015400c0c947 */ /* 0x002fea0003800000 */
.L_x_9959:
[----:B------:R-:W-:Y:S05]  /*4a00*/  BSYNC B1 ;  /* 0x0000000000017941 */ /* 0x000fea0003800000 */
.L_x_9712:
[----:B------:R-:W-:Y:S01]  /*4a10*/  UMOV UR4, 0xffffffff ;  /* 0xffffffff00047882 */ /* 0x000fe20000000000 */
[----:B0-----:R-:W-:Y:S02]  /*4a20*/  IMAD.IADD R100, R94, 0x1, -R61 ;  /* 0x000000015e647824 */ /* 0x001fe400078e0a3d */
[----:B------:R-:W-:Y:S05]  /*4a30*/  BRA.DIV UR4, `(.L_x_9714) ;  /* 0x0000015604c47947 */ /* 0x000fea000b800000 */
[----:B------:R0:W2:Y:S04]  /*4a40*/  SHFL.IDX PT, R99, R97, RZ, 0x1c1f ;  /* 0x001c1fff61637589 */ /* 0x0000a800000e0000 */
[----:B------:R0:W3:Y:S02]  /*4a50*/  SHFL.IDX PT, R98, R95, RZ, 0x1c1f ;  /* 0x001c1fff5f627589 */ /* 0x0000e400000e0000 */
.L_x_9963:
[----:B------:R-:W-:Y:S01]  /*4a60*/  ISETP.GE.OR P4, PT, R204, R92, P1 ;  /* 0x0000005ccc00720c */ /* 0x000fe20000f86670 */
[----:B------:R-:W-:-:S12]  /*4a70*/  BSSY B1, `(.L_x_9715) ;  /* 0x0000073000017945 */ /* 0x000fd80003800000 */
[----:B------:R-:W-:Y:S05]  /*4a80*/  @P4 BRA `(.L_x_9716) ;  /* 0x0000000400c44947 */ /* 0x000fea0003800000 */
[----:B------:R-:W4:Y:S01]  /*4a90*/  LDL R14, [R1+0x14] ;  /* 0x00001400010e7983 */ /* 0x000f220000100800 */
[----:B------:R-:W-:Y:S01]  /*4aa0*/  SEL R11, R61, R100, !P0 ;  /* 0x000000643d0b7207 */ /* 0x000fe20004000000 */
[----:B------:R-:W-:Y:S03]  /*4ab0*/  BSSY B2, `(.L_x_9717) ;  /* 0x0000066000027945 */ /* 0x000fe60003800000 */
[----:B------:R-:W-:-:S04]  /*4ac0*/  SHF.R.S32.HI R12, RZ, 0x1f, R11 ;  /* 0x0000001fff0c7819 */ /* 0x000fc8000001140b */
[----:B------:R-:W-:-:S04]  /*4ad0*/  LEA.HI R12, R12, R11, RZ, 0x4 ;  /* 0x0000000b0c0c7211 */ /* 0x000fc800078f20ff */
[----:B------:R-:W-:Y:S01]  /*4ae0*/  LEA.HI.SX32 R11, R12, R69, 0x1c ;  /* 0x000000450c0b7211 */ /* 0x000fe200078fe2ff */
[----:B------:R-:W-:-:S04]  /*4af0*/  IMAD R12, R18, 0x1800, R85 ;  /* 0x00001800120c7824 */ /* 0x000fc800078e0255 */
[----:B------:R-:W-:Y:S02]  /*4b00*/  IMAD.SHL.U32 R11, R11, 0x8, RZ ;  /* 0x000000080b0b7824 */ /* 0x000fe400078e00ff */
[----:B------:R-:W-:-:S03]  /*4b10*/  IMAD R12, R12, 0x2, R19 ;  /* 0x000000020c0c7824 */ /* 0x000fc600078e0213 */
[----:B------:R-:W-:-:S04]  /*4b20*/  LOP3.LUT R13, R73, 0x38, R11, 0xf8, !PT ;  /* 0x00000038490d7812 */ /* 0x000fc800078ef80b */
[----:B------:R-:W-:-:S05]  /*4b30*/  LOP3.LUT R13, R13, R76, RZ, 0x3c, !PT ;  /* 0x0000004c0d0d7212 */ /* 0x000fca00078e3cff */
[----:B----4-:R-:W-:-:S04]  /*4b40*/  IMAD R13, R14, 0x200, R13 ;  /* 0x000002000e0d7824 */ /* 0x010fc800078e020d */
[----:B------:R-:W-:-:S04]  /*4b50*/  IMAD R14, R18, 0x1800, R13 ;  /* 0x00001800120e7824 */ /* 0x000fc800078e020d */
[----:B------:R-:W-:Y:S02]  /*4b60*/  IMAD R44, R14, 0x2, R19 ;  /* 0x000000020e2c7824 */ /* 0x000fe400078e0213 */
[----:B------:R-:W4:Y:S04]  /*4b70*/  LDS.128 R12, [R12+0x1c400] ;  /* 0x01c400000c0c7984 */ /* 0x000f280000000c00 */
[----:B------:R-:W0:Y:S01]  /*4b80*/  LDS.128 R44, [R44+0x1c400] ;  /* 0x01c400002c2c7984 */ /* 0x000e220000000c00 */
[----:B------:R-:W-:Y:S05]  /*4b90*/  @P2 BRA `(.L_x_9718) ;  /* 0x00000004005c2947 */ /* 0x000fea0003800000 */
[----:B------:R-:W-:Y:S01]  /*4ba0*/  HADD2.F32 R103, -RZ, R103.H0_H0 ;  /* 0x20000067ff677230 */ /* 0x000fe20000004100 */
[----:B------:R-:W-:Y:S01]  /*4bb0*/  SHF.R.U32.HI R106, RZ, 0x10, R33 ;  /* 0x00000010ff6a7819 */ /* 0x000fe20000011621 */
[----:B0-----:R-:W-:Y:S01]  /*4bc0*/  HADD2.F32 R96, -RZ, R45.H0_H0 ;  /* 0x2000002dff607230 */ /* 0x001fe20000004100 */
        /* <DEDUP_REMOVED lines=9> */
[----:B------:R-:W-:Y:S02]  /*4c60*/  IMAD.MOV.U32 R33, RZ, RZ, R15 ;  /* 0x000000ffff217224 */ /* 0x000fe400078e000f */
[----:B------:R-:W-:Y:S01]  /*4c70*/  FFMA.FTZ R96, R96, R101, R103 ;  /* 0x0000006560607223 */ /* 0x000fe20000010067 */
[----:B------:R-:W-:Y:S01]  /*4c80*/  HADD2.F32 R101, -RZ, R45.H1_H1 ;  /* 0x3000002dff657230 */ /* 0x000fe20000004100 */
[----:B------:R-:W-:Y:S01]  /*4c90*/  SHF.R.U64 R4, R4, 0x10, R5 ;  /* 0x0000001004047819 */ /* 0x000fe20000001205 */
[----:B------:R-:W-:Y:S01]  /*4ca0*/  HADD2.F32 R45, -RZ, R13.H1_H1 ;  /* 0x3000000dff2d7230 */ /* 0x000fe20000004100 */
[----:B------:R-:W-:Y:S01]  /*4cb0*/  SHF.R.U64 R34, R34, 0x10, R35 ;  /* 0x0000001022227819 */ /* 0x000fe20000001223 */
        /* <DEDUP_REMOVED lines=8> */
[----:B------:R-:W-:Y:S02]  /*4d40*/  HADD2.F32 R106, -RZ, R112.H0_H0 ;  /* 0x20000070ff6a7230 */ /* 0x000fe40000004100 */
[----:B------:R-:W-:Y:S01]  /*4d50*/  HADD2.F32 R104, -RZ, R110.H0_H0 ;  /* 0x2000006eff687230 */ /* 0x000fe20000004100 */
[----:B------:R-:W-:Y:S01]  /*4d60*/  F2FP.F16.F32.PACK_AB R45, R45, R102 ;  /* 0x000000662d2d723e */ /* 0x000fe200000000ff */
[----:B------:R-:W-:-:S02]  /*4d70*/  HADD2.F32 R101, -RZ, R33.H0_H0 ;  /* 0x20000021ff657230 */ /* 0x000fc40000004100 */
[----:B------:R-:W-:Y:S01]  /*4d80*/  FMUL.FTZ R108, R15, R106 ;  /* 0x0000006a0f6c7220 */ /* 0x000fe20000410000 */
[----:B------:R-:W-:Y:S01]  /*4d90*/  HADD2.F32 R112, -RZ, R112.H1_H1 ;  /* 0x30000070ff707230 */ /* 0x000fe20000004100 */
[----:B------:R-:W-:Y:S01]  /*4da0*/  F2FP.F16.F32.PACK_AB R96, R13, R96 ;  /* 0x000000600d60723e */ /* 0x000fe200000000ff */
[----:B------:R-:W-:Y:S02]  /*4db0*/  HADD2.F32 R6, -RZ, R6.H0_H0 ;  /* 0x20000006ff067230 */ /* 0x000fe40000004100 */
[C---:B------:R-:W-:Y:S01]  /*4dc0*/  FFMA.FTZ R5, R101.reuse, R104, -R108 ;  /* 0x0000006865057223 */ /* 0x040fe2000001086c */
[----:B------:R-:W-:Y:S01]  /*4dd0*/  FMUL.FTZ R106, R101, R106 ;  /* 0x0000006a656a7220 */ /* 0x000fe20000410000 */
[----:B------:R-:W-:Y:S01]  /*4de0*/  SHF.R.U32.HI R101, RZ, 0x10, R35 ;  /* 0x00000010ff657819 */ /* 0x000fe20000011623 */
[----:B------:R-:W-:Y:S01]  /*4df0*/  HADD2.F32 R108, -RZ, R110.H1_H1 ;  /* 0x3000006eff6c7230 */ /* 0x000fe20000004100 */
[----:B------:R-:W-:Y:S01]  /*4e00*/  SHF.R.U32.HI R35, RZ, 0x10, R7 ;  /* 0x00000010ff237819 */ /* 0x000fe20000011607 */
[----:B------:R-:W-:Y:S01]  /*4e10*/  FFMA.FTZ R15, R15, R104, R106 ;  /* 0x000000680f0f7223 */ /* 0x000fe2000001006a */
[----:B------:R-:W-:-:S02]  /*4e20*/  HADD2.F32 R106, -RZ, R47.H1_H1 ;  /* 0x3000002fff6a7230 */ /* 0x000fc40000004100 */
[----:B------:R-:W-:Y:S02]  /*4e30*/  HADD2.F32 R101, -RZ, R101.H0_H0 ;  /* 0x20000065ff657230 */ /* 0x000fe40000004100 */
[----:B------:R-:W-:Y:S02]  /*4e40*/  HADD2.F32 R104, -RZ, R33.H1_H1 ;  /* 0x30000021ff687230 */ /* 0x000fe40000004100 */
[----:B------:R-:W-:Y:S02]  /*4e50*/  HADD2.F32 R33, -RZ, R35.H0_H0 ;  /* 0x20000023ff217230 */ /* 0x000fe40000004100 */
[-C--:B------:R-:W-:Y:S01]  /*4e60*/  FMUL.FTZ R35, R106, R101.reuse ;  /* 0x000000656a237220 */ /* 0x080fe20000410000 */
[----:B------:R-:W-:Y:S02]  /*4e70*/  HADD2.F32 R47, -RZ, R12.H1_H1 ;  /* 0x3000000cff2f7230 */ /* 0x000fe40000004100 */
[----:B------:R-:W-:Y:S01]  /*4e80*/  FMUL.FTZ R101, R104, R101 ;  /* 0x0000006568657220 */ /* 0x000fe20000410000 */
[----:B------:R-:W-:-:S02]  /*4e90*/  HADD2.F32 R7, -RZ, R14.H1_H1 ;  /* 0x3000000eff077230 */ /* 0x000fc40000004100 */
[-C--:B------:R-:W-:Y:S01]  /*4ea0*/  FFMA.FTZ R104, R104, R33.reuse, -R35 ;  /* 0x0000002168687223 */ /* 0x080fe20000010823 */
[----:B------:R-:W-:Y:S02]  /*4eb0*/  HADD2.F32 R35, -RZ, R44.H0_H0 ;  /* 0x2000002cff237230 */ /* 0x000fe40000004100 */
[----:B------:R-:W-:Y:S01]  /*4ec0*/  FFMA.FTZ R106, R106, R33, R101 ;  /* 0x000000216a6a7223 */ /* 0x000fe20000010065 */
[----:B------:R-:W-:Y:S02]  /*4ed0*/  HADD2.F32 R33, -RZ, R12.H0_H0 ;  /* 0x2000000cff217230 */ /* 0x000fe40000004100 */
[----:B------:R-:W-:Y:S02]  /*4ee0*/  HADD2.F32 R12, -RZ, R4.H0_H0 ;  /* 0x20000004ff0c7230 */ /* 0x000fe40000004100 */
[-C--:B------:R-:W-:Y:S01]  /*4ef0*/  FMUL.FTZ R110, R35, R112.reuse ;  /* 0x00000070236e7220 */ /* 0x080fe20000410000 */
[----:B------:R-:W-:Y:S02]  /*4f00*/  HADD2.F32 R101, -RZ, R114.H1_H1 ;  /* 0x30000072ff657230 */ /* 0x000fe40000004100 */
[C---:B------:R-:W-:Y:S01]  /*4f10*/  FMUL.FTZ R112, R33.reuse, R112 ;  /* 0x0000007021707220 */ /* 0x040fe20000410000 */
[----:B------:R-:W-:Y:S01]  /*4f20*/  F2FP.F16.F32.PACK_AB R5, R104, R5 ;  /* 0x000000056805723e */ /* 0x000fe200000000ff */
[-C--:B------:R-:W-:Y:S01]  /*4f30*/  FFMA.FTZ R33, R33, R108.reuse, -R110 ;  /* 0x0000006c21217223 */ /* 0x080fe2000001086e */
[----:B------:R-:W-:Y:S01]  /*4f40*/  F2FP.F16.F32.PACK_AB R106, R106, R15 ;  /* 0x0000000f6a6a723e */ /* 0x000fe200000000ff */
[----:B------:R-:W-:Y:S01]  /*4f50*/  FFMA.FTZ R112, R35, R108, R112 ;  /* 0x0000006c23707223 */ /* 0x000fe20000010070 */
[----:B------:R-:W-:-:S02]  /*4f60*/  HADD2.F32 R35, -RZ, R44.H1_H1 ;  /* 0x3000002cff237230 */ /* 0x000fc40000004100 */
[----:B------:R-:W-:Y:S02]  /*4f70*/  IMAD.MOV.U32 R13, RZ, RZ, R45 ;  /* 0x000000ffff0d7224 */ /* 0x000fe400078e002d */
[----:B------:R-:W-:Y:S02]  /*4f80*/  IMAD.MOV.U32 R45, RZ, RZ, R96 ;  /* 0x000000ffff2d7224 */ /* 0x000fe400078e0060 */
[-C--:B------:R-:W-:Y:S01]  /*4f90*/  FMUL.FTZ R4, R35, R32.reuse ;  /* 0x0000002023047220 */ /* 0x080fe20000410000 */
[C---:B------:R-:W-:Y:S01]  /*4fa0*/  FMUL.FTZ R32, R47.reuse, R32 ;  /* 0x000000202f207220 */ /* 0x040fe20000410000 */
[----:B------:R-:W-:Y:S02]  /*4fb0*/  IMAD.MOV.U32 R15, RZ, RZ, R5 ;  /* 0x000000ffff0f7224 */ /* 0x000fe400078e0005 */
[-C--:B------:R-:W-:Y:S01]  /*4fc0*/  FFMA.FTZ R4, R47, R12.reuse, -R4 ;  /* 0x0000000c2f047223 */ /* 0x080fe20000010804 */
[----:B------:R-:W-:Y:S01]  /*4fd0*/  FFMA.FTZ R35, R35, R12, R32 ;  /* 0x0000000c23237223 */ /* 0x000fe20000010020 */
[----:B------:R-:W-:-:S02]  /*4fe0*/  HADD2.F32 R32, -RZ, R46.H0_H0 ;  /* 0x2000002eff207230 */ /* 0x000fc40000004100 */
[----:B------:R-:W-:Y:S01]  /*4ff0*/  HADD2.F32 R12, -RZ, R14.H0_H0 ;  /* 0x2000000eff0c7230 */ /* 0x000fe20000004100 */
[----:B------:R-:W-:Y:S01]  /*5000*/  F2FP.F16.F32.PACK_AB R44, R4, R33 ;  /* 0x00000021042c723e */ /* 0x000fe200000000ff */
[----:B------:R-:W-:Y:S02]  /*5010*/  HADD2.F32 R47, -RZ, R114.H0_H0 ;  /* 0x20000072ff2f7230 */ /* 0x000fe40000004100 */
[-C--:B------:R-:W-:Y:S01]  /*5020*/  FMUL.FTZ R103, R32, R101.reuse ;  /* 0x0000006520677220 */ /* 0x080fe20000410000 */
[----:B------:R-:W-:Y:S02]  /*5030*/  HADD2.F32 R46, -RZ, R46.H1_H1 ;  /* 0x3000002eff2e7230 */ /* 0x000fe40000004100 */
[C---:B------:R-:W-:Y:S01]  /*5040*/  FMUL.FTZ R101, R12.reuse, R101 ;  /* 0x000000650c657220 */ /* 0x040fe20000410000 */
[----:B------:R-:W-:Y:S01]  /*5050*/  F2FP.F16.F32.PACK_AB R35, R35, R112 ;  /* 0x000000702323723e */ /* 0x000fe200000000ff */
[-C--:B------:R-:W-:Y:S02]  /*5060*/  FFMA.FTZ R12, R12, R47.reuse, -R103 ;  /* 0x0000002f0c0c7223 */ /* 0x080fe40000010867 */
        /* <DEDUP_REMOVED lines=8> */
[----:B------:R-:W-:Y:S01]  /*50f0*/  IMAD.MOV.U32 R44, RZ, RZ, R35 ;  /* 0x000000ffff2c7224 */ /* 0x000fe200078e0023 */
[----:B------:R-:W-:-:S07]  /*5100*/  MOV R47, R106 ;  /* 0x0000006a002f7202 */ /* 0x000fce0000000f00 */
.L_x_9718:
[----:B------:R-:W-:Y:S05]  /*5110*/  BSYNC B2 ;  /* 0x0000000000027941 */ /* 0x000fea0003800000 */
.L_x_9717:
[C---:B---3--:R-:W-:Y:S01]  /*5120*/  LEA R4, P4, R70.reuse, R98, 0x1 ;  /* 0x0000006246047211 */ /* 0x048fe200078808ff */
[----:B------:R-:W-:Y:S02]  /*5130*/  IMAD.MOV.U32 R6, RZ, RZ, R98 ;  /* 0x000000ffff067224 */ /* 0x000fe400078e0062 */
[----:B--2---:R-:W-:Y:S01]  /*5140*/  IMAD.MOV.U32 R7, RZ, RZ, R99 ;  /* 0x000000ffff077224 */ /* 0x004fe200078e0063 */
[----:B------:R-:W-:Y:S02]  /*5150*/  LEA.HI.X R5, R70, R99, R72, 0x1, P4 ;  /* 0x0000006346057211 */ /* 0x000fe400020f0c48 */
[----:B------:R-:W-:-:S03]  /*5160*/  ISETP.GE.AND P4, PT, R11, R94, PT ;  /* 0x0000005e0b00720c */ /* 0x000fc60003f86270 */
[----:B----4-:R4:W-:Y:S10]  /*5170*/  ST.E.128 desc[UR40][R4.64], R12 ;  /* 0x0000000c04007985 */ /* 0x0109f4000c101d28 */
[----:B------:R-:W-:-:S05]  /*5180*/  @!P4 IMAD.WIDE R6, R11, 0x2, R6 ;  /* 0x000000020b06c825 */ /* 0x000fca00078e0206 */
[----:B0-----:R4:W-:Y:S02]  /*5190*/  @!P4 ST.E.128 desc[UR40][R6.64], R44 ;  /* 0x0000002c0600c985 */ /* 0x0019e4000c101d28 */
.L_x_9716:
[----:B------:R-:W-:Y:S05]  /*51a0*/  BSYNC B1 ;  /* 0x0000000000017941 */ /* 0x000fea0003800000 */
.L_x_9715:
[----:B------:R-:W-:-:S03]  /*51b0*/  UMOV UR4, 0xffffffff ;  /* 0xffffffff00047882 */ /* 0x000fc60000000000 */
[----:B------:R-:W-:Y:S05]  /*51c0*/  BRA.DIV UR4, `(.L_x_9719) ;  /* 0x00000152042c7947 */ /* 0x000fea000b800000 */
[----:B0-----:R-:W0:Y:S04]  /*51d0*/  SHFL.IDX PT, R97, R97, 0x1, 0x1c1f ;  /* 0x003c1f0061617f89 */ /* 0x001e2800000e0000 */
[----:B------:R0:W0:Y:S02]  /*51e0*/  SHFL.IDX PT, R96, R95, 0x1, 0x1c1f ;  /* 0x003c1f005f607f89 */ /* 0x00002400000e0000 */
.L_x_9967:
[----:B----4-:R-:W-:-:S05]  /*51f0*/  VIADD R4, R204, 0x40 ;  /* 0x00000040cc047836 */ /* 0x010fca0000000000 */
[----:B------:R-:W-:-:S13]  /*5200*/  ISETP.GE.OR P4, PT, R4, R92, P1 ;  /* 0x0000005c0400720c */ /* 0x000fda0000f86670 */
[----:B------:R-:W-:Y:S05]  /*5210*/  @P4 BRA `(.L_x_9704) ;  /* 0x0000000800e04947 */ /* 0x000fea0003800000 */
[----:B------:R-:W4:Y:S01]  /*5220*/  LDL R6, [R1+0x18] ;  /* 0x0000180001067983 */ /* 0x000f220000100800 */
[----:B------:R-:W-:Y:S01]  /*5230*/  SEL R100, R61, R100, !P0 ;  /* 0x000000643d647207 */ /* 0x000fe20004000000 */
[----:B------:R-:W-:Y:S01]  /*5240*/  VIADD R7, R204, 0x40 ;  /* 0x00000040cc077836 */ /* 0x000fe20000000000 */
[----:B0-----:R-:W-:Y:S01]  /*5250*/  LEA R32, P4, R70, R96, 0x1 ;  /* 0x0000006046207211 */ /* 0x001fe200078808ff */
[----:B------:R-:W-:Y:S01]  /*5260*/  VIADD R4, R204, 0x40 ;  /* 0x00000040cc047836 */ /* 0x000fe20000000000 */
[----:B------:R-:W-:Y:S01]  /*5270*/  SHF.R.S32.HI R5, RZ, 0x1f, R100 ;  /* 0x0000001fff057819 */ /* 0x000fe20000011464 */
[----:B------:R-:W-:Y:S01]  /*5280*/  IMAD.SHL.U32 R7, R7, 0x40, RZ ;  /* 0x0000004007077824 */ /* 0x000fe200078e00ff */
[----:B------:R-:W-:Y:S01]  /*5290*/  BSSY B1, `(.L_x_9720) ;  /* 0x0000066000017945 */ /* 0x000fe20003800000 */
[----:B------:R-:W-:Y:S01]  /*52a0*/  IMAD.SHL.U32 R4, R4, 0x40, RZ ;  /* 0x0000004004047824 */ /* 0x000fe200078e00ff */
[----:B------:R-:W-:Y:S02]  /*52b0*/  LEA.HI R100, R5, R100, RZ, 0x4 ;  /* 0x0000006405647211 */ /* 0x000fe400078f20ff */
[----:B------:R-:W-:-:S02]  /*52c0*/  LOP3.LUT R7, R7, 0x1c0, RZ, 0xc0, !PT ;  /* 0x000001c007077812 */ /* 0x000fc400078ec0ff */
[----:B------:R-:W-:Y:S02]  /*52d0*/  LEA.HI.SX32 R11, R100, R69, 0x1c ;  /* 0x00000045640b7211 */ /* 0x000fe400078fe2ff */
[----:B------:R-:W-:Y:S02]  /*52e0*/  LOP3.LUT R4, R4, 0x1c0, RZ, 0xc0, !PT ;  /* 0x000001c004047812 */ /* 0x000fe400078ec0ff */
[----:B------:R-:W-:Y:S01]  /*52f0*/  SHF.R.U32.HI R7, RZ, 0x3, R7 ;  /* 0x00000003ff077819 */ /* 0x000fe20000011607 */
[----:B------:R-:W-:Y:S01]  /*5300*/  IMAD.SHL.U32 R11, R11, 0x8, RZ ;  /* 0x000000080b0b7824 */ /* 0x000fe200078e00ff */
[----:B------:R-:W-:-:S04]  /*5310*/  LEA.HI.X R33, R70, R97, R72, 0x1, P4 ;  /* 0x0000006146217211 */ /* 0x000fc800020f0c48 */
[----:B------:R-:W-:-:S04]  /*5320*/  LOP3.LUT R4, R4, 0x38, R11, 0xf8, !PT ;  /* 0x0000003804047812 */ /* 0x000fc800078ef80b */
[----:B------:R-:W-:-:S05]  /*5330*/  LOP3.LUT R4, R4, R7, RZ, 0x3c, !PT ;  /* 0x0000000704047212 */ /* 0x000fca00078e3cff */
[----:B----4-:R-:W-:Y:S02]  /*5340*/  IMAD.IADD R5, R6, 0x1, R4 ;  /* 0x0000000106057824 */ /* 0x010fe400078e0204 */
[C---:B------:R-:W-:Y:S02]  /*5350*/  IMAD R4, R18.reuse, 0x1800, R74 ;  /* 0x0000180012047824 */ /* 0x040fe400078e024a */
[----:B------:R-:W-:Y:S02]  /*5360*/  IMAD R6, R18, 0x1800, R5 ;  /* 0x0000180012067824 */ /* 0x000fe400078e0205 */
[--C-:B------:R-:W-:Y:S02]  /*5370*/  IMAD R4, R4, 0x2, R19.reuse ;  /* 0x0000000204047824 */ /* 0x100fe400078e0213 */
[----:B------:R-:W-:-:S04]  /*5380*/  IMAD R12, R6, 0x2, R19 ;  /* 0x00000002060c7824 */ /* 0x000fc800078e0213 */
[----:B------:R-:W0:Y:S04]  /*5390*/  LDS.128 R4, [R4+0x1c400] ;  /* 0x01c4000004047984 */ /* 0x000e280000000c00 */
[----:B------:R-:W4:Y:S01]  /*53a0*/  LDS.128 R12, [R12+0x1c400] ;  /* 0x01c400000c0c7984 */ /* 0x000f220000000c00 */
[----:B------:R-:W-:Y:S05]  /*53b0*/  @P2 BRA `(.L_x_9721) ;  /* 0x00000004004c2947 */ /* 0x000fea0003800000 */
[----:B------:R-:W-:Y:S01]  /*53c0*/  SHF.R.U64 R34, R36, 0x10, R37 ;  /* 0x0000001024227819 */ /* 0x000fe20000001225 */
[----:B---3--:R-:W-:Y:S01]  /*53d0*/  HADD2.F32 R98, -RZ, R111.H0_H0 ;  /* 0x2000006fff627230 */ /* 0x008fe20000004100 */
[--C-:B------:R-:W-:Y:S01]  /*53e0*/  SHF.R.U64 R36, R38, 0x10, R39.reuse ;  /* 0x0000001026247819 */ /* 0x100fe20000001227 */
[----:B------:R-:W-:Y:S01]  /*53f0*/  HADD2.F32 R46, -RZ, R109.H1_H1 ;  /* 0x3000006dff2e7230 */ /* 0x000fe20000004100 */
[----:B------:R-:W-:Y:S01]  /*5400*/  SHF.R.U32.HI R38, RZ, 0x10, R39 ;  /* 0x00000010ff267819 */ /* 0x000fe20000011627 */
[----:B----4-:R-:W-:Y:S01]  /*5410*/  IMAD.MOV.U32 R39, RZ, RZ, R13 ;  /* 0x000000ffff277224 */ /* 0x010fe200078e000d */
[--C-:B------:R-:W-:Y:S01]  /*5420*/  SHF.R.U64 R35, R40, 0x10, R41.reuse ;  /* 0x0000001028237819 */ /* 0x100fe20000001229 */
[----:B------:R-:W-:Y:S01]  /*5430*/  HADD2.F32 R34, -RZ, R34.H0_H0 ;  /* 0x20000022ff227230 */ /* 0x000fe20000004100 */
[----:B------:R-:W-:Y:S01]  /*5440*/  SHF.R.U32.HI R40, RZ, 0x10, R41 ;  /* 0x00000010ff287819 */ /* 0x000fe20000011629 */
[----:B------:R-:W-:Y:S01]  /*5450*/  HADD2.F32 R111, -RZ, R111.H1_H1 ;  /* 0x3000006fff6f7230 */ /* 0x000fe20000004100 */
[----:B------:R-:W-:Y:S01]  /*5460*/  SHF.R.U32.HI R44, RZ, 0x10, R37 ;  /* 0x00000010ff2c7819 */ /* 0x000fe20000011625 */
[--C-:B------:R-:W-:Y:S01]  /*5470*/  HADD2.F32 R41, -RZ, R39.reuse.H0_H0 ;  /* 0x20000027ff297230 */ /* 0x100fe20000004100 */
[--C-:B------:R-:W-:Y:S01]  /*5480*/  SHF.R.U64 R37, R42, 0x10, R43.reuse ;  /* 0x000000102a257819 */ /* 0x100fe2000000122b */
[----:B------:R-:W-:Y:S01]  /*5490*/  HADD2.F32 R39, -RZ, R39.H1_H1 ;  /* 0x30000027ff277230 */ /* 0x000fe20000004100 */
[----:B------:R-:W-:Y:S01]  /*54a0*/  SHF.R.U32.HI R42, RZ, 0x10, R43 ;  /* 0x00000010ff2a7819 */ /* 0x000fe2000001162b */
[----:B------:R-:W-:Y:S01]  /*54b0*/  HADD2.F32 R43, -RZ, R40.H0_H0 ;  /* 0x20000028ff2b7230 */ /* 0x000fe20000004100 */
[----:B0-----:R-:W-:Y:S01]  /*54c0*/  MOV R13, R7 ;  /* 0x00000007000d7202 */ /* 0x001fe20000000f00 */
[----:B------:R-:W-:-:S02]  /*54d0*/  HADD2.F32 R7, -RZ, R5.H0_H0 ;  /* 0x20000005ff077230 */ /* 0x000fc40000004100 */
[-C--:B------:R-:W-:Y:S01]  /*54e0*/  FMUL.FTZ R100, R41, R98.reuse ;  /* 0x0000006229647220 */ /* 0x080fe20000410000 */
[----:B------:R-:W-:Y:S02]  /*54f0*/  HADD2.F32 R40, -RZ, R5.H1_H1 ;  /* 0x30000005ff287230 */ /* 0x000fe40000004100 */
[-C--:B------:R-:W-:Y:S01]  /*5500*/  FMUL.FTZ R45, R39, R43.reuse ;  /* 0x0000002b272d7220 */ /* 0x080fe20000410000 */
[----:B------:R-:W-:Y:S02]  /*5510*/  HADD2.F32 R44, -RZ, R44.H0_H0 ;  /* 0x2000002cff2c7230 */ /* 0x000fe40000004100 */
[C---:B------:R-:W-:Y:S01]  /*5520*/  FMUL.FTZ R98, R7.reuse, R98 ;  /* 0x0000006207627220 */ /* 0x040fe20000410000 */
[-C--:B------:R-:W-:Y:S01]  /*5530*/  FFMA.FTZ R5, R7, R46.reuse, -R100 ;  /* 0x0000002e07057223 */ /* 0x080fe20000010864 */
[C---:B------:R-:W-:Y:S01]  /*5540*/  FMUL.FTZ R100, R40.reuse, R43 ;  /* 0x0000002b28647220 */ /* 0x040fe20000410000 */
[----:B------:R-:W-:Y:S02]  /*5550*/  HADD2.F32 R43, -RZ, R15.H1_H1 ;  /* 0x3000000fff2b7230 */ /* 0x000fe40000004100 */
[----:B------:R-:W-:Y:S01]  /*5560*/  FFMA.FTZ R7, R41, R46, R98 ;  /* 0x0000002e29077223 */ /* 0x000fe20000010062 */
[-C--:B------:R-:W-:Y:S01]  /*5570*/  FFMA.FTZ R40, R40, R44.reuse, -R45 ;  /* 0x0000002c28287223 */ /* 0x080fe2000001082d */
[----:B------:R-:W-:Y:S01]  /*5580*/  FFMA.FTZ R44, R39, R44, R100 ;  /* 0x0000002c272c7223 */ /* 0x000fe20000010064 */
[----:B------:R-:W-:-:S02]  /*5590*/  HADD2.F32 R98, -RZ, R113.H1_H1 ;  /* 0x30000071ff627230 */ /* 0x000fc40000004100 */
[----:B------:R-:W-:Y:S01]  /*55a0*/  HADD2.F32 R41, -RZ, R15.H0_H0 ;  /* 0x2000000fff297230 */ /* 0x000fe20000004100 */
[----:B------:R-:W-:Y:S01]  /*55b0*/  F2FP.F16.F32.PACK_AB R5, R40, R5 ;  /* 0x000000052805723e */ /* 0x000fe200000000ff */
[----:B------:R-:W-:Y:S02]  /*55c0*/  HADD2.F32 R100, -RZ, R42.H0_H0 ;  /* 0x2000002aff647230 */ /* 0x000fe40000004100 */
[--C-:B------:R-:W-:Y:S02]  /*55d0*/  HADD2.F32 R39, -RZ, R13.reuse.H1_H1 ;  /* 0x3000000dff277230 */ /* 0x100fe40000004100 */
[----:B------:R-:W-:Y:S02]  /*55e0*/  HADD2.F32 R15, -RZ, R13.H0_H0 ;  /* 0x2000000dff0f7230 */ /* 0x000fe40000004100 */
[-C--:B------:R-:W-:Y:S01]  /*55f0*/  FMUL.FTZ R102, R43, R100.reuse ;  /* 0x000000642b667220 */ /* 0x080fe20000410000 */
[----:B------:R-:W-:Y:S02]  /*5600*/  HADD2.F32 R46, -RZ, R107.H1_H1 ;  /* 0x3000006bff2e7230 */ /* 0x000fe40000004100 */
[----:B------:R-:W-:Y:S01]  /*5610*/  FMUL.FTZ R100, R39, R100 ;  /* 0x0000006427647220 */ /* 0x000fe20000410000 */
[----:B------:R-:W-:-:S02]  /*5620*/  HADD2.F32 R42, -RZ, R38.H0_H0 ;  /* 0x20000026ff2a7230 */ /* 0x000fc40000004100 */
[-C--:B------:R-:W-:Y:S01]  /*5630*/  FMUL.FTZ R38, R41, R98.reuse ;  /* 0x0000006229267220 */ /* 0x080fe20000410000 */
[C---:B------:R-:W-:Y:S01]  /*5640*/  FMUL.FTZ R98, R15.reuse, R98 ;  /* 0x000000620f627220 */ /* 0x040fe20000410000 */
[----:B------:R-:W-:Y:S02]  /*5650*/  HADD2.F32 R109, -RZ, R109.H0_H0 ;  /* 0x2000006dff6d7230 */ /* 0x000fe40000004100 */
[----:B------:R-:W-:Y:S01]  /*5660*/  FFMA.FTZ R13, R15, R46, -R38 ;  /* 0x0000002e0f0d7223 */ /* 0x000fe20000010826 */
[-C--:B------:R-:W-:Y:S01]  /*5670*/  FFMA.FTZ R38, R39, R42.reuse, -R102 ;  /* 0x0000002a27267223 */ /* 0x080fe20000010866 */
[----:B------:R-:W-:Y:S01]  /*5680*/  FFMA.FTZ R42, R43, R42, R100 ;  /* 0x0000002a2b2a7223 */ /* 0x000fe20000010064 */
[----:B------:R-:W-:Y:S01]  /*5690*/  FFMA.FTZ R15, R41, R46, R98 ;  /* 0x0000002e290f7223 */ /* 0x000fe20000010062 */
[----:B------:R-:W-:Y:S02]  /*56a0*/  HADD2.F32 R100, -RZ, R35.H0_H0 ;  /* 0x20000023ff647230 */ /* 0x000fe40000004100 */
[----:B------:R-:W-:Y:S01]  /*56b0*/  HADD2.F32 R98, -RZ, R113.H0_H0 ;  /* 0x20000071ff627230 */ /* 0x000fe20000004100 */
[----:B------:R-:W-:Y:S01]  /*56c0*/  F2FP.F16.F32.PACK_AB R38, R38, R13 ;  /* 0x0000000d2626723e */ /* 0x000fe200000000ff */
[----:B------:R-:W-:Y:S01]  /*56d0*/  HADD2.F32 R41, -RZ, R12.H0_H0 ;  /* 0x2000000cff297230 */ /* 0x000fe20000004100 */
[----:B------:R-:W-:Y:S01]  /*56e0*/  F2FP.F16.F32.PACK_AB R13, R44, R7 ;  /* 0x000000072c0d723e */ /* 0x000fe200000000ff */
[----:B------:R-:W-:Y:S01]  /*56f0*/  HADD2.F32 R35, -RZ, R4.H0_H0 ;  /* 0x20000004ff237230 */ /* 0x000fe20000004100 */
[----:B------:R-:W-:Y:S01]  /*5700*/  F2FP.F16.F32.PACK_AB R15, R42, R15 ;  /* 0x0000000f2a0f723e */ /* 0x000fe200000000ff */
[----:B------:R-:W-:-:S02]  /*5710*/  HADD2.F32 R43, -RZ, R12.H1_H1 ;  /* 0x3000000cff2b7230 */ /* 0x000fc40000004100 */
[----:B------:R-:W-:Y:S02]  /*5720*/  HADD2.F32 R39, -RZ, R4.H1_H1 ;  /* 0x30000004ff277230 */ /* 0x000fe40000004100 */
[-C--:B------:R-:W-:Y:S01]  /*5730*/  FMUL.FTZ R4, R41, R98.reuse ;  /* 0x0000006229047220 */ /* 0x080fe20000410000 */
[----:B------:R-:W-:Y:S02]  /*5740*/  HADD2.F32 R46, -RZ, R107.H0_H0 ;  /* 0x2000006bff2e7230 */ /* 0x000fe40000004100 */
[----:B------:R-:W-:Y:S01]  /*5750*/  FMUL.FTZ R12, R35, R98 ;  /* 0x00000062230c7220 */ /* 0x000fe20000410000 */
[-C--:B------:R-:W-:Y:S01]  /*5760*/  FMUL.FTZ R98, R43, R100.reuse ;  /* 0x000000642b627220 */ /* 0x080fe20000410000 */
[----:B------:R-:W-:Y:S01]  /*5770*/  FMUL.FTZ R100, R39, R100 ;  /* 0x0000006427647220 */ /* 0x000fe20000410000 */
[----:B------:R-:W-:Y:S02]  /*5780*/  IMAD.MOV.U32 R7, RZ, RZ, R38 ;  /* 0x000000ffff077224 */ /* 0x000fe400078e0026 */
[-C--:B------:R-:W-:Y:S01]  /*5790*/  FFMA.FTZ R12, R41, R46.reuse, R12 ;  /* 0x0000002e290c7223 */ /* 0x080fe2000001000c */
[----:B------:R-:W-:Y:S01]  /*57a0*/  FFMA.FTZ R4, R35, R46, -R4 ;  /* 0x0000002e23047223 */ /* 0x000fe20000010804 */
[----:B------:R-:W-:-:S02]  /*57b0*/  HADD2.F32 R41, -RZ, R37.H0_H0 ;  /* 0x20000025ff297230 */ /* 0x000fc40000004100 */
[-C--:B------:R-:W-:Y:S01]  /*57c0*/  FFMA.FTZ R35, R39, R34.reuse, -R98 ;  /* 0x0000002227237223 */ /* 0x080fe20000010862 */
[----:B------:R-:W-:Y:S01]  /*57d0*/  FFMA.FTZ R43, R43, R34, R100 ;  /* 0x000000222b2b7223 */ /* 0x000fe20000010064 */
[----:B------:R-:W-:Y:S02]  /*57e0*/  HADD2.F32 R37, -RZ, R14.H0_H0 ;  /* 0x2000000eff257230 */ /* 0x000fe40000004100 */
[----:B------:R-:W-:Y:S01]  /*57f0*/  HADD2.F32 R34, -RZ, R6.H0_H0 ;  /* 0x20000006ff227230 */ /* 0x000fe20000004100 */
[----:B------:R-:W-:Y:S01]  /*5800*/  F2FP.F16.F32.PACK_AB R4, R35, R4 ;  /* 0x000000042304723e */ /* 0x000fe200000000ff */
[----:B------:R-:W-:Y:S02]  /*5810*/  HADD2.F32 R14, -RZ, R14.H1_H1 ;  /* 0x3000000eff0e7230 */ /* 0x000fe40000004100 */
[----:B------:R-:W-:Y:S01]  /*5820*/  FMUL.FTZ R45, R37, R111 ;  /* 0x0000006f252d7220 */ /* 0x000fe20000410000 */
[----:B------:R-:W-:Y:S01]  /*5830*/  HADD2.F32 R6, -RZ, R6.H1_H1 ;  /* 0x30000006ff067230 */ /* 0x000fe20000004100 */
[----:B------:R-:W-:Y:S01]  /*5840*/  F2FP.F16.F32.PACK_AB R12, R43, R12 ;  /* 0x0000000c2b0c723e */ /* 0x000fe200000000ff */
[----:B------:R-:W-:-:S02]  /*5850*/  HADD2.F32 R39, -RZ, R36.H0_H0 ;  /* 0x20000024ff277230 */ /* 0x000fc40000004100 */
[----:B------:R-:W-:Y:S01]  /*5860*/  FMUL.FTZ R47, R14, R41 ;  /* 0x000000290e2f7220 */ /* 0x000fe20000410000 */
[----:B------:R-:W-:Y:S01]  /*5870*/  FMUL.FTZ R36, R34, R111 ;  /* 0x0000006f22247220 */ /* 0x000fe20000410000 */
[----:B------:R-:W-:Y:S01]  /*5880*/  FMUL.FTZ R41, R6, R41 ;  /* 0x0000002906297220 */ /* 0x000fe20000410000 */
[----:B------:R-:W-:Y:S01]  /*5890*/  FFMA.FTZ R45, R34, R109, -R45 ;  /* 0x0000006d222d7223 */ /* 0x000fe2000001082d */
[----:B------:R-:W-:Y:S01]  /*58a0*/  FFMA.FTZ R6, R6, R39, -R47 ;  /* 0x0000002706067223 */ /* 0x000fe2000001082f */
[----:B------:R-:W-:Y:S01]  /*58b0*/  FFMA.FTZ R36, R37, R109, R36 ;  /* 0x0000006d25247223 */ /* 0x000fe20000010024 */
[----:B------:R-:W-:-:S03]  /*58c0*/  FFMA.FTZ R41, R14, R39, R41 ;  /* 0x000000270e297223 */ /* 0x000fc60000010029 */
[----:B------:R-:W-:Y:S02]  /*58d0*/  F2FP.F16.F32.PACK_AB R6, R6, R45 ;  /* 0x0000002d0606723e */ /* 0x000fe400000000ff */
[----:B------:R-:W-:-:S07]  /*58e0*/  F2FP.F16.F32.PACK_AB R14, R41, R36 ;  /* 0x00000024290e723e */ /* 0x000fce00000000ff */
.L_x_9721:
[----:B------:R-:W-:Y:S05]  /*58f0*/  BSYNC B1 ;  /* 0x0000000000017941 */ /* 0x000fea0003800000 */
.L_x_9720:
[----:B------:R-:W-:Y:S01]  /*5900*/  ISETP.GE.AND P2, PT, R11, R94, PT ;  /* 0x0000005e0b00720c */ /* 0x000fe20003f46270 */
[----:B0-----:R0:W-:Y:S02]  /*5910*/  ST.E.128 desc[UR40][R32.64], R4 ;  /* 0x0000000420007985 */ /* 0x0011e4000c101d28 */
[----:B0-----:R-:W-:Y:S02]  /*5920*/  IMAD.MOV.U32 R4, RZ, RZ, R96 ;  /* 0x000000ffff047224 */ /* 0x001fe400078e0060 */
[----:B------:R-:W-:-:S08]  /*5930*/  IMAD.MOV.U32 R5, RZ, RZ, R97 ;  /* 0x000000ffff057224 */ /* 0x000fd000078e0061 */
[----:B------:R-:W-:Y:S05]  /*5940*/  @P2 BRA `(.L_x_9704) ;  /* 0x0000000400142947 */ /* 0x000fea0003800000 */
[----:B------:R-:W-:-:S05]  /*5950*/  IMAD.WIDE R4, R11, 0x2, R4 ;  /* 0x000000020b047825 */ /* 0x000fca00078e0204 */
[----:B----4-:R0:W-:Y:S01]  /*5960*/  ST.E.128 desc[UR40][R4.64], R12 ;  /* 0x0000000c04007985 */ /* 0x0101e2000c101d28 */
[----:B------:R-:W-:Y:S05]  /*5970*/  BRA `(.L_x_9704) ;  /* 0x0000000400087947 */ /* 0x000fea0003800000 */
.L_x_9685:
[----:B------:R-:W-:-:S13]  /*5980*/  ISETP.NE.AND P3, PT, R210, 0x3, PT ;  /* 0x00000003d200780c */ /* 0x000fda0003f65270 */
[----:B------:R-:W-:Y:S05]  /*5990*/  @!P3 BRA `(.L_x_9722) ;  /* 0x000000000004b947 */ /* 0x000fea0003800000 */
[----:B------:R-:W-:Y:S01]  /*59a0*/  BPT.TRAP 0x1 ;  /* 0x000000040000795c */ /* 0x000fe20000300000 */
.L_x_9722:
[----:B------:R-:W-:Y:S01]  /*59b0*/  IMAD R87, R18, 0x8, R19 ;  /* 0x0000000812577824 */ /* 0x000fe200078e0213 */
[----:B------:R-:W-:Y:S01]  /*59c0*/  SHF.L.U32 R93, R208, 0x1f, RZ ;  /* 0x0000001fd05d7819 */ /* 0x000fe200000006ff */
[----:B------:R-:W-:Y:S01]  /*59d0*/  BSSY B1, `(.L_x_9723) ;  /* 0x0000004000017945 */ /* 0x000fe20003800000 */
[----:B------:R-:W-:Y:S02]  /*59e0*/  SHF.R.S32.HI R90, RZ, 0x1f, R89 ;  /* 0x0000001fff5a7819 */ /* 0x000fe40000011459 */
[----:B------:R-:W1:Y:S02]  /*59f0*/  SYNCS.PHASECHK.TRANS64.TRYWAIT P2, [R87+URZ+0x22890], R93 ;  /* 0x0228905d570075a7 */ /* 0x000e64000804017f */
[----:B-1----:R-:W-:Y:S05]  /*5a00*/  @!P2 BRA `(.L_x_9724) ;  /* 0x000001480068a947 */ /* 0x002fea0003800000 */
.L_x_9968:
[----:B------:R-:W-:Y:S05]  /*5a10*/  BSYNC B1 ;  /* 0x0000000000017941 */ /* 0x000fea0003800000 */
.L_x_9723:
        /* <DEDUP_REMOVED lines=25> */
.L_x_9972:
[----:B------:R-:W-:Y:S04]  /*5bb0*/  BSSY B1, `(.L_x_9726) ;  /* 0x000000d000017945 */ /* 0x000fe80003800000 */
[----:B------:R-:W-:Y:S05]  /*5bc0*/  @!P2 BRA `(.L_x_9727) ;  /* 0x00000000002ca947 */ /* 0x000fea0003800000 */
[----:B------:R-:W-:Y:S02]  /*5bd0*/  ULDC UR4, c[0x0][0x2f4] ;  /* 0x0000bd0000047ab9 */ /* 0x000fe40000000800 */
[----:B------:R-:W-:-:S13]  /*5be0*/  ISETP.GE.AND P2, PT, R16, UR4, PT ;  /* 0x0000000410007c0c */ /* 0x000fda000bf46270 */
[----:B---3--:R-:W-:-:S04]  /*5bf0*/  @!P2 LEA R14, P4, R16, R7, 0x1 ;  /* 0x00000007100ea211 */ /* 0x008fc800078808ff */
[----:B--2---:R-:W-:Y:S02]  /*5c00*/  @!P2 LEA.HI.X R15, R16, R5, R17, 0x1, P4 ;  /* 0x00000005100fa211 */ /* 0x004fe400020f0c11 */
[----:B------:R-:W-:-:S13]  /*5c10*/  ISETP.GE.AND P4, PT, R2, UR4, PT ;  /* 0x0000000402007c0c */ /* 0x000fda000bf86270 */
[----:B------:R-:W-:-:S04]  /*5c20*/  @!P4 LEA R12, P5, R2, R7, 0x1 ;  /* 0x00000007020cc211 */ /* 0x000fc800078a08ff */
[----:B------:R-:W-:Y:S02]  /*5c30*/  @!P4 LEA.HI.X R13, R2, R5, R206, 0x1, P5 ;  /* 0x00000005020dc211 */ /* 0x000fe400028f0cce */
[----:B------:R-:W2:Y:S04]  /*5c40*/  @!P2 LDS.128 R4, [R98] ;  /* 0x000000006204a984 */ /* 0x000ea80000000c00 */
[----:B--2---:R-:W-:Y:S04]  /*5c50*/  @!P2 ST.E.128 desc[UR40][R14.64], R4 ;  /* 0x000000040e00a985 */ /* 0x004fe8000c101d28 */
[----:B------:R-:W2:Y:S04]  /*5c60*/  @!P4 LDS.128 R4, [R96] ;  /* 0x000000006004c984 */ /* 0x000ea80000000c00 */
[----:B--2---:R4:W-:Y:S02]  /*5c70*/  @!P4 ST.E.128 desc[UR40][R12.64], R4 ;  /* 0x000000040c00c985 */ /* 0x0049e4000c101d28 */
.L_x_9727:
[----:B------:R-:W-:Y:S05]  /*5c80*/  BSYNC B1 ;  /* 0x0000000000017941 */ /* 0x000fea0003800000 */
.L_x_9726:
[----:B------:R-:W-:-:S03]  /*5c90*/  UMOV UR4, 0xffffffff ;  /* 0xffffffff00047882 */ /* 0x000fc60000000000 */
[----:B------:R-:W-:Y:S05]  /*5ca0*/  BRA.DIV UR4, `(.L_x_9728) ;  /* 0x0000014a04207947 */ /* 0x000fea000b800000 */
[----:B--2-4-:R2:W4:Y:S04]  /*5cb0*/  SHFL.IDX PT, R5, R33, 0x1, 0x1c1f ;  /* 0x003c1f0021057f89 */ /* 0x01452800000e0000 */
[----:B---3--:R2:W3:Y:S02]  /*5cc0*/  SHFL.IDX PT, R7, R32, 0x1, 0x1c1f ;  /* 0x003c1f0020077f89 */ /* 0x0084e400000e0000 */
.L_x_9976:
[----:B------:R-:W-:-:S13]  /*5cd0*/  ISETP.GE.AND P2, PT, R34, 0x41, PT ;  /* 0x000000412200780c */ /* 0x000fda0003f46270 */
[----:B------:R-:W-:Y:S05]  /*5ce0*/  @!P2 BRA `(.L_x_9704) ;  /* 0x00000000002ca947 */ /* 0x000fea0003800000 */
[----:B------:R-:W-:Y:S02]  /*5cf0*/  ULDC UR4, c[0x0][0x2f4] ;  /* 0x0000bd0000047ab9 */ /* 0x000fe40000000800 */
[----:B------:R-:W-:-:S13]  /*5d00*/  ISETP.GE.AND P2, PT, R16, UR4, PT ;  /* 0x0000000410007c0c */ /* 0x000fda000bf46270 */
[----:B---3--:R-:W-:-:S04]  /*5d10*/  @!P2 LEA R14, P4, R16, R7, 0x1 ;  /* 0x00000007100ea211 */ /* 0x008fc800078808ff */
[----:B----4-:R-:W-:Y:S02]  /*5d20*/  @!P2 LEA.HI.X R15, R16, R5, R17, 0x1, P4 ;  /* 0x00000005100fa211 */ /* 0x010fe400020f0c11 */
[----:B------:R-:W-:-:S13]  /*5d30*/  ISETP.GE.AND P4, PT, R2, UR4, PT ;  /* 0x0000000402007c0c */ /* 0x000fda000bf86270 */
[----:B------:R-:W-:-:S04]  /*5d40*/  @!P4 LEA R12, P5, R2, R7, 0x1 ;  /* 0x00000007020cc211 */ /* 0x000fc800078a08ff */
[----:B------:R-:W-:Y:S02]  /*5d50*/  @!P4 LEA.HI.X R13, R2, R5, R206, 0x1, P5 ;  /* 0x00000005020dc211 */ /* 0x000fe400028f0cce */
[----:B------:R-:W3:Y:S04]  /*5d60*/  @!P2 LDS.128 R4, [R98+0x2000] ;  /* 0x002000006204a984 */ /* 0x000ee80000000c00 */
[----:B---3--:R-:W-:Y:S04]  /*5d70*/  @!P2 ST.E.128 desc[UR40][R14.64], R4 ;  /* 0x000000040e00a985 */ /* 0x008fe8000c101d28 */
[----:B------:R-:W3:Y:S04]  /*5d80*/  @!P4 LDS.128 R4, [R96+0x2000] ;  /* 0x002000006004c984 */ /* 0x000ee80000000c00 */
[----:B---3--:R3:W-:Y:S02]  /*5d90*/  @!P4 ST.E.128 desc[UR40][R12.64], R4 ;  /* 0x000000040c00c985 */ /* 0x0087e4000c101d28 */
.L_x_9704:
[----:B------:R-:W-:Y:S05]  /*5da0*/  BSYNC B0 ;  /* 0x0000000000007941 */ /* 0x000fea0003800000 */
.L_x_9684:
[----:B0--34-:R-:W0:Y:S01]  /*5db0*/  S2R R4, SR_TID.X ;  /* 0x0000000000047919 */ /* 0x019e220000002100 */
        /* <DEDUP_REMOVED lines=16> */
.L_x_9730:
[----:B------:R-:W-:Y:S05]  /*5ec0*/  BSYNC B0 ;  /* 0x0000000000007941 */ /* 0x000fea0003800000 */
.L_x_9729:
[----:B------:R-:W3:Y:S01]  /*5ed0*/  SYNCS.PHASECHK.TRANS64.TRYWAIT P3, [R87+URZ+0x228b0], R93 ;  /* 0x0228b05d570075a7 */ /* 0x000ee2000806017f */
[----:B------:R-:W-:Y:S04]  /*5ee0*/  BSSY B0, `(.L_x_9731) ;  /* 0x0000002000007945 */ /* 0x000fe80003800000 */
[----:B---3--:R-:W-:Y:S05]  /*5ef0*/  @!P3 BRA `(.L_x_9732) ;  /* 0x0000014400d8b947 */ /* 0x008fea0003800000 */
.L_x_9977:
[----:B------:R-:W-:Y:S05]  /*5f00*/  BSYNC B0 ;  /* 0x0000000000007941 */ /* 0x000fea0003800000 */
.L_x_9731:
[----:B------:R-:W-:Y:S01]  /*5f10*/  ULDC.64 UR4, c[0x0][0x328] ;  /* 0x0000ca0000047ab9 */ /* 0x000fe20000000a00 */
[----:B------:R-:W-:Y:S01]  /*5f20*/  ULDC.64 UR6, c[0x0][0x318] ;  /* 0x0000c60000067ab9 */ /* 0x000fe20000000a00 */
[----:B------:R-:W-:Y:S01]  /*5f30*/  IMAD R90, R90, UR4, RZ ;  /* 0x000000045a5a7c24 */ /* 0x000fe2000f8e02ff */
[----:B------:R-:W-:Y:S01]  /*5f40*/  BSSY B0, `(.L_x_9733) ;  /* 0x0000040000007945 */ /* 0x000fe20003800000 */
[----:B0-----:R-:W-:-:S04]  /*5f50*/  IMAD.WIDE.U32 R4, R89, UR4, RZ ;  /* 0x0000000459047c25 */ /* 0x001fc8000f8e00ff */
        /* <DEDUP_REMOVED lines=8> */
[----:B------:R-:W-:Y:S02]  /*5fe0*/  IMAD.IADD R5, R5, 0x1, R91 ;  /* 0x0000000105057824 */ /* 0x000fe400078e025b */
[----:B------:R-:W-:Y:S02]  /*5ff0*/  IMAD R34, R18, 0x6000, R82 ;  /* 0x0000600012227824 */ /* 0x000fe400078e0252 */
[----:B------:R-:W-:-:S04]  /*6000*/  IMAD.WIDE.U32 R4, R205, UR4, R4 ;  /* 0x00000004cd047c25 */ /* 0x000fc8000f8e0004 */
[----:B------:R-:W-:Y:S01]  /*6010*/  IMAD R5, R205, UR5, R5 ;  /* 0x00000005cd057c24 */ /* 0x000fe2000f8e0205 */
[----:B------:R-:W-:-:S04]  /*6020*/  LEA R35, P3, R4, UR6, 0x1 ;  /* 0x0000000604237c11 */ /* 0x000fc8000f8608ff */
[----:B------:R-:W-:Y:S01]  /*6030*/  LEA.HI.X R36, R4, UR7, R5, 0x1, P3 ;  /* 0x0000000704247c11 */ /* 0x000fe200098f0c05 */
[----:B------:R-:W-:Y:S01]  /*6040*/  IMAD.IADD R4, R75, 0x1, R34 ;  /* 0x000000014b047824 */ /* 0x000fe200078e0222 */
[----:B------:R-:W-:Y:S01]  /*6050*/  ISETP.GE.AND P3, PT, R92, 0x1, PT ;  /* 0x000000015c00780c */ /* 0x000fe20003f66270 */
[----:B------:R0:W4:Y:S01]  /*6060*/  SHFL.IDX PT, R41, R35, RZ, 0x1c1f ;  /* 0x001c1fff23297589 */ /* 0x00012200000e0000 */
[----:B------:R-:W-:Y:S01]  /*6070*/  LEA R34, R34, R25, 0x1 ;  /* 0x0000001922227211 */ /* 0x000fe200078e08ff */
[----:B------:R-:W-:Y:S02]  /*6080*/  IMAD R11, R4, 0x2, R25 ;  /* 0x00000002040b7824 */ /* 0x000fe400078e0219 */
[----:B------:R0:W0:Y:S08]  /*6090*/  SHFL.IDX PT, R39, R36, RZ, 0x1c1f ;  /* 0x001c1fff24277589 */ /* 0x00003000000e0000 */
[----:B------:R-:W-:Y:S05]  /*60a0*/  @!P3 BRA `(.L_x_9734) ;  /* 0x0000000000a4b947 */ /* 0x000fea0003800000 */
[----:B------:R-:W-:Y:S02]  /*60b0*/  ISETP.NE.AND P5, PT, R77, RZ, PT ;  /* 0x000000ff4d00720c */ /* 0x000fe40003fa5270 */
[----:B------:R-:W-:Y:S02]  /*60c0*/  ISETP.NE.AND P4, PT, R78, RZ, PT ;  /* 0x000000ff4e00720c */ /* 0x000fe40003f85270 */
[----:B------:R-:W-:-:S09]  /*60d0*/  PRMT R37, R10, 0x8880, RZ ;  /* 0x000088800a257816 */ /* 0x000fd200000000ff */
[----:B------:R-:W5:Y:S01]  /*60e0*/  @P5 LDS.128 R4, [R34] ;  /* 0x0000000022045984 */ /* 0x000f620000000c00 */
[----:B--2-4-:R-:W-:-:S04]  /*60f0*/  @P5 LEA R32, P3, R16, R41, 0x1 ;  /* 0x0000002910205211 */ /* 0x014fc800078608ff */
[----:B0-----:R-:W-:Y:S02]  /*6100*/  @P5 LEA.HI.X R33, R16, R39, R17, 0x1, P3 ;  /* 0x0000002710215211 */ /* 0x001fe400018f0c11 */
[----:B------:R-:W-:-:S04]  /*6110*/  @P4 LEA R14, P3, R2, R41, 0x1 ;  /* 0x00000029020e4211 */ /* 0x000fc800078608ff */
[----:B------:R-:W-:Y:S02]  /*6120*/  @P4 LEA.HI.X R15, R2, R39, R206, 0x1, P3 ;  /* 0x00000027020f4211 */ /* 0x000fe400018f0cce */
[----:B------:R-:W-:-:S13]  /*6130*/  ISETP.NE.AND P3, PT, R79, RZ, PT ;  /* 0x000000ff4f00720c */ /* 0x000fda0003f65270 */
[----:B------:R-:W-:-:S04]  /*6140*/  @P3 LEA R12, P6, R215, R41, 0x1 ;  /* 0x00000029d70c3211 */ /* 0x000fc800078c08ff */
[----:B------:R-:W-:Y:S01]  /*6150*/  @P3 LEA.HI.X R13, R215, R39, R224, 0x1, P6 ;  /* 0x00000027d70d3211 */ /* 0x000fe200030f0ce0 */
[----:B-----5:R0:W-:Y:S01]  /*6160*/  @P5 ST.E.128 desc[UR40][R32.64], R4 ;  /* 0x0000000420005985 */ /* 0x0201e2000c101d28 */
[----:B------:R-:W-:-:S03]  /*6170*/  ISETP.NE.AND P5, PT, R80, RZ, PT ;  /* 0x000000ff5000720c */ /* 0x000fc60003fa5270 */
[----:B------:R-:W2:Y:S10]  /*6180*/  @P4 LDS.128 R4, [R11] ;  /* 0x000000000b044984 */ /* 0x000eb40000000c00 */
[----:B0-----:R-:W-:-:S04]  /*6190*/  @P5 LEA R32, P6, R214, R41, 0x1 ;  /* 0x00000029d6205211 */ /* 0x001fc800078c08ff */
[----:B------:R-:W-:Y:S01]  /*61a0*/  @P5 LEA.HI.X R33, R214, R39, R223, 0x1, P6 ;  /* 0x00000027d6215211 */ /* 0x000fe200030f0cdf */
[----:B--2---:R0:W-:Y:S01]  /*61b0*/  @P4 ST.E.128 desc[UR40][R14.64], R4 ;  /* 0x000000040e004985 */ /* 0x0041e2000c101d28 */
[----:B------:R-:W-:-:S03]  /*61c0*/  ISETP.NE.AND P4, PT, R81, RZ, PT ;  /* 0x000000ff5100720c */ /* 0x000fc60003f85270 */
[----:B------:R-:W2:Y:S10]  /*61d0*/  @P3 LDS.128 R4, [R34+0x3000] ;  /* 0x0030000022043984 */ /* 0x000eb40000000c00 */
        /* <DEDUP_REMOVED lines=13> */
[----:B------:R-:W-:-:S03]  /*62b0*/  ISETP.GT.AND P4, PT, R37, -0x1, PT ;  /* 0xffffffff2500780c */ /* 0x000fc60003f84270 */
[----:B------:R-:W2:Y:S10]  /*62c0*/  @P3 LDS.128 R4, [R11+0x6000] ;  /* 0x006000000b043984 */ /* 0x000eb40000000c00 */
[----:B0-----:R-:W-:-:S04]  /*62d0*/  @!P4 LEA R14, P6, R216, R41, 0x1 ;  /* 0x00000029d80ec211 */ /* 0x001fc800078c08ff */
[----:B------:R-:W-:Y:S01]  /*62e0*/  @!P4 LEA.HI.X R15, R216, R39, R219, 0x1, P6 ;  /* 0x00000027d80fc211 */ /* 0x000fe200030f0cdb */
[----:B--2---:R-:W-:Y:S04]  /*62f0*/  @P3 ST.E.128 desc[UR40][R12.64], R4 ;  /* 0x000000040c003985 */ /* 0x004fe8000c101d28 */
[----:B------:R-:W0:Y:S04]  /*6300*/  @P5 LDS.128 R4, [R34+0x9000] ;  /* 0x0090000022045984 */ /* 0x000e280000000c00 */
[----:B0-----:R-:W-:Y:S04]  /*6310*/  @P5 ST.E.128 desc[UR40][R32.64], R4 ;  /* 0x0000000420005985 */ /* 0x001fe8000c101d28 */
[----:B------:R-:W0:Y:S04]  /*6320*/  @!P4 LDS.128 R4, [R11+0x9000] ;  /* 0x009000000b04c984 */ /* 0x000e280000000c00 */
[----:B0-----:R0:W-:Y:S02]  /*6330*/  @!P4 ST.E.128 desc[UR40][R14.64], R4 ;  /* 0x000000040e00c985 */ /* 0x0011e4000c101d28 */
.L_x_9734:
[----:B------:R-:W-:Y:S05]  /*6340*/  BSYNC B0 ;  /* 0x0000000000007941 */ /* 0x000fea0003800000 */
.L_x_9733:
[----:B------:R-:W-:Y:S01]  /*6350*/  ISETP.GE.AND P3, PT, R92, 0x41, PT ;  /* 0x000000415c00780c */ /* 0x000fe20003f66270 */
[----:B------:R1:W1:Y:S01]  /*6360*/  SHFL.IDX PT, R37, R36, 0x1, 0x1c1f ;  /* 0x003c1f0024257f89 */ /* 0x00026200000e0000 */
[----:B------:R-:W-:Y:S03]  /*6370*/  BSSY B0, `(.L_x_9735) ;  /* 0x000002c000007945 */ /* 0x000fe60003800000 */
[----:B0-----:R-:W0:Y:S08]  /*6380*/  SHFL.IDX PT, R35, R35, 0x1, 0x1c1f ;  /* 0x003c1f0023237f89 */ /* 0x001e3000000e0000 */
[----:B------:R-:W-:Y:S05]  /*6390*/  @!P3 BRA `(.L_x_9736) ;  /* 0x0000000000a4b947 */ /* 0x000fea0003800000 */
[----:B------:R-:W-:Y:S02]  /*63a0*/  ISETP.NE.AND P5, PT, R77, RZ, PT ;  /* 0x000000ff4d00720c */ /* 0x000fe40003fa5270 */
[----:B------:R-:W-:Y:S02]  /*63b0*/  ISETP.NE.AND P4, PT, R78, RZ, PT ;  /* 0x000000ff4e00720c */ /* 0x000fe40003f85270 */
[----:B-1----:R-:W-:-:S09]  /*63c0*/  PRMT R36, R10, 0x8880, RZ ;  /* 0x000088800a247816 */ /* 0x002fd200000000ff */
[----:B------:R-:W1:Y:S01]  /*63d0*/  @P5 LDS.128 R4, [R34+0x2000] ;  /* 0x0020000022045984 */ /* 0x000e620000000c00 */
[----:B0-2---:R-:W-:-:S04]  /*63e0*/  @P5 LEA R32, P3, R16, R35, 0x1 ;  /* 0x0000002310205211 */ /* 0x005fc800078608ff */
[----:B------:R-:W-:Y:S02]  /*63f0*/  @P5 LEA.HI.X R33, R16, R37, R17, 0x1, P3 ;  /* 0x0000002510215211 */ /* 0x000fe400018f0c11 */
[----:B------:R-:W-:-:S04]  /*6400*/  @P4 LEA R14, P3, R2, R35, 0x1 ;  /* 0x00000023020e4211 */ /* 0x000fc800078608ff */
[----:B------:R-:W-:Y:S02]  /*6410*/  @P4 LEA.HI.X R15, R2, R37, R206, 0x1, P3 ;  /* 0x00000025020f4211 */ /* 0x000fe400018f0cce */
[----:B------:R-:W-:-:S13]  /*6420*/  ISETP.NE.AND P3, PT, R79, RZ, PT ;  /* 0x000000ff4f00720c */ /* 0x000fda0003f65270 */
[----:B------:R-:W-:-:S04]  /*6430*/  @P3 LEA R12, P6, R215, R35, 0x1 ;  /* 0x00000023d70c3211 */ /* 0x000fc800078c08ff */
[----:B------:R-:W-:Y:S01]  /*6440*/  @P3 LEA.HI.X R13, R215, R37, R224, 0x1, P6 ;  /* 0x00000025d70d3211 */ /* 0x000fe200030f0ce0 */
[----:B-1----:R0:W-:Y:S01]  /*6450*/  @P5 ST.E.128 desc[UR40][R32.64], R4 ;  /* 0x0000000420005985 */ /* 0x0021e2000c101d28 */
[----:B------:R-:W-:-:S03]  /*6460*/  ISETP.NE.AND P5, PT, R80, RZ, PT ;  /* 0x000000ff5000720c */ /* 0x000fc60003fa5270 */
[----:B------:R-:W1:Y:S10]  /*6470*/  @P4 LDS.128 R4, [R11+0x2000] ;  /* 0x002000000b044984 */ /* 0x000e740000000c00 */
[----:B0-----:R-:W-:-:S04]  /*6480*/  @P5 LEA R32, P6, R214, R35, 0x1 ;  /* 0x00000023d6205211 */ /* 0x001fc800078c08ff */
        /* <DEDUP_REMOVED lines=17> */
[----:B------:R-:W-:-:S03]  /*65a0*/  ISETP.GT.AND P4, PT, R36, -0x1, PT ;  /* 0xffffffff2400780c */ /* 0x000fc60003f84270 */
[----:B------:R-:W1:Y:S10]  /*65b0*/  @P3 LDS.128 R4, [R11+0x8000] ;  /* 0x008000000b043984 */ /* 0x000e740000000c00 */
[----:B0-----:R-:W-:-:S04]  /*65c0*/  @!P4 LEA R14, P6, R216, R35, 0x1 ;  /* 0x00000023d80ec211 */ /* 0x001fc800078c08ff */
[----:B------:R-:W-:Y:S01]  /*65d0*/  @!P4 LEA.HI.X R15, R216, R37, R219, 0x1, P6 ;  /* 0x00000025d80fc211 */ /* 0x000fe200030f0cdb */
[----:B-1----:R-:W-:Y:S04]  /*65e0*/  @P3 ST.E.128 desc[UR40][R12.64], R4 ;  /* 0x000000040c003985 */ /* 0x002fe8000c101d28 */
[----:B------:R-:W0:Y:S04]  /*65f0*/  @P5 LDS.128 R4, [R34+0xb000] ;  /* 0x00b0000022045984 */ /* 0x000e280000000c00 */
[----:B0-----:R-:W-:Y:S04]  /*6600*/  @P5 ST.E.128 desc[UR40][R32.64], R4 ;  /* 0x0000000420005985 */ /* 0x001fe8000c101d28 */
[----:B------:R-:W0:Y:S04]  /*6610*/  @!P4 LDS.128 R4, [R11+0xb000] ;  /* 0x00b000000b04c984 */ /* 0x000e280000000c00 */
[----:B0-----:R0:W-:Y:S02]  /*6620*/  @!P4 ST.E.128 desc[UR40][R14.64], R4 ;  /* 0x000000040e00c985 */ /* 0x0011e4000c101d28 */
.L_x_9736:
[----:B------:R-:W-:Y:S05]  /*6630*/  BSYNC B0 ;  /* 0x0000000000007941 */ /* 0x000fea0003800000 */
.L_x_9735:
[----:B0-----:R-:W5:Y:S01]  /*6640*/  LDL R4, [R1] ;  /* 0x0000000001047983 */ /* 0x001f620000100800 */
[----:B-1-3--:R-:W-:Y:S02]  /*6650*/  @!P2 VIADD R87, R87, 0x228c0 ;  /* 0x000228c05757a836 */ /* 0x00afe40000000000 */
[----:B------:R-:W-:Y:S01]  /*6660*/  VIADD R18, R18, 0x1 ;  /* 0x0000000112127836 */ /* 0x000fe20000000000 */
[----:B------:R-:W-:Y:S01]  /*6670*/  @!PT LDS RZ, [RZ] ;  /* 0x00000000fffff984 */ /* 0x000fe20000000800 */
[----:B------:R-:W-:Y:S01]  /*6680*/  @!PT LDS RZ, [RZ] ;  /* 0x00000000fffff984 */ /* 0x000fe20000000800 */
[----:B------:R-:W-:Y:S01]  /*6690*/  @!PT LDS RZ, [RZ] ;  /* 0x00000000fffff984 */ /* 0x000fe20000000800 */
[----:B------:R-:W-:Y:S01]  /*66a0*/  @!PT LDS RZ, [RZ] ;  /* 0x00000000fffff984 */ /* 0x000fe20000000800 */
[----:B------:R0:W-:Y:S06]  /*66b0*/  MEMBAR.ALL.CTA ;  /* 0x0000000000007992 */ /* 0x0001ec0000008000 */
[----:B0-----:R-:W0:Y:S01]  /*66c0*/  FENCE.VIEW.ASYNC.S ;  /* 0x00000000000073c6 */ /* 0x001e220000000000 */
[----:B------:R-:W-:Y:S01]  /*66d0*/  @!P2 PRMT R87, RZ, 0x654, R87 ;  /* 0x00000654ff57a816 */ /* 0x000fe20000000057 */
[----:B0-----:R0:W-:Y:S06]  /*66e0*/  BAR.SYNC.DEFER_BLOCKING R60, 0x80 ;  /* 0x0002003c0000751d */ /* 0x0011ec0000010000 */
[----:B------:R0:W-:Y:S01]  /*66f0*/  @!P2 SYNCS.ARRIVE.TRANS64.RED.A1T0 RZ, [R87+URZ], RZ ;  /* 0x000000ff57ffa9a7 */ /* 0x0001e2000810043f */
[----:B------:R-:W-:-:S04]  /*6700*/  ISETP.NE.AND P2, PT, R18, 0x2, PT ;  /* 0x000000021200780c */ /* 0x000fc80003f45270 */
[----:B------:R-:W-:Y:S02]  /*6710*/  SEL R5, RZ, 0x1, P2 ;  /* 0x00000001ff057807 */ /* 0x000fe40001000000 */
[----:B------:R-:W-:Y:S02]  /*6720*/  SEL R18, R18, RZ, P2 ;  /* 0x000000ff12127207 */ /* 0x000fe40001000000 */
[----:B------:R-:W-:Y:S02]  /*6730*/  LOP3.LUT R208, R208, R5, RZ, 0x3c, !PT ;  /* 0x00000005d0d07212 */ /* 0x000fe400078e3cff */
[----:B-----5:R-:W-:-:S13]  /*6740*/  LOP3.LUT P3, RZ, R4, 0x2, RZ, 0xc0, !PT ;  /* 0x0000000204ff7812 */ /* 0x020fda000786c0ff */
[----:B0-----:R-:W-:Y:S05]  /*6750*/  @P3 BRA `(.L_x_9737) ;  /* 0xffffffc400743947 */ /* 0x001fea000383ffff */
[----:B------:R-:W0:Y:S01]  /*6760*/  S2R R4, SR_TID.X ;  /* 0x0000000000047919 */ /* 0x000e220000002100 */
[----:B------:R-:W-:Y:S02]  /*6770*/  PLOP3.LUT P0, PT, PT, PT, PT, 0x8, 0x0 ;  /* 0x000000000000781c */ /* 0x000fe40003f0e170 */
[----:B0-----:R-:W-:-:S04]  /*6780*/  SHF.R.U32.HI R4, RZ, 0x7, R4 ;  /* 0x00000007ff047819 */ /* 0x001fc80000011604 */
[----:B------:R-:W-:-:S13]  /*6790*/  ISETP.NE.AND P3, PT, R4, 0x1, PT ;  /* 0x000000010400780c */ /* 0x000fda0003f65270 */
[----:B------:R-:W-:Y:S05]  /*67a0*/  @!P3 WARPSYNC.ALL ;  /* 0x000000000000b948 */ /* 0x000fea0003800000 */
[----:B------:R-:W-:Y:S06]  /*67b0*/  @!P3 BAR.ARV 0x9, 0x100 ;  /* 0x024400000000bb1d */ /* 0x000fec0000002000 */
.L_x_9679:
[----:B------:R-:W-:Y:S01]  /*67c0*/  IMAD.MOV.U32 R3, RZ, RZ, RZ ;  /* 0x000000ffff037224 */ /* 0x000fe200078e00ff */
[----:B------:R-:W-:Y:S06]  /*67d0*/  @P0 BRA `(.L_x_9738) ;  /* 0x00000000000c0947 */ /* 0x000fec0003800000 */
[----:B------:R-:W1:Y:S01]  /*67e0*/  FENCE.VIEW.ASYNC.G ;  /* 0x00000000000073c6 */ /* 0x000e620000000100 */
[----:B------:R-:W-:Y:S05]  /*67f0*/  WARPSYNC.ALL ;  /* 0x0000000000007948 */ /* 0x000fea0003800000 */
[----:B-1----:R-:W-:Y:S06]  /*6800*/  BAR.ARV 0xc, 0x180 ;  /* 0x0306000000007b1d */ /* 0x002fec0000002000 */
.L_x_9738:
[----:B------:R-:W3:Y:S01]  /*6810*/  LDL R0, [R1] ;  /* 0x0000000001007983 */ /* 0x000ee20000100800 */
[----:B------:R-:W-:Y:S01]  /*6820*/  BSSY B0, `(.L_x_9739) ;  /* 0x0000021000007945 */ /* 0x000fe20003800000 */
[----:B---3--:R-:W-:-:S13]  /*6830*/  LOP3.LUT P0, RZ, R0, 0x8, RZ, 0xc0, !PT ;  /* 0x0000000800ff7812 */ /* 0x008fda000780c0ff */
[----:B------:R-:W-:Y:S05]  /*6840*/  @!P0 BRA `(.L_x_9740) ;  /* 0x0000000000788947 */ /* 0x000fea0003800000 */
[----:B------:R-:W3:Y:S01]  /*6850*/  LDL R0, [R1+0x28] ;  /* 0x0000280001007983 */ /* 0x000ee20000100800 */
[----:B------:R-:W-:Y:S01]  /*6860*/  ULDC UR4, c[0x0][0x9f0] ;  /* 0x00027c0000047ab9 */ /* 0x000fe20000000800 */
[----:B---3--:R-:W-:-:S04]  /*6870*/  ISETP.NE.AND P0, PT, R0, RZ, PT ;  /* 0x000000ff0000720c */ /* 0x008fc80003f05270 */
        /* <DEDUP_REMOVED lines=24> */
[----:B------:R-:W-:-:S05]  /*6a00*/  IMAD.MOV.U32 R3, RZ, RZ, R5 ;  /* 0x000000ffff037224 */ /* 0x000fca00078e0005 */
[----:B------:R-:W-:Y:S02]  /*6a10*/  @!P2 IADD3 R3, -R3, RZ, RZ ;  /* 0x000000ff0303a210 */ /* 0x000fe40007ffe1ff */
[----:B------:R-:W-:-:S07]  /*6a20*/  @!P1 LOP3.LUT R3, RZ, R9, RZ, 0x33, !PT ;  /* 0x00000009ff039212 */ /* 0x000fce00078e33ff */
.L_x_9740:
[----:B------:R-:W-:Y:S05]  /*6a30*/  BSYNC B0 ;  /* 0x0000000000007941 */ /* 0x000fea0003800000 */
.L_x_9739:
[----:B------:R-:W3:Y:S01]  /*6a40*/  LDL R0, [R1+0x40] ;  /* 0x0000400001007983 */ /* 0x000ee20000100800 */
        /* <DEDUP_REMOVED lines=29> */
[----:B--2---:R-:W-:Y:S02]  /*6c20*/  CS2R R98, SRZ ;  /* 0x0000000000627805 */ /* 0x004fe4000001ff00 */
        /* <DEDUP_REMOVED lines=23> */
[----:B0-----:R-:W-:Y:S02]  /*6da0*/  CS2R R4, SRZ ;  /* 0x0000000000047805 */ /* 0x001fe4000001ff00 */
[----:B------:R-:W-:Y:S02]  /*6db0*/  CS2R R24, SRZ ;  /* 0x0000000000187805 */ /* 0x000fe4000001ff00 */
[----:B------:R-:W-:-:S02]  /*6dc0*/  CS2R R46, SRZ ;  /* 0x00000000002e7805 */ /* 0x000fc4000001ff00 */
[----:B------:R-:W-:Y:S02]  /*6dd0*/  CS2R R44, SRZ ;  /* 0x00000000002c7805 */ /* 0x000fe4000001ff00 */
[----:B------:R-:W-:Y:S02]  /*6de0*/  CS2R R42, SRZ ;  /* 0x00000000002a7805 */ /* 0x000fe4000001ff00 */
[----:B----4-:R-:W-:Y:S02]  /*6df0*/  CS2R R40, SRZ ;  /* 0x0000000000287805 */ /* 0x010fe4000001ff00 */
        /* <DEDUP_REMOVED lines=8> */
[----:B---3--:R-:W-:-:S05]  /*6e80*/  IMAD R0, R0, R3, RZ ;  /* 0x0000000300007224 */ /* 0x008fca00078e02ff */
[----:B------:R0:W-:Y:S01]  /*6e90*/  STL [R1+0xc], R0 ;  /* 0x00000c0001007387 */ /* 0x0001e20000100800 */
[----:B------:R-:W-:-:S04]  /*6ea0*/  VIADDMNMX R172, R0, R3, R172, PT ;  /* 0x0000000300ac7246 */ /* 0x000fc800038001ac */
[----:B------:R-:W-:-:S13]  /*6eb0*/  ISETP.GT.AND P1, PT, R172, R0, PT ;  /* 0x00000000ac00720c */ /* 0x000fda0003f24270 */
[----:B0-----:R-:W-:Y:S05]  /*6ec0*/  @!P1 BRA `(.L_x_9741) ;  /* 0x0000006c00349947 */ /* 0x001fea0003800000 */
[----:B------:R-:W0:Y:S01]  /*6ed0*/  S2R R30, SR_TID.X ;  /* 0x00000000001e7919 */ /* 0x000e220000002100 */
[----:B------:R-:W-:Y:S01]  /*6ee0*/  UMOV UR4, 0xffffffff ;  /* 0xffffffff00047882 */ /* 0x000fe20000000000 */
[----:B0-----:R-:W-:-:S05]  /*6ef0*/  VIADD R30, R30, 0xffffff80 ;  /* 0xffffff801e1e7836 */ /* 0x001fca0000000000 */
[----:B------:R-:W-:-:S04]  /*6f00*/  SHF.R.S32.HI R29, RZ, 0x1f, R30 ;  /* 0x0000001fff1d7819 */ /* 0x000fc8000001141e */
[----:B------:R-:W-:-:S04]  /*6f10*/  LEA.HI R13, R29, R30, RZ, 0x7 ;  /* 0x0000001e1d0d7211 */ /* 0x000fc800078f38ff */
[----:B------:R-:W-:Y:S01]  /*6f20*/  SHF.R.S32.HI R13, RZ, 0x7, R13 ;  /* 0x00000007ff0d7819 */ /* 0x000fe2000001140d */
[----:B------:R-:W-:Y:S06]  /*6f30*/  BRA.DIV UR4, `(.L_x_9742) ;  /* 0x0000013604dc7947 */ /* 0x000fec000b800000 */
[----:B------:R0:W1:Y:S02]  /*6f40*/  SHFL.IDX PT, R14, R13, RZ, 0x1f ;  /* 0x00001fff0d0e7589 */ /* 0x00006400000e0000 */
.L_x_9980:
[----:B-1----:R-:W-:Y:S01]  /*6f50*/  LEA.HI R0, R14, R14, RZ, 0x1 ;  /* 0x0000000e0e007211 */ /* 0x002fe200078f08ff */
[----:B------:R-:W-:Y:S01]  /*6f60*/  VIADD R26, R19, 0x18400 ;  /* 0x00018400131a7836 */ /* 0x000fe20000000000 */
[----:B------:R-:W-:Y:S02]  /*6f70*/  BSSY B6, `(.L_x_9743) ;  /* 0x0000018000067945 */ /* 0x000fe40003800000 */
[----:B------:R-:W-:Y:S02]  /*6f80*/  LOP3.LUT R3, R0, 0x1e, RZ, 0xc0, !PT ;  /* 0x0000001e00037812 */ /* 0x000fe400078ec0ff */
[----:B------:R-:W-:-:S03]  /*6f90*/  LOP3.LUT P0, RZ, R26, 0x1bf, RZ, 0xc0, !PT ;  /* 0x000001bf1aff7812 */ /* 0x000fc6000780c0ff */
[----:B------:R-:W-:-:S04]  /*6fa0*/  IMAD.IADD R3, R14, 0x1, -R3 ;  /* 0x000000010e037824 */ /* 0x000fc800078e0a03 */
[----:B------:R-:W-:-:S05]  /*6fb0*/  IMAD R3, R3, 0x2000, R26 ;  /* 0x0000200003037824 */ /* 0x000fca00078e021a */
[----:B------:R-:W-:-:S04]  /*6fc0*/  SHF.R.U32.HI R3, RZ, 0x4, R3 ;  /* 0x00000004ff037819 */ /* 0x000fc80000011603 */
[----:B------:R-:W-:Y:S01]  /*6fd0*/  LOP3.LUT R24, R3, 0x3fff, RZ, 0xc0, !PT ;  /* 0x00003fff03187812 */ /* 0x000fe200078ec0ff */
[----:B------:R-:W-:Y:S06]  /*6fe0*/  @!P0 BRA `(.L_x_9744) ;  /* 0x0000000000408947 */ /* 0x000fec0003800000 */
[----:B------:R-:W-:Y:S01]  /*6ff0*/  MOV R14, 0x0 ;  /* 0x00000000000e7802 */ /* 0x000fe20000000f00 */
[----:B------:R-:W-:Y:S01]  /*7000*/  ULDC.64 UR4, c[0x4][0xf0] ;  /* 0x01003c0000047ab9 */ /* 0x000fe20000000a00 */
[----:B------:R-:W-:Y:S01]  /*7010*/  ULDC.64 UR6, c[0x4][0xf8] ;  /* 0x01003e0000067ab9 */ /* 0x000fe20000000a00 */
[----:B------:R-:W-:Y:S01]  /*7020*/  IMAD.U32 R4, RZ, RZ, UR4 ;  /* 0x00000004ff047e24 */ /* 0x000fe2000f8e00ff */
[----:B------:R-:W-:Y:S01]  /*7030*/  MOV R8, 0x70 ;  /* 0x0000007000087802 */ /* 0x000fe20000000f00 */
[----:B------:R-:W-:Y:S01]  /*7040*/  IMAD.U32 R5, RZ, RZ, UR5 ;  /* 0x00000005ff057e24 */ /* 0x000fe2000f8e00ff */
[----:B------:R-:W1:Y:S01]  /*7050*/  LDC.64 R14, c[0x4][R14] ;  /* 0x010000000e0e7b82 */ /* 0x000e620000000a00 */
[----:B------:R-:W-:Y:S01]  /*7060*/  ULDC.64 UR4, c[0x4][0x38] ;  /* 0x01000e0000047ab9 */ /* 0x000fe20000000a00 */
[----:B------:R-:W-:Y:S02]  /*7070*/  IMAD.U32 R6, RZ, RZ, UR6 ;  /* 0x00000006ff067e24 */ /* 0x000fe4000f8e00ff */
[----:B------:R-:W-:-:S02]  /*7080*/  IMAD.U32 R7, RZ, RZ, UR7 ;  /* 0x00000007ff077e24 */ /* 0x000fc4000f8e00ff */
[----:B------:R-:W-:Y:S02]  /*7090*/  IMAD.U32 R10, RZ, RZ, UR4 ;  /* 0x00000004ff0a7e24 */ /* 0x000fe4000f8e00ff */
[----:B------:R-:W-:Y:S02]  /*70a0*/  IMAD.U32 R11, RZ, RZ, UR5 ;  /* 0x00000005ff0b7e24 */ /* 0x000fe4000f8e00ff */
[----:B------:R-:W-:Y:S02]  /*70b0*/  IMAD.MOV.U32 R12, RZ, RZ, 0x1 ;  /* 0x00000001ff0c7424 */ /* 0x000fe400078e00ff */
[----:B0-----:R-:W-:-:S07]  /*70c0*/  IMAD.MOV.U32 R13, RZ, RZ, RZ ;  /* 0x000000ffff0d7224 */ /* 0x001fce00078e00ff */
[----:B------:R-:W-:-:S07]  /*70d0*/  LEPC R20, `(.L_x_9744) ;  /* 0x000000001014794e */ /* 0x000fce0000000000 */
[----:B-1---5:R-:W-:Y:S05]  /*70e0*/  CALL.ABS.NOINC R14 ;  /* 0x000000000e007343 */ /* 0x022fea0003c00000 */
.L_x_9744:
[----:B------:R-:W-:Y:S05]  /*70f0*/  BSYNC B6 ;  /* 0x0000000000067941 */ /* 0x000fea0003800000 */
.L_x_9743:
        /* <DEDUP_REMOVED lines=13> */
.L_x_9748:
[----:B--2---:R2:W3:Y:S02]  /*71d0*/  SYNCS.PHASECHK.TRANS64.TRYWAIT P0, [R19+URZ+0x22800], R0 ;  /* 0x02280000130075a7 */ /* 0x0044e4000800017f */
[----:B---3--:R-:W-:Y:S05]  /*71e0*/  @!P0 NANOSLEEP.SYNCS 0x989680 ;  /* 0x009896800000895d */ /* 0x008fea0003900000 */
[----:B------:R-:W3:Y:S02]  /*71f0*/  @!P0 SYNCS.PHASECHK.TRANS64 P0, [R19+URZ+0x22800], R0 ;  /* 0x02280000130085a7 */ /* 0x000ee4000800007f */
[----:B---3--:R-:W-:Y:S05]  /*7200*/  @!P0 BRA `(.L_x_9748) ;  /* 0xfffffffc00f08947 */ /* 0x008fea000383ffff */
.L_x_9747:
[----:B------:R-:W-:Y:S05]  /*7210*/  BSYNC B0 ;  /* 0x0000000000007941 */ /* 0x000fea0003800000 */
.L_x_9746:
[----:B------:R-:W-:Y:S05]  /*7220*/  BRA `(.L_x_9749) ;  /* 0x0000002000e47947 */ /* 0x000fea0003800000 */
.L_x_9745:
[----:B-----5:R-:W-:Y:S01]  /*7230*/  SHF.R.S32.HI R0, RZ, 0x1f, R50 ;  /* 0x0000001fff007819 */ /* 0x020fe20000011432 */
[----:B------:R-:W-:Y:S01]  /*7240*/  ULDC.64 UR4, c[0x0][0x3f8] ;  /* 0x0000fe0000047ab9 */ /* 0x000fe20000000a00 */
[----:B------:R-:W-:Y:S01]  /*7250*/  ULDC.64 UR6, c[0x0][0x408] ;  /* 0x0001020000067ab9 */ /* 0x000fe20000000a00 */
[----:B------:R-:W-:Y:S01]  /*7260*/  LOP3.LUT P0, RZ, R26, 0x3ff, RZ, 0xc0, !PT ;  /* 0x000003ff1aff7812 */ /* 0x000fe2000780c0ff */
[----:B------:R-:W-:Y:S01]  /*7270*/  IMAD.WIDE.U32 R4, R50, UR4, RZ ;  /* 0x0000000432047c25 */ /* 0x000fe2000f8e00ff */
[----:B------:R-:W-:Y:S03]  /*7280*/  BSSY B6, `(.L_x_9750) ;  /* 0x000001f000067945 */ /* 0x000fe60003800000 */
[C---:B------:R-:W-:Y:S02]  /*7290*/  IMAD R3, R0.reuse, UR4, RZ ;  /* 0x0000000400037c24 */ /* 0x040fe4000f8e02ff */
[----:B------:R-:W-:-:S02]  /*72a0*/  IMAD R9, R0, UR6, RZ ;  /* 0x0000000600097c24 */ /* 0x000fc4000f8e02ff */
        /* <DEDUP_REMOVED lines=28> */
.L_x_9751:
[----:B------:R-:W-:Y:S05]  /*7470*/  BSYNC B6 ;  /* 0x0000000000067941 */ /* 0x000fea0003800000 */
.L_x_9750:
[----:B------:R-:W-:Y:S01]  /*7480*/  ULDC.U8 UR4, c[0x0][0x410] ;  /* 0x0001040000047ab9 */ /* 0x000fe20000000000 */
[----:B------:R-:W-:Y:S01]  /*7490*/  BSSY B0, `(.L_x_9752) ;  /* 0x000020a000007945 */ /* 0x000fe20003800000 */
[----:B------:R-:W-:Y:S01]  /*74a0*/  ISETP.NE.AND P0, PT, RZ, UR4, PT ;  /* 0x00000004ff007c0c */ /* 0x000fe2000bf05270 */
[----:B------:R-:W-:-:S12]  /*74b0*/  IMAD R4, R49, 0x80, R204 ;  /* 0x0000008031047824 */ /* 0x000fd800078e02cc */
[----:B------:R-:W-:Y:S05]  /*74c0*/  @!P0 BRA `(.L_x_9753) ;  /* 0x0000001000208947 */ /* 0x000fea0003800000 */
[----:B------:R-:W-:-:S03]  /*74d0*/  UMOV UR4, 0xffffffff ;  /* 0xffffffff00047882 */ /* 0x000fc60000000000 */
[----:B------:R-:W-:Y:S05]  /*74e0*/  BRA.DIV UR4, `(.L_x_9754) ;  /* 0x0000013204947947 */ /* 0x000fea000b800000 */
[----:B------:R1:W2:Y:S04]  /*74f0*/  SHFL.IDX PT, R0, R27, RZ, 0x1c1f ;  /* 0x001c1fff1b007589 */ /* 0x0002a800000e0000 */
[----:B------:R1:W3:Y:S04]  /*7500*/  SHFL.IDX PT, R3, R26, RZ, 0x1c1f ;  /* 0x001c1fff1a037589 */ /* 0x0002e800000e0000 */
[----:B------:R-:W4:Y:S04]  /*7510*/  SHFL.IDX PT, R25, R25, RZ, 0x1c1f ;  /* 0x001c1fff19197589 */ /* 0x000f2800000e0000 */
[----:B------:R1:W0:Y:S02]  /*7520*/  SHFL.IDX PT, R20, R28, RZ, 0x1c1f ;  /* 0x001c1fff1c147589 */ /* 0x00022400000e0000 */
.L_x_9986:
[----:B-1----:R-:W5:Y:S01]  /*7530*/  LDL R28, [R1+0x38] ;  /* 0x00003800011c7983 */ /* 0x002f620000100800 */
[----:B------:R-:W-:Y:S01]  /*7540*/  ULDC UR4, c[0x0][0x448] ;  /* 0x0001120000047ab9 */ /* 0x000fe20000000800 */
[----:B------:R-:W-:Y:S01]  /*7550*/  LEA.HI R29, R29, R30, RZ, 0x2 ;  /* 0x0000001e1d1d7211 */ /* 0x000fe200078f10ff */
[----:B------:R-:W-:Y:S01]  /*7560*/  IMAD R26, R48, UR4, RZ ;  /* 0x00000004301a7c24 */ /* 0x000fe2000f8e02ff */
[----:B------:R-:W-:Y:S01]  /*7570*/  BSSY B1, `(.L_x_9755) ;  /* 0x0000021000017945 */ /* 0x000fe20003800000 */
[----:B------:R-:W-:Y:S02]  /*7580*/  CS2R R6, SRZ ;  /* 0x0000000000067805 */ /* 0x000fe4000001ff00 */
[----:B------:R-:W-:Y:S02]  /*7590*/  CS2R R8, SRZ ;  /* 0x0000000000087805 */ /* 0x000fe4000001ff00 */
[----:B------:R-:W-:Y:S02]  /*75a0*/  SHF.R.S32.HI R29, RZ, 0x1f, R29 ;  /* 0x0000001fff1d7819 */ /* 0x000fe4000001141d */
[----:B------:R-:W-:Y:S01]  /*75b0*/  ISETP.GE.AND P0, PT, R4, R26, PT ;  /* 0x0000001a0400720c */ /* 0x000fe20003f06270 */
[----:B------:R-:W-:Y:S01]  /*75c0*/  IMAD R26, R49, -0x80, R26 ;  /* 0xffffff80311a7824 */ /* 0x000fe200078e021a */
[----:B------:R-:W-:-:S02]  /*75d0*/  CS2R R4, SRZ ;  /* 0x0000000000047805 */ /* 0x000fc4000001ff00 */
[----:B-----5:R-:W-:-:S04]  /*75e0*/  LEA.HI R10, R28, R28, RZ, 0x1 ;  /* 0x0000001c1c0a7211 */ /* 0x020fc800078f08ff */
[----:B------:R-:W-:Y:S02]  /*75f0*/  LOP3.LUT R27, R10, 0xfffffffe, RZ, 0xc0, !PT ;  /* 0xfffffffe0a1b7812 */ /* 0x000fe400078ec0ff */
[----:B------:R-:W-:-:S03]  /*7600*/  CS2R R10, SRZ ;  /* 0x00000000000a7805 */ /* 0x000fc6000001ff00 */
[----:B------:R-:W-:Y:S05]  /*7610*/  @P0 BRA `(.L_x_9756) ;  /* 0x0000000000580947 */ /* 0x000fea0003800000 */
[----:B------:R-:W-:Y:S01]  /*7620*/  ULDC UR4, c[0x0][0x3f4] ;  /* 0x0000fd0000047ab9 */ /* 0x000fe20000000800 */
[----:B---3--:R-:W-:Y:S01]  /*7630*/  IMAD.MOV.U32 R4, RZ, RZ, R3 ;  /* 0x000000ffff047224 */ /* 0x008fe200078e0003 */
[----:B------:R-:W-:Y:S01]  /*7640*/  ISETP.GE.AND P2, PT, R22, UR4, PT ;  /* 0x0000000416007c0c */ /* 0x000fe2000bf46270 */
[----:B--2---:R-:W-:Y:S01]  /*7650*/  IMAD.MOV.U32 R5, RZ, RZ, R0 ;  /* 0x000000ffff057224 */ /* 0x004fe200078e0000 */
[C---:B------:R-:W-:Y:S01]  /*7660*/  ISETP.GE.AND P3, PT, R209.reuse, UR4, PT ;  /* 0x00000004d1007c0c */ /* 0x040fe2000bf66270 */
[----:B------:R-:W-:Y:S01]  /*7670*/  IMAD.SHL.U32 R14, R209, 0x2, RZ ;  /* 0x00000002d10e7824 */ /* 0x000fe200078e00ff */
[----:B------:R-:W-:-:S04]  /*7680*/  SHF.R.S32.HI R8, RZ, 0x1f, R209 ;  /* 0x0000001fff087819 */ /* 0x000fc800000114d1 */
[----:B------:R-:W-:-:S05]  /*7690*/  SHF.L.U64.HI R8, R209, 0x1, R8 ;  /* 0x00000001d1087819 */ /* 0x000fca0000010208 */
[----:B------:R-:W-:Y:S02]  /*76a0*/  @!P2 IMAD.WIDE R4, R22, 0x2, R4 ;  /* 0x000000021604a825 */ /* 0x000fe400078e0204 */
[-C--:B------:R-:W-:Y:S02]  /*76b0*/  @!P3 IADD3 R12, P0, R3, R14.reuse, RZ ;  /* 0x0000000e030cb210 */ /* 0x080fe40007f1e0ff */
[----:B0-----:R-:W-:Y:S01]  /*76c0*/  @!P3 IADD3 R14, P1, R20, R14, RZ ;  /* 0x0000000e140eb210 */ /* 0x001fe20007f3e0ff */
[----:B------:R0:W5:Y:S02]  /*76d0*/  @!P2 LD.E.64 R6, desc[UR40][R4.64] ;  /* 0x000000280406a980 */ /* 0x000164000c101b00 */
[--C-:B------:R-:W-:Y:S02]  /*76e0*/  @!P3 IMAD.X R13, R0, 0x1, R8.reuse, P0 ;  /* 0x00000001000db824 */ /* 0x100fe400000e0608 */
[----:B----4-:R-:W-:Y:S01]  /*76f0*/  @!P3 IMAD.X R15, R25, 0x1, R8, P1 ;  /* 0x00000001190fb824 */ /* 0x010fe200008e0608 */
        /* <DEDUP_REMOVED lines=8> */
.L_x_9756:
[----:B------:R-:W-:Y:S05]  /*7780*/  BSYNC B1 ;  /* 0x0000000000017941 */ /* 0x000fea0003800000 */
.L_x_9755:
[----:B-1----:R-:W4:Y:S01]  /*7790*/  LDL R15, [R1+0x14] ;  /* 0x00001400010f7983 */ /* 0x002f220000100800 */
[----:B------:R-:W-:Y:S01]  /*77a0*/  IMAD.IADD R27, R28, 0x1, -R27 ;  /* 0x000000011c1b7824 */ /* 0x000fe200078e0a1b */
[----:B-----5:R-:W-:Y:S01]  /*77b0*/  SHF.R.U64 R32, R6, 0x10, R7 ;  /* 0x0000001006207819 */ /* 0x020fe20000001207 */
[----:B---3--:R-:W-:-:S03]  /*77c0*/  IMAD.MOV.U32 R3, RZ, RZ, R6 ;  /* 0x000000ffff037224 */ /* 0x008fc600078e0006 */
[----:B------:R-:W-:Y:S02]  /*77d0*/  SHF.L.U32 R6, R27, 0x1f, RZ ;  /* 0x0000001f1b067819 */ /* 0x000fe400000006ff */
[----:B------:R-:W-:Y:S02]  /*77e0*/  LEA.HI R29, R29, R204, RZ, 0x3 ;  /* 0x000000cc1d1d7211 */ /* 0x000fe400078f18ff */
[----:B------:R-:W1:Y:S02]  /*77f0*/  SYNCS.PHASECHK.TRANS64.TRYWAIT P0, [R19+URZ+0x22800], R6 ;  /* 0x02280006130075a7 */ /* 0x000e64000800017f */
[----:B------:R-:W-:Y:S01]  /*7800*/  LOP3.LUT R29, R29, 0xfffffff8, RZ, 0xc0, !PT ;  /* 0xfffffff81d1d7812 */ /* 0x000fe200078ec0ff */
[----:B------:R-:W-:-:S04]  /*7810*/  IMAD.MOV.U32 R12, RZ, RZ, R7 ;  /* 0x000000ffff0c7224 */ /* 0x000fc800078e0007 */
[----:B------:R-:W-:-:S04]  /*7820*/  IMAD.IADD R29, R204, 0x1, -R29 ;  /* 0x00000001cc1d7824 */ /* 0x000fc800078e0a1d */
[C---:B--2---:R-:W-:Y:S01]  /*7830*/  IMAD.SHL.U32 R0, R29.reuse, 0x40, RZ ;  /* 0x000000401d007824 */ /* 0x044fe200078e00ff */
[----:B------:R-:W-:Y:S02]  /*7840*/  LOP3.LUT P2, RZ, R29, 0x4, RZ, 0xc0, !PT ;  /* 0x000000041dff7812 */ /* 0x000fe4000784c0ff */
[----:B------:R-:W-:Y:S02]  /*7850*/  PRMT R29, R3, 0x5410, R12 ;  /* 0x00005410031d7816 */ /* 0x000fe4000000000c */
[----:B------:R-:W-:-:S04]  /*7860*/  LOP3.LUT R3, R0, 0x1c0, RZ, 0xc0, !PT ;  /* 0x000001c000037812 */ /* 0x000fc800078ec0ff */
[----:B------:R-:W-:Y:S02]  /*7870*/  LOP3.LUT R0, R3, 0x18, R16, 0xf8, !PT ;  /* 0x0000001803007812 */ /* 0x000fe400078ef810 */
[----:B------:R-:W-:-:S04]  /*7880*/  SHF.R.U32.HI R3, RZ, 0x3, R3 ;  /* 0x00000003ff037819 */ /* 0x000fc80000011603 */
[----:B------:R-:W-:Y:S01]  /*7890*/  LOP3.LUT R0, R0, R3, RZ, 0x3c, !PT ;  /* 0x0000000300007212 */ /* 0x000fe200078e3cff */
[----:B------:R-:W-:Y:S01]  /*78a0*/  IMAD.MOV.U32 R30, RZ, RZ, R8 ;  /* 0x000000ffff1e7224 */ /* 0x000fe200078e0008 */
[----:B0-----:R-:W-:Y:S01]  /*78b0*/  SHF.R.U32.HI R13, RZ, 0x10, R7 ;  /* 0x00000010ff0d7819 */ /* 0x001fe20000011607 */
[--C-:B------:R-:W-:Y:S01]  /*78c0*/  IMAD.MOV.U32 R7, RZ, RZ, R5.reuse ;  /* 0x000000ffff077224 */ /* 0x100fe200078e0005 */
[----:B------:R-:W-:Y:S02]  /*78d0*/  MOV R28, R4 ;  /* 0x00000004001c7202 */ /* 0x000fe40000000f00 */
[----:B------:R-:W-:Y:S01]  /*78e0*/  SHF.R.U64 R33, R4, 0x10, R5 ;  /* 0x0000001004217819 */ /* 0x000fe20000001205 */
[----:B------:R-:W-:Y:S01]  /*78f0*/  IMAD.MOV.U32 R4, RZ, RZ, R9 ;  /* 0x000000ffff047224 */ /* 0x000fe200078e0009 */
[----:B------:R-:W-:Y:S01]  /*7900*/  SHF.R.U32.HI R14, RZ, 0x10, R5 ;  /* 0x00000010ff0e7819 */ /* 0x000fe20000011605 */
[----:B------:R-:W-:Y:S01]  /*7910*/  IMAD.MOV.U32 R31, RZ, RZ, R10 ;  /* 0x000000ffff1f7224 */ /* 0x000fe200078e000a */
[----:B------:R-:W-:Y:S01]  /*7920*/  SHF.R.U64 R35, R8, 0x10, R9 ;  /* 0x0000001008237819 */ /* 0x000fe20000001209 */
[--C-:B------:R-:W-:Y:S01]  /*7930*/  IMAD.MOV.U32 R5, RZ, RZ, R11.reuse ;  /* 0x000000ffff057224 */ /* 0x100fe200078e000b */
[----:B------:R-:W-:-:S02]  /*7940*/  SHF.R.U64 R34, R10, 0x10, R11 ;  /* 0x000000100a227819 */ /* 0x000fc4000000120b */
[----:B------:R-:W-:Y:S01]  /*7950*/  SHF.R.U32.HI R8, RZ, 0x10, R9 ;  /* 0x00000010ff087819 */ /* 0x000fe20000011609 */
[----:B------:R-:W-:Y:S01]  /*7960*/  BSSY B1, `(.L_x_9757) ;  /* 0x000000f000017945 */ /* 0x000fe20003800000 */
[----:B------:R-:W-:Y:S02]  /*7970*/  SHF.R.U32.HI R10, RZ, 0x10, R11 ;  /* 0x00000010ff0a7819 */ /* 0x000fe4000001160b */
[----:B------:R-:W-:Y:S02]  /*7980*/  VIMNMX R9, R26, 0x80, PT ;  /* 0x000000801a097848 */ /* 0x000fe40003fe0100 */
[----:B------:R-:W-:Y:S02]  /*7990*/  PRMT R30, R30, 0x5410, R4 ;  /* 0x000054101e1e7816 */ /* 0x000fe40000000004 */
[----:B------:R-:W-:Y:S02]  /*79a0*/  PRMT R32, R32, 0x5410, R13 ;  /* 0x0000541020207816 */ /* 0x000fe4000000000d */
[----:B------:R-:W-:-:S02]  /*79b0*/  PRMT R28, R28, 0x5410, R7 ;  /* 0x000054101c1c7816 */ /* 0x000fc40000000007 */
[----:B------:R-:W-:Y:S02]  /*79c0*/  PRMT R33, R33, 0x5410, R14 ;  /* 0x0000541021217816 */ /* 0x000fe4000000000e */
[----:B------:R-:W-:Y:S02]  /*79d0*/  PRMT R31, R31, 0x5410, R5 ;  /* 0x000054101f1f7816 */ /* 0x000fe40000000005 */
[----:B------:R-:W-:Y:S02]  /*79e0*/  PRMT R34, R34, 0x5410, R10 ;  /* 0x0000541022227816 */ /* 0x000fe4000000000a */
[----:B------:R-:W-:Y:S01]  /*79f0*/  ISETP.GE.AND P1, PT, R204, R9, PT ;  /* 0x00000009cc00720c */ /* 0x000fe20003f26270 */
[----:B----4-:R-:W-:-:S04]  /*7a00*/  IMAD R0, R15, 0x200, R0 ;  /* 0x000002000f007824 */ /* 0x010fc800078e0200 */
[----:B------:R-:W-:-:S04]  /*7a10*/  IMAD R3, R0, 0x2, R19 ;  /* 0x0000000200037824 */ /* 0x000fc800078e0213 */
[C---:B------:R-:W-:Y:S02]  /*7a20*/  VIADD R4, R3.reuse, 0x18400 ;  /* 0x0001840003047836 */ /* 0x040fe40000000000 */
[----:B------:R-:W-:Y:S01]  /*7a30*/  VIADD R0, R3, 0x18440 ;  /* 0x0001844003007836 */ /* 0x000fe20000000000 */
[----:B-1----:R-:W-:Y:S06]  /*7a40*/  @!P0 BRA `(.L_x_9758) ;  /* 0x0000012c00b08947 */ /* 0x002fec0003800000 */
.L_x_9987:
[----:B------:R-:W-:Y:S05]  /*7a50*/  BSYNC B1 ;  /* 0x0000000000017941 */ /* 0x000fea0003800000 */
.L_x_9757:
        /* <DEDUP_REMOVED lines=19> */
[----:B------:R-:W-:Y:S01]  /*7b90*/  FMUL.FTZ R4, R4, R13 ;  /* 0x0000000d04047220 */ /* 0x000fe20000410000 */
[--C-:B------:R-:W-:Y:S02]  /*7ba0*/  HADD2.F32 R11, -RZ, R6.reuse.H0_H0 ;  /* 0x20000006ff0b7230 */ /* 0x100fe40000004100 */
[----:B------:R-:W-:Y:S02]  /*7bb0*/  HADD2.F32 R12, -RZ, R7.H0_H0 ;  /* 0x20000007ff0c7230 */ /* 0x000fe40000004100 */
[C---:B------:R-:W-:Y:S01]  /*7bc0*/  FFMA.FTZ R26, R8.reuse, R15, R4 ;  /* 0x0000000f081a7223 */ /* 0x040fe20000010004 */
[C---:B------:R-:W-:Y:S01]  /*7bd0*/  FMUL.FTZ R25, R5.reuse, R20 ;  /* 0x0000001405197220 */ /* 0x040fe20000410000 */
[----:B------:R-:W-:Y:S01]  /*7be0*/  FFMA.FTZ R21, R8, R13, -R21 ;  /* 0x0000000d08157223 */ /* 0x000fe20000010815 */
        /* <DEDUP_REMOVED lines=13> */
[-C--:B------:R-:W-:Y:S01]  /*7cc0*/  FMUL.FTZ R20, R7, R5.reuse ;  /* 0x0000000507147220 */ /* 0x080fe20000410000 */
[----:B------:R-:W-:Y:S01]  /*7cd0*/  FFMA.FTZ R15, R11, R8, R15 ;  /* 0x000000080b0f7223 */ /* 0x000fe2000001000f */
[----:B------:R-:W-:Y:S01]  /*7ce0*/  FFMA.FTZ R7, R12, R5, -R27 ;  /* 0x000000050c077223 */ /* 0x000fe2000001081b */
[----:B------:R-:W-:Y:S01]  /*7cf0*/  F2FP.F16.F32.PACK_AB R4, R26, R21 ;  /* 0x000000151a04723e */ /* 0x000fe200000000ff */
[----:B------:R-:W-:Y:S01]  /*7d00*/  FFMA.FTZ R20, R12, R13, R20 ;  /* 0x0000000d0c147223 */ /* 0x000fe20000010014 */
[----:B------:R-:W-:Y:S02]  /*7d10*/  F2FP.F16.F32.PACK_AB R5, R10, R25 ;  /* 0x000000190a05723e */ /* 0x000fe400000000ff */
[----:B------:R-:W-:-:S02]  /*7d20*/  F2FP.F16.F32.PACK_AB R6, R15, R6 ;  /* 0x000000060f06723e */ /* 0x000fc400000000ff */
[----:B------:R-:W-:-:S05]  /*7d30*/  F2FP.F16.F32.PACK_AB R7, R20, R7 ;  /* 0x000000071407723e */ /* 0x000fca00000000ff */
[----:B------:R1:W-:Y:S02]  /*7d40*/  STS.128 [R3+0x18400], R4 ;  /* 0x0184000403007388 */ /* 0x0003e40000000c00 */
.L_x_9762:
[----:B------:R-:W-:Y:S05]  /*7d50*/  BSYNC B2 ;  /* 0x0000000000027941 */ /* 0x000fea0003800000 */
.L_x_9761:
        /* <DEDUP_REMOVED lines=38> */
[----:B------:R2:W-:Y:S02]  /*7fc0*/  STS.128 [R0], R4 ;  /* 0x0000000400007388 */ /* 0x0005e40000000c00 */
.L_x_9760:
[----:B------:R-:W-:Y:S05]  /*7fd0*/  BSYNC B1 ;  /* 0x0000000000017941 */ /* 0x000fea0003800000 */
.L_x_9759:
[----:B-12---:R-:W-:-:S04]  /*7fe0*/  IADD3 R4, R204, 0x40, RZ ;  /* 0x00000040cc047810 */ /* 0x006fc80007ffe0ff */
[----:B------:R-:W-:-:S13]  /*7ff0*/  ISETP.GE.AND P0, PT, R4, R9, PT ;  /* 0x000000090400720c */ /* 0x000fda0003f06270 */
        /* <DEDUP_REMOVED lines=8> */
[--C-:B------:R-:W-:Y:S02]  /*8080*/  HADD2.F32 R20, -RZ, R31.reuse.H0_H0 ;  /* 0x2000001fff147230 */ /* 0x100fe40000004100 */
[----:B------:R-:W-:Y:S02]  /*8090*/  HADD2.F32 R25, -RZ, R34.H0_H0 ;  /* 0x20000022ff197230 */ /* 0x000fe40000004100 */
[----:B------:R-:W-:Y:S02]  /*80a0*/  HADD2.F32 R21, -RZ, R32.H0_H0 ;  /* 0x20000020ff157230 */ /* 0x000fe40000004100 */
[----:B------:R-:W-:Y:S02]  /*80b0*/  HADD2.F32 R26, -RZ, R31.H1_H1 ;  /* 0x3000001fff1a7230 */ /* 0x000fe40000004100 */
[----:B------:R-:W-:-:S02]  /*80c0*/  HADD2.F32 R27, -RZ, R34.H1_H1 ;  /* 0x30000022ff1b7230 */ /* 0x000fc40000004100 */
[--C-:B0-----:R-:W-:Y:S02]  /*80d0*/  HADD2.F32 R8, -RZ, R4.reuse.H0_H0 ;  /* 0x20000004ff087230 */ /* 0x101fe40000004100 */
[----:B------:R-:W-:Y:S02]  /*80e0*/  HADD2.F32 R4, -RZ, R4.H1_H1 ;  /* 0x30000004ff047230 */ /* 0x000fe40000004100 */
[--C-:B------:R-:W-:Y:S02]  /*80f0*/  HADD2.F32 R9, -RZ, R5.reuse.H0_H0 ;  /* 0x20000005ff097230 */ /* 0x100fe40000004100 */
[----:B------:R-:W-:Y:S02]  /*8100*/  HADD2.F32 R5, -RZ, R5.H1_H1 ;  /* 0x30000005ff057230 */ /* 0x000fe40000004100 */
[-C--:B------:R-:W-:Y:S01]  /*8110*/  FMUL.FTZ R13, R20, R4.reuse ;  /* 0x00000004140d7220 */ /* 0x080fe20000410000 */
        /* <DEDUP_REMOVED lines=26> */
.L_x_9765:
[----:B------:R-:W-:Y:S05]  /*82c0*/  BSYNC B1 ;  /* 0x0000000000017941 */ /* 0x000fea0003800000 */
.L_x_9764:
[----:B------:R-:W-:Y:S05]  /*82d0*/  @P1 BRA `(.L_x_9763) ;  /* 0x0000001000941947 */ /* 0x000fea0003800000 */
[----:B01----:R-:W0:Y:S01]  /*82e0*/  LDS.128 R4, [R0+0x2000] ;  /* 0x0020000000047984 */ /* 0x003e220000000c00 */
[----:B------:R-:W-:Y:S02]  /*82f0*/  HADD2.F32 R15, -RZ, R30.H0_H0 ;  /* 0x2000001eff0f7230 */ /* 0x000fe40000004100 */
[----:B------:R-:W-:Y:S02]  /*8300*/  HADD2.F32 R13, -RZ, R28.H0_H0 ;  /* 0x2000001cff0d7230 */ /* 0x000fe40000004100 */
[----:B------:R-:W-:Y:S02]  /*8310*/  HADD2.F32 R26, -RZ, R35.H0_H0 ;  /* 0x20000023ff1a7230 */ /* 0x000fe40000004100 */
[----:B------:R-:W-:Y:S02]  /*8320*/  HADD2.F32 R20, -RZ, R33.H0_H0 ;  /* 0x20000021ff147230 */ /* 0x000fe40000004100 */
[----:B------:R-:W-:Y:S02]  /*8330*/  HADD2.F32 R21, -RZ, R30.H1_H1 ;  /* 0x3000001eff157230 */ /* 0x000fe40000004100 */
[----:B0-----:R-:W-:-:S02]  /*8340*/  HADD2.F32 R3, -RZ, R4.H0_H0 ;  /* 0x20000004ff037230 */ /* 0x001fc40000004100 */
[----:B------:R-:W-:Y:S02]  /*8350*/  HADD2.F32 R4, -RZ, R4.H1_H1 ;  /* 0x30000004ff047230 */ /* 0x000fe40000004100 */
[--C-:B------:R-:W-:Y:S02]  /*8360*/  HADD2.F32 R8, -RZ, R5.reuse.H0_H0 ;  /* 0x20000005ff087230 */ /* 0x100fe40000004100 */
[----:B------:R-:W-:Y:S02]  /*8370*/  HADD2.F32 R5, -RZ, R5.H1_H1 ;  /* 0x30000005ff057230 */ /* 0x000fe40000004100 */
[-C--:B------:R-:W-:Y:S01]  /*8380*/  FMUL.FTZ R12, R15, R4.reuse ;  /* 0x000000040f0c7220 */ /* 0x080fe20000410000 */
[C---:B------:R-:W-:Y:S01]  /*8390*/  FMUL.FTZ R14, R13.reuse, R4 ;  /* 0x000000040d0e7220 */ /* 0x040fe20000410000 */
[----:B------:R-:W-:Y:S02]  /*83a0*/  HADD2.F32 R9, -RZ, R6.H0_H0 ;  /* 0x20000006ff097230 */ /* 0x000fe40000004100 */
[----:B------:R-:W-:Y:S01]  /*83b0*/  FMUL.FTZ R11, R26, R5 ;  /* 0x000000051a0b7220 */ /* 0x000fe20000410000 */
[-C--:B------:R-:W-:Y:S01]  /*83c0*/  FFMA.FTZ R4, R13, R3.reuse, -R12 ;  /* 0x000000030d047223 */ /* 0x080fe2000001080c */
[----:B------:R-:W-:Y:S01]  /*83d0*/  FFMA.FTZ R3, R15, R3, R14 ;  /* 0x000000030f037223 */ /* 0x000fe2000001000e */
[----:B------:R-:W-:-:S02]  /*83e0*/  HADD2.F32 R10, -RZ, R7.H0_H0 ;  /* 0x20000007ff0a7230 */ /* 0x000fc40000004100 */
[C---:B------:R-:W-:Y:S01]  /*83f0*/  FMUL.FTZ R13, R20.reuse, R5 ;  /* 0x00000005140d7220 */ /* 0x040fe20000410000 */
[----:B------:R-:W-:Y:S02]  /*8400*/  HADD2.F32 R15, -RZ, R28.H1_H1 ;  /* 0x3000001cff0f7230 */ /* 0x000fe40000004100 */
[-C--:B------:R-:W-:Y:S01]  /*8410*/  FFMA.FTZ R5, R20, R8.reuse, -R11 ;  /* 0x0000000814057223 */ /* 0x080fe2000001080b */
[----:B------:R-:W-:Y:S02]  /*8420*/  HADD2.F32 R6, -RZ, R6.H1_H1 ;  /* 0x30000006ff067230 */ /* 0x000fe40000004100 */
[----:B------:R-:W-:Y:S01]  /*8430*/  FFMA.FTZ R8, R26, R8, R13 ;  /* 0x000000081a087223 */ /* 0x000fe2000001000d */
[----:B------:R-:W-:Y:S01]  /*8440*/  HADD2.F32 R7, -RZ, R7.H1_H1 ;  /* 0x30000007ff077230 */ /* 0x000fe20000004100 */
[----:B------:R-:W-:Y:S01]  /*8450*/  F2FP.F16.F32.PACK_AB R4, R3, R4 ;  /* 0x000000040304723e */ /* 0x000fe200000000ff */
[----:B------:R-:W-:Y:S02]  /*8460*/  HADD2.F32 R28, -RZ, R35.H1_H1 ;  /* 0x30000023ff1c7230 */ /* 0x000fe40000004100 */
[----:B------:R-:W-:Y:S01]  /*8470*/  FMUL.FTZ R12, R21, R6 ;  /* 0x00000006150c7220 */ /* 0x000fe20000410000 */
[----:B------:R-:W-:-:S02]  /*8480*/  HADD2.F32 R20, -RZ, R33.H1_H1 ;  /* 0x30000021ff147230 */ /* 0x000fc40000004100 */
[C---:B------:R-:W-:Y:S01]  /*8490*/  FMUL.FTZ R14, R15.reuse, R6 ;  /* 0x000000060f0e7220 */ /* 0x040fe20000410000 */
[----:B------:R-:W-:Y:S01]  /*84a0*/  F2FP.F16.F32.PACK_AB R5, R8, R5 ;  /* 0x000000050805723e */ /* 0x000fe200000000ff */
[----:B------:R-:W-:Y:S01]  /*84b0*/  FMUL.FTZ R11, R28, R7 ;  /* 0x000000071c0b7220 */ /* 0x000fe20000410000 */
[----:B------:R-:W-:Y:S01]  /*84c0*/  FFMA.FTZ R6, R15, R9, -R12 ;  /* 0x000000090f067223 */ /* 0x000fe2000001080c */
[C---:B------:R-:W-:Y:S01]  /*84d0*/  FMUL.FTZ R13, R20.reuse, R7 ;  /* 0x00000007140d7220 */ /* 0x040fe20000410000 */
[----:B------:R-:W-:Y:S01]  /*84e0*/  FFMA.FTZ R9, R21, R9, R14 ;  /* 0x0000000915097223 */ /* 0x000fe2000001000e */
[-C--:B------:R-:W-:Y:S02]  /*84f0*/  FFMA.FTZ R7, R20, R10.reuse, -R11 ;  /* 0x0000000a14077223 */ /* 0x080fe4000001080b */
[----:B------:R-:W-:Y:S02]  /*8500*/  FFMA.FTZ R10, R28, R10, R13 ;  /* 0x0000000a1c0a7223 */ /* 0x000fe4000001000d */
[----:B------:R-:W-:-:S03]  /*8510*/  F2FP.F16.F32.PACK_AB R6, R9, R6 ;  /* 0x000000060906723e */ /* 0x000fc600000000ff */
[----:B------:R-:W-:-:S05]  /*8520*/  F2FP.F16.F32.PACK_AB R7, R10, R7 ;  /* 0x000000070a07723e */ /* 0x000fca00000000ff */
[----:B------:R2:W-:Y:S01]  /*8530*/  STS.128 [R0+0x2000], R4 ;  /* 0x0020000400007388 */ /* 0x0005e20000000c00 */
[----:B------:R-:W-:Y:S05]  /*8540*/  BRA `(.L_x_9763) ;  /* 0x0000000c00f87947 */ /* 0x000fea0003800000 */
.L_x_9753:
[----:B------:R-:W-:-:S03]  /*8550*/  UMOV UR4, 0xffffffff ;  /* 0xffffffff00047882 */ /* 0x000fc60000000000 */
[----:B------:R-:W-:Y:S05]  /*8560*/  BRA.DIV UR4, `(.L_x_9766) ;  /* 0x0000012204fc7947 */ /* 0x000fea000b800000 */
[----:B------:R1:W2:Y:S04]  /*8570*/  SHFL.IDX PT, R0, R27, RZ, 0x1c1f ;  /* 0x001c1fff1b007589 */ /* 0x0002a800000e0000 */
[----:B------:R1:W3:Y:S04]  /*8580*/  SHFL.IDX PT, R3, R26, RZ, 0x1c1f ;  /* 0x001c1fff1a037589 */ /* 0x0002e800000e0000 */
[----:B------:R1:W4:Y:S04]  /*8590*/  SHFL.IDX PT, R20, R25, RZ, 0x1c1f ;  /* 0x001c1fff19147589 */ /* 0x00032800000e0000 */
[----:B------:R1:W0:Y:S02]  /*85a0*/  SHFL.IDX PT, R14, R28, RZ, 0x1c1f ;  /* 0x001c1fff1c0e7589 */ /* 0x00022400000e0000 */
.L_x_9993:
        /* <DEDUP_REMOVED lines=10> */
[----:B-1----:R-:W-:Y:S01]  /*8650*/  IMAD.IADD R26, R6, 0x1, -R5 ;  /* 0x00000001061a7824 */ /* 0x002fe200078e0a05 */
        /* <DEDUP_REMOVED lines=8> */
[-C--:B---3--:R-:W-:Y:S02]  /*86e0*/  IADD3 R12, P0, R3, R15.reuse, RZ ;  /* 0x0000000f030c7210 */ /* 0x088fe40007f1e0ff */
[----:B0-----:R-:W-:-:S03]  /*86f0*/  IADD3 R14, P1, R14, R15, RZ ;  /* 0x0000000f0e0e7210 */ /* 0x001fc60007f3e0ff */
[--C-:B--2---:R-:W-:Y:S02]  /*8700*/  IMAD.X R13, R0, 0x1, R5.reuse, P0 ;  /* 0x00000001000d7824 */ /* 0x104fe400000e0605 */
[----:B----4-:R-:W-:Y:S01]  /*8710*/  IMAD.X R15, R20, 0x1, R5, P1 ;  /* 0x00000001140f7824 */ /* 0x010fe200008e0605 */
[----:B------:R-:W-:Y:S01]  /*8720*/  CS2R R4, SRZ ;  /* 0x0000000000047805 */ /* 0x000fe2000001ff00 */
[----:B------:R-:W-:Y:S06]  /*8730*/  @P2 BRA `(.L_x_9768) ;  /* 0x0000000000082947 */ /* 0x000fec0003800000 */
[----:B------:R1:W5:Y:S04]  /*8740*/  LD.E.128 R4, desc[UR40][R12.64] ;  /* 0x000000280c047980 */ /* 0x000368000c101d00 */
[----:B------:R1:W5:Y:S02]  /*8750*/  LD.E.128 R8, desc[UR40][R14.64] ;  /* 0x000000280e087980 */ /* 0x000364000c101d00 */
.L_x_9768:
[----:B------:R-:W-:Y:S05]  /*8760*/  BSYNC B1 ;  /* 0x0000000000017941 */ /* 0x000fea0003800000 */
.L_x_9767:
[----:B------:R-:W4:Y:S01]  /*8770*/  SYNCS.PHASECHK.TRANS64.TRYWAIT P1, [R19+URZ+0x22800], R26 ;  /* 0x0228001a130075a7 */ /* 0x000f22000802017f */
[----:B-----5:R-:W-:Y:S01]  /*8780*/  IMAD.MOV.U32 R37, RZ, RZ, R4 ;  /* 0x000000ffff257224 */ /* 0x020fe200078e0004 */
[--C-:B------:R-:W-:Y:S01]  /*8790*/  SHF.R.U64 R41, R4, 0x10, R5.reuse ;  /* 0x0000001004297819 */ /* 0x100fe20000001205 */
[--C-:B--2---:R-:W-:Y:S01]  /*87a0*/  IMAD.MOV.U32 R0, RZ, RZ, R5.reuse ;  /* 0x000000ffff007224 */ /* 0x104fe200078e0005 */
[----:B-1----:R-:W-:Y:S01]  /*87b0*/  SHF.R.U32.HI R12, RZ, 0x10, R5 ;  /* 0x00000010ff0c7819 */ /* 0x002fe20000011605 */
[----:B------:R-:W-:Y:S01]  /*87c0*/  IMAD.MOV.U32 R38, RZ, RZ, R6 ;  /* 0x000000ffff267224 */ /* 0x000fe200078e0006 */
[----:B------:R-:W-:Y:S01]  /*87d0*/  SHF.R.U64 R42, R6, 0x10, R7 ;  /* 0x00000010062a7819 */ /* 0x000fe20000001207 */
[----:B------:R-:W-:Y:S01]  /*87e0*/  IMAD.MOV.U32 R39, RZ, RZ, R8 ;  /* 0x000000ffff277224 */ /* 0x000fe200078e0008 */
[----:B------:R-:W-:Y:S01]  /*87f0*/  SHF.R.U64 R43, R8, 0x10, R9 ;  /* 0x00000010082b7819 */ /* 0x000fe20000001209 */
[----:B------:R-:W-:Y:S01]  /*8800*/  IMAD.MOV.U32 R4, RZ, RZ, R7 ;  /* 0x000000ffff047224 */ /* 0x000fe200078e0007 */
[--C-:B------:R-:W-:Y:S01]  /*8810*/  SHF.R.U32.HI R8, RZ, 0x10, R9.reuse ;  /* 0x00000010ff087819 */ /* 0x100fe20000011609 */
[----:B------:R-:W-:Y:S01]  /*8820*/  IMAD.MOV.U32 R5, RZ, RZ, R9 ;  /* 0x000000ffff057224 */ /* 0x000fe200078e0009 */
[----:B------:R-:W-:Y:S01]  /*8830*/  VIMNMX R21, R21, 0x80, PT ;  /* 0x0000008015157848 */ /* 0x000fe20003fe0100 */
[----:B------:R-:W-:Y:S01]  /*8840*/  IMAD.MOV.U32 R40, RZ, RZ, R10 ;  /* 0x000000ffff287224 */ /* 0x000fe200078e000a */
[----:B------:R-:W-:Y:S01]  /*8850*/  SHF.R.U32.HI R7, RZ, 0x10, R7 ;  /* 0x00000010ff077819 */ /* 0x000fe20000011607 */
[--C-:B------:R-:W-:Y:S01]  /*8860*/  IMAD.MOV.U32 R6, RZ, RZ, R11.reuse ;  /* 0x000000ffff067224 */ /* 0x100fe200078e000b */
[----:B---3--:R-:W1:Y:S01]  /*8870*/  LDC R3, c[0x0][0x3f4] ;  /* 0x0000fd00ff037b82 */ /* 0x008e620000000800 */
[--C-:B------:R-:W-:Y:S01]  /*8880*/  SHF.R.U64 R44, R10, 0x10, R11.reuse ;  /* 0x000000100a2c7819 */ /* 0x100fe2000000120b */
[----:B------:R-:W-:Y:S01]  /*8890*/  BSSY B1, `(.L_x_9769) ;  /* 0x0000010000017945 */ /* 0x000fe20003800000 */
[----:B------:R-:W-:-:S02]  /*88a0*/  SHF.R.U32.HI R9, RZ, 0x10, R11 ;  /* 0x00000010ff097819 */ /* 0x000fc4000001160b */
[----:B0-----:R-:W-:Y:S02]  /*88b0*/  IADD3 R13, R204, 0x40, RZ ;  /* 0x00000040cc0d7810 */ /* 0x001fe40007ffe0ff */
        /* <DEDUP_REMOVED lines=8> */
[C---:B-1----:R-:W-:Y:S01]  /*8940*/  ISETP.GE.AND P0, PT, R16.reuse, R3, PT ;  /* 0x000000031000720c */ /* 0x042fe20003f06270 */
[----:B------:R-:W-:-:S03]  /*8950*/  IMAD.IADD R0, R16, 0x1, R3 ;  /* 0x0000000110007824 */ /* 0x000fc600078e0203 */
[-C--:B------:R-:W-:Y:S02]  /*8960*/  ISETP.GE.OR P2, PT, R204, R21.reuse, P0 ;  /* 0x00000015cc00720c */ /* 0x080fe40000746670 */
[----:B------:R-:W-:Y:S01]  /*8970*/  ISETP.GE.OR P0, PT, R13, R21, P0 ;  /* 0x000000150d00720c */ /* 0x000fe20000706670 */
[----:B----4-:R-:W-:-:S12]  /*8980*/  @!P1 BRA `(.L_x_9770) ;  /* 0x0000012000649947 */ /* 0x010fd80003800000 */
.L_x_9994:
[----:B------:R-:W-:Y:S05]  /*8990*/  BSYNC B1 ;  /* 0x0000000000017941 */ /* 0x000fea0003800000 */
.L_x_9769:
[----:B------:R-:W-:Y:S01]  /*89a0*/  BSSY B1, `(.L_x_9771) ;  /* 0x000005f000017945 */ /* 0x000fe20003800000 */
[----:B------:R-:W-:-:S03]  /*89b0*/  LOP3.LUT R0, R0, 0x38, RZ, 0xc0, !PT ;  /* 0x0000003800007812 */ /* 0x000fc600078ec0ff */
[----:B------:R-:W-:Y:S05]  /*89c0*/  @P2 BRA `(.L_x_9772) ;  /* 0x0000000400702947 */ /* 0x000fea0003800000 */
[----:B------:R-:W2:Y:S01]  /*89d0*/  LDL R8, [R1+0x14] ;  /* 0x0000140001087983 */ /* 0x000ea20000100800 */
[----:B------:R-:W-:Y:S01]  /*89e0*/  LEA.HI R29, R29, R30, RZ, 0x2 ;  /* 0x0000001e1d1d7211 */ /* 0x000fe200078f10ff */
[----:B0-----:R-:W-:Y:S02]  /*89f0*/  HADD2.F32 R26, -RZ, R37.H0_H0 ;  /* 0x20000025ff1a7230 */ /* 0x001fe40000004100 */
[----:B------:R-:W-:Y:S01]  /*8a00*/  HADD2.F32 R28, -RZ, R39.H0_H0 ;  /* 0x20000027ff1c7230 */ /* 0x000fe20000004100 */
[----:B------:R-:W-:Y:S01]  /*8a10*/  SHF.R.S32.HI R29, RZ, 0x1f, R29 ;  /* 0x0000001fff1d7819 */ /* 0x000fe2000001141d */
[----:B------:R-:W-:-:S03]  /*8a20*/  HADD2.F32 R27, -RZ, R43.H0_H0 ;  /* 0x2000002bff1b7230 */ /* 0x000fc60000004100 */
[----:B------:R-:W-:-:S04]  /*8a30*/  LEA.HI R29, R29, R204, RZ, 0x3 ;  /* 0x000000cc1d1d7211 */ /* 0x000fc800078f18ff */
[----:B------:R-:W-:-:S05]  /*8a40*/  LOP3.LUT R29, R29, 0xfffffff8, RZ, 0xc0, !PT ;  /* 0xfffffff81d1d7812 */ /* 0x000fca00078ec0ff */
[----:B------:R-:W-:Y:S02]  /*8a50*/  IMAD.IADD R3, R204, 0x1, -R29 ;  /* 0x00000001cc037824 */ /* 0x000fe400078e0a1d */
[----:B------:R-:W-:Y:S02]  /*8a60*/  HADD2.F32 R29, -RZ, R39.H1_H1 ;  /* 0x30000027ff1d7230 */ /* 0x000fe40000004100 */
[----:B------:R-:W-:-:S05]  /*8a70*/  IMAD.SHL.U32 R3, R3, 0x40, RZ ;  /* 0x0000004003037824 */ /* 0x000fca00078e00ff */
[----:B------:R-:W-:-:S04]  /*8a80*/  LOP3.LUT R5, R3, 0x1c0, RZ, 0xc0, !PT ;  /* 0x000001c003057812 */ /* 0x000fc800078ec0ff */
[----:B------:R-:W-:Y:S02]  /*8a90*/  LOP3.LUT R3, R5, 0x38, R16, 0xf8, !PT ;  /* 0x0000003805037812 */ /* 0x000fe400078ef810 */
[----:B------:R-:W-:-:S04]  /*8aa0*/  SHF.R.U32.HI R6, RZ, 0x3, R5 ;  /* 0x00000003ff067819 */ /* 0x000fc80000011605 */
[----:B------:R-:W-:-:S05]  /*8ab0*/  LOP3.LUT R3, R3, R6, RZ, 0x3c, !PT ;  /* 0x0000000603037212 */ /* 0x000fca00078e3cff */
[----:B--2---:R-:W-:Y:S01]  /*8ac0*/  IMAD R4, R8, 0x200, R3 ;  /* 0x0000020008047824 */ /* 0x004fe200078e0203 */
[----:B------:R-:W-:-:S03]  /*8ad0*/  LOP3.LUT R3, R6, R0, R5, 0x1e, !PT ;  /* 0x0000000006037212 */ /* 0x000fc600078e1e05 */
[----:B------:R-:W-:Y:S02]  /*8ae0*/  IMAD R35, R4, 0x2, R19 ;  /* 0x0000000204237824 */ /* 0x000fe400078e0213 */
[----:B------:R-:W-:-:S03]  /*8af0*/  IMAD R8, R8, 0x200, R3 ;  /* 0x0000020008087824 */ /* 0x000fc600078e0203 */
[----:B------:R-:W0:Y:S01]  /*8b00*/  LDS.128 R4, [R35+0x18400] ;  /* 0x0184000023047984 */ /* 0x000e220000000c00 */
[----:B------:R-:W-:-:S05]  /*8b10*/  IMAD R36, R8, 0x2, R19 ;  /* 0x0000000208247824 */ /* 0x000fca00078e0213 */
[----:B------:R-:W1:Y:S01]  /*8b20*/  LDS.128 R8, [R36+0x18400] ;  /* 0x0184000024087984 */ /* 0x000e620000000c00 */
[--C-:B0-----:R-:W-:Y:S02]  /*8b30*/  HADD2.F32 R3, -RZ, R4.reuse.H0_H0 ;  /* 0x20000004ff037230 */ /* 0x101fe40000004100 */
[----:B------:R-:W-:Y:S02]  /*8b40*/  HADD2.F32 R4, -RZ, R4.H1_H1 ;  /* 0x30000004ff047230 */ /* 0x000fe40000004100 */
[----:B------:R-:W-:Y:S02]  /*8b50*/  HADD2.F32 R12, -RZ, R5.H0_H0 ;  /* 0x20000005ff0c7230 */ /* 0x000fe40000004100 */
[--C-:B-1----:R-:W-:Y:S02]  /*8b60*/  HADD2.F32 R15, -RZ, R8.reuse.H0_H0 ;  /* 0x20000008ff0f7230 */ /* 0x102fe40000004100 */
[----:B------:R-:W-:Y:S02]  /*8b70*/  HADD2.F32 R8, -RZ, R8.H1_H1 ;  /* 0x30000008ff087230 */ /* 0x000fe40000004100 */
[----:B------:R-:W-:-:S02]  /*8b80*/  HADD2.F32 R20, -RZ, R9.H0_H0 ;  /* 0x20000009ff147230 */ /* 0x000fc40000004100 */
[C---:B------:R-:W-:Y:S01]  /*8b90*/  FMUL.FTZ R30, R15.reuse, R28 ;  /* 0x0000001c0f1e7220 */ /* 0x040fe20000410000 */
[-C--:B------:R-:W-:Y:S01]  /*8ba0*/  FMUL.FTZ R32, R15, R26.reuse ;  /* 0x0000001a0f207220 */ /* 0x080fe20000410000 */
[----:B------:R-:W-:Y:S02]  /*8bb0*/  HADD2.F32 R15, -RZ, R41.H0_H0 ;  /* 0x20000029ff0f7230 */ /* 0x000fe40000004100 */
[C---:B------:R-:W-:Y:S01]  /*8bc0*/  FMUL.FTZ R31, R8.reuse, R27 ;  /* 0x0000001b081f7220 */ /* 0x040fe20000410000 */
[C---:B------:R-:W-:Y:S01]  /*8bd0*/  FFMA.FTZ R30, R3.reuse, R26, -R30 ;  /* 0x0000001a031e7223 */ /* 0x040fe2000001081e */
[----:B------:R-:W-:Y:S01]  /*8be0*/  FFMA.FTZ R32, R3, R28, R32 ;  /* 0x0000001c03207223 */ /* 0x000fe20000010020 */
[----:B------:R-:W-:Y:S02]  /*8bf0*/  HADD2.F32 R3, -RZ, R37.H1_H1 ;  /* 0x30000025ff037230 */ /* 0x000fe40000004100 */
[-C--:B------:R-:W-:Y:S01]  /*8c00*/  FMUL.FTZ R33, R8, R15.reuse ;  /* 0x0000000f08217220 */ /* 0x080fe20000410000 */
[----:B------:R-:W-:Y:S01]  /*8c10*/  FFMA.FTZ R31, R4, R15, -R31 ;  /* 0x0000000f041f7223 */ /* 0x000fe2000001081f */
[----:B------:R-:W-:Y:S01]  /*8c20*/  FMUL.FTZ R15, R20, R29 ;  /* 0x0000001d140f7220 */ /* 0x000fe20000410000 */
[----:B------:R-:W-:-:S02]  /*8c30*/  HADD2.F32 R9, -RZ, R9.H1_H1 ;  /* 0x30000009ff097230 */ /* 0x000fc40000004100 */
[----:B------:R-:W-:Y:S01]  /*8c40*/  FMUL.FTZ R20, R20, R3 ;  /* 0x0000000314147220 */ /* 0x000fe20000410000 */
[----:B------:R-:W-:Y:S02]  /*8c50*/  HADD2.F32 R26, -RZ, R43.H1_H1 ;  /* 0x3000002bff1a7230 */ /* 0x000fe40000004100 */
[----:B------:R-:W-:Y:S01]  /*8c60*/  FFMA.FTZ R33, R4, R27, R33 ;  /* 0x0000001b04217223 */ /* 0x000fe20000010021 */
[----:B------:R-:W-:Y:S02]  /*8c70*/  HADD2.F32 R4, -RZ, R41.H1_H1 ;  /* 0x30000029ff047230 */ /* 0x000fe40000004100 */
[C---:B------:R-:W-:Y:S01]  /*8c80*/  FFMA.FTZ R15, R12.reuse, R3, -R15 ;  /* 0x000000030c0f7223 */ /* 0x040fe2000001080f */
[----:B------:R-:W-:Y:S02]  /*8c90*/  HADD2.F32 R5, -RZ, R5.H1_H1 ;  /* 0x30000005ff057230 */ /* 0x000fe40000004100 */
[----:B------:R-:W-:Y:S01]  /*8ca0*/  FFMA.FTZ R20, R12, R29, R20 ;  /* 0x0000001d0c147223 */ /* 0x000fe20000010014 */
[----:B------:R-:W-:-:S02]  /*8cb0*/  HADD2.F32 R21, -RZ, R10.H0_H0 ;  /* 0x2000000aff157230 */ /* 0x000fc40000004100 */
[C---:B------:R-:W-:Y:S01]  /*8cc0*/  FMUL.FTZ R28, R9.reuse, R26 ;  /* 0x0000001a091c7220 */ /* 0x040fe20000410000 */
[----:B------:R-:W-:Y:S02]  /*8cd0*/  HADD2.F32 R8, -RZ, R38.H0_H0 ;  /* 0x20000026ff087230 */ /* 0x000fe40000004100 */
[-C--:B------:R-:W-:Y:S01]  /*8ce0*/  FMUL.FTZ R34, R9, R4.reuse ;  /* 0x0000000409227220 */ /* 0x080fe20000410000 */
[----:B------:R-:W-:Y:S02]  /*8cf0*/  HADD2.F32 R12, -RZ, R40.H0_H0 ;  /* 0x20000028ff0c7230 */ /* 0x000fe40000004100 */
[----:B------:R-:W-:Y:S01]  /*8d00*/  FFMA.FTZ R28, R5, R4, -R28 ;  /* 0x00000004051c7223 */ /* 0x000fe2000001081c */
[----:B------:R-:W-:Y:S02]  /*8d10*/  HADD2.F32 R10, -RZ, R10.H1_H1 ;  /* 0x3000000aff0a7230 */ /* 0x000fe40000004100 */
[----:B------:R-:W-:Y:S01]  /*8d20*/  FMUL.FTZ R27, R21, R8 ;  /* 0x00000008151b7220 */ /* 0x000fe20000410000 */
[----:B------:R-:W-:-:S02]  /*8d30*/  HADD2.F32 R9, -RZ, R44.H0_H0 ;  /* 0x2000002cff097230 */ /* 0x000fc40000004100 */
[----:B------:R-:W-:Y:S01]  /*8d40*/  FMUL.FTZ R4, R21, R12 ;  /* 0x0000000c15047220 */ /* 0x000fe20000410000 */
[--C-:B------:R-:W-:Y:S02]  /*8d50*/  HADD2.F32 R13, -RZ, R6.reuse.H0_H0 ;  /* 0x20000006ff0d7230 */ /* 0x100fe40000004100 */
[----:B------:R-:W-:Y:S01]  /*8d60*/  FFMA.FTZ R21, R5, R26, R34 ;  /* 0x0000001a05157223 */ /* 0x000fe20000010022 */
[----:B------:R-:W-:Y:S02]  /*8d70*/  HADD2.F32 R6, -RZ, R6.H1_H1 ;  /* 0x30000006ff067230 */ /* 0x000fe40000004100 */
[----:B------:R-:W-:Y:S01]  /*8d80*/  FMUL.FTZ R5, R10, R9 ;  /* 0x000000090a057220 */ /* 0x000fe20000410000 */
[----:B------:R-:W-:Y:S02]  /*8d90*/  HADD2.F32 R3, -RZ, R42.H0_H0 ;  /* 0x2000002aff037230 */ /* 0x000fe40000004100 */
[C---:B------:R-:W-:Y:S01]  /*8da0*/  FFMA.FTZ R26, R13.reuse, R8, -R4 ;  /* 0x000000080d1a7223 */ /* 0x040fe20000010804 */
[----:B------:R-:W-:Y:S01]  /*8db0*/  FFMA.FTZ R27, R13, R12, R27 ;  /* 0x0000000c0d1b7223 */ /* 0x000fe2000001001b */
[----:B------:R-:W-:-:S02]  /*8dc0*/  HADD2.F32 R25, -RZ, R11.H0_H0 ;  /* 0x2000000bff197230 */ /* 0x000fc40000004100 */
[-C--:B------:R-:W-:Y:S01]  /*8dd0*/  FMUL.FTZ R29, R10, R3.reuse ;  /* 0x000000030a1d7220 */ /* 0x080fe20000410000 */
[C---:B------:R-:W-:Y:S01]  /*8de0*/  FFMA.FTZ R13, R6.reuse, R3, -R5 ;  /* 0x00000003060d7223 */ /* 0x040fe20000010805 */
[----:B------:R-:W-:Y:S02]  /*8df0*/  HADD2.F32 R11, -RZ, R11.H1_H1 ;  /* 0x3000000bff0b7230 */ /* 0x000fe40000004100 */
[----:B------:R-:W-:Y:S02]  /*8e00*/  HADD2.F32 R5, -RZ, R40.H1_H1 ;  /* 0x30000028ff057230 */ /* 0x000fe40000004100 */
[----:B------:R-:W-:Y:S01]  /*8e10*/  FFMA.FTZ R10, R6, R9, R29 ;  /* 0x00000009060a7223 */ /* 0x000fe2000001001d */
[----:B------:R-:W-:Y:S02]  /*8e20*/  HADD2.F32 R3, -RZ, R38.H1_H1 ;  /* 0x30000026ff037230 */ /* 0x000fe40000004100 */
[----:B------:R-:W-:Y:S02]  /*8e30*/  HADD2.F32 R8, -RZ, R44.H1_H1 ;  /* 0x3000002cff087230 */ /* 0x000fe40000004100 */
[----:B------:R-:W-:Y:S01]  /*8e40*/  FMUL.FTZ R9, R25, R5 ;  /* 0x0000000519097220 */ /* 0x000fe20000410000 */
[----:B------:R-:W-:-:S02]  /*8e50*/  HADD2.F32 R4, -RZ, R42.H1_H1 ;  /* 0x3000002aff047230 */ /* 0x000fc40000004100 */
[----:B------:R-:W-:Y:S01]  /*8e60*/  FMUL.FTZ R6, R25, R3 ;  /* 0x0000000319067220 */ /* 0x000fe20000410000 */
[--C-:B------:R-:W-:Y:S02]  /*8e70*/  HADD2.F32 R14, -RZ, R7.reuse.H0_H0 ;  /* 0x20000007ff0e7230 */ /* 0x100fe40000004100 */
[C---:B------:R-:W-:Y:S01]  /*8e80*/  FMUL.FTZ R12, R11.reuse, R8 ;  /* 0x000000080b0c7220 */ /* 0x040fe20000410000 */
[----:B------:R-:W-:Y:S02]  /*8e90*/  HADD2.F32 R7, -RZ, R7.H1_H1 ;  /* 0x30000007ff077230 */ /* 0x000fe40000004100 */
[-C--:B------:R-:W-:Y:S01]  /*8ea0*/  FMUL.FTZ R25, R11, R4.reuse ;  /* 0x000000040b197220 */ /* 0x080fe20000410000 */
[----:B------:R-:W-:Y:S01]  /*8eb0*/  F2FP.F16.F32.PACK_AB R10, R10, R27 ;  /* 0x0000001b0a0a723e */ /* 0x000fe200000000ff */
        /* <DEDUP_REMOVED lines=13> */
.L_x_9772:
[----:B------:R-:W-:Y:S05]  /*8f90*/  BSYNC B1 ;  /* 0x0000000000017941 */ /* 0x000fea0003800000 */
.L_x_9771:
[----:B------:R-:W-:Y:S05]  /*8fa0*/  @P0 BRA `(.L_x_9763) ;  /* 0x0000000400600947 */ /* 0x000fea0003800000 */
[----:B------:R-:W2:Y:S01]  /*8fb0*/  LDL R3, [R1+0x18] ;  /* 0x0000180001037983 */ /* 0x000ea20000100800 */
[C---:B-1----:R-:W-:Y:S02]  /*8fc0*/  VIADD R4, R204.reuse, 0x40 ;  /* 0x00000040cc047836 */ /* 0x042fe40000000000 */
[----:B------:R-:W-:Y:S01]  /*8fd0*/  VIADD R5, R204, 0x40 ;  /* 0x00000040cc057836 */ /* 0x000fe20000000000 */
[----:B------:R-:W3:Y:S01]  /*8fe0*/  LDL R45, [R1+0x148] ;  /* 0x00014800012d7983 */ /* 0x000ee20000100800 */
[----:B------:R-:W-:Y:S02]  /*8ff0*/  IMAD.SHL.U32 R4, R4, 0x40, RZ ;  /* 0x0000004004047824 */ /* 0x000fe400078e00ff */
[----:B------:R-:W-:-:S03]  /*9000*/  IMAD.SHL.U32 R5, R5, 0x40, RZ ;  /* 0x0000004005057824 */ /* 0x000fc600078e00ff */
[----:B------:R-:W-:Y:S02]  /*9010*/  LOP3.LUT R4, R4, 0x1c0, RZ, 0xc0, !PT ;  /* 0x000001c004047812 */ /* 0x000fe400078ec0ff */
[----:B------:R-:W-:Y:S02]  /*9020*/  LOP3.LUT R5, R5, 0x1c0, RZ, 0xc0, !PT ;  /* 0x000001c005057812 */ /* 0x000fe400078ec0ff */
[----:B------:R-:W-:-:S04]  /*9030*/  SHF.R.U32.HI R4, RZ, 0x3, R4 ;  /* 0x00000003ff047819 */ /* 0x000fc80000011604 */
[----:B------:R-:W-:Y:S01]  /*9040*/  LOP3.LUT R0, R4, R0, R5, 0x1e, !PT ;  /* 0x0000000004007212 */ /* 0x000fe200078e1e05 */
[----:B------:R-:W-:Y:S02]  /*9050*/  HADD2.F32 R27, -RZ, R37.H0_H0 ;  /* 0x20000025ff1b7230 */ /* 0x000fe40000004100 */
[----:B------:R-:W-:Y:S02]  /*9060*/  HADD2.F32 R29, -RZ, R39.H0_H0 ;  /* 0x20000027ff1d7230 */ /* 0x000fe40000004100 */
[----:B------:R-:W-:Y:S02]  /*9070*/  HADD2.F32 R34, -RZ, R43.H0_H0 ;  /* 0x2000002bff227230 */ /* 0x000fe40000004100 */
[----:B------:R-:W-:Y:S02]  /*9080*/  HADD2.F32 R30, -RZ, R41.H0_H0 ;  /* 0x20000029ff1e7230 */ /* 0x000fe40000004100 */
[----:B------:R-:W-:Y:S02]  /*9090*/  HADD2.F32 R36, -RZ, R39.H1_H1 ;  /* 0x30000027ff247230 */ /* 0x000fe40000004100 */
[----:B------:R-:W-:-:S02]  /*90a0*/  HADD2.F32 R32, -RZ, R37.H1_H1 ;  /* 0x30000025ff207230 */ /* 0x000fc40000004100 */
[----:B------:R-:W-:Y:S02]  /*90b0*/  HADD2.F32 R35, -RZ, R43.H1_H1 ;  /* 0x3000002bff237230 */ /* 0x000fe40000004100 */
[----:B------:R-:W-:Y:S02]  /*90c0*/  HADD2.F32 R31, -RZ, R41.H1_H1 ;  /* 0x30000029ff1f7230 */ /* 0x000fe40000004100 */
[----:B------:R-:W-:Y:S02]  /*90d0*/  HADD2.F32 R37, -RZ, R40.H0_H0 ;  /* 0x20000028ff257230 */ /* 0x000fe40000004100 */
[----:B------:R-:W-:Y:S02]  /*90e0*/  HADD2.F32 R33, -RZ, R38.H0_H0 ;  /* 0x20000026ff217230 */ /* 0x000fe40000004100 */
[----:B--2---:R-:W-:Y:S01]  /*90f0*/  IMAD.IADD R0, R3, 0x1, R0 ;  /* 0x0000000103007824 */ /* 0x004fe200078e0200 */
[----:B---3--:R-:W1:Y:S04]  /*9100*/  LDS.128 R4, [R45+0x18400] ;  /* 0x018400002d047984 */ /* 0x008e680000000c00 */
[----:B------:R-:W-:-:S05]  /*9110*/  LEA R0, R0, R19, 0x1 ;  /* 0x0000001300007211 */ /* 0x000fca00078e08ff */
[----:B------:R-:W2:Y:S01]  /*9120*/  LDS.128 R8, [R0+0x18400] ;  /* 0x0184000000087984 */ /* 0x000ea20000000c00 */
[----:B-1----:R-:W-:Y:S02]  /*9130*/  HADD2.F32 R3, -RZ, R4.H0_H0 ;  /* 0x20000004ff037230 */ /* 0x002fe40000004100 */
[--C-:B--2---:R-:W-:Y:S02]  /*9140*/  HADD2.F32 R15, -RZ, R8.reuse.H0_H0 ;  /* 0x20000008ff0f7230 */ /* 0x104fe40000004100 */
[----:B------:R-:W-:-:S03]  /*9150*/  HADD2.F32 R8, -RZ, R8.H1_H1 ;  /* 0x30000008ff087230 */ /* 0x000fc60000004100 */
[-C--:B0-----:R-:W-:Y:S01]  /*9160*/  FMUL.FTZ R26, R29, R15.reuse ;  /* 0x0000000f1d1a7220 */ /* 0x081fe20000410000 */
[C---:B------:R-:W-:Y:S01]  /*9170*/  FMUL.FTZ R28, R27.reuse, R15 ;  /* 0x0000000f1b1c7220 */ /* 0x040fe20000410000 */
[--C-:B------:R-:W-:Y:S02]  /*9180*/  HADD2.F32 R20, -RZ, R9.reuse.H0_H0 ;  /* 0x20000009ff147230 */ /* 0x100fe40000004100 */
[-C--:B------:R-:W-:Y:S01]  /*9190*/  FMUL.FTZ R15, R34, R8.reuse ;  /* 0x00000008220f7220 */ /* 0x080fe20000410000 */
[----:B------:R-:W-:Y:S02]  /*91a0*/  HADD2.F32 R4, -RZ, R4.H1_H1 ;  /* 0x30000004ff047230 */ /* 0x000fe40000004100 */
[-C--:B------:R-:W-:Y:S01]  /*91b0*/  FFMA.FTZ R26, R27, R3.reuse, -R26 ;  /* 0x000000031b1a7223 */ /* 0x080fe2000001081a */
[----:B------:R-:W-:Y:S01]  /*91c0*/  FFMA.FTZ R28, R29, R3, R28 ;  /* 0x000000031d1c7223 */ /* 0x000fe2000001001c */
[----:B------:R-:W-:Y:S02]  /*91d0*/  HADD2.F32 R9, -RZ, R9.H1_H1 ;  /* 0x30000009ff097230 */ /* 0x000fe40000004100 */
[----:B------:R-:W-:Y:S01]  /*91e0*/  FMUL.FTZ R3, R30, R8 ;  /* 0x000000081e037220 */ /* 0x000fe20000410000 */
[----:B------:R-:W-:-:S02]  /*91f0*/  HADD2.F32 R12, -RZ, R5.H0_H0 ;  /* 0x20000005ff0c7230 */ /* 0x000fc40000004100 */
[----:B------:R-:W-:Y:S01]  /*9200*/  FMUL.FTZ R27, R36, R20 ;  /* 0x00000014241b7220 */ /* 0x000fe20000410000 */
[----:B------:R-:W-:Y:S02]  /*9210*/  HADD2.F32 R5, -RZ, R5.H1_H1 ;  /* 0x30000005ff057230 */ /* 0x000fe40000004100 */
[----:B------:R-:W-:Y:S01]  /*9220*/  FFMA.FTZ R15, R30, R4, -R15 ;  /* 0x000000041e0f7223 */ /* 0x000fe2000001080f */
[--C-:B------:R-:W-:Y:S02]  /*9230*/  HADD2.F32 R21, -RZ, R10.reuse.H0_H0 ;  /* 0x2000000aff157230 */ /* 0x100fe40000004100 */
[----:B------:R-:W-:Y:S01]  /*9240*/  FMUL.FTZ R29, R32, R20 ;  /* 0x00000014201d7220 */ /* 0x000fe20000410000 */
[----:B------:R-:W-:Y:S01]  /*9250*/  FFMA.FTZ R3, R34, R4, R3 ;  /* 0x0000000422037223 */ /* 0x000fe20000010003 */
[----:B------:R-:W-:Y:S02]  /*9260*/  HADD2.F32 R10, -RZ, R10.H1_H1 ;  /* 0x3000000aff0a7230 */ /* 0x000fe40000004100 */
[-C--:B------:R-:W-:Y:S01]  /*9270*/  FMUL.FTZ R4, R35, R9.reuse ;  /* 0x0000000923047220 */ /* 0x080fe20000410000 */
[----:B------:R-:W-:Y:S01]  /*9280*/  FMUL.FTZ R8, R31, R9 ;  /* 0x000000091f087220 */ /* 0x000fe20000410000 */
[----:B------:R-:W-:-:S02]  /*9290*/  HADD2.F32 R34, -RZ, R44.H0_H0 ;  /* 0x2000002cff227230 */ /* 0x000fc40000004100 */
[-C--:B------:R-:W-:Y:S01]  /*92a0*/  FFMA.FTZ R27, R32, R12.reuse, -R27 ;  /* 0x0000000c201b7223 */ /* 0x080fe2000001081b */
[----:B------:R-:W-:Y:S02]  /*92b0*/  HADD2.F32 R13, -RZ, R6.H0_H0 ;  /* 0x20000006ff0d7230 */ /* 0x000fe40000004100 */
[----:B------:R-:W-:Y:S01]  /*92c0*/  FFMA.FTZ R29, R36, R12, R29 ;  /* 0x0000000c241d7223 */ /* 0x000fe2000001001d */
[----:B------:R-:W-:Y:S02]  /*92d0*/  HADD2.F32 R32, -RZ, R42.H0_H0 ;  /* 0x2000002aff207230 */ /* 0x000fe40000004100 */
[-C--:B------:R-:W-:Y:S01]  /*92e0*/  FFMA.FTZ R12, R31, R5.reuse, -R4 ;  /* 0x000000051f0c7223 */ /* 0x080fe20000010804 */
[----:B------:R-:W-:Y:S02]  /*92f0*/  HADD2.F32 R6, -RZ, R6.H1_H1 ;  /* 0x30000006ff067230 */ /* 0x000fe40000004100 */
[----:B------:R-:W-:Y:S01]  /*9300*/  FFMA.FTZ R20, R35, R5, R8 ;  /* 0x0000000523147223 */ /* 0x000fe20000010008 */
[-C--:B------:R-:W-:Y:S01]  /*9310*/  FMUL.FTZ R5, R34, R10.reuse ;  /* 0x0000000a22057220 */ /* 0x080fe20000410000 */
[----:B------:R-:W-:Y:S01]  /*9320*/  FMUL.FTZ R4, R37, R21 ;  /* 0x0000001525047220 */ /* 0x000fe20000410000 */
[----:B------:R-:W-:Y:S01]  /*9330*/  FMUL.FTZ R9, R32, R10 ;  /* 0x0000000a20097220 */ /* 0x000fe20000410000 */
[----:B------:R-:W-:-:S02]  /*9340*/  HADD2.F32 R25, -RZ, R11.H0_H0 ;  /* 0x2000000bff197230 */ /* 0x000fc40000004100 */
[----:B------:R-:W-:Y:S01]  /*9350*/  FFMA.FTZ R10, R32, R6, -R5 ;  /* 0x00000006200a7223 */ /* 0x000fe20000010805 */
[C---:B------:R-:W-:Y:S01]  /*9360*/  FMUL.FTZ R30, R33.reuse, R21 ;  /* 0x00000015211e7220 */ /* 0x040fe20000410000 */
[----:B------:R-:W-:Y:S02]  /*9370*/  HADD2.F32 R32, -RZ, R40.H1_H1 ;  /* 0x30000028ff207230 */ /* 0x000fe40000004100 */
[----:B------:R-:W-:Y:S01]  /*9380*/  FFMA.FTZ R21, R33, R13, -R4 ;  /* 0x0000000d21157223 */ /* 0x000fe20000010804 */
[----:B------:R-:W-:Y:S02]  /*9390*/  HADD2.F32 R8, -RZ, R38.H1_H1 ;  /* 0x30000026ff087230 */ /* 0x000fe40000004100 */
[----:B------:R-:W-:Y:S02]  /*93a0*/  HADD2.F32 R11, -RZ, R11.H1_H1 ;  /* 0x3000000bff0b7230 */ /* 0x000fe40000004100 */
[----:B------:R-:W-:Y:S02]  /*93b0*/  HADD2.F32 R33, -RZ, R44.H1_H1 ;  /* 0x3000002cff217230 */ /* 0x000fe40000004100 */
[----:B------:R-:W-:-:S02]  /*93c0*/  HADD2.F32 R31, -RZ, R42.H1_H1 ;  /* 0x3000002aff1f7230 */ /* 0x000fc40000004100 */
[----:B------:R-:W-:Y:S01]  /*93d0*/  FMUL.FTZ R5, R32, R25 ;  /* 0x0000001920057220 */ /* 0x000fe20000410000 */
[--C-:B------:R-:W-:Y:S02]  /*93e0*/  HADD2.F32 R14, -RZ, R7.reuse.H0_H0 ;  /* 0x20000007ff0e7230 */ /* 0x100fe40000004100 */
[----:B------:R-:W-:Y:S01]  /*93f0*/  FFMA.FTZ R30, R37, R13, R30 ;  /* 0x0000000d251e7223 */ /* 0x000fe2000001001e */
[----:B------:R-:W-:Y:S02]  /*9400*/  HADD2.F32 R7, -RZ, R7.H1_H1 ;  /* 0x30000007ff077230 */ /* 0x000fe40000004100 */
[----:B------:R-:W-:Y:S01]  /*9410*/  FMUL.FTZ R25, R8, R25 ;  /* 0x0000001908197220 */ /* 0x000fe20000410000 */
[----:B------:R-:W-:Y:S01]  /*9420*/  FFMA.FTZ R13, R34, R6, R9 ;  /* 0x00000006220d7223 */ /* 0x000fe20000010009 */
        /* <DEDUP_REMOVED lines=16> */
.L_x_9763:
[----:B------:R-:W-:Y:S05]  /*9530*/  BSYNC B0 ;  /* 0x0000000000007941 */ /* 0x000fea0003800000 */
.L_x_9752:
        /* <DEDUP_REMOVED lines=8> */
.L_x_9749:
[----:B-123--:R-:W1:Y:S01]  /*95c0*/  S2R R0, SR_TID.X ;  /* 0x0000000000007919 */ /* 0x00ee620000002100 */
[----:B------:R-:W-:Y:S01]  /*95d0*/  ISETP.NE.AND P0, PT, R210, 0x3, PT ;  /* 0x00000003d200780c */ /* 0x000fe20003f05270 */
[----:B------:R-:W-:Y:S05]  /*95e0*/  WARPSYNC.ALL ;  /* 0x0000000000007948 */ /* 0x000fea0003800000 */
[----:B-1----:R-:W-:-:S05]  /*95f0*/  SHF.R.U32.HI R0, RZ, 0x7, R0 ;  /* 0x00000007ff007819 */ /* 0x002fca0000011600 */
[----:B------:R-:W-:-:S05]  /*9600*/  VIADD R5, R0, 0x8 ;  /* 0x0000000800057836 */ /* 0x000fca0000000000 */
[----:B------:R1:W-:Y:S06]  /*9610*/  BAR.SYNC.DEFER_BLOCKING R5, 0x100 ;  /* 0x000400050000751d */ /* 0x0003ec0000010000 */
[----:B------:R-:W-:Y:S05]  /*9620*/  @!P0 BRA `(.L_x_9773) ;  /* 0x0000000000048947 */ /* 0x000fea0003800000 */
[----:B------:R-:W-:Y:S01]  /*9630*/  BPT.TRAP 0x1 ;  /* 0x000000040000795c */ /* 0x000fe20000300000 */
.L_x_9773:
[----:B------:R-:W-:Y:S01]  /*9640*/  IMAD R4, R207, 0x8, R19 ;  /* 0x00000008cf047824 */ /* 0x000fe200078e0213 */
[----:B------:R-:W-:-:S04]  /*9650*/  SHF.L.U32 R73, R218, 0x1f, RZ ;  /* 0x0000001fda497819 */ /* 0x000fc800000006ff */
[----:B------:R2:W3:Y:S01]  /*9660*/  SYNCS.PHASECHK.TRANS64.TRYWAIT P1, [R4+URZ+0x22830], R73 ;  /* 0x02283049040075a7 */ /* 0x0004e2000802017f */
[----:B------:R-:W-:Y:S05]  /*9670*/  @!P0 BRA `(.L_x_9774) ;  /* 0x0000000000048947 */ /* 0x000fea0003800000 */
[----:B------:R-:W-:Y:S01]  /*9680*/  BPT.TRAP 0x1 ;  /* 0x000000040000795c */ /* 0x000fe20000300000 */
.L_x_9774:
[----:B------:R-:W-:Y:S01]  /*9690*/  VIADD R0, R19, 0x1c400 ;  /* 0x0001c40013007836 */ /* 0x000fe20000000000 */
[----:B------:R-:W-:Y:S01]  /*96a0*/  LOP3.LUT R8, R24, 0x10000, RZ, 0xfc, !PT ;  /* 0x0001000018087812 */ /* 0x000fe200078efcff */
[----:B------:R-:W-:-:S03]  /*96b0*/  IMAD.MOV.U32 R9, RZ, RZ, 0x40000040 ;  /* 0x40000040ff097424 */ /* 0x000fc600078e00ff */
[----:B------:R-:W-:-:S04]  /*96c0*/  SHF.R.U32.HI R0, RZ, 0x4, R0 ;  /* 0x00000004ff007819 */ /* 0x000fc80000011600 */
[----:B------:R-:W-:-:S04]  /*96d0*/  LOP3.LUT R0, R0, 0x3fff, RZ, 0xc0, !PT ;  /* 0x00003fff00007812 */ /* 0x000fc800078ec0ff */
[----:B------:R-:W-:-:S05]  /*96e0*/  LOP3.LUT R0, R0, 0x10000, RZ, 0xfc, !PT ;  /* 0x0001000000007812 */ /* 0x000fca00078efcff */
[----:B------:R4:W-:Y:S01]  /*96f0*/  STL [R1+0x10], R0 ;  /* 0x0000100001007387 */ /* 0x0009e20000100800 */
[----:B---3--:R-:W-:Y:S05]  /*9700*/  @P1 BRA `(.L_x_9775) ;  /* 0x0000000000081947 */ /* 0x008fea0003800000 */
[----:B------:R-:W3:Y:S02]  /*9710*/  SYNCS.PHASECHK.TRANS64.TRYWAIT P1, [R4+URZ+0x22830], R73 ;  /* 0x02283049040075a7 */ /* 0x000ee4000802017f */
[----:B---3--:R-:W-:Y:S05]  /*9720*/  @!P1 BRA `(.L_x_9776) ;  /* 0x0000011400109947 */ /* 0x008fea0003800000 */
.L_x_9775:
[----:B----4-:R-:W4:Y:S01]  /*9730*/  LDL R0, [R1+0x10] ;  /* 0x0000100001007983 */ /* 0x010f220000100800 */
[----:B------:R-:W-:Y:S01]  /*9740*/  IMAD.MOV.U32 R7, RZ, RZ, 0x40000040 ;  /* 0x40000040ff077424 */ /* 0x000fe200078e00ff */
[----:B------:R-:W-:Y:S05]  /*9750*/  WARPSYNC.ALL ;  /* 0x0000000000007948 */ /* 0x000fea0003800000 */
[C---:B------:R-:W-:Y:S01]  /*9760*/  R2UR UR4, R8.reuse ;  /* 0x00000000080472ca */ /* 0x040fe200000e0000 */
[----:B0----5:R-:W-:Y:S01]  /*9770*/  WARPGROUP.ARRIVE ;  /* 0x00000000000079c5 */ /* 0x021fe20000000000 */
[----:B------:R-:W-:Y:S01]  /*9780*/  R2UR UR5, R9 ;  /* 0x00000000090572ca */ /* 0x000fe200000e0000 */
        /* <DEDUP_REMOVED lines=8> */
[----:B------:R-:W-:-:S02]  /*9810*/  IMAD.MOV.U32 R7, RZ, RZ, 0x40000040 ;  /* 0x40000040ff077424 */ /* 0x000fc400078e00ff */
[----:B----4-:R-:W-:Y:S02]  /*9820*/  IMAD R6, R207, 0x300, R0 ;  /* 0x00000300cf067824 */ /* 0x010fe400078e0200 */
[----:B------:R-:W0:Y:S02]  /*9830*/  S2R R0, SR_TID.X ;  /* 0x0000000000007919 */ /* 0x000e240000002100 */
[C---:B------:R-:W-:Y:S01]  /*9840*/  VIADD R10, R6.reuse, 0x2 ;  /* 0x00000002060a7836 */ /* 0x040fe20000000000 */
[----:B------:R-:W-:-:S13]  /*9850*/  R2UR UR6, R6 ;  /* 0x00000000060672ca */ /* 0x000fda00000e0000 */
[----:B------:R-:W-:Y:S01]  /*9860*/  HGMMA.64x96x16.F32 R24, gdesc[UR4], RZ, !UPT, gsb0 ;  /* 0x01600000041879f0 */ /* 0x000fe2000c0008ff */
[----:B------:R-:W-:Y:S02]  /*9870*/  R2UR UR4, R20 ;  /* 0x00000000140472ca */ /* 0x000fe400000e0000 */
[----:B------:R-:W-:Y:S02]  /*9880*/  R2UR UR5, R21 ;  /* 0x00000000150572ca */ /* 0x000fe400000e0000 */
[----:B------:R-:W-:Y:S01]  /*9890*/  R2UR UR6, R10 ;  /* 0x000000000a0672ca */ /* 0x000fe200000e0000 */
[C---:B------:R-:W-:Y:S01]  /*98a0*/  VIADD R10, R6.reuse, 0x4 ;  /* 0x00000004060a7836 */ /* 0x040fe20000000000 */
[----:B------:R-:W-:Y:S01]  /*98b0*/  R2UR UR7, R11 ;  /* 0x000000000b0772ca */ /* 0x000fe200000e0000 */
[----:B------:R-:W-:Y:S01]  /*98c0*/  VIADD R6, R6, 0x6 ;  /* 0x0000000606067836 */ /* 0x000fe20000000000 */
[----:B------:R-:W-:Y:S02]  /*98d0*/  MOV R11, 0x40000040 ;  /* 0x40000040000b7802 */ /* 0x000fe40000000f00 */
[----:B0-----:R-:W-:Y:S01]  /*98e0*/  SHF.R.U32.HI R0, RZ, 0x7, R0 ;  /* 0x00000007ff007819 */ /* 0x001fe20000011600 */
[----:B------:R-:W-:-:S02]  /*98f0*/  WARPGROUP.DEPBAR.LE gsb0, 0x0 ;  /* 0x00008000000079c5 */ /* 0x000fc40000010000 */
[----:B------:R-:W-:-:S06]  /*9900*/  WARPGROUP.ARRIVE ;  /* 0x00000000000079c5 */ /* 0x000fcc0000000000 */
[----:B------:R-:W-:Y:S01]  /*9910*/  HGMMA.64x96x16.F32 R24, gdesc[UR4], R24, gsb0 ;  /* 0x01600000041879f0 */ /* 0x000fe20008000818 */
[----:B------:R-:W-:Y:S02]  /*9920*/  R2UR UR4, R14 ;  /* 0x000000000e0472ca */ /* 0x000fe400000e0000 */
[----:B------:R-:W-:Y:S02]  /*9930*/  R2UR UR5, R15 ;  /* 0x000000000f0572ca */ /* 0x000fe400000e0000 */
[----:B------:R-:W-:Y:S02]  /*9940*/  R2UR UR6, R10 ;  /* 0x000000000a0672ca */ /* 0x000fe400000e0000 */
[----:B------:R-:W-:Y:S02]  /*9950*/  R2UR UR7, R11 ;  /* 0x000000000b0772ca */ /* 0x000fe400000e0000 */
[----:B------:R-:W-:Y:S01]  /*9960*/  IADD3 R11, -R0, 0xb, RZ ;  /* 0x0000000b000b7810 */ /* 0x000fe20007ffe1ff */
[----:B------:R-:W-:-:S02]  /*9970*/  WARPGROUP.DEPBAR.LE gsb0, 0x0 ;  /* 0x00008000000079c5 */ /* 0x000fc40000010000 */
[----:B------:R-:W-:-:S08]  /*9980*/  WARPGROUP.ARRIVE ;  /* 0x00000000000079c5 */ /* 0x000fd00000000000 */
[----:B------:R-:W-:Y:S01]  /*9990*/  HGMMA.64x96x16.F32 R24, gdesc[UR4], R24, gsb0 ;  /* 0x01600000041879f0 */ /* 0x000fe20008000818 */
[----:B------:R-:W-:Y:S02]  /*99a0*/  R2UR UR4, R12 ;  /* 0x000000000c0472ca */ /* 0x000fe400000e0000 */
[----:B------:R-:W-:Y:S02]  /*99b0*/  R2UR UR5, R13 ;  /* 0x000000000d0572ca */ /* 0x000fe400000e0000 */
[----:B------:R-:W-:Y:S02]  /*99c0*/  R2UR UR6, R6 ;  /* 0x00000000060672ca */ /* 0x000fe400000e0000 */
[----:B------:R-:W-:Y:S01]  /*99d0*/  R2UR UR7, R7 ;  /* 0x00000000070772ca */ /* 0x000fe200000e0000 */
[----:B------:R-:W-:Y:S02]  /*99e0*/  WARPGROUP.DEPBAR.LE gsb0, 0x0 ;  /* 0x00008000000079c5 */ /* 0x000fe40000010000 */
[----:B------:R-:W-:-:S10]  /*99f0*/  WARPGROUP.ARRIVE ;  /* 0x00000000000079c5 */ /* 0x000fd40000000000 */
[----:B------:R-:W-:Y:S03]  /*9a00*/  HGMMA.64x96x16.F32 R24, gdesc[UR4], R24, gsb0 ;  /* 0x01600000041879f0 */ /* 0x000fe60008000818 */
[----:B------:R-:W-:Y:S02]  /*9a10*/  WARPGROUP.DEPBAR.LE gsb0, 0x0 ;  /* 0x00008000000079c5 */ /* 0x000fe40000010000 */
[----:B------:R0:W-:Y:S06]  /*9a20*/  BAR.ARV R11, 0x100 ;  /* 0x0004000b0000751d */ /* 0x0001ec0000002000 */
[----:B------:R-:W-:Y:S05]  /*9a30*/  @!P0 BRA `(.L_x_9777) ;  /* 0x0000000000048947 */ /* 0x000fea0003800000 */
[----:B------:R-:W-:Y:S01]  /*9a40*/  BPT.TRAP 0x1 ;  /* 0x000000040000795c */ /* 0x000fe20000300000 */
.L_x_9777:
[----:B------:R-:W4:Y:S01]  /*9a50*/  LDL R3, [R1+0x44] ;  /* 0x0000440001037983 */ /* 0x000f220000100800 */
[----:B------:R-:W-:Y:S01]  /*9a60*/  IMAD R0, R172, -0x60, R154 ;  /* 0xffffffa0ac007824 */ /* 0x000fe200078e029a */
[----:B------:R-:W-:Y:S01]  /*9a70*/  ULDC UR4, c[0x0][0x988] ;  /* 0x0002620000047ab9 */ /* 0x000fe20000000800 */
[----:B------:R-:W5:Y:S03]  /*9a80*/  S2R R75, SR_CgaCtaId ;  /* 0x00000000004b7919 */ /* 0x000f660000008800 */
[----:B----4-:R-:W-:-:S04]  /*9a90*/  IADD3 R0, -R3, 0x60, R0 ;  /* 0x0000006003007810 */ /* 0x010fc80007ffe100 */
        /* <DEDUP_REMOVED lines=88> */
[----:B------:R-:W-:Y:S02]  /*a020*/  FMNMX.FTZ R3, R68, R3, !PT ;  /* 0x0000000344037209 */ /* 0x000fe40007810000 */
[----:B------:R-:W-:-:S02]  /*a030*/  FMNMX.FTZ R25, R26, R27, !PT ;  /* 0x0000001b1a197209 */ /* 0x000fc40007810000 */
[----:B------:R-:W-:Y:S01]  /*a040*/  FMNMX.FTZ R29, R104, R3, !PT ;  /* 0x00000003681d7209 */ /* 0x000fe20007810000 */
[----:B------:R-:W-:Y:S01]  /*a050*/  IMAD.U32 R3, RZ, RZ, UR4 ;  /* 0x00000004ff037e24 */ /* 0x000fe2000f8e00ff */
[----:B------:R-:W-:Y:S02]  /*a060*/  FMNMX.FTZ R25, R30, R25, !PT ;  /* 0x000000191e197209 */ /* 0x000fe40007810000 */
[----:B------:R-:W-:Y:S01]  /*a070*/  FSEL R66, R66, -INF , P2 ;  /* 0xff80000042427808 */ /* 0x000fe20001000000 */
[----:B------:R-:W4:Y:S01]  /*a080*/  SHFL.BFLY PT, R0, R29, 0x2, 0x1f ;  /* 0x0c401f001d007f89 */ /* 0x000f2200000e0000 */
[----:B------:R-:W-:Y:S02]  /*a090*/  FMNMX.FTZ R25, R6, R25, !PT ;  /* 0x0000001906197209 */ /* 0x000fe40007810000 */
[----:B------:R-:W-:Y:S02]  /*a0a0*/  FSEL R70, R70, -INF , P4 ;  /* 0xff80000046467808 */ /* 0x000fe40002000000 */
[----:B------:R-:W-:-:S04]  /*a0b0*/  FMNMX.FTZ R25, R34, R25, !PT ;  /* 0x0000001922197209 */ /* 0x000fc80007810000 */
[----:B------:R-:W-:-:S04]  /*a0c0*/  FMNMX.FTZ R25, R10, R25, !PT ;  /* 0x000000190a197209 */ /* 0x000fc80007810000 */
[----:B------:R-:W-:-:S04]  /*a0d0*/  FMNMX.FTZ R25, R38, R25, !PT ;  /* 0x0000001926197209 */ /* 0x000fc80007810000 */
[----:B------:R-:W-:-:S04]  /*a0e0*/  FMNMX.FTZ R25, R24, R25, !PT ;  /* 0x0000001918197209 */ /* 0x000fc80007810000 */
[----:B------:R-:W-:Y:S02]  /*a0f0*/  FMNMX.FTZ R25, R42, R25, !PT ;  /* 0x000000192a197209 */ /* 0x000fe40007810000 */
[----:B----4-:R-:W-:Y:S02]  /*a100*/  FMNMX.FTZ R31, R29, R0, !PT ;  /* 0x000000001d1f7209 */ /* 0x010fe40007810000 */
[----:B------:R-:W-:-:S03]  /*a110*/  FMNMX.FTZ R29, R28, R25, !PT ;  /* 0x000000191c1d7209 */ /* 0x000fc60007810000 */
[----:B------:R-:W4:Y:S01]  /*a120*/  SHFL.BFLY PT, R0, R31, 0x1, 0x1f ;  /* 0x0c201f001f007f89 */ /* 0x000f2200000e0000 */
[----:B------:R-:W-:-:S04]  /*a130*/  FMNMX.FTZ R29, R46, R29, !PT ;  /* 0x0000001d2e1d7209 */ /* 0x000fc80007810000 */
[----:B------:R-:W-:-:S04]  /*a140*/  FMNMX.FTZ R29, R32, R29, !PT ;  /* 0x0000001d201d7209 */ /* 0x000fc80007810000 */
[----:B------:R-:W-:Y:S02]  /*a150*/  FMNMX.FTZ R29, R50, R29, !PT ;  /* 0x0000001d321d7209 */ /* 0x000fe40007810000 */
[----:B----4-:R-:W-:Y:S02]  /*a160*/  FMNMX.FTZ R0, R31, R0, !PT ;  /* 0x000000001f007209 */ /* 0x010fe40007810000 */
        /* <DEDUP_REMOVED lines=26> */
[----:B----4-:R-:W-:Y:S01]  /*a310*/  FSEL R76, R71, -INF , P5 ;  /* 0xff800000474c7808 */ /* 0x010fe20002800000 */
[--C-:B------:R-:W-:Y:S01]  /*a320*/  FFMA.FTZ R158, R84, R3, -R33.reuse ;  /* 0x00000003549e7223 */ /* 0x100fe20000010821 */
[----:B------:R-:W-:Y:S01]  /*a330*/  FMNMX.FTZ R37, R70, R37, !PT ;  /* 0x0000002546257209 */ /* 0x000fe20007810000 */
[-CC-:B------:R-:W-:Y:S01]  /*a340*/  FFMA.FTZ R160, R48, R3.reuse, -R33.reuse ;  /* 0x0000000330a07223 */ /* 0x180fe20000010821 */
[-CC-:B------:R-:W-:Y:S01]  /*a350*/  FFMA.FTZ R39, R94, R3.reuse, -R33.reuse ;  /* 0x000000035e277223 */ /* 0x180fe20000010821 */
[--C-:B------:R-:W-:Y:S01]  /*a360*/  FFMA.FTZ R162, R52, R3, -R33.reuse ;  /* 0x0000000334a27223 */ /* 0x100fe20000010821 */
[----:B------:R-:W-:Y:S01]  /*a370*/  FMNMX.FTZ R43, R76, R37, !PT ;  /* 0x000000254c2b7209 */ /* 0x000fe20007810000 */
[----:B------:R-:W4:Y:S01]  /*a380*/  MUFU.EX2 R7, R7 ;  /* 0x0000000700077308 */ /* 0x000f220000000800 */
[-CC-:B------:R-:W-:Y:S01]  /*a390*/  FFMA.FTZ R37, R90, R3.reuse, -R33.reuse ;  /* 0x000000035a257223 */ /* 0x180fe20000010821 */
[-CC-:B------:R-:W-:Y:S01]  /*a3a0*/  FFMA.FTZ R41, R96, R3.reuse, -R33.reuse ;  /* 0x0000000360297223 */ /* 0x180fe20000010821 */
[-CC-:B------:R-:W-:Y:S01]  /*a3b0*/  FFMA.FTZ R164, R56, R3.reuse, -R33.reuse ;  /* 0x0000000338a47223 */ /* 0x180fe20000010821 */
[----:B------:R-:W1:Y:S01]  /*a3c0*/  SHFL.BFLY PT, R78, R43, 0x2, 0x1f ;  /* 0x0c401f002b4e7f89 */ /* 0x000e6200000e0000 */
[-CC-:B------:R-:W-:Y:S01]  /*a3d0*/  FFMA.FTZ R166, R60, R3.reuse, -R33.reuse ;  /* 0x000000033ca67223 */ /* 0x180fe20000010821 */
[-CC-:B------:R-:W-:Y:S01]  /*a3e0*/  FFMA.FTZ R45, R100, R3.reuse, -R33.reuse ;  /* 0x00000003642d7223 */ /* 0x180fe20000010821 */
[-CC-:B------:R-:W-:Y:S01]  /*a3f0*/  FFMA.FTZ R168, R64, R3.reuse, -R33.reuse ;  /* 0x0000000340a87223 */ /* 0x180fe20000010821 */
[----:B------:R-:W2:Y:S01]  /*a400*/  MUFU.EX2 R202, R202 ;  /* 0x000000ca00ca7308 */ /* 0x000ea20000000800 */
[-CC-:B------:R-:W-:Y:S01]  /*a410*/  FFMA.FTZ R102, R102, R3.reuse, -R33.reuse ;  /* 0x0000000366667223 */ /* 0x180fe20000010821 */
[----:B------:R-:W-:-:S06]  /*a420*/  FFMA.FTZ R170, R68, R3, -R33 ;  /* 0x0000000344aa7223 */ /* 0x000fcc0000010821 */
[----:B------:R-:W3:Y:S08]  /*a430*/  MUFU.EX2 R152, R152 ;  /* 0x0000009800987308 */ /* 0x000ef00000000800 */
[----:B------:R-:W0:Y:S01]  /*a440*/  MUFU.EX2 R29, R80 ;  /* 0x00000050001d7308 */ /* 0x000e220000000800 */
[----:B-1----:R-:W-:Y:S01]  /*a450*/  FMNMX.FTZ R78, R43, R78, !PT ;  /* 0x0000004e2b4e7209 */ /* 0x002fe20007810000 */
[-CC-:B------:R-:W-:Y:S01]  /*a460*/  FFMA.FTZ R43, R98, R3.reuse, -R33.reuse ;  /* 0x00000003622b7223 */ /* 0x180fe20000010821 */
[----:B------:R-:W-:-:S05]  /*a470*/  FFMA.FTZ R33, R104, R3, -R33 ;  /* 0x0000000368217223 */ /* 0x000fca0000010821 */
[----:B------:R-:W1:Y:S01]  /*a480*/  MUFU.EX2 R154, R154 ;  /* 0x0000009a009a7308 */ /* 0x000e620000000800 */
[----:B------:R-:W5:Y:S07]  /*a490*/  SHFL.BFLY PT, R47, R78, 0x1, 0x1f ;  /* 0x0c201f004e2f7f89 */ /* 0x000f6e00000e0000 */
[----:B------:R-:W1:Y:S08]  /*a4a0*/  MUFU.EX2 R31, R92 ;  /* 0x0000005c001f7308 */ /* 0x000e700000000800 */
[----:B------:R-:W-:Y:S08]  /*a4b0*/  MUFU.EX2 R156, R156 ;  /* 0x0000009c009c7308 */ /* 0x000ff00000000800 */
[----:B------:R-:W-:Y:S01]  /*a4c0*/  MUFU.EX2 R35, R82 ;  /* 0x0000005200237308 */ /* 0x000fe20000000800 */
[----:B-----5:R-:W-:-:S04]  /*a4d0*/  FMNMX.FTZ R176, R78, R47, !PT ;  /* 0x0000002f4eb07209 */ /* 0x020fc80007810000 */
        /* <DEDUP_REMOVED lines=8> */
[-C--:B------:R-:W-:Y:S01]  /*a560*/  FFMA.FTZ R153, R34, R3.reuse, -R49 ;  /* 0x0000000322997223 */ /* 0x080fe20000010831 */
[----:B----4-:R-:W-:Y:S01]  /*a570*/  FADD.FTZ R27, R200, R7 ;  /* 0x00000007c81b7221 */ /* 0x010fe20000010000 */
[----:B------:R-:W-:Y:S01]  /*a580*/  MUFU.EX2 R201, R201 ;  /* 0x000000c900c97308 */ /* 0x000fe20000000800 */
[-CC-:B------:R-:W-:Y:S01]  /*a590*/  FFMA.FTZ R30, R10, R3.reuse, -R49.reuse ;  /* 0x000000030a1e7223 */ /* 0x180fe20000010831 */
[-C--:B------:R-:W-:Y:S01]  /*a5a0*/  FFMA.FTZ R155, R38, R3.reuse, -R49 ;  /* 0x00000003269b7223 */ /* 0x080fe20000010831 */
[----:B--2---:R-:W-:Y:S01]  /*a5b0*/  FADD.FTZ R10, R202, R27 ;  /* 0x0000001bca0a7221 */ /* 0x004fe20000010000 */
[-CC-:B------:R-:W-:Y:S01]  /*a5c0*/  FFMA.FTZ R34, R36, R3.reuse, -R49.reuse ;  /* 0x0000000324227223 */ /* 0x180fe20000010831 */
[-CC-:B------:R-:W-:Y:S01]  /*a5d0*/  FFMA.FTZ R24, R24, R3.reuse, -R49.reuse ;  /* 0x0000000318187223 */ /* 0x180fe20000010831 */
[-CC-:B------:R-:W-:Y:S01]  /*a5e0*/  FFMA.FTZ R157, R42, R3.reuse, -R49.reuse ;  /* 0x000000032a9d7223 */ /* 0x180fe20000010831 */
[----:B------:R-:W-:Y:S01]  /*a5f0*/  FADD.FTZ R27, R25, R10 ;  /* 0x0000000a191b7221 */ /* 0x000fe20000010000 */
[----:B------:R-:W2:Y:S01]  /*a600*/  MUFU.EX2 R26, R26 ;  /* 0x0000001a001a7308 */ /* 0x000ea20000000800 */
[-CC-:B------:R-:W-:Y:S01]  /*a610*/  FFMA.FTZ R28, R28, R3.reuse, -R49.reuse ;  /* 0x000000031c1c7223 */ /* 0x180fe20000010831 */
[-C--:B------:R-:W-:Y:S01]  /*a620*/  FFMA.FTZ R159, R46, R3.reuse, -R49 ;  /* 0x000000032e9f7223 */ /* 0x080fe20000010831 */
[----:B---3--:R-:W-:Y:S01]  /*a630*/  FADD.FTZ R36, R152, R27 ;  /* 0x0000001b98247221 */ /* 0x008fe20000010000 */
[-CC-:B------:R-:W-:Y:S01]  /*a640*/  FFMA.FTZ R32, R32, R3.reuse, -R49.reuse ;  /* 0x0000000320207223 */ /* 0x180fe20000010831 */
[-CC-:B------:R-:W-:Y:S01]  /*a650*/  FFMA.FTZ R161, R50, R3.reuse, -R49.reuse ;  /* 0x0000000332a17223 */ /* 0x180fe20000010831 */
[-CC-:B------:R-:W-:Y:S01]  /*a660*/  FFMA.FTZ R163, R54, R3.reuse, -R49.reuse ;  /* 0x0000000336a37223 */ /* 0x180fe20000010831 */
[----:B0-----:R-:W-:Y:S01]  /*a670*/  FADD.FTZ R51, R29, R36 ;  /* 0x000000241d337221 */ /* 0x001fe20000010000 */
[----:B------:R-:W0:Y:S01]  /*a680*/  MUFU.EX2 R203, R203 ;  /* 0x000000cb00cb7308 */ /* 0x000e220000000800 */
[-CC-:B------:R-:W-:Y:S01]  /*a690*/  FFMA.FTZ R36, R40, R3.reuse, -R49.reuse ;  /* 0x0000000328247223 */ /* 0x180fe20000010831 */
[-C--:B------:R-:W-:Y:S01]  /*a6a0*/  FFMA.FTZ R165, R58, R3.reuse, -R49 ;  /* 0x000000033aa57223 */ /* 0x080fe20000010831 */
[----:B-1----:R-:W-:Y:S01]  /*a6b0*/  FADD.FTZ R38, R154, R51 ;  /* 0x000000339a267221 */ /* 0x002fe20000010000 */
[----:B------:R-:W-:Y:S01]  /*a6c0*/  F2FP.F16.F32.PACK_AB R200, R7, R200 ;  /* 0x000000c807c8723e */ /* 0x000fe200000000ff */
[-CC-:B------:R-:W-:Y:S01]  /*a6d0*/  FFMA.FTZ R167, R62, R3.reuse, -R49.reuse ;  /* 0x000000033ea77223 */ /* 0x180fe20000010831 */
[-CC-:B------:R-:W-:Y:S01]  /*a6e0*/  FFMA.FTZ R66, R66, R3.reuse, -R49.reuse ;  /* 0x0000000342427223 */ /* 0x180fe20000010831 */
[----:B------:R-:W-:Y:S01]  /*a6f0*/  FADD.FTZ R51, R31, R38 ;  /* 0x000000261f337221 */ /* 0x000fe20000010000 */
[----:B------:R-:W1:Y:S01]  /*a700*/  MUFU.EX2 R6, R6 ;  /* 0x0000000600067308 */ /* 0x000e620000000800 */
[----:B--2---:R-:W-:Y:S01]  /*a710*/  FADD.FTZ R10, R201, R26 ;  /* 0x0000001ac90a7221 */ /* 0x004fe20000010000 */
[-CC-:B------:R-:W-:Y:S01]  /*a720*/  FFMA.FTZ R38, R44, R3.reuse, -R49.reuse ;  /* 0x000000032c267223 */ /* 0x180fe20000010831 */
[-CC-:B------:R-:W-:Y:S01]  /*a730*/  FFMA.FTZ R74, R74, R3.reuse, -R49.reuse ;  /* 0x000000034a4a7223 */ /* 0x180fe20000010831 */
[----:B------:R-:W-:Y:S01]  /*a740*/  FFMA.FTZ R70, R70, R3, -R49 ;  /* 0x0000000346467223 */ /* 0x000fe20000010831 */
[----:B------:R-:W-:-:S02]  /*a750*/  F2FP.F16.F32.PACK_AB R202, R25, R202 ;  /* 0x000000ca19ca723e */ /* 0x000fc400000000ff */
[----:B------:R-:W-:Y:S01]  /*a760*/  F2FP.F16.F32.PACK_AB R152, R29, R152 ;  /* 0x000000981d98723e */ /* 0x000fe200000000ff */
[----:B------:R-:W2:Y:S01]  /*a770*/  MUFU.EX2 R153, R153 ;  /* 0x0000009900997308 */ /* 0x000ea20000000800 */
[----:B0-----:R-:W-:Y:S01]  /*a780*/  FADD.FTZ R27, R203, R10 ;  /* 0x0000000acb1b7221 */ /* 0x001fe20000010000 */
[----:B------:R-:W-:Y:S02]  /*a790*/  F2FP.F16.F32.PACK_AB R154, R31, R154 ;  /* 0x0000009a1f9a723e */ /* 0x000fe400000000ff */
[----:B------:R-:W-:-:S04]  /*a7a0*/  F2FP.F16.F32.PACK_AB R201, R26, R201 ;  /* 0x000000c91ac9723e */ /* 0x000fc800000000ff */
[----:B------:R-:W0:Y:S01]  /*a7b0*/  MUFU.EX2 R30, R30 ;  /* 0x0000001e001e7308 */ /* 0x000e220000000800 */
[C---:B-1----:R-:W-:Y:S01]  /*a7c0*/  FADD.FTZ R10, R6.reuse, R27 ;  /* 0x0000001b060a7221 */ /* 0x042fe20000010000 */
[----:B------:R-:W-:-:S06]  /*a7d0*/  F2FP.F16.F32.PACK_AB R203, R6, R203 ;  /* 0x000000cb06cb723e */ /* 0x000fcc00000000ff */
[----:B------:R-:W1:Y:S01]  /*a7e0*/  MUFU.EX2 R155, R155 ;  /* 0x0000009b009b7308 */ /* 0x000e620000000800 */
[----:B--2---:R-:W-:Y:S01]  /*a7f0*/  FADD.FTZ R27, R153, R10 ;  /* 0x0000000a991b7221 */ /* 0x004fe20000010000 */
[----:B------:R-:W-:Y:S01]  /*a800*/  FADD.FTZ R10, R156, R51 ;  /* 0x000000339c0a7221 */ /* 0x000fe20000010000 */
[----:B------:R-:W-:-:S03]  /*a810*/  F2FP.F16.F32.PACK_AB R156, R35, R156 ;  /* 0x0000009c239c723e */ /* 0x000fc600000000ff */
[----:B------:R-:W-:Y:S01]  /*a820*/  FADD.FTZ R51, R35, R10 ;  /* 0x0000000a23337221 */ /* 0x000fe20000010000 */
[----:B------:R-:W-:Y:S01]  /*a830*/  VIADD R10, R4, 0x22840 ;  /* 0x00022840040a7836 */ /* 0x000fe20000000000 */
[----:B------:R-:W2:Y:S01]  /*a840*/  MUFU.EX2 R24, R24 ;  /* 0x0000001800187308 */ /* 0x000ea20000000800 */
[----:B0-----:R-:W-:Y:S01]  /*a850*/  FADD.FTZ R40, R30, R27 ;  /* 0x0000001b1e287221 */ /* 0x001fe20000010000 */
[----:B------:R-:W-:Y:S01]  /*a860*/  FADD.FTZ R42, R158, R51 ;  /* 0x000000339e2a7221 */ /* 0x000fe20000010000 */
[----:B------:R-:W-:Y:S02]  /*a870*/  F2FP.F16.F32.PACK_AB R153, R30, R153 ;  /* 0x000000991e99723e */ /* 0x000fe400000000ff */
[----:B------:R-:W-:-:S03]  /*a880*/  PRMT R10, R75, 0x654, R10 ;  /* 0x000006544b0a7816 */ /* 0x000fc6000000000a */
[----:B------:R-:W0:Y:S01]  /*a890*/  MUFU.EX2 R157, R157 ;  /* 0x0000009d009d7308 */ /* 0x000e220000000800 */
[----:B-1----:R-:W-:Y:S01]  /*a8a0*/  FADD.FTZ R27, R155, R40 ;  /* 0x000000289b1b7221 */ /* 0x002fe20000010000 */
[----:B------:R1:W-:Y:S06]  /*a8b0*/  SYNCS.ARRIVE.TRANS64.RED.A1T0 RZ, [R10+URZ], RZ ;  /* 0x000000ff0aff79a7 */ /* 0x0003ec000810043f */
[----:B------:R-:W1:Y:S01]  /*a8c0*/  MUFU.EX2 R28, R28 ;  /* 0x0000001c001c7308 */ /* 0x000e620000000800 */
[C---:B--2---:R-:W-:Y:S01]  /*a8d0*/  FADD.FTZ R40, R24.reuse, R27 ;  /* 0x0000001b18287221 */ /* 0x044fe20000010000 */
[----:B------:R-:W-:-:S06]  /*a8e0*/  F2FP.F16.F32.PACK_AB R155, R24, R155 ;  /* 0x0000009b189b723e */ /* 0x000fcc00000000ff */
[----:B------:R-:W2:Y:S01]  /*a8f0*/  MUFU.EX2 R159, R159 ;  /* 0x0000009f009f7308 */ /* 0x000ea20000000800 */
[----:B0-----:R-:W-:Y:S01]  /*a900*/  FADD.FTZ R27, R157, R40 ;  /* 0x000000289d1b7221 */ /* 0x001fe20000010000 */
[-CC-:B------:R-:W-:Y:S01]  /*a910*/  FFMA.FTZ R40, R72, R3.reuse, -R49.reuse ;  /* 0x0000000348287223 */ /* 0x180fe20000010831 */
[----:B------:R-:W-:-:S05]  /*a920*/  FFMA.FTZ R49, R76, R3, -R49 ;  /* 0x000000034c317223 */ /* 0x000fca0000010831 */
[----:B------:R-:W0:Y:S01]  /*a930*/  MUFU.EX2 R37, R37 ;  /* 0x0000002500257308 */ /* 0x000e220000000800 */
[C---:B-1----:R-:W-:Y:S01]  /*a940*/  FADD.FTZ R10, R28.reuse, R27 ;  /* 0x0000001b1c0a7221 */ /* 0x042fe20000010000 */
[----:B------:R-:W-:-:S06]  /*a950*/  F2FP.F16.F32.PACK_AB R157, R28, R157 ;  /* 0x0000009d1c9d723e */ /* 0x000fcc00000000ff */
        /* <DEDUP_REMOVED lines=61> */
[----:B--2---:R-:W-:Y:S01]  /*ad30*/  FADD.FTZ R6, R70, R7 ;  /* 0x0000000746067221 */ /* 0x004fe20000010000 */
[C---:B0-----:R-:W-:Y:S01]  /*ad40*/  FADD.FTZ R10, R33.reuse, R10 ;  /* 0x0000000a210a7221 */ /* 0x041fe20000010000 */
[----:B------:R-:W-:Y:S02]  /*ad50*/  F2FP.F16.F32.PACK_AB R170, R33, R170 ;  /* 0x000000aa21aa723e */ /* 0x000fe400000000ff */
[C---:B-1----:R-:W-:Y:S01]  /*ad60*/  FADD.FTZ R7, R49.reuse, R6 ;  /* 0x0000000631077221 */ /* 0x042fe20000010000 */
[----:B------:R-:W-:Y:S01]  /*ad70*/  F2FP.F16.F32.PACK_AB R171, R49, R70 ;  /* 0x0000004631ab723e */ /* 0x000fe200000000ff */
[----:B------:R-:W-:Y:S06]  /*ad80*/  @!P0 BRA `(.L_x_9778) ;  /* 0x0000000000048947 */ /* 0x000fec0003800000 */
[----:B------:R-:W-:Y:S01]  /*ad90*/  BPT.TRAP 0x1 ;  /* 0x000000040000795c */ /* 0x000fe20000300000 */
.L_x_9778:
[----:B------:R0:W1:Y:S01]  /*ada0*/  SYNCS.PHASECHK.TRANS64.TRYWAIT P1, [R4+URZ+0x22850], R73 ;  /* 0x02285049040075a7 */ /* 0x000062000802017f */
[----:B------:R-:W-:Y:S05]  /*adb0*/  @!P0 BRA `(.L_x_9779) ;  /* 0x0000000000048947 */ /* 0x000fea0003800000 */
[----:B------:R-:W-:Y:S01]  /*adc0*/  BPT.TRAP 0x1 ;  /* 0x000000040000795c */ /* 0x000fe20000300000 */
.L_x_9779:
[----:B------:R-:W-:Y:S04]  /*add0*/  BSSY B0, `(.L_x_9780) ;  /* 0x0000004000007945 */ /* 0x000fe80003800000 */
[----:B-1----:R-:W-:Y:S05]  /*ade0*/  @P1 BRA `(.L_x_9781) ;  /* 0x0000000000081947 */ /* 0x002fea0003800000 */
[----:B------:R-:W1:Y:S02]  /*adf0*/  SYNCS.PHASECHK.TRANS64.TRYWAIT P1, [R4+URZ+0x22850], R73 ;  /* 0x02285049040075a7 */ /* 0x000e64000802017f */
[----:B-1----:R-:W-:Y:S05]  /*ae00*/  @!P1 BRA `(.L_x_9782) ;  /* 0x000000fc006c9947 */ /* 0x002fea0003800000 */
.L_x_9781:
[----:B------:R-:W-:Y:S05]  /*ae10*/  BSYNC B0 ;  /* 0x0000000000007941 */ /* 0x000fea0003800000 */
.L_x_9780:
[----:B------:R-:W-:Y:S05]  /*ae20*/  WARPSYNC.ALL ;  /* 0x0000000000007948 */ /* 0x000fea0003800000 */
[----:B------:R-:W-:Y:S01]  /*ae30*/  VIADD R6, R19, 0x400 ;  /* 0x0000040013067836 */ /* 0x000fe20000000000 */
[----:B------:R2:W-:Y:S01]  /*ae40*/  BAR.SYNC.DEFER_BLOCKING R5, 0x100 ;  /* 0x000400050000751d */ /* 0x0005e20000010000 */
[----:B------:R-:W-:Y:S02]  /*ae50*/  IMAD.MOV.U32 R25, RZ, RZ, 0x40000040 ;  /* 0x40000040ff197424 */ /* 0x000fe400078e00ff */
[----:B------:R-:W-:Y:S01]  /*ae60*/  IMAD.MOV.U32 R29, RZ, RZ, 0x40000040 ;  /* 0x40000040ff1d7424 */ /* 0x000fe200078e00ff */
[----:B------:R-:W-:Y:S01]  /*ae70*/  SHF.R.U32.HI R6, RZ, 0x4, R6 ;  /* 0x00000004ff067819 */ /* 0x000fe20000011606 */
[----:B------:R-:W-:Y:S01]  /*ae80*/  IMAD.MOV.U32 R27, RZ, RZ, 0x40000040 ;  /* 0x40000040ff1b7424 */ /* 0x000fe200078e00ff */
[----:B------:R-:W-:Y:S01]  /*ae90*/  R2UR UR7, R25 ;  /* 0x00000000190772ca */ /* 0x000fe200000e0000 */
[----:B------:R-:W-:Y:S01]  /*aea0*/  IMAD.MOV.U32 R31, RZ, RZ, 0x40000040 ;  /* 0x40000040ff1f7424 */ /* 0x000fe200078e00ff */
[----:B------:R-:W-:-:S02]  /*aeb0*/  LOP3.LUT R6, R6, 0x3fff, RZ, 0xc0, !PT ;  /* 0x00003fff06067812 */ /* 0x000fc400078ec0ff */
[----:B------:R-:W-:Y:S02]  /*aec0*/  R2UR UR11, R29 ;  /* 0x000000001d0b72ca */ /* 0x000fe400000e0000 */
[----:B------:R-:W-:Y:S02]  /*aed0*/  LOP3.LUT R24, R6, 0x3000000, RZ, 0xfc, !PT ;  /* 0x0300000006187812 */ /* 0x000fe400078efcff */
[----:B------:R-:W-:Y:S02]  /*aee0*/  R2UR UR15, R27 ;  /* 0x000000001b0f72ca */ /* 0x000fe400000e0000 */
[----:B------:R-:W-:Y:S01]  /*aef0*/  R2UR UR19, R29 ;  /* 0x000000001d1372ca */ /* 0x000fe200000e0000 */
[----:B------:R3:W-:Y:S01]  /*af00*/  STL [R1+0x8], R24 ;  /* 0x0000081801007387 */ /* 0x0007e20000100800 */
[----:B------:R-:W-:Y:S02]  /*af10*/  R2UR UR23, R31 ;  /* 0x000000001f1772ca */ /* 0x000fe400000e0000 */
[----:B------:R-:W-:Y:S01]  /*af20*/  R2UR UR27, R25 ;  /* 0x00000000191b72ca */ /* 0x000fe200000e0000 */
[----:B---3--:R-:W-:-:S04]  /*af30*/  IMAD R24, R207, 0xc00, R24 ;  /* 0x00000c00cf187824 */ /* 0x008fc800078e0218 */
[C---:B------:R-:W-:Y:S01]  /*af40*/  VIADD R28, R24.reuse, 0x80 ;  /* 0x00000080181c7836 */ /* 0x040fe20000000000 */
[C---:B------:R-:W-:Y:S01]  /*af50*/  R2UR UR6, R24.reuse ;  /* 0x00000000180672ca */ /* 0x040fe200000e0000 */
[C---:B------:R-:W-:Y:S01]  /*af60*/  VIADD R26, R24.reuse, 0x100 ;  /* 0x00000100181a7836 */ /* 0x040fe20000000000 */
[----:B------:R-:W-:Y:S02]  /*af70*/  IADD3 R30, R24, 0x200, RZ ;  /* 0x00000200181e7810 */ /* 0x000fe40007ffe0ff */
[----:B------:R-:W-:Y:S01]  /*af80*/  R2UR UR10, R28 ;  /* 0x000000001c0a72ca */ /* 0x000fe200000e0000 */
[----:B------:R-:W-:Y:S01]  /*af90*/  VIADD R28, R24, 0x180 ;  /* 0x00000180181c7836 */ /* 0x000fe20000000000 */
[----:B------:R-:W-:Y:S01]  /*afa0*/  R2UR UR14, R26 ;  /* 0x000000001a0e72ca */ /* 0x000fe200000e0000 */
[----:B------:R-:W-:Y:S01]  /*afb0*/  VIADD R24, R24, 0x280 ;  /* 0x0000028018187836 */ /* 0x000fe20000000000 */
[----:B------:R-:W-:Y:S02]  /*afc0*/  R2UR UR22, R30 ;  /* 0x000000001e1672ca */ /* 0x000fe400000e0000 */
[----:B------:R-:W-:-:S02]  /*afd0*/  R2UR UR18, R28 ;  /* 0x000000001c1272ca */ /* 0x000fc400000e0000 */
        /* <DEDUP_REMOVED lines=24> */
[----:B--2---:R-:W-:Y:S05]  /*b160*/  @!P0 BRA `(.L_x_9783) ;  /* 0x0000000000048947 */ /* 0x004fea0003800000 */
[----:B------:R-:W-:Y:S01]  /*b170*/  BPT.TRAP 0x1 ;  /* 0x000000040000795c */ /* 0x000fe20000300000 */
.L_x_9783:
[----:B------:R-:W2:Y:S01]  /*b180*/  LDL R5, [R1+0xc] ;  /* 0x00000c0001057983 */ /* 0x000ea20000100800 */
[----:B------:R-:W0:Y:S01]  /*b190*/  S2R R6, SR_CgaCtaId ;  /* 0x0000000000067919 */ /* 0x000e220000008800 */
[----:B------:R-:W-:-:S05]  /*b1a0*/  VIADD R4, R4, 0x22860 ;  /* 0x0002286004047836 */ /* 0x000fca0000000000 */
[----:B0-----:R-:W-:-:S04]  /*b1b0*/  PRMT R4, R6, 0x654, R4 ;  /* 0x0000065406047816 */ /* 0x001fc80000000004 */
[----:B------:R0:W-:Y:S02]  /*b1c0*/  SYNCS.ARRIVE.TRANS64.RED.A1T0 RZ, [R4+URZ], RZ ;  /* 0x000000ff04ff79a7 */ /* 0x0001e4000810043f */
[----:B0-----:R-:W-:-:S05]  /*b1d0*/  VIADD R4, R172, 0xfffffffe ;  /* 0xfffffffeac047836 */ /* 0x001fca0000000000 */
[----:B--2---:R-:W-:-:S13]  /*b1e0*/  ISETP.GE.AND P1, PT, R4, R5, PT ;  /* 0x000000050400720c */ /* 0x004fda0003f26270 */
[----:B------:R-:W-:Y:S05]  /*b1f0*/  @!P1 BRA `(.L_x_9784) ;  /* 0x0000001c00d89947 */ /* 0x000fea0003800000 */
[----:B------:R-:W-:Y:S02]  /*b200*/  IMAD.MOV.U32 R201, RZ, RZ, R176 ;  /* 0x000000ffffc97224 */ /* 0x000fe400078e00b0 */
[----:B------:R-:W-:-:S07]  /*b210*/  IMAD.MOV.U32 R202, RZ, RZ, R0 ;  /* 0x000000ffffca7224 */ /* 0x000fce00078e0000 */
.L_x_9796:
[----:B--2---:R-:W2:Y:S01]  /*b220*/  LDL R3, [R1+0xc] ;  /* 0x00000c0001037983 */ /* 0x004ea20000100800 */
[----:B------:R-:W-:Y:S01]  /*b230*/  VIADD R207, R207, 0x1 ;  /* 0x00000001cfcf7836 */ /* 0x000fe20000000000 */
[----:B------:R-:W-:Y:S05]  /*b240*/  YIELD ;  /* 0x0000000000007946 */ /* 0x000fea0003800000 */
[----:B------:R-:W-:Y:S01]  /*b250*/  IMAD.MOV.U32 R0, RZ, RZ, R4 ;  /* 0x000000ffff007224 */ /* 0x000fe200078e0004 */
[----:B------:R-:W-:Y:S01]  /*b260*/  ISETP.NE.AND P2, PT, R207, 0x2, PT ;  /* 0x00000002cf00780c */ /* 0x000fe20003f45270 */
[----:B------:R-:W-:-:S03]  /*b270*/  VIADD R4, R4, 0xffffffff ;  /* 0xffffffff04047836 */ /* 0x000fc60000000000 */
[----:B------:R-:W-:Y:S02]  /*b280*/  SEL R207, R207, RZ, P2 ;  /* 0x000000ffcfcf7207 */ /* 0x000fe40001000000 */
[----:B--2---:R-:W-:Y:S02]  /*b290*/  ISETP.GT.AND P1, PT, R0, R3, PT ;  /* 0x000000030000720c */ /* 0x004fe40003f24270 */
[----:B------:R-:W-:-:S04]  /*b2a0*/  SEL R0, RZ, 0x1, P2 ;  /* 0x00000001ff007807 */ /* 0x000fc80001000000 */
[----:B------:R-:W-:Y:S01]  /*b2b0*/  LOP3.LUT R218, R218, R0, RZ, 0x3c, !PT ;  /* 0x00000000dada7212 */ /* 0x000fe200078e3cff */
[----:B0-----:R-:W-:Y:S06]  /*b2c0*/  @!P0 BRA `(.L_x_9785) ;  /* 0x0000000000048947 */ /* 0x001fec0003800000 */
[----:B------:R-:W-:Y:S01]  /*b2d0*/  BPT.TRAP 0x1 ;  /* 0x000000040000795c */ /* 0x000fe20000300000 */
.L_x_9785:
[----:B------:R-:W-:Y:S01]  /*b2e0*/  IMAD R5, R207, 0x8, R19 ;  /* 0x00000008cf057824 */ /* 0x000fe200078e0213 */
[----:B------:R-:W-:-:S04]  /*b2f0*/  SHF.L.U32 R6, R218, 0x1f, RZ ;  /* 0x0000001fda067819 */ /* 0x000fc800000006ff */
[----:B------:R0:W1:Y:S01]  /*b300*/  SYNCS.PHASECHK.TRANS64.TRYWAIT P2, [R5+URZ+0x22830], R6 ;  /* 0x02283006050075a7 */ /* 0x000062000804017f */
[----:B------:R-:W-:Y:S05]  /*b310*/  @!P0 BRA `(.L_x_9786) ;  /* 0x0000000000048947 */ /* 0x000fea0003800000 */
[----:B------:R-:W-:Y:S01]  /*b320*/  BPT.TRAP 0x1 ;  /* 0x000000040000795c */ /* 0x000fe20000300000 */
.L_x_9786:
[----:B------:R-:W2:Y:S01]  /*b330*/  LDL R0, [R1+0x10] ;  /* 0x0000100001007983 */ /* 0x000ea20000100800 */
[----:B------:R-:W-:Y:S02]  /*b340*/  IMAD.MOV.U32 R157, RZ, RZ, 0x40000040 ;  /* 0x40000040ff9d7424 */ /* 0x000fe400078e00ff */
[----:B--2---:R-:W-:Y:S01]  /*b350*/  IMAD R156, R207, 0x300, R0 ;  /* 0x00000300cf9c7824 */ /* 0x004fe200078e0200 */
[----:B-1----:R-:W-:Y:S06]  /*b360*/  @P2 BRA `(.L_x_9787) ;  /* 0x0000000000082947 */ /* 0x002fec0003800000 */
[----:B------:R-:W1:Y:S02]  /*b370*/  SYNCS.PHASECHK.TRANS64.TRYWAIT P2, [R5+URZ+0x22830], R6 ;  /* 0x02283006050075a7 */ /* 0x000e64000804017f */
[----:B-1----:R-:W-:Y:S05]  /*b380*/  @!P2 BRA `(.L_x_9788) ;  /* 0x000000f80020a947 */ /* 0x002fea0003800000 */
.L_x_9787:
[----:B------:R-:W-:Y:S05]  /*b390*/  WARPSYNC.ALL ;  /* 0x0000000000007948 */ /* 0x000fea0003800000 */
[C---:B------:R-:W-:Y:S01]  /*b3a0*/  R2UR UR6, R156.reuse ;  /* 0x000000009c0672ca */ /* 0x040fe200000e0000 */
[----:B------:R-:W-:Y:S01]  /*b3b0*/  VIADD R152, R156, 0x4 ;  /* 0x000000049c987836 */ /* 0x000fe20000000000 */
[----:B------:R-:W-:Y:S01]  /*b3c0*/  R2UR UR7, R157 ;  /* 0x000000009d0772ca */ /* 0x000fe200000e0000 */
[----:B------:R-:W-:Y:S01]  /*b3d0*/  IMAD.MOV.U32 R155, RZ, RZ, 0x40000040 ;  /* 0x40000040ff9b7424 */ /* 0x000fe200078e00ff */
[----:B------:R-:W-:Y:S01]  /*b3e0*/  R2UR UR4, R8 ;  /* 0x00000000080472ca */ /* 0x000fe200000e0000 */
[----:B------:R-:W-:Y:S01]  /*b3f0*/  IMAD.MOV.U32 R153, RZ, RZ, 0x40000040 ;  /* 0x40000040ff997424 */ /* 0x000fe200078e00ff */
[----:B------:R-:W-:Y:S01]  /*b400*/  R2UR UR5, R9 ;  /* 0x00000000090572ca */ /* 0x000fe200000e0000 */
[----:B------:R-:W-:Y:S01]  /*b410*/  IMAD.MOV.U32 R157, RZ, RZ, 0x40000040 ;  /* 0x40000040ff9d7424 */ /* 0x000fe200078e00ff */
[C---:B------:R-:W-:Y:S01]  /*b420*/  IADD3 R154, R156.reuse, 0x2, RZ ;  /* 0x000000029c9a7810 */ /* 0x040fe20007ffe0ff */
[----:B------:R-:W-:Y:S01]  /*b430*/  VIADD R156, R156, 0x6 ;  /* 0x000000069c9c7836 */ /* 0x000fe20000000000 */
[----:B------:R-:W-:Y:S01]  /*b440*/  R2UR UR11, R155 ;  /* 0x000000009b0b72ca */ /* 0x000fe200000e0000 */
[----:B------:R-:W2:Y:S01]  /*b450*/  S2R R0, SR_TID.X ;  /* 0x0000000000007919 */ /* 0x000ea20000002100 */
        /* <DEDUP_REMOVED lines=9> */
[----:B------:R-:W-:Y:S01]  /*b4f0*/  HGMMA.64x96x16.F32 R152, gdesc[UR4], RZ, !UPT, gsb0 ;  /* 0x01600000049879f0 */ /* 0x000fe2000c0008ff */
[----:B------:R-:W-:Y:S02]  /*b500*/  R2UR UR13, R15 ;  /* 0x000000000f0d72ca */ /* 0x000fe400000e0000 */
[----:B------:R-:W-:Y:S02]  /*b510*/  R2UR UR16, R12 ;  /* 0x000000000c1072ca */ /* 0x000fe400000e0000 */
[----:B------:R-:W-:Y:S02]  /*b520*/  R2UR UR17, R13 ;  /* 0x000000000d1172ca */ /* 0x000fe400000e0000 */
[----:B--2---:R-:W-:-:S04]  /*b530*/  SHF.R.U32.HI R0, RZ, 0x7, R0 ;  /* 0x00000007ff007819 */ /* 0x004fc80000011600 */
        /* <DEDUP_REMOVED lines=14> */
.L_x_9789:
        /* <DEDUP_REMOVED lines=24> */
[----:B------:R-:W3:Y:S02]  /*b7a0*/  SHFL.BFLY PT, R3, R0, 0x2, 0x1f ;  /* 0x0c401f0000037f89 */ /* 0x000ee400000e0000 */
[----:B---3--:R-:W-:-:S05]  /*b7b0*/  FMNMX.FTZ R0, R0, R3, !PT ;  /* 0x0000000300007209 */ /* 0x008fca0007810000 */
[----:B------:R-:W3:Y:S02]  /*b7c0*/  SHFL.BFLY PT, R3, R0, 0x1, 0x1f ;  /* 0x0c201f0000037f89 */ /* 0x000ee400000e0000 */
[----:B---3--:R-:W-:Y:S02]  /*b7d0*/  FMNMX.FTZ R0, R0, R3, !PT ;  /* 0x0000000300007209 */ /* 0x008fe40007810000 */
[----:B------:R-:W3:Y:S03]  /*b7e0*/  LDC R3, c[0x0][0x988] ;  /* 0x00026200ff037b82 */ /* 0x000ee60000000800 */
[C---:B------:R-:W-:Y:S01]  /*b7f0*/  FADD.FTZ R202, -R0.reuse, R202 ;  /* 0x000000ca00ca7221 */ /* 0x040fe20000010100 */
[----:B---3--:R-:W-:-:S04]  /*b800*/  FMUL.FTZ R200, R0, R3 ;  /* 0x0000000300c87220 */ /* 0x008fc80000410000 */
[-CC-:B------:R-:W-:Y:S01]  /*b810*/  FFMA.FTZ R203, R172, R3.reuse, -R200.reuse ;  /* 0x00000003accb7223 */ /* 0x180fe200000108c8 */
[-CC-:B------:R-:W-:Y:S01]  /*b820*/  FFMA.FTZ R152, R152, R3.reuse, -R200.reuse ;  /* 0x0000000398987223 */ /* 0x180fe200000108c8 */
[-CC-:B------:R-:W-:Y:S01]  /*b830*/  FFMA.FTZ R153, R153, R3.reuse, -R200.reuse ;  /* 0x0000000399997223 */ /* 0x180fe200000108c8 */
[-C--:B------:R-:W-:Y:S01]  /*b840*/  FMUL.FTZ R172, R202, R3.reuse ;  /* 0x00000003caac7220 */ /* 0x080fe20000410000 */
        /* <DEDUP_REMOVED lines=18> */
[-CC-:B------:R-:W-:Y:S01]  /*b970*/  FFMA.FTZ R189, R189, R3.reuse, -R200.reuse ;  /* 0x00000003bdbd7223 */ /* 0x180fe200000108c8 */
[----:B------:R-:W4:Y:S01]  /*b980*/  MUFU.EX2 R153, R153 ;  /* 0x0000009900997308 */ /* 0x000f220000000800 */
[-CC-:B------:R-:W-:Y:S01]  /*b990*/  FFMA.FTZ R192, R192, R3.reuse, -R200.reuse ;  /* 0x00000003c0c07223 */ /* 0x180fe200000108c8 */
[-CC-:B------:R-:W-:Y:S01]  /*b9a0*/  FFMA.FTZ R193, R193, R3.reuse, -R200.reuse ;  /* 0x00000003c1c17223 */ /* 0x180fe200000108c8 */
[-CC-:B------:R-:W-:Y:S01]  /*b9b0*/  FFMA.FTZ R196, R196, R3.reuse, -R200.reuse ;  /* 0x00000003c4c47223 */ /* 0x180fe200000108c8 */
[----:B------:R-:W-:-:S04]  /*b9c0*/  FFMA.FTZ R197, R197, R3, -R200 ;  /* 0x00000003c5c57223 */ /* 0x000fc800000108c8 */
[----:B------:R-:W5:Y:S01]  /*b9d0*/  MUFU.EX2 R156, R156 ;  /* 0x0000009c009c7308 */ /* 0x000f620000000800 */
[----:B---3--:R-:W-:Y:S01]  /*b9e0*/  FFMA.FTZ R10, R172, R10, R152 ;  /* 0x0000000aac0a7223 */ /* 0x008fe20000010098 */
[-C--:B------:R-:W-:Y:S01]  /*b9f0*/  FMUL.FTZ R24, R24, R172.reuse ;  /* 0x000000ac18187220 */ /* 0x080fe20000410000 */
[-C--:B------:R-:W-:Y:S01]  /*ba00*/  FMUL.FTZ R25, R25, R172.reuse ;  /* 0x000000ac19197220 */ /* 0x080fe20000410000 */
[-C--:B------:R-:W-:Y:S01]  /*ba10*/  FMUL.FTZ R28, R28, R172.reuse ;  /* 0x000000ac1c1c7220 */ /* 0x080fe20000410000 */
[-C--:B------:R-:W-:Y:S01]  /*ba20*/  FMUL.FTZ R29, R29, R172.reuse ;  /* 0x000000ac1d1d7220 */ /* 0x080fe20000410000 */
[-C--:B------:R-:W-:Y:S01]  /*ba30*/  FMUL.FTZ R32, R32, R172.reuse ;  /* 0x000000ac20207220 */ /* 0x080fe20000410000 */
[----:B------:R-:W-:Y:S01]  /*ba40*/  FMUL.FTZ R33, R33, R172 ;  /* 0x000000ac21217220 */ /* 0x000fe20000410000 */
[----:B------:R-:W3:Y:S01]  /*ba50*/  MUFU.EX2 R157, R157 ;  /* 0x0000009d009d7308 */ /* 0x000ee20000000800 */
[C---:B----4-:R-:W-:Y:S01]  /*ba60*/  F2FP.F16.F32.PACK_AB R200, R153.reuse, R152 ;  /* 0x0000009899c8723e */ /* 0x050fe200000000ff */
[----:B------:R-:W-:Y:S01]  /*ba70*/  FADD.FTZ R10, R153, R10 ;  /* 0x0000000a990a7221 */ /* 0x000fe20000010000 */
[----:B------:R-:W-:Y:S01]  /*ba80*/  FMNMX.FTZ R152, R154, R201, !PT ;  /* 0x000000c99a987209 */ /* 0x000fe20007810000 */
[-C--:B------:R-:W-:Y:S01]  /*ba90*/  FMUL.FTZ R36, R36, R172.reuse ;  /* 0x000000ac24247220 */ /* 0x080fe20000410000 */
[-C--:B------:R-:W-:Y:S01]  /*baa0*/  FMUL.FTZ R37, R37, R172.reuse ;  /* 0x000000ac25257220 */ /* 0x080fe20000410000 */
[----:B------:R-:W-:Y:S01]  /*bab0*/  FMUL.FTZ R40, R40, R172 ;  /* 0x000000ac28287220 */ /* 0x000fe20000410000 */
[----:B------:R-:W-:Y:S01]  /*bac0*/  FMNMX.FTZ R152, R155, R152, !PT ;  /* 0x000000989b987209 */ /* 0x000fe20007810000 */
[----:B------:R4:W-:Y:S01]  /*bad0*/  MUFU.EX2 R227, R203 ;  /* 0x000000cb00e37308 */ /* 0x0009e20000000800 */
[----:B-----5:R-:W-:Y:S01]  /*bae0*/  FADD.FTZ R10, R156, R10 ;  /* 0x0000000a9c0a7221 */ /* 0x020fe20000010000 */
[----:B------:R-:W-:Y:S01]  /*baf0*/  FMUL.FTZ R41, R41, R172 ;  /* 0x000000ac29297220 */ /* 0x000fe20000410000 */
[----:B------:R-:W-:Y:S01]  /*bb00*/  FMNMX.FTZ R152, R158, R152, !PT ;  /* 0x000000989e987209 */ /* 0x000fe20007810000 */
[-C--:B------:R-:W-:Y:S01]  /*bb10*/  FMUL.FTZ R44, R44, R172.reuse ;  /* 0x000000ac2c2c7220 */ /* 0x080fe20000410000 */
[-C--:B------:R-:W-:Y:S01]  /*bb20*/  FMUL.FTZ R45, R45, R172.reuse ;  /* 0x000000ac2d2d7220 */ /* 0x080fe20000410000 */
[----:B------:R-:W-:Y:S01]  /*bb30*/  FMUL.FTZ R48, R48, R172 ;  /* 0x000000ac30307220 */ /* 0x000fe20000410000 */
[----:B------:R-:W-:Y:S01]  /*bb40*/  FMNMX.FTZ R152, R159, R152, !PT ;  /* 0x000000989f987209 */ /* 0x000fe20007810000 */
[----:B------:R-:W-:Y:S01]  /*bb50*/  MUFU.EX2 R225, R176 ;  /* 0x000000b000e17308 */ /* 0x000fe20000000800 */
[C---:B---3--:R-:W-:Y:S01]  /*bb60*/  F2FP.F16.F32.PACK_AB R202, R157.reuse, R156 ;  /* 0x0000009c9dca723e */ /* 0x048fe200000000ff */
[----:B------:R-:W-:Y:S01]  /*bb70*/  FADD.FTZ R10, R157, R10 ;  /* 0x0000000a9d0a7221 */ /* 0x000fe20000010000 */
[----:B------:R-:W-:Y:S01]  /*bb80*/  FMNMX.FTZ R152, R162, R152, !PT ;  /* 0x00000098a2987209 */ /* 0x000fe20007810000 */
[----:B----4-:R-:W3:Y:S01]  /*bb90*/  S2R R203, SR_CgaCtaId ;  /* 0x0000000000cb7919 */ /* 0x010ee20000008800 */
        /* <DEDUP_REMOVED lines=77> */
[-C--:B------:R-:W-:Y:S01]  /*c070*/  FMUL.FTZ R145, R145, R172.reuse ;  /* 0x000000ac91917220 */ /* 0x080fe20000410000 */
[-C--:B------:R-:W-:Y:S01]  /*c080*/  FMUL.FTZ R148, R148, R172.reuse ;  /* 0x000000ac94947220 */ /* 0x080fe20000410000 */
[----:B------:R-:W4:Y:S01]  /*c090*/  SHFL.BFLY PT, R156, R153, 0x2, 0x1f ;  /* 0x0c401f00999c7f89 */ /* 0x000f2200000e0000 */
[----:B------:R-:W-:-:S03]  /*c0a0*/  FMUL.FTZ R149, R149, R172 ;  /* 0x000000ac95957220 */ /* 0x000fc60000410000 */
[----:B------:R-:W5:Y:S08]  /*c0b0*/  MUFU.EX2 R152, R160 ;  /* 0x000000a000987308 */ /* 0x000f700000000800 */
[----:B------:R-:W-:Y:S08]  /*c0c0*/  MUFU.EX2 R160, R177 ;  /* 0x000000b100a07308 */ /* 0x000ff00000000800 */
[----:B------:R-:W-:Y:S01]  /*c0d0*/  MUFU.EX2 R189, R189 ;  /* 0x000000bd00bd7308 */ /* 0x000fe20000000800 */
[----:B-----5:R-:W-:Y:S01]  /*c0e0*/  FADD.FTZ R10, R152, R10 ;  /* 0x0000000a980a7221 */ /* 0x020fe20000010000 */
[----:B------:R-:W-:-:S02]  /*c0f0*/  F2FP.F16.F32.PACK_AB R152, R161, R152 ;  /* 0x00000098a198723e */ /* 0x000fc400000000ff */
[----:B----4-:R-:W-:-:S04]  /*c100*/  FMNMX.FTZ R153, R153, R156, !PT ;  /* 0x0000009c99997209 */ /* 0x010fc80007810000 */
[----:B------:R4:W-:Y:S01]  /*c110*/  MUFU.EX2 R156, R169 ;  /* 0x000000a9009c7308 */ /* 0x0009e20000000800 */
[----:B------:R-:W5:Y:S07]  /*c120*/  SHFL.BFLY PT, R157, R153, 0x1, 0x1f ;  /* 0x0c201f00999d7f89 */ /* 0x000f6e00000e0000 */
[----:B------:R-:W-:Y:S08]  /*c130*/  MUFU.EX2 R192, R192 ;  /* 0x000000c000c07308 */ /* 0x000ff00000000800 */
[----:B------:R-:W-:Y:S08]  /*c140*/  MUFU.EX2 R168, R193 ;  /* 0x000000c100a87308 */ /* 0x000ff00000000800 */
[----:B------:R-:W-:Y:S01]  /*c150*/  MUFU.EX2 R196, R196 ;  /* 0x000000c400c47308 */ /* 0x000fe20000000800 */
[----:B-----5:R-:W-:-:S05]  /*c160*/  FMNMX.FTZ R176, R153, R157, !PT ;  /* 0x0000009d99b07209 */ /* 0x020fca0007810000 */
[C---:B------:R-:W-:Y:S01]  /*c170*/  FMUL.FTZ R226, R176.reuse, R3 ;  /* 0x00000003b0e27220 */ /* 0x040fe20000410000 */
[----:B------:R-:W-:-:S03]  /*c180*/  FADD.FTZ R153, -R176, R201 ;  /* 0x000000c9b0997221 */ /* 0x000fc60000010100 */
[-CC-:B------:R-:W-:Y:S01]  /*c190*/  FFMA.FTZ R154, R154, R3.reuse, -R226.reuse ;  /* 0x000000039a9a7223 */ /* 0x180fe200000108e2 */
[-C--:B------:R-:W-:Y:S01]  /*c1a0*/  FMUL.FTZ R153, R153, R3.reuse ;  /* 0x0000000399997220 */ /* 0x080fe20000410000 */
[-CC-:B------:R-:W-:Y:S01]  /*c1b0*/  FFMA.FTZ R155, R155, R3.reuse, -R226.reuse ;  /* 0x000000039b9b7223 */ /* 0x180fe200000108e2 */
[-CC-:B----4-:R-:W-:Y:S01]  /*c1c0*/  FFMA.FTZ R169, R174, R3.reuse, -R226.reuse ;  /* 0x00000003aea97223 */ /* 0x190fe200000108e2 */
[-CC-:B------:R-:W-:Y:S01]  /*c1d0*/  FFMA.FTZ R158, R158, R3.reuse, -R226.reuse ;  /* 0x000000039e9e7223 */ /* 0x180fe200000108e2 */
[----:B------:R-:W4:Y:S01]  /*c1e0*/  MUFU.EX2 R174, R153 ;  /* 0x0000009900ae7308 */ /* 0x000f220000000800 */
        /* <DEDUP_REMOVED lines=15> */
[----:B------:R-:W5:Y:S01]  /*c2e0*/  MUFU.EX2 R155, R155 ;  /* 0x0000009b009b7308 */ /* 0x000f620000000800 */
[-CC-:B------:R-:W-:Y:S01]  /*c2f0*/  FFMA.FTZ R190, R190, R3.reuse, -R226.reuse ;  /* 0x00000003bebe7223 */ /* 0x180fe200000108e2 */
[-CC-:B------:R-:W-:Y:S01]  /*c300*/  FFMA.FTZ R191, R191, R3.reuse, -R226.reuse ;  /* 0x00000003bfbf7223 */ /* 0x180fe200000108e2 */
[-CC-:B------:R-:W-:Y:S01]  /*c310*/  FFMA.FTZ R194, R194, R3.reuse, -R226.reuse ;  /* 0x00000003c2c27223 */ /* 0x180fe200000108e2 */
[-CC-:B------:R-:W-:Y:S01]  /*c320*/  FFMA.FTZ R195, R195, R3.reuse, -R226.reuse ;  /* 0x00000003c3c37223 */ /* 0x180fe200000108e2 */
[-CC-:B------:R-:W-:Y:S01]  /*c330*/  FFMA.FTZ R198, R198, R3.reuse, -R226.reuse ;  /* 0x00000003c6c67223 */ /* 0x180fe200000108e2 */
[----:B------:R-:W-:Y:S01]  /*c340*/  FFMA.FTZ R199, R199, R3, -R226 ;  /* 0x00000003c7c77223 */ /* 0x000fe200000108e2 */
[-C--:B----4-:R-:W-:Y:S01]  /*c350*/  FMUL.FTZ R26, R26, R174.reuse ;  /* 0x000000ae1a1a7220 */ /* 0x090fe20000410000 */
        /* <DEDUP_REMOVED lines=9> */
[----:B----4-:R-:W-:Y:S01]  /*c3f0*/  VIADD R162, R5, 0x22840 ;  /* 0x0002284005a27836 */ /* 0x010fe20000000000 */
[----:B-----5:R-:W-:Y:S01]  /*c400*/  F2FP.F16.F32.PACK_AB R201, R155, R154 ;  /* 0x0000009a9bc9723e */ /* 0x020fe200000000ff */
[-C--:B------:R-:W-:Y:S01]  /*c410*/  FMUL.FTZ R42, R42, R174.reuse ;  /* 0x000000ae2a2a7220 */ /* 0x080fe20000410000 */
[-C--:B------:R-:W-:Y:S01]  /*c420*/  FMUL.FTZ R43, R43, R174.reuse ;  /* 0x000000ae2b2b7220 */ /* 0x080fe20000410000 */
[-C--:B------:R-:W-:Y:S01]  /*c430*/  FMUL.FTZ R46, R46, R174.reuse ;  /* 0x000000ae2e2e7220 */ /* 0x080fe20000410000 */
[----:B---3--:R-:W-:Y:S01]  /*c440*/  PRMT R162, R203, 0x654, R162 ;  /* 0x00000654cba27816 */ /* 0x008fe200000000a2 */
[-C--:B------:R-:W-:Y:S01]  /*c450*/  FMUL.FTZ R47, R47, R174.reuse ;  /* 0x000000ae2f2f7220 */ /* 0x080fe20000410000 */
[----:B------:R-:W3:Y:S01]  /*c460*/  MUFU.EX2 R159, R159 ;  /* 0x0000009f009f7308 */ /* 0x000ee20000000800 */
[-C--:B------:R-:W-:Y:S01]  /*c470*/  FMUL.FTZ R50, R50, R174.reuse ;  /* 0x000000ae32327220 */ /* 0x080fe20000410000 */
[----:B------:R4:W-:Y:S01]  /*c480*/  SYNCS.ARRIVE.TRANS64.RED.A1T0 RZ, [R162+URZ], RZ ;  /* 0x000000ffa2ff79a7 */ /* 0x0009e2000810043f */
[-C--:B------:R-:W-:Y:S01]  /*c490*/  FMUL.FTZ R51, R51, R174.reuse ;  /* 0x000000ae33337220 */ /* 0x080fe20000410000 */
[-C--:B------:R-:W-:Y:S01]  /*c4a0*/  FMUL.FTZ R54, R54, R174.reuse ;  /* 0x000000ae36367220 */ /* 0x080fe20000410000 */
[-C--:B------:R-:W-:Y:S01]  /*c4b0*/  FMUL.FTZ R55, R55, R174.reuse ;  /* 0x000000ae37377220 */ /* 0x080fe20000410000 */
[-C--:B------:R-:W-:Y:S01]  /*c4c0*/  FMUL.FTZ R58, R58, R174.reuse ;  /* 0x000000ae3a3a7220 */ /* 0x080fe20000410000 */
[-C--:B------:R-:W-:Y:S01]  /*c4d0*/  FMUL.FTZ R59, R59, R174.reuse ;  /* 0x000000ae3b3b7220 */ /* 0x080fe20000410000 */
[----:B------:R-:W5:Y:S01]  /*c4e0*/  MUFU.EX2 R163, R163 ;  /* 0x000000a300a37308 */ /* 0x000f620000000800 */
[-C--:B------:R-:W-:Y:S01]  /*c4f0*/  FMUL.FTZ R62, R62, R174.reuse ;  /* 0x000000ae3e3e7220 */ /* 0x080fe20000410000 */
[----:B----4-:R-:W-:Y:S01]  /*c500*/  FFMA.FTZ R162, R174, R7, R154 ;  /* 0x00000007aea27223 */ /* 0x010fe2000001009a */
[----:B------:R-:W-:Y:S01]  /*c510*/  FADD.FTZ R7, R161, R10 ;  /* 0x0000000aa1077221 */ /* 0x000fe20000010000 */
[----:B------:R-:W-:Y:S01]  /*c520*/  F2FP.F16.F32.PACK_AB R154, R165, R229 ;  /* 0x000000e5a59a723e */ /* 0x000fe200000000ff */
[----:B------:R-:W-:Y:S01]  /*c530*/  FMUL.FTZ R63, R63, R174 ;  /* 0x000000ae3f3f7220 */ /* 0x000fe20000410000 */
[----:B------:R-:W-:Y:S01]  /*c540*/  FADD.FTZ R162, R155, R162 ;  /* 0x000000a29ba27221 */ /* 0x000fe20000010000 */
[----:B------:R-:W-:Y:S01]  /*c550*/  FADD.FTZ R7, R229, R7 ;  /* 0x00000007e5077221 */ /* 0x000fe20000010000 */
[----:B------:R-:W4:Y:S01]  /*c560*/  MUFU.EX2 R166, R166 ;  /* 0x000000a600a67308 */ /* 0x000f220000000800 */
[----:B---3--:R-:W-:Y:S01]  /*c570*/  F2FP.F16.F32.PACK_AB R203, R159, R158 ;  /* 0x0000009e9fcb723e */ /* 0x008fe200000000ff */
[----:B------:R-:W-:Y:S01]  /*c580*/  FADD.FTZ R162, R158, R162 ;  /* 0x000000a29ea27221 */ /* 0x000fe20000010000 */
[----:B------:R-:W-:Y:S01]  /*c590*/  FADD.FTZ R7, R165, R7 ;  /* 0x00000007a5077221 */ /* 0x000fe20000010000 */
[----:B------:R-:W-:Y:S01]  /*c5a0*/  F2FP.F16.F32.PACK_AB R158, R173, R227 ;  /* 0x000000e3ad9e723e */ /* 0x000fe200000000ff */
[-C--:B------:R-:W-:Y:S01]  /*c5b0*/  FMUL.FTZ R66, R66, R174.reuse ;  /* 0x000000ae42427220 */ /* 0x080fe20000410000 */
[----:B------:R-:W-:Y:S01]  /*c5c0*/  FADD.FTZ R162, R159, R162 ;  /* 0x000000a29fa27221 */ /* 0x000fe20000010000 */
[----:B------:R-:W-:Y:S01]  /*c5d0*/  FADD.FTZ R7, R228, R7 ;  /* 0x00000007e4077221 */ /* 0x000fe20000010000 */
[----:B------:R-:W3:Y:S01]  /*c5e0*/  MUFU.EX2 R167, R167 ;  /* 0x000000a700a77308 */ /* 0x000ee20000000800 */
[-C--:B------:R-:W-:Y:S01]  /*c5f0*/  FMUL.FTZ R67, R67, R174.reuse ;  /* 0x000000ae43437220 */ /* 0x080fe20000410000 */
[----:B------:R-:W-:Y:S01]  /*c600*/  FADD.FTZ R162, R153, R162 ;  /* 0x000000a299a27221 */ /* 0x000fe20000010000 */
[----:B------:R-:W-:Y:S01]  /*c610*/  FADD.FTZ R7, R156, R7 ;  /* 0x000000079c077221 */ /* 0x000fe20000010000 */
[C---:B-----5:R-:W-:Y:S01]  /*c620*/  F2FP.F16.F32.PACK_AB R153, R163.reuse, R153 ;  /* 0x00000099a399723e */ /* 0x060fe200000000ff */
[----:B------:R-:W-:Y:S01]  /*c630*/  FMUL.FTZ R70, R70, R174 ;  /* 0x000000ae46467220 */ /* 0x000fe20000410000 */
[----:B------:R-:W-:Y:S01]  /*c640*/  FADD.FTZ R162, R163, R162 ;  /* 0x000000a2a3a27221 */ /* 0x000fe20000010000 */
[----:B------:R-:W-:Y:S01]  /*c650*/  FADD.FTZ R7, R227, R7 ;  /* 0x00000007e3077221 */ /* 0x000fe20000010000 */
[----:B------:R-:W5:Y:S01]  /*c660*/  MUFU.EX2 R157, R157 ;  /* 0x0000009d009d7308 */ /* 0x000f620000000800 */
[----:B------:R-:W-:Y:S01]  /*c670*/  F2FP.F16.F32.PACK_AB R156, R156, R228 ;  /* 0x000000e49c9c723e */ /* 0x000fe200000000ff */
[----:B----4-:R-:W-:Y:S01]  /*c680*/  FADD.FTZ R162, R166, R162 ;  /* 0x000000a2a6a27221 */ /* 0x010fe20000010000 */
[----:B------:R-:W-:Y:S01]  /*c690*/  FADD.FTZ R7, R173, R7 ;  /* 0x00000007ad077221 */ /* 0x000fe20000010000 */
[-C--:B------:R-:W-:Y:S01]  /*c6a0*/  FMUL.FTZ R71, R71, R174.reuse ;  /* 0x000000ae47477220 */ /* 0x080fe20000410000 */
[-C--:B------:R-:W-:Y:S01]  /*c6b0*/  FMUL.FTZ R74, R74, R174.reuse ;  /* 0x000000ae4a4a7220 */ /* 0x080fe20000410000 */
[----:B------:R-:W-:Y:S01]  /*c6c0*/  FMUL.FTZ R75, R75, R174 ;  /* 0x000000ae4b4b7220 */ /* 0x000fe20000410000 */
[----:B------:R-:W-:Y:S01]  /*c6d0*/  FADD.FTZ R7, R225, R7 ;  /* 0x00000007e1077221 */ /* 0x000fe20000010000 */
[----:B------:R-:W4:Y:S01]  /*c6e0*/  MUFU.EX2 R171, R171 ;  /* 0x000000ab00ab7308 */ /* 0x000f220000000800 */
[C---:B---3--:R-:W-:Y:S01]  /*c6f0*/  FADD.FTZ R162, R167.reuse, R162 ;  /* 0x000000a2a7a27221 */ /* 0x048fe20000010000 */
[----:B------:R-:W-:Y:S01]  /*c700*/  F2FP.F16.F32.PACK_AB R155, R167, R166 ;  /* 0x000000a6a79b723e */ /* 0x000fe200000000ff */
[C---:B------:R-:W-:Y:S01]  /*c710*/  FADD.FTZ R7, R160.reuse, R7 ;  /* 0x00000007a0077221 */ /* 0x040fe20000010000 */
[----:B------:R-:W-:Y:S01]  /*c720*/  F2FP.F16.F32.PACK_AB R160, R160, R225 ;  /* 0x000000e1a0a0723e */ /* 0x000fe200000000ff */
[----:B------:R-:W-:Y:S01]  /*c730*/  FMUL.FTZ R78, R78, R174 ;  /* 0x000000ae4e4e7220 */ /* 0x000fe20000410000 */
[----:B------:R-:W-:Y:S01]  /*c740*/  F2FP.F16.F32.PACK_AB R166, R189, R188 ;  /* 0x000000bcbda6723e */ /* 0x000fe200000000ff */
[----:B------:R-:W-:Y:S01]  /*c750*/  FADD.FTZ R7, R180, R7 ;  /* 0x00000007b4077221 */ /* 0x000fe20000010000 */
[----:B------:R-:W3:Y:S01]  /*c760*/  MUFU.EX2 R169, R169 ;  /* 0x000000a900a97308 */ /* 0x000ee20000000800 */
[----:B-----5:R-:W-:Y:S01]  /*c770*/  FADD.FTZ R162, R157, R162 ;  /* 0x000000a29da27221 */ /* 0x020fe20000010000 */
[-C--:B------:R-:W-:Y:S01]  /*c780*/  FMUL.FTZ R79, R79, R174.reuse ;  /* 0x000000ae4f4f7220 */ /* 0x080fe20000410000 */
[----:B------:R-:W-:Y:S01]  /*c790*/  FADD.FTZ R7, R181, R7 ;  /* 0x00000007b5077221 */ /* 0x000fe20000010000 */
[-C--:B------:R-:W-:Y:S01]  /*c7a0*/  FMUL.FTZ R82, R82, R174.reuse ;  /* 0x000000ae52527220 */ /* 0x080fe20000410000 */
[-C--:B------:R-:W-:Y:S01]  /*c7b0*/  FMUL.FTZ R83, R83, R174.reuse ;  /* 0x000000ae53537220 */ /* 0x080fe20000410000 */
[----:B------:R-:W-:Y:S01]  /*c7c0*/  FMUL.FTZ R86, R86, R174 ;  /* 0x000000ae56567220 */ /* 0x000fe20000410000 */
[----:B------:R-:W-:Y:S01]  /*c7d0*/  FADD.FTZ R7, R184, R7 ;  /* 0x00000007b8077221 */ /* 0x000fe20000010000 */
[----:B------:R-:W5:Y:S01]  /*c7e0*/  MUFU.EX2 R175, R175 ;  /* 0x000000af00af7308 */ /* 0x000f620000000800 */
[C---:B----4-:R-:W-:Y:S01]  /*c7f0*/  FADD.FTZ R162, R171.reuse, R162 ;  /* 0x000000a2aba27221 */ /* 0x050fe20000010000 */
[----:B------:R-:W-:Y:S01]  /*c800*/  F2FP.F16.F32.PACK_AB R157, R171, R157 ;  /* 0x0000009dab9d723e */ /* 0x000fe200000000ff */
[C---:B------:R-:W-:Y:S01]  /*c810*/  FADD.FTZ R7, R164.reuse, R7 ;  /* 0x00000007a4077221 */ /* 0x040fe20000010000 */
[----:B------:R-:W-:Y:S01]  /*c820*/  F2FP.F16.F32.PACK_AB R164, R164, R184 ;  /* 0x000000b8a4a4723e */ /* 0x000fe200000000ff */
[-C--:B------:R-:W-:Y:S01]  /*c830*/  FMUL.FTZ R87, R87, R174.reuse ;  /* 0x000000ae57577220 */ /* 0x080fe20000410000 */
[-C--:B------:R-:W-:Y:S01]  /*c840*/  FMUL.FTZ R90, R90, R174.reuse ;  /* 0x000000ae5a5a7220 */ /* 0x080fe20000410000 */
[----:B------:R-:W-:Y:S01]  /*c850*/  FADD.FTZ R7, R188, R7 ;  /* 0x00000007bc077221 */ /* 0x000fe20000010000 */
[----:B------:R-:W4:Y:S01]  /*c860*/  MUFU.EX2 R178, R178 ;  /* 0x000000b200b27308 */ /* 0x000f220000000800 */
[----:B---3--:R-:W-:Y:S01]  /*c870*/  FADD.FTZ R162, R169, R162 ;  /* 0x000000a2a9a27221 */ /* 0x008fe20000010000 */
[-C--:B------:R-:W-:Y:S01]  /*c880*/  FMUL.FTZ R91, R91, R174.reuse ;  /* 0x000000ae5b5b7220 */ /* 0x080fe20000410000 */
[----:B------:R-:W-:Y:S01]  /*c890*/  FADD.FTZ R7, R189, R7 ;  /* 0x00000007bd077221 */ /* 0x000fe20000010000 */
[-C--:B------:R-:W-:Y:S01]  /*c8a0*/  FMUL.FTZ R94, R94, R174.reuse ;  /* 0x000000ae5e5e7220 */ /* 0x080fe20000410000 */
[-C--:B------:R-:W-:Y:S01]  /*c8b0*/  FMUL.FTZ R95, R95, R174.reuse ;  /* 0x000000ae5f5f7220 */ /* 0x080fe20000410000 */
[----:B------:R-:W-:Y:S01]  /*c8c0*/  FMUL.FTZ R98, R98, R174 ;  /* 0x000000ae62627220 */ /* 0x000fe20000410000 */
[----:B------:R-:W-:Y:S01]  /*c8d0*/  FADD.FTZ R7, R192, R7 ;  /* 0x00000007c0077221 */ /* 0x000fe20000010000 */
[----:B------:R-:W3:Y:S01]  /*c8e0*/  MUFU.EX2 R179, R179 ;  /* 0x000000b300b37308 */ /* 0x000ee20000000800 */
[C---:B-----5:R-:W-:Y:S01]  /*c8f0*/  FADD.FTZ R162, R175.reuse, R162 ;  /* 0x000000a2afa27221 */ /* 0x060fe20000010000 */
[----:B------:R-:W-:Y:S01]  /*c900*/  F2FP.F16.F32.PACK_AB R159, R175, R169 ;  /* 0x000000a9af9f723e */ /* 0x000fe200000000ff */
[C---:B------:R-:W-:Y:S01]  /*c910*/  FADD.FTZ R7, R168.reuse, R7 ;  /* 0x00000007a8077221 */ /* 0x040fe20000010000 */
[----:B------:R-:W-:Y:S01]  /*c920*/  F2FP.F16.F32.PACK_AB R168, R168, R192 ;  /* 0x000000c0a8a8723e */ /* 0x000fe200000000ff */
[-C--:B------:R-:W-:Y:S01]  /*c930*/  FMUL.FTZ R99, R99, R174.reuse ;  /* 0x000000ae63637220 */ /* 0x080fe20000410000 */
[-C--:B------:R-:W-:Y:S01]  /*c940*/  FMUL.FTZ R102, R102, R174.reuse ;  /* 0x000000ae66667220 */ /* 0x080fe20000410000 */
[----:B------:R-:W-:Y:S01]  /*c950*/  FADD.FTZ R173, R196, R7 ;  /* 0x00000007c4ad7221 */ /* 0x000fe20000010000 */
        /* <DEDUP_REMOVED lines=15> */
[----:B------:R-:W-:Y:S01]  /*ca50*/  FMUL.FTZ R123, R123, R174 ;  /* 0x000000ae7b7b7220 */ /* 0x000fe20000410000 */
[----:B------:R-:W3:Y:S01]  /*ca60*/  MUFU.EX2 R186, R186 ;  /* 0x000000ba00ba7308 */ /* 0x000ee20000000800 */
[----:B-----5:R-:W-:Y:S01]  /*ca70*/  FADD.FTZ R10, R182, R162 ;  /* 0x000000a2b60a7221 */ /* 0x020fe20000010000 */
[----:B------:R-:W-:Y:S01]  /*ca80*/  F2FP.F16.F32.PACK_AB R162, R181, R180 ;  /* 0x000000b4b5a2723e */ /* 0x000fe200000000ff */
        /* <DEDUP_REMOVED lines=14> */
[----:B---3--:R-:W-:Y:S01]  /*cb70*/  FADD.FTZ R10, R186, R10 ;  /* 0x0000000aba0a7221 */ /* 0x008fe20000010000 */
[-C--:B------:R-:W-:Y:S01]  /*cb80*/  FMUL.FTZ R146, R146, R174.reuse ;  /* 0x000000ae92927220 */ /* 0x080fe20000410000 */
[-C--:B------:R-:W-:Y:S01]  /*cb90*/  FMUL.FTZ R147, R147, R174.reuse ;  /* 0x000000ae93937220 */ /* 0x080fe20000410000 */
[-C--:B------:R-:W-:Y:S01]  /*cba0*/  FMUL.FTZ R150, R150, R174.reuse ;  /* 0x000000ae96967220 */ /* 0x080fe20000410000 */
[----:B------:R-:W-:-:S03]  /*cbb0*/  FMUL.FTZ R151, R151, R174 ;  /* 0x000000ae97977220 */ /* 0x000fc60000410000 */
[----:B------:R-:W3:Y:S01]  /*cbc0*/  MUFU.EX2 R191, R191 ;  /* 0x000000bf00bf7308 */ /* 0x000ee20000000800 */
[C---:B-----5:R-:W-:Y:S01]  /*cbd0*/  FADD.FTZ R10, R165.reuse, R10 ;  /* 0x0000000aa50a7221 */ /* 0x060fe20000010000 */
[----:B------:R-:W-:-:S06]  /*cbe0*/  F2FP.F16.F32.PACK_AB R165, R165, R186 ;  /* 0x000000baa5a5723e */ /* 0x000fcc00000000ff */
[----:B------:R-:W5:Y:S01]  /*cbf0*/  MUFU.EX2 R169, R194 ;  /* 0x000000c200a97308 */ /* 0x000f620000000800 */
[----:B----4-:R-:W-:-:S07]  /*cc00*/  FADD.FTZ R10, R167, R10 ;  /* 0x0000000aa70a7221 */ /* 0x010fce0000010000 */
[----:B------:R-:W4:Y:S01]  /*cc10*/  MUFU.EX2 R195, R195 ;  /* 0x000000c300c37308 */ /* 0x000f220000000800 */
[C---:B---3--:R-:W-:Y:S01]  /*cc20*/  FADD.FTZ R10, R191.reuse, R10 ;  /* 0x0000000abf0a7221 */ /* 0x048fe20000010000 */
[----:B------:R-:W-:-:S06]  /*cc30*/  F2FP.F16.F32.PACK_AB R167, R191, R167 ;  /* 0x000000a7bfa7723e */ /* 0x000fcc00000000ff */
[----:B------:R-:W3:Y:S01]  /*cc40*/  MUFU.EX2 R171, R198 ;  /* 0x000000c600ab7308 */ /* 0x000ee20000000800 */
[----:B-----5:R-:W-:-:S07]  /*cc50*/  FADD.FTZ R10, R169, R10 ;  /* 0x0000000aa90a7221 */ /* 0x020fce0000010000 */
[----:B------:R-:W5:Y:S01]  /*cc60*/  MUFU.EX2 R170, R197 ;  /* 0x000000c500aa7308 */ /* 0x000f620000000800 */
[C---:B----4-:R-:W-:Y:S01]  /*cc70*/  FADD.FTZ R10, R195.reuse, R10 ;  /* 0x0000000ac30a7221 */ /* 0x050fe20000010000 */
[----:B------:R-:W-:-:S06]  /*cc80*/  F2FP.F16.F32.PACK_AB R169, R195, R169 ;  /* 0x000000a9c3a9723e */ /* 0x000fcc00000000ff */
[----:B------:R-:W4:Y:S01]  /*cc90*/  MUFU.EX2 R199, R199 ;  /* 0x000000c700c77308 */ /* 0x000f220000000800 */
[----:B---3--:R-:W-:Y:S01]  /*cca0*/  FADD.FTZ R7, R171, R10 ;  /* 0x0000000aab077221 */ /* 0x008fe20000010000 */
[C---:B-----5:R-:W-:Y:S01]  /*ccb0*/  FADD.FTZ R10, R170.reuse, R173 ;  /* 0x000000adaa0a7221 */ /* 0x060fe20000010000 */
[----:B------:R-:W-:Y:S02]  /*ccc0*/  F2FP.F16.F32.PACK_AB R170, R170, R196 ;  /* 0x000000c4aaaa723e */ /* 0x000fe400000000ff */
[C---:B----4-:R-:W-:Y:S01]  /*ccd0*/  FADD.FTZ R7, R199.reuse, R7 ;  /* 0x00000007c7077221 */ /* 0x050fe20000010000 */
[----:B------:R-:W-:Y:S01]  /*cce0*/  F2FP.F16.F32.PACK_AB R171, R199, R171 ;  /* 0x000000abc7ab723e */ /* 0x000fe200000000ff */
[----:B------:R-:W-:Y:S06]  /*ccf0*/  @!P0 BRA `(.L_x_9790) ;  /* 0x0000000000048947 */ /* 0x000fec0003800000 */
[----:B------:R-:W-:Y:S01]  /*cd00*/  BPT.TRAP 0x1 ;  /* 0x000000040000795c */ /* 0x000fe20000300000 */
.L_x_9790:
[----:B------:R3:W4:Y:S01]  /*cd10*/  SYNCS.PHASECHK.TRANS64.TRYWAIT P2, [R5+URZ+0x22850], R6 ;  /* 0x02285006050075a7 */ /* 0x000722000804017f */
[----:B------:R-:W-:Y:S05]  /*cd20*/  @!P0 BRA `(.L_x_9791) ;  /* 0x0000000000048947 */ /* 0x000fea0003800000 */
[----:B------:R-:W-:Y:S01]  /*cd30*/  BPT.TRAP 0x1 ;  /* 0x000000040000795c */ /* 0x000fe20000300000 */
.L_x_9791:
[----:B------:R-:W-:Y:S04]  /*cd40*/  BSSY B0, `(.L_x_9792) ;  /* 0x0000004000007945 */ /* 0x000fe80003800000 */
[----:B----4-:R-:W-:Y:S05]  /*cd50*/  @P2 BRA `(.L_x_9793) ;  /* 0x0000000000082947 */ /* 0x010fea0003800000 */
[----:B------:R-:W4:Y:S02]  /*cd60*/  SYNCS.PHASECHK.TRANS64.TRYWAIT P2, [R5+URZ+0x22850], R6 ;  /* 0x02285006050075a7 */ /* 0x000f24000804017f */
[----:B----4-:R-:W-:Y:S05]  /*cd70*/  @!P2 BRA `(.L_x_9794) ;  /* 0x000000dc00b8a947 */ /* 0x010fea0003800000 */
.L_x_9793:
[----:B------:R-:W-:Y:S05]  /*cd80*/  BSYNC B0 ;  /* 0x0000000000007941 */ /* 0x000fea0003800000 */
.L_x_9792:
[----:B------:R-:W5:Y:S01]  /*cd90*/  LDL R172, [R1+0x8] ;  /* 0x0000080001ac7983 */ /* 0x000f620000100800 */
[----:B------:R-:W-:Y:S05]  /*cda0*/  WARPSYNC.ALL ;  /* 0x0000000000007948 */ /* 0x000fea0003800000 */
[----:B------:R-:W0:Y:S01]  /*cdb0*/  S2R R174, SR_TID.X ;  /* 0x0000000000ae7919 */ /* 0x000e220000002100 */
[----:B------:R-:W-:Y:S02]  /*cdc0*/  IMAD.MOV.U32 R173, RZ, RZ, 0x40000040 ;  /* 0x40000040ffad7424 */ /* 0x000fe400078e00ff */
[----:B------:R-:W-:-:S03]  /*cdd0*/  IMAD.MOV.U32 R175, RZ, RZ, 0x40000040 ;  /* 0x40000040ffaf7424 */ /* 0x000fc600078e00ff */
[----:B------:R-:W-:Y:S01]  /*cde0*/  R2UR UR7, R173 ;  /* 0x00000000ad0772ca */ /* 0x000fe200000e0000 */
[----:B------:R-:W-:Y:S01]  /*cdf0*/  IMAD.MOV.U32 R173, RZ, RZ, 0x40000040 ;  /* 0x40000040ffad7424 */ /* 0x000fe200078e00ff */
[----:B0-----:R-:W-:-:S05]  /*ce00*/  SHF.R.U32.HI R174, RZ, 0x7, R174 ;  /* 0x00000007ffae7819 */ /* 0x001fca00000116ae */
[----:B-1-34-:R-:W-:-:S05]  /*ce10*/  VIADD R6, R174, 0x8 ;  /* 0x00000008ae067836 */ /* 0x01afca0000000000 */
[----:B------:R0:W-:Y:S06]  /*ce20*/  BAR.SYNC.DEFER_BLOCKING R6, 0x100 ;  /* 0x000400060000751d */ /* 0x0001ec0000010000 */
[----:B------:R-:W-:Y:S01]  /*ce30*/  WARPGROUP.ARRIVE ;  /* 0x00000000000079c5 */ /* 0x000fe20000000000 */
[----:B-----5:R-:W-:-:S04]  /*ce40*/  IMAD R172, R207, 0xc00, R172 ;  /* 0x00000c00cfac7824 */ /* 0x020fc800078e02ac */
[C---:B------:R-:W-:Y:S01]  /*ce50*/  VIADD R174, R172.reuse, 0x80 ;  /* 0x00000080acae7836 */ /* 0x040fe20000000000 */
[----:B------:R-:W-:-:S13]  /*ce60*/  R2UR UR6, R172 ;  /* 0x00000000ac0672ca */ /* 0x000fda00000e0000 */
        /* <DEDUP_REMOVED lines=8> */
[----:B------:R-:W-:Y:S01]  /*cef0*/  VIADD R152, R172, 0x100 ;  /* 0x00000100ac987836 */ /* 0x000fe20000000000 */
[----:B------:R-:W-:Y:S01]  /*cf00*/  WARPGROUP.ARRIVE ;  /* 0x00000000000079c5 */ /* 0x000fe20000000000 */
[----:B------:R-:W-:-:S03]  /*cf10*/  IMAD.MOV.U32 R153, RZ, RZ, 0x40000040 ;  /* 0x40000040ff997424 */ /* 0x000fc600078e00ff */
[----:B------:R-:W-:Y:S02]  /*cf20*/  R2UR UR6, R152 ;  /* 0x00000000980672ca */ /* 0x000fe400000e0000 */
[----:B------:R-:W-:Y:S01]  /*cf30*/  R2UR UR7, R153 ;  /* 0x00000000990772ca */ /* 0x000fe200000e0000 */
[----:B------:R-:W-:Y:S01]  /*cf40*/  IMAD.MOV.U32 R153, RZ, RZ, 0x40000040 ;  /* 0x40000040ff997424 */ /* 0x000fe200078e00ff */
[----:B------:R-:W-:-:S14]  /*cf50*/  IADD3 R152, R172, 0x180, RZ ;  /* 0x00000180ac987810 */ /* 0x000fdc0007ffe0ff */
[----:B------:R-:W-:Y:S01]  /*cf60*/  HGMMA.64x256x16.F32 R24, R156, gdesc[UR4].tnspB, R24, gsb0 ;  /* 0x43e000049c187df0 */ /* 0x000fe20008000818 */
[----:B------:R-:W-:Y:S01]  /*cf70*/  R2UR UR6, R152 ;  /* 0x00000000980672ca */ /* 0x000fe200000e0000 */
[C---:B------:R-:W-:Y:S01]  /*cf80*/  VIADD R152, R172.reuse, 0x200 ;  /* 0x00000200ac987836 */ /* 0x040fe20000000000 */
[----:B------:R-:W-:Y:S01]  /*cf90*/  R2UR UR7, R153 ;  /* 0x00000000990772ca */ /* 0x000fe200000e0000 */
[----:B------:R-:W-:Y:S02]  /*cfa0*/  IMAD.MOV.U32 R153, RZ, RZ, 0x40000040 ;  /* 0x40000040ff997424 */ /* 0x000fe400078e00ff */
[----:B------:R-:W-:Y:S01]  /*cfb0*/  VIADD R172, R172, 0x280 ;  /* 0x00000280acac7836 */ /* 0x000fe20000000000 */
[----:B------:R-:W-:Y:S02]  /*cfc0*/  WARPGROUP.DEPBAR.LE gsb0, 0x0 ;  /* 0x00008000000079c5 */ /* 0x000fe40000010000 */
[----:B------:R-:W-:-:S15]  /*cfd0*/  WARPGROUP.ARRIVE ;  /* 0x00000000000079c5 */ /* 0x000fde0000000000 */
[----:B------:R-:W-:-:S04]  /*cfe0*/  NOP ;  /* 0x0000000000007918 */ /* 0x000fc80000000000 */
        /* <DEDUP_REMOVED lines=14> */
[----:B0-----:R-:W-:Y:S05]  /*d0d0*/  @!P0 BRA `(.L_x_9795) ;  /* 0x0000000000048947 */ /* 0x001fea0003800000 */
[----:B------:R-:W-:Y:S01]  /*d0e0*/  BPT.TRAP 0x1 ;  /* 0x000000040000795c */ /* 0x000fe20000300000 */
.L_x_9795:
[----:B------:R-:W0:Y:S01]  /*d0f0*/  S2R R6, SR_CgaCtaId ;  /* 0x0000000000067919 */ /* 0x000e220000008800 */
[----:B------:R-:W-:Y:S02]  /*d100*/  VIADD R5, R5, 0x22860 ;  /* 0x0002286005057836 */ /* 0x000fe40000000000 */
[----:B------:R-:W-:Y:S02]  /*d110*/  IMAD.MOV.U32 R201, RZ, RZ, R176 ;  /* 0x000000ffffc97224 */ /* 0x000fe400078e00b0 */
[----:B------:R-:W-:Y:S01]  /*d120*/  IMAD.MOV.U32 R202, RZ, RZ, R0 ;  /* 0x000000ffffca7224 */ /* 0x000fe200078e0000 */
[----:B0-----:R-:W-:-:S04]  /*d130*/  PRMT R5, R6, 0x654, R5 ;  /* 0x0000065406057816 */ /* 0x001fc80000000005 */
[----:B------:R0:W-:Y:S01]  /*d140*/  SYNCS.ARRIVE.TRANS64.RED.A1T0 RZ, [R5+URZ], RZ ;  /* 0x000000ff05ff79a7 */ /* 0x0001e2000810043f */
[----:B------:R-:W-:Y:S05]  /*d150*/  @P1 BRA `(.L_x_9796) ;  /* 0xffffffe000301947 */ /* 0x000fea000383ffff */
.L_x_9784:
[----:B------:R-:W3:Y:S01]  /*d160*/  LDL.LU R154, [R1+0x38] ;  /* 0x00003800019a7983 */ /* 0x000ee20000300800 */
[----:B------:R-:W-:Y:S05]  /*d170*/  WARPSYNC.ALL ;  /* 0x0000000000007948 */ /* 0x000fea0003800000 */
[----:B------:R-:W1:Y:S01]  /*d180*/  SHFL.BFLY PT, R4, R10, 0x2, 0x1f ;  /* 0x0c401f000a047f89 */ /* 0x000e6200000e0000 */
[----:B------:R-:W-:Y:S01]  /*d190*/  IMAD.MOV.U32 R156, RZ, RZ, -0x800000 ;  /* 0xff800000ff9c7424 */ /* 0x000fe200078e00ff */
[----:B------:R-:W-:Y:S01]  /*d1a0*/  IADD3 R207, R207, 0x1, RZ ;  /* 0x00000001cfcf7810 */ /* 0x000fe20007ffe0ff */
[----:B------:R-:W-:Y:S01]  /*d1b0*/  IMAD.MOV.U32 R155, RZ, RZ, -0x800000 ;  /* 0xff800000ff9b7424 */ /* 0x000fe200078e00ff */
[----:B------:R4:W-:Y:S08]  /*d1c0*/  BAR.ARV R11, 0x100 ;  /* 0x0004000b0000751d */ /* 0x0009f00000002000 */
[----:B------:R-:W-:Y:S06]  /*d1d0*/  BAR.ARV 0x8, 0x180 ;  /* 0x0206000000007b1d */ /* 0x000fec0000002000 */
[----:B------:R-:W-:-:S04]  /*d1e0*/  ISETP.NE.AND P1, PT, R207, 0x2, PT ;  /* 0x00000002cf00780c */ /* 0x000fc80003f25270 */
[----:B------:R-:W-:Y:S01]  /*d1f0*/  SEL R207, R207, RZ, P1 ;  /* 0x000000ffcfcf7207 */ /* 0x000fe20000800000 */
[----:B-1----:R-:W-:-:S05]  /*d200*/  FADD.FTZ R4, R4, R10 ;  /* 0x0000000a04047221 */ /* 0x002fca0000010000 */
[----:B0-----:R-:W0:Y:S02]  /*d210*/  SHFL.BFLY PT, R5, R4, 0x1, 0x1f ;  /* 0x0c201f0004057f89 */ /* 0x001e2400000e0000 */
[----:B0-----:R-:W-:Y:S01]  /*d220*/  FADD.FTZ R5, R4, R5 ;  /* 0x0000000504057221 */ /* 0x001fe20000010000 */
[----:B------:R-:W-:-:S04]  /*d230*/  IMAD.MOV.U32 R4, RZ, RZ, RZ ;  /* 0x000000ffff047224 */ /* 0x000fc800078e00ff */
        /* <DEDUP_REMOVED lines=145> */
[----:B------:R-:W-:-:S02]  /*db50*/  SEL R0, RZ, 0x1, P1 ;  /* 0x00000001ff007807 */ /* 0x000fc40000800000 */
[----:B------:R-:W-:Y:S02]  /*db60*/  PLOP3.LUT P0, PT, PT, PT, PT, 0x8, 0x0 ;  /* 0x000000000000781c */ /* 0x000fe40003f0e170 */
[----:B------:R-:W-:Y:S01]  /*db70*/  LOP3.LUT R218, R218, R0, RZ, 0x3c, !PT ;  /* 0x00000000dada7212 */ /* 0x000fe200078e3cff */
[----:B---3--:R-:W-:-:S05]  /*db80*/  VIADD R154, R154, 0x1 ;  /* 0x000000019a9a7836 */ /* 0x008fca0000000000 */
[----:B------:R4:W-:Y:S05]  /*db90*/  STL [R1+0x38], R154 ;  /* 0x0000389a01007387 */ /* 0x0009ea0000100800 */
.L_x_9741:
[----:B------:R-:W-:Y:S05]  /*dba0*/  WARPSYNC.ALL ;  /* 0x0000000000007948 */ /* 0x000fea0003800000 */
[----:B------:R-:W0:Y:S01]  /*dbb0*/  S2R R0, SR_CgaCtaId ;  /* 0x0000000000007919 */ /* 0x000e220000008800 */
[----:B------:R-:W-:Y:S01]  /*dbc0*/  MOV R19, 0x400 ;  /* 0x0000040000137802 */ /* 0x000fe20000000f00 */
[----:B------:R-:W-:Y:S01]  /*dbd0*/  BSSY B0, `(.L_x_9797) ;  /* 0x0000521000007945 */ /* 0x000fe20003800000 */
[----:B------:R-:W-:Y:S02]  /*dbe0*/  BAR.SYNC.DEFER_BLOCKING 0x5, 0x180 ;  /* 0x0146000000007b1d */ /* 0x000fe40000010000 */
[----:B0-----:R-:W-:-:S05]  /*dbf0*/  LEA R19, R0, R19, 0x18 ;  /* 0x0000001300137211 */ /* 0x001fca00078ec0ff */
[----:B-----5:R0:W1:Y:S01]  /*dc00*/  LDS.128 R48, [R19+0x228d0] ;  /* 0x0228d00013307984 */ /* 0x0200620000000c00 */
[----:B------:R-:W-:Y:S06]  /*dc10*/  BAR.ARV 0x4, 0x180 ;  /* 0x0106000000007b1d */ /* 0x000fec0000002000 */
[----:B------:R-:W-:Y:S05]  /*dc20*/  @P0 BRA `(.L_x_9798) ;  /* 0x0000004000100947 */ /* 0x000fea0003800000 */
[----:B------:R-:W3:Y:S01]  /*dc30*/  LDL R3, [R1+0x154] ;  /* 0x0001540001037983 */ /* 0x000ee20000100800 */
[----:B------:R-:W-:-:S03]  /*dc40*/  ULDC UR4, c[0x0][0xad4] ;  /* 0x0002b50000047ab9 */ /* 0x000fc60000000800 */
[----:B------:R-:W3:Y:S01]  /*dc50*/  LDL.LU R10, [R1+0x28] ;  /* 0x00002800010a7983 */ /* 0x000ee20000300800 */
[----:B------:R-:W0:Y:S01]  /*dc60*/  S2R R0, SR_SWINHI ;  /* 0x0000000000007919 */ /* 0x000e220000002f00 */
[----:B--2-4-:R-:W-:Y:S02]  /*dc70*/  F2FP.F16.F32.PACK_AB R11, R31, R30 ;  /* 0x0000001e1f0b723e */ /* 0x014fe400000000ff */
[----:B------:R-:W-:Y:S01]  /*dc80*/  F2FP.F16.F32.PACK_AB R12, R33, R32 ;  /* 0x00000020210c723e */ /* 0x000fe200000000ff */
[----:B------:R-:W2:Y:S01]  /*dc90*/  LDL.LU R154, [R1+0x30] ;  /* 0x00003000019a7983 */ /* 0x000ea20000300800 */
[----:B------:R-:W-:Y:S02]  /*dca0*/  F2FP.F16.F32.PACK_AB R13, R35, R34 ;  /* 0x00000022230d723e */ /* 0x000fe400000000ff */
[----:B------:R-:W-:Y:S01]  /*dcb0*/  F2FP.F16.F32.PACK_AB R14, R37, R36 ;  /* 0x00000024250e723e */ /* 0x000fe200000000ff */
[----:B-1----:R-:W4:Y:S01]  /*dcc0*/  LDL.LU R48, [R1+0x34] ;  /* 0x0000340001307983 */ /* 0x002f220000300800 */
[----:B------:R-:W-:-:S02]  /*dcd0*/  MOV R6, R19 ;  /* 0x0000001300067202 */ /* 0x000fc40000000f00 */
[----:B0-----:R-:W-:Y:S02]  /*dce0*/  MOV R7, R0 ;  /* 0x0000000000077202 */ /* 0x001fe40000000f00 */
[----:B------:R-:W-:Y:S01]  /*dcf0*/  F2FP.F16.F32.PACK_AB R15, R39, R38 ;  /* 0x00000026270f723e */ /* 0x000fe200000000ff */
[----:B---3--:R-:W-:Y:S01]  /*dd00*/  IMAD.WIDE R20, R3, 0x2, R6 ;  /* 0x0000000203147825 */ /* 0x008fe200078e0206 */
[----:B------:R-:W-:-:S03]  /*dd10*/  ISETP.NE.AND P0, PT, R10, RZ, PT ;  /* 0x000000ff0a00720c */ /* 0x000fc60003f05270 */
[----:B------:R-:W-:Y:S01]  /*dd20*/  IMAD.MOV.U32 R9, RZ, RZ, R21 ;  /* 0x000000ffff097224 */ /* 0x000fe200078e0015 */
[----:B------:R-:W-:-:S04]  /*dd30*/  LOP3.LUT R0, R20, 0x380, RZ, 0xc0, !PT ;  /* 0x0000038014007812 */ /* 0x000fc800078ec0ff */
[----:B------:R-:W-:-:S04]  /*dd40*/  SHF.R.U64 R0, R0, 0x3, RZ ;  /* 0x0000000300007819 */ /* 0x000fc800000012ff */
[----:B------:R-:W-:Y:S02]  /*dd50*/  LOP3.LUT R8, R0, R20, RZ, 0x3c, !PT ;  /* 0x0000001400087212 */ /* 0x000fe400078e3cff */
[----:B------:R-:W-:Y:S01]  /*dd60*/  SEL R0, R10, UR4, P0 ;  /* 0x000000040a007c07 */ /* 0x000fe20008000000 */
[----:B------:R-:W-:Y:S05]  /*dd70*/  WARPSYNC.ALL ;  /* 0x0000000000007948 */ /* 0x000fea0003800000 */
[----:B------:R-:W-:Y:S01]  /*dd80*/  MOV R3, R8 ;  /* 0x0000000800037202 */ /* 0x000fe20000000f00 */
[----:B------:R-:W-:Y:S01]  /*dd90*/  ULDC.64 UR4, c[0x0][0xc00] ;  /* 0x0003000000047ab9 */ /* 0x000fe20000000a00 */
[----:B------:R-:W-:Y:S01]  /*dda0*/  F2FP.F16.F32.PACK_AB R8, R153, R152 ;  /* 0x000000989908723e */ /* 0x000fe200000000ff */
[----:B------:R-:W-:Y:S01]  /*ddb0*/  ULDC.64 UR6, c[0x0][0xc08] ;  /* 0x0003020000067ab9 */ /* 0x000fe20000000a00 */
[----:B------:R-:W-:-:S02]  /*ddc0*/  F2FP.F16.F32.PACK_AB R9, R27, R26 ;  /* 0x0000001a1b09723e */ /* 0x000fc400000000ff */
[----:B------:R-:W-:Y:S01]  /*ddd0*/  F2FP.F16.F32.PACK_AB R10, R29, R28 ;  /* 0x0000001c1d0a723e */ /* 0x000fe200000000ff */
[----:B------:R-:W-:Y:S06]  /*dde0*/  BAR.SYNC.DEFER_BLOCKING 0x1, 0x100 ;  /* 0x0044000000007b1d */ /* 0x000fec0000010000 */
        /* <DEDUP_REMOVED lines=108> */
[----:B------:R-:W-:-:S04]  /*e4b0*/  LOP3.LUT R3, R8, 0x380, RZ, 0xc0, !PT ;  /* 0x0000038008037812 */ /* 0x000fc800078ec0ff */
[----:B------:R-:W-:Y:S02]  /*e4c0*/  SHF.R.U64 R3, R3, 0x3, RZ ;  /* 0x0000000303037819 */ /* 0x000fe400000012ff */
[----:B------:R-:W-:Y:S02]  /*e4d0*/  IADD3.X R9, RZ, R21, RZ, P0, !PT ;  /* 0x00000015ff097210 */ /* 0x000fe400007fe4ff */
[----:B------:R-:W-:Y:S02]  /*e4e0*/  LOP3.LUT R8, R3, R8, RZ, 0x3c, !PT ;  /* 0x0000000803087212 */ /* 0x000fe400078e3cff */
[----:B------:R-:W-:Y:S02]  /*e4f0*/  F2FP.F16.F32.PACK_AB R12, R113, R112 ;  /* 0x00000070710c723e */ /* 0x000fe400000000ff */
[----:B------:R-:W-:Y:S02]  /*e500*/  MOV R8, R8 ;  /* 0x0000000800087202 */ /* 0x000fe40000000f00 */
[----:B------:R-:W-:-:S02]  /*e510*/  F2FP.F16.F32.PACK_AB R13, R115, R114 ;  /* 0x00000072730d723e */ /* 0x000fc400000000ff */
        /* <DEDUP_REMOVED lines=46> */
[----:B------:R0:W-:Y:S01]  /*e800*/  STSM.16.M88.4 [R20], R12 ;  /* 0x0000000c14007844 */ /* 0x0001e20000000200 */
[----:B------:R-:W-:Y:S01]  /*e810*/  BAR.SYNC.DEFER_BLOCKING 0x1, 0x100 ;  /* 0x0044000000007b1d */ /* 0x000fe20000010000 */
[----:B------:R-:W-:-:S04]  /*e820*/  ISETP.NE.U32.AND P1, PT, RZ, UR4, PT ;  /* 0x00000004ff007c0c */ /* 0x000fc8000bf25070 */
[----:B------:R-:W-:Y:S02]  /*e830*/  ISETP.NE.AND.EX P1, PT, RZ, UR5, PT, P1 ;  /* 0x00000005ff007c0c */ /* 0x000fe4000bf25310 */
[----:B--2---:R-:W-:Y:S01]  /*e840*/  IADD3 R10, P0, R154, UR4, RZ ;  /* 0x000000049a0a7c10 */ /* 0x004fe2000ff1e0ff */
[----:B------:R-:W-:-:S03]  /*e850*/  IMAD.MOV.U32 R8, RZ, RZ, RZ ;  /* 0x000000ffff087224 */ /* 0x000fc600078e00ff */
[----:B----4-:R-:W-:-:S07]  /*e860*/  IADD3.X R11, R48, UR5, RZ, P0, !PT ;  /* 0x00000005300b7c10 */ /* 0x010fce00087fe4ff */
[----:B------:R-:W5:Y:S01]  /*e870*/  @P1 LDG.E R8, desc[UR40][R10.64] ;  /* 0x000000280a081981 */ /* 0x000f62000c1e1900 */
[----:B------:R-:W-:-:S04]  /*e880*/  ISETP.NE.U32.AND P0, PT, RZ, UR6, PT ;  /* 0x00000006ff007c0c */ /* 0x000fc8000bf05070 */
[----:B------:R-:W-:-:S13]  /*e890*/  ISETP.NE.AND.EX P0, PT, RZ, UR7, PT, P0 ;  /* 0x00000007ff007c0c */ /* 0x000fda000bf05300 */
[----:B0-----:R-:W-:Y:S01]  /*e8a0*/  @P0 IADD3 R12, P2, R154, UR6, RZ ;  /* 0x000000069a0c0c10 */ /* 0x001fe2000ff5e0ff */
[----:B------:R-:W-:-:S03]  /*e8b0*/  ULDC UR6, c[0x0][0xa88] ;  /* 0x0002a20000067ab9 */ /* 0x000fc60000000800 */
[----:B------:R-:W-:Y:S02]  /*e8c0*/  @P0 IADD3.X R13, R48, UR7, RZ, P2, !PT ;  /* 0x00000007300d0c10 */ /* 0x000fe400097fe4ff */
[----:B------:R-:W-:Y:S01]  /*e8d0*/  ISETP.GT.AND P2, PT, R0, 0x1, PT ;  /* 0x000000010000780c */ /* 0x000fe20003f44270 */
[----:B------:R-:W-:Y:S02]  /*e8e0*/  IMAD.MOV.U32 R0, RZ, RZ, 0x9b8 ;  /* 0x000009b8ff007424 */ /* 0x000fe400078e00ff */
[----:B------:R-:W-:-:S03]  /*e8f0*/  IMAD.U32 R20, RZ, RZ, UR6 ;  /* 0x00000006ff147e24 */ /* 0x000fc6000f8e00ff */
[----:B------:R-:W-:-:S03]  /*e900*/  SEL R0, R0, 0x978, P2 ;  /* 0x0000097800007807 */ /* 0x000fc60001000000 */
[----:B------:R0:W5:Y:S01]  /*e910*/  @P0 LDG.E R20, desc[UR40][R12.64] ;  /* 0x000000280c140981 */ /* 0x000162000c1e1900 */
[----:B------:R1:W2:Y:S08]  /*e920*/  LDC.64 R14, c[0x0][R0+0x220] ;  /* 0x00008800000e7b82 */ /* 0x0002b00000000a00 */
[----:B0-----:R1:W0:Y:S01]  /*e930*/  LDC.64 R12, c[0x0][R0+0x218] ;  /* 0x00008600000c7b82 */ /* 0x0012220000000a00 */
[----:B------:R-:W-:Y:S05]  /*e940*/  @P0 BRA `(.L_x_9799) ;  /* 0x0000000000100947 */ /* 0x000fea0003800000 */
[----:B------:R-:W-:Y:S05]  /*e950*/  @!P1 BRA `(.L_x_9799) ;  /* 0x00000000000c9947 */ /* 0x000fea0003800000 */
[----:B-----5:R-:W3:Y:S04]  /*e960*/  LDG.E R20, desc[UR40][R10.64] ;  /* 0x000000280a147981 */ /* 0x020ee8000c1e1900 */
[----:B------:R-:W3:Y:S02]  /*e970*/  LDG.E R10, desc[UR40][R10.64+0x4] ;  /* 0x000004280a0a7981 */ /* 0x000ee4000c1e1900 */
[----:B---3--:R-:W-:-:S07]  /*e980*/  IMAD.IADD R20, R10, 0x1, -R20 ;  /* 0x000000010a147824 */ /* 0x008fce00078e0a14 */
.L_x_9799:
[----:B------:R-:W3:Y:S01]  /*e990*/  LDL.LU R3, [R1+0x2c] ;  /* 0x00002c0001037983 */ /* 0x000ee20000300800 */
[----:B------:R-:W4:Y:S03]  /*e9a0*/  LDC R158, c[0x0][0xbe8] ;  /* 0x0002fa00ff9e7b82 */ /* 0x000f260000000800 */
[----:B------:R-:W2:Y:S04]  /*e9b0*/  LDL.LU R9, [R1+0xc4] ;  /* 0x0000c40001097983 */ /* 0x000ea80000300800 */
[----:B------:R-:W2:Y:S04]  /*e9c0*/  LDL R159, [R1+0x40] ;  /* 0x00004000019f7983 */ /* 0x000ea80000100800 */
[----:B------:R-:W2:Y:S04]  /*e9d0*/  LDL R163, [R1+0x150] ;  /* 0x0001500001a37983 */ /* 0x000ea80000100800 */
[----:B------:R-:W2:Y:S04]  /*e9e0*/  LDL R160, [R1+0x3c] ;  /* 0x00003c0001a07983 */ /* 0x000ea80000100800 */
[----:B------:R-:W2:Y:S04]  /*e9f0*/  LDL R162, [R1+0x14c] ;  /* 0x00014c0001a27983 */ /* 0x000ea80000100800 */
[----:B------:R-:W2:Y:S01]  /*ea00*/  LDL R161, [R1+0xc8] ;  /* 0x0000c80001a17983 */ /* 0x000ea20000100800 */
[----:B------:R-:W1:Y:S01]  /*ea10*/  LDC.64 R10, c[0x0][R0+0x228] ;  /* 0x00008a00000a7b82 */ /* 0x000e620000000a00 */
[----:B----4-:R-:W-:-:S02]  /*ea20*/  ISETP.NE.AND P1, PT, R158, 0x1, PT ;  /* 0x000000019e00780c */ /* 0x010fc40003f25270 */
[----:B------:R-:W-:-:S04]  /*ea30*/  ISETP.NE.U32.AND P0, PT, RZ, UR4, PT ;  /* 0x00000004ff007c0c */ /* 0x000fc8000bf05070 */
[----:B------:R-:W-:-:S07]  /*ea40*/  ISETP.NE.AND.EX P0, PT, RZ, UR5, PT, P0 ;  /* 0x00000005ff007c0c */ /* 0x000fce000bf05300 */
[----:B------:R-:W4:Y:S01]  /*ea50*/  @P1 LDC R154, c[0x0][0xbec] ;  /* 0x0002fb00ff9a1b82 */ /* 0x000f220000000800 */
[-C--:B0-----:R-:W-:Y:S02]  /*ea60*/  IMAD R21, R13, R205.reuse, RZ ;  /* 0x000000cd0d157224 */ /* 0x081fe400078e02ff */
[----:B------:R-:W-:-:S05]  /*ea70*/  IMAD.WIDE.U32 R12, R12, R205, RZ ;  /* 0x000000cd0c0c7225 */ /* 0x000fca00078e00ff */
[----:B------:R-:W0:Y:S01]  /*ea80*/  @P1 LDC R157, c[0x0][0xbf0] ;  /* 0x0002fc00ff9d1b82 */ /* 0x000e220000000800 */
[----:B------:R-:W-:Y:S01]  /*ea90*/  IMAD.IADD R48, R13, 0x1, R21 ;  /* 0x000000010d307824 */ /* 0x000fe200078e0215 */
[----:B---3--:R-:W-:Y:S02]  /*eaa0*/  SEL R3, R3, RZ, !P0 ;  /* 0x000000ff03037207 */ /* 0x008fe40004000000 */
[----:B--2---:R-:W-:-:S03]  /*eab0*/  SEL R9, R9, RZ, !P0 ;  /* 0x000000ff09097207 */ /* 0x004fc60004000000 */
[----:B------:R-:W-:-:S04]  /*eac0*/  IMAD R15, R15, R3, RZ ;  /* 0x000000030f0f7224 */ /* 0x000fc800078e02ff */
[C---:B------:R-:W-:Y:S02]  /*ead0*/  IMAD R9, R14.reuse, R9, R15 ;  /* 0x000000090e097224 */ /* 0x040fe400078e020f */
[----:B------:R-:W-:-:S04]  /*eae0*/  IMAD.WIDE.U32 R14, R14, R3, RZ ;  /* 0x000000030e0e7225 */ /* 0x000fc800078e00ff */
[----:B------:R-:W-:Y:S01]  /*eaf0*/  IMAD.IADD R15, R15, 0x1, R9 ;  /* 0x000000010f0f7824 */ /* 0x000fe200078e0209 */
[--C-:B-----5:R-:W-:Y:S02]  /*eb00*/  IADD3 R14, P0, P3, R14, R12, R8.reuse ;  /* 0x0000000c0e0e7210 */ /* 0x120fe40007b1e008 */
[----:B------:R-:W-:Y:S02]  /*eb10*/  SHF.R.S32.HI R9, RZ, 0x1f, R8 ;  /* 0x0000001fff097819 */ /* 0x000fe40000011408 */
[----:B------:R-:W-:Y:S02]  /*eb20*/  SEL R12, R159, RZ, P2 ;  /* 0x000000ff9f0c7207 */ /* 0x000fe40001000000 */
[----:B------:R-:W-:Y:S01]  /*eb30*/  IADD3.X R15, R15, R48, R9, P0, P3 ;  /* 0x000000300f0f7210 */ /* 0x000fe200007e6409 */
[----:B------:R-:W-:Y:S02]  /*eb40*/  IMAD R48, R160, 0x80, R163 ;  /* 0x00000080a0307824 */ /* 0x000fe400078e02a3 */
[----:B-1----:R-:W-:-:S02]  /*eb50*/  IMAD R21, R11, R12, RZ ;  /* 0x0000000c0b157224 */ /* 0x002fc400078e02ff */
[----:B------:R-:W-:-:S04]  /*eb60*/  IMAD.WIDE.U32 R12, R10, R12, RZ ;  /* 0x0000000c0a0c7225 */ /* 0x000fc800078e00ff */
[----:B----4-:R-:W-:-:S04]  /*eb70*/  @P1 IMAD.HI.U32 R10, R48, R154, RZ ;  /* 0x0000009a300a1227 */ /* 0x010fc800078e00ff */
[----:B------:R-:W-:Y:S01]  /*eb80*/  IMAD.MOV.U32 R154, RZ, RZ, R48 ;  /* 0x000000ffff9a7224 */ /* 0x000fe200078e0030 */
[----:B0-----:R-:W-:Y:S02]  /*eb90*/  @P1 SHF.R.U32.HI R154, RZ, R157, R10 ;  /* 0x0000009dff9a1219 */ /* 0x001fe4000001160a */
[----:B------:R0:W1:Y:S01]  /*eba0*/  LDC.64 R10, c[0x0][R0+0x210] ;  /* 0x00008400000a7b82 */ /* 0x0000620000000a00 */
[----:B------:R-:W-:Y:S02]  /*ebb0*/  IADD3 R21, R13, R21, RZ ;  /* 0x000000150d157210 */ /* 0x000fe40007ffe0ff */
[----:B------:R-:W-:Y:S02]  /*ebc0*/  IADD3 R12, P0, P3, R154, R14, R12 ;  /* 0x0000000e9a0c7210 */ /* 0x000fe40007b1e00c */
[----:B0-----:R-:W-:-:S04]  /*ebd0*/  SHF.R.S32.HI R0, RZ, 0x1f, R154 ;  /* 0x0000001fff007819 */ /* 0x001fc8000001149a */
[----:B------:R-:W-:Y:S02]  /*ebe0*/  IADD3.X R13, R0, R15, R21, P0, P3 ;  /* 0x0000000f000d7210 */ /* 0x000fe400007e6415 */
[----:B------:R-:W0:Y:S01]  /*ebf0*/  LDC.64 R14, c[0x0][0xba8] ;  /* 0x0002ea00ff0e7b82 */ /* 0x000e220000000a00 */
[----:B------:R-:W-:-:S04]  /*ec00*/  IMAD.MOV R21, RZ, RZ, -R154 ;  /* 0x000000ffff157224 */ /* 0x000fc800078e0a9a */
[----:B------:R-:W-:-:S05]  /*ec10*/  IMAD R21, R158, R21, R48 ;  /* 0x000000159e157224 */ /* 0x000fca00078e0230 */
[----:B------:R-:W-:Y:S01]  /*ec20*/  SHF.R.S32.HI R0, RZ, 0x1f, R21 ;  /* 0x0000001fff007819 */ /* 0x000fe20000011415 */
[----:B0-----:R-:W0:Y:S08]  /*ec30*/  @!P2 LDC R14, c[0x0][0xb50] ;  /* 0x0002d400ff0eab82 */ /* 0x001e300000000800 */
[----:B------:R-:W2:Y:S01]  /*ec40*/  @!P2 LDC R15, c[0x0][0xb54] ;  /* 0x0002d500ff0fab82 */ /* 0x000ea20000000800 */
[----:B-1----:R-:W-:-:S02]  /*ec50*/  IMAD R11, R11, R21, RZ ;  /* 0x000000150b0b7224 */ /* 0x002fc400078e02ff */
[----:B------:R-:W-:-:S04]  /*ec60*/  IMAD.WIDE.U32 R12, R10, R21, R12 ;  /* 0x000000150a0c7225 */ /* 0x000fc800078e000c */
[----:B------:R-:W-:-:S04]  /*ec70*/  IMAD R0, R10, R0, R11 ;  /* 0x000000000a007224 */ /* 0x000fc800078e020b */
[----:B------:R-:W-:Y:S01]  /*ec80*/  IMAD.IADD R0, R13, 0x1, R0 ;  /* 0x000000010d007824 */ /* 0x000fe200078e0200 */
[----:B0-----:R-:W-:-:S04]  /*ec90*/  LEA R14, P0, R12, R14, 0x2 ;  /* 0x0000000e0c0e7211 */ /* 0x001fc800078010ff */
[----:B--2---:R-:W-:Y:S01]  /*eca0*/  LEA.HI.X R0, R12, R15, R0, 0x2, P0 ;  /* 0x0000000f0c007211 */ /* 0x004fe200000f1400 */
[----:B------:R-:W-:Y:S01]  /*ecb0*/  SHFL.IDX PT, R10, R14, RZ, 0x1c1f ;  /* 0x001c1fff0e0a7589 */ /* 0x000fe200000e0000 */
[----:B------:R-:W-:-:S03]  /*ecc0*/  IMAD R21, R160, 0x80, R162 ;  /* 0x00000080a0157824 */ /* 0x000fc600078e02a2 */
[----:B------:R-:W0:Y:S04]  /*ecd0*/  SHFL.IDX PT, R11, R0, RZ, 0x1c1f ;  /* 0x001c1fff000b7589 */ /* 0x000e2800000e0000 */
[----:B------:R-:W-:Y:S04]  /*ece0*/  SHFL.IDX PT, R12, R14, 0x1, 0x1c1f ;  /* 0x003c1f000e0c7f89 */ /* 0x000fe800000e0000 */
[----:B------:R1:W2:Y:S01]  /*ecf0*/  SHFL.IDX PT, R13, R0, 0x1, 0x1c1f ;  /* 0x003c1f00000d7f89 */ /* 0x0002a200000e0000 */
[----:B------:R-:W-:Y:S01]  /*ed00*/  LOP3.LUT P0, RZ, R161, 0x3, RZ, 0xc0, !PT ;  /* 0x00000003a1ff7812 */ /* 0x000fe2000780c0ff */
[----:B-1----:R-:W-:-:S02]  /*ed10*/  IMAD R0, R20, R158, RZ ;  /* 0x0000009e14007224 */ /* 0x002fc400078e02ff */
[----:B------:R-:W-:-:S03]  /*ed20*/  VIADD R20, R21, 0x8 ;  /* 0x0000000815147836 */ /* 0x000fc60000000000 */
[-C--:B------:R-:W-:Y:S02]  /*ed30*/  ISETP.GE.OR P3, PT, R21, R0.reuse, P0 ;  /* 0x000000001500720c */ /* 0x080fe40000766670 */
[----:B------:R-:W-:-:S11]  /*ed40*/  ISETP.GE.OR P0, PT, R20, R0, P0 ;  /* 0x000000001400720c */ /* 0x000fd60000706670 */
[----:B0-----:R0:W-:Y:S04]  /*ed50*/  @!P3 ST.E desc[UR40][R10.64], R156 ;  /* 0x0000009c0a00b985 */ /* 0x0011e8000c101928 */
[----:B--2---:R0:W-:Y:S01]  /*ed60*/  @!P0 ST.E desc[UR40][R12.64], R155 ;  /* 0x0000009b0c008985 */ /* 0x0041e2000c101928 */
[----:B------:R-:W-:Y:S05]  /*ed70*/  @P2 BRA `(.L_x_9800) ;  /* 0x00000010009c2947 */ /* 0x000fea0003800000 */
[----:B0-----:R-:W0:Y:S01]  /*ed80*/  S2R R11, SR_TID.X ;  /* 0x00000000000b7919 */ /* 0x001e220000002100 */
[----:B------:R-:W1:Y:S01]  /*ed90*/  @P1 LDC R20, c[0x0][0xbec] ;  /* 0x0002fb00ff141b82 */ /* 0x000e620000000800 */
[----:B------:R-:W-:-:S07]  /*eda0*/  ULDC.64 UR4, c[0x0][0xaa0] ;  /* 0x0002a80000047ab9 */ /* 0x000fce0000000a00 */
[----:B------:R-:W2:Y:S01]  /*edb0*/  @P1 LDC R21, c[0x0][0xbf0] ;  /* 0x0002fc00ff151b82 */ /* 0x000ea20000000800 */
[----:B0-----:R-:W-:-:S05]  /*edc0*/  VIADD R11, R11, 0xffffff80 ;  /* 0xffffff800b0b7836 */ /* 0x001fca0000000000 */
[----:B------:R-:W-:-:S04]  /*edd0*/  SHF.R.S32.HI R12, RZ, 0x1f, R11 ;  /* 0x0000001fff0c7819 */ /* 0x000fc8000001140b */
[----:B------:R-:W-:-:S04]  /*ede0*/  LEA.HI R12, R12, R11, RZ, 0x3 ;  /* 0x0000000b0c0c7211 */ /* 0x000fc800078f18ff */
[----:B------:R-:W-:-:S05]  /*edf0*/  SHF.R.S32.HI R10, RZ, 0x3, R12 ;  /* 0x00000003ff0a7819 */ /* 0x000fca000001140c */
[----:B------:R-:W-:-:S04]  /*ee00*/  IMAD R5, R10, 0x40, R211 ;  /* 0x000000400a057824 */ /* 0x000fc800078e02d3 */
[----:B------:R-:W-:-:S03]  /*ee10*/  IMAD.WIDE R6, R5, 0x2, R6 ;  /* 0x0000000205067825 */ /* 0x000fc600078e0206 */
[C---:B------:R-:W-:Y:S02]  /*ee20*/  IADD3 R41, P5, R6.reuse, 0x5000, RZ ;  /* 0x0000500006297810 */ /* 0x040fe40007fbe0ff */
[C---:B------:R-:W-:Y:S02]  /*ee30*/  IADD3 R25, P0, R6.reuse, 0x1000, RZ ;  /* 0x0000100006197810 */ /* 0x040fe40007f1e0ff */
[----:B------:R-:W-:Y:S02]  /*ee40*/  LOP3.LUT R40, R41, 0x380, RZ, 0xc0, !PT ;  /* 0x0000038029287812 */ /* 0x000fe400078ec0ff */
[C---:B------:R-:W-:Y:S02]  /*ee50*/  IADD3 R29, P2, R6.reuse, 0x2000, RZ ;  /* 0x00002000061d7810 */ /* 0x040fe40007f5e0ff */
[C---:B------:R-:W-:Y:S02]  /*ee60*/  IADD3 R33, P3, R6.reuse, 0x3000, RZ ;  /* 0x0000300006217810 */ /* 0x040fe40007f7e0ff */
[----:B------:R-:W-:-:S02]  /*ee70*/  IADD3 R37, P4, R6, 0x4000, RZ ;  /* 0x0000400006257810 */ /* 0x000fc40007f9e0ff */
[----:B------:R-:W-:Y:S02]  /*ee80*/  SHF.R.U64 R40, R40, 0x3, RZ ;  /* 0x0000000328287819 */ /* 0x000fe400000012ff */
[----:B------:R-:W-:Y:S02]  /*ee90*/  LOP3.LUT R24, R25, 0x380, RZ, 0xc0, !PT ;  /* 0x0000038019187812 */ /* 0x000fe400078ec0ff */
[----:B------:R-:W-:Y:S02]  /*eea0*/  LOP3.LUT R28, R29, 0x380, RZ, 0xc0, !PT ;  /* 0x000003801d1c7812 */ /* 0x000fe400078ec0ff */
[----:B------:R-:W-:Y:S02]  /*eeb0*/  LOP3.LUT R32, R33, 0x380, RZ, 0xc0, !PT ;  /* 0x0000038021207812 */ /* 0x000fe400078ec0ff */
[----:B------:R-:W-:Y:S02]  /*eec0*/  LOP3.LUT R36, R37, 0x380, RZ, 0xc0, !PT ;  /* 0x0000038025247812 */ /* 0x000fe400078ec0ff */
[----:B------:R-:W-:Y:S01]  /*eed0*/  LOP3.LUT R40, R40, R41, RZ, 0x3c, !PT ;  /* 0x0000002928287212 */ /* 0x000fe200078e3cff */
[----:B------:R-:W-:Y:S01]  /*eee0*/  IMAD.X R41, RZ, RZ, R7, P5 ;  /* 0x000000ffff297224 */ /* 0x000fe200028e0607 */
[----:B------:R-:W-:-:S02]  /*eef0*/  IADD3 R65, P5, R6, 0xa000, RZ ;  /* 0x0000a00006417810 */ /* 0x000fc40007fbe0ff */
[----:B------:R-:W-:Y:S02]  /*ef00*/  SHF.R.U64 R24, R24, 0x3, RZ ;  /* 0x0000000318187819 */ /* 0x000fe400000012ff */
[----:B------:R-:W-:Y:S01]  /*ef10*/  SHF.R.U64 R28, R28, 0x3, RZ ;  /* 0x000000031c1c7819 */ /* 0x000fe200000012ff */
[----:B------:R-:W-:Y:S01]  /*ef20*/  IMAD R9, R9, UR4, RZ ;  /* 0x0000000409097c24 */ /* 0x000fe2000f8e02ff */
[----:B------:R-:W-:Y:S01]  /*ef30*/  SHF.R.U64 R32, R32, 0x3, RZ ;  /* 0x0000000320207819 */ /* 0x000fe200000012ff */
[----:B------:R-:W5:Y:S01]  /*ef40*/  LD.E.128 R40, desc[UR40][R40.64] ;  /* 0x0000002828287980 */ /* 0x000f62000c101d00 */
[----:B------:R-:W-:Y:S02]  /*ef50*/  SHF.R.U64 R36, R36, 0x3, RZ ;  /* 0x0000000324247819 */ /* 0x000fe400000012ff */
[----:B------:R-:W-:Y:S02]  /*ef60*/  LOP3.LUT R64, R65, 0x380, RZ, 0xc0, !PT ;  /* 0x0000038041407812 */ /* 0x000fe400078ec0ff */
        /* <DEDUP_REMOVED lines=14> */
[----:B------:R-:W-:Y:S01]  /*f050*/  SHF.R.U64 R64, R64, 0x3, RZ ;  /* 0x0000000340407819 */ /* 0x000fe200000012ff */
[----:B------:R-:W5:Y:S01]  /*f060*/  LD.E.128 R32, desc[UR40][R32.64] ;  /* 0x0000002820207980 */ /* 0x000f62000c101d00 */
[----:B------:R-:W-:Y:S02]  /*f070*/  LOP3.LUT R44, R45, 0x380, RZ, 0xc0, !PT ;  /* 0x000003802d2c7812 */ /* 0x000fe400078ec0ff */
[----:B------:R-:W-:Y:S01]  /*f080*/  LOP3.LUT R52, R53, 0x380, RZ, 0xc0, !PT ;  /* 0x0000038035347812 */ /* 0x000fe200078ec0ff */
[----:B------:R-:W5:Y:S01]  /*f090*/  LD.E.128 R36, desc[UR40][R36.64] ;  /* 0x0000002824247980 */ /* 0x000f62000c101d00 */
[----:B------:R-:W-:-:S02]  /*f0a0*/  LOP3.LUT R56, R57, 0x380, RZ, 0xc0, !PT ;  /* 0x0000038039387812 */ /* 0x000fc400078ec0ff */
[----:B------:R-:W-:Y:S02]  /*f0b0*/  LOP3.LUT R60, R61, 0x380, RZ, 0xc0, !PT ;  /* 0x000003803d3c7812 */ /* 0x000fe400078ec0ff */
[----:B------:R-:W-:Y:S01]  /*f0c0*/  LOP3.LUT R64, R64, R65, RZ, 0x3c, !PT ;  /* 0x0000004140407212 */ /* 0x000fe200078e3cff */
[--C-:B------:R-:W-:Y:S01]  /*f0d0*/  IMAD.X R65, RZ, RZ, R7.reuse, P5 ;  /* 0x000000ffff417224 */ /* 0x100fe200028e0607 */
[C---:B------:R-:W-:Y:S02]  /*f0e0*/  LOP3.LUT R15, R6.reuse, 0x380, RZ, 0xc0, !PT ;  /* 0x00000380060f7812 */ /* 0x040fe400078ec0ff */
[----:B------:R-:W-:Y:S02]  /*f0f0*/  IADD3 R13, P5, R6, 0xf000, RZ ;  /* 0x0000f000060d7810 */ /* 0x000fe40007fbe0ff */
[----:B------:R-:W-:Y:S01]  /*f100*/  SHF.R.U64 R44, R44, 0x3, RZ ;  /* 0x000000032c2c7819 */ /* 0x000fe200000012ff */
[----:B------:R-:W5:Y:S01]  /*f110*/  LD.E.128 R64, desc[UR40][R64.64] ;  /* 0x0000002840407980 */ /* 0x000f62000c101d00 */
[----:B------:R-:W-:Y:S01]  /*f120*/  SHF.R.U64 R52, R52, 0x3, RZ ;  /* 0x0000000334347819 */ /* 0x000fe200000012ff */
[----:B------:R-:W-:Y:S01]  /*f130*/  IMAD.X R85, RZ, RZ, R7, P5 ;  /* 0x000000ffff557224 */ /* 0x000fe200028e0607 */
[----:B------:R-:W-:-:S02]  /*f140*/  SHF.R.U64 R56, R56, 0x3, RZ ;  /* 0x0000000338387819 */ /* 0x000fc400000012ff */
[----:B------:R-:W-:Y:S02]  /*f150*/  SHF.R.U64 R60, R60, 0x3, RZ ;  /* 0x000000033c3c7819 */ /* 0x000fe400000012ff */
[----:B------:R-:W-:Y:S02]  /*f160*/  SHF.R.U64 R15, R15, 0x3, RZ ;  /* 0x000000030f0f7819 */ /* 0x000fe400000012ff */
[----:B------:R-:W-:Y:S02]  /*f170*/  LOP3.LUT R5, R13, 0x380, RZ, 0xc0, !PT ;  /* 0x000003800d057812 */ /* 0x000fe400078ec0ff */
[----:B------:R-:W-:Y:S01]  /*f180*/  LOP3.LUT R44, R44, R45, RZ, 0x3c, !PT ;  /* 0x0000002d2c2c7212 */ /* 0x000fe200078e3cff */
[--C-:B------:R-:W-:Y:S01]  /*f190*/  IMAD.X R45, RZ, RZ, R7.reuse, P0 ;  /* 0x000000ffff2d7224 */ /* 0x100fe200000e0607 */
[----:B------:R-:W-:Y:S02]  /*f1a0*/  LOP3.LUT R52, R52, R53, RZ, 0x3c, !PT ;  /* 0x0000003534347212 */ /* 0x000fe400078e3cff */
[----:B------:R-:W-:Y:S01]  /*f1b0*/  LOP3.LUT R56, R56, R57, RZ, 0x3c, !PT ;  /* 0x0000003938387212 */ /* 0x000fe200078e3cff */
[--C-:B------:R-:W-:Y:S01]  /*f1c0*/  IMAD.X R57, RZ, RZ, R7.reuse, P3 ;  /* 0x000000ffff397224 */ /* 0x100fe200018e0607 */
[----:B------:R-:W-:Y:S01]  /*f1d0*/  LOP3.LUT R60, R60, R61, RZ, 0x3c, !PT ;  /* 0x0000003d3c3c7212 */ /* 0x000fe200078e3cff */
[----:B------:R-:W-:Y:S01]  /*f1e0*/  IMAD.X R61, RZ, RZ, R7, P4 ;  /* 0x000000ffff3d7224 */ /* 0x000fe200020e0607 */
[----:B------:R-:W-:Y:S01]  /*f1f0*/  IADD3.X R53, RZ, R7, RZ, P2, !PT ;  /* 0x00000007ff357210 */ /* 0x000fe200017fe4ff */
[----:B------:R-:W5:Y:S01]  /*f200*/  LD.E.128 R44, desc[UR40][R44.64] ;  /* 0x000000282c2c7980 */ /* 0x000f62000c101d00 */
[----:B------:R-:W-:-:S02]  /*f210*/  IADD3 R69, P0, R6, 0xb000, RZ ;  /* 0x0000b00006457810 */ /* 0x000fc40007f1e0ff */
[C---:B------:R-:W-:Y:S01]  /*f220*/  IADD3 R73, P2, R6.reuse, 0xc000, RZ ;  /* 0x0000c00006497810 */ /* 0x040fe20007f5e0ff */
[----:B------:R-:W5:Y:S01]  /*f230*/  LD.E.128 R56, desc[UR40][R56.64] ;  /* 0x0000002838387980 */ /* 0x000f62000c101d00 */
[C---:B------:R-:W-:Y:S02]  /*f240*/  IADD3 R77, P3, R6.reuse, 0xd000, RZ ;  /* 0x0000d000064d7810 */ /* 0x040fe40007f7e0ff */
[----:B------:R-:W-:Y:S01]  /*f250*/  IADD3 R81, P4, R6, 0xe000, RZ ;  /* 0x0000e00006517810 */ /* 0x000fe20007f9e0ff */
[----:B------:R-:W5:Y:S01]  /*f260*/  LD.E.128 R52, desc[UR40][R52.64] ;  /* 0x0000002834347980 */ /* 0x000f62000c101d00 */
[----:B------:R-:W-:Y:S02]  /*f270*/  LOP3.LUT R4, R15, R6, RZ, 0x3c, !PT ;  /* 0x000000060f047212 */ /* 0x000fe400078e3cff */
[----:B------:R-:W-:Y:S01]  /*f280*/  SHF.R.U64 R6, R5, 0x3, RZ ;  /* 0x0000000305067819 */ /* 0x000fe200000012ff */
[----:B------:R-:W-:Y:S01]  /*f290*/  IMAD.MOV.U32 R5, RZ, RZ, R7 ;  /* 0x000000ffff057224 */ /* 0x000fe200078e0007 */
[----:B------:R-:W-:Y:S01]  /*f2a0*/  LOP3.LUT R12, R12, 0xfffffff8, RZ, 0xc0, !PT ;  /* 0xfffffff80c0c7812 */ /* 0x000fe200078ec0ff */
[----:B------:R-:W5:Y:S01]  /*f2b0*/  LD.E.128 R60, desc[UR40][R60.64] ;  /* 0x000000283c3c7980 */ /* 0x000f62000c101d00 */
[----:B------:R-:W-:Y:S01]  /*f2c0*/  LOP3.LUT R84, R6, R13, RZ, 0x3c, !PT ;  /* 0x0000000d06547212 */ /* 0x000fe200078e3cff */
[C---:B------:R-:W-:Y:S01]  /*f2d0*/  IMAD R13, R8.reuse, UR5, R9 ;  /* 0x00000005080d7c24 */ /* 0x040fe2000f8e0209 */
[----:B------:R-:W-:Y:S01]  /*f2e0*/  LOP3.LUT R68, R69, 0x380, RZ, 0xc0, !PT ;  /* 0x0000038045447812 */ /* 0x000fe200078ec0ff */
[----:B------:R-:W-:Y:S01]  /*f2f0*/  IMAD.WIDE.U32 R8, R8, UR4, RZ ;  /* 0x0000000408087c25 */ /* 0x000fe2000f8e00ff */
[----:B------:R-:W-:Y:S01]  /*f300*/  LOP3.LUT R72, R73, 0x380, RZ, 0xc0, !PT ;  /* 0x0000038049487812 */ /* 0x000fe200078ec0ff */
[----:B------:R-:W-:Y:S01]  /*f310*/  ULDC.64 UR4, c[0x0][0xae8] ;  /* 0x0002ba0000047ab9 */ /* 0x000fe20000000a00 */
[----:B------:R-:W-:Y:S01]  /*f320*/  LOP3.LUT R76, R77, 0x380, RZ, 0xc0, !PT ;  /* 0x000003804d4c7812 */ /* 0x000fe200078ec0ff */
[----:B------:R-:W-:Y:S01]  /*f330*/  IMAD.IADD R11, R11, 0x1, -R12 ;  /* 0x000000010b0b7824 */ /* 0x000fe200078e0a0c */
[----:B------:R-:W-:Y:S01]  /*f340*/  LOP3.LUT R80, R81, 0x380, RZ, 0xc0, !PT ;  /* 0x0000038051507812 */ /* 0x000fe200078ec0ff */
[----:B------:R-:W-:Y:S01]  /*f350*/  IMAD.IADD R9, R9, 0x1, R13 ;  /* 0x0000000109097824 */ /* 0x000fe200078e020d */
[----:B------:R-:W-:Y:S01]  /*f360*/  SHF.R.U64 R68, R68, 0x3, RZ ;  /* 0x0000000344447819 */ /* 0x000fe200000012ff */
[----:B------:R-:W-:Y:S01]  /*f370*/  IMAD R11, R11, 0x20, R10 ;  /* 0x000000200b0b7824 */ /* 0x000fe200078e020a */
[----:B------:R-:W-:Y:S01]  /*f380*/  SHF.R.U64 R72, R72, 0x3, RZ ;  /* 0x0000000348487819 */ /* 0x000fe200000012ff */
[----:B------:R-:W-:Y:S01]  /*f390*/  IMAD.WIDE.U32 R8, R205, UR4, R8 ;  /* 0x00000004cd087c25 */ /* 0x000fe2000f8e0008 */
[----:B------:R-:W-:Y:S01]  /*f3a0*/  SHF.R.U64 R76, R76, 0x3, RZ ;  /* 0x000000034c4c7819 */ /* 0x000fe200000012ff */
[----:B------:R-:W5:Y:S01]  /*f3b0*/  LD.E.128 R84, desc[UR40][R84.64] ;  /* 0x0000002854547980 */ /* 0x000f62000c101d00 */
[----:B------:R-:W-:-:S02]  /*f3c0*/  LEA R15, R160, R11, 0x7 ;  /* 0x0000000ba00f7211 */ /* 0x000fc400078e38ff */
[----:B------:R-:W-:Y:S02]  /*f3d0*/  SHF.R.U64 R80, R80, 0x3, RZ ;  /* 0x0000000350507819 */ /* 0x000fe400000012ff */
[----:B------:R-:W-:Y:S01]  /*f3e0*/  SHF.R.S32.HI R14, RZ, 0x1f, R3 ;  /* 0x0000001fff0e7819 */ /* 0x000fe20000011403 */
[----:B------:R-:W-:Y:S01]  /*f3f0*/  IMAD R9, R205, UR5, R9 ;  /* 0x00000005cd097c24 */ /* 0x000fe2000f8e0209 */
[----:B------:R-:W-:Y:S01]  /*f400*/  ULDC.64 UR4, c[0x0][0xaf0] ;  /* 0x0002bc0000047ab9 */ /* 0x000fe20000000a00 */
[----:B------:R-:W-:Y:S01]  /*f410*/  LOP3.LUT R68, R68, R69, RZ, 0x3c, !PT ;  /* 0x0000004544447212 */ /* 0x000fe200078e3cff */
[----:B-1----:R-:W-:Y:S01]  /*f420*/  @P1 IMAD.HI.U32 R12, R15, R20, RZ ;  /* 0x000000140f0c1227 */ /* 0x002fe200078e00ff */
[----:B------:R-:W-:Y:S02]  /*f430*/  LOP3.LUT R72, R72, R73, RZ, 0x3c, !PT ;  /* 0x0000004948487212 */ /* 0x000fe400078e3cff */
[----:B------:R-:W-:Y:S01]  /*f440*/  LOP3.LUT R76, R76, R77, RZ, 0x3c, !PT ;  /* 0x0000004d4c4c7212 */ /* 0x000fe200078e3cff */
[--C-:B------:R-:W-:Y:S01]  /*f450*/  IMAD.X R69, RZ, RZ, R7.reuse, P0 ;  /* 0x000000ffff457224 */ /* 0x100fe200000e0607 */
[----:B------:R-:W-:Y:S01]  /*f460*/  LOP3.LUT R80, R80, R81, RZ, 0x3c, !PT ;  /* 0x0000005150507212 */ /* 0x000fe200078e3cff */
[----:B------:R-:W-:-:S02]  /*f470*/  IMAD.X R73, RZ, RZ, R7, P2 ;  /* 0x000000ffff497224 */ /* 0x000fc400010e0607 */
[--C-:B------:R-:W-:Y:S02]  /*f480*/  IMAD.X R77, RZ, RZ, R7.reuse, P3 ;  /* 0x000000ffff4d7224 */ /* 0x100fe400018e0607 */
[----:B------:R-:W-:Y:S01]  /*f490*/  IMAD.X R81, RZ, RZ, R7, P4 ;  /* 0x000000ffff517224 */ /* 0x000fe200020e0607 */
[----:B------:R-:W5:Y:S01]  /*f4a0*/  LD.E.128 R68, desc[UR40][R68.64] ;  /* 0x0000002844447980 */ /* 0x000f62000c101d00 */
[----:B------:R-:W-:Y:S02]  /*f4b0*/  IMAD R14, R14, UR4, RZ ;  /* 0x000000040e0e7c24 */ /* 0x000fe4000f8e02ff */
[----:B------:R-:W-:Y:S01]  /*f4c0*/  IMAD.MOV.U32 R11, RZ, RZ, R15 ;  /* 0x000000ffff0b7224 */ /* 0x000fe200078e000f */
[----:B--2---:R-:W-:Y:S01]  /*f4d0*/  @P1 SHF.R.U32.HI R11, RZ, R21, R12 ;  /* 0x00000015ff0b1219 */ /* 0x004fe2000001160c */
[C---:B------:R-:W-:Y:S01]  /*f4e0*/  IMAD R13, R3.reuse, UR5, R14 ;  /* 0x00000005030d7c24 */ /* 0x040fe2000f8e020e */
[----:B------:R-:W5:Y:S01]  /*f4f0*/  LD.E.128 R4, desc[UR40][R4.64] ;  /* 0x0000002804047980 */ /* 0x000f62000c101d00 */
[----:B------:R-:W-:Y:S01]  /*f500*/  IMAD.WIDE.U32 R8, R3, UR4, R8 ;  /* 0x0000000403087c25 */ /* 0x000fe2000f8e0008 */
[----:B------:R-:W-:Y:S01]  /*f510*/  SHF.R.S32.HI R3, RZ, 0x1f, R11 ;  /* 0x0000001fff037819 */ /* 0x000fe2000001140b */
[----:B------:R-:W-:Y:S01]  /*f520*/  ULDC.64 UR4, c[0x0][0xae0] ;  /* 0x0002b80000047ab9 */ /* 0x000fe20000000a00 */
[----:B------:R-:W5:Y:S01]  /*f530*/  LD.E.128 R72, desc[UR40][R72.64] ;  /* 0x0000002848487980 */ /* 0x000f62000c101d00 */
[----:B------:R-:W-:-:S03]  /*f540*/  IMAD.IADD R9, R9, 0x1, R13 ;  /* 0x0000000109097824 */ /* 0x000fc600078e020d */
[----:B------:R-:W5:Y:S01]  /*f550*/  LD.E.128 R76, desc[UR40][R76.64] ;  /* 0x000000284c4c7980 */ /* 0x000f62000c101d00 */
[----:B------:R-:W-:-:S03]  /*f560*/  IMAD.MOV R13, RZ, RZ, -R11 ;  /* 0x000000ffff0d7224 */ /* 0x000fc600078e0a0b */
[----:B------:R-:W5:Y:S01]  /*f570*/  LD.E.128 R80, desc[UR40][R80.64] ;  /* 0x0000002850507980 */ /* 0x000f62000c101d00 */
[----:B------:R-:W-:Y:S01]  /*f580*/  @!PT LDS RZ, [RZ] ;  /* 0x00000000fffff984 */ /* 0x000fe20000000800 */
[----:B------:R-:W-:Y:S01]  /*f590*/  @!PT LDS RZ, [RZ] ;  /* 0x00000000fffff984 */ /* 0x000fe20000000800 */
[----:B------:R-:W-:Y:S01]  /*f5a0*/  @!PT LDS RZ, [RZ] ;  /* 0x00000000fffff984 */ /* 0x000fe20000000800 */
[----:B------:R-:W-:Y:S01]  /*f5b0*/  @!PT LDS RZ, [RZ] ;  /* 0x00000000fffff984 */ /* 0x000fe20000000800 */
[----:B------:R0:W-:Y:S06]  /*f5c0*/  MEMBAR.ALL.CTA ;  /* 0x0000000000007992 */ /* 0x0001ec0000008000 */
[----:B0-----:R-:W0:Y:S01]  /*f5d0*/  FENCE.VIEW.ASYNC.S ;  /* 0x00000000000073c6 */ /* 0x001e220000000000 */
[----:B------:R-:W-:Y:S02]  /*f5e0*/  IMAD R12, R3, UR4, RZ ;  /* 0x00000004030c7c24 */ /* 0x000fe4000f8e02ff */
[----:B------:R-:W-:-:S02]  /*f5f0*/  IMAD R13, R158, R13, R15 ;  /* 0x0000000d9e0d7224 */ /* 0x000fc400078e020f */
[----:B------:R-:W-:-:S04]  /*f600*/  IMAD.WIDE.U32 R8, R11, UR4, R8 ;  /* 0x000000040b087c25 */ /* 0x000fc8000f8e0008 */
[----:B------:R-:W-:Y:S01]  /*f610*/  IMAD R15, R11, UR5, R12 ;  /* 0x000000050b0f7c24 */ /* 0x000fe2000f8e020c */
[----:B------:R-:W-:Y:S01]  /*f620*/  SHF.R.S32.HI R11, RZ, 0x1f, R13 ;  /* 0x0000001fff0b7819 */ /* 0x000fe2000001140d */
[----:B------:R-:W-:Y:S01]  /*f630*/  ULDC.64 UR4, c[0x0][0xad8] ;  /* 0x0002b60000047ab9 */ /* 0x000fe20000000a00 */
[----:B------:R-:W-:Y:S02]  /*f640*/  VIADD R3, R19, 0x22820 ;  /* 0x0002282013037836 */ /* 0x000fe40000000000 */
[----:B------:R-:W-:Y:S02]  /*f650*/  IMAD.IADD R9, R9, 0x1, R15 ;  /* 0x0000000109097824 */ /* 0x000fe400078e020f */
[----:B------:R-:W-:Y:S01]  /*f660*/  IMAD R12, R11, UR4, RZ ;  /* 0x000000040b0c7c24 */ /* 0x000fe2000f8e02ff */
[----:B------:R-:W-:Y:S01]  /*f670*/  PRMT R3, RZ, 0x654, R3 ;  /* 0x00000654ff037816 */ /* 0x000fe20000000003 */
[----:B------:R-:W-:-:S04]  /*f680*/  IMAD.WIDE.U32 R8, R13, UR4, R8 ;  /* 0x000000040d087c25 */ /* 0x000fc8000f8e0008 */
[----:B------:R-:W-:Y:S01]  /*f690*/  IMAD R21, R13, UR5, R12 ;  /* 0x000000050d157c24 */ /* 0x000fe2000f8e020c */
[----:B------:R-:W-:Y:S01]  /*f6a0*/  ULDC.64 UR4, c[0x0][0xa80] ;  /* 0x0002a00000047ab9 */ /* 0x000fe20000000a00 */
[----:B0-----:R0:W-:Y:S02]  /*f6b0*/  SYNCS.ARRIVE.TRANS64.RED.A1T0 RZ, [R3+URZ], RZ ;  /* 0x000000ff03ff79a7 */ /* 0x0011e4000810043f */
[----:B------:R-:W-:Y:S01]  /*f6c0*/  IMAD.IADD R21, R9, 0x1, R21 ;  /* 0x0000000109157824 */ /* 0x000fe200078e0215 */
[----:B0-----:R-:W-:Y:S01]  /*f6d0*/  LEA R3, P0, R8, UR4, 0x1 ;  /* 0x0000000408037c11 */ /* 0x001fe2000f8008ff */
[----:B------:R-:W-:-:S03]  /*f6e0*/  UMOV UR4, 0xffffffff ;  /* 0xffffffff00047882 */ /* 0x000fc60000000000 */
[----:B------:R-:W-:Y:S01]  /*f6f0*/  LEA.HI.X R21, R8, UR5, R21, 0x1, P0 ;  /* 0x0000000508157c11 */ /* 0x000fe200080f0c15 */
[----:B------:R-:W-:Y:S08]  /*f700*/  BRA.DIV UR4, `(.L_x_9801) ;  /* 0x000000b604687947 */ /* 0x000ff0000b800000 */
[----:B------:R0:W1:Y:S04]  /*f710*/  SHFL.IDX PT, R20, R21, RZ, 0x181f ;  /* 0x00181fff15147589 */ /* 0x00006800000e0000 */
[----:B------:R0:W2:Y:S02]  /*f720*/  SHFL.IDX PT, R14, R3, RZ, 0x181f ;  /* 0x00181fff030e7589 */ /* 0x0000a400000e0000 */
.L_x_9997:
[----:B------:R-:W-:Y:S01]  /*f730*/  IMAD R89, R160, 0x80, R10 ;  /* 0x00000080a0597824 */ /* 0x000fe200078e020a */
[----:B------:R-:W-:Y:S04]  /*f740*/  BSSY B1, `(.L_x_9802) ;  /* 0x000001e000017945 */ /* 0x000fe80003800000 */
[----:B------:R-:W-:-:S13]  /*f750*/  ISETP.GE.AND P0, PT, R89, R0, PT ;  /* 0x000000005900720c */ /* 0x000fda0003f06270 */
[----:B------:R-:W-:Y:S05]  /*f760*/  @P0 BRA `(.L_x_9803) ;  /* 0x00000000006c0947 */ /* 0x000fea0003800000 */
[C---:B------:R-:W-:Y:S01]  /*f770*/  VIADD R15, R211.reuse, 0x40 ;  /* 0x00000040d30f7836 */ /* 0x040fe20000000000 */
[----:B------:R-:W-:Y:S01]  /*f780*/  ULDC UR4, c[0x0][0xac8] ;  /* 0x0002b20000047ab9 */ /* 0x000fe20000000800 */
[C---:B------:R-:W-:Y:S01]  /*f790*/  VIADD R90, R211.reuse, 0x80 ;  /* 0x00000080d35a7836 */ /* 0x040fe20000000000 */
[C---:B------:R-:W-:Y:S01]  /*f7a0*/  ISETP.GE.AND P3, PT, R211.reuse, UR4, PT ;  /* 0x00000004d3007c0c */ /* 0x040fe2000bf66270 */
[----:B------:R-:W-:Y:S01]  /*f7b0*/  VIADD R48, R211, 0xc0 ;  /* 0x000000c0d3307836 */ /* 0x000fe20000000000 */
[----:B------:R-:W-:Y:S01]  /*f7c0*/  ISETP.GE.AND P2, PT, R15, UR4, PT ;  /* 0x000000040f007c0c */ /* 0x000fe2000bf46270 */
[C---:B------:R-:W-:Y:S01]  /*f7d0*/  VIADD R92, R211.reuse, 0x40 ;  /* 0x00000040d35c7836 */ /* 0x040fe20000000000 */
[----:B------:R-:W-:Y:S01]  /*f7e0*/  ISETP.GE.AND P1, PT, R90, UR4, PT ;  /* 0x000000045a007c0c */ /* 0x000fe2000bf26270 */
[----:B------:R-:W-:Y:S01]  /*f7f0*/  VIADD R88, R211, 0xc0 ;  /* 0x000000c0d3587836 */ /* 0x000fe20000000000 */
[----:B------:R-:W-:Y:S02]  /*f800*/  ISETP.GE.AND P0, PT, R48, UR4, PT ;  /* 0x0000000430007c0c */ /* 0x000fe4000bf06270 */
[----:B------:R-:W-:-:S02]  /*f810*/  SHF.R.S32.HI R12, RZ, 0x1f, R211 ;  /* 0x0000001fff0c7819 */ /* 0x000fc400000114d3 */
[----:B------:R-:W-:Y:S02]  /*f820*/  SHF.R.S32.HI R92, RZ, 0x1f, R92 ;  /* 0x0000001fff5c7819 */ /* 0x000fe4000001145c */
[C---:B------:R-:W-:Y:S02]  /*f830*/  IADD3 R91, R211.reuse, 0x80, RZ ;  /* 0x00000080d35b7810 */ /* 0x040fe40007ffe0ff */
[-C--:B--2---:R-:W-:Y:S02]  /*f840*/  @!P3 LEA R8, P5, R211, R14.reuse, 0x1 ;  /* 0x0000000ed308b211 */ /* 0x084fe400078a08ff */
[----:B------:R-:W-:Y:S02]  /*f850*/  @!P2 LEA R10, P4, R15, R14, 0x1 ;  /* 0x0000000e0f0aa211 */ /* 0x000fe400078808ff */
[----:B-1----:R-:W-:Y:S02]  /*f860*/  @!P3 LEA.HI.X R9, R211, R20, R12, 0x1, P5 ;  /* 0x00000014d309b211 */ /* 0x002fe400028f0c0c */
[----:B------:R-:W-:-:S02]  /*f870*/  @!P1 LEA R12, P5, R90, R14, 0x1 ;  /* 0x0000000e5a0c9211 */ /* 0x000fc400078a08ff */
[----:B------:R-:W-:Y:S01]  /*f880*/  SHF.R.S32.HI R91, RZ, 0x1f, R91 ;  /* 0x0000001fff5b7819 */ /* 0x000fe2000001145b */
[----:B-----5:R3:W-:Y:S01]  /*f890*/  @!P3 ST.E.128 desc[UR40][R8.64], R4 ;  /* 0x000000040800b985 */ /* 0x0207e2000c101d28 */
[----:B------:R-:W-:Y:S02]  /*f8a0*/  @!P2 LEA.HI.X R11, R15, R20, R92, 0x1, P4 ;  /* 0x000000140f0ba211 */ /* 0x000fe400020f0c5c */
[----:B------:R-:W-:Y:S02]  /*f8b0*/  SHF.R.S32.HI R88, RZ, 0x1f, R88 ;  /* 0x0000001fff587819 */ /* 0x000fe40000011458 */
[----:B------:R-:W-:Y:S01]  /*f8c0*/  @!P0 LEA R14, P4, R48, R14, 0x1 ;  /* 0x0000000e300e8211 */ /* 0x000fe200078808ff */
[----:B------:R3:W-:Y:S01]  /*f8d0*/  @!P2 ST.E.128 desc[UR40][R10.64], R36 ;  /* 0x000000240a00a985 */ /* 0x0007e2000c101d28 */
[-C--:B------:R-:W-:Y:S02]  /*f8e0*/  @!P1 LEA.HI.X R13, R90, R20.reuse, R91, 0x1, P5 ;  /* 0x000000145a0d9211 */ /* 0x080fe400028f0c5b */
[----:B------:R-:W-:-:S03]  /*f8f0*/  @!P0 LEA.HI.X R15, R48, R20, R88, 0x1, P4 ;  /* 0x00000014300f8211 */ /* 0x000fc600020f0c58 */
[----:B------:R3:W-:Y:S04]  /*f900*/  @!P1 ST.E.128 desc[UR40][R12.64], R56 ;  /* 0x000000380c009985 */ /* 0x0007e8000c101d28 */
[----:B------:R3:W-:Y:S02]  /*f910*/  @!P0 ST.E.128 desc[UR40][R14.64], R72 ;  /* 0x000000480e008985 */ /* 0x0007e4000c101d28 */
.L_x_9803:
[----:B------:R-:W-:Y:S05]  /*f920*/  BSYNC B1 ;  /* 0x0000000000017941 */ /* 0x000fea0003800000 */
.L_x_9802:
[----:B------:R-:W-:-:S03]  /*f930*/  UMOV UR4, 0xffffffff ;  /* 0xffffffff00047882 */ /* 0x000fc60000000000 */
[----:B------:R-:W-:Y:S05]  /*f940*/  BRA.DIV UR4, `(.L_x_9804) ;  /* 0x000000b6040c7947 */ /* 0x000fea000b800000 */
[----:B-1----:R1:W4:Y:S04]  /*f950*/  SHFL.IDX PT, R20, R21, 0x1, 0x181f ;  /* 0x00381f0015147f89 */ /* 0x00232800000e0000 */
[----:B--23--:R1:W2:Y:S02]  /*f960*/  SHFL.IDX PT, R14, R3, 0x1, 0x181f ;  /* 0x00381f00030e7f89 */ /* 0x00c2a400000e0000 */
.L_x_10001:
[----:B-----5:R-:W-:Y:S01]  /*f970*/  VIADD R5, R89, 0x20 ;  /* 0x0000002059057836 */ /* 0x020fe20000000000 */
[----:B------:R-:W-:Y:S04]  /*f980*/  BSSY B1, `(.L_x_9805) ;  /* 0x000001e000017945 */ /* 0x000fe80003800000 */
[----:B------:R-:W-:-:S13]  /*f990*/  ISETP.GE.AND P0, PT, R5, R0, PT ;  /* 0x000000000500720c */ /* 0x000fda0003f06270 */
        /* <DEDUP_REMOVED lines=11> */
[----:B------:R-:W-:Y:S01]  /*fa50*/  VIADD R13, R211, 0xc0 ;  /* 0x000000c0d30d7836 */ /* 0x000fe20000000000 */
[----:B------:R-:W-:-:S02]  /*fa60*/  SHF.R.S32.HI R8, RZ, 0x1f, R211 ;  /* 0x0000001fff087819 */ /* 0x000fc400000114d3 */
[----:B------:R-:W-:Y:S02]  /*fa70*/  SHF.R.S32.HI R11, RZ, 0x1f, R11 ;  /* 0x0000001fff0b7819 */ /* 0x000fe4000001140b */
[----:B------:R-:W-:Y:S02]  /*fa80*/  SHF.R.S32.HI R36, RZ, 0x1f, R36 ;  /* 0x0000001fff247819 */ /* 0x000fe40000011424 */
[CC--:B--2---:R-:W-:Y:S02]  /*fa90*/  @!P3 LEA R4, P5, R211.reuse, R14.reuse, 0x1 ;  /* 0x0000000ed304b211 */ /* 0x0c4fe400078a08ff */
[----:B------:R-:W-:Y:S02]  /*faa0*/  @!P2 LEA R6, P4, R10, R14, 0x1 ;  /* 0x0000000e0a06a211 */ /* 0x000fe400078808ff */
[----:B----4-:R-:W-:Y:S02]  /*fab0*/  @!P3 LEA.HI.X R5, R211, R20, R8, 0x1, P5 ;  /* 0x00000014d305b211 */ /* 0x010fe400028f0c08 */
[----:B------:R-:W-:-:S02]  /*fac0*/  @!P1 LEA R8, P5, R15, R14, 0x1 ;  /* 0x0000000e0f089211 */ /* 0x000fc400078a08ff */
[----:B------:R-:W-:Y:S01]  /*fad0*/  @!P2 LEA.HI.X R7, R10, R20, R11, 0x1, P4 ;  /* 0x000000140a07a211 */ /* 0x000fe200020f0c0b */
[----:B------:R3:W-:Y:S01]  /*fae0*/  @!P3 ST.E.128 desc[UR40][R4.64], R24 ;  /* 0x000000180400b985 */ /* 0x0007e2000c101d28 */
[----:B------:R-:W-:Y:S02]  /*faf0*/  SHF.R.S32.HI R13, RZ, 0x1f, R13 ;  /* 0x0000001fff0d7819 */ /* 0x000fe4000001140d */
[C---:B------:R-:W-:Y:S01]  /*fb00*/  @!P0 LEA R10, P4, R12.reuse, R14, 0x1 ;  /* 0x0000000e0c0a8211 */ /* 0x040fe200078808ff */
[----:B------:R3:W-:Y:S01]  /*fb10*/  @!P2 ST.E.128 desc[UR40][R6.64], R40 ;  /* 0x000000280600a985 */ /* 0x0007e2000c101d28 */
[-C--:B------:R-:W-:Y:S02]  /*fb20*/  @!P1 LEA.HI.X R9, R15, R20.reuse, R36, 0x1, P5 ;  /* 0x000000140f099211 */ /* 0x080fe400028f0c24 */
[----:B------:R-:W-:-:S03]  /*fb30*/  @!P0 LEA.HI.X R11, R12, R20, R13, 0x1, P4 ;  /* 0x000000140c0b8211 */ /* 0x000fc600020f0c0d */
[----:B------:R3:W-:Y:S04]  /*fb40*/  @!P1 ST.E.128 desc[UR40][R8.64], R60 ;  /* 0x0000003c08009985 */ /* 0x0007e8000c101d28 */
[----:B------:R3:W-:Y:S02]  /*fb50*/  @!P0 ST.E.128 desc[UR40][R10.64], R76 ;  /* 0x0000004c0a008985 */ /* 0x0007e4000c101d28 */
.L_x_9806:
[----:B------:R-:W-:Y:S05]  /*fb60*/  BSYNC B1 ;  /* 0x0000000000017941 */ /* 0x000fea0003800000 */
.L_x_9805:
[----:B------:R-:W-:-:S03]  /*fb70*/  UMOV UR4, 0xffffffff ;  /* 0xffffffff00047882 */ /* 0x000fc60000000000 */
[----:B------:R-:W-:Y:S05]  /*fb80*/  BRA.DIV UR4, `(.L_x_9807) ;  /* 0x000000b204c47947 */ /* 0x000fea000b800000 */
[----:B----4-:R4:W0:Y:S04]  /*fb90*/  SHFL.IDX PT, R20, R21, 0x2, 0x181f ;  /* 0x00581f0015147f89 */ /* 0x01082800000e0000 */
[----:B--2---:R4:W2:Y:S02]  /*fba0*/  SHFL.IDX PT, R14, R3, 0x2, 0x181f ;  /* 0x00581f00030e7f89 */ /* 0x0048a400000e0000 */
.L_x_10005:
[----:B---3--:R-:W-:Y:S01]  /*fbb0*/  VIADD R5, R89, 0x40 ;  /* 0x0000004059057836 */ /* 0x008fe20000000000 */
        /* <DEDUP_REMOVED lines=12> */
[----:B------:R-:W-:Y:S02]  /*fc80*/  ISETP.GE.AND P0, PT, R12, UR4, PT ;  /* 0x000000040c007c0c */ /* 0x000fe4000bf06270 */
[----:B------:R-:W-:-:S02]  /*fc90*/  IADD3 R11, R211, 0x40, RZ ;  /* 0x00000040d30b7810 */ /* 0x000fc40007ffe0ff */
[----:B------:R-:W-:Y:S02]  /*fca0*/  SHF.R.S32.HI R8, RZ, 0x1f, R211 ;  /* 0x0000001fff087819 */ /* 0x000fe400000114d3 */
[----:B------:R-:W-:Y:S02]  /*fcb0*/  SHF.R.S32.HI R11, RZ, 0x1f, R11 ;  /* 0x0000001fff0b7819 */ /* 0x000fe4000001140b */
[CC--:B--2---:R-:W-:Y:S02]  /*fcc0*/  @!P3 LEA R4, P5, R211.reuse, R14.reuse, 0x1 ;  /* 0x0000000ed304b211 */ /* 0x0c4fe400078a08ff */
[----:B------:R-:W-:Y:S02]  /*fcd0*/  @!P2 LEA R6, P4, R10, R14, 0x1 ;  /* 0x0000000e0a06a211 */ /* 0x000fe400078808ff */
[----:B0-----:R-:W-:Y:S02]  /*fce0*/  @!P3 LEA.HI.X R5, R211, R20, R8, 0x1, P5 ;  /* 0x00000014d305b211 */ /* 0x001fe400028f0c08 */
[----:B------:R-:W-:-:S02]  /*fcf0*/  @!P1 LEA R8, P5, R15, R14, 0x1 ;  /* 0x0000000e0f089211 */ /* 0x000fc400078a08ff */
[----:B------:R-:W-:Y:S01]  /*fd00*/  SHF.R.S32.HI R24, RZ, 0x1f, R24 ;  /* 0x0000001fff187819 */ /* 0x000fe20000011418 */
[----:B------:R3:W-:Y:S01]  /*fd10*/  @!P3 ST.E.128 desc[UR40][R4.64], R28 ;  /* 0x0000001c0400b985 */ /* 0x0007e2000c101d28 */
[----:B------:R-:W-:Y:S02]  /*fd20*/  @!P2 LEA.HI.X R7, R10, R20, R11, 0x1, P4 ;  /* 0x000000140a07a211 */ /* 0x000fe400020f0c0b */
[----:B------:R-:W-:Y:S02]  /*fd30*/  SHF.R.S32.HI R13, RZ, 0x1f, R13 ;  /* 0x0000001fff0d7819 */ /* 0x000fe4000001140d */
[C---:B------:R-:W-:Y:S01]  /*fd40*/  @!P0 LEA R10, P4, R12.reuse, R14, 0x1 ;  /* 0x0000000e0c0a8211 */ /* 0x040fe200078808ff */
[----:B------:R3:W-:Y:S01]  /*fd50*/  @!P2 ST.E.128 desc[UR40][R6.64], R44 ;  /* 0x0000002c0600a985 */ /* 0x0007e2000c101d28 */
[-C--:B------:R-:W-:Y:S02]  /*fd60*/  @!P1 LEA.HI.X R9, R15, R20.reuse, R24, 0x1, P5 ;  /* 0x000000140f099211 */ /* 0x080fe400028f0c18 */
[----:B------:R-:W-:-:S03]  /*fd70*/  @!P0 LEA.HI.X R11, R12, R20, R13, 0x1, P4 ;  /* 0x000000140c0b8211 */ /* 0x000fc600020f0c0d */
[----:B------:R3:W-:Y:S04]  /*fd80*/  @!P1 ST.E.128 desc[UR40][R8.64], R64 ;  /* 0x0000004008009985 */ /* 0x0007e8000c101d28 */
[----:B------:R3:W-:Y:S02]  /*fd90*/  @!P0 ST.E.128 desc[UR40][R10.64], R80 ;  /* 0x000000500a008985 */ /* 0x0007e4000c101d28 */
.L_x_9809:
[----:B------:R-:W-:Y:S05]  /*fda0*/  BSYNC B1 ;  /* 0x0000000000017941 */ /* 0x000fea0003800000 */
.L_x_9808:
[----:B------:R-:W-:-:S03]  /*fdb0*/  UMOV UR4, 0xffffffff ;  /* 0xffffffff00047882 */ /* 0x000fc60000000000 */
[----:B------:R-:W-:Y:S05]  /*fdc0*/  BRA.DIV UR4, `(.L_x_9810) ;  /* 0x000000b2047c7947 */ /* 0x000fea000b800000 */
[----:B---3--:R3:W0:Y:S04]  /*fdd0*/  SHFL.IDX PT, R10, R21, 0x3, 0x181f ;  /* 0x00781f00150a7f89 */ /* 0x00862800000e0000 */
[----:B--2---:R3:W2:Y:S02]  /*fde0*/  SHFL.IDX PT, R14, R3, 0x3, 0x181f ;  /* 0x00781f00030e7f89 */ /* 0x0046a400000e0000 */
.L_x_10009:
[----:B01-34-:R-:W-:-:S05]  /*fdf0*/  VIADD R3, R89, 0x60 ;  /* 0x0000006059037836 */ /* 0x01bfca0000000000 */
        /* <DEDUP_REMOVED lines=8> */
[----:B------:R-:W-:Y:S01]  /*fe80*/  VIADD R12, R211, 0x80 ;  /* 0x00000080d30c7836 */ /* 0x000fe20000000000 */
[----:B------:R-:W-:Y:S02]  /*fe90*/  ISETP.GE.AND P5, PT, R11, UR4, PT ;  /* 0x000000040b007c0c */ /* 0x000fe4000bfa6270 */
[----:B------:R-:W-:Y:S02]  /*fea0*/  SHF.R.S32.HI R20, RZ, 0x1f, R211 ;  /* 0x0000001fff147819 */ /* 0x000fe400000114d3 */
[----:B------:R-:W-:-:S02]  /*feb0*/  SHF.R.S32.HI R15, RZ, 0x1f, R15 ;  /* 0x0000001fff0f7819 */ /* 0x000fc4000001140f */
[----:B------:R-:W-:-:S03]  /*fec0*/  SHF.R.S32.HI R12, RZ, 0x1f, R12 ;  /* 0x0000001fff0c7819 */ /* 0x000fc6000001140c */
[-C--:B--2---:R-:W-:Y:S02]  /*fed0*/  @!P3 LEA R4, P0, R211, R14.reuse, 0x1 ;  /* 0x0000000ed304b211 */ /* 0x084fe400078008ff */
[-C--:B------:R-:W-:Y:S02]  /*fee0*/  @!P4 LEA R6, P1, R13, R14.reuse, 0x1 ;  /* 0x0000000e0d06c211 */ /* 0x080fe400078208ff */
[----:B------:R-:W-:Y:S02]  /*fef0*/  @!P5 LEA R8, P2, R11, R14, 0x1 ;  /* 0x0000000e0b08d211 */ /* 0x000fe400078408ff */
[-C--:B------:R-:W-:Y:S02]  /*ff00*/  @!P3 LEA.HI.X R5, R211, R10.reuse, R20, 0x1, P0 ;  /* 0x0000000ad305b211 */ /* 0x080fe400000f0c14 */
[-C--:B------:R-:W-:Y:S02]  /*ff10*/  @!P4 LEA.HI.X R7, R13, R10.reuse, R15, 0x1, P1 ;  /* 0x0000000a0d07c211 */ /* 0x080fe400008f0c0f */
[----:B------:R-:W-:Y:S01]  /*ff20*/  @!P5 LEA.HI.X R9, R11, R10, R12, 0x1, P2 ;  /* 0x0000000a0b09d211 */ /* 0x000fe200010f0c0c */
[----:B------:R0:W-:Y:S01]  /*ff30*/  @!P3 ST.E.128 desc[UR40][R4.64], R32 ;  /* 0x000000200400b985 */ /* 0x0001e2000c101d28 */
[----:B------:R-:W-:-:S03]  /*ff40*/  VIADD R11, R211, 0xc0 ;  /* 0x000000c0d30b7836 */ /* 0x000fc60000000000 */
[----:B------:R0:W-:Y:S02]  /*ff50*/  @!P4 ST.E.128 desc[UR40][R6.64], R52 ;  /* 0x000000340600c985 */ /* 0x0001e4000c101d28 */
[----:B------:R-:W-:Y:S02]  /*ff60*/  ISETP.GE.AND P0, PT, R11, UR4, PT ;  /* 0x000000040b007c0c */ /* 0x000fe4000bf06270 */
[----:B------:R0:W-:Y:S11]  /*ff70*/  @!P5 ST.E.128 desc[UR40][R8.64], R68 ;  /* 0x000000440800d985 */ /* 0x0001f6000c101d28 */
[----:B------:R-:W-:Y:S05]  /*ff80*/  @P0 BRA `(.L_x_9811) ;  /* 0x0000002c00940947 */ /* 0x000fea0003800000 */
[----:B------:R-:W-:Y:S01]  /*ff90*/  VIADD R12, R211, 0xc0 ;  /* 0x000000c0d30c7836 */ /* 0x000fe20000000000 */
[----:B0-----:R-:W-:-:S04]  /*ffa0*/  LEA R4, P0, R11, R14, 0x1 ;  /* 0x0000000e0b047211 */ /* 0x001fc800078008ff */
[----:B------:R-:W-:-:S04]  /*ffb0*/  SHF.R.S32.HI R12, RZ, 0x1f, R12 ;  /* 0x0000001fff0c7819 */ /* 0x000fc8000001140c */
[----:B------:R-:W-:-:S05]  /*ffc0*/  LEA.HI.X R5, R11, R10, R12, 0x1, P0 ;  /* 0x0000000a0b057211 */ /* 0x000fca00000f0c0c */
[----:B------:R0:W-:Y:S01]  /*ffd0*/  ST.E.128 desc[UR40][R4.64], R84 ;  /* 0x0000005404007985 */ /* 0x0001e2000c101d28 */
[----:B------:R-:W-:Y:S05]  /*ffe0*/  BRA `(.L_x_9811) ;  /* 0x0000002c007c7947 */ /* 0x000fea0003800000 */
.L_x_9800:
[----:B0-----:R-:W0:Y:S01]  /*fff0*/  @P1 LDC R10, c[0x0][0xbec] ;  /* 0x0002fb00ff0a1b82 */ /* 0x001e220000000800 */
[----:B------:R-:W-:Y:S01]  /*10000*/  IMAD.MOV.U32 R6, RZ, RZ, R48 ;  /* 0x000000ffff067224 */ /* 0x000fe200078e0030 */
[----:B------:R-:W-:-:S06]  /*10010*/  ULDC.64 UR4, c[0x0][0xb08] ;  /* 0x0002c20000047ab9 */ /* 0x000fcc0000000a00 */
[----:B------:R-:W1:Y:S01]  /*10020*/  @P1 LDC R7, c[0x0][0xbf0] ;  /* 0x0002fc00ff071b82 */ /* 0x000e620000000800 */
[----:B0-----:R-:W-:-:S05]  /*10030*/  @P1 IMAD.HI.U32 R10, R48, R10, RZ ;  /* 0x0000000a300a1227 */ /* 0x001fca00078e00ff */
[----:B-1----:R-:W-:Y:S01]  /*10040*/  @P1 SHF.R.U32.HI R6, RZ, R7, R10 ;  /* 0x00000007ff061219 */ /* 0x002fe2000001160a */
[----:B------:R-:W-:-:S04]  /*10050*/  IMAD R7, R9, UR4, RZ ;  /* 0x0000000409077c24 */ /* 0x000fc8000f8e02ff */
[C---:B------:R-:W-:Y:S02]  /*10060*/  IMAD R7, R8.reuse, UR5, R7 ;  /* 0x0000000508077c24 */ /* 0x040fe4000f8e0207 */
[----:B------:R-:W-:Y:S01]  /*10070*/  IMAD.WIDE.U32 R8, R8, UR4, RZ ;  /* 0x0000000408087c25 */ /* 0x000fe2000f8e00ff */
[----:B------:R-:W-:-:S03]  /*10080*/  ULDC.64 UR4, c[0x0][0xb38] ;  /* 0x0002ce0000047ab9 */ /* 0x000fc60000000a00 */
[----:B------:R-:W-:Y:S01]  /*10090*/  IMAD.IADD R9, R9, 0x1, R7 ;  /* 0x0000000109097824 */ /* 0x000fe200078e0207 */
[----:B------:R-:W-:Y:S01]  /*100a0*/  SHF.R.S32.HI R7, RZ, 0x1f, R3 ;  /* 0x0000001fff077819 */ /* 0x000fe20000011403 */
[----:B------:R-:W-:-:S04]  /*100b0*/  IMAD.WIDE.U32 R8, R205, UR4, R8 ;  /* 0x00000004cd087c25 */ /* 0x000fc8000f8e0008 */
[----:B------:R-:W-:Y:S01]  /*100c0*/  IMAD R9, R205, UR5, R9 ;  /* 0x00000005cd097c24 */ /* 0x000fe2000f8e0209 */
[----:B------:R-:W-:Y:S02]  /*100d0*/  ULDC.64 UR4, c[0x0][0xb40] ;  /* 0x0002d00000047ab9 */ /* 0x000fe40000000a00 */
[----:B------:R-:W-:Y:S02]  /*100e0*/  IMAD R7, R7, UR4, RZ ;  /* 0x0000000407077c24 */ /* 0x000fe4000f8e02ff */
[----:B------:R-:W-:-:S04]  /*100f0*/  IMAD.WIDE.U32 R8, R3, UR4, R8 ;  /* 0x0000000403087c25 */ /* 0x000fc8000f8e0008 */
[----:B------:R-:W-:Y:S01]  /*10100*/  IMAD R7, R3, UR5, R7 ;  /* 0x0000000503077c24 */ /* 0x000fe2000f8e0207 */
[----:B------:R-:W-:Y:S01]  /*10110*/  ULDC.64 UR4, c[0x0][0xb48] ;  /* 0x0002d20000047ab9 */ /* 0x000fe20000000a00 */
[--C-:B------:R-:W-:Y:S02]  /*10120*/  IMAD.MOV R3, RZ, RZ, -R6.reuse ;  /* 0x000000ffff037224 */ /* 0x100fe400078e0a06 */
[----:B------:R-:W-:Y:S01]  /*10130*/  IMAD.IADD R9, R9, 0x1, R7 ;  /* 0x0000000109097824 */ /* 0x000fe200078e0207 */
[----:B------:R-:W-:Y:S01]  /*10140*/  SHF.R.S32.HI R7, RZ, 0x1f, R6 ;  /* 0x0000001fff077819 */ /* 0x000fe20000011406 */
[----:B------:R-:W-:Y:S02]  /*10150*/  IMAD R3, R158, R3, R48 ;  /* 0x000000039e037224 */ /* 0x000fe400078e0230 */
[----:B------:R-:W-:-:S04]  /*10160*/  IMAD.WIDE.U32 R8, R159, UR4, R8 ;  /* 0x000000049f087c25 */ /* 0x000fc8000f8e0008 */
[----:B------:R-:W-:Y:S01]  /*10170*/  IMAD R9, R159, UR5, R9 ;  /* 0x000000059f097c24 */ /* 0x000fe2000f8e0209 */
[----:B------:R-:W-:Y:S02]  /*10180*/  ULDC.64 UR4, c[0x0][0xb30] ;  /* 0x0002cc0000047ab9 */ /* 0x000fe40000000a00 */
[----:B------:R-:W-:Y:S02]  /*10190*/  IMAD R7, R7, UR4, RZ ;  /* 0x0000000407077c24 */ /* 0x000fe4000f8e02ff */
[----:B------:R-:W-:-:S04]  /*101a0*/  IMAD.WIDE.U32 R8, R6, UR4, R8 ;  /* 0x0000000406087c25 */ /* 0x000fc8000f8e0008 */
[----:B------:R-:W-:Y:S01]  /*101b0*/  IMAD R7, R6, UR5, R7 ;  /* 0x0000000506077c24 */ /* 0x000fe2000f8e0207 */
[----:B------:R-:W-:Y:S01]  /*101c0*/  IADD3 R6, R19, 0x22820, RZ ;  /* 0x0002282013067810 */ /* 0x000fe20007ffe0ff */
[----:B------:R-:W-:Y:S02]  /*101d0*/  ULDC.64 UR4, c[0x0][0xb28] ;  /* 0x0002ca0000047ab9 */ /* 0x000fe40000000a00 */
[----:B------:R-:W-:Y:S01]  /*101e0*/  IMAD.IADD R9, R9, 0x1, R7 ;  /* 0x0000000109097824 */ /* 0x000fe200078e0207 */
[----:B------:R-:W-:Y:S01]  /*101f0*/  PRMT R6, RZ, 0x654, R6 ;  /* 0x00000654ff067816 */ /* 0x000fe20000000006 */
[----:B------:R-:W-:-:S03]  /*10200*/  IMAD.WIDE.U32 R8, R3, UR4, R8 ;  /* 0x0000000403087c25 */ /* 0x000fc6000f8e0008 */
[----:B------:R0:W-:Y:S02]  /*10210*/  SYNCS.ARRIVE.TRANS64.RED.A1T0 RZ, [R6+URZ], RZ ;  /* 0x000000ff06ff79a7 */ /* 0x0001e4000810043f */
[----:B0-----:R-:W-:-:S05]  /*10220*/  SHF.R.S32.HI R6, RZ, 0x1f, R3 ;  /* 0x0000001fff067819 */ /* 0x001fca0000011403 */
[----:B------:R-:W-:-:S04]  /*10230*/  IMAD R6, R6, UR4, RZ ;  /* 0x0000000406067c24 */ /* 0x000fc8000f8e02ff */
[----:B------:R-:W-:Y:S01]  /*10240*/  IMAD R6, R3, UR5, R6 ;  /* 0x0000000503067c24 */ /* 0x000fe2000f8e0206 */
[----:B------:R-:W-:Y:S02]  /*10250*/  ULDC.64 UR4, c[0x0][0xb00] ;  /* 0x0002c00000047ab9 */ /* 0x000fe40000000a00 */
[----:B------:R-:W-:Y:S01]  /*10260*/  LEA R3, P0, R8, UR4, 0x2 ;  /* 0x0000000408037c11 */ /* 0x000fe2000f8010ff */
[----:B------:R-:W-:Y:S01]  /*10270*/  IMAD.IADD R6, R9, 0x1, R6 ;  /* 0x0000000109067824 */ /* 0x000fe200078e0206 */
[----:B------:R-:W-:-:S04]  /*10280*/  UMOV UR4, 0xffffffff ;  /* 0xffffffff00047882 */ /* 0x000fc80000000000 */
[----:B------:R-:W-:Y:S01]  /*10290*/  LEA.HI.X R10, R8, UR5, R6, 0x2, P0 ;  /* 0x00000005080a7c11 */ /* 0x000fe200080f1406 */
[----:B------:R-:W-:Y:S06]  /*102a0*/  BRA.DIV UR4, `(.L_x_9812) ;  /* 0x000000ae048c7947 */ /* 0x000fec000b800000 */
[----:B------:R0:W1:Y:S04]  /*102b0*/  SHFL.IDX PT, R48, R10, RZ, 0x1c1f ;  /* 0x001c1fff0a307589 */ /* 0x00006800000e0000 */
[----:B------:R0:W2:Y:S02]  /*102c0*/  SHFL.IDX PT, R11, R3, RZ, 0x1c1f ;  /* 0x001c1fff030b7589 */ /* 0x0000a400000e0000 */
.L_x_10012:
[----:B------:R-:W-:Y:S01]  /*102d0*/  ISETP.GE.AND P0, PT, R21, R0, PT ;  /* 0x000000001500720c */ /* 0x000fe20003f06270 */
[----:B------:R-:W-:-:S12]  /*102e0*/  BSSY B1, `(.L_x_9813) ;  /* 0x00000c3000017945 */ /* 0x000fd80003800000 */
[----:B------:R-:W-:Y:S05]  /*102f0*/  @P0 BRA `(.L_x_9814) ;  /* 0x0000000c00040947 */ /* 0x000fea0003800000 */
[----:B------:R-:W3:Y:S01]  /*10300*/  LDL R157, [R1+0x44] ;  /* 0x00004400019d7983 */ /* 0x000ee20000100800 */
[----:B------:R-:W-:-:S03]  /*10310*/  ULDC UR4, c[0x0][0xac8] ;  /* 0x0002b20000047ab9 */ /* 0x000fc60000000800 */
[----:B------:R-:W4:Y:S04]  /*10320*/  LDL R12, [R1+0xc0] ;  /* 0x0000c000010c7983 */ /* 0x000f280000100800 */
[----:B------:R-:W5:Y:S04]  /*10330*/  LDL R155, [R1+0x144] ;  /* 0x00014400019b7983 */ /* 0x000f680000100800 */
        /* <DEDUP_REMOVED lines=8> */
[----:B------:R-:W5:Y:S01]  /*103c0*/  LDL R21, [R1+0xa8] ;  /* 0x0000a80001157983 */ /* 0x000f620000100800 */
[----:B---3--:R-:W-:-:S13]  /*103d0*/  ISETP.GE.AND P0, PT, R157, UR4, PT ;  /* 0x000000049d007c0c */ /* 0x008fda000bf06270 */
[----:B--2---:R-:W-:Y:S02]  /*103e0*/  @!P0 IMAD.MOV.U32 R6, RZ, RZ, R11 ;  /* 0x000000ffff068224 */ /* 0x004fe400078e000b */
[----:B-1----:R-:W-:Y:S02]  /*103f0*/  @!P0 IMAD.MOV.U32 R7, RZ, RZ, R48 ;  /* 0x000000ffff078224 */ /* 0x002fe400078e0030 */
[----:B------:R-:W-:Y:S02]  /*10400*/  @!P0 IMAD.WIDE R6, R157, 0x4, R6 ;  /* 0x000000049d068825 */ /* 0x000fe400078e0206 */
[----:B------:R-:W2:Y:S04]  /*10410*/  LDL R157, [R1+0x134] ;  /* 0x00013400019d7983 */ /* 0x000ea80000100800 */
[----:B------:R1:W-:Y:S01]  /*10420*/  @!P0 ST.E.64 desc[UR40][R6.64], R152 ;  /* 0x0000009806008985 */ /* 0x0003e2000c101b28 */
[----:B----4-:R-:W-:-:S13]  /*10430*/  ISETP.GE.AND P0, PT, R12, UR4, PT ;  /* 0x000000040c007c0c */ /* 0x010fda000bf06270 */
[C---:B-1----:R-:W-:Y:S01]  /*10440*/  @!P0 LEA R6, P1, R12.reuse, R11, 0x2 ;  /* 0x0000000b0c068211 */ /* 0x042fe200078210ff */
[----:B------:R-:W3:Y:S03]  /*10450*/  LDL R153, [R1+0x12c] ;  /* 0x00012c0001997983 */ /* 0x000ee60000100800 */
[----:B-----5:R-:W-:Y:S01]  /*10460*/  @!P0 LEA.HI.X R7, R12, R48, R155, 0x2, P1 ;  /* 0x000000300c078211 */ /* 0x020fe200008f149b */
[----:B------:R-:W4:Y:S04]  /*10470*/  LDL R152, [R1+0x94] ;  /* 0x0000940001987983 */ /* 0x000f280000100800 */
[----:B------:R-:W5:Y:S04]  /*10480*/  LDL R155, [R1+0x130] ;  /* 0x00013000019b7983 */ /* 0x000f680000100800 */
[----:B------:R1:W-:Y:S01]  /*10490*/  @!P0 ST.E.64 desc[UR40][R6.64], R28 ;  /* 0x0000001c06008985 */ /* 0x0003e2000c101b28 */
[----:B------:R-:W-:-:S02]  /*104a0*/  ISETP.GE.AND P0, PT, R8, UR4, PT ;  /* 0x0000000408007c0c */ /* 0x000fc4000bf06270 */
[----:B------:R-:W-:Y:S01]  /*104b0*/  ISETP.GE.AND P1, PT, R13, UR4, PT ;  /* 0x000000040d007c0c */ /* 0x000fe2000bf26270 */
[----:B------:R-:W3:Y:S10]  /*104c0*/  LDL R12, [R1+0xa4] ;  /* 0x0000a400010c7983 */ /* 0x000ef40000100800 */
[C---:B-1----:R-:W-:Y:S01]  /*104d0*/  @!P0 LEA R6, P2, R8.reuse, R11, 0x2 ;  /* 0x0000000b08068211 */ /* 0x042fe200078410ff */
[----:B------:R-:W4:Y:S03]  /*104e0*/  LDL R29, [R1+0x9c] ;  /* 0x00009c00011d7983 */ /* 0x000f260000100800 */
[----:B------:R-:W-:Y:S01]  /*104f0*/  @!P0 LEA.HI.X R7, R8, R48, R158, 0x2, P2 ;  /* 0x0000003008078211 */ /* 0x000fe200010f149e */
[----:B------:R-:W4:Y:S04]  /*10500*/  LDL R28, [R1+0x11c] ;  /* 0x00011c00011c7983 */ /* 0x000f280000100800 */
[----:B------:R1:W-:Y:S01]  /*10510*/  @!P0 ST.E.64 desc[UR40][R6.64], R32 ;  /* 0x0000002006008985 */ /* 0x0003e2000c101b28 */
[----:B------:R-:W-:-:S03]  /*10520*/  ISETP.GE.AND P0, PT, R9, UR4, PT ;  /* 0x0000000409007c0c */ /* 0x000fc6000bf06270 */
[----:B------:R-:W4:Y:S01]  /*10530*/  LDL R8, [R1+0xa0] ;  /* 0x0000a00001087983 */ /* 0x000f220000100800 */
[----:B-1----:R-:W-:-:S03]  /*10540*/  @!P1 LEA R6, P2, R13, R11, 0x2 ;  /* 0x0000000b0d069211 */ /* 0x002fc600078410ff */
[----:B------:R-:W4:Y:S01]  /*10550*/  LDL R32, [R1+0x88] ;  /* 0x0000880001207983 */ /* 0x000f220000100800 */
[----:B------:R-:W-:-:S03]  /*10560*/  @!P1 LEA.HI.X R7, R13, R48, R15, 0x2, P2 ;  /* 0x000000300d079211 */ /* 0x000fc600010f140f */
[----:B------:R-:W4:Y:S04]  /*10570*/  LDL R33, [R1+0x84] ;  /* 0x0000840001217983 */ /* 0x000f280000100800 */
        /* <DEDUP_REMOVED lines=13> */
[----:B------:R-:W4:Y:S04]  /*10650*/  LDL R41, [R1+0x118] ;  /* 0x0001180001297983 */ /* 0x000f280000100800 */
[----:B------:R-:W4:Y:S01]  /*10660*/  LDL R40, [R1+0x110] ;  /* 0x0001100001287983 */ /* 0x000f220000100800 */
[----:B--2---:R-:W-:-:S05]  /*10670*/  @!P1 LEA.HI.X R7, R156, R48, R157, 0x2, P2 ;  /* 0x000000309c079211 */ /* 0x004fca00010f149d */
[----:B------:R1:W-:Y:S02]  /*10680*/  @!P1 ST.E.64 desc[UR40][R6.64], R44 ;  /* 0x0000002c06009985 */ /* 0x0003e4000c101b28 */
[C---:B-1----:R-:W-:Y:S02]  /*10690*/  @!P0 LEA R6, P2, R154.reuse, R11, 0x2 ;  /* 0x0000000b9a068211 */ /* 0x042fe400078410ff */
[----:B------:R-:W2:Y:S04]  /*106a0*/  LDL R45, [R1+0x68] ;  /* 0x00006800012d7983 */ /* 0x000ea80000100800 */
[----:B------:R-:W2:Y:S01]  /*106b0*/  LDL R44, [R1+0xe4] ;  /* 0x0000e400012c7983 */ /* 0x000ea20000100800 */
[----:B-----5:R-:W-:-:S05]  /*106c0*/  @!P0 LEA.HI.X R7, R154, R48, R155, 0x2, P2 ;  /* 0x000000309a078211 */ /* 0x020fca00010f149b */
[----:B------:R1:W-:Y:S04]  /*106d0*/  @!P0 ST.E.64 desc[UR40][R6.64], R24 ;  /* 0x0000001806008985 */ /* 0x0003e8000c101b28 */
[----:B-1----:R-:W5:Y:S04]  /*106e0*/  LDL R25, [R1+0x114] ;  /* 0x0001140001197983 */ /* 0x002f680000100800 */
[----:B------:R-:W2:Y:S01]  /*106f0*/  LDL R24, [R1+0x10c] ;  /* 0x00010c0001187983 */ /* 0x000ea20000100800 */
[----:B------:R-:W-:Y:S02]  /*10700*/  ISETP.GE.AND P1, PT, R21, UR4, PT ;  /* 0x0000000415007c0c */ /* 0x000fe4000bf26270 */
[----:B---3--:R-:W-:-:S11]  /*10710*/  ISETP.GE.AND P0, PT, R12, UR4, PT ;  /* 0x000000040c007c0c */ /* 0x008fd6000bf06270 */
[----:B------:R-:W-:-:S04]  /*10720*/  @!P1 LEA R6, P2, R21, R11, 0x2 ;  /* 0x0000000b15069211 */ /* 0x000fc800078410ff */
[-C--:B------:R-:W-:Y:S02]  /*10730*/  @!P1 LEA.HI.X R7, R21, R48.reuse, R153, 0x2, P2 ;  /* 0x0000003015079211 */ /* 0x080fe400010f1499 */
[----:B----4-:R-:W-:Y:S01]  /*10740*/  ISETP.GE.AND P3, PT, R29, UR4, PT ;  /* 0x000000041d007c0c */ /* 0x010fe2000bf66270 */
[----:B------:R-:W3:Y:S04]  /*10750*/  LDL R21, [R1+0x7c] ;  /* 0x00007c0001157983 */ /* 0x000ee80000100800 */
[----:B------:R1:W-:Y:S01]  /*10760*/  @!P1 ST.E.64 desc[UR40][R6.64], R52 ;  /* 0x0000003406009985 */ /* 0x0003e2000c101b28 */
[----:B------:R-:W-:Y:S02]  /*10770*/  ISETP.GE.AND P1, PT, R8, UR4, PT ;  /* 0x0000000408007c0c */ /* 0x000fe4000bf26270 */
[C---:B-1----:R-:W-:Y:S01]  /*10780*/  @!P0 LEA R6, P2, R12.reuse, R11, 0x2 ;  /* 0x0000000b0c068211 */ /* 0x042fe200078410ff */
[----:B------:R-:W4:Y:S03]  /*10790*/  LDL R53, [R1+0x6c] ;  /* 0x00006c0001357983 */ /* 0x000f260000100800 */
[----:B------:R-:W-:Y:S01]  /*107a0*/  @!P0 LEA.HI.X R7, R12, R48, R13, 0x2, P2 ;  /* 0x000000300c078211 */ /* 0x000fe200010f140d */
[----:B------:R-:W4:Y:S04]  /*107b0*/  LDL R52, [R1+0xec] ;  /* 0x0000ec0001347983 */ /* 0x000f280000100800 */
[----:B------:R-:W3:Y:S04]  /*107c0*/  LDL R12, [R1+0x80] ;  /* 0x00008000010c7983 */ /* 0x000ee80000100800 */
[----:B------:R1:W-:Y:S01]  /*107d0*/  @!P0 ST.E.64 desc[UR40][R6.64], R56 ;  /* 0x0000003806008985 */ /* 0x0003e2000c101b28 */
[----:B------:R-:W-:-:S03]  /*107e0*/  ISETP.GE.AND P2, PT, R15, UR4, PT ;  /* 0x000000040f007c0c */ /* 0x000fc6000bf46270 */
[----:B------:R-:W4:Y:S01]  /*107f0*/  LDL R13, [R1+0x78] ;  /* 0x00007800010d7983 */ /* 0x000f220000100800 */
[----:B-1----:R-:W-:-:S03]  /*10800*/  @!P1 LEA R6, P0, R8, R11, 0x2 ;  /* 0x0000000b08069211 */ /* 0x002fc600078010ff */
[----:B------:R-:W4:Y:S01]  /*10810*/  LDL R56, [R1+0xf0] ;  /* 0x0000f00001387983 */ /* 0x000f220000100800 */
[----:B------:R-:W-:-:S05]  /*10820*/  @!P1 LEA.HI.X R7, R8, R48, R9, 0x2, P0 ;  /* 0x0000003008079211 */ /* 0x000fca00000f1409 */
[----:B------:R1:W-:Y:S01]  /*10830*/  @!P1 ST.E.64 desc[UR40][R6.64], R60 ;  /* 0x0000003c06009985 */ /* 0x0003e2000c101b28 */
[----:B------:R-:W-:Y:S02]  /*10840*/  ISETP.GE.AND P1, PT, R14, UR4, PT ;  /* 0x000000040e007c0c */ /* 0x000fe4000bf26270 */
[-C--:B------:R-:W-:Y:S02]  /*10850*/  @!P2 LEA R8, P5, R15, R11.reuse, 0x2 ;  /* 0x0000000b0f08a211 */ /* 0x080fe400078a10ff */
[----:B-1----:R-:W-:-:S04]  /*10860*/  @!P3 LEA R6, P4, R29, R11, 0x2 ;  /* 0x0000000b1d06b211 */ /* 0x002fc800078810ff */
[-C--:B------:R-:W-:Y:S02]  /*10870*/  @!P3 LEA.HI.X R7, R29, R48.reuse, R36, 0x2, P4 ;  /* 0x000000301d07b211 */ /* 0x080fe400020f1424 */
[----:B------:R-:W4:Y:S01]  /*10880*/  LDL R29, [R1+0x104] ;  /* 0x00010400011d7983 */ /* 0x000f220000100800 */
[----:B------:R-:W-:-:S03]  /*10890*/  @!P2 LEA.HI.X R9, R15, R48, R28, 0x2, P5 ;  /* 0x000000300f09a211 */ /* 0x000fc600028f141c */
[----:B------:R-:W4:Y:S01]  /*108a0*/  LDL R36, [R1+0x108] ;  /* 0x0001080001247983 */ /* 0x000f220000100800 */
[----:B------:R-:W-:-:S03]  /*108b0*/  ISETP.GE.AND P0, PT, R152, UR4, PT ;  /* 0x0000000498007c0c */ /* 0x000fc6000bf06270 */
[----:B------:R-:W-:Y:S04]  /*108c0*/  @!P3 ST.E.64 desc[UR40][R6.64], R64 ;  /* 0x000000400600b985 */ /* 0x000fe8000c101b28 */
[----:B------:R1:W-:Y:S01]  /*108d0*/  @!P2 ST.E.64 desc[UR40][R8.64], R68 ;  /* 0x000000440800a985 */ /* 0x0003e2000c101b28 */
[----:B------:R-:W-:-:S03]  /*108e0*/  ISETP.GE.AND P2, PT, R32, UR4, PT ;  /* 0x0000000420007c0c */ /* 0x000fc6000bf46270 */
[----:B------:R-:W4:Y:S04]  /*108f0*/  LDL R28, [R1+0x74] ;  /* 0x00007400011c7983 */ /* 0x000f280000100800 */
[----:B------:R-:W4:Y:S01]  /*10900*/  LDL R15, [R1+0x70] ;  /* 0x00007000010f7983 */ /* 0x000f220000100800 */
[-C--:B-1----:R-:W-:Y:S02]  /*10910*/  @!P1 LEA R8, P5, R14, R11.reuse, 0x2 ;  /* 0x0000000b0e089211 */ /* 0x082fe400078a10ff */
[----:B------:R-:W-:-:S04]  /*10920*/  @!P0 LEA R6, P4, R152, R11, 0x2 ;  /* 0x0000000b98068211 */ /* 0x000fc800078810ff */
[-C--:B------:R-:W-:Y:S02]  /*10930*/  @!P0 LEA.HI.X R7, R152, R48.reuse, R41, 0x2, P4 ;  /* 0x0000003098078211 */ /* 0x080fe400020f1429 */
[----:B------:R-:W-:Y:S01]  /*10940*/  ISETP.GE.AND P3, PT, R37, UR4, PT ;  /* 0x0000000425007c0c */ /* 0x000fe2000bf66270 */
[----:B------:R-:W4:Y:S04]  /*10950*/  LDL R41, [R1+0x60] ;  /* 0x0000600001297983 */ /* 0x000f280000100800 */
[----:B------:R-:W-:Y:S01]  /*10960*/  @!P0 ST.E.64 desc[UR40][R6.64], R72 ;  /* 0x0000004806008985 */ /* 0x000fe2000c101b28 */
[----:B-----5:R-:W-:-:S03]  /*10970*/  @!P1 LEA.HI.X R9, R14, R48, R25, 0x2, P5 ;  /* 0x000000300e099211 */ /* 0x020fc600028f1419 */
[----:B------:R-:W5:Y:S04]  /*10980*/  LDL R14, [R1+0xfc] ;  /* 0x0000fc00010e7983 */ /* 0x000f680000100800 */
[----:B------:R-:W5:Y:S04]  /*10990*/  LDL R25, [R1+0x100] ;  /* 0x0001000001197983 */ /* 0x000f680000100800 */
[----:B------:R1:W-:Y:S02]  /*109a0*/  @!P1 ST.E.64 desc[UR40][R8.64], R76 ;  /* 0x0000004c08009985 */ /* 0x0003e4000c101b28 */
[----:B-1----:R-:W-:-:S04]  /*109b0*/  @!P2 LEA R8, P5, R32, R11, 0x2 ;  /* 0x0000000b2008a211 */ /* 0x002fc800078a10ff */
[-C--:B--2---:R-:W-:Y:S02]  /*109c0*/  @!P2 LEA.HI.X R9, R32, R48.reuse, R24, 0x2, P5 ;  /* 0x000000302009a211 */ /* 0x084fe400028f1418 */
[----:B------:R-:W2:Y:S04]  /*109d0*/  LDL R32, [R1+0xf8] ;  /* 0x0000f80001207983 */ /* 0x000ea80000100800 */
[----:B------:R-:W2:Y:S01]  /*109e0*/  LDL R24, [R1+0xf4] ;  /* 0x0000f40001187983 */ /* 0x000ea20000100800 */
[----:B------:R-:W-:Y:S02]  /*109f0*/  @!P3 LEA R6, P4, R37, R11, 0x2 ;  /* 0x0000000b2506b211 */ /* 0x000fe400078810ff */
[----:B------:R-:W-:Y:S02]  /*10a00*/  ISETP.GE.AND P0, PT, R33, UR4, PT ;  /* 0x0000000421007c0c */ /* 0x000fe4000bf06270 */
[----:B------:R-:W-:-:S02]  /*10a10*/  @!P3 LEA.HI.X R7, R37, R48, R40, 0x2, P4 ;  /* 0x000000302507b211 */ /* 0x000fc400020f1428 */
[----:B------:R-:W2:Y:S01]  /*10a20*/  LDL R37, [R1+0x5c] ;  /* 0x00005c0001257983 */ /* 0x000ea20000100800 */
[----:B---3--:R-:W-:-:S03]  /*10a30*/  ISETP.GE.AND P1, PT, R12, UR4, PT ;  /* 0x000000040c007c0c */ /* 0x008fc6000bf26270 */
[----:B------:R-:W-:Y:S04]  /*10a40*/  @!P3 ST.E.64 desc[UR40][R6.64], R80 ;  /* 0x000000500600b985 */ /* 0x000fe8000c101b28 */
[----:B------:R1:W-:Y:S01]  /*10a50*/  @!P2 ST.E.64 desc[UR40][R8.64], R84 ;  /* 0x000000540800a985 */ /* 0x0003e2000c101b28 */
[----:B----4-:R-:W-:-:S03]  /*10a60*/  ISETP.GE.AND P2, PT, R13, UR4, PT ;  /* 0x000000040d007c0c */ /* 0x010fc6000bf46270 */
[----:B------:R-:W3:Y:S02]  /*10a70*/  LDL R40, [R1+0xe0] ;  /* 0x0000e00001287983 */ /* 0x000ee40000100800 */
[CC--:B-1----:R-:W-:Y:S02]  /*10a80*/  @!P1 LEA R8, P5, R12.reuse, R11.reuse, 0x2 ;  /* 0x0000000b0c089211 */ /* 0x0c2fe400078a10ff */
[----:B------:R-:W-:Y:S02]  /*10a90*/  @!P0 LEA R6, P4, R33, R11, 0x2 ;  /* 0x0000000b21068211 */ /* 0x000fe400078810ff */
[----:B------:R-:W-:Y:S02]  /*10aa0*/  ISETP.GE.AND P3, PT, R21, UR4, PT ;  /* 0x0000000415007c0c */ /* 0x000fe4000bf66270 */
[-C--:B------:R-:W-:Y:S02]  /*10ab0*/  @!P1 LEA.HI.X R9, R12, R48.reuse, R29, 0x2, P5 ;  /* 0x000000300c099211 */ /* 0x080fe400028f141d */
[----:B------:R-:W4:Y:S01]  /*10ac0*/  LDL R12, [R1+0x64] ;  /* 0x00006400010c7983 */ /* 0x000f220000100800 */
[----:B------:R-:W-:-:S03]  /*10ad0*/  @!P0 LEA.HI.X R7, R33, R48, R36, 0x2, P4 ;  /* 0x0000003021078211 */ /* 0x000fc600020f1424 */
[----:B------:R-:W3:Y:S04]  /*10ae0*/  LDL R33, [R1+0x58] ;  /* 0x0000580001217983 */ /* 0x000ee80000100800 */
[----:B------:R-:W-:Y:S04]  /*10af0*/  @!P0 ST.E.64 desc[UR40][R6.64], R88 ;  /* 0x0000005806008985 */ /* 0x000fe8000c101b28 */
[----:B------:R1:W-:Y:S01]  /*10b00*/  @!P1 ST.E.64 desc[UR40][R8.64], R92 ;  /* 0x0000005c08009985 */ /* 0x0003e2000c101b28 */
[----:B------:R-:W-:-:S03]  /*10b10*/  ISETP.GE.AND P0, PT, R28, UR4, PT ;  /* 0x000000041c007c0c */ /* 0x000fc6000bf06270 */
[----:B------:R-:W3:Y:S04]  /*10b20*/  LDL R29, [R1+0x54] ;  /* 0x00005400011d7983 */ /* 0x000ee80000100800 */
[----:B------:R-:W3:Y:S01]  /*10b30*/  LDL R36, [R1+0xdc] ;  /* 0x0000dc0001247983 */ /* 0x000ee20000100800 */
[-C--:B-1----:R-:W-:Y:S02]  /*10b40*/  @!P2 LEA R8, P5, R13, R11.reuse, 0x2 ;  /* 0x0000000b0d08a211 */ /* 0x082fe400078a10ff */
[----:B------:R-:W-:Y:S02]  /*10b50*/  @!P3 LEA R6, P4, R21, R11, 0x2 ;  /* 0x0000000b1506b211 */ /* 0x000fe400078810ff */
[----:B------:R-:W-:Y:S02]  /*10b60*/  ISETP.GE.AND P1, PT, R15, UR4, PT ;  /* 0x000000040f007c0c */ /* 0x000fe4000bf26270 */
[----:B-----5:R-:W-:-:S02]  /*10b70*/  @!P2 LEA.HI.X R9, R13, R48, R14, 0x2, P5 ;  /* 0x000000300d09a211 */ /* 0x020fc400028f140e */
[----:B------:R-:W5:Y:S04]  /*10b80*/  LDL R13, [R1+0xe8] ;  /* 0x0000e800010d7983 */ /* 0x000f680000100800 */
[----:B------:R-:W5:Y:S01]  /*10b90*/  LDL R14, [R1+0x50] ;  /* 0x00005000010e7983 */ /* 0x000f620000100800 */
[----:B------:R-:W-:-:S03]  /*10ba0*/  @!P3 LEA.HI.X R7, R21, R48, R25, 0x2, P4 ;  /* 0x000000301507b211 */ /* 0x000fc600020f1419 */
[----:B------:R-:W5:Y:S04]  /*10bb0*/  LDL R25, [R1+0x4c] ;  /* 0x00004c0001197983 */ /* 0x000f680000100800 */
[----:B------:R-:W5:Y:S04]  /*10bc0*/  LDL R21, [R1+0x48] ;  /* 0x0000480001157983 */ /* 0x000f680000100800 */
[----:B------:R1:W-:Y:S04]  /*10bd0*/  @!P3 ST.E.64 desc[UR40][R6.64], R96 ;  /* 0x000000600600b985 */ /* 0x0003e8000c101b28 */
[----:B------:R0:W-:Y:S01]  /*10be0*/  @!P2 ST.E.64 desc[UR40][R8.64], R100 ;  /* 0x000000640800a985 */ /* 0x0001e2000c101b28 */
[----:B-1----:R-:W-:-:S02]  /*10bf0*/  @!P0 LEA R6, P5, R28, R11, 0x2 ;  /* 0x0000000b1c068211 */ /* 0x002fc400078a10ff */
[C---:B0-----:R-:W-:Y:S02]  /*10c00*/  @!P1 LEA R8, P2, R15.reuse, R11, 0x2 ;  /* 0x0000000b0f089211 */ /* 0x041fe400078410ff */
[-C--:B--2---:R-:W-:Y:S02]  /*10c10*/  @!P0 LEA.HI.X R7, R28, R48.reuse, R32, 0x2, P5 ;  /* 0x000000301c078211 */ /* 0x084fe400028f1420 */
[----:B------:R-:W-:Y:S01]  /*10c20*/  @!P1 LEA.HI.X R9, R15, R48, R24, 0x2, P2 ;  /* 0x000000300f099211 */ /* 0x000fe200010f1418 */
[----:B------:R-:W2:Y:S04]  /*10c30*/  LDL R32, [R1+0xd8] ;  /* 0x0000d80001207983 */ /* 0x000ea80000100800 */
[----:B------:R-:W2:Y:S04]  /*10c40*/  LDL R15, [R1+0xd4] ;  /* 0x0000d400010f7983 */ /* 0x000ea80000100800 */
[----:B------:R-:W2:Y:S04]  /*10c50*/  LDL R28, [R1+0xd0] ;  /* 0x0000d000011c7983 */ /* 0x000ea80000100800 */
[----:B------:R-:W2:Y:S01]  /*10c60*/  LDL R24, [R1+0xcc] ;  /* 0x0000cc0001187983 */ /* 0x000ea20000100800 */
[----:B------:R-:W-:-:S02]  /*10c70*/  ISETP.GE.AND P3, PT, R53, UR4, PT ;  /* 0x0000000435007c0c */ /* 0x000fc4000bf66270 */
[----:B------:R-:W-:Y:S01]  /*10c80*/  ISETP.GE.AND P4, PT, R45, UR4, PT ;  /* 0x000000042d007c0c */ /* 0x000fe2000bf86270 */
[----:B------:R0:W-:Y:S04]  /*10c90*/  @!P0 ST.E.64 desc[UR40][R6.64], R104 ;  /* 0x0000006806008985 */ /* 0x0001e8000c101b28 */
[----:B------:R1:W-:Y:S01]  /*10ca0*/  @!P1 ST.E.64 desc[UR40][R8.64], R108 ;  /* 0x0000006c08009985 */ /* 0x0003e2000c101b28 */
[----:B------:R-:W-:-:S05]  /*10cb0*/  ISETP.GE.AND P1, PT, R41, UR4, PT ;  /* 0x0000000429007c0c */ /* 0x000fca000bf26270 */
[-C--:B0-----:R-:W-:Y:S02]  /*10cc0*/  @!P3 LEA R6, P0, R53, R11.reuse, 0x2 ;  /* 0x0000000b3506b211 */ /* 0x081fe400078010ff */
[----:B-1----:R-:W-:Y:S02]  /*10cd0*/  @!P4 LEA R8, P5, R45, R11, 0x2 ;  /* 0x0000000b2d08c211 */ /* 0x002fe400078a10ff */
[-C--:B------:R-:W-:Y:S02]  /*10ce0*/  @!P3 LEA.HI.X R7, R53, R48.reuse, R56, 0x2, P0 ;  /* 0x000000303507b211 */ /* 0x080fe400000f1438 */
[----:B------:R-:W-:Y:S02]  /*10cf0*/  ISETP.GE.AND P0, PT, R37, UR4, PT ;  /* 0x0000000425007c0c */ /* 0x000fe4000bf06270 */
[----:B------:R-:W-:Y:S01]  /*10d00*/  @!P4 LEA.HI.X R9, R45, R48, R52, 0x2, P5 ;  /* 0x000000302d09c211 */ /* 0x000fe200028f1434 */
[----:B------:R-:W-:Y:S04]  /*10d10*/  @!P3 ST.E.64 desc[UR40][R6.64], R112 ;  /* 0x000000700600b985 */ /* 0x000fe8000c101b28 */
[----:B------:R0:W-:Y:S01]  /*10d20*/  @!P4 ST.E.64 desc[UR40][R8.64], R116 ;  /* 0x000000740800c985 */ /* 0x0001e2000c101b28 */
[----:B----4-:R-:W-:-:S02]  /*10d30*/  ISETP.GE.AND P2, PT, R12, UR4, PT ;  /* 0x000000040c007c0c */ /* 0x010fc4000bf46270 */
[----:B---3--:R-:W-:Y:S02]  /*10d40*/  ISETP.GE.AND P4, PT, R33, UR4, PT ;  /* 0x0000000421007c0c */ /* 0x008fe4000bf86270 */
[----:B0-----:R-:W-:-:S09]  /*10d50*/  @!P1 LEA R8, P5, R41, R11, 0x2 ;  /* 0x0000000b29089211 */ /* 0x001fd200078a10ff */
[CC--:B------:R-:W-:Y:S02]  /*10d60*/  @!P2 LEA R6, P3, R12.reuse, R11.reuse, 0x2 ;  /* 0x0000000b0c06a211 */ /* 0x0c0fe400078610ff */
[-C--:B------:R-:W-:Y:S02]  /*10d70*/  @!P1 LEA.HI.X R9, R41, R48.reuse, R44, 0x2, P5 ;  /* 0x0000003029099211 */ /* 0x080fe400028f142c */
[----:B-----5:R-:W-:Y:S02]  /*10d80*/  @!P2 LEA.HI.X R7, R12, R48, R13, 0x2, P3 ;  /* 0x000000300c07a211 */ /* 0x020fe400018f140d */
[----:B------:R-:W-:-:S03]  /*10d90*/  @!P0 LEA R12, P3, R37, R11, 0x2 ;  /* 0x0000000b250c8211 */ /* 0x000fc600078610ff */
[----:B------:R0:W-:Y:S01]  /*10da0*/  @!P2 ST.E.64 desc[UR40][R6.64], R120 ;  /* 0x000000780600a985 */ /* 0x0001e2000c101b28 */
[----:B------:R-:W-:Y:S02]  /*10db0*/  ISETP.GE.AND P2, PT, R29, UR4, PT ;  /* 0x000000041d007c0c */ /* 0x000fe4000bf46270 */
        /* <DEDUP_REMOVED lines=10> */
[CC--:B---3--:R-:W-:Y:S02]  /*10e60*/  @!P3 LEA R12, P4, R14.reuse, R11.reuse, 0x2 ;  /* 0x0000000b0e0cb211 */ /* 0x0c8fe400078810ff */
[-C--:B--2---:R-:W-:Y:S02]  /*10e70*/  @!P2 LEA.HI.X R9, R29, R48.reuse, R32, 0x2, P5 ;  /* 0x000000301d09a211 */ /* 0x084fe400028f1420 */
[-C--:B0-----:R-:W-:Y:S02]  /*10e80*/  @!P1 LEA R6, P5, R25, R11.reuse, 0x2 ;  /* 0x0000000b19069211 */ /* 0x081fe400078a10ff */
[-C--:B------:R-:W-:Y:S02]  /*10e90*/  @!P3 LEA.HI.X R13, R14, R48.reuse, R15, 0x2, P4 ;  /* 0x000000300e0db211 */ /* 0x080fe400020f140f */
[----:B------:R-:W-:Y:S02]  /*10ea0*/  @!P0 LEA R14, P4, R21, R11, 0x2 ;  /* 0x0000000b150e8211 */ /* 0x000fe400078810ff */
[-C--:B------:R-:W-:Y:S01]  /*10eb0*/  @!P1 LEA.HI.X R7, R25, R48.reuse, R28, 0x2, P5 ;  /* 0x0000003019079211 */ /* 0x080fe200028f141c */
[----:B------:R3:W-:Y:S01]  /*10ec0*/  @!P2 ST.E.64 desc[UR40][R8.64], R136 ;  /* 0x000000880800a985 */ /* 0x0007e2000c101b28 */
[----:B------:R-:W-:-:S03]  /*10ed0*/  @!P0 LEA.HI.X R15, R21, R48, R24, 0x2, P4 ;  /* 0x00000030150f8211 */ /* 0x000fc600020f1418 */
[----:B------:R3:W-:Y:S04]  /*10ee0*/  @!P3 ST.E.64 desc[UR40][R12.64], R140 ;  /* 0x0000008c0c00b985 */ /* 0x0007e8000c101b28 */
[----:B------:R3:W-:Y:S04]  /*10ef0*/  @!P1 ST.E.64 desc[UR40][R6.64], R144 ;  /* 0x0000009006009985 */ /* 0x0007e8000c101b28 */
[----:B------:R3:W-:Y:S02]  /*10f00*/  @!P0 ST.E.64 desc[UR40][R14.64], R148 ;  /* 0x000000940e008985 */ /* 0x0007e4000c101b28 */
.L_x_9814:
[----:B------:R-:W-:Y:S05]  /*10f10*/  BSYNC B1 ;  /* 0x0000000000017941 */ /* 0x000fea0003800000 */
.L_x_9813:
[----:B------:R-:W-:-:S03]  /*10f20*/  UMOV UR4, 0xffffffff ;  /* 0xffffffff00047882 */ /* 0x000fc60000000000 */
[----:B------:R-:W-:Y:S05]  /*10f30*/  BRA.DIV UR4, `(.L_x_9815) ;  /* 0x000000a204a07947 */ /* 0x000fea000b800000 */
[----:B0-----:R-:W0:Y:S04]  /*10f40*/  SHFL.IDX PT, R10, R10, 0x1, 0x1c1f ;  /* 0x003c1f000a0a7f89 */ /* 0x001e2800000e0000 */
[----:B------:R-:W4:Y:S02]  /*10f50*/  SHFL.IDX PT, R3, R3, 0x1, 0x1c1f ;  /* 0x003c1f0003037f89 */ /* 0x000f2400000e0000 */
.L_x_10016:
[----:B------:R-:W-:-:S13]  /*10f60*/  ISETP.GE.AND P0, PT, R20, R0, PT ;  /* 0x000000001400720c */ /* 0x000fda0003f06270 */
[----:B------:R-:W-:Y:S05]  /*10f70*/  @P0 BRA `(.L_x_9811) ;  /* 0x0000001c00980947 */ /* 0x000fea0003800000 */
[----:B------:R-:W5:Y:S01]  /*10f80*/  LDL R60, [R1+0x44] ;  /* 0x00004400013c7983 */ /* 0x000f620000100800 */
[----:B------:R-:W-:-:S03]  /*10f90*/  ULDC UR4, c[0x0][0xac8] ;  /* 0x0002b20000047ab9 */ /* 0x000fc60000000800 */
[----:B------:R-:W4:Y:S04]  /*10fa0*/  LDL R73, [R1+0xc0] ;  /* 0x0000c00001497983 */ /* 0x000f280000100800 */
[----:B------:R-:W4:Y:S04]  /*10fb0*/  LDL R52, [R1+0x7c] ;  /* 0x00007c0001347983 */ /* 0x000f280000100800 */
[----:B------:R-:W4:Y:S04]  /*10fc0*/  LDL R41, [R1+0x70] ;  /* 0x0000700001297983 */ /* 0x000f280000100800 */
[----:B------:R-:W4:Y:S04]  /*10fd0*/  LDL R36, [R1+0x68] ;  /* 0x0000680001247983 */ /* 0x000f280000100800 */
        /* <DEDUP_REMOVED lines=32> */
[----:B--2---:R-:W2:Y:S01]  /*111e0*/  LDL R11, [R1+0x48] ;  /* 0x00004800010b7983 */ /* 0x004ea20000100800 */
[----:B-----5:R-:W-:-:S02]  /*111f0*/  ISETP.GE.AND P2, PT, R60, UR4, PT ;  /* 0x000000043c007c0c */ /* 0x020fc4000bf46270 */
[----:B----4-:R-:W-:Y:S01]  /*11200*/  ISETP.GE.AND P3, PT, R73, UR4, PT ;  /* 0x0000000449007c0c */ /* 0x010fe2000bf66270 */
[----:B------:R-:W-:Y:S02]  /*11210*/  IMAD.MOV.U32 R57, RZ, RZ, R52 ;  /* 0x000000ffff397224 */ /* 0x000fe400078e0034 */
[----:B------:R-:W-:Y:S02]  /*11220*/  IMAD.MOV.U32 R52, RZ, RZ, R41 ;  /* 0x000000ffff347224 */ /* 0x000fe400078e0029 */
[----:B------:R-:W-:Y:S02]  /*11230*/  IMAD.MOV.U32 R41, RZ, RZ, R36 ;  /* 0x000000ffff297224 */ /* 0x000fe400078e0024 */
[----:B---3--:R-:W-:-:S04]  /*11240*/  IMAD.MOV.U32 R56, RZ, RZ, R7 ;  /* 0x000000ffff387224 */ /* 0x008fc800078e0007 */
[----:B0-----:R-:W-:Y:S02]  /*11250*/  @!P2 IMAD.MOV.U32 R7, RZ, RZ, R10 ;  /* 0x000000ffff07a224 */ /* 0x001fe400078e000a */
[----:B------:R-:W-:Y:S02]  /*11260*/  IMAD.MOV.U32 R36, RZ, RZ, R6 ;  /* 0x000000ffff247224 */ /* 0x000fe400078e0006 */
[----:B------:R-:W-:-:S04]  /*11270*/  @!P2 IMAD.MOV.U32 R6, RZ, RZ, R3 ;  /* 0x000000ffff06a224 */ /* 0x000fc800078e0003 */
[----:B------:R-:W-:-:S04]  /*11280*/  @!P2 IMAD.WIDE R6, R60, 0x4, R6 ;  /* 0x000000043c06a825 */ /* 0x000fc800078e0206 */
[----:B------:R-:W-:Y:S02]  /*11290*/  IMAD.MOV.U32 R60, RZ, RZ, R57 ;  /* 0x000000ffff3c7224 */ /* 0x000fe400078e0039 */
[----:B------:R-:W-:Y:S01]  /*112a0*/  IMAD.MOV.U32 R57, RZ, RZ, R8 ;  /* 0x000000ffff397224 */ /* 0x000fe200078e0008 */
[C---:B------:R-:W-:Y:S02]  /*112b0*/  @!P3 LEA R8, P4, R73.reuse, R3, 0x2 ;  /* 0x000000034908b211 */ /* 0x040fe400078810ff */
[----:B------:R-:W-:Y:S01]  /*112c0*/  MOV R61, R25 ;  /* 0x00000019003d7202 */ /* 0x000fe20000000f00 */
[----:B------:R-:W-:Y:S02]  /*112d0*/  IMAD.MOV.U32 R25, RZ, RZ, R15 ;  /* 0x000000ffff197224 */ /* 0x000fe400078e000f */
[----:B------:R-:W-:Y:S01]  /*112e0*/  IMAD.MOV.U32 R15, RZ, RZ, R9 ;  /* 0x000000ffff0f7224 */ /* 0x000fe200078e0009 */
[----:B------:R-:W-:Y:S02]  /*112f0*/  @!P3 LEA.HI.X R9, R73, R10, R85, 0x2, P4 ;  /* 0x0000000a4909b211 */ /* 0x000fe400020f1455 */
[----:B------:R-:W3:Y:S01]  /*11300*/  LDL R85, [R1+0x13c] ;  /* 0x00013c0001557983 */ /* 0x000ee20000100800 */
[----:B------:R-:W-:-:S03]  /*11310*/  ISETP.GE.AND P0, PT, R76, UR4, PT ;  /* 0x000000044c007c0c */ /* 0x000fc6000bf06270 */
[----:B------:R-:W4:Y:S04]  /*11320*/  LDL R73, [R1+0x138] ;  /* 0x0001380001497983 */ /* 0x000f280000100800 */
[----:B------:R-:W-:Y:S04]  /*11330*/  @!P2 ST.E.64 desc[UR40][R6.64], R26 ;  /* 0x0000001a0600a985 */ /* 0x000fe8000c101b28 */
[----:B------:R0:W-:Y:S02]  /*11340*/  @!P3 ST.E.64 desc[UR40][R8.64], R30 ;  /* 0x0000001e0800b985 */ /* 0x0001e4000c101b28 */
[----:B0-----:R-:W-:-:S02]  /*11350*/  @!P0 LEA R8, P4, R76, R3, 0x2 ;  /* 0x000000034c088211 */ /* 0x001fc400078810ff */
[----:B------:R-:W-:Y:S02]  /*11360*/  ISETP.GE.AND P1, PT, R64, UR4, PT ;  /* 0x0000000440007c0c */ /* 0x000fe4000bf26270 */
[----:B---3--:R-:W-:Y:S02]  /*11370*/  @!P0 LEA.HI.X R9, R76, R10, R85, 0x2, P4 ;  /* 0x0000000a4c098211 */ /* 0x008fe400020f1455 */
[----:B------:R-:W3:Y:S01]  /*11380*/  LDL R85, [R1+0x134] ;  /* 0x0001340001557983 */ /* 0x000ee20000100800 */
[----:B------:R-:W-:-:S08]  /*11390*/  ISETP.GE.AND P2, PT, R69, UR4, PT ;  /* 0x0000000445007c0c */ /* 0x000fd0000bf46270 */
[CC--:B------:R-:W-:Y:S01]  /*113a0*/  @!P1 LEA R6, P5, R64.reuse, R3.reuse, 0x2 ;  /* 0x0000000340069211 */ /* 0x0c0fe200078a10ff */
[----:B------:R-:W5:Y:S03]  /*113b0*/  LDL R76, [R1+0x90] ;  /* 0x00009000014c7983 */ /* 0x000f660000100800 */
[----:B------:R-:W-:Y:S02]  /*113c0*/  @!P1 LEA.HI.X R7, R64, R10, R72, 0x2, P5 ;  /* 0x0000000a40079211 */ /* 0x000fe400028f1448 */
[----:B------:R-:W-:Y:S01]  /*113d0*/  ISETP.GE.AND P3, PT, R81, UR4, PT ;  /* 0x0000000451007c0c */ /* 0x000fe2000bf66270 */
[----:B------:R-:W2:Y:S04]  /*113e0*/  LDL R72, [R1+0x94] ;  /* 0x0000940001487983 */ /* 0x000ea80000100800 */
[----:B------:R0:W-:Y:S04]  /*113f0*/  @!P1 ST.E.64 desc[UR40][R6.64], R34 ;  /* 0x0000002206009985 */ /* 0x0001e8000c101b28 */
[----:B------:R1:W-:Y:S01]  /*11400*/  @!P0 ST.E.64 desc[UR40][R8.64], R38 ;  /* 0x0000002608008985 */ /* 0x0003e2000c101b28 */
[----:B0-----:R-:W-:-:S04]  /*11410*/  @!P2 LEA R6, P5, R69, R3, 0x2 ;  /* 0x000000034506a211 */ /* 0x001fc800078a10ff */
[----:B----4-:R-:W-:Y:S02]  /*11420*/  @!P2 LEA.HI.X R7, R69, R10, R73, 0x2, P5 ;  /* 0x0000000a4507a211 */ /* 0x010fe400028f1449 */
[----:B------:R-:W4:Y:S01]  /*11430*/  LDL R73, [R1+0x130] ;  /* 0x0001300001497983 */ /* 0x000f220000100800 */
[----:B-1----:R-:W-:Y:S02]  /*11440*/  @!P3 LEA R8, P4, R81, R3, 0x2 ;  /* 0x000000035108b211 */ /* 0x002fe400078810ff */
[----:B------:R-:W-:Y:S01]  /*11450*/  ISETP.GE.AND P1, PT, R65, UR4, PT ;  /* 0x0000000441007c0c */ /* 0x000fe2000bf26270 */
[----:B------:R-:W-:Y:S01]  /*11460*/  IMAD.MOV.U32 R64, RZ, RZ, R60 ;  /* 0x000000ffff407224 */ /* 0x000fe200078e003c */
[----:B------:R0:W-:Y:S01]  /*11470*/  @!P2 ST.E.64 desc[UR40][R6.64], R42 ;  /* 0x0000002a0600a985 */ /* 0x0001e2000c101b28 */
[----:B------:R-:W-:-:S03]  /*11480*/  ISETP.GE.AND P0, PT, R84, UR4, PT ;  /* 0x0000000454007c0c */ /* 0x000fc6000bf06270 */
[----:B------:R-:W5:Y:S01]  /*11490*/  LDL R69, [R1+0x8c] ;  /* 0x00008c0001457983 */ /* 0x000f620000100800 */
[----:B---3--:R-:W-:-:S03]  /*114a0*/  @!P3 LEA.HI.X R9, R81, R10, R85, 0x2, P4 ;  /* 0x0000000a5109b211 */ /* 0x008fc600020f1455 */
[----:B------:R-:W3:Y:S04]  /*114b0*/  LDL R60, [R1+0x98] ;  /* 0x00009800013c7983 */ /* 0x000ee80000100800 */
[----:B------:R-:W2:Y:S01]  /*114c0*/  LDL R81, [R1+0x128] ;  /* 0x0001280001517983 */ /* 0x000ea20000100800 */
[----:B------:R-:W-:Y:S02]  /*114d0*/  ISETP.GE.AND P2, PT, R77, UR4, PT ;  /* 0x000000044d007c0c */ /* 0x000fe4000bf46270 */
[C---:B0-----:R-:W-:Y:S01]  /*114e0*/  @!P1 LEA R6, P5, R65.reuse, R3, 0x2 ;  /* 0x0000000341069211 */ /* 0x041fe200078a10ff */
[----:B------:R-:W5:Y:S04]  /*114f0*/  LDL R85, [R1+0x12c] ;  /* 0x00012c0001557983 */ /* 0x000f680000100800 */
[----:B------:R0:W-:Y:S01]  /*11500*/  @!P3 ST.E.64 desc[UR40][R8.64], R46 ;  /* 0x0000002e0800b985 */ /* 0x0001e2000c101b28 */
[----:B----4-:R-:W-:-:S02]  /*11510*/  @!P1 LEA.HI.X R7, R65, R10, R73, 0x2, P5 ;  /* 0x0000000a41079211 */ /* 0x010fc400028f1449 */
[----:B0-----:R-:W-:Y:S02]  /*11520*/  @!P0 LEA R8, P4, R84, R3, 0x2 ;  /* 0x0000000354088211 */ /* 0x001fe400078810ff */
[----:B------:R-:W-:Y:S01]  /*11530*/  ISETP.GE.AND P3, PT, R80, UR4, PT ;  /* 0x0000000450007c0c */ /* 0x000fe2000bf66270 */
[----:B------:R0:W-:Y:S01]  /*11540*/  @!P1 ST.E.64 desc[UR40][R6.64], R4 ;  /* 0x0000000406009985 */ /* 0x0001e2000c101b28 */
[----:B------:R-:W-:-:S03]  /*11550*/  IMAD.MOV.U32 R65, RZ, RZ, R61 ;  /* 0x000000ffff417224 */ /* 0x000fc600078e003d */
[----:B------:R-:W4:Y:S01]  /*11560*/  LDL R73, [R1+0x88] ;  /* 0x0000880001497983 */ /* 0x000f220000100800 */
[----:B0-----:R-:W-:-:S03]  /*11570*/  @!P2 LEA R4, P5, R77, R3, 0x2 ;  /* 0x000000034d04a211 */ /* 0x001fc600078a10ff */
[----:B------:R-:W4:Y:S01]  /*11580*/  LDL R61, [R1+0x84] ;  /* 0x00008400013d7983 */ /* 0x000f220000100800 */
[----:B--2---:R-:W-:-:S03]  /*11590*/  @!P2 LEA.HI.X R5, R77, R10, R81, 0x2, P5 ;  /* 0x0000000a4d05a211 */ /* 0x004fc600028f1451 */
[----:B------:R-:W2:Y:S01]  /*115a0*/  LDL R77, [R1+0x120] ;  /* 0x00012000014d7983 */ /* 0x000ea20000100800 */
[----:B------:R-:W-:Y:S02]  /*115b0*/  ISETP.GE.AND P1, PT, R68, UR4, PT ;  /* 0x0000000444007c0c */ /* 0x000fe4000bf26270 */
[----:B-----5:R-:W-:Y:S01]  /*115c0*/  @!P0 LEA.HI.X R9, R84, R10, R85, 0x2, P4 ;  /* 0x0000000a54098211 */ /* 0x020fe200020f1455 */
[----:B------:R-:W5:Y:S04]  /*115d0*/  LDL R81, [R1+0x124] ;  /* 0x0001240001517983 */ /* 0x000f680000100800 */
[----:B------:R-:W-:Y:S04]  /*115e0*/  @!P0 ST.E.64 desc[UR40][R8.64], R54 ;  /* 0x0000003608008985 */ /* 0x000fe8000c101b28 */
[----:B------:R0:W-:Y:S02]  /*115f0*/  @!P2 ST.E.64 desc[UR40][R4.64], R58 ;  /* 0x0000003a0400a985 */ /* 0x0001e4000c101b28 */
[----:B0-----:R-:W-:-:S04]  /*11600*/  @!P1 LEA R4, P5, R68, R3, 0x2 ;  /* 0x0000000344049211 */ /* 0x001fc800078a10ff */
[-C--:B--2---:R-:W-:Y:S02]  /*11610*/  @!P1 LEA.HI.X R5, R68, R10.reuse, R77, 0x2, P5 ;  /* 0x0000000a44059211 */ /* 0x084fe400028f144d */
[----:B------:R-:W2:Y:S01]  /*11620*/  LDL R77, [R1+0x118] ;  /* 0x00011800014d7983 */ /* 0x000ea20000100800 */
[----:B------:R-:W-:Y:S02]  /*11630*/  ISETP.GE.AND P2, PT, R72, UR4, PT ;  /* 0x0000000448007c0c */ /* 0x000fe4000bf46270 */
[CC--:B------:R-:W-:Y:S01]  /*11640*/  @!P3 LEA R6, P4, R80.reuse, R3.reuse, 0x2 ;  /* 0x000000035006b211 */ /* 0x0c0fe200078810ff */
[----:B------:R-:W4:Y:S03]  /*11650*/  LDL R68, [R1+0x80] ;  /* 0x0000800001447983 */ /* 0x000f260000100800 */
[----:B-----5:R-:W-:Y:S02]  /*11660*/  @!P3 LEA.HI.X R7, R80, R10, R81, 0x2, P4 ;  /* 0x0000000a5007b211 */ /* 0x020fe400020f1451 */
[----:B------:R-:W5:Y:S04]  /*11670*/  LDL R80, [R1+0x11c] ;  /* 0x00011c0001507983 */ /* 0x000f680000100800 */
[----:B------:R-:W-:Y:S04]  /*11680*/  @!P3 ST.E.64 desc[UR40][R6.64], R62 ;  /* 0x0000003e0600b985 */ /* 0x000fe8000c101b28 */
[----:B------:R0:W-:Y:S02]  /*11690*/  @!P1 ST.E.64 desc[UR40][R4.64], R66 ;  /* 0x0000004204009985 */ /* 0x0001e4000c101b28 */
[----:B0-----:R-:W-:-:S04]  /*116a0*/  @!P2 LEA R4, P5, R72, R3, 0x2 ;  /* 0x000000034804a211 */ /* 0x001fc800078a10ff */
[----:B--2---:R-:W-:Y:S02]  /*116b0*/  @!P2 LEA.HI.X R5, R72, R10, R77, 0x2, P5 ;  /* 0x0000000a4805a211 */ /* 0x004fe400028f144d */
[----:B------:R-:W2:Y:S01]  /*116c0*/  LDL R72, [R1+0x110] ;  /* 0x0001100001487983 */ /* 0x000ea20000100800 */
[----:B---3--:R-:W-:-:S03]  /*116d0*/  ISETP.GE.AND P0, PT, R60, UR4, PT ;  /* 0x000000043c007c0c */ /* 0x008fc6000bf06270 */
[----:B------:R-:W3:Y:S01]  /*116e0*/  LDL R77, [R1+0x114] ;  /* 0x00011400014d7983 */ /* 0x000ee20000100800 */
[----:B------:R-:W-:-:S09]  /*116f0*/  ISETP.GE.AND P1, PT, R69, UR4, PT ;  /* 0x0000000445007c0c */ /* 0x000fd2000bf26270 */
[----:B------:R-:W-:-:S04]  /*11700*/  @!P0 LEA R6, P4, R60, R3, 0x2 ;  /* 0x000000033c068211 */ /* 0x000fc800078810ff */
[----:B-----5:R-:W-:Y:S02]  /*11710*/  @!P0 LEA.HI.X R7, R60, R10, R80, 0x2, P4 ;  /* 0x0000000a3c078211 */ /* 0x020fe400020f1450 */
[----:B------:R-:W-:Y:S01]  /*11720*/  ISETP.GE.AND P3, PT, R76, UR4, PT ;  /* 0x000000044c007c0c */ /* 0x000fe2000bf66270 */
[----:B------:R-:W5:Y:S04]  /*11730*/  LDL R60, [R1+0x78] ;  /* 0x00007800013c7983 */ /* 0x000f680000100800 */
[----:B------:R-:W-:Y:S04]  /*11740*/  @!P0 ST.E.64 desc[UR40][R6.64], R70 ;  /* 0x0000004606008985 */ /* 0x000fe8000c101b28 */
[----:B------:R0:W-:Y:S02]  /*11750*/  @!P2 ST.E.64 desc[UR40][R4.64], R74 ;  /* 0x0000004a0400a985 */ /* 0x0001e4000c101b28 */
[----:B0-----:R-:W-:-:S04]  /*11760*/  @!P1 LEA R4, P5, R69, R3, 0x2 ;  /* 0x0000000345049211 */ /* 0x001fc800078a10ff */
[-C--:B--2---:R-:W-:Y:S02]  /*11770*/  @!P1 LEA.HI.X R5, R69, R10.reuse, R72, 0x2, P5 ;  /* 0x0000000a45059211 */ /* 0x084fe400028f1448 */
[----:B------:R-:W2:Y:S01]  /*11780*/  LDL R72, [R1+0x108] ;  /* 0x0001080001487983 */ /* 0x000ea20000100800 */
[C---:B------:R-:W-:Y:S02]  /*11790*/  @!P3 LEA R6, P4, R76.reuse, R3, 0x2 ;  /* 0x000000034c06b211 */ /* 0x040fe400078810ff */
[----:B----4-:R-:W-:Y:S01]  /*117a0*/  ISETP.GE.AND P2, PT, R61, UR4, PT ;  /* 0x000000043d007c0c */ /* 0x010fe2000bf46270 */
[----:B------:R-:W4:Y:S01]  /*117b0*/  LDL R69, [R1+0x104] ;  /* 0x0001040001457983 */ /* 0x000f220000100800 */
[----:B---3--:R-:W-:-:S03]  /*117c0*/  @!P3 LEA.HI.X R7, R76, R10, R77, 0x2, P4 ;  /* 0x0000000a4c07b211 */ /* 0x008fc600020f144d */
[----:B------:R-:W3:Y:S04]  /*117d0*/  LDL R76, [R1+0x10c] ;  /* 0x00010c00014c7983 */ /* 0x000ee80000100800 */
[----:B------:R-:W-:Y:S04]  /*117e0*/  @!P3 ST.E.64 desc[UR40][R6.64], R78 ;  /* 0x0000004e0600b985 */ /* 0x000fe8000c101b28 */
[----:B------:R0:W-:Y:S02]  /*117f0*/  @!P1 ST.E.64 desc[UR40][R4.64], R82 ;  /* 0x0000005204009985 */ /* 0x0001e4000c101b28 */
[----:B0-----:R-:W-:-:S02]  /*11800*/  @!P2 LEA R4, P5, R61, R3, 0x2 ;  /* 0x000000033d04a211 */ /* 0x001fc400078a10ff */
[----:B------:R-:W-:Y:S02]  /*11810*/  ISETP.GE.AND P0, PT, R73, UR4, PT ;  /* 0x0000000449007c0c */ /* 0x000fe4000bf06270 */
[----:B--2---:R-:W-:Y:S02]  /*11820*/  @!P2 LEA.HI.X R5, R61, R10, R72, 0x2, P5 ;  /* 0x0000000a3d05a211 */ /* 0x004fe400028f1448 */
[----:B------:R-:W2:Y:S01]  /*11830*/  LDL R61, [R1+0xfc] ;  /* 0x0000fc00013d7983 */ /* 0x000ea20000100800 */
[----:B------:R-:W-:-:S08]  /*11840*/  ISETP.GE.AND P3, PT, R68, UR4, PT ;  /* 0x0000000444007c0c */ /* 0x000fd0000bf66270 */
[C---:B------:R-:W-:Y:S02]  /*11850*/  @!P0 LEA R6, P4, R73.reuse, R3, 0x2 ;  /* 0x0000000349068211 */ /* 0x040fe400078810ff */
[----:B------:R-:W-:Y:S02]  /*11860*/  ISETP.GE.AND P1, PT, R64, UR4, PT ;  /* 0x0000000440007c0c */ /* 0x000fe4000bf26270 */
[----:B---3--:R-:W-:-:S05]  /*11870*/  @!P0 LEA.HI.X R7, R73, R10, R76, 0x2, P4 ;  /* 0x0000000a49078211 */ /* 0x008fca00020f144c */
[----:B------:R0:W-:Y:S01]  /*11880*/  @!P0 ST.E.64 desc[UR40][R6.64], R86 ;  /* 0x0000005606008985 */ /* 0x0001e2000c101b28 */
[----:B-----5:R-:W-:-:S03]  /*11890*/  ISETP.GE.AND P0, PT, R60, UR4, PT ;  /* 0x000000043c007c0c */ /* 0x020fc6000bf06270 */
[----:B------:R1:W-:Y:S01]  /*118a0*/  @!P2 ST.E.64 desc[UR40][R4.64], R90 ;  /* 0x0000005a0400a985 */ /* 0x0003e2000c101b28 */
[----:B------:R-:W-:Y:S02]  /*118b0*/  ISETP.GE.AND P2, PT, R56, UR4, PT ;  /* 0x0000000438007c0c */ /* 0x000fe4000bf46270 */
[-C--:B0-----:R-:W-:Y:S02]  /*118c0*/  @!P3 LEA R6, P4, R68, R3.reuse, 0x2 ;  /* 0x000000034406b211 */ /* 0x081fe400078810ff */
[----:B-1----:R-:W-:Y:S02]  /*118d0*/  @!P1 LEA R4, P5, R64, R3, 0x2 ;  /* 0x0000000340049211 */ /* 0x002fe400078a10ff */
[-C--:B----4-:R-:W-:Y:S02]  /*118e0*/  @!P3 LEA.HI.X R7, R68, R10.reuse, R69, 0x2, P4 ;  /* 0x0000000a4407b211 */ /* 0x090fe400020f1445 */
[----:B------:R-:W-:Y:S02]  /*118f0*/  @!P1 LEA.HI.X R5, R64, R10, R65, 0x2, P5 ;  /* 0x0000000a40059211 */ /* 0x000fe400028f1441 */
[----:B------:R-:W-:Y:S01]  /*11900*/  ISETP.GE.AND P4, PT, R52, UR4, PT ;  /* 0x0000000434007c0c */ /* 0x000fe2000bf86270 */
[----:B------:R0:W-:Y:S01]  /*11910*/  @!P3 ST.E.64 desc[UR40][R6.64], R94 ;  /* 0x0000005e0600b985 */ /* 0x0001e2000c101b28 */
[----:B------:R-:W-:-:S03]  /*11920*/  ISETP.GE.AND P3, PT, R45, UR4, PT ;  /* 0x000000042d007c0c */ /* 0x000fc6000bf66270 */
[----:B------:R1:W-:Y:S01]  /*11930*/  @!P1 ST.E.64 desc[UR40][R4.64], R98 ;  /* 0x0000006204009985 */ /* 0x0003e2000c101b28 */
[-C--:B0-----:R-:W-:Y:S02]  /*11940*/  @!P0 LEA R6, P5, R60, R3.reuse, 0x2 ;  /* 0x000000033c068211 */ /* 0x081fe400078a10ff */
[----:B-1----:R-:W-:-:S04]  /*11950*/  @!P2 LEA R4, P1, R56, R3, 0x2 ;  /* 0x000000033804a211 */ /* 0x002fc800078210ff */
[-C--:B------:R-:W-:Y:S02]  /*11960*/  @!P2 LEA.HI.X R5, R56, R10.reuse, R57, 0x2, P1 ;  /* 0x0000000a3805a211 */ /* 0x080fe400008f1439 */
[----:B------:R-:W-:Y:S02]  /*11970*/  ISETP.GE.AND P1, PT, R41, UR4, PT ;  /* 0x0000000429007c0c */ /* 0x000fe4000bf26270 */
[----:B--2---:R-:W-:-:S05]  /*11980*/  @!P0 LEA.HI.X R7, R60, R10, R61, 0x2, P5 ;  /* 0x0000000a3c078211 */ /* 0x004fca00028f143d */
[----:B------:R0:W-:Y:S04]  /*11990*/  @!P0 ST.E.64 desc[UR40][R6.64], R102 ;  /* 0x0000006606008985 */ /* 0x0001e8000c101b28 */
[----:B------:R1:W-:Y:S01]  /*119a0*/  @!P2 ST.E.64 desc[UR40][R4.64], R106 ;  /* 0x0000006a0400a985 */ /* 0x0003e2000c101b28 */
[----:B------:R-:W-:Y:S02]  /*119b0*/  ISETP.GE.AND P2, PT, R37, UR4, PT ;  /* 0x0000000425007c0c */ /* 0x000fe4000bf46270 */
[CC--:B0-----:R-:W-:Y:S02]  /*119c0*/  @!P4 LEA R6, P0, R52.reuse, R3.reuse, 0x2 ;  /* 0x000000033406c211 */ /* 0x0c1fe400078010ff */
[----:B-1----:R-:W-:Y:S02]  /*119d0*/  @!P3 LEA R4, P5, R45, R3, 0x2 ;  /* 0x000000032d04b211 */ /* 0x002fe400078a10ff */
[----:B------:R-:W-:-:S02]  /*119e0*/  @!P4 LEA.HI.X R7, R52, R10, R53, 0x2, P0 ;  /* 0x0000000a3407c211 */ /* 0x000fc400000f1435 */
[----:B------:R-:W-:Y:S02]  /*119f0*/  ISETP.GE.AND P0, PT, R33, UR4, PT ;  /* 0x0000000421007c0c */ /* 0x000fe4000bf06270 */
[----:B------:R-:W-:Y:S01]  /*11a00*/  @!P3 LEA.HI.X R5, R45, R10, R48, 0x2, P5 ;  /* 0x0000000a2d05b211 */ /* 0x000fe200028f1430 */
[----:B------:R0:W-:Y:S04]  /*11a10*/  @!P4 ST.E.64 desc[UR40][R6.64], R110 ;  /* 0x0000006e0600c985 */ /* 0x0001e8000c101b28 */
[----:B------:R1:W-:Y:S01]  /*11a20*/  @!P3 ST.E.64 desc[UR40][R4.64], R114 ;  /* 0x000000720400b985 */ /* 0x0003e2000c101b28 */
[----:B------:R-:W-:Y:S02]  /*11a30*/  ISETP.GE.AND P3, PT, R29, UR4, PT ;  /* 0x000000041d007c0c */ /* 0x000fe4000bf66270 */
[----:B0-----:R-:W-:-:S02]  /*11a40*/  @!P1 LEA R6, P4, R41, R3, 0x2 ;  /* 0x0000000329069211 */ /* 0x001fc400078810ff */
[-C--:B-1----:R-:W-:Y:S02]  /*11a50*/  @!P2 LEA R4, P5, R37, R3.reuse, 0x2 ;  /* 0x000000032504a211 */ /* 0x082fe400078a10ff */
[-C--:B------:R-:W-:Y:S02]  /*11a60*/  @!P1 LEA.HI.X R7, R41, R10.reuse, R44, 0x2, P4 ;  /* 0x0000000a29079211 */ /* 0x080fe400020f142c */
[----:B------:R-:W-:Y:S02]  /*11a70*/  @!P0 LEA R8, P4, R33, R3, 0x2 ;  /* 0x0000000321088211 */ /* 0x000fe400078810ff */
[-C--:B------:R-:W-:Y:S01]  /*11a80*/  @!P2 LEA.HI.X R5, R37, R10.reuse, R40, 0x2, P5 ;  /* 0x0000000a2505a211 */ /* 0x080fe200028f1428 */
[----:B------:R-:W-:Y:S01]  /*11a90*/  @!P1 ST.E.64 desc[UR40][R6.64], R118 ;  /* 0x0000007606009985 */ /* 0x000fe2000c101b28 */
[----:B------:R-:W-:Y:S02]  /*11aa0*/  ISETP.GE.AND P1, PT, R25, UR4, PT ;  /* 0x0000000419007c0c */ /* 0x000fe4000bf26270 */
[----:B------:R-:W-:-:S02]  /*11ab0*/  @!P0 LEA.HI.X R9, R33, R10, R36, 0x2, P4 ;  /* 0x0000000a21098211 */ /* 0x000fc400020f1424 */
[----:B------:R-:W-:Y:S01]  /*11ac0*/  ISETP.GE.AND P4, PT, R12, UR4, PT ;  /* 0x000000040c007c0c */ /* 0x000fe2000bf86270 */
[----:B------:R0:W-:Y:S01]  /*11ad0*/  @!P2 ST.E.64 desc[UR40][R4.64], R122 ;  /* 0x0000007a0400a985 */ /* 0x0001e2000c101b28 */
[----:B------:R-:W-:-:S03]  /*11ae0*/  ISETP.GE.AND P2, PT, R21, UR4, PT ;  /* 0x0000000415007c0c */ /* 0x000fc6000bf46270 */
[----:B------:R1:W-:Y:S01]  /*11af0*/  @!P0 ST.E.64 desc[UR40][R8.64], R126 ;  /* 0x0000007e08008985 */ /* 0x0003e2000c101b28 */
[----:B------:R-:W-:Y:S02]  /*11b00*/  ISETP.GE.AND P0, PT, R14, UR4, PT ;  /* 0x000000040e007c0c */ /* 0x000fe4000bf06270 */
[----:B0-----:R-:W-:-:S04]  /*11b10*/  @!P3 LEA R4, P5, R29, R3, 0x2 ;  /* 0x000000031d04b211 */ /* 0x001fc800078a10ff */
[----:B------:R-:W-:Y:S02]  /*11b20*/  @!P3 LEA.HI.X R5, R29, R10, R32, 0x2, P5 ;  /* 0x0000000a1d05b211 */ /* 0x000fe400028f1420 */
[----:B------:R-:W-:-:S03]  /*11b30*/  @!P1 LEA R6, P5, R25, R3, 0x2 ;  /* 0x0000000319069211 */ /* 0x000fc600078a10ff */
[----:B------:R0:W-:Y:S01]  /*11b40*/  @!P3 ST.E.64 desc[UR40][R4.64], R130 ;  /* 0x000000820400b985 */ /* 0x0001e2000c101b28 */
[----:B------:R-:W-:Y:S02]  /*11b50*/  @!P1 LEA.HI.X R7, R25, R10, R28, 0x2, P5 ;  /* 0x0000000a19079211 */ /* 0x000fe400028f141c */
[-C--:B-1----:R-:W-:Y:S02]  /*11b60*/  @!P2 LEA R8, P5, R21, R3.reuse, 0x2 ;  /* 0x000000031508a211 */ /* 0x082fe400078a10ff */
[----:B0-----:R-:W-:-:S04]  /*11b70*/  @!P4 LEA R4, P3, R12, R3, 0x2 ;  /* 0x000000030c04c211 */ /* 0x001fc800078610ff */
[-C--:B------:R-:W-:Y:S02]  /*11b80*/  @!P4 LEA.HI.X R5, R12, R10.reuse, R13, 0x2, P3 ;  /* 0x0000000a0c05c211 */ /* 0x080fe400018f140d */
[C---:B------:R-:W-:Y:S02]  /*11b90*/  @!P0 LEA R12, P3, R14.reuse, R3, 0x2 ;  /* 0x000000030e0c8211 */ /* 0x040fe400078610ff */
[-C--:B------:R-:W-:Y:S02]  /*11ba0*/  @!P2 LEA.HI.X R9, R21, R10.reuse, R24, 0x2, P5 ;  /* 0x0000000a1509a211 */ /* 0x080fe400028f1418 */
[----:B------:R-:W-:Y:S01]  /*11bb0*/  @!P0 LEA.HI.X R13, R14, R10, R15, 0x2, P3 ;  /* 0x0000000a0e0d8211 */ /* 0x000fe200018f140f */
[----:B------:R0:W-:Y:S04]  /*11bc0*/  @!P1 ST.E.64 desc[UR40][R6.64], R134 ;  /* 0x0000008606009985 */ /* 0x0001e8000c101b28 */
[----:B------:R0:W-:Y:S04]  /*11bd0*/  @!P4 ST.E.64 desc[UR40][R4.64], R138 ;  /* 0x0000008a0400c985 */ /* 0x0001e8000c101b28 */
[----:B------:R0:W-:Y:S04]  /*11be0*/  @!P2 ST.E.64 desc[UR40][R8.64], R142 ;  /* 0x0000008e0800a985 */ /* 0x0001e8000c101b28 */
[----:B------:R0:W-:Y:S01]  /*11bf0*/  @!P0 ST.E.64 desc[UR40][R12.64], R146 ;  /* 0x000000920c008985 */ /* 0x0001e2000c101b28 */
[----:B------:R-:W-:-:S13]  /*11c00*/  ISETP.GE.AND P0, PT, R11, UR4, PT ;  /* 0x000000040b007c0c */ /* 0x000fda000bf06270 */
[----:B0-----:R-:W-:Y:S05]  /*11c10*/  @P0 BRA `(.L_x_9811) ;  /* 0x0000001000700947 */ /* 0x001fea0003800000 */
[----:B------:R-:W2:Y:S01]  /*11c20*/  LDL R14, [R1+0xcc] ;  /* 0x0000cc00010e7983 */ /* 0x000ea20000100800 */
[----:B------:R-:W-:-:S04]  /*11c30*/  LEA R4, P0, R11, R3, 0x2 ;  /* 0x000000030b047211 */ /* 0x000fc800078010ff */
[----:B--2---:R-:W-:-:S05]  /*11c40*/  LEA.HI.X R5, R11, R10, R14, 0x2, P0 ;  /* 0x0000000a0b057211 */ /* 0x004fca00000f140e */
[----:B------:R0:W-:Y:S01]  /*11c50*/  ST.E.64 desc[UR40][R4.64], R150 ;  /* 0x0000009604007985 */ /* 0x0001e2000c101b28 */
[----:B------:R-:W-:Y:S05]  /*11c60*/  BRA `(.L_x_9811) ;  /* 0x00000010005c7947 */ /* 0x000fea0003800000 */
.L_x_9798:
[----:B------:R-:W3:Y:S01]  /*11c70*/  LDL.LU R6, [R1+0x30] ;  /* 0x0000300001067983 */ /* 0x000ee20000300800 */
[----:B------:R-:W-:Y:S01]  /*11c80*/  ULDC.64 UR6, c[0x0][0xc08] ;  /* 0x0003020000067ab9 */ /* 0x000fe20000000a00 */
[----:B------:R-:W-:Y:S02]  /*11c90*/  ULDC.64 UR4, c[0x0][0xc00] ;  /* 0x0003000000047ab9 */ /* 0x000fe40000000a00 */
[----:B------:R-:W2:Y:S04]  /*11ca0*/  LDL.LU R0, [R1+0x34] ;  /* 0x0000340001007983 */ /* 0x000ea80000300800 */
[----:B------:R-:W4:Y:S01]  /*11cb0*/  LDL R8, [R1+0x28] ;  /* 0x0000280001087983 */ /* 0x000f220000100800 */
[----:B------:R-:W-:Y:S01]  /*11cc0*/  ISETP.NE.U32.AND P1, PT, RZ, UR6, PT ;  /* 0x00000006ff007c0c */ /* 0x000fe2000bf25070 */
[----:B------:R-:W-:Y:S01]  /*11cd0*/  IMAD.MOV.U32 R3, RZ, RZ, RZ ;  /* 0x000000ffff037224 */ /* 0x000fe200078e00ff */
[----:B------:R-:W-:-:S02]  /*11ce0*/  ISETP.NE.U32.AND P0, PT, RZ, UR4, PT ;  /* 0x00000004ff007c0c */ /* 0x000fc4000bf05070 */
[----:B------:R-:W-:Y:S02]  /*11cf0*/  ISETP.NE.AND.EX P1, PT, RZ, UR7, PT, P1 ;  /* 0x00000007ff007c0c */ /* 0x000fe4000bf25310 */
[----:B------:R-:W-:Y:S02]  /*11d00*/  ISETP.NE.AND.EX P0, PT, RZ, UR5, PT, P0 ;  /* 0x00000005ff007c0c */ /* 0x000fe4000bf05300 */
[----:B---3--:R-:W-:Y:S01]  /*11d10*/  IADD3 R4, P2, R6, UR4, RZ ;  /* 0x0000000406047c10 */ /* 0x008fe2000ff5e0ff */
[----:B------:R-:W-:-:S03]  /*11d20*/  ULDC UR4, c[0x0][0xa88] ;  /* 0x0002a20000047ab9 */ /* 0x000fc60000000800 */
[----:B--2---:R-:W-:-:S05]  /*11d30*/  IADD3.X R5, R0, UR5, RZ, P2, !PT ;  /* 0x0000000500057c10 */ /* 0x004fca00097fe4ff */
[----:B------:R-:W-:Y:S01]  /*11d40*/  @P1 IADD3 R6, P2, R6, UR6, RZ ;  /* 0x0000000606061c10 */ /* 0x000fe2000ff5e0ff */
[----:B------:R-:W-:Y:S01]  /*11d50*/  IMAD.U32 R21, RZ, RZ, UR4 ;  /* 0x00000004ff157e24 */ /* 0x000fe2000f8e00ff */
[----:B------:R2:W5:Y:S02]  /*11d60*/  @P0 LDG.E R3, desc[UR40][R4.64] ;  /* 0x0000002804030981 */ /* 0x000564000c1e1900 */
[----:B------:R-:W-:-:S05]  /*11d70*/  @P1 IADD3.X R7, R0, UR7, RZ, P2, !PT ;  /* 0x0000000700071c10 */ /* 0x000fca00097fe4ff */
[----:B------:R2:W5:Y:S01]  /*11d80*/  @P1 LDG.E R21, desc[UR40][R6.64] ;  /* 0x0000002806151981 */ /* 0x000562000c1e1900 */
[----:B----4-:R-:W-:Y:S01]  /*11d90*/  ISETP.NE.AND P2, PT, R8, RZ, PT ;  /* 0x000000ff0800720c */ /* 0x010fe20003f45270 */
[----:B------:R-:W3:-:S12]  /*11da0*/  S2R R0, SR_TID.X ;  /* 0x0000000000007919 */ /* 0x000ed80000002100 */
[----:B------:R-:W4:Y:S01]  /*11db0*/  @!P2 LDC R8, c[0x0][0xad4] ;  /* 0x0002b500ff08ab82 */ /* 0x000f220000000800 */
[----:B---3--:R-:W-:Y:S01]  /*11dc0*/  VIADD R30, R0, 0xffffff80 ;  /* 0xffffff80001e7836 */ /* 0x008fe20000000000 */
[----:B----4-:R2:W-:Y:S01]  /*11dd0*/  @!P2 STL [R1+0x28], R8 ;  /* 0x000028080100a387 */ /* 0x0105e20000100800 */
[----:B------:R-:W-:-:S03]  /*11de0*/  ISETP.GT.AND P2, PT, R8, 0x1, PT ;  /* 0x000000010800780c */ /* 0x000fc60003f44270 */
[----:B------:R-:W-:Y:S01]  /*11df0*/  ISETP.GT.AND P3, PT, R30, 0x7f, PT ;  /* 0x0000007f1e00780c */ /* 0x000fe20003f64270 */
[----:B------:R-:W-:-:S12]  /*11e00*/  @P1 BRA `(.L_x_9816) ;  /* 0x0000000000101947 */ /* 0x000fd80003800000 */
[----:B------:R-:W-:Y:S05]  /*11e10*/  @!P0 BRA `(.L_x_9816) ;  /* 0x00000000000c8947 */ /* 0x000fea0003800000 */
[----:B------:R-:W3:Y:S04]  /*11e20*/  LDG.E R0, desc[UR40][R4.64] ;  /* 0x0000002804007981 */ /* 0x000ee8000c1e1900 */
[----:B-----5:R-:W3:Y:S02]  /*11e30*/  LDG.E R21, desc[UR40][R4.64+0x4] ;  /* 0x0000042804157981 */ /* 0x020ee4000c1e1900 */
[----:B---3--:R-:W-:-:S07]  /*11e40*/  IMAD.IADD R21, R21, 0x1, -R0 ;  /* 0x0000000115157824 */ /* 0x008fce00078e0a00 */
.L_x_9816:
        /* <DEDUP_REMOVED lines=8> */
[----:B------:R-:W3:Y:S01]  /*11ed0*/  LDC R28, c[0x0][0xbe8] ;  /* 0x0002fa00ff1c7b82 */ /* 0x000ee20000000800 */
[----:B------:R-:W2:Y:S02]  /*11ee0*/  S2R R0, SR_TID.X ;  /* 0x0000000000007919 */ /* 0x000ea40000002100 */
[----:B--2---:R-:W-:Y:S02]  /*11ef0*/  IMAD R0, R4, 0x80, R0 ;  /* 0x0000008004007824 */ /* 0x004fe400078e0200 */
[----:B---3--:R-:W-:Y:S02]  /*11f00*/  IMAD R4, R21, R28, RZ ;  /* 0x0000001c15047224 */ /* 0x008fe400078e02ff */
[----:B------:R-:W-:-:S05]  /*11f10*/  VIADD R33, R0, 0xffffff80 ;  /* 0xffffff8000217836 */ /* 0x000fca0000000000 */
[----:B------:R-:W-:-:S13]  /*11f20*/  ISETP.GE.AND P0, PT, R33, R4, PT ;  /* 0x000000042100720c */ /* 0x000fda0003f06270 */
[----:B------:R-:W-:Y:S05]  /*11f30*/  @P0 BRA `(.L_x_9818) ;  /* 0x0000000000b00947 */ /* 0x000fea0003800000 */
[----:B------:R-:W2:Y:S01]  /*11f40*/  LDL.LU R32, [R1+0x40] ;  /* 0x0000400001207983 */ /* 0x000ea20000300800 */
[----:B------:R-:W-:Y:S01]  /*11f50*/  IMAD.MOV.U32 R20, RZ, RZ, 0x9b8 ;  /* 0x000009b8ff147424 */ /* 0x000fe200078e00ff */
[----:B------:R-:W-:Y:S01]  /*11f60*/  ISETP.GT.AND P0, PT, R8, 0x1, PT ;  /* 0x000000010800780c */ /* 0x000fe20003f04270 */
[----:B------:R-:W3:Y:S01]  /*11f70*/  LDC.64 R10, c[0x0][0xba8] ;  /* 0x0002ea00ff0a7b82 */ /* 0x000ee20000000a00 */
[----:B------:R-:W-:Y:S02]  /*11f80*/  ISETP.NE.AND P1, PT, R28, 0x1, PT ;  /* 0x000000011c00780c */ /* 0x000fe40003f25270 */
[----:B------:R-:W-:Y:S02]  /*11f90*/  SEL R20, R20, 0x978, P0 ;  /* 0x0000097814147807 */ /* 0x000fe40000000000 */
[----:B------:R-:W-:-:S03]  /*11fa0*/  MOV R25, R33 ;  /* 0x0000002100197202 */ /* 0x000fc60000000f00 */
[----:B------:R-:W4:Y:S08]  /*11fb0*/  LDC.64 R4, c[0x0][R20+0x220] ;  /* 0x0000880014047b82 */ /* 0x000f300000000a00 */
[----:B------:R-:W5:Y:S08]  /*11fc0*/  LDC.64 R12, c[0x0][R20+0x218] ;  /* 0x00008600140c7b82 */ /* 0x000f700000000a00 */
[----:B------:R-:W0:Y:S08]  /*11fd0*/  LDC.64 R6, c[0x0][R20+0x228] ;  /* 0x00008a0014067b82 */ /* 0x000e300000000a00 */
[----:B------:R-:W1:Y:S08]  /*11fe0*/  @P1 LDC R0, c[0x0][0xbec] ;  /* 0x0002fb00ff001b82 */ /* 0x000e700000000800 */
[----:B------:R-:W0:Y:S08]  /*11ff0*/  LDC.64 R8, c[0x0][R20+0x210] ;  /* 0x0000840014087b82 */ /* 0x000e300000000a00 */
[----:B------:R-:W0:Y:S01]  /*12000*/  @P1 LDC R29, c[0x0][0xbf0] ;  /* 0x0002fc00ff1d1b82 */ /* 0x000e220000000800 */
[----:B-1----:R-:W-:-:S07]  /*12010*/  @P1 IMAD.HI.U32 R0, R33, R0, RZ ;  /* 0x0000000021001227 */ /* 0x002fce00078e00ff */
[----:B---3--:R-:W1:Y:S01]  /*12020*/  @!P0 LDC R10, c[0x0][0xb50] ;  /* 0x0002d400ff0a8b82 */ /* 0x008e620000000800 */
[-C--:B----4-:R-:W-:Y:S02]  /*12030*/  IMAD R5, R5, R31.reuse, RZ ;  /* 0x0000001f05057224 */ /* 0x090fe400078e02ff */
[----:B------:R-:W-:-:S05]  /*12040*/  IMAD.WIDE.U32 R14, R4, R31, RZ ;  /* 0x0000001f040e7225 */ /* 0x000fca00078e00ff */
[----:B------:R-:W3:Y:S01]  /*12050*/  @!P0 LDC R11, c[0x0][0xb54] ;  /* 0x0002d500ff0b8b82 */ /* 0x000ee20000000800 */
[-C--:B-----5:R-:W-:Y:S02]  /*12060*/  IMAD R27, R13, R205.reuse, RZ ;  /* 0x000000cd0d1b7224 */ /* 0x0a0fe400078e02ff */
[----:B------:R-:W-:Y:S01]  /*12070*/  IMAD.WIDE.U32 R12, R12, R205, RZ ;  /* 0x000000cd0c0c7225 */ /* 0x000fe200078e00ff */
[----:B0-----:R-:W-:-:S03]  /*12080*/  @P1 SHF.R.U32.HI R25, RZ, R29, R0 ;  /* 0x0000001dff191219 */ /* 0x001fc60000011600 */
        /* <DEDUP_REMOVED lines=18> */
[----:B-1----:R-:W-:Y:S01]  /*121b0*/  LEA R10, P0, R6, R10, 0x2 ;  /* 0x0000000a060a7211 */ /* 0x002fe200078010ff */
[----:B------:R-:W-:Y:S02]  /*121c0*/  IMAD.MOV.U32 R5, RZ, RZ, -0x800000 ;  /* 0xff800000ff057424 */ /* 0x000fe400078e00ff */
[----:B------:R-:W-:-:S05]  /*121d0*/  IMAD.IADD R0, R7, 0x1, R13 ;  /* 0x0000000107007824 */ /* 0x000fca00078e020d */
[----:B---3--:R-:W-:-:S05]  /*121e0*/  LEA.HI.X R11, R6, R11, R0, 0x2, P0 ;  /* 0x0000000b060b7211 */ /* 0x008fca00000f1400 */
[----:B------:R2:W-:Y:S02]  /*121f0*/  STG.E desc[UR40][R10.64], R5 ;  /* 0x000000050a007986 */ /* 0x0005e4000c101928 */
.L_x_9818:
[----:B------:R-:W-:Y:S05]  /*12200*/  BSYNC B1 ;  /* 0x0000000000017941 */ /* 0x000fea0003800000 */
.L_x_9817:
[----:B------:R-:W-:Y:S05]  /*12210*/  @P2 BRA `(.L_x_9811) ;  /* 0x0000000800f02947 */ /* 0x000fea0003800000 */
[----:B------:R-:W3:Y:S01]  /*12220*/  LDL R25, [R1+0x3c] ;  /* 0x00003c0001197983 */ /* 0x000ee20000100800 */
[----:B------:R-:W4:Y:S01]  /*12230*/  LDC R8, c[0x0][0xbe8] ;  /* 0x0002fa00ff087b82 */ /* 0x000f220000000800 */
[----:B--2---:R-:W-:Y:S01]  /*12240*/  SHF.R.S32.HI R5, RZ, 0x1f, R30 ;  /* 0x0000001fff057819 */ /* 0x004fe2000001141e */
[----:B------:R-:W-:Y:S01]  /*12250*/  ULDC.64 UR4, c[0x0][0xaa0] ;  /* 0x0002a80000047ab9 */ /* 0x000fe20000000a00 */
[----:B------:R-:W-:Y:S01]  /*12260*/  ULDC.64 UR6, c[0x0][0xaf0] ;  /* 0x0002bc0000067ab9 */ /* 0x000fe20000000a00 */
[----:B------:R-:W-:Y:S01]  /*12270*/  IMAD R0, R24, UR4, RZ ;  /* 0x0000000418007c24 */ /* 0x000fe2000f8e02ff */
[----:B------:R-:W-:Y:S01]  /*12280*/  LEA.HI R6, R5, R30, RZ, 0x3 ;  /* 0x0000001e05067211 */ /* 0x000fe200078f18ff */
[----:B------:R-:W-:-:S03]  /*12290*/  IMAD.WIDE.U32 R4, R3, UR4, RZ ;  /* 0x0000000403047c25 */ /* 0x000fc6000f8e00ff */
[----:B------:R-:W-:Y:S01]  /*122a0*/  LOP3.LUT R9, R6, 0xfffffff8, RZ, 0xc0, !PT ;  /* 0xfffffff806097812 */ /* 0x000fe200078ec0ff */
[----:B------:R-:W-:Y:S01]  /*122b0*/  IMAD R7, R3, UR5, R0 ;  /* 0x0000000503077c24 */ /* 0x000fe2000f8e0200 */
[----:B------:R-:W-:Y:S01]  /*122c0*/  SHF.R.S32.HI R24, RZ, 0x3, R6 ;  /* 0x00000003ff187819 */ /* 0x000fe20000011406 */
[----:B------:R-:W-:Y:S01]  /*122d0*/  ULDC.64 UR4, c[0x0][0xae8] ;  /* 0x0002ba0000047ab9 */ /* 0x000fe20000000a00 */
[----:B------:R-:W-:Y:S02]  /*122e0*/  IMAD R6, R26, UR6, RZ ;  /* 0x000000061a067c24 */ /* 0x000fe4000f8e02ff */
[----:B------:R-:W-:Y:S02]  /*122f0*/  IMAD.IADD R9, R30, 0x1, -R9 ;  /* 0x000000011e097824 */ /* 0x000fe400078e0a09 */
[----:B------:R-:W-:Y:S02]  /*12300*/  IMAD.IADD R5, R5, 0x1, R7 ;  /* 0x0000000105057824 */ /* 0x000fe400078e0207 */
[----:B------:R-:W-:-:S02]  /*12310*/  IMAD R0, R9, 0x20, R24 ;  /* 0x0000002009007824 */ /* 0x000fc400078e0218 */
[----:B------:R-:W-:Y:S01]  /*12320*/  IMAD.WIDE.U32 R4, R205, UR4, R4 ;  /* 0x00000004cd047c25 */ /* 0x000fe2000f8e0004 */
[----:B----4-:R-:W-:-:S03]  /*12330*/  ISETP.NE.AND P0, PT, R8, 0x1, PT ;  /* 0x000000010800780c */ /* 0x010fc60003f05270 */
[----:B------:R-:W-:Y:S01]  /*12340*/  IMAD R5, R205, UR5, R5 ;  /* 0x00000005cd057c24 */ /* 0x000fe2000f8e0205 */
[----:B------:R-:W-:Y:S01]  /*12350*/  ULDC.64 UR4, c[0x0][0xae0] ;  /* 0x0002b80000047ab9 */ /* 0x000fe20000000a00 */
[C---:B------:R-:W-:Y:S02]  /*12360*/  IMAD R7, R31.reuse, UR7, R6 ;  /* 0x000000071f077c24 */ /* 0x040fe4000f8e0206 */
[----:B------:R-:W-:-:S05]  /*12370*/  IMAD.WIDE.U32 R4, R31, UR6, R4 ;  /* 0x000000061f047c25 */ /* 0x000fca000f8e0004 */
[----:B------:R-:W-:Y:S01]  /*12380*/  IADD3 R5, R5, R7, RZ ;  /* 0x0000000705057210 */ /* 0x000fe20007ffe0ff */
[----:B------:R-:W2:Y:S08]  /*12390*/  @P0 LDC R10, c[0x0][0xbec] ;  /* 0x0002fb00ff0a0b82 */ /* 0x000eb00000000800 */
[----:B------:R-:W4:Y:S01]  /*123a0*/  @P0 LDC R11, c[0x0][0xbf0] ;  /* 0x0002fc00ff0b0b82 */ /* 0x000f220000000800 */
[----:B---3--:R-:W-:-:S04]  /*123b0*/  IMAD R9, R25, 0x80, R0 ;  /* 0x0000008019097824 */ /* 0x008fc800078e0200 */
[----:B--2---:R-:W-:-:S04]  /*123c0*/  @P0 IMAD.HI.U32 R0, R9, R10, RZ ;  /* 0x0000000a09000227 */ /* 0x004fc800078e00ff */
[----:B------:R-:W-:Y:S01]  /*123d0*/  IMAD.MOV.U32 R3, RZ, RZ, R9 ;  /* 0x000000ffff037224 */ /* 0x000fe200078e0009 */
[----:B----4-:R-:W-:-:S04]  /*123e0*/  @P0 SHF.R.U32.HI R3, RZ, R11, R0 ;  /* 0x0000000bff030219 */ /* 0x010fc80000011600 */
        /* <DEDUP_REMOVED lines=15> */
[----:B------:R-:W-:-:S04]  /*124e0*/  UMOV UR4, 0xffffffff ;  /* 0xffffffff00047882 */ /* 0x000fc80000000000 */
[----:B------:R-:W-:Y:S01]  /*124f0*/  LEA.HI.X R20, R4, UR5, R5, 0x1, P0 ;  /* 0x0000000504147c11 */ /* 0x000fe200080f0c05 */
[----:B------:R-:W-:Y:S06]  /*12500*/  BRA.DIV UR4, `(.L_x_9819) ;  /* 0x0000008e04787947 */ /* 0x000fec000b800000 */
[----:B------:R2:W3:Y:S04]  /*12510*/  SHFL.IDX PT, R0, R20, RZ, 0x181f ;  /* 0x00181fff14007589 */ /* 0x0004e800000e0000 */
[----:B------:R2:W4:Y:S02]  /*12520*/  SHFL.IDX PT, R14, R3, RZ, 0x181f ;  /* 0x00181fff030e7589 */ /* 0x00052400000e0000 */
.L_x_10019:
[----:B------:R-:W-:Y:S01]  /*12530*/  IMAD R21, R21, R8, RZ ;  /* 0x0000000815157224 */ /* 0x000fe200078e02ff */
[----:B------:R-:W-:Y:S01]  /*12540*/  BSSY B1, `(.L_x_9820) ;  /* 0x000001f000017945 */ /* 0x000fe20003800000 */
[----:B------:R-:W-:-:S05]  /*12550*/  IMAD R24, R25, 0x80, R24 ;  /* 0x0000008019187824 */ /* 0x000fca00078e0218 */
        /* <DEDUP_REMOVED lines=17> */
[----:B------:R-:W-:Y:S02]  /*12670*/  @!P2 LEA R6, P4, R10, R14, 0x1 ;  /* 0x0000000e0a06a211 */ /* 0x000fe400078808ff */
[----:B---3--:R-:W-:Y:S02]  /*12680*/  @!P3 LEA.HI.X R5, R211, R0, R9, 0x1, P5 ;  /* 0x00000000d305b211 */ /* 0x008fe400028f0c09 */
[----:B------:R-:W-:-:S02]  /*12690*/  @!P1 LEA R8, P5, R15, R14, 0x1 ;  /* 0x0000000e0f089211 */ /* 0x000fc400078a08ff */
[----:B------:R-:W-:Y:S01]  /*126a0*/  @!P2 LEA.HI.X R7, R10, R0, R11, 0x1, P4 ;  /* 0x000000000a07a211 */ /* 0x000fe200020f0c0b */
[----:B------:R3:W-:Y:S01]  /*126b0*/  @!P3 ST.E.128 desc[UR40][R4.64], RZ ;  /* 0x000000ff0400b985 */ /* 0x0007e2000c101d28 */
[----:B------:R-:W-:Y:S02]  /*126c0*/  SHF.R.S32.HI R13, RZ, 0x1f, R13 ;  /* 0x0000001fff0d7819 */ /* 0x000fe4000001140d */
[C---:B------:R-:W-:Y:S01]  /*126d0*/  @!P0 LEA R10, P4, R12.reuse, R14, 0x1 ;  /* 0x0000000e0c0a8211 */ /* 0x040fe200078808ff */
[----:B------:R3:W-:Y:S01]  /*126e0*/  @!P2 ST.E.128 desc[UR40][R6.64], RZ ;  /* 0x000000ff0600a985 */ /* 0x0007e2000c101d28 */
[-C--:B------:R-:W-:Y:S02]  /*126f0*/  @!P1 LEA.HI.X R9, R15, R0.reuse, R25, 0x1, P5 ;  /* 0x000000000f099211 */ /* 0x080fe400028f0c19 */
[----:B------:R-:W-:-:S03]  /*12700*/  @!P0 LEA.HI.X R11, R12, R0, R13, 0x1, P4 ;  /* 0x000000000c0b8211 */ /* 0x000fc600020f0c0d */
[----:B------:R3:W-:Y:S04]  /*12710*/  @!P1 ST.E.128 desc[UR40][R8.64], RZ ;  /* 0x000000ff08009985 */ /* 0x0007e8000c101d28 */
[----:B------:R3:W-:Y:S02]  /*12720*/  @!P0 ST.E.128 desc[UR40][R10.64], RZ ;  /* 0x000000ff0a008985 */ /* 0x0007e4000c101d28 */
.L_x_9821:
[----:B------:R-:W-:Y:S05]  /*12730*/  BSYNC B1 ;  /* 0x0000000000017941 */ /* 0x000fea0003800000 */
.L_x_9820:
[----:B------:R-:W-:-:S03]  /*12740*/  UMOV UR4, 0xffffffff ;  /* 0xffffffff00047882 */ /* 0x000fc60000000000 */
[----:B------:R-:W-:Y:S05]  /*12750*/  BRA.DIV UR4, `(.L_x_9822) ;  /* 0x0000008e04187947 */ /* 0x000fea000b800000 */
[----:B---3--:R3:W0:Y:S04]  /*12760*/  SHFL.IDX PT, R0, R20, 0x1, 0x181f ;  /* 0x00381f0014007f89 */ /* 0x00862800000e0000 */
[----:B----4-:R3:W4:Y:S02]  /*12770*/  SHFL.IDX PT, R14, R3, 0x1, 0x181f ;  /* 0x00381f00030e7f89 */ /* 0x01072400000e0000 */
.L_x_10023:
[----:B------:R-:W-:Y:S01]  /*12780*/  VIADD R4, R24, 0x20 ;  /* 0x0000002018047836 */ /* 0x000fe20000000000 */
        /* <DEDUP_REMOVED lines=9> */
[C---:B------:R-:W-:Y:S01]  /*12820*/  VIADD R25, R211.reuse, 0x80 ;  /* 0x00000080d3197836 */ /* 0x040fe20000000000 */
[C---:B------:R-:W-:Y:S01]  /*12830*/  IADD3 R12, R211.reuse, 0xc0, RZ ;  /* 0x000000c0d30c7810 */ /* 0x040fe20007ffe0ff */
[----:B------:R-:W-:Y:S01]  /*12840*/  VIADD R13, R211, 0xc0 ;  /* 0x000000c0d30d7836 */ /* 0x000fe20000000000 */
[----:B------:R-:W-:Y:S02]  /*12850*/  ISETP.GE.AND P1, PT, R15, UR4, PT ;  /* 0x000000040f007c0c */ /* 0x000fe4000bf26270 */
[----:B------:R-:W-:-:S02]  /*12860*/  ISETP.GE.AND P0, PT, R12, UR4, PT ;  /* 0x000000040c007c0c */ /* 0x000fc4000bf06270 */
[----:B------:R-:W-:Y:S02]  /*12870*/  SHF.R.S32.HI R8, RZ, 0x1f, R211 ;  /* 0x0000001fff087819 */ /* 0x000fe400000114d3 */
[----:B------:R-:W-:Y:S02]  /*12880*/  SHF.R.S32.HI R11, RZ, 0x1f, R11 ;  /* 0x0000001fff0b7819 */ /* 0x000fe4000001140b */
[CC--:B----4-:R-:W-:Y:S02]  /*12890*/  @!P3 LEA R4, P5, R211.reuse, R14.reuse, 0x1 ;  /* 0x0000000ed304b211 */ /* 0x0d0fe400078a08ff */
[----:B------:R-:W-:Y:S02]  /*128a0*/  @!P2 LEA R6, P4, R10, R14, 0x1 ;  /* 0x0000000e0a06a211 */ /* 0x000fe400078808ff */
[----:B0-----:R-:W-:Y:S02]  /*128b0*/  @!P3 LEA.HI.X R5, R211, R0, R8, 0x1, P5 ;  /* 0x00000000d305b211 */ /* 0x001fe400028f0c08 */
[----:B------:R-:W-:-:S02]  /*128c0*/  @!P1 LEA R8, P5, R15, R14, 0x1 ;  /* 0x0000000e0f089211 */ /* 0x000fc400078a08ff */
[----:B------:R-:W-:Y:S01]  /*128d0*/  SHF.R.S32.HI R25, RZ, 0x1f, R25 ;  /* 0x0000001fff197819 */ /* 0x000fe20000011419 */
[----:B------:R0:W-:Y:S01]  /*128e0*/  @!P3 ST.E.128 desc[UR40][R4.64], RZ ;  /* 0x000000ff0400b985 */ /* 0x0001e2000c101d28 */
[----:B------:R-:W-:Y:S02]  /*128f0*/  @!P2 LEA.HI.X R7, R10, R0, R11, 0x1, P4 ;  /* 0x000000000a07a211 */ /* 0x000fe400020f0c0b */
[----:B------:R-:W-:Y:S02]  /*12900*/  SHF.R.S32.HI R13, RZ, 0x1f, R13 ;  /* 0x0000001fff0d7819 */ /* 0x000fe4000001140d */
[C---:B------:R-:W-:Y:S01]  /*12910*/  @!P0 LEA R10, P4, R12.reuse, R14, 0x1 ;  /* 0x0000000e0c0a8211 */ /* 0x040fe200078808ff */
[----:B------:R0:W-:Y:S01]  /*12920*/  @!P2 ST.E.128 desc[UR40][R6.64], RZ ;  /* 0x000000ff0600a985 */ /* 0x0001e2000c101d28 */
[-C--:B------:R-:W-:Y:S02]  /*12930*/  @!P1 LEA.HI.X R9, R15, R0.reuse, R25, 0x1, P5 ;  /* 0x000000000f099211 */ /* 0x080fe400028f0c19 */
[----:B------:R-:W-:-:S03]  /*12940*/  @!P0 LEA.HI.X R11, R12, R0, R13, 0x1, P4 ;  /* 0x000000000c0b8211 */ /* 0x000fc600020f0c0d */
[----:B------:R0:W-:Y:S04]  /*12950*/  @!P1 ST.E.128 desc[UR40][R8.64], RZ ;  /* 0x000000ff08009985 */ /* 0x0001e8000c101d28 */
[----:B------:R0:W-:Y:S02]  /*12960*/  @!P0 ST.E.128 desc[UR40][R10.64], RZ ;  /* 0x000000ff0a008985 */ /* 0x0001e4000c101d28 */
.L_x_9824:
[----:B------:R-:W-:Y:S05]  /*12970*/  BSYNC B1 ;  /* 0x0000000000017941 */ /* 0x000fea0003800000 */
.L_x_9823:
[----:B------:R-:W-:-:S03]  /*12980*/  UMOV UR4, 0xffffffff ;  /* 0xffffffff00047882 */ /* 0x000fc60000000000 */
[----:B------:R-:W-:Y:S05]  /*12990*/  BRA.DIV UR4, `(.L_x_9825) ;  /* 0x0000008a04d07947 */ /* 0x000fea000b800000 */
[----:B0-----:R0:W0:Y:S04]  /*129a0*/  SHFL.IDX PT, R0, R20, 0x2, 0x181f ;  /* 0x00581f0014007f89 */ /* 0x00102800000e0000 */
[----:B----4-:R4:W0:Y:S02]  /*129b0*/  SHFL.IDX PT, R14, R3, 0x2, 0x181f ;  /* 0x00581f00030e7f89 */ /* 0x01082400000e0000 */
.L_x_10027:
        /* <DEDUP_REMOVED lines=18> */
[CC--:B0-----:R-:W-:Y:S02]  /*12ae0*/  @!P3 LEA R4, P5, R211.reuse, R14.reuse, 0x1 ;  /* 0x0000000ed304b211 */ /* 0x0c1fe400078a08ff */
[----:B------:R-:W-:Y:S02]  /*12af0*/  @!P2 LEA R6, P4, R10, R14, 0x1 ;  /* 0x0000000e0a06a211 */ /* 0x000fe400078808ff */
[----:B------:R-:W-:Y:S02]  /*12b00*/  @!P3 LEA.HI.X R5, R211, R0, R8, 0x1, P5 ;  /* 0x00000000d305b211 */ /* 0x000fe400028f0c08 */
        /* <DEDUP_REMOVED lines=10> */
.L_x_9827:
[----:B------:R-:W-:Y:S05]  /*12bb0*/  BSYNC B1 ;  /* 0x0000000000017941 */ /* 0x000fea0003800000 */
.L_x_9826:
[----:B------:R-:W-:-:S03]  /*12bc0*/  UMOV UR4, 0xffffffff ;  /* 0xffffffff00047882 */ /* 0x000fc60000000000 */
[----:B------:R-:W-:Y:S05]  /*12bd0*/  BRA.DIV UR4, `(.L_x_9828) ;  /* 0x0000008a04887947 */ /* 0x000fea000b800000 */
[----:B0-----:R0:W0:Y:S04]  /*12be0*/  SHFL.IDX PT, R0, R20, 0x3, 0x181f ;  /* 0x00781f0014007f89 */ /* 0x00102800000e0000 */
[----:B------:R0:W0:Y:S02]  /*12bf0*/  SHFL.IDX PT, R14, R3, 0x3, 0x181f ;  /* 0x00781f00030e7f89 */ /* 0x00002400000e0000 */
.L_x_10031:
[----:B0-234-:R-:W-:-:S05]  /*12c00*/  VIADD R3, R24, 0x60 ;  /* 0x0000006018037836 */ /* 0x01dfca0000000000 */
[----:B------:R-:W-:-:S13]  /*12c10*/  ISETP.GE.AND P0, PT, R3, R21, PT ;  /* 0x000000150300720c */ /* 0x000fda0003f06270 */
        /* <DEDUP_REMOVED lines=8> */
[----:B------:R-:W-:Y:S01]  /*12ca0*/  VIADD R20, R211, 0x80 ;  /* 0x00000080d3147836 */ /* 0x000fe20000000000 */
[----:B------:R-:W-:Y:S01]  /*12cb0*/  ISETP.GE.AND P1, PT, R15, UR4, PT ;  /* 0x000000040f007c0c */ /* 0x000fe2000bf26270 */
[----:B------:R-:W-:Y:S01]  /*12cc0*/  VIADD R13, R211, 0xc0 ;  /* 0x000000c0d30d7836 */ /* 0x000fe20000000000 */
[----:B------:R-:W-:-:S02]  /*12cd0*/  ISETP.GE.AND P0, PT, R12, UR4, PT ;  /* 0x000000040c007c0c */ /* 0x000fc4000bf06270 */
[----:B------:R-:W-:Y:S02]  /*12ce0*/  SHF.R.S32.HI R8, RZ, 0x1f, R211 ;  /* 0x0000001fff087819 */ /* 0x000fe400000114d3 */
[----:B------:R-:W-:Y:S02]  /*12cf0*/  SHF.R.S32.HI R11, RZ, 0x1f, R11 ;  /* 0x0000001fff0b7819 */ /* 0x000fe4000001140b */
[----:B------:R-:W-:Y:S02]  /*12d00*/  SHF.R.S32.HI R20, RZ, 0x1f, R20 ;  /* 0x0000001fff147819 */ /* 0x000fe40000011414 */
[CC--:B------:R-:W-:Y:S02]  /*12d10*/  @!P3 LEA R4, P5, R211.reuse, R14.reuse, 0x1 ;  /* 0x0000000ed304b211 */ /* 0x0c0fe400078a08ff */
[----:B------:R-:W-:Y:S02]  /*12d20*/  @!P2 LEA R6, P4, R10, R14, 0x1 ;  /* 0x0000000e0a06a211 */ /* 0x000fe400078808ff */
[----:B------:R-:W-:-:S02]  /*12d30*/  @!P3 LEA.HI.X R5, R211, R0, R8, 0x1, P5 ;  /* 0x00000000d305b211 */ /* 0x000fc400028f0c08 */
[C---:B------:R-:W-:Y:S02]  /*12d40*/  @!P1 LEA R8, P5, R15.reuse, R14, 0x1 ;  /* 0x0000000e0f089211 */ /* 0x040fe400078a08ff */
        /* <DEDUP_REMOVED lines=9> */
.L_x_9811:
[----:B------:R-:W-:Y:S05]  /*12de0*/  BSYNC B0 ;  /* 0x0000000000007941 */ /* 0x000fea0003800000 */
.L_x_9797:
[----:B------:R-:W-:Y:S02]  /*12df0*/  ULDC UR4, c[0x0][0xc3c] ;  /* 0x00030f0000047ab9 */ /* 0x000fe40000000800 */
[----:B-1----:R-:W-:-:S13]  /*12e00*/  ISETP.GE.AND P0, PT, R51, UR4, PT ;  /* 0x0000000433007c0c */ /* 0x002fda000bf06270 */
[----:B------:R-:W-:Y:S05]  /*12e10*/  @!P0 BRA `(.L_x_9829) ;  /* 0xfffffee800988947 */ /* 0x000fea000383ffff */
[----:B------:R-:W-:Y:S05]  /*12e20*/  BRA `(.L_x_9673) ;  /* 0x0000007000087947 */ /* 0x000fea0003800000 */
.L_x_9671:
[----:B------:R-:W-:-:S08]  /*12e30*/  NOP ;  /* 0x0000000000007918 */ /* 0x000fd00000000000 */
[----:B------:R-:W0:-:S00]  /*12e40*/  USETMAXREG.DEALLOC.CTAPOOL 0x28 ;  /* 0x00000028000079c8 */ /* 0x000e0000080e0500 */
[----:B0-----:R-:W2:Y:S01]  /*12e50*/  LDL.LU R3, [R1] ;  /* 0x0000000001037983 */ /* 0x001ea20000300800 */
[----:B------:R-:W-:Y:S01]  /*12e60*/  LOP3.LUT R2, R2, 0x3, RZ, 0xc0, !PT ;  /* 0x0000000302027812 */ /* 0x000fe200078ec0ff */
[----:B------:R-:W-:-:S05]  /*12e70*/  IMAD.MOV.U32 R6, RZ, RZ, RZ ;  /* 0x000000ffff067224 */ /* 0x000fca00078e00ff */
[----:B------:R-:W0:Y:S02]  /*12e80*/  SHFL.IDX PT, R2, R2, RZ, 0x1f ;  /* 0x00001fff02027589 */ /* 0x000e2400000e0000 */
[----:B0-----:R-:W-:Y:S02]  /*12e90*/  ISETP.NE.AND P0, PT, R2, RZ, PT ;  /* 0x000000ff0200720c */ /* 0x001fe40003f05270 */
[----:B--2---:R-:W-:-:S11]  /*12ea0*/  LOP3.LUT R3, R3, 0xffffff7f, RZ, 0xc0, !PT ;  /* 0xffffff7f03037812 */ /* 0x004fd600078ec0ff */
[----:B------:R-:W-:-:S05]  /*12eb0*/  @P0 LOP3.LUT R3, R3, 0x80, RZ, 0xfc, !PT ;  /* 0x0000008003030812 */ /* 0x000fca00078efcff */
[----:B------:R0:W-:Y:S01]  /*12ec0*/  STL [R1], R3 ;  /* 0x0000000301007387 */ /* 0x0001e20000100800 */
        /* <DEDUP_REMOVED lines=8> */
.L_x_9830:
        /* <DEDUP_REMOVED lines=40> */
[----:B------:R-:W-:Y:S01]  /*131d0*/  MOV R8, R3 ;  /* 0x0000000300087202 */ /* 0x000fe20000000f00 */
[----:B------:R-:W-:Y:S01]  /*131e0*/  UMOV UR4, URZ ;  /* 0x0000003f00047c82 */ /* 0x000fe20008000000 */
[----:B------:R-:W-:-:S05]  /*131f0*/  ULDC UR5, c[0x0][0xc38] ;  /* 0x00030e0000057ab9 */ /* 0x000fca0000000800 */
.L_x_9834:
        /* <DEDUP_REMOVED lines=37> */
.L_x_9832:
        /* <DEDUP_REMOVED lines=18> */
.L_x_9835:
        /* <DEDUP_REMOVED lines=10> */
[----:B------:R-:W-:Y:S01]  /*13610*/  IMAD.HI.U32 R2, R3, R11, R2 ;  /* 0x0000000b03027227 */ /* 0x000fe200078e0002 */
[----:B------:R-:W-:-:S03]  /*13620*/  IADD3 R19, R19, UR4, RZ ;  /* 0x0000000413137c10 */ /* 0x000fc6000fffe0ff */
        /* <DEDUP_REMOVED lines=10> */
[----:B------:R0:W1:Y:S01]  /*136d0*/  F2I.FTZ.U32.TRUNC.NTZ R3, R10 ;  /* 0x0000000a00037305 */ /* 0x000062000021f000 */
[----:B------:R-:W-:Y:S02]  /*136e0*/  LOP3.LUT R4, R17, R6, RZ, 0x3c, !PT ;  /* 0x0000000611047212 */ /* 0x000fe400078e3cff */
[----:B------:R-:W-:-:S02]  /*136f0*/  ISETP.NE.AND P1, PT, R6, RZ, PT ;  /* 0x000000ff0600720c */ /* 0x000fc40003f25270 */
[----:B------:R-:W-:Y:S02]  /*13700*/  ISETP.GE.AND P2, PT, R4, RZ, PT ;  /* 0x000000ff0400720c */ /* 0x000fe40003f46270 */
[----:B0-----:R-:W-:-:S04]  /*13710*/  IABS R10, R9 ;  /* 0x00000009000a7213 */ /* 0x001fc80000000000 */
[----:B------:R-:W-:Y:S02]  /*13720*/  @P0 VIADD R2, R2, 0x1 ;  /* 0x0000000102020836 */ /* 0x000fe40000000000 */
[----:B------:R-:W-:Y:S02]  /*13730*/  IMAD.MOV R10, RZ, RZ, -R10 ;  /* 0x000000ffff0a7224 */ /* 0x000fe400078e0a0a */
[----:B------:R-:W-:Y:S01]  /*13740*/  IMAD.MOV.U32 R8, RZ, RZ, R2 ;  /* 0x000000ffff087224 */ /* 0x000fe200078e0002 */
[----:B-1----:R-:W-:-:S03]  /*13750*/  IADD3 R2, RZ, -R3, RZ ;  /* 0x80000003ff027210 */ /* 0x002fc60007ffe0ff */
        /* <DEDUP_REMOVED lines=27> */
.L_x_9833:
[----:B------:R-:W-:Y:S02]  /*13910*/  IMAD.MOV.U32 R17, RZ, RZ, RZ ;  /* 0x000000ffff117224 */ /* 0x000fe400078e00ff */
[----:B------:R-:W-:Y:S02]  /*13920*/  IMAD.U32 R16, RZ, RZ, UR6 ;  /* 0x00000006ff107e24 */ /* 0x000fe4000f8e00ff */
[----:B------:R-:W-:-:S07]  /*13930*/  IMAD.MOV.U32 R18, RZ, RZ, RZ ;  /* 0x000000ffff127224 */ /* 0x000fce00078e00ff */
.L_x_9836:
[----:B------:R-:W-:-:S13]  /*13940*/  ISETP.NE.AND P0, PT, R7, RZ, PT ;  /* 0x000000ff0700720c */ /* 0x000fda0003f05270 */
[----:B------:R-:W0:Y:S01]  /*13950*/  @!P0 S2R R3, SR_CgaCtaId ;  /* 0x0000000000038919 */ /* 0x000e220000008800 */
[----:B------:R-:W-:-:S04]  /*13960*/  @!P0 MOV R2, 0x400 ;  /* 0x0000040000028802 */ /* 0x000fc80000000f00 */
[----:B0-----:R-:W-:-:S05]  /*13970*/  @!P0 LEA R2, R3, R2, 0x18 ;  /* 0x0000000203028211 */ /* 0x001fca00078ec0ff */
[----:B------:R2:W-:Y:S01]  /*13980*/  @!P0 STS.128 [R2+0x228d0], R16 ;  /* 0x0228d01002008388 */ /* 0x0005e20000000c00 */
[----:B------:R-:W-:Y:S06]  /*13990*/  BAR.ARV 0x5, 0x180 ;  /* 0x0146000000007b1d */ /* 0x000fec0000002000 */
.L_x_9831:
[----:B------:R3:W-:Y:S01]  /*139a0*/  STL [R1+0x24], RZ ;  /* 0x000024ff01007387 */ /* 0x0007e20000100800 */
[----:B------:R-:W-:Y:S01]  /*139b0*/  ULDC UR4, c[0x0][0xc3c] ;  /* 0x00030f0000047ab9 */ /* 0x000fe20000000800 */
[----:B------:R-:W-:Y:S01]  /*139c0*/  IMAD.MOV.U32 R25, RZ, RZ, 0x1 ;  /* 0x00000001ff197424 */ /* 0x000fe200078e00ff */
[----:B-1----:R-:W-:Y:S01]  /*139d0*/  ISETP.GE.AND P0, PT, R19, UR4, PT ;  /* 0x0000000413007c0c */ /* 0x002fe2000bf06270 */
[----:B------:R-:W-:-:S12]  /*139e0*/  IMAD.MOV.U32 R24, RZ, RZ, RZ ;  /* 0x000000ffff187224 */ /* 0x000fd800078e00ff */
[----:B---3--:R-:W-:Y:S05]  /*139f0*/  @P0 BRA `(.L_x_9837) ;  /* 0x00000060003c0947 */ /* 0x008fea0003800000 */
[----:B------:R-:W1:Y:S01]  /*13a00*/  S2UR UR5, SR_CgaCtaId ;  /* 0x00000000000579c3 */ /* 0x000e620000008800 */
[C---:B--2---:R-:W-:Y:S01]  /*13a10*/  IMAD.SHL.U32 R2, R0.reuse, 0x8, RZ ;  /* 0x0000000800027824 */ /* 0x044fe200078e00ff */
[----:B------:R-:W-:Y:S01]  /*13a20*/  LOP3.LUT R4, R0, 0x7f, RZ, 0xc0, !PT ;  /* 0x0000007f00047812 */ /* 0x000fe200078ec0ff */
[----:B------:R-:W-:Y:S01]  /*13a30*/  UMOV UR4, 0x400 ;  /* 0x0000040000047882 */ /* 0x000fe20000000000 */
[----:B------:R2:W-:Y:S01]  /*13a40*/  STL [R1+0x24], RZ ;  /* 0x000024ff01007387 */ /* 0x0005e20000100800 */
[----:B------:R-:W-:Y:S01]  /*13a50*/  BSSY B8, `(.L_x_9837) ;  /* 0x0000609000087945 */ /* 0x000fe20003800000 */
[----:B0-----:R-:W-:Y:S01]  /*13a60*/  LOP3.LUT R3, R2, 0x1f8, RZ, 0xc0, !PT ;  /* 0x000001f802037812 */ /* 0x001fe200078ec0ff */
[----:B------:R-:W-:Y:S01]  /*13a70*/  IMAD.SHL.U32 R28, R4, 0x8, RZ ;  /* 0x00000008041c7824 */ /* 0x000fe200078e00ff */
[----:B------:R-:W-:Y:S01]  /*13a80*/  LOP3.LUT R2, R2, 0x38, RZ, 0xc0, !PT ;  /* 0x0000003802027812 */ /* 0x000fe200078ec0ff */
[----:B------:R-:W-:Y:S01]  /*13a90*/  IMAD.MOV.U32 R26, RZ, RZ, 0x1 ;  /* 0x00000001ff1a7424 */ /* 0x000fe200078e00ff */
[----:B------:R-:W-:Y:S01]  /*13aa0*/  LOP3.LUT R3, R3, 0x38, R0, 0x78, !PT ;  /* 0x0000003803037812 */ /* 0x000fe200078e7800 */
[----:B------:R-:W-:Y:S01]  /*13ab0*/  IMAD.SHL.U32 R0, R0, 0x10, RZ ;  /* 0x0000001000007824 */ /* 0x000fe200078e00ff */
[----:B------:R-:W-:Y:S01]  /*13ac0*/  MOV R25, 0x1 ;  /* 0x0000000100197802 */ /* 0x000fe20000000f00 */
[----:B------:R-:W-:Y:S01]  /*13ad0*/  IMAD.MOV.U32 R23, RZ, RZ, RZ ;  /* 0x000000ffff177224 */ /* 0x000fe200078e00ff */
[----:B------:R-:W-:Y:S01]  /*13ae0*/  LOP3.LUT R28, R3, 0x200, R28, 0xf8, !PT ;  /* 0x00000200031c7812 */ /* 0x000fe200078ef81c */
[----:B------:R-:W-:Y:S01]  /*13af0*/  IMAD.MOV.U32 R24, RZ, RZ, RZ ;  /* 0x000000ffff187224 */ /* 0x000fe200078e00ff */
[----:B------:R-:W-:Y:S01]  /*13b00*/  SHF.R.U32.HI R3, RZ, 0x3, R4 ;  /* 0x00000003ff037819 */ /* 0x000fe20000011604 */
[----:B------:R-:W-:Y:S01]  /*13b10*/  ULDC.64 UR38, c[0x0][0x198] ;  /* 0x0000660000267ab9 */ /* 0x000fe20000000a00 */
[----:B------:R-:W-:Y:S01]  /*13b20*/  LOP3.LUT R4, R37, 0x2, RZ, 0xfc, !PT ;  /* 0x0000000225047812 */ /* 0x000fe200078efcff */
[----:B------:R-:W-:Y:S01]  /*13b30*/  ULDC UR36, c[0x0][0xc] ;  /* 0x0000030000247ab9 */ /* 0x000fe20000000800 */
[----:B------:R-:W-:-:S02]  /*13b40*/  LOP3.LUT R3, R3, 0x70, R0, 0xf8, !PT ;  /* 0x0000007003037812 */ /* 0x000fc400078ef800 */
[C---:B------:R-:W-:Y:S01]  /*13b50*/  LOP3.LUT R0, R2.reuse, 0x40, RZ, 0xfc, !PT ;  /* 0x0000004002007812 */ /* 0x040fe200078efcff */
[----:B-1----:R-:W-:Y:S01]  /*13b60*/  ULEA UR4, UR5, UR4, 0x18 ;  /* 0x0000000405047291 */ /* 0x002fe2000f8ec03f */
[C---:B------:R-:W-:Y:S02]  /*13b70*/  LOP3.LUT R3, R2.reuse, 0x80, RZ, 0xfc, !PT ;  /* 0x0000008002037812 */ /* 0x040fe400078efcff */
[----:B------:R-:W-:-:S03]  /*13b80*/  LOP3.LUT R2, R2, 0xc0, RZ, 0xfc, !PT ;  /* 0x000000c002027812 */ /* 0x000fc600078efcff */
[----:B------:R-:W-:-:S04]  /*13b90*/  IMAD.U32 R22, RZ, RZ, UR4 ;  /* 0x00000004ff167e24 */ /* 0x000fc8000f8e00ff */
[----:B------:R-:W-:-:S05]  /*13ba0*/  IMAD R0, R28, 0x2, R22 ;  /* 0x000000021c007824 */ /* 0x000fca00078e0216 */
[----:B------:R2:W-:Y:S02]  /*13bb0*/  STL [R1+0x4], R0 ;  /* 0x0000040001007387 */ /* 0x0005e40000100800 */
.L_x_9938:
[----:B------:R-:W0:Y:S02]  /*13bc0*/  LDC.64 R34, c[0x0][0xc88] ;  /* 0x00032200ff227b82 */ /* 0x000e240000000a00 */
[----:B0-----:R-:W-:-:S06]  /*13bd0*/  IMAD.WIDE R34, R19, 0x4, R34 ;  /* 0x0000000413227825 */ /* 0x001fcc00078e0222 */
        /* <DEDUP_REMOVED lines=26> */
[----:B---3--:R-:W-:-:S03]  /*13d80*/  IADD3 R4, P4, R31, UR6, RZ ;  /* 0x000000061f047c10 */ /* 0x008fc6000ff9e0ff */
        /* <DEDUP_REMOVED lines=20> */
[----:B----4-:R-:W-:Y:S06]  /*13ed0*/  @P1 BRA `(.L_x_9838) ;  /* 0x0000000000141947 */ /* 0x010fec0003800000 */
[----:B------:R-:W-:Y:S05]  /*13ee0*/  @!P0 BRA `(.L_x_9838) ;  /* 0x0000000000108947 */ /* 0x000fea0003800000 */
[----:B------:R-:W2:Y:S04]  /*13ef0*/  LDG.E R7, desc[UR40][R2.64] ;  /* 0x0000002802077981 */ /* 0x000ea8000c1e1900 */
[----:B------:R-:W2:Y:S02]  /*13f00*/  LDG.E R10, desc[UR40][R2.64+0x4] ;  /* 0x00000428020a7981 */ /* 0x000ea4000c1e1900 */
[----:B--2---:R-:W-:-:S05]  /*13f10*/  IMAD.IADD R2, R10, 0x1, -R7 ;  /* 0x000000010a027824 */ /* 0x004fca00078e0a07 */
[----:B------:R0:W-:Y:S02]  /*13f20*/  STL [R1+0x18], R2 ;  /* 0x0000180201007387 */ /* 0x0001e40000100800 */
.L_x_9838:
        /* <DEDUP_REMOVED lines=14> */
.L_x_9839:
        /* <DEDUP_REMOVED lines=9> */
.L_x_9840:
[----:B0-----:R-:W2:Y:S04]  /*140a0*/  @P2 LDG.E R2, desc[UR40][R4.64] ;  /* 0x0000002804022981 */ /* 0x001ea8000c1e1900 */
[----:B------:R0:W2:Y:S01]  /*140b0*/  @P2 LDG.E R4, desc[UR40][R4.64+0x4] ;  /* 0x0000042804042981 */ /* 0x0000a2000c1e1900 */
[----:B-----5:R-:W-:Y:S01]  /*140c0*/  IMAD.IADD R8, R8, 0x1, -R30 ;  /* 0x0000000108087824 */ /* 0x020fe200078e0a1e */
[----:B------:R-:W-:Y:S01]  /*140d0*/  BSSY B0, `(.L_x_9841) ;  /* 0x000002a000007945 */ /* 0x000fe20003800000 */
[----:B------:R-:W-:Y:S02]  /*140e0*/  LOP3.LUT R29, R7, 0xff, RZ, 0xc0, !PT ;  /* 0x000000ff071d7812 */ /* 0x000fe400078ec0ff */
[----:B0-----:R-:W-:Y:S02]  /*140f0*/  SHF.R.U32.HI R5, RZ, 0x10, R7 ;  /* 0x00000010ff057819 */ /* 0x001fe40000011607 */
[----:B--2---:R-:W-:-:S05]  /*14100*/  @P2 IADD3 R6, -R2, R4, RZ ;  /* 0x0000000402062210 */ /* 0x004fca0007ffe1ff */
[----:B------:R-:W-:-:S04]  /*14110*/  IMAD.IADD R3, R8, 0x1, R6 ;  /* 0x0000000108037824 */ /* 0x000fc800078e0206 */
[C---:B------:R-:W-:Y:S01]  /*14120*/  VIADD R4, R3.reuse, 0x5f ;  /* 0x0000005f03047836 */ /* 0x040fe20000000000 */
[----:B------:R-:W-:Y:S01]  /*14130*/  ISETP.GE.AND P1, PT, R3, 0x1, PT ;  /* 0x000000010300780c */ /* 0x000fe20003f26270 */
[----:B------:R0:W-:Y:S02]  /*14140*/  STL [R1+0x8], R3 ;  /* 0x0000080301007387 */ /* 0x0001e40000100800 */
[----:B------:R-:W-:-:S05]  /*14150*/  IMAD.HI R4, R4, 0x2aaaaaab, RZ ;  /* 0x2aaaaaab04047827 */ /* 0x000fca00078e02ff */
[----:B------:R-:W-:Y:S01]  /*14160*/  SHF.R.U32.HI R2, RZ, 0x1f, R4 ;  /* 0x0000001fff027819 */ /* 0x000fe20000011604 */
[----:B0-----:R-:W-:-:S03]  /*14170*/  IMAD.MOV.U32 R3, RZ, RZ, RZ ;  /* 0x000000ffff037224 */ /* 0x001fc600078e00ff */
[----:B------:R-:W-:Y:S01]  /*14180*/  LEA.HI.SX32 R4, R4, R2, 0x1c ;  /* 0x0000000204047211 */ /* 0x000fe200078fe2ff */
        /* <DEDUP_REMOVED lines=30> */
.L_x_9842:
[----:B------:R-:W-:Y:S05]  /*14370*/  BSYNC B0 ;  /* 0x0000000000007941 */ /* 0x000fea0003800000 */
.L_x_9841:
        /* <DEDUP_REMOVED lines=25> */
.L_x_10034:
[----:B-1----:R-:W-:Y:S02]  /*14510*/  ISETP.NE.AND P0, PT, R14, RZ, PT ;  /* 0x000000ff0e00720c */ /* 0x002fe40003f05270 */
[----:B------:R-:W-:-:S11]  /*14520*/  PLOP3.LUT P6, PT, PT, PT, PT, 0x8, 0x0 ;  /* 0x000000000000781c */ /* 0x000fd60003fce170 */
[----:B------:R-:W-:Y:S05]  /*14530*/  @P0 BRA `(.L_x_9846) ;  /* 0x00000000000c0947 */ /* 0x000fea0003800000 */
[----:B------:R-:W-:-:S03]  /*14540*/  UMOV UR4, 0xffffffff ;  /* 0xffffffff00047882 */ /* 0x000fc60000000000 */
[----:B------:R-:W-:Y:S05]  /*14550*/  BRA.DIV UR4, `(.L_x_9847) ;  /* 0x0000007204a47947 */ /* 0x000fea000b800000 */
[----:B------:R-:W-:-:S13]  /*14560*/  ELECT P6, URZ, PT ;  /* 0x00000000003f782f */ /* 0x000fda00038c0000 */
.L_x_9846:
        /* <DEDUP_REMOVED lines=9> */
.L_x_10037:
[----:B------:R-:W-:Y:S05]  /*14600*/  BSYNC B1 ;  /* 0x0000000000017941 */ /* 0x000fea0003800000 */
.L_x_9848:
        /* <DEDUP_REMOVED lines=10> */
.L_x_10038:
[----:B------:R-:W-:Y:S05]  /*146b0*/  BSYNC B2 ;  /* 0x0000000000027941 */ /* 0x000fea0003800000 */
.L_x_9852:
        /* <DEDUP_REMOVED lines=9> */
.L_x_9855:
[----:B------:R-:W-:Y:S05]  /*14750*/  BSYNC B2 ;  /* 0x0000000000027941 */ /* 0x000fea0003800000 */
.L_x_9854:
        /* <DEDUP_REMOVED lines=12> */
.L_x_9856:
        /* <DEDUP_REMOVED lines=13> */
.L_x_10039:
[----:B------:R-:W-:Y:S05]  /*148f0*/  BSYNC B2 ;  /* 0x0000000000027941 */ /* 0x000fea0003800000 */
.L_x_9857:
[----:B------:R-:W-:Y:S01]  /*14900*/  BSSY B2, `(.L_x_9859) ;  /* 0x000000b000027945 */ /* 0x000fe20003800000 */
[----:B------:R-:W-:Y:S02]  /*14910*/  IMAD.MOV.U32 R12, RZ, RZ, 0x0 ;  /* 0x00000000ff0c7424 */ /* 0x000fe400078e00ff */
[----:B------:R-:W-:Y:S01]  /*14920*/  IMAD.MOV.U32 R13, RZ, RZ, 0x12f00000 ;  /* 0x12f00000ff0d7424 */ /* 0x000fe200078e00ff */
[----:B------:R-:W-:Y:S06]  /*14930*/  @P2 BRA `(.L_x_9860) ;  /* 0x00000000001c2947 */ /* 0x000fec0003800000 */
[----:B------:R-:W2:Y:S01]  /*14940*/  S2R R10, SR_TID.X ;  /* 0x00000000000a7919 */ /* 0x000ea20000002100 */
[----:B01----:R-:W-:-:S04]  /*14950*/  MOV R8, 0xc000 ;  /* 0x0000c00000087802 */ /* 0x003fc80000000f00 */
[----:B------:R3:W-:Y:S01]  /*14960*/  SYNCS.ARRIVE.TRANS64 RZ, [R3+URZ+0x228b0], R8 ;  /* 0x0228b00803ff79a7 */ /* 0x0007e2000800003f */
[----:B--2---:R-:W-:-:S04]  /*14970*/  LOP3.LUT R10, R10, 0x1f, RZ, 0xc0, !PT ;  /* 0x0000001f0a0a7812 */ /* 0x004fc800078ec0ff */
[----:B------:R-:W-:-:S13]  /*14980*/  ISETP.NE.AND P0, PT, R10, RZ, PT ;  /* 0x000000ff0a00720c */ /* 0x000fda0003f05270 */
[----:B---3--:R-:W-:Y:S05]  /*14990*/  @!P0 BRA `(.L_x_9860) ;  /* 0x0000000000048947 */ /* 0x008fea0003800000 */
[----:B------:R-:W-:Y:S01]  /*149a0*/  BPT.TRAP 0x1 ;  /* 0x000000040000795c */ /* 0x000fe20000300000 */
.L_x_9860:
[----:B------:R-:W-:Y:S05]  /*149b0*/  BSYNC B2 ;  /* 0x0000000000027941 */ /* 0x000fea0003800000 */
.L_x_9859:
        /* <DEDUP_REMOVED lines=9> */
.L_x_9861:
        /* <DEDUP_REMOVED lines=15> */
.L_x_9862:
        /* <DEDUP_REMOVED lines=15> */
.L_x_9863:
        /* <DEDUP_REMOVED lines=15> */
.L_x_9864:
        /* <DEDUP_REMOVED lines=10> */
.L_x_9851:
[----:B------:R-:W-:Y:S05]  /*14dc0*/  BSYNC B1 ;  /* 0x0000000000017941 */ /* 0x000fea0003800000 */
.L_x_9850:
        /* <DEDUP_REMOVED lines=9> */
.L_x_9880:
        /* <DEDUP_REMOVED lines=11> */
.L_x_10040:
[----:B------:R-:W-:Y:S05]  /*14f10*/  BSYNC B2 ;  /* 0x0000000000027941 */ /* 0x000fea0003800000 */
.L_x_9867:
        /* <DEDUP_REMOVED lines=9> */
.L_x_9870:
[----:B------:R-:W-:Y:S05]  /*14fb0*/  BSYNC B2 ;  /* 0x0000000000027941 */ /* 0x000fea0003800000 */
.L_x_9869:
        /* <DEDUP_REMOVED lines=11> */
.L_x_9871:
        /* <DEDUP_REMOVED lines=13> */
.L_x_10041:
[----:B------:R-:W-:Y:S05]  /*15140*/  BSYNC B2 ;  /* 0x0000000000027941 */ /* 0x000fea0003800000 */
.L_x_9872:
[----:B------:R-:W-:Y:S01]  /*15150*/  BSSY B2, `(.L_x_9874) ;  /* 0x000000b000027945 */ /* 0x000fe20003800000 */
[----:B01----:R-:W-:Y:S01]  /*15160*/  MOV R2, 0x0 ;  /* 0x0000000000027802 */ /* 0x003fe20000000f00 */
[----:B------:R-:W-:Y:S02]  /*15170*/  IMAD.MOV.U32 R3, RZ, RZ, 0x12f00000 ;  /* 0x12f00000ff037424 */ /* 0x000fe400078e00ff */
        /* <DEDUP_REMOVED lines=8> */
.L_x_9875:
[----:B------:R-:W-:Y:S05]  /*15200*/  BSYNC B2 ;  /* 0x0000000000027941 */ /* 0x000fea0003800000 */
.L_x_9874:
        /* <DEDUP_REMOVED lines=9> */
.L_x_9876:
        /* <DEDUP_REMOVED lines=15> */
.L_x_9877:
        /* <DEDUP_REMOVED lines=15> */
.L_x_9878:
        /* <DEDUP_REMOVED lines=15> */
.L_x_9879:
        /* <DEDUP_REMOVED lines=10> */
.L_x_9866:
[----:B------:R-:W-:Y:S05]  /*15610*/  BSYNC B1 ;  /* 0x0000000000017941 */ /* 0x000fea0003800000 */
.L_x_9865:
        /* <DEDUP_REMOVED lines=8> */
.L_x_9844:
[----:B------:R-:W-:Y:S05]  /*156a0*/  BSYNC B0 ;  /* 0x0000000000007941 */ /* 0x000fea0003800000 */
.L_x_9843:
        /* <DEDUP_REMOVED lines=15> */
[----:B------:R-:W-:Y:S01]  /*157a0*/  IMAD R6, R2, R0, RZ ;  /* 0x0000000002067224 */ /* 0x000fe200078e02ff */
[----:B------:R-:W-:-:S05]  /*157b0*/  MOV R2, RZ ;  /* 0x000000ff00027202 */ /* 0x000fca0000000f00 */
        /* <DEDUP_REMOVED lines=16> */
.L_x_9882:
[----:B------:R-:W-:Y:S05]  /*158c0*/  BSYNC B0 ;  /* 0x0000000000007941 */ /* 0x000fea0003800000 */
.L_x_9881:
        /* <DEDUP_REMOVED lines=23> */
.L_x_9884:
        /* <DEDUP_REMOVED lines=10> */
[----:B0-----:R-:W0:Y:S01]  /*15ae0*/  LDC.64 R2, c[0x4][R2] ;  /* 0x0100000002027b82 */ /* 0x001e220000000a00 */
        /* <DEDUP_REMOVED lines=9> */
.L_x_9887:
[----:B------:R-:W-:Y:S05]  /*15b80*/  BSYNC B6 ;  /* 0x0000000000067941 */ /* 0x000fea0003800000 */
.L_x_9886:
        /* <DEDUP_REMOVED lines=20> */
.L_x_9890:
        /* <DEDUP_REMOVED lines=15> */
.L_x_9889:
[----:B------:R-:W-:Y:S05]  /*15dc0*/  BSYNC B6 ;  /* 0x0000000000067941 */ /* 0x000fea0003800000 */
.L_x_9888:
[----:B------:R-:W2:Y:S01]  /*15dd0*/  LDL R20, [R1+0x8] ;  /* 0x0000080001147983 */ /* 0x000ea20000100800 */
[----:B------:R-:W-:Y:S01]  /*15de0*/  ULDC.64 UR4, c[0x0][0x9f8] ;  /* 0x00027e0000047ab9 */ /* 0x000fe20000000a00 */
[----:B------:R-:W1:Y:S01]  /*15df0*/  LDC R8, c[0x0][0x430] ;  /* 0x00010c00ff087b82 */ /* 0x000e620000000800 */
[----:B------:R-:W-:Y:S01]  /*15e00*/  ISETP.NE.U32.AND P0, PT, RZ, UR4, PT ;  /* 0x00000004ff007c0c */ /* 0x000fe2000bf05070 */
[----:B------:R-:W3:Y:S03]  /*15e10*/  LDL.LU R9, [R1] ;  /* 0x0000000001097983 */ /* 0x000ee60000300800 */
[----:B------:R-:W-:Y:S01]  /*15e20*/  ISETP.NE.AND.EX P0, PT, RZ, UR5, PT, P0 ;  /* 0x00000005ff007c0c */ /* 0x000fe2000bf05300 */
[----:B------:R-:W4:-:S12]  /*15e30*/  S2R R21, SR_TID.X ;  /* 0x0000000000157919 */ /* 0x000f180000002100 */
[----:B------:R-:W-:Y:S01]  /*15e40*/  @P0 IADD3 R2, P1, R31, UR4, RZ ;  /* 0x000000041f020c10 */ /* 0x000fe2000ff3e0ff */
[----:B------:R-:W-:Y:S01]  /*15e50*/  VIADD R0, R35, 0xffffffff ;  /* 0xffffffff23007836 */ /* 0x000fe20000000000 */
[----:B------:R-:W1:Y:S01]  /*15e60*/  S2R R10, SR_TID.X ;  /* 0x00000000000a7919 */ /* 0x000e620000002100 */
[----:B------:R-:W-:Y:S01]  /*15e70*/  ULDC UR4, c[0x0][0x2f4] ;  /* 0x0000bd0000047ab9 */ /* 0x000fe20000000800 */
[----:B0-----:R-:W-:Y:S02]  /*15e80*/  @P0 IADD3.X R3, R32, UR5, RZ, P1, !PT ;  /* 0x0000000520030c10 */ /* 0x001fe40008ffe4ff */
[----:B----4-:R-:W-:-:S03]  /*15e90*/  LOP3.LUT R21, R21, 0x7f, RZ, 0xc0, !PT ;  /* 0x0000007f15157812 */ /* 0x010fc600078ec0ff */
[----:B------:R0:W4:Y:S01]  /*15ea0*/  @P0 LDG.E R27, desc[UR40][R2.64] ;  /* 0x00000028021b0981 */ /* 0x000122000c1e1900 */
[----:B------:R-:W-:Y:S01]  /*15eb0*/  IMAD.MOV.U32 R35, RZ, RZ, RZ ;  /* 0x000000ffff237224 */ /* 0x000fe200078e00ff */
[----:B------:R-:W-:Y:S01]  /*15ec0*/  ULDC UR5, c[0x0][0x320] ;  /* 0x0000c80000057ab9 */ /* 0x000fe20000000800 */
[----:B------:R-:W-:Y:S02]  /*15ed0*/  SHF.R.U32.HI R33, RZ, 0x3, R21 ;  /* 0x00000003ff217819 */ /* 0x000fe40000011615 */
[----:B------:R-:W0:Y:S01]  /*15ee0*/  S2R R21, SR_TID.X ;  /* 0x0000000000157919 */ /* 0x000e220000002100 */
[----:B-1----:R-:W-:-:S13]  /*15ef0*/  ISETP.NE.AND P1, PT, R8, 0x1, PT ;  /* 0x000000010800780c */ /* 0x002fda0003f25270 */
[----:B------:R-:W1:Y:S08]  /*15f00*/  @P1 LDC R5, c[0x0][0x434] ;  /* 0x00010d00ff051b82 */ /* 0x000e700000000800 */
[----:B------:R-:W1:Y:S01]  /*15f10*/  @P1 LDC R4, c[0x0][0x438] ;  /* 0x00010e00ff041b82 */ /* 0x000e620000000800 */
[----:B0-----:R-:W-:-:S05]  /*15f20*/  IMAD.SHL.U32 R21, R21, 0x10, RZ ;  /* 0x0000001015157824 */ /* 0x001fca00078e00ff */
[----:B------:R-:W-:-:S05]  /*15f30*/  LOP3.LUT R21, R33, 0x70, R21, 0xf8, !PT ;  /* 0x0000007021157812 */ /* 0x000fca00078ef815 */
[----:B------:R-:W-:Y:S02]  /*15f40*/  IMAD R36, R0, 0x60, R21 ;  /* 0x0000006000247824 */ /* 0x000fe400078e0215 */
[----:B------:R-:W-:-:S05]  /*15f50*/  IMAD.SHL.U32 R10, R10, 0x8, RZ ;  /* 0x000000080a0a7824 */ /* 0x000fca00078e00ff */
[----:B------:R-:W-:Y:S01]  /*15f60*/  LOP3.LUT R10, R10, 0x38, RZ, 0xc0, !PT ;  /* 0x000000380a0a7812 */ /* 0x000fe200078ec0ff */
[----:B------:R-:W-:Y:S01]  /*15f70*/  UMOV UR6, 0xffffffff ;  /* 0xffffffff00067882 */ /* 0x000fe20000000000 */
[----:B--2---:R-:W-:-:S04]  /*15f80*/  ISETP.GE.AND P0, PT, R36, R20, PT ;  /* 0x000000142400720c */ /* 0x004fc80003f06270 */
[----:B------:R-:W-:Y:S01]  /*15f90*/  ISETP.GT.U32.OR P0, PT, R21, 0x5f, P0 ;  /* 0x0000005f1500780c */ /* 0x000fe20000704470 */
[----:B------:R-:W-:-:S12]  /*15fa0*/  IMAD.IADD R36, R36, 0x1, R30 ;  /* 0x0000000124247824 */ /* 0x000fd800078e021e */
[----:B------:R-:W0:Y:S01]  /*15fb0*/  @!P0 LDC.64 R2, c[0x0][0x428] ;  /* 0x00010a00ff028b82 */ /* 0x000e220000000a00 */
[----:B-1----:R-:W-:Y:S01]  /*15fc0*/  @P1 IMAD.HI.U32 R5, R36, R5, RZ ;  /* 0x0000000524051227 */ /* 0x002fe200078e00ff */
[----:B------:R-:W-:-:S04]  /*15fd0*/  MOV R6, R36 ;  /* 0x0000002400067202 */ /* 0x000fc80000000f00 */
[----:B------:R-:W-:-:S04]  /*15fe0*/  @P1 SHF.R.U32.HI R6, RZ, R4, R5 ;  /* 0x00000004ff061219 */ /* 0x000fc80000011605 */
[--C-:B------:R-:W-:Y:S01]  /*15ff0*/  @!P0 SHF.R.S32.HI R5, RZ, 0x1f, R6.reuse ;  /* 0x0000001fff058819 */ /* 0x100fe20000011406 */
[----:B------:R-:W-:Y:S01]  /*16000*/  @!P0 IMAD.MOV.U32 R4, RZ, RZ, R6 ;  /* 0x000000ffff048224 */ /* 0x000fe200078e0006 */
[----:B----4-:R-:W-:-:S03]  /*16010*/  SHF.R.S32.HI R33, RZ, 0x1f, R27 ;  /* 0x0000001fff217819 */ /* 0x010fc6000001141b */
[----:B0-----:R-:W-:-:S04]  /*16020*/  @!P0 IMAD.WIDE.U32 R4, R27, R2, R4 ;  /* 0x000000021b048225 */ /* 0x001fc800078e0004 */
[----:B------:R-:W-:-:S04]  /*16030*/  @!P0 IMAD R7, R33, R2, RZ ;  /* 0x0000000221078224 */ /* 0x000fc800078e02ff */
[----:B------:R-:W-:Y:S02]  /*16040*/  @!P0 IMAD R7, R27, R3, R7 ;  /* 0x000000031b078224 */ /* 0x000fe400078e0207 */
[----:B------:R-:W0:Y:S02]  /*16050*/  @!P0 LDC.64 R2, c[0x0][0x418] ;  /* 0x00010600ff028b82 */ /* 0x000e240000000a00 */
[----:B------:R-:W-:Y:S01]  /*16060*/  @!P0 IMAD.IADD R7, R5, 0x1, R7 ;  /* 0x0000000105078824 */ /* 0x000fe200078e0207 */
[----:B0-----:R-:W-:-:S04]  /*16070*/  @!P0 LEA R2, P1, R4, R2, 0x2 ;  /* 0x0000000204028211 */ /* 0x001fc800078210ff */
[----:B------:R-:W-:-:S05]  /*16080*/  @!P0 LEA.HI.X R3, R4, R3, R7, 0x2, P1 ;  /* 0x0000000304038211 */ /* 0x000fca00008f1407 */
[----:B------:R0:W5:Y:S01]  /*16090*/  @!P0 LDG.E R35, desc[UR40][R2.64] ;  /* 0x0000002802238981 */ /* 0x000162000c1e1900 */
[----:B------:R-:W-:Y:S02]  /*160a0*/  ISETP.GT.U32.AND P0, PT, R21, 0x5f, PT ;  /* 0x0000005f1500780c */ /* 0x000fe40003f04070 */
[----:B------:R-:W1:Y:S01]  /*160b0*/  S2R R21, SR_TID.X ;  /* 0x0000000000157919 */ /* 0x000e620000002100 */
[----:B------:R-:W-:Y:S02]  /*160c0*/  ISETP.GE.AND P1, PT, R10, UR4, PT ;  /* 0x000000040a007c0c */ /* 0x000fe4000bf26270 */
[----:B---3--:R-:W-:-:S08]  /*160d0*/  LOP3.LUT R9, R9, 0xffffffdf, RZ, 0xc0, !PT ;  /* 0xffffffdf09097812 */ /* 0x008fd000078ec0ff */
[----:B------:R-:W-:-:S04]  /*160e0*/  @P0 LOP3.LUT R9, R9, 0x20, RZ, 0xfc, !PT ;  /* 0x0000002009090812 */ /* 0x000fc800078efcff */
[----:B------:R-:W-:Y:S01]  /*160f0*/  LOP3.LUT R9, R9, 0xfffffffe, RZ, 0xc0, !PT ;  /* 0xfffffffe09097812 */ /* 0x000fe200078ec0ff */
[----:B-1----:R-:W-:-:S05]  /*16100*/  IMAD.SHL.U32 R21, R21, 0x8, RZ ;  /* 0x0000000815157824 */ /* 0x002fca00078e00ff */
[----:B------:R-:W-:-:S04]  /*16110*/  LOP3.LUT R21, R21, 0x38, RZ, 0xc0, !PT ;  /* 0x0000003815157812 */ /* 0x000fc800078ec0ff */
[----:B------:R-:W-:-:S04]  /*16120*/  LOP3.LUT R11, R21, 0x40, RZ, 0xfc, !PT ;  /* 0x00000040150b7812 */ /* 0x000fc800078efcff */
[----:B------:R-:W-:Y:S02]  /*16130*/  ISETP.GE.AND P3, PT, R11, UR5, PT ;  /* 0x000000050b007c0c */ /* 0x000fe4000bf66270 */
[----:B------:R-:W-:Y:S02]  /*16140*/  @P1 LOP3.LUT R9, R9, 0x1, RZ, 0xfc, !PT ;  /* 0x0000000109091812 */ /* 0x000fe400078efcff */
[C---:B------:R-:W-:Y:S02]  /*16150*/  LOP3.LUT R11, R10.reuse, 0x80, RZ, 0xfc, !PT ;  /* 0x000000800a0b7812 */ /* 0x040fe400078efcff */
[----:B------:R-:W-:Y:S02]  /*16160*/  LOP3.LUT R9, R9, 0xfffffff7, RZ, 0xc0, !PT ;  /* 0xfffffff709097812 */ /* 0x000fe400078ec0ff */
[----:B------:R-:W-:Y:S02]  /*16170*/  ISETP.GE.AND P2, PT, R11, UR5, PT ;  /* 0x000000050b007c0c */ /* 0x000fe4000bf46270 */
[----:B------:R-:W-:-:S03]  /*16180*/  ISETP.GE.AND P0, PT, R10, UR5, PT ;  /* 0x000000050a007c0c */ /* 0x000fc6000bf06270 */
[----:B------:R-:W-:-:S04]  /*16190*/  @P3 LOP3.LUT R9, R9, 0x8, RZ, 0xfc, !PT ;  /* 0x0000000809093812 */ /* 0x000fc800078efcff */
[----:B------:R-:W-:Y:S02]  /*161a0*/  LOP3.LUT R9, R9, 0xffffffef, RZ, 0xc0, !PT ;  /* 0xffffffef09097812 */ /* 0x000fe400078ec0ff */
[----:B------:R-:W-:Y:S02]  /*161b0*/  LOP3.LUT R10, R10, 0xc0, RZ, 0xfc, !PT ;  /* 0x000000c00a0a7812 */ /* 0x000fe400078efcff */
[----:B------:R-:W-:Y:S02]  /*161c0*/  LOP3.LUT R9, R9, 0xfffffffb, RZ, 0xc0, !PT ;  /* 0xfffffffb09097812 */ /* 0x000fe400078ec0ff */
[----:B------:R-:W-:Y:S02]  /*161d0*/  ISETP.GE.AND P1, PT, R10, UR5, PT ;  /* 0x000000050a007c0c */ /* 0x000fe4000bf26270 */
[----:B------:R-:W-:-:S04]  /*161e0*/  @P2 LOP3.LUT R9, R9, 0x4, RZ, 0xfc, !PT ;  /* 0x0000000409092812 */ /* 0x000fc800078efcff */
[----:B------:R-:W-:-:S04]  /*161f0*/  @P0 LOP3.LUT R9, R9, 0x10, RZ, 0xfc, !PT ;  /* 0x0000001009090812 */ /* 0x000fc800078efcff */
[----:B------:R-:W-:-:S04]  /*16200*/  LOP3.LUT R9, R9, 0xfffffffd, RZ, 0xc0, !PT ;  /* 0xfffffffd09097812 */ /* 0x000fc800078ec0ff */
[----:B------:R-:W-:-:S05]  /*16210*/  @P1 LOP3.LUT R9, R9, 0x2, RZ, 0xfc, !PT ;  /* 0x0000000209091812 */ /* 0x000fca00078efcff */
[----:B------:R1:W-:Y:S01]  /*16220*/  STL [R1], R9 ;  /* 0x0000000901007387 */ /* 0x0003e20000100800 */
[----:B0-----:R-:W-:-:S04]  /*16230*/  IMAD.MOV R2, RZ, RZ, -R6 ;  /* 0x000000ffff027224 */ /* 0x001fc800078e0a06 */
[----:B------:R-:W-:Y:S01]  /*16240*/  IMAD R36, R8, R2, R36 ;  /* 0x0000000208247224 */ /* 0x000fe200078e0224 */
[----:B------:R-:W-:Y:S06]  /*16250*/  BRA.DIV UR6, `(.L_x_9891) ;  /* 0x0000005606e87947 */ /* 0x000fec000b800000 */
.L_x_10044:
[----:B------:R-:W-:Y:S01]  /*16260*/  LOP3.LUT R3, R37, 0x2, RZ, 0xfc, !PT ;  /* 0x0000000225037812 */ /* 0x000fe200078efcff */
[----:B------:R-:W-:Y:S01]  /*16270*/  IMAD.MOV.U32 R2, RZ, RZ, R9 ;  /* 0x000000ffff027224 */ /* 0x000fe200078e0009 */
[----:B------:R-:W-:Y:S02]  /*16280*/  SEL R7, RZ, 0x1, P0 ;  /* 0x00000001ff077807 */ /* 0x000fe40000000000 */
[----:B------:R-:W-:Y:S02]  /*16290*/  ISETP.NE.AND P0, PT, R3, 0x3, PT ;  /* 0x000000030300780c */ /* 0x000fe40003f05270 */
[----:B------:R-:W-:-:S11]  /*162a0*/  LOP3.LUT R2, R2, 0xffffffbf, RZ, 0xc0, !PT ;  /* 0xffffffbf02027812 */ /* 0x000fd600078ec0ff */
[----:B------:R-:W-:-:S05]  /*162b0*/  @P0 LOP3.LUT R2, R2, 0x40, RZ, 0xfc, !PT ;  /* 0x0000004002020812 */ /* 0x000fca00078efcff */
[----:B------:R0:W-:Y:S01]  /*162c0*/  STL [R1], R2 ;  /* 0x0000000201007387 */ /* 0x0001e20000100800 */
[----:B------:R-:W-:Y:S05]  /*162d0*/  @!P0 BRA `(.L_x_9892) ;  /* 0x0000000000048947 */ /* 0x000fea0003800000 */
[----:B------:R-:W-:Y:S01]  /*162e0*/  BPT.TRAP 0x1 ;  /* 0x000000040000795c */ /* 0x000fe20000300000 */
.L_x_9892:
[----:B------:R-:W-:Y:S01]  /*162f0*/  IMAD R32, R0, -0x60, R20 ;  /* 0xffffffa000207824 */ /* 0x000fe200078e0214 */
[----:B------:R-:W-:Y:S01]  /*16300*/  SHF.L.U32 R0, R25, 0x1f, RZ ;  /* 0x0000001f19007819 */ /* 0x000fe200000006ff */
[----:B------:R-:W-:Y:S01]  /*16310*/  IMAD R31, R24, 0x8, R22 ;  /* 0x00000008181f7824 */ /* 0x000fe200078e0216 */
[----:B------:R-:W-:Y:S03]  /*16320*/  BSSY B0, `(.L_x_9893) ;  /* 0x0000003000007945 */ /* 0x000fe60003800000 */
[----:B------:R-:W2:Y:S02]  /*16330*/  SYNCS.PHASECHK.TRANS64.TRYWAIT P0, [R31+URZ+0x22840], R0 ;  /* 0x022840001f0075a7 */ /* 0x000ea4000800017f */
[----:B--2---:R-:W-:Y:S05]  /*16340*/  @!P0 BRA `(.L_x_9894) ;  /* 0x0000005400e08947 */ /* 0x004fea0003800000 */
.L_x_10045:
[----:B------:R-:W-:Y:S05]  /*16350*/  BSYNC B0 ;  /* 0x0000000000007941 */ /* 0x000fea0003800000 */
.L_x_9893:
[----:B0-----:R-:W3:Y:S01]  /*16360*/  LDL R2, [R1] ;  /* 0x0000000001027983 */ /* 0x001ee20000100800 */
[----:B--2---:R-:W-:Y:S01]  /*16370*/  SHF.R.S32.HI R0, RZ, 0x1f, R36 ;  /* 0x0000001fff007819 */ /* 0x004fe20000011424 */
[----:B------:R-:W-:Y:S01]  /*16380*/  ULDC.64 UR4, c[0x0][0x300] ;  /* 0x0000c00000047ab9 */ /* 0x000fe20000000a00 */
[----:B-----5:R-:W-:Y:S01]  /*16390*/  SHF.R.S32.HI R4, RZ, 0x1f, R35 ;  /* 0x0000001fff047819 */ /* 0x020fe20000011423 */
[----:B------:R-:W0:Y:S01]  /*163a0*/  S2R R8, SR_TID.X ;  /* 0x0000000000087919 */ /* 0x000e220000002100 */
[----:B------:R-:W-:Y:S01]  /*163b0*/  ULDC.64 UR6, c[0x0][0x2e8] ;  /* 0x0000ba0000067ab9 */ /* 0x000fe20000000a00 */
[----:B------:R2:W-:Y:S04]  /*163c0*/  STL [R1+0x28], R0 ;  /* 0x0000280001007387 */ /* 0x0005e80000100800 */
[----:B------:R4:W-:Y:S01]  /*163d0*/  STL [R1+0x2c], R4 ;  /* 0x00002c0401007387 */ /* 0x0009e20000100800 */
[----:B--2---:R-:W-:-:S04]  /*163e0*/  IMAD R0, R0, UR4, RZ ;  /* 0x0000000400007c24 */ /* 0x004fc8000f8e02ff */
[----:B------:R-:W-:Y:S02]  /*163f0*/  IMAD R0, R36, UR5, R0 ;  /* 0x0000000524007c24 */ /* 0x000fe4000f8e0200 */
[----:B0-----:R-:W-:-:S05]  /*16400*/  IMAD.SHL.U32 R8, R8, 0x8, RZ ;  /* 0x0000000808087824 */ /* 0x001fca00078e00ff */
[----:B------:R-:W-:Y:S02]  /*16410*/  LOP3.LUT R8, R8, 0x38, RZ, 0xc0, !PT ;  /* 0x0000003808087812 */ /* 0x000fe400078ec0ff */
[----:B---3--:R-:W-:Y:S01]  /*16420*/  LOP3.LUT P2, RZ, R2, 0x1, RZ, 0xc0, !PT ;  /* 0x0000000102ff7812 */ /* 0x008fe2000784c0ff */
[----:B------:R-:W-:Y:S01]  /*16430*/  IMAD.WIDE.U32 R2, R36, UR4, RZ ;  /* 0x0000000424027c25 */ /* 0x000fe2000f8e00ff */
[----:B------:R-:W-:-:S03]  /*16440*/  ULDC.64 UR4, c[0x0][0x310] ;  /* 0x0000c40000047ab9 */ /* 0x000fc60000000a00 */
[----:B------:R-:W-:Y:S02]  /*16450*/  IMAD.IADD R3, R3, 0x1, R0 ;  /* 0x0000000103037824 */ /* 0x000fe400078e0200 */
[----:B------:R-:W-:Y:S02]  /*16460*/  IMAD R0, R4, UR4, RZ ;  /* 0x0000000404007c24 */ /* 0x000fe4000f8e02ff */
[----:B----4-:R-:W0:Y:S01]  /*16470*/  S2R R4, SR_TID.X ;  /* 0x0000000000047919 */ /* 0x010e220000002100 */
[----:B------:R-:W-:-:S04]  /*16480*/  IMAD.WIDE.U32 R2, R35, UR4, R2 ;  /* 0x0000000423027c25 */ /* 0x000fc8000f8e0002 */
[----:B------:R-:W-:Y:S01]  /*16490*/  IMAD R0, R35, UR5, R0 ;  /* 0x0000000523007c24 */ /* 0x000fe2000f8e0200 */
[----:B------:R-:W-:-:S03]  /*164a0*/  ULDC.64 UR4, c[0x0][0x308] ;  /* 0x0000c20000047ab9 */ /* 0x000fc60000000a00 */
[----:B------:R-:W-:Y:S02]  /*164b0*/  IMAD.IADD R3, R3, 0x1, R0 ;  /* 0x0000000103037824 */ /* 0x000fe400078e0200 */
[----:B------:R-:W-:Y:S01]  /*164c0*/  IMAD.WIDE.U32 R2, R18, UR4, R2 ;  /* 0x0000000412027c25 */ /* 0x000fe2000f8e0002 */
[----:B------:R-:W-:Y:S02]  /*164d0*/  UMOV UR4, 0xffffffff ;  /* 0xffffffff00047882 */ /* 0x000fe40000000000 */
[----:B------:R-:W-:Y:S02]  /*164e0*/  LEA R0, P0, R2, UR6, 0x1 ;  /* 0x0000000602007c11 */ /* 0x000fe4000f8008ff */
[----:B0-----:R-:W-:-:S04]  /*164f0*/  LOP3.LUT R4, R4, 0x7f, RZ, 0xc0, !PT ;  /* 0x0000007f04047812 */ /* 0x001fc800078ec0ff */
[----:B------:R-:W-:Y:S01]  /*16500*/  SHF.R.U32.HI R5, RZ, 0x3, R4 ;  /* 0x00000003ff057819 */ /* 0x000fe20000011604 */
[----:B------:R-:W-:-:S04]  /*16510*/  IMAD R4, R18, UR5, R3 ;  /* 0x0000000512047c24 */ /* 0x000fc8000f8e0203 */
[----:B------:R-:W-:Y:S01]  /*16520*/  IMAD.IADD R32, R32, 0x1, -R5 ;  /* 0x0000000120207824 */ /* 0x000fe200078e0a05 */
[----:B------:R-:W-:Y:S01]  /*16530*/  LEA.HI.X R4, R2, UR7, R4, 0x1, P0 ;  /* 0x0000000702047c11 */ /* 0x000fe200080f0c04 */
[----:B------:R-:W-:-:S03]  /*16540*/  IMAD R5, R24, 0x1800, R28 ;  /* 0x0000180018057824 */ /* 0x000fc600078e021c */
[----:B------:R-:W-:Y:S01]  /*16550*/  ISETP.GE.AND P0, PT, R32, 0x1, PT ;  /* 0x000000012000780c */ /* 0x000fe20003f06270 */
[----:B------:R-:W-:-:S12]  /*16560*/  BRA.DIV UR4, `(.L_x_9895) ;  /* 0x00000056046c7947 */ /* 0x000fd8000b800000 */
[----:B------:R-:W0:Y:S01]  /*16570*/  SHFL.IDX PT, R3, R0, RZ, 0x181f ;  /* 0x00181fff00037589 */ /* 0x000e2200000e0000 */
[----:B------:R-:W-:-:S03]  /*16580*/  @P0 IMAD R6, R5, 0x2, R22 ;  /* 0x0000000205060824 */ /* 0x000fc600078e0216 */
[----:B------:R-:W2:Y:S01]  /*16590*/  SHFL.IDX PT, R2, R4, RZ, 0x181f ;  /* 0x00181fff04027589 */ /* 0x000ea200000e0000 */
[----:B0-----:R-:W-:-:S04]  /*165a0*/  @P0 LEA R3, P1, R8, R3, 0x1 ;  /* 0x0000000308030211 */ /* 0x001fc800078208ff */
[----:B--2---:R-:W-:-:S04]  /*165b0*/  @P0 IADD3.X R2, RZ, R2, RZ, P1, !PT ;  /* 0x00000002ff020210 */ /* 0x004fc80000ffe4ff */
        /* <DEDUP_REMOVED lines=8> */
[----:B------:R-:W2:Y:S01]  /*16640*/  SHFL.IDX PT, R2, R4, 0x1, 0x181f ;  /* 0x00381f0004027f89 */ /* 0x000ea200000e0000 */
[----:B0-----:R-:W-:-:S05]  /*16650*/  @P0 LEA R3, P1, R8, R3, 0x1 ;  /* 0x0000000308030211 */ /* 0x001fca00078208ff */
[----:B--2---:R-:W-:-:S05]  /*16660*/  @P0 IMAD.X R2, RZ, RZ, R2, P1 ;  /* 0x000000ffff020224 */ /* 0x004fca00008e0602 */
[----:B------:R-:W-:-:S04]  /*16670*/  @P0 LOP3.LUT R3, R3, R2, RZ, 0x3c, !PT ;  /* 0x0000000203030212 */ /* 0x000fc800078e3cff */
[----:B------:R-:W-:-:S04]  /*16680*/  @P0 LOP3.LUT R2, R3, R2, RZ, 0x3c, !PT ;  /* 0x0000000203020212 */ /* 0x000fc800078e3cff */
[----:B------:R-:W-:-:S05]  /*16690*/  @P0 LOP3.LUT R3, R3, R2, RZ, 0x3c, !PT ;  /* 0x0000000203030212 */ /* 0x000fca00078e3cff */
        /* <DEDUP_REMOVED lines=24> */
[----:B------:R-:W2:Y:S04]  /*16820*/  SHFL.IDX PT, R2, R4, 0x4, 0x181f ;  /* 0x00981f0004027f89 */ /* 0x000ea800000e0000 */
[----:B------:R-:W3:Y:S04]  /*16830*/  SHFL.IDX PT, R4, R4, 0x5, 0x181f ;  /* 0x00b81f0004047f89 */ /* 0x000ee800000e0000 */
[----:B------:R-:W4:Y:S01]  /*16840*/  SHFL.IDX PT, R0, R0, 0x5, 0x181f ;  /* 0x00b81f0000007f89 */ /* 0x000f2200000e0000 */
[----:B0-----:R-:W-:-:S05]  /*16850*/  @P0 LEA R3, P1, R8, R3, 0x1 ;  /* 0x0000000308030211 */ /* 0x001fca00078208ff */
[----:B--2---:R-:W-:-:S05]  /*16860*/  @P0 IMAD.X R2, RZ, RZ, R2, P1 ;  /* 0x000000ffff020224 */ /* 0x004fca00008e0602 */
[----:B------:R-:W-:-:S04]  /*16870*/  @P0 LOP3.LUT R3, R3, R2, RZ, 0x3c, !PT ;  /* 0x0000000203030212 */ /* 0x000fc800078e3cff */
[----:B------:R-:W-:-:S04]  /*16880*/  @P0 LOP3.LUT R2, R3, R2, RZ, 0x3c, !PT ;  /* 0x0000000203020212 */ /* 0x000fc800078e3cff */
[----:B------:R-:W-:-:S05]  /*16890*/  @P0 LOP3.LUT R3, R3, R2, RZ, 0x3c, !PT ;  /* 0x0000000203030212 */ /* 0x000fca00078e3cff */
[----:B---34-:R2:W-:Y:S02]  /*168a0*/  @P0 LDGSTS.E.BYPASS.LTC128B.128 [R6+0x1e400], desc[UR40][R2.64], !P2 ;  /* 0x1e40000002060fae */ /* 0x0185e4000d101d68 */
.L_x_10059:
[----:B------:R-:W-:-:S13]  /*168b0*/  ISETP.GE.AND P0, PT, R32, 0x51, PT ;  /* 0x000000512000780c */ /* 0x000fda0003f06270 */
[----:B0-2---:R-:W-:Y:S01]  /*168c0*/  @P0 LEA R2, P1, R8, R0, 0x1 ;  /* 0x0000000008020211 */ /* 0x005fe200078208ff */
        /* <DEDUP_REMOVED lines=8> */
.L_x_9896:
[----:B------:R-:W-:Y:S02]  /*16950*/  PLOP3.LUT P1, PT, P1, P0, PT, 0xa2, 0x0 ;  /* 0x000000000000781c */ /* 0x000fe40000f21472 */
[----:B------:R-:W-:-:S08]  /*16960*/  @P0 R2UR P1, UR4, R31 ;  /* 0x000000001f0402ca */ /* 0x000fd00000020000 */
[----:B------:R-:W-:-:S05]  /*16970*/  @P0 PLOP3.LUT P0, PT, P1, PT, PT, 0x80, 0x0 ;  /* 0x000000000000081c */ /* 0x000fca0000f0f070 */
[----:B------:R-:W-:Y:S01]  /*16980*/  @!P1 SYNCS.ARRIVE.TRANS64.RED.A0T1 RZ, [UR4+0x22830], RZ ;  /* 0x022830ffffff99a7 */ /* 0x000fe20008200404 */
[----:B------:R-:W-:Y:S07]  /*16990*/  @!P1 ARRIVES.LDGSTSBAR.64.TRANSCNT [UR4+0x22830] ;  /* 0x02283000ff0099b0 */ /* 0x000fee0008000a84 */
[----:B------:R-:W-:Y:S05]  /*169a0*/  @P0 BRA.U.ANY `(.L_x_9896) ;  /* 0xfffffffd00e80947 */ /* 0x000fea000393ffff */
[----:B------:R-:W-:Y:S01]  /*169b0*/  NOP ;  /* 0x0000000000007918 */ /* 0x000fe20000000000 */
[----:B------:R-:W-:-:S04]  /*169c0*/  LOP3.LUT R0, R37, 0x2, RZ, 0xfc, !PT ;  /* 0x0000000225007812 */ /* 0x000fc800078efcff */
[----:B------:R-:W-:-:S13]  /*169d0*/  ISETP.NE.AND P2, PT, R0, 0x3, PT ;  /* 0x000000030000780c */ /* 0x000fda0003f45270 */
[----:B------:R-:W-:Y:S05]  /*169e0*/  @!P2 BRA `(.L_x_9897) ;  /* 0x000000000004a947 */ /* 0x000fea0003800000 */
[----:B------:R-:W-:Y:S01]  /*169f0*/  BPT.TRAP 0x1 ;  /* 0x000000040000795c */ /* 0x000fe20000300000 */
.L_x_9897:
[----:B------:R2:W5:Y:S01]  /*16a00*/  LDL R0, [R1] ;  /* 0x0000000001007983 */ /* 0x0005620000100800 */
[----:B------:R2:W-:Y:S03]  /*16a10*/  SYNCS.ARRIVE.TRANS64.A1T0 RZ, [R31+URZ+0x22830], RZ ;  /* 0x022830ff1fff79a7 */ /* 0x0005e6000810003f */
[----:B------:R2:W5:Y:S04]  /*16a20*/  LDL.LU R4, [R1+0x14] ;  /* 0x0000140001047983 */ /* 0x0005680000300800 */
[----:B0-----:R2:W5:Y:S02]  /*16a30*/  LDL.LU R3, [R1+0xc] ;  /* 0x00000c0001037983 */ /* 0x0015640000300800 */
[----:B------:R-:W-:Y:S05]  /*16a40*/  WARPSYNC.ALL ;  /* 0x0000000000007948 */ /* 0x000fea0003800000 */
[----:B------:R-:W-:Y:S01]  /*16a50*/  ULDC.64 UR4, c[0x0][0xa00] ;  /* 0x0002800000047ab9 */ /* 0x000fe20000000a00 */
[----:B------:R-:W-:Y:S01]  /*16a60*/  BSSY B6, `(.L_x_9898) ;  /* 0x000002b000067945 */ /* 0x000fe20003800000 */
[----:B------:R-:W-:Y:S01]  /*16a70*/  BAR.SYNC.DEFER_BLOCKING 0x8, 0x180 ;  /* 0x0206000000007b1d */ /* 0x000fe20000010000 */
[C---:B-----5:R-:W-:Y:S02]  /*16a80*/  LOP3.LUT P0, RZ, R0.reuse, 0x4, RZ, 0xc0, !PT ;  /* 0x0000000400ff7812 */ /* 0x060fe4000780c0ff */
[----:B------:R-:W-:-:S02]  /*16a90*/  LOP3.LUT P2, RZ, R0, 0x8, RZ, 0xc0, !PT ;  /* 0x0000000800ff7812 */ /* 0x000fc4000784c0ff */
[----:B------:R-:W-:Y:S02]  /*16aa0*/  SEL R2, RZ, 0x4, P0 ;  /* 0x00000004ff027807 */ /* 0x000fe40000000000 */
[----:B------:R-:W-:Y:S02]  /*16ab0*/  ISETP.NE.U32.AND P0, PT, RZ, UR4, PT ;  /* 0x00000004ff007c0c */ /* 0x000fe4000bf05070 */
[----:B------:R-:W-:Y:S02]  /*16ac0*/  LOP3.LUT P1, RZ, R0, 0x2, RZ, 0xc0, !PT ;  /* 0x0000000200ff7812 */ /* 0x000fe4000782c0ff */
[----:B------:R-:W-:Y:S01]  /*16ad0*/  ISETP.NE.AND.EX P0, PT, RZ, UR5, PT, P0 ;  /* 0x00000005ff007c0c */ /* 0x000fe2000bf05300 */
[----:B------:R-:W-:Y:S01]  /*16ae0*/  ULDC.64 UR4, c[0x0][0x298] ;  /* 0x0000a60000047ab9 */ /* 0x000fe20000000a00 */
[----:B------:R-:W-:Y:S02]  /*16af0*/  SEL R0, RZ, 0x2, P2 ;  /* 0x00000002ff007807 */ /* 0x000fe40001000000 */
[----:B------:R-:W-:-:S02]  /*16b00*/  SEL R5, R34, RZ, !P0 ;  /* 0x000000ff22057207 */ /* 0x000fc40004000000 */
[----:B------:R-:W-:Y:S02]  /*16b10*/  IADD3 R0, R2, R0, R7 ;  /* 0x0000000002007210 */ /* 0x000fe40007ffe007 */
[----:B------:R-:W-:Y:S01]  /*16b20*/  SEL R34, RZ, 0x8, P1 ;  /* 0x00000008ff227807 */ /* 0x000fe20000800000 */
[----:B------:R0:W-:Y:S01]  /*16b30*/  STL [R1+0x1c], R5 ;  /* 0x00001c0501007387 */ /* 0x0001e20000100800 */
[----:B------:R-:W-:-:S03]  /*16b40*/  SEL R2, R4, RZ, !P0 ;  /* 0x000000ff04027207 */ /* 0x000fc60004000000 */
[----:B------:R-:W-:Y:S01]  /*16b50*/  IMAD.IADD R34, R0, 0x1, R34 ;  /* 0x0000000100227824 */ /* 0x000fe200078e0222 */
[----:B------:R-:W-:Y:S01]  /*16b60*/  SHF.R.S32.HI R0, RZ, 0x1f, R3 ;  /* 0x0000001fff007819 */ /* 0x000fe20000011403 */
[----:B------:R3:W-:Y:S04]  /*16b70*/  STL [R1+0x34], R2 ;  /* 0x0000340201007387 */ /* 0x0007e80000100800 */
[----:B------:R-:W-:Y:S02]  /*16b80*/  IMAD R0, R0, UR4, RZ ;  /* 0x0000000400007c24 */ /* 0x000fe4000f8e02ff */
[----:B0-----:R-:W-:-:S04]  /*16b90*/  IMAD.WIDE.U32 R4, R3, UR4, RZ ;  /* 0x0000000403047c25 */ /* 0x001fc8000f8e00ff */
[----:B------:R-:W-:Y:S01]  /*16ba0*/  IMAD R0, R3, UR5, R0 ;  /* 0x0000000503007c24 */ /* 0x000fe2000f8e0200 */
[----:B------:R0:W-:Y:S01]  /*16bb0*/  STL.64 [R1+0x8], R4 ;  /* 0x0000080401007387 */ /* 0x0001e20000100a00 */
[----:B---3--:R-:W-:Y:S02]  /*16bc0*/  IADD3 R2, R22, 0x18400, RZ ;  /* 0x0001840016027810 */ /* 0x008fe40007ffe0ff */
[----:B------:R-:W-:Y:S02]  /*16bd0*/  IMAD.IADD R0, R5, 0x1, R0 ;  /* 0x0000000105007824 */ /* 0x000fe400078e0200 */
[----:B------:R-:W-:-:S03]  /*16be0*/  LOP3.LUT P0, RZ, R2, 0x3ff, RZ, 0xc0, !PT ;  /* 0x000003ff02ff7812 */ /* 0x000fc6000780c0ff */
[----:B------:R0:W-:Y:S10]  /*16bf0*/  STL [R1+0x14], R0 ;  /* 0x0000140001007387 */ /* 0x0001f40000100800 */
        /* <DEDUP_REMOVED lines=17> */
.L_x_9899:
[----:B------:R-:W-:Y:S05]  /*16d10*/  BSYNC B6 ;  /* 0x0000000000067941 */ /* 0x000fea0003800000 */
.L_x_9898:
[----:B------:R-:W3:Y:S01]  /*16d20*/  LDL.LU R0, [R1+0x14] ;  /* 0x0000140001007983 */ /* 0x000ee20000300800 */
[----:B------:R-:W-:Y:S01]  /*16d30*/  ULDC.64 UR4, c[0x0][0x2d8] ;  /* 0x0000b60000047ab9 */ /* 0x000fe20000000a00 */
[----:B------:R-:W0:Y:S02]  /*16d40*/  LDC R7, c[0x0][0x448] ;  /* 0x00011200ff077b82 */ /* 0x000e240000000800 */
[----:B------:R-:W3:Y:S04]  /*16d50*/  LDL.LU.64 R2, [R1+0x8] ;  /* 0x0000080001027983 */ /* 0x000ee80000300a00 */
[----:B------:R-:W4:Y:S04]  /*16d60*/  LDL.LU R21, [R1+0x34] ;  /* 0x0000340001157983 */ /* 0x000f280000300800 */
[----:B------:R-:W2:Y:S01]  /*16d70*/  LDL.LU R20, [R1+0x1c] ;  /* 0x00001c0001147983 */ /* 0x000ea20000300800 */
[----:B------:R-:W-:-:S03]  /*16d80*/  IMAD.SHL.U32 R17, R17, 0x80, RZ ;  /* 0x0000008011117824 */ /* 0x000fc600078e00ff */
[----:B------:R0:W5:Y:S02]  /*16d90*/  LDL R8, [R1+0x4] ;  /* 0x0000040001087983 */ /* 0x0001640000100800 */
[----:B0-----:R-:W-:-:S13]  /*16da0*/  ISETP.NE.AND P0, PT, R7, 0x1, PT ;  /* 0x000000010700780c */ /* 0x001fda0003f05270 */
[----:B------:R-:W0:Y:S01]  /*16db0*/  @P0 LDC R4, c[0x0][0x44c] ;  /* 0x00011300ff040b82 */ /* 0x000e220000000800 */
[----:B---3--:R-:W-:Y:S02]  /*16dc0*/  IMAD.MOV.U32 R3, RZ, RZ, R0 ;  /* 0x000000ffff037224 */ /* 0x008fe400078e0000 */
[----:B------:R-:W-:-:S04]  /*16dd0*/  IMAD.WIDE.U32 R2, R18, UR4, R2 ;  /* 0x0000000412027c25 */ /* 0x000fc8000f8e0002 */
[----:B------:R-:W-:Y:S01]  /*16de0*/  IMAD R3, R18, UR5, R3 ;  /* 0x0000000512037c24 */ /* 0x000fe2000f8e0203 */
[----:B------:R-:W-:Y:S02]  /*16df0*/  ULDC.64 UR4, c[0x0][0x2e0] ;  /* 0x0000b80000047ab9 */ /* 0x000fe40000000a00 */
[----:B----4-:R-:W-:Y:S02]  /*16e00*/  IMAD R0, R21, UR4, RZ ;  /* 0x0000000415007c24 */ /* 0x010fe4000f8e02ff */
[----:B--2---:R-:W-:-:S04]  /*16e10*/  IMAD.WIDE.U32 R2, R20, UR4, R2 ;  /* 0x0000000414027c25 */ /* 0x004fc8000f8e0002 */
[----:B------:R-:W-:Y:S01]  /*16e20*/  IMAD R0, R20, UR5, R0 ;  /* 0x0000000514007c24 */ /* 0x000fe2000f8e0200 */
[----:B-1----:R-:W1:Y:S01]  /*16e30*/  S2R R9, SR_TID.X ;  /* 0x0000000000097919 */ /* 0x002e620000002100 */
[----:B------:R-:W-:Y:S02]  /*16e40*/  ULDC.64 UR4, c[0x0][0x2d0] ;  /* 0x0000b40000047ab9 */ /* 0x000fe40000000a00 */
[----:B------:R-:W-:Y:S01]  /*16e50*/  IMAD.IADD R3, R3, 0x1, R0 ;  /* 0x0000000103037824 */ /* 0x000fe200078e0200 */
[----:B------:R-:W2:Y:S01]  /*16e60*/  S2R R20, SR_TID.X ;  /* 0x0000000000147919 */ /* 0x000ea20000002100 */
[----:B------:R-:W3:Y:S01]  /*16e70*/  @P0 LDC R0, c[0x0][0x450] ;  /* 0x00011400ff000b82 */ /* 0x000ee20000000800 */
[----:B--2---:R-:W-:-:S04]  /*16e80*/  LOP3.LUT R20, R20, 0x7f, RZ, 0xc0, !PT ;  /* 0x0000007f14147812 */ /* 0x004fc800078ec0ff */
[----:B------:R-:W-:Y:S02]  /*16e90*/  SHF.R.U32.HI R21, RZ, 0x3, R20 ;  /* 0x00000003ff157819 */ /* 0x000fe40000011614 */
[----:B------:R-:W2:Y:S02]  /*16ea0*/  S2R R20, SR_TID.X ;  /* 0x0000000000147919 */ /* 0x000ea40000002100 */
[----:B--2---:R-:W-:-:S04]  /*16eb0*/  SHF.L.U32 R20, R20, 0x4, RZ ;  /* 0x0000000414147819 */ /* 0x004fc800000006ff */
[----:B------:R-:W-:-:S04]  /*16ec0*/  LOP3.LUT R20, R21, 0x70, R20, 0xf8, !PT ;  /* 0x0000007015147812 */ /* 0x000fc800078ef814 */
[----:B------:R-:W-:Y:S02]  /*16ed0*/  LOP3.LUT R5, R20, R17, RZ, 0xfc, !PT ;  /* 0x0000001114057212 */ /* 0x000fe400078efcff */
[----:B------:R2:W5:Y:S03]  /*16ee0*/  LDL R20, [R1+0x18] ;  /* 0x0000180001147983 */ /* 0x0005660000100800 */
[----:B0-----:R-:W-:-:S04]  /*16ef0*/  @P0 IMAD.HI.U32 R6, R5, R4, RZ ;  /* 0x0000000405060227 */ /* 0x001fc800078e00ff */
[----:B------:R-:W-:Y:S01]  /*16f00*/  IMAD.MOV.U32 R4, RZ, RZ, R5 ;  /* 0x000000ffff047224 */ /* 0x000fe200078e0005 */
[----:B---3--:R-:W-:Y:S01]  /*16f10*/  @P0 SHF.R.U32.HI R4, RZ, R0, R6 ;  /* 0x00000000ff040219 */ /* 0x008fe20000011606 */
        /* <DEDUP_REMOVED lines=14> */
[----:B-1----:R-:W-:Y:S01]  /*17000*/  IMAD.SHL.U32 R9, R9, 0x8, RZ ;  /* 0x0000000809097824 */ /* 0x002fe200078e00ff */
        /* <DEDUP_REMOVED lines=13> */
[----:B------:R-:W1:Y:S03]  /*170e0*/  SHFL.IDX PT, R2, R4, RZ, 0x181f ;  /* 0x00181fff04027589 */ /* 0x000e6600000e0000 */
[C---:B------:R-:W-:Y:S01]  /*170f0*/  VIADD R6, R17.reuse, 0x10 ;  /* 0x0000001011067836 */ /* 0x040fe20000000000 */
[----:B------:R-:W-:-:S13]  /*17100*/  ISETP.GE.AND P0, PT, R17, R5, PT ;  /* 0x000000051100720c */ /* 0x000fda0003f06270 */
[----:B0-----:R-:W-:-:S05]  /*17110*/  @!P0 LEA R3, P2, R9, R3, 0x1 ;  /* 0x0000000309038211 */ /* 0x001fca00078408ff */
[----:B-1----:R-:W-:-:S05]  /*17120*/  @!P0 IMAD.X R2, RZ, RZ, R2, P2 ;  /* 0x000000ffff028224 */ /* 0x002fca00010e0602 */
[----:B------:R-:W-:-:S04]  /*17130*/  @!P0 LOP3.LUT R3, R3, R2, RZ, 0x3c, !PT ;  /* 0x0000000203038212 */ /* 0x000fc800078e3cff */
[----:B------:R-:W-:-:S04]  /*17140*/  @!P0 LOP3.LUT R2, R3, R2, RZ, 0x3c, !PT ;  /* 0x0000000203028212 */ /* 0x000fc800078e3cff */
[----:B------:R-:W-:-:S05]  /*17150*/  @!P0 LOP3.LUT R3, R3, R2, RZ, 0x3c, !PT ;  /* 0x0000000203038212 */ /* 0x000fca00078e3cff */
[----:B------:R-:W-:Y:S01]  /*17160*/  @!PT LDS RZ, [RZ] ;  /* 0x00000000fffff984 */ /* 0x000fe20000000800 */
        /* <DEDUP_REMOVED lines=11> */
[----:B------:R-:W-:Y:S02]  /*17220*/  ISETP.GE.AND P0, PT, R6, R5, PT ;  /* 0x000000050600720c */ /* 0x000fe40003f06270 */
[----:B------:R-:W-:Y:S01]  /*17230*/  IADD3 R6, R17, 0x30, RZ ;  /* 0x0000003011067810 */ /* 0x000fe20007ffe0ff */
        /* <DEDUP_REMOVED lines=41> */
[----:B------:R-:W2:Y:S04]  /*174d0*/  SHFL.IDX PT, R4, R4, 0x7, 0x181f ;  /* 0x00f81f0004047f89 */ /* 0x000ea800000e0000 */
[----:B------:R-:W3:Y:S01]  /*174e0*/  SHFL.IDX PT, R0, R0, 0x7, 0x181f ;  /* 0x00f81f0000007f89 */ /* 0x000ee200000e0000 */
[----:B0-----:R-:W-:-:S05]  /*174f0*/  @!P0 LEA R3, P2, R9, R3, 0x1 ;  /* 0x0000000309038211 */ /* 0x001fca00078408ff */
[----:B-1----:R-:W-:-:S05]  /*17500*/  @!P0 IMAD.X R2, RZ, RZ, R2, P2 ;  /* 0x000000ffff028224 */ /* 0x002fca00010e0602 */
[----:B------:R-:W-:-:S04]  /*17510*/  @!P0 LOP3.LUT R3, R3, R2, RZ, 0x3c, !PT ;  /* 0x0000000203038212 */ /* 0x000fc800078e3cff */
[----:B------:R-:W-:-:S04]  /*17520*/  @!P0 LOP3.LUT R2, R3, R2, RZ, 0x3c, !PT ;  /* 0x0000000203028212 */ /* 0x000fc800078e3cff */
[----:B------:R-:W-:-:S05]  /*17530*/  @!P0 LOP3.LUT R3, R3, R2, RZ, 0x3c, !PT ;  /* 0x0000000203038212 */ /* 0x000fca00078e3cff */
[----:B--23--:R1:W-:Y:S02]  /*17540*/  @!P0 LDGSTS.E.BYPASS.LTC128B.128 [R8+0x1b400], desc[UR40][R2.64], !P1 ;  /* 0x1b40000002088fae */ /* 0x00c3e4000c901d68 */
.L_x_10076:
        /* <DEDUP_REMOVED lines=10> */
.L_x_9901:
        /* <DEDUP_REMOVED lines=18> */
.L_x_10077:
[----:B------:R-:W-:Y:S05]  /*17710*/  BSYNC B0 ;  /* 0x0000000000007941 */ /* 0x000fea0003800000 */
.L_x_9902:
[----:B------:R-:W-:-:S04]  /*17720*/  LOP3.LUT R0, R37, 0x2, RZ, 0xfc, !PT ;  /* 0x0000000225007812 */ /* 0x000fc800078efcff */
[----:B------:R-:W-:-:S13]  /*17730*/  ISETP.NE.AND P0, PT, R0, 0x3, PT ;  /* 0x000000030000780c */ /* 0x000fda0003f05270 */
[----:B------:R-:W-:Y:S05]  /*17740*/  @!P0 BRA `(.L_x_9904) ;  /* 0x0000000000048947 */ /* 0x000fea0003800000 */
[----:B------:R-:W-:Y:S01]  /*17750*/  BPT.TRAP 0x1 ;  /* 0x000000040000795c */ /* 0x000fe20000300000 */
.L_x_9904:
[----:B------:R-:W-:Y:S01]  /*17760*/  SHF.L.U32 R0, R25, 0x1f, RZ ;  /* 0x0000001f19007819 */ /* 0x000fe200000006ff */
[----:B------:R-:W-:Y:S03]  /*17770*/  BSSY B0, `(.L_x_9905) ;  /* 0x0000003000007945 */ /* 0x000fe60003800000 */
[----:B------:R-:W1:Y:S02]  /*17780*/  SYNCS.PHASECHK.TRANS64.TRYWAIT P0, [R31+URZ+0x22860], R0 ;  /* 0x022860001f0075a7 */ /* 0x000e64000800017f */
[----:B-1----:R-:W-:Y:S05]  /*17790*/  @!P0 BRA `(.L_x_9906) ;  /* 0x0000005400988947 */ /* 0x002fea0003800000 */
.L_x_10078:
[----:B------:R-:W-:Y:S05]  /*177a0*/  BSYNC B0 ;  /* 0x0000000000007941 */ /* 0x000fea0003800000 */
.L_x_9905:
[----:B------:R-:W0:Y:S01]  /*177b0*/  LDL.LU R2, [R1+0x28] ;  /* 0x0000280001027983 */ /* 0x000e220000300800 */
[----:B------:R-:W-:Y:S01]  /*177c0*/  ULDC.64 UR4, c[0x0][0x328] ;  /* 0x0000ca0000047ab9 */ /* 0x000fe20000000a00 */
[----:B------:R-:W-:Y:S02]  /*177d0*/  ULDC.64 UR6, c[0x0][0x318] ;  /* 0x0000c60000067ab9 */ /* 0x000fe40000000a00 */
[----:B------:R-:W1:Y:S01]  /*177e0*/  LDL.LU R4, [R1+0x2c] ;  /* 0x00002c0001047983 */ /* 0x000e620000300800 */
[----:B0-----:R-:W-:-:S04]  /*177f0*/  IMAD R3, R2, UR4, RZ ;  /* 0x0000000402037c24 */ /* 0x001fc8000f8e02ff */
[C---:B------:R-:W-:Y:S02]  /*17800*/  IMAD R5, R36.reuse, UR5, R3 ;  /* 0x0000000524057c24 */ /* 0x040fe4000f8e0203 */
[----:B------:R-:W-:Y:S01]  /*17810*/  IMAD.WIDE.U32 R2, R36, UR4, RZ ;  /* 0x0000000424027c25 */ /* 0x000fe2000f8e00ff */
[----:B------:R-:W-:-:S03]  /*17820*/  ULDC.64 UR4, c[0x0][0x338] ;  /* 0x0000ce0000047ab9 */ /* 0x000fc60000000a00 */
[----:B------:R-:W-:Y:S02]  /*17830*/  IMAD.IADD R3, R3, 0x1, R5 ;  /* 0x0000000103037824 */ /* 0x000fe400078e0205 */
[----:B-1----:R-:W-:Y:S02]  /*17840*/  IMAD R0, R4, UR4, RZ ;  /* 0x0000000404007c24 */ /* 0x002fe4000f8e02ff */
[----:B------:R-:W-:-:S04]  /*17850*/  IMAD.WIDE.U32 R2, R35, UR4, R2 ;  /* 0x0000000423027c25 */ /* 0x000fc8000f8e0002 */
[----:B------:R-:W-:Y:S01]  /*17860*/  IMAD R5, R35, UR5, R0 ;  /* 0x0000000523057c24 */ /* 0x000fe2000f8e0200 */
[----:B------:R-:W-:Y:S01]  /*17870*/  ULDC.64 UR4, c[0x0][0x330] ;  /* 0x0000cc0000047ab9 */ /* 0x000fe20000000a00 */
[----:B------:R-:W-:-:S03]  /*17880*/  IMAD R4, R24, 0x6000, R28 ;  /* 0x0000600018047824 */ /* 0x000fc600078e021c */
        /* <DEDUP_REMOVED lines=8> */
[----:B------:R-:W-:Y:S01]  /*17910*/  LOP3.LUT R7, R34, 0x1, RZ, 0xc0, !PT ;  /* 0x0000000122077812 */ /* 0x000fe200078ec0ff */
[----:B------:R-:W-:Y:S01]  /*17920*/  IMAD R4, R4, 0x2, R22 ;  /* 0x0000000204047824 */ /* 0x000fe200078e0216 */
[C---:B------:R-:W-:Y:S01]  /*17930*/  LOP3.LUT P2, RZ, R34.reuse, 0x2, RZ, 0xc0, !PT ;  /* 0x0000000222ff7812 */ /* 0x040fe2000784c0ff */
[----:B------:R-:W1:Y:S01]  /*17940*/  SHFL.IDX PT, R14, R5, RZ, 0x181f ;  /* 0x00181fff050e7589 */ /* 0x000e6200000e0000 */
[----:B------:R-:W-:Y:S02]  /*17950*/  ISETP.NE.U32.AND P3, PT, R7, 0x1, PT ;  /* 0x000000010700780c */ /* 0x000fe40003f65070 */
[----:B------:R-:W-:Y:S01]  /*17960*/  LOP3.LUT P1, RZ, R34, 0x4, RZ, 0xc0, !PT ;  /* 0x0000000422ff7812 */ /* 0x000fe2000782c0ff */
[----:B------:R-:W2:Y:S03]  /*17970*/  SHFL.IDX PT, R3, R6, RZ, 0x181f ;  /* 0x00181fff06037589 */ /* 0x000ea600000e0000 */
[----:B------:R-:W-:Y:S01]  /*17980*/  ISETP.LT.OR P4, PT, R32, 0x1, !P1 ;  /* 0x000000012000780c */ /* 0x000fe20004f81670 */
        /* <DEDUP_REMOVED lines=10> */
[----:B------:R-:W-:-:S03]  /*17a30*/  LOP3.LUT P0, RZ, R34, 0x8, RZ, 0xc0, !PT ;  /* 0x0000000822ff7812 */ /* 0x000fc6000780c0ff */
        /* <DEDUP_REMOVED lines=15> */
[----:B------:R1:W-:Y:S01]  /*17b30*/  LDGSTS.E.BYPASS.LTC128B.128 [R4+0x9c00], desc[UR40][R8.64+0x180], !P4 ;  /* 0x09c0018008047fae */ /* 0x0003e2000e101d68 */
        /* <DEDUP_REMOVED lines=11> */
[----:B-1----:R-:W-:-:S03]  /*17bf0*/  IADD3 R8, P4, R14, R0, RZ ;  /* 0x000000000e087210 */ /* 0x002fc60007f9e0ff */
[----:B------:R-:W-:Y:S04]  /*17c00*/  SHFL.IDX PT, R14, R5, 0x4, 0x181f ;  /* 0x00981f00050e7f89 */ /* 0x000fe800000e0000 */
[----:B0-----:R-:W0:Y:S02]  /*17c10*/  SHFL.IDX PT, R3, R6, 0x3, 0x181f ;  /* 0x00781f0006037f89 */ /* 0x001e2400000e0000 */
[----:B0-----:R-:W-:Y:S01]  /*17c20*/  IMAD.X R9, RZ, RZ, R3, P4 ;  /* 0x000000ffff097224 */ /* 0x001fe200020e0603 */
[C---:B------:R-:W-:Y:S01]  /*17c30*/  ISETP.LT.OR P4, PT, R32.reuse, 0x31, P3 ;  /* 0x000000312000780c */ /* 0x040fe20001f81670 */
[----:B------:R-:W0:Y:S04]  /*17c40*/  SHFL.IDX PT, R3, R6, 0x4, 0x181f ;  /* 0x00981f0006037f89 */ /* 0x000e2800000e0000 */
[----:B------:R-:W1:Y:S08]  /*17c50*/  SHFL.IDX PT, R6, R6, 0x5, 0x181f ;  /* 0x00b81f0006067f89 */ /* 0x000e7000000e0000 */
[----:B------:R2:W-:Y:S01]  /*17c60*/  LDGSTS.E.BYPASS.LTC128B.128 [R4+0x1c00], desc[UR40][R8.64], !P4 ;  /* 0x01c0000008047fae */ /* 0x0005e2000e101d68 */
[----:B------:R-:W-:-:S13]  /*17c70*/  ISETP.LT.OR P4, PT, R32, 0x31, !P2 ;  /* 0x000000312000780c */ /* 0x000fda0005781670 */
[----:B------:R2:W-:Y:S01]  /*17c80*/  LDGSTS.E.BYPASS.LTC128B.128 [R4+0x4c00], desc[UR40][R8.64+0x80], !P4 ;  /* 0x04c0008008047fae */ /* 0x0005e2000e101d68 */
[----:B------:R-:W-:-:S13]  /*17c90*/  ISETP.LT.OR P4, PT, R32, 0x31, !P1 ;  /* 0x000000312000780c */ /* 0x000fda0004f81670 */
[----:B------:R2:W-:Y:S01]  /*17ca0*/  LDGSTS.E.BYPASS.LTC128B.128 [R4+0x7c00], desc[UR40][R8.64+0x100], !P4 ;  /* 0x07c0010008047fae */ /* 0x0005e2000e101d68 */
[----:B------:R-:W-:-:S13]  /*17cb0*/  ISETP.LT.OR P4, PT, R32, 0x31, !P0 ;  /* 0x000000312000780c */ /* 0x000fda0004781670 */
[----:B------:R2:W-:Y:S01]  /*17cc0*/  LDGSTS.E.BYPASS.LTC128B.128 [R4+0xac00], desc[UR40][R8.64+0x180], !P4 ;  /* 0x0ac0018008047fae */ /* 0x0005e2000e101d68 */
[----:B------:R-:W-:-:S03]  /*17cd0*/  IADD3 R2, P4, R14, R0, RZ ;  /* 0x000000000e027210 */ /* 0x000fc60007f9e0ff */
[----:B------:R2:W3:Y:S02]  /*17ce0*/  SHFL.IDX PT, R14, R5, 0x5, 0x181f ;  /* 0x00b81f00050e7f89 */ /* 0x0004e400000e0000 */
        /* <DEDUP_REMOVED lines=9> */
.L_x_10092:
        /* <DEDUP_REMOVED lines=15> */
.L_x_9908:
[----:B------:R-:W-:Y:S02]  /*17e70*/  PLOP3.LUT P1, PT, P1, P0, PT, 0xa2, 0x0 ;  /* 0x000000000000781c */ /* 0x000fe40000f21472 */
[----:B------:R-:W-:-:S08]  /*17e80*/  @P0 R2UR P1, UR4, R31 ;  /* 0x000000001f0402ca */ /* 0x000fd00000020000 */
[----:B------:R-:W-:-:S05]  /*17e90*/  @P0 PLOP3.LUT P0, PT, P1, PT, PT, 0x80, 0x0 ;  /* 0x000000000000081c */ /* 0x000fca0000f0f070 */
[----:B------:R-:W-:Y:S01]  /*17ea0*/  @!P1 SYNCS.ARRIVE.TRANS64.RED.A0T1 RZ, [UR4+0x22850], RZ ;  /* 0x022850ffffff99a7 */ /* 0x000fe20008200404 */
[----:B------:R-:W-:Y:S07]  /*17eb0*/  @!P1 ARRIVES.LDGSTSBAR.64.TRANSCNT [UR4+0x22850] ;  /* 0x02285000ff0099b0 */ /* 0x000fee0008000a84 */
[----:B------:R-:W-:Y:S05]  /*17ec0*/  @P0 BRA.U.ANY `(.L_x_9908) ;  /* 0xfffffffd00e80947 */ /* 0x000fea000393ffff */
[----:B------:R-:W-:Y:S01]  /*17ed0*/  NOP ;  /* 0x0000000000007918 */ /* 0x000fe20000000000 */
[----:B0-----:R-:W-:-:S04]  /*17ee0*/  LOP3.LUT R2, R37, 0x2, RZ, 0xfc, !PT ;  /* 0x0000000225027812 */ /* 0x001fc800078efcff */
[----:B------:R-:W-:-:S13]  /*17ef0*/  ISETP.NE.AND P2, PT, R2, 0x3, PT ;  /* 0x000000030200780c */ /* 0x000fda0003f45270 */
[----:B------:R-:W-:Y:S05]  /*17f00*/  @!P2 BRA `(.L_x_9909) ;  /* 0x000000000004a947 */ /* 0x000fea0003800000 */
[----:B------:R-:W-:Y:S01]  /*17f10*/  BPT.TRAP 0x1 ;  /* 0x000000040000795c */ /* 0x000fe20000300000 */
.L_x_9909:
[----:B------:R-:W2:Y:S01]  /*17f20*/  LDL.LU R2, [R1+0x20] ;  /* 0x0000200001027983 */ /* 0x000ea20000300800 */
[----:B------:R0:W-:Y:S01]  /*17f30*/  SYNCS.ARRIVE.TRANS64.A1T0 RZ, [R31+URZ+0x22850], RZ ;  /* 0x022850ff1fff79a7 */ /* 0x0001e2000810003f */
[----:B------:R-:W-:Y:S01]  /*17f40*/  BSSY B0, `(.L_x_9910) ;  /* 0x00000de000007945 */ /* 0x000fe20003800000 */
[----:B--2---:R-:W-:-:S05]  /*17f50*/  VIADD R10, R2, 0xfffffffe ;  /* 0xfffffffe020a7836 */ /* 0x004fca0000000000 */
[----:B------:R-:W-:-:S13]  /*17f60*/  ISETP.GE.AND P0, PT, R10, R29, PT ;  /* 0x0000001d0a00720c */ /* 0x000fda0003f06270 */
[----:B0-----:R-:W-:Y:S05]  /*17f70*/  @!P0 BRA `(.L_x_9911) ;  /* 0x0000000c00688947 */ /* 0x001fea0003800000 */
.L_x_9924:
[----:B0-----:R-:W0:Y:S01]  /*17f80*/  S2R R2, SR_TID.X ;  /* 0x0000000000027919 */ /* 0x001e220000002100 */
[----:B------:R-:W1:Y:S01]  /*17f90*/  LDC R6, c[0x0][0x430] ;  /* 0x00010c00ff067b82 */ /* 0x000e620000000800 */
[----:B------:R-:W-:Y:S01]  /*17fa0*/  IMAD R7, R10, 0x60, R30 ;  /* 0x000000600a077824 */ /* 0x000fe200078e021e */
[----:B------:R-:W-:Y:S01]  /*17fb0*/  LOP3.LUT R12, R37, 0x2, RZ, 0xfc, !PT ;  /* 0x00000002250c7812 */ /* 0x000fe200078efcff */
[----:B--23--:R-:W2:Y:S01]  /*17fc0*/  S2R R4, SR_TID.X ;  /* 0x0000000000047919 */ /* 0x00cea20000002100 */
[----:B------:R-:W-:Y:S01]  /*17fd0*/  VIADD R24, R24, 0x1 ;  /* 0x0000000118187836 */ /* 0x000fe20000000000 */
[----:B-1----:R-:W-:Y:S02]  /*17fe0*/  ISETP.NE.AND P0, PT, R6, 0x1, PT ;  /* 0x000000010600780c */ /* 0x002fe40003f05270 */
[----:B0-----:R-:W-:Y:S01]  /*17ff0*/  LOP3.LUT R2, R2, 0x7f, RZ, 0xc0, !PT ;  /* 0x0000007f02027812 */ /* 0x001fe200078ec0ff */
[----:B--2---:R-:W-:-:S03]  /*18000*/  IMAD.SHL.U32 R4, R4, 0x10, RZ ;  /* 0x0000001004047824 */ /* 0x004fc600078e00ff */
[----:B------:R-:W-:-:S07]  /*18010*/  SHF.R.U32.HI R2, RZ, 0x3, R2 ;  /* 0x00000003ff027819 */ /* 0x000fce0000011602 */
[----:B------:R-:W0:Y:S01]  /*18020*/  @P0 LDC R3, c[0x0][0x438] ;  /* 0x00010e00ff030b82 */ /* 0x000e220000000800 */
[----:B------:R-:W-:-:S04]  /*18030*/  LOP3.LUT R4, R2, 0x70, R4, 0xf8, !PT ;  /* 0x0000007002047812 */ /* 0x000fc800078ef804 */
[----:B------:R-:W-:-:S03]  /*18040*/  ISETP.GT.U32.AND P1, PT, R4, 0x5f, PT ;  /* 0x0000005f0400780c */ /* 0x000fc60003f24070 */
[----:B------:R-:W1:Y:S01]  /*18050*/  @P0 LDC R2, c[0x0][0x434] ;  /* 0x00010d00ff020b82 */ /* 0x000e620000000800 */
[----:B------:R-:W-:-:S05]  /*18060*/  IMAD.IADD R7, R4, 0x1, R7 ;  /* 0x0000000104077824 */ /* 0x000fca00078e0207 */
[----:B------:R-:W-:-:S04]  /*18070*/  MOV R11, R7 ;  /* 0x00000007000b7202 */ /* 0x000fc80000000f00 */
[----:B------:R-:W2:Y:S08]  /*18080*/  @!P1 LDC.64 R4, c[0x0][0x428] ;  /* 0x00010a00ff049b82 */ /* 0x000eb00000000a00 */
[----:B------:R-:W3:Y:S01]  /*18090*/  @!P1 LDC.64 R8, c[0x0][0x418] ;  /* 0x00010600ff089b82 */ /* 0x000ee20000000a00 */
[----:B-1----:R-:W-:-:S05]  /*180a0*/  @P0 IMAD.HI.U32 R2, R7, R2, RZ ;  /* 0x0000000207020227 */ /* 0x002fca00078e00ff */
[----:B0-----:R-:W-:-:S04]  /*180b0*/  @P0 SHF.R.U32.HI R11, RZ, R3, R2 ;  /* 0x00000003ff0b0219 */ /* 0x001fc80000011602 */
[--C-:B------:R-:W-:Y:S01]  /*180c0*/  @!P1 SHF.R.S32.HI R3, RZ, 0x1f, R11.reuse ;  /* 0x0000001fff039819 */ /* 0x100fe2000001140b */
[----:B------:R-:W-:-:S04]  /*180d0*/  @!P1 IMAD.MOV.U32 R2, RZ, RZ, R11 ;  /* 0x000000ffff029224 */ /* 0x000fc800078e000b */
[----:B--2---:R-:W-:-:S04]  /*180e0*/  @!P1 IMAD.WIDE.U32 R2, R27, R4, R2 ;  /* 0x000000041b029225 */ /* 0x004fc800078e0002 */
[----:B------:R-:W-:Y:S01]  /*180f0*/  @!P1 IMAD R4, R33, R4, RZ ;  /* 0x0000000421049224 */ /* 0x000fe200078e02ff */
[----:B---3--:R-:W-:-:S03]  /*18100*/  @!P1 LEA R8, P0, R2, R8, 0x2 ;  /* 0x0000000802089211 */ /* 0x008fc600078010ff */
[----:B------:R-:W-:-:S04]  /*18110*/  @!P1 IMAD R5, R27, R5, R4 ;  /* 0x000000051b059224 */ /* 0x000fc800078e0204 */
[----:B------:R-:W-:Y:S02]  /*18120*/  @!P1 IMAD.IADD R3, R5, 0x1, R3 ;  /* 0x0000000105039824 */ /* 0x000fe400078e0203 */
[----:B------:R-:W-:-:S03]  /*18130*/  IMAD.MOV.U32 R5, RZ, RZ, RZ ;  /* 0x000000ffff057224 */ /* 0x000fc600078e00ff */
[----:B------:R-:W-:Y:S01]  /*18140*/  @!P1 LEA.HI.X R9, R2, R9, R3, 0x2, P0 ;  /* 0x0000000902099211 */ /* 0x000fe200000f1403 */
[----:B------:R-:W-:Y:S01]  /*18150*/  IMAD.MOV R3, RZ, RZ, -R11 ;  /* 0x000000ffff037224 */ /* 0x000fe200078e0a0b */
[----:B------:R-:W-:-:S03]  /*18160*/  ISETP.NE.AND P0, PT, R24, 0x2, PT ;  /* 0x000000021800780c */ /* 0x000fc60003f05270 */
[----:B------:R0:W5:Y:S01]  /*18170*/  @!P1 LDG.E R5, desc[UR40][R8.64] ;  /* 0x0000002808059981 */ /* 0x000162000c1e1900 */
[----:B------:R-:W-:Y:S01]  /*18180*/  ISETP.NE.AND P1, PT, R12, 0x3, PT ;  /* 0x000000030c00780c */ /* 0x000fe20003f25270 */
[----:B------:R-:W-:Y:S05]  /*18190*/  YIELD ;  /* 0x0000000000007946 */ /* 0x000fea0003800000 */
[----:B------:R-:W-:Y:S01]  /*181a0*/  SEL R2, RZ, 0x1, P0 ;  /* 0x00000001ff027807 */ /* 0x000fe20000000000 */
[----:B------:R-:W-:Y:S01]  /*181b0*/  IMAD R6, R6, R3, R7 ;  /* 0x0000000306067224 */ /* 0x000fe200078e0207 */
[----:B------:R-:W-:Y:S02]  /*181c0*/  SEL R24, R24, RZ, P0 ;  /* 0x000000ff18187207 */ /* 0x000fe40000000000 */
[----:B------:R-:W-:Y:S01]  /*181d0*/  LOP3.LUT R25, R25, R2, RZ, 0x3c, !PT ;  /* 0x0000000219197212 */ /* 0x000fe200078e3cff */
[----:B------:R-:W-:-:S02]  /*181e0*/  IMAD.MOV.U32 R2, RZ, RZ, R10 ;  /* 0x000000ffff027224 */ /* 0x000fc400078e000a */
[----:B------:R-:W-:-:S03]  /*181f0*/  VIADD R10, R10, 0xffffffff ;  /* 0xffffffff0a0a7836 */ /* 0x000fc60000000000 */
[----:B------:R-:W-:Y:S01]  /*18200*/  ISETP.GT.AND P2, PT, R2, R29, PT ;  /* 0x0000001d0200720c */ /* 0x000fe20003f44270 */
[----:B0-----:R-:W-:-:S12]  /*18210*/  @!P1 BRA `(.L_x_9912) ;  /* 0x0000000000049947 */ /* 0x001fd80003800000 */
[----:B------:R-:W-:Y:S01]  /*18220*/  BPT.TRAP 0x1 ;  /* 0x000000040000795c */ /* 0x000fe20000300000 */
.L_x_9912:
[----:B------:R-:W-:Y:S01]  /*18230*/  IMAD R4, R24, 0x8, R22 ;  /* 0x0000000818047824 */ /* 0x000fe200078e0216 */
[----:B------:R-:W-:Y:S01]  /*18240*/  SHF.L.U32 R21, R25, 0x1f, RZ ;  /* 0x0000001f19157819 */ /* 0x000fe200000006ff */
[----:B------:R-:W-:Y:S01]  /*18250*/  BSSY B1, `(.L_x_9913) ;  /* 0x0000004000017945 */ /* 0x000fe20003800000 */
[----:B------:R-:W-:Y:S02]  /*18260*/  SHF.R.S32.HI R17, RZ, 0x1f, R6 ;  /* 0x0000001fff117819 */ /* 0x000fe40000011406 */
[----:B------:R-:W0:Y:S02]  /*18270*/  SYNCS.PHASECHK.TRANS64.TRYWAIT P0, [R4+URZ+0x22840], R21 ;  /* 0x02284015040075a7 */ /* 0x000e24000800017f */
[----:B0-----:R-:W-:Y:S05]  /*18280*/  @!P0 BRA `(.L_x_9914) ;  /* 0x0000005400388947 */ /* 0x001fea0003800000 */
.L_x_10093:
[----:B------:R-:W-:Y:S05]  /*18290*/  BSYNC B1 ;  /* 0x0000000000017941 */ /* 0x000fea0003800000 */
.L_x_9913:
[----:B------:R-:W2:Y:S01]  /*182a0*/  LDL R2, [R1] ;  /* 0x0000000001027983 */ /* 0x000ea20000100800 */
[----:B------:R-:W-:Y:S01]  /*182b0*/  ULDC.64 UR4, c[0x0][0x300] ;  /* 0x0000c00000047ab9 */ /* 0x000fe20000000a00 */
[----:B-----5:R-:W-:Y:S01]  /*182c0*/  SHF.R.S32.HI R20, RZ, 0x1f, R5 ;  /* 0x0000001fff147819 */ /* 0x020fe20000011405 */
[----:B------:R-:W-:Y:S01]  /*182d0*/  IMAD R3, R17, UR4, RZ ;  /* 0x0000000411037c24 */ /* 0x000fe2000f8e02ff */
[----:B------:R-:W-:-:S03]  /*182e0*/  ULDC.64 UR6, c[0x0][0x2e8] ;  /* 0x0000ba0000067ab9 */ /* 0x000fc60000000a00 */
[----:B------:R-:W-:Y:S01]  /*182f0*/  IMAD R7, R6, UR5, R3 ;  /* 0x0000000506077c24 */ /* 0x000fe2000f8e0203 */
[----:B--2---:R-:W-:Y:S01]  /*18300*/  LOP3.LUT P1, RZ, R2, 0x1, RZ, 0xc0, !PT ;  /* 0x0000000102ff7812 */ /* 0x004fe2000782c0ff */
        /* <DEDUP_REMOVED lines=24> */
[----:B-1----:R-:W-:-:S04]  /*18490*/  IADD3 R2, P0, R2, R0, RZ ;  /* 0x0000000002027210 */ /* 0x002fc80007f1e0ff */
[----:B--2---:R-:W-:-:S05]  /*184a0*/  IADD3.X R3, RZ, R3, RZ, P0, !PT ;  /* 0x00000003ff037210 */ /* 0x004fca00007fe4ff */
        /* <DEDUP_REMOVED lines=18> */
.L_x_10107:
        /* <DEDUP_REMOVED lines=8> */
.L_x_9916:
[----:B------:R-:W-:Y:S02]  /*18650*/  PLOP3.LUT P1, PT, P1, P0, PT, 0xa2, 0x0 ;  /* 0x000000000000781c */ /* 0x000fe40000f21472 */
[----:B------:R-:W-:-:S08]  /*18660*/  @P0 R2UR P1, UR4, R4 ;  /* 0x00000000040402ca */ /* 0x000fd00000020000 */
[----:B------:R-:W-:-:S05]  /*18670*/  @P0 PLOP3.LUT P0, PT, P1, PT, PT, 0x80, 0x0 ;  /* 0x000000000000081c */ /* 0x000fca0000f0f070 */
[----:B------:R-:W-:Y:S01]  /*18680*/  @!P1 SYNCS.ARRIVE.TRANS64.RED.A0T1 RZ, [UR4+0x22830], RZ ;  /* 0x022830ffffff99a7 */ /* 0x000fe20008200404 */
[----:B------:R-:W-:Y:S07]  /*18690*/  @!P1 ARRIVES.LDGSTSBAR.64.TRANSCNT [UR4+0x22830] ;  /* 0x02283000ff0099b0 */ /* 0x000fee0008000a84 */
[----:B------:R-:W-:Y:S05]  /*186a0*/  @P0 BRA.U.ANY `(.L_x_9916) ;  /* 0xfffffffd00e80947 */ /* 0x000fea000393ffff */
[----:B------:R-:W-:Y:S01]  /*186b0*/  NOP ;  /* 0x0000000000007918 */ /* 0x000fe20000000000 */
[----:B--2---:R-:W-:-:S04]  /*186c0*/  LOP3.LUT R2, R37, 0x2, RZ, 0xfc, !PT ;  /* 0x0000000225027812 */ /* 0x004fc800078efcff */
[----:B------:R-:W-:-:S13]  /*186d0*/  ISETP.NE.AND P3, PT, R2, 0x3, PT ;  /* 0x000000030200780c */ /* 0x000fda0003f65270 */
[----:B------:R-:W-:Y:S05]  /*186e0*/  @!P3 BRA `(.L_x_9917) ;  /* 0x000000000004b947 */ /* 0x000fea0003800000 */
[----:B------:R-:W-:Y:S01]  /*186f0*/  BPT.TRAP 0x1 ;  /* 0x000000040000795c */ /* 0x000fe20000300000 */
.L_x_9917:
[----:B------:R2:W-:Y:S01]  /*18700*/  SYNCS.ARRIVE.TRANS64.A1T0 RZ, [R4+URZ+0x22830], RZ ;  /* 0x022830ff04ff79a7 */ /* 0x0005e2000810003f */
[----:B------:R-:W-:Y:S05]  /*18710*/  @!P3 BRA `(.L_x_9918) ;  /* 0x000000000004b947 */ /* 0x000fea0003800000 */
[----:B------:R-:W-:Y:S01]  /*18720*/  BPT.TRAP 0x1 ;  /* 0x000000040000795c */ /* 0x000fe20000300000 */
.L_x_9918:
[----:B------:R-:W3:Y:S01]  /*18730*/  SYNCS.PHASECHK.TRANS64.TRYWAIT P0, [R4+URZ+0x22860], R21 ;  /* 0x02286015040075a7 */ /* 0x000ee2000800017f */
[----:B------:R-:W-:Y:S04]  /*18740*/  BSSY B1, `(.L_x_9919) ;  /* 0x0000002000017945 */ /* 0x000fe80003800000 */
[----:B---3--:R-:W-:Y:S05]  /*18750*/  @!P0 BRA `(.L_x_9920) ;  /* 0x0000005400bc8947 */ /* 0x008fea0003800000 */
.L_x_10108:
[----:B------:R-:W-:Y:S05]  /*18760*/  BSYNC B1 ;  /* 0x0000000000017941 */ /* 0x000fea0003800000 */
.L_x_9919:
[----:B------:R-:W4:Y:S01]  /*18770*/  LDL R2, [R1] ;  /* 0x0000000001027983 */ /* 0x000f220000100800 */
[----:B------:R-:W-:Y:S01]  /*18780*/  ULDC.64 UR4, c[0x0][0x328] ;  /* 0x0000ca0000047ab9 */ /* 0x000fe20000000a00 */
[----:B------:R-:W-:Y:S01]  /*18790*/  ULDC.64 UR6, c[0x0][0x318] ;  /* 0x0000c60000067ab9 */ /* 0x000fe20000000a00 */
[----:B------:R-:W-:-:S04]  /*187a0*/  IMAD R17, R17, UR4, RZ ;  /* 0x0000000411117c24 */ /* 0x000fc8000f8e02ff */
[----:B------:R-:W-:Y:S01]  /*187b0*/  IMAD R17, R6, UR5, R17 ;  /* 0x0000000506117c24 */ /* 0x000fe2000f8e0211 */
[C---:B----4-:R-:W-:Y:S02]  /*187c0*/  LOP3.LUT P5, RZ, R2.reuse, 0x10, RZ, 0xc0, !PT ;  /* 0x0000001002ff7812 */ /* 0x050fe400078ac0ff */
[C---:B------:R-:W-:Y:S02]  /*187d0*/  LOP3.LUT P4, RZ, R2.reuse, 0x8, RZ, 0xc0, !PT ;  /* 0x0000000802ff7812 */ /* 0x040fe4000788c0ff */
[C---:B------:R-:W-:Y:S02]  /*187e0*/  LOP3.LUT P3, RZ, R2.reuse, 0x4, RZ, 0xc0, !PT ;  /* 0x0000000402ff7812 */ /* 0x040fe4000786c0ff */
[----:B------:R-:W-:Y:S01]  /*187f0*/  LOP3.LUT P1, RZ, R2, 0x2, RZ, 0xc0, !PT ;  /* 0x0000000202ff7812 */ /* 0x000fe2000782c0ff */
        /* <DEDUP_REMOVED lines=16> */
[----:B------:R-:W-:-:S03]  /*18900*/  IMAD R5, R5, 0x2, R22 ;  /* 0x0000000205057824 */ /* 0x000fc600078e0216 */
[----:B------:R-:W5:Y:S04]  /*18910*/  SHFL.IDX PT, R3, R7, RZ, 0x181f ;  /* 0x00181fff07037589 */ /* 0x000f6800000e0000 */
[----:B-1----:R-:W-:Y:S01]  /*18920*/  SHFL.IDX PT, R8, R7, 0x1, 0x181f ;  /* 0x00381f0007087f89 */ /* 0x002fe200000e0000 */
[----:B----4-:R-:W-:-:S03]  /*18930*/  IADD3 R2, P0, R14, R0, RZ ;  /* 0x000000000e027210 */ /* 0x010fc60007f1e0ff */
[----:B------:R-:W1:Y:S02]  /*18940*/  SHFL.IDX PT, R14, R6, 0x1, 0x181f ;  /* 0x00381f00060e7f89 */ /* 0x000e6400000e0000 */
[----:B-----5:R-:W-:-:S05]  /*18950*/  IMAD.X R3, RZ, RZ, R3, P0 ;  /* 0x000000ffff037224 */ /* 0x020fca00000e0603 */
[----:B------:R-:W-:Y:S04]  /*18960*/  LDGSTS.E.BYPASS.LTC128B.128 [R5+0x400], desc[UR40][R2.64], !P5 ;  /* 0x0040000002057fae */ /* 0x000fe8000e901d68 */
[----:B------:R-:W-:Y:S04]  /*18970*/  LDGSTS.E.BYPASS.LTC128B.128 [R5+0x3400], desc[UR40][R2.64+0x80], !P4 ;  /* 0x0340008002057fae */ /* 0x000fe8000e101d68 */
[----:B------:R-:W-:Y:S04]  /*18980*/  LDGSTS.E.BYPASS.LTC128B.128 [R5+0x6400], desc[UR40][R2.64+0x100], !P3 ;  /* 0x0640010002057fae */ /* 0x000fe8000d901d68 */
[----:B------:R1:W-:Y:S02]  /*18990*/  LDGSTS.E.BYPASS.LTC128B.128 [R5+0x9400], desc[UR40][R2.64+0x180], !P1 ;  /* 0x0940018002057fae */ /* 0x0003e4000c901d68 */
[----:B-1----:R-:W-:-:S02]  /*189a0*/  IADD3 R2, P0, R14, R0, RZ ;  /* 0x000000000e027210 */ /* 0x002fc40007f1e0ff */
[----:B------:R-:W1:Y:S03]  /*189b0*/  SHFL.IDX PT, R14, R6, 0x2, 0x181f ;  /* 0x00581f00060e7f89 */ /* 0x000e6600000e0000 */
[----:B------:R-:W-:Y:S02]  /*189c0*/  IMAD.X R3, RZ, RZ, R8, P0 ;  /* 0x000000ffff037224 */ /* 0x000fe400000e0608 */
[----:B------:R-:W4:Y:S04]  /*189d0*/  SHFL.IDX PT, R8, R7, 0x2, 0x181f ;  /* 0x00581f0007087f89 */ /* 0x000f2800000e0000 */
[----:B------:R-:W-:Y:S04]  /*189e0*/  LDGSTS.E.BYPASS.LTC128B.128 [R5+0xc00], desc[UR40][R2.64], !P5 ;  /* 0x00c0000002057fae */ /* 0x000fe8000e901d68 */
[----:B------:R-:W-:Y:S04]  /*189f0*/  LDGSTS.E.BYPASS.LTC128B.128 [R5+0x3c00], desc[UR40][R2.64+0x80], !P4 ;  /* 0x03c0008002057fae */ /* 0x000fe8000e101d68 */
[----:B------:R-:W-:Y:S04]  /*18a00*/  LDGSTS.E.BYPASS.LTC128B.128 [R5+0x6c00], desc[UR40][R2.64+0x100], !P3 ;  /* 0x06c0010002057fae */ /* 0x000fe8000d901d68 */
[----:B------:R1:W-:Y:S02]  /*18a10*/  LDGSTS.E.BYPASS.LTC128B.128 [R5+0x9c00], desc[UR40][R2.64+0x180], !P1 ;  /* 0x09c0018002057fae */ /* 0x0003e4000c901d68 */
[----:B-1----:R-:W-:-:S02]  /*18a20*/  IADD3 R2, P0, R14, R0, RZ ;  /* 0x000000000e027210 */ /* 0x002fc40007f1e0ff */
[----:B------:R-:W1:Y:S03]  /*18a30*/  SHFL.IDX PT, R14, R6, 0x3, 0x181f ;  /* 0x00781f00060e7f89 */ /* 0x000e6600000e0000 */
[----:B----4-:R-:W-:Y:S02]  /*18a40*/  IMAD.X R3, RZ, RZ, R8, P0 ;  /* 0x000000ffff037224 */ /* 0x010fe400000e0608 */
        /* <DEDUP_REMOVED lines=14> */
[----:B------:R1:W0:Y:S03]  /*18b30*/  SHFL.IDX PT, R14, R6, 0x5, 0x181f ;  /* 0x00b81f00060e7f89 */ /* 0x00022600000e0000 */
[----:B----4-:R-:W-:Y:S02]  /*18b40*/  IMAD.X R3, RZ, RZ, R8, P0 ;  /* 0x000000ffff037224 */ /* 0x010fe400000e0608 */
[----:B------:R1:W4:Y:S04]  /*18b50*/  SHFL.IDX PT, R8, R7, 0x5, 0x181f ;  /* 0x00b81f0007087f89 */ /* 0x00032800000e0000 */
[----:B------:R1:W-:Y:S04]  /*18b60*/  LDGSTS.E.BYPASS.LTC128B.128 [R5+0x2400], desc[UR40][R2.64], !P5 ;  /* 0x0240000002057fae */ /* 0x0003e8000e901d68 */
[----:B------:R1:W-:Y:S04]  /*18b70*/  LDGSTS.E.BYPASS.LTC128B.128 [R5+0x5400], desc[UR40][R2.64+0x80], !P4 ;  /* 0x0540008002057fae */ /* 0x0003e8000e101d68 */
[----:B------:R1:W-:Y:S04]  /*18b80*/  LDGSTS.E.BYPASS.LTC128B.128 [R5+0x8400], desc[UR40][R2.64+0x100], !P3 ;  /* 0x0840010002057fae */ /* 0x0003e8000d901d68 */
[----:B------:R1:W-:Y:S02]  /*18b90*/  LDGSTS.E.BYPASS.LTC128B.128 [R5+0xb400], desc[UR40][R2.64+0x180], !P1 ;  /* 0x0b40018002057fae */ /* 0x0003e4000c901d68 */
.L_x_10122:
[----:B01----:R-:W-:-:S04]  /*18ba0*/  IADD3 R2, P0, R14, R0, RZ ;  /* 0x000000000e027210 */ /* 0x003fc80007f1e0ff */
[----:B----4-:R-:W-:Y:S02]  /*18bb0*/  IADD3.X R3, RZ, R8, RZ, P0, !PT ;  /* 0x00000008ff037210 */ /* 0x010fe400007fe4ff */
[----:B------:R-:W-:-:S03]  /*18bc0*/  PLOP3.LUT P0, PT, PT, PT, PT, 0x80, 0x0 ;  /* 0x000000000000781c */ /* 0x000fc60003f0f070 */
        /* <DEDUP_REMOVED lines=8> */
.L_x_9922:
        /* <DEDUP_REMOVED lines=11> */
.L_x_9923:
[----:B------:R0:W-:Y:S01]  /*18d00*/  SYNCS.ARRIVE.TRANS64.A1T0 RZ, [R4+URZ+0x22850], RZ ;  /* 0x022850ff04ff79a7 */ /* 0x0001e2000810003f */
[----:B------:R-:W-:Y:S05]  /*18d10*/  @P2 BRA `(.L_x_9924) ;  /* 0xfffffff000982947 */ /* 0x000fea000383ffff */
.L_x_9911:
[----:B------:R-:W-:Y:S05]  /*18d20*/  BSYNC B0 ;  /* 0x0000000000007941 */ /* 0x000fea0003800000 */
.L_x_9910:
[----:B------:R-:W1:Y:S01]  /*18d30*/  S2R R2, SR_TID.X ;  /* 0x0000000000027919 */ /* 0x000e620000002100 */
[----:B------:R-:W-:Y:S01]  /*18d40*/  VIADD R24, R24, 0x1 ;  /* 0x0000000118187836 */ /* 0x000fe20000000000 */
[----:B------:R-:W-:Y:S04]  /*18d50*/  BSSY B0, `(.L_x_9925) ;  /* 0x0000013000007945 */ /* 0x000fe80003800000 */
[----:B------:R-:W-:-:S04]  /*18d60*/  ISETP.NE.AND P0, PT, R24, 0x2, PT ;  /* 0x000000021800780c */ /* 0x000fc80003f05270 */
[----:B------:R-:W-:-:S04]  /*18d70*/  SEL R0, RZ, 0x1, P0 ;  /* 0x00000001ff007807 */ /* 0x000fc80000000000 */
[----:B------:R-:W-:Y:S02]  /*18d80*/  LOP3.LUT R25, R25, R0, RZ, 0x3c, !PT ;  /* 0x0000000019197212 */ /* 0x000fe400078e3cff */
[----:B-1----:R-:W-:-:S04]  /*18d90*/  LOP3.LUT R2, R2, 0x7f, RZ, 0xc0, !PT ;  /* 0x0000007f02027812 */ /* 0x002fc800078ec0ff */
[----:B------:R-:W-:-:S13]  /*18da0*/  ISETP.NE.AND P1, PT, R2, RZ, PT ;  /* 0x000000ff0200720c */ /* 0x000fda0003f25270 */
[----:B------:R-:W-:Y:S05]  /*18db0*/  @P1 BRA `(.L_x_9926) ;  /* 0x0000000000301947 */ /* 0x000fea0003800000 */
[----:B------:R-:W1:Y:S01]  /*18dc0*/  S2R R5, SR_LANEID ;  /* 0x0000000000057919 */ /* 0x000e620000000000 */
[----:B------:R-:W-:Y:S01]  /*18dd0*/  VOTEU.ANY UR4, UPT, PT ;  /* 0x0000000000047886 */ /* 0x000fe200038e0100 */
[----:B------:R-:W4:Y:S01]  /*18de0*/  LDC.64 R2, c[0x0][0xc60] ;  /* 0x00031800ff027b82 */ /* 0x000f220000000a00 */
[----:B------:R-:W1:Y:S02]  /*18df0*/  FLO.U32 R0, UR4 ;  /* 0x0000000400007d00 */ /* 0x000e6400080e0000 */
[----:B-1----:R-:W-:-:S06]  /*18e00*/  ISETP.EQ.U32.AND P1, PT, R0, R5, PT ;  /* 0x000000050000720c */ /* 0x002fcc0003f22070 */
[----:B------:R-:W4:Y:S07]  /*18e10*/  POPC R5, UR4 ;  /* 0x0000000400057d09 */ /* 0x000f2e0008000000 */
[----:B----4-:R-:W4:Y:S01]  /*18e20*/  @P1 ATOMG.E.ADD.STRONG.GPU PT, R3, desc[UR40][R2.64], R5 ;  /* 0x00000005020319a8 */ /* 0x010f2200081ee1e8 */
[----:B0-23--:R-:W0:Y:S02]  /*18e30*/  S2R R4, SR_LTMASK ;  /* 0x0000000000047919 */ /* 0x00de240000003900 */
[----:B0-----:R-:W-:-:S04]  /*18e40*/  LOP3.LUT R4, R4, UR4, RZ, 0xc0, !PT ;  /* 0x0000000404047c12 */ /* 0x001fc8000f8ec0ff */
[----:B------:R-:W0:Y:S01]  /*18e50*/  POPC R7, R4 ;  /* 0x0000000400077309 */ /* 0x000e220000000000 */
[----:B----4-:R-:W0:Y:S02]  /*18e60*/  SHFL.IDX PT, R0, R3, R0, 0x1f ;  /* 0x00001f0003007589 */ /* 0x010e2400000e0000 */
[----:B0-----:R-:W-:-:S07]  /*18e70*/  IADD3 R16, R0, UR36, R7 ;  /* 0x0000002400107c10 */ /* 0x001fce000fffe007 */
.L_x_9926:
[----:B------:R-:W-:Y:S05]  /*18e80*/  BSYNC B0 ;  /* 0x0000000000007941 */ /* 0x000fea0003800000 */
.L_x_9925:
[----:B------:R-:W-:-:S07]  /*18e90*/  SEL R24, R24, RZ, P0 ;  /* 0x000000ff18187207 */ /* 0x000fce0000000000 */
.L_x_9885:
[----:B------:R-:W-:Y:S05]  /*18ea0*/  BSYNC B7 ;  /* 0x0000000000077941 */ /* 0x000fea0003800000 */
.L_x_9883:
[----:B------:R-:W4:Y:S02]  /*18eb0*/  LDL R0, [R1] ;  /* 0x0000000001007983 */ /* 0x000f240000100800 */
[----:B----4-:R-:W-:-:S13]  /*18ec0*/  LOP3.LUT P0, RZ, R0, 0x80, RZ, 0xc0, !PT ;  /* 0x0000008000ff7812 */ /* 0x010fda000780c0ff */
[----:B------:R-:W-:Y:S05]  /*18ed0*/  @!P0 BRA `(.L_x_9927) ;  /* 0x0000000000248947 */ /* 0x000fea0003800000 */
[----:B------:R-:W-:Y:S05]  /*18ee0*/  WARPSYNC.ALL ;  /* 0x0000000000007948 */ /* 0x000fea0003800000 */
[----:B------:R-:W1:Y:S08]  /*18ef0*/  S2UR UR5, SR_CgaCtaId ;  /* 0x00000000000579c3 */ /* 0x000e700000008800 */
[----:B------:R-:W-:Y:S06]  /*18f00*/  BAR.SYNC.DEFER_BLOCKING 0x5, 0x180 ;  /* 0x0146000000007b1d */ /* 0x000fec0000010000 */
[----:B------:R-:W-:-:S02]  /*18f10*/  UMOV UR4, 0x400 ;  /* 0x0000040000047882 */ /* 0x000fc40000000000 */
[----:B-1----:R-:W-:-:S06]  /*18f20*/  ULEA UR4, UR5, UR4, 0x18 ;  /* 0x0000000405047291 */ /* 0x002fcc000f8ec03f */
[----:B0-----:R-:W-:-:S05]  /*18f30*/  IMAD.U32 R22, RZ, RZ, UR4 ;  /* 0x00000004ff167e24 */ /* 0x001fca000f8e00ff */
[----:B------:R4:W0:Y:S01]  /*18f40*/  LDS.128 R16, [R22+0x228d0] ;  /* 0x0228d00016107984 */ /* 0x0008220000000c00 */
[----:B------:R-:W-:Y:S06]  /*18f50*/  BAR.ARV 0x4, 0x180 ;  /* 0x0106000000007b1d */ /* 0x000fec0000002000 */
[----:B------:R-:W-:Y:S05]  /*18f60*/  BRA `(.L_x_9928) ;  /* 0x0000000800d07947 */ /* 0x000fea0003800000 */
.L_x_9927:
[----:B------:R-:W1:Y:S01]  /*18f70*/  S2R R9, SR_TID.X ;  /* 0x0000000000097919 */ /* 0x000e620000002100 */
[----:B------:R-:W-:Y:S01]  /*18f80*/  UMOV UR4, 0xffffffff ;  /* 0xffffffff00047882 */ /* 0x000fe20000000000 */
[----:B-1----:R-:W-:-:S04]  /*18f90*/  LOP3.LUT R9, R9, 0x1f, RZ, 0xc0, !PT ;  /* 0x0000001f09097812 */ /* 0x002fc800078ec0ff */
[----:B------:R-:W-:Y:S01]  /*18fa0*/  ISETP.NE.AND P0, PT, R9, 0x1f, PT ;  /* 0x0000001f0900780c */ /* 0x000fe20003f05270 */
[----:B------:R-:W-:-:S12]  /*18fb0*/  BRA.DIV UR4, `(.L_x_9929) ;  /* 0x0000005604807947 */ /* 0x000fd8000b800000 */
[----:B------:R-:W-:Y:S01]  /*18fc0*/  IMAD.IADD R7, R19, 0x1, R9 ;  /* 0x0000000113077824 */ /* 0x000fe200078e0209 */
[----:B------:R-:W-:-:S04]  /*18fd0*/  ULDC UR4, c[0x0][0xc3c] ;  /* 0x00030f0000047ab9 */ /* 0x000fc80000000800 */
[----:B------:R-:W-:-:S13]  /*18fe0*/  ISETP.GE.OR P1, PT, R7, UR4, !P0 ;  /* 0x0000000407007c0c */ /* 0x000fda000c726670 */
[----:B0-----:R-:W0:Y:S08]  /*18ff0*/  @!P1 LDC.64 R2, c[0x0][0xc80] ;  /* 0x00032000ff029b82 */ /* 0x001e300000000a00 */
[----:B--23--:R-:W1:Y:S01]  /*19000*/  @!P1 LDC.64 R4, c[0x0][0xc78] ;  /* 0x00031e00ff049b82 */ /* 0x00ce620000000a00 */
        /* <DEDUP_REMOVED lines=11> */
[----:B------:R0:W-:Y:S02]  /*190c0*/  SHFL.IDX PT, R6, R16, 0x1, 0x1f ;  /* 0x00201f0010067f89 */ /* 0x0001e400000e0000 */
[----:B0-----:R-:W-:Y:S01]  /*190d0*/  MOV R16, RZ ;  /* 0x000000ff00107202 */ /* 0x001fe20000000f00 */
[----:B--2---:R-:W-:-:S02]  /*190e0*/  @!P1 IMAD.MOV.U32 R7, RZ, RZ, R8 ;  /* 0x000000ffff079224 */ /* 0x004fc400078e0008 */
[----:B---3--:R-:W-:Y:S01]  /*190f0*/  @!P1 IMAD.MOV.U32 R4, RZ, RZ, R5 ;  /* 0x000000ffff049224 */ /* 0x008fe200078e0005 */
        /* <DEDUP_REMOVED lines=18> */
.L_x_10132:
[----:B------:R-:W-:Y:S02]  /*19220*/  ULDC UR4, c[0x0][0xc38] ;  /* 0x00030e0000047ab9 */ /* 0x000fe40000000800 */
[----:B------:R-:W-:-:S04]  /*19230*/  IMAD.U32 R5, RZ, RZ, UR4 ;  /* 0x00000004ff057e24 */ /* 0x000fc8000f8e00ff */
[----:B-1----:R-:W-:-:S04]  /*19240*/  IMAD R9, R14, R5, RZ ;  /* 0x000000050e097224 */ /* 0x002fc800078e02ff */
[----:B------:R-:W-:-:S05]  /*19250*/  IMAD.IADD R6, R6, 0x1, R9 ;  /* 0x0000000106067824 */ /* 0x000fca00078e0209 */
[----:B------:R-:W-:-:S13]  /*19260*/  ISETP.GT.AND P6, PT, R6, R0, PT ;  /* 0x000000000600720c */ /* 0x000fda0003fc4270 */
[----:B------:R-:W-:Y:S05]  /*19270*/  @P6 BRA `(.L_x_9930) ;  /* 0x0000000000a46947 */ /* 0x000fea0003800000 */
.L_x_9933:
        /* <DEDUP_REMOVED lines=35> */
.L_x_10140:
[----:B------:R-:W-:Y:S02]  /*194b0*/  ULDC UR4, c[0x0][0xc38] ;  /* 0x00030e0000047ab9 */ /* 0x000fe40000000800 */
[----:B------:R-:W-:-:S04]  /*194c0*/  IMAD.U32 R5, RZ, RZ, UR4 ;  /* 0x00000004ff057e24 */ /* 0x000fc8000f8e00ff */
[----:B-1----:R-:W-:-:S05]  /*194d0*/  IMAD R9, R14, R5, RZ ;  /* 0x000000050e097224 */ /* 0x002fca00078e02ff */
[----:B------:R-:W-:-:S04]  /*194e0*/  IADD3 R6, R9, R6, RZ ;  /* 0x0000000609067210 */ /* 0x000fc80007ffe0ff */
[----:B------:R-:W-:-:S13]  /*194f0*/  ISETP.GT.AND P6, PT, R6, R0, PT ;  /* 0x000000000600720c */ /* 0x000fda0003fc4270 */
[----:B------:R-:W-:Y:S05]  /*19500*/  @!P6 BRA `(.L_x_9933) ;  /* 0xfffffffc005ce947 */ /* 0x000fea000383ffff */
.L_x_9930:
        /* <DEDUP_REMOVED lines=9> */
.L_x_10145:
[----:B------:R-:W-:-:S13]  /*195a0*/  ISETP.NE.AND P0, PT, R8, RZ, PT ;  /* 0x000000ff0800720c */ /* 0x000fda0003f05270 */
[----:B------:R-:W-:Y:S05]  /*195b0*/  @!P0 BRA `(.L_x_9935) ;  /* 0x0000000000108947 */ /* 0x000fea0003800000 */
[----:B------:R-:W-:Y:S01]  /*195c0*/  UMOV UR4, 0xffffffff ;  /* 0xffffffff00047882 */ /* 0x000fe20000000000 */
[----:B------:R-:W-:Y:S02]  /*195d0*/  VIADD R12, R6, 0xffffffff ;  /* 0xffffffff060c7836 */ /* 0x000fe40000000000 */
[----:B------:R-:W-:Y:S05]  /*195e0*/  BRA.DIV UR4, `(.L_x_9936) ;  /* 0x0000005a04447947 */ /* 0x000fea000b800000 */
[----:B------:R4:W0:Y:S02]  /*195f0*/  SHFL.IDX PT, R16, R3, R12, 0x1f ;  /* 0x00001f0c03107589 */ /* 0x00082400000e0000 */
.L_x_9935:
        /* <DEDUP_REMOVED lines=32> */
[----:B------:R-:W-:Y:S02]  /*19800*/  ISETP.GE.AND P2, PT, R2, RZ, PT ;  /* 0x000000ff0200720c */ /* 0x000fe40003f46270 */
[----:B------:R-:W-:Y:S02]  /*19810*/  @P0 IADD3 R9, R9, 0x1, RZ ;  /* 0x0000000109090810 */ /* 0x000fe40007ffe0ff */
[----:B------:R-:W-:-:S05]  /*19820*/  IABS R2, R4 ;  /* 0x0000000400027213 */ /* 0x000fca0000000000 */
[----:B------:R-:W-:-:S04]  /*19830*/  IMAD.MOV R2, RZ, RZ, -R2 ;  /* 0x000000ffff027224 */ /* 0x000fc800078e0a02 */
        /* <DEDUP_REMOVED lines=22> */
.L_x_9931:
[----:B------:R-:W-:Y:S01]  /*199a0*/  UMOV UR4, URZ ;  /* 0x0000003f00047c82 */ /* 0x000fe20008000000 */
[----:B------:R-:W-:Y:S01]  /*199b0*/  UMOV UR5, URZ ;  /* 0x0000003f00057c82 */ /* 0x000fe20008000000 */
[----:B------:R-:W-:Y:S01]  /*199c0*/  ULDC UR6, c[0x0][0xc3c] ;  /* 0x00030f0000067ab9 */ /* 0x000fe20000000800 */
[----:B------:R-:W-:Y:S01]  /*199d0*/  IMAD.MOV.U32 R16, RZ, RZ, R0 ;  /* 0x000000ffff107224 */ /* 0x000fe200078e0000 */
[----:B------:R-:W-:Y:S01]  /*199e0*/  MOV R17, UR4 ;  /* 0x0000000400117c02 */ /* 0x000fe20008000f00 */
[----:B------:R-:W-:Y:S02]  /*199f0*/  IMAD.U32 R18, RZ, RZ, UR5 ;  /* 0x00000005ff127e24 */ /* 0x000fe4000f8e00ff */
[----:B------:R-:W-:-:S07]  /*19a00*/  IMAD.U32 R19, RZ, RZ, UR6 ;  /* 0x00000006ff137e24 */ /* 0x000fce000f8e00ff */
.L_x_9937:
        /* <DEDUP_REMOVED lines=10> */
.L_x_9928:
[----:B------:R-:W-:Y:S02]  /*19ab0*/  ULDC UR4, c[0x0][0xc3c] ;  /* 0x00030f0000047ab9 */ /* 0x000fe40000000800 */
[----:B0-----:R-:W-:-:S13]  /*19ac0*/  ISETP.GE.AND P0, PT, R19, UR4, PT ;  /* 0x0000000413007c0c */ /* 0x001fda000bf06270 */
[----:B------:R-:W-:Y:S05]  /*19ad0*/  @!P0 BRA `(.L_x_9938) ;  /* 0xffffffa000388947 */ /* 0x000fea000383ffff */
[----:B------:R-:W-:Y:S05]  /*19ae0*/  BSYNC B8 ;  /* 0x0000000000087941 */ /* 0x000fea0003800000 */
.L_x_9837:
[----:B------:R-:W5:Y:S01]  /*19af0*/  LDL.LU R0, [R1+0x24] ;  /* 0x0000240001007983 */ /* 0x000f620000300800 */
[----:B------:R-:W-:Y:S01]  /*19b00*/  BSSY B0, `(.L_x_9939) ;  /* 0x000000b000007945 */ /* 0x000fe20003800000 */
[----:B------:R-:W1:Y:S01]  /*19b10*/  S2R R5, SR_CgaCtaId ;  /* 0x0000000000057919 */ /* 0x000e620000008800 */
[----:B-----5:R-:W-:-:S05]  /*19b20*/  VIADD R0, R0, 0x1 ;  /* 0x0000000100007836 */ /* 0x020fca0000000000 */
[----:B--2---:R-:W-:-:S04]  /*19b30*/  LEA.HI R2, R0, R0, RZ, 0x1 ;  /* 0x0000000000027211 */ /* 0x004fc800078f08ff */
[----:B0-----:R-:W-:Y:S02]  /*19b40*/  LOP3.LUT R3, R2, 0xfffffffe, RZ, 0xc0, !PT ;  /* 0xfffffffe02037812 */ /* 0x001fe400078ec0ff */
[----:B------:R-:W-:-:S03]  /*19b50*/  MOV R2, 0x400 ;  /* 0x0000040000027802 */ /* 0x000fc60000000f00 */
[----:B------:R-:W-:Y:S01]  /*19b60*/  IMAD.IADD R0, R0, 0x1, -R3 ;  /* 0x0000000100007824 */ /* 0x000fe200078e0a03 */
[----:B-1----:R-:W-:-:S04]  /*19b70*/  LEA R5, R5, R2, 0x18 ;  /* 0x0000000205057211 */ /* 0x002fc800078ec0ff */
[----:B------:R-:W-:-:S04]  /*19b80*/  SHF.L.U32 R0, R0, 0x1f, RZ ;  /* 0x0000001f00007819 */ /* 0x000fc800000006ff */
[----:B------:R-:W0:Y:S02]  /*19b90*/  SYNCS.PHASECHK.TRANS64.TRYWAIT P0, [R5+URZ+0x22820], R0 ;  /* 0x02282000050075a7 */ /* 0x000e24000800017f */
[----:B0-----:R-:W-:Y:S05]  /*19ba0*/  @!P0 BRA `(.L_x_9940) ;  /* 0x0000005000fc8947 */ /* 0x001fea0003800000 */
.L_x_10148:
[----:B------:R-:W-:Y:S05]  /*19bb0*/  BSYNC B0 ;  /* 0x0000000000007941 */ /* 0x000fea0003800000 */
.L_x_9939:
[----:B------:R-:W-:-:S03]  /*19bc0*/  UMOV UR4, 0xffffffff ;  /* 0xffffffff00047882 */ /* 0x000fc60000000000 */
[----:B------:R-:W-:Y:S05]  /*19bd0*/  BRA.DIV UR4, `(.L_x_9941) ;  /* 0x0000005604047947 */ /* 0x000fea000b800000 */
[----:B0-----:R-:W0:Y:S02]  /*19be0*/  S2R R0, SR_TID.X ;  /* 0x0000000000007919 */ /* 0x001e240000002100 */
[----:B0-----:R-:W-:-:S04]  /*19bf0*/  SHF.R.U32.HI R0, RZ, 0x5, R0 ;  /* 0x00000005ff007819 */ /* 0x001fc80000011600 */
[----:B------:R-:W-:-:S05]  /*19c00*/  LOP3.LUT R0, R0, 0x3, RZ, 0xc0, !PT ;  /* 0x0000000300007812 */ /* 0x000fca00078ec0ff */
[----:B------:R0:W1:Y:S02]  /*19c10*/  SHFL.IDX PT, R14, R0, RZ, 0x1f ;  /* 0x00001fff000e7589 */ /* 0x00006400000e0000 */
.L_x_10151:
[----:B-1----:R-:W-:-:S13]  /*19c20*/  ISETP.NE.AND P0, PT, R14, RZ, PT ;  /* 0x000000ff0e00720c */ /* 0x002fda0003f05270 */
[----:B------:R-:W-:Y:S05]  /*19c30*/  @P0 BRA `(.L_x_9673) ;  /* 0x0000000000840947 */ /* 0x000fea0003800000 */
[----:B------:R-:W-:-:S03]  /*19c40*/  UMOV UR4, 0xffffffff ;  /* 0xffffffff00047882 */ /* 0x000fc60000000000 */
[----:B------:R-:W-:Y:S05]  /*19c50*/  BRA.DIV UR4, `(.L_x_9942) ;  /* 0x0000005604187947 */ /* 0x000fea000b800000 */
[----:B------:R-:W-:-:S13]  /*19c60*/  ELECT P6, URZ, PT ;  /* 0x00000000003f782f */ /* 0x000fda00038c0000 */
.L_x_10154:
[----:B------:R-:W-:Y:S05]  /*19c70*/  @!P6 BRA `(.L_x_9673) ;  /* 0x000000000074e947 */ /* 0x000fea0003800000 */
[----:B------:R-:W-:-:S04]  /*19c80*/  LOP3.LUT R37, R37, 0x2, RZ, 0xfc, !PT ;  /* 0x0000000225257812 */ /* 0x000fc800078efcff */
[----:B------:R-:W-:-:S13]  /*19c90*/  ISETP.NE.AND P0, PT, R37, 0x3, PT ;  /* 0x000000032500780c */ /* 0x000fda0003f05270 */
[----:B------:R-:W-:Y:S05]  /*19ca0*/  @!P0 BRA `(.L_x_9943) ;  /* 0x0000000000048947 */ /* 0x000fea0003800000 */
[----:B------:R-:W-:Y:S01]  /*19cb0*/  BPT.TRAP 0x1 ;  /* 0x000000040000795c */ /* 0x000fe20000300000 */
.L_x_9943:
[C---:B------:R-:W-:Y:S01]  /*19cc0*/  IMAD R3, R24.reuse, 0x8, R5 ;  /* 0x0000000818037824 */ /* 0x040fe200078e0205 */
[----:B------:R-:W-:Y:S01]  /*19cd0*/  SHF.L.U32 R2, R25, 0x1f, RZ ;  /* 0x0000001f19027819 */ /* 0x000fe200000006ff */
[----:B------:R-:W-:-:S03]  /*19ce0*/  VIADD R24, R24, 0x1 ;  /* 0x0000000118187836 */ /* 0x000fc60000000000 */
[----:B------:R-:W1:Y:S02]  /*19cf0*/  SYNCS.PHASECHK.TRANS64.TRYWAIT P1, [R3+URZ+0x22840], R2 ;  /* 0x02284002030075a7 */ /* 0x000e64000802017f */
[----:B------:R-:W-:-:S04]  /*19d00*/  ISETP.NE.AND P2, PT, R24, 0x2, PT ;  /* 0x000000021800780c */ /* 0x000fc80003f45270 */
[----:B0-----:R-:W-:Y:S01]  /*19d10*/  SEL R0, RZ, 0x1, P2 ;  /* 0x00000001ff007807 */ /* 0x001fe20001000000 */
[----:B-1----:R-:W-:Y:S08]  /*19d20*/  @!P1 BRA `(.L_x_9944) ;  /* 0x0000005400049947 */ /* 0x002ff00003800000 */
.L_x_10155:
[----:B------:R-:W-:Y:S02]  /*19d30*/  SEL R24, R24, RZ, P2 ;  /* 0x000000ff18187207 */ /* 0x000fe40001000000 */
[----:B------:R-:W-:Y:S01]  /*19d40*/  LOP3.LUT R0, R25, R0, RZ, 0x3c, !PT ;  /* 0x0000000019007212 */ /* 0x000fe200078e3cff */
[----:B------:R-:W-:Y:S06]  /*19d50*/  @!P0 BRA `(.L_x_9945) ;  /* 0x0000000000048947 */ /* 0x000fec0003800000 */
[----:B------:R-:W-:Y:S01]  /*19d60*/  BPT.TRAP 0x1 ;  /* 0x000000040000795c */ /* 0x000fe20000300000 */
.L_x_9945:
[----:B------:R-:W-:Y:S01]  /*19d70*/  IMAD R5, R24, 0x8, R5 ;  /* 0x0000000818057824 */ /* 0x000fe200078e0205 */
[----:B------:R-:W-:-:S04]  /*19d80*/  SHF.L.U32 R0, R0, 0x1f, RZ ;  /* 0x0000001f00007819 */ /* 0x000fc800000006ff */
[----:B------:R-:W1:Y:S02]  /*19d90*/  SYNCS.PHASECHK.TRANS64.TRYWAIT P1, [R5+URZ+0x22840], R0 ;  /* 0x02284000050075a7 */ /* 0x000e64000802017f */
[----:B-1----:R-:W-:Y:S05]  /*19da0*/  @!P1 BRA `(.L_x_9946) ;  /* 0x0000005000f89947 */ /* 0x002fea0003800000 */
.L_x_10156:
[----:B------:R-:W-:Y:S05]  /*19db0*/  @!P0 BRA `(.L_x_9947) ;  /* 0x0000000000048947 */ /* 0x000fea0003800000 */
[----:B------:R-:W-:Y:S01]  /*19dc0*/  BPT.TRAP 0x1 ;  /* 0x000000040000795c */ /* 0x000fe20000300000 */
.L_x_9947:
[----:B------:R-:W2:Y:S02]  /*19dd0*/  SYNCS.PHASECHK.TRANS64.TRYWAIT P1, [R3+URZ+0x22860], R2 ;  /* 0x02286002030075a7 */ /* 0x000ea4000802017f */
[----:B--2---:R-:W-:Y:S05]  /*19de0*/  @!P1 BRA `(.L_x_9948) ;  /* 0x0000005000fc9947 */ /* 0x004fea0003800000 */
.L_x_10157:
[----:B------:R-:W-:Y:S05]  /*19df0*/  @!P0 BRA `(.L_x_9949) ;  /* 0x0000000000048947 */ /* 0x000fea0003800000 */
[----:B------:R-:W-:Y:S01]  /*19e00*/  BPT.TRAP 0x1 ;  /* 0x000000040000795c */ /* 0x000fe20000300000 */
.L_x_9949:
[----:B------:R0:W0:Y:S02]  /*19e10*/  SYNCS.PHASECHK.TRANS64.TRYWAIT P0, [R5+URZ+0x22860], R0 ;  /* 0x02286000050075a7 */ /* 0x000024000800017f */
[----:B0-----:R-:W-:Y:S05]  /*19e20*/  @!P0 NANOSLEEP.SYNCS 0x989680 ;  /* 0x009896800000895d */ /* 0x001fea0003900000 */
[----:B------:R-:W0:Y:S02]  /*19e30*/  @!P0 SYNCS.PHASECHK.TRANS64 P0, [R5+URZ+0x22860], R0 ;  /* 0x02286000050085a7 */ /* 0x000e24000800007f */
[----:B0-----:R-:W-:Y:S05]  /*19e40*/  @!P0 BRA `(.L_x_9949) ;  /* 0xfffffffc00f08947 */ /* 0x001fea000383ffff */
.L_x_9673:
[----:B------:R-:W-:Y:S05]  /*19e50*/  BSYNC B9 ;  /* 0x0000000000097941 */ /* 0x000fea0003800000 */
.L_x_9670:
[----:B------:R-:W-:Y:S05]  /*19e60*/  EXIT ;  /* 0x000000000000794d */ /* 0x000fea0003800000 */
.L_x_9693:
[----:B0-----:R0:W1:Y:S02]  /*19e70*/  SYNCS.PHASECHK.TRANS64.TRYWAIT P5, [R87+URZ+0x22890], R93 ;  /* 0x0228905d570075a7 */ /* 0x00106400080a017f */
[----:B-1----:R-:W-:Y:S05]  /*19e80*/  @!P5 NANOSLEEP.SYNCS 0x989680 ;  /* 0x009896800000d95d */ /* 0x002fea0003900000 */
[----:B------:R-:W1:Y:S02]  /*19e90*/  @!P5 SYNCS.PHASECHK.TRANS64 P5, [R87+URZ+0x22890], R93 ;  /* 0x0228905d5700d5a7 */ /* 0x000e6400080a007f */
[----:B-1----:R-:W-:Y:S05]  /*19ea0*/  @!P5 BRA `(.L_x_9693) ;  /* 0xfffffffc00f0d947 */ /* 0x002fea000383ffff */
[----:B------:R-:W-:Y:S05]  /*19eb0*/  BRA `(.L_x_9950) ;  /* 0xfffffe9800247947 */ /* 0x000fea000383ffff */
.L_x_9694:
        /* <DEDUP_REMOVED lines=8> */
.L_x_9952:
[----:B------:R-:W-:Y:S05]  /*19f40*/  BSYNC B1 ;  /* 0x0000000000017941 */ /* 0x000fea0003800000 */
.L_x_9951:
        /* <DEDUP_REMOVED lines=8> */
.L_x_9953:
[----:B------:R-:W-:Y:S05]  /*19fd0*/  BRA `(.L_x_9954) ;  /* 0xfffffe9400f07947 */ /* 0x000fea000383ffff */
.L_x_9703:
[----:B------:R-:W-:Y:S01]  /*19fe0*/  BSSY B1, `(.L_x_9955) ;  /* 0x0000008000017945 */ /* 0x000fe20003800000 */
[----:B----4-:R-:W-:Y:S02]  /*19ff0*/  IMAD.MOV.U32 R13, RZ, RZ, R97 ;  /* 0x000000ffff0d7224 */ /* 0x010fe400078e0061 */
[----:B------:R-:W-:Y:S02]  /*1a000*/  IMAD.MOV.U32 R12, RZ, RZ, 0x1 ;  /* 0x00000001ff0c7424 */ /* 0x000fe400078e00ff */
[----:B------:R-:W-:Y:S02]  /*1a010*/  IMAD.MOV.U32 R11, RZ, RZ, 0x1c1f ;  /* 0x00001c1fff0b7424 */ /* 0x000fe400078e00ff */
[----:B------:R-:W-:-:S07]  /*1a020*/  IMAD.MOV.U32 R15, RZ, RZ, -0x1 ;  /* 0xffffffffff0f7424 */ /* 0x000fce00078e00ff */
[----:B0123--:R-:W-:Y:S05]  /*1a030*/  WARPSYNC.COLLECTIVE R15, `(.L_x_9956) ;  /* 0x000000000f087348 */ /* 0x00ffea0003c00000 */
[----:B---3--:R3:W4:Y:S02]  /*1a040*/  SHFL.IDX P6, R14, R13, R12, R11 ;  /* 0x0000000c0d0e7389 */ /* 0x00872400000c000b */
[----:B01234-:R-:W-:Y:S01]  /*1a050*/  ENDCOLLECTIVE ;  /* 0x000000000000791b */ /* 0x01ffe20003800000 */
.L_x_9956:
[----:B------:R-:W-:Y:S05]  /*1a060*/  BSYNC B1 ;  /* 0x0000000000017941 */ /* 0x000fea0003800000 */
.L_x_9955:
        /* <DEDUP_REMOVED lines=8> */
.L_x_9957:
[----:B------:R-:W-:Y:S05]  /*1a0f0*/  BRA `(.L_x_9958) ;  /* 0xfffffe9c006c7947 */ /* 0x000fea000383ffff */
.L_x_9713:
[----:B-1----:R1:W2:Y:S02]  /*1a100*/  SYNCS.PHASECHK.TRANS64.TRYWAIT P4, [R87+URZ+0x22890], R93 ;  /* 0x0228905d570075a7 */ /* 0x0022a4000808017f */
[----:B--2---:R-:W-:Y:S05]  /*1a110*/  @!P4 NANOSLEEP.SYNCS 0x989680 ;  /* 0x009896800000c95d */ /* 0x004fea0003900000 */
[----:B------:R-:W2:Y:S02]  /*1a120*/  @!P4 SYNCS.PHASECHK.TRANS64 P4, [R87+URZ+0x22890], R93 ;  /* 0x0228905d5700c5a7 */ /* 0x000ea4000808007f */
[----:B--2---:R-:W-:Y:S05]  /*1a130*/  @!P4 BRA `(.L_x_9713) ;  /* 0xfffffffc00f0c947 */ /* 0x004fea000383ffff */
[----:B------:R-:W-:Y:S05]  /*1a140*/  BRA `(.L_x_9959) ;  /* 0xfffffea8002c7947 */ /* 0x000fea000383ffff */
.L_x_9714:
[----:B------:R-:W-:Y:S01]  /*1a150*/  BSSY B1, `(.L_x_9960) ;  /* 0x0000008000017945 */ /* 0x000fe20003800000 */
[----:B------:R-:W-:Y:S01]  /*1a160*/  MOV R13, R97 ;  /* 0x00000061000d7202 */ /* 0x000fe20000000f00 */
[----:B------:R-:W-:Y:S02]  /*1a170*/  IMAD.MOV.U32 R12, RZ, RZ, RZ ;  /* 0x000000ffff0c7224 */ /* 0x000fe400078e00ff */
[----:B------:R-:W-:Y:S02]  /*1a180*/  IMAD.MOV.U32 R11, RZ, RZ, 0x1c1f ;  /* 0x00001c1fff0b7424 */ /* 0x000fe400078e00ff */
[----:B------:R-:W-:-:S07]  /*1a190*/  IMAD.MOV.U32 R15, RZ, RZ, -0x1 ;  /* 0xffffffffff0f7424 */ /* 0x000fce00078e00ff */
[----:B-1----:R-:W-:Y:S05]  /*1a1a0*/  WARPSYNC.COLLECTIVE R15, `(.L_x_9961) ;  /* 0x000000000f087348 */ /* 0x002fea0003c00000 */
[----:B------:R0:W2:Y:S02]  /*1a1b0*/  SHFL.IDX P6, R14, R13, R12, R11 ;  /* 0x0000000c0d0e7389 */ /* 0x0000a400000c000b */
[----:B012---:R-:W-:Y:S01]  /*1a1c0*/  ENDCOLLECTIVE ;  /* 0x000000000000791b */ /* 0x007fe20003800000 */
.L_x_9961:
[----:B------:R-:W-:Y:S05]  /*1a1d0*/  BSYNC B1 ;  /* 0x0000000000017941 */ /* 0x000fea0003800000 */
.L_x_9960:
        /* <DEDUP_REMOVED lines=8> */
.L_x_9962:
[----:B------:R-:W-:Y:S01]  /*1a260*/  IMAD.MOV.U32 R98, RZ, RZ, R14 ;  /* 0x000000ffff627224 */ /* 0x000fe200078e000e */
[----:B------:R-:W-:Y:S06]  /*1a270*/  BRA `(.L_x_9963) ;  /* 0xfffffea400f87947 */ /* 0x000fec000383ffff */
.L_x_9719:
[----:B------:R-:W-:Y:S01]  /*1a280*/  BSSY B1, `(.L_x_9964) ;  /* 0x0000008000017945 */ /* 0x000fe20003800000 */
[----:B----4-:R-:W-:Y:S01]  /*1a290*/  IMAD.MOV.U32 R13, RZ, RZ, R97 ;  /* 0x000000ffff0d7224 */ /* 0x010fe200078e0061 */
[----:B------:R-:W-:Y:S01]  /*1a2a0*/  MOV R15, 0xffffffff ;  /* 0xffffffff000f7802 */ /* 0x000fe20000000f00 */
[----:B------:R-:W-:Y:S02]  /*1a2b0*/  IMAD.MOV.U32 R12, RZ, RZ, 0x1 ;  /* 0x00000001ff0c7424 */ /* 0x000fe400078e00ff */
[----:B------:R-:W-:-:S07]  /*1a2c0*/  IMAD.MOV.U32 R11, RZ, RZ, 0x1c1f ;  /* 0x00001c1fff0b7424 */ /* 0x000fce00078e00ff */
[----:B0123--:R-:W-:Y:S05]  /*1a2d0*/  WARPSYNC.COLLECTIVE R15, `(.L_x_9965) ;  /* 0x000000000f087348 */ /* 0x00ffea0003c00000 */
[----:B------:R4:W0:Y:S02]  /*1a2e0*/  SHFL.IDX P6, R14, R13, R12, R11 ;  /* 0x0000000c0d0e7389 */ /* 0x00082400000c000b */
[----:B01234-:R-:W-:Y:S01]  /*1a2f0*/  ENDCOLLECTIVE ;  /* 0x000000000000791b */ /* 0x01ffe20003800000 */
.L_x_9965:
[----:B------:R-:W-:Y:S05]  /*1a300*/  BSYNC B1 ;  /* 0x0000000000017941 */ /* 0x000fea0003800000 */
.L_x_9964:
        /* <DEDUP_REMOVED lines=8> */
.L_x_9966:
[----:B------:R-:W-:Y:S01]  /*1a390*/  IMAD.MOV.U32 R96, RZ, RZ, R14 ;  /* 0x000000ffff607224 */ /* 0x000fe200078e000e */
[----:B------:R-:W-:Y:S06]  /*1a3a0*/  BRA `(.L_x_9967) ;  /* 0xfffffeac00907947 */ /* 0x000fec000383ffff */
.L_x_9724:
[----:B-1----:R1:W2:Y:S02]  /*1a3b0*/  SYNCS.PHASECHK.TRANS64.TRYWAIT P2, [R87+URZ+0x22890], R93 ;  /* 0x0228905d570075a7 */ /* 0x0022a4000804017f */
[----:B--2---:R-:W-:Y:S05]  /*1a3c0*/  @!P2 NANOSLEEP.SYNCS 0x989680 ;  /* 0x009896800000a95d */ /* 0x004fea0003900000 */
[----:B------:R-:W2:Y:S02]  /*1a3d0*/  @!P2 SYNCS.PHASECHK.TRANS64 P2, [R87+URZ+0x22890], R93 ;  /* 0x0228905d5700a5a7 */ /* 0x000ea4000804007f */
[----:B--2---:R-:W-:Y:S05]  /*1a3e0*/  @!P2 BRA `(.L_x_9724) ;  /* 0xfffffffc00f0a947 */ /* 0x004fea000383ffff */
[----:B------:R-:W-:Y:S05]  /*1a3f0*/  BRA `(.L_x_9968) ;  /* 0xfffffeb400847947 */ /* 0x000fea000383ffff */
.L_x_9725:
        /* <DEDUP_REMOVED lines=8> */
.L_x_9970:
[----:B------:R-:W-:Y:S05]  /*1a480*/  BSYNC B1 ;  /* 0x0000000000017941 */ /* 0x000fea0003800000 */
.L_x_9969:
        /* <DEDUP_REMOVED lines=8> */
.L_x_9971:
[----:B------:R-:W-:Y:S01]  /*1a510*/  IMAD.MOV.U32 R7, RZ, RZ, R14 ;  /* 0x000000ffff077224 */ /* 0x000fe200078e000e */
[----:B------:R-:W-:Y:S06]  /*1a520*/  BRA `(.L_x_9972) ;  /* 0xfffffeb400a07947 */ /* 0x000fec000383ffff */
.L_x_9728:
        /* <DEDUP_REMOVED lines=8> */
.L_x_9974:
[----:B------:R-:W-:Y:S05]  /*1a5b0*/  BSYNC B1 ;  /* 0x0000000000017941 */ /* 0x000fea0003800000 */
.L_x_9973:
        /* <DEDUP_REMOVED lines=8> */
.L_x_9975:
[----:B------:R-:W-:Y:S01]  /*1a640*/  MOV R7, R14 ;  /* 0x0000000e00077202 */ /* 0x000fe20000000f00 */
[----:B------:R-:W-:Y:S06]  /*1a650*/  BRA `(.L_x_9976) ;  /* 0xfffffeb4009c7947 */ /* 0x000fec000383ffff */
.L_x_9732:
[----:B---3--:R3:W4:Y:S02]  /*1a660*/  SYNCS.PHASECHK.TRANS64.TRYWAIT P3, [R87+URZ+0x228b0], R93 ;  /* 0x0228b05d570075a7 */ /* 0x008724000806017f */
[----:B----4-:R-:W-:Y:S05]  /*1a670*/  @!P3 NANOSLEEP.SYNCS 0x989680 ;  /* 0x009896800000b95d */ /* 0x010fea0003900000 */
[----:B------:R-:W4:Y:S02]  /*1a680*/  @!P3 SYNCS.PHASECHK.TRANS64 P3, [R87+URZ+0x228b0], R93 ;  /* 0x0228b05d5700b5a7 */ /* 0x000f24000806007f */
[----:B----4-:R-:W-:Y:S05]  /*1a690*/  @!P3 BRA `(.L_x_9732) ;  /* 0xfffffffc00f0b947 */ /* 0x010fea000383ffff */
[----:B------:R-:W-:Y:S05]  /*1a6a0*/  BRA `(.L_x_9977) ;  /* 0xfffffeb800147947 */ /* 0x000fea000383ffff */
.L_x_9742:
[----:B------:R-:W-:Y:S01]  /*1a6b0*/  BSSY B0, `(.L_x_9978) ;  /* 0x0000007000007945 */ /* 0x000fe20003800000 */
[----:B------:R-:W-:Y:S02]  /*1a6c0*/  IMAD.MOV.U32 R12, RZ, RZ, RZ ;  /* 0x000000ffff0c7224 */ /* 0x000fe400078e00ff */
[----:B------:R-:W-:Y:S02]  /*1a6d0*/  IMAD.MOV.U32 R11, RZ, RZ, 0x1f ;  /* 0x0000001fff0b7424 */ /* 0x000fe400078e00ff */
[----:B------:R-:W-:-:S07]  /*1a6e0*/  IMAD.MOV.U32 R15, RZ, RZ, -0x1 ;  /* 0xffffffffff0f7424 */ /* 0x000fce00078e00ff */
[----:B-----5:R-:W-:Y:S05]  /*1a6f0*/  WARPSYNC.COLLECTIVE R15, `(.L_x_9979) ;  /* 0x000000000f087348 */ /* 0x020fea0003c00000 */
[----:B------:R0:W1:Y:S02]  /*1a700*/  SHFL.IDX P6, R14, R13, R12, R11 ;  /* 0x0000000c0d0e7389 */ /* 0x00006400000c000b */
[----:B01---5:R-:W-:Y:S01]  /*1a710*/  ENDCOLLECTIVE ;  /* 0x000000000000791b */ /* 0x023fe20003800000 */
.L_x_9979:
[----:B------:R-:W-:Y:S05]  /*1a720*/  BSYNC B0 ;  /* 0x0000000000007941 */ /* 0x000fea0003800000 */
.L_x_9978:
[----:B------:R-:W-:Y:S05]  /*1a730*/  BRA `(.L_x_9980) ;  /* 0xfffffec800047947 */ /* 0x000fea000383ffff */
.L_x_9754:
[----:B------:R-:W-:Y:S01]  /*1a740*/  BSSY B1, `(.L_x_9981) ;  /* 0x0000008000017945 */ /* 0x000fe20003800000 */
[----:B0-----:R-:W-:Y:S02]  /*1a750*/  IMAD.MOV.U32 R13, RZ, RZ, R27 ;  /* 0x000000ffff0d7224 */ /* 0x001fe400078e001b */
[----:B------:R-:W-:Y:S02]  /*1a760*/  IMAD.MOV.U32 R12, RZ, RZ, RZ ;  /* 0x000000ffff0c7224 */ /* 0x000fe400078e00ff */
[----:B------:R-:W-:Y:S02]  /*1a770*/  IMAD.MOV.U32 R11, RZ, RZ, 0x1c1f ;  /* 0x00001c1fff0b7424 */ /* 0x000fe400078e00ff */
[----:B------:R-:W-:-:S07]  /*1a780*/  IMAD.MOV.U32 R15, RZ, RZ, -0x1 ;  /* 0xffffffffff0f7424 */ /* 0x000fce00078e00ff */
[----:B------:R-:W-:Y:S05]  /*1a790*/  WARPSYNC.COLLECTIVE R15, `(.L_x_9982) ;  /* 0x000000000f087348 */ /* 0x000fea0003c00000 */
[----:B------:R0:W1:Y:S02]  /*1a7a0*/  SHFL.IDX P6, R14, R13, R12, R11 ;  /* 0x0000000c0d0e7389 */ /* 0x00006400000c000b */
[----:B01----:R-:W-:Y:S01]  /*1a7b0*/  ENDCOLLECTIVE ;  /* 0x000000000000791b */ /* 0x003fe20003800000 */
.L_x_9982:
[----:B------:R-:W-:Y:S05]  /*1a7c0*/  BSYNC B1 ;  /* 0x0000000000017941 */ /* 0x000fea0003800000 */
.L_x_9981:
        /* <DEDUP_REMOVED lines=8> */
.L_x_9983:
[----:B------:R-:W-:Y:S01]  /*1a850*/  IMAD.MOV.U32 R13, RZ, RZ, R25 ;  /* 0x000000ffff0d7224 */ /* 0x000fe200078e0019 */
[----:B------:R-:W-:-:S07]  /*1a860*/  MOV R3, R14 ;  /* 0x0000000e00037202 */ /* 0x000fce0000000f00 */
[----:B------:R-:W-:Y:S05]  /*1a870*/  WARPSYNC.COLLECTIVE R15, `(.L_x_9984) ;  /* 0x000000000f087348 */ /* 0x000fea0003c00000 */
[----:B------:R0:W1:Y:S02]  /*1a880*/  SHFL.IDX P6, R14, R13, R12, R11 ;  /* 0x0000000c0d0e7389 */ /* 0x00006400000c000b */
[----:B01----:R-:W-:Y:S01]  /*1a890*/  ENDCOLLECTIVE ;  /* 0x000000000000791b */ /* 0x003fe20003800000 */
.L_x_9984:
[----:B------:R-:W-:Y:S02]  /*1a8a0*/  IMAD.MOV.U32 R13, RZ, RZ, R28 ;  /* 0x000000ffff0d7224 */ /* 0x000fe400078e001c */
[----:B------:R-:W-:-:S07]  /*1a8b0*/  IMAD.MOV.U32 R25, RZ, RZ, R14 ;  /* 0x000000ffff197224 */ /* 0x000fce00078e000e */
[----:B------:R-:W-:Y:S05]  /*1a8c0*/  WARPSYNC.COLLECTIVE R15, `(.L_x_9985) ;  /* 0x000000000f087348 */ /* 0x000fea0003c00000 */
[----:B------:R0:W1:Y:S02]  /*1a8d0*/  SHFL.IDX P6, R14, R13, R12, R11 ;  /* 0x0000000c0d0e7389 */ /* 0x00006400000c000b */
[----:B01----:R-:W-:Y:S01]  /*1a8e0*/  ENDCOLLECTIVE ;  /* 0x000000000000791b */ /* 0x003fe20003800000 */
.L_x_9985:
[----:B------:R-:W-:Y:S01]  /*1a8f0*/  IMAD.MOV.U32 R20, RZ, RZ, R14 ;  /* 0x000000ffff147224 */ /* 0x000fe200078e000e */
[----:B------:R-:W-:Y:S06]  /*1a900*/  BRA `(.L_x_9986) ;  /* 0xfffffecc00087947 */ /* 0x000fec000383ffff */
.L_x_9758:
[----:B0-----:R0:W1:Y:S02]  /*1a910*/  SYNCS.PHASECHK.TRANS64.TRYWAIT P0, [R19+URZ+0x22800], R6 ;  /* 0x02280006130075a7 */ /* 0x001064000800017f */
[----:B-1----:R-:W-:Y:S05]  /*1a920*/  @!P0 NANOSLEEP.SYNCS 0x989680 ;  /* 0x009896800000895d */ /* 0x002fea0003900000 */
[----:B------:R-:W1:Y:S02]  /*1a930*/  @!P0 SYNCS.PHASECHK.TRANS64 P0, [R19+URZ+0x22800], R6 ;  /* 0x02280006130085a7 */ /* 0x000e64000800007f */
[----:B-1----:R-:W-:Y:S05]  /*1a940*/  @!P0 BRA `(.L_x_9758) ;  /* 0xfffffffc00f08947 */ /* 0x002fea000383ffff */
[----:B------:R-:W-:Y:S05]  /*1a950*/  BRA `(.L_x_9987) ;  /* 0xfffffed0003c7947 */ /* 0x000fea000383ffff */
.L_x_9766:
        /* <DEDUP_REMOVED lines=8> */
.L_x_9989:
[----:B------:R-:W-:Y:S05]  /*1a9e0*/  BSYNC B1 ;  /* 0x0000000000017941 */ /* 0x000fea0003800000 */
.L_x_9988:
        /* <DEDUP_REMOVED lines=8> */
.L_x_9990:
[----:B------:R-:W-:Y:S02]  /*1aa70*/  IMAD.MOV.U32 R13, RZ, RZ, R25 ;  /* 0x000000ffff0d7224 */ /* 0x000fe400078e0019 */
[----:B------:R-:W-:-:S07]  /*1aa80*/  IMAD.MOV.U32 R3, RZ, RZ, R14 ;  /* 0x000000ffff037224 */ /* 0x000fce00078e000e */
[----:B------:R-:W-:Y:S05]  /*1aa90*/  WARPSYNC.COLLECTIVE R15, `(.L_x_9991) ;  /* 0x000000000f087348 */ /* 0x000fea0003c00000 */
[----:B------:R0:W1:Y:S02]  /*1aaa0*/  SHFL.IDX P6, R14, R13, R12, R11 ;  /* 0x0000000c0d0e7389 */ /* 0x00006400000c000b */
[----:B01----:R-:W-:Y:S01]  /*1aab0*/  ENDCOLLECTIVE ;  /* 0x000000000000791b */ /* 0x003fe20003800000 */
.L_x_9991:
[----:B------:R-:W-:Y:S02]  /*1aac0*/  IMAD.MOV.U32 R13, RZ, RZ, R28 ;  /* 0x000000ffff0d7224 */ /* 0x000fe400078e001c */
[----:B------:R-:W-:-:S07]  /*1aad0*/  IMAD.MOV.U32 R20, RZ, RZ, R14 ;  /* 0x000000ffff147224 */ /* 0x000fce00078e000e */
[----:B------:R-:W-:Y:S05]  /*1aae0*/  WARPSYNC.COLLECTIVE R15, `(.L_x_9992) ;  /* 0x000000000f087348 */ /* 0x000fea0003c00000 */
[----:B------:R0:W1:Y:S02]  /*1aaf0*/  SHFL.IDX P6, R14, R13, R12, R11 ;  /* 0x0000000c0d0e7389 */ /* 0x00006400000c000b */
[----:B01----:R-:W-:Y:S01]  /*1ab00*/  ENDCOLLECTIVE ;  /* 0x000000000000791b */ /* 0x003fe20003800000 */
.L_x_9992:
[----:B------:R-:W-:Y:S05]  /*1ab10*/  BRA `(.L_x_9993) ;  /* 0xfffffed800a47947 */ /* 0x000fea000383ffff */
.L_x_9770:
[----:B0-----:R0:W1:Y:S02]  /*1ab20*/  SYNCS.PHASECHK.TRANS64.TRYWAIT P1, [R19+URZ+0x22800], R26 ;  /* 0x0228001a130075a7 */ /* 0x001064000802017f */
[----:B-1----:R-:W-:Y:S05]  /*1ab30*/  @!P1 NANOSLEEP.SYNCS 0x989680 ;  /* 0x009896800000995d */ /* 0x002fea0003900000 */
[----:B------:R-:W1:Y:S02]  /*1ab40*/  @!P1 SYNCS.PHASECHK.TRANS64 P1, [R19+URZ+0x22800], R26 ;  /* 0x0228001a130095a7 */ /* 0x000e64000802007f */
[----:B-1----:R-:W-:Y:S05]  /*1ab50*/  @!P1 BRA `(.L_x_9770) ;  /* 0xfffffffc00f09947 */ /* 0x002fea000383ffff */
[----:B------:R-:W-:Y:S05]  /*1ab60*/  BRA `(.L_x_9994) ;  /* 0xfffffedc00887947 */ /* 0x000fea000383ffff */
.L_x_9776:
[----:B---3--:R3:W0:Y:S02]  /*1ab70*/  SYNCS.PHASECHK.TRANS64.TRYWAIT P1, [R4+URZ+0x22830], R73 ;  /* 0x02283049040075a7 */ /* 0x008624000802017f */
[----:B0-----:R-:W-:Y:S05]  /*1ab80*/  @!P1 NANOSLEEP.SYNCS 0x989680 ;  /* 0x009896800000995d */ /* 0x001fea0003900000 */
[----:B------:R-:W0:Y:S02]  /*1ab90*/  @!P1 SYNCS.PHASECHK.TRANS64 P1, [R4+URZ+0x22830], R73 ;  /* 0x02283049040095a7 */ /* 0x000e24000802007f */
[----:B0-----:R-:W-:Y:S05]  /*1aba0*/  @!P1 BRA `(.L_x_9776) ;  /* 0xfffffffc00f09947 */ /* 0x001fea000383ffff */
[----:B------:R-:W-:Y:S05]  /*1abb0*/  BRA `(.L_x_9775) ;  /* 0xfffffee800dc7947 */ /* 0x000fea000383ffff */
.L_x_9782:
[----:B-1----:R1:W2:Y:S02]  /*1abc0*/  SYNCS.PHASECHK.TRANS64.TRYWAIT P1, [R4+URZ+0x22850], R73 ;  /* 0x02285049040075a7 */ /* 0x0022a4000802017f */
[----:B--2---:R-:W-:Y:S05]  /*1abd0*/  @!P1 NANOSLEEP.SYNCS 0x989680 ;  /* 0x009896800000995d */ /* 0x004fea0003900000 */
[----:B------:R-:W2:Y:S02]  /*1abe0*/  @!P1 SYNCS.PHASECHK.TRANS64 P1, [R4+URZ+0x22850], R73 ;  /* 0x02285049040095a7 */ /* 0x000ea4000802007f */
[----:B--2---:R-:W-:Y:S05]  /*1abf0*/  @!P1 BRA `(.L_x_9782) ;  /* 0xfffffffc00f09947 */ /* 0x004fea000383ffff */
[----:B------:R-:W-:Y:S05]  /*1ac00*/  BRA `(.L_x_9781) ;  /* 0xffffff0000807947 */ /* 0x000fea000383ffff */
.L_x_9788:
[----:B-1----:R1:W2:Y:S02]  /*1ac10*/  SYNCS.PHASECHK.TRANS64.TRYWAIT P2, [R5+URZ+0x22830], R6 ;  /* 0x02283006050075a7 */ /* 0x0022a4000804017f */
[----:B--2---:R-:W-:Y:S05]  /*1ac20*/  @!P2 NANOSLEEP.SYNCS 0x989680 ;  /* 0x009896800000a95d */ /* 0x004fea0003900000 */
[----:B------:R-:W2:Y:S02]  /*1ac30*/  @!P2 SYNCS.PHASECHK.TRANS64 P2, [R5+URZ+0x22830], R6 ;  /* 0x022830060500a5a7 */ /* 0x000ea4000804007f */
[----:B--2---:R-:W-:Y:S05]  /*1ac40*/  @!P2 BRA `(.L_x_9788) ;  /* 0xfffffffc00f0a947 */ /* 0x004fea000383ffff */
[----:B------:R-:W-:Y:S05]  /*1ac50*/  BRA `(.L_x_9787) ;  /* 0xffffff0400cc7947 */ /* 0x000fea000383ffff */
.L_x_9794:
[----:B----4-:R4:W0:Y:S02]  /*1ac60*/  SYNCS.PHASECHK.TRANS64.TRYWAIT P2, [R5+URZ+0x22850], R6 ;  /* 0x02285006050075a7 */ /* 0x010824000804017f */
[----:B0-----:R-:W-:Y:S05]  /*1ac70*/  @!P2 NANOSLEEP.SYNCS 0x989680 ;  /* 0x009896800000a95d */ /* 0x001fea0003900000 */
[----:B------:R-:W0:Y:S02]  /*1ac80*/  @!P2 SYNCS.PHASECHK.TRANS64 P2, [R5+URZ+0x22850], R6 ;  /* 0x022850060500a5a7 */ /* 0x000e24000804007f */
[----:B0-----:R-:W-:Y:S05]  /*1ac90*/  @!P2 BRA `(.L_x_9794) ;  /* 0xfffffffc00f0a947 */ /* 0x001fea000383ffff */
[----:B------:R-:W-:Y:S05]  /*1aca0*/  BRA `(.L_x_9793) ;  /* 0xffffff2000347947 */ /* 0x000fea000383ffff */
.L_x_9801:
[----:B------:R-:W-:Y:S02]  /*1acb0*/  IMAD.MOV.U32 R13, RZ, RZ, R21 ;  /* 0x000000ffff0d7224 */ /* 0x000fe400078e0015 */
[----:B------:R-:W-:Y:S02]  /*1acc0*/  IMAD.MOV.U32 R12, RZ, RZ, RZ ;  /* 0x000000ffff0c7224 */ /* 0x000fe400078e00ff */
[----:B------:R-:W-:Y:S02]  /*1acd0*/  IMAD.MOV.U32 R11, RZ, RZ, 0x181f ;  /* 0x0000181fff0b7424 */ /* 0x000fe400078e00ff */
[----:B------:R-:W-:-:S07]  /*1ace0*/  IMAD.MOV.U32 R15, RZ, RZ, -0x1 ;  /* 0xffffffffff0f7424 */ /* 0x000fce00078e00ff */
[----:B-----5:R-:W-:Y:S05]  /*1acf0*/  WARPSYNC.COLLECTIVE R15, `(.L_x_9995) ;  /* 0x000000000f087348 */ /* 0x020fea0003c00000 */
[----:B------:R0:W1:Y:S02]  /*1ad00*/  SHFL.IDX P6, R14, R13, R12, R11 ;  /* 0x0000000c0d0e7389 */ /* 0x00006400000c000b */
[----:B01---5:R-:W-:Y:S01]  /*1ad10*/  ENDCOLLECTIVE ;  /* 0x000000000000791b */ /* 0x023fe20003800000 */
.L_x_9995:
[----:B------:R-:W-:Y:S02]  /*1ad20*/  IMAD.MOV.U32 R13, RZ, RZ, R3 ;  /* 0x000000ffff0d7224 */ /* 0x000fe400078e0003 */
[----:B------:R-:W-:-:S07]  /*1ad30*/  IMAD.MOV.U32 R20, RZ, RZ, R14 ;  /* 0x000000ffff147224 */ /* 0x000fce00078e000e */
[----:B------:R-:W-:Y:S05]  /*1ad40*/  WARPSYNC.COLLECTIVE R15, `(.L_x_9996) ;  /* 0x000000000f087348 */ /* 0x000fea0003c00000 */
[----:B------:R0:W1:Y:S02]  /*1ad50*/  SHFL.IDX P6, R14, R13, R12, R11 ;  /* 0x0000000c0d0e7389 */ /* 0x00006400000c000b */
[----:B01----:R-:W-:Y:S01]  /*1ad60*/  ENDCOLLECTIVE ;  /* 0x000000000000791b */ /* 0x003fe20003800000 */
.L_x_9996:
[----:B------:R-:W-:Y:S05]  /*1ad70*/  BRA `(.L_x_9997) ;  /* 0xffffff48006c7947 */ /* 0x000fea000383ffff */
.L_x_9804:
[----:B------:R-:W-:Y:S01]  /*1ad80*/  BSSY B1, `(.L_x_9998) ;  /* 0x0000008000017945 */ /* 0x000fe20003800000 */
[----:B---3--:R-:W-:Y:S01]  /*1ad90*/  IMAD.MOV.U32 R13, RZ, RZ, R21 ;  /* 0x000000ffff0d7224 */ /* 0x008fe200078e0015 */
[----:B------:R-:W-:Y:S01]  /*1ada0*/  MOV R11, 0x181f ;  /* 0x0000181f000b7802 */ /* 0x000fe20000000f00 */
[----:B------:R-:W-:Y:S02]  /*1adb0*/  IMAD.MOV.U32 R12, RZ, RZ, 0x1 ;  /* 0x00000001ff0c7424 */ /* 0x000fe400078e00ff */
[----:B------:R-:W-:-:S07]  /*1adc0*/  IMAD.MOV.U32 R15, RZ, RZ, -0x1 ;  /* 0xffffffffff0f7424 */ /* 0x000fce00078e00ff */
[----:B012--5:R-:W-:Y:S05]  /*1add0*/  WARPSYNC.COLLECTIVE R15, `(.L_x_9999) ;  /* 0x000000000f087348 */ /* 0x027fea0003c00000 */
[----:B--2---:R2:W3:Y:S02]  /*1ade0*/  SHFL.IDX P6, R14, R13, R12, R11 ;  /* 0x0000000c0d0e7389 */ /* 0x0044e400000c000b */
[----:B0123-5:R-:W-:Y:S01]  /*1adf0*/  ENDCOLLECTIVE ;  /* 0x000000000000791b */ /* 0x02ffe20003800000 */
.L_x_9999:
[----:B------:R-:W-:Y:S05]  /*1ae00*/  BSYNC B1 ;  /* 0x0000000000017941 */ /* 0x000fea0003800000 */
.L_x_9998:
        /* <DEDUP_REMOVED lines=8> */
.L_x_10000:
[----:B------:R-:W-:Y:S05]  /*1ae90*/  BRA `(.L_x_10001) ;  /* 0xffffff4800b47947 */ /* 0x000fea000383ffff */
.L_x_9807:
[----:B------:R-:W-:Y:S01]  /*1aea0*/  BSSY B1, `(.L_x_10002) ;  /* 0x0000008000017945 */ /* 0x000fe20003800000 */
[----:B------:R-:W-:Y:S02]  /*1aeb0*/  IMAD.MOV.U32 R13, RZ, RZ, R21 ;  /* 0x000000ffff0d7224 */ /* 0x000fe400078e0015 */
[----:B------:R-:W-:Y:S02]  /*1aec0*/  IMAD.MOV.U32 R12, RZ, RZ, 0x2 ;  /* 0x00000002ff0c7424 */ /* 0x000fe400078e00ff */
[----:B---3--:R-:W-:Y:S02]  /*1aed0*/  IMAD.MOV.U32 R11, RZ, RZ, 0x181f ;  /* 0x0000181fff0b7424 */ /* 0x008fe400078e00ff */
[----:B------:R-:W-:-:S07]  /*1aee0*/  IMAD.MOV.U32 R15, RZ, RZ, -0x1 ;  /* 0xffffffffff0f7424 */ /* 0x000fce00078e00ff */
[----:B012-4-:R-:W-:Y:S05]  /*1aef0*/  WARPSYNC.COLLECTIVE R15, `(.L_x_10003) ;  /* 0x000000000f087348 */ /* 0x017fea0003c00000 */
[----:B--2---:R2:W3:Y:S02]  /*1af00*/  SHFL.IDX P6, R14, R13, R12, R11 ;  /* 0x0000000c0d0e7389 */ /* 0x0044e400000c000b */
[----:B01234-:R-:W-:Y:S01]  /*1af10*/  ENDCOLLECTIVE ;  /* 0x000000000000791b */ /* 0x01ffe20003800000 */
.L_x_10003:
[----:B------:R-:W-:Y:S05]  /*1af20*/  BSYNC B1 ;  /* 0x0000000000017941 */ /* 0x000fea0003800000 */
.L_x_10002:
        /* <DEDUP_REMOVED lines=8> */
.L_x_10004:
[----:B------:R-:W-:Y:S05]  /*1afb0*/  BRA `(.L_x_10005) ;  /* 0xffffff4800fc7947 */ /* 0x000fea000383ffff */
.L_x_9810:
        /* <DEDUP_REMOVED lines=8> */
.L_x_10007:
[----:B------:R-:W-:Y:S05]  /*1b040*/  BSYNC B1 ;  /* 0x0000000000017941 */ /* 0x000fea0003800000 */
.L_x_10006:
        /* <DEDUP_REMOVED lines=8> */
.L_x_10008:
[----:B------:R-:W-:Y:S05]  /*1b0d0*/  BRA `(.L_x_10009) ;  /* 0xffffff4c00447947 */ /* 0x000fea000383ffff */
.L_x_9812:
[----:B------:R-:W-:Y:S01]  /*1b0e0*/  IMAD.MOV.U32 R13, RZ, RZ, R10 ;  /* 0x000000ffff0d7224 */ /* 0x000fe200078e000a */
[----:B------:R-:W-:Y:S01]  /*1b0f0*/  MOV R12, RZ ;  /* 0x000000ff000c7202 */ /* 0x000fe20000000f00 */
[----:B------:R-:W-:Y:S02]  /*1b100*/  IMAD.MOV.U32 R11, RZ, RZ, 0x1c1f ;  /* 0x00001c1fff0b7424 */ /* 0x000fe400078e00ff */
[----:B------:R-:W-:-:S07]  /*1b110*/  IMAD.MOV.U32 R15, RZ, RZ, -0x1 ;  /* 0xffffffffff0f7424 */ /* 0x000fce00078e00ff */
[----:B------:R-:W-:Y:S05]  /*1b120*/  WARPSYNC.COLLECTIVE R15, `(.L_x_10010) ;  /* 0x000000000f087348 */ /* 0x000fea0003c00000 */
[----:B------:R0:W1:Y:S02]  /*1b130*/  SHFL.IDX P6, R14, R13, R12, R11 ;  /* 0x0000000c0d0e7389 */ /* 0x00006400000c000b */
[----:B01----:R-:W-:Y:S01]  /*1b140*/  ENDCOLLECTIVE ;  /* 0x000000000000791b */ /* 0x003fe20003800000 */
.L_x_10010:
[----:B------:R-:W-:Y:S02]  /*1b150*/  IMAD.MOV.U32 R13, RZ, RZ, R3 ;  /* 0x000000ffff0d7224 */ /* 0x000fe400078e0003 */
[----:B------:R-:W-:-:S07]  /*1b160*/  IMAD.MOV.U32 R48, RZ, RZ, R14 ;  /* 0x000000ffff307224 */ /* 0x000fce00078e000e */
[----:B------:R-:W-:Y:S05]  /*1b170*/  WARPSYNC.COLLECTIVE R15, `(.L_x_10011) ;  /* 0x000000000f087348 */ /* 0x000fea0003c00000 */
[----:B------:R0:W1:Y:S02]  /*1b180*/  SHFL.IDX P6, R14, R13, R12, R11 ;  /* 0x0000000c0d0e7389 */ /* 0x00006400000c000b */
[----:B01----:R-:W-:Y:S01]  /*1b190*/  ENDCOLLECTIVE ;  /* 0x000000000000791b */ /* 0x003fe20003800000 */
.L_x_10011:
[----:B------:R-:W-:Y:S01]  /*1b1a0*/  IMAD.MOV.U32 R11, RZ, RZ, R14 ;  /* 0x000000ffff0b7224 */ /* 0x000fe200078e000e */
[----:B------:R-:W-:Y:S06]  /*1b1b0*/  BRA `(.L_x_10012) ;  /* 0xffffff5000447947 */ /* 0x000fec000383ffff */
.L_x_9815:
[----:B------:R-:W-:Y:S01]  /*1b1c0*/  BSSY B1, `(.L_x_10013) ;  /* 0x0000008000017945 */ /* 0x000fe20003800000 */
[----:B---3--:R-:W-:Y:S02]  /*1b1d0*/  IMAD.MOV.U32 R13, RZ, RZ, R10 ;  /* 0x000000ffff0d7224 */ /* 0x008fe400078e000a */
[----:B------:R-:W-:Y:S02]  /*1b1e0*/  IMAD.MOV.U32 R12, RZ, RZ, 0x1 ;  /* 0x00000001ff0c7424 */ /* 0x000fe400078e00ff */
[----:B--2---:R-:W-:Y:S02]  /*1b1f0*/  IMAD.MOV.U32 R11, RZ, RZ, 0x1c1f ;  /* 0x00001c1fff0b7424 */ /* 0x004fe400078e00ff */
[----:B------:R-:W-:-:S07]  /*1b200*/  IMAD.MOV.U32 R15, RZ, RZ, -0x1 ;  /* 0xffffffffff0f7424 */ /* 0x000fce00078e00ff */
[----:B01----:R-:W-:Y:S05]  /*1b210*/  WARPSYNC.COLLECTIVE R15, `(.L_x_10014) ;  /* 0x000000000f087348 */ /* 0x003fea0003c00000 */
[----:B------:R2:W3:Y:S02]  /*1b220*/  SHFL.IDX P6, R14, R13, R12, R11 ;  /* 0x0000000c0d0e7389 */ /* 0x0004e400000c000b */
[----:B0123--:R-:W-:Y:S01]  /*1b230*/  ENDCOLLECTIVE ;  /* 0x000000000000791b */ /* 0x00ffe20003800000 */
.L_x_10014:
[----:B------:R-:W-:Y:S05]  /*1b240*/  BSYNC B1 ;  /* 0x0000000000017941 */ /* 0x000fea0003800000 */
.L_x_10013:
        /* <DEDUP_REMOVED lines=8> */
.L_x_10015:
[----:B------:R-:W-:Y:S01]  /*1b2d0*/  IMAD.MOV.U32 R3, RZ, RZ, R14 ;  /* 0x000000ffff037224 */ /* 0x000fe200078e000e */
[----:B------:R-:W-:Y:S06]  /*1b2e0*/  BRA `(.L_x_10016) ;  /* 0xffffff5c001c7947 */ /* 0x000fec000383ffff */
.L_x_9819:
[----:B------:R-:W-:Y:S02]  /*1b2f0*/  IMAD.MOV.U32 R13, RZ, RZ, R20 ;  /* 0x000000ffff0d7224 */ /* 0x000fe400078e0014 */
[----:B------:R-:W-:Y:S02]  /*1b300*/  IMAD.MOV.U32 R12, RZ, RZ, RZ ;  /* 0x000000ffff0c7224 */ /* 0x000fe400078e00ff */
[----:B------:R-:W-:Y:S02]  /*1b310*/  IMAD.MOV.U32 R11, RZ, RZ, 0x181f ;  /* 0x0000181fff0b7424 */ /* 0x000fe400078e00ff */
[----:B------:R-:W-:-:S07]  /*1b320*/  IMAD.MOV.U32 R15, RZ, RZ, -0x1 ;  /* 0xffffffffff0f7424 */ /* 0x000fce00078e00ff */
[----:B01----:R-:W-:Y:S05]  /*1b330*/  WARPSYNC.COLLECTIVE R15, `(.L_x_10017) ;  /* 0x000000000f087348 */ /* 0x003fea0003c00000 */
[----:B------:R2:W3:Y:S02]  /*1b340*/  SHFL.IDX P6, R14, R13, R12, R11 ;  /* 0x0000000c0d0e7389 */ /* 0x0004e400000c000b */
[----:B0123--:R-:W-:Y:S01]  /*1b350*/  ENDCOLLECTIVE ;  /* 0x000000000000791b */ /* 0x00ffe20003800000 */
.L_x_10017:
[----:B------:R-:W-:Y:S02]  /*1b360*/  IMAD.MOV.U32 R13, RZ, RZ, R3 ;  /* 0x000000ffff0d7224 */ /* 0x000fe400078e0003 */
[----:B------:R-:W-:-:S07]  /*1b370*/  IMAD.MOV.U32 R0, RZ, RZ, R14 ;  /* 0x000000ffff007224 */ /* 0x000fce00078e000e */
[----:B------:R-:W-:Y:S05]  /*1b380*/  WARPSYNC.COLLECTIVE R15, `(.L_x_10018) ;  /* 0x000000000f087348 */ /* 0x000fea0003c00000 */
[----:B------:R0:W1:Y:S02]  /*1b390*/  SHFL.IDX P6, R14, R13, R12, R11 ;  /* 0x0000000c0d0e7389 */ /* 0x00006400000c000b */
[----:B01----:R-:W-:Y:S01]  /*1b3a0*/  ENDCOLLECTIVE ;  /* 0x000000000000791b */ /* 0x003fe20003800000 */
.L_x_10018:
[----:B------:R-:W-:Y:S05]  /*1b3b0*/  BRA `(.L_x_10019) ;  /* 0xffffff70005c7947 */ /* 0x000fea000383ffff */
.L_x_9822:
[----:B------:R-:W-:Y:S01]  /*1b3c0*/  BSSY B1, `(.L_x_10020) ;  /* 0x0000008000017945 */ /* 0x000fe20003800000 */
[----:B------:R-:W-:Y:S02]  /*1b3d0*/  IMAD.MOV.U32 R13, RZ, RZ, R20 ;  /* 0x000000ffff0d7224 */ /* 0x000fe400078e0014 */
[----:B------:R-:W-:Y:S02]  /*1b3e0*/  IMAD.MOV.U32 R12, RZ, RZ, 0x1 ;  /* 0x00000001ff0c7424 */ /* 0x000fe400078e00ff */
[----:B---3--:R-:W-:Y:S02]  /*1b3f0*/  IMAD.MOV.U32 R11, RZ, RZ, 0x181f ;  /* 0x0000181fff0b7424 */ /* 0x008fe400078e00ff */
[----:B------:R-:W-:-:S07]  /*1b400*/  IMAD.MOV.U32 R15, RZ, RZ, -0x1 ;  /* 0xffffffffff0f7424 */ /* 0x000fce00078e00ff */
[----:B012-4-:R-:W-:Y:S05]  /*1b410*/  WARPSYNC.COLLECTIVE R15, `(.L_x_10021) ;  /* 0x000000000f087348 */ /* 0x017fea0003c00000 */
[----:B----4-:R3:W4:Y:S02]  /*1b420*/  SHFL.IDX P6, R14, R13, R12, R11 ;  /* 0x0000000c0d0e7389 */ /* 0x01072400000c000b */
[----:B01234-:R-:W-:Y:S01]  /*1b430*/  ENDCOLLECTIVE ;  /* 0x000000000000791b */ /* 0x01ffe20003800000 */
.L_x_10021:
[----:B------:R-:W-:Y:S05]  /*1b440*/  BSYNC B1 ;  /* 0x0000000000017941 */ /* 0x000fea0003800000 */
.L_x_10020:
        /* <DEDUP_REMOVED lines=8> */
.L_x_10022:
[----:B------:R-:W-:Y:S05]  /*1b4d0*/  BRA `(.L_x_10023) ;  /* 0xffffff7000a87947 */ /* 0x000fea000383ffff */
.L_x_9825:
[----:B------:R-:W-:Y:S01]  /*1b4e0*/  BSSY B1, `(.L_x_10024) ;  /* 0x0000008000017945 */ /* 0x000fe20003800000 */
[----:B------:R-:W-:Y:S02]  /*1b4f0*/  IMAD.MOV.U32 R13, RZ, RZ, R20 ;  /* 0x000000ffff0d7224 */ /* 0x000fe400078e0014 */
[----:B------:R-:W-:Y:S02]  /*1b500*/  IMAD.MOV.U32 R12, RZ, RZ, 0x2 ;  /* 0x00000002ff0c7424 */ /* 0x000fe400078e00ff */
[----:B0-----:R-:W-:Y:S02]  /*1b510*/  IMAD.MOV.U32 R11, RZ, RZ, 0x181f ;  /* 0x0000181fff0b7424 */ /* 0x001fe400078e00ff */
[----:B------:R-:W-:-:S07]  /*1b520*/  IMAD.MOV.U32 R15, RZ, RZ, -0x1 ;  /* 0xffffffffff0f7424 */ /* 0x000fce00078e00ff */
[----:B-1234-:R-:W-:Y:S05]  /*1b530*/  WARPSYNC.COLLECTIVE R15, `(.L_x_10025) ;  /* 0x000000000f087348 */ /* 0x01efea0003c00000 */
[----:B----4-:R0:W4:Y:S02]  /*1b540*/  SHFL.IDX P6, R14, R13, R12, R11 ;  /* 0x0000000c0d0e7389 */ /* 0x01012400000c000b */
[----:B01234-:R-:W-:Y:S01]  /*1b550*/  ENDCOLLECTIVE ;  /* 0x000000000000791b */ /* 0x01ffe20003800000 */
.L_x_10025:
[----:B------:R-:W-:Y:S05]  /*1b560*/  BSYNC B1 ;  /* 0x0000000000017941 */ /* 0x000fea0003800000 */
.L_x_10024:
        /* <DEDUP_REMOVED lines=8> */
.L_x_10026:
[----:B------:R-:W-:Y:S05]  /*1b5f0*/  BRA `(.L_x_10027) ;  /* 0xffffff7000f07947 */ /* 0x000fea000383ffff */
.L_x_9828:
[----:B------:R-:W-:Y:S01]  /*1b600*/  BSSY B1, `(.L_x_10028) ;  /* 0x0000008000017945 */ /* 0x000fe20003800000 */
[----:B------:R-:W-:Y:S02]  /*1b610*/  IMAD.MOV.U32 R13, RZ, RZ, R20 ;  /* 0x000000ffff0d7224 */ /* 0x000fe400078e0014 */
[----:B------:R-:W-:Y:S02]  /*1b620*/  IMAD.MOV.U32 R12, RZ, RZ, 0x3 ;  /* 0x00000003ff0c7424 */ /* 0x000fe400078e00ff */
[----:B0-----:R-:W-:Y:S02]  /*1b630*/  IMAD.MOV.U32 R11, RZ, RZ, 0x181f ;  /* 0x0000181fff0b7424 */ /* 0x001fe400078e00ff */
[----:B------:R-:W-:-:S07]  /*1b640*/  IMAD.MOV.U32 R15, RZ, RZ, -0x1 ;  /* 0xffffffffff0f7424 */ /* 0x000fce00078e00ff */
[----:B-1234-:R-:W-:Y:S05]  /*1b650*/  WARPSYNC.COLLECTIVE R15, `(.L_x_10029) ;  /* 0x000000000f087348 */ /* 0x01efea0003c00000 */
[----:B------:R0:W0:Y:S02]  /*1b660*/  SHFL.IDX P6, R14, R13, R12, R11 ;  /* 0x0000000c0d0e7389 */ /* 0x00002400000c000b */
[----:B01234-:R-:W-:Y:S01]  /*1b670*/  ENDCOLLECTIVE ;  /* 0x000000000000791b */ /* 0x01ffe20003800000 */
.L_x_10029:
[----:B------:R-:W-:Y:S05]  /*1b680*/  BSYNC B1 ;  /* 0x0000000000017941 */ /* 0x000fea0003800000 */
.L_x_10028:
        /* <DEDUP_REMOVED lines=8> */
.L_x_10030:
[----:B------:R-:W-:Y:S05]  /*1b710*/  BRA `(.L_x_10031) ;  /* 0xffffff7400387947 */ /* 0x000fea000383ffff */
.L_x_9845:
[----:B------:R-:W0:Y:S01]  /*1b720*/  S2R R9, SR_TID.X ;  /* 0x0000000000097919 */ /* 0x000e220000002100 */
[----:B------:R-:W-:Y:S01]  /*1b730*/  BSSY B1, `(.L_x_10032) ;  /* 0x000000a000017945 */ /* 0x000fe20003800000 */
[----:B------:R-:W-:Y:S01]  /*1b740*/  IMAD.MOV.U32 R12, RZ, RZ, RZ ;  /* 0x000000ffff0c7224 */ /* 0x000fe200078e00ff */
[----:B------:R-:W-:Y:S01]  /*1b750*/  MOV R15, 0xffffffff ;  /* 0xffffffff000f7802 */ /* 0x000fe20000000f00 */
[----:B------:R-:W-:Y:S01]  /*1b760*/  IMAD.MOV.U32 R11, RZ, RZ, 0x1f ;  /* 0x0000001fff0b7424 */ /* 0x000fe200078e00ff */
[----:B0-----:R-:W-:-:S04]  /*1b770*/  SHF.R.U32.HI R9, RZ, 0x5, R9 ;  /* 0x00000005ff097819 */ /* 0x001fc80000011609 */
[----:B------:R-:W-:-:S05]  /*1b780*/  LOP3.LUT R9, R9, 0x3, RZ, 0xc0, !PT ;  /* 0x0000000309097812 */ /* 0x000fca00078ec0ff */
[----:B------:R-:W-:-:S07]  /*1b790*/  IMAD.MOV.U32 R13, RZ, RZ, R9 ;  /* 0x000000ffff0d7224 */ /* 0x000fce00078e0009 */
[----:B------:R-:W-:Y:S05]  /*1b7a0*/  WARPSYNC.COLLECTIVE R15, `(.L_x_10033) ;  /* 0x000000000f087348 */ /* 0x000fea0003c00000 */
[----:B------:R0:W1:Y:S02]  /*1b7b0*/  SHFL.IDX P6, R14, R13, R12, R11 ;  /* 0x0000000c0d0e7389 */ /* 0x00006400000c000b */
[----:B01----:R-:W-:Y:S01]  /*1b7c0*/  ENDCOLLECTIVE ;  /* 0x000000000000791b */ /* 0x003fe20003800000 */
.L_x_10033:
[----:B------:R-:W-:Y:S05]  /*1b7d0*/  BSYNC B1 ;  /* 0x0000000000017941 */ /* 0x000fea0003800000 */
.L_x_10032:
[----:B------:R-:W-:Y:S05]  /*1b7e0*/  BRA `(.L_x_10034) ;  /* 0xffffff8c00487947 */ /* 0x000fea000383ffff */
.L_x_9847:
[----:B------:R-:W-:Y:S01]  /*1b7f0*/  BSSY B1, `(.L_x_10035) ;  /* 0x0000006000017945 */ /* 0x000fe20003800000 */
[----:B------:R-:W-:-:S07]  /*1b800*/  IMAD.MOV.U32 R15, RZ, RZ, -0x1 ;  /* 0xffffffffff0f7424 */ /* 0x000fce00078e00ff */
[----:B0-----:R-:W-:Y:S05]  /*1b810*/  WARPSYNC.COLLECTIVE R15, `(.L_x_10036) ;  /* 0x000000000f0c7348 */ /* 0x001fea0003c00000 */
[----:B------:R-:W-:Y:S02]  /*1b820*/  ELECT P6, UR62, PT ;  /* 0x00000000003e782f */ /* 0x000fe400038c0000 */
[----:B------:R-:W-:Y:S01]  /*1b830*/  MOV R14, UR62 ;  /* 0x0000003e000e7c02 */ /* 0x000fe20008000f00 */
[----:B0-----:R-:W-:Y:S10]  /*1b840*/  ENDCOLLECTIVE ;  /* 0x000000000000791b */ /* 0x001ff40003800000 */
.L_x_10036:
[----:B------:R-:W-:Y:S05]  /*1b850*/  BSYNC B1 ;  /* 0x0000000000017941 */ /* 0x000fea0003800000 */
.L_x_10035:
[----:B------:R-:W-:Y:S05]  /*1b860*/  BRA `(.L_x_9846) ;  /* 0xffffff8c00407947 */ /* 0x000fea000383ffff */
.L_x_9849:
[----:B0-----:R0:W1:Y:S02]  /*1b870*/  SYNCS.PHASECHK.TRANS64.TRYWAIT P0, [R22+URZ+0x22820], R3 ;  /* 0x02282003160075a7 */ /* 0x001064000800017f */
[----:B-1----:R-:W-:Y:S05]  /*1b880*/  @!P0 NANOSLEEP.SYNCS 0x989680 ;  /* 0x009896800000895d */ /* 0x002fea0003900000 */
[----:B------:R-:W1:Y:S02]  /*1b890*/  @!P0 SYNCS.PHASECHK.TRANS64 P0, [R22+URZ+0x22820], R3 ;  /* 0x02282003160085a7 */ /* 0x000e64000800007f */
[----:B-1----:R-:W-:Y:S05]  /*1b8a0*/  @!P0 BRA `(.L_x_9849) ;  /* 0xfffffffc00f08947 */ /* 0x002fea000383ffff */
[----:B------:R-:W-:Y:S05]  /*1b8b0*/  BRA `(.L_x_10037) ;  /* 0xffffff8c00507947 */ /* 0x000fea000383ffff */
.L_x_9853:
[----:B0-----:R0:W1:Y:S02]  /*1b8c0*/  SYNCS.PHASECHK.TRANS64.TRYWAIT P0, [R3+URZ+0x228a0], R8 ;  /* 0x0228a008030075a7 */ /* 0x001064000800017f */
[----:B-1----:R-:W-:Y:S05]  /*1b8d0*/  @!P0 NANOSLEEP.SYNCS 0x989680 ;  /* 0x009896800000895d */ /* 0x002fea0003900000 */
[----:B------:R-:W1:Y:S02]  /*1b8e0*/  @!P0 SYNCS.PHASECHK.TRANS64 P0, [R3+URZ+0x228a0], R8 ;  /* 0x0228a008030085a7 */ /* 0x000e64000800007f */
[----:B-1----:R-:W-:Y:S05]  /*1b8f0*/  @!P0 BRA `(.L_x_9853) ;  /* 0xfffffffc00f08947 */ /* 0x002fea000383ffff */
[----:B------:R-:W-:Y:S05]  /*1b900*/  BRA `(.L_x_10038) ;  /* 0xffffff8c00687947 */ /* 0x000fea000383ffff */
.L_x_9858:
[----:B-1----:R1:W2:Y:S02]  /*1b910*/  SYNCS.PHASECHK.TRANS64.TRYWAIT P0, [R3+URZ+0x228c0], R8 ;  /* 0x0228c008030075a7 */ /* 0x0022a4000800017f */
[----:B--2---:R-:W-:Y:S05]  /*1b920*/  @!P0 NANOSLEEP.SYNCS 0x989680 ;  /* 0x009896800000895d */ /* 0x004fea0003900000 */
[----:B------:R-:W2:Y:S02]  /*1b930*/  @!P0 SYNCS.PHASECHK.TRANS64 P0, [R3+URZ+0x228c0], R8 ;  /* 0x0228c008030085a7 */ /* 0x000ea4000800007f */
[----:B--2---:R-:W-:Y:S05]  /*1b940*/  @!P0 BRA `(.L_x_9858) ;  /* 0xfffffffc00f08947 */ /* 0x004fea000383ffff */
[----:B------:R-:W-:Y:S05]  /*1b950*/  BRA `(.L_x_10039) ;  /* 0xffffff8c00e47947 */ /* 0x000fea000383ffff */
.L_x_9868:
[----:B0-----:R0:W1:Y:S02]  /*1b960*/  SYNCS.PHASECHK.TRANS64.TRYWAIT P2, [R8+URZ+0x228a0], R2 ;  /* 0x0228a002080075a7 */ /* 0x001064000804017f */
[----:B-1----:R-:W-:Y:S05]  /*1b970*/  @!P2 NANOSLEEP.SYNCS 0x989680 ;  /* 0x009896800000a95d */ /* 0x002fea0003900000 */
[----:B------:R-:W1:Y:S02]  /*1b980*/  @!P2 SYNCS.PHASECHK.TRANS64 P2, [R8+URZ+0x228a0], R2 ;  /* 0x0228a0020800a5a7 */ /* 0x000e64000804007f */
[----:B-1----:R-:W-:Y:S05]  /*1b990*/  @!P2 BRA `(.L_x_9868) ;  /* 0xfffffffc00f0a947 */ /* 0x002fea000383ffff */
[----:B------:R-:W-:Y:S05]  /*1b9a0*/  BRA `(.L_x_10040) ;  /* 0xffffff9400587947 */ /* 0x000fea000383ffff */
.L_x_9873:
[----:B-1----:R1:W2:Y:S02]  /*1b9b0*/  SYNCS.PHASECHK.TRANS64.TRYWAIT P2, [R8+URZ+0x228c0], R2 ;  /* 0x0228c002080075a7 */ /* 0x0022a4000804017f */
[----:B--2---:R-:W-:Y:S05]  /*1b9c0*/  @!P2 NANOSLEEP.SYNCS 0x989680 ;  /* 0x009896800000a95d */ /* 0x004fea0003900000 */
[----:B------:R-:W2:Y:S02]  /*1b9d0*/  @!P2 SYNCS.PHASECHK.TRANS64 P2, [R8+URZ+0x228c0], R2 ;  /* 0x0228c0020800a5a7 */ /* 0x000ea4000804007f */
[----:B--2---:R-:W-:Y:S05]  /*1b9e0*/  @!P2 BRA `(.L_x_9873) ;  /* 0xfffffffc00f0a947 */ /* 0x004fea000383ffff */
[----:B------:R-:W-:Y:S05]  /*1b9f0*/  BRA `(.L_x_10041) ;  /* 0xffffff9400d07947 */ /* 0x000fea000383ffff */
.L_x_9891:
        /* <DEDUP_REMOVED lines=8> */
[----:B-1---5:R-:W-:Y:S05]  /*1ba80*/  WARPSYNC.COLLECTIVE R15, `(.L_x_10043) ;  /* 0x000000000f087348 */ /* 0x022fea0003c00000 */
[----:B------:R0:W2:Y:S02]  /*1ba90*/  SHFL.IDX P6, R14, R13, R12, R11 ;  /* 0x0000000c0d0e7389 */ /* 0x0000a400000c000b */
[----:B012--5:R-:W-:Y:S01]  /*1baa0*/  ENDCOLLECTIVE ;  /* 0x000000000000791b */ /* 0x027fe20003800000 */
.L_x_10043:
[----:B------:R-:W-:Y:S05]  /*1bab0*/  BSYNC B0 ;  /* 0x0000000000007941 */ /* 0x000fea0003800000 */
.L_x_10042:
[----:B------:R-:W-:Y:S05]  /*1bac0*/  BRA `(.L_x_10044) ;  /* 0xffffffa400e47947 */ /* 0x000fea000383ffff */
.L_x_9894:
[----:B--2---:R2:W3:Y:S02]  /*1bad0*/  SYNCS.PHASECHK.TRANS64.TRYWAIT P0, [R31+URZ+0x22840], R0 ;  /* 0x022840001f0075a7 */ /* 0x0044e4000800017f */
[----:B---3--:R-:W-:Y:S05]  /*1bae0*/  @!P0 NANOSLEEP.SYNCS 0x989680 ;  /* 0x009896800000895d */ /* 0x008fea0003900000 */
[----:B------:R-:W3:Y:S02]  /*1baf0*/  @!P0 SYNCS.PHASECHK.TRANS64 P0, [R31+URZ+0x22840], R0 ;  /* 0x022840001f0085a7 */ /* 0x000ee4000800007f */
[----:B---3--:R-:W-:Y:S05]  /*1bb00*/  @!P0 BRA `(.L_x_9894) ;  /* 0xfffffffc00f08947 */ /* 0x008fea000383ffff */
[----:B------:R-:W-:Y:S05]  /*1bb10*/  BRA `(.L_x_10045) ;  /* 0xffffffa8000c7947 */ /* 0x000fea000383ffff */
.L_x_9895:
        /* <DEDUP_REMOVED lines=8> */
.L_x_10047:
[----:B------:R-:W-:Y:S05]  /*1bba0*/  BSYNC B0 ;  /* 0x0000000000007941 */ /* 0x000fea0003800000 */
.L_x_10046:
        /* <DEDUP_REMOVED lines=9> */
.L_x_10048:
[----:B------:R-:W-:Y:S02]  /*1bc40*/  IMAD.MOV.U32 R13, RZ, RZ, R4 ;  /* 0x000000ffff0d7224 */ /* 0x000fe400078e0004 */
[----:B------:R-:W-:Y:S02]  /*1bc50*/  IMAD.MOV.U32 R12, RZ, RZ, 0x1 ;  /* 0x00000001ff0c7424 */ /* 0x000fe400078e00ff */
[----:B------:R-:W-:-:S07]  /*1bc60*/  IMAD.MOV.U32 R3, RZ, RZ, R14 ;  /* 0x000000ffff037224 */ /* 0x000fce00078e000e */
[----:B------:R-:W-:Y:S05]  /*1bc70*/  WARPSYNC.COLLECTIVE R15, `(.L_x_10049) ;  /* 0x000000000f087348 */ /* 0x000fea0003c00000 */
[----:B------:R0:W1:Y:S02]  /*1bc80*/  SHFL.IDX P6, R14, R13, R12, R11 ;  /* 0x0000000c0d0e7389 */ /* 0x00006400000c000b */
[----:B01----:R-:W-:Y:S01]  /*1bc90*/  ENDCOLLECTIVE ;  /* 0x000000000000791b */ /* 0x003fe20003800000 */
.L_x_10049:
        /* <DEDUP_REMOVED lines=15> */
.L_x_10050:
[----:B------:R-:W-:Y:S02]  /*1bd90*/  @P0 IMAD R6, R5, 0x2, R22 ;  /* 0x0000000205060824 */ /* 0x000fe400078e0216 */
[----:B------:R-:W-:Y:S01]  /*1bda0*/  IMAD.MOV.U32 R13, RZ, RZ, R4 ;  /* 0x000000ffff0d7224 */ /* 0x000fe200078e0004 */
[----:B------:R-:W-:Y:S01]  /*1bdb0*/  MOV R12, 0x2 ;  /* 0x00000002000c7802 */ /* 0x000fe20000000f00 */
[----:B------:R-:W-:-:S07]  /*1bdc0*/  IMAD.MOV.U32 R3, RZ, RZ, R14 ;  /* 0x000000ffff037224 */ /* 0x000fce00078e000e */
[----:B------:R-:W-:Y:S05]  /*1bdd0*/  WARPSYNC.COLLECTIVE R15, `(.L_x_10051) ;  /* 0x000000000f087348 */ /* 0x000fea0003c00000 */
[----:B------:R0:W1:Y:S02]  /*1bde0*/  SHFL.IDX P6, R14, R13, R12, R11 ;  /* 0x0000000c0d0e7389 */ /* 0x00006400000c000b */
[----:B01----:R-:W-:Y:S01]  /*1bdf0*/  ENDCOLLECTIVE ;  /* 0x000000000000791b */ /* 0x003fe20003800000 */
.L_x_10051:
        /* <DEDUP_REMOVED lines=15> */
.L_x_10052:
[----:B------:R-:W-:Y:S02]  /*1bef0*/  @P0 IMAD R6, R5, 0x2, R22 ;  /* 0x0000000205060824 */ /* 0x000fe400078e0216 */
[----:B------:R-:W-:Y:S02]  /*1bf00*/  IMAD.MOV.U32 R13, RZ, RZ, R4 ;  /* 0x000000ffff0d7224 */ /* 0x000fe400078e0004 */
[----:B------:R-:W-:Y:S02]  /*1bf10*/  IMAD.MOV.U32 R12, RZ, RZ, 0x3 ;  /* 0x00000003ff0c7424 */ /* 0x000fe400078e00ff */
[----:B------:R-:W-:-:S07]  /*1bf20*/  IMAD.MOV.U32 R3, RZ, RZ, R14 ;  /* 0x000000ffff037224 */ /* 0x000fce00078e000e */
[----:B------:R-:W-:Y:S05]  /*1bf30*/  WARPSYNC.COLLECTIVE R15, `(.L_x_10053) ;  /* 0x000000000f087348 */ /* 0x000fea0003c00000 */
[----:B------:R0:W1:Y:S02]  /*1bf40*/  SHFL.IDX P6, R14, R13, R12, R11 ;  /* 0x0000000c0d0e7389 */ /* 0x00006400000c000b */
[----:B01----:R-:W-:Y:S01]  /*1bf50*/  ENDCOLLECTIVE ;  /* 0x000000000000791b */ /* 0x003fe20003800000 */
.L_x_10053:
        /* <DEDUP_REMOVED lines=15> */
.L_x_10054:
[----:B------:R-:W-:Y:S01]  /*1c050*/  @P0 IMAD R6, R5, 0x2, R22 ;  /* 0x0000000205060824 */ /* 0x000fe200078e0216 */
[----:B------:R-:W-:Y:S01]  /*1c060*/  MOV R13, R4 ;  /* 0x00000004000d7202 */ /* 0x000fe20000000f00 */
[----:B------:R-:W-:Y:S02]  /*1c070*/  IMAD.MOV.U32 R12, RZ, RZ, 0x4 ;  /* 0x00000004ff0c7424 */ /* 0x000fe400078e00ff */
[----:B------:R-:W-:-:S07]  /*1c080*/  IMAD.MOV.U32 R3, RZ, RZ, R14 ;  /* 0x000000ffff037224 */ /* 0x000fce00078e000e */
[----:B------:R-:W-:Y:S05]  /*1c090*/  WARPSYNC.COLLECTIVE R15, `(.L_x_10055) ;  /* 0x000000000f087348 */ /* 0x000fea0003c00000 */
[----:B------:R0:W1:Y:S02]  /*1c0a0*/  SHFL.IDX P6, R14, R13, R12, R11 ;  /* 0x0000000c0d0e7389 */ /* 0x00006400000c000b */
[----:B01----:R-:W-:Y:S01]  /*1c0b0*/  ENDCOLLECTIVE ;  /* 0x000000000000791b */ /* 0x003fe20003800000 */
.L_x_10055:
        /* <DEDUP_REMOVED lines=15> */
.L_x_10056:
[----:B------:R-:W-:Y:S02]  /*1c1b0*/  @P0 IMAD R6, R5, 0x2, R22 ;  /* 0x0000000205060824 */ /* 0x000fe400078e0216 */
[----:B------:R-:W-:Y:S02]  /*1c1c0*/  IMAD.MOV.U32 R13, RZ, RZ, R4 ;  /* 0x000000ffff0d7224 */ /* 0x000fe400078e0004 */
[----:B------:R-:W-:Y:S02]  /*1c1d0*/  IMAD.MOV.U32 R12, RZ, RZ, 0x5 ;  /* 0x00000005ff0c7424 */ /* 0x000fe400078e00ff */
[----:B------:R-:W-:-:S07]  /*1c1e0*/  IMAD.MOV.U32 R3, RZ, RZ, R14 ;  /* 0x000000ffff037224 */ /* 0x000fce00078e000e */
[----:B------:R-:W-:Y:S05]  /*1c1f0*/  WARPSYNC.COLLECTIVE R15, `(.L_x_10057) ;  /* 0x000000000f087348 */ /* 0x000fea0003c00000 */
[----:B------:R0:W1:Y:S02]  /*1c200*/  SHFL.IDX P6, R14, R13, R12, R11 ;  /* 0x0000000c0d0e7389 */ /* 0x00006400000c000b */
[----:B01----:R-:W-:Y:S01]  /*1c210*/  ENDCOLLECTIVE ;  /* 0x000000000000791b */ /* 0x003fe20003800000 */
.L_x_10057:
        /* <DEDUP_REMOVED lines=10> */
.L_x_10058:
[----:B------:R-:W-:Y:S01]  /*1c2c0*/  @!PT LDS RZ, [RZ] ;  /* 0x00000000fffff984 */ /* 0x000fe20000000800 */
[----:B------:R-:W-:Y:S01]  /*1c2d0*/  @!PT LDS RZ, [RZ] ;  /* 0x00000000fffff984 */ /* 0x000fe20000000800 */
[----:B------:R-:W-:Y:S01]  /*1c2e0*/  @!PT LDS RZ, [RZ] ;  /* 0x00000000fffff984 */ /* 0x000fe20000000800 */
[----:B------:R0:W-:Y:S01]  /*1c2f0*/  @P0 LDGSTS.E.BYPASS.LTC128B.128 [R6+0x1e400], desc[UR40][R2.64], !P2 ;  /* 0x1e40000002060fae */ /* 0x0001e2000d101d68 */
[----:B------:R-:W-:Y:S01]  /*1c300*/  IMAD.MOV.U32 R0, RZ, RZ, R14 ;  /* 0x000000ffff007224 */ /* 0x000fe200078e000e */
[----:B------:R-:W-:Y:S06]  /*1c310*/  BRA `(.L_x_10059) ;  /* 0xffffffa400647947 */ /* 0x000fec000383ffff */
.L_x_9900:
[----:B------:R-:W-:Y:S01]  /*1c320*/  IMAD.MOV.U32 R13, RZ, RZ, R4 ;  /* 0x000000ffff0d7224 */ /* 0x000fe200078e0004 */
[----:B------:R-:W-:Y:S01]  /*1c330*/  MOV R12, RZ ;  /* 0x000000ff000c7202 */ /* 0x000fe20000000f00 */
[----:B------:R-:W-:Y:S02]  /*1c340*/  IMAD.MOV.U32 R11, RZ, RZ, 0x181f ;  /* 0x0000181fff0b7424 */ /* 0x000fe400078e00ff */
[----:B------:R-:W-:Y:S02]  /*1c350*/  IMAD.MOV.U32 R15, RZ, RZ, -0x1 ;  /* 0xffffffffff0f7424 */ /* 0x000fe400078e00ff */
[----:B-----5:R-:W-:Y:S02]  /*1c360*/  IMAD R5, R20, R7, RZ ;  /* 0x0000000714057224 */ /* 0x020fe400078e02ff */
[----:B------:R-:W-:-:S07]  /*1c370*/  IMAD.IADD R17, R10, 0x1, R17 ;  /* 0x000000010a117824 */ /* 0x000fce00078e0211 */
[----:B------:R-:W-:Y:S05]  /*1c380*/  WARPSYNC.COLLECTIVE R15, `(.L_x_10060) ;  /* 0x000000000f087348 */ /* 0x000fea0003c00000 */
[----:B------:R0:W1:Y:S02]  /*1c390*/  SHFL.IDX P6, R14, R13, R12, R11 ;  /* 0x0000000c0d0e7389 */ /* 0x00006400000c000b */
[----:B01----:R-:W-:Y:S01]  /*1c3a0*/  ENDCOLLECTIVE ;  /* 0x000000000000791b */ /* 0x003fe20003800000 */
.L_x_10060:
[C---:B------:R-:W-:Y:S01]  /*1c3b0*/  VIADD R6, R17.reuse, 0x10 ;  /* 0x0000001011067836 */ /* 0x040fe20000000000 */
[----:B------:R-:W-:Y:S01]  /*1c3c0*/  ISETP.GE.AND P0, PT, R17, R5, PT ;  /* 0x000000051100720c */ /* 0x000fe20003f06270 */
[----:B------:R-:W-:Y:S02]  /*1c3d0*/  IMAD.MOV.U32 R13, RZ, RZ, R0 ;  /* 0x000000ffff0d7224 */ /* 0x000fe400078e0000 */
[----:B------:R-:W-:-:S10]  /*1c3e0*/  IMAD.MOV.U32 R2, RZ, RZ, R14 ;  /* 0x000000ffff027224 */ /* 0x000fd400078e000e */
[----:B------:R-:W-:Y:S05]  /*1c3f0*/  WARPSYNC.COLLECTIVE R15, `(.L_x_10061) ;  /* 0x000000000f087348 */ /* 0x000fea0003c00000 */
[----:B------:R0:W1:Y:S02]  /*1c400*/  SHFL.IDX P6, R14, R13, R12, R11 ;  /* 0x0000000c0d0e7389 */ /* 0x00006400000c000b */
[----:B01----:R-:W-:Y:S01]  /*1c410*/  ENDCOLLECTIVE ;  /* 0x000000000000791b */ /* 0x003fe20003800000 */
.L_x_10061:
[----:B------:R-:W-:Y:S02]  /*1c420*/  IMAD.MOV.U32 R13, RZ, RZ, R4 ;  /* 0x000000ffff0d7224 */ /* 0x000fe400078e0004 */
[----:B------:R-:W-:Y:S02]  /*1c430*/  IMAD.MOV.U32 R12, RZ, RZ, 0x1 ;  /* 0x00000001ff0c7424 */ /* 0x000fe400078e00ff */
[----:B------:R-:W-:-:S07]  /*1c440*/  IMAD.MOV.U32 R3, RZ, RZ, R14 ;  /* 0x000000ffff037224 */ /* 0x000fce00078e000e */
[----:B------:R-:W-:Y:S05]  /*1c450*/  WARPSYNC.COLLECTIVE R15, `(.L_x_10062) ;  /* 0x000000000f087348 */ /* 0x000fea0003c00000 */
[----:B------:R0:W1:Y:S02]  /*1c460*/  SHFL.IDX P6, R14, R13, R12, R11 ;  /* 0x0000000c0d0e7389 */ /* 0x00006400000c000b */
[----:B01----:R-:W-:Y:S01]  /*1c470*/  ENDCOLLECTIVE ;  /* 0x000000000000791b */ /* 0x003fe20003800000 */
.L_x_10062:
        /* <DEDUP_REMOVED lines=15> */
.L_x_10063:
[----:B------:R-:W-:Y:S02]  /*1c570*/  IMAD.MOV.U32 R13, RZ, RZ, R4 ;  /* 0x000000ffff0d7224 */ /* 0x000fe400078e0004 */
[----:B------:R-:W-:Y:S01]  /*1c580*/  IMAD.MOV.U32 R12, RZ, RZ, 0x2 ;  /* 0x00000002ff0c7424 */ /* 0x000fe200078e00ff */
[----:B------:R-:W-:-:S07]  /*1c590*/  MOV R3, R14 ;  /* 0x0000000e00037202 */ /* 0x000fce0000000f00 */
[----:B------:R-:W-:Y:S05]  /*1c5a0*/  WARPSYNC.COLLECTIVE R15, `(.L_x_10064) ;  /* 0x000000000f087348 */ /* 0x000fea0003c00000 */
[----:B------:R0:W1:Y:S02]  /*1c5b0*/  SHFL.IDX P6, R14, R13, R12, R11 ;  /* 0x0000000c0d0e7389 */ /* 0x00006400000c000b */
[----:B01----:R-:W-:Y:S01]  /*1c5c0*/  ENDCOLLECTIVE ;  /* 0x000000000000791b */ /* 0x003fe20003800000 */
.L_x_10064:
        /* <DEDUP_REMOVED lines=16> */
.L_x_10065:
[----:B------:R-:W-:Y:S02]  /*1c6d0*/  IMAD.MOV.U32 R13, RZ, RZ, R4 ;  /* 0x000000ffff0d7224 */ /* 0x000fe400078e0004 */
[----:B------:R-:W-:Y:S02]  /*1c6e0*/  IMAD.MOV.U32 R12, RZ, RZ, 0x3 ;  /* 0x00000003ff0c7424 */ /* 0x000fe400078e00ff */
[----:B------:R-:W-:-:S07]  /*1c6f0*/  IMAD.MOV.U32 R3, RZ, RZ, R14 ;  /* 0x000000ffff037224 */ /* 0x000fce00078e000e */
[----:B------:R-:W-:Y:S05]  /*1c700*/  WARPSYNC.COLLECTIVE R15, `(.L_x_10066) ;  /* 0x000000000f087348 */ /* 0x000fea0003c00000 */
[----:B------:R0:W1:Y:S02]  /*1c710*/  SHFL.IDX P6, R14, R13, R12, R11 ;  /* 0x0000000c0d0e7389 */ /* 0x00006400000c000b */
[----:B01----:R-:W-:Y:S01]  /*1c720*/  ENDCOLLECTIVE ;  /* 0x000000000000791b */ /* 0x003fe20003800000 */
.L_x_10066:
[----:B------:R-:W-:-:S05]  /*1c730*/  @!P0 LEA R3, P2, R9, R3, 0x1 ;  /* 0x0000000309038211 */ /* 0x000fca00078408ff */
[----:B------:R-:W-:-:S05]  /*1c740*/  @!P0 IMAD.X R2, RZ, RZ, R2, P2 ;  /* 0x000000ffff028224 */ /* 0x000fca00010e0602 */
[----:B------:R-:W-:Y:S02]  /*1c750*/  @!P0 LOP3.LUT R3, R3, R2, RZ, 0x3c, !PT ;  /* 0x0000000203038212 */ /* 0x000fe400078e3cff */
[----:B------:R-:W-:Y:S02]  /*1c760*/  MOV R13, R0 ;  /* 0x00000000000d7202 */ /* 0x000fe40000000f00 */
        /* <DEDUP_REMOVED lines=12> */
.L_x_10067:
[----:B------:R-:W-:Y:S02]  /*1c830*/  IMAD.MOV.U32 R13, RZ, RZ, R4 ;  /* 0x000000ffff0d7224 */ /* 0x000fe400078e0004 */
[----:B------:R-:W-:Y:S02]  /*1c840*/  IMAD.MOV.U32 R12, RZ, RZ, 0x4 ;  /* 0x00000004ff0c7424 */ /* 0x000fe400078e00ff */
[----:B------:R-:W-:-:S07]  /*1c850*/  IMAD.MOV.U32 R3, RZ, RZ, R14 ;  /* 0x000000ffff037224 */ /* 0x000fce00078e000e */
[----:B------:R-:W-:Y:S05]  /*1c860*/  WARPSYNC.COLLECTIVE R15, `(.L_x_10068) ;  /* 0x000000000f087348 */ /* 0x000fea0003c00000 */
[----:B------:R0:W1:Y:S02]  /*1c870*/  SHFL.IDX P6, R14, R13, R12, R11 ;  /* 0x0000000c0d0e7389 */ /* 0x00006400000c000b */
[----:B01----:R-:W-:Y:S01]  /*1c880*/  ENDCOLLECTIVE ;  /* 0x000000000000791b */ /* 0x003fe20003800000 */
.L_x_10068:
        /* <DEDUP_REMOVED lines=16> */
.L_x_10069:
[----:B------:R-:W-:Y:S02]  /*1c990*/  IMAD.MOV.U32 R13, RZ, RZ, R4 ;  /* 0x000000ffff0d7224 */ /* 0x000fe400078e0004 */
[----:B------:R-:W-:Y:S02]  /*1c9a0*/  IMAD.MOV.U32 R12, RZ, RZ, 0x5 ;  /* 0x00000005ff0c7424 */ /* 0x000fe400078e00ff */
[----:B------:R-:W-:-:S07]  /*1c9b0*/  IMAD.MOV.U32 R3, RZ, RZ, R14 ;  /* 0x000000ffff037224 */ /* 0x000fce00078e000e */
[----:B------:R-:W-:Y:S05]  /*1c9c0*/  WARPSYNC.COLLECTIVE R15, `(.L_x_10070) ;  /* 0x000000000f087348 */ /* 0x000fea0003c00000 */
[----:B------:R0:W1:Y:S02]  /*1c9d0*/  SHFL.IDX P6, R14, R13, R12, R11 ;  /* 0x0000000c0d0e7389 */ /* 0x00006400000c000b */
[----:B01----:R-:W-:Y:S01]  /*1c9e0*/  ENDCOLLECTIVE ;  /* 0x000000000000791b */ /* 0x003fe20003800000 */
.L_x_10070:
        /* <DEDUP_REMOVED lines=11> */
[----:B------:R-:W-:Y:S02]  /*1caa0*/  ISETP.GE.AND P0, PT, R2, R5, PT ;  /* 0x000000050200720c */ /* 0x000fe40003f06270 */
[----:B------:R-:W-:-:S11]  /*1cab0*/  MOV R2, R14 ;  /* 0x0000000e00027202 */ /* 0x000fd60000000f00 */
[----:B------:R-:W-:Y:S05]  /*1cac0*/  WARPSYNC.COLLECTIVE R15, `(.L_x_10071) ;  /* 0x000000000f087348 */ /* 0x000fea0003c00000 */
[----:B------:R0:W1:Y:S02]  /*1cad0*/  SHFL.IDX P6, R14, R13, R12, R11 ;  /* 0x0000000c0d0e7389 */ /* 0x00006400000c000b */
[----:B01----:R-:W-:Y:S01]  /*1cae0*/  ENDCOLLECTIVE ;  /* 0x000000000000791b */ /* 0x003fe20003800000 */
.L_x_10071:
[----:B------:R-:W-:Y:S02]  /*1caf0*/  IMAD.MOV.U32 R13, RZ, RZ, R4 ;  /* 0x000000ffff0d7224 */ /* 0x000fe400078e0004 */
[----:B------:R-:W-:Y:S02]  /*1cb00*/  IMAD.MOV.U32 R12, RZ, RZ, 0x6 ;  /* 0x00000006ff0c7424 */ /* 0x000fe400078e00ff */
[----:B------:R-:W-:-:S07]  /*1cb10*/  IMAD.MOV.U32 R3, RZ, RZ, R14 ;  /* 0x000000ffff037224 */ /* 0x000fce00078e000e */
[----:B------:R-:W-:Y:S05]  /*1cb20*/  WARPSYNC.COLLECTIVE R15, `(.L_x_10072) ;  /* 0x000000000f087348 */ /* 0x000fea0003c00000 */
[----:B------:R0:W1:Y:S02]  /*1cb30*/  SHFL.IDX P6, R14, R13, R12, R11 ;  /* 0x0000000c0d0e7389 */ /* 0x00006400000c000b */
[----:B01----:R-:W-:Y:S01]  /*1cb40*/  ENDCOLLECTIVE ;  /* 0x000000000000791b */ /* 0x003fe20003800000 */
.L_x_10072:
        /* <DEDUP_REMOVED lines=16> */
.L_x_10073:
[----:B------:R-:W-:Y:S02]  /*1cc50*/  IMAD.MOV.U32 R13, RZ, RZ, R4 ;  /* 0x000000ffff0d7224 */ /* 0x000fe400078e0004 */
[----:B------:R-:W-:Y:S02]  /*1cc60*/  IMAD.MOV.U32 R12, RZ, RZ, 0x7 ;  /* 0x00000007ff0c7424 */ /* 0x000fe400078e00ff */
[----:B------:R-:W-:-:S07]  /*1cc70*/  IMAD.MOV.U32 R3, RZ, RZ, R14 ;  /* 0x000000ffff037224 */ /* 0x000fce00078e000e */
[----:B------:R-:W-:Y:S05]  /*1cc80*/  WARPSYNC.COLLECTIVE R15, `(.L_x_10074) ;  /* 0x000000000f087348 */ /* 0x000fea0003c00000 */
[----:B------:R0:W1:Y:S02]  /*1cc90*/  SHFL.IDX P6, R14, R13, R12, R11 ;  /* 0x0000000c0d0e7389 */ /* 0x00006400000c000b */
[----:B01----:R-:W-:Y:S01]  /*1cca0*/  ENDCOLLECTIVE ;  /* 0x000000000000791b */ /* 0x003fe20003800000 */
.L_x_10074:
[----:B------:R-:W-:-:S05]  /*1ccb0*/  @!P0 LEA R3, P2, R9, R3, 0x1 ;  /* 0x0000000309038211 */ /* 0x000fca00078408ff */
[----:B------:R-:W-:-:S05]  /*1ccc0*/  @!P0 IMAD.X R2, RZ, RZ, R2, P2 ;  /* 0x000000ffff028224 */ /* 0x000fca00010e0602 */
[----:B------:R-:W-:Y:S01]  /*1ccd0*/  @!P0 LOP3.LUT R3, R3, R2, RZ, 0x3c, !PT ;  /* 0x0000000203038212 */ /* 0x000fe200078e3cff */
[----:B------:R-:W-:-:S03]  /*1cce0*/  IMAD.MOV.U32 R13, RZ, RZ, R0 ;  /* 0x000000ffff0d7224 */ /* 0x000fc600078e0000 */
[----:B------:R-:W-:-:S04]  /*1ccf0*/  @!P0 LOP3.LUT R2, R3, R2, RZ, 0x3c, !PT ;  /* 0x0000000203028212 */ /* 0x000fc800078e3cff */
[----:B------:R-:W-:Y:S02]  /*1cd00*/  @!P0 LOP3.LUT R3, R3, R2, RZ, 0x3c, !PT ;  /* 0x0000000203038212 */ /* 0x000fe400078e3cff */
[----:B------:R-:W-:-:S07]  /*1cd10*/  MOV R4, R14 ;  /* 0x0000000e00047202 */ /* 0x000fce0000000f00 */
[----:B------:R-:W-:Y:S05]  /*1cd20*/  WARPSYNC.COLLECTIVE R15, `(.L_x_10075) ;  /* 0x000000000f087348 */ /* 0x000fea0003c00000 */
[----:B------:R0:W1:Y:S02]  /*1cd30*/  SHFL.IDX P6, R14, R13, R12, R11 ;  /* 0x0000000c0d0e7389 */ /* 0x00006400000c000b */
[----:B01----:R-:W-:Y:S01]  /*1cd40*/  ENDCOLLECTIVE ;  /* 0x000000000000791b */ /* 0x003fe20003800000 */
.L_x_10075:
[----:B------:R-:W-:Y:S01]  /*1cd50*/  @!PT LDS RZ, [RZ] ;  /* 0x00000000fffff984 */ /* 0x000fe20000000800 */
[----:B------:R-:W-:Y:S01]  /*1cd60*/  @!PT LDS RZ, [RZ] ;  /* 0x00000000fffff984 */ /* 0x000fe20000000800 */
[----:B------:R-:W-:Y:S01]  /*1cd70*/  @!PT LDS RZ, [RZ] ;  /* 0x00000000fffff984 */ /* 0x000fe20000000800 */
[----:B------:R0:W-:Y:S01]  /*1cd80*/  @!P0 LDGSTS.E.BYPASS.LTC128B.128 [R8+0x1b400], desc[UR40][R2.64], !P1 ;  /* 0x1b40000002088fae */ /* 0x0001e2000c901d68 */
[----:B------:R-:W-:Y:S01]  /*1cd90*/  IMAD.MOV.U32 R0, RZ, RZ, R14 ;  /* 0x000000ffff007224 */ /* 0x000fe200078e000e */
[----:B------:R-:W-:Y:S06]  /*1cda0*/  BRA `(.L_x_10076) ;  /* 0xffffffa400e87947 */ /* 0x000fec000383ffff */
.L_x_9903:
[----:B0-----:R0:W1:Y:S02]  /*1cdb0*/  SYNCS.PHASECHK.TRANS64.TRYWAIT P0, [R22+URZ+0x22820], R3 ;  /* 0x02282003160075a7 */ /* 0x001064000800017f */
[----:B-1----:R-:W-:Y:S05]  /*1cdc0*/  @!P0 NANOSLEEP.SYNCS 0x989680 ;  /* 0x009896800000895d */ /* 0x002fea0003900000 */
[----:B------:R-:W1:Y:S02]  /*1cdd0*/  @!P0 SYNCS.PHASECHK.TRANS64 P0, [R22+URZ+0x22820], R3 ;  /* 0x02282003160085a7 */ /* 0x000e64000800007f */
[----:B-1----:R-:W-:Y:S05]  /*1cde0*/  @!P0 BRA `(.L_x_9903) ;  /* 0xfffffffc00f08947 */ /* 0x002fea000383ffff */
[----:B------:R-:W-:Y:S05]  /*1cdf0*/  BRA `(.L_x_10077) ;  /* 0xffffffa800447947 */ /* 0x000fea000383ffff */
.L_x_9906:
[----:B-1----:R1:W2:Y:S02]  /*1ce00*/  SYNCS.PHASECHK.TRANS64.TRYWAIT P0, [R31+URZ+0x22860], R0 ;  /* 0x022860001f0075a7 */ /* 0x0022a4000800017f */
[----:B--2---:R-:W-:Y:S05]  /*1ce10*/  @!P0 NANOSLEEP.SYNCS 0x989680 ;  /* 0x009896800000895d */ /* 0x004fea0003900000 */
[----:B------:R-:W2:Y:S02]  /*1ce20*/  @!P0 SYNCS.PHASECHK.TRANS64 P0, [R31+URZ+0x22860], R0 ;  /* 0x022860001f0085a7 */ /* 0x000ea4000800007f */
[----:B--2---:R-:W-:Y:S05]  /*1ce30*/  @!P0 BRA `(.L_x_9906) ;  /* 0xfffffffc00f08947 */ /* 0x004fea000383ffff */
[----:B------:R-:W-:Y:S05]  /*1ce40*/  BRA `(.L_x_10078) ;  /* 0xffffffa800547947 */ /* 0x000fea000383ffff */
.L_x_9907:
        /* <DEDUP_REMOVED lines=8> */
.L_x_10080:
[----:B------:R-:W-:Y:S05]  /*1ced0*/  BSYNC B0 ;  /* 0x0000000000007941 */ /* 0x000fea0003800000 */
.L_x_10079:
        /* <DEDUP_REMOVED lines=13> */
.L_x_10081:
[----:B------:R-:W-:Y:S02]  /*1cfb0*/  IMAD.MOV.U32 R13, RZ, RZ, R6 ;  /* 0x000000ffff0d7224 */ /* 0x000fe400078e0006 */
[----:B------:R-:W-:Y:S02]  /*1cfc0*/  IMAD.MOV.U32 R12, RZ, RZ, 0x1 ;  /* 0x00000001ff0c7424 */ /* 0x000fe400078e00ff */
[----:B------:R-:W-:-:S05]  /*1cfd0*/  IMAD.SHL.U32 R7, R7, 0x8, RZ ;  /* 0x0000000807077824 */ /* 0x000fca00078e00ff */
[----:B------:R-:W-:-:S04]  /*1cfe0*/  LOP3.LUT R7, R7, 0x38, RZ, 0xc0, !PT ;  /* 0x0000003807077812 */ /* 0x000fc800078ec0ff */
[----:B------:R-:W-:Y:S02]  /*1cff0*/  SHF.L.U32 R0, R7, 0x1, RZ ;  /* 0x0000000107007819 */ /* 0x000fe400000006ff */
[----:B------:R-:W-:Y:S02]  /*1d000*/  LOP3.LUT R7, R34, 0x1, RZ, 0xc0, !PT ;  /* 0x0000000122077812 */ /* 0x000fe400078ec0ff */
[----:B------:R-:W-:Y:S02]  /*1d010*/  IADD3 R2, P0, R14, R0, RZ ;  /* 0x000000000e027210 */ /* 0x000fe40007f1e0ff */
[----:B------:R-:W-:-:S13]  /*1d020*/  ISETP.NE.U32.AND P3, PT, R7, 0x1, PT ;  /* 0x000000010700780c */ /* 0x000fda0003f65070 */
[----:B------:R-:W-:Y:S05]  /*1d030*/  WARPSYNC.COLLECTIVE R15, `(.L_x_10082) ;  /* 0x000000000f087348 */ /* 0x000fea0003c00000 */
[----:B------:R0:W1:Y:S02]  /*1d040*/  SHFL.IDX P6, R14, R13, R12, R11 ;  /* 0x0000000c0d0e7389 */ /* 0x00006400000c000b */
[----:B01----:R-:W-:Y:S01]  /*1d050*/  ENDCOLLECTIVE ;  /* 0x000000000000791b */ /* 0x003fe20003800000 */
.L_x_10082:
        /* <DEDUP_REMOVED lines=17> */
.L_x_10083:
[----:B------:R-:W-:Y:S02]  /*1d170*/  IMAD.MOV.U32 R13, RZ, RZ, R6 ;  /* 0x000000ffff0d7224 */ /* 0x000fe400078e0006 */
[----:B------:R-:W-:Y:S01]  /*1d180*/  IMAD.MOV.U32 R12, RZ, RZ, 0x2 ;  /* 0x00000002ff0c7424 */ /* 0x000fe200078e00ff */
[----:B------:R-:W-:-:S13]  /*1d190*/  IADD3 R2, P4, R14, R0, RZ ;  /* 0x000000000e027210 */ /* 0x000fda0007f9e0ff */
[----:B------:R-:W-:Y:S05]  /*1d1a0*/  WARPSYNC.COLLECTIVE R15, `(.L_x_10084) ;  /* 0x000000000f087348 */ /* 0x000fea0003c00000 */
[----:B------:R0:W1:Y:S02]  /*1d1b0*/  SHFL.IDX P6, R14, R13, R12, R11 ;  /* 0x0000000c0d0e7389 */ /* 0x00006400000c000b */
[----:B01----:R-:W-:Y:S01]  /*1d1c0*/  ENDCOLLECTIVE ;  /* 0x000000000000791b */ /* 0x003fe20003800000 */
.L_x_10084:
        /* <DEDUP_REMOVED lines=17> */
.L_x_10085:
[----:B------:R-:W-:Y:S01]  /*1d2e0*/  MOV R13, R6 ;  /* 0x00000006000d7202 */ /* 0x000fe20000000f00 */
[----:B------:R-:W-:Y:S01]  /*1d2f0*/  IMAD.MOV.U32 R12, RZ, RZ, 0x3 ;  /* 0x00000003ff0c7424 */ /* 0x000fe200078e00ff */
[----:B------:R-:W-:-:S13]  /*1d300*/  IADD3 R2, P4, R14, R0, RZ ;  /* 0x000000000e027210 */ /* 0x000fda0007f9e0ff */
[----:B------:R-:W-:Y:S05]  /*1d310*/  WARPSYNC.COLLECTIVE R15, `(.L_x_10086) ;  /* 0x000000000f087348 */ /* 0x000fea0003c00000 */
[----:B------:R0:W1:Y:S02]  /*1d320*/  SHFL.IDX P6, R14, R13, R12, R11 ;  /* 0x0000000c0d0e7389 */ /* 0x00006400000c000b */
[----:B01----:R-:W-:Y:S01]  /*1d330*/  ENDCOLLECTIVE ;  /* 0x000000000000791b */ /* 0x003fe20003800000 */
.L_x_10086:
        /* <DEDUP_REMOVED lines=17> */
.L_x_10087:
[----:B------:R-:W-:Y:S02]  /*1d450*/  IMAD.MOV.U32 R13, RZ, RZ, R6 ;  /* 0x000000ffff0d7224 */ /* 0x000fe400078e0006 */
[----:B------:R-:W-:Y:S01]  /*1d460*/  IMAD.MOV.U32 R12, RZ, RZ, 0x4 ;  /* 0x00000004ff0c7424 */ /* 0x000fe200078e00ff */
[----:B------:R-:W-:-:S13]  /*1d470*/  IADD3 R2, P4, R14, R0, RZ ;  /* 0x000000000e027210 */ /* 0x000fda0007f9e0ff */
[----:B------:R-:W-:Y:S05]  /*1d480*/  WARPSYNC.COLLECTIVE R15, `(.L_x_10088) ;  /* 0x000000000f087348 */ /* 0x000fea0003c00000 */
[----:B------:R0:W1:Y:S02]  /*1d490*/  SHFL.IDX P6, R14, R13, R12, R11 ;  /* 0x0000000c0d0e7389 */ /* 0x00006400000c000b */
[----:B01----:R-:W-:Y:S01]  /*1d4a0*/  ENDCOLLECTIVE ;  /* 0x000000000000791b */ /* 0x003fe20003800000 */
.L_x_10088:
        /* <DEDUP_REMOVED lines=17> */
.L_x_10089:
[----:B------:R-:W-:Y:S02]  /*1d5c0*/  IMAD.MOV.U32 R13, RZ, RZ, R6 ;  /* 0x000000ffff0d7224 */ /* 0x000fe400078e0006 */
[----:B------:R-:W-:Y:S01]  /*1d5d0*/  IMAD.MOV.U32 R12, RZ, RZ, 0x5 ;  /* 0x00000005ff0c7424 */ /* 0x000fe200078e00ff */
[----:B------:R-:W-:-:S13]  /*1d5e0*/  IADD3 R2, P4, R14, R0, RZ ;  /* 0x000000000e027210 */ /* 0x000fda0007f9e0ff */
[----:B------:R-:W-:Y:S05]  /*1d5f0*/  WARPSYNC.COLLECTIVE R15, `(.L_x_10090) ;  /* 0x000000000f087348 */ /* 0x000fea0003c00000 */
[----:B------:R0:W1:Y:S02]  /*1d600*/  SHFL.IDX P6, R14, R13, R12, R11 ;  /* 0x0000000c0d0e7389 */ /* 0x00006400000c000b */
[----:B01----:R-:W-:Y:S01]  /*1d610*/  ENDCOLLECTIVE ;  /* 0x000000000000791b */ /* 0x003fe20003800000 */
.L_x_10090:
        /* <DEDUP_REMOVED lines=12> */
.L_x_10091:
        /* <DEDUP_REMOVED lines=9> */
.L_x_9914:
[----:B0-----:R0:W1:Y:S02]  /*1d770*/  SYNCS.PHASECHK.TRANS64.TRYWAIT P0, [R4+URZ+0x22840], R21 ;  /* 0x02284015040075a7 */ /* 0x001064000800017f */
[----:B-1----:R-:W-:Y:S05]  /*1d780*/  @!P0 NANOSLEEP.SYNCS 0x989680 ;  /* 0x009896800000895d */ /* 0x002fea0003900000 */
[----:B------:R-:W1:Y:S02]  /*1d790*/  @!P0 SYNCS.PHASECHK.TRANS64 P0, [R4+URZ+0x22840], R21 ;  /* 0x02284015040085a7 */ /* 0x000e64000800007f */
[----:B-1----:R-:W-:Y:S05]  /*1d7a0*/  @!P0 BRA `(.L_x_9914) ;  /* 0xfffffffc00f08947 */ /* 0x002fea000383ffff */
[----:B------:R-:W-:Y:S05]  /*1d7b0*/  BRA `(.L_x_10093) ;  /* 0xffffffa800b47947 */ /* 0x000fea000383ffff */
.L_x_9915:
        /* <DEDUP_REMOVED lines=8> */
.L_x_10095:
[----:B------:R-:W-:Y:S05]  /*1d840*/  BSYNC B1 ;  /* 0x0000000000017941 */ /* 0x000fea0003800000 */
.L_x_10094:
        /* <DEDUP_REMOVED lines=9> */
.L_x_10096:
[----:B------:R-:W-:Y:S01]  /*1d8e0*/  MOV R13, R9 ;  /* 0x00000009000d7202 */ /* 0x000fe20000000f00 */
[----:B------:R-:W-:Y:S02]  /*1d8f0*/  IMAD.MOV.U32 R12, RZ, RZ, 0x1 ;  /* 0x00000001ff0c7424 */ /* 0x000fe400078e00ff */
[----:B------:R-:W-:-:S07]  /*1d900*/  IMAD.MOV.U32 R2, RZ, RZ, R14 ;  /* 0x000000ffff027224 */ /* 0x000fce00078e000e */
[----:B------:R-:W-:Y:S05]  /*1d910*/  WARPSYNC.COLLECTIVE R15, `(.L_x_10097) ;  /* 0x000000000f087348 */ /* 0x000fea0003c00000 */
[----:B------:R0:W1:Y:S02]  /*1d920*/  SHFL.IDX P6, R14, R13, R12, R11 ;  /* 0x0000000c0d0e7389 */ /* 0x00006400000c000b */
[----:B01----:R-:W-:Y:S01]  /*1d930*/  ENDCOLLECTIVE ;  /* 0x000000000000791b */ /* 0x003fe20003800000 */
.L_x_10097:
        /* <DEDUP_REMOVED lines=11> */
.L_x_10098:
[----:B------:R-:W-:Y:S02]  /*1d9f0*/  IMAD.MOV.U32 R13, RZ, RZ, R9 ;  /* 0x000000ffff0d7224 */ /* 0x000fe400078e0009 */
[----:B------:R-:W-:Y:S02]  /*1da00*/  IMAD.MOV.U32 R12, RZ, RZ, 0x2 ;  /* 0x00000002ff0c7424 */ /* 0x000fe400078e00ff */
[----:B------:R-:W-:-:S07]  /*1da10*/  IMAD.MOV.U32 R2, RZ, RZ, R14 ;  /* 0x000000ffff027224 */ /* 0x000fce00078e000e */
[----:B------:R-:W-:Y:S05]  /*1da20*/  WARPSYNC.COLLECTIVE R15, `(.L_x_10099) ;  /* 0x000000000f087348 */ /* 0x000fea0003c00000 */
[----:B------:R0:W1:Y:S02]  /*1da30*/  SHFL.IDX P6, R14, R13, R12, R11 ;  /* 0x0000000c0d0e7389 */ /* 0x00006400000c000b */
[----:B01----:R-:W-:Y:S01]  /*1da40*/  ENDCOLLECTIVE ;  /* 0x000000000000791b */ /* 0x003fe20003800000 */
.L_x_10099:
        /* <DEDUP_REMOVED lines=11> */
.L_x_10100:
[----:B------:R-:W-:Y:S01]  /*1db00*/  IMAD.MOV.U32 R13, RZ, RZ, R9 ;  /* 0x000000ffff0d7224 */ /* 0x000fe200078e0009 */
[----:B------:R-:W-:Y:S01]  /*1db10*/  MOV R12, 0x3 ;  /* 0x00000003000c7802 */ /* 0x000fe20000000f00 */
[----:B------:R-:W-:-:S07]  /*1db20*/  IMAD.MOV.U32 R2, RZ, RZ, R14 ;  /* 0x000000ffff027224 */ /* 0x000fce00078e000e */
[----:B------:R-:W-:Y:S05]  /*1db30*/  WARPSYNC.COLLECTIVE R15, `(.L_x_10101) ;  /* 0x000000000f087348 */ /* 0x000fea0003c00000 */
[----:B------:R0:W1:Y:S02]  /*1db40*/  SHFL.IDX P6, R14, R13, R12, R11 ;  /* 0x0000000c0d0e7389 */ /* 0x00006400000c000b */
[----:B01----:R-:W-:Y:S01]  /*1db50*/  ENDCOLLECTIVE ;  /* 0x000000000000791b */ /* 0x003fe20003800000 */
.L_x_10101:
        /* <DEDUP_REMOVED lines=11> */
.L_x_10102:
[----:B------:R-:W-:Y:S02]  /*1dc10*/  IMAD.MOV.U32 R13, RZ, RZ, R9 ;  /* 0x000000ffff0d7224 */ /* 0x000fe400078e0009 */
[----:B------:R-:W-:Y:S02]  /*1dc20*/  IMAD.MOV.U32 R12, RZ, RZ, 0x4 ;  /* 0x00000004ff0c7424 */ /* 0x000fe400078e00ff */
[----:B------:R-:W-:-:S07]  /*1dc30*/  IMAD.MOV.U32 R2, RZ, RZ, R14 ;  /* 0x000000ffff027224 */ /* 0x000fce00078e000e */
[----:B------:R-:W-:Y:S05]  /*1dc40*/  WARPSYNC.COLLECTIVE R15, `(.L_x_10103) ;  /* 0x000000000f087348 */ /* 0x000fea0003c00000 */
[----:B------:R0:W1:Y:S02]  /*1dc50*/  SHFL.IDX P6, R14, R13, R12, R11 ;  /* 0x0000000c0d0e7389 */ /* 0x00006400000c000b */
[----:B01----:R-:W-:Y:S01]  /*1dc60*/  ENDCOLLECTIVE ;  /* 0x000000000000791b */ /* 0x003fe20003800000 */
.L_x_10103:
        /* <DEDUP_REMOVED lines=11> */
.L_x_10104:
[----:B------:R-:W-:Y:S02]  /*1dd20*/  IMAD.MOV.U32 R13, RZ, RZ, R9 ;  /* 0x000000ffff0d7224 */ /* 0x000fe400078e0009 */
[----:B------:R-:W-:Y:S02]  /*1dd30*/  IMAD.MOV.U32 R12, RZ, RZ, 0x5 ;  /* 0x00000005ff0c7424 */ /* 0x000fe400078e00ff */
[----:B------:R-:W-:-:S07]  /*1dd40*/  IMAD.MOV.U32 R2, RZ, RZ, R14 ;  /* 0x000000ffff027224 */ /* 0x000fce00078e000e */
[----:B------:R-:W-:Y:S05]  /*1dd50*/  WARPSYNC.COLLECTIVE R15, `(.L_x_10105) ;  /* 0x000000000f087348 */ /* 0x000fea0003c00000 */
[----:B------:R0:W1:Y:S02]  /*1dd60*/  SHFL.IDX P6, R14, R13, R12, R11 ;  /* 0x0000000c0d0e7389 */ /* 0x00006400000c000b */
[----:B01----:R-:W-:Y:S01]  /*1dd70*/  ENDCOLLECTIVE ;  /* 0x000000000000791b */ /* 0x003fe20003800000 */
.L_x_10105:
[----:B------:R-:W-:-:S05]  /*1dd80*/  IADD3 R2, P0, R2, R0, RZ ;  /* 0x0000000002027210 */ /* 0x000fca0007f1e0ff */
        /* <DEDUP_REMOVED lines=10> */
.L_x_10106:
[----:B------:R-:W-:Y:S01]  /*1de30*/  IMAD.MOV.U32 R2, RZ, RZ, R14 ;  /* 0x000000ffff027224 */ /* 0x000fe200078e000e */
[----:B------:R-:W-:Y:S06]  /*1de40*/  BRA `(.L_x_10107) ;  /* 0xffffffa400e07947 */ /* 0x000fec000383ffff */
.L_x_9920:
[----:B---3--:R3:W4:Y:S02]  /*1de50*/  SYNCS.PHASECHK.TRANS64.TRYWAIT P0, [R4+URZ+0x22860], R21 ;  /* 0x02286015040075a7 */ /* 0x008724000800017f */
[----:B----4-:R-:W-:Y:S05]  /*1de60*/  @!P0 NANOSLEEP.SYNCS 0x989680 ;  /* 0x009896800000895d */ /* 0x010fea0003900000 */
[----:B------:R-:W4:Y:S02]  /*1de70*/  @!P0 SYNCS.PHASECHK.TRANS64 P0, [R4+URZ+0x22860], R21 ;  /* 0x02286015040085a7 */ /* 0x000f24000800007f */
[----:B----4-:R-:W-:Y:S05]  /*1de80*/  @!P0 BRA `(.L_x_9920) ;  /* 0xfffffffc00f08947 */ /* 0x010fea000383ffff */
[----:B------:R-:W-:Y:S05]  /*1de90*/  BRA `(.L_x_10108) ;  /* 0xffffffa800307947 */ /* 0x000fea000383ffff */
.L_x_9921:
        /* <DEDUP_REMOVED lines=8> */
.L_x_10110:
[----:B------:R-:W-:Y:S05]  /*1df20*/  BSYNC B1 ;  /* 0x0000000000017941 */ /* 0x000fea0003800000 */
.L_x_10109:
        /* <DEDUP_REMOVED lines=9> */
.L_x_10111:
[----:B------:R-:W-:Y:S02]  /*1dfc0*/  IMAD.MOV.U32 R13, RZ, RZ, R7 ;  /* 0x000000ffff0d7224 */ /* 0x000fe400078e0007 */
[----:B------:R-:W-:Y:S01]  /*1dfd0*/  IMAD.MOV.U32 R12, RZ, RZ, 0x1 ;  /* 0x00000001ff0c7424 */ /* 0x000fe200078e00ff */
[----:B------:R-:W-:-:S13]  /*1dfe0*/  IADD3 R2, P0, R14, R0, RZ ;  /* 0x000000000e027210 */ /* 0x000fda0007f1e0ff */
[----:B------:R-:W-:Y:S05]  /*1dff0*/  WARPSYNC.COLLECTIVE R15, `(.L_x_10112) ;  /* 0x000000000f087348 */ /* 0x000fea0003c00000 */
[----:B------:R0:W1:Y:S02]  /*1e000*/  SHFL.IDX P6, R14, R13, R12, R11 ;  /* 0x0000000c0d0e7389 */ /* 0x00006400000c000b */
[----:B01----:R-:W-:Y:S01]  /*1e010*/  ENDCOLLECTIVE ;  /* 0x000000000000791b */ /* 0x003fe20003800000 */
.L_x_10112:
        /* <DEDUP_REMOVED lines=13> */
.L_x_10113:
[----:B------:R-:W-:Y:S02]  /*1e0f0*/  IMAD.MOV.U32 R13, RZ, RZ, R7 ;  /* 0x000000ffff0d7224 */ /* 0x000fe400078e0007 */
[----:B------:R-:W-:Y:S01]  /*1e100*/  IMAD.MOV.U32 R12, RZ, RZ, 0x2 ;  /* 0x00000002ff0c7424 */ /* 0x000fe200078e00ff */
[----:B------:R-:W-:-:S13]  /*1e110*/  IADD3 R2, P0, R14, R0, RZ ;  /* 0x000000000e027210 */ /* 0x000fda0007f1e0ff */
[----:B------:R-:W-:Y:S05]  /*1e120*/  WARPSYNC.COLLECTIVE R15, `(.L_x_10114) ;  /* 0x000000000f087348 */ /* 0x000fea0003c00000 */
[----:B------:R0:W1:Y:S02]  /*1e130*/  SHFL.IDX P6, R14, R13, R12, R11 ;  /* 0x0000000c0d0e7389 */ /* 0x00006400000c000b */
[----:B01----:R-:W-:Y:S01]  /*1e140*/  ENDCOLLECTIVE ;  /* 0x000000000000791b */ /* 0x003fe20003800000 */
.L_x_10114:
        /* <DEDUP_REMOVED lines=13> */
.L_x_10115:
[----:B------:R-:W-:Y:S02]  /*1e220*/  IMAD.MOV.U32 R13, RZ, RZ, R7 ;  /* 0x000000ffff0d7224 */ /* 0x000fe400078e0007 */
[----:B------:R-:W-:Y:S01]  /*1e230*/  IMAD.MOV.U32 R12, RZ, RZ, 0x3 ;  /* 0x00000003ff0c7424 */ /* 0x000fe200078e00ff */
[----:B------:R-:W-:-:S13]  /*1e240*/  IADD3 R2, P0, R14, R0, RZ ;  /* 0x000000000e027210 */ /* 0x000fda0007f1e0ff */
[----:B------:R-:W-:Y:S05]  /*1e250*/  WARPSYNC.COLLECTIVE R15, `(.L_x_10116) ;  /* 0x000000000f087348 */ /* 0x000fea0003c00000 */
[----:B------:R0:W1:Y:S02]  /*1e260*/  SHFL.IDX P6, R14, R13, R12, R11 ;  /* 0x0000000c0d0e7389 */ /* 0x00006400000c000b */
[----:B01----:R-:W-:Y:S01]  /*1e270*/  ENDCOLLECTIVE ;  /* 0x000000000000791b */ /* 0x003fe20003800000 */
.L_x_10116:
        /* <DEDUP_REMOVED lines=13> */
.L_x_10117:
[----:B------:R-:W-:Y:S02]  /*1e350*/  IMAD.MOV.U32 R13, RZ, RZ, R7 ;  /* 0x000000ffff0d7224 */ /* 0x000fe400078e0007 */
[----:B------:R-:W-:Y:S01]  /*1e360*/  IMAD.MOV.U32 R12, RZ, RZ, 0x4 ;  /* 0x00000004ff0c7424 */ /* 0x000fe200078e00ff */
[----:B------:R-:W-:-:S13]  /*1e370*/  IADD3 R2, P0, R14, R0, RZ ;  /* 0x000000000e027210 */ /* 0x000fda0007f1e0ff */
[----:B------:R-:W-:Y:S05]  /*1e380*/  WARPSYNC.COLLECTIVE R15, `(.L_x_10118) ;  /* 0x000000000f087348 */ /* 0x000fea0003c00000 */
[----:B------:R0:W1:Y:S02]  /*1e390*/  SHFL.IDX P6, R14, R13, R12, R11 ;  /* 0x0000000c0d0e7389 */ /* 0x00006400000c000b */
[----:B01----:R-:W-:Y:S01]  /*1e3a0*/  ENDCOLLECTIVE ;  /* 0x000000000000791b */ /* 0x003fe20003800000 */
.L_x_10118:
        /* <DEDUP_REMOVED lines=13> */
.L_x_10119:
[----:B------:R-:W-:Y:S02]  /*1e480*/  IMAD.MOV.U32 R13, RZ, RZ, R7 ;  /* 0x000000ffff0d7224 */ /* 0x000fe400078e0007 */
[----:B------:R-:W-:Y:S01]  /*1e490*/  IMAD.MOV.U32 R12, RZ, RZ, 0x5 ;  /* 0x00000005ff0c7424 */ /* 0x000fe200078e00ff */
[----:B------:R-:W-:-:S13]  /*1e4a0*/  IADD3 R2, P0, R14, R0, RZ ;  /* 0x000000000e027210 */ /* 0x000fda0007f1e0ff */
[----:B------:R-:W-:Y:S05]  /*1e4b0*/  WARPSYNC.COLLECTIVE R15, `(.L_x_10120) ;  /* 0x000000000f087348 */ /* 0x000fea0003c00000 */
[----:B------:R0:W1:Y:S02]  /*1e4c0*/  SHFL.IDX P6, R14, R13, R12, R11 ;  /* 0x0000000c0d0e7389 */ /* 0x00006400000c000b */
[----:B01----:R-:W-:Y:S01]  /*1e4d0*/  ENDCOLLECTIVE ;  /* 0x000000000000791b */ /* 0x003fe20003800000 */
.L_x_10120:
        /* <DEDUP_REMOVED lines=13> */
.L_x_10121:
[----:B------:R-:W-:Y:S05]  /*1e5b0*/  BRA `(.L_x_10122) ;  /* 0xffffffa400787947 */ /* 0x000fea000383ffff */
.L_x_9929:
[----:B------:R-:W-:Y:S01]  /*1e5c0*/  BSSY B0, `(.L_x_10123) ;  /* 0x0000008000007945 */ /* 0x000fe20003800000 */
[----:B------:R-:W-:Y:S01]  /*1e5d0*/  MOV R13, R16 ;  /* 0x00000010000d7202 */ /* 0x000fe20000000f00 */
[----:B------:R-:W-:Y:S02]  /*1e5e0*/  IMAD.MOV.U32 R12, RZ, RZ, RZ ;  /* 0x000000ffff0c7224 */ /* 0x000fe400078e00ff */
[----:B------:R-:W-:Y:S02]  /*1e5f0*/  IMAD.MOV.U32 R11, RZ, RZ, 0x1f ;  /* 0x0000001fff0b7424 */ /* 0x000fe400078e00ff */
[----:B------:R-:W-:-:S07]  /*1e600*/  IMAD.MOV.U32 R15, RZ, RZ, -0x1 ;  /* 0xffffffffff0f7424 */ /* 0x000fce00078e00ff */
[----:B0-23--:R-:W-:Y:S05]  /*1e610*/  WARPSYNC.COLLECTIVE R15, `(.L_x_10124) ;  /* 0x000000000f087348 */ /* 0x00dfea0003c00000 */
[----:B------:R1:W4:Y:S02]  /*1e620*/  SHFL.IDX P6, R14, R13, R12, R11 ;  /* 0x0000000c0d0e7389 */ /* 0x00032400000c000b */
[----:B01234-:R-:W-:Y:S01]  /*1e630*/  ENDCOLLECTIVE ;  /* 0x000000000000791b */ /* 0x01ffe20003800000 */
.L_x_10124:
[----:B------:R-:W-:Y:S05]  /*1e640*/  BSYNC B0 ;  /* 0x0000000000007941 */ /* 0x000fea0003800000 */
.L_x_10123:
        /* <DEDUP_REMOVED lines=9> */
.L_x_10125:
        /* <DEDUP_REMOVED lines=16> */
[C---:B------:R-:W-:Y:S02]  /*1e7e0*/  ISETP.GE.U32.AND P5, PT, R9.reuse, 0x10, PT ;  /* 0x000000100900780c */ /* 0x040fe40003fa6070 */
[----:B--2---:R-:W-:Y:S01]  /*1e7f0*/  @!P1 MOV R7, R8 ;  /* 0x0000000800079202 */ /* 0x004fe20000000f00 */
[----:B---3--:R-:W-:Y:S01]  /*1e800*/  @!P1 IMAD.MOV.U32 R4, RZ, RZ, R5 ;  /* 0x000000ffff049224 */ /* 0x008fe200078e0005 */
[----:B------:R-:W-:-:S03]  /*1e810*/  ISETP.NE.AND P1, PT, R9, RZ, PT ;  /* 0x000000ff0900720c */ /* 0x000fc60003f25270 */
[----:B------:R-:W-:-:S10]  /*1e820*/  IMAD R13, R4, R7, RZ ;  /* 0x00000007040d7224 */ /* 0x000fd400078e02ff */
[----:B------:R-:W-:Y:S05]  /*1e830*/  WARPSYNC.COLLECTIVE R15, `(.L_x_10126) ;  /* 0x000000000f087348 */ /* 0x000fea0003c00000 */
[----:B------:R0:W1:Y:S02]  /*1e840*/  SHFL.UP P6, R14, R13, R12, R11 ;  /* 0x0400000c0d0e7389 */ /* 0x00006400000c000b */
[----:B01----:R-:W-:Y:S01]  /*1e850*/  ENDCOLLECTIVE ;  /* 0x000000000000791b */ /* 0x003fe20003800000 */
.L_x_10126:
[----:B------:R-:W-:Y:S01]  /*1e860*/  IMAD.MOV.U32 R12, RZ, RZ, 0x2 ;  /* 0x00000002ff0c7424 */ /* 0x000fe200078e00ff */
[----:B------:R-:W-:-:S05]  /*1e870*/  SEL R14, R14, RZ, P1 ;  /* 0x000000ff0e0e7207 */ /* 0x000fca0000800000 */
[----:B------:R-:W-:-:S04]  /*1e880*/  IMAD.IADD R5, R13, 0x1, R14 ;  /* 0x000000010d057824 */ /* 0x000fc800078e020e */
[----:B------:R-:W-:-:S07]  /*1e890*/  IMAD.MOV.U32 R13, RZ, RZ, R5 ;  /* 0x000000ffff0d7224 */ /* 0x000fce00078e0005 */
[----:B------:R-:W-:Y:S05]  /*1e8a0*/  WARPSYNC.COLLECTIVE R15, `(.L_x_10127) ;  /* 0x000000000f087348 */ /* 0x000fea0003c00000 */
[----:B------:R0:W1:Y:S02]  /*1e8b0*/  SHFL.UP P6, R14, R13, R12, R11 ;  /* 0x0400000c0d0e7389 */ /* 0x00006400000c000b */
[----:B01----:R-:W-:Y:S01]  /*1e8c0*/  ENDCOLLECTIVE ;  /* 0x000000000000791b */ /* 0x003fe20003800000 */
.L_x_10127:
[----:B------:R-:W-:Y:S01]  /*1e8d0*/  IMAD.MOV.U32 R12, RZ, RZ, 0x4 ;  /* 0x00000004ff0c7424 */ /* 0x000fe200078e00ff */
[----:B------:R-:W-:-:S05]  /*1e8e0*/  SEL R2, R14, RZ, P2 ;  /* 0x000000ff0e027207 */ /* 0x000fca0001000000 */
[----:B------:R-:W-:-:S04]  /*1e8f0*/  IMAD.IADD R2, R5, 0x1, R2 ;  /* 0x0000000105027824 */ /* 0x000fc800078e0202 */
[----:B------:R-:W-:-:S07]  /*1e900*/  IMAD.MOV.U32 R13, RZ, RZ, R2 ;  /* 0x000000ffff0d7224 */ /* 0x000fce00078e0002 */
[----:B------:R-:W-:Y:S05]  /*1e910*/  WARPSYNC.COLLECTIVE R15, `(.L_x_10128) ;  /* 0x000000000f087348 */ /* 0x000fea0003c00000 */
[----:B------:R0:W1:Y:S02]  /*1e920*/  SHFL.UP P6, R14, R13, R12, R11 ;  /* 0x0400000c0d0e7389 */ /* 0x00006400000c000b */
[----:B01----:R-:W-:Y:S01]  /*1e930*/  ENDCOLLECTIVE ;  /* 0x000000000000791b */ /* 0x003fe20003800000 */
.L_x_10128:
[----:B------:R-:W-:Y:S02]  /*1e940*/  MOV R12, 0x8 ;  /* 0x00000008000c7802 */ /* 0x000fe40000000f00 */
[----:B------:R-:W-:-:S05]  /*1e950*/  SEL R3, R14, RZ, P3 ;  /* 0x000000ff0e037207 */ /* 0x000fca0001800000 */
[----:B------:R-:W-:-:S04]  /*1e960*/  IMAD.IADD R3, R2, 0x1, R3 ;  /* 0x0000000102037824 */ /* 0x000fc800078e0203 */
[----:B------:R-:W-:-:S07]  /*1e970*/  IMAD.MOV.U32 R13, RZ, RZ, R3 ;  /* 0x000000ffff0d7224 */ /* 0x000fce00078e0003 */
[----:B------:R-:W-:Y:S05]  /*1e980*/  WARPSYNC.COLLECTIVE R15, `(.L_x_10129) ;  /* 0x000000000f087348 */ /* 0x000fea0003c00000 */
[----:B------:R0:W1:Y:S02]  /*1e990*/  SHFL.UP P6, R14, R13, R12, R11 ;  /* 0x0400000c0d0e7389 */ /* 0x00006400000c000b */
[----:B01----:R-:W-:Y:S01]  /*1e9a0*/  ENDCOLLECTIVE ;  /* 0x000000000000791b */ /* 0x003fe20003800000 */
.L_x_10129:
[----:B------:R-:W-:Y:S01]  /*1e9b0*/  IMAD.MOV.U32 R12, RZ, RZ, 0x10 ;  /* 0x00000010ff0c7424 */ /* 0x000fe200078e00ff */
[----:B------:R-:W-:-:S05]  /*1e9c0*/  SEL R14, R14, RZ, P4 ;  /* 0x000000ff0e0e7207 */ /* 0x000fca0002000000 */
[----:B------:R-:W-:-:S04]  /*1e9d0*/  IMAD.IADD R5, R3, 0x1, R14 ;  /* 0x0000000103057824 */ /* 0x000fc800078e020e */
[----:B------:R-:W-:-:S07]  /*1e9e0*/  IMAD.MOV.U32 R13, RZ, RZ, R5 ;  /* 0x000000ffff0d7224 */ /* 0x000fce00078e0005 */
[----:B------:R-:W-:Y:S05]  /*1e9f0*/  WARPSYNC.COLLECTIVE R15, `(.L_x_10130) ;  /* 0x000000000f087348 */ /* 0x000fea0003c00000 */
[----:B------:R0:W1:Y:S02]  /*1ea00*/  SHFL.UP P6, R14, R13, R12, R11 ;  /* 0x0400000c0d0e7389 */ /* 0x00006400000c000b */
[----:B01----:R-:W-:Y:S01]  /*1ea10*/  ENDCOLLECTIVE ;  /* 0x000000000000791b */ /* 0x003fe20003800000 */
.L_x_10130:
        /* <DEDUP_REMOVED lines=8> */
.L_x_10131:
[----:B------:R-:W-:Y:S05]  /*1eaa0*/  BRA `(.L_x_10132) ;  /* 0xffffffa400dc7947 */ /* 0x000fea000383ffff */
.L_x_9932:
[----:B------:R-:W-:Y:S01]  /*1eab0*/  BSSY B0, `(.L_x_10133) ;  /* 0x0000007000007945 */ /* 0x000fe20003800000 */
[----:B------:R-:W-:Y:S02]  /*1eac0*/  IMAD.MOV.U32 R12, RZ, RZ, 0x1 ;  /* 0x00000001ff0c7424 */ /* 0x000fe400078e00ff */
[----:B------:R-:W-:Y:S02]  /*1ead0*/  IMAD.MOV.U32 R11, RZ, RZ, RZ ;  /* 0x000000ffff0b7224 */ /* 0x000fe400078e00ff */
[----:B------:R-:W-:-:S07]  /*1eae0*/  IMAD.MOV.U32 R15, RZ, RZ, -0x1 ;  /* 0xffffffffff0f7424 */ /* 0x000fce00078e00ff */
[----:B------:R-:W-:Y:S05]  /*1eaf0*/  WARPSYNC.COLLECTIVE R15, `(.L_x_10134) ;  /* 0x000000000f087348 */ /* 0x000fea0003c00000 */
[----:B------:R0:W1:Y:S02]  /*1eb00*/  SHFL.UP P6, R14, R13, R12, R11 ;  /* 0x0400000c0d0e7389 */ /* 0x00006400000c000b */
[----:B01----:R-:W-:Y:S01]  /*1eb10*/  ENDCOLLECTIVE ;  /* 0x000000000000791b */ /* 0x003fe20003800000 */
.L_x_10134:
[----:B------:R-:W-:Y:S05]  /*1eb20*/  BSYNC B0 ;  /* 0x0000000000007941 */ /* 0x000fea0003800000 */
.L_x_10133:
[----:B------:R-:W-:Y:S01]  /*1eb30*/  SEL R14, R14, RZ, P1 ;  /* 0x000000ff0e0e7207 */ /* 0x000fe20000800000 */
[----:B------:R-:W-:Y:S02]  /*1eb40*/  IMAD.MOV.U32 R12, RZ, RZ, 0x2 ;  /* 0x00000002ff0c7424 */ /* 0x000fe400078e00ff */
[----:B------:R-:W-:Y:S01]  /*1eb50*/  IMAD.MOV.U32 R11, RZ, RZ, RZ ;  /* 0x000000ffff0b7224 */ /* 0x000fe200078e00ff */
[----:B------:R-:W-:Y:S01]  /*1eb60*/  IADD3 R13, R13, R14, RZ ;  /* 0x0000000e0d0d7210 */ /* 0x000fe20007ffe0ff */
[----:B------:R-:W-:-:S07]  /*1eb70*/  IMAD.MOV.U32 R15, RZ, RZ, -0x1 ;  /* 0xffffffffff0f7424 */ /* 0x000fce00078e00ff */
[----:B------:R-:W-:Y:S05]  /*1eb80*/  WARPSYNC.COLLECTIVE R15, `(.L_x_10135) ;  /* 0x000000000f087348 */ /* 0x000fea0003c00000 */
[----:B------:R0:W1:Y:S02]  /*1eb90*/  SHFL.UP P6, R14, R13, R12, R11 ;  /* 0x0400000c0d0e7389 */ /* 0x00006400000c000b */
[----:B01----:R-:W-:Y:S01]  /*1eba0*/  ENDCOLLECTIVE ;  /* 0x000000000000791b */ /* 0x003fe20003800000 */
.L_x_10135:
[----:B------:R-:W-:Y:S01]  /*1ebb0*/  IMAD.MOV.U32 R12, RZ, RZ, 0x4 ;  /* 0x00000004ff0c7424 */ /* 0x000fe200078e00ff */
[----:B------:R-:W-:-:S05]  /*1ebc0*/  SEL R2, R14, RZ, P2 ;  /* 0x000000ff0e027207 */ /* 0x000fca0001000000 */
[----:B------:R-:W-:-:S04]  /*1ebd0*/  IMAD.IADD R2, R13, 0x1, R2 ;  /* 0x000000010d027824 */ /* 0x000fc800078e0202 */
[----:B------:R-:W-:-:S07]  /*1ebe0*/  IMAD.MOV.U32 R13, RZ, RZ, R2 ;  /* 0x000000ffff0d7224 */ /* 0x000fce00078e0002 */
[----:B------:R-:W-:Y:S05]  /*1ebf0*/  WARPSYNC.COLLECTIVE R15, `(.L_x_10136) ;  /* 0x000000000f087348 */ /* 0x000fea0003c00000 */
[----:B------:R0:W1:Y:S02]  /*1ec00*/  SHFL.UP P6, R14, R13, R12, R11 ;  /* 0x0400000c0d0e7389 */ /* 0x00006400000c000b */
[----:B01----:R-:W-:Y:S01]  /*1ec10*/  ENDCOLLECTIVE ;  /* 0x000000000000791b */ /* 0x003fe20003800000 */
.L_x_10136:
[----:B------:R-:W-:Y:S01]  /*1ec20*/  IMAD.MOV.U32 R12, RZ, RZ, 0x8 ;  /* 0x00000008ff0c7424 */ /* 0x000fe200078e00ff */
[----:B------:R-:W-:-:S05]  /*1ec30*/  SEL R3, R14, RZ, P3 ;  /* 0x000000ff0e037207 */ /* 0x000fca0001800000 */
[----:B------:R-:W-:-:S04]  /*1ec40*/  IMAD.IADD R3, R2, 0x1, R3 ;  /* 0x0000000102037824 */ /* 0x000fc800078e0203 */
[----:B------:R-:W-:-:S07]  /*1ec50*/  IMAD.MOV.U32 R13, RZ, RZ, R3 ;  /* 0x000000ffff0d7224 */ /* 0x000fce00078e0003 */
[----:B------:R-:W-:Y:S05]  /*1ec60*/  WARPSYNC.COLLECTIVE R15, `(.L_x_10137) ;  /* 0x000000000f087348 */ /* 0x000fea0003c00000 */
[----:B------:R0:W1:Y:S02]  /*1ec70*/  SHFL.UP P6, R14, R13, R12, R11 ;  /* 0x0400000c0d0e7389 */ /* 0x00006400000c000b */
[----:B01----:R-:W-:Y:S01]  /*1ec80*/  ENDCOLLECTIVE ;  /* 0x000000000000791b */ /* 0x003fe20003800000 */
.L_x_10137:
[----:B------:R-:W-:Y:S02]  /*1ec90*/  MOV R12, 0x10 ;  /* 0x00000010000c7802 */ /* 0x000fe40000000f00 */
[----:B------:R-:W-:-:S05]  /*1eca0*/  SEL R14, R14, RZ, P4 ;  /* 0x000000ff0e0e7207 */ /* 0x000fca0002000000 */
[----:B------:R-:W-:-:S04]  /*1ecb0*/  IMAD.IADD R5, R3, 0x1, R14 ;  /* 0x0000000103057824 */ /* 0x000fc800078e020e */
[----:B------:R-:W-:-:S07]  /*1ecc0*/  IMAD.MOV.U32 R13, RZ, RZ, R5 ;  /* 0x000000ffff0d7224 */ /* 0x000fce00078e0005 */
[----:B------:R-:W-:Y:S05]  /*1ecd0*/  WARPSYNC.COLLECTIVE R15, `(.L_x_10138) ;  /* 0x000000000f087348 */ /* 0x000fea0003c00000 */
[----:B------:R0:W1:Y:S02]  /*1ece0*/  SHFL.UP P6, R14, R13, R12, R11 ;  /* 0x0400000c0d0e7389 */ /* 0x00006400000c000b */
[----:B01----:R-:W-:Y:S01]  /*1ecf0*/  ENDCOLLECTIVE ;  /* 0x000000000000791b */ /* 0x003fe20003800000 */
.L_x_10138:
        /* <DEDUP_REMOVED lines=8> */
.L_x_10139:
[----:B------:R-:W-:Y:S05]  /*1ed80*/  BRA `(.L_x_10140) ;  /* 0xffffffa400c87947 */ /* 0x000fea000383ffff */
.L_x_9934:
[----:B------:R-:W-:Y:S01]  /*1ed90*/  BSSY B0, `(.L_x_10141) ;  /* 0x0000006000007945 */ /* 0x000fe20003800000 */
[----:B------:R-:W-:Y:S01]  /*1eda0*/  PLOP3.LUT P6, PT, P6, PT, PT, 0x8, 0x0 ;  /* 0x000000000000781c */ /* 0x000fe200037ce170 */
[----:B------:R-:W-:-:S12]  /*1edb0*/  IMAD.MOV.U32 R15, RZ, RZ, -0x1 ;  /* 0xffffffffff0f7424 */ /* 0x000fd800078e00ff */
[----:B0-----:R-:W-:Y:S05]  /*1edc0*/  WARPSYNC.COLLECTIVE R15, `(.L_x_10142) ;  /* 0x000000000f087348 */ /* 0x001fea0003c00000 */
[----:B------:R-:W-:Y:S01]  /*1edd0*/  VOTE.ANY R14, PT, P6 ;  /* 0x00000000000e7806 */ /* 0x000fe200030e0100 */
[----:B0-----:R-:W-:Y:S06]  /*1ede0*/  ENDCOLLECTIVE ;  /* 0x000000000000791b */ /* 0x001fec0003800000 */
.L_x_10142:
[----:B------:R-:W-:Y:S05]  /*1edf0*/  BSYNC B0 ;  /* 0x0000000000007941 */ /* 0x000fea0003800000 */
.L_x_10141:
        /* <DEDUP_REMOVED lines=9> */
.L_x_10143:
[----:B------:R-:W-:Y:S01]  /*1ee90*/  MOV R13, R4 ;  /* 0x00000004000d7202 */ /* 0x000fe20000000f00 */
[----:B------:R-:W-:-:S07]  /*1eea0*/  IMAD.MOV.U32 R7, RZ, RZ, R14 ;  /* 0x000000ffff077224 */ /* 0x000fce00078e000e */
[----:B------:R-:W-:Y:S05]  /*1eeb0*/  WARPSYNC.COLLECTIVE R15, `(.L_x_10144) ;  /* 0x000000000f087348 */ /* 0x000fea0003c00000 */
[----:B------:R0:W1:Y:S02]  /*1eec0*/  SHFL.IDX P6, R14, R13, R12, R11 ;  /* 0x0000000c0d0e7389 */ /* 0x00006400000c000b */
[----:B01----:R-:W-:Y:S01]  /*1eed0*/  ENDCOLLECTIVE ;  /* 0x000000000000791b */ /* 0x003fe20003800000 */
.L_x_10144:
[----:B------:R-:W-:Y:S01]  /*1eee0*/  IMAD.MOV.U32 R4, RZ, RZ, R14 ;  /* 0x000000ffff047224 */ /* 0x000fe200078e000e */
[----:B------:R-:W-:Y:S06]  /*1eef0*/  BRA `(.L_x_10145) ;  /* 0xffffffa400a87947 */ /* 0x000fec000383ffff */
.L_x_9936:
[----:B------:R-:W-:Y:S01]  /*1ef00*/  BSSY B0, `(.L_x_10146) ;  /* 0x0000007000007945 */ /* 0x000fe20003800000 */
[----:B------:R-:W-:Y:S02]  /*1ef10*/  IMAD.MOV.U32 R13, RZ, RZ, R3 ;  /* 0x000000ffff0d7224 */ /* 0x000fe400078e0003 */
[----:B------:R-:W-:Y:S02]  /*1ef20*/  IMAD.MOV.U32 R11, RZ, RZ, 0x1f ;  /* 0x0000001fff0b7424 */ /* 0x000fe400078e00ff */
[----:B------:R-:W-:-:S07]  /*1ef30*/  IMAD.MOV.U32 R15, RZ, RZ, -0x1 ;  /* 0xffffffffff0f7424 */ /* 0x000fce00078e00ff */
[----:B0123--:R-:W-:Y:S05]  /*1ef40*/  WARPSYNC.COLLECTIVE R15, `(.L_x_10147) ;  /* 0x000000000f087348 */ /* 0x00ffea0003c00000 */
[----:B------:R4:W0:Y:S02]  /*1ef50*/  SHFL.IDX P6, R14, R13, R12, R11 ;  /* 0x0000000c0d0e7389 */ /* 0x00082400000c000b */
[----:B01234-:R-:W-:Y:S01]  /*1ef60*/  ENDCOLLECTIVE ;  /* 0x000000000000791b */ /* 0x01ffe20003800000 */
.L_x_10147:
[----:B------:R-:W-:Y:S05]  /*1ef70*/  BSYNC B0 ;  /* 0x0000000000007941 */ /* 0x000fea0003800000 */
.L_x_10146:
[----:B------:R-:W-:Y:S01]  /*1ef80*/  IMAD.MOV.U32 R16, RZ, RZ, R14 ;  /* 0x000000ffff107224 */ /* 0x000fe200078e000e */
[----:B------:R-:W-:Y:S06]  /*1ef90*/  BRA `(.L_x_9935) ;  /* 0xffffffa400987947 */ /* 0x000fec000383ffff */
.L_x_9940:
[----:B0-----:R0:W1:Y:S02]  /*1efa0*/  SYNCS.PHASECHK.TRANS64.TRYWAIT P0, [R5+URZ+0x22820], R0 ;  /* 0x02282000050075a7 */ /* 0x001064000800017f */
[----:B-1----:R-:W-:Y:S05]  /*1efb0*/  @!P0 NANOSLEEP.SYNCS 0x989680 ;  /* 0x009896800000895d */ /* 0x002fea0003900000 */
[----:B------:R-:W1:Y:S02]  /*1efc0*/  @!P0 SYNCS.PHASECHK.TRANS64 P0, [R5+URZ+0x22820], R0 ;  /* 0x02282000050085a7 */ /* 0x000e64000800007f */
[----:B-1----:R-:W-:Y:S05]  /*1efd0*/  @!P0 BRA `(.L_x_9940) ;  /* 0xfffffffc00f08947 */ /* 0x002fea000383ffff */
[----:B------:R-:W-:Y:S05]  /*1efe0*/  BRA `(.L_x_10148) ;  /* 0xffffffa800f07947 */ /* 0x000fea000383ffff */
.L_x_9941:
        /* <DEDUP_REMOVED lines=8> */
[----:B0--34-:R-:W-:Y:S05]  /*1f070*/  WARPSYNC.COLLECTIVE R15, `(.L_x_10150) ;  /* 0x000000000f087348 */ /* 0x019fea0003c00000 */
[----:B------:R1:W2:Y:S02]  /*1f080*/  SHFL.IDX P6, R14, R13, R12, R11 ;  /* 0x0000000c0d0e7389 */ /* 0x0002a400000c000b */
[----:B01234-:R-:W-:Y:S01]  /*1f090*/  ENDCOLLECTIVE ;  /* 0x000000000000791b */ /* 0x01ffe20003800000 */
.L_x_10150:
[----:B------:R-:W-:Y:S05]  /*1f0a0*/  BSYNC B0 ;  /* 0x0000000000007941 */ /* 0x000fea0003800000 */
.L_x_10149:
[----:B------:R-:W-:Y:S05]  /*1f0b0*/  BRA `(.L_x_10151) ;  /* 0xffffffa800d87947 */ /* 0x000fea000383ffff */
.L_x_9942:
[----:B------:R-:W-:Y:S01]  /*1f0c0*/  BSSY B0, `(.L_x_10152) ;  /* 0x0000006000007945 */ /* 0x000fe20003800000 */
[----:B------:R-:W-:-:S07]  /*1f0d0*/  IMAD.MOV.U32 R15, RZ, RZ, -0x1 ;  /* 0xffffffffff0f7424 */ /* 0x000fce00078e00ff */
[----:B0--34-:R-:W-:Y:S05]  /*1f0e0*/  WARPSYNC.COLLECTIVE R15, `(.L_x_10153) ;  /* 0x000000000f0c7348 */ /* 0x019fea0003c00000 */
[----:B------:R-:W-:Y:S02]  /*1f0f0*/  ELECT P6, UR62, PT ;  /* 0x00000000003e782f */ /* 0x000fe400038c0000 */
[----:B------:R-:W-:Y:S01]  /*1f100*/  MOV R14, UR62 ;  /* 0x0000003e000e7c02 */ /* 0x000fe20008000f00 */
[----:B0--34-:R-:W-:Y:S10]  /*1f110*/  ENDCOLLECTIVE ;  /* 0x000000000000791b */ /* 0x019ff40003800000 */
.L_x_10153:
[----:B------:R-:W-:Y:S05]  /*1f120*/  BSYNC B0 ;  /* 0x0000000000007941 */ /* 0x000fea0003800000 */
.L_x_10152:
[----:B------:R-:W-:Y:S05]  /*1f130*/  BRA `(.L_x_10154) ;  /* 0xffffffa800cc7947 */ /* 0x000fea000383ffff */
.L_x_9944:
[----:B0-----:R0:W1:Y:S02]  /*1f140*/  SYNCS.PHASECHK.TRANS64.TRYWAIT P1, [R3+URZ+0x22840], R2 ;  /* 0x02284002030075a7 */ /* 0x001064000802017f */
[----:B-1----:R-:W-:Y:S05]  /*1f150*/  @!P1 NANOSLEEP.SYNCS 0x989680 ;  /* 0x009896800000995d */ /* 0x002fea0003900000 */
[----:B------:R-:W1:Y:S02]  /*1f160*/  @!P1 SYNCS.PHASECHK.TRANS64 P1, [R3+URZ+0x22840], R2 ;  /* 0x02284002030095a7 */ /* 0x000e64000802007f */
[----:B-1----:R-:W-:Y:S05]  /*1f170*/  @!P1 BRA `(.L_x_9944) ;  /* 0xfffffffc00f09947 */ /* 0x002fea000383ffff */
[----:B------:R-:W-:Y:S05]  /*1f180*/  BRA `(.L_x_10155) ;  /* 0xffffffa800e87947 */ /* 0x000fea000383ffff */
.L_x_9946:
[----:B-1----:R1:W2:Y:S02]  /*1f190*/  SYNCS.PHASECHK.TRANS64.TRYWAIT P1, [R5+URZ+0x22840], R0 ;  /* 0x02284000050075a7 */ /* 0x0022a4000802017f */
[----:B--2---:R-:W-:Y:S05]  /*1f1a0*/  @!P1 NANOSLEEP.SYNCS 0x989680 ;  /* 0x009896800000995d */ /* 0x004fea0003900000 */
[----:B------:R-:W2:Y:S02]  /*1f1b0*/  @!P1 SYNCS.PHASECHK.TRANS64 P1, [R5+URZ+0x22840], R0 ;  /* 0x02284000050095a7 */ /* 0x000ea4000802007f */
[----:B--2---:R-:W-:Y:S05]  /*1f1c0*/  @!P1 BRA `(.L_x_9946) ;  /* 0xfffffffc00f09947 */ /* 0x004fea000383ffff */
[----:B------:R-:W-:Y:S05]  /*1f1d0*/  BRA `(.L_x_10156) ;  /* 0xffffffa800f47947 */ /* 0x000fea000383ffff */
.L_x_9948:
[----:B--2---:R2:W0:Y:S02]  /*1f1e0*/  SYNCS.PHASECHK.TRANS64.TRYWAIT P1, [R3+URZ+0x22860], R2 ;  /* 0x02286002030075a7 */ /* 0x004424000802017f */
[----:B0-----:R-:W-:Y:S05]  /*1f1f0*/  @!P1 NANOSLEEP.SYNCS 0x989680 ;  /* 0x009896800000995d */ /* 0x001fea0003900000 */
[----:B------:R-:W0:Y:S02]  /*1f200*/  @!P1 SYNCS.PHASECHK.TRANS64 P1, [R3+URZ+0x22860], R2 ;  /* 0x02286002030095a7 */ /* 0x000e24000802007f */
[----:B0-----:R-:W-:Y:S05]  /*1f210*/  @!P1 BRA `(.L_x_9948) ;  /* 0xfffffffc00f09947 */ /* 0x001fea000383ffff */
[----:B------:R-:W-:Y:S05]  /*1f220*/  BRA `(.L_x_10157) ;  /* 0xffffffa800f07947 */ /* 0x000fea000383ffff */
.L_x_10158:
        /* <DEDUP_REMOVED lines=13> */
.L_x_15663:


//--------------------- .text._ZN7cutlass13device_kernelIN5flash11enable_sm90INS1_16FlashAttnFwdSm90INS1_25CollectiveMainloopFwdSm90ILi2EN4cute5tupleIJNS5_1CILi1EEES8_S8_EEENS6_IJNS7_ILi128EEENS7_ILi96EEENS7_ILi64EEEEEELi256ENS_6half_tEfNS_4arch4Sm90ELb0ELb0ELb0ELb1ELb1ELb0ELb1ELb1ELb0ELb1ELb1ELb0EEENS1_21CollectiveEpilogueFwdINS6_IJSA_NS7_ILi256EEESB_EEES9_SE_SG_Li256ELb1ELb1ELb1ELb0EEENS1_36VarlenDynamicPersistentTileSchedulerILi128ELi96ELi256ELi128ELb1ELb1ELb1ELb0ELb1ELb1EEEEEEEEEvNT_6ParamsE --------------------------
	.section	.text._ZN7cutlass13device_kernelIN5flash11enable_sm90INS1_16FlashAttnFwdSm90INS1_25CollectiveMainloopFwdSm90ILi2EN4cute5tupleIJNS5_1CILi1EEES8_S8_EEENS6_IJNS7_ILi128EEENS7_ILi96EEENS7_ILi64EEEEEELi256ENS_6half_tEfNS_4arch4Sm90ELb0ELb0ELb0ELb1ELb1ELb0ELb1ELb1ELb0ELb1ELb1ELb0EEENS1_21CollectiveEpilogueFwdINS6_IJSA_NS7_ILi256EEESB_EEES9_SE_SG_Li256ELb1ELb1ELb1ELb0EEENS1_36VarlenDynamicPersistentTileSchedulerILi128ELi96ELi256ELi128ELb1ELb1ELb1ELb0ELb1ELb1EEEEEEEEEvNT_6ParamsE,"ax",@progbits
	.align	128
.text._ZN7cutlass13device_kernelIN5flash11enable_sm90INS1_16FlashAttnFwdSm90INS1_25CollectiveMainloopFwdSm90ILi2EN4cute5tupleIJNS5_1CILi1EEES8_S8_EEENS6_IJNS7_ILi128EEENS7_ILi96EEENS7_ILi64EEEEEELi256ENS_6half_tEfNS_4arch4Sm90ELb0ELb0ELb0ELb1ELb1ELb0ELb1ELb1ELb0ELb1ELb1ELb0EEENS1_21CollectiveEpilogueFwdINS6_IJSA_NS7_ILi256EEESB_EEES9_SE_SG_Li256ELb1ELb1ELb1ELb0EEENS1_36VarlenDynamicPersistentTileSchedulerILi128ELi96ELi256ELi128ELb1ELb1ELb1ELb0ELb1ELb1EEEEEEEEEvNT_6ParamsE:
        .type           _ZN7cutlass13device_kernelIN5flash11enable_sm90INS1_16FlashAttnFwdSm90INS1_25CollectiveMainloopFwdSm90ILi2EN4cute5tupleIJNS5_1CILi1EEES8_S8_EEENS6_IJNS7_ILi128EEENS7_ILi96EEENS7_ILi64EEEEEELi256ENS_6half_tEfNS_4arch4Sm90ELb0ELb0ELb0ELb1ELb1ELb0ELb1ELb1ELb0ELb1ELb1ELb0EEENS1_21CollectiveEpilogueFwdINS6_IJSA_NS7_ILi256EEESB_EEES9_SE_SG_Li256ELb1ELb1ELb1ELb0EEENS1_36VarlenDynamicPersistentTileSchedulerILi128ELi96ELi256ELi128ELb1ELb1ELb1ELb0ELb1ELb1EEEEEEEEEvNT_6ParamsE,@function
        .size           _ZN7cutlass13device_kernelIN5flash11enable_sm90INS1_16FlashAttnFwdSm90INS1_25CollectiveMainloopFwdSm90ILi2EN4cute5tupleIJNS5_1CILi1EEES8_S8_EEENS6_IJNS7_ILi128EEENS7_ILi96EEENS7_ILi64EEEEEELi256ENS_6half_tEfNS_4arch4Sm90ELb0ELb0ELb0ELb1ELb1ELb0ELb1ELb1ELb0ELb1ELb1ELb0EEENS1_21CollectiveEpilogueFwdINS6_IJSA_NS7_ILi256EEESB_EEES9_SE_SG_Li256ELb1ELb1ELb1ELb0EEENS1_36VarlenDynamicPersistentTileSchedulerILi128ELi96ELi256ELi128ELb1ELb1ELb1ELb0ELb1ELb1EEEEEEEEEvNT_6ParamsE,(.L_x_15664 - _ZN7cutlass13device_kernelIN5flash11enable_sm90INS1_16FlashAttnFwdSm90INS1_25CollectiveMainloopFwdSm90ILi2EN4cute5tupleIJNS5_1CILi1EEES8_S8_EEENS6_IJNS7_ILi128EEENS7_ILi96EEENS7_ILi64EEEEEELi256ENS_6half_tEfNS_4arch4Sm90ELb0ELb0ELb0ELb1ELb1ELb0ELb1ELb1ELb0ELb1ELb1ELb0EEENS1_21CollectiveEpilogueFwdINS6_IJSA_NS7_ILi256EEESB_EEES9_SE_SG_Li256ELb1ELb1ELb1ELb0EEENS1_36VarlenDynamicPersistentTileSchedulerILi128ELi96ELi256ELi128ELb1ELb1ELb1ELb0ELb1ELb1EEEEEEEEEvNT_6ParamsE)
        .other          _ZN7cutlass13device_kernelIN5flash11enable_sm90INS1_16FlashAttnFwdSm90INS1_25CollectiveMainloopFwdSm90ILi2EN4cute5tupleIJNS5_1CILi1EEES8_S8_EEENS6_IJNS7_ILi128EEENS7_ILi96EEENS7_ILi64EEEEEELi256ENS_6half_tEfNS_4arch4Sm90ELb0ELb0ELb0ELb1ELb1ELb0ELb1ELb1ELb0ELb1ELb1ELb0EEENS1_21CollectiveEpilogueFwdINS6_IJSA_NS7_ILi256EEESB_EEES9_SE_SG_Li256ELb1ELb1ELb1ELb0EEENS1_36VarlenDynamicPersistentTileSchedulerILi128ELi96ELi256ELi128ELb1ELb1ELb1ELb0ELb1ELb1EEEEEEEEEvNT_6ParamsE,@"STO_CUDA_ENTRY STV_DEFAULT"
_ZN7cutlass13device_kernelIN5flash11enable_sm90INS1_16FlashAttnFwdSm90INS1_25CollectiveMainloopFwdSm90ILi2EN4cute5tupleIJNS5_1CILi1EEES8_S8_EEENS6_IJNS7_ILi128EEENS7_ILi96EEENS7_ILi64EEEEEELi256ENS_6half_tEfNS_4arch4Sm90ELb0ELb0ELb0ELb1ELb1ELb0ELb1ELb1ELb0ELb1ELb1ELb0EEENS1_21CollectiveEpilogueFwdINS6_IJSA_NS7_ILi256EEESB_EEES9_SE_SG_Li256ELb1ELb1ELb1ELb0EEENS1_36VarlenDynamicPersistentTileSchedulerILi128ELi96ELi256ELi128ELb1ELb1ELb1ELb0ELb1ELb1EEEEEEEEEvNT_6ParamsE:
        /* <DEDUP_REMOVED lines=47> */
.L_x_10159:
        /* <DEDUP_REMOVED lines=22> */
.L_x_10160:
        /* <DEDUP_REMOVED lines=18> */
.L_x_10161:
        /* <DEDUP_REMOVED lines=22> */
.L_x_10162:
        /* <DEDUP_REMOVED lines=23> */
.L_x_10163:
        /* <DEDUP_REMOVED lines=10> */
.L_x_10165:
[----:B------:R-:W-:-:S08]  /*08e0*/  NOP ;  /* 0x0000000000007918 */ /* 0x000fd00000000000 */
[----:B------:R-:W1:Y:S02]  /*08f0*/  USETMAXREG.TRY_ALLOC.CTAPOOL UP0, 0xe8 ;  /* 0x000000e8000079c8 */ /* 0x000e640008000600 */
[----:B-1----:R-:W-:-:S13]  /*0900*/  PLOP3.LUT P0, PT, PT, PT, UP0, 0x80, 0x0 ;  /* 0x000000000000781c */ /* 0x002fda0003f0f008 */
[----:B------:R-:W-:Y:S05]  /*0910*/  @!P0 BRA `(.L_x_10165) ;  /* 0xfffffffc00f08947 */ /* 0x000fea000383ffff */
[----:B------:R-:W-:Y:S01]  /*0920*/  SHF.R.U32.HI R2, RZ, 0x7, R0 ;  /* 0x00000007ff027819 */ /* 0x000fe20000011600 */
[----:B------:R-:W1:Y:S08]  /*0930*/  S2UR UR5, SR_CgaCtaId ;  /* 0x00000000000579c3 */ /* 0x000e700000008800 */
[----:B------:R-:W-:Y:S06]  /*0940*/  BAR.ARV 0x8, 0x180 ;  /* 0x0206000000007b1d */ /* 0x000fec0000002000 */
[----:B------:R-:W-:Y:S01]  /*0950*/  ISETP.NE.AND P0, PT, R2, 0x1, PT ;  /* 0x000000010200780c */ /* 0x000fe20003f05270 */
[----:B------:R-:W-:-:S12]  /*0960*/  UMOV UR4, 0x400 ;  /* 0x0000040000047882 */ /* 0x000fd80000000000 */
[----:B------:R-:W-:Y:S06]  /*0970*/  @!P0 BAR.ARV 0x9, 0x100 ;  /* 0x0244000000008b1d */ /* 0x000fec0000002000 */
[----:B-1----:R-:W-:Y:S02]  /*0980*/  ULEA UR4, UR5, UR4, 0x18 ;  /* 0x0000000405047291 */ /* 0x002fe4000f8ec03f */
[----:B------:R-:W-:Y:S07]  /*0990*/  BAR.SYNC.DEFER_BLOCKING 0x5, 0x180 ;  /* 0x0146000000007b1d */ /* 0x000fee0000010000 */
        /* <DEDUP_REMOVED lines=11> */
[----:B0-----:R-:W-:-:S04]  /*0a50*/  SHF.R.S32.HI R3, RZ, 0x1f, R0 ;  /* 0x0000001fff037819 */ /* 0x001fc80000011400 */
[CC--:B------:R-:W-:Y:S02]  /*0a60*/  LEA.HI R4, R3.reuse, R0.reuse, RZ, 0x4 ;  /* 0x0000000003047211 */ /* 0x0c0fe400078f20ff */
[----:B------:R-:W-:-:S04]  /*0a70*/  LEA.HI R7, R3, R0, RZ, 0x2 ;  /* 0x0000000003077211 */ /* 0x000fc800078f10ff */
[----:B------:R-:W-:Y:S02]  /*0a80*/  LOP3.LUT R11, R7, 0xfffffffc, RZ, 0xc0, !PT ;  /* 0xfffffffc070b7812 */ /* 0x000fe400078ec0ff */
[----:B------:R-:W-:-:S03]  /*0a90*/  SHF.R.S32.HI R7, RZ, 0x4, R4 ;  /* 0x00000004ff077819 */ /* 0x000fc60000011404 */
[----:B------:R-:W-:Y:S01]  /*0aa0*/  IMAD.IADD R12, R0, 0x1, -R11 ;  /* 0x00000001000c7824 */ /* 0x000fe200078e0a0b */
[----:B--2---:R-:W-:Y:S02]  /*0ab0*/  R2UR UR6, R2 ;  /* 0x00000000020672ca */ /* 0x004fe400000e0000 */
[----:B------:R-:W-:-:S04]  /*0ac0*/  LEA.HI R2, R3, R0, RZ, 0x7 ;  /* 0x0000000003027211 */ /* 0x000fc800078f38ff */
[----:B------:R-:W-:-:S05]  /*0ad0*/  LOP3.LUT R5, R2, 0xffffff80, RZ, 0xc0, !PT ;  /* 0xffffff8002057812 */ /* 0x000fca00078ec0ff */
[----:B------:R-:W-:Y:S01]  /*0ae0*/  IMAD.IADD R16, R0, 0x1, -R5 ;  /* 0x0000000100107824 */ /* 0x000fe200078e0a05 */
[----:B------:R-:W-:Y:S01]  /*0af0*/  LEA.HI R5, R3, R0, RZ, 0x5 ;  /* 0x0000000003057211 */ /* 0x000fe200078f28ff */
[----:B------:R-:W-:Y:S01]  /*0b00*/  ULOP3.LUT UR6, UR6, 0x1, URZ, 0xfc, !UPT ;  /* 0x0000000106067892 */ /* 0x000fe2000f8efc3f */
[C---:B------:R-:W-:Y:S02]  /*0b10*/  LOP3.LUT R3, R4.reuse, 0x3fffff0, RZ, 0xc0, !PT ;  /* 0x03fffff004037812 */ /* 0x040fe400078ec0ff */
[----:B------:R-:W-:Y:S01]  /*0b20*/  SHF.R.S32.HI R8, RZ, 0x1f, R16 ;  /* 0x0000001fff087819 */ /* 0x000fe20000011410 */
[----:B------:R-:W-:Y:S01]  /*0b30*/  IMAD.SHL.U32 R6, R5, 0x20, RZ ;  /* 0x0000002005067824 */ /* 0x000fe200078e00ff */
[----:B------:R-:W-:Y:S01]  /*0b40*/  LEA.HI R4, R4, R7, RZ, 0x1 ;  /* 0x0000000704047211 */ /* 0x000fe200078f08ff */
[----:B------:R-:W-:Y:S01]  /*0b50*/  IMAD.IADD R5, R0, 0x1, -R3 ;  /* 0x0000000100057824 */ /* 0x000fe200078e0a03 */
[CC--:B------:R-:W-:Y:S01]  /*0b60*/  LEA.HI R9, R8.reuse, R16.reuse, RZ, 0x2 ;  /* 0x0000001008097211 */ /* 0x0c0fe200078f10ff */
[----:B------:R-:W-:Y:S01]  /*0b70*/  STL [R1+0x24], R16 ;  /* 0x0000241001007387 */ /* 0x000fe20000100800 */
[----:B------:R-:W-:-:S02]  /*0b80*/  LEA.HI R8, R8, R16, RZ, 0x5 ;  /* 0x0000001008087211 */ /* 0x000fc400078f28ff */
[--C-:B------:R-:W-:Y:S02]  /*0b90*/  SHF.R.S32.HI R10, RZ, 0x2, R9.reuse ;  /* 0x00000002ff0a7819 */ /* 0x100fe40000011409 */
[----:B------:R-:W-:Y:S02]  /*0ba0*/  SHF.R.S32.HI R3, RZ, 0x1f, R9 ;  /* 0x0000001fff037819 */ /* 0x000fe40000011409 */
[----:B------:R-:W-:Y:S02]  /*0bb0*/  LOP3.LUT R6, R6, 0xfffffc00, RZ, 0xc0, !PT ;  /* 0xfffffc0006067812 */ /* 0x000fe400078ec0ff */
[----:B------:R-:W-:Y:S02]  /*0bc0*/  LEA.HI R0, R3, R10, RZ, 0x3 ;  /* 0x0000000a03007211 */ /* 0x000fe400078f18ff */
[----:B------:R-:W-:Y:S01]  /*0bd0*/  SHF.R.S32.HI R3, RZ, 0x7, R2 ;  /* 0x00000007ff037819 */ /* 0x000fe20000011402 */
[----:B------:R-:W-:Y:S01]  /*0be0*/  IMAD R5, R5, 0x40, R6 ;  /* 0x0000004005057824 */ /* 0x000fe200078e0206 */
[----:B------:R-:W-:Y:S01]  /*0bf0*/  LOP3.LUT R11, R0, 0xfffffff8, RZ, 0xc0, !PT ;  /* 0xfffffff8000b7812 */ /* 0x000fe200078ec0ff */
[----:B------:R-:W-:Y:S01]  /*0c00*/  IMAD.MOV.U32 R6, RZ, RZ, R14 ;  /* 0x000000ffff067224 */ /* 0x000fe200078e000e */
[----:B------:R-:W-:-:S02]  /*0c10*/  LEA.HI R2, R2, R3, RZ, 0x1 ;  /* 0x0000000302027211 */ /* 0x000fc400078f08ff */
[----:B------:R-:W-:Y:S01]  /*0c20*/  LOP3.LUT R4, R4, 0x1ffffffe, RZ, 0xc0, !PT ;  /* 0x1ffffffe04047812 */ /* 0x000fe200078ec0ff */
[----:B------:R-:W-:Y:S01]  /*0c30*/  IMAD.IADD R11, R10, 0x1, -R11 ;  /* 0x000000010a0b7824 */ /* 0x000fe200078e0a0b */
[----:B------:R-:W-:Y:S02]  /*0c40*/  LOP3.LUT R2, R2, 0x3fffffe, RZ, 0xc0, !PT ;  /* 0x03fffffe02027812 */ /* 0x000fe400078ec0ff */
[----:B------:R-:W-:Y:S01]  /*0c50*/  SHF.R.S32.HI R8, RZ, 0x5, R8 ;  /* 0x00000005ff087819 */ /* 0x000fe20000011408 */
[----:B------:R-:W-:Y:S01]  /*0c60*/  IMAD.IADD R4, R7, 0x1, -R4 ;  /* 0x0000000107047824 */ /* 0x000fe200078e0a04 */
[----:B------:R-:W-:Y:S01]  /*0c70*/  LEA.HI R0, R12, R12, RZ, 0x1 ;  /* 0x0000000c0c007211 */ /* 0x000fe200078f08ff */
[----:B------:R-:W-:Y:S01]  /*0c80*/  IMAD.IADD R2, R3, 0x1, -R2 ;  /* 0x0000000103027824 */ /* 0x000fe200078e0a02 */
[----:B------:R-:W-:Y:S01]  /*0c90*/  LOP3.LUT R9, R9, 0x7ffffffc, RZ, 0xc0, !PT ;  /* 0x7ffffffc09097812 */ /* 0x000fe200078ec0ff */
[----:B------:R-:W-:Y:S01]  /*0ca0*/  IMAD R11, R8, 0x10, R11 ;  /* 0x00000010080b7824 */ /* 0x000fe200078e020b */
[----:B------:R-:W-:Y:S01]  /*0cb0*/  LOP3.LUT R3, R0, 0x1ffffffe, RZ, 0xc0, !PT ;  /* 0x1ffffffe00037812 */ /* 0x000fe200078ec0ff */
[----:B------:R-:W-:-:S02]  /*0cc0*/  IMAD R4, R4, 0x8, R5 ;  /* 0x0000000804047824 */ /* 0x000fc400078e0205 */
[----:B------:R-:W-:Y:S02]  /*0cd0*/  IMAD R0, R2, 0x40, R11 ;  /* 0x0000004002007824 */ /* 0x000fe400078e020b */
[----:B------:R-:W-:Y:S01]  /*0ce0*/  IMAD.IADD R3, R12, 0x1, -R3 ;  /* 0x000000010c037824 */ /* 0x000fe200078e0a03 */
[----:B------:R0:W-:Y:S01]  /*0cf0*/  STL [R1+0x34], R4 ;  /* 0x0000340401007387 */ /* 0x0001e20000100800 */
[----:B------:R-:W-:Y:S01]  /*0d00*/  IMAD.U32 R2, RZ, RZ, UR6 ;  /* 0x00000006ff027e24 */ /* 0x000fe2000f8e00ff */
[----:B------:R-:W-:Y:S01]  /*0d10*/  UMOV UR6, URZ ;  /* 0x0000003f00067c82 */ /* 0x000fe20008000000 */
[----:B------:R-:W-:Y:S01]  /*0d20*/  IMAD.IADD R9, R16, 0x1, -R9 ;  /* 0x0000000110097824 */ /* 0x000fe200078e0a09 */
[----:B------:R1:W-:Y:S03]  /*0d30*/  STL [R1+0x2c], R0 ;  /* 0x00002c0001007387 */ /* 0x0003e60000100800 */
[----:B------:R-:W-:Y:S01]  /*0d40*/  IMAD.SHL.U32 R23, R9, 0x2, RZ ;  /* 0x0000000209177824 */ /* 0x000fe200078e00ff */
[----:B------:R2:W-:Y:S03]  /*0d50*/  STL [R1+0x38], R2 ;  /* 0x0000380201007387 */ /* 0x0005e60000100800 */
[----:B------:R-:W-:-:S02]  /*0d60*/  VIADD R5, R23, 0x30 ;  /* 0x0000003017057836 */ /* 0x000fc40000000000 */
[----:B0-----:R-:W-:Y:S02]  /*0d70*/  VIADD R4, R23, 0x38 ;  /* 0x0000003817047836 */ /* 0x001fe40000000000 */
[----:B-1----:R-:W-:Y:S01]  /*0d80*/  IMAD R0, R3, 0x8, R0 ;  /* 0x0000000803007824 */ /* 0x002fe200078e0200 */
[----:B------:R-:W-:Y:S01]  /*0d90*/  SHF.R.S32.HI R5, RZ, 0x1f, R5 ;  /* 0x0000001fff057819 */ /* 0x000fe20000011405 */
[C---:B------:R-:W-:Y:S01]  /*0da0*/  VIADD R229, R23.reuse, 0x48 ;  /* 0x0000004817e57836 */ /* 0x040fe20000000000 */
[----:B------:R-:W-:Y:S01]  /*0db0*/  SHF.R.S32.HI R4, RZ, 0x1f, R4 ;  /* 0x0000001fff047819 */ /* 0x000fe20000011404 */
[C---:B--2---:R-:W-:Y:S01]  /*0dc0*/  VIADD R2, R23.reuse, 0x40 ;  /* 0x0000004017027836 */ /* 0x044fe20000000000 */
        /* <DEDUP_REMOVED lines=11> */
[----:B0-----:R-:W-:Y:S01]  /*0e80*/  IMAD.U32 R0, RZ, RZ, UR6 ;  /* 0x00000006ff007e24 */ /* 0x001fe2000f8e00ff */
        /* <DEDUP_REMOVED lines=38> */
.L_x_10216:
[----:B------:R-:W-:Y:S01]  /*10f0*/  ULDC.64 UR6, c[0x0][0xd88] ;  /* 0x0003620000067ab9 */ /* 0x000fe20000000a00 */
[----:B01----:R-:W0:Y:S01]  /*1100*/  LDC.64 R4, c[0x0][0x418] ;  /* 0x00010600ff047b82 */ /* 0x003e220000000a00 */
[----:B------:R-:W-:-:S06]  /*1110*/  UIMAD.WIDE UR6, UR5, 0x4, UR6 ;  /* 0x00000004050678a5 */ /* 0x000fcc000f8e0206 */
[----:B------:R-:W-:Y:S01]  /*1120*/  IMAD.U32 R204, RZ, RZ, UR6 ;  /* 0x00000006ffcc7e24 */ /* 0x000fe2000f8e00ff */
[----:B------:R-:W1:Y:S01]  /*1130*/  LDC R0, c[0x0][0x424] ;  /* 0x00010900ff007b82 */ /* 0x000e620000000800 */
[----:B------:R-:W-:Y:S01]  /*1140*/  IMAD.U32 R205, RZ, RZ, UR7 ;  /* 0x00000007ffcd7e24 */ /* 0x000fe2000f8e00ff */
[----:B------:R-:W-:-:S04]  /*1150*/  ULDC.64 UR6, c[0x0][0xb20] ;  /* 0x0002c80000067ab9 */ /* 0x000fc80000000a00 */
[----:B--2---:R-:W2:Y:S01]  /*1160*/  LDG.E R204, desc[UR36][R204.64] ;  /* 0x00000024cccc7981 */ /* 0x004ea2000c1e1900 */
[----:B------:R-:W-:Y:S01]  /*1170*/  ISETP.NE.U32.AND P0, PT, RZ, UR6, PT ;  /* 0x00000006ff007c0c */ /* 0x000fe2000bf05070 */
[----:B---34-:R-:W3:Y:S01]  /*1180*/  LDC R9, c[0x0][0x2f0] ;  /* 0x0000bc00ff097b82 */ /* 0x018ee20000000800 */
[----:B------:R-:W-:Y:S02]  /*1190*/  IMAD.MOV.U32 R7, RZ, RZ, RZ ;  /* 0x000000ffff077224 */ /* 0x000fe400078e00ff */
[----:B------:R-:W-:Y:S02]  /*11a0*/  ISETP.NE.AND.EX P0, PT, RZ, UR7, PT, P0 ;  /* 0x00000007ff007c0c */ /* 0x000fe4000bf05300 */
[----:B--2---:R-:W-:-:S11]  /*11b0*/  SHF.R.S32.HI R208, RZ, 0x1f, R204 ;  /* 0x0000001fffd07819 */ /* 0x004fd600000114cc */
[----:B------:R-:W-:-:S04]  /*11c0*/  @P0 LEA R2, P1, R204, UR6, 0x2 ;  /* 0x00000006cc020c11 */ /* 0x000fc8000f8210ff */
[----:B------:R-:W-:Y:S01]  /*11d0*/  @P0 LEA.HI.X R3, R204, UR7, R208, 0x2, P1 ;  /* 0x00000007cc030c11 */ /* 0x000fe200088f14d0 */
[----:B------:R-:W-:Y:S02]  /*11e0*/  ULDC.64 UR6, c[0x0][0xb18] ;  /* 0x0002c60000067ab9 */ /* 0x000fe40000000a00 */
[----:B------:R-:W-:Y:S02]  /*11f0*/  ISETP.NE.U32.AND P1, PT, RZ, UR6, PT ;  /* 0x00000006ff007c0c */ /* 0x000fe4000bf25070 */
[----:B------:R2:W5:Y:S01]  /*1200*/  @P0 LDG.E R7, desc[UR36][R2.64] ;  /* 0x0000002402070981 */ /* 0x000562000c1e1900 */
        /* <DEDUP_REMOVED lines=8> */
[----:B------:R-:W-:-:S05]  /*1290*/  IMAD.U32 R0, RZ, RZ, UR4 ;  /* 0x00000004ff007e24 */ /* 0x000fca000f8e00ff */
[----:B------:R2:W-:Y:S01]  /*12a0*/  STL [R1+0x1c], R0 ;  /* 0x00001c0001007387 */ /* 0x0005e20000100800 */
[----:B------:R-:W-:Y:S05]  /*12b0*/  @P1 BRA `(.L_x_10166) ;  /* 0x0000000000241947 */ /* 0x000fea0003800000 */
        /* <DEDUP_REMOVED lines=9> */
.L_x_10166:
[----:B-----5:R-:W-:Y:S01]  /*1350*/  IMAD.IADD R152, R152, 0x1, -R7 ;  /* 0x0000000198987824 */ /* 0x020fe200078e0a07 */
[----:B--2---:R-:W-:-:S03]  /*1360*/  LOP3.LUT R2, R6, 0xff000000, RZ, 0xc0, !PT ;  /* 0xff00000006027812 */ /* 0x004fc600078ec0ff */
[C---:B------:R-:W-:Y:S01]  /*1370*/  VIADD R0, R152.reuse, 0x5f ;  /* 0x0000005f98007836 */ /* 0x040fe20000000000 */
[----:B------:R-:W-:Y:S02]  /*1380*/  SHF.R.U32.HI R3, RZ, 0x8, R2 ;  /* 0x00000008ff037819 */ /* 0x000fe40000011602 */
[----:B------:R-:W-:Y:S01]  /*1390*/  ISETP.GE.AND P0, PT, R152, 0x1, PT ;  /* 0x000000019800780c */ /* 0x000fe20003f06270 */
[----:B------:R-:W-:Y:S01]  /*13a0*/  IMAD.HI R4, R0, 0x2aaaaaab, RZ ;  /* 0x2aaaaaab00047827 */ /* 0x000fe200078e02ff */
[----:B------:R-:W-:-:S04]  /*13b0*/  LOP3.LUT R0, R6, 0xff0000, RZ, 0xc0, !PT ;  /* 0x00ff000006007812 */ /* 0x000fc800078ec0ff */
[----:B------:R-:W-:Y:S01]  /*13c0*/  LEA.HI R0, R0, R3, RZ, 0x10 ;  /* 0x0000000300007211 */ /* 0x000fe200078f80ff */
[----:B------:R-:W-:Y:S01]  /*13d0*/  IMAD.MOV.U32 R3, RZ, RZ, RZ ;  /* 0x000000ffff037224 */ /* 0x000fe200078e00ff */
[----:B------:R-:W-:Y:S02]  /*13e0*/  SHF.R.U32.HI R5, RZ, 0x1f, R4 ;  /* 0x0000001fff057819 */ /* 0x000fe40000011604 */
[----:B------:R-:W-:Y:S02]  /*13f0*/  LOP3.LUT R11, R0, 0xff, RZ, 0xc0, !PT ;  /* 0x000000ff000b7812 */ /* 0x000fe400078ec0ff */
[----:B------:R-:W-:Y:S02]  /*1400*/  LEA.HI.SX32 R160, R4, R5, 0x1c ;  /* 0x0000000504a07211 */ /* 0x000fe400078fe2ff */
[----:B------:R-:W-:Y:S01]  /*1410*/  SHF.R.U32.HI R206, RZ, 0x10, R0 ;  /* 0x00000010ffce7819 */ /* 0x000fe20000011600 */
[----:B------:R0:W-:Y:S01]  /*1420*/  STL [R1+0x18], R11 ;  /* 0x0000180b01007387 */ /* 0x0001e20000100800 */
[----:B------:R-:W-:Y:S05]  /*1430*/  @!P0 BRA `(.L_x_10167) ;  /* 0x0000000000748947 */ /* 0x000fea0003800000 */
[----:B------:R-:W1:Y:S01]  /*1440*/  LDC R3, c[0x0][0xae8] ;  /* 0x0002ba00ff037b82 */ /* 0x000e620000000800 */
[----:B------:R-:W-:-:S04]  /*1450*/  ISETP.NE.AND P0, PT, R206, RZ, PT ;  /* 0x000000ffce00720c */ /* 0x000fc80003f05270 */
[----:B-1----:R-:W-:-:S04]  /*1460*/  SEL R9, R206, R3, P0 ;  /* 0x00000003ce097207 */ /* 0x002fc80000000000 */
[-C--:B------:R-:W-:Y:S02]  /*1470*/  IABS R5, R9.reuse ;  /* 0x0000000900057213 */ /* 0x080fe40000000000 */
[----:B------:R-:W-:Y:S02]  /*1480*/  IADD3 R0, R160, -0x1, R9 ;  /* 0xffffffffa0007810 */ /* 0x000fe40007ffe009 */
[----:B------:R-:W1:Y:S01]  /*1490*/  I2F.RP R4, R5 ;  /* 0x0000000500047306 */ /* 0x000e620000209400 */
[----:B------:R-:W-:-:S05]  /*14a0*/  IABS R10, R9 ;  /* 0x00000009000a7213 */ /* 0x000fca0000000000 */
[----:B------:R-:W-:Y:S02]  /*14b0*/  IMAD.MOV R10, RZ, RZ, -R10 ;  /* 0x000000ffff0a7224 */ /* 0x000fe400078e0a0a */
[----:B-1----:R-:W1:Y:S02]  /*14c0*/  MUFU.RCP R4, R4 ;  /* 0x0000000400047308 */ /* 0x002e640000001000 */
[----:B-1----:R-:W-:Y:S01]  /*14d0*/  VIADD R2, R4, 0xffffffe ;  /* 0x0ffffffe04027836 */ /* 0x002fe20000000000 */
        /* <DEDUP_REMOVED lines=19> */
.L_x_10167:
[-C--:B------:R-:W-:Y:S01]  /*1610*/  IMAD R22, R11, R3.reuse, RZ ;  /* 0x000000030b167224 */ /* 0x080fe200078e02ff */
[----:B------:R-:W-:Y:S01]  /*1620*/  LOP3.LUT R205, R6, 0xffff, RZ, 0xc0, !PT ;  /* 0x0000ffff06cd7812 */ /* 0x000fe200078ec0ff */
[----:B------:R-:W-:Y:S01]  /*1630*/  IMAD.MOV.U32 R0, RZ, RZ, RZ ;  /* 0x000000ffff007224 */ /* 0x000fe200078e00ff */
[----:B------:R-:W-:Y:S02]  /*1640*/  PLOP3.LUT P0, PT, PT, PT, PT, 0x80, 0x0 ;  /* 0x000000000000781c */ /* 0x000fe40003f0f070 */
[----:B------:R-:W-:Y:S02]  /*1650*/  CS2R R150, SRZ ;  /* 0x0000000000967805 */ /* 0x000fe4000001ff00 */
[----:B------:R-:W-:Y:S01]  /*1660*/  VIADDMNMX R160, R22, R3, R160, PT ;  /* 0x0000000316a07246 */ /* 0x000fe200038001a0 */
[----:B------:R-:W-:Y:S01]  /*1670*/  IMAD.MOV.U32 R3, RZ, RZ, RZ ;  /* 0x000000ffff037224 */ /* 0x000fe200078e00ff */
        /* <DEDUP_REMOVED lines=65> */
[----:B------:R-:W1:Y:S01]  /*1a90*/  S2R R0, SR_TID.X ;  /* 0x0000000000007919 */ /* 0x000e620000002100 */
[----:B------:R-:W2:Y:S01]  /*1aa0*/  S2UR UR6, SR_CgaCtaId ;  /* 0x00000000000679c3 */ /* 0x000ea20000008800 */
[----:B------:R-:W-:Y:S02]  /*1ab0*/  UMOV UR5, 0x400 ;  /* 0x0000040000057882 */ /* 0x000fe40000000000 */
[----:B--2---:R-:W-:-:S04]  /*1ac0*/  ULEA UR5, UR6, UR5, 0x18 ;  /* 0x0000000506057291 */ /* 0x004fc8000f8ec03f */
[----:B------:R-:W-:Y:S01]  /*1ad0*/  UIADD3 UR5, UR5, 0x18400, URZ ;  /* 0x0001840005057890 */ /* 0x000fe2000fffe03f */
[----:B-1----:R-:W-:-:S03]  /*1ae0*/  VIADD R0, R0, 0xffffff80 ;  /* 0xffffff8000007836 */ /* 0x002fc60000000000 */
[----:B------:R-:W-:Y:S02]  /*1af0*/  ULOP3.LUT UP0, URZ, UR5, 0x1bf, URZ, 0xc0, !UPT ;  /* 0x000001bf053f7892 */ /* 0x000fe4000f80c03f */
[----:B------:R-:W-:-:S04]  /*1b00*/  SHF.R.S32.HI R3, RZ, 0x1f, R0 ;  /* 0x0000001fff037819 */ /* 0x000fc80000011400 */
[----:B------:R-:W-:Y:S02]  /*1b10*/  PLOP3.LUT P0, PT, PT, PT, UP0, 0x80, 0x0 ;  /* 0x000000000000781c */ /* 0x000fe40003f0f008 */
[----:B------:R-:W-:-:S04]  /*1b20*/  LEA.HI R3, R3, R0, RZ, 0x7 ;  /* 0x0000000003037211 */ /* 0x000fc800078f38ff */
[----:B------:R-:W-:-:S06]  /*1b30*/  SHF.R.S32.HI R3, RZ, 0x7, R3 ;  /* 0x00000007ff037819 */ /* 0x000fcc0000011403 */
[----:B------:R-:W1:Y:S02]  /*1b40*/  SHFL.IDX PT, R3, R3, RZ, 0x1f ;  /* 0x00001fff03037589 */ /* 0x000e6400000e0000 */
[----:B-1----:R-:W-:-:S13]  /*1b50*/  R2UR UR40, R3 ;  /* 0x00000000032872ca */ /* 0x002fda00000e0000 */
        /* <DEDUP_REMOVED lines=12> */
[----:B------:R-:W-:Y:S01]  /*1c20*/  IMAD.U32 R5, RZ, RZ, UR5 ;  /* 0x00000005ff057e24 */ /* 0x000fe2000f8e00ff */
[----:B------:R-:W-:Y:S01]  /*1c30*/  ULDC.64 UR4, c[0x4][0xf8] ;  /* 0x01003e0000047ab9 */ /* 0x000fe20000000a00 */
[----:B------:R-:W-:Y:S02]  /*1c40*/  IMAD.U32 R10, RZ, RZ, UR6 ;  /* 0x00000006ff0a7e24 */ /* 0x000fe4000f8e00ff */
[----:B------:R-:W-:Y:S02]  /*1c50*/  IMAD.U32 R6, RZ, RZ, UR4 ;  /* 0x00000004ff067e24 */ /* 0x000fe4000f8e00ff */
[----:B------:R-:W-:-:S02]  /*1c60*/  IMAD.U32 R7, RZ, RZ, UR5 ;  /* 0x00000005ff077e24 */ /* 0x000fc4000f8e00ff */
[----:B0-----:R-:W-:Y:S02]  /*1c70*/  IMAD.U32 R11, RZ, RZ, UR7 ;  /* 0x00000007ff0b7e24 */ /* 0x001fe4000f8e00ff */
[----:B------:R-:W-:Y:S02]  /*1c80*/  IMAD.MOV.U32 R8, RZ, RZ, 0x70 ;  /* 0x00000070ff087424 */ /* 0x000fe400078e00ff */
[----:B------:R-:W-:Y:S02]  /*1c90*/  IMAD.MOV.U32 R12, RZ, RZ, 0x1 ;  /* 0x00000001ff0c7424 */ /* 0x000fe400078e00ff */
[----:B-1----:R-:W-:-:S07]  /*1ca0*/  IMAD.MOV.U32 R13, RZ, RZ, RZ ;  /* 0x000000ffff0d7224 */ /* 0x002fce00078e00ff */
[----:B------:R-:W-:-:S07]  /*1cb0*/  LEPC R20, `(.L_x_10169) ;  /* 0x000000001014794e */ /* 0x000fce0000000000 */
[----:B--2---:R-:W-:Y:S05]  /*1cc0*/  CALL.ABS.NOINC R2 ;  /* 0x0000000002007343 */ /* 0x004fea0003c00000 */
.L_x_10169:
[----:B------:R-:W2:Y:S01]  /*1cd0*/  LDL R2, [R1+0x20] ;  /* 0x0000200001027983 */ /* 0x000ea20000100800 */
[----:B------:R-:W-:Y:S01]  /*1ce0*/  MOV R0, 0x400 ;  /* 0x0000040000007802 */ /* 0x000fe20000000f00 */
[----:B------:R-:W1:Y:S01]  /*1cf0*/  S2R R3, SR_CgaCtaId ;  /* 0x0000000000037919 */ /* 0x000e620000008800 */
[----:B------:R-:W3:Y:S02]  /*1d00*/  S2R R16, SR_TID.X ;  /* 0x0000000000107919 */ /* 0x000ee40000002100 */
[----:B-1----:R-:W-:Y:S02]  /*1d10*/  LEA R3, R3, R0, 0x18 ;  /* 0x0000000003037211 */ /* 0x002fe400078ec0ff */
[----:B---3--:R-:W-:-:S05]  /*1d20*/  SHF.R.U32.HI R16, RZ, 0x7, R16 ;  /* 0x00000007ff107819 */ /* 0x008fca0000011610 */
[----:B------:R-:W-:Y:S01]  /*1d30*/  VIADD R72, R16, 0x8 ;  /* 0x0000000810487836 */ /* 0x000fe20000000000 */
[----:B--2---:R-:W-:-:S13]  /*1d40*/  R2UR UR5, R2 ;  /* 0x00000000020572ca */ /* 0x004fda00000e0000 */
[----:B------:R-:W-:-:S04]  /*1d50*/  ULEA.HI UR4, UR5, UR5, URZ, 0x1 ;  /* 0x0000000505047291 */ /* 0x000fc8000f8f083f */
[----:B------:R-:W-:-:S04]  /*1d60*/  ULOP3.LUT UR4, UR4, 0xfffffffe, URZ, 0xc0, !UPT ;  /* 0xfffffffe04047892 */ /* 0x000fc8000f8ec03f */
[----:B------:R-:W-:-:S06]  /*1d70*/  UIADD3 UR4, UR5, -UR4, URZ ;  /* 0x8000000405047290 */ /* 0x000fcc000fffe03f */
[----:B------:R-:W-:-:S05]  /*1d80*/  IMAD.U32 R2, RZ, RZ, UR4 ;  /* 0x00000004ff027e24 */ /* 0x000fca000f8e00ff */
[----:B------:R-:W-:-:S04]  /*1d90*/  SHF.L.U32 R0, R2, 0x1f, RZ ;  /* 0x0000001f02007819 */ /* 0x000fc800000006ff */
[----:B------:R-:W1:Y:S02]  /*1da0*/  SYNCS.PHASECHK.TRANS64.TRYWAIT P0, [R3+URZ+0x32400], R0 ;  /* 0x03240000030075a7 */ /* 0x000e64000800017f */
[----:B-1----:R-:W-:Y:S05]  /*1db0*/  @!P0 BRA `(.L_x_10170) ;  /* 0x000000fc00dc8947 */ /* 0x002fea0003800000 */
.L_x_10305:
[----:B------:R-:W2:Y:S01]  /*1dc0*/  LDL R2, [R1+0x38] ;  /* 0x0000380001027983 */ /* 0x000ea20000100800 */
[----:B------:R-:W-:Y:S05]  /*1dd0*/  WARPSYNC.ALL ;  /* 0x0000000000007948 */ /* 0x000fea0003800000 */
[----:B------:R3:W-:Y:S01]  /*1de0*/  BAR.SYNC.DEFER_BLOCKING R72, 0x100 ;  /* 0x000400480000751d */ /* 0x0007e20000010000 */
[----:B--2---:R-:W-:-:S13]  /*1df0*/  R2UR UR4, R2 ;  /* 0x00000000020472ca */ /* 0x004fda00000e0000 */
[----:B------:R-:W-:-:S05]  /*1e00*/  IMAD.U32 R2, RZ, RZ, UR4 ;  /* 0x00000004ff027e24 */ /* 0x000fca000f8e00ff */
[----:B------:R-:W-:-:S13]  /*1e10*/  ISETP.NE.AND P0, PT, R2, 0x3, PT ;  /* 0x000000030200780c */ /* 0x000fda0003f05270 */
[----:B---3--:R-:W-:Y:S05]  /*1e20*/  @!P0 BRA `(.L_x_10171) ;  /* 0x0000000000048947 */ /* 0x008fea0003800000 */
[----:B------:R-:W-:Y:S01]  /*1e30*/  BPT.TRAP 0x1 ;  /* 0x000000040000795c */ /* 0x000fe20000300000 */
.L_x_10171:
[----:B------:R-:W-:Y:S01]  /*1e40*/  R2UR UR6, R3 ;  /* 0x00000000030672ca */ /* 0x000fe200000e0000 */
[----:B------:R-:W-:-:S05]  /*1e50*/  IMAD.U32 R2, RZ, RZ, UR39 ;  /* 0x00000027ff027e24 */ /* 0x000fca000f8e00ff */
[----:B------:R-:W-:-:S07]  /*1e60*/  SHF.L.U32 R2, R2, 0x1f, RZ ;  /* 0x0000001f02027819 */ /* 0x000fce00000006ff */
[----:B------:R-:W-:-:S09]  /*1e70*/  ULEA UR6, UR38, UR6, 0x3 ;  /* 0x0000000626067291 */ /* 0x000fd2000f8e183f */
[----:B------:R2:W3:Y:S01]  /*1e80*/  SYNCS.PHASECHK.TRANS64.TRYWAIT P1, [UR6+0x32430], R2 ;  /* 0x03243002ff0075a7 */ /* 0x0004e20008020146 */
[----:B------:R-:W-:Y:S05]  /*1e90*/  @!P0 BRA `(.L_x_10172) ;  /* 0x0000000000048947 */ /* 0x000fea0003800000 */
[----:B------:R-:W-:Y:S01]  /*1ea0*/  BPT.TRAP 0x1 ;  /* 0x000000040000795c */ /* 0x000fe20000300000 */
.L_x_10172:
[----:B---3--:R-:W-:Y:S05]  /*1eb0*/  @P1 BRA `(.L_x_10173) ;  /* 0x0000000000081947 */ /* 0x008fea0003800000 */
[----:B------:R-:W3:Y:S02]  /*1ec0*/  SYNCS.PHASECHK.TRANS64.TRYWAIT P1, [UR6+0x32430], R2 ;  /* 0x03243002ff0075a7 */ /* 0x000ee40008020146 */
[----:B---3--:R-:W-:Y:S05]  /*1ed0*/  @!P1 BRA `(.L_x_10174) ;  /* 0x000000fc00a89947 */ /* 0x008fea0003800000 */
.L_x_10173:
[----:B------:R-:W-:Y:S01]  /*1ee0*/  R2UR UR4, R3 ;  /* 0x00000000030472ca */ /* 0x000fe200000e0000 */
[----:B------:R-:W-:Y:S01]  /*1ef0*/  ULOP3.LUT UR41, UR41, 0x10000, URZ, 0xfc, !UPT ;  /* 0x0001000029297892 */ /* 0x000fe2000f8efc3f */
[----:B------:R-:W-:Y:S01]  /*1f00*/  WARPGROUP.ARRIVE ;  /* 0x00000000000079c5 */ /* 0x000fe20000000000 */
[----:B------:R-:W-:Y:S01]  /*1f10*/  UMOV UR9, 0x40000040 ;  /* 0x4000004000097882 */ /* 0x000fe20000000000 */
[----:B------:R-:W-:Y:S01]  /*1f20*/  UMOV UR11, 0x40000040 ;  /* 0x40000040000b7882 */ /* 0x000fe20000000000 */
[----:B------:R-:W-:Y:S01]  /*1f30*/  UIADD3 UR5, UR41, 0x2, URZ ;  /* 0x0000000229057890 */ /* 0x000fe2000fffe03f */
[----:B------:R-:W-:Y:S02]  /*1f40*/  IMAD.U32 R19, RZ, RZ, UR9 ;  /* 0x00000009ff137e24 */ /* 0x000fe4000f8e00ff */
[----:B------:R-:W-:Y:S02]  /*1f50*/  UMOV UR8, UR41 ;  /* 0x0000002900087c82 */ /* 0x000fe40008000000 */
[----:B------:R-:W-:-:S03]  /*1f60*/  IMAD.U32 R18, RZ, RZ, UR8 ;  /* 0x00000008ff127e24 */ /* 0x000fc6000f8e00ff */
[----:B------:R-:W-:-:S04]  /*1f70*/  UIADD3 UR4, UR4, 0x1c400, URZ ;  /* 0x0001c40004047890 */ /* 0x000fc8000fffe03f */
[----:B------:R-:W-:-:S04]  /*1f80*/  USHF.R.U32.HI UR4, URZ, 0x4, UR4 ;  /* 0x000000043f047899 */ /* 0x000fc80008011604 */
[----:B------:R-:W-:-:S04]  /*1f90*/  ULOP3.LUT UR4, UR4, 0x3fff, URZ, 0xc0, !UPT ;  /* 0x00003fff04047892 */ /* 0x000fc8000f8ec03f */
[----:B------:R-:W-:-:S04]  /*1fa0*/  ULOP3.LUT UR61, UR4, 0x10000, URZ, 0xfc, !UPT ;  /* 0x00010000043d7892 */ /* 0x000fc8000f8efc3f */
[----:B------:R-:W-:-:S04]  /*1fb0*/  UIMAD UR4, UR38, 0x300, UR61 ;  /* 0x00000300260478a4 */ /* 0x000fc8000f8e023d */
[----:B------:R-:W-:-:S03]  /*1fc0*/  UIADD3 UR7, UR4, 0x2, URZ ;  /* 0x0000000204077890 */ /* 0x000fc6000fffe03f */
[----:B------:R-:W-:Y:S02]  /*1fd0*/  UMOV UR10, UR4 ;  /* 0x00000004000a7c82 */ /* 0x000fe40008000000 */
        /* <DEDUP_REMOVED lines=8> */
[----:B------:R-:W-:Y:S01]  /*2060*/  IMAD.U32 R17, RZ, RZ, UR9 ;  /* 0x00000009ff117e24 */ /* 0x000fe2000f8e00ff */
[----:B------:R-:W-:Y:S01]  /*2070*/  UIADD3 UR4, UR4, 0x6, URZ ;  /* 0x0000000604047890 */ /* 0x000fe2000fffe03f */
[----:B------:R-:W-:-:S02]  /*2080*/  WARPGROUP.DEPBAR.LE gsb0, 0x0 ;  /* 0x00008000000079c5 */ /* 0x000fc40000010000 */
[----:B------:R-:W-:-:S06]  /*2090*/  WARPGROUP.ARRIVE ;  /* 0x00000000000079c5 */ /* 0x000fcc0000000000 */
[----:B------:R-:W-:Y:S01]  /*20a0*/  HGMMA.64x96x16.F32 R24, gdesc[UR8], R24, gsb0 ;  /* 0x01600000081879f0 */ /* 0x000fe20008000818 */
[----:B------:R-:W-:Y:S01]  /*20b0*/  UMOV UR8, UR5 ;  /* 0x0000000500087c82 */ /* 0x000fe20008000000 */
[----:B------:R-:W-:Y:S01]  /*20c0*/  UMOV UR9, 0x40000040 ;  /* 0x4000004000097882 */ /* 0x000fe20000000000 */
[----:B------:R-:W-:Y:S01]  /*20d0*/  UMOV UR10, UR7 ;  /* 0x00000007000a7c82 */ /* 0x000fe20008000000 */
[----:B------:R-:W-:Y:S01]  /*20e0*/  UMOV UR11, 0x40000040 ;  /* 0x40000040000b7882 */ /* 0x000fe20000000000 */
[----:B------:R-:W-:Y:S01]  /*20f0*/  UIADD3 UR5, UR41, 0x6, URZ ;  /* 0x0000000629057890 */ /* 0x000fe2000fffe03f */
[----:B------:R-:W-:Y:S02]  /*2100*/  IMAD.U32 R14, RZ, RZ, UR8 ;  /* 0x00000008ff0e7e24 */ /* 0x000fe4000f8e00ff */
[----:B------:R-:W-:Y:S01]  /*2110*/  IMAD.U32 R15, RZ, RZ, UR9 ;  /* 0x00000009ff0f7e24 */ /* 0x000fe2000f8e00ff */
[----:B------:R-:W-:Y:S02]  /*2120*/  WARPGROUP.DEPBAR.LE gsb0, 0x0 ;  /* 0x00008000000079c5 */ /* 0x000fe40000010000 */
[----:B------:R-:W-:-:S06]  /*2130*/  WARPGROUP.ARRIVE ;  /* 0x00000000000079c5 */ /* 0x000fcc0000000000 */
[----:B------:R-:W-:Y:S01]  /*2140*/  HGMMA.64x96x16.F32 R24, gdesc[UR8], R24, gsb0 ;  /* 0x01600000081879f0 */ /* 0x000fe20008000818 */
[----:B------:R-:W-:Y:S01]  /*2150*/  UMOV UR8, UR5 ;  /* 0x0000000500087c82 */ /* 0x000fe20008000000 */
[----:B------:R-:W-:Y:S01]  /*2160*/  UMOV UR9, 0x40000040 ;  /* 0x4000004000097882 */ /* 0x000fe20000000000 */
[----:B------:R-:W-:Y:S01]  /*2170*/  UMOV UR10, UR4 ;  /* 0x00000004000a7c82 */ /* 0x000fe20008000000 */
[----:B------:R-:W-:Y:S01]  /*2180*/  UMOV UR11, 0x40000040 ;  /* 0x40000040000b7882 */ /* 0x000fe20000000000 */
[----:B------:R-:W-:Y:S02]  /*2190*/  IMAD.U32 R12, RZ, RZ, UR8 ;  /* 0x00000008ff0c7e24 */ /* 0x000fe4000f8e00ff */
[----:B------:R-:W-:Y:S01]  /*21a0*/  IMAD.U32 R13, RZ, RZ, UR9 ;  /* 0x00000009ff0d7e24 */ /* 0x000fe2000f8e00ff */
[----:B------:R-:W-:Y:S02]  /*21b0*/  WARPGROUP.DEPBAR.LE gsb0, 0x0 ;  /* 0x00008000000079c5 */ /* 0x000fe40000010000 */
[----:B------:R-:W-:-:S06]  /*21c0*/  WARPGROUP.ARRIVE ;  /* 0x00000000000079c5 */ /* 0x000fcc0000000000 */
[----:B------:R-:W-:Y:S03]  /*21d0*/  HGMMA.64x96x16.F32 R24, gdesc[UR8], R24, gsb0 ;  /* 0x01600000081879f0 */ /* 0x000fe60008000818 */
[----:B------:R-:W-:Y:S02]  /*21e0*/  WARPGROUP.DEPBAR.LE gsb0, 0x0 ;  /* 0x00008000000079c5 */ /* 0x000fe40000010000 */
[----:B------:R-:W4:Y:S02]  /*21f0*/  SYNCS.PHASECHK.TRANS64.TRYWAIT P1, [R3+URZ+0x32410], R0 ;  /* 0x03241000030075a7 */ /* 0x000f24000802017f */
[----:B----4-:R-:W-:Y:S05]  /*2200*/  @!P1 BRA `(.L_x_10175) ;  /* 0x000000f800f49947 */ /* 0x010fea0003800000 */
.L_x_10306:
[----:B------:R-:W-:Y:S05]  /*2210*/  @!P0 BRA `(.L_x_10176) ;  /* 0x0000000000048947 */ /* 0x000fea0003800000 */
[----:B------:R-:W-:Y:S01]  /*2220*/  BPT.TRAP 0x1 ;  /* 0x000000040000795c */ /* 0x000fe20000300000 */
.L_x_10176:
[----:B------:R0:W0:Y:S01]  /*2230*/  SYNCS.PHASECHK.TRANS64.TRYWAIT P1, [UR6+0x32450], R2 ;  /* 0x03245002ff0075a7 */ /* 0x0000220008020146 */
[----:B------:R-:W-:Y:S05]  /*2240*/  @!P0 BRA `(.L_x_10177) ;  /* 0x0000000000048947 */ /* 0x000fea0003800000 */
[----:B------:R-:W-:Y:S01]  /*2250*/  BPT.TRAP 0x1 ;  /* 0x000000040000795c */ /* 0x000fe20000300000 */
.L_x_10177:
[----:B0-----:R-:W-:Y:S05]  /*2260*/  @P1 BRA `(.L_x_10178) ;  /* 0x0000000000081947 */ /* 0x001fea0003800000 */
[----:B------:R-:W0:Y:S02]  /*2270*/  SYNCS.PHASECHK.TRANS64.TRYWAIT P1, [UR6+0x32450], R2 ;  /* 0x03245002ff0075a7 */ /* 0x000e240008020146 */
[----:B0-----:R-:W-:Y:S05]  /*2280*/  @!P1 BRA `(.L_x_10179) ;  /* 0x000000f800e89947 */ /* 0x001fea0003800000 */
.L_x_10178:
[----:B------:R-:W-:Y:S01]  /*2290*/  R2UR UR5, R3 ;  /* 0x00000000030572ca */ /* 0x000fe200000e0000 */
[----:B------:R-:W-:Y:S01]  /*22a0*/  WARPGROUP.ARRIVE ;  /* 0x00000000000079c5 */ /* 0x000fe20000000000 */
[----:B------:R-:W-:Y:S01]  /*22b0*/  UMOV UR11, 0x40000040 ;  /* 0x40000040000b7882 */ /* 0x000fe20000000000 */
[----:B------:R-:W-:Y:S01]  /*22c0*/  UMOV UR9, 0x40000040 ;  /* 0x4000004000097882 */ /* 0x000fe20000000000 */
[----:B------:R-:W-:Y:S01]  /*22d0*/  UMOV UR13, 0x40000040 ;  /* 0x40000040000d7882 */ /* 0x000fe20000000000 */
[----:B------:R-:W-:Y:S01]  /*22e0*/  IMAD.U32 R11, RZ, RZ, UR9 ;  /* 0x00000009ff0b7e24 */ /* 0x000fe2000f8e00ff */
[----:B------:R-:W-:Y:S01]  /*22f0*/  UMOV UR15, 0x40000040 ;  /* 0x40000040000f7882 */ /* 0x000fe20000000000 */
[----:B------:R-:W-:Y:S01]  /*2300*/  IMAD.U32 R9, RZ, RZ, UR13 ;  /* 0x0000000dff097e24 */ /* 0x000fe2000f8e00ff */
[----:B------:R-:W-:Y:S01]  /*2310*/  UMOV UR57, 0x40000040 ;  /* 0x4000004000397882 */ /* 0x000fe20000000000 */
[----:B------:R-:W-:Y:S01]  /*2320*/  UMOV UR59, 0x40000040 ;  /* 0x40000040003b7882 */ /* 0x000fe20000000000 */
[----:B------:R-:W-:Y:S01]  /*2330*/  UMOV UR17, 0x40000040 ;  /* 0x4000004000117882 */ /* 0x000fe20000000000 */
[----:B------:R-:W-:Y:S01]  /*2340*/  UMOV UR19, 0x40000040 ;  /* 0x4000004000137882 */ /* 0x000fe20000000000 */
[----:B------:R-:W-:Y:S01]  /*2350*/  UMOV UR21, 0x40000040 ;  /* 0x4000004000157882 */ /* 0x000fe20000000000 */
[----:B------:R-:W-:Y:S01]  /*2360*/  UIADD3 UR4, UR5, 0x400, URZ ;  /* 0x0000040005047890 */ /* 0x000fe2000fffe03f */
[----:B-1--4-:R-:W1:Y:S01]  /*2370*/  S2R R0, SR_TID.X ;  /* 0x0000000000007919 */ /* 0x012e620000002100 */
[----:B------:R-:W-:-:S02]  /*2380*/  ULEA UR40, UR40, UR5, 0xd ;  /* 0x0000000528287291 */ /* 0x000fc4000f8e683f */
[----:B------:R-:W-:Y:S02]  /*2390*/  USHF.R.U32.HI UR4, URZ, 0x4, UR4 ;  /* 0x000000043f047899 */ /* 0x000fe40008011604 */
[----:B------:R-:W-:Y:S02]  /*23a0*/  UIADD3 UR40, UR40, 0x22400, URZ ;  /* 0x0002240028287890 */ /* 0x000fe4000fffe03f */
[----:B------:R-:W-:Y:S02]  /*23b0*/  ULOP3.LUT UR7, UR4, 0x3fff, URZ, 0xc0, !UPT ;  /* 0x00003fff04077892 */ /* 0x000fe4000f8ec03f */
[----:B------:R-:W-:Y:S02]  /*23c0*/  USHF.R.U32.HI UR40, URZ, 0x4, UR40 ;  /* 0x000000043f287899 */ /* 0x000fe40008011628 */
[----:B------:R-:W-:Y:S02]  /*23d0*/  ULOP3.LUT UR60, UR7, 0x10000, URZ, 0xfc, !UPT ;  /* 0x00010000073c7892 */ /* 0x000fe4000f8efc3f */
[----:B------:R-:W-:-:S02]  /*23e0*/  ULOP3.LUT UR4, UR40, 0x3fff, URZ, 0xc0, !UPT ;  /* 0x00003fff28047892 */ /* 0x000fc4000f8ec03f */
[----:B------:R-:W-:Y:S02]  /*23f0*/  UIMAD UR5, UR38, 0xc00, UR60 ;  /* 0x00000c00260578a4 */ /* 0x000fe4000f8e023c */
[----:B------:R-:W-:Y:S02]  /*2400*/  ULOP3.LUT UR4, UR4, 0x10000, URZ, 0xfc, !UPT ;  /* 0x0001000004047892 */ /* 0x000fe4000f8efc3f */
[----:B------:R-:W-:Y:S02]  /*2410*/  UIADD3 UR58, UR5, 0x302, URZ ;  /* 0x00000302053a7890 */ /* 0x000fe4000fffe03f */
[----:B------:R-:W-:Y:S01]  /*2420*/  UIADD3 UR56, UR4, 0x402, URZ ;  /* 0x0000040204387890 */ /* 0x000fe2000fffe03f */
[----:B------:R-:W-:Y:S02]  /*2430*/  UMOV UR10, UR5 ;  /* 0x00000005000a7c82 */ /* 0x000fe40008000000 */
[----:B------:R-:W-:Y:S01]  /*2440*/  UMOV UR8, UR4 ;  /* 0x0000000400087c82 */ /* 0x000fe20008000000 */
[----:B------:R-:W-:Y:S01]  /*2450*/  UIADD3 UR16, UR4, 0x800, URZ ;  /* 0x0000080004107890 */ /* 0x000fe2000fffe03f */
[----:B------:R-:W-:Y:S01]  /*2460*/  HGMMA.64x96x16.F32 R24, gdesc[UR8], R24, gsb0 ;  /* 0x01600000081879f0 */ /* 0x000fe20008000818 */
[----:B------:R-:W-:Y:S01]  /*2470*/  IMAD.U32 R10, RZ, RZ, UR8 ;  /* 0x00000008ff0a7e24 */ /* 0x000fe2000f8e00ff */
[----:B------:R-:W-:-:S02]  /*2480*/  UIADD3 UR8, UR4, 0x2, URZ ;  /* 0x0000000204087890 */ /* 0x000fc4000fffe03f */
[----:B------:R-:W-:Y:S02]  /*2490*/  UIADD3 UR9, UR5, 0x2, URZ ;  /* 0x0000000205097890 */ /* 0x000fe4000fffe03f */
[----:B------:R-:W-:Y:S01]  /*24a0*/  UIADD3 UR10, UR5, 0x304, URZ ;  /* 0x00000304050a7890 */ /* 0x000fe2000fffe03f */
[----:B-1----:R-:W-:Y:S01]  /*24b0*/  SHF.R.U32.HI R0, RZ, 0x7, R0 ;  /* 0x00000007ff007819 */ /* 0x002fe20000011600 */
[----:B------:R-:W-:Y:S01]  /*24c0*/  UMOV UR11, 0x40000040 ;  /* 0x40000040000b7882 */ /* 0x000fe20000000000 */
[----:B------:R-:W-:Y:S01]  /*24d0*/  UMOV UR12, UR8 ;  /* 0x00000008000c7c82 */ /* 0x000fe20008000000 */
[----:B------:R-:W-:Y:S01]  /*24e0*/  UIADD3 UR8, UR4, 0x4, URZ ;  /* 0x0000000404087890 */ /* 0x000fe2000fffe03f */
[----:B------:R-:W-:Y:S01]  /*24f0*/  IMAD.U32 R8, RZ, RZ, UR12 ;  /* 0x0000000cff087e24 */ /* 0x000fe2000f8e00ff */
[----:B------:R-:W-:Y:S01]  /*2500*/  UMOV UR14, UR9 ;  /* 0x00000009000e7c82 */ /* 0x000fe20008000000 */
[----:B------:R-:W-:Y:S01]  /*2510*/  UIADD3 UR9, UR5, 0x4, URZ ;  /* 0x0000000405097890 */ /* 0x000fe2000fffe03f */
[----:B------:R-:W-:Y:S01]  /*2520*/  IADD3 R0, -R0, 0xb, RZ ;  /* 0x0000000b00007810 */ /* 0x000fe20007ffe1ff */
[----:B------:R-:W-:-:S02]  /*2530*/  UIADD3 UR18, UR5, 0x600, URZ ;  /* 0x0000060005127890 */ /* 0x000fc4000fffe03f */
[----:B------:R-:W-:Y:S02]  /*2540*/  UIADD3 UR20, UR4, 0x802, URZ ;  /* 0x0000080204147890 */ /* 0x000fe4000fffe03f */
[----:B------:R-:W-:Y:S01]  /*2550*/  UIADD3 UR22, UR5, 0x602, URZ ;  /* 0x0000060205167890 */ /* 0x000fe2000fffe03f */
        /* <DEDUP_REMOVED lines=27> */
[----:B------:R-:W-:Y:S01]  /*2710*/  HGMMA.64x96x16.F32 R24, gdesc[UR12], R24, gsb0 ;  /* 0x016000000c1879f0 */ /* 0x000fe20008000818 */
        /* <DEDUP_REMOVED lines=18> */
[----:B0--3--:R-:W-:Y:S01]  /*2840*/  IMAD.U32 R5, RZ, RZ, UR13 ;  /* 0x0000000dff057e24 */ /* 0x009fe2000f8e00ff */
        /* <DEDUP_REMOVED lines=8> */
[----:B--2---:R-:W-:Y:S01]  /*28d0*/  IMAD.U32 R2, RZ, RZ, UR12 ;  /* 0x0000000cff027e24 */ /* 0x004fe2000f8e00ff */
[----:B------:R-:W-:Y:S01]  /*28e0*/  UMOV UR9, 0x40000040 ;  /* 0x4000004000097882 */ /* 0x000fe20000000000 */
[----:B------:R-:W-:Y:S01]  /*28f0*/  IMAD.U32 R3, RZ, RZ, UR13 ;  /* 0x0000000dff037e24 */ /* 0x000fe2000f8e00ff */
        /* <DEDUP_REMOVED lines=44> */
.L_x_10180:
[----:B------:R-:W-:Y:S01]  /*2bc0*/  IMAD R152, R160, -0x60, R152 ;  /* 0xffffffa0a0987824 */ /* 0x000fe200078e0298 */
[----:B------:R-:W-:Y:S01]  /*2bd0*/  ULDC UR10, c[0x0][0xa80] ;  /* 0x0002a000000a7ab9 */ /* 0x000fe20000000800 */
[----:B------:R-:W1:Y:S01]  /*2be0*/  S2UR UR5, SR_CgaCtaId ;  /* 0x00000000000579c3 */ /* 0x000e620000008800 */
[----:B------:R-:W-:Y:S02]  /*2bf0*/  UIADD3 UR4, UR6, 0x32440, URZ ;  /* 0x0003244006047890 */ /* 0x000fe4000fffe03f */
[----:B------:R-:W-:Y:S01]  /*2c00*/  IADD3 R152, -R23, 0x60, R152 ;  /* 0x0000006017987810 */ /* 0x000fe20007ffe198 */
[----:B------:R-:W-:Y:S01]  /*2c10*/  ULOP3.LUT UR7, UR7, 0x3000000, URZ, 0xfc, !UPT ;  /* 0x0300000007077892 */ /* 0x000fe2000f8efc3f */
[----:B------:R-:W-:Y:S02]  /*2c20*/  UMOV UR15, 0x40000040 ;  /* 0x40000040000f7882 */ /* 0x000fe40000000000 */
[C---:B------:R-:W-:Y:S01]  /*2c30*/  ISETP.GT.AND P4, PT, R152.reuse, RZ, PT ;  /* 0x000000ff9800720c */ /* 0x040fe20003f84270 */
[----:B------:R-:W-:Y:S01]  /*2c40*/  UIMAD UR14, UR38, 0xc00, UR7 ;  /* 0x00000c00260e78a4 */ /* 0x000fe2000f8e0207 */
[----:B------:R-:W-:Y:S01]  /*2c50*/  ISETP.GT.AND P6, PT, R152, 0x1, PT ;  /* 0x000000019800780c */ /* 0x000fe20003fc4270 */
[----:B------:R-:W-:Y:S01]  /*2c60*/  UMOV UR19, 0x40000040 ;  /* 0x4000004000137882 */ /* 0x000fe20000000000 */
[----:B------:R-:W-:Y:S01]  /*2c70*/  FSEL R73, R26, -INF , P4 ;  /* 0xff8000001a497808 */ /* 0x000fe20002000000 */
[----:B------:R-:W-:Y:S01]  /*2c80*/  UIADD3 UR18, UR14, 0x80, URZ ;  /* 0x000000800e127890 */ /* 0x000fe2000fffe03f */
[----:B------:R-:W-:-:S02]  /*2c90*/  ISETP.GT.AND P3, PT, R152, 0x8, PT ;  /* 0x000000089800780c */ /* 0x000fc40003f64270 */
[----:B------:R-:W-:Y:S02]  /*2ca0*/  FSEL R24, R24, -INF , P4 ;  /* 0xff80000018187808 */ /* 0x000fe40002000000 */
[----:B------:R-:W-:Y:S02]  /*2cb0*/  FSEL R26, R25, -INF , P6 ;  /* 0xff800000191a7808 */ /* 0x000fe40003000000 */
[----:B------:R-:W-:Y:S02]  /*2cc0*/  ISETP.GT.AND P2, PT, R152, 0x9, PT ;  /* 0x000000099800780c */ /* 0x000fe40003f44270 */
[----:B------:R-:W-:Y:S02]  /*2cd0*/  FSEL R28, R28, -INF , P3 ;  /* 0xff8000001c1c7808 */ /* 0x000fe40001800000 */
[----:B------:R-:W-:Y:S01]  /*2ce0*/  FMNMX.FTZ R21, R24, R26, !PT ;  /* 0x0000001a18157209 */ /* 0x000fe20007810000 */
[----:B-1----:R-:W-:Y:S01]  /*2cf0*/  UPRMT UR4, UR5, 0x654, UR4 ;  /* 0x0000065405047896 */ /* 0x002fe20008000004 */
[----:B------:R-:W-:-:S02]  /*2d00*/  FSEL R25, R30, -INF , P3 ;  /* 0xff8000001e197808 */ /* 0x000fc40001800000 */
[----:B------:R-:W-:Y:S02]  /*2d10*/  ISETP.GT.AND P1, PT, R152, 0x10, PT ;  /* 0x000000109800780c */ /* 0x000fe40003f24270 */
[----:B------:R-:W-:Y:S02]  /*2d20*/  FSEL R30, R29, -INF , P2 ;  /* 0xff8000001d1e7808 */ /* 0x000fe40001000000 */
[----:B------:R-:W-:Y:S02]  /*2d30*/  FMNMX.FTZ R21, R28, R21, !PT ;  /* 0x000000151c157209 */ /* 0x000fe40007810000 */
[----:B------:R-:W-:Y:S01]  /*2d40*/  ISETP.GT.AND P5, PT, R152, 0x11, PT ;  /* 0x000000119800780c */ /* 0x000fe20003fa4270 */
[----:B------:R-:W-:Y:S01]  /*2d50*/  SYNCS.ARRIVE.TRANS64.RED.A1T0 RZ, [UR4], RZ ;  /* 0x000000ffffff79a7 */ /* 0x000fe20008100404 */
[----:B------:R-:W-:Y:S01]  /*2d60*/  FSEL R32, R32, -INF , P1 ;  /* 0xff80000020207808 */ /* 0x000fe20000800000 */
[----:B------:R-:W-:Y:S01]  /*2d70*/  UIADD3 UR4, UR14, 0x100, URZ ;  /* 0x000001000e047890 */ /* 0x000fe2000fffe03f */
[----:B------:R-:W-:-:S02]  /*2d80*/  FMNMX.FTZ R21, R30, R21, !PT ;  /* 0x000000151e157209 */ /* 0x000fc40007810000 */
[----:B------:R-:W-:Y:S02]  /*2d90*/  FSEL R29, R34, -INF , P1 ;  /* 0xff800000221d7808 */ /* 0x000fe40000800000 */
[----:B------:R-:W-:Y:S02]  /*2da0*/  ISETP.GT.AND P4, PT, R152, 0x18, PT ;  /* 0x000000189800780c */ /* 0x000fe40003f84270 */
[----:B------:R-:W-:Y:S02]  /*2db0*/  FSEL R34, R33, -INF , P5 ;  /* 0xff80000021227808 */ /* 0x000fe40002800000 */
[----:B------:R-:W-:Y:S02]  /*2dc0*/  FMNMX.FTZ R21, R32, R21, !PT ;  /* 0x0000001520157209 */ /* 0x000fe40007810000 */
[----:B------:R-:W-:Y:S02]  /*2dd0*/  ISETP.GT.AND P3, PT, R152, 0x19, PT ;  /* 0x000000199800780c */ /* 0x000fe40003f64270 */
[----:B------:R-:W-:-:S02]  /*2de0*/  FSEL R36, R36, -INF , P4 ;  /* 0xff80000024247808 */ /* 0x000fc40002000000 */
[----:B------:R-:W-:Y:S02]  /*2df0*/  FMNMX.FTZ R21, R34, R21, !PT ;  /* 0x0000001522157209 */ /* 0x000fe40007810000 */
[----:B------:R-:W-:Y:S02]  /*2e00*/  FSEL R31, R31, -INF , P2 ;  /* 0xff8000001f1f7808 */ /* 0x000fe40001000000 */
[----:B------:R-:W-:Y:S02]  /*2e10*/  FSEL R33, R38, -INF , P4 ;  /* 0xff80000026217808 */ /* 0x000fe40002000000 */
[----:B------:R-:W-:Y:S02]  /*2e20*/  ISETP.GT.AND P2, PT, R152, 0x20, PT ;  /* 0x000000209800780c */ /* 0x000fe40003f44270 */
[----:B------:R-:W-:Y:S02]  /*2e30*/  FSEL R38, R37, -INF , P3 ;  /* 0xff80000025267808 */ /* 0x000fe40001800000 */
[----:B------:R-:W-:-:S02]  /*2e40*/  FMNMX.FTZ R21, R36, R21, !PT ;  /* 0x0000001524157209 */ /* 0x000fc40007810000 */
[----:B------:R-:W-:Y:S02]  /*2e50*/  ISETP.GT.AND P1, PT, R152, 0x21, PT ;  /* 0x000000219800780c */ /* 0x000fe40003f24270 */
[----:B------:R-:W-:Y:S02]  /*2e60*/  FSEL R40, R40, -INF , P2 ;  /* 0xff80000028287808 */ /* 0x000fe40001000000 */
[----:B------:R-:W-:Y:S02]  /*2e70*/  FMNMX.FTZ R21, R38, R21, !PT ;  /* 0x0000001526157209 */ /* 0x000fe40007810000 */
[----:B------:R-:W-:Y:S02]  /*2e80*/  FSEL R35, R35, -INF , P5 ;  /* 0xff80000023237808 */ /* 0x000fe40002800000 */
[----:B------:R-:W-:Y:S02]  /*2e90*/  FSEL R37, R42, -INF , P2 ;  /* 0xff8000002a257808 */ /* 0x000fe40001000000 */
[----:B------:R-:W-:-:S02]  /*2ea0*/  ISETP.GT.AND P5, PT, R152, 0x28, PT ;  /* 0x000000289800780c */ /* 0x000fc40003fa4270 */
[----:B------:R-:W-:Y:S02]  /*2eb0*/  FSEL R42, R41, -INF , P1 ;  /* 0xff800000292a7808 */ /* 0x000fe40000800000 */
[----:B------:R-:W-:Y:S01]  /*2ec0*/  FMNMX.FTZ R21, R40, R21, !PT ;  /* 0x0000001528157209 */ /* 0x000fe20007810000 */
[----:B------:R1:W-:Y:S01]  /*2ed0*/  BAR.SYNC.DEFER_BLOCKING R72, 0x100 ;  /* 0x000400480000751d */ /* 0x0003e20000010000 */
[----:B------:R-:W-:Y:S02]  /*2ee0*/  ISETP.GT.AND P4, PT, R152, 0x29, PT ;  /* 0x000000299800780c */ /* 0x000fe40003f84270 */
[----:B------:R-:W-:Y:S02]  /*2ef0*/  FSEL R74, R44, -INF , P5 ;  /* 0xff8000002c4a7808 */ /* 0x000fe40002800000 */
[----:B------:R-:W-:Y:S02]  /*2f00*/  FMNMX.FTZ R41, R42, R21, !PT ;  /* 0x000000152a297209 */ /* 0x000fe40007810000 */
[----:B------:R-:W-:-:S02]  /*2f10*/  FSEL R39, R39, -INF , P3 ;  /* 0xff80000027277808 */ /* 0x000fc40001800000 */
[----:B------:R-:W-:Y:S02]  /*2f20*/  ISETP.GT.AND P3, PT, R152, 0x30, PT ;  /* 0x000000309800780c */ /* 0x000fe40003f64270 */
[----:B------:R-:W-:Y:S02]  /*2f30*/  FSEL R44, R45, -INF , P4 ;  /* 0xff8000002d2c7808 */ /* 0x000fe40002000000 */
[----:B------:R-:W-:Y:S02]  /*2f40*/  FMNMX.FTZ R41, R74, R41, !PT ;  /* 0x000000294a297209 */ /* 0x000fe40007810000 */
        /* <DEDUP_REMOVED lines=12> */
[----:B------:R-:W-:Y:S02]  /*3010*/  FSEL R159, R47, -INF , P4 ;  /* 0xff8000002f9f7808 */ /* 0x000fe40002000000 */
[----:B------:R-:W-:Y:S02]  /*3020*/  ISETP.GT.AND P4, PT, R152, 0x40, PT ;  /* 0x000000409800780c */ /* 0x000fe40003f84270 */
[----:B------:R-:W-:-:S02]  /*3030*/  FSEL R170, R53, -INF , P5 ;  /* 0xff80000035aa7808 */ /* 0x000fc40002800000 */
[----:B------:R-:W-:Y:S02]  /*3040*/  FMNMX.FTZ R41, R166, R41, !PT ;  /* 0x00000029a6297209 */ /* 0x000fe40007810000 */
[----:B------:R-:W-:Y:S02]  /*3050*/  FMNMX.FTZ R20, R73, R27, !PT ;  /* 0x0000001b49147209 */ /* 0x000fe40007810000 */
[----:B------:R-:W-:Y:S02]  /*3060*/  FSEL R162, R50, -INF , P3 ;  /* 0xff80000032a27808 */ /* 0x000fe40001800000 */
[----:B------:R-:W-:Y:S02]  /*3070*/  ISETP.GT.AND P3, PT, R152, 0x41, PT ;  /* 0x000000419800780c */ /* 0x000fe40003f64270 */
[----:B------:R-:W-:Y:S02]  /*3080*/  FSEL R165, R56, -INF , P4 ;  /* 0xff80000038a57808 */ /* 0x000fe40002000000 */
[----:B------:R-:W-:-:S02]  /*3090*/  FMNMX.FTZ R46, R170, R41, !PT ;  /* 0x00000029aa2e7209 */ /* 0x000fc40007810000 */
[----:B------:R-:W-:Y:S02]  /*30a0*/  FMNMX.FTZ R20, R25, R20, !PT ;  /* 0x0000001419147209 */ /* 0x000fe40007810000 */
[----:B------:R-:W-:Y:S02]  /*30b0*/  FSEL R164, R51, -INF , P2 ;  /* 0xff80000033a47808 */ /* 0x000fe40001000000 */
[----:B------:R-:W-:Y:S02]  /*30c0*/  ISETP.GT.AND P2, PT, R152, 0x48, PT ;  /* 0x000000489800780c */ /* 0x000fe40003f44270 */
[----:B------:R-:W-:Y:S02]  /*30d0*/  FSEL R168, R57, -INF , P3 ;  /* 0xff80000039a87808 */ /* 0x000fe40001800000 */
[----:B------:R-:W-:Y:S02]  /*30e0*/  FMNMX.FTZ R41, R165, R46, !PT ;  /* 0x0000002ea5297209 */ /* 0x000fe40007810000 */
[----:B------:R-:W-:-:S02]  /*30f0*/  FMNMX.FTZ R20, R31, R20, !PT ;  /* 0x000000141f147209 */ /* 0x000fc40007810000 */
[----:B------:R-:W-:Y:S02]  /*3100*/  ISETP.GT.AND P6, PT, R152, 0x49, PT ;  /* 0x000000499800780c */ /* 0x000fe40003fc4270 */
[----:B------:R-:W-:Y:S02]  /*3110*/  FSEL R169, R60, -INF , P2 ;  /* 0xff8000003ca97808 */ /* 0x000fe40001000000 */
[----:B------:R-:W-:Y:S02]  /*3120*/  FMNMX.FTZ R46, R168, R41, !PT ;  /* 0x00000029a82e7209 */ /* 0x000fe40007810000 */
[----:B------:R-:W-:Y:S02]  /*3130*/  FMNMX.FTZ R20, R29, R20, !PT ;  /* 0x000000141d147209 */ /* 0x000fe40007810000 */
[----:B------:R-:W-:Y:S02]  /*3140*/  FSEL R167, R54, -INF , P1 ;  /* 0xff80000036a77808 */ /* 0x000fe40000800000 */
[----:B------:R-:W-:-:S02]  /*3150*/  ISETP.GT.AND P1, PT, R152, 0x50, PT ;  /* 0x000000509800780c */ /* 0x000fc40003f24270 */
[----:B------:R-:W-:Y:S02]  /*3160*/  FSEL R172, R61, -INF , P6 ;  /* 0xff8000003dac7808 */ /* 0x000fe40003000000 */
[----:B------:R-:W-:Y:S02]  /*3170*/  FMNMX.FTZ R41, R169, R46, !PT ;  /* 0x0000002ea9297209 */ /* 0x000fe40007810000 */
[----:B------:R-:W-:Y:S02]  /*3180*/  FMNMX.FTZ R20, R35, R20, !PT ;  /* 0x0000001423147209 */ /* 0x000fe40007810000 */
        /* <DEDUP_REMOVED lines=15> */
[----:B------:R-:W-:Y:S02]  /*3280*/  FSEL R178, R69, -INF , P3 ;  /* 0xff80000045b27808 */ /* 0x000fe40001800000 */
[----:B------:R-:W-:Y:S02]  /*3290*/  FMNMX.FTZ R41, R177, R46, !PT ;  /* 0x0000002eb1297209 */ /* 0x000fe40007810000 */
[----:B------:R-:W-:Y:S02]  /*32a0*/  FMNMX.FTZ R20, R43, R20, !PT ;  /* 0x000000142b147209 */ /* 0x000fe40007810000 */
[----:B------:R-:W-:Y:S02]  /*32b0*/  FMNMX.FTZ R45, R178, R41, !PT ;  /* 0x00000029b22d7209 */ /* 0x000fe40007810000 */
        /* <DEDUP_REMOVED lines=21> */
[----:B------:R-:W-:-:S04]  /*3410*/  FMNMX.FTZ R41, R183, R20, !PT ;  /* 0x00000014b7297209 */ /* 0x000fc80007810000 */
[----:B------:R-:W-:Y:S02]  /*3420*/  FMNMX.FTZ R41, R184, R41, !PT ;  /* 0x00000029b8297209 */ /* 0x000fe40007810000 */
[----:B--2---:R-:W-:-:S03]  /*3430*/  FMNMX.FTZ R20, R46, R45, !PT ;  /* 0x0000002d2e147209 */ /* 0x004fc60007810000 */
[----:B------:R-:W2:Y:S01]  /*3440*/  SHFL.BFLY PT, R46, R41, 0x2, 0x1f ;  /* 0x0c401f00292e7f89 */ /* 0x000ea200000e0000 */
[C---:B------:R-:W-:Y:S01]  /*3450*/  FSETP.NEU.FTZ.AND P1, PT, R20.reuse, -INF , PT ;  /* 0xff8000001400780b */ /* 0x040fe20003f3d000 */
[----:B------:R-:W-:-:S05]  /*3460*/  FMUL.FTZ R185, R20, UR10 ;  /* 0x0000000a14b97c20 */ /* 0x000fca0008410000 */
[----:B------:R-:W-:-:S05]  /*3470*/  FSEL R185, R185, RZ, P1 ;  /* 0x000000ffb9b97208 */ /* 0x000fca0000800000 */
        /* <DEDUP_REMOVED lines=11> */
[----:B--2---:R-:W-:Y:S01]  /*3530*/  FMNMX.FTZ R46, R41, R46, !PT ;  /* 0x0000002e292e7209 */ /* 0x004fe20007810000 */
[--C-:B------:R-:W-:Y:S01]  /*3540*/  FFMA.FTZ R74, R74, UR10, -R185.reuse ;  /* 0x0000000a4a4a7c23 */ /* 0x100fe200080108b9 */
[----:B------:R-:W2:Y:S01]  /*3550*/  MUFU.EX2 R24, R24 ;  /* 0x0000001800187308 */ /* 0x000ea20000000800 */
[--C-:B------:R-:W-:Y:S01]  /*3560*/  FFMA.FTZ R44, R44, UR10, -R185.reuse ;  /* 0x0000000a2c2c7c23 */ /* 0x100fe200080108b9 */
[--C-:B------:R-:W-:Y:S01]  /*3570*/  FFMA.FTZ R176, R176, UR10, -R185.reuse ;  /* 0x0000000ab0b07c23 */ /* 0x100fe200080108b9 */
[----:B------:R-:W3:Y:S01]  /*3580*/  SHFL.BFLY PT, R197, R46, 0x1, 0x1f ;  /* 0x0c201f002ec57f89 */ /* 0x000ee200000e0000 */
[--C-:B------:R-:W-:Y:S01]  /*3590*/  FFMA.FTZ R177, R177, UR10, -R185.reuse ;  /* 0x0000000ab1b17c23 */ /* 0x100fe200080108b9 */
[--C-:B------:R-:W-:Y:S01]  /*35a0*/  FFMA.FTZ R178, R178, UR10, -R185.reuse ;  /* 0x0000000ab2b27c23 */ /* 0x100fe200080108b9 */
[----:B------:R-:W-:-:S02]  /*35b0*/  FFMA.FTZ R174, R174, UR10, -R185 ;  /* 0x0000000aaeae7c23 */ /* 0x000fc400080108b9 */
[----:B------:R-:W-:Y:S08]  /*35c0*/  MUFU.EX2 R28, R28 ;  /* 0x0000001c001c7308 */ /* 0x000ff00000000800 */
[----:B------:R-:W4:Y:S01]  /*35d0*/  MUFU.EX2 R41, R30 ;  /* 0x0000001e00297308 */ /* 0x000f220000000800 */
[----:B--2---:R-:W-:-:S07]  /*35e0*/  F2FP.F16.F32.PACK_AB R200, R45, R24 ;  /* 0x000000182dc8723e */ /* 0x004fce00000000ff */
[----:B------:R-:W-:Y:S01]  /*35f0*/  MUFU.EX2 R32, R32 ;  /* 0x0000002000207308 */ /* 0x000fe20000000800 */
[----:B---3--:R-:W-:-:S04]  /*3600*/  FMNMX.FTZ R197, R46, R197, !PT ;  /* 0x000000c52ec57209 */ /* 0x008fc80007810000 */
[C---:B------:R-:W-:Y:S01]  /*3610*/  FSETP.NEU.FTZ.AND P1, PT, R197.reuse, -INF , PT ;  /* 0xff800000c500780b */ /* 0x040fe20003f3d000 */
[----:B------:R-:W-:Y:S02]  /*3620*/  FMUL.FTZ R186, R197, UR10 ;  /* 0x0000000ac5ba7c20 */ /* 0x000fe40008410000 */
[----:B------:R-:W2:Y:S01]  /*3630*/  MUFU.EX2 R47, R34 ;  /* 0x00000022002f7308 */ /* 0x000ea20000000800 */
        /* <DEDUP_REMOVED lines=14> */
[----:B--2---:R-:W-:Y:S01]  /*3720*/  F2FP.F16.F32.PACK_AB R152, R47, R32 ;  /* 0x000000202f98723e */ /* 0x004fe200000000ff */
[--C-:B------:R-:W-:Y:S01]  /*3730*/  FFMA.FTZ R21, R21, UR10, -R186.reuse ;  /* 0x0000000a15157c23 */ /* 0x100fe200080108ba */
[--C-:B------:R-:W-:Y:S01]  /*3740*/  FFMA.FTZ R179, R179, UR10, -R186.reuse ;  /* 0x0000000ab3b37c23 */ /* 0x100fe200080108ba */
[--C-:B------:R-:W-:Y:S01]  /*3750*/  FFMA.FTZ R181, R181, UR10, -R186.reuse ;  /* 0x0000000ab5b57c23 */ /* 0x100fe200080108ba */
[----:B------:R2:W3:Y:S01]  /*3760*/  MUFU.EX2 R26, R27 ;  /* 0x0000001b001a7308 */ /* 0x0004e20000000800 */
[--C-:B------:R-:W-:Y:S01]  /*3770*/  FFMA.FTZ R182, R182, UR10, -R186.reuse ;  /* 0x0000000ab6b67c23 */ /* 0x100fe200080108ba */
[--C-:B------:R-:W-:Y:S01]  /*3780*/  FFMA.FTZ R183, R183, UR10, -R186.reuse ;  /* 0x0000000ab7b77c23 */ /* 0x100fe200080108ba */
[----:B------:R-:W-:-:S05]  /*3790*/  FFMA.FTZ R184, R184, UR10, -R186 ;  /* 0x0000000ab8b87c23 */ /* 0x000fca00080108ba */
[----:B------:R-:W-:Y:S01]  /*37a0*/  MUFU.EX2 R25, R25 ;  /* 0x0000001900197308 */ /* 0x000fe20000000800 */
[----:B--2---:R-:W-:-:S04]  /*37b0*/  FADD.FTZ R27, R24, R45 ;  /* 0x0000002d181b7221 */ /* 0x004fc80000010000 */
[----:B------:R-:W-:-:S03]  /*37c0*/  FADD.FTZ R46, R28, R27 ;  /* 0x0000001b1c2e7221 */ /* 0x000fc60000010000 */
[----:B------:R2:W4:Y:S01]  /*37d0*/  MUFU.EX2 R30, R31 ;  /* 0x0000001f001e7308 */ /* 0x0005220000000800 */
[----:B---3--:R-:W-:-:S07]  /*37e0*/  F2FP.F16.F32.PACK_AB R201, R26, R73 ;  /* 0x000000491ac9723e */ /* 0x008fce00000000ff */
[----:B------:R-:W3:Y:S01]  /*37f0*/  MUFU.EX2 R29, R29 ;  /* 0x0000001d001d7308 */ /* 0x000ee20000000800 */
[----:B--2---:R-:W-:-:S07]  /*3800*/  FADD.FTZ R31, R41, R46 ;  /* 0x0000002e291f7221 */ /* 0x004fce0000010000 */
[----:B------:R2:W-:Y:S01]  /*3810*/  MUFU.EX2 R51, R42 ;  /* 0x0000002a00337308 */ /* 0x0005e20000000800 */
[----:B----4-:R-:W-:-:S07]  /*3820*/  F2FP.F16.F32.PACK_AB R203, R30, R25 ;  /* 0x000000191ecb723e */ /* 0x010fce00000000ff */
[----:B------:R-:W4:Y:S01]  /*3830*/  MUFU.EX2 R34, R35 ;  /* 0x0000002300227308 */ /* 0x000f220000000800 */
[----:B--2---:R-:W-:-:S04]  /*3840*/  FADD.FTZ R42, R73, R26 ;  /* 0x0000001a492a7221 */ /* 0x004fc80000010000 */
[----:B------:R-:W-:Y:S01]  /*3850*/  FADD.FTZ R27, R25, R42 ;  /* 0x0000002a191b7221 */ /* 0x000fe20000010000 */
[----:B------:R-:W-:Y:S02]  /*3860*/  FADD.FTZ R42, R32, R31 ;  /* 0x0000001f202a7221 */ /* 0x000fe40000010000 */
[----:B------:R-:W2:Y:S01]  /*3870*/  MUFU.EX2 R49, R38 ;  /* 0x0000002600317308 */ /* 0x000ea20000000800 */
[----:B------:R-:W-:Y:S01]  /*3880*/  FADD.FTZ R28, R30, R27 ;  /* 0x0000001b1e1c7221 */ /* 0x000fe20000010000 */
[----:B------:R-:W-:-:S03]  /*3890*/  FADD.FTZ R31, R47, R42 ;  /* 0x0000002a2f1f7221 */ /* 0x000fc60000010000 */
[----:B---3--:R-:W-:Y:S01]  /*38a0*/  FADD.FTZ R27, R29, R28 ;  /* 0x0000001c1d1b7221 */ /* 0x008fe20000010000 */
[----:B------:R-:W-:Y:S02]  /*38b0*/  FADD.FTZ R28, R36, R31 ;  /* 0x0000001f241c7221 */ /* 0x000fe40000010000 */
[----:B------:R-:W3:Y:S01]  /*38c0*/  MUFU.EX2 R33, R33 ;  /* 0x0000002100217308 */ /* 0x000ee20000000800 */
[C---:B----4-:R-:W-:Y:S01]  /*38d0*/  FADD.FTZ R26, R34.reuse, R27 ;  /* 0x0000001b221a7221 */ /* 0x050fe20000010000 */
[----:B------:R-:W-:-:S06]  /*38e0*/  F2FP.F16.F32.PACK_AB R153, R34, R29 ;  /* 0x0000001d2299723e */ /* 0x000fcc00000000ff */
[----:B------:R-:W4:Y:S01]  /*38f0*/  MUFU.EX2 R40, R40 ;  /* 0x0000002800287308 */ /* 0x000f220000000800 */
[C---:B--2---:R-:W-:Y:S01]  /*3900*/  FADD.FTZ R31, R49.reuse, R28 ;  /* 0x0000001c311f7221 */ /* 0x044fe20000010000 */
[----:B------:R-:W-:-:S06]  /*3910*/  F2FP.F16.F32.PACK_AB R154, R49, R36 ;  /* 0x00000024319a723e */ /* 0x000fcc00000000ff */
[----:B------:R-:W2:Y:S01]  /*3920*/  MUFU.EX2 R38, R39 ;  /* 0x0000002700267308 */ /* 0x000ea20000000800 */
[----:B---3--:R-:W-:-:S07]  /*3930*/  FADD.FTZ R27, R33, R26 ;  /* 0x0000001a211b7221 */ /* 0x008fce0000010000 */
[----:B------:R-:W3:Y:S01]  /*3940*/  MUFU.EX2 R37, R37 ;  /* 0x0000002500257308 */ /* 0x000ee20000000800 */
[----:B----4-:R-:W-:Y:S01]  /*3950*/  FADD.FTZ R28, R40, R31 ;  /* 0x0000001f281c7221 */ /* 0x010fe20000010000 */
[----:B------:R-:W-:-:S03]  /*3960*/  F2FP.F16.F32.PACK_AB R156, R51, R40 ;  /* 0x00000028339c723e */ /* 0x000fc600000000ff */
[----:B------:R-:W-:-:S03]  /*3970*/  FADD.FTZ R29, R51, R28 ;  /* 0x0000001c331d7221 */ /* 0x000fc60000010000 */
[----:B------:R-:W4:Y:S01]  /*3980*/  MUFU.EX2 R74, R74 ;  /* 0x0000004a004a7308 */ /* 0x000f220000000800 */
[C---:B--2---:R-:W-:Y:S01]  /*3990*/  FADD.FTZ R26, R38.reuse, R27 ;  /* 0x0000001b261a7221 */ /* 0x044fe20000010000 */
[----:B------:R-:W-:-:S06]  /*39a0*/  F2FP.F16.F32.PACK_AB R155, R38, R33 ;  /* 0x00000021269b723e */ /* 0x000fcc00000000ff */
[----:B------:R-:W2:Y:S01]  /*39b0*/  MUFU.EX2 R24, R43 ;  /* 0x0000002b00187308 */ /* 0x000ea20000000800 */
[----:B---3--:R-:W-:-:S07]  /*39c0*/  FADD.FTZ R27, R37, R26 ;  /* 0x0000001a251b7221 */ /* 0x008fce0000010000 */
[----:B------:R-:W3:Y:S01]  /*39d0*/  MUFU.EX2 R25, R44 ;  /* 0x0000002c00197308 */ /* 0x000ee20000000800 */
[----:B----4-:R-:W-:-:S07]  /*39e0*/  FADD.FTZ R26, R74, R29 ;  /* 0x0000001d4a1a7221 */ /* 0x010fce0000010000 */
[----:B------:R-:W-:Y:S01]  /*39f0*/  MUFU.EX2 R176, R176 ;  /* 0x000000b000b07308 */ /* 0x000fe20000000800 */
[C---:B--2---:R-:W-:Y:S01]  /*3a00*/  FADD.FTZ R188, R24.reuse, R27 ;  /* 0x0000001b18bc7221 */ /* 0x044fe20000010000 */
[----:B------:R-:W-:-:S06]  /*3a10*/  F2FP.F16.F32.PACK_AB R157, R24, R37 ;  /* 0x00000025189d723e */ /* 0x000fcc00000000ff */
[----:B------:R-:W-:Y:S01]  /*3a20*/  MUFU.EX2 R177, R177 ;  /* 0x000000b100b17308 */ /* 0x000fe20000000800 */
[C---:B---3--:R-:W-:Y:S01]  /*3a30*/  FADD.FTZ R187, R25.reuse, R26 ;  /* 0x0000001a19bb7221 */ /* 0x048fe20000010000 */
[----:B------:R-:W-:Y:S02]  /*3a40*/  F2FP.F16.F32.PACK_AB R158, R25, R74 ;  /* 0x0000004a199e723e */ /* 0x000fe400000000ff */
[----:B-1----:R-:W-:-:S04]  /*3a50*/  WARPGROUP.ARRIVE ;  /* 0x00000000000079c5 */ /* 0x002fc80000000000 */
[----:B------:R-:W-:Y:S02]  /*3a60*/  MUFU.EX2 R178, R178 ;  /* 0x000000b200b27308 */ /* 0x000fe40000000800 */
[----:B------:R-:W-:Y:S01]  /*3a70*/  HGMMA.64x256x16.F32 R24, R200, gdesc[UR12].tnspB, RZ, !UPT, gsb0 ;  /* 0x43e0000cc8187df0 */ /* 0x000fe2000c0008ff */
[----:B------:R-:W-:-:S05]  /*3a80*/  UMOV UR15, 0x40000040 ;  /* 0x40000040000f7882 */ /* 0x000fca0000000000 */
[----:B------:R-:W-:Y:S08]  /*3a90*/  MUFU.EX2 R181, R181 ;  /* 0x000000b500b57308 */ /* 0x000ff00000000800 */
[----:B------:R-:W-:Y:S08]  /*3aa0*/  MUFU.EX2 R182, R182 ;  /* 0x000000b600b67308 */ /* 0x000ff00000000800 */
[----:B------:R-:W-:Y:S08]  /*3ab0*/  MUFU.EX2 R183, R183 ;  /* 0x000000b700b77308 */ /* 0x000ff00000000800 */
[----:B------:R-:W-:Y:S01]  /*3ac0*/  MUFU.EX2 R184, R184 ;  /* 0x000000b800b87308 */ /* 0x000fe20000000800 */
[----:B------:R-:W-:-:S02]  /*3ad0*/  WARPGROUP.DEPBAR.LE gsb0, 0x0 ;  /* 0x00008000000079c5 */ /* 0x000fc40000010000 */
[----:B------:R-:W-:-:S06]  /*3ae0*/  WARPGROUP.ARRIVE ;  /* 0x00000000000079c5 */ /* 0x000fcc0000000000 */
[----:B------:R-:W-:Y:S01]  /*3af0*/  HGMMA.64x256x16.F32 R24, R152, gdesc[UR16].tnspB, R24, gsb0 ;  /* 0x43e0001098187df0 */ /* 0x000fe20008000818 */
[----:B------:R-:W-:Y:S01]  /*3b00*/  UMOV UR18, UR4 ;  /* 0x0000000400127c82 */ /* 0x000fe20008000000 */
[----:B------:R-:W-:Y:S01]  /*3b10*/  UMOV UR19, 0x40000040 ;  /* 0x4000004000137882 */ /* 0x000fe20000000000 */
[----:B------:R-:W-:Y:S01]  /*3b20*/  UIADD3 UR4, UR14, 0x180, URZ ;  /* 0x000001800e047890 */ /* 0x000fe2000fffe03f */
[----:B------:R-:W-:Y:S02]  /*3b30*/  WARPGROUP.DEPBAR.LE gsb0, 0x0 ;  /* 0x00008000000079c5 */ /* 0x000fe40000010000 */
[--C-:B------:R-:W-:Y:S01]  /*3b40*/  FFMA.FTZ R152, R159, UR10, -R186.reuse ;  /* 0x0000000a9f987c23 */ /* 0x100fe200080108ba */
[--C-:B------:R-:W-:Y:S01]  /*3b50*/  FFMA.FTZ R153, R163, UR10, -R185.reuse ;  /* 0x0000000aa3997c23 */ /* 0x100fe200080108b9 */
[----:B------:R-:W1:Y:S01]  /*3b60*/  MUFU.EX2 R159, R21 ;  /* 0x00000015009f7308 */ /* 0x000e620000000800 */
[----:B------:R-:W-:Y:S01]  /*3b70*/  FFMA.FTZ R154, R162, UR10, -R186 ;  /* 0x0000000aa29a7c23 */ /* 0x000fe200080108ba */
[--C-:B------:R-:W-:Y:S01]  /*3b80*/  FFMA.FTZ R162, R168, UR10, -R185.reuse ;  /* 0x0000000aa8a27c23 */ /* 0x100fe200080108b9 */
[----:B------:R-:W-:-:S05]  /*3b90*/  FFMA.FTZ R163, R169, UR10, -R185 ;  /* 0x0000000aa9a37c23 */ /* 0x000fca00080108b9 */
[----:B------:R2:W3:Y:S08]  /*3ba0*/  MUFU.EX2 R21, R152 ;  /* 0x0000009800157308 */ /* 0x0004f00000000800 */
[----:B------:R-:W-:Y:S01]  /*3bb0*/  MUFU.EX2 R153, R153 ;  /* 0x0000009900997308 */ /* 0x000fe20000000800 */
[----:B-1----:R-:W-:Y:S01]  /*3bc0*/  FADD.FTZ R188, R159, R188 ;  /* 0x000000bc9fbc7221 */ /* 0x002fe20000010000 */
[----:B--2---:R-:W-:Y:S01]  /*3bd0*/  FFMA.FTZ R152, R161, UR10, -R185 ;  /* 0x0000000aa1987c23 */ /* 0x004fe200080108b9 */
[----:B------:R-:W-:-:S05]  /*3be0*/  FFMA.FTZ R161, R173, UR10, -R186 ;  /* 0x0000000aada17c23 */ /* 0x000fca00080108ba */
[----:B------:R-:W1:Y:S01]  /*3bf0*/  MUFU.EX2 R152, R152 ;  /* 0x0000009800987308 */ /* 0x000e620000000800 */
[C---:B---3--:R-:W-:Y:S01]  /*3c00*/  F2FP.F16.F32.PACK_AB R159, R21.reuse, R159 ;  /* 0x0000009f159f723e */ /* 0x048fe200000000ff */
[----:B------:R-:W-:-:S03]  /*3c10*/  FADD.FTZ R188, R21, R188 ;  /* 0x000000bc15bc7221 */ /* 0x000fc60000010000 */
[----:B------:R-:W-:-:S03]  /*3c20*/  WARPGROUP.ARRIVE ;  /* 0x00000000000079c5 */ /* 0x000fc60000000000 */
[----:B------:R-:W2:Y:S03]  /*3c30*/  MUFU.EX2 R154, R154 ;  /* 0x0000009a009a7308 */ /* 0x000ea60000000800 */
[----:B------:R-:W-:Y:S01]  /*3c40*/  HGMMA.64x256x16.F32 R24, R156, gdesc[UR16].tnspB, R24, gsb0 ;  /* 0x43e000109c187df0 */ /* 0x000fe20008000818 */
[----:B------:R-:W-:Y:S01]  /*3c50*/  UMOV UR18, UR4 ;  /* 0x0000000400127c82 */ /* 0x000fe20008000000 */
[----:B------:R-:W-:Y:S01]  /*3c60*/  UMOV UR19, 0x40000040 ;  /* 0x4000004000137882 */ /* 0x000fe20000000000 */
[----:B------:R-:W-:Y:S02]  /*3c70*/  UIADD3 UR4, UR14, 0x200, URZ ;  /* 0x000002000e047890 */ /* 0x000fe4000fffe03f */
[----:B------:R-:W-:Y:S01]  /*3c80*/  MUFU.EX2 R161, R161 ;  /* 0x000000a100a17308 */ /* 0x000fe20000000800 */
[----:B-1----:R-:W-:Y:S01]  /*3c90*/  FADD.FTZ R187, R152, R187 ;  /* 0x000000bb98bb7221 */ /* 0x002fe20000010000 */
[----:B------:R-:W-:Y:S01]  /*3ca0*/  F2FP.F16.F32.PACK_AB R152, R153, R152 ;  /* 0x000000989998723e */ /* 0x000fe200000000ff */
[----:B------:R-:W-:-:S02]  /*3cb0*/  UIADD3 UR14, UR14, 0x280, URZ ;  /* 0x000002800e0e7890 */ /* 0x000fc4000fffe03f */
[----:B------:R-:W-:-:S03]  /*3cc0*/  FADD.FTZ R21, R153, R187 ;  /* 0x000000bb99157221 */ /* 0x000fc60000010000 */
[----:B------:R-:W-:Y:S01]  /*3cd0*/  MUFU.EX2 R162, R162 ;  /* 0x000000a200a27308 */ /* 0x000fe20000000800 */
[----:B--2---:R-:W-:-:S07]  /*3ce0*/  FADD.FTZ R188, R154, R188 ;  /* 0x000000bc9abc7221 */ /* 0x004fce0000010000 */
[----:B------:R-:W-:Y:S01]  /*3cf0*/  MUFU.EX2 R163, R163 ;  /* 0x000000a300a37308 */ /* 0x000fe20000000800 */
[----:B------:R-:W-:Y:S02]  /*3d00*/  WARPGROUP.DEPBAR.LE gsb0, 0x0 ;  /* 0x00008000000079c5 */ /* 0x000fe40000010000 */
[--C-:B------:R-:W-:Y:S01]  /*3d10*/  FFMA.FTZ R158, R164, UR10, -R186.reuse ;  /* 0x0000000aa49e7c23 */ /* 0x100fe200080108ba */
[--C-:B------:R-:W-:Y:S01]  /*3d20*/  FFMA.FTZ R156, R166, UR10, -R185.reuse ;  /* 0x0000000aa69c7c23 */ /* 0x100fe200080108b9 */
[--C-:B------:R-:W-:Y:S01]  /*3d30*/  FFMA.FTZ R157, R170, UR10, -R185.reuse ;  /* 0x0000000aaa9d7c23 */ /* 0x100fe200080108b9 */
[--C-:B------:R-:W-:Y:S01]  /*3d40*/  FFMA.FTZ R159, R167, UR10, -R186.reuse ;  /* 0x0000000aa79f7c23 */ /* 0x100fe200080108ba */
[----:B------:R-:W-:Y:S01]  /*3d50*/  FFMA.FTZ R164, R172, UR10, -R185 ;  /* 0x0000000aaca47c23 */ /* 0x000fe200080108b9 */
[----:B------:R-:W-:Y:S01]  /*3d60*/  FFMA.FTZ R166, R175, UR10, -R186 ;  /* 0x0000000aafa67c23 */ /* 0x000fe200080108ba */
[----:B------:R-:W1:Y:S08]  /*3d70*/  MUFU.EX2 R158, R158 ;  /* 0x0000009e009e7308 */ /* 0x000e700000000800 */
[----:B------:R-:W-:Y:S08]  /*3d80*/  MUFU.EX2 R156, R156 ;  /* 0x0000009c009c7308 */ /* 0x000ff00000000800 */
[----:B------:R-:W2:Y:S01]  /*3d90*/  MUFU.EX2 R157, R157 ;  /* 0x0000009d009d7308 */ /* 0x000ea20000000800 */
[C---:B-1----:R-:W-:Y:S01]  /*3da0*/  F2FP.F16.F32.PACK_AB R153, R158.reuse, R154 ;  /* 0x0000009a9e99723e */ /* 0x042fe200000000ff */
[----:B------:R-:W-:-:S06]  /*3db0*/  FADD.FTZ R188, R158, R188 ;  /* 0x000000bc9ebc7221 */ /* 0x000fcc0000010000 */
[----:B------:R-:W1:Y:S08]  /*3dc0*/  MUFU.EX2 R159, R159 ;  /* 0x0000009f009f7308 */ /* 0x000e700000000800 */
[----:B------:R-:W3:Y:S01]  /*3dd0*/  MUFU.EX2 R164, R164 ;  /* 0x000000a400a47308 */ /* 0x000ee20000000800 */
[----:B--2---:R-:W-:Y:S01]  /*3de0*/  F2FP.F16.F32.PACK_AB R154, R157, R156 ;  /* 0x0000009c9d9a723e */ /* 0x004fe200000000ff */
[----:B------:R-:W-:Y:S01]  /*3df0*/  FADD.FTZ R156, R156, R21 ;  /* 0x000000159c9c7221 */ /* 0x000fe20000010000 */
[----:B------:R-:W-:-:S03]  /*3e00*/  FFMA.FTZ R21, R180, UR10, -R186 ;  /* 0x0000000ab4157c23 */ /* 0x000fc600080108ba */
[----:B------:R-:W-:Y:S02]  /*3e10*/  FADD.FTZ R156, R157, R156 ;  /* 0x0000009c9d9c7221 */ /* 0x000fe40000010000 */
[----:B------:R-:W-:Y:S01]  /*3e20*/  MUFU.EX2 R166, R166 ;  /* 0x000000a600a67308 */ /* 0x000fe20000000800 */
[----:B-1----:R-:W-:Y:S01]  /*3e30*/  F2FP.F16.F32.PACK_AB R155, R161, R159 ;  /* 0x0000009fa19b723e */ /* 0x002fe200000000ff */
[----:B------:R-:W-:-:S03]  /*3e40*/  FADD.FTZ R188, R159, R188 ;  /* 0x000000bc9fbc7221 */ /* 0x000fc60000010000 */
[----:B------:R-:W-:Y:S01]  /*3e50*/  WARPGROUP.ARRIVE ;  /* 0x00000000000079c5 */ /* 0x000fe20000000000 */
[----:B------:R-:W-:Y:S02]  /*3e60*/  FADD.FTZ R188, R161, R188 ;  /* 0x000000bca1bc7221 */ /* 0x000fe40000010000 */
[----:B------:R-:W-:Y:S03]  /*3e70*/  MUFU.EX2 R158, R179 ;  /* 0x000000b3009e7308 */ /* 0x000fe60000000800 */
[----:B------:R-:W-:Y:S01]  /*3e80*/  HGMMA.64x256x16.F32 R24, R152, gdesc[UR16].tnspB, R24, gsb0 ;  /* 0x43e0001098187df0 */ /* 0x000fe20008000818 */
[----:B------:R-:W-:Y:S01]  /*3e90*/  UMOV UR18, UR4 ;  /* 0x0000000400127c82 */ /* 0x000fe20008000000 */
[----:B------:R-:W-:-:S03]  /*3ea0*/  UMOV UR19, 0x40000040 ;  /* 0x4000004000137882 */ /* 0x000fc60000000000 */
[----:B------:R-:W1:Y:S01]  /*3eb0*/  MUFU.EX2 R21, R21 ;  /* 0x0000001500157308 */ /* 0x000e620000000800 */
[----:B------:R-:W-:Y:S02]  /*3ec0*/  WARPGROUP.DEPBAR.LE gsb0, 0x0 ;  /* 0x00008000000079c5 */ /* 0x000fe40000010000 */
[----:B------:R-:W-:Y:S01]  /*3ed0*/  FFMA.FTZ R152, R165, UR10, -R185 ;  /* 0x0000000aa5987c23 */ /* 0x000fe200080108b9 */
[----:B------:R-:W-:Y:S01]  /*3ee0*/  FFMA.FTZ R165, R171, UR10, -R186 ;  /* 0x0000000aaba57c23 */ /* 0x000fe200080108ba */
[----:B---3--:R-:W-:Y:S02]  /*3ef0*/  F2FP.F16.F32.PACK_AB R154, R164, R163 ;  /* 0x000000a3a49a723e */ /* 0x008fe400000000ff */
[----:B-1----:R-:W-:Y:S02]  /*3f00*/  F2FP.F16.F32.PACK_AB R155, R21, R158 ;  /* 0x0000009e159b723e */ /* 0x002fe400000000ff */
[----:B------:R-:W1:Y:S08]  /*3f10*/  MUFU.EX2 R152, R152 ;  /* 0x0000009800987308 */ /* 0x000e700000000800 */
[----:B------:R-:W2:Y:S01]  /*3f20*/  MUFU.EX2 R165, R165 ;  /* 0x000000a500a57308 */ /* 0x000ea20000000800 */
[----:B-1----:R-:W-:Y:S01]  /*3f30*/  FADD.FTZ R156, R152, R156 ;  /* 0x0000009c989c7221 */ /* 0x002fe20000010000 */
[----:B------:R-:W-:-:S03]  /*3f40*/  F2FP.F16.F32.PACK_AB R152, R162, R152 ;  /* 0x00000098a298723e */ /* 0x000fc600000000ff */
[----:B------:R-:W-:Y:S01]  /*3f50*/  FADD.FTZ R156, R162, R156 ;  /* 0x0000009ca29c7221 */ /* 0x000fe20000010000 */
[----:B--2---:R-:W-:-:S03]  /*3f60*/  F2FP.F16.F32.PACK_AB R153, R166, R165 ;  /* 0x000000a5a699723e */ /* 0x004fc600000000ff */
[----:B------:R-:W-:Y:S01]  /*3f70*/  FADD.FTZ R156, R163, R156 ;  /* 0x0000009ca39c7221 */ /* 0x000fe20000010000 */
[----:B------:R-:W-:Y:S01]  /*3f80*/  FADD.FTZ R188, R165, R188 ;  /* 0x000000bca5bc7221 */ /* 0x000fe20000010000 */
[----:B------:R-:W-:Y:S02]  /*3f90*/  WARPGROUP.ARRIVE ;  /* 0x00000000000079c5 */ /* 0x000fe40000000000 */
[----:B------:R-:W-:Y:S01]  /*3fa0*/  FADD.FTZ R156, R164, R156 ;  /* 0x0000009ca49c7221 */ /* 0x000fe20000010000 */
[----:B------:R-:W-:-:S03]  /*3fb0*/  FADD.FTZ R188, R166, R188 ;  /* 0x000000bca6bc7221 */ /* 0x000fc60000010000 */
[----:B------:R-:W-:Y:S01]  /*3fc0*/  HGMMA.64x256x16.F32 R24, R152, gdesc[UR16].tnspB, R24, gsb0 ;  /* 0x43e0001098187df0 */ /* 0x000fe20008000818 */
[----:B------:R-:W-:-:S04]  /*3fd0*/  FADD.FTZ R188, R158, R188 ;  /* 0x000000bc9ebc7221 */ /* 0x000fc80000010000 */
[----:B------:R-:W-:-:S04]  /*3fe0*/  FADD.FTZ R21, R21, R188 ;  /* 0x000000bc15157221 */ /* 0x000fc80000010000 */
[----:B------:R-:W-:Y:S01]  /*3ff0*/  FADD.FTZ R21, R181, R21 ;  /* 0x00000015b5157221 */ /* 0x000fe20000010000 */
[----:B------:R-:W-:Y:S02]  /*4000*/  WARPGROUP.DEPBAR.LE gsb0, 0x0 ;  /* 0x00008000000079c5 */ /* 0x000fe40000010000 */
[----:B------:R-:W1:Y:S01]  /*4010*/  MUFU.EX2 R152, R174 ;  /* 0x000000ae00987308 */ /* 0x000e620000000800 */
[C---:B------:R-:W-:Y:S01]  /*4020*/  F2FP.F16.F32.PACK_AB R153, R182.reuse, R181 ;  /* 0x000000b5b699723e */ /* 0x040fe200000000ff */
[----:B------:R-:W-:Y:S01]  /*4030*/  FADD.FTZ R182, R182, R21 ;  /* 0x00000015b6b67221 */ /* 0x000fe20000010000 */
[----:B------:R-:W-:Y:S02]  /*4040*/  F2FP.F16.F32.PACK_AB R154, R178, R177 ;  /* 0x000000b1b29a723e */ /* 0x000fe400000000ff */
[----:B------:R-:W-:Y:S01]  /*4050*/  F2FP.F16.F32.PACK_AB R155, R184, R183 ;  /* 0x000000b7b89b723e */ /* 0x000fe200000000ff */
[----:B------:R-:W-:-:S04]  /*4060*/  FADD.FTZ R183, R183, R182 ;  /* 0x000000b6b7b77221 */ /* 0x000fc80000010000 */
[----:B------:R-:W-:Y:S01]  /*4070*/  FADD.FTZ R203, R184, R183 ;  /* 0x000000b7b8cb7221 */ /* 0x000fe20000010000 */
[----:B-1----:R-:W-:Y:S01]  /*4080*/  FADD.FTZ R156, R152, R156 ;  /* 0x0000009c989c7221 */ /* 0x002fe20000010000 */
[----:B------:R-:W-:-:S03]  /*4090*/  F2FP.F16.F32.PACK_AB R152, R176, R152 ;  /* 0x00000098b098723e */ /* 0x000fc600000000ff */
[----:B------:R-:W-:Y:S01]  /*40a0*/  FADD.FTZ R156, R176, R156 ;  /* 0x0000009cb09c7221 */ /* 0x000fe20000010000 */
[----:B------:R-:W-:-:S03]  /*40b0*/  WARPGROUP.ARRIVE ;  /* 0x00000000000079c5 */ /* 0x000fc60000000000 */
[----:B------:R-:W-:-:S03]  /*40c0*/  FADD.FTZ R21, R177, R156 ;  /* 0x0000009cb1157221 */ /* 0x000fc60000010000 */
[----:B------:R-:W-:Y:S01]  /*40d0*/  HGMMA.64x256x16.F32 R24, R152, gdesc[UR12].tnspB, R24, gsb0 ;  /* 0x43e0000c98187df0 */ /* 0x000fe20008000818 */
[----:B------:R-:W-:Y:S02]  /*40e0*/  FADD.FTZ R21, R178, R21 ;  /* 0x00000015b2157221 */ /* 0x000fe40000010000 */
[----:B------:R-:W-:Y:S02]  /*40f0*/  WARPGROUP.DEPBAR.LE gsb0, 0x0 ;  /* 0x00008000000079c5 */ /* 0x000fe40000010000 */
[----:B------:R-:W-:Y:S05]  /*4100*/  @!P0 BRA `(.L_x_10181) ;  /* 0x0000000000048947 */ /* 0x000fea0003800000 */
[----:B------:R-:W-:Y:S01]  /*4110*/  BPT.TRAP 0x1 ;  /* 0x000000040000795c */ /* 0x000fe20000300000 */
.L_x_10181:
[----:B------:R-:W1:Y:S01]  /*4120*/  S2UR UR4, SR_CgaCtaId ;  /* 0x00000000000479c3 */ /* 0x000e620000008800 */
[----:B------:R-:W-:Y:S01]  /*4130*/  VIADD R153, R160, 0xfffffffe ;  /* 0xfffffffea0997836 */ /* 0x000fe20000000000 */
[----:B------:R-:W-:-:S04]  /*4140*/  UIADD3 UR6, UR6, 0x32460, URZ ;  /* 0x0003246006067890 */ /* 0x000fc8000fffe03f */
[----:B------:R-:W-:Y:S01]  /*4150*/  ISETP.GE.AND P1, PT, R153, R22, PT ;  /* 0x000000169900720c */ /* 0x000fe20003f26270 */
[----:B-1----:R-:W-:-:S09]  /*4160*/  UPRMT UR6, UR4, 0x654, UR6 ;  /* 0x0000065404067896 */ /* 0x002fd20008000006 */
[----:B------:R-:W-:Y:S03]  /*4170*/  SYNCS.ARRIVE.TRANS64.RED.A1T0 RZ, [UR6], RZ ;  /* 0x000000ffffff79a7 */ /* 0x000fe60008100406 */
[----:B------:R-:W-:Y:S05]  /*4180*/  @!P1 BRA `(.L_x_10182) ;  /* 0x0000002000ec9947 */ /* 0x000fea0003800000 */
[----:B------:R-:W-:Y:S01]  /*4190*/  R2UR UR4, R153 ;  /* 0x00000000990472ca */ /* 0x000fe200000e0000 */
[----:B------:R-:W-:Y:S02]  /*41a0*/  IMAD.MOV.U32 R201, RZ, RZ, R197 ;  /* 0x000000ffffc97224 */ /* 0x000fe400078e00c5 */
[----:B------:R-:W-:-:S12]  /*41b0*/  IMAD.MOV.U32 R202, RZ, RZ, R20 ;  /* 0x000000ffffca7224 */ /* 0x000fd800078e0014 */
.L_x_10193:
[----:B------:R-:W-:Y:S01]  /*41c0*/  UIADD3 UR38, UR38, 0x1, URZ ;  /* 0x0000000126267890 */ /* 0x000fe2000fffe03f */
[----:B------:R-:W-:Y:S01]  /*41d0*/  UMOV UR5, UR4 ;  /* 0x0000000400057c82 */ /* 0x000fe20008000000 */
[----:B------:R-:W-:Y:S01]  /*41e0*/  UIADD3 UR4, UR4, -0x1, URZ ;  /* 0xffffffff04047890 */ /* 0x000fe2000fffe03f */
[----:B------:R-:W-:Y:S01]  /*41f0*/  ISETP.LT.AND P1, PT, R22, UR5, PT ;  /* 0x0000000516007c0c */ /* 0x000fe2000bf21270 */
[----:B------:R-:W-:-:S04]  /*4200*/  UISETP.NE.AND UP0, UPT, UR38, 0x2, UPT ;  /* 0x000000022600788c */ /* 0x000fc8000bf05270 */
[----:B------:R-:W-:Y:S02]  /*4210*/  USEL UR6, URZ, 0x1, UP0 ;  /* 0x000000013f067887 */ /* 0x000fe40008000000 */
[----:B------:R-:W-:Y:S02]  /*4220*/  USEL UR38, UR38, URZ, UP0 ;  /* 0x0000003f26267287 */ /* 0x000fe40008000000 */
[----:B------:R-:W-:Y:S01]  /*4230*/  ULOP3.LUT UR39, UR39, UR6, URZ, 0x3c, !UPT ;  /* 0x0000000627277292 */ /* 0x000fe2000f8e3c3f */
[----:B------:R-:W-:Y:S11]  /*4240*/  @!P0 BRA `(.L_x_10183) ;  /* 0x0000000000048947 */ /* 0x000ff60003800000 */
[----:B------:R-:W-:Y:S01]  /*4250*/  BPT.TRAP 0x1 ;  /* 0x000000040000795c */ /* 0x000fe20000300000 */
.L_x_10183:
[----:B------:R-:W1:Y:S01]  /*4260*/  S2UR UR54, SR_CgaCtaId ;  /* 0x00000000003679c3 */ /* 0x000e620000008800 */
[----:B------:R-:W-:Y:S01]  /*4270*/  UMOV UR5, 0x400 ;  /* 0x0000040000057882 */ /* 0x000fe20000000000 */
[----:B0-----:R-:W-:-:S05]  /*4280*/  IMAD.U32 R0, RZ, RZ, UR39 ;  /* 0x00000027ff007e24 */ /* 0x001fca000f8e00ff */
[----:B------:R-:W-:Y:S01]  /*4290*/  SHF.L.U32 R0, R0, 0x1f, RZ ;  /* 0x0000001f00007819 */ /* 0x000fe200000006ff */
[----:B-1----:R-:W-:-:S04]  /*42a0*/  ULEA UR5, UR54, UR5, 0x18 ;  /* 0x0000000536057291 */ /* 0x002fc8000f8ec03f */
[----:B------:R-:W-:-:S09]  /*42b0*/  ULEA UR5, UR38, UR5, 0x3 ;  /* 0x0000000526057291 */ /* 0x000fd2000f8e183f */
[----:B------:R0:W1:Y:S01]  /*42c0*/  SYNCS.PHASECHK.TRANS64.TRYWAIT P2, [UR5+0x32430], R0 ;  /* 0x03243000ff0075a7 */ /* 0x0000620008040145 */
[----:B------:R-:W-:Y:S05]  /*42d0*/  @!P0 BRA `(.L_x_10184) ;  /* 0x0000000000048947 */ /* 0x000fea0003800000 */
[----:B------:R-:W-:Y:S01]  /*42e0*/  BPT.TRAP 0x1 ;  /* 0x000000040000795c */ /* 0x000fe20000300000 */
.L_x_10184:
[----:B-1----:R-:W-:Y:S05]  /*42f0*/  @P2 BRA `(.L_x_10185) ;  /* 0x0000000000082947 */ /* 0x002fea0003800000 */
[----:B------:R-:W1:Y:S02]  /*4300*/  SYNCS.PHASECHK.TRANS64.TRYWAIT P2, [UR5+0x32430], R0 ;  /* 0x03243000ff0075a7 */ /* 0x000e640008040145 */
[----:B-1----:R-:W-:Y:S05]  /*4310*/  @!P2 BRA `(.L_x_10186) ;  /* 0x000000d800dca947 */ /* 0x002fea0003800000 */
.L_x_10185:
[----:B------:R-:W-:Y:S01]  /*4320*/  R2UR UR48, R18 ;  /* 0x00000000123072ca */ /* 0x000fe200000e0000 */
[----:B------:R-:W-:Y:S01]  /*4330*/  UIMAD UR6, UR38, 0x300, UR61 ;  /* 0x00000300260678a4 */ /* 0x000fe2000f8e023d */
[----:B------:R-:W-:Y:S01]  /*4340*/  R2UR UR49, R19 ;  /* 0x00000000133172ca */ /* 0x000fe200000e0000 */
[----:B-1----:R-:W-:Y:S01]  /*4350*/  WARPGROUP.ARRIVE ;  /* 0x00000000000079c5 */ /* 0x002fe20000000000 */
[----:B------:R-:W-:-:S04]  /*4360*/  UMOV UR51, 0x40000040 ;  /* 0x4000004000337882 */ /* 0x000fc80000000000 */
[----:B------:R-:W-:-:S07]  /*4370*/  UMOV UR50, UR6 ;  /* 0x0000000600327c82 */ /* 0x000fce0008000000 */
[----:B------:R-:W-:Y:S01]  /*4380*/  HGMMA.64x96x16.F32 R152, gdesc[UR48], RZ, !UPT, gsb0 ;  /* 0x01600000309879f0 */ /* 0x000fe2000c0008ff */
[----:B------:R-:W-:Y:S01]  /*4390*/  R2UR UR48, R16 ;  /* 0x00000000103072ca */ /* 0x000fe200000e0000 */
[----:B------:R-:W-:Y:S01]  /*43a0*/  UIADD3 UR50, UR6, 0x2, URZ ;  /* 0x0000000206327890 */ /* 0x000fe2000fffe03f */
[----:B------:R-:W-:Y:S01]  /*43b0*/  R2UR UR49, R17 ;  /* 0x00000000113172ca */ /* 0x000fe200000e0000 */
[----:B------:R-:W-:Y:S01]  /*43c0*/  UMOV UR51, 0x40000040 ;  /* 0x4000004000337882 */ /* 0x000fe20000000000 */
[----:B------:R-:W-:Y:S02]  /*43d0*/  WARPGROUP.DEPBAR.LE gsb0, 0x0 ;  /* 0x00008000000079c5 */ /* 0x000fe40000010000 */
[----:B------:R-:W-:-:S09]  /*43e0*/  WARPGROUP.ARRIVE ;  /* 0x00000000000079c5 */ /* 0x000fd20000000000 */
[----:B------:R-:W-:Y:S01]  /*43f0*/  HGMMA.64x96x16.F32 R152, gdesc[UR48], R152, gsb0 ;  /* 0x01600000309879f0 */ /* 0x000fe20008000898 */
        /* <DEDUP_REMOVED lines=13> */
[----:B------:R-:W-:Y:S03]  /*44d0*/  HGMMA.64x96x16.F32 R152, gdesc[UR48], R152, gsb0 ;  /* 0x01600000309879f0 */ /* 0x000fe60008000898 */
[----:B------:R-:W-:Y:S02]  /*44e0*/  WARPGROUP.DEPBAR.LE gsb0, 0x0 ;  /* 0x00008000000079c5 */ /* 0x000fe40000010000 */
[----:B------:R-:W-:Y:S05]  /*44f0*/  @!P0 BRA `(.L_x_10187) ;  /* 0x0000000000048947 */ /* 0x000fea0003800000 */
[----:B------:R-:W-:Y:S01]  /*4500*/  BPT.TRAP 0x1 ;  /* 0x000000040000795c */ /* 0x000fe20000300000 */
.L_x_10187:
[----:B------:R1:W2:Y:S01]  /*4510*/  SYNCS.PHASECHK.TRANS64.TRYWAIT P2, [UR5+0x32450], R0 ;  /* 0x03245000ff0075a7 */ /* 0x0002a20008040145 */
[----:B------:R-:W-:Y:S05]  /*4520*/  @!P0 BRA `(.L_x_10188) ;  /* 0x0000000000048947 */ /* 0x000fea0003800000 */
[----:B------:R-:W-:Y:S01]  /*4530*/  BPT.TRAP 0x1 ;  /* 0x000000040000795c */ /* 0x000fe20000300000 */
.L_x_10188:
[----:B--2---:R-:W-:Y:S05]  /*4540*/  @P2 BRA `(.L_x_10189) ;  /* 0x0000000000082947 */ /* 0x004fea0003800000 */
[----:B------:R-:W2:Y:S02]  /*4550*/  SYNCS.PHASECHK.TRANS64.TRYWAIT P2, [UR5+0x32450], R0 ;  /* 0x03245000ff0075a7 */ /* 0x000ea40008040145 */
[----:B--2---:R-:W-:Y:S05]  /*4560*/  @!P2 BRA `(.L_x_10190) ;  /* 0x000000d80060a947 */ /* 0x004fea0003800000 */
.L_x_10189:
[----:B------:R-:W-:Y:S01]  /*4570*/  R2UR UR48, R10 ;  /* 0x000000000a3072ca */ /* 0x000fe200000e0000 */
[----:B------:R-:W-:Y:S01]  /*4580*/  UIMAD UR6, UR38, 0xc00, UR60 ;  /* 0x00000c00260678a4 */ /* 0x000fe2000f8e023c */
[----:B------:R-:W-:Y:S01]  /*4590*/  R2UR UR49, R11 ;  /* 0x000000000b3172ca */ /* 0x000fe200000e0000 */
[----:B------:R-:W-:Y:S01]  /*45a0*/  WARPGROUP.ARRIVE ;  /* 0x00000000000079c5 */ /* 0x000fe20000000000 */
[----:B------:R-:W-:Y:S01]  /*45b0*/  UMOV UR51, 0x40000040 ;  /* 0x4000004000337882 */ /* 0x000fe20000000000 */
[----:B------:R-:W-:-:S04]  /*45c0*/  UIADD3 UR10, UR6, 0x304, URZ ;  /* 0x00000304060a7890 */ /* 0x000fc8000fffe03f */
[----:B--2---:R-:W2:Y:S01]  /*45d0*/  S2R R20, SR_TID.X ;  /* 0x0000000000147919 */ /* 0x004ea20000002100 */
[----:B------:R-:W-:Y:S01]  /*45e0*/  UMOV UR11, 0x40000040 ;  /* 0x40000040000b7882 */ /* 0x000fe20000000000 */
[----:B------:R-:W-:Y:S01]  /*45f0*/  UMOV UR50, UR6 ;  /* 0x0000000600327c82 */ /* 0x000fe20008000000 */
[----:B------:R-:W-:Y:S01]  /*4600*/  UIADD3 UR14, UR6, 0x306, URZ ;  /* 0x00000306060e7890 */ /* 0x000fe2000fffe03f */
[----:B------:R-:W-:Y:S01]  /*4610*/  UMOV UR15, 0x40000040 ;  /* 0x40000040000f7882 */ /* 0x000fe20000000000 */
[----:B------:R-:W-:Y:S01]  /*4620*/  UIADD3 UR18, UR6, 0x600, URZ ;  /* 0x0000060006127890 */ /* 0x000fe2000fffe03f */
[----:B------:R-:W-:Y:S01]  /*4630*/  UMOV UR19, 0x40000040 ;  /* 0x4000004000137882 */ /* 0x000fe20000000000 */
[----:B------:R-:W-:Y:S01]  /*4640*/  HGMMA.64x96x16.F32 R152, gdesc[UR48], R152, gsb0 ;  /* 0x01600000309879f0 */ /* 0x000fe20008000898 */
[----:B------:R-:W-:Y:S01]  /*4650*/  R2UR UR48, R8 ;  /* 0x00000000083072ca */ /* 0x000fe200000e0000 */
[----:B------:R-:W-:Y:S01]  /*4660*/  UIADD3 UR50, UR6, 0x2, URZ ;  /* 0x0000000206327890 */ /* 0x000fe2000fffe03f */
[----:B------:R-:W-:Y:S01]  /*4670*/  R2UR UR49, R9 ;  /* 0x00000000093172ca */ /* 0x000fe200000e0000 */
        /* <DEDUP_REMOVED lines=13> */
[----:B--2---:R-:W-:-:S04]  /*4750*/  SHF.R.U32.HI R20, RZ, 0x7, R20 ;  /* 0x00000007ff147819 */ /* 0x004fc80000011614 */
[----:B01----:R-:W-:Y:S01]  /*4760*/  IADD3 R0, -R20, 0xb, RZ ;  /* 0x0000000b14007810 */ /* 0x003fe20007ffe1ff */
        /* <DEDUP_REMOVED lines=69> */
.L_x_10191:
[----:B------:R-:W-:Y:S01]  /*4bc0*/  FMNMX.FTZ R20, R152, R202, !PT ;  /* 0x000000ca98147209 */ /* 0x000fe20007810000 */
[----:B------:R-:W-:Y:S01]  /*4bd0*/  ULDC UR10, c[0x0][0xa80] ;  /* 0x0002a000000a7ab9 */ /* 0x000fe20000000800 */
[----:B------:R-:W-:Y:S02]  /*4be0*/  UIADD3 UR6, UR5, 0x32440, URZ ;  /* 0x0003244005067890 */ /* 0x000fe4000fffe03f */
[----:B------:R-:W-:Y:S01]  /*4bf0*/  FMNMX.FTZ R20, R153, R20, !PT ;  /* 0x0000001499147209 */ /* 0x000fe20007810000 */
[----:B------:R-:W-:Y:S01]  /*4c00*/  UMOV UR15, 0x40000040 ;  /* 0x40000040000f7882 */ /* 0x000fe20000000000 */
[----:B------:R-:W-:Y:S02]  /*4c10*/  UPRMT UR11, UR54, 0x654, UR6 ;  /* 0x00000654360b7896 */ /* 0x000fe40008000006 */
[----:B------:R-:W-:Y:S01]  /*4c20*/  FMNMX.FTZ R20, R156, R20, !PT ;  /* 0x000000149c147209 */ /* 0x000fe20007810000 */
[----:B------:R-:W-:-:S03]  /*4c30*/  UIMAD UR6, UR38, 0xc00, UR7 ;  /* 0x00000c00260678a4 */ /* 0x000fc6000f8e0207 */
[----:B------:R-:W-:-:S03]  /*4c40*/  FMNMX.FTZ R20, R157, R20, !PT ;  /* 0x000000149d147209 */ /* 0x000fc60007810000 */
[----:B------:R-:W-:Y:S01]  /*4c50*/  SYNCS.ARRIVE.TRANS64.RED.A1T0 RZ, [UR11], RZ ;  /* 0x000000ffffff79a7 */ /* 0x000fe2000810040b */
[----:B------:R-:W-:Y:S01]  /*4c60*/  FMNMX.FTZ R20, R160, R20, !PT ;  /* 0x00000014a0147209 */ /* 0x000fe20007810000 */
[----:B------:R-:W-:-:S03]  /*4c70*/  UMOV UR14, UR6 ;  /* 0x00000006000e7c82 */ /* 0x000fc60008000000 */
        /* <DEDUP_REMOVED lines=27> */
[----:B------:R-:W-:Y:S01]  /*4e30*/  FMUL.FTZ R202, R202, UR10 ;  /* 0x0000000acaca7c20 */ /* 0x000fe20008410000 */
        /* <DEDUP_REMOVED lines=24> */
[----:B------:R-:W-:Y:S01]  /*4fc0*/  FFMA.FTZ R211, R197, UR10, -R200 ;  /* 0x0000000ac5d37c23 */ /* 0x000fe200080108c8 */
[-C--:B-1----:R-:W-:Y:S01]  /*4fd0*/  FMUL.FTZ R24, R24, R215.reuse ;  /* 0x000000d718187220 */ /* 0x082fe20000410000 */
[----:B------:R-:W-:Y:S01]  /*4fe0*/  FMUL.FTZ R25, R25, R215 ;  /* 0x000000d719197220 */ /* 0x000fe20000410000 */
[----:B------:R-:W1:Y:S01]  /*4ff0*/  MUFU.EX2 R156, R156 ;  /* 0x0000009c009c7308 */ /* 0x000e620000000800 */
        /* <DEDUP_REMOVED lines=8> */
[C---:B---3--:R-:W-:Y:S01]  /*5080*/  F2FP.F16.F32.PACK_AB R200, R153.reuse, R152 ;  /* 0x0000009899c8723e */ /* 0x048fe200000000ff */
[----:B------:R-:W-:Y:S01]  /*5090*/  FADD.FTZ R21, R153, R21 ;  /* 0x0000001599157221 */ /* 0x000fe20000010000 */
[----:B------:R-:W-:Y:S01]  /*50a0*/  FMNMX.FTZ R152, R154, R201, !PT ;  /* 0x000000c99a987209 */ /* 0x000fe20007810000 */
[-C--:B------:R-:W-:Y:S01]  /*50b0*/  FMUL.FTZ R40, R40, R215.reuse ;  /* 0x000000d728287220 */ /* 0x080fe20000410000 */
[-C--:B------:R-:W-:Y:S01]  /*50c0*/  FMUL.FTZ R41, R41, R215.reuse ;  /* 0x000000d729297220 */ /* 0x080fe20000410000 */
[-C--:B------:R-:W-:Y:S01]  /*50d0*/  FMUL.FTZ R44, R44, R215.reuse ;  /* 0x000000d72c2c7220 */ /* 0x080fe20000410000 */
[----:B------:R-:W-:Y:S01]  /*50e0*/  FMNMX.FTZ R152, R155, R152, !PT ;  /* 0x000000989b987209 */ /* 0x000fe20007810000 */
[-C--:B------:R-:W-:Y:S01]  /*50f0*/  FMUL.FTZ R45, R45, R215.reuse ;  /* 0x000000d72d2d7220 */ /* 0x080fe20000410000 */
[----:B-1----:R-:W-:Y:S01]  /*5100*/  FADD.FTZ R21, R156, R21 ;  /* 0x000000159c157221 */ /* 0x002fe20000010000 */
[-C--:B------:R-:W-:Y:S01]  /*5110*/  FMUL.FTZ R48, R48, R215.reuse ;  /* 0x000000d730307220 */ /* 0x080fe20000410000 */
[----:B------:R-:W-:Y:S01]  /*5120*/  FMNMX.FTZ R152, R158, R152, !PT ;  /* 0x000000989e987209 */ /* 0x000fe20007810000 */
[-C--:B------:R-:W-:Y:S01]  /*5130*/  FMUL.FTZ R49, R49, R215.reuse ;  /* 0x000000d731317220 */ /* 0x080fe20000410000 */
[-C--:B------:R-:W-:Y:S01]  /*5140*/  FMUL.FTZ R52, R52, R215.reuse ;  /* 0x000000d734347220 */ /* 0x080fe20000410000 */
[-C--:B------:R-:W-:Y:S01]  /*5150*/  FMUL.FTZ R53, R53, R215.reuse ;  /* 0x000000d735357220 */ /* 0x080fe20000410000 */
[----:B------:R-:W-:Y:S01]  /*5160*/  FMNMX.FTZ R152, R159, R152, !PT ;  /* 0x000000989f987209 */ /* 0x000fe20007810000 */
[-C--:B------:R-:W-:Y:S01]  /*5170*/  FMUL.FTZ R56, R56, R215.reuse ;  /* 0x000000d738387220 */ /* 0x080fe20000410000 */
[C---:B--2---:R-:W-:Y:S01]  /*5180*/  FADD.FTZ R21, R157.reuse, R21 ;  /* 0x000000159d157221 */ /* 0x044fe20000010000 */
[----:B------:R-:W-:Y:S01]  /*5190*/  F2FP.F16.F32.PACK_AB R202, R157, R156 ;  /* 0x0000009c9dca723e */ /* 0x000fe200000000ff */
[-C--:B------:R-:W-:Y:S01]  /*51a0*/  FMUL.FTZ R57, R57, R215.reuse ;  /* 0x000000d739397220 */ /* 0x080fe20000410000 */
[----:B------:R-:W-:Y:S01]  /*51b0*/  FMNMX.FTZ R152, R162, R152, !PT ;  /* 0x00000098a2987209 */ /* 0x000fe20007810000 */
[----:B------:R-:W1:Y:S01]  /*51c0*/  S2R R157, SR_TID.X ;  /* 0x00000000009d7919 */ /* 0x000e620000002100 */
        /* <DEDUP_REMOVED lines=32> */
[----:B-1----:R-:W-:Y:S01]  /*53d0*/  SHF.R.U32.HI R157, RZ, 0x7, R157 ;  /* 0x00000007ff9d7819 */ /* 0x002fe2000001169d */
        /* <DEDUP_REMOVED lines=28> */
[----:B------:R-:W-:Y:S01]  /*55a0*/  FMUL.FTZ R149, R149, R215 ;  /* 0x000000d795957220 */ /* 0x000fe20000410000 */
        /* <DEDUP_REMOVED lines=16> */
[----:B-1----:R-:W-:-:S07]  /*56b0*/  FMNMX.FTZ R197, R153, R197, !PT ;  /* 0x000000c599c57209 */ /* 0x002fce0007810000 */
[----:B------:R-:W-:Y:S01]  /*56c0*/  MUFU.EX2 R193, R193 ;  /* 0x000000c100c17308 */ /* 0x000fe20000000800 */
        /* <DEDUP_REMOVED lines=27> */
[----:B------:R-:W-:Y:S01]  /*5880*/  VIADD R152, R157, 0x8 ;  /* 0x000000089d987836 */ /* 0x000fe20000000000 */
[----:B------:R-:W-:Y:S04]  /*5890*/  MUFU.EX2 R154, R154 ;  /* 0x0000009a009a7308 */ /* 0x000fe80000000800 */
[----:B------:R1:W-:Y:S06]  /*58a0*/  BAR.SYNC.DEFER_BLOCKING R152, 0x100 ;  /* 0x000400980000751d */ /* 0x0003ec0000010000 */
[----:B------:R-:W2:Y:S08]  /*58b0*/  MUFU.EX2 R153, R153 ;  /* 0x0000009900997308 */ /* 0x000eb00000000800 */
[----:B------:R-:W3:Y:S08]  /*58c0*/  MUFU.EX2 R155, R155 ;  /* 0x0000009b009b7308 */ /* 0x000ef00000000800 */
[----:B------:R-:W-:Y:S01]  /*58d0*/  MUFU.EX2 R158, R158 ;  /* 0x0000009e009e7308 */ /* 0x000fe20000000800 */
[-C--:B--2---:R-:W-:Y:S01]  /*58e0*/  FMUL.FTZ R26, R26, R153.reuse ;  /* 0x000000991a1a7220 */ /* 0x084fe20000410000 */
        /* <DEDUP_REMOVED lines=64> */
[----:B------:R-:W-:Y:S01]  /*5cf0*/  FFMA.FTZ R216, R153, R203, R154 ;  /* 0x000000cb99d87223 */ /* 0x000fe2000001009a */
[----:B---3--:R-:W-:Y:S01]  /*5d00*/  F2FP.F16.F32.PACK_AB R201, R155, R154 ;  /* 0x0000009a9bc9723e */ /* 0x008fe200000000ff */
[----:B-1----:R-:W1:Y:S01]  /*5d10*/  MUFU.EX2 R152, R160 ;  /* 0x000000a000987308 */ /* 0x002e620000000800 */
[----:B--2---:R-:W-:Y:S01]  /*5d20*/  F2FP.F16.F32.PACK_AB R203, R215, R158 ;  /* 0x0000009ed7cb723e */ /* 0x004fe200000000ff */
[----:B------:R-:W-:-:S03]  /*5d30*/  FADD.FTZ R216, R155, R216 ;  /* 0x000000d89bd87221 */ /* 0x000fc60000010000 */
[----:B------:R-:W-:Y:S01]  /*5d40*/  WARPGROUP.ARRIVE ;  /* 0x00000000000079c5 */ /* 0x000fe20000000000 */
[----:B------:R-:W-:Y:S02]  /*5d50*/  FADD.FTZ R216, R158, R216 ;  /* 0x000000d89ed87221 */ /* 0x000fe40000010000 */
[----:B------:R-:W2:Y:S02]  /*5d60*/  MUFU.EX2 R154, R164 ;  /* 0x000000a4009a7308 */ /* 0x000ea40000000800 */
[----:B------:R-:W-:Y:S01]  /*5d70*/  FADD.FTZ R216, R215, R216 ;  /* 0x000000d8d7d87221 */ /* 0x000fe20000010000 */
[----:B------:R-:W-:Y:S01]  /*5d80*/  HGMMA.64x256x16.F32 R24, R200, gdesc[UR12].tnspB, R24, gsb0 ;  /* 0x43e0000cc8187df0 */ /* 0x000fe20008000818 */
[----:B------:R-:W-:Y:S01]  /*5d90*/  UIADD3 UR14, UR6, 0x80, URZ ;  /* 0x00000080060e7890 */ /* 0x000fe2000fffe03f */
[----:B------:R-:W-:-:S03]  /*5da0*/  UMOV UR15, 0x40000040 ;  /* 0x40000040000f7882 */ /* 0x000fc60000000000 */
[----:B------:R-:W3:Y:S01]  /*5db0*/  MUFU.EX2 R162, R162 ;  /* 0x000000a200a27308 */ /* 0x000ee20000000800 */
[----:B-1----:R-:W-:Y:S01]  /*5dc0*/  FADD.FTZ R21, R152, R21 ;  /* 0x0000001598157221 */ /* 0x002fe20000010000 */
[----:B------:R-:W-:-:S03]  /*5dd0*/  F2FP.F16.F32.PACK_AB R152, R161, R152 ;  /* 0x00000098a198723e */ /* 0x000fc600000000ff */
[----:B------:R-:W-:-:S03]  /*5de0*/  FADD.FTZ R21, R161, R21 ;  /* 0x00000015a1157221 */ /* 0x000fc60000010000 */
[----:B------:R-:W1:Y:S01]  /*5df0*/  MUFU.EX2 R163, R163 ;  /* 0x000000a300a37308 */ /* 0x000e620000000800 */
[----:B--2---:R-:W-:Y:S01]  /*5e00*/  FADD.FTZ R21, R154, R21 ;  /* 0x000000159a157221 */ /* 0x004fe20000010000 */
[----:B------:R-:W-:-:S03]  /*5e10*/  F2FP.F16.F32.PACK_AB R154, R165, R154 ;  /* 0x0000009aa59a723e */ /* 0x000fc600000000ff */
[----:B------:R-:W-:-:S03]  /*5e20*/  FADD.FTZ R21, R165, R21 ;  /* 0x00000015a5157221 */ /* 0x000fc60000010000 */
[----:B------:R-:W2:Y:S01]  /*5e30*/  MUFU.EX2 R166, R166 ;  /* 0x000000a600a67308 */ /* 0x000ea20000000800 */
[----:B------:R-:W-:Y:S01]  /*5e40*/  FADD.FTZ R21, R156, R21 ;  /* 0x000000159c157221 */ /* 0x000fe20000010000 */
[C---:B------:R-:W-:Y:S01]  /*5e50*/  F2FP.F16.F32.PACK_AB R156, R169.reuse, R156 ;  /* 0x0000009ca99c723e */ /* 0x040fe200000000ff */
[----:B---3--:R-:W-:Y:S02]  /*5e60*/  FADD.FTZ R216, R162, R216 ;  /* 0x000000d8a2d87221 */ /* 0x008fe40000010000 */
[----:B------:R-:W-:-:S03]  /*5e70*/  FADD.FTZ R21, R169, R21 ;  /* 0x00000015a9157221 */ /* 0x000fc60000010000 */
[----:B------:R-:W3:Y:S01]  /*5e80*/  MUFU.EX2 R167, R167 ;  /* 0x000000a700a77308 */ /* 0x000ee20000000800 */
[C---:B-1----:R-:W-:Y:S01]  /*5e90*/  F2FP.F16.F32.PACK_AB R153, R163.reuse, R162 ;  /* 0x000000a2a399723e */ /* 0x042fe200000000ff */
[----:B------:R-:W-:-:S06]  /*5ea0*/  FADD.FTZ R216, R163, R216 ;  /* 0x000000d8a3d87221 */ /* 0x000fcc0000010000 */
[----:B------:R-:W1:Y:S01]  /*5eb0*/  MUFU.EX2 R158, R172 ;  /* 0x000000ac009e7308 */ /* 0x000e620000000800 */
[----:B--2---:R-:W-:-:S07]  /*5ec0*/  FADD.FTZ R216, R166, R216 ;  /* 0x000000d8a6d87221 */ /* 0x004fce0000010000 */
[----:B------:R-:W2:Y:S01]  /*5ed0*/  MUFU.EX2 R170, R170 ;  /* 0x000000aa00aa7308 */ /* 0x000ea20000000800 */
[C---:B---3--:R-:W-:Y:S01]  /*5ee0*/  F2FP.F16.F32.PACK_AB R155, R167.reuse, R166 ;  /* 0x000000a6a79b723e */ /* 0x048fe200000000ff */
[----:B------:R-:W-:-:S06]  /*5ef0*/  FADD.FTZ R216, R167, R216 ;  /* 0x000000d8a7d87221 */ /* 0x000fcc0000010000 */
[----:B------:R-:W3:Y:S01]  /*5f00*/  MUFU.EX2 R171, R171 ;  /* 0x000000ab00ab7308 */ /* 0x000ee20000000800 */
[----:B-1----:R-:W-:Y:S01]  /*5f10*/  FADD.FTZ R21, R158, R21 ;  /* 0x000000159e157221 */ /* 0x002fe20000010000 */
[----:B------:R-:W-:-:S03]  /*5f20*/  F2FP.F16.F32.PACK_AB R158, R173, R158 ;  /* 0x0000009ead9e723e */ /* 0x000fc600000000ff */
[----:B------:R-:W-:-:S03]  /*5f30*/  FADD.FTZ R21, R173, R21 ;  /* 0x00000015ad157221 */ /* 0x000fc60000010000 */
[----:B------:R-:W1:Y:S01]  /*5f40*/  MUFU.EX2 R174, R174 ;  /* 0x000000ae00ae7308 */ /* 0x000e620000000800 */
[----:B--2---:R-:W-:-:S07]  /*5f50*/  FADD.FTZ R216, R170, R216 ;  /* 0x000000d8aad87221 */ /* 0x004fce0000010000 */
[----:B------:R-:W2:Y:S01]  /*5f60*/  MUFU.EX2 R175, R175 ;  /* 0x000000af00af7308 */ /* 0x000ea20000000800 */
[C---:B---3--:R-:W-:Y:S01]  /*5f70*/  F2FP.F16.F32.PACK_AB R157, R171.reuse, R170 ;  /* 0x000000aaab9d723e */ /* 0x048fe200000000ff */
[----:B------:R-:W-:-:S06]  /*5f80*/  FADD.FTZ R216, R171, R216 ;  /* 0x000000d8abd87221 */ /* 0x000fcc0000010000 */
[----:B------:R-:W3:Y:S01]  /*5f90*/  MUFU.EX2 R178, R178 ;  /* 0x000000b200b27308 */ /* 0x000ee20000000800 */
[----:B-1----:R-:W-:-:S07]  /*5fa0*/  FADD.FTZ R216, R174, R216 ;  /* 0x000000d8aed87221 */ /* 0x002fce0000010000 */
[----:B------:R-:W1:Y:S01]  /*5fb0*/  MUFU.EX2 R179, R179 ;  /* 0x000000b300b37308 */ /* 0x000e620000000800 */
[C---:B--2---:R-:W-:Y:S01]  /*5fc0*/  F2FP.F16.F32.PACK_AB R159, R175.reuse, R174 ;  /* 0x000000aeaf9f723e */ /* 0x044fe200000000ff */
[----:B------:R-:W-:-:S06]  /*5fd0*/  FADD.FTZ R216, R175, R216 ;  /* 0x000000d8afd87221 */ /* 0x000fcc0000010000 */
[----:B------:R-:W2:Y:S01]  /*5fe0*/  MUFU.EX2 R182, R182 ;  /* 0x000000b600b67308 */ /* 0x000ea20000000800 */
[----:B---3--:R-:W-:-:S07]  /*5ff0*/  FADD.FTZ R216, R178, R216 ;  /* 0x000000d8b2d87221 */ /* 0x008fce0000010000 */
[----:B------:R-:W3:Y:S01]  /*6000*/  MUFU.EX2 R183, R183 ;  /* 0x000000b700b77308 */ /* 0x000ee20000000800 */
[----:B-1----:R-:W-:-:S07]  /*6010*/  FADD.FTZ R216, R179, R216 ;  /* 0x000000d8b3d87221 */ /* 0x002fce0000010000 */
[----:B------:R-:W-:Y:S01]  /*6020*/  MUFU.EX2 R186, R186 ;  /* 0x000000ba00ba7308 */ /* 0x000fe20000000800 */
[----:B--2---:R-:W-:-:S07]  /*6030*/  FADD.FTZ R216, R182, R216 ;  /* 0x000000d8b6d87221 */ /* 0x004fce0000010000 */
[----:B------:R-:W-:Y:S08]  /*6040*/  MUFU.EX2 R187, R187 ;  /* 0x000000bb00bb7308 */ /* 0x000ff00000000800 */
[----:B------:R-:W-:Y:S08]  /*6050*/  MUFU.EX2 R190, R190 ;  /* 0x000000be00be7308 */ /* 0x000ff00000000800 */
[----:B------:R-:W-:Y:S08]  /*6060*/  MUFU.EX2 R191, R191 ;  /* 0x000000bf00bf7308 */ /* 0x000ff00000000800 */
[----:B------:R-:W-:Y:S08]  /*6070*/  MUFU.EX2 R211, R211 ;  /* 0x000000d300d37308 */ /* 0x000ff00000000800 */
[----:B------:R-:W-:Y:S08]  /*6080*/  MUFU.EX2 R194, R194 ;  /* 0x000000c200c27308 */ /* 0x000ff00000000800 */
[----:B------:R-:W-:Y:S08]  /*6090*/  MUFU.EX2 R195, R195 ;  /* 0x000000c300c37308 */ /* 0x000ff00000000800 */
[----:B------:R-:W-:Y:S08]  /*60a0*/  MUFU.EX2 R198, R198 ;  /* 0x000000c600c67308 */ /* 0x000ff00000000800 */
[----:B------:R-:W-:Y:S01]  /*60b0*/  MUFU.EX2 R199, R199 ;  /* 0x000000c700c77308 */ /* 0x000fe20000000800 */
[----:B------:R-:W-:-:S02]  /*60c0*/  WARPGROUP.DEPBAR.LE gsb0, 0x0 ;  /* 0x00008000000079c5 */ /* 0x000fc40000010000 */
[----:B------:R-:W-:-:S06]  /*60d0*/  WARPGROUP.ARRIVE ;  /* 0x00000000000079c5 */ /* 0x000fcc0000000000 */
[----:B------:R-:W-:Y:S01]  /*60e0*/  HGMMA.64x256x16.F32 R24, R152, gdesc[UR12].tnspB, R24, gsb0 ;  /* 0x43e0000c98187df0 */ /* 0x000fe20008000818 */
[----:B------:R-:W-:Y:S01]  /*60f0*/  UIADD3 UR14, UR6, 0x100, URZ ;  /* 0x00000100060e7890 */ /* 0x000fe2000fffe03f */
[----:B------:R-:W-:Y:S01]  /*6100*/  UMOV UR15, 0x40000040 ;  /* 0x40000040000f7882 */ /* 0x000fe20000000000 */
[----:B------:R-:W-:Y:S02]  /*6110*/  WARPGROUP.DEPBAR.LE gsb0, 0x0 ;  /* 0x00008000000079c5 */ /* 0x000fe40000010000 */
[----:B------:R-:W-:Y:S01]  /*6120*/  WARPGROUP.ARRIVE ;  /* 0x00000000000079c5 */ /* 0x000fe20000000000 */
[----:B------:R-:W1:Y:S01]  /*6130*/  MUFU.EX2 R152, R176 ;  /* 0x000000b000987308 */ /* 0x000e620000000800 */
[----:B------:R-:W-:Y:S02]  /*6140*/  F2FP.F16.F32.PACK_AB R153, R179, R178 ;  /* 0x000000b2b399723e */ /* 0x000fe400000000ff */
[C---:B---3--:R-:W-:Y:S01]  /*6150*/  F2FP.F16.F32.PACK_AB R155, R183.reuse, R182 ;  /* 0x000000b6b79b723e */ /* 0x048fe200000000ff */
[----:B------:R-:W-:-:S15]  /*6160*/  FADD.FTZ R183, R183, R216 ;  /* 0x000000d8b7b77221 */ /* 0x000fde0000010000 */
[----:B------:R-:W-:-:S03]  /*6170*/  NOP ;  /* 0x0000000000007918 */ /* 0x000fc60000000000 */
[----:B------:R-:W-:Y:S01]  /*6180*/  HGMMA.64x256x16.F32 R24, R156, gdesc[UR12].tnspB, R24, gsb0 ;  /* 0x43e0000c9c187df0 */ /* 0x000fe20008000818 */
[----:B------:R-:W-:Y:S01]  /*6190*/  UIADD3 UR14, UR6, 0x180, URZ ;  /* 0x00000180060e7890 */ /* 0x000fe2000fffe03f */
[----:B------:R-:W2:Y:S01]  /*61a0*/  MUFU.EX2 R154, R180 ;  /* 0x000000b4009a7308 */ /* 0x000ea20000000800 */
[----:B------:R-:W-:Y:S01]  /*61b0*/  UMOV UR15, 0x40000040 ;  /* 0x40000040000f7882 */ /* 0x000fe20000000000 */
[----:B-1----:R-:W-:Y:S01]  /*61c0*/  FADD.FTZ R21, R152, R21 ;  /* 0x0000001598157221 */ /* 0x002fe20000010000 */
[----:B------:R-:W-:-:S03]  /*61d0*/  F2FP.F16.F32.PACK_AB R152, R177, R152 ;  /* 0x00000098b198723e */ /* 0x000fc600000000ff */
[----:B------:R-:W-:-:S04]  /*61e0*/  FADD.FTZ R21, R177, R21 ;  /* 0x00000015b1157221 */ /* 0x000fc80000010000 */
[----:B--2---:R-:W-:Y:S01]  /*61f0*/  FADD.FTZ R21, R154, R21 ;  /* 0x000000159a157221 */ /* 0x004fe20000010000 */
[----:B------:R-:W-:-:S03]  /*6200*/  F2FP.F16.F32.PACK_AB R154, R181, R154 ;  /* 0x0000009ab59a723e */ /* 0x000fc600000000ff */
[----:B------:R-:W-:Y:S01]  /*6210*/  FADD.FTZ R21, R181, R21 ;  /* 0x00000015b5157221 */ /* 0x000fe20000010000 */
[----:B------:R-:W-:Y:S02]  /*6220*/  WARPGROUP.DEPBAR.LE gsb0, 0x0 ;  /* 0x00008000000079c5 */ /* 0x000fe40000010000 */
[----:B------:R-:W-:-:S09]  /*6230*/  WARPGROUP.ARRIVE ;  /* 0x00000000000079c5 */ /* 0x000fd20000000000 */
[----:B------:R-:W-:Y:S01]  /*6240*/  HGMMA.64x256x16.F32 R24, R152, gdesc[UR12].tnspB, R24, gsb0 ;  /* 0x43e0000c98187df0 */ /* 0x000fe20008000818 */
[----:B------:R-:W-:Y:S01]  /*6250*/  UIADD3 UR14, UR6, 0x200, URZ ;  /* 0x00000200060e7890 */ /* 0x000fe2000fffe03f */
[----:B------:R-:W-:Y:S01]  /*6260*/  UMOV UR15, 0x40000040 ;  /* 0x40000040000f7882 */ /* 0x000fe20000000000 */
[----:B------:R-:W-:Y:S02]  /*6270*/  WARPGROUP.DEPBAR.LE gsb0, 0x0 ;  /* 0x00008000000079c5 */ /* 0x000fe40000010000 */
[----:B------:R-:W1:Y:S01]  /*6280*/  MUFU.EX2 R152, R184 ;  /* 0x000000b800987308 */ /* 0x000e620000000800 */
[----:B------:R-:W-:Y:S01]  /*6290*/  F2FP.F16.F32.PACK_AB R153, R187, R186 ;  /* 0x000000babb99723e */ /* 0x000fe200000000ff */
[----:B------:R-:W-:Y:S01]  /*62a0*/  FADD.FTZ R186, R186, R183 ;  /* 0x000000b7baba7221 */ /* 0x000fe20000010000 */
[----:B------:R-:W-:-:S03]  /*62b0*/  F2FP.F16.F32.PACK_AB R155, R191, R190 ;  /* 0x000000bebf9b723e */ /* 0x000fc600000000ff */
[----:B------:R-:W-:Y:S02]  /*62c0*/  FADD.FTZ R187, R187, R186 ;  /* 0x000000babbbb7221 */ /* 0x000fe40000010000 */
[----:B------:R-:W2:Y:S02]  /*62d0*/  MUFU.EX2 R154, R188 ;  /* 0x000000bc009a7308 */ /* 0x000ea40000000800 */
[----:B------:R-:W-:-:S04]  /*62e0*/  FADD.FTZ R190, R190, R187 ;  /* 0x000000bbbebe7221 */ /* 0x000fc80000010000 */
[----:B------:R-:W-:Y:S01]  /*62f0*/  FADD.FTZ R191, R191, R190 ;  /* 0x000000bebfbf7221 */ /* 0x000fe20000010000 */
[----:B-1----:R-:W-:Y:S01]  /*6300*/  FADD.FTZ R21, R152, R21 ;  /* 0x0000001598157221 */ /* 0x002fe20000010000 */
[----:B------:R-:W-:-:S03]  /*6310*/  F2FP.F16.F32.PACK_AB R152, R185, R152 ;  /* 0x00000098b998723e */ /* 0x000fc600000000ff */
[----:B------:R-:W-:-:S04]  /*6320*/  FADD.FTZ R21, R185, R21 ;  /* 0x00000015b9157221 */ /* 0x000fc80000010000 */
[----:B--2---:R-:W-:Y:S01]  /*6330*/  FADD.FTZ R21, R154, R21 ;  /* 0x000000159a157221 */ /* 0x004fe20000010000 */
[----:B------:R-:W-:-:S03]  /*6340*/  F2FP.F16.F32.PACK_AB R154, R189, R154 ;  /* 0x0000009abd9a723e */ /* 0x000fc600000000ff */
[----:B------:R-:W-:Y:S01]  /*6350*/  FADD.FTZ R21, R189, R21 ;  /* 0x00000015bd157221 */ /* 0x000fe20000010000 */
[----:B------:R-:W-:-:S06]  /*6360*/  WARPGROUP.ARRIVE ;  /* 0x00000000000079c5 */ /* 0x000fcc0000000000 */
        /* <DEDUP_REMOVED lines=19> */
[----:B------:R-:W-:Y:S03]  /*64a0*/  HGMMA.64x256x16.F32 R24, R152, gdesc[UR12].tnspB, R24, gsb0 ;  /* 0x43e0000c98187df0 */ /* 0x000fe60008000818 */
[----:B------:R-:W-:Y:S02]  /*64b0*/  WARPGROUP.DEPBAR.LE gsb0, 0x0 ;  /* 0x00008000000079c5 */ /* 0x000fe40000010000 */
[----:B------:R-:W-:Y:S05]  /*64c0*/  @!P0 BRA `(.L_x_10192) ;  /* 0x0000000000048947 */ /* 0x000fea0003800000 */
[----:B------:R-:W-:Y:S01]  /*64d0*/  BPT.TRAP 0x1 ;  /* 0x000000040000795c */ /* 0x000fe20000300000 */
.L_x_10192:
[----:B------:R-:W-:Y:S01]  /*64e0*/  UIADD3 UR5, UR5, 0x32460, URZ ;  /* 0x0003246005057890 */ /* 0x000fe2000fffe03f */
[----:B------:R-:W-:Y:S02]  /*64f0*/  IMAD.MOV.U32 R201, RZ, RZ, R197 ;  /* 0x000000ffffc97224 */ /* 0x000fe400078e00c5 */
[----:B------:R-:W-:Y:S01]  /*6500*/  IMAD.MOV.U32 R202, RZ, RZ, R20 ;  /* 0x000000ffffca7224 */ /* 0x000fe200078e0014 */
[----:B------:R-:W-:-:S09]  /*6510*/  UPRMT UR5, UR54, 0x654, UR5 ;  /* 0x0000065436057896 */ /* 0x000fd20008000005 */
[----:B------:R-:W-:Y:S01]  /*6520*/  SYNCS.ARRIVE.TRANS64.RED.A1T0 RZ, [UR5], RZ ;  /* 0x000000ffffff79a7 */ /* 0x000fe20008100405 */
[----:B------:R-:W-:Y:S05]  /*6530*/  @P1 BRA `(.L_x_10193) ;  /* 0xffffffdc00201947 */ /* 0x000fea000383ffff */
.L_x_10182:
[----:B------:R-:W2:Y:S01]  /*6540*/  LDL.LU R152, [R1+0x20] ;  /* 0x0000200001987983 */ /* 0x000ea20000300800 */
[----:B------:R-:W-:Y:S01]  /*6550*/  UIADD3 UR38, UR38, 0x1, URZ ;  /* 0x0000000126267890 */ /* 0x000fe2000fffe03f */
[----:B------:R0:W-:Y:S06]  /*6560*/  BAR.ARV R0, 0x100 ;  /* 0x000400000000751d */ /* 0x0001ec0000002000 */
[----:B------:R-:W-:Y:S02]  /*6570*/  UISETP.NE.AND UP0, UPT, UR38, 0x2, UPT ;  /* 0x000000022600788c */ /* 0x000fe4000bf05270 */
[----:B------:R-:W-:Y:S06]  /*6580*/  BAR.ARV 0x8, 0x180 ;  /* 0x0206000000007b1d */ /* 0x000fec0000002000 */
[----:B------:R-:W-:Y:S01]  /*6590*/  PLOP3.LUT P0, PT, PT, PT, PT, 0x8, 0x0 ;  /* 0x000000000000781c */ /* 0x000fe20003f0e170 */
[----:B------:R-:W-:Y:S01]  /*65a0*/  USEL UR38, UR38, URZ, UP0 ;  /* 0x0000003f26267287 */ /* 0x000fe20008000000 */
[----:B------:R-:W1:Y:S04]  /*65b0*/  SHFL.BFLY PT, R2, R21, 0x2, 0x1f ;  /* 0x0c401f0015027f89 */ /* 0x000e6800000e0000 */
[----:B------:R-:W3:Y:S01]  /*65c0*/  SHFL.BFLY PT, R4, R203, 0x2, 0x1f ;  /* 0x0c401f00cb047f89 */ /* 0x000ee200000e0000 */
[----:B-1----:R-:W-:Y:S01]  /*65d0*/  FADD.FTZ R5, R2, R21 ;  /* 0x0000001502057221 */ /* 0x002fe20000010000 */
[----:B---3--:R-:W-:-:S04]  /*65e0*/  FADD.FTZ R7, R4, R203 ;  /* 0x000000cb04077221 */ /* 0x008fc80000010000 */
[----:B------:R-:W1:Y:S01]  /*65f0*/  SHFL.BFLY PT, R2, R5, 0x1, 0x1f ;  /* 0x0c201f0005027f89 */ /* 0x000e6200000e0000 */
[----:B------:R-:W-:-:S03]  /*6600*/  IMAD.MOV.U32 R4, RZ, RZ, RZ ;  /* 0x000000ffff047224 */ /* 0x000fc600078e00ff */
[----:B------:R-:W3:Y:S01]  /*6610*/  SHFL.BFLY PT, R6, R7, 0x1, 0x1f ;  /* 0x0c201f0007067f89 */ /* 0x000ee200000e0000 */
[----:B-1----:R-:W-:Y:S01]  /*6620*/  FADD.FTZ R8, R5, R2 ;  /* 0x0000000205087221 */ /* 0x002fe20000010000 */
[----:B------:R-:W-:Y:S02]  /*6630*/  IMAD.MOV.U32 R2, RZ, RZ, RZ ;  /* 0x000000ffff027224 */ /* 0x000fe400078e00ff */
[----:B---3--:R-:W-:Y:S02]  /*6640*/  FADD.FTZ R3, R7, R6 ;  /* 0x0000000607037221 */ /* 0x008fe40000010000 */
[----:B------:R-:W-:Y:S01]  /*6650*/  FSETP.NE.FTZ.AND P1, PT, R8, RZ, PT ;  /* 0x000000ff0800720b */ /* 0x000fe20003f35000 */
[----:B------:R-:W-:Y:S02]  /*6660*/  IMAD.U32 R7, RZ, RZ, UR10 ;  /* 0x0000000aff077e24 */ /* 0x000fe4000f8e00ff */
[----:B------:R-:W-:-:S10]  /*6670*/  FSETP.NE.FTZ.AND P2, PT, R3, RZ, PT ;  /* 0x000000ff0300720b */ /* 0x000fd40003f55000 */
[----:B------:R-:W1:Y:S01]  /*6680*/  @P1 MUFU.RCP R4, R8 ;  /* 0x0000000800041308 */ /* 0x000e620000001000 */
[----:B------:R-:W-:-:S07]  /*6690*/  @P1 FMUL.FTZ R7, R7, 0.69314718246459960938 ;  /* 0x3f31721807071820 */ /* 0x000fce0000410000 */
[----:B------:R-:W3:Y:S08]  /*66a0*/  @P1 MUFU.LG2 R6, R8 ;  /* 0x0000000800061308 */ /* 0x000ef00000000c00 */
[----:B------:R-:W4:Y:S01]  /*66b0*/  @P2 MUFU.LG2 R5, R3 ;  /* 0x0000000300052308 */ /* 0x000f220000000c00 */
[-C--:B-1----:R-:W-:Y:S01]  /*66c0*/  FMUL.FTZ R24, R24, R4.reuse ;  /* 0x0000000418187220 */ /* 0x082fe20000410000 */
[-C--:B------:R-:W-:Y:S01]  /*66d0*/  FMUL.FTZ R25, R25, R4.reuse ;  /* 0x0000000419197220 */ /* 0x080fe20000410000 */
[-C--:B------:R-:W-:Y:S01]  /*66e0*/  FMUL.FTZ R28, R28, R4.reuse ;  /* 0x000000041c1c7220 */ /* 0x080fe20000410000 */
[-C--:B------:R-:W-:Y:S01]  /*66f0*/  FMUL.FTZ R29, R29, R4.reuse ;  /* 0x000000041d1d7220 */ /* 0x080fe20000410000 */
[-C--:B------:R-:W-:Y:S01]  /*6700*/  FMUL.FTZ R32, R32, R4.reuse ;  /* 0x0000000420207220 */ /* 0x080fe20000410000 */
[-C--:B------:R-:W-:Y:S01]  /*6710*/  FMUL.FTZ R33, R33, R4.reuse ;  /* 0x0000000421217220 */ /* 0x080fe20000410000 */
[-C--:B------:R-:W-:Y:S01]  /*6720*/  FMUL.FTZ R36, R36, R4.reuse ;  /* 0x0000000424247220 */ /* 0x080fe20000410000 */
[----:B------:R1:W5:Y:S01]  /*6730*/  @P2 MUFU.RCP R2, R3 ;  /* 0x0000000300022308 */ /* 0x0003620000001000 */
        /* <DEDUP_REMOVED lines=58> */
[----:B---3--:R-:W-:Y:S01]  /*6ae0*/  @P1 FMUL.FTZ R6, R6, 0.69314718246459960938 ;  /* 0x3f31721806061820 */ /* 0x008fe20000410000 */
[----:B----4-:R-:W-:Y:S01]  /*6af0*/  @P2 FMUL.FTZ R5, R5, 0.69314718246459960938 ;  /* 0x3f31721805052820 */ /* 0x010fe20000410000 */
[----:B-1----:R-:W-:Y:S02]  /*6b00*/  IMAD.MOV.U32 R3, RZ, RZ, -0x800000 ;  /* 0xff800000ff037424 */ /* 0x002fe400078e00ff */
[----:B------:R-:W-:Y:S01]  /*6b10*/  @P2 FMUL.FTZ R4, R4, 0.69314718246459960938 ;  /* 0x3f31721804042820 */ /* 0x000fe20000410000 */
        /* <DEDUP_REMOVED lines=65> */
[----:B--2---:R-:W-:-:S13]  /*6f30*/  R2UR UR4, R152 ;  /* 0x00000000980472ca */ /* 0x004fda00000e0000 */
[----:B------:R-:W-:-:S06]  /*6f40*/  UIADD3 UR4, UR4, 0x1, URZ ;  /* 0x0000000104047890 */ /* 0x000fcc000fffe03f */
[----:B0-----:R-:W-:Y:S01]  /*6f50*/  IMAD.U32 R0, RZ, RZ, UR4 ;  /* 0x00000004ff007e24 */ /* 0x001fe2000f8e00ff */
[----:B------:R-:W-:-:S04]  /*6f60*/  USEL UR4, URZ, 0x1, UP0 ;  /* 0x000000013f047887 */ /* 0x000fc80008000000 */
[----:B------:R0:W-:Y:S01]  /*6f70*/  STL [R1+0x20], R0 ;  /* 0x0000200001007387 */ /* 0x0001e20000100800 */
[----:B------:R-:W-:Y:S01]  /*6f80*/  ULOP3.LUT UR39, UR39, UR4, URZ, 0x3c, !UPT ;  /* 0x0000000427277292 */ /* 0x000fe2000f8e3c3f */
[----:B0-----:R-:W-:Y:S02]  /*6f90*/  IMAD.MOV.U32 R0, RZ, RZ, -0x800000 ;  /* 0xff800000ff007424 */ /* 0x001fe400078e00ff */
[----:B------:R-:W-:-:S09]  /*6fa0*/  @P2 FFMA.FTZ R0, R4, R197, R5 ;  /* 0x000000c504002223 */ /* 0x000fd20000010005 */
.L_x_10168:
[----:B------:R-:W1:Y:S08]  /*6fb0*/  S2UR UR5, SR_CgaCtaId ;  /* 0x00000000000579c3 */ /* 0x000e700000008800 */
[----:B------:R-:W-:Y:S06]  /*6fc0*/  BAR.SYNC.DEFER_BLOCKING 0x5, 0x180 ;  /* 0x0146000000007b1d */ /* 0x000fec0000010000 */
[----:B------:R-:W-:Y:S01]  /*6fd0*/  UMOV UR4, 0x400 ;  /* 0x0000040000047882 */ /* 0x000fe20000000000 */
[----:B------:R-:W-:Y:S01]  /*6fe0*/  BSSY B0, `(.L_x_10194) ;  /* 0x0000482000007945 */ /* 0x000fe20003800000 */
[----:B-1----:R-:W-:-:S09]  /*6ff0*/  ULEA UR9, UR5, UR4, 0x18 ;  /* 0x0000000405097291 */ /* 0x002fd2000f8ec03f */
[----:B------:R-:W1:Y:S02]  /*7000*/  LDS.128 R4, [UR9+0x324d0] ;  /* 0x0324d009ff047984 */ /* 0x000e640008000c00 */
[----:B-1----:R-:W-:Y:S02]  /*7010*/  R2UR UR4, R5 ;  /* 0x00000000050472ca */ /* 0x002fe400000e0000 */
[----:B------:R-:W-:Y:S01]  /*7020*/  R2UR UR5, R7 ;  /* 0x00000000070572ca */ /* 0x000fe200000e0000 */
[----:B------:R-:W-:Y:S06]  /*7030*/  BAR.ARV 0x4, 0x180 ;  /* 0x0106000000007b1d */ /* 0x000fec0000002000 */
[----:B------:R-:W-:Y:S08]  /*7040*/  @P0 BRA `(.L_x_10195) ;  /* 0x0000003800340947 */ /* 0x000ff00003800000 */
[----:B------:R-:W2:Y:S01]  /*7050*/  LDL R2, [R1+0x34] ;  /* 0x0000340001027983 */ /* 0x000ea20000100800 */
[----:B------:R-:W1:Y:S01]  /*7060*/  S2UR UR8, SR_SWINHI ;  /* 0x00000000000879c3 */ /* 0x000e620000002f00 */
[----:B------:R-:W-:Y:S01]  /*7070*/  IMAD.MOV.U32 R152, RZ, RZ, 0x2 ;  /* 0x00000002ff987424 */ /* 0x000fe200078e00ff */
[----:B------:R-:W-:Y:S01]  /*7080*/  F2FP.F16.F32.PACK_AB R10, R29, R28 ;  /* 0x0000001c1d0a723e */ /* 0x000fe200000000ff */
[----:B------:R-:W3:Y:S01]  /*7090*/  LDL R163, [R1+0x1c] ;  /* 0x00001c0001a37983 */ /* 0x000ee20000100800 */
[----:B0-----:R-:W-:Y:S01]  /*70a0*/  F2FP.F16.F32.PACK_AB R11, R31, R30 ;  /* 0x0000001e1f0b723e */ /* 0x001fe200000000ff */
[----:B------:R-:W-:Y:S02]  /*70b0*/  ULDC.64 UR10, c[0x0][0xd08] ;  /* 0x00034200000a7ab9 */ /* 0x000fe40000000a00 */
[----:B------:R-:W4:Y:S04]  /*70c0*/  LDL R164, [R1+0x30] ;  /* 0x0000300001a47983 */ /* 0x000f280000100800 */
[----:B------:R-:W5:Y:S01]  /*70d0*/  LDL R162, [R1+0x18] ;  /* 0x0000180001a27983 */ /* 0x000f620000100800 */
[----:B------:R-:W-:Y:S01]  /*70e0*/  UMOV UR6, UR9 ;  /* 0x0000000900067c82 */ /* 0x000fe20008000000 */
[----:B-1----:R-:W-:Y:S01]  /*70f0*/  UMOV UR7, UR8 ;  /* 0x0000000800077c82 */ /* 0x002fe20008000000 */
[----:B------:R-:W-:-:S02]  /*7100*/  F2FP.F16.F32.PACK_AB R14, R37, R36 ;  /* 0x00000024250e723e */ /* 0x000fc400000000ff */
[----:B------:R-:W-:Y:S01]  /*7110*/  F2FP.F16.F32.PACK_AB R15, R39, R38 ;  /* 0x00000026270f723e */ /* 0x000fe200000000ff */
[----:B------:R-:W-:Y:S01]  /*7120*/  BAR.SYNC.DEFER_BLOCKING 0x1, 0x100 ;  /* 0x0044000000007b1d */ /* 0x000fe20000010000 */
[----:B--2---:R-:W-:Y:S01]  /*7130*/  IMAD.WIDE R152, R2, R152, UR6 ;  /* 0x0000000602987e25 */ /* 0x004fe2000f8e0298 */
[----:B---3--:R-:W-:Y:S02]  /*7140*/  R2UR UR12, R163 ;  /* 0x00000000a30c72ca */ /* 0x008fe400000e0000 */
[C---:B------:R-:W-:Y:S02]  /*7150*/  IADD3 R13, P4, R152.reuse, 0x20, RZ ;  /* 0x00000020980d7810 */ /* 0x040fe40007f9e0ff */
[C---:B------:R-:W-:Y:S02]  /*7160*/  LOP3.LUT R9, R152.reuse, 0x380, RZ, 0xc0, !PT ;  /* 0x0000038098097812 */ /* 0x040fe400078ec0ff */
[----:B------:R-:W-:Y:S02]  /*7170*/  IADD3 R5, P0, R152, 0xc060, RZ ;  /* 0x0000c06098057810 */ /* 0x000fe40007f1e0ff */
[----:B------:R-:W-:-:S02]  /*7180*/  LOP3.LUT R12, R13, 0x380, RZ, 0xc0, !PT ;  /* 0x000003800d0c7812 */ /* 0x000fc400078ec0ff */
[----:B------:R-:W-:Y:S02]  /*7190*/  IADD3 R17, P3, R152, 0x40, RZ ;  /* 0x0000004098117810 */ /* 0x000fe40007f7e0ff */
[----:B------:R-:W-:Y:S02]  /*71a0*/  SHF.R.U64 R9, R9, 0x3, RZ ;  /* 0x0000000309097819 */ /* 0x000fe400000012ff */
[----:B------:R-:W-:Y:S02]  /*71b0*/  LOP3.LUT R4, R5, 0x380, RZ, 0xc0, !PT ;  /* 0x0000038005047812 */ /* 0x000fe400078ec0ff */
[----:B------:R-:W-:Y:S02]  /*71c0*/  SHF.R.U64 R12, R12, 0x3, RZ ;  /* 0x000000030c0c7819 */ /* 0x000fe400000012ff */
[----:B------:R-:W-:Y:S02]  /*71d0*/  LOP3.LUT R16, R17, 0x380, RZ, 0xc0, !PT ;  /* 0x0000038011107812 */ /* 0x000fe400078ec0ff */
[----:B------:R-:W-:Y:S01]  /*71e0*/  LOP3.LUT R8, R9, R152, RZ, 0x3c, !PT ;  /* 0x0000009809087212 */ /* 0x000fe200078e3cff */
[----:B------:R-:W-:Y:S01]  /*71f0*/  IMAD.MOV.U32 R9, RZ, RZ, R153 ;  /* 0x000000ffff097224 */ /* 0x000fe200078e0099 */
[----:B------:R-:W-:-:S02]  /*7200*/  SHF.R.U64 R4, R4, 0x3, RZ ;  /* 0x0000000304047819 */ /* 0x000fc400000012ff */
[----:B------:R-:W-:Y:S02]  /*7210*/  IADD3 R157, P5, R152, 0x60, RZ ;  /* 0x00000060989d7810 */ /* 0x000fe40007fbe0ff */
[----:B------:R-:W-:Y:S01]  /*7220*/  LOP3.LUT R12, R12, R13, RZ, 0x3c, !PT ;  /* 0x0000000d0c0c7212 */ /* 0x000fe200078e3cff */
[----:B------:R-:W-:Y:S01]  /*7230*/  IMAD.X R13, RZ, RZ, R153, P4 ;  /* 0x000000ffff0d7224 */ /* 0x000fe200020e0699 */
[----:B------:R-:W-:Y:S02]  /*7240*/  SHF.R.U64 R16, R16, 0x3, RZ ;  /* 0x0000000310107819 */ /* 0x000fe400000012ff */
[----:B------:R-:W-:Y:S02]  /*7250*/  LOP3.LUT R4, R4, R5, RZ, 0x3c, !PT ;  /* 0x0000000504047212 */ /* 0x000fe400078e3cff */
[----:B------:R-:W-:Y:S02]  /*7260*/  LOP3.LUT R156, R157, 0x380, RZ, 0xc0, !PT ;  /* 0x000003809d9c7812 */ /* 0x000fe400078ec0ff */
[----:B------:R-:W-:-:S02]  /*7270*/  MOV R5, R8 ;  /* 0x0000000800057202 */ /* 0x000fc40000000f00 */
[----:B------:R-:W-:Y:S02]  /*7280*/  F2FP.F16.F32.PACK_AB R8, R25, R24 ;  /* 0x000000181908723e */ /* 0x000fe400000000ff */
[----:B------:R-:W-:Y:S02]  /*7290*/  F2FP.F16.F32.PACK_AB R9, R27, R26 ;  /* 0x0000001a1b09723e */ /* 0x000fe400000000ff */
[----:B------:R-:W-:Y:S01]  /*72a0*/  LOP3.LUT R16, R16, R17, RZ, 0x3c, !PT ;  /* 0x0000001110107212 */ /* 0x000fe200078e3cff */
[----:B------:R-:W-:Y:S01]  /*72b0*/  IMAD.X R17, RZ, RZ, R153, P3 ;  /* 0x000000ffff117224 */ /* 0x000fe200018e0699 */
[----:B------:R-:W-:Y:S02]  /*72c0*/  MOV R2, R12 ;  /* 0x0000000c00027202 */ /* 0x000fe40000000f00 */
[----:B------:R-:W-:Y:S02]  /*72d0*/  SHF.R.U64 R156, R156, 0x3, RZ ;  /* 0x000000039c9c7819 */ /* 0x000fe400000012ff */
[----:B------:R-:W-:-:S02]  /*72e0*/  F2FP.F16.F32.PACK_AB R12, R33, R32 ;  /* 0x00000020210c723e */ /* 0x000fc400000000ff */
[----:B------:R-:W-:Y:S02]  /*72f0*/  F2FP.F16.F32.PACK_AB R13, R35, R34 ;  /* 0x00000022230d723e */ /* 0x000fe400000000ff */
[C---:B------:R-:W-:Y:S01]  /*7300*/  IADD3 R19, P4, R152.reuse, 0x4000, RZ ;  /* 0x0000400098137810 */ /* 0x040fe20007f9e0ff */
[----:B------:R0:W-:Y:S01]  /*7310*/  STSM.16.M88.4 [R5], R8 ;  /* 0x0000000805007844 */ /* 0x0001e20000000200 */
[----:B------:R-:W-:Y:S02]  /*7320*/  IADD3 R7, P3, R152, 0x8020, RZ ;  /* 0x0000802098077810 */ /* 0x000fe40007f7e0ff */
[----:B------:R-:W-:Y:S01]  /*7330*/  LOP3.LUT R156, R156, R157, RZ, 0x3c, !PT ;  /* 0x0000009d9c9c7212 */ /* 0x000fe200078e3cff */
[----:B------:R1:W-:Y:S01]  /*7340*/  STSM.16.M88.4 [R2], R12 ;  /* 0x0000000c02007844 */ /* 0x0003e20000000200 */
[----:B------:R-:W-:Y:S01]  /*7350*/  MOV R17, R16 ;  /* 0x0000001000117202 */ /* 0x000fe20000000f00 */
[----:B------:R-:W-:Y:S01]  /*7360*/  IMAD.X R157, RZ, RZ, R153, P5 ;  /* 0x000000ffff9d7224 */ /* 0x000fe200028e0699 */
[----:B------:R-:W-:-:S02]  /*7370*/  LOP3.LUT R18, R19, 0x380, RZ, 0xc0, !PT ;  /* 0x0000038013127812 */ /* 0x000fc400078ec0ff */
[----:B------:R-:W-:Y:S02]  /*7380*/  LOP3.LUT R16, R7, 0x380, RZ, 0xc0, !PT ;  /* 0x0000038007107812 */ /* 0x000fe400078ec0ff */
[----:B------:R-:W-:Y:S02]  /*7390*/  SHF.R.U64 R18, R18, 0x3, RZ ;  /* 0x0000000312127819 */ /* 0x000fe400000012ff */
[----:B0-----:R-:W-:Y:S02]  /*73a0*/  F2FP.F16.F32.PACK_AB R8, R41, R40 ;  /* 0x000000282908723e */ /* 0x001fe400000000ff */
[----:B------:R-:W-:Y:S02]  /*73b0*/  F2FP.F16.F32.PACK_AB R9, R43, R42 ;  /* 0x0000002a2b09723e */ /* 0x000fe400000000ff */
[----:B------:R-:W-:Y:S02]  /*73c0*/  F2FP.F16.F32.PACK_AB R10, R45, R44 ;  /* 0x0000002c2d0a723e */ /* 0x000fe400000000ff */
[----:B------:R-:W-:-:S02]  /*73d0*/  F2FP.F16.F32.PACK_AB R11, R47, R46 ;  /* 0x0000002e2f0b723e */ /* 0x000fc400000000ff */
[----:B-1----:R-:W-:-:S03]  /*73e0*/  IADD3 R2, P5, R152, 0x4020, RZ ;  /* 0x0000402098027810 */ /* 0x002fc60007fbe0ff */
[----:B------:R0:W-:Y:S01]  /*73f0*/  STSM.16.M88.4 [R17], R8 ;  /* 0x0000000811007844 */ /* 0x0001e20000000200 */
[----:B------:R-:W-:Y:S02]  /*7400*/  SHF.R.U64 R16, R16, 0x3, RZ ;  /* 0x0000000310107819 */ /* 0x000fe400000012ff */
[----:B------:R-:W-:Y:S01]  /*7410*/  LOP3.LUT R18, R18, R19, RZ, 0x3c, !PT ;  /* 0x0000001312127212 */ /* 0x000fe200078e3cff */
[----:B------:R-:W-:Y:S01]  /*7420*/  IMAD.X R19, RZ, RZ, R153, P4 ;  /* 0x000000ffff137224 */ /* 0x000fe200020e0699 */
[----:B------:R-:W-:Y:S02]  /*7430*/  LOP3.LUT R16, R16, R7, RZ, 0x3c, !PT ;  /* 0x0000000710107212 */ /* 0x000fe400078e3cff */
[----:B------:R-:W-:Y:S02]  /*7440*/  IADD3 R5, P4, R152, 0x4040, RZ ;  /* 0x0000404098057810 */ /* 0x000fe40007f9e0ff */
[----:B------:R-:W-:Y:S02]  /*7450*/  MOV R7, R156 ;  /* 0x0000009c00077202 */ /* 0x000fe40000000f00 */
[----:B0-----:R-:W-:-:S02]  /*7460*/  LOP3.LUT R9, R2, 0x380, RZ, 0xc0, !PT ;  /* 0x0000038002097812 */ /* 0x001fc400078ec0ff */
[----:B------:R-:W-:Y:S02]  /*7470*/  F2FP.F16.F32.PACK_AB R12, R49, R48 ;  /* 0x00000030310c723e */ /* 0x000fe400000000ff */
[----:B------:R-:W-:Y:S02]  /*7480*/  SHF.R.U64 R9, R9, 0x3, RZ ;  /* 0x0000000309097819 */ /* 0x000fe400000012ff */
[----:B------:R-:W-:Y:S02]  /*7490*/  F2FP.F16.F32.PACK_AB R13, R51, R50 ;  /* 0x00000032330d723e */ /* 0x000fe400000000ff */
[----:B------:R-:W-:Y:S02]  /*74a0*/  F2FP.F16.F32.PACK_AB R14, R53, R52 ;  /* 0x00000034350e723e */ /* 0x000fe400000000ff */
[----:B------:R-:W-:Y:S02]  /*74b0*/  F2FP.F16.F32.PACK_AB R15, R55, R54 ;  /* 0x00000036370f723e */ /* 0x000fe400000000ff */
[----:B------:R-:W-:-:S02]  /*74c0*/  LOP3.LUT R160, R9, R2, RZ, 0x3c, !PT ;  /* 0x0000000209a07212 */ /* 0x000fc400078e3cff */
[----:B------:R-:W-:Y:S01]  /*74d0*/  LOP3.LUT R2, R5, 0x380, RZ, 0xc0, !PT ;  /* 0x0000038005027812 */ /* 0x000fe200078ec0ff */
[--C-:B------:R-:W-:Y:S01]  /*74e0*/  IMAD.X R161, RZ, RZ, R153.reuse, P5 ;  /* 0x000000ffffa17224 */ /* 0x100fe200028e0699 */
[----:B------:R0:W-:Y:S01]  /*74f0*/  STSM.16.M88.4 [R7], R12 ;  /* 0x0000000c07007844 */ /* 0x0001e20000000200 */
[C---:B------:R-:W-:Y:S02]  /*7500*/  IADD3 R158, P5, R152.reuse, 0x4060, RZ ;  /* 0x00004060989e7810 */ /* 0x040fe40007fbe0ff */
[----:B------:R-:W-:Y:S01]  /*7510*/  IADD3 R157, P6, R152, 0x8000, RZ ;  /* 0x00008000989d7810 */ /* 0x000fe20007fde0ff */
[----:B------:R-:W-:Y:S01]  /*7520*/  IMAD.X R17, RZ, RZ, R153, P3 ;  /* 0x000000ffff117224 */ /* 0x000fe200018e0699 */
[----:B------:R-:W-:Y:S02]  /*7530*/  LOP3.LUT R159, R158, 0x380, RZ, 0xc0, !PT ;  /* 0x000003809e9f7812 */ /* 0x000fe400078ec0ff */
[----:B------:R-:W-:Y:S02]  /*7540*/  LOP3.LUT R156, R157, 0x380, RZ, 0xc0, !PT ;  /* 0x000003809d9c7812 */ /* 0x000fe400078ec0ff */
[----:B------:R-:W-:-:S02]  /*7550*/  IADD3 R155, P1, R152, 0x8040, RZ ;  /* 0x00008040989b7810 */ /* 0x000fc40007f3e0ff */
[----:B0-----:R-:W-:Y:S02]  /*7560*/  MOV R7, R18 ;  /* 0x0000001200077202 */ /* 0x001fe40000000f00 */
[----:B------:R-:W-:Y:S01]  /*7570*/  SHF.R.U64 R18, R2, 0x3, RZ ;  /* 0x0000000302127819 */ /* 0x000fe200000012ff */
[----:B------:R-:W-:-:S03]  /*7580*/  IMAD.X R19, RZ, RZ, R153, P4 ;  /* 0x000000ffff137224 */ /* 0x000fc600020e0699 */
[----:B------:R-:W-:Y:S02]  /*7590*/  LOP3.LUT R18, R18, R5, RZ, 0x3c, !PT ;  /* 0x0000000512127212 */ /* 0x000fe400078e3cff */
[----:B------:R-:W-:Y:S02]  /*75a0*/  SHF.R.U64 R159, R159, 0x3, RZ ;  /* 0x000000039f9f7819 */ /* 0x000fe400000012ff */
[----:B------:R-:W-:Y:S02]  /*75b0*/  F2FP.F16.F32.PACK_AB R8, R57, R56 ;  /* 0x000000383908723e */ /* 0x000fe400000000ff */
[----:B------:R-:W-:Y:S02]  /*75c0*/  F2FP.F16.F32.PACK_AB R9, R59, R58 ;  /* 0x0000003a3b09723e */ /* 0x000fe400000000ff */
[----:B------:R-:W-:Y:S02]  /*75d0*/  F2FP.F16.F32.PACK_AB R10, R61, R60 ;  /* 0x0000003c3d0a723e */ /* 0x000fe400000000ff */
[----:B------:R-:W-:-:S02]  /*75e0*/  F2FP.F16.F32.PACK_AB R11, R63, R62 ;  /* 0x0000003e3f0b723e */ /* 0x000fc400000000ff */
[----:B------:R-:W-:Y:S02]  /*75f0*/  MOV R160, R160 ;  /* 0x000000a000a07202 */ /* 0x000fe40000000f00 */
[----:B------:R-:W-:Y:S02]  /*7600*/  F2FP.F16.F32.PACK_AB R12, R65, R64 ;  /* 0x00000040410c723e */ /* 0x000fe400000000ff */
[----:B------:R-:W-:Y:S02]  /*7610*/  F2FP.F16.F32.PACK_AB R13, R67, R66 ;  /* 0x00000042430d723e */ /* 0x000fe400000000ff */
[----:B------:R-:W-:Y:S02]  /*7620*/  F2FP.F16.F32.PACK_AB R14, R69, R68 ;  /* 0x00000044450e723e */ /* 0x000fe400000000ff */
[----:B------:R-:W-:Y:S02]  /*7630*/  F2FP.F16.F32.PACK_AB R15, R71, R70 ;  /* 0x00000046470f723e */ /* 0x000fe400000000ff */
[----:B------:R-:W-:-:S02]  /*7640*/  MOV R2, R16 ;  /* 0x0000001000027202 */ /* 0x000fc40000000f00 */
[----:B------:R-:W-:Y:S02]  /*7650*/  MOV R5, R18 ;  /* 0x0000001200057202 */ /* 0x000fe40000000f00 */
[----:B------:R-:W-:Y:S02]  /*7660*/  SHF.R.U64 R156, R156, 0x3, RZ ;  /* 0x000000039c9c7819 */ /* 0x000fe400000012ff */
[----:B------:R-:W-:Y:S02]  /*7670*/  F2FP.F16.F32.PACK_AB R16, R73, R72 ;  /* 0x000000484910723e */ /* 0x000fe400000000ff */
[----:B------:R-:W-:Y:S02]  /*7680*/  F2FP.F16.F32.PACK_AB R17, R75, R74 ;  /* 0x0000004a4b11723e */ /* 0x000fe400000000ff */
[----:B------:R-:W-:Y:S02]  /*7690*/  F2FP.F16.F32.PACK_AB R18, R77, R76 ;  /* 0x0000004c4d12723e */ /* 0x000fe400000000ff */
[----:B------:R-:W-:-:S02]  /*76a0*/  F2FP.F16.F32.PACK_AB R19, R79, R78 ;  /* 0x0000004e4f13723e */ /* 0x000fc400000000ff */
[----:B------:R-:W-:Y:S01]  /*76b0*/  LOP3.LUT R154, R155, 0x380, RZ, 0xc0, !PT ;  /* 0x000003809b9a7812 */ /* 0x000fe200078ec0ff */
[----:B------:R0:W-:Y:S01]  /*76c0*/  STSM.16.M88.4 [R7], R8 ;  /* 0x0000000807007844 */ /* 0x0001e20000000200 */
[----:B------:R-:W-:Y:S01]  /*76d0*/  LOP3.LUT R158, R159, R158, RZ, 0x3c, !PT ;  /* 0x0000009e9f9e7212 */ /* 0x000fe200078e3cff */
[--C-:B------:R-:W-:Y:S01]  /*76e0*/  IMAD.X R159, RZ, RZ, R153.reuse, P5 ;  /* 0x000000ffff9f7224 */ /* 0x100fe200028e0699 */
[----:B------:R-:W-:Y:S01]  /*76f0*/  IADD3 R22, P4, R152, 0x8060, RZ ;  /* 0x0000806098167810 */ /* 0x000fe20007f9e0ff */
[----:B------:R1:W-:Y:S01]  /*7700*/  STSM.16.M88.4 [R160], R12 ;  /* 0x0000000ca0007844 */ /* 0x0003e20000000200 */
[----:B------:R-:W-:Y:S01]  /*7710*/  LOP3.LUT R156, R156, R157, RZ, 0x3c, !PT ;  /* 0x0000009d9c9c7212 */ /* 0x000fe200078e3cff */
[----:B------:R-:W-:Y:S01]  /*7720*/  IMAD.X R157, RZ, RZ, R153, P6 ;  /* 0x000000ffff9d7224 */ /* 0x000fe200030e0699 */
[----:B------:R-:W-:Y:S01]  /*7730*/  SHF.R.U64 R154, R154, 0x3, RZ ;  /* 0x000000039a9a7819 */ /* 0x000fe200000012ff */
[----:B------:R2:W-:Y:S01]  /*7740*/  STSM.16.M88.4 [R5], R16 ;  /* 0x0000001005007844 */ /* 0x0005e20000000200 */
[----:B------:R-:W-:-:S02]  /*7750*/  IADD3 R21, P2, R152, 0xc040, RZ ;  /* 0x0000c04098157810 */ /* 0x000fc40007f5e0ff */
[----:B------:R-:W-:Y:S02]  /*7760*/  MOV R158, R158 ;  /* 0x0000009e009e7202 */ /* 0x000fe40000000f00 */
[----:B------:R-:W-:Y:S01]  /*7770*/  LOP3.LUT R154, R154, R155, RZ, 0x3c, !PT ;  /* 0x0000009b9a9a7212 */ /* 0x000fe200078e3cff */
[----:B------:R-:W-:Y:S01]  /*7780*/  IMAD.X R155, RZ, RZ, R153, P1 ;  /* 0x000000ffff9b7224 */ /* 0x000fe200008e0699 */
[----:B0-----:R-:W-:Y:S02]  /*7790*/  F2FP.F16.F32.PACK_AB R8, R81, R80 ;  /* 0x000000505108723e */ /* 0x001fe400000000ff */
[----:B------:R-:W-:Y:S02]  /*77a0*/  F2FP.F16.F32.PACK_AB R9, R83, R82 ;  /* 0x000000525309723e */ /* 0x000fe400000000ff */
[----:B-1----:R-:W-:Y:S02]  /*77b0*/  IADD3 R160, P3, R152, 0xc020, RZ ;  /* 0x0000c02098a07810 */ /* 0x002fe40007f7e0ff */
[----:B------:R-:W-:-:S02]  /*77c0*/  F2FP.F16.F32.PACK_AB R10, R85, R84 ;  /* 0x00000054550a723e */ /* 0x000fc400000000ff */
[----:B--2---:R-:W-:Y:S02]  /*77d0*/  LOP3.LUT R5, R22, 0x380, RZ, 0xc0, !PT ;  /* 0x0000038016057812 */ /* 0x004fe400078ec0ff */
[----:B------:R-:W-:Y:S02]  /*77e0*/  F2FP.F16.F32.PACK_AB R11, R87, R86 ;  /* 0x00000056570b723e */ /* 0x000fe400000000ff */
[----:B------:R-:W-:Y:S02]  /*77f0*/  MOV R156, R156 ;  /* 0x0000009c009c7202 */ /* 0x000fe40000000f00 */
[----:B------:R-:W-:Y:S02]  /*7800*/  SHF.R.U64 R5, R5, 0x3, RZ ;  /* 0x0000000305057819 */ /* 0x000fe400000012ff */
[----:B------:R-:W-:Y:S02]  /*7810*/  LOP3.LUT R7, R160, 0x380, RZ, 0xc0, !PT ;  /* 0x00000380a0077812 */ /* 0x000fe400078ec0ff */
[----:B------:R-:W-:Y:S01]  /*7820*/  IADD3 R157, P1, R152, 0xc000, RZ ;  /* 0x0000c000989d7810 */ /* 0x000fe20007f3e0ff */
[----:B------:R0:W-:Y:S01]  /*7830*/  STSM.16.M88.4 [R158], R8 ;  /* 0x000000089e007844 */ /* 0x0001e20000000200 */
[----:B------:R-:W-:-:S02]  /*7840*/  LOP3.LUT R20, R21, 0x380, RZ, 0xc0, !PT ;  /* 0x0000038015147812 */ /* 0x000fc400078ec0ff */
[----:B------:R-:W-:Y:S02]  /*7850*/  SHF.R.U64 R7, R7, 0x3, RZ ;  /* 0x0000000307077819 */ /* 0x000fe400000012ff */
[----:B------:R-:W-:Y:S02]  /*7860*/  SHF.R.U64 R20, R20, 0x3, RZ ;  /* 0x0000000314147819 */ /* 0x000fe400000012ff */
[----:B------:R-:W-:Y:S02]  /*7870*/  F2FP.F16.F32.PACK_AB R12, R89, R88 ;  /* 0x00000058590c723e */ /* 0x000fe400000000ff */
[----:B------:R-:W-:Y:S02]  /*7880*/  F2FP.F16.F32.PACK_AB R13, R91, R90 ;  /* 0x0000005a5b0d723e */ /* 0x000fe400000000ff */
[----:B------:R-:W-:Y:S02]  /*7890*/  F2FP.F16.F32.PACK_AB R14, R93, R92 ;  /* 0x0000005c5d0e723e */ /* 0x000fe400000000ff */
[----:B0-----:R-:W-:-:S02]  /*78a0*/  LOP3.LUT R10, R5, R22, RZ, 0x3c, !PT ;  /* 0x00000016050a7212 */ /* 0x001fc400078e3cff */
[----:B------:R-:W-:Y:S02]  /*78b0*/  LOP3.LUT R22, R157, 0x380, RZ, 0xc0, !PT ;  /* 0x000003809d167812 */ /* 0x000fe400078ec0ff */
[----:B------:R-:W-:Y:S02]  /*78c0*/  F2FP.F16.F32.PACK_AB R15, R95, R94 ;  /* 0x0000005e5f0f723e */ /* 0x000fe400000000ff */
[----:B------:R-:W-:Y:S02]  /*78d0*/  LOP3.LUT R8, R7, R160, RZ, 0x3c, !PT ;  /* 0x000000a007087212 */ /* 0x000fe400078e3cff */
[----:B------:R-:W-:Y:S01]  /*78e0*/  SHF.R.U64 R22, R22, 0x3, RZ ;  /* 0x0000000316167819 */ /* 0x000fe200000012ff */
[--C-:B------:R-:W-:Y:S01]  /*78f0*/  IMAD.X R5, RZ, RZ, R153.reuse, P0 ;  /* 0x000000ffff057224 */ /* 0x100fe200000e0699 */
[----:B------:R-:W-:Y:S01]  /*7900*/  LOP3.LUT R20, R20, R21, RZ, 0x3c, !PT ;  /* 0x0000001514147212 */ /* 0x000fe200078e3cff */
[--C-:B------:R-:W-:Y:S01]  /*7910*/  IMAD.X R11, RZ, RZ, R153.reuse, P4 ;  /* 0x000000ffff0b7224 */ /* 0x100fe200020e0699 */
[----:B------:R-:W-:Y:S01]  /*7920*/  F2FP.F16.F32.PACK_AB R16, R97, R96 ;  /* 0x000000606110723e */ /* 0x000fe200000000ff */
[--C-:B------:R-:W-:Y:S01]  /*7930*/  IMAD.X R21, RZ, RZ, R153.reuse, P2 ;  /* 0x000000ffff157224 */ /* 0x100fe200010e0699 */
[----:B------:R-:W-:Y:S01]  /*7940*/  F2FP.F16.F32.PACK_AB R17, R99, R98 ;  /* 0x000000626311723e */ /* 0x000fe200000000ff */
[----:B------:R-:W-:Y:S01]  /*7950*/  IMAD.X R9, RZ, RZ, R153, P3 ;  /* 0x000000ffff097224 */ /* 0x000fe200018e0699 */
[----:B------:R-:W-:-:S02]  /*7960*/  F2FP.F16.F32.PACK_AB R18, R101, R100 ;  /* 0x000000646512723e */ /* 0x000fc400000000ff */
[----:B------:R-:W-:Y:S02]  /*7970*/  F2FP.F16.F32.PACK_AB R19, R103, R102 ;  /* 0x000000666713723e */ /* 0x000fe400000000ff */
[----:B------:R-:W-:Y:S01]  /*7980*/  MOV R7, R154 ;  /* 0x0000009a00077202 */ /* 0x000fe20000000f00 */
[----:B------:R-:W-:Y:S01]  /*7990*/  IMAD.X R155, RZ, RZ, R153, P1 ;  /* 0x000000ffff9b7224 */ /* 0x000fe200008e0699 */
[----:B------:R-:W-:Y:S01]  /*79a0*/  LOP3.LUT R154, R22, R157, RZ, 0x3c, !PT ;  /* 0x0000009d169a7212 */ /* 0x000fe200078e3cff */
[----:B------:R-:W0:Y:S01]  /*79b0*/  LDC.64 R152, c[0x0][0xd00] ;  /* 0x00034000ff987b82 */ /* 0x000e220000000a00 */
[----:B------:R1:W-:Y:S01]  /*79c0*/  STSM.16.M88.4 [R156], R12 ;  /* 0x0000000c9c007844 */ /* 0x0003e20000000200 */
[----:B------:R-:W-:-:S03]  /*79d0*/  MOV R22, R10 ;  /* 0x0000000a00167202 */ /* 0x000fc60000000f00 */
[----:B------:R2:W-:Y:S01]  /*79e0*/  STSM.16.M88.4 [R2], R16 ;  /* 0x0000001002007844 */ /* 0x0005e20000000200 */
[----:B------:R-:W-:Y:S02]  /*79f0*/  MOV R154, R154 ;  /* 0x0000009a009a7202 */ /* 0x000fe40000000f00 */
[----:B------:R-:W-:Y:S02]  /*7a00*/  F2FP.F16.F32.PACK_AB R10, R125, R124 ;  /* 0x0000007c7d0a723e */ /* 0x000fe400000000ff */
[----:B------:R-:W-:Y:S02]  /*7a10*/  F2FP.F16.F32.PACK_AB R11, R127, R126 ;  /* 0x0000007e7f0b723e */ /* 0x000fe400000000ff */
[----:B-1----:R-:W-:Y:S02]  /*7a20*/  F2FP.F16.F32.PACK_AB R12, R105, R104 ;  /* 0x00000068690c723e */ /* 0x002fe400000000ff */
[----:B------:R-:W-:Y:S02]  /*7a30*/  F2FP.F16.F32.PACK_AB R13, R107, R106 ;  /* 0x0000006a6b0d723e */ /* 0x000fe400000000ff */
[----:B------:R-:W-:-:S02]  /*7a40*/  F2FP.F16.F32.PACK_AB R14, R109, R108 ;  /* 0x0000006c6d0e723e */ /* 0x000fc400000000ff */
[----:B------:R-:W-:Y:S02]  /*7a50*/  F2FP.F16.F32.PACK_AB R15, R111, R110 ;  /* 0x0000006e6f0f723e */ /* 0x000fe400000000ff */
[----:B--2---:R-:W-:Y:S02]  /*7a60*/  F2FP.F16.F32.PACK_AB R16, R113, R112 ;  /* 0x000000707110723e */ /* 0x004fe400000000ff */
[----:B------:R-:W-:Y:S02]  /*7a70*/  F2FP.F16.F32.PACK_AB R17, R115, R114 ;  /* 0x000000727311723e */ /* 0x000fe400000000ff */
[----:B------:R-:W-:Y:S02]  /*7a80*/  F2FP.F16.F32.PACK_AB R18, R117, R116 ;  /* 0x000000747512723e */ /* 0x000fe400000000ff */
[----:B------:R-:W-:Y:S02]  /*7a90*/  F2FP.F16.F32.PACK_AB R19, R119, R118 ;  /* 0x000000767713723e */ /* 0x000fe400000000ff */
[----:B------:R-:W-:-:S02]  /*7aa0*/  MOV R2, R8 ;  /* 0x0000000800027202 */ /* 0x000fc40000000f00 */
[----:B------:R-:W-:Y:S02]  /*7ab0*/  F2FP.F16.F32.PACK_AB R8, R121, R120 ;  /* 0x000000787908723e */ /* 0x000fe400000000ff */
[----:B------:R-:W-:Y:S01]  /*7ac0*/  F2FP.F16.F32.PACK_AB R9, R123, R122 ;  /* 0x0000007a7b09723e */ /* 0x000fe200000000ff */
[----:B------:R1:W-:Y:S01]  /*7ad0*/  STSM.16.M88.4 [R7], R12 ;  /* 0x0000000c07007844 */ /* 0x0003e20000000200 */
[----:B------:R-:W-:-:S03]  /*7ae0*/  MOV R21, R20 ;  /* 0x0000001400157202 */ /* 0x000fc60000000f00 */
[----:B------:R2:W-:Y:S04]  /*7af0*/  STSM.16.M88.4 [R22], R16 ;  /* 0x0000001016007844 */ /* 0x0005e80000000200 */
[----:B------:R3:W-:Y:S01]  /*7b00*/  STSM.16.M88.4 [R154], R8 ;  /* 0x000000089a007844 */ /* 0x0007e20000000200 */
[----:B-1----:R-:W-:Y:S02]  /*7b10*/  F2FP.F16.F32.PACK_AB R12, R129, R128 ;  /* 0x00000080810c723e */ /* 0x002fe400000000ff */
[----:B------:R-:W-:Y:S02]  /*7b20*/  F2FP.F16.F32.PACK_AB R13, R131, R130 ;  /* 0x00000082830d723e */ /* 0x000fe400000000ff */
[----:B------:R-:W-:Y:S02]  /*7b30*/  F2FP.F16.F32.PACK_AB R14, R133, R132 ;  /* 0x00000084850e723e */ /* 0x000fe400000000ff */
[----:B------:R-:W-:-:S02]  /*7b40*/  F2FP.F16.F32.PACK_AB R15, R135, R134 ;  /* 0x00000086870f723e */ /* 0x000fc400000000ff */
[----:B--2---:R-:W-:Y:S02]  /*7b50*/  F2FP.F16.F32.PACK_AB R16, R137, R136 ;  /* 0x000000888910723e */ /* 0x004fe400000000ff */
[----:B------:R-:W-:Y:S02]  /*7b60*/  F2FP.F16.F32.PACK_AB R17, R139, R138 ;  /* 0x0000008a8b11723e */ /* 0x000fe400000000ff */
[----:B------:R-:W-:Y:S02]  /*7b70*/  F2FP.F16.F32.PACK_AB R18, R141, R140 ;  /* 0x0000008c8d12723e */ /* 0x000fe400000000ff */
[----:B------:R-:W-:Y:S02]  /*7b80*/  F2FP.F16.F32.PACK_AB R19, R143, R142 ;  /* 0x0000008e8f13723e */ /* 0x000fe400000000ff */
[----:B------:R-:W-:Y:S02]  /*7b90*/  MOV R7, R4 ;  /* 0x0000000400077202 */ /* 0x000fe40000000f00 */
[----:B---3--:R-:W-:-:S02]  /*7ba0*/  F2FP.F16.F32.PACK_AB R8, R145, R144 ;  /* 0x000000909108723e */ /* 0x008fc400000000ff */
[----:B------:R-:W-:Y:S02]  /*7bb0*/  F2FP.F16.F32.PACK_AB R9, R147, R146 ;  /* 0x000000929309723e */ /* 0x000fe400000000ff */
[----:B------:R-:W-:Y:S02]  /*7bc0*/  F2FP.F16.F32.PACK_AB R10, R149, R148 ;  /* 0x00000094950a723e */ /* 0x000fe400000000ff */
[----:B------:R-:W-:Y:S01]  /*7bd0*/  F2FP.F16.F32.PACK_AB R11, R151, R150 ;  /* 0x00000096970b723e */ /* 0x000fe200000000ff */
[----:B------:R1:W-:Y:S04]  /*7be0*/  STSM.16.M88.4 [R2], R12 ;  /* 0x0000000c02007844 */ /* 0x0003e80000000200 */
[----:B------:R-:W-:Y:S04]  /*7bf0*/  STSM.16.M88.4 [R21], R16 ;  /* 0x0000001015007844 */ /* 0x000fe80000000200 */
[----:B------:R2:W-:Y:S01]  /*7c00*/  STSM.16.M88.4 [R7], R8 ;  /* 0x0000000807007844 */ /* 0x0005e20000000200 */
[----:B0-----:R-:W-:Y:S01]  /*7c10*/  ISETP.NE.U32.AND P0, PT, R152, RZ, PT ;  /* 0x000000ff9800720c */ /* 0x001fe20003f05070 */
[----:B------:R-:W-:-:S03]  /*7c20*/  IMAD.SHL.U32 R155, R204, 0x4, RZ ;  /* 0x00000004cc9b7824 */ /* 0x000fc600078e00ff */
[----:B------:R-:W-:Y:S02]  /*7c30*/  ISETP.NE.AND.EX P0, PT, R153, RZ, PT, P0 ;  /* 0x000000ff9900720c */ /* 0x000fe40003f05300 */
[----:B------:R-:W-:Y:S01]  /*7c40*/  SHF.L.U64.HI R20, R204, 0x2, R208 ;  /* 0x00000002cc147819 */ /* 0x000fe200000102d0 */
[----:B-1----:R-:W0:Y:S08]  /*7c50*/  LDC R13, c[0x0][0xbd4] ;  /* 0x0002f500ff0d7b82 */ /* 0x002e300000000800 */
[----:B------:R-:W-:Y:S01]  /*7c60*/  BAR.SYNC.DEFER_BLOCKING 0x1, 0x100 ;  /* 0x0044000000007b1d */ /* 0x000fe20000010000 */
[----:B------:R-:W-:Y:S01]  /*7c70*/  IADD3 R4, P1, R155, R152, RZ ;  /* 0x000000989b047210 */ /* 0x000fe20007f3e0ff */
[----:B------:R-:W-:-:S04]  /*7c80*/  IMAD.MOV.U32 R2, RZ, RZ, RZ ;  /* 0x000000ffff027224 */ /* 0x000fc800078e00ff */
[----:B------:R-:W-:Y:S01]  /*7c90*/  IMAD.X R5, R20, 0x1, R153, P1 ;  /* 0x0000000114057824 */ /* 0x000fe200008e0699 */
[----:B------:R-:W-:Y:S01]  /*7ca0*/  ISETP.NE.U32.AND P1, PT, RZ, UR10, PT ;  /* 0x0000000aff007c0c */ /* 0x000fe2000bf25070 */
[----:B------:R-:W1:Y:S03]  /*7cb0*/  LDC.64 R14, c[0x0][0xca8] ;  /* 0x00032a00ff0e7b82 */ /* 0x000e660000000a00 */
[----:B------:R-:W-:Y:S01]  /*7cc0*/  ISETP.NE.AND.EX P1, PT, RZ, UR11, PT, P1 ;  /* 0x0000000bff007c0c */ /* 0x000fe2000bf25310 */
[----:B------:R-:W3:-:S12]  /*7cd0*/  @P0 LDG.E R2, desc[UR36][R4.64] ;  /* 0x0000002404020981 */ /* 0x000ed8000c1e1900 */
[----:B--2---:R-:W-:-:S04]  /*7ce0*/  @P1 IADD3 R8, P2, R155, UR10, RZ ;  /* 0x0000000a9b081c10 */ /* 0x004fc8000ff5e0ff */
[----:B------:R-:W-:Y:S01]  /*7cf0*/  @P1 IADD3.X R9, R20, UR11, RZ, P2, !PT ;  /* 0x0000000b14091c10 */ /* 0x000fe200097fe4ff */
[----:B------:R-:W-:Y:S01]  /*7d00*/  IMAD.MOV.U32 R21, RZ, RZ, 0xab8 ;  /* 0x00000ab8ff157424 */ /* 0x000fe200078e00ff */
[----:B------:R-:W-:-:S03]  /*7d10*/  ULDC UR11, c[0x0][0xce8] ;  /* 0x00033a00000b7ab9 */ /* 0x000fc60000000800 */
[----:B------:R2:W3:Y:S01]  /*7d20*/  @P1 LDG.E R20, desc[UR36][R8.64] ;  /* 0x0000002408141981 */ /* 0x0004e2000c1e1900 */
[----:B------:R-:W-:-:S04]  /*7d30*/  ISETP.NE.AND P2, PT, R206, RZ, PT ;  /* 0x000000ffce00720c */ /* 0x000fc80003f45270 */
[----:B0-----:R-:W-:-:S04]  /*7d40*/  SEL R13, R206, R13, P2 ;  /* 0x0000000dce0d7207 */ /* 0x001fc80001000000 */
[----:B------:R-:W-:-:S04]  /*7d50*/  ISETP.GT.AND P3, PT, R13, 0x1, PT ;  /* 0x000000010d00780c */ /* 0x000fc80003f64270 */
[----:B------:R-:W-:-:S04]  /*7d60*/  SEL R21, R21, 0xa78, P3 ;  /* 0x00000a7815157807 */ /* 0x000fc80001800000 */
[----:B------:R-:W0:Y:S01]  /*7d70*/  LDC.64 R10, c[0x0][R21+0x220] ;  /* 0x00008800150a7b82 */ /* 0x000e220000000a00 */
[----:B------:R-:W-:-:S07]  /*7d80*/  ISETP.NE.U32.AND P2, PT, R152, RZ, PT ;  /* 0x000000ff9800720c */ /* 0x000fce0003f45070 */
[----:B--2---:R-:W2:Y:S01]  /*7d90*/  LDC.64 R8, c[0x0][R21+0x218] ;  /* 0x0000860015087b82 */ /* 0x004ea20000000a00 */
[----:B------:R-:W-:Y:S01]  /*7da0*/  ISETP.NE.AND.EX P2, PT, R153, RZ, PT, P2 ;  /* 0x000000ff9900720c */ /* 0x000fe20003f45320 */
[----:B------:R-:W-:-:S03]  /*7db0*/  UISETP.NE.AND UP0, UPT, UR11, 0x1, UPT ;  /* 0x000000010b00788c */ /* 0x000fc6000bf05270 */
[----:B------:R-:W-:-:S03]  /*7dc0*/  SEL R204, R204, RZ, !P2 ;  /* 0x000000ffcccc7207 */ /* 0x000fc60005000000 */
[----:B------:R-:W3:Y:S01]  /*7dd0*/  LDC.64 R12, c[0x0][R21+0x228] ;  /* 0x00008a00150c7b82 */ /* 0x000ee20000000a00 */
[----:B------:R-:W-:Y:S02]  /*7de0*/  PLOP3.LUT P4, PT, PT, PT, UP0, 0x80, 0x0 ;  /* 0x000000000000781c */ /* 0x000fe40003f8f008 */
[----:B------:R-:W-:Y:S01]  /*7df0*/  SEL R7, R208, RZ, !P2 ;  /* 0x000000ffd0077207 */ /* 0x000fe20005000000 */
[----:B------:R-:W-:Y:S01]  /*7e00*/  IMAD.U32 R18, RZ, RZ, UR12 ;  /* 0x0000000cff127e24 */ /* 0x000fe2000f8e00ff */
[----:B------:R-:W-:Y:S01]  /*7e10*/  @UP0 ULDC UR8, c[0x0][0xcec] ;  /* 0x00033b0000080ab9 */ /* 0x000fe20000000800 */
[-C--:B0-----:R-:W-:Y:S02]  /*7e20*/  IMAD R11, R11, R204.reuse, RZ ;  /* 0x000000cc0b0b7224 */ /* 0x081fe400078e02ff */
[----:B-1----:R-:W0:Y:S01]  /*7e30*/  @!P3 LDC R14, c[0x0][0xc50] ;  /* 0x00031400ff0ebb82 */ /* 0x002e220000000800 */
[----:B------:R-:W-:-:S04]  /*7e40*/  IMAD.WIDE.U32 R16, R10, R204, RZ ;  /* 0x000000cc0a107225 */ /* 0x000fc800078e00ff */
[----:B------:R-:W-:Y:S02]  /*7e50*/  IMAD R19, R10, R7, R11 ;  /* 0x000000070a137224 */ /* 0x000fe400078e020b */
[-C--:B--2---:R-:W-:Y:S01]  /*7e60*/  IMAD.WIDE.U32 R10, R8, R205.reuse, RZ ;  /* 0x000000cd080a7225 */ /* 0x084fe200078e00ff */
[----:B------:R-:W1:Y:S03]  /*7e70*/  @!P3 LDC R15, c[0x0][0xc54] ;  /* 0x00031500ff0fbb82 */ /* 0x000e660000000800 */
[----:B------:R-:W-:Y:S02]  /*7e80*/  IMAD R7, R9, R205, RZ ;  /* 0x000000cd09077224 */ /* 0x000fe400078e02ff */
[----:B----4-:R-:W-:-:S03]  /*7e90*/  IMAD R18, R18, 0x80, R164 ;  /* 0x0000008012127824 */ /* 0x010fc600078e02a4 */
[----:B------:R2:W4:Y:S01]  /*7ea0*/  LDC.64 R8, c[0x0][R21+0x210] ;  /* 0x0000840015087b82 */ /* 0x0005220000000a00 */
[----:B------:R-:W-:Y:S01]  /*7eb0*/  IMAD.IADD R22, R17, 0x1, R19 ;  /* 0x0000000111167824 */ /* 0x000fe200078e0213 */
[----:B-----5:R-:W-:Y:S01]  /*7ec0*/  SEL R17, R162, RZ, P3 ;  /* 0x000000ffa2117207 */ /* 0x020fe20001800000 */
[----:B------:R-:W-:Y:S01]  /*7ed0*/  IMAD.MOV.U32 R19, RZ, RZ, R18 ;  /* 0x000000ffff137224 */ /* 0x000fe200078e0012 */
[----:B---3--:R-:W-:Y:S01]  /*7ee0*/  IADD3 R16, P2, P5, R16, R10, R2 ;  /* 0x0000000a10107210 */ /* 0x008fe20007d5e002 */
[----:B------:R-:W-:Y:S01]  /*7ef0*/  @P4 IMAD.HI.U32 R10, R18, UR8, RZ ;  /* 0x00000008120a4c27 */ /* 0x000fe2000f8e00ff */
[----:B------:R-:W-:-:S04]  /*7f00*/  @UP0 ULDC UR8, c[0x0][0xcf0] ;  /* 0x00033c0000080ab9 */ /* 0x000fc80000000800 */
[----:B------:R-:W-:Y:S01]  /*7f10*/  @P4 SHF.R.U32.HI R19, RZ, UR8, R10 ;  /* 0x00000008ff134c19 */ /* 0x000fe2000801160a */
[----:B------:R-:W-:Y:S01]  /*7f20*/  IMAD.IADD R10, R11, 0x1, R7 ;  /* 0x000000010b0a7824 */ /* 0x000fe200078e0207 */
[----:B------:R-:W-:Y:S01]  /*7f30*/  SHF.R.S32.HI R7, RZ, 0x1f, R2 ;  /* 0x0000001fff077819 */ /* 0x000fe20000011402 */
[-C--:B------:R-:W-:Y:S02]  /*7f40*/  IMAD R11, R13, R17.reuse, RZ ;  /* 0x000000110d0b7224 */ /* 0x080fe400078e02ff */
[----:B------:R-:W-:Y:S01]  /*7f50*/  IMAD.WIDE.U32 R12, R12, R17, RZ ;  /* 0x000000110c0c7225 */ /* 0x000fe200078e00ff */
[----:B------:R-:W-:-:S03]  /*7f60*/  IADD3.X R17, R22, R10, R7, P2, P5 ;  /* 0x0000000a16117210 */ /* 0x000fc600017ea407 */
[----:B--2---:R-:W-:Y:S01]  /*7f70*/  IMAD.MOV R21, RZ, RZ, -R19 ;  /* 0x000000ffff157224 */ /* 0x004fe200078e0a13 */
[----:B------:R-:W-:Y:S01]  /*7f80*/  IADD3 R12, P2, P5, R19, R16, R12 ;  /* 0x00000010130c7210 */ /* 0x000fe20007d5e00c */
[----:B------:R-:W-:Y:S01]  /*7f90*/  IMAD.IADD R13, R13, 0x1, R11 ;  /* 0x000000010d0d7824 */ /* 0x000fe200078e020b */
[----:B------:R-:W-:Y:S01]  /*7fa0*/  SHF.R.S32.HI R10, RZ, 0x1f, R19 ;  /* 0x0000001fff0a7819 */ /* 0x000fe20000011413 */
[----:B------:R-:W-:-:S03]  /*7fb0*/  IMAD R11, R21, UR11, R18 ;  /* 0x0000000b150b7c24 */ /* 0x000fc6000f8e0212 */
[----:B------:R-:W-:Y:S01]  /*7fc0*/  IADD3.X R13, R10, R17, R13, P2, P5 ;  /* 0x000000110a0d7210 */ /* 0x000fe200017ea40d */
[-C--:B----4-:R-:W-:Y:S01]  /*7fd0*/  IMAD R9, R9, R11.reuse, RZ ;  /* 0x0000000b09097224 */ /* 0x090fe200078e02ff */
[----:B------:R-:W-:Y:S01]  /*7fe0*/  SHF.R.S32.HI R17, RZ, 0x1f, R11 ;  /* 0x0000001fff117819 */ /* 0x000fe2000001140b */
[----:B------:R-:W-:-:S04]  /*7ff0*/  IMAD.WIDE.U32 R12, R8, R11, R12 ;  /* 0x0000000b080c7225 */ /* 0x000fc800078e000c */
[----:B------:R-:W-:Y:S01]  /*8000*/  IMAD R9, R8, R17, R9 ;  /* 0x0000001108097224 */ /* 0x000fe200078e0209 */
[----:B0-----:R-:W-:Y:S01]  /*8010*/  LEA R14, P2, R12, R14, 0x2 ;  /* 0x0000000e0c0e7211 */ /* 0x001fe200078410ff */
[----:B------:R-:W-:Y:S02]  /*8020*/  ULDC UR8, c[0x0][0xb88] ;  /* 0x0002e20000087ab9 */ /* 0x000fe40000000800 */
[----:B------:R-:W-:Y:S01]  /*8030*/  IMAD.IADD R8, R13, 0x1, R9 ;  /* 0x000000010d087824 */ /* 0x000fe200078e0209 */
[----:B------:R-:W-:-:S04]  /*8040*/  @P1 R2UR UR8, R20 ;  /* 0x00000000140812ca */ /* 0x000fc800000e0000 */
[----:B-1----:R-:W-:Y:S01]  /*8050*/  LEA.HI.X R15, R12, R15, R8, 0x2, P2 ;  /* 0x0000000f0c0f7211 */ /* 0x002fe200010f1408 */
[----:B------:R-:W-:Y:S10]  /*8060*/  @P1 BRA `(.L_x_10196) ;  /* 0x0000000000181947 */ /* 0x000ff40003800000 */
[----:B------:R-:W-:Y:S05]  /*8070*/  @!P0 BRA `(.L_x_10196) ;  /* 0x0000000000148947 */ /* 0x000fea0003800000 */
[----:B------:R-:W2:Y:S04]  /*8080*/  LDG.E R9, desc[UR36][R4.64] ;  /* 0x0000002404097981 */ /* 0x000ea8000c1e1900 */
[----:B------:R-:W3:Y:S01]  /*8090*/  LDG.E R8, desc[UR36][R4.64+0x4] ;  /* 0x0000042404087981 */ /* 0x000ee2000c1e1900 */
[----:B--2---:R-:W-:Y:S02]  /*80a0*/  R2UR UR10, R9 ;  /* 0x00000000090a72ca */ /* 0x004fe400000e0000 */
[----:B---3--:R-:W-:-:S13]  /*80b0*/  R2UR UR8, R8 ;  /* 0x00000000080872ca */ /* 0x008fda00000e0000 */
[----:B------:R-:W-:-:S12]  /*80c0*/  UIADD3 UR8, -UR10, UR8, URZ ;  /* 0x000000080a087290 */ /* 0x000fd8000fffe13f */
.L_x_10196:
[----:B------:R-:W2:Y:S04]  /*80d0*/  LDL R12, [R1+0x2c] ;  /* 0x00002c00010c7983 */ /* 0x000ea80000100800 */
[----:B------:R-:W3:Y:S01]  /*80e0*/  LDL R10, [R1+0x24] ;  /* 0x00002400010a7983 */ /* 0x000ee20000100800 */
[----:B------:R-:W-:Y:S01]  /*80f0*/  R2UR UR10, R163 ;  /* 0x00000000a30a72ca */ /* 0x000fe200000e0000 */
[----:B------:R-:W-:Y:S02]  /*8100*/  UIMAD UR8, UR8, UR11, URZ ;  /* 0x0000000b080872a4 */ /* 0x000fe4000f8e023f */
[----:B------:R-:W-:Y:S04]  /*8110*/  SHFL.IDX PT, R4, R14, RZ, 0x1c1f ;  /* 0x001c1fff0e047589 */ /* 0x000fe800000e0000 */
[----:B------:R-:W0:Y:S04]  /*8120*/  SHFL.IDX PT, R5, R15, RZ, 0x1c1f ;  /* 0x001c1fff0f057589 */ /* 0x000e2800000e0000 */
[----:B------:R-:W-:Y:S02]  /*8130*/  SHFL.IDX PT, R8, R14, 0x1, 0x1c1f ;  /* 0x003c1f000e087f89 */ /* 0x000fe400000e0000 */
[----:B------:R-:W-:-:S02]  /*8140*/  IMAD.U32 R11, RZ, RZ, UR10 ;  /* 0x0000000aff0b7e24 */ /* 0x000fc4000f8e00ff */
[----:B------:R-:W1:Y:S02]  /*8150*/  SHFL.IDX PT, R9, R15, 0x1, 0x1c1f ;  /* 0x003c1f000f097f89 */ /* 0x000e6400000e0000 */
[----:B--2---:R-:W-:Y:S01]  /*8160*/  IMAD R11, R11, 0x80, R12 ;  /* 0x000000800b0b7824 */ /* 0x004fe200078e020c */
[----:B---3--:R-:W-:-:S03]  /*8170*/  LOP3.LUT P0, RZ, R10, 0x3, RZ, 0xc0, !PT ;  /* 0x000000030aff7812 */ /* 0x008fc6000780c0ff */
[C---:B------:R-:W-:Y:S01]  /*8180*/  VIADD R10, R11.reuse, 0x8 ;  /* 0x000000080b0a7836 */ /* 0x040fe20000000000 */
[C---:B------:R-:W-:Y:S02]  /*8190*/  ISETP.GE.AND P2, PT, R11.reuse, UR8, PT ;  /* 0x000000080b007c0c */ /* 0x040fe4000bf46270 */
[----:B------:R-:W-:Y:S02]  /*81a0*/  ISETP.GE.OR P1, PT, R11, UR8, P0 ;  /* 0x000000080b007c0c */ /* 0x000fe40008726670 */
[----:B------:R-:W-:-:S11]  /*81b0*/  ISETP.GE.OR P0, PT, R10, UR8, P0 ;  /* 0x000000080a007c0c */ /* 0x000fd60008706670 */
[----:B0-----:R0:W-:Y:S04]  /*81c0*/  @!P1 ST.E desc[UR36][R4.64], R3 ;  /* 0x0000000304009985 */ /* 0x0011e8000c101924 */
[----:B-1----:R0:W-:Y:S01]  /*81d0*/  @!P0 ST.E desc[UR36][R8.64], R0 ;  /* 0x0000000008008985 */ /* 0x0021e2000c101924 */
[----:B------:R-:W-:Y:S01]  /*81e0*/  ISETP.GE.AND P0, PT, R10, UR8, PT ;  /* 0x000000080a007c0c */ /* 0x000fe2000bf06270 */
[----:B------:R-:W-:-:S12]  /*81f0*/  @P3 BRA `(.L_x_10197) ;  /* 0x0000001000083947 */ /* 0x000fd80003800000 */
[----:B0-----:R-:W0:Y:S01]  /*8200*/  S2R R0, SR_TID.X ;  /* 0x0000000000007919 */ /* 0x001e220000002100 */
[----:B------:R-:W-:Y:S01]  /*8210*/  R2UR UR12, R163 ;  /* 0x00000000a30c72ca */ /* 0x000fe200000e0000 */
[----:B------:R-:W-:Y:S01]  /*8220*/  @UP0 ULDC UR10, c[0x0][0xcec] ;  /* 0x00033b00000a0ab9 */ /* 0x000fe20000000800 */
[----:B0-----:R-:W-:-:S05]  /*8230*/  VIADD R0, R0, 0xffffff80 ;  /* 0xffffff8000007836 */ /* 0x001fca0000000000 */
[----:B------:R-:W-:-:S04]  /*8240*/  SHF.R.S32.HI R3, RZ, 0x1f, R0 ;  /* 0x0000001fff037819 */ /* 0x000fc80000011400 */
[----:B------:R-:W-:-:S04]  /*8250*/  LEA.HI R3, R3, R0, RZ, 0x3 ;  /* 0x0000000003037211 */ /* 0x000fc800078f18ff */
[----:B------:R-:W-:Y:S02]  /*8260*/  LOP3.LUT R5, R3, 0xfffffff8, RZ, 0xc0, !PT ;  /* 0xfffffff803057812 */ /* 0x000fe400078ec0ff */
[----:B------:R-:W-:-:S03]  /*8270*/  SHF.R.S32.HI R3, RZ, 0x3, R3 ;  /* 0x00000003ff037819 */ /* 0x000fc60000011403 */
[----:B------:R-:W-:Y:S02]  /*8280*/  IMAD.IADD R20, R0, 0x1, -R5 ;  /* 0x0000000100147824 */ /* 0x000fe400078e0a05 */
[----:B------:R-:W-:Y:S02]  /*8290*/  IMAD.MOV.U32 R5, RZ, RZ, 0x2 ;  /* 0x00000002ff057424 */ /* 0x000fe400078e00ff */
[----:B------:R-:W-:-:S04]  /*82a0*/  IMAD.SHL.U32 R0, R20, 0x8, RZ ;  /* 0x0000000814007824 */ /* 0x000fc800078e00ff */
[----:B------:R-:W-:-:S04]  /*82b0*/  IMAD R4, R3, 0x40, R0 ;  /* 0x0000004003047824 */ /* 0x000fc800078e0200 */
[----:B------:R-:W-:Y:S01]  /*82c0*/  IMAD.WIDE R4, R4, R5, UR6 ;  /* 0x0000000604047e25 */ /* 0x000fe2000f8e0205 */
[----:B------:R-:W-:Y:S02]  /*82d0*/  ULDC.64 UR6, c[0x0][0xba0] ;  /* 0x0002e80000067ab9 */ /* 0x000fe40000000a00 */
[C---:B------:R-:W-:Y:S02]  /*82e0*/  IADD3 R25, P1, R4.reuse, 0x3000, RZ ;  /* 0x0000300004197810 */ /* 0x040fe40007f3e0ff */
        /* <DEDUP_REMOVED lines=14> */
[----:B------:R-:W-:-:S02]  /*83d0*/  IADD3 R49, P1, R4, 0x9000, RZ ;  /* 0x0000900004317810 */ /* 0x000fc40007f3e0ff */
[C---:B------:R-:W-:Y:S02]  /*83e0*/  IADD3 R29, P0, R4.reuse, 0x4000, RZ ;  /* 0x00004000041d7810 */ /* 0x040fe40007f1e0ff */
[C---:B------:R-:W-:Y:S02]  /*83f0*/  IADD3 R33, P6, R4.reuse, 0x5000, RZ ;  /* 0x0000500004217810 */ /* 0x040fe40007fde0ff */
[C---:B------:R-:W-:Y:S02]  /*8400*/  IADD3 R37, P5, R4.reuse, 0x6000, RZ ;  /* 0x0000600004257810 */ /* 0x040fe40007fbe0ff */
[C---:B------:R-:W-:Y:S01]  /*8410*/  LOP3.LUT R11, R4.reuse, 0x380, RZ, 0xc0, !PT ;  /* 0x00000380040b7812 */ /* 0x040fe200078ec0ff */
[----:B------:R-:W-:Y:S01]  /*8420*/  IMAD R7, R7, UR6, RZ ;  /* 0x0000000607077c24 */ /* 0x000fe2000f8e02ff */
[C---:B------:R-:W-:Y:S01]  /*8430*/  IADD3 R41, P3, R4.reuse, 0x7000, RZ ;  /* 0x0000700004297810 */ /* 0x040fe20007f7e0ff */
[----:B------:R-:W-:Y:S01]  /*8440*/  IMAD.U32 R77, RZ, RZ, UR12 ;  /* 0x0000000cff4d7e24 */ /* 0x000fe2000f8e00ff */
[----:B------:R-:W-:-:S02]  /*8450*/  IADD3 R45, P2, R4, 0x8000, RZ ;  /* 0x00008000042d7810 */ /* 0x000fc40007f5e0ff */
[----:B------:R-:W-:Y:S01]  /*8460*/  SHF.R.S32.HI R21, RZ, 0x1f, R204 ;  /* 0x0000001fff157819 */ /* 0x000fe200000114cc */
[----:B------:R-:W-:Y:S01]  /*8470*/  IMAD.U32 R78, RZ, RZ, UR12 ;  /* 0x0000000cff4e7e24 */ /* 0x000fe2000f8e00ff */
[----:B------:R-:W-:Y:S01]  /*8480*/  LOP3.LUT R48, R49, 0x380, RZ, 0xc0, !PT ;  /* 0x0000038031307812 */ /* 0x000fe200078ec0ff */
[----:B------:R-:W5:Y:S01]  /*8490*/  LD.E.128 R12, desc[UR36][R12.64] ;  /* 0x000000240c0c7980 */ /* 0x000f62000c101d00 */
[----:B------:R-:W-:Y:S02]  /*84a0*/  LOP3.LUT R28, R29, 0x380, RZ, 0xc0, !PT ;  /* 0x000003801d1c7812 */ /* 0x000fe400078ec0ff */
[----:B------:R-:W-:Y:S01]  /*84b0*/  LOP3.LUT R32, R33, 0x380, RZ, 0xc0, !PT ;  /* 0x0000038021207812 */ /* 0x000fe200078ec0ff */
[----:B------:R-:W5:Y:S01]  /*84c0*/  LD.E.128 R16, desc[UR36][R16.64] ;  /* 0x0000002410107980 */ /* 0x000f62000c101d00 */
[----:B------:R-:W-:Y:S02]  /*84d0*/  LOP3.LUT R36, R37, 0x380, RZ, 0xc0, !PT ;  /* 0x0000038025247812 */ /* 0x000fe400078ec0ff */
[----:B------:R-:W-:Y:S01]  /*84e0*/  LOP3.LUT R40, R41, 0x380, RZ, 0xc0, !PT ;  /* 0x0000038029287812 */ /* 0x000fe200078ec0ff */
[----:B------:R-:W5:Y:S01]  /*84f0*/  LD.E.128 R24, desc[UR36][R24.64] ;  /* 0x0000002418187980 */ /* 0x000f62000c101d00 */
[----:B------:R-:W-:-:S02]  /*8500*/  LOP3.LUT R44, R45, 0x380, RZ, 0xc0, !PT ;  /* 0x000003802d2c7812 */ /* 0x000fc400078ec0ff */
[----:B------:R-:W-:Y:S02]  /*8510*/  SHF.R.U64 R48, R48, 0x3, RZ ;  /* 0x0000000330307819 */ /* 0x000fe400000012ff */
[----:B------:R-:W-:Y:S02]  /*8520*/  SHF.R.U64 R28, R28, 0x3, RZ ;  /* 0x000000031c1c7819 */ /* 0x000fe400000012ff */
[----:B------:R-:W-:Y:S02]  /*8530*/  SHF.R.U64 R32, R32, 0x3, RZ ;  /* 0x0000000320207819 */ /* 0x000fe400000012ff */
[----:B------:R-:W-:Y:S02]  /*8540*/  SHF.R.U64 R36, R36, 0x3, RZ ;  /* 0x0000000324247819 */ /* 0x000fe400000012ff */
[----:B------:R-:W-:Y:S02]  /*8550*/  SHF.R.U64 R40, R40, 0x3, RZ ;  /* 0x0000000328287819 */ /* 0x000fe400000012ff */
[----:B------:R-:W-:-:S02]  /*8560*/  SHF.R.U64 R44, R44, 0x3, RZ ;  /* 0x000000032c2c7819 */ /* 0x000fc400000012ff */
        /* <DEDUP_REMOVED lines=12> */
[----:B------:R-:W-:-:S02]  /*8630*/  IADD3 R9, P1, R4, 0xf000, RZ ;  /* 0x0000f00004097810 */ /* 0x000fc40007f3e0ff */
[----:B------:R-:W-:Y:S01]  /*8640*/  SHF.R.U64 R11, R11, 0x3, RZ ;  /* 0x000000030b0b7819 */ /* 0x000fe200000012ff */
[----:B------:R-:W-:Y:S01]  /*8650*/  IMAD R7, R2, UR7, R7 ;  /* 0x0000000702077c24 */ /* 0x000fe2000f8e0207 */
[C---:B------:R-:W-:Y:S01]  /*8660*/  IADD3 R53, P0, R4.reuse, 0xa000, RZ ;  /* 0x0000a00004357810 */ /* 0x040fe20007f1e0ff */
[----:B------:R-:W-:Y:S01]  /*8670*/  IMAD.X R73, RZ, RZ, R5, P1 ;  /* 0x000000ffff497224 */ /* 0x000fe200008e0605 */
[C---:B------:R-:W-:Y:S01]  /*8680*/  IADD3 R57, P6, R4.reuse, 0xb000, RZ ;  /* 0x0000b00004397810 */ /* 0x040fe20007fde0ff */
[----:B------:R-:W5:Y:S01]  /*8690*/  LD.E.128 R28, desc[UR36][R28.64] ;  /* 0x000000241c1c7980 */ /* 0x000f62000c101d00 */
[C---:B------:R-:W-:Y:S02]  /*86a0*/  IADD3 R61, P5, R4.reuse, 0xc000, RZ ;  /* 0x0000c000043d7810 */ /* 0x040fe40007fbe0ff */
[C---:B------:R-:W-:Y:S01]  /*86b0*/  IADD3 R65, P3, R4.reuse, 0xd000, RZ ;  /* 0x0000d00004417810 */ /* 0x040fe20007f7e0ff */
[----:B------:R-:W5:Y:S01]  /*86c0*/  LD.E.128 R32, desc[UR36][R32.64] ;  /* 0x0000002420207980 */ /* 0x000f62000c101d00 */
[----:B------:R-:W-:-:S02]  /*86d0*/  IADD3 R69, P2, R4, 0xe000, RZ ;  /* 0x0000e00004457810 */ /* 0x000fc40007f5e0ff */
        /* <DEDUP_REMOVED lines=9> */
[----:B------:R-:W-:Y:S01]  /*8770*/  SHF.R.U64 R8, R8, 0x3, RZ ;  /* 0x0000000308087819 */ /* 0x000fe200000012ff */
[----:B------:R-:W5:Y:S01]  /*8780*/  LD.E.128 R48, desc[UR36][R48.64] ;  /* 0x0000002430307980 */ /* 0x000f62000c101d00 */
[----:B------:R-:W-:Y:S02]  /*8790*/  SHF.R.U64 R52, R52, 0x3, RZ ;  /* 0x0000000334347819 */ /* 0x000fe400000012ff */
[----:B------:R-:W-:Y:S02]  /*87a0*/  SHF.R.U64 R56, R56, 0x3, RZ ;  /* 0x0000000338387819 */ /* 0x000fe400000012ff */
[----:B------:R-:W-:Y:S02]  /*87b0*/  SHF.R.U64 R60, R60, 0x3, RZ ;  /* 0x000000033c3c7819 */ /* 0x000fe400000012ff */
[----:B------:R-:W-:Y:S02]  /*87c0*/  SHF.R.U64 R64, R64, 0x3, RZ ;  /* 0x0000000340407819 */ /* 0x000fe400000012ff */
[----:B------:R-:W-:-:S02]  /*87d0*/  SHF.R.U64 R68, R68, 0x3, RZ ;  /* 0x0000000344447819 */ /* 0x000fc400000012ff */
        /* <DEDUP_REMOVED lines=12> */
[----:B------:R-:W5:Y:S04]  /*88a0*/  LD.E.128 R52, desc[UR36][R52.64] ;  /* 0x0000002434347980 */ /* 0x000f68000c101d00 */
[----:B------:R0:W5:Y:S01]  /*88b0*/  LD.E.128 R8, desc[UR36][R4.64] ;  /* 0x0000002404087980 */ /* 0x000162000c101d00 */
[----:B------:R-:W-:-:S03]  /*88c0*/  IMAD R78, R78, 0x80, R3 ;  /* 0x000000804e4e7824 */ /* 0x000fc600078e0203 */
[----:B------:R-:W5:Y:S04]  /*88d0*/  LD.E.128 R56, desc[UR36][R56.64] ;  /* 0x0000002438387980 */ /* 0x000f68000c101d00 */
[----:B------:R-:W5:Y:S01]  /*88e0*/  LD.E.128 R60, desc[UR36][R60.64] ;  /* 0x000000243c3c7980 */ /* 0x000f62000c101d00 */
[----:B0-----:R-:W-:Y:S01]  /*88f0*/  IMAD.WIDE.U32 R4, R2, UR6, RZ ;  /* 0x0000000602047c25 */ /* 0x001fe2000f8e00ff */
[----:B------:R-:W-:Y:S02]  /*8900*/  ULDC.64 UR6, c[0x0][0xbe8] ;  /* 0x0002fa0000067ab9 */ /* 0x000fe40000000a00 */
[----:B------:R-:W5:Y:S01]  /*8910*/  LD.E.128 R64, desc[UR36][R64.64] ;  /* 0x0000002440407980 */ /* 0x000f62000c101d00 */
[----:B------:R-:W-:Y:S02]  /*8920*/  IMAD R2, R20, 0x20, R3 ;  /* 0x0000002014027824 */ /* 0x000fe400078e0203 */
[----:B------:R-:W-:Y:S01]  /*8930*/  IMAD.IADD R5, R5, 0x1, R7 ;  /* 0x0000000105057824 */ /* 0x000fe200078e0207 */
[----:B------:R-:W5:Y:S01]  /*8940*/  LD.E.128 R68, desc[UR36][R68.64] ;  /* 0x0000002444447980 */ /* 0x000f62000c101d00 */
[----:B------:R-:W-:-:S02]  /*8950*/  IMAD R77, R77, 0x80, R2 ;  /* 0x000000804d4d7824 */ /* 0x000fc400078e0202 */
[----:B------:R-:W-:Y:S01]  /*8960*/  IMAD.WIDE.U32 R4, R205, UR6, R4 ;  /* 0x00000006cd047c25 */ /* 0x000fe2000f8e0004 */
[----:B------:R-:W5:Y:S03]  /*8970*/  LD.E.128 R72, desc[UR36][R72.64] ;  /* 0x0000002448487980 */ /* 0x000f66000c101d00 */
[----:B------:R-:W-:Y:S01]  /*8980*/  @P4 IMAD.HI.U32 R2, R77, UR10, RZ ;  /* 0x0000000a4d024c27 */ /* 0x000fe2000f8e00ff */
[----:B------:R-:W-:Y:S01]  /*8990*/  @UP0 ULDC UR10, c[0x0][0xcf0] ;  /* 0x00033c00000a0ab9 */ /* 0x000fe20000000800 */
[----:B------:R-:W-:Y:S01]  /*89a0*/  @!PT LDS RZ, [RZ] ;  /* 0x00000000fffff984 */ /* 0x000fe20000000800 */
[----:B------:R-:W-:Y:S01]  /*89b0*/  @!PT LDS RZ, [RZ] ;  /* 0x00000000fffff984 */ /* 0x000fe20000000800 */
[----:B------:R-:W-:Y:S01]  /*89c0*/  @!PT LDS RZ, [RZ] ;  /* 0x00000000fffff984 */ /* 0x000fe20000000800 */
[----:B------:R-:W-:Y:S01]  /*89d0*/  @!PT LDS RZ, [RZ] ;  /* 0x00000000fffff984 */ /* 0x000fe20000000800 */
[----:B------:R0:W-:Y:S06]  /*89e0*/  MEMBAR.ALL.CTA ;  /* 0x0000000000007992 */ /* 0x0001ec0000008000 */
[----:B0-----:R-:W0:Y:S01]  /*89f0*/  FENCE.VIEW.ASYNC.S ;  /* 0x00000000000073c6 */ /* 0x001e220000000000 */
[----:B------:R-:W-:Y:S01]  /*8a00*/  IMAD R5, R205, UR7, R5 ;  /* 0x00000007cd057c24 */ /* 0x000fe2000f8e0205 */
[----:B------:R-:W-:Y:S01]  /*8a10*/  ULDC.64 UR6, c[0x0][0xbf0] ;  /* 0x0002fc0000067ab9 */ /* 0x000fe20000000a00 */
[----:B------:R-:W-:Y:S01]  /*8a20*/  IMAD.MOV.U32 R7, RZ, RZ, R77 ;  /* 0x000000ffff077224 */ /* 0x000fe200078e004d */
[----:B------:R-:W-:Y:S01]  /*8a30*/  @P4 SHF.R.U32.HI R7, RZ, UR10, R2 ;  /* 0x0000000aff074c19 */ /* 0x000fe20008011602 */
[----:B------:R-:W-:-:S03]  /*8a40*/  IMAD R21, R21, UR6, RZ ;  /* 0x0000000615157c24 */ /* 0x000fc6000f8e02ff */
[----:B------:R-:W-:Y:S01]  /*8a50*/  SHF.R.S32.HI R2, RZ, 0x1f, R7 ;  /* 0x0000001fff027819 */ /* 0x000fe20000011407 */
[C---:B------:R-:W-:Y:S02]  /*8a60*/  IMAD R21, R204.reuse, UR7, R21 ;  /* 0x00000007cc157c24 */ /* 0x040fe4000f8e0215 */
[----:B------:R-:W-:Y:S01]  /*8a70*/  IMAD.WIDE.U32 R204, R204, UR6, R4 ;  /* 0x00000006cccc7c25 */ /* 0x000fe2000f8e0004 */
[----:B------:R-:W-:-:S03]  /*8a80*/  ULDC.64 UR6, c[0x0][0xbe0] ;  /* 0x0002f80000067ab9 */ /* 0x000fc60000000a00 */
[----:B------:R-:W-:Y:S02]  /*8a90*/  IMAD.MOV R4, RZ, RZ, -R7 ;  /* 0x000000ffff047224 */ /* 0x000fe400078e0a07 */
[----:B------:R-:W-:Y:S02]  /*8aa0*/  IMAD.IADD R205, R205, 0x1, R21 ;  /* 0x00000001cdcd7824 */ /* 0x000fe400078e0215 */
[----:B------:R-:W-:Y:S02]  /*8ab0*/  IMAD R2, R2, UR6, RZ ;  /* 0x0000000602027c24 */ /* 0x000fe4000f8e02ff */
[----:B------:R-:W-:Y:S02]  /*8ac0*/  IMAD R21, R4, UR11, R77 ;  /* 0x0000000b04157c24 */ /* 0x000fe4000f8e024d */
[----:B------:R-:W-:-:S04]  /*8ad0*/  IMAD.WIDE.U32 R4, R7, UR6, R204 ;  /* 0x0000000607047c25 */ /* 0x000fc8000f8e00cc */
[----:B------:R-:W-:Y:S01]  /*8ae0*/  IMAD R7, R7, UR7, R2 ;  /* 0x0000000707077c24 */ /* 0x000fe2000f8e0202 */
[----:B------:R-:W-:Y:S01]  /*8af0*/  SHF.R.S32.HI R2, RZ, 0x1f, R21 ;  /* 0x0000001fff027819 */ /* 0x000fe20000011415 */
[----:B------:R-:W-:Y:S02]  /*8b00*/  ULDC.64 UR6, c[0x0][0xbd8] ;  /* 0x0002f60000067ab9 */ /* 0x000fe40000000a00 */
[----:B------:R-:W-:Y:S02]  /*8b10*/  IMAD.IADD R5, R5, 0x1, R7 ;  /* 0x0000000105057824 */ /* 0x000fe400078e0207 */
[----:B------:R-:W-:-:S04]  /*8b20*/  IMAD R2, R2, UR6, RZ ;  /* 0x0000000602027c24 */ /* 0x000fc8000f8e02ff */
[C---:B------:R-:W-:Y:S02]  /*8b30*/  IMAD R7, R21.reuse, UR7, R2 ;  /* 0x0000000715077c24 */ /* 0x040fe4000f8e0202 */
[----:B------:R-:W-:Y:S01]  /*8b40*/  IMAD.WIDE.U32 R2, R21, UR6, R4 ;  /* 0x0000000615027c25 */ /* 0x000fe2000f8e0004 */
[----:B------:R-:W-:-:S03]  /*8b50*/  ULDC.64 UR6, c[0x0][0xb80] ;  /* 0x0002e00000067ab9 */ /* 0x000fc60000000a00 */
[----:B------:R-:W-:Y:S01]  /*8b60*/  IMAD.IADD R3, R3, 0x1, R7 ;  /* 0x0000000103037824 */ /* 0x000fe200078e0207 */
[----:B------:R-:W-:Y:S01]  /*8b70*/  LEA R7, P2, R2, UR6, 0x1 ;  /* 0x0000000602077c11 */ /* 0x000fe2000f8408ff */
[----:B------:R-:W-:-:S03]  /*8b80*/  UIADD3 UR6, UR9, 0x32420, URZ ;  /* 0x0003242009067890 */ /* 0x000fc6000fffe03f */
[----:B------:R-:W-:Y:S02]  /*8b90*/  LEA.HI.X R22, R2, UR7, R3, 0x1, P2 ;  /* 0x0000000702167c11 */ /* 0x000fe400090f0c03 */
[C---:B------:R-:W-:Y:S01]  /*8ba0*/  ISETP.GE.AND P2, PT, R78.reuse, UR8, PT ;  /* 0x000000084e007c0c */ /* 0x040fe2000bf46270 */
[----:B------:R-:W-:Y:S01]  /*8bb0*/  UPRMT UR6, URZ, 0x654, UR6 ;  /* 0x000006543f067896 */ /* 0x000fe20008000006 */
[C---:B------:R-:W-:Y:S02]  /*8bc0*/  VIADD R4, R78.reuse, 0x20 ;  /* 0x000000204e047836 */ /* 0x040fe40000000000 */
[----:B------:R-:W-:Y:S02]  /*8bd0*/  VIADD R5, R78, 0x40 ;  /* 0x000000404e057836 */ /* 0x000fe40000000000 */
[C---:B------:R-:W-:Y:S02]  /*8be0*/  VIADD R82, R0.reuse, 0x80 ;  /* 0x0000008000527836 */ /* 0x040fe40000000000 */
[----:B------:R-:W-:-:S02]  /*8bf0*/  VIADD R84, R0, 0xc0 ;  /* 0x000000c000547836 */ /* 0x000fc40000000000 */
[----:B------:R-:W-:Y:S01]  /*8c00*/  VIADD R80, R0, 0x40 ;  /* 0x0000004000507836 */ /* 0x000fe20000000000 */
[----:B0-----:R-:W-:Y:S01]  /*8c10*/  SYNCS.ARRIVE.TRANS64.RED.A1T0 RZ, [UR6], RZ ;  /* 0x000000ffffff79a7 */ /* 0x001fe20008100406 */
[----:B------:R0:W1:Y:S01]  /*8c20*/  SHFL.IDX PT, R79, R7, RZ, 0x181f ;  /* 0x00181fff074f7589 */ /* 0x00006200000e0000 */
[----:B------:R-:W-:Y:S03]  /*8c30*/  BSSY B1, `(.L_x_10198) ;  /* 0x000001a000017945 */ /* 0x000fe60003800000 */
[----:B------:R0:W2:Y:S01]  /*8c40*/  SHFL.IDX PT, R77, R22, RZ, 0x181f ;  /* 0x00181fff164d7589 */ /* 0x0000a200000e0000 */
[----:B------:R-:W-:Y:S02]  /*8c50*/  ISETP.GE.AND P1, PT, R4, UR8, PT ;  /* 0x0000000804007c0c */ /* 0x000fe4000bf26270 */
[----:B------:R-:W-:Y:S02]  /*8c60*/  ISETP.GE.AND P0, PT, R5, UR8, PT ;  /* 0x0000000805007c0c */ /* 0x000fe4000bf06270 */
        /* <DEDUP_REMOVED lines=22> */
.L_x_10199:
[----:B------:R-:W-:Y:S05]  /*8dd0*/  BSYNC B1 ;  /* 0x0000000000017941 */ /* 0x000fea0003800000 */
.L_x_10198:
        /* <DEDUP_REMOVED lines=21> */
.L_x_10201:
[----:B------:R-:W-:Y:S05]  /*8f30*/  BSYNC B1 ;  /* 0x0000000000017941 */ /* 0x000fea0003800000 */
.L_x_10200:
        /* <DEDUP_REMOVED lines=16> */
[----:B----4-:R-:W-:-:S02]  /*9040*/  @!P1 LEA.HI.X R9, R82, R11, R81, 0x1, P4 ;  /* 0x0000000b52099211 */ /* 0x010fc400020f0c51 */
[----:B------:R-:W-:Y:S01]  /*9050*/  @!P0 LEA.HI.X R11, R84, R11, R83, 0x1, P6 ;  /* 0x0000000b540b8211 */ /* 0x000fe200030f0c53 */
[----:B------:R0:W-:Y:S04]  /*9060*/  @!P2 ST.E.128 desc[UR36][R4.64], R36 ;  /* 0x000000240400a985 */ /* 0x0001e8000c101d24 */
[----:B------:R0:W-:Y:S04]  /*9070*/  @!P1 ST.E.128 desc[UR36][R8.64], R52 ;  /* 0x0000003408009985 */ /* 0x0001e8000c101d24 */
[----:B------:R0:W-:Y:S02]  /*9080*/  @!P0 ST.E.128 desc[UR36][R10.64], R68 ;  /* 0x000000440a008985 */ /* 0x0001e4000c101d24 */
.L_x_10203:
[----:B------:R-:W-:Y:S05]  /*9090*/  BSYNC B1 ;  /* 0x0000000000017941 */ /* 0x000fea0003800000 */
.L_x_10202:
[----:B0-----:R-:W-:Y:S01]  /*90a0*/  VIADD R2, R78, 0x60 ;  /* 0x000000604e027836 */ /* 0x001fe20000000000 */
[----:B------:R0:W0:Y:S04]  /*90b0*/  SHFL.IDX PT, R11, R22, 0x3, 0x181f ;  /* 0x00781f00160b7f89 */ /* 0x00002800000e0000 */
[----:B------:R-:W-:Y:S01]  /*90c0*/  ISETP.GE.AND P0, PT, R2, UR8, PT ;  /* 0x0000000802007c0c */ /* 0x000fe2000bf06270 */
[----:B---3--:R-:W3:-:S12]  /*90d0*/  SHFL.IDX PT, R7, R7, 0x3, 0x181f ;  /* 0x00781f0007077f89 */ /* 0x008ed800000e0000 */
[----:B------:R-:W-:Y:S05]  /*90e0*/  @P0 BRA `(.L_x_10204) ;  /* 0x0000002400c40947 */ /* 0x000fea0003800000 */
[----:B------:R-:W-:Y:S02]  /*90f0*/  ULDC UR6, c[0x0][0xbc8] ;  /* 0x0002f20000067ab9 */ /* 0x000fe40000000800 */
[----:B------:R-:W-:Y:S02]  /*9100*/  ISETP.GE.AND P3, PT, R0, UR6, PT ;  /* 0x0000000600007c0c */ /* 0x000fe4000bf66270 */
[----:B------:R-:W-:Y:S02]  /*9110*/  ISETP.GE.AND P4, PT, R80, UR6, PT ;  /* 0x0000000650007c0c */ /* 0x000fe4000bf86270 */
[----:B------:R-:W-:-:S09]  /*9120*/  ISETP.GE.AND P5, PT, R82, UR6, PT ;  /* 0x0000000652007c0c */ /* 0x000fd2000bfa6270 */
[-C--:B---3--:R-:W-:Y:S02]  /*9130*/  @!P3 LEA R2, P0, R0, R7.reuse, 0x1 ;  /* 0x000000070002b211 */ /* 0x088fe400078008ff */
[-C--:B------:R-:W-:Y:S02]  /*9140*/  @!P4 LEA R4, P1, R80, R7.reuse, 0x1 ;  /* 0x000000075004c211 */ /* 0x080fe400078208ff */
[----:B------:R-:W-:Y:S02]  /*9150*/  @!P5 LEA R8, P2, R82, R7, 0x1 ;  /* 0x000000075208d211 */ /* 0x000fe400078408ff */
[-C--:B0-----:R-:W-:Y:S02]  /*9160*/  @!P3 LEA.HI.X R3, R0, R11.reuse, R86, 0x1, P0 ;  /* 0x0000000b0003b211 */ /* 0x081fe400000f0c56 */
[-C--:B------:R-:W-:Y:S02]  /*9170*/  @!P4 LEA.HI.X R5, R80, R11.reuse, R85, 0x1, P1 ;  /* 0x0000000b5005c211 */ /* 0x080fe400008f0c55 */
[----:B----4-:R-:W-:Y:S01]  /*9180*/  @!P5 LEA.HI.X R9, R82, R11, R81, 0x1, P2 ;  /* 0x0000000b5209d211 */ /* 0x010fe200010f0c51 */
[----:B------:R0:W-:Y:S01]  /*9190*/  @!P3 ST.E.128 desc[UR36][R2.64], R24 ;  /* 0x000000180200b985 */ /* 0x0001e2000c101d24 */
[----:B------:R-:W-:-:S03]  /*91a0*/  ISETP.GE.AND P0, PT, R84, UR6, PT ;  /* 0x0000000654007c0c */ /* 0x000fc6000bf06270 */
[----:B------:R0:W-:Y:S04]  /*91b0*/  @!P4 ST.E.128 desc[UR36][R4.64], R40 ;  /* 0x000000280400c985 */ /* 0x0001e8000c101d24 */
[----:B------:R0:W-:Y:S06]  /*91c0*/  @!P5 ST.E.128 desc[UR36][R8.64], R56 ;  /* 0x000000380800d985 */ /* 0x0001ec000c101d24 */
[----:B------:R-:W-:Y:S05]  /*91d0*/  @P0 BRA `(.L_x_10204) ;  /* 0x0000002400880947 */ /* 0x000fea0003800000 */
[----:B0-----:R-:W-:-:S04]  /*91e0*/  LEA R2, P0, R84, R7, 0x1 ;  /* 0x0000000754027211 */ /* 0x001fc800078008ff */
[----:B------:R-:W-:-:S05]  /*91f0*/  LEA.HI.X R3, R84, R11, R83, 0x1, P0 ;  /* 0x0000000b54037211 */ /* 0x000fca00000f0c53 */
[----:B------:R0:W-:Y:S01]  /*9200*/  ST.E.128 desc[UR36][R2.64], R72 ;  /* 0x0000004802007985 */ /* 0x0001e2000c101d24 */
[----:B------:R-:W-:Y:S05]  /*9210*/  BRA `(.L_x_10204) ;  /* 0x0000002400787947 */ /* 0x000fea0003800000 */
.L_x_10197:
[----:B------:R-:W-:Y:S01]  /*9220*/  ULDC.64 UR6, c[0x0][0xc08] ;  /* 0x0003020000067ab9 */ /* 0x000fe20000000a00 */
[----:B0-----:R-:W-:Y:S01]  /*9230*/  SHF.R.S32.HI R3, RZ, 0x1f, R204 ;  /* 0x0000001fff037819 */ /* 0x001fe200000114cc */
[----:B------:R-:W-:Y:S01]  /*9240*/  IMAD R7, R7, UR6, RZ ;  /* 0x0000000607077c24 */ /* 0x000fe2000f8e02ff */
[----:B------:R-:W-:Y:S01]  /*9250*/  ULDC.64 UR12, c[0x0][0xc40] ;  /* 0x00031000000c7ab9 */ /* 0x000fe20000000a00 */
[C---:B------:R-:W-:Y:S01]  /*9260*/  IMAD.WIDE.U32 R4, R2.reuse, UR6, RZ ;  /* 0x0000000602047c25 */ /* 0x040fe2000f8e00ff */
[----:B------:R-:W-:Y:S01]  /*9270*/  UIADD3 UR9, UR9, 0x32420, URZ ;  /* 0x0003242009097890 */ /* 0x000fe2000fffe03f */
[----:B------:R-:W-:Y:S01]  /*9280*/  BSSY B1, `(.L_x_10205) ;  /* 0x00000db000017945 */ /* 0x000fe20003800000 */
[----:B------:R-:W-:Y:S01]  /*9290*/  SHF.R.S32.HI R20, RZ, 0x1f, R210 ;  /* 0x0000001fff147819 */ /* 0x000fe200000114d2 */
[----:B------:R-:W-:Y:S01]  /*92a0*/  IMAD R7, R2, UR7, R7 ;  /* 0x0000000702077c24 */ /* 0x000fe2000f8e0207 */
[----:B------:R-:W-:Y:S01]  /*92b0*/  ULDC.64 UR6, c[0x0][0xc38] ;  /* 0x00030e0000067ab9 */ /* 0x000fe20000000a00 */
[----:B------:R-:W-:Y:S01]  /*92c0*/  IMAD R3, R3, UR12, RZ ;  /* 0x0000000c03037c24 */ /* 0x000fe2000f8e02ff */
[----:B------:R-:W-:Y:S01]  /*92d0*/  UPRMT UR9, URZ, 0x654, UR9 ;  /* 0x000006543f097896 */ /* 0x000fe20008000009 */
[----:B------:R-:W-:Y:S01]  /*92e0*/  IMAD.IADD R5, R5, 0x1, R7 ;  /* 0x0000000105057824 */ /* 0x000fe200078e0207 */
[----:B------:R-:W-:Y:S01]  /*92f0*/  SHF.R.S32.HI R22, RZ, 0x1f, R212 ;  /* 0x0000001fff167819 */ /* 0x000fe200000114d4 */
[----:B------:R-:W-:Y:S01]  /*9300*/  IMAD R7, R204, UR13, R3 ;  /* 0x0000000dcc077c24 */ /* 0x000fe2000f8e0203 */
[----:B------:R-:W-:Y:S01]  /*9310*/  SHF.R.S32.HI R152, RZ, 0x1f, R213 ;  /* 0x0000001fff987819 */ /* 0x000fe200000114d5 */
[----:B------:R-:W-:Y:S01]  /*9320*/  IMAD.WIDE.U32 R4, R205, UR6, R4 ;  /* 0x00000006cd047c25 */ /* 0x000fe2000f8e0004 */
[----:B------:R-:W-:Y:S01]  /*9330*/  @UP0 ULDC UR6, c[0x0][0xcec] ;  /* 0x00033b0000060ab9 */ /* 0x000fe20000000800 */
[----:B------:R-:W-:-:S02]  /*9340*/  SHF.R.S32.HI R153, RZ, 0x1f, R214 ;  /* 0x0000001fff997819 */ /* 0x000fc400000114d6 */
[----:B------:R-:W-:Y:S01]  /*9350*/  IMAD R5, R205, UR7, R5 ;  /* 0x00000007cd057c24 */ /* 0x000fe2000f8e0205 */
[----:B------:R-:W-:Y:S01]  /*9360*/  SYNCS.ARRIVE.TRANS64.RED.A1T0 RZ, [UR9], RZ ;  /* 0x000000ffffff79a7 */ /* 0x000fe20008100409 */
[----:B------:R-:W-:Y:S01]  /*9370*/  @P4 IMAD.HI.U32 R0, R18, UR6, RZ ;  /* 0x0000000612004c27 */ /* 0x000fe2000f8e00ff */
[----:B------:R-:W-:Y:S01]  /*9380*/  @UP0 ULDC UR6, c[0x0][0xcf0] ;  /* 0x00033c0000060ab9 */ /* 0x000fe20000000800 */
[----:B------:R-:W-:Y:S02]  /*9390*/  SHF.R.S32.HI R154, RZ, 0x1f, R217 ;  /* 0x0000001fff9a7819 */ /* 0x000fe400000114d9 */
[----:B------:R-:W-:Y:S01]  /*93a0*/  IMAD.WIDE.U32 R4, R204, UR12, R4 ;  /* 0x0000000ccc047c25 */ /* 0x000fe2000f8e0004 */
[----:B------:R-:W-:Y:S01]  /*93b0*/  ULDC.64 UR12, c[0x0][0xc30] ;  /* 0x00030c00000c7ab9 */ /* 0x000fe20000000a00 */
[----:B------:R-:W-:Y:S02]  /*93c0*/  SHF.R.S32.HI R155, RZ, 0x1f, R218 ;  /* 0x0000001fff9b7819 */ /* 0x000fe400000114da */
[----:B------:R-:W-:Y:S01]  /*93d0*/  IMAD.MOV.U32 R3, RZ, RZ, R18 ;  /* 0x000000ffff037224 */ /* 0x000fe200078e0012 */
[----:B------:R-:W-:Y:S01]  /*93e0*/  @P4 SHF.R.U32.HI R3, RZ, UR6, R0 ;  /* 0x00000006ff034c19 */ /* 0x000fe20008011600 */
[----:B------:R-:W-:Y:S01]  /*93f0*/  IMAD.IADD R5, R5, 0x1, R7 ;  /* 0x0000000105057824 */ /* 0x000fe200078e0207 */
[----:B------:R-:W-:Y:S01]  /*9400*/  ULDC.64 UR6, c[0x0][0xc48] ;  /* 0x0003120000067ab9 */ /* 0x000fe20000000a00 */
[----:B------:R-:W-:Y:S01]  /*9410*/  VIADD R168, R23, 0x40 ;  /* 0x0000004017a87836 */ /* 0x000fe20000000000 */
[--C-:B------:R-:W-:Y:S01]  /*9420*/  SHF.R.S32.HI R0, RZ, 0x1f, R3.reuse ;  /* 0x0000001fff007819 */ /* 0x100fe20000011403 */
[----:B------:R-:W-:Y:S01]  /*9430*/  IMAD.MOV R7, RZ, RZ, -R3 ;  /* 0x000000ffff077224 */ /* 0x000fe200078e0a03 */
[----:B------:R-:W-:Y:S01]  /*9440*/  SHF.R.S32.HI R156, RZ, 0x1f, R219 ;  /* 0x0000001fff9c7819 */ /* 0x000fe200000114db */
[----:B------:R-:W-:Y:S01]  /*9450*/  IMAD.WIDE.U32 R4, R162, UR6, R4 ;  /* 0x00000006a2047c25 */ /* 0x000fe2000f8e0004 */
[----:B------:R-:W-:-:S02]  /*9460*/  SHF.R.S32.HI R157, RZ, 0x1f, R220 ;  /* 0x0000001fff9d7819 */ /* 0x000fc400000114dc */
[----:B------:R-:W-:Y:S01]  /*9470*/  SHF.R.S32.HI R158, RZ, 0x1f, R221 ;  /* 0x0000001fff9e7819 */ /* 0x000fe200000114dd */
[----:B------:R-:W-:Y:S01]  /*9480*/  IMAD R7, R7, UR11, R18 ;  /* 0x0000000b07077c24 */ /* 0x000fe2000f8e0212 */
        /* <DEDUP_REMOVED lines=20> */
[C---:B------:R-:W-:Y:S01]  /*95d0*/  LEA R0, P1, R4.reuse, UR6, 0x2 ;  /* 0x0000000604007c11 */ /* 0x040fe2000f8210ff */
[C---:B------:R-:W-:Y:S01]  /*95e0*/  VIADD R170, R23.reuse, 0x38 ;  /* 0x0000003817aa7836 */ /* 0x040fe20000000000 */
[----:B------:R-:W-:Y:S01]  /*95f0*/  SHF.R.S32.HI R166, RZ, 0x1f, R229 ;  /* 0x0000001fffa67819 */ /* 0x000fe200000114e5 */
[C---:B------:R-:W-:Y:S01]  /*9600*/  VIADD R172, R23.reuse, 0x30 ;  /* 0x0000003017ac7836 */ /* 0x040fe20000000000 */
[----:B------:R-:W-:Y:S01]  /*9610*/  LEA.HI.X R7, R4, UR7, R7, 0x2, P1 ;  /* 0x0000000704077c11 */ /* 0x000fe200088f1407 */
[C---:B------:R-:W-:Y:S01]  /*9620*/  VIADD R173, R23.reuse, 0x28 ;  /* 0x0000002817ad7836 */ /* 0x040fe20000000000 */
[----:B------:R0:W1:Y:S01]  /*9630*/  SHFL.IDX PT, R2, R0, RZ, 0x1c1f ;  /* 0x001c1fff00027589 */ /* 0x00006200000e0000 */
[C---:B------:R-:W-:Y:S01]  /*9640*/  VIADD R175, R23.reuse, 0x20 ;  /* 0x0000002017af7836 */ /* 0x040fe20000000000 */
[----:B------:R-:W-:Y:S01]  /*9650*/  SHF.R.S32.HI R168, RZ, 0x1f, R168 ;  /* 0x0000001fffa87819 */ /* 0x000fe200000114a8 */
[C---:B------:R-:W-:Y:S01]  /*9660*/  VIADD R177, R23.reuse, 0x18 ;  /* 0x0000001817b17836 */ /* 0x040fe20000000000 */
[----:B------:R0:W2:Y:S01]  /*9670*/  SHFL.IDX PT, R3, R7, RZ, 0x1c1f ;  /* 0x001c1fff07037589 */ /* 0x0000a200000e0000 */
        /* <DEDUP_REMOVED lines=16> */
[----:B------:R-:W-:Y:S01]  /*9780*/  VIADD R180, R23, 0x8 ;  /* 0x0000000817b47836 */ /* 0x000fe20000000000 */
[----:B01----:R-:W-:Y:S06]  /*9790*/  @P2 BRA `(.L_x_10206) ;  /* 0x0000000800242947 */ /* 0x003fec0003800000 */
[----:B------:R-:W-:Y:S01]  /*97a0*/  ULDC UR6, c[0x0][0xbc8] ;  /* 0x0002f20000067ab9 */ /* 0x000fe20000000800 */
[C---:B------:R-:W-:Y:S01]  /*97b0*/  VIADD R17, R23.reuse, 0xe0 ;  /* 0x000000e017117836 */ /* 0x040fe20000000000 */
[----:B------:R-:W-:Y:S01]  /*97c0*/  ISETP.GE.AND P2, PT, R180, UR6, PT ;  /* 0x00000006b4007c0c */ /* 0x000fe2000bf46270 */
[C---:B------:R-:W-:Y:S01]  /*97d0*/  VIADD R19, R23.reuse, 0xe8 ;  /* 0x000000e817137836 */ /* 0x040fe20000000000 */
[C---:B------:R-:W-:Y:S01]  /*97e0*/  ISETP.GE.AND P3, PT, R23.reuse, UR6, PT ;  /* 0x0000000617007c0c */ /* 0x040fe2000bf66270 */
[----:B------:R-:W-:Y:S01]  /*97f0*/  VIADD R21, R23, 0xf0 ;  /* 0x000000f017157836 */ /* 0x000fe20000000000 */
[----:B------:R-:W-:Y:S02]  /*9800*/  ISETP.GE.AND P1, PT, R178, UR6, PT ;  /* 0x00000006b2007c0c */ /* 0x000fe4000bf26270 */
[----:B------:R-:W-:-:S07]  /*9810*/  ISETP.GE.AND P4, PT, R176, UR6, PT ;  /* 0x00000006b0007c0c */ /* 0x000fce000bf86270 */
[C---:B------:R-:W-:Y:S02]  /*9820*/  @!P2 LEA R8, P5, R180.reuse, R2, 0x2 ;  /* 0x00000002b408a211 */ /* 0x040fe400078a10ff */
[----:B--2---:R-:W-:Y:S02]  /*9830*/  @!P3 IMAD.WIDE R4, R23, 0x4, R2 ;  /* 0x000000041704b825 */ /* 0x004fe400078e0202 */
[----:B------:R-:W-:-:S03]  /*9840*/  @!P2 LEA.HI.X R9, R180, R3, R181, 0x2, P5 ;  /* 0x00000003b409a211 */ /* 0x000fc600028f14b5 */
[----:B------:R0:W-:Y:S01]  /*9850*/  @!P3 ST.E.64 desc[UR36][R4.64], R24 ;  /* 0x000000180400b985 */ /* 0x0001e2000c101b24 */
[----:B------:R-:W-:-:S03]  /*9860*/  ISETP.GE.AND P3, PT, R174, UR6, PT ;  /* 0x00000006ae007c0c */ /* 0x000fc6000bf66270 */
[----:B------:R1:W-:Y:S01]  /*9870*/  @!P2 ST.E.64 desc[UR36][R8.64], R28 ;  /* 0x0000001c0800a985 */ /* 0x0003e2000c101b24 */
[----:B------:R-:W-:Y:S02]  /*9880*/  ISETP.GE.AND P2, PT, R16, UR6, PT ;  /* 0x0000000610007c0c */ /* 0x000fe4000bf46270 */
[----:B0-----:R-:W-:Y:S01]  /*9890*/  @!P1 LEA R4, P6, R178, R2, 0x2 ;  /* 0x00000002b2049211 */ /* 0x001fe200078c10ff */
[----:B------:R-:W-:-:S03]  /*98a0*/  VIADD R25, R23, 0xf8 ;  /* 0x000000f817197836 */ /* 0x000fc60000000000 */
[----:B------:R-:W-:Y:S02]  /*98b0*/  @!P1 LEA.HI.X R5, R178, R3, R179, 0x2, P6 ;  /* 0x00000003b2059211 */ /* 0x000fe400030f14b3 */
[----:B-1----:R-:W-:-:S03]  /*98c0*/  @!P4 LEA R8, P5, R176, R2, 0x2 ;  /* 0x00000002b008c211 */ /* 0x002fc600078a10ff */
[----:B------:R0:W-:Y:S01]  /*98d0*/  @!P1 ST.E.64 desc[UR36][R4.64], R32 ;  /* 0x0000002004009985 */ /* 0x0001e2000c101b24 */
[----:B------:R-:W-:Y:S02]  /*98e0*/  @!P4 LEA.HI.X R9, R176, R3, R177, 0x2, P5 ;  /* 0x00000003b009c211 */ /* 0x000fe400028f14b1 */
[----:B------:R-:W-:-:S03]  /*98f0*/  ISETP.GE.AND P1, PT, R171, UR6, PT ;  /* 0x00000006ab007c0c */ /* 0x000fc6000bf26270 */
[----:B------:R1:W-:Y:S01]  /*9900*/  @!P4 ST.E.64 desc[UR36][R8.64], R36 ;  /* 0x000000240800c985 */ /* 0x0003e2000c101b24 */
[----:B------:R-:W-:Y:S02]  /*9910*/  ISETP.GE.AND P4, PT, R169, UR6, PT ;  /* 0x00000006a9007c0c */ /* 0x000fe4000bf86270 */
[----:B0-----:R-:W-:-:S04]  /*9920*/  @!P3 LEA R4, P6, R174, R2, 0x2 ;  /* 0x00000002ae04b211 */ /* 0x001fc800078c10ff */
        /* <DEDUP_REMOVED lines=53> */
[-C--:B------:R-:W-:Y:S01]  /*9c80*/  @!P4 LEA R10, P5, R219, R2.reuse, 0x2 ;  /* 0x00000002db0ac211 */ /* 0x080fe200078a10ff */
[----:B------:R1:W-:Y:S01]  /*9c90*/  @!P2 ST.E.64 desc[UR36][R8.64], R92 ;  /* 0x0000005c0800a985 */ /* 0x0003e2000c101b24 */
[----:B------:R-:W-:Y:S02]  /*9ca0*/  ISETP.GE.AND P2, PT, R217, UR6, PT ;  /* 0x00000006d9007c0c */ /* 0x000fe4000bf46270 */
[----:B------:R-:W-:Y:S02]  /*9cb0*/  @!P4 LEA.HI.X R11, R219, R3, R156, 0x2, P5 ;  /* 0x00000003db0bc211 */ /* 0x000fe400028f149c */
[----:B0-----:R-:W-:-:S04]  /*9cc0*/  @!P1 LEA R4, P6, R220, R2, 0x2 ;  /* 0x00000002dc049211 */ /* 0x001fc800078c10ff */
        /* <DEDUP_REMOVED lines=13> */
[----:B-1----:R-:W-:-:S03]  /*9da0*/  @!P1 LEA R8, P6, R214, R2, 0x2 ;  /* 0x00000002d6089211 */ /* 0x002fc600078c10ff */
[CC--:B0-----:R-:W-:Y:S02]  /*9db0*/  @!P4 LEA R4, P5, R213.reuse, R2.reuse, 0x2 ;  /* 0x00000002d504c211 */ /* 0x0c1fe400078a10ff */
[-C--:B------:R-:W-:Y:S02]  /*9dc0*/  @!P1 LEA.HI.X R9, R214, R3.reuse, R153, 0x2, P6 ;  /* 0x00000003d6099211 */ /* 0x080fe400030f1499 */
[-C--:B------:R-:W-:Y:S02]  /*9dd0*/  @!P4 LEA.HI.X R5, R213, R3.reuse, R152, 0x2, P5 ;  /* 0x00000003d505c211 */ /* 0x080fe400028f1498 */
[CC--:B--2---:R-:W-:Y:S01]  /*9de0*/  @!P3 LEA R10, P6, R212.reuse, R2.reuse, 0x2 ;  /* 0x00000002d40ab211 */ /* 0x0c4fe200078c10ff */
[----:B------:R0:W-:Y:S01]  /*9df0*/  @!P1 ST.E.64 desc[UR36][R8.64], R112 ;  /* 0x0000007008009985 */ /* 0x0001e2000c101b24 */
[----:B------:R-:W-:Y:S02]  /*9e00*/  ISETP.GE.AND P1, PT, R209, UR6, PT ;  /* 0x00000006d1007c0c */ /* 0x000fe4000bf26270 */
[----:B------:R-:W-:Y:S01]  /*9e10*/  @!P3 LEA.HI.X R11, R212, R3, R22, 0x2, P6 ;  /* 0x00000003d40bb211 */ /* 0x000fe200030f1416 */
[----:B------:R1:W-:Y:S01]  /*9e20*/  @!P4 ST.E.64 desc[UR36][R4.64], R116 ;  /* 0x000000740400c985 */ /* 0x0003e2000c101b24 */
[----:B---3--:R-:W-:-:S03]  /*9e30*/  @!P2 LEA R12, P4, R210, R2, 0x2 ;  /* 0x00000002d20ca211 */ /* 0x008fc600078810ff */
[----:B------:R2:W-:Y:S01]  /*9e40*/  @!P3 ST.E.64 desc[UR36][R10.64], R120 ;  /* 0x000000780a00b985 */ /* 0x0005e2000c101b24 */
[-C--:B------:R-:W-:Y:S02]  /*9e50*/  @!P2 LEA.HI.X R13, R210, R3.reuse, R20, 0x2, P4 ;  /* 0x00000003d20da211 */ /* 0x080fe400020f1414 */
[----:B------:R-:W-:Y:S02]  /*9e60*/  ISETP.GE.AND P4, PT, R207, UR6, PT ;  /* 0x00000006cf007c0c */ /* 0x000fe4000bf86270 */
[----:B------:R-:W-:Y:S01]  /*9e70*/  ISETP.GE.AND P3, PT, R17, UR6, PT ;  /* 0x0000000611007c0c */ /* 0x000fe2000bf66270 */
[----:B------:R3:W-:Y:S01]  /*9e80*/  @!P2 ST.E.64 desc[UR36][R12.64], R124 ;  /* 0x0000007c0c00a985 */ /* 0x0007e2000c101b24 */
[----:B----4-:R-:W-:Y:S02]  /*9e90*/  @!P1 LEA R14, P5, R209, R2, 0x2 ;  /* 0x00000002d10e9211 */ /* 0x010fe400078a10ff */
[----:B------:R-:W-:Y:S02]  /*9ea0*/  ISETP.GE.AND P2, PT, R19, UR6, PT ;  /* 0x0000000613007c0c */ /* 0x000fe4000bf46270 */
[----:B------:R-:W-:-:S02]  /*9eb0*/  @!P1 LEA.HI.X R15, R209, R3, R18, 0x2, P5 ;  /* 0x00000003d10f9211 */ /* 0x000fc400028f1412 */
[----:B0-----:R-:W-:Y:S02]  /*9ec0*/  SHF.R.S32.HI R9, RZ, 0x1f, R207 ;  /* 0x0000001fff097819 */ /* 0x001fe400000114cf */
[----:B-1----:R-:W-:Y:S01]  /*9ed0*/  SHF.R.S32.HI R5, RZ, 0x1f, R17 ;  /* 0x0000001fff057819 */ /* 0x002fe20000011411 */
[----:B------:R0:W-:Y:S01]  /*9ee0*/  @!P1 ST.E.64 desc[UR36][R14.64], R128 ;  /* 0x000000800e009985 */ /* 0x0001e2000c101b24 */
[----:B------:R-:W-:Y:S02]  /*9ef0*/  ISETP.GE.AND P1, PT, R21, UR6, PT ;  /* 0x0000000615007c0c */ /* 0x000fe4000bf26270 */
[-C--:B------:R-:W-:Y:S02]  /*9f00*/  @!P4 LEA R8, P5, R207, R2.reuse, 0x2 ;  /* 0x00000002cf08c211 */ /* 0x080fe400078a10ff */
[----:B------:R-:W-:Y:S02]  /*9f10*/  @!P3 LEA R4, P6, R17, R2, 0x2 ;  /* 0x000000021104b211 */ /* 0x000fe400078c10ff */
[----:B------:R-:W-:-:S02]  /*9f20*/  @!P4 LEA.HI.X R9, R207, R3, R9, 0x2, P5 ;  /* 0x00000003cf09c211 */ /* 0x000fc400028f1409 */
[----:B------:R-:W-:Y:S02]  /*9f30*/  ISETP.GE.AND P5, PT, R25, UR6, PT ;  /* 0x0000000619007c0c */ /* 0x000fe4000bfa6270 */
[-C--:B------:R-:W-:Y:S01]  /*9f40*/  @!P3 LEA.HI.X R5, R17, R3.reuse, R5, 0x2, P6 ;  /* 0x000000031105b211 */ /* 0x080fe200030f1405 */
[----:B------:R1:W-:Y:S01]  /*9f50*/  @!P4 ST.E.64 desc[UR36][R8.64], R132 ;  /* 0x000000840800c985 */ /* 0x0003e2000c101b24 */
[----:B--2---:R-:W-:Y:S02]  /*9f60*/  SHF.R.S32.HI R11, RZ, 0x1f, R19 ;  /* 0x0000001fff0b7819 */ /* 0x004fe40000011413 */
[C---:B------:R-:W-:Y:S01]  /*9f70*/  @!P2 LEA R10, P6, R19.reuse, R2, 0x2 ;  /* 0x00000002130aa211 */ /* 0x040fe200078c10ff */
[----:B------:R1:W-:Y:S01]  /*9f80*/  @!P3 ST.E.64 desc[UR36][R4.64], R136 ;  /* 0x000000880400b985 */ /* 0x0003e2000c101b24 */
[----:B---3--:R-:W-:Y:S02]  /*9f90*/  SHF.R.S32.HI R13, RZ, 0x1f, R21 ;  /* 0x0000001fff0d7819 */ /* 0x008fe40000011415 */
[----:B------:R-:W-:-:S02]  /*9fa0*/  @!P2 LEA.HI.X R11, R19, R3, R11, 0x2, P6 ;  /* 0x00000003130ba211 */ /* 0x000fc400030f140b */
[CC--:B------:R-:W-:Y:S02]  /*9fb0*/  @!P1 LEA R12, P6, R21.reuse, R2.reuse, 0x2 ;  /* 0x00000002150c9211 */ /* 0x0c0fe400078c10ff */
[----:B0-----:R-:W-:Y:S01]  /*9fc0*/  SHF.R.S32.HI R14, RZ, 0x1f, R25 ;  /* 0x0000001fff0e7819 */ /* 0x001fe20000011419 */
[----:B------:R1:W-:Y:S01]  /*9fd0*/  @!P2 ST.E.64 desc[UR36][R10.64], R140 ;  /* 0x0000008c0a00a985 */ /* 0x0003e2000c101b24 */
[----:B------:R-:W-:Y:S02]  /*9fe0*/  @!P1 LEA.HI.X R13, R21, R3, R13, 0x2, P6 ;  /* 0x00000003150d9211 */ /* 0x000fe400030f140d */
[----:B------:R-:W-:-:S03]  /*9ff0*/  @!P5 LEA R2, P6, R25, R2, 0x2 ;  /* 0x000000021902d211 */ /* 0x000fc600078c10ff */
[----:B------:R1:W-:Y:S01]  /*a000*/  @!P1 ST.E.64 desc[UR36][R12.64], R144 ;  /* 0x000000900c009985 */ /* 0x0003e2000c101b24 */
[----:B------:R-:W-:-:S05]  /*a010*/  @!P5 LEA.HI.X R3, R25, R3, R14, 0x2, P6 ;  /* 0x000000031903d211 */ /* 0x000fca00030f140e */
[----:B------:R1:W-:Y:S04]  /*a020*/  @!P5 ST.E.64 desc[UR36][R2.64], R148 ;  /* 0x000000940200d985 */ /* 0x0003e8000c101b24 */
.L_x_10206:
[----:B------:R-:W-:Y:S05]  /*a030*/  BSYNC B1 ;  /* 0x0000000000017941 */ /* 0x000fea0003800000 */
.L_x_10205:
[----:B-12---:R0:W1:Y:S04]  /*a040*/  SHFL.IDX PT, R3, R7, 0x1, 0x1c1f ;  /* 0x003c1f0007037f89 */ /* 0x00606800000e0000 */
[----:B------:R0:W2:Y:S01]  /*a050*/  SHFL.IDX PT, R2, R0, 0x1, 0x1c1f ;  /* 0x003c1f0000027f89 */ /* 0x0000a200000e0000 */
[----:B------:R-:W-:Y:S05]  /*a060*/  @P0 BRA `(.L_x_10204) ;  /* 0x0000001400e40947 */ /* 0x000fea0003800000 */
[----:B------:R-:W-:Y:S01]  /*a070*/  ULDC UR6, c[0x0][0xbc8] ;  /* 0x0002f20000067ab9 */ /* 0x000fe20000000800 */
[C---:B------:R-:W-:Y:S01]  /*a080*/  VIADD R19, R23.reuse, 0xe8 ;  /* 0x000000e817137836 */ /* 0x040fe20000000000 */
[----:B------:R-:W-:Y:S01]  /*a090*/  ISETP.GE.AND P5, PT, R180, UR6, PT ;  /* 0x00000006b4007c0c */ /* 0x000fe2000bfa6270 */
[C---:B0-----:R-:W-:Y:S01]  /*a0a0*/  VIADD R7, R23.reuse, 0xf0 ;  /* 0x000000f017077836 */ /* 0x041fe20000000000 */
[----:B------:R-:W-:Y:S02]  /*a0b0*/  ISETP.GE.AND P4, PT, R23, UR6, PT ;  /* 0x0000000617007c0c */ /* 0x000fe4000bf86270 */
[----:B------:R-:W-:Y:S02]  /*a0c0*/  ISETP.GE.AND P2, PT, R178, UR6, PT ;  /* 0x00000006b2007c0c */ /* 0x000fe4000bf46270 */
[----:B------:R-:W-:Y:S02]  /*a0d0*/  ISETP.GE.AND P1, PT, R176, UR6, PT ;  /* 0x00000006b0007c0c */ /* 0x000fe4000bf26270 */
[----:B------:R-:W-:-:S02]  /*a0e0*/  ISETP.GE.AND P0, PT, R174, UR6, PT ;  /* 0x00000006ae007c0c */ /* 0x000fc4000bf06270 */
[----:B------:R-:W-:-:S03]  /*a0f0*/  SHF.R.S32.HI R0, RZ, 0x1f, R207 ;  /* 0x0000001fff007819 */ /* 0x000fc600000114cf */
[CC--:B--2---:R-:W-:Y:S02]  /*a100*/  @!P5 LEA R8, P3, R180.reuse, R2.reuse, 0x2 ;  /* 0x00000002b408d211 */ /* 0x0c4fe400078610ff */
[----:B-1----:R-:W-:Y:S02]  /*a110*/  @!P4 IMAD.WIDE R4, R23, 0x4, R2 ;  /* 0x000000041704c825 */ /* 0x002fe400078e0202 */
[-C--:B------:R-:W-:Y:S02]  /*a120*/  @!P5 LEA.HI.X R9, R180, R3.reuse, R181, 0x2, P3 ;  /* 0x00000003b409d211 */ /* 0x080fe400018f14b5 */
[-C--:B------:R-:W-:Y:S01]  /*a130*/  @!P2 LEA R10, P6, R178, R2.reuse, 0x2 ;  /* 0x00000002b20aa211 */ /* 0x080fe200078c10ff */
[----:B------:R0:W-:Y:S01]  /*a140*/  @!P4 ST.E.64 desc[UR36][R4.64], R26 ;  /* 0x0000001a0400c985 */ /* 0x0001e2000c101b24 */
[----:B------:R-:W-:Y:S02]  /*a150*/  ISETP.GE.AND P3, PT, R16, UR6, PT ;  /* 0x0000000610007c0c */ /* 0x000fe4000bf66270 */
[----:B------:R-:W-:Y:S01]  /*a160*/  @!P2 LEA.HI.X R11, R178, R3, R179, 0x2, P6 ;  /* 0x00000003b20ba211 */ /* 0x000fe200030f14b3 */
[----:B------:R1:W-:Y:S01]  /*a170*/  @!P5 ST.E.64 desc[UR36][R8.64], R30 ;  /* 0x0000001e0800d985 */ /* 0x0003e2000c101b24 */
[----:B------:R-:W-:-:S02]  /*a180*/  @!P1 LEA R12, P5, R176, R2, 0x2 ;  /* 0x00000002b00c9211 */ /* 0x000fc400078a10ff */
[----:B------:R-:W-:Y:S01]  /*a190*/  ISETP.GE.AND P4, PT, R171, UR6, PT ;  /* 0x00000006ab007c0c */ /* 0x000fe2000bf86270 */
[----:B------:R2:W-:Y:S01]  /*a1a0*/  @!P2 ST.E.64 desc[UR36][R10.64], R34 ;  /* 0x000000220a00a985 */ /* 0x0005e2000c101b24 */
[-C--:B------:R-:W-:Y:S02]  /*a1b0*/  @!P0 LEA R14, P6, R174, R2.reuse, 0x2 ;  /* 0x00000002ae0e8211 */ /* 0x080fe400078c10ff */
        /* <DEDUP_REMOVED lines=8> */
[-C--:B-1----:R-:W-:Y:S02]  /*a240*/  @!P4 LEA R8, P2, R171, R2.reuse, 0x2 ;  /* 0x00000002ab08c211 */ /* 0x082fe400078410ff */
[-C--:B------:R-:W-:Y:S02]  /*a250*/  @!P3 LEA.HI.X R5, R16, R3.reuse, R173, 0x2, P6 ;  /* 0x000000031005b211 */ /* 0x080fe400030f14ad */
[----:B------:R-:W-:Y:S02]  /*a260*/  @!P5 LEA R16, P6, R169, R2, 0x2 ;  /* 0x00000002a910d211 */ /* 0x000fe400078c10ff */
[----:B------:R-:W-:Y:S01]  /*a270*/  @!P4 LEA.HI.X R9, R171, R3, R172, 0x2, P2 ;  /* 0x00000003ab09c211 */ /* 0x000fe200010f14ac */
[----:B------:R1:W-:Y:S01]  /*a280*/  @!P3 ST.E.64 desc[UR36][R4.64], R46 ;  /* 0x0000002e0400b985 */ /* 0x0003e2000c101b24 */
[----:B------:R-:W-:-:S02]  /*a290*/  ISETP.GE.AND P2, PT, R228, UR6, PT ;  /* 0x00000006e4007c0c */ /* 0x000fc4000bf46270 */
[-C--:B------:R-:W-:Y:S01]  /*a2a0*/  @!P5 LEA.HI.X R17, R169, R3.reuse, R170, 0x2, P6 ;  /* 0x00000003a911d211 */ /* 0x080fe200030f14aa */
[----:B------:R4:W-:Y:S01]  /*a2b0*/  @!P4 ST.E.64 desc[UR36][R8.64], R50 ;  /* 0x000000320800c985 */ /* 0x0009e2000c101b24 */
[-C--:B--2---:R-:W-:Y:S02]  /*a2c0*/  @!P0 LEA R10, P4, R167, R2.reuse, 0x2 ;  /* 0x00000002a70a8211 */ /* 0x084fe400078810ff */
        /* <DEDUP_REMOVED lines=30> */
[----:B------:R-:W-:Y:S02]  /*a4b0*/  @!P0 LEA.HI.X R11, R224, R3, R161, 0x2, P6 ;  /* 0x00000003e00b8211 */ /* 0x000fe400030f14a1 */
[----:B-1----:R-:W-:-:S03]  /*a4c0*/  @!P2 LEA R14, P6, R222, R2, 0x2 ;  /* 0x00000002de0ea211 */ /* 0x002fc600078c10ff */
[----:B------:R1:W-:Y:S01]  /*a4d0*/  @!P0 ST.E.64 desc[UR36][R10.64], R82 ;  /* 0x000000520a008985 */ /* 0x0003e2000c101b24 */
[-C--:B------:R-:W-:Y:S02]  /*a4e0*/  @!P2 LEA.HI.X R15, R222, R3.reuse, R159, 0x2, P6 ;  /* 0x00000003de0fa211 */ /* 0x080fe400030f149f */
[-C--:B--2---:R-:W-:Y:S01]  /*a4f0*/  @!P4 LEA R8, P0, R220, R2.reuse, 0x2 ;  /* 0x00000002dc08c211 */ /* 0x084fe200078010ff */
[----:B------:R2:W-:Y:S01]  /*a500*/  @!P1 ST.E.64 desc[UR36][R12.64], R86 ;  /* 0x000000560c009985 */ /* 0x0005e2000c101b24 */
[-C--:B------:R-:W-:Y:S02]  /*a510*/  @!P5 LEA R4, P1, R221, R2.reuse, 0x2 ;  /* 0x00000002dd04d211 */ /* 0x080fe400078210ff */
[----:B0-----:R-:W-:Y:S01]  /*a520*/  @!P3 LEA R16, P6, R219, R2, 0x2 ;  /* 0x00000002db10b211 */ /* 0x001fe200078c10ff */
[----:B------:R0:W-:Y:S01]  /*a530*/  @!P2 ST.E.64 desc[UR36][R14.64], R90 ;  /* 0x0000005a0e00a985 */ /* 0x0001e2000c101b24 */
[----:B------:R-:W-:Y:S02]  /*a540*/  ISETP.GE.AND P2, PT, R218, UR6, PT ;  /* 0x00000006da007c0c */ /* 0x000fe4000bf46270 */
        /* <DEDUP_REMOVED lines=8> */
[----:B-1----:R-:W-:Y:S01]  /*a5d0*/  @!P2 LEA R10, P6, R218, R2, 0x2 ;  /* 0x00000002da0aa211 */ /* 0x002fe200078c10ff */
[----:B------:R1:W-:Y:S01]  /*a5e0*/  @!P3 ST.E.64 desc[UR36][R16.64], R102 ;  /* 0x000000661000b985 */ /* 0x0003e2000c101b24 */
[----:B------:R-:W-:-:S02]  /*a5f0*/  ISETP.GE.AND P3, PT, R213, UR6, PT ;  /* 0x00000006d5007c0c */ /* 0x000fc4000bf66270 */
[CC--:B--2---:R-:W-:Y:S02]  /*a600*/  @!P1 LEA R12, P5, R217.reuse, R2.reuse, 0x2 ;  /* 0x00000002d90c9211 */ /* 0x0c4fe400078a10ff */
[-C--:B------:R-:W-:Y:S02]  /*a610*/  @!P2 LEA.HI.X R11, R218, R3.reuse, R155, 0x2, P6 ;  /* 0x00000003da0ba211 */ /* 0x080fe400030f149b */
        /* <DEDUP_REMOVED lines=19> */
[-C--:B--2---:R-:W-:Y:S02]  /*a750*/  @!P1 LEA R12, P6, R209, R2.reuse, 0x2 ;  /* 0x00000002d10c9211 */ /* 0x084fe400078c10ff */
[-C--:B------:R-:W-:Y:S02]  /*a760*/  @!P2 LEA.HI.X R11, R210, R3.reuse, R20, 0x2, P5 ;  /* 0x00000003d20ba211 */ /* 0x080fe400028f1414 */
[----:B-1----:R-:W-:Y:S02]  /*a770*/  @!P0 LEA R14, P5, R207, R2, 0x2 ;  /* 0x00000002cf0e8211 */ /* 0x002fe400078a10ff */
[-C--:B------:R-:W-:Y:S01]  /*a780*/  @!P1 LEA.HI.X R13, R209, R3.reuse, R18, 0x2, P6 ;  /* 0x00000003d10d9211 */ /* 0x080fe200030f1412 */
[----:B------:R0:W-:Y:S01]  /*a790*/  @!P2 ST.E.64 desc[UR36][R10.64], R126 ;  /* 0x0000007e0a00a985 */ /* 0x0001e2000c101b24 */
[----:B------:R-:W-:Y:S02]  /*a7a0*/  ISETP.GE.AND P6, PT, R7, UR6, PT ;  /* 0x0000000607007c0c */ /* 0x000fe4000bfc6270 */
[----:B------:R-:W-:Y:S01]  /*a7b0*/  @!P0 LEA.HI.X R15, R207, R3, R0, 0x2, P5 ;  /* 0x00000003cf0f8211 */ /* 0x000fe200028f1400 */
[----:B------:R0:W-:Y:S01]  /*a7c0*/  @!P1 ST.E.64 desc[UR36][R12.64], R130 ;  /* 0x000000820c009985 */ /* 0x0001e2000c101b24 */
[----:B---3--:R-:W-:-:S02]  /*a7d0*/  SHF.R.S32.HI R5, RZ, 0x1f, R17 ;  /* 0x0000001fff057819 */ /* 0x008fc40000011411 */
[CC--:B------:R-:W-:Y:S01]  /*a7e0*/  @!P4 LEA R4, P5, R17.reuse, R2.reuse, 0x2 ;  /* 0x000000021104c211 */ /* 0x0c0fe200078a10ff */
[----:B------:R0:W-:Y:S01]  /*a7f0*/  @!P0 ST.E.64 desc[UR36][R14.64], R134 ;  /* 0x000000860e008985 */ /* 0x0001e2000c101b24 */
[----:B------:R-:W-:Y:S02]  /*a800*/  SHF.R.S32.HI R0, RZ, 0x1f, R19 ;  /* 0x0000001fff007819 */ /* 0x000fe40000011413 */
[----:B------:R-:W-:Y:S02]  /*a810*/  @!P4 LEA.HI.X R5, R17, R3, R5, 0x2, P5 ;  /* 0x000000031105c211 */ /* 0x000fe400028f1405 */
[----:B----4-:R-:W-:-:S03]  /*a820*/  @!P3 LEA R8, P5, R19, R2, 0x2 ;  /* 0x000000021308b211 */ /* 0x010fc600078a10ff */
[----:B------:R0:W-:Y:S01]  /*a830*/  @!P4 ST.E.64 desc[UR36][R4.64], R138 ;  /* 0x0000008a0400c985 */ /* 0x0001e2000c101b24 */
[-C--:B------:R-:W-:Y:S02]  /*a840*/  @!P3 LEA.HI.X R9, R19, R3.reuse, R0, 0x2, P5 ;  /* 0x000000031309b211 */ /* 0x080fe400028f1400 */
[----:B------:R-:W-:Y:S02]  /*a850*/  SHF.R.S32.HI R0, RZ, 0x1f, R7 ;  /* 0x0000001fff007819 */ /* 0x000fe40000011407 */
[C---:B------:R-:W-:Y:S01]  /*a860*/  @!P6 LEA R16, P5, R7.reuse, R2, 0x2 ;  /* 0x000000020710e211 */ /* 0x040fe200078a10ff */
[----:B------:R0:W-:Y:S03]  /*a870*/  @!P3 ST.E.64 desc[UR36][R8.64], R142 ;  /* 0x0000008e0800b985 */ /* 0x0001e6000c101b24 */
[----:B------:R-:W-:Y:S01]  /*a880*/  @!P6 LEA.HI.X R17, R7, R3, R0, 0x2, P5 ;  /* 0x000000030711e211 */ /* 0x000fe200028f1400 */
[----:B------:R-:W-:-:S04]  /*a890*/  VIADD R7, R23, 0xf8 ;  /* 0x000000f817077836 */ /* 0x000fc80000000000 */
[----:B------:R0:W-:Y:S01]  /*a8a0*/  @!P6 ST.E.64 desc[UR36][R16.64], R146 ;  /* 0x000000921000e985 */ /* 0x0001e2000c101b24 */
[----:B------:R-:W-:-:S13]  /*a8b0*/  ISETP.GE.AND P0, PT, R7, UR6, PT ;  /* 0x0000000607007c0c */ /* 0x000fda000bf06270 */
[----:B0-----:R-:W-:Y:S05]  /*a8c0*/  @P0 BRA `(.L_x_10204) ;  /* 0x0000000c00cc0947 */ /* 0x001fea0003800000 */
[----:B------:R-:W-:Y:S02]  /*a8d0*/  LEA R2, P0, R7, R2, 0x2 ;  /* 0x0000000207027211 */ /* 0x000fe400078010ff */
[----:B------:R-:W-:-:S04]  /*a8e0*/  SHF.R.S32.HI R0, RZ, 0x1f, R7 ;  /* 0x0000001fff007819 */ /* 0x000fc80000011407 */
[----:B------:R-:W-:-:S05]  /*a8f0*/  LEA.HI.X R3, R7, R3, R0, 0x2, P0 ;  /* 0x0000000307037211 */ /* 0x000fca00000f1400 */
[----:B------:R0:W-:Y:S01]  /*a900*/  ST.E.64 desc[UR36][R2.64], R150 ;  /* 0x0000009602007985 */ /* 0x0001e2000c101b24 */
[----:B------:R-:W-:Y:S05]  /*a910*/  BRA `(.L_x_10204) ;  /* 0x0000000c00b87947 */ /* 0x000fea0003800000 */
.L_x_10195:
[----:B------:R-:W1:Y:S01]  /*a920*/  LDC.64 R4, c[0x0][0xd00] ;  /* 0x00034000ff047b82 */ /* 0x000e620000000a00 */
[----:B------:R-:W-:Y:S01]  /*a930*/  ULDC.64 UR6, c[0x0][0xd08] ;  /* 0x0003420000067ab9 */ /* 0x000fe20000000a00 */
[----:B------:R-:W-:Y:S01]  /*a940*/  IMAD.MOV.U32 R7, RZ, RZ, RZ ;  /* 0x000000ffff077224 */ /* 0x000fe200078e00ff */
[----:B------:R-:W-:-:S04]  /*a950*/  ISETP.NE.U32.AND P1, PT, RZ, UR6, PT ;  /* 0x00000006ff007c0c */ /* 0x000fc8000bf25070 */
[----:B------:R-:W-:Y:S01]  /*a960*/  ISETP.NE.AND.EX P1, PT, RZ, UR7, PT, P1 ;  /* 0x00000007ff007c0c */ /* 0x000fe2000bf25310 */
[----:B------:R-:W2:Y:S01]  /*a970*/  LDC.64 R2, c[0x0][0xd00] ;  /* 0x00034000ff027b82 */ /* 0x000ea20000000a00 */
[----:B-1----:R-:W-:-:S04]  /*a980*/  ISETP.NE.U32.AND P0, PT, R4, RZ, PT ;  /* 0x000000ff0400720c */ /* 0x002fc80003f05070 */
[----:B------:R-:W-:Y:S01]  /*a990*/  ISETP.NE.AND.EX P0, PT, R5, RZ, PT, P0 ;  /* 0x000000ff0500720c */ /* 0x000fe20003f05300 */
[----:B--2---:R-:W-:-:S06]  /*a9a0*/  IMAD.WIDE R4, R204, 0x4, R2 ;  /* 0x00000004cc047825 */ /* 0x004fcc00078e0202 */
[C---:B------:R-:W-:Y:S01]  /*a9b0*/  @P1 LEA R2, P2, R204.reuse, UR6, 0x2 ;  /* 0x00000006cc021c11 */ /* 0x040fe2000f8410ff */
[----:B------:R-:W-:Y:S02]  /*a9c0*/  ULDC UR6, c[0x0][0xb88] ;  /* 0x0002e20000067ab9 */ /* 0x000fe40000000800 */
[----:B------:R-:W-:Y:S01]  /*a9d0*/  IMAD.U32 R0, RZ, RZ, UR6 ;  /* 0x00000006ff007e24 */ /* 0x000fe2000f8e00ff */
[----:B------:R-:W-:Y:S02]  /*a9e0*/  @P1 LEA.HI.X R3, R204, UR7, R208, 0x2, P2 ;  /* 0x00000007cc031c11 */ /* 0x000fe400090f14d0 */
[----:B------:R1:W5:Y:S04]  /*a9f0*/  @P0 LDG.E R7, desc[UR36][R4.64] ;  /* 0x0000002404070981 */ /* 0x000368000c1e1900 */
[----:B------:R1:W5:Y:S01]  /*aa00*/  @P1 LDG.E R0, desc[UR36][R2.64] ;  /* 0x0000002402001981 */ /* 0x000362000c1e1900 */
[----:B------:R-:W-:Y:S01]  /*aa10*/  ISETP.NE.AND P2, PT, R206, RZ, PT ;  /* 0x000000ffce00720c */ /* 0x000fe20003f45270 */
[----:B------:R-:W2:-:S12]  /*aa20*/  S2R R8, SR_TID.X ;  /* 0x0000000000087919 */ /* 0x000e980000002100 */
[----:B------:R-:W3:Y:S01]  /*aa30*/  @!P2 LDC R206, c[0x0][0xbd4] ;  /* 0x0002f500ffceab82 */ /* 0x000ee20000000800 */
[----:B--2---:R-:W-:Y:S01]  /*aa40*/  VIADD R22, R8, 0xffffff80 ;  /* 0xffffff8008167836 */ /* 0x004fe20000000000 */
[----:B---3--:R-:W-:-:S04]  /*aa50*/  ISETP.GT.AND P2, PT, R206, 0x1, PT ;  /* 0x00000001ce00780c */ /* 0x008fc80003f44270 */
[----:B------:R-:W-:Y:S01]  /*aa60*/  ISETP.GT.AND P3, PT, R22, 0x7f, PT ;  /* 0x0000007f1600780c */ /* 0x000fe20003f64270 */
[----:B-1----:R-:W-:-:S12]  /*aa70*/  @P1 BRA `(.L_x_10207) ;  /* 0x0000000000101947 */ /* 0x002fd80003800000 */
[----:B------:R-:W-:Y:S05]  /*aa80*/  @!P0 BRA `(.L_x_10207) ;  /* 0x00000000000c8947 */ /* 0x000fea0003800000 */
[----:B------:R-:W2:Y:S04]  /*aa90*/  LDG.E R3, desc[UR36][R4.64] ;  /* 0x0000002404037981 */ /* 0x000ea8000c1e1900 */
[----:B-----5:R-:W2:Y:S02]  /*aaa0*/  LDG.E R0, desc[UR36][R4.64+0x4] ;  /* 0x0000042404007981 */ /* 0x020ea4000c1e1900 */
[----:B--2---:R-:W-:-:S07]  /*aab0*/  IMAD.IADD R0, R0, 0x1, -R3 ;  /* 0x0000000100007824 */ /* 0x004fce00078e0a03 */
.L_x_10207:
[----:B------:R-:W-:Y:S01]  /*aac0*/  BSSY B1, `(.L_x_10208) ;  /* 0x000003b000017945 */ /* 0x000fe20003800000 */
[----:B------:R-:W-:Y:S02]  /*aad0*/  SEL R21, R204, RZ, !P0 ;  /* 0x000000ffcc157207 */ /* 0x000fe40004000000 */
[----:B------:R-:W-:Y:S02]  /*aae0*/  SEL R208, R208, RZ, !P0 ;  /* 0x000000ffd0d07207 */ /* 0x000fe40004000000 */
[----:B-----5:R-:W-:Y:S01]  /*aaf0*/  SHF.R.S32.HI R18, RZ, 0x1f, R7 ;  /* 0x0000001fff127819 */ /* 0x020fe20000011407 */
[----:B------:R-:W-:Y:S06]  /*ab00*/  @P3 BRA `(.L_x_10209) ;  /* 0x0000000000d83947 */ /* 0x000fec0003800000 */
[----:B------:R-:W2:Y:S01]  /*ab10*/  LDL R2, [R1+0x1c] ;  /* 0x00001c0001027983 */ /* 0x000ea20000100800 */
[----:B------:R-:W1:Y:S01]  /*ab20*/  LDC R27, c[0x0][0xce8] ;  /* 0x00033a00ff1b7b82 */ /* 0x000e620000000800 */
[----:B--2---:R-:W-:Y:S02]  /*ab30*/  R2UR UR6, R2 ;  /* 0x00000000020672ca */ /* 0x004fe400000e0000 */
[----:B------:R-:W2:Y:S11]  /*ab40*/  S2R R2, SR_TID.X ;  /* 0x0000000000027919 */ /* 0x000eb60000002100 */
[----:B------:R-:W-:-:S04]  /*ab50*/  IMAD.U32 R3, RZ, RZ, UR6 ;  /* 0x00000006ff037e24 */ /* 0x000fc8000f8e00ff */
[----:B--2---:R-:W-:Y:S02]  /*ab60*/  IMAD R2, R3, 0x80, R2 ;  /* 0x0000008003027824 */ /* 0x004fe400078e0202 */
[----:B-1----:R-:W-:Y:S02]  /*ab70*/  IMAD R3, R0, R27, RZ ;  /* 0x0000001b00037224 */ /* 0x002fe400078e02ff */
[----:B------:R-:W-:-:S05]  /*ab80*/  VIADD R20, R2, 0xffffff80 ;  /* 0xffffff8002147836 */ /* 0x000fca0000000000 */
[----:B------:R-:W-:-:S13]  /*ab90*/  ISETP.GE.AND P0, PT, R20, R3, PT ;  /* 0x000000031400720c */ /* 0x000fda0003f06270 */
[----:B------:R-:W-:Y:S05]  /*aba0*/  @P0 BRA `(.L_x_10209) ;  /* 0x0000000000b00947 */ /* 0x000fea0003800000 */
[----:B------:R-:W2:Y:S01]  /*abb0*/  LDL.LU R26, [R1+0x18] ;  /* 0x00001800011a7983 */ /* 0x000ea20000300800 */
[----:B------:R-:W-:Y:S01]  /*abc0*/  ISETP.NE.AND P1, PT, R27, 0x1, PT ;  /* 0x000000011b00780c */ /* 0x000fe20003f25270 */
[----:B------:R-:W-:Y:S01]  /*abd0*/  IMAD.MOV.U32 R16, RZ, RZ, 0xab8 ;  /* 0x00000ab8ff107424 */ /* 0x000fe200078e00ff */
[----:B------:R-:W-:Y:S01]  /*abe0*/  ISETP.GT.AND P0, PT, R206, 0x1, PT ;  /* 0x00000001ce00780c */ /* 0x000fe20003f04270 */
[----:B------:R-:W1:Y:S01]  /*abf0*/  LDC.64 R24, c[0x0][0xca8] ;  /* 0x00032a00ff187b82 */ /* 0x000e620000000a00 */
[----:B------:R-:W-:Y:S02]  /*ac00*/  IMAD.MOV.U32 R15, RZ, RZ, R20 ;  /* 0x000000ffff0f7224 */ /* 0x000fe400078e0014 */
[----:B------:R-:W-:-:S05]  /*ac10*/  SEL R16, R16, 0xa78, P0 ;  /* 0x00000a7810107807 */ /* 0x000fca0000000000 */
[----:B------:R-:W3:Y:S08]  /*ac20*/  LDC.64 R4, c[0x0][R16+0x220] ;  /* 0x0000880010047b82 */ /* 0x000ef00000000a00 */
[----:B------:R-:W4:Y:S08]  /*ac30*/  @P1 LDC R13, c[0x0][0xcec] ;  /* 0x00033b00ff0d1b82 */ /* 0x000f300000000800 */
[----:B------:R-:W5:Y:S08]  /*ac40*/  LDC.64 R2, c[0x0][R16+0x218] ;  /* 0x0000860010027b82 */ /* 0x000f700000000a00 */
[----:B------:R-:W1:Y:S01]  /*ac50*/  @P1 LDC R19, c[0x0][0xcf0] ;  /* 0x00033c00ff131b82 */ /* 0x000e620000000800 */
[----:B---3--:R-:W-:-:S07]  /*ac60*/  IMAD R5, R5, R21, RZ ;  /* 0x0000001505057224 */ /* 0x008fce00078e02ff */
[----:B------:R-:W3:Y:S01]  /*ac70*/  LDC.64 R8, c[0x0][R16+0x228] ;  /* 0x00008a0010087b82 */ /* 0x000ee20000000a00 */
[----:B----4-:R-:W-:-:S04]  /*ac80*/  @P1 IMAD.HI.U32 R14, R20, R13, RZ ;  /* 0x0000000d140e1227 */ /* 0x010fc800078e00ff */
[----:B------:R-:W-:-:S03]  /*ac90*/  IMAD.WIDE.U32 R12, R4, R21, RZ ;  /* 0x00000015040c7225 */ /* 0x000fc600078e00ff */
[----:B0-----:R-:W0:Y:S01]  /*aca0*/  LDC.64 R10, c[0x0][R16+0x210] ;  /* 0x00008400100a7b82 */ /* 0x001e220000000a00 */
[-C--:B-----5:R-:W-:Y:S02]  /*acb0*/  IMAD R17, R3, R205.reuse, RZ ;  /* 0x000000cd03117224 */ /* 0x0a0fe400078e02ff */
[----:B------:R-:W-:-:S04]  /*acc0*/  IMAD.WIDE.U32 R2, R2, R205, RZ ;  /* 0x000000cd02027225 */ /* 0x000fc800078e00ff */
[----:B------:R-:W-:Y:S01]  /*acd0*/  IMAD.IADD R17, R3, 0x1, R17 ;  /* 0x0000000103117824 */ /* 0x000fe200078e0211 */
[----:B-1----:R-:W-:Y:S01]  /*ace0*/  @P1 SHF.R.U32.HI R15, RZ, R19, R14 ;  /* 0x00000013ff0f1219 */ /* 0x002fe2000001160e */
[----:B------:R-:W-:Y:S01]  /*acf0*/  IMAD R19, R4, R208, R5 ;  /* 0x000000d004137224 */ /* 0x000fe200078e0205 */
[----:B------:R-:W1:Y:S01]  /*ad00*/  @!P0 LDC R24, c[0x0][0xc50] ;  /* 0x00031400ff188b82 */ /* 0x000e620000000800 */
[----:B------:R-:W-:Y:S02]  /*ad10*/  IADD3 R4, P1, P3, R12, R2, R7 ;  /* 0x000000020c047210 */ /* 0x000fe40007b3e007 */
[----:B------:R-:W-:Y:S02]  /*ad20*/  IMAD.IADD R19, R13, 0x1, R19 ;  /* 0x000000010d137824 */ /* 0x000fe400078e0213 */
[----:B------:R-:W-:-:S03]  /*ad30*/  IMAD.MOV R12, RZ, RZ, -R15 ;  /* 0x000000ffff0c7224 */ /* 0x000fc600078e0a0f */
[----:B------:R-:W4:Y:S01]  /*ad40*/  @!P0 LDC R25, c[0x0][0xc54] ;  /* 0x00031500ff198b82 */ /* 0x000f220000000800 */
[----:B--2---:R-:W-:-:S05]  /*ad50*/  SEL R5, R26, RZ, P0 ;  /* 0x000000ff1a057207 */ /* 0x004fca0000000000 */
[----:B---3--:R-:W-:Y:S01]  /*ad60*/  IMAD.WIDE.U32 R2, R8, R5, RZ ;  /* 0x0000000508027225 */ /* 0x008fe200078e00ff */
[----:B------:R-:W-:-:S03]  /*ad70*/  IADD3.X R8, R19, R17, R18, P1, P3 ;  /* 0x0000001113087210 */ /* 0x000fc60000fe6412 */
[----:B------:R-:W-:Y:S01]  /*ad80*/  IMAD R9, R9, R5, RZ ;  /* 0x0000000509097224 */ /* 0x000fe200078e02ff */
[----:B------:R-:W-:Y:S01]  /*ad90*/  IADD3 R2, P0, P1, R15, R4, R2 ;  /* 0x000000040f027210 */ /* 0x000fe2000791e002 */
[----:B------:R-:W-:Y:S01]  /*ada0*/  IMAD R5, R27, R12, R20 ;  /* 0x0000000c1b057224 */ /* 0x000fe200078e0214 */
[----:B------:R-:W-:Y:S01]  /*adb0*/  SHF.R.S32.HI R15, RZ, 0x1f, R15 ;  /* 0x0000001fff0f7819 */ /* 0x000fe2000001140f */
[----:B------:R-:W-:Y:S02]  /*adc0*/  IMAD.IADD R9, R3, 0x1, R9 ;  /* 0x0000000103097824 */ /* 0x000fe400078e0209 */
[----:B0-----:R-:W-:-:S03]  /*add0*/  IMAD R4, R11, R5, RZ ;  /* 0x000000050b047224 */ /* 0x001fc600078e02ff */
[----:B------:R-:W-:Y:S02]  /*ade0*/  IADD3.X R3, R15, R8, R9, P0, P1 ;  /* 0x000000080f037210 */ /* 0x000fe400007e2409 */
[----:B------:R-:W-:Y:S01]  /*adf0*/  SHF.R.S32.HI R9, RZ, 0x1f, R5 ;  /* 0x0000001fff097819 */ /* 0x000fe20000011405 */
[----:B------:R-:W-:-:S04]  /*ae00*/  IMAD.WIDE.U32 R2, R10, R5, R2 ;  /* 0x000000050a027225 */ /* 0x000fc800078e0002 */
[----:B------:R-:W-:Y:S01]  /*ae10*/  IMAD R9, R10, R9, R4 ;  /* 0x000000090a097224 */ /* 0x000fe200078e0204 */
[----:B-1----:R-:W-:-:S03]  /*ae20*/  LEA R4, P0, R2, R24, 0x2 ;  /* 0x0000001802047211 */ /* 0x002fc600078010ff */
[----:B------:R-:W-:-:S05]  /*ae30*/  IMAD.IADD R3, R3, 0x1, R9 ;  /* 0x0000000103037824 */ /* 0x000fca00078e0209 */
[----:B----4-:R-:W-:Y:S01]  /*ae40*/  LEA.HI.X R5, R2, R25, R3, 0x2, P0 ;  /* 0x0000001902057211 */ /* 0x010fe200000f1403 */
[----:B------:R-:W-:-:S05]  /*ae50*/  IMAD.MOV.U32 R3, RZ, RZ, -0x800000 ;  /* 0xff800000ff037424 */ /* 0x000fca00078e00ff */
[----:B------:R1:W-:Y:S02]  /*ae60*/  STG.E desc[UR36][R4.64], R3 ;  /* 0x0000000304007986 */ /* 0x0003e4000c101924 */
.L_x_10209:
[----:B------:R-:W-:Y:S05]  /*ae70*/  BSYNC B1 ;  /* 0x0000000000017941 */ /* 0x000fea0003800000 */
.L_x_10208:
[----:B------:R-:W-:Y:S05]  /*ae80*/  @P2 BRA `(.L_x_10204) ;  /* 0x00000008005c2947 */ /* 0x000fea0003800000 */
[----:B------:R-:W2:Y:S01]  /*ae90*/  LDL.LU R2, [R1+0x1c] ;  /* 0x00001c0001027983 */ /* 0x000ea20000300800 */
[----:B0-----:R-:W0:Y:S01]  /*aea0*/  LDC R11, c[0x0][0xce8] ;  /* 0x00033a00ff0b7b82 */ /* 0x001e220000000800 */
[----:B-1----:R-:W-:Y:S01]  /*aeb0*/  SHF.R.S32.HI R3, RZ, 0x1f, R22 ;  /* 0x0000001fff037819 */ /* 0x002fe20000011416 */
[----:B------:R-:W-:Y:S01]  /*aec0*/  ULDC.64 UR6, c[0x0][0xba0] ;  /* 0x0002e80000067ab9 */ /* 0x000fe20000000a00 */
[----:B------:R-:W-:Y:S02]  /*aed0*/  BSSY B1, `(.L_x_10210) ;  /* 0x0000050000017945 */ /* 0x000fe40003800000 */
[----:B------:R-:W-:-:S04]  /*aee0*/  LEA.HI R4, R3, R22, RZ, 0x3 ;  /* 0x0000001603047211 */ /* 0x000fc800078f18ff */
[----:B------:R-:W-:Y:S02]  /*aef0*/  LOP3.LUT R9, R4, 0xfffffff8, RZ, 0xc0, !PT ;  /* 0xfffffff804097812 */ /* 0x000fe400078ec0ff */
[----:B------:R-:W-:-:S03]  /*af00*/  SHF.R.S32.HI R15, RZ, 0x3, R4 ;  /* 0x00000003ff0f7819 */ /* 0x000fc60000011404 */
[----:B------:R-:W-:-:S04]  /*af10*/  IMAD.IADD R22, R22, 0x1, -R9 ;  /* 0x0000000116167824 */ /* 0x000fc800078e0a09 */
[----:B------:R-:W-:Y:S01]  /*af20*/  IMAD R4, R22, 0x20, R15 ;  /* 0x0000002016047824 */ /* 0x000fe200078e020f */
[----:B0-----:R-:W-:-:S13]  /*af30*/  ISETP.NE.AND P0, PT, R11, 0x1, PT ;  /* 0x000000010b00780c */ /* 0x001fda0003f05270 */
[----:B------:R-:W0:Y:S08]  /*af40*/  @P0 LDC R8, c[0x0][0xcec] ;  /* 0x00033b00ff080b82 */ /* 0x000e300000000800 */
[----:B------:R-:W1:Y:S01]  /*af50*/  @P0 LDC R13, c[0x0][0xcf0] ;  /* 0x00033c00ff0d0b82 */ /* 0x000e620000000800 */
[----:B--2---:R-:W-:Y:S01]  /*af60*/  R2UR UR8, R2 ;  /* 0x00000000020872ca */ /* 0x004fe200000e0000 */
[----:B------:R-:W-:-:S04]  /*af70*/  IMAD R2, R18, UR6, RZ ;  /* 0x0000000612027c24 */ /* 0x000fc8000f8e02ff */
[C---:B------:R-:W-:Y:S02]  /*af80*/  IMAD R5, R7.reuse, UR7, R2 ;  /* 0x0000000707057c24 */ /* 0x040fe4000f8e0202 */
[----:B------:R-:W-:Y:S01]  /*af90*/  IMAD.WIDE.U32 R2, R7, UR6, RZ ;  /* 0x0000000607027c25 */ /* 0x000fe2000f8e00ff */
[----:B------:R-:W-:-:S03]  /*afa0*/  ULDC.64 UR6, c[0x0][0xbe8] ;  /* 0x0002fa0000067ab9 */ /* 0x000fc60000000a00 */
[----:B------:R-:W-:Y:S02]  /*afb0*/  IMAD.IADD R3, R3, 0x1, R5 ;  /* 0x0000000103037824 */ /* 0x000fe400078e0205 */
[----:B------:R-:W-:Y:S02]  /*afc0*/  IMAD.U32 R9, RZ, RZ, UR8 ;  /* 0x00000008ff097e24 */ /* 0x000fe4000f8e00ff */
[----:B------:R-:W-:-:S04]  /*afd0*/  IMAD.WIDE.U32 R2, R205, UR6, R2 ;  /* 0x00000006cd027c25 */ /* 0x000fc8000f8e0002 */
[----:B------:R-:W-:Y:S02]  /*afe0*/  IMAD R9, R9, 0x80, R4 ;  /* 0x0000008009097824 */ /* 0x000fe400078e0204 */
[----:B------:R-:W-:Y:S01]  /*aff0*/  IMAD R3, R205, UR7, R3 ;  /* 0x00000007cd037c24 */ /* 0x000fe2000f8e0203 */
[----:B------:R-:W-:Y:S01]  /*b000*/  ULDC.64 UR6, c[0x0][0xbf0] ;  /* 0x0002fc0000067ab9 */ /* 0x000fe20000000a00 */
[----:B0-----:R-:W-:-:S04]  /*b010*/  @P0 IMAD.HI.U32 R4, R9, R8, RZ ;  /* 0x0000000809040227 */ /* 0x001fc800078e00ff */
[----:B------:R-:W-:Y:S01]  /*b020*/  IMAD.MOV.U32 R5, RZ, RZ, R9 ;  /* 0x000000ffff057224 */ /* 0x000fe200078e0009 */
        /* <DEDUP_REMOVED lines=8> */
[----:B------:R-:W-:Y:S02]  /*b0b0*/  IMAD R7, R11, R8, R9 ;  /* 0x000000080b077224 */ /* 0x000fe400078e0209 */
[----:B------:R-:W-:Y:S02]  /*b0c0*/  IMAD R4, R4, UR6, RZ ;  /* 0x0000000604047c24 */ /* 0x000fe4000f8e02ff */
[----:B------:R-:W-:-:S04]  /*b0d0*/  IMAD.WIDE.U32 R2, R5, UR6, R2 ;  /* 0x0000000605027c25 */ /* 0x000fc8000f8e0002 */
[----:B------:R-:W-:Y:S01]  /*b0e0*/  IMAD R9, R5, UR7, R4 ;  /* 0x0000000705097c24 */ /* 0x000fe2000f8e0204 */
[----:B------:R-:W-:Y:S01]  /*b0f0*/  SHF.R.S32.HI R4, RZ, 0x1f, R7 ;  /* 0x0000001fff047819 */ /* 0x000fe20000011407 */
[----:B------:R-:W-:Y:S01]  /*b100*/  ULDC.64 UR6, c[0x0][0xbd8] ;  /* 0x0002f60000067ab9 */ /* 0x000fe20000000a00 */
[----:B------:R-:W-:Y:S02]  /*b110*/  IMAD.U32 R8, RZ, RZ, UR8 ;  /* 0x00000008ff087e24 */ /* 0x000fe4000f8e00ff */
[----:B------:R-:W-:Y:S02]  /*b120*/  IMAD.IADD R3, R3, 0x1, R9 ;  /* 0x0000000103037824 */ /* 0x000fe400078e0209 */
[----:B------:R-:W-:Y:S02]  /*b130*/  IMAD R4, R4, UR6, RZ ;  /* 0x0000000604047c24 */ /* 0x000fe4000f8e02ff */
[----:B------:R-:W-:Y:S02]  /*b140*/  IMAD R8, R8, 0x80, R15 ;  /* 0x0000008008087824 */ /* 0x000fe400078e020f */
[----:B------:R-:W-:-:S02]  /*b150*/  IMAD R5, R7, UR7, R4 ;  /* 0x0000000707057c24 */ /* 0x000fc4000f8e0204 */
[----:B------:R-:W-:Y:S01]  /*b160*/  IMAD.WIDE.U32 R2, R7, UR6, R2 ;  /* 0x0000000607027c25 */ /* 0x000fe2000f8e0002 */
[----:B------:R-:W-:-:S03]  /*b170*/  ULDC.64 UR6, c[0x0][0xb80] ;  /* 0x0002e00000067ab9 */ /* 0x000fc60000000a00 */
[----:B------:R-:W-:Y:S02]  /*b180*/  IMAD R11, R0, R11, RZ ;  /* 0x0000000b000b7224 */ /* 0x000fe400078e02ff */
[----:B------:R-:W-:Y:S02]  /*b190*/  VIADD R4, R8, 0x40 ;  /* 0x0000004008047836 */ /* 0x000fe40000000000 */
[----:B------:R-:W-:Y:S01]  /*b1a0*/  IMAD.IADD R3, R3, 0x1, R5 ;  /* 0x0000000103037824 */ /* 0x000fe200078e0205 */
[----:B------:R-:W-:Y:S01]  /*b1b0*/  LEA R5, P2, R2, UR6, 0x1 ;  /* 0x0000000602057c11 */ /* 0x000fe2000f8408ff */
[----:B------:R-:W-:Y:S01]  /*b1c0*/  VIADD R0, R8, 0x20 ;  /* 0x0000002008007836 */ /* 0x000fe20000000000 */
[-C--:B------:R-:W-:Y:S01]  /*b1d0*/  ISETP.GE.AND P0, PT, R4, R11.reuse, PT ;  /* 0x0000000b0400720c */ /* 0x080fe20003f06270 */
[----:B------:R-:W-:Y:S01]  /*b1e0*/  IMAD.SHL.U32 R7, R22, 0x8, RZ ;  /* 0x0000000816077824 */ /* 0x000fe200078e00ff */
[----:B------:R-:W-:Y:S02]  /*b1f0*/  LEA.HI.X R4, R2, UR7, R3, 0x1, P2 ;  /* 0x0000000702047c11 */ /* 0x000fe400090f0c03 */
[-C--:B------:R-:W-:Y:S01]  /*b200*/  ISETP.GE.AND P2, PT, R8, R11.reuse, PT ;  /* 0x0000000b0800720c */ /* 0x080fe20003f46270 */
[C---:B------:R-:W-:Y:S01]  /*b210*/  VIADD R13, R7.reuse, 0x80 ;  /* 0x00000080070d7836 */ /* 0x040fe20000000000 */
[----:B------:R-:W-:Y:S01]  /*b220*/  ISETP.GE.AND P1, PT, R0, R11, PT ;  /* 0x0000000b0000720c */ /* 0x000fe20003f26270 */
[C---:B------:R-:W-:Y:S01]  /*b230*/  VIADD R9, R7.reuse, 0xc0 ;  /* 0x000000c007097836 */ /* 0x040fe20000000000 */
[----:B------:R0:W1:Y:S01]  /*b240*/  SHFL.IDX PT, R2, R5, RZ, 0x181f ;  /* 0x00181fff05027589 */ /* 0x00006200000e0000 */
[----:B------:R-:W-:Y:S01]  /*b250*/  VIADD R15, R7, 0x40 ;  /* 0x00000040070f7836 */ /* 0x000fe20000000000 */
[----:B------:R-:W-:-:S02]  /*b260*/  SHF.R.S32.HI R10, RZ, 0x1f, R7 ;  /* 0x0000001fff0a7819 */ /* 0x000fc40000011407 */
[----:B------:R0:W2:Y:S01]  /*b270*/  SHFL.IDX PT, R0, R4, RZ, 0x181f ;  /* 0x00181fff04007589 */ /* 0x0000a200000e0000 */
[----:B------:R-:W-:Y:S02]  /*b280*/  SHF.R.S32.HI R12, RZ, 0x1f, R13 ;  /* 0x0000001fff0c7819 */ /* 0x000fe4000001140d */
[----:B------:R-:W-:Y:S02]  /*b290*/  SHF.R.S32.HI R14, RZ, 0x1f, R9 ;  /* 0x0000001fff0e7819 */ /* 0x000fe40000011409 */
        /* <DEDUP_REMOVED lines=19> */
.L_x_10211:
[----:B------:R-:W-:Y:S05]  /*b3d0*/  BSYNC B1 ;  /* 0x0000000000017941 */ /* 0x000fea0003800000 */
.L_x_10210:
        /* <DEDUP_REMOVED lines=21> */
.L_x_10213:
[----:B------:R-:W-:Y:S05]  /*b530*/  BSYNC B1 ;  /* 0x0000000000017941 */ /* 0x000fea0003800000 */
.L_x_10212:
        /* <DEDUP_REMOVED lines=21> */
.L_x_10215:
[----:B------:R-:W-:Y:S05]  /*b690*/  BSYNC B1 ;  /* 0x0000000000017941 */ /* 0x000fea0003800000 */
.L_x_10214:
        /* <DEDUP_REMOVED lines=11> */
[----:B0-----:R-:W-:Y:S02]  /*b750*/  @!P3 LEA.HI.X R19, R7, R4, R10, 0x1, P4 ;  /* 0x000000040713b211 */ /* 0x001fe400020f0c0a */
        /* <DEDUP_REMOVED lines=10> */
.L_x_10204:
[----:B------:R-:W-:Y:S05]  /*b800*/  BSYNC B0 ;  /* 0x0000000000007941 */ /* 0x000fea0003800000 */
.L_x_10194:
[----:B------:R-:W-:Y:S02]  /*b810*/  ULDC UR6, c[0x0][0xd3c] ;  /* 0x00034f0000067ab9 */ /* 0x000fe40000000800 */
[----:B------:R-:W-:-:S06]  /*b820*/  UISETP.GE.AND UP0, UPT, UR5, UR6, UPT ;  /* 0x000000060500728c */ /* 0x000fcc000bf06270 */
[----:B------:R-:W-:-:S13]  /*b830*/  PLOP3.LUT P0, PT, PT, PT, UP0, 0x80, 0x0 ;  /* 0x000000000000781c */ /* 0x000fda0003f0f008 */
[----:B------:R-:W-:Y:S05]  /*b840*/  @!P0 BRA `(.L_x_10216) ;  /* 0xffffff5800288947 */ /* 0x000fea000383ffff */
[----:B------:R-:W-:Y:S05]  /*b850*/  EXIT ;  /* 0x000000000000794d */ /* 0x000fea0003800000 */
.L_x_10164:
        /* <DEDUP_REMOVED lines=16> */
.L_x_10217:
        /* <DEDUP_REMOVED lines=43> */
.L_x_10221:
        /* <DEDUP_REMOVED lines=35> */
.L_x_10219:
        /* <DEDUP_REMOVED lines=18> */
.L_x_10222:
        /* <DEDUP_REMOVED lines=58> */
.L_x_10220:
[----:B------:R-:W-:Y:S01]  /*c300*/  ULDC UR4, c[0x0][0xd3c] ;  /* 0x00034f0000047ab9 */ /* 0x000fe20000000800 */
[----:B------:R-:W-:Y:S02]  /*c310*/  IMAD.MOV.U32 R17, RZ, RZ, RZ ;  /* 0x000000ffff117224 */ /* 0x000fe400078e00ff */
[----:B------:R-:W-:Y:S02]  /*c320*/  IMAD.U32 R16, RZ, RZ, UR6 ;  /* 0x00000006ff107e24 */ /* 0x000fe4000f8e00ff */
[----:B------:R-:W-:Y:S02]  /*c330*/  IMAD.MOV.U32 R18, RZ, RZ, RZ ;  /* 0x000000ffff127224 */ /* 0x000fe400078e00ff */
[----:B------:R-:W-:-:S07]  /*c340*/  IMAD.U32 R19, RZ, RZ, UR4 ;  /* 0x00000004ff137e24 */ /* 0x000fce000f8e00ff */
.L_x_10223:
[----:B------:R-:W-:-:S13]  /*c350*/  ISETP.NE.AND P0, PT, R7, RZ, PT ;  /* 0x000000ff0700720c */ /* 0x000fda0003f05270 */
[----:B------:R-:W0:Y:S01]  /*c360*/  @!P0 S2R R3, SR_CgaCtaId ;  /* 0x0000000000038919 */ /* 0x000e220000008800 */
[----:B------:R-:W-:-:S04]  /*c370*/  @!P0 MOV R2, 0x400 ;  /* 0x0000040000028802 */ /* 0x000fc80000000f00 */
[----:B0-----:R-:W-:-:S05]  /*c380*/  @!P0 LEA R2, R3, R2, 0x18 ;  /* 0x0000000203028211 */ /* 0x001fca00078ec0ff */
[----:B------:R1:W-:Y:S01]  /*c390*/  @!P0 STS.128 [R2+0x324d0], R16 ;  /* 0x0324d01002008388 */ /* 0x0003e20000000c00 */
[----:B------:R-:W-:Y:S06]  /*c3a0*/  BAR.ARV 0x5, 0x180 ;  /* 0x0146000000007b1d */ /* 0x000fec0000002000 */
.L_x_10218:
        /* <DEDUP_REMOVED lines=27> */
[C---:B------:R-:W-:Y:S02]  /*c560*/  LOP3.LUT R2, R4.reuse, 0x80, RZ, 0xfc, !PT ;  /* 0x0000008004027812 */ /* 0x040fe400078efcff */
[----:B------:R-:W-:Y:S01]  /*c570*/  LOP3.LUT R0, R4, 0xc0, RZ, 0xfc, !PT ;  /* 0x000000c004007812 */ /* 0x000fe200078efcff */
[----:B------:R-:W-:-:S04]  /*c580*/  IMAD.U32 R22, RZ, RZ, UR4 ;  /* 0x00000004ff167e24 */ /* 0x000fc8000f8e00ff */
[----:B-1----:R-:W-:-:S07]  /*c590*/  IMAD R26, R29, 0x2, R22 ;  /* 0x000000021d1a7824 */ /* 0x002fce00078e0216 */
.L_x_10291:
[----:B0-----:R-:W0:Y:S02]  /*c5a0*/  LDC.64 R34, c[0x0][0xd88] ;  /* 0x00036200ff227b82 */ /* 0x001e240000000a00 */
[----:B0-----:R-:W-:-:S06]  /*c5b0*/  IMAD.WIDE R34, R19, 0x4, R34 ;  /* 0x0000000413227825 */ /* 0x001fcc00078e0222 */
[----:B--2---:R0:W2:Y:S01]  /*c5c0*/  LDG.E R34, desc[UR36][R34.64] ;  /* 0x0000002422227981 */ /* 0x0040a2000c1e1900 */
[----:B------:R-:W-:Y:S05]  /*c5d0*/  YIELD ;  /* 0x0000000000007946 */ /* 0x000fea0003800000 */
[----:B------:R-:W-:Y:S01]  /*c5e0*/  ULDC.64 UR4, c[0x0][0xb20] ;  /* 0x0002c80000047ab9 */ /* 0x000fe20000000a00 */
[----:B------:R-:W-:Y:S01]  /*c5f0*/  IMAD.MOV.U32 R32, RZ, RZ, RZ ;  /* 0x000000ffff207224 */ /* 0x000fe200078e00ff */
[----:B------:R-:W-:Y:S01]  /*c600*/  ISETP.NE.U32.AND P0, PT, RZ, UR4, PT ;  /* 0x00000004ff007c0c */ /* 0x000fe2000bf05070 */
[----:B------:R-:W-:-:S03]  /*c610*/  ULDC.64 UR6, c[0x0][0xb10] ;  /* 0x0002c40000067ab9 */ /* 0x000fc60000000a00 */
[----:B------:R-:W-:Y:S01]  /*c620*/  ISETP.NE.AND.EX P0, PT, RZ, UR5, PT, P0 ;  /* 0x00000005ff007c0c */ /* 0x000fe2000bf05300 */
[----:B0-----:R-:W-:Y:S01]  /*c630*/  IMAD.MOV.U32 R35, RZ, RZ, RZ ;  /* 0x000000ffff237224 */ /* 0x001fe200078e00ff */
        /* <DEDUP_REMOVED lines=29> */
[----:B----4-:R-:W-:Y:S05]  /*c810*/  @P0 BRA `(.L_x_10225) ;  /* 0x0000000000200947 */ /* 0x010fea0003800000 */
        /* <DEDUP_REMOVED lines=8> */
.L_x_10225:
        /* <DEDUP_REMOVED lines=9> */
.L_x_10226:
        /* <DEDUP_REMOVED lines=9> */
.L_x_10227:
        /* <DEDUP_REMOVED lines=43> */
.L_x_10229:
[----:B------:R-:W-:Y:S05]  /*cc70*/  BSYNC B0 ;  /* 0x0000000000007941 */ /* 0x000fea0003800000 */
.L_x_10228:
        /* <DEDUP_REMOVED lines=23> */
.L_x_10231:
        /* <DEDUP_REMOVED lines=20> */
.L_x_10234:
[----:B------:R-:W-:Y:S05]  /*cf30*/  BSYNC B6 ;  /* 0x0000000000067941 */ /* 0x000fea0003800000 */
.L_x_10233:
        /* <DEDUP_REMOVED lines=20> */
.L_x_10237:
        /* <DEDUP_REMOVED lines=15> */
.L_x_10236:
[----:B------:R-:W-:Y:S05]  /*d170*/  BSYNC B6 ;  /* 0x0000000000067941 */ /* 0x000fea0003800000 */
.L_x_10235:
        /* <DEDUP_REMOVED lines=12> */
[----:B------:R-:W1:Y:S01]  /*d240*/  S2R R20, SR_TID.X ;  /* 0x0000000000147919 */ /* 0x000e620000002100 */
[----:B0-----:R-:W-:-:S13]  /*d250*/  ISETP.NE.AND P2, PT, R8, 0x1, PT ;  /* 0x000000010800780c */ /* 0x001fda0003f45270 */
[----:B------:R-:W0:Y:S08]  /*d260*/  @P2 LDC R6, c[0x0][0x434] ;  /* 0x00010d00ff062b82 */ /* 0x000e300000000800 */
[----:B---3--:R-:W3:Y:S01]  /*d270*/  @P2 LDC R2, c[0x0][0x438] ;  /* 0x00010e00ff022b82 */ /* 0x008ee20000000800 */
[----:B-1----:R-:W-:-:S05]  /*d280*/  IMAD.SHL.U32 R20, R20, 0x10, RZ ;  /* 0x0000001014147824 */ /* 0x002fca00078e00ff */
[----:B------:R-:W-:Y:S02]  /*d290*/  LOP3.LUT R20, R0, 0x70, R20, 0xf8, !PT ;  /* 0x0000007000147812 */ /* 0x000fe400078ef814 */
[----:B------:R-:W-:-:S04]  /*d2a0*/  LOP3.LUT R23, R23, 0xffff7fff, RZ, 0xc0, !PT ;  /* 0xffff7fff17177812 */ /* 0x000fc800078ec0ff */
[----:B------:R-:W-:-:S04]  /*d2b0*/  @P2 LOP3.LUT R23, R23, 0x8000, RZ, 0xfc, !PT ;  /* 0x0000800017172812 */ /* 0x000fc800078efcff */
[----:B------:R-:W-:Y:S01]  /*d2c0*/  LOP3.LUT R23, R23, 0xffffffef, RZ, 0xc0, !PT ;  /* 0xffffffef17177812 */ /* 0x000fe200078ec0ff */
[----:B------:R-:W-:Y:S01]  /*d2d0*/  IMAD.MOV.U32 R36, RZ, RZ, RZ ;  /* 0x000000ffff247224 */ /* 0x000fe200078e00ff */
[----:B------:R-:W-:Y:S01]  /*d2e0*/  UMOV UR5, 0xffffffff ;  /* 0xffffffff00057882 */ /* 0x000fe20000000000 */
[----:B------:R-:W-:Y:S01]  /*d2f0*/  LOP3.LUT R18, R18, 0xffff, RZ, 0xc0, !PT ;  /* 0x0000ffff12127812 */ /* 0x000fe200078ec0ff */
[----:B--2---:R-:W-:-:S04]  /*d300*/  VIADD R0, R21, 0xffffffff ;  /* 0xffffffff15007836 */ /* 0x004fc80000000000 */
[----:B------:R-:W-:-:S05]  /*d310*/  IMAD R37, R0, 0x60, R20 ;  /* 0x0000006000257824 */ /* 0x000fca00078e0214 */
[----:B------:R-:W-:-:S04]  /*d320*/  ISETP.GE.AND P0, PT, R37, R25, PT ;  /* 0x000000192500720c */ /* 0x000fc80003f06270 */
[----:B------:R-:W-:Y:S01]  /*d330*/  ISETP.GT.U32.OR P0, PT, R20, 0x5f, P0 ;  /* 0x0000005f1400780c */ /* 0x000fe20000704470 */
[----:B------:R-:W1:Y:S01]  /*d340*/  S2R R21, SR_TID.X ;  /* 0x0000000000157919 */ /* 0x000e620000002100 */
[----:B------:R-:W-:-:S11]  /*d350*/  IMAD.IADD R37, R37, 0x1, R32 ;  /* 0x0000000125257824 */ /* 0x000fd600078e0220 */
[----:B------:R-:W2:Y:S01]  /*d360*/  @!P0 LDC.64 R4, c[0x0][0x428] ;  /* 0x00010a00ff048b82 */ /* 0x000ea20000000a00 */
[----:B0-----:R-:W-:Y:S01]  /*d370*/  @P2 IMAD.HI.U32 R3, R37, R6, RZ ;  /* 0x0000000625032227 */ /* 0x001fe200078e00ff */
[----:B----4-:R-:W-:-:S03]  /*d380*/  SHF.R.S32.HI R33, RZ, 0x1f, R28 ;  /* 0x0000001fff217819 */ /* 0x010fc6000001141c */
[----:B------:R-:W-:Y:S01]  /*d390*/  IMAD.MOV.U32 R6, RZ, RZ, R37 ;  /* 0x000000ffff067224 */ /* 0x000fe200078e0025 */
[----:B---3--:R-:W-:-:S04]  /*d3a0*/  @P2 SHF.R.U32.HI R6, RZ, R2, R3 ;  /* 0x00000002ff062219 */ /* 0x008fc80000011603 */
[--C-:B------:R-:W-:Y:S01]  /*d3b0*/  @!P0 SHF.R.S32.HI R3, RZ, 0x1f, R6.reuse ;  /* 0x0000001fff038819 */ /* 0x100fe20000011406 */
[----:B------:R-:W-:Y:S02]  /*d3c0*/  @!P0 IMAD.MOV.U32 R2, RZ, RZ, R6 ;  /* 0x000000ffff028224 */ /* 0x000fe400078e0006 */
[-C--:B--2---:R-:W-:Y:S02]  /*d3d0*/  @!P0 IMAD R7, R33, R4.reuse, RZ ;  /* 0x0000000421078224 */ /* 0x084fe400078e02ff */
[----:B------:R-:W-:-:S04]  /*d3e0*/  @!P0 IMAD.WIDE.U32 R2, R28, R4, R2 ;  /* 0x000000041c028225 */ /* 0x000fc800078e0002 */
[----:B------:R-:W-:Y:S02]  /*d3f0*/  @!P0 IMAD R7, R28, R5, R7 ;  /* 0x000000051c078224 */ /* 0x000fe400078e0207 */
[----:B------:R-:W0:Y:S01]  /*d400*/  @!P0 LDC.64 R4, c[0x0][0x418] ;  /* 0x00010600ff048b82 */ /* 0x000e220000000a00 */
[----:B-1----:R-:W-:-:S05]  /*d410*/  IMAD.SHL.U32 R21, R21, 0x8, RZ ;  /* 0x0000000815157824 */ /* 0x002fca00078e00ff */
[----:B------:R-:W-:-:S04]  /*d420*/  LOP3.LUT R21, R21, 0x38, RZ, 0xc0, !PT ;  /* 0x0000003815157812 */ /* 0x000fc800078ec0ff */
[----:B------:R-:W-:-:S04]  /*d430*/  LOP3.LUT R10, R21, 0x40, RZ, 0xfc, !PT ;  /* 0x00000040150a7812 */ /* 0x000fc800078efcff */
[----:B------:R-:W-:Y:S01]  /*d440*/  ISETP.GE.AND P3, PT, R10, UR4, PT ;  /* 0x000000040a007c0c */ /* 0x000fe2000bf66270 */
[----:B------:R-:W-:Y:S01]  /*d450*/  @!P0 IMAD.IADD R7, R3, 0x1, R7 ;  /* 0x0000000103078824 */ /* 0x000fe200078e0207 */
[----:B------:R-:W-:Y:S02]  /*d460*/  LOP3.LUT R9, R21, 0x80, RZ, 0xfc, !PT ;  /* 0x0000008015097812 */ /* 0x000fe400078efcff */
[----:B0-----:R-:W-:-:S04]  /*d470*/  @!P0 LEA R4, P1, R2, R4, 0x2 ;  /* 0x0000000402048211 */ /* 0x001fc800078210ff */
[----:B------:R-:W-:Y:S02]  /*d480*/  @!P0 LEA.HI.X R5, R2, R5, R7, 0x2, P1 ;  /* 0x0000000502058211 */ /* 0x000fe400008f1407 */
[----:B------:R-:W-:-:S03]  /*d490*/  ISETP.GE.AND P1, PT, R9, UR4, PT ;  /* 0x0000000409007c0c */ /* 0x000fc6000bf26270 */
[----:B------:R-:W-:Y:S01]  /*d4a0*/  @P3 LOP3.LUT R23, R23, 0x10, RZ, 0xfc, !PT ;  /* 0x0000001017173812 */ /* 0x000fe200078efcff */
[----:B------:R-:W-:Y:S01]  /*d4b0*/  IMAD.MOV R2, RZ, RZ, -R6 ;  /* 0x000000ffff027224 */ /* 0x000fe200078e0a06 */
[----:B------:R-:W-:Y:S01]  /*d4c0*/  ISETP.GE.AND P2, PT, R21, UR4, PT ;  /* 0x0000000415007c0c */ /* 0x000fe2000bf46270 */
[----:B------:R0:W5:Y:S01]  /*d4d0*/  @!P0 LDG.E R36, desc[UR36][R4.64] ;  /* 0x0000002404248981 */ /* 0x000162000c1e1900 */
[----:B------:R-:W-:Y:S01]  /*d4e0*/  LOP3.LUT R23, R23, 0xfffffffe, RZ, 0xc0, !PT ;  /* 0xfffffffe17177812 */ /* 0x000fe200078ec0ff */
[----:B------:R-:W-:Y:S01]  /*d4f0*/  IMAD R37, R8, R2, R37 ;  /* 0x0000000208257224 */ /* 0x000fe200078e0225 */
[----:B------:R-:W-:Y:S02]  /*d500*/  LOP3.LUT R8, R21, 0xc0, RZ, 0xfc, !PT ;  /* 0x000000c015087812 */ /* 0x000fe400078efcff */
[----:B------:R-:W-:Y:S02]  /*d510*/  LOP3.LUT R23, R23, 0xfffffff7, RZ, 0xc0, !PT ;  /* 0xfffffff717177812 */ /* 0x000fe400078ec0ff */
[----:B------:R-:W-:-:S02]  /*d520*/  ISETP.GE.AND P0, PT, R8, UR4, PT ;  /* 0x0000000408007c0c */ /* 0x000fc4000bf06270 */
[----:B------:R-:W-:-:S04]  /*d530*/  @P1 LOP3.LUT R23, R23, 0x8, RZ, 0xfc, !PT ;  /* 0x0000000817171812 */ /* 0x000fc800078efcff */
[----:B------:R-:W-:-:S04]  /*d540*/  @P2 LOP3.LUT R23, R23, 0x1, RZ, 0xfc, !PT ;  /* 0x0000000117172812 */ /* 0x000fc800078efcff */
[----:B------:R-:W-:Y:S01]  /*d550*/  LOP3.LUT R23, R23, 0xfffffffb, RZ, 0xc0, !PT ;  /* 0xfffffffb17177812 */ /* 0x000fe200078ec0ff */
[----:B------:R-:W-:-:S03]  /*d560*/  IMAD.U32 R2, RZ, RZ, UR38 ;  /* 0x00000026ff027e24 */ /* 0x000fc6000f8e00ff */
[----:B------:R-:W-:Y:S01]  /*d570*/  @P0 LOP3.LUT R23, R23, 0x4, RZ, 0xfc, !PT ;  /* 0x0000000417170812 */ /* 0x000fe200078efcff */
[----:B0-----:R-:W-:Y:S06]  /*d580*/  BRA.DIV UR5, `(.L_x_10238) ;  /* 0x0000004a05707947 */ /* 0x001fec000b800000 */
.L_x_10309:
[----:B------:R-:W-:Y:S02]  /*d590*/  SEL R3, RZ, 0x1, P2 ;  /* 0x00000001ff037807 */ /* 0x000fe40001000000 */
        /* <DEDUP_REMOVED lines=9> */
.L_x_10239:
[----:B------:R-:W-:Y:S01]  /*d630*/  IMAD R31, R0, -0x60, R25 ;  /* 0xffffffa0001f7824 */ /* 0x000fe200078e0219 */
[----:B------:R-:W-:Y:S01]  /*d640*/  SHF.L.U32 R0, R27, 0x1f, RZ ;  /* 0x0000001f1b007819 */ /* 0x000fe200000006ff */
[----:B------:R-:W-:Y:S01]  /*d650*/  IMAD R25, R24, 0x8, R22 ;  /* 0x0000000818197824 */ /* 0x000fe200078e0216 */
[----:B------:R-:W-:Y:S03]  /*d660*/  BSSY B0, `(.L_x_10240) ;  /* 0x0000003000007945 */ /* 0x000fe60003800000 */
[----:B------:R-:W0:Y:S02]  /*d670*/  SYNCS.PHASECHK.TRANS64.TRYWAIT P0, [R25+URZ+0x32440], R0 ;  /* 0x03244000190075a7 */ /* 0x000e24000800017f */
[----:B0-----:R-:W-:Y:S05]  /*d680*/  @!P0 BRA `(.L_x_10241) ;  /* 0x0000004800648947 */ /* 0x001fea0003800000 */
.L_x_10310:
[----:B------:R-:W-:Y:S05]  /*d690*/  BSYNC B0 ;  /* 0x0000000000007941 */ /* 0x000fea0003800000 */
.L_x_10240:
        /* <DEDUP_REMOVED lines=87> */
.L_x_10324:
        /* <DEDUP_REMOVED lines=10> */
.L_x_10243:
        /* <DEDUP_REMOVED lines=10> */
.L_x_10244:
[----:B------:R1:W5:Y:S01]  /*dd50*/  LDL.LU R0, [R1] ;  /* 0x0000000001007983 */ /* 0x0003620000300800 */
[----:B------:R-:W-:Y:S01]  /*dd60*/  LOP3.LUT P0, RZ, R23, 0x40, RZ, 0xc0, !PT ;  /* 0x0000004017ff7812 */ /* 0x000fe2000780c0ff */
[----:B------:R1:W-:-:S12]  /*dd70*/  SYNCS.ARRIVE.TRANS64.A1T0 RZ, [R25+URZ+0x32430], RZ ;  /* 0x032430ff19ff79a7 */ /* 0x0003d8000810003f */
[----:B------:R-:W-:Y:S05]  /*dd80*/  WARPSYNC.ALL ;  /* 0x0000000000007948 */ /* 0x000fea0003800000 */
[----:B------:R-:W-:Y:S01]  /*dd90*/  SEL R34, R34, RZ, !P0 ;  /* 0x000000ff22227207 */ /* 0x000fe20004000000 */
[----:B------:R-:W-:Y:S01]  /*dda0*/  BSSY B6, `(.L_x_10245) ;  /* 0x0000019000067945 */ /* 0x000fe20003800000 */
[----:B------:R-:W-:Y:S01]  /*ddb0*/  BAR.SYNC.DEFER_BLOCKING 0x8, 0x180 ;  /* 0x0206000000007b1d */ /* 0x000fe20000010000 */
[----:B-----5:R-:W-:-:S05]  /*ddc0*/  SEL R0, R0, RZ, !P0 ;  /* 0x000000ff00007207 */ /* 0x020fca0004000000 */
[----:B------:R2:W-:Y:S02]  /*ddd0*/  STL [R1+0x8], R0 ;  /* 0x0000080001007387 */ /* 0x0005e40000100800 */
[----:B--2---:R-:W-:-:S05]  /*dde0*/  VIADD R0, R22, 0x18400 ;  /* 0x0001840016007836 */ /* 0x004fca0000000000 */
[----:B------:R-:W-:Y:S02]  /*ddf0*/  LOP3.LUT P0, RZ, R0, 0x3ff, RZ, 0xc0, !PT ;  /* 0x000003ff00ff7812 */ /* 0x000fe4000780c0ff */
[----:B------:R-:W-:-:S05]  /*de00*/  SHF.R.S32.HI R0, RZ, 0x1f, R35 ;  /* 0x0000001fff007819 */ /* 0x000fca0000011423 */
[----:B------:R2:W-:Y:S06]  /*de10*/  STL [R1], R0 ;  /* 0x0000000001007387 */ /* 0x0005ec0000100800 */
        /* <DEDUP_REMOVED lines=17> */
.L_x_10246:
[----:B------:R-:W-:Y:S05]  /*df30*/  BSYNC B6 ;  /* 0x0000000000067941 */ /* 0x000fea0003800000 */
.L_x_10245:
[----:B------:R-:W3:Y:S01]  /*df40*/  LDL R21, [R1] ;  /* 0x0000000001157983 */ /* 0x000ee20000100800 */
[----:B------:R-:W4:Y:S03]  /*df50*/  LDC R7, c[0x0][0x448] ;  /* 0x00011200ff077b82 */ /* 0x000f260000000800 */
[----:B------:R-:W5:Y:S01]  /*df60*/  LDL R20, [R1+0x8] ;  /* 0x0000080001147983 */ /* 0x000f620000100800 */
[----:B------:R-:W-:Y:S01]  /*df70*/  IMAD.SHL.U32 R4, R17, 0x80, RZ ;  /* 0x0000008011047824 */ /* 0x000fe200078e00ff */
[----:B------:R-:W-:Y:S01]  /*df80*/  ULDC.64 UR4, c[0x0][0x298] ;  /* 0x0000a60000047ab9 */ /* 0x000fe20000000a00 */
[----:B------:R-:W-:Y:S01]  /*df90*/  LOP3.LUT R23, R23, 0xfffeffff, RZ, 0xc0, !PT ;  /* 0xfffeffff17177812 */ /* 0x000fe200078ec0ff */
[----:B0-----:R-:W0:Y:S01]  /*dfa0*/  S2R R2, SR_TID.X ;  /* 0x0000000000027919 */ /* 0x001e220000002100 */
[----:B------:R-:W1:Y:S01]  /*dfb0*/  S2R R3, SR_TID.X ;  /* 0x0000000000037919 */ /* 0x000e620000002100 */
[----:B----4-:R-:W-:-:S13]  /*dfc0*/  ISETP.NE.AND P0, PT, R7, 0x1, PT ;  /* 0x000000010700780c */ /* 0x010fda0003f05270 */
[----:B--2---:R-:W2:Y:S01]  /*dfd0*/  @P0 LDC R0, c[0x0][0x44c] ;  /* 0x00011300ff000b82 */ /* 0x004ea20000000800 */
[----:B------:R-:W-:Y:S02]  /*dfe0*/  @P0 LOP3.LUT R23, R23, 0x10000, RZ, 0xfc, !PT ;  /* 0x0001000017170812 */ /* 0x000fe400078efcff */
[----:B0-----:R-:W-:Y:S01]  /*dff0*/  LOP3.LUT R2, R2, 0x7f, RZ, 0xc0, !PT ;  /* 0x0000007f02027812 */ /* 0x001fe200078ec0ff */
[----:B-1----:R-:W-:-:S03]  /*e000*/  IMAD.SHL.U32 R3, R3, 0x10, RZ ;  /* 0x0000001003037824 */ /* 0x002fc600078e00ff */
[----:B------:R-:W-:-:S04]  /*e010*/  SHF.R.U32.HI R2, RZ, 0x3, R2 ;  /* 0x00000003ff027819 */ /* 0x000fc80000011602 */
[----:B------:R-:W-:Y:S02]  /*e020*/  LOP3.LUT R3, R2, 0x70, R3, 0xf8, !PT ;  /* 0x0000007002037812 */ /* 0x000fe400078ef803 */
[----:B------:R-:W0:Y:S02]  /*e030*/  @P0 LDC R2, c[0x0][0x450] ;  /* 0x00011400ff020b82 */ /* 0x000e240000000800 */
[----:B------:R-:W-:-:S05]  /*e040*/  LOP3.LUT R17, R3, R4, RZ, 0xfc, !PT ;  /* 0x0000000403117212 */ /* 0x000fca00078efcff */
[----:B--2---:R-:W-:-:S04]  /*e050*/  @P0 IMAD.HI.U32 R3, R17, R0, RZ ;  /* 0x0000000011030227 */ /* 0x004fc800078e00ff */
[----:B------:R-:W-:Y:S01]  /*e060*/  IMAD.MOV.U32 R0, RZ, RZ, R17 ;  /* 0x000000ffff007224 */ /* 0x000fe200078e0011 */
[----:B0-----:R-:W-:Y:S01]  /*e070*/  @P0 SHF.R.U32.HI R0, RZ, R2, R3 ;  /* 0x00000002ff000219 */ /* 0x001fe20000011603 */
[----:B------:R-:W-:-:S04]  /*e080*/  IMAD.WIDE.U32 R2, R35, UR4, RZ ;  /* 0x0000000423027c25 */ /* 0x000fc8000f8e00ff */
[----:B---3--:R-:W-:Y:S02]  /*e090*/  IMAD R5, R21, UR4, RZ ;  /* 0x0000000415057c24 */ /* 0x008fe4000f8e02ff */
[----:B------:R-:W0:Y:S02]  /*e0a0*/  S2R R21, SR_TID.X ;  /* 0x0000000000157919 */ /* 0x000e240000002100 */
[----:B------:R-:W-:Y:S01]  /*e0b0*/  IMAD R5, R35, UR5, R5 ;  /* 0x0000000523057c24 */ /* 0x000fe2000f8e0205 */
[----:B------:R-:W-:-:S03]  /*e0c0*/  ULDC.64 UR4, c[0x0][0x2d8] ;  /* 0x0000b60000047ab9 */ /* 0x000fc60000000a00 */
[----:B------:R-:W-:Y:S02]  /*e0d0*/  IMAD.IADD R3, R3, 0x1, R5 ;  /* 0x0000000103037824 */ /* 0x000fe400078e0205 */
[----:B------:R-:W-:-:S04]  /*e0e0*/  IMAD.WIDE.U32 R2, R18, UR4, R2 ;  /* 0x0000000412027c25 */ /* 0x000fc8000f8e0002 */
[----:B------:R-:W-:Y:S01]  /*e0f0*/  IMAD R3, R18, UR5, R3 ;  /* 0x0000000512037c24 */ /* 0x000fe2000f8e0203 */
[----:B------:R-:W-:Y:S02]  /*e100*/  ULDC.64 UR4, c[0x0][0x2e0] ;  /* 0x0000b80000047ab9 */ /* 0x000fe40000000a00 */
[----:B-----5:R-:W-:Y:S02]  /*e110*/  IMAD R5, R20, UR4, RZ ;  /* 0x0000000414057c24 */ /* 0x020fe4000f8e02ff */
[C---:B------:R-:W-:Y:S01]  /*e120*/  IMAD.WIDE.U32 R2, R34.reuse, UR4, R2 ;  /* 0x0000000422027c25 */ /* 0x040fe2000f8e0002 */
[----:B------:R-:W1:Y:S03]  /*e130*/  S2R R20, SR_TID.X ;  /* 0x0000000000147919 */ /* 0x000e660000002100 */
[----:B------:R-:W-:Y:S01]  /*e140*/  IMAD R5, R34, UR5, R5 ;  /* 0x0000000522057c24 */ /* 0x000fe2000f8e0205 */
[----:B------:R-:W-:-:S03]  /*e150*/  ULDC.64 UR4, c[0x0][0x2d0] ;  /* 0x0000b40000047ab9 */ /* 0x000fc60000000a00 */
[----:B------:R-:W-:Y:S01]  /*e160*/  IMAD.IADD R3, R3, 0x1, R5 ;  /* 0x0000000103037824 */ /* 0x000fe200078e0205 */
[----:B------:R-:W-:Y:S01]  /*e170*/  SHF.R.S32.HI R5, RZ, 0x1f, R0 ;  /* 0x0000001fff057819 */ /* 0x000fe20000011400 */
[----:B------:R-:W-:Y:S01]  /*e180*/  IMAD.WIDE.U32 R2, R0, UR4, R2 ;  /* 0x0000000400027c25 */ /* 0x000fe2000f8e0002 */
[----:B0-----:R-:W-:-:S03]  /*e190*/  LOP3.LUT R21, R21, 0x7f, RZ, 0xc0, !PT ;  /* 0x0000007f15157812 */ /* 0x001fc600078ec0ff */
[----:B------:R-:W-:Y:S01]  /*e1a0*/  IMAD R5, R5, UR4, RZ ;  /* 0x0000000405057c24 */ /* 0x000fe2000f8e02ff */
[----:B------:R-:W-:-:S03]  /*e1b0*/  SHF.R.U32.HI R21, RZ, 0x3, R21 ;  /* 0x00000003ff157819 */ /* 0x000fc60000011615 */
[----:B------:R-:W-:Y:S01]  /*e1c0*/  IMAD R5, R0, UR5, R5 ;  /* 0x0000000500057c24 */ /* 0x000fe2000f8e0205 */
[----:B------:R-:W-:Y:S01]  /*e1d0*/  ULDC.64 UR4, c[0x0][0x2c8] ;  /* 0x0000b20000047ab9 */ /* 0x000fe20000000a00 */
[----:B------:R-:W-:Y:S02]  /*e1e0*/  IMAD.MOV R0, RZ, RZ, -R0 ;  /* 0x000000ffff007224 */ /* 0x000fe400078e0a00 */
[----:B------:R-:W-:Y:S02]  /*e1f0*/  IMAD.IADD R3, R3, 0x1, R5 ;  /* 0x0000000103037824 */ /* 0x000fe400078e0205 */
[----:B------:R-:W-:-:S04]  /*e200*/  IMAD R0, R7, R0, R17 ;  /* 0x0000000007007224 */ /* 0x000fc800078e0211 */
[----:B------:R-:W-:Y:S01]  /*e210*/  IMAD.WIDE.U32 R2, R0, UR4, R2 ;  /* 0x0000000400027c25 */ /* 0x000fe2000f8e0002 */
[----:B------:R-:W-:-:S03]  /*e220*/  SHF.R.S32.HI R5, RZ, 0x1f, R0 ;  /* 0x0000001fff057819 */ /* 0x000fc60000011400 */
[----:B-1----:R-:W-:Y:S02]  /*e230*/  IMAD.SHL.U32 R20, R20, 0x8, RZ ;  /* 0x0000000814147824 */ /* 0x002fe400078e00ff */
[----:B------:R-:W-:-:S03]  /*e240*/  IMAD R5, R5, UR4, RZ ;  /* 0x0000000405057c24 */ /* 0x000fc6000f8e02ff */
[----:B------:R-:W-:Y:S01]  /*e250*/  LOP3.LUT R20, R20, 0x38, RZ, 0xc0, !PT ;  /* 0x0000003814147812 */ /* 0x000fe200078ec0ff */
        /* <DEDUP_REMOVED lines=9> */
[----:B------:R-:W2:Y:S01]  /*e2f0*/  LDL.LU R2, [R1+0x4] ;  /* 0x0000040001027983 */ /* 0x000ea20000300800 */
[----:B------:R-:W2:Y:S03]  /*e300*/  LDC R3, c[0x0][0x448] ;  /* 0x00011200ff037b82 */ /* 0x000ea60000000800 */
[----:B------:R-:W0:Y:S01]  /*e310*/  SHFL.IDX PT, R10, R0, RZ, 0x181f ;  /* 0x00181fff000a7589 */ /* 0x000e2200000e0000 */
[----:B------:R-:W-:-:S03]  /*e320*/  IMAD.IADD R4, R21, 0x1, R4 ;  /* 0x0000000115047824 */ /* 0x000fc600078e0204 */
[----:B------:R-:W-:Y:S01]  /*e330*/  SHFL.IDX PT, R7, R0, 0x1, 0x181f ;  /* 0x00381f0000077f89 */ /* 0x000fe200000e0000 */
[----:B------:R-:W-:-:S03]  /*e340*/  VIADD R8, R4, 0x10 ;  /* 0x0000001004087836 */ /* 0x000fc60000000000 */
[----:B------:R-:W-:Y:S04]  /*e350*/  SHFL.IDX PT, R11, R0, 0x2, 0x181f ;  /* 0x00581f00000b7f89 */ /* 0x000fe800000e0000 */
[----:B------:R-:W-:Y:S01]  /*e360*/  SHFL.IDX PT, R12, R0, 0x3, 0x181f ;  /* 0x00781f00000c7f89 */ /* 0x000fe200000e0000 */
[----:B------:R-:W-:Y:S01]  /*e370*/  LOP3.LUT R23, R23, 0xffffdfff, RZ, 0xc0, !PT ;  /* 0xffffdfff17177812 */ /* 0x000fe200078ec0ff */
[----:B--2---:R-:W-:Y:S02]  /*e380*/  IMAD R6, R2, R3, RZ ;  /* 0x0000000302067224 */ /* 0x004fe400078e02ff */
[----:B------:R-:W1:Y:S03]  /*e390*/  SHFL.IDX PT, R3, R5, RZ, 0x181f ;  /* 0x00181fff05037589 */ /* 0x000e6600000e0000 */
[-C--:B------:R-:W-:Y:S01]  /*e3a0*/  ISETP.GE.AND P6, PT, R4, R6.reuse, PT ;  /* 0x000000060400720c */ /* 0x080fe20003fc6270 */
[----:B------:R-:W2:Y:S01]  /*e3b0*/  SHFL.IDX PT, R2, R5, 0x1, 0x181f ;  /* 0x00381f0005027f89 */ /* 0x000ea200000e0000 */
[----:B------:R-:W-:-:S11]  /*e3c0*/  ISETP.GE.AND P5, PT, R8, R6, PT ;  /* 0x000000060800720c */ /* 0x000fd60003fa6270 */
[----:B0-----:R-:W-:-:S05]  /*e3d0*/  @!P6 LEA R10, P1, R20, R10, 0x1 ;  /* 0x0000000a140ae211 */ /* 0x001fca00078208ff */
[----:B-1----:R-:W-:Y:S01]  /*e3e0*/  @!P6 IMAD.X R3, RZ, RZ, R3, P1 ;  /* 0x000000ffff03e224 */ /* 0x002fe200008e0603 */
[----:B------:R-:W-:Y:S01]  /*e3f0*/  @!P5 LEA R7, P1, R20, R7, 0x1 ;  /* 0x000000071407d211 */ /* 0x000fe200078208ff */
[----:B------:R-:W-:-:S04]  /*e400*/  VIADD R8, R4, 0x20 ;  /* 0x0000002004087836 */ /* 0x000fc80000000000 */
[----:B--2---:R-:W-:Y:S02]  /*e410*/  @!P5 IMAD.X R9, RZ, RZ, R2, P1 ;  /* 0x000000ffff09d224 */ /* 0x004fe400008e0602 */
[----:B------:R-:W0:Y:S01]  /*e420*/  SHFL.IDX PT, R2, R5, 0x2, 0x181f ;  /* 0x00581f0005027f89 */ /* 0x000e2200000e0000 */
[----:B------:R-:W-:-:S13]  /*e430*/  ISETP.GE.AND P3, PT, R8, R6, PT ;  /* 0x000000060800720c */ /* 0x000fda0003f66270 */
[----:B------:R-:W-:-:S05]  /*e440*/  @!P3 LEA R11, P1, R20, R11, 0x1 ;  /* 0x0000000b140bb211 */ /* 0x000fca00078208ff */
[----:B0-----:R-:W-:Y:S02]  /*e450*/  @!P3 IMAD.X R8, RZ, RZ, R2, P1 ;  /* 0x000000ffff08b224 */ /* 0x001fe400008e0602 */
[----:B------:R-:W-:-:S05]  /*e460*/  VIADD R2, R4, 0x30 ;  /* 0x0000003004027836 */ /* 0x000fca0000000000 */
[----:B------:R-:W-:Y:S01]  /*e470*/  ISETP.GE.AND P2, PT, R2, R6, PT ;  /* 0x000000060200720c */ /* 0x000fe20003f46270 */
[----:B------:R-:W-:-:S05]  /*e480*/  VIADD R2, R4, 0x40 ;  /* 0x0000004004027836 */ /* 0x000fca0000000000 */
[----:B------:R-:W-:Y:S02]  /*e490*/  ISETP.GE.AND P4, PT, R2, R6, PT ;  /* 0x000000060200720c */ /* 0x000fe40003f86270 */
[----:B------:R-:W0:Y:S05]  /*e4a0*/  SHFL.IDX PT, R2, R5, 0x3, 0x181f ;  /* 0x00781f0005027f89 */ /* 0x000e2a00000e0000 */
[----:B------:R-:W-:Y:S02]  /*e4b0*/  @!P2 LEA R14, P1, R20, R12, 0x1 ;  /* 0x0000000c140ea211 */ /* 0x000fe400078208ff */
[----:B------:R-:W1:Y:S03]  /*e4c0*/  SHFL.IDX PT, R12, R0, 0x4, 0x181f ;  /* 0x00981f00000c7f89 */ /* 0x000e6600000e0000 */
[----:B0-----:R-:W-:-:S02]  /*e4d0*/  @!P2 IMAD.X R13, RZ, RZ, R2, P1 ;  /* 0x000000ffff0da224 */ /* 0x001fc400008e0602 */
[----:B------:R-:W0:Y:S01]  /*e4e0*/  SHFL.IDX PT, R2, R5, 0x4, 0x181f ;  /* 0x00981f0005027f89 */ /* 0x000e2200000e0000 */
[----:B-1----:R-:W-:Y:S02]  /*e4f0*/  @!P4 LEA R15, P1, R20, R12, 0x1 ;  /* 0x0000000c140fc211 */ /* 0x002fe400078208ff */
[----:B------:R-:W-:-:S04]  /*e500*/  @P6 LOP3.LUT R23, R23, 0x2000, RZ, 0xfc, !PT ;  /* 0x0000200017176812 */ /* 0x000fc800078efcff */
[----:B------:R-:W-:Y:S01]  /*e510*/  LOP3.LUT R23, R23, 0xffffefff, RZ, 0xc0, !PT ;  /* 0xffffefff17177812 */ /* 0x000fe200078ec0ff */
[----:B0-----:R-:W-:Y:S02]  /*e520*/  @!P4 IMAD.X R12, RZ, RZ, R2, P1 ;  /* 0x000000ffff0cc224 */ /* 0x001fe400008e0602 */
[----:B------:R-:W-:-:S05]  /*e530*/  @!P6 IMAD.MOV.U32 R2, RZ, RZ, R10 ;  /* 0x000000ffff02e224 */ /* 0x000fca00078e000a */
[----:B------:R0:W-:Y:S01]  /*e540*/  @!P6 LDGSTS.E.BYPASS.LTC128B.128 [R26+0x18400], desc[UR36][R2.64], !P0 ;  /* 0x18400000021aefae */ /* 0x0001e2000c101d64 */
[----:B------:R-:W-:Y:S01]  /*e550*/  @P5 LOP3.LUT R23, R23, 0x1000, RZ, 0xfc, !PT ;  /* 0x0000100017175812 */ /* 0x000fe200078efcff */
[----:B0-----:R-:W-:Y:S02]  /*e560*/  @!P5 IMAD.MOV.U32 R2, RZ, RZ, R7 ;  /* 0x000000ffff02d224 */ /* 0x001fe400078e0007 */
[----:B------:R-:W-:-:S05]  /*e570*/  @!P5 IMAD.MOV.U32 R3, RZ, RZ, R9 ;  /* 0x000000ffff03d224 */ /* 0x000fca00078e0009 */
[----:B------:R0:W-:Y:S01]  /*e580*/  @!P5 LDGSTS.E.BYPASS.LTC128B.128 [R26+0x18c00], desc[UR36][R2.64], !P0 ;  /* 0x18c00000021adfae */ /* 0x0001e2000c101d64 */
[----:B------:R-:W-:-:S03]  /*e590*/  LOP3.LUT R23, R23, 0xfffff7ff, RZ, 0xc0, !PT ;  /* 0xfffff7ff17177812 */ /* 0x000fc600078ec0ff */
[----:B------:R-:W1:Y:S01]  /*e5a0*/  SHFL.IDX PT, R9, R0, 0x5, 0x181f ;  /* 0x00b81f0000097f89 */ /* 0x000e6200000e0000 */
[----:B0-----:R-:W-:Y:S02]  /*e5b0*/  @!P3 IMAD.MOV.U32 R2, RZ, RZ, R11 ;  /* 0x000000ffff02b224 */ /* 0x001fe400078e000b */
[----:B------:R-:W-:-:S05]  /*e5c0*/  @!P3 IMAD.MOV.U32 R3, RZ, RZ, R8 ;  /* 0x000000ffff03b224 */ /* 0x000fca00078e0008 */
[----:B------:R0:W-:Y:S01]  /*e5d0*/  @!P3 LDGSTS.E.BYPASS.LTC128B.128 [R26+0x19400], desc[UR36][R2.64], !P0 ;  /* 0x19400000021abfae */ /* 0x0001e2000c101d64 */
[----:B------:R-:W-:-:S03]  /*e5e0*/  @P3 LOP3.LUT R23, R23, 0x800, RZ, 0xfc, !PT ;  /* 0x0000080017173812 */ /* 0x000fc600078efcff */
[----:B------:R-:W2:Y:S01]  /*e5f0*/  SHFL.IDX PT, R8, R5, 0x5, 0x181f ;  /* 0x00b81f0005087f89 */ /* 0x000ea200000e0000 */
[----:B0-----:R-:W-:-:S03]  /*e600*/  VIADD R2, R4, 0x50 ;  /* 0x0000005004027836 */ /* 0x001fc60000000000 */
[----:B------:R-:W0:Y:S01]  /*e610*/  SHFL.IDX PT, R7, R0, 0x6, 0x181f ;  /* 0x00d81f0000077f89 */ /* 0x000e2200000e0000 */
[----:B------:R-:W-:Y:S01]  /*e620*/  @!P2 IMAD.MOV.U32 R3, RZ, RZ, R13 ;  /* 0x000000ffff03a224 */ /* 0x000fe200078e000d */
[----:B------:R-:W-:Y:S01]  /*e630*/  ISETP.GE.AND P3, PT, R2, R6, PT ;  /* 0x000000060200720c */ /* 0x000fe20003f66270 */
[----:B------:R-:W-:Y:S01]  /*e640*/  @!P2 IMAD.MOV.U32 R2, RZ, RZ, R14 ;  /* 0x000000ffff02a224 */ /* 0x000fe200078e000e */
[----:B------:R-:W-:-:S04]  /*e650*/  LOP3.LUT R23, R23, 0xfffffdff, RZ, 0xc0, !PT ;  /* 0xfffffdff17177812 */ /* 0x000fc800078ec0ff */
[----:B------:R3:W-:Y:S01]  /*e660*/  @!P2 LDGSTS.E.BYPASS.LTC128B.128 [R26+0x19c00], desc[UR36][R2.64], !P0 ;  /* 0x19c00000021aafae */ /* 0x0007e2000c101d64 */
[----:B------:R-:W-:-:S03]  /*e670*/  @P2 LOP3.LUT R23, R23, 0x200, RZ, 0xfc, !PT ;  /* 0x0000020017172812 */ /* 0x000fc600078efcff */
[----:B---3--:R-:W3:Y:S01]  /*e680*/  SHFL.IDX PT, R2, R5, 0x6, 0x181f ;  /* 0x00d81f0005027f89 */ /* 0x008ee200000e0000 */
[----:B------:R-:W-:-:S05]  /*e690*/  VIADD R3, R4, 0x60 ;  /* 0x0000006004037836 */ /* 0x000fca0000000000 */
[----:B------:R-:W-:Y:S02]  /*e6a0*/  ISETP.GE.AND P2, PT, R3, R6, PT ;  /* 0x000000060300720c */ /* 0x000fe40003f46270 */
[----:B-1----:R-:W-:-:S05]  /*e6b0*/  @!P3 LEA R9, P1, R20, R9, 0x1 ;  /* 0x000000091409b211 */ /* 0x002fca00078208ff */
[----:B--2---:R-:W-:-:S06]  /*e6c0*/  @!P3 IMAD.X R8, RZ, RZ, R8, P1 ;  /* 0x000000ffff08b224 */ /* 0x004fcc00008e0608 */
[----:B0-----:R-:W-:Y:S01]  /*e6d0*/  @!P2 LEA R7, P1, R20, R7, 0x1 ;  /* 0x000000071407a211 */ /* 0x001fe200078208ff */
[----:B------:R-:W-:-:S04]  /*e6e0*/  @!P4 IMAD.MOV.U32 R3, RZ, RZ, R12 ;  /* 0x000000ffff03c224 */ /* 0x000fc800078e000c */
[----:B---3--:R-:W-:Y:S02]  /*e6f0*/  @!P2 IMAD.X R10, RZ, RZ, R2, P1 ;  /* 0x000000ffff0aa224 */ /* 0x008fe400008e0602 */
[----:B------:R-:W-:-:S05]  /*e700*/  @!P4 IMAD.MOV.U32 R2, RZ, RZ, R15 ;  /* 0x000000ffff02c224 */ /* 0x000fca00078e000f */
[----:B------:R0:W-:Y:S01]  /*e710*/  @!P4 LDGSTS.E.BYPASS.LTC128B.128 [R26+0x1a400], desc[UR36][R2.64], !P0 ;  /* 0x1a400000021acfae */ /* 0x0001e2000c101d64 */
[----:B------:R-:W-:Y:S01]  /*e720*/  LOP3.LUT R23, R23, 0xfffffeff, RZ, 0xc0, !PT ;  /* 0xfffffeff17177812 */ /* 0x000fe200078ec0ff */
[----:B0-----:R-:W-:Y:S02]  /*e730*/  @!P3 IMAD.MOV.U32 R2, RZ, RZ, R9 ;  /* 0x000000ffff02b224 */ /* 0x001fe400078e0009 */
[----:B------:R-:W-:-:S05]  /*e740*/  @!P3 IMAD.MOV.U32 R3, RZ, RZ, R8 ;  /* 0x000000ffff03b224 */ /* 0x000fca00078e0008 */
[----:B------:R0:W-:Y:S04]  /*e750*/  @!P3 LDGSTS.E.BYPASS.LTC128B.128 [R26+0x1ac00], desc[UR36][R2.64], !P0 ;  /* 0x1ac00000021abfae */ /* 0x0001e8000c101d64 */
[----:B------:R-:W1:Y:S01]  /*e760*/  SHFL.IDX PT, R5, R5, 0x7, 0x181f ;  /* 0x00f81f0005057f89 */ /* 0x000e6200000e0000 */
[----:B0-----:R-:W-:Y:S02]  /*e770*/  @!P2 IMAD.MOV.U32 R2, RZ, RZ, R7 ;  /* 0x000000ffff02a224 */ /* 0x001fe400078e0007 */
[----:B------:R-:W-:Y:S01]  /*e780*/  @!P2 IMAD.MOV.U32 R3, RZ, RZ, R10 ;  /* 0x000000ffff03a224 */ /* 0x000fe200078e000a */
[----:B------:R-:W0:Y:S04]  /*e790*/  SHFL.IDX PT, R0, R0, 0x7, 0x181f ;  /* 0x00f81f0000007f89 */ /* 0x000e2800000e0000 */
[----:B------:R2:W-:Y:S01]  /*e7a0*/  @!P2 LDGSTS.E.BYPASS.LTC128B.128 [R26+0x1b400], desc[UR36][R2.64], !P0 ;  /* 0x1b400000021aafae */ /* 0x0005e2000c101d64 */
[----:B------:R-:W-:-:S04]  /*e7b0*/  @P4 LOP3.LUT R23, R23, 0x100, RZ, 0xfc, !PT ;  /* 0x0000010017174812 */ /* 0x000fc800078efcff */
[----:B------:R-:W-:-:S04]  /*e7c0*/  LOP3.LUT R23, R23, 0xffffff7f, RZ, 0xc0, !PT ;  /* 0xffffff7f17177812 */ /* 0x000fc800078ec0ff */
[----:B------:R-:W-:-:S04]  /*e7d0*/  @P3 LOP3.LUT R23, R23, 0x80, RZ, 0xfc, !PT ;  /* 0x0000008017173812 */ /* 0x000fc800078efcff */
[----:B------:R-:W-:-:S04]  /*e7e0*/  LOP3.LUT R23, R23, 0xffffffbf, RZ, 0xc0, !PT ;  /* 0xffffffbf17177812 */ /* 0x000fc800078ec0ff */
[----:B-12---:R-:W-:-:S07]  /*e7f0*/  @P2 LOP3.LUT R23, R23, 0x40, RZ, 0xfc, !PT ;  /* 0x0000004017172812 */ /* 0x006fce00078efcff */
.L_x_10341:
[----:B------:R-:W-:Y:S01]  /*e800*/  VIADD R4, R4, 0x70 ;  /* 0x0000007004047836 */ /* 0x000fe20000000000 */
[----:B------:R-:W-:-:S04]  /*e810*/  LOP3.LUT R23, R23, 0xffffbfff, RZ, 0xc0, !PT ;  /* 0xffffbfff17177812 */ /* 0x000fc800078ec0ff */
[----:B------:R-:W-:-:S13]  /*e820*/  ISETP.GE.AND P2, PT, R4, R6, PT ;  /* 0x000000060400720c */ /* 0x000fda0003f46270 */
[----:B0-----:R-:W-:Y:S02]  /*e830*/  @!P2 LEA R2, P1, R20, R0, 0x1 ;  /* 0x000000001402a211 */ /* 0x001fe400078208ff */
[----:B------:R-:W-:-:S03]  /*e840*/  @P2 LOP3.LUT R23, R23, 0x4000, RZ, 0xfc, !PT ;  /* 0x0000400017172812 */ /* 0x000fc600078efcff */
[----:B------:R-:W-:-:S05]  /*e850*/  @!P2 IMAD.X R3, RZ, RZ, R5, P1 ;  /* 0x000000ffff03a224 */ /* 0x000fca00008e0605 */
[----:B------:R-:W-:Y:S01]  /*e860*/  @!PT LDS RZ, [RZ] ;  /* 0x00000000fffff984 */ /* 0x000fe20000000800 */
[----:B------:R-:W-:Y:S01]  /*e870*/  @!PT LDS RZ, [RZ] ;  /* 0x00000000fffff984 */ /* 0x000fe20000000800 */
[----:B------:R-:W-:Y:S01]  /*e880*/  @!PT LDS RZ, [RZ] ;  /* 0x00000000fffff984 */ /* 0x000fe20000000800 */
[----:B------:R0:W-:Y:S01]  /*e890*/  @!P2 LDGSTS.E.BYPASS.LTC128B.128 [R26+0x1bc00], desc[UR36][R2.64], !P0 ;  /* 0x1bc00000021aafae */ /* 0x0001e2000c101d64 */
[----:B------:R-:W-:Y:S01]  /*e8a0*/  PLOP3.LUT P0, PT, PT, PT, PT, 0x80, 0x0 ;  /* 0x000000000000781c */ /* 0x000fe20003f0f070 */
[----:B------:R-:W-:-:S12]  /*e8b0*/  NOP ;  /* 0x0000000000007918 */ /* 0x000fd80000000000 */
.L_x_10248:
        /* <DEDUP_REMOVED lines=28> */
.L_x_10250:
[----:B------:R-:W-:Y:S05]  /*ea80*/  BSYNC B6 ;  /* 0x0000000000067941 */ /* 0x000fea0003800000 */
.L_x_10249:
[----:B------:R-:W2:Y:S01]  /*ea90*/  LDL.LU R21, [R1] ;  /* 0x0000000001157983 */ /* 0x000ea20000300800 */
[----:B0-----:R-:W0:Y:S01]  /*eaa0*/  LDC R2, c[0x0][0x448] ;  /* 0x00011200ff027b82 */ /* 0x001e220000000800 */
[----:B------:R-:W-:Y:S02]  /*eab0*/  ULDC.64 UR4, c[0x0][0x398] ;  /* 0x0000e60000047ab9 */ /* 0x000fe40000000a00 */
[----:B------:R-:W3:Y:S01]  /*eac0*/  LDL.LU R20, [R1+0x8] ;  /* 0x0000080001147983 */ /* 0x000ee20000300800 */
[----:B0-----:R-:W-:-:S13]  /*ead0*/  ISETP.NE.AND P6, PT, R2, 0x1, PT ;  /* 0x000000010200780c */ /* 0x001fda0003fc5270 */
[----:B------:R-:W0:Y:S08]  /*eae0*/  @P6 LDC R3, c[0x0][0x44c] ;  /* 0x00011300ff036b82 */ /* 0x000e300000000800 */
[----:B------:R-:W1:Y:S01]  /*eaf0*/  @P6 LDC R2, c[0x0][0x450] ;  /* 0x00011400ff026b82 */ /* 0x000e620000000800 */
[----:B------:R-:W-:Y:S02]  /*eb00*/  IMAD.MOV.U32 R0, RZ, RZ, R17 ;  /* 0x000000ffff007224 */ /* 0x000fe400078e0011 */
[----:B0-----:R-:W-:-:S05]  /*eb10*/  @P6 IMAD.HI.U32 R3, R17, R3, RZ ;  /* 0x0000000311036227 */ /* 0x001fca00078e00ff */
[----:B-1----:R-:W-:Y:S01]  /*eb20*/  @P6 SHF.R.U32.HI R0, RZ, R2, R3 ;  /* 0x00000002ff006219 */ /* 0x002fe20000011603 */
[----:B------:R-:W-:Y:S01]  /*eb30*/  IMAD.WIDE.U32 R2, R35, UR4, RZ ;  /* 0x0000000423027c25 */ /* 0x000fe2000f8e00ff */
[----:B------:R-:W0:Y:S02]  /*eb40*/  S2R R8, SR_TID.X ;  /* 0x0000000000087919 */ /* 0x000e240000002100 */
[----:B------:R-:W-:Y:S01]  /*eb50*/  SHF.R.S32.HI R5, RZ, 0x1f, R0 ;  /* 0x0000001fff057819 */ /* 0x000fe20000011400 */
        /* <DEDUP_REMOVED lines=11> */
[----:B------:R-:W-:Y:S01]  /*ec10*/  IMAD.WIDE.U32 R2, R34, UR4, R2 ;  /* 0x0000000422027c25 */ /* 0x000fe2000f8e0002 */
        /* <DEDUP_REMOVED lines=16> */
[----:B------:R-:W-:Y:S01]  /*ed20*/  ULDC.64 UR4, c[0x0][0x390] ;  /* 0x0000e40000047ab9 */ /* 0x000fe20000000a00 */
[----:B------:R-:W-:Y:S02]  /*ed30*/  LOP3.LUT R20, R20, 0x38, RZ, 0xc0, !PT ;  /* 0x0000003814147812 */ /* 0x000fe400078ec0ff */
[----:B------:R-:W-:Y:S01]  /*ed40*/  IMAD.IADD R3, R3, 0x1, R0 ;  /* 0x0000000103037824 */ /* 0x000fe200078e0200 */
[----:B------:R-:W-:Y:S01]  /*ed50*/  LEA R0, P0, R2, UR4, 0x1 ;  /* 0x0000000402007c11 */ /* 0x000fe2000f8008ff */
[----:B------:R-:W-:Y:S01]  /*ed60*/  ULDC UR4, c[0x0][0x3b8] ;  /* 0x0000ee0000047ab9 */ /* 0x000fe20000000800 */
[C---:B------:R-:W-:Y:S02]  /*ed70*/  LOP3.LUT R9, R20.reuse, 0x40, RZ, 0xfc, !PT ;  /* 0x0000004014097812 */ /* 0x040fe400078efcff */
[C---:B------:R-:W-:Y:S02]  /*ed80*/  LOP3.LUT R7, R20.reuse, 0x80, RZ, 0xfc, !PT ;  /* 0x0000008014077812 */ /* 0x040fe400078efcff */
[----:B------:R-:W-:-:S02]  /*ed90*/  LOP3.LUT R6, R20, 0xc0, RZ, 0xfc, !PT ;  /* 0x000000c014067812 */ /* 0x000fc400078efcff */
[----:B------:R-:W-:Y:S01]  /*eda0*/  LEA.HI.X R4, R2, UR5, R3, 0x1, P0 ;  /* 0x0000000502047c11 */ /* 0x000fe200080f0c03 */
[----:B------:R-:W-:Y:S01]  /*edb0*/  UMOV UR5, 0xffffffff ;  /* 0xffffffff00057882 */ /* 0x000fe20000000000 */
[----:B------:R-:W-:Y:S02]  /*edc0*/  ISETP.GE.AND P4, PT, R8, UR4, PT ;  /* 0x0000000408007c0c */ /* 0x000fe4000bf86270 */
[----:B------:R-:W-:Y:S02]  /*edd0*/  ISETP.GE.AND P3, PT, R9, UR4, PT ;  /* 0x0000000409007c0c */ /* 0x000fe4000bf66270 */
[----:B------:R-:W-:Y:S02]  /*ede0*/  ISETP.GE.AND P2, PT, R7, UR4, PT ;  /* 0x0000000407007c0c */ /* 0x000fe4000bf46270 */
[----:B------:R-:W-:Y:S01]  /*edf0*/  ISETP.GE.AND P1, PT, R6, UR4, PT ;  /* 0x0000000406007c0c */ /* 0x000fe2000bf26270 */
[----:B------:R-:W-:-:S12]  /*ee00*/  BRA.DIV UR5, `(.L_x_10251) ;  /* 0x0000004605607947 */ /* 0x000fd8000b800000 */
[----:B------:R-:W0:Y:S01]  /*ee10*/  SHFL.IDX PT, R14, R0, RZ, 0x181f ;  /* 0x00181fff000e7589 */ /* 0x000e2200000e0000 */
[C---:B------:R-:W-:Y:S02]  /*ee20*/  LOP3.LUT P6, RZ, R23.reuse, 0x2000, RZ, 0xc0, !PT ;  /* 0x0000200017ff7812 */ /* 0x040fe400078cc0ff */
[----:B------:R-:W-:Y:S01]  /*ee30*/  LOP3.LUT P5, RZ, R23, 0x1000, RZ, 0xc0, !PT ;  /* 0x0000100017ff7812 */ /* 0x000fe200078ac0ff */
[----:B------:R-:W1:Y:S10]  /*ee40*/  SHFL.IDX PT, R2, R4, RZ, 0x181f ;  /* 0x00181fff04027589 */ /* 0x000e7400000e0000 */
[----:B0-----:R-:W-:-:S02]  /*ee50*/  @!P6 LEA R5, P0, R8, R14, 0x1 ;  /* 0x0000000e0805e211 */ /* 0x001fc400078008ff */
[----:B------:R-:W0:Y:S03]  /*ee60*/  SHFL.IDX PT, R14, R0, 0x1, 0x181f ;  /* 0x00381f00000e7f89 */ /* 0x000e2600000e0000 */
[----:B-1----:R-:W-:Y:S02]  /*ee70*/  @!P6 IMAD.X R3, RZ, RZ, R2, P0 ;  /* 0x000000ffff03e224 */ /* 0x002fe400000e0602 */
[----:B------:R-:W-:Y:S02]  /*ee80*/  @!P6 IMAD.MOV.U32 R2, RZ, RZ, R5 ;  /* 0x000000ffff02e224 */ /* 0x000fe400078e0005 */
[----:B------:R-:W1:Y:S04]  /*ee90*/  SHFL.IDX PT, R5, R4, 0x1, 0x181f ;  /* 0x00381f0004057f89 */ /* 0x000e6800000e0000 */
[----:B------:R-:W-:Y:S04]  /*eea0*/  @!P6 LDGSTS.E.BYPASS.LTC128B.128 [R26+0x22400], desc[UR36][R2.64], !P4 ;  /* 0x22400000021aefae */ /* 0x000fe8000e101d64 */
[----:B------:R-:W-:Y:S04]  /*eeb0*/  @!P6 LDGSTS.E.BYPASS.LTC128B.128 [R26+0x26400], desc[UR36][R2.64+0x80], !P3 ;  /* 0x26400080021aefae */ /* 0x000fe8000d901d64 */
[----:B------:R-:W-:Y:S04]  /*eec0*/  @!P6 LDGSTS.E.BYPASS.LTC128B.128 [R26+0x2a400], desc[UR36][R2.64+0x100], !P2 ;  /* 0x2a400100021aefae */ /* 0x000fe8000d101d64 */
[----:B------:R2:W-:Y:S01]  /*eed0*/  @!P6 LDGSTS.E.BYPASS.LTC128B.128 [R26+0x2e400], desc[UR36][R2.64+0x180], !P1 ;  /* 0x2e400180021aefae */ /* 0x0005e2000c901d64 */
[----:B0-----:R-:W-:-:S02]  /*eee0*/  @!P5 LEA R6, P0, R8, R14, 0x1 ;  /* 0x0000000e0806d211 */ /* 0x001fc400078008ff */
[C---:B------:R-:W-:Y:S01]  /*eef0*/  LOP3.LUT P6, RZ, R23.reuse, 0x80, RZ, 0xc0, !PT ;  /* 0x0000008017ff7812 */ /* 0x040fe200078cc0ff */
[----:B------:R-:W0:Y:S01]  /*ef00*/  SHFL.IDX PT, R14, R0, 0x2, 0x181f ;  /* 0x00581f00000e7f89 */ /* 0x000e2200000e0000 */
[----:B------:R-:W-:Y:S01]  /*ef10*/  LOP3.LUT R23, R23, 0xfff7ffff, RZ, 0xc0, !PT ;  /* 0xfff7ffff17177812 */ /* 0x000fe200078ec0ff */
[----:B-1----:R-:W-:Y:S02]  /*ef20*/  @!P5 IMAD.X R7, RZ, RZ, R5, P0 ;  /* 0x000000ffff07d224 */ /* 0x002fe400000e0605 */
[----:B------:R-:W1:Y:S01]  /*ef30*/  SHFL.IDX PT, R5, R4, 0x2, 0x181f ;  /* 0x00581f0004057f89 */ /* 0x000e6200000e0000 */
[----:B--2---:R-:W-:Y:S02]  /*ef40*/  @!P5 IMAD.MOV.U32 R2, RZ, RZ, R6 ;  /* 0x000000ffff02d224 */ /* 0x004fe400078e0006 */
[----:B------:R-:W-:-:S05]  /*ef50*/  @!P5 IMAD.MOV.U32 R3, RZ, RZ, R7 ;  /* 0x000000ffff03d224 */ /* 0x000fca00078e0007 */
[----:B------:R-:W-:Y:S01]  /*ef60*/  @P6 LOP3.LUT R23, R23, 0x80000, RZ, 0xfc, !PT ;  /* 0x0008000017176812 */ /* 0x000fe200078efcff */
[----:B------:R-:W-:Y:S03]  /*ef70*/  @!P5 LDGSTS.E.BYPASS.LTC128B.128 [R26+0x22c00], desc[UR36][R2.64], !P4 ;  /* 0x22c00000021adfae */ /* 0x000fe6000e101d64 */
[C---:B------:R-:W-:Y:S01]  /*ef80*/  LOP3.LUT P6, RZ, R23.reuse, 0x200, RZ, 0xc0, !PT ;  /* 0x0000020017ff7812 */ /* 0x040fe200078cc0ff */
[----:B------:R-:W-:Y:S04]  /*ef90*/  @!P5 LDGSTS.E.BYPASS.LTC128B.128 [R26+0x26c00], desc[UR36][R2.64+0x80], !P3 ;  /* 0x26c00080021adfae */ /* 0x000fe8000d901d64 */
[----:B------:R-:W-:Y:S04]  /*efa0*/  @!P5 LDGSTS.E.BYPASS.LTC128B.128 [R26+0x2ac00], desc[UR36][R2.64+0x100], !P2 ;  /* 0x2ac00100021adfae */ /* 0x000fe8000d101d64 */
[----:B------:R2:W-:Y:S01]  /*efb0*/  @!P5 LDGSTS.E.BYPASS.LTC128B.128 [R26+0x2ec00], desc[UR36][R2.64+0x180], !P1 ;  /* 0x2ec00180021adfae */ /* 0x0005e2000c901d64 */
[----:B------:R-:W-:-:S02]  /*efc0*/  LOP3.LUT P5, RZ, R23, 0x40, RZ, 0xc0, !PT ;  /* 0x0000004017ff7812 */ /* 0x000fc400078ac0ff */
[----:B------:R-:W-:-:S11]  /*efd0*/  LOP3.LUT R23, R23, 0xfffbffff, RZ, 0xc0, !PT ;  /* 0xfffbffff17177812 */ /* 0x000fd600078ec0ff */
[----:B------:R-:W-:-:S04]  /*efe0*/  @P5 LOP3.LUT R23, R23, 0x40000, RZ, 0xfc, !PT ;  /* 0x0004000017175812 */ /* 0x000fc800078efcff */
[C---:B------:R-:W-:Y:S02]  /*eff0*/  LOP3.LUT P5, RZ, R23.reuse, 0x100, RZ, 0xc0, !PT ;  /* 0x0000010017ff7812 */ /* 0x040fe400078ac0ff */
[----:B------:R-:W-:-:S11]  /*f000*/  LOP3.LUT R23, R23, 0xffefffff, RZ, 0xc0, !PT ;  /* 0xffefffff17177812 */ /* 0x000fd600078ec0ff */
[----:B------:R-:W-:-:S04]  /*f010*/  @P5 LOP3.LUT R23, R23, 0x100000, RZ, 0xfc, !PT ;  /* 0x0010000017175812 */ /* 0x000fc800078efcff */
[----:B------:R-:W-:-:S13]  /*f020*/  LOP3.LUT P5, RZ, R23, 0x800, RZ, 0xc0, !PT ;  /* 0x0000080017ff7812 */ /* 0x000fda00078ac0ff */
[----:B0-----:R-:W-:Y:S02]  /*f030*/  @!P5 LEA R6, P0, R8, R14, 0x1 ;  /* 0x0000000e0806d211 */ /* 0x001fe400078008ff */
[----:B------:R-:W0:Y:S03]  /*f040*/  SHFL.IDX PT, R14, R0, 0x3, 0x181f ;  /* 0x00781f00000e7f89 */ /* 0x000e2600000e0000 */
[----:B-1----:R-:W-:Y:S02]  /*f050*/  @!P5 IMAD.X R7, RZ, RZ, R5, P0 ;  /* 0x000000ffff07d224 */ /* 0x002fe400000e0605 */
[----:B------:R-:W1:Y:S01]  /*f060*/  SHFL.IDX PT, R5, R4, 0x3, 0x181f ;  /* 0x00781f0004057f89 */ /* 0x000e6200000e0000 */
[----:B--2---:R-:W-:Y:S02]  /*f070*/  @!P5 IMAD.MOV.U32 R2, RZ, RZ, R6 ;  /* 0x000000ffff02d224 */ /* 0x004fe400078e0006 */
[----:B------:R-:W-:-:S05]  /*f080*/  @!P5 IMAD.MOV.U32 R3, RZ, RZ, R7 ;  /* 0x000000ffff03d224 */ /* 0x000fca00078e0007 */
[----:B------:R-:W-:Y:S04]  /*f090*/  @!P5 LDGSTS.E.BYPASS.LTC128B.128 [R26+0x23400], desc[UR36][R2.64], !P4 ;  /* 0x23400000021adfae */ /* 0x000fe8000e101d64 */
[----:B------:R-:W-:Y:S04]  /*f0a0*/  @!P5 LDGSTS.E.BYPASS.LTC128B.128 [R26+0x27400], desc[UR36][R2.64+0x80], !P3 ;  /* 0x27400080021adfae */ /* 0x000fe8000d901d64 */
[----:B------:R-:W-:Y:S01]  /*f0b0*/  @!P5 LDGSTS.E.BYPASS.LTC128B.128 [R26+0x2b400], desc[UR36][R2.64+0x100], !P2 ;  /* 0x2b400100021adfae */ /* 0x000fe2000d101d64 */
[----:B0-----:R-:W-:-:S03]  /*f0c0*/  @!P6 LEA R6, P0, R8, R14, 0x1 ;  /* 0x0000000e0806e211 */ /* 0x001fc600078008ff */
[----:B------:R0:W-:Y:S01]  /*f0d0*/  @!P5 LDGSTS.E.BYPASS.LTC128B.128 [R26+0x2f400], desc[UR36][R2.64+0x180], !P1 ;  /* 0x2f400180021adfae */ /* 0x0001e2000c901d64 */
[----:B------:R-:W-:-:S03]  /*f0e0*/  LOP3.LUT P5, RZ, R23, 0x100000, RZ, 0xc0, !PT ;  /* 0x0010000017ff7812 */ /* 0x000fc600078ac0ff */
[----:B------:R-:W2:Y:S01]  /*f0f0*/  SHFL.IDX PT, R14, R0, 0x4, 0x181f ;  /* 0x00981f00000e7f89 */ /* 0x000ea200000e0000 */
[----:B-1----:R-:W-:-:S03]  /*f100*/  @!P6 IMAD.X R7, RZ, RZ, R5, P0 ;  /* 0x000000ffff07e224 */ /* 0x002fc600000e0605 */
[----:B------:R-:W1:Y:S01]  /*f110*/  SHFL.IDX PT, R5, R4, 0x4, 0x181f ;  /* 0x00981f0004057f89 */ /* 0x000e6200000e0000 */
[----:B0-----:R-:W-:Y:S02]  /*f120*/  @!P6 IMAD.MOV.U32 R2, RZ, RZ, R6 ;  /* 0x000000ffff02e224 */ /* 0x001fe400078e0006 */
[----:B------:R-:W-:-:S05]  /*f130*/  @!P6 IMAD.MOV.U32 R3, RZ, RZ, R7 ;  /* 0x000000ffff03e224 */ /* 0x000fca00078e0007 */
[----:B------:R-:W-:Y:S04]  /*f140*/  @!P6 LDGSTS.E.BYPASS.LTC128B.128 [R26+0x23c00], desc[UR36][R2.64], !P4 ;  /* 0x23c00000021aefae */ /* 0x000fe8000e101d64 */
[----:B------:R-:W-:Y:S04]  /*f150*/  @!P6 LDGSTS.E.BYPASS.LTC128B.128 [R26+0x27c00], desc[UR36][R2.64+0x80], !P3 ;  /* 0x27c00080021aefae */ /* 0x000fe8000d901d64 */
[----:B------:R-:W-:Y:S01]  /*f160*/  @!P6 LDGSTS.E.BYPASS.LTC128B.128 [R26+0x2bc00], desc[UR36][R2.64+0x100], !P2 ;  /* 0x2bc00100021aefae */ /* 0x000fe2000d101d64 */
[----:B--2---:R-:W-:-:S03]  /*f170*/  @!P5 LEA R6, P0, R8, R14, 0x1 ;  /* 0x0000000e0806d211 */ /* 0x004fc600078008ff */
[----:B------:R-:W0:Y:S02]  /*f180*/  SHFL.IDX PT, R14, R0, 0x5, 0x181f ;  /* 0x00b81f00000e7f89 */ /* 0x000e2400000e0000 */
[----:B-1----:R-:W-:Y:S02]  /*f190*/  @!P5 IMAD.X R7, RZ, RZ, R5, P0 ;  /* 0x000000ffff07d224 */ /* 0x002fe400000e0605 */
[----:B------:R-:W1:Y:S04]  /*f1a0*/  SHFL.IDX PT, R5, R4, 0x5, 0x181f ;  /* 0x00b81f0004057f89 */ /* 0x000e6800000e0000 */
[----:B------:R2:W-:Y:S01]  /*f1b0*/  @!P6 LDGSTS.E.BYPASS.LTC128B.128 [R26+0x2fc00], desc[UR36][R2.64+0x180], !P1 ;  /* 0x2fc00180021aefae */ /* 0x0005e2000c901d64 */
[----:B------:R-:W-:Y:S01]  /*f1c0*/  LOP3.LUT P6, RZ, R23, 0x80000, RZ, 0xc0, !PT ;  /* 0x0008000017ff7812 */ /* 0x000fe200078cc0ff */
[----:B--2---:R-:W-:-:S02]  /*f1d0*/  @!P5 IMAD.MOV.U32 R2, RZ, RZ, R6 ;  /* 0x000000ffff02d224 */ /* 0x004fc400078e0006 */
[----:B------:R-:W-:-:S10]  /*f1e0*/  @!P5 IMAD.MOV.U32 R3, RZ, RZ, R7 ;  /* 0x000000ffff03d224 */ /* 0x000fd400078e0007 */
[----:B0-----:R-:W-:Y:S02]  /*f1f0*/  @!P6 LEA R6, P0, R8, R14, 0x1 ;  /* 0x0000000e0806e211 */ /* 0x001fe400078008ff */
[----:B------:R-:W0:Y:S03]  /*f200*/  SHFL.IDX PT, R14, R0, 0x6, 0x181f ;  /* 0x00d81f00000e7f89 */ /* 0x000e2600000e0000 */
[----:B-1----:R-:W-:Y:S01]  /*f210*/  @!P6 IMAD.X R7, RZ, RZ, R5, P0 ;  /* 0x000000ffff07e224 */ /* 0x002fe200000e0605 */
[----:B------:R-:W-:Y:S04]  /*f220*/  @!P5 LDGSTS.E.BYPASS.LTC128B.128 [R26+0x24400], desc[UR36][R2.64], !P4 ;  /* 0x24400000021adfae */ /* 0x000fe8000e101d64 */
[----:B------:R-:W1:Y:S04]  /*f230*/  SHFL.IDX PT, R5, R4, 0x6, 0x181f ;  /* 0x00d81f0004057f89 */ /* 0x000e6800000e0000 */
[----:B------:R-:W-:Y:S04]  /*f240*/  @!P5 LDGSTS.E.BYPASS.LTC128B.128 [R26+0x28400], desc[UR36][R2.64+0x80], !P3 ;  /* 0x28400080021adfae */ /* 0x000fe8000d901d64 */
[----:B------:R-:W-:Y:S04]  /*f250*/  @!P5 LDGSTS.E.BYPASS.LTC128B.128 [R26+0x2c400], desc[UR36][R2.64+0x100], !P2 ;  /* 0x2c400100021adfae */ /* 0x000fe8000d101d64 */
[----:B------:R2:W-:Y:S01]  /*f260*/  @!P5 LDGSTS.E.BYPASS.LTC128B.128 [R26+0x30400], desc[UR36][R2.64+0x180], !P1 ;  /* 0x30400180021adfae */ /* 0x0005e2000c901d64 */
[----:B------:R-:W-:Y:S01]  /*f270*/  LOP3.LUT P5, RZ, R23, 0x40000, RZ, 0xc0, !PT ;  /* 0x0004000017ff7812 */ /* 0x000fe200078ac0ff */
[----:B--2---:R-:W-:-:S02]  /*f280*/  @!P6 IMAD.MOV.U32 R2, RZ, RZ, R6 ;  /* 0x000000ffff02e224 */ /* 0x004fc400078e0006 */
[----:B------:R-:W-:-:S10]  /*f290*/  @!P6 IMAD.MOV.U32 R3, RZ, RZ, R7 ;  /* 0x000000ffff03e224 */ /* 0x000fd400078e0007 */
[----:B0-----:R-:W-:Y:S02]  /*f2a0*/  @!P5 LEA R6, P0, R8, R14, 0x1 ;  /* 0x0000000e0806d211 */ /* 0x001fe400078008ff */
[----:B------:R0:W2:Y:S03]  /*f2b0*/  SHFL.IDX PT, R14, R0, 0x7, 0x181f ;  /* 0x00f81f00000e7f89 */ /* 0x0000a600000e0000 */
[----:B-1----:R-:W-:Y:S01]  /*f2c0*/  @!P5 IMAD.X R7, RZ, RZ, R5, P0 ;  /* 0x000000ffff07d224 */ /* 0x002fe200000e0605 */
[----:B------:R-:W-:Y:S04]  /*f2d0*/  @!P6 LDGSTS.E.BYPASS.LTC128B.128 [R26+0x24c00], desc[UR36][R2.64], !P4 ;  /* 0x24c00000021aefae */ /* 0x000fe8000e101d64 */
[----:B------:R-:W-:Y:S04]  /*f2e0*/  @!P6 LDGSTS.E.BYPASS.LTC128B.128 [R26+0x28c00], desc[UR36][R2.64+0x80], !P3 ;  /* 0x28c00080021aefae */ /* 0x000fe8000d901d64 */
[----:B------:R-:W-:Y:S04]  /*f2f0*/  @!P6 LDGSTS.E.BYPASS.LTC128B.128 [R26+0x2cc00], desc[UR36][R2.64+0x100], !P2 ;  /* 0x2cc00100021aefae */ /* 0x000fe8000d101d64 */
[----:B------:R1:W-:Y:S04]  /*f300*/  @!P6 LDGSTS.E.BYPASS.LTC128B.128 [R26+0x30c00], desc[UR36][R2.64+0x180], !P1 ;  /* 0x30c00180021aefae */ /* 0x0003e8000c901d64 */
[----:B------:R0:W3:Y:S01]  /*f310*/  SHFL.IDX PT, R5, R4, 0x7, 0x181f ;  /* 0x00f81f0004057f89 */ /* 0x0000e200000e0000 */
[----:B-1----:R-:W-:-:S02]  /*f320*/  @!P5 IMAD.MOV.U32 R2, RZ, RZ, R6 ;  /* 0x000000ffff02d224 */ /* 0x002fc400078e0006 */
[----:B------:R-:W-:-:S05]  /*f330*/  @!P5 IMAD.MOV.U32 R3, RZ, RZ, R7 ;  /* 0x000000ffff03d224 */ /* 0x000fca00078e0007 */
[----:B------:R0:W-:Y:S04]  /*f340*/  @!P5 LDGSTS.E.BYPASS.LTC128B.128 [R26+0x25400], desc[UR36][R2.64], !P4 ;  /* 0x25400000021adfae */ /* 0x0001e8000e101d64 */
[----:B------:R0:W-:Y:S04]  /*f350*/  @!P5 LDGSTS.E.BYPASS.LTC128B.128 [R26+0x29400], desc[UR36][R2.64+0x80], !P3 ;  /* 0x29400080021adfae */ /* 0x0001e8000d901d64 */
[----:B------:R0:W-:Y:S04]  /*f360*/  @!P5 LDGSTS.E.BYPASS.LTC128B.128 [R26+0x2d400], desc[UR36][R2.64+0x100], !P2 ;  /* 0x2d400100021adfae */ /* 0x0001e8000d101d64 */
[----:B--23--:R0:W-:Y:S02]  /*f370*/  @!P5 LDGSTS.E.BYPASS.LTC128B.128 [R26+0x31400], desc[UR36][R2.64+0x180], !P1 ;  /* 0x31400180021adfae */ /* 0x00c1e4000c901d64 */
.L_x_10359:
[----:B------:R-:W-:Y:S01]  /*f380*/  LOP3.LUT P0, RZ, R23, 0x4000, RZ, 0xc0, !PT ;  /* 0x0000400017ff7812 */ /* 0x000fe2000780c0ff */
[----:B------:R-:W-:-:S12]  /*f390*/  BSSY B0, `(.L_x_10252) ;  /* 0x000000b000007945 */ /* 0x000fd80003800000 */
        /* <DEDUP_REMOVED lines=8> */
[----:B------:R1:W-:Y:S04]  /*f420*/  LDGSTS.E.BYPASS.LTC128B.128 [R26+0x2dc00], desc[UR36][R2.64+0x100], !P2 ;  /* 0x2dc00100021a7fae */ /* 0x0003e8000d101d64 */
[----:B------:R1:W-:Y:S02]  /*f430*/  LDGSTS.E.BYPASS.LTC128B.128 [R26+0x31c00], desc[UR36][R2.64+0x180], !P1 ;  /* 0x31c00180021a7fae */ /* 0x0003e4000c901d64 */
.L_x_10253:
[----:B------:R-:W-:Y:S05]  /*f440*/  BSYNC B0 ;  /* 0x0000000000007941 */ /* 0x000fea0003800000 */
.L_x_10252:
[----:B------:R-:W-:Y:S01]  /*f450*/  NOP ;  /* 0x0000000000007918 */ /* 0x000fe20000000000 */
[----:B------:R-:W-:-:S13]  /*f460*/  PLOP3.LUT P0, PT, PT, PT, PT, 0x80, 0x0 ;  /* 0x000000000000781c */ /* 0x000fda0003f0f070 */
.L_x_10254:
        /* <DEDUP_REMOVED lines=18> */
.L_x_10360:
[----:B------:R-:W-:Y:S05]  /*f590*/  BSYNC B0 ;  /* 0x0000000000007941 */ /* 0x000fea0003800000 */
.L_x_10255:
[----:B------:R-:W-:-:S13]  /*f5a0*/  LOP3.LUT P0, RZ, R23, 0x400, RZ, 0xc0, !PT ;  /* 0x0000040017ff7812 */ /* 0x000fda000780c0ff */
[----:B------:R-:W-:Y:S05]  /*f5b0*/  @!P0 BRA `(.L_x_10257) ;  /* 0x0000000000048947 */ /* 0x000fea0003800000 */
[----:B------:R-:W-:Y:S01]  /*f5c0*/  BPT.TRAP 0x1 ;  /* 0x000000040000795c */ /* 0x000fe20000300000 */
.L_x_10257:
[----:B------:R-:W-:Y:S01]  /*f5d0*/  SHF.L.U32 R0, R27, 0x1f, RZ ;  /* 0x0000001f1b007819 */ /* 0x000fe200000006ff */
[----:B------:R-:W-:Y:S03]  /*f5e0*/  BSSY B0, `(.L_x_10258) ;  /* 0x0000003000007945 */ /* 0x000fe60003800000 */
[----:B------:R-:W1:Y:S02]  /*f5f0*/  SYNCS.PHASECHK.TRANS64.TRYWAIT P0, [R25+URZ+0x32460], R0 ;  /* 0x03246000190075a7 */ /* 0x000e64000800017f */
[----:B-1----:R-:W-:Y:S05]  /*f600*/  @!P0 BRA `(.L_x_10259) ;  /* 0x0000004800208947 */ /* 0x002fea0003800000 */
.L_x_10361:
[----:B------:R-:W-:Y:S05]  /*f610*/  BSYNC B0 ;  /* 0x0000000000007941 */ /* 0x000fea0003800000 */
.L_x_10258:
[----:B------:R-:W1:Y:S01]  /*f620*/  LDL.LU R2, [R1+0x10] ;  /* 0x0000100001027983 */ /* 0x000e620000300800 */
[----:B------:R-:W-:Y:S01]  /*f630*/  ULDC.64 UR4, c[0x0][0x328] ;  /* 0x0000ca0000047ab9 */ /* 0x000fe20000000a00 */
[----:B------:R-:W-:Y:S02]  /*f640*/  ULDC.64 UR6, c[0x0][0x318] ;  /* 0x0000c60000067ab9 */ /* 0x000fe40000000a00 */
[----:B------:R-:W2:Y:S04]  /*f650*/  LDL.LU R6, [R1+0x14] ;  /* 0x0000140001067983 */ /* 0x000ea80000300800 */
[----:B------:R-:W3:Y:S01]  /*f660*/  LDL.LU R4, [R1+0x28] ;  /* 0x0000280001047983 */ /* 0x000ee20000300800 */
[C---:B------:R-:W-:Y:S02]  /*f670*/  LOP3.LUT P3, RZ, R23.reuse, 0x10, RZ, 0xc0, !PT ;  /* 0x0000001017ff7812 */ /* 0x040fe4000786c0ff */
[----:B------:R-:W-:-:S02]  /*f680*/  LOP3.LUT P2, RZ, R23, 0x8, RZ, 0xc0, !PT ;  /* 0x0000000817ff7812 */ /* 0x000fc4000784c0ff */
[C---:B------:R-:W-:Y:S02]  /*f690*/  LOP3.LUT P1, RZ, R23.reuse, 0x4, RZ, 0xc0, !PT ;  /* 0x0000000417ff7812 */ /* 0x040fe4000782c0ff */
[----:B------:R-:W-:Y:S02]  /*f6a0*/  LOP3.LUT P4, RZ, R23, 0x1, RZ, 0xc0, !PT ;  /* 0x0000000117ff7812 */ /* 0x000fe4000788c0ff */
[----:B------:R-:W-:Y:S01]  /*f6b0*/  SEL R7, RZ, 0x8, P1 ;  /* 0x00000008ff077807 */ /* 0x000fe20000800000 */
[----:B-1----:R-:W-:Y:S02]  /*f6c0*/  IMAD R0, R2, UR4, RZ ;  /* 0x0000000402007c24 */ /* 0x002fe4000f8e02ff */
[----:B0-----:R-:W-:-:S04]  /*f6d0*/  IMAD.WIDE.U32 R2, R37, UR4, RZ ;  /* 0x0000000425027c25 */ /* 0x001fc8000f8e00ff */
[----:B------:R-:W-:Y:S01]  /*f6e0*/  IMAD R5, R37, UR5, R0 ;  /* 0x0000000525057c24 */ /* 0x000fe2000f8e0200 */
[----:B------:R-:W-:Y:S01]  /*f6f0*/  ULDC.64 UR4, c[0x0][0x338] ;  /* 0x0000ce0000047ab9 */ /* 0x000fe20000000a00 */
[----:B------:R-:W-:Y:S02]  /*f700*/  SEL R0, RZ, 0x2, P3 ;  /* 0x00000002ff007807 */ /* 0x000fe40001800000 */
        /* <DEDUP_REMOVED lines=10> */
[----:B------:R-:W-:Y:S02]  /*f7b0*/  LEA.HI.X R6, R2, UR7, R3, 0x1, P0 ;  /* 0x0000000702067c11 */ /* 0x000fe400080f0c03 */
[----:B------:R-:W-:-:S04]  /*f7c0*/  SEL R3, RZ, 0x4, P2 ;  /* 0x00000004ff037807 */ /* 0x000fc80001000000 */
[----:B---3--:R-:W-:Y:S01]  /*f7d0*/  IADD3 R0, R3, R0, R4 ;  /* 0x0000000003007210 */ /* 0x008fe20007ffe004 */
[----:B------:R-:W-:-:S04]  /*f7e0*/  IMAD R4, R24, 0x6000, R29 ;  /* 0x0000600018047824 */ /* 0x000fc800078e021d */
[----:B------:R-:W-:Y:S01]  /*f7f0*/  IMAD.IADD R7, R0, 0x1, R7 ;  /* 0x0000000100077824 */ /* 0x000fe200078e0207 */
[----:B------:R-:W-:Y:S06]  /*f800*/  BRA.DIV UR4, `(.L_x_10260) ;  /* 0x0000004604b47947 */ /* 0x000fec000b800000 */
[----:B------:R-:W0:Y:S01]  /*f810*/  S2R R2, SR_TID.X ;  /* 0x0000000000027919 */ /* 0x000e220000002100 */
[----:B------:R-:W-:Y:S01]  /*f820*/  IMAD R4, R4, 0x2, R22 ;  /* 0x0000000204047824 */ /* 0x000fe200078e0216 */
[C---:B------:R-:W-:Y:S01]  /*f830*/  LOP3.LUT P2, RZ, R7.reuse, 0x2, RZ, 0xc0, !PT ;  /* 0x0000000207ff7812 */ /* 0x040fe2000784c0ff */
[----:B------:R-:W1:Y:S01]  /*f840*/  SHFL.IDX PT, R14, R5, RZ, 0x181f ;  /* 0x00181fff050e7589 */ /* 0x000e6200000e0000 */
[----:B------:R-:W-:-:S03]  /*f850*/  LOP3.LUT P1, RZ, R7, 0x4, RZ, 0xc0, !PT ;  /* 0x0000000407ff7812 */ /* 0x000fc6000782c0ff */
        /* <DEDUP_REMOVED lines=65> */
.L_x_10375:
[----:B0-2---:R-:W-:Y:S02]  /*fc70*/  IADD3 R2, P3, R14, R0, RZ ;  /* 0x000000000e027210 */ /* 0x005fe40007f7e0ff */
        /* <DEDUP_REMOVED lines=14> */
.L_x_10261:
        /* <DEDUP_REMOVED lines=10> */
.L_x_10262:
[----:B0-----:R-:W2:Y:S01]  /*fe00*/  LDL.LU R2, [R1+0xc] ;  /* 0x00000c0001027983 */ /* 0x001ea20000300800 */
[----:B------:R0:W-:Y:S01]  /*fe10*/  SYNCS.ARRIVE.TRANS64.A1T0 RZ, [R25+URZ+0x32450], RZ ;  /* 0x032450ff19ff79a7 */ /* 0x0001e2000810003f */
[----:B------:R-:W-:Y:S01]  /*fe20*/  BSSY B0, `(.L_x_10263) ;  /* 0x00000d9000007945 */ /* 0x000fe20003800000 */
[----:B--2---:R-:W-:-:S05]  /*fe30*/  VIADD R21, R2, 0xfffffffe ;  /* 0xfffffffe02157836 */ /* 0x004fca0000000000 */
[----:B------:R-:W-:-:S13]  /*fe40*/  ISETP.GE.AND P0, PT, R21, R30, PT ;  /* 0x0000001e1500720c */ /* 0x000fda0003f06270 */
[----:B0-----:R-:W-:Y:S05]  /*fe50*/  @!P0 BRA `(.L_x_10264) ;  /* 0x0000000c00548947 */ /* 0x001fea0003800000 */
.L_x_10277:
[----:B0-----:R-:W0:Y:S01]  /*fe60*/  S2R R2, SR_TID.X ;  /* 0x0000000000027919 */ /* 0x001e220000002100 */
[----:B-1----:R-:W1:Y:S01]  /*fe70*/  LDC R3, c[0x0][0x430] ;  /* 0x00010c00ff037b82 */ /* 0x002e620000000800 */
[----:B------:R-:W-:Y:S01]  /*fe80*/  IMAD R8, R21, 0x60, R32 ;  /* 0x0000006015087824 */ /* 0x000fe200078e0220 */
[----:B------:R-:W-:Y:S01]  /*fe90*/  LOP3.LUT P1, RZ, R23, 0x400, RZ, 0xc0, !PT ;  /* 0x0000040017ff7812 */ /* 0x000fe2000782c0ff */
[----:B------:R-:W-:Y:S01]  /*fea0*/  VIADD R24, R24, 0x1 ;  /* 0x0000000118187836 */ /* 0x000fe20000000000 */
[----:B-1----:R-:W-:Y:S02]  /*feb0*/  ISETP.NE.AND P0, PT, R3, 0x1, PT ;  /* 0x000000010300780c */ /* 0x002fe40003f05270 */
[----:B0-----:R-:W-:-:S04]  /*fec0*/  LOP3.LUT R2, R2, 0x7f, RZ, 0xc0, !PT ;  /* 0x0000007f02027812 */ /* 0x001fc800078ec0ff */
[----:B------:R-:W-:Y:S02]  /*fed0*/  SHF.R.U32.HI R4, RZ, 0x3, R2 ;  /* 0x00000003ff047819 */ /* 0x000fe40000011602 */
[----:B------:R-:W0:Y:S05]  /*fee0*/  S2R R2, SR_TID.X ;  /* 0x0000000000027919 */ /* 0x000e2a0000002100 */
[----:B------:R-:W1:Y:S08]  /*fef0*/  @P0 LDC R3, c[0x0][0x434] ;  /* 0x00010d00ff030b82 */ /* 0x000e700000000800 */
[----:B--2---:R-:W2:Y:S01]  /*ff00*/  @P0 LDC R7, c[0x0][0x438] ;  /* 0x00010e00ff070b82 */ /* 0x004ea20000000800 */
        /* <DEDUP_REMOVED lines=15> */
[----:B-1----:R-:W-:Y:S01]  /*10000*/  @!P2 LEA R6, P0, R2, R6, 0x2 ;  /* 0x000000060206a211 */ /* 0x002fe200078010ff */
[----:B------:R-:W-:-:S03]  /*10010*/  IMAD.MOV.U32 R4, RZ, RZ, RZ ;  /* 0x000000ffff047224 */ /* 0x000fc600078e00ff */
[----:B------:R-:W-:Y:S01]  /*10020*/  @!P2 LEA.HI.X R7, R2, R7, R3, 0x2, P0 ;  /* 0x000000070207a211 */ /* 0x000fe200000f1403 */
[----:B------:R-:W-:Y:S01]  /*10030*/  IMAD.MOV R5, RZ, RZ, -R9 ;  /* 0x000000ffff057224 */ /* 0x000fe200078e0a09 */
[C---:B------:R-:W-:Y:S01]  /*10040*/  ISETP.NE.AND P0, PT, R24.reuse, 0x2, PT ;  /* 0x000000021800780c */ /* 0x040fe20003f05270 */
[----:B------:R-:W-:Y:S05]  /*10050*/  YIELD ;  /* 0x0000000000007946 */ /* 0x000fea0003800000 */
[----:B------:R-:W-:Y:S01]  /*10060*/  ULDC UR4, c[0x0][0x430] ;  /* 0x00010c0000047ab9 */ /* 0x000fe20000000800 */
[----:B------:R-:W-:Y:S01]  /*10070*/  IMAD.MOV.U32 R3, RZ, RZ, R21 ;  /* 0x000000ffff037224 */ /* 0x000fe200078e0015 */
[----:B------:R-:W-:Y:S01]  /*10080*/  SEL R2, RZ, 0x1, P0 ;  /* 0x00000001ff027807 */ /* 0x000fe20000000000 */
[----:B------:R-:W-:Y:S01]  /*10090*/  IMAD R5, R5, UR4, R8 ;  /* 0x0000000405057c24 */ /* 0x000fe2000f8e0208 */
[----:B------:R0:W5:Y:S01]  /*100a0*/  @!P2 LDG.E R4, desc[UR36][R6.64] ;  /* 0x000000240604a981 */ /* 0x000162000c1e1900 */
[----:B------:R-:W-:Y:S01]  /*100b0*/  SEL R24, R24, RZ, P0 ;  /* 0x000000ff18187207 */ /* 0x000fe20000000000 */
[----:B------:R-:W-:Y:S01]  /*100c0*/  VIADD R21, R21, 0xffffffff ;  /* 0xffffffff15157836 */ /* 0x000fe20000000000 */
[----:B------:R-:W-:-:S02]  /*100d0*/  LOP3.LUT R27, R27, R2, RZ, 0x3c, !PT ;  /* 0x000000021b1b7212 */ /* 0x000fc400078e3cff */
[----:B------:R-:W-:Y:S01]  /*100e0*/  ISETP.GT.AND P2, PT, R3, R30, PT ;  /* 0x0000001e0300720c */ /* 0x000fe20003f44270 */
[----:B------:R-:W-:-:S12]  /*100f0*/  @!P1 BRA `(.L_x_10265) ;  /* 0x0000000000049947 */ /* 0x000fd80003800000 */
[----:B------:R-:W-:Y:S01]  /*10100*/  BPT.TRAP 0x1 ;  /* 0x000000040000795c */ /* 0x000fe20000300000 */
.L_x_10265:
[----:B------:R-:W-:Y:S01]  /*10110*/  IMAD R10, R24, 0x8, R22 ;  /* 0x00000008180a7824 */ /* 0x000fe200078e0216 */
[----:B------:R-:W-:Y:S01]  /*10120*/  SHF.L.U32 R20, R27, 0x1f, RZ ;  /* 0x0000001f1b147819 */ /* 0x000fe200000006ff */
[----:B------:R-:W-:Y:S01]  /*10130*/  BSSY B1, `(.L_x_10266) ;  /* 0x0000004000017945 */ /* 0x000fe20003800000 */
[----:B------:R-:W-:Y:S02]  /*10140*/  SHF.R.S32.HI R9, RZ, 0x1f, R5 ;  /* 0x0000001fff097819 */ /* 0x000fe40000011405 */
[----:B------:R-:W1:Y:S02]  /*10150*/  SYNCS.PHASECHK.TRANS64.TRYWAIT P0, [R10+URZ+0x32440], R20 ;  /* 0x032440140a0075a7 */ /* 0x000e64000800017f */
[----:B-1----:R-:W-:Y:S05]  /*10160*/  @!P0 BRA `(.L_x_10267) ;  /* 0x00000044009c8947 */ /* 0x002fea0003800000 */
.L_x_10376:
[----:B------:R-:W-:Y:S05]  /*10170*/  BSYNC B1 ;  /* 0x0000000000017941 */ /* 0x000fea0003800000 */
.L_x_10266:
[----:B------:R-:W-:Y:S01]  /*10180*/  ULDC.64 UR4, c[0x0][0x300] ;  /* 0x0000c00000047ab9 */ /* 0x000fe20000000a00 */
[----:B-----5:R-:W-:Y:S01]  /*10190*/  SHF.R.S32.HI R17, RZ, 0x1f, R4 ;  /* 0x0000001fff117819 */ /* 0x020fe20000011404 */
[----:B------:R-:W-:Y:S01]  /*101a0*/  IMAD R2, R9, UR4, RZ ;  /* 0x0000000409027c24 */ /* 0x000fe2000f8e02ff */
[----:B------:R-:W-:Y:S01]  /*101b0*/  ULDC.64 UR6, c[0x0][0x2e8] ;  /* 0x0000ba0000067ab9 */ /* 0x000fe20000000a00 */
[----:B------:R-:W-:Y:S02]  /*101c0*/  LOP3.LUT P1, RZ, R23, 0x2, RZ, 0xc0, !PT ;  /* 0x0000000217ff7812 */ /* 0x000fe4000782c0ff */
[C---:B0-----:R-:W-:Y:S02]  /*101d0*/  IMAD R7, R5.reuse, UR5, R2 ;  /* 0x0000000505077c24 */ /* 0x041fe4000f8e0202 */
        /* <DEDUP_REMOVED lines=18> */
[----:B------:R-:W-:Y:S01]  /*10300*/  SHFL.IDX PT, R14, R6, 0x5, 0x181f ;  /* 0x00b81f00060e7f89 */ /* 0x000fe200000e0000 */
[----:B0-----:R-:W-:-:S05]  /*10310*/  IADD3 R2, P0, R2, R0, RZ ;  /* 0x0000000002027210 */ /* 0x001fca0007f1e0ff */
[----:B--2---:R-:W-:-:S05]  /*10320*/  IMAD.X R3, RZ, RZ, R3, P0 ;  /* 0x000000ffff037224 */ /* 0x004fca00000e0603 */
[----:B------:R0:W-:Y:S04]  /*10330*/  LDGSTS.E.BYPASS.LTC128B.128 [R7+0x1c400], desc[UR36][R2.64], !P1 ;  /* 0x1c40000002077fae */ /* 0x0001e8000c901d64 */
[----:B0-----:R-:W0:Y:S04]  /*10340*/  SHFL.IDX PT, R2, R6, 0x1, 0x181f ;  /* 0x00381f0006027f89 */ /* 0x001e2800000e0000 */
[----:B------:R-:W2:Y:S01]  /*10350*/  SHFL.IDX PT, R3, R8, 0x1, 0x181f ;  /* 0x00381f0008037f89 */ /* 0x000ea200000e0000 */
        /* <DEDUP_REMOVED lines=14> */
[----:B------:R-:W2:Y:S04]  /*10440*/  SHFL.IDX PT, R3, R8, 0x4, 0x181f ;  /* 0x00981f0008037f89 */ /* 0x000ea800000e0000 */
[----:B------:R-:W3:Y:S01]  /*10450*/  SHFL.IDX PT, R8, R8, 0x5, 0x181f ;  /* 0x00b81f0008087f89 */ /* 0x000ee200000e0000 */
[----:B0-----:R-:W-:-:S05]  /*10460*/  IADD3 R2, P0, R2, R0, RZ ;  /* 0x0000000002027210 */ /* 0x001fca0007f1e0ff */
[----:B--2---:R-:W-:-:S05]  /*10470*/  IMAD.X R3, RZ, RZ, R3, P0 ;  /* 0x000000ffff037224 */ /* 0x004fca00000e0603 */
[----:B---3--:R0:W-:Y:S03]  /*10480*/  LDGSTS.E.BYPASS.LTC128B.128 [R7+0x1e400], desc[UR36][R2.64], !P1 ;  /* 0x1e40000002077fae */ /* 0x0081e6000c901d64 */
.L_x_10390:
[----:B0-----:R-:W-:-:S05]  /*10490*/  IADD3 R2, P0, R14, R0, RZ ;  /* 0x000000000e027210 */ /* 0x001fca0007f1e0ff */
[----:B------:R-:W-:Y:S01]  /*104a0*/  IMAD.X R3, RZ, RZ, R8, P0 ;  /* 0x000000ffff037224 */ /* 0x000fe200000e0608 */
[----:B------:R-:W-:-:S04]  /*104b0*/  PLOP3.LUT P0, PT, PT, PT, PT, 0x80, 0x0 ;  /* 0x000000000000781c */ /* 0x000fc80003f0f070 */
[----:B------:R-:W-:Y:S01]  /*104c0*/  @!PT LDS RZ, [RZ] ;  /* 0x00000000fffff984 */ /* 0x000fe20000000800 */
[----:B------:R-:W-:Y:S01]  /*104d0*/  @!PT LDS RZ, [RZ] ;  /* 0x00000000fffff984 */ /* 0x000fe20000000800 */
[----:B------:R-:W-:Y:S01]  /*104e0*/  @!PT LDS RZ, [RZ] ;  /* 0x00000000fffff984 */ /* 0x000fe20000000800 */
[----:B------:R0:W-:Y:S01]  /*104f0*/  LDGSTS.E.BYPASS.LTC128B.128 [R7+0x1ec00], desc[UR36][R2.64], !P1 ;  /* 0x1ec0000002077fae */ /* 0x0001e2000c901d64 */
[----:B------:R-:W-:-:S08]  /*10500*/  NOP ;  /* 0x0000000000007918 */ /* 0x000fd00000000000 */
.L_x_10269:
        /* <DEDUP_REMOVED lines=10> */
.L_x_10270:
[----:B------:R2:W-:Y:S01]  /*105b0*/  SYNCS.ARRIVE.TRANS64.A1T0 RZ, [R10+URZ+0x32430], RZ ;  /* 0x032430ff0aff79a7 */ /* 0x0005e2000810003f */
[----:B------:R-:W-:Y:S05]  /*105c0*/  @!P3 BRA `(.L_x_10271) ;  /* 0x000000000004b947 */ /* 0x000fea0003800000 */
[----:B------:R-:W-:Y:S01]  /*105d0*/  BPT.TRAP 0x1 ;  /* 0x000000040000795c */ /* 0x000fe20000300000 */
.L_x_10271:
[----:B------:R-:W3:Y:S01]  /*105e0*/  SYNCS.PHASECHK.TRANS64.TRYWAIT P0, [R10+URZ+0x32460], R20 ;  /* 0x032460140a0075a7 */ /* 0x000ee2000800017f */
[----:B------:R-:W-:Y:S04]  /*105f0*/  BSSY B1, `(.L_x_10272) ;  /* 0x0000002000017945 */ /* 0x000fe80003800000 */
[----:B---3--:R-:W-:Y:S05]  /*10600*/  @!P0 BRA `(.L_x_10273) ;  /* 0x0000004800288947 */ /* 0x008fea0003800000 */
.L_x_10391:
[----:B------:R-:W-:Y:S05]  /*10610*/  BSYNC B1 ;  /* 0x0000000000017941 */ /* 0x000fea0003800000 */
.L_x_10272:
[----:B------:R-:W-:Y:S01]  /*10620*/  ULDC.64 UR4, c[0x0][0x328] ;  /* 0x0000ca0000047ab9 */ /* 0x000fe20000000a00 */
[----:B------:R-:W-:Y:S01]  /*10630*/  ULDC.64 UR6, c[0x0][0x318] ;  /* 0x0000c60000067ab9 */ /* 0x000fe20000000a00 */
[----:B0-----:R-:W-:Y:S01]  /*10640*/  IMAD R2, R9, UR4, RZ ;  /* 0x0000000409027c24 */ /* 0x001fe2000f8e02ff */
[C---:B------:R-:W-:Y:S01]  /*10650*/  LOP3.LUT P5, RZ, R23.reuse, 0x1, RZ, 0xc0, !PT ;  /* 0x0000000117ff7812 */ /* 0x040fe200078ac0ff */
[----:B-1-3--:R-:W-:Y:S01]  /*10660*/  IMAD R20, R24, 0x6000, R29 ;  /* 0x0000600018147824 */ /* 0x00afe200078e021d */
        /* <DEDUP_REMOVED lines=36> */
[----:B-1----:R-:W-:Y:S04]  /*108b0*/  SHFL.IDX PT, R3, R25, 0x4, 0x181f ;  /* 0x00981f0019037f89 */ /* 0x002fe800000e0000 */
        /* <DEDUP_REMOVED lines=24> */
.L_x_10405:
        /* <DEDUP_REMOVED lines=11> */
.L_x_10275:
        /* <DEDUP_REMOVED lines=10> */
.L_x_10276:
[----:B------:R1:W-:Y:S01]  /*10b90*/  SYNCS.ARRIVE.TRANS64.A1T0 RZ, [R10+URZ+0x32450], RZ ;  /* 0x032450ff0aff79a7 */ /* 0x0003e2000810003f */
[----:B------:R-:W-:Y:S05]  /*10ba0*/  @P2 BRA `(.L_x_10277) ;  /* 0xfffffff000ac2947 */ /* 0x000fea000383ffff */
.L_x_10264:
[----:B------:R-:W-:Y:S05]  /*10bb0*/  BSYNC B0 ;  /* 0x0000000000007941 */ /* 0x000fea0003800000 */
.L_x_10263:
[----:B0-----:R-:W0:Y:S01]  /*10bc0*/  S2R R2, SR_TID.X ;  /* 0x0000000000027919 */ /* 0x001e220000002100 */
[----:B------:R-:W-:Y:S01]  /*10bd0*/  VIADD R24, R24, 0x1 ;  /* 0x0000000118187836 */ /* 0x000fe20000000000 */
[----:B------:R-:W-:Y:S04]  /*10be0*/  BSSY B0, `(.L_x_10278) ;  /* 0x0000012000007945 */ /* 0x000fe80003800000 */
[----:B------:R-:W-:-:S04]  /*10bf0*/  ISETP.NE.AND P0, PT, R24, 0x2, PT ;  /* 0x000000021800780c */ /* 0x000fc80003f05270 */
[----:B------:R-:W-:Y:S02]  /*10c00*/  SEL R0, RZ, 0x1, P0 ;  /* 0x00000001ff007807 */ /* 0x000fe40000000000 */
[----:B0-----:R-:W-:-:S04]  /*10c10*/  LOP3.LUT R2, R2, 0x7f, RZ, 0xc0, !PT ;  /* 0x0000007f02027812 */ /* 0x001fc800078ec0ff */
[----:B------:R-:W-:-:S13]  /*10c20*/  ISETP.NE.AND P1, PT, R2, RZ, PT ;  /* 0x000000ff0200720c */ /* 0x000fda0003f25270 */
[----:B------:R-:W-:Y:S05]  /*10c30*/  @P1 BRA `(.L_x_10279) ;  /* 0x0000000000301947 */ /* 0x000fea0003800000 */
[----:B------:R-:W0:Y:S01]  /*10c40*/  S2R R5, SR_LANEID ;  /* 0x0000000000057919 */ /* 0x000e220000000000 */
[----:B------:R-:W-:Y:S01]  /*10c50*/  VOTEU.ANY UR4, UPT, PT ;  /* 0x0000000000047886 */ /* 0x000fe200038e0100 */
[----:B------:R-:W3:Y:S01]  /*10c60*/  LDC.64 R2, c[0x0][0xd60] ;  /* 0x00035800ff027b82 */ /* 0x000ee20000000a00 */
[----:B------:R-:W0:Y:S02]  /*10c70*/  FLO.U32 R4, UR4 ;  /* 0x0000000400047d00 */ /* 0x000e2400080e0000 */
[----:B0-----:R-:W-:-:S06]  /*10c80*/  ISETP.EQ.U32.AND P1, PT, R4, R5, PT ;  /* 0x000000050400720c */ /* 0x001fcc0003f22070 */
[----:B------:R-:W3:Y:S07]  /*10c90*/  POPC R5, UR4 ;  /* 0x0000000400057d09 */ /* 0x000eee0008000000 */
[----:B---3--:R-:W3:Y:S01]  /*10ca0*/  @P1 ATOMG.E.ADD.STRONG.GPU PT, R3, desc[UR36][R2.64], R5 ;  /* 0x00000005020319a8 */ /* 0x008ee200081ee1e4 */
[----:B------:R-:W0:Y:S02]  /*10cb0*/  S2R R6, SR_LTMASK ;  /* 0x0000000000067919 */ /* 0x000e240000003900 */
[----:B0-----:R-:W-:-:S04]  /*10cc0*/  LOP3.LUT R6, R6, UR4, RZ, 0xc0, !PT ;  /* 0x0000000406067c12 */ /* 0x001fc8000f8ec0ff */
[----:B------:R-:W0:Y:S01]  /*10cd0*/  POPC R7, R6 ;  /* 0x0000000600077309 */ /* 0x000e220000000000 */
[----:B---3--:R-:W0:Y:S02]  /*10ce0*/  SHFL.IDX PT, R4, R3, R4, 0x1f ;  /* 0x00001f0403047589 */ /* 0x008e2400000e0000 */
[----:B0-----:R-:W-:-:S07]  /*10cf0*/  IADD3 R16, R4, UR39, R7 ;  /* 0x0000002704107c10 */ /* 0x001fce000fffe007 */
.L_x_10279:
[----:B------:R-:W-:Y:S05]  /*10d00*/  BSYNC B0 ;  /* 0x0000000000007941 */ /* 0x000fea0003800000 */
.L_x_10278:
[----:B------:R-:W-:Y:S02]  /*10d10*/  SEL R24, R24, RZ, P0 ;  /* 0x000000ff18187207 */ /* 0x000fe40000000000 */
[----:B------:R-:W-:-:S07]  /*10d20*/  LOP3.LUT R27, R27, R0, RZ, 0x3c, !PT ;  /* 0x000000001b1b7212 */ /* 0x000fce00078e3cff */
.L_x_10232:
[----:B------:R-:W-:Y:S05]  /*10d30*/  BSYNC B7 ;  /* 0x0000000000077941 */ /* 0x000fea0003800000 */
.L_x_10230:
        /* <DEDUP_REMOVED lines=8> */
[----:B------:R0:W3:Y:S01]  /*10dc0*/  LDS.128 R16, [R22+0x324d0] ;  /* 0x0324d00016107984 */ /* 0x0000e20000000c00 */
[----:B------:R-:W-:Y:S06]  /*10dd0*/  BAR.ARV 0x4, 0x180 ;  /* 0x0106000000007b1d */ /* 0x000fec0000002000 */
[----:B------:R-:W-:Y:S05]  /*10de0*/  BRA `(.L_x_10281) ;  /* 0x0000000800d07947 */ /* 0x000fea0003800000 */
.L_x_10280:
        /* <DEDUP_REMOVED lines=9> */
[----:B------:R-:W3:Y:S01]  /*10e80*/  @!P1 LDC.64 R4, c[0x0][0xd78] ;  /* 0x00035e00ff049b82 */ /* 0x000ee20000000a00 */
[----:B0-----:R-:W-:-:S05]  /*10e90*/  @!P1 IMAD.WIDE R2, R7, 0x4, R2 ;  /* 0x0000000407029825 */ /* 0x001fca00078e0202 */
[----:B------:R3:W4:Y:S02]  /*10ea0*/  @!P1 LDG.E R6, desc[UR36][R2.64] ;  /* 0x0000002402069981 */ /* 0x000724000c1e1900 */
        /* <DEDUP_REMOVED lines=10> */
[----:B----4-:R-:W-:-:S02]  /*10f50*/  @!P1 IMAD.MOV.U32 R7, RZ, RZ, R6 ;  /* 0x000000ffff079224 */ /* 0x010fc400078e0006 */
        /* <DEDUP_REMOVED lines=19> */
[----:B------:R0:W3:Y:S02]  /*11090*/  SHFL.IDX PT, R14, R2, 0x1f, 0x1f ;  /* 0x03e01f00020e7f89 */ /* 0x0000e400000e0000 */
.L_x_10415:
[----:B------:R-:W-:Y:S02]  /*110a0*/  ULDC UR4, c[0x0][0xd38] ;  /* 0x00034e0000047ab9 */ /* 0x000fe40000000800 */
[----:B------:R-:W-:-:S04]  /*110b0*/  IMAD.U32 R5, RZ, RZ, UR4 ;  /* 0x00000004ff057e24 */ /* 0x000fc8000f8e00ff */
[----:B---3--:R-:W-:-:S04]  /*110c0*/  IMAD R14, R14, R5, RZ ;  /* 0x000000050e0e7224 */ /* 0x008fc800078e02ff */
[----:B------:R-:W-:-:S05]  /*110d0*/  IMAD.IADD R9, R8, 0x1, R14 ;  /* 0x0000000108097824 */ /* 0x000fca00078e020e */
[----:B------:R-:W-:-:S13]  /*110e0*/  ISETP.GT.AND P6, PT, R9, R0, PT ;  /* 0x000000000900720c */ /* 0x000fda0003fc4270 */
[----:B------:R-:W-:Y:S05]  /*110f0*/  @P6 BRA `(.L_x_10283) ;  /* 0x0000000000a46947 */ /* 0x000fea0003800000 */
.L_x_10286:
        /* <DEDUP_REMOVED lines=10> */
[----:B------:R-:W3:Y:S01]  /*111a0*/  @!P6 LDC.64 R4, c[0x0][0xd78] ;  /* 0x00035e00ff04eb82 */ /* 0x000ee20000000a00 */
[----:B0-----:R-:W-:-:S05]  /*111b0*/  @!P6 IMAD.WIDE R2, R11, 0x4, R2 ;  /* 0x000000040b02e825 */ /* 0x001fca00078e0202 */
[----:B------:R3:W4:Y:S02]  /*111c0*/  @!P6 LDG.E R7, desc[UR36][R2.64] ;  /* 0x000000240207e981 */ /* 0x000724000c1e1900 */
[----:B---3--:R-:W-:-:S04]  /*111d0*/  @!P6 IMAD.WIDE R2, R11, 0x4, R4 ;  /* 0x000000040b02e825 */ /* 0x008fc800078e0204 */
[----:B------:R-:W-:-:S06]  /*111e0*/  IMAD.MOV.U32 R4, RZ, RZ, RZ ;  /* 0x000000ffff047224 */ /* 0x000fcc00078e00ff */
[----:B------:R-:W4:Y:S01]  /*111f0*/  @!P6 LDG.E R4, desc[UR36][R2.64] ;  /* 0x000000240204e981 */ /* 0x000f22000c1e1900 */
[----:B------:R-:W-:Y:S01]  /*11200*/  UMOV UR4, 0xffffffff ;  /* 0xffffffff00047882 */ /* 0x000fe20000000000 */
[----:B----4-:R-:W-:Y:S02]  /*11210*/  IMAD R13, R4, R7, RZ ;  /* 0x00000007040d7224 */ /* 0x010fe400078e02ff */
        /* <DEDUP_REMOVED lines=17> */
.L_x_10423:
[----:B------:R-:W-:Y:S02]  /*11330*/  ULDC UR4, c[0x0][0xd38] ;  /* 0x00034e0000047ab9 */ /* 0x000fe40000000800 */
[----:B------:R-:W-:-:S04]  /*11340*/  IMAD.U32 R5, RZ, RZ, UR4 ;  /* 0x00000004ff057e24 */ /* 0x000fc8000f8e00ff */
[----:B---3--:R-:W-:-:S04]  /*11350*/  IMAD R14, R14, R5, RZ ;  /* 0x000000050e0e7224 */ /* 0x008fc800078e02ff */
[----:B------:R-:W-:-:S05]  /*11360*/  IMAD.IADD R9, R14, 0x1, R9 ;  /* 0x000000010e097824 */ /* 0x000fca00078e0209 */
[----:B------:R-:W-:-:S13]  /*11370*/  ISETP.GT.AND P6, PT, R9, R0, PT ;  /* 0x000000000900720c */ /* 0x000fda0003fc4270 */
[----:B------:R-:W-:Y:S05]  /*11380*/  @!P6 BRA `(.L_x_10286) ;  /* 0xfffffffc005ce947 */ /* 0x000fea000383ffff */
.L_x_10283:
        /* <DEDUP_REMOVED lines=9> */
.L_x_10428:
[----:B------:R-:W-:-:S13]  /*11420*/  ISETP.NE.AND P0, PT, R3, RZ, PT ;  /* 0x000000ff0300720c */ /* 0x000fda0003f05270 */
[----:B------:R-:W-:Y:S05]  /*11430*/  @!P0 BRA `(.L_x_10288) ;  /* 0x0000000000108947 */ /* 0x000fea0003800000 */
[----:B------:R-:W-:Y:S01]  /*11440*/  UMOV UR4, 0xffffffff ;  /* 0xffffffff00047882 */ /* 0x000fe20000000000 */
[----:B------:R-:W-:Y:S02]  /*11450*/  VIADD R12, R8, 0xffffffff ;  /* 0xffffffff080c7836 */ /* 0x000fe40000000000 */
[----:B------:R-:W-:Y:S05]  /*11460*/  BRA.DIV UR4, `(.L_x_10289) ;  /* 0x0000004a04c07947 */ /* 0x000fea000b800000 */
[----:B------:R0:W0:Y:S02]  /*11470*/  SHFL.IDX PT, R6, R2, R12, 0x1f ;  /* 0x00001f0c02067589 */ /* 0x00002400000e0000 */
.L_x_10288:
[----:B-12-4-:R-:W-:Y:S01]  /*11480*/  IABS R10, R7 ;  /* 0x00000007000a7213 */ /* 0x016fe20000000000 */
[----:B0-----:R-:W-:Y:S01]  /*11490*/  IMAD R16, R6, R5, R9 ;  /* 0x0000000506107224 */ /* 0x001fe200078e0209 */
[----:B------:R-:W-:Y:S01]  /*114a0*/  IABS R5, R4 ;  /* 0x0000000400057213 */ /* 0x000fe20000000000 */
[----:B------:R-:W-:Y:S01]  /*114b0*/  IMAD.IADD R19, R8, 0x1, R19 ;  /* 0x0000000108137824 */ /* 0x000fe200078e0213 */
[----:B------:R-:W0:Y:S01]  /*114c0*/  I2F.RP R11, R10 ;  /* 0x0000000a000b7306 */ /* 0x000e220000209400 */
[----:B------:R-:W-:-:S07]  /*114d0*/  IMAD.IADD R0, R0, 0x1, -R16 ;  /* 0x0000000100007824 */ /* 0x000fce00078e0a10 */
[----:B------:R-:W1:Y:S08]  /*114e0*/  I2F.RP R12, R5 ;  /* 0x00000005000c7306 */ /* 0x000e700000209400 */
[----:B0-----:R-:W0:Y:S08]  /*114f0*/  MUFU.RCP R11, R11 ;  /* 0x0000000b000b7308 */ /* 0x001e300000001000 */
[----:B-1----:R-:W-:Y:S01]  /*11500*/  MUFU.RCP R12, R12 ;  /* 0x0000000c000c7308 */ /* 0x002fe20000001000 */
[----:B0-----:R-:W-:-:S07]  /*11510*/  VIADD R2, R11, 0xffffffe ;  /* 0x0ffffffe0b027836 */ /* 0x001fce0000000000 */
        /* <DEDUP_REMOVED lines=48> */
.L_x_10284:
[----:B------:R-:W-:Y:S01]  /*11820*/  UMOV UR4, URZ ;  /* 0x0000003f00047c82 */ /* 0x000fe20008000000 */
[----:B------:R-:W-:Y:S01]  /*11830*/  UMOV UR5, URZ ;  /* 0x0000003f00057c82 */ /* 0x000fe20008000000 */
[----:B------:R-:W-:Y:S01]  /*11840*/  ULDC UR6, c[0x0][0xd3c] ;  /* 0x00034f0000067ab9 */ /* 0x000fe20000000800 */
[----:B------:R-:W-:Y:S02]  /*11850*/  IMAD.MOV.U32 R16, RZ, RZ, R0 ;  /* 0x000000ffff107224 */ /* 0x000fe400078e0000 */
[----:B------:R-:W-:Y:S02]  /*11860*/  IMAD.U32 R17, RZ, RZ, UR4 ;  /* 0x00000004ff117e24 */ /* 0x000fe4000f8e00ff */
[----:B------:R-:W-:Y:S02]  /*11870*/  IMAD.U32 R18, RZ, RZ, UR5 ;  /* 0x00000005ff127e24 */ /* 0x000fe4000f8e00ff */
[----:B------:R-:W-:-:S07]  /*11880*/  IMAD.U32 R19, RZ, RZ, UR6 ;  /* 0x00000006ff137e24 */ /* 0x000fce000f8e00ff */
.L_x_10290:
        /* <DEDUP_REMOVED lines=10> */
.L_x_10281:
[----:B------:R-:W-:Y:S02]  /*11930*/  ULDC UR4, c[0x0][0xd3c] ;  /* 0x00034f0000047ab9 */ /* 0x000fe40000000800 */
[----:B---3--:R-:W-:-:S13]  /*11940*/  ISETP.GE.AND P0, PT, R19, UR4, PT ;  /* 0x0000000413007c0c */ /* 0x008fda000bf06270 */
[----:B------:R-:W-:Y:S05]  /*11950*/  @!P0 BRA `(.L_x_10291) ;  /* 0xffffffac00108947 */ /* 0x000fea000383ffff */
[----:B------:R-:W-:Y:S05]  /*11960*/  BSYNC B8 ;  /* 0x0000000000087941 */ /* 0x000fea0003800000 */
.L_x_10224:
[----:B------:R-:W3:Y:S01]  /*11970*/  LDL.LU R0, [R1+0x18] ;  /* 0x0000180001007983 */ /* 0x000ee20000300800 */
[----:B------:R-:W-:Y:S01]  /*11980*/  BSSY B0, `(.L_x_10292) ;  /* 0x000000b000007945 */ /* 0x000fe20003800000 */
[----:B------:R-:W5:Y:S01]  /*11990*/  S2R R5, SR_CgaCtaId ;  /* 0x0000000000057919 */ /* 0x000f620000008800 */
[----:B---3--:R-:W-:-:S05]  /*119a0*/  VIADD R0, R0, 0x1 ;  /* 0x0000000100007836 */ /* 0x008fca0000000000 */
        /* <DEDUP_REMOVED lines=8> */
.L_x_10431:
[----:B------:R-:W-:Y:S05]  /*11a30*/  BSYNC B0 ;  /* 0x0000000000007941 */ /* 0x000fea0003800000 */
.L_x_10292:
[----:B------:R-:W-:-:S03]  /*11a40*/  UMOV UR4, 0xffffffff ;  /* 0xffffffff00047882 */ /* 0x000fc60000000000 */
[----:B------:R-:W-:Y:S05]  /*11a50*/  BRA.DIV UR4, `(.L_x_10294) ;  /* 0x0000004604807947 */ /* 0x000fea000b800000 */
[----:B-1----:R-:W1:Y:S02]  /*11a60*/  S2R R0, SR_TID.X ;  /* 0x0000000000007919 */ /* 0x002e640000002100 */
[----:B-1----:R-:W-:-:S04]  /*11a70*/  SHF.R.U32.HI R0, RZ, 0x5, R0 ;  /* 0x00000005ff007819 */ /* 0x002fc80000011600 */
[----:B------:R-:W-:-:S05]  /*11a80*/  LOP3.LUT R0, R0, 0x3, RZ, 0xc0, !PT ;  /* 0x0000000300007812 */ /* 0x000fca00078ec0ff */
[----:B------:R1:W3:Y:S02]  /*11a90*/  SHFL.IDX PT, R14, R0, RZ, 0x1f ;  /* 0x00001fff000e7589 */ /* 0x0002e400000e0000 */
.L_x_10434:
[----:B---3--:R-:W-:Y:S01]  /*11aa0*/  ISETP.NE.AND P0, PT, R14, RZ, PT ;  /* 0x000000ff0e00720c */ /* 0x008fe20003f05270 */
[----:B------:R-:W-:-:S12]  /*11ab0*/  BSSY B0, `(.L_x_10295) ;  /* 0x0000026000007945 */ /* 0x000fd80003800000 */
[----:B------:R-:W-:Y:S05]  /*11ac0*/  @P0 BRA `(.L_x_10296) ;  /* 0x0000000000900947 */ /* 0x000fea0003800000 */
[----:B------:R-:W-:-:S03]  /*11ad0*/  UMOV UR4, 0xffffffff ;  /* 0xffffffff00047882 */ /* 0x000fc60000000000 */
[----:B------:R-:W-:Y:S05]  /*11ae0*/  BRA.DIV UR4, `(.L_x_10297) ;  /* 0x0000004604907947 */ /* 0x000fea000b800000 */
[----:B------:R-:W-:-:S13]  /*11af0*/  ELECT P6, URZ, PT ;  /* 0x00000000003f782f */ /* 0x000fda00038c0000 */
.L_x_10437:
        /* <DEDUP_REMOVED lines=8> */
.L_x_10298:
[C---:B------:R-:W-:Y:S01]  /*11b80*/  IMAD R3, R24.reuse, 0x8, R5 ;  /* 0x0000000818037824 */ /* 0x040fe200078e0205 */
[----:B------:R-:W-:Y:S01]  /*11b90*/  SHF.L.U32 R2, R27, 0x1f, RZ ;  /* 0x0000001f1b027819 */ /* 0x000fe200000006ff */
[----:B------:R-:W-:-:S03]  /*11ba0*/  VIADD R24, R24, 0x1 ;  /* 0x0000000118187836 */ /* 0x000fc60000000000 */
[----:B------:R-:W1:Y:S02]  /*11bb0*/  SYNCS.PHASECHK.TRANS64.TRYWAIT P1, [R3+URZ+0x32440], R2 ;  /* 0x03244002030075a7 */ /* 0x000e64000802017f */
[----:B------:R-:W-:-:S04]  /*11bc0*/  ISETP.NE.AND P2, PT, R24, 0x2, PT ;  /* 0x000000021800780c */ /* 0x000fc80003f45270 */
[----:B------:R-:W-:Y:S01]  /*11bd0*/  SEL R0, RZ, 0x1, P2 ;  /* 0x00000001ff007807 */ /* 0x000fe20001000000 */
[----:B-1----:R-:W-:Y:S08]  /*11be0*/  @!P1 BRA `(.L_x_10299) ;  /* 0x0000004400709947 */ /* 0x002ff00003800000 */
.L_x_10438:
[----:B------:R-:W-:Y:S02]  /*11bf0*/  SEL R24, R24, RZ, P2 ;  /* 0x000000ff18187207 */ /* 0x000fe40001000000 */
[----:B------:R-:W-:Y:S01]  /*11c00*/  LOP3.LUT R0, R27, R0, RZ, 0x3c, !PT ;  /* 0x000000001b007212 */ /* 0x000fe200078e3cff */
[----:B------:R-:W-:Y:S06]  /*11c10*/  @!P0 BRA `(.L_x_10300) ;  /* 0x0000000000048947 */ /* 0x000fec0003800000 */
[----:B------:R-:W-:Y:S01]  /*11c20*/  BPT.TRAP 0x1 ;  /* 0x000000040000795c */ /* 0x000fe20000300000 */
.L_x_10300:
[----:B------:R-:W-:Y:S01]  /*11c30*/  IMAD R5, R24, 0x8, R5 ;  /* 0x0000000818057824 */ /* 0x000fe200078e0205 */
[----:B------:R-:W-:-:S04]  /*11c40*/  SHF.L.U32 R0, R0, 0x1f, RZ ;  /* 0x0000001f00007819 */ /* 0x000fc800000006ff */
[----:B------:R-:W3:Y:S02]  /*11c50*/  SYNCS.PHASECHK.TRANS64.TRYWAIT P1, [R5+URZ+0x32440], R0 ;  /* 0x03244000050075a7 */ /* 0x000ee4000802017f */
[----:B---3--:R-:W-:Y:S05]  /*11c60*/  @!P1 BRA `(.L_x_10301) ;  /* 0x0000004400649947 */ /* 0x008fea0003800000 */
.L_x_10439:
[----:B------:R-:W-:Y:S05]  /*11c70*/  @!P0 BRA `(.L_x_10302) ;  /* 0x0000000000048947 */ /* 0x000fea0003800000 */
[----:B------:R-:W-:Y:S01]  /*11c80*/  BPT.TRAP 0x1 ;  /* 0x000000040000795c */ /* 0x000fe20000300000 */
.L_x_10302:
[----:B------:R-:W5:Y:S02]  /*11c90*/  SYNCS.PHASECHK.TRANS64.TRYWAIT P1, [R3+URZ+0x32460], R2 ;  /* 0x03246002030075a7 */ /* 0x000f64000802017f */
[----:B-----5:R-:W-:Y:S05]  /*11ca0*/  @!P1 BRA `(.L_x_10303) ;  /* 0x0000004400689947 */ /* 0x020fea0003800000 */
.L_x_10440:
[----:B------:R-:W-:Y:S05]  /*11cb0*/  @!P0 BRA `(.L_x_10304) ;  /* 0x0000000000048947 */ /* 0x000fea0003800000 */
[----:B------:R-:W-:Y:S01]  /*11cc0*/  BPT.TRAP 0x1 ;  /* 0x000000040000795c */ /* 0x000fe20000300000 */
.L_x_10304:
[----:B------:R0:W0:Y:S02]  /*11cd0*/  SYNCS.PHASECHK.TRANS64.TRYWAIT P0, [R5+URZ+0x32460], R0 ;  /* 0x03246000050075a7 */ /* 0x000024000800017f */
[----:B0-----:R-:W-:Y:S05]  /*11ce0*/  @!P0 NANOSLEEP.SYNCS 0x989680 ;  /* 0x009896800000895d */ /* 0x001fea0003900000 */
[----:B------:R-:W0:Y:S02]  /*11cf0*/  @!P0 SYNCS.PHASECHK.TRANS64 P0, [R5+URZ+0x32460], R0 ;  /* 0x03246000050085a7 */ /* 0x000e24000800007f */
[----:B0-----:R-:W-:Y:S05]  /*11d00*/  @!P0 BRA `(.L_x_10304) ;  /* 0xfffffffc00f08947 */ /* 0x001fea000383ffff */
.L_x_10296:
[----:B------:R-:W-:Y:S05]  /*11d10*/  BSYNC B0 ;  /* 0x0000000000007941 */ /* 0x000fea0003800000 */
.L_x_10295:
[----:B------:R-:W-:Y:S05]  /*11d20*/  EXIT ;  /* 0x000000000000794d */ /* 0x000fea0003800000 */
.L_x_10170:
[----:B-1----:R1:W2:Y:S02]  /*11d30*/  SYNCS.PHASECHK.TRANS64.TRYWAIT P0, [R3+URZ+0x32400], R0 ;  /* 0x03240000030075a7 */ /* 0x0022a4000800017f */
[----:B--2---:R-:W-:Y:S05]  /*11d40*/  @!P0 NANOSLEEP.SYNCS 0x989680 ;  /* 0x009896800000895d */ /* 0x004fea0003900000 */
[----:B------:R-:W2:Y:S02]  /*11d50*/  @!P0 SYNCS.PHASECHK.TRANS64 P0, [R3+URZ+0x32400], R0 ;  /* 0x03240000030085a7 */ /* 0x000ea4000800007f */
[----:B--2---:R-:W-:Y:S05]  /*11d60*/  @!P0 BRA `(.L_x_10170) ;  /* 0xfffffffc00f08947 */ /* 0x004fea000383ffff */
[----:B------:R-:W-:Y:S05]  /*11d70*/  BRA `(.L_x_10305) ;  /* 0xffffff0000107947 */ /* 0x000fea000383ffff */
.L_x_10174:
[----:B---3--:R-:W-:-:S04]  /*11d80*/  IMAD.U32 R5, RZ, RZ, UR6 ;  /* 0x00000006ff057e24 */ /* 0x008fc8000f8e00ff */
[----:B------:R3:W4:Y:S03]  /*11d90*/  SYNCS.PHASECHK.TRANS64.TRYWAIT P1, [R5+URZ+0x32430], R2 ;  /* 0x03243002050075a7 */ /* 0x000726000802017f */
[----:B----4-:R-:W-:Y:S05]  /*11da0*/  @!P1 NANOSLEEP.SYNCS 0x989680 ;  /* 0x009896800000995d */ /* 0x010fea0003900000 */
[----:B------:R-:W4:Y:S02]  /*11db0*/  @!P1 SYNCS.PHASECHK.TRANS64 P1, [R5+URZ+0x32430], R2 ;  /* 0x03243002050095a7 */ /* 0x000f24000802007f */
[----:B----4-:R-:W-:Y:S05]  /*11dc0*/  @!P1 BRA `(.L_x_10174) ;  /* 0xfffffffc00ec9947 */ /* 0x010fea000383ffff */
[----:B------:R-:W-:Y:S05]  /*11dd0*/  BRA `(.L_x_10173) ;  /* 0xffffff0000407947 */ /* 0x000fea000383ffff */
.L_x_10175:
[----:B----4-:R4:W0:Y:S02]  /*11de0*/  SYNCS.PHASECHK.TRANS64.TRYWAIT P1, [R3+URZ+0x32410], R0 ;  /* 0x03241000030075a7 */ /* 0x010824000802017f */
[----:B0-----:R-:W-:Y:S05]  /*11df0*/  @!P1 NANOSLEEP.SYNCS 0x989680 ;  /* 0x009896800000995d */ /* 0x001fea0003900000 */
[----:B------:R-:W0:Y:S02]  /*11e00*/  @!P1 SYNCS.PHASECHK.TRANS64 P1, [R3+URZ+0x32410], R0 ;  /* 0x03241000030095a7 */ /* 0x000e24000802007f */
[----:B0-----:R-:W-:Y:S05]  /*11e10*/  @!P1 BRA `(.L_x_10175) ;  /* 0xfffffffc00f09947 */ /* 0x001fea000383ffff */
[----:B------:R-:W-:Y:S05]  /*11e20*/  BRA `(.L_x_10306) ;  /* 0xffffff0000f87947 */ /* 0x000fea000383ffff */
.L_x_10179:
[----:B0--3--:R-:W-:-:S04]  /*11e30*/  IMAD.U32 R5, RZ, RZ, UR6 ;  /* 0x00000006ff057e24 */ /* 0x009fc8000f8e00ff */
[----:B------:R0:W3:Y:S03]  /*11e40*/  SYNCS.PHASECHK.TRANS64.TRYWAIT P1, [R5+URZ+0x32450], R2 ;  /* 0x03245002050075a7 */ /* 0x0000e6000802017f */
[----:B---3--:R-:W-:Y:S05]  /*11e50*/  @!P1 NANOSLEEP.SYNCS 0x989680 ;  /* 0x009896800000995d */ /* 0x008fea0003900000 */
[----:B------:R-:W3:Y:S02]  /*11e60*/  @!P1 SYNCS.PHASECHK.TRANS64 P1, [R5+URZ+0x32450], R2 ;  /* 0x03245002050095a7 */ /* 0x000ee4000802007f */
[----:B---3--:R-:W-:Y:S05]  /*11e70*/  @!P1 BRA `(.L_x_10179) ;  /* 0xfffffffc00ec9947 */ /* 0x008fea000383ffff */
[----:B------:R-:W-:Y:S05]  /*11e80*/  BRA `(.L_x_10178) ;  /* 0xffffff0400007947 */ /* 0x000fea000383ffff */
.L_x_10186:
[----:B-1----:R-:W-:-:S04]  /*11e90*/  IMAD.U32 R153, RZ, RZ, UR5 ;  /* 0x00000005ff997e24 */ /* 0x002fc8000f8e00ff */
[----:B------:R1:W2:Y:S03]  /*11ea0*/  SYNCS.PHASECHK.TRANS64.TRYWAIT P2, [R153+URZ+0x32430], R0 ;  /* 0x03243000990075a7 */ /* 0x0002a6000804017f */
[----:B--2---:R-:W-:Y:S05]  /*11eb0*/  @!P2 NANOSLEEP.SYNCS 0x989680 ;  /* 0x009896800000a95d */ /* 0x004fea0003900000 */
[----:B------:R-:W2:Y:S02]  /*11ec0*/  @!P2 SYNCS.PHASECHK.TRANS64 P2, [R153+URZ+0x32430], R0 ;  /* 0x032430009900a5a7 */ /* 0x000ea4000804007f */
[----:B--2---:R-:W-:Y:S05]  /*11ed0*/  @!P2 BRA `(.L_x_10186) ;  /* 0xfffffffc00eca947 */ /* 0x004fea000383ffff */
[----:B------:R-:W-:Y:S05]  /*11ee0*/  BRA `(.L_x_10185) ;  /* 0xffffff24000c7947 */ /* 0x000fea000383ffff */
.L_x_10190:
[----:B--2---:R-:W-:-:S04]  /*11ef0*/  IMAD.U32 R20, RZ, RZ, UR5 ;  /* 0x00000005ff147e24 */ /* 0x004fc8000f8e00ff */
[----:B------:R2:W3:Y:S03]  /*11f00*/  SYNCS.PHASECHK.TRANS64.TRYWAIT P2, [R20+URZ+0x32450], R0 ;  /* 0x03245000140075a7 */ /* 0x0004e6000804017f */
[----:B---3--:R-:W-:Y:S05]  /*11f10*/  @!P2 NANOSLEEP.SYNCS 0x989680 ;  /* 0x009896800000a95d */ /* 0x008fea0003900000 */
[----:B------:R-:W3:Y:S02]  /*11f20*/  @!P2 SYNCS.PHASECHK.TRANS64 P2, [R20+URZ+0x32450], R0 ;  /* 0x032450001400a5a7 */ /* 0x000ee4000804007f */
[----:B---3--:R-:W-:Y:S05]  /*11f30*/  @!P2 BRA `(.L_x_10190) ;  /* 0xfffffffc00eca947 */ /* 0x008fea000383ffff */
[----:B------:R-:W-:Y:S05]  /*11f40*/  BRA `(.L_x_10189) ;  /* 0xffffff2400887947 */ /* 0x000fea000383ffff */
.L_x_10238:
        /* <DEDUP_REMOVED lines=11> */
.L_x_10308:
[----:B------:R-:W-:Y:S05]  /*12000*/  BSYNC B0 ;  /* 0x0000000000007941 */ /* 0x000fea0003800000 */
.L_x_10307:
[----:B------:R-:W-:Y:S05]  /*12010*/  BRA `(.L_x_10309) ;  /* 0xffffffb4005c7947 */ /* 0x000fea000383ffff */
.L_x_10241:
[----:B0-----:R0:W1:Y:S02]  /*12020*/  SYNCS.PHASECHK.TRANS64.TRYWAIT P0, [R25+URZ+0x32440], R0 ;  /* 0x03244000190075a7 */ /* 0x001064000800017f */
[----:B-1----:R-:W-:Y:S05]  /*12030*/  @!P0 NANOSLEEP.SYNCS 0x989680 ;  /* 0x009896800000895d */ /* 0x002fea0003900000 */
[----:B------:R-:W1:Y:S02]  /*12040*/  @!P0 SYNCS.PHASECHK.TRANS64 P0, [R25+URZ+0x32440], R0 ;  /* 0x03244000190085a7 */ /* 0x000e64000800007f */
[----:B-1----:R-:W-:Y:S05]  /*12050*/  @!P0 BRA `(.L_x_10241) ;  /* 0xfffffffc00f08947 */ /* 0x002fea000383ffff */
[----:B------:R-:W-:Y:S05]  /*12060*/  BRA `(.L_x_10310) ;  /* 0xffffffb400887947 */ /* 0x000fea000383ffff */
.L_x_10242:
        /* <DEDUP_REMOVED lines=8> */
.L_x_10312:
[----:B------:R-:W-:Y:S05]  /*120f0*/  BSYNC B0 ;  /* 0x0000000000007941 */ /* 0x000fea0003800000 */
.L_x_10311:
        /* <DEDUP_REMOVED lines=9> */
.L_x_10313:
[----:B------:R-:W-:Y:S02]  /*12190*/  IMAD.MOV.U32 R13, RZ, RZ, R4 ;  /* 0x000000ffff0d7224 */ /* 0x000fe400078e0004 */
[----:B------:R-:W-:Y:S02]  /*121a0*/  IMAD.MOV.U32 R12, RZ, RZ, 0x1 ;  /* 0x00000001ff0c7424 */ /* 0x000fe400078e00ff */
[----:B------:R-:W-:-:S07]  /*121b0*/  IMAD.MOV.U32 R3, RZ, RZ, R14 ;  /* 0x000000ffff037224 */ /* 0x000fce00078e000e */
[----:B------:R-:W-:Y:S05]  /*121c0*/  WARPSYNC.COLLECTIVE R15, `(.L_x_10314) ;  /* 0x000000000f087348 */ /* 0x000fea0003c00000 */
[----:B------:R0:W1:Y:S02]  /*121d0*/  SHFL.IDX P6, R14, R13, R12, R11 ;  /* 0x0000000c0d0e7389 */ /* 0x00006400000c000b */
[----:B01----:R-:W-:Y:S01]  /*121e0*/  ENDCOLLECTIVE ;  /* 0x000000000000791b */ /* 0x003fe20003800000 */
.L_x_10314:
        /* <DEDUP_REMOVED lines=15> */
.L_x_10315:
[----:B------:R-:W-:Y:S02]  /*122e0*/  @P0 IMAD R6, R5, 0x2, R22 ;  /* 0x0000000205060824 */ /* 0x000fe400078e0216 */
[----:B------:R-:W-:Y:S02]  /*122f0*/  IMAD.MOV.U32 R13, RZ, RZ, R4 ;  /* 0x000000ffff0d7224 */ /* 0x000fe400078e0004 */
[----:B------:R-:W-:Y:S02]  /*12300*/  IMAD.MOV.U32 R12, RZ, RZ, 0x2 ;  /* 0x00000002ff0c7424 */ /* 0x000fe400078e00ff */
[----:B------:R-:W-:-:S07]  /*12310*/  IMAD.MOV.U32 R3, RZ, RZ, R14 ;  /* 0x000000ffff037224 */ /* 0x000fce00078e000e */
[----:B------:R-:W-:Y:S05]  /*12320*/  WARPSYNC.COLLECTIVE R15, `(.L_x_10316) ;  /* 0x000000000f087348 */ /* 0x000fea0003c00000 */
[----:B------:R0:W1:Y:S02]  /*12330*/  SHFL.IDX P6, R14, R13, R12, R11 ;  /* 0x0000000c0d0e7389 */ /* 0x00006400000c000b */
[----:B01----:R-:W-:Y:S01]  /*12340*/  ENDCOLLECTIVE ;  /* 0x000000000000791b */ /* 0x003fe20003800000 */
.L_x_10316:
        /* <DEDUP_REMOVED lines=15> */
.L_x_10317:
[----:B------:R-:W-:Y:S02]  /*12440*/  @P0 IMAD R6, R5, 0x2, R22 ;  /* 0x0000000205060824 */ /* 0x000fe400078e0216 */
[----:B------:R-:W-:Y:S02]  /*12450*/  IMAD.MOV.U32 R13, RZ, RZ, R4 ;  /* 0x000000ffff0d7224 */ /* 0x000fe400078e0004 */
[----:B------:R-:W-:Y:S02]  /*12460*/  IMAD.MOV.U32 R12, RZ, RZ, 0x3 ;  /* 0x00000003ff0c7424 */ /* 0x000fe400078e00ff */
[----:B------:R-:W-:-:S07]  /*12470*/  IMAD.MOV.U32 R3, RZ, RZ, R14 ;  /* 0x000000ffff037224 */ /* 0x000fce00078e000e */
[----:B------:R-:W-:Y:S05]  /*12480*/  WARPSYNC.COLLECTIVE R15, `(.L_x_10318) ;  /* 0x000000000f087348 */ /* 0x000fea0003c00000 */
[----:B------:R0:W1:Y:S02]  /*12490*/  SHFL.IDX P6, R14, R13, R12, R11 ;  /* 0x0000000c0d0e7389 */ /* 0x00006400000c000b */
[----:B01----:R-:W-:Y:S01]  /*124a0*/  ENDCOLLECTIVE ;  /* 0x000000000000791b */ /* 0x003fe20003800000 */
.L_x_10318:
        /* <DEDUP_REMOVED lines=15> */
.L_x_10319:
[----:B------:R-:W-:Y:S02]  /*125a0*/  @P0 IMAD R6, R5, 0x2, R22 ;  /* 0x0000000205060824 */ /* 0x000fe400078e0216 */
[----:B------:R-:W-:Y:S02]  /*125b0*/  IMAD.MOV.U32 R13, RZ, RZ, R4 ;  /* 0x000000ffff0d7224 */ /* 0x000fe400078e0004 */
[----:B------:R-:W-:Y:S02]  /*125c0*/  IMAD.MOV.U32 R12, RZ, RZ, 0x4 ;  /* 0x00000004ff0c7424 */ /* 0x000fe400078e00ff */
[----:B------:R-:W-:-:S07]  /*125d0*/  IMAD.MOV.U32 R3, RZ, RZ, R14 ;  /* 0x000000ffff037224 */ /* 0x000fce00078e000e */
[----:B------:R-:W-:Y:S05]  /*125e0*/  WARPSYNC.COLLECTIVE R15, `(.L_x_10320) ;  /* 0x000000000f087348 */ /* 0x000fea0003c00000 */
[----:B------:R0:W1:Y:S02]  /*125f0*/  SHFL.IDX P6, R14, R13, R12, R11 ;  /* 0x0000000c0d0e7389 */ /* 0x00006400000c000b */
[----:B01----:R-:W-:Y:S01]  /*12600*/  ENDCOLLECTIVE ;  /* 0x000000000000791b */ /* 0x003fe20003800000 */
.L_x_10320:
        /* <DEDUP_REMOVED lines=15> */
.L_x_10321:
[----:B------:R-:W-:Y:S02]  /*12700*/  @P0 IMAD R6, R5, 0x2, R22 ;  /* 0x0000000205060824 */ /* 0x000fe400078e0216 */
[----:B------:R-:W-:Y:S02]  /*12710*/  IMAD.MOV.U32 R13, RZ, RZ, R4 ;  /* 0x000000ffff0d7224 */ /* 0x000fe400078e0004 */
[----:B------:R-:W-:Y:S02]  /*12720*/  IMAD.MOV.U32 R12, RZ, RZ, 0x5 ;  /* 0x00000005ff0c7424 */ /* 0x000fe400078e00ff */
[----:B------:R-:W-:-:S07]  /*12730*/  IMAD.MOV.U32 R3, RZ, RZ, R14 ;  /* 0x000000ffff037224 */ /* 0x000fce00078e000e */
[----:B------:R-:W-:Y:S05]  /*12740*/  WARPSYNC.COLLECTIVE R15, `(.L_x_10322) ;  /* 0x000000000f087348 */ /* 0x000fea0003c00000 */
[----:B------:R0:W1:Y:S02]  /*12750*/  SHFL.IDX P6, R14, R13, R12, R11 ;  /* 0x0000000c0d0e7389 */ /* 0x00006400000c000b */
[----:B01----:R-:W-:Y:S01]  /*12760*/  ENDCOLLECTIVE ;  /* 0x000000000000791b */ /* 0x003fe20003800000 */
.L_x_10322:
        /* <DEDUP_REMOVED lines=10> */
.L_x_10323:
[----:B------:R-:W-:Y:S01]  /*12810*/  @!PT LDS RZ, [RZ] ;  /* 0x00000000fffff984 */ /* 0x000fe20000000800 */
[----:B------:R-:W-:Y:S01]  /*12820*/  @!PT LDS RZ, [RZ] ;  /* 0x00000000fffff984 */ /* 0x000fe20000000800 */
[----:B------:R-:W-:Y:S01]  /*12830*/  @!PT LDS RZ, [RZ] ;  /* 0x00000000fffff984 */ /* 0x000fe20000000800 */
[----:B------:R1:W-:Y:S01]  /*12840*/  @P0 LDGSTS.E.BYPASS.LTC128B.128 [R6+0x1e400], desc[UR36][R2.64], !P2 ;  /* 0x1e40000002060fae */ /* 0x0003e2000d101d64 */
[----:B------:R-:W-:Y:S01]  /*12850*/  IMAD.MOV.U32 R0, RZ, RZ, R14 ;  /* 0x000000ffff007224 */ /* 0x000fe200078e000e */
[----:B------:R-:W-:Y:S06]  /*12860*/  BRA `(.L_x_10324) ;  /* 0xffffffb000e87947 */ /* 0x000fec000383ffff */
.L_x_10247:
[----:B------:R0:W5:Y:S01]  /*12870*/  LDL.LU R6, [R1+0x4] ;  /* 0x0000040001067983 */ /* 0x0001620000300800 */
[----:B------:R-:W-:Y:S01]  /*12880*/  IMAD.MOV.U32 R13, RZ, RZ, R5 ;  /* 0x000000ffff0d7224 */ /* 0x000fe200078e0005 */
[----:B------:R-:W-:Y:S01]  /*12890*/  LOP3.LUT R23, R23, 0xffffdfff, RZ, 0xc0, !PT ;  /* 0xffffdfff17177812 */ /* 0x000fe200078ec0ff */
[----:B------:R-:W-:Y:S02]  /*128a0*/  IMAD.MOV.U32 R12, RZ, RZ, RZ ;  /* 0x000000ffff0c7224 */ /* 0x000fe400078e00ff */
[----:B------:R-:W-:Y:S02]  /*128b0*/  IMAD.MOV.U32 R11, RZ, RZ, 0x181f ;  /* 0x0000181fff0b7424 */ /* 0x000fe400078e00ff */
[----:B------:R-:W-:Y:S02]  /*128c0*/  IMAD.MOV.U32 R15, RZ, RZ, -0x1 ;  /* 0xffffffffff0f7424 */ /* 0x000fe400078e00ff */
[----:B0-----:R-:W-:-:S07]  /*128d0*/  IMAD.IADD R4, R21, 0x1, R4 ;  /* 0x0000000115047824 */ /* 0x001fce00078e0204 */
[----:B-----5:R-:W-:Y:S05]  /*128e0*/  WARPSYNC.COLLECTIVE R15, `(.L_x_10325) ;  /* 0x000000000f087348 */ /* 0x020fea0003c00000 */
[----:B------:R0:W1:Y:S02]  /*128f0*/  SHFL.IDX P6, R14, R13, R12, R11 ;  /* 0x0000000c0d0e7389 */ /* 0x00006400000c000b */
[----:B01---5:R-:W-:Y:S01]  /*12900*/  ENDCOLLECTIVE ;  /* 0x000000000000791b */ /* 0x023fe20003800000 */
.L_x_10325:
[----:B------:R-:W-:Y:S02]  /*12910*/  IMAD.MOV.U32 R13, RZ, RZ, R0 ;  /* 0x000000ffff0d7224 */ /* 0x000fe400078e0000 */
[----:B------:R-:W-:-:S07]  /*12920*/  IMAD.MOV.U32 R3, RZ, RZ, R14 ;  /* 0x000000ffff037224 */ /* 0x000fce00078e000e */
[----:B------:R-:W-:Y:S05]  /*12930*/  WARPSYNC.COLLECTIVE R15, `(.L_x_10326) ;  /* 0x000000000f087348 */ /* 0x000fea0003c00000 */
[----:B------:R0:W1:Y:S02]  /*12940*/  SHFL.IDX P6, R14, R13, R12, R11 ;  /* 0x0000000c0d0e7389 */ /* 0x00006400000c000b */
[----:B01----:R-:W-:Y:S01]  /*12950*/  ENDCOLLECTIVE ;  /* 0x000000000000791b */ /* 0x003fe20003800000 */
.L_x_10326:
[----:B------:R-:W-:Y:S02]  /*12960*/  IMAD.MOV.U32 R13, RZ, RZ, R5 ;  /* 0x000000ffff0d7224 */ /* 0x000fe400078e0005 */
[----:B------:R-:W-:Y:S02]  /*12970*/  IMAD.MOV.U32 R12, RZ, RZ, 0x1 ;  /* 0x00000001ff0c7424 */ /* 0x000fe400078e00ff */
[----:B------:R-:W-:-:S07]  /*12980*/  IMAD.MOV.U32 R10, RZ, RZ, R14 ;  /* 0x000000ffff0a7224 */ /* 0x000fce00078e000e */
[----:B------:R-:W-:Y:S05]  /*12990*/  WARPSYNC.COLLECTIVE R15, `(.L_x_10327) ;  /* 0x000000000f087348 */ /* 0x000fea0003c00000 */
[----:B------:R0:W1:Y:S02]  /*129a0*/  SHFL.IDX P6, R14, R13, R12, R11 ;  /* 0x0000000c0d0e7389 */ /* 0x00006400000c000b */
[----:B01----:R-:W-:Y:S01]  /*129b0*/  ENDCOLLECTIVE ;  /* 0x000000000000791b */ /* 0x003fe20003800000 */
.L_x_10327:
[----:B------:R-:W-:Y:S02]  /*129c0*/  IMAD.MOV.U32 R13, RZ, RZ, R0 ;  /* 0x000000ffff0d7224 */ /* 0x000fe400078e0000 */
[----:B------:R-:W-:-:S05]  /*129d0*/  IMAD R6, R6, R7, RZ ;  /* 0x0000000706067224 */ /* 0x000fca00078e02ff */
[----:B------:R-:W-:-:S13]  /*129e0*/  ISETP.GE.AND P2, PT, R4, R6, PT ;  /* 0x000000060400720c */ /* 0x000fda0003f46270 */
[----:B------:R-:W-:Y:S02]  /*129f0*/  @!P2 LEA R10, P1, R20, R10, 0x1 ;  /* 0x0000000a140aa211 */ /* 0x000fe400078208ff */
[----:B------:R-:W-:-:S03]  /*12a00*/  @P2 LOP3.LUT R23, R23, 0x2000, RZ, 0xfc, !PT ;  /* 0x0000200017172812 */ /* 0x000fc600078efcff */
[----:B------:R-:W-:Y:S01]  /*12a10*/  @!P2 IMAD.X R3, RZ, RZ, R3, P1 ;  /* 0x000000ffff03a224 */ /* 0x000fe200008e0603 */
[----:B------:R-:W-:Y:S01]  /*12a20*/  LOP3.LUT R23, R23, 0xffffefff, RZ, 0xc0, !PT ;  /* 0xffffefff17177812 */ /* 0x000fe200078ec0ff */
[----:B------:R-:W-:-:S05]  /*12a30*/  @!P2 IMAD.MOV.U32 R2, RZ, RZ, R10 ;  /* 0x000000ffff02a224 */ /* 0x000fca00078e000a */
        /* <DEDUP_REMOVED lines=10> */
.L_x_10328:
        /* <DEDUP_REMOVED lines=8> */
.L_x_10329:
        /* <DEDUP_REMOVED lines=15> */
.L_x_10330:
[----:B------:R-:W-:Y:S01]  /*12c50*/  @P2 LOP3.LUT R23, R23, 0x800, RZ, 0xfc, !PT ;  /* 0x0000080017172812 */ /* 0x000fe200078efcff */
[----:B------:R-:W-:-:S03]  /*12c60*/  IMAD.MOV.U32 R13, RZ, RZ, R5 ;  /* 0x000000ffff0d7224 */ /* 0x000fc600078e0005 */
[----:B------:R-:W-:Y:S01]  /*12c70*/  LOP3.LUT R23, R23, 0xfffffdff, RZ, 0xc0, !PT ;  /* 0xfffffdff17177812 */ /* 0x000fe200078ec0ff */
[----:B------:R-:W-:Y:S02]  /*12c80*/  IMAD.MOV.U32 R12, RZ, RZ, 0x3 ;  /* 0x00000003ff0c7424 */ /* 0x000fe400078e00ff */
[----:B------:R-:W-:-:S05]  /*12c90*/  IMAD.MOV.U32 R11, RZ, RZ, R14 ;  /* 0x000000ffff0b7224 */ /* 0x000fca00078e000e */
[----:B------:R-:W-:-:S05]  /*12ca0*/  @!P2 LEA R11, P1, R20, R11, 0x1 ;  /* 0x0000000b140ba211 */ /* 0x000fca00078208ff */
[----:B------:R-:W-:Y:S02]  /*12cb0*/  @!P2 IMAD.X R8, RZ, RZ, R2, P1 ;  /* 0x000000ffff08a224 */ /* 0x000fe400008e0602 */
[----:B------:R-:W-:Y:S02]  /*12cc0*/  @!P2 IMAD.MOV.U32 R2, RZ, RZ, R11 ;  /* 0x000000ffff02a224 */ /* 0x000fe400078e000b */
[----:B------:R-:W-:Y:S02]  /*12cd0*/  IMAD.MOV.U32 R11, RZ, RZ, 0x181f ;  /* 0x0000181fff0b7424 */ /* 0x000fe400078e00ff */
[----:B------:R-:W-:-:S07]  /*12ce0*/  @!P2 IMAD.MOV.U32 R3, RZ, RZ, R8 ;  /* 0x000000ffff03a224 */ /* 0x000fce00078e0008 */
[----:B------:R-:W-:Y:S05]  /*12cf0*/  WARPSYNC.COLLECTIVE R15, `(.L_x_10331) ;  /* 0x000000000f087348 */ /* 0x000fea0003c00000 */
[----:B------:R0:W1:Y:S02]  /*12d00*/  SHFL.IDX P6, R14, R13, R12, R11 ;  /* 0x0000000c0d0e7389 */ /* 0x00006400000c000b */
[----:B01----:R-:W-:Y:S01]  /*12d10*/  ENDCOLLECTIVE ;  /* 0x000000000000791b */ /* 0x003fe20003800000 */
.L_x_10331:
[----:B------:R-:W-:Y:S01]  /*12d20*/  @!PT LDS RZ, [RZ] ;  /* 0x00000000fffff984 */ /* 0x000fe20000000800 */
[----:B------:R-:W-:Y:S01]  /*12d30*/  @!PT LDS RZ, [RZ] ;  /* 0x00000000fffff984 */ /* 0x000fe20000000800 */
[----:B------:R-:W-:Y:S01]  /*12d40*/  @!PT LDS RZ, [RZ] ;  /* 0x00000000fffff984 */ /* 0x000fe20000000800 */
[----:B------:R0:W-:Y:S01]  /*12d50*/  @!P2 LDGSTS.E.BYPASS.LTC128B.128 [R26+0x19400], desc[UR36][R2.64], !P0 ;  /* 0x19400000021aafae */ /* 0x0001e2000c101d64 */
[----:B------:R-:W-:Y:S02]  /*12d60*/  IMAD.MOV.U32 R13, RZ, RZ, R0 ;  /* 0x000000ffff0d7224 */ /* 0x000fe400078e0000 */
[----:B0-----:R-:W-:-:S05]  /*12d70*/  VIADD R2, R4, 0x30 ;  /* 0x0000003004027836 */ /* 0x001fca0000000000 */
[----:B------:R-:W-:Y:S01]  /*12d80*/  ISETP.GE.AND P2, PT, R2, R6, PT ;  /* 0x000000060200720c */ /* 0x000fe20003f46270 */
[----:B------:R-:W-:-:S12]  /*12d90*/  IMAD.MOV.U32 R2, RZ, RZ, R14 ;  /* 0x000000ffff027224 */ /* 0x000fd800078e000e */
[----:B------:R-:W-:Y:S05]  /*12da0*/  WARPSYNC.COLLECTIVE R15, `(.L_x_10332) ;  /* 0x000000000f087348 */ /* 0x000fea0003c00000 */
[----:B------:R0:W1:Y:S02]  /*12db0*/  SHFL.IDX P6, R14, R13, R12, R11 ;  /* 0x0000000c0d0e7389 */ /* 0x00006400000c000b */
[----:B01----:R-:W-:Y:S01]  /*12dc0*/  ENDCOLLECTIVE ;  /* 0x000000000000791b */ /* 0x003fe20003800000 */
.L_x_10332:
[----:B------:R-:W-:-:S04]  /*12dd0*/  @P2 LOP3.LUT R23, R23, 0x200, RZ, 0xfc, !PT ;  /* 0x0000020017172812 */ /* 0x000fc800078efcff */
[----:B------:R-:W-:Y:S01]  /*12de0*/  LOP3.LUT R23, R23, 0xfffffeff, RZ, 0xc0, !PT ;  /* 0xfffffeff17177812 */ /* 0x000fe200078ec0ff */
[----:B------:R-:W-:-:S05]  /*12df0*/  IMAD.MOV.U32 R12, RZ, RZ, R14 ;  /* 0x000000ffff0c7224 */ /* 0x000fca00078e000e */
[----:B------:R-:W-:Y:S01]  /*12e00*/  @!P2 LEA R14, P1, R20, R12, 0x1 ;  /* 0x0000000c140ea211 */ /* 0x000fe200078208ff */
[----:B------:R-:W-:-:S04]  /*12e10*/  IMAD.MOV.U32 R12, RZ, RZ, 0x4 ;  /* 0x00000004ff0c7424 */ /* 0x000fc800078e00ff */
[----:B------:R-:W-:Y:S02]  /*12e20*/  @!P2 IMAD.X R13, RZ, RZ, R2, P1 ;  /* 0x000000ffff0da224 */ /* 0x000fe400008e0602 */
[----:B------:R-:W-:Y:S02]  /*12e30*/  @!P2 IMAD.MOV.U32 R2, RZ, RZ, R14 ;  /* 0x000000ffff02a224 */ /* 0x000fe400078e000e */
[----:B------:R-:W-:Y:S02]  /*12e40*/  @!P2 IMAD.MOV.U32 R3, RZ, RZ, R13 ;  /* 0x000000ffff03a224 */ /* 0x000fe400078e000d */
[----:B------:R-:W-:-:S03]  /*12e50*/  IMAD.MOV.U32 R13, RZ, RZ, R5 ;  /* 0x000000ffff0d7224 */ /* 0x000fc600078e0005 */
[----:B------:R-:W-:Y:S01]  /*12e60*/  @!PT LDS RZ, [RZ] ;  /* 0x00000000fffff984 */ /* 0x000fe20000000800 */
[----:B------:R-:W-:Y:S01]  /*12e70*/  @!PT LDS RZ, [RZ] ;  /* 0x00000000fffff984 */ /* 0x000fe20000000800 */
[----:B------:R-:W-:Y:S01]  /*12e80*/  @!PT LDS RZ, [RZ] ;  /* 0x00000000fffff984 */ /* 0x000fe20000000800 */
[----:B------:R0:W-:Y:S04]  /*12e90*/  @!P2 LDGSTS.E.BYPASS.LTC128B.128 [R26+0x19c00], desc[UR36][R2.64], !P0 ;  /* 0x19c00000021aafae */ /* 0x0001e8000c101d64 */
[----:B0-----:R-:W-:Y:S05]  /*12ea0*/  WARPSYNC.COLLECTIVE R15, `(.L_x_10333) ;  /* 0x000000000f087348 */ /* 0x001fea0003c00000 */
[----:B------:R1:W2:Y:S02]  /*12eb0*/  SHFL.IDX P6, R14, R13, R12, R11 ;  /* 0x0000000c0d0e7389 */ /* 0x0002a400000c000b */
[----:B012---:R-:W-:Y:S01]  /*12ec0*/  ENDCOLLECTIVE ;  /* 0x000000000000791b */ /* 0x007fe20003800000 */
.L_x_10333:
[----:B------:R-:W-:-:S05]  /*12ed0*/  VIADD R2, R4, 0x40 ;  /* 0x0000004004027836 */ /* 0x000fca0000000000 */
[----:B------:R-:W-:Y:S01]  /*12ee0*/  ISETP.GE.AND P2, PT, R2, R6, PT ;  /* 0x000000060200720c */ /* 0x000fe20003f46270 */
[----:B------:R-:W-:Y:S02]  /*12ef0*/  IMAD.MOV.U32 R13, RZ, RZ, R0 ;  /* 0x000000ffff0d7224 */ /* 0x000fe400078e0000 */
[----:B------:R-:W-:-:S10]  /*12f00*/  IMAD.MOV.U32 R2, RZ, RZ, R14 ;  /* 0x000000ffff027224 */ /* 0x000fd400078e000e */
[----:B------:R-:W-:Y:S05]  /*12f10*/  WARPSYNC.COLLECTIVE R15, `(.L_x_10334) ;  /* 0x000000000f087348 */ /* 0x000fea0003c00000 */
[----:B------:R0:W1:Y:S02]  /*12f20*/  SHFL.IDX P6, R14, R13, R12, R11 ;  /* 0x0000000c0d0e7389 */ /* 0x00006400000c000b */
[----:B01----:R-:W-:Y:S01]  /*12f30*/  ENDCOLLECTIVE ;  /* 0x000000000000791b */ /* 0x003fe20003800000 */
.L_x_10334:
[----:B------:R-:W-:-:S04]  /*12f40*/  @P2 LOP3.LUT R23, R23, 0x100, RZ, 0xfc, !PT ;  /* 0x0000010017172812 */ /* 0x000fc800078efcff */
[----:B------:R-:W-:Y:S01]  /*12f50*/  LOP3.LUT R23, R23, 0xffffff7f, RZ, 0xc0, !PT ;  /* 0xffffff7f17177812 */ /* 0x000fe200078ec0ff */
[----:B------:R-:W-:Y:S02]  /*12f60*/  IMAD.MOV.U32 R13, RZ, RZ, R5 ;  /* 0x000000ffff0d7224 */ /* 0x000fe400078e0005 */
[----:B------:R-:W-:-:S05]  /*12f70*/  IMAD.MOV.U32 R12, RZ, RZ, R14 ;  /* 0x000000ffff0c7224 */ /* 0x000fca00078e000e */
[----:B------:R-:W-:-:S05]  /*12f80*/  @!P2 LEA R15, P1, R20, R12, 0x1 ;  /* 0x0000000c140fa211 */ /* 0x000fca00078208ff */
[----:B------:R-:W-:Y:S02]  /*12f90*/  @!P2 IMAD.X R12, RZ, RZ, R2, P1 ;  /* 0x000000ffff0ca224 */ /* 0x000fe400008e0602 */
[----:B------:R-:W-:Y:S02]  /*12fa0*/  @!P2 IMAD.MOV.U32 R2, RZ, RZ, R15 ;  /* 0x000000ffff02a224 */ /* 0x000fe400078e000f */
[----:B------:R-:W-:Y:S02]  /*12fb0*/  @!P2 IMAD.MOV.U32 R3, RZ, RZ, R12 ;  /* 0x000000ffff03a224 */ /* 0x000fe400078e000c */
[----:B------:R-:W-:Y:S02]  /*12fc0*/  IMAD.MOV.U32 R12, RZ, RZ, 0x5 ;  /* 0x00000005ff0c7424 */ /* 0x000fe400078e00ff */
[----:B------:R-:W-:Y:S01]  /*12fd0*/  IMAD.MOV.U32 R15, RZ, RZ, -0x1 ;  /* 0xffffffffff0f7424 */ /* 0x000fe200078e00ff */
[----:B------:R-:W-:Y:S01]  /*12fe0*/  @!PT LDS RZ, [RZ] ;  /* 0x00000000fffff984 */ /* 0x000fe20000000800 */
[----:B------:R-:W-:Y:S01]  /*12ff0*/  @!PT LDS RZ, [RZ] ;  /* 0x00000000fffff984 */ /* 0x000fe20000000800 */
[----:B------:R-:W-:Y:S01]  /*13000*/  @!PT LDS RZ, [RZ] ;  /* 0x00000000fffff984 */ /* 0x000fe20000000800 */
[----:B------:R0:W-:Y:S06]  /*13010*/  @!P2 LDGSTS.E.BYPASS.LTC128B.128 [R26+0x1a400], desc[UR36][R2.64], !P0 ;  /* 0x1a400000021aafae */ /* 0x0001ec000c101d64 */
[----:B0-----:R-:W-:Y:S05]  /*13020*/  WARPSYNC.COLLECTIVE R15, `(.L_x_10335) ;  /* 0x000000000f087348 */ /* 0x001fea0003c00000 */
[----:B------:R1:W2:Y:S02]  /*13030*/  SHFL.IDX P6, R14, R13, R12, R11 ;  /* 0x0000000c0d0e7389 */ /* 0x0002a400000c000b */
[----:B012---:R-:W-:Y:S01]  /*13040*/  ENDCOLLECTIVE ;  /* 0x000000000000791b */ /* 0x007fe20003800000 */
.L_x_10335:
[----:B------:R-:W-:-:S05]  /*13050*/  VIADD R2, R4, 0x50 ;  /* 0x0000005004027836 */ /* 0x000fca0000000000 */
[----:B------:R-:W-:Y:S01]  /*13060*/  ISETP.GE.AND P2, PT, R2, R6, PT ;  /* 0x000000060200720c */ /* 0x000fe20003f46270 */
[----:B------:R-:W-:Y:S02]  /*13070*/  IMAD.MOV.U32 R13, RZ, RZ, R0 ;  /* 0x000000ffff0d7224 */ /* 0x000fe400078e0000 */
[----:B------:R-:W-:-:S10]  /*13080*/  IMAD.MOV.U32 R8, RZ, RZ, R14 ;  /* 0x000000ffff087224 */ /* 0x000fd400078e000e */
[----:B------:R-:W-:Y:S05]  /*13090*/  WARPSYNC.COLLECTIVE R15, `(.L_x_10336) ;  /* 0x000000000f087348 */ /* 0x000fea0003c00000 */
[----:B------:R0:W1:Y:S02]  /*130a0*/  SHFL.IDX P6, R14, R13, R12, R11 ;  /* 0x0000000c0d0e7389 */ /* 0x00006400000c000b */
[----:B01----:R-:W-:Y:S01]  /*130b0*/  ENDCOLLECTIVE ;  /* 0x000000000000791b */ /* 0x003fe20003800000 */
.L_x_10336:
        /* <DEDUP_REMOVED lines=8> */
.L_x_10337:
        /* <DEDUP_REMOVED lines=13> */
.L_x_10338:
[----:B------:R-:W-:-:S05]  /*13210*/  VIADD R3, R4, 0x60 ;  /* 0x0000006004037836 */ /* 0x000fca0000000000 */
[----:B------:R-:W-:Y:S01]  /*13220*/  ISETP.GE.AND P2, PT, R3, R6, PT ;  /* 0x000000060300720c */ /* 0x000fe20003f46270 */
[----:B------:R-:W-:Y:S02]  /*13230*/  IMAD.MOV.U32 R13, RZ, RZ, R5 ;  /* 0x000000ffff0d7224 */ /* 0x000fe400078e0005 */
[----:B------:R-:W-:-:S10]  /*13240*/  IMAD.MOV.U32 R12, RZ, RZ, 0x7 ;  /* 0x00000007ff0c7424 */ /* 0x000fd400078e00ff */
[----:B------:R-:W-:Y:S01]  /*13250*/  @P2 LOP3.LUT R23, R23, 0x40, RZ, 0xfc, !PT ;  /* 0x0000004017172812 */ /* 0x000fe200078efcff */
[----:B------:R-:W-:-:S07]  /*13260*/  IMAD.MOV.U32 R7, RZ, RZ, R14 ;  /* 0x000000ffff077224 */ /* 0x000fce00078e000e */
[----:B------:R-:W-:Y:S05]  /*13270*/  WARPSYNC.COLLECTIVE R15, `(.L_x_10339) ;  /* 0x000000000f087348 */ /* 0x000fea0003c00000 */
[----:B------:R0:W1:Y:S02]  /*13280*/  SHFL.IDX P6, R14, R13, R12, R11 ;  /* 0x0000000c0d0e7389 */ /* 0x00006400000c000b */
[----:B01----:R-:W-:Y:S01]  /*13290*/  ENDCOLLECTIVE ;  /* 0x000000000000791b */ /* 0x003fe20003800000 */
.L_x_10339:
        /* <DEDUP_REMOVED lines=9> */
[----:B------:R-:W-:-:S07]  /*13330*/  IMAD.MOV.U32 R5, RZ, RZ, R14 ;  /* 0x000000ffff057224 */ /* 0x000fce00078e000e */
[----:B0-----:R-:W-:Y:S05]  /*13340*/  WARPSYNC.COLLECTIVE R15, `(.L_x_10340) ;  /* 0x000000000f087348 */ /* 0x001fea0003c00000 */
[----:B------:R1:W2:Y:S02]  /*13350*/  SHFL.IDX P6, R14, R13, R12, R11 ;  /* 0x0000000c0d0e7389 */ /* 0x0002a400000c000b */
[----:B012---:R-:W-:Y:S01]  /*13360*/  ENDCOLLECTIVE ;  /* 0x000000000000791b */ /* 0x007fe20003800000 */
.L_x_10340:
[----:B------:R-:W-:Y:S01]  /*13370*/  IMAD.MOV.U32 R0, RZ, RZ, R14 ;  /* 0x000000ffff007224 */ /* 0x000fe200078e000e */
[----:B------:R-:W-:Y:S06]  /*13380*/  BRA `(.L_x_10341) ;  /* 0xffffffb4001c7947 */ /* 0x000fec000383ffff */
.L_x_10251:
        /* <DEDUP_REMOVED lines=8> */
.L_x_10343:
[----:B------:R-:W-:Y:S05]  /*13410*/  BSYNC B0 ;  /* 0x0000000000007941 */ /* 0x000fea0003800000 */
.L_x_10342:
        /* <DEDUP_REMOVED lines=9> */
.L_x_10344:
[----:B------:R-:W-:Y:S02]  /*134b0*/  IMAD.MOV.U32 R13, RZ, RZ, R4 ;  /* 0x000000ffff0d7224 */ /* 0x000fe400078e0004 */
[----:B------:R-:W-:Y:S01]  /*134c0*/  IMAD.MOV.U32 R12, RZ, RZ, 0x1 ;  /* 0x00000001ff0c7424 */ /* 0x000fe200078e00ff */
[----:B------:R-:W-:-:S13]  /*134d0*/  @!P5 LEA R5, P0, R8, R14, 0x1 ;  /* 0x0000000e0805d211 */ /* 0x000fda00078008ff */
[----:B------:R-:W-:Y:S05]  /*134e0*/  WARPSYNC.COLLECTIVE R15, `(.L_x_10345) ;  /* 0x000000000f087348 */ /* 0x000fea0003c00000 */
[----:B------:R0:W1:Y:S02]  /*134f0*/  SHFL.IDX P6, R14, R13, R12, R11 ;  /* 0x0000000c0d0e7389 */ /* 0x00006400000c000b */
[----:B01----:R-:W-:Y:S01]  /*13500*/  ENDCOLLECTIVE ;  /* 0x000000000000791b */ /* 0x003fe20003800000 */
.L_x_10345:
[----:B------:R-:W-:Y:S02]  /*13510*/  @!P5 IMAD.X R3, RZ, RZ, R2, P0 ;  /* 0x000000ffff03d224 */ /* 0x000fe400000e0602 */
        /* <DEDUP_REMOVED lines=14> */
.L_x_10346:
[----:B------:R-:W-:Y:S02]  /*13600*/  IMAD.MOV.U32 R13, RZ, RZ, R4 ;  /* 0x000000ffff0d7224 */ /* 0x000fe400078e0004 */
[----:B------:R-:W-:Y:S01]  /*13610*/  IMAD.MOV.U32 R12, RZ, RZ, 0x2 ;  /* 0x00000002ff0c7424 */ /* 0x000fe200078e00ff */
[----:B------:R-:W-:-:S13]  /*13620*/  LOP3.LUT P6, RZ, R23, 0x1000, RZ, 0xc0, !PT ;  /* 0x0000100017ff7812 */ /* 0x000fda00078cc0ff */
[----:B------:R-:W-:-:S05]  /*13630*/  @!P6 LEA R6, P0, R8, R14, 0x1 ;  /* 0x0000000e0806e211 */ /* 0x000fca00078008ff */
        /* <DEDUP_REMOVED lines=13> */
.L_x_10347:
[----:B------:R-:W-:Y:S02]  /*13710*/  IMAD.MOV.U32 R13, RZ, RZ, R0 ;  /* 0x000000ffff0d7224 */ /* 0x000fe400078e0000 */
[----:B------:R-:W-:-:S07]  /*13720*/  IMAD.MOV.U32 R5, RZ, RZ, R14 ;  /* 0x000000ffff057224 */ /* 0x000fce00078e000e */
[----:B------:R-:W-:Y:S05]  /*13730*/  WARPSYNC.COLLECTIVE R15, `(.L_x_10348) ;  /* 0x000000000f087348 */ /* 0x000fea0003c00000 */
[----:B------:R0:W1:Y:S02]  /*13740*/  SHFL.IDX P6, R14, R13, R12, R11 ;  /* 0x0000000c0d0e7389 */ /* 0x00006400000c000b */
[----:B01----:R-:W-:Y:S01]  /*13750*/  ENDCOLLECTIVE ;  /* 0x000000000000791b */ /* 0x003fe20003800000 */
.L_x_10348:
[----:B------:R-:W-:Y:S02]  /*13760*/  IMAD.MOV.U32 R13, RZ, RZ, R4 ;  /* 0x000000ffff0d7224 */ /* 0x000fe400078e0004 */
[----:B------:R-:W-:Y:S01]  /*13770*/  IMAD.MOV.U32 R12, RZ, RZ, 0x3 ;  /* 0x00000003ff0c7424 */ /* 0x000fe200078e00ff */
[----:B------:R-:W-:-:S13]  /*13780*/  @!P5 LEA R6, P0, R8, R14, 0x1 ;  /* 0x0000000e0806d211 */ /* 0x000fda00078008ff */
[----:B------:R-:W-:Y:S05]  /*13790*/  WARPSYNC.COLLECTIVE R15, `(.L_x_10349) ;  /* 0x000000000f087348 */ /* 0x000fea0003c00000 */
[----:B------:R0:W1:Y:S02]  /*137a0*/  SHFL.IDX P6, R14, R13, R12, R11 ;  /* 0x0000000c0d0e7389 */ /* 0x00006400000c000b */
[----:B01----:R-:W-:Y:S01]  /*137b0*/  ENDCOLLECTIVE ;  /* 0x000000000000791b */ /* 0x003fe20003800000 */
.L_x_10349:
[----:B------:R-:W-:Y:S02]  /*137c0*/  @!P5 IMAD.X R7, RZ, RZ, R5, P0 ;  /* 0x000000ffff07d224 */ /* 0x000fe400000e0605 */
[----:B------:R-:W-:Y:S02]  /*137d0*/  @!P5 IMAD.MOV.U32 R2, RZ, RZ, R6 ;  /* 0x000000ffff02d224 */ /* 0x000fe400078e0006 */
[----:B------:R-:W-:-:S05]  /*137e0*/  @!P5 IMAD.MOV.U32 R3, RZ, RZ, R7 ;  /* 0x000000ffff03d224 */ /* 0x000fca00078e0007 */
[----:B------:R-:W-:Y:S01]  /*137f0*/  @!PT LDS RZ, [RZ] ;  /* 0x00000000fffff984 */ /* 0x000fe20000000800 */
[----:B------:R-:W-:Y:S01]  /*13800*/  @!PT LDS RZ, [RZ] ;  /* 0x00000000fffff984 */ /* 0x000fe20000000800 */
[----:B------:R-:W-:Y:S01]  /*13810*/  @!PT LDS RZ, [RZ] ;  /* 0x00000000fffff984 */ /* 0x000fe20000000800 */
[----:B------:R0:W-:Y:S01]  /*13820*/  @!P5 LDGSTS.E.BYPASS.LTC128B.128 [R26+0x23400], desc[UR36][R2.64], !P4 ;  /* 0x23400000021adfae */ /* 0x0001e2000e101d64 */
[----:B------:R-:W-:-:S03]  /*13830*/  IMAD.MOV.U32 R13, RZ, RZ, R0 ;  /* 0x000000ffff0d7224 */ /* 0x000fc600078e0000 */
[----:B------:R0:W-:Y:S04]  /*13840*/  @!P5 LDGSTS.E.BYPASS.LTC128B.128 [R26+0x27400], desc[UR36][R2.64+0x80], !P3 ;  /* 0x27400080021adfae */ /* 0x0001e8000d901d64 */
[----:B------:R0:W-:Y:S01]  /*13850*/  @!P5 LDGSTS.E.BYPASS.LTC128B.128 [R26+0x2b400], desc[UR36][R2.64+0x100], !P2 ;  /* 0x2b400100021adfae */ /* 0x0001e2000d101d64 */
[----:B------:R-:W-:-:S03]  /*13860*/  IMAD.MOV.U32 R5, RZ, RZ, R14 ;  /* 0x000000ffff057224 */ /* 0x000fc600078e000e */
[----:B------:R0:W-:Y:S01]  /*13870*/  @!P5 LDGSTS.E.BYPASS.LTC128B.128 [R26+0x2f400], desc[UR36][R2.64+0x180], !P1 ;  /* 0x2f400180021adfae */ /* 0x0001e2000c901d64 */
[----:B------:R-:W-:-:S13]  /*13880*/  LOP3.LUT P5, RZ, R23, 0x100, RZ, 0xc0, !PT ;  /* 0x0000010017ff7812 */ /* 0x000fda00078ac0ff */
[----:B0-----:R-:W-:Y:S05]  /*13890*/  WARPSYNC.COLLECTIVE R15, `(.L_x_10350) ;  /* 0x000000000f087348 */ /* 0x001fea0003c00000 */
[----:B------:R1:W2:Y:S02]  /*138a0*/  SHFL.IDX P6, R14, R13, R12, R11 ;  /* 0x0000000c0d0e7389 */ /* 0x0002a400000c000b */
[----:B012---:R-:W-:Y:S01]  /*138b0*/  ENDCOLLECTIVE ;  /* 0x000000000000791b */ /* 0x007fe20003800000 */
.L_x_10350:
        /* <DEDUP_REMOVED lines=17> */
.L_x_10351:
[----:B------:R-:W-:Y:S02]  /*139d0*/  IMAD.MOV.U32 R13, RZ, RZ, R0 ;  /* 0x000000ffff0d7224 */ /* 0x000fe400078e0000 */
[----:B------:R-:W-:-:S07]  /*139e0*/  IMAD.MOV.U32 R5, RZ, RZ, R14 ;  /* 0x000000ffff057224 */ /* 0x000fce00078e000e */
[----:B------:R-:W-:Y:S05]  /*139f0*/  WARPSYNC.COLLECTIVE R15, `(.L_x_10352) ;  /* 0x000000000f087348 */ /* 0x000fea0003c00000 */
[----:B------:R0:W1:Y:S02]  /*13a00*/  SHFL.IDX P6, R14, R13, R12, R11 ;  /* 0x0000000c0d0e7389 */ /* 0x00006400000c000b */
[----:B01----:R-:W-:Y:S01]  /*13a10*/  ENDCOLLECTIVE ;  /* 0x000000000000791b */ /* 0x003fe20003800000 */
.L_x_10352:
[----:B------:R-:W-:Y:S02]  /*13a20*/  IMAD.MOV.U32 R13, RZ, RZ, R4 ;  /* 0x000000ffff0d7224 */ /* 0x000fe400078e0004 */
[----:B------:R-:W-:Y:S01]  /*13a30*/  IMAD.MOV.U32 R12, RZ, RZ, 0x5 ;  /* 0x00000005ff0c7424 */ /* 0x000fe200078e00ff */
[----:B------:R-:W-:-:S13]  /*13a40*/  @!P5 LEA R6, P0, R8, R14, 0x1 ;  /* 0x0000000e0806d211 */ /* 0x000fda00078008ff */
[----:B------:R-:W-:Y:S05]  /*13a50*/  WARPSYNC.COLLECTIVE R15, `(.L_x_10353) ;  /* 0x000000000f087348 */ /* 0x000fea0003c00000 */
[----:B------:R0:W1:Y:S02]  /*13a60*/  SHFL.IDX P6, R14, R13, R12, R11 ;  /* 0x0000000c0d0e7389 */ /* 0x00006400000c000b */
[----:B01----:R-:W-:Y:S01]  /*13a70*/  ENDCOLLECTIVE ;  /* 0x000000000000791b */ /* 0x003fe20003800000 */
.L_x_10353:
        /* <DEDUP_REMOVED lines=16> */
.L_x_10354:
        /* <DEDUP_REMOVED lines=17> */
.L_x_10355:
[----:B------:R-:W-:Y:S02]  /*13c90*/  IMAD.MOV.U32 R13, RZ, RZ, R0 ;  /* 0x000000ffff0d7224 */ /* 0x000fe400078e0000 */
[----:B------:R-:W-:-:S07]  /*13ca0*/  IMAD.MOV.U32 R5, RZ, RZ, R14 ;  /* 0x000000ffff057224 */ /* 0x000fce00078e000e */
[----:B------:R-:W-:Y:S05]  /*13cb0*/  WARPSYNC.COLLECTIVE R15, `(.L_x_10356) ;  /* 0x000000000f087348 */ /* 0x000fea0003c00000 */
[----:B------:R0:W1:Y:S02]  /*13cc0*/  SHFL.IDX P6, R14, R13, R12, R11 ;  /* 0x0000000c0d0e7389 */ /* 0x00006400000c000b */
[----:B01----:R-:W-:Y:S01]  /*13cd0*/  ENDCOLLECTIVE ;  /* 0x000000000000791b */ /* 0x003fe20003800000 */
.L_x_10356:
[----:B------:R-:W-:Y:S02]  /*13ce0*/  IMAD.MOV.U32 R13, RZ, RZ, R4 ;  /* 0x000000ffff0d7224 */ /* 0x000fe400078e0004 */
[----:B------:R-:W-:Y:S01]  /*13cf0*/  IMAD.MOV.U32 R12, RZ, RZ, 0x7 ;  /* 0x00000007ff0c7424 */ /* 0x000fe200078e00ff */
[----:B------:R-:W-:-:S13]  /*13d00*/  @!P5 LEA R6, P0, R8, R14, 0x1 ;  /* 0x0000000e0806d211 */ /* 0x000fda00078008ff */
[----:B------:R-:W-:Y:S05]  /*13d10*/  WARPSYNC.COLLECTIVE R15, `(.L_x_10357) ;  /* 0x000000000f087348 */ /* 0x000fea0003c00000 */
[----:B------:R0:W1:Y:S02]  /*13d20*/  SHFL.IDX P6, R14, R13, R12, R11 ;  /* 0x0000000c0d0e7389 */ /* 0x00006400000c000b */
[----:B01----:R-:W-:Y:S01]  /*13d30*/  ENDCOLLECTIVE ;  /* 0x000000000000791b */ /* 0x003fe20003800000 */
.L_x_10357:
        /* <DEDUP_REMOVED lines=11> */
[----:B------:R0:W-:Y:S04]  /*13df0*/  @!P5 LDGSTS.E.BYPASS.LTC128B.128 [R26+0x31400], desc[UR36][R2.64+0x180], !P1 ;  /* 0x31400180021adfae */ /* 0x0001e8000c901d64 */
[----:B0-----:R-:W-:Y:S05]  /*13e00*/  WARPSYNC.COLLECTIVE R15, `(.L_x_10358) ;  /* 0x000000000f087348 */ /* 0x001fea0003c00000 */
[----:B------:R1:W2:Y:S02]  /*13e10*/  SHFL.IDX P6, R14, R13, R12, R11 ;  /* 0x0000000c0d0e7389 */ /* 0x0002a400000c000b */
[----:B012---:R-:W-:Y:S01]  /*13e20*/  ENDCOLLECTIVE ;  /* 0x000000000000791b */ /* 0x007fe20003800000 */
.L_x_10358:
[----:B------:R-:W-:Y:S05]  /*13e30*/  BRA `(.L_x_10359) ;  /* 0xffffffb400507947 */ /* 0x000fea000383ffff */
.L_x_10256:
[----:B0-----:R0:W1:Y:S02]  /*13e40*/  SYNCS.PHASECHK.TRANS64.TRYWAIT P0, [R22+URZ+0x32420], R3 ;  /* 0x03242003160075a7 */ /* 0x001064000800017f */
[----:B-1----:R-:W-:Y:S05]  /*13e50*/  @!P0 NANOSLEEP.SYNCS 0x989680 ;  /* 0x009896800000895d */ /* 0x002fea0003900000 */
[----:B------:R-:W1:Y:S02]  /*13e60*/  @!P0 SYNCS.PHASECHK.TRANS64 P0, [R22+URZ+0x32420], R3 ;  /* 0x03242003160085a7 */ /* 0x000e64000800007f */
[----:B-1----:R-:W-:Y:S05]  /*13e70*/  @!P0 BRA `(.L_x_10256) ;  /* 0xfffffffc00f08947 */ /* 0x002fea000383ffff */
[----:B------:R-:W-:Y:S05]  /*13e80*/  BRA `(.L_x_10360) ;  /* 0xffffffb400c07947 */ /* 0x000fea000383ffff */
.L_x_10259:
[----:B-1----:R1:W2:Y:S02]  /*13e90*/  SYNCS.PHASECHK.TRANS64.TRYWAIT P0, [R25+URZ+0x32460], R0 ;  /* 0x03246000190075a7 */ /* 0x0022a4000800017f */
[----:B--2---:R-:W-:Y:S05]  /*13ea0*/  @!P0 NANOSLEEP.SYNCS 0x989680 ;  /* 0x009896800000895d */ /* 0x004fea0003900000 */
[----:B------:R-:W2:Y:S02]  /*13eb0*/  @!P0 SYNCS.PHASECHK.TRANS64 P0, [R25+URZ+0x32460], R0 ;  /* 0x03246000190085a7 */ /* 0x000ea4000800007f */
[----:B--2---:R-:W-:Y:S05]  /*13ec0*/  @!P0 BRA `(.L_x_10259) ;  /* 0xfffffffc00f08947 */ /* 0x004fea000383ffff */
[----:B------:R-:W-:Y:S05]  /*13ed0*/  BRA `(.L_x_10361) ;  /* 0xffffffb400cc7947 */ /* 0x000fea000383ffff */
.L_x_10260:
        /* <DEDUP_REMOVED lines=8> */
.L_x_10363:
[----:B------:R-:W-:Y:S05]  /*13f60*/  BSYNC B0 ;  /* 0x0000000000007941 */ /* 0x000fea0003800000 */
.L_x_10362:
        /* <DEDUP_REMOVED lines=13> */
.L_x_10364:
[----:B------:R-:W-:Y:S02]  /*14040*/  IMAD.MOV.U32 R13, RZ, RZ, R6 ;  /* 0x000000ffff0d7224 */ /* 0x000fe400078e0006 */
        /* <DEDUP_REMOVED lines=8> */
.L_x_10365:
        /* <DEDUP_REMOVED lines=17> */
.L_x_10366:
[----:B------:R-:W-:Y:S02]  /*141e0*/  IMAD.MOV.U32 R13, RZ, RZ, R6 ;  /* 0x000000ffff0d7224 */ /* 0x000fe400078e0006 */
[----:B------:R-:W-:Y:S01]  /*141f0*/  IMAD.MOV.U32 R12, RZ, RZ, 0x2 ;  /* 0x00000002ff0c7424 */ /* 0x000fe200078e00ff */
[----:B------:R-:W-:-:S13]  /*14200*/  IADD3 R2, P3, R14, R0, RZ ;  /* 0x000000000e027210 */ /* 0x000fda0007f7e0ff */
[----:B------:R-:W-:Y:S05]  /*14210*/  WARPSYNC.COLLECTIVE R15, `(.L_x_10367) ;  /* 0x000000000f087348 */ /* 0x000fea0003c00000 */
[----:B------:R0:W1:Y:S02]  /*14220*/  SHFL.IDX P6, R14, R13, R12, R11 ;  /* 0x0000000c0d0e7389 */ /* 0x00006400000c000b */
[----:B01----:R-:W-:Y:S01]  /*14230*/  ENDCOLLECTIVE ;  /* 0x000000000000791b */ /* 0x003fe20003800000 */
.L_x_10367:
        /* <DEDUP_REMOVED lines=17> */
.L_x_10368:
[----:B------:R-:W-:Y:S02]  /*14350*/  IMAD.MOV.U32 R13, RZ, RZ, R6 ;  /* 0x000000ffff0d7224 */ /* 0x000fe400078e0006 */
[----:B------:R-:W-:Y:S01]  /*14360*/  IMAD.MOV.U32 R12, RZ, RZ, 0x3 ;  /* 0x00000003ff0c7424 */ /* 0x000fe200078e00ff */
[----:B------:R-:W-:-:S13]  /*14370*/  IADD3 R2, P3, R14, R0, RZ ;  /* 0x000000000e027210 */ /* 0x000fda0007f7e0ff */
[----:B------:R-:W-:Y:S05]  /*14380*/  WARPSYNC.COLLECTIVE R15, `(.L_x_10369) ;  /* 0x000000000f087348 */ /* 0x000fea0003c00000 */
[----:B------:R0:W1:Y:S02]  /*14390*/  SHFL.IDX P6, R14, R13, R12, R11 ;  /* 0x0000000c0d0e7389 */ /* 0x00006400000c000b */
[----:B01----:R-:W-:Y:S01]  /*143a0*/  ENDCOLLECTIVE ;  /* 0x000000000000791b */ /* 0x003fe20003800000 */
.L_x_10369:
        /* <DEDUP_REMOVED lines=17> */
.L_x_10370:
[----:B------:R-:W-:Y:S02]  /*144c0*/  IMAD.MOV.U32 R13, RZ, RZ, R6 ;  /* 0x000000ffff0d7224 */ /* 0x000fe400078e0006 */
[----:B------:R-:W-:Y:S01]  /*144d0*/  IMAD.MOV.U32 R12, RZ, RZ, 0x4 ;  /* 0x00000004ff0c7424 */ /* 0x000fe200078e00ff */
[----:B------:R-:W-:-:S13]  /*144e0*/  IADD3 R2, P3, R14, R0, RZ ;  /* 0x000000000e027210 */ /* 0x000fda0007f7e0ff */
[----:B------:R-:W-:Y:S05]  /*144f0*/  WARPSYNC.COLLECTIVE R15, `(.L_x_10371) ;  /* 0x000000000f087348 */ /* 0x000fea0003c00000 */
[----:B------:R0:W1:Y:S02]  /*14500*/  SHFL.IDX P6, R14, R13, R12, R11 ;  /* 0x0000000c0d0e7389 */ /* 0x00006400000c000b */
[----:B01----:R-:W-:Y:S01]  /*14510*/  ENDCOLLECTIVE ;  /* 0x000000000000791b */ /* 0x003fe20003800000 */
.L_x_10371:
        /* <DEDUP_REMOVED lines=17> */
.L_x_10372:
[----:B------:R-:W-:Y:S02]  /*14630*/  IMAD.MOV.U32 R13, RZ, RZ, R6 ;  /* 0x000000ffff0d7224 */ /* 0x000fe400078e0006 */
[----:B------:R-:W-:Y:S01]  /*14640*/  IMAD.MOV.U32 R12, RZ, RZ, 0x5 ;  /* 0x00000005ff0c7424 */ /* 0x000fe200078e00ff */
[----:B------:R-:W-:-:S13]  /*14650*/  IADD3 R2, P3, R14, R0, RZ ;  /* 0x000000000e027210 */ /* 0x000fda0007f7e0ff */
[----:B------:R-:W-:Y:S05]  /*14660*/  WARPSYNC.COLLECTIVE R15, `(.L_x_10373) ;  /* 0x000000000f087348 */ /* 0x000fea0003c00000 */
[----:B------:R0:W1:Y:S02]  /*14670*/  SHFL.IDX P6, R14, R13, R12, R11 ;  /* 0x0000000c0d0e7389 */ /* 0x00006400000c000b */
[----:B01----:R-:W-:Y:S01]  /*14680*/  ENDCOLLECTIVE ;  /* 0x000000000000791b */ /* 0x003fe20003800000 */
.L_x_10373:
        /* <DEDUP_REMOVED lines=12> */
.L_x_10374:
        /* <DEDUP_REMOVED lines=9> */
.L_x_10267:
[----:B-1----:R1:W2:Y:S02]  /*147e0*/  SYNCS.PHASECHK.TRANS64.TRYWAIT P0, [R10+URZ+0x32440], R20 ;  /* 0x032440140a0075a7 */ /* 0x0022a4000800017f */
[----:B--2---:R-:W-:Y:S05]  /*147f0*/  @!P0 NANOSLEEP.SYNCS 0x989680 ;  /* 0x009896800000895d */ /* 0x004fea0003900000 */
[----:B------:R-:W2:Y:S02]  /*14800*/  @!P0 SYNCS.PHASECHK.TRANS64 P0, [R10+URZ+0x32440], R20 ;  /* 0x032440140a0085a7 */ /* 0x000ea4000800007f */
[----:B--2---:R-:W-:Y:S05]  /*14810*/  @!P0 BRA `(.L_x_10267) ;  /* 0xfffffffc00f08947 */ /* 0x004fea000383ffff */
[----:B------:R-:W-:Y:S05]  /*14820*/  BRA `(.L_x_10376) ;  /* 0xffffffb800507947 */ /* 0x000fea000383ffff */
.L_x_10268:
        /* <DEDUP_REMOVED lines=8> */
.L_x_10378:
[----:B------:R-:W-:Y:S05]  /*148b0*/  BSYNC B1 ;  /* 0x0000000000017941 */ /* 0x000fea0003800000 */
.L_x_10377:
        /* <DEDUP_REMOVED lines=9> */
.L_x_10379:
[----:B------:R-:W-:Y:S02]  /*14950*/  IMAD.MOV.U32 R13, RZ, RZ, R8 ;  /* 0x000000ffff0d7224 */ /* 0x000fe400078e0008 */
[----:B------:R-:W-:Y:S02]  /*14960*/  IMAD.MOV.U32 R12, RZ, RZ, 0x1 ;  /* 0x00000001ff0c7424 */ /* 0x000fe400078e00ff */
[----:B------:R-:W-:-:S07]  /*14970*/  IMAD.MOV.U32 R2, RZ, RZ, R14 ;  /* 0x000000ffff027224 */ /* 0x000fce00078e000e */
[----:B------:R-:W-:Y:S05]  /*14980*/  WARPSYNC.COLLECTIVE R15, `(.L_x_10380) ;  /* 0x000000000f087348 */ /* 0x000fea0003c00000 */
[----:B------:R0:W1:Y:S02]  /*14990*/  SHFL.IDX P6, R14, R13, R12, R11 ;  /* 0x0000000c0d0e7389 */ /* 0x00006400000c000b */
[----:B01----:R-:W-:Y:S01]  /*149a0*/  ENDCOLLECTIVE ;  /* 0x000000000000791b */ /* 0x003fe20003800000 */
.L_x_10380:
        /* <DEDUP_REMOVED lines=11> */
.L_x_10381:
[----:B------:R-:W-:Y:S02]  /*14a60*/  IMAD.MOV.U32 R13, RZ, RZ, R8 ;  /* 0x000000ffff0d7224 */ /* 0x000fe400078e0008 */
[----:B------:R-:W-:Y:S02]  /*14a70*/  IMAD.MOV.U32 R12, RZ, RZ, 0x2 ;  /* 0x00000002ff0c7424 */ /* 0x000fe400078e00ff */
[----:B------:R-:W-:-:S07]  /*14a80*/  IMAD.MOV.U32 R2, RZ, RZ, R14 ;  /* 0x000000ffff027224 */ /* 0x000fce00078e000e */
[----:B------:R-:W-:Y:S05]  /*14a90*/  WARPSYNC.COLLECTIVE R15, `(.L_x_10382) ;  /* 0x000000000f087348 */ /* 0x000fea0003c00000 */
[----:B------:R0:W1:Y:S02]  /*14aa0*/  SHFL.IDX P6, R14, R13, R12, R11 ;  /* 0x0000000c0d0e7389 */ /* 0x00006400000c000b */
[----:B01----:R-:W-:Y:S01]  /*14ab0*/  ENDCOLLECTIVE ;  /* 0x000000000000791b */ /* 0x003fe20003800000 */
.L_x_10382:
        /* <DEDUP_REMOVED lines=11> */
.L_x_10383:
[----:B------:R-:W-:Y:S02]  /*14b70*/  IMAD.MOV.U32 R13, RZ, RZ, R8 ;  /* 0x000000ffff0d7224 */ /* 0x000fe400078e0008 */
[----:B------:R-:W-:Y:S02]  /*14b80*/  IMAD.MOV.U32 R12, RZ, RZ, 0x3 ;  /* 0x00000003ff0c7424 */ /* 0x000fe400078e00ff */
[----:B------:R-:W-:-:S07]  /*14b90*/  IMAD.MOV.U32 R2, RZ, RZ, R14 ;  /* 0x000000ffff027224 */ /* 0x000fce00078e000e */
[----:B------:R-:W-:Y:S05]  /*14ba0*/  WARPSYNC.COLLECTIVE R15, `(.L_x_10384) ;  /* 0x000000000f087348 */ /* 0x000fea0003c00000 */
[----:B------:R0:W1:Y:S02]  /*14bb0*/  SHFL.IDX P6, R14, R13, R12, R11 ;  /* 0x0000000c0d0e7389 */ /* 0x00006400000c000b */
[----:B01----:R-:W-:Y:S01]  /*14bc0*/  ENDCOLLECTIVE ;  /* 0x000000000000791b */ /* 0x003fe20003800000 */
.L_x_10384:
        /* <DEDUP_REMOVED lines=11> */
.L_x_10385:
[----:B------:R-:W-:Y:S02]  /*14c80*/  IMAD.MOV.U32 R13, RZ, RZ, R8 ;  /* 0x000000ffff0d7224 */ /* 0x000fe400078e0008 */
[----:B------:R-:W-:Y:S02]  /*14c90*/  IMAD.MOV.U32 R12, RZ, RZ, 0x4 ;  /* 0x00000004ff0c7424 */ /* 0x000fe400078e00ff */
[----:B------:R-:W-:-:S07]  /*14ca0*/  IMAD.MOV.U32 R2, RZ, RZ, R14 ;  /* 0x000000ffff027224 */ /* 0x000fce00078e000e */
[----:B------:R-:W-:Y:S05]  /*14cb0*/  WARPSYNC.COLLECTIVE R15, `(.L_x_10386) ;  /* 0x000000000f087348 */ /* 0x000fea0003c00000 */
[----:B------:R0:W1:Y:S02]  /*14cc0*/  SHFL.IDX P6, R14, R13, R12, R11 ;  /* 0x0000000c0d0e7389 */ /* 0x00006400000c000b */
[----:B01----:R-:W-:Y:S01]  /*14cd0*/  ENDCOLLECTIVE ;  /* 0x000000000000791b */ /* 0x003fe20003800000 */
.L_x_10386:
        /* <DEDUP_REMOVED lines=11> */
.L_x_10387:
[----:B------:R-:W-:Y:S02]  /*14d90*/  IMAD.MOV.U32 R13, RZ, RZ, R8 ;  /* 0x000000ffff0d7224 */ /* 0x000fe400078e0008 */
[----:B------:R-:W-:Y:S02]  /*14da0*/  IMAD.MOV.U32 R12, RZ, RZ, 0x5 ;  /* 0x00000005ff0c7424 */ /* 0x000fe400078e00ff */
[----:B------:R-:W-:-:S07]  /*14db0*/  IMAD.MOV.U32 R2, RZ, RZ, R14 ;  /* 0x000000ffff027224 */ /* 0x000fce00078e000e */
[----:B------:R-:W-:Y:S05]  /*14dc0*/  WARPSYNC.COLLECTIVE R15, `(.L_x_10388) ;  /* 0x000000000f087348 */ /* 0x000fea0003c00000 */
[----:B------:R0:W1:Y:S02]  /*14dd0*/  SHFL.IDX P6, R14, R13, R12, R11 ;  /* 0x0000000c0d0e7389 */ /* 0x00006400000c000b */
[----:B01----:R-:W-:Y:S01]  /*14de0*/  ENDCOLLECTIVE ;  /* 0x000000000000791b */ /* 0x003fe20003800000 */
.L_x_10388:
        /* <DEDUP_REMOVED lines=11> */
.L_x_10389:
[----:B------:R-:W-:Y:S05]  /*14ea0*/  BRA `(.L_x_10390) ;  /* 0xffffffb400787947 */ /* 0x000fea000383ffff */
.L_x_10273:
[----:B---3--:R3:W4:Y:S02]  /*14eb0*/  SYNCS.PHASECHK.TRANS64.TRYWAIT P0, [R10+URZ+0x32460], R20 ;  /* 0x032460140a0075a7 */ /* 0x008724000800017f */
[----:B----4-:R-:W-:Y:S05]  /*14ec0*/  @!P0 NANOSLEEP.SYNCS 0x989680 ;  /* 0x009896800000895d */ /* 0x010fea0003900000 */
[----:B------:R-:W4:Y:S02]  /*14ed0*/  @!P0 SYNCS.PHASECHK.TRANS64 P0, [R10+URZ+0x32460], R20 ;  /* 0x032460140a0085a7 */ /* 0x000f24000800007f */
[----:B----4-:R-:W-:Y:S05]  /*14ee0*/  @!P0 BRA `(.L_x_10273) ;  /* 0xfffffffc00f08947 */ /* 0x010fea000383ffff */
[----:B------:R-:W-:Y:S05]  /*14ef0*/  BRA `(.L_x_10391) ;  /* 0xffffffb400c47947 */ /* 0x000fea000383ffff */
.L_x_10274:
[----:B------:R-:W-:Y:S01]  /*14f00*/  BSSY B1, `(.L_x_10392) ;  /* 0x0000008000017945 */ /* 0x000fe20003800000 */
[----:B------:R-:W-:Y:S02]  /*14f10*/  IMAD.MOV.U32 R13, RZ, RZ, R25 ;  /* 0x000000ffff0d7224 */ /* 0x000fe400078e0019 */
[----:B------:R-:W-:Y:S02]  /*14f20*/  IMAD.MOV.U32 R12, RZ, RZ, RZ ;  /* 0x000000ffff0c7224 */ /* 0x000fe400078e00ff */
[----:B------:R-:W-:Y:S02]  /*14f30*/  IMAD.MOV.U32 R11, RZ, RZ, 0x181f ;  /* 0x0000181fff0b7424 */ /* 0x000fe400078e00ff */
[----:B------:R-:W-:-:S07]  /*14f40*/  IMAD.MOV.U32 R15, RZ, RZ, -0x1 ;  /* 0xffffffffff0f7424 */ /* 0x000fce00078e00ff */
[----:B--2---:R-:W-:Y:S05]  /*14f50*/  WARPSYNC.COLLECTIVE R15, `(.L_x_10393) ;  /* 0x000000000f087348 */ /* 0x004fea0003c00000 */
[----:B------:R0:W1:Y:S02]  /*14f60*/  SHFL.IDX P6, R14, R13, R12, R11 ;  /* 0x0000000c0d0e7389 */ /* 0x00006400000c000b */
[----:B012---:R-:W-:Y:S01]  /*14f70*/  ENDCOLLECTIVE ;  /* 0x000000000000791b */ /* 0x007fe20003800000 */
.L_x_10393:
[----:B------:R-:W-:Y:S05]  /*14f80*/  BSYNC B1 ;  /* 0x0000000000017941 */ /* 0x000fea0003800000 */
.L_x_10392:
        /* <DEDUP_REMOVED lines=9> */
.L_x_10394:
[----:B------:R-:W-:Y:S02]  /*15020*/  IMAD.MOV.U32 R13, RZ, RZ, R25 ;  /* 0x000000ffff0d7224 */ /* 0x000fe400078e0019 */
[----:B------:R-:W-:Y:S01]  /*15030*/  IMAD.MOV.U32 R12, RZ, RZ, 0x1 ;  /* 0x00000001ff0c7424 */ /* 0x000fe200078e00ff */
[----:B------:R-:W-:-:S13]  /*15040*/  IADD3 R2, P0, R14, R0, RZ ;  /* 0x000000000e027210 */ /* 0x000fda0007f1e0ff */
[----:B------:R-:W-:Y:S05]  /*15050*/  WARPSYNC.COLLECTIVE R15, `(.L_x_10395) ;  /* 0x000000000f087348 */ /* 0x000fea0003c00000 */
[----:B------:R0:W1:Y:S02]  /*15060*/  SHFL.IDX P6, R14, R13, R12, R11 ;  /* 0x0000000c0d0e7389 */ /* 0x00006400000c000b */
[----:B01----:R-:W-:Y:S01]  /*15070*/  ENDCOLLECTIVE ;  /* 0x000000000000791b */ /* 0x003fe20003800000 */
.L_x_10395:
        /* <DEDUP_REMOVED lines=13> */
.L_x_10396:
[----:B------:R-:W-:Y:S02]  /*15150*/  IMAD.MOV.U32 R13, RZ, RZ, R25 ;  /* 0x000000ffff0d7224 */ /* 0x000fe400078e0019 */
[----:B------:R-:W-:Y:S01]  /*15160*/  IMAD.MOV.U32 R12, RZ, RZ, 0x2 ;  /* 0x00000002ff0c7424 */ /* 0x000fe200078e00ff */
[----:B------:R-:W-:-:S13]  /*15170*/  IADD3 R2, P0, R14, R0, RZ ;  /* 0x000000000e027210 */ /* 0x000fda0007f1e0ff */
[----:B------:R-:W-:Y:S05]  /*15180*/  WARPSYNC.COLLECTIVE R15, `(.L_x_10397) ;  /* 0x000000000f087348 */ /* 0x000fea0003c00000 */
[----:B------:R0:W1:Y:S02]  /*15190*/  SHFL.IDX P6, R14, R13, R12, R11 ;  /* 0x0000000c0d0e7389 */ /* 0x00006400000c000b */
[----:B01----:R-:W-:Y:S01]  /*151a0*/  ENDCOLLECTIVE ;  /* 0x000000000000791b */ /* 0x003fe20003800000 */
.L_x_10397:
        /* <DEDUP_REMOVED lines=13> */
.L_x_10398:
[----:B------:R-:W-:Y:S02]  /*15280*/  IMAD.MOV.U32 R13, RZ, RZ, R25 ;  /* 0x000000ffff0d7224 */ /* 0x000fe400078e0019 */
[----:B------:R-:W-:Y:S02]  /*15290*/  IMAD.MOV.U32 R12, RZ, RZ, 0x3 ;  /* 0x00000003ff0c7424 */ /* 0x000fe400078e00ff */
[----:B------:R-:W-:-:S07]  /*152a0*/  IMAD.MOV.U32 R8, RZ, RZ, R14 ;  /* 0x000000ffff087224 */ /* 0x000fce00078e000e */
[----:B------:R-:W-:Y:S05]  /*152b0*/  WARPSYNC.COLLECTIVE R15, `(.L_x_10399) ;  /* 0x000000000f087348 */ /* 0x000fea0003c00000 */
[----:B------:R0:W1:Y:S02]  /*152c0*/  SHFL.IDX P6, R14, R13, R12, R11 ;  /* 0x0000000c0d0e7389 */ /* 0x00006400000c000b */
[----:B01----:R-:W-:Y:S01]  /*152d0*/  ENDCOLLECTIVE ;  /* 0x000000000000791b */ /* 0x003fe20003800000 */
.L_x_10399:
        /* <DEDUP_REMOVED lines=14> */
.L_x_10400:
[----:B------:R-:W-:Y:S02]  /*153c0*/  IMAD.MOV.U32 R13, RZ, RZ, R25 ;  /* 0x000000ffff0d7224 */ /* 0x000fe400078e0019 */
[----:B------:R-:W-:Y:S01]  /*153d0*/  IMAD.MOV.U32 R12, RZ, RZ, 0x4 ;  /* 0x00000004ff0c7424 */ /* 0x000fe200078e00ff */
[----:B------:R-:W-:-:S13]  /*153e0*/  IADD3 R2, P0, R14, R0, RZ ;  /* 0x000000000e027210 */ /* 0x000fda0007f1e0ff */
[----:B------:R-:W-:Y:S05]  /*153f0*/  WARPSYNC.COLLECTIVE R15, `(.L_x_10401) ;  /* 0x000000000f087348 */ /* 0x000fea0003c00000 */
[----:B------:R0:W1:Y:S02]  /*15400*/  SHFL.IDX P6, R14, R13, R12, R11 ;  /* 0x0000000c0d0e7389 */ /* 0x00006400000c000b */
[----:B01----:R-:W-:Y:S01]  /*15410*/  ENDCOLLECTIVE ;  /* 0x000000000000791b */ /* 0x003fe20003800000 */
.L_x_10401:
        /* <DEDUP_REMOVED lines=13> */
.L_x_10402:
[----:B------:R-:W-:Y:S02]  /*154f0*/  IMAD.MOV.U32 R13, RZ, RZ, R25 ;  /* 0x000000ffff0d7224 */ /* 0x000fe400078e0019 */
[----:B------:R-:W-:Y:S01]  /*15500*/  IMAD.MOV.U32 R12, RZ, RZ, 0x5 ;  /* 0x00000005ff0c7424 */ /* 0x000fe200078e00ff */
[----:B------:R-:W-:-:S13]  /*15510*/  IADD3 R2, P0, R14, R0, RZ ;  /* 0x000000000e027210 */ /* 0x000fda0007f1e0ff */
[----:B------:R-:W-:Y:S05]  /*15520*/  WARPSYNC.COLLECTIVE R15, `(.L_x_10403) ;  /* 0x000000000f087348 */ /* 0x000fea0003c00000 */
[----:B------:R0:W1:Y:S02]  /*15530*/  SHFL.IDX P6, R14, R13, R12, R11 ;  /* 0x0000000c0d0e7389 */ /* 0x00006400000c000b */
[----:B01----:R-:W-:Y:S01]  /*15540*/  ENDCOLLECTIVE ;  /* 0x000000000000791b */ /* 0x003fe20003800000 */
.L_x_10403:
        /* <DEDUP_REMOVED lines=13> */
.L_x_10404:
[----:B------:R-:W-:Y:S05]  /*15620*/  BRA `(.L_x_10405) ;  /* 0xffffffb400047947 */ /* 0x000fea000383ffff */
.L_x_10282:
        /* <DEDUP_REMOVED lines=8> */
.L_x_10407:
[----:B------:R-:W-:Y:S05]  /*156b0*/  BSYNC B0 ;  /* 0x0000000000007941 */ /* 0x000fea0003800000 */
.L_x_10406:
        /* <DEDUP_REMOVED lines=9> */
.L_x_10408:
        /* <DEDUP_REMOVED lines=24> */
.L_x_10409:
[----:B------:R-:W-:Y:S01]  /*158d0*/  IMAD.MOV.U32 R12, RZ, RZ, 0x2 ;  /* 0x00000002ff0c7424 */ /* 0x000fe200078e00ff */
[----:B------:R-:W-:-:S05]  /*158e0*/  SEL R14, R14, RZ, P1 ;  /* 0x000000ff0e0e7207 */ /* 0x000fca0000800000 */
[----:B------:R-:W-:-:S04]  /*158f0*/  IMAD.IADD R5, R13, 0x1, R14 ;  /* 0x000000010d057824 */ /* 0x000fc800078e020e */
[----:B------:R-:W-:-:S07]  /*15900*/  IMAD.MOV.U32 R13, RZ, RZ, R5 ;  /* 0x000000ffff0d7224 */ /* 0x000fce00078e0005 */
[----:B------:R-:W-:Y:S05]  /*15910*/  WARPSYNC.COLLECTIVE R15, `(.L_x_10410) ;  /* 0x000000000f087348 */ /* 0x000fea0003c00000 */
[----:B------:R0:W1:Y:S02]  /*15920*/  SHFL.UP P6, R14, R13, R12, R11 ;  /* 0x0400000c0d0e7389 */ /* 0x00006400000c000b */
[----:B01----:R-:W-:Y:S01]  /*15930*/  ENDCOLLECTIVE ;  /* 0x000000000000791b */ /* 0x003fe20003800000 */
.L_x_10410:
[----:B------:R-:W-:Y:S01]  /*15940*/  IMAD.MOV.U32 R12, RZ, RZ, 0x4 ;  /* 0x00000004ff0c7424 */ /* 0x000fe200078e00ff */
[----:B------:R-:W-:-:S05]  /*15950*/  SEL R2, R14, RZ, P2 ;  /* 0x000000ff0e027207 */ /* 0x000fca0001000000 */
[----:B------:R-:W-:-:S04]  /*15960*/  IMAD.IADD R2, R5, 0x1, R2 ;  /* 0x0000000105027824 */ /* 0x000fc800078e0202 */
[----:B------:R-:W-:-:S07]  /*15970*/  IMAD.MOV.U32 R13, RZ, RZ, R2 ;  /* 0x000000ffff0d7224 */ /* 0x000fce00078e0002 */
[----:B------:R-:W-:Y:S05]  /*15980*/  WARPSYNC.COLLECTIVE R15, `(.L_x_10411) ;  /* 0x000000000f087348 */ /* 0x000fea0003c00000 */
[----:B------:R0:W1:Y:S02]  /*15990*/  SHFL.UP P6, R14, R13, R12, R11 ;  /* 0x0400000c0d0e7389 */ /* 0x00006400000c000b */
[----:B01----:R-:W-:Y:S01]  /*159a0*/  ENDCOLLECTIVE ;  /* 0x000000000000791b */ /* 0x003fe20003800000 */
.L_x_10411:
[----:B------:R-:W-:Y:S01]  /*159b0*/  IMAD.MOV.U32 R12, RZ, RZ, 0x8 ;  /* 0x00000008ff0c7424 */ /* 0x000fe200078e00ff */
[----:B------:R-:W-:-:S05]  /*159c0*/  SEL R3, R14, RZ, P3 ;  /* 0x000000ff0e037207 */ /* 0x000fca0001800000 */
[----:B------:R-:W-:-:S04]  /*159d0*/  IMAD.IADD R3, R2, 0x1, R3 ;  /* 0x0000000102037824 */ /* 0x000fc800078e0203 */
[----:B------:R-:W-:-:S07]  /*159e0*/  IMAD.MOV.U32 R13, RZ, RZ, R3 ;  /* 0x000000ffff0d7224 */ /* 0x000fce00078e0003 */
[----:B------:R-:W-:Y:S05]  /*159f0*/  WARPSYNC.COLLECTIVE R15, `(.L_x_10412) ;  /* 0x000000000f087348 */ /* 0x000fea0003c00000 */
[----:B------:R0:W1:Y:S02]  /*15a00*/  SHFL.UP P6, R14, R13, R12, R11 ;  /* 0x0400000c0d0e7389 */ /* 0x00006400000c000b */
[----:B01----:R-:W-:Y:S01]  /*15a10*/  ENDCOLLECTIVE ;  /* 0x000000000000791b */ /* 0x003fe20003800000 */
.L_x_10412:
[----:B------:R-:W-:Y:S01]  /*15a20*/  IMAD.MOV.U32 R12, RZ, RZ, 0x10 ;  /* 0x00000010ff0c7424 */ /* 0x000fe200078e00ff */
[----:B------:R-:W-:-:S05]  /*15a30*/  SEL R14, R14, RZ, P4 ;  /* 0x000000ff0e0e7207 */ /* 0x000fca0002000000 */
[----:B------:R-:W-:-:S04]  /*15a40*/  IMAD.IADD R5, R3, 0x1, R14 ;  /* 0x0000000103057824 */ /* 0x000fc800078e020e */
[----:B------:R-:W-:-:S07]  /*15a50*/  IMAD.MOV.U32 R13, RZ, RZ, R5 ;  /* 0x000000ffff0d7224 */ /* 0x000fce00078e0005 */
[----:B------:R-:W-:Y:S05]  /*15a60*/  WARPSYNC.COLLECTIVE R15, `(.L_x_10413) ;  /* 0x000000000f087348 */ /* 0x000fea0003c00000 */
[----:B------:R0:W1:Y:S02]  /*15a70*/  SHFL.UP P6, R14, R13, R12, R11 ;  /* 0x0400000c0d0e7389 */ /* 0x00006400000c000b */
[----:B01----:R-:W-:Y:S01]  /*15a80*/  ENDCOLLECTIVE ;  /* 0x000000000000791b */ /* 0x003fe20003800000 */
.L_x_10413:
        /* <DEDUP_REMOVED lines=8> */
.L_x_10414:
[----:B------:R-:W-:Y:S05]  /*15b10*/  BRA `(.L_x_10415) ;  /* 0xffffffb400607947 */ /* 0x000fea000383ffff */
.L_x_10285:
[----:B------:R-:W-:Y:S01]  /*15b20*/  BSSY B0, `(.L_x_10416) ;  /* 0x0000007000007945 */ /* 0x000fe20003800000 */
[----:B------:R-:W-:Y:S02]  /*15b30*/  IMAD.MOV.U32 R12, RZ, RZ, 0x1 ;  /* 0x00000001ff0c7424 */ /* 0x000fe400078e00ff */
[----:B------:R-:W-:Y:S02]  /*15b40*/  IMAD.MOV.U32 R11, RZ, RZ, RZ ;  /* 0x000000ffff0b7224 */ /* 0x000fe400078e00ff */
[----:B------:R-:W-:-:S07]  /*15b50*/  IMAD.MOV.U32 R15, RZ, RZ, -0x1 ;  /* 0xffffffffff0f7424 */ /* 0x000fce00078e00ff */
[----:B-12---:R-:W-:Y:S05]  /*15b60*/  WARPSYNC.COLLECTIVE R15, `(.L_x_10417) ;  /* 0x000000000f087348 */ /* 0x006fea0003c00000 */
[----:B------:R0:W3:Y:S02]  /*15b70*/  SHFL.UP P6, R14, R13, R12, R11 ;  /* 0x0400000c0d0e7389 */ /* 0x0000e400000c000b */
[----:B0123--:R-:W-:Y:S01]  /*15b80*/  ENDCOLLECTIVE ;  /* 0x000000000000791b */ /* 0x00ffe20003800000 */
.L_x_10417:
[----:B------:R-:W-:Y:S05]  /*15b90*/  BSYNC B0 ;  /* 0x0000000000007941 */ /* 0x000fea0003800000 */
.L_x_10416:
        /* <DEDUP_REMOVED lines=8> */
.L_x_10418:
[----:B------:R-:W-:Y:S01]  /*15c20*/  IMAD.MOV.U32 R12, RZ, RZ, 0x4 ;  /* 0x00000004ff0c7424 */ /* 0x000fe200078e00ff */
[----:B------:R-:W-:-:S05]  /*15c30*/  SEL R2, R14, RZ, P2 ;  /* 0x000000ff0e027207 */ /* 0x000fca0001000000 */
[----:B------:R-:W-:-:S04]  /*15c40*/  IMAD.IADD R2, R13, 0x1, R2 ;  /* 0x000000010d027824 */ /* 0x000fc800078e0202 */
[----:B------:R-:W-:-:S07]  /*15c50*/  IMAD.MOV.U32 R13, RZ, RZ, R2 ;  /* 0x000000ffff0d7224 */ /* 0x000fce00078e0002 */
[----:B------:R-:W-:Y:S05]  /*15c60*/  WARPSYNC.COLLECTIVE R15, `(.L_x_10419) ;  /* 0x000000000f087348 */ /* 0x000fea0003c00000 */
[----:B------:R0:W1:Y:S02]  /*15c70*/  SHFL.UP P6, R14, R13, R12, R11 ;  /* 0x0400000c0d0e7389 */ /* 0x00006400000c000b */
[----:B01----:R-:W-:Y:S01]  /*15c80*/  ENDCOLLECTIVE ;  /* 0x000000000000791b */ /* 0x003fe20003800000 */
.L_x_10419:
[----:B------:R-:W-:Y:S01]  /*15c90*/  IMAD.MOV.U32 R12, RZ, RZ, 0x8 ;  /* 0x00000008ff0c7424 */ /* 0x000fe200078e00ff */
[----:B------:R-:W-:-:S05]  /*15ca0*/  SEL R3, R14, RZ, P3 ;  /* 0x000000ff0e037207 */ /* 0x000fca0001800000 */
[----:B------:R-:W-:-:S04]  /*15cb0*/  IMAD.IADD R3, R2, 0x1, R3 ;  /* 0x0000000102037824 */ /* 0x000fc800078e0203 */
[----:B------:R-:W-:-:S07]  /*15cc0*/  IMAD.MOV.U32 R13, RZ, RZ, R3 ;  /* 0x000000ffff0d7224 */ /* 0x000fce00078e0003 */
[----:B------:R-:W-:Y:S05]  /*15cd0*/  WARPSYNC.COLLECTIVE R15, `(.L_x_10420) ;  /* 0x000000000f087348 */ /* 0x000fea0003c00000 */
[----:B------:R0:W1:Y:S02]  /*15ce0*/  SHFL.UP P6, R14, R13, R12, R11 ;  /* 0x0400000c0d0e7389 */ /* 0x00006400000c000b */
[----:B01----:R-:W-:Y:S01]  /*15cf0*/  ENDCOLLECTIVE ;  /* 0x000000000000791b */ /* 0x003fe20003800000 */
.L_x_10420:
[----:B------:R-:W-:Y:S01]  /*15d00*/  IMAD.MOV.U32 R12, RZ, RZ, 0x10 ;  /* 0x00000010ff0c7424 */ /* 0x000fe200078e00ff */
[----:B------:R-:W-:-:S05]  /*15d10*/  SEL R14, R14, RZ, P4 ;  /* 0x000000ff0e0e7207 */ /* 0x000fca0002000000 */
[----:B------:R-:W-:-:S04]  /*15d20*/  IMAD.IADD R5, R3, 0x1, R14 ;  /* 0x0000000103057824 */ /* 0x000fc800078e020e */
[----:B------:R-:W-:-:S07]  /*15d30*/  IMAD.MOV.U32 R13, RZ, RZ, R5 ;  /* 0x000000ffff0d7224 */ /* 0x000fce00078e0005 */
[----:B------:R-:W-:Y:S05]  /*15d40*/  WARPSYNC.COLLECTIVE R15, `(.L_x_10421) ;  /* 0x000000000f087348 */ /* 0x000fea0003c00000 */
[----:B------:R0:W1:Y:S02]  /*15d50*/  SHFL.UP P6, R14, R13, R12, R11 ;  /* 0x0400000c0d0e7389 */ /* 0x00006400000c000b */
[----:B01----:R-:W-:Y:S01]  /*15d60*/  ENDCOLLECTIVE ;  /* 0x000000000000791b */ /* 0x003fe20003800000 */
.L_x_10421:
        /* <DEDUP_REMOVED lines=8> */
.L_x_10422:
[----:B------:R-:W-:Y:S05]  /*15df0*/  BRA `(.L_x_10423) ;  /* 0xffffffb4004c7947 */ /* 0x000fea000383ffff */
.L_x_10287:
[----:B------:R-:W-:Y:S01]  /*15e00*/  BSSY B0, `(.L_x_10424) ;  /* 0x0000006000007945 */ /* 0x000fe20003800000 */
[----:B------:R-:W-:Y:S01]  /*15e10*/  PLOP3.LUT P6, PT, P6, PT, PT, 0x8, 0x0 ;  /* 0x000000000000781c */ /* 0x000fe200037ce170 */
[----:B------:R-:W-:-:S12]  /*15e20*/  IMAD.MOV.U32 R15, RZ, RZ, -0x1 ;  /* 0xffffffffff0f7424 */ /* 0x000fd800078e00ff */
[----:B012---:R-:W-:Y:S05]  /*15e30*/  WARPSYNC.COLLECTIVE R15, `(.L_x_10425) ;  /* 0x000000000f087348 */ /* 0x007fea0003c00000 */
[----:B------:R-:W-:Y:S01]  /*15e40*/  VOTE.ANY R14, PT, P6 ;  /* 0x00000000000e7806 */ /* 0x000fe200030e0100 */
[----:B012---:R-:W-:Y:S06]  /*15e50*/  ENDCOLLECTIVE ;  /* 0x000000000000791b */ /* 0x007fec0003800000 */
.L_x_10425:
[----:B------:R-:W-:Y:S05]  /*15e60*/  BSYNC B0 ;  /* 0x0000000000007941 */ /* 0x000fea0003800000 */
.L_x_10424:
        /* <DEDUP_REMOVED lines=9> */
.L_x_10426:
[----:B------:R-:W-:Y:S02]  /*15f00*/  IMAD.MOV.U32 R13, RZ, RZ, R4 ;  /* 0x000000ffff0d7224 */ /* 0x000fe400078e0004 */
[----:B------:R-:W-:-:S07]  /*15f10*/  IMAD.MOV.U32 R7, RZ, RZ, R14 ;  /* 0x000000ffff077224 */ /* 0x000fce00078e000e */
[----:B------:R-:W-:Y:S05]  /*15f20*/  WARPSYNC.COLLECTIVE R15, `(.L_x_10427) ;  /* 0x000000000f087348 */ /* 0x000fea0003c00000 */
[----:B------:R0:W1:Y:S02]  /*15f30*/  SHFL.IDX P6, R14, R13, R12, R11 ;  /* 0x0000000c0d0e7389 */ /* 0x00006400000c000b */
[----:B01----:R-:W-:Y:S01]  /*15f40*/  ENDCOLLECTIVE ;  /* 0x000000000000791b */ /* 0x003fe20003800000 */
.L_x_10427:
[----:B------:R-:W-:Y:S01]  /*15f50*/  IMAD.MOV.U32 R4, RZ, RZ, R14 ;  /* 0x000000ffff047224 */ /* 0x000fe200078e000e */
[----:B------:R-:W-:Y:S06]  /*15f60*/  BRA `(.L_x_10428) ;  /* 0xffffffb4002c7947 */ /* 0x000fec000383ffff */
.L_x_10289:
[----:B------:R-:W-:Y:S01]  /*15f70*/  BSSY B0, `(.L_x_10429) ;  /* 0x0000007000007945 */ /* 0x000fe20003800000 */
[----:B------:R-:W-:Y:S02]  /*15f80*/  IMAD.MOV.U32 R13, RZ, RZ, R2 ;  /* 0x000000ffff0d7224 */ /* 0x000fe400078e0002 */
[----:B------:R-:W-:Y:S02]  /*15f90*/  IMAD.MOV.U32 R11, RZ, RZ, 0x1f ;  /* 0x0000001fff0b7424 */ /* 0x000fe400078e00ff */
[----:B------:R-:W-:-:S07]  /*15fa0*/  IMAD.MOV.U32 R15, RZ, RZ, -0x1 ;  /* 0xffffffffff0f7424 */ /* 0x000fce00078e00ff */
[----:B01234-:R-:W-:Y:S05]  /*15fb0*/  WARPSYNC.COLLECTIVE R15, `(.L_x_10430) ;  /* 0x000000000f087348 */ /* 0x01ffea0003c00000 */
[----:B------:R0:W0:Y:S02]  /*15fc0*/  SHFL.IDX P6, R14, R13, R12, R11 ;  /* 0x0000000c0d0e7389 */ /* 0x00002400000c000b */
[----:B01234-:R-:W-:Y:S01]  /*15fd0*/  ENDCOLLECTIVE ;  /* 0x000000000000791b */ /* 0x01ffe20003800000 */
.L_x_10430:
[----:B------:R-:W-:Y:S05]  /*15fe0*/  BSYNC B0 ;  /* 0x0000000000007941 */ /* 0x000fea0003800000 */
.L_x_10429:
[----:B------:R-:W-:Y:S01]  /*15ff0*/  IMAD.MOV.U32 R6, RZ, RZ, R14 ;  /* 0x000000ffff067224 */ /* 0x000fe200078e000e */
[----:B------:R-:W-:Y:S06]  /*16000*/  BRA `(.L_x_10288) ;  /* 0xffffffb4001c7947 */ /* 0x000fec000383ffff */
.L_x_10293:
[----:B-1----:R1:W3:Y:S02]  /*16010*/  SYNCS.PHASECHK.TRANS64.TRYWAIT P0, [R5+URZ+0x32420], R0 ;  /* 0x03242000050075a7 */ /* 0x0022e4000800017f */
[----:B---3--:R-:W-:Y:S05]  /*16020*/  @!P0 NANOSLEEP.SYNCS 0x989680 ;  /* 0x009896800000895d */ /* 0x008fea0003900000 */
[----:B------:R-:W3:Y:S02]  /*16030*/  @!P0 SYNCS.PHASECHK.TRANS64 P0, [R5+URZ+0x32420], R0 ;  /* 0x03242000050085a7 */ /* 0x000ee4000800007f */
[----:B---3--:R-:W-:Y:S05]  /*16040*/  @!P0 BRA `(.L_x_10293) ;  /* 0xfffffffc00f08947 */ /* 0x008fea000383ffff */
[----:B------:R-:W-:Y:S05]  /*16050*/  BRA `(.L_x_10431) ;  /* 0xffffffb800747947 */ /* 0x000fea000383ffff */
.L_x_10294:
        /* <DEDUP_REMOVED lines=8> */
[----:B012-4-:R-:W-:Y:S05]  /*160e0*/  WARPSYNC.COLLECTIVE R15, `(.L_x_10433) ;  /* 0x000000000f087348 */ /* 0x017fea0003c00000 */
[----:B------:R3:W0:Y:S02]  /*160f0*/  SHFL.IDX P6, R14, R13, R12, R11 ;  /* 0x0000000c0d0e7389 */ /* 0x00062400000c000b */
[----:B01234-:R-:W-:Y:S01]  /*16100*/  ENDCOLLECTIVE ;  /* 0x000000000000791b */ /* 0x01ffe20003800000 */
.L_x_10433:
[----:B------:R-:W-:Y:S05]  /*16110*/  BSYNC B0 ;  /* 0x0000000000007941 */ /* 0x000fea0003800000 */
.L_x_10432:
[----:B------:R-:W-:Y:S05]  /*16120*/  BRA `(.L_x_10434) ;  /* 0xffffffb8005c7947 */ /* 0x000fea000383ffff */
.L_x_10297:
[----:B------:R-:W-:Y:S01]  /*16130*/  BSSY B1, `(.L_x_10435) ;  /* 0x0000006000017945 */ /* 0x000fe20003800000 */
[----:B------:R-:W-:-:S07]  /*16140*/  IMAD.MOV.U32 R15, RZ, RZ, -0x1 ;  /* 0xffffffffff0f7424 */ /* 0x000fce00078e00ff */
[----:B012-4-:R-:W-:Y:S05]  /*16150*/  WARPSYNC.COLLECTIVE R15, `(.L_x_10436) ;  /* 0x000000000f0c7348 */ /* 0x017fea0003c00000 */
[----:B------:R-:W-:Y:S02]  /*16160*/  ELECT P6, UR62, PT ;  /* 0x00000000003e782f */ /* 0x000fe400038c0000 */
[----:B------:R-:W-:Y:S01]  /*16170*/  MOV R14, UR62 ;  /* 0x0000003e000e7c02 */ /* 0x000fe20008000f00 */
[----:B012-4-:R-:W-:Y:S10]  /*16180*/  ENDCOLLECTIVE ;  /* 0x000000000000791b */ /* 0x017ff40003800000 */
.L_x_10436:
[----:B------:R-:W-:Y:S05]  /*16190*/  BSYNC B1 ;  /* 0x0000000000017941 */ /* 0x000fea0003800000 */
.L_x_10435:
[----:B------:R-:W-:Y:S05]  /*161a0*/  BRA `(.L_x_10437) ;  /* 0xffffffb800547947 */ /* 0x000fea000383ffff */
.L_x_10299:
[----:B-1----:R1:W3:Y:S02]  /*161b0*/  SYNCS.PHASECHK.TRANS64.TRYWAIT P1, [R3+URZ+0x32440], R2 ;  /* 0x03244002030075a7 */ /* 0x0022e4000802017f */
[----:B---3--:R-:W-:Y:S05]  /*161c0*/  @!P1 NANOSLEEP.SYNCS 0x989680 ;  /* 0x009896800000995d */ /* 0x008fea0003900000 */
[----:B------:R-:W3:Y:S02]  /*161d0*/  @!P1 SYNCS.PHASECHK.TRANS64 P1, [R3+URZ+0x32440], R2 ;  /* 0x03244002030095a7 */ /* 0x000ee4000802007f */
[----:B---3--:R-:W-:Y:S05]  /*161e0*/  @!P1 BRA `(.L_x_10299) ;  /* 0xfffffffc00f09947 */ /* 0x008fea000383ffff */
[----:B------:R-:W-:Y:S05]  /*161f0*/  BRA `(.L_x_10438) ;  /* 0xffffffb8007c7947 */ /* 0x000fea000383ffff */
.L_x_10301:
[----:B---3--:R3:W0:Y:S02]  /*16200*/  SYNCS.PHASECHK.TRANS64.TRYWAIT P1, [R5+URZ+0x32440], R0 ;  /* 0x03244000050075a7 */ /* 0x008624000802017f */
[----:B0-----:R-:W-:Y:S05]  /*16210*/  @!P1 NANOSLEEP.SYNCS 0x989680 ;  /* 0x009896800000995d */ /* 0x001fea0003900000 */
[----:B------:R-:W0:Y:S02]  /*16220*/  @!P1 SYNCS.PHASECHK.TRANS64 P1, [R5+URZ+0x32440], R0 ;  /* 0x03244000050095a7 */ /* 0x000e24000802007f */
[----:B0-----:R-:W-:Y:S05]  /*16230*/  @!P1 BRA `(.L_x_10301) ;  /* 0xfffffffc00f09947 */ /* 0x001fea000383ffff */
[----:B------:R-:W-:Y:S05]  /*16240*/  BRA `(.L_x_10439) ;  /* 0xffffffb800887947 */ /* 0x000fea000383ffff */
.L_x_10303:
[----:B------:R0:W0:Y:S02]  /*16250*/  SYNCS.PHASECHK.TRANS64.TRYWAIT P1, [R3+URZ+0x32460], R2 ;  /* 0x03246002030075a7 */ /* 0x000024000802017f */
[----:B0-----:R-:W-:Y:S05]  /*16260*/  @!P1 NANOSLEEP.SYNCS 0x989680 ;  /* 0x009896800000995d */ /* 0x001fea0003900000 */
[----:B------:R-:W0:Y:S02]  /*16270*/  @!P1 SYNCS.PHASECHK.TRANS64 P1, [R3+URZ+0x32460], R2 ;  /* 0x03246002030095a7 */ /* 0x000e24000802007f */
[----:B0-----:R-:W-:Y:S05]  /*16280*/  @!P1 BRA `(.L_x_10303) ;  /* 0xfffffffc00f09947 */ /* 0x001fea000383ffff */
[----:B------:R-:W-:Y:S05]  /*16290*/  BRA `(.L_x_10440) ;  /* 0xffffffb800847947 */ /* 0x000fea000383ffff */
.L_x_10441:
        /* <DEDUP_REMOVED lines=14> */
.L_x_15664:


//--------------------- .text._ZN7cutlass13device_kernelIN5flash11enable_sm90INS1_16FlashAttnFwdSm90INS1_25CollectiveMainloopFwdSm90ILi2EN4cute5tupleIJNS5_1CILi1EEES8_S8_EEENS6_IJNS7_ILi128EEENS7_ILi96EEENS7_ILi64EEEEEELi256ENS_6half_tEfNS_4arch4Sm90ELb0ELb0ELb0ELb1ELb1ELb1ELb1ELb1ELb0ELb1ELb1ELb0EEENS1_21CollectiveEpilogueFwdINS6_IJSA_NS7_ILi256EEESB_EEES9_SE_SG_Li256ELb1ELb1ELb1ELb0EEENS1_36VarlenDynamicPersistentTileSchedulerILi128ELi96ELi256ELi128ELb1ELb1ELb1ELb0ELb1ELb1EEEEEEEEEvNT_6ParamsE --------------------------
	.section	.text._ZN7cutlass13device_kernelIN5flash11enable_sm90INS1_16FlashAttnFwdSm90INS1_25CollectiveMainloopFwdSm90ILi2EN4cute5tupleIJNS5_1CILi1EEES8_S8_EEENS6_IJNS7_ILi128EEENS7_ILi96EEENS7_ILi64EEEEEELi256ENS_6half_tEfNS_4arch4Sm90ELb0ELb0ELb0ELb1ELb1ELb1ELb1ELb1ELb0ELb1ELb1ELb0EEENS1_21CollectiveEpilogueFwdINS6_IJSA_NS7_ILi256EEESB_EEES9_SE_SG_Li256ELb1ELb1ELb1ELb0EEENS1_36VarlenDynamicPersistentTileSchedulerILi128ELi96ELi256ELi128ELb1ELb1ELb1ELb0ELb1ELb1EEEEEEEEEvNT_6ParamsE,"ax",@progbits
	.align	128
.text._ZN7cutlass13device_kernelIN5flash11enable_sm90INS1_16FlashAttnFwdSm90INS1_25CollectiveMainloopFwdSm90ILi2EN4cute5tupleIJNS5_1CILi1EEES8_S8_EEENS6_IJNS7_ILi128EEENS7_ILi96EEENS7_ILi64EEEEEELi256ENS_6half_tEfNS_4arch4Sm90ELb0ELb0ELb0ELb1ELb1ELb1ELb1ELb1ELb0ELb1ELb1ELb0EEENS1_21CollectiveEpilogueFwdINS6_IJSA_NS7_ILi256EEESB_EEES9_SE_SG_Li256ELb1ELb1ELb1ELb0EEENS1_36VarlenDynamicPersistentTileSchedulerILi128ELi96ELi256ELi128ELb1ELb1ELb1ELb0ELb1ELb1EEEEEEEEEvNT_6ParamsE:
        .type           _ZN7cutlass13device_kernelIN5flash11enable_sm90INS1_16FlashAttnFwdSm90INS1_25CollectiveMainloopFwdSm90ILi2EN4cute5tupleIJNS5_1CILi1EEES8_S8_EEENS6_IJNS7_ILi128EEENS7_ILi96EEENS7_ILi64EEEEEELi256ENS_6half_tEfNS_4arch4Sm90ELb0ELb0ELb0ELb1ELb1ELb1ELb1ELb1ELb0ELb1ELb1ELb0EEENS1_21CollectiveEpilogueFwdINS6_IJSA_NS7_ILi256EEESB_EEES9_SE_SG_Li256ELb1ELb1ELb1ELb0EEENS1_36VarlenDynamicPersistentTileSchedulerILi128ELi96ELi256ELi128ELb1ELb1ELb1ELb0ELb1ELb1EEEEEEEEEvNT_6ParamsE,@function
        .size           _ZN7cutlass13device_kernelIN5flash11enable_sm90INS1_16FlashAttnFwdSm90INS1_25CollectiveMainloopFwdSm90ILi2EN4cute5tupleIJNS5_1CILi1EEES8_S8_EEENS6_IJNS7_ILi128EEENS7_ILi96EEENS7_ILi64EEEEEELi256ENS_6half_tEfNS_4arch4Sm90ELb0ELb0ELb0ELb1ELb1ELb1ELb1ELb1ELb0ELb1ELb1ELb0EEENS1_21CollectiveEpilogueFwdINS6_IJSA_NS7_ILi256EEESB_EEES9_SE_SG_Li256ELb1ELb1ELb1ELb0EEENS1_36VarlenDynamicPersistentTileSchedulerILi128ELi96ELi256ELi128ELb1ELb1ELb1ELb0ELb1ELb1EEEEEEEEEvNT_6ParamsE,(.L_x_15665 - _ZN7cutlass13device_kernelIN5flash11enable_sm90INS1_16FlashAttnFwdSm90INS1_25CollectiveMainloopFwdSm90ILi2EN4cute5tupleIJNS5_1CILi1EEES8_S8_EEENS6_IJNS7_ILi128EEENS7_ILi96EEENS7_ILi64EEEEEELi256ENS_6half_tEfNS_4arch4Sm90ELb0ELb0ELb0ELb1ELb1ELb1ELb1ELb1ELb0ELb1ELb1ELb0EEENS1_21CollectiveEpilogueFwdINS6_IJSA_NS7_ILi256EEESB_EEES9_SE_SG_Li256ELb1ELb1ELb1ELb0EEENS1_36VarlenDynamicPersistentTileSchedulerILi128ELi96ELi256ELi128ELb1ELb1ELb1ELb0ELb1ELb1EEEEEEEEEvNT_6ParamsE)
        .other          _ZN7cutlass13device_kernelIN5flash11enable_sm90INS1_16FlashAttnFwdSm90INS1_25CollectiveMainloopFwdSm90ILi2EN4cute5tupleIJNS5_1CILi1EEES8_S8_EEENS6_IJNS7_ILi128EEENS7_ILi96EEENS7_ILi64EEEEEELi256ENS_6half_tEfNS_4arch4Sm90ELb0ELb0ELb0ELb1ELb1ELb1ELb1ELb1ELb0ELb1ELb1ELb0EEENS1_21CollectiveEpilogueFwdINS6_IJSA_NS7_ILi256EEESB_EEES9_SE_SG_Li256ELb1ELb1ELb1ELb0EEENS1_36VarlenDynamicPersistentTileSchedulerILi128ELi96ELi256ELi128ELb1ELb1ELb1ELb0ELb1ELb1EEEEEEEEEvNT_6ParamsE,@"STO_CUDA_ENTRY STV_DEFAULT"
_ZN7cutlass13device_kernelIN5flash11enable_sm90INS1_16FlashAttnFwdSm90INS1_25CollectiveMainloopFwdSm90ILi2EN4cute5tupleIJNS5_1CILi1EEES8_S8_EEENS6_IJNS7_ILi128EEENS7_ILi96EEENS7_ILi64EEEEEELi256ENS_6half_tEfNS_4arch4Sm90ELb0ELb0ELb0ELb1ELb1ELb1ELb1ELb1ELb0ELb1ELb1ELb0EEENS1_21CollectiveEpilogueFwdINS6_IJSA_NS7_ILi256EEESB_EEES9_SE_SG_Li256ELb1ELb1ELb1ELb0EEENS1_36VarlenDynamicPersistentTileSchedulerILi128ELi96ELi256ELi128ELb1ELb1ELb1ELb0ELb1ELb1EEEEEEEEEvNT_6ParamsE:
        /* <DEDUP_REMOVED lines=17> */
.L_x_10443:
[----:B------:R-:W-:Y:S05]  /*0110*/  BSYNC B0 ;  /* 0x0000000000007941 */ /* 0x000fea0003800000 */
.L_x_10442:
[----:B------:R-:W-:Y:S01]  /*0120*/  VOTEU.ANY UP0, P0 ;  /* 0x00000000003f7886 */ /* 0x000fe20000000100 */
[----:B------:R-:W0:Y:S01]  /*0130*/  SHFL.IDX PT, R3, R2, RZ, 0x1f ;  /* 0x00001fff02037589 */ /* 0x000e2200000e0000 */
[----:B------:R-:W-:Y:S01]  /*0140*/  UMOV UR4, 0x80 ;  /* 0x0000008000047882 */ /* 0x000fe20000000000 */
[----:B------:R-:W-:Y:S01]  /*0150*/  UMOV UR7, 0x100 ;  /* 0x0000010000077882 */ /* 0x000fe20000000000 */
[----:B------:R-:W-:Y:S01]  /*0160*/  VOTEU.ANY UP1, P0 ;  /* 0x00000000003f7886 */ /* 0x000fe20000020100 */
[----:B------:R-:W1:Y:S01]  /*0170*/  @UP0 S2UR UR8, SR_CgaCtaId ;  /* 0x00000000000809c3 */ /* 0x000e620000008800 */
[----:B------:R-:W-:Y:S01]  /*0180*/  @UP0 UMOV UR6, 0x400 ;  /* 0x0000040000060882 */ /* 0x000fe20000000000 */
[----:B------:R-:W-:-:S04]  /*0190*/  @UP0 UIADD3 UR4, -UR4, 0x100000, URZ ;  /* 0x0010000004040890 */ /* 0x000fc8000fffe13f */
[----:B------:R-:W-:Y:S02]  /*01a0*/  @UP0 USHF.L.U32 UR5, UR4, 0xb, URZ ;  /* 0x0000000b04050899 */ /* 0x000fe4000800063f */
[----:B------:R-:W-:Y:S01]  /*01b0*/  @UP0 USHF.L.U32 UR4, UR4, 0x1, URZ ;  /* 0x0000000104040899 */ /* 0x000fe2000800063f */
[----:B------:R-:W-:Y:S01]  /*01c0*/  SHF.R.U32.HI R4, RZ, 0x7, R0 ;  /* 0x00000007ff047819 */ /* 0x000fe20000011600 */
[----:B------:R-:W-:Y:S01]  /*01d0*/  VOTEU.ANY UP2, P0 ;  /* 0x00000000003f7886 */ /* 0x000fe20000040100 */
[----:B0-----:R-:W-:-:S03]  /*01e0*/  ISETP.NE.AND P1, PT, R3, RZ, PT ;  /* 0x000000ff0300720c */ /* 0x001fc60003f25270 */
[----:B------:R0:W2:Y:S01]  /*01f0*/  SHFL.IDX PT, R3, R4, RZ, 0x1f ;  /* 0x00001fff04037589 */ /* 0x0000a200000e0000 */
[----:B-1----:R-:W-:Y:S02]  /*0200*/  @UP0 ULEA UR8, UR8, UR6, 0x18 ;  /* 0x0000000608080291 */ /* 0x002fe4000f8ec03f */
[----:B------:R-:W-:-:S04]  /*0210*/  @UP0 UIADD3 UR6, -UR7, 0x100000, URZ ;  /* 0x0010000007060890 */ /* 0x000fc8000fffe13f */
[----:B------:R-:W-:Y:S02]  /*0220*/  @UP0 USHF.L.U32 UR7, UR6, 0xb, URZ ;  /* 0x0000000b06070899 */ /* 0x000fe4000800063f */
[----:B------:R-:W-:Y:S01]  /*0230*/  @UP0 USHF.L.U32 UR6, UR6, 0x1, URZ ;  /* 0x0000000106060899 */ /* 0x000fe2000800063f */
[----:B------:R-:W-:Y:S01]  /*0240*/  VOTEU.ANY UP0, P0 ;  /* 0x00000000003f7886 */ /* 0x000fe20000000100 */
[----:B------:R-:W1:Y:S04]  /*0250*/  FENCE.VIEW.ASYNC.S ;  /* 0x00000000000073c6 */ /* 0x000e680000000000 */
[----:B-1----:R0:W1:Y:S01]  /*0260*/  @UP0 SYNCS.EXCH.64 URZ, [UR8+0x32400], UR4 ;  /* 0x03240004083f05b2 */ /* 0x0020620008000100 */
[----:B------:R0:W3:Y:S05]  /*0270*/  @UP1 SYNCS.EXCH.64 URZ, [UR8+0x32410], UR4 ;  /* 0x03241004083f15b2 */ /* 0x0000ea0008000100 */
[----:B------:R0:W4:Y:S02]  /*0280*/  @UP2 SYNCS.EXCH.64 URZ, [UR8+0x32420], UR6 ;  /* 0x03242006083f25b2 */ /* 0x0001240008000100 */
        /* <DEDUP_REMOVED lines=19> */
.L_x_10444:
        /* <DEDUP_REMOVED lines=22> */
.L_x_10445:
        /* <DEDUP_REMOVED lines=18> */
.L_x_10446:
        /* <DEDUP_REMOVED lines=22> */
.L_x_10447:
        /* <DEDUP_REMOVED lines=22> */
.L_x_10448:
[----:B--2---:R-:W-:Y:S01]  /*0900*/  ISETP.NE.AND P0, PT, R3, RZ, PT ;  /* 0x000000ff0300720c */ /* 0x004fe20003f05270 */
[----:B------:R-:W-:Y:S01]  /*0910*/  IMAD.MOV.U32 R3, RZ, RZ, 0x1 ;  /* 0x00000001ff037424 */ /* 0x000fe200078e00ff */
[----:B------:R-:W-:Y:S01]  /*0920*/  NOP ;  /* 0x0000000000007918 */ /* 0x000fe20000000000 */
[----:B------:R-:W-:Y:S01]  /*0930*/  ULDC.64 UR60, c[0x0][0x208] ;  /* 0x00008200003c7ab9 */ /* 0x000fe20000000a00 */
[----:B------:R-:W-:Y:S02]  /*0940*/  BSSY B9, `(.L_x_10449) ;  /* 0x0001b6b000097945 */ /* 0x000fe40003800000 */
[----:B------:R-:W-:-:S05]  /*0950*/  SEL R3, R3, 0x2, !P0 ;  /* 0x0000000203037807 */ /* 0x000fca0004000000 */
[----:B------:R2:W-:Y:S01]  /*0960*/  STL [R1+0x8], R3 ;  /* 0x0000080301007387 */ /* 0x0005e20000100800 */
[----:B01-34-:R-:W-:Y:S06]  /*0970*/  BAR.SYNC.DEFER_BLOCKING 0x0 ;  /* 0x0000000000007b1d */ /* 0x01bfec0000010000 */
[----:B------:R-:W-:Y:S05]  /*0980*/  @!P0 BRA `(.L_x_10450) ;  /* 0x0000013800a08947 */ /* 0x000fea0003800000 */
.L_x_10451:
[----:B------:R-:W-:-:S08]  /*0990*/  NOP ;  /* 0x0000000000007918 */ /* 0x000fd00000000000 */
[----:B------:R-:W0:Y:S02]  /*09a0*/  USETMAXREG.TRY_ALLOC.CTAPOOL UP0, 0xe8 ;  /* 0x000000e8000079c8 */ /* 0x000e240008000600 */
[----:B0-----:R-:W-:-:S13]  /*09b0*/  PLOP3.LUT P0, PT, PT, PT, UP0, 0x80, 0x0 ;  /* 0x000000000000781c */ /* 0x001fda0003f0f008 */
[----:B------:R-:W-:Y:S05]  /*09c0*/  @!P0 BRA `(.L_x_10451) ;  /* 0xfffffffc00f08947 */ /* 0x000fea000383ffff */
[----:B------:R-:W3:Y:S01]  /*09d0*/  LDL.LU R2, [R1] ;  /* 0x0000000001027983 */ /* 0x000ee20000300800 */
[----:B------:R-:W-:Y:S01]  /*09e0*/  SHF.R.U32.HI R4, RZ, 0x7, R0 ;  /* 0x00000007ff047819 */ /* 0x000fe20000011600 */
[----:B------:R-:W-:Y:S01]  /*09f0*/  ULDC UR4, c[0x0][0xd3c] ;  /* 0x00034f0000047ab9 */ /* 0x000fe20000000800 */
[----:B--2---:R-:W0:Y:S01]  /*0a00*/  S2R R3, SR_CgaCtaId ;  /* 0x0000000000037919 */ /* 0x004e220000008800 */
        /* <DEDUP_REMOVED lines=8> */
[----:B---3--:R-:W-:-:S04]  /*0a90*/  LOP3.LUT R2, R2, 0xfffffffb, RZ, 0xc0, !PT ;  /* 0xfffffffb02027812 */ /* 0x008fc800078ec0ff */
[----:B------:R-:W-:-:S05]  /*0aa0*/  @P0 LOP3.LUT R2, R2, 0x4, RZ, 0xfc, !PT ;  /* 0x0000000402020812 */ /* 0x000fca00078efcff */
[----:B------:R1:W-:Y:S01]  /*0ab0*/  STL [R1], R2 ;  /* 0x0000000201007387 */ /* 0x0003e20000100800 */
[----:B0-----:R-:W-:-:S13]  /*0ac0*/  ISETP.GE.AND P0, PT, R51, UR4, PT ;  /* 0x0000000433007c0c */ /* 0x001fda000bf06270 */
[----:B-1----:R-:W-:Y:S05]  /*0ad0*/  @P0 BRA `(.L_x_10452) ;  /* 0x000001b400440947 */ /* 0x002fea0003800000 */
[----:B------:R-:W2:Y:S01]  /*0ae0*/  LDL.LU R14, [R1+0x8] ;  /* 0x00000800010e7983 */ /* 0x000ea20000300800 */
[----:B------:R-:W-:Y:S02]  /*0af0*/  VIADD R0, R0, 0xffffff80 ;  /* 0xffffff8000007836 */ /* 0x000fe40000000000 */
[----:B------:R-:W-:Y:S02]  /*0b00*/  IMAD.MOV.U32 R18, RZ, RZ, RZ ;  /* 0x000000ffff127224 */ /* 0x000fe400078e00ff */
[----:B------:R-:W-:Y:S01]  /*0b10*/  IMAD.MOV.U32 R208, RZ, RZ, RZ ;  /* 0x000000ffffd07224 */ /* 0x000fe200078e00ff */
[----:B------:R-:W-:Y:S01]  /*0b20*/  SHF.R.S32.HI R3, RZ, 0x1f, R0 ;  /* 0x0000001fff037819 */ /* 0x000fe20000011400 */
[----:B------:R-:W-:Y:S02]  /*0b30*/  IMAD.MOV.U32 R218, RZ, RZ, RZ ;  /* 0x000000ffffda7224 */ /* 0x000fe400078e00ff */
[----:B------:R-:W-:Y:S01]  /*0b40*/  IMAD.MOV.U32 R206, RZ, RZ, RZ ;  /* 0x000000ffffce7224 */ /* 0x000fe200078e00ff */
[----:B------:R-:W-:-:S02]  /*0b50*/  LEA.HI R2, R3, R0, RZ, 0x7 ;  /* 0x0000000003027211 */ /* 0x000fc400078f38ff */
[CC--:B------:R-:W-:Y:S02]  /*0b60*/  LEA.HI R4, R3.reuse, R0.reuse, RZ, 0x4 ;  /* 0x0000000003047211 */ /* 0x0c0fe400078f20ff */
[----:B------:R-:W-:Y:S02]  /*0b70*/  LOP3.LUT R5, R2, 0xffffff80, RZ, 0xc0, !PT ;  /* 0xffffff8002057812 */ /* 0x000fe400078ec0ff */
[----:B------:R-:W-:Y:S02]  /*0b80*/  SHF.R.S32.HI R7, RZ, 0x4, R4 ;  /* 0x00000004ff077819 */ /* 0x000fe40000011404 */
[----:B------:R-:W-:Y:S01]  /*0b90*/  LEA.HI R204, R3, R0, RZ, 0x2 ;  /* 0x0000000003cc7211 */ /* 0x000fe200078f10ff */
[----:B------:R-:W-:Y:S01]  /*0ba0*/  IMAD.IADD R13, R0, 0x1, -R5 ;  /* 0x00000001000d7824 */ /* 0x000fe200078e0a05 */
[----:B------:R-:W-:Y:S02]  /*0bb0*/  SHF.R.S32.HI R5, RZ, 0x7, R2 ;  /* 0x00000007ff057819 */ /* 0x000fe40000011402 */
[----:B------:R-:W-:-:S02]  /*0bc0*/  LEA.HI R6, R4, R7, RZ, 0x1 ;  /* 0x0000000704067211 */ /* 0x000fc400078f08ff */
[----:B------:R-:W-:Y:S01]  /*0bd0*/  SHF.R.S32.HI R9, RZ, 0x1f, R13 ;  /* 0x0000001fff097819 */ /* 0x000fe2000001140d */
[----:B------:R-:W-:Y:S01]  /*0be0*/  STL [R1+0x118], R13 ;  /* 0x0001180d01007387 */ /* 0x000fe20000100800 */
[----:B------:R-:W-:Y:S02]  /*0bf0*/  LEA.HI R2, R2, R5, RZ, 0x1 ;  /* 0x0000000502027211 */ /* 0x000fe400078f08ff */
[----:B------:R-:W-:Y:S02]  /*0c00*/  LEA.HI R10, R9, R13, RZ, 0x2 ;  /* 0x0000000d090a7211 */ /* 0x000fe400078f10ff */
[----:B------:R-:W-:Y:S02]  /*0c10*/  LOP3.LUT R2, R2, 0x3fffffe, RZ, 0xc0, !PT ;  /* 0x03fffffe02027812 */ /* 0x000fe400078ec0ff */
[--C-:B------:R-:W-:Y:S02]  /*0c20*/  SHF.R.S32.HI R11, RZ, 0x2, R10.reuse ;  /* 0x00000002ff0b7819 */ /* 0x100fe4000001140a */
[----:B------:R-:W-:-:S02]  /*0c30*/  SHF.R.S32.HI R8, RZ, 0x1f, R10 ;  /* 0x0000001fff087819 */ /* 0x000fc4000001140a */
[----:B------:R-:W-:Y:S02]  /*0c40*/  LOP3.LUT R6, R6, 0x1ffffffe, RZ, 0xc0, !PT ;  /* 0x1ffffffe06067812 */ /* 0x000fe400078ec0ff */
[----:B------:R-:W-:Y:S02]  /*0c50*/  LEA.HI R8, R8, R11, RZ, 0x3 ;  /* 0x0000000b08087211 */ /* 0x000fe400078f18ff */
[----:B------:R-:W-:Y:S01]  /*0c60*/  LEA.HI R9, R9, R13, RZ, 0x5 ;  /* 0x0000000d09097211 */ /* 0x000fe200078f28ff */
[----:B------:R-:W-:Y:S01]  /*0c70*/  IMAD.IADD R6, R7, 0x1, -R6 ;  /* 0x0000000107067824 */ /* 0x000fe200078e0a06 */
[----:B------:R-:W-:Y:S01]  /*0c80*/  LOP3.LUT R12, R8, 0xfffffff8, RZ, 0xc0, !PT ;  /* 0xfffffff8080c7812 */ /* 0x000fe200078ec0ff */
[----:B------:R-:W-:Y:S01]  /*0c90*/  IMAD.IADD R8, R5, 0x1, -R2 ;  /* 0x0000000105087824 */ /* 0x000fe200078e0a02 */
[-C--:B------:R-:W-:Y:S02]  /*0ca0*/  LEA.HI R2, R3, R0.reuse, RZ, 0x5 ;  /* 0x0000000003027211 */ /* 0x080fe400078f28ff */
[----:B------:R-:W-:Y:S01]  /*0cb0*/  LOP3.LUT R5, R4, 0x3fffff0, RZ, 0xc0, !PT ;  /* 0x03fffff004057812 */ /* 0x000fe200078ec0ff */
[----:B------:R-:W-:Y:S01]  /*0cc0*/  IMAD.IADD R12, R11, 0x1, -R12 ;  /* 0x000000010b0c7824 */ /* 0x000fe200078e0a0c */
[----:B------:R-:W-:-:S02]  /*0cd0*/  LEA.HI R3, R3, R0, RZ, 0x3 ;  /* 0x0000000003037211 */ /* 0x000fc400078f18ff */
[----:B------:R-:W-:Y:S01]  /*0ce0*/  SHF.R.S32.HI R15, RZ, 0x5, R2 ;  /* 0x00000005ff0f7819 */ /* 0x000fe20000011402 */
[----:B------:R-:W-:Y:S01]  /*0cf0*/  IMAD.IADD R5, R0, 0x1, -R5 ;  /* 0x0000000100057824 */ /* 0x000fe200078e0a05 */
[----:B------:R-:W-:Y:S02]  /*0d00*/  LOP3.LUT R7, R3, 0xfffffff8, RZ, 0xc0, !PT ;  /* 0xfffffff803077812 */ /* 0x000fe400078ec0ff */
[----:B------:R-:W-:Y:S01]  /*0d10*/  LOP3.LUT R3, R204, 0xfffffffc, RZ, 0xc0, !PT ;  /* 0xfffffffccc037812 */ /* 0x000fe200078ec0ff */
[----:B------:R-:W-:Y:S01]  /*0d20*/  IMAD R5, R15, 0x10, R5 ;  /* 0x000000100f057824 */ /* 0x000fe200078e0205 */
[----:B------:R-:W-:Y:S01]  /*0d30*/  SHF.R.S32.HI R204, RZ, 0x2, R204 ;  /* 0x00000002ffcc7819 */ /* 0x000fe200000114cc */
[C---:B------:R-:W-:Y:S01]  /*0d40*/  IMAD.IADD R7, R0.reuse, 0x1, -R7 ;  /* 0x0000000100077824 */ /* 0x040fe200078e0a07 */
[----:B------:R-:W-:Y:S01]  /*0d50*/  SHF.R.S32.HI R9, RZ, 0x5, R9 ;  /* 0x00000005ff097819 */ /* 0x000fe20000011409 */
[----:B------:R-:W-:Y:S01]  /*0d60*/  IMAD.IADD R3, R0, 0x1, -R3 ;  /* 0x0000000100037824 */ /* 0x000fe200078e0a03 */
[----:B------:R-:W-:Y:S01]  /*0d70*/  LEA R5, R5, R6, 0x3 ;  /* 0x0000000605057211 */ /* 0x000fe200078e18ff */
[----:B------:R-:W-:Y:S01]  /*0d80*/  VIADD R6, R204, 0x40 ;  /* 0x00000040cc067836 */ /* 0x000fe20000000000 */
[----:B------:R0:W-:Y:S01]  /*0d90*/  STL [R1+0x70], R15 ;  /* 0x0000700f01007387 */ /* 0x0001e20000100800 */
[C---:B------:R-:W-:Y:S01]  /*0da0*/  IMAD.SHL.U32 R16, R3.reuse, 0x8, RZ ;  /* 0x0000000803107824 */ /* 0x040fe200078e00ff */
[----:B------:R-:W-:Y:S01]  /*0db0*/  LEA.HI R0, R3, R3, RZ, 0x1 ;  /* 0x0000000303007211 */ /* 0x000fe200078f08ff */
[----:B------:R-:W-:Y:S01]  /*0dc0*/  IMAD R9, R9, 0x10, R12 ;  /* 0x0000001009097824 */ /* 0x000fe200078e020c */
[----:B------:R-:W-:Y:S01]  /*0dd0*/  SHF.R.S32.HI R4, RZ, 0x1f, R6 ;  /* 0x0000001fff047819 */ /* 0x000fe20000011406 */
[----:B------:R-:W-:Y:S01]  /*0de0*/  IMAD.SHL.U32 R2, R6, 0x40, RZ ;  /* 0x0000004006027824 */ /* 0x000fe200078e00ff */
[----:B------:R-:W-:Y:S01]  /*0df0*/  LOP3.LUT R0, R0, 0x1ffffffe, RZ, 0xc0, !PT ;  /* 0x1ffffffe00007812 */ /* 0x000fe200078ec0ff */
[----:B------:R-:W-:Y:S01]  /*0e00*/  VIADD R214, R16, 0x60 ;  /* 0x0000006010d67836 */ /* 0x000fe20000000000 */
[----:B------:R-:W-:Y:S01]  /*0e10*/  LEA.HI R4, R4, R6, RZ, 0x3 ;  /* 0x0000000604047211 */ /* 0x000fe200078f18ff */
[C---:B------:R-:W-:Y:S01]  /*0e20*/  VIADD R213, R16.reuse, 0x80 ;  /* 0x0000008010d57836 */ /* 0x040fe20000000000 */
[----:B------:R-:W-:Y:S01]  /*0e30*/  IADD3 R215, R16, 0x40, RZ ;  /* 0x0000004010d77810 */ /* 0x000fe20007ffe0ff */
[----:B------:R-:W-:Y:S01]  /*0e40*/  IMAD R8, R8, 0x40, R9 ;  /* 0x0000004008087824 */ /* 0x000fe200078e0209 */
[----:B------:R-:W-:Y:S01]  /*0e50*/  LOP3.LUT R10, R10, 0x7ffffffc, RZ, 0xc0, !PT ;  /* 0x7ffffffc0a0a7812 */ /* 0x000fe200078ec0ff */
[----:B------:R-:W-:Y:S01]  /*0e60*/  IMAD.SHL.U32 R4, R4, 0x40, RZ ;  /* 0x0000004004047824 */ /* 0x000fe200078e00ff */
[----:B0-----:R-:W-:Y:S01]  /*0e70*/  SHF.R.S32.HI R15, RZ, 0x1f, R215 ;  /* 0x0000001fff0f7819 */ /* 0x001fe200000114d7 */
[C---:B------:R-:W-:Y:S01]  /*0e80*/  IMAD.IADD R0, R3.reuse, 0x1, -R0 ;  /* 0x0000000103007824 */ /* 0x040fe200078e0a00 */
[----:B------:R-:W-:Y:S01]  /*0e90*/  SHF.R.S32.HI R12, RZ, 0x1f, R213 ;  /* 0x0000001fff0c7819 */ /* 0x000fe200000114d5 */
[----:B------:R-:W-:Y:S01]  /*0ea0*/  IMAD.SHL.U32 R22, R3, 0x4, RZ ;  /* 0x0000000403167824 */ /* 0x000fe200078e00ff */
[----:B------:R-:W-:Y:S01]  /*0eb0*/  LOP3.LUT R3, R2, 0x1c0, RZ, 0xc0, !PT ;  /* 0x000001c002037812 */ /* 0x000fe200078ec0ff */
[----:B------:R-:W-:Y:S01]  /*0ec0*/  STL [R1+0x19c], R8 ;  /* 0x00019c0801007387 */ /* 0x000fe20000100800 */
[----:B------:R-:W-:Y:S01]  /*0ed0*/  IMAD.SHL.U32 R211, R7, 0x8, RZ ;  /* 0x0000000807d37824 */ /* 0x000fe200078e00ff */
[----:B------:R-:W-:Y:S01]  /*0ee0*/  LOP3.LUT R4, R4, 0xfffffe00, RZ, 0xc0, !PT ;  /* 0xfffffe0004047812 */ /* 0x000fe200078ec0ff */
[----:B------:R-:W-:Y:S01]  /*0ef0*/  IMAD.IADD R10, R13, 0x1, -R10 ;  /* 0x000000010d0a7824 */ /* 0x000fe200078e0a0a */
[----:B------:R-:W-:Y:S01]  /*0f00*/  STL [R1+0x88], RZ ;  /* 0x000088ff01007387 */ /* 0x000fe20000100800 */
[----:B------:R-:W-:Y:S01]  /*0f10*/  SHF.R.U32.HI R7, RZ, 0x3, R3 ;  /* 0x00000003ff077819 */ /* 0x000fe20000011603 */
[----:B------:R-:W-:Y:S01]  /*0f20*/  VIADD R11, R211, 0x40 ;  /* 0x00000040d30b7836 */ /* 0x000fe20000000000 */
[--C-:B------:R-:W-:Y:S01]  /*0f30*/  LOP3.LUT R3, R3, 0x38, R16.reuse, 0xf8, !PT ;  /* 0x0000003803037812 */ /* 0x100fe200078ef810 */
[----:B------:R0:W-:Y:S01]  /*0f40*/  STL [R1+0xc], R15 ;  /* 0x00000c0f01007387 */ /* 0x0001e20000100800 */
[----:B------:R-:W-:Y:S01]  /*0f50*/  IMAD.SHL.U32 R42, R10, 0x2, RZ ;  /* 0x000000020a2a7824 */ /* 0x000fe200078e00ff */
[----:B------:R-:W-:Y:S01]  /*0f60*/  SHF.L.U32 R5, R5, 0x3, RZ ;  /* 0x0000000305057819 */ /* 0x000fe200000006ff */
[----:B------:R-:W-:Y:S01]  /*0f70*/  VIADD R9, R211, 0x80 ;  /* 0x00000080d3097836 */ /* 0x000fe20000000000 */
[----:B------:R-:W-:Y:S01]  /*0f80*/  SHF.R.S32.HI R6, RZ, 0x1f, R211 ;  /* 0x0000001fff067819 */ /* 0x000fe200000114d3 */
[C---:B------:R-:W-:Y:S01]  /*0f90*/  VIADD R41, R42.reuse, 0x8 ;  /* 0x000000082a297836 */ /* 0x040fe20000000000 */
[C---:B------:R-:W-:Y:S01]  /*0fa0*/  IADD3 R30, R42.reuse, 0x60, RZ ;  /* 0x000000602a1e7810 */ /* 0x040fe20007ffe0ff */
[C---:B------:R-:W-:Y:S01]  /*0fb0*/  VIADD R40, R42.reuse, 0x10 ;  /* 0x000000102a287836 */ /* 0x040fe20000000000 */
[----:B------:R-:W-:Y:S01]  /*0fc0*/  SHF.R.S32.HI R11, RZ, 0x1f, R11 ;  /* 0x0000001fff0b7819 */ /* 0x000fe2000001140b */
[C---:B------:R-:W-:Y:S01]  /*0fd0*/  VIADD R39, R42.reuse, 0x18 ;  /* 0x000000182a277836 */ /* 0x040fe20000000000 */
[C---:B------:R-:W-:Y:S01]  /*0fe0*/  IADD3 R11, R42.reuse, 0xc8, RZ ;  /* 0x000000c82a0b7810 */ /* 0x040fe20007ffe0ff */
        /* <DEDUP_REMOVED lines=18> */
[C---:B0-----:R-:W-:Y:S02]  /*1110*/  VIADD R15, R42.reuse, 0xa8 ;  /* 0x000000a82a0f7836 */ /* 0x041fe40000000000 */
[----:B------:R-:W-:Y:S02]  /*1120*/  VIADD R6, R211, 0xc0 ;  /* 0x000000c0d3067836 */ /* 0x000fe40000000000 */
[C---:B------:R-:W-:Y:S02]  /*1130*/  VIADD R13, R42.reuse, 0xb8 ;  /* 0x000000b82a0d7836 */ /* 0x040fe40000000000 */
[C---:B------:R-:W-:Y:S01]  /*1140*/  VIADD R10, R42.reuse, 0xd0 ;  /* 0x000000d02a0a7836 */ /* 0x040fe20000000000 */
[----:B------:R-:W-:Y:S01]  /*1150*/  SHF.R.S32.HI R6, RZ, 0x1f, R6 ;  /* 0x0000001fff067819 */ /* 0x000fe20000011406 */
[----:B------:R-:W-:-:S02]  /*1160*/  VIADD R9, R42, 0xd8 ;  /* 0x000000d82a097836 */ /* 0x000fc40000000000 */
[----:B------:R-:W-:Y:S02]  /*1170*/  VIADD R6, R42, 0xe8 ;  /* 0x000000e82a067836 */ /* 0x000fe40000000000 */
[----:B------:R-:W-:Y:S02]  /*1180*/  IMAD R0, R0, 0x8, R8 ;  /* 0x0000000800007824 */ /* 0x000fe400078e0208 */
[C---:B------:R-:W-:Y:S02]  /*1190*/  VIADD R2, R16.reuse, 0x20 ;  /* 0x0000002010027836 */ /* 0x040fe40000000000 */
[C---:B------:R-:W-:Y:S02]  /*11a0*/  VIADD R212, R16.reuse, 0xa0 ;  /* 0x000000a010d47836 */ /* 0x040fe40000000000 */
[C---:B------:R-:W-:Y:S01]  /*11b0*/  VIADD R217, R16.reuse, 0xc0 ;  /* 0x000000c010d97836 */ /* 0x040fe20000000000 */
[----:B------:R-:W-:Y:S01]  /*11c0*/  SHF.R.S32.HI R207, RZ, 0x1f, R2 ;  /* 0x0000001fffcf7819 */ /* 0x000fe20000011402 */
[----:B------:R-:W-:Y:S01]  /*11d0*/  VIADD R216, R16, 0xe0 ;  /* 0x000000e010d87836 */ /* 0x000fe20000000000 */
[----:B------:R-:W-:Y:S01]  /*11e0*/  SHF.R.S32.HI R229, RZ, 0x1f, R212 ;  /* 0x0000001fffe57819 */ /* 0x000fe200000114d4 */
[----:B------:R-:W-:Y:S01]  /*11f0*/  VIADD R209, R22, 0x10 ;  /* 0x0000001016d17836 */ /* 0x000fe20000000000 */
[----:B------:R-:W-:-:S02]  /*1200*/  SHF.R.S32.HI R228, RZ, 0x1f, R217 ;  /* 0x0000001fffe47819 */ /* 0x000fc400000114d9 */
[----:B------:R-:W-:Y:S02]  /*1210*/  SHF.R.S32.HI R227, RZ, 0x1f, R216 ;  /* 0x0000001fffe37819 */ /* 0x000fe400000114d8 */
[----:B--2---:R-:W-:Y:S02]  /*1220*/  LOP3.LUT R210, R14, 0x1, RZ, 0xfc, !PT ;  /* 0x000000010ed27812 */ /* 0x004fe400078efcff */
[----:B------:R-:W-:-:S05]  /*1230*/  SHF.R.S32.HI R14, RZ, 0x1f, R214 ;  /* 0x0000001fff0e7819 */ /* 0x000fca00000114d6 */
[----:B------:R0:W-:Y:S04]  /*1240*/  STL [R1+0x8], R14 ;  /* 0x0000080e01007387 */ /* 0x0001e80000100800 */
[----:B------:R1:W-:Y:S04]  /*1250*/  STL [R1+0x4], R12 ;  /* 0x0000040c01007387 */ /* 0x0003e80000100800 */
[----:B------:R2:W-:Y:S01]  /*1260*/  STL [R1+0x74], R4 ;  /* 0x0000740401007387 */ /* 0x0005e20000100800 */
[----:B0-----:R-:W-:-:S03]  /*1270*/  VIADD R14, R42, 0xb0 ;  /* 0x000000b02a0e7836 */ /* 0x001fc60000000000 */
[----:B------:R-:W-:Y:S01]  /*1280*/  STL [R1+0x94], R42 ;  /* 0x0000942a01007387 */ /* 0x000fe20000100800 */
[----:B-1----:R-:W-:-:S03]  /*1290*/  VIADD R12, R42, 0xc0 ;  /* 0x000000c02a0c7836 */ /* 0x002fc60000000000 */
[----:B------:R0:W-:Y:S01]  /*12a0*/  STL [R1+0x1a4], R5 ;  /* 0x0001a40501007387 */ /* 0x0001e20000100800 */
[----:B--2---:R-:W-:Y:S01]  /*12b0*/  LOP3.LUT R4, R4, R3, R7, 0xf6, !PT ;  /* 0x0000000304047212 */ /* 0x004fe200078ef607 */
[----:B------:R-:W-:-:S04]  /*12c0*/  VIADD R7, R42, 0xe0 ;  /* 0x000000e02a077836 */ /* 0x000fc80000000000 */
[----:B------:R-:W-:Y:S01]  /*12d0*/  IMAD R3, R4, 0x2, R19 ;  /* 0x0000000204037824 */ /* 0x000fe200078e0213 */
[----:B------:R-:W-:Y:S01]  /*12e0*/  SHF.R.S32.HI R4, RZ, 0x1f, R41 ;  /* 0x0000001fff047819 */ /* 0x000fe20000011429 */
[----:B0-----:R-:W-:-:S03]  /*12f0*/  VIADD R5, R42, 0xf0 ;  /* 0x000000f02a057836 */ /* 0x001fc60000000000 */
[----:B------:R0:W-:Y:S04]  /*1300*/  STL [R1+0x198], R3 ;  /* 0x0001980301007387 */ /* 0x0001e80000100800 */
[----:B------:R-:W-:Y:S04]  /*1310*/  STL [R1+0x110], R41 ;  /* 0x0001102901007387 */ /* 0x000fe80000100800 */
[----:B------:R1:W-:Y:S01]  /*1320*/  STL [R1+0x10c], R40 ;  /* 0x00010c2801007387 */ /* 0x0003e20000100800 */
[----:B0-----:R-:W-:-:S03]  /*1330*/  VIADD R3, R42, 0xf8 ;  /* 0x000000f82a037836 */ /* 0x001fc60000000000 */
[----:B------:R-:W-:Y:S04]  /*1340*/  STL [R1+0x108], R39 ;  /* 0x0001082701007387 */ /* 0x000fe80000100800 */
[----:B------:R0:W-:Y:S01]  /*1350*/  STL [R1+0x104], R38 ;  /* 0x0001042601007387 */ /* 0x0001e20000100800 */
[----:B-1----:R-:W-:-:S03]  /*1360*/  SHF.R.S32.HI R40, RZ, 0x1f, R40 ;  /* 0x0000001fff287819 */ /* 0x002fc60000011428 */
[----:B------:R1:W-:Y:S04]  /*1370*/  STL [R1+0x100], R37 ;  /* 0x0001002501007387 */ /* 0x0003e80000100800 */
[----:B------:R-:W-:Y:S01]  /*1380*/  STL [R1+0xfc], R36 ;  /* 0x0000fc2401007387 */ /* 0x000fe20000100800 */
[----:B0-----:R-:W-:-:S03]  /*1390*/  SHF.R.S32.HI R38, RZ, 0x1f, R38 ;  /* 0x0000001fff267819 */ /* 0x001fc60000011426 */
        /* <DEDUP_REMOVED lines=38> */
[----:B------:R2:W-:Y:S01]  /*1600*/  STL [R1+0x194], R4 ;  /* 0x0001940401007387 */ /* 0x0005e20000100800 */
[----:B0-----:R-:W-:-:S03]  /*1610*/  SHF.R.S32.HI R7, RZ, 0x1f, R7 ;  /* 0x0000001fff077819 */ /* 0x001fc60000011407 */
[----:B------:R-:W-:Y:S01]  /*1620*/  STL [R1+0x9c], R5 ;  /* 0x00009c0501007387 */ /* 0x000fe20000100800 */
[----:B-1----:R-:W-:-:S03]  /*1630*/  SHF.R.S32.HI R6, RZ, 0x1f, R6 ;  /* 0x0000001fff067819 */ /* 0x002fc60000011406 */
        /* <DEDUP_REMOVED lines=43> */
.L_x_10608:
[----:B012-4-:R-:W0:Y:S02]  /*18f0*/  LDC.64 R4, c[0x0][0xd88] ;  /* 0x00036200ff047b82 */ /* 0x017e240000000a00 */
        /* <DEDUP_REMOVED lines=40> */
[----:B------:R-:W-:Y:S01]  /*1b80*/  IMAD.U32 R24, RZ, RZ, UR5 ;  /* 0x00000005ff187e24 */ /* 0x000fe2000f8e00ff */
[----:B------:R-:W-:Y:S01]  /*1b90*/  MOV R31, UR4 ;  /* 0x00000004001f7c02 */ /* 0x000fe20008000f00 */
        /* <DEDUP_REMOVED lines=10> */
.L_x_10453:
        /* <DEDUP_REMOVED lines=14> */
.L_x_10454:
[----:B------:R-:W-:Y:S05]  /*1d20*/  @!P0 BRA `(.L_x_10455) ;  /* 0x00000000000c8947 */ /* 0x000fea0003800000 */
[----:B------:R-:W2:Y:S04]  /*1d30*/  LDG.E R0, desc[UR60][R4.64] ;  /* 0x0000003c04007981 */ /* 0x000ea8000c1e1900 */
[----:B------:R-:W2:Y:S02]  /*1d40*/  LDG.E R31, desc[UR60][R4.64+0x4] ;  /* 0x0000043c041f7981 */ /* 0x000ea4000c1e1900 */
[----:B--2---:R-:W-:-:S07]  /*1d50*/  IMAD.IADD R31, R31, 0x1, -R0 ;  /* 0x000000011f1f7824 */ /* 0x004fce00078e0a00 */
.L_x_10455:
        /* <DEDUP_REMOVED lines=59> */
[----:B------:R-:W-:-:S04]  /*2110*/  IMAD.MOV.U32 R3, RZ, RZ, R5 ;  /* 0x000000ffff037224 */ /* 0x000fc800078e0005 */
[----:B------:R-:W-:Y:S01]  /*2120*/  @!P2 IMAD.MOV R3, RZ, RZ, -R3 ;  /* 0x000000ffff03a224 */ /* 0x000fe200078e0a03 */
[----:B------:R-:W-:-:S07]  /*2130*/  @!P1 LOP3.LUT R3, RZ, R11, RZ, 0x33, !PT ;  /* 0x0000000bff039212 */ /* 0x000fce00078e33ff */
.L_x_10457:
[----:B------:R-:W-:Y:S05]  /*2140*/  BSYNC B0 ;  /* 0x0000000000007941 */ /* 0x000fea0003800000 */
.L_x_10456:
        /* <DEDUP_REMOVED lines=25> */
[----:B------:R-:W-:Y:S01]  /*22e0*/  MOV R11, UR7 ;  /* 0x00000007000b7c02 */ /* 0x000fe20008000f00 */
[----:B------:R-:W-:Y:S01]  /*22f0*/  IMAD.U32 R5, RZ, RZ, UR5 ;  /* 0x00000005ff057e24 */ /* 0x000fe2000f8e00ff */
[----:B------:R-:W0:Y:S01]  /*2300*/  LDC.64 R14, c[0x4][R14] ;  /* 0x010000000e0e7b82 */ /* 0x000e220000000a00 */
        /* <DEDUP_REMOVED lines=9> */
.L_x_10460:
[----:B------:R-:W-:Y:S05]  /*23a0*/  BSYNC B6 ;  /* 0x0000000000067941 */ /* 0x000fea0003800000 */
.L_x_10459:
        /* <DEDUP_REMOVED lines=20> */
.L_x_10462:
[----:B------:R-:W-:Y:S05]  /*24f0*/  BSYNC B6 ;  /* 0x0000000000067941 */ /* 0x000fea0003800000 */
.L_x_10461:
[----:B------:R-:W-:Y:S01]  /*2500*/  ULDC.64 UR4, c[0x0][0xaf0] ;  /* 0x0002bc0000047ab9 */ /* 0x000fe20000000a00 */
[----:B------:R-:W1:Y:S01]  /*2510*/  S2R R6, SR_TID.X ;  /* 0x0000000000067919 */ /* 0x000e620000002100 */
[----:B------:R-:W-:Y:S01]  /*2520*/  ISETP.NE.U32.AND P0, PT, RZ, UR4, PT ;  /* 0x00000004ff007c0c */ /* 0x000fe2000bf05070 */
[----:B------:R-:W-:Y:S01]  /*2530*/  IMAD.MOV.U32 R85, RZ, RZ, R32 ;  /* 0x000000ffff557224 */ /* 0x000fe200078e0020 */
[----:B------:R-:W2:Y:S01]  /*2540*/  LDC R11, c[0x0][0x3f4] ;  /* 0x0000fd00ff0b7b82 */ /* 0x000ea20000000800 */
[----:B------:R-:W3:Y:S01]  /*2550*/  LDL R10, [R1+0x74] ;  /* 0x00007400010a7983 */ /* 0x000ee20000100800 */
[----:B------:R-:W-:Y:S01]  /*2560*/  ISETP.NE.AND.EX P0, PT, RZ, UR5, PT, P0 ;  /* 0x00000005ff007c0c */ /* 0x000fe2000bf05300 */
[----:B------:R-:W-:-:S05]  /*2570*/  IMAD.MOV.U32 R29, RZ, RZ, R30 ;  /* 0x000000ffff1d7224 */ /* 0x000fca00078e001e */
[----:B------:R-:W4:Y:S07]  /*2580*/  LDC.64 R50, c[0x0][0x3f8] ;  /* 0x0000fe00ff327b82 */ /* 0x000f2e0000000a00 */
[----:B0-----:R-:W-:Y:S01]  /*2590*/  @P0 IADD3 R4, P1, R34, UR4, RZ ;  /* 0x0000000422040c10 */ /* 0x001fe2000ff3e0ff */
[----:B------:R-:W-:Y:S01]  /*25a0*/  ULDC UR4, c[0x0][0x320] ;  /* 0x0000c80000047ab9 */ /* 0x000fe20000000800 */
[----:B------:R-:W0:Y:S02]  /*25b0*/  LDC.64 R60, c[0x0][0x408] ;  /* 0x00010200ff3c7b82 */ /* 0x000e240000000a00 */
[----:B------:R-:W-:-:S02]  /*25c0*/  @P0 IADD3.X R5, R33, UR5, RZ, P1, !PT ;  /* 0x0000000521050c10 */ /* 0x000fc40008ffe4ff */
[----:B------:R-:W-:-:S03]  /*25d0*/  ISETP.GE.AND P1, PT, R2, UR4, PT ;  /* 0x0000000402007c0c */ /* 0x000fc6000bf26270 */
[----:B------:R1:W3:Y:S01]  /*25e0*/  @P0 LDG.E R85, desc[UR60][R4.64] ;  /* 0x0000003c04550981 */ /* 0x0002e2000c1e1900 */
[----:B------:R-:W-:Y:S02]  /*25f0*/  SEL R3, RZ, 0xffffffff, P1 ;  /* 0xffffffffff037807 */ /* 0x000fe40000800000 */
[----:B------:R-:W-:-:S03]  /*2600*/  ISETP.GE.AND P0, PT, R16, UR4, PT ;  /* 0x0000000410007c0c */ /* 0x000fc6000bf06270 */
[----:B------:R-:W-:Y:S01]  /*2610*/  IMAD.SHL.U32 R3, R3, 0x2, RZ ;  /* 0x0000000203037824 */ /* 0x000fe200078e00ff */
[----:B------:R-:W-:Y:S02]  /*2620*/  SEL R0, RZ, 0x1, P0 ;  /* 0x00000001ff007807 */ /* 0x000fe40000000000 */
[----:B------:R-:W-:Y:S02]  /*2630*/  ISETP.GE.AND P0, PT, R215, UR4, PT ;  /* 0x00000004d7007c0c */ /* 0x000fe4000bf06270 */
[----:B------:R-:W-:Y:S02]  /*2640*/  ISETP.GE.AND P1, PT, R214, UR4, PT ;  /* 0x00000004d6007c0c */ /* 0x000fe4000bf26270 */
[----:B------:R-:W-:Y:S02]  /*2650*/  LOP3.LUT R0, R3, 0x2, R0, 0xe2, !PT ;  /* 0x0000000203007812 */ /* 0x000fe400078ee200 */
[----:B------:R-:W-:Y:S02]  /*2660*/  SEL R3, RZ, 0x4, P0 ;  /* 0x00000004ff037807 */ /* 0x000fe40000000000 */
[----:B-1----:R-:W-:-:S02]  /*2670*/  SEL R4, RZ, 0x8, P1 ;  /* 0x00000008ff047807 */ /* 0x002fc40000800000 */
[----:B------:R-:W-:Y:S02]  /*2680*/  ISETP.GE.AND P0, PT, R213, UR4, PT ;  /* 0x00000004d5007c0c */ /* 0x000fe4000bf06270 */
[----:B------:R-:W-:Y:S01]  /*2690*/  ISETP.GE.AND P1, PT, R212, UR4, PT ;  /* 0x00000004d4007c0c */ /* 0x000fe2000bf26270 */
[----:B------:R-:W-:Y:S01]  /*26a0*/  VIADD R6, R6, 0xffffff80 ;  /* 0xffffff8006067836 */ /* 0x000fe20000000000 */
[----:B------:R-:W-:Y:S02]  /*26b0*/  LOP3.LUT R0, R4, R0, R3, 0xfe, !PT ;  /* 0x0000000004007212 */ /* 0x000fe400078efe03 */
[----:B------:R-:W-:Y:S02]  /*26c0*/  SEL R3, RZ, 0x10, P0 ;  /* 0x00000010ff037807 */ /* 0x000fe40000000000 */
[----:B------:R-:W-:Y:S02]  /*26d0*/  SEL R4, RZ, 0x20, P1 ;  /* 0x00000020ff047807 */ /* 0x000fe40000800000 */
[----:B------:R-:W-:-:S02]  /*26e0*/  ISETP.GE.AND P0, PT, R217, UR4, PT ;  /* 0x00000004d9007c0c */ /* 0x000fc4000bf06270 */
[----:B------:R-:W-:Y:S02]  /*26f0*/  LOP3.LUT R0, R4, R0, R3, 0xfe, !PT ;  /* 0x0000000004007212 */ /* 0x000fe400078efe03 */
[----:B------:R-:W-:Y:S02]  /*2700*/  SHF.R.S32.HI R3, RZ, 0x1f, R6 ;  /* 0x0000001fff037819 */ /* 0x000fe40000011406 */
[----:B------:R-:W-:Y:S02]  /*2710*/  ISETP.GE.AND P1, PT, R216, UR4, PT ;  /* 0x00000004d8007c0c */ /* 0x000fe4000bf26270 */
[----:B------:R-:W-:Y:S02]  /*2720*/  LEA.HI R8, R3, R6, RZ, 0x2 ;  /* 0x0000000603087211 */ /* 0x000fe400078f10ff */
[----:B------:R-:W-:Y:S02]  /*2730*/  SEL R83, RZ, 0x40, P0 ;  /* 0x00000040ff537807 */ /* 0x000fe40000000000 */
[----:B------:R-:W-:-:S02]  /*2740*/  SEL R3, RZ, 0x7fff80, P1 ;  /* 0x007fff80ff037807 */ /* 0x000fc40000800000 */
[----:B--2---:R-:W-:Y:S01]  /*2750*/  ISETP.GE.AND P0, PT, R16, R11, PT ;  /* 0x0000000b1000720c */ /* 0x004fe20003f06270 */
[----:B------:R-:W-:Y:S01]  /*2760*/  IMAD.SHL.U32 R78, R11, 0x2, RZ ;  /* 0x000000020b4e7824 */ /* 0x000fe200078e00ff */
[----:B------:R-:W-:Y:S02]  /*2770*/  LOP3.LUT R83, R3, R0, R83, 0xfe, !PT ;  /* 0x0000000003537212 */ /* 0x000fe400078efe53 */
[----:B------:R-:W-:Y:S02]  /*2780*/  SEL R3, R11, RZ, P0 ;  /* 0x000000ff0b037207 */ /* 0x000fe40000000000 */
[----:B------:R-:W2:Y:S01]  /*2790*/  LDL R11, [R1+0x70] ;  /* 0x00007000010b7983 */ /* 0x000ea20000100800 */
[----:B------:R-:W1:Y:S01]  /*27a0*/  S2R R12, SR_TID.X ;  /* 0x00000000000c7919 */ /* 0x000e620000002100 */
[----:B------:R-:W-:Y:S02]  /*27b0*/  SHF.R.S32.HI R5, RZ, 0x1f, R204 ;  /* 0x0000001fff057819 */ /* 0x000fe400000114cc */
[----:B------:R-:W-:Y:S01]  /*27c0*/  LOP3.LUT R9, R8, 0xfffffffc, RZ, 0xc0, !PT ;  /* 0xfffffffc08097812 */ /* 0x000fe200078ec0ff */
[----:B------:R-:W-:Y:S01]  /*27d0*/  IMAD.IADD R3, R16, 0x1, R3 ;  /* 0x0000000110037824 */ /* 0x000fe200078e0203 */
[----:B------:R-:W-:Y:S01]  /*27e0*/  SHF.R.S32.HI R23, RZ, 0x1f, R22 ;  /* 0x0000001fff177819 */ /* 0x000fe20000011416 */
[----:B----4-:R-:W-:-:S02]  /*27f0*/  IMAD R4, R5, R50, RZ ;  /* 0x0000003205047224 */ /* 0x010fc400078e02ff */
[----:B0-----:R-:W-:Y:S02]  /*2800*/  IMAD R5, R5, R60, RZ ;  /* 0x0000003c05057224 */ /* 0x001fe400078e02ff */
[----:B------:R-:W-:Y:S02]  /*2810*/  IMAD.IADD R84, R84, 0x1, R31 ;  /* 0x0000000154547824 */ /* 0x000fe400078e021f */
[----:B------:R-:W-:Y:S01]  /*2820*/  IMAD.IADD R75, R6, 0x1, -R9 ;  /* 0x00000001064b7824 */ /* 0x000fe200078e0a09 */
[----:B------:R-:W-:Y:S01]  /*2830*/  SHF.R.S32.HI R0, RZ, 0x1f, R3 ;  /* 0x0000001fff007819 */ /* 0x000fe20000011403 */
[C---:B------:R-:W-:Y:S02]  /*2840*/  IMAD R7, R204.reuse, R51, R4 ;  /* 0x00000033cc077224 */ /* 0x040fe400078e0204 */
[----:B------:R-:W-:-:S04]  /*2850*/  IMAD.WIDE.U32 R20, R204, R50, R22 ;  /* 0x00000032cc147225 */ /* 0x000fc800078e0016 */
[----:B------:R-:W-:-:S04]  /*2860*/  IMAD.WIDE.U32 R30, R204, R50, R16 ;  /* 0x00000032cc1e7225 */ /* 0x000fc800078e0010 */
[----:B------:R-:W-:Y:S01]  /*2870*/  IMAD R9, R204, R61, R5 ;  /* 0x0000003dcc097224 */ /* 0x000fe200078e0205 */
[----:B-1----:R-:W-:-:S04]  /*2880*/  SHF.R.U32.HI R12, RZ, 0x7, R12 ;  /* 0x00000007ff0c7819 */ /* 0x002fc8000001160c */
[C---:B------:R-:W-:Y:S01]  /*2890*/  ISETP.NE.AND P6, PT, R12.reuse, 0x1, PT ;  /* 0x000000010c00780c */ /* 0x040fe20003fc5270 */
[----:B------:R-:W-:Y:S02]  /*28a0*/  VIADD R87, R12, 0x8 ;  /* 0x000000080c577836 */ /* 0x000fe40000000000 */
[----:B------:R-:W-:Y:S01]  /*28b0*/  VIADD R12, R204, 0x40 ;  /* 0x00000040cc0c7836 */ /* 0x000fe20000000000 */
[----:B-----5:R-:W-:Y:S01]  /*28c0*/  SHF.R.S32.HI R5, RZ, 0x1f, R48 ;  /* 0x0000001fff057819 */ /* 0x020fe20000011430 */
[----:B------:R-:W-:Y:S02]  /*28d0*/  IMAD.IADD R21, R21, 0x1, R7 ;  /* 0x0000000115157824 */ /* 0x000fe400078e0207 */
[----:B------:R-:W-:Y:S01]  /*28e0*/  IMAD.SHL.U32 R12, R12, 0x40, RZ ;  /* 0x000000400c0c7824 */ /* 0x000fe200078e00ff */
[----:B------:R-:W-:Y:S01]  /*28f0*/  LEA.HI R3, R0, R3, RZ, 0x3 ;  /* 0x0000000300037211 */ /* 0x000fe200078f18ff */
[----:B------:R-:W-:Y:S01]  /*2900*/  IMAD.IADD R31, R7, 0x1, R31 ;  /* 0x00000001071f7824 */ /* 0x000fe200078e021f */
[----:B------:R-:W-:Y:S01]  /*2910*/  SHF.R.S32.HI R7, RZ, 0x1f, R8 ;  /* 0x0000001fff077819 */ /* 0x000fe20000011408 */
[----:B------:R-:W-:Y:S01]  /*2920*/  IMAD R0, R5, R60, RZ ;  /* 0x0000003c05007224 */ /* 0x000fe200078e02ff */
[----:B------:R-:W-:-:S02]  /*2930*/  LOP3.LUT R12, R12, 0x1c0, RZ, 0xc0, !PT ;  /* 0x000001c00c0c7812 */ /* 0x000fc400078ec0ff */
[----:B------:R-:W-:Y:S01]  /*2940*/  LEA.HI R7, R7, R204, RZ, 0x3 ;  /* 0x000000cc07077211 */ /* 0x000fe200078f18ff */
[----:B------:R-:W-:Y:S01]  /*2950*/  IMAD R71, R48, R61, R0 ;  /* 0x0000003d30477224 */ /* 0x000fe200078e0200 */
[----:B------:R-:W-:Y:S01]  /*2960*/  LOP3.LUT R0, R12, 0x38, R3, 0xf8, !PT ;  /* 0x000000380c007812 */ /* 0x000fe200078ef803 */
[----:B------:R-:W-:Y:S01]  /*2970*/  VIADD R12, R204, 0x40 ;  /* 0x00000040cc0c7836 */ /* 0x000fe20000000000 */
[----:B------:R-:W-:Y:S01]  /*2980*/  LOP3.LUT R7, R7, 0xfffffff8, RZ, 0xc0, !PT ;  /* 0xfffffff807077812 */ /* 0x000fe200078ec0ff */
[----:B------:R-:W-:Y:S05]  /*2990*/  @!P6 WARPSYNC.ALL ;  /* 0x000000000000e948 */ /* 0x000fea0003800000 */
[----:B------:R-:W-:Y:S01]  /*29a0*/  IMAD.SHL.U32 R12, R12, 0x40, RZ ;  /* 0x000000400c0c7824 */ /* 0x000fe200078e00ff */
[C---:B------:R-:W-:Y:S01]  /*29b0*/  IADD3 R7, R204.reuse, -R7, RZ ;  /* 0x80000007cc077210 */ /* 0x040fe20007ffe0ff */
[----:B------:R-:W-:Y:S01]  /*29c0*/  ULDC UR4, c[0x0][0x2f4] ;  /* 0x0000bd0000047ab9 */ /* 0x000fe20000000800 */
[----:B------:R-:W-:Y:S01]  /*29d0*/  IMAD.WIDE.U32 R56, R204, R60, R22 ;  /* 0x0000003ccc387225 */ /* 0x000fe200078e0016 */
[----:B------:R-:W-:-:S02]  /*29e0*/  ISETP.GE.AND P2, PT, R2, UR4, PT ;  /* 0x0000000402007c0c */ /* 0x000fc4000bf46270 */
[----:B------:R-:W-:Y:S01]  /*29f0*/  LOP3.LUT R12, R12, 0x1c0, RZ, 0xc0, !PT ;  /* 0x000001c00c0c7812 */ /* 0x000fe200078ec0ff */
[----:B------:R-:W-:-:S04]  /*2a00*/  IMAD.WIDE.U32 R58, R204, R60, R16 ;  /* 0x0000003ccc3a7225 */ /* 0x000fc800078e0010 */
[----:B------:R-:W-:Y:S01]  /*2a10*/  IMAD.SHL.U32 R66, R7, 0x40, RZ ;  /* 0x0000004007427824 */ /* 0x000fe200078e00ff */
[----:B------:R-:W-:Y:S01]  /*2a20*/  SHF.R.U32.HI R12, RZ, 0x3, R12 ;  /* 0x00000003ff0c7819 */ /* 0x000fe2000001160c */
[----:B------:R-:W-:Y:S02]  /*2a30*/  IMAD.IADD R57, R57, 0x1, R9 ;  /* 0x0000000139397824 */ /* 0x000fe400078e0209 */
[----:B------:R-:W-:Y:S01]  /*2a40*/  IMAD.IADD R59, R9, 0x1, R59 ;  /* 0x00000001093b7824 */ /* 0x000fe200078e023b */
[----:B------:R-:W-:Y:S01]  /*2a50*/  LOP3.LUT R66, R66, 0x1c0, RZ, 0xc0, !PT ;  /* 0x000001c042427812 */ /* 0x000fe200078ec0ff */
[----:B------:R-:W-:Y:S01]  /*2a60*/  IMAD R4, R5, R50, RZ ;  /* 0x0000003205047224 */ /* 0x000fe200078e02ff */
[C---:B------:R-:W-:Y:S01]  /*2a70*/  SHF.L.U64.HI R80, R60.reuse, 0x6, R61 ;  /* 0x000000063c507819 */ /* 0x040fe2000001023d */
[----:B------:R-:W-:Y:S01]  /*2a80*/  IMAD R5, R61, 0x60, RZ ;  /* 0x000000603d057824 */ /* 0x000fe200078e02ff */
[----:B------:R-:W-:Y:S01]  /*2a90*/  SHF.L.U32 R79, R60, 0x6, RZ ;  /* 0x000000063c4f7819 */ /* 0x000fe200000006ff */
[----:B------:R-:W-:Y:S01]  /*2aa0*/  IMAD.WIDE.U32 R56, R48, R60, R56 ;  /* 0x0000003c30387225 */ /* 0x000fe200078e0038 */
[----:B------:R-:W-:-:S02]  /*2ab0*/  LOP3.LUT R0, R0, R12, RZ, 0x3c, !PT ;  /* 0x0000000c00007212 */ /* 0x000fc400078e3cff */
[----:B------:R-:W-:Y:S01]  /*2ac0*/  LOP3.LUT R29, R29, 0xfffffffe, RZ, 0xc0, !PT ;  /* 0xfffffffe1d1d7812 */ /* 0x000fe200078ec0ff */
[----:B------:R-:W-:Y:S01]  /*2ad0*/  IMAD.WIDE.U32 R58, R48, R60, R58 ;  /* 0x0000003c303a7225 */ /* 0x000fe200078e003a */
[----:B------:R-:W-:-:S03]  /*2ae0*/  SHF.R.U32.HI R63, RZ, 0x3, R66 ;  /* 0x00000003ff3f7819 */ /* 0x000fc60000011642 */
[----:B------:R-:W-:Y:S01]  /*2af0*/  IMAD R73, R48, R51, R4 ;  /* 0x0000003330497224 */ /* 0x000fe200078e0204 */
[----:B------:R-:W-:Y:S01]  /*2b00*/  LOP3.LUT R4, R66, 0x18, R16, 0xf8, !PT ;  /* 0x0000001842047812 */ /* 0x000fe200078ef810 */
[----:B------:R-:W-:Y:S01]  /*2b10*/  IMAD.WIDE.U32 R60, R60, 0x60, RZ ;  /* 0x000000603c3c7825 */ /* 0x000fe200078e00ff */
[----:B------:R-:W-:Y:S02]  /*2b20*/  @P2 LOP3.LUT R29, R29, 0x1, RZ, 0xfc, !PT ;  /* 0x000000011d1d2812 */ /* 0x000fe400078efcff */
[----:B------:R-:W-:Y:S01]  /*2b30*/  LOP3.LUT P2, RZ, R7, 0x4, RZ, 0xc0, !PT ;  /* 0x0000000407ff7812 */ /* 0x000fe2000784c0ff */
[----:B------:R-:W-:Y:S01]  /*2b40*/  IMAD.MOV.U32 R64, RZ, RZ, 0x20 ;  /* 0x00000020ff407424 */ /* 0x000fe200078e00ff */
[----:B------:R-:W-:Y:S01]  /*2b50*/  LOP3.LUT R4, R4, R63, RZ, 0x3c, !PT ;  /* 0x0000003f04047212 */ /* 0x000fe200078e3cff */
[----:B------:R-:W-:Y:S01]  /*2b60*/  IMAD.IADD R76, R61, 0x1, R5 ;  /* 0x000000013d4c7824 */ /* 0x000fe200078e0205 */
[----:B------:R-:W-:Y:S01]  /*2b70*/  PRMT R5, R83, 0x8880, RZ ;  /* 0x0000888053057816 */ /* 0x000fe200000000ff */
[----:B------:R-:W-:Y:S01]  /*2b80*/  IMAD R77, R51, 0x60, RZ ;  /* 0x00000060334d7824 */ /* 0x000fe200078e02ff */
[C---:B------:R-:W-:Y:S01]  /*2b90*/  SHF.L.U64.HI R82, R50.reuse, 0x6, R51 ;  /* 0x0000000632527819 */ /* 0x040fe20000010233 */
[----:B------:R-:W-:Y:S01]  /*2ba0*/  IMAD.SHL.U32 R81, R50, 0x40, RZ ;  /* 0x0000004032517824 */ /* 0x000fe200078e00ff */
[----:B------:R-:W-:Y:S01]  /*2bb0*/  PRMT R5, R5, 0x7710, RZ ;  /* 0x0000771005057816 */ /* 0x000fe200000000ff */
[----:B------:R-:W-:Y:S01]  /*2bc0*/  IMAD.WIDE.U32 R20, R48, R50, R20 ;  /* 0x0000003230147225 */ /* 0x000fe200078e0014 */
[----:B------:R-:W-:-:S02]  /*2bd0*/  SEL R64, R64, 0xffffffe0, !P2 ;  /* 0xffffffe040407807 */ /* 0x000fc40005000000 */
[----:B------:R-:W-:Y:S01]  /*2be0*/  LOP3.LUT R69, R3, 0xfffffff8, RZ, 0xc0, !PT ;  /* 0xfffffff803457812 */ /* 0x000fe200078ec0ff */
[----:B------:R-:W-:Y:S01]  /*2bf0*/  IMAD.WIDE.U32 R30, R48, R50, R30 ;  /* 0x00000032301e7225 */ /* 0x000fe200078e001e */
[----:B------:R0:W-:Y:S03]  /*2c00*/  STL [R1], R29 ;  /* 0x0000001d01007387 */ /* 0x0001e60000100800 */
[----:B------:R-:W-:Y:S01]  /*2c10*/  IMAD.WIDE.U32 R50, R50, 0x60, RZ ;  /* 0x0000006032327825 */ /* 0x000fe200078e00ff */
[----:B------:R-:W-:Y:S02]  /*2c20*/  SHF.R.S32.HI R70, RZ, 0x3, R3 ;  /* 0x00000003ff467819 */ /* 0x000fe40000011403 */
[----:B------:R-:W-:Y:S01]  /*2c30*/  LOP3.LUT R62, R5, 0x1, RZ, 0xc0, !PT ;  /* 0x00000001053e7812 */ /* 0x000fe200078ec0ff */
[----:B------:R-:W-:Y:S01]  /*2c40*/  IMAD.IADD R74, R21, 0x1, R73 ;  /* 0x00000001154a7824 */ /* 0x000fe200078e0249 */
[----:B------:R-:W-:Y:S01]  /*2c50*/  LOP3.LUT R9, R5, 0x8, RZ, 0xc0, !PT ;  /* 0x0000000805097812 */ /* 0x000fe200078ec0ff */
[----:B------:R-:W-:Y:S01]  /*2c60*/  IMAD.IADD R72, R57, 0x1, R71 ;  /* 0x0000000139487824 */ /* 0x000fe200078e0247 */
[----:B0-----:R-:W-:Y:S01]  /*2c70*/  LOP3.LUT R29, R5, 0x2, RZ, 0xc0, !PT ;  /* 0x00000002051d7812 */ /* 0x001fe200078ec0ff */
[----:B------:R-:W-:Y:S01]  /*2c80*/  IMAD.IADD R77, R51, 0x1, R77 ;  /* 0x00000001334d7824 */ /* 0x000fe200078e024d */
[----:B------:R-:W-:Y:S01]  /*2c90*/  LOP3.LUT R8, R5, 0x10, RZ, 0xc0, !PT ;  /* 0x0000001005087812 */ /* 0x000fe200078ec0ff */
[----:B------:R-:W-:Y:S01]  /*2ca0*/  IMAD R75, R75, 0x40, R204 ;  /* 0x000000404b4b7824 */ /* 0x000fe200078e02cc */
[----:B------:R-:W-:Y:S01]  /*2cb0*/  LOP3.LUT R6, R5, 0x20, RZ, 0xc0, !PT ;  /* 0x0000002005067812 */ /* 0x000fe200078ec0ff */
[----:B------:R-:W-:Y:S01]  /*2cc0*/  IMAD.IADD R73, R73, 0x1, R31 ;  /* 0x0000000149497824 */ /* 0x000fe200078e021f */
[----:B------:R-:W-:Y:S01]  /*2cd0*/  @!P6 BAR.SYNC.DEFER_BLOCKING 0x9, 0x100 ;  /* 0x024400000000eb1d */ /* 0x000fe20000010000 */
[----:B------:R-:W-:Y:S01]  /*2ce0*/  IMAD.IADD R71, R71, 0x1, R59 ;  /* 0x0000000147477824 */ /* 0x000fe200078e023b */
[----:B------:R-:W-:-:S02]  /*2cf0*/  ISETP.GE.AND P1, PT, R16, UR4, PT ;  /* 0x0000000410007c0c */ /* 0x000fc4000bf26270 */
[----:B------:R-:W-:Y:S01]  /*2d00*/  SHF.R.S32.HI R67, RZ, 0x1f, R69 ;  /* 0x0000001fff437819 */ /* 0x000fe20000011445 */
[----:B---3--:R-:W-:Y:S01]  /*2d10*/  IMAD.IADD R65, R10, 0x1, R0 ;  /* 0x000000010a417824 */ /* 0x008fe200078e0200 */
[----:B------:R-:W-:-:S04]  /*2d20*/  LOP3.LUT R0, R66, 0x38, R3, 0xf8, !PT ;  /* 0x0000003842007812 */ /* 0x000fc800078ef803 */
[----:B------:R-:W-:Y:S02]  /*2d30*/  LOP3.LUT R0, R0, R63, RZ, 0x3c, !PT ;  /* 0x0000003f00007212 */ /* 0x000fe400078e3cff */
[C---:B------:R-:W-:Y:S02]  /*2d40*/  LOP3.LUT R10, R5.reuse, 0x4, RZ, 0xc0, !PT ;  /* 0x00000004050a7812 */ /* 0x040fe400078ec0ff */
[----:B------:R-:W-:Y:S02]  /*2d50*/  LOP3.LUT R5, R5, 0x40, RZ, 0xc0, !PT ;  /* 0x0000004005057812 */ /* 0x000fe400078ec0ff */
[----:B------:R-:W-:Y:S01]  /*2d60*/  SHF.R.S32.HI R68, RZ, 0x1f, R85 ;  /* 0x0000001fff447819 */ /* 0x000fe20000011455 */
[C---:B--2---:R-:W-:Y:S02]  /*2d70*/  IMAD R7, R11.reuse, 0x200, R4 ;  /* 0x000002000b077824 */ /* 0x044fe400078e0204 */
[----:B------:R-:W-:Y:S02]  /*2d80*/  IMAD R4, R11, 0x200, R0 ;  /* 0x000002000b047824 */ /* 0x000fe400078e0200 */
[----:B------:R-:W-:-:S07]  /*2d90*/  IMAD.IADD R3, R64, 0x1, R7 ;  /* 0x0000000140037824 */ /* 0x000fce00078e0207 */
.L_x_10516:
[----:B0---4-:R-:W2:Y:S01]  /*2da0*/  LDL.LU R34, [R1] ;  /* 0x0000000001227983 */ /* 0x011ea20000300800 */
        /* <DEDUP_REMOVED lines=11> */
[----:B---3--:R-:W3:Y:S08]  /*2e60*/  @!P2 LDC.64 R12, c[0x0][0x418] ;  /* 0x00010600ff0cab82 */ /* 0x008ef00000000a00 */
[----:B------:R-:W4:Y:S08]  /*2e70*/  @P3 LDC R0, c[0x0][0x434] ;  /* 0x00010d00ff003b82 */ /* 0x000f300000000800 */
[----:B------:R-:W1:Y:S01]  /*2e80*/  @P3 LDC R11, c[0x0][0x438] ;  /* 0x00010e00ff0b3b82 */ /* 0x000e620000000800 */
[----:B----4-:R-:W-:-:S05]  /*2e90*/  @P3 IMAD.HI.U32 R0, R35, R0, RZ ;  /* 0x0000000023003227 */ /* 0x010fca00078e00ff */
[----:B-1----:R-:W-:Y:S01]  /*2ea0*/  @P3 SHF.R.U32.HI R32, RZ, R11, R0 ;  /* 0x0000000bff203219 */ /* 0x002fe20000011600 */
[----:B0-----:R-:W-:-:S03]  /*2eb0*/  @!P2 IMAD R0, R68, R14, RZ ;  /* 0x0000000e4400a224 */ /* 0x001fc600078e02ff */
[----:B------:R-:W-:Y:S01]  /*2ec0*/  @!P2 SHF.R.S32.HI R33, RZ, 0x1f, R32 ;  /* 0x0000001fff21a819 */ /* 0x000fe20000011420 */
[C---:B------:R-:W-:Y:S02]  /*2ed0*/  @!P2 IMAD R11, R85.reuse, R15, R0 ;  /* 0x0000000f550ba224 */ /* 0x040fe400078e0200 */
[----:B------:R-:W-:-:S04]  /*2ee0*/  @!P2 IMAD.WIDE.U32 R14, R85, R14, R32 ;  /* 0x0000000e550ea225 */ /* 0x000fc800078e0020 */
[----:B------:R-:W-:Y:S01]  /*2ef0*/  @!P2 IMAD.IADD R0, R15, 0x1, R11 ;  /* 0x000000010f00a824 */ /* 0x000fe200078e020b */
[----:B---3--:R-:W-:-:S04]  /*2f00*/  @!P2 LEA R12, P3, R14, R12, 0x2 ;  /* 0x0000000c0e0ca211 */ /* 0x008fc800078610ff */
[----:B------:R-:W-:Y:S02]  /*2f10*/  @!P2 LEA.HI.X R13, R14, R13, R0, 0x2, P3 ;  /* 0x0000000d0e0da211 */ /* 0x000fe400018f1400 */
[----:B------:R-:W-:-:S03]  /*2f20*/  ISETP.GT.AND P3, PT, R27, R28, PT ;  /* 0x0000001c1b00720c */ /* 0x000fc60003f64270 */
[----:B-----5:R0:W5:Y:S01]  /*2f30*/  @!P2 LDG.E R88, desc[UR60][R12.64] ;  /* 0x0000003c0c58a981 */ /* 0x020162000c1e1900 */
[----:B------:R-:W-:Y:S01]  /*2f40*/  ISETP.GE.AND P2, PT, R95, 0x1, PT ;  /* 0x000000015f00780c */ /* 0x000fe20003f46270 */
[----:B------:R-:W-:Y:S01]  /*2f50*/  IMAD R11, R18, 0x1800, R7 ;  /* 0x00001800120b7824 */ /* 0x000fe200078e0207 */
[----:B------:R-:W-:Y:S01]  /*2f60*/  IADD3 R0, -R32, RZ, RZ ;  /* 0x000000ff20007210 */ /* 0x000fe20007ffe1ff */
[----:B------:R-:W-:Y:S01]  /*2f70*/  IMAD R15, R18, 0x1800, R3 ;  /* 0x00001800120f7824 */ /* 0x000fe200078e0203 */
[----:B------:R-:W-:Y:S05]  /*2f80*/  YIELD ;  /* 0x0000000000007946 */ /* 0x000fea0003800000 */
[----:B------:R-:W-:Y:S01]  /*2f90*/  BSSY B0, `(.L_x_10463) ;  /* 0x00002f1000007945 */ /* 0x000fe20003800000 */
[----:B------:R-:W-:-:S02]  /*2fa0*/  IMAD R89, R89, R0, R35 ;  /* 0x0000000059597224 */ /* 0x000fc400078e0223 */
[--C-:B------:R-:W-:Y:S02]  /*2fb0*/  IMAD R98, R11, 0x2, R26.reuse ;  /* 0x000000020b627824 */ /* 0x100fe400078e021a */
        /* <DEDUP_REMOVED lines=27> */
[----:B------:R-:W-:Y:S01]  /*3170*/  LEA R94, P2, R12, UR4, 0x1 ;  /* 0x000000040c5e7c11 */ /* 0x000fe2000f8408ff */
[----:B------:R-:W-:Y:S01]  /*3180*/  ULDC.U8 UR4, c[0x0][0x410] ;  /* 0x0001040000047ab9 */ /* 0x000fe20000000000 */
[----:B------:R-:W-:Y:S02]  /*3190*/  IMAD.WIDE.U32 R14, R60, R27, RZ ;  /* 0x0000001b3c0e7225 */ /* 0x000fe400078e00ff */
[----:B------:R-:W-:Y:S02]  /*31a0*/  LEA.HI.X R97, R12, UR5, R97, 0x1, P2 ;  /* 0x000000050c617c11 */ /* 0x000fe400090f0c61 */
[----:B------:R-:W-:Y:S01]  /*31b0*/  ISETP.NE.AND P2, PT, RZ, UR4, PT ;  /* 0x00000004ff007c0c */ /* 0x000fe2000bf45270 */
[----:B------:R-:W-:-:S02]  /*31c0*/  IMAD R11, R11, R60, R13 ;  /* 0x0000003c0b0b7224 */ /* 0x000fc400078e020d */
        /* <DEDUP_REMOVED lines=35> */
.L_x_10467:
[----:B------:R-:W-:Y:S05]  /*3400*/  BSYNC B1 ;  /* 0x0000000000017941 */ /* 0x000fea0003800000 */
.L_x_10466:
        /* <DEDUP_REMOVED lines=26> */
.L_x_10469:
[----:B------:R-:W-:Y:S05]  /*35b0*/  BSYNC B1 ;  /* 0x0000000000017941 */ /* 0x000fea0003800000 */
.L_x_10468:
[----:B0-----:R-:W-:Y:S01]  /*35c0*/  IMAD.MOV.U32 R12, RZ, RZ, R45 ;  /* 0x000000ffff0c7224 */ /* 0x001fe200078e002d */
[----:B------:R-:W-:Y:S01]  /*35d0*/  MOV R0, R44 ;  /* 0x0000002c00007202 */ /* 0x000fe20000000f00 */
[----:B------:R-:W-:Y:S01]  /*35e0*/  IMAD.MOV.U32 R13, RZ, RZ, R43 ;  /* 0x000000ffff0d7224 */ /* 0x000fe200078e002b */
[----:B------:R-:W-:Y:S02]  /*35f0*/  PRMT R105, R52, 0x7610, R105 ;  /* 0x0000761034697816 */ /* 0x000fe40000000069 */
[----:B------:R-:W-:Y:S01]  /*3600*/  PRMT R106, R11, 0x5410, R12 ;  /* 0x000054100b6a7816 */ /* 0x000fe2000000000c */
[----:B------:R-:W-:Y:S01]  /*3610*/  IMAD.MOV.U32 R12, RZ, RZ, R42 ;  /* 0x000000ffff0c7224 */ /* 0x000fe200078e002a */
[----:B------:R-:W-:Y:S01]  /*3620*/  PRMT R100, R0, 0x7610, R100 ;  /* 0x0000761000647816 */ /* 0x000fe20000000064 */
[----:B------:R-:W-:Y:S01]  /*3630*/  IMAD.MOV.U32 R0, RZ, RZ, R46 ;  /* 0x000000ffff007224 */ /* 0x000fe200078e002e */
[----:B------:R-:W-:Y:S01]  /*3640*/  ISETP.NE.AND P3, PT, R210, 0x3, PT ;  /* 0x00000003d200780c */ /* 0x000fe20003f65270 */
[----:B------:R-:W-:Y:S01]  /*3650*/  IMAD.MOV.U32 R11, RZ, RZ, R47 ;  /* 0x000000ffff0b7224 */ /* 0x000fe200078e002f */
[----:B------:R-:W-:Y:S01]  /*3660*/  PRMT R105, R105, 0x5410, R13 ;  /* 0x0000541069697816 */ /* 0x000fe2000000000d */
[----:B-----5:R-:W-:Y:S01]  /*3670*/  IMAD.MOV.U32 R13, RZ, RZ, R32 ;  /* 0x000000ffff0d7224 */ /* 0x020fe200078e0020 */
[----:B------:R-:W-:Y:S01]  /*3680*/  PRMT R100, R100, 0x5410, R0 ;  /* 0x0000541064647816 */ /* 0x000fe20000000000 */
[----:B------:R-:W-:Y:S01]  /*3690*/  IMAD.MOV.U32 R0, RZ, RZ, R37 ;  /* 0x000000ffff007224 */ /* 0x000fe200078e0025 */
[----:B------:R-:W-:Y:S01]  /*36a0*/  PRMT R107, R12, 0x5410, R11 ;  /* 0x000054100c6b7816 */ /* 0x000fe2000000000b */
[----:B------:R-:W-:-:S02]  /*36b0*/  IMAD.MOV.U32 R12, RZ, RZ, R33 ;  /* 0x000000ffff0c7224 */ /* 0x000fc400078e0021 */
[----:B------:R-:W-:-:S03]  /*36c0*/  IMAD.MOV.U32 R11, RZ, RZ, R36 ;  /* 0x000000ffff0b7224 */ /* 0x000fc600078e0024 */
        /* <DEDUP_REMOVED lines=10> */
.L_x_10470:
[----:B------:R-:W-:Y:S01]  /*3770*/  IMAD R0, R18, 0x8, R19 ;  /* 0x0000000812007824 */ /* 0x000fe200078e0213 */
[----:B------:R-:W-:Y:S01]  /*3780*/  SHF.L.U32 R93, R208, 0x1f, RZ ;  /* 0x0000001fd05d7819 */ /* 0x000fe200000006ff */
[----:B------:R-:W-:Y:S03]  /*3790*/  BSSY B1, `(.L_x_10471) ;  /* 0x0000003000017945 */ /* 0x000fe60003800000 */
[----:B------:R-:W0:Y:S02]  /*37a0*/  SYNCS.PHASECHK.TRANS64.TRYWAIT P5, [R0+URZ+0x32490], R93 ;  /* 0x0324905d000075a7 */ /* 0x000e2400080a017f */
[----:B0-----:R-:W-:Y:S05]  /*37b0*/  @!P5 BRA `(.L_x_10472) ;  /* 0x000001880014d947 */ /* 0x001fea0003800000 */
.L_x_10735:
[----:B------:R-:W-:Y:S05]  /*37c0*/  BSYNC B1 ;  /* 0x0000000000017941 */ /* 0x000fea0003800000 */
.L_x_10471:
[----:B------:R-:W-:-:S03]  /*37d0*/  UMOV UR4, 0xffffffff ;  /* 0xffffffff00047882 */ /* 0x000fc60000000000 */
[----:B------:R-:W-:Y:S05]  /*37e0*/  BRA.DIV UR4, `(.L_x_10473) ;  /* 0x0000018a041c7947 */ /* 0x000fea000b800000 */
[----:B------:R1:W2:Y:S04]  /*37f0*/  SHFL.IDX PT, R54, R97, RZ, 0x1c1f ;  /* 0x001c1fff61367589 */ /* 0x0002a800000e0000 */
[----:B------:R1:W3:Y:S02]  /*3800*/  SHFL.IDX PT, R11, R94, RZ, 0x1c1f ;  /* 0x001c1fff5e0b7589 */ /* 0x0002e400000e0000 */
.L_x_10739:
        /* <DEDUP_REMOVED lines=11> */
[----:B0-----:R-:W-:Y:S01]  /*38c0*/  IMAD.MOV.U32 R46, RZ, RZ, R13 ;  /* 0x000000ffff2e7224 */ /* 0x001fe200078e000d */
        /* <DEDUP_REMOVED lines=22> */
[--C-:B------:R-:W-:Y:S01]  /*3a30*/  HADD2.F32 R44, -RZ, R100.reuse.H1_H1 ;  /* 0x30000064ff2c7230 */ /* 0x100fe20000004100 */
[----:B------:R-:W-:Y:S01]  /*3a40*/  F2FP.F16.F32.PACK_AB R45, R45, R46 ;  /* 0x0000002e2d2d723e */ /* 0x000fe200000000ff */
[----:B------:R-:W-:Y:S02]  /*3a50*/  HADD2.F32 R15, -RZ, R100.H0_H0 ;  /* 0x20000064ff0f7230 */ /* 0x000fe40000004100 */
[----:B------:R-:W-:-:S02]  /*3a60*/  HADD2.F32 R100, -RZ, R107.H1_H1 ;  /* 0x3000006bff647230 */ /* 0x000fc40000004100 */
        /* <DEDUP_REMOVED lines=8> */
[----:B------:R-:W-:Y:S02]  /*3af0*/  IMAD.MOV.U32 R13, RZ, RZ, R55 ;  /* 0x000000ffff0d7224 */ /* 0x000fe400078e0037 */
[-C--:B------:R-:W-:Y:S01]  /*3b00*/  FMUL.FTZ R47, R14, R100.reuse ;  /* 0x000000640e2f7220 */ /* 0x080fe20000410000 */
[----:B------:R-:W-:-:S03]  /*3b10*/  FMUL.FTZ R100, R44, R100 ;  /* 0x000000642c647220 */ /* 0x000fc60000410000 */
[-C--:B------:R-:W-:Y:S01]  /*3b20*/  FFMA.FTZ R47, R44, R15.reuse, -R47 ;  /* 0x0000000f2c2f7223 */ /* 0x080fe2000001082f */
[----:B------:R-:W-:Y:S01]  /*3b30*/  FFMA.FTZ R100, R14, R15, R100 ;  /* 0x0000000f0e647223 */ /* 0x000fe20000010064 */
[----:B------:R-:W-:-:S04]  /*3b40*/  IMAD.MOV.U32 R15, RZ, RZ, R45 ;  /* 0x000000ffff0f7224 */ /* 0x000fc800078e002d */
[----:B------:R-:W-:-:S05]  /*3b50*/  F2FP.F16.F32.PACK_AB R47, R100, R47 ;  /* 0x0000002f642f723e */ /* 0x000fca00000000ff */
[----:B------:R-:W-:-:S07]  /*3b60*/  IMAD.MOV.U32 R14, RZ, RZ, R47 ;  /* 0x000000ffff0e7224 */ /* 0x000fce00078e002f */
.L_x_10479:
[----:B------:R-:W-:Y:S05]  /*3b70*/  BSYNC B3 ;  /* 0x0000000000037941 */ /* 0x000fea0003800000 */
.L_x_10478:
[----:B0-----:R4:W-:Y:S02]  /*3b80*/  ST.E.128 desc[UR60][R52.64], R12 ;  /* 0x0000000c34007985 */ /* 0x0019e4000c101d3c */
.L_x_10477:
[----:B------:R-:W-:Y:S05]  /*3b90*/  BSYNC B2 ;  /* 0x0000000000027941 */ /* 0x000fea0003800000 */
.L_x_10476:
        /* <DEDUP_REMOVED lines=11> */
[--C-:B------:R-:W-:Y:S01]  /*3c50*/  SHF.R.U64 R13, R40, 0x10, R41.reuse ;  /* 0x00000010280d7819 */ /* 0x100fe20000001229 */
[----:B------:R-:W-:Y:S01]  /*3c60*/  HADD2.F32 R47, -RZ, R14.H0_H0 ;  /* 0x2000000eff2f7230 */ /* 0x000fe20000004100 */
[----:B------:R-:W-:Y:S01]  /*3c70*/  SHF.R.U32.HI R41, RZ, 0x10, R41 ;  /* 0x00000010ff297819 */ /* 0x000fe20000011629 */
[----:B------:R-:W-:Y:S02]  /*3c80*/  HADD2.F32 R46, -RZ, R46.H0_H0 ;  /* 0x2000002eff2e7230 */ /* 0x000fe40000004100 */
        /* <DEDUP_REMOVED lines=8> */
[--C-:B------:R-:W-:Y:S02]  /*3d10*/  HADD2.F32 R13, -RZ, R15.reuse.H1_H1 ;  /* 0x3000000fff0d7230 */ /* 0x100fe40000004100 */
[----:B------:R-:W-:Y:S02]  /*3d20*/  HADD2.F32 R15, -RZ, R15.H0_H0 ;  /* 0x2000000fff0f7230 */ /* 0x000fe40000004100 */
[----:B------:R-:W-:Y:S02]  /*3d30*/  HADD2.F32 R40, -RZ, R40.H0_H0 ;  /* 0x20000028ff287230 */ /* 0x000fe40000004100 */
[----:B------:R-:W-:Y:S02]  /*3d40*/  HADD2.F32 R46, -RZ, R41.H0_H0 ;  /* 0x20000029ff2e7230 */ /* 0x000fe40000004100 */
[----:B------:R-:W-:-:S02]  /*3d50*/  HADD2.F32 R41, -RZ, R12.H0_H0 ;  /* 0x2000000cff297230 */ /* 0x000fc40000004100 */
[-C--:B------:R-:W-:Y:S01]  /*3d60*/  FMUL.FTZ R52, R13, R40.reuse ;  /* 0x000000280d347220 */ /* 0x080fe20000410000 */
[C---:B------:R-:W-:Y:S01]  /*3d70*/  FMUL.FTZ R40, R15.reuse, R40 ;  /* 0x000000280f287220 */ /* 0x040fe20000410000 */
[----:B------:R-:W-:Y:S02]  /*3d80*/  HADD2.F32 R43, -RZ, R14.H1_H1 ;  /* 0x3000000eff2b7230 */ /* 0x000fe40000004100 */
[-C--:B------:R-:W-:Y:S01]  /*3d90*/  FFMA.FTZ R15, R15, R46.reuse, -R52 ;  /* 0x0000002e0f0f7223 */ /* 0x080fe20000010834 */
[----:B------:R-:W-:Y:S01]  /*3da0*/  FFMA.FTZ R40, R13, R46, R40 ;  /* 0x0000002e0d287223 */ /* 0x000fe20000010028 */
[----:B------:R-:W-:Y:S02]  /*3db0*/  HADD2.F32 R52, -RZ, R107.H0_H0 ;  /* 0x2000006bff347230 */ /* 0x000fe40000004100 */
[----:B------:R-:W-:Y:S02]  /*3dc0*/  HADD2.F32 R13, -RZ, R12.H1_H1 ;  /* 0x3000000cff0d7230 */ /* 0x000fe40000004100 */
        /* <DEDUP_REMOVED lines=8> */
[----:B------:R-:W-:Y:S02]  /*3e50*/  F2FP.F16.F32.PACK_AB R13, R11, R42 ;  /* 0x0000002a0b0d723e */ /* 0x000fe400000000ff */
[-C--:B------:R-:W-:Y:S01]  /*3e60*/  FMUL.FTZ R46, R43, R12.reuse ;  /* 0x0000000c2b2e7220 */ /* 0x080fe20000410000 */
[----:B------:R-:W-:-:S03]  /*3e70*/  FMUL.FTZ R12, R47, R12 ;  /* 0x0000000c2f0c7220 */ /* 0x000fc60000410000 */
[-C--:B------:R-:W-:Y:S01]  /*3e80*/  FFMA.FTZ R46, R47, R14.reuse, -R46 ;  /* 0x0000000e2f2e7223 */ /* 0x080fe2000001082e */
[----:B------:R-:W-:Y:S01]  /*3e90*/  FFMA.FTZ R43, R43, R14, R12 ;  /* 0x0000000e2b2b7223 */ /* 0x000fe2000001000c */
[----:B------:R-:W-:-:S04]  /*3ea0*/  F2FP.F16.F32.PACK_AB R12, R52, R41 ;  /* 0x00000029340c723e */ /* 0x000fc800000000ff */
[----:B------:R-:W-:-:S07]  /*3eb0*/  F2FP.F16.F32.PACK_AB R14, R43, R46 ;  /* 0x0000002e2b0e723e */ /* 0x000fce00000000ff */
.L_x_10481:
[----:B------:R-:W-:Y:S05]  /*3ec0*/  BSYNC B2 ;  /* 0x0000000000027941 */ /* 0x000fea0003800000 */
.L_x_10480:
[----:B0-----:R4:W-:Y:S02]  /*3ed0*/  ST.E.128 desc[UR60][R44.64], R12 ;  /* 0x0000000c2c007985 */ /* 0x0019e4000c101d3c */
.L_x_10475:
[----:B------:R-:W-:Y:S05]  /*3ee0*/  BSYNC B1 ;  /* 0x0000000000017941 */ /* 0x000fea0003800000 */
.L_x_10474:
[----:B------:R-:W-:-:S03]  /*3ef0*/  UMOV UR4, 0xffffffff ;  /* 0xffffffff00047882 */ /* 0x000fc60000000000 */
[----:B------:R-:W-:Y:S05]  /*3f00*/  BRA.DIV UR4, `(.L_x_10482) ;  /* 0x0000018204a07947 */ /* 0x000fea000b800000 */
[----:B-1----:R-:W1:Y:S04]  /*3f10*/  SHFL.IDX PT, R97, R97, 0x1, 0x1c1f ;  /* 0x003c1f0061617f89 */ /* 0x002e6800000e0000 */
[----:B------:R0:W0:Y:S02]  /*3f20*/  SHFL.IDX PT, R43, R94, 0x1, 0x1c1f ;  /* 0x003c1f005e2b7f89 */ /* 0x00002400000e0000 */
.L_x_10743:
        /* <DEDUP_REMOVED lines=9> */
[--C-:B---3--:R-:W-:Y:S01]  /*3fc0*/  SHF.R.U64 R11, R36, 0x10, R37.reuse ;  /* 0x00000010240b7819 */ /* 0x108fe20000001225 */
[--C-:B--2---:R-:W-:Y:S01]  /*3fd0*/  HADD2.F32 R42, -RZ, R13.reuse.H1_H1 ;  /* 0x3000000dff2a7230 */ /* 0x104fe20000004100 */
[----:B------:R-:W-:Y:S01]  /*3fe0*/  SHF.R.U32.HI R36, RZ, 0x10, R37 ;  /* 0x00000010ff247819 */ /* 0x000fe20000011625 */
[----:B------:R-:W-:Y:S01]  /*3ff0*/  HADD2.F32 R44, -RZ, R13.H0_H0 ;  /* 0x2000000dff2c7230 */ /* 0x000fe20000004100 */
[--C-:B------:R-:W-:Y:S01]  /*4000*/  SHF.R.U64 R37, R38, 0x10, R39.reuse ;  /* 0x0000001026257819 */ /* 0x100fe20000001227 */
[--C-:B------:R-:W-:Y:S01]  /*4010*/  HADD2.F32 R13, -RZ, R15.reuse.H1_H1 ;  /* 0x3000000fff0d7230 */ /* 0x100fe20000004100 */
        /* <DEDUP_REMOVED lines=9> */
[----:B------:R-:W-:Y:S01]  /*40b0*/  FMUL.FTZ R37, R44, R37 ;  /* 0x000000252c257220 */ /* 0x000fe20000410000 */
[----:B------:R-:W-:Y:S02]  /*40c0*/  HADD2.F32 R45, -RZ, R102.H1_H1 ;  /* 0x30000066ff2d7230 */ /* 0x000fe40000004100 */
[-C--:B------:R-:W-:Y:S01]  /*40d0*/  FFMA.FTZ R46, R15, R36.reuse, -R46 ;  /* 0x000000240f2e7223 */ /* 0x080fe2000001082e */
[----:B------:R-:W-:Y:S01]  /*40e0*/  FFMA.FTZ R13, R13, R36, R38 ;  /* 0x000000240d0d7223 */ /* 0x000fe20000010026 */
[----:B------:R-:W-:Y:S01]  /*40f0*/  FFMA.FTZ R42, R42, R11, R37 ;  /* 0x0000000b2a2a7223 */ /* 0x000fe20000010025 */
[----:B------:R-:W-:-:S02]  /*4100*/  HADD2.F32 R38, -RZ, R104.H0_H0 ;  /* 0x20000068ff267230 */ /* 0x000fc40000004100 */
[----:B------:R-:W-:Y:S01]  /*4110*/  FFMA.FTZ R39, R44, R11, -R39 ;  /* 0x0000000b2c277223 */ /* 0x000fe20000010827 */
[--C-:B------:R-:W-:Y:S01]  /*4120*/  HADD2.F32 R15, -RZ, R12.reuse.H1_H1 ;  /* 0x3000000cff0f7230 */ /* 0x100fe20000004100 */
[----:B------:R-:W-:Y:S01]  /*4130*/  F2FP.F16.F32.PACK_AB R46, R13, R46 ;  /* 0x0000002e0d2e723e */ /* 0x000fe200000000ff */
[----:B------:R-:W-:Y:S02]  /*4140*/  HADD2.F32 R37, -RZ, R12.H0_H0 ;  /* 0x2000000cff257230 */ /* 0x000fe40000004100 */
[----:B------:R-:W-:Y:S02]  /*4150*/  HADD2.F32 R11, -RZ, R104.H1_H1 ;  /* 0x30000068ff0b7230 */ /* 0x000fe40000004100 */
[-C--:B------:R-:W-:Y:S01]  /*4160*/  FMUL.FTZ R44, R15, R38.reuse ;  /* 0x000000260f2c7220 */ /* 0x080fe20000410000 */
[----:B------:R-:W-:Y:S02]  /*4170*/  HADD2.F32 R12, -RZ, R14.H1_H1 ;  /* 0x3000000eff0c7230 */ /* 0x000fe40000004100 */
[----:B------:R-:W-:Y:S01]  /*4180*/  FMUL.FTZ R38, R37, R38 ;  /* 0x0000002625267220 */ /* 0x000fe20000410000 */
[----:B------:R-:W-:Y:S01]  /*4190*/  HADD2.F32 R36, -RZ, R102.H0_H0 ;  /* 0x20000066ff247230 */ /* 0x000fe20000004100 */
[----:B------:R-:W-:Y:S01]  /*41a0*/  F2FP.F16.F32.PACK_AB R39, R42, R39 ;  /* 0x000000272a27723e */ /* 0x000fe200000000ff */
[----:B------:R-:W-:-:S02]  /*41b0*/  HADD2.F32 R14, -RZ, R14.H0_H0 ;  /* 0x2000000eff0e7230 */ /* 0x000fc40000004100 */
[-C--:B------:R-:W-:Y:S01]  /*41c0*/  FMUL.FTZ R47, R12, R11.reuse ;  /* 0x0000000b0c2f7220 */ /* 0x080fe20000410000 */
[-C--:B------:R-:W-:Y:S01]  /*41d0*/  FFMA.FTZ R44, R37, R36.reuse, -R44 ;  /* 0x00000024252c7223 */ /* 0x080fe2000001082c */
[----:B------:R-:W-:Y:S01]  /*41e0*/  FFMA.FTZ R15, R15, R36, R38 ;  /* 0x000000240f0f7223 */ /* 0x000fe20000010026 */
[C---:B------:R-:W-:Y:S01]  /*41f0*/  FMUL.FTZ R11, R14.reuse, R11 ;  /* 0x0000000b0e0b7220 */ /* 0x040fe20000410000 */
[-C--:B------:R-:W-:Y:S01]  /*4200*/  FFMA.FTZ R47, R14, R45.reuse, -R47 ;  /* 0x0000002d0e2f7223 */ /* 0x080fe2000001082f */
[----:B------:R-:W-:Y:S02]  /*4210*/  IMAD.MOV.U32 R13, RZ, RZ, R39 ;  /* 0x000000ffff0d7224 */ /* 0x000fe400078e0027 */
[----:B------:R-:W-:Y:S01]  /*4220*/  FFMA.FTZ R12, R12, R45, R11 ;  /* 0x0000002d0c0c7223 */ /* 0x000fe2000001000b */
[----:B------:R-:W-:Y:S01]  /*4230*/  F2FP.F16.F32.PACK_AB R38, R15, R44 ;  /* 0x0000002c0f26723e */ /* 0x000fe200000000ff */
[----:B------:R-:W-:-:S03]  /*4240*/  IMAD.MOV.U32 R15, RZ, RZ, R46 ;  /* 0x000000ffff0f7224 */ /* 0x000fc600078e002e */
[----:B------:R-:W-:Y:S01]  /*4250*/  F2FP.F16.F32.PACK_AB R14, R12, R47 ;  /* 0x0000002f0c0e723e */ /* 0x000fe200000000ff */
[----:B------:R-:W-:-:S07]  /*4260*/  IMAD.MOV.U32 R12, RZ, RZ, R38 ;  /* 0x000000ffff0c7224 */ /* 0x000fce00078e0026 */
.L_x_10487:
[----:B------:R-:W-:Y:S05]  /*4270*/  BSYNC B2 ;  /* 0x0000000000027941 */ /* 0x000fea0003800000 */
.L_x_10486:
[----:B--2---:R0:W-:Y:S02]  /*4280*/  ST.E.128 desc[UR60][R40.64], R12 ;  /* 0x0000000c28007985 */ /* 0x0041e4000c101d3c */
.L_x_10485:
[----:B------:R-:W-:Y:S05]  /*4290*/  BSYNC B1 ;  /* 0x0000000000017941 */ /* 0x000fea0003800000 */
.L_x_10484:
[----:B---3--:R-:W3:Y:S02]  /*42a0*/  LDL R11, [R1] ;  /* 0x00000000010b7983 */ /* 0x008ee40000100800 */
[----:B---3--:R-:W-:-:S13]  /*42b0*/  LOP3.LUT P2, RZ, R11, 0x1, RZ, 0xc0, !PT ;  /* 0x000000010bff7812 */ /* 0x008fda000784c0ff */
[----:B------:R-:W-:Y:S05]  /*42c0*/  @P2 BRA `(.L_x_10483) ;  /* 0x0000001800f42947 */ /* 0x000fea0003800000 */
[----:B0---4-:R0:W3:Y:S01]  /*42d0*/  LDS.128 R12, [R96+0x2000] ;  /* 0x00200000600c7984 */ /* 0x0110e20000000c00 */
[C---:B------:R-:W-:Y:S01]  /*42e0*/  LEA R36, P2, R2.reuse, R43, 0x1 ;  /* 0x0000002b02247211 */ /* 0x040fe200078408ff */
[----:B------:R-:W-:Y:S03]  /*42f0*/  BSSY B1, `(.L_x_10488) ;  /* 0x000002e000017945 */ /* 0x000fe60003800000 */
[----:B-1----:R-:W-:Y:S02]  /*4300*/  LEA.HI.X R37, R2, R97, R207, 0x1, P2 ;  /* 0x0000006102257211 */ /* 0x002fe400010f0ccf */
[----:B------:R-:W-:-:S13]  /*4310*/  ISETP.GE.AND P2, PT, R209, R95, PT ;  /* 0x0000005fd100720c */ /* 0x000fda0003f46270 */
[----:B0-----:R-:W-:Y:S05]  /*4320*/  @P2 BRA `(.L_x_10489) ;  /* 0x0000000000a82947 */ /* 0x001fea0003800000 */
[--C-:B------:R-:W-:Y:S01]  /*4330*/  SHF.R.U64 R38, R32, 0x10, R33.reuse ;  /* 0x0000001020267819 */ /* 0x100fe20000001221 */
[--C-:B---3--:R-:W-:Y:S01]  /*4340*/  HADD2.F32 R11, -RZ, R13.reuse.H0_H0 ;  /* 0x2000000dff0b7230 */ /* 0x108fe20000004100 */
[----:B------:R-:W-:Y:S01]  /*4350*/  SHF.R.U32.HI R32, RZ, 0x10, R33 ;  /* 0x00000010ff207819 */ /* 0x000fe20000011621 */
[----:B------:R-:W-:Y:S01]  /*4360*/  IMAD.MOV.U32 R33, RZ, RZ, R15 ;  /* 0x000000ffff217224 */ /* 0x000fe200078e000f */
[--C-:B------:R-:W-:Y:S01]  /*4370*/  SHF.R.U64 R40, R34, 0x10, R35.reuse ;  /* 0x0000001022287819 */ /* 0x100fe20000001223 */
[----:B------:R-:W-:Y:S01]  /*4380*/  HADD2.F32 R15, -RZ, R13.H1_H1 ;  /* 0x3000000dff0f7230 */ /* 0x000fe20000004100 */
[----:B------:R-:W-:Y:S01]  /*4390*/  SHF.R.U32.HI R35, RZ, 0x10, R35 ;  /* 0x00000010ff237819 */ /* 0x000fe20000011623 */
[----:B------:R-:W-:Y:S02]  /*43a0*/  HADD2.F32 R38, -RZ, R38.H0_H0 ;  /* 0x20000026ff267230 */ /* 0x000fe40000004100 */
[----:B------:R-:W-:Y:S02]  /*43b0*/  HADD2.F32 R40, -RZ, R40.H0_H0 ;  /* 0x20000028ff287230 */ /* 0x000fe40000004100 */
[----:B------:R-:W-:-:S02]  /*43c0*/  HADD2.F32 R35, -RZ, R35.H0_H0 ;  /* 0x20000023ff237230 */ /* 0x000fc40000004100 */
[--C-:B------:R-:W-:Y:S02]  /*43d0*/  HADD2.F32 R34, -RZ, R33.reuse.H1_H1 ;  /* 0x30000021ff227230 */ /* 0x100fe40000004100 */
[----:B------:R-:W-:Y:S02]  /*43e0*/  HADD2.F32 R13, -RZ, R33.H0_H0 ;  /* 0x20000021ff0d7230 */ /* 0x000fe40000004100 */
[----:B------:R-:W-:Y:S02]  /*43f0*/  HADD2.F32 R33, -RZ, R32.H0_H0 ;  /* 0x20000020ff217230 */ /* 0x000fe40000004100 */
[-C--:B------:R-:W-:Y:S01]  /*4400*/  FMUL.FTZ R32, R15, R40.reuse ;  /* 0x000000280f207220 */ /* 0x080fe20000410000 */
[CC--:B------:R-:W-:Y:S01]  /*4410*/  FMUL.FTZ R42, R34.reuse, R35.reuse ;  /* 0x00000023222a7220 */ /* 0x0c0fe20000410000 */
[----:B------:R-:W-:Y:S01]  /*4420*/  FMUL.FTZ R40, R11, R40 ;  /* 0x000000280b287220 */ /* 0x000fe20000410000 */
[----:B------:R-:W-:Y:S01]  /*4430*/  FMUL.FTZ R35, R13, R35 ;  /* 0x000000230d237220 */ /* 0x000fe20000410000 */
[-C--:B------:R-:W-:Y:S01]  /*4440*/  FFMA.FTZ R11, R11, R38.reuse, -R32 ;  /* 0x000000260b0b7223 */ /* 0x080fe20000010820 */
[-C--:B------:R-:W-:Y:S01]  /*4450*/  FFMA.FTZ R13, R13, R33.reuse, -R42 ;  /* 0x000000210d0d7223 */ /* 0x080fe2000001082a */
[----:B------:R-:W-:Y:S01]  /*4460*/  FFMA.FTZ R32, R15, R38, R40 ;  /* 0x000000260f207223 */ /* 0x000fe20000010028 */
[----:B------:R-:W-:Y:S01]  /*4470*/  FFMA.FTZ R34, R34, R33, R35 ;  /* 0x0000002122227223 */ /* 0x000fe20000010023 */
[----:B------:R-:W-:-:S02]  /*4480*/  HADD2.F32 R38, -RZ, R103.H0_H0 ;  /* 0x20000067ff267230 */ /* 0x000fc40000004100 */
[----:B------:R-:W-:Y:S01]  /*4490*/  HADD2.F32 R15, -RZ, R12.H1_H1 ;  /* 0x3000000cff0f7230 */ /* 0x000fe20000004100 */
[----:B------:R-:W-:Y:S01]  /*44a0*/  F2FP.F16.F32.PACK_AB R11, R32, R11 ;  /* 0x0000000b200b723e */ /* 0x000fe200000000ff */
[----:B------:R-:W-:Y:S02]  /*44b0*/  HADD2.F32 R33, -RZ, R14.H1_H1 ;  /* 0x3000000eff217230 */ /* 0x000fe40000004100 */
[----:B------:R-:W-:Y:S02]  /*44c0*/  HADD2.F32 R103, -RZ, R103.H1_H1 ;  /* 0x30000067ff677230 */ /* 0x000fe40000004100 */
[----:B------:R-:W-:Y:S01]  /*44d0*/  FMUL.FTZ R39, R15, R38 ;  /* 0x000000260f277220 */ /* 0x000fe20000410000 */
[----:B------:R-:W-:Y:S02]  /*44e0*/  HADD2.F32 R12, -RZ, R12.H0_H0 ;  /* 0x2000000cff0c7230 */ /* 0x000fe40000004100 */
[----:B------:R-:W-:Y:S02]  /*44f0*/  HADD2.F32 R14, -RZ, R14.H0_H0 ;  /* 0x2000000eff0e7230 */ /* 0x000fe40000004100 */
[----:B------:R-:W-:Y:S01]  /*4500*/  FMUL.FTZ R41, R33, R103 ;  /* 0x0000006721297220 */ /* 0x000fe20000410000 */
[----:B------:R-:W-:-:S02]  /*4510*/  HADD2.F32 R35, -RZ, R101.H0_H0 ;  /* 0x20000065ff237230 */ /* 0x000fc40000004100 */
[----:B------:R-:W-:Y:S01]  /*4520*/  FMUL.FTZ R38, R12, R38 ;  /* 0x000000260c267220 */ /* 0x000fe20000410000 */
        /* <DEDUP_REMOVED lines=9> */
[----:B------:R-:W-:-:S07]  /*45c0*/  MOV R13, R11 ;  /* 0x0000000b000d7202 */ /* 0x000fce0000000f00 */
.L_x_10489:
[----:B------:R-:W-:Y:S05]  /*45d0*/  BSYNC B1 ;  /* 0x0000000000017941 */ /* 0x000fea0003800000 */
.L_x_10488:
[----:B---3--:R0:W-:Y:S01]  /*45e0*/  ST.E.128 desc[UR60][R36.64], R12 ;  /* 0x0000000c24007985 */ /* 0x0081e2000c101d3c */
[----:B------:R-:W-:Y:S05]  /*45f0*/  BRA `(.L_x_10483) ;  /* 0x0000001800287947 */ /* 0x000fea0003800000 */
.L_x_10465:
[----:B------:R-:W-:Y:S01]  /*4600*/  VIADD R11, R204, 0x40 ;  /* 0x00000040cc0b7836 */ /* 0x000fe20000000000 */
[----:B------:R-:W-:Y:S02]  /*4610*/  CS2R R38, SRZ ;  /* 0x0000000000267805 */ /* 0x000fe4000001ff00 */
[----:B------:R-:W-:Y:S02]  /*4620*/  CS2R R36, SRZ ;  /* 0x0000000000247805 */ /* 0x000fe4000001ff00 */
[----:B------:R-:W-:-:S04]  /*4630*/  ISETP.GE.AND P2, PT, R11, R92, PT ;  /* 0x0000005c0b00720c */ /* 0x000fc80003f46270 */
[----:B------:R-:W-:-:S13]  /*4640*/  ISETP.GE.OR P2, PT, R16, R95, P2 ;  /* 0x0000005f1000720c */ /* 0x000fda0001746670 */
[----:B------:R-:W-:-:S04]  /*4650*/  @!P2 IADD3 R33, P3, P4, R30, R12, R81 ;  /* 0x0000000c1e21a210 */ /* 0x000fc80007c7e051 */
[----:B------:R-:W-:Y:S02]  /*4660*/  @!P2 IADD3.X R32, R73, R93, R82, P3, P4 ;  /* 0x0000005d4920a210 */ /* 0x000fe40001fe8452 */
[----:B------:R-:W-:-:S04]  /*4670*/  @!P2 IADD3 R11, P3, P4, R58, R14, R79 ;  /* 0x0000000e3a0ba210 */ /* 0x000fc80007c7e04f */
[----:B------:R-:W-:Y:S02]  /*4680*/  @!P2 IADD3.X R42, R71, R0, R80, P3, P4 ;  /* 0x00000000472aa210 */ /* 0x000fe40001fe8450 */
[----:B------:R-:W-:-:S04]  /*4690*/  ISETP.GE.AND P3, PT, R204, R92, PT ;  /* 0x0000005ccc00720c */ /* 0x000fc80003f66270 */
[----:B------:R-:W-:-:S13]  /*46a0*/  ISETP.GE.OR P3, PT, R16, R95, P3 ;  /* 0x0000005f1000720c */ /* 0x000fda0001f66670 */
[----:B------:R-:W-:Y:S01]  /*46b0*/  @!P3 IADD3 R15, P4, R30, R12, RZ ;  /* 0x0000000c1e0fb210 */ /* 0x000fe20007f9e0ff */
[----:B------:R-:W0:Y:S04]  /*46c0*/  @!P3 LDC.64 R40, c[0x0][0x400] ;  /* 0x00010000ff28bb82 */ /* 0x000e280000000a00 */
[----:B------:R-:W-:-:S04]  /*46d0*/  @!P3 IMAD.X R34, R93, 0x1, R73, P4 ;  /* 0x000000015d22b824 */ /* 0x000fc800020e0649 */
[----:B------:R-:W1:Y:S02]  /*46e0*/  @!P3 LDC.64 R12, c[0x0][0x3e8] ;  /* 0x0000fa00ff0cbb82 */ /* 0x000e640000000a00 */
[----:B-1----:R-:W-:-:S04]  /*46f0*/  @!P3 LEA R12, P4, R15, R12, 0x1 ;  /* 0x0000000c0f0cb211 */ /* 0x002fc800078808ff */
[----:B------:R-:W-:Y:S02]  /*4700*/  @!P3 LEA.HI.X R13, R15, R13, R34, 0x1, P4 ;  /* 0x0000000d0f0db211 */ /* 0x000fe400020f0c22 */
[----:B------:R-:W-:Y:S02]  /*4710*/  CS2R R34, SRZ ;  /* 0x0000000000227805 */ /* 0x000fe4000001ff00 */
[----:B------:R-:W-:-:S05]  /*4720*/  @!P3 IADD3 R14, P4, R58, R14, RZ ;  /* 0x0000000e3a0eb210 */ /* 0x000fca0007f9e0ff */
[----:B------:R-:W-:Y:S01]  /*4730*/  @!P3 IMAD.X R0, R0, 0x1, R71, P4 ;  /* 0x000000010000b824 */ /* 0x000fe200020e0647 */
[----:B0-----:R-:W-:-:S04]  /*4740*/  @!P3 LEA R40, P4, R14, R40, 0x1 ;  /* 0x000000280e28b211 */ /* 0x001fc800078808ff */
[----:B------:R-:W-:Y:S02]  /*4750*/  @!P3 LEA.HI.X R41, R14, R41, R0, 0x1, P4 ;  /* 0x000000290e29b211 */ /* 0x000fe400020f0c00 */
[----:B------:R-:W0:Y:S03]  /*4760*/  @!P2 LDC.64 R14, c[0x0][0x3e8] ;  /* 0x0000fa00ff0eab82 */ /* 0x000e260000000a00 */
[----:B------:R-:W2:Y:S01]  /*4770*/  @!P3 LDG.E.128 R36, desc[UR60][R40.64] ;  /* 0x0000003c2824b981 */ /* 0x000ea2000c1e1d00 */
[----:B0-----:R-:W-:-:S04]  /*4780*/  @!P2 LEA R14, P4, R33, R14, 0x1 ;  /* 0x0000000e210ea211 */ /* 0x001fc800078808ff */
[----:B------:R-:W-:Y:S02]  /*4790*/  @!P2 LEA.HI.X R15, R33, R15, R32, 0x1, P4 ;  /* 0x0000000f210fa211 */ /* 0x000fe400020f0c20 */
[----:B------:R-:W-:-:S06]  /*47a0*/  CS2R R32, SRZ ;  /* 0x0000000000207805 */ /* 0x000fcc000001ff00 */
[----:B------:R0:W3:Y:S02]  /*47b0*/  @!P3 LDG.E.128 R32, desc[UR60][R12.64] ;  /* 0x0000003c0c20b981 */ /* 0x0000e4000c1e1d00 */
[----:B0-----:R-:W0:Y:S01]  /*47c0*/  @!P2 LDC.64 R12, c[0x0][0x400] ;  /* 0x00010000ff0cab82 */ /* 0x001e220000000a00 */
[----:B------:R-:W-:Y:S02]  /*47d0*/  CS2R R40, SRZ ;  /* 0x0000000000287805 */ /* 0x000fe4000001ff00 */
[----:B------:R-:W-:Y:S02]  /*47e0*/  CS2R R46, SRZ ;  /* 0x00000000002e7805 */ /* 0x000fe4000001ff00 */
[----:B------:R-:W-:Y:S02]  /*47f0*/  CS2R R44, SRZ ;  /* 0x00000000002c7805 */ /* 0x000fe4000001ff00 */
[----:B0-----:R-:W-:-:S04]  /*4800*/  @!P2 LEA R12, P3, R11, R12, 0x1 ;  /* 0x0000000c0b0ca211 */ /* 0x001fc800078608ff */
[----:B------:R-:W-:Y:S02]  /*4810*/  @!P2 LEA.HI.X R13, R11, R13, R42, 0x1, P3 ;  /* 0x0000000d0b0da211 */ /* 0x000fe400018f0c2a */
[----:B------:R-:W-:-:S03]  /*4820*/  CS2R R42, SRZ ;  /* 0x00000000002a7805 */ /* 0x000fc6000001ff00 */
[----:B------:R2:W4:Y:S04]  /*4830*/  @!P2 LDG.E.128 R44, desc[UR60][R12.64] ;  /* 0x0000003c0c2ca981 */ /* 0x000528000c1e1d00 */
[----:B------:R-:W5:Y:S01]  /*4840*/  @!P2 LDG.E.128 R40, desc[UR60][R14.64] ;  /* 0x0000003c0e28a981 */ /* 0x000f62000c1e1d00 */
[----:B------:R-:W-:Y:S02]  /*4850*/  ISETP.NE.AND P3, PT, R210, 0x3, PT ;  /* 0x00000003d200780c */ /* 0x000fe40003f65270 */
[----:B------:R-:W-:Y:S01]  /*4860*/  ISETP.GE.AND P2, PT, R16, R95, PT ;  /* 0x0000005f1000720c */ /* 0x000fe20003f46270 */
[----:B--2---:R-:W-:Y:S02]  /*4870*/  IMAD.MOV.U32 R12, RZ, RZ, R39 ;  /* 0x000000ffff0c7224 */ /* 0x004fe400078e0027 */
[----:B------:R-:W-:-:S02]  /*4880*/  IMAD.MOV.U32 R13, RZ, RZ, R36 ;  /* 0x000000ffff0d7224 */ /* 0x000fc400078e0024 */
[----:B---3--:R-:W-:Y:S02]  /*4890*/  IMAD.MOV.U32 R0, RZ, RZ, R34 ;  /* 0x000000ffff007224 */ /* 0x008fe400078e0022 */
[----:B------:R-:W-:Y:S02]  /*48a0*/  IMAD.MOV.U32 R11, RZ, RZ, R35 ;  /* 0x000000ffff0b7224 */ /* 0x000fe400078e0023 */
[----:B------:R-:W-:Y:S01]  /*48b0*/  IMAD.MOV.U32 R52, RZ, RZ, R32 ;  /* 0x000000ffff347224 */ /* 0x000fe200078e0020 */
[----:B------:R-:W-:Y:S01]  /*48c0*/  PRMT R110, R0, 0x7610, R110 ;  /* 0x00007610006e7816 */ /* 0x000fe2000000006e */
[----:B------:R-:W-:Y:S01]  /*48d0*/  IMAD.MOV.U32 R0, RZ, RZ, R37 ;  /* 0x000000ffff007224 */ /* 0x000fe200078e0025 */
[----:B------:R-:W-:Y:S01]  /*48e0*/  PRMT R105, R11, 0x7610, R105 ;  /* 0x000076100b697816 */ /* 0x000fe20000000069 */
[----:B------:R-:W-:Y:S01]  /*48f0*/  IMAD.MOV.U32 R11, RZ, RZ, R38 ;  /* 0x000000ffff0b7224 */ /* 0x000fe200078e0026 */
[----:B------:R-:W-:Y:S02]  /*4900*/  PRMT R111, R52, 0x7610, R111 ;  /* 0x00007610346f7816 */ /* 0x000fe4000000006f */
[----:B------:R-:W-:-:S02]  /*4910*/  PRMT R105, R105, 0x5410, R12 ;  /* 0x0000541069697816 */ /* 0x000fc4000000000c */
[----:B------:R-:W-:Y:S02]  /*4920*/  PRMT R110, R110, 0x5410, R11 ;  /* 0x000054106e6e7816 */ /* 0x000fe4000000000b */
[----:B------:R-:W-:Y:S02]  /*4930*/  PRMT R103, R0, 0x7610, R103 ;  /* 0x0000761000677816 */ /* 0x000fe40000000067 */
[----:B------:R-:W-:Y:S01]  /*4940*/  PRMT R111, R111, 0x5410, R13 ;  /* 0x000054106f6f7816 */ /* 0x000fe2000000000d */
[----:B------:R-:W-:-:S05]  /*4950*/  IMAD.MOV.U32 R53, RZ, RZ, R33 ;  /* 0x000000ffff357224 */ /* 0x000fca00078e0021 */
[----:B------:R-:W-:Y:S01]  /*4960*/  PRMT R104, R53, 0x7610, R104 ;  /* 0x0000761035687816 */ /* 0x000fe20000000068 */
[----:B-----5:R-:W-:Y:S01]  /*4970*/  IMAD.MOV.U32 R12, RZ, RZ, R43 ;  /* 0x000000ffff0c7224 */ /* 0x020fe200078e002b */
[----:B------:R-:W-:Y:S01]  /*4980*/  MOV R13, R42 ;  /* 0x0000002a000d7202 */ /* 0x000fe20000000f00 */
[----:B------:R-:W-:Y:S02]  /*4990*/  IMAD.MOV.U32 R11, RZ, RZ, R40 ;  /* 0x000000ffff0b7224 */ /* 0x000fe400078e0028 */
[----:B------:R-:W-:Y:S01]  /*49a0*/  IMAD.MOV.U32 R0, RZ, RZ, R41 ;  /* 0x000000ffff007224 */ /* 0x000fe200078e0029 */
[----:B------:R-:W-:Y:S01]  /*49b0*/  PRMT R106, R13, 0x5410, R12 ;  /* 0x000054100d6a7816 */ /* 0x000fe2000000000c */
[----:B----4-:R-:W-:Y:S02]  /*49c0*/  IMAD.MOV.U32 R13, RZ, RZ, R46 ;  /* 0x000000ffff0d7224 */ /* 0x010fe400078e002e */
        /* <DEDUP_REMOVED lines=8> */
.L_x_10490:
[----:B------:R-:W-:Y:S01]  /*4a50*/  IMAD R0, R18, 0x8, R19 ;  /* 0x0000000812007824 */ /* 0x000fe200078e0213 */
[----:B------:R-:W-:Y:S01]  /*4a60*/  SHF.L.U32 R93, R208, 0x1f, RZ ;  /* 0x0000001fd05d7819 */ /* 0x000fe200000006ff */
[----:B------:R-:W0:Y:S01]  /*4a70*/  LDC R95, c[0x0][0x2f4] ;  /* 0x0000bd00ff5f7b82 */ /* 0x000e220000000800 */
[----:B------:R-:W-:Y:S02]  /*4a80*/  BSSY B1, `(.L_x_10491) ;  /* 0x0000003000017945 */ /* 0x000fe40003800000 */
[----:B------:R-:W1:Y:S02]  /*4a90*/  SYNCS.PHASECHK.TRANS64.TRYWAIT P4, [R0+URZ+0x32490], R93 ;  /* 0x0324905d000075a7 */ /* 0x000e64000808017f */
[----:B-1----:R-:W-:Y:S05]  /*4aa0*/  @!P4 BRA `(.L_x_10492) ;  /* 0x000001780004c947 */ /* 0x002fea0003800000 */
.L_x_10744:
[----:B------:R-:W-:Y:S05]  /*4ab0*/  BSYNC B1 ;  /* 0x0000000000017941 */ /* 0x000fea0003800000 */
.L_x_10491:
[----:B------:R-:W-:Y:S01]  /*4ac0*/  UMOV UR4, 0xffffffff ;  /* 0xffffffff00047882 */ /* 0x000fe20000000000 */
[----:B0-----:R-:W-:Y:S02]  /*4ad0*/  IMAD.IADD R96, R95, 0x1, -R78 ;  /* 0x000000015f607824 */ /* 0x001fe400078e0a4e */
[----:B------:R-:W-:Y:S05]  /*4ae0*/  BRA.DIV UR4, `(.L_x_10493) ;  /* 0x0000017a04087947 */ /* 0x000fea000b800000 */
[----:B------:R0:W2:Y:S04]  /*4af0*/  SHFL.IDX PT, R98, R97, RZ, 0x1c1f ;  /* 0x001c1fff61627589 */ /* 0x0000a800000e0000 */
[----:B------:R0:W3:Y:S02]  /*4b00*/  SHFL.IDX PT, R11, R94, RZ, 0x1c1f ;  /* 0x001c1fff5e0b7589 */ /* 0x0000e400000e0000 */
.L_x_10748:
        /* <DEDUP_REMOVED lines=8> */
[----:B------:R-:W-:-:S05]  /*4b90*/  LEA.HI.SX32 R13, R13, R70, 0x1c ;  /* 0x000000460d0d7211 */ /* 0x000fca00078fe2ff */
[----:B------:R-:W-:-:S05]  /*4ba0*/  IMAD.SHL.U32 R99, R13, 0x8, RZ ;  /* 0x000000080d637824 */ /* 0x000fca00078e00ff */
[----:B------:R-:W-:-:S04]  /*4bb0*/  LOP3.LUT R12, R66, 0x38, R99, 0xf8, !PT ;  /* 0x00000038420c7812 */ /* 0x000fc800078ef863 */
[----:B------:R-:W-:-:S05]  /*4bc0*/  LOP3.LUT R12, R12, R63, RZ, 0x3c, !PT ;  /* 0x0000003f0c0c7212 */ /* 0x000fca00078e3cff */
[----:B----4-:R-:W-:Y:S02]  /*4bd0*/  IMAD R13, R14, 0x200, R12 ;  /* 0x000002000e0d7824 */ /* 0x010fe400078e020c */
[C---:B------:R-:W-:Y:S02]  /*4be0*/  IMAD R12, R18.reuse, 0x1800, R4 ;  /* 0x00001800120c7824 */ /* 0x040fe400078e0204 */
[----:B------:R-:W-:-:S03]  /*4bf0*/  IMAD R52, R18, 0x1800, R13 ;  /* 0x0000180012347824 */ /* 0x000fc600078e020d */
[----:B------:R-:W-:Y:S01]  /*4c00*/  LEA R12, R12, R19, 0x1 ;  /* 0x000000130c0c7211 */ /* 0x000fe200078e08ff */
[----:B------:R-:W-:-:S05]  /*4c10*/  IMAD R52, R52, 0x2, R19 ;  /* 0x0000000234347824 */ /* 0x000fca00078e0213 */
[----:B------:R-:W4:Y:S04]  /*4c20*/  LDS.128 R12, [R12+0x1c400] ;  /* 0x01c400000c0c7984 */ /* 0x000f280000000c00 */
[----:B------:R-:W0:Y:S01]  /*4c30*/  LDS.128 R52, [R52+0x1c400] ;  /* 0x01c4000034347984 */ /* 0x000e220000000c00 */
[----:B------:R-:W-:Y:S05]  /*4c40*/  @P2 BRA `(.L_x_10497) ;  /* 0x0000000400682947 */ /* 0x000fea0003800000 */
[----:B0-----:R-:W-:Y:S01]  /*4c50*/  IMAD.MOV.U32 R102, RZ, RZ, R53 ;  /* 0x000000ffff667224 */ /* 0x001fe200078e0035 */
[----:B------:R-:W-:Y:S01]  /*4c60*/  SHF.R.U64 R32, R32, 0x10, R33 ;  /* 0x0000001020207819 */ /* 0x000fe20000001221 */
[----:B----4-:R-:W-:Y:S01]  /*4c70*/  IMAD.MOV.U32 R53, RZ, RZ, R13 ;  /* 0x000000ffff357224 */ /* 0x010fe200078e000d */
[----:B------:R-:W-:Y:S01]  /*4c80*/  SHF.R.U64 R36, R36, 0x10, R37 ;  /* 0x0000001024247819 */ /* 0x000fe20000001225 */
[----:B------:R-:W-:Y:S01]  /*4c90*/  HADD2.F32 R103, -RZ, R103.H0_H0 ;  /* 0x20000067ff677230 */ /* 0x000fe20000004100 */
[----:B------:R-:W-:Y:S01]  /*4ca0*/  SHF.R.U64 R38, R38, 0x10, R39 ;  /* 0x0000001026267819 */ /* 0x000fe20000001227 */
[----:B------:R-:W-:Y:S01]  /*4cb0*/  HADD2.F32 R100, -RZ, R102.H0_H0 ;  /* 0x20000066ff647230 */ /* 0x000fe20000004100 */
[----:B------:R-:W-:Y:S01]  /*4cc0*/  SHF.R.U64 R34, R34, 0x10, R35 ;  /* 0x0000001022227819 */ /* 0x000fe20000001223 */
[----:B------:R-:W-:Y:S02]  /*4cd0*/  HADD2.F32 R101, -RZ, R53.H0_H0 ;  /* 0x20000035ff657230 */ /* 0x000fe40000004100 */
[----:B------:R-:W-:-:S02]  /*4ce0*/  HADD2.F32 R13, -RZ, R104.H0_H0 ;  /* 0x20000068ff0d7230 */ /* 0x000fc40000004100 */
[CC--:B------:R-:W-:Y:S01]  /*4cf0*/  FMUL.FTZ R104, R100.reuse, R103.reuse ;  /* 0x0000006764687220 */ /* 0x0c0fe20000410000 */
[----:B------:R-:W-:Y:S02]  /*4d00*/  HADD2.F32 R53, -RZ, R53.H1_H1 ;  /* 0x30000035ff357230 */ /* 0x000fe40000004100 */
[C---:B------:R-:W-:Y:S01]  /*4d10*/  FMUL.FTZ R103, R101.reuse, R103 ;  /* 0x0000006765677220 */ /* 0x040fe20000410000 */
[----:B------:R-:W-:Y:S02]  /*4d20*/  HADD2.F32 R36, -RZ, R36.H0_H0 ;  /* 0x20000024ff247230 */ /* 0x000fe40000004100 */
[-C--:B------:R-:W-:Y:S01]  /*4d30*/  FFMA.FTZ R101, R101, R13.reuse, -R104 ;  /* 0x0000000d65657223 */ /* 0x080fe20000010868 */
[----:B------:R-:W-:Y:S02]  /*4d40*/  HADD2.F32 R32, -RZ, R32.H0_H0 ;  /* 0x20000020ff207230 */ /* 0x000fe40000004100 */
[----:B------:R-:W-:Y:S01]  /*4d50*/  FFMA.FTZ R100, R100, R13, R103 ;  /* 0x0000000d64647223 */ /* 0x000fe20000010067 */
[----:B------:R-:W-:Y:S01]  /*4d60*/  SHF.R.U32.HI R103, RZ, 0x10, R37 ;  /* 0x00000010ff677819 */ /* 0x000fe20000011625 */
[----:B------:R-:W-:Y:S01]  /*4d70*/  HADD2.F32 R13, -RZ, R102.H1_H1 ;  /* 0x30000066ff0d7230 */ /* 0x000fe20000004100 */
[----:B------:R-:W-:Y:S01]  /*4d80*/  SHF.R.U32.HI R102, RZ, 0x10, R33 ;  /* 0x00000010ff667819 */ /* 0x000fe20000011621 */
[----:B------:R-:W-:-:S02]  /*4d90*/  IMAD.MOV.U32 R33, RZ, RZ, R55 ;  /* 0x000000ffff217224 */ /* 0x000fc400078e0037 */
[----:B------:R-:W-:Y:S02]  /*4da0*/  HADD2.F32 R103, -RZ, R103.H0_H0 ;  /* 0x20000067ff677230 */ /* 0x000fe40000004100 */
[----:B------:R-:W-:Y:S02]  /*4db0*/  HADD2.F32 R102, -RZ, R102.H0_H0 ;  /* 0x20000066ff667230 */ /* 0x000fe40000004100 */
[----:B------:R-:W-:Y:S02]  /*4dc0*/  HADD2.F32 R37, -RZ, R33.H0_H0 ;  /* 0x20000021ff257230 */ /* 0x000fe40000004100 */
[-C--:B------:R-:W-:Y:S01]  /*4dd0*/  FMUL.FTZ R104, R13, R103.reuse ;  /* 0x000000670d687220 */ /* 0x080fe20000410000 */
[C---:B------:R-:W-:Y:S01]  /*4de0*/  FMUL.FTZ R103, R53.reuse, R103 ;  /* 0x0000006735677220 */ /* 0x040fe20000410000 */
[--C-:B------:R-:W-:Y:S02]  /*4df0*/  HADD2.F32 R55, -RZ, R105.reuse.H0_H0 ;  /* 0x20000069ff377230 */ /* 0x100fe40000004100 */
[-C--:B------:R-:W-:Y:S01]  /*4e00*/  FFMA.FTZ R53, R53, R102.reuse, -R104 ;  /* 0x0000006635357223 */ /* 0x080fe20000010868 */
[----:B------:R-:W-:Y:S01]  /*4e10*/  FFMA.FTZ R13, R13, R102, R103 ;  /* 0x000000660d0d7223 */ /* 0x000fe20000010067 */
[----:B------:R-:W-:-:S02]  /*4e20*/  HADD2.F32 R103, -RZ, R105.H1_H1 ;  /* 0x30000069ff677230 */ /* 0x000fc40000004100 */
[----:B------:R-:W-:Y:S01]  /*4e30*/  HADD2.F32 R102, -RZ, R15.H0_H0 ;  /* 0x2000000fff667230 */ /* 0x000fe20000004100 */
[----:B------:R-:W-:Y:S01]  /*4e40*/  F2FP.F16.F32.PACK_AB R53, R53, R101 ;  /* 0x000000653535723e */ /* 0x000fe200000000ff */
[----:B------:R-:W-:Y:S02]  /*4e50*/  HADD2.F32 R105, -RZ, R111.H1_H1 ;  /* 0x3000006fff697230 */ /* 0x000fe40000004100 */
[----:B------:R-:W-:Y:S01]  /*4e60*/  FMUL.FTZ R104, R37, R103 ;  /* 0x0000006725687220 */ /* 0x000fe20000410000 */
[----:B------:R-:W-:Y:S01]  /*4e70*/  HADD2.F32 R38, -RZ, R38.H0_H0 ;  /* 0x20000026ff267230 */ /* 0x000fe20000004100 */
[----:B------:R-:W-:Y:S01]  /*4e80*/  F2FP.F16.F32.PACK_AB R100, R13, R100 ;  /* 0x000000640d64723e */ /* 0x000fe200000000ff */
[----:B------:R-:W-:Y:S02]  /*4e90*/  HADD2.F32 R34, -RZ, R34.H0_H0 ;  /* 0x20000022ff227230 */ /* 0x000fe40000004100 */
[C---:B------:R-:W-:Y:S01]  /*4ea0*/  FFMA.FTZ R104, R102.reuse, R55, -R104 ;  /* 0x0000003766687223 */ /* 0x040fe20000010868 */
[----:B------:R-:W-:Y:S01]  /*4eb0*/  FMUL.FTZ R102, R102, R103 ;  /* 0x0000006766667220 */ /* 0x000fe20000410000 */
[----:B------:R-:W-:-:S02]  /*4ec0*/  IMAD.MOV.U32 R13, RZ, RZ, R53 ;  /* 0x000000ffff0d7224 */ /* 0x000fc400078e0035 */
[----:B------:R-:W-:Y:S02]  /*4ed0*/  IMAD.MOV.U32 R53, RZ, RZ, R100 ;  /* 0x000000ffff357224 */ /* 0x000fe400078e0064 */
[----:B------:R-:W-:Y:S01]  /*4ee0*/  FFMA.FTZ R102, R37, R55, R102 ;  /* 0x0000003725667223 */ /* 0x000fe20000010066 */
[----:B------:R-:W-:Y:S01]  /*4ef0*/  SHF.R.U32.HI R37, RZ, 0x10, R39 ;  /* 0x00000010ff257819 */ /* 0x000fe20000011627 */
[----:B------:R-:W-:Y:S01]  /*4f00*/  HADD2.F32 R39, -RZ, R33.H1_H1 ;  /* 0x30000021ff277230 */ /* 0x000fe20000004100 */
[----:B------:R-:W-:Y:S01]  /*4f10*/  SHF.R.U32.HI R55, RZ, 0x10, R35 ;  /* 0x00000010ff377819 */ /* 0x000fe20000011623 */
[----:B------:R-:W-:Y:S02]  /*4f20*/  HADD2.F32 R33, -RZ, R15.H1_H1 ;  /* 0x3000000fff217230 */ /* 0x000fe40000004100 */
[----:B------:R-:W-:Y:S02]  /*4f30*/  HADD2.F32 R37, -RZ, R37.H0_H0 ;  /* 0x20000025ff257230 */ /* 0x000fe40000004100 */
[----:B------:R-:W-:-:S03]  /*4f40*/  HADD2.F32 R15, -RZ, R55.H0_H0 ;  /* 0x20000037ff0f7230 */ /* 0x000fc60000004100 */
[-C--:B------:R-:W-:Y:S01]  /*4f50*/  FMUL.FTZ R55, R39, R37.reuse ;  /* 0x0000002527377220 */ /* 0x080fe20000410000 */
[----:B------:R-:W-:-:S03]  /*4f60*/  FMUL.FTZ R37, R33, R37 ;  /* 0x0000002521257220 */ /* 0x000fc60000410000 */
[-C--:B------:R-:W-:Y:S01]  /*4f70*/  FFMA.FTZ R33, R33, R15.reuse, -R55 ;  /* 0x0000000f21217223 */ /* 0x080fe20000010837 */
[----:B------:R-:W-:Y:S01]  /*4f80*/  FFMA.FTZ R15, R39, R15, R37 ;  /* 0x0000000f270f7223 */ /* 0x000fe20000010025 */
[----:B------:R-:W-:Y:S02]  /*4f90*/  HADD2.F32 R37, -RZ, R52.H0_H0 ;  /* 0x20000034ff257230 */ /* 0x000fe40000004100 */
[----:B------:R-:W-:Y:S01]  /*4fa0*/  HADD2.F32 R55, -RZ, R12.H0_H0 ;  /* 0x2000000cff377230 */ /* 0x000fe20000004100 */
[----:B------:R-:W-:Y:S01]  /*4fb0*/  F2FP.F16.F32.PACK_AB R33, R33, R104 ;  /* 0x000000682121723e */ /* 0x000fe200000000ff */
[----:B------:R-:W-:Y:S02]  /*4fc0*/  HADD2.F32 R39, -RZ, R111.H0_H0 ;  /* 0x2000006fff277230 */ /* 0x000fe40000004100 */
[-C--:B------:R-:W-:Y:S01]  /*4fd0*/  FMUL.FTZ R103, R37, R105.reuse ;  /* 0x0000006925677220 */ /* 0x080fe20000410000 */
[----:B------:R-:W-:Y:S02]  /*4fe0*/  HADD2.F32 R52, -RZ, R52.H1_H1 ;  /* 0x30000034ff347230 */ /* 0x000fe40000004100 */
[----:B------:R-:W-:Y:S01]  /*4ff0*/  FMUL.FTZ R105, R55, R105 ;  /* 0x0000006937697220 */ /* 0x000fe20000410000 */
[----:B------:R-:W-:-:S02]  /*5000*/  HADD2.F32 R12, -RZ, R12.H1_H1 ;  /* 0x3000000cff0c7230 */ /* 0x000fc40000004100 */
[-C--:B------:R-:W-:Y:S01]  /*5010*/  FFMA.FTZ R103, R55, R39.reuse, -R103 ;  /* 0x0000002737677223 */ /* 0x080fe20000010867 */
[----:B------:R-:W-:Y:S02]  /*5020*/  HADD2.F32 R55, -RZ, R110.H1_H1 ;  /* 0x3000006eff377230 */ /* 0x000fe40000004100 */
[----:B------:R-:W-:Y:S01]  /*5030*/  FFMA.FTZ R105, R37, R39, R105 ;  /* 0x0000002725697223 */ /* 0x000fe20000010069 */
[-C--:B------:R-:W-:Y:S01]  /*5040*/  FMUL.FTZ R37, R52, R36.reuse ;  /* 0x0000002434257220 */ /* 0x080fe20000410000 */
[C---:B------:R-:W-:Y:S01]  /*5050*/  FMUL.FTZ R36, R12.reuse, R36 ;  /* 0x000000240c247220 */ /* 0x040fe20000410000 */
[----:B------:R-:W-:Y:S01]  /*5060*/  HADD2.F32 R39, -RZ, R14.H0_H0 ;  /* 0x2000000eff277230 */ /* 0x000fe20000004100 */
[----:B------:R-:W-:Y:S01]  /*5070*/  F2FP.F16.F32.PACK_AB R102, R15, R102 ;  /* 0x000000660f66723e */ /* 0x000fe200000000ff */
[-C--:B------:R-:W-:Y:S01]  /*5080*/  FFMA.FTZ R12, R12, R32.reuse, -R37 ;  /* 0x000000200c0c7223 */ /* 0x080fe20000010825 */
[----:B------:R-:W-:Y:S01]  /*5090*/  FFMA.FTZ R32, R52, R32, R36 ;  /* 0x0000002034207223 */ /* 0x000fe20000010024 */
[----:B------:R-:W-:-:S02]  /*50a0*/  HADD2.F32 R36, -RZ, R54.H0_H0 ;  /* 0x20000036ff247230 */ /* 0x000fc40000004100 */
[----:B------:R-:W-:Y:S01]  /*50b0*/  HADD2.F32 R54, -RZ, R54.H1_H1 ;  /* 0x30000036ff367230 */ /* 0x000fe20000004100 */
[----:B------:R-:W-:Y:S01]  /*50c0*/  F2FP.F16.F32.PACK_AB R12, R12, R103 ;  /* 0x000000670c0c723e */ /* 0x000fe200000000ff */
[----:B------:R-:W-:Y:S02]  /*50d0*/  HADD2.F32 R14, -RZ, R14.H1_H1 ;  /* 0x3000000eff0e7230 */ /* 0x000fe40000004100 */
[-C--:B------:R-:W-:Y:S01]  /*50e0*/  FMUL.FTZ R52, R36, R55.reuse ;  /* 0x0000003724347220 */ /* 0x080fe20000410000 */
[----:B------:R-:W-:Y:S02]  /*50f0*/  HADD2.F32 R37, -RZ, R110.H0_H0 ;  /* 0x2000006eff257230 */ /* 0x000fe40000004100 */
[-C--:B------:R-:W-:Y:S01]  /*5100*/  FMUL.FTZ R35, R54, R38.reuse ;  /* 0x0000002636237220 */ /* 0x080fe20000410000 */
[C---:B------:R-:W-:Y:S01]  /*5110*/  FMUL.FTZ R55, R39.reuse, R55 ;  /* 0x0000003727377220 */ /* 0x040fe20000410000 */
[----:B------:R-:W-:Y:S01]  /*5120*/  FMUL.FTZ R38, R14, R38 ;  /* 0x000000260e267220 */ /* 0x000fe20000410000 */
[----:B------:R-:W-:Y:S01]  /*5130*/  F2FP.F16.F32.PACK_AB R32, R32, R105 ;  /* 0x000000692020723e */ /* 0x000fe200000000ff */
[-C--:B------:R-:W-:Y:S01]  /*5140*/  FFMA.FTZ R52, R39, R37.reuse, -R52 ;  /* 0x0000002527347223 */ /* 0x080fe20000010834 */
[----:B------:R-:W-:Y:S01]  /*5150*/  FFMA.FTZ R55, R36, R37, R55 ;  /* 0x0000002524377223 */ /* 0x000fe20000010037 */
[-C--:B------:R-:W-:Y:S01]  /*5160*/  FFMA.FTZ R38, R54, R34.reuse, R38 ;  /* 0x0000002236267223 */ /* 0x080fe20000010026 */
[----:B------:R-:W-:Y:S01]  /*5170*/  FFMA.FTZ R35, R14, R34, -R35 ;  /* 0x000000220e237223 */ /* 0x000fe20000010823 */
[----:B------:R-:W-:-:S03]  /*5180*/  IMAD.MOV.U32 R15, RZ, RZ, R33 ;  /* 0x000000ffff0f7224 */ /* 0x000fc600078e0021 */
[----:B------:R-:W-:Y:S02]  /*5190*/  F2FP.F16.F32.PACK_AB R55, R38, R55 ;  /* 0x000000372637723e */ /* 0x000fe400000000ff */
[----:B------:R-:W-:Y:S01]  /*51a0*/  F2FP.F16.F32.PACK_AB R35, R35, R52 ;  /* 0x000000342323723e */ /* 0x000fe200000000ff */
[----:B------:R-:W-:Y:S02]  /*51b0*/  IMAD.MOV.U32 R52, RZ, RZ, R32 ;  /* 0x000000ffff347224 */ /* 0x000fe400078e0020 */
[----:B------:R-:W-:Y:S02]  /*51c0*/  IMAD.MOV.U32 R54, RZ, RZ, R55 ;  /* 0x000000ffff367224 */ /* 0x000fe400078e0037 */
[----:B------:R-:W-:Y:S02]  /*51d0*/  IMAD.MOV.U32 R14, RZ, RZ, R35 ;  /* 0x000000ffff0e7224 */ /* 0x000fe400078e0023 */
[----:B------:R-:W-:-:S07]  /*51e0*/  IMAD.MOV.U32 R55, RZ, RZ, R102 ;  /* 0x000000ffff377224 */ /* 0x000fce00078e0066 */
.L_x_10497:
[----:B------:R-:W-:Y:S05]  /*51f0*/  BSYNC B2 ;  /* 0x0000000000027941 */ /* 0x000fea0003800000 */
.L_x_10496:
[CC--:B---3--:R-:W-:Y:S01]  /*5200*/  LEA R32, P4, R69.reuse, R11.reuse, 0x1 ;  /* 0x0000000b45207211 */ /* 0x0c8fe200078808ff */
[----:B--2---:R-:W-:Y:S01]  /*5210*/  IMAD.MOV.U32 R35, RZ, RZ, R98 ;  /* 0x000000ffff237224 */ /* 0x004fe200078e0062 */
[----:B------:R-:W-:Y:S02]  /*5220*/  MOV R34, R11 ;  /* 0x0000000b00227202 */ /* 0x000fe40000000f00 */
[----:B------:R-:W-:Y:S02]  /*5230*/  LEA.HI.X R33, R69, R98, R67, 0x1, P4 ;  /* 0x0000006245217211 */ /* 0x000fe400020f0c43 */
[----:B------:R-:W-:-:S03]  /*5240*/  ISETP.GE.AND P4, PT, R99, R95, PT ;  /* 0x0000005f6300720c */ /* 0x000fc60003f86270 */
[----:B----4-:R4:W-:Y:S10]  /*5250*/  ST.E.128 desc[UR60][R32.64], R12 ;  /* 0x0000000c20007985 */ /* 0x0109f4000c101d3c */
[----:B------:R-:W-:-:S05]  /*5260*/  @!P4 IMAD.WIDE R34, R99, 0x2, R34 ;  /* 0x000000026322c825 */ /* 0x000fca00078e0222 */
[----:B0-----:R4:W-:Y:S02]  /*5270*/  @!P4 ST.E.128 desc[UR60][R34.64], R52 ;  /* 0x000000342200c985 */ /* 0x0019e4000c101d3c */
.L_x_10495:
[----:B------:R-:W-:Y:S05]  /*5280*/  BSYNC B1 ;  /* 0x0000000000017941 */ /* 0x000fea0003800000 */
.L_x_10494:
[----:B------:R-:W-:-:S03]  /*5290*/  UMOV UR4, 0xffffffff ;  /* 0xffffffff00047882 */ /* 0x000fc60000000000 */
[----:B------:R-:W-:Y:S05]  /*52a0*/  BRA.DIV UR4, `(.L_x_10498) ;  /* 0x0000017204647947 */ /* 0x000fea000b800000 */
[----:B0-----:R-:W0:Y:S04]  /*52b0*/  SHFL.IDX PT, R97, R97, 0x1, 0x1c1f ;  /* 0x003c1f0061617f89 */ /* 0x001e2800000e0000 */
[----:B------:R-:W0:Y:S02]  /*52c0*/  SHFL.IDX PT, R94, R94, 0x1, 0x1c1f ;  /* 0x003c1f005e5e7f89 */ /* 0x000e2400000e0000 */
.L_x_10752:
[----:B---3--:R-:W-:-:S05]  /*52d0*/  VIADD R11, R204, 0x40 ;  /* 0x00000040cc0b7836 */ /* 0x008fca0000000000 */
[----:B------:R-:W-:-:S13]  /*52e0*/  ISETP.GE.OR P4, PT, R11, R92, P1 ;  /* 0x0000005c0b00720c */ /* 0x000fda0000f86670 */
[----:B------:R-:W-:Y:S05]  /*52f0*/  @P4 BRA `(.L_x_10483) ;  /* 0x0000000800e84947 */ /* 0x000fea0003800000 */
[----:B----4-:R-:W3:Y:S01]  /*5300*/  LDL R13, [R1+0x74] ;  /* 0x00007400010d7983 */ /* 0x010ee20000100800 */
[----:B------:R-:W-:Y:S01]  /*5310*/  SEL R96, R78, R96, !P0 ;  /* 0x000000604e607207 */ /* 0x000fe20004000000 */
[C---:B------:R-:W-:Y:S01]  /*5320*/  VIADD R14, R204.reuse, 0x40 ;  /* 0x00000040cc0e7836 */ /* 0x040fe20000000000 */
        /* <DEDUP_REMOVED lines=15> */
[----:B---3--:R-:W-:Y:S02]  /*5420*/  IMAD.IADD R13, R13, 0x1, R12 ;  /* 0x000000010d0d7824 */ /* 0x008fe400078e020c */
[C---:B------:R-:W-:Y:S02]  /*5430*/  IMAD R12, R18.reuse, 0x1800, R65 ;  /* 0x00001800120c7824 */ /* 0x040fe400078e0241 */
[----:B------:R-:W-:Y:S02]  /*5440*/  IMAD R32, R18, 0x1800, R13 ;  /* 0x0000180012207824 */ /* 0x000fe400078e020d */
[--C-:B------:R-:W-:Y:S02]  /*5450*/  IMAD R12, R12, 0x2, R19.reuse ;  /* 0x000000020c0c7824 */ /* 0x100fe400078e0213 */
[----:B------:R-:W-:-:S04]  /*5460*/  IMAD R32, R32, 0x2, R19 ;  /* 0x0000000220207824 */ /* 0x000fc800078e0213 */
[----:B------:R-:W0:Y:S04]  /*5470*/  LDS.128 R12, [R12+0x1c400] ;  /* 0x01c400000c0c7984 */ /* 0x000e280000000c00 */
[----:B------:R-:W3:Y:S01]  /*5480*/  LDS.128 R32, [R32+0x1c400] ;  /* 0x01c4000020207984 */ /* 0x000ee20000000c00 */
[----:B------:R-:W-:Y:S05]  /*5490*/  @P2 BRA `(.L_x_10500) ;  /* 0x0000000400542947 */ /* 0x000fea0003800000 */
[--C-:B------:R-:W-:Y:S01]  /*54a0*/  SHF.R.U64 R38, R40, 0x10, R41.reuse ;  /* 0x0000001028267819 */ /* 0x100fe20000001229 */
[----:B------:R-:W-:Y:S01]  /*54b0*/  HADD2.F32 R52, -RZ, R107.H1_H1 ;  /* 0x3000006bff347230 */ /* 0x000fe20000004100 */
[----:B------:R-:W-:Y:S01]  /*54c0*/  SHF.R.U32.HI R40, RZ, 0x10, R41 ;  /* 0x00000010ff287819 */ /* 0x000fe20000011629 */
[----:B0-----:R-:W-:Y:S01]  /*54d0*/  HADD2.F32 R53, -RZ, R13.H0_H0 ;  /* 0x2000000dff357230 */ /* 0x001fe20000004100 */
[--C-:B------:R-:W-:Y:S01]  /*54e0*/  SHF.R.U64 R41, R42, 0x10, R43.reuse ;  /* 0x000000102a297819 */ /* 0x100fe2000000122b */
[----:B---3--:R-:W-:Y:S01]  /*54f0*/  HADD2.F32 R54, -RZ, R33.H1_H1 ;  /* 0x30000021ff367230 */ /* 0x008fe20000004100 */
[----:B------:R-:W-:Y:S01]  /*5500*/  SHF.R.U32.HI R42, RZ, 0x10, R43 ;  /* 0x00000010ff2a7819 */ /* 0x000fe2000001162b */
[----:B------:R-:W-:Y:S01]  /*5510*/  HADD2.F32 R13, -RZ, R13.H1_H1 ;  /* 0x3000000dff0d7230 */ /* 0x000fe20000004100 */
[----:B------:R-:W-:Y:S01]  /*5520*/  SHF.R.U64 R39, R44, 0x10, R45 ;  /* 0x000000102c277819 */ /* 0x000fe2000000122d */
[----:B------:R-:W-:Y:S01]  /*5530*/  HADD2.F32 R40, -RZ, R40.H0_H0 ;  /* 0x20000028ff287230 */ /* 0x000fe20000004100 */
[----:B------:R-:W-:-:S02]  /*5540*/  SHF.R.U64 R43, R46, 0x10, R47 ;  /* 0x000000102e2b7819 */ /* 0x000fc4000000122f */
[----:B------:R-:W-:Y:S01]  /*5550*/  SHF.R.U32.HI R44, RZ, 0x10, R45 ;  /* 0x00000010ff2c7819 */ /* 0x000fe2000001162d */
[----:B------:R-:W-:Y:S01]  /*5560*/  HADD2.F32 R45, -RZ, R109.H1_H1 ;  /* 0x3000006dff2d7230 */ /* 0x000fe20000004100 */
[----:B------:R-:W-:Y:S01]  /*5570*/  SHF.R.U32.HI R46, RZ, 0x10, R47 ;  /* 0x00000010ff2e7819 */ /* 0x000fe2000001162f */
[----:B------:R-:W-:Y:S02]  /*5580*/  HADD2.F32 R47, -RZ, R33.H0_H0 ;  /* 0x20000021ff2f7230 */ /* 0x000fe40000004100 */
[----:B------:R-:W-:Y:S02]  /*5590*/  HADD2.F32 R44, -RZ, R44.H0_H0 ;  /* 0x2000002cff2c7230 */ /* 0x000fe40000004100 */
[----:B------:R-:W-:Y:S02]  /*55a0*/  HADD2.F32 R46, -RZ, R46.H0_H0 ;  /* 0x2000002eff2e7230 */ /* 0x000fe40000004100 */
[-C--:B------:R-:W-:Y:S01]  /*55b0*/  FMUL.FTZ R33, R47, R45.reuse ;  /* 0x0000002d2f217220 */ /* 0x080fe20000410000 */
[----:B------:R-:W-:Y:S01]  /*55c0*/  FMUL.FTZ R45, R53, R45 ;  /* 0x0000002d352d7220 */ /* 0x000fe20000410000 */
[----:B------:R-:W-:-:S02]  /*55d0*/  HADD2.F32 R39, -RZ, R39.H0_H0 ;  /* 0x20000027ff277230 */ /* 0x000fc40000004100 */
[----:B------:R-:W-:Y:S01]  /*55e0*/  FFMA.FTZ R33, R53, R52, -R33 ;  /* 0x0000003435217223 */ /* 0x000fe20000010821 */
[C---:B------:R-:W-:Y:S01]  /*55f0*/  FMUL.FTZ R53, R54.reuse, R44 ;  /* 0x0000002c36357220 */ /* 0x040fe20000410000 */
[----:B------:R-:W-:Y:S01]  /*5600*/  FFMA.FTZ R45, R47, R52, R45 ;  /* 0x000000342f2d7223 */ /* 0x000fe2000001002d */
[C---:B------:R-:W-:Y:S01]  /*5610*/  FMUL.FTZ R44, R13.reuse, R44 ;  /* 0x0000002c0d2c7220 */ /* 0x040fe20000410000 */
[--C-:B------:R-:W-:Y:S02]  /*5620*/  HADD2.F32 R47, -RZ, R35.reuse.H0_H0 ;  /* 0x20000023ff2f7230 */ /* 0x100fe40000004100 */
[-C--:B------:R-:W-:Y:S01]  /*5630*/  FFMA.FTZ R53, R13, R40.reuse, -R53 ;  /* 0x000000280d357223 */ /* 0x080fe20000010835 */
[----:B------:R-:W-:Y:S02]  /*5640*/  HADD2.F32 R52, -RZ, R35.H1_H1 ;  /* 0x30000023ff347230 */ /* 0x000fe40000004100 */
[----:B------:R-:W-:Y:S01]  /*5650*/  FFMA.FTZ R44, R54, R40, R44 ;  /* 0x00000028362c7223 */ /* 0x000fe2000001002c */
[----:B------:R-:W-:-:S02]  /*5660*/  HADD2.F32 R13, -RZ, R108.H1_H1 ;  /* 0x3000006cff0d7230 */ /* 0x000fc40000004100 */
[--C-:B------:R-:W-:Y:S01]  /*5670*/  HADD2.F32 R35, -RZ, R15.reuse.H0_H0 ;  /* 0x2000000fff237230 */ /* 0x100fe20000004100 */
[----:B------:R-:W-:Y:S01]  /*5680*/  F2FP.F16.F32.PACK_AB R33, R53, R33 ;  /* 0x000000213521723e */ /* 0x000fe200000000ff */
[----:B------:R-:W-:Y:S02]  /*5690*/  HADD2.F32 R54, -RZ, R42.H0_H0 ;  /* 0x2000002aff367230 */ /* 0x000fe40000004100 */
[-C--:B------:R-:W-:Y:S01]  /*56a0*/  FMUL.FTZ R42, R47, R13.reuse ;  /* 0x0000000d2f2a7220 */ /* 0x080fe20000410000 */
[----:B------:R-:W-:Y:S02]  /*56b0*/  HADD2.F32 R40, -RZ, R106.H1_H1 ;  /* 0x3000006aff287230 */ /* 0x000fe40000004100 */
[----:B------:R-:W-:Y:S01]  /*56c0*/  FMUL.FTZ R55, R35, R13 ;  /* 0x0000000d23377220 */ /* 0x000fe20000410000 */
[----:B------:R-:W-:Y:S02]  /*56d0*/  HADD2.F32 R15, -RZ, R15.H1_H1 ;  /* 0x3000000fff0f7230 */ /* 0x000fe40000004100 */
[----:B------:R-:W-:Y:S01]  /*56e0*/  FMUL.FTZ R13, R52, R46 ;  /* 0x0000002e340d7220 */ /* 0x000fe20000410000 */
[----:B------:R-:W-:-:S02]  /*56f0*/  HADD2.F32 R43, -RZ, R43.H0_H0 ;  /* 0x2000002bff2b7230 */ /* 0x000fc40000004100 */
[-C--:B------:R-:W-:Y:S01]  /*5700*/  FFMA.FTZ R42, R35, R40.reuse, -R42 ;  /* 0x00000028232a7223 */ /* 0x080fe2000001082a */
[----:B------:R-:W-:Y:S01]  /*5710*/  FFMA.FTZ R55, R47, R40, R55 ;  /* 0x000000282f377223 */ /* 0x000fe20000010037 */
[C---:B------:R-:W-:Y:S01]  /*5720*/  FMUL.FTZ R46, R15.reuse, R46 ;  /* 0x0000002e0f2e7220 */ /* 0x040fe20000410000 */
[-C--:B------:R-:W-:Y:S01]  /*5730*/  FFMA.FTZ R13, R15, R54.reuse, -R13 ;  /* 0x000000360f0d7223 */ /* 0x080fe2000001080d */
[----:B------:R-:W-:Y:S01]  /*5740*/  HADD2.F32 R15, -RZ, R109.H0_H0 ;  /* 0x2000006dff0f7230 */ /* 0x000fe20000004100 */
[----:B------:R-:W-:Y:S01]  /*5750*/  F2FP.F16.F32.PACK_AB R44, R44, R45 ;  /* 0x0000002d2c2c723e */ /* 0x000fe200000000ff */
[----:B------:R-:W-:Y:S02]  /*5760*/  HADD2.F32 R47, -RZ, R32.H0_H0 ;  /* 0x20000020ff2f7230 */ /* 0x000fe40000004100 */
[----:B------:R-:W-:Y:S01]  /*5770*/  FFMA.FTZ R46, R52, R54, R46 ;  /* 0x00000036342e7223 */ /* 0x000fe2000001002e */
[----:B------:R-:W-:Y:S01]  /*5780*/  HADD2.F32 R40, -RZ, R12.H0_H0 ;  /* 0x2000000cff287230 */ /* 0x000fe20000004100 */
[----:B------:R-:W-:Y:S01]  /*5790*/  F2FP.F16.F32.PACK_AB R42, R13, R42 ;  /* 0x0000002a0d2a723e */ /* 0x000fe200000000ff */
[----:B------:R-:W-:Y:S01]  /*57a0*/  HADD2.F32 R32, -RZ, R32.H1_H1 ;  /* 0x30000020ff207230 */ /* 0x000fe20000004100 */
[----:B------:R-:W-:Y:S01]  /*57b0*/  MOV R13, R33 ;  /* 0x00000021000d7202 */ /* 0x000fe20000000f00 */
[----:B------:R-:W-:-:S02]  /*57c0*/  HADD2.F32 R52, -RZ, R38.H0_H0 ;  /* 0x20000026ff347230 */ /* 0x000fc40000004100 */
[CC--:B------:R-:W-:Y:S01]  /*57d0*/  FMUL.FTZ R38, R47.reuse, R15.reuse ;  /* 0x0000000f2f267220 */ /* 0x0c0fe20000410000 */
[----:B------:R-:W-:Y:S02]  /*57e0*/  HADD2.F32 R35, -RZ, R107.H0_H0 ;  /* 0x2000006bff237230 */ /* 0x000fe40000004100 */
[----:B------:R-:W-:Y:S01]  /*57f0*/  FMUL.FTZ R54, R40, R15 ;  /* 0x0000000f28367220 */ /* 0x000fe20000410000 */
[----:B------:R-:W-:Y:S02]  /*5800*/  HADD2.F32 R12, -RZ, R12.H1_H1 ;  /* 0x3000000cff0c7230 */ /* 0x000fe40000004100 */
[----:B------:R-:W-:Y:S01]  /*5810*/  FMUL.FTZ R15, R32, R39 ;  /* 0x00000027200f7220 */ /* 0x000fe20000410000 */
[----:B------:R-:W-:Y:S02]  /*5820*/  IMAD.MOV.U32 R33, RZ, RZ, R44 ;  /* 0x000000ffff217224 */ /* 0x000fe400078e002c */
[-C--:B------:R-:W-:Y:S01]  /*5830*/  FFMA.FTZ R38, R40, R35.reuse, -R38 ;  /* 0x0000002328267223 */ /* 0x080fe20000010826 */
[----:B------:R-:W-:Y:S01]  /*5840*/  FFMA.FTZ R54, R47, R35, R54 ;  /* 0x000000232f367223 */ /* 0x000fe20000010036 */
[C---:B------:R-:W-:Y:S01]  /*5850*/  FMUL.FTZ R39, R12.reuse, R39 ;  /* 0x000000270c277220 */ /* 0x040fe20000410000 */
[----:B------:R-:W-:Y:S01]  /*5860*/  FFMA.FTZ R15, R12, R52, -R15 ;  /* 0x000000340c0f7223 */ /* 0x000fe2000001080f */
[----:B------:R-:W-:-:S02]  /*5870*/  HADD2.F32 R12, -RZ, R108.H0_H0 ;  /* 0x2000006cff0c7230 */ /* 0x000fc40000004100 */
[----:B------:R-:W-:Y:S02]  /*5880*/  HADD2.F32 R40, -RZ, R34.H0_H0 ;  /* 0x20000022ff287230 */ /* 0x000fe40000004100 */
[----:B------:R-:W-:Y:S01]  /*5890*/  FFMA.FTZ R39, R32, R52, R39 ;  /* 0x0000003420277223 */ /* 0x000fe20000010027 */
[----:B------:R-:W-:Y:S02]  /*58a0*/  HADD2.F32 R35, -RZ, R14.H0_H0 ;  /* 0x2000000eff237230 */ /* 0x000fe40000004100 */
[----:B------:R-:W-:Y:S02]  /*58b0*/  HADD2.F32 R34, -RZ, R34.H1_H1 ;  /* 0x30000022ff227230 */ /* 0x000fe40000004100 */
[----:B------:R-:W-:Y:S02]  /*58c0*/  HADD2.F32 R14, -RZ, R14.H1_H1 ;  /* 0x3000000eff0e7230 */ /* 0x000fe40000004100 */
[----:B------:R-:W-:Y:S01]  /*58d0*/  FMUL.FTZ R52, R35, R12 ;  /* 0x0000000c23347220 */ /* 0x000fe20000410000 */
[----:B------:R-:W-:-:S02]  /*58e0*/  HADD2.F32 R47, -RZ, R41.H0_H0 ;  /* 0x20000029ff2f7230 */ /* 0x000fc40000004100 */
[----:B------:R-:W-:Y:S01]  /*58f0*/  FMUL.FTZ R41, R40, R12 ;  /* 0x0000000c28297220 */ /* 0x000fe20000410000 */
[----:B------:R-:W-:Y:S02]  /*5900*/  HADD2.F32 R32, -RZ, R106.H0_H0 ;  /* 0x2000006aff207230 */ /* 0x000fe40000004100 */
[-C--:B------:R-:W-:Y:S01]  /*5910*/  FMUL.FTZ R12, R34, R43.reuse ;  /* 0x0000002b220c7220 */ /* 0x080fe20000410000 */
[----:B------:R-:W-:Y:S01]  /*5920*/  FMUL.FTZ R43, R14, R43 ;  /* 0x0000002b0e2b7220 */ /* 0x000fe20000410000 */
[----:B------:R-:W-:Y:S01]  /*5930*/  F2FP.F16.F32.PACK_AB R39, R39, R54 ;  /* 0x000000362727723e */ /* 0x000fe200000000ff */
[-C--:B------:R-:W-:Y:S01]  /*5940*/  FFMA.FTZ R41, R35, R32.reuse, -R41 ;  /* 0x0000002023297223 */ /* 0x080fe20000010829 */
[----:B------:R-:W-:Y:S01]  /*5950*/  FFMA.FTZ R52, R40, R32, R52 ;  /* 0x0000002028347223 */ /* 0x000fe20000010034 */
[-C--:B------:R-:W-:Y:S01]  /*5960*/  FFMA.FTZ R12, R14, R47.reuse, -R12 ;  /* 0x0000002f0e0c7223 */ /* 0x080fe2000001080c */
[----:B------:R-:W-:Y:S01]  /*5970*/  F2FP.F16.F32.PACK_AB R32, R15, R38 ;  /* 0x000000260f20723e */ /* 0x000fe200000000ff */
[----:B------:R-:W-:Y:S01]  /*5980*/  FFMA.FTZ R43, R34, R47, R43 ;  /* 0x0000002f222b7223 */ /* 0x000fe2000001002b */
[----:B------:R-:W-:Y:S01]  /*5990*/  F2FP.F16.F32.PACK_AB R35, R46, R55 ;  /* 0x000000372e23723e */ /* 0x000fe200000000ff */
[----:B------:R-:W-:Y:S01]  /*59a0*/  IMAD.MOV.U32 R15, RZ, RZ, R42 ;  /* 0x000000ffff0f7224 */ /* 0x000fe200078e002a */
[----:B------:R-:W-:Y:S01]  /*59b0*/  F2FP.F16.F32.PACK_AB R14, R12, R41 ;  /* 0x000000290c0e723e */ /* 0x000fe200000000ff */
[----:B------:R-:W-:Y:S01]  /*59c0*/  IMAD.MOV.U32 R12, RZ, RZ, R32 ;  /* 0x000000ffff0c7224 */ /* 0x000fe200078e0020 */
[----:B------:R-:W-:Y:S01]  /*59d0*/  F2FP.F16.F32.PACK_AB R34, R43, R52 ;  /* 0x000000342b22723e */ /* 0x000fe200000000ff */
[----:B------:R-:W-:-:S07]  /*59e0*/  IMAD.MOV.U32 R32, RZ, RZ, R39 ;  /* 0x000000ffff207224 */ /* 0x000fce00078e0027 */
.L_x_10500:
[----:B------:R-:W-:Y:S05]  /*59f0*/  BSYNC B1 ;  /* 0x0000000000017941 */ /* 0x000fea0003800000 */
.L_x_10499:
[----:B------:R-:W-:Y:S01]  /*5a00*/  ISETP.GE.AND P2, PT, R11, R95, PT ;  /* 0x0000005f0b00720c */ /* 0x000fe20003f46270 */
[----:B0-----:R0:W-:Y:S02]  /*5a10*/  ST.E.128 desc[UR60][R36.64], R12 ;  /* 0x0000000c24007985 */ /* 0x0011e4000c101d3c */
[----:B0-----:R-:W-:Y:S02]  /*5a20*/  IMAD.MOV.U32 R12, RZ, RZ, R94 ;  /* 0x000000ffff0c7224 */ /* 0x001fe400078e005e */
[----:B------:R-:W-:-:S08]  /*5a30*/  IMAD.MOV.U32 R13, RZ, RZ, R97 ;  /* 0x000000ffff0d7224 */ /* 0x000fd000078e0061 */
[----:B------:R-:W-:Y:S05]  /*5a40*/  @P2 BRA `(.L_x_10483) ;  /* 0x0000000400142947 */ /* 0x000fea0003800000 */
[----:B------:R-:W-:-:S05]  /*5a50*/  IMAD.WIDE R12, R11, 0x2, R12 ;  /* 0x000000020b0c7825 */ /* 0x000fca00078e020c */
[----:B---3--:R0:W-:Y:S01]  /*5a60*/  ST.E.128 desc[UR60][R12.64], R32 ;  /* 0x000000200c007985 */ /* 0x0081e2000c101d3c */
[----:B------:R-:W-:Y:S05]  /*5a70*/  BRA `(.L_x_10483) ;  /* 0x0000000400087947 */ /* 0x000fea0003800000 */
.L_x_10464:
[----:B------:R-:W-:-:S13]  /*5a80*/  ISETP.NE.AND P3, PT, R210, 0x3, PT ;  /* 0x00000003d200780c */ /* 0x000fda0003f65270 */
[----:B------:R-:W-:Y:S05]  /*5a90*/  @!P3 BRA `(.L_x_10501) ;  /* 0x000000000004b947 */ /* 0x000fea0003800000 */
[----:B------:R-:W-:Y:S01]  /*5aa0*/  BPT.TRAP 0x1 ;  /* 0x000000040000795c */ /* 0x000fe20000300000 */
.L_x_10501:
[----:B------:R-:W-:Y:S01]  /*5ab0*/  IMAD R0, R18, 0x8, R19 ;  /* 0x0000000812007824 */ /* 0x000fe200078e0213 */
[----:B------:R-:W-:Y:S01]  /*5ac0*/  SHF.L.U32 R93, R208, 0x1f, RZ ;  /* 0x0000001fd05d7819 */ /* 0x000fe200000006ff */
[----:B------:R-:W-:Y:S01]  /*5ad0*/  BSSY B1, `(.L_x_10502) ;  /* 0x0000004000017945 */ /* 0x000fe20003800000 */
[----:B------:R-:W-:Y:S02]  /*5ae0*/  SHF.R.S32.HI R90, RZ, 0x1f, R89 ;  /* 0x0000001fff5a7819 */ /* 0x000fe40000011459 */
[----:B------:R-:W1:Y:S02]  /*5af0*/  SYNCS.PHASECHK.TRANS64.TRYWAIT P2, [R0+URZ+0x32490], R93 ;  /* 0x0324905d000075a7 */ /* 0x000e64000804017f */
[----:B-1----:R-:W-:Y:S05]  /*5b00*/  @!P2 BRA `(.L_x_10503) ;  /* 0x000001680098a947 */ /* 0x002fea0003800000 */
.L_x_10753:
[----:B------:R-:W-:Y:S05]  /*5b10*/  BSYNC B1 ;  /* 0x0000000000017941 */ /* 0x000fea0003800000 */
.L_x_10502:
        /* <DEDUP_REMOVED lines=25> */
.L_x_10757:
[----:B------:R-:W-:Y:S04]  /*5cb0*/  BSSY B1, `(.L_x_10505) ;  /* 0x000000d000017945 */ /* 0x000fe80003800000 */
[----:B------:R-:W-:Y:S05]  /*5cc0*/  @!P2 BRA `(.L_x_10506) ;  /* 0x00000000002ca947 */ /* 0x000fea0003800000 */
[----:B------:R-:W-:Y:S02]  /*5cd0*/  ULDC UR4, c[0x0][0x2f4] ;  /* 0x0000bd0000047ab9 */ /* 0x000fe40000000800 */
[----:B------:R-:W-:-:S13]  /*5ce0*/  ISETP.GE.AND P2, PT, R16, UR4, PT ;  /* 0x0000000410007c0c */ /* 0x000fda000bf46270 */
[----:B---3--:R-:W-:-:S04]  /*5cf0*/  @!P2 LEA R34, P4, R16, R14, 0x1 ;  /* 0x0000000e1022a211 */ /* 0x008fc800078808ff */
[----:B--2---:R-:W-:Y:S02]  /*5d00*/  @!P2 LEA.HI.X R35, R16, R33, R17, 0x1, P4 ;  /* 0x000000211023a211 */ /* 0x004fe400020f0c11 */
[----:B------:R-:W-:-:S13]  /*5d10*/  ISETP.GE.AND P4, PT, R2, UR4, PT ;  /* 0x0000000402007c0c */ /* 0x000fda000bf86270 */
[C---:B------:R-:W-:Y:S02]  /*5d20*/  @!P4 LEA R32, P5, R2.reuse, R14, 0x1 ;  /* 0x0000000e0220c211 */ /* 0x040fe400078a08ff */
[----:B------:R-:W2:Y:S02]  /*5d30*/  @!P2 LDS.128 R12, [R98] ;  /* 0x00000000620ca984 */ /* 0x000ea40000000c00 */
[----:B------:R-:W-:Y:S02]  /*5d40*/  @!P4 LEA.HI.X R33, R2, R33, R207, 0x1, P5 ;  /* 0x000000210221c211 */ /* 0x000fe400028f0ccf */
[----:B--2---:R-:W-:Y:S04]  /*5d50*/  @!P2 ST.E.128 desc[UR60][R34.64], R12 ;  /* 0x0000000c2200a985 */ /* 0x004fe8000c101d3c */
[----:B------:R-:W2:Y:S04]  /*5d60*/  @!P4 LDS.128 R12, [R96] ;  /* 0x00000000600cc984 */ /* 0x000ea80000000c00 */
[----:B--2---:R4:W-:Y:S02]  /*5d70*/  @!P4 ST.E.128 desc[UR60][R32.64], R12 ;  /* 0x0000000c2000c985 */ /* 0x0049e4000c101d3c */
.L_x_10506:
[----:B------:R-:W-:Y:S05]  /*5d80*/  BSYNC B1 ;  /* 0x0000000000017941 */ /* 0x000fea0003800000 */
.L_x_10505:
[----:B------:R-:W-:-:S03]  /*5d90*/  UMOV UR4, 0xffffffff ;  /* 0xffffffff00047882 */ /* 0x000fc60000000000 */
[----:B------:R-:W-:Y:S05]  /*5da0*/  BRA.DIV UR4, `(.L_x_10507) ;  /* 0x0000016a044c7947 */ /* 0x000fea000b800000 */
[----:B--2-4-:R2:W4:Y:S04]  /*5db0*/  SHFL.IDX PT, R33, R37, 0x1, 0x1c1f ;  /* 0x003c1f0025217f89 */ /* 0x01452800000e0000 */
[----:B---3--:R2:W3:Y:S02]  /*5dc0*/  SHFL.IDX PT, R14, R36, 0x1, 0x1c1f ;  /* 0x003c1f00240e7f89 */ /* 0x0084e400000e0000 */
.L_x_10761:
[----:B------:R-:W-:-:S13]  /*5dd0*/  ISETP.GE.AND P2, PT, R38, 0x41, PT ;  /* 0x000000412600780c */ /* 0x000fda0003f46270 */
[----:B------:R-:W-:Y:S05]  /*5de0*/  @!P2 BRA `(.L_x_10483) ;  /* 0x00000000002ca947 */ /* 0x000fea0003800000 */
[----:B------:R-:W-:Y:S02]  /*5df0*/  ULDC UR4, c[0x0][0x2f4] ;  /* 0x0000bd0000047ab9 */ /* 0x000fe40000000800 */
[----:B------:R-:W-:-:S13]  /*5e00*/  ISETP.GE.AND P2, PT, R16, UR4, PT ;  /* 0x0000000410007c0c */ /* 0x000fda000bf46270 */
[----:B---3--:R-:W-:-:S04]  /*5e10*/  @!P2 LEA R34, P4, R16, R14, 0x1 ;  /* 0x0000000e1022a211 */ /* 0x008fc800078808ff */
[----:B----4-:R-:W-:Y:S02]  /*5e20*/  @!P2 LEA.HI.X R35, R16, R33, R17, 0x1, P4 ;  /* 0x000000211023a211 */ /* 0x010fe400020f0c11 */
[----:B------:R-:W-:-:S13]  /*5e30*/  ISETP.GE.AND P4, PT, R2, UR4, PT ;  /* 0x0000000402007c0c */ /* 0x000fda000bf86270 */
[C---:B------:R-:W-:Y:S02]  /*5e40*/  @!P4 LEA R32, P5, R2.reuse, R14, 0x1 ;  /* 0x0000000e0220c211 */ /* 0x040fe400078a08ff */
[----:B------:R-:W3:Y:S02]  /*5e50*/  @!P2 LDS.128 R12, [R98+0x2000] ;  /* 0x00200000620ca984 */ /* 0x000ee40000000c00 */
[----:B------:R-:W-:Y:S02]  /*5e60*/  @!P4 LEA.HI.X R33, R2, R33, R207, 0x1, P5 ;  /* 0x000000210221c211 */ /* 0x000fe400028f0ccf */
[----:B---3--:R-:W-:Y:S04]  /*5e70*/  @!P2 ST.E.128 desc[UR60][R34.64], R12 ;  /* 0x0000000c2200a985 */ /* 0x008fe8000c101d3c */
[----:B------:R-:W3:Y:S04]  /*5e80*/  @!P4 LDS.128 R12, [R96+0x2000] ;  /* 0x00200000600cc984 */ /* 0x000ee80000000c00 */
[----:B---3--:R3:W-:Y:S02]  /*5e90*/  @!P4 ST.E.128 desc[UR60][R32.64], R12 ;  /* 0x0000000c2000c985 */ /* 0x0087e4000c101d3c */
.L_x_10483:
[----:B------:R-:W-:Y:S05]  /*5ea0*/  BSYNC B0 ;  /* 0x0000000000007941 */ /* 0x000fea0003800000 */
.L_x_10463:
        /* <DEDUP_REMOVED lines=17> */
.L_x_10509:
[----:B------:R-:W-:Y:S05]  /*5fc0*/  BSYNC B0 ;  /* 0x0000000000007941 */ /* 0x000fea0003800000 */
.L_x_10508:
[----:B------:R-:W5:Y:S01]  /*5fd0*/  SYNCS.PHASECHK.TRANS64.TRYWAIT P3, [R0+URZ+0x324b0], R93 ;  /* 0x0324b05d000075a7 */ /* 0x000f62000806017f */
[----:B------:R-:W-:Y:S04]  /*5fe0*/  BSSY B0, `(.L_x_10510) ;  /* 0x0000002000007945 */ /* 0x000fe80003800000 */
[----:B-----5:R-:W-:Y:S05]  /*5ff0*/  @!P3 BRA `(.L_x_10511) ;  /* 0x000001680000b947 */ /* 0x020fea0003800000 */
.L_x_10762:
[----:B------:R-:W-:Y:S05]  /*6000*/  BSYNC B0 ;  /* 0x0000000000007941 */ /* 0x000fea0003800000 */
.L_x_10510:
[----:B------:R0:W5:Y:S01]  /*6010*/  LDL R46, [R1+0xc] ;  /* 0x00000c00012e7983 */ /* 0x0001620000100800 */
[----:B------:R-:W-:Y:S01]  /*6020*/  ULDC.64 UR4, c[0x0][0x328] ;  /* 0x0000ca0000047ab9 */ /* 0x000fe20000000a00 */
[----:B------:R-:W-:Y:S02]  /*6030*/  ULDC.64 UR6, c[0x0][0x318] ;  /* 0x0000c60000067ab9 */ /* 0x000fe40000000a00 */
[----:B----4-:R4:W5:Y:S04]  /*6040*/  LDL R45, [R1+0x8] ;  /* 0x00000800012d7983 */ /* 0x0109680000100800 */
[----:B------:R4:W5:Y:S01]  /*6050*/  LDL R44, [R1+0x4] ;  /* 0x00000400012c7983 */ /* 0x0009620000100800 */
        /* <DEDUP_REMOVED lines=19> */
[----:B------:R4:W0:Y:S01]  /*6190*/  SHFL.IDX PT, R42, R39, RZ, 0x1c1f ;  /* 0x001c1fff272a7589 */ /* 0x00082200000e0000 */
[--C-:B------:R-:W-:Y:S02]  /*61a0*/  IMAD R38, R38, 0x2, R25.reuse ;  /* 0x0000000226267824 */ /* 0x100fe400078e0219 */
[----:B------:R-:W-:Y:S01]  /*61b0*/  IMAD R11, R12, 0x2, R25 ;  /* 0x000000020c0b7824 */ /* 0x000fe200078e0219 */
[----:B------:R4:W3:Y:S08]  /*61c0*/  SHFL.IDX PT, R41, R40, RZ, 0x1c1f ;  /* 0x001c1fff28297589 */ /* 0x0008f000000e0000 */
[----:B----4-:R-:W-:Y:S05]  /*61d0*/  @!P3 BRA `(.L_x_10513) ;  /* 0x0000000000a4b947 */ /* 0x010fea0003800000 */
[----:B------:R-:W-:Y:S02]  /*61e0*/  ISETP.NE.AND P5, PT, R62, RZ, PT ;  /* 0x000000ff3e00720c */ /* 0x000fe40003fa5270 */
[----:B------:R-:W-:Y:S02]  /*61f0*/  ISETP.NE.AND P4, PT, R29, RZ, PT ;  /* 0x000000ff1d00720c */ /* 0x000fe40003f85270 */
[----:B------:R-:W-:-:S09]  /*6200*/  PRMT R43, R83, 0x8880, RZ ;  /* 0x00008880532b7816 */ /* 0x000fd200000000ff */
[----:B------:R-:W4:Y:S01]  /*6210*/  @P5 LDS.128 R12, [R38] ;  /* 0x00000000260c5984 */ /* 0x000f220000000c00 */
[----:B0-2---:R-:W-:-:S04]  /*6220*/  @P5 LEA R36, P3, R16, R42, 0x1 ;  /* 0x0000002a10245211 */ /* 0x005fc800078608ff */
[----:B---3--:R-:W-:Y:S02]  /*6230*/  @P5 LEA.HI.X R37, R16, R41, R17, 0x1, P3 ;  /* 0x0000002910255211 */ /* 0x008fe400018f0c11 */
[----:B------:R-:W-:-:S04]  /*6240*/  @P4 LEA R34, P3, R2, R42, 0x1 ;  /* 0x0000002a02224211 */ /* 0x000fc800078608ff */
[----:B------:R-:W-:Y:S02]  /*6250*/  @P4 LEA.HI.X R35, R2, R41, R207, 0x1, P3 ;  /* 0x0000002902234211 */ /* 0x000fe400018f0ccf */
[----:B------:R-:W-:-:S13]  /*6260*/  ISETP.NE.AND P3, PT, R10, RZ, PT ;  /* 0x000000ff0a00720c */ /* 0x000fda0003f65270 */
[----:B------:R-:W-:-:S04]  /*6270*/  @P3 LEA R32, P6, R215, R42, 0x1 ;  /* 0x0000002ad7203211 */ /* 0x000fc800078c08ff */
[----:B-----5:R-:W-:Y:S01]  /*6280*/  @P3 LEA.HI.X R33, R215, R41, R46, 0x1, P6 ;  /* 0x00000029d7213211 */ /* 0x020fe200030f0c2e */
[----:B----4-:R0:W-:Y:S01]  /*6290*/  @P5 ST.E.128 desc[UR60][R36.64], R12 ;  /* 0x0000000c24005985 */ /* 0x0101e2000c101d3c */
        /* <DEDUP_REMOVED lines=29> */
.L_x_10513:
[----:B------:R-:W-:Y:S05]  /*6470*/  BSYNC B0 ;  /* 0x0000000000007941 */ /* 0x000fea0003800000 */
.L_x_10512:
[----:B------:R-:W-:Y:S01]  /*6480*/  ISETP.GE.AND P3, PT, R92, 0x41, PT ;  /* 0x000000415c00780c */ /* 0x000fe20003f66270 */
[----:B------:R-:W0:Y:S01]  /*6490*/  SHFL.IDX PT, R40, R40, 0x1, 0x1c1f ;  /* 0x003c1f0028287f89 */ /* 0x000e2200000e0000 */
[----:B------:R-:W-:Y:S03]  /*64a0*/  BSSY B0, `(.L_x_10514) ;  /* 0x000002c000007945 */ /* 0x000fe60003800000 */
[----:B------:R-:W0:Y:S08]  /*64b0*/  SHFL.IDX PT, R39, R39, 0x1, 0x1c1f ;  /* 0x003c1f0027277f89 */ /* 0x000e3000000e0000 */
[----:B------:R-:W-:Y:S05]  /*64c0*/  @!P3 BRA `(.L_x_10515) ;  /* 0x0000000000a4b947 */ /* 0x000fea0003800000 */
[----:B------:R-:W-:Y:S02]  /*64d0*/  ISETP.NE.AND P5, PT, R62, RZ, PT ;  /* 0x000000ff3e00720c */ /* 0x000fe40003fa5270 */
[----:B------:R-:W-:Y:S02]  /*64e0*/  ISETP.NE.AND P4, PT, R29, RZ, PT ;  /* 0x000000ff1d00720c */ /* 0x000fe40003f85270 */
[----:B---3--:R-:W-:-:S09]  /*64f0*/  PRMT R41, R83, 0x8880, RZ ;  /* 0x0000888053297816 */ /* 0x008fd200000000ff */
[----:B----4-:R-:W3:Y:S01]  /*6500*/  @P5 LDS.128 R12, [R38+0x2000] ;  /* 0x00200000260c5984 */ /* 0x010ee20000000c00 */
[----:B0-2---:R-:W-:-:S04]  /*6510*/  @P5 LEA R36, P3, R16, R39, 0x1 ;  /* 0x0000002710245211 */ /* 0x005fc800078608ff */
[----:B------:R-:W-:Y:S02]  /*6520*/  @P5 LEA.HI.X R37, R16, R40, R17, 0x1, P3 ;  /* 0x0000002810255211 */ /* 0x000fe400018f0c11 */
[----:B------:R-:W-:-:S04]  /*6530*/  @P4 LEA R34, P3, R2, R39, 0x1 ;  /* 0x0000002702224211 */ /* 0x000fc800078608ff */
[----:B------:R-:W-:Y:S02]  /*6540*/  @P4 LEA.HI.X R35, R2, R40, R207, 0x1, P3 ;  /* 0x0000002802234211 */ /* 0x000fe400018f0ccf */
[----:B------:R-:W-:-:S13]  /*6550*/  ISETP.NE.AND P3, PT, R10, RZ, PT ;  /* 0x000000ff0a00720c */ /* 0x000fda0003f65270 */
[----:B------:R-:W-:-:S04]  /*6560*/  @P3 LEA R32, P6, R215, R39, 0x1 ;  /* 0x00000027d7203211 */ /* 0x000fc800078c08ff */
[----:B-----5:R-:W-:Y:S01]  /*6570*/  @P3 LEA.HI.X R33, R215, R40, R46, 0x1, P6 ;  /* 0x00000028d7213211 */ /* 0x020fe200030f0c2e */
[----:B---3--:R0:W-:Y:S01]  /*6580*/  @P5 ST.E.128 desc[UR60][R36.64], R12 ;  /* 0x0000000c24005985 */ /* 0x0081e2000c101d3c */
        /* <DEDUP_REMOVED lines=29> */
.L_x_10515:
[----:B------:R-:W-:Y:S05]  /*6760*/  BSYNC B0 ;  /* 0x0000000000007941 */ /* 0x000fea0003800000 */
.L_x_10514:
[----:B------:R-:W2:Y:S01]  /*6770*/  LDL R11, [R1] ;  /* 0x00000000010b7983 */ /* 0x000ea20000100800 */
[----:B-1----:R-:W-:Y:S02]  /*6780*/  @!P2 VIADD R0, R0, 0x324c0 ;  /* 0x000324c00000a836 */ /* 0x002fe40000000000 */
[----:B------:R-:W-:Y:S01]  /*6790*/  VIADD R18, R18, 0x1 ;  /* 0x0000000112127836 */ /* 0x000fe20000000000 */
[----:B------:R-:W-:Y:S01]  /*67a0*/  @!PT LDS RZ, [RZ] ;  /* 0x00000000fffff984 */ /* 0x000fe20000000800 */
[----:B------:R-:W-:Y:S01]  /*67b0*/  @!PT LDS RZ, [RZ] ;  /* 0x00000000fffff984 */ /* 0x000fe20000000800 */
[----:B------:R-:W-:Y:S01]  /*67c0*/  @!PT LDS RZ, [RZ] ;  /* 0x00000000fffff984 */ /* 0x000fe20000000800 */
[----:B------:R-:W-:Y:S01]  /*67d0*/  @!PT LDS RZ, [RZ] ;  /* 0x00000000fffff984 */ /* 0x000fe20000000800 */
[----:B------:R1:W-:Y:S06]  /*67e0*/  MEMBAR.ALL.CTA ;  /* 0x0000000000007992 */ /* 0x0003ec0000008000 */
[----:B-1----:R-:W1:Y:S01]  /*67f0*/  FENCE.VIEW.ASYNC.S ;  /* 0x00000000000073c6 */ /* 0x002e620000000000 */
[----:B------:R-:W-:Y:S01]  /*6800*/  @!P2 PRMT R0, RZ, 0x654, R0 ;  /* 0x00000654ff00a816 */ /* 0x000fe20000000000 */
[----:B-1----:R1:W-:Y:S06]  /*6810*/  BAR.SYNC.DEFER_BLOCKING R87, 0x80 ;  /* 0x000200570000751d */ /* 0x0023ec0000010000 */
[----:B------:R1:W-:Y:S01]  /*6820*/  @!P2 SYNCS.ARRIVE.TRANS64.RED.A1T0 RZ, [R0+URZ], RZ ;  /* 0x000000ff00ffa9a7 */ /* 0x0003e2000810043f */
[----:B------:R-:W-:-:S04]  /*6830*/  ISETP.NE.AND P2, PT, R18, 0x2, PT ;  /* 0x000000021200780c */ /* 0x000fc80003f45270 */
[----:B------:R-:W-:Y:S02]  /*6840*/  SEL R18, R18, RZ, P2 ;  /* 0x000000ff12127207 */ /* 0x000fe40001000000 */
[----:B--2---:R-:W-:Y:S02]  /*6850*/  LOP3.LUT P3, RZ, R11, 0x2, RZ, 0xc0, !PT ;  /* 0x000000020bff7812 */ /* 0x004fe4000786c0ff */
[----:B------:R-:W-:-:S04]  /*6860*/  SEL R11, RZ, 0x1, P2 ;  /* 0x00000001ff0b7807 */ /* 0x000fc80001000000 */
[----:B------:R-:W-:-:S07]  /*6870*/  LOP3.LUT R208, R208, R11, RZ, 0x3c, !PT ;  /* 0x0000000bd0d07212 */ /* 0x000fce00078e3cff */
[----:B-1----:R-:W-:Y:S05]  /*6880*/  @P3 BRA `(.L_x_10516) ;  /* 0xffffffc400443947 */ /* 0x002fea000383ffff */
[----:B0---4-:R-:W0:Y:S01]  /*6890*/  S2R R12, SR_TID.X ;  /* 0x00000000000c7919 */ /* 0x011e220000002100 */
[----:B------:R-:W-:Y:S02]  /*68a0*/  PLOP3.LUT P0, PT, PT, PT, PT, 0x8, 0x0 ;  /* 0x000000000000781c */ /* 0x000fe40003f0e170 */
[----:B0-----:R-:W-:-:S04]  /*68b0*/  SHF.R.U32.HI R12, RZ, 0x7, R12 ;  /* 0x00000007ff0c7819 */ /* 0x001fc8000001160c */
[----:B------:R-:W-:-:S13]  /*68c0*/  ISETP.NE.AND P3, PT, R12, 0x1, PT ;  /* 0x000000010c00780c */ /* 0x000fda0003f65270 */
[----:B------:R-:W-:Y:S05]  /*68d0*/  @!P3 WARPSYNC.ALL ;  /* 0x000000000000b948 */ /* 0x000fea0003800000 */
[----:B------:R-:W-:Y:S06]  /*68e0*/  @!P3 BAR.ARV 0x9, 0x100 ;  /* 0x024400000000bb1d */ /* 0x000fec0000002000 */
.L_x_10458:
[----:B------:R-:W-:Y:S01]  /*68f0*/  IMAD.MOV.U32 R3, RZ, RZ, RZ ;  /* 0x000000ffff037224 */ /* 0x000fe200078e00ff */
[----:B------:R-:W-:Y:S06]  /*6900*/  @P0 BRA `(.L_x_10517) ;  /* 0x00000000000c0947 */ /* 0x000fec0003800000 */
[----:B------:R-:W1:Y:S01]  /*6910*/  FENCE.VIEW.ASYNC.G ;  /* 0x00000000000073c6 */ /* 0x000e620000000100 */
[----:B------:R-:W-:Y:S05]  /*6920*/  WARPSYNC.ALL ;  /* 0x0000000000007948 */ /* 0x000fea0003800000 */
[----:B-1----:R-:W-:Y:S06]  /*6930*/  BAR.ARV 0xc, 0x180 ;  /* 0x0306000000007b1d */ /* 0x002fec0000002000 */
.L_x_10517:
[----:B------:R-:W2:Y:S01]  /*6940*/  LDL R0, [R1] ;  /* 0x0000000001007983 */ /* 0x000ea20000100800 */
[----:B------:R-:W-:Y:S01]  /*6950*/  BSSY B0, `(.L_x_10518) ;  /* 0x0000021000007945 */ /* 0x000fe20003800000 */
[----:B--2---:R-:W-:-:S13]  /*6960*/  LOP3.LUT P0, RZ, R0, 0x8, RZ, 0xc0, !PT ;  /* 0x0000000800ff7812 */ /* 0x004fda000780c0ff */
        /* <DEDUP_REMOVED lines=31> */
.L_x_10519:
[----:B------:R-:W-:Y:S05]  /*6b60*/  BSYNC B0 ;  /* 0x0000000000007941 */ /* 0x000fea0003800000 */
.L_x_10518:
        /* <DEDUP_REMOVED lines=54> */
[----:B-----5:R-:W-:-:S02]  /*6ed0*/  CS2R R46, SRZ ;  /* 0x00000000002e7805 */ /* 0x020fc4000001ff00 */
[----:B------:R-:W-:Y:S02]  /*6ee0*/  CS2R R44, SRZ ;  /* 0x00000000002c7805 */ /* 0x000fe4000001ff00 */
[----:B------:R-:W-:Y:S02]  /*6ef0*/  CS2R R42, SRZ ;  /* 0x00000000002a7805 */ /* 0x000fe4000001ff00 */
[----:B---3--:R-:W-:Y:S02]  /*6f00*/  CS2R R40, SRZ ;  /* 0x0000000000287805 */ /* 0x008fe4000001ff00 */
        /* <DEDUP_REMOVED lines=9> */
[----:B------:R0:W-:Y:S01]  /*6fa0*/  STL [R1+0x54], R0 ;  /* 0x0000540001007387 */ /* 0x0001e20000100800 */
[----:B------:R-:W-:Y:S02]  /*6fb0*/  VIADDMNMX R172, R0, R3, R86, PT ;  /* 0x0000000300ac7246 */ /* 0x000fe40003800156 */
[----:B------:R-:W-:Y:S02]  /*6fc0*/  CS2R R86, SRZ ;  /* 0x0000000000567805 */ /* 0x000fe4000001ff00 */
        /* <DEDUP_REMOVED lines=10> */
.L_x_10765:
        /* <DEDUP_REMOVED lines=16> */
[----:B------:R-:W1:Y:S01]  /*7170*/  LDC.64 R14, c[0x4][R14] ;  /* 0x010000000e0e7b82 */ /* 0x000e620000000a00 */
[----:B------:R-:W-:Y:S01]  /*7180*/  ULDC.64 UR4, c[0x4][0x38] ;  /* 0x01000e0000047ab9 */ /* 0x000fe20000000a00 */
        /* <DEDUP_REMOVED lines=8> */
.L_x_10523:
[----:B------:R-:W-:Y:S05]  /*7210*/  BSYNC B6 ;  /* 0x0000000000067941 */ /* 0x000fea0003800000 */
.L_x_10522:
        /* <DEDUP_REMOVED lines=13> */
.L_x_10527:
[----:B--2---:R2:W3:Y:S02]  /*72f0*/  SYNCS.PHASECHK.TRANS64.TRYWAIT P0, [R19+URZ+0x32400], R4 ;  /* 0x03240004130075a7 */ /* 0x0044e4000800017f */
[----:B---3--:R-:W-:Y:S05]  /*7300*/  @!P0 NANOSLEEP.SYNCS 0x989680 ;  /* 0x009896800000895d */ /* 0x008fea0003900000 */
[----:B------:R-:W3:Y:S02]  /*7310*/  @!P0 SYNCS.PHASECHK.TRANS64 P0, [R19+URZ+0x32400], R4 ;  /* 0x03240004130085a7 */ /* 0x000ee4000800007f */
[----:B---3--:R-:W-:Y:S05]  /*7320*/  @!P0 BRA `(.L_x_10527) ;  /* 0xfffffffc00f08947 */ /* 0x008fea000383ffff */
.L_x_10526:
[----:B------:R-:W-:Y:S05]  /*7330*/  BSYNC B0 ;  /* 0x0000000000007941 */ /* 0x000fea0003800000 */
.L_x_10525:
[----:B------:R-:W-:Y:S05]  /*7340*/  BRA `(.L_x_10528) ;  /* 0x0000002000d07947 */ /* 0x000fea0003800000 */
.L_x_10524:
[----:B------:R-:W-:Y:S01]  /*7350*/  SHF.R.S32.HI R0, RZ, 0x1f, R48 ;  /* 0x0000001fff007819 */ /* 0x000fe20000011430 */
        /* <DEDUP_REMOVED lines=35> */
.L_x_10530:
[----:B------:R-:W-:Y:S05]  /*7590*/  BSYNC B6 ;  /* 0x0000000000067941 */ /* 0x000fea0003800000 */
.L_x_10529:
[----:B------:R-:W-:Y:S01]  /*75a0*/  LEA.HI R29, R30, R29, RZ, 0x2 ;  /* 0x0000001d1e1d7211 */ /* 0x000fe200078f10ff */
[----:B------:R-:W-:Y:S01]  /*75b0*/  ULDC.U8 UR4, c[0x0][0x410] ;  /* 0x0001040000047ab9 */ /* 0x000fe20000000000 */
[----:B------:R-:W-:Y:S01]  /*75c0*/  BSSY B0, `(.L_x_10531) ;  /* 0x0000204000007945 */ /* 0x000fe20003800000 */
[----:B------:R-:W-:Y:S01]  /*75d0*/  ISETP.NE.AND P0, PT, RZ, UR4, PT ;  /* 0x00000004ff007c0c */ /* 0x000fe2000bf05270 */
[----:B------:R-:W-:Y:S01]  /*75e0*/  IMAD R0, R49, 0x80, R204 ;  /* 0x0000008031007824 */ /* 0x000fe200078e02cc */
[----:B------:R-:W-:-:S04]  /*75f0*/  SHF.R.S32.HI R29, RZ, 0x1f, R29 ;  /* 0x0000001fff1d7819 */ /* 0x000fc8000001141d */
[----:B------:R-:W-:-:S04]  /*7600*/  LEA.HI R29, R29, R204, RZ, 0x3 ;  /* 0x000000cc1d1d7211 */ /* 0x000fc800078f18ff */
[----:B------:R-:W-:-:S05]  /*7610*/  LOP3.LUT R29, R29, 0xfffffff8, RZ, 0xc0, !PT ;  /* 0xfffffff81d1d7812 */ /* 0x000fca00078ec0ff */
[----:B------:R-:W-:Y:S01]  /*7620*/  IMAD.IADD R29, R204, 0x1, -R29 ;  /* 0x00000001cc1d7824 */ /* 0x000fe200078e0a1d */
[----:B------:R-:W-:Y:S06]  /*7630*/  @!P0 BRA `(.L_x_10532) ;  /* 0x00000010000c8947 */ /* 0x000fec0003800000 */
[----:B------:R-:W-:-:S03]  /*7640*/  UMOV UR4, 0xffffffff ;  /* 0xffffffff00047882 */ /* 0x000fc60000000000 */
[----:B------:R-:W-:Y:S05]  /*7650*/  BRA.DIV UR4, `(.L_x_10533) ;  /* 0x0000015204a07947 */ /* 0x000fea000b800000 */
[----:B------:R1:W2:Y:S04]  /*7660*/  SHFL.IDX PT, R3, R28, RZ, 0x1c1f ;  /* 0x001c1fff1c037589 */ /* 0x0002a800000e0000 */
[----:B------:R1:W3:Y:S04]  /*7670*/  SHFL.IDX PT, R20, R27, RZ, 0x1c1f ;  /* 0x001c1fff1b147589 */ /* 0x0002e800000e0000 */
[----:B------:R-:W4:Y:S04]  /*7680*/  SHFL.IDX PT, R25, R25, RZ, 0x1c1f ;  /* 0x001c1fff19197589 */ /* 0x000f2800000e0000 */
[----:B-1----:R-:W0:Y:S02]  /*7690*/  SHFL.IDX PT, R26, R26, RZ, 0x1c1f ;  /* 0x001c1fff1a1a7589 */ /* 0x002e2400000e0000 */
.L_x_10771:
[----:B------:R-:W5:Y:S01]  /*76a0*/  LDL R7, [R1+0x88] ;  /* 0x0000880001077983 */ /* 0x000f620000100800 */
[----:B------:R-:W-:Y:S01]  /*76b0*/  ULDC UR4, c[0x0][0x448] ;  /* 0x0001120000047ab9 */ /* 0x000fe20000000800 */
[C---:B------:R-:W-:Y:S01]  /*76c0*/  IMAD.SHL.U32 R4, R29.reuse, 0x40, RZ ;  /* 0x000000401d047824 */ /* 0x040fe200078e00ff */
[----:B------:R-:W-:Y:S01]  /*76d0*/  BSSY B1, `(.L_x_10534) ;  /* 0x0000028000017945 */ /* 0x000fe20003800000 */
[----:B------:R-:W-:Y:S01]  /*76e0*/  IMAD R27, R154, UR4, RZ ;  /* 0x000000049a1b7c24 */ /* 0x000fe2000f8e02ff */
[----:B------:R-:W-:Y:S02]  /*76f0*/  LOP3.LUT P0, RZ, R29, 0x4, RZ, 0xc0, !PT ;  /* 0x000000041dff7812 */ /* 0x000fe4000780c0ff */
[----:B------:R-:W-:Y:S02]  /*7700*/  CS2R R8, SRZ ;  /* 0x0000000000087805 */ /* 0x000fe4000001ff00 */
[----:B------:R-:W-:Y:S02]  /*7710*/  LOP3.LUT R5, R4, 0x1c0, RZ, 0xc0, !PT ;  /* 0x000001c004057812 */ /* 0x000fe400078ec0ff */
[----:B------:R-:W-:-:S02]  /*7720*/  CS2R R10, SRZ ;  /* 0x00000000000a7805 */ /* 0x000fc4000001ff00 */
[----:B------:R-:W-:Y:S01]  /*7730*/  ISETP.GE.AND P1, PT, R0, R27, PT ;  /* 0x0000001b0000720c */ /* 0x000fe20003f26270 */
[----:B------:R-:W-:Y:S01]  /*7740*/  IMAD R27, R49, -0x80, R27 ;  /* 0xffffff80311b7824 */ /* 0x000fe200078e021b */
[----:B------:R-:W-:Y:S02]  /*7750*/  LOP3.LUT R6, R5, 0x18, R16, 0xf8, !PT ;  /* 0x0000001805067812 */ /* 0x000fe400078ef810 */
[----:B------:R-:W-:-:S04]  /*7760*/  SHF.R.U32.HI R5, RZ, 0x3, R5 ;  /* 0x00000003ff057819 */ /* 0x000fc80000011605 */
[----:B------:R-:W-:Y:S02]  /*7770*/  LOP3.LUT R29, R6, R5, RZ, 0x3c, !PT ;  /* 0x00000005061d7212 */ /* 0x000fe400078e3cff */
[----:B-----5:R-:W-:-:S04]  /*7780*/  LEA.HI R4, R7, R7, RZ, 0x1 ;  /* 0x0000000707047211 */ /* 0x020fc800078f08ff */
[----:B------:R-:W-:-:S05]  /*7790*/  LOP3.LUT R4, R4, 0xfffffffe, RZ, 0xc0, !PT ;  /* 0xfffffffe04047812 */ /* 0x000fca00078ec0ff */
[----:B------:R-:W-:Y:S01]  /*77a0*/  IMAD.IADD R0, R7, 0x1, -R4 ;  /* 0x0000000107007824 */ /* 0x000fe200078e0a04 */
[----:B------:R-:W-:Y:S02]  /*77b0*/  CS2R R4, SRZ ;  /* 0x0000000000047805 */ /* 0x000fe4000001ff00 */
[----:B------:R-:W-:Y:S02]  /*77c0*/  CS2R R6, SRZ ;  /* 0x0000000000067805 */ /* 0x000fe4000001ff00 */
[----:B------:R-:W-:Y:S01]  /*77d0*/  SHF.L.U32 R28, R0, 0x1f, RZ ;  /* 0x0000001f001c7819 */ /* 0x000fe200000006ff */
[----:B------:R-:W-:Y:S06]  /*77e0*/  @P1 BRA `(.L_x_10535) ;  /* 0x0000000000581947 */ /* 0x000fec0003800000 */
[----:B------:R-:W-:Y:S01]  /*77f0*/  ULDC UR4, c[0x0][0x3f4] ;  /* 0x0000fd0000047ab9 */ /* 0x000fe20000000800 */
[----:B--2---:R-:W-:Y:S01]  /*7800*/  MOV R5, R3 ;  /* 0x0000000300057202 */ /* 0x004fe20000000f00 */
[----:B---3--:R-:W-:Y:S01]  /*7810*/  IMAD.MOV.U32 R4, RZ, RZ, R20 ;  /* 0x000000ffff047224 */ /* 0x008fe200078e0014 */
[----:B------:R-:W-:Y:S01]  /*7820*/  ISETP.GE.AND P3, PT, R22, UR4, PT ;  /* 0x0000000416007c0c */ /* 0x000fe2000bf66270 */
[C---:B------:R-:W-:Y:S01]  /*7830*/  IMAD.SHL.U32 R15, R209.reuse, 0x2, RZ ;  /* 0x00000002d10f7824 */ /* 0x040fe200078e00ff */
[----:B------:R-:W-:Y:S02]  /*7840*/  ISETP.GE.AND P4, PT, R209, UR4, PT ;  /* 0x00000004d1007c0c */ /* 0x000fe4000bf86270 */
        /* <DEDUP_REMOVED lines=16> */
.L_x_10535:
[----:B------:R-:W-:Y:S05]  /*7950*/  BSYNC B1 ;  /* 0x0000000000017941 */ /* 0x000fea0003800000 */
.L_x_10534:
[----:B--2---:R-:W2:Y:S01]  /*7960*/  LDL R3, [R1+0x70] ;  /* 0x0000700001037983 */ /* 0x004ea20000100800 */
[----:B------:R-:W3:Y:S01]  /*7970*/  SYNCS.PHASECHK.TRANS64.TRYWAIT P1, [R19+URZ+0x32400], R28 ;  /* 0x0324001c130075a7 */ /* 0x000ee2000802017f */
[----:B-----5:R-:W-:Y:S01]  /*7980*/  IMAD.MOV.U32 R31, RZ, RZ, R6 ;  /* 0x000000ffff1f7224 */ /* 0x020fe200078e0006 */
[----:B------:R-:W-:Y:S01]  /*7990*/  SHF.R.U64 R34, R6, 0x10, R7 ;  /* 0x0000001006227819 */ /* 0x000fe20000001207 */
[--C-:B------:R-:W-:Y:S01]  /*79a0*/  IMAD.MOV.U32 R6, RZ, RZ, R5.reuse ;  /* 0x000000ffff067224 */ /* 0x100fe200078e0005 */
[--C-:B------:R-:W-:Y:S01]  /*79b0*/  SHF.R.U64 R35, R4, 0x10, R5.reuse ;  /* 0x0000001004237819 */ /* 0x100fe20000001205 */
[----:B------:R-:W-:Y:S01]  /*79c0*/  IMAD.MOV.U32 R32, RZ, RZ, R8 ;  /* 0x000000ffff207224 */ /* 0x000fe200078e0008 */
[----:B-1----:R-:W-:Y:S01]  /*79d0*/  SHF.R.U32.HI R15, RZ, 0x10, R5 ;  /* 0x00000010ff0f7819 */ /* 0x002fe20000011605 */
[----:B0-----:R-:W-:Y:S01]  /*79e0*/  IMAD.MOV.U32 R13, RZ, RZ, R7 ;  /* 0x000000ffff0d7224 */ /* 0x001fe200078e0007 */
[----:B------:R-:W-:Y:S01]  /*79f0*/  SHF.R.U64 R37, R8, 0x10, R9 ;  /* 0x0000001008257819 */ /* 0x000fe20000001209 */
[----:B------:R-:W-:Y:S01]  /*7a00*/  IMAD.MOV.U32 R33, RZ, RZ, R10 ;  /* 0x000000ffff217224 */ /* 0x000fe200078e000a */
[----:B------:R-:W-:Y:S01]  /*7a10*/  SHF.R.U32.HI R14, RZ, 0x10, R7 ;  /* 0x00000010ff0e7819 */ /* 0x000fe20000011607 */
[----:B------:R-:W-:Y:S01]  /*7a20*/  IMAD.MOV.U32 R5, RZ, RZ, R9 ;  /* 0x000000ffff057224 */ /* 0x000fe200078e0009 */
[----:B------:R-:W-:Y:S01]  /*7a30*/  SHF.R.U64 R36, R10, 0x10, R11 ;  /* 0x000000100a247819 */ /* 0x000fe2000000120b */
[----:B------:R-:W-:Y:S01]  /*7a40*/  BSSY B1, `(.L_x_10536) ;  /* 0x0000014000017945 */ /* 0x000fe20003800000 */
[----:B------:R-:W-:-:S02]  /*7a50*/  SHF.R.U32.HI R8, RZ, 0x10, R9 ;  /* 0x00000010ff087819 */ /* 0x000fc40000011609 */
[----:B------:R-:W-:Y:S02]  /*7a60*/  MOV R7, R11 ;  /* 0x0000000b00077202 */ /* 0x000fe40000000f00 */
[----:B------:R-:W-:Y:S02]  /*7a70*/  SHF.R.U32.HI R10, RZ, 0x10, R11 ;  /* 0x00000010ff0a7819 */ /* 0x000fe4000001160b */
[----:B------:R-:W-:Y:S02]  /*7a80*/  VIMNMX R9, R27, 0x80, PT ;  /* 0x000000801b097848 */ /* 0x000fe40003fe0100 */
[----:B------:R-:W-:Y:S02]  /*7a90*/  PRMT R31, R31, 0x5410, R13 ;  /* 0x000054101f1f7816 */ /* 0x000fe4000000000d */
[----:B------:R-:W-:Y:S02]  /*7aa0*/  PRMT R34, R34, 0x5410, R14 ;  /* 0x0000541022227816 */ /* 0x000fe4000000000e */
[----:B------:R-:W-:-:S02]  /*7ab0*/  PRMT R35, R35, 0x5410, R15 ;  /* 0x0000541023237816 */ /* 0x000fc4000000000f */
[----:B------:R-:W-:Y:S02]  /*7ac0*/  ISETP.GE.AND P2, PT, R204, R9, PT ;  /* 0x00000009cc00720c */ /* 0x000fe40003f46270 */
[----:B------:R-:W-:Y:S02]  /*7ad0*/  PRMT R33, R33, 0x5410, R7 ;  /* 0x0000541021217816 */ /* 0x000fe40000000007 */
[----:B------:R-:W-:Y:S02]  /*7ae0*/  PRMT R36, R36, 0x5410, R10 ;  /* 0x0000541024247816 */ /* 0x000fe4000000000a */
[----:B------:R-:W-:Y:S01]  /*7af0*/  PRMT R32, R32, 0x5410, R5 ;  /* 0x0000541020207816 */ /* 0x000fe20000000005 */
[----:B--2---:R-:W-:Y:S02]  /*7b00*/  IMAD R12, R3, 0x200, R29 ;  /* 0x00000200030c7824 */ /* 0x004fe400078e021d */
[----:B------:R-:W-:Y:S02]  /*7b10*/  IMAD.MOV.U32 R29, RZ, RZ, R4 ;  /* 0x000000ffff1d7224 */ /* 0x000fe400078e0004 */
[----:B------:R-:W-:-:S03]  /*7b20*/  IMAD R12, R12, 0x2, R19 ;  /* 0x000000020c0c7824 */ /* 0x000fc600078e0213 */
[----:B------:R-:W-:Y:S01]  /*7b30*/  PRMT R29, R29, 0x5410, R6 ;  /* 0x000054101d1d7816 */ /* 0x000fe20000000006 */
[C---:B------:R-:W-:Y:S02]  /*7b40*/  VIADD R4, R12.reuse, 0x18400 ;  /* 0x000184000c047836 */ /* 0x040fe40000000000 */
[----:B------:R-:W-:Y:S02]  /*7b50*/  VIADD R3, R12, 0x18440 ;  /* 0x000184400c037836 */ /* 0x000fe40000000000 */
[----:B------:R-:W-:Y:S01]  /*7b60*/  @P0 VIADD R3, R4, 0xffffffc0 ;  /* 0xffffffc004030836 */ /* 0x000fe20000000000 */
[----:B---3--:R-:W-:Y:S06]  /*7b70*/  @!P1 BRA `(.L_x_10537) ;  /* 0x0000014c00cc9947 */ /* 0x008fec0003800000 */
.L_x_10772:
[----:B------:R-:W-:Y:S05]  /*7b80*/  BSYNC B1 ;  /* 0x0000000000017941 */ /* 0x000fea0003800000 */
.L_x_10536:
        /* <DEDUP_REMOVED lines=12> */
[----:B------:R-:W-:Y:S02]  /*7c50*/  HADD2.F32 R14, -RZ, R34.H0_H0 ;  /* 0x20000022ff0e7230 */ /* 0x000fe40000004100 */
[--C-:B-1----:R-:W-:Y:S02]  /*7c60*/  HADD2.F32 R8, -RZ, R4.reuse.H0_H0 ;  /* 0x20000004ff087230 */ /* 0x102fe40000004100 */
[----:B------:R-:W-:-:S02]  /*7c70*/  HADD2.F32 R4, -RZ, R4.H1_H1 ;  /* 0x30000004ff047230 */ /* 0x000fc40000004100 */
[--C-:B------:R-:W-:Y:S02]  /*7c80*/  HADD2.F32 R10, -RZ, R5.reuse.H0_H0 ;  /* 0x20000005ff0a7230 */ /* 0x100fe40000004100 */
[----:B------:R-:W-:Y:S02]  /*7c90*/  HADD2.F32 R5, -RZ, R5.H1_H1 ;  /* 0x30000005ff057230 */ /* 0x000fe40000004100 */
[C---:B----4-:R-:W-:Y:S01]  /*7ca0*/  FMUL.FTZ R25, R4.reuse, R21 ;  /* 0x0000001504197220 */ /* 0x050fe20000410000 */
[-C--:B------:R-:W-:Y:S01]  /*7cb0*/  FMUL.FTZ R4, R4, R15.reuse ;  /* 0x0000000f04047220 */ /* 0x080fe20000410000 */
[--C-:B------:R-:W-:Y:S02]  /*7cc0*/  HADD2.F32 R11, -RZ, R6.reuse.H0_H0 ;  /* 0x20000006ff0b7230 */ /* 0x100fe40000004100 */
[C---:B------:R-:W-:Y:S01]  /*7cd0*/  FMUL.FTZ R27, R5.reuse, R20 ;  /* 0x00000014051b7220 */ /* 0x040fe20000410000 */
[----:B------:R-:W-:Y:S01]  /*7ce0*/  FFMA.FTZ R25, R8, R15, -R25 ;  /* 0x0000000f08197223 */ /* 0x000fe20000010819 */
[----:B------:R-:W-:Y:S01]  /*7cf0*/  FMUL.FTZ R15, R5, R14 ;  /* 0x0000000e050f7220 */ /* 0x000fe20000410000 */
[----:B------:R-:W-:-:S02]  /*7d00*/  HADD2.F32 R6, -RZ, R6.H1_H1 ;  /* 0x30000006ff067230 */ /* 0x000fc40000004100 */
[----:B------:R-:W-:Y:S01]  /*7d10*/  FFMA.FTZ R26, R8, R21, R4 ;  /* 0x00000015081a7223 */ /* 0x000fe20000010004 */
[----:B------:R-:W-:Y:S02]  /*7d20*/  HADD2.F32 R13, -RZ, R7.H0_H0 ;  /* 0x20000007ff0d7230 */ /* 0x000fe40000004100 */
        /* <DEDUP_REMOVED lines=8> */
[-C--:B0-----:R-:W-:Y:S01]  /*7db0*/  FMUL.FTZ R28, R6, R4.reuse ;  /* 0x00000004061c7220 */ /* 0x081fe20000410000 */
[----:B------:R-:W-:Y:S01]  /*7dc0*/  FFMA.FTZ R6, R11, R4, -R20 ;  /* 0x000000040b067223 */ /* 0x000fe20000010814 */
[C---:B------:R-:W-:Y:S01]  /*7dd0*/  FMUL.FTZ R30, R7.reuse, R14 ;  /* 0x0000000e071e7220 */ /* 0x040fe20000410000 */
        /* <DEDUP_REMOVED lines=9> */
.L_x_10541:
[----:B------:R-:W-:Y:S05]  /*7e70*/  BSYNC B2 ;  /* 0x0000000000027941 */ /* 0x000fea0003800000 */
.L_x_10540:
[----:B------:R-:W-:Y:S05]  /*7e80*/  @P1 BRA `(.L_x_10539) ;  /* 0x0000000000981947 */ /* 0x000fea0003800000 */
[----:B-1----:R-:W1:Y:S01]  /*7e90*/  LDS.128 R4, [R3] ;  /* 0x0000000003047984 */ /* 0x002e620000000c00 */
        /* <DEDUP_REMOVED lines=16> */
[--C-:B------:R-:W-:Y:S02]  /*7fa0*/  HADD2.F32 R13, -RZ, R7.reuse.H0_H0 ;  /* 0x20000007ff0d7230 */ /* 0x100fe40000004100 */
        /* <DEDUP_REMOVED lines=20> */
.L_x_10539:
[----:B------:R-:W-:Y:S05]  /*80f0*/  BSYNC B1 ;  /* 0x0000000000017941 */ /* 0x000fea0003800000 */
.L_x_10538:
        /* <DEDUP_REMOVED lines=11> */
[----:B----4-:R-:W-:Y:S02]  /*81b0*/  HADD2.F32 R25, -RZ, R36.H0_H0 ;  /* 0x20000024ff197230 */ /* 0x010fe40000004100 */
[----:B------:R-:W-:Y:S02]  /*81c0*/  HADD2.F32 R21, -RZ, R34.H0_H0 ;  /* 0x20000022ff157230 */ /* 0x000fe40000004100 */
[----:B0-----:R-:W-:Y:S02]  /*81d0*/  HADD2.F32 R28, -RZ, R33.H1_H1 ;  /* 0x30000021ff1c7230 */ /* 0x001fe40000004100 */
        /* <DEDUP_REMOVED lines=32> */
.L_x_10544:
[----:B------:R-:W-:Y:S05]  /*83e0*/  BSYNC B1 ;  /* 0x0000000000017941 */ /* 0x000fea0003800000 */
.L_x_10543:
[----:B------:R-:W-:Y:S05]  /*83f0*/  @P1 BRA `(.L_x_10542) ;  /* 0x0000001000801947 */ /* 0x000fea0003800000 */
[----:B-1----:R-:W1:Y:S01]  /*8400*/  LDS.128 R4, [R3+0x2000] ;  /* 0x0020000003047984 */ /* 0x002e620000000c00 */
[----:B------:R-:W-:Y:S02]  /*8410*/  HADD2.F32 R14, -RZ, R29.H0_H0 ;  /* 0x2000001dff0e7230 */ /* 0x000fe40000004100 */
[--C-:B------:R-:W-:Y:S02]  /*8420*/  HADD2.F32 R20, -RZ, R32.reuse.H0_H0 ;  /* 0x20000020ff147230 */ /* 0x100fe40000004100 */
[----:B----4-:R-:W-:Y:S02]  /*8430*/  HADD2.F32 R25, -RZ, R37.H0_H0 ;  /* 0x20000025ff197230 */ /* 0x010fe40000004100 */
[----:B------:R-:W-:Y:S02]  /*8440*/  HADD2.F32 R21, -RZ, R35.H0_H0 ;  /* 0x20000023ff157230 */ /* 0x000fe40000004100 */
[----:B------:R-:W-:Y:S02]  /*8450*/  HADD2.F32 R26, -RZ, R32.H1_H1 ;  /* 0x30000020ff1a7230 */ /* 0x000fe40000004100 */
        /* <DEDUP_REMOVED lines=33> */
.L_x_10532:
[----:B------:R-:W-:-:S03]  /*8670*/  UMOV UR4, 0xffffffff ;  /* 0xffffffff00047882 */ /* 0x000fc60000000000 */
[----:B------:R-:W-:Y:S05]  /*8680*/  BRA.DIV UR4, `(.L_x_10545) ;  /* 0x00000146041c7947 */ /* 0x000fea000b800000 */
[----:B------:R1:W2:Y:S04]  /*8690*/  SHFL.IDX PT, R3, R28, RZ, 0x1c1f ;  /* 0x001c1fff1c037589 */ /* 0x0002a800000e0000 */
[----:B------:R1:W3:Y:S04]  /*86a0*/  SHFL.IDX PT, R20, R27, RZ, 0x1c1f ;  /* 0x001c1fff1b147589 */ /* 0x0002e800000e0000 */
[----:B------:R1:W4:Y:S04]  /*86b0*/  SHFL.IDX PT, R21, R25, RZ, 0x1c1f ;  /* 0x001c1fff19157589 */ /* 0x00032800000e0000 */
[----:B------:R1:W0:Y:S02]  /*86c0*/  SHFL.IDX PT, R14, R26, RZ, 0x1c1f ;  /* 0x001c1fff1a0e7589 */ /* 0x00022400000e0000 */
.L_x_10778:
[----:B------:R-:W5:Y:S01]  /*86d0*/  LDL R5, [R1+0x88] ;  /* 0x0000880001057983 */ /* 0x000f620000100800 */
[----:B------:R-:W-:Y:S01]  /*86e0*/  ULDC UR4, c[0x0][0x448] ;  /* 0x0001120000047ab9 */ /* 0x000fe20000000800 */
[----:B------:R-:W-:Y:S01]  /*86f0*/  BSSY B1, `(.L_x_10546) ;  /* 0x0000019000017945 */ /* 0x000fe20003800000 */
[----:B-1----:R-:W-:Y:S01]  /*8700*/  IMAD R25, R154, UR4, RZ ;  /* 0x000000049a197c24 */ /* 0x002fe2000f8e02ff */
        /* <DEDUP_REMOVED lines=23> */
.L_x_10547:
[----:B------:R-:W-:Y:S05]  /*8880*/  BSYNC B1 ;  /* 0x0000000000017941 */ /* 0x000fea0003800000 */
.L_x_10546:
[----:B------:R-:W3:Y:S01]  /*8890*/  SYNCS.PHASECHK.TRANS64.TRYWAIT P1, [R19+URZ+0x32400], R26 ;  /* 0x0324001a130075a7 */ /* 0x000ee2000802017f */
[----:B-----5:R-:W-:Y:S01]  /*88a0*/  IMAD.MOV.U32 R39, RZ, RZ, R4 ;  /* 0x000000ffff277224 */ /* 0x020fe200078e0004 */
[----:B-1----:R-:W-:Y:S01]  /*88b0*/  MOV R12, R5 ;  /* 0x00000005000c7202 */ /* 0x002fe20000000f00 */
[----:B------:R-:W-:Y:S01]  /*88c0*/  IMAD.MOV.U32 R40, RZ, RZ, R6 ;  /* 0x000000ffff287224 */ /* 0x000fe200078e0006 */
[--C-:B------:R-:W-:Y:S01]  /*88d0*/  SHF.R.U64 R43, R4, 0x10, R5.reuse ;  /* 0x00000010042b7819 */ /* 0x100fe20000001205 */
[----:B------:R-:W-:Y:S01]  /*88e0*/  IMAD.MOV.U32 R41, RZ, RZ, R8 ;  /* 0x000000ffff297224 */ /* 0x000fe200078e0008 */
[----:B0-----:R-:W-:Y:S01]  /*88f0*/  SHF.R.U32.HI R13, RZ, 0x10, R5 ;  /* 0x00000010ff0d7819 */ /* 0x001fe20000011605 */
[--C-:B------:R-:W-:Y:S01]  /*8900*/  IMAD.MOV.U32 R4, RZ, RZ, R7.reuse ;  /* 0x000000ffff047224 */ /* 0x100fe200078e0007 */
[----:B------:R-:W-:Y:S01]  /*8910*/  SHF.R.U64 R44, R6, 0x10, R7 ;  /* 0x00000010062c7819 */ /* 0x000fe20000001207 */
[--C-:B------:R-:W-:Y:S01]  /*8920*/  IMAD.MOV.U32 R5, RZ, RZ, R9.reuse ;  /* 0x000000ffff057224 */ /* 0x100fe200078e0009 */
[--C-:B------:R-:W-:Y:S01]  /*8930*/  SHF.R.U64 R45, R8, 0x10, R9.reuse ;  /* 0x00000010082d7819 */ /* 0x100fe20000001209 */
[----:B------:R-:W-:Y:S01]  /*8940*/  IMAD.MOV.U32 R42, RZ, RZ, R10 ;  /* 0x000000ffff2a7224 */ /* 0x000fe200078e000a */
[----:B------:R-:W-:Y:S01]  /*8950*/  SHF.R.U32.HI R8, RZ, 0x10, R9 ;  /* 0x00000010ff087819 */ /* 0x000fe20000011609 */
[----:B------:R-:W-:Y:S01]  /*8960*/  IMAD.MOV.U32 R6, RZ, RZ, R11 ;  /* 0x000000ffff067224 */ /* 0x000fe200078e000b */
[----:B------:R-:W-:Y:S01]  /*8970*/  VIMNMX R25, R25, 0x80, PT ;  /* 0x0000008019197848 */ /* 0x000fe20003fe0100 */
[----:B------:R-:W-:Y:S01]  /*8980*/  VIADD R14, R204, 0x40 ;  /* 0x00000040cc0e7836 */ /* 0x000fe20000000000 */
[----:B--2---:R-:W0:Y:S01]  /*8990*/  LDC R3, c[0x0][0x3f4] ;  /* 0x0000fd00ff037b82 */ /* 0x004e220000000800 */
        /* <DEDUP_REMOVED lines=12> */
[C---:B0-----:R-:W-:Y:S01]  /*8a60*/  ISETP.GE.AND P0, PT, R16.reuse, R3, PT ;  /* 0x000000031000720c */ /* 0x041fe20003f06270 */
[----:B------:R-:W-:-:S03]  /*8a70*/  IMAD.IADD R3, R16, 0x1, R3 ;  /* 0x0000000110037824 */ /* 0x000fc600078e0203 */
[-C--:B------:R-:W-:Y:S02]  /*8a80*/  ISETP.GE.OR P2, PT, R204, R25.reuse, P0 ;  /* 0x00000019cc00720c */ /* 0x080fe40000746670 */
[----:B------:R-:W-:Y:S01]  /*8a90*/  ISETP.GE.OR P0, PT, R14, R25, P0 ;  /* 0x000000190e00720c */ /* 0x000fe20000706670 */
[----:B---3--:R-:W-:-:S12]  /*8aa0*/  @!P1 BRA `(.L_x_10549) ;  /* 0x0000014000849947 */ /* 0x008fd80003800000 */
.L_x_10779:
[----:B------:R-:W-:Y:S05]  /*8ab0*/  BSYNC B1 ;  /* 0x0000000000017941 */ /* 0x000fea0003800000 */
.L_x_10548:
[----:B------:R-:W-:Y:S01]  /*8ac0*/  BSSY B1, `(.L_x_10550) ;  /* 0x000005a000017945 */ /* 0x000fe20003800000 */
[----:B------:R-:W-:-:S03]  /*8ad0*/  LOP3.LUT R3, R3, 0x38, RZ, 0xc0, !PT ;  /* 0x0000003803037812 */ /* 0x000fc600078ec0ff */
[----:B------:R-:W-:Y:S05]  /*8ae0*/  @P2 BRA `(.L_x_10551) ;  /* 0x00000004005c2947 */ /* 0x000fea0003800000 */
[----:B------:R-:W2:Y:S01]  /*8af0*/  LDL R9, [R1+0x70] ;  /* 0x0000700001097983 */ /* 0x000ea20000100800 */
[----:B------:R-:W-:Y:S02]  /*8b00*/  IMAD.SHL.U32 R4, R29, 0x40, RZ ;  /* 0x000000401d047824 */ /* 0x000fe400078e00ff */
[----:B------:R-:W-:Y:S02]  /*8b10*/  HADD2.F32 R29, -RZ, R41.H0_H0 ;  /* 0x20000029ff1d7230 */ /* 0x000fe40000004100 */
[----:B------:R-:W-:Y:S01]  /*8b20*/  HADD2.F32 R27, -RZ, R39.H0_H0 ;  /* 0x20000027ff1b7230 */ /* 0x000fe20000004100 */
[----:B------:R-:W-:Y:S01]  /*8b30*/  LOP3.LUT R8, R4, 0x1c0, RZ, 0xc0, !PT ;  /* 0x000001c004087812 */ /* 0x000fe200078ec0ff */
[--C-:B------:R-:W-:Y:S02]  /*8b40*/  HADD2.F32 R31, -RZ, R45.reuse.H0_H0 ;  /* 0x2000002dff1f7230 */ /* 0x100fe40000004100 */
[----:B------:R-:W-:Y:S01]  /*8b50*/  HADD2.F32 R28, -RZ, R45.H1_H1 ;  /* 0x3000002dff1c7230 */ /* 0x000fe20000004100 */
[----:B------:R-:W-:-:S02]  /*8b60*/  SHF.R.U32.HI R5, RZ, 0x3, R8 ;  /* 0x00000003ff057819 */ /* 0x000fc40000011608 */
[----:B------:R-:W-:Y:S02]  /*8b70*/  LOP3.LUT R4, R8, 0x38, R16, 0xf8, !PT ;  /* 0x0000003808047812 */ /* 0x000fe400078ef810 */
[----:B------:R-:W-:Y:S02]  /*8b80*/  LOP3.LUT R8, R5, R3, R8, 0x1e, !PT ;  /* 0x0000000305087212 */ /* 0x000fe400078e1e08 */
[----:B------:R-:W-:Y:S02]  /*8b90*/  LOP3.LUT R4, R4, R5, RZ, 0x3c, !PT ;  /* 0x0000000504047212 */ /* 0x000fe400078e3cff */
[----:B--2---:R-:W-:-:S03]  /*8ba0*/  LEA R8, R9, R8, 0x9 ;  /* 0x0000000809087211 */ /* 0x004fc600078e48ff */
        /* <DEDUP_REMOVED lines=8> */
[C---:B------:R-:W-:Y:S01]  /*8c30*/  FMUL.FTZ R33, R20.reuse, R29 ;  /* 0x0000001d14217220 */ /* 0x040fe20000410000 */
[----:B------:R-:W-:Y:S01]  /*8c40*/  FMUL.FTZ R35, R20, R27 ;  /* 0x0000001b14237220 */ /* 0x000fe20000410000 */
[----:B----4-:R-:W-:-:S02]  /*8c50*/  HADD2.F32 R21, -RZ, R9.H0_H0 ;  /* 0x20000009ff157230 */ /* 0x010fc40000004100 */
[----:B------:R-:W-:Y:S01]  /*8c60*/  FMUL.FTZ R37, R8, R31 ;  /* 0x0000001f08257220 */ /* 0x000fe20000410000 */
[C---:B------:R-:W-:Y:S01]  /*8c70*/  FFMA.FTZ R33, R12.reuse, R27, -R33 ;  /* 0x0000001b0c217223 */ /* 0x040fe20000010821 */
[----:B------:R-:W-:Y:S02]  /*8c80*/  HADD2.F32 R27, -RZ, R43.H0_H0 ;  /* 0x2000002bff1b7230 */ /* 0x000fe40000004100 */
[----:B------:R-:W-:Y:S01]  /*8c90*/  FFMA.FTZ R35, R12, R29, R35 ;  /* 0x0000001d0c237223 */ /* 0x000fe20000010023 */
[----:B------:R-:W-:Y:S02]  /*8ca0*/  HADD2.F32 R20, -RZ, R41.H1_H1 ;  /* 0x30000029ff147230 */ /* 0x000fe40000004100 */
[----:B------:R-:W-:Y:S02]  /*8cb0*/  HADD2.F32 R4, -RZ, R4.H1_H1 ;  /* 0x30000004ff047230 */ /* 0x000fe40000004100 */
[----:B------:R-:W-:Y:S01]  /*8cc0*/  FMUL.FTZ R29, R8, R27 ;  /* 0x0000001b081d7220 */ /* 0x000fe20000410000 */
[----:B------:R-:W-:-:S02]  /*8cd0*/  HADD2.F32 R12, -RZ, R39.H1_H1 ;  /* 0x30000027ff0c7230 */ /* 0x000fc40000004100 */
[C---:B------:R-:W-:Y:S01]  /*8ce0*/  FMUL.FTZ R8, R21.reuse, R20 ;  /* 0x0000001415087220 */ /* 0x040fe20000410000 */
[----:B------:R-:W-:Y:S02]  /*8cf0*/  HADD2.F32 R13, -RZ, R5.H0_H0 ;  /* 0x20000005ff0d7230 */ /* 0x000fe40000004100 */
[C---:B------:R-:W-:Y:S01]  /*8d00*/  FFMA.FTZ R30, R4.reuse, R27, -R37 ;  /* 0x0000001b041e7223 */ /* 0x040fe20000010825 */
[----:B------:R-:W-:Y:S01]  /*8d10*/  FFMA.FTZ R32, R4, R31, R29 ;  /* 0x0000001f04207223 */ /* 0x000fe2000001001d */
[----:B------:R-:W-:Y:S02]  /*8d20*/  HADD2.F32 R9, -RZ, R9.H1_H1 ;  /* 0x30000009ff097230 */ /* 0x000fe40000004100 */
[-C--:B------:R-:W-:Y:S01]  /*8d30*/  FMUL.FTZ R27, R21, R12.reuse ;  /* 0x0000000c151b7220 */ /* 0x080fe20000410000 */
        /* <DEDUP_REMOVED lines=10> */
[----:B------:R-:W-:-:S02]  /*8de0*/  HADD2.F32 R10, -RZ, R10.H1_H1 ;  /* 0x3000000aff0a7230 */ /* 0x000fc40000004100 */
[----:B------:R-:W-:Y:S01]  /*8df0*/  FFMA.FTZ R20, R5, R4, -R20 ;  /* 0x0000000405147223 */ /* 0x000fe20000010814 */
[----:B------:R-:W-:Y:S02]  /*8e00*/  HADD2.F32 R13, -RZ, R46.H0_H0 ;  /* 0x2000002eff0d7230 */ /* 0x000fe40000004100 */
[----:B------:R-:W-:Y:S01]  /*8e10*/  FMUL.FTZ R25, R25, R8 ;  /* 0x0000000819197220 */ /* 0x000fe20000410000 */
[--C-:B------:R-:W-:Y:S02]  /*8e20*/  HADD2.F32 R14, -RZ, R6.reuse.H0_H0 ;  /* 0x20000006ff0e7230 */ /* 0x100fe40000004100 */
[----:B------:R-:W-:Y:S01]  /*8e30*/  FFMA.FTZ R34, R5, R28, R34 ;  /* 0x0000001c05227223 */ /* 0x000fe20000010022 */
[----:B------:R-:W-:Y:S02]  /*8e40*/  HADD2.F32 R6, -RZ, R6.H1_H1 ;  /* 0x30000006ff067230 */ /* 0x000fe40000004100 */
[----:B------:R-:W-:Y:S01]  /*8e50*/  FMUL.FTZ R5, R10, R13 ;  /* 0x0000000d0a057220 */ /* 0x000fe20000410000 */
[----:B------:R-:W-:-:S02]  /*8e60*/  HADD2.F32 R9, -RZ, R44.H0_H0 ;  /* 0x2000002cff097230 */ /* 0x000fc40000004100 */
[C---:B------:R-:W-:Y:S01]  /*8e70*/  FFMA.FTZ R25, R14.reuse, R12, R25 ;  /* 0x0000000c0e197223 */ /* 0x040fe20000010019 */
[--C-:B0-----:R-:W-:Y:S02]  /*8e80*/  HADD2.F32 R26, -RZ, R11.reuse.H0_H0 ;  /* 0x2000000bff1a7230 */ /* 0x101fe40000004100 */
[----:B------:R-:W-:Y:S01]  /*8e90*/  FFMA.FTZ R29, R14, R8, -R29 ;  /* 0x000000080e1d7223 */ /* 0x000fe2000001081d */
[----:B------:R-:W-:Y:S02]  /*8ea0*/  HADD2.F32 R11, -RZ, R11.H1_H1 ;  /* 0x3000000bff0b7230 */ /* 0x000fe40000004100 */
[-C--:B------:R-:W-:Y:S01]  /*8eb0*/  FMUL.FTZ R31, R10, R9.reuse ;  /* 0x000000090a1f7220 */ /* 0x080fe20000410000 */
[----:B------:R-:W-:Y:S01]  /*8ec0*/  FFMA.FTZ R12, R6, R9, -R5 ;  /* 0x00000009060c7223 */ /* 0x000fe20000010805 */
[----:B------:R-:W-:Y:S02]  /*8ed0*/  HADD2.F32 R5, -RZ, R42.H1_H1 ;  /* 0x3000002aff057230 */ /* 0x000fe40000004100 */
[----:B------:R-:W-:-:S02]  /*8ee0*/  HADD2.F32 R10, -RZ, R46.H1_H1 ;  /* 0x3000002eff0a7230 */ /* 0x000fc40000004100 */
[----:B------:R-:W-:Y:S01]  /*8ef0*/  FFMA.FTZ R14, R6, R13, R31 ;  /* 0x0000000d060e7223 */ /* 0x000fe2000001001f */
[----:B------:R-:W-:Y:S02]  /*8f00*/  HADD2.F32 R4, -RZ, R40.H1_H1 ;  /* 0x30000028ff047230 */ /* 0x000fe40000004100 */
[C---:B------:R-:W-:Y:S01]  /*8f10*/  FMUL.FTZ R6, R26.reuse, R5 ;  /* 0x000000051a067220 */ /* 0x040fe20000410000 */
[----:B------:R-:W-:Y:S02]  /*8f20*/  HADD2.F32 R8, -RZ, R44.H1_H1 ;  /* 0x3000002cff087230 */ /* 0x000fe40000004100 */
        /* <DEDUP_REMOVED lines=19> */
.L_x_10551:
[----:B------:R-:W-:Y:S05]  /*9060*/  BSYNC B1 ;  /* 0x0000000000017941 */ /* 0x000fea0003800000 */
.L_x_10550:
[----:B------:R-:W-:Y:S05]  /*9070*/  @P0 BRA `(.L_x_10542) ;  /* 0x0000000400600947 */ /* 0x000fea0003800000 */
[----:B-1----:R-:W2:Y:S01]  /*9080*/  LDL R8, [R1+0x74] ;  /* 0x0000740001087983 */ /* 0x002ea20000100800 */
[C---:B------:R-:W-:Y:S02]  /*9090*/  VIADD R4, R204.reuse, 0x40 ;  /* 0x00000040cc047836 */ /* 0x040fe40000000000 */
        /* <DEDUP_REMOVED lines=11> */
[----:B------:R-:W-:Y:S02]  /*9150*/  HADD2.F32 R37, -RZ, R41.H1_H1 ;  /* 0x30000029ff257230 */ /* 0x000fe40000004100 */
[----:B------:R-:W-:Y:S02]  /*9160*/  HADD2.F32 R35, -RZ, R39.H1_H1 ;  /* 0x30000027ff237230 */ /* 0x000fe40000004100 */
[----:B------:R-:W-:-:S02]  /*9170*/  HADD2.F32 R36, -RZ, R46.H0_H0 ;  /* 0x2000002eff247230 */ /* 0x000fc40000004100 */
[----:B------:R-:W-:Y:S02]  /*9180*/  HADD2.F32 R34, -RZ, R42.H0_H0 ;  /* 0x2000002aff227230 */ /* 0x000fe40000004100 */
[----:B--2---:R-:W-:-:S04]  /*9190*/  IMAD.IADD R8, R8, 0x1, R3 ;  /* 0x0000000108087824 */ /* 0x004fc800078e0203 */
[----:B------:R-:W-:Y:S01]  /*91a0*/  IMAD R3, R8, 0x2, R19 ;  /* 0x0000000208037824 */ /* 0x000fe200078e0213 */
[----:B---3--:R-:W-:Y:S04]  /*91b0*/  LDS.128 R4, [R38+0x18400] ;  /* 0x0184000026047984 */ /* 0x008fe80000000c00 */
[----:B------:R-:W1:Y:S02]  /*91c0*/  LDS.128 R8, [R3+0x18400] ;  /* 0x0184000003087984 */ /* 0x000e640000000c00 */
[--C-:B-1----:R-:W-:Y:S02]  /*91d0*/  HADD2.F32 R20, -RZ, R8.reuse.H0_H0 ;  /* 0x20000008ff147230 */ /* 0x102fe40000004100 */
[----:B------:R-:W-:Y:S02]  /*91e0*/  HADD2.F32 R8, -RZ, R8.H1_H1 ;  /* 0x30000008ff087230 */ /* 0x000fe40000004100 */
[----:B------:R-:W-:-:S02]  /*91f0*/  HADD2.F32 R12, -RZ, R4.H0_H0 ;  /* 0x20000004ff0c7230 */ /* 0x000fc40000004100 */
[-C--:B------:R-:W-:Y:S01]  /*9200*/  FMUL.FTZ R27, R30, R20.reuse ;  /* 0x000000141e1b7220 */ /* 0x080fe20000410000 */
[----:B------:R-:W-:Y:S01]  /*9210*/  FMUL.FTZ R29, R28, R20 ;  /* 0x000000141c1d7220 */ /* 0x000fe20000410000 */
[----:B------:R-:W-:Y:S02]  /*9220*/  HADD2.F32 R20, -RZ, R43.H0_H0 ;  /* 0x2000002bff147230 */ /* 0x000fe40000004100 */
[-C--:B------:R-:W-:Y:S01]  /*9230*/  FMUL.FTZ R31, R32, R8.reuse ;  /* 0x00000008201f7220 */ /* 0x080fe20000410000 */
[----:B------:R-:W-:Y:S02]  /*9240*/  HADD2.F32 R4, -RZ, R4.H1_H1 ;  /* 0x30000004ff047230 */ /* 0x000fe40000004100 */
[--C-:B----4-:R-:W-:Y:S02]  /*9250*/  HADD2.F32 R21, -RZ, R9.reuse.H0_H0 ;  /* 0x20000009ff157230 */ /* 0x110fe40000004100 */
[----:B------:R-:W-:Y:S01]  /*9260*/  FMUL.FTZ R33, R20, R8 ;  /* 0x0000000814217220 */ /* 0x000fe20000410000 */
[----:B------:R-:W-:-:S02]  /*9270*/  HADD2.F32 R9, -RZ, R9.H1_H1 ;  /* 0x30000009ff097230 */ /* 0x000fc40000004100 */
[----:B------:R-:W-:Y:S01]  /*9280*/  FFMA.FTZ R8, R20, R4, -R31 ;  /* 0x0000000414087223 */ /* 0x000fe2000001081f */
[-C--:B------:R-:W-:Y:S01]  /*9290*/  FFMA.FTZ R27, R28, R12.reuse, -R27 ;  /* 0x0000000c1c1b7223 */ /* 0x080fe2000001081b */
[----:B------:R-:W-:Y:S02]  /*92a0*/  HADD2.F32 R31, -RZ, R45.H1_H1 ;  /* 0x3000002dff1f7230 */ /* 0x000fe40000004100 */
[-C--:B------:R-:W-:Y:S01]  /*92b0*/  FMUL.FTZ R20, R37, R21.reuse ;  /* 0x0000001525147220 */ /* 0x080fe20000410000 */
[----:B------:R-:W-:Y:S01]  /*92c0*/  FMUL.FTZ R28, R35, R21 ;  /* 0x00000015231c7220 */ /* 0x000fe20000410000 */
[----:B------:R-:W-:Y:S02]  /*92d0*/  HADD2.F32 R21, -RZ, R43.H1_H1 ;  /* 0x3000002bff157230 */ /* 0x000fe40000004100 */
[----:B------:R-:W-:Y:S01]  /*92e0*/  FFMA.FTZ R29, R30, R12, R29 ;  /* 0x0000000c1e1d7223 */ /* 0x000fe2000001001d */
[--C-:B------:R-:W-:Y:S02]  /*92f0*/  HADD2.F32 R13, -RZ, R5.reuse.H0_H0 ;  /* 0x20000005ff0d7230 */ /* 0x100fe40000004100 */
[----:B------:R-:W-:Y:S01]  /*9300*/  FFMA.FTZ R12, R32, R4, R33 ;  /* 0x00000004200c7223 */ /* 0x000fe20000010021 */
[----:B------:R-:W-:-:S02]  /*9310*/  HADD2.F32 R5, -RZ, R5.H1_H1 ;  /* 0x30000005ff057230 */ /* 0x000fc40000004100 */
[-C--:B------:R-:W-:Y:S01]  /*9320*/  FMUL.FTZ R4, R31, R9.reuse ;  /* 0x000000091f047220 */ /* 0x080fe20000410000 */
[--C-:B------:R-:W-:Y:S02]  /*9330*/  HADD2.F32 R25, -RZ, R10.reuse.H0_H0 ;  /* 0x2000000aff197230 */ /* 0x100fe40000004100 */
[C---:B------:R-:W-:Y:S01]  /*9340*/  FMUL.FTZ R30, R21.reuse, R9 ;  /* 0x00000009151e7220 */ /* 0x040fe20000410000 */
[----:B------:R-:W-:Y:S02]  /*9350*/  HADD2.F32 R10, -RZ, R10.H1_H1 ;  /* 0x3000000aff0a7230 */ /* 0x000fe40000004100 */
[----:B------:R-:W-:Y:S01]  /*9360*/  FFMA.FTZ R9, R21, R5, -R4 ;  /* 0x0000000515097223 */ /* 0x000fe20000010804 */
[----:B------:R-:W-:Y:S02]  /*9370*/  HADD2.F32 R14, -RZ, R6.H0_H0 ;  /* 0x20000006ff0e7230 */ /* 0x000fe40000004100 */
[-C--:B------:R-:W-:Y:S01]  /*9380*/  FFMA.FTZ R20, R35, R13.reuse, -R20 ;  /* 0x0000000d23147223 */ /* 0x080fe20000010814 */
[----:B------:R-:W-:Y:S01]  /*9390*/  FFMA.FTZ R28, R37, R13, R28 ;  /* 0x0000000d251c7223 */ /* 0x000fe2000001001c */
[----:B------:R-:W-:-:S02]  /*93a0*/  HADD2.F32 R4, -RZ, R44.H0_H0 ;  /* 0x2000002cff047230 */ /* 0x000fc40000004100 */
[----:B------:R-:W-:Y:S01]  /*93b0*/  FFMA.FTZ R13, R31, R5, R30 ;  /* 0x000000051f0d7223 */ /* 0x000fe2000001001e */
[----:B------:R-:W-:Y:S02]  /*93c0*/  HADD2.F32 R6, -RZ, R6.H1_H1 ;  /* 0x30000006ff067230 */ /* 0x000fe40000004100 */
[-C--:B------:R-:W-:Y:S01]  /*93d0*/  FMUL.FTZ R5, R36, R10.reuse ;  /* 0x0000000a24057220 */ /* 0x080fe20000410000 */
[----:B------:R-:W-:Y:S02]  /*93e0*/  HADD2.F32 R32, -RZ, R40.H0_H0 ;  /* 0x20000028ff207230 */ /* 0x000fe40000004100 */
[-C--:B------:R-:W-:Y:S01]  /*93f0*/  FMUL.FTZ R21, R34, R25.reuse ;  /* 0x0000001922157220 */ /* 0x080fe20000410000 */
[C---:B------:R-:W-:Y:S01]  /*9400*/  FMUL.FTZ R31, R4.reuse, R10 ;  /* 0x0000000a041f7220 */ /* 0x040fe20000410000 */
[----:B0-----:R-:W-:Y:S02]  /*9410*/  HADD2.F32 R26, -RZ, R11.H0_H0 ;  /* 0x2000000bff1a7230 */ /* 0x001fe40000004100 */
[----:B------:R-:W-:Y:S01]  /*9420*/  FFMA.FTZ R10, R4, R6, -R5 ;  /* 0x00000006040a7223 */ /* 0x000fe20000010805 */
[----:B------:R-:W-:Y:S01]  /*9430*/  FMUL.FTZ R25, R32, R25 ;  /* 0x0000001920197220 */ /* 0x000fe20000410000 */
[----:B------:R-:W-:-:S02]  /*9440*/  HADD2.F32 R35, -RZ, R42.H1_H1 ;  /* 0x3000002aff237230 */ /* 0x000fc40000004100 */
[----:B------:R-:W-:Y:S02]  /*9450*/  HADD2.F32 R11, -RZ, R11.H1_H1 ;  /* 0x3000000bff0b7230 */ /* 0x000fe40000004100 */
[----:B------:R-:W-:Y:S02]  /*9460*/  HADD2.F32 R5, -RZ, R40.H1_H1 ;  /* 0x30000028ff057230 */ /* 0x000fe40000004100 */
[----:B------:R-:W-:Y:S02]  /*9470*/  HADD2.F32 R37, -RZ, R46.H1_H1 ;  /* 0x3000002eff257230 */ /* 0x000fe40000004100 */
[----:B------:R-:W-:Y:S02]  /*9480*/  HADD2.F32 R33, -RZ, R44.H1_H1 ;  /* 0x3000002cff217230 */ /* 0x000fe40000004100 */
[-C--:B------:R-:W-:Y:S01]  /*9490*/  FFMA.FTZ R21, R32, R14.reuse, -R21 ;  /* 0x0000000e20157223 */ /* 0x080fe20000010815 */
[--C-:B------:R-:W-:Y:S02]  /*94a0*/  HADD2.F32 R15, -RZ, R7.reuse.H0_H0 ;  /* 0x20000007ff0f7230 */ /* 0x100fe40000004100 */
[----:B------:R-:W-:Y:S01]  /*94b0*/  FFMA.FTZ R25, R34, R14, R25 ;  /* 0x0000000e22197223 */ /* 0x000fe20000010019 */
[----:B------:R-:W-:-:S02]  /*94c0*/  HADD2.F32 R7, -RZ, R7.H1_H1 ;  /* 0x30000007ff077230 */ /* 0x000fc40000004100 */
[----:B------:R-:W-:Y:S01]  /*94d0*/  FFMA.FTZ R14, R36, R6, R31 ;  /* 0x00000006240e7223 */ /* 0x000fe2000001001f */
[-C--:B------:R-:W-:Y:S01]  /*94e0*/  FMUL.FTZ R4, R35, R26.reuse ;  /* 0x0000001a23047220 */ /* 0x080fe20000410000 */
[----:B------:R-:W-:Y:S01]  /*94f0*/  FMUL.FTZ R26, R5, R26 ;  /* 0x0000001a051a7220 */ /* 0x000fe20000410000 */
[-C--:B------:R-:W-:Y:S01]  /*9500*/  FMUL.FTZ R6, R37, R11.reuse ;  /* 0x0000000b25067220 */ /* 0x080fe20000410000 */
        /* <DEDUP_REMOVED lines=15> */
.L_x_10542:
[----:B------:R-:W-:Y:S05]  /*9600*/  BSYNC B0 ;  /* 0x0000000000007941 */ /* 0x000fea0003800000 */
.L_x_10531:
        /* <DEDUP_REMOVED lines=8> */
.L_x_10528:
[----:B--23--:R-:W2:Y:S01]  /*9690*/  S2R R3, SR_TID.X ;  /* 0x0000000000037919 */ /* 0x00cea20000002100 */
[----:B------:R-:W-:Y:S01]  /*96a0*/  ISETP.NE.AND P0, PT, R210, 0x3, PT ;  /* 0x00000003d200780c */ /* 0x000fe20003f05270 */
[----:B------:R-:W-:Y:S05]  /*96b0*/  WARPSYNC.ALL ;  /* 0x0000000000007948 */ /* 0x000fea0003800000 */
[----:B--2---:R-:W-:-:S05]  /*96c0*/  SHF.R.U32.HI R3, RZ, 0x7, R3 ;  /* 0x00000007ff037819 */ /* 0x004fca0000011603 */
[----:B-1----:R-:W-:-:S05]  /*96d0*/  VIADD R10, R3, 0x8 ;  /* 0x00000008030a7836 */ /* 0x002fca0000000000 */
[----:B------:R1:W-:Y:S06]  /*96e0*/  BAR.SYNC.DEFER_BLOCKING R10, 0x100 ;  /* 0x0004000a0000751d */ /* 0x0003ec0000010000 */
[----:B------:R-:W-:Y:S05]  /*96f0*/  @!P0 BRA `(.L_x_10552) ;  /* 0x0000000000048947 */ /* 0x000fea0003800000 */
[----:B------:R-:W-:Y:S01]  /*9700*/  BPT.TRAP 0x1 ;  /* 0x000000040000795c */ /* 0x000fe20000300000 */
.L_x_10552:
[----:B------:R-:W-:Y:S01]  /*9710*/  IMAD R4, R206, 0x8, R19 ;  /* 0x00000008ce047824 */ /* 0x000fe200078e0213 */
[----:B------:R-:W-:-:S04]  /*9720*/  SHF.L.U32 R5, R218, 0x1f, RZ ;  /* 0x0000001fda057819 */ /* 0x000fc800000006ff */
[----:B------:R2:W3:Y:S01]  /*9730*/  SYNCS.PHASECHK.TRANS64.TRYWAIT P1, [R4+URZ+0x32430], R5 ;  /* 0x03243005040075a7 */ /* 0x0004e2000802017f */
[----:B------:R-:W-:Y:S05]  /*9740*/  @!P0 BRA `(.L_x_10553) ;  /* 0x0000000000048947 */ /* 0x000fea0003800000 */
[----:B------:R-:W-:Y:S01]  /*9750*/  BPT.TRAP 0x1 ;  /* 0x000000040000795c */ /* 0x000fe20000300000 */
.L_x_10553:
[----:B------:R-:W-:Y:S01]  /*9760*/  VIADD R3, R19, 0x1c400 ;  /* 0x0001c40013037836 */ /* 0x000fe20000000000 */
[----:B------:R-:W-:Y:S01]  /*9770*/  LOP3.LUT R12, R24, 0x10000, RZ, 0xfc, !PT ;  /* 0x00010000180c7812 */ /* 0x000fe200078efcff */
[----:B0-----:R-:W-:-:S03]  /*9780*/  IMAD.MOV.U32 R13, RZ, RZ, 0x40000040 ;  /* 0x40000040ff0d7424 */ /* 0x001fc600078e00ff */
[----:B------:R-:W-:-:S04]  /*9790*/  SHF.R.U32.HI R3, RZ, 0x4, R3 ;  /* 0x00000004ff037819 */ /* 0x000fc80000011603 */
[----:B------:R-:W-:-:S04]  /*97a0*/  LOP3.LUT R3, R3, 0x3fff, RZ, 0xc0, !PT ;  /* 0x00003fff03037812 */ /* 0x000fc800078ec0ff */
[----:B------:R-:W-:-:S05]  /*97b0*/  LOP3.LUT R3, R3, 0x10000, RZ, 0xfc, !PT ;  /* 0x0001000003037812 */ /* 0x000fca00078efcff */
[----:B------:R0:W-:Y:S01]  /*97c0*/  STL [R1+0x4c], R3 ;  /* 0x00004c0301007387 */ /* 0x0001e20000100800 */
[----:B---3--:R-:W-:Y:S05]  /*97d0*/  @P1 BRA `(.L_x_10554) ;  /* 0x0000000000081947 */ /* 0x008fea0003800000 */
[----:B------:R-:W3:Y:S02]  /*97e0*/  SYNCS.PHASECHK.TRANS64.TRYWAIT P1, [R4+URZ+0x32430], R5 ;  /* 0x03243005040075a7 */ /* 0x000ee4000802017f */
[----:B---3--:R-:W-:Y:S05]  /*97f0*/  @!P1 BRA `(.L_x_10555) ;  /* 0x0000013400449947 */ /* 0x008fea0003800000 */
.L_x_10554:
[----:B0-----:R-:W5:Y:S01]  /*9800*/  LDL R3, [R1+0x4c] ;  /* 0x00004c0001037983 */ /* 0x001f620000100800 */
[----:B------:R-:W-:Y:S01]  /*9810*/  MOV R7, 0x40000040 ;  /* 0x4000004000077802 */ /* 0x000fe20000000f00 */
[----:B------:R-:W-:Y:S05]  /*9820*/  WARPSYNC.ALL ;  /* 0x0000000000007948 */ /* 0x000fea0003800000 */
[C---:B------:R-:W-:Y:S01]  /*9830*/  R2UR UR4, R12.reuse ;  /* 0x000000000c0472ca */ /* 0x040fe200000e0000 */
[----:B----4-:R-:W-:Y:S01]  /*9840*/  WARPGROUP.ARRIVE ;  /* 0x00000000000079c5 */ /* 0x010fe20000000000 */
[----:B------:R-:W-:Y:S01]  /*9850*/  R2UR UR5, R13 ;  /* 0x000000000d0572ca */ /* 0x000fe200000e0000 */
[----:B------:R-:W-:Y:S01]  /*9860*/  VIADD R224, R12, 0x2 ;  /* 0x000000020ce07836 */ /* 0x000fe20000000000 */
[----:B------:R-:W-:Y:S01]  /*9870*/  R2UR UR7, R7 ;  /* 0x00000000070772ca */ /* 0x000fe200000e0000 */
[----:B------:R-:W-:Y:S01]  /*9880*/  IMAD.MOV.U32 R225, RZ, RZ, 0x40000040 ;  /* 0x40000040ffe17424 */ /* 0x000fe200078e00ff */
[----:B------:R-:W-:Y:S01]  /*9890*/  MOV R7, 0x40000040 ;  /* 0x4000004000077802 */ /* 0x000fe20000000f00 */
[----:B------:R-:W-:Y:S01]  /*98a0*/  IMAD.MOV.U32 R9, RZ, RZ, 0x40000040 ;  /* 0x40000040ff097424 */ /* 0x000fe200078e00ff */
[----:B------:R-:W-:Y:S01]  /*98b0*/  SHF.L.U32 R0, R0, 0x1f, RZ ;  /* 0x0000001f00007819 */ /* 0x000fe200000006ff */
[----:B------:R-:W-:Y:S01]  /*98c0*/  VIADD R222, R12, 0x4 ;  /* 0x000000040cde7836 */ /* 0x000fe20000000000 */
[----:B------:R-:W-:Y:S01]  /*98d0*/  BSSY B0, `(.L_x_10556) ;  /* 0x0000023000007945 */ /* 0x000fe20003800000 */
[----:B------:R-:W-:-:S02]  /*98e0*/  IMAD.MOV.U32 R223, RZ, RZ, 0x40000040 ;  /* 0x40000040ffdf7424 */ /* 0x000fc400078e00ff */
[----:B------:R-:W-:Y:S02]  /*98f0*/  VIADD R220, R12, 0x6 ;  /* 0x000000060cdc7836 */ /* 0x000fe40000000000 */
[----:B------:R-:W-:Y:S02]  /*9900*/  IMAD.MOV.U32 R221, RZ, RZ, 0x40000040 ;  /* 0x40000040ffdd7424 */ /* 0x000fe400078e00ff */
[----:B-----5:R-:W-:-:S04]  /*9910*/  IMAD R6, R206, 0x300, R3 ;  /* 0x00000300ce067824 */ /* 0x020fc800078e0203 */
        /* <DEDUP_REMOVED lines=12> */
[----:B------:R-:W-:Y:S01]  /*99e0*/  HGMMA.64x96x16.F32 R24, gdesc[UR4], R24, gsb0 ;  /* 0x01600000041879f0 */ /* 0x000fe20008000818 */
[----:B------:R-:W-:Y:S02]  /*99f0*/  R2UR UR4, R222 ;  /* 0x00000000de0472ca */ /* 0x000fe400000e0000 */
[----:B------:R-:W-:Y:S02]  /*9a00*/  R2UR UR5, R223 ;  /* 0x00000000df0572ca */ /* 0x000fe400000e0000 */
[----:B------:R-:W-:Y:S02]  /*9a10*/  R2UR UR6, R8 ;  /* 0x00000000080672ca */ /* 0x000fe400000e0000 */
[----:B------:R-:W-:Y:S01]  /*9a20*/  R2UR UR7, R9 ;  /* 0x00000000090772ca */ /* 0x000fe200000e0000 */
[----:B------:R-:W-:Y:S02]  /*9a30*/  WARPGROUP.DEPBAR.LE gsb0, 0x0 ;  /* 0x00008000000079c5 */ /* 0x000fe40000010000 */
[----:B------:R-:W-:-:S10]  /*9a40*/  WARPGROUP.ARRIVE ;  /* 0x00000000000079c5 */ /* 0x000fd40000000000 */
        /* <DEDUP_REMOVED lines=9> */
[----:B------:R-:W0:Y:S02]  /*9ae0*/  SYNCS.PHASECHK.TRANS64.TRYWAIT P1, [R19+URZ+0x32410], R0 ;  /* 0x03241000130075a7 */ /* 0x000e24000802017f */
[----:B0-----:R-:W-:Y:S05]  /*9af0*/  @!P1 BRA `(.L_x_10557) ;  /* 0x0000013000989947 */ /* 0x001fea0003800000 */
.L_x_10780:
[----:B------:R-:W-:Y:S05]  /*9b00*/  BSYNC B0 ;  /* 0x0000000000007941 */ /* 0x000fea0003800000 */
.L_x_10556:
[----:B------:R-:W-:Y:S05]  /*9b10*/  @!P0 BRA `(.L_x_10558) ;  /* 0x0000000000048947 */ /* 0x000fea0003800000 */
[----:B------:R-:W-:Y:S01]  /*9b20*/  BPT.TRAP 0x1 ;  /* 0x000000040000795c */ /* 0x000fe20000300000 */
.L_x_10558:
[----:B------:R4:W0:Y:S01]  /*9b30*/  SYNCS.PHASECHK.TRANS64.TRYWAIT P1, [R4+URZ+0x32450], R5 ;  /* 0x03245005040075a7 */ /* 0x000822000802017f */
[----:B------:R-:W-:Y:S05]  /*9b40*/  @!P0 BRA `(.L_x_10559) ;  /* 0x0000000000048947 */ /* 0x000fea0003800000 */
[----:B------:R-:W-:Y:S01]  /*9b50*/  BPT.TRAP 0x1 ;  /* 0x000000040000795c */ /* 0x000fe20000300000 */
.L_x_10559:
[----:B0-----:R-:W-:Y:S05]  /*9b60*/  @P1 BRA `(.L_x_10560) ;  /* 0x0000000000081947 */ /* 0x001fea0003800000 */
[----:B------:R-:W0:Y:S02]  /*9b70*/  SYNCS.PHASECHK.TRANS64.TRYWAIT P1, [R4+URZ+0x32450], R5 ;  /* 0x03245005040075a7 */ /* 0x000e24000802017f */
[----:B0-----:R-:W-:Y:S05]  /*9b80*/  @!P1 BRA `(.L_x_10561) ;  /* 0x0000013000889947 */ /* 0x001fea0003800000 */
.L_x_10560:
[----:B------:R-:W-:Y:S05]  /*9b90*/  WARPSYNC.ALL ;  /* 0x0000000000007948 */ /* 0x000fea0003800000 */
[----:B------:R-:W-:Y:S01]  /*9ba0*/  IMAD R72, R72, 0x2000, R19 ;  /* 0x0000200048487824 */ /* 0x000fe200078e0213 */
[----:B------:R-:W-:Y:S01]  /*9bb0*/  WARPGROUP.ARRIVE ;  /* 0x00000000000079c5 */ /* 0x000fe20000000000 */
[----:B--234-:R-:W-:Y:S01]  /*9bc0*/  VIADD R5, R19, 0x400 ;  /* 0x0000040013057836 */ /* 0x01cfe20000000000 */
[----:B------:R-:W-:Y:S01]  /*9bd0*/  UMOV UR9, 0x40000040 ;  /* 0x4000004000097882 */ /* 0x000fe20000000000 */
[----:B------:R-:W-:Y:S01]  /*9be0*/  IMAD.MOV.U32 R7, RZ, RZ, 0x40000040 ;  /* 0x40000040ff077424 */ /* 0x000fe200078e00ff */
[----:B------:R-:W-:Y:S01]  /*9bf0*/  R2UR UR4, R72 ;  /* 0x00000000480472ca */ /* 0x000fe200000e0000 */
[----:B------:R-:W-:Y:S01]  /*9c00*/  IMAD.MOV.U32 R9, RZ, RZ, 0x40000040 ;  /* 0x40000040ff097424 */ /* 0x000fe200078e00ff */
[----:B------:R-:W-:Y:S01]  /*9c10*/  SHF.R.U32.HI R5, RZ, 0x4, R5 ;  /* 0x00000004ff057819 */ /* 0x000fe20000011605 */
[----:B------:R-:W-:Y:S01]  /*9c20*/  IMAD.U32 R15, RZ, RZ, UR9 ;  /* 0x00000009ff0f7e24 */ /* 0x000fe2000f8e00ff */
[----:B------:R-:W-:Y:S01]  /*9c30*/  R2UR UR11, R7 ;  /* 0x00000000070b72ca */ /* 0x000fe200000e0000 */
[----:B------:R-:W-:Y:S01]  /*9c40*/  UMOV UR57, 0x40000040 ;  /* 0x4000004000397882 */ /* 0x000fe20000000000 */
[----:B------:R-:W-:Y:S01]  /*9c50*/  LOP3.LUT R5, R5, 0x3fff, RZ, 0xc0, !PT ;  /* 0x00003fff05057812 */ /* 0x000fe200078ec0ff */
[----:B------:R-:W-:Y:S01]  /*9c60*/  UMOV UR53, 0x40000040 ;  /* 0x4000004000357882 */ /* 0x000fe20000000000 */
[----:B------:R-:W-:Y:S01]  /*9c70*/  UMOV UR49, 0x40000040 ;  /* 0x4000004000317882 */ /* 0x000fe20000000000 */
[----:B------:R-:W-:Y:S01]  /*9c80*/  UMOV UR45, 0x40000040 ;  /* 0x40000040002d7882 */ /* 0x000fe20000000000 */
[----:B------:R-:W-:Y:S01]  /*9c90*/  LOP3.LUT R0, R5, 0x10000, RZ, 0xfc, !PT ;  /* 0x0001000005007812 */ /* 0x000fe200078efcff */
[----:B------:R-:W-:Y:S01]  /*9ca0*/  UMOV UR41, 0x40000040 ;  /* 0x4000004000297882 */ /* 0x000fe20000000000 */
[----:B------:R-:W-:Y:S01]  /*9cb0*/  IMAD.MOV.U32 R7, RZ, RZ, 0x40000040 ;  /* 0x40000040ff077424 */ /* 0x000fe200078e00ff */
[----:B------:R-:W-:-:S02]  /*9cc0*/  UIADD3 UR4, UR4, 0x22400, URZ ;  /* 0x0002240004047890 */ /* 0x000fc4000fffe03f */
[----:B------:R-:W-:Y:S01]  /*9cd0*/  IMAD R6, R206, 0xc00, R0 ;  /* 0x00000c00ce067824 */ /* 0x000fe200078e0200 */
[----:B------:R0:W-:Y:S01]  /*9ce0*/  STL [R1+0x50], R0 ;  /* 0x0000500001007387 */ /* 0x0001e20000100800 */
[----:B------:R-:W-:Y:S01]  /*9cf0*/  USHF.R.U32.HI UR4, URZ, 0x4, UR4 ;  /* 0x000000043f047899 */ /* 0x000fe20008011604 */
[----:B------:R-:W-:Y:S01]  /*9d00*/  R2UR UR39, R7 ;  /* 0x00000000072772ca */ /* 0x000fe200000e0000 */
[C---:B------:R-:W-:Y:S01]  /*9d10*/  VIADD R8, R6.reuse, 0x2 ;  /* 0x0000000206087836 */ /* 0x040fe20000000000 */
[----:B------:R-:W-:Y:S01]  /*9d20*/  R2UR UR10, R6 ;  /* 0x00000000060a72ca */ /* 0x000fe200000e0000 */
[----:B------:R-:W-:Y:S01]  /*9d30*/  ULOP3.LUT UR4, UR4, 0x3fff, URZ, 0xc0, !UPT ;  /* 0x00003fff04047892 */ /* 0x000fe2000f8ec03f */
[----:B------:R-:W-:-:S03]  /*9d40*/  UMOV UR37, 0x40000040 ;  /* 0x4000004000257882 */ /* 0x000fc60000000000 */
[----:B------:R-:W-:Y:S01]  /*9d50*/  ULOP3.LUT UR4, UR4, 0x10000, URZ, 0xfc, !UPT ;  /* 0x0001000004047892 */ /* 0x000fe2000f8efc3f */
[----:B0-----:R-:W0:Y:S03]  /*9d60*/  S2R R0, SR_TID.X ;  /* 0x0000000000007919 */ /* 0x001e260000002100 */
[----:B------:R-:W-:Y:S02]  /*9d70*/  UIADD3 UR5, UR4, 0x2, URZ ;  /* 0x0000000204057890 */ /* 0x000fe4000fffe03f */
[----:B------:R-:W-:Y:S02]  /*9d80*/  UIADD3 UR56, UR4, 0x804, URZ ;  /* 0x0000080404387890 */ /* 0x000fe4000fffe03f */
[----:B------:R-:W-:Y:S01]  /*9d90*/  UMOV UR8, UR4 ;  /* 0x0000000400087c82 */ /* 0x000fe20008000000 */
[----:B------:R-:W-:Y:S01]  /*9da0*/  UIADD3 UR52, UR4, 0x806, URZ ;  /* 0x0000080604347890 */ /* 0x000fe2000fffe03f */
[----:B------:R-:W-:Y:S01]  /*9db0*/  HGMMA.64x96x16.F32 R24, gdesc[UR8], R24, gsb0 ;  /* 0x01600000081879f0 */ /* 0x000fe20008000818 */
[----:B------:R-:W-:Y:S01]  /*9dc0*/  R2UR UR10, R8 ;  /* 0x00000000080a72ca */ /* 0x000fe200000e0000 */
[----:B------:R-:W-:Y:S01]  /*9dd0*/  IMAD.U32 R14, RZ, RZ, UR8 ;  /* 0x00000008ff0e7e24 */ /* 0x000fe2000f8e00ff */
[----:B------:R-:W-:Y:S01]  /*9de0*/  R2UR UR11, R9 ;  /* 0x00000000090b72ca */ /* 0x000fe200000e0000 */
[----:B------:R-:W-:Y:S01]  /*9df0*/  UMOV UR8, UR5 ;  /* 0x0000000500087c82 */ /* 0x000fe20008000000 */
[----:B------:R-:W-:Y:S01]  /*9e00*/  UMOV UR9, 0x40000040 ;  /* 0x4000004000097882 */ /* 0x000fe20000000000 */
[----:B------:R-:W-:Y:S01]  /*9e10*/  VIADD R8, R6, 0x4 ;  /* 0x0000000406087836 */ /* 0x000fe20000000000 */
[----:B------:R-:W-:Y:S01]  /*9e20*/  UIADD3 UR5, UR4, 0x4, URZ ;  /* 0x0000000404057890 */ /* 0x000fe2000fffe03f */
[----:B------:R-:W-:Y:S01]  /*9e30*/  IMAD.MOV.U32 R9, RZ, RZ, 0x40000040 ;  /* 0x40000040ff097424 */ /* 0x000fe200078e00ff */
[----:B------:R2:W-:Y:S01]  /*9e40*/  STL.64 [R1+0x68], R14 ;  /* 0x0000680e01007387 */ /* 0x0005e20000100a00 */
[----:B------:R-:W-:-:S02]  /*9e50*/  UIADD3 UR48, UR4, 0xc00, URZ ;  /* 0x00000c0004307890 */ /* 0x000fc4000fffe03f */
[----:B------:R-:W-:Y:S02]  /*9e60*/  UIADD3 UR44, UR4, 0xc02, URZ ;  /* 0x00000c02042c7890 */ /* 0x000fe4000fffe03f */
[----:B------:R-:W-:Y:S02]  /*9e70*/  UIADD3 UR40, UR4, 0xc04, URZ ;  /* 0x00000c0404287890 */ /* 0x000fe4000fffe03f */
[----:B------:R-:W-:Y:S01]  /*9e80*/  UIADD3 UR36, UR4, 0xc06, URZ ;  /* 0x00000c0604247890 */ /* 0x000fe2000fffe03f */
[----:B--2---:R-:W-:Y:S02]  /*9e90*/  IMAD.U32 R14, RZ, RZ, UR8 ;  /* 0x00000008ff0e7e24 */ /* 0x004fe4000f8e00ff */
[----:B------:R-:W-:Y:S01]  /*9ea0*/  IMAD.U32 R15, RZ, RZ, UR9 ;  /* 0x00000009ff0f7e24 */ /* 0x000fe2000f8e00ff */
[----:B0-----:R-:W-:-:S04]  /*9eb0*/  SHF.R.U32.HI R0, RZ, 0x7, R0 ;  /* 0x00000007ff007819 */ /* 0x001fc80000011600 */
[----:B------:R0:W-:Y:S01]  /*9ec0*/  STL.64 [R1+0x60], R14 ;  /* 0x0000600e01007387 */ /* 0x0001e20000100a00 */
[----:B------:R-:W-:Y:S01]  /*9ed0*/  IADD3 R20, -R0, 0xb, RZ ;  /* 0x0000000b00147810 */ /* 0x000fe20007ffe1ff */
        /* <DEDUP_REMOVED lines=98> */
[----:B------:R-:W-:Y:S02]  /*a500*/  VIADD R8, R6, 0x604 ;  /* 0x0000060406087836 */ /* 0x000fe40000000000 */
[----:B------:R-:W-:Y:S02]  /*a510*/  IMAD.MOV.U32 R9, RZ, RZ, 0x40000040 ;  /* 0x40000040ff097424 */ /* 0x000fe400078e00ff */
[----:B0-----:R-:W-:Y:S01]  /*a520*/  IMAD.U32 R14, RZ, RZ, UR8 ;  /* 0x00000008ff0e7e24 */ /* 0x001fe2000f8e00ff */
[----:B------:R-:W-:Y:S01]  /*a530*/  R2UR UR58, R8 ;  /* 0x00000000083a72ca */ /* 0x000fe200000e0000 */
[----:B------:R-:W-:Y:S01]  /*a540*/  VIADD R8, R6, 0x606 ;  /* 0x0000060606087836 */ /* 0x000fe20000000000 */
[----:B------:R-:W-:Y:S01]  /*a550*/  R2UR UR59, R9 ;  /* 0x00000000093b72ca */ /* 0x000fe200000e0000 */
[----:B------:R-:W-:-:S02]  /*a560*/  IMAD.MOV.U32 R9, RZ, RZ, 0x40000040 ;  /* 0x40000040ff097424 */ /* 0x000fc400078e00ff */
[----:B------:R-:W-:Y:S01]  /*a570*/  IMAD.U32 R15, RZ, RZ, UR9 ;  /* 0x00000009ff0f7e24 */ /* 0x000fe2000f8e00ff */
[----:B------:R-:W-:Y:S01]  /*a580*/  R2UR UR54, R8 ;  /* 0x00000000083672ca */ /* 0x000fe200000e0000 */
[----:B------:R-:W-:Y:S01]  /*a590*/  VIADD R8, R6, 0x900 ;  /* 0x0000090006087836 */ /* 0x000fe20000000000 */
[----:B------:R-:W-:Y:S01]  /*a5a0*/  R2UR UR55, R9 ;  /* 0x00000000093772ca */ /* 0x000fe200000e0000 */
[----:B------:R-:W-:Y:S01]  /*a5b0*/  IMAD.MOV.U32 R9, RZ, RZ, 0x40000040 ;  /* 0x40000040ff097424 */ /* 0x000fe200078e00ff */
[----:B------:R0:W-:Y:S02]  /*a5c0*/  STL.64 [R1+0x10], R14 ;  /* 0x0000100e01007387 */ /* 0x0001e40000100a00 */
        /* <DEDUP_REMOVED lines=37> */
.L_x_10562:
[----:B------:R-:W2:Y:S01]  /*a820*/  LDL R3, [R1+0x94] ;  /* 0x0000940001037983 */ /* 0x000ea20000100800 */
[----:B------:R-:W-:Y:S01]  /*a830*/  IMAD R0, R172, -0x60, R155 ;  /* 0xffffffa0ac007824 */ /* 0x000fe200078e029b */
[----:B------:R-:W-:Y:S01]  /*a840*/  ULDC UR4, c[0x0][0xa80] ;  /* 0x0002a00000047ab9 */ /* 0x000fe20000000800 */
[----:B0-----:R-:W-:Y:S01]  /*a850*/  LOP3.LUT R14, R5, 0x3000000, RZ, 0xfc, !PT ;  /* 0x03000000050e7812 */ /* 0x001fe200078efcff */
[----:B------:R-:W0:Y:S01]  /*a860*/  S2R R173, SR_CgaCtaId ;  /* 0x0000000000ad7919 */ /* 0x000e220000008800 */
[----:B------:R-:W-:-:S03]  /*a870*/  IMAD.MOV.U32 R15, RZ, RZ, 0x40000040 ;  /* 0x40000040ff0f7424 */ /* 0x000fc600078e00ff */
[----:B------:R-:W-:Y:S02]  /*a880*/  STL [R1+0x48], R14 ;  /* 0x0000480e01007387 */ /* 0x000fe40000100800 */
[C---:B------:R-:W-:Y:S02]  /*a890*/  R2UR UR11, R15.reuse ;  /* 0x000000000f0b72ca */ /* 0x040fe400000e0000 */
[----:B------:R-:W-:Y:S02]  /*a8a0*/  R2UR UR19, R15 ;  /* 0x000000000f1372ca */ /* 0x000fe400000e0000 */
        /* <DEDUP_REMOVED lines=84> */
[----:B------:R-:W-:-:S02]  /*adf0*/  FMNMX.FTZ R6, R30, R9, !PT ;  /* 0x000000091e067209 */ /* 0x000fc40007810000 */
[----:B------:R-:W-:Y:S02]  /*ae00*/  FSEL R59, R59, -INF , P4 ;  /* 0xff8000003b3b7808 */ /* 0x000fe40002000000 */
        /* <DEDUP_REMOVED lines=15> */
[----:B------:R-:W-:Y:S02]  /*af00*/  FMNMX.FTZ R0, R68, R3, !PT ;  /* 0x0000000344007209 */ /* 0x000fe40007810000 */
[----:B------:R-:W-:-:S02]  /*af10*/  FMNMX.FTZ R9, R47, R6, !PT ;  /* 0x000000062f097209 */ /* 0x000fc40007810000 */
[----:B------:R-:W-:Y:S02]  /*af20*/  FSEL R67, R67, -INF , P3 ;  /* 0xff80000043437808 */ /* 0x000fe40001800000 */
[----:B------:R-:W-:Y:S02]  /*af30*/  FMNMX.FTZ R6, R50, R9, !PT ;  /* 0x0000000932067209 */ /* 0x000fe40007810000 */
[----:B------:R-:W-:Y:S02]  /*af40*/  FMNMX.FTZ R8, R69, R0, !PT ;  /* 0x0000000045087209 */ /* 0x000fe40007810000 */
[----:B------:R-:W-:Y:S02]  /*af50*/  FMNMX.FTZ R9, R51, R6, !PT ;  /* 0x0000000633097209 */ /* 0x000fe40007810000 */
[----:B------:R-:W-:Y:S01]  /*af60*/  FSEL R70, R70, -INF , P4 ;  /* 0xff80000046467808 */ /* 0x000fe20002000000 */
[----:B------:R-:W2:Y:S01]  /*af70*/  SHFL.BFLY PT, R3, R8, 0x2, 0x1f ;  /* 0x0c401f0008037f89 */ /* 0x000ea200000e0000 */
[----:B------:R-:W-:-:S02]  /*af80*/  FMNMX.FTZ R6, R54, R9, !PT ;  /* 0x0000000936067209 */ /* 0x000fc40007810000 */
[----:B------:R-:W-:Y:S02]  /*af90*/  FSEL R71, R71, -INF , P5 ;  /* 0xff80000047477808 */ /* 0x000fe40002800000 */
[----:B------:R-:W-:-:S04]  /*afa0*/  FMNMX.FTZ R9, R55, R6, !PT ;  /* 0x0000000637097209 */ /* 0x000fc80007810000 */
[----:B------:R-:W-:-:S04]  /*afb0*/  FMNMX.FTZ R6, R58, R9, !PT ;  /* 0x000000093a067209 */ /* 0x000fc80007810000 */
[----:B------:R-:W-:-:S04]  /*afc0*/  FMNMX.FTZ R9, R59, R6, !PT ;  /* 0x000000063b097209 */ /* 0x000fc80007810000 */
[----:B------:R-:W-:-:S04]  /*afd0*/  FMNMX.FTZ R6, R62, R9, !PT ;  /* 0x000000093e067209 */ /* 0x000fc80007810000 */
[----:B------:R-:W-:Y:S02]  /*afe0*/  FMNMX.FTZ R9, R63, R6, !PT ;  /* 0x000000063f097209 */ /* 0x000fe40007810000 */
[----:B--2---:R-:W-:Y:S02]  /*aff0*/  FMNMX.FTZ R11, R8, R3, !PT ;  /* 0x00000003080b7209 */ /* 0x004fe40007810000 */
[----:B------:R-:W-:-:S03]  /*b000*/  FMNMX.FTZ R6, R66, R9, !PT ;  /* 0x0000000942067209 */ /* 0x000fc60007810000 */
[----:B------:R-:W2:Y:S01]  /*b010*/  SHFL.BFLY PT, R0, R11, 0x1, 0x1f ;  /* 0x0c201f000b007f89 */ /* 0x000ea200000e0000 */
[----:B------:R-:W-:-:S04]  /*b020*/  FMNMX.FTZ R9, R67, R6, !PT ;  /* 0x0000000643097209 */ /* 0x000fc80007810000 */
[----:B------:R-:W-:-:S04]  /*b030*/  FMNMX.FTZ R6, R70, R9, !PT ;  /* 0x0000000946067209 */ /* 0x000fc80007810000 */
[----:B------:R-:W-:-:S05]  /*b040*/  FMNMX.FTZ R6, R71, R6, !PT ;  /* 0x0000000647067209 */ /* 0x000fca0007810000 */
[----:B------:R-:W3:Y:S01]  /*b050*/  SHFL.BFLY PT, R9, R6, 0x2, 0x1f ;  /* 0x0c401f0006097f89 */ /* 0x000ee200000e0000 */
[----:B--2---:R-:W-:Y:S01]  /*b060*/  FMNMX.FTZ R3, R11, R0, !PT ;  /* 0x000000000b037209 */ /* 0x004fe20007810000 */
[----:B------:R-:W-:-:S03]  /*b070*/  IMAD.U32 R0, RZ, RZ, UR4 ;  /* 0x00000004ff007e24 */ /* 0x000fc6000f8e00ff */
[C---:B------:R-:W-:Y:S01]  /*b080*/  FSETP.NEU.FTZ.AND P6, PT, R3.reuse, -INF , PT ;  /* 0xff8000000300780b */ /* 0x040fe20003fdd000 */
[----:B------:R-:W-:-:S05]  /*b090*/  FMUL.FTZ R7, R3, R0 ;  /* 0x0000000003077220 */ /* 0x000fca0000410000 */
[----:B------:R-:W-:Y:S02]  /*b0a0*/  FSEL R7, R7, RZ, P6 ;  /* 0x000000ff07077208 */ /* 0x000fe40003000000 */
[----:B---3--:R-:W-:-:S03]  /*b0b0*/  FMNMX.FTZ R9, R6, R9, !PT ;  /* 0x0000000906097209 */ /* 0x008fc60007810000 */
        /* <DEDUP_REMOVED lines=25> */
[----:B--2---:R-:W-:Y:S01]  /*b250*/  FMNMX.FTZ R8, R9, R8, !PT ;  /* 0x0000000809087209 */ /* 0x004fe20007810000 */
[----:B------:R-:W-:-:S03]  /*b260*/  FFMA.FTZ R9, R69, R0, -R7 ;  /* 0x0000000045097223 */ /* 0x000fc60000010807 */
[C---:B------:R-:W-:Y:S01]  /*b270*/  FSETP.NEU.FTZ.AND P1, PT, R8.reuse, -INF , PT ;  /* 0xff8000000800780b */ /* 0x040fe20003f3d000 */
[----:B------:R-:W-:Y:S02]  /*b280*/  FMUL.FTZ R6, R8, R0 ;  /* 0x0000000008067220 */ /* 0x000fe40000410000 */
[----:B------:R-:W2:Y:S03]  /*b290*/  MUFU.EX2 R25, R25 ;  /* 0x0000001900197308 */ /* 0x000ea60000000800 */
[----:B------:R-:W-:Y:S01]  /*b2a0*/  FSEL R7, R6, RZ, P1 ;  /* 0x000000ff06077208 */ /* 0x000fe20000800000 */
[----:B------:R-:W-:-:S04]  /*b2b0*/  VIADD R6, R4, 0x32440 ;  /* 0x0003244004067836 */ /* 0x000fc80000000000 */
        /* <DEDUP_REMOVED lines=27> */
[----:B------:R-:W-:Y:S01]  /*b470*/  FFMA.FTZ R71, R71, R0, -R7 ;  /* 0x0000000047477223 */ /* 0x000fe20000010807 */
[----:B------:R-:W-:Y:S01]  /*b480*/  IMAD.MOV.U32 R7, RZ, RZ, 0x40000040 ;  /* 0x40000040ff077424 */ /* 0x000fe200078e00ff */
[----:B0-----:R-:W-:Y:S01]  /*b490*/  PRMT R11, R173, 0x654, R6 ;  /* 0x00000654ad0b7816 */ /* 0x001fe20000000006 */
[----:B------:R-:W-:-:S02]  /*b4a0*/  IMAD R6, R206, 0xc00, R14 ;  /* 0x00000c00ce067824 */ /* 0x000fc400078e020e */
[----:B------:R-:W0:Y:S01]  /*b4b0*/  MUFU.EX2 R28, R28 ;  /* 0x0000001c001c7308 */ /* 0x000e220000000800 */
[----:B------:R-:W-:Y:S01]  /*b4c0*/  R2UR UR7, R7 ;  /* 0x00000000070772ca */ /* 0x000fe200000e0000 */
[----:B--2---:R-:W-:Y:S01]  /*b4d0*/  FADD.FTZ R7, R200, R25 ;  /* 0x00000019c8077221 */ /* 0x004fe20000010000 */
[----:B---3--:R-:W-:Y:S01]  /*b4e0*/  FADD.FTZ R44, R201, R26 ;  /* 0x0000001ac92c7221 */ /* 0x008fe20000010000 */
[----:B------:R2:W-:Y:S01]  /*b4f0*/  SYNCS.ARRIVE.TRANS64.RED.A1T0 RZ, [R11+URZ], RZ ;  /* 0x000000ff0bff79a7 */ /* 0x0005e2000810043f */
[----:B------:R-:W-:Y:S02]  /*b500*/  VIADD R14, R6, 0x80 ;  /* 0x00000080060e7836 */ /* 0x000fe40000000000 */
[----:B------:R-:W-:Y:S01]  /*b510*/  FADD.FTZ R7, R202, R7 ;  /* 0x00000007ca077221 */ /* 0x000fe20000010000 */
[----:B------:R1:W-:Y:S01]  /*b520*/  BAR.SYNC.DEFER_BLOCKING R10, 0x100 ;  /* 0x0004000a0000751d */ /* 0x0003e20000010000 */
[----:B------:R-:W-:Y:S01]  /*b530*/  R2UR UR6, R6 ;  /* 0x00000000060672ca */ /* 0x000fe200000e0000 */
[----:B----4-:R-:W-:Y:S01]  /*b540*/  FADD.FTZ R44, R203, R44 ;  /* 0x0000002ccb2c7221 */ /* 0x010fe20000010000 */
[----:B------:R-:W-:Y:S01]  /*b550*/  R2UR UR10, R14 ;  /* 0x000000000e0a72ca */ /* 0x000fe200000e0000 */
[----:B--2---:R-:W-:-:S02]  /*b560*/  IMAD.MOV.U32 R11, RZ, RZ, 0x40000040 ;  /* 0x40000040ff0b7424 */ /* 0x004fc400078e00ff */
[----:B------:R-:W2:Y:S01]  /*b570*/  MUFU.EX2 R27, R27 ;  /* 0x0000001b001b7308 */ /* 0x000ea20000000800 */
[C---:B------:R-:W-:Y:S01]  /*b580*/  IADD3 R14, R6.reuse, 0x180, RZ ;  /* 0x00000180060e7810 */ /* 0x040fe20007ffe0ff */
[----:B-1----:R-:W-:Y:S01]  /*b590*/  VIADD R10, R6, 0x100 ;  /* 0x00000100060a7836 */ /* 0x002fe20000000000 */
[----:B------:R-:W-:Y:S01]  /*b5a0*/  F2FP.F16.F32.PACK_AB R201, R26, R201 ;  /* 0x000000c91ac9723e */ /* 0x000fe200000000ff */
[----:B0-----:R-:W-:Y:S01]  /*b5b0*/  FADD.FTZ R7, R28, R7 ;  /* 0x000000071c077221 */ /* 0x001fe20000010000 */
[----:B------:R-:W-:Y:S02]  /*b5c0*/  R2UR UR15, R11 ;  /* 0x000000000b0f72ca */ /* 0x000fe400000e0000 */
[----:B------:R-:W-:Y:S01]  /*b5d0*/  R2UR UR18, R14 ;  /* 0x000000000e1272ca */ /* 0x000fe200000e0000 */
[----:B------:R-:W0:Y:S01]  /*b5e0*/  MUFU.EX2 R152, R152 ;  /* 0x0000009800987308 */ /* 0x000e220000000800 */
[----:B------:R-:W-:Y:S01]  /*b5f0*/  R2UR UR14, R10 ;  /* 0x000000000a0e72ca */ /* 0x000fe200000e0000 */
[C---:B------:R-:W-:Y:S01]  /*b600*/  VIADD R10, R6.reuse, 0x200 ;  /* 0x00000200060a7836 */ /* 0x040fe20000000000 */
[----:B------:R-:W-:Y:S01]  /*b610*/  F2FP.F16.F32.PACK_AB R200, R25, R200 ;  /* 0x000000c819c8723e */ /* 0x000fe200000000ff */
[----:B------:R-:W-:Y:S01]  /*b620*/  VIADD R6, R6, 0x280 ;  /* 0x0000028006067836 */ /* 0x000fe20000000000 */
[----:B------:R-:W-:-:S02]  /*b630*/  F2FP.F16.F32.PACK_AB R202, R28, R202 ;  /* 0x000000ca1cca723e */ /* 0x000fc400000000ff */
[----:B------:R-:W-:Y:S01]  /*b640*/  R2UR UR22, R10 ;  /* 0x000000000a1672ca */ /* 0x000fe200000e0000 */
[----:B------:R-:W1:Y:S01]  /*b650*/  MUFU.EX2 R153, R153 ;  /* 0x0000009900997308 */ /* 0x000e620000000800 */
[C---:B--2---:R-:W-:Y:S01]  /*b660*/  FADD.FTZ R44, R27.reuse, R44 ;  /* 0x0000002c1b2c7221 */ /* 0x044fe20000010000 */
[----:B------:R-:W-:Y:S02]  /*b670*/  R2UR UR26, R6 ;  /* 0x00000000061a72ca */ /* 0x000fe400000e0000 */
[----:B------:R-:W-:-:S04]  /*b680*/  F2FP.F16.F32.PACK_AB R203, R27, R203 ;  /* 0x000000cb1bcb723e */ /* 0x000fc800000000ff */
        /* <DEDUP_REMOVED lines=9> */
[----:B------:R-:W-:Y:S01]  /*b720*/  IMAD.MOV.U32 R11, RZ, RZ, 0x40000040 ;  /* 0x40000040ff0b7424 */ /* 0x000fe200078e00ff */
[----:B------:R-:W-:-:S04]  /*b730*/  F2FP.F16.F32.PACK_AB R153, R34, R153 ;  /* 0x000000992299723e */ /* 0x000fc800000000ff */
[----:B------:R-:W-:Y:S01]  /*b740*/  R2UR UR23, R11 ;  /* 0x000000000b1772ca */ /* 0x000fe200000e0000 */
        /* <DEDUP_REMOVED lines=9> */
[----:B------:R-:W-:Y:S01]  /*b7e0*/  IMAD.MOV.U32 R7, RZ, RZ, 0x40000040 ;  /* 0x40000040ff077424 */ /* 0x000fe200078e00ff */
[----:B------:R-:W-:-:S04]  /*b7f0*/  F2FP.F16.F32.PACK_AB R155, R30, R155 ;  /* 0x0000009b1e9b723e */ /* 0x000fc800000000ff */
[----:B------:R-:W-:Y:S01]  /*b800*/  R2UR UR27, R7 ;  /* 0x00000000071b72ca */ /* 0x000fe200000e0000 */
        /* <DEDUP_REMOVED lines=69> */
[----:B------:R-:W-:Y:S02]  /*bc60*/  F2FP.F16.F32.PACK_AB R171, R71, R70 ;  /* 0x0000004647ab723e */ /* 0x000fe400000000ff */
[----:B------:R-:W-:-:S04]  /*bc70*/  WARPGROUP.ARRIVE ;  /* 0x00000000000079c5 */ /* 0x000fc80000000000 */
[----:B------:R-:W2:Y:S01]  /*bc80*/  MUFU.EX2 R170, R170 ;  /* 0x000000aa00aa7308 */ /* 0x000ea20000000800 */
[----:B0-----:R-:W-:Y:S01]  /*bc90*/  FADD.FTZ R10, R168, R5 ;  /* 0x00000005a80a7221 */ /* 0x001fe20000010000 */
[----:B------:R-:W-:Y:S06]  /*bca0*/  HGMMA.64x256x16.F32 R24, R200, gdesc[UR4].tnspB, RZ, !UPT, gsb0 ;  /* 0x43e00004c8187df0 */ /* 0x000fec000c0008ff */
[----:B------:R-:W0:Y:S01]  /*bcb0*/  MUFU.EX2 R9, R9 ;  /* 0x0000000900097308 */ /* 0x000e220000000800 */
[C---:B-1----:R-:W-:Y:S01]  /*bcc0*/  FADD.FTZ R5, R21.reuse, R10 ;  /* 0x0000000a15057221 */ /* 0x042fe20000010000 */
[----:B------:R-:W-:-:S03]  /*bcd0*/  F2FP.F16.F32.PACK_AB R168, R21, R168 ;  /* 0x000000a815a8723e */ /* 0x000fc600000000ff */
[----:B--2---:R-:W-:Y:S01]  /*bce0*/  FADD.FTZ R6, R170, R5 ;  /* 0x00000005aa067221 */ /* 0x004fe20000010000 */
[----:B0-----:R-:W-:-:S03]  /*bcf0*/  F2FP.F16.F32.PACK_AB R170, R9, R170 ;  /* 0x000000aa09aa723e */ /* 0x001fc600000000ff */
[----:B------:R-:W-:Y:S01]  /*bd00*/  FADD.FTZ R15, R9, R6 ;  /* 0x00000006090f7221 */ /* 0x000fe20000010000 */
[----:B------:R-:W-:Y:S02]  /*bd10*/  WARPGROUP.DEPBAR.LE gsb0, 0x0 ;  /* 0x00008000000079c5 */ /* 0x000fe40000010000 */
[----:B------:R-:W-:-:S10]  /*bd20*/  WARPGROUP.ARRIVE ;  /* 0x00000000000079c5 */ /* 0x000fd40000000000 */
        /* <DEDUP_REMOVED lines=18> */
[----:B------:R-:W-:Y:S05]  /*be50*/  @!P0 BRA `(.L_x_10563) ;  /* 0x0000000000048947 */ /* 0x000fea0003800000 */
[----:B------:R-:W-:Y:S01]  /*be60*/  BPT.TRAP 0x1 ;  /* 0x000000040000795c */ /* 0x000fe20000300000 */
.L_x_10563:
[----:B------:R-:W2:Y:S01]  /*be70*/  LDL R6, [R1+0x54] ;  /* 0x0000540001067983 */ /* 0x000ea20000100800 */
[----:B------:R-:W-:Y:S02]  /*be80*/  VIADD R5, R172, 0xfffffffe ;  /* 0xfffffffeac057836 */ /* 0x000fe40000000000 */
[----:B------:R-:W-:-:S05]  /*be90*/  VIADD R4, R4, 0x32460 ;  /* 0x0003246004047836 */ /* 0x000fca0000000000 */
[----:B------:R-:W-:-:S04]  /*bea0*/  PRMT R4, R173, 0x654, R4 ;  /* 0x00000654ad047816 */ /* 0x000fc80000000004 */
[----:B------:R0:W-:Y:S01]  /*beb0*/  SYNCS.ARRIVE.TRANS64.RED.A1T0 RZ, [R4+URZ], RZ ;  /* 0x000000ff04ff79a7 */ /* 0x0001e2000810043f */
[----:B--2---:R-:W-:-:S13]  /*bec0*/  ISETP.GE.AND P1, PT, R5, R6, PT ;  /* 0x000000060500720c */ /* 0x004fda0003f26270 */
[----:B0-----:R-:W-:Y:S05]  /*bed0*/  @!P1 BRA `(.L_x_10564) ;  /* 0x0000002400f89947 */ /* 0x001fea0003800000 */
[----:B------:R-:W-:Y:S02]  /*bee0*/  IMAD.MOV.U32 R6, RZ, RZ, R8 ;  /* 0x000000ffff067224 */ /* 0x000fe400078e0008 */
[----:B------:R-:W-:-:S07]  /*bef0*/  IMAD.MOV.U32 R7, RZ, RZ, R3 ;  /* 0x000000ffff077224 */ /* 0x000fce00078e0003 */
.L_x_10575:
[----:B--2---:R-:W2:Y:S01]  /*bf00*/  LDL R3, [R1+0x54] ;  /* 0x0000540001037983 */ /* 0x004ea20000100800 */
[----:B------:R-:W-:Y:S01]  /*bf10*/  VIADD R206, R206, 0x1 ;  /* 0x00000001cece7836 */ /* 0x000fe20000000000 */
[----:B------:R-:W-:Y:S05]  /*bf20*/  YIELD ;  /* 0x0000000000007946 */ /* 0x000fea0003800000 */
[----:B------:R-:W-:Y:S01]  /*bf30*/  IMAD.MOV.U32 R0, RZ, RZ, R5 ;  /* 0x000000ffff007224 */ /* 0x000fe200078e0005 */
[----:B------:R-:W-:Y:S02]  /*bf40*/  ISETP.NE.AND P2, PT, R206, 0x2, PT ;  /* 0x00000002ce00780c */ /* 0x000fe40003f45270 */
[----:B------:R-:W-:-:S02]  /*bf50*/  IADD3 R5, R5, -0x1, RZ ;  /* 0xffffffff05057810 */ /* 0x000fc40007ffe0ff */
[----:B------:R-:W-:Y:S02]  /*bf60*/  SEL R206, R206, RZ, P2 ;  /* 0x000000ffcece7207 */ /* 0x000fe40001000000 */
[----:B--2---:R-:W-:Y:S02]  /*bf70*/  ISETP.GT.AND P1, PT, R0, R3, PT ;  /* 0x000000030000720c */ /* 0x004fe40003f24270 */
[----:B------:R-:W-:-:S04]  /*bf80*/  SEL R0, RZ, 0x1, P2 ;  /* 0x00000001ff007807 */ /* 0x000fc80001000000 */
[----:B------:R-:W-:Y:S01]  /*bf90*/  LOP3.LUT R218, R218, R0, RZ, 0x3c, !PT ;  /* 0x00000000dada7212 */ /* 0x000fe200078e3cff */
[----:B0-----:R-:W-:Y:S06]  /*bfa0*/  @!P0 BRA `(.L_x_10565) ;  /* 0x0000000000048947 */ /* 0x001fec0003800000 */
[----:B------:R-:W-:Y:S01]  /*bfb0*/  BPT.TRAP 0x1 ;  /* 0x000000040000795c */ /* 0x000fe20000300000 */
.L_x_10565:
[----:B------:R-:W-:Y:S01]  /*bfc0*/  IMAD R4, R206, 0x8, R19 ;  /* 0x00000008ce047824 */ /* 0x000fe200078e0213 */
[----:B------:R-:W-:-:S04]  /*bfd0*/  SHF.L.U32 R0, R218, 0x1f, RZ ;  /* 0x0000001fda007819 */ /* 0x000fc800000006ff */
[----:B------:R0:W1:Y:S01]  /*bfe0*/  SYNCS.PHASECHK.TRANS64.TRYWAIT P2, [R4+URZ+0x32430], R0 ;  /* 0x03243000040075a7 */ /* 0x000062000804017f */
[----:B------:R-:W-:Y:S05]  /*bff0*/  @!P0 BRA `(.L_x_10566) ;  /* 0x0000000000048947 */ /* 0x000fea0003800000 */
[----:B------:R-:W-:Y:S01]  /*c000*/  BPT.TRAP 0x1 ;  /* 0x000000040000795c */ /* 0x000fe20000300000 */
.L_x_10566:
[----:B------:R-:W2:Y:S01]  /*c010*/  LDL R3, [R1+0x4c] ;  /* 0x00004c0001037983 */ /* 0x000ea20000100800 */
[----:B------:R-:W-:Y:S02]  /*c020*/  IMAD.MOV.U32 R21, RZ, RZ, 0x40000040 ;  /* 0x40000040ff157424 */ /* 0x000fe400078e00ff */
[----:B--2---:R-:W-:Y:S01]  /*c030*/  IMAD R20, R206, 0x300, R3 ;  /* 0x00000300ce147824 */ /* 0x004fe200078e0203 */
[----:B-1----:R-:W-:Y:S06]  /*c040*/  @P2 BRA `(.L_x_10567) ;  /* 0x0000000000082947 */ /* 0x002fec0003800000 */
[----:B------:R-:W1:Y:S02]  /*c050*/  SYNCS.PHASECHK.TRANS64.TRYWAIT P2, [R4+URZ+0x32430], R0 ;  /* 0x03243000040075a7 */ /* 0x000e64000804017f */
[----:B-1----:R-:W-:Y:S05]  /*c060*/  @!P2 BRA `(.L_x_10568) ;  /* 0x0000010c0064a947 */ /* 0x002fea0003800000 */
.L_x_10567:
[----:B------:R-:W-:Y:S05]  /*c070*/  WARPSYNC.ALL ;  /* 0x0000000000007948 */ /* 0x000fea0003800000 */
[C---:B------:R-:W-:Y:S01]  /*c080*/  R2UR UR18, R20.reuse ;  /* 0x00000000141272ca */ /* 0x040fe200000e0000 */
[----:B------:R-:W-:Y:S01]  /*c090*/  WARPGROUP.ARRIVE ;  /* 0x00000000000079c5 */ /* 0x000fe20000000000 */
        /* <DEDUP_REMOVED lines=12> */
[----:B------:R-:W-:-:S02]  /*c160*/  R2UR UR13, R225 ;  /* 0x00000000e10d72ca */ /* 0x000fc400000e0000 */
[----:B------:R-:W-:Y:S02]  /*c170*/  R2UR UR10, R8 ;  /* 0x00000000080a72ca */ /* 0x000fe400000e0000 */
[----:B------:R-:W-:Y:S01]  /*c180*/  R2UR UR11, R9 ;  /* 0x00000000090b72ca */ /* 0x000fe200000e0000 */
[----:B------:R-:W-:Y:S01]  /*c190*/  HGMMA.64x96x16.F32 R152, gdesc[UR16], RZ, !UPT, gsb0 ;  /* 0x01600000109879f0 */ /* 0x000fe2000c0008ff */
[----:B------:R-:W-:Y:S02]  /*c1a0*/  R2UR UR8, R222 ;  /* 0x00000000de0872ca */ /* 0x000fe400000e0000 */
[----:B------:R-:W-:Y:S02]  /*c1b0*/  R2UR UR9, R223 ;  /* 0x00000000df0972ca */ /* 0x000fe400000e0000 */
[----:B------:R-:W-:Y:S02]  /*c1c0*/  R2UR UR6, R20 ;  /* 0x00000000140672ca */ /* 0x000fe400000e0000 */
[----:B------:R-:W-:-:S02]  /*c1d0*/  R2UR UR7, R21 ;  /* 0x00000000150772ca */ /* 0x000fc400000e0000 */
        /* <DEDUP_REMOVED lines=14> */
.L_x_10569:
[----:B------:R2:W3:Y:S01]  /*c2c0*/  SYNCS.PHASECHK.TRANS64.TRYWAIT P2, [R4+URZ+0x32450], R0 ;  /* 0x03245000040075a7 */ /* 0x0004e2000804017f */
[----:B------:R-:W-:Y:S05]  /*c2d0*/  @!P0 BRA `(.L_x_10570) ;  /* 0x0000000000048947 */ /* 0x000fea0003800000 */
[----:B------:R-:W-:Y:S01]  /*c2e0*/  BPT.TRAP 0x1 ;  /* 0x000000040000795c */ /* 0x000fe20000300000 */
.L_x_10570:
[----:B---3--:R-:W-:Y:S05]  /*c2f0*/  @P2 BRA `(.L_x_10571) ;  /* 0x0000000000082947 */ /* 0x008fea0003800000 */
[----:B------:R-:W3:Y:S02]  /*c300*/  SYNCS.PHASECHK.TRANS64.TRYWAIT P2, [R4+URZ+0x32450], R0 ;  /* 0x03245000040075a7 */ /* 0x000ee4000804017f */
[----:B---3--:R-:W-:Y:S05]  /*c310*/  @!P2 BRA `(.L_x_10572) ;  /* 0x0000010800cca947 */ /* 0x008fea0003800000 */
.L_x_10571:
[----:B------:R-:W4:Y:S04]  /*c320*/  LDL.64 R20, [R1+0x68] ;  /* 0x0000680001147983 */ /* 0x000f280000100a00 */
[----:B------:R-:W5:Y:S04]  /*c330*/  LDL R3, [R1+0x50] ;  /* 0x0000500001037983 */ /* 0x000f680000100800 */
[----:B------:R-:W2:Y:S04]  /*c340*/  LDL.64 R202, [R1+0x60] ;  /* 0x0000600001ca7983 */ /* 0x000ea80000100a00 */
[----:B------:R-:W3:Y:S01]  /*c350*/  LDL.64 R200, [R1+0x58] ;  /* 0x0000580001c87983 */ /* 0x000ee20000100a00 */
[----:B------:R-:W-:Y:S05]  /*c360*/  WARPSYNC.ALL ;  /* 0x0000000000007948 */ /* 0x000fea0003800000 */
[----:B------:R-:W-:-:S05]  /*c370*/  IMAD.MOV.U32 R9, RZ, RZ, 0x40000040 ;  /* 0x40000040ff097424 */ /* 0x000fca00078e00ff */
[----:B------:R-:W-:Y:S01]  /*c380*/  R2UR UR7, R9 ;  /* 0x00000000090772ca */ /* 0x000fe200000e0000 */
[----:B------:R-:W-:Y:S01]  /*c390*/  WARPGROUP.ARRIVE ;  /* 0x00000000000079c5 */ /* 0x000fe20000000000 */
[----:B------:R-:W-:Y:S01]  /*c3a0*/  IMAD.MOV.U32 R11, RZ, RZ, 0x40000040 ;  /* 0x40000040ff0b7424 */ /* 0x000fe200078e00ff */
[----:B----4-:R-:W-:Y:S02]  /*c3b0*/  R2UR UR4, R20 ;  /* 0x00000000140472ca */ /* 0x010fe400000e0000 */
[----:B------:R-:W-:Y:S02]  /*c3c0*/  R2UR UR5, R21 ;  /* 0x00000000150572ca */ /* 0x000fe400000e0000 */
[----:B------:R-:W4:Y:S01]  /*c3d0*/  LDL.64 R20, [R1+0x40] ;  /* 0x0000400001147983 */ /* 0x000f220000100a00 */
[----:B-----5:R-:W-:-:S05]  /*c3e0*/  IMAD R8, R206, 0xc00, R3 ;  /* 0x00000c00ce087824 */ /* 0x020fca00078e0203 */
[----:B------:R-:W-:-:S13]  /*c3f0*/  R2UR UR6, R8 ;  /* 0x00000000080672ca */ /* 0x000fda00000e0000 */
[----:B------:R-:W-:Y:S01]  /*c400*/  HGMMA.64x96x16.F32 R152, gdesc[UR4], R152, gsb0 ;  /* 0x01600000049879f0 */ /* 0x000fe20008000898 */
[----:B--2---:R-:W-:Y:S02]  /*c410*/  R2UR UR4, R202 ;  /* 0x00000000ca0472ca */ /* 0x004fe400000e0000 */
[----:B------:R-:W-:Y:S02]  /*c420*/  R2UR UR5, R203 ;  /* 0x00000000cb0572ca */ /* 0x000fe400000e0000 */
[----:B------:R-:W2:Y:S01]  /*c430*/  LDL.64 R202, [R1+0x38] ;  /* 0x0000380001ca7983 */ /* 0x000ea20000100a00 */
[----:B------:R-:W-:Y:S01]  /*c440*/  VIADD R10, R8, 0x2 ;  /* 0x00000002080a7836 */ /* 0x000fe20000000000 */
[----:B------:R-:W-:-:S04]  /*c450*/  R2UR UR7, R11 ;  /* 0x000000000b0772ca */ /* 0x000fc800000e0000 */
[----:B------:R-:W-:Y:S01]  /*c460*/  R2UR UR6, R10 ;  /* 0x000000000a0672ca */ /* 0x000fe200000e0000 */
[----:B------:R-:W-:Y:S01]  /*c470*/  IMAD.MOV.U32 R11, RZ, RZ, 0x40000040 ;  /* 0x40000040ff0b7424 */ /* 0x000fe200078e00ff */
[----:B------:R-:W-:Y:S01]  /*c480*/  IADD3 R10, R8, 0x4, RZ ;  /* 0x00000004080a7810 */ /* 0x000fe20007ffe0ff */
[----:B------:R-:W-:Y:S02]  /*c490*/  WARPGROUP.DEPBAR.LE gsb0, 0x0 ;  /* 0x00008000000079c5 */ /* 0x000fe40000010000 */
[----:B------:R-:W-:-:S08]  /*c4a0*/  WARPGROUP.ARRIVE ;  /* 0x00000000000079c5 */ /* 0x000fd00000000000 */
[----:B------:R-:W-:Y:S01]  /*c4b0*/  HGMMA.64x96x16.F32 R152, gdesc[UR4], R152, gsb0 ;  /* 0x01600000049879f0 */ /* 0x000fe20008000898 */
[----:B---3--:R-:W-:Y:S02]  /*c4c0*/  R2UR UR4, R200 ;  /* 0x00000000c80472ca */ /* 0x008fe400000e0000 */
[----:B------:R-:W-:Y:S02]  /*c4d0*/  R2UR UR5, R201 ;  /* 0x00000000c90572ca */ /* 0x000fe400000e0000 */
[----:B------:R-:W3:Y:S01]  /*c4e0*/  LDL.64 R200, [R1+0x30] ;  /* 0x0000300001c87983 */ /* 0x000ee20000100a00 */
[----:B------:R-:W-:Y:S02]  /*c4f0*/  R2UR UR6, R10 ;  /* 0x000000000a0672ca */ /* 0x000fe400000e0000 */
[----:B------:R-:W-:Y:S01]  /*c500*/  R2UR UR7, R11 ;  /* 0x000000000b0772ca */ /* 0x000fe200000e0000 */
[----:B------:R-:W-:Y:S02]  /*c510*/  VIADD R10, R8, 0x6 ;  /* 0x00000006080a7836 */ /* 0x000fe40000000000 */
[----:B------:R-:W-:Y:S01]  /*c520*/  IMAD.MOV.U32 R11, RZ, RZ, 0x40000040 ;  /* 0x40000040ff0b7424 */ /* 0x000fe200078e00ff */
[----:B------:R-:W-:-:S02]  /*c530*/  WARPGROUP.DEPBAR.LE gsb0, 0x0 ;  /* 0x00008000000079c5 */ /* 0x000fc40000010000 */
[----:B------:R-:W-:-:S07]  /*c540*/  WARPGROUP.ARRIVE ;  /* 0x00000000000079c5 */ /* 0x000fce0000000000 */
[----:B------:R-:W-:Y:S01]  /*c550*/  HGMMA.64x96x16.F32 R152, gdesc[UR4], R152, gsb0 ;  /* 0x01600000049879f0 */ /* 0x000fe20008000898 */
[----:B------:R-:W-:Y:S02]  /*c560*/  R2UR UR6, R10 ;  /* 0x000000000a0672ca */ /* 0x000fe400000e0000 */
[----:B------:R-:W-:Y:S02]  /*c570*/  R2UR UR7, R11 ;  /* 0x000000000b0772ca */ /* 0x000fe400000e0000 */
[----:B----4-:R-:W-:Y:S02]  /*c580*/  R2UR UR4, R20 ;  /* 0x00000000140472ca */ /* 0x010fe400000e0000 */
[----:B------:R-:W-:Y:S02]  /*c590*/  R2UR UR5, R21 ;  /* 0x00000000150572ca */ /* 0x000fe400000e0000 */
[----:B------:R-:W4:Y:S01]  /*c5a0*/  LDL.64 R20, [R1+0x28] ;  /* 0x0000280001147983 */ /* 0x000f220000100a00 */
[----:B------:R-:W-:-:S02]  /*c5b0*/  WARPGROUP.DEPBAR.LE gsb0, 0x0 ;  /* 0x00008000000079c5 */ /* 0x000fc40000010000 */
[----:B------:R-:W-:-:S08]  /*c5c0*/  WARPGROUP.ARRIVE ;  /* 0x00000000000079c5 */ /* 0x000fd00000000000 */
[----:B------:R-:W-:Y:S01]  /*c5d0*/  HGMMA.64x96x16.F32 R152, gdesc[UR4], R152, gsb0 ;  /* 0x01600000049879f0 */ /* 0x000fe20008000898 */
[----:B------:R-:W-:Y:S01]  /*c5e0*/  VIADD R10, R8, 0x300 ;  /* 0x00000300080a7836 */ /* 0x000fe20000000000 */
[----:B--2---:R-:W-:Y:S01]  /*c5f0*/  R2UR UR4, R202 ;  /* 0x00000000ca0472ca */ /* 0x004fe200000e0000 */
[----:B------:R-:W-:Y:S01]  /*c600*/  IMAD.MOV.U32 R11, RZ, RZ, 0x40000040 ;  /* 0x40000040ff0b7424 */ /* 0x000fe200078e00ff */
[----:B------:R-:W-:Y:S02]  /*c610*/  R2UR UR5, R203 ;  /* 0x00000000cb0572ca */ /* 0x000fe400000e0000 */
[----:B------:R-:W2:Y:S01]  /*c620*/  LDL.64 R202, [R1+0x20] ;  /* 0x0000200001ca7983 */ /* 0x000ea20000100a00 */
[----:B------:R-:W-:Y:S02]  /*c630*/  R2UR UR6, R10 ;  /* 0x000000000a0672ca */ /* 0x000fe400000e0000 */
[----:B------:R-:W-:Y:S01]  /*c640*/  R2UR UR7, R11 ;  /* 0x000000000b0772ca */ /* 0x000fe200000e0000 */
[----:B------:R-:W-:-:S02]  /*c650*/  VIADD R10, R8, 0x302 ;  /* 0x00000302080a7836 */ /* 0x000fc40000000000 */
[----:B------:R-:W-:Y:S01]  /*c660*/  IMAD.MOV.U32 R11, RZ, RZ, 0x40000040 ;  /* 0x40000040ff0b7424 */ /* 0x000fe200078e00ff */
[----:B------:R-:W-:Y:S02]  /*c670*/  WARPGROUP.DEPBAR.LE gsb0, 0x0 ;  /* 0x00008000000079c5 */ /* 0x000fe40000010000 */
[----:B------:R-:W-:-:S07]  /*c680*/  WARPGROUP.ARRIVE ;  /* 0x00000000000079c5 */ /* 0x000fce0000000000 */
        /* <DEDUP_REMOVED lines=19> */
[----:B------:R-:W-:Y:S02]  /*c7c0*/  VIADD R10, R8, 0x306 ;  /* 0x00000306080a7836 */ /* 0x000fe40000000000 */
[----:B------:R-:W-:Y:S01]  /*c7d0*/  IMAD.MOV.U32 R11, RZ, RZ, 0x40000040 ;  /* 0x40000040ff0b7424 */ /* 0x000fe200078e00ff */
[----:B--2---:R-:W-:Y:S02]  /*c7e0*/  R2UR UR4, R202 ;  /* 0x00000000ca0472ca */ /* 0x004fe400000e0000 */
[----:B------:R-:W-:Y:S02]  /*c7f0*/  R2UR UR6, R10 ;  /* 0x000000000a0672ca */ /* 0x000fe400000e0000 */
[----:B------:R-:W-:Y:S02]  /*c800*/  R2UR UR7, R11 ;  /* 0x000000000b0772ca */ /* 0x000fe400000e0000 */
[----:B------:R-:W-:Y:S01]  /*c810*/  R2UR UR5, R203 ;  /* 0x00000000cb0572ca */ /* 0x000fe200000e0000 */
[----:B------:R-:W-:Y:S01]  /*c820*/  IMAD.MOV.U32 R11, RZ, RZ, 0x40000040 ;  /* 0x40000040ff0b7424 */ /* 0x000fe200078e00ff */
[----:B------:R-:W-:Y:S01]  /*c830*/  IADD3 R10, R8, 0x600, RZ ;  /* 0x00000600080a7810 */ /* 0x000fe20007ffe0ff */
[----:B------:R-:W-:-:S02]  /*c840*/  WARPGROUP.DEPBAR.LE gsb0, 0x0 ;  /* 0x00008000000079c5 */ /* 0x000fc40000010000 */
[----:B------:R-:W-:-:S08]  /*c850*/  WARPGROUP.ARRIVE ;  /* 0x00000000000079c5 */ /* 0x000fd00000000000 */
[----:B------:R-:W-:Y:S01]  /*c860*/  HGMMA.64x96x16.F32 R152, gdesc[UR4], R152, gsb0 ;  /* 0x01600000049879f0 */ /* 0x000fe20008000898 */
[----:B------:R-:W-:Y:S02]  /*c870*/  R2UR UR6, R10 ;  /* 0x000000000a0672ca */ /* 0x000fe400000e0000 */
[----:B------:R-:W-:Y:S02]  /*c880*/  R2UR UR7, R11 ;  /* 0x000000000b0772ca */ /* 0x000fe400000e0000 */
[----:B---3--:R-:W-:Y:S02]  /*c890*/  R2UR UR4, R200 ;  /* 0x00000000c80472ca */ /* 0x008fe400000e0000 */
        /* <DEDUP_REMOVED lines=9> */
[----:B------:R-:W-:Y:S01]  /*c930*/  R2UR UR5, R21 ;  /* 0x00000000150572ca */ /* 0x000fe200000e0000 */
[----:B------:R-:W-:Y:S02]  /*c940*/  VIADD R10, R8, 0x604 ;  /* 0x00000604080a7836 */ /* 0x000fe40000000000 */
[----:B------:R-:W-:Y:S01]  /*c950*/  IMAD.MOV.U32 R11, RZ, RZ, 0x40000040 ;  /* 0x40000040ff0b7424 */ /* 0x000fe200078e00ff */
[----:B------:R-:W-:-:S02]  /*c960*/  WARPGROUP.DEPBAR.LE gsb0, 0x0 ;  /* 0x00008000000079c5 */ /* 0x000fc40000010000 */
[----:B------:R-:W-:-:S07]  /*c970*/  WARPGROUP.ARRIVE ;  /* 0x00000000000079c5 */ /* 0x000fce0000000000 */
[----:B------:R-:W-:Y:S01]  /*c980*/  HGMMA.64x96x16.F32 R152, gdesc[UR4], R152, gsb0 ;  /* 0x01600000049879f0 */ /* 0x000fe20008000898 */
[----:B------:R-:W-:Y:S02]  /*c990*/  R2UR UR58, R10 ;  /* 0x000000000a3a72ca */ /* 0x000fe400000e0000 */
[----:B------:R-:W-:Y:S01]  /*c9a0*/  R2UR UR59, R11 ;  /* 0x000000000b3b72ca */ /* 0x000fe200000e0000 */
[----:B------:R-:W-:Y:S02]  /*c9b0*/  VIADD R10, R8, 0x606 ;  /* 0x00000606080a7836 */ /* 0x000fe40000000000 */
[----:B------:R-:W-:-:S03]  /*c9c0*/  IMAD.MOV.U32 R11, RZ, RZ, 0x40000040 ;  /* 0x40000040ff0b7424 */ /* 0x000fc600078e00ff */
[----:B------:R-:W-:Y:S01]  /*c9d0*/  R2UR UR54, R10 ;  /* 0x000000000a3672ca */ /* 0x000fe200000e0000 */
[----:B------:R-:W-:Y:S02]  /*c9e0*/  WARPGROUP.DEPBAR.LE gsb0, 0x0 ;  /* 0x00008000000079c5 */ /* 0x000fe40000010000 */
[----:B------:R-:W-:-:S06]  /*c9f0*/  WARPGROUP.ARRIVE ;  /* 0x00000000000079c5 */ /* 0x000fcc0000000000 */
[----:B------:R-:W-:Y:S01]  /*ca00*/  HGMMA.64x96x16.F32 R152, gdesc[UR56], R152, gsb0 ;  /* 0x01600000389879f0 */ /* 0x000fe20008000898 */
[----:B------:R-:W-:Y:S01]  /*ca10*/  R2UR UR55, R11 ;  /* 0x000000000b3772ca */ /* 0x000fe200000e0000 */
[----:B------:R-:W-:Y:S02]  /*ca20*/  VIADD R10, R8, 0x900 ;  /* 0x00000900080a7836 */ /* 0x000fe40000000000 */
[----:B------:R-:W-:-:S03]  /*ca30*/  IMAD.MOV.U32 R11, RZ, RZ, 0x40000040 ;  /* 0x40000040ff0b7424 */ /* 0x000fc600078e00ff */
[----:B------:R-:W-:Y:S02]  /*ca40*/  R2UR UR50, R10 ;  /* 0x000000000a3272ca */ /* 0x000fe400000e0000 */
[----:B------:R-:W-:Y:S01]  /*ca50*/  R2UR UR51, R11 ;  /* 0x000000000b3372ca */ /* 0x000fe200000e0000 */
[----:B------:R-:W-:Y:S02]  /*ca60*/  WARPGROUP.DEPBAR.LE gsb0, 0x0 ;  /* 0x00008000000079c5 */ /* 0x000fe40000010000 */
[----:B------:R-:W-:-:S06]  /*ca70*/  WARPGROUP.ARRIVE ;  /* 0x00000000000079c5 */ /* 0x000fcc0000000000 */
[----:B------:R-:W-:Y:S01]  /*ca80*/  HGMMA.64x96x16.F32 R152, gdesc[UR52], R152, gsb0 ;  /* 0x01600000349879f0 */ /* 0x000fe20008000898 */
[----:B------:R-:W-:Y:S02]  /*ca90*/  VIADD R10, R8, 0x902 ;  /* 0x00000902080a7836 */ /* 0x000fe40000000000 */
[----:B------:R-:W-:-:S03]  /*caa0*/  IMAD.MOV.U32 R11, RZ, RZ, 0x40000040 ;  /* 0x40000040ff0b7424 */ /* 0x000fc600078e00ff */
[----:B------:R-:W-:Y:S02]  /*cab0*/  R2UR UR46, R10 ;  /* 0x000000000a2e72ca */ /* 0x000fe400000e0000 */
[----:B------:R-:W-:Y:S01]  /*cac0*/  R2UR UR47, R11 ;  /* 0x000000000b2f72ca */ /* 0x000fe200000e0000 */
[----:B------:R-:W-:Y:S02]  /*cad0*/  WARPGROUP.DEPBAR.LE gsb0, 0x0 ;  /* 0x00008000000079c5 */ /* 0x000fe40000010000 */
[----:B------:R-:W-:-:S06]  /*cae0*/  WARPGROUP.ARRIVE ;  /* 0x00000000000079c5 */ /* 0x000fcc0000000000 */
[----:B------:R-:W-:Y:S01]  /*caf0*/  HGMMA.64x96x16.F32 R152, gdesc[UR48], R152, gsb0 ;  /* 0x01600000309879f0 */ /* 0x000fe20008000898 */
[----:B------:R-:W-:Y:S01]  /*cb00*/  IMAD.MOV.U32 R11, RZ, RZ, 0x40000040 ;  /* 0x40000040ff0b7424 */ /* 0x000fe200078e00ff */
[----:B------:R-:W-:-:S04]  /*cb10*/  IADD3 R10, R8, 0x904, RZ ;  /* 0x00000904080a7810 */ /* 0x000fc80007ffe0ff */
        /* <DEDUP_REMOVED lines=11> */
[----:B------:R-:W-:Y:S03]  /*cbd0*/  HGMMA.64x96x16.F32 R152, gdesc[UR40], R152, gsb0 ;  /* 0x01600000289879f0 */ /* 0x000fe60008000898 */
[----:B------:R-:W2:Y:S01]  /*cbe0*/  S2R R203, SR_TID.X ;  /* 0x0000000000cb7919 */ /* 0x000ea20000002100 */
[----:B------:R-:W-:Y:S02]  /*cbf0*/  WARPGROUP.DEPBAR.LE gsb0, 0x0 ;  /* 0x00008000000079c5 */ /* 0x000fe40000010000 */
[----:B------:R-:W-:-:S06]  /*cc00*/  WARPGROUP.ARRIVE ;  /* 0x00000000000079c5 */ /* 0x000fcc0000000000 */
[----:B------:R-:W-:Y:S01]  /*cc10*/  HGMMA.64x96x16.F32 R152, gdesc[UR36], R152, gsb0 ;  /* 0x01600000249879f0 */ /* 0x000fe20008000898 */
[----:B--2---:R-:W-:-:S04]  /*cc20*/  SHF.R.U32.HI R203, RZ, 0x7, R203 ;  /* 0x00000007ffcb7819 */ /* 0x004fc800000116cb */
[----:B------:R-:W-:Y:S01]  /*cc30*/  IADD3 R20, -R203, 0xb, RZ ;  /* 0x0000000bcb147810 */ /* 0x000fe20007ffe1ff */
[----:B------:R-:W-:-:S04]  /*cc40*/  WARPGROUP.DEPBAR.LE gsb0, 0x0 ;  /* 0x00008000000079c5 */ /* 0x000fc80000010000 */
[----:B------:R2:W-:Y:S06]  /*cc50*/  BAR.ARV R20, 0x100 ;  /* 0x000400140000751d */ /* 0x0005ec0000002000 */
[----:B------:R-:W-:Y:S05]  /*cc60*/  @!P0 BRA `(.L_x_10573) ;  /* 0x0000000000048947 */ /* 0x000fea0003800000 */
[----:B------:R-:W-:Y:S01]  /*cc70*/  BPT.TRAP 0x1 ;  /* 0x000000040000795c */ /* 0x000fe20000300000 */
.L_x_10573:
[----:B01----:R-:W-:Y:S01]  /*cc80*/  FMNMX.FTZ R0, R152, R7, !PT ;  /* 0x0000000798007209 */ /* 0x003fe20007810000 */
[----:B------:R-:W3:Y:S03]  /*cc90*/  LDL R219, [R1+0x48] ;  /* 0x0000480001db7983 */ /* 0x000ee60000100800 */
        /* <DEDUP_REMOVED lines=26> */
[----:B0-----:R-:W-:Y:S02]  /*ce40*/  FMNMX.FTZ R3, R3, R0, !PT ;  /* 0x0000000003037209 */ /* 0x001fe40007810000 */
[----:B------:R-:W0:Y:S03]  /*ce50*/  LDC R0, c[0x0][0xa80] ;  /* 0x0002a000ff007b82 */ /* 0x000e260000000800 */
[C---:B------:R-:W-:Y:S01]  /*ce60*/  FADD.FTZ R7, -R3.reuse, R7 ;  /* 0x0000000703077221 */ /* 0x040fe20000010100 */
[----:B0-----:R-:W-:-:S03]  /*ce70*/  FMUL.FTZ R9, R3, R0 ;  /* 0x0000000003097220 */ /* 0x001fc60000410000 */
[-C--:B------:R-:W-:Y:S01]  /*ce80*/  FMUL.FTZ R7, R7, R0.reuse ;  /* 0x0000000007077220 */ /* 0x080fe20000410000 */
[-CC-:B------:R-:W-:Y:S01]  /*ce90*/  FFMA.FTZ R152, R152, R0.reuse, -R9.reuse ;  /* 0x0000000098987223 */ /* 0x180fe20000010809 */
[-CC-:B------:R-:W-:Y:S02]  /*cea0*/  FFMA.FTZ R153, R153, R0.reuse, -R9.reuse ;  /* 0x0000000099997223 */ /* 0x180fe40000010809 */
        /* <DEDUP_REMOVED lines=17> */
[-C--:B0-----:R-:W-:Y:S01]  /*cfc0*/  FMUL.FTZ R24, R24, R10.reuse ;  /* 0x0000000a18187220 */ /* 0x081fe20000410000 */
[-C--:B------:R-:W-:Y:S01]  /*cfd0*/  FMUL.FTZ R25, R25, R10.reuse ;  /* 0x0000000a19197220 */ /* 0x080fe20000410000 */
[-C--:B------:R-:W-:Y:S01]  /*cfe0*/  FMUL.FTZ R28, R28, R10.reuse ;  /* 0x0000000a1c1c7220 */ /* 0x080fe20000410000 */
[-C--:B------:R-:W-:Y:S01]  /*cff0*/  FMUL.FTZ R29, R29, R10.reuse ;  /* 0x0000000a1d1d7220 */ /* 0x080fe20000410000 */
[-C--:B------:R-:W-:Y:S01]  /*d000*/  FMUL.FTZ R32, R32, R10.reuse ;  /* 0x0000000a20207220 */ /* 0x080fe20000410000 */
[-C--:B------:R-:W-:Y:S01]  /*d010*/  FMUL.FTZ R33, R33, R10.reuse ;  /* 0x0000000a21217220 */ /* 0x080fe20000410000 */
[-C--:B------:R-:W-:Y:S01]  /*d020*/  FMUL.FTZ R36, R36, R10.reuse ;  /* 0x0000000a24247220 */ /* 0x080fe20000410000 */
[----:B------:R-:W0:Y:S01]  /*d030*/  MUFU.EX2 R156, R156 ;  /* 0x0000009c009c7308 */ /* 0x000e220000000800 */
[----:B-1----:R-:W-:Y:S01]  /*d040*/  FFMA.FTZ R7, R10, R15, R152 ;  /* 0x0000000f0a077223 */ /* 0x002fe20000010098 */
        /* <DEDUP_REMOVED lines=73> */
[----:B------:R-:W-:Y:S01]  /*d4e0*/  FMUL.FTZ R149, R149, R10 ;  /* 0x0000000a95957220 */ /* 0x000fe20000410000 */
[----:B------:R-:W-:Y:S01]  /*d4f0*/  F2FP.F16.F32.PACK_AB R200, R153, R152 ;  /* 0x0000009899c8723e */ /* 0x000fe200000000ff */
[----:B------:R-:W-:Y:S01]  /*d500*/  MUFU.EX2 R161, R161 ;  /* 0x000000a100a17308 */ /* 0x000fe20000000800 */
[----:B------:R-:W-:Y:S01]  /*d510*/  FMNMX.FTZ R7, R179, R7, !PT ;  /* 0x00000007b3077209 */ /* 0x000fe20007810000 */
[--C-:B------:R-:W-:Y:S01]  /*d520*/  FFMA.FTZ R184, R184, R0, -R9.reuse ;  /* 0x00000000b8b87223 */ /* 0x100fe20000010809 */
[----:B------:R-:W-:Y:S01]  /*d530*/  F2FP.F16.F32.PACK_AB R202, R157, R156 ;  /* 0x0000009c9dca723e */ /* 0x000fe200000000ff */
[-CC-:B------:R-:W-:Y:S01]  /*d540*/  FFMA.FTZ R185, R185, R0.reuse, -R9.reuse ;  /* 0x00000000b9b97223 */ /* 0x180fe20000010809 */
[----:B------:R-:W-:Y:S01]  /*d550*/  FMNMX.FTZ R7, R182, R7, !PT ;  /* 0x00000007b6077209 */ /* 0x000fe20007810000 */
[-CC-:B------:R-:W-:Y:S01]  /*d560*/  FFMA.FTZ R188, R188, R0.reuse, -R9.reuse ;  /* 0x00000000bcbc7223 */ /* 0x180fe20000010809 */
[-CC-:B------:R-:W-:Y:S01]  /*d570*/  FFMA.FTZ R189, R189, R0.reuse, -R9.reuse ;  /* 0x00000000bdbd7223 */ /* 0x180fe20000010809 */
[----:B------:R-:W0:Y:S01]  /*d580*/  MUFU.EX2 R152, R160 ;  /* 0x000000a000987308 */ /* 0x000e220000000800 */
[----:B------:R-:W-:Y:S01]  /*d590*/  FMNMX.FTZ R7, R183, R7, !PT ;  /* 0x00000007b7077209 */ /* 0x000fe20007810000 */
[-CC-:B------:R-:W-:Y:S01]  /*d5a0*/  FFMA.FTZ R192, R192, R0.reuse, -R9.reuse ;  /* 0x00000000c0c07223 */ /* 0x180fe20000010809 */
[-CC-:B------:R-:W-:Y:S01]  /*d5b0*/  FFMA.FTZ R193, R193, R0.reuse, -R9.reuse ;  /* 0x00000000c1c17223 */ /* 0x180fe20000010809 */
[-CC-:B------:R-:W-:Y:S01]  /*d5c0*/  FFMA.FTZ R196, R196, R0.reuse, -R9.reuse ;  /* 0x00000000c4c47223 */ /* 0x180fe20000010809 */
[----:B------:R-:W-:Y:S01]  /*d5d0*/  FMNMX.FTZ R7, R186, R7, !PT ;  /* 0x00000007ba077209 */ /* 0x000fe20007810000 */
[----:B------:R-:W-:-:S02]  /*d5e0*/  FFMA.FTZ R9, R197, R0, -R9 ;  /* 0x00000000c5097223 */ /* 0x000fc40000010809 */
[----:B------:R-:W-:Y:S01]  /*d5f0*/  MUFU.EX2 R165, R165 ;  /* 0x000000a500a57308 */ /* 0x000fe20000000800 */
[----:B------:R-:W-:-:S04]  /*d600*/  FMNMX.FTZ R7, R187, R7, !PT ;  /* 0x00000007bb077209 */ /* 0x000fc80007810000 */
[----:B------:R-:W-:-:S03]  /*d610*/  FMNMX.FTZ R7, R190, R7, !PT ;  /* 0x00000007be077209 */ /* 0x000fc60007810000 */
[----:B------:R-:W-:Y:S01]  /*d620*/  MUFU.EX2 R156, R168 ;  /* 0x000000a8009c7308 */ /* 0x000fe20000000800 */
[----:B------:R-:W-:Y:S01]  /*d630*/  FMNMX.FTZ R7, R191, R7, !PT ;  /* 0x00000007bf077209 */ /* 0x000fe20007810000 */
[----:B0-----:R-:W-:Y:S01]  /*d640*/  FADD.FTZ R11, R152, R11 ;  /* 0x0000000b980b7221 */ /* 0x001fe20000010000 */
[C---:B------:R-:W-:Y:S02]  /*d650*/  F2FP.F16.F32.PACK_AB R152, R161.reuse, R152 ;  /* 0x00000098a198723e */ /* 0x040fe400000000ff */
[----:B------:R-:W-:Y:S01]  /*d660*/  FMNMX.FTZ R7, R194, R7, !PT ;  /* 0x00000007c2077209 */ /* 0x000fe20007810000 */
[----:B------:R-:W-:Y:S02]  /*d670*/  FADD.FTZ R11, R161, R11 ;  /* 0x0000000ba10b7221 */ /* 0x000fe40000010000 */
        /* <DEDUP_REMOVED lines=15> */
[----:B0-----:R-:W-:-:S05]  /*d770*/  FMNMX.FTZ R8, R8, R7, !PT ;  /* 0x0000000708087209 */ /* 0x001fca0007810000 */
[C---:B------:R-:W-:Y:S01]  /*d780*/  FADD.FTZ R6, -R8.reuse, R6 ;  /* 0x0000000608067221 */ /* 0x040fe20000010100 */
[-C--:B------:R-:W-:Y:S01]  /*d790*/  FMUL.FTZ R7, R8, R0.reuse ;  /* 0x0000000008077220 */ /* 0x080fe20000410000 */
[----:B------:R-:W-:Y:S02]  /*d7a0*/  MUFU.EX2 R9, R9 ;  /* 0x0000000900097308 */ /* 0x000fe40000000800 */
[-C--:B------:R-:W-:Y:S01]  /*d7b0*/  FMUL.FTZ R6, R6, R0.reuse ;  /* 0x0000000006067220 */ /* 0x080fe20000410000 */
[-CC-:B------:R-:W-:Y:S01]  /*d7c0*/  FFMA.FTZ R154, R154, R0.reuse, -R7.reuse ;  /* 0x000000009a9a7223 */ /* 0x180fe20000010807 */
[-CC-:B------:R-:W-:Y:S01]  /*d7d0*/  FFMA.FTZ R155, R155, R0.reuse, -R7.reuse ;  /* 0x000000009b9b7223 */ /* 0x180fe20000010807 */
[-CC-:B------:R-:W-:Y:S01]  /*d7e0*/  FFMA.FTZ R158, R158, R0.reuse, -R7.reuse ;  /* 0x000000009e9e7223 */ /* 0x180fe20000010807 */
[-CC-:B------:R-:W-:Y:S01]  /*d7f0*/  FFMA.FTZ R159, R159, R0.reuse, -R7.reuse ;  /* 0x000000009f9f7223 */ /* 0x180fe20000010807 */
[-CC-:B------:R-:W-:Y:S01]  /*d800*/  FFMA.FTZ R162, R162, R0.reuse, -R7.reuse ;  /* 0x00000000a2a27223 */ /* 0x180fe20000010807 */
[----:B------:R3:W0:Y:S01]  /*d810*/  MUFU.EX2 R15, R6 ;  /* 0x00000006000f7308 */ /* 0x0006220000000800 */
        /* <DEDUP_REMOVED lines=8> */
[----:B---3--:R-:W-:-:S02]  /*d8a0*/  IMAD R6, R206, 0xc00, R219 ;  /* 0x00000c00ce067824 */ /* 0x008fc400078e02db */
[-CC-:B------:R-:W-:Y:S01]  /*d8b0*/  FFMA.FTZ R179, R179, R0.reuse, -R7.reuse ;  /* 0x00000000b3b37223 */ /* 0x180fe20000010807 */
[----:B------:R-:W1:Y:S01]  /*d8c0*/  S2R R219, SR_CgaCtaId ;  /* 0x0000000000db7919 */ /* 0x000e620000008800 */
        /* <DEDUP_REMOVED lines=10> */
[----:B------:R-:W-:Y:S01]  /*d970*/  IMAD.MOV.U32 R7, RZ, RZ, 0x40000040 ;  /* 0x40000040ff077424 */ /* 0x000fe200078e00ff */
[----:B------:R-:W-:Y:S01]  /*d980*/  MUFU.EX2 R154, R154 ;  /* 0x0000009a009a7308 */ /* 0x000fe20000000800 */
[----:B------:R-:W-:Y:S01]  /*d990*/  R2UR UR6, R6 ;  /* 0x00000000060672ca */ /* 0x000fe200000e0000 */
[-C--:B0-----:R-:W-:Y:S01]  /*d9a0*/  FMUL.FTZ R26, R26, R15.reuse ;  /* 0x0000000f1a1a7220 */ /* 0x081fe20000410000 */
[----:B------:R-:W-:Y:S01]  /*d9b0*/  FMUL.FTZ R27, R27, R15 ;  /* 0x0000000f1b1b7220 */ /* 0x000fe20000410000 */
[----:B------:R-:W-:Y:S01]  /*d9c0*/  R2UR UR7, R7 ;  /* 0x00000000070772ca */ /* 0x000fe200000e0000 */
[----:B------:R-:W-:-:S02]  /*d9d0*/  VIADD R7, R4, 0x32440 ;  /* 0x0003244004077836 */ /* 0x000fc40000000000 */
        /* <DEDUP_REMOVED lines=14> */
[----:B-1----:R-:W-:Y:S01]  /*dac0*/  PRMT R7, R219, 0x654, R7 ;  /* 0x00000654db077816 */ /* 0x002fe20000000007 */
[-C--:B------:R-:W-:Y:S01]  /*dad0*/  FMUL.FTZ R54, R54, R15.reuse ;  /* 0x0000000f36367220 */ /* 0x080fe20000410000 */
[-C--:B------:R-:W-:Y:S01]  /*dae0*/  FMUL.FTZ R55, R55, R15.reuse ;  /* 0x0000000f37377220 */ /* 0x080fe20000410000 */
[-C--:B------:R-:W-:Y:S01]  /*daf0*/  FMUL.FTZ R58, R58, R15.reuse ;  /* 0x0000000f3a3a7220 */ /* 0x080fe20000410000 */
[----:B------:R1:W-:Y:S01]  /*db00*/  SYNCS.ARRIVE.TRANS64.RED.A1T0 RZ, [R7+URZ], RZ ;  /* 0x000000ff07ff79a7 */ /* 0x0003e2000810043f */
[----:B------:R-:W3:Y:S01]  /*db10*/  MUFU.EX2 R219, R158 ;  /* 0x0000009e00db7308 */ /* 0x000ee20000000800 */
[-C--:B------:R-:W-:Y:S01]  /*db20*/  FMUL.FTZ R59, R59, R15.reuse ;  /* 0x0000000f3b3b7220 */ /* 0x080fe20000410000 */
[-C--:B------:R-:W-:Y:S01]  /*db30*/  FMUL.FTZ R62, R62, R15.reuse ;  /* 0x0000000f3e3e7220 */ /* 0x080fe20000410000 */
[-C--:B------:R-:W-:Y:S01]  /*db40*/  FMUL.FTZ R63, R63, R15.reuse ;  /* 0x0000000f3f3f7220 */ /* 0x080fe20000410000 */
[-C--:B------:R-:W-:Y:S01]  /*db50*/  FMUL.FTZ R66, R66, R15.reuse ;  /* 0x0000000f42427220 */ /* 0x080fe20000410000 */
[-C--:B------:R-:W-:Y:S01]  /*db60*/  FMUL.FTZ R67, R67, R15.reuse ;  /* 0x0000000f43437220 */ /* 0x080fe20000410000 */
[----:B------:R-:W-:Y:S01]  /*db70*/  FMUL.FTZ R70, R70, R15 ;  /* 0x0000000f46467220 */ /* 0x000fe20000410000 */
[----:B-1----:R-:W-:-:S02]  /*db80*/  VIADD R7, R203, 0x8 ;  /* 0x00000008cb077836 */ /* 0x002fc40000000000 */
[-C--:B------:R-:W-:Y:S01]  /*db90*/  FMUL.FTZ R71, R71, R15.reuse ;  /* 0x0000000f47477220 */ /* 0x080fe20000410000 */
[-C--:B------:R-:W-:Y:S01]  /*dba0*/  FMUL.FTZ R74, R74, R15.reuse ;  /* 0x0000000f4a4a7220 */ /* 0x080fe20000410000 */
[-C--:B------:R-:W-:Y:S01]  /*dbb0*/  FMUL.FTZ R75, R75, R15.reuse ;  /* 0x0000000f4b4b7220 */ /* 0x080fe20000410000 */
[-C--:B------:R-:W-:Y:S01]  /*dbc0*/  FMUL.FTZ R78, R78, R15.reuse ;  /* 0x0000000f4e4e7220 */ /* 0x080fe20000410000 */
[----:B------:R1:W-:Y:S01]  /*dbd0*/  BAR.SYNC.DEFER_BLOCKING R7, 0x100 ;  /* 0x000400070000751d */ /* 0x0003e20000010000 */
        /* <DEDUP_REMOVED lines=37> */
[----:B0-----:R-:W-:Y:S01]  /*de30*/  F2FP.F16.F32.PACK_AB R201, R155, R154 ;  /* 0x0000009a9bc9723e */ /* 0x001fe200000000ff */
[----:B------:R-:W-:Y:S01]  /*de40*/  FFMA.FTZ R21, R15, R14, R154 ;  /* 0x0000000e0f157223 */ /* 0x000fe2000001009a */
[----:B---3--:R-:W-:Y:S01]  /*de50*/  F2FP.F16.F32.PACK_AB R203, R226, R219 ;  /* 0x000000dbe2cb723e */ /* 0x008fe200000000ff */
[C---:B------:R-:W-:Y:S01]  /*de60*/  VIADD R14, R6.reuse, 0x80 ;  /* 0x00000080060e7836 */ /* 0x040fe20000000000 */
[----:B------:R-:W0:Y:S01]  /*de70*/  MUFU.EX2 R154, R164 ;  /* 0x000000a4009a7308 */ /* 0x000e220000000800 */
[----:B------:R-:W-:Y:S01]  /*de80*/  IMAD.MOV.U32 R15, RZ, RZ, 0x40000040 ;  /* 0x40000040ff0f7424 */ /* 0x000fe200078e00ff */
[----:B------:R-:W-:Y:S01]  /*de90*/  WARPGROUP.ARRIVE ;  /* 0x00000000000079c5 */ /* 0x000fe20000000000 */
[----:B------:R-:W-:Y:S01]  /*dea0*/  FADD.FTZ R21, R155, R21 ;  /* 0x000000159b157221 */ /* 0x000fe20000010000 */
[----:B------:R-:W-:-:S03]  /*deb0*/  VIADD R10, R6, 0x100 ;  /* 0x00000100060a7836 */ /* 0x000fc60000000000 */
[----:B------:R-:W-:Y:S01]  /*dec0*/  FADD.FTZ R21, R219, R21 ;  /* 0x00000015db157221 */ /* 0x000fe20000010000 */
[----:B------:R-:W-:Y:S01]  /*ded0*/  HGMMA.64x256x16.F32 R24, R200, gdesc[UR4].tnspB, R24, gsb0 ;  /* 0x43e00004c8187df0 */ /* 0x000fe20008000818 */
[----:B------:R-:W-:Y:S01]  /*dee0*/  R2UR UR6, R14 ;  /* 0x000000000e0672ca */ /* 0x000fe200000e0000 */
[----:B------:R-:W-:Y:S01]  /*def0*/  MUFU.EX2 R197, R163 ;  /* 0x000000a300c57308 */ /* 0x000fe20000000800 */
[----:B------:R-:W-:Y:S01]  /*df00*/  R2UR UR7, R15 ;  /* 0x000000000f0772ca */ /* 0x000fe200000e0000 */
[----:B------:R-:W-:Y:S01]  /*df10*/  FADD.FTZ R21, R226, R21 ;  /* 0x00000015e2157221 */ /* 0x000fe20000010000 */
[----:B0-----:R-:W-:-:S05]  /*df20*/  FADD.FTZ R15, R154, R11 ;  /* 0x0000000b9a0f7221 */ /* 0x001fca0000010000 */
[----:B-1----:R-:W-:Y:S01]  /*df30*/  MUFU.EX2 R7, R166 ;  /* 0x000000a600077308 */ /* 0x002fe20000000800 */
[C---:B------:R-:W-:Y:S01]  /*df40*/  F2FP.F16.F32.PACK_AB R154, R165.reuse, R154 ;  /* 0x0000009aa59a723e */ /* 0x040fe200000000ff */
[----:B------:R-:W-:Y:S02]  /*df50*/  IMAD.MOV.U32 R11, RZ, RZ, 0x40000040 ;  /* 0x40000040ff0b7424 */ /* 0x000fe400078e00ff */
[----:B------:R-:W-:-:S04]  /*df60*/  FADD.FTZ R15, R165, R15 ;  /* 0x0000000fa50f7221 */ /* 0x000fc80000010000 */
[----:B------:R-:W-:Y:S01]  /*df70*/  FADD.FTZ R15, R156, R15 ;  /* 0x0000000f9c0f7221 */ /* 0x000fe20000010000 */
[----:B------:R-:W0:Y:S01]  /*df80*/  MUFU.EX2 R14, R167 ;  /* 0x000000a7000e7308 */ /* 0x000e220000000800 */
[C---:B------:R-:W-:Y:S02]  /*df90*/  F2FP.F16.F32.PACK_AB R156, R169.reuse, R156 ;  /* 0x0000009ca99c723e */ /* 0x040fe400000000ff */
[----:B------:R-:W-:-:S05]  /*dfa0*/  FADD.FTZ R15, R169, R15 ;  /* 0x0000000fa90f7221 */ /* 0x000fca0000010000 */
[----:B------:R-:W1:Y:S08]  /*dfb0*/  MUFU.EX2 R158, R172 ;  /* 0x000000ac009e7308 */ /* 0x000e700000000800 */
[----:B------:R-:W-:Y:S01]  /*dfc0*/  MUFU.EX2 R174, R174 ;  /* 0x000000ae00ae7308 */ /* 0x000fe20000000800 */
[----:B0-----:R-:W-:-:S07]  /*dfd0*/  F2FP.F16.F32.PACK_AB R155, R14, R7 ;  /* 0x000000070e9b723e */ /* 0x001fce00000000ff */
[----:B------:R-:W0:Y:S01]  /*dfe0*/  MUFU.EX2 R175, R175 ;  /* 0x000000af00af7308 */ /* 0x000e220000000800 */
[----:B-1----:R-:W-:Y:S01]  /*dff0*/  FADD.FTZ R15, R158, R15 ;  /* 0x0000000f9e0f7221 */ /* 0x002fe20000010000 */
[----:B------:R-:W-:-:S03]  /*e000*/  F2FP.F16.F32.PACK_AB R158, R173, R158 ;  /* 0x0000009ead9e723e */ /* 0x000fc600000000ff */
[----:B------:R-:W-:-:S03]  /*e010*/  FADD.FTZ R15, R173, R15 ;  /* 0x0000000fad0f7221 */ /* 0x000fc60000010000 */
[----:B------:R-:W-:Y:S01]  /*e020*/  MUFU.EX2 R178, R178 ;  /* 0x000000b200b27308 */ /* 0x000fe20000000800 */
[----:B------:R-:W-:Y:S01]  /*e030*/  FADD.FTZ R15, R160, R15 ;  /* 0x0000000fa00f7221 */ /* 0x000fe20000010000 */
[----:B------:R-:W-:-:S03]  /*e040*/  F2FP.F16.F32.PACK_AB R160, R177, R160 ;  /* 0x000000a0b1a0723e */ /* 0x000fc600000000ff */
[----:B------:R-:W-:-:S03]  /*e050*/  FADD.FTZ R15, R177, R15 ;  /* 0x0000000fb10f7221 */ /* 0x000fc60000010000 */
[----:B------:R-:W1:Y:S01]  /*e060*/  MUFU.EX2 R179, R179 ;  /* 0x000000b300b37308 */ /* 0x000e620000000800 */
[----:B0-----:R-:W-:-:S07]  /*e070*/  F2FP.F16.F32.PACK_AB R159, R175, R174 ;  /* 0x000000aeaf9f723e */ /* 0x001fce00000000ff */
[----:B------:R-:W-:Y:S08]  /*e080*/  MUFU.EX2 R182, R182 ;  /* 0x000000b600b67308 */ /* 0x000ff00000000800 */
[----:B------:R-:W0:Y:S01]  /*e090*/  MUFU.EX2 R183, R183 ;  /* 0x000000b700b77308 */ /* 0x000e220000000800 */
[----:B-1----:R-:W-:-:S07]  /*e0a0*/  F2FP.F16.F32.PACK_AB R161, R179, R178 ;  /* 0x000000b2b3a1723e */ /* 0x002fce00000000ff */
[----:B------:R-:W-:Y:S08]  /*e0b0*/  MUFU.EX2 R164, R184 ;  /* 0x000000b800a47308 */ /* 0x000ff00000000800 */
[----:B------:R-:W-:Y:S01]  /*e0c0*/  MUFU.EX2 R166, R188 ;  /* 0x000000bc00a67308 */ /* 0x000fe20000000800 */
[----:B0-----:R-:W-:-:S07]  /*e0d0*/  F2FP.F16.F32.PACK_AB R163, R183, R182 ;  /* 0x000000b6b7a3723e */ /* 0x001fce00000000ff */
[----:B------:R-:W-:Y:S08]  /*e0e0*/  MUFU.EX2 R186, R186 ;  /* 0x000000ba00ba7308 */ /* 0x000ff00000000800 */
[----:B------:R-:W0:Y:S08]  /*e0f0*/  MUFU.EX2 R187, R187 ;  /* 0x000000bb00bb7308 */ /* 0x000e300000000800 */
[----:B------:R-:W-:Y:S08]  /*e100*/  MUFU.EX2 R190, R190 ;  /* 0x000000be00be7308 */ /* 0x000ff00000000800 */
[----:B------:R-:W1:Y:S01]  /*e110*/  MUFU.EX2 R191, R191 ;  /* 0x000000bf00bf7308 */ /* 0x000e620000000800 */
[----:B0-----:R-:W-:-:S07]  /*e120*/  F2FP.F16.F32.PACK_AB R165, R187, R186 ;  /* 0x000000babba5723e */ /* 0x001fce00000000ff */
[----:B------:R-:W-:Y:S08]  /*e130*/  MUFU.EX2 R194, R194 ;  /* 0x000000c200c27308 */ /* 0x000ff00000000800 */
[----:B------:R-:W0:Y:S01]  /*e140*/  MUFU.EX2 R195, R195 ;  /* 0x000000c300c37308 */ /* 0x000e220000000800 */
[----:B-1----:R-:W-:-:S07]  /*e150*/  F2FP.F16.F32.PACK_AB R167, R191, R190 ;  /* 0x000000bebfa7723e */ /* 0x002fce00000000ff */
[----:B------:R-:W-:Y:S08]  /*e160*/  MUFU.EX2 R198, R198 ;  /* 0x000000c600c67308 */ /* 0x000ff00000000800 */
[----:B------:R-:W-:Y:S01]  /*e170*/  MUFU.EX2 R199, R199 ;  /* 0x000000c700c77308 */ /* 0x000fe20000000800 */
[----:B0-----:R-:W-:Y:S01]  /*e180*/  F2FP.F16.F32.PACK_AB R169, R195, R194 ;  /* 0x000000c2c3a9723e */ /* 0x001fe200000000ff */
[----:B------:R-:W-:-:S06]  /*e190*/  WARPGROUP.DEPBAR.LE gsb0, 0x0 ;  /* 0x00008000000079c5 */ /* 0x000fcc0000010000 */
[----:B------:R-:W0:Y:S08]  /*e1a0*/  MUFU.EX2 R200, R162 ;  /* 0x000000a200c87308 */ /* 0x000e300000000800 */
[----:B------:R-:W1:Y:S01]  /*e1b0*/  MUFU.EX2 R162, R180 ;  /* 0x000000b400a27308 */ /* 0x000e620000000800 */
[----:B0-----:R-:W-:Y:S01]  /*e1c0*/  F2FP.F16.F32.PACK_AB R153, R197, R200 ;  /* 0x000000c8c599723e */ /* 0x001fe200000000ff */
[----:B------:R-:W-:-:S03]  /*e1d0*/  FADD.FTZ R21, R200, R21 ;  /* 0x00000015c8157221 */ /* 0x000fc60000010000 */
[----:B------:R-:W-:Y:S01]  /*e1e0*/  WARPGROUP.ARRIVE ;  /* 0x00000000000079c5 */ /* 0x000fe20000000000 */
[----:B------:R-:W-:Y:S01]  /*e1f0*/  FADD.FTZ R21, R197, R21 ;  /* 0x00000015c5157221 */ /* 0x000fe20000010000 */
[----:B-1----:R-:W-:Y:S01]  /*e200*/  FADD.FTZ R15, R162, R15 ;  /* 0x0000000fa20f7221 */ /* 0x002fe20000010000 */
[----:B------:R-:W-:-:S03]  /*e210*/  F2FP.F16.F32.PACK_AB R162, R181, R162 ;  /* 0x000000a2b5a2723e */ /* 0x000fc600000000ff */
[----:B------:R-:W-:Y:S01]  /*e220*/  HGMMA.64x256x16.F32 R24, R152, gdesc[UR4].tnspB, R24, gsb0 ;  /* 0x43e0000498187df0 */ /* 0x000fe20008000818 */
[----:B------:R-:W-:Y:S01]  /*e230*/  R2UR UR6, R10 ;  /* 0x000000000a0672ca */ /* 0x000fe200000e0000 */
[----:B------:R-:W-:Y:S01]  /*e240*/  VIADD R10, R6, 0x180 ;  /* 0x00000180060a7836 */ /* 0x000fe20000000000 */
[----:B------:R-:W-:Y:S01]  /*e250*/  R2UR UR7, R11 ;  /* 0x000000000b0772ca */ /* 0x000fe200000e0000 */
[----:B------:R-:W-:Y:S01]  /*e260*/  FADD.FTZ R15, R181, R15 ;  /* 0x0000000fb50f7221 */ /* 0x000fe20000010000 */
[----:B------:R-:W-:Y:S01]  /*e270*/  MOV R11, 0x40000040 ;  /* 0x40000040000b7802 */ /* 0x000fe20000000f00 */
[----:B------:R-:W-:Y:S02]  /*e280*/  FADD.FTZ R21, R7, R21 ;  /* 0x0000001507157221 */ /* 0x000fe40000010000 */
[----:B------:R-:W-:Y:S01]  /*e290*/  FADD.FTZ R15, R164, R15 ;  /* 0x0000000fa40f7221 */ /* 0x000fe20000010000 */
[----:B------:R-:W-:Y:S01]  /*e2a0*/  F2FP.F16.F32.PACK_AB R164, R185, R164 ;  /* 0x000000a4b9a4723e */ /* 0x000fe200000000ff */
[----:B------:R-:W-:Y:S01]  /*e2b0*/  FADD.FTZ R21, R14, R21 ;  /* 0x000000150e157221 */ /* 0x000fe20000010000 */
[----:B------:R-:W-:-:S02]  /*e2c0*/  WARPGROUP.DEPBAR.LE gsb0, 0x0 ;  /* 0x00008000000079c5 */ /* 0x000fc40000010000 */
[----:B------:R-:W0:Y:S08]  /*e2d0*/  MUFU.EX2 R152, R170 ;  /* 0x000000aa00987308 */ /* 0x000e300000000800 */
[----:B------:R1:W3:Y:S08]  /*e2e0*/  MUFU.EX2 R153, R171 ;  /* 0x000000ab00997308 */ /* 0x0002f00000000800 */
[----:B------:R-:W4:Y:S01]  /*e2f0*/  MUFU.EX2 R170, R196 ;  /* 0x000000c400aa7308 */ /* 0x000f220000000800 */
[----:B-1----:R-:W-:Y:S01]  /*e300*/  F2FP.F16.F32.PACK_AB R171, R199, R198 ;  /* 0x000000c6c7ab723e */ /* 0x002fe200000000ff */
[----:B0-----:R-:W-:Y:S01]  /*e310*/  FADD.FTZ R21, R152, R21 ;  /* 0x0000001598157221 */ /* 0x001fe20000010000 */
[----:B---3--:R-:W-:-:S03]  /*e320*/  F2FP.F16.F32.PACK_AB R157, R153, R152 ;  /* 0x00000098999d723e */ /* 0x008fc600000000ff */
[----:B------:R-:W-:Y:S01]  /*e330*/  FADD.FTZ R21, R153, R21 ;  /* 0x0000001599157221 */ /* 0x000fe20000010000 */
[----:B------:R-:W-:-:S03]  /*e340*/  WARPGROUP.ARRIVE ;  /* 0x00000000000079c5 */ /* 0x000fc60000000000 */
[----:B------:R-:W-:-:S04]  /*e350*/  FADD.FTZ R21, R174, R21 ;  /* 0x00000015ae157221 */ /* 0x000fc80000010000 */
[----:B------:R-:W-:Y:S01]  /*e360*/  FADD.FTZ R21, R175, R21 ;  /* 0x00000015af157221 */ /* 0x000fe20000010000 */
[----:B------:R-:W-:Y:S01]  /*e370*/  HGMMA.64x256x16.F32 R24, R156, gdesc[UR4].tnspB, R24, gsb0 ;  /* 0x43e000049c187df0 */ /* 0x000fe20008000818 */
[----:B------:R-:W-:Y:S01]  /*e380*/  R2UR UR6, R10 ;  /* 0x000000000a0672ca */ /* 0x000fe200000e0000 */
[----:B------:R-:W-:Y:S01]  /*e390*/  VIADD R10, R6, 0x200 ;  /* 0x00000200060a7836 */ /* 0x000fe20000000000 */
[----:B------:R-:W-:Y:S01]  /*e3a0*/  R2UR UR7, R11 ;  /* 0x000000000b0772ca */ /* 0x000fe200000e0000 */
[----:B------:R-:W-:Y:S02]  /*e3b0*/  IMAD.MOV.U32 R11, RZ, RZ, 0x40000040 ;  /* 0x40000040ff0b7424 */ /* 0x000fe400078e00ff */
[----:B------:R-:W-:-:S04]  /*e3c0*/  FADD.FTZ R21, R178, R21 ;  /* 0x00000015b2157221 */ /* 0x000fc80000010000 */
        /* <DEDUP_REMOVED lines=10> */
[----:B------:R-:W-:Y:S01]  /*e470*/  FADD.FTZ R14, R199, R21 ;  /* 0x00000015c70e7221 */ /* 0x000fe20000010000 */
[----:B------:R-:W-:Y:S02]  /*e480*/  WARPGROUP.DEPBAR.LE gsb0, 0x0 ;  /* 0x00008000000079c5 */ /* 0x000fe40000010000 */
[----:B------:R-:W-:-:S06]  /*e490*/  WARPGROUP.ARRIVE ;  /* 0x00000000000079c5 */ /* 0x000fcc0000000000 */
[----:B------:R-:W-:Y:S01]  /*e4a0*/  HGMMA.64x256x16.F32 R24, R160, gdesc[UR4].tnspB, R24, gsb0 ;  /* 0x43e00004a0187df0 */ /* 0x000fe20008000818 */
[----:B------:R-:W-:Y:S01]  /*e4b0*/  R2UR UR7, R11 ;  /* 0x000000000b0772ca */ /* 0x000fe200000e0000 */
[----:B------:R-:W-:Y:S01]  /*e4c0*/  FADD.FTZ R11, R185, R15 ;  /* 0x0000000fb90b7221 */ /* 0x000fe20000010000 */
[----:B------:R-:W-:Y:S01]  /*e4d0*/  R2UR UR6, R10 ;  /* 0x000000000a0672ca */ /* 0x000fe200000e0000 */
[----:B------:R-:W-:Y:S02]  /*e4e0*/  VIADD R10, R6, 0x280 ;  /* 0x00000280060a7836 */ /* 0x000fe40000000000 */
[----:B------:R-:W-:Y:S01]  /*e4f0*/  FADD.FTZ R11, R166, R11 ;  /* 0x0000000ba60b7221 */ /* 0x000fe20000010000 */
[----:B------:R-:W-:-:S03]  /*e500*/  F2FP.F16.F32.PACK_AB R166, R189, R166 ;  /* 0x000000a6bda6723e */ /* 0x000fc600000000ff */
[----:B------:R-:W-:-:S04]  /*e510*/  FADD.FTZ R11, R189, R11 ;  /* 0x0000000bbd0b7221 */ /* 0x000fc80000010000 */
[----:B------:R-:W-:Y:S01]  /*e520*/  FADD.FTZ R6, R168, R11 ;  /* 0x0000000ba8067221 */ /* 0x000fe20000010000 */
[----:B------:R-:W-:Y:S01]  /*e530*/  IMAD.MOV.U32 R11, RZ, RZ, 0x40000040 ;  /* 0x40000040ff0b7424 */ /* 0x000fe200078e00ff */
[C---:B------:R-:W-:Y:S02]  /*e540*/  F2FP.F16.F32.PACK_AB R168, R193.reuse, R168 ;  /* 0x000000a8c1a8723e */ /* 0x040fe400000000ff */
[----:B------:R-:W-:-:S04]  /*e550*/  FADD.FTZ R6, R193, R6 ;  /* 0x00000006c1067221 */ /* 0x000fc80000010000 */
[----:B----4-:R-:W-:Y:S01]  /*e560*/  FADD.FTZ R15, R170, R6 ;  /* 0x00000006aa0f7221 */ /* 0x010fe20000010000 */
[----:B------:R-:W-:-:S03]  /*e570*/  F2FP.F16.F32.PACK_AB R170, R9, R170 ;  /* 0x000000aa09aa723e */ /* 0x000fc600000000ff */
[----:B------:R-:W-:Y:S01]  /*e580*/  FADD.FTZ R15, R9, R15 ;  /* 0x0000000f090f7221 */ /* 0x000fe20000010000 */
[----:B------:R-:W-:Y:S02]  /*e590*/  WARPGROUP.DEPBAR.LE gsb0, 0x0 ;  /* 0x00008000000079c5 */ /* 0x000fe40000010000 */
[----:B------:R-:W-:-:S06]  /*e5a0*/  WARPGROUP.ARRIVE ;  /* 0x00000000000079c5 */ /* 0x000fcc0000000000 */
        /* <DEDUP_REMOVED lines=8> */
[----:B------:R-:W-:Y:S05]  /*e630*/  @!P0 BRA `(.L_x_10574) ;  /* 0x0000000000048947 */ /* 0x000fea0003800000 */
[----:B------:R-:W-:Y:S01]  /*e640*/  BPT.TRAP 0x1 ;  /* 0x000000040000795c */ /* 0x000fe20000300000 */
.L_x_10574:
[----:B------:R-:W0:Y:S01]  /*e650*/  S2R R6, SR_CgaCtaId ;  /* 0x0000000000067919 */ /* 0x000e220000008800 */
[----:B------:R-:W-:Y:S02]  /*e660*/  VIADD R4, R4, 0x32460 ;  /* 0x0003246004047836 */ /* 0x000fe40000000000 */
[----:B------:R-:W-:-:S03]  /*e670*/  IMAD.MOV.U32 R7, RZ, RZ, R3 ;  /* 0x000000ffff077224 */ /* 0x000fc600078e0003 */
[----:B0-----:R-:W-:Y:S01]  /*e680*/  PRMT R4, R6, 0x654, R4 ;  /* 0x0000065406047816 */ /* 0x001fe20000000004 */
[----:B------:R-:W-:-:S03]  /*e690*/  IMAD.MOV.U32 R6, RZ, RZ, R8 ;  /* 0x000000ffff067224 */ /* 0x000fc600078e0008 */
[----:B------:R0:W-:Y:S01]  /*e6a0*/  SYNCS.ARRIVE.TRANS64.RED.A1T0 RZ, [R4+URZ], RZ ;  /* 0x000000ff04ff79a7 */ /* 0x0001e2000810043f */
[----:B------:R-:W-:Y:S05]  /*e6b0*/  @P1 BRA `(.L_x_10575) ;  /* 0xffffffd800101947 */ /* 0x000fea000383ffff */
.L_x_10564:
[----:B------:R-:W3:Y:S01]  /*e6c0*/  LDL.LU R9, [R1+0x88] ;  /* 0x0000880001097983 */ /* 0x000ee20000300800 */
[----:B------:R-:W-:Y:S05]  /*e6d0*/  WARPSYNC.ALL ;  /* 0x0000000000007948 */ /* 0x000fea0003800000 */
[----:B0-----:R-:W0:Y:S01]  /*e6e0*/  SHFL.BFLY PT, R4, R15, 0x2, 0x1f ;  /* 0x0c401f000f047f89 */ /* 0x001e2200000e0000 */
[----:B------:R-:W-:Y:S01]  /*e6f0*/  IMAD.MOV.U32 R157, RZ, RZ, -0x800000 ;  /* 0xff800000ff9d7424 */ /* 0x000fe200078e00ff */
[----:B------:R-:W-:Y:S01]  /*e700*/  IADD3 R206, R206, 0x1, RZ ;  /* 0x00000001cece7810 */ /* 0x000fe20007ffe0ff */
[----:B------:R-:W-:Y:S01]  /*e710*/  IMAD.MOV.U32 R156, RZ, RZ, -0x800000 ;  /* 0xff800000ff9c7424 */ /* 0x000fe200078e00ff */
[----:B------:R1:W-:Y:S08]  /*e720*/  BAR.ARV R20, 0x100 ;  /* 0x000400140000751d */ /* 0x0003f00000002000 */
[----:B------:R-:W-:Y:S06]  /*e730*/  BAR.ARV 0x8, 0x180 ;  /* 0x0206000000007b1d */ /* 0x000fec0000002000 */
[----:B------:R-:W-:-:S04]  /*e740*/  ISETP.NE.AND P1, PT, R206, 0x2, PT ;  /* 0x00000002ce00780c */ /* 0x000fc80003f25270 */
[----:B------:R-:W-:Y:S01]  /*e750*/  SEL R206, R206, RZ, P1 ;  /* 0x000000ffcece7207 */ /* 0x000fe20000800000 */
[----:B0-----:R-:W-:-:S05]  /*e760*/  FADD.FTZ R4, R4, R15 ;  /* 0x0000000f04047221 */ /* 0x001fca0000010000 */
[----:B------:R-:W0:Y:S02]  /*e770*/  SHFL.BFLY PT, R5, R4, 0x1, 0x1f ;  /* 0x0c201f0004057f89 */ /* 0x000e2400000e0000 */
[----:B0-----:R-:W-:Y:S01]  /*e780*/  FADD.FTZ R5, R4, R5 ;  /* 0x0000000504057221 */ /* 0x001fe20000010000 */
[----:B------:R-:W-:-:S04]  /*e790*/  IMAD.MOV.U32 R4, RZ, RZ, RZ ;  /* 0x000000ffff047224 */ /* 0x000fc800078e00ff */
[----:B------:R-:W-:-:S13]  /*e7a0*/  FSETP.NE.FTZ.AND P0, PT, R5, RZ, PT ;  /* 0x000000ff0500720b */ /* 0x000fda0003f15000 */
[----:B------:R-:W0:Y:S01]  /*e7b0*/  @P0 MUFU.RCP R4, R5 ;  /* 0x0000000500040308 */ /* 0x000e220000001000 */
[----:B------:R-:W-:-:S07]  /*e7c0*/  @P0 FMUL.FTZ R6, R0, 0.69314718246459960938 ;  /* 0x3f31721800060820 */ /* 0x000fce0000410000 */
[----:B------:R-:W4:Y:S01]  /*e7d0*/  @P0 MUFU.LG2 R5, R5 ;  /* 0x0000000500050308 */ /* 0x000f220000000c00 */
        /* <DEDUP_REMOVED lines=8> */
[----:B----4-:R-:W-:Y:S01]  /*e860*/  @P0 FMUL.FTZ R5, R5, 0.69314718246459960938 ;  /* 0x3f31721805050820 */ /* 0x010fe20000410000 */
[-C--:B------:R-:W-:Y:S01]  /*e870*/  FMUL.FTZ R40, R40, R4.reuse ;  /* 0x0000000428287220 */ /* 0x080fe20000410000 */
[-C--:B------:R-:W-:Y:S01]  /*e880*/  FMUL.FTZ R41, R41, R4.reuse ;  /* 0x0000000429297220 */ /* 0x080fe20000410000 */
[-C--:B------:R-:W-:Y:S01]  /*e890*/  FMUL.FTZ R44, R44, R4.reuse ;  /* 0x000000042c2c7220 */ /* 0x080fe20000410000 */
        /* <DEDUP_REMOVED lines=130> */
[----:B------:R-:W-:-:S02]  /*f0c0*/  PLOP3.LUT P0, PT, PT, PT, PT, 0x8, 0x0 ;  /* 0x000000000000781c */ /* 0x000fc40003f0e170 */
[----:B------:R-:W-:Y:S01]  /*f0d0*/  LOP3.LUT R218, R218, R0, RZ, 0x3c, !PT ;  /* 0x00000000dada7212 */ /* 0x000fe200078e3cff */
[----:B---3--:R-:W-:-:S05]  /*f0e0*/  VIADD R9, R9, 0x1 ;  /* 0x0000000109097836 */ /* 0x008fca0000000000 */
[----:B------:R1:W-:Y:S05]  /*f0f0*/  STL [R1+0x88], R9 ;  /* 0x0000880901007387 */ /* 0x0003ea0000100800 */
.L_x_10520:
[----:B------:R-:W-:Y:S05]  /*f100*/  WARPSYNC.ALL ;  /* 0x0000000000007948 */ /* 0x000fea0003800000 */
[----:B------:R-:W0:Y:S01]  /*f110*/  S2R R0, SR_CgaCtaId ;  /* 0x0000000000007919 */ /* 0x000e220000008800 */
[----:B------:R-:W-:Y:S01]  /*f120*/  MOV R19, 0x400 ;  /* 0x0000040000137802 */ /* 0x000fe20000000f00 */
[----:B------:R-:W-:Y:S01]  /*f130*/  BSSY B0, `(.L_x_10576) ;  /* 0x0000529000007945 */ /* 0x000fe20003800000 */
[----:B------:R-:W-:Y:S02]  /*f140*/  BAR.SYNC.DEFER_BLOCKING 0x5, 0x180 ;  /* 0x0146000000007b1d */ /* 0x000fe40000010000 */
[----:B0-----:R-:W-:-:S05]  /*f150*/  LEA R19, R0, R19, 0x18 ;  /* 0x0000001300137211 */ /* 0x001fca00078ec0ff */
[----:B------:R0:W3:Y:S01]  /*f160*/  LDS.128 R48, [R19+0x324d0] ;  /* 0x0324d00013307984 */ /* 0x0000e20000000c00 */
[----:B------:R-:W-:Y:S06]  /*f170*/  BAR.ARV 0x4, 0x180 ;  /* 0x0106000000007b1d */ /* 0x000fec0000002000 */
[----:B------:R-:W-:Y:S05]  /*f180*/  @P0 BRA `(.L_x_10577) ;  /* 0x0000004000300947 */ /* 0x000fea0003800000 */
[----:B------:R-:W4:Y:S01]  /*f190*/  LDL R3, [R1+0x1a4] ;  /* 0x0001a40001037983 */ /* 0x000f220000100800 */
[----:B------:R-:W-:-:S03]  /*f1a0*/  ULDC UR4, c[0x0][0xbd4] ;  /* 0x0002f50000047ab9 */ /* 0x000fc60000000800 */
[----:B------:R-:W4:Y:S01]  /*f1b0*/  LDL.LU R10, [R1+0x78] ;  /* 0x00007800010a7983 */ /* 0x000f220000300800 */
[----:B------:R-:W0:Y:S01]  /*f1c0*/  S2R R0, SR_SWINHI ;  /* 0x0000000000007919 */ /* 0x000e220000002f00 */
[----:B------:R-:W-:Y:S02]  /*f1d0*/  F2FP.F16.F32.PACK_AB R11, R31, R30 ;  /* 0x0000001e1f0b723e */ /* 0x000fe400000000ff */
[----:B------:R-:W-:Y:S01]  /*f1e0*/  F2FP.F16.F32.PACK_AB R12, R33, R32 ;  /* 0x00000020210c723e */ /* 0x000fe200000000ff */
[----:B------:R-:W4:Y:S01]  /*f1f0*/  LDL.LU R154, [R1+0x80] ;  /* 0x00008000019a7983 */ /* 0x000f220000300800 */
[----:B------:R-:W-:Y:S02]  /*f200*/  F2FP.F16.F32.PACK_AB R13, R35, R34 ;  /* 0x00000022230d723e */ /* 0x000fe400000000ff */
[----:B------:R-:W-:Y:S01]  /*f210*/  F2FP.F16.F32.PACK_AB R14, R37, R36 ;  /* 0x00000024250e723e */ /* 0x000fe200000000ff */
[----:B---3--:R-:W3:Y:S01]  /*f220*/  LDL.LU R48, [R1+0x84] ;  /* 0x0000840001307983 */ /* 0x008ee20000300800 */
[----:B-12---:R-:W-:-:S02]  /*f230*/  MOV R20, R19 ;  /* 0x0000001300147202 */ /* 0x006fc40000000f00 */
[----:B0-----:R-:W-:Y:S02]  /*f240*/  MOV R21, R0 ;  /* 0x0000000000157202 */ /* 0x001fe40000000f00 */
[----:B------:R-:W-:Y:S01]  /*f250*/  F2FP.F16.F32.PACK_AB R15, R39, R38 ;  /* 0x00000026270f723e */ /* 0x000fe200000000ff */
[----:B----4-:R-:W-:Y:S01]  /*f260*/  IMAD.WIDE R6, R3, 0x2, R20 ;  /* 0x0000000203067825 */ /* 0x010fe200078e0214 */
        /* <DEDUP_REMOVED lines=179> */
[----:B------:R-:W-:Y:S01]  /*fda0*/  IADD3 R8, P0, R154, UR4, RZ ;  /* 0x000000049a087c10 */ /* 0x000fe2000ff1e0ff */
[----:B------:R-:W-:-:S03]  /*fdb0*/  IMAD.MOV.U32 R3, RZ, RZ, RZ ;  /* 0x000000ffff037224 */ /* 0x000fc600078e00ff */
[----:B---3--:R-:W-:-:S07]  /*fdc0*/  IADD3.X R9, R48, UR5, RZ, P0, !PT ;  /* 0x0000000530097c10 */ /* 0x008fce00087fe4ff */
        /* <DEDUP_REMOVED lines=18> */
.L_x_10578:
        /* <DEDUP_REMOVED lines=9> */
[----:B------:R-:W-:-:S02]  /*ff80*/  ISETP.NE.U32.AND P0, PT, RZ, UR4, PT ;  /* 0x00000004ff007c0c */ /* 0x000fc4000bf05070 */
[----:B----4-:R-:W-:Y:S02]  /*ff90*/  ISETP.NE.AND P1, PT, R155, 0x1, PT ;  /* 0x000000019b00780c */ /* 0x010fe40003f25270 */
[----:B------:R-:W-:Y:S01]  /*ffa0*/  ISETP.NE.AND.EX P0, PT, RZ, UR5, PT, P0 ;  /* 0x00000005ff007c0c */ /* 0x000fe2000bf05300 */
[-C--:B0-----:R-:W-:Y:S02]  /*ffb0*/  IMAD R15, R7, R205.reuse, RZ ;  /* 0x000000cd070f7224 */ /* 0x081fe400078e02ff */
[----:B------:R-:W-:-:S04]  /*ffc0*/  IMAD.WIDE.U32 R6, R6, R205, RZ ;  /* 0x000000cd06067225 */ /* 0x000fc800078e00ff */
[----:B------:R-:W-:-:S04]  /*ffd0*/  IMAD.IADD R15, R7, 0x1, R15 ;  /* 0x00000001070f7824 */ /* 0x000fc800078e020f */
[----:B------:R-:W0:Y:S01]  /*ffe0*/  @P1 LDC R7, c[0x0][0xcec] ;  /* 0x00033b00ff071b82 */ /* 0x000e220000000800 */
[----:B---3--:R-:W-:Y:S02]  /*fff0*/  SEL R8, R8, RZ, !P0 ;  /* 0x000000ff08087207 */ /* 0x008fe40004000000 */
[----:B--2---:R-:W-:-:S03]  /*10000*/  SEL R9, R9, RZ, !P0 ;  /* 0x000000ff09097207 */ /* 0x004fc60004000000 */
[----:B------:R-:W-:-:S04]  /*10010*/  IMAD R13, R13, R8, RZ ;  /* 0x000000080d0d7224 */ /* 0x000fc800078e02ff */
[C---:B------:R-:W-:Y:S02]  /*10020*/  IMAD R9, R12.reuse, R9, R13 ;  /* 0x000000090c097224 */ /* 0x040fe400078e020d */
[----:B------:R-:W-:-:S03]  /*10030*/  IMAD.WIDE.U32 R12, R12, R8, RZ ;  /* 0x000000080c0c7225 */ /* 0x000fc600078e00ff */
[----:B-----5:R-:W-:Y:S01]  /*10040*/  IADD3 R12, P0, P3, R12, R6, R3 ;  /* 0x000000060c0c7210 */ /* 0x020fe20007b1e003 */
[----:B------:R-:W-:Y:S01]  /*10050*/  IMAD.IADD R13, R13, 0x1, R9 ;  /* 0x000000010d0d7824 */ /* 0x000fe200078e0209 */
[----:B------:R-:W2:Y:S01]  /*10060*/  @P1 LDC R6, c[0x0][0xcf0] ;  /* 0x00033c00ff061b82 */ /* 0x000ea20000000800 */
[----:B------:R-:W-:-:S05]  /*10070*/  SEL R9, R158, RZ, P2 ;  /* 0x000000ff9e097207 */ /* 0x000fca0001000000 */
[-C--:B-1----:R-:W-:Y:S02]  /*10080*/  IMAD R48, R11, R9.reuse, RZ ;  /* 0x000000090b307224 */ /* 0x082fe400078e02ff */
[----:B------:R-:W-:Y:S01]  /*10090*/  IMAD.WIDE.U32 R10, R10, R9, RZ ;  /* 0x000000090a0a7225 */ /* 0x000fe200078e00ff */
[----:B------:R-:W-:-:S04]  /*100a0*/  SHF.R.S32.HI R9, RZ, 0x1f, R3 ;  /* 0x0000001fff097819 */ /* 0x000fc80000011403 */
[----:B------:R-:W-:Y:S02]  /*100b0*/  IADD3.X R13, R13, R15, R9, P0, P3 ;  /* 0x0000000f0d0d7210 */ /* 0x000fe400007e6409 */
[----:B------:R-:W-:-:S05]  /*100c0*/  LEA R15, R159, R154, 0x7 ;  /* 0x0000009a9f0f7211 */ /* 0x000fca00078e38ff */
[----:B0-----:R-:W-:-:S04]  /*100d0*/  @P1 IMAD.HI.U32 R7, R15, R7, RZ ;  /* 0x000000070f071227 */ /* 0x001fc800078e00ff */
[----:B------:R-:W-:Y:S01]  /*100e0*/  IMAD.MOV.U32 R154, RZ, RZ, R15 ;  /* 0x000000ffff9a7224 */ /* 0x000fe200078e000f */
[----:B--2---:R-:W-:Y:S02]  /*100f0*/  @P1 SHF.R.U32.HI R154, RZ, R6, R7 ;  /* 0x00000006ff9a1219 */ /* 0x004fe40000011607 */
[----:B------:R0:W1:Y:S01]  /*10100*/  LDC.64 R6, c[0x0][R0+0x210] ;  /* 0x0000840000067b82 */ /* 0x0000620000000a00 */
[----:B------:R-:W-:Y:S01]  /*10110*/  IMAD.IADD R48, R11, 0x1, R48 ;  /* 0x000000010b307824 */ /* 0x000fe200078e0230 */
        /* <DEDUP_REMOVED lines=21> */
[----:B------:R-:W-:-:S02]  /*10270*/  VIADD R154, R48, 0x8 ;  /* 0x00000008309a7836 */ /* 0x000fc40000000000 */
[----:B-1----:R-:W-:-:S05]  /*10280*/  IMAD R0, R14, R155, RZ ;  /* 0x0000009b0e007224 */ /* 0x002fca00078e02ff */
[-C--:B------:R-:W-:Y:S02]  /*10290*/  ISETP.GE.OR P3, PT, R48, R0.reuse, P0 ;  /* 0x000000003000720c */ /* 0x080fe40000766670 */
[----:B------:R-:W-:-:S11]  /*102a0*/  ISETP.GE.OR P0, PT, R154, R0, P0 ;  /* 0x000000009a00720c */ /* 0x000fd60000706670 */
[----:B0-----:R0:W-:Y:S04]  /*102b0*/  @!P3 ST.E desc[UR60][R6.64], R157 ;  /* 0x0000009d0600b985 */ /* 0x0011e8000c10193c */
[----:B--2---:R0:W-:Y:S01]  /*102c0*/  @!P0 ST.E desc[UR60][R10.64], R156 ;  /* 0x0000009c0a008985 */ /* 0x0041e2000c10193c */
[----:B------:R-:W-:Y:S05]  /*102d0*/  @P2 BRA `(.L_x_10579) ;  /* 0x00000010009c2947 */ /* 0x000fea0003800000 */
[----:B------:R-:W1:Y:S01]  /*102e0*/  S2R R13, SR_TID.X ;  /* 0x00000000000d7919 */ /* 0x000e620000002100 */
[----:B------:R-:W2:Y:S01]  /*102f0*/  @P1 LDC R15, c[0x0][0xcec] ;  /* 0x00033b00ff0f1b82 */ /* 0x000ea20000000800 */
[----:B------:R-:W-:Y:S01]  /*10300*/  ULDC.64 UR4, c[0x0][0xba0] ;  /* 0x0002e80000047ab9 */ /* 0x000fe20000000a00 */
[----:B-1----:R-:W-:-:S05]  /*10310*/  VIADD R13, R13, 0xffffff80 ;  /* 0xffffff800d0d7836 */ /* 0x002fca0000000000 */
[----:B------:R-:W-:-:S04]  /*10320*/  SHF.R.S32.HI R12, RZ, 0x1f, R13 ;  /* 0x0000001fff0c7819 */ /* 0x000fc8000001140d */
[----:B------:R-:W-:-:S04]  /*10330*/  LEA.HI R12, R12, R13, RZ, 0x3 ;  /* 0x0000000d0c0c7211 */ /* 0x000fc800078f18ff */
[----:B------:R-:W-:-:S05]  /*10340*/  SHF.R.S32.HI R48, RZ, 0x3, R12 ;  /* 0x00000003ff307819 */ /* 0x000fca000001140c */
[----:B------:R-:W-:-:S04]  /*10350*/  IMAD R5, R48, 0x40, R211 ;  /* 0x0000004030057824 */ /* 0x000fc800078e02d3 */
[----:B------:R-:W-:-:S03]  /*10360*/  IMAD.WIDE R20, R5, 0x2, R20 ;  /* 0x0000000205147825 */ /* 0x000fc600078e0214 */
[C---:B------:R-:W-:Y:S02]  /*10370*/  IADD3 R25, P0, R20.reuse, 0x1000, RZ ;  /* 0x0000100014197810 */ /* 0x040fe40007f1e0ff */
[C---:B------:R-:W-:Y:S02]  /*10380*/  IADD3 R29, P2, R20.reuse, 0x2000, RZ ;  /* 0x00002000141d7810 */ /* 0x040fe40007f5e0ff */
[C---:B------:R-:W-:Y:S02]  /*10390*/  IADD3 R33, P3, R20.reuse, 0x3000, RZ ;  /* 0x0000300014217810 */ /* 0x040fe40007f7e0ff */
[C---:B------:R-:W-:Y:S02]  /*103a0*/  IADD3 R37, P4, R20.reuse, 0x4000, RZ ;  /* 0x0000400014257810 */ /* 0x040fe40007f9e0ff */
[----:B------:R-:W-:Y:S02]  /*103b0*/  IADD3 R41, P5, R20, 0x5000, RZ ;  /* 0x0000500014297810 */ /* 0x000fe40007fbe0ff */
[----:B------:R-:W-:-:S02]  /*103c0*/  LOP3.LUT R24, R25, 0x380, RZ, 0xc0, !PT ;  /* 0x0000038019187812 */ /* 0x000fc400078ec0ff */
        /* <DEDUP_REMOVED lines=16> */
[----:B0-----:R-:W-:Y:S01]  /*104d0*/  IMAD R10, R9, UR4, RZ ;  /* 0x00000004090a7c24 */ /* 0x001fe2000f8e02ff */
        /* <DEDUP_REMOVED lines=8> */
[C---:B------:R-:W-:Y:S02]  /*10560*/  IADD3 R61, P4, R20.reuse, 0x9000, RZ ;  /* 0x00009000143d7810 */ /* 0x040fe40007f9e0ff */
[----:B------:R-:W-:Y:S02]  /*10570*/  LOP3.LUT R5, R20, 0x380, RZ, 0xc0, !PT ;  /* 0x0000038014057812 */ /* 0x000fe400078ec0ff */
[----:B------:R-:W-:Y:S01]  /*10580*/  LOP3.LUT R12, R12, 0xfffffff8, RZ, 0xc0, !PT ;  /* 0xfffffff80c0c7812 */ /* 0x000fe200078ec0ff */
[----:B------:R-:W-:Y:S01]  /*10590*/  IMAD R9, R3, UR5, R10 ;  /* 0x0000000503097c24 */ /* 0x000fe2000f8e020a */
[----:B------:R-:W-:Y:S01]  /*105a0*/  IADD3 R65, P5, R20, 0xa000, RZ ;  /* 0x0000a00014417810 */ /* 0x000fe20007fbe0ff */
[----:B------:R-:W5:Y:S01]  /*105b0*/  LD.E.128 R32, desc[UR60][R32.64] ;  /* 0x0000003c20207980 */ /* 0x000f62000c101d00 */
[----:B------:R-:W-:-:S02]  /*105c0*/  LOP3.LUT R44, R45, 0x380, RZ, 0xc0, !PT ;  /* 0x000003802d2c7812 */ /* 0x000fc400078ec0ff */
[----:B------:R-:W-:Y:S01]  /*105d0*/  LOP3.LUT R52, R53, 0x380, RZ, 0xc0, !PT ;  /* 0x0000038035347812 */ /* 0x000fe200078ec0ff */
[----:B------:R-:W5:Y:S01]  /*105e0*/  LD.E.128 R36, desc[UR60][R36.64] ;  /* 0x0000003c24247980 */ /* 0x000f62000c101d00 */
[----:B------:R-:W-:Y:S02]  /*105f0*/  LOP3.LUT R56, R57, 0x380, RZ, 0xc0, !PT ;  /* 0x0000038039387812 */ /* 0x000fe400078ec0ff */
[----:B------:R-:W-:Y:S01]  /*10600*/  LOP3.LUT R60, R61, 0x380, RZ, 0xc0, !PT ;  /* 0x000003803d3c7812 */ /* 0x000fe200078ec0ff */
[----:B------:R-:W5:Y:S01]  /*10610*/  LD.E.128 R40, desc[UR60][R40.64] ;  /* 0x0000003c28287980 */ /* 0x000f62000c101d00 */
[----:B------:R-:W-:Y:S02]  /*10620*/  LOP3.LUT R64, R65, 0x380, RZ, 0xc0, !PT ;  /* 0x0000038041407812 */ /* 0x000fe400078ec0ff */
[----:B------:R-:W-:Y:S02]  /*10630*/  SHF.R.U64 R44, R44, 0x3, RZ ;  /* 0x000000032c2c7819 */ /* 0x000fe400000012ff */
[----:B------:R-:W-:-:S02]  /*10640*/  SHF.R.U64 R52, R52, 0x3, RZ ;  /* 0x0000000334347819 */ /* 0x000fc400000012ff */
[----:B------:R-:W-:Y:S02]  /*10650*/  SHF.R.U64 R56, R56, 0x3, RZ ;  /* 0x0000000338387819 */ /* 0x000fe400000012ff */
        /* <DEDUP_REMOVED lines=14> */
[----:B------:R-:W-:Y:S01]  /*10740*/  IMAD.WIDE.U32 R10, R3, UR4, RZ ;  /* 0x00000004030a7c25 */ /* 0x000fe2000f8e00ff */
[C---:B------:R-:W-:Y:S01]  /*10750*/  IADD3 R73, P2, R20.reuse, 0xc000, RZ ;  /* 0x0000c00014497810 */ /* 0x040fe20007f5e0ff */
[----:B------:R-:W-:Y:S01]  /*10760*/  ULDC.64 UR4, c[0x0][0xbe8] ;  /* 0x0002fa0000047ab9 */ /* 0x000fe20000000a00 */
[C---:B------:R-:W-:Y:S01]  /*10770*/  IADD3 R77, P3, R20.reuse, 0xd000, RZ ;  /* 0x0000d000144d7810 */ /* 0x040fe20007f7e0ff */
[----:B------:R-:W5:Y:S01]  /*10780*/  LD.E.128 R44, desc[UR60][R44.64] ;  /* 0x0000003c2c2c7980 */ /* 0x000f62000c101d00 */
[----:B------:R-:W-:-:S02]  /*10790*/  IADD3 R81, P4, R20, 0xe000, RZ ;  /* 0x0000e00014517810 */ /* 0x000fc40007f9e0ff */
[----:B------:R-:W-:Y:S02]  /*107a0*/  IADD3 R7, P5, R20, 0xf000, RZ ;  /* 0x0000f00014077810 */ /* 0x000fe40007fbe0ff */
[----:B------:R-:W-:Y:S01]  /*107b0*/  LOP3.LUT R4, R5, R20, RZ, 0x3c, !PT ;  /* 0x0000001405047212 */ /* 0x000fe200078e3cff */
[----:B------:R-:W5:Y:S01]  /*107c0*/  LD.E.128 R52, desc[UR60][R52.64] ;  /* 0x0000003c34347980 */ /* 0x000f62000c101d00 */
[----:B------:R-:W0:Y:S01]  /*107d0*/  @P1 LDC R20, c[0x0][0xcf0] ;  /* 0x00033c00ff141b82 */ /* 0x000e220000000800 */
[----:B------:R-:W-:Y:S01]  /*107e0*/  IMAD.IADD R3, R13, 0x1, -R12 ;  /* 0x000000010d037824 */ /* 0x000fe200078e0a0c */
[----:B------:R-:W-:Y:S01]  /*107f0*/  LOP3.LUT R68, R69, 0x380, RZ, 0xc0, !PT ;  /* 0x0000038045447812 */ /* 0x000fe200078ec0ff */
[----:B------:R-:W-:Y:S01]  /*10800*/  IMAD.IADD R11, R11, 0x1, R9 ;  /* 0x000000010b0b7824 */ /* 0x000fe200078e0209 */
[----:B------:R-:W-:Y:S01]  /*10810*/  LOP3.LUT R72, R73, 0x380, RZ, 0xc0, !PT ;  /* 0x0000038049487812 */ /* 0x000fe200078ec0ff */
[----:B------:R-:W-:Y:S01]  /*10820*/  IMAD R3, R3, 0x20, R48 ;  /* 0x0000002003037824 */ /* 0x000fe200078e0230 */
[----:B------:R-:W-:Y:S01]  /*10830*/  LOP3.LUT R76, R77, 0x380, RZ, 0xc0, !PT ;  /* 0x000003804d4c7812 */ /* 0x000fe200078ec0ff */
[----:B------:R-:W-:Y:S01]  /*10840*/  IMAD.X R85, RZ, RZ, R21, P5 ;  /* 0x000000ffff557224 */ /* 0x000fe200028e0615 */
[----:B------:R-:W-:Y:S01]  /*10850*/  LOP3.LUT R80, R81, 0x380, RZ, 0xc0, !PT ;  /* 0x0000038051507812 */ /* 0x000fe200078ec0ff */
[----:B------:R-:W5:Y:S01]  /*10860*/  LD.E.128 R56, desc[UR60][R56.64] ;  /* 0x0000003c38387980 */ /* 0x000f62000c101d00 */
[----:B------:R-:W-:Y:S01]  /*10870*/  LOP3.LUT R6, R7, 0x380, RZ, 0xc0, !PT ;  /* 0x0000038007067812 */ /* 0x000fe200078ec0ff */
[----:B------:R-:W-:Y:S01]  /*10880*/  IMAD R14, R159, 0x80, R3 ;  /* 0x000000809f0e7824 */ /* 0x000fe200078e0203 */
[----:B------:R-:W-:Y:S01]  /*10890*/  SHF.R.U64 R68, R68, 0x3, RZ ;  /* 0x0000000344447819 */ /* 0x000fe200000012ff */
[----:B------:R-:W-:Y:S01]  /*108a0*/  IMAD.WIDE.U32 R10, R205, UR4, R10 ;  /* 0x00000004cd0a7c25 */ /* 0x000fe2000f8e000a */
[----:B------:R-:W-:Y:S01]  /*108b0*/  SHF.R.U64 R72, R72, 0x3, RZ ;  /* 0x0000000348487819 */ /* 0x000fe200000012ff */
[----:B------:R-:W5:Y:S01]  /*108c0*/  LD.E.128 R60, desc[UR60][R60.64] ;  /* 0x0000003c3c3c7980 */ /* 0x000f62000c101d00 */
[----:B------:R-:W-:-:S02]  /*108d0*/  SHF.R.U64 R76, R76, 0x3, RZ ;  /* 0x000000034c4c7819 */ /* 0x000fc400000012ff */
[----:B------:R-:W-:Y:S01]  /*108e0*/  SHF.R.U64 R80, R80, 0x3, RZ ;  /* 0x0000000350507819 */ /* 0x000fe200000012ff */
[----:B------:R-:W5:Y:S01]  /*108f0*/  LD.E.128 R64, desc[UR60][R64.64] ;  /* 0x0000003c40407980 */ /* 0x000f62000c101d00 */
[----:B------:R-:W-:Y:S01]  /*10900*/  SHF.R.U64 R6, R6, 0x3, RZ ;  /* 0x0000000306067819 */ /* 0x000fe200000012ff */
[----:B--2---:R-:W-:Y:S01]  /*10910*/  @P1 IMAD.HI.U32 R3, R14, R15, RZ ;  /* 0x0000000f0e031227 */ /* 0x004fe200078e00ff */
        /* <DEDUP_REMOVED lines=9> */
[----:B------:R-:W-:Y:S01]  /*109b0*/  MOV R5, R21 ;  /* 0x0000001500057202 */ /* 0x000fe20000000f00 */
[----:B------:R-:W-:Y:S01]  /*109c0*/  IMAD R11, R205, UR5, R11 ;  /* 0x00000005cd0b7c24 */ /* 0x000fe2000f8e020b */
[----:B------:R-:W-:Y:S01]  /*109d0*/  LOP3.LUT R84, R6, R7, RZ, 0x3c, !PT ;  /* 0x0000000706547212 */ /* 0x000fe200078e3cff */
[----:B------:R-:W-:Y:S01]  /*109e0*/  ULDC.64 UR4, c[0x0][0xbf0] ;  /* 0x0002fc0000047ab9 */ /* 0x000fe20000000a00 */
[----:B------:R-:W-:Y:S01]  /*109f0*/  IMAD.MOV.U32 R13, RZ, RZ, R14 ;  /* 0x000000ffff0d7224 */ /* 0x000fe200078e000e */
[----:B0-----:R-:W-:Y:S01]  /*10a00*/  @P1 SHF.R.U32.HI R13, RZ, R20, R3 ;  /* 0x00000014ff0d1219 */ /* 0x001fe20000011603 */
[----:B------:R-:W-:Y:S01]  /*10a10*/  IMAD R9, R9, UR4, RZ ;  /* 0x0000000409097c24 */ /* 0x000fe2000f8e02ff */
[----:B------:R-:W5:Y:S02]  /*10a20*/  LD.E.128 R4, desc[UR60][R4.64] ;  /* 0x0000003c04047980 */ /* 0x000f64000c101d00 */
[----:B------:R-:W-:Y:S01]  /*10a30*/  SHF.R.S32.HI R3, RZ, 0x1f, R13 ;  /* 0x0000001fff037819 */ /* 0x000fe2000001140d */
[C---:B------:R-:W-:Y:S01]  /*10a40*/  IMAD R15, R8.reuse, UR5, R9 ;  /* 0x00000005080f7c24 */ /* 0x040fe2000f8e0209 */
[----:B------:R-:W5:Y:S01]  /*10a50*/  LD.E.128 R68, desc[UR60][R68.64] ;  /* 0x0000003c44447980 */ /* 0x000f62000c101d00 */
[----:B------:R-:W-:Y:S01]  /*10a60*/  IMAD.WIDE.U32 R8, R8, UR4, R10 ;  /* 0x0000000408087c25 */ /* 0x000fe2000f8e000a */
[----:B------:R-:W-:-:S02]  /*10a70*/  ULDC.64 UR4, c[0x0][0xbe0] ;  /* 0x0002f80000047ab9 */ /* 0x000fc40000000a00 */
[----:B------:R-:W5:Y:S01]  /*10a80*/  LD.E.128 R72, desc[UR60][R72.64] ;  /* 0x0000003c48487980 */ /* 0x000f62000c101d00 */
[----:B------:R-:W-:-:S03]  /*10a90*/  IMAD.MOV R12, RZ, RZ, -R13 ;  /* 0x000000ffff0c7224 */ /* 0x000fc600078e0a0d */
        /* <DEDUP_REMOVED lines=9> */
[----:B------:R-:W-:-:S02]  /*10b30*/  IMAD.IADD R9, R9, 0x1, R15 ;  /* 0x0000000109097824 */ /* 0x000fc400078e020f */
[----:B------:R-:W-:Y:S02]  /*10b40*/  IMAD R10, R3, UR4, RZ ;  /* 0x00000004030a7c24 */ /* 0x000fe4000f8e02ff */
[----:B------:R-:W-:Y:S02]  /*10b50*/  IMAD R155, R155, R12, R14 ;  /* 0x0000000c9b9b7224 */ /* 0x000fe400078e020e */
        /* <DEDUP_REMOVED lines=19> */
.L_x_10783:
[----:B------:R-:W-:Y:S01]  /*10c90*/  IMAD R48, R159, 0x80, R48 ;  /* 0x000000809f307824 */ /* 0x000fe200078e0230 */
[----:B------:R-:W-:Y:S04]  /*10ca0*/  BSSY B1, `(.L_x_10581) ;  /* 0x000001e000017945 */ /* 0x000fe80003800000 */
[----:B------:R-:W-:-:S13]  /*10cb0*/  ISETP.GE.AND P0, PT, R48, R0, PT ;  /* 0x000000003000720c */ /* 0x000fda0003f06270 */
[----:B------:R-:W-:Y:S05]  /*10cc0*/  @P0 BRA `(.L_x_10582) ;  /* 0x00000000006c0947 */ /* 0x000fea0003800000 */
[C---:B------:R-:W-:Y:S01]  /*10cd0*/  IADD3 R15, R211.reuse, 0x40, RZ ;  /* 0x00000040d30f7810 */ /* 0x040fe20007ffe0ff */
        /* <DEDUP_REMOVED lines=8> */
[----:B------:R-:W-:Y:S01]  /*10d60*/  ISETP.GE.AND P0, PT, R21, UR4, PT ;  /* 0x0000000415007c0c */ /* 0x000fe2000bf06270 */
[----:B------:R-:W-:Y:S01]  /*10d70*/  VIADD R89, R211, 0xc0 ;  /* 0x000000c0d3597836 */ /* 0x000fe20000000000 */
[----:B------:R-:W-:-:S02]  /*10d80*/  SHF.R.S32.HI R12, RZ, 0x1f, R211 ;  /* 0x0000001fff0c7819 */ /* 0x000fc400000114d3 */
[----:B------:R-:W-:Y:S02]  /*10d90*/  SHF.R.S32.HI R92, RZ, 0x1f, R92 ;  /* 0x0000001fff5c7819 */ /* 0x000fe4000001145c */
[----:B------:R-:W-:Y:S02]  /*10da0*/  SHF.R.S32.HI R91, RZ, 0x1f, R91 ;  /* 0x0000001fff5b7819 */ /* 0x000fe4000001145b */
[-C--:B--2---:R-:W-:Y:S02]  /*10db0*/  @!P3 LEA R8, P5, R211, R14.reuse, 0x1 ;  /* 0x0000000ed308b211 */ /* 0x084fe400078a08ff */
[----:B------:R-:W-:Y:S02]  /*10dc0*/  @!P2 LEA R10, P4, R15, R14, 0x1 ;  /* 0x0000000e0f0aa211 */ /* 0x000fe400078808ff */
[----:B-1----:R-:W-:Y:S02]  /*10dd0*/  @!P3 LEA.HI.X R9, R211, R88, R12, 0x1, P5 ;  /* 0x00000058d309b211 */ /* 0x002fe400028f0c0c */
[----:B------:R-:W-:-:S02]  /*10de0*/  @!P1 LEA R12, P5, R90, R14, 0x1 ;  /* 0x0000000e5a0c9211 */ /* 0x000fc400078a08ff */
[----:B------:R-:W-:Y:S01]  /*10df0*/  @!P2 LEA.HI.X R11, R15, R88, R92, 0x1, P4 ;  /* 0x000000580f0ba211 */ /* 0x000fe200020f0c5c */
[----:B-----5:R3:W-:Y:S01]  /*10e00*/  @!P3 ST.E.128 desc[UR60][R8.64], R4 ;  /* 0x000000040800b985 */ /* 0x0207e2000c101d3c */
[----:B------:R-:W-:Y:S02]  /*10e10*/  SHF.R.S32.HI R89, RZ, 0x1f, R89 ;  /* 0x0000001fff597819 */ /* 0x000fe40000011459 */
[C---:B------:R-:W-:Y:S01]  /*10e20*/  @!P0 LEA R14, P4, R21.reuse, R14, 0x1 ;  /* 0x0000000e150e8211 */ /* 0x040fe200078808ff */
[----:B------:R3:W-:Y:S01]  /*10e30*/  @!P2 ST.E.128 desc[UR60][R10.64], R36 ;  /* 0x000000240a00a985 */ /* 0x0007e2000c101d3c */
[-C--:B------:R-:W-:Y:S02]  /*10e40*/  @!P1 LEA.HI.X R13, R90, R88.reuse, R91, 0x1, P5 ;  /* 0x000000585a0d9211 */ /* 0x080fe400028f0c5b */
[----:B------:R-:W-:-:S03]  /*10e50*/  @!P0 LEA.HI.X R15, R21, R88, R89, 0x1, P4 ;  /* 0x00000058150f8211 */ /* 0x000fc600020f0c59 */
[----:B------:R3:W-:Y:S04]  /*10e60*/  @!P1 ST.E.128 desc[UR60][R12.64], R56 ;  /* 0x000000380c009985 */ /* 0x0007e8000c101d3c */
[----:B------:R3:W-:Y:S02]  /*10e70*/  @!P0 ST.E.128 desc[UR60][R14.64], R72 ;  /* 0x000000480e008985 */ /* 0x0007e4000c101d3c */
.L_x_10582:
[----:B------:R-:W-:Y:S05]  /*10e80*/  BSYNC B1 ;  /* 0x0000000000017941 */ /* 0x000fea0003800000 */
.L_x_10581:
[----:B------:R-:W-:-:S03]  /*10e90*/  UMOV UR4, 0xffffffff ;  /* 0xffffffff00047882 */ /* 0x000fc60000000000 */
[----:B------:R-:W-:Y:S05]  /*10ea0*/  BRA.DIV UR4, `(.L_x_10583) ;  /* 0x000000c204307947 */ /* 0x000fea000b800000 */
[----:B---3-5:R3:W4:Y:S04]  /*10eb0*/  SHFL.IDX PT, R36, R20, 0x1, 0x181f ;  /* 0x00381f0014247f89 */ /* 0x02872800000e0000 */
[----:B--2---:R3:W2:Y:S02]  /*10ec0*/  SHFL.IDX PT, R14, R3, 0x1, 0x181f ;  /* 0x00381f00030e7f89 */ /* 0x0046a400000e0000 */
.L_x_10787:
        /* <DEDUP_REMOVED lines=13> */
[----:B------:R-:W-:Y:S02]  /*10fa0*/  ISETP.GE.AND P0, PT, R12, UR4, PT ;  /* 0x000000040c007c0c */ /* 0x000fe4000bf06270 */
[----:B------:R-:W-:-:S02]  /*10fb0*/  SHF.R.S32.HI R8, RZ, 0x1f, R211 ;  /* 0x0000001fff087819 */ /* 0x000fc400000114d3 */
[----:B------:R-:W-:Y:S02]  /*10fc0*/  SHF.R.S32.HI R11, RZ, 0x1f, R11 ;  /* 0x0000001fff0b7819 */ /* 0x000fe4000001140b */
[C---:B------:R-:W-:Y:S02]  /*10fd0*/  IADD3 R21, R211.reuse, 0x80, RZ ;  /* 0x00000080d3157810 */ /* 0x040fe40007ffe0ff */
[CC--:B--2---:R-:W-:Y:S02]  /*10fe0*/  @!P3 LEA R4, P5, R211.reuse, R14.reuse, 0x1 ;  /* 0x0000000ed304b211 */ /* 0x0c4fe400078a08ff */
[----:B------:R-:W-:Y:S02]  /*10ff0*/  @!P2 LEA R6, P4, R10, R14, 0x1 ;  /* 0x0000000e0a06a211 */ /* 0x000fe400078808ff */
[----:B----4-:R-:W-:Y:S02]  /*11000*/  @!P3 LEA.HI.X R5, R211, R36, R8, 0x1, P5 ;  /* 0x00000024d305b211 */ /* 0x010fe400028f0c08 */
        /* <DEDUP_REMOVED lines=11> */
.L_x_10585:
[----:B------:R-:W-:Y:S05]  /*110c0*/  BSYNC B1 ;  /* 0x0000000000017941 */ /* 0x000fea0003800000 */
.L_x_10584:
[----:B------:R-:W-:-:S03]  /*110d0*/  UMOV UR4, 0xffffffff ;  /* 0xffffffff00047882 */ /* 0x000fc60000000000 */
[----:B------:R-:W-:Y:S05]  /*110e0*/  BRA.DIV UR4, `(.L_x_10586) ;  /* 0x000000be04e87947 */ /* 0x000fea000b800000 */
[----:B--2---:R2:W0:Y:S04]  /*110f0*/  SHFL.IDX PT, R24, R20, 0x2, 0x181f ;  /* 0x00581f0014187f89 */ /* 0x00442800000e0000 */
[----:B------:R2:W0:Y:S02]  /*11100*/  SHFL.IDX PT, R14, R3, 0x2, 0x181f ;  /* 0x00581f00030e7f89 */ /* 0x00042400000e0000 */
.L_x_10791:
        /* <DEDUP_REMOVED lines=31> */
.L_x_10588:
[----:B------:R-:W-:Y:S05]  /*11300*/  BSYNC B1 ;  /* 0x0000000000017941 */ /* 0x000fea0003800000 */
.L_x_10587:
[----:B------:R-:W-:-:S03]  /*11310*/  UMOV UR4, 0xffffffff ;  /* 0xffffffff00047882 */ /* 0x000fc60000000000 */
[----:B------:R-:W-:Y:S05]  /*11320*/  BRA.DIV UR4, `(.L_x_10589) ;  /* 0x000000be04a07947 */ /* 0x000fea000b800000 */
[----:B0-23--:R-:W0:Y:S04]  /*11330*/  SHFL.IDX PT, R20, R20, 0x3, 0x181f ;  /* 0x00781f0014147f89 */ /* 0x00de2800000e0000 */
[----:B------:R2:W3:Y:S02]  /*11340*/  SHFL.IDX PT, R14, R3, 0x3, 0x181f ;  /* 0x00781f00030e7f89 */ /* 0x0004e400000e0000 */
.L_x_10795:
[----:B--2---:R-:W-:-:S05]  /*11350*/  VIADD R3, R48, 0x60 ;  /* 0x0000006030037836 */ /* 0x004fca0000000000 */
[----:B------:R-:W-:-:S13]  /*11360*/  ISETP.GE.AND P0, PT, R3, R0, PT ;  /* 0x000000000300720c */ /* 0x000fda0003f06270 */
[----:B------:R-:W-:Y:S05]  /*11370*/  @P0 BRA `(.L_x_10590) ;  /* 0x0000003000100947 */ /* 0x000fea0003800000 */
[C---:B------:R-:W-:Y:S01]  /*11380*/  VIADD R12, R211.reuse, 0x40 ;  /* 0x00000040d30c7836 */ /* 0x040fe20000000000 */
[----:B------:R-:W-:Y:S01]  /*11390*/  ULDC UR4, c[0x0][0xbc8] ;  /* 0x0002f20000047ab9 */ /* 0x000fe20000000800 */
[C---:B------:R-:W-:Y:S01]  /*113a0*/  VIADD R10, R211.reuse, 0x80 ;  /* 0x00000080d30a7836 */ /* 0x040fe20000000000 */
[C---:B------:R-:W-:Y:S01]  /*113b0*/  ISETP.GE.AND P3, PT, R211.reuse, UR4, PT ;  /* 0x00000004d3007c0c */ /* 0x040fe2000bf66270 */
[C---:B------:R-:W-:Y:S01]  /*113c0*/  VIADD R11, R211.reuse, 0x80 ;  /* 0x00000080d30b7836 */ /* 0x040fe20000000000 */
[----:B------:R-:W-:Y:S02]  /*113d0*/  ISETP.GE.AND P4, PT, R12, UR4, PT ;  /* 0x000000040c007c0c */ /* 0x000fe4000bf86270 */
[----:B------:R-:W-:Y:S02]  /*113e0*/  ISETP.GE.AND P5, PT, R10, UR4, PT ;  /* 0x000000040a007c0c */ /* 0x000fe4000bfa6270 */
[----:B------:R-:W-:Y:S02]  /*113f0*/  IADD3 R13, R211, 0x40, RZ ;  /* 0x00000040d30d7810 */ /* 0x000fe40007ffe0ff */
[----:B------:R-:W-:-:S02]  /*11400*/  SHF.R.S32.HI R15, RZ, 0x1f, R211 ;  /* 0x0000001fff0f7819 */ /* 0x000fc400000114d3 */
[----:B------:R-:W-:Y:S02]  /*11410*/  SHF.R.S32.HI R13, RZ, 0x1f, R13 ;  /* 0x0000001fff0d7819 */ /* 0x000fe4000001140d */
[----:B------:R-:W-:Y:S02]  /*11420*/  SHF.R.S32.HI R11, RZ, 0x1f, R11 ;  /* 0x0000001fff0b7819 */ /* 0x000fe4000001140b */
[CC--:B---3--:R-:W-:Y:S02]  /*11430*/  @!P3 LEA R4, P0, R211.reuse, R14.reuse, 0x1 ;  /* 0x0000000ed304b211 */ /* 0x0c8fe400078008ff */
[-C--:B------:R-:W-:Y:S02]  /*11440*/  @!P4 LEA R6, P1, R12, R14.reuse, 0x1 ;  /* 0x0000000e0c06c211 */ /* 0x080fe400078208ff */
[----:B------:R-:W-:Y:S02]  /*11450*/  @!P5 LEA R8, P2, R10, R14, 0x1 ;  /* 0x0000000e0a08d211 */ /* 0x000fe400078408ff */
[----:B0-----:R-:W-:-:S02]  /*11460*/  @!P3 LEA.HI.X R5, R211, R20, R15, 0x1, P0 ;  /* 0x00000014d305b211 */ /* 0x001fc400000f0c0f */
        /* <DEDUP_REMOVED lines=14> */
.L_x_10579:
[----:B0-----:R-:W0:Y:S01]  /*11550*/  @P1 LDC R7, c[0x0][0xcec] ;  /* 0x00033b00ff071b82 */ /* 0x001e220000000800 */
[----:B------:R-:W-:Y:S01]  /*11560*/  ULDC.64 UR4, c[0x0][0xc08] ;  /* 0x0003020000047ab9 */ /* 0x000fe20000000a00 */
[----:B------:R-:W-:Y:S02]  /*11570*/  IMAD.MOV.U32 R10, RZ, RZ, R15 ;  /* 0x000000ffff0a7224 */ /* 0x000fe400078e000f */
[----:B------:R-:W-:-:S04]  /*11580*/  IMAD R9, R9, UR4, RZ ;  /* 0x0000000409097c24 */ /* 0x000fc8000f8e02ff */
[----:B------:R-:W1:Y:S01]  /*11590*/  @P1 LDC R6, c[0x0][0xcf0] ;  /* 0x00033c00ff061b82 */ /* 0x000e620000000800 */
[----:B------:R-:W-:Y:S02]  /*115a0*/  IMAD R9, R3, UR5, R9 ;  /* 0x0000000503097c24 */ /* 0x000fe4000f8e0209 */
[----:B0-----:R-:W-:-:S05]  /*115b0*/  @P1 IMAD.HI.U32 R7, R15, R7, RZ ;  /* 0x000000070f071227 */ /* 0x001fca00078e00ff */
[----:B-1----:R-:W-:Y:S01]  /*115c0*/  @P1 SHF.R.U32.HI R10, RZ, R6, R7 ;  /* 0x00000006ff0a1219 */ /* 0x002fe20000011607 */
[----:B------:R-:W-:Y:S01]  /*115d0*/  IMAD.WIDE.U32 R6, R3, UR4, RZ ;  /* 0x0000000403067c25 */ /* 0x000fe2000f8e00ff */
[----:B------:R-:W-:Y:S01]  /*115e0*/  ULDC.64 UR4, c[0x0][0xc38] ;  /* 0x00030e0000047ab9 */ /* 0x000fe20000000a00 */
[----:B------:R-:W-:Y:S02]  /*115f0*/  SHF.R.S32.HI R3, RZ, 0x1f, R8 ;  /* 0x0000001fff037819 */ /* 0x000fe40000011408 */
[----:B------:R-:W-:Y:S02]  /*11600*/  IMAD.IADD R7, R7, 0x1, R9 ;  /* 0x0000000107077824 */ /* 0x000fe400078e0209 */
[----:B------:R-:W-:Y:S02]  /*11610*/  VIADD R9, R19, 0x32420 ;  /* 0x0003242013097836 */ /* 0x000fe40000000000 */
[----:B------:R-:W-:-:S03]  /*11620*/  IMAD.WIDE.U32 R6, R205, UR4, R6 ;  /* 0x00000004cd067c25 */ /* 0x000fc6000f8e0006 */
[----:B------:R-:W-:Y:S01]  /*11630*/  PRMT R9, RZ, 0x654, R9 ;  /* 0x00000654ff097816 */ /* 0x000fe20000000009 */
[----:B------:R-:W-:Y:S01]  /*11640*/  IMAD R7, R205, UR5, R7 ;  /* 0x00000005cd077c24 */ /* 0x000fe2000f8e0207 */
[----:B------:R-:W-:Y:S02]  /*11650*/  ULDC.64 UR4, c[0x0][0xc40] ;  /* 0x0003100000047ab9 */ /* 0x000fe40000000a00 */
[----:B------:R-:W-:Y:S01]  /*11660*/  IMAD R3, R3, UR4, RZ ;  /* 0x0000000403037c24 */ /* 0x000fe2000f8e02ff */
[----:B------:R0:W-:Y:S01]  /*11670*/  SYNCS.ARRIVE.TRANS64.RED.A1T0 RZ, [R9+URZ], RZ ;  /* 0x000000ff09ff79a7 */ /* 0x0001e2000810043f */
[----:B------:R-:W-:-:S04]  /*11680*/  IMAD.WIDE.U32 R6, R8, UR4, R6 ;  /* 0x0000000408067c25 */ /* 0x000fc8000f8e0006 */
[----:B------:R-:W-:Y:S01]  /*11690*/  IMAD R3, R8, UR5, R3 ;  /* 0x0000000508037c24 */ /* 0x000fe2000f8e0203 */
[----:B------:R-:W-:Y:S01]  /*116a0*/  ULDC.64 UR4, c[0x0][0xc48] ;  /* 0x0003120000047ab9 */ /* 0x000fe20000000a00 */
[--C-:B------:R-:W-:Y:S02]  /*116b0*/  SHF.R.S32.HI R8, RZ, 0x1f, R10.reuse ;  /* 0x0000001fff087819 */ /* 0x100fe4000001140a */
[----:B------:R-:W-:Y:S02]  /*116c0*/  IMAD.IADD R7, R7, 0x1, R3 ;  /* 0x0000000107077824 */ /* 0x000fe400078e0203 */
[----:B------:R-:W-:Y:S02]  /*116d0*/  IMAD.MOV R3, RZ, RZ, -R10 ;  /* 0x000000ffff037224 */ /* 0x000fe400078e0a0a */
[----:B------:R-:W-:-:S04]  /*116e0*/  IMAD.WIDE.U32 R6, R158, UR4, R6 ;  /* 0x000000049e067c25 */ /* 0x000fc8000f8e0006 */
[----:B------:R-:W-:Y:S01]  /*116f0*/  IMAD R7, R158, UR5, R7 ;  /* 0x000000059e077c24 */ /* 0x000fe2000f8e0207 */
[----:B------:R-:W-:Y:S01]  /*11700*/  ULDC.64 UR4, c[0x0][0xc30] ;  /* 0x00030c0000047ab9 */ /* 0x000fe20000000a00 */
[----:B------:R-:W-:Y:S02]  /*11710*/  IMAD R3, R155, R3, R15 ;  /* 0x000000039b037224 */ /* 0x000fe400078e020f */
[----:B------:R-:W-:Y:S02]  /*11720*/  IMAD R8, R8, UR4, RZ ;  /* 0x0000000408087c24 */ /* 0x000fe4000f8e02ff */
[----:B------:R-:W-:-:S04]  /*11730*/  IMAD.WIDE.U32 R6, R10, UR4, R6 ;  /* 0x000000040a067c25 */ /* 0x000fc8000f8e0006 */
        /* <DEDUP_REMOVED lines=9> */
[----:B------:R-:W-:Y:S01]  /*117d0*/  IMAD.IADD R8, R7, 0x1, R8 ;  /* 0x0000000107087824 */ /* 0x000fe200078e0208 */
[----:B------:R-:W-:-:S04]  /*117e0*/  UMOV UR4, 0xffffffff ;  /* 0xffffffff00047882 */ /* 0x000fc80000000000 */
[----:B------:R-:W-:Y:S01]  /*117f0*/  LEA.HI.X R8, R6, UR5, R8, 0x2, P0 ;  /* 0x0000000506087c11 */ /* 0x000fe200080f1408 */
[----:B0-----:R-:W-:Y:S06]  /*11800*/  BRA.DIV UR4, `(.L_x_10591) ;  /* 0x000000ba04b07947 */ /* 0x001fec000b800000 */
[----:B------:R0:W1:Y:S04]  /*11810*/  SHFL.IDX PT, R9, R8, RZ, 0x1c1f ;  /* 0x001c1fff08097589 */ /* 0x00006800000e0000 */
[----:B------:R0:W2:Y:S02]  /*11820*/  SHFL.IDX PT, R12, R3, RZ, 0x1c1f ;  /* 0x001c1fff030c7589 */ /* 0x0000a400000e0000 */
.L_x_10798:
        /* <DEDUP_REMOVED lines=22> */
[----:B------:R1:W-:Y:S04]  /*11990*/  @!P0 ST.E.64 desc[UR60][R6.64], R152 ;  /* 0x0000009806008985 */ /* 0x0003e8000c101b3c */
[----:B-1----:R-:W3:Y:S01]  /*119a0*/  LDL R153, [R1+0x180] ;  /* 0x0001800001997983 */ /* 0x002ee20000100800 */
[----:B----4-:R-:W-:-:S03]  /*119b0*/  ISETP.GE.AND P0, PT, R13, UR4, PT ;  /* 0x000000040d007c0c */ /* 0x010fc6000bf06270 */
[----:B------:R-:W4:Y:S10]  /*119c0*/  LDL R152, [R1+0x17c] ;  /* 0x00017c0001987983 */ /* 0x000f340000100800 */
[----:B------:R-:W-:-:S04]  /*119d0*/  @!P0 LEA R6, P1, R13, R12, 0x2 ;  /* 0x0000000c0d068211 */ /* 0x000fc800078210ff */
[----:B-----5:R-:W-:Y:S02]  /*119e0*/  @!P0 LEA.HI.X R7, R13, R9, R159, 0x2, P1 ;  /* 0x000000090d078211 */ /* 0x020fe400008f149f */
[----:B------:R-:W5:Y:S04]  /*119f0*/  LDL R13, [R1+0xf4] ;  /* 0x0000f400010d7983 */ /* 0x000f680000100800 */
[----:B------:R1:W-:Y:S01]  /*11a00*/  @!P0 ST.E.64 desc[UR60][R6.64], R28 ;  /* 0x0000001c06008985 */ /* 0x0003e2000c101b3c */
[----:B------:R-:W-:Y:S02]  /*11a10*/  ISETP.GE.AND P0, PT, R10, UR4, PT ;  /* 0x000000040a007c0c */ /* 0x000fe4000bf06270 */
[----:B------:R-:W-:-:S11]  /*11a20*/  ISETP.GE.AND P1, PT, R14, UR4, PT ;  /* 0x000000040e007c0c */ /* 0x000fd6000bf26270 */
        /* <DEDUP_REMOVED lines=27> */
[----:B------:R1:W-:Y:S02]  /*11be0*/  @!P1 ST.E.64 desc[UR60][R6.64], R44 ;  /* 0x0000002c06009985 */ /* 0x0003e4000c101b3c */
[C---:B-1----:R-:W-:Y:S02]  /*11bf0*/  @!P0 LEA R6, P2, R155.reuse, R12, 0x2 ;  /* 0x0000000c9b068211 */ /* 0x042fe400078410ff */
[----:B------:R-:W4:Y:S04]  /*11c00*/  LDL R45, [R1+0xb8] ;  /* 0x0000b800012d7983 */ /* 0x000f280000100800 */
[----:B------:R-:W4:Y:S01]  /*11c10*/  LDL R44, [R1+0x134] ;  /* 0x00013400012c7983 */ /* 0x000f220000100800 */
[----:B---3--:R-:W-:-:S05]  /*11c20*/  @!P0 LEA.HI.X R7, R155, R9, R153, 0x2, P2 ;  /* 0x000000099b078211 */ /* 0x008fca00010f1499 */
[----:B------:R1:W-:Y:S04]  /*11c30*/  @!P0 ST.E.64 desc[UR60][R6.64], R24 ;  /* 0x0000001806008985 */ /* 0x0003e8000c101b3c */
[----:B-1----:R-:W3:Y:S04]  /*11c40*/  LDL R24, [R1+0x164] ;  /* 0x0001640001187983 */ /* 0x002ee80000100800 */
[----:B------:R-:W3:Y:S01]  /*11c50*/  LDL R25, [R1+0x15c] ;  /* 0x00015c0001197983 */ /* 0x000ee20000100800 */
[----:B--2---:R-:W-:Y:S02]  /*11c60*/  ISETP.GE.AND P1, PT, R20, UR4, PT ;  /* 0x0000000414007c0c */ /* 0x004fe4000bf26270 */
[----:B-----5:R-:W-:-:S11]  /*11c70*/  ISETP.GE.AND P0, PT, R13, UR4, PT ;  /* 0x000000040d007c0c */ /* 0x020fd6000bf06270 */
[----:B------:R-:W-:-:S04]  /*11c80*/  @!P1 LEA R6, P2, R20, R12, 0x2 ;  /* 0x0000000c14069211 */ /* 0x000fc800078410ff */
[-C--:B----4-:R-:W-:Y:S02]  /*11c90*/  @!P1 LEA.HI.X R7, R20, R9.reuse, R152, 0x2, P2 ;  /* 0x0000000914079211 */ /* 0x090fe400010f1498 */
[----:B------:R-:W-:Y:S01]  /*11ca0*/  ISETP.GE.AND P3, PT, R29, UR4, PT ;  /* 0x000000041d007c0c */ /* 0x000fe2000bf66270 */
[----:B------:R-:W2:Y:S04]  /*11cb0*/  LDL R20, [R1+0xcc] ;  /* 0x0000cc0001147983 */ /* 0x000ea80000100800 */
[----:B------:R1:W-:Y:S01]  /*11cc0*/  @!P1 ST.E.64 desc[UR60][R6.64], R52 ;  /* 0x0000003406009985 */ /* 0x0003e2000c101b3c */
[----:B------:R-:W-:Y:S02]  /*11cd0*/  ISETP.GE.AND P1, PT, R10, UR4, PT ;  /* 0x000000040a007c0c */ /* 0x000fe4000bf26270 */
[C---:B-1----:R-:W-:Y:S01]  /*11ce0*/  @!P0 LEA R6, P2, R13.reuse, R12, 0x2 ;  /* 0x0000000c0d068211 */ /* 0x042fe200078410ff */
[----:B------:R-:W4:Y:S04]  /*11cf0*/  LDL R52, [R1+0xbc] ;  /* 0x0000bc0001347983 */ /* 0x000f280000100800 */
[----:B------:R-:W5:Y:S01]  /*11d00*/  LDL R53, [R1+0x140] ;  /* 0x0001400001357983 */ /* 0x000f620000100800 */
[----:B------:R-:W-:-:S03]  /*11d10*/  @!P0 LEA.HI.X R7, R13, R9, R14, 0x2, P2 ;  /* 0x000000090d078211 */ /* 0x000fc600010f140e */
[----:B------:R-:W2:Y:S04]  /*11d20*/  LDL R14, [R1+0xd0] ;  /* 0x0000d000010e7983 */ /* 0x000ea80000100800 */
[----:B------:R1:W-:Y:S01]  /*11d30*/  @!P0 ST.E.64 desc[UR60][R6.64], R56 ;  /* 0x0000003806008985 */ /* 0x0003e2000c101b3c */
[----:B------:R-:W-:-:S03]  /*11d40*/  ISETP.GE.AND P2, PT, R21, UR4, PT ;  /* 0x0000000415007c0c */ /* 0x000fc6000bf46270 */
[----:B------:R-:W4:Y:S01]  /*11d50*/  LDL R13, [R1+0xc8] ;  /* 0x0000c800010d7983 */ /* 0x000f220000100800 */
[----:B-1----:R-:W-:-:S04]  /*11d60*/  @!P1 LEA R6, P0, R10, R12, 0x2 ;  /* 0x0000000c0a069211 */ /* 0x002fc800078010ff */
[----:B------:R-:W-:-:S05]  /*11d70*/  @!P1 LEA.HI.X R7, R10, R9, R11, 0x2, P0 ;  /* 0x000000090a079211 */ /* 0x000fca00000f140b */
[----:B------:R1:W-:Y:S01]  /*11d80*/  @!P1 ST.E.64 desc[UR60][R6.64], R60 ;  /* 0x0000003c06009985 */ /* 0x0003e2000c101b3c */
[----:B------:R-:W-:Y:S02]  /*11d90*/  ISETP.GE.AND P1, PT, R15, UR4, PT ;  /* 0x000000040f007c0c */ /* 0x000fe4000bf26270 */
[-C--:B------:R-:W-:Y:S02]  /*11da0*/  @!P2 LEA R10, P5, R21, R12.reuse, 0x2 ;  /* 0x0000000c150aa211 */ /* 0x080fe400078a10ff */
[----:B-1----:R-:W-:-:S04]  /*11db0*/  @!P3 LEA R6, P4, R29, R12, 0x2 ;  /* 0x0000000c1d06b211 */ /* 0x002fc800078810ff */
[-C--:B------:R-:W-:Y:S02]  /*11dc0*/  @!P3 LEA.HI.X R7, R29, R9.reuse, R36, 0x2, P4 ;  /* 0x000000091d07b211 */ /* 0x080fe400020f1424 */
[----:B------:R-:W5:Y:S01]  /*11dd0*/  LDL R29, [R1+0x154] ;  /* 0x00015400011d7983 */ /* 0x000f620000100800 */
[----:B------:R-:W-:-:S03]  /*11de0*/  @!P2 LEA.HI.X R11, R21, R9, R28, 0x2, P5 ;  /* 0x00000009150ba211 */ /* 0x000fc600028f141c */
[----:B------:R-:W5:Y:S01]  /*11df0*/  LDL R36, [R1+0x158] ;  /* 0x0001580001247983 */ /* 0x000f620000100800 */
[----:B------:R-:W-:-:S03]  /*11e00*/  ISETP.GE.AND P0, PT, R48, UR4, PT ;  /* 0x0000000430007c0c */ /* 0x000fc6000bf06270 */
[----:B------:R-:W-:Y:S04]  /*11e10*/  @!P3 ST.E.64 desc[UR60][R6.64], R64 ;  /* 0x000000400600b985 */ /* 0x000fe8000c101b3c */
[----:B------:R1:W-:Y:S01]  /*11e20*/  @!P2 ST.E.64 desc[UR60][R10.64], R68 ;  /* 0x000000440a00a985 */ /* 0x0003e2000c101b3c */
[----:B------:R-:W-:-:S03]  /*11e30*/  ISETP.GE.AND P2, PT, R32, UR4, PT ;  /* 0x0000000420007c0c */ /* 0x000fc6000bf46270 */
[----:B------:R-:W5:Y:S04]  /*11e40*/  LDL R28, [R1+0xc4] ;  /* 0x0000c400011c7983 */ /* 0x000f680000100800 */
[----:B------:R-:W5:Y:S01]  /*11e50*/  LDL R21, [R1+0xc0] ;  /* 0x0000c00001157983 */ /* 0x000f620000100800 */
[-C--:B-1----:R-:W-:Y:S02]  /*11e60*/  @!P1 LEA R10, P5, R15, R12.reuse, 0x2 ;  /* 0x0000000c0f0a9211 */ /* 0x082fe400078a10ff */
[----:B------:R-:W-:-:S04]  /*11e70*/  @!P0 LEA R6, P4, R48, R12, 0x2 ;  /* 0x0000000c30068211 */ /* 0x000fc800078810ff */
[-C--:B------:R-:W-:Y:S02]  /*11e80*/  @!P0 LEA.HI.X R7, R48, R9.reuse, R41, 0x2, P4 ;  /* 0x0000000930078211 */ /* 0x080fe400020f1429 */
[----:B------:R-:W-:Y:S01]  /*11e90*/  ISETP.GE.AND P3, PT, R37, UR4, PT ;  /* 0x0000000425007c0c */ /* 0x000fe2000bf66270 */
[----:B------:R-:W5:Y:S04]  /*11ea0*/  LDL R41, [R1+0xb0] ;  /* 0x0000b00001297983 */ /* 0x000f680000100800 */
[----:B------:R-:W-:Y:S01]  /*11eb0*/  @!P0 ST.E.64 desc[UR60][R6.64], R72 ;  /* 0x0000004806008985 */ /* 0x000fe2000c101b3c */
[----:B---3--:R-:W-:-:S03]  /*11ec0*/  @!P1 LEA.HI.X R11, R15, R9, R24, 0x2, P5 ;  /* 0x000000090f0b9211 */ /* 0x008fc600028f1418 */
[----:B------:R-:W3:Y:S04]  /*11ed0*/  LDL R48, [R1+0x13c] ;  /* 0x00013c0001307983 */ /* 0x000ee80000100800 */
[----:B------:R-:W3:Y:S04]  /*11ee0*/  LDL R15, [R1+0x14c] ;  /* 0x00014c00010f7983 */ /* 0x000ee80000100800 */
[----:B------:R-:W3:Y:S04]  /*11ef0*/  LDL R24, [R1+0x150] ;  /* 0x0001500001187983 */ /* 0x000ee80000100800 */
[----:B------:R1:W-:Y:S02]  /*11f00*/  @!P1 ST.E.64 desc[UR60][R10.64], R76 ;  /* 0x0000004c0a009985 */ /* 0x0003e4000c101b3c */
[----:B-1----:R-:W-:-:S04]  /*11f10*/  @!P2 LEA R10, P5, R32, R12, 0x2 ;  /* 0x0000000c200aa211 */ /* 0x002fc800078a10ff */
[-C--:B------:R-:W-:Y:S02]  /*11f20*/  @!P2 LEA.HI.X R11, R32, R9.reuse, R25, 0x2, P5 ;  /* 0x00000009200ba211 */ /* 0x080fe400028f1419 */
[----:B------:R-:W3:Y:S04]  /*11f30*/  LDL R32, [R1+0x148] ;  /* 0x0001480001207983 */ /* 0x000ee80000100800 */
[----:B------:R-:W3:Y:S01]  /*11f40*/  LDL R25, [R1+0x144] ;  /* 0x0001440001197983 */ /* 0x000ee20000100800 */
[----:B------:R-:W-:Y:S02]  /*11f50*/  @!P3 LEA R6, P4, R37, R12, 0x2 ;  /* 0x0000000c2506b211 */ /* 0x000fe400078810ff */
[----:B------:R-:W-:Y:S02]  /*11f60*/  ISETP.GE.AND P0, PT, R33, UR4, PT ;  /* 0x0000000421007c0c */ /* 0x000fe4000bf06270 */
[----:B------:R-:W-:-:S02]  /*11f70*/  @!P3 LEA.HI.X R7, R37, R9, R40, 0x2, P4 ;  /* 0x000000092507b211 */ /* 0x000fc400020f1428 */
[----:B------:R-:W3:Y:S01]  /*11f80*/  LDL R37, [R1+0xac] ;  /* 0x0000ac0001257983 */ /* 0x000ee20000100800 */
[----:B--2---:R-:W-:-:S03]  /*11f90*/  ISETP.GE.AND P1, PT, R14, UR4, PT ;  /* 0x000000040e007c0c */ /* 0x004fc6000bf26270 */
[----:B------:R-:W-:Y:S04]  /*11fa0*/  @!P3 ST.E.64 desc[UR60][R6.64], R80 ;  /* 0x000000500600b985 */ /* 0x000fe8000c101b3c */
[----:B------:R1:W-:Y:S01]  /*11fb0*/  @!P2 ST.E.64 desc[UR60][R10.64], R84 ;  /* 0x000000540a00a985 */ /* 0x0003e2000c101b3c */
[----:B----4-:R-:W-:-:S03]  /*11fc0*/  ISETP.GE.AND P2, PT, R13, UR4, PT ;  /* 0x000000040d007c0c */ /* 0x010fc6000bf46270 */
[----:B------:R-:W2:Y:S02]  /*11fd0*/  LDL R40, [R1+0x130] ;  /* 0x0001300001287983 */ /* 0x000ea40000100800 */
[-C--:B-1----:R-:W-:Y:S02]  /*11fe0*/  @!P1 LEA R10, P5, R14, R12.reuse, 0x2 ;  /* 0x0000000c0e0a9211 */ /* 0x082fe400078a10ff */
[C---:B------:R-:W-:Y:S02]  /*11ff0*/  @!P0 LEA R6, P4, R33.reuse, R12, 0x2 ;  /* 0x0000000c21068211 */ /* 0x040fe400078810ff */
[----:B------:R-:W-:Y:S02]  /*12000*/  ISETP.GE.AND P3, PT, R20, UR4, PT ;  /* 0x0000000414007c0c */ /* 0x000fe4000bf66270 */
[-C--:B-----5:R-:W-:Y:S02]  /*12010*/  @!P1 LEA.HI.X R11, R14, R9.reuse, R29, 0x2, P5 ;  /* 0x000000090e0b9211 */ /* 0x0a0fe400028f141d */
[----:B------:R-:W4:Y:S01]  /*12020*/  LDL R14, [R1+0xb4] ;  /* 0x0000b400010e7983 */ /* 0x000f220000100800 */
[----:B------:R-:W-:-:S03]  /*12030*/  @!P0 LEA.HI.X R7, R33, R9, R36, 0x2, P4 ;  /* 0x0000000921078211 */ /* 0x000fc600020f1424 */
[----:B------:R-:W5:Y:S04]  /*12040*/  LDL R33, [R1+0xa8] ;  /* 0x0000a80001217983 */ /* 0x000f680000100800 */
[----:B------:R-:W-:Y:S04]  /*12050*/  @!P0 ST.E.64 desc[UR60][R6.64], R88 ;  /* 0x0000005806008985 */ /* 0x000fe8000c101b3c */
[----:B------:R1:W-:Y:S01]  /*12060*/  @!P1 ST.E.64 desc[UR60][R10.64], R92 ;  /* 0x0000005c0a009985 */ /* 0x0003e2000c101b3c */
[----:B------:R-:W-:-:S03]  /*12070*/  ISETP.GE.AND P0, PT, R28, UR4, PT ;  /* 0x000000041c007c0c */ /* 0x000fc6000bf06270 */
[----:B------:R-:W2:Y:S04]  /*12080*/  LDL R29, [R1+0xa4] ;  /* 0x0000a400011d7983 */ /* 0x000ea80000100800 */
[----:B------:R-:W2:Y:S01]  /*12090*/  LDL R36, [R1+0x12c] ;  /* 0x00012c0001247983 */ /* 0x000ea20000100800 */
[-C--:B-1----:R-:W-:Y:S02]  /*120a0*/  @!P2 LEA R10, P5, R13, R12.reuse, 0x2 ;  /* 0x0000000c0d0aa211 */ /* 0x082fe400078a10ff */
[----:B------:R-:W-:Y:S02]  /*120b0*/  @!P3 LEA R6, P4, R20, R12, 0x2 ;  /* 0x0000000c1406b211 */ /* 0x000fe400078810ff */
[----:B------:R-:W-:Y:S02]  /*120c0*/  ISETP.GE.AND P1, PT, R21, UR4, PT ;  /* 0x0000000415007c0c */ /* 0x000fe4000bf26270 */
[----:B---3--:R-:W-:-:S02]  /*120d0*/  @!P2 LEA.HI.X R11, R13, R9, R15, 0x2, P5 ;  /* 0x000000090d0ba211 */ /* 0x008fc400028f140f */
[----:B------:R-:W3:Y:S04]  /*120e0*/  LDL R15, [R1+0x138] ;  /* 0x00013800010f7983 */ /* 0x000ee80000100800 */
[----:B------:R-:W2:Y:S01]  /*120f0*/  LDL R13, [R1+0xa0] ;  /* 0x0000a000010d7983 */ /* 0x000ea20000100800 */
[----:B------:R-:W-:-:S03]  /*12100*/  @!P3 LEA.HI.X R7, R20, R9, R24, 0x2, P4 ;  /* 0x000000091407b211 */ /* 0x000fc600020f1418 */
[----:B------:R-:W2:Y:S04]  /*12110*/  LDL R24, [R1+0x9c] ;  /* 0x00009c0001187983 */ /* 0x000ea80000100800 */
[----:B------:R-:W2:Y:S04]  /*12120*/  LDL R20, [R1+0x98] ;  /* 0x0000980001147983 */ /* 0x000ea80000100800 */
[----:B------:R1:W-:Y:S04]  /*12130*/  @!P3 ST.E.64 desc[UR60][R6.64], R96 ;  /* 0x000000600600b985 */ /* 0x0003e8000c101b3c */
[----:B------:R0:W-:Y:S01]  /*12140*/  @!P2 ST.E.64 desc[UR60][R10.64], R100 ;  /* 0x000000640a00a985 */ /* 0x0001e2000c101b3c */
[----:B-1----:R-:W-:-:S04]  /*12150*/  @!P0 LEA R6, P5, R28, R12, 0x2 ;  /* 0x0000000c1c068211 */ /* 0x002fc800078a10ff */
[-C--:B------:R-:W-:Y:S02]  /*12160*/  @!P0 LEA.HI.X R7, R28, R9.reuse, R32, 0x2, P5 ;  /* 0x000000091c078211 */ /* 0x080fe400028f1420 */
[C---:B0-----:R-:W-:Y:S01]  /*12170*/  @!P1 LEA R10, P2, R21.reuse, R12, 0x2 ;  /* 0x0000000c150a9211 */ /* 0x041fe200078410ff */
[----:B------:R-:W2:Y:S04]  /*12180*/  LDL R32, [R1+0x128] ;  /* 0x0001280001207983 */ /* 0x000ea80000100800 */
[----:B------:R-:W2:Y:S01]  /*12190*/  LDL R28, [R1+0x124] ;  /* 0x00012400011c7983 */ /* 0x000ea20000100800 */
[----:B------:R-:W-:-:S03]  /*121a0*/  @!P1 LEA.HI.X R11, R21, R9, R25, 0x2, P2 ;  /* 0x00000009150b9211 */ /* 0x000fc600010f1419 */
[----:B------:R-:W2:Y:S04]  /*121b0*/  LDL R25, [R1+0x120] ;  /* 0x0001200001197983 */ /* 0x000ea80000100800 */
[----:B------:R-:W2:Y:S01]  /*121c0*/  LDL R21, [R1+0x11c] ;  /* 0x00011c0001157983 */ /* 0x000ea20000100800 */
[----:B------:R-:W-:Y:S02]  /*121d0*/  ISETP.GE.AND P3, PT, R52, UR4, PT ;  /* 0x0000000434007c0c */ /* 0x000fe4000bf66270 */
[----:B------:R-:W-:Y:S01]  /*121e0*/  ISETP.GE.AND P4, PT, R45, UR4, PT ;  /* 0x000000042d007c0c */ /* 0x000fe2000bf86270 */
[----:B------:R0:W-:Y:S04]  /*121f0*/  @!P0 ST.E.64 desc[UR60][R6.64], R104 ;  /* 0x0000006806008985 */ /* 0x0001e8000c101b3c */
[----:B------:R1:W-:Y:S01]  /*12200*/  @!P1 ST.E.64 desc[UR60][R10.64], R108 ;  /* 0x0000006c0a009985 */ /* 0x0003e2000c101b3c */
[----:B------:R-:W-:-:S05]  /*12210*/  ISETP.GE.AND P1, PT, R41, UR4, PT ;  /* 0x0000000429007c0c */ /* 0x000fca000bf26270 */
[CC--:B0-----:R-:W-:Y:S02]  /*12220*/  @!P3 LEA R6, P0, R52.reuse, R12.reuse, 0x2 ;  /* 0x0000000c3406b211 */ /* 0x0c1fe400078010ff */
[----:B-1----:R-:W-:Y:S02]  /*12230*/  @!P4 LEA R10, P5, R45, R12, 0x2 ;  /* 0x0000000c2d0ac211 */ /* 0x002fe400078a10ff */
[-C--:B------:R-:W-:Y:S02]  /*12240*/  @!P3 LEA.HI.X R7, R52, R9.reuse, R53, 0x2, P0 ;  /* 0x000000093407b211 */ /* 0x080fe400000f1435 */
[----:B------:R-:W-:Y:S02]  /*12250*/  ISETP.GE.AND P0, PT, R37, UR4, PT ;  /* 0x0000000425007c0c */ /* 0x000fe4000bf06270 */
[----:B------:R-:W-:Y:S01]  /*12260*/  @!P4 LEA.HI.X R11, R45, R9, R48, 0x2, P5 ;  /* 0x000000092d0bc211 */ /* 0x000fe200028f1430 */
[----:B------:R-:W-:Y:S04]  /*12270*/  @!P3 ST.E.64 desc[UR60][R6.64], R112 ;  /* 0x000000700600b985 */ /* 0x000fe8000c101b3c */
[----:B------:R0:W-:Y:S01]  /*12280*/  @!P4 ST.E.64 desc[UR60][R10.64], R116 ;  /* 0x000000740a00c985 */ /* 0x0001e2000c101b3c */
[----:B----4-:R-:W-:-:S02]  /*12290*/  ISETP.GE.AND P2, PT, R14, UR4, PT ;  /* 0x000000040e007c0c */ /* 0x010fc4000bf46270 */
[----:B-----5:R-:W-:Y:S02]  /*122a0*/  ISETP.GE.AND P4, PT, R33, UR4, PT ;  /* 0x0000000421007c0c */ /* 0x020fe4000bf86270 */
[----:B0-----:R-:W-:-:S09]  /*122b0*/  @!P1 LEA R10, P5, R41, R12, 0x2 ;  /* 0x0000000c290a9211 */ /* 0x001fd200078a10ff */
[CC--:B------:R-:W-:Y:S02]  /*122c0*/  @!P2 LEA R6, P3, R14.reuse, R12.reuse, 0x2 ;  /* 0x0000000c0e06a211 */ /* 0x0c0fe400078610ff */
[-C--:B------:R-:W-:Y:S02]  /*122d0*/  @!P1 LEA.HI.X R11, R41, R9.reuse, R44, 0x2, P5 ;  /* 0x00000009290b9211 */ /* 0x080fe400028f142c */
[----:B---3--:R-:W-:Y:S02]  /*122e0*/  @!P2 LEA.HI.X R7, R14, R9, R15, 0x2, P3 ;  /* 0x000000090e07a211 */ /* 0x008fe400018f140f */
[----:B------:R-:W-:-:S03]  /*122f0*/  @!P0 LEA R14, P3, R37, R12, 0x2 ;  /* 0x0000000c250e8211 */ /* 0x000fc600078610ff */
[----:B------:R0:W-:Y:S01]  /*12300*/  @!P2 ST.E.64 desc[UR60][R6.64], R120 ;  /* 0x000000780600a985 */ /* 0x0001e2000c101b3c */
[----:B--2---:R-:W-:Y:S02]  /*12310*/  ISETP.GE.AND P2, PT, R29, UR4, PT ;  /* 0x000000041d007c0c */ /* 0x004fe4000bf46270 */
        /* <DEDUP_REMOVED lines=10> */
[-C--:B--2---:R-:W-:Y:S02]  /*123c0*/  @!P3 LEA R14, P4, R13, R12.reuse, 0x2 ;  /* 0x0000000c0d0eb211 */ /* 0x084fe400078810ff */
[-C--:B------:R-:W-:Y:S02]  /*123d0*/  @!P2 LEA.HI.X R11, R29, R9.reuse, R32, 0x2, P5 ;  /* 0x000000091d0ba211 */ /* 0x080fe400028f1420 */
[-C--:B------:R-:W-:Y:S02]  /*123e0*/  @!P3 LEA.HI.X R15, R13, R9.reuse, R28, 0x2, P4 ;  /* 0x000000090d0fb211 */ /* 0x080fe400020f141c */
[-C--:B0-----:R-:W-:Y:S02]  /*123f0*/  @!P1 LEA R6, P5, R24, R12.reuse, 0x2 ;  /* 0x0000000c18069211 */ /* 0x081fe400078a10ff */
[----:B------:R-:W-:Y:S02]  /*12400*/  @!P0 LEA R12, P4, R20, R12, 0x2 ;  /* 0x0000000c140c8211 */ /* 0x000fe400078810ff */
[----:B------:R-:W-:-:S02]  /*12410*/  @!P1 LEA.HI.X R7, R24, R9, R25, 0x2, P5 ;  /* 0x0000000918079211 */ /* 0x000fc400028f1419 */
[----:B------:R-:W-:Y:S01]  /*12420*/  @!P0 LEA.HI.X R13, R20, R9, R21, 0x2, P4 ;  /* 0x00000009140d8211 */ /* 0x000fe200020f1415 */
[----:B------:R3:W-:Y:S04]  /*12430*/  @!P2 ST.E.64 desc[UR60][R10.64], R136 ;  /* 0x000000880a00a985 */ /* 0x0007e8000c101b3c */
[----:B------:R3:W-:Y:S04]  /*12440*/  @!P3 ST.E.64 desc[UR60][R14.64], R140 ;  /* 0x0000008c0e00b985 */ /* 0x0007e8000c101b3c */
[----:B------:R3:W-:Y:S04]  /*12450*/  @!P1 ST.E.64 desc[UR60][R6.64], R144 ;  /* 0x0000009006009985 */ /* 0x0007e8000c101b3c */
[----:B------:R3:W-:Y:S02]  /*12460*/  @!P0 ST.E.64 desc[UR60][R12.64], R148 ;  /* 0x000000940c008985 */ /* 0x0007e4000c101b3c */
.L_x_10593:
[----:B------:R-:W-:Y:S05]  /*12470*/  BSYNC B1 ;  /* 0x0000000000017941 */ /* 0x000fea0003800000 */
.L_x_10592:
[----:B------:R-:W-:-:S03]  /*12480*/  UMOV UR4, 0xffffffff ;  /* 0xffffffff00047882 */ /* 0x000fc60000000000 */
[----:B------:R-:W-:Y:S05]  /*12490*/  BRA.DIV UR4, `(.L_x_10594) ;  /* 0x000000ae04c47947 */ /* 0x000fea000b800000 */
[----:B---3--:R3:W4:Y:S04]  /*124a0*/  SHFL.IDX PT, R10, R8, 0x1, 0x1c1f ;  /* 0x003c1f00080a7f89 */ /* 0x00872800000e0000 */
[----:B0-----:R-:W0:Y:S02]  /*124b0*/  SHFL.IDX PT, R3, R3, 0x1, 0x1c1f ;  /* 0x003c1f0003037f89 */ /* 0x001e2400000e0000 */
.L_x_10802:
        /* <DEDUP_REMOVED lines=45> */
[----:B-----5:R-:W-:-:S02]  /*12790*/  ISETP.GE.AND P2, PT, R65, UR4, PT ;  /* 0x0000000441007c0c */ /* 0x020fc4000bf46270 */
[----:B----4-:R-:W-:Y:S02]  /*127a0*/  MOV R57, R56 ;  /* 0x0000003800397202 */ /* 0x010fe40000000f00 */
[----:B------:R-:W-:Y:S01]  /*127b0*/  ISETP.GE.AND P3, PT, R81, UR4, PT ;  /* 0x0000000451007c0c */ /* 0x000fe2000bf66270 */
[----:B------:R-:W-:Y:S02]  /*127c0*/  IMAD.MOV.U32 R56, RZ, RZ, R53 ;  /* 0x000000ffff387224 */ /* 0x000fe400078e0035 */
[----:B------:R-:W-:Y:S02]  /*127d0*/  IMAD.MOV.U32 R53, RZ, RZ, R52 ;  /* 0x000000ffff357224 */ /* 0x000fe400078e0034 */
[----:B------:R-:W-:Y:S02]  /*127e0*/  IMAD.MOV.U32 R52, RZ, RZ, R48 ;  /* 0x000000ffff347224 */ /* 0x000fe400078e0030 */
[----:B------:R-:W-:Y:S02]  /*127f0*/  IMAD.MOV.U32 R48, RZ, RZ, R44 ;  /* 0x000000ffff307224 */ /* 0x000fe400078e002c */
[----:B------:R-:W-:-:S02]  /*12800*/  IMAD.MOV.U32 R44, RZ, RZ, R41 ;  /* 0x000000ffff2c7224 */ /* 0x000fc400078e0029 */
[----:B------:R-:W-:Y:S02]  /*12810*/  IMAD.MOV.U32 R41, RZ, RZ, R9 ;  /* 0x000000ffff297224 */ /* 0x000fe400078e0009 */
[----:B---3--:R-:W-:Y:S02]  /*12820*/  IMAD.MOV.U32 R9, RZ, RZ, R8 ;  /* 0x000000ffff097224 */ /* 0x008fe400078e0008 */
[----:B------:R-:W-:Y:S02]  /*12830*/  IMAD.MOV.U32 R8, RZ, RZ, R7 ;  /* 0x000000ffff087224 */ /* 0x000fe400078e0007 */
[----:B------:R-:W-:Y:S02]  /*12840*/  @!P2 IMAD.MOV.U32 R7, RZ, RZ, R10 ;  /* 0x000000ffff07a224 */ /* 0x000fe400078e000a */
[----:B------:R-:W-:Y:S02]  /*12850*/  IMAD.MOV.U32 R60, RZ, RZ, R6 ;  /* 0x000000ffff3c7224 */ /* 0x000fe400078e0006 */
[----:B0-----:R-:W-:-:S02]  /*12860*/  @!P2 IMAD.MOV.U32 R6, RZ, RZ, R3 ;  /* 0x000000ffff06a224 */ /* 0x001fc400078e0003 */
[----:B------:R-:W-:Y:S02]  /*12870*/  IMAD.MOV.U32 R69, RZ, RZ, R61 ;  /* 0x000000ffff457224 */ /* 0x000fe400078e003d */
[----:B------:R-:W-:Y:S02]  /*12880*/  IMAD.MOV.U32 R61, RZ, RZ, R57 ;  /* 0x000000ffff3d7224 */ /* 0x000fe400078e0039 */
[----:B------:R-:W-:Y:S02]  /*12890*/  IMAD.MOV.U32 R57, RZ, RZ, R53 ;  /* 0x000000ffff397224 */ /* 0x000fe400078e0035 */
[----:B------:R-:W-:Y:S02]  /*128a0*/  IMAD.MOV.U32 R53, RZ, RZ, R48 ;  /* 0x000000ffff357224 */ /* 0x000fe400078e0030 */
[----:B------:R-:W-:Y:S01]  /*128b0*/  IMAD.MOV.U32 R48, RZ, RZ, R8 ;  /* 0x000000ffff307224 */ /* 0x000fe200078e0008 */
[----:B------:R-:W-:Y:S01]  /*128c0*/  @!P3 LEA R8, P4, R81, R3, 0x2 ;  /* 0x000000035108b211 */ /* 0x000fe200078810ff */
[----:B------:R-:W-:Y:S01]  /*128d0*/  @!P2 IMAD.WIDE R6, R65, 0x4, R6 ;  /* 0x000000044106a825 */ /* 0x000fe200078e0206 */
[----:B------:R-:W-:-:S03]  /*128e0*/  MOV R65, R64 ;  /* 0x0000004000417202 */ /* 0x000fc60000000f00 */
[----:B------:R-:W-:Y:S02]  /*128f0*/  IMAD.MOV.U32 R64, RZ, RZ, R44 ;  /* 0x000000ffff407224 */ /* 0x000fe400078e002c */
[----:B------:R-:W-:Y:S01]  /*12900*/  IMAD.MOV.U32 R44, RZ, RZ, R9 ;  /* 0x000000ffff2c7224 */ /* 0x000fe200078e0009 */
[----:B------:R-:W-:Y:S02]  /*12910*/  @!P3 LEA.HI.X R9, R81, R10, R92, 0x2, P4 ;  /* 0x0000000a5109b211 */ /* 0x000fe400020f145c */
[----:B------:R-:W3:Y:S01]  /*12920*/  LDL R92, [R1+0x18c] ;  /* 0x00018c00015c7983 */ /* 0x000ee20000100800 */
[C---:B------:R-:W-:Y:S02]  /*12930*/  ISETP.GE.AND P1, PT, R76.reuse, UR4, PT ;  /* 0x000000044c007c0c */ /* 0x040fe4000bf26270 */
[----:B------:R-:W-:Y:S01]  /*12940*/  ISETP.GE.AND P0, PT, R85, UR4, PT ;  /* 0x0000000455007c0c */ /* 0x000fe2000bf06270 */
[----:B------:R0:W-:Y:S04]  /*12950*/  @!P2 ST.E.64 desc[UR60][R6.64], R26 ;  /* 0x0000001a0600a985 */ /* 0x0001e8000c101b3c */
[----:B------:R1:W-:Y:S04]  /*12960*/  @!P3 ST.E.64 desc[UR60][R8.64], R30 ;  /* 0x0000001e0800b985 */ /* 0x0003e8000c101b3c */
[----:B------:R-:W4:Y:S02]  /*12970*/  LDL R81, [R1+0xe8] ;  /* 0x0000e80001517983 */ /* 0x000f240000100800 */
[----:B0-----:R-:W-:-:S04]  /*12980*/  @!P1 LEA R6, P5, R76, R3, 0x2 ;  /* 0x000000034c069211 */ /* 0x001fc800078a10ff */
[-C--:B------:R-:W-:Y:S02]  /*12990*/  @!P1 LEA.HI.X R7, R76, R10.reuse, R77, 0x2, P5 ;  /* 0x0000000a4c079211 */ /* 0x080fe400028f144d */
[----:B------:R-:W5:Y:S01]  /*129a0*/  LDL R77, [R1+0x188] ;  /* 0x00018800014d7983 */ /* 0x000f620000100800 */
[C---:B-1----:R-:W-:Y:S02]  /*129b0*/  @!P0 LEA R8, P4, R85.reuse, R3, 0x2 ;  /* 0x0000000355088211 */ /* 0x042fe400078810ff */
[----:B------:R-:W-:Y:S01]  /*129c0*/  ISETP.GE.AND P2, PT, R72, UR4, PT ;  /* 0x0000000448007c0c */ /* 0x000fe2000bf46270 */
[----:B------:R-:W2:Y:S01]  /*129d0*/  LDL R76, [R1+0xe4] ;  /* 0x0000e400014c7983 */ /* 0x000ea20000100800 */
[----:B---3--:R-:W-:-:S03]  /*129e0*/  @!P0 LEA.HI.X R9, R85, R10, R92, 0x2, P4 ;  /* 0x0000000a55098211 */ /* 0x008fc600020f145c */
[----:B------:R-:W3:Y:S04]  /*129f0*/  LDL R85, [R1+0x180] ;  /* 0x0001800001557983 */ /* 0x000ee80000100800 */
[----:B------:R0:W-:Y:S01]  /*12a00*/  @!P1 ST.E.64 desc[UR60][R6.64], R34 ;  /* 0x0000002206009985 */ /* 0x0001e2000c101b3c */
[----:B------:R-:W-:-:S03]  /*12a10*/  ISETP.GE.AND P1, PT, R73, UR4, PT ;  /* 0x0000000449007c0c */ /* 0x000fc6000bf26270 */
[----:B------:R-:W4:Y:S01]  /*12a20*/  LDL R92, [R1+0x184] ;  /* 0x00018400015c7983 */ /* 0x000f220000100800 */
[----:B0-----:R-:W-:-:S04]  /*12a30*/  @!P2 LEA R6, P5, R72, R3, 0x2 ;  /* 0x000000034806a211 */ /* 0x001fc800078a10ff */
[----:B-----5:R-:W-:Y:S01]  /*12a40*/  @!P2 LEA.HI.X R7, R72, R10, R77, 0x2, P5 ;  /* 0x0000000a4807a211 */ /* 0x020fe200028f144d */
[----:B------:R-:W-:Y:S04]  /*12a50*/  @!P0 ST.E.64 desc[UR60][R8.64], R38 ;  /* 0x0000002608008985 */ /* 0x000fe8000c101b3c */
[----:B------:R0:W-:Y:S01]  /*12a60*/  @!P2 ST.E.64 desc[UR60][R6.64], R42 ;  /* 0x0000002a0600a985 */ /* 0x0001e2000c101b3c */
[----:B------:R-:W-:-:S03]  /*12a70*/  ISETP.GE.AND P3, PT, R89, UR4, PT ;  /* 0x0000000459007c0c */ /* 0x000fc6000bf66270 */
[----:B------:R-:W5:Y:S04]  /*12a80*/  LDL R72, [R1+0xdc] ;  /* 0x0000dc0001487983 */ /* 0x000f680000100800 */
[----:B------:R-:W5:Y:S01]  /*12a90*/  LDL R77, [R1+0xe0] ;  /* 0x0000e000014d7983 */ /* 0x000f620000100800 */
[----:B0-----:R-:W-:-:S04]  /*12aa0*/  @!P1 LEA R6, P5, R73, R3, 0x2 ;  /* 0x0000000349069211 */ /* 0x001fc800078a10ff */
[-C--:B---3--:R-:W-:Y:S02]  /*12ab0*/  @!P1 LEA.HI.X R7, R73, R10.reuse, R85, 0x2, P5 ;  /* 0x0000000a49079211 */ /* 0x088fe400028f1455 */
[----:B------:R-:W3:Y:S01]  /*12ac0*/  LDL R85, [R1+0x178] ;  /* 0x0001780001557983 */ /* 0x000ee20000100800 */
[C---:B------:R-:W-:Y:S02]  /*12ad0*/  ISETP.GE.AND P2, PT, R80.reuse, UR4, PT ;  /* 0x0000000450007c0c */ /* 0x040fe4000bf46270 */
[CC--:B------:R-:W-:Y:S01]  /*12ae0*/  @!P3 LEA R8, P4, R89.reuse, R3.reuse, 0x2 ;  /* 0x000000035908b211 */ /* 0x0c0fe200078810ff */
[----:B------:R-:W5:Y:S03]  /*12af0*/  LDL R73, [R1+0xd8] ;  /* 0x0000d80001497983 */ /* 0x000f660000100800 */
[----:B----4-:R-:W-:Y:S02]  /*12b00*/  @!P3 LEA.HI.X R9, R89, R10, R92, 0x2, P4 ;  /* 0x0000000a5909b211 */ /* 0x010fe400020f145c */
[----:B------:R-:W4:Y:S04]  /*12b10*/  LDL R89, [R1+0x17c] ;  /* 0x00017c0001597983 */ /* 0x000f280000100800 */
[----:B------:R-:W-:Y:S04]  /*12b20*/  @!P3 ST.E.64 desc[UR60][R8.64], R46 ;  /* 0x0000002e0800b985 */ /* 0x000fe8000c101b3c */
[----:B------:R0:W-:Y:S02]  /*12b30*/  @!P1 ST.E.64 desc[UR60][R6.64], R4 ;  /* 0x0000000406009985 */ /* 0x0001e4000c101b3c */
[----:B0-----:R-:W-:-:S04]  /*12b40*/  @!P2 LEA R4, P5, R80, R3, 0x2 ;  /* 0x000000035004a211 */ /* 0x001fc800078a10ff */
[----:B---3--:R-:W-:Y:S02]  /*12b50*/  @!P2 LEA.HI.X R5, R80, R10, R85, 0x2, P5 ;  /* 0x0000000a5005a211 */ /* 0x008fe400028f1455 */
[----:B------:R-:W3:Y:S01]  /*12b60*/  LDL R80, [R1+0x170] ;  /* 0x0001700001507983 */ /* 0x000ee20000100800 */
[----:B------:R-:W-:Y:S02]  /*12b70*/  ISETP.GE.AND P0, PT, R88, UR4, PT ;  /* 0x0000000458007c0c */ /* 0x000fe4000bf06270 */
[----:B------:R-:W-:Y:S01]  /*12b80*/  ISETP.GE.AND P1, PT, R68, UR4, PT ;  /* 0x0000000444007c0c */ /* 0x000fe2000bf26270 */
[----:B------:R-:W5:Y:S10]  /*12b90*/  LDL R85, [R1+0x174] ;  /* 0x0001740001557983 */ /* 0x000f740000100800 */
[----:B------:R-:W-:-:S04]  /*12ba0*/  @!P0 LEA R8, P4, R88, R3, 0x2 ;  /* 0x0000000358088211 */ /* 0x000fc800078810ff */
[----:B----4-:R-:W-:-:S05]  /*12bb0*/  @!P0 LEA.HI.X R9, R88, R10, R89, 0x2, P4 ;  /* 0x0000000a58098211 */ /* 0x010fca00020f1459 */
[----:B------:R-:W-:Y:S04]  /*12bc0*/  @!P0 ST.E.64 desc[UR60][R8.64], R54 ;  /* 0x0000003608008985 */ /* 0x000fe8000c101b3c */
[----:B------:R0:W-:Y:S02]  /*12bd0*/  @!P2 ST.E.64 desc[UR60][R4.64], R58 ;  /* 0x0000003a0400a985 */ /* 0x0001e4000c101b3c */
[----:B0-----:R-:W-:-:S04]  /*12be0*/  @!P1 LEA R4, P5, R68, R3, 0x2 ;  /* 0x0000000344049211 */ /* 0x001fc800078a10ff */
[----:B---3--:R-:W-:Y:S02]  /*12bf0*/  @!P1 LEA.HI.X R5, R68, R10, R80, 0x2, P5 ;  /* 0x0000000a44059211 */ /* 0x008fe400028f1450 */
[----:B------:R-:W3:Y:S01]  /*12c00*/  LDL R80, [R1+0x168] ;  /* 0x0001680001507983 */ /* 0x000ee20000100800 */
[----:B------:R-:W-:Y:S02]  /*12c10*/  ISETP.GE.AND P3, PT, R84, UR4, PT ;  /* 0x0000000454007c0c */ /* 0x000fe4000bf66270 */
[----:B--2---:R-:W-:-:S11]  /*12c20*/  ISETP.GE.AND P2, PT, R76, UR4, PT ;  /* 0x000000044c007c0c */ /* 0x004fd6000bf46270 */
[----:B------:R-:W-:-:S04]  /*12c30*/  @!P3 LEA R6, P4, R84, R3, 0x2 ;  /* 0x000000035406b211 */ /* 0x000fc800078810ff */
[----:B-----5:R-:W-:Y:S02]  /*12c40*/  @!P3 LEA.HI.X R7, R84, R10, R85, 0x2, P4 ;  /* 0x0000000a5407b211 */ /* 0x020fe400020f1455 */
[----:B------:R-:W2:Y:S04]  /*12c50*/  LDL R84, [R1+0x16c] ;  /* 0x00016c0001547983 */ /* 0x000ea80000100800 */
[----:B------:R-:W-:Y:S04]  /*12c60*/  @!P3 ST.E.64 desc[UR60][R6.64], R62 ;  /* 0x0000003e0600b985 */ /* 0x000fe8000c101b3c */
[----:B------:R0:W-:Y:S02]  /*12c70*/  @!P1 ST.E.64 desc[UR60][R4.64], R66 ;  /* 0x0000004204009985 */ /* 0x0001e4000c101b3c */
[----:B0-----:R-:W-:-:S04]  /*12c80*/  @!P2 LEA R4, P5, R76, R3, 0x2 ;  /* 0x000000034c04a211 */ /* 0x001fc800078a10ff */
[----:B---3--:R-:W-:Y:S02]  /*12c90*/  @!P2 LEA.HI.X R5, R76, R10, R80, 0x2, P5 ;  /* 0x0000000a4c05a211 */ /* 0x008fe400028f1450 */
[----:B------:R-:W3:Y:S01]  /*12ca0*/  LDL R76, [R1+0x160] ;  /* 0x00016000014c7983 */ /* 0x000ee20000100800 */
[C---:B------:R-:W-:Y:S02]  /*12cb0*/  ISETP.GE.AND P0, PT, R81.reuse, UR4, PT ;  /* 0x0000000451007c0c */ /* 0x040fe4000bf06270 */
[----:B------:R-:W-:Y:S01]  /*12cc0*/  ISETP.GE.AND P1, PT, R72, UR4, PT ;  /* 0x0000000448007c0c */ /* 0x000fe2000bf26270 */
[----:B------:R-:W4:Y:S10]  /*12cd0*/  LDL R80, [R1+0x164] ;  /* 0x0001640001507983 */ /* 0x000f340000100800 */
[----:B------:R-:W-:-:S04]  /*12ce0*/  @!P0 LEA R6, P4, R81, R3, 0x2 ;  /* 0x0000000351068211 */ /* 0x000fc800078810ff */
[----:B--2---:R-:W-:Y:S01]  /*12cf0*/  @!P0 LEA.HI.X R7, R81, R10, R84, 0x2, P4 ;  /* 0x0000000a51078211 */ /* 0x004fe200020f1454 */
[----:B------:R-:W-:Y:S02]  /*12d00*/  IMAD.MOV.U32 R68, RZ, RZ, R65 ;  /* 0x000000ffff447224 */ /* 0x000fe400078e0041 */
[----:B------:R-:W2:Y:S04]  /*12d10*/  LDL R65, [R1+0xd0] ;  /* 0x0000d00001417983 */ /* 0x000ea80000100800 */
[----:B------:R-:W-:Y:S04]  /*12d20*/  @!P0 ST.E.64 desc[UR60][R6.64], R70 ;  /* 0x0000004606008985 */ /* 0x000fe8000c101b3c */
[----:B------:R0:W-:Y:S02]  /*12d30*/  @!P2 ST.E.64 desc[UR60][R4.64], R74 ;  /* 0x0000004a0400a985 */ /* 0x0001e4000c101b3c */
[----:B0-----:R-:W-:-:S04]  /*12d40*/  @!P1 LEA R4, P5, R72, R3, 0x2 ;  /* 0x0000000348049211 */ /* 0x001fc800078a10ff */
[----:B---3--:R-:W-:Y:S02]  /*12d50*/  @!P1 LEA.HI.X R5, R72, R10, R76, 0x2, P5 ;  /* 0x0000000a48059211 */ /* 0x008fe400028f144c */
[----:B------:R-:W3:Y:S01]  /*12d60*/  LDL R76, [R1+0x15c] ;  /* 0x00015c00014c7983 */ /* 0x000ee20000100800 */
[----:B------:R-:W-:-:S03]  /*12d70*/  IMAD.MOV.U32 R72, RZ, RZ, R68 ;  /* 0x000000ffff487224 */ /* 0x000fc600078e0044 */
[----:B------:R-:W5:Y:S01]  /*12d80*/  LDL R68, [R1+0x154] ;  /* 0x0001540001447983 */ /* 0x000f620000100800 */
[----:B------:R-:W-:Y:S02]  /*12d90*/  ISETP.GE.AND P3, PT, R77, UR4, PT ;  /* 0x000000044d007c0c */ /* 0x000fe4000bf66270 */
[----:B------:R-:W-:Y:S02]  /*12da0*/  ISETP.GE.AND P0, PT, R73, UR4, PT ;  /* 0x0000000449007c0c */ /* 0x000fe4000bf06270 */
[----:B------:R-:W-:-:S09]  /*12db0*/  ISETP.GE.AND P2, PT, R69, UR4, PT ;  /* 0x0000000445007c0c */ /* 0x000fd2000bf46270 */
[----:B------:R-:W-:-:S04]  /*12dc0*/  @!P3 LEA R6, P4, R77, R3, 0x2 ;  /* 0x000000034d06b211 */ /* 0x000fc800078810ff */
[----:B----4-:R-:W-:-:S05]  /*12dd0*/  @!P3 LEA.HI.X R7, R77, R10, R80, 0x2, P4 ;  /* 0x0000000a4d07b211 */ /* 0x010fca00020f1450 */
[----:B------:R0:W-:Y:S01]  /*12de0*/  @!P3 ST.E.64 desc[UR60][R6.64], R78 ;  /* 0x0000004e0600b985 */ /* 0x0001e2000c101b3c */
[----:B--2---:R-:W-:-:S03]  /*12df0*/  ISETP.GE.AND P3, PT, R65, UR4, PT ;  /* 0x0000000441007c0c */ /* 0x004fc6000bf66270 */
[----:B------:R1:W-:Y:S01]  /*12e00*/  @!P1 ST.E.64 desc[UR60][R4.64], R82 ;  /* 0x0000005204009985 */ /* 0x0003e2000c101b3c */
[----:B------:R-:W-:Y:S02]  /*12e10*/  ISETP.GE.AND P1, PT, R61, UR4, PT ;  /* 0x000000043d007c0c */ /* 0x000fe4000bf26270 */
[-C--:B0-----:R-:W-:Y:S02]  /*12e20*/  @!P0 LEA R6, P4, R73, R3.reuse, 0x2 ;  /* 0x0000000349068211 */ /* 0x081fe400078810ff */
[----:B-1----:R-:W-:-:S04]  /*12e30*/  @!P2 LEA R4, P5, R69, R3, 0x2 ;  /* 0x000000034504a211 */ /* 0x002fc800078a10ff */
[-C--:B------:R-:W-:Y:S02]  /*12e40*/  @!P2 LEA.HI.X R5, R69, R10.reuse, R72, 0x2, P5 ;  /* 0x0000000a4505a211 */ /* 0x080fe400028f1448 */
[----:B---3--:R-:W-:-:S05]  /*12e50*/  @!P0 LEA.HI.X R7, R73, R10, R76, 0x2, P4 ;  /* 0x0000000a49078211 */ /* 0x008fca00020f144c */
[----:B------:R0:W-:Y:S01]  /*12e60*/  @!P0 ST.E.64 desc[UR60][R6.64], R86 ;  /* 0x0000005606008985 */ /* 0x0001e2000c101b3c */
[----:B------:R-:W-:-:S03]  /*12e70*/  ISETP.GE.AND P0, PT, R57, UR4, PT ;  /* 0x0000000439007c0c */ /* 0x000fc6000bf06270 */
[----:B------:R1:W-:Y:S01]  /*12e80*/  @!P2 ST.E.64 desc[UR60][R4.64], R90 ;  /* 0x0000005a0400a985 */ /* 0x0003e2000c101b3c */
[----:B------:R-:W-:Y:S02]  /*12e90*/  ISETP.GE.AND P2, PT, R53, UR4, PT ;  /* 0x0000000435007c0c */ /* 0x000fe4000bf46270 */
[-C--:B0-----:R-:W-:Y:S02]  /*12ea0*/  @!P3 LEA R6, P4, R65, R3.reuse, 0x2 ;  /* 0x000000034106b211 */ /* 0x081fe400078810ff */
[----:B-1----:R-:W-:Y:S02]  /*12eb0*/  @!P1 LEA R4, P5, R61, R3, 0x2 ;  /* 0x000000033d049211 */ /* 0x002fe400078a10ff */
[-C--:B-----5:R-:W-:Y:S02]  /*12ec0*/  @!P3 LEA.HI.X R7, R65, R10.reuse, R68, 0x2, P4 ;  /* 0x0000000a4107b211 */ /* 0x0a0fe400020f1444 */
[----:B------:R-:W-:Y:S02]  /*12ed0*/  @!P1 LEA.HI.X R5, R61, R10, R64, 0x2, P5 ;  /* 0x0000000a3d059211 */ /* 0x000fe400028f1440 */
[----:B------:R-:W-:Y:S01]  /*12ee0*/  ISETP.GE.AND P4, PT, R48, UR4, PT ;  /* 0x0000000430007c0c */ /* 0x000fe2000bf86270 */
[----:B------:R0:W-:Y:S01]  /*12ef0*/  @!P3 ST.E.64 desc[UR60][R6.64], R94 ;  /* 0x0000005e0600b985 */ /* 0x0001e2000c101b3c */
[----:B------:R-:W-:-:S03]  /*12f00*/  ISETP.GE.AND P3, PT, R44, UR4, PT ;  /* 0x000000042c007c0c */ /* 0x000fc6000bf66270 */
[----:B------:R1:W-:Y:S01]  /*12f10*/  @!P1 ST.E.64 desc[UR60][R4.64], R98 ;  /* 0x0000006204009985 */ /* 0x0003e2000c101b3c */
[-C--:B0-----:R-:W-:Y:S02]  /*12f20*/  @!P0 LEA R6, P5, R57, R3.reuse, 0x2 ;  /* 0x0000000339068211 */ /* 0x081fe400078a10ff */
[----:B-1----:R-:W-:Y:S02]  /*12f30*/  @!P2 LEA R4, P1, R53, R3, 0x2 ;  /* 0x000000033504a211 */ /* 0x002fe400078210ff */
[-C--:B------:R-:W-:Y:S02]  /*12f40*/  @!P0 LEA.HI.X R7, R57, R10.reuse, R60, 0x2, P5 ;  /* 0x0000000a39078211 */ /* 0x080fe400028f143c */
[----:B------:R-:W-:Y:S02]  /*12f50*/  @!P2 LEA.HI.X R5, R53, R10, R56, 0x2, P1 ;  /* 0x0000000a3505a211 */ /* 0x000fe400008f1438 */
[----:B------:R-:W-:Y:S01]  /*12f60*/  ISETP.GE.AND P1, PT, R40, UR4, PT ;  /* 0x0000000428007c0c */ /* 0x000fe2000bf26270 */
[----:B------:R0:W-:Y:S04]  /*12f70*/  @!P0 ST.E.64 desc[UR60][R6.64], R102 ;  /* 0x0000006606008985 */ /* 0x0001e8000c101b3c */
[----:B------:R1:W-:Y:S01]  /*12f80*/  @!P2 ST.E.64 desc[UR60][R4.64], R106 ;  /* 0x0000006a0400a985 */ /* 0x0003e2000c101b3c */
[----:B------:R-:W-:-:S02]  /*12f90*/  ISETP.GE.AND P2, PT, R36, UR4, PT ;  /* 0x0000000424007c0c */ /* 0x000fc4000bf46270 */
[-C--:B0-----:R-:W-:Y:S02]  /*12fa0*/  @!P4 LEA R6, P0, R48, R3.reuse, 0x2 ;  /* 0x000000033006c211 */ /* 0x081fe400078010ff */
[----:B-1----:R-:W-:Y:S02]  /*12fb0*/  @!P3 LEA R4, P5, R44, R3, 0x2 ;  /* 0x000000032c04b211 */ /* 0x002fe400078a10ff */
[-C--:B------:R-:W-:Y:S02]  /*12fc0*/  @!P4 LEA.HI.X R7, R48, R10.reuse, R52, 0x2, P0 ;  /* 0x0000000a3007c211 */ /* 0x080fe400000f1434 */
[----:B------:R-:W-:Y:S02]  /*12fd0*/  ISETP.GE.AND P0, PT, R32, UR4, PT ;  /* 0x0000000420007c0c */ /* 0x000fe4000bf06270 */
[----:B------:R-:W-:Y:S01]  /*12fe0*/  @!P3 LEA.HI.X R5, R44, R10, R45, 0x2, P5 ;  /* 0x0000000a2c05b211 */ /* 0x000fe200028f142d */
[----:B------:R0:W-:Y:S04]  /*12ff0*/  @!P4 ST.E.64 desc[UR60][R6.64], R110 ;  /* 0x0000006e0600c985 */ /* 0x0001e8000c101b3c */
[----:B------:R1:W-:Y:S01]  /*13000*/  @!P3 ST.E.64 desc[UR60][R4.64], R114 ;  /* 0x000000720400b985 */ /* 0x0003e2000c101b3c */
[----:B------:R-:W-:-:S02]  /*13010*/  ISETP.GE.AND P3, PT, R28, UR4, PT ;  /* 0x000000041c007c0c */ /* 0x000fc4000bf66270 */
[-C--:B0-----:R-:W-:Y:S02]  /*13020*/  @!P1 LEA R6, P4, R40, R3.reuse, 0x2 ;  /* 0x0000000328069211 */ /* 0x081fe400078810ff */
[-C--:B-1----:R-:W-:Y:S02]  /*13030*/  @!P2 LEA R4, P5, R36, R3.reuse, 0x2 ;  /* 0x000000032404a211 */ /* 0x082fe400078a10ff */
[-C--:B------:R-:W-:Y:S02]  /*13040*/  @!P1 LEA.HI.X R7, R40, R10.reuse, R41, 0x2, P4 ;  /* 0x0000000a28079211 */ /* 0x080fe400020f1429 */
[----:B------:R-:W-:Y:S02]  /*13050*/  @!P0 LEA R8, P4, R32, R3, 0x2 ;  /* 0x0000000320088211 */ /* 0x000fe400078810ff */
[----:B------:R-:W-:Y:S01]  /*13060*/  @!P2 LEA.HI.X R5, R36, R10, R37, 0x2, P5 ;  /* 0x0000000a2405a211 */ /* 0x000fe200028f1425 */
[----:B------:R-:W-:Y:S01]  /*13070*/  @!P1 ST.E.64 desc[UR60][R6.64], R118 ;  /* 0x0000007606009985 */ /* 0x000fe2000c101b3c */
[----:B------:R-:W-:-:S02]  /*13080*/  ISETP.GE.AND P1, PT, R24, UR4, PT ;  /* 0x0000000418007c0c */ /* 0x000fc4000bf26270 */
        /* <DEDUP_REMOVED lines=14> */
[----:B------:R-:W-:Y:S02]  /*13170*/  @!P0 LEA R12, P3, R14, R3, 0x2 ;  /* 0x000000030e0c8211 */ /* 0x000fe400078610ff */
        /* <DEDUP_REMOVED lines=13> */
.L_x_10577:
[----:B------:R-:W4:Y:S01]  /*13250*/  LDL.LU R6, [R1+0x80] ;  /* 0x0000800001067983 */ /* 0x000f220000300800 */
[----:B------:R-:W-:Y:S01]  /*13260*/  ULDC.64 UR6, c[0x0][0xd08] ;  /* 0x0003420000067ab9 */ /* 0x000fe20000000a00 */
[----:B------:R-:W-:Y:S02]  /*13270*/  ULDC.64 UR4, c[0x0][0xd00] ;  /* 0x0003400000047ab9 */ /* 0x000fe40000000a00 */
[----:B------:R-:W2:Y:S04]  /*13280*/  LDL.LU R0, [R1+0x84] ;  /* 0x0000840001007983 */ /* 0x000ea80000300800 */
[----:B------:R-:W3:Y:S01]  /*13290*/  LDL R8, [R1+0x78] ;  /* 0x0000780001087983 */ /* 0x000ee20000100800 */
[----:B------:R-:W-:Y:S01]  /*132a0*/  ISETP.NE.U32.AND P1, PT, RZ, UR6, PT ;  /* 0x00000006ff007c0c */ /* 0x000fe2000bf25070 */
[----:B------:R-:W-:Y:S01]  /*132b0*/  IMAD.MOV.U32 R3, RZ, RZ, RZ ;  /* 0x000000ffff037224 */ /* 0x000fe200078e00ff */
[----:B------:R-:W-:-:S02]  /*132c0*/  ISETP.NE.U32.AND P0, PT, RZ, UR4, PT ;  /* 0x00000004ff007c0c */ /* 0x000fc4000bf05070 */
[----:B------:R-:W-:Y:S02]  /*132d0*/  ISETP.NE.AND.EX P1, PT, RZ, UR7, PT, P1 ;  /* 0x00000007ff007c0c */ /* 0x000fe4000bf25310 */
[----:B------:R-:W-:Y:S02]  /*132e0*/  ISETP.NE.AND.EX P0, PT, RZ, UR5, PT, P0 ;  /* 0x00000005ff007c0c */ /* 0x000fe4000bf05300 */
[----:B----4-:R-:W-:Y:S01]  /*132f0*/  IADD3 R4, P2, R6, UR4, RZ ;  /* 0x0000000406047c10 */ /* 0x010fe2000ff5e0ff */
[----:B------:R-:W-:-:S03]  /*13300*/  ULDC UR4, c[0x0][0xb88] ;  /* 0x0002e20000047ab9 */ /* 0x000fc60000000800 */
[----:B--2---:R-:W-:-:S05]  /*13310*/  IADD3.X R5, R0, UR5, RZ, P2, !PT ;  /* 0x0000000500057c10 */ /* 0x004fca00097fe4ff */
[----:B------:R-:W-:Y:S01]  /*13320*/  @P1 IADD3 R6, P2, R6, UR6, RZ ;  /* 0x0000000606061c10 */ /* 0x000fe2000ff5e0ff */
[----:B------:R-:W-:Y:S01]  /*13330*/  IMAD.U32 R21, RZ, RZ, UR4 ;  /* 0x00000004ff157e24 */ /* 0x000fe2000f8e00ff */
[----:B------:R2:W5:Y:S02]  /*13340*/  @P0 LDG.E R3, desc[UR60][R4.64] ;  /* 0x0000003c04030981 */ /* 0x000564000c1e1900 */
[----:B------:R-:W-:-:S05]  /*13350*/  @P1 IADD3.X R7, R0, UR7, RZ, P2, !PT ;  /* 0x0000000700071c10 */ /* 0x000fca00097fe4ff */
[----:B------:R2:W5:Y:S01]  /*13360*/  @P1 LDG.E R21, desc[UR60][R6.64] ;  /* 0x0000003c06151981 */ /* 0x000562000c1e1900 */
[----:B---3--:R-:W-:Y:S01]  /*13370*/  ISETP.NE.AND P2, PT, R8, RZ, PT ;  /* 0x000000ff0800720c */ /* 0x008fe20003f45270 */
[----:B------:R-:W3:-:S12]  /*13380*/  S2R R0, SR_TID.X ;  /* 0x0000000000007919 */ /* 0x000ed80000002100 */
[----:B------:R-:W4:Y:S01]  /*13390*/  @!P2 LDC R8, c[0x0][0xbd4] ;  /* 0x0002f500ff08ab82 */ /* 0x000f220000000800 */
[----:B---3--:R-:W-:Y:S01]  /*133a0*/  IADD3 R30, R0, -0x80, RZ ;  /* 0xffffff80001e7810 */ /* 0x008fe20007ffe0ff */
[----:B----4-:R2:W-:Y:S01]  /*133b0*/  @!P2 STL [R1+0x78], R8 ;  /* 0x000078080100a387 */ /* 0x0105e20000100800 */
[----:B------:R-:W-:Y:S02]  /*133c0*/  ISETP.GT.AND P2, PT, R8, 0x1, PT ;  /* 0x000000010800780c */ /* 0x000fe40003f44270 */
[----:B------:R-:W-:Y:S01]  /*133d0*/  ISETP.GT.AND P3, PT, R30, 0x7f, PT ;  /* 0x0000007f1e00780c */ /* 0x000fe20003f64270 */
[----:B------:R-:W-:-:S12]  /*133e0*/  @P1 BRA `(.L_x_10595) ;  /* 0x0000000000101947 */ /* 0x000fd80003800000 */
[----:B------:R-:W-:Y:S05]  /*133f0*/  @!P0 BRA `(.L_x_10595) ;  /* 0x00000000000c8947 */ /* 0x000fea0003800000 */
[----:B------:R-:W3:Y:S04]  /*13400*/  LDG.E R0, desc[UR60][R4.64] ;  /* 0x0000003c04007981 */ /* 0x000ee8000c1e1900 */
[----:B-----5:R-:W3:Y:S02]  /*13410*/  LDG.E R21, desc[UR60][R4.64+0x4] ;  /* 0x0000043c04157981 */ /* 0x020ee4000c1e1900 */
[----:B---3--:R-:W-:-:S07]  /*13420*/  IMAD.IADD R21, R21, 0x1, -R0 ;  /* 0x0000000115157824 */ /* 0x008fce00078e0a00 */
.L_x_10595:
        /* <DEDUP_REMOVED lines=16> */
[----:B-1----:R-:W-:Y:S01]  /*13530*/  IMAD.MOV.U32 R20, RZ, RZ, 0xab8 ;  /* 0x00000ab8ff147424 */ /* 0x002fe200078e00ff */
[----:B------:R-:W-:Y:S01]  /*13540*/  ISETP.GT.AND P0, PT, R8, 0x1, PT ;  /* 0x000000010800780c */ /* 0x000fe20003f04270 */
[----:B------:R-:W1:Y:S01]  /*13550*/  LDC.64 R10, c[0x0][0xca8] ;  /* 0x00032a00ff0a7b82 */ /* 0x000e620000000a00 */
[----:B------:R-:W-:Y:S01]  /*13560*/  ISETP.NE.AND P1, PT, R28, 0x1, PT ;  /* 0x000000011c00780c */ /* 0x000fe20003f25270 */
[----:B------:R-:W-:Y:S01]  /*13570*/  IMAD.MOV.U32 R25, RZ, RZ, R33 ;  /* 0x000000ffff197224 */ /* 0x000fe200078e0021 */
[----:B------:R-:W-:-:S05]  /*13580*/  SEL R20, R20, 0xa78, P0 ;  /* 0x00000a7814147807 */ /* 0x000fca0000000000 */
[----:B------:R-:W3:Y:S08]  /*13590*/  LDC.64 R4, c[0x0][R20+0x220] ;  /* 0x0000880014047b82 */ /* 0x000ef00000000a00 */
[----:B------:R-:W4:Y:S08]  /*135a0*/  LDC.64 R12, c[0x0][R20+0x218] ;  /* 0x00008600140c7b82 */ /* 0x000f300000000a00 */
[----:B------:R-:W5:Y:S08]  /*135b0*/  LDC.64 R6, c[0x0][R20+0x228] ;  /* 0x00008a0014067b82 */ /* 0x000f700000000a00 */
[----:B------:R-:W0:Y:S08]  /*135c0*/  @P1 LDC R0, c[0x0][0xcec] ;  /* 0x00033b00ff001b82 */ /* 0x000e300000000800 */
[----:B------:R-:W5:Y:S08]  /*135d0*/  LDC.64 R8, c[0x0][R20+0x210] ;  /* 0x0000840014087b82 */ /* 0x000f700000000a00 */
[----:B------:R-:W5:Y:S01]  /*135e0*/  @P1 LDC R29, c[0x0][0xcf0] ;  /* 0x00033c00ff1d1b82 */ /* 0x000f620000000800 */
[----:B0-----:R-:W-:-:S07]  /*135f0*/  @P1 IMAD.HI.U32 R0, R33, R0, RZ ;  /* 0x0000000021001227 */ /* 0x001fce00078e00ff */
[----:B-1----:R-:W0:Y:S01]  /*13600*/  @!P0 LDC R10, c[0x0][0xc50] ;  /* 0x00031400ff0a8b82 */ /* 0x002e220000000800 */
[-C--:B---3--:R-:W-:Y:S02]  /*13610*/  IMAD R5, R5, R31.reuse, RZ ;  /* 0x0000001f05057224 */ /* 0x088fe400078e02ff */
[----:B------:R-:W-:-:S05]  /*13620*/  IMAD.WIDE.U32 R14, R4, R31, RZ ;  /* 0x0000001f040e7225 */ /* 0x000fca00078e00ff */
[----:B------:R-:W1:Y:S01]  /*13630*/  @!P0 LDC R11, c[0x0][0xc54] ;  /* 0x00031500ff0b8b82 */ /* 0x000e620000000800 */
[-C--:B----4-:R-:W-:Y:S02]  /*13640*/  IMAD R27, R13, R205.reuse, RZ ;  /* 0x000000cd0d1b7224 */ /* 0x090fe400078e02ff */
        /* <DEDUP_REMOVED lines=25> */
.L_x_10597:
[----:B------:R-:W-:Y:S05]  /*137e0*/  BSYNC B1 ;  /* 0x0000000000017941 */ /* 0x000fea0003800000 */
.L_x_10596:
        /* <DEDUP_REMOVED lines=9> */
[----:B-1----:R-:W-:Y:S01]  /*13880*/  LOP3.LUT R9, R6, 0xfffffff8, RZ, 0xc0, !PT ;  /* 0xfffffff806097812 */ /* 0x002fe200078ec0ff */
[----:B------:R-:W-:Y:S01]  /*13890*/  IMAD R7, R3, UR5, R0 ;  /* 0x0000000503077c24 */ /* 0x000fe2000f8e0200 */
[----:B------:R-:W-:Y:S01]  /*138a0*/  SHF.R.S32.HI R25, RZ, 0x3, R6 ;  /* 0x00000003ff197819 */ /* 0x000fe20000011406 */
[----:B------:R-:W-:Y:S01]  /*138b0*/  ULDC.64 UR4, c[0x0][0xbe8] ;  /* 0x0002fa0000047ab9 */ /* 0x000fe20000000a00 */
[----:B------:R-:W-:Y:S01]  /*138c0*/  IADD3 R0, R30, -R9, RZ ;  /* 0x800000091e007210 */ /* 0x000fe20007ffe0ff */
[----:B------:R-:W-:Y:S02]  /*138d0*/  IMAD.IADD R5, R5, 0x1, R7 ;  /* 0x0000000105057824 */ /* 0x000fe400078e0207 */
[----:B------:R-:W-:Y:S02]  /*138e0*/  IMAD R6, R26, UR6, RZ ;  /* 0x000000061a067c24 */ /* 0x000fe4000f8e02ff */
[----:B------:R-:W-:Y:S02]  /*138f0*/  IMAD R0, R0, 0x20, R25 ;  /* 0x0000002000007824 */ /* 0x000fe400078e0219 */
[----:B------:R-:W-:Y:S01]  /*13900*/  IMAD.WIDE.U32 R4, R205, UR4, R4 ;  /* 0x00000004cd047c25 */ /* 0x000fe2000f8e0004 */
[----:B----4-:R-:W-:-:S03]  /*13910*/  ISETP.NE.AND P0, PT, R8, 0x1, PT ;  /* 0x000000010800780c */ /* 0x010fc60003f05270 */
[----:B------:R-:W-:Y:S01]  /*13920*/  IMAD R5, R205, UR5, R5 ;  /* 0x00000005cd057c24 */ /* 0x000fe2000f8e0205 */
[----:B------:R-:W-:Y:S01]  /*13930*/  ULDC.64 UR4, c[0x0][0xbe0] ;  /* 0x0002f80000047ab9 */ /* 0x000fe20000000a00 */
[C---:B------:R-:W-:Y:S02]  /*13940*/  IMAD R7, R31.reuse, UR7, R6 ;  /* 0x000000071f077c24 */ /* 0x040fe4000f8e0206 */
[----:B------:R-:W-:-:S04]  /*13950*/  IMAD.WIDE.U32 R4, R31, UR6, R4 ;  /* 0x000000061f047c25 */ /* 0x000fc8000f8e0004 */
[----:B------:R-:W-:Y:S02]  /*13960*/  IMAD.IADD R5, R5, 0x1, R7 ;  /* 0x0000000105057824 */ /* 0x000fe400078e0207 */
[----:B------:R-:W1:Y:S08]  /*13970*/  @P0 LDC R10, c[0x0][0xcec] ;  /* 0x00033b00ff0a0b82 */ /* 0x000e700000000800 */
[----:B------:R-:W2:Y:S01]  /*13980*/  @P0 LDC R11, c[0x0][0xcf0] ;  /* 0x00033c00ff0b0b82 */ /* 0x000ea20000000800 */
[----:B---3--:R-:W-:-:S04]  /*13990*/  IMAD R9, R27, 0x80, R0 ;  /* 0x000000801b097824 */ /* 0x008fc800078e0200 */
[----:B-1----:R-:W-:-:S04]  /*139a0*/  @P0 IMAD.HI.U32 R0, R9, R10, RZ ;  /* 0x0000000a09000227 */ /* 0x002fc800078e00ff */
[----:B------:R-:W-:Y:S01]  /*139b0*/  IMAD.MOV.U32 R3, RZ, RZ, R9 ;  /* 0x000000ffff037224 */ /* 0x000fe200078e0009 */
[----:B--2---:R-:W-:-:S04]  /*139c0*/  @P0 SHF.R.U32.HI R3, RZ, R11, R0 ;  /* 0x0000000bff030219 */ /* 0x004fc80000011600 */
        /* <DEDUP_REMOVED lines=18> */
[----:B------:R1:W2:Y:S04]  /*13af0*/  SHFL.IDX PT, R0, R20, RZ, 0x181f ;  /* 0x00181fff14007589 */ /* 0x0002a800000e0000 */
[----:B------:R1:W3:Y:S02]  /*13b00*/  SHFL.IDX PT, R14, R3, RZ, 0x181f ;  /* 0x00181fff030e7589 */ /* 0x0002e400000e0000 */
.L_x_10805:
        /* <DEDUP_REMOVED lines=18> */
[CC--:B---3--:R-:W-:Y:S02]  /*13c30*/  @!P3 LEA R4, P5, R211.reuse, R14.reuse, 0x1 ;  /* 0x0000000ed304b211 */ /* 0x0c8fe400078a08ff */
[----:B------:R-:W-:Y:S02]  /*13c40*/  @!P2 LEA R6, P4, R10, R14, 0x1 ;  /* 0x0000000e0a06a211 */ /* 0x000fe400078808ff */
[----:B--2---:R-:W-:Y:S02]  /*13c50*/  @!P3 LEA.HI.X R5, R211, R0, R9, 0x1, P5 ;  /* 0x00000000d305b211 */ /* 0x004fe400028f0c09 */
        /* <DEDUP_REMOVED lines=11> */
.L_x_10600:
[----:B------:R-:W-:Y:S05]  /*13d10*/  BSYNC B1 ;  /* 0x0000000000017941 */ /* 0x000fea0003800000 */
.L_x_10599:
[----:B------:R-:W-:-:S03]  /*13d20*/  UMOV UR4, 0xffffffff ;  /* 0xffffffff00047882 */ /* 0x000fc60000000000 */
[----:B------:R-:W-:Y:S05]  /*13d30*/  BRA.DIV UR4, `(.L_x_10601) ;  /* 0x0000009a041c7947 */ /* 0x000fea000b800000 */
[----:B--2---:R2:W0:Y:S04]  /*13d40*/  SHFL.IDX PT, R0, R20, 0x1, 0x181f ;  /* 0x00381f0014007f89 */ /* 0x00442800000e0000 */
[----:B---3--:R2:W3:Y:S02]  /*13d50*/  SHFL.IDX PT, R14, R3, 0x1, 0x181f ;  /* 0x00381f00030e7f89 */ /* 0x0084e400000e0000 */
.L_x_10809:
[----:B----4-:R-:W-:Y:S01]  /*13d60*/  VIADD R4, R24, 0x20 ;  /* 0x0000002018047836 */ /* 0x010fe20000000000 */
        /* <DEDUP_REMOVED lines=17> */
[CC--:B---3--:R-:W-:Y:S02]  /*13e80*/  @!P3 LEA R4, P5, R211.reuse, R14.reuse, 0x1 ;  /* 0x0000000ed304b211 */ /* 0x0c8fe400078a08ff */
[----:B------:R-:W-:Y:S02]  /*13e90*/  @!P2 LEA R6, P4, R10, R14, 0x1 ;  /* 0x0000000e0a06a211 */ /* 0x000fe400078808ff */
[----:B0-----:R-:W-:Y:S02]  /*13ea0*/  @!P3 LEA.HI.X R5, R211, R0, R8, 0x1, P5 ;  /* 0x00000000d305b211 */ /* 0x001fe400028f0c08 */
        /* <DEDUP_REMOVED lines=10> */
.L_x_10603:
[----:B------:R-:W-:Y:S05]  /*13f50*/  BSYNC B1 ;  /* 0x0000000000017941 */ /* 0x000fea0003800000 */
.L_x_10602:
[----:B------:R-:W-:-:S03]  /*13f60*/  UMOV UR4, 0xffffffff ;  /* 0xffffffff00047882 */ /* 0x000fc60000000000 */
[----:B------:R-:W-:Y:S05]  /*13f70*/  BRA.DIV UR4, `(.L_x_10604) ;  /* 0x0000009604d47947 */ /* 0x000fea000b800000 */
[----:B0-----:R0:W0:Y:S04]  /*13f80*/  SHFL.IDX PT, R0, R20, 0x2, 0x181f ;  /* 0x00581f0014007f89 */ /* 0x00102800000e0000 */
[----:B---3--:R3:W0:Y:S02]  /*13f90*/  SHFL.IDX PT, R14, R3, 0x2, 0x181f ;  /* 0x00581f00030e7f89 */ /* 0x00862400000e0000 */
.L_x_10813:
[----:B----4-:R-:W-:Y:S01]  /*13fa0*/  VIADD R4, R24, 0x40 ;  /* 0x0000004018047836 */ /* 0x010fe20000000000 */
[----:B------:R-:W-:Y:S04]  /*13fb0*/  BSSY B1, `(.L_x_10605) ;  /* 0x000001e000017945 */ /* 0x000fe80003800000 */
[----:B------:R-:W-:-:S13]  /*13fc0*/  ISETP.GE.AND P0, PT, R4, R21, PT ;  /* 0x000000150400720c */ /* 0x000fda0003f06270 */
[----:B------:R-:W-:Y:S05]  /*13fd0*/  @P0 BRA `(.L_x_10606) ;  /* 0x00000000006c0947 */ /* 0x000fea0003800000 */
[C---:B------:R-:W-:Y:S01]  /*13fe0*/  IADD3 R10, R211.reuse, 0x40, RZ ;  /* 0x00000040d30a7810 */ /* 0x040fe20007ffe0ff */
        /* <DEDUP_REMOVED lines=26> */
.L_x_10606:
[----:B------:R-:W-:Y:S05]  /*14190*/  BSYNC B1 ;  /* 0x0000000000017941 */ /* 0x000fea0003800000 */
.L_x_10605:
[----:B------:R-:W-:-:S03]  /*141a0*/  UMOV UR4, 0xffffffff ;  /* 0xffffffff00047882 */ /* 0x000fc60000000000 */
[----:B------:R-:W-:Y:S05]  /*141b0*/  BRA.DIV UR4, `(.L_x_10607) ;  /* 0x00000096048c7947 */ /* 0x000fea000b800000 */
[----:B0-----:R0:W0:Y:S04]  /*141c0*/  SHFL.IDX PT, R0, R20, 0x3, 0x181f ;  /* 0x00781f0014007f89 */ /* 0x00102800000e0000 */
[----:B------:R0:W0:Y:S02]  /*141d0*/  SHFL.IDX PT, R14, R3, 0x3, 0x181f ;  /* 0x00781f00030e7f89 */ /* 0x00002400000e0000 */
.L_x_10817:
[----:B0123--:R-:W-:-:S05]  /*141e0*/  VIADD R3, R24, 0x60 ;  /* 0x0000006018037836 */ /* 0x00ffca0000000000 */
[----:B------:R-:W-:-:S13]  /*141f0*/  ISETP.GE.AND P0, PT, R3, R21, PT ;  /* 0x000000150300720c */ /* 0x000fda0003f06270 */
[----:B------:R-:W-:Y:S05]  /*14200*/  @P0 BRA `(.L_x_10590) ;  /* 0x00000000006c0947 */ /* 0x000fea0003800000 */
[C---:B----4-:R-:W-:Y:S01]  /*14210*/  VIADD R10, R211.reuse, 0x40 ;  /* 0x00000040d30a7836 */ /* 0x050fe20000000000 */
        /* <DEDUP_REMOVED lines=12> */
[CC--:B------:R-:W-:Y:S02]  /*142e0*/  @!P3 LEA R4, P5, R211.reuse, R14.reuse, 0x1 ;  /* 0x0000000ed304b211 */ /* 0x0c0fe400078a08ff */
[----:B------:R-:W-:Y:S02]  /*142f0*/  @!P2 LEA R6, P4, R10, R14, 0x1 ;  /* 0x0000000e0a06a211 */ /* 0x000fe400078808ff */
[----:B------:R-:W-:Y:S02]  /*14300*/  @!P3 LEA.HI.X R5, R211, R0, R8, 0x1, P5 ;  /* 0x00000000d305b211 */ /* 0x000fe400028f0c08 */
        /* <DEDUP_REMOVED lines=11> */
.L_x_10590:
[----:B------:R-:W-:Y:S05]  /*143c0*/  BSYNC B0 ;  /* 0x0000000000007941 */ /* 0x000fea0003800000 */
.L_x_10576:
[----:B------:R-:W-:Y:S02]  /*143d0*/  ULDC UR4, c[0x0][0xd3c] ;  /* 0x00034f0000047ab9 */ /* 0x000fe40000000800 */
[----:B------:R-:W-:-:S13]  /*143e0*/  ISETP.GE.AND P0, PT, R51, UR4, PT ;  /* 0x0000000433007c0c */ /* 0x000fda000bf06270 */
[----:B------:R-:W-:Y:S05]  /*143f0*/  @!P0 BRA `(.L_x_10608) ;  /* 0xfffffed4003c8947 */ /* 0x000fea000383ffff */
[----:B------:R-:W-:Y:S05]  /*14400*/  BRA `(.L_x_10452) ;  /* 0x0000007800f87947 */ /* 0x000fea0003800000 */
.L_x_10450:
[----:B------:R-:W-:-:S08]  /*14410*/  NOP ;  /* 0x0000000000007918 */ /* 0x000fd00000000000 */
[----:B--2---:R-:W0:-:S00]  /*14420*/  USETMAXREG.DEALLOC.CTAPOOL 0x28 ;  /* 0x00000028000079c8 */ /* 0x004e0000080e0500 */
        /* <DEDUP_REMOVED lines=16> */
.L_x_10609:
        /* <DEDUP_REMOVED lines=43> */
.L_x_10613:
[----:B------:R-:W0:Y:S01]  /*147e0*/  LDC R2, c[0x0][0xd3c] ;  /* 0x00034f00ff027b82 */ /* 0x000e220000000800 */
[----:B------:R-:W-:Y:S01]  /*147f0*/  UIADD3 UR4, UR4, 0x1f, URZ ;  /* 0x0000001f04047890 */ /* 0x000fe2000fffe03f */
[----:B------:R-:W-:Y:S02]  /*14800*/  ULDC UR7, c[0x0][0xd3c] ;  /* 0x00034f0000077ab9 */ /* 0x000fe40000000800 */
[----:B------:R-:W-:-:S03]  /*14810*/  IMAD.U32 R19, RZ, RZ, UR7 ;  /* 0x00000007ff137e24 */ /* 0x000fc6000f8e00ff */
[----:B0-----:R-:W-:-:S13]  /*14820*/  ISETP.LE.AND P6, PT, R2, UR4, PT ;  /* 0x0000000402007c0c */ /* 0x001fda000bfc3270 */
[----:B------:R-:W-:Y:S05]  /*14830*/  @P6 BRA `(.L_x_10612) ;  /* 0x0000000400ac6947 */ /* 0x000fea0003800000 */
[----:B------:R-:W-:Y:S01]  /*14840*/  VIADD R9, R7, UR4 ;  /* 0x0000000407097c36 */ /* 0x000fe20008000000 */
[----:B------:R-:W-:-:S04]  /*14850*/  MOV R6, RZ ;  /* 0x000000ff00067202 */ /* 0x000fc80000000f00 */
        /* <DEDUP_REMOVED lines=29> */
.L_x_10611:
        /* <DEDUP_REMOVED lines=16> */
[----:B------:R-:W-:-:S06]  /*14b30*/  IADD3 R16, R19, -0x1, RZ ;  /* 0xffffffff13107810 */ /* 0x000fcc0007ffe0ff */
[----:B------:R0:W1:Y:S02]  /*14b40*/  SHFL.IDX PT, R16, R5, R16, 0x1f ;  /* 0x00001f1005107589 */ /* 0x00006400000e0000 */
.L_x_10614:
        /* <DEDUP_REMOVED lines=30> */
[----:B------:R-:W-:Y:S01]  /*14d30*/  IMAD.MOV R10, RZ, RZ, -R10 ;  /* 0x000000ffff0a7224 */ /* 0x000fe200078e0a0a */
[----:B------:R-:W-:Y:S01]  /*14d40*/  @!P2 IADD3 R8, -R8, RZ, RZ ;  /* 0x000000ff0808a210 */ /* 0x000fe20007ffe1ff */
[----:B------:R-:W-:Y:S01]  /*14d50*/  IMAD R11, R2, R5, RZ ;  /* 0x00000005020b7224 */ /* 0x000fe200078e02ff */
[----:B------:R-:W-:Y:S01]  /*14d60*/  @!P1 LOP3.LUT R8, RZ, R6, RZ, 0x33, !PT ;  /* 0x00000006ff089212 */ /* 0x000fe200078e33ff */
[----:B------:R-:W-:-:S03]  /*14d70*/  IMAD.MOV.U32 R2, RZ, RZ, RZ ;  /* 0x000000ffff027224 */ /* 0x000fc600078e00ff */
[----:B------:R-:W-:Y:S01]  /*14d80*/  IABS R4, R8 ;  /* 0x0000000800047213 */ /* 0x000fe20000000000 */
        /* <DEDUP_REMOVED lines=22> */
.L_x_10612:
[----:B------:R-:W-:Y:S02]  /*14ef0*/  IMAD.MOV.U32 R17, RZ, RZ, RZ ;  /* 0x000000ffff117224 */ /* 0x000fe400078e00ff */
[----:B------:R-:W-:Y:S02]  /*14f00*/  IMAD.U32 R16, RZ, RZ, UR6 ;  /* 0x00000006ff107e24 */ /* 0x000fe4000f8e00ff */
[----:B------:R-:W-:-:S07]  /*14f10*/  IMAD.MOV.U32 R18, RZ, RZ, RZ ;  /* 0x000000ffff127224 */ /* 0x000fce00078e00ff */
.L_x_10615:
[----:B------:R-:W-:-:S13]  /*14f20*/  ISETP.NE.AND P0, PT, R7, RZ, PT ;  /* 0x000000ff0700720c */ /* 0x000fda0003f05270 */
[----:B------:R-:W0:Y:S01]  /*14f30*/  @!P0 S2R R3, SR_CgaCtaId ;  /* 0x0000000000038919 */ /* 0x000e220000008800 */
[----:B------:R-:W-:-:S04]  /*14f40*/  @!P0 MOV R2, 0x400 ;  /* 0x0000040000028802 */ /* 0x000fc80000000f00 */
[----:B0-----:R-:W-:-:S05]  /*14f50*/  @!P0 LEA R2, R3, R2, 0x18 ;  /* 0x0000000203028211 */ /* 0x001fca00078ec0ff */
[----:B------:R2:W-:Y:S01]  /*14f60*/  @!P0 STS.128 [R2+0x324d0], R16 ;  /* 0x0324d01002008388 */ /* 0x0005e20000000c00 */
[----:B------:R-:W-:Y:S06]  /*14f70*/  BAR.ARV 0x5, 0x180 ;  /* 0x0146000000007b1d */ /* 0x000fec0000002000 */
.L_x_10610:
[----:B------:R3:W-:Y:S01]  /*14f80*/  STL [R1+0x40], RZ ;  /* 0x000040ff01007387 */ /* 0x0007e20000100800 */
[----:B------:R-:W-:Y:S01]  /*14f90*/  ULDC UR4, c[0x0][0xd3c] ;  /* 0x00034f0000047ab9 */ /* 0x000fe20000000800 */
[----:B------:R-:W-:Y:S01]  /*14fa0*/  IMAD.MOV.U32 R26, RZ, RZ, 0x1 ;  /* 0x00000001ff1a7424 */ /* 0x000fe200078e00ff */
[----:B-1----:R-:W-:Y:S01]  /*14fb0*/  ISETP.GE.AND P0, PT, R19, UR4, PT ;  /* 0x0000000413007c0c */ /* 0x002fe2000bf06270 */
[----:B------:R-:W-:-:S12]  /*14fc0*/  IMAD.MOV.U32 R24, RZ, RZ, RZ ;  /* 0x000000ffff187224 */ /* 0x000fd800078e00ff */
[----:B---3--:R-:W-:Y:S05]  /*14fd0*/  @P0 BRA `(.L_x_10616) ;  /* 0x0000006c00280947 */ /* 0x008fea0003800000 */
[----:B------:R-:W3:Y:S01]  /*14fe0*/  LDL R5, [R1+0x8] ;  /* 0x0000080001057983 */ /* 0x000ee20000100800 */
[C---:B--2---:R-:W-:Y:S01]  /*14ff0*/  IMAD.SHL.U32 R2, R0.reuse, 0x8, RZ ;  /* 0x0000000800027824 */ /* 0x044fe200078e00ff */
[----:B------:R-:W-:Y:S01]  /*15000*/  LOP3.LUT R6, R0, 0x7f, RZ, 0xc0, !PT ;  /* 0x0000007f00067812 */ /* 0x000fe200078ec0ff */
[----:B------:R-:W1:Y:S01]  /*15010*/  S2UR UR5, SR_CgaCtaId ;  /* 0x00000000000579c3 */ /* 0x000e620000008800 */
[----:B------:R-:W-:Y:S01]  /*15020*/  UMOV UR4, 0x400 ;  /* 0x0000040000047882 */ /* 0x000fe20000000000 */
[----:B------:R-:W-:Y:S01]  /*15030*/  BSSY B8, `(.L_x_10616) ;  /* 0x00006c4000087945 */ /* 0x000fe20003800000 */
[----:B0-----:R-:W-:Y:S01]  /*15040*/  LOP3.LUT R3, R2, 0x1f8, RZ, 0xc0, !PT ;  /* 0x000001f802037812 */ /* 0x001fe200078ec0ff */
        /* <DEDUP_REMOVED lines=8> */
[----:B------:R-:W-:Y:S01]  /*150d0*/  IMAD.MOV.U32 R26, RZ, RZ, 0x1 ;  /* 0x00000001ff1a7424 */ /* 0x000fe200078e00ff */
[----:B------:R-:W-:Y:S01]  /*150e0*/  LOP3.LUT R0, R3, 0x70, R0, 0xf8, !PT ;  /* 0x0000007003007812 */ /* 0x000fe200078ef800 */
[----:B------:R-:W-:Y:S01]  /*150f0*/  ULDC.64 UR38, c[0x0][0x198] ;  /* 0x0000660000267ab9 */ /* 0x000fe20000000a00 */
[----:B------:R-:W-:Y:S01]  /*15100*/  MOV R24, RZ ;  /* 0x000000ff00187202 */ /* 0x000fe20000000f00 */
[----:B------:R-:W-:Y:S01]  /*15110*/  ULDC UR36, c[0x0][0xc] ;  /* 0x0000030000247ab9 */ /* 0x000fe20000000800 */
[----:B------:R-:W-:-:S02]  /*15120*/  LOP3.LUT R3, R2, 0x80, RZ, 0xfc, !PT ;  /* 0x0000008002037812 */ /* 0x000fc400078efcff */
[----:B------:R-:W-:Y:S01]  /*15130*/  LOP3.LUT R0, R2, 0xc0, RZ, 0xfc, !PT ;  /* 0x000000c002007812 */ /* 0x000fe200078efcff */
[----:B-1----:R-:W-:-:S06]  /*15140*/  ULEA UR4, UR5, UR4, 0x18 ;  /* 0x0000000405047291 */ /* 0x002fcc000f8ec03f */
[----:B------:R-:W-:-:S04]  /*15150*/  IMAD.U32 R22, RZ, RZ, UR4 ;  /* 0x00000004ff167e24 */ /* 0x000fc8000f8e00ff */
[----:B------:R-:W-:Y:S01]  /*15160*/  IMAD R25, R31, 0x2, R22 ;  /* 0x000000021f197824 */ /* 0x000fe200078e0216 */
[----:B---3--:R-:W-:-:S05]  /*15170*/  LOP3.LUT R4, R5, 0x2, RZ, 0xfc, !PT ;  /* 0x0000000205047812 */ /* 0x008fca00078efcff */
[----:B------:R0:W-:Y:S04]  /*15180*/  STL [R1+0x68], R4 ;  /* 0x0000680401007387 */ /* 0x0001e80000100800 */
[----:B------:R1:W-:Y:S01]  /*15190*/  STL [R1+0x40], RZ ;  /* 0x000040ff01007387 */ /* 0x0003e20000100800 */
[----:B0-----:R-:W-:-:S07]  /*151a0*/  LOP3.LUT R4, R2, 0x40, RZ, 0xfc, !PT ;  /* 0x0000004002047812 */ /* 0x001fce00078efcff */
.L_x_10723:
[----:B0-----:R-:W0:Y:S02]  /*151b0*/  LDC.64 R2, c[0x0][0xd88] ;  /* 0x00036200ff027b82 */ /* 0x001e240000000a00 */
[----:B0-----:R-:W-:-:S05]  /*151c0*/  IMAD.WIDE R2, R19, 0x4, R2 ;  /* 0x0000000413027825 */ /* 0x001fca00078e0202 */
[----:B--2---:R-:W2:Y:S01]  /*151d0*/  LDG.E R35, desc[UR60][R2.64] ;  /* 0x0000003c02237981 */ /* 0x004ea2000c1e1900 */
[----:B------:R-:W-:Y:S05]  /*151e0*/  YIELD ;  /* 0x0000000000007946 */ /* 0x000fea0003800000 */
[----:B------:R-:W-:Y:S01]  /*151f0*/  ULDC.64 UR4, c[0x0][0xb20] ;  /* 0x0002c80000047ab9 */ /* 0x000fe20000000a00 */
[----:B------:R-:W-:Y:S01]  /*15200*/  ULDC.64 UR8, c[0x0][0xb10] ;  /* 0x0002c40000087ab9 */ /* 0x000fe20000000a00 */
[----:B------:R-:W-:Y:S01]  /*15210*/  ISETP.NE.U32.AND P0, PT, RZ, UR4, PT ;  /* 0x00000004ff007c0c */ /* 0x000fe2000bf05070 */
[----:B------:R-:W-:Y:S01]  /*15220*/  IMAD.MOV.U32 R33, RZ, RZ, RZ ;  /* 0x000000ffff217224 */ /* 0x000fe200078e00ff */
[----:B------:R-:W-:-:S02]  /*15230*/  ULDC.64 UR6, c[0x0][0xb08] ;  /* 0x0002c20000067ab9 */ /* 0x000fc40000000a00 */
        /* <DEDUP_REMOVED lines=12> */
[----:B------:R2:W5:Y:S01]  /*15300*/  @P0 LDG.E R33, desc[UR60][R2.64] ;  /* 0x0000003c02210981 */ /* 0x000562000c1e1900 */
[----:B------:R-:W-:Y:S02]  /*15310*/  ISETP.NE.AND.EX P1, PT, RZ, UR9, PT, P1 ;  /* 0x00000009ff007c0c */ /* 0x000fe4000bf25310 */
[----:B------:R-:W-:Y:S01]  /*15320*/  ISETP.NE.U32.AND P0, PT, RZ, UR4, PT ;  /* 0x00000004ff007c0c */ /* 0x000fe2000bf05070 */
[----:B0-----:R-:W-:Y:S01]  /*15330*/  IMAD.MOV.U32 R0, RZ, RZ, RZ ;  /* 0x000000ffff007224 */ /* 0x001fe200078e00ff */
[C---:B---3--:R-:W-:Y:S02]  /*15340*/  IADD3 R4, P4, R29.reuse, UR6, RZ ;  /* 0x000000061d047c10 */ /* 0x048fe4000ff9e0ff */
[----:B------:R-:W-:Y:S02]  /*15350*/  ISETP.NE.AND.EX P0, PT, RZ, UR5, PT, P0 ;  /* 0x00000005ff007c0c */ /* 0x000fe4000bf05300 */
[----:B------:R-:W-:Y:S02]  /*15360*/  IADD3.X R5, R30, UR7, RZ, P4, !PT ;  /* 0x000000071e057c10 */ /* 0x000fe4000a7fe4ff */
[----:B--2---:R-:W-:Y:S01]  /*15370*/  IADD3 R2, P3, R29, UR4, RZ ;  /* 0x000000041d027c10 */ /* 0x004fe2000ff7e0ff */
[----:B------:R-:W-:-:S02]  /*15380*/  ULDC UR4, c[0x0][0x288] ;  /* 0x0000a20000047ab9 */ /* 0x000fc40000000800 */
[----:B------:R-:W5:Y:S01]  /*15390*/  @P2 LDG.E R0, desc[UR60][R4.64] ;  /* 0x0000003c04002981 */ /* 0x000f62000c1e1900 */
[C---:B------:R-:W-:Y:S02]  /*153a0*/  IADD3.X R3, R30.reuse, UR5, RZ, P3, !PT ;  /* 0x000000051e037c10 */ /* 0x040fe40009ffe4ff */
[----:B------:R-:W-:Y:S01]  /*153b0*/  @P1 IADD3 R6, P3, R29, UR8, RZ ;  /* 0x000000081d061c10 */ /* 0x000fe2000ff7e0ff */
[----:B------:R-:W-:Y:S01]  /*153c0*/  IMAD.U32 R8, RZ, RZ, UR4 ;  /* 0x00000004ff087e24 */ /* 0x000fe2000f8e00ff */
[----:B------:R-:W-:Y:S01]  /*153d0*/  ULDC.64 UR4, c[0x0][0x418] ;  /* 0x0001060000047ab9 */ /* 0x000fe20000000a00 */
[----:B------:R-:W5:Y:S01]  /*153e0*/  @P0 LDG.E R36, desc[UR60][R2.64] ;  /* 0x0000003c02240981 */ /* 0x000f62000c1e1900 */
        /* <DEDUP_REMOVED lines=18> */
.L_x_10617:
[----:B------:R-:W-:Y:S01]  /*15510*/  ULDC.64 UR4, c[0x0][0xb18] ;  /* 0x0002c60000047ab9 */ /* 0x000fe20000000a00 */
[C---:B------:R-:W-:Y:S02]  /*15520*/  LOP3.LUT R7, R18.reuse, 0xff000000, RZ, 0xc0, !PT ;  /* 0xff00000012077812 */ /* 0x040fe400078ec0ff */
[----:B------:R-:W-:Y:S02]  /*15530*/  ISETP.NE.U32.AND P0, PT, RZ, UR4, PT ;  /* 0x00000004ff007c0c */ /* 0x000fe4000bf05070 */
[----:B------:R-:W-:Y:S02]  /*15540*/  SHF.R.U32.HI R7, RZ, 0x8, R7 ;  /* 0x00000008ff077819 */ /* 0x000fe40000011607 */
[----:B------:R-:W-:Y:S02]  /*15550*/  ISETP.NE.AND.EX P0, PT, RZ, UR5, PT, P0 ;  /* 0x00000005ff007c0c */ /* 0x000fe4000bf05300 */
[C---:B0-----:R-:W-:Y:S02]  /*15560*/  LOP3.LUT R2, R18.reuse, 0xff0000, RZ, 0xc0, !PT ;  /* 0x00ff000012027812 */ /* 0x041fe400078ec0ff */
[----:B------:R-:W-:-:S02]  /*15570*/  LOP3.LUT R18, R18, 0xffff, RZ, 0xc0, !PT ;  /* 0x0000ffff12127812 */ /* 0x000fc400078ec0ff */
[----:B------:R-:W-:Y:S02]  /*15580*/  LEA.HI R7, R2, R7, RZ, 0x10 ;  /* 0x0000000702077211 */ /* 0x000fe400078f80ff */
[----:B------:R-:W-:-:S05]  /*15590*/  MOV R28, R35 ;  /* 0x00000023001c7202 */ /* 0x000fca0000000f00 */
[----:B------:R-:W-:Y:S05]  /*155a0*/  @!P0 BRA `(.L_x_10618) ;  /* 0x0000000000108947 */ /* 0x000fea0003800000 */
[----:B------:R-:W-:-:S04]  /*155b0*/  IADD3 R2, P0, R29, UR4, RZ ;  /* 0x000000041d027c10 */ /* 0x000fc8000ff1e0ff */
[----:B------:R-:W-:-:S05]  /*155c0*/  IADD3.X R3, R30, UR5, RZ, P0, !PT ;  /* 0x000000051e037c10 */ /* 0x000fca00087fe4ff */
[----:B------:R0:W5:Y:S01]  /*155d0*/  LDG.E R8, desc[UR60][R2.64] ;  /* 0x0000003c02087981 */ /* 0x000162000c1e1900 */
[----:B------:R-:W-:Y:S05]  /*155e0*/  BRA `(.L_x_10619) ;  /* 0x0000000000247947 */ /* 0x000fea0003800000 */
.L_x_10618:
        /* <DEDUP_REMOVED lines=9> */
.L_x_10619:
[----:B0-----:R-:W2:Y:S04]  /*15680*/  @P2 LDG.E R2, desc[UR60][R4.64] ;  /* 0x0000003c04022981 */ /* 0x001ea8000c1e1900 */
[----:B------:R0:W2:Y:S01]  /*15690*/  @P2 LDG.E R4, desc[UR60][R4.64+0x4] ;  /* 0x0000043c04042981 */ /* 0x0000a2000c1e1900 */
[----:B-----5:R-:W-:Y:S01]  /*156a0*/  IMAD.IADD R8, R8, 0x1, -R33 ;  /* 0x0000000108087824 */ /* 0x020fe200078e0a21 */
[----:B------:R-:W-:Y:S01]  /*156b0*/  BSSY B0, `(.L_x_10620) ;  /* 0x000002a000007945 */ /* 0x000fe20003800000 */
[----:B------:R-:W-:Y:S02]  /*156c0*/  LOP3.LUT R32, R7, 0xff, RZ, 0xc0, !PT ;  /* 0x000000ff07207812 */ /* 0x000fe400078ec0ff */
[----:B0-----:R-:W-:Y:S01]  /*156d0*/  SHF.R.U32.HI R5, RZ, 0x10, R7 ;  /* 0x00000010ff057819 */ /* 0x001fe20000011607 */
[----:B--2---:R-:W-:-:S04]  /*156e0*/  @P2 IMAD.IADD R6, R4, 0x1, -R2 ;  /* 0x0000000104062824 */ /* 0x004fc800078e0a02 */
        /* <DEDUP_REMOVED lines=17> */
[----:B------:R0:W2:Y:S02]  /*15800*/  F2I.FTZ.U32.TRUNC.NTZ R3, R2 ;  /* 0x0000000200037305 */ /* 0x0000a4000021f000 */
[----:B0-----:R-:W-:-:S04]  /*15810*/  LOP3.LUT R2, R9, R7, RZ, 0x3c, !PT ;  /* 0x0000000709027212 */ /* 0x001fc800078e3cff */
[----:B------:R-:W-:Y:S01]  /*15820*/  ISETP.GE.AND P4, PT, R2, RZ, PT ;  /* 0x000000ff0200720c */ /* 0x000fe20003f86270 */
[----:B--2---:R-:W-:-:S04]  /*15830*/  IMAD.MOV R2, RZ, RZ, -R3 ;  /* 0x000000ffff027224 */ /* 0x004fc800078e0a03 */
        /* <DEDUP_REMOVED lines=17> */
.L_x_10621:
[----:B------:R-:W-:Y:S05]  /*15950*/  BSYNC B0 ;  /* 0x0000000000007941 */ /* 0x000fea0003800000 */
.L_x_10620:
        /* <DEDUP_REMOVED lines=24> */
[----:B------:R0:W2:Y:S02]  /*15ae0*/  SHFL.IDX PT, R14, R7, RZ, 0x1f ;  /* 0x00001fff070e7589 */ /* 0x0000a400000e0000 */
.L_x_10820:
[----:B--2---:R-:W-:Y:S02]  /*15af0*/  ISETP.NE.AND P0, PT, R14, RZ, PT ;  /* 0x000000ff0e00720c */ /* 0x004fe40003f05270 */
[----:B------:R-:W-:-:S11]  /*15b00*/  PLOP3.LUT P6, PT, PT, PT, PT, 0x8, 0x0 ;  /* 0x000000000000781c */ /* 0x000fd60003fce170 */
[----:B------:R-:W-:Y:S05]  /*15b10*/  @P0 BRA `(.L_x_10625) ;  /* 0x00000000000c0947 */ /* 0x000fea0003800000 */
[----:B------:R-:W-:-:S03]  /*15b20*/  UMOV UR4, 0xffffffff ;  /* 0xffffffff00047882 */ /* 0x000fc60000000000 */
[----:B------:R-:W-:Y:S05]  /*15b30*/  BRA.DIV UR4, `(.L_x_10626) ;  /* 0x0000007e04a87947 */ /* 0x000fea000b800000 */
[----:B------:R-:W-:-:S13]  /*15b40*/  ELECT P6, URZ, PT ;  /* 0x00000000003f782f */ /* 0x000fda00038c0000 */
.L_x_10625:
        /* <DEDUP_REMOVED lines=9> */
.L_x_10823:
[----:B------:R-:W-:Y:S05]  /*15be0*/  BSYNC B1 ;  /* 0x0000000000017941 */ /* 0x000fea0003800000 */
.L_x_10627:
        /* <DEDUP_REMOVED lines=10> */
.L_x_10824:
[----:B------:R-:W-:Y:S05]  /*15c90*/  BSYNC B2 ;  /* 0x0000000000027941 */ /* 0x000fea0003800000 */
.L_x_10631:
        /* <DEDUP_REMOVED lines=9> */
.L_x_10634:
[----:B------:R-:W-:Y:S05]  /*15d30*/  BSYNC B2 ;  /* 0x0000000000027941 */ /* 0x000fea0003800000 */
.L_x_10633:
[----:B------:R-:W-:Y:S01]  /*15d40*/  IMAD.MOV.U32 R14, RZ, RZ, RZ ;  /* 0x000000ffff0e7224 */ /* 0x000fe200078e00ff */
[----:B------:R-:W-:Y:S01]  /*15d50*/  UIADD3 UR4, UP0, UR38, 0x570, URZ ;  /* 0x0000057026047890 */ /* 0x000fe2000ff1e03f */
[----:B------:R-:W-:Y:S01]  /*15d60*/  IMAD R10, R23, 0x3000, R22 ;  /* 0x00003000170a7824 */ /* 0x000fe200078e0216 */
        /* <DEDUP_REMOVED lines=9> */
.L_x_10635:
        /* <DEDUP_REMOVED lines=10> */
[----:B------:R-:W2:Y:S01]  /*15ea0*/  SYNCS.PHASECHK.TRANS64.TRYWAIT P0, [R7+URZ+0x324c0], R8 ;  /* 0x0324c008070075a7 */ /* 0x000ea2000800017f */
[----:B------:R-:W-:Y:S04]  /*15eb0*/  BSSY B2, `(.L_x_10636) ;  /* 0x0000002000027945 */ /* 0x000fe80003800000 */
[----:B--2---:R-:W-:Y:S05]  /*15ec0*/  @!P0 BRA `(.L_x_10637) ;  /* 0x0000007c000c8947 */ /* 0x004fea0003800000 */
.L_x_10825:
[----:B------:R-:W-:Y:S05]  /*15ed0*/  BSYNC B2 ;  /* 0x0000000000027941 */ /* 0x000fea0003800000 */
.L_x_10636:
[----:B------:R-:W-:Y:S01]  /*15ee0*/  BSSY B2, `(.L_x_10638) ;  /* 0x000000b000027945 */ /* 0x000fe20003800000 */
[----:B------:R-:W-:Y:S02]  /*15ef0*/  IMAD.MOV.U32 R12, RZ, RZ, 0x0 ;  /* 0x00000000ff0c7424 */ /* 0x000fe400078e00ff */
[----:B------:R-:W-:Y:S01]  /*15f00*/  IMAD.MOV.U32 R13, RZ, RZ, 0x12f00000 ;  /* 0x12f00000ff0d7424 */ /* 0x000fe200078e00ff */
[----:B------:R-:W-:Y:S06]  /*15f10*/  @P2 BRA `(.L_x_10639) ;  /* 0x00000000001c2947 */ /* 0x000fec0003800000 */
[----:B------:R-:W3:Y:S01]  /*15f20*/  S2R R10, SR_TID.X ;  /* 0x00000000000a7919 */ /* 0x000ee20000002100 */
[----:B0-2---:R-:W-:-:S04]  /*15f30*/  IMAD.MOV.U32 R8, RZ, RZ, 0xc000 ;  /* 0x0000c000ff087424 */ /* 0x005fc800078e00ff */
[----:B------:R4:W-:Y:S01]  /*15f40*/  SYNCS.ARRIVE.TRANS64 RZ, [R7+URZ+0x324b0], R8 ;  /* 0x0324b00807ff79a7 */ /* 0x0009e2000800003f */
[----:B---3--:R-:W-:-:S04]  /*15f50*/  LOP3.LUT R10, R10, 0x1f, RZ, 0xc0, !PT ;  /* 0x0000001f0a0a7812 */ /* 0x008fc800078ec0ff */
[----:B------:R-:W-:-:S13]  /*15f60*/  ISETP.NE.AND P0, PT, R10, RZ, PT ;  /* 0x000000ff0a00720c */ /* 0x000fda0003f05270 */
[----:B----4-:R-:W-:Y:S05]  /*15f70*/  @!P0 BRA `(.L_x_10639) ;  /* 0x0000000000048947 */ /* 0x010fea0003800000 */
[----:B------:R-:W-:Y:S01]  /*15f80*/  BPT.TRAP 0x1 ;  /* 0x000000040000795c */ /* 0x000fe20000300000 */
.L_x_10639:
[----:B------:R-:W-:Y:S05]  /*15f90*/  BSYNC B2 ;  /* 0x0000000000027941 */ /* 0x000fea0003800000 */
.L_x_10638:
[----:B------:R-:W-:Y:S01]  /*15fa0*/  R2UR UR10, R14 ;  /* 0x000000000e0a72ca */ /* 0x000fe200000e0000 */
[----:B0-2---:R-:W-:Y:S01]  /*15fb0*/  IMAD R8, R23, 0xc000, R22 ;  /* 0x0000c00017087824 */ /* 0x005fe200078e0216 */
[----:B------:R-:W-:Y:S01]  /*15fc0*/  R2UR UR6, R12 ;  /* 0x000000000c0672ca */ /* 0x000fe200000e0000 */
[----:B------:R-:W-:Y:S01]  /*15fd0*/  UIADD3 UR4, UP0, UR38, 0x670, URZ ;  /* 0x0000067026047890 */ /* 0x000fe2000ff1e03f */
[----:B------:R-:W-:Y:S01]  /*15fe0*/  R2UR UR7, R13 ;  /* 0x000000000d0772ca */ /* 0x000fe200000e0000 */
[----:B------:R-:W-:Y:S01]  /*15ff0*/  VIADD R7, R7, 0x324b0 ;  /* 0x000324b007077836 */ /* 0x000fe20000000000 */
[----:B------:R-:W-:Y:S01]  /*16000*/  PLOP3.LUT P0, PT, PT, PT, PT, 0x80, 0x0 ;  /* 0x000000000000781c */ /* 0x000fe20003f0f070 */
[----:B------:R-:W-:Y:S01]  /*16010*/  VIADD R10, R8, 0x400 ;  /* 0x00000400080a7836 */ /* 0x000fe20000000000 */
[----:B------:R-:W-:-:S12]  /*16020*/  UIADD3.X UR5, URZ, UR39, URZ, UP0, !UPT ;  /* 0x000000273f057290 */ /* 0x000fd800087fe43f */
.L_x_10640:
        /* <DEDUP_REMOVED lines=15> */
.L_x_10641:
        /* <DEDUP_REMOVED lines=15> */
.L_x_10642:
        /* <DEDUP_REMOVED lines=15> */
.L_x_10643:
        /* <DEDUP_REMOVED lines=10> */
.L_x_10630:
[----:B------:R-:W-:Y:S05]  /*163a0*/  BSYNC B1 ;  /* 0x0000000000017941 */ /* 0x000fea0003800000 */
.L_x_10629:
        /* <DEDUP_REMOVED lines=9> */
.L_x_10659:
[----:B------:R-:W-:Y:S05]  /*16440*/  YIELD ;  /* 0x0000000000007946 */ /* 0x000fea0003800000 */
        /* <DEDUP_REMOVED lines=10> */
.L_x_10826:
[----:B------:R-:W-:Y:S05]  /*164f0*/  BSYNC B2 ;  /* 0x0000000000027941 */ /* 0x000fea0003800000 */
.L_x_10646:
        /* <DEDUP_REMOVED lines=9> */
.L_x_10649:
[----:B------:R-:W-:Y:S05]  /*16590*/  BSYNC B2 ;  /* 0x0000000000027941 */ /* 0x000fea0003800000 */
.L_x_10648:
        /* <DEDUP_REMOVED lines=11> */
.L_x_10650:
        /* <DEDUP_REMOVED lines=13> */
.L_x_10827:
[----:B------:R-:W-:Y:S05]  /*16720*/  BSYNC B2 ;  /* 0x0000000000027941 */ /* 0x000fea0003800000 */
.L_x_10651:
        /* <DEDUP_REMOVED lines=11> */
.L_x_10654:
[----:B------:R-:W-:Y:S05]  /*167e0*/  BSYNC B2 ;  /* 0x0000000000027941 */ /* 0x000fea0003800000 */
.L_x_10653:
        /* <DEDUP_REMOVED lines=9> */
.L_x_10655:
        /* <DEDUP_REMOVED lines=15> */
.L_x_10656:
        /* <DEDUP_REMOVED lines=15> */
.L_x_10657:
        /* <DEDUP_REMOVED lines=15> */
.L_x_10658:
        /* <DEDUP_REMOVED lines=10> */
.L_x_10645:
[----:B------:R-:W-:Y:S05]  /*16bf0*/  BSYNC B1 ;  /* 0x0000000000017941 */ /* 0x000fea0003800000 */
.L_x_10644:
        /* <DEDUP_REMOVED lines=8> */
.L_x_10623:
[----:B------:R-:W-:Y:S05]  /*16c80*/  BSYNC B0 ;  /* 0x0000000000007941 */ /* 0x000fea0003800000 */
.L_x_10622:
[----:B------:R-:W-:Y:S05]  /*16c90*/  @!P0 WARPSYNC.ALL ;  /* 0x0000000000008948 */ /* 0x000fea0003800000 */
[----:B------:R-:W-:Y:S01]  /*16ca0*/  @!P0 BAR.SYNC.DEFER_BLOCKING 0xc, 0x180 ;  /* 0x0306000000008b1d */ /* 0x000fe20000010000 */
[----:B------:R-:W-:-:S05]  /*16cb0*/  IMAD.MOV.U32 R0, RZ, RZ, RZ ;  /* 0x000000ffff007224 */ /* 0x000fca00078e00ff */
[----:B------:R-:W-:Y:S04]  /*16cc0*/  BSSY B0, `(.L_x_10660) ;  /* 0x000001e000007945 */ /* 0x000fe80003800000 */
[----:B------:R-:W-:Y:S05]  /*16cd0*/  @!P1 BRA `(.L_x_10661) ;  /* 0x0000000000709947 */ /* 0x000fea0003800000 */
[----:B------:R-:W-:-:S13]  /*16ce0*/  ISETP.NE.AND P0, PT, R5, RZ, PT ;  /* 0x000000ff0500720c */ /* 0x000fda0003f05270 */
[----:B------:R-:W2:Y:S02]  /*16cf0*/  @!P0 LDC R5, c[0x0][0xae8] ;  /* 0x0002ba00ff058b82 */ /* 0x000ea40000000800 */
[-C--:B--2---:R-:W-:Y:S02]  /*16d00*/  IABS R0, R5.reuse ;  /* 0x0000000500007213 */ /* 0x084fe40000000000 */
[----:B0-----:R-:W-:Y:S02]  /*16d10*/  IABS R7, R5 ;  /* 0x0000000500077213 */ /* 0x001fe40000000000 */
        /* <DEDUP_REMOVED lines=24> */
.L_x_10661:
[----:B------:R-:W-:Y:S05]  /*16ea0*/  BSYNC B0 ;  /* 0x0000000000007941 */ /* 0x000fea0003800000 */
.L_x_10660:
[-C--:B------:R-:W-:Y:S01]  /*16eb0*/  IMAD R32, R32, R0.reuse, RZ ;  /* 0x0000000020207224 */ /* 0x080fe200078e02ff */
        /* <DEDUP_REMOVED lines=18> */
[----:B0-----:R-:W0:Y:S01]  /*16fe0*/  POPC R7, R4 ;  /* 0x0000000400077309 */ /* 0x001e220000000000 */
[----:B--2---:R-:W0:Y:S02]  /*16ff0*/  SHFL.IDX PT, R0, R3, R0, 0x1f ;  /* 0x00001f0003007589 */ /* 0x004e2400000e0000 */
[----:B0-----:R-:W-:Y:S01]  /*17000*/  IADD3 R16, R0, UR36, R7 ;  /* 0x0000002400107c10 */ /* 0x001fe2000fffe007 */
[----:B------:R-:W-:Y:S06]  /*17010*/  BRA `(.L_x_10664) ;  /* 0x0000004000047947 */ /* 0x000fec0003800000 */
.L_x_10663:
        /* <DEDUP_REMOVED lines=12> */
[----:B0-----:R-:W-:-:S02]  /*170e0*/  IMAD.U32 R7, RZ, RZ, UR9 ;  /* 0x00000009ff077e24 */ /* 0x001fc4000f8e00ff */
[----:B------:R-:W-:Y:S02]  /*170f0*/  IMAD.U32 R10, RZ, RZ, UR4 ;  /* 0x00000004ff0a7e24 */ /* 0x000fe4000f8e00ff */
[----:B------:R-:W-:Y:S02]  /*17100*/  IMAD.U32 R11, RZ, RZ, UR5 ;  /* 0x00000005ff0b7e24 */ /* 0x000fe4000f8e00ff */
[----:B------:R-:W-:Y:S02]  /*17110*/  IMAD.MOV.U32 R8, RZ, RZ, 0x70 ;  /* 0x00000070ff087424 */ /* 0x000fe400078e00ff */
[----:B------:R-:W-:Y:S02]  /*17120*/  IMAD.MOV.U32 R12, RZ, RZ, 0x1 ;  /* 0x00000001ff0c7424 */ /* 0x000fe400078e00ff */
[----:B------:R-:W-:-:S07]  /*17130*/  IMAD.MOV.U32 R13, RZ, RZ, RZ ;  /* 0x000000ffff0d7224 */ /* 0x000fce00078e00ff */
[----:B------:R-:W-:-:S07]  /*17140*/  LEPC R20, `(.L_x_10666) ;  /* 0x000000001014794e */ /* 0x000fce0000000000 */
[----:B-12---:R-:W-:Y:S05]  /*17150*/  CALL.ABS.NOINC R2 ;  /* 0x0000000002007343 */ /* 0x006fea0003c00000 */
.L_x_10666:
[----:B------:R-:W-:Y:S05]  /*17160*/  BSYNC B6 ;  /* 0x0000000000067941 */ /* 0x000fea0003800000 */
.L_x_10665:
        /* <DEDUP_REMOVED lines=9> */
[----:B------:R-:W-:Y:S01]  /*17200*/  MOV R4, UR6 ;  /* 0x0000000600047c02 */ /* 0x000fe20008000f00 */
[----:B------:R-:W-:Y:S02]  /*17210*/  IMAD.U32 R5, RZ, RZ, UR7 ;  /* 0x00000007ff057e24 */ /* 0x000fe4000f8e00ff */
[----:B------:R-:W-:Y:S02]  /*17220*/  IMAD.U32 R6, RZ, RZ, UR8 ;  /* 0x00000008ff067e24 */ /* 0x000fe4000f8e00ff */
[----:B0-----:R-:W-:-:S02]  /*17230*/  IMAD.U32 R7, RZ, RZ, UR9 ;  /* 0x00000009ff077e24 */ /* 0x001fc4000f8e00ff */
[----:B------:R-:W-:Y:S02]  /*17240*/  IMAD.U32 R10, RZ, RZ, UR4 ;  /* 0x00000004ff0a7e24 */ /* 0x000fe4000f8e00ff */
[----:B------:R-:W-:Y:S02]  /*17250*/  IMAD.U32 R11, RZ, RZ, UR5 ;  /* 0x00000005ff0b7e24 */ /* 0x000fe4000f8e00ff */
[----:B------:R-:W-:Y:S02]  /*17260*/  IMAD.MOV.U32 R8, RZ, RZ, 0x70 ;  /* 0x00000070ff087424 */ /* 0x000fe400078e00ff */
[----:B------:R-:W-:Y:S02]  /*17270*/  IMAD.MOV.U32 R12, RZ, RZ, 0x1 ;  /* 0x00000001ff0c7424 */ /* 0x000fe400078e00ff */
[----:B--2---:R-:W-:-:S07]  /*17280*/  IMAD.MOV.U32 R13, RZ, RZ, RZ ;  /* 0x000000ffff0d7224 */ /* 0x004fce00078e00ff */
[----:B------:R-:W-:-:S07]  /*17290*/  LEPC R20, `(.L_x_10669) ;  /* 0x000000001014794e */ /* 0x000fce0000000000 */
[----:B-1-3--:R-:W-:Y:S05]  /*172a0*/  CALL.ABS.NOINC R2 ;  /* 0x0000000002007343 */ /* 0x00afea0003c00000 */
.L_x_10669:
        /* <DEDUP_REMOVED lines=15> */
.L_x_10668:
[----:B------:R-:W-:Y:S05]  /*173a0*/  BSYNC B6 ;  /* 0x0000000000067941 */ /* 0x000fea0003800000 */
.L_x_10667:
[----:B------:R-:W2:Y:S01]  /*173b0*/  LDL R34, [R1+0x44] ;  /* 0x0000440001227983 */ /* 0x000ea20000100800 */
[----:B------:R-:W-:Y:S01]  /*173c0*/  ULDC.64 UR4, c[0x0][0xaf0] ;  /* 0x0002bc0000047ab9 */ /* 0x000fe20000000a00 */
[----:B------:R-:W3:Y:S02]  /*173d0*/  LDC R9, c[0x0][0x430] ;  /* 0x00010c00ff097b82 */ /* 0x000ee40000000800 */
[----:B------:R-:W4:Y:S01]  /*173e0*/  LDL R20, [R1+0x10] ;  /* 0x0000100001147983 */ /* 0x000f220000100800 */
[----:B------:R-:W-:-:S03]  /*173f0*/  ISETP.NE.U32.AND P0, PT, RZ, UR4, PT ;  /* 0x00000004ff007c0c */ /* 0x000fc6000bf05070 */
[----:B------:R-:W4:Y:S01]  /*17400*/  LDL.LU R10, [R1] ;  /* 0x00000000010a7983 */ /* 0x000f220000300800 */
[----:B------:R-:W-:Y:S01]  /*17410*/  ISETP.NE.AND.EX P0, PT, RZ, UR5, PT, P0 ;  /* 0x00000005ff007c0c */ /* 0x000fe2000bf05300 */
[----:B------:R-:W0:-:S12]  /*17420*/  S2R R21, SR_TID.X ;  /* 0x0000000000157919 */ /* 0x000e180000002100 */
[----:B------:R-:W-:Y:S02]  /*17430*/  @P0 IADD3 R2, P1, R29, UR4, RZ ;  /* 0x000000041d020c10 */ /* 0x000fe4000ff3e0ff */
[----:B------:R-:W-:Y:S01]  /*17440*/  MOV R37, RZ ;  /* 0x000000ff00257202 */ /* 0x000fe20000000f00 */
[----:B------:R-:W1:Y:S01]  /*17450*/  S2R R11, SR_TID.X ;  /* 0x00000000000b7919 */ /* 0x000e620000002100 */
[----:B------:R-:W-:Y:S01]  /*17460*/  @P0 IADD3.X R3, R30, UR5, RZ, P1, !PT ;  /* 0x000000051e030c10 */ /* 0x000fe20008ffe4ff */
[----:B------:R-:W-:Y:S01]  /*17470*/  ULDC UR4, c[0x0][0x2f4] ;  /* 0x0000bd0000047ab9 */ /* 0x000fe20000000800 */
[----:B------:R-:W-:-:S03]  /*17480*/  ULDC UR5, c[0x0][0x320] ;  /* 0x0000c80000057ab9 */ /* 0x000fc60000000800 */
[----:B------:R4:W4:Y:S01]  /*17490*/  @P0 LDG.E R28, desc[UR60][R2.64] ;  /* 0x0000003c021c0981 */ /* 0x000922000c1e1900 */
[----:B0-----:R-:W-:-:S04]  /*174a0*/  LOP3.LUT R21, R21, 0x7f, RZ, 0xc0, !PT ;  /* 0x0000007f15157812 */ /* 0x001fc800078ec0ff */
[----:B------:R-:W-:Y:S02]  /*174b0*/  SHF.R.U32.HI R0, RZ, 0x3, R21 ;  /* 0x00000003ff007819 */ /* 0x000fe40000011615 */
[----:B------:R-:W0:Y:S01]  /*174c0*/  S2R R21, SR_TID.X ;  /* 0x0000000000157919 */ /* 0x000e220000002100 */
[----:B---3--:R-:W-:-:S13]  /*174d0*/  ISETP.NE.AND P1, PT, R9, 0x1, PT ;  /* 0x000000010900780c */ /* 0x008fda0003f25270 */
[----:B------:R-:W3:Y:S08]  /*174e0*/  @P1 LDC R5, c[0x0][0x434] ;  /* 0x00010d00ff051b82 */ /* 0x000ef00000000800 */
[----:B------:R-:W3:Y:S01]  /*174f0*/  @P1 LDC R4, c[0x0][0x438] ;  /* 0x00010e00ff041b82 */ /* 0x000ee20000000800 */
[----:B0-----:R-:W-:-:S05]  /*17500*/  IMAD.SHL.U32 R21, R21, 0x10, RZ ;  /* 0x0000001015157824 */ /* 0x001fca00078e00ff */
[----:B------:R-:W-:Y:S01]  /*17510*/  LOP3.LUT R21, R0, 0x70, R21, 0xf8, !PT ;  /* 0x0000007000157812 */ /* 0x000fe200078ef815 */
[----:B-1----:R-:W-:-:S05]  /*17520*/  IMAD.SHL.U32 R11, R11, 0x8, RZ ;  /* 0x000000080b0b7824 */ /* 0x002fca00078e00ff */
[----:B------:R-:W-:Y:S01]  /*17530*/  LOP3.LUT R11, R11, 0x38, RZ, 0xc0, !PT ;  /* 0x000000380b0b7812 */ /* 0x000fe200078ec0ff */
[----:B------:R-:W-:Y:S01]  /*17540*/  UMOV UR6, 0xffffffff ;  /* 0xffffffff00067882 */ /* 0x000fe20000000000 */
[----:B--2---:R-:W-:-:S04]  /*17550*/  VIADD R0, R34, 0xffffffff ;  /* 0xffffffff22007836 */ /* 0x004fc80000000000 */
[----:B------:R-:W-:-:S05]  /*17560*/  IMAD R6, R0, 0x60, R21 ;  /* 0x0000006000067824 */ /* 0x000fca00078e0215 */
[----:B----4-:R-:W-:-:S04]  /*17570*/  ISETP.GE.AND P0, PT, R6, R20, PT ;  /* 0x000000140600720c */ /* 0x010fc80003f06270 */
[----:B------:R-:W-:Y:S01]  /*17580*/  ISETP.GT.U32.OR P0, PT, R21, 0x5f, P0 ;  /* 0x0000005f1500780c */ /* 0x000fe20000704470 */
[----:B------:R-:W-:-:S12]  /*17590*/  IMAD.IADD R6, R6, 0x1, R33 ;  /* 0x0000000106067824 */ /* 0x000fd800078e0221 */
[----:B------:R-:W0:Y:S01]  /*175a0*/  @!P0 LDC.64 R2, c[0x0][0x428] ;  /* 0x00010a00ff028b82 */ /* 0x000e220000000a00 */
[----:B---3--:R-:W-:-:S04]  /*175b0*/  @P1 IMAD.HI.U32 R5, R6, R5, RZ ;  /* 0x0000000506051227 */ /* 0x008fc800078e00ff */
[----:B------:R-:W-:Y:S01]  /*175c0*/  IMAD.MOV.U32 R7, RZ, RZ, R6 ;  /* 0x000000ffff077224 */ /* 0x000fe200078e0006 */
[----:B------:R-:W-:Y:S02]  /*175d0*/  @P1 SHF.R.U32.HI R7, RZ, R4, R5 ;  /* 0x00000004ff071219 */ /* 0x000fe40000011605 */
[----:B------:R-:W-:Y:S02]  /*175e0*/  SHF.R.S32.HI R34, RZ, 0x1f, R28 ;  /* 0x0000001fff227819 */ /* 0x000fe4000001141c */
        /* <DEDUP_REMOVED lines=13> */
[----:B------:R-:W-:-:S08]  /*176c0*/  LOP3.LUT R10, R10, 0xffffffdf, RZ, 0xc0, !PT ;  /* 0xffffffdf0a0a7812 */ /* 0x000fd000078ec0ff */
        /* <DEDUP_REMOVED lines=16> */
[----:B------:R-:W-:Y:S01]  /*177d0*/  @P2 LOP3.LUT R10, R10, 0x8, RZ, 0xfc, !PT ;  /* 0x000000080a0a2812 */ /* 0x000fe200078efcff */
[----:B0-----:R-:W-:-:S03]  /*177e0*/  IMAD.MOV R2, RZ, RZ, -R7 ;  /* 0x000000ffff027224 */ /* 0x001fc600078e0a07 */
[----:B------:R-:W-:Y:S01]  /*177f0*/  @P0 LOP3.LUT R10, R10, 0x1, RZ, 0xfc, !PT ;  /* 0x000000010a0a0812 */ /* 0x000fe200078efcff */
[----:B------:R-:W-:-:S03]  /*17800*/  IMAD R2, R9, R2, R6 ;  /* 0x0000000209027224 */ /* 0x000fc600078e0206 */
[----:B------:R-:W-:-:S04]  /*17810*/  LOP3.LUT R10, R10, 0xfffffffb, RZ, 0xc0, !PT ;  /* 0xfffffffb0a0a7812 */ /* 0x000fc800078ec0ff */
[----:B------:R-:W-:Y:S01]  /*17820*/  @P1 LOP3.LUT R10, R10, 0x4, RZ, 0xfc, !PT ;  /* 0x000000040a0a1812 */ /* 0x000fe200078efcff */
[----:B------:R0:W-:Y:S04]  /*17830*/  STL [R1+0x4], R2 ;  /* 0x0000040201007387 */ /* 0x0001e80000100800 */
[----:B------:R0:W-:Y:S01]  /*17840*/  STL [R1], R10 ;  /* 0x0000000a01007387 */ /* 0x0001e20000100800 */
[----:B------:R-:W-:Y:S05]  /*17850*/  BRA.DIV UR6, `(.L_x_10670) ;  /* 0x0000006206e47947 */ /* 0x000fea000b800000 */
.L_x_10830:
[----:B------:R-:W2:Y:S01]  /*17860*/  LDL R3, [R1+0x68] ;  /* 0x0000680001037983 */ /* 0x000ea20000100800 */
[----:B------:R-:W-:Y:S01]  /*17870*/  SEL R4, RZ, 0x1, P0 ;  /* 0x00000001ff047807 */ /* 0x000fe20000000000 */
[----:B0-----:R-:W-:-:S04]  /*17880*/  IMAD.MOV.U32 R2, RZ, RZ, R10 ;  /* 0x000000ffff027224 */ /* 0x001fc800078e000a */
[----:B------:R0:W-:Y:S01]  /*17890*/  STL [R1+0x60], R4 ;  /* 0x0000600401007387 */ /* 0x0001e20000100800 */
[----:B------:R-:W-:Y:S02]  /*178a0*/  LOP3.LUT R2, R2, 0xffffffbf, RZ, 0xc0, !PT ;  /* 0xffffffbf02027812 */ /* 0x000fe400078ec0ff */
[----:B--2---:R-:W-:-:S13]  /*178b0*/  ISETP.NE.AND P0, PT, R3, 0x3, PT ;  /* 0x000000030300780c */ /* 0x004fda0003f05270 */
[----:B------:R-:W-:-:S05]  /*178c0*/  @P0 LOP3.LUT R2, R2, 0x40, RZ, 0xfc, !PT ;  /* 0x0000004002020812 */ /* 0x000fca00078efcff */
[----:B------:R0:W-:Y:S01]  /*178d0*/  STL [R1], R2 ;  /* 0x0000000201007387 */ /* 0x0001e20000100800 */
[----:B------:R-:W-:Y:S05]  /*178e0*/  @!P0 BRA `(.L_x_10671) ;  /* 0x0000000000048947 */ /* 0x000fea0003800000 */
[----:B------:R-:W-:Y:S01]  /*178f0*/  BPT.TRAP 0x1 ;  /* 0x000000040000795c */ /* 0x000fe20000300000 */
.L_x_10671:
[----:B------:R-:W-:Y:S01]  /*17900*/  IMAD R30, R0, -0x60, R20 ;  /* 0xffffffa0001e7824 */ /* 0x000fe200078e0214 */
[----:B------:R-:W-:Y:S01]  /*17910*/  SHF.L.U32 R0, R26, 0x1f, RZ ;  /* 0x0000001f1a007819 */ /* 0x000fe200000006ff */
[----:B------:R-:W-:Y:S01]  /*17920*/  IMAD R29, R24, 0x8, R22 ;  /* 0x00000008181d7824 */ /* 0x000fe200078e0216 */
[----:B------:R-:W-:Y:S03]  /*17930*/  BSSY B0, `(.L_x_10672) ;  /* 0x0000003000007945 */ /* 0x000fe60003800000 */
[----:B------:R-:W1:Y:S02]  /*17940*/  SYNCS.PHASECHK.TRANS64.TRYWAIT P0, [R29+URZ+0x32440], R0 ;  /* 0x032440001d0075a7 */ /* 0x000e64000800017f */
[----:B-1----:R-:W-:Y:S05]  /*17950*/  @!P0 BRA `(.L_x_10673) ;  /* 0x0000006000d88947 */ /* 0x002fea0003800000 */
.L_x_10831:
[----:B------:R-:W-:Y:S05]  /*17960*/  BSYNC B0 ;  /* 0x0000000000007941 */ /* 0x000fea0003800000 */
.L_x_10672:
[----:B0-----:R-:W1:Y:S01]  /*17970*/  LDL R2, [R1+0x4] ;  /* 0x0000040001027983 */ /* 0x001e620000100800 */
[----:B------:R-:W-:-:S03]  /*17980*/  ULDC.64 UR4, c[0x0][0x300] ;  /* 0x0000c00000047ab9 */ /* 0x000fc60000000a00 */
[----:B------:R-:W2:Y:S01]  /*17990*/  LDL R3, [R1] ;  /* 0x0000000001037983 */ /* 0x000ea20000100800 */
[----:B-----5:R-:W-:Y:S01]  /*179a0*/  SHF.R.S32.HI R4, RZ, 0x1f, R37 ;  /* 0x0000001fff047819 */ /* 0x020fe20000011425 */
[----:B------:R-:W-:Y:S01]  /*179b0*/  ULDC.64 UR6, c[0x0][0x2e8] ;  /* 0x0000ba0000067ab9 */ /* 0x000fe20000000a00 */
[----:B------:R-:W0:Y:S02]  /*179c0*/  S2R R7, SR_TID.X ;  /* 0x0000000000077919 */ /* 0x000e240000002100 */
[----:B0-----:R-:W-:-:S05]  /*179d0*/  IMAD.SHL.U32 R7, R7, 0x8, RZ ;  /* 0x0000000807077824 */ /* 0x001fca00078e00ff */
[----:B------:R-:W-:Y:S02]  /*179e0*/  LOP3.LUT R7, R7, 0x38, RZ, 0xc0, !PT ;  /* 0x0000003807077812 */ /* 0x000fe400078ec0ff */
[----:B-1----:R-:W-:-:S05]  /*179f0*/  SHF.R.S32.HI R0, RZ, 0x1f, R2 ;  /* 0x0000001fff007819 */ /* 0x002fca0000011402 */
[----:B------:R0:W-:Y:S01]  /*17a00*/  STL [R1+0x48], R0 ;  /* 0x0000480001007387 */ /* 0x0001e20000100800 */
[----:B--2---:R-:W-:Y:S01]  /*17a10*/  LOP3.LUT P2, RZ, R3, 0x2, RZ, 0xc0, !PT ;  /* 0x0000000203ff7812 */ /* 0x004fe2000784c0ff */
[----:B0-----:R-:W-:-:S04]  /*17a20*/  IMAD R0, R0, UR4, RZ ;  /* 0x0000000400007c24 */ /* 0x001fc8000f8e02ff */
[C---:B------:R-:W-:Y:S02]  /*17a30*/  IMAD R0, R2.reuse, UR5, R0 ;  /* 0x0000000502007c24 */ /* 0x040fe4000f8e0200 */
[----:B------:R-:W-:Y:S01]  /*17a40*/  IMAD.WIDE.U32 R2, R2, UR4, RZ ;  /* 0x0000000402027c25 */ /* 0x000fe2000f8e00ff */
[----:B------:R-:W-:Y:S01]  /*17a50*/  ULDC.64 UR4, c[0x0][0x310] ;  /* 0x0000c40000047ab9 */ /* 0x000fe20000000a00 */
[----:B------:R0:W-:Y:S02]  /*17a60*/  STL [R1+0x4c], R4 ;  /* 0x00004c0401007387 */ /* 0x0001e40000100800 */
[----:B------:R-:W-:Y:S02]  /*17a70*/  IMAD.IADD R3, R3, 0x1, R0 ;  /* 0x0000000103037824 */ /* 0x000fe400078e0200 */
[----:B------:R-:W-:Y:S02]  /*17a80*/  IMAD R0, R4, UR4, RZ ;  /* 0x0000000404007c24 */ /* 0x000fe4000f8e02ff */
[----:B0-----:R-:W0:Y:S02]  /*17a90*/  S2R R4, SR_TID.X ;  /* 0x0000000000047919 */ /* 0x001e240000002100 */
[----:B------:R-:W-:-:S02]  /*17aa0*/  IMAD R0, R37, UR5, R0 ;  /* 0x0000000525007c24 */ /* 0x000fc4000f8e0200 */
[----:B------:R-:W-:Y:S01]  /*17ab0*/  IMAD.WIDE.U32 R2, R37, UR4, R2 ;  /* 0x0000000425027c25 */ /* 0x000fe2000f8e0002 */
        /* <DEDUP_REMOVED lines=65> */
.L_x_10845:
[----:B------:R-:W-:-:S13]  /*17ed0*/  ISETP.GE.AND P0, PT, R30, 0x51, PT ;  /* 0x000000511e00780c */ /* 0x000fda0003f06270 */
[----:B0-----:R-:W-:Y:S01]  /*17ee0*/  @P0 LEA R2, P1, R7, R0, 0x1 ;  /* 0x0000000007020211 */ /* 0x001fe200078208ff */
        /* <DEDUP_REMOVED lines=8> */
.L_x_10675:
        /* <DEDUP_REMOVED lines=11> */
.L_x_10676:
[----:B------:R1:W5:Y:S01]  /*18020*/  LDL.LU R0, [R1+0x1c] ;  /* 0x00001c0001007983 */ /* 0x0003620000300800 */
[----:B------:R1:W-:Y:S02]  /*18030*/  SYNCS.ARRIVE.TRANS64.A1T0 RZ, [R29+URZ+0x32430], RZ ;  /* 0x032430ff1dff79a7 */ /* 0x0003e4000810003f */
[----:B------:R-:W-:Y:S05]  /*18040*/  WARPSYNC.ALL ;  /* 0x0000000000007948 */ /* 0x000fea0003800000 */
[----:B------:R-:W-:Y:S01]  /*18050*/  ULDC.64 UR4, c[0x0][0xaf8] ;  /* 0x0002be0000047ab9 */ /* 0x000fe20000000a00 */
[----:B------:R-:W-:Y:S01]  /*18060*/  BSSY B6, `(.L_x_10677) ;  /* 0x000001d000067945 */ /* 0x000fe20003800000 */
[----:B------:R-:W-:Y:S01]  /*18070*/  BAR.SYNC.DEFER_BLOCKING 0x8, 0x180 ;  /* 0x0206000000007b1d */ /* 0x000fe20000010000 */
[----:B------:R-:W-:-:S04]  /*18080*/  ISETP.NE.U32.AND P0, PT, RZ, UR4, PT ;  /* 0x00000004ff007c0c */ /* 0x000fc8000bf05070 */
[----:B------:R-:W-:-:S04]  /*18090*/  ISETP.NE.AND.EX P0, PT, RZ, UR5, PT, P0 ;  /* 0x00000005ff007c0c */ /* 0x000fc8000bf05300 */
[----:B------:R-:W-:Y:S02]  /*180a0*/  SEL R35, R35, RZ, !P0 ;  /* 0x000000ff23237207 */ /* 0x000fe40004000000 */
[----:B0----5:R-:W-:Y:S01]  /*180b0*/  SEL R2, R0, RZ, !P0 ;  /* 0x000000ff00027207 */ /* 0x021fe20004000000 */
[----:B------:R-:W-:-:S04]  /*180c0*/  VIADD R0, R22, 0x18400 ;  /* 0x0001840016007836 */ /* 0x000fc80000000000 */
[----:B------:R0:W-:Y:S01]  /*180d0*/  STL [R1+0x38], R2 ;  /* 0x0000380201007387 */ /* 0x0001e20000100800 */
[----:B------:R-:W-:Y:S02]  /*180e0*/  LOP3.LUT P0, RZ, R0, 0x3ff, RZ, 0xc0, !PT ;  /* 0x000003ff00ff7812 */ /* 0x000fe4000780c0ff */
[----:B------:R-:W-:Y:S01]  /*180f0*/  SHF.R.S32.HI R0, RZ, 0x1f, R36 ;  /* 0x0000001fff007819 */ /* 0x000fe20000011424 */
[----:B------:R0:W-:Y:S04]  /*18100*/  STL [R1+0x10], R35 ;  /* 0x0000102301007387 */ /* 0x0001e80000100800 */
[----:B------:R0:W-:Y:S06]  /*18110*/  STL [R1+0x2c], R0 ;  /* 0x00002c0001007387 */ /* 0x0001ec0000100800 */
[----:B------:R-:W-:Y:S05]  /*18120*/  @!P0 BRA `(.L_x_10678) ;  /* 0x0000000000408947 */ /* 0x000fea0003800000 */
[----:B0-----:R-:W-:Y:S01]  /*18130*/  MOV R2, 0x0 ;  /* 0x0000000000027802 */ /* 0x001fe20000000f00 */
        /* <DEDUP_REMOVED lines=15> */
.L_x_10678:
[----:B------:R-:W-:Y:S05]  /*18230*/  BSYNC B6 ;  /* 0x0000000000067941 */ /* 0x000fea0003800000 */
.L_x_10677:
[----:B------:R-:W2:Y:S01]  /*18240*/  LDL R20, [R1+0x38] ;  /* 0x0000380001147983 */ /* 0x000ea20000100800 */
[----:B------:R-:W3:Y:S03]  /*18250*/  LDC R6, c[0x0][0x448] ;  /* 0x00011200ff067b82 */ /* 0x000ee60000000800 */
[----:B------:R-:W4:Y:S01]  /*18260*/  LDL R4, [R1+0x2c] ;  /* 0x00002c0001047983 */ /* 0x000f220000100800 */
[----:B------:R-:W-:Y:S01]  /*18270*/  IMAD.SHL.U32 R17, R17, 0x80, RZ ;  /* 0x0000008011117824 */ /* 0x000fe200078e00ff */
[----:B------:R-:W-:Y:S02]  /*18280*/  ULDC.64 UR4, c[0x0][0x298] ;  /* 0x0000a60000047ab9 */ /* 0x000fe40000000a00 */
[----:B------:R1:W5:Y:S01]  /*18290*/  LDL R9, [R1+0x14] ;  /* 0x0000140001097983 */ /* 0x0003620000100800 */
[----:B0-----:R-:W0:Y:S01]  /*182a0*/  S2R R2, SR_TID.X ;  /* 0x0000000000027919 */ /* 0x001e220000002100 */
[----:B---3--:R-:W-:-:S13]  /*182b0*/  ISETP.NE.AND P0, PT, R6, 0x1, PT ;  /* 0x000000010600780c */ /* 0x008fda0003f05270 */
[----:B------:R-:W3:Y:S01]  /*182c0*/  @P0 LDC R0, c[0x0][0x44c] ;  /* 0x00011300ff000b82 */ /* 0x000ee20000000800 */
[----:B0-----:R-:W-:-:S07]  /*182d0*/  LOP3.LUT R2, R2, 0x7f, RZ, 0xc0, !PT ;  /* 0x0000007f02027812 */ /* 0x001fce00078ec0ff */
[----:B------:R-:W0:Y:S01]  /*182e0*/  @P0 LDC R3, c[0x0][0x450] ;  /* 0x00011400ff030b82 */ /* 0x000e220000000800 */
[----:B------:R-:W1:Y:S02]  /*182f0*/  S2R R7, SR_TID.X ;  /* 0x0000000000077919 */ /* 0x000e640000002100 */
[----:B-1----:R-:W-:-:S05]  /*18300*/  IMAD.SHL.U32 R7, R7, 0x8, RZ ;  /* 0x0000000807077824 */ /* 0x002fca00078e00ff */
[----:B------:R-:W-:Y:S01]  /*18310*/  LOP3.LUT R7, R7, 0x38, RZ, 0xc0, !PT ;  /* 0x0000003807077812 */ /* 0x000fe200078ec0ff */
[----:B--2---:R-:W-:Y:S02]  /*18320*/  IMAD.MOV.U32 R21, RZ, RZ, R20 ;  /* 0x000000ffff157224 */ /* 0x004fe400078e0014 */
[----:B------:R-:W-:Y:S01]  /*18330*/  IMAD.MOV.U32 R20, RZ, RZ, R35 ;  /* 0x000000ffff147224 */ /* 0x000fe200078e0023 */
[----:B------:R-:W-:Y:S01]  /*18340*/  SHF.R.U32.HI R35, RZ, 0x3, R2 ;  /* 0x00000003ff237819 */ /* 0x000fe20000011602 */
[----:B----4-:R-:W-:Y:S01]  /*18350*/  IMAD R4, R4, UR4, RZ ;  /* 0x0000000404047c24 */ /* 0x010fe2000f8e02ff */
[----:B------:R-:W1:Y:S03]  /*18360*/  S2R R2, SR_TID.X ;  /* 0x0000000000027919 */ /* 0x000e660000002100 */
[----:B------:R-:W-:Y:S02]  /*18370*/  IMAD R4, R36, UR5, R4 ;  /* 0x0000000524047c24 */ /* 0x000fe4000f8e0204 */
[----:B-1----:R-:W-:-:S05]  /*18380*/  IMAD.SHL.U32 R2, R2, 0x10, RZ ;  /* 0x0000001002027824 */ /* 0x002fca00078e00ff */
[----:B------:R-:W-:-:S04]  /*18390*/  LOP3.LUT R2, R35, 0x70, R2, 0xf8, !PT ;  /* 0x0000007023027812 */ /* 0x000fc800078ef802 */
[----:B------:R-:W-:-:S05]  /*183a0*/  LOP3.LUT R35, R2, R17, RZ, 0xfc, !PT ;  /* 0x0000001102237212 */ /* 0x000fca00078efcff */
[----:B---3--:R-:W-:Y:S01]  /*183b0*/  @P0 IMAD.HI.U32 R2, R35, R0, RZ ;  /* 0x0000000023020227 */ /* 0x008fe200078e00ff */
[----:B------:R-:W-:-:S04]  /*183c0*/  MOV R0, R35 ;  /* 0x0000002300007202 */ /* 0x000fc80000000f00 */
[----:B0-----:R-:W-:Y:S01]  /*183d0*/  @P0 SHF.R.U32.HI R0, RZ, R3, R2 ;  /* 0x00000003ff000219 */ /* 0x001fe20000011602 */
[----:B------:R-:W-:Y:S01]  /*183e0*/  IMAD.WIDE.U32 R2, R36, UR4, RZ ;  /* 0x0000000424027c25 */ /* 0x000fe2000f8e00ff */
[----:B------:R-:W-:-:S03]  /*183f0*/  ULDC.64 UR4, c[0x0][0x2d8] ;  /* 0x0000b60000047ab9 */ /* 0x000fc60000000a00 */
[----:B------:R-:W-:Y:S02]  /*18400*/  IMAD.IADD R3, R3, 0x1, R4 ;  /* 0x0000000103037824 */ /* 0x000fe400078e0204 */
[----:B------:R-:W-:-:S04]  /*18410*/  IMAD.WIDE.U32 R2, R18, UR4, R2 ;  /* 0x0000000412027c25 */ /* 0x000fc8000f8e0002 */
[----:B------:R-:W-:Y:S01]  /*18420*/  IMAD R3, R18, UR5, R3 ;  /* 0x0000000512037c24 */ /* 0x000fe2000f8e0203 */
[----:B------:R-:W-:Y:S02]  /*18430*/  ULDC.64 UR4, c[0x0][0x2e0] ;  /* 0x0000b80000047ab9 */ /* 0x000fe40000000a00 */
[----:B------:R-:W-:Y:S02]  /*18440*/  IMAD R4, R21, UR4, RZ ;  /* 0x0000000415047c24 */ /* 0x000fe4000f8e02ff */
[----:B------:R-:W-:-:S04]  /*18450*/  IMAD.WIDE.U32 R2, R20, UR4, R2 ;  /* 0x0000000414027c25 */ /* 0x000fc8000f8e0002 */
        /* <DEDUP_REMOVED lines=31> */
[C---:B------:R-:W-:Y:S01]  /*18650*/  ISETP.GE.AND P0, PT, R17.reuse, R2, PT ;  /* 0x000000021100720c */ /* 0x040fe20003f06270 */
[----:B------:R-:W-:-:S03]  /*18660*/  VIADD R8, R17, 0x30 ;  /* 0x0000003011087836 */ /* 0x000fc60000000000 */
[----:B------:R2:W-:Y:S09]  /*18670*/  STL [R1+0x1c], R6 ;  /* 0x00001c0601007387 */ /* 0x0005f20000100800 */
        /* <DEDUP_REMOVED lines=8> */
[----:B--2---:R-:W-:-:S05]  /*18700*/  VIADD R6, R17, 0x20 ;  /* 0x0000002011067836 */ /* 0x004fca0000000000 */
[----:B------:R-:W-:Y:S04]  /*18710*/  STL [R1+0x20], R6 ;  /* 0x0000200601007387 */ /* 0x000fe80000100800 */
[----:B------:R-:W-:Y:S04]  /*18720*/  STL [R1+0x24], R8 ;  /* 0x0000240801007387 */ /* 0x000fe80000100800 */
[----:B0-----:R-:W0:Y:S04]  /*18730*/  SHFL.IDX PT, R5, R0, 0x1, 0x181f ;  /* 0x00381f0000057f89 */ /* 0x001e2800000e0000 */
[----:B------:R-:W1:Y:S01]  /*18740*/  SHFL.IDX PT, R4, R3, 0x1, 0x181f ;  /* 0x00381f0003047f89 */ /* 0x000e6200000e0000 */
[----:B0-----:R-:W-:-:S05]  /*18750*/  @!P0 LEA R5, P2, R7, R5, 0x1 ;  /* 0x0000000507058211 */ /* 0x001fca00078408ff */
[----:B-1----:R-:W-:-:S05]  /*18760*/  @!P0 IMAD.X R4, RZ, RZ, R4, P2 ;  /* 0x000000ffff048224 */ /* 0x002fca00010e0604 */
[----:B------:R-:W-:-:S04]  /*18770*/  @!P0 LOP3.LUT R5, R5, R4, RZ, 0x3c, !PT ;  /* 0x0000000405058212 */ /* 0x000fc800078e3cff */
[----:B------:R-:W-:-:S04]  /*18780*/  @!P0 LOP3.LUT R4, R5, R4, RZ, 0x3c, !PT ;  /* 0x0000000405048212 */ /* 0x000fc800078e3cff */
[----:B------:R-:W-:-:S05]  /*18790*/  @!P0 LOP3.LUT R5, R5, R4, RZ, 0x3c, !PT ;  /* 0x0000000405058212 */ /* 0x000fca00078e3cff */
[----:B------:R0:W-:Y:S01]  /*187a0*/  @!P0 LDGSTS.E.BYPASS.LTC128B.128 [R25+0x18c00], desc[UR60][R4.64], !P1 ;  /* 0x18c0000004198fae */ /* 0x0001e2000c901d7c */
[----:B------:R-:W-:-:S03]  /*187b0*/  ISETP.GE.AND P0, PT, R6, R2, PT ;  /* 0x000000020600720c */ /* 0x000fc60003f06270 */
[----:B------:R-:W-:Y:S04]  /*187c0*/  SHFL.IDX PT, R6, R3, 0x3, 0x181f ;  /* 0x00781f0003067f89 */ /* 0x000fe800000e0000 */
[----:B0-----:R-:W0:Y:S04]  /*187d0*/  SHFL.IDX PT, R5, R0, 0x2, 0x181f ;  /* 0x00581f0000057f89 */ /* 0x001e2800000e0000 */
[----:B------:R-:W1:Y:S02]  /*187e0*/  SHFL.IDX PT, R4, R3, 0x2, 0x181f ;  /* 0x00581f0003047f89 */ /* 0x000e6400000e0000 */
[----:B0-----:R-:W-:-:S04]  /*187f0*/  @!P0 LEA R5, P2, R7, R5, 0x1 ;  /* 0x0000000507058211 */ /* 0x001fc800078408ff */
[----:B-1----:R-:W-:-:S04]  /*18800*/  @!P0 IADD3.X R4, RZ, R4, RZ, P2, !PT ;  /* 0x00000004ff048210 */ /* 0x002fc800017fe4ff */
[----:B------:R-:W-:-:S04]  /*18810*/  @!P0 LOP3.LUT R5, R5, R4, RZ, 0x3c, !PT ;  /* 0x0000000405058212 */ /* 0x000fc800078e3cff */
[----:B------:R-:W-:-:S04]  /*18820*/  @!P0 LOP3.LUT R4, R5, R4, RZ, 0x3c, !PT ;  /* 0x0000000405048212 */ /* 0x000fc800078e3cff */
[----:B------:R-:W-:-:S05]  /*18830*/  @!P0 LOP3.LUT R5, R5, R4, RZ, 0x3c, !PT ;  /* 0x0000000405058212 */ /* 0x000fca00078e3cff */
[----:B------:R0:W-:Y:S01]  /*18840*/  @!P0 LDGSTS.E.BYPASS.LTC128B.128 [R25+0x19400], desc[UR60][R4.64], !P1 ;  /* 0x1940000004198fae */ /* 0x0001e2000c901d7c */
[----:B------:R-:W-:Y:S01]  /*18850*/  ISETP.GE.AND P0, PT, R8, R2, PT ;  /* 0x000000020800720c */ /* 0x000fe20003f06270 */
[----:B------:R-:W-:-:S05]  /*18860*/  VIADD R8, R17, 0x40 ;  /* 0x0000004011087836 */ /* 0x000fca0000000000 */
[----:B------:R-:W-:Y:S04]  /*18870*/  STL [R1+0x28], R8 ;  /* 0x0000280801007387 */ /* 0x000fe80000100800 */
[----:B0-----:R-:W0:Y:S03]  /*18880*/  SHFL.IDX PT, R4, R0, 0x3, 0x181f ;  /* 0x00781f0000047f89 */ /* 0x001e2600000e0000 */
[----:B0-----:R-:W-:-:S05]  /*18890*/  @!P0 LEA R5, P2, R7, R4, 0x1 ;  /* 0x0000000407058211 */ /* 0x001fca00078408ff */
[----:B------:R-:W-:Y:S02]  /*188a0*/  @!P0 IMAD.X R4, RZ, RZ, R6, P2 ;  /* 0x000000ffff048224 */ /* 0x000fe400010e0606 */
[----:B------:R-:W-:Y:S03]  /*188b0*/  SHFL.IDX PT, R6, R3, 0x4, 0x181f ;  /* 0x00981f0003067f89 */ /* 0x000fe600000e0000 */
        /* <DEDUP_REMOVED lines=22> */
[-C--:B------:R-:W-:Y:S01]  /*18a20*/  @!P0 LOP3.LUT R5, R5, R4.reuse, RZ, 0x3c, !PT ;  /* 0x0000000405058212 */ /* 0x080fe200078e3cff */
[----:B------:R-:W-:Y:S03]  /*18a30*/  SHFL.IDX PT, R3, R3, 0x7, 0x181f ;  /* 0x00f81f0003037f89 */ /* 0x000fe600000e0000 */
        /* <DEDUP_REMOVED lines=12> */
.L_x_10862:
        /* <DEDUP_REMOVED lines=11> */
.L_x_10680:
        /* <DEDUP_REMOVED lines=28> */
.L_x_10682:
[----:B------:R-:W-:Y:S05]  /*18d70*/  BSYNC B6 ;  /* 0x0000000000067941 */ /* 0x000fea0003800000 */
.L_x_10681:
[----:B0-----:R-:W2:Y:S01]  /*18d80*/  LDL.LU R2, [R1+0x2c] ;  /* 0x00002c0001027983 */ /* 0x001ea20000300800 */
[----:B------:R-:W0:Y:S01]  /*18d90*/  LDC R6, c[0x0][0x448] ;  /* 0x00011200ff067b82 */ /* 0x000e220000000800 */
[----:B------:R-:W-:Y:S02]  /*18da0*/  ULDC.64 UR4, c[0x0][0x398] ;  /* 0x0000e60000047ab9 */ /* 0x000fe40000000a00 */
[----:B------:R-:W3:Y:S04]  /*18db0*/  LDL.LU R21, [R1+0x38] ;  /* 0x0000380001157983 */ /* 0x000ee80000300800 */
[----:B------:R-:W4:Y:S01]  /*18dc0*/  LDL.LU R20, [R1+0x10] ;  /* 0x0000100001147983 */ /* 0x000f220000300800 */
[----:B------:R-:W-:Y:S01]  /*18dd0*/  IMAD.MOV.U32 R4, RZ, RZ, R35 ;  /* 0x000000ffff047224 */ /* 0x000fe200078e0023 */
[----:B------:R-:W1:Y:S01]  /*18de0*/  S2R R7, SR_TID.X ;  /* 0x0000000000077919 */ /* 0x000e620000002100 */
[----:B0-----:R-:W-:-:S13]  /*18df0*/  ISETP.NE.AND P0, PT, R6, 0x1, PT ;  /* 0x000000010600780c */ /* 0x001fda0003f05270 */
[----:B------:R-:W0:Y:S01]  /*18e00*/  @P0 LDC R5, c[0x0][0x450] ;  /* 0x00011400ff050b82 */ /* 0x000e220000000800 */
[----:B-1----:R-:W-:-:S05]  /*18e10*/  IMAD.SHL.U32 R7, R7, 0x8, RZ ;  /* 0x0000000807077824 */ /* 0x002fca00078e00ff */
[----:B------:R-:W-:Y:S01]  /*18e20*/  LOP3.LUT R7, R7, 0x38, RZ, 0xc0, !PT ;  /* 0x0000003807077812 */ /* 0x000fe200078ec0ff */
[----:B--2---:R-:W-:Y:S02]  /*18e30*/  IMAD R0, R2, UR4, RZ ;  /* 0x0000000402007c24 */ /* 0x004fe4000f8e02ff */
[----:B------:R-:W-:-:S04]  /*18e40*/  IMAD.WIDE.U32 R2, R36, UR4, RZ ;  /* 0x0000000424027c25 */ /* 0x000fc8000f8e00ff */
[----:B------:R-:W-:Y:S01]  /*18e50*/  IMAD R0, R36, UR5, R0 ;  /* 0x0000000524007c24 */ /* 0x000fe2000f8e0200 */
[----:B------:R-:W-:-:S03]  /*18e60*/  ULDC.64 UR4, c[0x0][0x3d8] ;  /* 0x0000f60000047ab9 */ /* 0x000fc60000000a00 */
[----:B------:R-:W-:Y:S02]  /*18e70*/  IMAD.IADD R3, R3, 0x1, R0 ;  /* 0x0000000103037824 */ /* 0x000fe400078e0200 */
        /* <DEDUP_REMOVED lines=9> */
[----:B------:R-:W2:Y:S02]  /*18f10*/  @P0 LDC R0, c[0x0][0x44c] ;  /* 0x00011300ff000b82 */ /* 0x000ea40000000800 */
[----:B--2---:R-:W-:-:S04]  /*18f20*/  @P0 IMAD.HI.U32 R0, R35, R0, RZ ;  /* 0x0000000023000227 */ /* 0x004fc800078e00ff */
[----:B-1----:R-:W-:Y:S01]  /*18f30*/  IMAD.SHL.U32 R20, R20, 0x8, RZ ;  /* 0x0000000814147824 */ /* 0x002fe200078e00ff */
[----:B0-----:R-:W-:-:S04]  /*18f40*/  @P0 SHF.R.U32.HI R4, RZ, R5, R0 ;  /* 0x00000005ff040219 */ /* 0x001fc80000011600 */
[C---:B------:R-:W-:Y:S01]  /*18f50*/  IADD3 R0, -R4.reuse, RZ, RZ ;  /* 0x000000ff04007210 */ /* 0x040fe20007ffe1ff */
[----:B------:R-:W-:Y:S01]  /*18f60*/  IMAD.WIDE.U32 R2, R4, UR4, R2 ;  /* 0x0000000404027c25 */ /* 0x000fe2000f8e0002 */
[----:B------:R-:W-:Y:S02]  /*18f70*/  SHF.R.S32.HI R5, RZ, 0x1f, R4 ;  /* 0x0000001fff057819 */ /* 0x000fe40000011404 */
[----:B------:R-:W-:Y:S01]  /*18f80*/  LOP3.LUT R20, R20, 0x38, RZ, 0xc0, !PT ;  /* 0x0000003814147812 */ /* 0x000fe200078ec0ff */
[----:B------:R-:W-:Y:S02]  /*18f90*/  IMAD R0, R6, R0, R35 ;  /* 0x0000000006007224 */ /* 0x000fe400078e0223 */
[----:B------:R-:W-:Y:S01]  /*18fa0*/  IMAD R5, R5, UR4, RZ ;  /* 0x0000000405057c24 */ /* 0x000fe2000f8e02ff */
[C---:B------:R-:W-:Y:S02]  /*18fb0*/  LOP3.LUT R10, R20.reuse, 0x40, RZ, 0xfc, !PT ;  /* 0x00000040140a7812 */ /* 0x040fe400078efcff */
[----:B------:R-:W-:Y:S01]  /*18fc0*/  LOP3.LUT R9, R20, 0x80, RZ, 0xfc, !PT ;  /* 0x0000008014097812 */ /* 0x000fe200078efcff */
[----:B------:R-:W-:Y:S01]  /*18fd0*/  IMAD R5, R4, UR5, R5 ;  /* 0x0000000504057c24 */ /* 0x000fe2000f8e0205 */
[----:B------:R-:W-:Y:S01]  /*18fe0*/  SHF.R.S32.HI R4, RZ, 0x1f, R0 ;  /* 0x0000001fff047819 */ /* 0x000fe20000011400 */
[----:B------:R-:W-:Y:S01]  /*18ff0*/  ULDC.64 UR4, c[0x0][0x3c8] ;  /* 0x0000f20000047ab9 */ /* 0x000fe20000000a00 */
[----:B------:R-:W-:Y:S01]  /*19000*/  LOP3.LUT R8, R20, 0xc0, RZ, 0xfc, !PT ;  /* 0x000000c014087812 */ /* 0x000fe200078efcff */
[----:B------:R-:W-:-:S02]  /*19010*/  IMAD.IADD R3, R3, 0x1, R5 ;  /* 0x0000000103037824 */ /* 0x000fc400078e0205 */
        /* <DEDUP_REMOVED lines=14> */
[----:B------:R-:W2:Y:S04]  /*19100*/  LDL.LU R3, [R1+0x24] ;  /* 0x0000240001037983 */ /* 0x000ea80000300800 */
[----:B------:R-:W3:Y:S04]  /*19110*/  LDL.LU R10, [R1+0x1c] ;  /* 0x00001c00010a7983 */ /* 0x000ee80000300800 */
[----:B------:R-:W4:Y:S04]  /*19120*/  LDL.LU R9, [R1+0x28] ;  /* 0x0000280001097983 */ /* 0x000f280000300800 */
[----:B------:R-:W5:Y:S04]  /*19130*/  LDL.LU R8, [R1+0x20] ;  /* 0x0000200001087983 */ /* 0x000f680000300800 */
[----:B------:R-:W2:Y:S04]  /*19140*/  LDL.LU R11, [R1+0x14] ;  /* 0x00001400010b7983 */ /* 0x000ea80000300800 */
[----:B------:R-:W-:Y:S01]  /*19150*/  SHFL.IDX PT, R2, R0, RZ, 0x181f ;  /* 0x00181fff00027589 */ /* 0x000fe200000e0000 */
[----:B--2---:R-:W-:-:S02]  /*19160*/  IMAD R5, R11, R6, RZ ;  /* 0x000000060b057224 */ /* 0x004fc400078e02ff */
[----:B------:R-:W-:Y:S01]  /*19170*/  IMAD.MOV.U32 R11, RZ, RZ, R3 ;  /* 0x000000ffff0b7224 */ /* 0x000fe200078e0003 */
[----:B------:R-:W-:Y:S02]  /*19180*/  SHFL.IDX PT, R6, R0, 0x1, 0x181f ;  /* 0x00381f0000067f89 */ /* 0x000fe400000e0000 */
[----:B------:R-:W-:Y:S02]  /*19190*/  ISETP.GE.AND P0, PT, R17, R5, PT ;  /* 0x000000051100720c */ /* 0x000fe40003f06270 */
[----:B------:R-:W0:Y:S11]  /*191a0*/  SHFL.IDX PT, R3, R4, RZ, 0x181f ;  /* 0x00181fff04037589 */ /* 0x000e3600000e0000 */
[----:B0-----:R-:W-:-:S05]  /*191b0*/  @!P0 LEA R3, P6, R7, R3, 0x1 ;  /* 0x0000000307038211 */ /* 0x001fca00078c08ff */
[----:B------:R-:W-:-:S05]  /*191c0*/  @!P0 IMAD.X R2, RZ, RZ, R2, P6 ;  /* 0x000000ffff028224 */ /* 0x000fca00030e0602 */
[----:B------:R-:W-:-:S04]  /*191d0*/  @!P0 LOP3.LUT R3, R3, R2, RZ, 0x3c, !PT ;  /* 0x0000000203038212 */ /* 0x000fc800078e3cff */
[----:B------:R-:W-:-:S04]  /*191e0*/  @!P0 LOP3.LUT R2, R3, R2, RZ, 0x3c, !PT ;  /* 0x0000000203028212 */ /* 0x000fc800078e3cff */
[----:B------:R-:W-:-:S05]  /*191f0*/  @!P0 LOP3.LUT R3, R3, R2, RZ, 0x3c, !PT ;  /* 0x0000000203038212 */ /* 0x000fca00078e3cff */
[----:B------:R-:W-:Y:S04]  /*19200*/  @!P0 LDGSTS.E.BYPASS.LTC128B.128 [R25+0x22400], desc[UR60][R2.64], !P4 ;  /* 0x2240000002198fae */ /* 0x000fe8000e101d7c */
[----:B------:R-:W-:Y:S04]  /*19210*/  @!P0 LDGSTS.E.BYPASS.LTC128B.128 [R25+0x26400], desc[UR60][R2.64+0x80], !P3 ;  /* 0x2640008002198fae */ /* 0x000fe8000d901d7c */
[----:B------:R-:W-:Y:S04]  /*19220*/  @!P0 LDGSTS.E.BYPASS.LTC128B.128 [R25+0x2a400], desc[UR60][R2.64+0x100], !P2 ;  /* 0x2a40010002198fae */ /* 0x000fe8000d101d7c */
[----:B------:R0:W-:Y:S01]  /*19230*/  @!P0 LDGSTS.E.BYPASS.LTC128B.128 [R25+0x2e400], desc[UR60][R2.64+0x180], !P1 ;  /* 0x2e40018002198fae */ /* 0x0001e2000c901d7c */
[----:B---3--:R-:W-:Y:S01]  /*19240*/  ISETP.GE.AND P0, PT, R10, R5, PT ;  /* 0x000000050a00720c */ /* 0x008fe20003f06270 */
[----:B----4-:R-:W-:-:S02]  /*19250*/  IMAD.MOV.U32 R10, RZ, RZ, R9 ;  /* 0x000000ffff0a7224 */ /* 0x010fc400078e0009 */
[----:B------:R-:W2:Y:S04]  /*19260*/  LDL.LU R9, [R1+0x30] ;  /* 0x0000300001097983 */ /* 0x000ea80000300800 */
[----:B0-----:R-:W0:Y:S06]  /*19270*/  SHFL.IDX PT, R2, R4, 0x1, 0x181f ;  /* 0x00381f0004027f89 */ /* 0x001e2c00000e0000 */
[----:B0-----:R-:W-:-:S05]  /*19280*/  @!P0 LEA R2, P6, R7, R2, 0x1 ;  /* 0x0000000207028211 */ /* 0x001fca00078c08ff */
[----:B------:R-:W-:Y:S02]  /*19290*/  @!P0 IMAD.X R3, RZ, RZ, R6, P6 ;  /* 0x000000ffff038224 */ /* 0x000fe400030e0606 */
[----:B------:R-:W-:Y:S04]  /*192a0*/  SHFL.IDX PT, R6, R0, 0x2, 0x181f ;  /* 0x00581f0000067f89 */ /* 0x000fe800000e0000 */
[----:B------:R-:W-:Y:S04]  /*192b0*/  @!P0 LDGSTS.E.BYPASS.LTC128B.128 [R25+0x22c00], desc[UR60][R2.64], !P4 ;  /* 0x22c0000002198fae */ /* 0x000fe8000e101d7c */
[----:B------:R-:W-:Y:S04]  /*192c0*/  @!P0 LDGSTS.E.BYPASS.LTC128B.128 [R25+0x26c00], desc[UR60][R2.64+0x80], !P3 ;  /* 0x26c0008002198fae */ /* 0x000fe8000d901d7c */
[----:B------:R-:W-:Y:S04]  /*192d0*/  @!P0 LDGSTS.E.BYPASS.LTC128B.128 [R25+0x2ac00], desc[UR60][R2.64+0x100], !P2 ;  /* 0x2ac0010002198fae */ /* 0x000fe8000d101d7c */
[----:B------:R0:W-:Y:S01]  /*192e0*/  @!P0 LDGSTS.E.BYPASS.LTC128B.128 [R25+0x2ec00], desc[UR60][R2.64+0x180], !P1 ;  /* 0x2ec0018002198fae */ /* 0x0001e2000c901d7c */
[----:B-----5:R-:W-:-:S03]  /*192f0*/  ISETP.GE.AND P0, PT, R8, R5, PT ;  /* 0x000000050800720c */ /* 0x020fc60003f06270 */
[----:B------:R-:W3:Y:S04]  /*19300*/  LDL.LU R8, [R1+0x34] ;  /* 0x0000340001087983 */ /* 0x000ee80000300800 */
[----:B0-----:R-:W0:Y:S06]  /*19310*/  SHFL.IDX PT, R2, R4, 0x2, 0x181f ;  /* 0x00581f0004027f89 */ /* 0x001e2c00000e0000 */
[----:B0-----:R-:W-:-:S05]  /*19320*/  @!P0 LEA R2, P6, R7, R2, 0x1 ;  /* 0x0000000207028211 */ /* 0x001fca00078c08ff */
[----:B------:R-:W-:-:S05]  /*19330*/  @!P0 IMAD.X R3, RZ, RZ, R6, P6 ;  /* 0x000000ffff038224 */ /* 0x000fca00030e0606 */
[----:B------:R-:W-:Y:S04]  /*19340*/  @!P0 LDGSTS.E.BYPASS.LTC128B.128 [R25+0x23400], desc[UR60][R2.64], !P4 ;  /* 0x2340000002198fae */ /* 0x000fe8000e101d7c */
[----:B------:R-:W-:Y:S04]  /*19350*/  @!P0 LDGSTS.E.BYPASS.LTC128B.128 [R25+0x27400], desc[UR60][R2.64+0x80], !P3 ;  /* 0x2740008002198fae */ /* 0x000fe8000d901d7c */
[----:B------:R-:W-:Y:S04]  /*19360*/  @!P0 LDGSTS.E.BYPASS.LTC128B.128 [R25+0x2b400], desc[UR60][R2.64+0x100], !P2 ;  /* 0x2b40010002198fae */ /* 0x000fe8000d101d7c */
[----:B------:R0:W-:Y:S04]  /*19370*/  @!P0 LDGSTS.E.BYPASS.LTC128B.128 [R25+0x2f400], desc[UR60][R2.64+0x180], !P1 ;  /* 0x2f40018002198fae */ /* 0x0001e8000c901d7c */
[----:B------:R-:W-:Y:S04]  /*19380*/  SHFL.IDX PT, R6, R0, 0x3, 0x181f ;  /* 0x00781f0000067f89 */ /* 0x000fe800000e0000 */
[----:B0-----:R-:W0:Y:S01]  /*19390*/  SHFL.IDX PT, R2, R4, 0x3, 0x181f ;  /* 0x00781f0004027f89 */ /* 0x001e2200000e0000 */
[----:B------:R-:W-:-:S13]  /*193a0*/  ISETP.GE.AND P0, PT, R11, R5, PT ;  /* 0x000000050b00720c */ /* 0x000fda0003f06270 */
        /* <DEDUP_REMOVED lines=17> */
[----:B--2---:R-:W-:-:S13]  /*194c0*/  ISETP.GE.AND P0, PT, R9, R5, PT ;  /* 0x000000050900720c */ /* 0x004fda0003f06270 */
[----:B0-----:R-:W-:-:S04]  /*194d0*/  @!P0 LEA R2, P6, R7, R2, 0x1 ;  /* 0x0000000207028211 */ /* 0x001fc800078c08ff */
[----:B------:R-:W-:-:S05]  /*194e0*/  @!P0 IADD3.X R3, RZ, R6, RZ, P6, !PT ;  /* 0x00000006ff038210 */ /* 0x000fca00037fe4ff */
[----:B------:R-:W-:Y:S04]  /*194f0*/  @!P0 LDGSTS.E.BYPASS.LTC128B.128 [R25+0x24c00], desc[UR60][R2.64], !P4 ;  /* 0x24c0000002198fae */ /* 0x000fe8000e101d7c */
[----:B------:R-:W-:Y:S04]  /*19500*/  @!P0 LDGSTS.E.BYPASS.LTC128B.128 [R25+0x28c00], desc[UR60][R2.64+0x80], !P3 ;  /* 0x28c0008002198fae */ /* 0x000fe8000d901d7c */
[----:B------:R-:W-:Y:S04]  /*19510*/  @!P0 LDGSTS.E.BYPASS.LTC128B.128 [R25+0x2cc00], desc[UR60][R2.64+0x100], !P2 ;  /* 0x2cc0010002198fae */ /* 0x000fe8000d101d7c */
[----:B------:R0:W-:Y:S04]  /*19520*/  @!P0 LDGSTS.E.BYPASS.LTC128B.128 [R25+0x30c00], desc[UR60][R2.64+0x180], !P1 ;  /* 0x30c0018002198fae */ /* 0x0001e8000c901d7c */
[----:B------:R-:W-:Y:S04]  /*19530*/  SHFL.IDX PT, R6, R0, 0x6, 0x181f ;  /* 0x00d81f0000067f89 */ /* 0x000fe800000e0000 */
[----:B0-----:R-:W0:Y:S01]  /*19540*/  SHFL.IDX PT, R2, R4, 0x6, 0x181f ;  /* 0x00d81f0004027f89 */ /* 0x001e2200000e0000 */
[----:B---3--:R-:W-:-:S13]  /*19550*/  ISETP.GE.AND P0, PT, R8, R5, PT ;  /* 0x000000050800720c */ /* 0x008fda0003f06270 */
[----:B0-----:R-:W-:-:S05]  /*19560*/  @!P0 LEA R2, P5, R7, R2, 0x1 ;  /* 0x0000000207028211 */ /* 0x001fca00078a08ff */
[----:B------:R-:W-:-:S05]  /*19570*/  @!P0 IMAD.X R3, RZ, RZ, R6, P5 ;  /* 0x000000ffff038224 */ /* 0x000fca00028e0606 */
[----:B------:R-:W-:Y:S04]  /*19580*/  @!P0 LDGSTS.E.BYPASS.LTC128B.128 [R25+0x25400], desc[UR60][R2.64], !P4 ;  /* 0x2540000002198fae */ /* 0x000fe8000e101d7c */
[----:B------:R-:W-:Y:S04]  /*19590*/  @!P0 LDGSTS.E.BYPASS.LTC128B.128 [R25+0x29400], desc[UR60][R2.64+0x80], !P3 ;  /* 0x2940008002198fae */ /* 0x000fe8000d901d7c */
[----:B------:R-:W-:Y:S04]  /*195a0*/  @!P0 LDGSTS.E.BYPASS.LTC128B.128 [R25+0x2d400], desc[UR60][R2.64+0x100], !P2 ;  /* 0x2d40010002198fae */ /* 0x000fe8000d101d7c */
[----:B------:R0:W-:Y:S04]  /*195b0*/  @!P0 LDGSTS.E.BYPASS.LTC128B.128 [R25+0x31400], desc[UR60][R2.64+0x180], !P1 ;  /* 0x3140018002198fae */ /* 0x0001e8000c901d7c */
[----:B------:R1:W2:Y:S04]  /*195c0*/  SHFL.IDX PT, R6, R0, 0x7, 0x181f ;  /* 0x00f81f0000067f89 */ /* 0x0002a800000e0000 */
[----:B0-----:R1:W0:Y:S02]  /*195d0*/  SHFL.IDX PT, R2, R4, 0x7, 0x181f ;  /* 0x00f81f0004027f89 */ /* 0x00122400000e0000 */
.L_x_10880:
[----:B-1----:R-:W3:Y:S01]  /*195e0*/  LDL.LU R0, [R1+0x3c] ;  /* 0x00003c0001007983 */ /* 0x002ee20000300800 */
[----:B------:R-:W-:Y:S01]  /*195f0*/  BSSY B0, `(.L_x_10684) ;  /* 0x000000c000007945 */ /* 0x000fe20003800000 */
[----:B---3--:R-:W-:-:S13]  /*19600*/  ISETP.GE.AND P0, PT, R0, R5, PT ;  /* 0x000000050000720c */ /* 0x008fda0003f06270 */
[----:B------:R-:W-:Y:S05]  /*19610*/  @P0 BRA `(.L_x_10685) ;  /* 0x0000000000240947 */ /* 0x000fea0003800000 */
[----:B0-----:R-:W-:-:S05]  /*19620*/  LEA R2, P0, R7, R2, 0x1 ;  /* 0x0000000207027211 */ /* 0x001fca00078008ff */
[----:B--2---:R-:W-:-:S05]  /*19630*/  IMAD.X R3, RZ, RZ, R6, P0 ;  /* 0x000000ffff037224 */ /* 0x004fca00000e0606 */
[----:B------:R-:W-:Y:S01]  /*19640*/  @!PT LDS RZ, [RZ] ;  /* 0x00000000fffff984 */ /* 0x000fe20000000800 */
[----:B------:R-:W-:Y:S01]  /*19650*/  @!PT LDS RZ, [RZ] ;  /* 0x00000000fffff984 */ /* 0x000fe20000000800 */
[----:B------:R-:W-:Y:S01]  /*19660*/  @!PT LDS RZ, [RZ] ;  /* 0x00000000fffff984 */ /* 0x000fe20000000800 */
[----:B------:R1:W-:Y:S04]  /*19670*/  LDGSTS.E.BYPASS.LTC128B.128 [R25+0x25c00], desc[UR60][R2.64], !P4 ;  /* 0x25c0000002197fae */ /* 0x0003e8000e101d7c */
[----:B------:R1:W-:Y:S04]  /*19680*/  LDGSTS.E.BYPASS.LTC128B.128 [R25+0x29c00], desc[UR60][R2.64+0x80], !P3 ;  /* 0x29c0008002197fae */ /* 0x0003e8000d901d7c */
[----:B------:R1:W-:Y:S04]  /*19690*/  LDGSTS.E.BYPASS.LTC128B.128 [R25+0x2dc00], desc[UR60][R2.64+0x100], !P2 ;  /* 0x2dc0010002197fae */ /* 0x0003e8000d101d7c */
[----:B------:R1:W-:Y:S02]  /*196a0*/  LDGSTS.E.BYPASS.LTC128B.128 [R25+0x31c00], desc[UR60][R2.64+0x180], !P1 ;  /* 0x31c0018002197fae */ /* 0x0003e4000c901d7c */
.L_x_10685:
[----:B------:R-:W-:Y:S05]  /*196b0*/  BSYNC B0 ;  /* 0x0000000000007941 */ /* 0x000fea0003800000 */
.L_x_10684:
[----:B------:R-:W-:Y:S01]  /*196c0*/  NOP ;  /* 0x0000000000007918 */ /* 0x000fe20000000000 */
[----:B------:R-:W-:-:S13]  /*196d0*/  PLOP3.LUT P0, PT, PT, PT, PT, 0x80, 0x0 ;  /* 0x000000000000781c */ /* 0x000fda0003f0f070 */
.L_x_10686:
[----:B------:R-:W-:Y:S02]  /*196e0*/  PLOP3.LUT P1, PT, P1, P0, PT, 0xa2, 0x0 ;  /* 0x000000000000781c */ /* 0x000fe40000f21472 */
[----:B------:R-:W-:-:S08]  /*196f0*/  @P0 R2UR P1, UR4, R22 ;  /* 0x00000000160402ca */ /* 0x000fd00000020000 */
[----:B------:R-:W-:-:S05]  /*19700*/  @P0 PLOP3.LUT P0, PT, P1, PT, PT, 0x80, 0x0 ;  /* 0x000000000000081c */ /* 0x000fca0000f0f070 */
[----:B------:R-:W-:Y:S01]  /*19710*/  @!P1 SYNCS.ARRIVE.TRANS64.RED.A0T1 RZ, [UR4+0x32410], RZ ;  /* 0x032410ffffff99a7 */ /* 0x000fe20008200404 */
[----:B------:R-:W-:Y:S07]  /*19720*/  @!P1 ARRIVES.LDGSTSBAR.64.TRANSCNT [UR4+0x32410] ;  /* 0x03241000ff0099b0 */ /* 0x000fee0008000a84 */
[----:B------:R-:W-:Y:S05]  /*19730*/  @P0 BRA.U.ANY `(.L_x_10686) ;  /* 0xfffffffd00e80947 */ /* 0x000fea000393ffff */
[----:B01----:R-:W3:Y:S02]  /*19740*/  LDL.LU R2, [R1+0x40] ;  /* 0x0000400001027983 */ /* 0x003ee40000300800 */
[----:B---3--:R-:W-:-:S05]  /*19750*/  VIADD R2, R2, 0x1 ;  /* 0x0000000102027836 */ /* 0x008fca0000000000 */
        /* <DEDUP_REMOVED lines=10> */
.L_x_10881:
[----:B------:R-:W-:Y:S05]  /*19800*/  BSYNC B0 ;  /* 0x0000000000007941 */ /* 0x000fea0003800000 */
.L_x_10687:
[----:B------:R-:W3:Y:S02]  /*19810*/  LDL R0, [R1+0x68] ;  /* 0x0000680001007983 */ /* 0x000ee40000100800 */
[----:B---3--:R-:W-:-:S13]  /*19820*/  ISETP.NE.AND P0, PT, R0, 0x3, PT ;  /* 0x000000030000780c */ /* 0x008fda0003f05270 */
[----:B------:R-:W-:Y:S05]  /*19830*/  @!P0 BRA `(.L_x_10689) ;  /* 0x0000000000048947 */ /* 0x000fea0003800000 */
[----:B------:R-:W-:Y:S01]  /*19840*/  BPT.TRAP 0x1 ;  /* 0x000000040000795c */ /* 0x000fe20000300000 */
.L_x_10689:
[----:B------:R-:W-:Y:S01]  /*19850*/  SHF.L.U32 R0, R26, 0x1f, RZ ;  /* 0x0000001f1a007819 */ /* 0x000fe200000006ff */
[----:B------:R-:W-:Y:S03]  /*19860*/  BSSY B0, `(.L_x_10690) ;  /* 0x0000003000007945 */ /* 0x000fe60003800000 */
[----:B------:R-:W1:Y:S02]  /*19870*/  SYNCS.PHASECHK.TRANS64.TRYWAIT P0, [R29+URZ+0x32460], R0 ;  /* 0x032460001d0075a7 */ /* 0x000e64000800017f */
[----:B-1----:R-:W-:Y:S05]  /*19880*/  @!P0 BRA `(.L_x_10691) ;  /* 0x0000006400508947 */ /* 0x002fea0003800000 */
.L_x_10882:
[----:B------:R-:W-:Y:S05]  /*19890*/  BSYNC B0 ;  /* 0x0000000000007941 */ /* 0x000fea0003800000 */
.L_x_10690:
[----:B0-----:R-:W1:Y:S01]  /*198a0*/  LDL.LU R3, [R1+0x48] ;  /* 0x0000480001037983 */ /* 0x001e620000300800 */
[----:B------:R-:W-:Y:S01]  /*198b0*/  ULDC.64 UR4, c[0x0][0x328] ;  /* 0x0000ca0000047ab9 */ /* 0x000fe20000000a00 */
[----:B------:R-:W-:Y:S02]  /*198c0*/  ULDC.64 UR6, c[0x0][0x318] ;  /* 0x0000c60000067ab9 */ /* 0x000fe40000000a00 */
[----:B------:R-:W3:Y:S04]  /*198d0*/  LDL.LU R2, [R1+0x4] ;  /* 0x0000040001027983 */ /* 0x000ee80000300800 */
[----:B--2---:R-:W2:Y:S04]  /*198e0*/  LDL.LU R6, [R1+0x4c] ;  /* 0x00004c0001067983 */ /* 0x004ea80000300800 */
[----:B------:R-:W4:Y:S04]  /*198f0*/  LDL R7, [R1] ;  /* 0x0000000001077983 */ /* 0x000f280000100800 */
[----:B------:R-:W5:Y:S01]  /*19900*/  LDL.LU R4, [R1+0x60] ;  /* 0x0000600001047983 */ /* 0x000f620000300800 */
[----:B-1----:R-:W-:-:S04]  /*19910*/  IMAD R0, R3, UR4, RZ ;  /* 0x0000000403007c24 */ /* 0x002fc8000f8e02ff */
[C---:B---3--:R-:W-:Y:S02]  /*19920*/  IMAD R5, R2.reuse, UR5, R0 ;  /* 0x0000000502057c24 */ /* 0x048fe4000f8e0200 */
[----:B------:R-:W-:Y:S01]  /*19930*/  IMAD.WIDE.U32 R2, R2, UR4, RZ ;  /* 0x0000000402027c25 */ /* 0x000fe2000f8e00ff */
[----:B------:R-:W-:-:S03]  /*19940*/  ULDC.64 UR4, c[0x0][0x338] ;  /* 0x0000ce0000047ab9 */ /* 0x000fc60000000a00 */
[----:B------:R-:W-:Y:S02]  /*19950*/  IMAD.IADD R3, R3, 0x1, R5 ;  /* 0x0000000103037824 */ /* 0x000fe400078e0205 */
[----:B--2---:R-:W-:Y:S01]  /*19960*/  IMAD R0, R6, UR4, RZ ;  /* 0x0000000406007c24 */ /* 0x004fe2000f8e02ff */
[----:B----4-:R-:W-:Y:S01]  /*19970*/  LOP3.LUT P3, RZ, R7, 0x10, RZ, 0xc0, !PT ;  /* 0x0000001007ff7812 */ /* 0x010fe2000786c0ff */
[----:B------:R-:W-:Y:S01]  /*19980*/  IMAD.WIDE.U32 R2, R37, UR4, R2 ;  /* 0x0000000425027c25 */ /* 0x000fe2000f8e0002 */
[C---:B------:R-:W-:Y:S02]  /*19990*/  LOP3.LUT P2, RZ, R7.reuse, 0x8, RZ, 0xc0, !PT ;  /* 0x0000000807ff7812 */ /* 0x040fe4000784c0ff */
[----:B------:R-:W-:Y:S01]  /*199a0*/  LOP3.LUT P1, RZ, R7, 0x4, RZ, 0xc0, !PT ;  /* 0x0000000407ff7812 */ /* 0x000fe2000782c0ff */
[----:B------:R-:W-:Y:S01]  /*199b0*/  IMAD R5, R37, UR5, R0 ;  /* 0x0000000525057c24 */ /* 0x000fe2000f8e0200 */
[----:B------:R-:W-:Y:S01]  /*199c0*/  ULDC.64 UR4, c[0x0][0x330] ;  /* 0x0000cc0000047ab9 */ /* 0x000fe20000000a00 */
[----:B------:R-:W-:-:S02]  /*199d0*/  SEL R0, RZ, 0x2, P3 ;  /* 0x00000002ff007807 */ /* 0x000fc40001800000 */
[----:B------:R-:W-:Y:S01]  /*199e0*/  IMAD.IADD R3, R3, 0x1, R5 ;  /* 0x0000000103037824 */ /* 0x000fe200078e0205 */
[----:B------:R-:W-:Y:S02]  /*199f0*/  LOP3.LUT P4, RZ, R7, 0x1, RZ, 0xc0, !PT ;  /* 0x0000000107ff7812 */ /* 0x000fe4000788c0ff */
[----:B------:R-:W-:Y:S01]  /*19a00*/  SEL R7, RZ, 0x8, P1 ;  /* 0x00000008ff077807 */ /* 0x000fe20000800000 */
[----:B------:R-:W-:Y:S01]  /*19a10*/  IMAD.WIDE.U32 R2, R18, UR4, R2 ;  /* 0x0000000412027c25 */ /* 0x000fe2000f8e0002 */
[----:B------:R-:W-:-:S03]  /*19a20*/  UMOV UR4, 0xffffffff ;  /* 0xffffffff00047882 */ /* 0x000fc60000000000 */
[----:B------:R-:W-:Y:S01]  /*19a30*/  IMAD R3, R18, UR5, R3 ;  /* 0x0000000512037c24 */ /* 0x000fe2000f8e0203 */
[----:B------:R-:W-:-:S04]  /*19a40*/  LEA R5, P0, R2, UR6, 0x1 ;  /* 0x0000000602057c11 */ /* 0x000fc8000f8008ff */
[----:B------:R-:W-:Y:S02]  /*19a50*/  LEA.HI.X R6, R2, UR7, R3, 0x1, P0 ;  /* 0x0000000702067c11 */ /* 0x000fe400080f0c03 */
[----:B------:R-:W-:-:S04]  /*19a60*/  SEL R3, RZ, 0x4, P2 ;  /* 0x00000004ff037807 */ /* 0x000fc80001000000 */
[----:B-----5:R-:W-:Y:S01]  /*19a70*/  IADD3 R0, R3, R0, R4 ;  /* 0x0000000003007210 */ /* 0x020fe20007ffe004 */
        /* <DEDUP_REMOVED lines=27> */
[----:B0-----:R-:W-:Y:S02]  /*19c30*/  IADD3.X R9, RZ, R3, RZ, P3, !PT ;  /* 0x00000003ff097210 */ /* 0x001fe40001ffe4ff */
        /* <DEDUP_REMOVED lines=45> */
.L_x_10896:
        /* <DEDUP_REMOVED lines=15> */
.L_x_10693:
[----:B------:R-:W-:Y:S02]  /*1a000*/  PLOP3.LUT P1, PT, P1, P0, PT, 0xa2, 0x0 ;  /* 0x000000000000781c */ /* 0x000fe40000f21472 */
[----:B------:R-:W-:-:S08]  /*1a010*/  @P0 R2UR P1, UR4, R29 ;  /* 0x000000001d0402ca */ /* 0x000fd00000020000 */
[----:B------:R-:W-:-:S05]  /*1a020*/  @P0 PLOP3.LUT P0, PT, P1, PT, PT, 0x80, 0x0 ;  /* 0x000000000000081c */ /* 0x000fca0000f0f070 */
[----:B------:R-:W-:Y:S01]  /*1a030*/  @!P1 SYNCS.ARRIVE.TRANS64.RED.A0T1 RZ, [UR4+0x32450], RZ ;  /* 0x032450ffffff99a7 */ /* 0x000fe20008200404 */
[----:B------:R-:W-:Y:S07]  /*1a040*/  @!P1 ARRIVES.LDGSTSBAR.64.TRANSCNT [UR4+0x32450] ;  /* 0x03245000ff0099b0 */ /* 0x000fee0008000a84 */
[----:B------:R-:W-:Y:S05]  /*1a050*/  @P0 BRA.U.ANY `(.L_x_10693) ;  /* 0xfffffffd00e80947 */ /* 0x000fea000393ffff */
[----:B------:R-:W-:Y:S01]  /*1a060*/  NOP ;  /* 0x0000000000007918 */ /* 0x000fe20000000000 */
[----:B0-----:R-:W2:Y:S02]  /*1a070*/  LDL R2, [R1+0x68] ;  /* 0x0000680001027983 */ /* 0x001ea40000100800 */
[----:B--2---:R-:W-:-:S13]  /*1a080*/  ISETP.NE.AND P2, PT, R2, 0x3, PT ;  /* 0x000000030200780c */ /* 0x004fda0003f45270 */
[----:B------:R-:W-:Y:S05]  /*1a090*/  @!P2 BRA `(.L_x_10694) ;  /* 0x000000000004a947 */ /* 0x000fea0003800000 */
[----:B------:R-:W-:Y:S01]  /*1a0a0*/  BPT.TRAP 0x1 ;  /* 0x000000040000795c */ /* 0x000fe20000300000 */
.L_x_10694:
[----:B------:R-:W2:Y:S01]  /*1a0b0*/  LDL.LU R2, [R1+0x44] ;  /* 0x0000440001027983 */ /* 0x000ea20000300800 */
[----:B------:R0:W-:Y:S01]  /*1a0c0*/  SYNCS.ARRIVE.TRANS64.A1T0 RZ, [R29+URZ+0x32450], RZ ;  /* 0x032450ff1dff79a7 */ /* 0x0001e2000810003f */
[----:B------:R-:W-:Y:S01]  /*1a0d0*/  BSSY B0, `(.L_x_10695) ;  /* 0x00000de000007945 */ /* 0x000fe20003800000 */
[----:B--2---:R-:W-:-:S05]  /*1a0e0*/  VIADD R10, R2, 0xfffffffe ;  /* 0xfffffffe020a7836 */ /* 0x004fca0000000000 */
[----:B------:R-:W-:-:S13]  /*1a0f0*/  ISETP.GE.AND P0, PT, R10, R32, PT ;  /* 0x000000200a00720c */ /* 0x000fda0003f06270 */
[----:B0-----:R-:W-:Y:S05]  /*1a100*/  @!P0 BRA `(.L_x_10696) ;  /* 0x0000000c00688947 */ /* 0x001fea0003800000 */
.L_x_10709:
[----:B--2---:R-:W2:Y:S01]  /*1a110*/  LDL R12, [R1+0x68] ;  /* 0x00006800010c7983 */ /* 0x004ea20000100800 */
[----:B0-----:R-:W0:Y:S01]  /*1a120*/  LDC R6, c[0x0][0x430] ;  /* 0x00010c00ff067b82 */ /* 0x001e220000000800 */
[----:B------:R-:W1:Y:S01]  /*1a130*/  S2R R2, SR_TID.X ;  /* 0x0000000000027919 */ /* 0x000e620000002100 */
        /* <DEDUP_REMOVED lines=12> */
[----:B------:R-:W-:-:S07]  /*1a200*/  IMAD.MOV.U32 R11, RZ, RZ, R7 ;  /* 0x000000ffff0b7224 */ /* 0x000fce00078e0007 */
[----:B------:R-:W4:Y:S01]  /*1a210*/  @!P1 LDC.64 R8, c[0x0][0x418] ;  /* 0x00010600ff089b82 */ /* 0x000f220000000a00 */
[----:B-1----:R-:W-:-:S05]  /*1a220*/  @P0 IMAD.HI.U32 R2, R7, R2, RZ ;  /* 0x0000000207020227 */ /* 0x002fca00078e00ff */
[----:B0-----:R-:W-:-:S04]  /*1a230*/  @P0 SHF.R.U32.HI R11, RZ, R3, R2 ;  /* 0x00000003ff0b0219 */ /* 0x001fc80000011602 */
[--C-:B------:R-:W-:Y:S01]  /*1a240*/  @!P1 SHF.R.S32.HI R3, RZ, 0x1f, R11.reuse ;  /* 0x0000001fff039819 */ /* 0x100fe2000001140b */
[----:B------:R-:W-:-:S04]  /*1a250*/  @!P1 IMAD.MOV.U32 R2, RZ, RZ, R11 ;  /* 0x000000ffff029224 */ /* 0x000fc800078e000b */
[----:B---3--:R-:W-:-:S04]  /*1a260*/  @!P1 IMAD.WIDE.U32 R2, R28, R4, R2 ;  /* 0x000000041c029225 */ /* 0x008fc800078e0002 */
[----:B------:R-:W-:-:S04]  /*1a270*/  @!P1 IMAD R4, R34, R4, RZ ;  /* 0x0000000422049224 */ /* 0x000fc800078e02ff */
[----:B------:R-:W-:Y:S01]  /*1a280*/  @!P1 IMAD R5, R28, R5, R4 ;  /* 0x000000051c059224 */ /* 0x000fe200078e0204 */
[----:B----4-:R-:W-:-:S03]  /*1a290*/  @!P1 LEA R8, P0, R2, R8, 0x2 ;  /* 0x0000000802089211 */ /* 0x010fc600078010ff */
[----:B------:R-:W-:Y:S02]  /*1a2a0*/  @!P1 IMAD.IADD R3, R5, 0x1, R3 ;  /* 0x0000000105039824 */ /* 0x000fe400078e0203 */
[----:B------:R-:W-:-:S03]  /*1a2b0*/  IMAD.MOV.U32 R5, RZ, RZ, RZ ;  /* 0x000000ffff057224 */ /* 0x000fc600078e00ff */
[----:B------:R-:W-:Y:S01]  /*1a2c0*/  @!P1 LEA.HI.X R9, R2, R9, R3, 0x2, P0 ;  /* 0x0000000902099211 */ /* 0x000fe200000f1403 */
[----:B------:R-:W-:-:S04]  /*1a2d0*/  VIADD R24, R24, 0x1 ;  /* 0x0000000118187836 */ /* 0x000fc80000000000 */
[----:B------:R0:W5:Y:S01]  /*1a2e0*/  @!P1 LDG.E R5, desc[UR60][R8.64] ;  /* 0x0000003c08059981 */ /* 0x000162000c1e1900 */
[----:B------:R-:W-:-:S04]  /*1a2f0*/  ISETP.NE.AND P0, PT, R24, 0x2, PT ;  /* 0x000000021800780c */ /* 0x000fc80003f05270 */
[----:B------:R-:W-:Y:S02]  /*1a300*/  SEL R3, RZ, 0x1, P0 ;  /* 0x00000001ff037807 */ /* 0x000fe40000000000 */
[----:B------:R-:W-:Y:S02]  /*1a310*/  IADD3 R2, -R11, RZ, RZ ;  /* 0x000000ff0b027210 */ /* 0x000fe40007ffe1ff */
[----:B------:R-:W-:Y:S01]  /*1a320*/  LOP3.LUT R26, R26, R3, RZ, 0x3c, !PT ;  /* 0x000000031a1a7212 */ /* 0x000fe200078e3cff */
[----:B------:R-:W-:Y:S01]  /*1a330*/  IMAD.MOV.U32 R3, RZ, RZ, R10 ;  /* 0x000000ffff037224 */ /* 0x000fe200078e000a */
[----:B------:R-:W-:Y:S05]  /*1a340*/  YIELD ;  /* 0x0000000000007946 */ /* 0x000fea0003800000 */
[----:B------:R-:W-:Y:S01]  /*1a350*/  SEL R24, R24, RZ, P0 ;  /* 0x000000ff18187207 */ /* 0x000fe20000000000 */
[----:B------:R-:W-:Y:S01]  /*1a360*/  IMAD R6, R6, R2, R7 ;  /* 0x0000000206067224 */ /* 0x000fe200078e0207 */
[----:B------:R-:W-:Y:S01]  /*1a370*/  ISETP.GT.AND P2, PT, R3, R32, PT ;  /* 0x000000200300720c */ /* 0x000fe20003f44270 */
[----:B------:R-:W-:Y:S01]  /*1a380*/  VIADD R10, R10, 0xffffffff ;  /* 0xffffffff0a0a7836 */ /* 0x000fe20000000000 */
[----:B--2---:R-:W-:-:S13]  /*1a390*/  ISETP.NE.AND P1, PT, R12, 0x3, PT ;  /* 0x000000030c00780c */ /* 0x004fda0003f25270 */
[----:B0-----:R-:W-:Y:S05]  /*1a3a0*/  @!P1 BRA `(.L_x_10697) ;  /* 0x0000000000049947 */ /* 0x001fea0003800000 */
[----:B------:R-:W-:Y:S01]  /*1a3b0*/  BPT.TRAP 0x1 ;  /* 0x000000040000795c */ /* 0x000fe20000300000 */
.L_x_10697:
[----:B------:R-:W-:Y:S01]  /*1a3c0*/  IMAD R4, R24, 0x8, R22 ;  /* 0x0000000818047824 */ /* 0x000fe200078e0216 */
[----:B------:R-:W-:Y:S01]  /*1a3d0*/  SHF.L.U32 R21, R26, 0x1f, RZ ;  /* 0x0000001f1a157819 */ /* 0x000fe200000006ff */
[----:B------:R-:W-:Y:S01]  /*1a3e0*/  BSSY B1, `(.L_x_10698) ;  /* 0x0000004000017945 */ /* 0x000fe20003800000 */
[----:B------:R-:W-:Y:S02]  /*1a3f0*/  SHF.R.S32.HI R17, RZ, 0x1f, R6 ;  /* 0x0000001fff117819 */ /* 0x000fe40000011406 */
[----:B------:R-:W0:Y:S02]  /*1a400*/  SYNCS.PHASECHK.TRANS64.TRYWAIT P0, [R4+URZ+0x32440], R21 ;  /* 0x03244015040075a7 */ /* 0x000e24000800017f */
[----:B0-----:R-:W-:Y:S05]  /*1a410*/  @!P0 BRA `(.L_x_10699) ;  /* 0x0000006000c08947 */ /* 0x001fea0003800000 */
.L_x_10897:
[----:B------:R-:W-:Y:S05]  /*1a420*/  BSYNC B1 ;  /* 0x0000000000017941 */ /* 0x000fea0003800000 */
.L_x_10698:
        /* <DEDUP_REMOVED lines=47> */
[----:B-1----:R-:W-:-:S04]  /*1a720*/  IADD3 R2, P0, R2, R0, RZ ;  /* 0x0000000002027210 */ /* 0x002fc80007f1e0ff */
[----:B--2---:R-:W-:-:S05]  /*1a730*/  IADD3.X R3, RZ, R3, RZ, P0, !PT ;  /* 0x00000003ff037210 */ /* 0x004fca00007fe4ff */
[----:B------:R1:W-:Y:S04]  /*1a740*/  LDGSTS.E.BYPASS.LTC128B.128 [R7+0x1e400], desc[UR60][R2.64], !P1 ;  /* 0x1e40000002077fae */ /* 0x0003e8000c901d7c */
[----:B-1-3--:R1:W2:Y:S02]  /*1a750*/  SHFL.IDX PT, R2, R8, 0x5, 0x181f ;  /* 0x00b81f0008027f89 */ /* 0x00a2a400000e0000 */
.L_x_10911:
        /* <DEDUP_REMOVED lines=8> */
.L_x_10701:
        /* <DEDUP_REMOVED lines=11> */
.L_x_10702:
[----:B------:R2:W-:Y:S01]  /*1a890*/  SYNCS.ARRIVE.TRANS64.A1T0 RZ, [R4+URZ+0x32430], RZ ;  /* 0x032430ff04ff79a7 */ /* 0x0005e2000810003f */
[----:B------:R-:W-:Y:S05]  /*1a8a0*/  @!P3 BRA `(.L_x_10703) ;  /* 0x000000000004b947 */ /* 0x000fea0003800000 */
[----:B------:R-:W-:Y:S01]  /*1a8b0*/  BPT.TRAP 0x1 ;  /* 0x000000040000795c */ /* 0x000fe20000300000 */
.L_x_10703:
[----:B------:R-:W3:Y:S01]  /*1a8c0*/  SYNCS.PHASECHK.TRANS64.TRYWAIT P0, [R4+URZ+0x32460], R21 ;  /* 0x03246015040075a7 */ /* 0x000ee2000800017f */
[----:B------:R-:W-:Y:S04]  /*1a8d0*/  BSSY B1, `(.L_x_10704) ;  /* 0x0000002000017945 */ /* 0x000fe80003800000 */
[----:B---3--:R-:W-:Y:S05]  /*1a8e0*/  @!P0 BRA `(.L_x_10705) ;  /* 0x0000006400448947 */ /* 0x008fea0003800000 */
.L_x_10912:
[----:B------:R-:W-:Y:S05]  /*1a8f0*/  BSYNC B1 ;  /* 0x0000000000017941 */ /* 0x000fea0003800000 */
.L_x_10704:
        /* <DEDUP_REMOVED lines=67> */
.L_x_10926:
[----:B01----:R-:W-:-:S05]  /*1ad30*/  IADD3 R2, P0, R14, R0, RZ ;  /* 0x000000000e027210 */ /* 0x003fca0007f1e0ff */
[----:B----4-:R-:W-:Y:S01]  /*1ad40*/  IMAD.X R3, RZ, RZ, R8, P0 ;  /* 0x000000ffff037224 */ /* 0x010fe200000e0608 */
        /* <DEDUP_REMOVED lines=9> */
.L_x_10707:
        /* <DEDUP_REMOVED lines=11> */
.L_x_10708:
[----:B------:R0:W-:Y:S01]  /*1ae90*/  SYNCS.ARRIVE.TRANS64.A1T0 RZ, [R4+URZ+0x32450], RZ ;  /* 0x032450ff04ff79a7 */ /* 0x0001e2000810003f */
[----:B------:R-:W-:Y:S05]  /*1aea0*/  @P2 BRA `(.L_x_10709) ;  /* 0xfffffff000982947 */ /* 0x000fea000383ffff */
.L_x_10696:
[----:B------:R-:W-:Y:S05]  /*1aeb0*/  BSYNC B0 ;  /* 0x0000000000007941 */ /* 0x000fea0003800000 */
.L_x_10695:
        /* <DEDUP_REMOVED lines=21> */
.L_x_10711:
[----:B------:R-:W-:Y:S05]  /*1b010*/  BSYNC B0 ;  /* 0x0000000000007941 */ /* 0x000fea0003800000 */
.L_x_10710:
[----:B------:R-:W-:-:S07]  /*1b020*/  SEL R24, R24, RZ, P0 ;  /* 0x000000ff18187207 */ /* 0x000fce0000000000 */
.L_x_10664:
[----:B------:R-:W-:Y:S05]  /*1b030*/  BSYNC B7 ;  /* 0x0000000000077941 */ /* 0x000fea0003800000 */
.L_x_10662:
[----:B------:R-:W4:Y:S02]  /*1b040*/  LDL R0, [R1] ;  /* 0x0000000001007983 */ /* 0x000f240000100800 */
[----:B----4-:R-:W-:-:S13]  /*1b050*/  LOP3.LUT P0, RZ, R0, 0x1000, RZ, 0xc0, !PT ;  /* 0x0000100000ff7812 */ /* 0x010fda000780c0ff */
[----:B------:R-:W-:Y:S05]  /*1b060*/  @!P0 BRA `(.L_x_10712) ;  /* 0x0000000000248947 */ /* 0x000fea0003800000 */
[----:B------:R-:W-:Y:S05]  /*1b070*/  WARPSYNC.ALL ;  /* 0x0000000000007948 */ /* 0x000fea0003800000 */
[----:B------:R-:W4:Y:S08]  /*1b080*/  S2UR UR5, SR_CgaCtaId ;  /* 0x00000000000579c3 */ /* 0x000f300000008800 */
[----:B------:R-:W-:Y:S06]  /*1b090*/  BAR.SYNC.DEFER_BLOCKING 0x5, 0x180 ;  /* 0x0146000000007b1d */ /* 0x000fec0000010000 */
[----:B------:R-:W-:-:S02]  /*1b0a0*/  UMOV UR4, 0x400 ;  /* 0x0000040000047882 */ /* 0x000fc40000000000 */
[----:B----4-:R-:W-:-:S06]  /*1b0b0*/  ULEA UR4, UR5, UR4, 0x18 ;  /* 0x0000000405047291 */ /* 0x010fcc000f8ec03f */
[----:B0-----:R-:W-:-:S05]  /*1b0c0*/  MOV R22, UR4 ;  /* 0x0000000400167c02 */ /* 0x001fca0008000f00 */
[----:B------:R0:W4:Y:S01]  /*1b0d0*/  LDS.128 R16, [R22+0x324d0] ;  /* 0x0324d00016107984 */ /* 0x0001220000000c00 */
[----:B------:R-:W-:Y:S06]  /*1b0e0*/  BAR.ARV 0x4, 0x180 ;  /* 0x0106000000007b1d */ /* 0x000fec0000002000 */
[----:B------:R-:W-:Y:S05]  /*1b0f0*/  BRA `(.L_x_10713) ;  /* 0x0000000800d07947 */ /* 0x000fea0003800000 */
.L_x_10712:
[----:B------:R-:W4:Y:S01]  /*1b100*/  S2R R9, SR_TID.X ;  /* 0x0000000000097919 */ /* 0x000f220000002100 */
[----:B------:R-:W-:Y:S01]  /*1b110*/  UMOV UR4, 0xffffffff ;  /* 0xffffffff00047882 */ /* 0x000fe20000000000 */
[----:B----4-:R-:W-:-:S04]  /*1b120*/  LOP3.LUT R9, R9, 0x1f, RZ, 0xc0, !PT ;  /* 0x0000001f09097812 */ /* 0x010fc800078ec0ff */
[----:B------:R-:W-:Y:S01]  /*1b130*/  ISETP.NE.AND P0, PT, R9, 0x1f, PT ;  /* 0x0000001f0900780c */ /* 0x000fe20003f05270 */
[----:B------:R-:W-:-:S12]  /*1b140*/  BRA.DIV UR4, `(.L_x_10714) ;  /* 0x0000006604087947 */ /* 0x000fd8000b800000 */
[----:B0-----:R-:W-:Y:S01]  /*1b150*/  IMAD.IADD R7, R19, 0x1, R9 ;  /* 0x0000000113077824 */ /* 0x001fe200078e0209 */
[----:B------:R-:W-:-:S04]  /*1b160*/  ULDC UR4, c[0x0][0xd3c] ;  /* 0x00034f0000047ab9 */ /* 0x000fc80000000800 */
[----:B------:R-:W-:-:S13]  /*1b170*/  ISETP.GE.OR P1, PT, R7, UR4, !P0 ;  /* 0x0000000407007c0c */ /* 0x000fda000c726670 */
[----:B------:R-:W0:Y:S08]  /*1b180*/  @!P1 LDC.64 R2, c[0x0][0xd80] ;  /* 0x00036000ff029b82 */ /* 0x000e300000000a00 */
[----:B--23--:R-:W2:Y:S01]  /*1b190*/  @!P1 LDC.64 R4, c[0x0][0xd78] ;  /* 0x00035e00ff049b82 */ /* 0x00cea20000000a00 */
[----:B0-----:R-:W-:-:S05]  /*1b1a0*/  @!P1 IMAD.WIDE R2, R7, 0x4, R2 ;  /* 0x0000000407029825 */ /* 0x001fca00078e0202 */
[----:B------:R2:W3:Y:S02]  /*1b1b0*/  @!P1 LDG.E R8, desc[UR60][R2.64] ;  /* 0x0000003c02089981 */ /* 0x0004e4000c1e1900 */
        /* <DEDUP_REMOVED lines=10> */
[----:B0-----:R-:W-:-:S02]  /*1b260*/  IMAD.MOV.U32 R16, RZ, RZ, RZ ;  /* 0x000000ffff107224 */ /* 0x001fc400078e00ff */
[----:B---3--:R-:W-:Y:S02]  /*1b270*/  @!P1 IMAD.MOV.U32 R7, RZ, RZ, R8 ;  /* 0x000000ffff079224 */ /* 0x008fe400078e0008 */
        /* <DEDUP_REMOVED lines=19> */
.L_x_10936:
[----:B------:R-:W-:Y:S02]  /*1b3b0*/  ULDC UR4, c[0x0][0xd38] ;  /* 0x00034e0000047ab9 */ /* 0x000fe40000000800 */
[----:B------:R-:W-:-:S05]  /*1b3c0*/  MOV R5, UR4 ;  /* 0x0000000400057c02 */ /* 0x000fca0008000f00 */
[----:B--2---:R-:W-:-:S04]  /*1b3d0*/  IMAD R9, R14, R5, RZ ;  /* 0x000000050e097224 */ /* 0x004fc800078e02ff */
[----:B------:R-:W-:-:S05]  /*1b3e0*/  IMAD.IADD R6, R6, 0x1, R9 ;  /* 0x0000000106067824 */ /* 0x000fca00078e0209 */
[----:B------:R-:W-:-:S13]  /*1b3f0*/  ISETP.GT.AND P6, PT, R6, R0, PT ;  /* 0x000000000600720c */ /* 0x000fda0003fc4270 */
[----:B------:R-:W-:Y:S05]  /*1b400*/  @P6 BRA `(.L_x_10715) ;  /* 0x0000000000a46947 */ /* 0x000fea0003800000 */
.L_x_10718:
        /* <DEDUP_REMOVED lines=35> */
.L_x_10944:
[----:B------:R-:W-:Y:S02]  /*1b640*/  ULDC UR4, c[0x0][0xd38] ;  /* 0x00034e0000047ab9 */ /* 0x000fe40000000800 */
[----:B------:R-:W-:-:S04]  /*1b650*/  IMAD.U32 R5, RZ, RZ, UR4 ;  /* 0x00000004ff057e24 */ /* 0x000fc8000f8e00ff */
[----:B--2---:R-:W-:-:S05]  /*1b660*/  IMAD R9, R14, R5, RZ ;  /* 0x000000050e097224 */ /* 0x004fca00078e02ff */
[----:B------:R-:W-:-:S04]  /*1b670*/  IADD3 R6, R9, R6, RZ ;  /* 0x0000000609067210 */ /* 0x000fc80007ffe0ff */
[----:B------:R-:W-:-:S13]  /*1b680*/  ISETP.GT.AND P6, PT, R6, R0, PT ;  /* 0x000000000600720c */ /* 0x000fda0003fc4270 */
[----:B------:R-:W-:Y:S05]  /*1b690*/  @!P6 BRA `(.L_x_10718) ;  /* 0xfffffffc005ce947 */ /* 0x000fea000383ffff */
.L_x_10715:
        /* <DEDUP_REMOVED lines=9> */
.L_x_10949:
[----:B------:R-:W-:-:S13]  /*1b730*/  ISETP.NE.AND P0, PT, R8, RZ, PT ;  /* 0x000000ff0800720c */ /* 0x000fda0003f05270 */
[----:B------:R-:W-:Y:S05]  /*1b740*/  @!P0 BRA `(.L_x_10720) ;  /* 0x0000000000108947 */ /* 0x000fea0003800000 */
[----:B------:R-:W-:Y:S01]  /*1b750*/  UMOV UR4, 0xffffffff ;  /* 0xffffffff00047882 */ /* 0x000fe20000000000 */
[----:B------:R-:W-:Y:S02]  /*1b760*/  VIADD R12, R6, 0xffffffff ;  /* 0xffffffff060c7836 */ /* 0x000fe40000000000 */
[----:B------:R-:W-:Y:S05]  /*1b770*/  BRA.DIV UR4, `(.L_x_10721) ;  /* 0x0000006604cc7947 */ /* 0x000fea000b800000 */
[----:B------:R0:W0:Y:S02]  /*1b780*/  SHFL.IDX PT, R16, R3, R12, 0x1f ;  /* 0x00001f0c03107589 */ /* 0x00002400000e0000 */
.L_x_10720:
        /* <DEDUP_REMOVED lines=23> */
[----:B------:R-:W-:Y:S01]  /*1b900*/  @!P1 IMAD.IADD R11, R11, 0x1, -R8 ;  /* 0x000000010b0b9824 */ /* 0x000fe200078e0a08 */
[----:B------:R-:W-:Y:S01]  /*1b910*/  @!P1 IADD3 R9, R9, 0x1, RZ ;  /* 0x0000000109099810 */ /* 0x000fe20007ffe0ff */
[----:B0-----:R-:W-:Y:S01]  /*1b920*/  IMAD.MOV R2, RZ, RZ, -R3 ;  /* 0x000000ffff027224 */ /* 0x001fe200078e0a03 */
[----:B------:R-:W-:Y:S02]  /*1b930*/  ISETP.NE.AND P1, PT, R7, RZ, PT ;  /* 0x000000ff0700720c */ /* 0x000fe40003f25270 */
[----:B------:R-:W-:Y:S01]  /*1b940*/  ISETP.GE.U32.AND P0, PT, R11, R8, PT ;  /* 0x000000080b00720c */ /* 0x000fe20003f06070 */
[----:B------:R-:W-:Y:S02]  /*1b950*/  IMAD R11, R2, R5, RZ ;  /* 0x00000005020b7224 */ /* 0x000fe400078e02ff */
        /* <DEDUP_REMOVED lines=26> */
[----:B------:R-:W-:-:S05]  /*1bb00*/  IMAD R4, R4, 0x1000000, R8 ;  /* 0x0100000004047824 */ /* 0x000fca00078e0208 */
[----:B------:R-:W-:Y:S01]  /*1bb10*/  LEA R18, R9, R4, 0x10 ;  /* 0x0000000409127211 */ /* 0x000fe200078e80ff */
[----:B------:R-:W-:Y:S06]  /*1bb20*/  BRA `(.L_x_10722) ;  /* 0x00000000001c7947 */ /* 0x000fec0003800000 */
.L_x_10716:
[----:B------:R-:W-:Y:S01]  /*1bb30*/  UMOV UR4, URZ ;  /* 0x0000003f00047c82 */ /* 0x000fe20008000000 */
[----:B------:R-:W-:Y:S01]  /*1bb40*/  UMOV UR5, URZ ;  /* 0x0000003f00057c82 */ /* 0x000fe20008000000 */
[----:B------:R-:W-:Y:S01]  /*1bb50*/  ULDC UR6, c[0x0][0xd3c] ;  /* 0x00034f0000067ab9 */ /* 0x000fe20000000800 */
[----:B------:R-:W-:Y:S02]  /*1bb60*/  IMAD.MOV.U32 R16, RZ, RZ, R0 ;  /* 0x000000ffff107224 */ /* 0x000fe400078e0000 */
[----:B------:R-:W-:Y:S02]  /*1bb70*/  IMAD.U32 R17, RZ, RZ, UR4 ;  /* 0x00000004ff117e24 */ /* 0x000fe4000f8e00ff */
[----:B------:R-:W-:Y:S02]  /*1bb80*/  IMAD.U32 R18, RZ, RZ, UR5 ;  /* 0x00000005ff127e24 */ /* 0x000fe4000f8e00ff */
[----:B------:R-:W-:-:S07]  /*1bb90*/  IMAD.U32 R19, RZ, RZ, UR6 ;  /* 0x00000006ff137e24 */ /* 0x000fce000f8e00ff */
.L_x_10722:
        /* <DEDUP_REMOVED lines=10> */
.L_x_10713:
[----:B------:R-:W-:Y:S02]  /*1bc40*/  ULDC UR4, c[0x0][0xd3c] ;  /* 0x00034f0000047ab9 */ /* 0x000fe40000000800 */
[----:B----4-:R-:W-:-:S13]  /*1bc50*/  ISETP.GE.AND P0, PT, R19, UR4, PT ;  /* 0x0000000413007c0c */ /* 0x010fda000bf06270 */
[----:B------:R-:W-:Y:S05]  /*1bc60*/  @!P0 BRA `(.L_x_10723) ;  /* 0xffffff9400508947 */ /* 0x000fea000383ffff */
[----:B------:R-:W-:Y:S05]  /*1bc70*/  BSYNC B8 ;  /* 0x0000000000087941 */ /* 0x000fea0003800000 */
.L_x_10616:
[----:B------:R-:W4:Y:S01]  /*1bc80*/  LDL.LU R0, [R1+0x40] ;  /* 0x0000400001007983 */ /* 0x000f220000300800 */
[----:B------:R-:W-:Y:S01]  /*1bc90*/  BSSY B0, `(.L_x_10724) ;  /* 0x000000b000007945 */ /* 0x000fe20003800000 */
[----:B------:R-:W5:Y:S01]  /*1bca0*/  S2R R5, SR_CgaCtaId ;  /* 0x0000000000057919 */ /* 0x000f620000008800 */
[----:B----4-:R-:W-:-:S05]  /*1bcb0*/  VIADD R0, R0, 0x1 ;  /* 0x0000000100007836 */ /* 0x010fca0000000000 */
[----:B--2---:R-:W-:-:S04]  /*1bcc0*/  LEA.HI R2, R0, R0, RZ, 0x1 ;  /* 0x0000000000027211 */ /* 0x004fc800078f08ff */
[----:B0-----:R-:W-:Y:S02]  /*1bcd0*/  LOP3.LUT R3, R2, 0xfffffffe, RZ, 0xc0, !PT ;  /* 0xfffffffe02037812 */ /* 0x001fe400078ec0ff */
[----:B------:R-:W-:-:S03]  /*1bce0*/  MOV R2, 0x400 ;  /* 0x0000040000027802 */ /* 0x000fc60000000f00 */
[----:B------:R-:W-:Y:S01]  /*1bcf0*/  IMAD.IADD R0, R0, 0x1, -R3 ;  /* 0x0000000100007824 */ /* 0x000fe200078e0a03 */
[----:B-----5:R-:W-:-:S04]  /*1bd00*/  LEA R7, R5, R2, 0x18 ;  /* 0x0000000205077211 */ /* 0x020fc800078ec0ff */
[----:B------:R-:W-:-:S04]  /*1bd10*/  SHF.L.U32 R0, R0, 0x1f, RZ ;  /* 0x0000001f00007819 */ /* 0x000fc800000006ff */
[----:B------:R-:W0:Y:S02]  /*1bd20*/  SYNCS.PHASECHK.TRANS64.TRYWAIT P0, [R7+URZ+0x32420], R0 ;  /* 0x03242000070075a7 */ /* 0x000e24000800017f */
[----:B0-----:R-:W-:Y:S05]  /*1bd30*/  @!P0 BRA `(.L_x_10725) ;  /* 0x0000006000848947 */ /* 0x001fea0003800000 */
.L_x_10952:
[----:B------:R-:W-:Y:S05]  /*1bd40*/  BSYNC B0 ;  /* 0x0000000000007941 */ /* 0x000fea0003800000 */
.L_x_10724:
[----:B------:R-:W-:-:S03]  /*1bd50*/  UMOV UR4, 0xffffffff ;  /* 0xffffffff00047882 */ /* 0x000fc60000000000 */
[----:B------:R-:W-:Y:S05]  /*1bd60*/  BRA.DIV UR4, `(.L_x_10726) ;  /* 0x00000062048c7947 */ /* 0x000fea000b800000 */
[----:B0-----:R-:W0:Y:S02]  /*1bd70*/  S2R R0, SR_TID.X ;  /* 0x0000000000007919 */ /* 0x001e240000002100 */
[----:B0-----:R-:W-:-:S04]  /*1bd80*/  SHF.R.U32.HI R0, RZ, 0x5, R0 ;  /* 0x00000005ff007819 */ /* 0x001fc80000011600 */
[----:B------:R-:W-:-:S05]  /*1bd90*/  LOP3.LUT R0, R0, 0x3, RZ, 0xc0, !PT ;  /* 0x0000000300007812 */ /* 0x000fca00078ec0ff */
[----:B------:R0:W2:Y:S02]  /*1bda0*/  SHFL.IDX PT, R14, R0, RZ, 0x1f ;  /* 0x00001fff000e7589 */ /* 0x0000a400000e0000 */
.L_x_10955:
[----:B--2---:R-:W-:-:S13]  /*1bdb0*/  ISETP.NE.AND P0, PT, R14, RZ, PT ;  /* 0x000000ff0e00720c */ /* 0x004fda0003f05270 */
[----:B------:R-:W-:Y:S05]  /*1bdc0*/  @P0 BRA `(.L_x_10452) ;  /* 0x0000000000880947 */ /* 0x000fea0003800000 */
[----:B------:R-:W-:-:S03]  /*1bdd0*/  UMOV UR4, 0xffffffff ;  /* 0xffffffff00047882 */ /* 0x000fc60000000000 */
[----:B------:R-:W-:Y:S05]  /*1bde0*/  BRA.DIV UR4, `(.L_x_10727) ;  /* 0x0000006204a07947 */ /* 0x000fea000b800000 */
[----:B------:R-:W-:-:S13]  /*1bdf0*/  ELECT P6, URZ, PT ;  /* 0x00000000003f782f */ /* 0x000fda00038c0000 */
.L_x_10958:
[----:B------:R-:W-:Y:S05]  /*1be00*/  @!P6 BRA `(.L_x_10452) ;  /* 0x000000000078e947 */ /* 0x000fea0003800000 */
[----:B0-----:R-:W2:Y:S02]  /*1be10*/  LDL.LU R0, [R1+0x8] ;  /* 0x0000080001007983 */ /* 0x001ea40000300800 */
[----:B--2---:R-:W-:-:S04]  /*1be20*/  LOP3.LUT R0, R0, 0x2, RZ, 0xfc, !PT ;  /* 0x0000000200007812 */ /* 0x004fc800078efcff */
[----:B------:R-:W-:-:S13]  /*1be30*/  ISETP.NE.AND P0, PT, R0, 0x3, PT ;  /* 0x000000030000780c */ /* 0x000fda0003f05270 */
[----:B------:R-:W-:Y:S05]  /*1be40*/  @!P0 BRA `(.L_x_10728) ;  /* 0x0000000000048947 */ /* 0x000fea0003800000 */
[----:B------:R-:W-:Y:S01]  /*1be50*/  BPT.TRAP 0x1 ;  /* 0x000000040000795c */ /* 0x000fe20000300000 */
.L_x_10728:
[----:B------:R-:W-:Y:S01]  /*1be60*/  IMAD R5, R24, 0x8, R7 ;  /* 0x0000000818057824 */ /* 0x000fe200078e0207 */
[----:B------:R-:W-:Y:S01]  /*1be70*/  SHF.L.U32 R0, R26, 0x1f, RZ ;  /* 0x0000001f1a007819 */ /* 0x000fe200000006ff */
[----:B------:R-:W-:-:S03]  /*1be80*/  VIADD R24, R24, 0x1 ;  /* 0x0000000118187836 */ /* 0x000fc60000000000 */
[----:B------:R-:W0:Y:S02]  /*1be90*/  SYNCS.PHASECHK.TRANS64.TRYWAIT P1, [R5+URZ+0x32440], R0 ;  /* 0x03244000050075a7 */ /* 0x000e24000802017f */
[----:B------:R-:W-:-:S04]  /*1bea0*/  ISETP.NE.AND P2, PT, R24, 0x2, PT ;  /* 0x000000021800780c */ /* 0x000fc80003f45270 */
[----:B------:R-:W-:Y:S01]  /*1beb0*/  SEL R3, RZ, 0x1, P2 ;  /* 0x00000001ff037807 */ /* 0x000fe20001000000 */
[----:B0-----:R-:W-:Y:S08]  /*1bec0*/  @!P1 BRA `(.L_x_10729) ;  /* 0x0000006000889947 */ /* 0x001ff00003800000 */
.L_x_10959:
[----:B------:R-:W-:Y:S02]  /*1bed0*/  SEL R24, R24, RZ, P2 ;  /* 0x000000ff18187207 */ /* 0x000fe40001000000 */
[----:B------:R-:W-:Y:S01]  /*1bee0*/  LOP3.LUT R2, R26, R3, RZ, 0x3c, !PT ;  /* 0x000000031a027212 */ /* 0x000fe200078e3cff */
[----:B------:R-:W-:Y:S06]  /*1bef0*/  @!P0 BRA `(.L_x_10730) ;  /* 0x0000000000048947 */ /* 0x000fec0003800000 */
[----:B------:R-:W-:Y:S01]  /*1bf00*/  BPT.TRAP 0x1 ;  /* 0x000000040000795c */ /* 0x000fe20000300000 */
.L_x_10730:
[----:B------:R-:W-:Y:S01]  /*1bf10*/  IMAD R3, R24, 0x8, R7 ;  /* 0x0000000818037824 */ /* 0x000fe200078e0207 */
[----:B------:R-:W-:-:S04]  /*1bf20*/  SHF.L.U32 R2, R2, 0x1f, RZ ;  /* 0x0000001f02027819 */ /* 0x000fc800000006ff */
[----:B------:R-:W2:Y:S02]  /*1bf30*/  SYNCS.PHASECHK.TRANS64.TRYWAIT P1, [R3+URZ+0x32440], R2 ;  /* 0x03244002030075a7 */ /* 0x000ea4000802017f */
[----:B--2---:R-:W-:Y:S05]  /*1bf40*/  @!P1 BRA `(.L_x_10731) ;  /* 0x00000060007c9947 */ /* 0x004fea0003800000 */
.L_x_10960:
[----:B------:R-:W-:Y:S05]  /*1bf50*/  @!P0 BRA `(.L_x_10732) ;  /* 0x0000000000048947 */ /* 0x000fea0003800000 */
[----:B------:R-:W-:Y:S01]  /*1bf60*/  BPT.TRAP 0x1 ;  /* 0x000000040000795c */ /* 0x000fe20000300000 */
.L_x_10732:
[----:B------:R-:W4:Y:S02]  /*1bf70*/  SYNCS.PHASECHK.TRANS64.TRYWAIT P1, [R5+URZ+0x32460], R0 ;  /* 0x03246000050075a7 */ /* 0x000f24000802017f */
[----:B----4-:R-:W-:Y:S05]  /*1bf80*/  @!P1 BRA `(.L_x_10733) ;  /* 0x0000006000809947 */ /* 0x010fea0003800000 */
.L_x_10961:
[----:B------:R-:W-:Y:S05]  /*1bf90*/  @!P0 BRA `(.L_x_10734) ;  /* 0x0000000000048947 */ /* 0x000fea0003800000 */
[----:B------:R-:W-:Y:S01]  /*1bfa0*/  BPT.TRAP 0x1 ;  /* 0x000000040000795c */ /* 0x000fe20000300000 */
.L_x_10734:
[----:B------:R0:W0:Y:S02]  /*1bfb0*/  SYNCS.PHASECHK.TRANS64.TRYWAIT P0, [R3+URZ+0x32460], R2 ;  /* 0x03246002030075a7 */ /* 0x000024000800017f */
[----:B0-----:R-:W-:Y:S05]  /*1bfc0*/  @!P0 NANOSLEEP.SYNCS 0x989680 ;  /* 0x009896800000895d */ /* 0x001fea0003900000 */
[----:B------:R-:W0:Y:S02]  /*1bfd0*/  @!P0 SYNCS.PHASECHK.TRANS64 P0, [R3+URZ+0x32460], R2 ;  /* 0x03246002030085a7 */ /* 0x000e24000800007f */
[----:B0-----:R-:W-:Y:S05]  /*1bfe0*/  @!P0 BRA `(.L_x_10734) ;  /* 0xfffffffc00f08947 */ /* 0x001fea000383ffff */
.L_x_10452:
[----:B------:R-:W-:Y:S05]  /*1bff0*/  BSYNC B9 ;  /* 0x0000000000097941 */ /* 0x000fea0003800000 */
.L_x_10449:
[----:B------:R-:W-:Y:S05]  /*1c000*/  EXIT ;  /* 0x000000000000794d */ /* 0x000fea0003800000 */
.L_x_10472:
[----:B0-----:R0:W1:Y:S02]  /*1c010*/  SYNCS.PHASECHK.TRANS64.TRYWAIT P5, [R0+URZ+0x32490], R93 ;  /* 0x0324905d000075a7 */ /* 0x00106400080a017f */
[----:B-1----:R-:W-:Y:S05]  /*1c020*/  @!P5 NANOSLEEP.SYNCS 0x989680 ;  /* 0x009896800000d95d */ /* 0x002fea0003900000 */
[----:B------:R-:W1:Y:S02]  /*1c030*/  @!P5 SYNCS.PHASECHK.TRANS64 P5, [R0+URZ+0x32490], R93 ;  /* 0x0324905d0000d5a7 */ /* 0x000e6400080a007f */
[----:B-1----:R-:W-:Y:S05]  /*1c040*/  @!P5 BRA `(.L_x_10472) ;  /* 0xfffffffc00f0d947 */ /* 0x002fea000383ffff */
[----:B------:R-:W-:Y:S05]  /*1c050*/  BRA `(.L_x_10735) ;  /* 0xfffffe7400d87947 */ /* 0x000fea000383ffff */
.L_x_10473:
        /* <DEDUP_REMOVED lines=8> */
.L_x_10737:
[----:B------:R-:W-:Y:S05]  /*1c0e0*/  BSYNC B1 ;  /* 0x0000000000017941 */ /* 0x000fea0003800000 */
.L_x_10736:
        /* <DEDUP_REMOVED lines=8> */
.L_x_10738:
[----:B------:R-:W-:Y:S01]  /*1c170*/  IMAD.MOV.U32 R11, RZ, RZ, R14 ;  /* 0x000000ffff0b7224 */ /* 0x000fe200078e000e */
[----:B------:R-:W-:Y:S06]  /*1c180*/  BRA `(.L_x_10739) ;  /* 0xfffffe7400a07947 */ /* 0x000fec000383ffff */
.L_x_10482:
[----:B------:R-:W-:Y:S01]  /*1c190*/  BSSY B1, `(.L_x_10740) ;  /* 0x0000008000017945 */ /* 0x000fe20003800000 */
[----:B----4-:R-:W-:Y:S02]  /*1c1a0*/  IMAD.MOV.U32 R13, RZ, RZ, R97 ;  /* 0x000000ffff0d7224 */ /* 0x010fe400078e0061 */
[----:B------:R-:W-:Y:S02]  /*1c1b0*/  IMAD.MOV.U32 R12, RZ, RZ, 0x1 ;  /* 0x00000001ff0c7424 */ /* 0x000fe400078e00ff */
[----:B---3--:R-:W-:Y:S02]  /*1c1c0*/  IMAD.MOV.U32 R11, RZ, RZ, 0x1c1f ;  /* 0x00001c1fff0b7424 */ /* 0x008fe400078e00ff */
[----:B------:R-:W-:-:S07]  /*1c1d0*/  IMAD.MOV.U32 R15, RZ, RZ, -0x1 ;  /* 0xffffffffff0f7424 */ /* 0x000fce00078e00ff */
[----:B012---:R-:W-:Y:S05]  /*1c1e0*/  WARPSYNC.COLLECTIVE R15, `(.L_x_10741) ;  /* 0x000000000f087348 */ /* 0x007fea0003c00000 */
[----:B------:R3:W4:Y:S02]  /*1c1f0*/  SHFL.IDX P6, R14, R13, R12, R11 ;  /* 0x0000000c0d0e7389 */ /* 0x00072400000c000b */
[----:B01234-:R-:W-:Y:S01]  /*1c200*/  ENDCOLLECTIVE ;  /* 0x000000000000791b */ /* 0x01ffe20003800000 */
.L_x_10741:
[----:B------:R-:W-:Y:S05]  /*1c210*/  BSYNC B1 ;  /* 0x0000000000017941 */ /* 0x000fea0003800000 */
.L_x_10740:
        /* <DEDUP_REMOVED lines=8> */
.L_x_10742:
[----:B------:R-:W-:Y:S01]  /*1c2a0*/  IMAD.MOV.U32 R43, RZ, RZ, R14 ;  /* 0x000000ffff2b7224 */ /* 0x000fe200078e000e */
[----:B------:R-:W-:Y:S06]  /*1c2b0*/  BRA `(.L_x_10743) ;  /* 0xfffffe7c001c7947 */ /* 0x000fec000383ffff */
.L_x_10492:
[----:B-1----:R1:W2:Y:S02]  /*1c2c0*/  SYNCS.PHASECHK.TRANS64.TRYWAIT P4, [R0+URZ+0x32490], R93 ;  /* 0x0324905d000075a7 */ /* 0x0022a4000808017f */
[----:B--2---:R-:W-:Y:S05]  /*1c2d0*/  @!P4 NANOSLEEP.SYNCS 0x989680 ;  /* 0x009896800000c95d */ /* 0x004fea0003900000 */
[----:B------:R-:W2:Y:S02]  /*1c2e0*/  @!P4 SYNCS.PHASECHK.TRANS64 P4, [R0+URZ+0x32490], R93 ;  /* 0x0324905d0000c5a7 */ /* 0x000ea4000808007f */
[----:B--2---:R-:W-:Y:S05]  /*1c2f0*/  @!P4 BRA `(.L_x_10492) ;  /* 0xfffffffc00f0c947 */ /* 0x004fea000383ffff */
[----:B------:R-:W-:Y:S05]  /*1c300*/  BRA `(.L_x_10744) ;  /* 0xfffffe8400e87947 */ /* 0x000fea000383ffff */
.L_x_10493:
        /* <DEDUP_REMOVED lines=8> */
.L_x_10746:
[----:B------:R-:W-:Y:S05]  /*1c390*/  BSYNC B1 ;  /* 0x0000000000017941 */ /* 0x000fea0003800000 */
.L_x_10745:
        /* <DEDUP_REMOVED lines=8> */
.L_x_10747:
[----:B------:R-:W-:Y:S01]  /*1c420*/  IMAD.MOV.U32 R11, RZ, RZ, R14 ;  /* 0x000000ffff0b7224 */ /* 0x000fe200078e000e */
[----:B------:R-:W-:Y:S06]  /*1c430*/  BRA `(.L_x_10748) ;  /* 0xfffffe8400b47947 */ /* 0x000fec000383ffff */
.L_x_10498:
        /* <DEDUP_REMOVED lines=8> */
.L_x_10750:
[----:B------:R-:W-:Y:S05]  /*1c4c0*/  BSYNC B1 ;  /* 0x0000000000017941 */ /* 0x000fea0003800000 */
.L_x_10749:
        /* <DEDUP_REMOVED lines=8> */
.L_x_10751:
[----:B------:R-:W-:Y:S01]  /*1c550*/  IMAD.MOV.U32 R94, RZ, RZ, R14 ;  /* 0x000000ffff5e7224 */ /* 0x000fe200078e000e */
[----:B------:R-:W-:Y:S06]  /*1c560*/  BRA `(.L_x_10752) ;  /* 0xfffffe8c00587947 */ /* 0x000fec000383ffff */
.L_x_10503:
[----:B-1----:R1:W2:Y:S02]  /*1c570*/  SYNCS.PHASECHK.TRANS64.TRYWAIT P2, [R0+URZ+0x32490], R93 ;  /* 0x0324905d000075a7 */ /* 0x0022a4000804017f */
[----:B--2---:R-:W-:Y:S05]  /*1c580*/  @!P2 NANOSLEEP.SYNCS 0x989680 ;  /* 0x009896800000a95d */ /* 0x004fea0003900000 */
[----:B------:R-:W2:Y:S02]  /*1c590*/  @!P2 SYNCS.PHASECHK.TRANS64 P2, [R0+URZ+0x32490], R93 ;  /* 0x0324905d0000a5a7 */ /* 0x000ea4000804007f */
[----:B--2---:R-:W-:Y:S05]  /*1c5a0*/  @!P2 BRA `(.L_x_10503) ;  /* 0xfffffffc00f0a947 */ /* 0x004fea000383ffff */
[----:B------:R-:W-:Y:S05]  /*1c5b0*/  BRA `(.L_x_10753) ;  /* 0xfffffe9400547947 */ /* 0x000fea000383ffff */
.L_x_10504:
        /* <DEDUP_REMOVED lines=8> */
.L_x_10755:
[----:B------:R-:W-:Y:S05]  /*1c640*/  BSYNC B1 ;  /* 0x0000000000017941 */ /* 0x000fea0003800000 */
.L_x_10754:
        /* <DEDUP_REMOVED lines=8> */
.L_x_10756:
[----:B------:R-:W-:Y:S05]  /*1c6d0*/  BRA `(.L_x_10757) ;  /* 0xfffffe9400747947 */ /* 0x000fea000383ffff */
.L_x_10507:
[----:B------:R-:W-:Y:S01]  /*1c6e0*/  BSSY B1, `(.L_x_10758) ;  /* 0x0000008000017945 */ /* 0x000fe20003800000 */
[----:B----4-:R-:W-:Y:S01]  /*1c6f0*/  IMAD.MOV.U32 R13, RZ, RZ, R37 ;  /* 0x000000ffff0d7224 */ /* 0x010fe200078e0025 */
[----:B------:R-:W-:Y:S01]  /*1c700*/  MOV R12, 0x1 ;  /* 0x00000001000c7802 */ /* 0x000fe20000000f00 */
[----:B------:R-:W-:Y:S02]  /*1c710*/  IMAD.MOV.U32 R11, RZ, RZ, 0x1c1f ;  /* 0x00001c1fff0b7424 */ /* 0x000fe400078e00ff */
[----:B------:R-:W-:-:S07]  /*1c720*/  IMAD.MOV.U32 R15, RZ, RZ, -0x1 ;  /* 0xffffffffff0f7424 */ /* 0x000fce00078e00ff */
[----:B0123--:R-:W-:Y:S05]  /*1c730*/  WARPSYNC.COLLECTIVE R15, `(.L_x_10759) ;  /* 0x000000000f087348 */ /* 0x00ffea0003c00000 */
[----:B---3--:R3:W4:Y:S02]  /*1c740*/  SHFL.IDX P6, R14, R13, R12, R11 ;  /* 0x0000000c0d0e7389 */ /* 0x00872400000c000b */
[----:B01234-:R-:W-:Y:S01]  /*1c750*/  ENDCOLLECTIVE ;  /* 0x000000000000791b */ /* 0x01ffe20003800000 */
.L_x_10759:
[----:B------:R-:W-:Y:S05]  /*1c760*/  BSYNC B1 ;  /* 0x0000000000017941 */ /* 0x000fea0003800000 */
.L_x_10758:
        /* <DEDUP_REMOVED lines=8> */
.L_x_10760:
[----:B------:R-:W-:Y:S05]  /*1c7f0*/  BRA `(.L_x_10761) ;  /* 0xfffffe9400747947 */ /* 0x000fea000383ffff */
.L_x_10511:
[----:B------:R0:W0:Y:S02]  /*1c800*/  SYNCS.PHASECHK.TRANS64.TRYWAIT P3, [R0+URZ+0x324b0], R93 ;  /* 0x0324b05d000075a7 */ /* 0x000024000806017f */
[----:B0-----:R-:W-:Y:S05]  /*1c810*/  @!P3 NANOSLEEP.SYNCS 0x989680 ;  /* 0x009896800000b95d */ /* 0x001fea0003900000 */
[----:B------:R-:W0:Y:S02]  /*1c820*/  @!P3 SYNCS.PHASECHK.TRANS64 P3, [R0+URZ+0x324b0], R93 ;  /* 0x0324b05d0000b5a7 */ /* 0x000e24000806007f */
[----:B0-----:R-:W-:Y:S05]  /*1c830*/  @!P3 BRA `(.L_x_10511) ;  /* 0xfffffffc00f0b947 */ /* 0x001fea000383ffff */
[----:B------:R-:W-:Y:S05]  /*1c840*/  BRA `(.L_x_10762) ;  /* 0xfffffe9400ec7947 */ /* 0x000fea000383ffff */
.L_x_10521:
[----:B------:R-:W-:Y:S01]  /*1c850*/  BSSY B0, `(.L_x_10763) ;  /* 0x0000007000007945 */ /* 0x000fe20003800000 */
[----:B------:R-:W-:Y:S02]  /*1c860*/  IMAD.MOV.U32 R12, RZ, RZ, RZ ;  /* 0x000000ffff0c7224 */ /* 0x000fe400078e00ff */
[----:B------:R-:W-:Y:S02]  /*1c870*/  IMAD.MOV.U32 R11, RZ, RZ, 0x1f ;  /* 0x0000001fff0b7424 */ /* 0x000fe400078e00ff */
[----:B------:R-:W-:-:S07]  /*1c880*/  IMAD.MOV.U32 R15, RZ, RZ, -0x1 ;  /* 0xffffffffff0f7424 */ /* 0x000fce00078e00ff */
[----:B------:R-:W-:Y:S05]  /*1c890*/  WARPSYNC.COLLECTIVE R15, `(.L_x_10764) ;  /* 0x000000000f087348 */ /* 0x000fea0003c00000 */
[----:B------:R0:W1:Y:S02]  /*1c8a0*/  SHFL.IDX P6, R14, R13, R12, R11 ;  /* 0x0000000c0d0e7389 */ /* 0x00006400000c000b */
[----:B01----:R-:W-:Y:S01]  /*1c8b0*/  ENDCOLLECTIVE ;  /* 0x000000000000791b */ /* 0x003fe20003800000 */
.L_x_10764:
[----:B------:R-:W-:Y:S05]  /*1c8c0*/  BSYNC B0 ;  /* 0x0000000000007941 */ /* 0x000fea0003800000 */
.L_x_10763:
[----:B------:R-:W-:Y:S05]  /*1c8d0*/  BRA `(.L_x_10765) ;  /* 0xfffffea400e47947 */ /* 0x000fea000383ffff */
.L_x_10533:
[----:B------:R-:W-:Y:S01]  /*1c8e0*/  BSSY B1, `(.L_x_10766) ;  /* 0x0000008000017945 */ /* 0x000fe20003800000 */
[----:B0-----:R-:W-:Y:S01]  /*1c8f0*/  IMAD.MOV.U32 R13, RZ, RZ, R28 ;  /* 0x000000ffff0d7224 */ /* 0x001fe200078e001c */
[----:B------:R-:W-:Y:S01]  /*1c900*/  MOV R12, RZ ;  /* 0x000000ff000c7202 */ /* 0x000fe20000000f00 */
[----:B------:R-:W-:Y:S02]  /*1c910*/  IMAD.MOV.U32 R11, RZ, RZ, 0x1c1f ;  /* 0x00001c1fff0b7424 */ /* 0x000fe400078e00ff */
[----:B------:R-:W-:-:S07]  /*1c920*/  IMAD.MOV.U32 R15, RZ, RZ, -0x1 ;  /* 0xffffffffff0f7424 */ /* 0x000fce00078e00ff */
[----:B------:R-:W-:Y:S05]  /*1c930*/  WARPSYNC.COLLECTIVE R15, `(.L_x_10767) ;  /* 0x000000000f087348 */ /* 0x000fea0003c00000 */
[----:B------:R0:W1:Y:S02]  /*1c940*/  SHFL.IDX P6, R14, R13, R12, R11 ;  /* 0x0000000c0d0e7389 */ /* 0x00006400000c000b */
[----:B01----:R-:W-:Y:S01]  /*1c950*/  ENDCOLLECTIVE ;  /* 0x000000000000791b */ /* 0x003fe20003800000 */
.L_x_10767:
[----:B------:R-:W-:Y:S05]  /*1c960*/  BSYNC B1 ;  /* 0x0000000000017941 */ /* 0x000fea0003800000 */
.L_x_10766:
        /* <DEDUP_REMOVED lines=8> */
.L_x_10768:
[----:B------:R-:W-:Y:S02]  /*1c9f0*/  IMAD.MOV.U32 R13, RZ, RZ, R25 ;  /* 0x000000ffff0d7224 */ /* 0x000fe400078e0019 */
[----:B------:R-:W-:-:S07]  /*1ca00*/  IMAD.MOV.U32 R20, RZ, RZ, R14 ;  /* 0x000000ffff147224 */ /* 0x000fce00078e000e */
[----:B------:R-:W-:Y:S05]  /*1ca10*/  WARPSYNC.COLLECTIVE R15, `(.L_x_10769) ;  /* 0x000000000f087348 */ /* 0x000fea0003c00000 */
[----:B------:R0:W1:Y:S02]  /*1ca20*/  SHFL.IDX P6, R14, R13, R12, R11 ;  /* 0x0000000c0d0e7389 */ /* 0x00006400000c000b */
[----:B01----:R-:W-:Y:S01]  /*1ca30*/  ENDCOLLECTIVE ;  /* 0x000000000000791b */ /* 0x003fe20003800000 */
.L_x_10769:
[----:B------:R-:W-:Y:S02]  /*1ca40*/  IMAD.MOV.U32 R13, RZ, RZ, R26 ;  /* 0x000000ffff0d7224 */ /* 0x000fe400078e001a */
[----:B------:R-:W-:-:S07]  /*1ca50*/  IMAD.MOV.U32 R25, RZ, RZ, R14 ;  /* 0x000000ffff197224 */ /* 0x000fce00078e000e */
[----:B------:R-:W-:Y:S05]  /*1ca60*/  WARPSYNC.COLLECTIVE R15, `(.L_x_10770) ;  /* 0x000000000f087348 */ /* 0x000fea0003c00000 */
[----:B------:R0:W1:Y:S02]  /*1ca70*/  SHFL.IDX P6, R14, R13, R12, R11 ;  /* 0x0000000c0d0e7389 */ /* 0x00006400000c000b */
[----:B01----:R-:W-:Y:S01]  /*1ca80*/  ENDCOLLECTIVE ;  /* 0x000000000000791b */ /* 0x003fe20003800000 */
.L_x_10770:
[----:B------:R-:W-:Y:S01]  /*1ca90*/  MOV R26, R14 ;  /* 0x0000000e001a7202 */ /* 0x000fe20000000f00 */
[----:B------:R-:W-:Y:S06]  /*1caa0*/  BRA `(.L_x_10771) ;  /* 0xfffffea800fc7947 */ /* 0x000fec000383ffff */
.L_x_10537:
[----:B0-----:R0:W1:Y:S02]  /*1cab0*/  SYNCS.PHASECHK.TRANS64.TRYWAIT P0, [R19+URZ+0x32400], R28 ;  /* 0x0324001c130075a7 */ /* 0x001064000800017f */
[----:B-1----:R-:W-:Y:S05]  /*1cac0*/  @!P0 NANOSLEEP.SYNCS 0x989680 ;  /* 0x009896800000895d */ /* 0x002fea0003900000 */
[----:B------:R-:W1:Y:S02]  /*1cad0*/  @!P0 SYNCS.PHASECHK.TRANS64 P0, [R19+URZ+0x32400], R28 ;  /* 0x0324001c130085a7 */ /* 0x000e64000800007f */
[----:B-1----:R-:W-:Y:S05]  /*1cae0*/  @!P0 BRA `(.L_x_10537) ;  /* 0xfffffffc00f08947 */ /* 0x002fea000383ffff */
[----:B------:R-:W-:Y:S05]  /*1caf0*/  BRA `(.L_x_10772) ;  /* 0xfffffeb000207947 */ /* 0x000fea000383ffff */
.L_x_10545:
        /* <DEDUP_REMOVED lines=8> */
.L_x_10774:
[----:B------:R-:W-:Y:S05]  /*1cb80*/  BSYNC B1 ;  /* 0x0000000000017941 */ /* 0x000fea0003800000 */
.L_x_10773:
        /* <DEDUP_REMOVED lines=8> */
.L_x_10775:
[----:B------:R-:W-:Y:S02]  /*1cc10*/  IMAD.MOV.U32 R13, RZ, RZ, R25 ;  /* 0x000000ffff0d7224 */ /* 0x000fe400078e0019 */
[----:B------:R-:W-:-:S07]  /*1cc20*/  IMAD.MOV.U32 R20, RZ, RZ, R14 ;  /* 0x000000ffff147224 */ /* 0x000fce00078e000e */
[----:B------:R-:W-:Y:S05]  /*1cc30*/  WARPSYNC.COLLECTIVE R15, `(.L_x_10776) ;  /* 0x000000000f087348 */ /* 0x000fea0003c00000 */
[----:B------:R0:W1:Y:S02]  /*1cc40*/  SHFL.IDX P6, R14, R13, R12, R11 ;  /* 0x0000000c0d0e7389 */ /* 0x00006400000c000b */
[----:B01----:R-:W-:Y:S01]  /*1cc50*/  ENDCOLLECTIVE ;  /* 0x000000000000791b */ /* 0x003fe20003800000 */
.L_x_10776:
[----:B------:R-:W-:Y:S01]  /*1cc60*/  IMAD.MOV.U32 R13, RZ, RZ, R26 ;  /* 0x000000ffff0d7224 */ /* 0x000fe200078e001a */
[----:B------:R-:W-:-:S07]  /*1cc70*/  MOV R21, R14 ;  /* 0x0000000e00157202 */ /* 0x000fce0000000f00 */
[----:B------:R-:W-:Y:S05]  /*1cc80*/  WARPSYNC.COLLECTIVE R15, `(.L_x_10777) ;  /* 0x000000000f087348 */ /* 0x000fea0003c00000 */
[----:B------:R0:W1:Y:S02]  /*1cc90*/  SHFL.IDX P6, R14, R13, R12, R11 ;  /* 0x0000000c0d0e7389 */ /* 0x00006400000c000b */
[----:B01----:R-:W-:Y:S01]  /*1cca0*/  ENDCOLLECTIVE ;  /* 0x000000000000791b */ /* 0x003fe20003800000 */
.L_x_10777:
[----:B------:R-:W-:Y:S05]  /*1ccb0*/  BRA `(.L_x_10778) ;  /* 0xfffffeb800847947 */ /* 0x000fea000383ffff */
.L_x_10549:
[----:B0-----:R0:W1:Y:S02]  /*1ccc0*/  SYNCS.PHASECHK.TRANS64.TRYWAIT P1, [R19+URZ+0x32400], R26 ;  /* 0x0324001a130075a7 */ /* 0x001064000802017f */
[----:B-1----:R-:W-:Y:S05]  /*1ccd0*/  @!P1 NANOSLEEP.SYNCS 0x989680 ;  /* 0x009896800000995d */ /* 0x002fea0003900000 */
[----:B------:R-:W1:Y:S02]  /*1cce0*/  @!P1 SYNCS.PHASECHK.TRANS64 P1, [R19+URZ+0x32400], R26 ;  /* 0x0324001a130095a7 */ /* 0x000e64000802007f */
[----:B-1----:R-:W-:Y:S05]  /*1ccf0*/  @!P1 BRA `(.L_x_10549) ;  /* 0xfffffffc00f09947 */ /* 0x002fea000383ffff */
[----:B------:R-:W-:Y:S05]  /*1cd00*/  BRA `(.L_x_10779) ;  /* 0xfffffebc00687947 */ /* 0x000fea000383ffff */
.L_x_10555:
[----:B---3--:R3:W0:Y:S02]  /*1cd10*/  SYNCS.PHASECHK.TRANS64.TRYWAIT P1, [R4+URZ+0x32430], R5 ;  /* 0x03243005040075a7 */ /* 0x008624000802017f */
[----:B0-----:R-:W-:Y:S05]  /*1cd20*/  @!P1 NANOSLEEP.SYNCS 0x989680 ;  /* 0x009896800000995d */ /* 0x001fea0003900000 */
[----:B------:R-:W0:Y:S02]  /*1cd30*/  @!P1 SYNCS.PHASECHK.TRANS64 P1, [R4+URZ+0x32430], R5 ;  /* 0x03243005040095a7 */ /* 0x000e24000802007f */
[----:B0-----:R-:W-:Y:S05]  /*1cd40*/  @!P1 BRA `(.L_x_10555) ;  /* 0xfffffffc00f09947 */ /* 0x001fea000383ffff */
[----:B------:R-:W-:Y:S05]  /*1cd50*/  BRA `(.L_x_10554) ;  /* 0xfffffec800a87947 */ /* 0x000fea000383ffff */
.L_x_10557:
[----:B0-----:R0:W4:Y:S02]  /*1cd60*/  SYNCS.PHASECHK.TRANS64.TRYWAIT P1, [R19+URZ+0x32410], R0 ;  /* 0x03241000130075a7 */ /* 0x001124000802017f */
[----:B----4-:R-:W-:Y:S05]  /*1cd70*/  @!P1 NANOSLEEP.SYNCS 0x989680 ;  /* 0x009896800000995d */ /* 0x010fea0003900000 */
[----:B------:R-:W4:Y:S02]  /*1cd80*/  @!P1 SYNCS.PHASECHK.TRANS64 P1, [R19+URZ+0x32410], R0 ;  /* 0x03241000130095a7 */ /* 0x000f24000802007f */
[----:B----4-:R-:W-:Y:S05]  /*1cd90*/  @!P1 BRA `(.L_x_10557) ;  /* 0xfffffffc00f09947 */ /* 0x010fea000383ffff */
[----:B------:R-:W-:Y:S05]  /*1cda0*/  BRA `(.L_x_10780) ;  /* 0xfffffecc00547947 */ /* 0x000fea000383ffff */
.L_x_10561:
[----:B------:R0:W0:Y:S02]  /*1cdb0*/  SYNCS.PHASECHK.TRANS64.TRYWAIT P1, [R4+URZ+0x32450], R5 ;  /* 0x03245005040075a7 */ /* 0x000024000802017f */
[----:B0-----:R-:W-:Y:S05]  /*1cdc0*/  @!P1 NANOSLEEP.SYNCS 0x989680 ;  /* 0x009896800000995d */ /* 0x001fea0003900000 */
[----:B------:R-:W0:Y:S02]  /*1cdd0*/  @!P1 SYNCS.PHASECHK.TRANS64 P1, [R4+URZ+0x32450], R5 ;  /* 0x03245005040095a7 */ /* 0x000e24000802007f */
[----:B0-----:R-:W-:Y:S05]  /*1cde0*/  @!P1 BRA `(.L_x_10561) ;  /* 0xfffffffc00f09947 */ /* 0x001fea000383ffff */
[----:B------:R-:W-:Y:S05]  /*1cdf0*/  BRA `(.L_x_10560) ;  /* 0xfffffecc00647947 */ /* 0x000fea000383ffff */
.L_x_10568:
[----:B-1----:R1:W2:Y:S02]  /*1ce00*/  SYNCS.PHASECHK.TRANS64.TRYWAIT P2, [R4+URZ+0x32430], R0 ;  /* 0x03243000040075a7 */ /* 0x0022a4000804017f */
[----:B--2---:R-:W-:Y:S05]  /*1ce10*/  @!P2 NANOSLEEP.SYNCS 0x989680 ;  /* 0x009896800000a95d */ /* 0x004fea0003900000 */
[----:B------:R-:W2:Y:S02]  /*1ce20*/  @!P2 SYNCS.PHASECHK.TRANS64 P2, [R4+URZ+0x32430], R0 ;  /* 0x032430000400a5a7 */ /* 0x000ea4000804007f */
[----:B--2---:R-:W-:Y:S05]  /*1ce30*/  @!P2 BRA `(.L_x_10568) ;  /* 0xfffffffc00f0a947 */ /* 0x004fea000383ffff */
[----:B------:R-:W-:Y:S05]  /*1ce40*/  BRA `(.L_x_10567) ;  /* 0xfffffef000887947 */ /* 0x000fea000383ffff */
.L_x_10572:
[----:B---3--:R3:W4:Y:S02]  /*1ce50*/  SYNCS.PHASECHK.TRANS64.TRYWAIT P2, [R4+URZ+0x32450], R0 ;  /* 0x03245000040075a7 */ /* 0x008724000804017f */
[----:B----4-:R-:W-:Y:S05]  /*1ce60*/  @!P2 NANOSLEEP.SYNCS 0x989680 ;  /* 0x009896800000a95d */ /* 0x010fea0003900000 */
[----:B------:R-:W4:Y:S02]  /*1ce70*/  @!P2 SYNCS.PHASECHK.TRANS64 P2, [R4+URZ+0x32450], R0 ;  /* 0x032450000400a5a7 */ /* 0x000f24000804007f */
[----:B----4-:R-:W-:Y:S05]  /*1ce80*/  @!P2 BRA `(.L_x_10572) ;  /* 0xfffffffc00f0a947 */ /* 0x010fea000383ffff */
[----:B------:R-:W-:Y:S05]  /*1ce90*/  BRA `(.L_x_10571) ;  /* 0xfffffef400207947 */ /* 0x000fea000383ffff */
.L_x_10580:
[----:B------:R-:W-:Y:S02]  /*1cea0*/  IMAD.MOV.U32 R13, RZ, RZ, R20 ;  /* 0x000000ffff0d7224 */ /* 0x000fe400078e0014 */
[----:B------:R-:W-:Y:S02]  /*1ceb0*/  IMAD.MOV.U32 R12, RZ, RZ, RZ ;  /* 0x000000ffff0c7224 */ /* 0x000fe400078e00ff */
[----:B------:R-:W-:Y:S02]  /*1cec0*/  IMAD.MOV.U32 R11, RZ, RZ, 0x181f ;  /* 0x0000181fff0b7424 */ /* 0x000fe400078e00ff */
[----:B------:R-:W-:-:S07]  /*1ced0*/  IMAD.MOV.U32 R15, RZ, RZ, -0x1 ;  /* 0xffffffffff0f7424 */ /* 0x000fce00078e00ff */
[----:B-----5:R-:W-:Y:S05]  /*1cee0*/  WARPSYNC.COLLECTIVE R15, `(.L_x_10781) ;  /* 0x000000000f087348 */ /* 0x020fea0003c00000 */
[----:B------:R0:W1:Y:S02]  /*1cef0*/  SHFL.IDX P6, R14, R13, R12, R11 ;  /* 0x0000000c0d0e7389 */ /* 0x00006400000c000b */
[----:B01---5:R-:W-:Y:S01]  /*1cf00*/  ENDCOLLECTIVE ;  /* 0x000000000000791b */ /* 0x023fe20003800000 */
.L_x_10781:
[----:B------:R-:W-:Y:S02]  /*1cf10*/  IMAD.MOV.U32 R13, RZ, RZ, R3 ;  /* 0x000000ffff0d7224 */ /* 0x000fe400078e0003 */
[----:B------:R-:W-:-:S07]  /*1cf20*/  IMAD.MOV.U32 R88, RZ, RZ, R14 ;  /* 0x000000ffff587224 */ /* 0x000fce00078e000e */
[----:B------:R-:W-:Y:S05]  /*1cf30*/  WARPSYNC.COLLECTIVE R15, `(.L_x_10782) ;  /* 0x000000000f087348 */ /* 0x000fea0003c00000 */
[----:B------:R0:W1:Y:S02]  /*1cf40*/  SHFL.IDX P6, R14, R13, R12, R11 ;  /* 0x0000000c0d0e7389 */ /* 0x00006400000c000b */
[----:B01----:R-:W-:Y:S01]  /*1cf50*/  ENDCOLLECTIVE ;  /* 0x000000000000791b */ /* 0x003fe20003800000 */
.L_x_10782:
[----:B------:R-:W-:Y:S05]  /*1cf60*/  BRA `(.L_x_10783) ;  /* 0xffffff3c00487947 */ /* 0x000fea000383ffff */
.L_x_10583:
[----:B------:R-:W-:Y:S01]  /*1cf70*/  BSSY B1, `(.L_x_10784) ;  /* 0x0000008000017945 */ /* 0x000fe20003800000 */
[----:B---3--:R-:W-:Y:S02]  /*1cf80*/  IMAD.MOV.U32 R13, RZ, RZ, R20 ;  /* 0x000000ffff0d7224 */ /* 0x008fe400078e0014 */
[----:B------:R-:W-:Y:S02]  /*1cf90*/  IMAD.MOV.U32 R12, RZ, RZ, 0x1 ;  /* 0x00000001ff0c7424 */ /* 0x000fe400078e00ff */
[----:B------:R-:W-:Y:S02]  /*1cfa0*/  IMAD.MOV.U32 R11, RZ, RZ, 0x181f ;  /* 0x0000181fff0b7424 */ /* 0x000fe400078e00ff */
[----:B------:R-:W-:-:S07]  /*1cfb0*/  IMAD.MOV.U32 R15, RZ, RZ, -0x1 ;  /* 0xffffffffff0f7424 */ /* 0x000fce00078e00ff */
[----:B012--5:R-:W-:Y:S05]  /*1cfc0*/  WARPSYNC.COLLECTIVE R15, `(.L_x_10785) ;  /* 0x000000000f087348 */ /* 0x027fea0003c00000 */
[----:B--2---:R2:W3:Y:S02]  /*1cfd0*/  SHFL.IDX P6, R14, R13, R12, R11 ;  /* 0x0000000c0d0e7389 */ /* 0x0044e400000c000b */
[----:B0123-5:R-:W-:Y:S01]  /*1cfe0*/  ENDCOLLECTIVE ;  /* 0x000000000000791b */ /* 0x02ffe20003800000 */
.L_x_10785:
[----:B------:R-:W-:Y:S05]  /*1cff0*/  BSYNC B1 ;  /* 0x0000000000017941 */ /* 0x000fea0003800000 */
.L_x_10784:
        /* <DEDUP_REMOVED lines=8> */
.L_x_10786:
[----:B------:R-:W-:Y:S05]  /*1d080*/  BRA `(.L_x_10787) ;  /* 0xffffff3c00907947 */ /* 0x000fea000383ffff */
.L_x_10586:
[----:B------:R-:W-:Y:S01]  /*1d090*/  BSSY B1, `(.L_x_10788) ;  /* 0x0000008000017945 */ /* 0x000fe20003800000 */
[----:B------:R-:W-:Y:S02]  /*1d0a0*/  IMAD.MOV.U32 R13, RZ, RZ, R20 ;  /* 0x000000ffff0d7224 */ /* 0x000fe400078e0014 */
[----:B------:R-:W-:Y:S02]  /*1d0b0*/  IMAD.MOV.U32 R12, RZ, RZ, 0x2 ;  /* 0x00000002ff0c7424 */ /* 0x000fe400078e00ff */
[----:B--2---:R-:W-:Y:S02]  /*1d0c0*/  IMAD.MOV.U32 R11, RZ, RZ, 0x181f ;  /* 0x0000181fff0b7424 */ /* 0x004fe400078e00ff */
[----:B------:R-:W-:-:S07]  /*1d0d0*/  IMAD.MOV.U32 R15, RZ, RZ, -0x1 ;  /* 0xffffffffff0f7424 */ /* 0x000fce00078e00ff */
[----:B01-34-:R-:W-:Y:S05]  /*1d0e0*/  WARPSYNC.COLLECTIVE R15, `(.L_x_10789) ;  /* 0x000000000f087348 */ /* 0x01bfea0003c00000 */
[----:B------:R2:W0:Y:S02]  /*1d0f0*/  SHFL.IDX P6, R14, R13, R12, R11 ;  /* 0x0000000c0d0e7389 */ /* 0x00042400000c000b */
[----:B01234-:R-:W-:Y:S01]  /*1d100*/  ENDCOLLECTIVE ;  /* 0x000000000000791b */ /* 0x01ffe20003800000 */
.L_x_10789:
[----:B------:R-:W-:Y:S05]  /*1d110*/  BSYNC B1 ;  /* 0x0000000000017941 */ /* 0x000fea0003800000 */
.L_x_10788:
        /* <DEDUP_REMOVED lines=8> */
.L_x_10790:
[----:B------:R-:W-:Y:S05]  /*1d1a0*/  BRA `(.L_x_10791) ;  /* 0xffffff3c00d87947 */ /* 0x000fea000383ffff */
.L_x_10589:
        /* <DEDUP_REMOVED lines=8> */
.L_x_10793:
[----:B------:R-:W-:Y:S05]  /*1d230*/  BSYNC B1 ;  /* 0x0000000000017941 */ /* 0x000fea0003800000 */
.L_x_10792:
        /* <DEDUP_REMOVED lines=8> */
.L_x_10794:
[----:B------:R-:W-:Y:S05]  /*1d2c0*/  BRA `(.L_x_10795) ;  /* 0xffffff4000207947 */ /* 0x000fea000383ffff */
.L_x_10591:
[----:B------:R-:W-:Y:S01]  /*1d2d0*/  IMAD.MOV.U32 R13, RZ, RZ, R8 ;  /* 0x000000ffff0d7224 */ /* 0x000fe200078e0008 */
[----:B------:R-:W-:Y:S01]  /*1d2e0*/  MOV R12, RZ ;  /* 0x000000ff000c7202 */ /* 0x000fe20000000f00 */
[----:B------:R-:W-:Y:S02]  /*1d2f0*/  IMAD.MOV.U32 R11, RZ, RZ, 0x1c1f ;  /* 0x00001c1fff0b7424 */ /* 0x000fe400078e00ff */
[----:B------:R-:W-:-:S07]  /*1d300*/  IMAD.MOV.U32 R15, RZ, RZ, -0x1 ;  /* 0xffffffffff0f7424 */ /* 0x000fce00078e00ff */
[----:B------:R-:W-:Y:S05]  /*1d310*/  WARPSYNC.COLLECTIVE R15, `(.L_x_10796) ;  /* 0x000000000f087348 */ /* 0x000fea0003c00000 */
[----:B------:R0:W1:Y:S02]  /*1d320*/  SHFL.IDX P6, R14, R13, R12, R11 ;  /* 0x0000000c0d0e7389 */ /* 0x00006400000c000b */
[----:B01----:R-:W-:Y:S01]  /*1d330*/  ENDCOLLECTIVE ;  /* 0x000000000000791b */ /* 0x003fe20003800000 */
.L_x_10796:
[----:B------:R-:W-:Y:S02]  /*1d340*/  IMAD.MOV.U32 R13, RZ, RZ, R3 ;  /* 0x000000ffff0d7224 */ /* 0x000fe400078e0003 */
[----:B------:R-:W-:-:S07]  /*1d350*/  IMAD.MOV.U32 R9, RZ, RZ, R14 ;  /* 0x000000ffff097224 */ /* 0x000fce00078e000e */
[----:B------:R-:W-:Y:S05]  /*1d360*/  WARPSYNC.COLLECTIVE R15, `(.L_x_10797) ;  /* 0x000000000f087348 */ /* 0x000fea0003c00000 */
[----:B------:R0:W1:Y:S02]  /*1d370*/  SHFL.IDX P6, R14, R13, R12, R11 ;  /* 0x0000000c0d0e7389 */ /* 0x00006400000c000b */
[----:B01----:R-:W-:Y:S01]  /*1d380*/  ENDCOLLECTIVE ;  /* 0x000000000000791b */ /* 0x003fe20003800000 */
.L_x_10797:
[----:B------:R-:W-:Y:S01]  /*1d390*/  IMAD.MOV.U32 R12, RZ, RZ, R14 ;  /* 0x000000ffff0c7224 */ /* 0x000fe200078e000e */
[----:B------:R-:W-:Y:S06]  /*1d3a0*/  BRA `(.L_x_10798) ;  /* 0xffffff4400207947 */ /* 0x000fec000383ffff */
.L_x_10594:
[----:B------:R-:W-:Y:S01]  /*1d3b0*/  BSSY B1, `(.L_x_10799) ;  /* 0x0000008000017945 */ /* 0x000fe20003800000 */
[----:B---3--:R-:W-:Y:S02]  /*1d3c0*/  IMAD.MOV.U32 R13, RZ, RZ, R8 ;  /* 0x000000ffff0d7224 */ /* 0x008fe400078e0008 */
[----:B--2---:R-:W-:Y:S02]  /*1d3d0*/  IMAD.MOV.U32 R12, RZ, RZ, 0x1 ;  /* 0x00000001ff0c7424 */ /* 0x004fe400078e00ff */
[----:B------:R-:W-:Y:S02]  /*1d3e0*/  IMAD.MOV.U32 R11, RZ, RZ, 0x1c1f ;  /* 0x00001c1fff0b7424 */ /* 0x000fe400078e00ff */
[----:B------:R-:W-:-:S07]  /*1d3f0*/  IMAD.MOV.U32 R15, RZ, RZ, -0x1 ;  /* 0xffffffffff0f7424 */ /* 0x000fce00078e00ff */
[----:B01----:R-:W-:Y:S05]  /*1d400*/  WARPSYNC.COLLECTIVE R15, `(.L_x_10800) ;  /* 0x000000000f087348 */ /* 0x003fea0003c00000 */
[----:B------:R2:W3:Y:S02]  /*1d410*/  SHFL.IDX P6, R14, R13, R12, R11 ;  /* 0x0000000c0d0e7389 */ /* 0x0004e400000c000b */
[----:B0123--:R-:W-:Y:S01]  /*1d420*/  ENDCOLLECTIVE ;  /* 0x000000000000791b */ /* 0x00ffe20003800000 */
.L_x_10800:
[----:B------:R-:W-:Y:S05]  /*1d430*/  BSYNC B1 ;  /* 0x0000000000017941 */ /* 0x000fea0003800000 */
.L_x_10799:
        /* <DEDUP_REMOVED lines=8> */
.L_x_10801:
[----:B------:R-:W-:Y:S01]  /*1d4c0*/  IMAD.MOV.U32 R3, RZ, RZ, R14 ;  /* 0x000000ffff037224 */ /* 0x000fe200078e000e */
[----:B------:R-:W-:Y:S06]  /*1d4d0*/  BRA `(.L_x_10802) ;  /* 0xffffff4c00f87947 */ /* 0x000fec000383ffff */
.L_x_10598:
[----:B------:R-:W-:Y:S02]  /*1d4e0*/  IMAD.MOV.U32 R13, RZ, RZ, R20 ;  /* 0x000000ffff0d7224 */ /* 0x000fe400078e0014 */
[----:B------:R-:W-:Y:S02]  /*1d4f0*/  IMAD.MOV.U32 R12, RZ, RZ, RZ ;  /* 0x000000ffff0c7224 */ /* 0x000fe400078e00ff */
[----:B------:R-:W-:Y:S02]  /*1d500*/  IMAD.MOV.U32 R11, RZ, RZ, 0x181f ;  /* 0x0000181fff0b7424 */ /* 0x000fe400078e00ff */
[----:B------:R-:W-:-:S07]  /*1d510*/  IMAD.MOV.U32 R15, RZ, RZ, -0x1 ;  /* 0xffffffffff0f7424 */ /* 0x000fce00078e00ff */
[----:B0-----:R-:W-:Y:S05]  /*1d520*/  WARPSYNC.COLLECTIVE R15, `(.L_x_10803) ;  /* 0x000000000f087348 */ /* 0x001fea0003c00000 */
[----:B------:R1:W2:Y:S02]  /*1d530*/  SHFL.IDX P6, R14, R13, R12, R11 ;  /* 0x0000000c0d0e7389 */ /* 0x0002a400000c000b */
[----:B012---:R-:W-:Y:S01]  /*1d540*/  ENDCOLLECTIVE ;  /* 0x000000000000791b */ /* 0x007fe20003800000 */
.L_x_10803:
[----:B------:R-:W-:Y:S02]  /*1d550*/  IMAD.MOV.U32 R13, RZ, RZ, R3 ;  /* 0x000000ffff0d7224 */ /* 0x000fe400078e0003 */
[----:B------:R-:W-:-:S07]  /*1d560*/  IMAD.MOV.U32 R0, RZ, RZ, R14 ;  /* 0x000000ffff007224 */ /* 0x000fce00078e000e */
[----:B------:R-:W-:Y:S05]  /*1d570*/  WARPSYNC.COLLECTIVE R15, `(.L_x_10804) ;  /* 0x000000000f087348 */ /* 0x000fea0003c00000 */
[----:B------:R0:W1:Y:S02]  /*1d580*/  SHFL.IDX P6, R14, R13, R12, R11 ;  /* 0x0000000c0d0e7389 */ /* 0x00006400000c000b */
[----:B01----:R-:W-:Y:S01]  /*1d590*/  ENDCOLLECTIVE ;  /* 0x000000000000791b */ /* 0x003fe20003800000 */
.L_x_10804:
[----:B------:R-:W-:Y:S05]  /*1d5a0*/  BRA `(.L_x_10805) ;  /* 0xffffff6400587947 */ /* 0x000fea000383ffff */
.L_x_10601:
[----:B------:R-:W-:Y:S01]  /*1d5b0*/  BSSY B1, `(.L_x_10806) ;  /* 0x0000008000017945 */ /* 0x000fe20003800000 */
[----:B------:R-:W-:Y:S01]  /*1d5c0*/  IMAD.MOV.U32 R13, RZ, RZ, R20 ;  /* 0x000000ffff0d7224 */ /* 0x000fe200078e0014 */
[----:B----4-:R-:W-:Y:S01]  /*1d5d0*/  MOV R11, 0x181f ;  /* 0x0000181f000b7802 */ /* 0x010fe20000000f00 */
[----:B------:R-:W-:Y:S02]  /*1d5e0*/  IMAD.MOV.U32 R12, RZ, RZ, 0x1 ;  /* 0x00000001ff0c7424 */ /* 0x000fe400078e00ff */
[----:B------:R-:W-:-:S07]  /*1d5f0*/  IMAD.MOV.U32 R15, RZ, RZ, -0x1 ;  /* 0xffffffffff0f7424 */ /* 0x000fce00078e00ff */
[----:B0123--:R-:W-:Y:S05]  /*1d600*/  WARPSYNC.COLLECTIVE R15, `(.L_x_10807) ;  /* 0x000000000f087348 */ /* 0x00ffea0003c00000 */
[----:B---3--:R3:W4:Y:S02]  /*1d610*/  SHFL.IDX P6, R14, R13, R12, R11 ;  /* 0x0000000c0d0e7389 */ /* 0x00872400000c000b */
[----:B01234-:R-:W-:Y:S01]  /*1d620*/  ENDCOLLECTIVE ;  /* 0x000000000000791b */ /* 0x01ffe20003800000 */
.L_x_10807:
[----:B------:R-:W-:Y:S05]  /*1d630*/  BSYNC B1 ;  /* 0x0000000000017941 */ /* 0x000fea0003800000 */
.L_x_10806:
        /* <DEDUP_REMOVED lines=8> */
.L_x_10808:
[----:B------:R-:W-:Y:S05]  /*1d6c0*/  BRA `(.L_x_10809) ;  /* 0xffffff6400a47947 */ /* 0x000fea000383ffff */
.L_x_10604:
[----:B------:R-:W-:Y:S01]  /*1d6d0*/  BSSY B1, `(.L_x_10810) ;  /* 0x0000008000017945 */ /* 0x000fe20003800000 */
[----:B------:R-:W-:Y:S02]  /*1d6e0*/  IMAD.MOV.U32 R13, RZ, RZ, R20 ;  /* 0x000000ffff0d7224 */ /* 0x000fe400078e0014 */
[----:B------:R-:W-:Y:S02]  /*1d6f0*/  IMAD.MOV.U32 R12, RZ, RZ, 0x2 ;  /* 0x00000002ff0c7424 */ /* 0x000fe400078e00ff */
[----:B----4-:R-:W-:Y:S02]  /*1d700*/  IMAD.MOV.U32 R11, RZ, RZ, 0x181f ;  /* 0x0000181fff0b7424 */ /* 0x010fe400078e00ff */
[----:B------:R-:W-:-:S07]  /*1d710*/  IMAD.MOV.U32 R15, RZ, RZ, -0x1 ;  /* 0xffffffffff0f7424 */ /* 0x000fce00078e00ff */
[----:B0123--:R-:W-:Y:S05]  /*1d720*/  WARPSYNC.COLLECTIVE R15, `(.L_x_10811) ;  /* 0x000000000f087348 */ /* 0x00ffea0003c00000 */
[----:B---3--:R3:W4:Y:S02]  /*1d730*/  SHFL.IDX P6, R14, R13, R12, R11 ;  /* 0x0000000c0d0e7389 */ /* 0x00872400000c000b */
[----:B01234-:R-:W-:Y:S01]  /*1d740*/  ENDCOLLECTIVE ;  /* 0x000000000000791b */ /* 0x01ffe20003800000 */
.L_x_10811:
[----:B------:R-:W-:Y:S05]  /*1d750*/  BSYNC B1 ;  /* 0x0000000000017941 */ /* 0x000fea0003800000 */
.L_x_10810:
[----:B------:R-:W-:Y:S01]  /*1d760*/  MOV R13, R3 ;  /* 0x00000003000d7202 */ /* 0x000fe20000000f00 */
[----:B------:R-:W-:Y:S02]  /*1d770*/  IMAD.MOV.U32 R12, RZ, RZ, 0x2 ;  /* 0x00000002ff0c7424 */ /* 0x000fe400078e00ff */
[----:B------:R-:W-:Y:S02]  /*1d780*/  IMAD.MOV.U32 R11, RZ, RZ, 0x181f ;  /* 0x0000181fff0b7424 */ /* 0x000fe400078e00ff */
[----:B------:R-:W-:Y:S02]  /*1d790*/  IMAD.MOV.U32 R15, RZ, RZ, -0x1 ;  /* 0xffffffffff0f7424 */ /* 0x000fe400078e00ff */
[----:B------:R-:W-:-:S07]  /*1d7a0*/  IMAD.MOV.U32 R0, RZ, RZ, R14 ;  /* 0x000000ffff007224 */ /* 0x000fce00078e000e */
[----:B------:R-:W-:Y:S05]  /*1d7b0*/  WARPSYNC.COLLECTIVE R15, `(.L_x_10812) ;  /* 0x000000000f087348 */ /* 0x000fea0003c00000 */
[----:B------:R0:W1:Y:S02]  /*1d7c0*/  SHFL.IDX P6, R14, R13, R12, R11 ;  /* 0x0000000c0d0e7389 */ /* 0x00006400000c000b */
[----:B01----:R-:W-:Y:S01]  /*1d7d0*/  ENDCOLLECTIVE ;  /* 0x000000000000791b */ /* 0x003fe20003800000 */
.L_x_10812:
[----:B------:R-:W-:Y:S05]  /*1d7e0*/  BRA `(.L_x_10813) ;  /* 0xffffff6400ec7947 */ /* 0x000fea000383ffff */
.L_x_10607:
[----:B------:R-:W-:Y:S01]  /*1d7f0*/  BSSY B1, `(.L_x_10814) ;  /* 0x0000008000017945 */ /* 0x000fe20003800000 */
[----:B------:R-:W-:Y:S02]  /*1d800*/  IMAD.MOV.U32 R13, RZ, RZ, R20 ;  /* 0x000000ffff0d7224 */ /* 0x000fe400078e0014 */
[----:B------:R-:W-:Y:S02]  /*1d810*/  IMAD.MOV.U32 R12, RZ, RZ, 0x3 ;  /* 0x00000003ff0c7424 */ /* 0x000fe400078e00ff */
[----:B----4-:R-:W-:Y:S02]  /*1d820*/  IMAD.MOV.U32 R11, RZ, RZ, 0x181f ;  /* 0x0000181fff0b7424 */ /* 0x010fe400078e00ff */
[----:B------:R-:W-:-:S07]  /*1d830*/  IMAD.MOV.U32 R15, RZ, RZ, -0x1 ;  /* 0xffffffffff0f7424 */ /* 0x000fce00078e00ff */
[----:B0123--:R-:W-:Y:S05]  /*1d840*/  WARPSYNC.COLLECTIVE R15, `(.L_x_10815) ;  /* 0x000000000f087348 */ /* 0x00ffea0003c00000 */
[----:B0-----:R0:W4:Y:S02]  /*1d850*/  SHFL.IDX P6, R14, R13, R12, R11 ;  /* 0x0000000c0d0e7389 */ /* 0x00112400000c000b */
[----:B01234-:R-:W-:Y:S01]  /*1d860*/  ENDCOLLECTIVE ;  /* 0x000000000000791b */ /* 0x01ffe20003800000 */
.L_x_10815:
[----:B------:R-:W-:Y:S05]  /*1d870*/  BSYNC B1 ;  /* 0x0000000000017941 */ /* 0x000fea0003800000 */
.L_x_10814:
        /* <DEDUP_REMOVED lines=8> */
.L_x_10816:
[----:B------:R-:W-:Y:S05]  /*1d900*/  BRA `(.L_x_10817) ;  /* 0xffffff6800347947 */ /* 0x000fea000383ffff */
.L_x_10624:
        /* <DEDUP_REMOVED lines=8> */
[----:B-1----:R-:W-:Y:S05]  /*1d990*/  WARPSYNC.COLLECTIVE R15, `(.L_x_10819) ;  /* 0x000000000f087348 */ /* 0x002fea0003c00000 */
[----:B------:R0:W2:Y:S02]  /*1d9a0*/  SHFL.IDX P6, R14, R13, R12, R11 ;  /* 0x0000000c0d0e7389 */ /* 0x0000a400000c000b */
[----:B012---:R-:W-:Y:S01]  /*1d9b0*/  ENDCOLLECTIVE ;  /* 0x000000000000791b */ /* 0x007fe20003800000 */
.L_x_10819:
[----:B------:R-:W-:Y:S05]  /*1d9c0*/  BSYNC B1 ;  /* 0x0000000000017941 */ /* 0x000fea0003800000 */
.L_x_10818:
[----:B------:R-:W-:Y:S05]  /*1d9d0*/  BRA `(.L_x_10820) ;  /* 0xffffff8000447947 */ /* 0x000fea000383ffff */
.L_x_10626:
[----:B------:R-:W-:Y:S01]  /*1d9e0*/  BSSY B1, `(.L_x_10821) ;  /* 0x0000006000017945 */ /* 0x000fe20003800000 */
[----:B------:R-:W-:-:S07]  /*1d9f0*/  IMAD.MOV.U32 R15, RZ, RZ, -0x1 ;  /* 0xffffffffff0f7424 */ /* 0x000fce00078e00ff */
[----:B01----:R-:W-:Y:S05]  /*1da00*/  WARPSYNC.COLLECTIVE R15, `(.L_x_10822) ;  /* 0x000000000f0c7348 */ /* 0x003fea0003c00000 */
[----:B------:R-:W-:Y:S02]  /*1da10*/  ELECT P6, UR62, PT ;  /* 0x00000000003e782f */ /* 0x000fe400038c0000 */
[----:B------:R-:W-:Y:S01]  /*1da20*/  MOV R14, UR62 ;  /* 0x0000003e000e7c02 */ /* 0x000fe20008000f00 */
[----:B01----:R-:W-:Y:S10]  /*1da30*/  ENDCOLLECTIVE ;  /* 0x000000000000791b */ /* 0x003ff40003800000 */
.L_x_10822:
[----:B------:R-:W-:Y:S05]  /*1da40*/  BSYNC B1 ;  /* 0x0000000000017941 */ /* 0x000fea0003800000 */
.L_x_10821:
[----:B------:R-:W-:Y:S05]  /*1da50*/  BRA `(.L_x_10625) ;  /* 0xffffff80003c7947 */ /* 0x000fea000383ffff */
.L_x_10628:
[----:B0-----:R0:W2:Y:S02]  /*1da60*/  SYNCS.PHASECHK.TRANS64.TRYWAIT P0, [R22+URZ+0x32420], R7 ;  /* 0x03242007160075a7 */ /* 0x0010a4000800017f */
[----:B--2---:R-:W-:Y:S05]  /*1da70*/  @!P0 NANOSLEEP.SYNCS 0x989680 ;  /* 0x009896800000895d */ /* 0x004fea0003900000 */
[----:B------:R-:W2:Y:S02]  /*1da80*/  @!P0 SYNCS.PHASECHK.TRANS64 P0, [R22+URZ+0x32420], R7 ;  /* 0x03242007160085a7 */ /* 0x000ea4000800007f */
[----:B--2---:R-:W-:Y:S05]  /*1da90*/  @!P0 BRA `(.L_x_10628) ;  /* 0xfffffffc00f08947 */ /* 0x004fea000383ffff */
[----:B------:R-:W-:Y:S05]  /*1daa0*/  BRA `(.L_x_10823) ;  /* 0xffffff80004c7947 */ /* 0x000fea000383ffff */
.L_x_10632:
[----:B0-----:R0:W2:Y:S02]  /*1dab0*/  SYNCS.PHASECHK.TRANS64.TRYWAIT P0, [R7+URZ+0x324a0], R8 ;  /* 0x0324a008070075a7 */ /* 0x0010a4000800017f */
[----:B--2---:R-:W-:Y:S05]  /*1dac0*/  @!P0 NANOSLEEP.SYNCS 0x989680 ;  /* 0x009896800000895d */ /* 0x004fea0003900000 */
[----:B------:R-:W2:Y:S02]  /*1dad0*/  @!P0 SYNCS.PHASECHK.TRANS64 P0, [R7+URZ+0x324a0], R8 ;  /* 0x0324a008070085a7 */ /* 0x000ea4000800007f */
[----:B--2---:R-:W-:Y:S05]  /*1dae0*/  @!P0 BRA `(.L_x_10632) ;  /* 0xfffffffc00f08947 */ /* 0x004fea000383ffff */
[----:B------:R-:W-:Y:S05]  /*1daf0*/  BRA `(.L_x_10824) ;  /* 0xffffff8000647947 */ /* 0x000fea000383ffff */
.L_x_10637:
[----:B--2---:R2:W3:Y:S02]  /*1db00*/  SYNCS.PHASECHK.TRANS64.TRYWAIT P0, [R7+URZ+0x324c0], R8 ;  /* 0x0324c008070075a7 */ /* 0x0044e4000800017f */
[----:B---3--:R-:W-:Y:S05]  /*1db10*/  @!P0 NANOSLEEP.SYNCS 0x989680 ;  /* 0x009896800000895d */ /* 0x008fea0003900000 */
[----:B------:R-:W3:Y:S02]  /*1db20*/  @!P0 SYNCS.PHASECHK.TRANS64 P0, [R7+URZ+0x324c0], R8 ;  /* 0x0324c008070085a7 */ /* 0x000ee4000800007f */
[----:B---3--:R-:W-:Y:S05]  /*1db30*/  @!P0 BRA `(.L_x_10637) ;  /* 0xfffffffc00f08947 */ /* 0x008fea000383ffff */
[----:B------:R-:W-:Y:S05]  /*1db40*/  BRA `(.L_x_10825) ;  /* 0xffffff8000e07947 */ /* 0x000fea000383ffff */
.L_x_10647:
[----:B0-----:R0:W2:Y:S02]  /*1db50*/  SYNCS.PHASECHK.TRANS64.TRYWAIT P2, [R6+URZ+0x324a0], R7 ;  /* 0x0324a007060075a7 */ /* 0x0010a4000804017f */
[----:B--2---:R-:W-:Y:S05]  /*1db60*/  @!P2 NANOSLEEP.SYNCS 0x989680 ;  /* 0x009896800000a95d */ /* 0x004fea0003900000 */
[----:B------:R-:W2:Y:S02]  /*1db70*/  @!P2 SYNCS.PHASECHK.TRANS64 P2, [R6+URZ+0x324a0], R7 ;  /* 0x0324a0070600a5a7 */ /* 0x000ea4000804007f */
[----:B--2---:R-:W-:Y:S05]  /*1db80*/  @!P2 BRA `(.L_x_10647) ;  /* 0xfffffffc00f0a947 */ /* 0x004fea000383ffff */
[----:B------:R-:W-:Y:S05]  /*1db90*/  BRA `(.L_x_10826) ;  /* 0xffffff8800547947 */ /* 0x000fea000383ffff */
.L_x_10652:
[----:B--2---:R2:W3:Y:S02]  /*1dba0*/  SYNCS.PHASECHK.TRANS64.TRYWAIT P2, [R6+URZ+0x324c0], R7 ;  /* 0x0324c007060075a7 */ /* 0x0044e4000804017f */
[----:B---3--:R-:W-:Y:S05]  /*1dbb0*/  @!P2 NANOSLEEP.SYNCS 0x989680 ;  /* 0x009896800000a95d */ /* 0x008fea0003900000 */
[----:B------:R-:W3:Y:S02]  /*1dbc0*/  @!P2 SYNCS.PHASECHK.TRANS64 P2, [R6+URZ+0x324c0], R7 ;  /* 0x0324c0070600a5a7 */ /* 0x000ee4000804007f */
[----:B---3--:R-:W-:Y:S05]  /*1dbd0*/  @!P2 BRA `(.L_x_10652) ;  /* 0xfffffffc00f0a947 */ /* 0x008fea000383ffff */
[----:B------:R-:W-:Y:S05]  /*1dbe0*/  BRA `(.L_x_10827) ;  /* 0xffffff8800cc7947 */ /* 0x000fea000383ffff */
.L_x_10670:
[----:B------:R-:W1:Y:S01]  /*1dbf0*/  S2R R11, SR_TID.X ;  /* 0x00000000000b7919 */ /* 0x000e620000002100 */
[----:B------:R-:W-:Y:S01]  /*1dc00*/  BSSY B0, `(.L_x_10828) ;  /* 0x000000a000007945 */ /* 0x000fe20003800000 */
[----:B------:R-:W-:Y:S02]  /*1dc10*/  IMAD.MOV.U32 R12, RZ, RZ, RZ ;  /* 0x000000ffff0c7224 */ /* 0x000fe400078e00ff */
[----:B------:R-:W-:Y:S01]  /*1dc20*/  IMAD.MOV.U32 R15, RZ, RZ, -0x1 ;  /* 0xffffffffff0f7424 */ /* 0x000fe200078e00ff */
[----:B-1----:R-:W-:-:S04]  /*1dc30*/  SHF.R.U32.HI R11, RZ, 0x5, R11 ;  /* 0x00000005ff0b7819 */ /* 0x002fc8000001160b */
[----:B------:R-:W-:-:S05]  /*1dc40*/  LOP3.LUT R11, R11, 0x3, RZ, 0xc0, !PT ;  /* 0x000000030b0b7812 */ /* 0x000fca00078ec0ff */
[----:B------:R-:W-:Y:S02]  /*1dc50*/  IMAD.MOV.U32 R13, RZ, RZ, R11 ;  /* 0x000000ffff0d7224 */ /* 0x000fe400078e000b */
[----:B------:R-:W-:-:S07]  /*1dc60*/  IMAD.MOV.U32 R11, RZ, RZ, 0x1f ;  /* 0x0000001fff0b7424 */ /* 0x000fce00078e00ff */
[----:B0----5:R-:W-:Y:S05]  /*1dc70*/  WARPSYNC.COLLECTIVE R15, `(.L_x_10829) ;  /* 0x000000000f087348 */ /* 0x021fea0003c00000 */
[----:B------:R1:W2:Y:S02]  /*1dc80*/  SHFL.IDX P6, R14, R13, R12, R11 ;  /* 0x0000000c0d0e7389 */ /* 0x0002a400000c000b */
[----:B012--5:R-:W-:Y:S01]  /*1dc90*/  ENDCOLLECTIVE ;  /* 0x000000000000791b */ /* 0x027fe20003800000 */
.L_x_10829:
[----:B------:R-:W-:Y:S05]  /*1dca0*/  BSYNC B0 ;  /* 0x0000000000007941 */ /* 0x000fea0003800000 */
.L_x_10828:
[----:B------:R-:W-:Y:S05]  /*1dcb0*/  BRA `(.L_x_10830) ;  /* 0xffffff9800e87947 */ /* 0x000fea000383ffff */
.L_x_10673:
[----:B-1----:R1:W2:Y:S02]  /*1dcc0*/  SYNCS.PHASECHK.TRANS64.TRYWAIT P0, [R29+URZ+0x32440], R0 ;  /* 0x032440001d0075a7 */ /* 0x0022a4000800017f */
[----:B--2---:R-:W-:Y:S05]  /*1dcd0*/  @!P0 NANOSLEEP.SYNCS 0x989680 ;  /* 0x009896800000895d */ /* 0x004fea0003900000 */
[----:B------:R-:W2:Y:S02]  /*1dce0*/  @!P0 SYNCS.PHASECHK.TRANS64 P0, [R29+URZ+0x32440], R0 ;  /* 0x032440001d0085a7 */ /* 0x000ea4000800007f */
[----:B--2---:R-:W-:Y:S05]  /*1dcf0*/  @!P0 BRA `(.L_x_10673) ;  /* 0xfffffffc00f08947 */ /* 0x004fea000383ffff */
[----:B------:R-:W-:Y:S05]  /*1dd00*/  BRA `(.L_x_10831) ;  /* 0xffffff9c00147947 */ /* 0x000fea000383ffff */
.L_x_10674:
        /* <DEDUP_REMOVED lines=8> */
.L_x_10833:
[----:B------:R-:W-:Y:S05]  /*1dd90*/  BSYNC B0 ;  /* 0x0000000000007941 */ /* 0x000fea0003800000 */
.L_x_10832:
        /* <DEDUP_REMOVED lines=9> */
.L_x_10834:
[----:B------:R-:W-:Y:S02]  /*1de30*/  IMAD.MOV.U32 R13, RZ, RZ, R4 ;  /* 0x000000ffff0d7224 */ /* 0x000fe400078e0004 */
[----:B------:R-:W-:Y:S02]  /*1de40*/  IMAD.MOV.U32 R12, RZ, RZ, 0x1 ;  /* 0x00000001ff0c7424 */ /* 0x000fe400078e00ff */
[----:B------:R-:W-:-:S07]  /*1de50*/  IMAD.MOV.U32 R3, RZ, RZ, R14 ;  /* 0x000000ffff037224 */ /* 0x000fce00078e000e */
[----:B------:R-:W-:Y:S05]  /*1de60*/  WARPSYNC.COLLECTIVE R15, `(.L_x_10835) ;  /* 0x000000000f087348 */ /* 0x000fea0003c00000 */
[----:B------:R0:W1:Y:S02]  /*1de70*/  SHFL.IDX P6, R14, R13, R12, R11 ;  /* 0x0000000c0d0e7389 */ /* 0x00006400000c000b */
[----:B01----:R-:W-:Y:S01]  /*1de80*/  ENDCOLLECTIVE ;  /* 0x000000000000791b */ /* 0x003fe20003800000 */
.L_x_10835:
        /* <DEDUP_REMOVED lines=10> */
[----:B------:R-:W-:Y:S02]  /*1df30*/  ISETP.GE.AND P0, PT, R30, 0x11, PT ;  /* 0x000000111e00780c */ /* 0x000fe40003f06270 */
[----:B0-----:R-:W-:-:S11]  /*1df40*/  MOV R2, R14 ;  /* 0x0000000e00027202 */ /* 0x001fd60000000f00 */
[----:B------:R-:W-:Y:S05]  /*1df50*/  WARPSYNC.COLLECTIVE R15, `(.L_x_10836) ;  /* 0x000000000f087348 */ /* 0x000fea0003c00000 */
[----:B------:R0:W1:Y:S02]  /*1df60*/  SHFL.IDX P6, R14, R13, R12, R11 ;  /* 0x0000000c0d0e7389 */ /* 0x00006400000c000b */
[----:B01----:R-:W-:Y:S01]  /*1df70*/  ENDCOLLECTIVE ;  /* 0x000000000000791b */ /* 0x003fe20003800000 */
.L_x_10836:
[----:B------:R-:W-:Y:S02]  /*1df80*/  @P0 IMAD R6, R5, 0x2, R22 ;  /* 0x0000000205060824 */ /* 0x000fe400078e0216 */
[----:B------:R-:W-:Y:S02]  /*1df90*/  IMAD.MOV.U32 R13, RZ, RZ, R4 ;  /* 0x000000ffff0d7224 */ /* 0x000fe400078e0004 */
[----:B------:R-:W-:Y:S02]  /*1dfa0*/  IMAD.MOV.U32 R12, RZ, RZ, 0x2 ;  /* 0x00000002ff0c7424 */ /* 0x000fe400078e00ff */
[----:B------:R-:W-:-:S07]  /*1dfb0*/  IMAD.MOV.U32 R3, RZ, RZ, R14 ;  /* 0x000000ffff037224 */ /* 0x000fce00078e000e */
[----:B------:R-:W-:Y:S05]  /*1dfc0*/  WARPSYNC.COLLECTIVE R15, `(.L_x_10837) ;  /* 0x000000000f087348 */ /* 0x000fea0003c00000 */
[----:B------:R0:W1:Y:S02]  /*1dfd0*/  SHFL.IDX P6, R14, R13, R12, R11 ;  /* 0x0000000c0d0e7389 */ /* 0x00006400000c000b */
[----:B01----:R-:W-:Y:S01]  /*1dfe0*/  ENDCOLLECTIVE ;  /* 0x000000000000791b */ /* 0x003fe20003800000 */
.L_x_10837:
        /* <DEDUP_REMOVED lines=15> */
.L_x_10838:
[----:B------:R-:W-:Y:S01]  /*1e0e0*/  @P0 IMAD R6, R5, 0x2, R22 ;  /* 0x0000000205060824 */ /* 0x000fe200078e0216 */
[----:B------:R-:W-:Y:S01]  /*1e0f0*/  MOV R13, R4 ;  /* 0x00000004000d7202 */ /* 0x000fe20000000f00 */
[----:B------:R-:W-:Y:S02]  /*1e100*/  IMAD.MOV.U32 R12, RZ, RZ, 0x3 ;  /* 0x00000003ff0c7424 */ /* 0x000fe400078e00ff */
[----:B------:R-:W-:-:S07]  /*1e110*/  IMAD.MOV.U32 R3, RZ, RZ, R14 ;  /* 0x000000ffff037224 */ /* 0x000fce00078e000e */
[----:B------:R-:W-:Y:S05]  /*1e120*/  WARPSYNC.COLLECTIVE R15, `(.L_x_10839) ;  /* 0x000000000f087348 */ /* 0x000fea0003c00000 */
[----:B------:R0:W1:Y:S02]  /*1e130*/  SHFL.IDX P6, R14, R13, R12, R11 ;  /* 0x0000000c0d0e7389 */ /* 0x00006400000c000b */
[----:B01----:R-:W-:Y:S01]  /*1e140*/  ENDCOLLECTIVE ;  /* 0x000000000000791b */ /* 0x003fe20003800000 */
.L_x_10839:
        /* <DEDUP_REMOVED lines=15> */
.L_x_10840:
[----:B------:R-:W-:Y:S02]  /*1e240*/  @P0 IMAD R6, R5, 0x2, R22 ;  /* 0x0000000205060824 */ /* 0x000fe400078e0216 */
[----:B------:R-:W-:Y:S02]  /*1e250*/  IMAD.MOV.U32 R13, RZ, RZ, R4 ;  /* 0x000000ffff0d7224 */ /* 0x000fe400078e0004 */
[----:B------:R-:W-:Y:S02]  /*1e260*/  IMAD.MOV.U32 R12, RZ, RZ, 0x4 ;  /* 0x00000004ff0c7424 */ /* 0x000fe400078e00ff */
[----:B------:R-:W-:-:S07]  /*1e270*/  IMAD.MOV.U32 R3, RZ, RZ, R14 ;  /* 0x000000ffff037224 */ /* 0x000fce00078e000e */
[----:B------:R-:W-:Y:S05]  /*1e280*/  WARPSYNC.COLLECTIVE R15, `(.L_x_10841) ;  /* 0x000000000f087348 */ /* 0x000fea0003c00000 */
[----:B------:R0:W1:Y:S02]  /*1e290*/  SHFL.IDX P6, R14, R13, R12, R11 ;  /* 0x0000000c0d0e7389 */ /* 0x00006400000c000b */
[----:B01----:R-:W-:Y:S01]  /*1e2a0*/  ENDCOLLECTIVE ;  /* 0x000000000000791b */ /* 0x003fe20003800000 */
.L_x_10841:
        /* <DEDUP_REMOVED lines=15> */
.L_x_10842:
[----:B------:R-:W-:Y:S02]  /*1e3a0*/  @P0 IMAD R6, R5, 0x2, R22 ;  /* 0x0000000205060824 */ /* 0x000fe400078e0216 */
[----:B------:R-:W-:Y:S02]  /*1e3b0*/  IMAD.MOV.U32 R13, RZ, RZ, R4 ;  /* 0x000000ffff0d7224 */ /* 0x000fe400078e0004 */
[----:B------:R-:W-:Y:S02]  /*1e3c0*/  IMAD.MOV.U32 R12, RZ, RZ, 0x5 ;  /* 0x00000005ff0c7424 */ /* 0x000fe400078e00ff */
[----:B------:R-:W-:-:S07]  /*1e3d0*/  IMAD.MOV.U32 R3, RZ, RZ, R14 ;  /* 0x000000ffff037224 */ /* 0x000fce00078e000e */
[----:B------:R-:W-:Y:S05]  /*1e3e0*/  WARPSYNC.COLLECTIVE R15, `(.L_x_10843) ;  /* 0x000000000f087348 */ /* 0x000fea0003c00000 */
[----:B------:R0:W1:Y:S02]  /*1e3f0*/  SHFL.IDX P6, R14, R13, R12, R11 ;  /* 0x0000000c0d0e7389 */ /* 0x00006400000c000b */
[----:B01----:R-:W-:Y:S01]  /*1e400*/  ENDCOLLECTIVE ;  /* 0x000000000000791b */ /* 0x003fe20003800000 */
.L_x_10843:
        /* <DEDUP_REMOVED lines=14> */
.L_x_10844:
[----:B------:R-:W-:Y:S01]  /*1e4f0*/  IMAD.MOV.U32 R0, RZ, RZ, R14 ;  /* 0x000000ffff007224 */ /* 0x000fe200078e000e */
[----:B------:R-:W-:Y:S06]  /*1e500*/  BRA `(.L_x_10845) ;  /* 0xffffff9800707947 */ /* 0x000fec000383ffff */
.L_x_10679:
        /* <DEDUP_REMOVED lines=9> */
.L_x_10846:
[C---:B------:R-:W-:Y:S01]  /*1e5a0*/  VIADD R10, R17.reuse, 0x10 ;  /* 0x00000010110a7836 */ /* 0x040fe20000000000 */
[C---:B------:R-:W-:Y:S01]  /*1e5b0*/  ISETP.GE.AND P0, PT, R17.reuse, R2, PT ;  /* 0x000000021100720c */ /* 0x040fe20003f06270 */
[C---:B------:R-:W-:Y:S02]  /*1e5c0*/  VIADD R6, R17.reuse, 0x20 ;  /* 0x0000002011067836 */ /* 0x040fe40000000000 */
[----:B------:R-:W-:Y:S01]  /*1e5d0*/  VIADD R8, R17, 0x30 ;  /* 0x0000003011087836 */ /* 0x000fe20000000000 */
[----:B------:R0:W-:Y:S04]  /*1e5e0*/  STL [R1+0x1c], R10 ;  /* 0x00001c0a01007387 */ /* 0x0001e80000100800 */
[----:B------:R0:W-:Y:S01]  /*1e5f0*/  STL [R1+0x20], R6 ;  /* 0x0000200601007387 */ /* 0x0001e20000100800 */
[----:B------:R-:W-:-:S03]  /*1e600*/  MOV R13, R0 ;  /* 0x00000000000d7202 */ /* 0x000fc60000000f00 */
[----:B------:R0:W-:Y:S01]  /*1e610*/  STL [R1+0x24], R8 ;  /* 0x0000240801007387 */ /* 0x0001e20000100800 */
[----:B------:R-:W-:-:S07]  /*1e620*/  IMAD.MOV.U32 R4, RZ, RZ, R14 ;  /* 0x000000ffff047224 */ /* 0x000fce00078e000e */
[----:B0-----:R-:W-:Y:S05]  /*1e630*/  WARPSYNC.COLLECTIVE R15, `(.L_x_10847) ;  /* 0x000000000f087348 */ /* 0x001fea0003c00000 */
[----:B------:R1:W2:Y:S02]  /*1e640*/  SHFL.IDX P6, R14, R13, R12, R11 ;  /* 0x0000000c0d0e7389 */ /* 0x0002a400000c000b */
[----:B012---:R-:W-:Y:S01]  /*1e650*/  ENDCOLLECTIVE ;  /* 0x000000000000791b */ /* 0x007fe20003800000 */
.L_x_10847:
[----:B------:R-:W-:Y:S02]  /*1e660*/  IMAD.MOV.U32 R13, RZ, RZ, R3 ;  /* 0x000000ffff0d7224 */ /* 0x000fe400078e0003 */
[----:B------:R-:W-:Y:S02]  /*1e670*/  IMAD.MOV.U32 R12, RZ, RZ, 0x1 ;  /* 0x00000001ff0c7424 */ /* 0x000fe400078e00ff */
[----:B------:R-:W-:-:S07]  /*1e680*/  IMAD.MOV.U32 R5, RZ, RZ, R14 ;  /* 0x000000ffff057224 */ /* 0x000fce00078e000e */
[----:B------:R-:W-:Y:S05]  /*1e690*/  WARPSYNC.COLLECTIVE R15, `(.L_x_10848) ;  /* 0x000000000f087348 */ /* 0x000fea0003c00000 */
[----:B------:R0:W1:Y:S02]  /*1e6a0*/  SHFL.IDX P6, R14, R13, R12, R11 ;  /* 0x0000000c0d0e7389 */ /* 0x00006400000c000b */
[----:B01----:R-:W-:Y:S01]  /*1e6b0*/  ENDCOLLECTIVE ;  /* 0x000000000000791b */ /* 0x003fe20003800000 */
.L_x_10848:
        /* <DEDUP_REMOVED lines=15> */
.L_x_10849:
[----:B------:R-:W-:Y:S01]  /*1e7b0*/  IMAD.MOV.U32 R13, RZ, RZ, R3 ;  /* 0x000000ffff0d7224 */ /* 0x000fe200078e0003 */
[----:B------:R-:W-:Y:S01]  /*1e7c0*/  MOV R12, 0x2 ;  /* 0x00000002000c7802 */ /* 0x000fe20000000f00 */
[----:B------:R-:W-:-:S07]  /*1e7d0*/  IMAD.MOV.U32 R5, RZ, RZ, R14 ;  /* 0x000000ffff057224 */ /* 0x000fce00078e000e */
[----:B------:R-:W-:Y:S05]  /*1e7e0*/  WARPSYNC.COLLECTIVE R15, `(.L_x_10850) ;  /* 0x000000000f087348 */ /* 0x000fea0003c00000 */
[----:B------:R0:W1:Y:S02]  /*1e7f0*/  SHFL.IDX P6, R14, R13, R12, R11 ;  /* 0x0000000c0d0e7389 */ /* 0x00006400000c000b */
[----:B01----:R-:W-:Y:S01]  /*1e800*/  ENDCOLLECTIVE ;  /* 0x000000000000791b */ /* 0x003fe20003800000 */
.L_x_10850:
        /* <DEDUP_REMOVED lines=15> */
.L_x_10851:
[----:B------:R-:W-:Y:S02]  /*1e900*/  IMAD.MOV.U32 R13, RZ, RZ, R3 ;  /* 0x000000ffff0d7224 */ /* 0x000fe400078e0003 */
[----:B------:R-:W-:Y:S02]  /*1e910*/  IMAD.MOV.U32 R12, RZ, RZ, 0x3 ;  /* 0x00000003ff0c7424 */ /* 0x000fe400078e00ff */
[----:B------:R-:W-:-:S07]  /*1e920*/  IMAD.MOV.U32 R5, RZ, RZ, R14 ;  /* 0x000000ffff057224 */ /* 0x000fce00078e000e */
[----:B------:R-:W-:Y:S05]  /*1e930*/  WARPSYNC.COLLECTIVE R15, `(.L_x_10852) ;  /* 0x000000000f087348 */ /* 0x000fea0003c00000 */
[----:B------:R0:W1:Y:S02]  /*1e940*/  SHFL.IDX P6, R14, R13, R12, R11 ;  /* 0x0000000c0d0e7389 */ /* 0x00006400000c000b */
[----:B01----:R-:W-:Y:S01]  /*1e950*/  ENDCOLLECTIVE ;  /* 0x000000000000791b */ /* 0x003fe20003800000 */
.L_x_10852:
        /* <DEDUP_REMOVED lines=10> */
.L_x_10853:
[----:B------:R-:W-:Y:S01]  /*1ea00*/  @!PT LDS RZ, [RZ] ;  /* 0x00000000fffff984 */ /* 0x000fe20000000800 */
[----:B------:R-:W-:Y:S01]  /*1ea10*/  @!PT LDS RZ, [RZ] ;  /* 0x00000000fffff984 */ /* 0x000fe20000000800 */
[----:B------:R-:W-:Y:S01]  /*1ea20*/  @!PT LDS RZ, [RZ] ;  /* 0x00000000fffff984 */ /* 0x000fe20000000800 */
[----:B------:R0:W-:Y:S01]  /*1ea30*/  @!P0 LDGSTS.E.BYPASS.LTC128B.128 [R25+0x19400], desc[UR60][R4.64], !P1 ;  /* 0x1940000004198fae */ /* 0x0001e2000c901d7c */
[----:B------:R-:W-:Y:S01]  /*1ea40*/  ISETP.GE.AND P0, PT, R8, R2, PT ;  /* 0x000000020800720c */ /* 0x000fe20003f06270 */
[----:B------:R-:W-:-:S05]  /*1ea50*/  VIADD R8, R17, 0x40 ;  /* 0x0000004011087836 */ /* 0x000fca0000000000 */
[----:B------:R1:W-:Y:S01]  /*1ea60*/  STL [R1+0x28], R8 ;  /* 0x0000280801007387 */ /* 0x0003e20000100800 */
[----:B------:R-:W-:Y:S02]  /*1ea70*/  IMAD.MOV.U32 R13, RZ, RZ, R3 ;  /* 0x000000ffff0d7224 */ /* 0x000fe400078e0003 */
[----:B------:R-:W-:Y:S02]  /*1ea80*/  IMAD.MOV.U32 R12, RZ, RZ, 0x4 ;  /* 0x00000004ff0c7424 */ /* 0x000fe400078e00ff */
[----:B0-----:R-:W-:-:S07]  /*1ea90*/  IMAD.MOV.U32 R4, RZ, RZ, R14 ;  /* 0x000000ffff047224 */ /* 0x001fce00078e000e */
[----:B-1----:R-:W-:Y:S05]  /*1eaa0*/  WARPSYNC.COLLECTIVE R15, `(.L_x_10854) ;  /* 0x000000000f087348 */ /* 0x002fea0003c00000 */
[----:B------:R0:W2:Y:S02]  /*1eab0*/  SHFL.IDX P6, R14, R13, R12, R11 ;  /* 0x0000000c0d0e7389 */ /* 0x0000a400000c000b */
[----:B012---:R-:W-:Y:S01]  /*1eac0*/  ENDCOLLECTIVE ;  /* 0x000000000000791b */ /* 0x007fe20003800000 */
.L_x_10854:
[----:B------:R-:W-:-:S04]  /*1ead0*/  @!P0 LEA R5, P2, R7, R4, 0x1 ;  /* 0x0000000407058211 */ /* 0x000fc800078408ff */
[----:B------:R-:W-:-:S04]  /*1eae0*/  @!P0 IADD3.X R4, RZ, R6, RZ, P2, !PT ;  /* 0x00000006ff048210 */ /* 0x000fc800017fe4ff */
        /* <DEDUP_REMOVED lines=14> */
.L_x_10855:
[----:B------:R0:W-:Y:S01]  /*1ebd0*/  STL [R1+0x30], R8 ;  /* 0x0000300801007387 */ /* 0x0001e20000100800 */
[----:B------:R-:W-:Y:S02]  /*1ebe0*/  IMAD.MOV.U32 R13, RZ, RZ, R3 ;  /* 0x000000ffff0d7224 */ /* 0x000fe400078e0003 */
[----:B------:R-:W-:Y:S02]  /*1ebf0*/  IMAD.MOV.U32 R12, RZ, RZ, 0x5 ;  /* 0x00000005ff0c7424 */ /* 0x000fe400078e00ff */
[----:B------:R-:W-:-:S07]  /*1ec00*/  IMAD.MOV.U32 R4, RZ, RZ, R14 ;  /* 0x000000ffff047224 */ /* 0x000fce00078e000e */
[----:B0-----:R-:W-:Y:S05]  /*1ec10*/  WARPSYNC.COLLECTIVE R15, `(.L_x_10856) ;  /* 0x000000000f087348 */ /* 0x001fea0003c00000 */
[----:B------:R1:W2:Y:S02]  /*1ec20*/  SHFL.IDX P6, R14, R13, R12, R11 ;  /* 0x0000000c0d0e7389 */ /* 0x0002a400000c000b */
[----:B012---:R-:W-:Y:S01]  /*1ec30*/  ENDCOLLECTIVE ;  /* 0x000000000000791b */ /* 0x007fe20003800000 */
.L_x_10856:
        /* <DEDUP_REMOVED lines=10> */
.L_x_10857:
        /* <DEDUP_REMOVED lines=8> */
[----:B------:R-:W-:Y:S01]  /*1ed60*/  IMAD.MOV.U32 R12, RZ, RZ, 0x6 ;  /* 0x00000006ff0c7424 */ /* 0x000fe200078e00ff */
[----:B0-----:R-:W-:-:S07]  /*1ed70*/  MOV R4, R14 ;  /* 0x0000000e00047202 */ /* 0x001fce0000000f00 */
[----:B-1----:R-:W-:Y:S05]  /*1ed80*/  WARPSYNC.COLLECTIVE R15, `(.L_x_10858) ;  /* 0x000000000f087348 */ /* 0x002fea0003c00000 */
[----:B------:R0:W2:Y:S02]  /*1ed90*/  SHFL.IDX P6, R14, R13, R12, R11 ;  /* 0x0000000c0d0e7389 */ /* 0x0000a400000c000b */
[----:B012---:R-:W-:Y:S01]  /*1eda0*/  ENDCOLLECTIVE ;  /* 0x000000000000791b */ /* 0x007fe20003800000 */
.L_x_10858:
        /* <DEDUP_REMOVED lines=11> */
[----:B------:R-:W-:-:S13]  /*1ee60*/  ISETP.GE.AND P0, PT, R8, R2, PT ;  /* 0x000000020800720c */ /* 0x000fda0003f06270 */
[----:B0-----:R-:W-:Y:S05]  /*1ee70*/  WARPSYNC.COLLECTIVE R15, `(.L_x_10859) ;  /* 0x000000000f087348 */ /* 0x001fea0003c00000 */
[----:B------:R1:W2:Y:S02]  /*1ee80*/  SHFL.IDX P6, R14, R13, R12, R11 ;  /* 0x0000000c0d0e7389 */ /* 0x0002a400000c000b */
[----:B012---:R-:W-:Y:S01]  /*1ee90*/  ENDCOLLECTIVE ;  /* 0x000000000000791b */ /* 0x007fe20003800000 */
.L_x_10859:
[----:B------:R-:W-:Y:S02]  /*1eea0*/  IMAD.MOV.U32 R13, RZ, RZ, R3 ;  /* 0x000000ffff0d7224 */ /* 0x000fe400078e0003 */
[----:B------:R-:W-:Y:S02]  /*1eeb0*/  IMAD.MOV.U32 R12, RZ, RZ, 0x7 ;  /* 0x00000007ff0c7424 */ /* 0x000fe400078e00ff */
[----:B------:R-:W-:-:S07]  /*1eec0*/  IMAD.MOV.U32 R4, RZ, RZ, R14 ;  /* 0x000000ffff047224 */ /* 0x000fce00078e000e */
[----:B------:R-:W-:Y:S05]  /*1eed0*/  WARPSYNC.COLLECTIVE R15, `(.L_x_10860) ;  /* 0x000000000f087348 */ /* 0x000fea0003c00000 */
[----:B------:R0:W1:Y:S02]  /*1eee0*/  SHFL.IDX P6, R14, R13, R12, R11 ;  /* 0x0000000c0d0e7389 */ /* 0x00006400000c000b */
[----:B01----:R-:W-:Y:S01]  /*1eef0*/  ENDCOLLECTIVE ;  /* 0x000000000000791b */ /* 0x003fe20003800000 */
.L_x_10860:
        /* <DEDUP_REMOVED lines=10> */
.L_x_10861:
[----:B------:R-:W-:Y:S01]  /*1efa0*/  @!PT LDS RZ, [RZ] ;  /* 0x00000000fffff984 */ /* 0x000fe20000000800 */
[----:B------:R-:W-:Y:S01]  /*1efb0*/  @!PT LDS RZ, [RZ] ;  /* 0x00000000fffff984 */ /* 0x000fe20000000800 */
[----:B------:R-:W-:Y:S01]  /*1efc0*/  @!PT LDS RZ, [RZ] ;  /* 0x00000000fffff984 */ /* 0x000fe20000000800 */
[----:B------:R1:W-:Y:S01]  /*1efd0*/  @!P0 LDGSTS.E.BYPASS.LTC128B.128 [R25+0x1b400], desc[UR60][R4.64], !P1 ;  /* 0x1b40000004198fae */ /* 0x0003e2000c901d7c */
[----:B------:R-:W-:Y:S01]  /*1efe0*/  IMAD.MOV.U32 R0, RZ, RZ, R14 ;  /* 0x000000ffff007224 */ /* 0x000fe200078e000e */
[----:B------:R-:W-:Y:S06]  /*1eff0*/  BRA `(.L_x_10862) ;  /* 0xffffff9800c07947 */ /* 0x000fec000383ffff */
.L_x_10683:
[----:B------:R-:W2:Y:S04]  /*1f000*/  LDL.LU R15, [R1+0x14] ;  /* 0x00001400010f7983 */ /* 0x000ea80000300800 */
[----:B------:R-:W3:Y:S04]  /*1f010*/  LDL.LU R14, [R1+0x1c] ;  /* 0x00001c00010e7983 */ /* 0x000ee80000300800 */
[----:B------:R-:W4:Y:S04]  /*1f020*/  LDL.LU R13, [R1+0x20] ;  /* 0x00002000010d7983 */ /* 0x000f280000300800 */
[----:B------:R-:W5:Y:S04]  /*1f030*/  LDL.LU R12, [R1+0x24] ;  /* 0x00002400010c7983 */ /* 0x000f680000300800 */
[----:B------:R-:W5:Y:S04]  /*1f040*/  LDL.LU R11, [R1+0x28] ;  /* 0x00002800010b7983 */ /* 0x000f680000300800 */
[----:B------:R-:W5:Y:S04]  /*1f050*/  LDL.LU R10, [R1+0x30] ;  /* 0x00003000010a7983 */ /* 0x000f680000300800 */
[----:B------:R-:W5:Y:S04]  /*1f060*/  LDL.LU R9, [R1+0x34] ;  /* 0x0000340001097983 */ /* 0x000f680000300800 */
[----:B------:R-:W5:Y:S01]  /*1f070*/  LDL.LU R8, [R1] ;  /* 0x0000000001087983 */ /* 0x000f620000300800 */
[----:B------:R-:W-:Y:S01]  /*1f080*/  BSSY B0, `(.L_x_10863) ;  /* 0x000001b000007945 */ /* 0x000fe20003800000 */
[----:B--2---:R-:W-:-:S02]  /*1f090*/  IMAD R5, R15, R6, RZ ;  /* 0x000000060f057224 */ /* 0x004fc400078e02ff */
[----:B------:R-:W-:-:S03]  /*1f0a0*/  IMAD.MOV.U32 R15, RZ, RZ, -0x1 ;  /* 0xffffffffff0f7424 */ /* 0x000fc600078e00ff */
[-C--:B------:R-:W-:Y:S02]  /*1f0b0*/  ISETP.GE.AND P0, PT, R17, R5.reuse, PT ;  /* 0x000000051100720c */ /* 0x080fe40003f06270 */
[-C--:B---3--:R-:W-:Y:S02]  /*1f0c0*/  ISETP.GE.AND P6, PT, R14, R5.reuse, PT ;  /* 0x000000050e00720c */ /* 0x088fe40003fc6270 */
[----:B----4-:R-:W-:Y:S01]  /*1f0d0*/  ISETP.GE.AND P5, PT, R13, R5, PT ;  /* 0x000000050d00720c */ /* 0x010fe20003fa6270 */
[----:B------:R-:W-:Y:S01]  /*1f0e0*/  IMAD.MOV.U32 R13, RZ, RZ, R0 ;  /* 0x000000ffff0d7224 */ /* 0x000fe200078e0000 */
[----:B-----5:R-:W-:-:S07]  /*1f0f0*/  LOP3.LUT R8, R8, 0xfffff7ff, RZ, 0xc0, !PT ;  /* 0xfffff7ff08087812 */ /* 0x020fce00078ec0ff */
[----:B------:R-:W-:Y:S02]  /*1f100*/  @P0 LOP3.LUT R8, R8, 0x800, RZ, 0xfc, !PT ;  /* 0x0000080008080812 */ /* 0x000fe400078efcff */
[----:B------:R-:W-:Y:S01]  /*1f110*/  ISETP.GE.AND P0, PT, R12, R5, PT ;  /* 0x000000050c00720c */ /* 0x000fe20003f06270 */
[----:B------:R-:W-:Y:S01]  /*1f120*/  IMAD.MOV.U32 R12, RZ, RZ, RZ ;  /* 0x000000ffff0c7224 */ /* 0x000fe200078e00ff */
[----:B------:R-:W-:-:S04]  /*1f130*/  LOP3.LUT R8, R8, 0xfffffbff, RZ, 0xc0, !PT ;  /* 0xfffffbff08087812 */ /* 0x000fc800078ec0ff */
[----:B------:R-:W-:Y:S02]  /*1f140*/  @P6 LOP3.LUT R8, R8, 0x400, RZ, 0xfc, !PT ;  /* 0x0000040008086812 */ /* 0x000fe400078efcff */
[----:B------:R-:W-:Y:S01]  /*1f150*/  ISETP.GE.AND P6, PT, R11, R5, PT ;  /* 0x000000050b00720c */ /* 0x000fe20003fc6270 */
[----:B------:R-:W-:Y:S01]  /*1f160*/  IMAD.MOV.U32 R11, RZ, RZ, 0x181f ;  /* 0x0000181fff0b7424 */ /* 0x000fe200078e00ff */
[----:B------:R-:W-:-:S04]  /*1f170*/  LOP3.LUT R8, R8, 0xfffffdff, RZ, 0xc0, !PT ;  /* 0xfffffdff08087812 */ /* 0x000fc800078ec0ff */
[----:B------:R-:W-:Y:S02]  /*1f180*/  @P5 LOP3.LUT R8, R8, 0x200, RZ, 0xfc, !PT ;  /* 0x0000020008085812 */ /* 0x000fe400078efcff */
[----:B------:R-:W-:Y:S02]  /*1f190*/  ISETP.GE.AND P5, PT, R10, R5, PT ;  /* 0x000000050a00720c */ /* 0x000fe40003fa6270 */
[----:B------:R-:W-:-:S04]  /*1f1a0*/  LOP3.LUT R8, R8, 0xfffffeff, RZ, 0xc0, !PT ;  /* 0xfffffeff08087812 */ /* 0x000fc800078ec0ff */
[----:B------:R-:W-:Y:S02]  /*1f1b0*/  @P0 LOP3.LUT R8, R8, 0x100, RZ, 0xfc, !PT ;  /* 0x0000010008080812 */ /* 0x000fe400078efcff */
[----:B------:R-:W-:Y:S02]  /*1f1c0*/  ISETP.GE.AND P0, PT, R9, R5, PT ;  /* 0x000000050900720c */ /* 0x000fe40003f06270 */
[----:B------:R-:W-:-:S04]  /*1f1d0*/  LOP3.LUT R8, R8, 0xffffff7f, RZ, 0xc0, !PT ;  /* 0xffffff7f08087812 */ /* 0x000fc800078ec0ff */
[----:B------:R-:W-:-:S05]  /*1f1e0*/  @P6 LOP3.LUT R8, R8, 0x80, RZ, 0xfc, !PT ;  /* 0x0000008008086812 */ /* 0x000fca00078efcff */
[----:B------:R0:W-:Y:S02]  /*1f1f0*/  STL [R1], R8 ;  /* 0x0000000801007387 */ /* 0x0001e40000100800 */
[----:B0-----:R-:W-:Y:S05]  /*1f200*/  WARPSYNC.COLLECTIVE R15, `(.L_x_10864) ;  /* 0x000000000f087348 */ /* 0x001fea0003c00000 */
[----:B------:R1:W2:Y:S02]  /*1f210*/  SHFL.IDX P6, R14, R13, R12, R11 ;  /* 0x0000000c0d0e7389 */ /* 0x0002a400000c000b */
[----:B012---:R-:W-:Y:S01]  /*1f220*/  ENDCOLLECTIVE ;  /* 0x000000000000791b */ /* 0x007fe20003800000 */
.L_x_10864:
[----:B------:R-:W-:Y:S05]  /*1f230*/  BSYNC B0 ;  /* 0x0000000000007941 */ /* 0x000fea0003800000 */
.L_x_10863:
        /* <DEDUP_REMOVED lines=11> */
.L_x_10865:
[----:B------:R-:W-:-:S04]  /*1f2f0*/  LOP3.LUT R8, R8, 0xffffdfff, RZ, 0xc0, !PT ;  /* 0xffffdfff08087812 */ /* 0x000fc800078ec0ff */
[----:B------:R-:W-:-:S04]  /*1f300*/  @P0 LOP3.LUT R8, R8, 0x2000, RZ, 0xfc, !PT ;  /* 0x0000200008080812 */ /* 0x000fc800078efcff */
[----:B------:R-:W-:Y:S01]  /*1f310*/  LOP3.LUT P0, RZ, R8, 0x800, RZ, 0xc0, !PT ;  /* 0x0000080008ff7812 */ /* 0x000fe2000780c0ff */
[----:B------:R0:W-:Y:S01]  /*1f320*/  STL [R1], R8 ;  /* 0x0000000801007387 */ /* 0x0001e20000100800 */
[----:B------:R-:W-:Y:S02]  /*1f330*/  IMAD.MOV.U32 R13, RZ, RZ, R0 ;  /* 0x000000ffff0d7224 */ /* 0x000fe400078e0000 */
[----:B------:R-:W-:Y:S01]  /*1f340*/  IMAD.MOV.U32 R12, RZ, RZ, 0x1 ;  /* 0x00000001ff0c7424 */ /* 0x000fe200078e00ff */
[----:B------:R-:W-:-:S08]  /*1f350*/  MOV R3, R14 ;  /* 0x0000000e00037202 */ /* 0x000fd00000000f00 */
[----:B------:R-:W-:-:S05]  /*1f360*/  @!P0 LEA R3, P6, R7, R3, 0x1 ;  /* 0x0000000307038211 */ /* 0x000fca00078c08ff */
[----:B------:R-:W-:-:S05]  /*1f370*/  @!P0 IMAD.X R2, RZ, RZ, R2, P6 ;  /* 0x000000ffff028224 */ /* 0x000fca00030e0602 */
[----:B0-----:R-:W-:-:S07]  /*1f380*/  @!P0 LOP3.LUT R3, R3, R2, RZ, 0x3c, !PT ;  /* 0x0000000203038212 */ /* 0x001fce00078e3cff */
[----:B------:R-:W-:Y:S05]  /*1f390*/  WARPSYNC.COLLECTIVE R15, `(.L_x_10866) ;  /* 0x000000000f087348 */ /* 0x000fea0003c00000 */
[----:B------:R0:W1:Y:S02]  /*1f3a0*/  SHFL.IDX P6, R14, R13, R12, R11 ;  /* 0x0000000c0d0e7389 */ /* 0x00006400000c000b */
[----:B01----:R-:W-:Y:S01]  /*1f3b0*/  ENDCOLLECTIVE ;  /* 0x000000000000791b */ /* 0x003fe20003800000 */
.L_x_10866:
[----:B------:R-:W-:-:S04]  /*1f3c0*/  @!P0 LOP3.LUT R2, R3, R2, RZ, 0x3c, !PT ;  /* 0x0000000203028212 */ /* 0x000fc800078e3cff */
[----:B------:R-:W-:-:S05]  /*1f3d0*/  @!P0 LOP3.LUT R3, R3, R2, RZ, 0x3c, !PT ;  /* 0x0000000203038212 */ /* 0x000fca00078e3cff */
        /* <DEDUP_REMOVED lines=13> */
.L_x_10867:
[----:B------:R-:W-:Y:S02]  /*1f4b0*/  IMAD.MOV.U32 R13, RZ, RZ, R0 ;  /* 0x000000ffff0d7224 */ /* 0x000fe400078e0000 */
[----:B------:R-:W-:Y:S02]  /*1f4c0*/  IMAD.MOV.U32 R12, RZ, RZ, 0x2 ;  /* 0x00000002ff0c7424 */ /* 0x000fe400078e00ff */
[----:B------:R-:W-:-:S05]  /*1f4d0*/  IMAD.MOV.U32 R2, RZ, RZ, R14 ;  /* 0x000000ffff027224 */ /* 0x000fca00078e000e */
[----:B------:R-:W-:-:S05]  /*1f4e0*/  @!P5 LEA R2, P6, R7, R2, 0x1 ;  /* 0x000000020702d211 */ /* 0x000fca00078c08ff */
[----:B------:R-:W-:-:S05]  /*1f4f0*/  @!P5 IMAD.X R3, RZ, RZ, R6, P6 ;  /* 0x000000ffff03d224 */ /* 0x000fca00030e0606 */
[----:B------:R-:W-:Y:S01]  /*1f500*/  @!PT LDS RZ, [RZ] ;  /* 0x00000000fffff984 */ /* 0x000fe20000000800 */
[----:B------:R-:W-:Y:S01]  /*1f510*/  @!PT LDS RZ, [RZ] ;  /* 0x00000000fffff984 */ /* 0x000fe20000000800 */
[----:B------:R-:W-:Y:S01]  /*1f520*/  @!PT LDS RZ, [RZ] ;  /* 0x00000000fffff984 */ /* 0x000fe20000000800 */
[----:B------:R0:W-:Y:S03]  /*1f530*/  @!P5 LDGSTS.E.BYPASS.LTC128B.128 [R25+0x22c00], desc[UR60][R2.64], !P4 ;  /* 0x22c000000219dfae */ /* 0x0001e6000e101d7c */
[----:B0-----:R-:W-:Y:S05]  /*1f540*/  WARPSYNC.COLLECTIVE R15, `(.L_x_10868) ;  /* 0x000000000f087348 */ /* 0x001fea0003c00000 */
[----:B------:R1:W2:Y:S02]  /*1f550*/  SHFL.IDX P6, R14, R13, R12, R11 ;  /* 0x0000000c0d0e7389 */ /* 0x0002a400000c000b */
[----:B012---:R-:W-:Y:S01]  /*1f560*/  ENDCOLLECTIVE ;  /* 0x000000000000791b */ /* 0x007fe20003800000 */
.L_x_10868:
[----:B------:R-:W-:Y:S01]  /*1f570*/  @!PT LDS RZ, [RZ] ;  /* 0x00000000fffff984 */ /* 0x000fe20000000800 */
[----:B------:R-:W-:Y:S01]  /*1f580*/  @!PT LDS RZ, [RZ] ;  /* 0x00000000fffff984 */ /* 0x000fe20000000800 */
[----:B------:R-:W-:Y:S01]  /*1f590*/  @!PT LDS RZ, [RZ] ;  /* 0x00000000fffff984 */ /* 0x000fe20000000800 */
[----:B------:R0:W-:Y:S04]  /*1f5a0*/  @!P5 LDGSTS.E.BYPASS.LTC128B.128 [R25+0x26c00], desc[UR60][R2.64+0x80], !P3 ;  /* 0x26c000800219dfae */ /* 0x0001e8000d901d7c */
[----:B------:R0:W-:Y:S04]  /*1f5b0*/  @!P5 LDGSTS.E.BYPASS.LTC128B.128 [R25+0x2ac00], desc[UR60][R2.64+0x100], !P2 ;  /* 0x2ac001000219dfae */ /* 0x0001e8000d101d7c */
[----:B------:R0:W-:Y:S01]  /*1f5c0*/  @!P5 LDGSTS.E.BYPASS.LTC128B.128 [R25+0x2ec00], desc[UR60][R2.64+0x180], !P1 ;  /* 0x2ec001800219dfae */ /* 0x0001e2000c901d7c */
[----:B------:R-:W-:Y:S01]  /*1f5d0*/  LOP3.LUT P5, RZ, R8, 0x100, RZ, 0xc0, !PT ;  /* 0x0000010008ff7812 */ /* 0x000fe200078ac0ff */
[----:B------:R-:W-:-:S02]  /*1f5e0*/  IMAD.MOV.U32 R13, RZ, RZ, R4 ;  /* 0x000000ffff0d7224 */ /* 0x000fc400078e0004 */
[----:B------:R-:W-:-:S10]  /*1f5f0*/  IMAD.MOV.U32 R6, RZ, RZ, R14 ;  /* 0x000000ffff067224 */ /* 0x000fd400078e000e */
[----:B0-----:R-:W-:Y:S05]  /*1f600*/  WARPSYNC.COLLECTIVE R15, `(.L_x_10869) ;  /* 0x000000000f087348 */ /* 0x001fea0003c00000 */
[----:B------:R1:W2:Y:S02]  /*1f610*/  SHFL.IDX P6, R14, R13, R12, R11 ;  /* 0x0000000c0d0e7389 */ /* 0x0002a400000c000b */
[----:B012---:R-:W-:Y:S01]  /*1f620*/  ENDCOLLECTIVE ;  /* 0x000000000000791b */ /* 0x007fe20003800000 */
.L_x_10869:
[----:B------:R-:W-:Y:S02]  /*1f630*/  IMAD.MOV.U32 R13, RZ, RZ, R0 ;  /* 0x000000ffff0d7224 */ /* 0x000fe400078e0000 */
[----:B------:R-:W-:Y:S01]  /*1f640*/  IMAD.MOV.U32 R12, RZ, RZ, 0x3 ;  /* 0x00000003ff0c7424 */ /* 0x000fe200078e00ff */
[----:B------:R-:W-:-:S04]  /*1f650*/  MOV R2, R14 ;  /* 0x0000000e00027202 */ /* 0x000fc80000000f00 */
        /* <DEDUP_REMOVED lines=9> */
.L_x_10870:
        /* <DEDUP_REMOVED lines=12> */
.L_x_10871:
        /* <DEDUP_REMOVED lines=12> */
.L_x_10872:
        /* <DEDUP_REMOVED lines=12> */
.L_x_10873:
        /* <DEDUP_REMOVED lines=12> */
.L_x_10874:
        /* <DEDUP_REMOVED lines=12> */
.L_x_10875:
        /* <DEDUP_REMOVED lines=12> */
.L_x_10876:
[----:B------:R-:W-:Y:S01]  /*1fb70*/  @!PT LDS RZ, [RZ] ;  /* 0x00000000fffff984 */ /* 0x000fe20000000800 */
[----:B------:R-:W-:Y:S01]  /*1fb80*/  @!PT LDS RZ, [RZ] ;  /* 0x00000000fffff984 */ /* 0x000fe20000000800 */
[----:B------:R-:W-:Y:S01]  /*1fb90*/  @!PT LDS RZ, [RZ] ;  /* 0x00000000fffff984 */ /* 0x000fe20000000800 */
[----:B------:R0:W-:Y:S04]  /*1fba0*/  @!P5 LDGSTS.E.BYPASS.LTC128B.128 [R25+0x28c00], desc[UR60][R2.64+0x80], !P3 ;  /* 0x28c000800219dfae */ /* 0x0001e8000d901d7c */
[----:B------:R0:W-:Y:S04]  /*1fbb0*/  @!P5 LDGSTS.E.BYPASS.LTC128B.128 [R25+0x2cc00], desc[UR60][R2.64+0x100], !P2 ;  /* 0x2cc001000219dfae */ /* 0x0001e8000d101d7c */
[----:B------:R0:W-:Y:S01]  /*1fbc0*/  @!P5 LDGSTS.E.BYPASS.LTC128B.128 [R25+0x30c00], desc[UR60][R2.64+0x180], !P1 ;  /* 0x30c001800219dfae */ /* 0x0001e2000c901d7c */
[----:B------:R-:W-:Y:S02]  /*1fbd0*/  IMAD.MOV.U32 R13, RZ, RZ, R4 ;  /* 0x000000ffff0d7224 */ /* 0x000fe400078e0004 */
[----:B------:R-:W-:-:S07]  /*1fbe0*/  IMAD.MOV.U32 R6, RZ, RZ, R14 ;  /* 0x000000ffff067224 */ /* 0x000fce00078e000e */
[----:B0-----:R-:W-:Y:S05]  /*1fbf0*/  WARPSYNC.COLLECTIVE R15, `(.L_x_10877) ;  /* 0x000000000f087348 */ /* 0x001fea0003c00000 */
[----:B------:R1:W2:Y:S02]  /*1fc00*/  SHFL.IDX P6, R14, R13, R12, R11 ;  /* 0x0000000c0d0e7389 */ /* 0x0002a400000c000b */
[----:B012---:R-:W-:Y:S01]  /*1fc10*/  ENDCOLLECTIVE ;  /* 0x000000000000791b */ /* 0x007fe20003800000 */
.L_x_10877:
[----:B------:R-:W-:Y:S02]  /*1fc20*/  IMAD.MOV.U32 R13, RZ, RZ, R0 ;  /* 0x000000ffff0d7224 */ /* 0x000fe400078e0000 */
[----:B------:R-:W-:Y:S01]  /*1fc30*/  IMAD.MOV.U32 R12, RZ, RZ, 0x7 ;  /* 0x00000007ff0c7424 */ /* 0x000fe200078e00ff */
[----:B------:R-:W-:-:S07]  /*1fc40*/  MOV R2, R14 ;  /* 0x0000000e00027202 */ /* 0x000fce0000000f00 */
[----:B------:R-:W-:Y:S05]  /*1fc50*/  WARPSYNC.COLLECTIVE R15, `(.L_x_10878) ;  /* 0x000000000f087348 */ /* 0x000fea0003c00000 */
[----:B------:R0:W1:Y:S02]  /*1fc60*/  SHFL.IDX P6, R14, R13, R12, R11 ;  /* 0x0000000c0d0e7389 */ /* 0x00006400000c000b */
[----:B01----:R-:W-:Y:S01]  /*1fc70*/  ENDCOLLECTIVE ;  /* 0x000000000000791b */ /* 0x003fe20003800000 */
.L_x_10878:
[----:B------:R-:W-:-:S05]  /*1fc80*/  @!P0 LEA R2, P5, R7, R2, 0x1 ;  /* 0x0000000207028211 */ /* 0x000fca00078a08ff */
[----:B------:R-:W-:-:S05]  /*1fc90*/  @!P0 IMAD.X R3, RZ, RZ, R6, P5 ;  /* 0x000000ffff038224 */ /* 0x000fca00028e0606 */
        /* <DEDUP_REMOVED lines=12> */
.L_x_10879:
[----:B------:R-:W-:Y:S01]  /*1fd60*/  IMAD.MOV.U32 R2, RZ, RZ, R14 ;  /* 0x000000ffff027224 */ /* 0x000fe200078e000e */
[----:B------:R-:W-:Y:S06]  /*1fd70*/  BRA `(.L_x_10880) ;  /* 0xffffff9800187947 */ /* 0x000fec000383ffff */
.L_x_10688:
[----:B0-----:R0:W1:Y:S02]  /*1fd80*/  SYNCS.PHASECHK.TRANS64.TRYWAIT P0, [R22+URZ+0x32420], R3 ;  /* 0x03242003160075a7 */ /* 0x001064000800017f */
[----:B-1----:R-:W-:Y:S05]  /*1fd90*/  @!P0 NANOSLEEP.SYNCS 0x989680 ;  /* 0x009896800000895d */ /* 0x002fea0003900000 */
[----:B------:R-:W1:Y:S02]  /*1fda0*/  @!P0 SYNCS.PHASECHK.TRANS64 P0, [R22+URZ+0x32420], R3 ;  /* 0x03242003160085a7 */ /* 0x000e64000800007f */
[----:B-1----:R-:W-:Y:S05]  /*1fdb0*/  @!P0 BRA `(.L_x_10688) ;  /* 0xfffffffc00f08947 */ /* 0x002fea000383ffff */
[----:B------:R-:W-:Y:S05]  /*1fdc0*/  BRA `(.L_x_10881) ;  /* 0xffffff98008c7947 */ /* 0x000fea000383ffff */
.L_x_10691:
[----:B-1----:R1:W3:Y:S02]  /*1fdd0*/  SYNCS.PHASECHK.TRANS64.TRYWAIT P0, [R29+URZ+0x32460], R0 ;  /* 0x032460001d0075a7 */ /* 0x0022e4000800017f */
[----:B---3--:R-:W-:Y:S05]  /*1fde0*/  @!P0 NANOSLEEP.SYNCS 0x989680 ;  /* 0x009896800000895d */ /* 0x008fea0003900000 */
[----:B------:R-:W3:Y:S02]  /*1fdf0*/  @!P0 SYNCS.PHASECHK.TRANS64 P0, [R29+URZ+0x32460], R0 ;  /* 0x032460001d0085a7 */ /* 0x000ee4000800007f */
[----:B---3--:R-:W-:Y:S05]  /*1fe00*/  @!P0 BRA `(.L_x_10691) ;  /* 0xfffffffc00f08947 */ /* 0x008fea000383ffff */
[----:B------:R-:W-:Y:S05]  /*1fe10*/  BRA `(.L_x_10882) ;  /* 0xffffff98009c7947 */ /* 0x000fea000383ffff */
.L_x_10692:
        /* <DEDUP_REMOVED lines=8> */
.L_x_10884:
[----:B------:R-:W-:Y:S05]  /*1fea0*/  BSYNC B0 ;  /* 0x0000000000007941 */ /* 0x000fea0003800000 */
.L_x_10883:
[----:B------:R-:W0:Y:S01]  /*1feb0*/  S2R R8, SR_TID.X ;  /* 0x0000000000087919 */ /* 0x000e220000002100 */
[----:B------:R-:W-:Y:S01]  /*1fec0*/  MOV R13, R5 ;  /* 0x00000005000d7202 */ /* 0x000fe20000000f00 */
[----:B------:R-:W-:Y:S01]  /*1fed0*/  IMAD.MOV.U32 R12, RZ, RZ, RZ ;  /* 0x000000ffff0c7224 */ /* 0x000fe200078e00ff */
[C---:B------:R-:W-:Y:S01]  /*1fee0*/  LOP3.LUT P2, RZ, R7.reuse, 0x2, RZ, 0xc0, !PT ;  /* 0x0000000207ff7812 */ /* 0x040fe2000784c0ff */
[----:B------:R-:W-:Y:S01]  /*1fef0*/  IMAD.MOV.U32 R11, RZ, RZ, 0x181f ;  /* 0x0000181fff0b7424 */ /* 0x000fe200078e00ff */
[----:B------:R-:W-:Y:S01]  /*1ff00*/  LOP3.LUT P1, RZ, R7, 0x4, RZ, 0xc0, !PT ;  /* 0x0000000407ff7812 */ /* 0x000fe2000782c0ff */
[----:B------:R-:W-:Y:S02]  /*1ff10*/  IMAD.MOV.U32 R15, RZ, RZ, -0x1 ;  /* 0xffffffffff0f7424 */ /* 0x000fe400078e00ff */
[----:B------:R-:W-:Y:S01]  /*1ff20*/  IMAD.MOV.U32 R3, RZ, RZ, R14 ;  /* 0x000000ffff037224 */ /* 0x000fe200078e000e */
[----:B------:R-:W-:Y:S01]  /*1ff30*/  ISETP.LT.OR P3, PT, R30, 0x1, !P1 ;  /* 0x000000011e00780c */ /* 0x000fe20004f61670 */
[----:B------:R-:W-:-:S12]  /*1ff40*/  IMAD R4, R4, 0x2, R22 ;  /* 0x0000000204047824 */ /* 0x000fd800078e0216 */
[----:B0-----:R-:W-:Y:S05]  /*1ff50*/  WARPSYNC.COLLECTIVE R15, `(.L_x_10885) ;  /* 0x000000000f087348 */ /* 0x001fea0003c00000 */
[----:B------:R1:W2:Y:S02]  /*1ff60*/  SHFL.IDX P6, R14, R13, R12, R11 ;  /* 0x0000000c0d0e7389 */ /* 0x0002a400000c000b */
[----:B012---:R-:W-:Y:S01]  /*1ff70*/  ENDCOLLECTIVE ;  /* 0x000000000000791b */ /* 0x007fe20003800000 */
.L_x_10885:
        /* <DEDUP_REMOVED lines=9> */
.L_x_10886:
        /* <DEDUP_REMOVED lines=17> */
.L_x_10887:
[----:B------:R-:W-:Y:S02]  /*20120*/  IMAD.MOV.U32 R13, RZ, RZ, R6 ;  /* 0x000000ffff0d7224 */ /* 0x000fe400078e0006 */
[----:B------:R-:W-:Y:S01]  /*20130*/  IMAD.MOV.U32 R12, RZ, RZ, 0x2 ;  /* 0x00000002ff0c7424 */ /* 0x000fe200078e00ff */
[----:B------:R-:W-:-:S13]  /*20140*/  IADD3 R2, P3, R14, R0, RZ ;  /* 0x000000000e027210 */ /* 0x000fda0007f7e0ff */
[----:B------:R-:W-:Y:S05]  /*20150*/  WARPSYNC.COLLECTIVE R15, `(.L_x_10888) ;  /* 0x000000000f087348 */ /* 0x000fea0003c00000 */
[----:B------:R0:W1:Y:S02]  /*20160*/  SHFL.IDX P6, R14, R13, R12, R11 ;  /* 0x0000000c0d0e7389 */ /* 0x00006400000c000b */
[----:B01----:R-:W-:Y:S01]  /*20170*/  ENDCOLLECTIVE ;  /* 0x000000000000791b */ /* 0x003fe20003800000 */
.L_x_10888:
[----:B------:R-:W-:Y:S02]  /*20180*/  IADD3.X R3, RZ, R3, RZ, P3, !PT ;  /* 0x00000003ff037210 */ /* 0x000fe40001ffe4ff */
        /* <DEDUP_REMOVED lines=16> */
.L_x_10889:
[----:B------:R-:W-:Y:S02]  /*20290*/  IMAD.MOV.U32 R13, RZ, RZ, R6 ;  /* 0x000000ffff0d7224 */ /* 0x000fe400078e0006 */
[----:B------:R-:W-:Y:S01]  /*202a0*/  IMAD.MOV.U32 R12, RZ, RZ, 0x3 ;  /* 0x00000003ff0c7424 */ /* 0x000fe200078e00ff */
[----:B------:R-:W-:-:S13]  /*202b0*/  IADD3 R2, P3, R14, R0, RZ ;  /* 0x000000000e027210 */ /* 0x000fda0007f7e0ff */
[----:B------:R-:W-:Y:S05]  /*202c0*/  WARPSYNC.COLLECTIVE R15, `(.L_x_10890) ;  /* 0x000000000f087348 */ /* 0x000fea0003c00000 */
[----:B------:R0:W1:Y:S02]  /*202d0*/  SHFL.IDX P6, R14, R13, R12, R11 ;  /* 0x0000000c0d0e7389 */ /* 0x00006400000c000b */
[----:B01----:R-:W-:Y:S01]  /*202e0*/  ENDCOLLECTIVE ;  /* 0x000000000000791b */ /* 0x003fe20003800000 */
.L_x_10890:
        /* <DEDUP_REMOVED lines=17> */
.L_x_10891:
[----:B------:R-:W-:Y:S01]  /*20400*/  IMAD.MOV.U32 R13, RZ, RZ, R6 ;  /* 0x000000ffff0d7224 */ /* 0x000fe200078e0006 */
[----:B------:R-:W-:Y:S02]  /*20410*/  MOV R12, 0x4 ;  /* 0x00000004000c7802 */ /* 0x000fe40000000f00 */
[----:B------:R-:W-:-:S13]  /*20420*/  IADD3 R2, P3, R14, R0, RZ ;  /* 0x000000000e027210 */ /* 0x000fda0007f7e0ff */
[----:B------:R-:W-:Y:S05]  /*20430*/  WARPSYNC.COLLECTIVE R15, `(.L_x_10892) ;  /* 0x000000000f087348 */ /* 0x000fea0003c00000 */
[----:B------:R0:W1:Y:S02]  /*20440*/  SHFL.IDX P6, R14, R13, R12, R11 ;  /* 0x0000000c0d0e7389 */ /* 0x00006400000c000b */
[----:B01----:R-:W-:Y:S01]  /*20450*/  ENDCOLLECTIVE ;  /* 0x000000000000791b */ /* 0x003fe20003800000 */
.L_x_10892:
        /* <DEDUP_REMOVED lines=17> */
.L_x_10893:
[----:B------:R-:W-:Y:S02]  /*20570*/  IMAD.MOV.U32 R13, RZ, RZ, R6 ;  /* 0x000000ffff0d7224 */ /* 0x000fe400078e0006 */
[----:B------:R-:W-:Y:S01]  /*20580*/  IMAD.MOV.U32 R12, RZ, RZ, 0x5 ;  /* 0x00000005ff0c7424 */ /* 0x000fe200078e00ff */
[----:B------:R-:W-:-:S13]  /*20590*/  IADD3 R2, P3, R14, R0, RZ ;  /* 0x000000000e027210 */ /* 0x000fda0007f7e0ff */
[----:B------:R-:W-:Y:S05]  /*205a0*/  WARPSYNC.COLLECTIVE R15, `(.L_x_10894) ;  /* 0x000000000f087348 */ /* 0x000fea0003c00000 */
[----:B------:R0:W1:Y:S02]  /*205b0*/  SHFL.IDX P6, R14, R13, R12, R11 ;  /* 0x0000000c0d0e7389 */ /* 0x00006400000c000b */
[----:B01----:R-:W-:Y:S01]  /*205c0*/  ENDCOLLECTIVE ;  /* 0x000000000000791b */ /* 0x003fe20003800000 */
.L_x_10894:
        /* <DEDUP_REMOVED lines=12> */
.L_x_10895:
        /* <DEDUP_REMOVED lines=9> */
.L_x_10699:
[----:B0-----:R0:W1:Y:S02]  /*20720*/  SYNCS.PHASECHK.TRANS64.TRYWAIT P0, [R4+URZ+0x32440], R21 ;  /* 0x03244015040075a7 */ /* 0x001064000800017f */
[----:B-1----:R-:W-:Y:S05]  /*20730*/  @!P0 NANOSLEEP.SYNCS 0x989680 ;  /* 0x009896800000895d */ /* 0x002fea0003900000 */
[----:B------:R-:W1:Y:S02]  /*20740*/  @!P0 SYNCS.PHASECHK.TRANS64 P0, [R4+URZ+0x32440], R21 ;  /* 0x03244015040085a7 */ /* 0x000e64000800007f */
[----:B-1----:R-:W-:Y:S05]  /*20750*/  @!P0 BRA `(.L_x_10699) ;  /* 0xfffffffc00f08947 */ /* 0x002fea000383ffff */
[----:B------:R-:W-:Y:S05]  /*20760*/  BRA `(.L_x_10897) ;  /* 0xffffff9c002c7947 */ /* 0x000fea000383ffff */
.L_x_10700:
        /* <DEDUP_REMOVED lines=8> */
.L_x_10899:
[----:B------:R-:W-:Y:S05]  /*207f0*/  BSYNC B1 ;  /* 0x0000000000017941 */ /* 0x000fea0003800000 */
.L_x_10898:
[----:B------:R-:W-:Y:S01]  /*20800*/  IMAD.MOV.U32 R13, RZ, RZ, R8 ;  /* 0x000000ffff0d7224 */ /* 0x000fe200078e0008 */
[----:B------:R-:W-:Y:S01]  /*20810*/  MOV R3, R14 ;  /* 0x0000000e00037202 */ /* 0x000fe20000000f00 */
[----:B------:R-:W-:Y:S02]  /*20820*/  IMAD.MOV.U32 R12, RZ, RZ, RZ ;  /* 0x000000ffff0c7224 */ /* 0x000fe400078e00ff */
[----:B------:R-:W-:Y:S02]  /*20830*/  IMAD.MOV.U32 R11, RZ, RZ, 0x181f ;  /* 0x0000181fff0b7424 */ /* 0x000fe400078e00ff */
[----:B------:R-:W-:Y:S02]  /*20840*/  IMAD.MOV.U32 R15, RZ, RZ, -0x1 ;  /* 0xffffffffff0f7424 */ /* 0x000fe400078e00ff */
[----:B------:R-:W-:-:S07]  /*20850*/  IMAD R7, R7, 0x2, R22 ;  /* 0x0000000207077824 */ /* 0x000fce00078e0216 */
[----:B------:R-:W-:Y:S05]  /*20860*/  WARPSYNC.COLLECTIVE R15, `(.L_x_10900) ;  /* 0x000000000f087348 */ /* 0x000fea0003c00000 */
[----:B------:R0:W1:Y:S02]  /*20870*/  SHFL.IDX P6, R14, R13, R12, R11 ;  /* 0x0000000c0d0e7389 */ /* 0x00006400000c000b */
[----:B01----:R-:W-:Y:S01]  /*20880*/  ENDCOLLECTIVE ;  /* 0x000000000000791b */ /* 0x003fe20003800000 */
.L_x_10900:
[----:B------:R-:W-:Y:S02]  /*20890*/  IMAD.MOV.U32 R13, RZ, RZ, R9 ;  /* 0x000000ffff0d7224 */ /* 0x000fe400078e0009 */
[----:B------:R-:W-:Y:S02]  /*208a0*/  IMAD.MOV.U32 R12, RZ, RZ, 0x1 ;  /* 0x00000001ff0c7424 */ /* 0x000fe400078e00ff */
[----:B------:R-:W-:-:S07]  /*208b0*/  IMAD.MOV.U32 R2, RZ, RZ, R14 ;  /* 0x000000ffff027224 */ /* 0x000fce00078e000e */
[----:B------:R-:W-:Y:S05]  /*208c0*/  WARPSYNC.COLLECTIVE R15, `(.L_x_10901) ;  /* 0x000000000f087348 */ /* 0x000fea0003c00000 */
[----:B------:R0:W1:Y:S02]  /*208d0*/  SHFL.IDX P6, R14, R13, R12, R11 ;  /* 0x0000000c0d0e7389 */ /* 0x00006400000c000b */
[----:B01----:R-:W-:Y:S01]  /*208e0*/  ENDCOLLECTIVE ;  /* 0x000000000000791b */ /* 0x003fe20003800000 */
.L_x_10901:
        /* <DEDUP_REMOVED lines=11> */
.L_x_10902:
[----:B------:R-:W-:Y:S02]  /*209a0*/  IMAD.MOV.U32 R13, RZ, RZ, R9 ;  /* 0x000000ffff0d7224 */ /* 0x000fe400078e0009 */
[----:B------:R-:W-:Y:S01]  /*209b0*/  IMAD.MOV.U32 R12, RZ, RZ, 0x2 ;  /* 0x00000002ff0c7424 */ /* 0x000fe200078e00ff */
[----:B------:R-:W-:-:S07]  /*209c0*/  MOV R2, R14 ;  /* 0x0000000e00027202 */ /* 0x000fce0000000f00 */
[----:B------:R-:W-:Y:S05]  /*209d0*/  WARPSYNC.COLLECTIVE R15, `(.L_x_10903) ;  /* 0x000000000f087348 */ /* 0x000fea0003c00000 */
[----:B------:R0:W1:Y:S02]  /*209e0*/  SHFL.IDX P6, R14, R13, R12, R11 ;  /* 0x0000000c0d0e7389 */ /* 0x00006400000c000b */
[----:B01----:R-:W-:Y:S01]  /*209f0*/  ENDCOLLECTIVE ;  /* 0x000000000000791b */ /* 0x003fe20003800000 */
.L_x_10903:
        /* <DEDUP_REMOVED lines=11> */
.L_x_10904:
[----:B------:R-:W-:Y:S02]  /*20ab0*/  IMAD.MOV.U32 R13, RZ, RZ, R9 ;  /* 0x000000ffff0d7224 */ /* 0x000fe400078e0009 */
[----:B------:R-:W-:Y:S02]  /*20ac0*/  IMAD.MOV.U32 R12, RZ, RZ, 0x3 ;  /* 0x00000003ff0c7424 */ /* 0x000fe400078e00ff */
[----:B------:R-:W-:-:S07]  /*20ad0*/  IMAD.MOV.U32 R2, RZ, RZ, R14 ;  /* 0x000000ffff027224 */ /* 0x000fce00078e000e */
[----:B------:R-:W-:Y:S05]  /*20ae0*/  WARPSYNC.COLLECTIVE R15, `(.L_x_10905) ;  /* 0x000000000f087348 */ /* 0x000fea0003c00000 */
[----:B------:R0:W1:Y:S02]  /*20af0*/  SHFL.IDX P6, R14, R13, R12, R11 ;  /* 0x0000000c0d0e7389 */ /* 0x00006400000c000b */
[----:B01----:R-:W-:Y:S01]  /*20b00*/  ENDCOLLECTIVE ;  /* 0x000000000000791b */ /* 0x003fe20003800000 */
.L_x_10905:
        /* <DEDUP_REMOVED lines=11> */
.L_x_10906:
[----:B------:R-:W-:Y:S02]  /*20bc0*/  IMAD.MOV.U32 R13, RZ, RZ, R9 ;  /* 0x000000ffff0d7224 */ /* 0x000fe400078e0009 */
[----:B------:R-:W-:Y:S01]  /*20bd0*/  IMAD.MOV.U32 R12, RZ, RZ, 0x4 ;  /* 0x00000004ff0c7424 */ /* 0x000fe200078e00ff */
[----:B------:R-:W-:-:S07]  /*20be0*/  MOV R2, R14 ;  /* 0x0000000e00027202 */ /* 0x000fce0000000f00 */
[----:B------:R-:W-:Y:S05]  /*20bf0*/  WARPSYNC.COLLECTIVE R15, `(.L_x_10907) ;  /* 0x000000000f087348 */ /* 0x000fea0003c00000 */
[----:B------:R0:W1:Y:S02]  /*20c00*/  SHFL.IDX P6, R14, R13, R12, R11 ;  /* 0x0000000c0d0e7389 */ /* 0x00006400000c000b */
[----:B01----:R-:W-:Y:S01]  /*20c10*/  ENDCOLLECTIVE ;  /* 0x000000000000791b */ /* 0x003fe20003800000 */
.L_x_10907:
        /* <DEDUP_REMOVED lines=11> */
.L_x_10908:
[----:B------:R-:W-:Y:S02]  /*20cd0*/  IMAD.MOV.U32 R13, RZ, RZ, R9 ;  /* 0x000000ffff0d7224 */ /* 0x000fe400078e0009 */
[----:B------:R-:W-:Y:S02]  /*20ce0*/  IMAD.MOV.U32 R12, RZ, RZ, 0x5 ;  /* 0x00000005ff0c7424 */ /* 0x000fe400078e00ff */
[----:B------:R-:W-:-:S07]  /*20cf0*/  IMAD.MOV.U32 R2, RZ, RZ, R14 ;  /* 0x000000ffff027224 */ /* 0x000fce00078e000e */
[----:B------:R-:W-:Y:S05]  /*20d00*/  WARPSYNC.COLLECTIVE R15, `(.L_x_10909) ;  /* 0x000000000f087348 */ /* 0x000fea0003c00000 */
[----:B------:R0:W1:Y:S02]  /*20d10*/  SHFL.IDX P6, R14, R13, R12, R11 ;  /* 0x0000000c0d0e7389 */ /* 0x00006400000c000b */
[----:B01----:R-:W-:Y:S01]  /*20d20*/  ENDCOLLECTIVE ;  /* 0x000000000000791b */ /* 0x003fe20003800000 */
.L_x_10909:
        /* <DEDUP_REMOVED lines=11> */
.L_x_10910:
[----:B------:R-:W-:Y:S01]  /*20de0*/  MOV R2, R14 ;  /* 0x0000000e00027202 */ /* 0x000fe20000000f00 */
[----:B------:R-:W-:Y:S06]  /*20df0*/  BRA `(.L_x_10911) ;  /* 0xffffff9800587947 */ /* 0x000fec000383ffff */
.L_x_10705:
[----:B---3--:R3:W4:Y:S02]  /*20e00*/  SYNCS.PHASECHK.TRANS64.TRYWAIT P0, [R4+URZ+0x32460], R21 ;  /* 0x03246015040075a7 */ /* 0x008724000800017f */
[----:B----4-:R-:W-:Y:S05]  /*20e10*/  @!P0 NANOSLEEP.SYNCS 0x989680 ;  /* 0x009896800000895d */ /* 0x010fea0003900000 */
[----:B------:R-:W4:Y:S02]  /*20e20*/  @!P0 SYNCS.PHASECHK.TRANS64 P0, [R4+URZ+0x32460], R21 ;  /* 0x03246015040085a7 */ /* 0x000f24000800007f */
[----:B----4-:R-:W-:Y:S05]  /*20e30*/  @!P0 BRA `(.L_x_10705) ;  /* 0xfffffffc00f08947 */ /* 0x010fea000383ffff */
[----:B------:R-:W-:Y:S05]  /*20e40*/  BRA `(.L_x_10912) ;  /* 0xffffff9800a87947 */ /* 0x000fea000383ffff */
.L_x_10706:
        /* <DEDUP_REMOVED lines=8> */
.L_x_10914:
[----:B------:R-:W-:Y:S05]  /*20ed0*/  BSYNC B1 ;  /* 0x0000000000017941 */ /* 0x000fea0003800000 */
.L_x_10913:
        /* <DEDUP_REMOVED lines=9> */
.L_x_10915:
[----:B------:R-:W-:Y:S01]  /*20f70*/  MOV R13, R7 ;  /* 0x00000007000d7202 */ /* 0x000fe20000000f00 */
[----:B------:R-:W-:Y:S01]  /*20f80*/  IMAD.MOV.U32 R12, RZ, RZ, 0x1 ;  /* 0x00000001ff0c7424 */ /* 0x000fe200078e00ff */
[----:B------:R-:W-:-:S13]  /*20f90*/  IADD3 R2, P0, R14, R0, RZ ;  /* 0x000000000e027210 */ /* 0x000fda0007f1e0ff */
[----:B------:R-:W-:Y:S05]  /*20fa0*/  WARPSYNC.COLLECTIVE R15, `(.L_x_10916) ;  /* 0x000000000f087348 */ /* 0x000fea0003c00000 */
[----:B------:R0:W1:Y:S02]  /*20fb0*/  SHFL.IDX P6, R14, R13, R12, R11 ;  /* 0x0000000c0d0e7389 */ /* 0x00006400000c000b */
[----:B01----:R-:W-:Y:S01]  /*20fc0*/  ENDCOLLECTIVE ;  /* 0x000000000000791b */ /* 0x003fe20003800000 */
.L_x_10916:
        /* <DEDUP_REMOVED lines=13> */
.L_x_10917:
[----:B------:R-:W-:Y:S02]  /*210a0*/  IMAD.MOV.U32 R13, RZ, RZ, R7 ;  /* 0x000000ffff0d7224 */ /* 0x000fe400078e0007 */
[----:B------:R-:W-:Y:S01]  /*210b0*/  IMAD.MOV.U32 R12, RZ, RZ, 0x2 ;  /* 0x00000002ff0c7424 */ /* 0x000fe200078e00ff */
[----:B------:R-:W-:-:S13]  /*210c0*/  IADD3 R2, P0, R14, R0, RZ ;  /* 0x000000000e027210 */ /* 0x000fda0007f1e0ff */
[----:B------:R-:W-:Y:S05]  /*210d0*/  WARPSYNC.COLLECTIVE R15, `(.L_x_10918) ;  /* 0x000000000f087348 */ /* 0x000fea0003c00000 */
[----:B------:R0:W1:Y:S02]  /*210e0*/  SHFL.IDX P6, R14, R13, R12, R11 ;  /* 0x0000000c0d0e7389 */ /* 0x00006400000c000b */
[----:B01----:R-:W-:Y:S01]  /*210f0*/  ENDCOLLECTIVE ;  /* 0x000000000000791b */ /* 0x003fe20003800000 */
.L_x_10918:
        /* <DEDUP_REMOVED lines=13> */
.L_x_10919:
[----:B------:R-:W-:Y:S02]  /*211d0*/  IMAD.MOV.U32 R13, RZ, RZ, R7 ;  /* 0x000000ffff0d7224 */ /* 0x000fe400078e0007 */
[----:B------:R-:W-:Y:S01]  /*211e0*/  IMAD.MOV.U32 R12, RZ, RZ, 0x3 ;  /* 0x00000003ff0c7424 */ /* 0x000fe200078e00ff */
[----:B------:R-:W-:-:S13]  /*211f0*/  IADD3 R2, P0, R14, R0, RZ ;  /* 0x000000000e027210 */ /* 0x000fda0007f1e0ff */
[----:B------:R-:W-:Y:S05]  /*21200*/  WARPSYNC.COLLECTIVE R15, `(.L_x_10920) ;  /* 0x000000000f087348 */ /* 0x000fea0003c00000 */
[----:B------:R0:W1:Y:S02]  /*21210*/  SHFL.IDX P6, R14, R13, R12, R11 ;  /* 0x0000000c0d0e7389 */ /* 0x00006400000c000b */
[----:B01----:R-:W-:Y:S01]  /*21220*/  ENDCOLLECTIVE ;  /* 0x000000000000791b */ /* 0x003fe20003800000 */
.L_x_10920:
        /* <DEDUP_REMOVED lines=13> */
.L_x_10921:
[----:B------:R-:W-:Y:S02]  /*21300*/  IMAD.MOV.U32 R13, RZ, RZ, R7 ;  /* 0x000000ffff0d7224 */ /* 0x000fe400078e0007 */
[----:B------:R-:W-:Y:S01]  /*21310*/  IMAD.MOV.U32 R12, RZ, RZ, 0x4 ;  /* 0x00000004ff0c7424 */ /* 0x000fe200078e00ff */
[----:B------:R-:W-:-:S13]  /*21320*/  IADD3 R2, P0, R14, R0, RZ ;  /* 0x000000000e027210 */ /* 0x000fda0007f1e0ff */
[----:B------:R-:W-:Y:S05]  /*21330*/  WARPSYNC.COLLECTIVE R15, `(.L_x_10922) ;  /* 0x000000000f087348 */ /* 0x000fea0003c00000 */
[----:B------:R0:W1:Y:S02]  /*21340*/  SHFL.IDX P6, R14, R13, R12, R11 ;  /* 0x0000000c0d0e7389 */ /* 0x00006400000c000b */
[----:B01----:R-:W-:Y:S01]  /*21350*/  ENDCOLLECTIVE ;  /* 0x000000000000791b */ /* 0x003fe20003800000 */
.L_x_10922:
        /* <DEDUP_REMOVED lines=13> */
.L_x_10923:
[----:B------:R-:W-:Y:S02]  /*21430*/  IMAD.MOV.U32 R13, RZ, RZ, R7 ;  /* 0x000000ffff0d7224 */ /* 0x000fe400078e0007 */
[----:B------:R-:W-:Y:S01]  /*21440*/  IMAD.MOV.U32 R12, RZ, RZ, 0x5 ;  /* 0x00000005ff0c7424 */ /* 0x000fe200078e00ff */
[----:B------:R-:W-:-:S13]  /*21450*/  IADD3 R2, P0, R14, R0, RZ ;  /* 0x000000000e027210 */ /* 0x000fda0007f1e0ff */
[----:B------:R-:W-:Y:S05]  /*21460*/  WARPSYNC.COLLECTIVE R15, `(.L_x_10924) ;  /* 0x000000000f087348 */ /* 0x000fea0003c00000 */
[----:B------:R0:W1:Y:S02]  /*21470*/  SHFL.IDX P6, R14, R13, R12, R11 ;  /* 0x0000000c0d0e7389 */ /* 0x00006400000c000b */
[----:B01----:R-:W-:Y:S01]  /*21480*/  ENDCOLLECTIVE ;  /* 0x000000000000791b */ /* 0x003fe20003800000 */
.L_x_10924:
        /* <DEDUP_REMOVED lines=13> */
.L_x_10925:
[----:B------:R-:W-:Y:S05]  /*21560*/  BRA `(.L_x_10926) ;  /* 0xffffff9400f07947 */ /* 0x000fea000383ffff */
.L_x_10714:
[----:B------:R-:W-:Y:S01]  /*21570*/  BSSY B0, `(.L_x_10927) ;  /* 0x0000008000007945 */ /* 0x000fe20003800000 */
[----:B------:R-:W-:Y:S01]  /*21580*/  MOV R13, R16 ;  /* 0x00000010000d7202 */ /* 0x000fe20000000f00 */
[----:B------:R-:W-:Y:S02]  /*21590*/  IMAD.MOV.U32 R12, RZ, RZ, RZ ;  /* 0x000000ffff0c7224 */ /* 0x000fe400078e00ff */
[----:B------:R-:W-:Y:S02]  /*215a0*/  IMAD.MOV.U32 R11, RZ, RZ, 0x1f ;  /* 0x0000001fff0b7424 */ /* 0x000fe400078e00ff */
[----:B------:R-:W-:-:S07]  /*215b0*/  IMAD.MOV.U32 R15, RZ, RZ, -0x1 ;  /* 0xffffffffff0f7424 */ /* 0x000fce00078e00ff */
[----:B0123--:R-:W-:Y:S05]  /*215c0*/  WARPSYNC.COLLECTIVE R15, `(.L_x_10928) ;  /* 0x000000000f087348 */ /* 0x00ffea0003c00000 */
[----:B------:R4:W0:Y:S02]  /*215d0*/  SHFL.IDX P6, R14, R13, R12, R11 ;  /* 0x0000000c0d0e7389 */ /* 0x00082400000c000b */
[----:B01234-:R-:W-:Y:S01]  /*215e0*/  ENDCOLLECTIVE ;  /* 0x000000000000791b */ /* 0x01ffe20003800000 */
.L_x_10928:
[----:B------:R-:W-:Y:S05]  /*215f0*/  BSYNC B0 ;  /* 0x0000000000007941 */ /* 0x000fea0003800000 */
.L_x_10927:
        /* <DEDUP_REMOVED lines=9> */
.L_x_10929:
        /* <DEDUP_REMOVED lines=24> */
.L_x_10930:
[----:B------:R-:W-:Y:S01]  /*21810*/  IMAD.MOV.U32 R12, RZ, RZ, 0x2 ;  /* 0x00000002ff0c7424 */ /* 0x000fe200078e00ff */
[----:B------:R-:W-:-:S05]  /*21820*/  SEL R14, R14, RZ, P1 ;  /* 0x000000ff0e0e7207 */ /* 0x000fca0000800000 */
[----:B------:R-:W-:-:S04]  /*21830*/  IMAD.IADD R5, R13, 0x1, R14 ;  /* 0x000000010d057824 */ /* 0x000fc800078e020e */
[----:B------:R-:W-:-:S07]  /*21840*/  IMAD.MOV.U32 R13, RZ, RZ, R5 ;  /* 0x000000ffff0d7224 */ /* 0x000fce00078e0005 */
[----:B------:R-:W-:Y:S05]  /*21850*/  WARPSYNC.COLLECTIVE R15, `(.L_x_10931) ;  /* 0x000000000f087348 */ /* 0x000fea0003c00000 */
[----:B------:R0:W1:Y:S02]  /*21860*/  SHFL.UP P6, R14, R13, R12, R11 ;  /* 0x0400000c0d0e7389 */ /* 0x00006400000c000b */
[----:B01----:R-:W-:Y:S01]  /*21870*/  ENDCOLLECTIVE ;  /* 0x000000000000791b */ /* 0x003fe20003800000 */
.L_x_10931:
[----:B------:R-:W-:Y:S01]  /*21880*/  IMAD.MOV.U32 R12, RZ, RZ, 0x4 ;  /* 0x00000004ff0c7424 */ /* 0x000fe200078e00ff */
[----:B------:R-:W-:-:S05]  /*21890*/  SEL R2, R14, RZ, P2 ;  /* 0x000000ff0e027207 */ /* 0x000fca0001000000 */
[----:B------:R-:W-:-:S04]  /*218a0*/  IMAD.IADD R2, R5, 0x1, R2 ;  /* 0x0000000105027824 */ /* 0x000fc800078e0202 */
[----:B------:R-:W-:-:S07]  /*218b0*/  IMAD.MOV.U32 R13, RZ, RZ, R2 ;  /* 0x000000ffff0d7224 */ /* 0x000fce00078e0002 */
[----:B------:R-:W-:Y:S05]  /*218c0*/  WARPSYNC.COLLECTIVE R15, `(.L_x_10932) ;  /* 0x000000000f087348 */ /* 0x000fea0003c00000 */
[----:B------:R0:W1:Y:S02]  /*218d0*/  SHFL.UP P6, R14, R13, R12, R11 ;  /* 0x0400000c0d0e7389 */ /* 0x00006400000c000b */
[----:B01----:R-:W-:Y:S01]  /*218e0*/  ENDCOLLECTIVE ;  /* 0x000000000000791b */ /* 0x003fe20003800000 */
.L_x_10932:
[----:B------:R-:W-:Y:S02]  /*218f0*/  MOV R12, 0x8 ;  /* 0x00000008000c7802 */ /* 0x000fe40000000f00 */
[----:B------:R-:W-:-:S05]  /*21900*/  SEL R3, R14, RZ, P3 ;  /* 0x000000ff0e037207 */ /* 0x000fca0001800000 */
[----:B------:R-:W-:-:S04]  /*21910*/  IMAD.IADD R3, R2, 0x1, R3 ;  /* 0x0000000102037824 */ /* 0x000fc800078e0203 */
[----:B------:R-:W-:-:S07]  /*21920*/  IMAD.MOV.U32 R13, RZ, RZ, R3 ;  /* 0x000000ffff0d7224 */ /* 0x000fce00078e0003 */
[----:B------:R-:W-:Y:S05]  /*21930*/  WARPSYNC.COLLECTIVE R15, `(.L_x_10933) ;  /* 0x000000000f087348 */ /* 0x000fea0003c00000 */
[----:B------:R0:W1:Y:S02]  /*21940*/  SHFL.UP P6, R14, R13, R12, R11 ;  /* 0x0400000c0d0e7389 */ /* 0x00006400000c000b */
[----:B01----:R-:W-:Y:S01]  /*21950*/  ENDCOLLECTIVE ;  /* 0x000000000000791b */ /* 0x003fe20003800000 */
.L_x_10933:
[----:B------:R-:W-:Y:S01]  /*21960*/  IMAD.MOV.U32 R12, RZ, RZ, 0x10 ;  /* 0x00000010ff0c7424 */ /* 0x000fe200078e00ff */
[----:B------:R-:W-:-:S05]  /*21970*/  SEL R14, R14, RZ, P4 ;  /* 0x000000ff0e0e7207 */ /* 0x000fca0002000000 */
[----:B------:R-:W-:-:S04]  /*21980*/  IMAD.IADD R5, R3, 0x1, R14 ;  /* 0x0000000103057824 */ /* 0x000fc800078e020e */
[----:B------:R-:W-:-:S07]  /*21990*/  IMAD.MOV.U32 R13, RZ, RZ, R5 ;  /* 0x000000ffff0d7224 */ /* 0x000fce00078e0005 */
[----:B------:R-:W-:Y:S05]  /*219a0*/  WARPSYNC.COLLECTIVE R15, `(.L_x_10934) ;  /* 0x000000000f087348 */ /* 0x000fea0003c00000 */
[----:B------:R0:W1:Y:S02]  /*219b0*/  SHFL.UP P6, R14, R13, R12, R11 ;  /* 0x0400000c0d0e7389 */ /* 0x00006400000c000b */
[----:B01----:R-:W-:Y:S01]  /*219c0*/  ENDCOLLECTIVE ;  /* 0x000000000000791b */ /* 0x003fe20003800000 */
.L_x_10934:
        /* <DEDUP_REMOVED lines=8> */
.L_x_10935:
[----:B------:R-:W-:Y:S05]  /*21a50*/  BRA `(.L_x_10936) ;  /* 0xffffff9800547947 */ /* 0x000fea000383ffff */
.L_x_10717:
[----:B------:R-:W-:Y:S01]  /*21a60*/  BSSY B0, `(.L_x_10937) ;  /* 0x0000007000007945 */ /* 0x000fe20003800000 */
[----:B------:R-:W-:Y:S02]  /*21a70*/  IMAD.MOV.U32 R12, RZ, RZ, 0x1 ;  /* 0x00000001ff0c7424 */ /* 0x000fe400078e00ff */
[----:B------:R-:W-:Y:S02]  /*21a80*/  IMAD.MOV.U32 R11, RZ, RZ, RZ ;  /* 0x000000ffff0b7224 */ /* 0x000fe400078e00ff */
[----:B------:R-:W-:-:S07]  /*21a90*/  IMAD.MOV.U32 R15, RZ, RZ, -0x1 ;  /* 0xffffffffff0f7424 */ /* 0x000fce00078e00ff */
[----:B-1----:R-:W-:Y:S05]  /*21aa0*/  WARPSYNC.COLLECTIVE R15, `(.L_x_10938) ;  /* 0x000000000f087348 */ /* 0x002fea0003c00000 */
[----:B------:R0:W2:Y:S02]  /*21ab0*/  SHFL.UP P6, R14, R13, R12, R11 ;  /* 0x0400000c0d0e7389 */ /* 0x0000a400000c000b */
[----:B012---:R-:W-:Y:S01]  /*21ac0*/  ENDCOLLECTIVE ;  /* 0x000000000000791b */ /* 0x007fe20003800000 */
.L_x_10938:
[----:B------:R-:W-:Y:S05]  /*21ad0*/  BSYNC B0 ;  /* 0x0000000000007941 */ /* 0x000fea0003800000 */
.L_x_10937:
        /* <DEDUP_REMOVED lines=8> */
.L_x_10939:
[----:B------:R-:W-:Y:S01]  /*21b60*/  IMAD.MOV.U32 R12, RZ, RZ, 0x4 ;  /* 0x00000004ff0c7424 */ /* 0x000fe200078e00ff */
[----:B------:R-:W-:-:S05]  /*21b70*/  SEL R2, R14, RZ, P2 ;  /* 0x000000ff0e027207 */ /* 0x000fca0001000000 */
[----:B------:R-:W-:-:S04]  /*21b80*/  IMAD.IADD R2, R13, 0x1, R2 ;  /* 0x000000010d027824 */ /* 0x000fc800078e0202 */
[----:B------:R-:W-:-:S07]  /*21b90*/  IMAD.MOV.U32 R13, RZ, RZ, R2 ;  /* 0x000000ffff0d7224 */ /* 0x000fce00078e0002 */
[----:B------:R-:W-:Y:S05]  /*21ba0*/  WARPSYNC.COLLECTIVE R15, `(.L_x_10940) ;  /* 0x000000000f087348 */ /* 0x000fea0003c00000 */
[----:B------:R0:W1:Y:S02]  /*21bb0*/  SHFL.UP P6, R14, R13, R12, R11 ;  /* 0x0400000c0d0e7389 */ /* 0x00006400000c000b */
[----:B01----:R-:W-:Y:S01]  /*21bc0*/  ENDCOLLECTIVE ;  /* 0x000000000000791b */ /* 0x003fe20003800000 */
.L_x_10940:
[----:B------:R-:W-:Y:S01]  /*21bd0*/  IMAD.MOV.U32 R12, RZ, RZ, 0x8 ;  /* 0x00000008ff0c7424 */ /* 0x000fe200078e00ff */
[----:B------:R-:W-:-:S05]  /*21be0*/  SEL R3, R14, RZ, P3 ;  /* 0x000000ff0e037207 */ /* 0x000fca0001800000 */
[----:B------:R-:W-:-:S04]  /*21bf0*/  IMAD.IADD R3, R2, 0x1, R3 ;  /* 0x0000000102037824 */ /* 0x000fc800078e0203 */
[----:B------:R-:W-:-:S07]  /*21c00*/  IMAD.MOV.U32 R13, RZ, RZ, R3 ;  /* 0x000000ffff0d7224 */ /* 0x000fce00078e0003 */
[----:B------:R-:W-:Y:S05]  /*21c10*/  WARPSYNC.COLLECTIVE R15, `(.L_x_10941) ;  /* 0x000000000f087348 */ /* 0x000fea0003c00000 */
[----:B------:R0:W1:Y:S02]  /*21c20*/  SHFL.UP P6, R14, R13, R12, R11 ;  /* 0x0400000c0d0e7389 */ /* 0x00006400000c000b */
[----:B01----:R-:W-:Y:S01]  /*21c30*/  ENDCOLLECTIVE ;  /* 0x000000000000791b */ /* 0x003fe20003800000 */
.L_x_10941:
[----:B------:R-:W-:Y:S02]  /*21c40*/  MOV R12, 0x10 ;  /* 0x00000010000c7802 */ /* 0x000fe40000000f00 */
[----:B------:R-:W-:-:S05]  /*21c50*/  SEL R14, R14, RZ, P4 ;  /* 0x000000ff0e0e7207 */ /* 0x000fca0002000000 */
[----:B------:R-:W-:-:S04]  /*21c60*/  IMAD.IADD R5, R3, 0x1, R14 ;  /* 0x0000000103057824 */ /* 0x000fc800078e020e */
[----:B------:R-:W-:-:S07]  /*21c70*/  IMAD.MOV.U32 R13, RZ, RZ, R5 ;  /* 0x000000ffff0d7224 */ /* 0x000fce00078e0005 */
[----:B------:R-:W-:Y:S05]  /*21c80*/  WARPSYNC.COLLECTIVE R15, `(.L_x_10942) ;  /* 0x000000000f087348 */ /* 0x000fea0003c00000 */
[----:B------:R0:W1:Y:S02]  /*21c90*/  SHFL.UP P6, R14, R13, R12, R11 ;  /* 0x0400000c0d0e7389 */ /* 0x00006400000c000b */
[----:B01----:R-:W-:Y:S01]  /*21ca0*/  ENDCOLLECTIVE ;  /* 0x000000000000791b */ /* 0x003fe20003800000 */
.L_x_10942:
        /* <DEDUP_REMOVED lines=8> */
.L_x_10943:
[----:B------:R-:W-:Y:S05]  /*21d30*/  BRA `(.L_x_10944) ;  /* 0xffffff9800407947 */ /* 0x000fea000383ffff */
.L_x_10719:
[----:B------:R-:W-:Y:S01]  /*21d40*/  BSSY B0, `(.L_x_10945) ;  /* 0x0000006000007945 */ /* 0x000fe20003800000 */
[----:B------:R-:W-:Y:S01]  /*21d50*/  PLOP3.LUT P6, PT, P6, PT, PT, 0x8, 0x0 ;  /* 0x000000000000781c */ /* 0x000fe200037ce170 */
[----:B------:R-:W-:-:S12]  /*21d60*/  IMAD.MOV.U32 R15, RZ, RZ, -0x1 ;  /* 0xffffffffff0f7424 */ /* 0x000fd800078e00ff */
[----:B01----:R-:W-:Y:S05]  /*21d70*/  WARPSYNC.COLLECTIVE R15, `(.L_x_10946) ;  /* 0x000000000f087348 */ /* 0x003fea0003c00000 */
[----:B------:R-:W-:Y:S01]  /*21d80*/  VOTE.ANY R14, PT, P6 ;  /* 0x00000000000e7806 */ /* 0x000fe200030e0100 */
[----:B01----:R-:W-:Y:S06]  /*21d90*/  ENDCOLLECTIVE ;  /* 0x000000000000791b */ /* 0x003fec0003800000 */
.L_x_10946:
[----:B------:R-:W-:Y:S05]  /*21da0*/  BSYNC B0 ;  /* 0x0000000000007941 */ /* 0x000fea0003800000 */
.L_x_10945:
        /* <DEDUP_REMOVED lines=9> */
.L_x_10947:
[----:B------:R-:W-:Y:S01]  /*21e40*/  MOV R13, R4 ;  /* 0x00000004000d7202 */ /* 0x000fe20000000f00 */
[----:B------:R-:W-:-:S07]  /*21e50*/  IMAD.MOV.U32 R7, RZ, RZ, R14 ;  /* 0x000000ffff077224 */ /* 0x000fce00078e000e */
[----:B------:R-:W-:Y:S05]  /*21e60*/  WARPSYNC.COLLECTIVE R15, `(.L_x_10948) ;  /* 0x000000000f087348 */ /* 0x000fea0003c00000 */
[----:B------:R0:W1:Y:S02]  /*21e70*/  SHFL.IDX P6, R14, R13, R12, R11 ;  /* 0x0000000c0d0e7389 */ /* 0x00006400000c000b */
[----:B01----:R-:W-:Y:S01]  /*21e80*/  ENDCOLLECTIVE ;  /* 0x000000000000791b */ /* 0x003fe20003800000 */
.L_x_10948:
[----:B------:R-:W-:Y:S01]  /*21e90*/  IMAD.MOV.U32 R4, RZ, RZ, R14 ;  /* 0x000000ffff047224 */ /* 0x000fe200078e000e */
[----:B------:R-:W-:Y:S06]  /*21ea0*/  BRA `(.L_x_10949) ;  /* 0xffffff9800207947 */ /* 0x000fec000383ffff */
.L_x_10721:
[----:B------:R-:W-:Y:S01]  /*21eb0*/  BSSY B0, `(.L_x_10950) ;  /* 0x0000007000007945 */ /* 0x000fe20003800000 */
[----:B------:R-:W-:Y:S02]  /*21ec0*/  IMAD.MOV.U32 R13, RZ, RZ, R3 ;  /* 0x000000ffff0d7224 */ /* 0x000fe400078e0003 */
[----:B------:R-:W-:Y:S02]  /*21ed0*/  IMAD.MOV.U32 R11, RZ, RZ, 0x1f ;  /* 0x0000001fff0b7424 */ /* 0x000fe400078e00ff */
[----:B------:R-:W-:-:S07]  /*21ee0*/  IMAD.MOV.U32 R15, RZ, RZ, -0x1 ;  /* 0xffffffffff0f7424 */ /* 0x000fce00078e00ff */
[----:B01234-:R-:W-:Y:S05]  /*21ef0*/  WARPSYNC.COLLECTIVE R15, `(.L_x_10951) ;  /* 0x000000000f087348 */ /* 0x01ffea0003c00000 */
[----:B------:R0:W0:Y:S02]  /*21f00*/  SHFL.IDX P6, R14, R13, R12, R11 ;  /* 0x0000000c0d0e7389 */ /* 0x00002400000c000b */
[----:B01234-:R-:W-:Y:S01]  /*21f10*/  ENDCOLLECTIVE ;  /* 0x000000000000791b */ /* 0x01ffe20003800000 */
.L_x_10951:
[----:B------:R-:W-:Y:S05]  /*21f20*/  BSYNC B0 ;  /* 0x0000000000007941 */ /* 0x000fea0003800000 */
.L_x_10950:
[----:B------:R-:W-:Y:S01]  /*21f30*/  IMAD.MOV.U32 R16, RZ, RZ, R14 ;  /* 0x000000ffff107224 */ /* 0x000fe200078e000e */
[----:B------:R-:W-:Y:S06]  /*21f40*/  BRA `(.L_x_10720) ;  /* 0xffffff9800107947 */ /* 0x000fec000383ffff */
.L_x_10725:
[----:B0-----:R0:W2:Y:S02]  /*21f50*/  SYNCS.PHASECHK.TRANS64.TRYWAIT P0, [R7+URZ+0x32420], R0 ;  /* 0x03242000070075a7 */ /* 0x0010a4000800017f */
[----:B--2---:R-:W-:Y:S05]  /*21f60*/  @!P0 NANOSLEEP.SYNCS 0x989680 ;  /* 0x009896800000895d */ /* 0x004fea0003900000 */
[----:B------:R-:W2:Y:S02]  /*21f70*/  @!P0 SYNCS.PHASECHK.TRANS64 P0, [R7+URZ+0x32420], R0 ;  /* 0x03242000070085a7 */ /* 0x000ea4000800007f */
[----:B--2---:R-:W-:Y:S05]  /*21f80*/  @!P0 BRA `(.L_x_10725) ;  /* 0xfffffffc00f08947 */ /* 0x004fea000383ffff */
[----:B------:R-:W-:Y:S05]  /*21f90*/  BRA `(.L_x_10952) ;  /* 0xffffff9c00687947 */ /* 0x000fea000383ffff */
.L_x_10726:
        /* <DEDUP_REMOVED lines=11> */
.L_x_10954:
[----:B------:R-:W-:Y:S05]  /*22050*/  BSYNC B0 ;  /* 0x0000000000007941 */ /* 0x000fea0003800000 */
.L_x_10953:
[----:B------:R-:W-:Y:S05]  /*22060*/  BRA `(.L_x_10955) ;  /* 0xffffff9c00507947 */ /* 0x000fea000383ffff */
.L_x_10727:
[----:B------:R-:W-:Y:S01]  /*22070*/  BSSY B0, `(.L_x_10956) ;  /* 0x0000006000007945 */ /* 0x000fe20003800000 */
[----:B------:R-:W-:-:S07]  /*22080*/  IMAD.MOV.U32 R15, RZ, RZ, -0x1 ;  /* 0xffffffffff0f7424 */ /* 0x000fce00078e00ff */
[----:B01-3--:R-:W-:Y:S05]  /*22090*/  WARPSYNC.COLLECTIVE R15, `(.L_x_10957) ;  /* 0x000000000f0c7348 */ /* 0x00bfea0003c00000 */
[----:B------:R-:W-:Y:S02]  /*220a0*/  ELECT P6, UR62, PT ;  /* 0x00000000003e782f */ /* 0x000fe400038c0000 */
[----:B------:R-:W-:Y:S01]  /*220b0*/  MOV R14, UR62 ;  /* 0x0000003e000e7c02 */ /* 0x000fe20008000f00 */
[----:B01-3--:R-:W-:Y:S10]  /*220c0*/  ENDCOLLECTIVE ;  /* 0x000000000000791b */ /* 0x00bff40003800000 */
.L_x_10957:
[----:B------:R-:W-:Y:S05]  /*220d0*/  BSYNC B0 ;  /* 0x0000000000007941 */ /* 0x000fea0003800000 */
.L_x_10956:
[----:B------:R-:W-:Y:S05]  /*220e0*/  BRA `(.L_x_10958) ;  /* 0xffffff9c00447947 */ /* 0x000fea000383ffff */
.L_x_10729:
[----:B0-----:R0:W2:Y:S02]  /*220f0*/  SYNCS.PHASECHK.TRANS64.TRYWAIT P1, [R5+URZ+0x32440], R0 ;  /* 0x03244000050075a7 */ /* 0x0010a4000802017f */
[----:B--2---:R-:W-:Y:S05]  /*22100*/  @!P1 NANOSLEEP.SYNCS 0x989680 ;  /* 0x009896800000995d */ /* 0x004fea0003900000 */
[----:B------:R-:W2:Y:S02]  /*22110*/  @!P1 SYNCS.PHASECHK.TRANS64 P1, [R5+URZ+0x32440], R0 ;  /* 0x03244000050095a7 */ /* 0x000ea4000802007f */
[----:B--2---:R-:W-:Y:S05]  /*22120*/  @!P1 BRA `(.L_x_10729) ;  /* 0xfffffffc00f09947 */ /* 0x004fea000383ffff */
[----:B------:R-:W-:Y:S05]  /*22130*/  BRA `(.L_x_10959) ;  /* 0xffffff9c00647947 */ /* 0x000fea000383ffff */
.L_x_10731:
[----:B--2---:R2:W4:Y:S02]  /*22140*/  SYNCS.PHASECHK.TRANS64.TRYWAIT P1, [R3+URZ+0x32440], R2 ;  /* 0x03244002030075a7 */ /* 0x004524000802017f */
[----:B----4-:R-:W-:Y:S05]  /*22150*/  @!P1 NANOSLEEP.SYNCS 0x989680 ;  /* 0x009896800000995d */ /* 0x010fea0003900000 */
[----:B------:R-:W4:Y:S02]  /*22160*/  @!P1 SYNCS.PHASECHK.TRANS64 P1, [R3+URZ+0x32440], R2 ;  /* 0x03244002030095a7 */ /* 0x000f24000802007f */
[----:B----4-:R-:W-:Y:S05]  /*22170*/  @!P1 BRA `(.L_x_10731) ;  /* 0xfffffffc00f09947 */ /* 0x010fea000383ffff */
[----:B------:R-:W-:Y:S05]  /*22180*/  BRA `(.L_x_10960) ;  /* 0xffffff9c00707947 */ /* 0x000fea000383ffff */
.L_x_10733:
[----:B----4-:R4:W0:Y:S02]  /*22190*/  SYNCS.PHASECHK.TRANS64.TRYWAIT P1, [R5+URZ+0x32460], R0 ;  /* 0x03246000050075a7 */ /* 0x010824000802017f */
[----:B0-----:R-:W-:Y:S05]  /*221a0*/  @!P1 NANOSLEEP.SYNCS 0x989680 ;  /* 0x009896800000995d */ /* 0x001fea0003900000 */
[----:B------:R-:W0:Y:S02]  /*221b0*/  @!P1 SYNCS.PHASECHK.TRANS64 P1, [R5+URZ+0x32460], R0 ;  /* 0x03246000050095a7 */ /* 0x000e24000802007f */
[----:B0-----:R-:W-:Y:S05]  /*221c0*/  @!P1 BRA `(.L_x_10733) ;  /* 0xfffffffc00f09947 */ /* 0x001fea000383ffff */
[----:B------:R-:W-:Y:S05]  /*221d0*/  BRA `(.L_x_10961) ;  /* 0xffffff9c006c7947 */ /* 0x000fea000383ffff */
.L_x_10962:
        /* <DEDUP_REMOVED lines=10> */
.L_x_15665:


//--------------------- .text._ZN7cutlass13device_kernelIN5flash11enable_sm90INS1_16FlashAttnFwdSm90INS1_25CollectiveMainloopFwdSm90ILi2EN4cute5tupleIJNS5_1CILi1EEES8_S8_EEENS6_IJNS7_ILi128EEENS7_ILi96EEENS7_ILi64EEEEEELi256ENS_6half_tEfNS_4arch4Sm90ELb0ELb1ELb0ELb0ELb1ELb0ELb0ELb1ELb0ELb1ELb1ELb0EEENS1_21CollectiveEpilogueFwdINS6_IJSA_NS7_ILi256EEESB_EEES9_SE_SG_Li256ELb0ELb1ELb1ELb0EEENS1_19SingleTileSchedulerILb0ELb1ELb1ELi128EEEEEEEEEvNT_6ParamsE --------------------------
	.section	.text._ZN7cutlass13device_kernelIN5flash11enable_sm90INS1_16FlashAttnFwdSm90INS1_25CollectiveMainloopFwdSm90ILi2EN4cute5tupleIJNS5_1CILi1EEES8_S8_EEENS6_IJNS7_ILi128EEENS7_ILi96EEENS7_ILi64EEEEEELi256ENS_6half_tEfNS_4arch4Sm90ELb0ELb1ELb0ELb0ELb1ELb0ELb0ELb1ELb0ELb1ELb1ELb0EEENS1_21CollectiveEpilogueFwdINS6_IJSA_NS7_ILi256EEESB_EEES9_SE_SG_Li256ELb0ELb1ELb1ELb0EEENS1_19SingleTileSchedulerILb0ELb1ELb1ELi128EEEEEEEEEvNT_6ParamsE,"ax",@progbits
	.align	128
.text._ZN7cutlass13device_kernelIN5flash11enable_sm90INS1_16FlashAttnFwdSm90INS1_25CollectiveMainloopFwdSm90ILi2EN4cute5tupleIJNS5_1CILi1EEES8_S8_EEENS6_IJNS7_ILi128EEENS7_ILi96EEENS7_ILi64EEEEEELi256ENS_6half_tEfNS_4arch4Sm90ELb0ELb1ELb0ELb0ELb1ELb0ELb0ELb1ELb0ELb1ELb1ELb0EEENS1_21CollectiveEpilogueFwdINS6_IJSA_NS7_ILi256EEESB_EEES9_SE_SG_Li256ELb0ELb1ELb1ELb0EEENS1_19SingleTileSchedulerILb0ELb1ELb1ELi128EEEEEEEEEvNT_6ParamsE:
        .type           _ZN7cutlass13device_kernelIN5flash11enable_sm90INS1_16FlashAttnFwdSm90INS1_25CollectiveMainloopFwdSm90ILi2EN4cute5tupleIJNS5_1CILi1EEES8_S8_EEENS6_IJNS7_ILi128EEENS7_ILi96EEENS7_ILi64EEEEEELi256ENS_6half_tEfNS_4arch4Sm90ELb0ELb1ELb0ELb0ELb1ELb0ELb0ELb1ELb0ELb1ELb1ELb0EEENS1_21CollectiveEpilogueFwdINS6_IJSA_NS7_ILi256EEESB_EEES9_SE_SG_Li256ELb0ELb1ELb1ELb0EEENS1_19SingleTileSchedulerILb0ELb1ELb1ELi128EEEEEEEEEvNT_6ParamsE,@function
        .size           _ZN7cutlass13device_kernelIN5flash11enable_sm90INS1_16FlashAttnFwdSm90INS1_25CollectiveMainloopFwdSm90ILi2EN4cute5tupleIJNS5_1CILi1EEES8_S8_EEENS6_IJNS7_ILi128EEENS7_ILi96EEENS7_ILi64EEEEEELi256ENS_6half_tEfNS_4arch4Sm90ELb0ELb1ELb0ELb0ELb1ELb0ELb0ELb1ELb0ELb1ELb1ELb0EEENS1_21CollectiveEpilogueFwdINS6_IJSA_NS7_ILi256EEESB_EEES9_SE_SG_Li256ELb0ELb1ELb1ELb0EEENS1_19SingleTileSchedulerILb0ELb1ELb1ELi128EEEEEEEEEvNT_6ParamsE,(.L_x_15666 - _ZN7cutlass13device_kernelIN5flash11enable_sm90INS1_16FlashAttnFwdSm90INS1_25CollectiveMainloopFwdSm90ILi2EN4cute5tupleIJNS5_1CILi1EEES8_S8_EEENS6_IJNS7_ILi128EEENS7_ILi96EEENS7_ILi64EEEEEELi256ENS_6half_tEfNS_4arch4Sm90ELb0ELb1ELb0ELb0ELb1ELb0ELb0ELb1ELb0ELb1ELb1ELb0EEENS1_21CollectiveEpilogueFwdINS6_IJSA_NS7_ILi256EEESB_EEES9_SE_SG_Li256ELb0ELb1ELb1ELb0EEENS1_19SingleTileSchedulerILb0ELb1ELb1ELi128EEEEEEEEEvNT_6ParamsE)
        .other          _ZN7cutlass13device_kernelIN5flash11enable_sm90INS1_16FlashAttnFwdSm90INS1_25CollectiveMainloopFwdSm90ILi2EN4cute5tupleIJNS5_1CILi1EEES8_S8_EEENS6_IJNS7_ILi128EEENS7_ILi96EEENS7_ILi64EEEEEELi256ENS_6half_tEfNS_4arch4Sm90ELb0ELb1ELb0ELb0ELb1ELb0ELb0ELb1ELb0ELb1ELb1ELb0EEENS1_21CollectiveEpilogueFwdINS6_IJSA_NS7_ILi256EEESB_EEES9_SE_SG_Li256ELb0ELb1ELb1ELb0EEENS1_19SingleTileSchedulerILb0ELb1ELb1ELi128EEEEEEEEEvNT_6ParamsE,@"STO_CUDA_ENTRY STV_DEFAULT"
_ZN7cutlass13device_kernelIN5flash11enable_sm90INS1_16FlashAttnFwdSm90INS1_25CollectiveMainloopFwdSm90ILi2EN4cute5tupleIJNS5_1CILi1EEES8_S8_EEENS6_IJNS7_ILi128EEENS7_ILi96EEENS7_ILi64EEEEEELi256ENS_6half_tEfNS_4arch4Sm90ELb0ELb1ELb0ELb0ELb1ELb0ELb0ELb1ELb0ELb1ELb1ELb0EEENS1_21CollectiveEpilogueFwdINS6_IJSA_NS7_ILi256EEESB_EEES9_SE_SG_Li256ELb0ELb1ELb1ELb0EEENS1_19SingleTileSchedulerILb0ELb1ELb1ELi128EEEEEEEEEvNT_6ParamsE:
[----:B------:R-:W0:Y:S01]  /*0000*/  LDC R1, c[0x0][0x28] ;  /* 0x00000a00ff017b82 */ /* 0x000e220000000800 */
[----:B------:R-:W1:Y:S01]  /*0010*/  S2R R17, SR_TID.X ;  /* 0x0000000000117919 */ /* 0x000e620000002100 */
[----:B------:R-:W-:Y:S01]  /*0020*/  ELECT P0, URZ, PT ;  /* 0x00000000003f782f */ /* 0x000fe20003800000 */
[----:B------:R-:W-:Y:S01]  /*0030*/  UMOV UR4, 0x80 ;  /* 0x0000008000047882 */ /* 0x000fe20000000000 */
[----:B------:R-:W-:Y:S01]  /*0040*/  UMOV UR7, 0x100 ;  /* 0x0000010000077882 */ /* 0x000fe20000000000 */
[--C-:B-1----:R-:W-:Y:S02]  /*0050*/  SHF.R.U32.HI R0, RZ, 0x5, R17.reuse ;  /* 0x00000005ff007819 */ /* 0x102fe40000011611 */
[----:B------:R-:W-:-:S03]  /*0060*/  SHF.R.U32.HI R16, RZ, 0x7, R17 ;  /* 0x00000007ff107819 */ /* 0x000fc60000011611 */
[----:B------:R-:W1:Y:S04]  /*0070*/  SHFL.IDX PT, R2, R0, RZ, 0x1f ;  /* 0x00001fff00027589 */ /* 0x000e6800000e0000 */
[----:B------:R2:W3:Y:S01]  /*0080*/  SHFL.IDX PT, R3, R16, RZ, 0x1f ;  /* 0x00001fff10037589 */ /* 0x0004e200000e0000 */
[C---:B-1----:R-:W-:Y:S02]  /*0090*/  ISETP.NE.OR P0, PT, R2.reuse, RZ, !P0 ;  /* 0x000000ff0200720c */ /* 0x042fe40004705670 */
[----:B------:R-:W-:-:S11]  /*00a0*/  ISETP.NE.AND P1, PT, R2, RZ, PT ;  /* 0x000000ff0200720c */ /* 0x000fd60003f25270 */
        /* <DEDUP_REMOVED lines=12> */
[----:B------:R2:W1:Y:S06]  /*0170*/  @!UP0 SYNCS.EXCH.64 URZ, [UR8+0x22800], UR4 ;  /* 0x02280004083f85b2 */ /* 0x00046c0008000100 */
[----:B------:R2:W4:Y:S02]  /*0180*/  @!UP1 SYNCS.EXCH.64 URZ, [UR8+0x22820], UR6 ;  /* 0x02282006083f95b2 */ /* 0x0005240008000100 */
[----:B0-23--:R-:W-:Y:S05]  /*0190*/  @P1 BRA `(.L_x_10963) ;  /* 0x0000000000481947 */ /* 0x00dfea0003800000 */
        /* <DEDUP_REMOVED lines=13> */
[----:B0-----:R0:W2:Y:S08]  /*0270*/  SYNCS.EXCH.64 URZ, [UR8+0x22830], UR4 ;  /* 0x02283004083f75b2 */ /* 0x0010b00008000100 */
[----:B------:R0:W3:Y:S01]  /*0280*/  SYNCS.EXCH.64 URZ, [UR8+0x22840], UR6 ;  /* 0x02284006083f75b2 */ /* 0x0000e20008000100 */
[----:B------:R0:W0:Y:S01]  /*0290*/  SYNCS.EXCH.64 URZ, [UR8+0x22838], UR4 ;  /* 0x02283804083f75b2 */ /* 0x0000220008000100 */
[----:B------:R0:W0:Y:S01]  /*02a0*/  SYNCS.EXCH.64 URZ, [UR8+0x22848], UR6 ;  /* 0x02284806083f75b2 */ /* 0x0000220008000100 */
[----:B------:R-:W-:Y:S01]  /*02b0*/  NOP ;  /* 0x0000000000007918 */ /* 0x000fe20000000000 */
.L_x_10963:
        /* <DEDUP_REMOVED lines=22> */
.L_x_10964:
        /* <DEDUP_REMOVED lines=18> */
.L_x_10965:
        /* <DEDUP_REMOVED lines=22> */
.L_x_10966:
        /* <DEDUP_REMOVED lines=23> */
.L_x_10967:
        /* <DEDUP_REMOVED lines=9> */
.L_x_10970:
        /* <DEDUP_REMOVED lines=20> */
[----:B------:R-:W0:Y:S01]  /*09e0*/  LDC.64 R6, c[0x0][0x418] ;  /* 0x00010600ff067b82 */ /* 0x000e220000000a00 */
[----:B------:R-:W-:Y:S01]  /*09f0*/  ULDC UR4, c[0x0][0x448] ;  /* 0x0001120000047ab9 */ /* 0x000fe20000000800 */
[----:B------:R-:W-:Y:S01]  /*0a00*/  VIADD R19, R17, 0xffffff80 ;  /* 0xffffff8011137836 */ /* 0x000fe20000000000 */
[----:B------:R-:W-:-:S03]  /*0a10*/  UISETP.NE.AND UP0, UPT, UR4, 0x1, UPT ;  /* 0x000000010400788c */ /* 0x000fc6000bf05270 */
[----:B------:R-:W-:Y:S01]  /*0a20*/  ULDC.64 UR4, c[0x0][0x9e0] ;  /* 0x0002780000047ab9 */ /* 0x000fe20000000a00 */
[----:B------:R-:W-:Y:S01]  /*0a30*/  UP2UR UR40, UPR, URZ, 0x1 ;  /* 0x000000013f287883 */ /* 0x000fe20008000000 */
[----:B------:R-:W1:Y:S06]  /*0a40*/  LDC R2, c[0x0][0x288] ;  /* 0x0000a200ff027b82 */ /* 0x000e6c0000000800 */
[----:B------:R-:W-:Y:S01]  /*0a50*/  @UP0 ULDC UR8, c[0x0][0x44c] ;  /* 0x0001130000080ab9 */ /* 0x000fe20000000800 */
[----:B------:R-:W-:Y:S01]  /*0a60*/  @UP0 ULDC UR11, c[0x0][0x450] ;  /* 0x00011400000b0ab9 */ /* 0x000fe20000000800 */
[----:B------:R-:W2:Y:S08]  /*0a70*/  LDC R18, c[0x0][0x424] ;  /* 0x00010900ff127b82 */ /* 0x000eb00000000800 */
[----:B------:R-:W3:Y:S01]  /*0a80*/  S2UR UR44, SR_CTAID.X ;  /* 0x00000000002c79c3 */ /* 0x000ee20000002500 */
[----:B0-----:R-:W-:-:S04]  /*0a90*/  ISETP.NE.U32.AND P0, PT, R6, RZ, PT ;  /* 0x000000ff0600720c */ /* 0x001fc80003f05070 */
[----:B------:R-:W-:-:S03]  /*0aa0*/  ISETP.NE.AND.EX P0, PT, R7, RZ, PT, P0 ;  /* 0x000000ff0700720c */ /* 0x000fc60003f05300 */
[----:B------:R-:W0:Y:S01]  /*0ab0*/  LDC R5, c[0x0][0x2f0] ;  /* 0x0000bc00ff057b82 */ /* 0x000e220000000800 */
[----:B-1----:R-:W-:Y:S02]  /*0ac0*/  IADD3 R3, -R2, 0x1, RZ ;  /* 0x0000000102037810 */ /* 0x002fe40007ffe1ff */
[----:B--2---:R-:W-:Y:S01]  /*0ad0*/  SEL R18, R18, 0x1, P0 ;  /* 0x0000000112127807 */ /* 0x004fe20000000000 */
[----:B---3--:R-:W-:-:S04]  /*0ae0*/  USHF.L.U32 UR44, UR44, 0x7, URZ ;  /* 0x000000072c2c7899 */ /* 0x008fc8000800063f */
[----:B------:R-:W-:Y:S01]  /*0af0*/  UIADD3 UR7, UR44, 0x7f, URZ ;  /* 0x0000007f2c077890 */ /* 0x000fe2000fffe03f */
[----:B0-----:R-:W-:-:S03]  /*0b00*/  IMAD R3, R18, R5, R3 ;  /* 0x0000000512037224 */ /* 0x001fc600078e0203 */
[----:B------:R-:W-:Y:S01]  /*0b10*/  UIMAD.WIDE.U32 UR8, UR7, UR8, URZ ;  /* 0x00000008070872a5 */ /* 0x000fe2000f8e003f */
[----:B------:R-:W-:Y:S01]  /*0b20*/  IMAD R17, R18, R5, RZ ;  /* 0x0000000512117224 */ /* 0x000fe200078e02ff */
[----:B------:R-:W-:Y:S02]  /*0b30*/  R2UR UR10, R3 ;  /* 0x00000000030a72ca */ /* 0x000fe400000e0000 */
[----:B------:R-:W-:Y:S02]  /*0b40*/  @UP0 USHF.R.U32.HI UR7, URZ, UR11, UR9 ;  /* 0x0000000b3f070299 */ /* 0x000fe40008011609 */
[----:B------:R-:W-:-:S04]  /*0b50*/  UISETP.GE.AND UP0, UPT, UR5, 0x1, UPT ;  /* 0x000000010500788c */ /* 0x000fc8000bf06270 */
[----:B------:R-:W-:Y:S02]  /*0b60*/  UP2UR UR43, UPR, URZ, 0x1 ;  /* 0x000000013f2b7883 */ /* 0x000fe40008000000 */
[----:B------:R-:W-:-:S03]  /*0b70*/  PLOP3.LUT P0, PT, PT, PT, UP0, 0x40, 0x0 ;  /* 0x000000000000781c */ /* 0x000fc60003f0e808 */
        /* <DEDUP_REMOVED lines=14> */
.L_x_10973:
[----:B------:R-:W-:-:S11]  /*0c60*/  UISETP.NE.AND UP0, UPT, UR5, 0x1, UPT ;  /* 0x000000010500788c */ /* 0x000fd6000bf05270 */
[----:B------:R-:W-:Y:S02]  /*0c70*/  @UP0 ULDC.64 UR10, c[0x0][0x9e8] ;  /* 0x00027a00000a0ab9 */ /* 0x000fe40000000a00 */
[----:B------:R-:W-:-:S04]  /*0c80*/  UIMAD.WIDE.U32 UR8, UR4, UR10, URZ ;  /* 0x0000000a040872a5 */ /* 0x000fc8000f8e003f */
[----:B------:R-:W-:-:S12]  /*0c90*/  @UP0 USHF.R.U32.HI UR4, URZ, UR11, UR9 ;  /* 0x0000000b3f040299 */ /* 0x000fd80008011609 */
.L_x_10974:
[----:B------:R-:W-:-:S06]  /*0ca0*/  UIMAD UR4, UR4, UR5, UR5 ;  /* 0x00000005040472a4 */ /* 0x000fcc000f8e0205 */
[----:B------:R-:W-:-:S07]  /*0cb0*/  VIMNMX R0, R0, UR4, PT ;  /* 0x0000000400007c48 */ /* 0x000fce000bfe0100 */
.L_x_10972:
[----:B------:R-:W-:Y:S01]  /*0cc0*/  UISETP.NE.AND UP0, UPT, UR40, URZ, UPT ;  /* 0x0000003f2800728c */ /* 0x000fe2000bf05270 */
[-C--:B------:R-:W-:Y:S01]  /*0cd0*/  IMAD R3, R18, R5.reuse, -R2 ;  /* 0x0000000512037224 */ /* 0x080fe200078e0a02 */
[----:B------:R-:W-:Y:S01]  /*0ce0*/  UMOV UR4, UR44 ;  /* 0x0000002c00047c82 */ /* 0x000fe20008000000 */
[----:B------:R-:W-:Y:S02]  /*0cf0*/  VIADD R2, R0, 0x5f ;  /* 0x0000005f00027836 */ /* 0x000fe40000000000 */
[----:B------:R-:W-:Y:S01]  /*0d00*/  IMAD R0, R18, R5, 0x5f ;  /* 0x0000005f12007424 */ /* 0x000fe200078e0205 */
[----:B------:R-:W-:Y:S01]  /*0d10*/  R2UR UR7, R3 ;  /* 0x00000000030772ca */ /* 0x000fe200000e0000 */
[----:B------:R-:W-:-:S04]  /*0d20*/  IMAD.HI R2, R2, 0x2aaaaaab, RZ ;  /* 0x2aaaaaab02027827 */ /* 0x000fc800078e02ff */
[----:B------:R-:W-:Y:S01]  /*0d30*/  @UP0 ULDC UR8, c[0x0][0x44c] ;  /* 0x0001130000080ab9 */ /* 0x000fe20000000800 */
[----:B------:R-:W-:Y:S01]  /*0d40*/  @UP0 ULDC UR10, c[0x0][0x450] ;  /* 0x00011400000a0ab9 */ /* 0x000fe20000000800 */
[----:B------:R-:W-:Y:S01]  /*0d50*/  UIMAD.WIDE.U32 UR8, UR44, UR8, URZ ;  /* 0x000000082c0872a5 */ /* 0x000fe2000f8e003f */
[----:B------:R-:W-:Y:S01]  /*0d60*/  IMAD.HI R0, R0, 0x2aaaaaab, RZ ;  /* 0x2aaaaaab00007827 */ /* 0x000fe200078e02ff */
[----:B------:R-:W-:Y:S02]  /*0d70*/  SHF.R.U32.HI R5, RZ, 0x1f, R2 ;  /* 0x0000001fff057819 */ /* 0x000fe40000011602 */
[----:B------:R-:W-:Y:S02]  /*0d80*/  @UP0 USHF.R.U32.HI UR4, URZ, UR10, UR9 ;  /* 0x0000000a3f040299 */ /* 0x000fe40008011609 */
[----:B------:R-:W-:Y:S01]  /*0d90*/  UISETP.GE.AND UP0, UPT, UR5, 0x1, UPT ;  /* 0x000000010500788c */ /* 0x000fe2000bf06270 */
[----:B------:R-:W-:Y:S01]  /*0da0*/  SHF.R.U32.HI R3, RZ, 0x1f, R0 ;  /* 0x0000001fff037819 */ /* 0x000fe20000011600 */
[----:B------:R-:W-:Y:S01]  /*0db0*/  UIADD3 UR4, UR7, UR4, URZ ;  /* 0x0000000407047290 */ /* 0x000fe2000fffe03f */
[----:B------:R-:W-:-:S02]  /*0dc0*/  LEA.HI.SX32 R2, R2, R5, 0x1c ;  /* 0x0000000502027211 */ /* 0x000fc400078fe2ff */
[----:B------:R-:W-:Y:S01]  /*0dd0*/  ULDC UR7, c[0x0][0x9dc] ;  /* 0x0002770000077ab9 */ /* 0x000fe20000000800 */
[----:B------:R-:W-:Y:S01]  /*0de0*/  PLOP3.LUT P0, PT, PT, PT, UP0, 0x40, 0x0 ;  /* 0x000000000000781c */ /* 0x000fe20003f0e808 */
[----:B------:R-:W-:Y:S01]  /*0df0*/  UIADD3 UR7, UR4, -UR7, URZ ;  /* 0x8000000704077290 */ /* 0x000fe2000fffe03f */
[----:B------:R-:W-:-:S04]  /*0e00*/  LEA.HI.SX32 R3, R0, R3, 0x1c ;  /* 0x0000000300037211 */ /* 0x000fc800078fe2ff */
[----:B------:R-:W-:-:S07]  /*0e10*/  VIMNMX R22, R3, R2, PT ;  /* 0x0000000203167248 */ /* 0x000fce0003fe0100 */
        /* <DEDUP_REMOVED lines=11> */
.L_x_10976:
[----:B------:R-:W-:-:S11]  /*0ed0*/  UISETP.NE.AND UP0, UPT, UR5, 0x1, UPT ;  /* 0x000000010500788c */ /* 0x000fd6000bf05270 */
[----:B------:R-:W-:Y:S02]  /*0ee0*/  @UP0 ULDC.64 UR10, c[0x0][0x9e8] ;  /* 0x00027a00000a0ab9 */ /* 0x000fe40000000a00 */
[----:B------:R-:W-:-:S04]  /*0ef0*/  UIMAD.WIDE.U32 UR8, UR4, UR10, URZ ;  /* 0x0000000a040872a5 */ /* 0x000fc8000f8e003f */
[----:B------:R-:W-:-:S12]  /*0f00*/  @UP0 USHF.R.U32.HI UR4, URZ, UR11, UR9 ;  /* 0x0000000b3f040299 */ /* 0x000fd80008011609 */
.L_x_10977:
[----:B------:R-:W-:-:S04]  /*0f10*/  UIMAD UR4, UR4, UR5, URZ ;  /* 0x00000005040472a4 */ /* 0x000fc8000f8e023f */
[----:B------:R-:W-:-:S04]  /*0f20*/  UISETP.LT.AND UP0, UPT, UR7, UR4, UPT ;  /* 0x000000040700728c */ /* 0x000fc8000bf01270 */
[----:B------:R-:W-:-:S12]  /*0f30*/  USEL UR7, UR7, UR4, !UP0 ;  /* 0x0000000407077287 */ /* 0x000fd8000c000000 */
.L_x_10975:
[----:B------:R-:W-:Y:S02]  /*0f40*/  UIMAD.WIDE UR4, UR7, 0x2aaaaaab, URZ ;  /* 0x2aaaaaab070478a5 */ /* 0x000fe4000f8e023f */
[----:B------:R-:W-:Y:S02]  /*0f50*/  USHF.R.U32.HI UR10, URZ, 0x10, UR6 ;  /* 0x000000103f0a7899 */ /* 0x000fe40008011606 */
[----:B------:R-:W-:Y:S02]  /*0f60*/  USHF.R.U32.HI UR4, URZ, 0x1f, UR5 ;  /* 0x0000001f3f047899 */ /* 0x000fe40008011605 */
[----:B------:R-:W-:Y:S02]  /*0f70*/  ULOP3.LUT UR39, UR6, 0xffff, URZ, 0xc0, !UPT ;  /* 0x0000ffff06277892 */ /* 0x000fe4000f8ec03f */
[----:B------:R-:W-:-:S04]  /*0f80*/  ULEA.HI.SX32 UR4, UR5, UR4, 0x1c ;  /* 0x0000000405047291 */ /* 0x000fc8000f8fe23f */
[----:B------:R-:W-:-:S04]  /*0f90*/  UISETP.LT.AND UP0, UPT, URZ, UR4, UPT ;  /* 0x000000043f00728c */ /* 0x000fc8000bf01270 */
[----:B------:R-:W-:Y:S02]  /*0fa0*/  USEL UR9, URZ, UR4, !UP0 ;  /* 0x000000043f097287 */ /* 0x000fe4000c000000 */
[----:B------:R-:W-:Y:S01]  /*0fb0*/  UISETP.NE.AND UP0, UPT, UR10, URZ, UPT ;  /* 0x0000003f0a00728c */ /* 0x000fe2000bf05270 */
[----:B------:R-:W-:-:S03]  /*0fc0*/  UMOV UR4, URZ ;  /* 0x0000003f00047c82 */ /* 0x000fc60008000000 */
[----:B------:R-:W-:-:S07]  /*0fd0*/  ISETP.GT.AND P0, PT, R22, UR9, PT ;  /* 0x0000000916007c0c */ /* 0x000fce000bf04270 */
[----:B------:R-:W-:-:S06]  /*0fe0*/  @!UP0 ULDC UR10, c[0x0][0x9f0] ;  /* 0x00027c00000a8ab9 */ /* 0x000fcc0000000800 */
[----:B------:R-:W-:Y:S05]  /*0ff0*/  @!P0 BRA `(.L_x_10978) ;  /* 0x00000000008c8947 */ /* 0x000fea0003800000 */
[----:B------:R-:W-:Y:S01]  /*1000*/  IMAD.U32 R5, RZ, RZ, UR10 ;  /* 0x0000000aff057e24 */ /* 0x000fe2000f8e00ff */
[----:B------:R-:W-:-:S04]  /*1010*/  UMOV UR4, URZ ;  /* 0x0000003f00047c82 */ /* 0x000fc80008000000 */
        /* <DEDUP_REMOVED lines=33> */
.L_x_10978:
[----:B------:R-:W-:Y:S02]  /*1230*/  UIMAD UR39, UR39, UR4, UR9 ;  /* 0x00000004272772a4 */ /* 0x000fe4000f8e0209 */
[----:B------:R-:W-:Y:S01]  /*1240*/  IMAD.U32 R3, RZ, RZ, UR4 ;  /* 0x00000004ff037e24 */ /* 0x000fe2000f8e00ff */
[----:B------:R-:W-:Y:S02]  /*1250*/  PLOP3.LUT P0, PT, PT, PT, PT, 0x80, 0x0 ;  /* 0x000000000000781c */ /* 0x000fe40003f0f070 */
[----:B------:R-:W-:Y:S02]  /*1260*/  CS2R R150, SRZ ;  /* 0x0000000000967805 */ /* 0x000fe4000001ff00 */
[----:B------:R-:W-:Y:S02]  /*1270*/  CS2R R148, SRZ ;  /* 0x0000000000947805 */ /* 0x000fe4000001ff00 */
[----:B------:R-:W-:Y:S02]  /*1280*/  CS2R R146, SRZ ;  /* 0x0000000000927805 */ /* 0x000fe4000001ff00 */
[----:B------:R-:W-:-:S02]  /*1290*/  VIADDMNMX R22, R3, UR39, R22, PT ;  /* 0x0000002703167c46 */ /* 0x000fc4000b800116 */
[----:B------:R-:W-:Y:S02]  /*12a0*/  CS2R R2, SRZ ;  /* 0x0000000000027805 */ /* 0x000fe4000001ff00 */
[----:B------:R-:W-:Y:S02]  /*12b0*/  CS2R R144, SRZ ;  /* 0x0000000000907805 */ /* 0x000fe4000001ff00 */
[----:B------:R-:W-:Y:S02]  /*12c0*/  CS2R R142, SRZ ;  /* 0x00000000008e7805 */ /* 0x000fe4000001ff00 */
[----:B------:R-:W-:Y:S02]  /*12d0*/  ISETP.GT.AND P1, PT, R22, UR39, PT ;  /* 0x0000002716007c0c */ /* 0x000fe4000bf24270 */
        /* <DEDUP_REMOVED lines=94> */
.L_x_10980:
[----:B------:R-:W-:Y:S01]  /*18c0*/  SHF.L.U32 R2, RZ, 0x1f, RZ ;  /* 0x0000001fff027819 */ /* 0x000fe200000006ff */
[----:B------:R-:W-:-:S03]  /*18d0*/  VIADD R5, R16, 0x8 ;  /* 0x0000000810057836 */ /* 0x000fc60000000000 */
[----:B------:R-:W0:Y:S02]  /*18e0*/  SYNCS.PHASECHK.TRANS64.TRYWAIT P0, [UR38+0x22800], R2 ;  /* 0x02280002ff0075a7 */ /* 0x000e240008000166 */
[----:B0-----:R-:W-:Y:S05]  /*18f0*/  @!P0 BRA `(.L_x_10981) ;  /* 0x0000011400b08947 */ /* 0x001fea0003800000 */
.L_x_11113:
[----:B------:R-:W-:Y:S05]  /*1900*/  WARPSYNC.ALL ;  /* 0x0000000000007948 */ /* 0x000fea0003800000 */
[----:B------:R-:W-:Y:S01]  /*1910*/  ULOP3.LUT UR4, UR42, 0x1, URZ, 0xfc, !UPT ;  /* 0x000000012a047892 */ /* 0x000fe2000f8efc3f */
[----:B------:R1:W-:Y:S03]  /*1920*/  BAR.SYNC.DEFER_BLOCKING R5, 0x100 ;  /* 0x000400050000751d */ /* 0x0003e60000010000 */
[----:B------:R-:W-:-:S06]  /*1930*/  UISETP.NE.AND UP0, UPT, UR4, 0x3, UPT ;  /* 0x000000030400788c */ /* 0x000fcc000bf05270 */
[----:B------:R-:W-:-:S13]  /*1940*/  PLOP3.LUT P0, PT, PT, PT, UP0, 0x40, 0x0 ;  /* 0x000000000000781c */ /* 0x000fda0003f0e808 */
[----:B-1----:R-:W-:Y:S05]  /*1950*/  @P0 BRA `(.L_x_10982) ;  /* 0x0000000000040947 */ /* 0x002fea0003800000 */
[----:B------:R-:W-:Y:S01]  /*1960*/  BPT.TRAP 0x1 ;  /* 0x000000040000795c */ /* 0x000fe20000300000 */
.L_x_10982:
[----:B------:R-:W-:Y:S01]  /*1970*/  PLOP3.LUT P1, PT, PT, PT, UP0, 0x40, 0x0 ;  /* 0x000000000000781c */ /* 0x000fe20003f2e808 */
[----:B------:R1:W2:-:S12]  /*1980*/  SYNCS.PHASECHK.TRANS64.TRYWAIT P0, [UR38+0x22830], R2 ;  /* 0x02283002ff0075a7 */ /* 0x0002980008000166 */
[----:B-1----:R-:W-:Y:S05]  /*1990*/  @P1 BRA `(.L_x_10983) ;  /* 0x0000000000041947 */ /* 0x002fea0003800000 */
[----:B------:R-:W-:Y:S01]  /*19a0*/  BPT.TRAP 0x1 ;  /* 0x000000040000795c */ /* 0x000fe20000300000 */
.L_x_10983:
[----:B--2---:R-:W-:Y:S05]  /*19b0*/  @P0 BRA `(.L_x_10984) ;  /* 0x0000000000080947 */ /* 0x004fea0003800000 */
[----:B------:R-:W1:Y:S02]  /*19c0*/  SYNCS.PHASECHK.TRANS64.TRYWAIT P0, [UR38+0x22830], R2 ;  /* 0x02283002ff0075a7 */ /* 0x000e640008000166 */
[----:B-1----:R-:W-:Y:S05]  /*19d0*/  @!P0 BRA `(.L_x_10985) ;  /* 0x0000011400908947 */ /* 0x002fea0003800000 */
.L_x_10984:
[----:B------:R-:W-:Y:S01]  /*19e0*/  UIADD3 UR4, UR38, 0x1c400, URZ ;  /* 0x0001c40026047890 */ /* 0x000fe2000fffe03f */
[----:B------:R-:W-:Y:S01]  /*19f0*/  WARPGROUP.ARRIVE ;  /* 0x00000000000079c5 */ /* 0x000fe20000000000 */
[----:B------:R-:W-:Y:S01]  /*1a00*/  ULOP3.LUT UR45, UR45, 0x10000, URZ, 0xfc, !UPT ;  /* 0x000100002d2d7892 */ /* 0x000fe2000f8efc3f */
[----:B------:R-:W-:Y:S01]  /*1a10*/  PLOP3.LUT P0, PT, PT, PT, UP0, 0x40, 0x0 ;  /* 0x000000000000781c */ /* 0x000fe20003f0e808 */
[----:B------:R-:W-:Y:S01]  /*1a20*/  USHF.R.U32.HI UR4, URZ, 0x4, UR4 ;  /* 0x000000043f047899 */ /* 0x000fe20008011604 */
[----:B------:R-:W-:Y:S01]  /*1a30*/  IADD3 R4, -R16, 0xb, RZ ;  /* 0x0000000b10047810 */ /* 0x000fe20007ffe1ff */
[----:B------:R-:W-:Y:S01]  /*1a40*/  UMOV UR21, 0x40000040 ;  /* 0x4000004000157882 */ /* 0x000fe20000000000 */
[----:B------:R-:W-:Y:S01]  /*1a50*/  UMOV UR23, 0x40000040 ;  /* 0x4000004000177882 */ /* 0x000fe20000000000 */
[----:B------:R-:W-:Y:S01]  /*1a60*/  ULOP3.LUT UR4, UR4, 0x3fff, URZ, 0xc0, !UPT ;  /* 0x00003fff04047892 */ /* 0x000fe2000f8ec03f */
[----:B------:R-:W1:Y:S01]  /*1a70*/  S2UR UR5, SR_CgaCtaId ;  /* 0x00000000000579c3 */ /* 0x000e620000008800 */
        /* <DEDUP_REMOVED lines=8> */
[----:B------:R-:W-:Y:S01]  /*1b00*/  UIADD3 UR14, UR4, 0x4, URZ ;  /* 0x00000004040e7890 */ /* 0x000fe2000fffe03f */
[----:B------:R-:W-:Y:S01]  /*1b10*/  HGMMA.64x96x16.F32 R24, gdesc[UR20], RZ, !UPT, gsb0 ;  /* 0x01600000141879f0 */ /* 0x000fe2000c0008ff */
        /* <DEDUP_REMOVED lines=17> */
[----:B-1----:R-:W-:Y:S05]  /*1c30*/  @P0 BRA `(.L_x_10986) ;  /* 0x0000000000040947 */ /* 0x002fea0003800000 */
[----:B------:R-:W-:Y:S01]  /*1c40*/  BPT.TRAP 0x1 ;  /* 0x000000040000795c */ /* 0x000fe20000300000 */
.L_x_10986:
[----:B------:R-:W-:Y:S01]  /*1c50*/  LOP3.LUT R0, R23, 0xffffff80, RZ, 0xc0, !PT ;  /* 0xffffff8017007812 */ /* 0x000fe200078ec0ff */
[----:B------:R-:W-:Y:S01]  /*1c60*/  UISETP.NE.AND UP2, UPT, UR40, URZ, UPT ;  /* 0x0000003f2800728c */ /* 0x000fe2000bf45270 */
[----:B------:R-:W-:Y:S01]  /*1c70*/  LEA.HI R72, R72, R19, RZ, 0x2 ;  /* 0x0000001348487211 */ /* 0x000fe200078f10ff */
[----:B------:R-:W-:Y:S01]  /*1c80*/  UISETP.NE.AND UP1, UPT, UR43, URZ, UPT ;  /* 0x0000003f2b00728c */ /* 0x000fe2000bf25270 */
[----:B------:R-:W-:Y:S01]  /*1c90*/  LEA.HI R8, R73, R73, RZ, 0x1 ;  /* 0x0000004949087211 */ /* 0x000fe200078f08ff */
[C---:B0-----:R-:W-:Y:S01]  /*1ca0*/  IMAD.IADD R3, R19.reuse, 0x1, -R0 ;  /* 0x0000000113037824 */ /* 0x041fe200078e0a00 */
[----:B------:R-:W-:Y:S01]  /*1cb0*/  LOP3.LUT R72, R72, 0xfffffffc, RZ, 0xc0, !PT ;  /* 0xfffffffc48487812 */ /* 0x000fe200078ec0ff */
[----:B------:R-:W-:Y:S01]  /*1cc0*/  ULDC UR25, c[0x0][0x9dc] ;  /* 0x0002770000197ab9 */ /* 0x000fe20000000800 */
[----:B------:R-:W-:Y:S01]  /*1cd0*/  LOP3.LUT R8, R8, 0x3fffffe, RZ, 0xc0, !PT ;  /* 0x03fffffe08087812 */ /* 0x000fe200078ec0ff */
[----:B------:R-:W-:Y:S01]  /*1ce0*/  ULDC UR15, c[0x0][0x288] ;  /* 0x0000a200000f7ab9 */ /* 0x000fe20000000800 */
        /* <DEDUP_REMOVED lines=8> */
[--C-:B------:R-:W-:Y:S01]  /*1d70*/  SHF.R.S32.HI R0, RZ, 0x2, R6.reuse ;  /* 0x00000002ff007819 */ /* 0x100fe20000011406 */
[----:B------:R-:W-:Y:S01]  /*1d80*/  ULOP3.LUT UR25, URZ, UR25, URZ, 0x33, !UPT ;  /* 0x000000193f197292 */ /* 0x000fe2000f8e333f */
[----:B------:R-:W-:Y:S01]  /*1d90*/  SHF.R.S32.HI R9, RZ, 0x1f, R6 ;  /* 0x0000001fff097819 */ /* 0x000fe20000011406 */
[----:B------:R-:W-:Y:S01]  /*1da0*/  ULDC UR18, c[0x0][0x9e0] ;  /* 0x0002780000127ab9 */ /* 0x000fe20000000800 */
[----:B------:R-:W-:-:S02]  /*1db0*/  SHF.R.S32.HI R7, RZ, 0x5, R7 ;  /* 0x00000005ff077819 */ /* 0x000fc40000011407 */
[----:B------:R-:W-:Y:S02]  /*1dc0*/  LEA.HI R9, R9, R0, RZ, 0x3 ;  /* 0x0000000009097211 */ /* 0x000fe400078f18ff */
[----:B------:R-:W-:Y:S02]  /*1dd0*/  LEA.HI R10, R72, R72, RZ, 0x1 ;  /* 0x00000048480a7211 */ /* 0x000fe400078f08ff */
[----:B------:R-:W-:Y:S02]  /*1de0*/  LEA R11, R7, UR44, 0x4 ;  /* 0x0000002c070b7c11 */ /* 0x000fe4000f8e20ff */
[----:B------:R-:W-:Y:S02]  /*1df0*/  LOP3.LUT R9, R9, 0xfffffff8, RZ, 0xc0, !PT ;  /* 0xfffffff809097812 */ /* 0x000fe400078ec0ff */
[----:B------:R-:W-:Y:S02]  /*1e00*/  LOP3.LUT R7, R10, 0x1ffffffe, RZ, 0xc0, !PT ;  /* 0x1ffffffe0a077812 */ /* 0x000fe400078ec0ff */
[----:B------:R-:W-:Y:S01]  /*1e10*/  IADD3 R9, R11, R0, -R9 ;  /* 0x000000000b097210 */ /* 0x000fe20007ffe809 */
[----:B------:R-:W-:Y:S01]  /*1e20*/  IMAD.MOV.U32 R11, RZ, RZ, -0x60 ;  /* 0xffffffa0ff0b7424 */ /* 0x000fe200078e00ff */
[----:B------:R-:W-:Y:S01]  /*1e30*/  PLOP3.LUT P1, PT, PT, PT, UP2, 0x80, 0x0 ;  /* 0x000000000000781c */ /* 0x000fe20003f2f028 */
[----:B------:R-:W-:Y:S01]  /*1e40*/  IMAD.IADD R0, R72, 0x1, -R7 ;  /* 0x0000000148007824 */ /* 0x000fe200078e0a07 */
[----:B------:R-:W-:Y:S01]  /*1e50*/  LOP3.LUT R6, R6, 0x7ffffffc, RZ, 0xc0, !PT ;  /* 0x7ffffffc06067812 */ /* 0x000fe200078ec0ff */
[----:B------:R-:W-:-:S02]  /*1e60*/  IMAD R9, R8, 0x40, R9 ;  /* 0x0000004008097824 */ /* 0x000fc400078e0209 */
[----:B------:R-:W-:Y:S02]  /*1e70*/  IMAD R14, R22, R11, 0x60 ;  /* 0x00000060160e7424 */ /* 0x000fe400078e020b */
[----:B------:R-:W-:Y:S02]  /*1e80*/  IMAD R0, R0, 0x8, R9 ;  /* 0x0000000800007824 */ /* 0x000fe400078e0209 */
[----:B------:R-:W-:Y:S02]  /*1e90*/  IMAD.IADD R3, R3, 0x1, -R6 ;  /* 0x0000000103037824 */ /* 0x000fe400078e0a06 */
[----:B------:R-:W-:Y:S01]  /*1ea0*/  @P0 IMAD.HI.U32 R7, R0, UR6, RZ ;  /* 0x0000000600070c27 */ /* 0x000fe2000f8e00ff */
[----:B------:R-:W-:Y:S01]  /*1eb0*/  UIADD3 UR6, UR38, 0x22840, URZ ;  /* 0x0002284026067890 */ /* 0x000fe2000fffe03f */
[----:B------:R-:W-:Y:S02]  /*1ec0*/  PLOP3.LUT P0, PT, PT, PT, UP1, 0x40, 0x0 ;  /* 0x000000000000781c */ /* 0x000fe40003f0e818 */
[----:B------:R-:W-:Y:S01]  /*1ed0*/  IMAD.MOV.U32 R8, RZ, RZ, R0 ;  /* 0x000000ffff087224 */ /* 0x000fe200078e0000 */
[----:B------:R-:W-:Y:S01]  /*1ee0*/  @P1 SHF.R.U32.HI R8, RZ, UR7, R7 ;  /* 0x00000007ff081c19 */ /* 0x000fe20008011607 */
[----:B------:R-:W-:Y:S01]  /*1ef0*/  IMAD R7, R22, -0x60, R17 ;  /* 0xffffffa016077824 */ /* 0x000fe200078e0211 */
[----:B------:R-:W-:Y:S01]  /*1f00*/  UPRMT UR6, UR5, 0x654, UR6 ;  /* 0x0000065405067896 */ /* 0x000fe20008000006 */
[----:B------:R-:W-:-:S02]  /*1f10*/  IMAD R20, R3, -0x2, R14 ;  /* 0xfffffffe03147824 */ /* 0x000fc400078e020e */
[----:B------:R-:W0:Y:S01]  /*1f20*/  SHFL.IDX PT, R10, R8, RZ, 0x1c1f ;  /* 0x001c1fff080a7589 */ /* 0x000e2200000e0000 */
[----:B------:R-:W-:-:S04]  /*1f30*/  VIADD R6, R7, 0x61 ;  /* 0x0000006107067836 */ /* 0x000fc80000000000 */
[----:B------:R-:W-:Y:S01]  /*1f40*/  IMAD R9, R3, -0x2, R6 ;  /* 0xfffffffe03097824 */ /* 0x000fe200078e0206 */
[----:B------:R-:W-:Y:S01]  /*1f50*/  SYNCS.ARRIVE.TRANS64.RED.A1T0 RZ, [UR6], RZ ;  /* 0x000000ffffff79a7 */ /* 0x000fe20008100406 */
[----:B------:R-:W-:Y:S02]  /*1f60*/  VIADD R6, R7, 0x60 ;  /* 0x0000006007067836 */ /* 0x000fe40000000000 */
[----:B------:R-:W-:Y:S02]  /*1f70*/  VIADD R9, R9, -UR15 ;  /* 0x8000000f09097c36 */ /* 0x000fe40008000000 */
[----:B------:R-:W-:Y:S02]  /*1f80*/  IMAD R11, R3, -0x2, R6 ;  /* 0xfffffffe030b7824 */ /* 0x000fe400078e0206 */
[C---:B------:R-:W-:Y:S02]  /*1f90*/  VIADD R12, R9.reuse, UR18 ;  /* 0x00000012090c7c36 */ /* 0x040fe40008000000 */
[----:B------:R-:W-:-:S03]  /*1fa0*/  VIADD R13, R9, UR25 ;  /* 0x00000019090d7c36 */ /* 0x000fc60008000000 */
[----:B0-----:R-:W-:Y:S01]  /*1fb0*/  VIADDMNMX R6, R10, R12, R11, PT ;  /* 0x0000000c0a067246 */ /* 0x001fe2000380010b */
[----:B------:R-:W-:Y:S01]  /*1fc0*/  IMAD.IADD R7, R13, 0x1, R10 ;  /* 0x000000010d077824 */ /* 0x000fe200078e020a */
[----:B------:R-:W-:Y:S06]  /*1fd0*/  @P0 BRA `(.L_x_10987) ;  /* 0x00000000005c0947 */ /* 0x000fec0003800000 */
        /* <DEDUP_REMOVED lines=13> */
.L_x_10989:
[----:B------:R-:W-:Y:S02]  /*20b0*/  ULDC UR6, c[0x0][0x9e4] ;  /* 0x0002790000067ab9 */ /* 0x000fe40000000800 */
[----:B------:R-:W-:-:S05]  /*20c0*/  IMAD.U32 R15, RZ, RZ, UR6 ;  /* 0x00000006ff0f7e24 */ /* 0x000fca000f8e00ff */
[----:B------:R-:W-:-:S13]  /*20d0*/  ISETP.NE.AND P0, PT, R15, 0x1, PT ;  /* 0x000000010f00780c */ /* 0x000fda0003f05270 */
[----:B------:R-:W0:Y:S02]  /*20e0*/  @P0 LDC.64 R72, c[0x0][0x9e8] ;  /* 0x00027a00ff480b82 */ /* 0x000e240000000a00 */
[----:B0-----:R-:W-:-:S05]  /*20f0*/  @P0 IMAD.HI.U32 R10, R9, R72, RZ ;  /* 0x00000048090a0227 */ /* 0x001fca00078e00ff */
[----:B------:R-:W-:-:S07]  /*2100*/  @P0 SHF.R.U32.HI R9, RZ, R73, R10 ;  /* 0x00000049ff090219 */ /* 0x000fce000001160a */
.L_x_10990:
[----:B------:R-:W-:Y:S05]  /*2110*/  BSYNC B0 ;  /* 0x0000000000007941 */ /* 0x000fea0003800000 */
.L_x_10988:
[----:B------:R-:W-:-:S05]  /*2120*/  IMAD R9, R9, R15, R20 ;  /* 0x0000000f09097224 */ /* 0x000fca00078e0214 */
[----:B------:R-:W-:Y:S02]  /*2130*/  VIADDMNMX R6, R9, R15, R6, PT ;  /* 0x0000000f09067246 */ /* 0x000fe40003800106 */
[----:B------:R-:W-:-:S07]  /*2140*/  VIMNMX R7, R7, R9, !PT ;  /* 0x0000000907077248 */ /* 0x000fce0007fe0100 */
.L_x_10987:
[C---:B------:R-:W-:Y:S01]  /*2150*/  ISETP.GE.AND P1, PT, R14.reuse, 0x1, PT ;  /* 0x000000010e00780c */ /* 0x040fe20003f26270 */
[----:B------:R-:W0:Y:S01]  /*2160*/  SHFL.IDX PT, R8, R8, 0x1, 0x1c1f ;  /* 0x003c1f0008087f89 */ /* 0x000e2200000e0000 */
[C---:B------:R-:W-:Y:S01]  /*2170*/  ISETP.GE.AND P0, PT, R14.reuse, 0x2, PT ;  /* 0x000000020e00780c */ /* 0x040fe20003f06270 */
[----:B------:R-:W-:Y:S01]  /*2180*/  UISETP.NE.AND UP1, UPT, UR43, URZ, UPT ;  /* 0x0000003f2b00728c */ /* 0x000fe2000bf25270 */
[----:B------:R-:W-:Y:S02]  /*2190*/  P2R R15, PR, RZ, 0x2 ;  /* 0x00000002ff0f7803 */ /* 0x000fe40000000000 */
[C---:B------:R-:W-:Y:S02]  /*21a0*/  ISETP.GT.AND P3, PT, R7.reuse, RZ, !P1 ;  /* 0x000000ff0700720c */ /* 0x040fe40004f64270 */
[----:B------:R-:W-:Y:S02]  /*21b0*/  ISETP.GE.AND P1, PT, R14, 0x9, PT ;  /* 0x000000090e00780c */ /* 0x000fe40003f26270 */
[----:B------:R-:W-:-:S02]  /*21c0*/  ISETP.GT.AND P2, PT, R7, 0x1, !P0 ;  /* 0x000000010700780c */ /* 0x000fc40004744270 */
[----:B------:R-:W-:Y:S02]  /*21d0*/  P2R R19, PR, RZ, 0x2 ;  /* 0x00000002ff137803 */ /* 0x000fe40000000000 */
[----:B------:R-:W-:Y:S02]  /*21e0*/  ISETP.GT.AND P1, PT, R7, 0x8, !P1 ;  /* 0x000000080700780c */ /* 0x000fe40004f24270 */
[----:B------:R-:W-:Y:S02]  /*21f0*/  ISETP.GE.AND P4, PT, R14, 0x11, PT ;  /* 0x000000110e00780c */ /* 0x000fe40003f86270 */
[C---:B------:R-:W-:Y:S02]  /*2200*/  ISETP.LT.OR P1, PT, R6.reuse, 0x9, P1 ;  /* 0x000000090600780c */ /* 0x040fe40000f21670 */
[----:B------:R-:W-:Y:S02]  /*2210*/  ISETP.LT.OR P3, PT, R6, 0x1, P3 ;  /* 0x000000010600780c */ /* 0x000fe40001f61670 */
[----:B------:R-:W-:-:S02]  /*2220*/  FSEL R28, R28, -INF , !P1 ;  /* 0xff8000001c1c7808 */ /* 0x000fc40004800000 */
[----:B------:R-:W-:Y:S02]  /*2230*/  ISETP.LT.OR P2, PT, R6, 0x2, P2 ;  /* 0x000000020600780c */ /* 0x000fe40001741670 */
[----:B------:R-:W-:Y:S02]  /*2240*/  ISETP.GT.AND P1, PT, R7, 0x10, !P4 ;  /* 0x000000100700780c */ /* 0x000fe40006724270 */
[----:B------:R-:W-:Y:S02]  /*2250*/  ISETP.GE.AND P5, PT, R14, 0xa, PT ;  /* 0x0000000a0e00780c */ /* 0x000fe40003fa6270 */
[----:B------:R-:W-:Y:S02]  /*2260*/  FSEL R24, R24, -INF , !P3 ;  /* 0xff80000018187808 */ /* 0x000fe40005800000 */
[----:B------:R-:W-:Y:S02]  /*2270*/  FSEL R72, R25, -INF , !P2 ;  /* 0xff80000019487808 */ /* 0x000fe40005000000 */
[----:B------:R-:W-:-:S02]  /*2280*/  ISETP.LT.OR P1, PT, R6, 0x11, P1 ;  /* 0x000000110600780c */ /* 0x000fc40000f21670 */
[C---:B------:R-:W-:Y:S02]  /*2290*/  ISETP.GT.AND P2, PT, R7.reuse, 0x9, !P5 ;  /* 0x000000090700780c */ /* 0x040fe40006f44270 */
[----:B------:R-:W-:Y:S02]  /*22a0*/  ISETP.GE.AND P3, PT, R14, 0x12, PT ;  /* 0x000000120e00780c */ /* 0x000fe40003f66270 */
[----:B------:R-:W-:Y:S02]  /*22b0*/  FSEL R32, R32, -INF , !P1 ;  /* 0xff80000020207808 */ /* 0x000fe40004800000 */
[----:B------:R-:W-:Y:S02]  /*22c0*/  ISETP.LT.OR P2, PT, R6, 0xa, P2 ;  /* 0x0000000a0600780c */ /* 0x000fe40001741670 */
[----:B------:R-:W-:Y:S02]  /*22d0*/  ISETP.GT.AND P1, PT, R7, 0x11, !P3 ;  /* 0x000000110700780c */ /* 0x000fe40005f24270 */
[----:B------:R-:W-:-:S02]  /*22e0*/  FSEL R74, R29, -INF , !P2 ;  /* 0xff8000001d4a7808 */ /* 0x000fc40005000000 */
        /* <DEDUP_REMOVED lines=63> */
[----:B------:R-:W-:Y:S02]  /*26e0*/  ISETP.GE.AND P1, PT, R14, 0x49, PT ;  /* 0x000000490e00780c */ /* 0x000fe40003f26270 */
[----:B------:R-:W-:Y:S02]  /*26f0*/  P2R R23, PR, RZ, 0x10 ;  /* 0x00000010ff177803 */ /* 0x000fe40000000000 */
[----:B------:R-:W-:-:S02]  /*2700*/  ISETP.GT.AND P2, PT, R7, 0x48, !P1 ;  /* 0x000000480700780c */ /* 0x000fc40004f44270 */
[----:B------:R-:W-:Y:S02]  /*2710*/  P2R R21, PR, RZ, 0x20 ;  /* 0x00000020ff157803 */ /* 0x000fe40000000000 */
        /* <DEDUP_REMOVED lines=25> */
[----:B------:R-:W-:-:S13]  /*28b0*/  PLOP3.LUT P6, PT, PT, PT, UP1, 0x40, 0x0 ;  /* 0x000000000000781c */ /* 0x000fda0003fce818 */
[----:B------:R-:W-:Y:S05]  /*28c0*/  @P6 BRA `(.L_x_10991) ;  /* 0x00000000005c6947 */ /* 0x000fea0003800000 */
        /* <DEDUP_REMOVED lines=13> */
.L_x_10993:
[----:B------:R-:W-:Y:S02]  /*29a0*/  ULDC UR6, c[0x0][0x9e4] ;  /* 0x0002790000067ab9 */ /* 0x000fe40000000800 */
[----:B------:R-:W-:-:S05]  /*29b0*/  IMAD.U32 R10, RZ, RZ, UR6 ;  /* 0x00000006ff0a7e24 */ /* 0x000fca000f8e00ff */
[----:B------:R-:W-:-:S13]  /*29c0*/  ISETP.NE.AND P6, PT, R10, 0x1, PT ;  /* 0x000000010a00780c */ /* 0x000fda0003fc5270 */
[----:B------:R-:W0:Y:S02]  /*29d0*/  @P6 LDC.64 R12, c[0x0][0x9e8] ;  /* 0x00027a00ff0c6b82 */ /* 0x000e240000000a00 */
[----:B0-----:R-:W-:-:S05]  /*29e0*/  @P6 IMAD.HI.U32 R8, R9, R12, RZ ;  /* 0x0000000c09086227 */ /* 0x001fca00078e00ff */
[----:B------:R-:W-:-:S07]  /*29f0*/  @P6 SHF.R.U32.HI R9, RZ, R13, R8 ;  /* 0x0000000dff096219 */ /* 0x000fce0000011608 */
.L_x_10994:
[----:B------:R-:W-:Y:S05]  /*2a00*/  BSYNC B0 ;  /* 0x0000000000007941 */ /* 0x000fea0003800000 */
.L_x_10992:
[----:B------:R-:W-:-:S05]  /*2a10*/  IMAD R9, R9, R10, R20 ;  /* 0x0000000a09097224 */ /* 0x000fca00078e0214 */
[----:B------:R-:W-:Y:S02]  /*2a20*/  VIADDMNMX R6, R9, R10, R6, PT ;  /* 0x0000000a09067246 */ /* 0x000fe40003800106 */
[----:B------:R-:W-:-:S07]  /*2a30*/  VIMNMX R7, R7, R9, !PT ;  /* 0x0000000907077248 */ /* 0x000fce0007fe0100 */
.L_x_10991:
[----:B------:R-:W-:Y:S01]  /*2a40*/  ISETP.GT.AND P0, PT, R7, 0x1, !P0 ;  /* 0x000000010700780c */ /* 0x000fe20004704270 */
[----:B------:R-:W-:Y:S01]  /*2a50*/  ULDC UR14, c[0x0][0x988] ;  /* 0x00026200000e7ab9 */ /* 0x000fe20000000800 */
[----:B------:R-:W-:Y:S02]  /*2a60*/  ISETP.NE.AND P6, PT, R25, RZ, PT ;  /* 0x000000ff1900720c */ /* 0x000fe40003fc5270 */
        /* <DEDUP_REMOVED lines=59> */
[C---:B------:R-:W-:Y:S02]  /*2e20*/  ISETP.GT.AND P1, PT, R7.reuse, 0x48, !P1 ;  /* 0x000000480700780c */ /* 0x040fe40004f24270 */
        /* <DEDUP_REMOVED lines=10> */
[----:B0-----:R-:W-:-:S02]  /*2ed0*/  FMNMX.FTZ R10, R9, R8, !PT ;  /* 0x00000008090a7209 */ /* 0x001fc40007810000 */
[----:B------:R-:W-:Y:S02]  /*2ee0*/  FSEL R47, R47, -INF , !P0 ;  /* 0xff8000002f2f7808 */ /* 0x000fe40004000000 */
[----:B------:R-:W-:Y:S01]  /*2ef0*/  ISETP.NE.AND P0, PT, R45, RZ, PT ;  /* 0x000000ff2d00720c */ /* 0x000fe20003f05270 */
[----:B------:R-:W0:Y:S01]  /*2f00*/  SHFL.BFLY PT, R11, R10, 0x1, 0x1f ;  /* 0x0c201f000a0b7f89 */ /* 0x000e2200000e0000 */
[C---:B------:R-:W-:Y:S02]  /*2f10*/  ISETP.LT.OR P1, PT, R6.reuse, 0x49, P1 ;  /* 0x000000490600780c */ /* 0x040fe40000f21670 */
[----:B------:R-:W-:Y:S02]  /*2f20*/  ISETP.GT.AND P0, PT, R7, 0x30, !P0 ;  /* 0x000000300700780c */ /* 0x000fe40004704270 */
[C---:B------:R-:W-:Y:S02]  /*2f30*/  ISETP.LT.OR P2, PT, R6.reuse, 0x4a, P2 ;  /* 0x0000004a0600780c */ /* 0x040fe40001741670 */
[----:B------:R-:W-:-:S02]  /*2f40*/  ISETP.LT.OR P0, PT, R6, 0x31, P0 ;  /* 0x000000310600780c */ /* 0x000fc40000701670 */
[----:B------:R-:W-:Y:S02]  /*2f50*/  FSEL R62, R62, -INF , !P1 ;  /* 0xff8000003e3e7808 */ /* 0x000fe40004800000 */
[----:B------:R-:W-:Y:S02]  /*2f60*/  FSEL R50, R50, -INF , !P0 ;  /* 0xff80000032327808 */ /* 0x000fe40004000000 */
[----:B------:R-:W-:Y:S02]  /*2f70*/  ISETP.NE.AND P0, PT, R77, RZ, PT ;  /* 0x000000ff4d00720c */ /* 0x000fe40003f05270 */
[----:B------:R-:W-:Y:S02]  /*2f80*/  ISETP.LT.OR P3, PT, R6, 0x51, P3 ;  /* 0x000000510600780c */ /* 0x000fe40001f61670 */
[----:B------:R-:W-:Y:S02]  /*2f90*/  ISETP.GT.AND P0, PT, R7, 0x31, !P0 ;  /* 0x000000310700780c */ /* 0x000fe40004704270 */
[----:B------:R-:W-:-:S02]  /*2fa0*/  FSEL R63, R63, -INF , !P2 ;  /* 0xff8000003f3f7808 */ /* 0x000fc40005000000 */
[C---:B------:R-:W-:Y:S02]  /*2fb0*/  ISETP.LT.OR P0, PT, R6.reuse, 0x32, P0 ;  /* 0x000000320600780c */ /* 0x040fe40000701670 */
[----:B------:R-:W-:Y:S02]  /*2fc0*/  ISETP.LT.OR P4, PT, R6, 0x52, P4 ;  /* 0x000000520600780c */ /* 0x000fe40002781670 */
[----:B------:R-:W-:Y:S02]  /*2fd0*/  FSEL R51, R51, -INF , !P0 ;  /* 0xff80000033337808 */ /* 0x000fe40004000000 */
[----:B------:R-:W-:Y:S02]  /*2fe0*/  ISETP.NE.AND P0, PT, R49, RZ, PT ;  /* 0x000000ff3100720c */ /* 0x000fe40003f05270 */
[----:B0-----:R-:W-:Y:S02]  /*2ff0*/  FMNMX.FTZ R8, R10, R11, !PT ;  /* 0x0000000b0a087209 */ /* 0x001fe40007810000 */
[----:B------:R-:W-:-:S02]  /*3000*/  ISETP.GT.AND P0, PT, R7, 0x38, !P0 ;  /* 0x000000380700780c */ /* 0x000fc40004704270 */
[----:B------:R-:W-:Y:S01]  /*3010*/  FSEL R66, R66, -INF , !P3 ;  /* 0xff80000042427808 */ /* 0x000fe20005800000 */
[----:B------:R-:W-:Y:S01]  /*3020*/  FMUL.FTZ R11, R8, UR14 ;  /* 0x0000000e080b7c20 */ /* 0x000fe20008410000 */
[C---:B------:R-:W-:Y:S02]  /*3030*/  ISETP.LT.OR P0, PT, R6.reuse, 0x39, P0 ;  /* 0x000000390600780c */ /* 0x040fe40000701670 */
[----:B------:R-:W-:Y:S02]  /*3040*/  ISETP.LT.OR P5, PT, R6, 0x59, P5 ;  /* 0x000000590600780c */ /* 0x000fe40002fa1670 */
[----:B------:R-:W-:Y:S02]  /*3050*/  FSEL R54, R54, -INF , !P0 ;  /* 0xff80000036367808 */ /* 0x000fe40004000000 */
[----:B------:R-:W-:Y:S02]  /*3060*/  ISETP.NE.AND P0, PT, R79, RZ, PT ;  /* 0x000000ff4f00720c */ /* 0x000fe40003f05270 */
[----:B------:R-:W-:-:S02]  /*3070*/  FSEL R67, R67, -INF , !P4 ;  /* 0xff80000043437808 */ /* 0x000fc40006000000 */
[----:B------:R-:W-:Y:S02]  /*3080*/  ISETP.GT.AND P0, PT, R7, 0x39, !P0 ;  /* 0x000000390700780c */ /* 0x000fe40004704270 */
[----:B------:R-:W-:Y:S02]  /*3090*/  FSEL R70, R70, -INF , !P5 ;  /* 0xff80000046467808 */ /* 0x000fe40006800000 */
[----:B------:R-:W-:-:S04]  /*30a0*/  ISETP.LT.OR P0, PT, R6, 0x3a, P0 ;  /* 0x0000003a0600780c */ /* 0x000fc80000701670 */
[----:B------:R-:W-:Y:S02]  /*30b0*/  FSEL R55, R55, -INF , !P0 ;  /* 0xff80000037377808 */ /* 0x000fe40004000000 */
[----:B------:R-:W-:Y:S02]  /*30c0*/  ISETP.GT.AND P0, PT, R7, RZ, !P6 ;  /* 0x000000ff0700720c */ /* 0x000fe40007704270 */
[----:B------:R-:W-:Y:S02]  /*30d0*/  ISETP.NE.AND P6, PT, R53, RZ, PT ;  /* 0x000000ff3500720c */ /* 0x000fe40003fc5270 */
[----:B------:R-:W-:-:S04]  /*30e0*/  ISETP.LT.OR P0, PT, R6, 0x1, P0 ;  /* 0x000000010600780c */ /* 0x000fc80000701670 */
[----:B------:R-:W-:Y:S02]  /*30f0*/  FSEL R26, R26, -INF , !P0 ;  /* 0xff8000001a1a7808 */ /* 0x000fe40004000000 */
[----:B------:R-:W-:Y:S02]  /*3100*/  FSETP.NEU.FTZ.AND P0, PT, R8, -INF , PT ;  /* 0xff8000000800780b */ /* 0x000fe40003f1d000 */
[----:B------:R-:W-:Y:S02]  /*3110*/  FMNMX.FTZ R9, R26, R27, !PT ;  /* 0x0000001b1a097209 */ /* 0x000fe40007810000 */
[----:B------:R-:W-:Y:S02]  /*3120*/  FSEL R11, R11, RZ, P0 ;  /* 0x000000ff0b0b7208 */ /* 0x000fe40000000000 */
[----:B------:R-:W-:Y:S02]  /*3130*/  FMNMX.FTZ R10, R30, R9, !PT ;  /* 0x000000091e0a7209 */ /* 0x000fe40007810000 */
[----:B------:R-:W-:Y:S01]  /*3140*/  ISETP.GT.AND P0, PT, R7, 0x40, !P6 ;  /* 0x000000400700780c */ /* 0x000fe20007704270 */
        /* <DEDUP_REMOVED lines=8> */
[--C-:B------:R-:W-:Y:S01]  /*31d0*/  FFMA.FTZ R19, R32, UR14, -R11.reuse ;  /* 0x0000000e20137c23 */ /* 0x100fe2000801080b */
[----:B------:R-:W-:Y:S01]  /*31e0*/  FMNMX.FTZ R9, R35, R10, !PT ;  /* 0x0000000a23097209 */ /* 0x000fe20007810000 */
[--C-:B------:R-:W-:Y:S01]  /*31f0*/  FFMA.FTZ R20, R76, UR14, -R11.reuse ;  /* 0x0000000e4c147c23 */ /* 0x100fe2000801080b */
[----:B------:R-:W-:Y:S01]  /*3200*/  ISETP.NE.AND P0, PT, R81, RZ, PT ;  /* 0x000000ff5100720c */ /* 0x000fe20003f05270 */
[--C-:B------:R-:W-:Y:S01]  /*3210*/  FFMA.FTZ R24, R82, UR14, -R11.reuse ;  /* 0x0000000e52187c23 */ /* 0x100fe2000801080b */
[----:B------:R-:W-:Y:S01]  /*3220*/  FMNMX.FTZ R10, R38, R9, !PT ;  /* 0x00000009260a7209 */ /* 0x000fe20007810000 */
[----:B------:R-:W0:Y:S01]  /*3230*/  MUFU.EX2 R13, R13 ;  /* 0x0000000d000d7308 */ /* 0x000e220000000800 */
[----:B------:R-:W-:Y:S01]  /*3240*/  ISETP.NE.AND P6, PT, R14, RZ, PT ;  /* 0x000000ff0e00720c */ /* 0x000fe20003fc5270 */
[--C-:B------:R-:W-:Y:S01]  /*3250*/  FFMA.FTZ R14, R28, UR14, -R11.reuse ;  /* 0x0000000e1c0e7c23 */ /* 0x100fe2000801080b */
[----:B------:R-:W-:Y:S01]  /*3260*/  FMNMX.FTZ R9, R39, R10, !PT ;  /* 0x0000000a27097209 */ /* 0x000fe20007810000 */
[--C-:B------:R-:W-:Y:S01]  /*3270*/  FFMA.FTZ R21, R36, UR14, -R11.reuse ;  /* 0x0000000e24157c23 */ /* 0x100fe2000801080b */
[C---:B------:R-:W-:Y:S01]  /*3280*/  ISETP.GT.AND P0, PT, R7.reuse, 0x41, !P0 ;  /* 0x000000410700780c */ /* 0x040fe20004704270 */
[--C-:B------:R-:W-:Y:S01]  /*3290*/  FFMA.FTZ R23, R40, UR14, -R11.reuse ;  /* 0x0000000e28177c23 */ /* 0x100fe2000801080b */
[----:B------:R-:W-:Y:S01]  /*32a0*/  FMNMX.FTZ R10, R42, R9, !PT ;  /* 0x000000092a0a7209 */ /* 0x000fe20007810000 */
[----:B------:R-:W-:Y:S01]  /*32b0*/  MUFU.EX2 R14, R14 ;  /* 0x0000000e000e7308 */ /* 0x000fe20000000800 */
[----:B------:R-:W-:Y:S01]  /*32c0*/  ISETP.GT.AND P6, PT, R7, 0x59, !P6 ;  /* 0x000000590700780c */ /* 0x000fe200077c4270 */
[--C-:B------:R-:W-:Y:S01]  /*32d0*/  FFMA.FTZ R28, R48, UR14, -R11.reuse ;  /* 0x0000000e301c7c23 */ /* 0x100fe2000801080b */
[----:B------:R-:W-:Y:S01]  /*32e0*/  FMNMX.FTZ R9, R43, R10, !PT ;  /* 0x0000000a2b097209 */ /* 0x000fe20007810000 */
[--C-:B------:R-:W-:Y:S01]  /*32f0*/  FFMA.FTZ R32, R52, UR14, -R11.reuse ;  /* 0x0000000e34207c23 */ /* 0x100fe2000801080b */
[----:B------:R-:W-:Y:S01]  /*3300*/  ISETP.LT.OR P0, PT, R6, 0x42, P0 ;  /* 0x000000420600780c */ /* 0x000fe20000701670 */
[----:B------:R-:W-:Y:S01]  /*3310*/  FFMA.FTZ R33, R86, UR14, -R11 ;  /* 0x0000000e56217c23 */ /* 0x000fe2000801080b */
[----:B------:R-:W-:Y:S01]  /*3320*/  FMNMX.FTZ R10, R46, R9, !PT ;  /* 0x000000092e0a7209 */ /* 0x000fe20007810000 */
[----:B------:R-:W1:Y:S01]  /*3330*/  MUFU.EX2 R15, R15 ;  /* 0x0000000f000f7308 */ /* 0x000e620000000800 */
[----:B------:R-:W-:Y:S01]  /*3340*/  FSEL R59, R59, -INF , !P0 ;  /* 0xff8000003b3b7808 */ /* 0x000fe20004000000 */
[----:B0-----:R-:W-:Y:S01]  /*3350*/  FADD.FTZ R49, R12, R13 ;  /* 0x0000000d0c317221 */ /* 0x001fe20000010000 */
        /* <DEDUP_REMOVED lines=9> */
[----:B------:R-:W-:Y:S01]  /*33f0*/  FFMA.FTZ R45, R92, UR14, -R11 ;  /* 0x0000000e5c2d7c23 */ /* 0x000fe2000801080b */
[----:B------:R-:W-:-:S02]  /*3400*/  F2FP.F16.F32.PACK_AB R152, R13, R12 ;  /* 0x0000000c0d98723e */ /* 0x000fc400000000ff */
[----:B------:R-:W-:Y:S01]  /*3410*/  FMNMX.FTZ R10, R54, R9, !PT ;  /* 0x00000009360a7209 */ /* 0x000fe20007810000 */
[----:B------:R-:W-:Y:S01]  /*3420*/  FFMA.FTZ R9, R78, UR14, -R11 ;  /* 0x0000000e4e097c23 */ /* 0x000fe2000801080b */
[----:B------:R0:W-:Y:S01]  /*3430*/  MUFU.EX2 R25, R24 ;  /* 0x0000001800197308 */ /* 0x0001e20000000800 */
[----:B-1----:R-:W-:Y:S02]  /*3440*/  F2FP.F16.F32.PACK_AB R154, R15, R14 ;  /* 0x0000000e0f9a723e */ /* 0x002fe400000000ff */
[----:B------:R-:W-:-:S04]  /*3450*/  FMNMX.FTZ R7, R55, R10, !PT ;  /* 0x0000000a37077209 */ /* 0x000fc80007810000 */
[----:B------:R-:W-:Y:S01]  /*3460*/  FMNMX.FTZ R10, R58, R7, !PT ;  /* 0x000000073a0a7209 */ /* 0x000fe20007810000 */
[----:B------:R1:W-:Y:S01]  /*3470*/  MUFU.EX2 R158, R9 ;  /* 0x00000009009e7308 */ /* 0x0003e20000000800 */
[----:B0-----:R-:W-:Y:S02]  /*3480*/  FFMA.FTZ R24, R88, UR14, -R11 ;  /* 0x0000000e58187c23 */ /* 0x001fe4000801080b */
[----:B------:R-:W-:-:S04]  /*3490*/  FMNMX.FTZ R7, R59, R10, !PT ;  /* 0x0000000a3b077209 */ /* 0x000fc80007810000 */
[----:B------:R-:W-:Y:S01]  /*34a0*/  FMNMX.FTZ R10, R62, R7, !PT ;  /* 0x000000073e0a7209 */ /* 0x000fe20007810000 */
[----:B------:R-:W0:Y:S01]  /*34b0*/  MUFU.EX2 R20, R20 ;  /* 0x0000001400147308 */ /* 0x000e220000000800 */
[----:B-1----:R-:W-:Y:S02]  /*34c0*/  FFMA.FTZ R9, R80, UR14, -R11 ;  /* 0x0000000e50097c23 */ /* 0x002fe4000801080b */
[----:B------:R-:W-:-:S04]  /*34d0*/  FMNMX.FTZ R7, R63, R10, !PT ;  /* 0x0000000a3f077209 */ /* 0x000fc80007810000 */
[----:B------:R-:W-:Y:S01]  /*34e0*/  FMNMX.FTZ R10, R66, R7, !PT ;  /* 0x00000007420a7209 */ /* 0x000fe20007810000 */
[----:B------:R1:W-:Y:S03]  /*34f0*/  MUFU.EX2 R160, R9 ;  /* 0x0000000900a07308 */ /* 0x0003e60000000800 */
[----:B------:R-:W-:Y:S01]  /*3500*/  FMNMX.FTZ R7, R67, R10, !PT ;  /* 0x0000000a43077209 */ /* 0x000fe20007810000 */
[--C-:B------:R-:W-:Y:S01]  /*3510*/  FFMA.FTZ R10, R44, UR14, -R11.reuse ;  /* 0x0000000e2c0a7c23 */ /* 0x100fe2000801080b */
[--C-:B------:R-:W-:Y:S02]  /*3520*/  FFMA.FTZ R44, R64, UR14, -R11.reuse ;  /* 0x0000000e402c7c23 */ /* 0x100fe4000801080b */
[----:B------:R-:W-:Y:S01]  /*3530*/  FMNMX.FTZ R6, R70, R7, !PT ;  /* 0x0000000746067209 */ /* 0x000fe20007810000 */
[----:B------:R-:W3:Y:S01]  /*3540*/  MUFU.EX2 R21, R21 ;  /* 0x0000001500157308 */ /* 0x000ee20000000800 */
[----:B-1----:R-:W-:Y:S01]  /*3550*/  FFMA.FTZ R9, R84, UR14, -R11 ;  /* 0x0000000e54097c23 */ /* 0x002fe2000801080b */
[----:B0-----:R-:W-:-:S02]  /*3560*/  F2FP.F16.F32.PACK_AB R156, R20, R19 ;  /* 0x00000013149c723e */ /* 0x001fc400000000ff */
[----:B------:R-:W-:-:S04]  /*3570*/  FMNMX.FTZ R6, R71, R6, !PT ;  /* 0x0000000647067209 */ /* 0x000fc80007810000 */
[----:B------:R-:W-:Y:S01]  /*3580*/  MUFU.EX2 R29, R9 ;  /* 0x00000009001d7308 */ /* 0x000fe20000000800 */
[----:B------:R-:W0:Y:S07]  /*3590*/  SHFL.BFLY PT, R7, R6, 0x2, 0x1f ;  /* 0x0c401f0006077f89 */ /* 0x000e2e00000e0000 */
[----:B------:R1:W-:Y:S08]  /*35a0*/  MUFU.EX2 R37, R24 ;  /* 0x0000001800257308 */ /* 0x0003f00000000800 */
[----:B------:R-:W-:Y:S01]  /*35b0*/  MUFU.EX2 R23, R23 ;  /* 0x0000001700177308 */ /* 0x000fe20000000800 */
[----:B-1----:R-:W-:-:S04]  /*35c0*/  FADD.FTZ R24, R14, R49 ;  /* 0x000000310e187221 */ /* 0x002fc80000010000 */
[----:B------:R-:W-:-:S03]  /*35d0*/  FADD.FTZ R24, R15, R24 ;  /* 0x000000180f187221 */ /* 0x000fc60000010000 */
[----:B------:R-:W1:Y:S01]  /*35e0*/  MUFU.EX2 R10, R10 ;  /* 0x0000000a000a7308 */ /* 0x000e620000000800 */
[----:B0-----:R-:W-:Y:S01]  /*35f0*/  FMNMX.FTZ R7, R6, R7, !PT ;  /* 0x0000000706077209 */ /* 0x001fe20007810000 */
[----:B------:R-:W-:-:S04]  /*3600*/  FADD.FTZ R49, R19, R24 ;  /* 0x0000001813317221 */ /* 0x000fc80000010000 */
[----:B------:R-:W0:Y:S01]  /*3610*/  SHFL.BFLY PT, R6, R7, 0x1, 0x1f ;  /* 0x0c201f0007067f89 */ /* 0x000e2200000e0000 */
[----:B------:R-:W-:Y:S01]  /*3620*/  FADD.FTZ R24, R20, R49 ;  /* 0x0000003114187221 */ /* 0x000fe20000010000 */
[----:B------:R-:W4:Y:S03]  /*3630*/  MUFU.EX2 R28, R28 ;  /* 0x0000001c001c7308 */ /* 0x000f260000000800 */
[----:B---3--:R-:W-:-:S04]  /*3640*/  FADD.FTZ R53, R21, R24 ;  /* 0x0000001815357221 */ /* 0x008fc80000010000 */
[C---:B------:R-:W-:Y:S01]  /*3650*/  FADD.FTZ R48, R158.reuse, R53 ;  /* 0x000000359e307221 */ /* 0x040fe20000010000 */
[----:B------:R-:W3:Y:S01]  /*3660*/  MUFU.EX2 R32, R32 ;  /* 0x0000002000207308 */ /* 0x000ee20000000800 */
[----:B-1----:R-:W-:Y:S02]  /*3670*/  F2FP.F16.F32.PACK_AB R162, R25, R10 ;  /* 0x0000000a19a2723e */ /* 0x002fe400000000ff */
[----:B------:R-:W-:Y:S01]  /*3680*/  FADD.FTZ R53, R23, R48 ;  /* 0x0000003017357221 */ /* 0x000fe20000010000 */
[----:B------:R-:W-:-:S03]  /*3690*/  F2FP.F16.F32.PACK_AB R158, R158, R21 ;  /* 0x000000159e9e723e */ /* 0x000fc600000000ff */
[C---:B------:R-:W-:Y:S01]  /*36a0*/  FADD.FTZ R53, R160.reuse, R53 ;  /* 0x00000035a0357221 */ /* 0x040fe20000010000 */
[----:B------:R-:W1:Y:S01]  /*36b0*/  MUFU.EX2 R33, R33 ;  /* 0x0000002100217308 */ /* 0x000e620000000800 */
[----:B------:R-:W-:Y:S02]  /*36c0*/  F2FP.F16.F32.PACK_AB R160, R160, R23 ;  /* 0x00000017a0a0723e */ /* 0x000fe400000000ff */
[----:B------:R-:W-:Y:S01]  /*36d0*/  FADD.FTZ R48, R10, R53 ;  /* 0x000000350a307221 */ /* 0x000fe20000010000 */
[----:B----4-:R-:W-:Y:S02]  /*36e0*/  F2FP.F16.F32.PACK_AB R164, R29, R28 ;  /* 0x0000001c1da4723e */ /* 0x010fe400000000ff */
[----:B0-----:R-:W-:Y:S01]  /*36f0*/  FMNMX.FTZ R9, R7, R6, !PT ;  /* 0x0000000607097209 */ /* 0x001fe20007810000 */
[----:B------:R-:W-:Y:S01]  /*3700*/  FADD.FTZ R53, R25, R48 ;  /* 0x0000003019357221 */ /* 0x000fe20000010000 */
[----:B------:R-:W-:Y:S01]  /*3710*/  MUFU.EX2 R36, R36 ;  /* 0x0000002400247308 */ /* 0x000fe20000000800 */
[----:B------:R-:W-:Y:S01]  /*3720*/  FFMA.FTZ R6, R68, UR14, -R11 ;  /* 0x0000000e44067c23 */ /* 0x000fe2000801080b */
[C---:B------:R-:W-:Y:S01]  /*3730*/  FSETP.NEU.FTZ.AND P0, PT, R9.reuse, -INF , PT ;  /* 0xff8000000900780b */ /* 0x040fe20003f1d000 */
[----:B------:R-:W-:Y:S01]  /*3740*/  FMUL.FTZ R7, R9, UR14 ;  /* 0x0000000e09077c20 */ /* 0x000fe20008410000 */
[----:B------:R-:W-:Y:S01]  /*3750*/  FADD.FTZ R48, R28, R53 ;  /* 0x000000351c307221 */ /* 0x000fe20000010000 */
[----:B------:R-:W-:-:S03]  /*3760*/  FFMA.FTZ R11, R94, UR14, -R11 ;  /* 0x0000000e5e0b7c23 */ /* 0x000fc6000801080b */
[----:B------:R-:W-:Y:S01]  /*3770*/  FSEL R7, R7, RZ, P0 ;  /* 0x000000ff07077208 */ /* 0x000fe20000000000 */
[----:B------:R-:W-:Y:S01]  /*3780*/  FADD.FTZ R53, R29, R48 ;  /* 0x000000301d357221 */ /* 0x000fe20000010000 */
[----:B------:R-:W-:Y:S01]  /*3790*/  MUFU.EX2 R40, R40 ;  /* 0x0000002800287308 */ /* 0x000fe20000000800 */
[----:B------:R-:W-:Y:S02]  /*37a0*/  PLOP3.LUT P0, PT, PT, PT, UP0, 0x40, 0x0 ;  /* 0x000000000000781c */ /* 0x000fe40003f0e808 */
        /* <DEDUP_REMOVED lines=17> */
[----:B------:R-:W-:Y:S01]  /*38c0*/  FFMA.FTZ R55, R55, UR14, -R7 ;  /* 0x0000000e37377c23 */ /* 0x000fe20008010807 */
[----:B---3--:R-:W-:Y:S01]  /*38d0*/  FADD.FTZ R48, R32, R53 ;  /* 0x0000003520307221 */ /* 0x008fe20000010000 */
        /* <DEDUP_REMOVED lines=9> */
[----:B-1----:R-:W-:-:S02]  /*3970*/  F2FP.F16.F32.PACK_AB R166, R33, R32 ;  /* 0x0000002021a6723e */ /* 0x002fc400000000ff */
[----:B------:R-:W1:Y:S01]  /*3980*/  MUFU.EX2 R31, R31 ;  /* 0x0000001f001f7308 */ /* 0x000e620000000800 */
[----:B0-----:R-:W-:Y:S01]  /*3990*/  FADD.FTZ R49, R26, R27 ;  /* 0x0000001b1a317221 */ /* 0x001fe20000010000 */
[----:B------:R-:W-:Y:S02]  /*39a0*/  F2FP.F16.F32.PACK_AB R168, R37, R36 ;  /* 0x0000002425a8723e */ /* 0x000fe400000000ff */
[----:B------:R-:W-:-:S04]  /*39b0*/  F2FP.F16.F32.PACK_AB R153, R27, R26 ;  /* 0x0000001a1b99723e */ /* 0x000fc800000000ff */
[----:B------:R-:W0:Y:S01]  /*39c0*/  MUFU.EX2 R34, R34 ;  /* 0x0000002200227308 */ /* 0x000e220000000800 */
[----:B---3--:R-:W-:-:S07]  /*39d0*/  FADD.FTZ R24, R30, R49 ;  /* 0x000000311e187221 */ /* 0x008fce0000010000 */
[----:B------:R-:W3:Y:S01]  /*39e0*/  MUFU.EX2 R35, R35 ;  /* 0x0000002300237308 */ /* 0x000ee20000000800 */
[C---:B-1----:R-:W-:Y:S01]  /*39f0*/  FADD.FTZ R49, R31.reuse, R24 ;  /* 0x000000181f317221 */ /* 0x042fe20000010000 */
[----:B------:R-:W-:-:S06]  /*3a00*/  F2FP.F16.F32.PACK_AB R155, R31, R30 ;  /* 0x0000001e1f9b723e */ /* 0x000fcc00000000ff */
[----:B------:R-:W1:Y:S01]  /*3a10*/  MUFU.EX2 R38, R38 ;  /* 0x0000002600267308 */ /* 0x000e620000000800 */
[----:B0-----:R-:W-:-:S07]  /*3a20*/  FADD.FTZ R24, R34, R49 ;  /* 0x0000003122187221 */ /* 0x001fce0000010000 */
[----:B------:R-:W0:Y:S01]  /*3a30*/  MUFU.EX2 R39, R39 ;  /* 0x0000002700277308 */ /* 0x000e220000000800 */
[C---:B---3--:R-:W-:Y:S01]  /*3a40*/  FADD.FTZ R49, R35.reuse, R24 ;  /* 0x0000001823317221 */ /* 0x048fe20000010000 */
[----:B------:R-:W-:-:S06]  /*3a50*/  F2FP.F16.F32.PACK_AB R157, R35, R34 ;  /* 0x00000022239d723e */ /* 0x000fcc00000000ff */
[----:B------:R-:W3:Y:S01]  /*3a60*/  MUFU.EX2 R42, R42 ;  /* 0x0000002a002a7308 */ /* 0x000ee20000000800 */
[----:B-1----:R-:W-:-:S07]  /*3a70*/  FADD.FTZ R24, R38, R49 ;  /* 0x0000003126187221 */ /* 0x002fce0000010000 */
[----:B------:R-:W1:Y:S01]  /*3a80*/  MUFU.EX2 R43, R43 ;  /* 0x0000002b002b7308 */ /* 0x000e620000000800 */
[C---:B0-----:R-:W-:Y:S01]  /*3a90*/  FADD.FTZ R49, R39.reuse, R24 ;  /* 0x0000001827317221 */ /* 0x041fe20000010000 */
[----:B------:R-:W-:-:S06]  /*3aa0*/  F2FP.F16.F32.PACK_AB R159, R39, R38 ;  /* 0x00000026279f723e */ /* 0x000fcc00000000ff */
[----:B------:R-:W0:Y:S01]  /*3ab0*/  MUFU.EX2 R46, R46 ;  /* 0x0000002e002e7308 */ /* 0x000e220000000800 */
[----:B---3--:R-:W-:-:S07]  /*3ac0*/  FADD.FTZ R24, R42, R49 ;  /* 0x000000312a187221 */ /* 0x008fce0000010000 */
[----:B------:R-:W3:Y:S01]  /*3ad0*/  MUFU.EX2 R47, R47 ;  /* 0x0000002f002f7308 */ /* 0x000ee20000000800 */
[C---:B-1----:R-:W-:Y:S01]  /*3ae0*/  FADD.FTZ R49, R43.reuse, R24 ;  /* 0x000000182b317221 */ /* 0x042fe20000010000 */
[----:B------:R-:W-:-:S06]  /*3af0*/  F2FP.F16.F32.PACK_AB R161, R43, R42 ;  /* 0x0000002a2ba1723e */ /* 0x000fcc00000000ff */
[----:B------:R-:W1:Y:S01]  /*3b00*/  MUFU.EX2 R50, R50 ;  /* 0x0000003200327308 */ /* 0x000e620000000800 */
[----:B0-----:R-:W-:Y:S01]  /*3b10*/  FADD.FTZ R24, R46, R49 ;  /* 0x000000312e187221 */ /* 0x001fe20000010000 */
[----:B------:R-:W-:-:S06]  /*3b20*/  FADD.FTZ R49, R33, R48 ;  /* 0x0000003021317221 */ /* 0x000fcc0000010000 */
[----:B------:R-:W0:Y:S01]  /*3b30*/  MUFU.EX2 R51, R51 ;  /* 0x0000003300337308 */ /* 0x000e220000000800 */
[C---:B---3--:R-:W-:Y:S01]  /*3b40*/  FADD.FTZ R7, R47.reuse, R24 ;  /* 0x000000182f077221 */ /* 0x048fe20000010000 */
[----:B------:R-:W-:Y:S01]  /*3b50*/  FADD.FTZ R24, R36, R49 ;  /* 0x0000003124187221 */ /* 0x000fe20000010000 */
[----:B------:R-:W-:-:S03]  /*3b60*/  F2FP.F16.F32.PACK_AB R163, R47, R46 ;  /* 0x0000002e2fa3723e */ /* 0x000fc600000000ff */
[----:B------:R-:W-:Y:S02]  /*3b70*/  FADD.FTZ R13, R37, R24 ;  /* 0x00000018250d7221 */ /* 0x000fe40000010000 */
[----:B------:R-:W3:Y:S01]  /*3b80*/  MUFU.EX2 R54, R54 ;  /* 0x0000003600367308 */ /* 0x000ee20000000800 */
[----:B-1----:R-:W-:Y:S01]  /*3b90*/  FADD.FTZ R12, R50, R7 ;  /* 0x00000007320c7221 */ /* 0x002fe20000010000 */
[----:B------:R-:W-:-:S06]  /*3ba0*/  FADD.FTZ R14, R40, R13 ;  /* 0x0000000d280e7221 */ /* 0x000fcc0000010000 */
        /* <DEDUP_REMOVED lines=9> */
[C---:B0-----:R-:W-:Y:S01]  /*3c40*/  FADD.FTZ R7, R55.reuse, R12 ;  /* 0x0000000c37077221 */ /* 0x041fe20000010000 */
[----:B------:R-:W-:-:S06]  /*3c50*/  F2FP.F16.F32.PACK_AB R167, R55, R54 ;  /* 0x0000003637a7723e */ /* 0x000fcc00000000ff */
[----:B------:R-:W0:Y:S01]  /*3c60*/  MUFU.EX2 R45, R45 ;  /* 0x0000002d002d7308 */ /* 0x000e220000000800 */
[----:B---3--:R-:W-:-:S07]  /*3c70*/  FADD.FTZ R12, R44, R13 ;  /* 0x0000000d2c0c7221 */ /* 0x008fce0000010000 */
[----:B------:R-:W3:Y:S01]  /*3c80*/  MUFU.EX2 R59, R59 ;  /* 0x0000003b003b7308 */ /* 0x000ee20000000800 */
[----:B-1----:R-:W-:-:S07]  /*3c90*/  FADD.FTZ R10, R58, R7 ;  /* 0x000000073a0a7221 */ /* 0x002fce0000010000 */
[----:B------:R-:W1:Y:S01]  /*3ca0*/  MUFU.EX2 R6, R6 ;  /* 0x0000000600067308 */ /* 0x000e620000000800 */
[C---:B0-----:R-:W-:Y:S01]  /*3cb0*/  FADD.FTZ R13, R45.reuse, R12 ;  /* 0x0000000c2d0d7221 */ /* 0x041fe20000010000 */
[----:B------:R-:W-:-:S06]  /*3cc0*/  F2FP.F16.F32.PACK_AB R172, R45, R44 ;  /* 0x0000002c2dac723e */ /* 0x000fcc00000000ff */
[----:B------:R-:W0:Y:S01]  /*3cd0*/  MUFU.EX2 R62, R62 ;  /* 0x0000003e003e7308 */ /* 0x000e220000000800 */
[C---:B---3--:R-:W-:Y:S01]  /*3ce0*/  FADD.FTZ R7, R59.reuse, R10 ;  /* 0x0000000a3b077221 */ /* 0x048fe20000010000 */
[----:B------:R-:W-:-:S06]  /*3cf0*/  F2FP.F16.F32.PACK_AB R169, R59, R58 ;  /* 0x0000003a3ba9723e */ /* 0x000fcc00000000ff */
[----:B------:R-:W3:Y:S01]  /*3d00*/  MUFU.EX2 R11, R11 ;  /* 0x0000000b000b7308 */ /* 0x000ee20000000800 */
[----:B-1----:R-:W-:-:S07]  /*3d10*/  FADD.FTZ R12, R6, R13 ;  /* 0x0000000d060c7221 */ /* 0x002fce0000010000 */
[----:B------:R-:W1:Y:S01]  /*3d20*/  MUFU.EX2 R63, R63 ;  /* 0x0000003f003f7308 */ /* 0x000e620000000800 */
[----:B0-----:R-:W-:-:S07]  /*3d30*/  FADD.FTZ R10, R62, R7 ;  /* 0x000000073e0a7221 */ /* 0x001fce0000010000 */
[----:B------:R-:W0:Y:S01]  /*3d40*/  MUFU.EX2 R66, R66 ;  /* 0x0000004200427308 */ /* 0x000e220000000800 */
[C---:B---3--:R-:W-:Y:S01]  /*3d50*/  FADD.FTZ R7, R11.reuse, R12 ;  /* 0x0000000c0b077221 */ /* 0x048fe20000010000 */
[----:B------:R-:W-:-:S06]  /*3d60*/  F2FP.F16.F32.PACK_AB R174, R11, R6 ;  /* 0x000000060bae723e */ /* 0x000fcc00000000ff */
[----:B------:R-:W3:Y:S01]  /*3d70*/  MUFU.EX2 R67, R67 ;  /* 0x0000004300437308 */ /* 0x000ee20000000800 */
[C---:B-1----:R-:W-:Y:S01]  /*3d80*/  FADD.FTZ R11, R63.reuse, R10 ;  /* 0x0000000a3f0b7221 */ /* 0x042fe20000010000 */
[----:B------:R-:W-:-:S06]  /*3d90*/  F2FP.F16.F32.PACK_AB R171, R63, R62 ;  /* 0x0000003e3fab723e */ /* 0x000fcc00000000ff */
[----:B------:R-:W1:Y:S01]  /*3da0*/  MUFU.EX2 R70, R70 ;  /* 0x0000004600467308 */ /* 0x000e620000000800 */
[----:B0-----:R-:W-:-:S07]  /*3db0*/  FADD.FTZ R6, R66, R11 ;  /* 0x0000000b42067221 */ /* 0x001fce0000010000 */
[----:B------:R-:W0:Y:S01]  /*3dc0*/  MUFU.EX2 R71, R71 ;  /* 0x0000004700477308 */ /* 0x000e220000000800 */
[C---:B---3--:R-:W-:Y:S01]  /*3dd0*/  FADD.FTZ R11, R67.reuse, R6 ;  /* 0x00000006430b7221 */ /* 0x048fe20000010000 */
[----:B------:R-:W-:-:S03]  /*3de0*/  F2FP.F16.F32.PACK_AB R173, R67, R66 ;  /* 0x0000004243ad723e */ /* 0x000fc600000000ff */
[----:B-1----:R-:W-:-:S04]  /*3df0*/  FADD.FTZ R6, R70, R11 ;  /* 0x0000000b46067221 */ /* 0x002fc80000010000 */
[C---:B0-----:R-:W-:Y:S01]  /*3e00*/  FADD.FTZ R6, R71.reuse, R6 ;  /* 0x0000000647067221 */ /* 0x041fe20000010000 */
[----:B------:R-:W-:Y:S01]  /*3e10*/  F2FP.F16.F32.PACK_AB R175, R71, R70 ;  /* 0x0000004647af723e */ /* 0x000fe200000000ff */
[----:B------:R-:W-:Y:S06]  /*3e20*/  @P0 BRA `(.L_x_10995) ;  /* 0x0000000000040947 */ /* 0x000fec0003800000 */
[----:B------:R-:W-:Y:S01]  /*3e30*/  BPT.TRAP 0x1 ;  /* 0x000000040000795c */ /* 0x000fe20000300000 */
.L_x_10995:
[----:B------:R-:W-:Y:S01]  /*3e40*/  PLOP3.LUT P1, PT, PT, PT, UP0, 0x40, 0x0 ;  /* 0x000000000000781c */ /* 0x000fe20003f2e808 */
[----:B------:R0:W1:-:S12]  /*3e50*/  SYNCS.PHASECHK.TRANS64.TRYWAIT P0, [UR38+0x22850], R2 ;  /* 0x02285002ff0075a7 */ /* 0x0000580008000166 */
[----:B0-----:R-:W-:Y:S05]  /*3e60*/  @P1 BRA `(.L_x_10996) ;  /* 0x0000000000041947 */ /* 0x001fea0003800000 */
[----:B------:R-:W-:Y:S01]  /*3e70*/  BPT.TRAP 0x1 ;  /* 0x000000040000795c */ /* 0x000fe20000300000 */
.L_x_10996:
[----:B-1----:R-:W-:Y:S05]  /*3e80*/  @P0 BRA `(.L_x_10997) ;  /* 0x0000000000080947 */ /* 0x002fea0003800000 */
[----:B------:R-:W0:Y:S02]  /*3e90*/  SYNCS.PHASECHK.TRANS64.TRYWAIT P0, [UR38+0x22850], R2 ;  /* 0x02285002ff0075a7 */ /* 0x000e240008000166 */
[----:B0-----:R-:W-:Y:S05]  /*3ea0*/  @!P0 BRA `(.L_x_10998) ;  /* 0x000000f000748947 */ /* 0x001fea0003800000 */
.L_x_10997:
[----:B------:R1:W-:Y:S01]  /*3eb0*/  BAR.SYNC.DEFER_BLOCKING R5, 0x100 ;  /* 0x000400050000751d */ /* 0x0003e20000010000 */
[----:B------:R-:W-:Y:S01]  /*3ec0*/  UIADD3 UR6, UR38, 0x400, URZ ;  /* 0x0000040026067890 */ /* 0x000fe2000fffe03f */
[----:B------:R-:W-:-:S03]  /*3ed0*/  PLOP3.LUT P0, PT, PT, PT, UP0, 0x40, 0x0 ;  /* 0x000000000000781c */ /* 0x000fc60003f0e808 */
[----:B------:R-:W-:Y:S01]  /*3ee0*/  USHF.R.U32.HI UR6, URZ, 0x4, UR6 ;  /* 0x000000043f067899 */ /* 0x000fe20008011606 */
[----:B------:R-:W-:Y:S01]  /*3ef0*/  UMOV UR7, 0x40000040 ;  /* 0x4000004000077882 */ /* 0x000fe20000000000 */
[----:B------:R-:W-:Y:S02]  /*3f00*/  UMOV UR11, 0x40000040 ;  /* 0x40000040000b7882 */ /* 0x000fe40000000000 */
[----:B------:R-:W-:-:S04]  /*3f10*/  ULOP3.LUT UR6, UR6, 0x3fff, URZ, 0xc0, !UPT ;  /* 0x00003fff06067892 */ /* 0x000fc8000f8ec03f */
[----:B------:R-:W-:-:S04]  /*3f20*/  ULOP3.LUT UR6, UR6, 0x3000000, URZ, 0xfc, !UPT ;  /* 0x0300000006067892 */ /* 0x000fc8000f8efc3f */
[----:B------:R-:W-:Y:S01]  /*3f30*/  UIADD3 UR10, UR6, 0x80, URZ ;  /* 0x00000080060a7890 */ /* 0x000fe2000fffe03f */
[----:B------:R-:W-:-:S06]  /*3f40*/  WARPGROUP.ARRIVE ;  /* 0x00000000000079c5 */ /* 0x000fcc0000000000 */
[----:B------:R-:W-:Y:S03]  /*3f50*/  HGMMA.64x256x16.F32 R24, R152, gdesc[UR4].tnspB, RZ, !UPT, gsb0 ;  /* 0x43e0000498187df0 */ /* 0x000fe6000c0008ff */
        /* <DEDUP_REMOVED lines=29> */
[----:B-1----:R-:W-:Y:S05]  /*4130*/  @P0 BRA `(.L_x_10999) ;  /* 0x0000000000040947 */ /* 0x002fea0003800000 */
[----:B------:R-:W-:Y:S01]  /*4140*/  BPT.TRAP 0x1 ;  /* 0x000000040000795c */ /* 0x000fe20000300000 */
.L_x_10999:
[----:B------:R-:W1:Y:S01]  /*4150*/  S2UR UR26, SR_CTAID.X ;  /* 0x00000000001a79c3 */ /* 0x000e620000002500 */
[----:B------:R-:W-:Y:S01]  /*4160*/  UISETP.NE.AND UP2, UPT, UR40, URZ, UPT ;  /* 0x0000003f2800728c */ /* 0x000fe2000bf45270 */
[----:B0-----:R-:W-:Y:S01]  /*4170*/  VIADD R11, R22, 0xfffffffe ;  /* 0xfffffffe160b7836 */ /* 0x001fe20000000000 */
[----:B------:R-:W-:-:S06]  /*4180*/  UISETP.NE.AND UP1, UPT, UR43, URZ, UPT ;  /* 0x0000003f2b00728c */ /* 0x000fcc000bf25270 */
[----:B------:R-:W-:-:S03]  /*4190*/  PLOP3.LUT P0, PT, PT, PT, UP1, 0x40, 0x0 ;  /* 0x000000000000781c */ /* 0x000fc60003f0e818 */
[----:B------:R-:W-:Y:S01]  /*41a0*/  @UP2 ULDC UR10, c[0x0][0x44c] ;  /* 0x00011300000a2ab9 */ /* 0x000fe20000000800 */
[----:B------:R-:W-:Y:S01]  /*41b0*/  @UP2 ULDC UR7, c[0x0][0x450] ;  /* 0x0001140000072ab9 */ /* 0x000fe20000000800 */
[----:B-1----:R-:W-:-:S04]  /*41c0*/  USHF.L.U32 UR26, UR26, 0x7, URZ ;  /* 0x000000071a1a7899 */ /* 0x002fc8000800063f */
[----:B------:R-:W-:-:S03]  /*41d0*/  UIMAD.WIDE.U32 UR10, UR26, UR10, URZ ;  /* 0x0000000a1a0a72a5 */ /* 0x000fc6000f8e003f */
[----:B------:R-:W-:Y:S01]  /*41e0*/  UMOV UR19, UR26 ;  /* 0x0000001a00137c82 */ /* 0x000fe20008000000 */
[----:B------:R-:W-:Y:S02]  /*41f0*/  @UP2 USHF.R.U32.HI UR19, URZ, UR7, UR11 ;  /* 0x000000073f132299 */ /* 0x000fe4000801160b */
[----:B------:R-:W-:-:S04]  /*4200*/  UIADD3 UR7, UR38, 0x22860, URZ ;  /* 0x0002286026077890 */ /* 0x000fc8000fffe03f */
[----:B------:R-:W-:Y:S01]  /*4210*/  IMAD.U32 R2, RZ, RZ, UR19 ;  /* 0x00000013ff027e24 */ /* 0x000fe2000f8e00ff */
[----:B------:R-:W-:-:S04]  /*4220*/  UPRMT UR7, UR5, 0x654, UR7 ;  /* 0x0000065405077896 */ /* 0x000fc80008000007 */
[----:B------:R-:W-:-:S04]  /*4230*/  IADD3 R2, R2, -UR15, R17 ;  /* 0x8000000f02027c10 */ /* 0x000fc8000fffe011 */
[----:B------:R-:W-:Y:S01]  /*4240*/  R2UR UR10, R2 ;  /* 0x00000000020a72ca */ /* 0x000fe200000e0000 */
[----:B------:R-:W-:-:S12]  /*4250*/  SYNCS.ARRIVE.TRANS64.RED.A1T0 RZ, [UR7], RZ ;  /* 0x000000ffffff79a7 */ /* 0x000fd80008100407 */
[----:B------:R-:W-:Y:S01]  /*4260*/  UIADD3 UR18, UR10, UR18, URZ ;  /* 0x000000120a127290 */ /* 0x000fe2000fffe03f */
[----:B------:R-:W-:Y:S11]  /*4270*/  @P0 BRA `(.L_x_11000) ;  /* 0x00000000004c0947 */ /* 0x000ff60003800000 */
[----:B------:R-:W-:Y:S01]  /*4280*/  ISETP.GT.AND P0, PT, R2, RZ, PT ;  /* 0x000000ff0200720c */ /* 0x000fe20003f04270 */
        /* <DEDUP_REMOVED lines=10> */
.L_x_11001:
[----:B------:R-:W-:Y:S02]  /*4330*/  ULDC UR19, c[0x0][0x9e4] ;  /* 0x0002790000137ab9 */ /* 0x000fe40000000800 */
[----:B------:R-:W-:-:S11]  /*4340*/  UISETP.NE.AND UP1, UPT, UR19, 0x1, UPT ;  /* 0x000000011300788c */ /* 0x000fd6000bf25270 */
[----:B------:R-:W-:Y:S02]  /*4350*/  @UP1 ULDC.64 UR22, c[0x0][0x9e8] ;  /* 0x00027a0000161ab9 */ /* 0x000fe40000000a00 */
[----:B------:R-:W-:-:S04]  /*4360*/  UIMAD.WIDE.U32 UR10, UR7, UR22, URZ ;  /* 0x00000016070a72a5 */ /* 0x000fc8000f8e003f */
[----:B------:R-:W-:-:S12]  /*4370*/  @UP1 USHF.R.U32.HI UR7, URZ, UR23, UR11 ;  /* 0x000000173f071299 */ /* 0x000fd8000801160b */
.L_x_11002:
[----:B------:R-:W-:-:S04]  /*4380*/  UIMAD UR7, UR7, UR19, UR19 ;  /* 0x00000013070772a4 */ /* 0x000fc8000f8e0213 */
[----:B------:R-:W-:-:S04]  /*4390*/  UISETP.LT.AND UP1, UPT, UR18, UR7, UPT ;  /* 0x000000071200728c */ /* 0x000fc8000bf21270 */
[----:B------:R-:W-:-:S12]  /*43a0*/  USEL UR18, UR18, UR7, UP1 ;  /* 0x0000000712127287 */ /* 0x000fd80008800000 */
.L_x_11000:
[----:B------:R-:W-:Y:S01]  /*43b0*/  UIMAD.WIDE UR10, UR18, 0x2aaaaaab, URZ ;  /* 0x2aaaaaab120a78a5 */ /* 0x000fe2000f8e023f */
[----:B------:R-:W-:-:S03]  /*43c0*/  UMOV UR24, URZ ;  /* 0x0000003f00187c82 */ /* 0x000fc60008000000 */
[----:B------:R-:W-:-:S04]  /*43d0*/  USHF.R.U32.HI UR7, URZ, 0x1f, UR11 ;  /* 0x0000001f3f077899 */ /* 0x000fc8000801160b */
[----:B------:R-:W-:-:S04]  /*43e0*/  ULEA.HI.SX32 UR7, UR11, UR7, 0x1c ;  /* 0x000000070b077291 */ /* 0x000fc8000f8fe23f */
[----:B------:R-:W-:-:S04]  /*43f0*/  UISETP.LT.AND UP1, UPT, UR39, UR7, UPT ;  /* 0x000000072700728c */ /* 0x000fc8000bf21270 */
[----:B------:R-:W-:-:S03]  /*4400*/  USEL UR27, UR39, UR7, !UP1 ;  /* 0x00000007271b7287 */ /* 0x000fc6000c800000 */
[----:B------:R-:W-:-:S03]  /*4410*/  UMOV UR7, URZ ;  /* 0x0000003f00077c82 */ /* 0x000fc60008000000 */
[----:B------:R-:W-:-:S13]  /*4420*/  ISETP.GE.AND P0, PT, R11, UR27, PT ;  /* 0x0000001b0b007c0c */ /* 0x000fda000bf06270 */
[----:B------:R-:W-:Y:S05]  /*4430*/  @!P0 BRA `(.L_x_11003) ;  /* 0x0000003000208947 */ /* 0x000fea0003800000 */
[----:B------:R-:W-:Y:S01]  /*4440*/  IMAD.MOV.U32 R13, RZ, RZ, R9 ;  /* 0x000000ffff0d7224 */ /* 0x000fe200078e0009 */
[----:B------:R-:W-:Y:S01]  /*4450*/  UMOV UR7, URZ ;  /* 0x0000003f00077c82 */ /* 0x000fe20008000000 */
[----:B------:R-:W-:Y:S01]  /*4460*/  IMAD.MOV.U32 R12, RZ, RZ, R8 ;  /* 0x000000ffff0c7224 */ /* 0x000fe200078e0008 */
[----:B------:R-:W-:Y:S01]  /*4470*/  UMOV UR24, URZ ;  /* 0x0000003f00187c82 */ /* 0x000fe20008000000 */
[----:B------:R-:W-:Y:S01]  /*4480*/  ULDC UR31, c[0x0][0x9e4] ;  /* 0x00027900001f7ab9 */ /* 0x000fe20000000800 */
[----:B------:R-:W-:Y:S01]  /*4490*/  ULDC UR28, c[0x0][0x288] ;  /* 0x0000a200001c7ab9 */ /* 0x000fe20000000800 */
[----:B------:R-:W-:Y:S01]  /*44a0*/  ULDC UR32, c[0x0][0x2f0] ;  /* 0x0000bc0000207ab9 */ /* 0x000fe20000000800 */
[----:B------:R-:W-:Y:S01]  /*44b0*/  ULDC UR29, c[0x0][0x988] ;  /* 0x00026200001d7ab9 */ /* 0x000fe20000000800 */
[----:B------:R-:W-:-:S05]  /*44c0*/  ULDC UR33, c[0x0][0x9e0] ;  /* 0x0002780000217ab9 */ /* 0x000fca0000000800 */
.L_x_11022:
[----:B------:R-:W-:Y:S01]  /*44d0*/  UIADD3 UR24, UR24, 0x1, URZ ;  /* 0x0000000118187890 */ /* 0x000fe2000fffe03f */
[----:B------:R-:W-:-:S03]  /*44e0*/  PLOP3.LUT P0, PT, PT, PT, UP0, 0x40, 0x0 ;  /* 0x000000000000781c */ /* 0x000fc60003f0e808 */
[----:B------:R-:W-:-:S04]  /*44f0*/  UISETP.NE.AND UP1, UPT, UR24, 0x2, UPT ;  /* 0x000000021800788c */ /* 0x000fc8000bf25270 */
[----:B------:R-:W-:Y:S02]  /*4500*/  USEL UR10, URZ, 0x1, UP1 ;  /* 0x000000013f0a7887 */ /* 0x000fe40008800000 */
[----:B------:R-:W-:Y:S02]  /*4510*/  USEL UR24, UR24, URZ, UP1 ;  /* 0x0000003f18187287 */ /* 0x000fe40008800000 */
[----:B------:R-:W-:Y:S02]  /*4520*/  ULOP3.LUT UR7, UR7, UR10, URZ, 0x3c, !UPT ;  /* 0x0000000a07077292 */ /* 0x000fe4000f8e3c3f */
[----:B------:R-:W-:Y:S10]  /*4530*/  @P0 BRA `(.L_x_11004) ;  /* 0x0000000000040947 */ /* 0x000ff40003800000 */
[----:B------:R-:W-:Y:S01]  /*4540*/  BPT.TRAP 0x1 ;  /* 0x000000040000795c */ /* 0x000fe20000300000 */
.L_x_11004:
[----:B------:R-:W-:Y:S01]  /*4550*/  PLOP3.LUT P1, PT, PT, PT, UP0, 0x40, 0x0 ;  /* 0x000000000000781c */ /* 0x000fe20003f2e808 */
[----:B------:R-:W-:Y:S01]  /*4560*/  ULEA UR30, UR24, UR38, 0x3 ;  /* 0x00000026181e7291 */ /* 0x000fe2000f8e183f */
[----:B------:R-:W-:-:S05]  /*4570*/  IMAD.U32 R10, RZ, RZ, UR7 ;  /* 0x00000007ff0a7e24 */ /* 0x000fca000f8e00ff */
[----:B------:R-:W-:-:S04]  /*4580*/  SHF.L.U32 R10, R10, 0x1f, RZ ;  /* 0x0000001f0a0a7819 */ /* 0x000fc800000006ff */
[----:B------:R0:W1:Y:S02]  /*4590*/  SYNCS.PHASECHK.TRANS64.TRYWAIT P0, [UR30+0x22830], R10 ;  /* 0x0228300aff0075a7 */ /* 0x000064000800015e */
[----:B------:R-:W-:Y:S05]  /*45a0*/  @P1 BRA `(.L_x_11005) ;  /* 0x0000000000041947 */ /* 0x000fea0003800000 */
[----:B------:R-:W-:Y:S01]  /*45b0*/  BPT.TRAP 0x1 ;  /* 0x000000040000795c */ /* 0x000fe20000300000 */
.L_x_11005:
[----:B-1----:R-:W-:Y:S05]  /*45c0*/  @P0 BRA `(.L_x_11006) ;  /* 0x0000000000080947 */ /* 0x002fea0003800000 */
[----:B------:R-:W1:Y:S02]  /*45d0*/  SYNCS.PHASECHK.TRANS64.TRYWAIT P0, [UR30+0x22830], R10 ;  /* 0x0228300aff0075a7 */ /* 0x000e64000800015e */
[----:B-1----:R-:W-:Y:S05]  /*45e0*/  @!P0 BRA `(.L_x_11007) ;  /* 0x000000e800bc8947 */ /* 0x002fea0003800000 */
.L_x_11006:
[----:B------:R-:W-:Y:S01]  /*45f0*/  UIMAD UR22, UR24, 0x300, UR4 ;  /* 0x00000300181678a4 */ /* 0x000fe2000f8e0204 */
[----:B------:R-:W-:Y:S01]  /*4600*/  WARPGROUP.ARRIVE ;  /* 0x00000000000079c5 */ /* 0x000fe20000000000 */
[----:B------:R-:W-:Y:S01]  /*4610*/  UMOV UR23, 0x40000040 ;  /* 0x4000004000177882 */ /* 0x000fe20000000000 */
[----:B------:R-:W-:Y:S01]  /*4620*/  UMOV UR11, 0x40000040 ;  /* 0x40000040000b7882 */ /* 0x000fe20000000000 */
[----:B------:R-:W-:Y:S01]  /*4630*/  UIADD3 UR10, UR22, 0x2, URZ ;  /* 0x00000002160a7890 */ /* 0x000fe2000fffe03f */
[----:B------:R-:W-:Y:S01]  /*4640*/  PLOP3.LUT P0, PT, PT, PT, UP0, 0x40, 0x0 ;  /* 0x000000000000781c */ /* 0x000fe20003f0e808 */
[----:B------:R-:W-:Y:S01]  /*4650*/  UIADD3 UR14, UR22, 0x4, URZ ;  /* 0x00000004160e7890 */ /* 0x000fe2000fffe03f */
[----:B--2---:R-:W-:Y:S01]  /*4660*/  IADD3 R4, -R16, 0xb, RZ ;  /* 0x0000000b10047810 */ /* 0x004fe20007ffe1ff */
[----:B------:R-:W-:Y:S01]  /*4670*/  UMOV UR15, 0x40000040 ;  /* 0x40000040000f7882 */ /* 0x000fe20000000000 */
        /* <DEDUP_REMOVED lines=14> */
[----:B------:R-:W-:Y:S05]  /*4760*/  @P0 BRA `(.L_x_11008) ;  /* 0x0000000000040947 */ /* 0x000fea0003800000 */
[----:B------:R-:W-:Y:S01]  /*4770*/  BPT.TRAP 0x1 ;  /* 0x000000040000795c */ /* 0x000fe20000300000 */
.L_x_11008:
[----:B------:R-:W-:Y:S01]  /*4780*/  UISETP.NE.AND UP2, UPT, UR40, URZ, UPT ;  /* 0x0000003f2800728c */ /* 0x000fe2000bf45270 */
[----:B------:R-:W-:Y:S01]  /*4790*/  IMAD.MOV.U32 R8, RZ, RZ, R0 ;  /* 0x000000ffff087224 */ /* 0x000fe200078e0000 */
[----:B------:R-:W-:Y:S01]  /*47a0*/  UISETP.NE.AND UP1, UPT, UR43, URZ, UPT ;  /* 0x0000003f2b00728c */ /* 0x000fe2000bf25270 */
[----:B------:R-:W-:Y:S01]  /*47b0*/  IMAD R20, R11, -0x60, RZ ;  /* 0xffffffa00b147824 */ /* 0x000fe200078e02ff */
[----:B------:R-:W-:Y:S02]  /*47c0*/  UMOV UR15, UR28 ;  /* 0x0000001c000f7c82 */ /* 0x000fe40008000000 */
[----:B------:R-:W-:Y:S01]  /*47d0*/  PLOP3.LUT P0, PT, PT, PT, UP2, 0x80, 0x0 ;  /* 0x000000000000781c */ /* 0x000fe20003f0f028 */
[----:B------:R-:W-:Y:S01]  /*47e0*/  VIADD R14, R20, 0x1 ;  /* 0x00000001140e7836 */ /* 0x000fe20000000000 */
[----:B------:R-:W-:-:S03]  /*47f0*/  PLOP3.LUT P1, PT, PT, PT, UP2, 0x80, 0x0 ;  /* 0x000000000000781c */ /* 0x000fc60003f2f028 */
[----:B------:R-:W-:Y:S01]  /*4800*/  @UP2 ULDC UR10, c[0x0][0x44c] ;  /* 0x00011300000a2ab9 */ /* 0x000fe20000000800 */
[----:B------:R-:W-:-:S07]  /*4810*/  @UP2 ULDC UR11, c[0x0][0x450] ;  /* 0x00011400000b2ab9 */ /* 0x000fce0000000800 */
[----:B-1----:R-:W-:Y:S01]  /*4820*/  @P0 IMAD.HI.U32 R9, R0, UR10, RZ ;  /* 0x0000000a00090c27 */ /* 0x002fe2000f8e00ff */
[----:B------:R-:W-:Y:S01]  /*4830*/  UIADD3 UR10, UR30, 0x22840, URZ ;  /* 0x000228401e0a7890 */ /* 0x000fe2000fffe03f */
[----:B------:R-:W-:-:S03]  /*4840*/  PLOP3.LUT P0, PT, PT, PT, UP1, 0x40, 0x0 ;  /* 0x000000000000781c */ /* 0x000fc60003f0e818 */
[----:B------:R-:W-:Y:S01]  /*4850*/  @P1 SHF.R.U32.HI R8, RZ, UR11, R9 ;  /* 0x0000000bff081c19 */ /* 0x000fe20008011609 */
[----:B------:R-:W-:Y:S01]  /*4860*/  IMAD R9, R3, -0x2, R14 ;  /* 0xfffffffe03097824 */ /* 0x000fe200078e020e */
[----:B------:R-:W-:-:S03]  /*4870*/  UPRMT UR10, UR5, 0x654, UR10 ;  /* 0x00000654050a7896 */ /* 0x000fc6000800000a */
[----:B------:R-:W1:Y:S01]  /*4880*/  SHFL.IDX PT, R15, R8, RZ, 0x1c1f ;  /* 0x001c1fff080f7589 */ /* 0x000e6200000e0000 */
[----:B------:R-:W-:-:S04]  /*4890*/  IMAD R9, R18, UR32, R9 ;  /* 0x0000002012097c24 */ /* 0x000fc8000f8e0209 */
[----:B------:R-:W-:Y:S01]  /*48a0*/  VIADD R9, R9, -UR15 ;  /* 0x8000000f09097c36 */ /* 0x000fe20008000000 */
[----:B------:R-:W-:Y:S03]  /*48b0*/  SYNCS.ARRIVE.TRANS64.RED.A1T0 RZ, [UR10], RZ ;  /* 0x000000ffffff79a7 */ /* 0x000fe6000810040a */
[C---:B------:R-:W-:Y:S02]  /*48c0*/  VIADD R14, R9.reuse, UR33 ;  /* 0x00000021090e7c36 */ /* 0x040fe40008000000 */
[----:B------:R-:W-:Y:S02]  /*48d0*/  VIADD R22, R9, UR25 ;  /* 0x0000001909167c36 */ /* 0x000fe40008000000 */
[----:B-1----:R-:W-:Y:S02]  /*48e0*/  IMAD.IADD R9, R14, 0x1, R15 ;  /* 0x000000010e097824 */ /* 0x002fe400078e020f */
[----:B------:R-:W-:Y:S01]  /*48f0*/  IMAD.IADD R19, R15, 0x1, R22 ;  /* 0x000000010f137824 */ /* 0x000fe200078e0216 */
[----:B------:R-:W-:Y:S06]  /*4900*/  @P0 BRA `(.L_x_11009) ;  /* 0x00000000005c0947 */ /* 0x000fec0003800000 */
        /* <DEDUP_REMOVED lines=13> */
.L_x_11011:
[----:B------:R-:W-:-:S05]  /*49e0*/  IMAD.U32 R21, RZ, RZ, UR31 ;  /* 0x0000001fff157e24 */ /* 0x000fca000f8e00ff */
[----:B------:R-:W-:-:S13]  /*49f0*/  ISETP.NE.AND P0, PT, R21, 0x1, PT ;  /* 0x000000011500780c */ /* 0x000fda0003f05270 */
[----:B------:R-:W1:Y:S02]  /*4a00*/  @P0 LDC.64 R200, c[0x0][0x9e8] ;  /* 0x00027a00ffc80b82 */ /* 0x000e640000000a00 */
[----:B-1----:R-:W-:-:S05]  /*4a10*/  @P0 IMAD.HI.U32 R200, R15, R200, RZ ;  /* 0x000000c80fc80227 */ /* 0x002fca00078e00ff */
[----:B------:R-:W-:-:S07]  /*4a20*/  @P0 SHF.R.U32.HI R15, RZ, R201, R200 ;  /* 0x000000c9ff0f0219 */ /* 0x000fce00000116c8 */
.L_x_11012:
[----:B------:R-:W-:Y:S05]  /*4a30*/  BSYNC B0 ;  /* 0x0000000000007941 */ /* 0x000fea0003800000 */
.L_x_11010:
[----:B------:R-:W-:-:S04]  /*4a40*/  IMAD R200, R3, -0x2, R20 ;  /* 0xfffffffe03c87824 */ /* 0x000fc800078e0214 */
[----:B------:R-:W-:-:S05]  /*4a50*/  IMAD R200, R15, R21, R200 ;  /* 0x000000150fc87224 */ /* 0x000fca00078e02c8 */
[----:B------:R-:W-:Y:S02]  /*4a60*/  VIADDMNMX R9, R200, R21, R9, PT ;  /* 0x00000015c8097246 */ /* 0x000fe40003800109 */
[----:B------:R-:W-:-:S07]  /*4a70*/  VIMNMX R19, R19, R200, !PT ;  /* 0x000000c813137248 */ /* 0x000fce0007fe0100 */
.L_x_11009:
[----:B------:R-:W-:Y:S01]  /*4a80*/  ISETP.GE.AND P1, PT, R20, 0x1, PT ;  /* 0x000000011400780c */ /* 0x000fe20003f26270 */
[----:B------:R-:W-:Y:S01]  /*4a90*/  UISETP.NE.AND UP1, UPT, UR43, URZ, UPT ;  /* 0x0000003f2b00728c */ /* 0x000fe2000bf25270 */
[----:B------:R-:W-:Y:S02]  /*4aa0*/  LOP3.LUT R2, R2, 0xfffdffff, RZ, 0xc0, !PT ;  /* 0xfffdffff02027812 */ /* 0x000fe400078ec0ff */
[----:B------:R-:W-:Y:S02]  /*4ab0*/  ISETP.GT.AND P3, PT, R19, RZ, !P1 ;  /* 0x000000ff1300720c */ /* 0x000fe40004f64270 */
[C---:B------:R-:W-:Y:S02]  /*4ac0*/  ISETP.GE.AND P5, PT, R20.reuse, 0xa, PT ;  /* 0x0000000a1400780c */ /* 0x040fe40003fa6270 */
[C---:B------:R-:W-:Y:S02]  /*4ad0*/  ISETP.GE.AND P0, PT, R20.reuse, 0x2, PT ;  /* 0x000000021400780c */ /* 0x040fe40003f06270 */
[----:B------:R-:W-:-:S02]  /*4ae0*/  ISETP.GE.AND P4, PT, R20, 0x11, PT ;  /* 0x000000111400780c */ /* 0x000fc40003f86270 */
[----:B------:R-:W-:Y:S02]  /*4af0*/  ISETP.GT.AND P2, PT, R19, 0x1, !P0 ;  /* 0x000000011300780c */ /* 0x000fe40004744270 */
[----:B------:R-:W-:Y:S02]  /*4b00*/  @P1 LOP3.LUT R2, R2, 0x20000, RZ, 0xfc, !PT ;  /* 0x0002000002021812 */ /* 0x000fe400078efcff */
[----:B------:R-:W-:Y:S02]  /*4b10*/  ISETP.GE.AND P1, PT, R20, 0x9, PT ;  /* 0x000000091400780c */ /* 0x000fe40003f26270 */
[----:B------:R-:W-:Y:S02]  /*4b20*/  LOP3.LUT R2, R2, 0xfffffffd, RZ, 0xc0, !PT ;  /* 0xfffffffd02027812 */ /* 0x000fe400078ec0ff */
[C---:B------:R-:W-:Y:S02]  /*4b30*/  ISETP.LT.OR P2, PT, R9.reuse, 0x2, P2 ;  /* 0x000000020900780c */ /* 0x040fe40001741670 */
[----:B------:R-:W-:-:S02]  /*4b40*/  ISETP.LT.OR P3, PT, R9, 0x1, P3 ;  /* 0x000000010900780c */ /* 0x000fc40001f61670 */
[----:B------:R-:W-:Y:S02]  /*4b50*/  FSEL R153, R153, -INF , !P2 ;  /* 0xff80000099997808 */ /* 0x000fe40005000000 */
[----:B------:R-:W-:Y:S02]  /*4b60*/  FSEL R15, R152, -INF , !P3 ;  /* 0xff800000980f7808 */ /* 0x000fe40005800000 */
[C---:B------:R-:W-:Y:S02]  /*4b70*/  ISETP.GT.AND P2, PT, R19.reuse, 0x9, !P5 ;  /* 0x000000091300780c */ /* 0x040fe40006f44270 */
[----:B------:R-:W-:Y:S02]  /*4b80*/  @P1 LOP3.LUT R2, R2, 0x2, RZ, 0xfc, !PT ;  /* 0x0000000202021812 */ /* 0x000fe400078efcff */
[----:B------:R-:W-:Y:S02]  /*4b90*/  ISETP.GT.AND P1, PT, R19, 0x8, !P1 ;  /* 0x000000081300780c */ /* 0x000fe40004f24270 */
[----:B------:R-:W-:-:S02]  /*4ba0*/  LOP3.LUT R2, R2, 0xfffffffb, RZ, 0xc0, !PT ;  /* 0xfffffffb02027812 */ /* 0x000fc400078ec0ff */
[----:B------:R-:W-:Y:S02]  /*4bb0*/  ISETP.LT.OR P1, PT, R9, 0x9, P1 ;  /* 0x000000090900780c */ /* 0x000fe40000f21670 */
[----:B------:R-:W-:Y:S02]  /*4bc0*/  @P5 LOP3.LUT R2, R2, 0x4, RZ, 0xfc, !PT ;  /* 0x0000000402025812 */ /* 0x000fe400078efcff */
[----:B------:R-:W-:Y:S02]  /*4bd0*/  ISETP.GE.AND P3, PT, R20, 0x12, PT ;  /* 0x000000121400780c */ /* 0x000fe40003f66270 */
[----:B------:R-:W-:Y:S02]  /*4be0*/  LOP3.LUT R2, R2, 0xfffffff7, RZ, 0xc0, !PT ;  /* 0xfffffff702027812 */ /* 0x000fe400078ec0ff */
[----:B------:R-:W-:Y:S02]  /*4bf0*/  FSEL R156, R156, -INF , !P1 ;  /* 0xff8000009c9c7808 */ /* 0x000fe40004800000 */
[----:B------:R-:W-:-:S02]  /*4c00*/  ISETP.GT.AND P1, PT, R19, 0x10, !P4 ;  /* 0x000000101300780c */ /* 0x000fc40006724270 */
[C---:B------:R-:W-:Y:S02]  /*4c10*/  ISETP.LT.OR P2, PT, R9.reuse, 0xa, P2 ;  /* 0x0000000a0900780c */ /* 0x040fe40001741670 */
[----:B------:R-:W-:Y:S02]  /*4c20*/  @P4 LOP3.LUT R2, R2, 0x8, RZ, 0xfc, !PT ;  /* 0x0000000802024812 */ /* 0x000fe400078efcff */
[----:B------:R-:W-:Y:S02]  /*4c30*/  ISETP.LT.OR P1, PT, R9, 0x11, P1 ;  /* 0x000000110900780c */ /* 0x000fe40000f21670 */
[----:B------:R-:W-:Y:S02]  /*4c40*/  FSEL R157, R157, -INF , !P2 ;  /* 0xff8000009d9d7808 */ /* 0x000fe40005000000 */
[----:B------:R-:W-:Y:S02]  /*4c50*/  ISETP.GE.AND P2, PT, R20, 0x19, PT ;  /* 0x000000191400780c */ /* 0x000fe40003f46270 */
[----:B------:R-:W-:-:S02]  /*4c60*/  LOP3.LUT R2, R2, 0xffffffef, RZ, 0xc0, !PT ;  /* 0xffffffef02027812 */ /* 0x000fc400078ec0ff */
[----:B------:R-:W-:Y:S02]  /*4c70*/  FSEL R160, R160, -INF , !P1 ;  /* 0xff800000a0a07808 */ /* 0x000fe40004800000 */
[----:B------:R-:W-:Y:S02]  /*4c80*/  ISETP.GT.AND P1, PT, R19, 0x11, !P3 ;  /* 0x000000111300780c */ /* 0x000fe40005f24270 */
[----:B------:R-:W-:Y:S02]  /*4c90*/  @P3 LOP3.LUT R2, R2, 0x10, RZ, 0xfc, !PT ;  /* 0x0000001002023812 */ /* 0x000fe400078efcff */
[----:B------:R-:W-:Y:S02]  /*4ca0*/  ISETP.LT.OR P1, PT, R9, 0x12, P1 ;  /* 0x000000120900780c */ /* 0x000fe40000f21670 */
[----:B------:R-:W-:Y:S02]  /*4cb0*/  LOP3.LUT R2, R2, 0xffffffdf, RZ, 0xc0, !PT ;  /* 0xffffffdf02027812 */ /* 0x000fe400078ec0ff */
[----:B------:R-:W-:-:S02]  /*4cc0*/  FSEL R161, R161, -INF , !P1 ;  /* 0xff800000a1a17808 */ /* 0x000fc40004800000 */
[----:B------:R-:W-:Y:S02]  /*4cd0*/  @P2 LOP3.LUT R2, R2, 0x20, RZ, 0xfc, !PT ;  /* 0x0000002002022812 */ /* 0x000fe400078efcff */
[----:B------:R-:W-:Y:S02]  /*4ce0*/  ISETP.GT.AND P1, PT, R19, 0x18, !P2 ;  /* 0x000000181300780c */ /* 0x000fe40005724270 */
[----:B------:R-:W-:Y:S02]  /*4cf0*/  ISETP.GE.AND P2, PT, R20, 0x1a, PT ;  /* 0x0000001a1400780c */ /* 0x000fe40003f46270 */
[----:B------:R-:W-:Y:S02]  /*4d00*/  ISETP.LT.OR P1, PT, R9, 0x19, P1 ;  /* 0x000000190900780c */ /* 0x000fe40000f21670 */
[----:B------:R-:W-:Y:S02]  /*4d10*/  LOP3.LUT R2, R2, 0xfffeffff, RZ, 0xc0, !PT ;  /* 0xfffeffff02027812 */ /* 0x000fe400078ec0ff */
[----:B------:R-:W-:-:S02]  /*4d20*/  FSEL R164, R164, -INF , !P1 ;  /* 0xff800000a4a47808 */ /* 0x000fc40004800000 */
        /* <DEDUP_REMOVED lines=87> */
[----:B------:R-:W-:-:S04]  /*52a0*/  ISETP.GT.AND P6, PT, R19, 0x59, !P6 ;  /* 0x000000591300780c */ /* 0x000fc800077c4270 */
[----:B------:R-:W-:Y:S02]  /*52b0*/  ISETP.LT.OR P6, PT, R9, 0x5a, P6 ;  /* 0x0000005a0900780c */ /* 0x000fe400037c1670 */
[----:B------:R-:W1:Y:S02]  /*52c0*/  SHFL.IDX PT, R9, R8, 0x1, 0x1c1f ;  /* 0x003c1f0008097f89 */ /* 0x000e6400000e0000 */
[----:B------:R-:W-:Y:S02]  /*52d0*/  FSEL R197, R197, -INF , !P6 ;  /* 0xff800000c5c57808 */ /* 0x000fe40007000000 */
[----:B------:R-:W-:Y:S01]  /*52e0*/  PLOP3.LUT P6, PT, PT, PT, UP1, 0x40, 0x0 ;  /* 0x000000000000781c */ /* 0x000fe20003fce818 */
[--C-:B-1----:R-:W-:Y:S02]  /*52f0*/  IMAD.IADD R14, R14, 0x1, R9.reuse ;  /* 0x000000010e0e7824 */ /* 0x102fe400078e0209 */
[----:B------:R-:W-:-:S10]  /*5300*/  IMAD.IADD R22, R22, 0x1, R9 ;  /* 0x0000000116167824 */ /* 0x000fd400078e0209 */
[----:B------:R-:W-:Y:S05]  /*5310*/  @P6 BRA `(.L_x_11013) ;  /* 0x00000000005c6947 */ /* 0x000fea0003800000 */
        /* <DEDUP_REMOVED lines=13> */
.L_x_11015:
[----:B------:R-:W-:-:S05]  /*53f0*/  IMAD.U32 R152, RZ, RZ, UR31 ;  /* 0x0000001fff987e24 */ /* 0x000fca000f8e00ff */
[----:B------:R-:W-:-:S13]  /*5400*/  ISETP.NE.AND P6, PT, R152, 0x1, PT ;  /* 0x000000019800780c */ /* 0x000fda0003fc5270 */
[----:B------:R-:W1:Y:S02]  /*5410*/  @P6 LDC.64 R8, c[0x0][0x9e8] ;  /* 0x00027a00ff086b82 */ /* 0x000e640000000a00 */
[----:B-1----:R-:W-:-:S05]  /*5420*/  @P6 IMAD.HI.U32 R8, R19, R8, RZ ;  /* 0x0000000813086227 */ /* 0x002fca00078e00ff */
[----:B------:R-:W-:-:S07]  /*5430*/  @P6 SHF.R.U32.HI R19, RZ, R9, R8 ;  /* 0x00000009ff136219 */ /* 0x000fce0000011608 */
.L_x_11016:
[----:B------:R-:W-:Y:S05]  /*5440*/  BSYNC B0 ;  /* 0x0000000000007941 */ /* 0x000fea0003800000 */
.L_x_11014:
[----:B------:R-:W-:-:S04]  /*5450*/  IMAD R20, R3, -0x2, R20 ;  /* 0xfffffffe03147824 */ /* 0x000fc800078e0214 */
[----:B------:R-:W-:-:S05]  /*5460*/  IMAD R19, R19, R152, R20 ;  /* 0x0000009813137224 */ /* 0x000fca00078e0214 */
[----:B------:R-:W-:Y:S02]  /*5470*/  VIADDMNMX R14, R19, R152, R14, PT ;  /* 0x00000098130e7246 */ /* 0x000fe4000380010e */
[----:B------:R-:W-:-:S07]  /*5480*/  VIMNMX R22, R22, R19, !PT ;  /* 0x0000001316167248 */ /* 0x000fce0007fe0100 */
.L_x_11013:
[----:B------:R-:W-:Y:S01]  /*5490*/  ISETP.GT.AND P0, PT, R22, 0x1, !P0 ;  /* 0x000000011600780c */ /* 0x000fe20004704270 */
[----:B------:R-:W-:Y:S01]  /*54a0*/  UMOV UR14, UR29 ;  /* 0x0000001d000e7c82 */ /* 0x000fe20008000000 */
[----:B------:R-:W-:Y:S02]  /*54b0*/  LOP3.LUT P6, RZ, R2, 0x10, RZ, 0xc0, !PT ;  /* 0x0000001002ff7812 */ /* 0x000fe400078cc0ff */
[----:B------:R-:W-:Y:S02]  /*54c0*/  ISETP.LT.OR P0, PT, R14, 0x2, P0 ;  /* 0x000000020e00780c */ /* 0x000fe40000701670 */
[----:B------:R-:W-:Y:S02]  /*54d0*/  FMNMX.FTZ R8, R15, R12, !PT ;  /* 0x0000000c0f087209 */ /* 0x000fe40007810000 */
[----:B------:R-:W-:Y:S02]  /*54e0*/  FSEL R155, R155, -INF , !P0 ;  /* 0xff8000009b9b7808 */ /* 0x000fe40004000000 */
[----:B------:R-:W-:-:S02]  /*54f0*/  LOP3.LUT P0, RZ, R2, 0x2, RZ, 0xc0, !PT ;  /* 0x0000000202ff7812 */ /* 0x000fc4000780c0ff */
[----:B------:R-:W-:Y:S02]  /*5500*/  FMNMX.FTZ R9, R153, R8, !PT ;  /* 0x0000000899097209 */ /* 0x000fe40007810000 */
[----:B------:R-:W-:Y:S02]  /*5510*/  ISETP.GT.AND P0, PT, R22, 0x8, !P0 ;  /* 0x000000081600780c */ /* 0x000fe40004704270 */
[----:B------:R-:W-:Y:S02]  /*5520*/  FMNMX.FTZ R8, R156, R9, !PT ;  /* 0x000000099c087209 */ /* 0x000fe40007810000 */
[----:B------:R-:W-:Y:S02]  /*5530*/  ISETP.LT.OR P0, PT, R14, 0x9, P0 ;  /* 0x000000090e00780c */ /* 0x000fe40000701670 */
[----:B------:R-:W-:Y:S02]  /*5540*/  FMNMX.FTZ R9, R157, R8, !PT ;  /* 0x000000089d097209 */ /* 0x000fe40007810000 */
        /* <DEDUP_REMOVED lines=52> */
[----:B------:R-:W1:Y:S01]  /*5890*/  SHFL.BFLY PT, R8, R9, 0x2, 0x1f ;  /* 0x0c401f0009087f89 */ /* 0x000e6200000e0000 */
[----:B------:R-:W-:Y:S02]  /*58a0*/  ISETP.LT.OR P0, PT, R14, 0x29, P0 ;  /* 0x000000290e00780c */ /* 0x000fe40000701670 */
[----:B------:R-:W-:Y:S02]  /*58b0*/  ISETP.GT.AND P2, PT, R22, 0x49, !P2 ;  /* 0x000000491600780c */ /* 0x000fe40005744270 */
[----:B------:R-:W-:-:S02]  /*58c0*/  FSEL R174, R174, -INF , !P0 ;  /* 0xff800000aeae7808 */ /* 0x000fc40004000000 */
[----:B------:R-:W-:Y:S02]  /*58d0*/  LOP3.LUT P0, RZ, R2, 0x1000, RZ, 0xc0, !PT ;  /* 0x0000100002ff7812 */ /* 0x000fe4000780c0ff */
[C---:B------:R-:W-:Y:S02]  /*58e0*/  ISETP.GT.AND P3, PT, R22.reuse, 0x50, !P3 ;  /* 0x000000501600780c */ /* 0x040fe40005f64270 */
[C---:B------:R-:W-:Y:S02]  /*58f0*/  ISETP.GT.AND P0, PT, R22.reuse, 0x29, !P0 ;  /* 0x000000291600780c */ /* 0x040fe40004704270 */
[----:B------:R-:W-:Y:S02]  /*5900*/  ISETP.GT.AND P4, PT, R22, 0x51, !P4 ;  /* 0x000000511600780c */ /* 0x000fe40006784270 */
[----:B------:R-:W-:Y:S02]  /*5910*/  ISETP.LT.OR P0, PT, R14, 0x2a, P0 ;  /* 0x0000002a0e00780c */ /* 0x000fe40000701670 */
[----:B------:R-:W-:-:S02]  /*5920*/  ISETP.GT.AND P5, PT, R22, 0x58, !P5 ;  /* 0x000000581600780c */ /* 0x000fc40006fa4270 */
[----:B------:R-:W-:Y:S02]  /*5930*/  FSEL R175, R175, -INF , !P0 ;  /* 0xff800000afaf7808 */ /* 0x000fe40004000000 */
[----:B------:R-:W-:Y:S02]  /*5940*/  LOP3.LUT P0, RZ, R2, 0x800, RZ, 0xc0, !PT ;  /* 0x0000080002ff7812 */ /* 0x000fe4000780c0ff */
[----:B------:R-:W-:Y:S02]  /*5950*/  ISETP.LT.OR P1, PT, R14, 0x49, P1 ;  /* 0x000000490e00780c */ /* 0x000fe40000f21670 */
[----:B------:R-:W-:Y:S02]  /*5960*/  ISETP.GT.AND P0, PT, R22, 0x30, !P0 ;  /* 0x000000301600780c */ /* 0x000fe40004704270 */
[----:B-1----:R-:W-:Y:S02]  /*5970*/  FMNMX.FTZ R19, R9, R8, !PT ;  /* 0x0000000809137209 */ /* 0x002fe40007810000 */
[----:B------:R-:W-:-:S02]  /*5980*/  ISETP.LT.OR P0, PT, R14, 0x31, P0 ;  /* 0x000000310e00780c */ /* 0x000fc40000701670 */
[----:B------:R-:W-:Y:S01]  /*5990*/  ISETP.LT.OR P2, PT, R14, 0x4a, P2 ;  /* 0x0000004a0e00780c */ /* 0x000fe20001741670 */
[----:B------:R-:W1:Y:S01]  /*59a0*/  SHFL.BFLY PT, R8, R19, 0x1, 0x1f ;  /* 0x0c201f0013087f89 */ /* 0x000e6200000e0000 */
[----:B------:R-:W-:Y:S02]  /*59b0*/  FSEL R178, R178, -INF , !P0 ;  /* 0xff800000b2b27808 */ /* 0x000fe40004000000 */
[----:B------:R-:W-:Y:S02]  /*59c0*/  LOP3.LUT P0, RZ, R2, 0x400, RZ, 0xc0, !PT ;  /* 0x0000040002ff7812 */ /* 0x000fe4000780c0ff */
[----:B------:R-:W-:Y:S02]  /*59d0*/  FSEL R190, R190, -INF , !P1 ;  /* 0xff800000bebe7808 */ /* 0x000fe40004800000 */
[----:B------:R-:W-:Y:S02]  /*59e0*/  ISETP.GT.AND P0, PT, R22, 0x31, !P0 ;  /* 0x000000311600780c */ /* 0x000fe40004704270 */
[----:B------:R-:W-:-:S02]  /*59f0*/  ISETP.LT.OR P3, PT, R14, 0x51, P3 ;  /* 0x000000510e00780c */ /* 0x000fc40001f61670 */
[----:B------:R-:W-:Y:S02]  /*5a00*/  ISETP.LT.OR P0, PT, R14, 0x32, P0 ;  /* 0x000000320e00780c */ /* 0x000fe40000701670 */
[----:B------:R-:W-:Y:S02]  /*5a10*/  FSEL R191, R191, -INF , !P2 ;  /* 0xff800000bfbf7808 */ /* 0x000fe40005000000 */
[----:B------:R-:W-:Y:S02]  /*5a20*/  FSEL R179, R179, -INF , !P0 ;  /* 0xff800000b3b37808 */ /* 0x000fe40004000000 */
[----:B------:R-:W-:Y:S02]  /*5a30*/  LOP3.LUT P0, RZ, R2, 0x200, RZ, 0xc0, !PT ;  /* 0x0000020002ff7812 */ /* 0x000fe4000780c0ff */
[----:B------:R-:W-:Y:S02]  /*5a40*/  ISETP.LT.OR P4, PT, R14, 0x52, P4 ;  /* 0x000000520e00780c */ /* 0x000fe40002781670 */
[----:B------:R-:W-:-:S02]  /*5a50*/  ISETP.GT.AND P0, PT, R22, 0x38, !P0 ;  /* 0x000000381600780c */ /* 0x000fc40004704270 */
[----:B------:R-:W-:Y:S02]  /*5a60*/  FSEL R194, R194, -INF , !P3 ;  /* 0xff800000c2c27808 */ /* 0x000fe40005800000 */
[----:B------:R-:W-:Y:S02]  /*5a70*/  ISETP.LT.OR P0, PT, R14, 0x39, P0 ;  /* 0x000000390e00780c */ /* 0x000fe40000701670 */
[----:B-1----:R-:W-:Y:S02]  /*5a80*/  FMNMX.FTZ R8, R19, R8, !PT ;  /* 0x0000000813087209 */ /* 0x002fe40007810000 */
[----:B------:R-:W-:Y:S02]  /*5a90*/  FSEL R182, R182, -INF , !P0 ;  /* 0xff800000b6b67808 */ /* 0x000fe40004000000 */
[----:B------:R-:W-:Y:S01]  /*5aa0*/  LOP3.LUT P0, RZ, R2, 0x100, RZ, 0xc0, !PT ;  /* 0x0000010002ff7812 */ /* 0x000fe2000780c0ff */
[----:B------:R-:W-:Y:S01]  /*5ab0*/  FMUL.FTZ R202, R8, UR14 ;  /* 0x0000000e08ca7c20 */ /* 0x000fe20008410000 */
[----:B------:R-:W-:-:S02]  /*5ac0*/  ISETP.LT.OR P5, PT, R14, 0x59, P5 ;  /* 0x000000590e00780c */ /* 0x000fc40002fa1670 */
[----:B------:R-:W-:Y:S02]  /*5ad0*/  ISETP.GT.AND P0, PT, R22, 0x39, !P0 ;  /* 0x000000391600780c */ /* 0x000fe40004704270 */
[----:B------:R-:W-:Y:S02]  /*5ae0*/  FSEL R195, R195, -INF , !P4 ;  /* 0xff800000c3c37808 */ /* 0x000fe40006000000 */
[----:B------:R-:W-:Y:S02]  /*5af0*/  ISETP.LT.OR P0, PT, R14, 0x3a, P0 ;  /* 0x0000003a0e00780c */ /* 0x000fe40000701670 */
[----:B------:R-:W-:Y:S02]  /*5b00*/  FSEL R198, R198, -INF , !P5 ;  /* 0xff800000c6c67808 */ /* 0x000fe40006800000 */
[----:B------:R-:W-:Y:S02]  /*5b10*/  FSEL R183, R183, -INF , !P0 ;  /* 0xff800000b7b77808 */ /* 0x000fe40004000000 */
[----:B------:R-:W-:-:S02]  /*5b20*/  ISETP.GT.AND P0, PT, R22, 0x40, !P6 ;  /* 0x000000401600780c */ /* 0x000fc40007704270 */
[----:B------:R-:W-:Y:S02]  /*5b30*/  LOP3.LUT P6, RZ, R2, 0x20000, RZ, 0xc0, !PT ;  /* 0x0002000002ff7812 */ /* 0x000fe400078cc0ff */
[----:B------:R-:W-:-:S04]  /*5b40*/  ISETP.LT.OR P0, PT, R14, 0x41, P0 ;  /* 0x000000410e00780c */ /* 0x000fc80000701670 */
[----:B------:R-:W-:Y:S02]  /*5b50*/  FSEL R186, R186, -INF , !P0 ;  /* 0xff800000baba7808 */ /* 0x000fe40004000000 */
[----:B------:R-:W-:-:S04]  /*5b60*/  LOP3.LUT P0, RZ, R2, 0x40, RZ, 0xc0, !PT ;  /* 0x0000004002ff7812 */ /* 0x000fc8000780c0ff */
[----:B------:R-:W-:-:S04]  /*5b70*/  ISETP.GT.AND P0, PT, R22, 0x41, !P0 ;  /* 0x000000411600780c */ /* 0x000fc80004704270 */
[----:B------:R-:W-:-:S04]  /*5b80*/  ISETP.LT.OR P0, PT, R14, 0x42, P0 ;  /* 0x000000420e00780c */ /* 0x000fc80000701670 */
[----:B------:R-:W-:Y:S02]  /*5b90*/  FSEL R187, R187, -INF , !P0 ;  /* 0xff800000bbbb7808 */ /* 0x000fe40004000000 */
[----:B------:R-:W-:Y:S02]  /*5ba0*/  ISETP.GT.AND P0, PT, R22, RZ, !P6 ;  /* 0x000000ff1600720c */ /* 0x000fe40007704270 */
[----:B------:R-:W-:Y:S02]  /*5bb0*/  LOP3.LUT P6, RZ, R2, 0x1, RZ, 0xc0, !PT ;  /* 0x0000000102ff7812 */ /* 0x000fe400078cc0ff */
[----:B------:R-:W-:Y:S02]  /*5bc0*/  ISETP.LT.OR P0, PT, R14, 0x1, P0 ;  /* 0x000000010e00780c */ /* 0x000fe40000701670 */
[----:B------:R-:W-:Y:S02]  /*5bd0*/  ISETP.GT.AND P6, PT, R22, 0x59, !P6 ;  /* 0x000000591600780c */ /* 0x000fe400077c4270 */
[----:B------:R-:W-:-:S02]  /*5be0*/  FSEL R200, R154, -INF , !P0 ;  /* 0xff8000009ac87808 */ /* 0x000fc40004000000 */
[----:B------:R-:W-:Y:S02]  /*5bf0*/  FSETP.NEU.FTZ.AND P0, PT, R8, -INF , PT ;  /* 0xff8000000800780b */ /* 0x000fe40003f1d000 */
[----:B------:R-:W-:Y:S02]  /*5c00*/  FMNMX.FTZ R20, R200, R13, !PT ;  /* 0x0000000dc8147209 */ /* 0x000fe40007810000 */
[----:B------:R-:W-:Y:S02]  /*5c10*/  FSEL R202, R202, RZ, P0 ;  /* 0x000000ffcaca7208 */ /* 0x000fe40000000000 */
[----:B------:R-:W-:Y:S02]  /*5c20*/  FMNMX.FTZ R9, R155, R20, !PT ;  /* 0x000000149b097209 */ /* 0x000fe40007810000 */
[----:B------:R-:W-:Y:S01]  /*5c30*/  ISETP.LT.OR P6, PT, R14, 0x5a, P6 ;  /* 0x0000005a0e00780c */ /* 0x000fe200037c1670 */
[--C-:B------:R-:W-:Y:S01]  /*5c40*/  FFMA.FTZ R154, R156, UR14, -R202.reuse ;  /* 0x0000000e9c9a7c23 */ /* 0x100fe200080108ca */
[----:B------:R-:W-:Y:S01]  /*5c50*/  FMNMX.FTZ R20, R158, R9, !PT ;  /* 0x000000099e147209 */ /* 0x000fe20007810000 */
[--C-:B------:R-:W-:Y:S01]  /*5c60*/  FFMA.FTZ R156, R160, UR14, -R202.reuse ;  /* 0x0000000ea09c7c23 */ /* 0x100fe200080108ca */
[--C-:B------:R-:W-:Y:S01]  /*5c70*/  FFMA.FTZ R164, R164, UR14, -R202.reuse ;  /* 0x0000000ea4a47c23 */ /* 0x100fe200080108ca */
[----:B------:R-:W-:Y:S01]  /*5c80*/  FSEL R199, R199, -INF , !P6 ;  /* 0xff800000c7c77808 */ /* 0x000fe20007000000 */
[--C-:B------:R-:W-:Y:S01]  /*5c90*/  FFMA.FTZ R172, R172, UR14, -R202.reuse ;  /* 0x0000000eacac7c23 */ /* 0x100fe200080108ca */
[----:B------:R-:W-:Y:S01]  /*5ca0*/  FMNMX.FTZ R9, R159, R20, !PT ;  /* 0x000000149f097209 */ /* 0x000fe20007810000 */
[--C-:B------:R-:W-:Y:S01]  /*5cb0*/  FFMA.FTZ R23, R165, UR14, -R202.reuse ;  /* 0x0000000ea5177c23 */ /* 0x100fe200080108ca */
[--C-:B------:R-:W-:Y:S01]  /*5cc0*/  FFMA.FTZ R165, R181, UR14, -R202.reuse ;  /* 0x0000000eb5a57c23 */ /* 0x100fe200080108ca */
[----:B------:R-:W-:Y:S01]  /*5cd0*/  FSEL R181, R8, RZ, P0 ;  /* 0x000000ff08b57208 */ /* 0x000fe20000000000 */
[--C-:B------:R-:W-:Y:S01]  /*5ce0*/  FFMA.FTZ R152, R15, UR14, -R202.reuse ;  /* 0x0000000e0f987c23 */ /* 0x100fe200080108ca */
[----:B------:R-:W-:Y:S01]  /*5cf0*/  FMNMX.FTZ R20, R162, R9, !PT ;  /* 0x00000009a2147209 */ /* 0x000fe20007810000 */
[--C-:B------:R-:W-:Y:S01]  /*5d00*/  FFMA.FTZ R15, R153, UR14, -R202.reuse ;  /* 0x0000000e990f7c23 */ /* 0x100fe200080108ca */
[----:B------:R-:W-:Y:S01]  /*5d10*/  FFMA.FTZ R19, R157, UR14, -R202 ;  /* 0x0000000e9d137c23 */ /* 0x000fe200080108ca */
[----:B------:R-:W-:Y:S01]  /*5d20*/  FADD.FTZ R181, -R181, R12 ;  /* 0x0000000cb5b57221 */ /* 0x000fe20000010100 */
[----:B------:R-:W-:Y:S01]  /*5d30*/  FMNMX.FTZ R9, R163, R20, !PT ;  /* 0x00000014a3097209 */ /* 0x000fe20007810000 */
[----:B------:R-:W-:Y:S01]  /*5d40*/  MUFU.EX2 R152, R152 ;  /* 0x0000009800987308 */ /* 0x000fe20000000800 */
        /* <DEDUP_REMOVED lines=15> */
[----:B------:R-:W3:Y:S01]  /*5e40*/  MUFU.EX2 R15, R15 ;  /* 0x0000000f000f7308 */ /* 0x000ee20000000800 */
[----:B------:R-:W-:-:S02]  /*5e50*/  FFMA.FTZ R196, R196, UR14, -R202 ;  /* 0x0000000ec4c47c23 */ /* 0x000fc400080108ca */
[----:B------:R-:W-:-:S04]  /*5e60*/  FMNMX.FTZ R20, R174, R9, !PT ;  /* 0x00000009ae147209 */ /* 0x000fc80007810000 */
[----:B------:R-:W-:Y:S01]  /*5e70*/  FMNMX.FTZ R9, R175, R20, !PT ;  /* 0x00000014af097209 */ /* 0x000fe20007810000 */
[----:B------:R-:W4:Y:S01]  /*5e80*/  MUFU.EX2 R154, R154 ;  /* 0x0000009a009a7308 */ /* 0x000f220000000800 */
[-C--:B-1----:R-:W-:Y:S01]  /*5e90*/  FMUL.FTZ R24, R24, R181.reuse ;  /* 0x000000b518187220 */ /* 0x082fe20000410000 */
[----:B------:R-:W-:Y:S01]  /*5ea0*/  FMUL.FTZ R25, R25, R181 ;  /* 0x000000b519197220 */ /* 0x000fe20000410000 */
[----:B------:R-:W-:Y:S01]  /*5eb0*/  FMNMX.FTZ R160, R178, R9, !PT ;  /* 0x00000009b2a07209 */ /* 0x000fe20007810000 */
[-C--:B------:R-:W-:Y:S01]  /*5ec0*/  FMUL.FTZ R28, R28, R181.reuse ;  /* 0x000000b51c1c7220 */ /* 0x080fe20000410000 */
[-C--:B------:R-:W-:Y:S01]  /*5ed0*/  FMUL.FTZ R29, R29, R181.reuse ;  /* 0x000000b51d1d7220 */ /* 0x080fe20000410000 */
[-C--:B------:R-:W-:Y:S01]  /*5ee0*/  FMUL.FTZ R32, R32, R181.reuse ;  /* 0x000000b520207220 */ /* 0x080fe20000410000 */
        /* <DEDUP_REMOVED lines=8> */
[----:B------:R-:W-:Y:S01]  /*5f70*/  FMNMX.FTZ R9, R183, R160, !PT ;  /* 0x000000a0b7097209 */ /* 0x000fe20007810000 */
[----:B------:R-:W1:Y:S01]  /*5f80*/  MUFU.EX2 R19, R19 ;  /* 0x0000001300137308 */ /* 0x000e620000000800 */
[-C--:B------:R-:W-:Y:S01]  /*5f90*/  FMUL.FTZ R44, R44, R181.reuse ;  /* 0x000000b52c2c7220 */ /* 0x080fe20000410000 */
[----:B------:R-:W-:Y:S01]  /*5fa0*/  FMUL.FTZ R45, R45, R181 ;  /* 0x000000b52d2d7220 */ /* 0x000fe20000410000 */
[----:B------:R-:W-:Y:S01]  /*5fb0*/  FMNMX.FTZ R22, R186, R9, !PT ;  /* 0x00000009ba167209 */ /* 0x000fe20007810000 */
[-C--:B------:R-:W-:Y:S01]  /*5fc0*/  FMUL.FTZ R48, R48, R181.reuse ;  /* 0x000000b530307220 */ /* 0x080fe20000410000 */
[-C--:B------:R-:W-:Y:S01]  /*5fd0*/  FMUL.FTZ R49, R49, R181.reuse ;  /* 0x000000b531317220 */ /* 0x080fe20000410000 */
[-C--:B------:R-:W-:Y:S01]  /*5fe0*/  FMUL.FTZ R52, R52, R181.reuse ;  /* 0x000000b534347220 */ /* 0x080fe20000410000 */
[----:B------:R-:W-:Y:S01]  /*5ff0*/  FMNMX.FTZ R9, R187, R22, !PT ;  /* 0x00000016bb097209 */ /* 0x000fe20007810000 */
[----:B------:R5:W-:Y:S01]  /*6000*/  MUFU.EX2 R160, R168 ;  /* 0x000000a800a07308 */ /* 0x000be20000000800 */
[-C--:B------:R-:W-:Y:S01]  /*6010*/  FMUL.FTZ R53, R53, R181.reuse ;  /* 0x000000b535357220 */ /* 0x080fe20000410000 */
[----:B------:R-:W-:Y:S01]  /*6020*/  FMUL.FTZ R56, R56, R181 ;  /* 0x000000b538387220 */ /* 0x000fe20000410000 */
[----:B------:R-:W-:Y:S01]  /*6030*/  FMNMX.FTZ R22, R190, R9, !PT ;  /* 0x00000009be167209 */ /* 0x000fe20007810000 */
[-C--:B------:R-:W-:Y:S01]  /*6040*/  FMUL.FTZ R57, R57, R181.reuse ;  /* 0x000000b539397220 */ /* 0x080fe20000410000 */
[-C--:B------:R-:W-:Y:S01]  /*6050*/  FMUL.FTZ R60, R60, R181.reuse ;  /* 0x000000b53c3c7220 */ /* 0x080fe20000410000 */
[----:B------:R-:W-:Y:S01]  /*6060*/  FMUL.FTZ R61, R61, R181 ;  /* 0x000000b53d3d7220 */ /* 0x000fe20000410000 */
[----:B------:R-:W-:Y:S01]  /*6070*/  FMNMX.FTZ R9, R191, R22, !PT ;  /* 0x00000016bf097209 */ /* 0x000fe20007810000 */
[----:B------:R-:W0:Y:S01]  /*6080*/  MUFU.EX2 R156, R156 ;  /* 0x0000009c009c7308 */ /* 0x000e220000000800 */
[----:B-----5:R-:W-:Y:S01]  /*6090*/  FFMA.FTZ R168, R184, UR14, -R202 ;  /* 0x0000000eb8a87c23 */ /* 0x020fe200080108ca */
[----:B------:R-:W-:Y:S01]  /*60a0*/  FFMA.FTZ R184, R181, R7, R152 ;  /* 0x00000007b5b87223 */ /* 0x000fe20000010098 */
[----:B------:R-:W-:Y:S01]  /*60b0*/  FMNMX.FTZ R164, R194, R9, !PT ;  /* 0x00000009c2a47209 */ /* 0x000fe20007810000 */
[----:B------:R-:W-:Y:S01]  /*60c0*/  FMUL.FTZ R64, R64, R181 ;  /* 0x000000b540407220 */ /* 0x000fe20000410000 */
[C---:B---3--:R-:W-:Y:S01]  /*60d0*/  F2FP.F16.F32.PACK_AB R152, R15.reuse, R152 ;  /* 0x000000980f98723e */ /* 0x048fe200000000ff */
[----:B------:R-:W-:Y:S01]  /*60e0*/  FADD.FTZ R7, R15, R184 ;  /* 0x000000b80f077221 */ /* 0x000fe20000010000 */
[----:B------:R-:W-:Y:S01]  /*60f0*/  FMNMX.FTZ R9, R195, R164, !PT ;  /* 0x000000a4c3097209 */ /* 0x000fe20007810000 */
[----:B------:R3:W-:Y:S01]  /*6100*/  MUFU.EX2 R22, R172 ;  /* 0x000000ac00167308 */ /* 0x0007e20000000800 */
[--C-:B------:R-:W-:Y:S01]  /*6110*/  FFMA.FTZ R164, R176, UR14, -R202.reuse ;  /* 0x0000000eb0a47c23 */ /* 0x100fe200080108ca */
[--C-:B------:R-:W-:Y:S01]  /*6120*/  FFMA.FTZ R176, R192, UR14, -R202.reuse ;  /* 0x0000000ec0b07c23 */ /* 0x100fe200080108ca */
[----:B------:R-:W-:Y:S01]  /*6130*/  FMNMX.FTZ R14, R198, R9, !PT ;  /* 0x00000009c60e7209 */ /* 0x000fe20007810000 */
[-C--:B------:R-:W-:Y:S01]  /*6140*/  FMUL.FTZ R65, R65, R181.reuse ;  /* 0x000000b541417220 */ /* 0x080fe20000410000 */
[-C--:B------:R-:W-:Y:S01]  /*6150*/  FMUL.FTZ R68, R68, R181.reuse ;  /* 0x000000b544447220 */ /* 0x080fe20000410000 */
[-C--:B------:R-:W-:Y:S01]  /*6160*/  FMUL.FTZ R69, R69, R181.reuse ;  /* 0x000000b545457220 */ /* 0x080fe20000410000 */
[----:B------:R-:W-:Y:S01]  /*6170*/  FMNMX.FTZ R9, R199, R14, !PT ;  /* 0x0000000ec7097209 */ /* 0x000fe20007810000 */
[--C-:B------:R-:W-:Y:S01]  /*6180*/  FFMA.FTZ R14, R180, UR14, -R202.reuse ;  /* 0x0000000eb40e7c23 */ /* 0x100fe200080108ca */
[----:B------:R-:W5:Y:S01]  /*6190*/  MUFU.EX2 R21, R21 ;  /* 0x0000001500157308 */ /* 0x000f620000000800 */
[-C--:B------:R-:W-:Y:S01]  /*61a0*/  FMUL.FTZ R72, R72, R181.reuse ;  /* 0x000000b548487220 */ /* 0x080fe20000410000 */
[-C--:B------:R-:W-:Y:S01]  /*61b0*/  FMUL.FTZ R73, R73, R181.reuse ;  /* 0x000000b549497220 */ /* 0x080fe20000410000 */
[----:B---3--:R-:W3:Y:S01]  /*61c0*/  SHFL.BFLY PT, R172, R9, 0x2, 0x1f ;  /* 0x0c401f0009ac7f89 */ /* 0x008ee200000e0000 */
        /* <DEDUP_REMOVED lines=23> */
[----:B---3--:R-:W-:Y:S01]  /*6340*/  FMNMX.FTZ R180, R9, R172, !PT ;  /* 0x000000ac09b47209 */ /* 0x008fe20007810000 */
[----:B------:R-:W-:Y:S01]  /*6350*/  FFMA.FTZ R172, R188, UR14, -R202 ;  /* 0x0000000ebcac7c23 */ /* 0x000fe200080108ca */
[-C--:B------:R-:W-:Y:S01]  /*6360*/  FMUL.FTZ R116, R116, R181.reuse ;  /* 0x000000b574747220 */ /* 0x080fe20000410000 */
[-C--:B------:R-:W-:Y:S01]  /*6370*/  FMUL.FTZ R117, R117, R181.reuse ;  /* 0x000000b575757220 */ /* 0x080fe20000410000 */
[-C--:B------:R-:W-:Y:S01]  /*6380*/  FMUL.FTZ R120, R120, R181.reuse ;  /* 0x000000b578787220 */ /* 0x080fe20000410000 */
[----:B------:R-:W3:Y:S01]  /*6390*/  SHFL.BFLY PT, R9, R180, 0x1, 0x1f ;  /* 0x0c201f00b4097f89 */ /* 0x000ee200000e0000 */
        /* <DEDUP_REMOVED lines=17> */
[----:B------:R-:W-:Y:S01]  /*64b0*/  FMUL.FTZ R149, R149, R181 ;  /* 0x000000b595957220 */ /* 0x000fe20000410000 */
[----:B---3--:R-:W-:-:S06]  /*64c0*/  FMNMX.FTZ R9, R180, R9, !PT ;  /* 0x00000009b4097209 */ /* 0x008fcc0007810000 */
[----:B------:R-:W-:Y:S01]  /*64d0*/  MUFU.EX2 R165, R165 ;  /* 0x000000a500a57308 */ /* 0x000fe20000000800 */
[C---:B------:R-:W-:Y:S01]  /*64e0*/  FSETP.NEU.FTZ.AND P0, PT, R9.reuse, -INF , PT ;  /* 0xff8000000900780b */ /* 0x040fe20003f1d000 */
[----:B------:R-:W-:-:S06]  /*64f0*/  FMUL.FTZ R193, R9, UR14 ;  /* 0x0000000e09c17c20 */ /* 0x000fcc0008410000 */
[----:B------:R-:W-:Y:S01]  /*6500*/  MUFU.EX2 R168, R168 ;  /* 0x000000a800a87308 */ /* 0x000fe20000000800 */
[----:B------:R-:W-:-:S05]  /*6510*/  FSEL R193, R193, RZ, P0 ;  /* 0x000000ffc1c17208 */ /* 0x000fca0000000000 */
[--C-:B------:R-:W-:Y:S01]  /*6520*/  FFMA.FTZ R180, R155, UR14, -R193.reuse ;  /* 0x0000000e9bb47c23 */ /* 0x100fe200080108c1 */
[----:B------:R-:W-:Y:S01]  /*6530*/  FFMA.FTZ R155, R158, UR14, -R193 ;  /* 0x0000000e9e9b7c23 */ /* 0x000fe200080108c1 */
[----:B----4-:R-:W-:Y:S01]  /*6540*/  FADD.FTZ R158, R154, R7 ;  /* 0x000000079a9e7221 */ /* 0x010fe20000010000 */
[--C-:B------:R-:W-:Y:S01]  /*6550*/  FFMA.FTZ R184, R159, UR14, -R193.reuse ;  /* 0x0000000e9fb87c23 */ /* 0x100fe200080108c1 */
[--C-:B------:R-:W-:Y:S01]  /*6560*/  FFMA.FTZ R159, R162, UR14, -R193.reuse ;  /* 0x0000000ea29f7c23 */ /* 0x100fe200080108c1 */
[----:B------:R-:W-:Y:S01]  /*6570*/  MUFU.EX2 R169, R169 ;  /* 0x000000a900a97308 */ /* 0x000fe20000000800 */
[C---:B-1----:R-:W-:Y:S01]  /*6580*/  FADD.FTZ R7, R19.reuse, R158 ;  /* 0x0000009e13077221 */ /* 0x042fe20000010000 */
[----:B------:R-:W-:Y:S01]  /*6590*/  F2FP.F16.F32.PACK_AB R154, R19, R154 ;  /* 0x0000009a139a723e */ /* 0x000fe200000000ff */
[--C-:B------:R-:W-:Y:S01]  /*65a0*/  FFMA.FTZ R188, R163, UR14, -R193.reuse ;  /* 0x0000000ea3bc7c23 */ /* 0x100fe200080108c1 */
[----:B------:R-:W-:Y:S01]  /*65b0*/  FFMA.FTZ R163, R166, UR14, -R193 ;  /* 0x0000000ea6a37c23 */ /* 0x000fe200080108c1 */
[----:B0-----:R-:W-:Y:S01]  /*65c0*/  FADD.FTZ R158, R156, R7 ;  /* 0x000000079c9e7221 */ /* 0x001fe20000010000 */
[--C-:B------:R-:W-:Y:S01]  /*65d0*/  FFMA.FTZ R189, R200, UR14, -R193.reuse ;  /* 0x0000000ec8bd7c23 */ /* 0x100fe200080108c1 */
[--C-:B------:R-:W-:Y:S01]  /*65e0*/  FFMA.FTZ R192, R167, UR14, -R193.reuse ;  /* 0x0000000ea7c07c23 */ /* 0x100fe200080108c1 */
[----:B------:R-:W-:Y:S01]  /*65f0*/  MUFU.EX2 R172, R172 ;  /* 0x000000ac00ac7308 */ /* 0x000fe20000000800 */
[----:B-----5:R-:W-:Y:S01]  /*6600*/  FADD.FTZ R7, R21, R158 ;  /* 0x0000009e15077221 */ /* 0x020fe20000010000 */
[--C-:B------:R-:W-:Y:S01]  /*6610*/  FFMA.FTZ R171, R171, UR14, -R193.reuse ;  /* 0x0000000eabab7c23 */ /* 0x100fe200080108c1 */
[--C-:B------:R-:W-:Y:S01]  /*6620*/  FFMA.FTZ R167, R178, UR14, -R193.reuse ;  /* 0x0000000eb2a77c23 */ /* 0x100fe200080108c1 */
[----:B------:R-:W-:Y:S01]  /*6630*/  FFMA.FTZ R174, R174, UR14, -R193 ;  /* 0x0000000eaeae7c23 */ /* 0x000fe200080108c1 */
[----:B------:R-:W-:Y:S01]  /*6640*/  FADD.FTZ R158, R20, R7 ;  /* 0x00000007149e7221 */ /* 0x000fe20000010000 */
[--C-:B------:R-:W-:Y:S01]  /*6650*/  FFMA.FTZ R175, R175, UR14, -R193.reuse ;  /* 0x0000000eafaf7c23 */ /* 0x100fe200080108c1 */
[--C-:B------:R-:W-:Y:S01]  /*6660*/  FFMA.FTZ R179, R179, UR14, -R193.reuse ;  /* 0x0000000eb3b37c23 */ /* 0x100fe200080108c1 */
[----:B------:R-:W0:Y:S01]  /*6670*/  MUFU.EX2 R173, R173 ;  /* 0x000000ad00ad7308 */ /* 0x000e220000000800 */
[----:B--2---:R-:W-:Y:S01]  /*6680*/  FADD.FTZ R7, R23, R158 ;  /* 0x0000009e17077221 */ /* 0x004fe20000010000 */
[--C-:B------:R-:W-:Y:S01]  /*6690*/  FFMA.FTZ R182, R182, UR14, -R193.reuse ;  /* 0x0000000eb6b67c23 */ /* 0x100fe200080108c1 */
[--C-:B------:R-:W-:Y:S01]  /*66a0*/  FFMA.FTZ R183, R183, UR14, -R193.reuse ;  /* 0x0000000eb7b77c23 */ /* 0x100fe200080108c1 */
[----:B------:R-:W-:Y:S01]  /*66b0*/  FFMA.FTZ R186, R186, UR14, -R193 ;  /* 0x0000000ebaba7c23 */ /* 0x000fe200080108c1 */
[----:B------:R-:W-:Y:S01]  /*66c0*/  FADD.FTZ R158, R160, R7 ;  /* 0x00000007a09e7221 */ /* 0x000fe20000010000 */
[--C-:B------:R-:W-:Y:S01]  /*66d0*/  FFMA.FTZ R187, R187, UR14, -R193.reuse ;  /* 0x0000000ebbbb7c23 */ /* 0x100fe200080108c1 */
[--C-:B------:R-:W-:Y:S01]  /*66e0*/  FFMA.FTZ R190, R190, UR14, -R193.reuse ;  /* 0x0000000ebebe7c23 */ /* 0x100fe200080108c1 */
[----:B------:R-:W-:Y:S01]  /*66f0*/  MUFU.EX2 R176, R176 ;  /* 0x000000b000b07308 */ /* 0x000fe20000000800 */
[----:B------:R-:W-:Y:S01]  /*6700*/  FADD.FTZ R7, R153, R158 ;  /* 0x0000009e99077221 */ /* 0x000fe20000010000 */
[----:B------:R-:W-:Y:S01]  /*6710*/  FSEL R158, R9, RZ, P0 ;  /* 0x000000ff099e7208 */ /* 0x000fe20000000000 */
[--C-:B------:R-:W-:Y:S01]  /*6720*/  FFMA.FTZ R191, R191, UR14, -R193.reuse ;  /* 0x0000000ebfbf7c23 */ /* 0x100fe200080108c1 */
[----:B------:R-:W-:Y:S01]  /*6730*/  FFMA.FTZ R194, R194, UR14, -R193 ;  /* 0x0000000ec2c27c23 */ /* 0x000fe200080108c1 */
[----:B------:R-:W-:Y:S01]  /*6740*/  FADD.FTZ R162, R22, R7 ;  /* 0x0000000716a27221 */ /* 0x000fe20000010000 */
[----:B------:R-:W-:Y:S01]  /*6750*/  FFMA.FTZ R195, R195, UR14, -R193 ;  /* 0x0000000ec3c37c23 */ /* 0x000fe200080108c1 */
[----:B------:R-:W-:Y:S01]  /*6760*/  FADD.FTZ R7, -R158, R13 ;  /* 0x0000000d9e077221 */ /* 0x000fe20000010100 */
[----:B------:R-:W1:Y:S01]  /*6770*/  MUFU.EX2 R177, R177 ;  /* 0x000000b100b17308 */ /* 0x000e620000000800 */
[C---:B------:R-:W-:Y:S01]  /*6780*/  FADD.FTZ R197, R157.reuse, R162 ;  /* 0x000000a29dc57221 */ /* 0x040fe20000010000 */
[----:B------:R-:W-:Y:S01]  /*6790*/  F2FP.F16.F32.PACK_AB R162, R157, R22 ;  /* 0x000000169da2723e */ /* 0x000fe200000000ff */
[----:B------:R-:W-:Y:S01]  /*67a0*/  FFMA.FTZ R13, R170, UR14, -R193 ;  /* 0x0000000eaa0d7c23 */ /* 0x000fe200080108c1 */
[----:B0-----:R-:W-:Y:S01]  /*67b0*/  F2FP.F16.F32.PACK_AB R170, R173, R172 ;  /* 0x000000acadaa723e */ /* 0x001fe200000000ff */
[----:B------:R-:W-:Y:S01]  /*67c0*/  FADD.FTZ R158, R164, R197 ;  /* 0x000000c5a49e7221 */ /* 0x000fe20000010000 */
[--C-:B------:R-:W-:Y:S01]  /*67d0*/  FFMA.FTZ R198, R198, UR14, -R193.reuse ;  /* 0x0000000ec6c67c23 */ /* 0x100fe200080108c1 */
[----:B------:R-:W-:Y:S01]  /*67e0*/  FFMA.FTZ R193, R199, UR14, -R193 ;  /* 0x0000000ec7c17c23 */ /* 0x000fe200080108c1 */
[----:B------:R-:W-:Y:S01]  /*67f0*/  MUFU.EX2 R12, R196 ;  /* 0x000000c4000c7308 */ /* 0x000fe20000000800 */
[----:B------:R-:W-:Y:S01]  /*6800*/  FADD.FTZ R197, R161, R158 ;  /* 0x0000009ea1c57221 */ /* 0x000fe20000010000 */
[----:B------:R-:W-:-:S02]  /*6810*/  PLOP3.LUT P0, PT, PT, PT, UP0, 0x40, 0x0 ;  /* 0x000000000000781c */ /* 0x000fc40003f0e808 */
[----:B------:R-:W-:Y:S01]  /*6820*/  F2FP.F16.F32.PACK_AB R164, R161, R164 ;  /* 0x000000a4a1a4723e */ /* 0x000fe200000000ff */
[----:B------:R-:W-:Y:S01]  /*6830*/  FADD.FTZ R158, R14, R197 ;  /* 0x000000c50e9e7221 */ /* 0x000fe20000010000 */
[----:B------:R-:W-:Y:S02]  /*6840*/  F2FP.F16.F32.PACK_AB R160, R153, R160 ;  /* 0x000000a099a0723e */ /* 0x000fe400000000ff */
[----:B------:R-:W-:Y:S01]  /*6850*/  MUFU.EX2 R189, R189 ;  /* 0x000000bd00bd7308 */ /* 0x000fe20000000800 */
[----:B------:R-:W-:Y:S01]  /*6860*/  FADD.FTZ R197, R165, R158 ;  /* 0x0000009ea5c57221 */ /* 0x000fe20000010000 */
[----:B------:R-:W-:-:S03]  /*6870*/  F2FP.F16.F32.PACK_AB R156, R21, R156 ;  /* 0x0000009c159c723e */ /* 0x000fc600000000ff */
[----:B------:R-:W-:Y:S01]  /*6880*/  FADD.FTZ R158, R168, R197 ;  /* 0x000000c5a89e7221 */ /* 0x000fe20000010000 */
[C---:B------:R-:W-:Y:S02]  /*6890*/  F2FP.F16.F32.PACK_AB R168, R169.reuse, R168 ;  /* 0x000000a8a9a8723e */ /* 0x040fe400000000ff */
[----:B------:R-:W0:Y:S01]  /*68a0*/  MUFU.EX2 R180, R180 ;  /* 0x000000b400b47308 */ /* 0x000e220000000800 */
[----:B------:R-:W-:-:S04]  /*68b0*/  FADD.FTZ R197, R169, R158 ;  /* 0x0000009ea9c57221 */ /* 0x000fc80000010000 */
[----:B------:R-:W-:Y:S01]  /*68c0*/  FADD.FTZ R158, R172, R197 ;  /* 0x000000c5ac9e7221 */ /* 0x000fe20000010000 */
[----:B-1----:R-:W-:Y:S02]  /*68d0*/  F2FP.F16.F32.PACK_AB R172, R177, R176 ;  /* 0x000000b0b1ac723e */ /* 0x002fe400000000ff */
[----:B------:R-:W-:Y:S01]  /*68e0*/  MUFU.EX2 R155, R155 ;  /* 0x0000009b009b7308 */ /* 0x000fe20000000800 */
[----:B------:R-:W-:Y:S01]  /*68f0*/  FADD.FTZ R19, R173, R158 ;  /* 0x0000009ead137221 */ /* 0x000fe20000010000 */
[----:B------:R-:W-:-:S03]  /*6900*/  F2FP.F16.F32.PACK_AB R158, R23, R20 ;  /* 0x00000014179e723e */ /* 0x000fc600000000ff */
[----:B------:R-:W-:-:S03]  /*6910*/  FADD.FTZ R166, R176, R19 ;  /* 0x00000013b0a67221 */ /* 0x000fc60000010000 */
[----:B------:R-:W1:Y:S01]  /*6920*/  MUFU.EX2 R185, R185 ;  /* 0x000000b900b97308 */ /* 0x000e620000000800 */
[----:B------:R-:W-:Y:S01]  /*6930*/  FADD.FTZ R19, R177, R166 ;  /* 0x000000a6b1137221 */ /* 0x000fe20000010000 */
[----:B------:R-:W-:Y:S01]  /*6940*/  F2FP.F16.F32.PACK_AB R166, R165, R14 ;  /* 0x0000000ea5a6723e */ /* 0x000fe200000000ff */
[----:B------:R-:W-:Y:S01]  /*6950*/  FMUL.FTZ R14, R7, UR14 ;  /* 0x0000000e070e7c20 */ /* 0x000fe20008410000 */
[----:B0-----:R-:W-:Y:S01]  /*6960*/  F2FP.F16.F32.PACK_AB R153, R180, R189 ;  /* 0x000000bdb499723e */ /* 0x001fe200000000ff */
[----:B------:R-:W-:-:S03]  /*6970*/  FADD.FTZ R22, R12, R19 ;  /* 0x000000130c167221 */ /* 0x000fc60000010000 */
[----:B------:R-:W-:Y:S08]  /*6980*/  MUFU.EX2 R184, R184 ;  /* 0x000000b800b87308 */ /* 0x000ff00000000800 */
[----:B------:R-:W0:Y:S01]  /*6990*/  MUFU.EX2 R14, R14 ;  /* 0x0000000e000e7308 */ /* 0x000e220000000800 */
[----:B-1----:R-:W-:-:S07]  /*69a0*/  FADD.FTZ R7, R185, R22 ;  /* 0x00000016b9077221 */ /* 0x002fce0000010000 */
[----:B------:R-:W1:Y:S08]  /*69b0*/  MUFU.EX2 R159, R159 ;  /* 0x0000009f009f7308 */ /* 0x000e700000000800 */
[----:B------:R-:W2:Y:S01]  /*69c0*/  MUFU.EX2 R188, R188 ;  /* 0x000000bc00bc7308 */ /* 0x000ea20000000800 */
[----:B0-----:R-:W-:Y:S01]  /*69d0*/  FFMA.FTZ R19, R14, R6, R189 ;  /* 0x000000060e137223 */ /* 0x001fe200000100bd */
        /* <DEDUP_REMOVED lines=8> */
[----:B------:R-:W-:Y:S01]  /*6a60*/  F2FP.F16.F32.PACK_AB R155, R184, R155 ;  /* 0x0000009bb89b723e */ /* 0x000fe200000000ff */
[-C--:B------:R-:W-:Y:S01]  /*6a70*/  FMUL.FTZ R35, R35, R14.reuse ;  /* 0x0000000e23237220 */ /* 0x080fe20000410000 */
[-C--:B------:R-:W-:Y:S01]  /*6a80*/  FMUL.FTZ R38, R38, R14.reuse ;  /* 0x0000000e26267220 */ /* 0x080fe20000410000 */
[----:B------:R-:W-:Y:S01]  /*6a90*/  FADD.FTZ R22, R184, R19 ;  /* 0x00000013b8167221 */ /* 0x000fe20000010000 */
[-C--:B------:R-:W-:Y:S01]  /*6aa0*/  FMUL.FTZ R39, R39, R14.reuse ;  /* 0x0000000e27277220 */ /* 0x080fe20000410000 */
[-C--:B------:R-:W-:Y:S01]  /*6ab0*/  FMUL.FTZ R42, R42, R14.reuse ;  /* 0x0000000e2a2a7220 */ /* 0x080fe20000410000 */
[----:B------:R-:W3:Y:S01]  /*6ac0*/  MUFU.EX2 R192, R192 ;  /* 0x000000c000c07308 */ /* 0x000ee20000000800 */
[----:B-1----:R-:W-:Y:S01]  /*6ad0*/  FADD.FTZ R19, R159, R22 ;  /* 0x000000169f137221 */ /* 0x002fe20000010000 */
[----:B--2---:R-:W-:Y:S01]  /*6ae0*/  F2FP.F16.F32.PACK_AB R157, R188, R159 ;  /* 0x0000009fbc9d723e */ /* 0x004fe200000000ff */
[-C--:B------:R-:W-:Y:S01]  /*6af0*/  FMUL.FTZ R43, R43, R14.reuse ;  /* 0x0000000e2b2b7220 */ /* 0x080fe20000410000 */
[-C--:B------:R-:W-:Y:S01]  /*6b00*/  FMUL.FTZ R46, R46, R14.reuse ;  /* 0x0000000e2e2e7220 */ /* 0x080fe20000410000 */
[----:B------:R-:W-:Y:S01]  /*6b10*/  FADD.FTZ R22, R188, R19 ;  /* 0x00000013bc167221 */ /* 0x000fe20000010000 */
[-C--:B------:R-:W-:Y:S01]  /*6b20*/  FMUL.FTZ R47, R47, R14.reuse ;  /* 0x0000000e2f2f7220 */ /* 0x080fe20000410000 */
[-C--:B------:R-:W-:Y:S01]  /*6b30*/  FMUL.FTZ R50, R50, R14.reuse ;  /* 0x0000000e32327220 */ /* 0x080fe20000410000 */
[----:B------:R-:W1:Y:S01]  /*6b40*/  MUFU.EX2 R13, R13 ;  /* 0x0000000d000d7308 */ /* 0x000e620000000800 */
        /* <DEDUP_REMOVED lines=8> */
[C---:B---3--:R-:W-:Y:S01]  /*6bd0*/  FADD.FTZ R176, R192.reuse, R19 ;  /* 0x00000013c0b07221 */ /* 0x048fe20000010000 */
[----:B------:R-:W-:Y:S01]  /*6be0*/  F2FP.F16.F32.PACK_AB R159, R192, R163 ;  /* 0x000000a3c09f723e */ /* 0x000fe200000000ff */
[-C--:B------:R-:W-:Y:S01]  /*6bf0*/  FMUL.FTZ R63, R63, R14.reuse ;  /* 0x0000000e3f3f7220 */ /* 0x080fe20000410000 */
[-C--:B------:R-:W-:Y:S01]  /*6c00*/  FMUL.FTZ R66, R66, R14.reuse ;  /* 0x0000000e42427220 */ /* 0x080fe20000410000 */
[-C--:B------:R-:W-:Y:S01]  /*6c10*/  FMUL.FTZ R67, R67, R14.reuse ;  /* 0x0000000e43437220 */ /* 0x080fe20000410000 */
[-C--:B------:R-:W-:Y:S01]  /*6c20*/  FMUL.FTZ R70, R70, R14.reuse ;  /* 0x0000000e46467220 */ /* 0x080fe20000410000 */
[-C--:B------:R-:W-:Y:S01]  /*6c30*/  FMUL.FTZ R71, R71, R14.reuse ;  /* 0x0000000e47477220 */ /* 0x080fe20000410000 */
[----:B------:R2:W3:Y:S01]  /*6c40*/  MUFU.EX2 R15, R174 ;  /* 0x000000ae000f7308 */ /* 0x0004e20000000800 */
        /* <DEDUP_REMOVED lines=9> */
[C---:B0-----:R-:W-:Y:S01]  /*6ce0*/  FADD.FTZ R176, R178.reuse, R19 ;  /* 0x00000013b2b07221 */ /* 0x041fe20000010000 */
[----:B------:R-:W-:Y:S01]  /*6cf0*/  F2FP.F16.F32.PACK_AB R161, R178, R13 ;  /* 0x0000000db2a1723e */ /* 0x000fe200000000ff */
        /* <DEDUP_REMOVED lines=29> */
[----:B-1----:R-:W-:Y:S01]  /*6ed0*/  FADD.FTZ R182, R20, R19 ;  /* 0x0000001314b67221 */ /* 0x002fe20000010000 */
[-C--:B------:R-:W-:Y:S01]  /*6ee0*/  FMUL.FTZ R131, R131, R14.reuse ;  /* 0x0000000e83837220 */ /* 0x080fe20000410000 */
[-C--:B------:R-:W-:Y:S01]  /*6ef0*/  FMUL.FTZ R134, R134, R14.reuse ;  /* 0x0000000e86867220 */ /* 0x080fe20000410000 */
[-C--:B------:R-:W-:Y:S01]  /*6f00*/  FMUL.FTZ R135, R135, R14.reuse ;  /* 0x0000000e87877220 */ /* 0x080fe20000410000 */
[----:B0-----:R-:W-:Y:S01]  /*6f10*/  FADD.FTZ R19, R165, R182 ;  /* 0x000000b6a5137221 */ /* 0x001fe20000010000 */
[----:B--2---:R-:W-:Y:S01]  /*6f20*/  F2FP.F16.F32.PACK_AB R165, R12, R165 ;  /* 0x000000a50ca5723e */ /* 0x004fe200000000ff */
[-C--:B------:R-:W-:Y:S01]  /*6f30*/  FMUL.FTZ R138, R138, R14.reuse ;  /* 0x0000000e8a8a7220 */ /* 0x080fe20000410000 */
[----:B------:R4:W0:Y:S01]  /*6f40*/  MUFU.EX2 R169, R186 ;  /* 0x000000ba00a97308 */ /* 0x0008220000000800 */
[----:B------:R-:W-:Y:S01]  /*6f50*/  FADD.FTZ R182, R12, R19 ;  /* 0x000000130cb67221 */ /* 0x000fe20000010000 */
[-C--:B------:R-:W-:Y:S01]  /*6f60*/  FMUL.FTZ R139, R139, R14.reuse ;  /* 0x0000000e8b8b7220 */ /* 0x080fe20000410000 */
[-C--:B------:R-:W-:Y:S01]  /*6f70*/  FMUL.FTZ R142, R142, R14.reuse ;  /* 0x0000000e8e8e7220 */ /* 0x080fe20000410000 */
[-C--:B------:R-:W-:Y:S01]  /*6f80*/  FMUL.FTZ R143, R143, R14.reuse ;  /* 0x0000000e8f8f7220 */ /* 0x080fe20000410000 */
[----:B---3--:R-:W-:Y:S01]  /*6f90*/  FADD.FTZ R19, R167, R182 ;  /* 0x000000b6a7137221 */ /* 0x008fe20000010000 */
[-C--:B------:R-:W-:Y:S01]  /*6fa0*/  FMUL.FTZ R146, R146, R14.reuse ;  /* 0x0000000e92927220 */ /* 0x080fe20000410000 */
[-C--:B------:R-:W-:Y:S01]  /*6fb0*/  FMUL.FTZ R147, R147, R14.reuse ;  /* 0x0000000e93937220 */ /* 0x080fe20000410000 */
[----:B------:R-:W1:Y:S01]  /*6fc0*/  MUFU.EX2 R22, R187 ;  /* 0x000000bb00167308 */ /* 0x000e620000000800 */
[C---:B----4-:R-:W-:Y:S01]  /*6fd0*/  FADD.FTZ R186, R6.reuse, R19 ;  /* 0x0000001306ba7221 */ /* 0x050fe20000010000 */
[----:B------:R-:W-:Y:S01]  /*6fe0*/  F2FP.F16.F32.PACK_AB R167, R6, R167 ;  /* 0x000000a706a7723e */ /* 0x000fe200000000ff */
[-C--:B------:R-:W-:Y:S01]  /*6ff0*/  FMUL.FTZ R150, R150, R14.reuse ;  /* 0x0000000e96967220 */ /* 0x080fe20000410000 */
[----:B------:R-:W-:-:S04]  /*7000*/  FMUL.FTZ R151, R151, R14 ;  /* 0x0000000e97977220 */ /* 0x000fc80000410000 */
        /* <DEDUP_REMOVED lines=11> */
[----:B-1----:R-:W-:-:S07]  /*70c0*/  FADD.FTZ R19, R173, R190 ;  /* 0x000000bead137221 */ /* 0x002fce0000010000 */
[----:B------:R-:W1:Y:S01]  /*70d0*/  MUFU.EX2 R186, R193 ;  /* 0x000000c100ba7308 */ /* 0x000e620000000800 */
[C---:B--2---:R-:W-:Y:S01]  /*70e0*/  FADD.FTZ R178, R182.reuse, R19 ;  /* 0x00000013b6b27221 */ /* 0x044fe20000010000 */
[----:B------:R-:W-:-:S03]  /*70f0*/  F2FP.F16.F32.PACK_AB R173, R182, R173 ;  /* 0x000000adb6ad723e */ /* 0x000fc600000000ff */
[----:B0-----:R-:W-:-:S04]  /*7100*/  FADD.FTZ R13, R175, R178 ;  /* 0x000000b2af0d7221 */ /* 0x001fc80000010000 */
[C---:B-1----:R-:W-:Y:S01]  /*7110*/  FADD.FTZ R6, R186.reuse, R13 ;  /* 0x0000000dba067221 */ /* 0x042fe20000010000 */
[----:B------:R-:W-:Y:S01]  /*7120*/  F2FP.F16.F32.PACK_AB R175, R186, R175 ;  /* 0x000000afbaaf723e */ /* 0x000fe200000000ff */
[----:B------:R-:W-:Y:S06]  /*7130*/  @P0 BRA `(.L_x_11017) ;  /* 0x0000000000040947 */ /* 0x000fec0003800000 */
[----:B------:R-:W-:Y:S01]  /*7140*/  BPT.TRAP 0x1 ;  /* 0x000000040000795c */ /* 0x000fe20000300000 */
.L_x_11017:
[----:B------:R-:W-:Y:S01]  /*7150*/  PLOP3.LUT P1, PT, PT, PT, UP0, 0x40, 0x0 ;  /* 0x000000000000781c */ /* 0x000fe20003f2e808 */
[----:B------:R0:W1:-:S12]  /*7160*/  SYNCS.PHASECHK.TRANS64.TRYWAIT P0, [UR30+0x22850], R10 ;  /* 0x0228500aff0075a7 */ /* 0x000058000800015e */
[----:B0-----:R-:W-:Y:S05]  /*7170*/  @P1 BRA `(.L_x_11018) ;  /* 0x0000000000041947 */ /* 0x001fea0003800000 */
[----:B------:R-:W-:Y:S01]  /*7180*/  BPT.TRAP 0x1 ;  /* 0x000000040000795c */ /* 0x000fe20000300000 */
.L_x_11018:
[----:B-1----:R-:W-:Y:S05]  /*7190*/  @P0 BRA `(.L_x_11019) ;  /* 0x0000000000080947 */ /* 0x002fea0003800000 */
[----:B------:R-:W0:Y:S02]  /*71a0*/  SYNCS.PHASECHK.TRANS64.TRYWAIT P0, [UR30+0x22850], R10 ;  /* 0x0228500aff0075a7 */ /* 0x000e24000800015e */
[----:B0-----:R-:W-:Y:S05]  /*71b0*/  @!P0 BRA `(.L_x_11020) ;  /* 0x000000bc00e08947 */ /* 0x001fea0003800000 */
.L_x_11019:
[----:B------:R1:W-:Y:S01]  /*71c0*/  BAR.SYNC.DEFER_BLOCKING R5, 0x100 ;  /* 0x000400050000751d */ /* 0x0003e20000010000 */
[----:B------:R-:W-:Y:S01]  /*71d0*/  UIMAD UR18, UR24, 0xc00, UR6 ;  /* 0x00000c00181278a4 */ /* 0x000fe2000f8e0206 */
[----:B------:R-:W-:-:S04]  /*71e0*/  PLOP3.LUT P0, PT, PT, PT, UP0, 0x40, 0x0 ;  /* 0x000000000000781c */ /* 0x000fc80003f0e808 */
[----:B------:R-:W-:Y:S02]  /*71f0*/  UMOV UR11, 0x40000040 ;  /* 0x40000040000b7882 */ /* 0x000fe40000000000 */
[----:B------:R-:W-:Y:S01]  /*7200*/  UMOV UR10, UR18 ;  /* 0x00000012000a7c82 */ /* 0x000fe20008000000 */
        /* <DEDUP_REMOVED lines=35> */
.L_x_11021:
[----:B------:R-:W-:Y:S01]  /*7440*/  UIADD3 UR30, UR30, 0x22860, URZ ;  /* 0x000228601e1e7890 */ /* 0x000fe2000fffe03f */
[C---:B------:R-:W-:Y:S01]  /*7450*/  ISETP.GT.AND P0, PT, R11.reuse, UR27, PT ;  /* 0x0000001b0b007c0c */ /* 0x040fe2000bf04270 */
[----:B------:R-:W-:Y:S02]  /*7460*/  VIADD R11, R11, 0xffffffff ;  /* 0xffffffff0b0b7836 */ /* 0x000fe40000000000 */
[----:B------:R-:W-:Y:S01]  /*7470*/  UPRMT UR30, UR5, 0x654, UR30 ;  /* 0x00000654051e7896 */ /* 0x000fe2000800001e */
[----:B0-----:R-:W-:Y:S02]  /*7480*/  IMAD.MOV.U32 R13, RZ, RZ, R9 ;  /* 0x000000ffff0d7224 */ /* 0x001fe400078e0009 */
[----:B------:R-:W-:-:S06]  /*7490*/  IMAD.MOV.U32 R12, RZ, RZ, R8 ;  /* 0x000000ffff0c7224 */ /* 0x000fcc00078e0008 */
[----:B------:R-:W-:Y:S01]  /*74a0*/  SYNCS.ARRIVE.TRANS64.RED.A1T0 RZ, [UR30], RZ ;  /* 0x000000ffffff79a7 */ /* 0x000fe2000810041e */
[----:B------:R-:W-:Y:S05]  /*74b0*/  @P0 BRA `(.L_x_11022) ;  /* 0xffffffd000040947 */ /* 0x000fea000383ffff */
.L_x_11003:
[----:B------:R-:W-:Y:S01]  /*74c0*/  UISETP.NE.AND UP2, UPT, UR40, URZ, UPT ;  /* 0x0000003f2800728c */ /* 0x000fe2000bf45270 */
[----:B------:R-:W-:Y:S01]  /*74d0*/  R2UR UR22, R18 ;  /* 0x00000000121672ca */ /* 0x000fe200000e0000 */
[----:B------:R-:W-:Y:S02]  /*74e0*/  UISETP.NE.AND UP1, UPT, UR43, URZ, UPT ;  /* 0x0000003f2b00728c */ /* 0x000fe4000bf25270 */
[----:B------:R-:W-:Y:S02]  /*74f0*/  UIADD3 UR26, UR26, 0x7f, URZ ;  /* 0x0000007f1a1a7890 */ /* 0x000fe4000fffe03f */
[----:B------:R-:W-:Y:S02]  /*7500*/  UIADD3 UR18, -UR15, 0x1, URZ ;  /* 0x000000010f127890 */ /* 0x000fe4000fffe13f */
[----:B------:R-:W-:Y:S01]  /*7510*/  PLOP3.LUT P0, PT, PT, PT, UP1, 0x40, 0x0 ;  /* 0x000000000000781c */ /* 0x000fe20003f0e818 */
[----:B------:R-:W-:Y:S02]  /*7520*/  ULDC UR19, c[0x0][0x2f0] ;  /* 0x0000bc0000137ab9 */ /* 0x000fe40000000800 */
[----:B------:R-:W-:Y:S01]  /*7530*/  @UP2 ULDC UR10, c[0x0][0x44c] ;  /* 0x00011300000a2ab9 */ /* 0x000fe20000000800 */
[----:B------:R-:W-:Y:S01]  /*7540*/  @UP2 ULDC UR23, c[0x0][0x450] ;  /* 0x0001140000172ab9 */ /* 0x000fe20000000800 */
[----:B------:R-:W-:-:S02]  /*7550*/  UIMAD.WIDE.U32 UR10, UR26, UR10, URZ ;  /* 0x0000000a1a0a72a5 */ /* 0x000fc4000f8e003f */
[----:B------:R-:W-:Y:S01]  /*7560*/  UMOV UR15, UR26 ;  /* 0x0000001a000f7c82 */ /* 0x000fe20008000000 */
[----:B------:R-:W-:Y:S02]  /*7570*/  UIMAD UR18, UR22, UR19, UR18 ;  /* 0x00000013161272a4 */ /* 0x000fe4000f8e0212 */
[----:B------:R-:W-:-:S04]  /*7580*/  @UP2 USHF.R.U32.HI UR15, URZ, UR23, UR11 ;  /* 0x000000173f0f2299 */ /* 0x000fc8000801160b */
[----:B------:R-:W-:-:S03]  /*7590*/  UIADD3 UR15, UR18, UR15, URZ ;  /* 0x0000000f120f7290 */ /* 0x000fc6000fffe03f */
[----:B------:R-:W-:Y:S02]  /*75a0*/  ULDC UR18, c[0x0][0x9dc] ;  /* 0x0002770000127ab9 */ /* 0x000fe40000000800 */
        /* <DEDUP_REMOVED lines=13> */
.L_x_11024:
[----:B------:R-:W-:Y:S02]  /*7680*/  ULDC UR19, c[0x0][0x9e4] ;  /* 0x0002790000137ab9 */ /* 0x000fe40000000800 */
[----:B------:R-:W-:-:S11]  /*7690*/  UISETP.NE.AND UP1, UPT, UR19, 0x1, UPT ;  /* 0x000000011300788c */ /* 0x000fd6000bf25270 */
[----:B------:R-:W-:Y:S02]  /*76a0*/  @UP1 ULDC.64 UR22, c[0x0][0x9e8] ;  /* 0x00027a0000161ab9 */ /* 0x000fe40000000a00 */
[----:B------:R-:W-:-:S04]  /*76b0*/  UIMAD.WIDE.U32 UR10, UR15, UR22, URZ ;  /* 0x000000160f0a72a5 */ /* 0x000fc8000f8e003f */
[----:B------:R-:W-:-:S12]  /*76c0*/  @UP1 USHF.R.U32.HI UR15, URZ, UR23, UR11 ;  /* 0x000000173f0f1299 */ /* 0x000fd8000801160b */
.L_x_11025:
[----:B------:R-:W-:-:S04]  /*76d0*/  UIMAD UR15, UR15, UR19, URZ ;  /* 0x000000130f0f72a4 */ /* 0x000fc8000f8e023f */
[----:B------:R-:W-:-:S04]  /*76e0*/  UISETP.LT.AND UP1, UPT, UR18, UR15, UPT ;  /* 0x0000000f1200728c */ /* 0x000fc8000bf21270 */
[----:B------:R-:W-:-:S12]  /*76f0*/  USEL UR18, UR18, UR15, !UP1 ;  /* 0x0000000f12127287 */ /* 0x000fd8000c800000 */
.L_x_11023:
[----:B------:R-:W-:-:S04]  /*7700*/  UIADD3 UR10, UR18, 0x5f, URZ ;  /* 0x0000005f120a7890 */ /* 0x000fc8000fffe03f */
        /* <DEDUP_REMOVED lines=8> */
[----:B------:R-:W-:Y:S01]  /*7790*/  ULDC UR27, c[0x0][0x988] ;  /* 0x00026200001b7ab9 */ /* 0x000fe20000000800 */
[----:B------:R-:W-:Y:S02]  /*77a0*/  IMAD.MOV.U32 R13, RZ, RZ, R8 ;  /* 0x000000ffff0d7224 */ /* 0x000fe400078e0008 */
[----:B------:R-:W-:-:S07]  /*77b0*/  IMAD.MOV.U32 R12, RZ, RZ, R11 ;  /* 0x000000ffff0c7224 */ /* 0x000fce00078e000b */
.L_x_11037:
[----:B------:R-:W-:Y:S01]  /*77c0*/  UIADD3 UR24, UR24, 0x1, URZ ;  /* 0x0000000118187890 */ /* 0x000fe2000fffe03f */
[----:B------:R-:W-:Y:S02]  /*77d0*/  PLOP3.LUT P1, PT, PT, PT, UP0, 0x40, 0x0 ;  /* 0x000000000000781c */ /* 0x000fe40003f2e808 */
[C---:B------:R-:W-:Y:S01]  /*77e0*/  ISETP.GT.AND P0, PT, R12.reuse, UR26, PT ;  /* 0x0000001a0c007c0c */ /* 0x040fe2000bf04270 */
[----:B------:R-:W-:Y:S01]  /*77f0*/  UISETP.NE.AND UP1, UPT, UR24, 0x2, UPT ;  /* 0x000000021800788c */ /* 0x000fe2000bf25270 */
[----:B------:R-:W-:-:S03]  /*7800*/  VIADD R12, R12, 0xffffffff ;  /* 0xffffffff0c0c7836 */ /* 0x000fc60000000000 */
[----:B------:R-:W-:Y:S02]  /*7810*/  USEL UR10, URZ, 0x1, UP1 ;  /* 0x000000013f0a7887 */ /* 0x000fe40008800000 */
[----:B------:R-:W-:Y:S02]  /*7820*/  USEL UR24, UR24, URZ, UP1 ;  /* 0x0000003f18187287 */ /* 0x000fe40008800000 */
[----:B------:R-:W-:Y:S02]  /*7830*/  ULOP3.LUT UR7, UR7, UR10, URZ, 0x3c, !UPT ;  /* 0x0000000a07077292 */ /* 0x000fe4000f8e3c3f */
[----:B012---:R-:W-:Y:S10]  /*7840*/  @P1 BRA `(.L_x_11027) ;  /* 0x0000000000041947 */ /* 0x007ff40003800000 */
[----:B------:R-:W-:Y:S01]  /*7850*/  BPT.TRAP 0x1 ;  /* 0x000000040000795c */ /* 0x000fe20000300000 */
.L_x_11027:
[----:B------:R-:W-:Y:S01]  /*7860*/  PLOP3.LUT P2, PT, PT, PT, UP0, 0x40, 0x0 ;  /* 0x000000000000781c */ /* 0x000fe20003f4e808 */
[----:B------:R-:W-:Y:S01]  /*7870*/  ULEA UR28, UR24, UR38, 0x3 ;  /* 0x00000026181c7291 */ /* 0x000fe2000f8e183f */
[----:B------:R-:W-:-:S05]  /*7880*/  IMAD.U32 R11, RZ, RZ, UR7 ;  /* 0x00000007ff0b7e24 */ /* 0x000fca000f8e00ff */
[----:B------:R-:W-:-:S04]  /*7890*/  SHF.L.U32 R11, R11, 0x1f, RZ ;  /* 0x0000001f0b0b7819 */ /* 0x000fc800000006ff */
[----:B------:R0:W1:Y:S02]  /*78a0*/  SYNCS.PHASECHK.TRANS64.TRYWAIT P1, [UR28+0x22830], R11 ;  /* 0x0228300bff0075a7 */ /* 0x000064000802015c */
[----:B------:R-:W-:Y:S05]  /*78b0*/  @P2 BRA `(.L_x_11028) ;  /* 0x0000000000042947 */ /* 0x000fea0003800000 */
[----:B------:R-:W-:Y:S01]  /*78c0*/  BPT.TRAP 0x1 ;  /* 0x000000040000795c */ /* 0x000fe20000300000 */
.L_x_11028:
[----:B-1----:R-:W-:Y:S05]  /*78d0*/  @P1 BRA `(.L_x_11029) ;  /* 0x0000000000081947 */ /* 0x002fea0003800000 */
[----:B------:R-:W1:Y:S02]  /*78e0*/  SYNCS.PHASECHK.TRANS64.TRYWAIT P1, [UR28+0x22830], R11 ;  /* 0x0228300bff0075a7 */ /* 0x000e64000802015c */
[----:B-1----:R-:W-:Y:S05]  /*78f0*/  @!P1 BRA `(.L_x_11030) ;  /* 0x000000b800289947 */ /* 0x002fea0003800000 */
.L_x_11029:
[----:B------:R-:W-:Y:S01]  /*7900*/  UIMAD UR22, UR24, 0x300, UR4 ;  /* 0x00000300181678a4 */ /* 0x000fe2000f8e0204 */
[----:B------:R-:W-:Y:S01]  /*7910*/  WARPGROUP.ARRIVE ;  /* 0x00000000000079c5 */ /* 0x000fe20000000000 */
[----:B------:R-:W-:Y:S01]  /*7920*/  UMOV UR23, 0x40000040 ;  /* 0x4000004000177882 */ /* 0x000fe20000000000 */
[----:B------:R-:W-:Y:S01]  /*7930*/  UMOV UR11, 0x40000040 ;  /* 0x40000040000b7882 */ /* 0x000fe20000000000 */
[----:B------:R-:W-:Y:S01]  /*7940*/  UIADD3 UR10, UR22, 0x2, URZ ;  /* 0x00000002160a7890 */ /* 0x000fe2000fffe03f */
[----:B------:R-:W-:Y:S01]  /*7950*/  PLOP3.LUT P1, PT, PT, PT, UP0, 0x40, 0x0 ;  /* 0x000000000000781c */ /* 0x000fe20003f2e808 */
[----:B------:R-:W-:Y:S01]  /*7960*/  UIADD3 UR14, UR22, 0x4, URZ ;  /* 0x00000004160e7890 */ /* 0x000fe2000fffe03f */
[----:B-12---:R-:W-:Y:S01]  /*7970*/  IADD3 R4, -R16, 0xb, RZ ;  /* 0x0000000b10047810 */ /* 0x006fe20007ffe1ff */
        /* <DEDUP_REMOVED lines=17> */
.L_x_11031:
[----:B------:R-:W-:Y:S01]  /*7a90*/  FMNMX.FTZ R8, R152, R13, !PT ;  /* 0x0000000d98087209 */ /* 0x000fe20007810000 */
[----:B------:R-:W-:Y:S01]  /*7aa0*/  UMOV UR14, UR27 ;  /* 0x0000001b000e7c82 */ /* 0x000fe20008000000 */
[----:B------:R-:W-:Y:S01]  /*7ab0*/  FMNMX.FTZ R14, R154, R203, !PT ;  /* 0x000000cb9a0e7209 */ /* 0x000fe20007810000 */
[----:B------:R-:W-:Y:S01]  /*7ac0*/  UIADD3 UR10, UR28, 0x22840, URZ ;  /* 0x000228401c0a7890 */ /* 0x000fe2000fffe03f */
[----:B------:R-:W-:Y:S02]  /*7ad0*/  FMNMX.FTZ R9, R153, R8, !PT ;  /* 0x0000000899097209 */ /* 0x000fe40007810000 */
[----:B------:R-:W-:Y:S01]  /*7ae0*/  PLOP3.LUT P1, PT, PT, PT, UP0, 0x40, 0x0 ;  /* 0x000000000000781c */ /* 0x000fe20003f2e808 */
        /* <DEDUP_REMOVED lines=34> */
[----:B--2---:R-:W-:Y:S02]  /*7d10*/  FMNMX.FTZ R8, R15, R8, !PT ;  /* 0x000000080f087209 */ /* 0x004fe40007810000 */
[----:B------:R-:W-:-:S03]  /*7d20*/  FMNMX.FTZ R14, R170, R9, !PT ;  /* 0x00000009aa0e7209 */ /* 0x000fc60007810000 */
        /* <DEDUP_REMOVED lines=30> */
[--C-:B------:R-:W-:Y:S01]  /*7f10*/  FFMA.FTZ R176, R181, UR14, -R205.reuse ;  /* 0x0000000eb5b07c23 */ /* 0x100fe200080108cd */
[--C-:B------:R-:W-:Y:S01]  /*7f20*/  FFMA.FTZ R157, R185, UR14, -R205.reuse ;  /* 0x0000000eb99d7c23 */ /* 0x100fe200080108cd */
[----:B------:R-:W-:Y:S01]  /*7f30*/  FMNMX.FTZ R9, R187, R14, !PT ;  /* 0x0000000ebb097209 */ /* 0x000fe20007810000 */
[--C-:B------:R-:W-:Y:S01]  /*7f40*/  FFMA.FTZ R181, R189, UR14, -R205.reuse ;  /* 0x0000000ebdb57c23 */ /* 0x100fe200080108cd */
[--C-:B------:R-:W-:Y:S01]  /*7f50*/  FFMA.FTZ R152, R192, UR14, -R205.reuse ;  /* 0x0000000ec0987c23 */ /* 0x100fe200080108cd */
[----:B------:R-:W-:Y:S01]  /*7f60*/  FFMA.FTZ R185, R193, UR14, -R205 ;  /* 0x0000000ec1b97c23 */ /* 0x000fe200080108cd */
[----:B------:R-:W-:Y:S01]  /*7f70*/  FMNMX.FTZ R14, R190, R9, !PT ;  /* 0x00000009be0e7209 */ /* 0x000fe20007810000 */
[----:B------:R-:W4:Y:S01]  /*7f80*/  MUFU.EX2 R201, R201 ;  /* 0x000000c900c97308 */ /* 0x000f220000000800 */
[----:B--2---:R-:W-:Y:S01]  /*7f90*/  FFMA.FTZ R7, R10, R7, R23 ;  /* 0x000000070a077223 */ /* 0x004fe20000010017 */
[--C-:B------:R-:W-:Y:S01]  /*7fa0*/  FFMA.FTZ R196, R196, UR14, -R205.reuse ;  /* 0x0000000ec4c47c23 */ /* 0x100fe200080108cd */
[----:B------:R-:W-:Y:S01]  /*7fb0*/  FMNMX.FTZ R9, R191, R14, !PT ;  /* 0x0000000ebf097209 */ /* 0x000fe20007810000 */
[----:B------:R-:W-:Y:S01]  /*7fc0*/  FFMA.FTZ R180, R197, UR14, -R205 ;  /* 0x0000000ec5b47c23 */ /* 0x000fe200080108cd */
[-C--:B------:R-:W-:Y:S01]  /*7fd0*/  FMUL.FTZ R24, R24, R10.reuse ;  /* 0x0000000a18187220 */ /* 0x080fe20000410000 */
[-C--:B------:R-:W-:Y:S01]  /*7fe0*/  FMUL.FTZ R25, R25, R10.reuse ;  /* 0x0000000a19197220 */ /* 0x080fe20000410000 */
[----:B------:R-:W-:Y:S01]  /*7ff0*/  FMNMX.FTZ R14, R194, R9, !PT ;  /* 0x00000009c20e7209 */ /* 0x000fe20007810000 */
[----:B------:R-:W-:Y:S01]  /*8000*/  MUFU.EX2 R204, R204 ;  /* 0x000000cc00cc7308 */ /* 0x000fe20000000800 */
[----:B---3--:R-:W-:Y:S01]  /*8010*/  FADD.FTZ R172, R202, R7 ;  /* 0x00000007caac7221 */ /* 0x008fe20000010000 */
        /* <DEDUP_REMOVED lines=39> */
[----:B------:R-:W-:Y:S01]  /*8290*/  FFMA.FTZ R14, R188, UR14, -R205 ;  /* 0x0000000ebc0e7c23 */ /* 0x000fe200080108cd */
[----:B------:R-:W-:Y:S01]  /*82a0*/  MUFU.EX2 R164, R164 ;  /* 0x000000a400a47308 */ /* 0x000fe20000000800 */
[-C--:B------:R-:W-:Y:S01]  /*82b0*/  FMUL.FTZ R88, R88, R10.reuse ;  /* 0x0000000a58587220 */ /* 0x080fe20000410000 */
[-C--:B------:R-:W-:Y:S01]  /*82c0*/  FMUL.FTZ R89, R89, R10.reuse ;  /* 0x0000000a59597220 */ /* 0x080fe20000410000 */
[----:B------:R-:W2:Y:S01]  /*82d0*/  SHFL.BFLY PT, R168, R13, 0x1, 0x1f ;  /* 0x0c201f000da87f89 */ /* 0x000ea200000e0000 */
        /* <DEDUP_REMOVED lines=23> */
[----:B--2---:R-:W-:Y:S01]  /*8450*/  FMNMX.FTZ R9, R13, R168, !PT ;  /* 0x000000a80d097209 */ /* 0x004fe20007810000 */
[-C--:B------:R-:W-:Y:S01]  /*8460*/  FMUL.FTZ R132, R132, R10.reuse ;  /* 0x0000000a84847220 */ /* 0x080fe20000410000 */
[-C--:B------:R-:W-:Y:S01]  /*8470*/  FMUL.FTZ R133, R133, R10.reuse ;  /* 0x0000000a85857220 */ /* 0x080fe20000410000 */
[-C--:B------:R-:W-:Y:S01]  /*8480*/  FMUL.FTZ R136, R136, R10.reuse ;  /* 0x0000000a88887220 */ /* 0x080fe20000410000 */
[-C--:B------:R-:W-:Y:S01]  /*8490*/  FMUL.FTZ R137, R137, R10.reuse ;  /* 0x0000000a89897220 */ /* 0x080fe20000410000 */
[----:B------:R-:W-:Y:S01]  /*84a0*/  FADD.FTZ R168, -R9, R203 ;  /* 0x000000cb09a87221 */ /* 0x000fe20000010100 */
[----:B------:R-:W-:Y:S01]  /*84b0*/  MUFU.EX2 R160, R160 ;  /* 0x000000a000a07308 */ /* 0x000fe20000000800 */
[-C--:B------:R-:W-:Y:S01]  /*84c0*/  FMUL.FTZ R140, R140, R10.reuse ;  /* 0x0000000a8c8c7220 */ /* 0x080fe20000410000 */
[-C--:B------:R-:W-:Y:S01]  /*84d0*/  FMUL.FTZ R141, R141, R10.reuse ;  /* 0x0000000a8d8d7220 */ /* 0x080fe20000410000 */
[----:B------:R-:W-:Y:S01]  /*84e0*/  FMUL.FTZ R177, R168, UR14 ;  /* 0x0000000ea8b17c20 */ /* 0x000fe20008410000 */
[----:B------:R-:W-:Y:S01]  /*84f0*/  FMUL.FTZ R168, R9, UR14 ;  /* 0x0000000e09a87c20 */ /* 0x000fe20008410000 */
[-C--:B------:R-:W-:Y:S01]  /*8500*/  FMUL.FTZ R144, R144, R10.reuse ;  /* 0x0000000a90907220 */ /* 0x080fe20000410000 */
[-C--:B------:R-:W-:Y:S01]  /*8510*/  FMUL.FTZ R145, R145, R10.reuse ;  /* 0x0000000a91917220 */ /* 0x080fe20000410000 */
[----:B------:R-:W-:Y:S01]  /*8520*/  FMUL.FTZ R148, R148, R10 ;  /* 0x0000000a94947220 */ /* 0x000fe20000410000 */
        /* <DEDUP_REMOVED lines=11> */
[----:B------:R-:W-:Y:S01]  /*85e0*/  FFMA.FTZ R166, R167, UR14, -R168 ;  /* 0x0000000ea7a67c23 */ /* 0x000fe200080108a8 */
[----:B----4-:R-:W-:Y:S01]  /*85f0*/  FADD.FTZ R171, R201, R172 ;  /* 0x000000acc9ab7221 */ /* 0x010fe20000010000 */
        /* <DEDUP_REMOVED lines=10> */
[--C-:B------:R-:W-:Y:S01]  /*86a0*/  FFMA.FTZ R191, R191, UR14, -R168.reuse ;  /* 0x0000000ebfbf7c23 */ /* 0x100fe200080108a8 */
[--C-:B------:R-:W-:Y:S01]  /*86b0*/  FFMA.FTZ R194, R194, UR14, -R168.reuse ;  /* 0x0000000ec2c27c23 */ /* 0x100fe200080108a8 */
[----:B------:R-:W-:Y:S01]  /*86c0*/  FFMA.FTZ R195, R195, UR14, -R168 ;  /* 0x0000000ec3c37c23 */ /* 0x000fe200080108a8 */
[----:B------:R-:W4:Y:S01]  /*86d0*/  MUFU.EX2 R155, R155 ;  /* 0x0000009b009b7308 */ /* 0x000f220000000800 */
[----:B--2---:R-:W-:Y:S01]  /*86e0*/  FFMA.FTZ R170, R177, R6, R154 ;  /* 0x00000006b1aa7223 */ /* 0x004fe2000001009a */
[--C-:B------:R-:W-:Y:S01]  /*86f0*/  FFMA.FTZ R198, R198, UR14, -R168.reuse ;  /* 0x0000000ec6c67c23 */ /* 0x100fe200080108a8 */
[----:B------:R-:W-:Y:S01]  /*8700*/  FFMA.FTZ R199, R199, UR14, -R168 ;  /* 0x0000000ec7c77c23 */ /* 0x000fe200080108a8 */
[----:B------:R-:W-:Y:S01]  /*8710*/  FMUL.FTZ R149, R149, R10 ;  /* 0x0000000a95957220 */ /* 0x000fe20000410000 */
        /* <DEDUP_REMOVED lines=34> */
[----:B------:R-:W-:Y:S01]  /*8940*/  FMUL.FTZ R67, R67, R177 ;  /* 0x000000b143437220 */ /* 0x000fe20000410000 */
[----:B------:R-:W3:Y:S01]  /*8950*/  MUFU.EX2 R166, R166 ;  /* 0x000000a600a67308 */ /* 0x000ee20000000800 */
[----:B----4-:R-:W-:Y:S01]  /*8960*/  FADD.FTZ R170, R162, R175 ;  /* 0x000000afa2aa7221 */ /* 0x010fe20000010000 */
[----:B------:R-:W-:Y:S01]  /*8970*/  FADD.FTZ R175, R165, R172 ;  /* 0x000000aca5af7221 */ /* 0x000fe20000010000 */
[----:B------:R-:W-:Y:S01]  /*8980*/  F2FP.F16.F32.PACK_AB R172, R202, R23 ;  /* 0x00000017caac723e */ /* 0x000fe200000000ff */
[----:B------:R-:W-:Y:S01]  /*8990*/  FMUL.FTZ R70, R70, R177 ;  /* 0x000000b146467220 */ /* 0x000fe20000410000 */
[----:B------:R-:W-:Y:S01]  /*89a0*/  F2FP.F16.F32.PACK_AB R169, R162, R169 ;  /* 0x000000a9a2a9723e */ /* 0x000fe200000000ff */
[----:B------:R-:W-:Y:S01]  /*89b0*/  FADD.FTZ R174, R164, R175 ;  /* 0x000000afa4ae7221 */ /* 0x000fe20000010000 */
[----:B------:R-:W-:Y:S01]  /*89c0*/  F2FP.F16.F32.PACK_AB R175, R158, R155 ;  /* 0x0000009b9eaf723e */ /* 0x000fe200000000ff */
[----:B------:R-:W4:Y:S01]  /*89d0*/  MUFU.EX2 R163, R163 ;  /* 0x000000a300a37308 */ /* 0x000f220000000800 */
[----:B--2---:R-:W-:Y:S01]  /*89e0*/  FADD.FTZ R171, R159, R170 ;  /* 0x000000aa9fab7221 */ /* 0x004fe20000010000 */
[C---:B------:R-:W-:Y:S01]  /*89f0*/  FADD.FTZ R168, R153.reuse, R174 ;  /* 0x000000ae99a87221 */ /* 0x040fe20000010000 */
[----:B------:R-:W-:Y:S01]  /*8a00*/  F2FP.F16.F32.PACK_AB R164, R153, R164 ;  /* 0x000000a499a4723e */ /* 0x000fe200000000ff */
[----:B------:R-:W-:Y:S01]  /*8a10*/  FMUL.FTZ R71, R71, R177 ;  /* 0x000000b147477220 */ /* 0x000fe20000410000 */
[----:B------:R-:W-:Y:S01]  /*8a20*/  F2FP.F16.F32.PACK_AB R174, R204, R201 ;  /* 0x000000c9ccae723e */ /* 0x000fe200000000ff */
        /* <DEDUP_REMOVED lines=19> */
[----:B--2---:R-:W-:Y:S01]  /*8b60*/  FADD.FTZ R170, R184, R171 ;  /* 0x000000abb8aa7221 */ /* 0x004fe20000010000 */
[----:B------:R-:W-:Y:S01]  /*8b70*/  FADD.FTZ R171, R19, R168 ;  /* 0x000000a813ab7221 */ /* 0x000fe20000010000 */
[----:B------:R-:W-:Y:S01]  /*8b80*/  F2FP.F16.F32.PACK_AB R168, R22, R21 ;  /* 0x0000001516a8723e */ /* 0x000fe200000000ff */
[-C--:B------:R-:W-:Y:S01]  /*8b90*/  FMUL.FTZ R102, R102, R177.reuse ;  /* 0x000000b166667220 */ /* 0x080fe20000410000 */
[-C--:B------:R-:W-:Y:S01]  /*8ba0*/  FMUL.FTZ R103, R103, R177.reuse ;  /* 0x000000b167677220 */ /* 0x080fe20000410000 */
[----:B------:R-:W-:Y:S01]  /*8bb0*/  FADD.FTZ R171, R200, R171 ;  /* 0x000000abc8ab7221 */ /* 0x000fe20000010000 */
[-C--:B------:R-:W-:Y:S01]  /*8bc0*/  FMUL.FTZ R106, R106, R177.reuse ;  /* 0x000000b16a6a7220 */ /* 0x080fe20000410000 */
[----:B------:R-:W2:Y:S01]  /*8bd0*/  MUFU.EX2 R178, R178 ;  /* 0x000000b200b27308 */ /* 0x000ea20000000800 */
[----:B---3--:R-:W-:Y:S01]  /*8be0*/  FADD.FTZ R187, R167, R170 ;  /* 0x000000aaa7bb7221 */ /* 0x008fe20000010000 */
[----:B------:R-:W-:Y:S01]  /*8bf0*/  FADD.FTZ R22, R160, R171 ;  /* 0x000000aba0167221 */ /* 0x000fe20000010000 */
[----:B------:R-:W-:Y:S01]  /*8c00*/  F2FP.F16.F32.PACK_AB R170, R165, R20 ;  /* 0x00000014a5aa723e */ /* 0x000fe200000000ff */
[----:B------:R-:W-:Y:S01]  /*8c10*/  FMUL.FTZ R107, R107, R177 ;  /* 0x000000b16b6b7220 */ /* 0x000fe20000410000 */
[----:B------:R-:W-:Y:S01]  /*8c20*/  F2FP.F16.F32.PACK_AB R171, R166, R159 ;  /* 0x0000009fa6ab723e */ /* 0x000fe200000000ff */
[----:B------:R-:W-:Y:S01]  /*8c30*/  FMUL.FTZ R110, R110, R177 ;  /* 0x000000b16e6e7220 */ /* 0x000fe20000410000 */
[----:B------:R-:W-:Y:S01]  /*8c40*/  F2FP.F16.F32.PACK_AB R166, R200, R19 ;  /* 0x00000013c8a6723e */ /* 0x000fe200000000ff */
[----:B------:R-:W3:Y:S01]  /*8c50*/  MUFU.EX2 R161, R161 ;  /* 0x000000a100a17308 */ /* 0x000ee20000000800 */
[----:B----4-:R-:W-:Y:S01]  /*8c60*/  FADD.FTZ R187, R188, R187 ;  /* 0x000000bbbcbb7221 */ /* 0x010fe20000010000 */
[----:B------:R-:W-:Y:S01]  /*8c70*/  F2FP.F16.F32.PACK_AB R165, R184, R163 ;  /* 0x000000a3b8a5723e */ /* 0x000fe200000000ff */
[----:B------:R-:W-:Y:S01]  /*8c80*/  FMUL.FTZ R111, R111, R177 ;  /* 0x000000b16f6f7220 */ /* 0x000fe20000410000 */
[----:B------:R-:W-:Y:S01]  /*8c90*/  F2FP.F16.F32.PACK_AB R167, R188, R167 ;  /* 0x000000a7bca7723e */ /* 0x000fe200000000ff */
        /* <DEDUP_REMOVED lines=29> */
[----:B------:R-:W-:-:S06]  /*8e70*/  FMUL.FTZ R151, R151, R177 ;  /* 0x000000b197977220 */ /* 0x000fcc0000410000 */
[----:B------:R-:W2:Y:S01]  /*8e80*/  MUFU.EX2 R7, R7 ;  /* 0x0000000700077308 */ /* 0x000ea20000000800 */
[----:B---3--:R-:W-:-:S07]  /*8e90*/  FADD.FTZ R20, R6, R21 ;  /* 0x0000001506147221 */ /* 0x008fce0000010000 */
        /* <DEDUP_REMOVED lines=40> */
[C---:B--2---:R-:W-:Y:S01]  /*9120*/  FADD.FTZ R7, R180.reuse, R7 ;  /* 0x00000007b4077221 */ /* 0x044fe20000010000 */
[----:B------:R-:W-:Y:S02]  /*9130*/  F2FP.F16.F32.PACK_AB R154, R180, R13 ;  /* 0x0000000db49a723e */ /* 0x000fe400000000ff */
[C---:B---3--:R-:W-:Y:S01]  /*9140*/  FADD.FTZ R6, R20.reuse, R15 ;  /* 0x0000000f14067221 */ /* 0x048fe20000010000 */
[----:B------:R-:W-:Y:S01]  /*9150*/  F2FP.F16.F32.PACK_AB R155, R20, R155 ;  /* 0x0000009b149b723e */ /* 0x000fe200000000ff */
[----:B------:R-:W-:Y:S06]  /*9160*/  @P1 BRA `(.L_x_11032) ;  /* 0x0000000000041947 */ /* 0x000fec0003800000 */
[----:B------:R-:W-:Y:S01]  /*9170*/  BPT.TRAP 0x1 ;  /* 0x000000040000795c */ /* 0x000fe20000300000 */
.L_x_11032:
[----:B------:R-:W-:Y:S01]  /*9180*/  PLOP3.LUT P2, PT, PT, PT, UP0, 0x40, 0x0 ;  /* 0x000000000000781c */ /* 0x000fe20003f4e808 */
[----:B------:R2:W3:-:S12]  /*9190*/  SYNCS.PHASECHK.TRANS64.TRYWAIT P1, [UR28+0x22850], R11 ;  /* 0x0228500bff0075a7 */ /* 0x0004d8000802015c */
[----:B--2---:R-:W-:Y:S05]  /*91a0*/  @P2 BRA `(.L_x_11033) ;  /* 0x0000000000042947 */ /* 0x004fea0003800000 */
[----:B------:R-:W-:Y:S01]  /*91b0*/  BPT.TRAP 0x1 ;  /* 0x000000040000795c */ /* 0x000fe20000300000 */
.L_x_11033:
[----:B---3--:R-:W-:Y:S05]  /*91c0*/  @P1 BRA `(.L_x_11034) ;  /* 0x0000000000081947 */ /* 0x008fea0003800000 */
[----:B------:R-:W2:Y:S02]  /*91d0*/  SYNCS.PHASECHK.TRANS64.TRYWAIT P1, [UR28+0x22850], R11 ;  /* 0x0228500bff0075a7 */ /* 0x000ea4000802015c */
[----:B--2---:R-:W-:Y:S05]  /*91e0*/  @!P1 BRA `(.L_x_11035) ;  /* 0x000000a000049947 */ /* 0x004fea0003800000 */
.L_x_11034:
        /* <DEDUP_REMOVED lines=38> */
[----:B---3--:R-:W-:Y:S05]  /*9450*/  @P1 BRA `(.L_x_11036) ;  /* 0x0000000000041947 */ /* 0x008fea0003800000 */
[----:B------:R-:W-:Y:S01]  /*9460*/  BPT.TRAP 0x1 ;  /* 0x000000040000795c */ /* 0x000fe20000300000 */
.L_x_11036:
[----:B------:R-:W-:Y:S01]  /*9470*/  UIADD3 UR28, UR28, 0x22860, URZ ;  /* 0x000228601c1c7890 */ /* 0x000fe2000fffe03f */
[----:B------:R-:W-:Y:S02]  /*9480*/  IMAD.MOV.U32 R203, RZ, RZ, R9 ;  /* 0x000000ffffcb7224 */ /* 0x000fe400078e0009 */
[----:B------:R-:W-:Y:S01]  /*9490*/  IMAD.MOV.U32 R13, RZ, RZ, R8 ;  /* 0x000000ffff0d7224 */ /* 0x000fe200078e0008 */
[----:B------:R-:W-:-:S09]  /*94a0*/  UPRMT UR28, UR5, 0x654, UR28 ;  /* 0x00000654051c7896 */ /* 0x000fd2000800001c */
[----:B------:R-:W-:Y:S01]  /*94b0*/  SYNCS.ARRIVE.TRANS64.RED.A1T0 RZ, [UR28], RZ ;  /* 0x000000ffffff79a7 */ /* 0x000fe2000810041c */
[----:B------:R-:W-:Y:S05]  /*94c0*/  @P0 BRA `(.L_x_11037) ;  /* 0xffffffe000bc0947 */ /* 0x000fea000383ffff */
[----:B0-2---:R-:W-:-:S07]  /*94d0*/  IMAD.MOV.U32 R11, RZ, RZ, R12 ;  /* 0x000000ffff0b7224 */ /* 0x005fce00078e000c */
.L_x_11026:
[----:B------:R-:W-:-:S13]  /*94e0*/  ISETP.GE.AND P0, PT, R11, UR39, PT ;  /* 0x000000270b007c0c */ /* 0x000fda000bf06270 */
[----:B------:R-:W-:Y:S05]  /*94f0*/  @!P0 BRA `(.L_x_11038) ;  /* 0x0000003000088947 */ /* 0x000fea0003800000 */
[----:B------:R-:W-:Y:S01]  /*9500*/  IMAD.MOV.U32 R13, RZ, RZ, R9 ;  /* 0x000000ffff0d7224 */ /* 0x000fe200078e0009 */
[----:B------:R-:W-:Y:S01]  /*9510*/  ULDC UR28, c[0x0][0x9e4] ;  /* 0x00027900001c7ab9 */ /* 0x000fe20000000800 */
[----:B------:R-:W-:Y:S01]  /*9520*/  IMAD.MOV.U32 R12, RZ, RZ, R8 ;  /* 0x000000ffff0c7224 */ /* 0x000fe200078e0008 */
[----:B------:R-:W-:Y:S01]  /*9530*/  ULDC UR29, c[0x0][0x288] ;  /* 0x0000a200001d7ab9 */ /* 0x000fe20000000800 */
[----:B------:R-:W-:Y:S01]  /*9540*/  ULDC UR30, c[0x0][0x2f0] ;  /* 0x0000bc00001e7ab9 */ /* 0x000fe20000000800 */
[----:B------:R-:W-:Y:S01]  /*9550*/  ULDC UR27, c[0x0][0x988] ;  /* 0x00026200001b7ab9 */ /* 0x000fe20000000800 */
[----:B------:R-:W-:-:S05]  /*9560*/  ULDC UR31, c[0x0][0x9e0] ;  /* 0x00027800001f7ab9 */ /* 0x000fca0000000800 */
.L_x_11057:
        /* <DEDUP_REMOVED lines=8> */
.L_x_11039:
[----:B------:R-:W-:Y:S01]  /*95f0*/  PLOP3.LUT P1, PT, PT, PT, UP0, 0x40, 0x0 ;  /* 0x000000000000781c */ /* 0x000fe20003f2e808 */
[----:B------:R-:W-:Y:S01]  /*9600*/  ULEA UR26, UR24, UR38, 0x3 ;  /* 0x00000026181a7291 */ /* 0x000fe2000f8e183f */
[----:B------:R-:W-:-:S05]  /*9610*/  IMAD.U32 R10, RZ, RZ, UR7 ;  /* 0x00000007ff0a7e24 */ /* 0x000fca000f8e00ff */
[----:B------:R-:W-:-:S04]  /*9620*/  SHF.L.U32 R10, R10, 0x1f, RZ ;  /* 0x0000001f0a0a7819 */ /* 0x000fc800000006ff */
[----:B------:R0:W3:Y:S02]  /*9630*/  SYNCS.PHASECHK.TRANS64.TRYWAIT P0, [UR26+0x22830], R10 ;  /* 0x0228300aff0075a7 */ /* 0x0000e4000800015a */
[----:B------:R-:W-:Y:S05]  /*9640*/  @P1 BRA `(.L_x_11040) ;  /* 0x0000000000041947 */ /* 0x000fea0003800000 */
[----:B------:R-:W-:Y:S01]  /*9650*/  BPT.TRAP 0x1 ;  /* 0x000000040000795c */ /* 0x000fe20000300000 */
.L_x_11040:
[----:B---3--:R-:W-:Y:S05]  /*9660*/  @P0 BRA `(.L_x_11041) ;  /* 0x0000000000080947 */ /* 0x008fea0003800000 */
[----:B------:R-:W3:Y:S02]  /*9670*/  SYNCS.PHASECHK.TRANS64.TRYWAIT P0, [UR26+0x22830], R10 ;  /* 0x0228300aff0075a7 */ /* 0x000ee4000800015a */
[----:B---3--:R-:W-:Y:S05]  /*9680*/  @!P0 BRA `(.L_x_11042) ;  /* 0x0000009800f48947 */ /* 0x008fea0003800000 */
.L_x_11041:
[----:B------:R-:W-:Y:S01]  /*9690*/  UIMAD UR22, UR24, 0x300, UR4 ;  /* 0x00000300181678a4 */ /* 0x000fe2000f8e0204 */
[----:B------:R-:W-:Y:S01]  /*96a0*/  WARPGROUP.ARRIVE ;  /* 0x00000000000079c5 */ /* 0x000fe20000000000 */
[----:B------:R-:W-:Y:S01]  /*96b0*/  UMOV UR23, 0x40000040 ;  /* 0x4000004000177882 */ /* 0x000fe20000000000 */
[----:B------:R-:W-:Y:S01]  /*96c0*/  UMOV UR11, 0x40000040 ;  /* 0x40000040000b7882 */ /* 0x000fe20000000000 */
[----:B------:R-:W-:Y:S01]  /*96d0*/  UIADD3 UR10, UR22, 0x2, URZ ;  /* 0x00000002160a7890 */ /* 0x000fe2000fffe03f */
[----:B------:R-:W-:Y:S01]  /*96e0*/  PLOP3.LUT P0, PT, PT, PT, UP0, 0x40, 0x0 ;  /* 0x000000000000781c */ /* 0x000fe20003f0e808 */
        /* <DEDUP_REMOVED lines=18> */
.L_x_11043:
[----:B------:R-:W-:Y:S01]  /*9810*/  UISETP.NE.AND UP2, UPT, UR40, URZ, UPT ;  /* 0x0000003f2800728c */ /* 0x000fe2000bf45270 */
[----:B------:R-:W-:Y:S01]  /*9820*/  IMAD.MOV.U32 R8, RZ, RZ, R0 ;  /* 0x000000ffff087224 */ /* 0x000fe200078e0000 */
[----:B------:R-:W-:-:S04]  /*9830*/  UISETP.NE.AND UP1, UPT, UR43, URZ, UPT ;  /* 0x0000003f2b00728c */ /* 0x000fc8000bf25270 */
[----:B------:R-:W-:Y:S02]  /*9840*/  PLOP3.LUT P0, PT, PT, PT, UP2, 0x80, 0x0 ;  /* 0x000000000000781c */ /* 0x000fe40003f0f028 */
[----:B------:R-:W-:-:S03]  /*9850*/  PLOP3.LUT P1, PT, PT, PT, UP2, 0x80, 0x0 ;  /* 0x000000000000781c */ /* 0x000fc60003f2f028 */
[----:B------:R-:W-:Y:S01]  /*9860*/  @UP2 ULDC UR10, c[0x0][0x44c] ;  /* 0x00011300000a2ab9 */ /* 0x000fe20000000800 */
[----:B------:R-:W-:-:S07]  /*9870*/  @UP2 ULDC UR11, c[0x0][0x450] ;  /* 0x00011400000b2ab9 */ /* 0x000fce0000000800 */
[----:B---3--:R-:W-:Y:S01]  /*9880*/  @P0 IMAD.HI.U32 R9, R0, UR10, RZ ;  /* 0x0000000a00090c27 */ /* 0x008fe2000f8e00ff */
[----:B------:R-:W-:Y:S01]  /*9890*/  UIADD3 UR10, UR26, 0x22840, URZ ;  /* 0x000228401a0a7890 */ /* 0x000fe2000fffe03f */
[----:B------:R-:W-:-:S03]  /*98a0*/  PLOP3.LUT P0, PT, PT, PT, UP1, 0x40, 0x0 ;  /* 0x000000000000781c */ /* 0x000fc60003f0e818 */
[----:B------:R-:W-:Y:S01]  /*98b0*/  @P1 SHF.R.U32.HI R8, RZ, UR11, R9 ;  /* 0x0000000bff081c19 */ /* 0x000fe20008011609 */
[----:B------:R-:W-:Y:S01]  /*98c0*/  IMAD R9, R11, -0x60, RZ ;  /* 0xffffffa00b097824 */ /* 0x000fe200078e02ff */
[----:B------:R-:W-:-:S03]  /*98d0*/  UPRMT UR10, UR5, 0x654, UR10 ;  /* 0x00000654050a7896 */ /* 0x000fc6000800000a */
[----:B------:R-:W3:Y:S01]  /*98e0*/  SHFL.IDX PT, R15, R8, RZ, 0x1c1f ;  /* 0x001c1fff080f7589 */ /* 0x000ee200000e0000 */
[----:B------:R-:W-:-:S04]  /*98f0*/  VIADD R14, R9, 0x1 ;  /* 0x00000001090e7836 */ /* 0x000fc80000000000 */
[----:B------:R-:W-:Y:S01]  /*9900*/  IMAD R20, R3, -0x2, R14 ;  /* 0xfffffffe03147824 */ /* 0x000fe200078e020e */
[----:B------:R-:W-:Y:S03]  /*9910*/  SYNCS.ARRIVE.TRANS64.RED.A1T0 RZ, [UR10], RZ ;  /* 0x000000ffffff79a7 */ /* 0x000fe6000810040a */
[C---:B------:R-:W-:Y:S01]  /*9920*/  VIADD R19, R20.reuse, 0xffffffff ;  /* 0xffffffff14137836 */ /* 0x040fe20000000000 */
[----:B------:R-:W-:-:S05]  /*9930*/  IADD3 R22, R20, -UR29, R17 ;  /* 0x8000001d14167c10 */ /* 0x000fca000fffe011 */
[C---:B------:R-:W-:Y:S02]  /*9940*/  VIADD R14, R22.reuse, UR31 ;  /* 0x0000001f160e7c36 */ /* 0x040fe40008000000 */
[----:B------:R-:W-:Y:S02]  /*9950*/  VIADD R22, R22, UR25 ;  /* 0x0000001916167c36 */ /* 0x000fe40008000000 */
[--C-:B---3--:R-:W-:Y:S02]  /*9960*/  IMAD.IADD R20, R14, 0x1, R15.reuse ;  /* 0x000000010e147824 */ /* 0x108fe400078e020f */
        /* <DEDUP_REMOVED lines=10> */
[----:B------:R-:W3:Y:S02]  /*9a10*/  @P0 LDC.64 R200, c[0x0][0x9e8] ;  /* 0x00027a00ffc80b82 */ /* 0x000ee40000000a00 */
[----:B---3--:R-:W-:-:S05]  /*9a20*/  @P0 IMAD.HI.U32 R200, R15, R200, RZ ;  /* 0x000000c80fc80227 */ /* 0x008fca00078e00ff */
[----:B------:R-:W-:-:S04]  /*9a30*/  @P0 SHF.R.U32.HI R15, RZ, R201, R200 ;  /* 0x000000c9ff0f0219 */ /* 0x000fc800000116c8 */
[----:B------:R-:W-:Y:S01]  /*9a40*/  LOP3.LUT R15, RZ, R15, RZ, 0x33, !PT ;  /* 0x0000000fff0f7212 */ /* 0x000fe200078e33ff */
[----:B------:R-:W-:Y:S06]  /*9a50*/  BRA `(.L_x_11047) ;  /* 0x0000000000147947 */ /* 0x000fec0003800000 */
.L_x_11046:
[----:B------:R-:W-:-:S05]  /*9a60*/  IMAD.U32 R202, RZ, RZ, UR28 ;  /* 0x0000001cffca7e24 */ /* 0x000fca000f8e00ff */
[----:B------:R-:W-:-:S13]  /*9a70*/  ISETP.NE.AND P0, PT, R202, 0x1, PT ;  /* 0x00000001ca00780c */ /* 0x000fda0003f05270 */
[----:B------:R-:W3:Y:S02]  /*9a80*/  @P0 LDC.64 R200, c[0x0][0x9e8] ;  /* 0x00027a00ffc80b82 */ /* 0x000ee40000000a00 */
[----:B---3--:R-:W-:-:S05]  /*9a90*/  @P0 IMAD.HI.U32 R200, R15, R200, RZ ;  /* 0x000000c80fc80227 */ /* 0x008fca00078e00ff */
[----:B------:R-:W-:-:S07]  /*9aa0*/  @P0 SHF.R.U32.HI R15, RZ, R201, R200 ;  /* 0x000000c9ff0f0219 */ /* 0x000fce00000116c8 */
.L_x_11047:
[----:B------:R-:W-:Y:S05]  /*9ab0*/  BSYNC B0 ;  /* 0x0000000000007941 */ /* 0x000fea0003800000 */
.L_x_11045:
[----:B------:R-:W-:-:S05]  /*9ac0*/  IMAD R15, R15, R202, R19 ;  /* 0x000000ca0f0f7224 */ /* 0x000fca00078e0213 */
[----:B------:R-:W-:Y:S02]  /*9ad0*/  VIADDMNMX R20, R15, R202, R20, PT ;  /* 0x000000ca0f147246 */ /* 0x000fe40003800114 */
[----:B------:R-:W-:-:S07]  /*9ae0*/  VIMNMX R21, R21, R15, !PT ;  /* 0x0000000f15157248 */ /* 0x000fce0007fe0100 */
.L_x_11044:
        /* <DEDUP_REMOVED lines=25> */
[----:B------:R-:W-:Y:S02]  /*9c80*/  ISETP.LT.OR P2, PT, R20, 0xa, P2 ;  /* 0x0000000a1400780c */ /* 0x000fe40001741670 */
        /* <DEDUP_REMOVED lines=102> */
[----:B------:R-:W-:Y:S02]  /*a2f0*/  ISETP.GE.AND P6, PT, R9, 0x5a, PT ;  /* 0x0000005a0900780c */ /* 0x000fe40003fc6270 */
[----:B------:R-:W3:Y:S11]  /*a300*/  SHFL.IDX PT, R9, R8, 0x1, 0x1c1f ;  /* 0x003c1f0008097f89 */ /* 0x000ef600000e0000 */
[----:B------:R-:W-:-:S02]  /*a310*/  @P6 LOP3.LUT R2, R2, 0x1, RZ, 0xfc, !PT ;  /* 0x0000000102026812 */ /* 0x000fc400078efcff */
[----:B------:R-:W-:-:S04]  /*a320*/  ISETP.GT.AND P6, PT, R21, 0x59, !P6 ;  /* 0x000000591500780c */ /* 0x000fc800077c4270 */
[----:B------:R-:W-:-:S04]  /*a330*/  ISETP.LT.OR P6, PT, R20, 0x5a, P6 ;  /* 0x0000005a1400780c */ /* 0x000fc800037c1670 */
[----:B------:R-:W-:Y:S02]  /*a340*/  FSEL R197, R197, -INF , !P6 ;  /* 0xff800000c5c57808 */ /* 0x000fe40007000000 */
[----:B------:R-:W-:Y:S01]  /*a350*/  PLOP3.LUT P6, PT, PT, PT, UP1, 0x40, 0x0 ;  /* 0x000000000000781c */ /* 0x000fe20003fce818 */
[--C-:B---3--:R-:W-:Y:S02]  /*a360*/  IMAD.IADD R14, R14, 0x1, R9.reuse ;  /* 0x000000010e0e7824 */ /* 0x108fe400078e0209 */
        /* <DEDUP_REMOVED lines=15> */
.L_x_11050:
[----:B------:R-:W-:-:S05]  /*a460*/  IMAD.U32 R23, RZ, RZ, UR28 ;  /* 0x0000001cff177e24 */ /* 0x000fca000f8e00ff */
[----:B------:R-:W-:-:S13]  /*a470*/  ISETP.NE.AND P6, PT, R23, 0x1, PT ;  /* 0x000000011700780c */ /* 0x000fda0003fc5270 */
[----:B------:R-:W3:Y:S02]  /*a480*/  @P6 LDC.64 R8, c[0x0][0x9e8] ;  /* 0x00027a00ff086b82 */ /* 0x000ee40000000a00 */
[----:B---3--:R-:W-:-:S05]  /*a490*/  @P6 IMAD.HI.U32 R8, R20, R8, RZ ;  /* 0x0000000814086227 */ /* 0x008fca00078e00ff */
[----:B------:R-:W-:-:S07]  /*a4a0*/  @P6 SHF.R.U32.HI R20, RZ, R9, R8 ;  /* 0x00000009ff146219 */ /* 0x000fce0000011608 */
.L_x_11051:
[----:B------:R-:W-:Y:S05]  /*a4b0*/  BSYNC B0 ;  /* 0x0000000000007941 */ /* 0x000fea0003800000 */
.L_x_11049:
[----:B------:R-:W-:-:S05]  /*a4c0*/  IMAD R19, R20, R23, R19 ;  /* 0x0000001714137224 */ /* 0x000fca00078e0213 */
[----:B------:R-:W-:Y:S02]  /*a4d0*/  VIADDMNMX R14, R19, R23, R14, PT ;  /* 0x00000017130e7246 */ /* 0x000fe4000380010e */
[----:B------:R-:W-:-:S07]  /*a4e0*/  VIMNMX R22, R22, R19, !PT ;  /* 0x0000001316167248 */ /* 0x000fce0007fe0100 */
.L_x_11048:
        /* <DEDUP_REMOVED lines=64> */
[----:B------:R-:W3:Y:S01]  /*a8f0*/  SHFL.BFLY PT, R8, R9, 0x2, 0x1f ;  /* 0x0c401f0009087f89 */ /* 0x000ee200000e0000 */
        /* <DEDUP_REMOVED lines=13> */
[----:B---3--:R-:W-:Y:S02]  /*a9d0*/  FMNMX.FTZ R19, R9, R8, !PT ;  /* 0x0000000809137209 */ /* 0x008fe40007810000 */
[----:B------:R-:W-:-:S02]  /*a9e0*/  ISETP.LT.OR P0, PT, R14, 0x31, P0 ;  /* 0x000000310e00780c */ /* 0x000fc40000701670 */
[----:B------:R-:W-:Y:S01]  /*a9f0*/  ISETP.LT.OR P2, PT, R14, 0x4a, P2 ;  /* 0x0000004a0e00780c */ /* 0x000fe20001741670 */
[----:B------:R-:W3:Y:S01]  /*aa00*/  SHFL.BFLY PT, R8, R19, 0x1, 0x1f ;  /* 0x0c201f0013087f89 */ /* 0x000ee200000e0000 */
        /* <DEDUP_REMOVED lines=13> */
[----:B---3--:R-:W-:Y:S02]  /*aae0*/  FMNMX.FTZ R8, R19, R8, !PT ;  /* 0x0000000813087209 */ /* 0x008fe40007810000 */
        /* <DEDUP_REMOVED lines=57> */
[--C-:B------:R-:W-:Y:S01]  /*ae80*/  FFMA.FTZ R173, R189, UR14, -R202.reuse ;  /* 0x0000000ebdad7c23 */ /* 0x100fe200080108ca */
[----:B------:R-:W-:Y:S01]  /*ae90*/  FMNMX.FTZ R9, R171, R20, !PT ;  /* 0x00000014ab097209 */ /* 0x000fe20007810000 */
[----:B------:R-:W5:Y:S01]  /*aea0*/  MUFU.EX2 R15, R15 ;  /* 0x0000000f000f7308 */ /* 0x000f620000000800 */
[----:B------:R-:W-:-:S02]  /*aeb0*/  FFMA.FTZ R196, R196, UR14, -R202 ;  /* 0x0000000ec4c47c23 */ /* 0x000fc400080108ca */
[----:B------:R-:W-:-:S04]  /*aec0*/  FMNMX.FTZ R20, R174, R9, !PT ;  /* 0x00000009ae147209 */ /* 0x000fc80007810000 */
[----:B------:R-:W-:Y:S01]  /*aed0*/  FMNMX.FTZ R9, R175, R20, !PT ;  /* 0x00000014af097209 */ /* 0x000fe20007810000 */
[----:B------:R-:W0:Y:S01]  /*aee0*/  MUFU.EX2 R154, R154 ;  /* 0x0000009a009a7308 */ /* 0x000e220000000800 */
[-C--:B---3--:R-:W-:Y:S01]  /*aef0*/  FMUL.FTZ R24, R24, R181.reuse ;  /* 0x000000b518187220 */ /* 0x088fe20000410000 */
        /* <DEDUP_REMOVED lines=14> */
[----:B------:R-:W3:Y:S01]  /*afe0*/  MUFU.EX2 R19, R19 ;  /* 0x0000001300137308 */ /* 0x000ee20000000800 */
        /* <DEDUP_REMOVED lines=15> */
[----:B------:R-:W2:Y:S01]  /*b0e0*/  MUFU.EX2 R156, R156 ;  /* 0x0000009c009c7308 */ /* 0x000ea20000000800 */
[----:B-1----:R-:W-:Y:S01]  /*b0f0*/  FFMA.FTZ R168, R184, UR14, -R202 ;  /* 0x0000000eb8a87c23 */ /* 0x002fe200080108ca */
[----:B------:R-:W-:Y:S01]  /*b100*/  FFMA.FTZ R184, R181, R7, R152 ;  /* 0x00000007b5b87223 */ /* 0x000fe20000010098 */
[----:B------:R-:W-:Y:S01]  /*b110*/  FMNMX.FTZ R164, R194, R9, !PT ;  /* 0x00000009c2a47209 */ /* 0x000fe20007810000 */
[----:B------:R-:W-:Y:S01]  /*b120*/  FMUL.FTZ R64, R64, R181 ;  /* 0x000000b540407220 */ /* 0x000fe20000410000 */
[C---:B-----5:R-:W-:Y:S01]  /*b130*/  F2FP.F16.F32.PACK_AB R152, R15.reuse, R152 ;  /* 0x000000980f98723e */ /* 0x060fe200000000ff */
        /* <DEDUP_REMOVED lines=14> */
[----:B-1----:R-:W1:Y:S01]  /*b220*/  SHFL.BFLY PT, R172, R9, 0x2, 0x1f ;  /* 0x0c401f0009ac7f89 */ /* 0x002e6200000e0000 */
        /* <DEDUP_REMOVED lines=23> */
[----:B-1----:R-:W-:Y:S01]  /*b3a0*/  FMNMX.FTZ R180, R9, R172, !PT ;  /* 0x000000ac09b47209 */ /* 0x002fe20007810000 */
[----:B------:R-:W-:Y:S01]  /*b3b0*/  FFMA.FTZ R172, R188, UR14, -R202 ;  /* 0x0000000ebcac7c23 */ /* 0x000fe200080108ca */
        /* <DEDUP_REMOVED lines=22> */
[----:B-1----:R-:W-:-:S06]  /*b520*/  FMNMX.FTZ R9, R180, R9, !PT ;  /* 0x00000009b4097209 */ /* 0x002fcc0007810000 */
[----:B------:R-:W-:Y:S01]  /*b530*/  MUFU.EX2 R165, R165 ;  /* 0x000000a500a57308 */ /* 0x000fe20000000800 */
[C---:B------:R-:W-:Y:S01]  /*b540*/  FSETP.NEU.FTZ.AND P0, PT, R9.reuse, -INF , PT ;  /* 0xff8000000900780b */ /* 0x040fe20003f1d000 */
[----:B------:R-:W-:-:S06]  /*b550*/  FMUL.FTZ R193, R9, UR14 ;  /* 0x0000000e09c17c20 */ /* 0x000fcc0008410000 */
[----:B------:R-:W-:Y:S01]  /*b560*/  MUFU.EX2 R168, R168 ;  /* 0x000000a800a87308 */ /* 0x000fe20000000800 */
[----:B------:R-:W-:-:S05]  /*b570*/  FSEL R193, R193, RZ, P0 ;  /* 0x000000ffc1c17208 */ /* 0x000fca0000000000 */
[--C-:B------:R-:W-:Y:S01]  /*b580*/  FFMA.FTZ R180, R155, UR14, -R193.reuse ;  /* 0x0000000e9bb47c23 */ /* 0x100fe200080108c1 */
[----:B------:R-:W-:Y:S01]  /*b590*/  FFMA.FTZ R155, R158, UR14, -R193 ;  /* 0x0000000e9e9b7c23 */ /* 0x000fe200080108c1 */
[----:B0-----:R-:W-:Y:S01]  /*b5a0*/  FADD.FTZ R158, R154, R7 ;  /* 0x000000079a9e7221 */ /* 0x001fe20000010000 */
[--C-:B------:R-:W-:Y:S01]  /*b5b0*/  FFMA.FTZ R184, R159, UR14, -R193.reuse ;  /* 0x0000000e9fb87c23 */ /* 0x100fe200080108c1 */
[--C-:B------:R-:W-:Y:S01]  /*b5c0*/  FFMA.FTZ R159, R162, UR14, -R193.reuse ;  /* 0x0000000ea29f7c23 */ /* 0x100fe200080108c1 */
[----:B------:R-:W-:Y:S01]  /*b5d0*/  MUFU.EX2 R169, R169 ;  /* 0x000000a900a97308 */ /* 0x000fe20000000800 */
[C---:B---3--:R-:W-:Y:S01]  /*b5e0*/  FADD.FTZ R7, R19.reuse, R158 ;  /* 0x0000009e13077221 */ /* 0x048fe20000010000 */
[----:B------:R-:W-:Y:S01]  /*b5f0*/  F2FP.F16.F32.PACK_AB R154, R19, R154 ;  /* 0x0000009a139a723e */ /* 0x000fe200000000ff */
[--C-:B------:R-:W-:Y:S01]  /*b600*/  FFMA.FTZ R188, R163, UR14, -R193.reuse ;  /* 0x0000000ea3bc7c23 */ /* 0x100fe200080108c1 */
[----:B------:R-:W-:Y:S01]  /*b610*/  FFMA.FTZ R163, R166, UR14, -R193 ;  /* 0x0000000ea6a37c23 */ /* 0x000fe200080108c1 */
[----:B--2---:R-:W-:Y:S01]  /*b620*/  FADD.FTZ R158, R156, R7 ;  /* 0x000000079c9e7221 */ /* 0x004fe20000010000 */
        /* <DEDUP_REMOVED lines=11> */
[----:B----4-:R-:W-:Y:S01]  /*b6e0*/  FADD.FTZ R7, R23, R158 ;  /* 0x0000009e17077221 */ /* 0x010fe20000010000 */
        /* <DEDUP_REMOVED lines=172> */
.L_x_11052:
[----:B------:R-:W-:Y:S01]  /*c1b0*/  PLOP3.LUT P1, PT, PT, PT, UP0, 0x40, 0x0 ;  /* 0x000000000000781c */ /* 0x000fe20003f2e808 */
[----:B------:R0:W1:-:S12]  /*c1c0*/  SYNCS.PHASECHK.TRANS64.TRYWAIT P0, [UR26+0x22850], R10 ;  /* 0x0228500aff0075a7 */ /* 0x000058000800015a */
[----:B0-----:R-:W-:Y:S05]  /*c1d0*/  @P1 BRA `(.L_x_11053) ;  /* 0x0000000000041947 */ /* 0x001fea0003800000 */
[----:B------:R-:W-:Y:S01]  /*c1e0*/  BPT.TRAP 0x1 ;  /* 0x000000040000795c */ /* 0x000fe20000300000 */
.L_x_11053:
[----:B-1----:R-:W-:Y:S05]  /*c1f0*/  @P0 BRA `(.L_x_11054) ;  /* 0x0000000000080947 */ /* 0x002fea0003800000 */
[----:B------:R-:W0:Y:S02]  /*c200*/  SYNCS.PHASECHK.TRANS64.TRYWAIT P0, [UR26+0x22850], R10 ;  /* 0x0228500aff0075a7 */ /* 0x000e24000800015a */
[----:B0-----:R-:W-:Y:S05]  /*c210*/  @!P0 BRA `(.L_x_11055) ;  /* 0x0000007000288947 */ /* 0x001fea0003800000 */
.L_x_11054:
        /* <DEDUP_REMOVED lines=40> */
.L_x_11056:
        /* <DEDUP_REMOVED lines=8> */
.L_x_11038:
[----:B------:R-:W0:Y:S01]  /*c520*/  SHFL.BFLY PT, R0, R7, 0x2, 0x1f ;  /* 0x0c401f0007007f89 */ /* 0x000e2200000e0000 */
[----:B------:R-:W-:-:S05]  /*c530*/  IADD3 R16, -R16, 0xb, RZ ;  /* 0x0000000b10107810 */ /* 0x000fca0007ffe1ff */
[----:B------:R3:W-:Y:S08]  /*c540*/  BAR.ARV R16, 0x100 ;  /* 0x000400100000751d */ /* 0x0007f00000002000 */
[----:B------:R-:W-:Y:S06]  /*c550*/  BAR.ARV 0x8, 0x180 ;  /* 0x0206000000007b1d */ /* 0x000fec0000002000 */
[----:B------:R-:W-:Y:S01]  /*c560*/  PLOP3.LUT P0, PT, PT, PT, PT, 0x8, 0x0 ;  /* 0x000000000000781c */ /* 0x000fe20003f0e170 */
[----:B------:R-:W4:Y:S01]  /*c570*/  SHFL.BFLY PT, R5, R6, 0x2, 0x1f ;  /* 0x0c401f0006057f89 */ /* 0x000f2200000e0000 */
[----:B0-----:R-:W-:Y:S01]  /*c580*/  FADD.FTZ R2, R0, R7 ;  /* 0x0000000700027221 */ /* 0x001fe20000010000 */
[----:B------:R-:W-:-:S04]  /*c590*/  IMAD.U32 R7, RZ, RZ, UR14 ;  /* 0x0000000eff077e24 */ /* 0x000fc8000f8e00ff */
[----:B------:R-:W0:Y:S01]  /*c5a0*/  SHFL.BFLY PT, R3, R2, 0x1, 0x1f ;  /* 0x0c201f0002037f89 */ /* 0x000e2200000e0000 */
[----:B----4-:R-:W-:-:S05]  /*c5b0*/  FADD.FTZ R5, R5, R6 ;  /* 0x0000000605057221 */ /* 0x010fca0000010000 */
[----:B------:R-:W4:Y:S01]  /*c5c0*/  SHFL.BFLY PT, R0, R5, 0x1, 0x1f ;  /* 0x0c201f0005007f89 */ /* 0x000f2200000e0000 */
[----:B0-----:R-:W-:Y:S01]  /*c5d0*/  FADD.FTZ R10, R2, R3 ;  /* 0x00000003020a7221 */ /* 0x001fe20000010000 */
[----:B------:R-:W-:Y:S02]  /*c5e0*/  IMAD.MOV.U32 R3, RZ, RZ, RZ ;  /* 0x000000ffff037224 */ /* 0x000fe400078e00ff */
[----:B------:R-:W-:Y:S02]  /*c5f0*/  IMAD.MOV.U32 R2, RZ, RZ, -0x800000 ;  /* 0xff800000ff027424 */ /* 0x000fe400078e00ff */
[----:B------:R-:W-:-:S13]  /*c600*/  FSETP.NE.FTZ.AND P1, PT, R10, RZ, PT ;  /* 0x000000ff0a00720b */ /* 0x000fda0003f35000 */
[----:B-12---:R-:W0:Y:S01]  /*c610*/  @P1 MUFU.LG2 R4, R10 ;  /* 0x0000000a00041308 */ /* 0x006e220000000c00 */
[----:B----4-:R-:W-:Y:S01]  /*c620*/  FADD.FTZ R11, R5, R0 ;  /* 0x00000000050b7221 */ /* 0x010fe20000010000 */
[----:B------:R-:W-:Y:S02]  /*c630*/  IMAD.MOV.U32 R0, RZ, RZ, RZ ;  /* 0x000000ffff007224 */ /* 0x000fe400078e00ff */
[----:B------:R-:W-:-:S04]  /*c640*/  IMAD.U32 R5, RZ, RZ, UR14 ;  /* 0x0000000eff057e24 */ /* 0x000fc8000f8e00ff */
[----:B------:R-:W1:Y:S01]  /*c650*/  @P1 MUFU.RCP R3, R10 ;  /* 0x0000000a00031308 */ /* 0x000e620000001000 */
[----:B------:R-:W-:Y:S01]  /*c660*/  FSETP.NE.FTZ.AND P2, PT, R11, RZ, PT ;  /* 0x000000ff0b00720b */ /* 0x000fe20003f55000 */
[----:B------:R-:W-:Y:S01]  /*c670*/  @P1 FMUL.FTZ R5, R5, 0.69314718246459960938 ;  /* 0x3f31721805051820 */ /* 0x000fe20000410000 */
[----:B0-----:R-:W-:-:S11]  /*c680*/  @P1 FMUL.FTZ R4, R4, 0.69314718246459960938 ;  /* 0x3f31721804041820 */ /* 0x001fd60000410000 */
[----:B------:R-:W0:Y:S01]  /*c690*/  @P2 MUFU.LG2 R6, R11 ;  /* 0x0000000b00062308 */ /* 0x000e220000000c00 */
[----:B------:R-:W-:Y:S01]  /*c6a0*/  @P2 FMUL.FTZ R7, R7, 0.69314718246459960938 ;  /* 0x3f31721807072820 */ /* 0x000fe20000410000 */
[-C--:B-1----:R-:W-:Y:S01]  /*c6b0*/  FMUL.FTZ R24, R24, R3.reuse ;  /* 0x0000000318187220 */ /* 0x082fe20000410000 */
[-C--:B------:R-:W-:Y:S01]  /*c6c0*/  FMUL.FTZ R25, R25, R3.reuse ;  /* 0x0000000319197220 */ /* 0x080fe20000410000 */
[-C--:B------:R-:W-:Y:S01]  /*c6d0*/  FMUL.FTZ R28, R28, R3.reuse ;  /* 0x000000031c1c7220 */ /* 0x080fe20000410000 */
[-C--:B------:R-:W-:Y:S01]  /*c6e0*/  FMUL.FTZ R29, R29, R3.reuse ;  /* 0x000000031d1d7220 */ /* 0x080fe20000410000 */
[-C--:B------:R-:W-:Y:S02]  /*c6f0*/  FMUL.FTZ R32, R32, R3.reuse ;  /* 0x0000000320207220 */ /* 0x080fe40000410000 */
        /* <DEDUP_REMOVED lines=127> */
[----:B---3--:R-:W-:-:S07]  /*cef0*/  @P2 FFMA.FTZ R2, R7, R9, R6 ;  /* 0x0000000907022223 */ /* 0x008fce0000010006 */
.L_x_10979:
        /* <DEDUP_REMOVED lines=26> */
[----:B------:R-:W-:-:S03]  /*d0a0*/  SHF.R.S32.HI R7, RZ, 0x7, R6 ;  /* 0x00000007ff077819 */ /* 0x000fc60000011406 */
[----:B------:R-:W-:Y:S01]  /*d0b0*/  IMAD.IADD R0, R5, 0x1, -R0 ;  /* 0x0000000105007824 */ /* 0x000fe200078e0a00 */
[----:B------:R-:W-:Y:S01]  /*d0c0*/  LEA.HI R4, R6, R7, RZ, 0x1 ;  /* 0x0000000706047211 */ /* 0x000fe200078f08ff */
[----:B------:R-:W3:Y:S01]  /*d0d0*/  LDC.64 R20, c[0x0][0xb40] ;  /* 0x0002d000ff147b82 */ /* 0x000ee20000000a00 */
[----:B------:R-:W-:Y:S02]  /*d0e0*/  LOP3.LUT R6, R13, 0xfffffffc, RZ, 0xc0, !PT ;  /* 0xfffffffc0d067812 */ /* 0x000fe400078ec0ff */
[----:B------:R-:W-:Y:S02]  /*d0f0*/  SHF.R.S32.HI R9, RZ, 0x1f, R0 ;  /* 0x0000001fff097819 */ /* 0x000fe40000011400 */
[----:B------:R-:W-:Y:S01]  /*d100*/  LOP3.LUT R4, R4, 0x3fffffe, RZ, 0xc0, !PT ;  /* 0x03fffffe04047812 */ /* 0x000fe200078ec0ff */
[----:B------:R-:W-:Y:S01]  /*d110*/  IMAD.IADD R5, R5, 0x1, -R6 ;  /* 0x0000000105057824 */ /* 0x000fe200078e0a06 */
[CC--:B------:R-:W-:Y:S01]  /*d120*/  LEA.HI R10, R9.reuse, R0.reuse, RZ, 0x2 ;  /* 0x00000000090a7211 */ /* 0x0c0fe200078f10ff */
[----:B------:R-:W5:Y:S01]  /*d130*/  @P0 LDC R152, c[0x0][0xbec] ;  /* 0x0002fb00ff980b82 */ /* 0x000f620000000800 */
[----:B------:R-:W-:Y:S01]  /*d140*/  LEA.HI R9, R9, R0, RZ, 0x5 ;  /* 0x0000000009097211 */ /* 0x000fe200078f28ff */
[----:B------:R-:W-:Y:S01]  /*d150*/  IMAD.IADD R6, R7, 0x1, -R4 ;  /* 0x0000000107067824 */ /* 0x000fe200078e0a04 */
[----:B------:R-:W-:-:S02]  /*d160*/  SHF.R.S32.HI R11, RZ, 0x2, R10 ;  /* 0x00000002ff0b7819 */ /* 0x000fc4000001140a */
[----:B------:R-:W-:Y:S02]  /*d170*/  SHF.R.S32.HI R12, RZ, 0x1f, R10 ;  /* 0x0000001fff0c7819 */ /* 0x000fe4000001140a */
[----:B------:R-:W-:Y:S01]  /*d180*/  LEA.HI R7, R5, R5, RZ, 0x1 ;  /* 0x0000000505077211 */ /* 0x000fe200078f08ff */
[----:B------:R-:W5:Y:S01]  /*d190*/  @P0 LDC R17, c[0x0][0xbf0] ;  /* 0x0002fc00ff110b82 */ /* 0x000f620000000800 */
[----:B------:R-:W-:-:S04]  /*d1a0*/  LEA.HI R12, R12, R11, RZ, 0x3 ;  /* 0x0000000b0c0c7211 */ /* 0x000fc800078f18ff */
[----:B------:R-:W-:-:S03]  /*d1b0*/  LOP3.LUT R12, R12, 0xfffffff8, RZ, 0xc0, !PT ;  /* 0xfffffff80c0c7812 */ /* 0x000fc600078ec0ff */
[----:B------:R-:W5:Y:S02]  /*d1c0*/  @P0 LDC R153, c[0x0][0xbf0] ;  /* 0x0002fc00ff990b82 */ /* 0x000f640000000800 */
[----:B------:R-:W-:Y:S01]  /*d1d0*/  IMAD.IADD R4, R11, 0x1, -R12 ;  /* 0x000000010b047824 */ /* 0x000fe200078e0a0c */
[----:B------:R-:W-:Y:S02]  /*d1e0*/  LOP3.LUT R12, R7, 0x1ffffffe, RZ, 0xc0, !PT ;  /* 0x1ffffffe070c7812 */ /* 0x000fe400078ec0ff */
[----:B------:R-:W-:-:S03]  /*d1f0*/  SHF.R.S32.HI R7, RZ, 0x5, R9 ;  /* 0x00000005ff077819 */ /* 0x000fc60000011409 */
[----:B------:R-:W-:Y:S02]  /*d200*/  IMAD.IADD R16, R5, 0x1, -R12 ;  /* 0x0000000105107824 */ /* 0x000fe400078e0a0c */
[----:B------:R-:W-:Y:S02]  /*d210*/  IMAD R7, R7, 0x10, R4 ;  /* 0x0000001007077824 */ /* 0x000fe400078e0204 */
[----:B------:R-:W-:Y:S02]  /*d220*/  IMAD.U32 R5, RZ, RZ, UR5 ;  /* 0x00000005ff057e24 */ /* 0x000fe4000f8e00ff */
[----:B------:R-:W-:Y:S02]  /*d230*/  IMAD R9, R6, 0x40, R7 ;  /* 0x0000004006097824 */ /* 0x000fe400078e0207 */
[----:B------:R-:W-:Y:S01]  /*d240*/  IMAD.U32 R4, RZ, RZ, UR4 ;  /* 0x00000004ff047e24 */ /* 0x000fe2000f8e00ff */
[----:B------:R-:W-:Y:S01]  /*d250*/  UIMAD.WIDE.U32 UR4, UR41, UR8, URZ ;  /* 0x00000008290472a5 */ /* 0x000fe2000f8e003f */
[----:B------:R-:W-:Y:S01]  /*d260*/  IMAD.U32 R5, RZ, RZ, UR6 ;  /* 0x00000006ff057e24 */ /* 0x000fe2000f8e00ff */
[----:B------:R-:W-:Y:S01]  /*d270*/  UIMAD UR6, UR41, UR9, UR7 ;  /* 0x00000009290672a4 */ /* 0x000fe2000f8e0207 */
[----:B------:R-:W-:-:S02]  /*d280*/  IMAD R6, R16, 0x8, R9 ;  /* 0x0000000810067824 */ /* 0x000fc400078e0209 */
[----:B------:R-:W-:Y:S01]  /*d290*/  IMAD R16, RZ, RZ, -UR41 ;  /* 0x80000029ff107e24 */ /* 0x000fe2000f8e02ff */
[----:B------:R-:W-:Y:S01]  /*d2a0*/  UIADD3 UR6, UR5, UR6, URZ ;  /* 0x0000000605067290 */ /* 0x000fe2000fffe03f */
[----:B----4-:R-:W-:Y:S01]  /*d2b0*/  IMAD R12, R18, UR10, RZ ;  /* 0x0000000a120c7c24 */ /* 0x010fe2000f8e02ff */
[----:B------:R-:W-:Y:S01]  /*d2c0*/  ULDC.64 UR8, c[0x0][0xb28] ;  /* 0x0002ca0000087ab9 */ /* 0x000fe20000000a00 */
[----:B--2---:R-:W-:Y:S02]  /*d2d0*/  IMAD R11, R22, 0x80, R6 ;  /* 0x00000080160b7824 */ /* 0x004fe400078e0206 */
[----:B-1----:R-:W-:Y:S02]  /*d2e0*/  IMAD R23, R23, R16, UR11 ;  /* 0x0000000b17177e24 */ /* 0x002fe4000f8e0210 */
[----:B------:R-:W-:Y:S02]  /*d2f0*/  IMAD R15, R19, UR12, R12 ;  /* 0x0000000c130f7c24 */ /* 0x000fe4000f8e020c */
[----:B------:R-:W-:Y:S01]  /*d300*/  IMAD.WIDE.U32 R4, R18, UR12, R4 ;  /* 0x0000000c12047c25 */ /* 0x000fe2000f8e0004 */
[----:B------:R-:W-:-:S03]  /*d310*/  SHF.R.S32.HI R16, RZ, 0x1f, R23 ;  /* 0x0000001fff107819 */ /* 0x000fc60000011417 */
[----:B0-----:R-:W-:-:S04]  /*d320*/  @P0 IMAD.HI.U32 R12, R11, R14, RZ ;  /* 0x0000000e0b0c0227 */ /* 0x001fc800078e00ff */
[----:B------:R-:W-:Y:S02]  /*d330*/  IMAD.U32 R7, RZ, RZ, UR5 ;  /* 0x00000005ff077e24 */ /* 0x000fe4000f8e00ff */
[----:B------:R-:W-:Y:S01]  /*d340*/  IMAD.U32 R6, RZ, RZ, UR4 ;  /* 0x00000004ff067e24 */ /* 0x000fe2000f8e00ff */
[----:B------:R-:W-:Y:S01]  /*d350*/  ULDC.64 UR4, c[0x0][0xbe0] ;  /* 0x0002f80000047ab9 */ /* 0x000fe20000000a00 */
[----:B------:R-:W-:Y:S01]  /*d360*/  IMAD.U32 R7, RZ, RZ, UR6 ;  /* 0x00000006ff077e24 */ /* 0x000fe2000f8e00ff */
[----:B------:R-:W-:Y:S01]  /*d370*/  ULDC.64 UR6, c[0x0][0xb48] ;  /* 0x0002d20000067ab9 */ /* 0x000fe20000000a00 */
[----:B------:R-:W-:Y:S02]  /*d380*/  IMAD.IADD R5, R5, 0x1, R15 ;  /* 0x0000000105057824 */ /* 0x000fe400078e020f */
[----:B---3--:R-:W-:Y:S02]  /*d390*/  IMAD R14, R20, UR10, RZ ;  /* 0x0000000a140e7c24 */ /* 0x008fe4000f8e02ff */
[----:B-----5:R-:W-:-:S04]  /*d3a0*/  @P0 IMAD.HI.U32 R152, R11, R152, RZ ;  /* 0x000000980b980227 */ /* 0x020fc800078e00ff */
[----:B------:R-:W-:Y:S01]  /*d3b0*/  IMAD.MOV.U32 R13, RZ, RZ, R11 ;  /* 0x000000ffff0d7224 */ /* 0x000fe200078e000b */
[----:B------:R-:W-:Y:S01]  /*d3c0*/  @P0 SHF.R.U32.HI R13, RZ, R17, R12 ;  /* 0x00000011ff0d0219 */ /* 0x000fe2000001160c */
[----:B------:R-:W-:Y:S02]  /*d3d0*/  IMAD R17, R21, UR12, R14 ;  /* 0x0000000c15117c24 */ /* 0x000fe4000f8e020e */
[----:B------:R-:W-:-:S04]  /*d3e0*/  IMAD.WIDE.U32 R6, R20, UR12, R6 ;  /* 0x0000000c14067c25 */ /* 0x000fc8000f8e0006 */
[----:B------:R-:W-:Y:S01]  /*d3f0*/  IMAD.MOV.U32 R15, RZ, RZ, R11 ;  /* 0x000000ffff0f7224 */ /* 0x000fe200078e000b */
[----:B------:R-:W-:Y:S01]  /*d400*/  @P0 SHF.R.U32.HI R15, RZ, R153, R152 ;  /* 0x00000099ff0f0219 */ /* 0x000fe20000011698 */
[----:B------:R-:W-:Y:S02]  /*d410*/  IMAD R12, R16, UR4, RZ ;  /* 0x00000004100c7c24 */ /* 0x000fe4000f8e02ff */
[----:B------:R-:W-:-:S04]  /*d420*/  IMAD.WIDE.U32 R4, R23, UR4, R4 ;  /* 0x0000000417047c25 */ /* 0x000fc8000f8e0004 */
[----:B------:R-:W-:Y:S01]  /*d430*/  IMAD.IADD R7, R7, 0x1, R17 ;  /* 0x0000000107077824 */ /* 0x000fe200078e0211 */
[----:B------:R-:W-:Y:S01]  /*d440*/  SHF.R.S32.HI R17, RZ, 0x1f, R13 ;  /* 0x0000001fff117819 */ /* 0x000fe2000001140d */
[----:B------:R-:W-:Y:S01]  /*d450*/  IMAD R14, R23, UR5, R12 ;  /* 0x00000005170e7c24 */ /* 0x000fe2000f8e020c */
[----:B------:R-:W-:Y:S01]  /*d460*/  IADD3 R4, P0, R13, R4, RZ ;  /* 0x000000040d047210 */ /* 0x000fe20007f1e0ff */
[----:B------:R-:W-:Y:S01]  /*d470*/  IMAD R16, R16, UR6, RZ ;  /* 0x0000000610107c24 */ /* 0x000fe2000f8e02ff */
[----:B------:R-:W-:Y:S01]  /*d480*/  SHF.R.S32.HI R12, RZ, 0x1f, R15 ;  /* 0x0000001fff0c7819 */ /* 0x000fe2000001140f */
[----:B------:R-:W-:Y:S01]  /*d490*/  IMAD.MOV R13, RZ, RZ, -R13 ;  /* 0x000000ffff0d7224 */ /* 0x000fe200078e0a0d */
[----:B------:R-:W-:Y:S01]  /*d4a0*/  ULDC.64 UR4, c[0x0][0xb30] ;  /* 0x0002cc0000047ab9 */ /* 0x000fe20000000a00 */
[----:B------:R-:W-:Y:S01]  /*d4b0*/  IMAD R19, R23, UR7, R16 ;  /* 0x0000000717137c24 */ /* 0x000fe2000f8e0210 */
[----:B------:R-:W-:Y:S01]  /*d4c0*/  IADD3.X R5, R17, R5, R14, P0, !PT ;  /* 0x0000000511057210 */ /* 0x000fe200007fe40e */
[----:B------:R-:W-:-:S02]  /*d4d0*/  IMAD.MOV R16, RZ, RZ, -R15 ;  /* 0x000000ffff107224 */ /* 0x000fc400078e0a0f */
[----:B------:R-:W-:Y:S02]  /*d4e0*/  IMAD R12, R12, UR4, RZ ;  /* 0x000000040c0c7c24 */ /* 0x000fe4000f8e02ff */
        /* <DEDUP_REMOVED lines=31> */
[----:B------:R-:W-:Y:S01]  /*d6e0*/  SHFL.IDX PT, R12, R16, RZ, 0x1c1f ;  /* 0x001c1fff100c7589 */ /* 0x000fe200000e0000 */
[----:B------:R-:W-:Y:S01]  /*d6f0*/  LOP3.LUT P0, RZ, R0, 0x3, RZ, 0xc0, !PT ;  /* 0x0000000300ff7812 */ /* 0x000fe2000780c0ff */
[C---:B------:R-:W-:Y:S01]  /*d700*/  VIADD R9, R11.reuse, 0x8 ;  /* 0x000000080b097836 */ /* 0x040fe20000000000 */
[----:B------:R-:W-:Y:S01]  /*d710*/  UIADD3 UR4, UR4, 0x22820, URZ ;  /* 0x0002282004047890 */ /* 0x000fe2000fffe03f */
[----:B------:R-:W0:Y:S01]  /*d720*/  SHFL.IDX PT, R13, R17, RZ, 0x1c1f ;  /* 0x001c1fff110d7589 */ /* 0x000e2200000e0000 */
[----:B------:R-:W-:-:S02]  /*d730*/  ISETP.GE.OR P1, PT, R11, R8, P0 ;  /* 0x000000080b00720c */ /* 0x000fc40000726670 */
[-C--:B------:R-:W-:Y:S01]  /*d740*/  ISETP.GE.OR P0, PT, R9, R8.reuse, P0 ;  /* 0x000000080900720c */ /* 0x080fe20000706670 */
[----:B------:R1:W2:Y:S01]  /*d750*/  SHFL.IDX PT, R15, R17, 0x1, 0x1c1f ;  /* 0x003c1f00110f7f89 */ /* 0x0002a200000e0000 */
[----:B------:R-:W-:Y:S01]  /*d760*/  UPRMT UR4, URZ, 0x654, UR4 ;  /* 0x000006543f047896 */ /* 0x000fe20008000004 */
[----:B------:R-:W-:Y:S02]  /*d770*/  ISETP.GE.AND P2, PT, R11, R8, PT ;  /* 0x000000080b00720c */ /* 0x000fe40003f46270 */
[----:B------:R3:W4:Y:S01]  /*d780*/  SHFL.IDX PT, R4, R6, RZ, 0x1c1f ;  /* 0x001c1fff06047589 */ /* 0x00072200000e0000 */
[----:B-1----:R-:W-:-:S03]  /*d790*/  LOP3.LUT R17, R10, 0x7ffffffc, RZ, 0xc0, !PT ;  /* 0x7ffffffc0a117812 */ /* 0x002fc600078ec0ff */
[----:B------:R3:W1:Y:S02]  /*d7a0*/  SHFL.IDX PT, R5, R7, RZ, 0x1c1f ;  /* 0x001c1fff07057589 */ /* 0x00066400000e0000 */
[----:B------:R-:W-:Y:S01]  /*d7b0*/  SYNCS.ARRIVE.TRANS64.RED.A1T0 RZ, [UR4], RZ ;  /* 0x000000ffffff79a7 */ /* 0x000fe20008100404 */
[----:B------:R-:W-:-:S04]  /*d7c0*/  IMAD.IADD R0, R0, 0x1, -R17 ;  /* 0x0000000100007824 */ /* 0x000fc800078e0a11 */
[----:B------:R-:W-:Y:S01]  /*d7d0*/  IMAD.SHL.U32 R0, R0, 0x2, RZ ;  /* 0x0000000200007824 */ /* 0x000fe200078e00ff */
[----:B0-----:R3:W-:Y:S04]  /*d7e0*/  @!P1 ST.E desc[UR36][R12.64], R3 ;  /* 0x000000030c009985 */ /* 0x0017e8000c101924 */
[----:B--2---:R3:W-:Y:S01]  /*d7f0*/  @!P0 ST.E desc[UR36][R14.64], R2 ;  /* 0x000000020e008985 */ /* 0x0047e2000c101924 */
[----:B------:R-:W-:Y:S05]  /*d800*/  @P2 BRA `(.L_x_11060) ;  /* 0x0000000800f82947 */ /* 0x000fea0003800000 */
[C---:B---3--:R-:W-:Y:S01]  /*d810*/  VIADD R2, R0.reuse, 0x8 ;  /* 0x0000000800027836 */ /* 0x048fe20000000000 */
        /* <DEDUP_REMOVED lines=10> */
[----:B------:R-:W-:Y:S01]  /*d8c0*/  ISETP.GE.AND P0, PT, R16, UR4, PT ;  /* 0x0000000410007c0c */ /* 0x000fe2000bf06270 */
[C---:B------:R-:W-:Y:S01]  /*d8d0*/  VIADD R19, R0.reuse, 0x38 ;  /* 0x0000003800137836 */ /* 0x040fe20000000000 */
[----:B------:R-:W-:Y:S01]  /*d8e0*/  ISETP.GE.AND P1, PT, R17, UR4, PT ;  /* 0x0000000411007c0c */ /* 0x000fe2000bf26270 */
[----:B------:R-:W-:-:S02]  /*d8f0*/  VIADD R20, R0, 0x40 ;  /* 0x0000004000147836 */ /* 0x000fc40000000000 */
[----:B------:R-:W-:Y:S02]  /*d900*/  VIADD R21, R0, 0x48 ;  /* 0x0000004800157836 */ /* 0x000fe40000000000 */
[----:B------:R-:W-:Y:S01]  /*d910*/  @!P3 LEA.HI R2, R2, R2, RZ, 0x1 ;  /* 0x000000020202b211 */ /* 0x000fe200078f08ff */
[C---:B------:R-:W-:Y:S01]  /*d920*/  VIADD R22, R0.reuse, 0x50 ;  /* 0x0000005000167836 */ /* 0x040fe20000000000 */
[----:B------:R-:W-:Y:S01]  /*d930*/  @!P4 LEA.HI R3, R3, R3, RZ, 0x1 ;  /* 0x000000030303c211 */ /* 0x000fe200078f08ff */
[----:B------:R-:W-:Y:S01]  /*d940*/  VIADD R23, R0, 0x58 ;  /* 0x0000005800177836 */ /* 0x000fe20000000000 */
[----:B------:R-:W-:Y:S02]  /*d950*/  @!P5 LEA.HI R10, R10, R10, RZ, 0x1 ;  /* 0x0000000a0a0ad211 */ /* 0x000fe400078f08ff */
[----:B------:R-:W-:Y:S02]  /*d960*/  @!P3 LOP3.LUT R11, R2, 0xfffffffe, RZ, 0xc0, !PT ;  /* 0xfffffffe020bb812 */ /* 0x000fe400078ec0ff */
[----:B------:R-:W-:Y:S01]  /*d970*/  @!P4 LOP3.LUT R13, R3, 0xfffffffe, RZ, 0xc0, !PT ;  /* 0xfffffffe030dc812 */ /* 0x000fe200078ec0ff */
[----:B-1--4-:R-:W-:Y:S01]  /*d980*/  @!P2 IMAD.WIDE R2, R0, 0x4, R4 ;  /* 0x000000040002a825 */ /* 0x012fe200078e0204 */
        /* <DEDUP_REMOVED lines=115> */
[----:B------:R-:W-:Y:S01]  /*e0c0*/  @!P5 LOP3.LUT R21, R21, 0xfffffffe, RZ, 0xc0, !PT ;  /* 0xfffffffe1515d812 */ /* 0x000fe200078ec0ff */
[----:B------:R-:W-:Y:S01]  /*e0d0*/  VIADD R20, R0, 0xd8 ;  /* 0x000000d800147836 */ /* 0x000fe20000000000 */
[----:B----4-:R-:W-:-:S02]  /*e0e0*/  @!P6 LOP3.LUT R17, R22, 0xfffffffe, RZ, 0xc0, !PT ;  /* 0xfffffffe1611e812 */ /* 0x010fc400078ec0ff */
        /* <DEDUP_REMOVED lines=48> */
.L_x_11060:
[----:B------:R-:W-:Y:S05]  /*e3f0*/  BSYNC B0 ;  /* 0x0000000000007941 */ /* 0x000fea0003800000 */
.L_x_11059:
[----:B------:R-:W-:Y:S01]  /*e400*/  ISETP.GE.AND P0, PT, R9, R8, PT ;  /* 0x000000080900720c */ /* 0x000fe20003f06270 */
[----:B0--3--:R0:W2:Y:S04]  /*e410*/  SHFL.IDX PT, R3, R7, 0x1, 0x1c1f ;  /* 0x003c1f0007037f89 */ /* 0x0090a800000e0000 */
[----:B------:R0:W3:Y:S08]  /*e420*/  SHFL.IDX PT, R2, R6, 0x1, 0x1c1f ;  /* 0x003c1f0006027f89 */ /* 0x0000f000000e0000 */
[----:B0-----:R-:W-:Y:S05]  /*e430*/  @P0 BRA `(.L_x_10971) ;  /* 0x0000004800d80947 */ /* 0x001fea0003800000 */
[C---:B----4-:R-:W-:Y:S01]  /*e440*/  VIADD R4, R0.reuse, 0x8 ;  /* 0x0000000800047836 */ /* 0x050fe20000000000 */
        /* <DEDUP_REMOVED lines=12> */
[C---:B------:R-:W-:Y:S02]  /*e510*/  VIADD R15, R0.reuse, 0x40 ;  /* 0x00000040000f7836 */ /* 0x040fe40000000000 */
[----:B------:R-:W-:Y:S02]  /*e520*/  VIADD R16, R0, 0x48 ;  /* 0x0000004800107836 */ /* 0x000fe40000000000 */
[----:B------:R-:W-:Y:S01]  /*e530*/  @!P1 LEA.HI R4, R4, R4, RZ, 0x1 ;  /* 0x0000000404049211 */ /* 0x000fe200078f08ff */
[C---:B------:R-:W-:Y:S01]  /*e540*/  VIADD R18, R0.reuse, 0x50 ;  /* 0x0000005000127836 */ /* 0x040fe20000000000 */
[----:B------:R-:W-:Y:S01]  /*e550*/  @!P2 LEA.HI R5, R5, R5, RZ, 0x1 ;  /* 0x000000050505a211 */ /* 0x000fe200078f08ff */
[----:B------:R-:W-:Y:S01]  /*e560*/  VIADD R19, R0, 0x58 ;  /* 0x0000005800137836 */ /* 0x000fe20000000000 */
[----:B------:R-:W-:Y:S01]  /*e570*/  @!P1 LOP3.LUT R7, R4, 0xfffffffe, RZ, 0xc0, !PT ;  /* 0xfffffffe04079812 */ /* 0x000fe200078ec0ff */
[C---:B------:R-:W-:Y:S01]  /*e580*/  VIADD R20, R0.reuse, 0x80 ;  /* 0x0000008000147836 */ /* 0x040fe20000000000 */
[----:B------:R-:W-:Y:S01]  /*e590*/  @!P2 LOP3.LUT R9, R5, 0xfffffffe, RZ, 0xc0, !PT ;  /* 0xfffffffe0509a812 */ /* 0x000fe200078ec0ff */
[----:B--23--:R-:W-:Y:S01]  /*e5a0*/  @!P0 IMAD.WIDE R4, R0, 0x4, R2 ;  /* 0x0000000400048825 */ /* 0x00cfe200078e0202 */
        /* <DEDUP_REMOVED lines=169> */
.L_x_11058:
        /* <DEDUP_REMOVED lines=60> */
.L_x_10969:
        /* <DEDUP_REMOVED lines=18> */
.L_x_11061:
[----:B------:R-:W-:Y:S01]  /*f520*/  ULDC UR7, c[0x0][0xc50] ;  /* 0x0003140000077ab9 */ /* 0x000fe20000000800 */
[----:B------:R-:W-:Y:S01]  /*f530*/  UMOV UR39, UR6 ;  /* 0x0000000600277c82 */ /* 0x000fe20008000000 */
[----:B------:R-:W-:-:S11]  /*f540*/  UISETP.NE.AND UP0, UPT, UR7, 0x1, UPT ;  /* 0x000000010700788c */ /* 0x000fd6000bf05270 */
[----:B------:R-:W-:Y:S01]  /*f550*/  @UP0 ULDC UR4, c[0x0][0xc54] ;  /* 0x0003150000040ab9 */ /* 0x000fe20000000800 */
[----:B------:R-:W-:Y:S01]  /*f560*/  @UP0 ULDC UR8, c[0x0][0xc58] ;  /* 0x0003160000080ab9 */ /* 0x000fe20000000800 */
[----:B------:R-:W-:-:S04]  /*f570*/  UIMAD.WIDE.U32 UR4, UR6, UR4, URZ ;  /* 0x00000004060472a5 */ /* 0x000fc8000f8e003f */
[----:B------:R-:W-:-:S12]  /*f580*/  @UP0 USHF.R.U32.HI UR39, URZ, UR8, UR5 ;  /* 0x000000083f270299 */ /* 0x000fd80008011605 */
.L_x_11062:
        /* <DEDUP_REMOVED lines=53> */
.L_x_11065:
[----:B------:R-:W-:-:S11]  /*f8e0*/  UISETP.NE.AND UP0, UPT, UR5, 0x1, UPT ;  /* 0x000000010500788c */ /* 0x000fd6000bf05270 */
[----:B------:R-:W-:Y:S02]  /*f8f0*/  @UP0 ULDC.64 UR12, c[0x0][0x9e8] ;  /* 0x00027a00000c0ab9 */ /* 0x000fe40000000a00 */
[----:B------:R-:W-:-:S04]  /*f900*/  UIMAD.WIDE.U32 UR6, UR8, UR12, URZ ;  /* 0x0000000c080672a5 */ /* 0x000fc8000f8e003f */
[----:B------:R-:W-:-:S12]  /*f910*/  @UP0 USHF.R.U32.HI UR8, URZ, UR13, UR7 ;  /* 0x0000000d3f080299 */ /* 0x000fd80008011607 */
.L_x_11066:
[----:B------:R-:W-:-:S04]  /*f920*/  UIMAD UR8, UR8, UR5, UR5 ;  /* 0x00000005080872a4 */ /* 0x000fc8000f8e0205 */
[----:B------:R-:W-:-:S04]  /*f930*/  UISETP.LT.AND UP0, UPT, UR4, UR8, UPT ;  /* 0x000000080400728c */ /* 0x000fc8000bf01270 */
[----:B------:R-:W-:-:S12]  /*f940*/  USEL UR4, UR4, UR8, UP0 ;  /* 0x0000000804047287 */ /* 0x000fd80008000000 */
.L_x_11064:
        /* <DEDUP_REMOVED lines=26> */
.L_x_11068:
[----:B------:R-:W-:-:S11]  /*faf0*/  UISETP.NE.AND UP0, UPT, UR5, 0x1, UPT ;  /* 0x000000010500788c */ /* 0x000fd6000bf05270 */
[----:B------:R-:W-:Y:S02]  /*fb00*/  @UP0 ULDC.64 UR10, c[0x0][0x9e8] ;  /* 0x00027a00000a0ab9 */ /* 0x000fe40000000a00 */
[----:B------:R-:W-:-:S04]  /*fb10*/  UIMAD.WIDE.U32 UR6, UR4, UR10, URZ ;  /* 0x0000000a040672a5 */ /* 0x000fc8000f8e003f */
[----:B------:R-:W-:-:S12]  /*fb20*/  @UP0 USHF.R.U32.HI UR4, URZ, UR11, UR7 ;  /* 0x0000000b3f040299 */ /* 0x000fd80008011607 */
.L_x_11069:
[----:B------:R-:W-:-:S04]  /*fb30*/  UIMAD UR4, UR4, UR5, URZ ;  /* 0x00000005040472a4 */ /* 0x000fc8000f8e023f */
[----:B------:R-:W-:-:S04]  /*fb40*/  UISETP.LT.AND UP0, UPT, UR8, UR4, UPT ;  /* 0x000000040800728c */ /* 0x000fc8000bf01270 */
[----:B------:R-:W-:-:S12]  /*fb50*/  USEL UR8, UR8, UR4, !UP0 ;  /* 0x0000000408087287 */ /* 0x000fd8000c000000 */
.L_x_11067:
        /* <DEDUP_REMOVED lines=44> */
.L_x_11070:
        /* <DEDUP_REMOVED lines=32> */
.L_x_11071:
        /* <DEDUP_REMOVED lines=20> */
.L_x_11073:
        /* <DEDUP_REMOVED lines=15> */
.L_x_11072:
[----:B------:R-:W0:Y:S01]  /*10250*/  LDC.64 R4, c[0x0][0x9f8] ;  /* 0x00027e00ff047b82 */ /* 0x000e220000000a00 */
[----:B------:R-:W-:-:S07]  /*10260*/  IMAD.MOV.U32 R30, RZ, RZ, R33 ;  /* 0x000000ffff1e7224 */ /* 0x000fce00078e0021 */
[----:B------:R-:W1:Y:S01]  /*10270*/  LDC R29, c[0x0][0x430] ;  /* 0x00010c00ff1d7b82 */ /* 0x000e620000000800 */
[C---:B------:R-:W-:Y:S01]  /*10280*/  IMAD.SHL.U32 R28, R17.reuse, 0x10, RZ ;  /* 0x00000010111c7824 */ /* 0x040fe200078e00ff */
[----:B------:R-:W-:Y:S01]  /*10290*/  LOP3.LUT R7, R17, 0x7f, RZ, 0xc0, !PT ;  /* 0x0000007f11077812 */ /* 0x000fe200078ec0ff */
[----:B------:R-:W-:Y:S01]  /*102a0*/  VIADD R9, R31, 0xffffffff ;  /* 0xffffffff1f097836 */ /* 0x000fe20000000000 */
        /* <DEDUP_REMOVED lines=12> */
[----:B------:R-:W-:-:S04]  /*10370*/  IMAD R13, R9, 0x60, R26 ;  /* 0x00000060090d7824 */ /* 0x000fc800078e021a */
[C---:B-----5:R-:W-:Y:S01]  /*10380*/  IMAD.IADD R0, R13.reuse, 0x1, R32 ;  /* 0x000000010d007824 */ /* 0x060fe200078e0220 */
[----:B------:R-:W-:Y:S01]  /*10390*/  ISETP.GE.AND P0, PT, R13, UR41, PT ;  /* 0x000000290d007c0c */ /* 0x000fe2000bf06270 */
[----:B------:R-:W1:Y:S01]  /*103a0*/  @P1 LDC R3, c[0x0][0x434] ;  /* 0x00010d00ff031b82 */ /* 0x000e620000000800 */
[----:B------:R-:W-:Y:S02]  /*103b0*/  @P1 LOP3.LUT R2, R2, 0x40, RZ, 0xfc, !PT ;  /* 0x0000004002021812 */ /* 0x000fe400078efcff */
[----:B------:R-:W-:-:S05]  /*103c0*/  ISETP.GT.U32.OR P0, PT, R26, 0x5f, P0 ;  /* 0x0000005f1a00780c */ /* 0x000fca0000704470 */
[----:B0-----:R-:W0:Y:S08]  /*103d0*/  @P1 LDC R5, c[0x0][0x438] ;  /* 0x00010e00ff051b82 */ /* 0x001e300000000800 */
[----:B------:R-:W3:Y:S08]  /*103e0*/  @!P0 LDC.64 R10, c[0x0][0x428] ;  /* 0x00010a00ff0a8b82 */ /* 0x000ef00000000a00 */
[----:B------:R-:W4:Y:S01]  /*103f0*/  @!P0 LDC.64 R12, c[0x0][0x418] ;  /* 0x00010600ff0c8b82 */ /* 0x000f220000000a00 */
[----:B-1----:R-:W-:-:S04]  /*10400*/  @P1 IMAD.HI.U32 R4, R0, R3, RZ ;  /* 0x0000000300041227 */ /* 0x002fc800078e00ff */
[----:B------:R-:W-:Y:S01]  /*10410*/  IMAD.MOV.U32 R3, RZ, RZ, R0 ;  /* 0x000000ffff037224 */ /* 0x000fe200078e0000 */
[----:B0-----:R-:W-:-:S04]  /*10420*/  @P1 SHF.R.U32.HI R3, RZ, R5, R4 ;  /* 0x00000005ff031219 */ /* 0x001fc80000011604 */
[----:B------:R-:W-:Y:S02]  /*10430*/  @!P0 SHF.R.S32.HI R5, RZ, 0x1f, R3 ;  /* 0x0000001fff058819 */ /* 0x000fe40000011403 */
[----:B--2---:R-:W-:-:S05]  /*10440*/  SHF.R.S32.HI R25, RZ, 0x1f, R30 ;  /* 0x0000001fff197819 */ /* 0x004fca000001141e */
[----:B---3--:R-:W-:-:S04]  /*10450*/  @!P0 IMAD R4, R25, R10, RZ ;  /* 0x0000000a19048224 */ /* 0x008fc800078e02ff */
[----:B------:R-:W-:Y:S02]  /*10460*/  @!P0 IMAD R15, R30, R11, R4 ;  /* 0x0000000b1e0f8224 */ /* 0x000fe400078e0204 */
[----:B------:R-:W-:-:S04]  /*10470*/  @!P0 IMAD.MOV.U32 R4, RZ, RZ, R3 ;  /* 0x000000ffff048224 */ /* 0x000fc800078e0003 */
[----:B------:R-:W-:-:S04]  /*10480*/  @!P0 IMAD.WIDE.U32 R10, R30, R10, R4 ;  /* 0x0000000a1e0a8225 */ /* 0x000fc800078e0004 */
[----:B------:R-:W-:Y:S01]  /*10490*/  @!P0 IMAD.IADD R5, R11, 0x1, R15 ;  /* 0x000000010b058824 */ /* 0x000fe200078e020f */
[----:B----4-:R-:W-:-:S04]  /*104a0*/  @!P0 LEA R4, P1, R10, R12, 0x2 ;  /* 0x0000000c0a048211 */ /* 0x010fc800078210ff */
        /* <DEDUP_REMOVED lines=20> */
.L_x_11115:
[----:B------:R-:W-:Y:S01]  /*105f0*/  ULOP3.LUT UR4, UR42, 0x2, URZ, 0xfc, !UPT ;  /* 0x000000022a047892 */ /* 0x000fe2000f8efc3f */
[--C-:B-----5:R-:W-:Y:S02]  /*10600*/  @!P0 SHF.R.S32.HI R5, RZ, 0x1f, R4.reuse ;  /* 0x0000001fff058819 */ /* 0x120fe40000011404 */
[----:B------:R-:W-:Y:S02]  /*10610*/  CS2R R36, SRZ ;  /* 0x0000000000247805 */ /* 0x000fe4000001ff00 */
[----:B------:R-:W-:Y:S01]  /*10620*/  LOP3.LUT R2, R2, 0xffffffdf, RZ, 0xc0, !PT ;  /* 0xffffffdf02027812 */ /* 0x000fe200078ec0ff */
[----:B------:R-:W-:Y:S01]  /*10630*/  @!P0 IMAD.MOV.U32 R36, RZ, RZ, R4 ;  /* 0x000000ffff248224 */ /* 0x000fe200078e0004 */
[----:B------:R-:W-:Y:S01]  /*10640*/  SEL R19, RZ, 0x1, P2 ;  /* 0x00000001ff137807 */ /* 0x000fe20001000000 */
[----:B------:R-:W-:Y:S01]  /*10650*/  IMAD.U32 R34, RZ, RZ, UR4 ;  /* 0x00000004ff227e24 */ /* 0x000fe2000f8e00ff */
[----:B------:R-:W-:Y:S01]  /*10660*/  LOP3.LUT R2, R2, 0xffffff7f, RZ, 0xc0, !PT ;  /* 0xffffff7f02027812 */ /* 0x000fe200078ec0ff */
[----:B------:R-:W-:Y:S01]  /*10670*/  @!P0 IMAD.MOV.U32 R37, RZ, RZ, R5 ;  /* 0x000000ffff258224 */ /* 0x000fe200078e0005 */
[----:B------:R-:W-:Y:S01]  /*10680*/  ISETP.GT.U32.AND P0, PT, R26, 0x5f, PT ;  /* 0x0000005f1a00780c */ /* 0x000fe20003f04070 */
[----:B------:R-:W-:Y:S01]  /*10690*/  IMAD.U32 R22, RZ, RZ, UR39 ;  /* 0x00000027ff167e24 */ /* 0x000fe2000f8e00ff */
[----:B------:R-:W-:Y:S01]  /*106a0*/  ISETP.NE.AND P1, PT, R34, 0x3, PT ;  /* 0x000000032200780c */ /* 0x000fe20003f25270 */
[----:B------:R-:W-:-:S03]  /*106b0*/  IMAD.MOV R23, RZ, RZ, -R3 ;  /* 0x000000ffff177224 */ /* 0x000fc600078e0a03 */
[----:B------:R-:W-:Y:S01]  /*106c0*/  SHF.R.S32.HI R22, RZ, 0x1f, R22 ;  /* 0x0000001fff167819 */ /* 0x000fe20000011416 */
[----:B------:R-:W-:-:S06]  /*106d0*/  IMAD R23, R29, R23, R0 ;  /* 0x000000171d177224 */ /* 0x000fcc00078e0200 */
[----:B------:R-:W-:-:S04]  /*106e0*/  @P0 LOP3.LUT R2, R2, 0x80, RZ, 0xfc, !PT ;  /* 0x0000008002020812 */ /* 0x000fc800078efcff */
[----:B------:R-:W-:Y:S01]  /*106f0*/  @P1 LOP3.LUT R2, R2, 0x20, RZ, 0xfc, !PT ;  /* 0x0000002002021812 */ /* 0x000fe200078efcff */
[----:B------:R-:W-:Y:S06]  /*10700*/  @!P1 BRA `(.L_x_11075) ;  /* 0x0000000000049947 */ /* 0x000fec0003800000 */
[----:B------:R-:W-:Y:S01]  /*10710*/  BPT.TRAP 0x1 ;  /* 0x000000040000795c */ /* 0x000fe20000300000 */
.L_x_11075:
[----:B------:R-:W-:-:S05]  /*10720*/  IMAD.MOV.U32 R0, RZ, RZ, 0x1 ;  /* 0x00000001ff007424 */ /* 0x000fca00078e00ff */
[----:B------:R-:W-:-:S04]  /*10730*/  SHF.L.U32 R0, R0, 0x1f, RZ ;  /* 0x0000001f00007819 */ /* 0x000fc800000006ff */
[----:B------:R-:W0:Y:S02]  /*10740*/  SYNCS.PHASECHK.TRANS64.TRYWAIT P0, [UR47+0x22840], R0 ;  /* 0x02284000ff0075a7 */ /* 0x000e24000800016f */
[----:B0-----:R-:W-:Y:S05]  /*10750*/  @!P0 BRA `(.L_x_11076) ;  /* 0x0000002c00108947 */ /* 0x001fea0003800000 */
.L_x_11116:
[----:B------:R-:W-:Y:S01]  /*10760*/  SHF.R.S32.HI R18, RZ, 0x1f, R23 ;  /* 0x0000001fff127819 */ /* 0x000fe20000011417 */
[----:B------:R-:W-:Y:S01]  /*10770*/  ULDC.64 UR4, c[0x0][0x300] ;  /* 0x0000c00000047ab9 */ /* 0x000fe20000000a00 */
[----:B------:R-:W-:Y:S01]  /*10780*/  R2UR UR6, R22 ;  /* 0x00000000160672ca */ /* 0x000fe200000e0000 */
[----:B------:R-:W-:Y:S01]  /*10790*/  IMAD.WIDE.U32 R4, R23, UR4, RZ ;  /* 0x0000000417047c25 */ /* 0x000fe2000f8e00ff */
[----:B------:R-:W-:-:S03]  /*107a0*/  LOP3.LUT R2, R2, 0xfffffffd, RZ, 0xc0, !PT ;  /* 0xfffffffd02027812 */ /* 0x000fc600078ec0ff */
[----:B0-----:R-:W-:-:S04]  /*107b0*/  IMAD R0, R18, UR4, RZ ;  /* 0x0000000412007c24 */ /* 0x001fc8000f8e02ff */
        /* <DEDUP_REMOVED lines=18> */
[----:B------:R-:W-:Y:S01]  /*108e0*/  LEA.HI.X R0, R4, UR7, R5, 0x1, P0 ;  /* 0x0000000704007c11 */ /* 0x000fe200080f0c05 */
[----:B------:R-:W-:Y:S01]  /*108f0*/  IMAD.MOV.U32 R4, RZ, RZ, -0x60 ;  /* 0xffffffa0ff047424 */ /* 0x000fe200078e00ff */
[----:B------:R-:W-:-:S03]  /*10900*/  LOP3.LUT R5, R6, 0x1c0, RZ, 0xc0, !PT ;  /* 0x000001c006057812 */ /* 0x000fc600078ec0ff */
[----:B------:R-:W-:Y:S01]  /*10910*/  IMAD R4, R9, R4, UR41 ;  /* 0x0000002909047e24 */ /* 0x000fe2000f8e0204 */
[----:B------:R-:W-:-:S03]  /*10920*/  LOP3.LUT R6, R5, 0x38, R6, 0xf8, !PT ;  /* 0x0000003805067812 */ /* 0x000fc600078ef806 */
[----:B------:R-:W-:Y:S01]  /*10930*/  IMAD.IADD R35, R4, 0x1, -R27 ;  /* 0x0000000104237824 */ /* 0x000fe200078e0a1b */
[----:B------:R-:W-:Y:S01]  /*10940*/  LOP3.LUT R6, R6, 0x38, R17, 0x78, !PT ;  /* 0x0000003806067812 */ /* 0x000fe200078e7811 */
[----:B------:R-:W-:Y:S01]  /*10950*/  IMAD.SHL.U32 R17, R7, 0x8, RZ ;  /* 0x0000000807117824 */ /* 0x000fe200078e00ff */
[----:B------:R-:W-:Y:S02]  /*10960*/  @P2 LOP3.LUT R2, R2, 0x2, RZ, 0xfc, !PT ;  /* 0x0000000202022812 */ /* 0x000fe400078efcff */
[----:B------:R-:W-:Y:S02]  /*10970*/  ISETP.GE.AND P0, PT, R35, 0x1, PT ;  /* 0x000000012300780c */ /* 0x000fe40003f06270 */
[----:B------:R-:W-:Y:S01]  /*10980*/  LOP3.LUT R17, R6, 0x200, R17, 0xf8, !PT ;  /* 0x0000020006117812 */ /* 0x000fe200078ef811 */
[----:B------:R-:W-:Y:S10]  /*10990*/  BRA.DIV UR5, `(.L_x_11077) ;  /* 0x0000002a05987947 */ /* 0x000ff4000b800000 */
        /* <DEDUP_REMOVED lines=37> */
.L_x_11130:
        /* <DEDUP_REMOVED lines=15> */
.L_x_11078:
        /* <DEDUP_REMOVED lines=23> */
.L_x_11079:
[----:B------:R-:W-:Y:S01]  /*10e50*/  UISETP.NE.AND UP0, UPT, UR48, URZ, UPT ;  /* 0x0000003f3000728c */ /* 0x000fe2000bf05270 */
[----:B------:R-:W-:Y:S01]  /*10e60*/  VIADD R0, R26, UR40 ;  /* 0x000000281a007c36 */ /* 0x000fe20008000000 */
[----:B------:R-:W-:Y:S01]  /*10e70*/  R2UR UR6, R22 ;  /* 0x00000000160672ca */ /* 0x000fe200000e0000 */
[----:B------:R-:W-:Y:S01]  /*10e80*/  ULDC.64 UR8, c[0x0][0x2d8] ;  /* 0x0000b60000087ab9 */ /* 0x000fe20000000a00 */
[----:B------:R-:W-:Y:S01]  /*10e90*/  SHF.R.S32.HI R8, RZ, 0x1f, R33 ;  /* 0x0000001fff087819 */ /* 0x000fe20000011421 */
[----:B------:R-:W-:Y:S01]  /*10ea0*/  IMAD.MOV.U32 R9, RZ, RZ, R0 ;  /* 0x000000ffff097224 */ /* 0x000fe200078e0000 */
[----:B------:R-:W-:-:S05]  /*10eb0*/  PLOP3.LUT P0, PT, PT, PT, UP0, 0x80, 0x0 ;  /* 0x000000000000781c */ /* 0x000fca0003f0f008 */
[----:B------:R-:W-:-:S04]  /*10ec0*/  @UP0 ULDC UR4, c[0x0][0x44c] ;  /* 0x0001130000040ab9 */ /* 0x000fc80000000800 */
[----:B------:R-:W-:-:S04]  /*10ed0*/  UIMAD UR6, UR6, UR8, URZ ;  /* 0x00000008060672a4 */ /* 0x000fc8000f8e023f */
[----:B------:R-:W-:Y:S01]  /*10ee0*/  @P0 IMAD.HI.U32 R3, R0, UR4, RZ ;  /* 0x0000000400030c27 */ /* 0x000fe2000f8e00ff */
[----:B------:R-:W-:Y:S01]  /*10ef0*/  PLOP3.LUT P0, PT, PT, PT, UP0, 0x80, 0x0 ;  /* 0x000000000000781c */ /* 0x000fe20003f0f008 */
[----:B------:R-:W-:Y:S01]  /*10f00*/  @UP0 ULDC UR4, c[0x0][0x450] ;  /* 0x0001140000040ab9 */ /* 0x000fe20000000800 */
[----:B------:R-:W-:-:S11]  /*10f10*/  UIMAD UR6, UR39, UR9, UR6 ;  /* 0x00000009270672a4 */ /* 0x000fd6000f8e0206 */
[----:B------:R-:W-:Y:S01]  /*10f20*/  @P0 SHF.R.U32.HI R9, RZ, UR4, R3 ;  /* 0x00000004ff090c19 */ /* 0x000fe20008011603 */
[----:B------:R-:W-:Y:S01]  /*10f30*/  UIMAD.WIDE.U32 UR4, UR39, UR8, URZ ;  /* 0x00000008270472a5 */ /* 0x000fe2000f8e003f */
[----:B------:R-:W0:Y:S02]  /*10f40*/  LDC R3, c[0x0][0x448] ;  /* 0x00011200ff037b82 */ /* 0x000e240000000800 */
[----:B------:R-:W-:Y:S01]  /*10f50*/  ULDC.64 UR8, c[0x0][0x2e0] ;  /* 0x0000b80000087ab9 */ /* 0x000fe20000000a00 */
[----:B------:R-:W-:Y:S01]  /*10f60*/  UIADD3 UR6, UR5, UR6, URZ ;  /* 0x0000000605067290 */ /* 0x000fe2000fffe03f */
[----:B------:R-:W-:Y:S02]  /*10f70*/  IMAD R8, R8, UR8, RZ ;  /* 0x0000000808087c24 */ /* 0x000fe4000f8e02ff */
[----:B------:R-:W-:Y:S02]  /*10f80*/  IMAD.U32 R4, RZ, RZ, UR4 ;  /* 0x00000004ff047e24 */ /* 0x000fe4000f8e00ff */
[----:B------:R-:W-:Y:S01]  /*10f90*/  IMAD.U32 R5, RZ, RZ, UR5 ;  /* 0x00000005ff057e24 */ /* 0x000fe2000f8e00ff */
[----:B------:R-:W-:Y:S01]  /*10fa0*/  ULDC.64 UR4, c[0x0][0x2d0] ;  /* 0x0000b40000047ab9 */ /* 0x000fe20000000a00 */
[----:B------:R-:W-:-:S02]  /*10fb0*/  IMAD.U32 R7, RZ, RZ, UR6 ;  /* 0x00000006ff077e24 */ /* 0x000fc4000f8e00ff */
[----:B------:R-:W-:Y:S02]  /*10fc0*/  IMAD.MOV.U32 R6, RZ, RZ, R4 ;  /* 0x000000ffff067224 */ /* 0x000fe400078e0004 */
[C---:B------:R-:W-:Y:S02]  /*10fd0*/  IMAD R11, R33.reuse, UR9, R8 ;  /* 0x00000009210b7c24 */ /* 0x040fe4000f8e0208 */
[----:B------:R-:W-:Y:S01]  /*10fe0*/  IMAD.WIDE.U32 R4, R33, UR8, R6 ;  /* 0x0000000821047c25 */ /* 0x000fe2000f8e0006 */
[----:B------:R-:W-:-:S03]  /*10ff0*/  SHF.R.S32.HI R6, RZ, 0x1f, R9 ;  /* 0x0000001fff067819 */ /* 0x000fc60000011409 */
[----:B------:R-:W-:Y:S02]  /*11000*/  IMAD.IADD R5, R5, 0x1, R11 ;  /* 0x0000000105057824 */ /* 0x000fe400078e020b */
[----:B------:R-:W-:Y:S02]  /*11010*/  IMAD.MOV R11, RZ, RZ, -R9 ;  /* 0x000000ffff0b7224 */ /* 0x000fe400078e0a09 */
[----:B------:R-:W-:Y:S02]  /*11020*/  IMAD R6, R6, UR4, RZ ;  /* 0x0000000406067c24 */ /* 0x000fe4000f8e02ff */
[----:B0-----:R-:W-:Y:S02]  /*11030*/  IMAD R11, R3, R11, R0 ;  /* 0x0000000b030b7224 */ /* 0x001fe400078e0200 */
        /* <DEDUP_REMOVED lines=77> */
.L_x_11147:
[----:B------:R-:W-:-:S05]  /*11510*/  VIADD R0, R0, 0x70 ;  /* 0x0000007000007836 */ /* 0x000fca0000000000 */
[----:B------:R-:W-:Y:S01]  /*11520*/  ISETP.GE.AND P0, PT, R0, R3, PT ;  /* 0x000000030000720c */ /* 0x000fe20003f06270 */
[----:B------:R-:W-:-:S05]  /*11530*/  IMAD.MOV.U32 R0, RZ, RZ, 0x1 ;  /* 0x00000001ff007424 */ /* 0x000fca00078e00ff */
        /* <DEDUP_REMOVED lines=15> */
.L_x_11148:
[----:B------:R-:W-:-:S13]  /*11630*/  ISETP.NE.AND P0, PT, R34, 0x3, PT ;  /* 0x000000032200780c */ /* 0x000fda0003f05270 */
[----:B------:R-:W-:Y:S05]  /*11640*/  @!P0 BRA `(.L_x_11082) ;  /* 0x0000000000048947 */ /* 0x000fea0003800000 */
[----:B------:R-:W-:Y:S01]  /*11650*/  BPT.TRAP 0x1 ;  /* 0x000000040000795c */ /* 0x000fe20000300000 */
.L_x_11082:
[----:B------:R-:W1:Y:S02]  /*11660*/  SYNCS.PHASECHK.TRANS64.TRYWAIT P0, [UR47+0x22860], R0 ;  /* 0x02286000ff0075a7 */ /* 0x000e64000800016f */
[----:B-1----:R-:W-:Y:S05]  /*11670*/  @!P0 BRA `(.L_x_11083) ;  /* 0x0000002c007c8947 */ /* 0x002fea0003800000 */
.L_x_11149:
        /* <DEDUP_REMOVED lines=8> */
[C---:B------:R-:W-:Y:S01]  /*11700*/  LOP3.LUT P1, RZ, R2.reuse, 0x4, RZ, 0xc0, !PT ;  /* 0x0000000402ff7812 */ /* 0x040fe2000782c0ff */
[----:B0-----:R-:W-:Y:S01]  /*11710*/  IMAD R3, R37, UR6, RZ ;  /* 0x0000000625037c24 */ /* 0x001fe2000f8e02ff */
[----:B------:R-:W-:Y:S01]  /*11720*/  SEL R0, RZ, 0x2, P3 ;  /* 0x00000002ff007807 */ /* 0x000fe20001800000 */
[----:B------:R-:W-:Y:S01]  /*11730*/  IMAD.IADD R5, R5, 0x1, R23 ;  /* 0x0000000105057824 */ /* 0x000fe200078e0217 */
[----:B------:R-:W-:Y:S01]  /*11740*/  LOP3.LUT P4, RZ, R2, 0x1, RZ, 0xc0, !PT ;  /* 0x0000000102ff7812 */ /* 0x000fe2000788c0ff */
[----:B------:R-:W-:-:S02]  /*11750*/  IMAD R3, R36, UR7, R3 ;  /* 0x0000000724037c24 */ /* 0x000fc4000f8e0203 */
[----:B------:R-:W-:Y:S01]  /*11760*/  IMAD.WIDE.U32 R10, R36, UR6, R4 ;  /* 0x00000006240a7c25 */ /* 0x000fe2000f8e0004 */
[----:B------:R-:W-:Y:S01]  /*11770*/  ULDC.64 UR6, c[0x0][0x330] ;  /* 0x0000cc0000067ab9 */ /* 0x000fe20000000a00 */
[----:B------:R-:W-:Y:S01]  /*11780*/  SEL R4, RZ, 0x4, P2 ;  /* 0x00000004ff047807 */ /* 0x000fe20001000000 */
[----:B------:R-:W-:Y:S01]  /*11790*/  UIMAD UR4, UR4, UR6, URZ ;  /* 0x00000006040472a4 */ /* 0x000fe2000f8e023f */
[----:B------:R-:W-:Y:S02]  /*117a0*/  IMAD.IADD R11, R11, 0x1, R3 ;  /* 0x000000010b0b7824 */ /* 0x000fe400078e0203 */
[----:B------:R-:W-:Y:S01]  /*117b0*/  IMAD.U32 R3, RZ, RZ, UR6 ;  /* 0x00000006ff037e24 */ /* 0x000fe2000f8e00ff */
[----:B------:R-:W-:Y:S01]  /*117c0*/  UIMAD UR4, UR39, UR7, UR4 ;  /* 0x00000007270472a4 */ /* 0x000fe2000f8e0204 */
[----:B------:R-:W-:Y:S02]  /*117d0*/  IADD3 R0, R4, R0, R19 ;  /* 0x0000000004007210 */ /* 0x000fe40007ffe013 */
[----:B------:R-:W-:Y:S01]  /*117e0*/  IMAD.WIDE.U32 R10, R3, UR39, R10 ;  /* 0x00000027030a7c25 */ /* 0x000fe2000f8e000a */
[----:B------:R-:W-:-:S03]  /*117f0*/  ULDC.64 UR6, c[0x0][0x318] ;  /* 0x0000c60000067ab9 */ /* 0x000fc60000000a00 */
[----:B------:R-:W-:Y:S01]  /*11800*/  VIADD R5, R11, UR4 ;  /* 0x000000040b057c36 */ /* 0x000fe20008000000 */
[----:B------:R-:W-:Y:S01]  /*11810*/  LEA R3, P0, R10, UR6, 0x1 ;  /* 0x000000060a037c11 */ /* 0x000fe2000f8008ff */
[----:B------:R-:W-:-:S03]  /*11820*/  UMOV UR4, 0xffffffff ;  /* 0xffffffff00047882 */ /* 0x000fc60000000000 */
[----:B------:R-:W-:Y:S02]  /*11830*/  LEA.HI.X R10, R10, UR7, R5, 0x1, P0 ;  /* 0x000000070a0a7c11 */ /* 0x000fe400080f0c05 */
[----:B------:R-:W-:-:S05]  /*11840*/  SEL R5, RZ, 0x8, P1 ;  /* 0x00000008ff057807 */ /* 0x000fca0000800000 */
[----:B------:R-:W-:Y:S01]  /*11850*/  IMAD.IADD R8, R0, 0x1, R5 ;  /* 0x0000000100087824 */ /* 0x000fe200078e0205 */
[----:B------:R-:W-:Y:S06]  /*11860*/  BRA.DIV UR4, `(.L_x_11084) ;  /* 0x0000002e04187947 */ /* 0x000fec000b800000 */
[----:B------:R-:W0:Y:S01]  /*11870*/  SHFL.IDX PT, R14, R3, RZ, 0x181f ;  /* 0x00181fff030e7589 */ /* 0x000e2200000e0000 */
[----:B------:R-:W-:Y:S01]  /*11880*/  IMAD.SHL.U32 R24, R24, 0x2, RZ ;  /* 0x0000000218187824 */ /* 0x000fe200078e00ff */
[----:B------:R-:W-:Y:S02]  /*11890*/  LEA R19, R17, UR47, 0x1 ;  /* 0x0000002f11137c11 */ /* 0x000fe4000f8e08ff */
        /* <DEDUP_REMOVED lines=21> */
[----:B------:R-:W2:Y:S02]  /*119f0*/  SHFL.IDX PT, R14, R3, 0x3, 0x181f ;  /* 0x00781f00030e7f89 */ /* 0x000ea400000e0000 */
[----:B-1----:R-:W-:Y:S01]  /*11a00*/  IMAD.X R9, RZ, RZ, R0, P3 ;  /* 0x000000ffff097224 */ /* 0x002fe200018e0600 */
        /* <DEDUP_REMOVED lines=10> */
[----:B------:R-:W1:Y:S02]  /*11ab0*/  SHFL.IDX PT, R14, R3, 0x4, 0x181f ;  /* 0x00981f00030e7f89 */ /* 0x000e6400000e0000 */
[----:B0-----:R-:W-:Y:S01]  /*11ac0*/  IMAD.X R7, RZ, RZ, R0, P3 ;  /* 0x000000ffff077224 */ /* 0x001fe200018e0600 */
[C---:B------:R-:W-:Y:S01]  /*11ad0*/  ISETP.LT.OR P3, PT, R35.reuse, 0x21, P4 ;  /* 0x000000212300780c */ /* 0x040fe20002761670 */
[----:B------:R-:W0:Y:S04]  /*11ae0*/  SHFL.IDX PT, R0, R10, 0x4, 0x181f ;  /* 0x00981f000a007f89 */ /* 0x000e2800000e0000 */
[----:B------:R-:W2:Y:S08]  /*11af0*/  SHFL.IDX PT, R10, R10, 0x5, 0x181f ;  /* 0x00b81f000a0a7f89 */ /* 0x000eb000000e0000 */
        /* <DEDUP_REMOVED lines=8> */
[----:B------:R1:W4:Y:S02]  /*11b80*/  SHFL.IDX PT, R14, R3, 0x5, 0x181f ;  /* 0x00b81f00030e7f89 */ /* 0x00032400000e0000 */
[----:B0-----:R-:W-:Y:S01]  /*11b90*/  IMAD.X R5, RZ, RZ, R0, P3 ;  /* 0x000000ffff057224 */ /* 0x001fe200018e0600 */
[----:B------:R-:W-:Y:S01]  /*11ba0*/  ISETP.LT.OR P3, PT, R35, 0x31, P4 ;  /* 0x000000312300780c */ /* 0x000fe20002761670 */
[----:B------:R-:W-:Y:S02]  /*11bb0*/  VIADD R0, R19, 0x400 ;  /* 0x0000040013007836 */ /* 0x000fe40000000000 */
[----:B---3--:R-:W-:-:S10]  /*11bc0*/  IMAD.MOV.U32 R8, RZ, RZ, RZ ;  /* 0x000000ffff087224 */ /* 0x008fd400078e00ff */
        /* <DEDUP_REMOVED lines=14> */
[----:B--2-4-:R1:W-:Y:S02]  /*11cb0*/  LDGSTS.E.BYPASS.LTC128B.128 [R19+0xb400], desc[UR36][R4.64+0x180], !P3 ;  /* 0x0b40018004137fae */ /* 0x0143e4000d901d64 */
.L_x_11163:
        /* <DEDUP_REMOVED lines=20> */
.L_x_11085:
[----:B------:R-:W-:Y:S01]  /*11e00*/  VIADD R31, R31, 0xfffffffe ;  /* 0xfffffffe1f1f7836 */ /* 0x000fe20000000000 */
[----:B------:R-:W-:Y:S01]  /*11e10*/  SYNCS.ARRIVE.TRANS64.A1T0 RZ, [UR47+0x22850], RZ ;  /* 0x022850ffffff79a7 */ /* 0x000fe2000810002f */
[----:B------:R-:W-:Y:S01]  /*11e20*/  BSSY B0, `(.L_x_11063) ;  /* 0x00000e8000007945 */ /* 0x000fe20003800000 */
[----:B------:R-:W-:Y:S02]  /*11e30*/  IMAD.MOV.U32 R21, RZ, RZ, 0x1 ;  /* 0x00000001ff157424 */ /* 0x000fe400078e00ff */
[----:B------:R-:W-:Y:S01]  /*11e40*/  ISETP.GE.AND P0, PT, R31, UR49, PT ;  /* 0x000000311f007c0c */ /* 0x000fe2000bf06270 */
[----:B------:R-:W-:-:S12]  /*11e50*/  IMAD.MOV.U32 R20, RZ, RZ, 0x1 ;  /* 0x00000001ff147424 */ /* 0x000fd800078e00ff */
[----:B------:R-:W-:Y:S05]  /*11e60*/  @!P0 BRA `(.L_x_11086) ;  /* 0x0000000c008c8947 */ /* 0x000fea0003800000 */
[----:B------:R-:W-:Y:S01]  /*11e70*/  UIADD3 UR4, UR46, 0x1, URZ ;  /* 0x000000012e047890 */ /* 0x000fe2000fffe03f */
[----:B------:R-:W-:Y:S01]  /*11e80*/  LOP3.LUT R4, RZ, UR44, RZ, 0x33, !PT ;  /* 0x0000002cff047c12 */ /* 0x000fe2000f8e33ff */
[----:B------:R-:W-:Y:S01]  /*11e90*/  IMAD.MOV.U32 R20, RZ, RZ, 0x1 ;  /* 0x00000001ff147424 */ /* 0x000fe200078e00ff */
[----:B------:R-:W-:Y:S01]  /*11ea0*/  IADD3 R27, R28, R32, R27 ;  /* 0x000000201c1b7210 */ /* 0x000fe20007ffe01b */
[----:B------:R-:W-:Y:S01]  /*11eb0*/  UIMAD UR4, UR4, UR38, URZ ;  /* 0x00000026040472a4 */ /* 0x000fe2000f8e023f */
[----:B------:R-:W-:Y:S01]  /*11ec0*/  LOP3.LUT R6, RZ, UR43, RZ, 0x33, !PT ;  /* 0x0000002bff067c12 */ /* 0x000fe2000f8e33ff */
[----:B------:R-:W-:Y:S02]  /*11ed0*/  IMAD.MOV.U32 R21, RZ, RZ, 0x1 ;  /* 0x00000001ff157424 */ /* 0x000fe400078e00ff */
[----:B------:R-:W-:Y:S02]  /*11ee0*/  VIADD R36, R27, 0xfffffee0 ;  /* 0xfffffee01b247836 */ /* 0x000fe40000000000 */
[----:B------:R-:W-:-:S04]  /*11ef0*/  LOP3.LUT R3, RZ, UR4, RZ, 0x33, !PT ;  /* 0x00000004ff037c12 */ /* 0x000fc8000f8e33ff */
[----:B------:R-:W-:-:S04]  /*11f00*/  VIADDMNMX R3, R3, -UR45, R4, !PT ;  /* 0x8000002d03037c46 */ /* 0x000fc8000f800104 */
[----:B------:R-:W-:-:S04]  /*11f10*/  VIMNMX R3, R3, R6, !PT ;  /* 0x0000000603037248 */ /* 0x000fc80007fe0100 */
[C---:B------:R-:W-:Y:S01]  /*11f20*/  IADD3 R35, -R3.reuse, -0x2, RZ ;  /* 0xfffffffe03237810 */ /* 0x040fe20007ffe1ff */
[----:B------:R-:W-:-:S07]  /*11f30*/  IMAD R36, R3, -0x60, R36 ;  /* 0xffffffa003247824 */ /* 0x000fce00078e0224 */
.L_x_11101:
[----:B------:R-:W-:Y:S01]  /*11f40*/  ISETP.NE.AND P1, PT, R29, 0x1, PT ;  /* 0x000000011d00780c */ /* 0x000fe20003f25270 */
[----:B------:R-:W-:Y:S01]  /*11f50*/  BSSY B1, `(.L_x_11087) ;  /* 0x0000014000017945 */ /* 0x000fe20003800000 */
[----:B------:R-:W-:Y:S01]  /*11f60*/  ISETP.GT.U32.AND P0, PT, R26, 0x5f, PT ;  /* 0x0000005f1a00780c */ /* 0x000fe20003f04070 */
[----:B------:R-:W-:-:S10]  /*11f70*/  IMAD.MOV.U32 R33, RZ, RZ, RZ ;  /* 0x000000ffff217224 */ /* 0x000fd400078e00ff */
[----:B0-----:R-:W0:Y:S08]  /*11f80*/  @P1 LDC R3, c[0x0][0x434] ;  /* 0x00010d00ff031b82 */ /* 0x001e300000000800 */
[----:B-1----:R-:W1:Y:S01]  /*11f90*/  @P1 LDC R5, c[0x0][0x438] ;  /* 0x00010e00ff051b82 */ /* 0x002e620000000800 */
[----:B0-----:R-:W-:-:S04]  /*11fa0*/  @P1 IMAD.HI.U32 R4, R36, R3, RZ ;  /* 0x0000000324041227 */ /* 0x001fc800078e00ff */
[----:B------:R-:W-:Y:S01]  /*11fb0*/  IMAD.MOV.U32 R3, RZ, RZ, R36 ;  /* 0x000000ffff037224 */ /* 0x000fe200078e0024 */
[----:B-1----:R-:W-:Y:S01]  /*11fc0*/  @P1 SHF.R.U32.HI R3, RZ, R5, R4 ;  /* 0x00000005ff031219 */ /* 0x002fe20000011604 */
[----:B--23--:R-:W-:Y:S06]  /*11fd0*/  @P0 BRA `(.L_x_11088) ;  /* 0x00000000002c0947 */ /* 0x00cfec0003800000 */
[--C-:B------:R-:W-:Y:S01]  /*11fe0*/  SHF.R.S32.HI R5, RZ, 0x1f, R3.reuse ;  /* 0x0000001fff057819 */ /* 0x100fe20000011403 */
[----:B------:R-:W-:Y:S01]  /*11ff0*/  ULDC.64 UR4, c[0x0][0x428] ;  /* 0x00010a0000047ab9 */ /* 0x000fe20000000a00 */
[----:B------:R-:W-:Y:S02]  /*12000*/  IMAD.MOV.U32 R4, RZ, RZ, R3 ;  /* 0x000000ffff047224 */ /* 0x000fe400078e0003 */
[----:B------:R-:W-:Y:S02]  /*12010*/  IMAD R9, R25, UR4, RZ ;  /* 0x0000000419097c24 */ /* 0x000fe4000f8e02ff */
[----:B------:R-:W-:-:S04]  /*12020*/  IMAD.WIDE.U32 R6, R30, UR4, R4 ;  /* 0x000000041e067c25 */ /* 0x000fc8000f8e0004 */
[----:B------:R-:W-:Y:S01]  /*12030*/  IMAD R5, R30, UR5, R9 ;  /* 0x000000051e057c24 */ /* 0x000fe2000f8e0209 */
[----:B------:R-:W-:Y:S02]  /*12040*/  ULDC.64 UR4, c[0x0][0x418] ;  /* 0x0001060000047ab9 */ /* 0x000fe40000000a00 */
[----:B------:R-:W-:Y:S01]  /*12050*/  LEA R4, P0, R6, UR4, 0x2 ;  /* 0x0000000406047c11 */ /* 0x000fe2000f8010ff */
[----:B------:R-:W-:-:S05]  /*12060*/  IMAD.IADD R5, R5, 0x1, R7 ;  /* 0x0000000105057824 */ /* 0x000fca00078e0207 */
[----:B------:R-:W-:-:S05]  /*12070*/  LEA.HI.X R5, R6, UR5, R5, 0x2, P0 ;  /* 0x0000000506057c11 */ /* 0x000fca00080f1405 */
[----:B------:R0:W5:Y:S02]  /*12080*/  LDG.E R33, desc[UR36][R4.64] ;  /* 0x0000002404217981 */ /* 0x000164000c1e1900 */
.L_x_11088:
[----:B------:R-:W-:Y:S05]  /*12090*/  BSYNC B1 ;  /* 0x0000000000017941 */ /* 0x000fea0003800000 */
.L_x_11087:
[----:B------:R-:W-:-:S13]  /*120a0*/  ISETP.NE.AND P0, PT, R34, 0x3, PT ;  /* 0x000000032200780c */ /* 0x000fda0003f05270 */
[----:B------:R-:W-:Y:S05]  /*120b0*/  @!P0 BRA `(.L_x_11089) ;  /* 0x0000000000048947 */ /* 0x000fea0003800000 */
[----:B------:R-:W-:Y:S01]  /*120c0*/  BPT.TRAP 0x1 ;  /* 0x000000040000795c */ /* 0x000fe20000300000 */
.L_x_11089:
[----:B------:R-:W-:Y:S01]  /*120d0*/  LEA R32, R21, UR47, 0x3 ;  /* 0x0000002f15207c11 */ /* 0x000fe2000f8e18ff */
[----:B------:R-:W-:Y:S01]  /*120e0*/  BSSY B1, `(.L_x_11090) ;  /* 0x0000004000017945 */ /* 0x000fe20003800000 */
[----:B------:R-:W-:-:S04]  /*120f0*/  SHF.L.U32 R31, R20, 0x1f, RZ ;  /* 0x0000001f141f7819 */ /* 0x000fc800000006ff */
[----:B------:R-:W1:Y:S02]  /*12100*/  SYNCS.PHASECHK.TRANS64.TRYWAIT P0, [R32+URZ+0x22840], R31 ;  /* 0x0228401f200075a7 */ /* 0x000e64000800017f */
[----:B-1----:R-:W-:Y:S05]  /*12110*/  @!P0 BRA `(.L_x_11091) ;  /* 0x0000002c00588947 */ /* 0x002fea0003800000 */
.L_x_11164:
[----:B------:R-:W-:Y:S05]  /*12120*/  BSYNC B1 ;  /* 0x0000000000017941 */ /* 0x000fea0003800000 */
.L_x_11090:
        /* <DEDUP_REMOVED lines=57> */
.L_x_11178:
        /* <DEDUP_REMOVED lines=8> */
.L_x_11093:
        /* <DEDUP_REMOVED lines=10> */
.L_x_11094:
[----:B------:R2:W-:Y:S01]  /*125e0*/  SYNCS.ARRIVE.TRANS64.A1T0 RZ, [R32+URZ+0x22830], RZ ;  /* 0x022830ff20ff79a7 */ /* 0x0005e2000810003f */
[----:B------:R-:W-:Y:S05]  /*125f0*/  @!P2 BRA `(.L_x_11095) ;  /* 0x000000000004a947 */ /* 0x000fea0003800000 */
[----:B------:R-:W-:Y:S01]  /*12600*/  BPT.TRAP 0x1 ;  /* 0x000000040000795c */ /* 0x000fe20000300000 */
.L_x_11095:
[----:B------:R-:W3:Y:S01]  /*12610*/  SYNCS.PHASECHK.TRANS64.TRYWAIT P0, [R32+URZ+0x22860], R31 ;  /* 0x0228601f200075a7 */ /* 0x000ee2000800017f */
[----:B------:R-:W-:Y:S04]  /*12620*/  BSSY B1, `(.L_x_11096) ;  /* 0x0000002000017945 */ /* 0x000fe80003800000 */
[----:B---3--:R-:W-:Y:S05]  /*12630*/  @!P0 BRA `(.L_x_11097) ;  /* 0x0000002c00b48947 */ /* 0x008fea0003800000 */
.L_x_11179:
[----:B------:R-:W-:Y:S05]  /*12640*/  BSYNC B1 ;  /* 0x0000000000017941 */ /* 0x000fea0003800000 */
.L_x_11096:
[----:B------:R-:W-:Y:S01]  /*12650*/  ULDC.64 UR4, c[0x0][0x328] ;  /* 0x0000ca0000047ab9 */ /* 0x000fe20000000a00 */
[----:B------:R-:W-:Y:S01]  /*12660*/  ULDC.64 UR6, c[0x0][0x338] ;  /* 0x0000ce0000067ab9 */ /* 0x000fe20000000a00 */
[----:B------:R-:W-:Y:S01]  /*12670*/  IMAD R27, R27, UR4, RZ ;  /* 0x000000041b1b7c24 */ /* 0x000fe2000f8e02ff */
[----:B------:R-:W-:Y:S01]  /*12680*/  LOP3.LUT P4, RZ, R2, 0x1, RZ, 0xc0, !PT ;  /* 0x0000000102ff7812 */ /* 0x000fe2000788c0ff */
[----:B0-----:R-:W-:Y:S01]  /*12690*/  IMAD.WIDE.U32 R4, R28, UR4, RZ ;  /* 0x000000041c047c25 */ /* 0x001fe2000f8e00ff */
[----:B------:R-:W-:Y:S02]  /*126a0*/  R2UR UR4, R22 ;  /* 0x00000000160472ca */ /* 0x000fe400000e0000 */
[----:B------:R-:W-:Y:S01]  /*126b0*/  LOP3.LUT P3, RZ, R2, 0x10, RZ, 0xc0, !PT ;  /* 0x0000001002ff7812 */ /* 0x000fe2000786c0ff */
[----:B------:R-:W-:Y:S01]  /*126c0*/  IMAD R27, R28, UR5, R27 ;  /* 0x000000051c1b7c24 */ /* 0x000fe2000f8e021b */
[C---:B------:R-:W-:Y:S01]  /*126d0*/  LOP3.LUT P2, RZ, R2.reuse, 0x8, RZ, 0xc0, !PT ;  /* 0x0000000802ff7812 */ /* 0x040fe2000784c0ff */
[----:B------:R-:W-:Y:S01]  /*126e0*/  IMAD R6, R23, UR6, RZ ;  /* 0x0000000617067c24 */ /* 0x000fe2000f8e02ff */
[----:B------:R-:W-:Y:S01]  /*126f0*/  LOP3.LUT P1, RZ, R2, 0x4, RZ, 0xc0, !PT ;  /* 0x0000000402ff7812 */ /* 0x000fe2000782c0ff */
[----:B------:R-:W-:-:S02]  /*12700*/  IMAD.IADD R5, R5, 0x1, R27 ;  /* 0x0000000105057824 */ /* 0x000fc400078e021b */
        /* <DEDUP_REMOVED lines=46> */
[----:B----4-:R-:W-:-:S03]  /*129f0*/  IMAD.MOV.U32 R8, RZ, RZ, RZ ;  /* 0x000000ffff087224 */ /* 0x010fc600078e00ff */
        /* <DEDUP_REMOVED lines=11> */
.L_x_11193:
[----:B0---4-:R-:W-:-:S05]  /*12ab0*/  IADD3 R4, P0, R14, R24, RZ ;  /* 0x000000180e047210 */ /* 0x011fca0007f1e0ff */
        /* <DEDUP_REMOVED lines=10> */
.L_x_11099:
        /* <DEDUP_REMOVED lines=10> */
.L_x_11100:
[----:B------:R-:W-:Y:S01]  /*12c00*/  VIADD R21, R21, 0x1 ;  /* 0x0000000115157836 */ /* 0x000fe20000000000 */
[----:B------:R4:W-:Y:S01]  /*12c10*/  SYNCS.ARRIVE.TRANS64.A1T0 RZ, [R32+URZ+0x22850], RZ ;  /* 0x022850ff20ff79a7 */ /* 0x0009e2000810003f */
[----:B------:R-:W-:Y:S02]  /*12c20*/  VIADD R35, R35, 0xffffffff ;  /* 0xffffffff23237836 */ /* 0x000fe40000000000 */
[----:B------:R-:W-:Y:S01]  /*12c30*/  VIADD R36, R36, 0xffffffa0 ;  /* 0xffffffa024247836 */ /* 0x000fe20000000000 */
[----:B------:R-:W-:-:S04]  /*12c40*/  ISETP.NE.AND P0, PT, R21, 0x2, PT ;  /* 0x000000021500780c */ /* 0x000fc80003f05270 */
[----:B------:R-:W-:Y:S02]  /*12c50*/  SEL R21, R21, RZ, P0 ;  /* 0x000000ff15157207 */ /* 0x000fe40000000000 */
[----:B------:R-:W-:Y:S02]  /*12c60*/  SEL R3, RZ, 0x1, P0 ;  /* 0x00000001ff037807 */ /* 0x000fe40000000000 */
[----:B------:R-:W-:Y:S02]  /*12c70*/  ISETP.GT.AND P0, PT, R35, UR49, PT ;  /* 0x0000003123007c0c */ /* 0x000fe4000bf04270 */
[----:B------:R-:W-:-:S11]  /*12c80*/  LOP3.LUT R20, R20, R3, RZ, 0x3c, !PT ;  /* 0x0000000314147212 */ /* 0x000fd600078e3cff */
[----:B----4-:R-:W-:Y:S05]  /*12c90*/  @P0 BRA `(.L_x_11101) ;  /* 0xfffffff000a80947 */ /* 0x010fea000383ffff */
.L_x_11086:
[----:B------:R-:W-:Y:S05]  /*12ca0*/  BSYNC B0 ;  /* 0x0000000000007941 */ /* 0x000fea0003800000 */
.L_x_11063:
[----:B------:R-:W0:Y:S01]  /*12cb0*/  S2R R3, SR_CgaCtaId ;  /* 0x0000000000037919 */ /* 0x000e220000008800 */
[----:B------:R-:W-:Y:S01]  /*12cc0*/  MOV R0, 0x400 ;  /* 0x0000040000007802 */ /* 0x000fe20000000f00 */
[----:B------:R-:W-:Y:S01]  /*12cd0*/  BSSY B0, `(.L_x_11102) ;  /* 0x0000005000007945 */ /* 0x000fe20003800000 */
[----:B------:R-:W-:Y:S02]  /*12ce0*/  SHF.L.U32 R8, R8, 0x1f, RZ ;  /* 0x0000001f08087819 */ /* 0x000fe400000006ff */
[----:B0-----:R-:W-:-:S04]  /*12cf0*/  LEA R4, R3, R0, 0x18 ;  /* 0x0000000003047211 */ /* 0x001fc800078ec0ff */
[----:B------:R-:W0:Y:S02]  /*12d00*/  SYNCS.PHASECHK.TRANS64.TRYWAIT P0, [R4+URZ+0x22820], R8 ;  /* 0x02282008040075a7 */ /* 0x000e24000800017f */
[----:B0-----:R-:W-:Y:S05]  /*12d10*/  @!P0 BRA `(.L_x_11103) ;  /* 0x0000002c00dc8947 */ /* 0x001fea0003800000 */
.L_x_11194:
[----:B------:R-:W-:Y:S05]  /*12d20*/  BSYNC B0 ;  /* 0x0000000000007941 */ /* 0x000fea0003800000 */
.L_x_11102:
[----:B------:R-:W-:-:S03]  /*12d30*/  UMOV UR4, 0xffffffff ;  /* 0xffffffff00047882 */ /* 0x000fc60000000000 */
[----:B------:R-:W-:Y:S05]  /*12d40*/  BRA.DIV UR4, `(.L_x_11104) ;  /* 0x0000002e04e47947 */ /* 0x000fea000b800000 */
[----:B------:R4:W0:Y:S02]  /*12d50*/  SHFL.IDX PT, R14, R16, RZ, 0x1f ;  /* 0x00001fff100e7589 */ /* 0x00082400000e0000 */
.L_x_11197:
[----:B0-----:R-:W-:-:S13]  /*12d60*/  ISETP.NE.AND P0, PT, R14, RZ, PT ;  /* 0x000000ff0e00720c */ /* 0x001fda0003f05270 */
[----:B------:R-:W-:Y:S05]  /*12d70*/  @P0 BRA `(.L_x_10971) ;  /* 0x0000000000880947 */ /* 0x000fea0003800000 */
[----:B------:R-:W-:-:S03]  /*12d80*/  UMOV UR4, 0xffffffff ;  /* 0xffffffff00047882 */ /* 0x000fc60000000000 */
[----:B------:R-:W-:Y:S05]  /*12d90*/  BRA.DIV UR4, `(.L_x_11105) ;  /* 0x0000002e04f87947 */ /* 0x000fea000b800000 */
[----:B------:R-:W-:-:S13]  /*12da0*/  ELECT P6, URZ, PT ;  /* 0x00000000003f782f */ /* 0x000fda00038c0000 */
.L_x_11200:
[----:B------:R-:W-:Y:S05]  /*12db0*/  @!P6 BRA `(.L_x_10971) ;  /* 0x000000000078e947 */ /* 0x000fea0003800000 */
[----:B------:R-:W-:-:S06]  /*12dc0*/  ULOP3.LUT UR4, UR42, 0x2, URZ, 0xfc, !UPT ;  /* 0x000000022a047892 */ /* 0x000fcc000f8efc3f */
[----:B------:R-:W-:-:S05]  /*12dd0*/  IMAD.U32 R0, RZ, RZ, UR4 ;  /* 0x00000004ff007e24 */ /* 0x000fca000f8e00ff */
[----:B------:R-:W-:-:S13]  /*12de0*/  ISETP.NE.AND P0, PT, R0, 0x3, PT ;  /* 0x000000030000780c */ /* 0x000fda0003f05270 */
[----:B------:R-:W-:Y:S05]  /*12df0*/  @!P0 BRA `(.L_x_11106) ;  /* 0x0000000000048947 */ /* 0x000fea0003800000 */
[----:B------:R-:W-:Y:S01]  /*12e00*/  BPT.TRAP 0x1 ;  /* 0x000000040000795c */ /* 0x000fe20000300000 */
.L_x_11106:
[C---:B------:R-:W-:Y:S01]  /*12e10*/  IMAD R5, R21.reuse, 0x8, R4 ;  /* 0x0000000815057824 */ /* 0x040fe200078e0204 */
[----:B------:R-:W-:Y:S01]  /*12e20*/  SHF.L.U32 R0, R20, 0x1f, RZ ;  /* 0x0000001f14007819 */ /* 0x000fe200000006ff */
[----:B------:R-:W-:-:S03]  /*12e30*/  VIADD R21, R21, 0x1 ;  /* 0x0000000115157836 */ /* 0x000fc60000000000 */
[----:B------:R-:W0:Y:S02]  /*12e40*/  SYNCS.PHASECHK.TRANS64.TRYWAIT P1, [R5+URZ+0x22840], R0 ;  /* 0x02284000050075a7 */ /* 0x000e24000802017f */
[----:B------:R-:W-:-:S04]  /*12e50*/  ISETP.NE.AND P2, PT, R21, 0x2, PT ;  /* 0x000000021500780c */ /* 0x000fc80003f45270 */
[----:B------:R-:W-:Y:S01]  /*12e60*/  SEL R3, RZ, 0x1, P2 ;  /* 0x00000001ff037807 */ /* 0x000fe20001000000 */
[----:B0-----:R-:W-:Y:S08]  /*12e70*/  @!P1 BRA `(.L_x_11107) ;  /* 0x0000002c00e09947 */ /* 0x001ff00003800000 */
.L_x_11201:
[----:B------:R-:W-:Y:S02]  /*12e80*/  SEL R21, R21, RZ, P2 ;  /* 0x000000ff15157207 */ /* 0x000fe40001000000 */
[----:B------:R-:W-:Y:S01]  /*12e90*/  LOP3.LUT R2, R20, R3, RZ, 0x3c, !PT ;  /* 0x0000000314027212 */ /* 0x000fe200078e3cff */
[----:B------:R-:W-:Y:S06]  /*12ea0*/  @!P0 BRA `(.L_x_11108) ;  /* 0x0000000000048947 */ /* 0x000fec0003800000 */
[----:B------:R-:W-:Y:S01]  /*12eb0*/  BPT.TRAP 0x1 ;  /* 0x000000040000795c */ /* 0x000fe20000300000 */
.L_x_11108:
[----:B------:R-:W-:Y:S01]  /*12ec0*/  IMAD R21, R21, 0x8, R4 ;  /* 0x0000000815157824 */ /* 0x000fe200078e0204 */
[----:B------:R-:W-:-:S04]  /*12ed0*/  SHF.L.U32 R2, R2, 0x1f, RZ ;  /* 0x0000001f02027819 */ /* 0x000fc800000006ff */
[----:B------:R-:W0:Y:S02]  /*12ee0*/  SYNCS.PHASECHK.TRANS64.TRYWAIT P1, [R21+URZ+0x22840], R2 ;  /* 0x02284002150075a7 */ /* 0x000e24000802017f */
[----:B0-----:R-:W-:Y:S05]  /*12ef0*/  @!P1 BRA `(.L_x_11109) ;  /* 0x0000002c00d49947 */ /* 0x001fea0003800000 */
.L_x_11202:
[----:B------:R-:W-:Y:S05]  /*12f00*/  @!P0 BRA `(.L_x_11110) ;  /* 0x0000000000048947 */ /* 0x000fea0003800000 */
[----:B------:R-:W-:Y:S01]  /*12f10*/  BPT.TRAP 0x1 ;  /* 0x000000040000795c */ /* 0x000fe20000300000 */
.L_x_11110:
[----:B------:R-:W0:Y:S02]  /*12f20*/  SYNCS.PHASECHK.TRANS64.TRYWAIT P1, [R5+URZ+0x22860], R0 ;  /* 0x02286000050075a7 */ /* 0x000e24000802017f */
[----:B0-----:R-:W-:Y:S05]  /*12f30*/  @!P1 BRA `(.L_x_11111) ;  /* 0x0000002c00d89947 */ /* 0x001fea0003800000 */
.L_x_11203:
[----:B------:R-:W-:Y:S05]  /*12f40*/  @!P0 BRA `(.L_x_11112) ;  /* 0x0000000000048947 */ /* 0x000fea0003800000 */
[----:B------:R-:W-:Y:S01]  /*12f50*/  BPT.TRAP 0x1 ;  /* 0x000000040000795c */ /* 0x000fe20000300000 */
.L_x_11112:
[----:B------:R0:W0:Y:S02]  /*12f60*/  SYNCS.PHASECHK.TRANS64.TRYWAIT P0, [R21+URZ+0x22860], R2 ;  /* 0x02286002150075a7 */ /* 0x000024000800017f */
[----:B0-----:R-:W-:Y:S05]  /*12f70*/  @!P0 NANOSLEEP.SYNCS 0x989680 ;  /* 0x009896800000895d */ /* 0x001fea0003900000 */
[----:B------:R-:W0:Y:S02]  /*12f80*/  @!P0 SYNCS.PHASECHK.TRANS64 P0, [R21+URZ+0x22860], R2 ;  /* 0x02286002150085a7 */ /* 0x000e24000800007f */
[----:B0-----:R-:W-:Y:S05]  /*12f90*/  @!P0 BRA `(.L_x_11112) ;  /* 0xfffffffc00f08947 */ /* 0x001fea000383ffff */
.L_x_10971:
[----:B------:R-:W-:Y:S05]  /*12fa0*/  BSYNC B6 ;  /* 0x0000000000067941 */ /* 0x000fea0003800000 */
.L_x_10968:
[----:B------:R-:W-:Y:S05]  /*12fb0*/  EXIT ;  /* 0x000000000000794d */ /* 0x000fea0003800000 */
.L_x_10981:
[----:B0-----:R-:W-:-:S04]  /*12fc0*/  IMAD.U32 R3, RZ, RZ, UR38 ;  /* 0x00000026ff037e24 */ /* 0x001fc8000f8e00ff */
[----:B------:R0:W1:Y:S03]  /*12fd0*/  SYNCS.PHASECHK.TRANS64.TRYWAIT P0, [R3+URZ+0x22800], R2 ;  /* 0x02280002030075a7 */ /* 0x000066000800017f */
[----:B-1----:R-:W-:Y:S05]  /*12fe0*/  @!P0 NANOSLEEP.SYNCS 0x989680 ;  /* 0x009896800000895d */ /* 0x002fea0003900000 */
[----:B------:R-:W1:Y:S02]  /*12ff0*/  @!P0 SYNCS.PHASECHK.TRANS64 P0, [R3+URZ+0x22800], R2 ;  /* 0x02280002030085a7 */ /* 0x000e64000800007f */
[----:B-1----:R-:W-:Y:S05]  /*13000*/  @!P0 BRA `(.L_x_10981) ;  /* 0xfffffffc00ec8947 */ /* 0x002fea000383ffff */
[----:B------:R-:W-:Y:S05]  /*13010*/  BRA `(.L_x_11113) ;  /* 0xfffffee800387947 */ /* 0x000fea000383ffff */
.L_x_10985:
[----:B0-----:R-:W-:-:S04]  /*13020*/  IMAD.U32 R3, RZ, RZ, UR38 ;  /* 0x00000026ff037e24 */ /* 0x001fc8000f8e00ff */
[----:B------:R0:W1:Y:S03]  /*13030*/  SYNCS.PHASECHK.TRANS64.TRYWAIT P0, [R3+URZ+0x22830], R2 ;  /* 0x02283002030075a7 */ /* 0x000066000800017f */
[----:B-1----:R-:W-:Y:S05]  /*13040*/  @!P0 NANOSLEEP.SYNCS 0x989680 ;  /* 0x009896800000895d */ /* 0x002fea0003900000 */
[----:B------:R-:W1:Y:S02]  /*13050*/  @!P0 SYNCS.PHASECHK.TRANS64 P0, [R3+URZ+0x22830], R2 ;  /* 0x02283002030085a7 */ /* 0x000e64000800007f */
[----:B-1----:R-:W-:Y:S05]  /*13060*/  @!P0 BRA `(.L_x_10985) ;  /* 0xfffffffc00ec8947 */ /* 0x002fea000383ffff */
[----:B------:R-:W-:Y:S05]  /*13070*/  BRA `(.L_x_10984) ;  /* 0xfffffee800587947 */ /* 0x000fea000383ffff */
.L_x_10998:
[----:B0-----:R-:W-:-:S04]  /*13080*/  IMAD.U32 R11, RZ, RZ, UR38 ;  /* 0x00000026ff0b7e24 */ /* 0x001fc8000f8e00ff */
[----:B------:R0:W1:Y:S03]  /*13090*/  SYNCS.PHASECHK.TRANS64.TRYWAIT P0, [R11+URZ+0x22850], R2 ;  /* 0x022850020b0075a7 */ /* 0x000066000800017f */
[----:B-1----:R-:W-:Y:S05]  /*130a0*/  @!P0 NANOSLEEP.SYNCS 0x989680 ;  /* 0x009896800000895d */ /* 0x002fea0003900000 */
[----:B------:R-:W1:Y:S02]  /*130b0*/  @!P0 SYNCS.PHASECHK.TRANS64 P0, [R11+URZ+0x22850], R2 ;  /* 0x022850020b0085a7 */ /* 0x000e64000800007f */
[----:B-1----:R-:W-:Y:S05]  /*130c0*/  @!P0 BRA `(.L_x_10998) ;  /* 0xfffffffc00ec8947 */ /* 0x002fea000383ffff */
[----:B------:R-:W-:Y:S05]  /*130d0*/  BRA `(.L_x_10997) ;  /* 0xffffff0c00747947 */ /* 0x000fea000383ffff */
.L_x_11007:
[----:B-1----:R-:W-:-:S04]  /*130e0*/  IMAD.U32 R9, RZ, RZ, UR30 ;  /* 0x0000001eff097e24 */ /* 0x002fc8000f8e00ff */
[----:B------:R1:W3:Y:S03]  /*130f0*/  SYNCS.PHASECHK.TRANS64.TRYWAIT P0, [R9+URZ+0x22830], R10 ;  /* 0x0228300a090075a7 */ /* 0x0002e6000800017f */
[----:B---3--:R-:W-:Y:S05]  /*13100*/  @!P0 NANOSLEEP.SYNCS 0x989680 ;  /* 0x009896800000895d */ /* 0x008fea0003900000 */
[----:B------:R-:W3:Y:S02]  /*13110*/  @!P0 SYNCS.PHASECHK.TRANS64 P0, [R9+URZ+0x22830], R10 ;  /* 0x0228300a090085a7 */ /* 0x000ee4000800007f */
[----:B---3--:R-:W-:Y:S05]  /*13120*/  @!P0 BRA `(.L_x_11007) ;  /* 0xfffffffc00ec8947 */ /* 0x008fea000383ffff */
[----:B------:R-:W-:Y:S05]  /*13130*/  BRA `(.L_x_11006) ;  /* 0xffffff14002c7947 */ /* 0x000fea000383ffff */
.L_x_11020:
[----:B0-----:R-:W-:-:S04]  /*13140*/  IMAD.U32 R13, RZ, RZ, UR30 ;  /* 0x0000001eff0d7e24 */ /* 0x001fc8000f8e00ff */
[----:B------:R0:W1:Y:S03]  /*13150*/  SYNCS.PHASECHK.TRANS64.TRYWAIT P0, [R13+URZ+0x22850], R10 ;  /* 0x0228500a0d0075a7 */ /* 0x000066000800017f */
[----:B-1----:R-:W-:Y:S05]  /*13160*/  @!P0 NANOSLEEP.SYNCS 0x989680 ;  /* 0x009896800000895d */ /* 0x002fea0003900000 */
[----:B------:R-:W1:Y:S02]  /*13170*/  @!P0 SYNCS.PHASECHK.TRANS64 P0, [R13+URZ+0x22850], R10 ;  /* 0x0228500a0d0085a7 */ /* 0x000e64000800007f */
[----:B-1----:R-:W-:Y:S05]  /*13180*/  @!P0 BRA `(.L_x_11020) ;  /* 0xfffffffc00ec8947 */ /* 0x002fea000383ffff */
[----:B------:R-:W-:Y:S05]  /*13190*/  BRA `(.L_x_11019) ;  /* 0xffffff4000087947 */ /* 0x000fea000383ffff */
.L_x_11030:
[----:B-12---:R-:W-:-:S04]  /*131a0*/  IMAD.U32 R4, RZ, RZ, UR28 ;  /* 0x0000001cff047e24 */ /* 0x006fc8000f8e00ff */
[----:B------:R1:W2:Y:S03]  /*131b0*/  SYNCS.PHASECHK.TRANS64.TRYWAIT P1, [R4+URZ+0x22830], R11 ;  /* 0x0228300b040075a7 */ /* 0x0002a6000802017f */
[----:B--2---:R-:W-:Y:S05]  /*131c0*/  @!P1 NANOSLEEP.SYNCS 0x989680 ;  /* 0x009896800000995d */ /* 0x004fea0003900000 */
[----:B------:R-:W2:Y:S02]  /*131d0*/  @!P1 SYNCS.PHASECHK.TRANS64 P1, [R4+URZ+0x22830], R11 ;  /* 0x0228300b040095a7 */ /* 0x000ea4000802007f */
[----:B--2---:R-:W-:Y:S05]  /*131e0*/  @!P1 BRA `(.L_x_11030) ;  /* 0xfffffffc00ec9947 */ /* 0x004fea000383ffff */
[----:B------:R-:W-:Y:S05]  /*131f0*/  BRA `(.L_x_11029) ;  /* 0xffffff4400c07947 */ /* 0x000fea000383ffff */
.L_x_11035:
[----:B--2---:R-:W-:-:S04]  /*13200*/  IMAD.U32 R10, RZ, RZ, UR28 ;  /* 0x0000001cff0a7e24 */ /* 0x004fc8000f8e00ff */
[----:B------:R2:W3:Y:S03]  /*13210*/  SYNCS.PHASECHK.TRANS64.TRYWAIT P1, [R10+URZ+0x22850], R11 ;  /* 0x0228500b0a0075a7 */ /* 0x0004e6000802017f */
[----:B---3--:R-:W-:Y:S05]  /*13220*/  @!P1 NANOSLEEP.SYNCS 0x989680 ;  /* 0x009896800000995d */ /* 0x008fea0003900000 */
[----:B------:R-:W3:Y:S02]  /*13230*/  @!P1 SYNCS.PHASECHK.TRANS64 P1, [R10+URZ+0x22850], R11 ;  /* 0x0228500b0a0095a7 */ /* 0x000ee4000802007f */
[----:B---3--:R-:W-:Y:S05]  /*13240*/  @!P1 BRA `(.L_x_11035) ;  /* 0xfffffffc00ec9947 */ /* 0x008fea000383ffff */
[----:B------:R-:W-:Y:S05]  /*13250*/  BRA `(.L_x_11034) ;  /* 0xffffff5c00e47947 */ /* 0x000fea000383ffff */
.L_x_11042:
[----:B---3--:R-:W-:-:S04]  /*13260*/  IMAD.U32 R9, RZ, RZ, UR26 ;  /* 0x0000001aff097e24 */ /* 0x008fc8000f8e00ff */
[----:B------:R3:W4:Y:S03]  /*13270*/  SYNCS.PHASECHK.TRANS64.TRYWAIT P0, [R9+URZ+0x22830], R10 ;  /* 0x0228300a090075a7 */ /* 0x000726000800017f */
[----:B----4-:R-:W-:Y:S05]  /*13280*/  @!P0 NANOSLEEP.SYNCS 0x989680 ;  /* 0x009896800000895d */ /* 0x010fea0003900000 */
[----:B------:R-:W4:Y:S02]  /*13290*/  @!P0 SYNCS.PHASECHK.TRANS64 P0, [R9+URZ+0x22830], R10 ;  /* 0x0228300a090085a7 */ /* 0x000f24000800007f */
[----:B----4-:R-:W-:Y:S05]  /*132a0*/  @!P0 BRA `(.L_x_11042) ;  /* 0xfffffffc00ec8947 */ /* 0x010fea000383ffff */
[----:B------:R-:W-:Y:S05]  /*132b0*/  BRA `(.L_x_11041) ;  /* 0xffffff6000f47947 */ /* 0x000fea000383ffff */
.L_x_11055:
[----:B0-----:R-:W-:-:S04]  /*132c0*/  IMAD.U32 R13, RZ, RZ, UR26 ;  /* 0x0000001aff0d7e24 */ /* 0x001fc8000f8e00ff */
[----:B------:R0:W1:Y:S03]  /*132d0*/  SYNCS.PHASECHK.TRANS64.TRYWAIT P0, [R13+URZ+0x22850], R10 ;  /* 0x0228500a0d0075a7 */ /* 0x000066000800017f */
[----:B-1----:R-:W-:Y:S05]  /*132e0*/  @!P0 NANOSLEEP.SYNCS 0x989680 ;  /* 0x009896800000895d */ /* 0x002fea0003900000 */
[----:B------:R-:W1:Y:S02]  /*132f0*/  @!P0 SYNCS.PHASECHK.TRANS64 P0, [R13+URZ+0x22850], R10 ;  /* 0x0228500a0d0085a7 */ /* 0x000e64000800007f */
[----:B-1----:R-:W-:Y:S05]  /*13300*/  @!P0 BRA `(.L_x_11055) ;  /* 0xfffffffc00ec8947 */ /* 0x002fea000383ffff */
[----:B------:R-:W-:Y:S05]  /*13310*/  BRA `(.L_x_11054) ;  /* 0xffffff8c00c07947 */ /* 0x000fea000383ffff */
.L_x_11074:
[----:B------:R-:W-:Y:S02]  /*13320*/  IMAD.MOV.U32 R13, RZ, RZ, R16 ;  /* 0x000000ffff0d7224 */ /* 0x000fe400078e0010 */
[----:B------:R-:W-:Y:S02]  /*13330*/  IMAD.MOV.U32 R12, RZ, RZ, RZ ;  /* 0x000000ffff0c7224 */ /* 0x000fe400078e00ff */
[----:B------:R-:W-:Y:S02]  /*13340*/  IMAD.MOV.U32 R11, RZ, RZ, 0x1f ;  /* 0x0000001fff0b7424 */ /* 0x000fe400078e00ff */
[----:B------:R-:W-:-:S07]  /*13350*/  IMAD.MOV.U32 R15, RZ, RZ, -0x1 ;  /* 0xffffffffff0f7424 */ /* 0x000fce00078e00ff */
[----:B-----5:R-:W-:Y:S05]  /*13360*/  WARPSYNC.COLLECTIVE R15, `(.L_x_11114) ;  /* 0x000000000f087348 */ /* 0x020fea0003c00000 */
[----:B------:R0:W1:Y:S02]  /*13370*/  SHFL.IDX P6, R14, R13, R12, R11 ;  /* 0x0000000c0d0e7389 */ /* 0x00006400000c000b */
[----:B01---5:R-:W-:Y:S01]  /*13380*/  ENDCOLLECTIVE ;  /* 0x000000000000791b */ /* 0x023fe20003800000 */
.L_x_11114:
[----:B------:R-:W-:Y:S05]  /*13390*/  BRA `(.L_x_11115) ;  /* 0xffffffd000947947 */ /* 0x000fea000383ffff */
.L_x_11076:
[----:B0-----:R-:W-:-:S04]  /*133a0*/  IMAD.U32 R3, RZ, RZ, UR47 ;  /* 0x0000002fff037e24 */ /* 0x001fc8000f8e00ff */
[----:B------:R0:W1:Y:S03]  /*133b0*/  SYNCS.PHASECHK.TRANS64.TRYWAIT P0, [R3+URZ+0x22840], R0 ;  /* 0x02284000030075a7 */ /* 0x000066000800017f */
[----:B-1----:R-:W-:Y:S05]  /*133c0*/  @!P0 NANOSLEEP.SYNCS 0x989680 ;  /* 0x009896800000895d */ /* 0x002fea0003900000 */
[----:B------:R-:W1:Y:S02]  /*133d0*/  @!P0 SYNCS.PHASECHK.TRANS64 P0, [R3+URZ+0x22840], R0 ;  /* 0x02284000030085a7 */ /* 0x000e64000800007f */
[----:B-1----:R-:W-:Y:S05]  /*133e0*/  @!P0 BRA `(.L_x_11076) ;  /* 0xfffffffc00ec8947 */ /* 0x002fea000383ffff */
[----:B------:R-:W-:Y:S05]  /*133f0*/  BRA `(.L_x_11116) ;  /* 0xffffffd000d87947 */ /* 0x000fea000383ffff */
.L_x_11077:
        /* <DEDUP_REMOVED lines=8> */
.L_x_11118:
[----:B------:R-:W-:Y:S05]  /*13480*/  BSYNC B0 ;  /* 0x0000000000007941 */ /* 0x000fea0003800000 */
.L_x_11117:
        /* <DEDUP_REMOVED lines=9> */
.L_x_11119:
        /* <DEDUP_REMOVED lines=8> */
.L_x_11120:
        /* <DEDUP_REMOVED lines=11> */
.L_x_11121:
[----:B------:R-:W-:Y:S02]  /*13650*/  IMAD.MOV.U32 R13, RZ, RZ, R0 ;  /* 0x000000ffff0d7224 */ /* 0x000fe400078e0000 */
[----:B------:R-:W-:Y:S01]  /*13660*/  IMAD.MOV.U32 R12, RZ, RZ, 0x2 ;  /* 0x00000002ff0c7424 */ /* 0x000fe200078e00ff */
[----:B------:R-:W-:-:S13]  /*13670*/  @P0 LEA R4, P1, R24, R14, 0x1 ;  /* 0x0000000e18040211 */ /* 0x000fda00078208ff */
[----:B------:R-:W-:Y:S05]  /*13680*/  WARPSYNC.COLLECTIVE R15, `(.L_x_11122) ;  /* 0x000000000f087348 */ /* 0x000fea0003c00000 */
[----:B------:R0:W1:Y:S02]  /*13690*/  SHFL.IDX P6, R14, R13, R12, R11 ;  /* 0x0000000c0d0e7389 */ /* 0x00006400000c000b */
[----:B01----:R-:W-:Y:S01]  /*136a0*/  ENDCOLLECTIVE ;  /* 0x000000000000791b */ /* 0x003fe20003800000 */
.L_x_11122:
        /* <DEDUP_REMOVED lines=12> */
.L_x_11123:
[----:B------:R-:W-:Y:S02]  /*13770*/  IMAD.MOV.U32 R13, RZ, RZ, R0 ;  /* 0x000000ffff0d7224 */ /* 0x000fe400078e0000 */
[----:B------:R-:W-:Y:S01]  /*13780*/  IMAD.MOV.U32 R12, RZ, RZ, 0x3 ;  /* 0x00000003ff0c7424 */ /* 0x000fe200078e00ff */
[----:B------:R-:W-:-:S13]  /*13790*/  @P0 LEA R4, P1, R24, R14, 0x1 ;  /* 0x0000000e18040211 */ /* 0x000fda00078208ff */
[----:B------:R-:W-:Y:S05]  /*137a0*/  WARPSYNC.COLLECTIVE R15, `(.L_x_11124) ;  /* 0x000000000f087348 */ /* 0x000fea0003c00000 */
[----:B------:R0:W1:Y:S02]  /*137b0*/  SHFL.IDX P6, R14, R13, R12, R11 ;  /* 0x0000000c0d0e7389 */ /* 0x00006400000c000b */
[----:B01----:R-:W-:Y:S01]  /*137c0*/  ENDCOLLECTIVE ;  /* 0x000000000000791b */ /* 0x003fe20003800000 */
.L_x_11124:
        /* <DEDUP_REMOVED lines=12> */
.L_x_11125:
[----:B------:R-:W-:Y:S02]  /*13890*/  IMAD.MOV.U32 R13, RZ, RZ, R0 ;  /* 0x000000ffff0d7224 */ /* 0x000fe400078e0000 */
[----:B------:R-:W-:Y:S01]  /*138a0*/  IMAD.MOV.U32 R12, RZ, RZ, 0x4 ;  /* 0x00000004ff0c7424 */ /* 0x000fe200078e00ff */
[----:B------:R-:W-:-:S13]  /*138b0*/  @P0 LEA R4, P1, R24, R14, 0x1 ;  /* 0x0000000e18040211 */ /* 0x000fda00078208ff */
[----:B------:R-:W-:Y:S05]  /*138c0*/  WARPSYNC.COLLECTIVE R15, `(.L_x_11126) ;  /* 0x000000000f087348 */ /* 0x000fea0003c00000 */
[----:B------:R0:W1:Y:S02]  /*138d0*/  SHFL.IDX P6, R14, R13, R12, R11 ;  /* 0x0000000c0d0e7389 */ /* 0x00006400000c000b */
[----:B01----:R-:W-:Y:S01]  /*138e0*/  ENDCOLLECTIVE ;  /* 0x000000000000791b */ /* 0x003fe20003800000 */
.L_x_11126:
        /* <DEDUP_REMOVED lines=12> */
.L_x_11127:
[----:B------:R-:W-:Y:S02]  /*139b0*/  IMAD.MOV.U32 R13, RZ, RZ, R0 ;  /* 0x000000ffff0d7224 */ /* 0x000fe400078e0000 */
[----:B------:R-:W-:Y:S01]  /*139c0*/  IMAD.MOV.U32 R12, RZ, RZ, 0x5 ;  /* 0x00000005ff0c7424 */ /* 0x000fe200078e00ff */
[----:B------:R-:W-:-:S13]  /*139d0*/  @P0 LEA R4, P1, R24, R14, 0x1 ;  /* 0x0000000e18040211 */ /* 0x000fda00078208ff */
[----:B------:R-:W-:Y:S05]  /*139e0*/  WARPSYNC.COLLECTIVE R15, `(.L_x_11128) ;  /* 0x000000000f087348 */ /* 0x000fea0003c00000 */
[----:B------:R0:W1:Y:S02]  /*139f0*/  SHFL.IDX P6, R14, R13, R12, R11 ;  /* 0x0000000c0d0e7389 */ /* 0x00006400000c000b */
[----:B01----:R-:W-:Y:S01]  /*13a00*/  ENDCOLLECTIVE ;  /* 0x000000000000791b */ /* 0x003fe20003800000 */
.L_x_11128:
        /* <DEDUP_REMOVED lines=10> */
.L_x_11129:
[----:B------:R-:W-:Y:S05]  /*13ab0*/  BRA `(.L_x_11130) ;  /* 0xffffffd0004c7947 */ /* 0x000fea000383ffff */
.L_x_11080:
        /* <DEDUP_REMOVED lines=8> */
.L_x_11131:
[----:B------:R-:W-:Y:S02]  /*13b40*/  VIADD R8, R0, 0x10 ;  /* 0x0000001000087836 */ /* 0x000fe40000000000 */
[----:B------:R-:W-:Y:S02]  /*13b50*/  IMAD.MOV.U32 R13, RZ, RZ, R7 ;  /* 0x000000ffff0d7224 */ /* 0x000fe400078e0007 */
[----:B------:R-:W-:-:S07]  /*13b60*/  IMAD.MOV.U32 R4, RZ, RZ, R14 ;  /* 0x000000ffff047224 */ /* 0x000fce00078e000e */
[----:B------:R-:W-:Y:S05]  /*13b70*/  WARPSYNC.COLLECTIVE R15, `(.L_x_11132) ;  /* 0x000000000f087348 */ /* 0x000fea0003c00000 */
[----:B------:R0:W1:Y:S02]  /*13b80*/  SHFL.IDX P6, R14, R13, R12, R11 ;  /* 0x0000000c0d0e7389 */ /* 0x00006400000c000b */
[----:B01----:R-:W-:Y:S01]  /*13b90*/  ENDCOLLECTIVE ;  /* 0x000000000000791b */ /* 0x003fe20003800000 */
.L_x_11132:
        /* <DEDUP_REMOVED lines=12> */
.L_x_11133:
        /* <DEDUP_REMOVED lines=11> */
.L_x_11134:
[----:B------:R-:W-:Y:S02]  /*13d10*/  IMAD.MOV.U32 R13, RZ, RZ, R6 ;  /* 0x000000ffff0d7224 */ /* 0x000fe400078e0006 */
[----:B------:R-:W-:Y:S01]  /*13d20*/  IMAD.MOV.U32 R12, RZ, RZ, 0x2 ;  /* 0x00000002ff0c7424 */ /* 0x000fe200078e00ff */
[----:B------:R-:W-:-:S13]  /*13d30*/  @!P0 LEA R4, P2, R24, R14, 0x1 ;  /* 0x0000000e18048211 */ /* 0x000fda00078408ff */
[----:B------:R-:W-:Y:S05]  /*13d40*/  WARPSYNC.COLLECTIVE R15, `(.L_x_11135) ;  /* 0x000000000f087348 */ /* 0x000fea0003c00000 */
[----:B------:R0:W1:Y:S02]  /*13d50*/  SHFL.IDX P6, R14, R13, R12, R11 ;  /* 0x0000000c0d0e7389 */ /* 0x00006400000c000b */
[----:B01----:R-:W-:Y:S01]  /*13d60*/  ENDCOLLECTIVE ;  /* 0x000000000000791b */ /* 0x003fe20003800000 */
.L_x_11135:
[----:B------:R-:W-:Y:S02]  /*13d70*/  @!P0 IMAD.X R5, RZ, RZ, R8, P2 ;  /* 0x000000ffff058224 */ /* 0x000fe400010e0608 */
[----:B------:R-:W-:-:S03]  /*13d80*/  VIADD R8, R0, 0x20 ;  /* 0x0000002000087836 */ /* 0x000fc60000000000 */
[----:B------:R-:W-:Y:S01]  /*13d90*/  @!PT LDS RZ, [RZ] ;  /* 0x00000000fffff984 */ /* 0x000fe20000000800 */
[----:B------:R-:W-:Y:S01]  /*13da0*/  @!PT LDS RZ, [RZ] ;  /* 0x00000000fffff984 */ /* 0x000fe20000000800 */
[----:B------:R-:W-:Y:S01]  /*13db0*/  @!PT LDS RZ, [RZ] ;  /* 0x00000000fffff984 */ /* 0x000fe20000000800 */
[----:B------:R0:W-:Y:S02]  /*13dc0*/  @!P0 LDGSTS.E.BYPASS.LTC128B.128 [R21+0x18c00], desc[UR36][R4.64], !P1 ;  /* 0x18c0000004158fae */ /* 0x0001e4000c901d64 */
[----:B------:R-:W-:Y:S01]  /*13dd0*/  ISETP.GE.AND P0, PT, R8, R3, PT ;  /* 0x000000030800720c */ /* 0x000fe20003f06270 */
[----:B------:R-:W-:-:S12]  /*13de0*/  IMAD.MOV.U32 R13, RZ, RZ, R7 ;  /* 0x000000ffff0d7224 */ /* 0x000fd800078e0007 */
[----:B------:R-:W-:Y:S01]  /*13df0*/  @!P0 LEA R9, R17, UR47, 0x1 ;  /* 0x0000002f11098c11 */ /* 0x000fe2000f8e08ff */
[----:B0-----:R-:W-:-:S07]  /*13e00*/  IMAD.MOV.U32 R8, RZ, RZ, R14 ;  /* 0x000000ffff087224 */ /* 0x001fce00078e000e */
[----:B------:R-:W-:Y:S05]  /*13e10*/  WARPSYNC.COLLECTIVE R15, `(.L_x_11136) ;  /* 0x000000000f087348 */ /* 0x000fea0003c00000 */
[----:B------:R0:W1:Y:S02]  /*13e20*/  SHFL.IDX P6, R14, R13, R12, R11 ;  /* 0x0000000c0d0e7389 */ /* 0x00006400000c000b */
[----:B01----:R-:W-:Y:S01]  /*13e30*/  ENDCOLLECTIVE ;  /* 0x000000000000791b */ /* 0x003fe20003800000 */
.L_x_11136:
[----:B------:R-:W-:Y:S02]  /*13e40*/  IMAD.MOV.U32 R13, RZ, RZ, R6 ;  /* 0x000000ffff0d7224 */ /* 0x000fe400078e0006 */
[----:B------:R-:W-:Y:S01]  /*13e50*/  IMAD.MOV.U32 R12, RZ, RZ, 0x3 ;  /* 0x00000003ff0c7424 */ /* 0x000fe200078e00ff */
[----:B------:R-:W-:-:S13]  /*13e60*/  @!P0 LEA R4, P2, R24, R14, 0x1 ;  /* 0x0000000e18048211 */ /* 0x000fda00078408ff */
[----:B------:R-:W-:Y:S05]  /*13e70*/  WARPSYNC.COLLECTIVE R15, `(.L_x_11137) ;  /* 0x000000000f087348 */ /* 0x000fea0003c00000 */
[----:B------:R0:W1:Y:S02]  /*13e80*/  SHFL.IDX P6, R14, R13, R12, R11 ;  /* 0x0000000c0d0e7389 */ /* 0x00006400000c000b */
[----:B01----:R-:W-:Y:S01]  /*13e90*/  ENDCOLLECTIVE ;  /* 0x000000000000791b */ /* 0x003fe20003800000 */
.L_x_11137:
        /* <DEDUP_REMOVED lines=13> */
.L_x_11138:
[----:B------:R-:W-:Y:S02]  /*13f70*/  IMAD.MOV.U32 R13, RZ, RZ, R6 ;  /* 0x000000ffff0d7224 */ /* 0x000fe400078e0006 */
[----:B------:R-:W-:Y:S01]  /*13f80*/  IMAD.MOV.U32 R12, RZ, RZ, 0x4 ;  /* 0x00000004ff0c7424 */ /* 0x000fe200078e00ff */
[----:B------:R-:W-:-:S13]  /*13f90*/  @!P0 LEA R4, P2, R24, R14, 0x1 ;  /* 0x0000000e18048211 */ /* 0x000fda00078408ff */
[----:B------:R-:W-:Y:S05]  /*13fa0*/  WARPSYNC.COLLECTIVE R15, `(.L_x_11139) ;  /* 0x000000000f087348 */ /* 0x000fea0003c00000 */
[----:B------:R0:W1:Y:S02]  /*13fb0*/  SHFL.IDX P6, R14, R13, R12, R11 ;  /* 0x0000000c0d0e7389 */ /* 0x00006400000c000b */
[----:B01----:R-:W-:Y:S01]  /*13fc0*/  ENDCOLLECTIVE ;  /* 0x000000000000791b */ /* 0x003fe20003800000 */
.L_x_11139:
        /* <DEDUP_REMOVED lines=13> */
.L_x_11140:
[----:B------:R-:W-:Y:S02]  /*140a0*/  IMAD.MOV.U32 R13, RZ, RZ, R6 ;  /* 0x000000ffff0d7224 */ /* 0x000fe400078e0006 */
[----:B------:R-:W-:Y:S01]  /*140b0*/  IMAD.MOV.U32 R12, RZ, RZ, 0x5 ;  /* 0x00000005ff0c7424 */ /* 0x000fe200078e00ff */
[----:B------:R-:W-:-:S13]  /*140c0*/  @!P0 LEA R4, P2, R24, R14, 0x1 ;  /* 0x0000000e18048211 */ /* 0x000fda00078408ff */
[----:B------:R-:W-:Y:S05]  /*140d0*/  WARPSYNC.COLLECTIVE R15, `(.L_x_11141) ;  /* 0x000000000f087348 */ /* 0x000fea0003c00000 */
[----:B------:R0:W1:Y:S02]  /*140e0*/  SHFL.IDX P6, R14, R13, R12, R11 ;  /* 0x0000000c0d0e7389 */ /* 0x00006400000c000b */
[----:B01----:R-:W-:Y:S01]  /*140f0*/  ENDCOLLECTIVE ;  /* 0x000000000000791b */ /* 0x003fe20003800000 */
.L_x_11141:
        /* <DEDUP_REMOVED lines=13> */
.L_x_11142:
[----:B------:R-:W-:Y:S02]  /*141d0*/  IMAD.MOV.U32 R13, RZ, RZ, R6 ;  /* 0x000000ffff0d7224 */ /* 0x000fe400078e0006 */
[----:B------:R-:W-:Y:S01]  /*141e0*/  IMAD.MOV.U32 R12, RZ, RZ, 0x6 ;  /* 0x00000006ff0c7424 */ /* 0x000fe200078e00ff */
[----:B------:R-:W-:-:S13]  /*141f0*/  @!P0 LEA R4, P2, R24, R14, 0x1 ;  /* 0x0000000e18048211 */ /* 0x000fda00078408ff */
[----:B------:R-:W-:Y:S05]  /*14200*/  WARPSYNC.COLLECTIVE R15, `(.L_x_11143) ;  /* 0x000000000f087348 */ /* 0x000fea0003c00000 */
[----:B------:R0:W1:Y:S02]  /*14210*/  SHFL.IDX P6, R14, R13, R12, R11 ;  /* 0x0000000c0d0e7389 */ /* 0x00006400000c000b */
[----:B01----:R-:W-:Y:S01]  /*14220*/  ENDCOLLECTIVE ;  /* 0x000000000000791b */ /* 0x003fe20003800000 */
.L_x_11143:
[----:B------:R-:W-:-:S05]  /*14230*/  @!P0 IMAD.X R5, RZ, RZ, R8, P2 ;  /* 0x000000ffff058224 */ /* 0x000fca00010e0608 */
[----:B------:R-:W-:Y:S01]  /*14240*/  @!PT LDS RZ, [RZ] ;  /* 0x00000000fffff984 */ /* 0x000fe20000000800 */
[----:B------:R-:W-:Y:S01]  /*14250*/  @!PT LDS RZ, [RZ] ;  /* 0x00000000fffff984 */ /* 0x000fe20000000800 */
[----:B------:R-:W-:Y:S01]  /*14260*/  @!PT LDS RZ, [RZ] ;  /* 0x00000000fffff984 */ /* 0x000fe20000000800 */
[----:B------:R0:W-:Y:S01]  /*14270*/  @!P0 LDGSTS.E.BYPASS.LTC128B.128 [R21+0x1ac00], desc[UR36][R4.64], !P1 ;  /* 0x1ac0000004158fae */ /* 0x0001e2000c901d64 */
[----:B------:R-:W-:Y:S02]  /*14280*/  IMAD.MOV.U32 R13, RZ, RZ, R7 ;  /* 0x000000ffff0d7224 */ /* 0x000fe400078e0007 */
[----:B0-----:R-:W-:Y:S02]  /*14290*/  VIADD R4, R0, 0x60 ;  /* 0x0000006000047836 */ /* 0x001fe40000000000 */
[----:B------:R-:W-:-:S03]  /*142a0*/  IMAD.MOV.U32 R8, RZ, RZ, R14 ;  /* 0x000000ffff087224 */ /* 0x000fc600078e000e */
[----:B------:R-:W-:-:S13]  /*142b0*/  ISETP.GE.AND P0, PT, R4, R3, PT ;  /* 0x000000030400720c */ /* 0x000fda0003f06270 */
[----:B------:R-:W-:Y:S05]  /*142c0*/  WARPSYNC.COLLECTIVE R15, `(.L_x_11144) ;  /* 0x000000000f087348 */ /* 0x000fea0003c00000 */
[----:B------:R0:W1:Y:S02]  /*142d0*/  SHFL.IDX P6, R14, R13, R12, R11 ;  /* 0x0000000c0d0e7389 */ /* 0x00006400000c000b */
[----:B01----:R-:W-:Y:S01]  /*142e0*/  ENDCOLLECTIVE ;  /* 0x000000000000791b */ /* 0x003fe20003800000 */
.L_x_11144:
[----:B------:R-:W-:Y:S01]  /*142f0*/  @!P0 LEA R9, R17, UR47, 0x1 ;  /* 0x0000002f11098c11 */ /* 0x000fe2000f8e08ff */
[----:B------:R-:W-:Y:S02]  /*14300*/  IMAD.MOV.U32 R13, RZ, RZ, R6 ;  /* 0x000000ffff0d7224 */ /* 0x000fe400078e0006 */
[----:B------:R-:W-:Y:S01]  /*14310*/  IMAD.MOV.U32 R12, RZ, RZ, 0x7 ;  /* 0x00000007ff0c7424 */ /* 0x000fe200078e00ff */
[----:B------:R-:W-:-:S13]  /*14320*/  @!P0 LEA R4, P2, R24, R14, 0x1 ;  /* 0x0000000e18048211 */ /* 0x000fda00078408ff */
[----:B------:R-:W-:Y:S05]  /*14330*/  WARPSYNC.COLLECTIVE R15, `(.L_x_11145) ;  /* 0x000000000f087348 */ /* 0x000fea0003c00000 */
[----:B------:R0:W1:Y:S02]  /*14340*/  SHFL.IDX P6, R14, R13, R12, R11 ;  /* 0x0000000c0d0e7389 */ /* 0x00006400000c000b */
[----:B01----:R-:W-:Y:S01]  /*14350*/  ENDCOLLECTIVE ;  /* 0x000000000000791b */ /* 0x003fe20003800000 */
.L_x_11145:
        /* <DEDUP_REMOVED lines=10> */
.L_x_11146:
[----:B------:R-:W-:Y:S05]  /*14400*/  BRA `(.L_x_11147) ;  /* 0xffffffd000407947 */ /* 0x000fea000383ffff */
.L_x_11081:
[----:B0-----:R-:W-:-:S04]  /*14410*/  IMAD.U32 R3, RZ, RZ, UR47 ;  /* 0x0000002fff037e24 */ /* 0x001fc8000f8e00ff */
[----:B------:R0:W1:Y:S03]  /*14420*/  SYNCS.PHASECHK.TRANS64.TRYWAIT P0, [R3+URZ+0x22820], R0 ;  /* 0x02282000030075a7 */ /* 0x000066000800017f */
[----:B-1----:R-:W-:Y:S05]  /*14430*/  @!P0 NANOSLEEP.SYNCS 0x989680 ;  /* 0x009896800000895d */ /* 0x002fea0003900000 */
[----:B------:R-:W1:Y:S02]  /*14440*/  @!P0 SYNCS.PHASECHK.TRANS64 P0, [R3+URZ+0x22820], R0 ;  /* 0x02282000030085a7 */ /* 0x000e64000800007f */
[----:B-1----:R-:W-:Y:S05]  /*14450*/  @!P0 BRA `(.L_x_11081) ;  /* 0xfffffffc00ec8947 */ /* 0x002fea000383ffff */
[----:B------:R-:W-:Y:S05]  /*14460*/  BRA `(.L_x_11148) ;  /* 0xffffffd000707947 */ /* 0x000fea000383ffff */
.L_x_11083:
[----:B0-----:R-:W-:-:S04]  /*14470*/  IMAD.U32 R3, RZ, RZ, UR47 ;  /* 0x0000002fff037e24 */ /* 0x001fc8000f8e00ff */
[----:B------:R0:W1:Y:S03]  /*14480*/  SYNCS.PHASECHK.TRANS64.TRYWAIT P0, [R3+URZ+0x22860], R0 ;  /* 0x02286000030075a7 */ /* 0x000066000800017f */
[----:B-1----:R-:W-:Y:S05]  /*14490*/  @!P0 NANOSLEEP.SYNCS 0x989680 ;  /* 0x009896800000895d */ /* 0x002fea0003900000 */
[----:B------:R-:W1:Y:S02]  /*144a0*/  @!P0 SYNCS.PHASECHK.TRANS64 P0, [R3+URZ+0x22860], R0 ;  /* 0x02286000030085a7 */ /* 0x000e64000800007f */
[----:B-1----:R-:W-:Y:S05]  /*144b0*/  @!P0 BRA `(.L_x_11083) ;  /* 0xfffffffc00ec8947 */ /* 0x002fea000383ffff */
[----:B------:R-:W-:Y:S05]  /*144c0*/  BRA `(.L_x_11149) ;  /* 0xffffffd0006c7947 */ /* 0x000fea000383ffff */
.L_x_11084:
        /* <DEDUP_REMOVED lines=8> */
.L_x_11151:
[----:B------:R-:W-:Y:S05]  /*14550*/  BSYNC B0 ;  /* 0x0000000000007941 */ /* 0x000fea0003800000 */
.L_x_11150:
[----:B------:R-:W-:Y:S01]  /*14560*/  IMAD.MOV.U32 R13, RZ, RZ, R3 ;  /* 0x000000ffff0d7224 */ /* 0x000fe200078e0003 */
[----:B------:R-:W-:Y:S01]  /*14570*/  LEA R19, R17, UR47, 0x1 ;  /* 0x0000002f11137c11 */ /* 0x000fe2000f8e08ff */
[----:B------:R-:W-:Y:S01]  /*14580*/  IMAD.MOV.U32 R12, RZ, RZ, RZ ;  /* 0x000000ffff0c7224 */ /* 0x000fe200078e00ff */
[C---:B------:R-:W-:Y:S01]  /*14590*/  LOP3.LUT P2, RZ, R8.reuse, 0x2, RZ, 0xc0, !PT ;  /* 0x0000000208ff7812 */ /* 0x040fe2000784c0ff */
[----:B------:R-:W-:Y:S01]  /*145a0*/  IMAD.MOV.U32 R11, RZ, RZ, 0x181f ;  /* 0x0000181fff0b7424 */ /* 0x000fe200078e00ff */
[----:B------:R-:W-:Y:S01]  /*145b0*/  LOP3.LUT P1, RZ, R8, 0x4, RZ, 0xc0, !PT ;  /* 0x0000000408ff7812 */ /* 0x000fe2000782c0ff */
[----:B------:R-:W-:Y:S02]  /*145c0*/  IMAD.MOV.U32 R15, RZ, RZ, -0x1 ;  /* 0xffffffffff0f7424 */ /* 0x000fe400078e00ff */
[----:B------:R-:W-:Y:S01]  /*145d0*/  IMAD.MOV.U32 R0, RZ, RZ, R14 ;  /* 0x000000ffff007224 */ /* 0x000fe200078e000e */
[----:B------:R-:W-:Y:S01]  /*145e0*/  ISETP.LT.OR P3, PT, R35, 0x1, !P1 ;  /* 0x000000012300780c */ /* 0x000fe20004f61670 */
[----:B------:R-:W-:-:S12]  /*145f0*/  IMAD.SHL.U32 R24, R24, 0x2, RZ ;  /* 0x0000000218187824 */ /* 0x000fd800078e00ff */
[----:B------:R-:W-:Y:S05]  /*14600*/  WARPSYNC.COLLECTIVE R15, `(.L_x_11152) ;  /* 0x000000000f087348 */ /* 0x000fea0003c00000 */
[----:B------:R0:W1:Y:S02]  /*14610*/  SHFL.IDX P6, R14, R13, R12, R11 ;  /* 0x0000000c0d0e7389 */ /* 0x00006400000c000b */
[----:B01----:R-:W-:Y:S01]  /*14620*/  ENDCOLLECTIVE ;  /* 0x000000000000791b */ /* 0x003fe20003800000 */
.L_x_11152:
[----:B------:R-:W-:Y:S02]  /*14630*/  IMAD.MOV.U32 R13, RZ, RZ, R10 ;  /* 0x000000ffff0d7224 */ /* 0x000fe400078e000a */
[----:B------:R-:W-:Y:S01]  /*14640*/  IMAD.MOV.U32 R12, RZ, RZ, 0x1 ;  /* 0x00000001ff0c7424 */ /* 0x000fe200078e00ff */
[----:B------:R-:W-:-:S13]  /*14650*/  IADD3 R4, P0, R14, R24, RZ ;  /* 0x000000180e047210 */ /* 0x000fda0007f1e0ff */
[----:B------:R-:W-:Y:S05]  /*14660*/  WARPSYNC.COLLECTIVE R15, `(.L_x_11153) ;  /* 0x000000000f087348 */ /* 0x000fea0003c00000 */
[----:B------:R0:W1:Y:S02]  /*14670*/  SHFL.IDX P6, R14, R13, R12, R11 ;  /* 0x0000000c0d0e7389 */ /* 0x00006400000c000b */
[----:B01----:R-:W-:Y:S01]  /*14680*/  ENDCOLLECTIVE ;  /* 0x000000000000791b */ /* 0x003fe20003800000 */
.L_x_11153:
        /* <DEDUP_REMOVED lines=12> */
.L_x_11154:
[----:B------:R-:W-:Y:S01]  /*14750*/  @!PT LDS RZ, [RZ] ;  /* 0x00000000fffff984 */ /* 0x000fe20000000800 */
[----:B------:R-:W-:Y:S01]  /*14760*/  @!PT LDS RZ, [RZ] ;  /* 0x00000000fffff984 */ /* 0x000fe20000000800 */
[----:B------:R-:W-:Y:S01]  /*14770*/  @!PT LDS RZ, [RZ] ;  /* 0x00000000fffff984 */ /* 0x000fe20000000800 */
[----:B------:R-:W-:Y:S01]  /*14780*/  LDGSTS.E.BYPASS.LTC128B.128 [R19+0x3400], desc[UR36][R4.64+0x80], !P0 ;  /* 0x0340008004137fae */ /* 0x000fe2000c101d64 */
[----:B------:R-:W-:Y:S01]  /*14790*/  LOP3.LUT P0, RZ, R8, 0x8, RZ, 0xc0, !PT ;  /* 0x0000000808ff7812 */ /* 0x000fe2000780c0ff */
[----:B------:R-:W-:Y:S02]  /*147a0*/  IMAD.MOV.U32 R8, RZ, RZ, RZ ;  /* 0x000000ffff087224 */ /* 0x000fe400078e00ff */
        /* <DEDUP_REMOVED lines=9> */
.L_x_11155:
        /* <DEDUP_REMOVED lines=12> */
.L_x_11156:
        /* <DEDUP_REMOVED lines=14> */
.L_x_11157:
        /* <DEDUP_REMOVED lines=12> */
.L_x_11158:
        /* <DEDUP_REMOVED lines=14> */
.L_x_11159:
        /* <DEDUP_REMOVED lines=12> */
.L_x_11160:
        /* <DEDUP_REMOVED lines=14> */
.L_x_11161:
[----:B------:R-:W-:Y:S01]  /*14d20*/  IMAD.X R5, RZ, RZ, R0, P3 ;  /* 0x000000ffff057224 */ /* 0x000fe200018e0600 */
[----:B------:R-:W-:Y:S01]  /*14d30*/  ISETP.LT.OR P3, PT, R35, 0x41, P4 ;  /* 0x000000412300780c */ /* 0x000fe20002761670 */
[----:B------:R-:W-:Y:S02]  /*14d40*/  VIADD R0, R19, 0x400 ;  /* 0x0000040013007836 */ /* 0x000fe40000000000 */
[----:B------:R-:W-:-:S10]  /*14d50*/  IMAD.MOV.U32 R13, RZ, RZ, R3 ;  /* 0x000000ffff0d7224 */ /* 0x000fd400078e0003 */
        /* <DEDUP_REMOVED lines=9> */
.L_x_11162:
        /* <DEDUP_REMOVED lines=9> */
.L_x_11091:
[----:B-1----:R1:W2:Y:S02]  /*14e80*/  SYNCS.PHASECHK.TRANS64.TRYWAIT P0, [R32+URZ+0x22840], R31 ;  /* 0x0228401f200075a7 */ /* 0x0022a4000800017f */
[----:B--2---:R-:W-:Y:S05]  /*14e90*/  @!P0 NANOSLEEP.SYNCS 0x989680 ;  /* 0x009896800000895d */ /* 0x004fea0003900000 */
[----:B------:R-:W2:Y:S02]  /*14ea0*/  @!P0 SYNCS.PHASECHK.TRANS64 P0, [R32+URZ+0x22840], R31 ;  /* 0x0228401f200085a7 */ /* 0x000ea4000800007f */
[----:B--2---:R-:W-:Y:S05]  /*14eb0*/  @!P0 BRA `(.L_x_11091) ;  /* 0xfffffffc00f08947 */ /* 0x004fea000383ffff */
[----:B------:R-:W-:Y:S05]  /*14ec0*/  BRA `(.L_x_11164) ;  /* 0xffffffd000947947 */ /* 0x000fea000383ffff */
.L_x_11092:
        /* <DEDUP_REMOVED lines=8> */
.L_x_11166:
[----:B------:R-:W-:Y:S05]  /*14f50*/  BSYNC B1 ;  /* 0x0000000000017941 */ /* 0x000fea0003800000 */
.L_x_11165:
        /* <DEDUP_REMOVED lines=9> */
.L_x_11167:
[----:B------:R-:W-:Y:S02]  /*14ff0*/  IMAD.MOV.U32 R13, RZ, RZ, R3 ;  /* 0x000000ffff0d7224 */ /* 0x000fe400078e0003 */
[----:B------:R-:W-:Y:S01]  /*15000*/  IMAD.MOV.U32 R12, RZ, RZ, 0x1 ;  /* 0x00000001ff0c7424 */ /* 0x000fe200078e00ff */
[----:B------:R-:W-:-:S13]  /*15010*/  IADD3 R4, P0, R14, R24, RZ ;  /* 0x000000180e047210 */ /* 0x000fda0007f1e0ff */
[----:B------:R-:W-:Y:S05]  /*15020*/  WARPSYNC.COLLECTIVE R15, `(.L_x_11168) ;  /* 0x000000000f087348 */ /* 0x000fea0003c00000 */
[----:B------:R0:W1:Y:S02]  /*15030*/  SHFL.IDX P6, R14, R13, R12, R11 ;  /* 0x0000000c0d0e7389 */ /* 0x00006400000c000b */
[----:B01----:R-:W-:Y:S01]  /*15040*/  ENDCOLLECTIVE ;  /* 0x000000000000791b */ /* 0x003fe20003800000 */
.L_x_11168:
        /* <DEDUP_REMOVED lines=10> */
.L_x_11169:
[----:B------:R-:W-:Y:S02]  /*150f0*/  IMAD.MOV.U32 R13, RZ, RZ, R3 ;  /* 0x000000ffff0d7224 */ /* 0x000fe400078e0003 */
[----:B------:R-:W-:Y:S01]  /*15100*/  IMAD.MOV.U32 R12, RZ, RZ, 0x2 ;  /* 0x00000002ff0c7424 */ /* 0x000fe200078e00ff */
[----:B------:R-:W-:-:S13]  /*15110*/  IADD3 R6, P0, R14, R24, RZ ;  /* 0x000000180e067210 */ /* 0x000fda0007f1e0ff */
[----:B------:R-:W-:Y:S05]  /*15120*/  WARPSYNC.COLLECTIVE R15, `(.L_x_11170) ;  /* 0x000000000f087348 */ /* 0x000fea0003c00000 */
[----:B------:R0:W1:Y:S02]  /*15130*/  SHFL.IDX P6, R14, R13, R12, R11 ;  /* 0x0000000c0d0e7389 */ /* 0x00006400000c000b */
[----:B01----:R-:W-:Y:S01]  /*15140*/  ENDCOLLECTIVE ;  /* 0x000000000000791b */ /* 0x003fe20003800000 */
.L_x_11170:
        /* <DEDUP_REMOVED lines=10> */
.L_x_11171:
[----:B------:R-:W-:Y:S02]  /*151f0*/  IMAD.MOV.U32 R13, RZ, RZ, R3 ;  /* 0x000000ffff0d7224 */ /* 0x000fe400078e0003 */
[----:B------:R-:W-:Y:S01]  /*15200*/  IMAD.MOV.U32 R12, RZ, RZ, 0x3 ;  /* 0x00000003ff0c7424 */ /* 0x000fe200078e00ff */
[----:B------:R-:W-:-:S13]  /*15210*/  IADD3 R6, P0, R14, R24, RZ ;  /* 0x000000180e067210 */ /* 0x000fda0007f1e0ff */
[----:B------:R-:W-:Y:S05]  /*15220*/  WARPSYNC.COLLECTIVE R15, `(.L_x_11172) ;  /* 0x000000000f087348 */ /* 0x000fea0003c00000 */
[----:B------:R0:W1:Y:S02]  /*15230*/  SHFL.IDX P6, R14, R13, R12, R11 ;  /* 0x0000000c0d0e7389 */ /* 0x00006400000c000b */
[----:B01----:R-:W-:Y:S01]  /*15240*/  ENDCOLLECTIVE ;  /* 0x000000000000791b */ /* 0x003fe20003800000 */
.L_x_11172:
        /* <DEDUP_REMOVED lines=10> */
.L_x_11173:
[----:B------:R-:W-:Y:S02]  /*152f0*/  IMAD.MOV.U32 R13, RZ, RZ, R3 ;  /* 0x000000ffff0d7224 */ /* 0x000fe400078e0003 */
[----:B------:R-:W-:Y:S01]  /*15300*/  IMAD.MOV.U32 R12, RZ, RZ, 0x4 ;  /* 0x00000004ff0c7424 */ /* 0x000fe200078e00ff */
[----:B------:R-:W-:-:S13]  /*15310*/  IADD3 R4, P0, R14, R24, RZ ;  /* 0x000000180e047210 */ /* 0x000fda0007f1e0ff */
[----:B------:R-:W-:Y:S05]  /*15320*/  WARPSYNC.COLLECTIVE R15, `(.L_x_11174) ;  /* 0x000000000f087348 */ /* 0x000fea0003c00000 */
[----:B------:R0:W1:Y:S02]  /*15330*/  SHFL.IDX P6, R14, R13, R12, R11 ;  /* 0x0000000c0d0e7389 */ /* 0x00006400000c000b */
[----:B01----:R-:W-:Y:S01]  /*15340*/  ENDCOLLECTIVE ;  /* 0x000000000000791b */ /* 0x003fe20003800000 */
.L_x_11174:
        /* <DEDUP_REMOVED lines=10> */
.L_x_11175:
[----:B------:R-:W-:Y:S02]  /*153f0*/  IMAD.MOV.U32 R13, RZ, RZ, R3 ;  /* 0x000000ffff0d7224 */ /* 0x000fe400078e0003 */
[----:B------:R-:W-:Y:S01]  /*15400*/  IMAD.MOV.U32 R12, RZ, RZ, 0x5 ;  /* 0x00000005ff0c7424 */ /* 0x000fe200078e00ff */
[----:B------:R-:W-:-:S13]  /*15410*/  IADD3 R4, P0, R14, R24, RZ ;  /* 0x000000180e047210 */ /* 0x000fda0007f1e0ff */
[----:B------:R-:W-:Y:S05]  /*15420*/  WARPSYNC.COLLECTIVE R15, `(.L_x_11176) ;  /* 0x000000000f087348 */ /* 0x000fea0003c00000 */
[----:B------:R0:W1:Y:S02]  /*15430*/  SHFL.IDX P6, R14, R13, R12, R11 ;  /* 0x0000000c0d0e7389 */ /* 0x00006400000c000b */
[----:B01----:R-:W-:Y:S01]  /*15440*/  ENDCOLLECTIVE ;  /* 0x000000000000791b */ /* 0x003fe20003800000 */
.L_x_11176:
        /* <DEDUP_REMOVED lines=10> */
.L_x_11177:
[----:B------:R-:W-:Y:S01]  /*154f0*/  IMAD.MOV.U32 R37, RZ, RZ, R14 ;  /* 0x000000ffff257224 */ /* 0x000fe200078e000e */
[----:B------:R-:W-:Y:S06]  /*15500*/  BRA `(.L_x_11178) ;  /* 0xffffffcc00ec7947 */ /* 0x000fec000383ffff */
.L_x_11097:
[----:B---3--:R3:W4:Y:S02]  /*15510*/  SYNCS.PHASECHK.TRANS64.TRYWAIT P0, [R32+URZ+0x22860], R31 ;  /* 0x0228601f200075a7 */ /* 0x008724000800017f */
[----:B----4-:R-:W-:Y:S05]  /*15520*/  @!P0 NANOSLEEP.SYNCS 0x989680 ;  /* 0x009896800000895d */ /* 0x010fea0003900000 */
[----:B------:R-:W4:Y:S02]  /*15530*/  @!P0 SYNCS.PHASECHK.TRANS64 P0, [R32+URZ+0x22860], R31 ;  /* 0x0228601f200085a7 */ /* 0x000f24000800007f */
[----:B----4-:R-:W-:Y:S05]  /*15540*/  @!P0 BRA `(.L_x_11097) ;  /* 0xfffffffc00f08947 */ /* 0x010fea000383ffff */
[----:B------:R-:W-:Y:S05]  /*15550*/  BRA `(.L_x_11179) ;  /* 0xffffffd000387947 */ /* 0x000fea000383ffff */
.L_x_11098:
        /* <DEDUP_REMOVED lines=8> */
.L_x_11181:
[----:B------:R-:W-:Y:S05]  /*155e0*/  BSYNC B1 ;  /* 0x0000000000017941 */ /* 0x000fea0003800000 */
.L_x_11180:
        /* <DEDUP_REMOVED lines=9> */
.L_x_11182:
[----:B------:R-:W-:Y:S02]  /*15680*/  IMAD.MOV.U32 R8, RZ, RZ, RZ ;  /* 0x000000ffff087224 */ /* 0x000fe400078e00ff */
[----:B------:R-:W-:Y:S02]  /*15690*/  IMAD.MOV.U32 R13, RZ, RZ, R27 ;  /* 0x000000ffff0d7224 */ /* 0x000fe400078e001b */
[----:B------:R-:W-:Y:S01]  /*156a0*/  IMAD.MOV.U32 R12, RZ, RZ, 0x1 ;  /* 0x00000001ff0c7424 */ /* 0x000fe200078e00ff */
[----:B------:R-:W-:-:S13]  /*156b0*/  IADD3 R4, P0, R14, R24, RZ ;  /* 0x000000180e047210 */ /* 0x000fda0007f1e0ff */
[----:B------:R-:W-:Y:S05]  /*156c0*/  WARPSYNC.COLLECTIVE R15, `(.L_x_11183) ;  /* 0x000000000f087348 */ /* 0x000fea0003c00000 */
[----:B------:R0:W1:Y:S02]  /*156d0*/  SHFL.IDX P6, R14, R13, R12, R11 ;  /* 0x0000000c0d0e7389 */ /* 0x00006400000c000b */
[----:B01----:R-:W-:Y:S01]  /*156e0*/  ENDCOLLECTIVE ;  /* 0x000000000000791b */ /* 0x003fe20003800000 */
.L_x_11183:
        /* <DEDUP_REMOVED lines=13> */
.L_x_11184:
[----:B------:R-:W-:Y:S02]  /*157c0*/  IMAD.MOV.U32 R13, RZ, RZ, R27 ;  /* 0x000000ffff0d7224 */ /* 0x000fe400078e001b */
[----:B------:R-:W-:Y:S01]  /*157d0*/  IMAD.MOV.U32 R12, RZ, RZ, 0x2 ;  /* 0x00000002ff0c7424 */ /* 0x000fe200078e00ff */
[----:B------:R-:W-:-:S13]  /*157e0*/  IADD3 R4, P0, R14, R24, RZ ;  /* 0x000000180e047210 */ /* 0x000fda0007f1e0ff */
[----:B------:R-:W-:Y:S05]  /*157f0*/  WARPSYNC.COLLECTIVE R15, `(.L_x_11185) ;  /* 0x000000000f087348 */ /* 0x000fea0003c00000 */
[----:B------:R0:W1:Y:S02]  /*15800*/  SHFL.IDX P6, R14, R13, R12, R11 ;  /* 0x0000000c0d0e7389 */ /* 0x00006400000c000b */
[----:B01----:R-:W-:Y:S01]  /*15810*/  ENDCOLLECTIVE ;  /* 0x000000000000791b */ /* 0x003fe20003800000 */
.L_x_11185:
        /* <DEDUP_REMOVED lines=13> */
.L_x_11186:
[----:B------:R-:W-:Y:S02]  /*158f0*/  IMAD.MOV.U32 R13, RZ, RZ, R27 ;  /* 0x000000ffff0d7224 */ /* 0x000fe400078e001b */
[----:B------:R-:W-:Y:S01]  /*15900*/  IMAD.MOV.U32 R12, RZ, RZ, 0x3 ;  /* 0x00000003ff0c7424 */ /* 0x000fe200078e00ff */
[----:B------:R-:W-:-:S13]  /*15910*/  IADD3 R4, P0, R14, R24, RZ ;  /* 0x000000180e047210 */ /* 0x000fda0007f1e0ff */
[----:B------:R-:W-:Y:S05]  /*15920*/  WARPSYNC.COLLECTIVE R15, `(.L_x_11187) ;  /* 0x000000000f087348 */ /* 0x000fea0003c00000 */
[----:B------:R0:W1:Y:S02]  /*15930*/  SHFL.IDX P6, R14, R13, R12, R11 ;  /* 0x0000000c0d0e7389 */ /* 0x00006400000c000b */
[----:B01----:R-:W-:Y:S01]  /*15940*/  ENDCOLLECTIVE ;  /* 0x000000000000791b */ /* 0x003fe20003800000 */
.L_x_11187:
        /* <DEDUP_REMOVED lines=13> */
.L_x_11188:
[----:B------:R-:W-:Y:S02]  /*15a20*/  IMAD.MOV.U32 R13, RZ, RZ, R27 ;  /* 0x000000ffff0d7224 */ /* 0x000fe400078e001b */
[----:B------:R-:W-:Y:S01]  /*15a30*/  IMAD.MOV.U32 R12, RZ, RZ, 0x4 ;  /* 0x00000004ff0c7424 */ /* 0x000fe200078e00ff */
[----:B------:R-:W-:-:S13]  /*15a40*/  IADD3 R4, P0, R14, R24, RZ ;  /* 0x000000180e047210 */ /* 0x000fda0007f1e0ff */
[----:B------:R-:W-:Y:S05]  /*15a50*/  WARPSYNC.COLLECTIVE R15, `(.L_x_11189) ;  /* 0x000000000f087348 */ /* 0x000fea0003c00000 */
[----:B------:R0:W1:Y:S02]  /*15a60*/  SHFL.IDX P6, R14, R13, R12, R11 ;  /* 0x0000000c0d0e7389 */ /* 0x00006400000c000b */
[----:B01----:R-:W-:Y:S01]  /*15a70*/  ENDCOLLECTIVE ;  /* 0x000000000000791b */ /* 0x003fe20003800000 */
.L_x_11189:
        /* <DEDUP_REMOVED lines=13> */
.L_x_11190:
[----:B------:R-:W-:Y:S02]  /*15b50*/  IMAD.MOV.U32 R13, RZ, RZ, R27 ;  /* 0x000000ffff0d7224 */ /* 0x000fe400078e001b */
[----:B------:R-:W-:Y:S01]  /*15b60*/  IMAD.MOV.U32 R12, RZ, RZ, 0x5 ;  /* 0x00000005ff0c7424 */ /* 0x000fe200078e00ff */
[----:B------:R-:W-:-:S13]  /*15b70*/  IADD3 R4, P0, R14, R24, RZ ;  /* 0x000000180e047210 */ /* 0x000fda0007f1e0ff */
[----:B------:R-:W-:Y:S05]  /*15b80*/  WARPSYNC.COLLECTIVE R15, `(.L_x_11191) ;  /* 0x000000000f087348 */ /* 0x000fea0003c00000 */
[----:B------:R0:W1:Y:S02]  /*15b90*/  SHFL.IDX P6, R14, R13, R12, R11 ;  /* 0x0000000c0d0e7389 */ /* 0x00006400000c000b */
[----:B01----:R-:W-:Y:S01]  /*15ba0*/  ENDCOLLECTIVE ;  /* 0x000000000000791b */ /* 0x003fe20003800000 */
.L_x_11191:
        /* <DEDUP_REMOVED lines=13> */
.L_x_11192:
[----:B------:R-:W-:Y:S05]  /*15c80*/  BRA `(.L_x_11193) ;  /* 0xffffffcc00887947 */ /* 0x000fea000383ffff */
.L_x_11103:
[----:B0-----:R0:W4:Y:S02]  /*15c90*/  SYNCS.PHASECHK.TRANS64.TRYWAIT P0, [R4+URZ+0x22820], R8 ;  /* 0x02282008040075a7 */ /* 0x001124000800017f */
[----:B----4-:R-:W-:Y:S05]  /*15ca0*/  @!P0 NANOSLEEP.SYNCS 0x989680 ;  /* 0x009896800000895d */ /* 0x010fea0003900000 */
[----:B------:R-:W4:Y:S02]  /*15cb0*/  @!P0 SYNCS.PHASECHK.TRANS64 P0, [R4+URZ+0x22820], R8 ;  /* 0x02282008040085a7 */ /* 0x000f24000800007f */
[----:B----4-:R-:W-:Y:S05]  /*15cc0*/  @!P0 BRA `(.L_x_11103) ;  /* 0xfffffffc00f08947 */ /* 0x010fea000383ffff */
[----:B------:R-:W-:Y:S05]  /*15cd0*/  BRA `(.L_x_11194) ;  /* 0xffffffd000107947 */ /* 0x000fea000383ffff */
.L_x_11104:
[----:B------:R-:W-:Y:S01]  /*15ce0*/  BSSY B0, `(.L_x_11195) ;  /* 0x0000008000007945 */ /* 0x000fe20003800000 */
[----:B------:R-:W-:Y:S02]  /*15cf0*/  IMAD.MOV.U32 R13, RZ, RZ, R16 ;  /* 0x000000ffff0d7224 */ /* 0x000fe400078e0010 */
[----:B------:R-:W-:Y:S02]  /*15d00*/  IMAD.MOV.U32 R12, RZ, RZ, RZ ;  /* 0x000000ffff0c7224 */ /* 0x000fe400078e00ff */
[----:B------:R-:W-:Y:S02]  /*15d10*/  IMAD.MOV.U32 R11, RZ, RZ, 0x1f ;  /* 0x0000001fff0b7424 */ /* 0x000fe400078e00ff */
[----:B------:R-:W-:-:S07]  /*15d20*/  IMAD.MOV.U32 R15, RZ, RZ, -0x1 ;  /* 0xffffffffff0f7424 */ /* 0x000fce00078e00ff */
[----:B0123-5:R-:W-:Y:S05]  /*15d30*/  WARPSYNC.COLLECTIVE R15, `(.L_x_11196) ;  /* 0x000000000f087348 */ /* 0x02ffea0003c00000 */
[----:B------:R4:W0:Y:S02]  /*15d40*/  SHFL.IDX P6, R14, R13, R12, R11 ;  /* 0x0000000c0d0e7389 */ /* 0x00082400000c000b */
[----:B012345:R-:W-:Y:S01]  /*15d50*/  ENDCOLLECTIVE ;  /* 0x000000000000791b */ /* 0x03ffe20003800000 */
.L_x_11196:
[----:B------:R-:W-:Y:S05]  /*15d60*/  BSYNC B0 ;  /* 0x0000000000007941 */ /* 0x000fea0003800000 */
.L_x_11195:
[----:B------:R-:W-:Y:S05]  /*15d70*/  BRA `(.L_x_11197) ;  /* 0xffffffcc00f87947 */ /* 0x000fea000383ffff */
.L_x_11105:
[----:B------:R-:W-:Y:S01]  /*15d80*/  BSSY B0, `(.L_x_11198) ;  /* 0x0000006000007945 */ /* 0x000fe20003800000 */
[----:B------:R-:W-:-:S07]  /*15d90*/  IMAD.MOV.U32 R15, RZ, RZ, -0x1 ;  /* 0xffffffffff0f7424 */ /* 0x000fce00078e00ff */
[----:B-12345:R-:W-:Y:S05]  /*15da0*/  WARPSYNC.COLLECTIVE R15, `(.L_x_11199) ;  /* 0x000000000f0c7348 */ /* 0x03efea0003c00000 */
[----:B------:R-:W-:Y:S02]  /*15db0*/  ELECT P6, UR62, PT ;  /* 0x00000000003e782f */ /* 0x000fe400038c0000 */
[----:B------:R-:W-:Y:S01]  /*15dc0*/  MOV R14, UR62 ;  /* 0x0000003e000e7c02 */ /* 0x000fe20008000f00 */
[----:B-12345:R-:W-:Y:S10]  /*15dd0*/  ENDCOLLECTIVE ;  /* 0x000000000000791b */ /* 0x03eff40003800000 */
.L_x_11199:
[----:B------:R-:W-:Y:S05]  /*15de0*/  BSYNC B0 ;  /* 0x0000000000007941 */ /* 0x000fea0003800000 */
.L_x_11198:
[----:B------:R-:W-:Y:S05]  /*15df0*/  BRA `(.L_x_11200) ;  /* 0xffffffcc00ec7947 */ /* 0x000fea000383ffff */
.L_x_11107:
[----:B------:R0:W0:Y:S02]  /*15e00*/  SYNCS.PHASECHK.TRANS64.TRYWAIT P1, [R5+URZ+0x22840], R0 ;  /* 0x02284000050075a7 */ /* 0x000024000802017f */
[----:B0-----:R-:W-:Y:S05]  /*15e10*/  @!P1 NANOSLEEP.SYNCS 0x989680 ;  /* 0x009896800000995d */ /* 0x001fea0003900000 */
[----:B------:R-:W0:Y:S02]  /*15e20*/  @!P1 SYNCS.PHASECHK.TRANS64 P1, [R5+URZ+0x22840], R0 ;  /* 0x02284000050095a7 */ /* 0x000e24000802007f */
[----:B0-----:R-:W-:Y:S05]  /*15e30*/  @!P1 BRA `(.L_x_11107) ;  /* 0xfffffffc00f09947 */ /* 0x001fea000383ffff */
[----:B------:R-:W-:Y:S05]  /*15e40*/  BRA `(.L_x_11201) ;  /* 0xffffffd0000c7947 */ /* 0x000fea000383ffff */
.L_x_11109:
[----:B------:R0:W0:Y:S02]  /*15e50*/  SYNCS.PHASECHK.TRANS64.TRYWAIT P1, [R21+URZ+0x22840], R2 ;  /* 0x02284002150075a7 */ /* 0x000024000802017f */
[----:B0-----:R-:W-:Y:S05]  /*15e60*/  @!P1 NANOSLEEP.SYNCS 0x989680 ;  /* 0x009896800000995d */ /* 0x001fea0003900000 */
[----:B------:R-:W0:Y:S02]  /*15e70*/  @!P1 SYNCS.PHASECHK.TRANS64 P1, [R21+URZ+0x22840], R2 ;  /* 0x02284002150095a7 */ /* 0x000e24000802007f */
[----:B0-----:R-:W-:Y:S05]  /*15e80*/  @!P1 BRA `(.L_x_11109) ;  /* 0xfffffffc00f09947 */ /* 0x001fea000383ffff */
[----:B------:R-:W-:Y:S05]  /*15e90*/  BRA `(.L_x_11202) ;  /* 0xffffffd000187947 */ /* 0x000fea000383ffff */
.L_x_11111:
[----:B------:R0:W0:Y:S02]  /*15ea0*/  SYNCS.PHASECHK.TRANS64.TRYWAIT P1, [R5+URZ+0x22860], R0 ;  /* 0x02286000050075a7 */ /* 0x000024000802017f */
[----:B0-----:R-:W-:Y:S05]  /*15eb0*/  @!P1 NANOSLEEP.SYNCS 0x989680 ;  /* 0x009896800000995d */ /* 0x001fea0003900000 */
[----:B------:R-:W0:Y:S02]  /*15ec0*/  @!P1 SYNCS.PHASECHK.TRANS64 P1, [R5+URZ+0x22860], R0 ;  /* 0x02286000050095a7 */ /* 0x000e24000802007f */
[----:B0-----:R-:W-:Y:S05]  /*15ed0*/  @!P1 BRA `(.L_x_11111) ;  /* 0xfffffffc00f09947 */ /* 0x001fea000383ffff */
[----:B------:R-:W-:Y:S05]  /*15ee0*/  BRA `(.L_x_11203) ;  /* 0xffffffd000147947 */ /* 0x000fea000383ffff */
.L_x_11204:
        /* <DEDUP_REMOVED lines=9> */
.L_x_15666:


//--------------------- .text._ZN7cutlass13device_kernelIN5flash11enable_sm90INS1_16FlashAttnFwdSm90INS1_25CollectiveMainloopFwdSm90ILi2EN4cute5tupleIJNS5_1CILi1EEES8_S8_EEENS6_IJNS7_ILi128EEENS7_ILi96EEENS7_ILi64EEEEEELi256ENS_6half_tEfNS_4arch4Sm90ELb0ELb1ELb0ELb0ELb1ELb0ELb1ELb1ELb0ELb1ELb1ELb0EEENS1_21CollectiveEpilogueFwdINS6_IJSA_NS7_ILi256EEESB_EEES9_SE_SG_Li256ELb0ELb1ELb1ELb0EEENS1_19SingleTileSchedulerILb0ELb1ELb1ELi128EEEEEEEEEvNT_6ParamsE --------------------------
	.section	.text._ZN7cutlass13device_kernelIN5flash11enable_sm90INS1_16FlashAttnFwdSm90INS1_25CollectiveMainloopFwdSm90ILi2EN4cute5tupleIJNS5_1CILi1EEES8_S8_EEENS6_IJNS7_ILi128EEENS7_ILi96EEENS7_ILi64EEEEEELi256ENS_6half_tEfNS_4arch4Sm90ELb0ELb1ELb0ELb0ELb1ELb0ELb1ELb1ELb0ELb1ELb1ELb0EEENS1_21CollectiveEpilogueFwdINS6_IJSA_NS7_ILi256EEESB_EEES9_SE_SG_Li256ELb0ELb1ELb1ELb0EEENS1_19SingleTileSchedulerILb0ELb1ELb1ELi128EEEEEEEEEvNT_6ParamsE,"ax",@progbits
	.align	128
.text._ZN7cutlass13device_kernelIN5flash11enable_sm90INS1_16FlashAttnFwdSm90INS1_25CollectiveMainloopFwdSm90ILi2EN4cute5tupleIJNS5_1CILi1EEES8_S8_EEENS6_IJNS7_ILi128EEENS7_ILi96EEENS7_ILi64EEEEEELi256ENS_6half_tEfNS_4arch4Sm90ELb0ELb1ELb0ELb0ELb1ELb0ELb1ELb1ELb0ELb1ELb1ELb0EEENS1_21CollectiveEpilogueFwdINS6_IJSA_NS7_ILi256EEESB_EEES9_SE_SG_Li256ELb0ELb1ELb1ELb0EEENS1_19SingleTileSchedulerILb0ELb1ELb1ELi128EEEEEEEEEvNT_6ParamsE:
        .type           _ZN7cutlass13device_kernelIN5flash11enable_sm90INS1_16FlashAttnFwdSm90INS1_25CollectiveMainloopFwdSm90ILi2EN4cute5tupleIJNS5_1CILi1EEES8_S8_EEENS6_IJNS7_ILi128EEENS7_ILi96EEENS7_ILi64EEEEEELi256ENS_6half_tEfNS_4arch4Sm90ELb0ELb1ELb0ELb0ELb1ELb0ELb1ELb1ELb0ELb1ELb1ELb0EEENS1_21CollectiveEpilogueFwdINS6_IJSA_NS7_ILi256EEESB_EEES9_SE_SG_Li256ELb0ELb1ELb1ELb0EEENS1_19SingleTileSchedulerILb0ELb1ELb1ELi128EEEEEEEEEvNT_6ParamsE,@function
        .size           _ZN7cutlass13device_kernelIN5flash11enable_sm90INS1_16FlashAttnFwdSm90INS1_25CollectiveMainloopFwdSm90ILi2EN4cute5tupleIJNS5_1CILi1EEES8_S8_EEENS6_IJNS7_ILi128EEENS7_ILi96EEENS7_ILi64EEEEEELi256ENS_6half_tEfNS_4arch4Sm90ELb0ELb1ELb0ELb0ELb1ELb0ELb1ELb1ELb0ELb1ELb1ELb0EEENS1_21CollectiveEpilogueFwdINS6_IJSA_NS7_ILi256EEESB_EEES9_SE_SG_Li256ELb0ELb1ELb1ELb0EEENS1_19SingleTileSchedulerILb0ELb1ELb1ELi128EEEEEEEEEvNT_6ParamsE,(.L_x_15667 - _ZN7cutlass13device_kernelIN5flash11enable_sm90INS1_16FlashAttnFwdSm90INS1_25CollectiveMainloopFwdSm90ILi2EN4cute5tupleIJNS5_1CILi1EEES8_S8_EEENS6_IJNS7_ILi128EEENS7_ILi96EEENS7_ILi64EEEEEELi256ENS_6half_tEfNS_4arch4Sm90ELb0ELb1ELb0ELb0ELb1ELb0ELb1ELb1ELb0ELb1ELb1ELb0EEENS1_21CollectiveEpilogueFwdINS6_IJSA_NS7_ILi256EEESB_EEES9_SE_SG_Li256ELb0ELb1ELb1ELb0EEENS1_19SingleTileSchedulerILb0ELb1ELb1ELi128EEEEEEEEEvNT_6ParamsE)
        .other          _ZN7cutlass13device_kernelIN5flash11enable_sm90INS1_16FlashAttnFwdSm90INS1_25CollectiveMainloopFwdSm90ILi2EN4cute5tupleIJNS5_1CILi1EEES8_S8_EEENS6_IJNS7_ILi128EEENS7_ILi96EEENS7_ILi64EEEEEELi256ENS_6half_tEfNS_4arch4Sm90ELb0ELb1ELb0ELb0ELb1ELb0ELb1ELb1ELb0ELb1ELb1ELb0EEENS1_21CollectiveEpilogueFwdINS6_IJSA_NS7_ILi256EEESB_EEES9_SE_SG_Li256ELb0ELb1ELb1ELb0EEENS1_19SingleTileSchedulerILb0ELb1ELb1ELi128EEEEEEEEEvNT_6ParamsE,@"STO_CUDA_ENTRY STV_DEFAULT"
_ZN7cutlass13device_kernelIN5flash11enable_sm90INS1_16FlashAttnFwdSm90INS1_25CollectiveMainloopFwdSm90ILi2EN4cute5tupleIJNS5_1CILi1EEES8_S8_EEENS6_IJNS7_ILi128EEENS7_ILi96EEENS7_ILi64EEEEEELi256ENS_6half_tEfNS_4arch4Sm90ELb0ELb1ELb0ELb0ELb1ELb0ELb1ELb1ELb0ELb1ELb1ELb0EEENS1_21CollectiveEpilogueFwdINS6_IJSA_NS7_ILi256EEESB_EEES9_SE_SG_Li256ELb0ELb1ELb1ELb0EEENS1_19SingleTileSchedulerILb0ELb1ELb1ELi128EEEEEEEEEvNT_6ParamsE:
        /* <DEDUP_REMOVED lines=9> */
[----:B------:R1:W2:Y:S01]  /*0090*/  SHFL.IDX PT, R3, R73, RZ, 0x1f ;  /* 0x00001fff49037589 */ /* 0x0002a200000e0000 */
        /* <DEDUP_REMOVED lines=15> */
[----:B------:R1:W0:Y:S01]  /*0190*/  @!UP0 SYNCS.EXCH.64 URZ, [UR8+0x32400], UR4 ;  /* 0x03240004083f85b2 */ /* 0x0002220008000100 */
[----:B------:R1:W3:Y:S05]  /*01a0*/  @!UP1 SYNCS.EXCH.64 URZ, [UR8+0x32410], UR4 ;  /* 0x03241004083f95b2 */ /* 0x0002ea0008000100 */
[----:B------:R1:W4:Y:S02]  /*01b0*/  @!UP2 SYNCS.EXCH.64 URZ, [UR8+0x32420], UR6 ;  /* 0x03242006083fa5b2 */ /* 0x0003240008000100 */
[----:B-12---:R-:W-:Y:S05]  /*01c0*/  @P1 BRA `(.L_x_11205) ;  /* 0x0000000000481947 */ /* 0x006fea0003800000 */
[----:B------:R-:W1:Y:S01]  /*01d0*/  S2UR UR5, SR_CgaCtaId ;  /* 0x00000000000579c3 */ /* 0x000e620000008800 */
        /* <DEDUP_REMOVED lines=12> */
[----:B-1----:R1:W2:Y:S08]  /*02a0*/  SYNCS.EXCH.64 URZ, [UR8+0x32430], UR4 ;  /* 0x03243004083f75b2 */ /* 0x0022b00008000100 */
[----:B------:R1:W0:Y:S01]  /*02b0*/  SYNCS.EXCH.64 URZ, [UR8+0x32440], UR6 ;  /* 0x03244006083f75b2 */ /* 0x0002220008000100 */
[----:B------:R1:W0:Y:S01]  /*02c0*/  SYNCS.EXCH.64 URZ, [UR8+0x32438], UR4 ;  /* 0x03243804083f75b2 */ /* 0x0002220008000100 */
[----:B------:R1:W0:Y:S01]  /*02d0*/  SYNCS.EXCH.64 URZ, [UR8+0x32448], UR6 ;  /* 0x03244806083f75b2 */ /* 0x0002220008000100 */
[----:B------:R-:W-:Y:S01]  /*02e0*/  NOP ;  /* 0x0000000000007918 */ /* 0x000fe20000000000 */
.L_x_11205:
[----:B------:R-:W5:Y:S01]  /*02f0*/  SHFL.IDX PT, R2, R0, RZ, 0x1f ;  /* 0x00001fff00027589 */ /* 0x000f6200000e0000 */
[----:B------:R-:W-:Y:S01]  /*0300*/  NOP ;  /* 0x0000000000007918 */ /* 0x000fe20000000000 */
[----:B-----5:R-:W-:-:S13]  /*0310*/  ISETP.NE.AND P0, PT, R2, RZ, PT ;  /* 0x000000ff0200720c */ /* 0x020fda0003f05270 */
        /* <DEDUP_REMOVED lines=14> */
[----:B-1----:R1:W0:Y:S08]  /*0400*/  SYNCS.EXCH.64 URZ, [UR8+0x32450], UR4 ;  /* 0x03245004083f75b2 */ /* 0x0022300008000100 */
[----:B------:R1:W0:Y:S01]  /*0410*/  SYNCS.EXCH.64 URZ, [UR8+0x32460], UR6 ;  /* 0x03246006083f75b2 */ /* 0x0002220008000100 */
[----:B------:R1:W0:Y:S01]  /*0420*/  SYNCS.EXCH.64 URZ, [UR8+0x32458], UR4 ;  /* 0x03245804083f75b2 */ /* 0x0002220008000100 */
[----:B------:R1:W0:Y:S01]  /*0430*/  SYNCS.EXCH.64 URZ, [UR8+0x32468], UR6 ;  /* 0x03246806083f75b2 */ /* 0x0002220008000100 */
[----:B------:R-:W-:Y:S01]  /*0440*/  NOP ;  /* 0x0000000000007918 */ /* 0x000fe20000000000 */
.L_x_11206:
[----:B------:R-:W5:Y:S01]  /*0450*/  SHFL.IDX PT, R2, R0, RZ, 0x1f ;  /* 0x00001fff00027589 */ /* 0x000f6200000e0000 */
[----:B------:R-:W-:Y:S01]  /*0460*/  NOP ;  /* 0x0000000000007918 */ /* 0x000fe20000000000 */
[----:B-----5:R-:W-:-:S13]  /*0470*/  ISETP.NE.AND P0, PT, R2, RZ, PT ;  /* 0x000000ff0200720c */ /* 0x020fda0003f05270 */
        /* <DEDUP_REMOVED lines=10> */
[----:B-1----:R1:W0:Y:S01]  /*0520*/  SYNCS.EXCH.64 URZ, [UR6+0x32470], UR4 ;  /* 0x03247004063f75b2 */ /* 0x0022220008000100 */
[----:B------:R1:W0:Y:S01]  /*0530*/  SYNCS.EXCH.64 URZ, [UR6+0x32480], UR4 ;  /* 0x03248004063f75b2 */ /* 0x0002220008000100 */
[----:B------:R1:W0:Y:S01]  /*0540*/  SYNCS.EXCH.64 URZ, [UR6+0x32478], UR4 ;  /* 0x03247804063f75b2 */ /* 0x0002220008000100 */
[----:B------:R1:W0:Y:S01]  /*0550*/  SYNCS.EXCH.64 URZ, [UR6+0x32488], UR4 ;  /* 0x03248804063f75b2 */ /* 0x0002220008000100 */
[----:B------:R-:W-:Y:S01]  /*0560*/  NOP ;  /* 0x0000000000007918 */ /* 0x000fe20000000000 */
.L_x_11207:
        /* <DEDUP_REMOVED lines=22> */
.L_x_11208:
[----:B------:R-:W5:Y:S01]  /*06d0*/  SHFL.IDX PT, R2, R0, RZ, 0x1f ;  /* 0x00001fff00027589 */ /* 0x000f6200000e0000 */
[----:B------:R-:W-:Y:S01]  /*06e0*/  R2UR UR9, R3 ;  /* 0x00000000030972ca */ /* 0x000fe200000e0000 */
        /* <DEDUP_REMOVED lines=21> */
.L_x_11209:
[----:B-1----:R-:W-:Y:S01]  /*0840*/  ULDC UR4, c[0x0][0x20] ;  /* 0x0000080000047ab9 */ /* 0x002fe20000000800 */
[----:B------:R-:W-:Y:S01]  /*0850*/  ULDC UR5, c[0x0][0x24] ;  /* 0x0000090000057ab9 */ /* 0x000fe20000000800 */
[----:B------:R-:W-:Y:S01]  /*0860*/  IADD3 R18, P0, R1, UR4, RZ ;  /* 0x0000000401127c10 */ /* 0x000fe2000ff1e0ff */
[----:B------:R-:W-:Y:S01]  /*0870*/  UISETP.NE.AND UP0, UPT, UR9, URZ, UPT ;  /* 0x0000003f0900728c */ /* 0x000fe2000bf05270 */
[----:B------:R-:W-:Y:S01]  /*0880*/  NOP ;  /* 0x0000000000007918 */ /* 0x000fe20000000000 */
[----:B------:R-:W-:Y:S01]  /*0890*/  UMOV UR60, 0x1 ;  /* 0x00000001003c7882 */ /* 0x000fe20000000000 */
[----:B0-234-:R-:W-:Y:S01]  /*08a0*/  BAR.SYNC.DEFER_BLOCKING 0x0 ;  /* 0x0000000000007b1d */ /* 0x01dfe20000010000 */
[----:B------:R-:W-:Y:S01]  /*08b0*/  IMAD.X R19, RZ, RZ, UR5, P0 ;  /* 0x00000005ff137e24 */ /* 0x000fe200080e06ff */
[C---:B------:R-:W-:Y:S01]  /*08c0*/  IADD3 R4, P0, R18.reuse, 0x50, RZ ;  /* 0x0000005012047810 */ /* 0x040fe20007f1e0ff */
[----:B------:R-:W-:Y:S01]  /*08d0*/  USEL UR60, UR60, 0x2, !UP0 ;  /* 0x000000023c3c7887 */ /* 0x000fe2000c000000 */
[----:B------:R-:W-:-:S02]  /*08e0*/  IADD3 R3, P2, R18, 0x230, RZ ;  /* 0x0000023012037810 */ /* 0x000fc40007f5e0ff */
[----:B------:R-:W-:Y:S01]  /*08f0*/  PLOP3.LUT P3, PT, PT, PT, UP0, 0x80, 0x0 ;  /* 0x000000000000781c */ /* 0x000fe20003f6f008 */
[----:B------:R-:W-:Y:S01]  /*0900*/  ULDC.64 UR36, c[0x0][0x208] ;  /* 0x0000820000247ab9 */ /* 0x000fe20000000a00 */
[----:B------:R0:W-:Y:S01]  /*0910*/  STL [R1+0x444], R4 ;  /* 0x0004440401007387 */ /* 0x0001e20000100800 */
[----:B------:R-:W-:Y:S01]  /*0920*/  IADD3 R33, P1, R18, 0x1fc, RZ ;  /* 0x000001fc12217810 */ /* 0x000fe20007f3e0ff */
[----:B------:R-:W-:Y:S02]  /*0930*/  BSSY B6, `(.L_x_11210) ;  /* 0x000365a000067945 */ /* 0x000fe40003800000 */
[----:B------:R1:W-:Y:S02]  /*0940*/  STL [R1+0xa48], R3 ;  /* 0x000a480301007387 */ /* 0x0003e40000100800 */
[--C-:B------:R-:W-:Y:S02]  /*0950*/  IMAD.X R44, RZ, RZ, R19.reuse, P1 ;  /* 0x000000ffff2c7224 */ /* 0x100fe400008e0613 */
[----:B0-----:R-:W-:-:S02]  /*0960*/  IMAD.X R4, RZ, RZ, R19, P0 ;  /* 0x000000ffff047224 */ /* 0x001fc400000e0613 */
[----:B-1----:R-:W-:-:S03]  /*0970*/  IMAD.X R3, RZ, RZ, R19, P2 ;  /* 0x000000ffff037224 */ /* 0x002fc600010e0613 */
[----:B------:R0:W-:Y:S04]  /*0980*/  STL [R1+0x440], R4 ;  /* 0x0004400401007387 */ /* 0x0001e80000100800 */
[----:B------:R0:W-:Y:S01]  /*0990*/  STL [R1+0xa44], R3 ;  /* 0x000a440301007387 */ /* 0x0001e20000100800 */
[----:B------:R-:W-:Y:S05]  /*09a0*/  @!P3 BRA `(.L_x_11211) ;  /* 0x0000031800e4b947 */ /* 0x000fea0003800000 */
.L_x_11212:
[----:B------:R-:W-:-:S08]  /*09b0*/  NOP ;  /* 0x0000000000007918 */ /* 0x000fd00000000000 */
[----:B------:R-:W1:Y:S02]  /*09c0*/  USETMAXREG.TRY_ALLOC.CTAPOOL UP0, 0xe8 ;  /* 0x000000e8000079c8 */ /* 0x000e640008000600 */
[----:B-1----:R-:W-:-:S13]  /*09d0*/  PLOP3.LUT P0, PT, PT, PT, UP0, 0x80, 0x0 ;  /* 0x000000000000781c */ /* 0x002fda0003f0f008 */
[----:B------:R-:W-:Y:S05]  /*09e0*/  @!P0 BRA `(.L_x_11212) ;  /* 0xfffffffc00f08947 */ /* 0x000fea000383ffff */
[----:B------:R-:W1:Y:S01]  /*09f0*/  S2UR UR6, SR_CTAID.Y ;  /* 0x00000000000679c3 */ /* 0x000e620000002600 */
[----:B------:R-:W-:Y:S01]  /*0a00*/  ULDC UR59, c[0x0][0xd50] ;  /* 0x00035400003b7ab9 */ /* 0x000fe20000000800 */
[----:B------:R-:W-:Y:S01]  /*0a10*/  ISETP.NE.AND P0, PT, R73, 0x1, PT ;  /* 0x000000014900780c */ /* 0x000fe20003f05270 */
[----:B------:R-:W-:Y:S01]  /*0a20*/  UISETP.NE.AND UP0, UPT, UR59, 0x1, UPT ;  /* 0x000000013b00788c */ /* 0x000fe2000bf05270 */
[----:B------:R2:W-:Y:S04]  /*0a30*/  STL.64 [R1+0x1f0], RZ ;  /* 0x0001f0ff01007387 */ /* 0x0005e80000100a00 */
[----:B------:R-:W-:Y:S08]  /*0a40*/  BAR.ARV 0x8, 0x180 ;  /* 0x0206000000007b1d */ /* 0x000ff00000002000 */
[----:B------:R-:W3:Y:S01]  /*0a50*/  S2UR UR61, SR_CTAID.Z ;  /* 0x00000000003d79c3 */ /* 0x000ee20000002700 */
[----:B------:R-:W-:Y:S01]  /*0a60*/  @UP0 ULDC UR4, c[0x0][0xd54] ;  /* 0x0003550000040ab9 */ /* 0x000fe20000000800 */
[----:B------:R2:W-:Y:S01]  /*0a70*/  STL [R1+0x1f8], RZ ;  /* 0x0001f8ff01007387 */ /* 0x0005e20000100800 */
[----:B------:R-:W-:-:S05]  /*0a80*/  @UP0 ULDC UR7, c[0x0][0xd58] ;  /* 0x0003560000070ab9 */ /* 0x000fca0000000800 */
[----:B------:R-:W-:Y:S06]  /*0a90*/  @!P0 BAR.ARV 0x9, 0x100 ;  /* 0x0244000000008b1d */ /* 0x000fec0000002000 */
[----:B-1----:R-:W-:Y:S01]  /*0aa0*/  UIMAD.WIDE.U32 UR4, UR6, UR4, URZ ;  /* 0x00000004060472a5 */ /* 0x002fe2000f8e003f */
[----:B------:R-:W-:Y:S01]  /*0ab0*/  IADD3 R42, P1, R18, 0x1f0, RZ ;  /* 0x000001f0122a7810 */ /* 0x000fe20007f3e0ff */
[----:B------:R2:W-:Y:S01]  /*0ac0*/  STL [R1+0x1fc], RZ ;  /* 0x0001fcff01007387 */ /* 0x0005e20000100800 */
[----:B------:R-:W-:Y:S01]  /*0ad0*/  UMOV UR58, UR6 ;  /* 0x00000006003a7c82 */ /* 0x000fe20008000000 */
[----:B------:R-:W-:-:S02]  /*0ae0*/  @UP0 USHF.R.U32.HI UR58, URZ, UR7, UR5 ;  /* 0x000000073f3a0299 */ /* 0x000fc40008011605 */
[----:B------:R-:W-:Y:S02]  /*0af0*/  IMAD.X R67, RZ, RZ, R19, P1 ;  /* 0x000000ffff437224 */ /* 0x000fe400008e0613 */
[----:B------:R-:W-:Y:S01]  /*0b00*/  UIADD3 UR4, -UR58, URZ, URZ ;  /* 0x0000003f3a047290 */ /* 0x000fe2000fffe13f */
[----:B---3--:R-:W-:-:S03]  /*0b10*/  ISETP.LE.AND P0, PT, RZ, UR61, PT ;  /* 0x0000003dff007c0c */ /* 0x008fc6000bf03270 */
[----:B------:R-:W-:-:S10]  /*0b20*/  UIMAD UR59, UR59, UR4, UR6 ;  /* 0x000000043b3b72a4 */ /* 0x000fd4000f8e0206 */
[----:B--2---:R-:W-:Y:S05]  /*0b30*/  @!P0 BRA `(.L_x_11213) ;  /* 0x0000036000e48947 */ /* 0x004fea0003800000 */
[----:B------:R-:W1:Y:S01]  /*0b40*/  S2R R11, SR_CgaCtaId ;  /* 0x00000000000b7919 */ /* 0x000e620000008800 */
[----:B------:R-:W-:Y:S01]  /*0b50*/  MOV R72, 0x400 ;  /* 0x0000040000487802 */ /* 0x000fe20000000f00 */
[----:B------:R-:W2:Y:S01]  /*0b60*/  S2UR UR6, SR_CTAID.X ;  /* 0x00000000000679c3 */ /* 0x000ea20000002500 */
[----:B------:R-:W-:Y:S01]  /*0b70*/  IMAD.U32 R0, RZ, RZ, UR60 ;  /* 0x0000003cff007e24 */ /* 0x000fe2000f8e00ff */
[----:B0-----:R-:W0:Y:S01]  /*0b80*/  S2R R3, SR_SWINHI ;  /* 0x0000000000037919 */ /* 0x001e220000002f00 */
[----:B------:R-:W-:Y:S01]  /*0b90*/  ULDC.64 UR4, c[0x0][0x418] ;  /* 0x0001060000047ab9 */ /* 0x000fe20000000a00 */
[----:B------:R-:W-:Y:S01]  /*0ba0*/  IMAD.MOV.U32 R10, RZ, RZ, 0x100 ;  /* 0x00000100ff0a7424 */ /* 0x000fe200078e00ff */
[----:B------:R-:W-:Y:S01]  /*0bb0*/  UISETP.NE.U32.AND UP0, UPT, UR4, URZ, UPT ;  /* 0x0000003f0400728c */ /* 0x000fe2000bf05070 */
[----:B------:R-:W3:Y:S01]  /*0bc0*/  S2R R4, SR_CTAID.X ;  /* 0x0000000000047919 */ /* 0x000ee20000002500 */
[----:B------:R-:W-:Y:S01]  /*0bd0*/  IMAD.MOV.U32 R9, RZ, RZ, 0x80 ;  /* 0x00000080ff097424 */ /* 0x000fe200078e00ff */
[----:B------:R-:W4:Y:S01]  /*0be0*/  LDC R12, c[0x0][0xa80] ;  /* 0x0002a000ff0c7b82 */ /* 0x000f220000000800 */
[----:B------:R-:W-:Y:S01]  /*0bf0*/  IMAD.MOV.U32 R8, RZ, RZ, R0 ;  /* 0x000000ffff087224 */ /* 0x000fe200078e0000 */
[----:B------:R-:W-:Y:S01]  /*0c00*/  USHF.R.S32.HI UR4, URZ, 0x1f, UR61 ;  /* 0x0000001f3f047899 */ /* 0x000fe2000801143d */
[----:B------:R-:W-:Y:S01]  /*0c10*/  IMAD.U32 R6, RZ, RZ, UR60 ;  /* 0x0000003cff067e24 */ /* 0x000fe2000f8e00ff */
[----:B------:R-:W-:Y:S01]  /*0c20*/  UISETP.NE.AND.EX UP0, UPT, UR5, URZ, UPT, UP0 ;  /* 0x0000003f0500728c */ /* 0x000fe2000bf05300 */
[----:B------:R-:W-:Y:S01]  /*0c30*/  IMAD.MOV.U32 R7, RZ, RZ, 0x80 ;  /* 0x00000080ff077424 */ /* 0x000fe200078e00ff */
[----:B------:R-:W-:Y:S01]  /*0c40*/  ULDC UR42, c[0x0][0x424] ;  /* 0x00010900002a7ab9 */ /* 0x000fe20000000800 */
[----:B------:R-:W-:Y:S01]  /*0c50*/  STL.128 [R1+0x200], RZ ;  /* 0x000200ff01007387 */ /* 0x000fe20000100c00 */
[----:B------:R-:W-:Y:S01]  /*0c60*/  USEL UR42, UR42, 0x1, UP0 ;  /* 0x000000012a2a7887 */ /* 0x000fe20008000000 */
[C---:B------:R-:W-:Y:S01]  /*0c70*/  IADD3 R40, P3, R18.reuse, 0x200, RZ ;  /* 0x0000020012287810 */ /* 0x040fe20007f7e0ff */
[----:B------:R-:W-:Y:S01]  /*0c80*/  ULDC UR10, c[0x0][0x2f0] ;  /* 0x0000bc00000a7ab9 */ /* 0x000fe20000000800 */
[----:B------:R5:W-:Y:S01]  /*0c90*/  STL.64 [R1+0x28], R6 ;  /* 0x0000280601007387 */ /* 0x000be20000100a00 */
[----:B------:R-:W-:Y:S01]  /*0ca0*/  UIMAD UR42, UR42, UR10, URZ ;  /* 0x0000000a2a2a72a4 */ /* 0x000fe2000f8e023f */
[C---:B------:R-:W-:Y:S01]  /*0cb0*/  IADD3 R34, P4, R18.reuse, 0x68, RZ ;  /* 0x0000006812227810 */ /* 0x040fe20007f9e0ff */
[----:B------:R-:W-:Y:S01]  /*0cc0*/  ULDC UR43, c[0x0][0x288] ;  /* 0x0000a200002b7ab9 */ /* 0x000fe20000000800 */
[----:B------:R-:W-:Y:S01]  /*0cd0*/  STL.128 [R1+0x210], RZ ;  /* 0x000210ff01007387 */ /* 0x000fe20000100c00 */
[----:B--2---:R-:W-:Y:S01]  /*0ce0*/  USHF.L.U32 UR6, UR6, 0x7, URZ ;  /* 0x0000000706067899 */ /* 0x004fe2000800063f */
[--C-:B------:R-:W-:Y:S01]  /*0cf0*/  IMAD.X R41, RZ, RZ, R19.reuse, P3 ;  /* 0x000000ffff297224 */ /* 0x100fe200018e0613 */
[C---:B------:R-:W-:Y:S01]  /*0d00*/  IADD3 R32, P6, R18.reuse, 0x70, RZ ;  /* 0x0000007012207810 */ /* 0x040fe20007fde0ff */
[----:B------:R-:W-:Y:S01]  /*0d10*/  STL.128 [R1+0x230], RZ ;  /* 0x000230ff01007387 */ /* 0x000fe20000100c00 */
[----:B------:R-:W-:Y:S01]  /*0d20*/  UIADD3 UR7, UR6, 0x7f, URZ ;  /* 0x0000007f06077890 */ /* 0x000fe2000fffe03f */
[C---:B------:R-:W-:Y:S01]  /*0d30*/  IADD3 R26, P5, R18.reuse, 0x78, RZ ;  /* 0x00000078121a7810 */ /* 0x040fe20007fbe0ff */
[----:B------:R-:W-:Y:S01]  /*0d40*/  UIADD3 UR38, UR42, 0x1, -UR43 ;  /* 0x000000012a267890 */ /* 0x000fe2000fffe82b */
[----:B-1----:R-:W-:Y:S01]  /*0d50*/  LEA R72, R11, R72, 0x18 ;  /* 0x000000480b487211 */ /* 0x002fe200078ec0ff */
[----:B------:R-:W-:Y:S01]  /*0d60*/  STL.64 [R1+0x30], R10 ;  /* 0x0000300a01007387 */ /* 0x000fe20000100a00 */
[----:B------:R-:W-:Y:S01]  /*0d70*/  IADD3 R55, P3, R18, 0x80, RZ ;  /* 0x0000008012377810 */ /* 0x000fe20007f7e0ff */
[----:B------:R-:W-:Y:S01]  /*0d80*/  IMAD.X R61, RZ, RZ, R19, P4 ;  /* 0x000000ffff3d7224 */ /* 0x000fe200020e0613 */
[----:B------:R-:W-:-:S02]  /*0d90*/  MOV R24, R72 ;  /* 0x0000004800187202 */ /* 0x000fc40000000f00 */
[----:B0-----:R-:W-:Y:S01]  /*0da0*/  MOV R25, R3 ;  /* 0x0000000300197202 */ /* 0x001fe20000000f00 */
[----:B------:R0:W-:Y:S01]  /*0db0*/  STL.128 [R1], R8 ;  /* 0x0000000801007387 */ /* 0x0001e20000100c00 */
[--C-:B------:R-:W-:Y:S01]  /*0dc0*/  IMAD.X R59, RZ, RZ, R19.reuse, P6 ;  /* 0x000000ffff3b7224 */ /* 0x100fe200030e0613 */
[----:B------:R-:W-:Y:S01]  /*0dd0*/  IADD3 R47, P4, R18, 0xf8, RZ ;  /* 0x000000f8122f7810 */ /* 0x000fe20007f9e0ff */
[--C-:B------:R-:W-:Y:S01]  /*0de0*/  IMAD.X R57, RZ, RZ, R19.reuse, P5 ;  /* 0x000000ffff397224 */ /* 0x100fe200028e0613 */
[C---:B------:R-:W-:Y:S01]  /*0df0*/  IADD3 R0, P2, R24.reuse, 0x32460, RZ ;  /* 0x0003246018007810 */ /* 0x040fe20007f5e0ff */
[----:B---3--:R1:W-:Y:S01]  /*0e00*/  STL [R1+0x50], R4 ;  /* 0x0000500401007387 */ /* 0x0083e20000100800 */
[C---:B------:R-:W-:Y:S01]  /*0e10*/  IADD3 R2, P1, R24.reuse, 0x32450, RZ ;  /* 0x0003245018027810 */ /* 0x040fe20007f3e0ff */
[----:B------:R-:W-:Y:S01]  /*0e20*/  IMAD.X R58, RZ, RZ, R19, P3 ;  /* 0x000000ffff3a7224 */ /* 0x000fe200018e0613 */
[----:B-----5:R-:W-:Y:S01]  /*0e30*/  IADD3 R6, P0, R24, 0x32430, RZ ;  /* 0x0003243018067810 */ /* 0x020fe20007f1e0ff */
[--C-:B------:R-:W-:Y:S01]  /*0e40*/  IMAD.X R3, RZ, RZ, R25.reuse, P2 ;  /* 0x000000ffff037224 */ /* 0x100fe200010e0619 */
[----:B----4-:R2:W-:Y:S01]  /*0e50*/  STL [R1+0x220], R12 ;  /* 0x0002200c01007387 */ /* 0x0105e20000100800 */
[--C-:B------:R-:W-:Y:S01]  /*0e60*/  IMAD.X R5, RZ, RZ, R25.reuse, P1 ;  /* 0x000000ffff057224 */ /* 0x100fe200008e0619 */
[C---:B------:R-:W-:Y:S01]  /*0e70*/  IADD3 R38, P2, R18.reuse, 0x28, RZ ;  /* 0x0000002812267810 */ /* 0x040fe20007f5e0ff */
[----:B------:R-:W-:Y:S01]  /*0e80*/  IMAD.X R7, RZ, RZ, R25, P0 ;  /* 0x000000ffff077224 */ /* 0x000fe200000e0619 */
[----:B------:R-:W-:Y:S01]  /*0e90*/  IADD3 R36, P0, R18, 0x60, RZ ;  /* 0x0000006012247810 */ /* 0x000fe20007f1e0ff */
[----:B------:R2:W-:Y:S01]  /*0ea0*/  STL.128 [R1+0x240], RZ ;  /* 0x000240ff01007387 */ /* 0x0005e20000100c00 */
[----:B0-----:R-:W-:Y:S01]  /*0eb0*/  IMAD.MOV.U32 R10, RZ, RZ, R0 ;  /* 0x000000ffff0a7224 */ /* 0x001fe200078e0000 */
[----:B-1----:R-:W-:Y:S01]  /*0ec0*/  IADD3 R4, P1, R24, 0x32440, RZ ;  /* 0x0003244018047810 */ /* 0x002fe20007f3e0ff */
[----:B------:R-:W-:Y:S01]  /*0ed0*/  IMAD.U32 R0, RZ, RZ, UR4 ;  /* 0x00000004ff007e24 */ /* 0x000fe2000f8e00ff */
[----:B------:R-:W-:Y:S01]  /*0ee0*/  ULDC UR4, c[0x0][0x448] ;  /* 0x0001120000047ab9 */ /* 0x000fe20000000800 */
[----:B------:R-:W-:Y:S01]  /*0ef0*/  IMAD.MOV.U32 R9, RZ, RZ, R5 ;  /* 0x000000ffff097224 */ /* 0x000fe200078e0005 */
[----:B------:R-:W-:Y:S01]  /*0f00*/  UISETP.NE.AND UP1, UPT, UR4, 0x1, UPT ;  /* 0x000000010400788c */ /* 0x000fe2000bf25270 */
[----:B------:R-:W-:Y:S01]  /*0f10*/  IMAD.MOV.U32 R8, RZ, RZ, R2 ;  /* 0x000000ffff087224 */ /* 0x000fe200078e0002 */
[----:B------:R2:W-:Y:S01]  /*0f20*/  STL.64 [R1+0x18], R6 ;  /* 0x0000180601007387 */ /* 0x0005e20000100a00 */
[----:B------:R-:W-:Y:S01]  /*0f30*/  IMAD.MOV.U32 R11, RZ, RZ, R3 ;  /* 0x000000ffff0b7224 */ /* 0x000fe200078e0003 */
[----:B------:R-:W-:Y:S01]  /*0f40*/  ULDC.64 UR4, c[0x0][0xad8] ;  /* 0x0002b60000047ab9 */ /* 0x000fe20000000a00 */
[----:B------:R-:W-:Y:S01]  /*0f50*/  IMAD.X R5, RZ, RZ, R25, P1 ;  /* 0x000000ffff057224 */ /* 0x000fe200008e0619 */
[----:B------:R-:W-:Y:S01]  /*0f60*/  UISETP.GE.AND UP0, UPT, UR5, 0x1, UPT ;  /* 0x000000010500788c */ /* 0x000fe2000bf06270 */
[--C-:B------:R-:W-:Y:S01]  /*0f70*/  IMAD.X R63, RZ, RZ, R19.reuse, P0 ;  /* 0x000000ffff3f7224 */ /* 0x100fe200000e0613 */
[C---:B------:R-:W-:Y:S01]  /*0f80*/  IADD3 R49, P0, R18.reuse, 0xf0, RZ ;  /* 0x000000f012317810 */ /* 0x040fe20007f1e0ff */
[----:B------:R2:W-:Y:S01]  /*0f90*/  STL.128 [R1+0x40], R8 ;  /* 0x0000400801007387 */ /* 0x0005e20000100c00 */
[C---:B------:R-:W-:Y:S01]  /*0fa0*/  IADD3 R16, P1, R18.reuse, 0x58, RZ ;  /* 0x0000005812107810 */ /* 0x040fe20007f3e0ff */
[----:B------:R-:W-:Y:S01]  /*0fb0*/  @UP1 UIADD3 UR8, UR6, 0x7f, URZ ;  /* 0x0000007f06081890 */ /* 0x000fe2000fffe03f */
[--C-:B------:R-:W-:Y:S01]  /*0fc0*/  IMAD.X R65, RZ, RZ, R19.reuse, P2 ;  /* 0x000000ffff417224 */ /* 0x100fe200010e0613 */
[----:B------:R2:W-:Y:S01]  /*0fd0*/  STL.64 [R1+0x20], R4 ;  /* 0x0000200401007387 */ /* 0x0005e20000100a00 */
[----:B------:R-:W-:Y:S01]  /*0fe0*/  @UP1 ULDC UR9, c[0x0][0x44c] ;  /* 0x0001130000091ab9 */ /* 0x000fe20000000800 */
[--C-:B------:R-:W-:Y:S01]  /*0ff0*/  IMAD.X R52, RZ, RZ, R19.reuse, P0 ;  /* 0x000000ffff347224 */ /* 0x100fe200000e0613 */
[----:B------:R-:W-:Y:S01]  /*1000*/  UIMAD.WIDE.U32 UR8, UR8, UR9, URZ ;  /* 0x00000009080872a5 */ /* 0x000fe2000f8e003f */
[----:B------:R2:W-:Y:S01]  /*1010*/  STL.128 [R1+0x250], RZ ;  /* 0x000250ff01007387 */ /* 0x0005e20000100c00 */
[----:B------:R-:W-:Y:S01]  /*1020*/  PLOP3.LUT P0, PT, PT, PT, UP0, 0x40, 0x0 ;  /* 0x000000000000781c */ /* 0x000fe20003f0e808 */
[----:B------:R-:W-:Y:S01]  /*1030*/  @UP1 ULDC UR11, c[0x0][0x450] ;  /* 0x00011400000b1ab9 */ /* 0x000fe20000000800 */
[--C-:B------:R-:W-:Y:S01]  /*1040*/  IMAD.X R17, RZ, RZ, R19.reuse, P1 ;  /* 0x000000ffff117224 */ /* 0x100fe200008e0613 */
[----:B------:R2:W-:Y:S01]  /*1050*/  STL.128 [R1+0x260], RZ ;  /* 0x000260ff01007387 */ /* 0x0005e20000100c00 */
[C---:B------:R-:W-:Y:S01]  /*1060*/  IADD3 R53, P2, R18.reuse, 0x88, RZ ;  /* 0x0000008812357810 */ /* 0x040fe20007f5e0ff */
[----:B------:R-:W-:Y:S01]  /*1070*/  @UP1 USHF.R.U32.HI UR7, URZ, UR11, UR9 ;  /* 0x0000000b3f071299 */ /* 0x000fe20008011609 */
[C---:B------:R-:W-:Y:S01]  /*1080*/  IADD3 R51, P1, R18.reuse, 0x90, RZ ;  /* 0x0000009012337810 */ /* 0x040fe20007f3e0ff */
[----:B------:R2:W-:Y:S01]  /*1090*/  STL.128 [R1+0x270], RZ ;  /* 0x000270ff01007387 */ /* 0x0005e20000100c00 */
[C---:B------:R-:W-:Y:S01]  /*10a0*/  IADD3 R28, P6, R18.reuse, 0x100, RZ ;  /* 0x00000100121c7810 */ /* 0x040fe20007fde0ff */
[----:B------:R-:W-:Y:S01]  /*10b0*/  UIADD3 UR8, UR38, UR7, URZ ;  /* 0x0000000726087290 */ /* 0x000fe2000fffe03f */
[--C-:B------:R-:W-:Y:S01]  /*10c0*/  IMAD.X R56, RZ, RZ, R19.reuse, P2 ;  /* 0x000000ffff387224 */ /* 0x100fe200010e0613 */
[----:B------:R2:W-:Y:S01]  /*10d0*/  STL.128 [R1+0x280], RZ ;  /* 0x000280ff01007387 */ /* 0x0005e20000100c00 */
[----:B------:R-:W-:Y:S01]  /*10e0*/  IMAD.X R54, RZ, RZ, R19, P1 ;  /* 0x000000ffff367224 */ /* 0x000fe200008e0613 */
[C---:B------:R-:W-:Y:S01]  /*10f0*/  IADD3 R45, P5, R18.reuse, 0x108, RZ ;  /* 0x00000108122d7810 */ /* 0x040fe20007fbe0ff */
[----:B------:R-:W-:Y:S01]  /*1100*/  UP2UR UR39, UPR, URZ, 0x2 ;  /* 0x000000023f277883 */ /* 0x000fe20008000000 */
[----:B------:R2:W-:Y:S01]  /*1110*/  STL.128 [R1+0x290], RZ ;  /* 0x000290ff01007387 */ /* 0x0005e20000100c00 */
[C---:B------:R-:W-:Y:S01]  /*1120*/  IADD3 R39, P3, R18.reuse, 0x118, RZ ;  /* 0x0000011812277810 */ /* 0x040fe20007f7e0ff */
[----:B------:R-:W-:Y:S01]  /*1130*/  UP2UR UR41, UPR, URZ, 0x1 ;  /* 0x000000013f297883 */ /* 0x000fe20008000000 */
[C---:B------:R-:W-:Y:S01]  /*1140*/  IADD3 R23, P2, R18.reuse, 0x11c, RZ ;  /* 0x0000011c12177810 */ /* 0x040fe20007f5e0ff */
[----:B------:R2:W-:Y:S01]  /*1150*/  STL.128 [R1+0x2a0], RZ ;  /* 0x0002a0ff01007387 */ /* 0x0005e20000100c00 */
[C---:B------:R-:W-:Y:S01]  /*1160*/  IADD3 R37, P1, R18.reuse, 0x14c, RZ ;  /* 0x0000014c12257810 */ /* 0x040fe20007f3e0ff */
[----:B------:R-:W-:Y:S01]  /*1170*/  UIADD3 UR4, UR8, UR4, URZ ;  /* 0x0000000408047290 */ /* 0x000fe2000fffe03f */
[----:B------:R-:W-:Y:S01]  /*1180*/  VIADD R161, R18, 0x150 ;  /* 0x0000015012a17836 */ /* 0x000fe20000000000 */
[----:B------:R2:W-:Y:S01]  /*1190*/  STL.128 [R1+0x2b0], RZ ;  /* 0x0002b0ff01007387 */ /* 0x0005e20000100c00 */
[----:B------:R-:W-:-:S02]  /*11a0*/  VIADD R31, R27, 0xffffff80 ;  /* 0xffffff801b1f7836 */ /* 0x000fc40000000000 */
[--C-:B------:R-:W-:Y:S01]  /*11b0*/  IMAD.X R50, RZ, RZ, R19.reuse, P4 ;  /* 0x000000ffff327224 */ /* 0x100fe200020e0613 */
[----:B------:R2:W-:Y:S01]  /*11c0*/  STL.128 [R1+0x2c0], RZ ;  /* 0x0002c0ff01007387 */ /* 0x0005e20000100c00 */
[--C-:B------:R-:W-:Y:S02]  /*11d0*/  IMAD.X R29, RZ, RZ, R19.reuse, P6 ;  /* 0x000000ffff1d7224 */ /* 0x100fe400030e0613 */
[--C-:B------:R-:W-:Y:S01]  /*11e0*/  IMAD.X R43, RZ, RZ, R19.reuse, P5 ;  /* 0x000000ffff2b7224 */ /* 0x100fe200028e0613 */
[----:B------:R2:W-:Y:S01]  /*11f0*/  STL.128 [R1+0x2d0], RZ ;  /* 0x0002d0ff01007387 */ /* 0x0005e20000100c00 */
[--C-:B------:R-:W-:Y:S02]  /*1200*/  IMAD.X R48, RZ, RZ, R19.reuse, P3 ;  /* 0x000000ffff307224 */ /* 0x100fe400018e0613 */
[--C-:B------:R-:W-:Y:S01]  /*1210*/  IMAD.X R22, RZ, RZ, R19.reuse, P2 ;  /* 0x000000ffff167224 */ /* 0x100fe200010e0613 */
[----:B------:R2:W-:Y:S01]  /*1220*/  STL.128 [R1+0x2e0], RZ ;  /* 0x0002e0ff01007387 */ /* 0x0005e20000100c00 */
[----:B------:R-:W-:-:S03]  /*1230*/  IMAD.X R46, RZ, RZ, R19, P1 ;  /* 0x000000ffff2e7224 */ /* 0x000fc600008e0613 */
        /* <DEDUP_REMOVED lines=20> */
[----:B------:R2:W-:Y:S04]  /*1380*/  STL [R1+0x10], RZ ;  /* 0x000010ff01007387 */ /* 0x0005e80000100800 */
[----:B------:R2:W-:Y:S01]  /*1390*/  STL [R1+0x38], RZ ;  /* 0x000038ff01007387 */ /* 0x0005e20000100800 */
        /* <DEDUP_REMOVED lines=11> */
.L_x_11215:
[----:B------:R-:W-:-:S11]  /*1450*/  UISETP.NE.AND UP0, UPT, UR5, 0x1, UPT ;  /* 0x000000010500788c */ /* 0x000fd6000bf05270 */
[----:B------:R-:W-:Y:S02]  /*1460*/  @UP0 ULDC.64 UR10, c[0x0][0xae0] ;  /* 0x0002b800000a0ab9 */ /* 0x000fe40000000a00 */
[----:B------:R-:W-:-:S04]  /*1470*/  UIMAD.WIDE.U32 UR8, UR7, UR10, URZ ;  /* 0x0000000a070872a5 */ /* 0x000fc8000f8e003f */
[----:B------:R-:W-:-:S12]  /*1480*/  @UP0 USHF.R.U32.HI UR7, URZ, UR11, UR9 ;  /* 0x0000000b3f070299 */ /* 0x000fd80008011609 */
.L_x_11216:
[----:B------:R-:W-:-:S04]  /*1490*/  UIMAD UR7, UR7, UR5, UR5 ;  /* 0x00000005070772a4 */ /* 0x000fc8000f8e0205 */
[----:B------:R-:W-:-:S04]  /*14a0*/  UISETP.LT.AND UP0, UPT, UR4, UR7, UPT ;  /* 0x000000070400728c */ /* 0x000fc8000bf01270 */
[----:B------:R-:W-:-:S12]  /*14b0*/  USEL UR4, UR4, UR7, UP0 ;  /* 0x0000000704047287 */ /* 0x000fd80008000000 */
.L_x_11214:
[----:B------:R-:W-:Y:S02]  /*14c0*/  UISETP.NE.AND UP0, UPT, UR39, URZ, UPT ;  /* 0x0000003f2700728c */ /* 0x000fe4000bf05270 */
[----:B------:R-:W-:Y:S02]  /*14d0*/  UIADD3 UR8, UR42, 0x5f, URZ ;  /* 0x0000005f2a087890 */ /* 0x000fe4000fffe03f */
[----:B------:R-:W-:Y:S02]  /*14e0*/  UIADD3 UR10, UR4, 0x5f, URZ ;  /* 0x0000005f040a7890 */ /* 0x000fe4000fffe03f */
[----:B------:R-:W-:Y:S02]  /*14f0*/  UISETP.GE.AND UP1, UPT, UR5, 0x1, UPT ;  /* 0x000000010500788c */ /* 0x000fe4000bf26270 */
[----:B------:R-:W-:Y:S02]  /*1500*/  UIMAD.WIDE UR8, UR8, 0x2aaaaaab, URZ ;  /* 0x2aaaaaab080878a5 */ /* 0x000fe4000f8e023f */
[----:B------:R-:W-:Y:S01]  /*1510*/  UIMAD.WIDE UR10, UR10, 0x2aaaaaab, URZ ;  /* 0x2aaaaaab0a0a78a5 */ /* 0x000fe2000f8e023f */
[----:B------:R-:W-:Y:S01]  /*1520*/  @UP0 ULDC UR12, c[0x0][0x44c] ;  /* 0x00011300000c0ab9 */ /* 0x000fe20000000800 */
[----:B------:R-:W-:Y:S01]  /*1530*/  USHF.R.U32.HI UR4, URZ, 0x1f, UR9 ;  /* 0x0000001f3f047899 */ /* 0x000fe20008011609 */
[----:B------:R-:W-:Y:S01]  /*1540*/  PLOP3.LUT P0, PT, PT, PT, UP1, 0x40, 0x0 ;  /* 0x000000000000781c */ /* 0x000fe20003f0e818 */
[----:B------:R-:W-:-:S02]  /*1550*/  UIMAD.WIDE.U32 UR12, UR6, UR12, URZ ;  /* 0x0000000c060c72a5 */ /* 0x000fc4000f8e003f */
[----:B------:R-:W-:Y:S01]  /*1560*/  USHF.R.U32.HI UR7, URZ, 0x1f, UR11 ;  /* 0x0000001f3f077899 */ /* 0x000fe2000801160b */
[----:B------:R-:W-:Y:S01]  /*1570*/  @UP0 ULDC UR15, c[0x0][0x450] ;  /* 0x00011400000f0ab9 */ /* 0x000fe20000000800 */
[----:B------:R-:W-:Y:S02]  /*1580*/  UIADD3 UR43, UR42, -UR43, URZ ;  /* 0x8000002b2a2b7290 */ /* 0x000fe4000fffe03f */
[----:B------:R-:W-:Y:S02]  /*1590*/  @UP0 USHF.R.U32.HI UR6, URZ, UR15, UR13 ;  /* 0x0000000f3f060299 */ /* 0x000fe4000801160d */
[----:B------:R-:W-:Y:S02]  /*15a0*/  ULEA.HI.SX32 UR4, UR9, UR4, 0x1c ;  /* 0x0000000409047291 */ /* 0x000fe4000f8fe23f */
[----:B------:R-:W-:Y:S02]  /*15b0*/  ULEA.HI.SX32 UR7, UR11, UR7, 0x1c ;  /* 0x000000070b077291 */ /* 0x000fe4000f8fe23f */
[----:B------:R-:W-:-:S02]  /*15c0*/  UIADD3 UR6, UR43, UR6, URZ ;  /* 0x000000062b067290 */ /* 0x000fc4000fffe03f */
[----:B------:R-:W-:Y:S01]  /*15d0*/  UISETP.LT.AND UP0, UPT, UR4, UR7, UPT ;  /* 0x000000070400728c */ /* 0x000fe2000bf01270 */
[----:B------:R-:W-:Y:S02]  /*15e0*/  ULDC UR14, c[0x0][0xad4] ;  /* 0x0002b500000e7ab9 */ /* 0x000fe40000000800 */
[----:B------:R-:W-:Y:S02]  /*15f0*/  UIADD3 UR8, UR6, -UR14, URZ ;  /* 0x8000000e06087290 */ /* 0x000fe4000fffe03f */
[----:B------:R-:W-:Y:S01]  /*1600*/  USEL UR9, UR4, UR7, UP0 ;  /* 0x0000000704097287 */ /* 0x000fe20008000000 */
        /* <DEDUP_REMOVED lines=12> */
.L_x_11218:
[----:B------:R-:W-:-:S11]  /*16d0*/  UISETP.NE.AND UP0, UPT, UR5, 0x1, UPT ;  /* 0x000000010500788c */ /* 0x000fd6000bf05270 */
[----:B------:R-:W-:Y:S02]  /*16e0*/  @UP0 ULDC.64 UR10, c[0x0][0xae0] ;  /* 0x0002b800000a0ab9 */ /* 0x000fe40000000a00 */
[----:B------:R-:W-:-:S04]  /*16f0*/  UIMAD.WIDE.U32 UR6, UR4, UR10, URZ ;  /* 0x0000000a040672a5 */ /* 0x000fc8000f8e003f */
[----:B------:R-:W-:-:S12]  /*1700*/  @UP0 USHF.R.U32.HI UR4, URZ, UR11, UR7 ;  /* 0x0000000b3f040299 */ /* 0x000fd80008011607 */
.L_x_11219:
[----:B------:R-:W-:-:S04]  /*1710*/  UIMAD UR4, UR4, UR5, URZ ;  /* 0x00000005040472a4 */ /* 0x000fc8000f8e023f */
[----:B------:R-:W-:-:S04]  /*1720*/  UISETP.LT.AND UP0, UPT, UR8, UR4, UPT ;  /* 0x000000040800728c */ /* 0x000fc8000bf01270 */
[----:B------:R-:W-:-:S12]  /*1730*/  USEL UR8, UR8, UR4, !UP0 ;  /* 0x0000000408087287 */ /* 0x000fd8000c000000 */
.L_x_11217:
[----:B------:R-:W-:Y:S02]  /*1740*/  UIMAD.WIDE UR4, UR8, 0x2aaaaaab, URZ ;  /* 0x2aaaaaab080478a5 */ /* 0x000fe4000f8e023f */
[----:B------:R-:W-:Y:S02]  /*1750*/  ULOP3.LUT UR40, UR59, 0xffff, URZ, 0xc0, !UPT ;  /* 0x0000ffff3b287892 */ /* 0x000fe4000f8ec03f */
[----:B------:R-:W-:-:S04]  /*1760*/  USHF.R.U32.HI UR4, URZ, 0x1f, UR5 ;  /* 0x0000001f3f047899 */ /* 0x000fc80008011605 */
[----:B------:R-:W-:-:S04]  /*1770*/  ULEA.HI.SX32 UR4, UR5, UR4, 0x1c ;  /* 0x0000000405047291 */ /* 0x000fc8000f8fe23f */
        /* <DEDUP_REMOVED lines=13> */
[----:B--2---:R-:W-:Y:S02]  /*1850*/  IABS R5, R3 ;  /* 0x0000000300057213 */ /* 0x004fe40000000000 */
        /* <DEDUP_REMOVED lines=29> */
.L_x_11220:
[----:B------:R-:W-:Y:S01]  /*1a30*/  UIMAD UR40, UR40, UR4, UR10 ;  /* 0x00000004282872a4 */ /* 0x000fe2000f8e020a */
[----:B------:R-:W-:Y:S01]  /*1a40*/  IMAD.U32 R0, RZ, RZ, UR9 ;  /* 0x00000009ff007e24 */ /* 0x000fe2000f8e00ff */
[----:B------:R-:W-:Y:S01]  /*1a50*/  PLOP3.LUT P0, PT, PT, PT, PT, 0x80, 0x0 ;  /* 0x000000000000781c */ /* 0x000fe20003f0f070 */
[----:B------:R-:W-:-:S05]  /*1a60*/  IMAD.U32 R3, RZ, RZ, UR4 ;  /* 0x00000004ff037e24 */ /* 0x000fca000f8e00ff */
[----:B------:R-:W-:-:S04]  /*1a70*/  VIADDMNMX R0, R3, UR40, R0, PT ;  /* 0x0000002803007c46 */ /* 0x000fc8000b800100 */
[----:B------:R-:W-:-:S13]  /*1a80*/  R2UR UR44, R0 ;  /* 0x00000000002c72ca */ /* 0x000fda00000e0000 */
[----:B------:R-:W-:-:S06]  /*1a90*/  UISETP.GT.AND UP0, UPT, UR44, UR40, UPT ;  /* 0x000000282c00728c */ /* 0x000fcc000bf04270 */
[----:B------:R-:W-:-:S13]  /*1aa0*/  PLOP3.LUT P1, PT, PT, PT, UP0, 0x80, 0x0 ;  /* 0x000000000000781c */ /* 0x000fda0003f2f008 */
[----:B------:R-:W-:Y:S05]  /*1ab0*/  @!P1 BRA `(.L_x_11221) ;  /* 0x000002e000889947 */ /* 0x000fea0003800000 */
[----:B------:R-:W-:Y:S01]  /*1ac0*/  SHF.R.S32.HI R0, RZ, 0x1f, R31 ;  /* 0x0000001fff007819 */ /* 0x000fe2000001141f */
[----:B------:R-:W-:Y:S01]  /*1ad0*/  VIADD R21, R72, 0x18400 ;  /* 0x0001840048157836 */ /* 0x000fe20000000000 */
[----:B------:R-:W-:Y:S01]  /*1ae0*/  STL.64 [R1+0x58], RZ ;  /* 0x000058ff01007387 */ /* 0x000fe20000100a00 */
[----:B--2---:R-:W-:Y:S01]  /*1af0*/  IMAD.MOV.U32 R4, RZ, RZ, 0x1 ;  /* 0x00000001ff047424 */ /* 0x004fe200078e00ff */
[----:B------:R-:W-:Y:S01]  /*1b00*/  LEA.HI R30, R0, R31, RZ, 0x7 ;  /* 0x0000001f001e7211 */ /* 0x000fe200078f38ff */
[----:B------:R-:W-:Y:S01]  /*1b10*/  IMAD.MOV.U32 R5, RZ, RZ, RZ ;  /* 0x000000ffff057224 */ /* 0x000fe200078e00ff */
[----:B------:R-:W-:Y:S01]  /*1b20*/  STL.128 [R1+0x90], RZ ;  /* 0x000090ff01007387 */ /* 0x000fe20000100c00 */
[----:B------:R-:W-:Y:S01]  /*1b30*/  IMAD.MOV.U32 R6, RZ, RZ, 0x1 ;  /* 0x00000001ff067424 */ /* 0x000fe200078e00ff */
[----:B------:R-:W-:Y:S01]  /*1b40*/  SHF.R.S32.HI R35, RZ, 0x7, R30 ;  /* 0x00000007ff237819 */ /* 0x000fe2000001141e */
[----:B------:R-:W-:Y:S01]  /*1b50*/  IMAD.MOV.U32 R7, RZ, RZ, RZ ;  /* 0x000000ffff077224 */ /* 0x000fe200078e00ff */
[----:B------:R-:W-:Y:S01]  /*1b60*/  STL.128 [R1+0xa0], RZ ;  /* 0x0000a0ff01007387 */ /* 0x000fe20000100c00 */
[----:B------:R-:W-:Y:S01]  /*1b70*/  IMAD.MOV.U32 R10, RZ, RZ, 0x1 ;  /* 0x00000001ff0a7424 */ /* 0x000fe200078e00ff */
[----:B------:R-:W-:Y:S01]  /*1b80*/  LOP3.LUT P0, RZ, R21, 0x1bf, RZ, 0xc0, !PT ;  /* 0x000001bf15ff7812 */ /* 0x000fe2000780c0ff */
[----:B------:R-:W-:Y:S01]  /*1b90*/  IMAD.MOV.U32 R11, RZ, RZ, RZ ;  /* 0x000000ffff0b7224 */ /* 0x000fe200078e00ff */
[----:B------:R-:W0:Y:S01]  /*1ba0*/  SHFL.IDX PT, R0, R35, RZ, 0x1f ;  /* 0x00001fff23007589 */ /* 0x000e2200000e0000 */
[----:B------:R-:W-:-:S02]  /*1bb0*/  IMAD.MOV.U32 R15, RZ, RZ, 0x40000040 ;  /* 0x40000040ff0f7424 */ /* 0x000fc400078e00ff */
[----:B------:R-:W-:Y:S01]  /*1bc0*/  IMAD.MOV.U32 R13, RZ, RZ, 0x40000040 ;  /* 0x40000040ff0d7424 */ /* 0x000fe200078e00ff */
[----:B------:R1:W-:Y:S04]  /*1bd0*/  STL.128 [R1+0x60], R4 ;  /* 0x0000600401007387 */ /* 0x0003e80000100c00 */
[----:B------:R2:W-:Y:S04]  /*1be0*/  STL.64 [R1+0x70], R10 ;  /* 0x0000700a01007387 */ /* 0x0005e80000100a00 */
[----:B------:R2:W-:Y:S04]  /*1bf0*/  STL.128 [R1+0xb0], RZ ;  /* 0x0000b0ff01007387 */ /* 0x0005e80000100c00 */
[----:B------:R2:W-:Y:S01]  /*1c00*/  STL.128 [R1+0xc0], RZ ;  /* 0x0000c0ff01007387 */ /* 0x0005e20000100c00 */
[----:B-1----:R-:W-:-:S03]  /*1c10*/  IMAD.MOV.U32 R5, RZ, RZ, 0x40000040 ;  /* 0x40000040ff057424 */ /* 0x002fc600078e00ff */
[----:B------:R2:W-:Y:S01]  /*1c20*/  STL.128 [R1+0xd0], RZ ;  /* 0x0000d0ff01007387 */ /* 0x0005e20000100c00 */
[----:B------:R-:W-:Y:S01]  /*1c30*/  IMAD.MOV.U32 R7, RZ, RZ, 0x40000040 ;  /* 0x40000040ff077424 */ /* 0x000fe200078e00ff */
[----:B0-----:R-:W-:Y:S02]  /*1c40*/  LEA.HI R2, R0, R0, RZ, 0x1 ;  /* 0x0000000000027211 */ /* 0x001fe400078f08ff */
[----:B------:R2:W-:Y:S02]  /*1c50*/  STL.128 [R1+0xe0], RZ ;  /* 0x0000e0ff01007387 */ /* 0x0005e40000100c00 */
[----:B------:R-:W-:Y:S01]  /*1c60*/  LOP3.LUT R3, R2, 0x7fffe, RZ, 0xc0, !PT ;  /* 0x0007fffe02037812 */ /* 0x000fe200078ec0ff */
[----:B------:R-:W-:-:S04]  /*1c70*/  VIADD R2, R72, 0x1c400 ;  /* 0x0001c40048027836 */ /* 0x000fc80000000000 */
[----:B------:R-:W-:Y:S01]  /*1c80*/  IMAD.IADD R0, R0, 0x1, -R3 ;  /* 0x0000000100007824 */ /* 0x000fe200078e0a03 */
[----:B------:R-:W-:Y:S01]  /*1c90*/  SHF.R.U32.HI R2, RZ, 0x4, R2 ;  /* 0x00000004ff027819 */ /* 0x000fe20000011602 */
[----:B------:R-:W-:Y:S02]  /*1ca0*/  VIADD R3, R72, 0x400 ;  /* 0x0000040048037836 */ /* 0x000fe40000000000 */
[----:B------:R-:W-:Y:S01]  /*1cb0*/  IMAD R0, R0, 0x2000, R21 ;  /* 0x0000200000007824 */ /* 0x000fe200078e0215 */
[----:B------:R-:W-:Y:S02]  /*1cc0*/  LOP3.LUT R2, R2, 0x3fff, RZ, 0xc0, !PT ;  /* 0x00003fff02027812 */ /* 0x000fe400078ec0ff */
[----:B------:R-:W-:Y:S01]  /*1cd0*/  SHF.R.U32.HI R3, RZ, 0x4, R3 ;  /* 0x00000004ff037819 */ /* 0x000fe20000011603 */
[----:B------:R-:W-:Y:S01]  /*1ce0*/  VIADD R8, R0, 0xa000 ;  /* 0x0000a00000087836 */ /* 0x000fe20000000000 */
[----:B------:R-:W-:Y:S02]  /*1cf0*/  SHF.R.U32.HI R0, RZ, 0x4, R0 ;  /* 0x00000004ff007819 */ /* 0x000fe40000011600 */
[----:B------:R-:W-:-:S02]  /*1d00*/  LOP3.LUT R3, R3, 0x3fff, RZ, 0xc0, !PT ;  /* 0x00003fff03037812 */ /* 0x000fc400078ec0ff */
[----:B------:R-:W-:Y:S02]  /*1d10*/  SHF.R.U32.HI R8, RZ, 0x4, R8 ;  /* 0x00000004ff087819 */ /* 0x000fe40000011608 */
[----:B------:R-:W-:Y:S02]  /*1d20*/  LOP3.LUT R9, R2, 0x10000, RZ, 0xfc, !PT ;  /* 0x0001000002097812 */ /* 0x000fe400078efcff */
[C---:B------:R-:W-:Y:S02]  /*1d30*/  LOP3.LUT R6, R3.reuse, 0x3000000, RZ, 0xfc, !PT ;  /* 0x0300000003067812 */ /* 0x040fe400078efcff */
[----:B------:R-:W-:Y:S01]  /*1d40*/  LOP3.LUT R2, R3, 0x10000, RZ, 0xfc, !PT ;  /* 0x0001000003027812 */ /* 0x000fe200078efcff */
[----:B------:R-:W-:Y:S01]  /*1d50*/  IMAD.MOV.U32 R4, RZ, RZ, R9 ;  /* 0x000000ffff047224 */ /* 0x000fe200078e0009 */
[----:B------:R-:W-:Y:S01]  /*1d60*/  LOP3.LUT R0, R0, 0x3fff, RZ, 0xc0, !PT ;  /* 0x00003fff00007812 */ /* 0x000fe200078ec0ff */
[----:B------:R-:W-:Y:S01]  /*1d70*/  IMAD.MOV.U32 R9, RZ, RZ, 0x40000040 ;  /* 0x40000040ff097424 */ /* 0x000fe200078e00ff */
[----:B------:R-:W-:Y:S01]  /*1d80*/  LOP3.LUT R3, R8, 0x3fff, RZ, 0xc0, !PT ;  /* 0x00003fff08037812 */ /* 0x000fe200078ec0ff */
[----:B------:R-:W-:Y:S01]  /*1d90*/  IMAD.MOV.U32 R14, RZ, RZ, R2 ;  /* 0x000000ffff0e7224 */ /* 0x000fe200078e0002 */
[----:B------:R-:W-:Y:S01]  /*1da0*/  LOP3.LUT R8, R0, 0x10000, RZ, 0xfc, !PT ;  /* 0x0001000000087812 */ /* 0x000fe200078efcff */
[----:B------:R2:W-:Y:S01]  /*1db0*/  STL.128 [R1+0x80], R4 ;  /* 0x0000800401007387 */ /* 0x0005e20000100c00 */
[----:B------:R-:W-:-:S03]  /*1dc0*/  LOP3.LUT R12, R3, 0x10000, RZ, 0xfc, !PT ;  /* 0x00010000030c7812 */ /* 0x000fc600078efcff */
[----:B------:R2:W-:Y:S04]  /*1dd0*/  STL.64 [R1+0x78], R8 ;  /* 0x0000780801007387 */ /* 0x0005e80000100a00 */
[----:B------:R2:W-:Y:S01]  /*1de0*/  STL.128 [R1+0xf0], R12 ;  /* 0x0000f00c01007387 */ /* 0x0005e20000100c00 */
[----:B------:R-:W-:Y:S05]  /*1df0*/  @!P0 BRA `(.L_x_11222) ;  /* 0x0000000000408947 */ /* 0x000fea0003800000 */
[----:B------:R-:W-:Y:S01]  /*1e00*/  MOV R0, 0x0 ;  /* 0x0000000000007802 */ /* 0x000fe20000000f00 */
[----:B------:R-:W-:Y:S01]  /*1e10*/  ULDC.64 UR4, c[0x4][0xf0] ;  /* 0x01003c0000047ab9 */ /* 0x000fe20000000a00 */
[----:B------:R-:W-:Y:S01]  /*1e20*/  ULDC.64 UR6, c[0x4][0x38] ;  /* 0x01000e0000067ab9 */ /* 0x000fe20000000a00 */
[----:B--2---:R-:W-:Y:S01]  /*1e30*/  IMAD.U32 R4, RZ, RZ, UR4 ;  /* 0x00000004ff047e24 */ /* 0x004fe2000f8e00ff */
        /* <DEDUP_REMOVED lines=12> */
.L_x_11222:
[----:B--2---:R-:W2:Y:S01]  /*1f00*/  LDL R15, [R1+0x1fc] ;  /* 0x0001fc00010f7983 */ /* 0x004ea20000100800 */
[----:B------:R-:W-:Y:S01]  /*1f10*/  LOP3.LUT R0, R30, 0xffffff80, RZ, 0xc0, !PT ;  /* 0xffffff801e007812 */ /* 0x000fe200078ec0ff */
[----:B------:R-:W0:Y:S01]  /*1f20*/  LDC.64 R12, c[0x0][0xae0] ;  /* 0x0002b800ff0c7b82 */ /* 0x000e220000000a00 */
[----:B------:R-:W-:Y:S01]  /*1f30*/  BSSY B0, `(.L_x_11223) ;  /* 0x000002f000007945 */ /* 0x000fe20003800000 */
[----:B------:R1:W-:Y:S02]  /*1f40*/  STL.64 [R1+0x108], R28 ;  /* 0x0001081c01007387 */ /* 0x0003e40000100a00 */
[----:B------:R-:W-:Y:S02]  /*1f50*/  IMAD.IADD R0, R31, 0x1, -R0 ;  /* 0x000000011f007824 */ /* 0x000fe400078e0a00 */
[----:B------:R3:W-:Y:S02]  /*1f60*/  STL.64 [R1+0x110], R16 ;  /* 0x0001101001007387 */ /* 0x0007e40000100a00 */
[----:B------:R-:W4:Y:S01]  /*1f70*/  LDC R8, c[0x0][0x288] ;  /* 0x0000a200ff087b82 */ /* 0x000f220000000800 */
[----:B------:R-:W-:Y:S01]  /*1f80*/  SHF.R.S32.HI R5, RZ, 0x1f, R0 ;  /* 0x0000001fff057819 */ /* 0x000fe20000011400 */
[----:B------:R3:W-:Y:S03]  /*1f90*/  STL.U8 [R1+0x118], RZ ;  /* 0x000118ff01007387 */ /* 0x0007e60000100000 */
[CC--:B------:R-:W-:Y:S01]  /*1fa0*/  LEA.HI R6, R5.reuse, R0.reuse, RZ, 0x2 ;  /* 0x0000000005067211 */ /* 0x0c0fe200078f10ff */
[----:B-1----:R-:W-:Y:S01]  /*1fb0*/  IMAD.MOV.U32 R28, RZ, RZ, RZ ;  /* 0x000000ffff1c7224 */ /* 0x002fe200078e00ff */
[----:B------:R-:W-:Y:S01]  /*1fc0*/  LEA.HI R5, R5, R0, RZ, 0x5 ;  /* 0x0000000005057211 */ /* 0x000fe200078f28ff */
[----:B------:R-:W4:Y:S01]  /*1fd0*/  LDC R10, c[0x0][0xad4] ;  /* 0x0002b500ff0a7b82 */ /* 0x000f220000000800 */
[--C-:B------:R-:W-:Y:S01]  /*1fe0*/  SHF.R.S32.HI R4, RZ, 0x2, R6.reuse ;  /* 0x00000002ff047819 */ /* 0x100fe20000011406 */
[----:B------:R3:W-:Y:S01]  /*1ff0*/  STL.U8 [R1+0x14c], RZ ;  /* 0x00014cff01007387 */ /* 0x0007e20000100000 */
[----:B------:R-:W-:-:S02]  /*2000*/  SHF.R.S32.HI R3, RZ, 0x1f, R6 ;  /* 0x0000001fff037819 */ /* 0x000fc40000011406 */
[----:B------:R-:W-:Y:S02]  /*2010*/  SHF.R.S32.HI R20, RZ, 0x5, R5 ;  /* 0x00000005ff147819 */ /* 0x000fe40000011405 */
[----:B------:R-:W-:Y:S01]  /*2020*/  LEA.HI R3, R3, R4, RZ, 0x3 ;  /* 0x0000000403037211 */ /* 0x000fe200078f18ff */
[----:B------:R-:W1:Y:S01]  /*2030*/  LDC R226, c[0x0][0x450] ;  /* 0x00011400ffe27b82 */ /* 0x000e620000000800 */
[----:B0-----:R-:W-:Y:S02]  /*2040*/  IMAD.MOV.U32 R30, RZ, RZ, R12 ;  /* 0x000000ffff1e7224 */ /* 0x001fe400078e000c */
[----:B------:R-:W-:Y:S01]  /*2050*/  LOP3.LUT R7, R3, 0xfffffff8, RZ, 0xc0, !PT ;  /* 0xfffffff803077812 */ /* 0x000fe200078ec0ff */
[----:B------:R-:W-:-:S04]  /*2060*/  IMAD.MOV.U32 R31, RZ, RZ, R13 ;  /* 0x000000ffff1f7224 */ /* 0x000fc800078e000d */
[----:B------:R-:W-:Y:S01]  /*2070*/  IMAD.IADD R7, R4, 0x1, -R7 ;  /* 0x0000000104077824 */ /* 0x000fe200078e0a07 */
[----:B------:R-:W-:Y:S01]  /*2080*/  LEA.HI R4, R35, R35, RZ, 0x1 ;  /* 0x0000002323047211 */ /* 0x000fe200078f08ff */
[----:B------:R-:W0:Y:S02]  /*2090*/  LDC.64 R2, c[0x0][0xad8] ;  /* 0x0002b600ff027b82 */ /* 0x000e240000000a00 */
[----:B------:R-:W-:Y:S01]  /*20a0*/  IMAD R9, R20, 0x10, R7 ;  /* 0x0000001014097824 */ /* 0x000fe200078e0207 */
[----:B------:R-:W-:Y:S02]  /*20b0*/  LOP3.LUT R14, R4, 0x3fffffe, RZ, 0xc0, !PT ;  /* 0x03fffffe040e7812 */ /* 0x000fe400078ec0ff */
[----:B------:R-:W-:-:S03]  /*20c0*/  LOP3.LUT R7, R6, 0x7ffffffc, RZ, 0xc0, !PT ;  /* 0x7ffffffc06077812 */ /* 0x000fc600078ec0ff */
[----:B------:R-:W5:Y:S01]  /*20d0*/  LDC.64 R4, c[0x0][0x448] ;  /* 0x00011200ff047b82 */ /* 0x000f620000000a00 */
[----:B------:R-:W-:Y:S02]  /*20e0*/  IMAD.IADD R14, R35, 0x1, -R14 ;  /* 0x00000001230e7824 */ /* 0x000fe400078e0a0e */
[----:B------:R-:W-:Y:S02]  /*20f0*/  IMAD.IADD R7, R0, 0x1, -R7 ;  /* 0x0000000100077824 */ /* 0x000fe400078e0a07 */
[----:B------:R-:W-:Y:S01]  /*2100*/  IMAD R6, R14, 0x40, R9 ;  /* 0x000000400e067824 */ /* 0x000fe200078e0209 */
[----:B-1----:R3:W-:Y:S01]  /*2110*/  STL [R1+0x148], R226 ;  /* 0x000148e201007387 */ /* 0x0027e20000100800 */
[----:B------:R-:W-:Y:S02]  /*2120*/  VIADD R14, R27, 0xffffff80 ;  /* 0xffffff801b0e7836 */ /* 0x000fe40000000000 */
[----:B------:R-:W-:Y:S02]  /*2130*/  IMAD.U32 R9, RZ, RZ, UR42 ;  /* 0x0000002aff097e24 */ /* 0x000fe4000f8e00ff */
[----:B------:R-:W-:Y:S01]  /*2140*/  IMAD.SHL.U32 R7, R7, 0x2, RZ ;  /* 0x0000000207077824 */ /* 0x000fe200078e00ff */
[----:B------:R3:W-:Y:S01]  /*2150*/  STL [R1+0x11c], R14 ;  /* 0x00011c0e01007387 */ /* 0x0007e20000100800 */
[----:B0-----:R-:W-:-:S03]  /*2160*/  IMAD.MOV.U32 R11, RZ, RZ, R2 ;  /* 0x000000ffff0b7224 */ /* 0x001fc600078e0002 */
[----:B------:R3:W-:Y:S01]  /*2170*/  STL.64 [R1+0x100], R6 ;  /* 0x0001000601007387 */ /* 0x0007e20000100a00 */
[----:B------:R-:W-:-:S03]  /*2180*/  IMAD.MOV.U32 R29, RZ, RZ, R3 ;  /* 0x000000ffff1d7224 */ /* 0x000fc600078e0003 */
[----:B----4-:R3:W-:Y:S04]  /*2190*/  STL.128 [R1+0x120], R8 ;  /* 0x0001200801007387 */ /* 0x0107e80000100c00 */
[----:B------:R3:W-:Y:S04]  /*21a0*/  STL.128 [R1+0x130], R28 ;  /* 0x0001301c01007387 */ /* 0x0007e80000100c00 */
[----:B-----5:R3:W-:Y:S01]  /*21b0*/  STL.64 [R1+0x140], R4 ;  /* 0x0001400401007387 */ /* 0x0207e20000100a00 */
[----:B--2---:R-:W-:-:S04]  /*21c0*/  LEA.HI R0, R15, R15, RZ, 0x1 ;  /* 0x0000000f0f007211 */ /* 0x004fc800078f08ff */
[----:B------:R-:W-:-:S05]  /*21d0*/  LOP3.LUT R0, R0, 0xfffffffe, RZ, 0xc0, !PT ;  /* 0xfffffffe00007812 */ /* 0x000fca00078ec0ff */
[----:B------:R-:W-:-:S05]  /*21e0*/  IMAD.IADD R0, R15, 0x1, -R0 ;  /* 0x000000010f007824 */ /* 0x000fca00078e0a00 */
[----:B------:R-:W-:-:S04]  /*21f0*/  SHF.L.U32 R15, R0, 0x1f, RZ ;  /* 0x0000001f000f7819 */ /* 0x000fc800000006ff */
[----:B------:R-:W0:Y:S02]  /*2200*/  SYNCS.PHASECHK.TRANS64.TRYWAIT P0, [R72+URZ+0x32400], R15 ;  /* 0x0324000f480075a7 */ /* 0x000e24000800017f */
[----:B0--3--:R-:W-:Y:S05]  /*2210*/  @!P0 BRA `(.L_x_11224) ;  /* 0x0000034c00348947 */ /* 0x009fea0003800000 */
.L_x_11378:
[----:B------:R-:W-:Y:S05]  /*2220*/  BSYNC B0 ;  /* 0x0000000000007941 */ /* 0x000fea0003800000 */
.L_x_11223:
[----:B------:R-:W2:Y:S04]  /*2230*/  LDL.64 R16, [R1+0xa40] ;  /* 0x000a400001107983 */ /* 0x000ea80000100a00 */
[----:B------:R-:W3:Y:S04]  /*2240*/  LDL R14, [R1+0xa48] ;  /* 0x000a4800010e7983 */ /* 0x000ee80000100800 */
[----:B------:R-:W4:Y:S04]  /*2250*/  LDL R4, [R1] ;  /* 0x0000000001047983 */ /* 0x000f280000100800 */
[----:B------:R1:W5:Y:S01]  /*2260*/  LDL.64 R6, [R1+0x1f0] ;  /* 0x0001f00001067983 */ /* 0x0003620000100a00 */
[----:B------:R-:W-:Y:S01]  /*2270*/  IMAD.MOV.U32 R28, RZ, RZ, R42 ;  /* 0x000000ffff1c7224 */ /* 0x000fe200078e002a */
[----:B------:R-:W-:Y:S01]  /*2280*/  IADD3 R0, P0, R18, 0x430, RZ ;  /* 0x0000043012007810 */ /* 0x000fe20007f1e0ff */
[----:B------:R-:W-:Y:S01]  /*2290*/  IMAD.MOV.U32 R29, RZ, RZ, R67 ;  /* 0x000000ffff1d7224 */ /* 0x000fe200078e0043 */
[----:B------:R-:W-:Y:S05]  /*22a0*/  WARPSYNC.ALL ;  /* 0x0000000000007948 */ /* 0x000fea0003800000 */
[----:B------:R-:W-:Y:S01]  /*22b0*/  IMAD.MOV.U32 R30, RZ, RZ, R36 ;  /* 0x000000ffff1e7224 */ /* 0x000fe200078e0024 */
[----:B------:R-:W-:Y:S01]  /*22c0*/  BSSY B0, `(.L_x_11225) ;  /* 0x000002e000007945 */ /* 0x000fe20003800000 */
[----:B------:R-:W-:-:S02]  /*22d0*/  IMAD.MOV.U32 R31, RZ, RZ, R63 ;  /* 0x000000ffff1f7224 */ /* 0x000fc400078e003f */
[----:B------:R-:W-:Y:S02]  /*22e0*/  IMAD.MOV.U32 R27, RZ, RZ, R44 ;  /* 0x000000ffff1b7224 */ /* 0x000fe400078e002c */
[----:B------:R-:W-:Y:S01]  /*22f0*/  IMAD.X R9, RZ, RZ, R19, P0 ;  /* 0x000000ffff097224 */ /* 0x000fe200000e0613 */
[----:B------:R0:W-:Y:S01]  /*2300*/  STL.128 [R1+0x150], R28 ;  /* 0x0001501c01007387 */ /* 0x0001e20000100c00 */
[----:B------:R-:W-:Y:S02]  /*2310*/  IMAD.MOV.U32 R10, RZ, RZ, R37 ;  /* 0x000000ffff0a7224 */ /* 0x000fe400078e0025 */
[----:B------:R-:W-:Y:S02]  /*2320*/  IMAD.MOV.U32 R11, RZ, RZ, R46 ;  /* 0x000000ffff0b7224 */ /* 0x000fe400078e002e */
[----:B------:R-:W-:Y:S02]  /*2330*/  IMAD.MOV.U32 R8, RZ, RZ, R0 ;  /* 0x000000ffff087224 */ /* 0x000fe400078e0000 */
[----:B------:R-:W-:-:S02]  /*2340*/  IMAD.MOV.U32 R42, RZ, RZ, R45 ;  /* 0x000000ffff2a7224 */ /* 0x000fc400078e002d */
[----:B------:R-:W-:Y:S01]  /*2350*/  IMAD.MOV.U32 R35, RZ, RZ, R61 ;  /* 0x000000ffff237224 */ /* 0x000fe200078e003d */
[----:B------:R1:W-:Y:S01]  /*2360*/  STL.128 [R1+0x1b0], R8 ;  /* 0x0001b00801007387 */ /* 0x0003e20000100c00 */
[----:B------:R-:W-:-:S03]  /*2370*/  VIADD R225, R73, 0x8 ;  /* 0x0000000849e17836 */ /* 0x000fc60000000000 */
[----:B------:R-:W-:Y:S01]  /*2380*/  STL.128 [R1+0x1c0], R40 ;  /* 0x0001c02801007387 */ /* 0x000fe20000100c00 */
[----:B0-----:R-:W-:Y:S02]  /*2390*/  IMAD.MOV.U32 R28, RZ, RZ, R26 ;  /* 0x000000ffff1c7224 */ /* 0x001fe400078e001a */
[----:B------:R-:W-:Y:S02]  /*23a0*/  IMAD.MOV.U32 R26, RZ, RZ, R33 ;  /* 0x000000ffff1a7224 */ /* 0x000fe400078e0021 */
[----:B------:R-:W-:Y:S02]  /*23b0*/  IMAD.MOV.U32 R29, RZ, RZ, R57 ;  /* 0x000000ffff1d7224 */ /* 0x000fe400078e0039 */
[----:B------:R-:W-:Y:S01]  /*23c0*/  IMAD.MOV.U32 R30, RZ, RZ, R55 ;  /* 0x000000ffff1e7224 */ /* 0x000fe200078e0037 */
[----:B------:R0:W-:Y:S01]  /*23d0*/  STL.128 [R1+0x180], R24 ;  /* 0x0001801801007387 */ /* 0x0001e20000100c00 */
[----:B------:R-:W-:Y:S02]  /*23e0*/  IMAD.MOV.U32 R31, RZ, RZ, R58 ;  /* 0x000000ffff1f7224 */ /* 0x000fe400078e003a */
[----:B-1----:R-:W-:-:S02]  /*23f0*/  IMAD.MOV.U32 R8, RZ, RZ, R51 ;  /* 0x000000ffff087224 */ /* 0x002fc400078e0033 */
[----:B------:R-:W-:Y:S01]  /*2400*/  IMAD.MOV.U32 R9, RZ, RZ, R54 ;  /* 0x000000ffff097224 */ /* 0x000fe200078e0036 */
[----:B------:R-:W-:Y:S01]  /*2410*/  STL.128 [R1+0x170], R28 ;  /* 0x0001701c01007387 */ /* 0x000fe20000100c00 */
        /* <DEDUP_REMOVED lines=13> */
[----:B--2---:R-:W-:Y:S02]  /*24f0*/  IMAD.MOV.U32 R33, RZ, RZ, R17 ;  /* 0x000000ffff217224 */ /* 0x004fe400078e0011 */
[----:B------:R-:W-:Y:S02]  /*2500*/  IMAD.MOV.U32 R16, RZ, RZ, R39 ;  /* 0x000000ffff107224 */ /* 0x000fe400078e0027 */
[----:B---3--:R-:W-:Y:S02]  /*2510*/  IMAD.MOV.U32 R32, RZ, RZ, R14 ;  /* 0x000000ffff207224 */ /* 0x008fe400078e000e */
[----:B------:R-:W-:Y:S01]  /*2520*/  IMAD.MOV.U32 R17, RZ, RZ, R48 ;  /* 0x000000ffff117224 */ /* 0x000fe200078e0030 */
[----:B----4-:R-:W-:Y:S02]  /*2530*/  LOP3.LUT R0, R4, 0x1, RZ, 0xfc, !PT ;  /* 0x0000000104007812 */ /* 0x010fe400078efcff */
[----:B------:R0:W-:Y:S01]  /*2540*/  STL.128 [R1+0x1d0], R32 ;  /* 0x0001d02001007387 */ /* 0x0001e20000100c00 */
[----:B------:R0:W-:Y:S01]  /*2550*/  BAR.SYNC.DEFER_BLOCKING R225, 0x100 ;  /* 0x000400e10000751d */ /* 0x0001e20000010000 */
[----:B------:R-:W-:-:S05]  /*2560*/  ISETP.NE.AND P1, PT, R0, 0x3, PT ;  /* 0x000000030000780c */ /* 0x000fca0003f25270 */
[----:B------:R0:W-:Y:S08]  /*2570*/  STL.128 [R1+0x160], R16 ;  /* 0x0001601001007387 */ /* 0x0001f00000100c00 */
[----:B------:R-:W-:Y:S05]  /*2580*/  @!P1 BRA `(.L_x_11226) ;  /* 0x0000000000049947 */ /* 0x000fea0003800000 */
[----:B------:R-:W-:Y:S01]  /*2590*/  BPT.TRAP 0x1 ;  /* 0x000000040000795c */ /* 0x000fe20000300000 */
.L_x_11226:
[----:B------:R-:W-:Y:S05]  /*25a0*/  BSYNC B0 ;  /* 0x0000000000007941 */ /* 0x000fea0003800000 */
.L_x_11225:
[----:B------:R-:W2:Y:S01]  /*25b0*/  LDL.64 R8, [R1+0x18] ;  /* 0x0000180001087983 */ /* 0x000ea20000100a00 */
[----:B-----5:R-:W-:Y:S01]  /*25c0*/  SHF.L.U32 R7, R7, 0x1f, RZ ;  /* 0x0000001f07077819 */ /* 0x020fe200000006ff */
[----:B------:R-:W-:Y:S01]  /*25d0*/  BSSY B0, `(.L_x_11227) ;  /* 0x0000006000007945 */ /* 0x000fe20003800000 */
[----:B--2---:R-:W-:-:S05]  /*25e0*/  MOV R9, R8 ;  /* 0x0000000800097202 */ /* 0x004fca0000000f00 */
[----:B------:R-:W-:-:S04]  /*25f0*/  IMAD R6, R6, 0x8, R9 ;  /* 0x0000000806067824 */ /* 0x000fc800078e0209 */
[----:B------:R1:W2:Y:S01]  /*2600*/  SYNCS.PHASECHK.TRANS64.TRYWAIT P0, [R6+URZ], R7 ;  /* 0x00000007060075a7 */ /* 0x0002a2000800017f */
[----:B------:R-:W-:Y:S05]  /*2610*/  @!P1 BRA `(.L_x_11228) ;  /* 0x0000000000049947 */ /* 0x000fea0003800000 */
[----:B------:R-:W-:Y:S01]  /*2620*/  BPT.TRAP 0x1 ;  /* 0x000000040000795c */ /* 0x000fe20000300000 */
.L_x_11228:
[----:B------:R-:W-:Y:S05]  /*2630*/  BSYNC B0 ;  /* 0x0000000000007941 */ /* 0x000fea0003800000 */
.L_x_11227:
[----:B------:R-:W-:Y:S04]  /*2640*/  BSSY B0, `(.L_x_11229) ;  /* 0x0000004000007945 */ /* 0x000fe80003800000 */
[----:B--2---:R-:W-:Y:S05]  /*2650*/  @P0 BRA `(.L_x_11230) ;  /* 0x0000000000080947 */ /* 0x004fea0003800000 */
[----:B------:R-:W2:Y:S02]  /*2660*/  SYNCS.PHASECHK.TRANS64.TRYWAIT P0, [R6+URZ], R7 ;  /* 0x00000007060075a7 */ /* 0x000ea4000800017f */
[----:B--2---:R-:W-:Y:S05]  /*2670*/  @!P0 BRA `(.L_x_11231) ;  /* 0x0000034800308947 */ /* 0x004fea0003800000 */
.L_x_11230:
[----:B------:R-:W-:Y:S05]  /*2680*/  BSYNC B0 ;  /* 0x0000000000007941 */ /* 0x000fea0003800000 */
.L_x_11229:
[----:B------:R-:W3:Y:S04]  /*2690*/  LDL R11, [R1+0x1f0] ;  /* 0x0001f000010b7983 */ /* 0x000ee80000100800 */
[----:B-12---:R-:W3:Y:S01]  /*26a0*/  LDL.64 R6, [R1+0x80] ;  /* 0x0000800001067983 */ /* 0x006ee20000100a00 */
[----:B------:R-:W-:Y:S05]  /*26b0*/  WARPSYNC.ALL ;  /* 0x0000000000007948 */ /* 0x000fea0003800000 */
[----:B------:R-:W2:Y:S04]  /*26c0*/  LDL.64 R20, [R1+0x78] ;  /* 0x0000780001147983 */ /* 0x000ea80000100a00 */
[----:B------:R-:W4:Y:S04]  /*26d0*/  LDL.64 R8, [R1+0x78] ;  /* 0x0000780001087983 */ /* 0x000f280000100a00 */
[----:B------:R-:W5:Y:S01]  /*26e0*/  LDL.64 R14, [R1+0x78] ;  /* 0x00007800010e7983 */ /* 0x000f620000100a00 */
[----:B---3--:R-:W-:-:S03]  /*26f0*/  IMAD R6, R11, 0x300, R6 ;  /* 0x000003000b067824 */ /* 0x008fc600078e0206 */
[----:B0-----:R-:W3:Y:S01]  /*2700*/  LDL.64 R16, [R1+0x78] ;  /* 0x0000780001107983 */ /* 0x001ee20000100a00 */
[----:B------:R-:W-:Y:S02]  /*2710*/  R2UR UR7, R7 ;  /* 0x00000000070772ca */ /* 0x000fe400000e0000 */
[C---:B------:R-:W-:Y:S01]  /*2720*/  R2UR UR6, R6.reuse ;  /* 0x00000000060672ca */ /* 0x040fe200000e0000 */
[----:B------:R-:W-:Y:S01]  /*2730*/  WARPGROUP.ARRIVE ;  /* 0x00000000000079c5 */ /* 0x000fe20000000000 */
[----:B------:R-:W3:Y:S01]  /*2740*/  LDL R0, [R1+0x1fc] ;  /* 0x0001fc0001007983 */ /* 0x000ee20000100800 */
[----:B------:R-:W-:Y:S01]  /*2750*/  VIADD R10, R6, 0x2 ;  /* 0x00000002060a7836 */ /* 0x000fe20000000000 */
[----:B------:R-:W-:Y:S01]  /*2760*/  BSSY B0, `(.L_x_11232) ;  /* 0x000002d000007945 */ /* 0x000fe20003800000 */
[----:B------:R-:W-:Y:S01]  /*2770*/  IMAD.MOV.U32 R11, RZ, RZ, R7 ;  /* 0x000000ffff0b7224 */ /* 0x000fe200078e0007 */
[----:B------:R0:W-:Y:S01]  /*2780*/  STL [R1+0x60], RZ ;  /* 0x000060ff01007387 */ /* 0x0001e20000100800 */
[----:B------:R-:W-:-:S05]  /*2790*/  IMAD.MOV.U32 R223, RZ, RZ, 0x1 ;  /* 0x00000001ffdf7424 */ /* 0x000fca00078e00ff */
[----:B------:R0:W-:Y:S04]  /*27a0*/  STL [R1+0x60], R223 ;  /* 0x000060df01007387 */ /* 0x0001e80000100800 */
[----:B------:R0:W-:Y:S04]  /*27b0*/  STL [R1+0x60], R223 ;  /* 0x000060df01007387 */ /* 0x0001e80000100800 */
[----:B------:R0:W-:Y:S04]  /*27c0*/  STL [R1+0x60], R223 ;  /* 0x000060df01007387 */ /* 0x0001e80000100800 */
[----:B------:R0:W-:Y:S01]  /*27d0*/  STL [R1+0x60], R223 ;  /* 0x000060df01007387 */ /* 0x0001e20000100800 */
[----:B--2---:R-:W-:-:S02]  /*27e0*/  R2UR UR4, R20 ;  /* 0x00000000140472ca */ /* 0x004fc400000e0000 */
[----:B------:R-:W-:Y:S01]  /*27f0*/  R2UR UR5, R21 ;  /* 0x00000000150572ca */ /* 0x000fe200000e0000 */
[----:B----4-:R-:W-:Y:S02]  /*2800*/  VIADD R8, R8, 0x2 ;  /* 0x0000000208087836 */ /* 0x010fe40000000000 */
[----:B-----5:R-:W-:Y:S02]  /*2810*/  VIADD R14, R14, 0x4 ;  /* 0x000000040e0e7836 */ /* 0x020fe40000000000 */
[----:B---3--:R-:W-:-:S08]  /*2820*/  VIADD R16, R16, 0x6 ;  /* 0x0000000610107836 */ /* 0x008fd00000000000 */
[----:B------:R-:W-:Y:S01]  /*2830*/  HGMMA.64x96x16.F32 R24, gdesc[UR4], RZ, !UPT, gsb0 ;  /* 0x01600000041879f0 */ /* 0x000fe2000c0008ff */
[----:B------:R-:W-:Y:S02]  /*2840*/  R2UR UR6, R10 ;  /* 0x000000000a0672ca */ /* 0x000fe400000e0000 */
[----:B------:R-:W-:Y:S02]  /*2850*/  R2UR UR7, R11 ;  /* 0x000000000b0772ca */ /* 0x000fe400000e0000 */
[----:B------:R-:W-:Y:S01]  /*2860*/  R2UR UR4, R8 ;  /* 0x00000000080472ca */ /* 0x000fe200000e0000 */
[----:B------:R-:W-:Y:S01]  /*2870*/  VIADD R8, R6, 0x4 ;  /* 0x0000000406087836 */ /* 0x000fe20000000000 */
[----:B------:R-:W-:Y:S01]  /*2880*/  R2UR UR5, R9 ;  /* 0x00000000090572ca */ /* 0x000fe200000e0000 */
[----:B------:R-:W-:Y:S01]  /*2890*/  IMAD.MOV.U32 R9, RZ, RZ, R7 ;  /* 0x000000ffff097224 */ /* 0x000fe200078e0007 */
[----:B------:R-:W-:Y:S01]  /*28a0*/  LEA.HI R4, R0, R0, RZ, 0x1 ;  /* 0x0000000000047211 */ /* 0x000fe200078f08ff */
        /* <DEDUP_REMOVED lines=14> */
[----:B------:R-:W-:Y:S02]  /*2990*/  R2UR UR5, R17 ;  /* 0x00000000110572ca */ /* 0x000fe400000e0000 */
[----:B------:R-:W-:-:S05]  /*29a0*/  LOP3.LUT R7, R4, 0xfffffffe, RZ, 0xc0, !PT ;  /* 0xfffffffe04077812 */ /* 0x000fca00078ec0ff */
[----:B------:R-:W-:-:S05]  /*29b0*/  IMAD.IADD R7, R0, 0x1, -R7 ;  /* 0x0000000100077824 */ /* 0x000fca00078e0a07 */
[----:B------:R-:W-:Y:S01]  /*29c0*/  SHF.L.U32 R7, R7, 0x1f, RZ ;  /* 0x0000001f07077819 */ /* 0x000fe200000006ff */
[----:B------:R-:W-:Y:S02]  /*29d0*/  WARPGROUP.DEPBAR.LE gsb0, 0x0 ;  /* 0x00008000000079c5 */ /* 0x000fe40000010000 */
[----:B------:R-:W-:-:S06]  /*29e0*/  WARPGROUP.ARRIVE ;  /* 0x00000000000079c5 */ /* 0x000fcc0000000000 */
[----:B------:R-:W-:Y:S03]  /*29f0*/  HGMMA.64x96x16.F32 R24, gdesc[UR4], R24, gsb0 ;  /* 0x01600000041879f0 */ /* 0x000fe60008000818 */
[----:B------:R-:W-:Y:S02]  /*2a00*/  WARPGROUP.DEPBAR.LE gsb0, 0x0 ;  /* 0x00008000000079c5 */ /* 0x000fe40000010000 */
[----:B------:R-:W1:Y:S02]  /*2a10*/  SYNCS.PHASECHK.TRANS64.TRYWAIT P0, [R72+URZ+0x32410], R7 ;  /* 0x03241007480075a7 */ /* 0x000e64000800017f */
[----:B01----:R-:W-:Y:S05]  /*2a20*/  @!P0 BRA `(.L_x_11233) ;  /* 0x0000034400588947 */ /* 0x003fea0003800000 */
.L_x_11379:
[----:B------:R-:W-:Y:S05]  /*2a30*/  BSYNC B0 ;  /* 0x0000000000007941 */ /* 0x000fea0003800000 */
.L_x_11232:
[----:B------:R-:W2:Y:S04]  /*2a40*/  LDL R0, [R1+0x28] ;  /* 0x0000280001007983 */ /* 0x000ea80000100800 */
[----:B0-----:R0:W5:Y:S01]  /*2a50*/  LDL.64 R6, [R1+0x1f0] ;  /* 0x0001f00001067983 */ /* 0x0011620000100a00 */
[----:B------:R-:W-:Y:S01]  /*2a60*/  BSSY B0, `(.L_x_11234) ;  /* 0x0000005000007945 */ /* 0x000fe20003800000 */
[----:B--2---:R-:W-:-:S04]  /*2a70*/  LOP3.LUT R0, R0, 0x1, RZ, 0xfc, !PT ;  /* 0x0000000100007812 */ /* 0x004fc800078efcff */
[----:B------:R-:W-:-:S13]  /*2a80*/  ISETP.NE.AND P1, PT, R0, 0x3, PT ;  /* 0x000000030000780c */ /* 0x000fda0003f25270 */
[----:B0-----:R-:W-:Y:S05]  /*2a90*/  @!P1 BRA `(.L_x_11235) ;  /* 0x0000000000049947 */ /* 0x001fea0003800000 */
[----:B------:R-:W-:Y:S01]  /*2aa0*/  BPT.TRAP 0x1 ;  /* 0x000000040000795c */ /* 0x000fe20000300000 */
.L_x_11235:
[----:B------:R-:W-:Y:S05]  /*2ab0*/  BSYNC B0 ;  /* 0x0000000000007941 */ /* 0x000fea0003800000 */
.L_x_11234:
        /* <DEDUP_REMOVED lines=8> */
.L_x_11237:
[----:B------:R-:W-:Y:S05]  /*2b40*/  BSYNC B0 ;  /* 0x0000000000007941 */ /* 0x000fea0003800000 */
.L_x_11236:
[----:B------:R-:W-:Y:S04]  /*2b50*/  BSSY B0, `(.L_x_11238) ;  /* 0x0000004000007945 */ /* 0x000fe80003800000 */
[----:B-1----:R-:W-:Y:S05]  /*2b60*/  @P0 BRA `(.L_x_11239) ;  /* 0x0000000000080947 */ /* 0x002fea0003800000 */
[----:B------:R-:W1:Y:S02]  /*2b70*/  SYNCS.PHASECHK.TRANS64.TRYWAIT P0, [R6+URZ], R7 ;  /* 0x00000007060075a7 */ /* 0x000e64000800017f */
[----:B-1----:R-:W-:Y:S05]  /*2b80*/  @!P0 BRA `(.L_x_11240) ;  /* 0x0000034400148947 */ /* 0x002fea0003800000 */
.L_x_11239:
[----:B------:R-:W-:Y:S05]  /*2b90*/  BSYNC B0 ;  /* 0x0000000000007941 */ /* 0x000fea0003800000 */
.L_x_11238:
[----:B------:R-:W2:Y:S04]  /*2ba0*/  LDL R21, [R1+0x1f0] ;  /* 0x0001f00001157983 */ /* 0x000ea80000100800 */
[----:B01----:R-:W2:Y:S04]  /*2bb0*/  LDL.64 R6, [R1+0xf8] ;  /* 0x0000f80001067983 */ /* 0x003ea80000100a00 */
[----:B------:R-:W3:Y:S04]  /*2bc0*/  LDL R0, [R1+0x70] ;  /* 0x0000700001007983 */ /* 0x000ee80000100800 */
[----:B------:R-:W4:Y:S04]  /*2bd0*/  LDL.64 R8, [R1+0xf0] ;  /* 0x0000f00001087983 */ /* 0x000f280000100a00 */
[----:B------:R-:W4:Y:S04]  /*2be0*/  LDL.64 R10, [R1+0xf0] ;  /* 0x0000f000010a7983 */ /* 0x000f280000100a00 */
[----:B------:R-:W4:Y:S04]  /*2bf0*/  LDL.64 R14, [R1+0xf0] ;  /* 0x0000f000010e7983 */ /* 0x000f280000100a00 */
[----:B------:R-:W4:Y:S01]  /*2c00*/  LDL.64 R16, [R1+0xf0] ;  /* 0x0000f00001107983 */ /* 0x000f220000100a00 */
[----:B------:R-:W-:Y:S05]  /*2c10*/  WARPSYNC.ALL ;  /* 0x0000000000007948 */ /* 0x000fea0003800000 */
[----:B------:R-:W-:Y:S01]  /*2c20*/  WARPGROUP.ARRIVE ;  /* 0x00000000000079c5 */ /* 0x000fe20000000000 */
[----:B------:R-:W4:Y:S01]  /*2c30*/  LDL R4, [R1] ;  /* 0x0000000001047983 */ /* 0x000f220000100800 */
[----:B--2---:R-:W-:Y:S01]  /*2c40*/  IMAD R6, R21, 0xc00, R6 ;  /* 0x00000c0015067824 */ /* 0x004fe200078e0206 */
[----:B------:R-:W-:-:S02]  /*2c50*/  R2UR UR7, R7 ;  /* 0x00000000070772ca */ /* 0x000fc400000e0000 */
[----:B------:R-:W2:Y:S01]  /*2c60*/  LDL.64 R20, [R1+0xf0] ;  /* 0x0000f00001147983 */ /* 0x000ea20000100a00 */
[----:B---3--:R-:W-:Y:S02]  /*2c70*/  ISETP.NE.U32.AND P0, PT, R0, RZ, PT ;  /* 0x000000ff0000720c */ /* 0x008fe40003f05070 */
[----:B------:R-:W-:Y:S01]  /*2c80*/  R2UR UR6, R6 ;  /* 0x00000000060672ca */ /* 0x000fe200000e0000 */
[----:B------:R0:W5:Y:S01]  /*2c90*/  LDL R0, [R1+0x1f0] ;  /* 0x0001f00001007983 */ /* 0x0001620000100800 */
[----:B----4-:R-:W-:Y:S02]  /*2ca0*/  R2UR UR4, R8 ;  /* 0x00000000080472ca */ /* 0x010fe400000e0000 */
[----:B------:R-:W-:-:S07]  /*2cb0*/  R2UR UR5, R9 ;  /* 0x00000000090572ca */ /* 0x000fce00000e0000 */
[----:B------:R-:W-:-:S06]  /*2cc0*/  VOTEU.ANY UP0, P0 ;  /* 0x00000000003f7886 */ /* 0x000fcc0000000100 */
[----:B------:R-:W-:Y:S01]  /*2cd0*/  HGMMA.64x96x16.F32 R24, gdesc[UR4], R24, UP0, gsb0 ;  /* 0x01600000041879f0 */ /* 0x000fe2000b800818 */
[----:B------:R-:W-:Y:S02]  /*2ce0*/  VIADD R10, R10, 0x2 ;  /* 0x000000020a0a7836 */ /* 0x000fe40000000000 */
[----:B------:R-:W-:Y:S02]  /*2cf0*/  VIADD R8, R6, 0x2 ;  /* 0x0000000206087836 */ /* 0x000fe40000000000 */
[----:B------:R-:W-:Y:S01]  /*2d00*/  IMAD.MOV.U32 R9, RZ, RZ, R7 ;  /* 0x000000ffff097224 */ /* 0x000fe200078e0007 */
[----:B------:R-:W-:Y:S02]  /*2d10*/  R2UR UR4, R10 ;  /* 0x000000000a0472ca */ /* 0x000fe400000e0000 */
[----:B------:R-:W-:Y:S02]  /*2d20*/  R2UR UR6, R8 ;  /* 0x00000000080672ca */ /* 0x000fe400000e0000 */
[----:B------:R-:W-:-:S02]  /*2d30*/  R2UR UR7, R9 ;  /* 0x00000000090772ca */ /* 0x000fc400000e0000 */
[----:B------:R-:W-:Y:S02]  /*2d40*/  R2UR UR5, R11 ;  /* 0x000000000b0572ca */ /* 0x000fe400000e0000 */
[----:B------:R-:W3:Y:S01]  /*2d50*/  LDL.64 R10, [R1+0xf0] ;  /* 0x0000f000010a7983 */ /* 0x000ee20000100a00 */
[----:B------:R-:W-:Y:S02]  /*2d60*/  WARPGROUP.DEPBAR.LE gsb0, 0x0 ;  /* 0x00008000000079c5 */ /* 0x000fe40000010000 */
[----:B------:R-:W-:-:S08]  /*2d70*/  WARPGROUP.ARRIVE ;  /* 0x00000000000079c5 */ /* 0x000fd00000000000 */
[----:B------:R-:W-:Y:S01]  /*2d80*/  HGMMA.64x96x16.F32 R24, gdesc[UR4], R24, gsb0 ;  /* 0x01600000041879f0 */ /* 0x000fe20008000818 */
[----:B------:R-:W-:Y:S02]  /*2d90*/  VIADD R14, R14, 0x4 ;  /* 0x000000040e0e7836 */ /* 0x000fe40000000000 */
[----:B------:R-:W-:Y:S02]  /*2da0*/  VIADD R8, R6, 0x4 ;  /* 0x0000000406087836 */ /* 0x000fe40000000000 */
[----:B------:R-:W-:Y:S01]  /*2db0*/  IMAD.MOV.U32 R9, RZ, RZ, R7 ;  /* 0x000000ffff097224 */ /* 0x000fe200078e0007 */
[----:B------:R-:W-:Y:S02]  /*2dc0*/  R2UR UR4, R14 ;  /* 0x000000000e0472ca */ /* 0x000fe400000e0000 */
[----:B------:R-:W-:Y:S02]  /*2dd0*/  R2UR UR6, R8 ;  /* 0x00000000080672ca */ /* 0x000fe400000e0000 */
[----:B------:R-:W-:-:S02]  /*2de0*/  R2UR UR7, R9 ;  /* 0x00000000090772ca */ /* 0x000fc400000e0000 */
[----:B------:R-:W-:Y:S02]  /*2df0*/  R2UR UR5, R15 ;  /* 0x000000000f0572ca */ /* 0x000fe400000e0000 */
[----:B------:R-:W4:Y:S01]  /*2e00*/  LDL.64 R14, [R1+0xf0] ;  /* 0x0000f000010e7983 */ /* 0x000f220000100a00 */
        /* <DEDUP_REMOVED lines=14> */
[----:B--2---:R-:W-:Y:S02]  /*2ef0*/  VIADD R20, R20, 0x400 ;  /* 0x0000040014147836 */ /* 0x004fe40000000000 */
[----:B------:R-:W-:Y:S02]  /*2f00*/  VIADD R8, R6, 0x300 ;  /* 0x0000030006087836 */ /* 0x000fe40000000000 */
[----:B------:R-:W-:Y:S01]  /*2f10*/  IMAD.MOV.U32 R9, RZ, RZ, R7 ;  /* 0x000000ffff097224 */ /* 0x000fe200078e0007 */
[----:B------:R-:W-:Y:S02]  /*2f20*/  R2UR UR4, R20 ;  /* 0x00000000140472ca */ /* 0x000fe400000e0000 */
[----:B------:R-:W-:Y:S02]  /*2f30*/  R2UR UR6, R8 ;  /* 0x00000000080672ca */ /* 0x000fe400000e0000 */
[----:B------:R-:W-:-:S02]  /*2f40*/  R2UR UR7, R9 ;  /* 0x00000000090772ca */ /* 0x000fc400000e0000 */
[----:B------:R-:W-:Y:S02]  /*2f50*/  R2UR UR5, R21 ;  /* 0x00000000150572ca */ /* 0x000fe400000e0000 */
[----:B------:R-:W2:Y:S01]  /*2f60*/  LDL.64 R20, [R1+0xf0] ;  /* 0x0000f00001147983 */ /* 0x000ea20000100a00 */
[----:B------:R-:W-:Y:S02]  /*2f70*/  WARPGROUP.DEPBAR.LE gsb0, 0x0 ;  /* 0x00008000000079c5 */ /* 0x000fe40000010000 */
[----:B------:R-:W-:-:S08]  /*2f80*/  WARPGROUP.ARRIVE ;  /* 0x00000000000079c5 */ /* 0x000fd00000000000 */
[----:B------:R-:W-:Y:S01]  /*2f90*/  HGMMA.64x96x16.F32 R24, gdesc[UR4], R24, gsb0 ;  /* 0x01600000041879f0 */ /* 0x000fe20008000818 */
[----:B---3--:R-:W-:Y:S02]  /*2fa0*/  VIADD R10, R10, 0x402 ;  /* 0x000004020a0a7836 */ /* 0x008fe40000000000 */
        /* <DEDUP_REMOVED lines=10> */
[----:B----4-:R-:W-:Y:S02]  /*3050*/  VIADD R14, R14, 0x404 ;  /* 0x000004040e0e7836 */ /* 0x010fe40000000000 */
        /* <DEDUP_REMOVED lines=71> */
[----:B------:R-:W-:Y:S01]  /*34d0*/  R2UR UR5, R21 ;  /* 0x00000000150572ca */ /* 0x000fe200000e0000 */
[----:B---3--:R-:W-:Y:S01]  /*34e0*/  VIADD R10, R10, 0xc02 ;  /* 0x00000c020a0a7836 */ /* 0x008fe20000000000 */
[----:B------:R0:W5:Y:S01]  /*34f0*/  LDL R21, [R1+0xc] ;  /* 0x00000c0001157983 */ /* 0x0001620000100800 */
[----:B------:R-:W-:Y:S02]  /*3500*/  WARPGROUP.DEPBAR.LE gsb0, 0x0 ;  /* 0x00008000000079c5 */ /* 0x000fe40000010000 */
[----:B------:R-:W-:-:S08]  /*3510*/  WARPGROUP.ARRIVE ;  /* 0x00000000000079c5 */ /* 0x000fd00000000000 */
[----:B------:R-:W-:Y:S01]  /*3520*/  HGMMA.64x96x16.F32 R24, gdesc[UR4], R24, gsb0 ;  /* 0x01600000041879f0 */ /* 0x000fe20008000818 */
[----:B------:R-:W-:Y:S02]  /*3530*/  VIADD R8, R6, 0x902 ;  /* 0x0000090206087836 */ /* 0x000fe40000000000 */
[----:B------:R-:W-:Y:S01]  /*3540*/  IMAD.MOV.U32 R9, RZ, RZ, R7 ;  /* 0x000000ffff097224 */ /* 0x000fe200078e0007 */
[----:B------:R-:W-:Y:S02]  /*3550*/  R2UR UR4, R10 ;  /* 0x000000000a0472ca */ /* 0x000fe400000e0000 */
[----:B------:R-:W-:Y:S02]  /*3560*/  R2UR UR6, R8 ;  /* 0x00000000080672ca */ /* 0x000fe400000e0000 */
[----:B------:R-:W-:Y:S02]  /*3570*/  R2UR UR7, R9 ;  /* 0x00000000090772ca */ /* 0x000fe400000e0000 */
[----:B------:R-:W-:Y:S01]  /*3580*/  R2UR UR5, R11 ;  /* 0x000000000b0572ca */ /* 0x000fe200000e0000 */
[----:B----4-:R-:W-:-:S02]  /*3590*/  VIADD R14, R14, 0xc04 ;  /* 0x00000c040e0e7836 */ /* 0x010fc40000000000 */
[----:B------:R-:W-:Y:S01]  /*35a0*/  VIADD R8, R6, 0x904 ;  /* 0x0000090406087836 */ /* 0x000fe20000000000 */
[----:B------:R-:W-:Y:S02]  /*35b0*/  WARPGROUP.DEPBAR.LE gsb0, 0x0 ;  /* 0x00008000000079c5 */ /* 0x000fe40000010000 */
[----:B------:R-:W-:-:S07]  /*35c0*/  WARPGROUP.ARRIVE ;  /* 0x00000000000079c5 */ /* 0x000fce0000000000 */
[----:B------:R-:W-:Y:S01]  /*35d0*/  HGMMA.64x96x16.F32 R24, gdesc[UR4], R24, gsb0 ;  /* 0x01600000041879f0 */ /* 0x000fe20008000818 */
[----:B------:R-:W-:Y:S01]  /*35e0*/  IMAD.MOV.U32 R9, RZ, RZ, R7 ;  /* 0x000000ffff097224 */ /* 0x000fe200078e0007 */
[----:B------:R-:W-:Y:S02]  /*35f0*/  R2UR UR6, R8 ;  /* 0x00000000080672ca */ /* 0x000fe400000e0000 */
[----:B------:R-:W-:Y:S02]  /*3600*/  R2UR UR4, R14 ;  /* 0x000000000e0472ca */ /* 0x000fe400000e0000 */
[----:B------:R-:W-:Y:S02]  /*3610*/  R2UR UR7, R9 ;  /* 0x00000000090772ca */ /* 0x000fe400000e0000 */
[----:B------:R-:W-:Y:S01]  /*3620*/  R2UR UR5, R15 ;  /* 0x000000000f0572ca */ /* 0x000fe200000e0000 */
[----:B------:R-:W-:Y:S02]  /*3630*/  VIADD R6, R6, 0x906 ;  /* 0x0000090606067836 */ /* 0x000fe40000000000 */
        /* <DEDUP_REMOVED lines=12> */
[----:B------:R0:W-:Y:S04]  /*3700*/  STL [R1+0x70], R223 ;  /* 0x000070df01007387 */ /* 0x0001e80000100800 */
[----:B------:R0:W-:Y:S01]  /*3710*/  STL [R1+0x70], R223 ;  /* 0x000070df01007387 */ /* 0x0001e20000100800 */
[----:B------:R-:W-:-:S02]  /*3720*/  WARPGROUP.DEPBAR.LE gsb0, 0x0 ;  /* 0x00008000000079c5 */ /* 0x000fc40000010000 */
[----:B------:R-:W-:-:S06]  /*3730*/  WARPGROUP.ARRIVE ;  /* 0x00000000000079c5 */ /* 0x000fcc0000000000 */
[----:B------:R-:W-:Y:S01]  /*3740*/  HGMMA.64x96x16.F32 R24, gdesc[UR4], R24, gsb0 ;  /* 0x01600000041879f0 */ /* 0x000fe20008000818 */
        /* <DEDUP_REMOVED lines=11> */
[----:B------:R-:W-:Y:S02]  /*3800*/  ISETP.NE.AND P0, PT, R4, 0x3, PT ;  /* 0x000000030400780c */ /* 0x000fe40003f05270 */
[----:B------:R-:W-:Y:S01]  /*3810*/  IADD3 R224, -R73, 0xb, RZ ;  /* 0x0000000b49e07810 */ /* 0x000fe20007ffe1ff */
[----:B------:R-:W-:Y:S01]  /*3820*/  BSSY B0, `(.L_x_11241) ;  /* 0x0000005000007945 */ /* 0x000fe20003800000 */
[----:B------:R-:W-:-:S03]  /*3830*/  WARPGROUP.DEPBAR.LE gsb0, 0x0 ;  /* 0x00008000000079c5 */ /* 0x000fc60000010000 */
[----:B------:R0:W-:Y:S06]  /*3840*/  BAR.ARV R224, 0x100 ;  /* 0x000400e00000751d */ /* 0x0001ec0000002000 */
[----:B------:R-:W-:Y:S05]  /*3850*/  @!P0 BRA `(.L_x_11242) ;  /* 0x0000000000048947 */ /* 0x000fea0003800000 */
[----:B------:R-:W-:Y:S01]  /*3860*/  BPT.TRAP 0x1 ;  /* 0x000000040000795c */ /* 0x000fe20000300000 */
.L_x_11242:
[----:B------:R-:W-:Y:S05]  /*3870*/  BSYNC B0 ;  /* 0x0000000000007941 */ /* 0x000fea0003800000 */
.L_x_11241:
[----:B------:R-:W2:Y:S02]  /*3880*/  LDL.64 R6, [R1+0x20] ;  /* 0x0000200001067983 */ /* 0x000ea40000100a00 */
[----:B--2---:R-:W-:-:S05]  /*3890*/  MOV R7, R6 ;  /* 0x0000000600077202 */ /* 0x004fca0000000f00 */
[----:B-----5:R-:W-:-:S05]  /*38a0*/  IMAD R0, R0, 0x8, R7 ;  /* 0x0000000800007824 */ /* 0x020fca00078e0207 */
[----:B------:R-:W-:-:S04]  /*38b0*/  PRMT R0, R21, 0x654, R0 ;  /* 0x0000065415007816 */ /* 0x000fc80000000000 */
[----:B------:R1:W-:Y:S01]  /*38c0*/  SYNCS.ARRIVE.TRANS64.RED.A1T0 RZ, [R0+URZ], RZ ;  /* 0x000000ff00ff79a7 */ /* 0x0003e2000810043f */
[----:B------:R-:W2:Y:S04]  /*38d0*/  LDL R20, [R1+0x50] ;  /* 0x0000500001147983 */ /* 0x000ea80000100800 */
[----:B------:R-:W3:Y:S04]  /*38e0*/  LDL.64 R76, [R1+0x140] ;  /* 0x00014000014c7983 */ /* 0x000ee80000100a00 */
[----:B-1----:R-:W4:Y:S04]  /*38f0*/  LDL R0, [R1+0x11c] ;  /* 0x00011c0001007983 */ /* 0x002f280000100800 */
[----:B------:R-:W3:Y:S04]  /*3900*/  LDL R21, [R1+0x148] ;  /* 0x0001480001157983 */ /* 0x000ee80000100800 */
[----:B------:R-:W3:Y:S04]  /*3910*/  LDL.128 R8, [R1+0x120] ;  /* 0x0001200001087983 */ /* 0x000ee80000100c00 */
[----:B------:R-:W3:Y:S01]  /*3920*/  LDL.128 R72, [R1+0x130] ;  /* 0x0001300001487983 */ /* 0x000ee20000100c00 */
[----:B------:R-:W-:-:S02]  /*3930*/  UMOV UR4, 0xffffffa0 ;  /* 0xffffffa000047882 */ /* 0x000fc40000000000 */
[----:B------:R-:W-:Y:S01]  /*3940*/  UIMAD UR4, UR44, UR4, 0x60 ;  /* 0x000000602c0474a4 */ /* 0x000fe2000f8e0204 */
[----:B------:R-:W-:Y:S01]  /*3950*/  BSSY B0, `(.L_x_11243) ;  /* 0x0000044000007945 */ /* 0x000fe20003800000 */
[----:B----4-:R-:W-:-:S04]  /*3960*/  SHF.R.S32.HI R7, RZ, 0x1f, R0 ;  /* 0x0000001fff077819 */ /* 0x010fc80000011400 */
[----:B------:R-:W-:-:S04]  /*3970*/  LEA.HI R4, R7, R0, RZ, 0x7 ;  /* 0x0000000007047211 */ /* 0x000fc800078f38ff */
[----:B------:R-:W-:-:S05]  /*3980*/  LOP3.LUT R15, R4, 0xffffff80, RZ, 0xc0, !PT ;  /* 0xffffff80040f7812 */ /* 0x000fca00078ec0ff */
[----:B------:R-:W-:-:S05]  /*3990*/  IMAD.IADD R15, R0, 0x1, -R15 ;  /* 0x00000001000f7824 */ /* 0x000fca00078e0a0f */
[----:B------:R-:W-:Y:S02]  /*39a0*/  SHF.R.S32.HI R6, RZ, 0x1f, R15 ;  /* 0x0000001fff067819 */ /* 0x000fe4000001140f */
[----:B------:R-:W-:Y:S02]  /*39b0*/  LEA.HI R7, R7, R0, RZ, 0x2 ;  /* 0x0000000007077211 */ /* 0x000fe400078f10ff */
[----:B------:R-:W-:Y:S02]  /*39c0*/  LEA.HI R14, R6, R15, RZ, 0x2 ;  /* 0x0000000f060e7211 */ /* 0x000fe400078f10ff */
[----:B------:R-:W-:Y:S02]  /*39d0*/  LOP3.LUT R81, R7, 0xfffffffc, RZ, 0xc0, !PT ;  /* 0xfffffffc07517812 */ /* 0x000fe400078ec0ff */
[--C-:B------:R-:W-:Y:S02]  /*39e0*/  SHF.R.S32.HI R16, RZ, 0x2, R14.reuse ;  /* 0x00000002ff107819 */ /* 0x100fe4000001140e */
[----:B------:R-:W-:-:S02]  /*39f0*/  SHF.R.S32.HI R17, RZ, 0x1f, R14 ;  /* 0x0000001fff117819 */ /* 0x000fc4000001140e */
[----:B------:R-:W-:Y:S02]  /*3a00*/  SHF.R.S32.HI R79, RZ, 0x7, R4 ;  /* 0x00000007ff4f7819 */ /* 0x000fe40000011404 */
[----:B------:R-:W-:Y:S02]  /*3a10*/  LEA.HI R17, R17, R16, RZ, 0x3 ;  /* 0x0000001011117211 */ /* 0x000fe400078f18ff */
[----:B------:R-:W-:Y:S01]  /*3a20*/  LEA.HI R6, R6, R15, RZ, 0x5 ;  /* 0x0000000f06067211 */ /* 0x000fe200078f28ff */
[----:B------:R-:W-:Y:S01]  /*3a30*/  IMAD.IADD R81, R0, 0x1, -R81 ;  /* 0x0000000100517824 */ /* 0x000fe200078e0a51 */
[----:B------:R-:W-:Y:S02]  /*3a40*/  LOP3.LUT R17, R17, 0xfffffff8, RZ, 0xc0, !PT ;  /* 0xfffffff811117812 */ /* 0x000fe400078ec0ff */
[----:B------:R-:W-:Y:S02]  /*3a50*/  LEA.HI R4, R4, R79, RZ, 0x1 ;  /* 0x0000004f04047211 */ /* 0x000fe400078f08ff */
[----:B------:R-:W-:Y:S01]  /*3a60*/  SHF.R.S32.HI R7, RZ, 0x5, R6 ;  /* 0x00000005ff077819 */ /* 0x000fe20000011406 */
[----:B------:R-:W-:Y:S01]  /*3a70*/  IMAD.IADD R17, R16, 0x1, -R17 ;  /* 0x0000000110117824 */ /* 0x000fe200078e0a11 */
[----:B------:R-:W-:-:S02]  /*3a80*/  LOP3.LUT R4, R4, 0x3fffffe, RZ, 0xc0, !PT ;  /* 0x03fffffe04047812 */ /* 0x000fc400078ec0ff */
[----:B------:R-:W-:Y:S01]  /*3a90*/  LEA.HI R0, R81, R81, RZ, 0x1 ;  /* 0x0000005151007211 */ /* 0x000fe200078f08ff */
[----:B--2---:R-:W-:Y:S01]  /*3aa0*/  IMAD R20, R20, 0x8, R7 ;  /* 0x0000000814147824 */ /* 0x004fe200078e0207 */
[----:B---3--:R-:W-:Y:S01]  /*3ab0*/  ISETP.NE.AND P0, PT, R76, 0x1, PT ;  /* 0x000000014c00780c */ /* 0x008fe20003f05270 */
[----:B------:R-:W-:Y:S01]  /*3ac0*/  IMAD.IADD R4, R79, 0x1, -R4 ;  /* 0x000000014f047824 */ /* 0x000fe200078e0a04 */
[----:B------:R-:W-:Y:S01]  /*3ad0*/  LOP3.LUT R0, R0, 0x1ffffffe, RZ, 0xc0, !PT ;  /* 0x1ffffffe00007812 */ /* 0x000fe200078ec0ff */
[----:B------:R-:W-:-:S04]  /*3ae0*/  IMAD.U32 R17, R20, 0x10, R17 ;  /* 0x0000001014117824 */ /* 0x000fc800078e0011 */
[----:B------:R-:W-:Y:S02]  /*3af0*/  IMAD.IADD R0, R81, 0x1, -R0 ;  /* 0x0000000151007824 */ /* 0x000fe400078e0a00 */
[----:B------:R-:W-:-:S04]  /*3b00*/  IMAD R17, R4, 0x40, R17 ;  /* 0x0000004004117824 */ /* 0x000fc800078e0211 */
[----:B------:R-:W-:-:S04]  /*3b10*/  IMAD R4, R0, 0x8, R17 ;  /* 0x0000000800047824 */ /* 0x000fc800078e0211 */
[----:B------:R-:W-:-:S05]  /*3b20*/  @P0 IMAD.HI.U32 R0, R4, R77, RZ ;  /* 0x0000004d04000227 */ /* 0x000fca00078e00ff */
[----:B------:R-:W-:Y:S01]  /*3b30*/  @P0 SHF.R.U32.HI R4, RZ, R21, R0 ;  /* 0x00000015ff040219 */ /* 0x000fe20000011600 */
[----:B------:R-:W-:Y:S01]  /*3b40*/  IMAD.U32 R6, RZ, RZ, UR44 ;  /* 0x0000002cff067e24 */ /* 0x000fe2000f8e00ff */
[----:B------:R-:W-:-:S03]  /*3b50*/  LOP3.LUT R14, R14, 0x7ffffffc, RZ, 0xc0, !PT ;  /* 0x7ffffffc0e0e7812 */ /* 0x000fc600078ec0ff */
[----:B------:R-:W1:Y:S01]  /*3b60*/  SHFL.IDX PT, R20, R4, RZ, 0x1c1f ;  /* 0x001c1fff04147589 */ /* 0x000e6200000e0000 */
[----:B------:R-:W-:Y:S02]  /*3b70*/  IMAD R0, R6, -0x60, R9 ;  /* 0xffffffa006007824 */ /* 0x000fe400078e0209 */
[----:B------:R-:W-:Y:S02]  /*3b80*/  IMAD.IADD R14, R15, 0x1, -R14 ;  /* 0x000000010f0e7824 */ /* 0x000fe400078e0a0e */
[----:B------:R-:W-:Y:S01]  /*3b90*/  VIADD R7, R0, 0x61 ;  /* 0x0000006100077836 */ /* 0x000fe20000000000 */
[----:B------:R-:W-:-:S03]  /*3ba0*/  ISETP.GE.AND P1, PT, R73, 0x1, PT ;  /* 0x000000014900780c */ /* 0x000fc60003f26270 */
[----:B------:R-:W-:Y:S02]  /*3bb0*/  IMAD R15, R14, -0x2, R7 ;  /* 0xfffffffe0e0f7824 */ /* 0x000fe400078e0207 */
[----:B------:R-:W-:Y:S02]  /*3bc0*/  VIADD R7, R0, 0x60 ;  /* 0x0000006000077836 */ /* 0x000fe40000000000 */
[----:B------:R-:W-:Y:S01]  /*3bd0*/  IMAD.IADD R0, R15, 0x1, -R8 ;  /* 0x000000010f007824 */ /* 0x000fe200078e0a08 */
[----:B------:R-:W-:Y:S01]  /*3be0*/  LOP3.LUT R15, RZ, R10, RZ, 0x33, !PT ;  /* 0x0000000aff0f7212 */ /* 0x000fe200078e33ff */
[----:B------:R-:W-:Y:S02]  /*3bf0*/  IMAD R16, R14, -0x2, R7 ;  /* 0xfffffffe0e107824 */ /* 0x000fe400078e0207 */
[----:B------:R-:W-:Y:S02]  /*3c00*/  IMAD.IADD R11, R0, 0x1, R11 ;  /* 0x00000001000b7824 */ /* 0x000fe400078e020b */
[----:B------:R-:W-:-:S02]  /*3c10*/  IMAD.U32 R17, RZ, RZ, UR4 ;  /* 0x00000004ff117e24 */ /* 0x000fc4000f8e00ff */
[----:B------:R-:W-:Y:S02]  /*3c20*/  IMAD.IADD R15, R0, 0x1, R15 ;  /* 0x00000001000f7824 */ /* 0x000fe400078e020f */
[----:B------:R-:W-:Y:S01]  /*3c30*/  VIADD R72, R72, UR4 ;  /* 0x0000000448487c36 */ /* 0x000fe20008000000 */
[----:B-1----:R-:W-:Y:S01]  /*3c40*/  VIADDMNMX R0, R20, R11, R16, PT ;  /* 0x0000000b14007246 */ /* 0x002fe20003800110 */
[----:B------:R-:W-:Y:S02]  /*3c50*/  IMAD R14, R14, -0x2, R17 ;  /* 0xfffffffe0e0e7824 */ /* 0x000fe400078e0211 */
        /* <DEDUP_REMOVED lines=12> */
.L_x_11246:
[----:B------:R-:W-:-:S13]  /*3d20*/  ISETP.NE.AND P0, PT, R73, 0x1, PT ;  /* 0x000000014900780c */ /* 0x000fda0003f05270 */
[----:B------:R-:W-:-:S05]  /*3d30*/  @P0 IMAD.HI.U32 R10, R7, R74, RZ ;  /* 0x0000004a070a0227 */ /* 0x000fca00078e00ff */
[----:B------:R-:W-:-:S07]  /*3d40*/  @P0 SHF.R.U32.HI R7, RZ, R75, R10 ;  /* 0x0000004bff070219 */ /* 0x000fce000001160a */
.L_x_11247:
[----:B------:R-:W-:Y:S05]  /*3d50*/  BSYNC B1 ;  /* 0x0000000000017941 */ /* 0x000fea0003800000 */
.L_x_11245:
[----:B------:R-:W-:-:S05]  /*3d60*/  IMAD R7, R7, R73, R14 ;  /* 0x0000004907077224 */ /* 0x000fca00078e020e */
[----:B------:R-:W-:Y:S02]  /*3d70*/  VIMNMX R6, R6, R7, !PT ;  /* 0x0000000706067248 */ /* 0x000fe40007fe0100 */
[----:B------:R-:W-:-:S07]  /*3d80*/  VIADDMNMX R0, R7, R73, R0, PT ;  /* 0x0000004907007246 */ /* 0x000fce0003800100 */
.L_x_11244:
[----:B------:R-:W-:Y:S05]  /*3d90*/  BSYNC B0 ;  /* 0x0000000000007941 */ /* 0x000fea0003800000 */
.L_x_11243:
[C---:B------:R-:W-:Y:S01]  /*3da0*/  ISETP.GE.AND P0, PT, R72.reuse, 0x2, PT ;  /* 0x000000024800780c */ /* 0x040fe20003f06270 */
[----:B------:R-:W1:Y:S01]  /*3db0*/  SHFL.IDX PT, R4, R4, 0x1, 0x1c1f ;  /* 0x003c1f0004047f89 */ /* 0x000e6200000e0000 */
[----:B------:R-:W-:Y:S01]  /*3dc0*/  ISETP.GE.AND P1, PT, R72, 0x9, PT ;  /* 0x000000094800780c */ /* 0x000fe20003f26270 */
[----:B------:R-:W-:Y:S01]  /*3dd0*/  BSSY B0, `(.L_x_11248) ;  /* 0x0000086000007945 */ /* 0x000fe20003800000 */
[C---:B------:R-:W-:Y:S02]  /*3de0*/  ISETP.GT.AND P3, PT, R6.reuse, 0x1, !P0 ;  /* 0x000000010600780c */ /* 0x040fe40004764270 */
[----:B------:R-:W-:Y:S02]  /*3df0*/  ISETP.GT.AND P2, PT, R6, 0x8, !P1 ;  /* 0x000000080600780c */ /* 0x000fe40004f44270 */
[C---:B------:R-:W-:Y:S02]  /*3e00*/  ISETP.LT.OR P3, PT, R0.reuse, 0x2, P3 ;  /* 0x000000020000780c */ /* 0x040fe40001f61670 */
[----:B------:R-:W-:-:S02]  /*3e10*/  ISETP.LT.OR P2, PT, R0, 0x9, P2 ;  /* 0x000000090000780c */ /* 0x000fc40001741670 */
[----:B------:R-:W-:Y:S02]  /*3e20*/  ISETP.GE.AND P4, PT, R72, 0x11, PT ;  /* 0x000000114800780c */ /* 0x000fe40003f86270 */
[----:B------:R-:W-:Y:S02]  /*3e30*/  FSEL R221, R25, -INF , !P3 ;  /* 0xff80000019dd7808 */ /* 0x000fe40005800000 */
[----:B------:R-:W-:Y:S02]  /*3e40*/  FSEL R25, R28, -INF , !P2 ;  /* 0xff8000001c197808 */ /* 0x000fe40005000000 */
[----:B------:R-:W-:Y:S02]  /*3e50*/  ISETP.GT.AND P2, PT, R6, 0x10, !P4 ;  /* 0x000000100600780c */ /* 0x000fe40006744270 */
[----:B------:R-:W-:Y:S02]  /*3e60*/  ISETP.GE.AND P5, PT, R72, 0xa, PT ;  /* 0x0000000a4800780c */ /* 0x000fe40003fa6270 */
        /* <DEDUP_REMOVED lines=101> */
[----:B-1----:R-:W-:-:S03]  /*44c0*/  IMAD.IADD R6, R15, 0x1, R4 ;  /* 0x000000010f067824 */ /* 0x002fc600078e0204 */
        /* <DEDUP_REMOVED lines=15> */
.L_x_11251:
[----:B------:R-:W-:-:S13]  /*45c0*/  ISETP.NE.AND P6, PT, R73, 0x1, PT ;  /* 0x000000014900780c */ /* 0x000fda0003fc5270 */
[----:B------:R-:W-:-:S05]  /*45d0*/  @P6 IMAD.HI.U32 R74, R8, R74, RZ ;  /* 0x0000004a084a6227 */ /* 0x000fca00078e00ff */
[----:B------:R-:W-:-:S07]  /*45e0*/  @P6 SHF.R.U32.HI R8, RZ, R75, R74 ;  /* 0x0000004bff086219 */ /* 0x000fce000001164a */
.L_x_11252:
[----:B------:R-:W-:Y:S05]  /*45f0*/  BSYNC B1 ;  /* 0x0000000000017941 */ /* 0x000fea0003800000 */
.L_x_11250:
[----:B------:R-:W-:-:S05]  /*4600*/  IMAD R7, R8, R73, R14 ;  /* 0x0000004908077224 */ /* 0x000fca00078e020e */
[----:B------:R-:W-:Y:S02]  /*4610*/  VIADDMNMX R0, R7, R73, R0, PT ;  /* 0x0000004907007246 */ /* 0x000fe40003800100 */
[----:B------:R-:W-:-:S07]  /*4620*/  VIMNMX R6, R6, R7, !PT ;  /* 0x0000000706067248 */ /* 0x000fce0007fe0100 */
.L_x_11249:
[----:B------:R-:W-:Y:S05]  /*4630*/  BSYNC B0 ;  /* 0x0000000000007941 */ /* 0x000fea0003800000 */
.L_x_11248:
[C---:B------:R-:W-:Y:S01]  /*4640*/  ISETP.GT.AND P0, PT, R6.reuse, 0x1, !P0 ;  /* 0x000000010600780c */ /* 0x040fe20004704270 */
[----:B------:R-:W2:Y:S01]  /*4650*/  LDL R16, [R1+0x250] ;  /* 0x0002500001107983 */ /* 0x000ea20000100800 */
[----:B------:R-:W-:Y:S02]  /*4660*/  ISETP.GT.AND P1, PT, R6, 0x8, !P1 ;  /* 0x000000080600780c */ /* 0x000fe40004f24270 */
[C---:B------:R-:W-:Y:S01]  /*4670*/  ISETP.LT.OR P0, PT, R0.reuse, 0x2, P0 ;  /* 0x000000020000780c */ /* 0x040fe20000701670 */
[----:B------:R-:W3:Y:S01]  /*4680*/  LDL R15, [R1+0x220] ;  /* 0x00022000010f7983 */ /* 0x000ee20000100800 */
[----:B------:R-:W-:Y:S02]  /*4690*/  ISETP.LT.OR P1, PT, R0, 0x9, P1 ;  /* 0x000000090000780c */ /* 0x000fe40000f21670 */
[----:B------:R-:W-:Y:S01]  /*46a0*/  FSEL R53, R27, -INF , !P0 ;  /* 0xff8000001b357808 */ /* 0x000fe20004000000 */
[----:B------:R-:W4:Y:S01]  /*46b0*/  LDL R14, [R1+0x240] ;  /* 0x00024000010e7983 */ /* 0x000f220000100800 */
[----:B------:R-:W-:-:S02]  /*46c0*/  ISETP.NE.AND P0, PT, R17, RZ, PT ;  /* 0x000000ff1100720c */ /* 0x000fc40003f05270 */
[----:B------:R-:W-:Y:S01]  /*46d0*/  FSEL R49, R30, -INF , !P1 ;  /* 0xff8000001e317808 */ /* 0x000fe20004800000 */
[----:B------:R-:W4:Y:S01]  /*46e0*/  LDL R17, [R1+0x1f0] ;  /* 0x0001f00001117983 */ /* 0x000f220000100800 */
[----:B------:R-:W-:Y:S02]  /*46f0*/  ISETP.GT.AND P0, PT, R6, 0x9, !P0 ;  /* 0x000000090600780c */ /* 0x000fe40004704270 */
[----:B------:R-:W-:Y:S01]  /*4700*/  ISETP.NE.AND P1, PT, R32, RZ, PT ;  /* 0x000000ff2000720c */ /* 0x000fe20003f25270 */
[----:B------:R-:W4:Y:S01]  /*4710*/  LDL R220, [R1+0x308] ;  /* 0x0003080001dc7983 */ /* 0x000f220000100800 */
[----:B------:R-:W-:Y:S02]  /*4720*/  ISETP.LT.OR P0, PT, R0, 0xa, P0 ;  /* 0x0000000a0000780c */ /* 0x000fe40000701670 */
[----:B------:R-:W-:Y:S01]  /*4730*/  ISETP.NE.AND P6, PT, R33, RZ, PT ;  /* 0x000000ff2100720c */ /* 0x000fe20003fc5270 */
[----:B------:R-:W4:Y:S01]  /*4740*/  LDL R152, [R1+0x2fc] ;  /* 0x0002fc0001987983 */ /* 0x000f220000100800 */
[----:B------:R-:W-:-:S02]  /*4750*/  FSEL R45, R31, -INF , !P0 ;  /* 0xff8000001f2d7808 */ /* 0x000fc40004000000 */
[----:B------:R-:W-:Y:S01]  /*4760*/  ISETP.NE.AND P0, PT, R76, RZ, PT ;  /* 0x000000ff4c00720c */ /* 0x000fe20003f05270 */
[----:B------:R-:W4:Y:S01]  /*4770*/  LDL R154, [R1+0x304] ;  /* 0x00030400019a7983 */ /* 0x000f220000100800 */
[----:B------:R-:W-:Y:S02]  /*4780*/  FMNMX.FTZ R8, R61, R221, !PT ;  /* 0x000000dd3d087209 */ /* 0x000fe40007810000 */
[----:B------:R-:W-:Y:S01]  /*4790*/  ISETP.GT.AND P0, PT, R6, 0x10, !P0 ;  /* 0x000000100600780c */ /* 0x000fe20004704270 */
[----:B------:R-:W4:Y:S01]  /*47a0*/  LDL R76, [R1+0x234] ;  /* 0x00023400014c7983 */ /* 0x000f220000100800 */
[----:B------:R-:W-:Y:S02]  /*47b0*/  FMNMX.FTZ R8, R25, R8, !PT ;  /* 0x0000000819087209 */ /* 0x000fe40007810000 */
[----:B------:R-:W-:Y:S01]  /*47c0*/  ISETP.LT.OR P0, PT, R0, 0x11, P0 ;  /* 0x000000110000780c */ /* 0x000fe20000701670 */
[----:B------:R-:W4:Y:S01]  /*47d0*/  LDL R80, [R1+0x23c] ;  /* 0x00023c0001507983 */ /* 0x000f220000100800 */
[----:B------:R-:W-:-:S02]  /*47e0*/  FMNMX.FTZ R7, R29, R8, !PT ;  /* 0x000000081d077209 */ /* 0x000fc40007810000 */
[----:B------:R-:W-:Y:S01]  /*47f0*/  FSEL R198, R34, -INF , !P0 ;  /* 0xff80000022c67808 */ /* 0x000fe20004000000 */
[----:B------:R-:W4:Y:S01]  /*4800*/  LDL R82, [R1+0x244] ;  /* 0x0002440001527983 */ /* 0x000f220000100800 */
[----:B------:R-:W-:Y:S02]  /*4810*/  ISETP.NE.AND P0, PT, R28, RZ, PT ;  /* 0x000000ff1c00720c */ /* 0x000fe40003f05270 */
[C---:B------:R-:W-:Y:S01]  /*4820*/  ISETP.GT.AND P2, PT, R6.reuse, 0x49, !P2 ;  /* 0x000000490600780c */ /* 0x040fe20005744270 */
[----:B------:R-:W4:Y:S01]  /*4830*/  LDL R84, [R1+0x248] ;  /* 0x0002480001547983 */ /* 0x000f220000100800 */
[C---:B------:R-:W-:Y:S02]  /*4840*/  ISETP.GT.AND P0, PT, R6.reuse, 0x11, !P0 ;  /* 0x000000110600780c */ /* 0x040fe40004704270 */
[----:B------:R-:W-:Y:S01]  /*4850*/  ISETP.GT.AND P3, PT, R6, 0x50, !P3 ;  /* 0x000000500600780c */ /* 0x000fe20005f64270 */
[----:B------:R-:W4:Y:S01]  /*4860*/  LDL R86, [R1+0x24c] ;  /* 0x00024c0001567983 */ /* 0x000f220000100800 */
[----:B------:R-:W-:-:S02]  /*4870*/  ISETP.LT.OR P0, PT, R0, 0x12, P0 ;  /* 0x000000120000780c */ /* 0x000fc40000701670 */
[----:B------:R-:W-:Y:S01]  /*4880*/  ISETP.LT.OR P2, PT, R0, 0x4a, P2 ;  /* 0x0000004a0000780c */ /* 0x000fe20001741670 */
[----:B------:R-:W4:Y:S01]  /*4890*/  LDL R88, [R1+0x254] ;  /* 0x0002540001587983 */ /* 0x000f220000100800 */
[----:B------:R-:W-:Y:S02]  /*48a0*/  FSEL R197, R35, -INF , !P0 ;  /* 0xff80000023c57808 */ /* 0x000fe40004000000 */
[----:B------:R-:W-:Y:S01]  /*48b0*/  ISETP.GT.AND P0, PT, R6, 0x18, !P1 ;  /* 0x000000180600780c */ /* 0x000fe20004f04270 */
[----:B------:R-:W4:Y:S01]  /*48c0*/  LDL R90, [R1+0x258] ;  /* 0x00025800015a7983 */ /* 0x000f220000100800 */
[----:B------:R-:W-:Y:S02]  /*48d0*/  ISETP.NE.AND P1, PT, R10, RZ, PT ;  /* 0x000000ff0a00720c */ /* 0x000fe40003f25270 */
[----:B------:R-:W-:Y:S01]  /*48e0*/  ISETP.LT.OR P0, PT, R0, 0x19, P0 ;  /* 0x000000190000780c */ /* 0x000fe20000701670 */
[----:B------:R-:W3:Y:S01]  /*48f0*/  LDL R10, [R1+0x230] ;  /* 0x00023000010a7983 */ /* 0x000ee20000100800 */
[----:B------:R-:W-:-:S02]  /*4900*/  ISETP.GT.AND P4, PT, R6, 0x51, !P4 ;  /* 0x000000510600780c */ /* 0x000fc40006784270 */
[----:B------:R-:W-:Y:S01]  /*4910*/  FSEL R158, R38, -INF , !P0 ;  /* 0xff800000269e7808 */ /* 0x000fe20004000000 */
[----:B------:R-:W4:Y:S01]  /*4920*/  LDL R92, [R1+0x25c] ;  /* 0x00025c00015c7983 */ /* 0x000f220000100800 */
[----:B------:R-:W-:Y:S02]  /*4930*/  ISETP.GT.AND P0, PT, R6, 0x19, !P6 ;  /* 0x000000190600780c */ /* 0x000fe40007704270 */
[----:B------:R-:W-:Y:S01]  /*4940*/  ISETP.NE.AND P6, PT, R78, RZ, PT ;  /* 0x000000ff4e00720c */ /* 0x000fe20003fc5270 */
[----:B------:R-:W4:Y:S01]  /*4950*/  LDL R94, [R1+0x264] ;  /* 0x00026400015e7983 */ /* 0x000f220000100800 */
[----:B------:R-:W-:Y:S02]  /*4960*/  ISETP.LT.OR P0, PT, R0, 0x1a, P0 ;  /* 0x0000001a0000780c */ /* 0x000fe40000701670 */
[----:B------:R-:W-:Y:S01]  /*4970*/  ISETP.GT.AND P5, PT, R6, 0x58, !P5 ;  /* 0x000000580600780c */ /* 0x000fe20006fa4270 */
[----:B------:R-:W4:Y:S01]  /*4980*/  LDL R78, [R1+0x238] ;  /* 0x00023800014e7983 */ /* 0x000f220000100800 */
[----:B------:R-:W-:-:S02]  /*4990*/  FSEL R159, R39, -INF , !P0 ;  /* 0xff800000279f7808 */ /* 0x000fc40004000000 */
[----:B------:R-:W-:Y:S01]  /*49a0*/  ISETP.NE.AND P0, PT, R36, RZ, PT ;  /* 0x000000ff2400720c */ /* 0x000fe20003f05270 */
[----:B------:R-:W4:Y:S01]  /*49b0*/  LDL R96, [R1+0x268] ;  /* 0x0002680001607983 */ /* 0x000f220000100800 */
[----:B------:R-:W-:Y:S02]  /*49c0*/  ISETP.LT.OR P3, PT, R0, 0x51, P3 ;  /* 0x000000510000780c */ /* 0x000fe40001f61670 */
[----:B------:R-:W-:Y:S01]  /*49d0*/  ISETP.GT.AND P0, PT, R6, 0x20, !P0 ;  /* 0x000000200600780c */ /* 0x000fe20004704270 */
[----:B------:R-:W4:Y:S01]  /*49e0*/  LDL R98, [R1+0x26c] ;  /* 0x00026c0001627983 */ /* 0x000f220000100800 */
[----:B------:R-:W-:Y:S02]  /*49f0*/  FSEL R193, R63, -INF , !P2 ;  /* 0xff8000003fc17808 */ /* 0x000fe40005000000 */
[C---:B------:R-:W-:Y:S01]  /*4a00*/  ISETP.LT.OR P0, PT, R0.reuse, 0x21, P0 ;  /* 0x000000210000780c */ /* 0x040fe20000701670 */
[----:B------:R-:W4:Y:S01]  /*4a10*/  LDL R34, [R1+0x270] ;  /* 0x0002700001227983 */ /* 0x000f220000100800 */
[----:B------:R-:W-:-:S02]  /*4a20*/  ISETP.LT.OR P4, PT, R0, 0x52, P4 ;  /* 0x000000520000780c */ /* 0x000fc40002781670 */
[----:B------:R-:W-:Y:S01]  /*4a30*/  FSEL R184, R42, -INF , !P0 ;  /* 0xff8000002ab87808 */ /* 0x000fe20004000000 */
[----:B------:R-:W4:Y:S01]  /*4a40*/  LDL R100, [R1+0x274] ;  /* 0x0002740001647983 */ /* 0x000f220000100800 */
[----:B------:R-:W-:Y:S02]  /*4a50*/  ISETP.NE.AND P0, PT, R37, RZ, PT ;  /* 0x000000ff2500720c */ /* 0x000fe40003f05270 */
[----:B------:R-:W-:Y:S01]  /*4a60*/  FSEL R183, R66, -INF , !P3 ;  /* 0xff80000042b77808 */ /* 0x000fe20005800000 */
[----:B------:R-:W4:Y:S01]  /*4a70*/  LDL R102, [R1+0x278] ;  /* 0x0002780001667983 */ /* 0x000f220000100800 */
[----:B------:R-:W-:Y:S02]  /*4a80*/  ISETP.GT.AND P0, PT, R6, 0x21, !P0 ;  /* 0x000000210600780c */ /* 0x000fe40004704270 */
[C---:B------:R-:W-:Y:S01]  /*4a90*/  ISETP.LT.OR P5, PT, R0.reuse, 0x59, P5 ;  /* 0x000000590000780c */ /* 0x040fe20002fa1670 */
[----:B------:R-:W4:Y:S01]  /*4aa0*/  LDL R104, [R1+0x27c] ;  /* 0x00027c0001687983 */ /* 0x000f220000100800 */
[----:B------:R-:W-:-:S02]  /*4ab0*/  ISETP.LT.OR P0, PT, R0, 0x22, P0 ;  /* 0x000000220000780c */ /* 0x000fc40000701670 */
[----:B------:R-:W-:Y:S01]  /*4ac0*/  FSEL R187, R67, -INF , !P4 ;  /* 0xff80000043bb7808 */ /* 0x000fe20006000000 */
[----:B------:R-:W4:Y:S01]  /*4ad0*/  LDL R36, [R1+0x280] ;  /* 0x0002800001247983 */ /* 0x000f220000100800 */
[----:B------:R-:W-:Y:S02]  /*4ae0*/  FSEL R188, R43, -INF , !P0 ;  /* 0xff8000002bbc7808 */ /* 0x000fe40004000000 */
[----:B------:R-:W-:Y:S01]  /*4af0*/  ISETP.NE.AND P0, PT, R40, RZ, PT ;  /* 0x000000ff2800720c */ /* 0x000fe20003f05270 */
[----:B------:R-:W4:Y:S01]  /*4b00*/  LDL R106, [R1+0x284] ;  /* 0x00028400016a7983 */ /* 0x000f220000100800 */
[----:B------:R-:W-:Y:S02]  /*4b10*/  FSEL R191, R70, -INF , !P5 ;  /* 0xff80000046bf7808 */ /* 0x000fe40006800000 */
[----:B------:R-:W-:Y:S01]  /*4b20*/  ISETP.GT.AND P0, PT, R6, 0x28, !P0 ;  /* 0x000000280600780c */ /* 0x000fe20004704270 */
[----:B------:R-:W4:Y:S03]  /*4b30*/  LDL R108, [R1+0x288] ;  /* 0x00028800016c7983 */ /* 0x000f260000100800 */
[----:B------:R-:W-:Y:S01]  /*4b40*/  ISETP.LT.OR P0, PT, R0, 0x29, P0 ;  /* 0x000000290000780c */ /* 0x000fe20000701670 */
[----:B------:R-:W4:Y:S03]  /*4b50*/  LDL R110, [R1+0x28c] ;  /* 0x00028c00016e7983 */ /* 0x000f260000100800 */
[----:B------:R-:W-:Y:S01]  /*4b60*/  FSEL R192, R46, -INF , !P0 ;  /* 0xff8000002ec07808 */ /* 0x000fe20004000000 */
[----:B------:R-:W4:Y:S01]  /*4b70*/  LDL R38, [R1+0x290] ;  /* 0x0002900001267983 */ /* 0x000f220000100800 */
[----:B------:R-:W-:-:S03]  /*4b80*/  ISETP.NE.AND P0, PT, R41, RZ, PT ;  /* 0x000000ff2900720c */ /* 0x000fc60003f05270 */
[----:B------:R-:W4:Y:S01]  /*4b90*/  LDL R112, [R1+0x294] ;  /* 0x0002940001707983 */ /* 0x000f220000100800 */
[----:B------:R-:W-:-:S03]  /*4ba0*/  ISETP.GT.AND P0, PT, R6, 0x29, !P0 ;  /* 0x000000290600780c */ /* 0x000fc60004704270 */
[----:B------:R-:W4:Y:S01]  /*4bb0*/  LDL R114, [R1+0x298] ;  /* 0x0002980001727983 */ /* 0x000f220000100800 */
[----:B------:R-:W-:-:S03]  /*4bc0*/  ISETP.LT.OR P0, PT, R0, 0x2a, P0 ;  /* 0x0000002a0000780c */ /* 0x000fc60000701670 */
[----:B------:R-:W4:Y:S01]  /*4bd0*/  LDL R116, [R1+0x29c] ;  /* 0x00029c0001747983 */ /* 0x000f220000100800 */
[----:B------:R-:W-:Y:S02]  /*4be0*/  FSEL R195, R47, -INF , !P0 ;  /* 0xff8000002fc37808 */ /* 0x000fe40004000000 */
[----:B------:R-:W-:Y:S01]  /*4bf0*/  ISETP.NE.AND P0, PT, R44, RZ, PT ;  /* 0x000000ff2c00720c */ /* 0x000fe20003f05270 */
[----:B------:R-:W4:Y:S03]  /*4c00*/  LDL R40, [R1+0x2a0] ;  /* 0x0002a00001287983 */ /* 0x000f260000100800 */
        /* <DEDUP_REMOVED lines=28> */
[----:B------:R-:W-:Y:S01]  /*4dd0*/  ISETP.GT.AND P0, PT, R6, RZ, !P1 ;  /* 0x000000ff0600720c */ /* 0x000fe20004f04270 */
[----:B------:R-:W4:Y:S01]  /*4de0*/  LDL R138, [R1+0x2d8] ;  /* 0x0002d800018a7983 */ /* 0x000f220000100800 */
[----:B------:R-:W-:Y:S02]  /*4df0*/  ISETP.NE.AND P1, PT, R57, RZ, PT ;  /* 0x000000ff3900720c */ /* 0x000fe40003f25270 */
[----:B------:R-:W-:Y:S01]  /*4e00*/  ISETP.LT.OR P0, PT, R0, 0x1, P0 ;  /* 0x000000010000780c */ /* 0x000fe20000701670 */
[----:B------:R-:W4:Y:S01]  /*4e10*/  LDL R140, [R1+0x2dc] ;  /* 0x0002dc00018c7983 */ /* 0x000f220000100800 */
[----:B------:R-:W-:Y:S02]  /*4e20*/  ISETP.GT.AND P1, PT, R6, 0x48, !P1 ;  /* 0x000000480600780c */ /* 0x000fe40004f24270 */
[----:B------:R-:W-:Y:S01]  /*4e30*/  FSEL R83, R26, -INF , !P0 ;  /* 0xff8000001a537808 */ /* 0x000fe20004000000 */
[----:B------:R-:W4:Y:S01]  /*4e40*/  LDL R48, [R1+0x2e0] ;  /* 0x0002e00001307983 */ /* 0x000f220000100800 */
[----:B------:R-:W-:-:S02]  /*4e50*/  ISETP.GT.AND P0, PT, R6, 0x40, !P6 ;  /* 0x000000400600780c */ /* 0x000fc40007704270 */
[----:B------:R-:W-:Y:S01]  /*4e60*/  FMNMX.FTZ R4, R83, R53, !PT ;  /* 0x0000003553047209 */ /* 0x000fe20007810000 */
[----:B------:R-:W4:Y:S01]  /*4e70*/  LDL R142, [R1+0x2e4] ;  /* 0x0002e400018e7983 */ /* 0x000f220000100800 */
[----:B------:R-:W-:Y:S02]  /*4e80*/  ISETP.LT.OR P0, PT, R0, 0x41, P0 ;  /* 0x000000410000780c */ /* 0x000fe40000701670 */
[----:B------:R-:W-:Y:S01]  /*4e90*/  FMNMX.FTZ R4, R49, R4, !PT ;  /* 0x0000000431047209 */ /* 0x000fe20007810000 */
[----:B------:R-:W4:Y:S01]  /*4ea0*/  LDL R144, [R1+0x2e8] ;  /* 0x0002e80001907983 */ /* 0x000f220000100800 */
[----:B------:R-:W-:Y:S02]  /*4eb0*/  FSEL R182, R58, -INF , !P0 ;  /* 0xff8000003ab67808 */ /* 0x000fe40004000000 */
[----:B------:R-:W-:Y:S01]  /*4ec0*/  FMNMX.FTZ R9, R45, R4, !PT ;  /* 0x000000042d097209 */ /* 0x000fe20007810000 */
[----:B------:R-:W4:Y:S01]  /*4ed0*/  LDL R146, [R1+0x2ec] ;  /* 0x0002ec0001927983 */ /* 0x000f220000100800 */
[----:B------:R-:W-:-:S02]  /*4ee0*/  FMNMX.FTZ R4, R20, R7, !PT ;  /* 0x0000000714047209 */ /* 0x000fc40007810000 */
[----:B------:R-:W-:Y:S01]  /*4ef0*/  FMNMX.FTZ R8, R198, R9, !PT ;  /* 0x00000009c6087209 */ /* 0x000fe20007810000 */
[----:B------:R-:W4:Y:S01]  /*4f00*/  LDL R50, [R1+0x2f0] ;  /* 0x0002f00001327983 */ /* 0x000f220000100800 */
[----:B------:R-:W-:Y:S02]  /*4f10*/  FMNMX.FTZ R7, R21, R4, !PT ;  /* 0x0000000415077209 */ /* 0x000fe40007810000 */
[----:B------:R-:W-:Y:S01]  /*4f20*/  FMNMX.FTZ R9, R197, R8, !PT ;  /* 0x00000008c5097209 */ /* 0x000fe20007810000 */
[----:B------:R-:W4:Y:S01]  /*4f30*/  LDL R148, [R1+0x2f4] ;  /* 0x0002f40001947983 */ /* 0x000f220000100800 */
[----:B------:R-:W-:Y:S02]  /*4f40*/  FMNMX.FTZ R4, R156, R7, !PT ;  /* 0x000000079c047209 */ /* 0x000fe40007810000 */
        /* <DEDUP_REMOVED lines=21> */
[----:B------:R-:W-:Y:S01]  /*50a0*/  ISETP.NE.AND P0, PT, R56, RZ, PT ;  /* 0x000000ff3800720c */ /* 0x000fe20003f05270 */
[----:B------:R-:W4:Y:S01]  /*50b0*/  LDL R37, [R1+0x324] ;  /* 0x0003240001257983 */ /* 0x000f220000100800 */
[----:B------:R-:W-:Y:S02]  /*50c0*/  FMNMX.FTZ R8, R173, R8, !PT ;  /* 0x00000008ad087209 */ /* 0x000fe40007810000 */
[----:B------:R-:W-:Y:S01]  /*50d0*/  FMNMX.FTZ R4, R181, R4, !PT ;  /* 0x00000004b5047209 */ /* 0x000fe20007810000 */
[----:B------:R-:W4:Y:S01]  /*50e0*/  LDL R56, [R1+0x320] ;  /* 0x0003200001387983 */ /* 0x000f220000100800 */
[----:B------:R-:W-:Y:S02]  /*50f0*/  FMNMX.FTZ R7, R177, R8, !PT ;  /* 0x00000008b1077209 */ /* 0x000fe40007810000 */
[----:B------:R-:W-:Y:S01]  /*5100*/  ISETP.GT.AND P0, PT, R6, 0x41, !P0 ;  /* 0x000000410600780c */ /* 0x000fe20004704270 */
[----:B------:R-:W4:Y:S01]  /*5110*/  LDL R39, [R1+0x328] ;  /* 0x0003280001277983 */ /* 0x000f220000100800 */
[----:B------:R-:W-:-:S02]  /*5120*/  FMNMX.FTZ R4, R185, R4, !PT ;  /* 0x00000004b9047209 */ /* 0x000fc40007810000 */
[----:B------:R-:W-:Y:S01]  /*5130*/  FMNMX.FTZ R7, R164, R7, !PT ;  /* 0x00000007a4077209 */ /* 0x000fe20007810000 */
[----:B------:R-:W4:Y:S01]  /*5140*/  LDL R41, [R1+0x32c] ;  /* 0x00032c0001297983 */ /* 0x000f220000100800 */
[----:B------:R-:W-:Y:S02]  /*5150*/  ISETP.LT.OR P0, PT, R0, 0x42, P0 ;  /* 0x000000420000780c */ /* 0x000fe40000701670 */
[----:B------:R-:W-:Y:S01]  /*5160*/  FMNMX.FTZ R9, R189, R4, !PT ;  /* 0x00000004bd097209 */ /* 0x000fe20007810000 */
[----:B------:R-:W4:Y:S01]  /*5170*/  LDL R58, [R1+0x330] ;  /* 0x00033000013a7983 */ /* 0x000f220000100800 */
[----:B------:R-:W-:Y:S02]  /*5180*/  FMNMX.FTZ R7, R170, R7, !PT ;  /* 0x00000007aa077209 */ /* 0x000fe40007810000 */
[----:B------:R-:W-:Y:S01]  /*5190*/  ISETP.LT.OR P1, PT, R0, 0x49, P1 ;  /* 0x000000490000780c */ /* 0x000fe20000f21670 */
[----:B------:R-:W4:Y:S01]  /*51a0*/  LDL R43, [R1+0x334] ;  /* 0x00033400012b7983 */ /* 0x000f220000100800 */
[----:B------:R-:W-:-:S02]  /*51b0*/  FSEL R186, R59, -INF , !P0 ;  /* 0xff8000003bba7808 */ /* 0x000fc40004000000 */
[----:B------:R-:W-:Y:S01]  /*51c0*/  FMNMX.FTZ R9, R182, R9, !PT ;  /* 0x00000009b6097209 */ /* 0x000fe20007810000 */
[----:B------:R-:W4:Y:S01]  /*51d0*/  LDL R47, [R1+0x338] ;  /* 0x00033800012f7983 */ /* 0x000f220000100800 */
[----:B------:R-:W-:Y:S02]  /*51e0*/  ISETP.NE.AND P6, PT, R24, RZ, PT ;  /* 0x000000ff1800720c */ /* 0x000fe40003fc5270 */
[----:B------:R-:W-:Y:S01]  /*51f0*/  FMNMX.FTZ R7, R174, R7, !PT ;  /* 0x00000007ae077209 */ /* 0x000fe20007810000 */
[----:B------:R-:W4:Y:S01]  /*5200*/  LDL R51, [R1+0x33c] ;  /* 0x00033c0001337983 */ /* 0x000f220000100800 */
[----:B------:R-:W-:Y:S02]  /*5210*/  FSEL R190, R62, -INF , !P1 ;  /* 0xff8000003ebe7808 */ /* 0x000fe40004800000 */
[----:B------:R-:W-:Y:S01]  /*5220*/  FMNMX.FTZ R9, R186, R9, !PT ;  /* 0x00000009ba097209 */ /* 0x000fe20007810000 */
[----:B------:R-:W4:Y:S01]  /*5230*/  LDL R60, [R1+0x340] ;  /* 0x00034000013c7983 */ /* 0x000f220000100800 */
[----:B------:R-:W-:-:S02]  /*5240*/  ISETP.GT.AND P6, PT, R6, 0x59, !P6 ;  /* 0x000000590600780c */ /* 0x000fc400077c4270 */
        /* <DEDUP_REMOVED lines=15> */
[----:B------:R-:W-:Y:S01]  /*5340*/  FSEL R194, R71, -INF , !P6 ;  /* 0xff80000047c27808 */ /* 0x000fe20007000000 */
[----:B------:R-:W4:Y:S01]  /*5350*/  LDL R65, [R1+0x358] ;  /* 0x0003580001417983 */ /* 0x000f220000100800 */
[----:B------:R-:W-:-:S03]  /*5360*/  FMNMX.FTZ R9, R191, R4, !PT ;  /* 0x00000004bf097209 */ /* 0x000fc60007810000 */
[----:B------:R-:W1:Y:S01]  /*5370*/  SHFL.BFLY PT, R7, R8, 0x2, 0x1f ;  /* 0x0c401f0008077f89 */ /* 0x000e6200000e0000 */
[----:B------:R-:W-:-:S03]  /*5380*/  FMNMX.FTZ R9, R194, R9, !PT ;  /* 0x00000009c2097209 */ /* 0x000fc60007810000 */
[----:B------:R-:W4:Y:S04]  /*5390*/  LDL R67, [R1+0x35c] ;  /* 0x00035c0001437983 */ /* 0x000f280000100800 */
[----:B------:R-:W-:Y:S04]  /*53a0*/  STL.64 [R1+0x200], R8 ;  /* 0x0002000801007387 */ /* 0x000fe80000100a00 */
[----:B------:R-:W3:Y:S04]  /*53b0*/  LDL R11, [R1+0x204] ;  /* 0x00020400010b7983 */ /* 0x000ee80000100800 */
[----:B------:R-:W4:Y:S04]  /*53c0*/  LDL R64, [R1+0x360] ;  /* 0x0003600001407983 */ /* 0x000f280000100800 */
[----:B------:R-:W4:Y:S01]  /*53d0*/  LDL R69, [R1+0x364] ;  /* 0x0003640001457983 */ /* 0x000f220000100800 */
[----:B-1----:R-:W-:-:S03]  /*53e0*/  FMNMX.FTZ R0, R8, R7, !PT ;  /* 0x0000000708007209 */ /* 0x002fc60007810000 */
[----:B------:R-:W4:Y:S04]  /*53f0*/  LDL R71, [R1+0x368] ;  /* 0x0003680001477983 */ /* 0x000f280000100800 */
[----:B------:R-:W1:Y:S04]  /*5400*/  SHFL.BFLY PT, R7, R0, 0x1, 0x1f ;  /* 0x0c201f0000077f89 */ /* 0x000e6800000e0000 */
[----:B------:R-:W4:Y:S04]  /*5410*/  LDL R73, [R1+0x36c] ;  /* 0x00036c0001497983 */ /* 0x000f280000100800 */
[----:B------:R-:W4:Y:S04]  /*5420*/  LDL R66, [R1+0x370] ;  /* 0x0003700001427983 */ /* 0x000f280000100800 */
[----:B------:R-:W4:Y:S04]  /*5430*/  LDL R75, [R1+0x374] ;  /* 0x00037400014b7983 */ /* 0x000f280000100800 */
[----:B------:R-:W4:Y:S04]  /*5440*/  LDL R77, [R1+0x378] ;  /* 0x00037800014d7983 */ /* 0x000f280000100800 */
[----:B------:R-:W4:Y:S01]  /*5450*/  LDL R79, [R1+0x37c] ;  /* 0x00037c00014f7983 */ /* 0x000f220000100800 */
[----:B-1----:R-:W-:-:S03]  /*5460*/  FMNMX.FTZ R4, R0, R7, !PT ;  /* 0x0000000700047209 */ /* 0x002fc60007810000 */
[----:B------:R-:W4:Y:S04]  /*5470*/  LDL R68, [R1+0x380] ;  /* 0x0003800001447983 */ /* 0x000f280000100800 */
[----:B------:R1:W-:Y:S04]  /*5480*/  STL [R1+0x200], R4 ;  /* 0x0002000401007387 */ /* 0x0003e80000100800 */
[----:B------:R-:W4:Y:S04]  /*5490*/  LDL R74, [R1+0x200] ;  /* 0x00020000014a7983 */ /* 0x000f280000100800 */
[----:B------:R-:W4:Y:S04]  /*54a0*/  LDL.64 R6, [R1+0x88] ;  /* 0x0000880001067983 */ /* 0x000f280000100a00 */
        /* <DEDUP_REMOVED lines=44> */
[----:B--2---:R-:W-:Y:S04]  /*5770*/  STL [R1+0x250], R16 ;  /* 0x0002501001007387 */ /* 0x004fe80000100800 */
[----:B---3--:R-:W1:Y:S02]  /*5780*/  SHFL.BFLY PT, R0, R11, 0x2, 0x1f ;  /* 0x0c401f000b007f89 */ /* 0x008e6400000e0000 */
[----:B-1----:R-:W-:-:S05]  /*5790*/  FMNMX.FTZ R0, R0, R11, !PT ;  /* 0x0000000b00007209 */ /* 0x002fca0007810000 */
[----:B------:R-:W1:Y:S04]  /*57a0*/  SHFL.BFLY PT, R11, R0, 0x1, 0x1f ;  /* 0x0c201f00000b7f89 */ /* 0x000e6800000e0000 */
[----:B------:R2:W-:Y:S01]  /*57b0*/  STL [R1+0x230], R10 ;  /* 0x0002300a01007387 */ /* 0x0005e20000100800 */
[----:B----4-:R-:W-:Y:S01]  /*57c0*/  FMUL.FTZ R16, R15, R74 ;  /* 0x0000004a0f107220 */ /* 0x010fe20000410000 */
[----:B------:R-:W-:Y:S02]  /*57d0*/  FSETP.NEU.FTZ.AND P0, PT, R74, -INF , PT ;  /* 0xff8000004a00780b */ /* 0x000fe40003f1d000 */
[----:B-1----:R-:W-:Y:S01]  /*57e0*/  FMNMX.FTZ R0, R0, R11, !PT ;  /* 0x0000000b00007209 */ /* 0x002fe20007810000 */
[----:B------:R-:W-:Y:S01]  /*57f0*/  IMAD R6, R17, 0xc00, R6 ;  /* 0x00000c0011067824 */ /* 0x000fe200078e0206 */
[----:B------:R-:W-:-:S02]  /*5800*/  FSEL R16, R16, RZ, P0 ;  /* 0x000000ff10107208 */ /* 0x000fc40000000000 */
[C---:B------:R-:W-:Y:S01]  /*5810*/  FSETP.NEU.FTZ.AND P0, PT, R0.reuse, -INF , PT ;  /* 0xff8000000000780b */ /* 0x040fe20003f1d000 */
[-C--:B------:R-:W-:Y:S01]  /*5820*/  FMUL.FTZ R17, R0, R15.reuse ;  /* 0x0000000f00117220 */ /* 0x080fe20000410000 */
[----:B------:R1:W-:Y:S04]  /*5830*/  STL [R1+0x240], R14 ;  /* 0x0002400e01007387 */ /* 0x0003e80000100800 */
[----:B------:R-:W-:Y:S01]  /*5840*/  FSEL R17, R17, RZ, P0 ;  /* 0x000000ff11117208 */ /* 0x000fe20000000000 */
[----:B------:R3:W-:Y:S01]  /*5850*/  STL [R1+0x260], R4 ;  /* 0x0002600401007387 */ /* 0x0007e20000100800 */
[-CC-:B------:R-:W-:Y:S01]  /*5860*/  FFMA.FTZ R222, R61, R15.reuse, -R16.reuse ;  /* 0x0000000f3dde7223 */ /* 0x180fe20000010810 */
[-CC-:B------:R-:W-:Y:S01]  /*5870*/  FFMA.FTZ R221, R221, R15.reuse, -R16.reuse ;  /* 0x0000000fdddd7223 */ /* 0x180fe20000010810 */
[-CC-:B------:R-:W-:Y:S01]  /*5880*/  FFMA.FTZ R219, R29, R15.reuse, -R16.reuse ;  /* 0x0000000f1ddb7223 */ /* 0x180fe20000010810 */
[----:B------:R4:W-:Y:S01]  /*5890*/  STL [R1+0x308], R220 ;  /* 0x000308dc01007387 */ /* 0x0009e20000100800 */
[-CC-:B--2---:R-:W-:Y:S01]  /*58a0*/  FFMA.FTZ R10, R53, R15.reuse, -R17.reuse ;  /* 0x0000000f350a7223 */ /* 0x184fe20000010811 */
[-CC-:B------:R-:W-:Y:S01]  /*58b0*/  FFMA.FTZ R11, R49, R15.reuse, -R17.reuse ;  /* 0x0000000f310b7223 */ /* 0x180fe20000010811 */
[-CC-:B-1----:R-:W-:Y:S01]  /*58c0*/  FFMA.FTZ R14, R45, R15.reuse, -R17.reuse ;  /* 0x0000000f2d0e7223 */ /* 0x182fe20000010811 */
[-C--:B---3--:R-:W-:Y:S01]  /*58d0*/  FFMA.FTZ R4, R83, R15.reuse, -R17 ;  /* 0x0000000f53047223 */ /* 0x088fe20000010811 */
[----:B----4-:R-:W-:Y:S01]  /*58e0*/  FFMA.FTZ R220, R25, R15, -R16 ;  /* 0x0000000f19dc7223 */ /* 0x010fe20000010810 */
[----:B------:R-:W-:Y:S08]  /*58f0*/  MUFU.EX2 R222, R222 ;  /* 0x000000de00de7308 */ /* 0x000ff00000000800 */
[----:B------:R-:W-:Y:S08]  /*5900*/  MUFU.EX2 R221, R221 ;  /* 0x000000dd00dd7308 */ /* 0x000ff00000000800 */
[----:B------:R-:W-:Y:S08]  /*5910*/  MUFU.EX2 R220, R220 ;  /* 0x000000dc00dc7308 */ /* 0x000ff00000000800 */
[----:B------:R-:W-:Y:S08]  /*5920*/  MUFU.EX2 R219, R219 ;  /* 0x000000db00db7308 */ /* 0x000ff00000000800 */
[----:B------:R-:W-:Y:S08]  /*5930*/  MUFU.EX2 R4, R4 ;  /* 0x0000000400047308 */ /* 0x000ff00000000800 */
[----:B------:R-:W1:Y:S08]  /*5940*/  MUFU.EX2 R10, R10 ;  /* 0x0000000a000a7308 */ /* 0x000e700000000800 */
[----:B------:R-:W-:Y:S08]  /*5950*/  MUFU.EX2 R11, R11 ;  /* 0x0000000b000b7308 */ /* 0x000ff00000000800 */
[----:B------:R-:W2:Y:S01]  /*5960*/  MUFU.EX2 R14, R14 ;  /* 0x0000000e000e7308 */ /* 0x000ea20000000800 */
[----:B------:R-:W-:-:S02]  /*5970*/  R2UR UR6, R6 ;  /* 0x00000000060672ca */ /* 0x000fc400000e0000 */
[----:B------:R-:W-:Y:S01]  /*5980*/  R2UR UR7, R7 ;  /* 0x00000000070772ca */ /* 0x000fe200000e0000 */
[----:B------:R3:W-:Y:S01]  /*5990*/  STL [R1+0x2fc], R152 ;  /* 0x0002fc9801007387 */ /* 0x0007e20000100800 */
[----:B-1----:R-:W-:-:S03]  /*59a0*/  F2FP.F16.F32.PACK_AB R153, R10, R4 ;  /* 0x000000040a99723e */ /* 0x002fc600000000ff */
[----:B------:R1:W-:Y:S01]  /*59b0*/  STL [R1+0x304], R154 ;  /* 0x0003049a01007387 */ /* 0x0003e20000100800 */
[----:B---3--:R-:W-:Y:S02]  /*59c0*/  F2FP.F16.F32.PACK_AB R152, R221, R222 ;  /* 0x000000dedd98723e */ /* 0x008fe400000000ff */
[----:B--2---:R-:W-:Y:S02]  /*59d0*/  F2FP.F16.F32.PACK_AB R155, R14, R11 ;  /* 0x0000000b0e9b723e */ /* 0x004fe400000000ff */
[----:B-1----:R-:W-:Y:S01]  /*59e0*/  F2FP.F16.F32.PACK_AB R154, R219, R220 ;  /* 0x000000dcdb9a723e */ /* 0x002fe200000000ff */
        /* <DEDUP_REMOVED lines=92> */
[----:B------:R2:W-:Y:S06]  /*5fb0*/  BAR.SYNC.DEFER_BLOCKING R225, 0x100 ;  /* 0x000400e10000751d */ /* 0x0005ec0000010000 */
[----:B-1----:R-:W-:-:S06]  /*5fc0*/  WARPGROUP.ARRIVE ;  /* 0x00000000000079c5 */ /* 0x002fcc0000000000 */
[----:B------:R-:W-:Y:S01]  /*5fd0*/  HGMMA.64x256x16.F32 R24, R152, gdesc[UR4].tnspB, RZ, !UPT, gsb0 ;  /* 0x43e0000498187df0 */ /* 0x000fe2000c0008ff */
[----:B------:R1:W-:Y:S01]  /*5fe0*/  STL [R1+0x3bc], R196 ;  /* 0x0003bcc401007387 */ /* 0x0003e20000100800 */
[-CC-:B------:R-:W-:Y:S01]  /*5ff0*/  FFMA.FTZ R20, R20, R15.reuse, -R16.reuse ;  /* 0x0000000f14147223 */ /* 0x180fe20000010810 */
[-CC-:B------:R-:W-:Y:S02]  /*6000*/  FFMA.FTZ R21, R21, R15.reuse, -R16.reuse ;  /* 0x0000000f15157223 */ /* 0x180fe40000010810 */
[----:B------:R3:W-:Y:S01]  /*6010*/  STL [R1+0x3c4], R199 ;  /* 0x0003c4c701007387 */ /* 0x0007e20000100800 */
[-CC-:B------:R-:W-:Y:S01]  /*6020*/  FFMA.FTZ R158, R158, R15.reuse, -R17.reuse ;  /* 0x0000000f9e9e7223 */ /* 0x180fe20000010811 */
[-CC-:B------:R-:W-:Y:S01]  /*6030*/  FFMA.FTZ R159, R159, R15.reuse, -R17.reuse ;  /* 0x0000000f9f9f7223 */ /* 0x180fe20000010811 */
[-CC-:B-1----:R-:W-:Y:S01]  /*6040*/  FFMA.FTZ R196, R156, R15.reuse, -R16.reuse ;  /* 0x0000000f9cc47223 */ /* 0x182fe20000010810 */
[-CC-:B------:R-:W-:Y:S01]  /*6050*/  FFMA.FTZ R156, R198, R15.reuse, -R17.reuse ;  /* 0x0000000fc69c7223 */ /* 0x180fe20000010811 */
[-C--:B---3--:R-:W-:Y:S01]  /*6060*/  FFMA.FTZ R199, R157, R15.reuse, -R16 ;  /* 0x0000000f9dc77223 */ /* 0x088fe20000010810 */
[----:B------:R-:W-:Y:S01]  /*6070*/  FFMA.FTZ R157, R197, R15, -R17 ;  /* 0x0000000fc59d7223 */ /* 0x000fe20000010811 */
[----:B------:R-:W-:Y:S08]  /*6080*/  MUFU.EX2 R20, R20 ;  /* 0x0000001400147308 */ /* 0x000ff00000000800 */
[----:B------:R-:W1:Y:S08]  /*6090*/  MUFU.EX2 R21, R21 ;  /* 0x0000001500157308 */ /* 0x000e700000000800 */
[----:B------:R-:W-:Y:S08]  /*60a0*/  MUFU.EX2 R196, R196 ;  /* 0x000000c400c47308 */ /* 0x000ff00000000800 */
[----:B------:R-:W3:Y:S08]  /*60b0*/  MUFU.EX2 R199, R199 ;  /* 0x000000c700c77308 */ /* 0x000ef00000000800 */
[----:B------:R-:W-:Y:S08]  /*60c0*/  MUFU.EX2 R156, R156 ;  /* 0x0000009c009c7308 */ /* 0x000ff00000000800 */
[----:B------:R-:W4:Y:S08]  /*60d0*/  MUFU.EX2 R157, R157 ;  /* 0x0000009d009d7308 */ /* 0x000f300000000800 */
[----:B------:R-:W-:Y:S08]  /*60e0*/  MUFU.EX2 R158, R158 ;  /* 0x0000009e009e7308 */ /* 0x000ff00000000800 */
[----:B------:R-:W0:Y:S01]  /*60f0*/  MUFU.EX2 R159, R159 ;  /* 0x0000009f009f7308 */ /* 0x000e220000000800 */
[----:B------:R2:W-:Y:S04]  /*6100*/  STL [R1+0x408], R8 ;  /* 0x0004080801007387 */ /* 0x0005e80000100800 */
[----:B------:R1:W-:Y:S01]  /*6110*/  STL [R1+0x420], R9 ;  /* 0x0004200901007387 */ /* 0x0003e20000100800 */
[----:B--2---:R-:W-:-:S02]  /*6120*/  VIADD R8, R6, 0x80 ;  /* 0x0000008006087836 */ /* 0x004fc40000000000 */
        /* <DEDUP_REMOVED lines=28> */
[----:B------:R-:W-:-:S02]  /*62f0*/  WARPGROUP.DEPBAR.LE gsb0, 0x0 ;  /* 0x00008000000079c5 */ /* 0x000fc40000010000 */
[----:B------:R-:W-:Y:S02]  /*6300*/  F2FP.F16.F32.PACK_AB R152, R21, R20 ;  /* 0x000000141598723e */ /* 0x000fe400000000ff */
[----:B---3--:R-:W-:Y:S02]  /*6310*/  F2FP.F16.F32.PACK_AB R154, R199, R196 ;  /* 0x000000c4c79a723e */ /* 0x008fe400000000ff */
[----:B----4-:R-:W-:Y:S02]  /*6320*/  F2FP.F16.F32.PACK_AB R153, R157, R156 ;  /* 0x0000009c9d99723e */ /* 0x010fe400000000ff */
[----:B0-----:R-:W-:Y:S01]  /*6330*/  F2FP.F16.F32.PACK_AB R155, R159, R158 ;  /* 0x0000009e9f9b723e */ /* 0x001fe200000000ff */
        /* <DEDUP_REMOVED lines=34> */
[-CC-:B------:R-:W-:Y:S01]  /*6560*/  FFMA.FTZ R163, R169, R15.reuse, -R16.reuse ;  /* 0x0000000fa9a37223 */ /* 0x180fe20000010810 */
[-CC-:B------:R-:W-:Y:S01]  /*6570*/  FFMA.FTZ R162, R172, R15.reuse, -R16.reuse ;  /* 0x0000000faca27223 */ /* 0x180fe20000010810 */
[-CC-:B------:R-:W-:Y:S01]  /*6580*/  FFMA.FTZ R169, R178, R15.reuse, -R16.reuse ;  /* 0x0000000fb2a97223 */ /* 0x180fe20000010810 */
[-C--:B------:R-:W-:Y:S01]  /*6590*/  FFMA.FTZ R160, R166, R15.reuse, -R16 ;  /* 0x0000000fa6a07223 */ /* 0x080fe20000010810 */
[-CC-:B------:R-:W-:Y:S01]  /*65a0*/  FFMA.FTZ R172, R184, R15.reuse, -R17.reuse ;  /* 0x0000000fb8ac7223 */ /* 0x180fe20000010811 */
[-CC-:B------:R-:W-:Y:S01]  /*65b0*/  FFMA.FTZ R197, R188, R15.reuse, -R17.reuse ;  /* 0x0000000fbcc57223 */ /* 0x180fe20000010811 */
[-CC-:B------:R-:W-:Y:S01]  /*65c0*/  FFMA.FTZ R178, R192, R15.reuse, -R17.reuse ;  /* 0x0000000fc0b27223 */ /* 0x180fe20000010811 */
[----:B------:R-:W-:Y:S01]  /*65d0*/  FFMA.FTZ R195, R195, R15, -R17 ;  /* 0x0000000fc3c37223 */ /* 0x000fe20000010811 */
[----:B------:R-:W-:Y:S08]  /*65e0*/  MUFU.EX2 R163, R163 ;  /* 0x000000a300a37308 */ /* 0x000ff00000000800 */
[----:B------:R-:W0:Y:S08]  /*65f0*/  MUFU.EX2 R160, R160 ;  /* 0x000000a000a07308 */ /* 0x000e300000000800 */
[----:B------:R-:W-:Y:S08]  /*6600*/  MUFU.EX2 R162, R162 ;  /* 0x000000a200a27308 */ /* 0x000ff00000000800 */
[----:B------:R-:W1:Y:S08]  /*6610*/  MUFU.EX2 R169, R169 ;  /* 0x000000a900a97308 */ /* 0x000e700000000800 */
[----:B------:R-:W-:Y:S08]  /*6620*/  MUFU.EX2 R172, R172 ;  /* 0x000000ac00ac7308 */ /* 0x000ff00000000800 */
[----:B------:R-:W2:Y:S08]  /*6630*/  MUFU.EX2 R197, R197 ;  /* 0x000000c500c57308 */ /* 0x000eb00000000800 */
[----:B------:R-:W-:Y:S08]  /*6640*/  MUFU.EX2 R178, R178 ;  /* 0x000000b200b27308 */ /* 0x000ff00000000800 */
[----:B------:R-:W3:Y:S01]  /*6650*/  MUFU.EX2 R195, R195 ;  /* 0x000000c300c37308 */ /* 0x000ee20000000800 */
[----:B------:R-:W-:-:S02]  /*6660*/  VIADD R8, R6, 0x100 ;  /* 0x0000010006087836 */ /* 0x000fc40000000000 */
[----:B------:R-:W-:-:S03]  /*6670*/  IMAD.MOV.U32 R9, RZ, RZ, R7 ;  /* 0x000000ffff097224 */ /* 0x000fc600078e0007 */
[----:B------:R-:W-:Y:S02]  /*6680*/  R2UR UR6, R8 ;  /* 0x00000000080672ca */ /* 0x000fe400000e0000 */
[----:B------:R-:W-:Y:S01]  /*6690*/  R2UR UR7, R9 ;  /* 0x00000000090772ca */ /* 0x000fe200000e0000 */
[-CC-:B------:R-:W-:Y:S01]  /*66a0*/  FFMA.FTZ R166, R168, R15.reuse, -R16.reuse ;  /* 0x0000000fa8a67223 */ /* 0x180fe20000010810 */
[-CC-:B------:R-:W-:Y:S01]  /*66b0*/  FFMA.FTZ R168, R173, R15.reuse, -R16.reuse ;  /* 0x0000000fada87223 */ /* 0x180fe20000010810 */
[-CC-:B------:R-:W-:Y:S01]  /*66c0*/  FFMA.FTZ R184, R185, R15.reuse, -R17.reuse ;  /* 0x0000000fb9b87223 */ /* 0x180fe20000010811 */
[-CC-:B------:R-:W-:Y:S01]  /*66d0*/  FFMA.FTZ R165, R165, R15.reuse, -R16.reuse ;  /* 0x0000000fa5a57223 */ /* 0x180fe20000010810 */
[-C--:B------:R-:W-:Y:S01]  /*66e0*/  FFMA.FTZ R173, R177, R15.reuse, -R16 ;  /* 0x0000000fb1ad7223 */ /* 0x080fe20000010810 */
[-CC-:B------:R-:W-:Y:S01]  /*66f0*/  FFMA.FTZ R180, R180, R15.reuse, -R17.reuse ;  /* 0x0000000fb4b47223 */ /* 0x180fe20000010811 */
[-CC-:B------:R-:W-:Y:S01]  /*6700*/  FFMA.FTZ R201, R181, R15.reuse, -R17.reuse ;  /* 0x0000000fb5c97223 */ /* 0x180fe20000010811 */
[----:B------:R-:W-:Y:S01]  /*6710*/  FFMA.FTZ R185, R189, R15, -R17 ;  /* 0x0000000fbdb97223 */ /* 0x000fe20000010811 */
[----:B------:R-:W-:Y:S08]  /*6720*/  MUFU.EX2 R166, R166 ;  /* 0x000000a600a67308 */ /* 0x000ff00000000800 */
[----:B------:R-:W4:Y:S08]  /*6730*/  MUFU.EX2 R165, R165 ;  /* 0x000000a500a57308 */ /* 0x000f300000000800 */
[----:B------:R-:W-:Y:S08]  /*6740*/  MUFU.EX2 R168, R168 ;  /* 0x000000a800a87308 */ /* 0x000ff00000000800 */
[----:B------:R-:W4:Y:S01]  /*6750*/  MUFU.EX2 R173, R173 ;  /* 0x000000ad00ad7308 */ /* 0x000f220000000800 */
[----:B------:R-:W-:-:S02]  /*6760*/  WARPGROUP.DEPBAR.LE gsb0, 0x0 ;  /* 0x00008000000079c5 */ /* 0x000fc40000010000 */
[----:B0-----:R-:W-:Y:S02]  /*6770*/  F2FP.F16.F32.PACK_AB R152, R163, R160 ;  /* 0x000000a0a398723e */ /* 0x001fe400000000ff */
[----:B-1----:R-:W-:Y:S02]  /*6780*/  F2FP.F16.F32.PACK_AB R154, R169, R162 ;  /* 0x000000a2a99a723e */ /* 0x002fe400000000ff */
[----:B--2---:R-:W-:Y:S02]  /*6790*/  F2FP.F16.F32.PACK_AB R153, R197, R172 ;  /* 0x000000acc599723e */ /* 0x004fe400000000ff */
[----:B---3--:R-:W-:Y:S01]  /*67a0*/  F2FP.F16.F32.PACK_AB R155, R195, R178 ;  /* 0x000000b2c39b723e */ /* 0x008fe200000000ff */
        /* <DEDUP_REMOVED lines=34> */
[----:B------:R-:W-:Y:S08]  /*69d0*/  MUFU.EX2 R180, R180 ;  /* 0x000000b400b47308 */ /* 0x000ff00000000800 */
[----:B------:R-:W0:Y:S08]  /*69e0*/  MUFU.EX2 R201, R201 ;  /* 0x000000c900c97308 */ /* 0x000e300000000800 */
[----:B------:R-:W-:Y:S08]  /*69f0*/  MUFU.EX2 R184, R184 ;  /* 0x000000b800b87308 */ /* 0x000ff00000000800 */
[----:B------:R-:W1:Y:S01]  /*6a00*/  MUFU.EX2 R185, R185 ;  /* 0x000000b900b97308 */ /* 0x000e620000000800 */
[----:B------:R-:W-:-:S02]  /*6a10*/  VIADD R8, R6, 0x180 ;  /* 0x0000018006087836 */ /* 0x000fc40000000000 */
[----:B------:R-:W-:-:S03]  /*6a20*/  IMAD.MOV.U32 R9, RZ, RZ, R7 ;  /* 0x000000ffff097224 */ /* 0x000fc600078e0007 */
[----:B------:R-:W-:Y:S02]  /*6a30*/  R2UR UR6, R8 ;  /* 0x00000000080672ca */ /* 0x000fe400000e0000 */
[----:B------:R-:W-:Y:S01]  /*6a40*/  R2UR UR7, R9 ;  /* 0x00000000090772ca */ /* 0x000fe200000e0000 */
        /* <DEDUP_REMOVED lines=9> */
[----:B------:R-:W2:Y:S08]  /*6ae0*/  MUFU.EX2 R164, R164 ;  /* 0x000000a400a47308 */ /* 0x000eb00000000800 */
[----:B------:R-:W-:Y:S08]  /*6af0*/  MUFU.EX2 R170, R170 ;  /* 0x000000aa00aa7308 */ /* 0x000ff00000000800 */
[----:B------:R-:W3:Y:S08]  /*6b00*/  MUFU.EX2 R181, R181 ;  /* 0x000000b500b57308 */ /* 0x000ef00000000800 */
[----:B------:R-:W-:Y:S08]  /*6b10*/  MUFU.EX2 R174, R174 ;  /* 0x000000ae00ae7308 */ /* 0x000ff00000000800 */
[----:B------:R-:W3:Y:S08]  /*6b20*/  MUFU.EX2 R189, R189 ;  /* 0x000000bd00bd7308 */ /* 0x000ef00000000800 */
[----:B------:R-:W-:Y:S08]  /*6b30*/  MUFU.EX2 R176, R176 ;  /* 0x000000b000b07308 */ /* 0x000ff00000000800 */
[----:B------:R-:W3:Y:S01]  /*6b40*/  MUFU.EX2 R193, R193 ;  /* 0x000000c100c17308 */ /* 0x000ee20000000800 */
[----:B------:R-:W-:-:S02]  /*6b50*/  VIADD R8, R6, 0x200 ;  /* 0x0000020006087836 */ /* 0x000fc40000000000 */
[----:B------:R-:W-:Y:S01]  /*6b60*/  IMAD.MOV.U32 R9, RZ, RZ, R7 ;  /* 0x000000ffff097224 */ /* 0x000fe200078e0007 */
[----:B------:R-:W-:Y:S02]  /*6b70*/  WARPGROUP.DEPBAR.LE gsb0, 0x0 ;  /* 0x00008000000079c5 */ /* 0x000fe40000010000 */
[----:B----4-:R-:W-:Y:S02]  /*6b80*/  F2FP.F16.F32.PACK_AB R152, R166, R165 ;  /* 0x000000a5a698723e */ /* 0x010fe400000000ff */
[----:B------:R-:W-:Y:S02]  /*6b90*/  F2FP.F16.F32.PACK_AB R154, R173, R168 ;  /* 0x000000a8ad9a723e */ /* 0x000fe400000000ff */
[----:B0-----:R-:W-:Y:S02]  /*6ba0*/  F2FP.F16.F32.PACK_AB R153, R201, R180 ;  /* 0x000000b4c999723e */ /* 0x001fe400000000ff */
[----:B-1----:R-:W-:Y:S01]  /*6bb0*/  F2FP.F16.F32.PACK_AB R155, R185, R184 ;  /* 0x000000b8b99b723e */ /* 0x002fe200000000ff */
        /* <DEDUP_REMOVED lines=49> */
[----:B------:R-:W4:Y:S08]  /*6ed0*/  MUFU.EX2 R182, R182 ;  /* 0x000000b600b67308 */ /* 0x000f300000000800 */
[----:B------:R-:W-:Y:S08]  /*6ee0*/  MUFU.EX2 R175, R175 ;  /* 0x000000af00af7308 */ /* 0x000ff00000000800 */
[----:B------:R-:W4:Y:S01]  /*6ef0*/  MUFU.EX2 R186, R186 ;  /* 0x000000ba00ba7308 */ /* 0x000f220000000800 */
[----:B------:R-:W-:Y:S01]  /*6f00*/  VIADD R6, R6, 0x280 ;  /* 0x0000028006067836 */ /* 0x000fe20000000000 */
[----:B------:R-:W-:-:S02]  /*6f10*/  WARPGROUP.DEPBAR.LE gsb0, 0x0 ;  /* 0x00008000000079c5 */ /* 0x000fc40000010000 */
[----:B--2---:R-:W-:Y:S02]  /*6f20*/  F2FP.F16.F32.PACK_AB R152, R177, R164 ;  /* 0x000000a4b198723e */ /* 0x004fe400000000ff */
[----:B---3--:R-:W-:Y:S02]  /*6f30*/  F2FP.F16.F32.PACK_AB R154, R181, R170 ;  /* 0x000000aab59a723e */ /* 0x008fe400000000ff */
[----:B------:R-:W-:Y:S02]  /*6f40*/  F2FP.F16.F32.PACK_AB R153, R189, R174 ;  /* 0x000000aebd99723e */ /* 0x000fe400000000ff */
[----:B------:R-:W-:Y:S01]  /*6f50*/  F2FP.F16.F32.PACK_AB R155, R193, R176 ;  /* 0x000000b0c19b723e */ /* 0x000fe200000000ff */
        /* <DEDUP_REMOVED lines=32> */
[----:B--2---:R-:W-:-:S06]  /*7160*/  WARPGROUP.ARRIVE ;  /* 0x00000000000079c5 */ /* 0x004fcc0000000000 */
[----:B------:R-:W-:Y:S01]  /*7170*/  HGMMA.64x256x16.F32 R24, R152, gdesc[UR4].tnspB, R24, gsb0 ;  /* 0x43e0000498187df0 */ /* 0x000fe20008000818 */
[----:B------:R-:W-:Y:S02]  /*7180*/  R2UR UR6, R6 ;  /* 0x00000000060672ca */ /* 0x000fe400000e0000 */
[----:B------:R-:W-:Y:S01]  /*7190*/  R2UR UR7, R7 ;  /* 0x00000000070772ca */ /* 0x000fe200000e0000 */
[----:B------:R2:W5:Y:S04]  /*71a0*/  LDL R6, [R1+0x1f0] ;  /* 0x0001f00001067983 */ /* 0x0005680000100800 */
[----:B------:R-:W3:Y:S01]  /*71b0*/  LDL R7, [R1+0x28] ;  /* 0x0000280001077983 */ /* 0x000ee20000100800 */
[----:B------:R-:W-:Y:S02]  /*71c0*/  WARPGROUP.DEPBAR.LE gsb0, 0x0 ;  /* 0x00008000000079c5 */ /* 0x000fe40000010000 */
[----:B0-----:R-:W-:-:S02]  /*71d0*/  F2FP.F16.F32.PACK_AB R152, R9, R8 ;  /* 0x000000080998723e */ /* 0x001fc400000000ff */
[----:B-1----:R-:W-:Y:S02]  /*71e0*/  F2FP.F16.F32.PACK_AB R154, R16, R167 ;  /* 0x000000a7109a723e */ /* 0x002fe400000000ff */
[----:B----4-:R-:W-:Y:S02]  /*71f0*/  F2FP.F16.F32.PACK_AB R153, R182, R171 ;  /* 0x000000abb699723e */ /* 0x010fe400000000ff */
        /* <DEDUP_REMOVED lines=84> */
[----:B------:R-:W4:Y:S04]  /*7740*/  LDL R153, [R1+0x230] ;  /* 0x0002300001997983 */ /* 0x000f280000100800 */
[----:B0-----:R-:W2:Y:S04]  /*7750*/  LDL R111, [R1+0x234] ;  /* 0x00023400016f7983 */ /* 0x001ea80000100800 */
        /* <DEDUP_REMOVED lines=154> */
[----:B------:R0:W-:Y:S02]  /*8100*/  STL [R1+0x68], RZ ;  /* 0x000068ff01007387 */ /* 0x0001e40000100800 */
[----:B------:R-:W-:Y:S01]  /*8110*/  FADD.FTZ R16, R16, R167 ;  /* 0x000000a710107221 */ /* 0x000fe20000010000 */
[----:B------:R-:W-:Y:S01]  /*8120*/  FADD.FTZ R17, R186, R17 ;  /* 0x00000011ba117221 */ /* 0x000fe20000010000 */
[----:B------:R0:W-:Y:S04]  /*8130*/  STL [R1+0x68], R223 ;  /* 0x000068df01007387 */ /* 0x0001e80000100800 */
[----:B------:R0:W-:Y:S04]  /*8140*/  STL [R1+0x68], R223 ;  /* 0x000068df01007387 */ /* 0x0001e80000100800 */
[----:B------:R0:W-:Y:S01]  /*8150*/  STL [R1+0x68], R223 ;  /* 0x000068df01007387 */ /* 0x0001e20000100800 */
[----:B---3--:R-:W-:-:S03]  /*8160*/  LOP3.LUT R7, R7, 0x1, RZ, 0xfc, !PT ;  /* 0x0000000107077812 */ /* 0x008fc600078efcff */
[----:B------:R0:W-:Y:S04]  /*8170*/  STL [R1+0x68], R223 ;  /* 0x000068df01007387 */ /* 0x0001e80000100800 */
[----:B------:R0:W-:Y:S04]  /*8180*/  STL [R1+0x68], R223 ;  /* 0x000068df01007387 */ /* 0x0001e80000100800 */
[----:B------:R0:W-:Y:S04]  /*8190*/  STL [R1+0x68], R223 ;  /* 0x000068df01007387 */ /* 0x0001e80000100800 */
[----:B------:R0:W-:Y:S04]  /*81a0*/  STL [R1+0x204], R0 ;  /* 0x0002040001007387 */ /* 0x0001e80000100800 */
[----:B------:R0:W-:Y:S04]  /*81b0*/  STL.64 [R1+0x210], R16 ;  /* 0x0002101001007387 */ /* 0x0001e80000100a00 */
[----:B----4-:R0:W-:Y:S04]  /*81c0*/  STL [R1+0x230], R153 ;  /* 0x0002309901007387 */ /* 0x0101e80000100800 */
[----:B--2---:R0:W-:Y:S04]  /*81d0*/  STL [R1+0x234], R111 ;  /* 0x0002346f01007387 */ /* 0x0041e80000100800 */
        /* <DEDUP_REMOVED lines=126> */
[----:B------:R-:W-:Y:S01]  /*89c0*/  ISETP.NE.AND P0, PT, R7, 0x3, PT ;  /* 0x000000030700780c */ /* 0x000fe20003f05270 */
[----:B------:R-:W-:-:S12]  /*89d0*/  BSSY B0, `(.L_x_11253) ;  /* 0x0000003000007945 */ /* 0x000fd80003800000 */
[----:B0-----:R-:W-:Y:S05]  /*89e0*/  @!P0 BRA `(.L_x_11254) ;  /* 0x0000000000048947 */ /* 0x001fea0003800000 */
[----:B------:R-:W-:Y:S01]  /*89f0*/  BPT.TRAP 0x1 ;  /* 0x000000040000795c */ /* 0x000fe20000300000 */
.L_x_11254:
[----:B------:R-:W-:Y:S05]  /*8a00*/  BSYNC B0 ;  /* 0x0000000000007941 */ /* 0x000fea0003800000 */
.L_x_11253:
        /* <DEDUP_REMOVED lines=11> */
[----:B------:R-:W-:-:S06]  /*8ac0*/  UIADD3 UR44, UR44, -0x2, URZ ;  /* 0xfffffffe2c2c7890 */ /* 0x000fcc000fffe03f */
[----:B------:R-:W-:Y:S02]  /*8ad0*/  IMAD.U32 R10, RZ, RZ, UR44 ;  /* 0x0000002cff0a7e24 */ /* 0x000fe4000f8e00ff */
[----:B--2---:R-:W-:-:S04]  /*8ae0*/  IMAD.SHL.U32 R0, R0, 0x80, RZ ;  /* 0x0000008000007824 */ /* 0x004fc800078e00ff */
[----:B------:R-:W-:Y:S01]  /*8af0*/  @P0 IMAD.HI.U32 R5, R0, R5, RZ ;  /* 0x0000000500050227 */ /* 0x000fe200078e00ff */
[----:B------:R-:W-:-:S03]  /*8b00*/  PLOP3.LUT P0, PT, PT, PT, UP0, 0x40, 0x0 ;  /* 0x000000000000781c */ /* 0x000fc60003f0e808 */
[----:B------:R-:W-:Y:S01]  /*8b10*/  IMAD.MOV.U32 R4, RZ, RZ, R0 ;  /* 0x000000ffff047224 */ /* 0x000fe200078e0000 */
[----:B------:R-:W-:-:S05]  /*8b20*/  @P1 SHF.R.U32.HI R4, RZ, R226, R5 ;  /* 0x000000e2ff041219 */ /* 0x000fca0000011605 */
[----:B------:R-:W-:-:S04]  /*8b30*/  VIADD R5, R4, UR43 ;  /* 0x0000002b04057c36 */ /* 0x000fc80008000000 */
        /* <DEDUP_REMOVED lines=12> */
.L_x_11257:
[----:B------:R-:W-:-:S13]  /*8c00*/  ISETP.NE.AND P0, PT, R3, 0x1, PT ;  /* 0x000000010300780c */ /* 0x000fda0003f05270 */
[----:B------:R-:W-:-:S05]  /*8c10*/  @P0 IMAD.HI.U32 R12, R4, R12, RZ ;  /* 0x0000000c040c0227 */ /* 0x000fca00078e00ff */
[----:B------:R-:W-:-:S07]  /*8c20*/  @P0 SHF.R.U32.HI R4, RZ, R13, R12 ;  /* 0x0000000dff040219 */ /* 0x000fce000001160c */
.L_x_11258:
[----:B------:R-:W-:Y:S05]  /*8c30*/  BSYNC B0 ;  /* 0x0000000000007941 */ /* 0x000fea0003800000 */
.L_x_11256:
[----:B------:R-:W-:-:S05]  /*8c40*/  IMAD R3, R4, R3, R3 ;  /* 0x0000000304037224 */ /* 0x000fca00078e0203 */
[----:B------:R-:W-:-:S07]  /*8c50*/  VIMNMX R2, R2, R3, PT ;  /* 0x0000000302027248 */ /* 0x000fce0003fe0100 */
.L_x_11255:
[----:B------:R-:W-:Y:S01]  /*8c60*/  IMAD.HI R2, R2, 0x2aaaaaab, RZ ;  /* 0x2aaaaaab02027827 */ /* 0x000fe200078e02ff */
[----:B------:R-:W-:Y:S04]  /*8c70*/  BSSY B1, `(.L_x_11259) ;  /* 0x000000f000017945 */ /* 0x000fe80003800000 */
[----:B------:R-:W-:-:S04]  /*8c80*/  SHF.R.U32.HI R3, RZ, 0x1f, R2 ;  /* 0x0000001fff037819 */ /* 0x000fc80000011602 */
[----:B------:R-:W-:-:S04]  /*8c90*/  LEA.HI.SX32 R3, R2, R3, 0x1c ;  /* 0x0000000302037211 */ /* 0x000fc800078fe2ff */
[----:B------:R-:W-:-:S04]  /*8ca0*/  VIMNMX R188, R3, UR40, !PT ;  /* 0x0000002803bc7c48 */ /* 0x000fc8000ffe0100 */
[----:B------:R-:W-:-:S13]  /*8cb0*/  ISETP.GE.AND P0, PT, R10, R188, PT ;  /* 0x000000bc0a00720c */ /* 0x000fda0003f06270 */
[----:B------:R-:W-:Y:S05]  /*8cc0*/  @!P0 BRA `(.L_x_11260) ;  /* 0x0000000000248947 */ /* 0x000fea0003800000 */
[----:B------:R-:W-:Y:S01]  /*8cd0*/  BSSY B0, `(.L_x_11261) ;  /* 0x0000006000007945 */ /* 0x000fe20003800000 */
.L_x_11262:
[----:B------:R-:W-:-:S07]  /*8ce0*/  MOV R190, 0x8d00 ;  /* 0x00008d0000be7802 */ /* 0x000fce0000000f00 */
[----:B------:R-:W-:Y:S05]  /*8cf0*/  CALL.REL.NOINC `($_ZN7cutlass13device_kernelIN5flash11enable_sm90INS1_16FlashAttnFwdSm90INS1_25CollectiveMainloopFwdSm90ILi2EN4cute5tupleIJNS5_1CILi1EEES8_S8_EEENS6_IJNS7_ILi128EEENS7_ILi96EEENS7_ILi64EEEEEELi256ENS_6half_tEfNS_4arch4Sm90ELb0ELb1ELb0ELb0ELb1ELb0ELb1ELb1ELb0ELb1ELb1ELb0EEENS1_21CollectiveEpilogueFwdINS6_IJSA_NS7_ILi256EEESB_EEES9_SE_SG_Li256ELb0ELb1ELb1ELb0EEENS1_19SingleTileSchedulerILb0ELb1ELb1ELi128EEEEEEEEEvNT_6ParamsE$_ZZN5flash25CollectiveMainloopFwdSm90ILi2EN4cute5tupleIJNS1_1CILi1EEES4_S4_EEENS2_IJNS3_ILi128EEENS3_ILi96EEENS3_ILi64EEEEEELi256EN7cutlass6half_tEfNSA_4arch4Sm90ELb0ELb1ELb0ELb0ELb1ELb0ELb1ELb1ELb0ELb1ELb1ELb0EE3mmaINS_16FlashAttnFwdSm90ISE_NS_21CollectiveEpilogueFwdINS2_IJS6_NS3_ILi256EEES7_EEES5_SB_SD_Li256ELb0ELb1ELb1ELb0EEENS_19SingleTileSchedulerILb0ELb1ELb1ELi128EEEE13SharedStorageENS1_6TensorINS1_11ArrayEngineIfLm128EEENS1_6LayoutINS2_IJNS2_IJNS3_ILi2EEEST_NS3_ILi32EEEEEES4_S4_EEENS2_IJNS2_IJS4_ST_NS3_ILi4EEEEEENS3_ILi0EEESZ_EEEEEEENS_7SoftmaxILi2ELi0EEEEEbRKNSE_6ParamsENSA_13PipelineAsyncILi2EEES19_RNSA_13PipelineStateILj2EEERT0_RT1_iRiRKNS_16SeqlenInfoQKNewKILb0ELb0EEENS2_IJiiiiEEERT_ENKUliT_T0_T1_E_clIZSF_ISO_S12_S14_EbS17_S19_S19_S1C_S1E_S1G_iS1H_S1L_S1M_S1O_EUlRS1P_iE1_NS3_ILb0EEENS3_ILb1EEEEEDaiS1P_S1Q_S1R_) ;  /* 0x0000031c00487944 */ /* 0x000fea0003c00000 */
[C---:B------:R-:W-:Y:S01]  /*8d00*/  ISETP.GT.AND P0, PT, R10.reuse, R188, PT ;  /* 0x000000bc0a00720c */ /* 0x040fe20003f04270 */
[----:B------:R-:W-:-:S12]  /*8d10*/  VIADD R10, R10, 0xffffffff ;  /* 0xffffffff0a0a7836 */ /* 0x000fd80000000000 */
[----:B------:R-:W-:Y:S05]  /*8d20*/  @P0 BRA `(.L_x_11262) ;  /* 0xfffffffc00ec0947 */ /* 0x000fea000383ffff */
[----:B------:R-:W-:Y:S05]  /*8d30*/  BSYNC B0 ;  /* 0x0000000000007941 */ /* 0x000fea0003800000 */
.L_x_11261:
[----:B------:R-:W2:Y:S02]  /*8d40*/  LDL R0, [R1+0x50] ;  /* 0x0000500001007983 */ /* 0x000ea40000100800 */
[----:B--2---:R-:W-:-:S07]  /*8d50*/  IMAD.SHL.U32 R0, R0, 0x80, RZ ;  /* 0x0000008000007824 */ /* 0x004fce00078e00ff */
.L_x_11260:
[----:B------:R-:W-:Y:S05]  /*8d60*/  BSYNC B1 ;  /* 0x0000000000017941 */ /* 0x000fea0003800000 */
.L_x_11259:
        /* <DEDUP_REMOVED lines=26> */
.L_x_11265:
[----:B------:R-:W-:Y:S02]  /*8f10*/  ULDC UR4, c[0x0][0xadc] ;  /* 0x0002b70000047ab9 */ /* 0x000fe40000000800 */
[----:B------:R-:W-:-:S05]  /*8f20*/  IMAD.U32 R5, RZ, RZ, UR4 ;  /* 0x00000004ff057e24 */ /* 0x000fca000f8e00ff */
[----:B------:R-:W-:-:S13]  /*8f30*/  ISETP.NE.AND P0, PT, R5, 0x1, PT ;  /* 0x000000010500780c */ /* 0x000fda0003f05270 */
[----:B------:R-:W0:Y:S02]  /*8f40*/  @P0 LDC.64 R6, c[0x0][0xae0] ;  /* 0x0002b800ff060b82 */ /* 0x000e240000000a00 */
[----:B0-----:R-:W-:-:S05]  /*8f50*/  @P0 IMAD.HI.U32 R4, R0, R6, RZ ;  /* 0x0000000600040227 */ /* 0x001fca00078e00ff */
[----:B------:R-:W-:-:S07]  /*8f60*/  @P0 SHF.R.U32.HI R0, RZ, R7, R4 ;  /* 0x00000007ff000219 */ /* 0x000fce0000011604 */
.L_x_11266:
[----:B------:R-:W-:Y:S05]  /*8f70*/  BSYNC B0 ;  /* 0x0000000000007941 */ /* 0x000fea0003800000 */
.L_x_11264:
[----:B------:R-:W-:-:S05]  /*8f80*/  IMAD R3, R0, R5, RZ ;  /* 0x0000000500037224 */ /* 0x000fca00078e02ff */
[----:B------:R-:W-:-:S07]  /*8f90*/  VIMNMX R2, R2, R3, !PT ;  /* 0x0000000302027248 */ /* 0x000fce0007fe0100 */
.L_x_11263:
[----:B------:R-:W-:Y:S01]  /*8fa0*/  VIADD R2, R2, 0x5f ;  /* 0x0000005f02027836 */ /* 0x000fe20000000000 */
[----:B------:R-:W-:-:S03]  /*8fb0*/  IADD3 R6, P1, R18, 0x28, RZ ;  /* 0x0000002812067810 */ /* 0x000fc60007f3e0ff */
[----:B------:R-:W-:-:S04]  /*8fc0*/  IMAD.HI R2, R2, 0x2aaaaaab, RZ ;  /* 0x2aaaaaab02027827 */ /* 0x000fc800078e02ff */
[----:B------:R-:W-:Y:S01]  /*8fd0*/  IMAD.X R7, RZ, RZ, R19, P1 ;  /* 0x000000ffff077224 */ /* 0x000fe200008e0613 */
[----:B------:R-:W-:Y:S01]  /*8fe0*/  SHF.R.U32.HI R3, RZ, 0x1f, R2 ;  /* 0x0000001fff037819 */ /* 0x000fe20000011602 */
[----:B------:R-:W-:Y:S02]  /*8ff0*/  IMAD.MOV.U32 R14, RZ, RZ, R6 ;  /* 0x000000ffff0e7224 */ /* 0x000fe400078e0006 */
[----:B------:R-:W-:Y:S01]  /*9000*/  IMAD.MOV.U32 R15, RZ, RZ, R7 ;  /* 0x000000ffff0f7224 */ /* 0x000fe200078e0007 */
[----:B------:R-:W-:-:S04]  /*9010*/  LEA.HI.SX32 R3, R2, R3, 0x1c ;  /* 0x0000000302037211 */ /* 0x000fc800078fe2ff */
[----:B------:R-:W-:-:S04]  /*9020*/  VIMNMX R222, R3, UR40, !PT ;  /* 0x0000002803de7c48 */ /* 0x000fc8000ffe0100 */
[----:B------:R-:W-:-:S13]  /*9030*/  ISETP.GE.AND P0, PT, R10, R222, PT ;  /* 0x000000de0a00720c */ /* 0x000fda0003f06270 */
[----:B------:R-:W-:Y:S05]  /*9040*/  @!P0 BRA `(.L_x_11267) ;  /* 0x000001ac00108947 */ /* 0x000fea0003800000 */
[----:B------:R0:W5:Y:S01]  /*9050*/  LDL.64 R14, [R1+0x190] ;  /* 0x00019000010e7983 */ /* 0x0001620000100a00 */
[----:B------:R-:W-:-:S07]  /*9060*/  IMAD.MOV.U32 R196, RZ, RZ, R10 ;  /* 0x000000ffffc47224 */ /* 0x000fce00078e000a */
.L_x_11286:
[----:B------:R-:W2:Y:S04]  /*9070*/  LDL R2, [R1+0x1f0] ;  /* 0x0001f00001027983 */ /* 0x000ea80000100800 */
[----:B------:R-:W3:Y:S04]  /*9080*/  LDL R0, [R1+0x1f8] ;  /* 0x0001f80001007983 */ /* 0x000ee80000100800 */
[----:B-1----:R-:W4:Y:S01]  /*9090*/  LDL R3, [R1] ;  /* 0x0000000001037983 */ /* 0x002f220000100800 */
[----:B--2---:R-:W-:-:S05]  /*90a0*/  VIADD R2, R2, 0x1 ;  /* 0x0000000102027836 */ /* 0x004fca0000000000 */
[----:B------:R-:W-:-:S13]  /*90b0*/  ISETP.NE.AND P0, PT, R2, 0x2, PT ;  /* 0x000000020200780c */ /* 0x000fda0003f05270 */
[----:B-----5:R1:W5:Y:S04]  /*90c0*/  @P0 LDL R4, [R1+0x1f4] ;  /* 0x0001f40001040983 */ /* 0x0203680000100800 */
        /* <DEDUP_REMOVED lines=9> */
[----:B---3--:R-:W-:-:S02]  /*9160*/  @!P0 IMAD.MOV.U32 R2, RZ, RZ, RZ ;  /* 0x000000ffff028224 */ /* 0x008fc400078e00ff */
[----:B------:R-:W-:Y:S02]  /*9170*/  IMAD.MOV.U32 R16, RZ, RZ, R6 ;  /* 0x000000ffff107224 */ /* 0x000fe400078e0006 */
[----:B------:R-:W-:Y:S01]  /*9180*/  IMAD.MOV.U32 R17, RZ, RZ, R7 ;  /* 0x000000ffff117224 */ /* 0x000fe200078e0007 */
[----:B--2---:R-:W-:-:S05]  /*9190*/  @!P0 LOP3.LUT R4, R5, 0x1, RZ, 0x3c, !PT ;  /* 0x0000000105048812 */ /* 0x004fca00078e3cff */
[----:B------:R1:W-:Y:S01]  /*91a0*/  @!P0 STL [R1+0x1f4], R4 ;  /* 0x0001f40401008387 */ /* 0x0003e20000100800 */
[----:B------:R-:W-:Y:S05]  /*91b0*/  @!P1 BRA `(.L_x_11269) ;  /* 0x0000000000049947 */ /* 0x000fea0003800000 */
[----:B------:R-:W-:Y:S01]  /*91c0*/  BPT.TRAP 0x1 ;  /* 0x000000040000795c */ /* 0x000fe20000300000 */
.L_x_11269:
[----:B------:R-:W-:Y:S05]  /*91d0*/  BSYNC B0 ;  /* 0x0000000000007941 */ /* 0x000fea0003800000 */
.L_x_11268:
[----:B------:R-:W2:Y:S01]  /*91e0*/  LDL.64 R6, [R1+0x18] ;  /* 0x0000180001067983 */ /* 0x000ea20000100a00 */
[----:B-----5:R-:W-:Y:S02]  /*91f0*/  SHF.L.U32 R5, R4, 0x1f, RZ ;  /* 0x0000001f04057819 */ /* 0x020fe400000006ff */
[----:B--2---:R-:W-:-:S05]  /*9200*/  MOV R3, R6 ;  /* 0x0000000600037202 */ /* 0x004fca0000000f00 */
[----:B------:R-:W-:-:S04]  /*9210*/  IMAD R2, R2, 0x8, R3 ;  /* 0x0000000802027824 */ /* 0x000fc800078e0203 */
[----:B------:R2:W3:Y:S01]  /*9220*/  SYNCS.PHASECHK.TRANS64.TRYWAIT P0, [R2+URZ], R5 ;  /* 0x00000005020075a7 */ /* 0x0004e2000800017f */
[----:B------:R2:W5:Y:S01]  /*9230*/  LDL.64 R6, [R1+0x1f0] ;  /* 0x0001f00001067983 */ /* 0x0005620000100a00 */
[----:B------:R-:W-:Y:S04]  /*9240*/  BSSY B0, `(.L_x_11270) ;  /* 0x0000003000007945 */ /* 0x000fe80003800000 */
[----:B------:R-:W-:Y:S05]  /*9250*/  @!P1 BRA `(.L_x_11271) ;  /* 0x0000000000049947 */ /* 0x000fea0003800000 */
[----:B------:R-:W-:Y:S01]  /*9260*/  BPT.TRAP 0x1 ;  /* 0x000000040000795c */ /* 0x000fe20000300000 */
.L_x_11271:
[----:B------:R-:W-:Y:S05]  /*9270*/  BSYNC B0 ;  /* 0x0000000000007941 */ /* 0x000fea0003800000 */
.L_x_11270:
[----:B------:R-:W-:Y:S04]  /*9280*/  BSSY B0, `(.L_x_11272) ;  /* 0x0000006000007945 */ /* 0x000fe80003800000 */
[----:B---3--:R-:W-:Y:S05]  /*9290*/  @P0 BRA `(.L_x_11273) ;  /* 0x0000000000100947 */ /* 0x008fea0003800000 */
[----:B-----5:R-:W-:Y:S01]  /*92a0*/  IMAD R6, R6, 0x8, R3 ;  /* 0x0000000806067824 */ /* 0x020fe200078e0203 */
[----:B------:R-:W-:-:S04]  /*92b0*/  SHF.L.U32 R7, R7, 0x1f, RZ ;  /* 0x0000001f07077819 */ /* 0x000fc800000006ff */
[----:B------:R-:W3:Y:S02]  /*92c0*/  SYNCS.PHASECHK.TRANS64.TRYWAIT P0, [R6+URZ], R7 ;  /* 0x00000007060075a7 */ /* 0x000ee4000800017f */
[----:B---3--:R-:W-:Y:S05]  /*92d0*/  @!P0 BRA `(.L_x_11274) ;  /* 0x000002dc00548947 */ /* 0x008fea0003800000 */
.L_x_11273:
[----:B------:R-:W-:Y:S05]  /*92e0*/  BSYNC B0 ;  /* 0x0000000000007941 */ /* 0x000fea0003800000 */
.L_x_11272:
[----:B---3-5:R-:W3:Y:S04]  /*92f0*/  LDL R7, [R1+0x1f0] ;  /* 0x0001f00001077983 */ /* 0x028ee80000100800 */
[----:B--2---:R-:W3:Y:S01]  /*9300*/  LDL.64 R2, [R1+0x80] ;  /* 0x0000800001027983 */ /* 0x004ee20000100a00 */
[----:B------:R-:W-:Y:S05]  /*9310*/  WARPSYNC.ALL ;  /* 0x0000000000007948 */ /* 0x000fea0003800000 */
[----:B------:R-:W2:Y:S04]  /*9320*/  LDL.64 R12, [R1+0x78] ;  /* 0x00007800010c7983 */ /* 0x000ea80000100a00 */
[----:B-1----:R-:W4:Y:S04]  /*9330*/  LDL.64 R4, [R1+0x78] ;  /* 0x0000780001047983 */ /* 0x002f280000100a00 */
[----:B------:R-:W4:Y:S01]  /*9340*/  LDL.64 R8, [R1+0x78] ;  /* 0x0000780001087983 */ /* 0x000f220000100a00 */
[----:B---3--:R-:W-:Y:S01]  /*9350*/  IMAD R2, R7, 0x300, R2 ;  /* 0x0000030007027824 */ /* 0x008fe200078e0202 */
[----:B------:R-:W-:-:S02]  /*9360*/  R2UR UR7, R3 ;  /* 0x00000000030772ca */ /* 0x000fc400000e0000 */
[----:B------:R-:W3:Y:S01]  /*9370*/  LDL.64 R10, [R1+0x78] ;  /* 0x00007800010a7983 */ /* 0x000ee20000100a00 */
[----:B------:R-:W-:Y:S01]  /*9380*/  WARPGROUP.ARRIVE ;  /* 0x00000000000079c5 */ /* 0x000fe20000000000 */
[C---:B------:R-:W-:Y:S01]  /*9390*/  R2UR UR6, R2.reuse ;  /* 0x00000000020672ca */ /* 0x040fe200000e0000 */
[----:B------:R-:W-:Y:S01]  /*93a0*/  IMAD.MOV.U32 R223, RZ, RZ, 0x1 ;  /* 0x00000001ffdf7424 */ /* 0x000fe200078e00ff */
[----:B------:R1:W-:Y:S04]  /*93b0*/  STL [R1+0x60], RZ ;  /* 0x000060ff01007387 */ /* 0x0003e80000100800 */
[----:B------:R1:W-:Y:S04]  /*93c0*/  STL [R1+0x60], R223 ;  /* 0x000060df01007387 */ /* 0x0003e80000100800 */
[----:B------:R1:W-:Y:S04]  /*93d0*/  STL [R1+0x60], R223 ;  /* 0x000060df01007387 */ /* 0x0003e80000100800 */
[----:B------:R1:W-:Y:S04]  /*93e0*/  STL [R1+0x60], R223 ;  /* 0x000060df01007387 */ /* 0x0003e80000100800 */
[----:B------:R1:W-:Y:S01]  /*93f0*/  STL [R1+0x60], R223 ;  /* 0x000060df01007387 */ /* 0x0003e20000100800 */
[----:B------:R-:W-:-:S02]  /*9400*/  VIADD R6, R2, 0x2 ;  /* 0x0000000202067836 */ /* 0x000fc40000000000 */
[----:B------:R-:W-:Y:S01]  /*9410*/  IMAD.MOV.U32 R7, RZ, RZ, R3 ;  /* 0x000000ffff077224 */ /* 0x000fe200078e0003 */
[----:B--2---:R-:W-:Y:S02]  /*9420*/  R2UR UR4, R12 ;  /* 0x000000000c0472ca */ /* 0x004fe400000e0000 */
[----:B------:R-:W-:Y:S01]  /*9430*/  R2UR UR5, R13 ;  /* 0x000000000d0572ca */ /* 0x000fe200000e0000 */
[----:B----4-:R-:W-:Y:S01]  /*9440*/  VIADD R4, R4, 0x2 ;  /* 0x0000000204047836 */ /* 0x010fe20000000000 */
[----:B------:R1:W5:Y:S11]  /*9450*/  LDL.64 R12, [R1+0x1f0] ;  /* 0x0001f000010c7983 */ /* 0x0003760000100a00 */
[----:B------:R-:W-:Y:S01]  /*9460*/  HGMMA.64x96x16.F32 R144, gdesc[UR4], RZ, !UPT, gsb0 ;  /* 0x01600000049079f0 */ /* 0x000fe2000c0008ff */
[----:B------:R-:W-:-:S02]  /*9470*/  R2UR UR6, R6 ;  /* 0x00000000060672ca */ /* 0x000fc400000e0000 */
[----:B------:R-:W-:Y:S02]  /*9480*/  R2UR UR7, R7 ;  /* 0x00000000070772ca */ /* 0x000fe400000e0000 */
[----:B------:R-:W-:Y:S02]  /*9490*/  R2UR UR4, R4 ;  /* 0x00000000040472ca */ /* 0x000fe400000e0000 */
[----:B------:R-:W-:Y:S01]  /*94a0*/  R2UR UR5, R5 ;  /* 0x00000000050572ca */ /* 0x000fe200000e0000 */
[----:B------:R-:W-:Y:S02]  /*94b0*/  WARPGROUP.DEPBAR.LE gsb0, 0x0 ;  /* 0x00008000000079c5 */ /* 0x000fe40000010000 */
[----:B------:R-:W2:Y:S01]  /*94c0*/  LD.E R0, desc[UR36][R16.64] ;  /* 0x0000002410007980 */ /* 0x000ea2000c101900 */
[----:B------:R-:W-:-:S09]  /*94d0*/  WARPGROUP.ARRIVE ;  /* 0x00000000000079c5 */ /* 0x000fd20000000000 */
[----:B------:R-:W-:Y:S01]  /*94e0*/  HGMMA.64x96x16.F32 R144, gdesc[UR4], R144, gsb0 ;  /* 0x01600000049079f0 */ /* 0x000fe20008000890 */
[----:B------:R-:W-:Y:S02]  /*94f0*/  VIADD R8, R8, 0x4 ;  /* 0x0000000408087836 */ /* 0x000fe40000000000 */
[----:B------:R-:W-:Y:S02]  /*9500*/  VIADD R4, R2, 0x4 ;  /* 0x0000000402047836 */ /* 0x000fe40000000000 */
[----:B------:R-:W-:Y:S01]  /*9510*/  IMAD.MOV.U32 R5, RZ, RZ, R3 ;  /* 0x000000ffff057224 */ /* 0x000fe200078e0003 */
[----:B------:R-:W-:Y:S02]  /*9520*/  R2UR UR4, R8 ;  /* 0x00000000080472ca */ /* 0x000fe400000e0000 */
[----:B------:R-:W-:Y:S02]  /*9530*/  R2UR UR6, R4 ;  /* 0x00000000040672ca */ /* 0x000fe400000e0000 */
[----:B------:R-:W-:-:S02]  /*9540*/  R2UR UR7, R5 ;  /* 0x00000000050772ca */ /* 0x000fc400000e0000 */
[----:B------:R-:W-:Y:S01]  /*9550*/  R2UR UR5, R9 ;  /* 0x00000000090572ca */ /* 0x000fe200000e0000 */
[----:B------:R-:W-:Y:S01]  /*9560*/  VIADD R2, R2, 0x6 ;  /* 0x0000000602027836 */ /* 0x000fe20000000000 */
[----:B------:R-:W-:Y:S02]  /*9570*/  WARPGROUP.DEPBAR.LE gsb0, 0x0 ;  /* 0x00008000000079c5 */ /* 0x000fe40000010000 */
[----:B------:R-:W-:-:S09]  /*9580*/  WARPGROUP.ARRIVE ;  /* 0x00000000000079c5 */ /* 0x000fd20000000000 */
[----:B------:R-:W-:Y:S01]  /*9590*/  HGMMA.64x96x16.F32 R144, gdesc[UR4], R144, gsb0 ;  /* 0x01600000049079f0 */ /* 0x000fe20008000890 */
[----:B---3--:R-:W-:Y:S01]  /*95a0*/  VIADD R10, R10, 0x6 ;  /* 0x000000060a0a7836 */ /* 0x008fe20000000000 */
[----:B------:R-:W-:Y:S02]  /*95b0*/  R2UR UR6, R2 ;  /* 0x00000000020672ca */ /* 0x000fe400000e0000 */
[----:B------:R-:W-:Y:S02]  /*95c0*/  R2UR UR7, R3 ;  /* 0x00000000030772ca */ /* 0x000fe400000e0000 */
[----:B------:R-:W-:Y:S02]  /*95d0*/  R2UR UR4, R10 ;  /* 0x000000000a0472ca */ /* 0x000fe400000e0000 */
[----:B------:R-:W-:Y:S01]  /*95e0*/  R2UR UR5, R11 ;  /* 0x000000000b0572ca */ /* 0x000fe200000e0000 */
[----:B------:R-:W-:Y:S02]  /*95f0*/  WARPGROUP.DEPBAR.LE gsb0, 0x0 ;  /* 0x00008000000079c5 */ /* 0x000fe40000010000 */
[----:B------:R-:W-:-:S10]  /*9600*/  WARPGROUP.ARRIVE ;  /* 0x00000000000079c5 */ /* 0x000fd40000000000 */
[----:B------:R-:W-:Y:S01]  /*9610*/  HGMMA.64x96x16.F32 R144, gdesc[UR4], R144, gsb0 ;  /* 0x01600000049079f0 */ /* 0x000fe20008000890 */
[----:B------:R-:W-:Y:S01]  /*9620*/  BSSY B0, `(.L_x_11275) ;  /* 0x0000006000007945 */ /* 0x000fe20003800000 */
[----:B--2---:R-:W-:-:S04]  /*9630*/  LOP3.LUT R0, R0, 0x1, RZ, 0xfc, !PT ;  /* 0x0000000100007812 */ /* 0x004fc800078efcff */
[----:B------:R-:W-:Y:S01]  /*9640*/  ISETP.NE.AND P0, PT, R0, 0x3, PT ;  /* 0x000000030000780c */ /* 0x000fe20003f05270 */
[----:B------:R-:W-:-:S12]  /*9650*/  WARPGROUP.DEPBAR.LE gsb0, 0x0 ;  /* 0x00008000000079c5 */ /* 0x000fd80000010000 */
[----:B-1----:R-:W-:Y:S05]  /*9660*/  @!P0 BRA `(.L_x_11276) ;  /* 0x0000000000048947 */ /* 0x002fea0003800000 */
[----:B------:R-:W-:Y:S01]  /*9670*/  BPT.TRAP 0x1 ;  /* 0x000000040000795c */ /* 0x000fe20000300000 */
.L_x_11276:
[----:B------:R-:W-:Y:S05]  /*9680*/  BSYNC B0 ;  /* 0x0000000000007941 */ /* 0x000fea0003800000 */
.L_x_11275:
[----:B------:R-:W2:Y:S01]  /*9690*/  LD.E.64 R2, desc[UR36][R16.64+0x18] ;  /* 0x0000182410027980 */ /* 0x000ea2000c101b00 */
[----:B-----5:R-:W-:Y:S02]  /*96a0*/  SHF.L.U32 R13, R13, 0x1f, RZ ;  /* 0x0000001f0d0d7819 */ /* 0x020fe400000006ff */
[----:B--2---:R-:W-:-:S05]  /*96b0*/  MOV R3, R2 ;  /* 0x0000000200037202 */ /* 0x004fca0000000f00 */
[----:B------:R-:W-:-:S04]  /*96c0*/  IMAD R0, R12, 0x8, R3 ;  /* 0x000000080c007824 */ /* 0x000fc800078e0203 */
[----:B------:R1:W2:Y:S01]  /*96d0*/  SYNCS.PHASECHK.TRANS64.TRYWAIT P0, [R0+URZ], R13 ;  /* 0x0000000d000075a7 */ /* 0x0002a2000800017f */
[----:B------:R-:W3:Y:S01]  /*96e0*/  LD.E R2, desc[UR36][R16.64] ;  /* 0x0000002410027980 */ /* 0x000ee2000c101900 */
[----:B------:R-:W-:Y:S01]  /*96f0*/  BSSY B0, `(.L_x_11277) ;  /* 0x0000005000007945 */ /* 0x000fe20003800000 */
[----:B---3--:R-:W-:-:S04]  /*9700*/  LOP3.LUT R2, R2, 0x1, RZ, 0xfc, !PT ;  /* 0x0000000102027812 */ /* 0x008fc800078efcff */
[----:B------:R-:W-:-:S13]  /*9710*/  ISETP.NE.AND P1, PT, R2, 0x3, PT ;  /* 0x000000030200780c */ /* 0x000fda0003f25270 */
[----:B-12---:R-:W-:Y:S05]  /*9720*/  @!P1 BRA `(.L_x_11278) ;  /* 0x0000000000049947 */ /* 0x006fea0003800000 */
[----:B------:R-:W-:Y:S01]  /*9730*/  BPT.TRAP 0x1 ;  /* 0x000000040000795c */ /* 0x000fe20000300000 */
.L_x_11278:
[----:B------:R-:W-:Y:S05]  /*9740*/  BSYNC B0 ;  /* 0x0000000000007941 */ /* 0x000fea0003800000 */
.L_x_11277:
[----:B------:R-:W-:Y:S04]  /*9750*/  BSSY B0, `(.L_x_11279) ;  /* 0x0000007000007945 */ /* 0x000fe80003800000 */
[----:B------:R-:W-:Y:S05]  /*9760*/  @P0 BRA `(.L_x_11280) ;  /* 0x0000000000140947 */ /* 0x000fea0003800000 */
[----:B------:R-:W2:Y:S02]  /*9770*/  LD.E.64 R2, desc[UR36][R16.64+0x18] ;  /* 0x0000182410027980 */ /* 0x000ea4000c101b00 */
[----:B--2---:R-:W-:-:S05]  /*9780*/  MOV R3, R2 ;  /* 0x0000000200037202 */ /* 0x004fca0000000f00 */
[----:B------:R-:W-:-:S04]  /*9790*/  IMAD R12, R12, 0x8, R3 ;  /* 0x000000080c0c7824 */ /* 0x000fc800078e0203 */
[----:B------:R-:W1:Y:S02]  /*97a0*/  SYNCS.PHASECHK.TRANS64.TRYWAIT P0, [R12+URZ], R13 ;  /* 0x0000000d0c0075a7 */ /* 0x000e64000800017f */
[----:B-1----:R-:W-:Y:S05]  /*97b0*/  @!P0 BRA `(.L_x_11281) ;  /* 0x000002d800308947 */ /* 0x002fea0003800000 */
.L_x_11280:
[----:B------:R-:W-:Y:S05]  /*97c0*/  BSYNC B0 ;  /* 0x0000000000007941 */ /* 0x000fea0003800000 */
.L_x_11279:
[----:B-1----:R-:W2:Y:S04]  /*97d0*/  LDL R13, [R1+0x1f0] ;  /* 0x0001f000010d7983 */ /* 0x002ea80000100800 */
[----:B------:R-:W2:Y:S04]  /*97e0*/  LDL.64 R2, [R1+0xf8] ;  /* 0x0000f80001027983 */ /* 0x000ea80000100a00 */
[----:B------:R-:W3:Y:S04]  /*97f0*/  LDL R0, [R1+0x70] ;  /* 0x0000700001007983 */ /* 0x000ee80000100800 */
[----:B------:R-:W4:Y:S04]  /*9800*/  LDL.64 R4, [R1+0xf0] ;  /* 0x0000f00001047983 */ /* 0x000f280000100a00 */
[----:B------:R-:W4:Y:S04]  /*9810*/  LDL.64 R6, [R1+0xf0] ;  /* 0x0000f00001067983 */ /* 0x000f280000100a00 */
[----:B------:R-:W4:Y:S04]  /*9820*/  LDL.64 R8, [R1+0xf0] ;  /* 0x0000f00001087983 */ /* 0x000f280000100a00 */
[----:B------:R-:W4:Y:S01]  /*9830*/  LDL.64 R10, [R1+0xf0] ;  /* 0x0000f000010a7983 */ /* 0x000f220000100a00 */
[----:B------:R-:W-:Y:S05]  /*9840*/  WARPSYNC.ALL ;  /* 0x0000000000007948 */ /* 0x000fea0003800000 */
[----:B------:R-:W-:Y:S01]  /*9850*/  WARPGROUP.ARRIVE ;  /* 0x00000000000079c5 */ /* 0x000fe20000000000 */
[----:B--2---:R-:W-:Y:S01]  /*9860*/  IMAD R2, R13, 0xc00, R2 ;  /* 0x00000c000d027824 */ /* 0x004fe200078e0202 */
[----:B------:R-:W-:Y:S01]  /*9870*/  R2UR UR7, R3 ;  /* 0x00000000030772ca */ /* 0x000fe200000e0000 */
[----:B------:R-:W2:Y:S01]  /*9880*/  LDL.64 R12, [R1+0xf0] ;  /* 0x0000f000010c7983 */ /* 0x000ea20000100a00 */
[----:B---3--:R-:W-:-:S02]  /*9890*/  ISETP.NE.U32.AND P0, PT, R0, RZ, PT ;  /* 0x000000ff0000720c */ /* 0x008fc40003f05070 */
        /* <DEDUP_REMOVED lines=131> */
[----:B------:R-:W-:Y:S01]  /*a0d0*/  R2UR UR6, R4 ;  /* 0x00000000040672ca */ /* 0x000fe200000e0000 */
[----:B------:R-:W2:Y:S01]  /*a0e0*/  LDL R12, [R1] ;  /* 0x00000000010c7983 */ /* 0x000ea20000100800 */
        /* <DEDUP_REMOVED lines=53> */
[----:B------:R-:W-:Y:S01]  /*a440*/  BSSY B0, `(.L_x_11282) ;  /* 0x0000005000007945 */ /* 0x000fe20003800000 */
[----:B------:R-:W-:-:S02]  /*a450*/  WARPGROUP.DEPBAR.LE gsb0, 0x0 ;  /* 0x00008000000079c5 */ /* 0x000fc40000010000 */
[----:B------:R1:W-:Y:S09]  /*a460*/  BAR.ARV R224, 0x100 ;  /* 0x000400e00000751d */ /* 0x0003f20000002000 */
[----:B-1----:R-:W-:Y:S05]  /*a470*/  @!P0 BRA `(.L_x_11283) ;  /* 0x0000000000048947 */ /* 0x002fea0003800000 */
[----:B------:R-:W-:Y:S01]  /*a480*/  BPT.TRAP 0x1 ;  /* 0x000000040000795c */ /* 0x000fe20000300000 */
.L_x_11283:
[----:B------:R-:W-:Y:S05]  /*a490*/  BSYNC B0 ;  /* 0x0000000000007941 */ /* 0x000fea0003800000 */
.L_x_11282:
[----:B------:R-:W2:Y:S04]  /*a4a0*/  LDL.64 R2, [R1+0x20] ;  /* 0x0000200001027983 */ /* 0x000ea80000100a00 */
[----:B------:R-:W-:Y:S04]  /*a4b0*/  STL [R1+0xfd4], R222 ;  /* 0x000fd4de01007387 */ /* 0x000fe80000100800 */
[----:B------:R-:W-:Y:S04]  /*a4c0*/  STL [R1+0xfd0], R196 ;  /* 0x000fd0c401007387 */ /* 0x000fe80000100800 */
[----:B------:R-:W-:Y:S04]  /*a4d0*/  STL [R1+0xcc4], R18 ;  /* 0x000cc41201007387 */ /* 0x000fe80000100800 */
[----:B------:R-:W-:Y:S04]  /*a4e0*/  STL [R1+0xcc0], R19 ;  /* 0x000cc01301007387 */ /* 0x000fe80000100800 */
[----:B------:R-:W-:Y:S04]  /*a4f0*/  STL [R1+0xcbc], R14 ;  /* 0x000cbc0e01007387 */ /* 0x000fe80000100800 */
[----:B------:R-:W-:Y:S01]  /*a500*/  STL [R1+0xcb8], R15 ;  /* 0x000cb80f01007387 */ /* 0x000fe20000100800 */
[----:B--2---:R-:W-:-:S05]  /*a510*/  MOV R3, R2 ;  /* 0x0000000200037202 */ /* 0x004fca0000000f00 */
[----:B-----5:R-:W-:-:S05]  /*a520*/  IMAD R0, R0, 0x8, R3 ;  /* 0x0000000800007824 */ /* 0x020fca00078e0203 */
[----:B------:R-:W-:-:S04]  /*a530*/  PRMT R0, R13, 0x654, R0 ;  /* 0x000006540d007816 */ /* 0x000fc80000000000 */
[----:B------:R1:W-:Y:S01]  /*a540*/  SYNCS.ARRIVE.TRANS64.RED.A1T0 RZ, [R0+URZ], RZ ;  /* 0x000000ff00ff79a7 */ /* 0x0003e2000810043f */
[----:B------:R-:W1:Y:S04]  /*a550*/  LDL.64 R28, [R1+0x200] ;  /* 0x00020000011c7983 */ /* 0x000e680000100a00 */
        /* <DEDUP_REMOVED lines=70> */
[----:B------:R-:W4:Y:S04]  /*a9c0*/  LDL.64 R24, [R1+0x3d8] ;  /* 0x0003d80001187983 */ /* 0x000f280000100a00 */
[----:B------:R-:W4:Y:S04]  /*a9d0*/  LDL.64 R16, [R1+0x3e8] ;  /* 0x0003e80001107983 */ /* 0x000f280000100a00 */
[----:B------:R-:W4:Y:S04]  /*a9e0*/  LDL.64 R10, [R1+0x3f8] ;  /* 0x0003f800010a7983 */ /* 0x000f280000100a00 */
[----:B------:R-:W4:Y:S01]  /*a9f0*/  LDL.64 R8, [R1+0x408] ;  /* 0x0004080001087983 */ /* 0x000f220000100a00 */
[----:B-1----:R-:W-:-:S03]  /*aa00*/  FMNMX.FTZ R0, R144, R28, !PT ;  /* 0x0000001c90007209 */ /* 0x002fc60007810000 */
[----:B------:R-:W4:Y:S01]  /*aa10*/  LDL.64 R6, [R1+0x418] ;  /* 0x0004180001067983 */ /* 0x000f220000100a00 */
[----:B------:R-:W-:-:S04]  /*aa20*/  FMNMX.FTZ R3, R145, R0, !PT ;  /* 0x0000000091037209 */ /* 0x000fc80007810000 */
[----:B------:R-:W-:-:S04]  /*aa30*/  FMNMX.FTZ R0, R148, R3, !PT ;  /* 0x0000000394007209 */ /* 0x000fc80007810000 */
[----:B------:R-:W-:-:S04]  /*aa40*/  FMNMX.FTZ R3, R149, R0, !PT ;  /* 0x0000000095037209 */ /* 0x000fc80007810000 */
[----:B------:R-:W-:-:S04]  /*aa50*/  FMNMX.FTZ R0, R152, R3, !PT ;  /* 0x0000000398007209 */ /* 0x000fc80007810000 */
[----:B------:R-:W-:-:S04]  /*aa60*/  FMNMX.FTZ R3, R153, R0, !PT ;  /* 0x0000000099037209 */ /* 0x000fc80007810000 */
[----:B------:R-:W-:-:S04]  /*aa70*/  FMNMX.FTZ R0, R156, R3, !PT ;  /* 0x000000039c007209 */ /* 0x000fc80007810000 */
[----:B------:R-:W-:Y:S02]  /*aa80*/  FMNMX.FTZ R3, R157, R0, !PT ;  /* 0x000000009d037209 */ /* 0x000fe40007810000 */
[----:B------:R-:W-:Y:S02]  /*aa90*/  FMNMX.FTZ R0, R146, R29, !PT ;  /* 0x0000001d92007209 */ /* 0x000fe40007810000 */
[----:B------:R-:W-:Y:S02]  /*aaa0*/  FMNMX.FTZ R2, R160, R3, !PT ;  /* 0x00000003a0027209 */ /* 0x000fe40007810000 */
[----:B------:R-:W-:Y:S02]  /*aab0*/  FMNMX.FTZ R3, R147, R0, !PT ;  /* 0x0000000093037209 */ /* 0x000fe40007810000 */
[----:B------:R-:W-:Y:S01]  /*aac0*/  FMNMX.FTZ R5, R161, R2, !PT ;  /* 0x00000002a1057209 */ /* 0x000fe20007810000 */
[----:B0-----:R-:W4:Y:S01]  /*aad0*/  LDL.LU.128 R144, [R1+0x55e0] ;  /* 0x0055e00001907983 */ /* 0x001f220000300c00 */
[----:B------:R-:W-:-:S04]  /*aae0*/  FMNMX.FTZ R0, R150, R3, !PT ;  /* 0x0000000396007209 */ /* 0x000fc80007810000 */
[----:B------:R-:W-:Y:S02]  /*aaf0*/  FMNMX.FTZ R3, R151, R0, !PT ;  /* 0x0000000097037209 */ /* 0x000fe40007810000 */
[----:B------:R-:W-:Y:S01]  /*ab00*/  FMNMX.FTZ R2, R164, R5, !PT ;  /* 0x00000005a4027209 */ /* 0x000fe20007810000 */
[----:B------:R-:W4:Y:S01]  /*ab10*/  LDL.LU.128 R148, [R1+0x55f0] ;  /* 0x0055f00001947983 */ /* 0x000f220000300c00 */
        /* <DEDUP_REMOVED lines=16> */
[----:B------:R-:W-:Y:S02]  /*ac20*/  FMNMX.FTZ R0, R170, R3, !PT ;  /* 0x00000003aa007209 */ /* 0x000fe40007810000 */
[----:B------:R-:W-:Y:S02]  /*ac30*/  FMNMX.FTZ R5, R173, R2, !PT ;  /* 0x00000002ad057209 */ /* 0x000fe40007810000 */
[----:B------:R-:W-:Y:S02]  /*ac40*/  FMNMX.FTZ R3, R171, R0, !PT ;  /* 0x00000000ab037209 */ /* 0x000fe40007810000 */
[----:B------:R-:W-:Y:S01]  /*ac50*/  FMNMX.FTZ R2, R176, R5, !PT ;  /* 0x00000005b0027209 */ /* 0x000fe20007810000 */
[----:B------:R-:W4:Y:S01]  /*ac60*/  LDL.LU.128 R168, [R1+0x5640] ;  /* 0x0056400001a87983 */ /* 0x000f220000300c00 */
[----:B------:R-:W-:-:S02]  /*ac70*/  FMNMX.FTZ R0, R174, R3, !PT ;  /* 0x00000003ae007209 */ /* 0x000fc40007810000 */
[----:B------:R-:W-:Y:S02]  /*ac80*/  FMNMX.FTZ R5, R177, R2, !PT ;  /* 0x00000002b1057209 */ /* 0x000fe40007810000 */
[----:B------:R-:W-:Y:S02]  /*ac90*/  FMNMX.FTZ R3, R175, R0, !PT ;  /* 0x00000000af037209 */ /* 0x000fe40007810000 */
[----:B------:R-:W-:Y:S01]  /*aca0*/  FMNMX.FTZ R2, R180, R5, !PT ;  /* 0x00000005b4027209 */ /* 0x000fe20007810000 */
[----:B------:R-:W4:Y:S01]  /*acb0*/  LDL.LU.128 R172, [R1+0x5650] ;  /* 0x0056500001ac7983 */ /* 0x000f220000300c00 */
[----:B------:R-:W-:Y:S02]  /*acc0*/  FMNMX.FTZ R0, R178, R3, !PT ;  /* 0x00000003b2007209 */ /* 0x000fe40007810000 */
[----:B------:R-:W-:Y:S02]  /*acd0*/  FMNMX.FTZ R5, R181, R2, !PT ;  /* 0x00000002b5057209 */ /* 0x000fe40007810000 */
[----:B------:R-:W-:-:S02]  /*ace0*/  FMNMX.FTZ R3, R179, R0, !PT ;  /* 0x00000000b3037209 */ /* 0x000fc40007810000 */
        /* <DEDUP_REMOVED lines=10> */
[----:B------:R-:W4:Y:S02]  /*ad90*/  LDL.LU.128 R184, [R1+0x5680] ;  /* 0x0056800001b87983 */ /* 0x000f240000300c00 */
[----:B------:R-:W-:Y:S02]  /*ada0*/  FMNMX.FTZ R0, R190, R3, !PT ;  /* 0x00000003be007209 */ /* 0x000fe40007810000 */
[----:B------:R-:W0:Y:S02]  /*adb0*/  SHFL.BFLY PT, R5, R2, 0x2, 0x1f ;  /* 0x0c401f0002057f89 */ /* 0x000e2400000e0000 */
[----:B------:R-:W-:-:S02]  /*adc0*/  FMNMX.FTZ R3, R191, R0, !PT ;  /* 0x00000000bf037209 */ /* 0x000fc40007810000 */
[----:B------:R-:W2:Y:S04]  /*add0*/  LDL R0, [R1+0x220] ;  /* 0x0002200001007983 */ /* 0x000ea80000100800 */
[----:B------:R-:W-:Y:S04]  /*ade0*/  STL.64 [R1+0x200], R2 ;  /* 0x0002000201007387 */ /* 0x000fe80000100a00 */
[----:B------:R-:W3:Y:S04]  /*adf0*/  LDL R143, [R1+0x204] ;  /* 0x00020400018f7983 */ /* 0x000ee80000100800 */
[----:B------:R-:W4:Y:S01]  /*ae00*/  LDL.LU.128 R188, [R1+0x5690] ;  /* 0x0056900001bc7983 */ /* 0x000f220000300c00 */
[----:B0-----:R-:W-:-:S05]  /*ae10*/  FMNMX.FTZ R5, R2, R5, !PT ;  /* 0x0000000502057209 */ /* 0x001fca0007810000 */
[----:B------:R-:W0:Y:S02]  /*ae20*/  SHFL.BFLY PT, R4, R5, 0x1, 0x1f ;  /* 0x0c201f0005047f89 */ /* 0x000e2400000e0000 */
[----:B0-----:R-:W-:-:S05]  /*ae30*/  FMNMX.FTZ R4, R5, R4, !PT ;  /* 0x0000000405047209 */ /* 0x001fca0007810000 */
[----:B------:R0:W-:Y:S04]  /*ae40*/  STL [R1+0x200], R4 ;  /* 0x0002000401007387 */ /* 0x0001e80000100800 */
[----:B------:R-:W2:Y:S04]  /*ae50*/  LDL R13, [R1+0x200] ;  /* 0x00020000010d7983 */ /* 0x000ea80000100800 */
[----:B0-----:R-:W4:Y:S04]  /*ae60*/  LDL.64 R4, [R1+0x428] ;  /* 0x0004280001047983 */ /* 0x001f280000100a00 */
[----:B---3--:R-:W0:Y:S02]  /*ae70*/  SHFL.BFLY PT, R2, R143, 0x2, 0x1f ;  /* 0x0c401f008f027f89 */ /* 0x008e2400000e0000 */
[----:B0-----:R-:W-:-:S05]  /*ae80*/  FMNMX.FTZ R2, R2, R143, !PT ;  /* 0x0000008f02027209 */ /* 0x001fca0007810000 */
[----:B------:R-:W0:Y:S01]  /*ae90*/  SHFL.BFLY PT, R129, R2, 0x1, 0x1f ;  /* 0x0c201f0002817f89 */ /* 0x000e2200000e0000 */
[----:B--2---:R-:W-:Y:S01]  /*aea0*/  FADD.FTZ R3, R28, -R13 ;  /* 0x8000000d1c037221 */ /* 0x004fe20000010000 */
[----:B0-----:R-:W-:-:S03]  /*aeb0*/  FMNMX.FTZ R12, R2, R129, !PT ;  /* 0x00000081020c7209 */ /* 0x001fc60007810000 */
[----:B------:R-:W-:Y:S02]  /*aec0*/  FMUL.FTZ R3, R3, R0 ;  /* 0x0000000003037220 */ /* 0x000fe40000410000 */
[----:B------:R-:W-:-:S04]  /*aed0*/  FADD.FTZ R29, R29, -R12 ;  /* 0x8000000c1d1d7221 */ /* 0x000fc80000010000 */
[----:B------:R-:W0:Y:S01]  /*aee0*/  MUFU.EX2 R3, R3 ;  /* 0x0000000300037308 */ /* 0x000e220000000800 */
[----:B------:R-:W-:-:S07]  /*aef0*/  FMUL.FTZ R2, R0, R29 ;  /* 0x0000001d00027220 */ /* 0x000fce0000410000 */
[----:B------:R-:W1:Y:S01]  /*af00*/  MUFU.EX2 R2, R2 ;  /* 0x0000000200027308 */ /* 0x000e620000000800 */
[C---:B0-----:R-:W-:Y:S01]  /*af10*/  FMUL.FTZ R127, R3.reuse, R127 ;  /* 0x0000007f037f7220 */ /* 0x041fe20000410000 */
[C---:B------:R-:W-:Y:S01]  /*af20*/  FMUL.FTZ R126, R3.reuse, R126 ;  /* 0x0000007e037e7220 */ /* 0x040fe20000410000 */
[C---:B------:R-:W-:Y:S01]  /*af30*/  FMUL.FTZ R125, R3.reuse, R125 ;  /* 0x0000007d037d7220 */ /* 0x040fe20000410000 */
[C---:B------:R-:W-:Y:S01]  /*af40*/  FMUL.FTZ R124, R3.reuse, R124 ;  /* 0x0000007c037c7220 */ /* 0x040fe20000410000 */
[C---:B----4-:R-:W-:Y:S01]  /*af50*/  FMUL.FTZ R95, R3.reuse, R95 ;  /* 0x0000005f035f7220 */ /* 0x050fe20000410000 */
[C---:B------:R-:W-:Y:S01]  /*af60*/  FMUL.FTZ R94, R3.reuse, R94 ;  /* 0x0000005e035e7220 */ /* 0x040fe20000410000 */
[----:B------:R0:W-:Y:S01]  /*af70*/  STL.64 [R1+0x280], R126 ;  /* 0x0002807e01007387 */ /* 0x0001e20000100a00 */
[C---:B-1----:R-:W-:Y:S01]  /*af80*/  FMUL.FTZ R39, R2.reuse, R39 ;  /* 0x0000002702277220 */ /* 0x042fe20000410000 */
[C---:B------:R-:W-:Y:S02]  /*af90*/  FMUL.FTZ R38, R2.reuse, R38 ;  /* 0x0000002602267220 */ /* 0x040fe40000410000 */
[----:B------:R1:W-:Y:S01]  /*afa0*/  STL.64 [R1+0x290], R124 ;  /* 0x0002907c01007387 */ /* 0x0003e20000100a00 */
[C---:B------:R-:W-:Y:S01]  /*afb0*/  FMUL.FTZ R133, R3.reuse, R133 ;  /* 0x0000008503857220 */ /* 0x040fe20000410000 */
[C---:B------:R-:W-:Y:S01]  /*afc0*/  FMUL.FTZ R132, R3.reuse, R132 ;  /* 0x0000008403847220 */ /* 0x040fe20000410000 */
[C---:B------:R-:W-:Y:S01]  /*afd0*/  FMUL.FTZ R135, R3.reuse, R135 ;  /* 0x0000008703877220 */ /* 0x040fe20000410000 */
[C---:B------:R-:W-:Y:S01]  /*afe0*/  FMUL.FTZ R134, R3.reuse, R134 ;  /* 0x0000008603867220 */ /* 0x040fe20000410000 */
[C---:B------:R-:W-:Y:S01]  /*aff0*/  FMUL.FTZ R123, R3.reuse, R123 ;  /* 0x0000007b037b7220 */ /* 0x040fe20000410000 */
[C---:B0-----:R-:W-:Y:S01]  /*b000*/  FMUL.FTZ R127, R2.reuse, R21 ;  /* 0x00000015027f7220 */ /* 0x041fe20000410000 */
[C---:B------:R-:W-:Y:S01]  /*b010*/  FMUL.FTZ R126, R2.reuse, R20 ;  /* 0x00000014027e7220 */ /* 0x040fe20000410000 */
[C---:B-1----:R-:W-:Y:S01]  /*b020*/  FMUL.FTZ R125, R2.reuse, R23 ;  /* 0x00000017027d7220 */ /* 0x042fe20000410000 */
        /* <DEDUP_REMOVED lines=67> */
[C---:B------:R-:W-:Y:S01]  /*b460*/  FMUL.FTZ R87, R3.reuse, R87 ;  /* 0x0000005703577220 */ /* 0x040fe20000410000 */
[C---:B------:R-:W-:Y:S01]  /*b470*/  FMUL.FTZ R86, R3.reuse, R86 ;  /* 0x0000005603567220 */ /* 0x040fe20000410000 */
[C---:B------:R-:W-:Y:S01]  /*b480*/  FMUL.FTZ R79, R3.reuse, R79 ;  /* 0x0000004f034f7220 */ /* 0x040fe20000410000 */
[C---:B------:R-:W-:Y:S01]  /*b490*/  FMUL.FTZ R78, R3.reuse, R78 ;  /* 0x0000004e034e7220 */ /* 0x040fe20000410000 */
[----:B------:R-:W-:Y:S04]  /*b4a0*/  STL.64 [R1+0x348], R38 ;  /* 0x0003482601007387 */ /* 0x000fe80000100a00 */
[----:B------:R0:W-:Y:S04]  /*b4b0*/  STL.64 [R1+0x398], R124 ;  /* 0x0003987c01007387 */ /* 0x0001e80000100a00 */
[----:B------:R1:W-:Y:S04]  /*b4c0*/  STL.64 [R1+0x3a8], R126 ;  /* 0x0003a87e01007387 */ /* 0x0003e80000100a00 */
[----:B------:R-:W-:Y:S04]  /*b4d0*/  STL.64 [R1+0x240], R132 ;  /* 0x0002408401007387 */ /* 0x000fe80000100a00 */
[----:B0-----:R-:W2:Y:S04]  /*b4e0*/  LDL R124, [R1+0x360] ;  /* 0x00036000017c7983 */ /* 0x001ea80000100800 */
[----:B-1----:R-:W3:Y:S04]  /*b4f0*/  LDL R126, [R1+0x34c] ;  /* 0x00034c00017e7983 */ /* 0x002ee80000100800 */
        /* <DEDUP_REMOVED lines=25> */
[----:B------:R4:W-:Y:S04]  /*b690*/  STL.64 [R1+0x338], R40 ;  /* 0x0003382801007387 */ /* 0x0009e80000100a00 */
[----:B------:R-:W-:Y:S04]  /*b6a0*/  STL.64 [R1+0x378], R30 ;  /* 0x0003781e01007387 */ /* 0x000fe80000100a00 */
[----:B------:R-:W-:Y:S04]  /*b6b0*/  STL.64 [R1+0x388], R26 ;  /* 0x0003881a01007387 */ /* 0x000fe80000100a00 */
[----:B------:R-:W-:Y:S04]  /*b6c0*/  STL.64 [R1+0x230], R130 ;  /* 0x0002308201007387 */ /* 0x000fe80000100a00 */
[----:B------:R4:W-:Y:S04]  /*b6d0*/  STL.64 [R1+0x3b0], R90 ;  /* 0x0003b05a01007387 */ /* 0x0009e80000100a00 */
[----:B------:R4:W-:Y:S04]  /*b6e0*/  STL.64 [R1+0x288], R56 ;  /* 0x0002883801007387 */ /* 0x0009e80000100a00 */
[----:B0-----:R-:W2:Y:S04]  /*b6f0*/  LDL R93, [R1+0x23c] ;  /* 0x00023c00015d7983 */ /* 0x001ea80000100800 */
        /* <DEDUP_REMOVED lines=25> */
[----:B------:R-:W-:Y:S04]  /*b890*/  STL.64 [R1+0x260], R136 ;  /* 0x0002608801007387 */ /* 0x000fe80000100a00 */
[----:B------:R-:W-:Y:S04]  /*b8a0*/  STL.64 [R1+0x2e0], R116 ;  /* 0x0002e07401007387 */ /* 0x000fe80000100a00 */
[----:B------:R0:W-:Y:S04]  /*b8b0*/  STL.64 [R1+0x2f0], R114 ;  /* 0x0002f07201007387 */ /* 0x0001e80000100a00 */
[----:B------:R-:W-:Y:S04]  /*b8c0*/  STL.64 [R1+0x3c0], R86 ;  /* 0x0003c05601007387 */ /* 0x000fe80000100a00 */
[----:B------:R1:W-:Y:S04]  /*b8d0*/  STL.64 [R1+0x410], R78 ;  /* 0x0004104e01007387 */ /* 0x0003e80000100a00 */
        /* <DEDUP_REMOVED lines=12> */
[----:B-1----:R-:W4:Y:S04]  /*b9a0*/  LDL R79, [R1+0x27c] ;  /* 0x00027c00014f7983 */ /* 0x002f280000100800 */
        /* <DEDUP_REMOVED lines=31> */
[----:B------:R-:W4:Y:S04]  /*bba0*/  LDL R68, [R1+0x3c8] ;  /* 0x0003c80001447983 */ /* 0x000f280000100800 */
[----:B------:R-:W4:Y:S04]  /*bbb0*/  LDL R70, [R1+0x3cc] ;  /* 0x0003cc0001467983 */ /* 0x000f280000100800 */
[----:B---3--:R0:W-:Y:S04]  /*bbc0*/  STL [R1+0x55b0], R126 ;  /* 0x0055b07e01007387 */ /* 0x0081e80000100800 */
[----:B--2---:R1:W-:Y:S04]  /*bbd0*/  STL [R1+0x55ac], R124 ;  /* 0x0055ac7c01007387 */ /* 0x0043e80000100800 */
[----:B------:R-:W-:Y:S04]  /*bbe0*/  STL.64 [R1+0x270], R138 ;  /* 0x0002708a01007387 */ /* 0x000fe80000100a00 */
[----:B0-----:R-:W2:Y:S04]  /*bbf0*/  LDL.LU R126, [R1+0x55b0] ;  /* 0x0055b000017e7983 */ /* 0x001ea80000300800 */
[----:B-1----:R-:W3:Y:S04]  /*bc00*/  LDL.LU R124, [R1+0x55ac] ;  /* 0x0055ac00017c7983 */ /* 0x002ee80000300800 */
[----:B------:R-:W-:Y:S04]  /*bc10*/  STL.64 [R1+0x2d0], R118 ;  /* 0x0002d07601007387 */ /* 0x000fe80000100a00 */
        /* <DEDUP_REMOVED lines=11> */
[----:B------:R-:W3:Y:S04]  /*bcd0*/  LDL R87, [R1+0x230] ;  /* 0x0002300001577983 */ /* 0x000ee80000100800 */
[----:B0-----:R-:W3:Y:S04]  /*bce0*/  LDL R105, [R1+0x254] ;  /* 0x0002540001697983 */ /* 0x001ee80000100800 */
        /* <DEDUP_REMOVED lines=65> */
[----:B0-----:R-:W4:Y:S04]  /*c100*/  LDL.128 R92, [R1+0x2a0] ;  /* 0x0002a000015c7983 */ /* 0x001f280000100c00 */
[----:B------:R-:W4:Y:S04]  /*c110*/  LDL.128 R96, [R1+0x2b0] ;  /* 0x0002b00001607983 */ /* 0x000f280000100c00 */
[----:B------:R-:W4:Y:S04]  /*c120*/  LDL.128 R100, [R1+0x2c0] ;  /* 0x0002c00001647983 */ /* 0x000f280000100c00 */
[----:B------:R-:W4:Y:S04]  /*c130*/  LDL.LU R110, [R1+0x5590] ;  /* 0x00559000016e7983 */ /* 0x000f280000300800 */
[----:B------:R-:W4:Y:S04]  /*c140*/  LDL.LU R108, [R1+0x558c] ;  /* 0x00558c00016c7983 */ /* 0x000f280000300800 */
[----:B------:R-:W-:Y:S04]  /*c150*/  STL [R1+0x260], R111 ;  /* 0x0002606f01007387 */ /* 0x000fe80000100800 */
[----:B------:R-:W-:Y:S04]  /*c160*/  STL [R1+0x264], R113 ;  /* 0x0002647101007387 */ /* 0x000fe80000100800 */
[----:B------:R-:W-:Y:S04]  /*c170*/  STL [R1+0x268], R115 ;  /* 0x0002687301007387 */ /* 0x000fe80000100800 */
[----:B------:R-:W-:Y:S04]  /*c180*/  STL [R1+0x26c], R117 ;  /* 0x00026c7501007387 */ /* 0x000fe80000100800 */
[----:B------:R-:W-:Y:S04]  /*c190*/  STL [R1+0x27c], R79 ;  /* 0x00027c4f01007387 */ /* 0x000fe80000100800 */
[----:B------:R-:W-:Y:S04]  /*c1a0*/  STL [R1+0x5550], R78 ;  /* 0x0055504e01007387 */ /* 0x000fe80000100800 */
[----:B------:R0:W-:Y:S04]  /*c1b0*/  STL [R1+0x554c], R76 ;  /* 0x00554c4c01007387 */ /* 0x0001e80000100800 */
[----:B-1----:R-:W4:Y:S04]  /*c1c0*/  LDL.128 R88, [R1+0x290] ;  /* 0x0002900001587983 */ /* 0x002f280000100c00 */
[----:B------:R-:W-:Y:S04]  /*c1d0*/  STL [R1+0x5540], R70 ;  /* 0x0055404601007387 */ /* 0x000fe80000100800 */
[----:B0-----:R-:W4:Y:S04]  /*c1e0*/  LDL.128 R76, [R1+0x260] ;  /* 0x00026000014c7983 */ /* 0x001f280000100c00 */
[----:B------:R0:W-:Y:S04]  /*c1f0*/  STL [R1+0x553c], R68 ;  /* 0x00553c4401007387 */ /* 0x0001e80000100800 */
[----:B--2---:R1:W-:Y:S04]  /*c200*/  STL [R1+0x5448], R126 ;  /* 0x0054487e01007387 */ /* 0x0043e80000100800 */
[----:B---3--:R2:W-:Y:S04]  /*c210*/  STL [R1+0x5444], R124 ;  /* 0x0054447c01007387 */ /* 0x0085e80000100800 */
[----:B0-----:R-:W3:Y:S04]  /*c220*/  LDL.128 R68, [R1+0x240] ;  /* 0x0002400001447983 */ /* 0x001ee80000100c00 */
[----:B------:R-:W3:Y:S04]  /*c230*/  LDL R27, [R1+0x2e0] ;  /* 0x0002e000011b7983 */ /* 0x000ee80000100800 */
[----:B------:R-:W3:Y:S04]  /*c240*/  LDL R29, [R1+0x2e4] ;  /* 0x0002e400011d7983 */ /* 0x000ee80000100800 */
[----:B------:R-:W3:Y:S04]  /*c250*/  LDL R31, [R1+0x2e8] ;  /* 0x0002e800011f7983 */ /* 0x000ee80000100800 */
[----:B------:R-:W3:Y:S04]  /*c260*/  LDL R228, [R1+0x2ec] ;  /* 0x0002ec0001e47983 */ /* 0x000ee80000100800 */
[----:B-1----:R-:W3:Y:S04]  /*c270*/  LDL.LU R126, [R1+0x5448] ;  /* 0x00544800017e7983 */ /* 0x002ee80000300800 */
[----:B--2---:R-:W2:Y:S04]  /*c280*/  LDL.LU R124, [R1+0x5444] ;  /* 0x00544400017c7983 */ /* 0x004ea80000300800 */
        /* <DEDUP_REMOVED lines=19> */
[----:B------:R-:W2:Y:S04]  /*c3c0*/  LDL R210, [R1+0x318] ;  /* 0x0003180001d27983 */ /* 0x000ea80000100800 */
[----:B------:R-:W2:Y:S04]  /*c3d0*/  LDL R132, [R1+0x340] ;  /* 0x0003400001847983 */ /* 0x000ea80000100800 */
[----:B------:R-:W2:Y:S04]  /*c3e0*/  LDL R134, [R1+0x344] ;  /* 0x0003440001867983 */ /* 0x000ea80000100800 */
[----:B------:R-:W2:Y:S04]  /*c3f0*/  LDL R136, [R1+0x348] ;  /* 0x0003480001887983 */ /* 0x000ea80000100800 */
[----:B0-----:R-:W2:Y:S04]  /*c400*/  LDL.128 R72, [R1+0x250] ;  /* 0x0002500001487983 */ /* 0x001ea80000100c00 */
[----:B------:R-:W2:Y:S04]  /*c410*/  LDL.128 R80, [R1+0x270] ;  /* 0x0002700001507983 */ /* 0x000ea80000100c00 */
[----:B------:R-:W2:Y:S01]  /*c420*/  LDL.128 R84, [R1+0x280] ;  /* 0x0002800001547983 */ /* 0x000ea20000100c00 */
[C---:B------:R-:W-:Y:S01]  /*c430*/  FMUL.FTZ R141, R3.reuse, R141 ;  /* 0x0000008d038d7220 */ /* 0x040fe20000410000 */
[----:B------:R-:W-:-:S02]  /*c440*/  FMUL.FTZ R140, R3, R140 ;  /* 0x0000008c038c7220 */ /* 0x000fc40000410000 */
[----:B------:R-:W2:Y:S04]  /*c450*/  LDL R208, [R1+0x314] ;  /* 0x0003140001d07983 */ /* 0x000ea80000100800 */
[----:B------:R-:W2:Y:S04]  /*c460*/  LDL R138, [R1+0x334] ;  /* 0x00033400018a7983 */ /* 0x000ea80000100800 */
[----:B----4-:R-:W-:Y:S04]  /*c470*/  STL [R1+0x2d0], R43 ;  /* 0x0002d02b01007387 */ /* 0x010fe80000100800 */
        /* <DEDUP_REMOVED lines=11> */
[----:B------:R-:W-:Y:S04]  /*c530*/  STL [R1+0x5584], R104 ;  /* 0x0055846801007387 */ /* 0x000fe80000100800 */
[----:B------:R4:W-:Y:S04]  /*c540*/  STL [R1+0x5588], R106 ;  /* 0x0055886a01007387 */ /* 0x0009e80000100800 */
[----:B0-----:R-:W2:Y:S04]  /*c550*/  LDL.LU R130, [R1+0x55b8] ;  /* 0x0055b80001827983 */ /* 0x001ea80000300800 */
[----:B------:R-:W2:Y:S04]  /*c560*/  LDL.LU R128, [R1+0x55b4] ;  /* 0x0055b40001807983 */ /* 0x000ea80000300800 */
[----:B-1----:R-:W2:Y:S04]  /*c570*/  LDL.LU R122, [R1+0x55a8] ;  /* 0x0055a800017a7983 */ /* 0x002ea80000300800 */
[----:B------:R-:W2:Y:S04]  /*c580*/  LDL.LU R120, [R1+0x55a4] ;  /* 0x0055a40001787983 */ /* 0x000ea80000300800 */
[----:B----4-:R-:W4:Y:S04]  /*c590*/  LDL.LU R118, [R1+0x55a0] ;  /* 0x0055a00001767983 */ /* 0x010f280000300800 */
[----:B------:R-:W4:Y:S04]  /*c5a0*/  LDL.LU R116, [R1+0x559c] ;  /* 0x00559c0001747983 */ /* 0x000f280000300800 */
[----:B------:R-:W4:Y:S04]  /*c5b0*/  LDL.LU R114, [R1+0x5598] ;  /* 0x0055980001727983 */ /* 0x000f280000300800 */
[----:B------:R-:W4:Y:S01]  /*c5c0*/  LDL.LU R112, [R1+0x5594] ;  /* 0x0055940001707983 */ /* 0x000f220000300800 */
[----:B------:R-:W-:-:S03]  /*c5d0*/  IMAD.MOV.U32 R226, RZ, RZ, R92 ;  /* 0x000000ffffe27224 */ /* 0x000fc600078e005c */
[----:B------:R-:W4:Y:S01]  /*c5e0*/  LDL.LU R106, [R1+0x5588] ;  /* 0x00558800016a7983 */ /* 0x000f220000300800 */
[----:B------:R-:W-:Y:S02]  /*c5f0*/  IMAD.MOV.U32 R224, RZ, RZ, R94 ;  /* 0x000000ffffe07224 */ /* 0x000fe400078e005e */
[----:B------:R-:W-:Y:S01]  /*c600*/  IMAD.MOV.U32 R223, RZ, RZ, R96 ;  /* 0x000000ffffdf7224 */ /* 0x000fe200078e0060 */
[----:B------:R-:W4:Y:S01]  /*c610*/  LDL.LU R104, [R1+0x5584] ;  /* 0x0055840001687983 */ /* 0x000f220000300800 */
[----:B------:R-:W-:Y:S02]  /*c620*/  IMAD.MOV.U32 R222, RZ, RZ, R98 ;  /* 0x000000ffffde7224 */ /* 0x000fe400078e0062 */
[----:B------:R-:W-:Y:S01]  /*c630*/  IMAD.MOV.U32 R213, RZ, RZ, R100 ;  /* 0x000000ffffd57224 */ /* 0x000fe200078e0064 */
[----:B------:R-:W4:Y:S01]  /*c640*/  LDL.LU R98, [R1+0x5578] ;  /* 0x0055780001627983 */ /* 0x000f220000300800 */
[----:B------:R-:W-:-:S03]  /*c650*/  IMAD.MOV.U32 R212, RZ, RZ, R102 ;  /* 0x000000ffffd47224 */ /* 0x000fc600078e0066 */
[----:B------:R-:W-:Y:S04]  /*c660*/  STL [R1+0x5428], R110 ;  /* 0x0054286e01007387 */ /* 0x000fe80000100800 */
[----:B------:R0:W-:Y:S04]  /*c670*/  STL [R1+0x5424], R108 ;  /* 0x0054246c01007387 */ /* 0x0001e80000100800 */
[----:B------:R-:W4:Y:S04]  /*c680*/  LDL.LU R102, [R1+0x5580] ;  /* 0x0055800001667983 */ /* 0x000f280000300800 */
[----:B------:R-:W4:Y:S04]  /*c690*/  LDL.LU R100, [R1+0x557c] ;  /* 0x00557c0001647983 */ /* 0x000f280000300800 */
[----:B------:R-:W4:Y:S04]  /*c6a0*/  LDL.LU R96, [R1+0x5574] ;  /* 0x0055740001607983 */ /* 0x000f280000300800 */
[----:B------:R-:W4:Y:S04]  /*c6b0*/  LDL.LU R94, [R1+0x5570] ;  /* 0x00557000015e7983 */ /* 0x000f280000300800 */
[----:B------:R-:W4:Y:S04]  /*c6c0*/  LDL.LU R92, [R1+0x556c] ;  /* 0x00556c00015c7983 */ /* 0x000f280000300800 */
[----:B0-----:R-:W4:Y:S04]  /*c6d0*/  LDL.128 R108, [R1+0x2d0] ;  /* 0x0002d000016c7983 */ /* 0x001f280000100c00 */
[----:B------:R-:W4:Y:S01]  /*c6e0*/  LDL R142, [R1+0x33c] ;  /* 0x00033c00018e7983 */ /* 0x000f220000100800 */
[----:B------:R-:W-:-:S03]  /*c6f0*/  IMAD.MOV.U32 R227, RZ, RZ, R90 ;  /* 0x000000ffffe37224 */ /* 0x000fc600078e005a */
[----:B------:R-:W-:Y:S04]  /*c700*/  STL.128 [R1+0x5520], R188 ;  /* 0x005520bc01007387 */ /* 0x000fe80000100c00 */
[----:B------:R-:W4:Y:S04]  /*c710*/  LDL.LU R90, [R1+0x5568] ;  /* 0x00556800015a7983 */ /* 0x000f280000300800 */
[----:B------:R0:W-:Y:S04]  /*c720*/  STL [R1+0x470], R76 ;  /* 0x0004704c01007387 */ /* 0x0001e80000100800 */
[----:B------:R1:W-:Y:S04]  /*c730*/  STL [R1+0x478], R78 ;  /* 0x0004784e01007387 */ /* 0x0003e80000100800 */
[----:B------:R2:W-:Y:S04]  /*c740*/  STL.64 [R1+0x420], R140 ;  /* 0x0004208c01007387 */ /* 0x0005e80000100a00 */
[----:B0-----:R-:W4:Y:S04]  /*c750*/  LDL.LU R76, [R1+0x554c] ;  /* 0x00554c00014c7983 */ /* 0x001f280000300800 */
[----:B-1----:R-:W4:Y:S01]  /*c760*/  LDL.LU R78, [R1+0x5550] ;  /* 0x00555000014e7983 */ /* 0x002f220000300800 */
[----:B---3--:R-:W-:-:S03]  /*c770*/  IMAD.MOV.U32 R193, RZ, RZ, R68 ;  /* 0x000000ffffc17224 */ /* 0x008fc600078e0044 */
[----:B------:R-:W-:Y:S04]  /*c780*/  STL [R1+0x2e0], R27 ;  /* 0x0002e01b01007387 */ /* 0x000fe80000100800 */
[----:B------:R-:W-:Y:S04]  /*c790*/  STL [R1+0x2e4], R29 ;  /* 0x0002e41d01007387 */ /* 0x000fe80000100800 */
[----:B------:R-:W-:Y:S04]  /*c7a0*/  STL [R1+0x2e8], R31 ;  /* 0x0002e81f01007387 */ /* 0x000fe80000100800 */
[----:B------:R-:W-:Y:S04]  /*c7b0*/  STL [R1+0x2ec], R228 ;  /* 0x0002ece401007387 */ /* 0x000fe80000100800 */
[----:B------:R-:W-:Y:S04]  /*c7c0*/  STL [R1+0x52f0], R126 ;  /* 0x0052f07e01007387 */ /* 0x000fe80000100800 */
[----:B--2---:R0:W-:Y:S04]  /*c7d0*/  STL [R1+0x52ec], R124 ;  /* 0x0052ec7c01007387 */ /* 0x0041e80000100800 */
[----:B------:R1:W-:Y:S04]  /*c7e0*/  STL [R1+0x4a0], R88 ;  /* 0x0004a05801007387 */ /* 0x0003e80000100800 */
[----:B------:R-:W2:Y:S04]  /*c7f0*/  LDL R140, [R1+0x338] ;  /* 0x00033800018c7983 */ /* 0x000ea80000100800 */
[----:B0-----:R-:W3:Y:S04]  /*c800*/  LDL.128 R124, [R1+0x2e0] ;  /* 0x0002e000017c7983 */ /* 0x001ee80000100c00 */
[----:B-1----:R-:W2:Y:S04]  /*c810*/  LDL.LU R88, [R1+0x5564] ;  /* 0x0055640001587983 */ /* 0x002ea80000300800 */
[----:B------:R0:W-:Y:S04]  /*c820*/  STL [R1+0x5530], R193 ;  /* 0x005530c101007387 */ /* 0x0001e80000100800 */
        /* <DEDUP_REMOVED lines=11> */
[----:B0-----:R-:W2:Y:S04]  /*c8e0*/  LDL.LU R193, [R1+0x5530] ;  /* 0x0055300001c17983 */ /* 0x001ea80000300800 */
[----:B------:R-:W2:Y:S04]  /*c8f0*/  LDL.LU.128 R188, [R1+0x5520] ;  /* 0x0055200001bc7983 */ /* 0x000ea80000300c00 */
[----:B-1----:R-:W2:Y:S04]  /*c900*/  LDL.LU.128 R184, [R1+0x5510] ;  /* 0x0055100001b87983 */ /* 0x002ea80000300c00 */
        /* <DEDUP_REMOVED lines=9> */
[----:B------:R1:W-:Y:S04]  /*c9a0*/  STL [R1+0x498], R86 ;  /* 0x0004985601007387 */ /* 0x0003e80000100800 */
[----:B0-----:R-:W2:Y:S04]  /*c9b0*/  LDL.LU R136, [R1+0x55c4] ;  /* 0x0055c40001887983 */ /* 0x001ea80000300800 */
[----:B------:R-:W2:Y:S04]  /*c9c0*/  LDL.LU R134, [R1+0x55c0] ;  /* 0x0055c00001867983 */ /* 0x000ea80000300800 */
[----:B------:R-:W2:Y:S04]  /*c9d0*/  LDL.LU R132, [R1+0x55bc] ;  /* 0x0055bc0001847983 */ /* 0x000ea80000300800 */
[----:B-1----:R-:W2:Y:S04]  /*c9e0*/  LDL.LU R86, [R1+0x5560] ;  /* 0x0055600001567983 */ /* 0x002ea80000300800 */
[----:B------:R-:W2:Y:S04]  /*c9f0*/  LDL.LU R84, [R1+0x555c] ;  /* 0x00555c0001547983 */ /* 0x000ea80000300800 */
[----:B------:R-:W2:Y:S04]  /*ca00*/  LDL.LU R82, [R1+0x5558] ;  /* 0x0055580001527983 */ /* 0x000ea80000300800 */
[----:B------:R-:W2:Y:S04]  /*ca10*/  LDL.LU R80, [R1+0x5554] ;  /* 0x0055540001507983 */ /* 0x000ea80000300800 */
[----:B------:R-:W2:Y:S04]  /*ca20*/  LDL.LU R74, [R1+0x5548] ;  /* 0x00554800014a7983 */ /* 0x000ea80000300800 */
[----:B------:R-:W2:Y:S04]  /*ca30*/  LDL.LU R72, [R1+0x5544] ;  /* 0x0055440001487983 */ /* 0x000ea80000300800 */
[----:B------:R-:W2:Y:S04]  /*ca40*/  LDL.LU.128 R180, [R1+0x5500] ;  /* 0x0055000001b47983 */ /* 0x000ea80000300c00 */
[----:B------:R-:W2:Y:S04]  /*ca50*/  LDL.LU.128 R176, [R1+0x54f0] ;  /* 0x0054f00001b07983 */ /* 0x000ea80000300c00 */
[----:B------:R-:W2:Y:S04]  /*ca60*/  LDL.LU.128 R172, [R1+0x54e0] ;  /* 0x0054e00001ac7983 */ /* 0x000ea80000300c00 */
[----:B------:R-:W2:Y:S04]  /*ca70*/  LDL.LU.128 R168, [R1+0x54d0] ;  /* 0x0054d00001a87983 */ /* 0x000ea80000300c00 */
[----:B------:R0:W-:Y:S04]  /*ca80*/  STL [R1+0x5450], R130 ;  /* 0x0054508201007387 */ /* 0x0001e80000100800 */
        /* <DEDUP_REMOVED lines=9> */
[----:B------:R-:W-:Y:S04]  /*cb20*/  STL [R1+0x5410], R98 ;  /* 0x0054106201007387 */ /* 0x000fe80000100800 */
[----:B------:R-:W2:Y:S04]  /*cb30*/  LDL.LU.128 R164, [R1+0x54c0] ;  /* 0x0054c00001a47983 */ /* 0x000ea80000300c00 */
[----:B------:R-:W2:Y:S04]  /*cb40*/  LDL.LU.128 R160, [R1+0x54b0] ;  /* 0x0054b00001a07983 */ /* 0x000ea80000300c00 */
[----:B------:R4:W-:Y:S04]  /*cb50*/  STL [R1+0x5418], R102 ;  /* 0x0054186601007387 */ /* 0x0009e80000100800 */
[----:B------:R4:W-:Y:S04]  /*cb60*/  STL [R1+0x5414], R100 ;  /* 0x0054146401007387 */ /* 0x0009e80000100800 */
[----:B------:R4:W-:Y:S04]  /*cb70*/  STL [R1+0x540c], R96 ;  /* 0x00540c6001007387 */ /* 0x0009e80000100800 */
[----:B------:R4:W-:Y:S04]  /*cb80*/  STL [R1+0x5408], R94 ;  /* 0x0054085e01007387 */ /* 0x0009e80000100800 */
[----:B------:R4:W-:Y:S01]  /*cb90*/  STL [R1+0x5404], R92 ;  /* 0x0054045c01007387 */ /* 0x0009e20000100800 */
[----:B------:R-:W-:-:S03]  /*cba0*/  IMAD.MOV.U32 R211, RZ, RZ, R108 ;  /* 0x000000ffffd37224 */ /* 0x000fc600078e006c */
[----:B------:R-:W2:Y:S01]  /*cbb0*/  LDL.LU.128 R156, [R1+0x54a0] ;  /* 0x0054a000019c7983 */ /* 0x000ea20000300c00 */
[----:B------:R-:W-:-:S03]  /*cbc0*/  IMAD.MOV.U32 R210, RZ, RZ, R110 ;  /* 0x000000ffffd27224 */ /* 0x000fc600078e006e */
[----:B------:R-:W2:Y:S04]  /*cbd0*/  LDL.LU.128 R152, [R1+0x5490] ;  /* 0x0054900001987983 */ /* 0x000ea80000300c00 */
[----:B------:R-:W2:Y:S04]  /*cbe0*/  LDL.LU.128 R148, [R1+0x5480] ;  /* 0x0054800001947983 */ /* 0x000ea80000300c00 */
[----:B------:R3:W-:Y:S04]  /*cbf0*/  STL [R1+0x5400], R90 ;  /* 0x0054005a01007387 */ /* 0x0007e80000100800 */
[----:B------:R-:W2:Y:S04]  /*cc00*/  LDL.LU.128 R144, [R1+0x5470] ;  /* 0x0054700001907983 */ /* 0x000ea80000300c00 */
[----:B0-----:R-:W2:Y:S04]  /*cc10*/  LDL.LU R130, [R1+0x5450] ;  /* 0x0054500001827983 */ /* 0x001ea80000300800 */
[----:B-1----:R-:W2:Y:S04]  /*cc20*/  LDL.LU R128, [R1+0x544c] ;  /* 0x00544c0001807983 */ /* 0x002ea80000300800 */
[----:B------:R-:W2:Y:S04]  /*cc30*/  LDL.LU R122, [R1+0x5440] ;  /* 0x00544000017a7983 */ /* 0x000ea80000300800 */
[----:B------:R-:W2:Y:S04]  /*cc40*/  LDL.LU R120, [R1+0x543c] ;  /* 0x00543c0001787983 */ /* 0x000ea80000300800 */
[----:B----4-:R-:W4:Y:S04]  /*cc50*/  LDL.LU R118, [R1+0x5438] ;  /* 0x0054380001767983 */ /* 0x010f280000300800 */
[----:B------:R-:W4:Y:S04]  /*cc60*/  LDL.LU R116, [R1+0x5434] ;  /* 0x0054340001747983 */ /* 0x000f280000300800 */
        /* <DEDUP_REMOVED lines=12> */
[----:B------:R0:W-:Y:S04]  /*cd30*/  STL [R1+0x458], R70 ;  /* 0x0004584601007387 */ /* 0x0001e80000100800 */
[----:B------:R1:W-:Y:S04]  /*cd40*/  STL [R1+0x53e8], R78 ;  /* 0x0053e84e01007387 */ /* 0x0003e80000100800 */
[----:B------:R1:W-:Y:S04]  /*cd50*/  STL [R1+0x53e4], R76 ;  /* 0x0053e44c01007387 */ /* 0x0003e80000100800 */
[----:B---3--:R-:W3:Y:S04]  /*cd60*/  LDL.LU R90, [R1+0x5400] ;  /* 0x00540000015a7983 */ /* 0x008ee80000300800 */
[----:B0-----:R-:W3:Y:S04]  /*cd70*/  LDL.LU R70, [R1+0x5540] ;  /* 0x0055400001467983 */ /* 0x001ee80000300800 */
[----:B------:R-:W3:Y:S04]  /*cd80*/  LDL.LU R68, [R1+0x553c] ;  /* 0x00553c0001447983 */ /* 0x000ee80000300800 */
[----:B-1----:R-:W3:Y:S04]  /*cd90*/  LDL.LU R78, [R1+0x53e8] ;  /* 0x0053e800014e7983 */ /* 0x002ee80000300800 */
[----:B------:R-:W3:Y:S01]  /*cda0*/  LDL.LU R76, [R1+0x53e4] ;  /* 0x0053e400014c7983 */ /* 0x000ee20000300800 */
[C---:B------:R-:W-:Y:S01]  /*cdb0*/  FMUL.FTZ R25, R2.reuse, R25 ;  /* 0x0000001902197220 */ /* 0x040fe20000410000 */
[----:B------:R-:W-:Y:S01]  /*cdc0*/  FMUL.FTZ R24, R2, R24 ;  /* 0x0000001802187220 */ /* 0x000fe20000410000 */
[----:B------:R-:W-:Y:S01]  /*cdd0*/  IMAD.MOV.U32 R209, RZ, RZ, R124 ;  /* 0x000000ffffd17224 */ /* 0x000fe200078e007c */
[----:B------:R0:W-:Y:S04]  /*cde0*/  STL [R1+0x314], R208 ;  /* 0x000314d001007387 */ /* 0x0001e80000100800 */
[----:B------:R-:W3:Y:S04]  /*cdf0*/  LDL R21, [R1+0x2f0] ;  /* 0x0002f00001157983 */ /* 0x000ee80000100800 */
[----:B------:R-:W3:Y:S01]  /*ce00*/  LDL R23, [R1+0x2f4] ;  /* 0x0002f40001177983 */ /* 0x000ee20000100800 */
[----:B0-----:R-:W-:-:S03]  /*ce10*/  IMAD.MOV.U32 R208, RZ, RZ, R126 ;  /* 0x000000ffffd07224 */ /* 0x001fc600078e007e */
[----:B------:R-:W3:Y:S04]  /*ce20*/  LDL R218, [R1+0x2f8] ;  /* 0x0002f80001da7983 */ /* 0x000ee80000100800 */
[----:B------:R-:W3:Y:S04]  /*ce30*/  LDL R220, [R1+0x2fc] ;  /* 0x0002fc0001dc7983 */ /* 0x000ee80000100800 */
[----:B------:R-:W3:Y:S04]  /*ce40*/  LDL.LU R126, [R1+0x52f0] ;  /* 0x0052f000017e7983 */ /* 0x000ee80000300800 */
[----:B------:R-:W3:Y:S04]  /*ce50*/  LDL.LU R124, [R1+0x52ec] ;  /* 0x0052ec00017c7983 */ /* 0x000ee80000300800 */
[----:B------:R-:W-:Y:S04]  /*ce60*/  STL.64 [R1+0x3d8], R24 ;  /* 0x0003d81801007387 */ /* 0x000fe80000100a00 */
[----:B------:R0:W-:Y:S04]  /*ce70*/  STL [R1+0x55d0], R142 ;  /* 0x0055d08e01007387 */ /* 0x0001e80000100800 */
[----:B--2---:R1:W-:Y:S04]  /*ce80*/  STL [R1+0x55cc], R140 ;  /* 0x0055cc8c01007387 */ /* 0x0043e80000100800 */
[----:B------:R2:W-:Y:S04]  /*ce90*/  STL [R1+0x55c8], R138 ;  /* 0x0055c88a01007387 */ /* 0x0005e80000100800 */
[----:B------:R-:W-:Y:S04]  /*cea0*/  STL [R1+0x53fc], R88 ;  /* 0x0053fc5801007387 */ /* 0x000fe80000100800 */
[----:B------:R-:W3:Y:S04]  /*ceb0*/  LDL R66, [R1+0x3c4] ;  /* 0x0003c40001427983 */ /* 0x000ee80000100800 */
        /* <DEDUP_REMOVED lines=9> */
[----:B------:R-:W3:Y:S04]  /*cf50*/  LDL R64, [R1+0x3d8] ;  /* 0x0003d80001407983 */ /* 0x000ee80000100800 */
[----:B0-----:R-:W3:Y:S04]  /*cf60*/  LDL.LU R142, [R1+0x55d0] ;  /* 0x0055d000018e7983 */ /* 0x001ee80000300800 */
[----:B-1----:R-:W3:Y:S04]  /*cf70*/  LDL.LU R140, [R1+0x55cc] ;  /* 0x0055cc00018c7983 */ /* 0x002ee80000300800 */
[----:B--2---:R-:W2:Y:S04]  /*cf80*/  LDL.LU R138, [R1+0x55c8] ;  /* 0x0055c800018a7983 */ /* 0x004ea80000300800 */
[----:B------:R-:W2:Y:S04]  /*cf90*/  LDL.LU R136, [R1+0x545c] ;  /* 0x00545c0001887983 */ /* 0x000ea80000300800 */
        /* <DEDUP_REMOVED lines=9> */
[----:B------:R0:W-:Y:S04]  /*d030*/  STL [R1+0x53d0], R193 ;  /* 0x0053d0c101007387 */ /* 0x0001e80000100800 */
        /* <DEDUP_REMOVED lines=30> */
[----:B0-----:R-:W2:Y:S04]  /*d220*/  LDL.LU R193, [R1+0x53d0] ;  /* 0x0053d00001c17983 */ /* 0x001ea80000300800 */
[----:B-1----:R-:W2:Y:S04]  /*d230*/  LDL.LU.128 R188, [R1+0x53c0] ;  /* 0x0053c00001bc7983 */ /* 0x002ea80000300c00 */
[----:B------:R-:W2:Y:S04]  /*d240*/  LDL.LU.128 R184, [R1+0x53b0] ;  /* 0x0053b00001b87983 */ /* 0x000ea80000300c00 */
[----:B---3--:R0:W-:Y:S04]  /*d250*/  STL [R1+0x52a8], R90 ;  /* 0x0052a85a01007387 */ /* 0x0081e80000100800 */
[----:B------:R-:W3:Y:S04]  /*d260*/  LDL.LU.128 R180, [R1+0x53a0] ;  /* 0x0053a00001b47983 */ /* 0x000ee80000300c00 */
        /* <DEDUP_REMOVED lines=9> */
[----:B------:R-:W3:Y:S04]  /*d300*/  LDL.LU R130, [R1+0x52f8] ;  /* 0x0052f80001827983 */ /* 0x000ee80000300800 */
[----:B------:R-:W3:Y:S04]  /*d310*/  LDL.LU R128, [R1+0x52f4] ;  /* 0x0052f40001807983 */ /* 0x000ee80000300800 */
[----:B------:R-:W3:Y:S04]  /*d320*/  LDL.LU R122, [R1+0x52e8] ;  /* 0x0052e800017a7983 */ /* 0x000ee80000300800 */
[----:B------:R-:W3:Y:S04]  /*d330*/  LDL.LU R120, [R1+0x52e4] ;  /* 0x0052e40001787983 */ /* 0x000ee80000300800 */
        /* <DEDUP_REMOVED lines=17> */
[----:B------:R1:W-:Y:S04]  /*d450*/  STL [R1+0x528c], R76 ;  /* 0x00528c4c01007387 */ /* 0x0003e80000100800 */
[----:B0-----:R-:W4:Y:S04]  /*d460*/  LDL.LU R90, [R1+0x52a8] ;  /* 0x0052a800015a7983 */ /* 0x001f280000300800 */
[----:B------:R-:W4:Y:S04]  /*d470*/  LDL R214, [R1+0x308] ;  /* 0x0003080001d67983 */ /* 0x000f280000100800 */
[----:B------:R-:W4:Y:S04]  /*d480*/  LDL R216, [R1+0x30c] ;  /* 0x00030c0001d87983 */ /* 0x000f280000100800 */
[----:B-1----:R-:W4:Y:S04]  /*d490*/  LDL.LU R70, [R1+0x53d8] ;  /* 0x0053d80001467983 */ /* 0x002f280000300800 */
[----:B------:R-:W4:Y:S04]  /*d4a0*/  LDL.LU R68, [R1+0x53d4] ;  /* 0x0053d40001447983 */ /* 0x000f280000300800 */
[----:B------:R-:W4:Y:S04]  /*d4b0*/  LDL.LU R78, [R1+0x5290] ;  /* 0x00529000014e7983 */ /* 0x000f280000300800 */
[----:B------:R-:W4:Y:S01]  /*d4c0*/  LDL.LU R76, [R1+0x528c] ;  /* 0x00528c00014c7983 */ /* 0x000f220000300800 */
[----:B------:R-:W-:-:S02]  /*d4d0*/  IMAD.MOV.U32 R29, RZ, RZ, R69 ;  /* 0x000000ffff1d7224 */ /* 0x000fc400078e0045 */
[----:B------:R-:W-:Y:S01]  /*d4e0*/  IMAD.MOV.U32 R31, RZ, RZ, R71 ;  /* 0x000000ffff1f7224 */ /* 0x000fe200078e0047 */
[----:B------:R-:W-:Y:S01]  /*d4f0*/  STL [R1+0x2f0], R21 ;  /* 0x0002f01501007387 */ /* 0x000fe20000100800 */
[----:B------:R-:W-:Y:S02]  /*d500*/  IMAD.MOV.U32 R69, RZ, RZ, R125 ;  /* 0x000000ffff457224 */ /* 0x000fe400078e007d */
[----:B------:R-:W-:Y:S01]  /*d510*/  IMAD.MOV.U32 R71, RZ, RZ, R127 ;  /* 0x000000ffff477224 */ /* 0x000fe200078e007f */
[----:B------:R-:W-:Y:S04]  /*d520*/  STL [R1+0x2f4], R23 ;  /* 0x0002f41701007387 */ /* 0x000fe80000100800 */
[----:B------:R-:W-:Y:S04]  /*d530*/  STL [R1+0x2f8], R218 ;  /* 0x0002f8da01007387 */ /* 0x000fe80000100800 */
[----:B------:R-:W-:Y:S04]  /*d540*/  STL [R1+0x2fc], R220 ;  /* 0x0002fcdc01007387 */ /* 0x000fe80000100800 */
[----:B------:R-:W-:Y:S04]  /*d550*/  STL [R1+0x51a8], R126 ;  /* 0x0051a87e01007387 */ /* 0x000fe80000100800 */
[----:B------:R0:W-:Y:S04]  /*d560*/  STL [R1+0x51a4], R124 ;  /* 0x0051a47c01007387 */ /* 0x0001e80000100800 */
[----:B------:R1:W-:Y:S04]  /*d570*/  STL [R1+0x5538], R66 ;  /* 0x0055384201007387 */ /* 0x0003e80000100800 */
[----:B------:R1:W-:Y:S04]  /*d580*/  STL [R1+0x5534], R64 ;  /* 0x0055344001007387 */ /* 0x0003e80000100800 */
[----:B0-----:R-:W4:Y:S04]  /*d590*/  LDL.128 R124, [R1+0x2f0] ;  /* 0x0002f000017c7983 */ /* 0x001f280000100c00 */
[----:B------:R0:W-:Y:S04]  /*d5a0*/  STL [R1+0x5468], R142 ;  /* 0x0054688e01007387 */ /* 0x0001e80000100800 */
[----:B------:R0:W-:Y:S04]  /*d5b0*/  STL [R1+0x5464], R140 ;  /* 0x0054648c01007387 */ /* 0x0001e80000100800 */
        /* <DEDUP_REMOVED lines=11> */
[----:B------:R-:W-:Y:S04]  /*d670*/  STL [R1+0xcc8], R3 ;  /* 0x000cc80301007387 */ /* 0x000fe80000100800 */
[----:B------:R-:W-:Y:S04]  /*d680*/  STL [R1+0xccc], R2 ;  /* 0x000ccc0201007387 */ /* 0x000fe80000100800 */
[----:B-1----:R-:W4:Y:S04]  /*d690*/  LDL.LU R66, [R1+0x5538] ;  /* 0x0055380001427983 */ /* 0x002f280000300800 */
[----:B------:R-:W4:Y:S04]  /*d6a0*/  LDL.LU R64, [R1+0x5534] ;  /* 0x0055340001407983 */ /* 0x000f280000300800 */
[----:B0-----:R-:W4:Y:S04]  /*d6b0*/  LDL.LU R142, [R1+0x5468] ;  /* 0x00546800018e7983 */ /* 0x001f280000300800 */
[----:B------:R-:W4:Y:S04]  /*d6c0*/  LDL.LU R140, [R1+0x5464] ;  /* 0x00546400018c7983 */ /* 0x000f280000300800 */
        /* <DEDUP_REMOVED lines=11> */
[----:B------:R-:W-:Y:S04]  /*d780*/  STL [R1+0x5280], R193 ;  /* 0x005280c101007387 */ /* 0x000fe80000100800 */
[----:B------:R-:W-:Y:S04]  /*d790*/  STL.128 [R1+0x5270], R188 ;  /* 0x005270bc01007387 */ /* 0x000fe80000100c00 */
[----:B------:R-:W-:Y:S04]  /*d7a0*/  STL.128 [R1+0x5260], R184 ;  /* 0x005260b801007387 */ /* 0x000fe80000100c00 */
[----:B---3--:R-:W-:Y:S04]  /*d7b0*/  STL.128 [R1+0x5250], R180 ;  /* 0x005250b401007387 */ /* 0x008fe80000100c00 */
        /* <DEDUP_REMOVED lines=32> */
[----:B------:R3:W-:Y:S04]  /*d9c0*/  STL.128 [R1+0x50c0], R68 ;  /* 0x0050c04401007387 */ /* 0x0007e80000100c00 */
[----:B0-----:R-:W4:Y:S04]  /*d9d0*/  LDL.LU R78, [R1+0x5148] ;  /* 0x00514800014e7983 */ /* 0x001f280000300800 */
[----:B-1----:R-:W4:Y:S01]  /*d9e0*/  LDL.LU R76, [R1+0x5144] ;  /* 0x00514400014c7983 */ /* 0x002f220000300800 */
[----:B------:R-:W-:-:S02]  /*d9f0*/  IMAD.MOV.U32 R33, RZ, RZ, R73 ;  /* 0x000000ffff217224 */ /* 0x000fc400078e0049 */
[C---:B------:R-:W-:Y:S01]  /*da00*/  FMUL.FTZ R17, R2.reuse, R17 ;  /* 0x0000001102117220 */ /* 0x040fe20000410000 */
[----:B------:R-:W-:Y:S02]  /*da10*/  IMAD.MOV.U32 R35, RZ, RZ, R75 ;  /* 0x000000ffff237224 */ /* 0x000fe400078e004b */
[C---:B------:R-:W-:Y:S01]  /*da20*/  FMUL.FTZ R16, R2.reuse, R16 ;  /* 0x0000001002107220 */ /* 0x040fe20000410000 */
[C---:B------:R-:W-:Y:S01]  /*da30*/  FMUL.FTZ R11, R2.reuse, R11 ;  /* 0x0000000b020b7220 */ /* 0x040fe20000410000 */
[C---:B------:R-:W-:Y:S01]  /*da40*/  FMUL.FTZ R10, R2.reuse, R10 ;  /* 0x0000000a020a7220 */ /* 0x040fe20000410000 */
[C---:B------:R-:W-:Y:S01]  /*da50*/  FMUL.FTZ R9, R2.reuse, R9 ;  /* 0x0000000902097220 */ /* 0x040fe20000410000 */
[----:B---3--:R-:W3:Y:S01]  /*da60*/  LDL.128 R68, [R1+0x300] ;  /* 0x0003000001447983 */ /* 0x008ee20000100c00 */
[----:B------:R-:W-:Y:S01]  /*da70*/  FMUL.FTZ R8, R2, R8 ;  /* 0x0000000802087220 */ /* 0x000fe20000410000 */
[----:B------:R-:W-:Y:S02]  /*da80*/  IMAD.MOV.U32 R39, RZ, RZ, R79 ;  /* 0x000000ffff277224 */ /* 0x000fe400078e004f */
[----:B------:R-:W-:Y:S04]  /*da90*/  STL.64 [R1+0x3e8], R16 ;  /* 0x0003e81001007387 */ /* 0x000fe80000100a00 */
[----:B------:R-:W-:Y:S04]  /*daa0*/  STL.64 [R1+0x3f8], R10 ;  /* 0x0003f80a01007387 */ /* 0x000fe80000100a00 */
[----:B------:R-:W3:Y:S01]  /*dab0*/  LDL R206, [R1+0x310] ;  /* 0x0003100001ce7983 */ /* 0x000ee20000100800 */
[----:B------:R-:W-:-:S03]  /*dac0*/  IMAD.MOV.U32 R73, RZ, RZ, R125 ;  /* 0x000000ffff497224 */ /* 0x000fc600078e007d */
[----:B------:R-:W3:Y:S01]  /*dad0*/  LDL R200, [R1+0x31c] ;  /* 0x00031c0001c87983 */ /* 0x000ee20000100800 */
[----:B------:R-:W-:-:S03]  /*dae0*/  IMAD.MOV.U32 R75, RZ, RZ, R127 ;  /* 0x000000ffff4b7224 */ /* 0x000fc600078e007f */
[----:B------:R-:W-:Y:S04]  /*daf0*/  STL.64 [R1+0x408], R8 ;  /* 0x0004080801007387 */ /* 0x000fe80000100a00 */
        /* <DEDUP_REMOVED lines=14> */
[----:B------:R-:W3:Y:S04]  /*dbe0*/  LDL.LU R106, [R1+0x5180] ;  /* 0x00518000016a7983 */ /* 0x000ee80000300800 */
[----:B------:R-:W3:Y:S04]  /*dbf0*/  LDL.LU R104, [R1+0x517c] ;  /* 0x00517c0001687983 */ /* 0x000ee80000300800 */
[----:B------:R-:W3:Y:S04]  /*dc00*/  LDL.LU R102, [R1+0x5178] ;  /* 0x0051780001667983 */ /* 0x000ee80000300800 */
[----:B------:R-:W3:Y:S04]  /*dc10*/  LDL.LU R100, [R1+0x5174] ;  /* 0x0051740001647983 */ /* 0x000ee80000300800 */
[----:B------:R-:W3:Y:S04]  /*dc20*/  LDL.LU R98, [R1+0x5170] ;  /* 0x0051700001627983 */ /* 0x000ee80000300800 */
[----:B------:R-:W3:Y:S04]  /*dc30*/  LDL.LU R96, [R1+0x516c] ;  /* 0x00516c0001607983 */ /* 0x000ee80000300800 */
[----:B------:R-:W3:Y:S04]  /*dc40*/  LDL.LU R94, [R1+0x5168] ;  /* 0x00516800015e7983 */ /* 0x000ee80000300800 */
[----:B------:R-:W3:Y:S04]  /*dc50*/  LDL.LU R92, [R1+0x5164] ;  /* 0x00516400015c7983 */ /* 0x000ee80000300800 */
[----:B--2---:R0:W-:Y:S04]  /*dc60*/  STL [R1+0x515c], R88 ;  /* 0x00515c5801007387 */ /* 0x0041e80000100800 */
[----:B------:R1:W-:Y:S04]  /*dc70*/  STL [R1+0x5158], R86 ;  /* 0x0051585601007387 */ /* 0x0003e80000100800 */
[----:B------:R2:W-:Y:S04]  /*dc80*/  STL [R1+0x5154], R84 ;  /* 0x0051545401007387 */ /* 0x0005e80000100800 */
[----:B------:R2:W-:Y:S04]  /*dc90*/  STL [R1+0x5150], R82 ;  /* 0x0051505201007387 */ /* 0x0005e80000100800 */
[----:B------:R2:W-:Y:S04]  /*dca0*/  STL [R1+0x514c], R80 ;  /* 0x00514c5001007387 */ /* 0x0005e80000100800 */
[----:B------:R-:W3:Y:S04]  /*dcb0*/  LDL.LU R90, [R1+0x5160] ;  /* 0x00516000015a7983 */ /* 0x000ee80000300800 */
[----:B------:R2:W-:Y:S04]  /*dcc0*/  STL.128 [R1+0x50d0], R72 ;  /* 0x0050d04801007387 */ /* 0x0005e80000100c00 */
[----:B0-----:R-:W3:Y:S04]  /*dcd0*/  LDL.LU R88, [R1+0x515c] ;  /* 0x00515c0001587983 */ /* 0x001ee80000300800 */
[----:B-1----:R-:W3:Y:S04]  /*dce0*/  LDL.LU R86, [R1+0x5158] ;  /* 0x0051580001567983 */ /* 0x002ee80000300800 */
[----:B--2---:R-:W2:Y:S04]  /*dcf0*/  LDL.LU R84, [R1+0x5154] ;  /* 0x0051540001547983 */ /* 0x004ea80000300800 */
[----:B------:R-:W2:Y:S04]  /*dd00*/  LDL.LU R82, [R1+0x5150] ;  /* 0x0051500001527983 */ /* 0x000ea80000300800 */
[----:B------:R-:W2:Y:S04]  /*dd10*/  LDL.LU R80, [R1+0x514c] ;  /* 0x00514c0001507983 */ /* 0x000ea80000300800 */
[----:B------:R-:W2:Y:S04]  /*dd20*/  LDL.LU.128 R72, [R1+0x50d0] ;  /* 0x0050d00001487983 */ /* 0x000ea80000300c00 */
[----:B------:R-:W2:Y:S04]  /*dd30*/  LDL R32, [R1+0x410] ;  /* 0x0004100001207983 */ /* 0x000ea80000100800 */
[----:B------:R-:W2:Y:S01]  /*dd40*/  LDL R34, [R1+0x414] ;  /* 0x0004140001227983 */ /* 0x000ea20000100800 */
[C---:B------:R-:W-:Y:S01]  /*dd50*/  FMUL.FTZ R5, R2.reuse, R5 ;  /* 0x0000000502057220 */ /* 0x040fe20000410000 */
[C---:B------:R-:W-:Y:S01]  /*dd60*/  FMUL.FTZ R7, R2.reuse, R7 ;  /* 0x0000000702077220 */ /* 0x040fe20000410000 */
[C---:B------:R-:W-:Y:S01]  /*dd70*/  FMUL.FTZ R6, R2.reuse, R6 ;  /* 0x0000000602067220 */ /* 0x040fe20000410000 */
[----:B------:R-:W-:Y:S01]  /*dd80*/  FMUL.FTZ R4, R2, R4 ;  /* 0x0000000402047220 */ /* 0x000fe20000410000 */
[----:B------:R-:W-:Y:S01]  /*dd90*/  IMAD.MOV.U32 R37, RZ, RZ, R77 ;  /* 0x000000ffff257224 */ /* 0x000fe200078e004d */
[----:B------:R-:W2:Y:S01]  /*dda0*/  LDL R202, [R1+0x320] ;  /* 0x0003200001ca7983 */ /* 0x000ea20000100800 */
[----:B------:R-:W-:-:S02]  /*ddb0*/  IMAD.MOV.U32 R41, RZ, RZ, R81 ;  /* 0x000000ffff297224 */ /* 0x000fc400078e0051 */
[----:B------:R-:W-:Y:S01]  /*ddc0*/  IMAD.MOV.U32 R43, RZ, RZ, R83 ;  /* 0x000000ffff2b7224 */ /* 0x000fe200078e0053 */
[----:B------:R-:W2:Y:S01]  /*ddd0*/  LDL R28, [R1+0x420] ;  /* 0x00042000011c7983 */ /* 0x000ea20000100800 */
[----:B------:R-:W-:Y:S02]  /*dde0*/  IMAD.MOV.U32 R45, RZ, RZ, R85 ;  /* 0x000000ffff2d7224 */ /* 0x000fe400078e0055 */
[----:B------:R-:W-:Y:S01]  /*ddf0*/  IMAD.MOV.U32 R47, RZ, RZ, R87 ;  /* 0x000000ffff2f7224 */ /* 0x000fe200078e0057 */
[----:B------:R-:W2:Y:S01]  /*de00*/  LDL.LU R112, [R1+0x518c] ;  /* 0x00518c0001707983 */ /* 0x000ea20000300800 */
[----:B------:R-:W-:Y:S02]  /*de10*/  IMAD.MOV.U32 R49, RZ, RZ, R89 ;  /* 0x000000ffff317224 */ /* 0x000fe400078e0059 */
[----:B------:R-:W-:Y:S01]  /*de20*/  IMAD.MOV.U32 R51, RZ, RZ, R91 ;  /* 0x000000ffff337224 */ /* 0x000fe200078e005b */
[----:B------:R-:W2:Y:S01]  /*de30*/  LDL.LU R110, [R1+0x5188] ;  /* 0x00518800016e7983 */ /* 0x000ea20000300800 */
[----:B------:R-:W-:-:S02]  /*de40*/  IMAD.MOV.U32 R53, RZ, RZ, R93 ;  /* 0x000000ffff357224 */ /* 0x000fc400078e005d */
[----:B------:R-:W-:Y:S01]  /*de50*/  IMAD.MOV.U32 R55, RZ, RZ, R95 ;  /* 0x000000ffff377224 */ /* 0x000fe200078e005f */
[----:B------:R-:W2:Y:S01]  /*de60*/  LDL.LU R108, [R1+0x5184] ;  /* 0x00518400016c7983 */ /* 0x000ea20000300800 */
[----:B------:R-:W-:Y:S02]  /*de70*/  IMAD.MOV.U32 R57, RZ, RZ, R97 ;  /* 0x000000ffff397224 */ /* 0x000fe400078e0061 */
[----:B------:R-:W-:Y:S01]  /*de80*/  IMAD.MOV.U32 R59, RZ, RZ, R99 ;  /* 0x000000ffff3b7224 */ /* 0x000fe200078e0063 */
[----:B------:R-:W2:Y:S01]  /*de90*/  LDL R204, [R1+0x324] ;  /* 0x0003240001cc7983 */ /* 0x000ea20000100800 */
[----:B------:R-:W-:Y:S02]  /*dea0*/  IMAD.MOV.U32 R61, RZ, RZ, R101 ;  /* 0x000000ffff3d7224 */ /* 0x000fe400078e0065 */
[----:B------:R-:W-:Y:S01]  /*deb0*/  IMAD.MOV.U32 R63, RZ, RZ, R103 ;  /* 0x000000ffff3f7224 */ /* 0x000fe200078e0067 */
[----:B------:R-:W2:Y:S01]  /*dec0*/  LDL R192, [R1+0x328] ;  /* 0x0003280001c07983 */ /* 0x000ea20000100800 */
[----:B------:R-:W-:-:S02]  /*ded0*/  IMAD.MOV.U32 R65, RZ, RZ, R109 ;  /* 0x000000ffff417224 */ /* 0x000fc400078e006d */
[----:B------:R-:W-:Y:S01]  /*dee0*/  IMAD.MOV.U32 R67, RZ, RZ, R111 ;  /* 0x000000ffff437224 */ /* 0x000fe200078e006f */
[----:B------:R-:W2:Y:S04]  /*def0*/  LDL R194, [R1+0x32c] ;  /* 0x00032c0001c27983 */ /* 0x000ea80000100800 */
[----:B------:R-:W-:Y:S04]  /*df00*/  STL.64 [R1+0x5000], R12 ;  /* 0x0050000c01007387 */ /* 0x000fe80000100a00 */
[----:B------:R-:W2:Y:S04]  /*df10*/  LDL R198, [R1+0x330] ;  /* 0x0003300001c67983 */ /* 0x000ea80000100800 */
[----:B------:R-:W2:Y:S04]  /*df20*/  LDL.LU R118, [R1+0x5198] ;  /* 0x0051980001767983 */ /* 0x000ea80000300800 */
[----:B------:R-:W2:Y:S04]  /*df30*/  LDL.LU R116, [R1+0x5194] ;  /* 0x0051940001747983 */ /* 0x000ea80000300800 */
[----:B------:R-:W2:Y:S01]  /*df40*/  LDL.LU R114, [R1+0x5190] ;  /* 0x0051900001727983 */ /* 0x000ea20000300800 */
[----:B------:R-:W-:-:S03]  /*df50*/  IMAD.MOV.U32 R207, RZ, RZ, R124 ;  /* 0x000000ffffcf7224 */ /* 0x000fc600078e007c */
[----:B------:R-:W2:Y:S04]  /*df60*/  LDL.LU R122, [R1+0x51a0] ;  /* 0x0051a000017a7983 */ /* 0x000ea80000300800 */
[----:B------:R-:W2:Y:S04]  /*df70*/  LDL.LU R120, [R1+0x519c] ;  /* 0x00519c0001787983 */ /* 0x000ea80000300800 */
[----:B------:R-:W2:Y:S04]  /*df80*/  LDL.LU R193, [R1+0x5280] ;  /* 0x0052800001c17983 */ /* 0x000ea80000300800 */
[----:B------:R-:W2:Y:S04]  /*df90*/  LDL.LU.128 R188, [R1+0x5270] ;  /* 0x0052700001bc7983 */ /* 0x000ea80000300c00 */
        /* <DEDUP_REMOVED lines=11> */
[----:B------:R-:W2:Y:S04]  /*e050*/  LDL.LU R130, [R1+0x51b0] ;  /* 0x0051b00001827983 */ /* 0x000ea80000300800 */
[----:B----4-:R0:W-:Y:S04]  /*e060*/  STL [R1+0x50e4], R78 ;  /* 0x0050e44e01007387 */ /* 0x0101e80000100800 */
[----:B------:R1:W-:Y:S04]  /*e070*/  STL [R1+0x50e0], R76 ;  /* 0x0050e04c01007387 */ /* 0x0003e80000100800 */
[----:B------:R-:W4:Y:S04]  /*e080*/  LDL R30, [R1+0x40c] ;  /* 0x00040c00011e7983 */ /* 0x000f280000100800 */
[----:B---3--:R-:W-:Y:S04]  /*e090*/  STL.64 [R1+0x518], R70 ;  /* 0x0005184601007387 */ /* 0x008fe80000100a00 */
[----:B0-----:R-:W3:Y:S04]  /*e0a0*/  LDL.LU R78, [R1+0x50e4] ;  /* 0x0050e400014e7983 */ /* 0x001ee80000300800 */
[----:B-1----:R-:W3:Y:S04]  /*e0b0*/  LDL.LU R76, [R1+0x50e0] ;  /* 0x0050e000014c7983 */ /* 0x002ee80000300800 */
[----:B------:R-:W3:Y:S01]  /*e0c0*/  LDL.LU R79, [R1+0x51c] ;  /* 0x00051c00014f7983 */ /* 0x000ee20000300800 */
[----:B------:R-:W-:-:S02]  /*e0d0*/  IMAD.MOV.U32 R77, RZ, RZ, R69 ;  /* 0x000000ffff4d7224 */ /* 0x000fc400078e0045 */
[----:B------:R-:W-:Y:S01]  /*e0e0*/  IMAD.MOV.U32 R205, RZ, RZ, R68 ;  /* 0x000000ffffcd7224 */ /* 0x000fe200078e0044 */
[----:B------:R-:W-:Y:S04]  /*e0f0*/  STL.64 [R1+0x418], R6 ;  /* 0x0004180601007387 */ /* 0x000fe80000100a00 */
        /* <DEDUP_REMOVED lines=8> */
[----:B------:R-:W3:Y:S04]  /*e180*/  LDL.64 R16, [R1+0x88] ;  /* 0x0000880001107983 */ /* 0x000ee80000100a00 */
[----:B0-----:R-:W3:Y:S04]  /*e190*/  LDL.128 R4, [R1+0x230] ;  /* 0x0002300001047983 */ /* 0x001ee80000100c00 */
[----:B------:R-:W-:Y:S04]  /*e1a0*/  STL [R1+0x310], R206 ;  /* 0x000310ce01007387 */ /* 0x000fe80000100800 */
[----:B------:R-:W-:Y:S04]  /*e1b0*/  STL [R1+0x31c], R200 ;  /* 0x00031cc801007387 */ /* 0x000fe80000100800 */
[----:B------:R-:W-:Y:S04]  /*e1c0*/  STL.128 [R1+0x50b0], R64 ;  /* 0x0050b04001007387 */ /* 0x000fe80000100c00 */
[----:B------:R-:W-:Y:S04]  /*e1d0*/  STL.128 [R1+0x50a0], R60 ;  /* 0x0050a03c01007387 */ /* 0x000fe80000100c00 */
[----:B------:R-:W-:Y:S04]  /*e1e0*/  STL.128 [R1+0x5090], R56 ;  /* 0x0050903801007387 */ /* 0x000fe80000100c00 */
        /* <DEDUP_REMOVED lines=8> */
[----:B------:R-:W-:Y:S04]  /*e270*/  STL.128 [R1+0x5080], R52 ;  /* 0x0050803401007387 */ /* 0x000fe80000100c00 */
[----:B------:R-:W-:Y:S04]  /*e280*/  STL.128 [R1+0x5070], R48 ;  /* 0x0050703001007387 */ /* 0x000fe80000100c00 */
[----:B------:R-:W-:Y:S04]  /*e290*/  STL.128 [R1+0x5060], R44 ;  /* 0x0050602c01007387 */ /* 0x000fe80000100c00 */
[----:B------:R-:W-:Y:S04]  /*e2a0*/  STL.128 [R1+0x5050], R40 ;  /* 0x0050502801007387 */ /* 0x000fe80000100c00 */
[----:B------:R-:W-:Y:S04]  /*e2b0*/  STL.128 [R1+0x5040], R36 ;  /* 0x0050402401007387 */ /* 0x000fe80000100c00 */
[----:B------:R1:W-:Y:S04]  /*e2c0*/  STL [R1+0x50fc], R90 ;  /* 0x0050fc5a01007387 */ /* 0x0003e80000100800 */
[----:B0-----:R-:W3:Y:S04]  /*e2d0*/  LDL.LU R106, [R1+0x511c] ;  /* 0x00511c00016a7983 */ /* 0x001ee80000300800 */
[----:B------:R0:W-:Y:S04]  /*e2e0*/  STL [R1+0x50f8], R88 ;  /* 0x0050f85801007387 */ /* 0x0001e80000100800 */
[----:B------:R0:W-:Y:S04]  /*e2f0*/  STL [R1+0x50f4], R86 ;  /* 0x0050f45601007387 */ /* 0x0001e80000100800 */
[----:B--2---:R2:W-:Y:S04]  /*e300*/  STL [R1+0x50f0], R84 ;  /* 0x0050f05401007387 */ /* 0x0045e80000100800 */
[----:B------:R2:W-:Y:S04]  /*e310*/  STL [R1+0x50ec], R82 ;  /* 0x0050ec5201007387 */ /* 0x0005e80000100800 */
[----:B------:R2:W-:Y:S04]  /*e320*/  STL [R1+0x50e8], R80 ;  /* 0x0050e85001007387 */ /* 0x0005e80000100800 */
[----:B------:R2:W-:Y:S04]  /*e330*/  STL.128 [R1+0x4f70], R72 ;  /* 0x004f704801007387 */ /* 0x0005e80000100c00 */
[----:B-1----:R-:W3:Y:S04]  /*e340*/  LDL.LU R104, [R1+0x5118] ;  /* 0x0051180001687983 */ /* 0x002ee80000300800 */
[----:B------:R1:W-:Y:S04]  /*e350*/  STL.128 [R1+0x5030], R32 ;  /* 0x0050302001007387 */ /* 0x0003e80000100c00 */
[----:B------:R-:W3:Y:S04]  /*e360*/  LDL.LU R102, [R1+0x5114] ;  /* 0x0051140001667983 */ /* 0x000ee80000300800 */
[----:B------:R-:W3:Y:S04]  /*e370*/  LDL.LU R100, [R1+0x5110] ;  /* 0x0051100001647983 */ /* 0x000ee80000300800 */
[----:B------:R-:W3:Y:S04]  /*e380*/  LDL.LU R98, [R1+0x510c] ;  /* 0x00510c0001627983 */ /* 0x000ee80000300800 */
[----:B------:R-:W3:Y:S04]  /*e390*/  LDL.LU R96, [R1+0x5108] ;  /* 0x0051080001607983 */ /* 0x000ee80000300800 */
[----:B------:R-:W3:Y:S04]  /*e3a0*/  LDL.LU R94, [R1+0x5104] ;  /* 0x00510400015e7983 */ /* 0x000ee80000300800 */
[----:B------:R-:W3:Y:S04]  /*e3b0*/  LDL.LU R92, [R1+0x5100] ;  /* 0x00510000015c7983 */ /* 0x000ee80000300800 */
[----:B------:R-:W3:Y:S04]  /*e3c0*/  LDL.LU R90, [R1+0x50fc] ;  /* 0x0050fc00015a7983 */ /* 0x000ee80000300800 */
[----:B0-----:R-:W3:Y:S04]  /*e3d0*/  LDL.LU R88, [R1+0x50f8] ;  /* 0x0050f80001587983 */ /* 0x001ee80000300800 */
[----:B------:R-:W3:Y:S04]  /*e3e0*/  LDL.LU R86, [R1+0x50f4] ;  /* 0x0050f40001567983 */ /* 0x000ee80000300800 */
[----:B--2---:R-:W2:Y:S04]  /*e3f0*/  LDL.LU R84, [R1+0x50f0] ;  /* 0x0050f00001547983 */ /* 0x004ea80000300800 */
        /* <DEDUP_REMOVED lines=11> */
[----:B------:R-:W2:Y:S04]  /*e4b0*/  LDL.128 R72, [R1+0x310] ;  /* 0x0003100001487983 */ /* 0x000ea80000100c00 */
[----:B-1----:R-:W2:Y:S04]  /*e4c0*/  LDL.LU.128 R32, [R1+0x5030] ;  /* 0x0050300001207983 */ /* 0x002ea80000300c00 */
[----:B------:R-:W-:Y:S04]  /*e4d0*/  STL [R1+0x320], R202 ;  /* 0x000320ca01007387 */ /* 0x000fe80000100800 */
[----:B------:R0:W-:Y:S04]  /*e4e0*/  STL [R1+0x5128], R112 ;  /* 0x0051287001007387 */ /* 0x0001e80000100800 */
[----:B------:R1:W-:Y:S04]  /*e4f0*/  STL [R1+0x5124], R110 ;  /* 0x0051246e01007387 */ /* 0x0003e80000100800 */
[----:B------:R1:W-:Y:S04]  /*e500*/  STL [R1+0x5120], R108 ;  /* 0x0051206c01007387 */ /* 0x0003e80000100800 */
[----:B------:R-:W-:Y:S04]  /*e510*/  STL [R1+0x324], R204 ;  /* 0x000324cc01007387 */ /* 0x000fe80000100800 */
[----:B------:R-:W-:Y:S04]  /*e520*/  STL [R1+0x328], R192 ;  /* 0x000328c001007387 */ /* 0x000fe80000100800 */
[----:B------:R-:W-:Y:S04]  /*e530*/  STL [R1+0x32c], R194 ;  /* 0x00032cc201007387 */ /* 0x000fe80000100800 */
[----:B0-----:R-:W2:Y:S04]  /*e540*/  LDL.LU R112, [R1+0x5128] ;  /* 0x0051280001707983 */ /* 0x001ea80000300800 */
[----:B----4-:R0:W-:Y:S04]  /*e550*/  STL.128 [R1+0x5020], R28 ;  /* 0x0050201c01007387 */ /* 0x0101e80000100c00 */
[----:B-1----:R-:W4:Y:S04]  /*e560*/  LDL.LU R110, [R1+0x5124] ;  /* 0x00512400016e7983 */ /* 0x002f280000300800 */
[----:B------:R-:W4:Y:S04]  /*e570*/  LDL.LU R108, [R1+0x5120] ;  /* 0x00512000016c7983 */ /* 0x000f280000300800 */
[----:B------:R-:W4:Y:S04]  /*e580*/  LDL.LU.64 R12, [R1+0x5000] ;  /* 0x00500000010c7983 */ /* 0x000f280000300a00 */
[----:B---3--:R1:W-:Y:S04]  /*e590*/  STL.128 [R1+0x4f80], R76 ;  /* 0x004f804c01007387 */ /* 0x0083e80000100c00 */
[----:B0-----:R-:W3:Y:S04]  /*e5a0*/  LDL.LU.128 R28, [R1+0x5020] ;  /* 0x00502000011c7983 */ /* 0x001ee80000300c00 */
[----:B------:R-:W-:Y:S04]  /*e5b0*/  STL [R1+0x330], R198 ;  /* 0x000330c601007387 */ /* 0x000fe80000100800 */
[----:B------:R-:W-:Y:S04]  /*e5c0*/  STL [R1+0x5018], R24 ;  /* 0x0050181801007387 */ /* 0x000fe80000100800 */
[----:B-1----:R-:W4:Y:S04]  /*e5d0*/  LDL.LU.128 R76, [R1+0x4f80] ;  /* 0x004f8000014c7983 */ /* 0x002f280000300c00 */
[----:B------:R0:W-:Y:S04]  /*e5e0*/  STL [R1+0x501c], R26 ;  /* 0x00501c1a01007387 */ /* 0x0001e80000100800 */
[----:B------:R-:W-:Y:S04]  /*e5f0*/  STL [R1+0x5010], R20 ;  /* 0x0050101401007387 */ /* 0x000fe80000100800 */
[----:B------:R1:W-:Y:S04]  /*e600*/  STL [R1+0x5014], R22 ;  /* 0x0050141601007387 */ /* 0x0003e80000100800 */
[----:B------:R-:W-:Y:S04]  /*e610*/  STL [R1+0x4ff8], R10 ;  /* 0x004ff80a01007387 */ /* 0x000fe80000100800 */
[----:B------:R-:W-:Y:S04]  /*e620*/  STL.64 [R1+0x4ff0], R8 ;  /* 0x004ff00801007387 */ /* 0x000fe80000100a00 */
[----:B------:R1:W-:Y:S04]  /*e630*/  STL.64 [R1+0x5008], R16 ;  /* 0x0050081001007387 */ /* 0x0003e80000100a00 */
[----:B------:R1:W-:Y:S04]  /*e640*/  STL.128 [R1+0x4fe0], R4 ;  /* 0x004fe00401007387 */ /* 0x0003e80000100c00 */
[----:B0-----:R-:W3:Y:S04]  /*e650*/  LDL.LU R26, [R1+0x501c] ;  /* 0x00501c00011a7983 */ /* 0x001ee80000300800 */
[----:B------:R-:W3:Y:S04]  /*e660*/  LDL.LU R24, [R1+0x5018] ;  /* 0x0050180001187983 */ /* 0x000ee80000300800 */
[----:B-1----:R-:W3:Y:S04]  /*e670*/  LDL.LU R22, [R1+0x5014] ;  /* 0x0050140001167983 */ /* 0x002ee80000300800 */
[----:B------:R-:W3:Y:S04]  /*e680*/  LDL.LU R20, [R1+0x5010] ;  /* 0x0050100001147983 */ /* 0x000ee80000300800 */
[----:B------:R-:W3:Y:S04]  /*e690*/  LDL.LU.64 R16, [R1+0x5008] ;  /* 0x0050080001107983 */ /* 0x000ee80000300a00 */
[----:B------:R-:W3:Y:S04]  /*e6a0*/  LDL.LU R10, [R1+0x4ff8] ;  /* 0x004ff800010a7983 */ /* 0x000ee80000300800 */
[----:B------:R-:W3:Y:S04]  /*e6b0*/  LDL.LU.64 R8, [R1+0x4ff0] ;  /* 0x004ff00001087983 */ /* 0x000ee80000300a00 */
[----:B------:R-:W3:Y:S04]  /*e6c0*/  LDL.LU.128 R4, [R1+0x4fe0] ;  /* 0x004fe00001047983 */ /* 0x000ee80000300c00 */
[----:B------:R0:W-:Y:S04]  /*e6d0*/  STL [R1+0x5134], R118 ;  /* 0x0051347601007387 */ /* 0x0001e80000100800 */
[----:B------:R1:W-:Y:S04]  /*e6e0*/  STL [R1+0x5130], R116 ;  /* 0x0051307401007387 */ /* 0x0003e80000100800 */
[----:B------:R1:W-:Y:S04]  /*e6f0*/  STL [R1+0x512c], R114 ;  /* 0x00512c7201007387 */ /* 0x0003e80000100800 */
[----:B------:R-:W3:Y:S04]  /*e700*/  LDL.LU R124, [R1+0x51a4] ;  /* 0x0051a400017c7983 */ /* 0x000ee80000300800 */
[----:B0-----:R-:W3:Y:S04]  /*e710*/  LDL.LU R118, [R1+0x5134] ;  /* 0x0051340001767983 */ /* 0x001ee80000300800 */
[----:B-1----:R-:W3:Y:S04]  /*e720*/  LDL.LU R116, [R1+0x5130] ;  /* 0x0051300001747983 */ /* 0x002ee80000300800 */
[----:B------:R-:W3:Y:S01]  /*e730*/  LDL.LU R114, [R1+0x512c] ;  /* 0x00512c0001727983 */ /* 0x000ee20000300800 */
[----:B------:R-:W-:-:S03]  /*e740*/  IMAD.MOV.U32 R206, RZ, RZ, R126 ;  /* 0x000000ffffce7224 */ /* 0x000fc600078e007e */
[----:B------:R0:W-:Y:S04]  /*e750*/  STL [R1+0x513c], R122 ;  /* 0x00513c7a01007387 */ /* 0x0001e80000100800 */
[----:B------:R1:W-:Y:S04]  /*e760*/  STL [R1+0x5138], R120 ;  /* 0x0051387801007387 */ /* 0x0003e80000100800 */
[----:B------:R-:W3:Y:S04]  /*e770*/  LDL.LU R128, [R1+0x51ac] ;  /* 0x0051ac0001807983 */ /* 0x000ee80000300800 */
[----:B------:R-:W3:Y:S04]  /*e780*/  LDL.LU R126, [R1+0x51a8] ;  /* 0x0051a800017e7983 */ /* 0x000ee80000300800 */
[----:B------:R1:W-:Y:S04]  /*e790*/  STL [R1+0x4fc4], R106 ;  /* 0x004fc46a01007387 */ /* 0x0003e80000100800 */
[----:B0-----:R-:W3:Y:S04]  /*e7a0*/  LDL.LU R122, [R1+0x513c] ;  /* 0x00513c00017a7983 */ /* 0x001ee80000300800 */
[----:B-1----:R-:W3:Y:S04]  /*e7b0*/  LDL.LU R120, [R1+0x5138] ;  /* 0x0051380001787983 */ /* 0x002ee80000300800 */
[----:B------:R-:W3:Y:S04]  /*e7c0*/  LDL.LU R106, [R1+0x4fc4] ;  /* 0x004fc400016a7983 */ /* 0x000ee80000300800 */
[----:B------:R-:W3:Y:S04]  /*e7d0*/  LDL.LU R204, [R1+0x518] ;  /* 0x0005180001cc7983 */ /* 0x000ee80000300800 */
        /* <DEDUP_REMOVED lines=21> */
[----:B------:R-:W-:Y:S01]  /*e930*/  STL.128 [R1+0x4ee0], R36 ;  /* 0x004ee02401007387 */ /* 0x000fe20000100c00 */
[----:B------:R-:W-:-:S03]  /*e940*/  IMAD.MOV.U32 R202, RZ, RZ, R72 ;  /* 0x000000ffffca7224 */ /* 0x000fc600078e0048 */
[----:B------:R2:W-:Y:S01]  /*e950*/  STL.64 [R1+0x528], R74 ;  /* 0x0005284a01007387 */ /* 0x0005e20000100a00 */
[----:B------:R-:W-:-:S03]  /*e960*/  IMAD.MOV.U32 R81, RZ, RZ, R73 ;  /* 0x000000ffff517224 */ /* 0x000fc600078e0049 */
[----:B------:R-:W-:Y:S04]  /*e970*/  STL.128 [R1+0x4ed0], R32 ;  /* 0x004ed02001007387 */ /* 0x000fe80000100c00 */
[----:B0-----:R-:W3:Y:S04]  /*e980*/  LDL.LU R104, [R1+0x4fc0] ;  /* 0x004fc00001687983 */ /* 0x001ee80000300800 */
[----:B-1----:R-:W3:Y:S04]  /*e990*/  LDL.LU R102, [R1+0x4fbc] ;  /* 0x004fbc0001667983 */ /* 0x002ee80000300800 */
        /* <DEDUP_REMOVED lines=8> */
[----:B--2---:R-:W2:Y:S04]  /*ea20*/  LDL.LU R84, [R1+0x4f98] ;  /* 0x004f980001547983 */ /* 0x004ea80000300800 */
[----:B------:R-:W2:Y:S04]  /*ea30*/  LDL.LU R82, [R1+0x4f94] ;  /* 0x004f940001527983 */ /* 0x000ea80000300800 */
[----:B------:R-:W2:Y:S04]  /*ea40*/  LDL.LU R80, [R1+0x4f90] ;  /* 0x004f900001507983 */ /* 0x000ea80000300800 */
[----:B------:R-:W2:Y:S04]  /*ea50*/  LDL.LU.128 R72, [R1+0x4f70] ;  /* 0x004f700001487983 */ /* 0x000ea80000300c00 */
[----:B------:R-:W2:Y:S04]  /*ea60*/  LDL.LU.128 R68, [R1+0x4f60] ;  /* 0x004f600001447983 */ /* 0x000ea80000300c00 */
[----:B------:R-:W2:Y:S04]  /*ea70*/  LDL.LU.128 R64, [R1+0x4f50] ;  /* 0x004f500001407983 */ /* 0x000ea80000300c00 */
[----:B----4-:R0:W-:Y:S04]  /*ea80*/  STL.128 [R1+0x4e20], R76 ;  /* 0x004e204c01007387 */ /* 0x0101e80000100c00 */
[----:B------:R-:W4:Y:S04]  /*ea90*/  LDL.LU.128 R60, [R1+0x4f40] ;  /* 0x004f4000013c7983 */ /* 0x000f280000300c00 */
[----:B------:R-:W4:Y:S04]  /*eaa0*/  LDL.LU.128 R56, [R1+0x4f30] ;  /* 0x004f300001387983 */ /* 0x000f280000300c00 */
[----:B------:R-:W4:Y:S04]  /*eab0*/  LDL.LU.128 R52, [R1+0x4f20] ;  /* 0x004f200001347983 */ /* 0x000f280000300c00 */
[----:B------:R-:W4:Y:S04]  /*eac0*/  LDL.LU.128 R48, [R1+0x4f10] ;  /* 0x004f100001307983 */ /* 0x000f280000300c00 */
[----:B------:R-:W4:Y:S04]  /*ead0*/  LDL.LU.128 R44, [R1+0x4f00] ;  /* 0x004f0000012c7983 */ /* 0x000f280000300c00 */
[----:B------:R-:W4:Y:S04]  /*eae0*/  LDL.LU.128 R40, [R1+0x4ef0] ;  /* 0x004ef00001287983 */ /* 0x000f280000300c00 */
[----:B------:R-:W4:Y:S04]  /*eaf0*/  LDL.LU.128 R36, [R1+0x4ee0] ;  /* 0x004ee00001247983 */ /* 0x000f280000300c00 */
[----:B------:R-:W4:Y:S04]  /*eb00*/  LDL.LU R83, [R1+0x52c] ;  /* 0x00052c0001537983 */ /* 0x000f280000300800 */
[----:B0-----:R-:W4:Y:S04]  /*eb10*/  LDL.128 R76, [R1+0x320] ;  /* 0x00032000014c7983 */ /* 0x001f280000100c00 */
[----:B------:R-:W4:Y:S04]  /*eb20*/  LDL.LU.128 R32, [R1+0x4ed0] ;  /* 0x004ed00001207983 */ /* 0x000f280000300c00 */
[----:B------:R0:W-:Y:S04]  /*eb30*/  STL [R1+0x4fd0], R112 ;  /* 0x004fd07001007387 */ /* 0x0001e80000100800 */
[----:B------:R1:W-:Y:S04]  /*eb40*/  STL [R1+0x4fcc], R110 ;  /* 0x004fcc6e01007387 */ /* 0x0003e80000100800 */
[----:B------:R1:W-:Y:S04]  /*eb50*/  STL [R1+0x4fc8], R108 ;  /* 0x004fc86c01007387 */ /* 0x0003e80000100800 */
[----:B---3--:R3:W-:Y:S04]  /*eb60*/  STL.128 [R1+0x4ec0], R28 ;  /* 0x004ec01c01007387 */ /* 0x0087e80000100c00 */
[----:B------:R3:W-:Y:S04]  /*eb70*/  STL [R1+0x4ebc], R26 ;  /* 0x004ebc1a01007387 */ /* 0x0007e80000100800 */
[----:B------:R3:W-:Y:S04]  /*eb80*/  STL [R1+0x4eb8], R24 ;  /* 0x004eb81801007387 */ /* 0x0007e80000100800 */
[----:B------:R3:W-:Y:S04]  /*eb90*/  STL [R1+0x4eb4], R22 ;  /* 0x004eb41601007387 */ /* 0x0007e80000100800 */
[----:B------:R3:W-:Y:S04]  /*eba0*/  STL [R1+0x4eb0], R20 ;  /* 0x004eb01401007387 */ /* 0x0007e80000100800 */
[----:B------:R3:W-:Y:S04]  /*ebb0*/  STL.64 [R1+0x4ea8], R16 ;  /* 0x004ea81001007387 */ /* 0x0007e80000100a00 */
[----:B------:R3:W-:Y:S04]  /*ebc0*/  STL.64 [R1+0x4ea0], R12 ;  /* 0x004ea00c01007387 */ /* 0x0007e80000100a00 */
[----:B------:R3:W-:Y:S04]  /*ebd0*/  STL [R1+0x4e98], R10 ;  /* 0x004e980a01007387 */ /* 0x0007e80000100800 */
[----:B------:R3:W-:Y:S04]  /*ebe0*/  STL.64 [R1+0x4e90], R8 ;  /* 0x004e900801007387 */ /* 0x0007e80000100a00 */
[----:B------:R3:W-:Y:S04]  /*ebf0*/  STL.128 [R1+0x4e80], R4 ;  /* 0x004e800401007387 */ /* 0x0007e80000100c00 */
[----:B0-----:R-:W4:Y:S04]  /*ec00*/  LDL.LU R112, [R1+0x4fd0] ;  /* 0x004fd00001707983 */ /* 0x001f280000300800 */
[----:B-1----:R-:W4:Y:S04]  /*ec10*/  LDL.LU R110, [R1+0x4fcc] ;  /* 0x004fcc00016e7983 */ /* 0x002f280000300800 */
[----:B------:R-:W4:Y:S04]  /*ec20*/  LDL.LU R108, [R1+0x4fc8] ;  /* 0x004fc800016c7983 */ /* 0x000f280000300800 */
[----:B---3--:R-:W3:Y:S04]  /*ec30*/  LDL.LU.128 R28, [R1+0x4ec0] ;  /* 0x004ec000011c7983 */ /* 0x008ee80000300c00 */
[----:B------:R-:W3:Y:S04]  /*ec40*/  LDL.LU R26, [R1+0x4ebc] ;  /* 0x004ebc00011a7983 */ /* 0x000ee80000300800 */
[----:B------:R-:W3:Y:S04]  /*ec50*/  LDL.LU R24, [R1+0x4eb8] ;  /* 0x004eb80001187983 */ /* 0x000ee80000300800 */
[----:B------:R-:W3:Y:S04]  /*ec60*/  LDL.LU R22, [R1+0x4eb4] ;  /* 0x004eb40001167983 */ /* 0x000ee80000300800 */
[----:B------:R-:W3:Y:S04]  /*ec70*/  LDL.LU R20, [R1+0x4eb0] ;  /* 0x004eb00001147983 */ /* 0x000ee80000300800 */
[----:B------:R-:W3:Y:S04]  /*ec80*/  LDL.LU.64 R16, [R1+0x4ea8] ;  /* 0x004ea80001107983 */ /* 0x000ee80000300a00 */
[----:B------:R-:W3:Y:S04]  /*ec90*/  LDL.LU.64 R12, [R1+0x4ea0] ;  /* 0x004ea000010c7983 */ /* 0x000ee80000300a00 */
[----:B------:R-:W3:Y:S04]  /*eca0*/  LDL.LU R10, [R1+0x4e98] ;  /* 0x004e9800010a7983 */ /* 0x000ee80000300800 */
[----:B------:R-:W3:Y:S04]  /*ecb0*/  LDL.LU.64 R8, [R1+0x4e90] ;  /* 0x004e900001087983 */ /* 0x000ee80000300a00 */
[----:B------:R-:W3:Y:S04]  /*ecc0*/  LDL.LU.128 R4, [R1+0x4e80] ;  /* 0x004e800001047983 */ /* 0x000ee80000300c00 */
[----:B------:R0:W-:Y:S04]  /*ecd0*/  STL [R1+0x4e6c], R106 ;  /* 0x004e6c6a01007387 */ /* 0x0001e80000100800 */
[----:B------:R1:W-:Y:S04]  /*ece0*/  STL [R1+0x5140], R124 ;  /* 0x0051407c01007387 */ /* 0x0003e80000100800 */
[----:B------:R1:W-:Y:S04]  /*ecf0*/  STL [R1+0x4fdc], R118 ;  /* 0x004fdc7601007387 */ /* 0x0003e80000100800 */
[----:B0-----:R-:W3:Y:S04]  /*ed00*/  LDL.LU R106, [R1+0x4e6c] ;  /* 0x004e6c00016a7983 */ /* 0x001ee80000300800 */
[----:B------:R0:W-:Y:S04]  /*ed10*/  STL [R1+0x4fd8], R116 ;  /* 0x004fd87401007387 */ /* 0x0001e80000100800 */
[----:B------:R0:W-:Y:S04]  /*ed20*/  STL [R1+0x4fd4], R114 ;  /* 0x004fd47201007387 */ /* 0x0001e80000100800 */
[----:B-1----:R-:W3:Y:S04]  /*ed30*/  LDL.LU R124, [R1+0x5140] ;  /* 0x00514000017c7983 */ /* 0x002ee80000300800 */
[----:B------:R-:W3:Y:S04]  /*ed40*/  LDL.LU R118, [R1+0x4fdc] ;  /* 0x004fdc0001767983 */ /* 0x000ee80000300800 */
[----:B0-----:R-:W3:Y:S04]  /*ed50*/  LDL.LU R116, [R1+0x4fd8] ;  /* 0x004fd80001747983 */ /* 0x001ee80000300800 */
        /* <DEDUP_REMOVED lines=13> */
[----:B0-----:R-:W3:Y:S04]  /*ee30*/  LDL.LU R104, [R1+0x4e68] ;  /* 0x004e680001687983 */ /* 0x001ee80000300800 */
[----:B-1----:R-:W3:Y:S04]  /*ee40*/  LDL.LU R102, [R1+0x4e64] ;  /* 0x004e640001667983 */ /* 0x002ee80000300800 */
[----:B------:R-:W-:Y:S04]  /*ee50*/  STL.128 [R1+0x4e10], R72 ;  /* 0x004e104801007387 */ /* 0x000fe80000100c00 */
[----:B------:R-:W-:Y:S04]  /*ee60*/  STL.128 [R1+0x4e00], R68 ;  /* 0x004e004401007387 */ /* 0x000fe80000100c00 */
[----:B------:R-:W-:Y:S04]  /*ee70*/  STL.128 [R1+0x4df0], R64 ;  /* 0x004df04001007387 */ /* 0x000fe80000100c00 */
[----:B------:R-:W3:Y:S04]  /*ee80*/  LDL.LU R100, [R1+0x4e60] ;  /* 0x004e600001647983 */ /* 0x000ee80000300800 */
[----:B----4-:R-:W-:Y:S04]  /*ee90*/  STL.128 [R1+0x4de0], R60 ;  /* 0x004de03c01007387 */ /* 0x010fe80000100c00 */
[----:B------:R-:W-:Y:S04]  /*eea0*/  STL.128 [R1+0x4dd0], R56 ;  /* 0x004dd03801007387 */ /* 0x000fe80000100c00 */
[----:B------:R-:W-:Y:S04]  /*eeb0*/  STL.128 [R1+0x4dc0], R52 ;  /* 0x004dc03401007387 */ /* 0x000fe80000100c00 */
[----:B------:R-:W-:Y:S04]  /*eec0*/  STL.128 [R1+0x4db0], R48 ;  /* 0x004db03001007387 */ /* 0x000fe80000100c00 */
[----:B------:R-:W-:Y:S04]  /*eed0*/  STL.128 [R1+0x4da0], R44 ;  /* 0x004da02c01007387 */ /* 0x000fe80000100c00 */
[----:B------:R-:W-:Y:S04]  /*eee0*/  STL.128 [R1+0x4d90], R40 ;  /* 0x004d902801007387 */ /* 0x000fe80000100c00 */
[----:B------:R-:W-:Y:S04]  /*eef0*/  STL.128 [R1+0x4d80], R36 ;  /* 0x004d802401007387 */ /* 0x000fe80000100c00 */
[----:B------:R0:W-:Y:S01]  /*ef00*/  STL.128 [R1+0x4e30], R80 ;  /* 0x004e305001007387 */ /* 0x0001e20000100c00 */
[----:B------:R-:W-:-:S03]  /*ef10*/  IMAD.MOV.U32 R198, RZ, RZ, R76 ;  /* 0x000000ffffc67224 */ /* 0x000fc600078e004c */
[----:B------:R1:W-:Y:S01]  /*ef20*/  STL.64 [R1+0x538], R78 ;  /* 0x0005384e01007387 */ /* 0x0003e20000100a00 */
[----:B------:R-:W-:-:S03]  /*ef30*/  IMAD.MOV.U32 R85, RZ, RZ, R77 ;  /* 0x000000ffff557224 */ /* 0x000fc600078e004d */
        /* <DEDUP_REMOVED lines=9> */
[----:B0-----:R-:W2:Y:S04]  /*efd0*/  LDL.LU.128 R80, [R1+0x4e30] ;  /* 0x004e300001507983 */ /* 0x001ea80000300c00 */
[----:B-1----:R-:W2:Y:S04]  /*efe0*/  LDL.LU.128 R76, [R1+0x4e20] ;  /* 0x004e2000014c7983 */ /* 0x002ea80000300c00 */
        /* <DEDUP_REMOVED lines=11> */
[----:B----4-:R-:W4:Y:S04]  /*f0a0*/  LDL.LU.128 R32, [R1+0x4d70] ;  /* 0x004d700001207983 */ /* 0x010f280000300c00 */
        /* <DEDUP_REMOVED lines=26> */
[----:B------:R-:W3:Y:S04]  /*f250*/  LDL.LU R196, [R1+0x538] ;  /* 0x0005380001c47983 */ /* 0x000ee80000300800 */
[----:B------:R-:W-:Y:S04]  /*f260*/  STL [R1+0x4d14], R106 ;  /* 0x004d146a01007387 */ /* 0x000fe80000100800 */
[----:B------:R-:W-:Y:S04]  /*f270*/  STL [R1+0x4d10], R104 ;  /* 0x004d106801007387 */ /* 0x000fe80000100800 */
[----:B------:R-:W-:Y:S04]  /*f280*/  STL [R1+0x4d0c], R102 ;  /* 0x004d0c6601007387 */ /* 0x000fe80000100800 */
[----:B------:R-:W-:Y:S04]  /*f290*/  STL [R1+0x4d08], R100 ;  /* 0x004d086401007387 */ /* 0x000fe80000100800 */
[----:B------:R0:W-:Y:S04]  /*f2a0*/  STL [R1+0x4d04], R98 ;  /* 0x004d046201007387 */ /* 0x0001e80000100800 */
[----:B------:R1:W-:Y:S04]  /*f2b0*/  STL [R1+0x4d00], R96 ;  /* 0x004d006001007387 */ /* 0x0003e80000100800 */
[----:B------:R-:W-:Y:S04]  /*f2c0*/  STL [R1+0x4cfc], R94 ;  /* 0x004cfc5e01007387 */ /* 0x000fe80000100800 */
[----:B------:R-:W-:Y:S04]  /*f2d0*/  STL [R1+0x4cf8], R92 ;  /* 0x004cf85c01007387 */ /* 0x000fe80000100800 */
[----:B------:R-:W-:Y:S04]  /*f2e0*/  STL [R1+0x4cf4], R90 ;  /* 0x004cf45a01007387 */ /* 0x000fe80000100800 */
[----:B------:R-:W-:Y:S04]  /*f2f0*/  STL [R1+0x4cf0], R88 ;  /* 0x004cf05801007387 */ /* 0x000fe80000100800 */
[----:B--2---:R2:W-:Y:S04]  /*f300*/  STL.128 [R1+0x4cd0], R80 ;  /* 0x004cd05001007387 */ /* 0x0045e80000100c00 */
        /* <DEDUP_REMOVED lines=12> */
[----:B----4-:R-:W-:Y:S04]  /*f3d0*/  STL.128 [R1+0x4c10], R32 ;  /* 0x004c102001007387 */ /* 0x010fe80000100c00 */
[----:B0-----:R-:W4:Y:S04]  /*f3e0*/  LDL.LU R98, [R1+0x4d04] ;  /* 0x004d040001627983 */ /* 0x001f280000300800 */
[----:B-1----:R-:W4:Y:S04]  /*f3f0*/  LDL.LU R96, [R1+0x4d00] ;  /* 0x004d000001607983 */ /* 0x002f280000300800 */
[----:B--2---:R-:W2:Y:S04]  /*f400*/  LDL.LU.128 R80, [R1+0x4cd0] ;  /* 0x004cd00001507983 */ /* 0x004ea80000300c00 */
[----:B------:R-:W2:Y:S04]  /*f410*/  LDL.LU R94, [R1+0x4cfc] ;  /* 0x004cfc00015e7983 */ /* 0x000ea80000300800 */
[----:B------:R-:W2:Y:S04]  /*f420*/  LDL.LU R92, [R1+0x4cf8] ;  /* 0x004cf800015c7983 */ /* 0x000ea80000300800 */
        /* <DEDUP_REMOVED lines=11> */
[----:B------:R-:W2:Y:S04]  /*f4e0*/  LDL.128 R76, [R1+0x330] ;  /* 0x00033000014c7983 */ /* 0x000ea80000100c00 */
[----:B------:R-:W2:Y:S04]  /*f4f0*/  LDL.LU R100, [R1+0x4d08] ;  /* 0x004d080001647983 */ /* 0x000ea80000300800 */
[----:B------:R1:W-:Y:S04]  /*f500*/  STL.128 [R1+0x49b0], R172 ;  /* 0x0049b0ac01007387 */ /* 0x0003e80000100c00 */
[----:B------:R1:W-:Y:S04]  /*f510*/  STL.128 [R1+0x49a0], R168 ;  /* 0x0049a0a801007387 */ /* 0x0003e80000100c00 */
[----:B------:R-:W2:Y:S04]  /*f520*/  LDL.LU.128 R84, [R1+0x4ce0] ;  /* 0x004ce00001547983 */ /* 0x000ea80000300c00 */
[----:B0-----:R-:W2:Y:S04]  /*f530*/  LDL.LU R120, [R1+0x490] ;  /* 0x0004900001787983 */ /* 0x001ea80000300800 */
[----:B-1----:R-:W2:Y:S04]  /*f540*/  LDL.128 R172, [R1+0x350] ;  /* 0x0003500001ac7983 */ /* 0x002ea80000100c00 */
[----:B------:R-:W2:Y:S04]  /*f550*/  LDL.LU.128 R168, [R1+0x49a0] ;  /* 0x0049a00001a87983 */ /* 0x000ea80000300c00 */
[----:B------:R-:W2:Y:S04]  /*f560*/  LDL.LU R122, [R1+0x498] ;  /* 0x00049800017a7983 */ /* 0x000ea80000300800 */
[----:B------:R-:W-:Y:S04]  /*f570*/  STL [R1+0x360], R124 ;  /* 0x0003607c01007387 */ /* 0x000fe80000100800 */
[----:B------:R-:W-:Y:S04]  /*f580*/  STL [R1+0x364], R114 ;  /* 0x0003647201007387 */ /* 0x000fe80000100800 */
[----:B------:R-:W-:Y:S04]  /*f590*/  STL [R1+0x368], R116 ;  /* 0x0003687401007387 */ /* 0x000fe80000100800 */
[----:B------:R-:W-:Y:S04]  /*f5a0*/  STL [R1+0x36c], R118 ;  /* 0x00036c7601007387 */ /* 0x000fe80000100800 */
[----:B------:R-:W2:Y:S04]  /*f5b0*/  LDL.LU R90, [R1+0x4cf4] ;  /* 0x004cf400015a7983 */ /* 0x000ea80000300800 */
[----:B------:R-:W2:Y:S04]  /*f5c0*/  LDL.LU R88, [R1+0x4cf0] ;  /* 0x004cf00001587983 */ /* 0x000ea80000300800 */
[----:B------:R0:W-:Y:S04]  /*f5d0*/  STL.128 [R1+0x49c0], R176 ;  /* 0x0049c0b001007387 */ /* 0x0001e80000100c00 */
[----:B------:R-:W2:Y:S04]  /*f5e0*/  LDL.LU R106, [R1+0x4d14] ;  /* 0x004d1400016a7983 */ /* 0x000ea80000300800 */
[----:B------:R-:W2:Y:S04]  /*f5f0*/  LDL.LU R104, [R1+0x4d10] ;  /* 0x004d100001687983 */ /* 0x000ea80000300800 */
[----:B------:R-:W2:Y:S04]  /*f600*/  LDL.LU R102, [R1+0x4d0c] ;  /* 0x004d0c0001667983 */ /* 0x000ea80000300800 */
[----:B------:R1:W-:Y:S04]  /*f610*/  STL [R1+0x4a08], R198 ;  /* 0x004a08c601007387 */ /* 0x0003e80000100800 */
[----:B---3--:R3:W-:Y:S04]  /*f620*/  STL [R1+0x4a04], R196 ;  /* 0x004a04c401007387 */ /* 0x0087e80000100800 */
[----:B0-----:R-:W2:Y:S04]  /*f630*/  LDL.128 R176, [R1+0x360] ;  /* 0x0003600001b07983 */ /* 0x001ea80000100c00 */
[----:B------:R0:W-:Y:S04]  /*f640*/  STL [R1+0x4a00], R193 ;  /* 0x004a00c101007387 */ /* 0x0001e80000100800 */
[----:B-1----:R-:W2:Y:S04]  /*f650*/  LDL.LU R198, [R1+0x4a08] ;  /* 0x004a080001c67983 */ /* 0x002ea80000300800 */
[----:B---3--:R-:W3:Y:S04]  /*f660*/  LDL.LU R196, [R1+0x4a04] ;  /* 0x004a040001c47983 */ /* 0x008ee80000300800 */
[----:B------:R1:W-:Y:S04]  /*f670*/  STL.128 [R1+0x4990], R164 ;  /* 0x004990a401007387 */ /* 0x0003e80000100c00 */
[----:B------:R1:W-:Y:S04]  /*f680*/  STL.128 [R1+0x4980], R160 ;  /* 0x004980a001007387 */ /* 0x0003e80000100c00 */
[----:B0-----:R-:W3:Y:S04]  /*f690*/  LDL.LU R193, [R1+0x4a00] ;  /* 0x004a000001c17983 */ /* 0x001ee80000300800 */
[----:B------:R0:W-:Y:S04]  /*f6a0*/  STL [R1+0x370], R108 ;  /* 0x0003706c01007387 */ /* 0x0001e80000100800 */
[----:B-1----:R-:W3:Y:S04]  /*f6b0*/  LDL.LU.128 R164, [R1+0x4990] ;  /* 0x0049900001a47983 */ /* 0x002ee80000300c00 */
[----:B------:R-:W3:Y:S04]  /*f6c0*/  LDL.LU.128 R160, [R1+0x4980] ;  /* 0x0049800001a07983 */ /* 0x000ee80000300c00 */
[----:B------:R1:W-:Y:S04]  /*f6d0*/  STL [R1+0x374], R110 ;  /* 0x0003746e01007387 */ /* 0x0003e80000100800 */
[----:B0-----:R-:W3:Y:S04]  /*f6e0*/  LDL.LU R108, [R1+0x480] ;  /* 0x00048000016c7983 */ /* 0x001ee80000300800 */
[----:B------:R-:W-:Y:S04]  /*f6f0*/  STL [R1+0x378], R112 ;  /* 0x0003787001007387 */ /* 0x000fe80000100800 */
[----:B-1----:R-:W3:Y:S04]  /*f700*/  LDL.LU R110, [R1+0x488] ;  /* 0x00048800016e7983 */ /* 0x002ee80000300800 */
[----:B------:R0:W-:Y:S04]  /*f710*/  STL.128 [R1+0x4a20], R204 ;  /* 0x004a20cc01007387 */ /* 0x0001e80000100c00 */
[----:B------:R1:W-:Y:S04]  /*f720*/  STL [R1+0x4a10], R202 ;  /* 0x004a10ca01007387 */ /* 0x0003e80000100800 */
        /* <DEDUP_REMOVED lines=8> */
[----:B0-----:R-:W3:Y:S04]  /*f7b0*/  LDL.LU.128 R204, [R1+0x4a20] ;  /* 0x004a200001cc7983 */ /* 0x001ee80000300c00 */
[----:B-1----:R-:W3:Y:S04]  /*f7c0*/  LDL.LU R202, [R1+0x4a10] ;  /* 0x004a100001ca7983 */ /* 0x002ee80000300800 */
[----:B------:R-:W3:Y:S04]  /*f7d0*/  LDL.LU R200, [R1+0x4a0c] ;  /* 0x004a0c0001c87983 */ /* 0x000ee80000300800 */
        /* <DEDUP_REMOVED lines=8> */
[----:B------:R-:W3:Y:S04]  /*f860*/  LDL.LU.128 R72, [R1+0x4cb0] ;  /* 0x004cb00001487983 */ /* 0x000ee80000300c00 */
[----:B------:R-:W-:Y:S04]  /*f870*/  STL.128 [R1+0x4a30], R208 ;  /* 0x004a30d001007387 */ /* 0x000fe80000100c00 */
[----:B------:R-:W-:Y:S04]  /*f880*/  STL.64 [R1+0x4a40], R212 ;  /* 0x004a40d401007387 */ /* 0x000fe80000100a00 */
[----:B----4-:R0:W-:Y:S04]  /*f890*/  STL [R1+0x4bac], R98 ;  /* 0x004bac6201007387 */ /* 0x0101e80000100800 */
[----:B------:R1:W-:Y:S04]  /*f8a0*/  STL [R1+0x4ba8], R96 ;  /* 0x004ba86001007387 */ /* 0x0003e80000100800 */
[----:B--2---:R2:W-:Y:S04]  /*f8b0*/  STL.128 [R1+0x4b70], R80 ;  /* 0x004b705001007387 */ /* 0x0045e80000100c00 */
[----:B0-----:R-:W4:Y:S04]  /*f8c0*/  LDL.LU R98, [R1+0x4bac] ;  /* 0x004bac0001627983 */ /* 0x001f280000300800 */
[----:B-1----:R-:W4:Y:S04]  /*f8d0*/  LDL.LU R96, [R1+0x4ba8] ;  /* 0x004ba80001607983 */ /* 0x002f280000300800 */
[----:B------:R0:W-:Y:S04]  /*f8e0*/  STL [R1+0x4ba4], R94 ;  /* 0x004ba45e01007387 */ /* 0x0001e80000100800 */
[----:B--2---:R-:W2:Y:S04]  /*f8f0*/  LDL.128 R80, [R1+0x340] ;  /* 0x0003400001507983 */ /* 0x004ea80000100c00 */
[----:B------:R1:W-:Y:S04]  /*f900*/  STL [R1+0x4ba0], R92 ;  /* 0x004ba05c01007387 */ /* 0x0003e80000100800 */
[----:B0-----:R-:W2:Y:S04]  /*f910*/  LDL.LU R94, [R1+0x4ba4] ;  /* 0x004ba400015e7983 */ /* 0x001ea80000300800 */
[----:B------:R-:W2:Y:S04]  /*f920*/  LDL.LU.128 R208, [R1+0x4a30] ;  /* 0x004a300001d07983 */ /* 0x000ea80000300c00 */
[----:B-1----:R-:W2:Y:S04]  /*f930*/  LDL.LU R92, [R1+0x4ba0] ;  /* 0x004ba000015c7983 */ /* 0x002ea80000300800 */
[----:B------:R-:W-:Y:S04]  /*f940*/  STL.128 [R1+0x4c00], R28 ;  /* 0x004c001c01007387 */ /* 0x000fe80000100c00 */
[----:B------:R-:W-:Y:S04]  /*f950*/  STL [R1+0x4bfc], R26 ;  /* 0x004bfc1a01007387 */ /* 0x000fe80000100800 */
[----:B------:R-:W-:Y:S04]  /*f960*/  STL [R1+0x4bf8], R24 ;  /* 0x004bf81801007387 */ /* 0x000fe80000100800 */
[----:B------:R-:W-:Y:S04]  /*f970*/  STL [R1+0x4bf4], R22 ;  /* 0x004bf41601007387 */ /* 0x000fe80000100800 */
[----:B------:R-:W-:Y:S04]  /*f980*/  STL [R1+0x4bf0], R20 ;  /* 0x004bf01401007387 */ /* 0x000fe80000100800 */
[----:B------:R-:W-:Y:S04]  /*f990*/  STL.64 [R1+0x548], R78 ;  /* 0x0005484e01007387 */ /* 0x000fe80000100a00 */
[----:B------:R0:W-:Y:S04]  /*f9a0*/  STL [R1+0x4bb0], R100 ;  /* 0x004bb06401007387 */ /* 0x0001e80000100800 */
[----:B------:R-:W2:Y:S04]  /*f9b0*/  LDL.LU R91, [R1+0x54c] ;  /* 0x00054c00015b7983 */ /* 0x000ea80000300800 */
[----:B------:R-:W2:Y:S04]  /*f9c0*/  LDL.LU R142, [R1+0x548] ;  /* 0x00054800018e7983 */ /* 0x000ea80000300800 */
[----:B0-----:R-:W2:Y:S01]  /*f9d0*/  LDL.LU R100, [R1+0x4bb0] ;  /* 0x004bb00001647983 */ /* 0x001ea20000300800 */
[----:B------:R-:W-:-:S02]  /*f9e0*/  IMAD.MOV.U32 R89, RZ, RZ, R77 ;  /* 0x000000ffff597224 */ /* 0x000fc400078e004d */
[----:B------:R-:W-:Y:S01]  /*f9f0*/  IMAD.MOV.U32 R143, RZ, RZ, R76 ;  /* 0x000000ffff8f7224 */ /* 0x000fe200078e004c */
[----:B------:R0:W-:Y:S01]  /*fa00*/  STL.128 [R1+0x4b80], R84 ;  /* 0x004b805401007387 */ /* 0x0001e20000100c00 */
[----:B------:R-:W-:-:S03]  /*fa10*/  IMAD.MOV.U32 R97, RZ, RZ, R173 ;  /* 0x000000ffff617224 */ /* 0x000fc600078e00ad */
[----:B------:R-:W2:Y:S01]  /*fa20*/  LDL.LU.128 R76, [R1+0x4cc0] ;  /* 0x004cc000014c7983 */ /* 0x000ea20000300c00 */
[----:B------:R-:W-:-:S03]  /*fa30*/  IMAD.MOV.U32 R99, RZ, RZ, R175 ;  /* 0x000000ffff637224 */ /* 0x000fc600078e00af */
[----:B------:R1:W-:Y:S04]  /*fa40*/  STL.128 [R1+0x4880], R168 ;  /* 0x004880a801007387 */ /* 0x0003e80000100c00 */
[----:B------:R-:W-:Y:S04]  /*fa50*/  STL.64 [R1+0x4be8], R16 ;  /* 0x004be81001007387 */ /* 0x000fe80000100a00 */
[----:B0-----:R-:W2:Y:S04]  /*fa60*/  LDL.LU.128 R84, [R1+0x4b80] ;  /* 0x004b800001547983 */ /* 0x001ea80000300c00 */
[----:B------:R-:W-:Y:S04]  /*fa70*/  STL.64 [R1+0x4be0], R12 ;  /* 0x004be00c01007387 */ /* 0x000fe80000100a00 */
[----:B-1----:R-:W2:Y:S04]  /*fa80*/  LDL.LU.128 R168, [R1+0x4880] ;  /* 0x0048800001a87983 */ /* 0x002ea80000300c00 */
[----:B------:R-:W-:Y:S04]  /*fa90*/  STL [R1+0x4bd8], R10 ;  /* 0x004bd80a01007387 */ /* 0x000fe80000100800 */
[----:B------:R-:W-:Y:S04]  /*faa0*/  STL.64 [R1+0x4bd0], R8 ;  /* 0x004bd00801007387 */ /* 0x000fe80000100a00 */
[----:B------:R-:W-:Y:S04]  /*fab0*/  STL.128 [R1+0x4bc0], R4 ;  /* 0x004bc00401007387 */ /* 0x000fe80000100c00 */
[----:B------:R-:W2:Y:S04]  /*fac0*/  LDL.LU.128 R68, [R1+0x4ca0] ;  /* 0x004ca00001447983 */ /* 0x000ea80000300c00 */
[----:B------:R0:W-:Y:S04]  /*fad0*/  STL [R1+0x384], R106 ;  /* 0x0003846a01007387 */ /* 0x0001e80000100800 */
[----:B------:R-:W-:Y:S04]  /*fae0*/  STL [R1+0x380], R104 ;  /* 0x0003806801007387 */ /* 0x000fe80000100800 */
[----:B------:R1:W-:Y:S04]  /*faf0*/  STL [R1+0x37c], R102 ;  /* 0x00037c6601007387 */ /* 0x0003e80000100800 */
[----:B0-----:R-:W2:Y:S04]  /*fb00*/  LDL.LU R106, [R1+0x478] ;  /* 0x00047800016a7983 */ /* 0x001ea80000300800 */
[----:B------:R-:W2:Y:S04]  /*fb10*/  LDL.LU.128 R64, [R1+0x4c90] ;  /* 0x004c900001407983 */ /* 0x000ea80000300c00 */
[----:B------:R-:W-:Y:S04]  /*fb20*/  STL [R1+0x574], R177 ;  /* 0x000574b101007387 */ /* 0x000fe80000100800 */
[----:B------:R-:W-:Y:S04]  /*fb30*/  STL.64 [R1+0x578], R178 ;  /* 0x000578b201007387 */ /* 0x000fe80000100a00 */
[----:B------:R-:W2:Y:S04]  /*fb40*/  LDL.LU R101, [R1+0x574] ;  /* 0x0005740001657983 */ /* 0x000ea80000300800 */
[----:B-1----:R-:W2:Y:S04]  /*fb50*/  LDL.LU R102, [R1+0x578] ;  /* 0x0005780001667983 */ /* 0x002ea80000300800 */
[----:B------:R-:W2:Y:S04]  /*fb60*/  LDL.LU R103, [R1+0x57c] ;  /* 0x00057c0001677983 */ /* 0x000ea80000300800 */
[----:B------:R0:W-:Y:S04]  /*fb70*/  STL [R1+0x48e8], R198 ;  /* 0x0048e8c601007387 */ /* 0x0001e80000100800 */
[----:B---3--:R1:W-:Y:S04]  /*fb80*/  STL [R1+0x48e4], R196 ;  /* 0x0048e4c401007387 */ /* 0x0083e80000100800 */
[----:B------:R3:W-:Y:S04]  /*fb90*/  STL [R1+0x48e0], R193 ;  /* 0x0048e0c101007387 */ /* 0x0007e80000100800 */
[----:B0-----:R-:W2:Y:S04]  /*fba0*/  LDL.LU R198, [R1+0x48e8] ;  /* 0x0048e80001c67983 */ /* 0x001ea80000300800 */
[----:B-1----:R-:W2:Y:S04]  /*fbb0*/  LDL.LU R196, [R1+0x48e4] ;  /* 0x0048e40001c47983 */ /* 0x002ea80000300800 */
[----:B------:R0:W-:Y:S04]  /*fbc0*/  STL.128 [R1+0x4870], R164 ;  /* 0x004870a401007387 */ /* 0x0001e80000100c00 */
[----:B------:R1:W-:Y:S04]  /*fbd0*/  STL.128 [R1+0x4860], R160 ;  /* 0x004860a001007387 */ /* 0x0003e80000100c00 */
[----:B---3--:R-:W3:Y:S04]  /*fbe0*/  LDL.LU R193, [R1+0x48e0] ;  /* 0x0048e00001c17983 */ /* 0x008ee80000300800 */
[----:B------:R-:W3:Y:S04]  /*fbf0*/  LDL.LU.128 R60, [R1+0x4c80] ;  /* 0x004c8000013c7983 */ /* 0x000ee80000300c00 */
[----:B0-----:R-:W3:Y:S04]  /*fc00*/  LDL.LU.128 R164, [R1+0x4870] ;  /* 0x0048700001a47983 */ /* 0x001ee80000300c00 */
[----:B-1----:R-:W3:Y:S04]  /*fc10*/  LDL.LU.128 R160, [R1+0x4860] ;  /* 0x0048600001a07983 */ /* 0x002ee80000300c00 */
        /* <DEDUP_REMOVED lines=16> */
[----:B------:R-:W-:Y:S04]  /*fd20*/  STL.128 [R1+0x4830], R148 ;  /* 0x0048309401007387 */ /* 0x000fe80000100c00 */
[----:B------:R-:W-:Y:S04]  /*fd30*/  STL.128 [R1+0x4820], R144 ;  /* 0x0048209001007387 */ /* 0x000fe80000100c00 */
[----:B0-----:R-:W3:Y:S04]  /*fd40*/  LDL.LU.128 R204, [R1+0x4900] ;  /* 0x0049000001cc7983 */ /* 0x001ee80000300c00 */
[----:B-1----:R-:W3:Y:S04]  /*fd50*/  LDL.LU R202, [R1+0x48f0] ;  /* 0x0048f00001ca7983 */ /* 0x002ee80000300800 */
[----:B------:R-:W3:Y:S04]  /*fd60*/  LDL.LU R200, [R1+0x48ec] ;  /* 0x0048ec0001c87983 */ /* 0x000ee80000300800 */
[----:B------:R-:W3:Y:S04]  /*fd70*/  LDL.LU.128 R188, [R1+0x48d0] ;  /* 0x0048d00001bc7983 */ /* 0x000ee80000300c00 */
[----:B------:R-:W3:Y:S04]  /*fd80*/  LDL.LU.128 R184, [R1+0x48c0] ;  /* 0x0048c00001b87983 */ /* 0x000ee80000300c00 */
[----:B------:R-:W3:Y:S04]  /*fd90*/  LDL.LU.128 R180, [R1+0x48b0] ;  /* 0x0048b00001b47983 */ /* 0x000ee80000300c00 */
[----:B------:R-:W3:Y:S04]  /*fda0*/  LDL.LU.128 R156, [R1+0x4850] ;  /* 0x00485000019c7983 */ /* 0x000ee80000300c00 */
[----:B----4-:R0:W-:Y:S04]  /*fdb0*/  STL [R1+0x38c], R98 ;  /* 0x00038c6201007387 */ /* 0x0101e80000100800 */
[----:B------:R1:W-:Y:S04]  /*fdc0*/  STL [R1+0x388], R96 ;  /* 0x0003886001007387 */ /* 0x0003e80000100800 */
[----:B------:R-:W4:Y:S01]  /*fdd0*/  LDL.LU.128 R152, [R1+0x4840] ;  /* 0x0048400001987983 */ /* 0x000f220000300c00 */
[----:B0-----:R-:W-:-:S03]  /*fde0*/  IMAD.MOV.U32 R98, RZ, RZ, R174 ;  /* 0x000000ffff627224 */ /* 0x001fc600078e00ae */
[----:B--2---:R-:W-:Y:S01]  /*fdf0*/  STL.64 [R1+0x558], R82 ;  /* 0x0005585201007387 */ /* 0x004fe20000100a00 */
[----:B-1----:R-:W-:-:S03]  /*fe00*/  IMAD.MOV.U32 R96, RZ, RZ, R172 ;  /* 0x000000ffff607224 */ /* 0x002fc600078e00ac */
[----:B------:R-:W2:Y:S04]  /*fe10*/  LDL.LU R140, [R1+0x558] ;  /* 0x00055800018c7983 */ /* 0x000ea80000300800 */
[----:B------:R-:W3:Y:S04]  /*fe20*/  LDL.LU R95, [R1+0x55c] ;  /* 0x00055c00015f7983 */ /* 0x000ee80000300800 */
[----:B------:R-:W4:Y:S01]  /*fe30*/  LDL.LU.128 R172, [R1+0x49b0] ;  /* 0x0049b00001ac7983 */ /* 0x000f220000300c00 */
[----:B------:R-:W-:Y:S02]  /*fe40*/  IMAD.MOV.U32 R141, RZ, RZ, R80 ;  /* 0x000000ffff8d7224 */ /* 0x000fe400078e0050 */
[----:B------:R-:W-:Y:S01]  /*fe50*/  IMAD.MOV.U32 R93, RZ, RZ, R81 ;  /* 0x000000ffff5d7224 */ /* 0x000fe200078e0051 */
[----:B------:R0:W-:Y:S04]  /*fe60*/  STL [R1+0x398], R92 ;  /* 0x0003985c01007387 */ /* 0x0001e80000100800 */
[----:B------:R1:W-:Y:S04]  /*fe70*/  STL [R1+0x39c], R94 ;  /* 0x00039c5e01007387 */ /* 0x0003e80000100800 */
[----:B------:R1:W-:Y:S01]  /*fe80*/  STL.128 [R1+0x47f0], R96 ;  /* 0x0047f06001007387 */ /* 0x0003e20000100c00 */
[----:B0-----:R-:W-:-:S03]  /*fe90*/  IMAD.MOV.U32 R92, RZ, RZ, R122 ;  /* 0x000000ffff5c7224 */ /* 0x001fc600078e007a */
[----:B------:R-:W4:Y:S01]  /*fea0*/  LDL.LU.128 R80, [R1+0x4b70] ;  /* 0x004b700001507983 */ /* 0x000f220000300c00 */
[----:B-1----:R-:W-:-:S03]  /*feb0*/  IMAD.MOV.U32 R94, RZ, RZ, R120 ;  /* 0x000000ffff5e7224 */ /* 0x002fc600078e0078 */
[----:B------:R-:W4:Y:S04]  /*fec0*/  LDL.LU.128 R148, [R1+0x4830] ;  /* 0x0048300001947983 */ /* 0x000f280000300c00 */
[----:B------:R-:W4:Y:S04]  /*fed0*/  LDL.LU.128 R144, [R1+0x4820] ;  /* 0x0048200001907983 */ /* 0x000f280000300c00 */
[----:B------:R-:W4:Y:S04]  /*fee0*/  LDL.LU.128 R96, [R1+0x47f0] ;  /* 0x0047f00001607983 */ /* 0x000f280000300c00 */
[----:B------:R0:W-:Y:S04]  /*fef0*/  STL.128 [R1+0x4b50], R72 ;  /* 0x004b504801007387 */ /* 0x0001e80000100c00 */
[----:B------:R1:W-:Y:S04]  /*ff00*/  STL.128 [R1+0x4b90], R88 ;  /* 0x004b905801007387 */ /* 0x0003e80000100c00 */
[----:B------:R-:W-:Y:S04]  /*ff10*/  STL.128 [R1+0x4910], R208 ;  /* 0x004910d001007387 */ /* 0x000fe80000100c00 */
[----:B------:R1:W-:Y:S04]  /*ff20*/  STL [R1+0x390], R100 ;  /* 0x0003906401007387 */ /* 0x0003e80000100800 */
[----:B0-----:R-:W4:Y:S04]  /*ff30*/  LDL.LU.128 R72, [R1+0x4b50] ;  /* 0x004b500001487983 */ /* 0x001f280000300c00 */
[----:B-1----:R-:W4:Y:S01]  /*ff40*/  LDL.LU.128 R88, [R1+0x4b90] ;  /* 0x004b900001587983 */ /* 0x002f220000300c00 */
[----:B------:R-:W-:-:S03]  /*ff50*/  IMAD.MOV.U32 R100, RZ, RZ, R176 ;  /* 0x000000ffff647224 */ /* 0x000fc600078e00b0 */
[----:B------:R-:W4:Y:S04]  /*ff60*/  LDL.LU.128 R176, [R1+0x49c0] ;  /* 0x0049c00001b07983 */ /* 0x000f280000300c00 */
[----:B------:R0:W-:Y:S04]  /*ff70*/  STL.128 [R1+0x4b60], R76 ;  /* 0x004b604c01007387 */ /* 0x0001e80000100c00 */
[----:B------:R-:W-:Y:S04]  /*ff80*/  STL [R1+0x3a0], R84 ;  /* 0x0003a05401007387 */ /* 0x000fe80000100800 */
[----:B------:R-:W-:Y:S04]  /*ff90*/  STL [R1+0x3a4], R86 ;  /* 0x0003a45601007387 */ /* 0x000fe80000100800 */
[----:B------:R1:W-:Y:S04]  /*ffa0*/  STL.128 [R1+0x4740], R168 ;  /* 0x004740a801007387 */ /* 0x0003e80000100c00 */
[----:B0-----:R-:W4:Y:S04]  /*ffb0*/  LDL.LU.128 R76, [R1+0x4b60] ;  /* 0x004b6000014c7983 */ /* 0x001f280000300c00 */
[----:B------:R-:W4:Y:S04]  /*ffc0*/  LDL.LU R26, [R1+0x4bfc] ;  /* 0x004bfc00011a7983 */ /* 0x000f280000300800 */
[----:B------:R-:W4:Y:S04]  /*ffd0*/  LDL.LU R24, [R1+0x4bf8] ;  /* 0x004bf80001187983 */ /* 0x000f280000300800 */
[----:B-1----:R-:W4:Y:S04]  /*ffe0*/  LDL.128 R168, [R1+0x380] ;  /* 0x0003800001a87983 */ /* 0x002f280000100c00 */
[----:B------:R-:W4:Y:S04]  /*fff0*/  LDL.LU R22, [R1+0x4bf4] ;  /* 0x004bf40001167983 */ /* 0x000f280000300800 */
[----:B------:R-:W4:Y:S04]  /*10000*/  LDL.LU R20, [R1+0x4bf0] ;  /* 0x004bf00001147983 */ /* 0x000f280000300800 */
[----:B------:R-:W4:Y:S04]  /*10010*/  LDL.LU.64 R16, [R1+0x4be8] ;  /* 0x004be80001107983 */ /* 0x000f280000300a00 */
[----:B------:R-:W4:Y:S04]  /*10020*/  LDL.LU.64 R12, [R1+0x4be0] ;  /* 0x004be000010c7983 */ /* 0x000f280000300a00 */
[----:B------:R-:W4:Y:S04]  /*10030*/  LDL.LU R10, [R1+0x4bd8] ;  /* 0x004bd800010a7983 */ /* 0x000f280000300800 */
[----:B------:R-:W4:Y:S04]  /*10040*/  LDL.LU.64 R8, [R1+0x4bd0] ;  /* 0x004bd00001087983 */ /* 0x000f280000300a00 */
[----:B------:R-:W4:Y:S04]  /*10050*/  LDL.LU.128 R4, [R1+0x4bc0] ;  /* 0x004bc00001047983 */ /* 0x000f280000300c00 */
[----:B------:R-:W4:Y:S04]  /*10060*/  LDL.LU.64 R212, [R1+0x4a40] ;  /* 0x004a400001d47983 */ /* 0x000f280000300a00 */
[----:B--2---:R0:W-:Y:S04]  /*10070*/  STL.128 [R1+0x4930], R140 ;  /* 0x0049308c01007387 */ /* 0x0041e80000100c00 */
[----:B---3--:R1:W-:Y:S04]  /*10080*/  STL.128 [R1+0x47e0], R92 ;  /* 0x0047e05c01007387 */ /* 0x0083e80000100c00 */
[----:B----4-:R2:W-:Y:S04]  /*10090*/  STL.128 [R1+0x4890], R172 ;  /* 0x004890ac01007387 */ /* 0x0105e80000100c00 */
[----:B------:R-:W-:Y:S04]  /*100a0*/  STL [R1+0x47a8], R198 ;  /* 0x0047a8c601007387 */ /* 0x000fe80000100800 */
[----:B0-----:R-:W3:Y:S04]  /*100b0*/  LDL.LU.128 R140, [R1+0x4930] ;  /* 0x00493000018c7983 */ /* 0x001ee80000300c00 */
[----:B-1----:R-:W4:Y:S04]  /*100c0*/  LDL.LU.128 R92, [R1+0x47e0] ;  /* 0x0047e000015c7983 */ /* 0x002f280000300c00 */
[----:B--2---:R-:W2:Y:S01]  /*100d0*/  LDL.128 R172, [R1+0x370] ;  /* 0x0003700001ac7983 */ /* 0x004ea20000100c00 */
[----:B------:R-:W-:-:S02]  /*100e0*/  IMAD.MOV.U32 R84, RZ, RZ, R110 ;  /* 0x000000ffff547224 */ /* 0x000fc400078e006e */
[----:B------:R-:W-:Y:S01]  /*100f0*/  IMAD.MOV.U32 R86, RZ, RZ, R108 ;  /* 0x000000ffff567224 */ /* 0x000fe200078e006c */
[----:B------:R0:W-:Y:S04]  /*10100*/  STL.128 [R1+0x4800], R100 ;  /* 0x0048006401007387 */ /* 0x0001e80000100c00 */
[----:B------:R1:W-:Y:S04]  /*10110*/  STL.128 [R1+0x4670], R84 ;  /* 0x0046705401007387 */ /* 0x0003e80000100c00 */
[----:B------:R1:W-:Y:S04]  /*10120*/  STL.128 [R1+0x46a0], R96 ;  /* 0x0046a06001007387 */ /* 0x0003e80000100c00 */
[----:B------:R-:W-:Y:S04]  /*10130*/  STL [R1+0x47a4], R196 ;  /* 0x0047a4c401007387 */ /* 0x000fe80000100800 */
[----:B0-----:R-:W2:Y:S04]  /*10140*/  LDL.LU.128 R100, [R1+0x4800] ;  /* 0x0048000001647983 */ /* 0x001ea80000300c00 */
[----:B-1----:R-:W2:Y:S04]  /*10150*/  LDL.LU.128 R84, [R1+0x4670] ;  /* 0x0046700001547983 */ /* 0x002ea80000300c00 */
[----:B------:R-:W2:Y:S04]  /*10160*/  LDL.LU R96, [R1+0x470] ;  /* 0x0004700001607983 */ /* 0x000ea80000300800 */
[----:B------:R-:W-:Y:S04]  /*10170*/  STL [R1+0x47a0], R193 ;  /* 0x0047a0c101007387 */ /* 0x000fe80000100800 */
[----:B------:R0:W-:Y:S04]  /*10180*/  STL [R1+0x3a8], R88 ;  /* 0x0003a85801007387 */ /* 0x0001e80000100800 */
[----:B------:R1:W-:Y:S04]  /*10190*/  STL.128 [R1+0x48a0], R176 ;  /* 0x0048a0b001007387 */ /* 0x0003e80000100c00 */
[----:B------:R-:W2:Y:S01]  /*101a0*/  LDL.LU R198, [R1+0x47a8] ;  /* 0x0047a80001c67983 */ /* 0x000ea20000300800 */
[----:B0-----:R-:W-:-:S03]  /*101b0*/  IMAD.MOV.U32 R88, RZ, RZ, R106 ;  /* 0x000000ffff587224 */ /* 0x001fc600078e006a */
[----:B------:R-:W2:Y:S04]  /*101c0*/  LDL.LU R196, [R1+0x47a4] ;  /* 0x0047a40001c47983 */ /* 0x000ea80000300800 */
[----:B------:R0:W-:Y:S04]  /*101d0*/  STL.128 [R1+0x4730], R164 ;  /* 0x004730a401007387 */ /* 0x0001e80000100c00 */
[----:B-1----:R-:W2:Y:S04]  /*101e0*/  LDL.LU.128 R176, [R1+0x48a0] ;  /* 0x0048a00001b07983 */ /* 0x002ea80000300c00 */
[----:B------:R1:W-:Y:S04]  /*101f0*/  STL.128 [R1+0x4720], R160 ;  /* 0x004720a001007387 */ /* 0x0003e80000100c00 */
[----:B------:R-:W2:Y:S04]  /*10200*/  LDL.LU R193, [R1+0x47a0] ;  /* 0x0047a00001c17983 */ /* 0x000ea80000300800 */
[----:B0-----:R-:W2:Y:S04]  /*10210*/  LDL.LU.128 R164, [R1+0x4730] ;  /* 0x0047300001a47983 */ /* 0x001ea80000300c00 */
[----:B------:R-:W-:Y:S01]  /*10220*/  STL [R1+0x594], R169 ;  /* 0x000594a901007387 */ /* 0x000fe20000100800 */
[----:B------:R-:W-:-:S03]  /*10230*/  IMAD.MOV.U32 R108, RZ, RZ, R168 ;  /* 0x000000ffff6c7224 */ /* 0x000fc600078e00a8 */
[----:B------:R0:W-:Y:S04]  /*10240*/  STL.64 [R1+0x598], R170 ;  /* 0x000598aa01007387 */ /* 0x0001e80000100a00 */
[----:B-1----:R-:W2:Y:S04]  /*10250*/  LDL.LU.128 R160, [R1+0x4720] ;  /* 0x0047200001a07983 */ /* 0x002ea80000300c00 */
[----:B------:R-:W-:Y:S04]  /*10260*/  STL [R1+0x394], R90 ;  /* 0x0003945a01007387 */ /* 0x000fe80000100800 */
[----:B0-----:R-:W2:Y:S04]  /*10270*/  LDL.LU.128 R168, [R1+0x4740] ;  /* 0x0047400001a87983 */ /* 0x001ea80000300c00 */
[----:B------:R-:W-:Y:S04]  /*10280*/  STL [R1+0x3ac], R78 ;  /* 0x0003ac4e01007387 */ /* 0x000fe80000100800 */
[----:B------:R-:W-:Y:S04]  /*10290*/  STL [R1+0x3b0], R80 ;  /* 0x0003b05001007387 */ /* 0x000fe80000100800 */
[----:B------:R-:W-:Y:S04]  /*102a0*/  STL [R1+0x3b4], R82 ;  /* 0x0003b45201007387 */ /* 0x000fe80000100800 */
[----:B------:R-:W-:Y:S04]  /*102b0*/  STL.128 [R1+0x47c0], R204 ;  /* 0x0047c0cc01007387 */ /* 0x000fe80000100c00 */
        /* <DEDUP_REMOVED lines=9> */
[----:B------:R-:W2:Y:S04]  /*10350*/  LDL.LU.128 R208, [R1+0x4910] ;  /* 0x0049100001d07983 */ /* 0x000ea80000300c00 */
[----:B---3--:R0:W-:Y:S04]  /*10360*/  STL.128 [R1+0x4810], R140 ;  /* 0x0048108c01007387 */ /* 0x0081e80000100c00 */
[----:B----4-:R-:W-:Y:S04]  /*10370*/  STL.128 [R1+0x4690], R92 ;  /* 0x0046905c01007387 */ /* 0x010fe80000100c00 */
[----:B--2---:R-:W-:Y:S01]  /*10380*/  STL [R1+0x584], R173 ;  /* 0x000584ad01007387 */ /* 0x004fe20000100800 */
[----:B------:R-:W-:-:S03]  /*10390*/  IMAD.MOV.U32 R104, RZ, RZ, R172 ;  /* 0x000000ffff687224 */ /* 0x000fc600078e00ac */
[----:B------:R1:W-:Y:S04]  /*103a0*/  STL.64 [R1+0x588], R174 ;  /* 0x000588ae01007387 */ /* 0x0003e80000100a00 */
[----:B0-----:R-:W2:Y:S04]  /*103b0*/  LDL.LU.128 R140, [R1+0x4810] ;  /* 0x00481000018c7983 */ /* 0x001ea80000300c00 */
[----:B------:R-:W3:Y:S04]  /*103c0*/  LDL.LU R105, [R1+0x584] ;  /* 0x0005840001697983 */ /* 0x000ee80000300800 */
[----:B-1----:R-:W4:Y:S04]  /*103d0*/  LDL.LU.128 R172, [R1+0x4890] ;  /* 0x0048900001ac7983 */ /* 0x002f280000300c00 */
[----:B------:R-:W3:Y:S04]  /*103e0*/  LDL.LU R106, [R1+0x588] ;  /* 0x00058800016a7983 */ /* 0x000ee80000300800 */
[----:B------:R-:W3:Y:S04]  /*103f0*/  LDL.LU R107, [R1+0x58c] ;  /* 0x00058c00016b7983 */ /* 0x000ee80000300800 */
[----:B------:R-:W3:Y:S04]  /*10400*/  LDL.LU R92, [R1+0x460] ;  /* 0x00046000015c7983 */ /* 0x000ee80000300800 */
[----:B------:R-:W3:Y:S01]  /*10410*/  LDL.LU R94, [R1+0x468] ;  /* 0x00046800015e7983 */ /* 0x000ee20000300800 */
[----:B------:R-:W-:-:S02]  /*10420*/  IMAD.MOV.U32 R90, RZ, RZ, R124 ;  /* 0x000000ffff5a7224 */ /* 0x000fc400078e007c */
[----:B------:R-:W-:Y:S01]  /*10430*/  IMAD.MOV.U32 R78, RZ, RZ, R96 ;  /* 0x000000ffff4e7224 */ /* 0x000fe200078e0060 */
[----:B------:R-:W-:Y:S04]  /*10440*/  STL.128 [R1+0x46b0], R100 ;  /* 0x0046b06401007387 */ /* 0x000fe80000100c00 */
[----:B------:R-:W-:Y:S04]  /*10450*/  STL.128 [R1+0x4680], R88 ;  /* 0x0046805801007387 */ /* 0x000fe80000100c00 */
[----:B------:R-:W-:Y:S04]  /*10460*/  STL.128 [R1+0x4500], R84 ;  /* 0x0045005401007387 */ /* 0x000fe80000100c00 */
[----:B------:R-:W3:Y:S04]  /*10470*/  LDL.LU.128 R204, [R1+0x47c0] ;  /* 0x0047c00001cc7983 */ /* 0x000ee80000300c00 */
[----:B------:R-:W3:Y:S04]  /*10480*/  LDL.LU R202, [R1+0x47b0] ;  /* 0x0047b00001ca7983 */ /* 0x000ee80000300800 */
[----:B------:R0:W-:Y:S04]  /*10490*/  STL.128 [R1+0x4760], R176 ;  /* 0x004760b001007387 */ /* 0x0001e80000100c00 */
[----:B------:R-:W3:Y:S04]  /*104a0*/  LDL.LU R200, [R1+0x47ac] ;  /* 0x0047ac0001c87983 */ /* 0x000ee80000300800 */
[----:B------:R-:W3:Y:S04]  /*104b0*/  LDL.LU.128 R188, [R1+0x4790] ;  /* 0x0047900001bc7983 */ /* 0x000ee80000300c00 */
[----:B------:R-:W3:Y:S04]  /*104c0*/  LDL.LU.128 R184, [R1+0x4780] ;  /* 0x0047800001b87983 */ /* 0x000ee80000300c00 */
[----:B------:R-:W3:Y:S04]  /*104d0*/  LDL.LU.128 R180, [R1+0x4770] ;  /* 0x0047700001b47983 */ /* 0x000ee80000300c00 */
[----:B0-----:R-:W3:Y:S04]  /*104e0*/  LDL.LU.128 R176, [R1+0x4760] ;  /* 0x0047600001b07983 */ /* 0x001ee80000300c00 */
[----:B------:R-:W3:Y:S04]  /*104f0*/  LDL.LU.128 R156, [R1+0x4710] ;  /* 0x00471000019c7983 */ /* 0x000ee80000300c00 */
[----:B------:R-:W3:Y:S04]  /*10500*/  LDL.LU.128 R152, [R1+0x4700] ;  /* 0x0047000001987983 */ /* 0x000ee80000300c00 */
[----:B------:R0:W-:Y:S04]  /*10510*/  STL.128 [R1+0x45e0], R168 ;  /* 0x0045e0a801007387 */ /* 0x0001e80000100c00 */
        /* <DEDUP_REMOVED lines=8> */
[----:B------:R1:W-:Y:S04]  /*105a0*/  STL [R1+0x4648], R198 ;  /* 0x004648c601007387 */ /* 0x0003e80000100800 */
[----:B------:R1:W-:Y:S04]  /*105b0*/  STL [R1+0x4644], R196 ;  /* 0x004644c401007387 */ /* 0x0003e80000100800 */
[----:B------:R-:W3:Y:S04]  /*105c0*/  LDL.LU R86, [R1+0x458] ;  /* 0x0004580001567983 */ /* 0x000ee80000300800 */
[----:B0-----:R-:W3:Y:S04]  /*105d0*/  LDL.128 R168, [R1+0x390] ;  /* 0x0003900001a87983 */ /* 0x001ee80000100c00 */
[----:B------:R0:W-:Y:S04]  /*105e0*/  STL [R1+0x4640], R193 ;  /* 0x004640c101007387 */ /* 0x0001e80000100800 */
[----:B-1----:R-:W3:Y:S04]  /*105f0*/  LDL.LU R198, [R1+0x4648] ;  /* 0x0046480001c67983 */ /* 0x002ee80000300800 */
[----:B------:R-:W3:Y:S04]  /*10600*/  LDL.LU R196, [R1+0x4644] ;  /* 0x0046440001c47983 */ /* 0x000ee80000300800 */
[----:B------:R1:W-:Y:S04]  /*10610*/  STL.128 [R1+0x45d0], R164 ;  /* 0x0045d0a401007387 */ /* 0x0003e80000100c00 */
[----:B------:R1:W-:Y:S04]  /*10620*/  STL.128 [R1+0x45c0], R160 ;  /* 0x0045c0a001007387 */ /* 0x0003e80000100c00 */
[----:B0-----:R-:W3:Y:S04]  /*10630*/  LDL.LU R193, [R1+0x4640] ;  /* 0x0046400001c17983 */ /* 0x001ee80000300800 */
[----:B-1----:R-:W3:Y:S04]  /*10640*/  LDL.LU.128 R164, [R1+0x45d0] ;  /* 0x0045d00001a47983 */ /* 0x002ee80000300c00 */
[----:B------:R-:W3:Y:S04]  /*10650*/  LDL.LU.128 R160, [R1+0x45c0] ;  /* 0x0045c00001a07983 */ /* 0x000ee80000300c00 */
[----:B--2---:R0:W-:Y:S04]  /*10660*/  STL.128 [R1+0x46d0], R140 ;  /* 0x0046d08c01007387 */ /* 0x0041e80000100c00 */
[----:B----4-:R1:W-:Y:S04]  /*10670*/  STL.128 [R1+0x4750], R172 ;  /* 0x004750ac01007387 */ /* 0x0103e80000100c00 */
[----:B---3--:R2:W-:Y:S01]  /*10680*/  STL.128 [R1+0x46c0], R104 ;  /* 0x0046c06801007387 */ /* 0x0085e20000100c00 */
[----:B------:R-:W-:-:S03]  /*10690*/  IMAD.MOV.U32 R82, RZ, RZ, R92 ;  /* 0x000000ffff527224 */ /* 0x000fc600078e005c */
[----:B0-----:R-:W3:Y:S01]  /*106a0*/  LDL.LU.128 R140, [R1+0x46d0] ;  /* 0x0046d000018c7983 */ /* 0x001ee20000300c00 */
[----:B------:R-:W-:-:S03]  /*106b0*/  IMAD.MOV.U32 R80, RZ, RZ, R94 ;  /* 0x000000ffff507224 */ /* 0x000fc600078e005e */
[----:B-1----:R-:W4:Y:S04]  /*106c0*/  LDL.LU.128 R172, [R1+0x4750] ;  /* 0x0047500001ac7983 */ /* 0x002f280000300c00 */
[----:B------:R-:W4:Y:S04]  /*106d0*/  LDL.LU.128 R92, [R1+0x4690] ;  /* 0x00469000015c7983 */ /* 0x000f280000300c00 */
[----:B--2---:R-:W2:Y:S04]  /*106e0*/  LDL.LU.128 R104, [R1+0x46c0] ;  /* 0x0046c00001687983 */ /* 0x004ea80000300c00 */
        /* <DEDUP_REMOVED lines=21> */
[----:B------:R1:W-:Y:S01]  /*10840*/  STL.64 [R1+0x4a58], R226 ;  /* 0x004a58e201007387 */ /* 0x0003e20000100a00 */
[----:B0-----:R-:W-:-:S03]  /*10850*/  IMAD.MOV.U32 R72, RZ, RZ, R86 ;  /* 0x000000ffff487224 */ /* 0x001fc600078e0056 */
[----:B------:R0:W-:Y:S01]  /*10860*/  STL [R1+0x4a50], R224 ;  /* 0x004a50e001007387 */ /* 0x0001e20000100800 */
[----:B------:R-:W-:-:S03]  /*10870*/  IMAD.MOV.U32 R112, RZ, RZ, R168 ;  /* 0x000000ffff707224 */ /* 0x000fc600078e00a8 */
[----:B------:R0:W-:Y:S04]  /*10880*/  STL.64 [R1+0x4a48], R222 ;  /* 0x004a48de01007387 */ /* 0x0001e80000100a00 */
[----:B------:R0:W-:Y:S04]  /*10890*/  STL.64 [R1+0x4920], R212 ;  /* 0x004920d401007387 */ /* 0x0001e80000100a00 */
[----:B------:R0:W-:Y:S04]  /*108a0*/  STL.128 [R1+0x47d0], R208 ;  /* 0x0047d0d001007387 */ /* 0x0001e80000100c00 */
[----:B------:R0:W-:Y:S04]  /*108b0*/  STL.128 [R1+0x4660], R204 ;  /* 0x004660cc01007387 */ /* 0x0001e80000100c00 */
[----:B------:R0:W-:Y:S04]  /*108c0*/  STL [R1+0x4650], R202 ;  /* 0x004650ca01007387 */ /* 0x0001e80000100800 */
[----:B------:R2:W-:Y:S04]  /*108d0*/  STL [R1+0x464c], R200 ;  /* 0x00464cc801007387 */ /* 0x0005e80000100800 */
        /* <DEDUP_REMOVED lines=14> */
[----:B------:R-:W-:Y:S04]  /*109c0*/  STL.64 [R1+0x5a8], R170 ;  /* 0x0005a8aa01007387 */ /* 0x000fe80000100a00 */
        /* <DEDUP_REMOVED lines=12> */
[----:B------:R-:W2:Y:S04]  /*10a90*/  LDL.LU R24, [R1+0x4a98] ;  /* 0x004a980001187983 */ /* 0x000ea80000300800 */
[----:B------:R-:W2:Y:S04]  /*10aa0*/  LDL.LU R22, [R1+0x4a94] ;  /* 0x004a940001167983 */ /* 0x000ea80000300800 */
[----:B------:R-:W2:Y:S04]  /*10ab0*/  LDL.LU R20, [R1+0x4a90] ;  /* 0x004a900001147983 */ /* 0x000ea80000300800 */
[----:B------:R-:W2:Y:S04]  /*10ac0*/  LDL.LU.64 R16, [R1+0x4a88] ;  /* 0x004a880001107983 */ /* 0x000ea80000300a00 */
[----:B------:R-:W2:Y:S04]  /*10ad0*/  LDL.LU.64 R12, [R1+0x4a80] ;  /* 0x004a8000010c7983 */ /* 0x000ea80000300a00 */
[----:B------:R-:W2:Y:S04]  /*10ae0*/  LDL.LU R10, [R1+0x4a78] ;  /* 0x004a7800010a7983 */ /* 0x000ea80000300800 */
[----:B------:R-:W2:Y:S04]  /*10af0*/  LDL.LU.64 R8, [R1+0x4a70] ;  /* 0x004a700001087983 */ /* 0x000ea80000300a00 */
[----:B------:R-:W2:Y:S04]  /*10b00*/  LDL.LU.128 R4, [R1+0x4a60] ;  /* 0x004a600001047983 */ /* 0x000ea80000300c00 */
[----:B------:R-:W2:Y:S04]  /*10b10*/  LDL.LU.64 R226, [R1+0x4a58] ;  /* 0x004a580001e27983 */ /* 0x000ea80000300a00 */
[----:B0-----:R-:W2:Y:S04]  /*10b20*/  LDL.LU R224, [R1+0x4a50] ;  /* 0x004a500001e07983 */ /* 0x001ea80000300800 */
[----:B------:R-:W2:Y:S04]  /*10b30*/  LDL.LU.64 R222, [R1+0x4a48] ;  /* 0x004a480001de7983 */ /* 0x000ea80000300a00 */
[----:B------:R-:W2:Y:S04]  /*10b40*/  LDL.LU.64 R212, [R1+0x4920] ;  /* 0x0049200001d47983 */ /* 0x000ea80000300a00 */
[----:B------:R-:W2:Y:S04]  /*10b50*/  LDL.LU.128 R208, [R1+0x47d0] ;  /* 0x0047d00001d07983 */ /* 0x000ea80000300c00 */
[----:B------:R-:W2:Y:S04]  /*10b60*/  LDL.LU.128 R204, [R1+0x4660] ;  /* 0x0046600001cc7983 */ /* 0x000ea80000300c00 */
[----:B------:R-:W2:Y:S04]  /*10b70*/  LDL.LU R202, [R1+0x4650] ;  /* 0x0046500001ca7983 */ /* 0x000ea80000300800 */
[----:B---3--:R-:W-:Y:S04]  /*10b80*/  STL.128 [R1+0x4570], R140 ;  /* 0x0045708c01007387 */ /* 0x008fe80000100c00 */
[----:B----4-:R0:W-:Y:S04]  /*10b90*/  STL.128 [R1+0x45f0], R172 ;  /* 0x0045f0ac01007387 */ /* 0x0101e80000100c00 */
[----:B------:R-:W-:Y:S04]  /*10ba0*/  STL.128 [R1+0x4520], R92 ;  /* 0x0045205c01007387 */ /* 0x000fe80000100c00 */
[----:B--2---:R1:W-:Y:S04]  /*10bb0*/  STL.128 [R1+0x4550], R104 ;  /* 0x0045506801007387 */ /* 0x0043e80000100c00 */
[----:B------:R-:W2:Y:S04]  /*10bc0*/  LDL.LU R200, [R1+0x464c] ;  /* 0x00464c0001c87983 */ /* 0x000ea80000300800 */
[----:B------:R-:W3:Y:S04]  /*10bd0*/  LDL.LU.128 R188, [R1+0x4630] ;  /* 0x0046300001bc7983 */ /* 0x000ee80000300c00 */
[----:B------:R-:W4:Y:S04]  /*10be0*/  LDL.LU.128 R184, [R1+0x4620] ;  /* 0x0046200001b87983 */ /* 0x000f280000300c00 */
[----:B------:R-:W2:Y:S04]  /*10bf0*/  LDL.LU.128 R180, [R1+0x4610] ;  /* 0x0046100001b47983 */ /* 0x000ea80000300c00 */
[----:B------:R-:W3:Y:S04]  /*10c00*/  LDL.LU.128 R176, [R1+0x4600] ;  /* 0x0046000001b07983 */ /* 0x000ee80000300c00 */
[----:B0-----:R-:W4:Y:S04]  /*10c10*/  LDL.LU.128 R172, [R1+0x45f0] ;  /* 0x0045f00001ac7983 */ /* 0x001f280000300c00 */
[----:B------:R-:W4:Y:S04]  /*10c20*/  LDL.LU.128 R168, [R1+0x45e0] ;  /* 0x0045e00001a87983 */ /* 0x000f280000300c00 */
[----:B------:R-:W4:Y:S04]  /*10c30*/  LDL.LU.128 R156, [R1+0x45b0] ;  /* 0x0045b000019c7983 */ /* 0x000f280000300c00 */
[----:B------:R-:W4:Y:S04]  /*10c40*/  LDL.LU.128 R152, [R1+0x45a0] ;  /* 0x0045a00001987983 */ /* 0x000f280000300c00 */
[----:B------:R-:W2:Y:S04]  /*10c50*/  LDL.LU.128 R148, [R1+0x4590] ;  /* 0x0045900001947983 */ /* 0x000ea80000300c00 */
[----:B------:R-:W3:Y:S04]  /*10c60*/  LDL.LU.128 R144, [R1+0x4580] ;  /* 0x0045800001907983 */ /* 0x000ee80000300c00 */
[----:B------:R-:W4:Y:S04]  /*10c70*/  LDL.LU.128 R140, [R1+0x4570] ;  /* 0x00457000018c7983 */ /* 0x000f280000300c00 */
[----:B------:R-:W2:Y:S04]  /*10c80*/  LDL.LU.128 R108, [R1+0x4560] ;  /* 0x00456000016c7983 */ /* 0x000ea80000300c00 */
[----:B-1----:R-:W3:Y:S04]  /*10c90*/  LDL.LU.128 R104, [R1+0x4550] ;  /* 0x0045500001687983 */ /* 0x002ee80000300c00 */
[----:B------:R-:W4:Y:S04]  /*10ca0*/  LDL.LU.128 R100, [R1+0x4540] ;  /* 0x0045400001647983 */ /* 0x000f280000300c00 */
[----:B------:R-:W4:Y:S04]  /*10cb0*/  LDL.LU.128 R96, [R1+0x4530] ;  /* 0x0045300001607983 */ /* 0x000f280000300c00 */
[----:B------:R-:W4:Y:S04]  /*10cc0*/  LDL.LU.128 R92, [R1+0x4520] ;  /* 0x00452000015c7983 */ /* 0x000f280000300c00 */
[----:B------:R-:W4:Y:S04]  /*10cd0*/  LDL.LU.128 R88, [R1+0x4510] ;  /* 0x0045100001587983 */ /* 0x000f280000300c00 */
[----:B------:R-:W4:Y:S04]  /*10ce0*/  LDL.LU.128 R84, [R1+0x4500] ;  /* 0x0045000001547983 */ /* 0x000f280000300c00 */
[----:B------:R-:W4:Y:S04]  /*10cf0*/  LDL.LU.128 R80, [R1+0x44f0] ;  /* 0x0044f00001507983 */ /* 0x000f280000300c00 */
[----:B------:R-:W2:Y:S04]  /*10d00*/  LDL.LU R113, [R1+0x5a4] ;  /* 0x0005a40001717983 */ /* 0x000ea80000300800 */
[----:B------:R-:W2:Y:S04]  /*10d10*/  LDL.LU R114, [R1+0x5a8] ;  /* 0x0005a80001727983 */ /* 0x000ea80000300800 */
[----:B------:R-:W2:Y:S04]  /*10d20*/  LDL.LU R115, [R1+0x5ac] ;  /* 0x0005ac0001737983 */ /* 0x000ea80000300800 */
[----:B------:R-:W-:Y:S04]  /*10d30*/  STL [R1+0x44e8], R198 ;  /* 0x0044e8c601007387 */ /* 0x000fe80000100800 */
[----:B------:R-:W-:Y:S04]  /*10d40*/  STL [R1+0x44e4], R196 ;  /* 0x0044e4c401007387 */ /* 0x000fe80000100800 */
[----:B------:R-:W-:Y:S04]  /*10d50*/  STL [R1+0x44e0], R193 ;  /* 0x0044e0c101007387 */ /* 0x000fe80000100800 */
[----:B------:R0:W-:Y:S04]  /*10d60*/  STL.128 [R1+0x4470], R164 ;  /* 0x004470a401007387 */ /* 0x0001e80000100c00 */
[----:B------:R1:W-:Y:S04]  /*10d70*/  STL.128 [R1+0x4460], R160 ;  /* 0x004460a001007387 */ /* 0x0003e80000100c00 */
[----:B------:R-:W-:Y:S04]  /*10d80*/  STL [R1+0x3bc], R74 ;  /* 0x0003bc4a01007387 */ /* 0x000fe80000100800 */
[----:B------:R-:W-:Y:S04]  /*10d90*/  STL [R1+0x3c0], R76 ;  /* 0x0003c04c01007387 */ /* 0x000fe80000100800 */
[----:B0-----:R-:W3:Y:S04]  /*10da0*/  LDL.128 R164, [R1+0x3a0] ;  /* 0x0003a00001a47983 */ /* 0x001ee80000100c00 */
[----:B-1----:R-:W4:Y:S04]  /*10db0*/  LDL.LU.128 R160, [R1+0x4460] ;  /* 0x0044600001a07983 */ /* 0x002f280000300c00 */
[----:B------:R-:W4:Y:S04]  /*10dc0*/  LDL.LU R193, [R1+0x44e0] ;  /* 0x0044e00001c17983 */ /* 0x000f280000300800 */
[----:B------:R-:W4:Y:S04]  /*10dd0*/  LDL.LU R198, [R1+0x44e8] ;  /* 0x0044e80001c67983 */ /* 0x000f280000300800 */
[----:B------:R-:W4:Y:S04]  /*10de0*/  LDL.LU R196, [R1+0x44e4] ;  /* 0x0044e40001c47983 */ /* 0x000f280000300800 */
[----:B--2---:R0:W-:Y:S04]  /*10df0*/  STL.128 [R1+0x4400], R112 ;  /* 0x0044007001007387 */ /* 0x0041e80000100c00 */
[----:B0-----:R-:W2:Y:S04]  /*10e00*/  LDL.LU.128 R112, [R1+0x4400] ;  /* 0x0044000001707983 */ /* 0x001ea80000300c00 */
[----:B---3--:R-:W-:Y:S01]  /*10e10*/  STL [R1+0x5b4], R165 ;  /* 0x0005b4a501007387 */ /* 0x008fe20000100800 */
[----:B------:R-:W-:-:S03]  /*10e20*/  IMAD.MOV.U32 R116, RZ, RZ, R164 ;  /* 0x000000ffff747224 */ /* 0x000fc600078e00a4 */
[----:B------:R0:W-:Y:S04]  /*10e30*/  STL.64 [R1+0x5b8], R166 ;  /* 0x0005b8a601007387 */ /* 0x0001e80000100a00 */
[----:B----4-:R1:W-:Y:S04]  /*10e40*/  STL.128 [R1+0x42e0], R160 ;  /* 0x0042e0a001007387 */ /* 0x0103e80000100c00 */
[----:B------:R-:W3:Y:S04]  /*10e50*/  LDL.LU R117, [R1+0x5b4] ;  /* 0x0005b40001757983 */ /* 0x000ee80000300800 */
[----:B0-----:R-:W4:Y:S04]  /*10e60*/  LDL.LU.128 R164, [R1+0x4470] ;  /* 0x0044700001a47983 */ /* 0x001f280000300c00 */
[----:B------:R-:W3:Y:S04]  /*10e70*/  LDL.LU R118, [R1+0x5b8] ;  /* 0x0005b80001767983 */ /* 0x000ee80000300800 */
[----:B-1----:R-:W3:Y:S04]  /*10e80*/  LDL.LU.128 R160, [R1+0x42e0] ;  /* 0x0042e00001a07983 */ /* 0x002ee80000300c00 */
[----:B------:R-:W3:Y:S04]  /*10e90*/  LDL.LU R119, [R1+0x5bc] ;  /* 0x0005bc0001777983 */ /* 0x000ee80000300800 */
[----:B------:R0:W-:Y:S04]  /*10ea0*/  STL.128 [R1+0x43f0], R108 ;  /* 0x0043f06c01007387 */ /* 0x0001e80000100c00 */
[----:B------:R1:W-:Y:S04]  /*10eb0*/  STL.128 [R1+0x43e0], R104 ;  /* 0x0043e06801007387 */ /* 0x0003e80000100c00 */
[----:B------:R1:W-:Y:S04]  /*10ec0*/  STL.128 [R1+0x43d0], R100 ;  /* 0x0043d06401007387 */ /* 0x0003e80000100c00 */
[----:B------:R1:W-:Y:S04]  /*10ed0*/  STL.128 [R1+0x43c0], R96 ;  /* 0x0043c06001007387 */ /* 0x0003e80000100c00 */
[----:B------:R1:W-:Y:S04]  /*10ee0*/  STL.128 [R1+0x43b0], R92 ;  /* 0x0043b05c01007387 */ /* 0x0003e80000100c00 */
[----:B------:R1:W-:Y:S04]  /*10ef0*/  STL.128 [R1+0x43a0], R88 ;  /* 0x0043a05801007387 */ /* 0x0003e80000100c00 */
[----:B------:R-:W-:Y:S04]  /*10f00*/  STL [R1+0x3c4], R66 ;  /* 0x0003c44201007387 */ /* 0x000fe80000100800 */
[----:B------:R-:W-:Y:S04]  /*10f10*/  STL [R1+0x3c8], R68 ;  /* 0x0003c84401007387 */ /* 0x000fe80000100800 */
[----:B------:R-:W-:Y:S04]  /*10f20*/  STL [R1+0x3cc], R70 ;  /* 0x0003cc4601007387 */ /* 0x000fe80000100800 */
[----:B------:R1:W-:Y:S04]  /*10f30*/  STL.128 [R1+0x4390], R84 ;  /* 0x0043905401007387 */ /* 0x0003e80000100c00 */
[----:B0-----:R-:W3:Y:S04]  /*10f40*/  LDL.LU.128 R108, [R1+0x43f0] ;  /* 0x0043f000016c7983 */ /* 0x001ee80000300c00 */
[----:B-1----:R-:W3:Y:S04]  /*10f50*/  LDL.LU.128 R104, [R1+0x43e0] ;  /* 0x0043e00001687983 */ /* 0x002ee80000300c00 */
[----:B------:R-:W3:Y:S04]  /*10f60*/  LDL.LU.128 R100, [R1+0x43d0] ;  /* 0x0043d00001647983 */ /* 0x000ee80000300c00 */
[----:B------:R-:W3:Y:S04]  /*10f70*/  LDL.LU.128 R96, [R1+0x43c0] ;  /* 0x0043c00001607983 */ /* 0x000ee80000300c00 */
[----:B------:R-:W3:Y:S04]  /*10f80*/  LDL.LU.128 R92, [R1+0x43b0] ;  /* 0x0043b000015c7983 */ /* 0x000ee80000300c00 */
[----:B------:R-:W3:Y:S04]  /*10f90*/  LDL.LU.128 R88, [R1+0x43a0] ;  /* 0x0043a00001587983 */ /* 0x000ee80000300c00 */
[----:B------:R-:W3:Y:S04]  /*10fa0*/  LDL.LU.128 R84, [R1+0x4390] ;  /* 0x0043900001547983 */ /* 0x000ee80000300c00 */
[----:B------:R0:W-:Y:S04]  /*10fb0*/  STL.128 [R1+0x4380], R80 ;  /* 0x0043805001007387 */ /* 0x0001e80000100c00 */
[----:B------:R1:W-:Y:S04]  /*10fc0*/  STL.64 [R1+0x4378], R78 ;  /* 0x0043784e01007387 */ /* 0x0003e80000100a00 */
[----:B------:R1:W-:Y:S04]  /*10fd0*/  STL.64 [R1+0x4368], R72 ;  /* 0x0043684801007387 */ /* 0x0003e80000100a00 */
[----:B0-----:R-:W3:Y:S04]  /*10fe0*/  LDL.LU.128 R80, [R1+0x4380] ;  /* 0x0043800001507983 */ /* 0x001ee80000300c00 */
[----:B-1----:R-:W3:Y:S04]  /*10ff0*/  LDL.LU.64 R78, [R1+0x4378] ;  /* 0x00437800014e7983 */ /* 0x002ee80000300a00 */
[----:B------:R-:W3:Y:S04]  /*11000*/  LDL.LU.64 R72, [R1+0x4368] ;  /* 0x0043680001487983 */ /* 0x000ee80000300a00 */
[----:B------:R0:W-:Y:S04]  /*11010*/  STL [R1+0x4374], R77 ;  /* 0x0043744d01007387 */ /* 0x0001e80000100800 */
[----:B------:R1:W-:Y:S04]  /*11020*/  STL [R1+0x4370], R75 ;  /* 0x0043704b01007387 */ /* 0x0003e80000100800 */
[----:B0-----:R-:W3:Y:S04]  /*11030*/  LDL.LU R77, [R1+0x4374] ;  /* 0x00437400014d7983 */ /* 0x001ee80000300800 */
[----:B-1----:R-:W3:Y:S04]  /*11040*/  LDL.LU R75, [R1+0x4370] ;  /* 0x00437000014b7983 */ /* 0x002ee80000300800 */
[----:B--2---:R0:W-:Y:S04]  /*11050*/  STL.128 [R1+0x4270], R112 ;  /* 0x0042707001007387 */ /* 0x0041e80000100c00 */
[----:B0-----:R-:W2:Y:S04]  /*11060*/  LDL.LU.128 R112, [R1+0x4270] ;  /* 0x0042700001707983 */ /* 0x001ea80000300c00 */
[----:B----4-:R0:W-:Y:S04]  /*11070*/  STL.128 [R1+0x42f0], R164 ;  /* 0x0042f0a401007387 */ /* 0x0101e80000100c00 */
[----:B---3--:R1:W-:Y:S04]  /*11080*/  STL.128 [R1+0x4160], R160 ;  /* 0x004160a001007387 */ /* 0x0083e80000100c00 */
[----:B0-----:R-:W3:Y:S04]  /*11090*/  LDL.128 R164, [R1+0x3b0] ;  /* 0x0003b00001a47983 */ /* 0x001ee80000100c00 */
[----:B-1----:R-:W4:Y:S04]  /*110a0*/  LDL.128 R160, [R1+0x3c0] ;  /* 0x0003c00001a07983 */ /* 0x002f280000100c00 */
[----:B------:R0:W-:Y:S04]  /*110b0*/  STL.128 [R1+0x4280], R116 ;  /* 0x0042807401007387 */ /* 0x0001e80000100c00 */
[----:B0-----:R-:W4:Y:S04]  /*110c0*/  LDL.LU.128 R116, [R1+0x4280] ;  /* 0x0042800001747983 */ /* 0x001f280000300c00 */
[----:B------:R0:W-:Y:S04]  /*110d0*/  STL.128 [R1+0x4260], R108 ;  /* 0x0042606c01007387 */ /* 0x0001e80000100c00 */
[----:B------:R1:W-:Y:S04]  /*110e0*/  STL.128 [R1+0x4250], R104 ;  /* 0x0042506801007387 */ /* 0x0003e80000100c00 */
[----:B------:R1:W-:Y:S04]  /*110f0*/  STL.128 [R1+0x4240], R100 ;  /* 0x0042406401007387 */ /* 0x0003e80000100c00 */
[----:B------:R1:W-:Y:S04]  /*11100*/  STL.128 [R1+0x4230], R96 ;  /* 0x0042306001007387 */ /* 0x0003e80000100c00 */
[----:B------:R1:W-:Y:S04]  /*11110*/  STL.128 [R1+0x4220], R92 ;  /* 0x0042205c01007387 */ /* 0x0003e80000100c00 */
[----:B------:R1:W-:Y:S04]  /*11120*/  STL.128 [R1+0x4210], R88 ;  /* 0x0042105801007387 */ /* 0x0003e80000100c00 */
[----:B------:R1:W-:Y:S04]  /*11130*/  STL.128 [R1+0x4200], R84 ;  /* 0x0042005401007387 */ /* 0x0003e80000100c00 */
[----:B0-----:R-:W4:Y:S04]  /*11140*/  LDL.LU.128 R108, [R1+0x4260] ;  /* 0x00426000016c7983 */ /* 0x001f280000300c00 */
[----:B-1----:R-:W4:Y:S04]  /*11150*/  LDL.LU.128 R104, [R1+0x4250] ;  /* 0x0042500001687983 */ /* 0x002f280000300c00 */
[----:B------:R-:W4:Y:S04]  /*11160*/  LDL.LU.128 R100, [R1+0x4240] ;  /* 0x0042400001647983 */ /* 0x000f280000300c00 */
[----:B------:R-:W4:Y:S04]  /*11170*/  LDL.LU.128 R96, [R1+0x4230] ;  /* 0x0042300001607983 */ /* 0x000f280000300c00 */
[----:B------:R-:W4:Y:S04]  /*11180*/  LDL.LU.128 R92, [R1+0x4220] ;  /* 0x00422000015c7983 */ /* 0x000f280000300c00 */
[----:B------:R-:W4:Y:S04]  /*11190*/  LDL.LU.128 R88, [R1+0x4210] ;  /* 0x0042100001587983 */ /* 0x000f280000300c00 */
[----:B------:R-:W4:Y:S04]  /*111a0*/  LDL.LU.128 R84, [R1+0x4200] ;  /* 0x0042000001547983 */ /* 0x000f280000300c00 */
[----:B------:R0:W-:Y:S04]  /*111b0*/  STL.128 [R1+0x41f0], R80 ;  /* 0x0041f05001007387 */ /* 0x0001e80000100c00 */
[----:B------:R1:W-:Y:S04]  /*111c0*/  STL.64 [R1+0x41e8], R78 ;  /* 0x0041e84e01007387 */ /* 0x0003e80000100a00 */
[----:B------:R1:W-:Y:S04]  /*111d0*/  STL.64 [R1+0x41d8], R72 ;  /* 0x0041d84801007387 */ /* 0x0003e80000100a00 */
[----:B0-----:R-:W4:Y:S04]  /*111e0*/  LDL.LU.128 R80, [R1+0x41f0] ;  /* 0x0041f00001507983 */ /* 0x001f280000300c00 */
[----:B-1----:R-:W4:Y:S04]  /*111f0*/  LDL.LU.64 R78, [R1+0x41e8] ;  /* 0x0041e800014e7983 */ /* 0x002f280000300a00 */
[----:B------:R-:W4:Y:S04]  /*11200*/  LDL.LU.64 R72, [R1+0x41d8] ;  /* 0x0041d80001487983 */ /* 0x000f280000300a00 */
[----:B------:R0:W-:Y:S04]  /*11210*/  STL [R1+0x41e4], R77 ;  /* 0x0041e44d01007387 */ /* 0x0001e80000100800 */
[----:B------:R1:W-:Y:S04]  /*11220*/  STL [R1+0x41e0], R75 ;  /* 0x0041e04b01007387 */ /* 0x0003e80000100800 */
[----:B------:R1:W-:Y:S04]  /*11230*/  STL [R1+0x41d4], R71 ;  /* 0x0041d44701007387 */ /* 0x0003e80000100800 */
[----:B------:R1:W-:Y:S04]  /*11240*/  STL [R1+0x41d0], R69 ;  /* 0x0041d04501007387 */ /* 0x0003e80000100800 */
[----:B0-----:R-:W4:Y:S04]  /*11250*/  LDL.LU R77, [R1+0x41e4] ;  /* 0x0041e400014d7983 */ /* 0x001f280000300800 */
[----:B-1----:R-:W4:Y:S04]  /*11260*/  LDL.LU R75, [R1+0x41e0] ;  /* 0x0041e000014b7983 */ /* 0x002f280000300800 */
[----:B------:R-:W4:Y:S04]  /*11270*/  LDL.LU R71, [R1+0x41d4] ;  /* 0x0041d40001477983 */ /* 0x000f280000300800 */
[----:B------:R-:W4:Y:S04]  /*11280*/  LDL.LU R69, [R1+0x41d0] ;  /* 0x0041d00001457983 */ /* 0x000f280000300800 */
[----:B--2---:R0:W-:Y:S04]  /*11290*/  STL.128 [R1+0x40e0], R112 ;  /* 0x0040e07001007387 */ /* 0x0041e80000100c00 */
[----:B0-----:R-:W2:Y:S04]  /*112a0*/  LDL.LU.128 R112, [R1+0x40e0] ;  /* 0x0040e00001707983 */ /* 0x001ea80000300c00 */
[----:B---3--:R-:W-:Y:S04]  /*112b0*/  STL [R1+0x5c4], R165 ;  /* 0x0005c4a501007387 */ /* 0x008fe80000100800 */
[----:B------:R-:W-:Y:S04]  /*112c0*/  STL.64 [R1+0x5c8], R166 ;  /* 0x0005c8a601007387 */ /* 0x000fe80000100a00 */
[----:B----4-:R-:W-:Y:S01]  /*112d0*/  STL [R1+0x5d4], R161 ;  /* 0x0005d4a101007387 */ /* 0x010fe20000100800 */
[----:B------:R-:W-:-:S03]  /*112e0*/  IMAD.MOV.U32 R124, RZ, RZ, R160 ;  /* 0x000000ffff7c7224 */ /* 0x000fc600078e00a0 */
[----:B------:R0:W-:Y:S04]  /*112f0*/  STL.64 [R1+0x5d8], R162 ;  /* 0x0005d8a201007387 */ /* 0x0001e80000100a00 */
[----:B------:R-:W3:Y:S04]  /*11300*/  LDL.LU R121, [R1+0x5c4] ;  /* 0x0005c40001797983 */ /* 0x000ee80000300800 */
[----:B------:R-:W3:Y:S04]  /*11310*/  LDL.LU R122, [R1+0x5c8] ;  /* 0x0005c800017a7983 */ /* 0x000ee80000300800 */
[----:B------:R-:W3:Y:S04]  /*11320*/  LDL.LU R123, [R1+0x5cc] ;  /* 0x0005cc00017b7983 */ /* 0x000ee80000300800 */
[----:B0-----:R-:W4:Y:S04]  /*11330*/  LDL.LU.128 R160, [R1+0x4160] ;  /* 0x0041600001a07983 */ /* 0x001f280000300c00 */
[----:B------:R0:W-:Y:S04]  /*11340*/  STL.128 [R1+0x40f0], R116 ;  /* 0x0040f07401007387 */ /* 0x0001e80000100c00 */
[----:B------:R1:W-:Y:S04]  /*11350*/  STL.128 [R1+0x4430], R148 ;  /* 0x0044309401007387 */ /* 0x0003e80000100c00 */
[----:B------:R1:W-:Y:S01]  /*11360*/  STL.128 [R1+0x4420], R144 ;  /* 0x0044209001007387 */ /* 0x0003e20000100c00 */
[----:B------:R-:W-:-:S03]  /*11370*/  IMAD.MOV.U32 R120, RZ, RZ, R164 ;  /* 0x000000ffff787224 */ /* 0x000fc600078e00a4 */
[----:B------:R1:W-:Y:S04]  /*11380*/  STL.128 [R1+0x44b0], R180 ;  /* 0x0044b0b401007387 */ /* 0x0003e80000100c00 */
[----:B0-----:R-:W4:Y:S04]  /*11390*/  LDL.LU.128 R116, [R1+0x40f0] ;  /* 0x0040f00001747983 */ /* 0x001f280000300c00 */
[----:B-1----:R-:W4:Y:S04]  /*113a0*/  LDL.LU.128 R148, [R1+0x4430] ;  /* 0x0044300001947983 */ /* 0x002f280000300c00 */
[----:B------:R-:W4:Y:S04]  /*113b0*/  LDL.LU.128 R144, [R1+0x4420] ;  /* 0x0044200001907983 */ /* 0x000f280000300c00 */
[----:B------:R0:W-:Y:S04]  /*113c0*/  STL.128 [R1+0x44a0], R176 ;  /* 0x0044a0b001007387 */ /* 0x0001e80000100c00 */
[----:B------:R1:W-:Y:S04]  /*113d0*/  STL.128 [R1+0x4490], R172 ;  /* 0x004490ac01007387 */ /* 0x0003e80000100c00 */
[----:B------:R1:W-:Y:S04]  /*113e0*/  STL.128 [R1+0x4480], R168 ;  /* 0x004480a801007387 */ /* 0x0003e80000100c00 */
[----:B------:R1:W-:Y:S04]  /*113f0*/  STL.128 [R1+0x4450], R156 ;  /* 0x0044509c01007387 */ /* 0x0003e80000100c00 */
[----:B------:R1:W-:Y:S04]  /*11400*/  STL.128 [R1+0x4440], R152 ;  /* 0x0044409801007387 */ /* 0x0003e80000100c00 */
[----:B------:R1:W-:Y:S04]  /*11410*/  STL.128 [R1+0x4410], R140 ;  /* 0x0044108c01007387 */ /* 0x0003e80000100c00 */
[----:B------:R-:W4:Y:S04]  /*11420*/  LDL.LU.128 R180, [R1+0x44b0] ;  /* 0x0044b00001b47983 */ /* 0x000f280000300c00 */
[----:B0-----:R-:W4:Y:S04]  /*11430*/  LDL.LU.128 R176, [R1+0x44a0] ;  /* 0x0044a00001b07983 */ /* 0x001f280000300c00 */
[----:B-1----:R-:W4:Y:S04]  /*11440*/  LDL.LU.128 R172, [R1+0x4490] ;  /* 0x0044900001ac7983 */ /* 0x002f280000300c00 */
[----:B------:R-:W4:Y:S04]  /*11450*/  LDL.LU.128 R168, [R1+0x4480] ;  /* 0x0044800001a87983 */ /* 0x000f280000300c00 */
[----:B------:R-:W4:Y:S04]  /*11460*/  LDL.LU.128 R156, [R1+0x4450] ;  /* 0x00445000019c7983 */ /* 0x000f280000300c00 */
[----:B------:R-:W4:Y:S04]  /*11470*/  LDL.LU.128 R152, [R1+0x4440] ;  /* 0x0044400001987983 */ /* 0x000f280000300c00 */
[----:B------:R-:W4:Y:S04]  /*11480*/  LDL.LU.128 R140, [R1+0x4410] ;  /* 0x00441000018c7983 */ /* 0x000f280000300c00 */
[----:B------:R-:W-:Y:S04]  /*11490*/  STL [R1+0x3d0], R60 ;  /* 0x0003d03c01007387 */ /* 0x000fe80000100800 */
[----:B------:R-:W-:Y:S04]  /*114a0*/  STL [R1+0x3d4], R62 ;  /* 0x0003d43e01007387 */ /* 0x000fe80000100800 */
[----:B------:R-:W-:Y:S04]  /*114b0*/  STL [R1+0x3d8], R64 ;  /* 0x0003d84001007387 */ /* 0x000fe80000100800 */
[----:B------:R0:W-:Y:S04]  /*114c0*/  STL.128 [R1+0x40d0], R108 ;  /* 0x0040d06c01007387 */ /* 0x0001e80000100c00 */
[----:B------:R1:W-:Y:S04]  /*114d0*/  STL.128 [R1+0x40c0], R104 ;  /* 0x0040c06801007387 */ /* 0x0003e80000100c00 */
[----:B------:R1:W-:Y:S04]  /*114e0*/  STL.128 [R1+0x40b0], R100 ;  /* 0x0040b06401007387 */ /* 0x0003e80000100c00 */
[----:B------:R1:W-:Y:S04]  /*114f0*/  STL.128 [R1+0x40a0], R96 ;  /* 0x0040a06001007387 */ /* 0x0003e80000100c00 */
[----:B------:R1:W-:Y:S04]  /*11500*/  STL.128 [R1+0x4090], R92 ;  /* 0x0040905c01007387 */ /* 0x0003e80000100c00 */
[----:B------:R1:W-:Y:S04]  /*11510*/  STL.128 [R1+0x4080], R88 ;  /* 0x0040805801007387 */ /* 0x0003e80000100c00 */
[----:B------:R-:W-:Y:S04]  /*11520*/  STL [R1+0x3dc], R54 ;  /* 0x0003dc3601007387 */ /* 0x000fe80000100800 */
[----:B------:R1:W-:Y:S04]  /*11530*/  STL.128 [R1+0x4070], R84 ;  /* 0x0040705401007387 */ /* 0x0003e80000100c00 */
[----:B0-----:R-:W4:Y:S04]  /*11540*/  LDL.LU.128 R108, [R1+0x40d0] ;  /* 0x0040d000016c7983 */ /* 0x001f280000300c00 */
[----:B-1----:R-:W4:Y:S04]  /*11550*/  LDL.LU.128 R104, [R1+0x40c0] ;  /* 0x0040c00001687983 */ /* 0x002f280000300c00 */
[----:B------:R-:W4:Y:S04]  /*11560*/  LDL.LU.128 R100, [R1+0x40b0] ;  /* 0x0040b00001647983 */ /* 0x000f280000300c00 */
[----:B------:R-:W4:Y:S04]  /*11570*/  LDL.LU.128 R96, [R1+0x40a0] ;  /* 0x0040a00001607983 */ /* 0x000f280000300c00 */
[----:B------:R-:W4:Y:S04]  /*11580*/  LDL.LU.128 R92, [R1+0x4090] ;  /* 0x00409000015c7983 */ /* 0x000f280000300c00 */
[----:B------:R-:W4:Y:S04]  /*11590*/  LDL.LU.128 R88, [R1+0x4080] ;  /* 0x0040800001587983 */ /* 0x000f280000300c00 */
[----:B------:R-:W4:Y:S04]  /*115a0*/  LDL.LU R125, [R1+0x5d4] ;  /* 0x0005d400017d7983 */ /* 0x000f280000300800 */
[----:B------:R-:W4:Y:S04]  /*115b0*/  LDL.LU R126, [R1+0x5d8] ;  /* 0x0005d800017e7983 */ /* 0x000f280000300800 */
[----:B------:R-:W4:Y:S04]  /*115c0*/  LDL.LU R127, [R1+0x5dc] ;  /* 0x0005dc00017f7983 */ /* 0x000f280000300800 */
[----:B------:R-:W4:Y:S04]  /*115d0*/  LDL.LU.128 R84, [R1+0x4070] ;  /* 0x0040700001547983 */ /* 0x000f280000300c00 */
[----:B------:R0:W-:Y:S04]  /*115e0*/  STL.128 [R1+0x4060], R80 ;  /* 0x0040605001007387 */ /* 0x0001e80000100c00 */
[----:B------:R1:W-:Y:S04]  /*115f0*/  STL.64 [R1+0x4058], R78 ;  /* 0x0040584e01007387 */ /* 0x0003e80000100a00 */
[----:B------:R1:W-:Y:S04]  /*11600*/  STL.64 [R1+0x4048], R72 ;  /* 0x0040484801007387 */ /* 0x0003e80000100a00 */
[----:B------:R1:W-:Y:S04]  /*11610*/  STL [R1+0x4054], R77 ;  /* 0x0040544d01007387 */ /* 0x0003e80000100800 */
[----:B0-----:R-:W4:Y:S04]  /*11620*/  LDL.LU.128 R80, [R1+0x4060] ;  /* 0x0040600001507983 */ /* 0x001f280000300c00 */
[----:B-1----:R-:W4:Y:S04]  /*11630*/  LDL.LU.64 R78, [R1+0x4058] ;  /* 0x00405800014e7983 */ /* 0x002f280000300a00 */
[----:B------:R-:W4:Y:S04]  /*11640*/  LDL.LU.64 R72, [R1+0x4048] ;  /* 0x0040480001487983 */ /* 0x000f280000300a00 */
[----:B------:R0:W-:Y:S04]  /*11650*/  STL [R1+0x4050], R75 ;  /* 0x0040504b01007387 */ /* 0x0001e80000100800 */
[----:B------:R1:W-:Y:S04]  /*11660*/  STL [R1+0x4044], R71 ;  /* 0x0040444701007387 */ /* 0x0003e80000100800 */
[----:B------:R1:W-:Y:S04]  /*11670*/  STL [R1+0x4040], R69 ;  /* 0x0040404501007387 */ /* 0x0003e80000100800 */
[----:B------:R1:W-:Y:S04]  /*11680*/  STL [R1+0x403c], R67 ;  /* 0x00403c4301007387 */ /* 0x0003e80000100800 */
[----:B------:R1:W-:Y:S04]  /*11690*/  STL [R1+0x4038], R65 ;  /* 0x0040384101007387 */ /* 0x0003e80000100800 */
[----:B------:R1:W-:Y:S04]  /*116a0*/  STL [R1+0x4034], R63 ;  /* 0x0040343f01007387 */ /* 0x0003e80000100800 */
[----:B------:R1:W-:Y:S04]  /*116b0*/  STL [R1+0x4030], R61 ;  /* 0x0040303d01007387 */ /* 0x0003e80000100800 */
[----:B------:R-:W4:Y:S04]  /*116c0*/  LDL.LU R77, [R1+0x4054] ;  /* 0x00405400014d7983 */ /* 0x000f280000300800 */
[----:B0-----:R-:W4:Y:S04]  /*116d0*/  LDL.LU R75, [R1+0x4050] ;  /* 0x00405000014b7983 */ /* 0x001f280000300800 */
[----:B-1----:R-:W4:Y:S04]  /*116e0*/  LDL.LU R71, [R1+0x4044] ;  /* 0x0040440001477983 */ /* 0x002f280000300800 */
[----:B------:R-:W4:Y:S04]  /*116f0*/  LDL.LU R69, [R1+0x4040] ;  /* 0x0040400001457983 */ /* 0x000f280000300800 */
[----:B------:R-:W4:Y:S04]  /*11700*/  LDL.LU R67, [R1+0x403c] ;  /* 0x00403c0001437983 */ /* 0x000f280000300800 */
[----:B------:R-:W4:Y:S04]  /*11710*/  LDL.LU R65, [R1+0x4038] ;  /* 0x0040380001417983 */ /* 0x000f280000300800 */
[----:B------:R-:W4:Y:S04]  /*11720*/  LDL.LU R63, [R1+0x4034] ;  /* 0x00403400013f7983 */ /* 0x000f280000300800 */
[----:B------:R-:W4:Y:S04]  /*11730*/  LDL.LU R61, [R1+0x4030] ;  /* 0x00403000013d7983 */ /* 0x000f280000300800 */
[----:B--2---:R0:W-:Y:S04]  /*11740*/  STL.128 [R1+0x3f40], R112 ;  /* 0x003f407001007387 */ /* 0x0041e80000100c00 */
[----:B------:R1:W-:Y:S04]  /*11750*/  STL.128 [R1+0x44c0], R184 ;  /* 0x0044c0b801007387 */ /* 0x0003e80000100c00 */
[----:B------:R-:W2:Y:S04]  /*11760*/  LDL.LU.128 R164, [R1+0x42f0] ;  /* 0x0042f00001a47983 */ /* 0x000ea80000300c00 */
[----:B0-----:R-:W2:Y:S04]  /*11770*/  LDL.LU.128 R112, [R1+0x3f40] ;  /* 0x003f400001707983 */ /* 0x001ea80000300c00 */
[----:B-1----:R-:W2:Y:S04]  /*11780*/  LDL.LU.128 R184, [R1+0x44c0] ;  /* 0x0044c00001b87983 */ /* 0x002ea80000300c00 */
[----:B---3--:R0:W-:Y:S04]  /*11790*/  STL.128 [R1+0x4100], R120 ;  /* 0x0041007801007387 */ /* 0x0081e80000100c00 */
[----:B----4-:R1:W-:Y:S04]  /*117a0*/  STL.128 [R1+0x3fd0], R160 ;  /* 0x003fd0a001007387 */ /* 0x0103e80000100c00 */
[----:B0-----:R-:W3:Y:S04]  /*117b0*/  LDL.LU.128 R120, [R1+0x4100] ;  /* 0x0041000001787983 */ /* 0x001ee80000300c00 */
[----:B-1----:R-:W4:Y:S04]  /*117c0*/  LDL.128 R160, [R1+0x3d0] ;  /* 0x0003d00001a07983 */ /* 0x002f280000100c00 */
[----:B------:R0:W-:Y:S04]  /*117d0*/  STL.128 [R1+0x3f50], R116 ;  /* 0x003f507401007387 */ /* 0x0001e80000100c00 */
[----:B0-----:R-:W4:Y:S04]  /*117e0*/  LDL.LU.128 R116, [R1+0x3f50] ;  /* 0x003f500001747983 */ /* 0x001f280000300c00 */
[----:B------:R0:W-:Y:S04]  /*117f0*/  STL.128 [R1+0x42b0], R148 ;  /* 0x0042b09401007387 */ /* 0x0001e80000100c00 */
[----:B------:R1:W-:Y:S04]  /*11800*/  STL.128 [R1+0x42a0], R144 ;  /* 0x0042a09001007387 */ /* 0x0003e80000100c00 */
[----:B0-----:R-:W4:Y:S04]  /*11810*/  LDL.LU.128 R148, [R1+0x42b0] ;  /* 0x0042b00001947983 */ /* 0x001f280000300c00 */
[----:B-1----:R-:W4:Y:S04]  /*11820*/  LDL.LU.128 R144, [R1+0x42a0] ;  /* 0x0042a00001907983 */ /* 0x002f280000300c00 */
        /* <DEDUP_REMOVED lines=14> */
[----:B------:R-:W-:Y:S04]  /*11910*/  STL [R1+0x3e0], R56 ;  /* 0x0003e03801007387 */ /* 0x000fe80000100800 */
[----:B------:R-:W-:Y:S04]  /*11920*/  STL [R1+0x3e4], R58 ;  /* 0x0003e43a01007387 */ /* 0x000fe80000100800 */
[----:B------:R0:W-:Y:S04]  /*11930*/  STL.128 [R1+0x3f30], R108 ;  /* 0x003f306c01007387 */ /* 0x0001e80000100c00 */
[----:B------:R1:W-:Y:S04]  /*11940*/  STL.128 [R1+0x3f20], R104 ;  /* 0x003f206801007387 */ /* 0x0003e80000100c00 */
[----:B------:R-:W-:Y:S04]  /*11950*/  STL.128 [R1+0x3f10], R100 ;  /* 0x003f106401007387 */ /* 0x000fe80000100c00 */
[----:B------:R-:W-:Y:S04]  /*11960*/  STL.128 [R1+0x3f00], R96 ;  /* 0x003f006001007387 */ /* 0x000fe80000100c00 */
[----:B------:R-:W-:Y:S04]  /*11970*/  STL.128 [R1+0x3ef0], R92 ;  /* 0x003ef05c01007387 */ /* 0x000fe80000100c00 */
[----:B------:R-:W-:Y:S04]  /*11980*/  STL.128 [R1+0x3ee0], R88 ;  /* 0x003ee05801007387 */ /* 0x000fe80000100c00 */
[----:B------:R-:W-:Y:S04]  /*11990*/  STL [R1+0x3e8], R48 ;  /* 0x0003e83001007387 */ /* 0x000fe80000100800 */
[----:B------:R-:W-:Y:S04]  /*119a0*/  STL [R1+0x3ec], R50 ;  /* 0x0003ec3201007387 */ /* 0x000fe80000100800 */
        /* <DEDUP_REMOVED lines=26> */
[----:B0-----:R-:W4:Y:S04]  /*11b50*/  LDL.LU R77, [R1+0x3eac] ;  /* 0x003eac00014d7983 */ /* 0x001f280000300800 */
[----:B--2---:R0:W-:Y:S04]  /*11b60*/  STL.128 [R1+0x3e30], R112 ;  /* 0x003e307001007387 */ /* 0x0041e80000100c00 */
[----:B-1----:R-:W2:Y:S04]  /*11b70*/  LDL.LU R75, [R1+0x3ea8] ;  /* 0x003ea800014b7983 */ /* 0x002ea80000300800 */
[----:B------:R-:W2:Y:S04]  /*11b80*/  LDL.LU R71, [R1+0x3e9c] ;  /* 0x003e9c0001477983 */ /* 0x000ea80000300800 */
[----:B------:R-:W2:Y:S04]  /*11b90*/  LDL.LU R69, [R1+0x3e98] ;  /* 0x003e980001457983 */ /* 0x000ea80000300800 */
[----:B0-----:R-:W2:Y:S04]  /*11ba0*/  LDL.128 R112, [R1+0x3e0] ;  /* 0x0003e00001707983 */ /* 0x001ea80000100c00 */
[----:B------:R-:W2:Y:S04]  /*11bb0*/  LDL.LU R67, [R1+0x3e94] ;  /* 0x003e940001437983 */ /* 0x000ea80000300800 */
[----:B------:R-:W2:Y:S04]  /*11bc0*/  LDL.LU R65, [R1+0x3e90] ;  /* 0x003e900001417983 */ /* 0x000ea80000300800 */
[----:B------:R-:W2:Y:S04]  /*11bd0*/  LDL.LU R63, [R1+0x3e8c] ;  /* 0x003e8c00013f7983 */ /* 0x000ea80000300800 */
[----:B------:R-:W2:Y:S04]  /*11be0*/  LDL.LU R61, [R1+0x3e88] ;  /* 0x003e8800013d7983 */ /* 0x000ea80000300800 */
[----:B------:R-:W2:Y:S04]  /*11bf0*/  LDL.LU R59, [R1+0x3e84] ;  /* 0x003e8400013b7983 */ /* 0x000ea80000300800 */
[----:B---3--:R0:W-:Y:S04]  /*11c00*/  STL.128 [R1+0x3f60], R120 ;  /* 0x003f607801007387 */ /* 0x0081e80000100c00 */
[----:B----4-:R-:W-:Y:S04]  /*11c10*/  STL [R1+0x5e4], R161 ;  /* 0x0005e4a101007387 */ /* 0x010fe80000100800 */
[----:B------:R-:W-:Y:S04]  /*11c20*/  STL.64 [R1+0x5e8], R162 ;  /* 0x0005e8a201007387 */ /* 0x000fe80000100a00 */
[----:B------:R-:W3:Y:S04]  /*11c30*/  LDL.LU R129, [R1+0x5e4] ;  /* 0x0005e40001817983 */ /* 0x000ee80000300800 */
[----:B0-----:R-:W4:Y:S04]  /*11c40*/  LDL.LU.128 R120, [R1+0x3f60] ;  /* 0x003f600001787983 */ /* 0x001f280000300c00 */
[----:B------:R-:W3:Y:S04]  /*11c50*/  LDL.LU R130, [R1+0x5e8] ;  /* 0x0005e80001827983 */ /* 0x000ee80000300800 */
[----:B------:R-:W3:Y:S04]  /*11c60*/  LDL.LU R131, [R1+0x5ec] ;  /* 0x0005ec0001837983 */ /* 0x000ee80000300800 */
[----:B------:R0:W-:Y:S04]  /*11c70*/  STL.128 [R1+0x3e40], R116 ;  /* 0x003e407401007387 */ /* 0x0001e80000100c00 */
[----:B------:R-:W3:Y:S04]  /*11c80*/  LDL.LU R57, [R1+0x3e80] ;  /* 0x003e800001397983 */ /* 0x000ee80000300800 */
[----:B0-----:R-:W3:Y:S04]  /*11c90*/  LDL.LU.128 R116, [R1+0x3e40] ;  /* 0x003e400001747983 */ /* 0x001ee80000300c00 */
[----:B------:R0:W-:Y:S04]  /*11ca0*/  STL.128 [R1+0x4130], R148 ;  /* 0x0041309401007387 */ /* 0x0001e80000100c00 */
[----:B------:R1:W-:Y:S01]  /*11cb0*/  STL.128 [R1+0x4120], R144 ;  /* 0x0041209001007387 */ /* 0x0003e20000100c00 */
[----:B------:R-:W-:-:S03]  /*11cc0*/  IMAD.MOV.U32 R128, RZ, RZ, R160 ;  /* 0x000000ffff807224 */ /* 0x000fc600078e00a0 */
[----:B------:R1:W-:Y:S04]  /*11cd0*/  STL.128 [R1+0x44d0], R188 ;  /* 0x0044d0bc01007387 */ /* 0x0003e80000100c00 */
[----:B------:R1:W-:Y:S04]  /*11ce0*/  STL.128 [R1+0x4340], R184 ;  /* 0x004340b801007387 */ /* 0x0003e80000100c00 */
[----:B0-----:R-:W3:Y:S04]  /*11cf0*/  LDL.LU.128 R148, [R1+0x4130] ;  /* 0x0041300001947983 */ /* 0x001ee80000300c00 */
[----:B-1----:R-:W3:Y:S04]  /*11d00*/  LDL.LU.128 R144, [R1+0x4120] ;  /* 0x0041200001907983 */ /* 0x002ee80000300c00 */
[----:B------:R-:W-:Y:S04]  /*11d10*/  STL.128 [R1+0x4170], R164 ;  /* 0x004170a401007387 */ /* 0x000fe80000100c00 */
[----:B------:R-:W3:Y:S04]  /*11d20*/  LDL.LU.128 R188, [R1+0x44d0] ;  /* 0x0044d00001bc7983 */ /* 0x000ee80000300c00 */
[----:B------:R0:W-:Y:S04]  /*11d30*/  STL.128 [R1+0x41b0], R180 ;  /* 0x0041b0b401007387 */ /* 0x0001e80000100c00 */
[----:B------:R1:W-:Y:S04]  /*11d40*/  STL.128 [R1+0x41a0], R176 ;  /* 0x0041a0b001007387 */ /* 0x0003e80000100c00 */
[----:B------:R1:W-:Y:S04]  /*11d50*/  STL.128 [R1+0x4190], R172 ;  /* 0x004190ac01007387 */ /* 0x0003e80000100c00 */
[----:B------:R1:W-:Y:S04]  /*11d60*/  STL.128 [R1+0x4180], R168 ;  /* 0x004180a801007387 */ /* 0x0003e80000100c00 */
[----:B------:R1:W-:Y:S04]  /*11d70*/  STL.128 [R1+0x4150], R156 ;  /* 0x0041509c01007387 */ /* 0x0003e80000100c00 */
[----:B------:R1:W-:Y:S04]  /*11d80*/  STL.128 [R1+0x4140], R152 ;  /* 0x0041409801007387 */ /* 0x0003e80000100c00 */
[----:B------:R1:W-:Y:S04]  /*11d90*/  STL.128 [R1+0x4110], R140 ;  /* 0x0041108c01007387 */ /* 0x0003e80000100c00 */
        /* <DEDUP_REMOVED lines=9> */
[----:B------:R-:W-:Y:S04]  /*11e30*/  STL.128 [R1+0x3d20], R28 ;  /* 0x003d201c01007387 */ /* 0x000fe80000100c00 */
[----:B------:R-:W-:Y:S04]  /*11e40*/  STL.128 [R1+0x3d30], R32 ;  /* 0x003d302001007387 */ /* 0x000fe80000100c00 */
[----:B------:R-:W-:Y:S04]  /*11e50*/  STL [R1+0x3d1c], R26 ;  /* 0x003d1c1a01007387 */ /* 0x000fe80000100800 */
        /* <DEDUP_REMOVED lines=8> */
[----:B0-----:R-:W3:Y:S04]  /*11ee0*/  LDL.LU.128 R124, [R1+0x3e60] ;  /* 0x003e6000017c7983 */ /* 0x001ee80000300c00 */
[----:B------:R-:W3:Y:S04]  /*11ef0*/  LDL.LU.128 R108, [R1+0x3e20] ;  /* 0x003e2000016c7983 */ /* 0x000ee80000300c00 */
[----:B------:R-:W3:Y:S04]  /*11f00*/  LDL.LU.128 R104, [R1+0x3e10] ;  /* 0x003e100001687983 */ /* 0x000ee80000300c00 */
[----:B-1----:R-:W3:Y:S04]  /*11f10*/  LDL.LU.128 R100, [R1+0x3e00] ;  /* 0x003e000001647983 */ /* 0x002ee80000300c00 */
[----:B------:R-:W3:Y:S04]  /*11f20*/  LDL.LU.128 R96, [R1+0x3df0] ;  /* 0x003df00001607983 */ /* 0x000ee80000300c00 */
[----:B------:R-:W3:Y:S04]  /*11f30*/  LDL.LU.128 R92, [R1+0x3de0] ;  /* 0x003de000015c7983 */ /* 0x000ee80000300c00 */
[----:B------:R-:W3:Y:S04]  /*11f40*/  LDL.LU.128 R88, [R1+0x3dd0] ;  /* 0x003dd00001587983 */ /* 0x000ee80000300c00 */
[----:B------:R-:W3:Y:S04]  /*11f50*/  LDL.LU.128 R84, [R1+0x3dc0] ;  /* 0x003dc00001547983 */ /* 0x000ee80000300c00 */
[----:B------:R0:W-:Y:S04]  /*11f60*/  STL [R1+0x3d18], R24 ;  /* 0x003d181801007387 */ /* 0x0001e80000100800 */
[----:B------:R1:W-:Y:S04]  /*11f70*/  STL [R1+0x3d14], R22 ;  /* 0x003d141601007387 */ /* 0x0003e80000100800 */
[----:B------:R1:W-:Y:S04]  /*11f80*/  STL [R1+0x3d10], R20 ;  /* 0x003d101401007387 */ /* 0x0003e80000100800 */
[----:B------:R1:W-:Y:S04]  /*11f90*/  STL [R1+0x3cf8], R10 ;  /* 0x003cf80a01007387 */ /* 0x0003e80000100800 */
[----:B------:R-:W3:Y:S04]  /*11fa0*/  LDL.LU.128 R28, [R1+0x3d20] ;  /* 0x003d2000011c7983 */ /* 0x000ee80000300c00 */
[----:B------:R-:W3:Y:S04]  /*11fb0*/  LDL.LU.128 R32, [R1+0x3d30] ;  /* 0x003d300001207983 */ /* 0x000ee80000300c00 */
[----:B------:R-:W3:Y:S04]  /*11fc0*/  LDL.LU R26, [R1+0x3d1c] ;  /* 0x003d1c00011a7983 */ /* 0x000ee80000300800 */
[----:B0-----:R-:W3:Y:S04]  /*11fd0*/  LDL.LU R24, [R1+0x3d18] ;  /* 0x003d180001187983 */ /* 0x001ee80000300800 */
[----:B-1----:R-:W3:Y:S04]  /*11fe0*/  LDL.LU R22, [R1+0x3d14] ;  /* 0x003d140001167983 */ /* 0x002ee80000300800 */
[----:B------:R-:W3:Y:S04]  /*11ff0*/  LDL.LU R20, [R1+0x3d10] ;  /* 0x003d100001147983 */ /* 0x000ee80000300800 */
[----:B------:R-:W3:Y:S04]  /*12000*/  LDL.LU R10, [R1+0x3cf8] ;  /* 0x003cf800010a7983 */ /* 0x000ee80000300800 */
[----:B------:R0:W-:Y:S04]  /*12010*/  STL.128 [R1+0x3db0], R80 ;  /* 0x003db05001007387 */ /* 0x0001e80000100c00 */
[----:B------:R1:W-:Y:S04]  /*12020*/  STL.64 [R1+0x3da8], R78 ;  /* 0x003da84e01007387 */ /* 0x0003e80000100a00 */
[----:B------:R1:W-:Y:S01]  /*12030*/  STL.64 [R1+0x3d98], R72 ;  /* 0x003d984801007387 */ /* 0x0003e20000100a00 */
[----:B--2---:R-:W-:-:S03]  /*12040*/  IMAD.MOV.U32 R132, RZ, RZ, R112 ;  /* 0x000000ffff847224 */ /* 0x004fc600078e0070 */
[----:B------:R-:W-:Y:S01]  /*12050*/  STL [R1+0x3f0], R52 ;  /* 0x0003f03401007387 */ /* 0x000fe20000100800 */
[----:B------:R-:W-:Y:S02]  /*12060*/  IMAD.MOV.U32 R133, RZ, RZ, R113 ;  /* 0x000000ffff857224 */ /* 0x000fe400078e0071 */
[----:B------:R-:W-:Y:S01]  /*12070*/  IMAD.MOV.U32 R134, RZ, RZ, R114 ;  /* 0x000000ffff867224 */ /* 0x000fe200078e0072 */
[----:B0-----:R-:W2:Y:S01]  /*12080*/  LDL.LU.128 R80, [R1+0x3db0] ;  /* 0x003db00001507983 */ /* 0x001ea20000300c00 */
[----:B------:R-:W-:-:S03]  /*12090*/  IMAD.MOV.U32 R135, RZ, RZ, R115 ;  /* 0x000000ffff877224 */ /* 0x000fc600078e0073 */
[----:B------:R-:W2:Y:S04]  /*120a0*/  LDL.LU.128 R112, [R1+0x3e30] ;  /* 0x003e300001707983 */ /* 0x000ea80000300c00 */
[----:B-1----:R-:W2:Y:S04]  /*120b0*/  LDL.LU.64 R78, [R1+0x3da8] ;  /* 0x003da800014e7983 */ /* 0x002ea80000300a00 */
[----:B------:R-:W2:Y:S04]  /*120c0*/  LDL.LU.64 R72, [R1+0x3d98] ;  /* 0x003d980001487983 */ /* 0x000ea80000300a00 */
[----:B------:R-:W-:Y:S04]  /*120d0*/  STL [R1+0x3f4], R42 ;  /* 0x0003f42a01007387 */ /* 0x000fe80000100800 */
[----:B------:R-:W-:Y:S04]  /*120e0*/  STL [R1+0x3f8], R44 ;  /* 0x0003f82c01007387 */ /* 0x000fe80000100800 */
[----:B------:R-:W-:Y:S04]  /*120f0*/  STL [R1+0x3fc], R46 ;  /* 0x0003fc2e01007387 */ /* 0x000fe80000100800 */
[----:B------:R-:W-:Y:S04]  /*12100*/  STL [R1+0x3da4], R77 ;  /* 0x003da44d01007387 */ /* 0x000fe80000100800 */
[----:B------:R-:W-:Y:S04]  /*12110*/  STL [R1+0x3da0], R75 ;  /* 0x003da04b01007387 */ /* 0x000fe80000100800 */
[----:B----4-:R0:W-:Y:S04]  /*12120*/  STL.128 [R1+0x3e50], R120 ;  /* 0x003e507801007387 */ /* 0x0101e80000100c00 */
[----:B------:R-:W-:Y:S04]  /*12130*/  STL [R1+0x3d90], R71 ;  /* 0x003d904701007387 */ /* 0x000fe80000100800 */
[----:B---3--:R1:W-:Y:S04]  /*12140*/  STL.128 [R1+0x3e70], R128 ;  /* 0x003e708001007387 */ /* 0x0083e80000100c00 */
[----:B------:R3:W-:Y:S04]  /*12150*/  STL [R1+0x3d8c], R69 ;  /* 0x003d8c4501007387 */ /* 0x0007e80000100800 */
[----:B0-----:R-:W4:Y:S04]  /*12160*/  LDL.LU.128 R120, [R1+0x3e50] ;  /* 0x003e500001787983 */ /* 0x001f280000300c00 */
[----:B------:R0:W-:Y:S04]  /*12170*/  STL [R1+0x3d88], R67 ;  /* 0x003d884301007387 */ /* 0x0001e80000100800 */
[----:B-1----:R-:W4:Y:S04]  /*12180*/  LDL.LU.128 R128, [R1+0x3e70] ;  /* 0x003e700001807983 */ /* 0x002f280000300c00 */
        /* <DEDUP_REMOVED lines=12> */
[----:B------:R1:W-:Y:S04]  /*12250*/  STL.64 [R1+0x3d50], R40 ;  /* 0x003d502801007387 */ /* 0x0003e80000100a00 */
[----:B------:R1:W-:Y:S04]  /*12260*/  STL.128 [R1+0x3d40], R36 ;  /* 0x003d402401007387 */ /* 0x0003e80000100c00 */
[----:B------:R1:W-:Y:S04]  /*12270*/  STL.128 [R1+0x3ca0], R116 ;  /* 0x003ca07401007387 */ /* 0x0003e80000100c00 */
[----:B------:R-:W4:Y:S04]  /*12280*/  LDL.LU R77, [R1+0x3da4] ;  /* 0x003da400014d7983 */ /* 0x000f280000300800 */
[----:B------:R-:W4:Y:S04]  /*12290*/  LDL.LU R75, [R1+0x3da0] ;  /* 0x003da000014b7983 */ /* 0x000f280000300800 */
[----:B------:R-:W4:Y:S04]  /*122a0*/  LDL.LU R71, [R1+0x3d90] ;  /* 0x003d900001477983 */ /* 0x000f280000300800 */
[----:B---3--:R-:W3:Y:S04]  /*122b0*/  LDL.LU R69, [R1+0x3d8c] ;  /* 0x003d8c0001457983 */ /* 0x008ee80000300800 */
        /* <DEDUP_REMOVED lines=13> */
[----:B------:R-:W3:Y:S04]  /*12390*/  LDL.LU.64 R40, [R1+0x3d50] ;  /* 0x003d500001287983 */ /* 0x000ee80000300a00 */
[----:B------:R-:W3:Y:S04]  /*123a0*/  LDL.LU.128 R36, [R1+0x3d40] ;  /* 0x003d400001247983 */ /* 0x000ee80000300c00 */
[----:B------:R-:W3:Y:S04]  /*123b0*/  LDL.128 R116, [R1+0x3f0] ;  /* 0x0003f00001747983 */ /* 0x000ee80000100c00 */
[----:B------:R0:W-:Y:S04]  /*123c0*/  STL.64 [R1+0x3d00], R12 ;  /* 0x003d000c01007387 */ /* 0x0001e80000100a00 */
[----:B------:R1:W-:Y:S04]  /*123d0*/  STL.128 [R1+0x3fa0], R148 ;  /* 0x003fa09401007387 */ /* 0x0003e80000100c00 */
[----:B------:R1:W-:Y:S04]  /*123e0*/  STL.128 [R1+0x3f90], R144 ;  /* 0x003f909001007387 */ /* 0x0003e80000100c00 */
[----:B0-----:R-:W3:Y:S04]  /*123f0*/  LDL.LU.64 R12, [R1+0x3d00] ;  /* 0x003d0000010c7983 */ /* 0x001ee80000300a00 */
[----:B------:R0:W-:Y:S04]  /*12400*/  STL [R1+0x4360], R193 ;  /* 0x004360c101007387 */ /* 0x0001e80000100800 */
[----:B-1----:R-:W3:Y:S04]  /*12410*/  LDL.LU.128 R148, [R1+0x3fa0] ;  /* 0x003fa00001947983 */ /* 0x002ee80000300c00 */
        /* <DEDUP_REMOVED lines=11> */
[----:B------:R2:W-:Y:S04]  /*124d0*/  STL.64 [R1+0x3d08], R16 ;  /* 0x003d081001007387 */ /* 0x0005e80000100a00 */
[----:B------:R2:W-:Y:S04]  /*124e0*/  STL.64 [R1+0x3cf0], R8 ;  /* 0x003cf00801007387 */ /* 0x0005e80000100a00 */
[----:B------:R2:W-:Y:S04]  /*124f0*/  STL.128 [R1+0x3ce0], R4 ;  /* 0x003ce00401007387 */ /* 0x0005e80000100c00 */
[----:B0-----:R-:W3:Y:S04]  /*12500*/  LDL.LU R193, [R1+0x4360] ;  /* 0x0043600001c17983 */ /* 0x001ee80000300800 */
        /* <DEDUP_REMOVED lines=9> */
[----:B--2---:R-:W2:Y:S04]  /*125a0*/  LDL.LU.128 R152, [R1+0x3fb0] ;  /* 0x003fb00001987983 */ /* 0x004ea80000300c00 */
[----:B------:R-:W2:Y:S04]  /*125b0*/  LDL.LU.128 R140, [R1+0x3f80] ;  /* 0x003f8000018c7983 */ /* 0x000ea80000300c00 */
[----:B------:R-:W2:Y:S04]  /*125c0*/  LDL.LU.64 R16, [R1+0x3d08] ;  /* 0x003d080001107983 */ /* 0x000ea80000300a00 */
[----:B------:R-:W2:Y:S04]  /*125d0*/  LDL.LU.64 R8, [R1+0x3cf0] ;  /* 0x003cf00001087983 */ /* 0x000ea80000300a00 */
[----:B------:R-:W2:Y:S04]  /*125e0*/  LDL.LU.128 R4, [R1+0x3ce0] ;  /* 0x003ce00001047983 */ /* 0x000ea80000300c00 */
[----:B------:R-:W-:Y:S04]  /*125f0*/  STL.128 [R1+0x3cc0], R124 ;  /* 0x003cc07c01007387 */ /* 0x000fe80000100c00 */
[----:B------:R-:W-:Y:S04]  /*12600*/  STL.128 [R1+0x3c90], R112 ;  /* 0x003c907001007387 */ /* 0x000fe80000100c00 */
[----:B----4-:R-:W-:Y:S04]  /*12610*/  STL.128 [R1+0x3cb0], R120 ;  /* 0x003cb07801007387 */ /* 0x010fe80000100c00 */
        /* <DEDUP_REMOVED lines=10> */
[----:B------:R4:W-:Y:S04]  /*126c0*/  STL [R1+0x3b8c], R26 ;  /* 0x003b8c1a01007387 */ /* 0x0009e80000100800 */
[----:B------:R4:W-:Y:S04]  /*126d0*/  STL [R1+0x3b88], R24 ;  /* 0x003b881801007387 */ /* 0x0009e80000100800 */
[----:B------:R4:W-:Y:S04]  /*126e0*/  STL [R1+0x3b84], R22 ;  /* 0x003b841601007387 */ /* 0x0009e80000100800 */
[----:B------:R4:W-:Y:S04]  /*126f0*/  STL [R1+0x3b80], R20 ;  /* 0x003b801401007387 */ /* 0x0009e80000100800 */
[----:B------:R4:W-:Y:S04]  /*12700*/  STL [R1+0x3b68], R10 ;  /* 0x003b680a01007387 */ /* 0x0009e80000100800 */
[----:B0-----:R-:W2:Y:S04]  /*12710*/  LDL.LU.128 R28, [R1+0x3b90] ;  /* 0x003b9000011c7983 */ /* 0x001ea80000300c00 */
[----:B-1----:R-:W2:Y:S04]  /*12720*/  LDL.LU.128 R32, [R1+0x3ba0] ;  /* 0x003ba00001207983 */ /* 0x002ea80000300c00 */
[----:B----4-:R-:W4:Y:S04]  /*12730*/  LDL.LU R26, [R1+0x3b8c] ;  /* 0x003b8c00011a7983 */ /* 0x010f280000300800 */
[----:B------:R-:W4:Y:S04]  /*12740*/  LDL.LU R24, [R1+0x3b88] ;  /* 0x003b880001187983 */ /* 0x000f280000300800 */
[----:B------:R-:W4:Y:S04]  /*12750*/  LDL.LU R22, [R1+0x3b84] ;  /* 0x003b840001167983 */ /* 0x000f280000300800 */
[----:B------:R-:W4:Y:S04]  /*12760*/  LDL.LU R20, [R1+0x3b80] ;  /* 0x003b800001147983 */ /* 0x000f280000300800 */
[----:B------:R-:W4:Y:S04]  /*12770*/  LDL.LU R10, [R1+0x3b68] ;  /* 0x003b6800010a7983 */ /* 0x000f280000300800 */
[----:B------:R-:W4:Y:S04]  /*12780*/  LDL.LU.128 R92, [R1+0x3c40] ;  /* 0x003c4000015c7983 */ /* 0x000f280000300c00 */
[----:B------:R0:W-:Y:S04]  /*12790*/  STL.128 [R1+0x3c10], R80 ;  /* 0x003c105001007387 */ /* 0x0001e80000100c00 */
[----:B------:R1:W-:Y:S04]  /*127a0*/  STL.64 [R1+0x3c08], R78 ;  /* 0x003c084e01007387 */ /* 0x0003e80000100a00 */
[----:B------:R1:W-:Y:S04]  /*127b0*/  STL.64 [R1+0x3bf8], R72 ;  /* 0x003bf84801007387 */ /* 0x0003e80000100a00 */
[----:B------:R-:W4:Y:S04]  /*127c0*/  LDL.LU.128 R88, [R1+0x3c30] ;  /* 0x003c300001587983 */ /* 0x000f280000300c00 */
[----:B------:R-:W4:Y:S04]  /*127d0*/  LDL.LU.128 R84, [R1+0x3c20] ;  /* 0x003c200001547983 */ /* 0x000f280000300c00 */
[----:B0-----:R-:W4:Y:S04]  /*127e0*/  LDL.LU.128 R80, [R1+0x3c10] ;  /* 0x003c100001507983 */ /* 0x001f280000300c00 */
[----:B-1----:R-:W4:Y:S04]  /*127f0*/  LDL.LU.64 R78, [R1+0x3c08] ;  /* 0x003c0800014e7983 */ /* 0x002f280000300a00 */
[----:B------:R-:W4:Y:S04]  /*12800*/  LDL.LU.64 R72, [R1+0x3bf8] ;  /* 0x003bf80001487983 */ /* 0x000f280000300a00 */
[----:B------:R0:W-:Y:S04]  /*12810*/  STL [R1+0x3c04], R77 ;  /* 0x003c044d01007387 */ /* 0x0001e80000100800 */
[----:B------:R1:W-:Y:S04]  /*12820*/  STL [R1+0x3c00], R75 ;  /* 0x003c004b01007387 */ /* 0x0003e80000100800 */
[----:B------:R1:W-:Y:S04]  /*12830*/  STL [R1+0x3bf4], R71 ;  /* 0x003bf44701007387 */ /* 0x0003e80000100800 */
[----:B---3--:R3:W-:Y:S04]  /*12840*/  STL [R1+0x3bf0], R69 ;  /* 0x003bf04501007387 */ /* 0x0087e80000100800 */
[----:B------:R3:W-:Y:S04]  /*12850*/  STL [R1+0x3bec], R67 ;  /* 0x003bec4301007387 */ /* 0x0007e80000100800 */
[----:B------:R3:W-:Y:S01]  /*12860*/  STL [R1+0x3be8], R65 ;  /* 0x003be84101007387 */ /* 0x0007e20000100800 */
[----:B------:R-:W-:-:S02]  /*12870*/  IMAD.MOV.U32 R136, RZ, RZ, R116 ;  /* 0x000000ffff887224 */ /* 0x000fc400078e0074 */
[----:B------:R-:W-:Y:S01]  /*12880*/  IMAD.MOV.U32 R137, RZ, RZ, R117 ;  /* 0x000000ffff897224 */ /* 0x000fe200078e0075 */
[----:B------:R3:W-:Y:S01]  /*12890*/  STL [R1+0x3be4], R63 ;  /* 0x003be43f01007387 */ /* 0x0007e20000100800 */
[----:B------:R-:W-:Y:S02]  /*128a0*/  IMAD.MOV.U32 R138, RZ, RZ, R118 ;  /* 0x000000ffff8a7224 */ /* 0x000fe400078e0076 */
[----:B------:R-:W-:Y:S01]  /*128b0*/  IMAD.MOV.U32 R139, RZ, RZ, R119 ;  /* 0x000000ffff8b7224 */ /* 0x000fe200078e0077 */
        /* <DEDUP_REMOVED lines=13> */
[----:B------:R-:W4:Y:S04]  /*12990*/  LDL.LU.128 R128, [R1+0x3cd0] ;  /* 0x003cd00001807983 */ /* 0x000f280000300c00 */
        /* <DEDUP_REMOVED lines=8> */
[----:B0-----:R-:W4:Y:S04]  /*12a20*/  LDL.LU R77, [R1+0x3c04] ;  /* 0x003c0400014d7983 */ /* 0x001f280000300800 */
[----:B-1----:R-:W4:Y:S04]  /*12a30*/  LDL.LU R75, [R1+0x3c00] ;  /* 0x003c0000014b7983 */ /* 0x002f280000300800 */
[----:B------:R-:W4:Y:S04]  /*12a40*/  LDL.LU R71, [R1+0x3bf4] ;  /* 0x003bf40001477983 */ /* 0x000f280000300800 */
[----:B---3--:R-:W3:Y:S04]  /*12a50*/  LDL.LU R69, [R1+0x3bf0] ;  /* 0x003bf00001457983 */ /* 0x008ee80000300800 */
        /* <DEDUP_REMOVED lines=16> */
[----:B------:R0:W-:Y:S04]  /*12b60*/  STL.64 [R1+0x3b70], R12 ;  /* 0x003b700c01007387 */ /* 0x0001e80000100a00 */
[----:B------:R1:W-:Y:S04]  /*12b70*/  STL.128 [R1+0x3b10], R148 ;  /* 0x003b109401007387 */ /* 0x0003e80000100c00 */
[----:B------:R1:W-:Y:S04]  /*12b80*/  STL.128 [R1+0x3b00], R144 ;  /* 0x003b009001007387 */ /* 0x0003e80000100c00 */
[----:B0-----:R-:W3:Y:S04]  /*12b90*/  LDL.LU.64 R12, [R1+0x3b70] ;  /* 0x003b7000010c7983 */ /* 0x001ee80000300a00 */
[----:B-1----:R-:W3:Y:S04]  /*12ba0*/  LDL.LU.128 R148, [R1+0x3b10] ;  /* 0x003b100001947983 */ /* 0x002ee80000300c00 */
[----:B------:R-:W3:Y:S04]  /*12bb0*/  LDL.LU.128 R144, [R1+0x3b00] ;  /* 0x003b000001907983 */ /* 0x000ee80000300c00 */
[----:B--2---:R0:W-:Y:S04]  /*12bc0*/  STL.64 [R1+0x3b78], R16 ;  /* 0x003b781001007387 */ /* 0x0041e80000100a00 */
[----:B------:R1:W-:Y:S04]  /*12bd0*/  STL.64 [R1+0x3b60], R8 ;  /* 0x003b600801007387 */ /* 0x0003e80000100a00 */
[----:B------:R-:W-:Y:S04]  /*12be0*/  STL [R1+0x400], R36 ;  /* 0x0004002401007387 */ /* 0x000fe80000100800 */
[----:B------:R-:W-:Y:S04]  /*12bf0*/  STL [R1+0x404], R38 ;  /* 0x0004042601007387 */ /* 0x000fe80000100800 */
[----:B------:R-:W-:Y:S04]  /*12c00*/  STL [R1+0x408], R40 ;  /* 0x0004082801007387 */ /* 0x000fe80000100800 */
[----:B0-----:R-:W2:Y:S04]  /*12c10*/  LDL.LU.64 R16, [R1+0x3b78] ;  /* 0x003b780001107983 */ /* 0x001ea80000300a00 */
[----:B-1----:R-:W2:Y:S04]  /*12c20*/  LDL.LU.64 R8, [R1+0x3b60] ;  /* 0x003b600001087983 */ /* 0x002ea80000300a00 */
[----:B------:R0:W-:Y:S04]  /*12c30*/  STL.128 [R1+0x3b20], R152 ;  /* 0x003b209801007387 */ /* 0x0001e80000100c00 */
[----:B------:R-:W-:Y:S04]  /*12c40*/  STL [R1+0x40c], R30 ;  /* 0x00040c1e01007387 */ /* 0x000fe80000100800 */
[----:B------:R1:W-:Y:S04]  /*12c50*/  STL.128 [R1+0x3b50], R4 ;  /* 0x003b500401007387 */ /* 0x0003e80000100c00 */
[----:B------:R-:W-:Y:S04]  /*12c60*/  STL.128 [R1+0x3b40], R160 ;  /* 0x003b40a001007387 */ /* 0x000fe80000100c00 */
[----:B------:R1:W-:Y:S04]  /*12c70*/  STL.128 [R1+0x3b30], R156 ;  /* 0x003b309c01007387 */ /* 0x0003e80000100c00 */
[----:B------:R-:W-:Y:S04]  /*12c80*/  STL [R1+0x410], R32 ;  /* 0x0004102001007387 */ /* 0x000fe80000100800 */
[----:B------:R-:W-:Y:S04]  /*12c90*/  STL [R1+0x414], R34 ;  /* 0x0004142201007387 */ /* 0x000fe80000100800 */
[----:B0-----:R-:W2:Y:S04]  /*12ca0*/  LDL.128 R152, [R1+0x400] ;  /* 0x0004000001987983 */ /* 0x001ea80000100c00 */
[----:B----4-:R-:W-:Y:S04]  /*12cb0*/  STL [R1+0x418], R24 ;  /* 0x0004181801007387 */ /* 0x010fe80000100800 */
[----:B------:R-:W-:Y:S04]  /*12cc0*/  STL [R1+0x41c], R26 ;  /* 0x00041c1a01007387 */ /* 0x000fe80000100800 */
[----:B------:R-:W-:Y:S04]  /*12cd0*/  STL [R1+0x420], R28 ;  /* 0x0004201c01007387 */ /* 0x000fe80000100800 */
[----:B------:R-:W-:Y:S04]  /*12ce0*/  STL [R1+0x424], R10 ;  /* 0x0004240a01007387 */ /* 0x000fe80000100800 */
[----:B------:R-:W-:Y:S04]  /*12cf0*/  STL [R1+0x428], R20 ;  /* 0x0004281401007387 */ /* 0x000fe80000100800 */
[----:B------:R-:W-:Y:S04]  /*12d00*/  STL [R1+0x42c], R22 ;  /* 0x00042c1601007387 */ /* 0x000fe80000100800 */
[----:B-1----:R-:W4:Y:S04]  /*12d10*/  LDL.LU.128 R4, [R1+0x3b50] ;  /* 0x003b500001047983 */ /* 0x002f280000300c00 */
[----:B------:R0:W-:Y:S04]  /*12d20*/  STL.128 [R1+0x3a30], R92 ;  /* 0x003a305c01007387 */ /* 0x0001e80000100c00 */
[----:B------:R-:W4:Y:S04]  /*12d30*/  LDL.128 R156, [R1+0x410] ;  /* 0x00041000019c7983 */ /* 0x000f280000100c00 */
[----:B------:R-:W4:Y:S04]  /*12d40*/  LDL.128 R160, [R1+0x420] ;  /* 0x0004200001a07983 */ /* 0x000f280000100c00 */
[----:B------:R1:W-:Y:S04]  /*12d50*/  STL.128 [R1+0x3af0], R140 ;  /* 0x003af08c01007387 */ /* 0x0003e80000100c00 */
[----:B------:R1:W-:Y:S04]  /*12d60*/  STL.128 [R1+0x3a20], R88 ;  /* 0x003a205801007387 */ /* 0x0003e80000100c00 */
[----:B0-----:R-:W4:Y:S04]  /*12d70*/  LDL.LU.128 R92, [R1+0x3a30] ;  /* 0x003a3000015c7983 */ /* 0x001f280000300c00 */
[----:B------:R0:W-:Y:S04]  /*12d80*/  STL.128 [R1+0x3a10], R84 ;  /* 0x003a105401007387 */ /* 0x0001e80000100c00 */
[----:B------:R0:W-:Y:S04]  /*12d90*/  STL.128 [R1+0x3a00], R80 ;  /* 0x003a005001007387 */ /* 0x0001e80000100c00 */
[----:B------:R0:W-:Y:S04]  /*12da0*/  STL.64 [R1+0x39f8], R78 ;  /* 0x0039f84e01007387 */ /* 0x0001e80000100a00 */
[----:B------:R0:W-:Y:S04]  /*12db0*/  STL.64 [R1+0x39e8], R72 ;  /* 0x0039e84801007387 */ /* 0x0001e80000100a00 */
[----:B-1----:R-:W4:Y:S04]  /*12dc0*/  LDL.LU.128 R140, [R1+0x3af0] ;  /* 0x003af000018c7983 */ /* 0x002f280000300c00 */
[----:B------:R-:W4:Y:S04]  /*12dd0*/  LDL.LU.128 R88, [R1+0x3a20] ;  /* 0x003a200001587983 */ /* 0x000f280000300c00 */
[----:B0-----:R-:W4:Y:S04]  /*12de0*/  LDL.LU.128 R84, [R1+0x3a10] ;  /* 0x003a100001547983 */ /* 0x001f280000300c00 */
[----:B------:R-:W4:Y:S04]  /*12df0*/  LDL.LU.128 R80, [R1+0x3a00] ;  /* 0x003a000001507983 */ /* 0x000f280000300c00 */
[----:B------:R-:W4:Y:S04]  /*12e00*/  LDL.LU.64 R78, [R1+0x39f8] ;  /* 0x0039f800014e7983 */ /* 0x000f280000300a00 */
[----:B------:R-:W4:Y:S04]  /*12e10*/  LDL.LU.64 R72, [R1+0x39e8] ;  /* 0x0039e80001487983 */ /* 0x000f280000300a00 */
        /* <DEDUP_REMOVED lines=14> */
[----:B---3--:R3:W-:Y:S04]  /*12f00*/  STL [R1+0x39e0], R69 ;  /* 0x0039e04501007387 */ /* 0x0087e80000100800 */
        /* <DEDUP_REMOVED lines=28> */
[----:B------:R-:W4:Y:S04]  /*130d0*/  LDL.LU R75, [R1+0x39f0] ;  /* 0x0039f000014b7983 */ /* 0x000f280000300800 */
        /* <DEDUP_REMOVED lines=17> */
[----:B------:R-:W3:Y:S01]  /*131f0*/  LDL.LU R37, [R1+0x39a0] ;  /* 0x0039a00001257983 */ /* 0x000ee20000300800 */
[----:B------:R-:W0:Y:S01]  /*13200*/  S2R R225, SR_TID.X ;  /* 0x0000000000e17919 */ /* 0x000e220000002100 */
[----:B------:R-:W-:Y:S01]  /*13210*/  FMUL.FTZ R13, R0, R13 ;  /* 0x0000000d000d7220 */ /* 0x000fe20000410000 */
[----:B------:R-:W-:-:S03]  /*13220*/  FMUL.FTZ R197, R12, R0 ;  /* 0x000000000cc57220 */ /* 0x000fc60000410000 */
        /* <DEDUP_REMOVED lines=8> */
[----:B------:R-:W-:Y:S01]  /*132b0*/  MUFU.EX2 R221, R221 ;  /* 0x000000dd00dd7308 */ /* 0x000fe20000000800 */
[----:B0-----:R-:W-:-:S05]  /*132c0*/  SHF.R.U32.HI R225, RZ, 0x7, R225 ;  /* 0x00000007ffe17819 */ /* 0x001fca00000116e1 */
[----:B------:R-:W-:Y:S02]  /*132d0*/  VIADD R225, R225, 0x8 ;  /* 0x00000008e1e17836 */ /* 0x000fe40000000000 */
[----:B------:R-:W0:Y:S08]  /*132e0*/  MUFU.EX2 R220, R220 ;  /* 0x000000dc00dc7308 */ /* 0x000e300000000800 */
[----:B------:R-:W-:Y:S08]  /*132f0*/  MUFU.EX2 R219, R219 ;  /* 0x000000db00db7308 */ /* 0x000ff00000000800 */
[----:B------:R-:W-:Y:S08]  /*13300*/  MUFU.EX2 R218, R218 ;  /* 0x000000da00da7308 */ /* 0x000ff00000000800 */
[----:B------:R-:W-:Y:S08]  /*13310*/  MUFU.EX2 R217, R217 ;  /* 0x000000d900d97308 */ /* 0x000ff00000000800 */
[----:B------:R-:W1:Y:S08]  /*13320*/  MUFU.EX2 R216, R216 ;  /* 0x000000d800d87308 */ /* 0x000e700000000800 */
[----:B------:R-:W-:Y:S08]  /*13330*/  MUFU.EX2 R215, R215 ;  /* 0x000000d700d77308 */ /* 0x000ff00000000800 */
[----:B------:R-:W1:Y:S01]  /*13340*/  MUFU.EX2 R214, R214 ;  /* 0x000000d600d67308 */ /* 0x000e620000000800 */
[----:B--2---:R-:W-:Y:S01]  /*13350*/  ISETP.NE.U32.AND P0, PT, R8, RZ, PT ;  /* 0x000000ff0800720c */ /* 0x004fe20003f05070 */
[----:B------:R-:W-:-:S02]  /*13360*/  IMAD R16, R9, 0xc00, R16 ;  /* 0x00000c0009107824 */ /* 0x000fc400078e0210 */
[----:B------:R-:W-:Y:S02]  /*13370*/  IMAD.MOV.U32 R27, RZ, RZ, R152 ;  /* 0x000000ffff1b7224 */ /* 0x000fe400078e0098 */
[----:B------:R-:W-:Y:S02]  /*13380*/  IMAD.MOV.U32 R25, RZ, RZ, R153 ;  /* 0x000000ffff197224 */ /* 0x000fe400078e0099 */
[----:B------:R-:W-:Y:S02]  /*13390*/  IMAD.MOV.U32 R74, RZ, RZ, R193 ;  /* 0x000000ffff4a7224 */ /* 0x000fe400078e00c1 */
[----:B------:R-:W-:Y:S02]  /*133a0*/  IMAD.MOV.U32 R23, RZ, RZ, R154 ;  /* 0x000000ffff177224 */ /* 0x000fe400078e009a */
[----:B------:R-:W-:Y:S02]  /*133b0*/  IMAD.MOV.U32 R21, RZ, RZ, R155 ;  /* 0x000000ffff157224 */ /* 0x000fe400078e009b */
[----:B----4-:R-:W-:-:S02]  /*133c0*/  IMAD.MOV.U32 R19, RZ, RZ, R156 ;  /* 0x000000ffff137224 */ /* 0x010fc400078e009c */
[----:B------:R-:W-:Y:S02]  /*133d0*/  IMAD.MOV.U32 R18, RZ, RZ, R157 ;  /* 0x000000ffff127224 */ /* 0x000fe400078e009d */
[----:B------:R-:W-:Y:S02]  /*133e0*/  IMAD.MOV.U32 R15, RZ, RZ, R158 ;  /* 0x000000ffff0f7224 */ /* 0x000fe400078e009e */
[----:B------:R-:W-:Y:S02]  /*133f0*/  IMAD.MOV.U32 R14, RZ, RZ, R159 ;  /* 0x000000ffff0e7224 */ /* 0x000fe400078e009f */
[----:B------:R-:W-:Y:S02]  /*13400*/  IMAD.MOV.U32 R11, RZ, RZ, R160 ;  /* 0x000000ffff0b7224 */ /* 0x000fe400078e00a0 */
[----:B------:R-:W-:Y:S02]  /*13410*/  IMAD.MOV.U32 R10, RZ, RZ, R161 ;  /* 0x000000ffff0a7224 */ /* 0x000fe400078e00a1 */
[----:B------:R-:W-:-:S02]  /*13420*/  IMAD.MOV.U32 R3, RZ, RZ, R162 ;  /* 0x000000ffff037224 */ /* 0x000fc400078e00a2 */
[----:B------:R-:W-:Y:S02]  /*13430*/  IMAD.MOV.U32 R2, RZ, RZ, R163 ;  /* 0x000000ffff027224 */ /* 0x000fe400078e00a3 */
[----:B------:R-:W-:Y:S02]  /*13440*/  IMAD.MOV.U32 R203, RZ, RZ, R7 ;  /* 0x000000ffffcb7224 */ /* 0x000fe400078e0007 */
[----:B------:R-:W-:Y:S02]  /*13450*/  IMAD.MOV.U32 R201, RZ, RZ, R6 ;  /* 0x000000ffffc97224 */ /* 0x000fe400078e0006 */
[----:B------:R-:W-:Y:S02]  /*13460*/  IMAD.MOV.U32 R199, RZ, RZ, R5 ;  /* 0x000000ffffc77224 */ /* 0x000fe400078e0005 */
[----:B------:R-:W-:Y:S02]  /*13470*/  IMAD.MOV.U32 R44, RZ, RZ, R94 ;  /* 0x000000ffff2c7224 */ /* 0x000fe400078e005e */
[----:B------:R-:W-:Y:S01]  /*13480*/  IMAD.MOV.U32 R46, RZ, RZ, R92 ;  /* 0x000000ffff2e7224 */ /* 0x000fe200078e005c */
[----:B------:R-:W-:Y:S01]  /*13490*/  R2UR UR6, R16 ;  /* 0x00000000100672ca */ /* 0x000fe200000e0000 */
[----:B------:R-:W-:Y:S01]  /*134a0*/  IMAD.MOV.U32 R38, RZ, RZ, R88 ;  /* 0x000000ffff267224 */ /* 0x000fe200078e0058 */
[----:B------:R-:W-:Y:S01]  /*134b0*/  R2UR UR7, R17 ;  /* 0x00000000110772ca */ /* 0x000fe200000e0000 */
[----:B------:R-:W-:-:S02]  /*134c0*/  IMAD.MOV.U32 R48, RZ, RZ, R90 ;  /* 0x000000ffff307224 */ /* 0x000fc400078e005a */
        /* <DEDUP_REMOVED lines=18> */
[----:B------:R-:W-:Y:S01]  /*135f0*/  IMAD.MOV.U32 R76, RZ, RZ, R205 ;  /* 0x000000ffff4c7224 */ /* 0x000fe200078e00cd */
[----:B0-----:R-:W-:Y:S01]  /*13600*/  F2FP.F16.F32.PACK_AB R192, R220, R221 ;  /* 0x000000dddcc0723e */ /* 0x001fe200000000ff */
[----:B------:R-:W-:Y:S01]  /*13610*/  IMAD.MOV.U32 R92, RZ, RZ, R141 ;  /* 0x000000ffff5c7224 */ /* 0x000fe200078e008d */
[----:B-1----:R-:W-:Y:S01]  /*13620*/  F2FP.F16.F32.PACK_AB R193, R216, R217 ;  /* 0x000000d9d8c1723e */ /* 0x002fe200000000ff */
[----:B------:R-:W-:Y:S01]  /*13630*/  IMAD.MOV.U32 R94, RZ, RZ, R140 ;  /* 0x000000ffff5e7224 */ /* 0x000fe200078e008c */
[----:B------:R-:W-:Y:S01]  /*13640*/  F2FP.F16.F32.PACK_AB R194, R218, R219 ;  /* 0x000000dbdac2723e */ /* 0x000fe200000000ff */
[----:B------:R-:W-:Y:S01]  /*13650*/  IMAD.MOV.U32 R28, RZ, RZ, R74 ;  /* 0x000000ffff1c7224 */ /* 0x000fe200078e004a */
[----:B------:R-:W-:Y:S01]  /*13660*/  F2FP.F16.F32.PACK_AB R195, R214, R215 ;  /* 0x000000d7d6c3723e */ /* 0x000fe200000000ff */
[----:B------:R-:W-:Y:S01]  /*13670*/  IMAD.MOV.U32 R88, RZ, RZ, R143 ;  /* 0x000000ffff587224 */ /* 0x000fe200078e008f */
[----:B------:R-:W-:Y:S01]  /*13680*/  VOTEU.ANY UP0, P0 ;  /* 0x00000000003f7886 */ /* 0x000fe20000000100 */
[----:B------:R-:W-:Y:S01]  /*13690*/  IMAD.MOV.U32 R90, RZ, RZ, R142 ;  /* 0x000000ffff5a7224 */ /* 0x000fe200078e008e */
[----:B------:R0:W-:Y:S01]  /*136a0*/  STL.128 [R1+0x3910], R184 ;  /* 0x003910b801007387 */ /* 0x0001e20000100c00 */
[----:B------:R-:W-:-:S02]  /*136b0*/  IMAD.MOV.U32 R140, RZ, RZ, R27 ;  /* 0x000000ffff8c7224 */ /* 0x000fc400078e001b */
[----:B------:R-:W-:Y:S01]  /*136c0*/  IMAD.MOV.U32 R141, RZ, RZ, R25 ;  /* 0x000000ffff8d7224 */ /* 0x000fe200078e0019 */
[----:B------:R1:W-:Y:S01]  /*136d0*/  STL.128 [R1+0x3900], R180 ;  /* 0x003900b401007387 */ /* 0x0003e20000100c00 */
[----:B------:R-:W-:Y:S02]  /*136e0*/  IMAD.MOV.U32 R72, RZ, RZ, R207 ;  /* 0x000000ffff487224 */ /* 0x000fe400078e00cf */
[----:B------:R-:W-:Y:S01]  /*136f0*/  IMAD.MOV.U32 R74, RZ, RZ, R206 ;  /* 0x000000ffff4a7224 */ /* 0x000fe200078e00ce */
[----:B------:R-:W2:Y:S01]  /*13700*/  LDL.LU.128 R156, [R1+0x3b30] ;  /* 0x003b3000019c7983 */ /* 0x000ea20000300c00 */
[----:B------:R-:W-:Y:S02]  /*13710*/  IMAD.MOV.U32 R78, RZ, RZ, R204 ;  /* 0x000000ffff4e7224 */ /* 0x000fe400078e00cc */
[----:B------:R-:W-:Y:S01]  /*13720*/  IMAD.MOV.U32 R80, RZ, RZ, R202 ;  /* 0x000000ffff507224 */ /* 0x000fe200078e00ca */
[----:B------:R-:W4:Y:S01]  /*13730*/  LDL.LU.128 R152, [R1+0x3b20] ;  /* 0x003b200001987983 */ /* 0x000f220000300c00 */
[----:B------:R-:W-:-:S02]  /*13740*/  IMAD.MOV.U32 R82, RZ, RZ, R200 ;  /* 0x000000ffff527224 */ /* 0x000fc400078e00c8 */
[----:B------:R-:W-:Y:S01]  /*13750*/  IMAD.MOV.U32 R84, RZ, RZ, R198 ;  /* 0x000000ffff547224 */ /* 0x000fe200078e00c6 */
[----:B0-----:R-:W2:Y:S01]  /*13760*/  LDL.LU.128 R184, [R1+0x3910] ;  /* 0x0039100001b87983 */ /* 0x001ea20000300c00 */
[----:B------:R-:W-:Y:S02]  /*13770*/  IMAD.MOV.U32 R86, RZ, RZ, R196 ;  /* 0x000000ffff567224 */ /* 0x000fe400078e00c4 */
[----:B------:R-:W-:Y:S01]  /*13780*/  IMAD.MOV.U32 R142, RZ, RZ, R23 ;  /* 0x000000ffff8e7224 */ /* 0x000fe200078e0017 */
[----:B------:R-:W4:Y:S01]  /*13790*/  LDL.LU.128 R160, [R1+0x3b40] ;  /* 0x003b400001a07983 */ /* 0x000f220000300c00 */
        /* <DEDUP_REMOVED lines=11> */
[----:B------:R-:W-:Y:S01]  /*13850*/  IMAD.MOV.U32 R25, RZ, RZ, R199 ;  /* 0x000000ffff197224 */ /* 0x000fe200078e00c7 */
[----:B------:R0:W-:Y:S06]  /*13860*/  BAR.SYNC.DEFER_BLOCKING R225, 0x100 ;  /* 0x000400e10000751d */ /* 0x0001ec0000010000 */
[----:B---3--:R-:W-:-:S06]  /*13870*/  WARPGROUP.ARRIVE ;  /* 0x00000000000079c5 */ /* 0x008fcc0000000000 */
[----:B------:R-:W-:Y:S03]  /*13880*/  HGMMA.64x256x16.F32 R24, R192, gdesc[UR4].tnspB, R24, UP0, gsb0 ;  /* 0x43e00004c0187df0 */ /* 0x000fe6000b800818 */
[----:B------:R-:W-:Y:S02]  /*13890*/  WARPGROUP.DEPBAR.LE gsb0, 0x0 ;  /* 0x00008000000079c5 */ /* 0x000fe40000010000 */
[----:B------:R-:W-:Y:S04]  /*138a0*/  STL [R1+0x58c], R107 ;  /* 0x00058c6b01007387 */ /* 0x000fe80000100800 */
[----:B------:R-:W-:Y:S04]  /*138b0*/  STL [R1+0x588], R106 ;  /* 0x0005886a01007387 */ /* 0x000fe80000100800 */
[----:B------:R-:W-:Y:S04]  /*138c0*/  STL [R1+0x584], R105 ;  /* 0x0005846901007387 */ /* 0x000fe80000100800 */
[----:B------:R-:W-:Y:S04]  /*138d0*/  STL [R1+0x580], R104 ;  /* 0x0005806801007387 */ /* 0x000fe80000100800 */
[----:B-1----:R-:W3:Y:S04]  /*138e0*/  LDL.128 R180, [R1+0x580] ;  /* 0x0005800001b47983 */ /* 0x002ee80000100c00 */
[----:B------:R1:W-:Y:S04]  /*138f0*/  STL [R1+0x574], R101 ;  /* 0x0005746501007387 */ /* 0x0003e80000100800 */
[----:B------:R0:W-:Y:S04]  /*13900*/  STL [R1+0x570], R100 ;  /* 0x0005706401007387 */ /* 0x0001e80000100800 */
[----:B-1----:R-:W4:Y:S04]  /*13910*/  LDL.LU R101, [R1+0x588] ;  /* 0x0005880001657983 */ /* 0x002f280000300800 */
[----:B0-----:R-:W4:Y:S01]  /*13920*/  LDL.LU R100, [R1+0x584] ;  /* 0x0005840001647983 */ /* 0x001f220000300800 */
[----:B------:R-:W-:-:S02]  /*13930*/  VIADD R4, R16, 0x80 ;  /* 0x0000008010047836 */ /* 0x000fc40000000000 */
[----:B------:R-:W-:Y:S01]  /*13940*/  IMAD.MOV.U32 R107, RZ, RZ, R31 ;  /* 0x000000ffff6b7224 */ /* 0x000fe200078e001f */
[----:B------:R-:W-:Y:S01]  /*13950*/  STL [R1+0x578], R102 ;  /* 0x0005786601007387 */ /* 0x000fe20000100800 */
[----:B------:R-:W-:Y:S02]  /*13960*/  IMAD.MOV.U32 R106, RZ, RZ, R30 ;  /* 0x000000ffff6a7224 */ /* 0x000fe400078e001e */
[----:B------:R-:W-:Y:S01]  /*13970*/  IMAD.MOV.U32 R105, RZ, RZ, R29 ;  /* 0x000000ffff697224 */ /* 0x000fe200078e001d */
[----:B------:R-:W-:Y:S01]  /*13980*/  STL [R1+0x59c], R111 ;  /* 0x00059c6f01007387 */ /* 0x000fe20000100800 */
[----:B------:R-:W-:-:S03]  /*13990*/  IMAD.MOV.U32 R104, RZ, RZ, R28 ;  /* 0x000000ffff687224 */ /* 0x000fc600078e001c */
[----:B------:R-:W-:Y:S04]  /*139a0*/  STL [R1+0x598], R110 ;  /* 0x0005986e01007387 */ /* 0x000fe80000100800 */
[----:B------:R-:W-:Y:S04]  /*139b0*/  STL [R1+0x594], R109 ;  /* 0x0005946d01007387 */ /* 0x000fe80000100800 */
[----:B------:R-:W-:Y:S04]  /*139c0*/  STL [R1+0x590], R108 ;  /* 0x0005906c01007387 */ /* 0x000fe80000100800 */
[----:B------:R-:W-:Y:S04]  /*139d0*/  STL [R1+0x57c], R103 ;  /* 0x00057c6701007387 */ /* 0x000fe80000100800 */
[----:B------:R0:W-:Y:S04]  /*139e0*/  STL.128 [R1+0x38f0], R176 ;  /* 0x0038f0b001007387 */ /* 0x0001e80000100c00 */
[----:B--2---:R1:W-:Y:S01]  /*139f0*/  STL.128 [R1+0x3810], R184 ;  /* 0x003810b801007387 */ /* 0x0043e20000100c00 */
[----:B------:R-:W-:Y:S01]  /*13a00*/  R2UR UR6, R4 ;  /* 0x00000000040672ca */ /* 0x000fe200000e0000 */
[----:B------:R-:W-:-:S02]  /*13a10*/  IMAD.MOV.U32 R20, RZ, RZ, R24 ;  /* 0x000000ffff147224 */ /* 0x000fc400078e0018 */
[----:B------:R2:W-:Y:S01]  /*13a20*/  STL.128 [R1+0x38e0], R172 ;  /* 0x0038e0ac01007387 */ /* 0x0005e20000100c00 */
[----:B------:R-:W-:Y:S02]  /*13a30*/  IMAD.MOV.U32 R24, RZ, RZ, R105 ;  /* 0x000000ffff187224 */ /* 0x000fe400078e0069 */
[----:B------:R-:W-:Y:S01]  /*13a40*/  IMAD.MOV.U32 R4, RZ, RZ, R104 ;  /* 0x000000ffff047224 */ /* 0x000fe200078e0068 */
[----:B------:R2:W-:Y:S04]  /*13a50*/  STL.128 [R1+0x240], R104 ;  /* 0x0002406801007387 */ /* 0x0005e80000100c00 */
[----:B0-----:R-:W4:Y:S04]  /*13a60*/  LDL.LU.128 R176, [R1+0x570] ;  /* 0x0005700001b07983 */ /* 0x001f280000300c00 */
[----:B-1----:R-:W4:Y:S01]  /*13a70*/  LDL.128 R184, [R1+0x590] ;  /* 0x0005900001b87983 */ /* 0x002f220000100c00 */
[----:B--2---:R-:W-:-:S03]  /*13a80*/  IMAD.MOV.U32 R175, RZ, RZ, R99 ;  /* 0x000000ffffaf7224 */ /* 0x004fc600078e0063 */
[----:B------:R-:W2:Y:S04]  /*13a90*/  LDL.LU R103, [R1+0x590] ;  /* 0x0005900001677983 */ /* 0x000ea80000300800 */
[----:B------:R-:W2:Y:S04]  /*13aa0*/  LDL.LU R99, [R1+0x580] ;  /* 0x0005800001637983 */ /* 0x000ea80000300800 */
[----:B------:R-:W2:Y:S04]  /*13ab0*/  LDL.LU R105, [R1+0x598] ;  /* 0x0005980001697983 */ /* 0x000ea80000300800 */
[----:B------:R-:W2:Y:S01]  /*13ac0*/  LDL.LU R104, [R1+0x594] ;  /* 0x0005940001687983 */ /* 0x000ea20000300800 */
[----:B---3--:R-:W-:-:S05]  /*13ad0*/  IMAD.MOV.U32 R102, RZ, RZ, R183 ;  /* 0x000000ffff667224 */ /* 0x008fca00078e00b7 */
[----:B------:R0:W-:Y:S04]  /*13ae0*/  STL [R1+0x3798], R102 ;  /* 0x0037986601007387 */ /* 0x0001e80000100800 */
[----:B0-----:R-:W3:Y:S04]  /*13af0*/  LDL.LU R102, [R1+0x3798] ;  /* 0x0037980001667983 */ /* 0x001ee80000300800 */
[----:B----4-:R0:W-:Y:S04]  /*13b00*/  STL.64 [R1+0x3790], R100 ;  /* 0x0037906401007387 */ /* 0x0101e80000100a00 */
[----:B0-----:R-:W3:Y:S01]  /*13b10*/  LDL.LU.64 R100, [R1+0x3790] ;  /* 0x0037900001647983 */ /* 0x001ee20000300a00 */
        /* <DEDUP_REMOVED lines=11> */
[----:B------:R-:W-:Y:S08]  /*13bd0*/  MUFU.EX2 R210, R210 ;  /* 0x000000d200d27308 */ /* 0x000ff00000000800 */
[----:B------:R-:W-:Y:S08]  /*13be0*/  MUFU.EX2 R209, R209 ;  /* 0x000000d100d17308 */ /* 0x000ff00000000800 */
[----:B------:R-:W1:Y:S08]  /*13bf0*/  MUFU.EX2 R208, R208 ;  /* 0x000000d000d07308 */ /* 0x000e700000000800 */
[----:B------:R-:W-:Y:S08]  /*13c00*/  MUFU.EX2 R207, R207 ;  /* 0x000000cf00cf7308 */ /* 0x000ff00000000800 */
[----:B------:R-:W4:Y:S01]  /*13c10*/  MUFU.EX2 R206, R206 ;  /* 0x000000ce00ce7308 */ /* 0x000f220000000800 */
[----:B0-----:R-:W-:-:S02]  /*13c20*/  F2FP.F16.F32.PACK_AB R152, R212, R213 ;  /* 0x000000d5d498723e */ /* 0x001fc400000000ff */
[----:B-1----:R-:W-:Y:S02]  /*13c30*/  F2FP.F16.F32.PACK_AB R153, R208, R209 ;  /* 0x000000d1d099723e */ /* 0x002fe400000000ff */
[----:B------:R-:W-:Y:S01]  /*13c40*/  F2FP.F16.F32.PACK_AB R154, R210, R211 ;  /* 0x000000d3d29a723e */ /* 0x000fe200000000ff */
[----:B------:R0:W-:Y:S01]  /*13c50*/  STL [R1+0xcd0], R12 ;  /* 0x000cd00c01007387 */ /* 0x0001e20000100800 */
[----:B------:R-:W-:Y:S02]  /*13c60*/  IMAD.MOV.U32 R7, RZ, RZ, R151 ;  /* 0x000000ffff077224 */ /* 0x000fe400078e0097 */
[----:B------:R-:W-:Y:S01]  /*13c70*/  IMAD.MOV.U32 R8, RZ, RZ, R150 ;  /* 0x000000ffff087224 */ /* 0x000fe200078e0096 */
[----:B------:R1:W-:Y:S01]  /*13c80*/  STL [R1+0x5ac], R115 ;  /* 0x0005ac7301007387 */ /* 0x0003e20000100800 */
[----:B------:R-:W-:Y:S01]  /*13c90*/  IMAD.MOV.U32 R9, RZ, RZ, R149 ;  /* 0x000000ffff097224 */ /* 0x000fe200078e0095 */
[----:B----4-:R-:W-:Y:S02]  /*13ca0*/  F2FP.F16.F32.PACK_AB R155, R206, R207 ;  /* 0x000000cfce9b723e */ /* 0x010fe400000000ff */
[----:B------:R4:W-:Y:S01]  /*13cb0*/  STL [R1+0x5a8], R114 ;  /* 0x0005a87201007387 */ /* 0x0009e20000100800 */
[----:B------:R-:W-:-:S02]  /*13cc0*/  IMAD.MOV.U32 R10, RZ, RZ, R148 ;  /* 0x000000ffff0a7224 */ /* 0x000fc400078e0094 */
[----:B------:R-:W-:Y:S01]  /*13cd0*/  IMAD.MOV.U32 R11, RZ, RZ, R147 ;  /* 0x000000ffff0b7224 */ /* 0x000fe200078e0093 */
[----:B------:R4:W-:Y:S01]  /*13ce0*/  STL [R1+0x5a4], R113 ;  /* 0x0005a47101007387 */ /* 0x0009e20000100800 */
[----:B0-----:R-:W-:Y:S02]  /*13cf0*/  IMAD.MOV.U32 R12, RZ, RZ, R146 ;  /* 0x000000ffff0c7224 */ /* 0x001fe400078e0092 */
[----:B------:R-:W-:Y:S01]  /*13d00*/  IMAD.MOV.U32 R14, RZ, RZ, R145 ;  /* 0x000000ffff0e7224 */ /* 0x000fe200078e0091 */
[----:B------:R0:W-:Y:S01]  /*13d10*/  STL [R1+0x5a0], R112 ;  /* 0x0005a07001007387 */ /* 0x0001e20000100800 */
[----:B------:R-:W-:Y:S02]  /*13d20*/  IMAD.MOV.U32 R15, RZ, RZ, R144 ;  /* 0x000000ffff0f7224 */ /* 0x000fe400078e0090 */
[----:B------:R-:W-:Y:S01]  /*13d30*/  IMAD.MOV.U32 R18, RZ, RZ, R143 ;  /* 0x000000ffff127224 */ /* 0x000fe200078e008f */
[----:B------:R-:W-:Y:S01]  /*13d40*/  STL [R1+0x5dc], R127 ;  /* 0x0005dc7f01007387 */ /* 0x000fe20000100800 */
[----:B------:R-:W-:-:S02]  /*13d50*/  IMAD.MOV.U32 R19, RZ, RZ, R142 ;  /* 0x000000ffff137224 */ /* 0x000fc400078e008e */
[----:B------:R-:W-:Y:S01]  /*13d60*/  IMAD.MOV.U32 R21, RZ, RZ, R141 ;  /* 0x000000ffff157224 */ /* 0x000fe200078e008d */
[----:B------:R-:W-:Y:S01]  /*13d70*/  STL [R1+0x5d8], R126 ;  /* 0x0005d87e01007387 */ /* 0x000fe20000100800 */
[----:B------:R-:W-:Y:S02]  /*13d80*/  IMAD.MOV.U32 R22, RZ, RZ, R140 ;  /* 0x000000ffff167224 */ /* 0x000fe400078e008c */
[----:B------:R-:W-:Y:S01]  /*13d90*/  IMAD.MOV.U32 R23, RZ, RZ, R139 ;  /* 0x000000ffff177224 */ /* 0x000fe200078e008b */
[----:B------:R-:W-:Y:S01]  /*13da0*/  STL [R1+0x5d4], R125 ;  /* 0x0005d47d01007387 */ /* 0x000fe20000100800 */
        /* <DEDUP_REMOVED lines=16> */
[----:B-1----:R-:W-:Y:S01]  /*13eb0*/  IMAD.MOV.U32 R115, RZ, RZ, R39 ;  /* 0x000000ffff737224 */ /* 0x002fe200078e0027 */
[----:B------:R-:W-:Y:S01]  /*13ec0*/  STL [R1+0x5bc], R119 ;  /* 0x0005bc7701007387 */ /* 0x000fe20000100800 */
[----:B----4-:R-:W-:Y:S02]  /*13ed0*/  IMAD.MOV.U32 R114, RZ, RZ, R38 ;  /* 0x000000ffff727224 */ /* 0x010fe400078e0026 */
[----:B------:R-:W-:Y:S01]  /*13ee0*/  IMAD.MOV.U32 R113, RZ, RZ, R37 ;  /* 0x000000ffff717224 */ /* 0x000fe200078e0025 */
[----:B------:R-:W-:Y:S01]  /*13ef0*/  STL [R1+0x5b8], R118 ;  /* 0x0005b87601007387 */ /* 0x000fe20000100800 */
[----:B0-----:R-:W-:-:S02]  /*13f00*/  IMAD.MOV.U32 R112, RZ, RZ, R36 ;  /* 0x000000ffff707224 */ /* 0x001fc400078e0024 */
[----:B------:R-:W-:Y:S01]  /*13f10*/  IMAD.MOV.U32 R174, RZ, RZ, R98 ;  /* 0x000000ffffae7224 */ /* 0x000fe200078e0062 */
[----:B------:R-:W-:Y:S01]  /*13f20*/  STL [R1+0x5b4], R117 ;  /* 0x0005b47501007387 */ /* 0x000fe20000100800 */
[----:B------:R-:W-:Y:S02]  /*13f30*/  IMAD.MOV.U32 R173, RZ, RZ, R97 ;  /* 0x000000ffffad7224 */ /* 0x000fe400078e0061 */
[----:B------:R-:W-:Y:S01]  /*13f40*/  IMAD.MOV.U32 R172, RZ, RZ, R96 ;  /* 0x000000ffffac7224 */ /* 0x000fe200078e0060 */
[----:B------:R-:W-:Y:S01]  /*13f50*/  STL [R1+0x5b0], R116 ;  /* 0x0005b07401007387 */ /* 0x000fe20000100800 */
[----:B------:R-:W-:Y:S02]  /*13f60*/  IMAD.MOV.U32 R159, RZ, RZ, R83 ;  /* 0x000000ffff9f7224 */ /* 0x000fe400078e0053 */
[----:B------:R-:W-:Y:S01]  /*13f70*/  IMAD.MOV.U32 R158, RZ, RZ, R82 ;  /* 0x000000ffff9e7224 */ /* 0x000fe200078e0052 */
[----:B------:R0:W-:Y:S01]  /*13f80*/  STL.128 [R1+0x38d0], R168 ;  /* 0x0038d0a801007387 */ /* 0x0001e20000100c00 */
[----:B------:R-:W-:-:S02]  /*13f90*/  IMAD.MOV.U32 R157, RZ, RZ, R81 ;  /* 0x000000ffff9d7224 */ /* 0x000fc400078e0051 */
[----:B------:R-:W-:Y:S01]  /*13fa0*/  IMAD.MOV.U32 R156, RZ, RZ, R80 ;  /* 0x000000ffff9c7224 */ /* 0x000fe200078e0050 */
[----:B------:R1:W-:Y:S01]  /*13fb0*/  STL.128 [R1+0x38c0], R164 ;  /* 0x0038c0a401007387 */ /* 0x0003e20000100c00 */
[----:B------:R-:W-:Y:S02]  /*13fc0*/  IMAD.MOV.U32 R151, RZ, RZ, R75 ;  /* 0x000000ffff977224 */ /* 0x000fe400078e004b */
[----:B------:R-:W-:Y:S01]  /*13fd0*/  IMAD.MOV.U32 R150, RZ, RZ, R74 ;  /* 0x000000ffff967224 */ /* 0x000fe200078e004a */
[----:B------:R4:W-:Y:S01]  /*13fe0*/  STL.128 [R1+0x38b0], R160 ;  /* 0x0038b0a001007387 */ /* 0x0009e20000100c00 */
[----:B------:R-:W-:Y:S02]  /*13ff0*/  IMAD.MOV.U32 R149, RZ, RZ, R73 ;  /* 0x000000ffff957224 */ /* 0x000fe400078e0049 */
[----:B------:R-:W-:Y:S01]  /*14000*/  IMAD.MOV.U32 R148, RZ, RZ, R72 ;  /* 0x000000ffff947224 */ /* 0x000fe200078e0048 */
[----:B------:R2:W-:Y:S01]  /*14010*/  STL.128 [R1+0x38a0], R152 ;  /* 0x0038a09801007387 */ /* 0x0005e20000100c00 */
[----:B------:R-:W-:-:S02]  /*14020*/  IMAD.MOV.U32 R147, RZ, RZ, R71 ;  /* 0x000000ffff937224 */ /* 0x000fc400078e0047 */
[----:B------:R-:W-:Y:S02]  /*14030*/  IMAD.MOV.U32 R146, RZ, RZ, R70 ;  /* 0x000000ffff927224 */ /* 0x000fe400078e0046 */
[----:B0-----:R-:W-:Y:S02]  /*14040*/  IMAD.MOV.U32 R171, RZ, RZ, R95 ;  /* 0x000000ffffab7224 */ /* 0x001fe400078e005f */
[----:B------:R-:W-:Y:S02]  /*14050*/  IMAD.MOV.U32 R170, RZ, RZ, R94 ;  /* 0x000000ffffaa7224 */ /* 0x000fe400078e005e */
[----:B------:R-:W-:Y:S02]  /*14060*/  IMAD.MOV.U32 R169, RZ, RZ, R93 ;  /* 0x000000ffffa97224 */ /* 0x000fe400078e005d */
[----:B------:R-:W-:Y:S02]  /*14070*/  IMAD.MOV.U32 R168, RZ, RZ, R92 ;  /* 0x000000ffffa87224 */ /* 0x000fe400078e005c */
[----:B-1----:R-:W-:-:S02]  /*14080*/  IMAD.MOV.U32 R167, RZ, RZ, R91 ;  /* 0x000000ffffa77224 */ /* 0x002fc400078e005b */
[----:B------:R-:W-:Y:S02]  /*14090*/  IMAD.MOV.U32 R166, RZ, RZ, R90 ;  /* 0x000000ffffa67224 */ /* 0x000fe400078e005a */
[----:B------:R-:W-:Y:S02]  /*140a0*/  IMAD.MOV.U32 R165, RZ, RZ, R89 ;  /* 0x000000ffffa57224 */ /* 0x000fe400078e0059 */
[----:B------:R-:W-:Y:S02]  /*140b0*/  IMAD.MOV.U32 R164, RZ, RZ, R88 ;  /* 0x000000ffffa47224 */ /* 0x000fe400078e0058 */
[----:B----4-:R-:W-:Y:S02]  /*140c0*/  IMAD.MOV.U32 R163, RZ, RZ, R87 ;  /* 0x000000ffffa37224 */ /* 0x010fe400078e0057 */
[----:B------:R-:W-:Y:S02]  /*140d0*/  IMAD.MOV.U32 R162, RZ, RZ, R86 ;  /* 0x000000ffffa27224 */ /* 0x000fe400078e0056 */
[----:B------:R-:W-:-:S02]  /*140e0*/  IMAD.MOV.U32 R161, RZ, RZ, R85 ;  /* 0x000000ffffa17224 */ /* 0x000fc400078e0055 */
[----:B------:R-:W-:Y:S02]  /*140f0*/  IMAD.MOV.U32 R160, RZ, RZ, R84 ;  /* 0x000000ffffa07224 */ /* 0x000fe400078e0054 */
[----:B--2---:R-:W-:Y:S02]  /*14100*/  IMAD.MOV.U32 R155, RZ, RZ, R79 ;  /* 0x000000ffff9b7224 */ /* 0x004fe400078e004f */
        /* <DEDUP_REMOVED lines=37> */
[----:B------:R-:W-:Y:S01]  /*14360*/  IMAD.MOV.U32 R2, RZ, RZ, R25 ;  /* 0x000000ffff027224 */ /* 0x000fe200078e0019 */
[----:B------:R0:W-:Y:S01]  /*14370*/  STL.128 [R1+0x260], R112 ;  /* 0x0002607001007387 */ /* 0x0001e20000100c00 */
        /* <DEDUP_REMOVED lines=12> */
[----:B------:R-:W-:Y:S01]  /*14440*/  IMAD.MOV.U32 R38, RZ, RZ, R119 ;  /* 0x000000ffff267224 */ /* 0x000fe200078e0077 */
[----:B0-----:R-:W2:Y:S01]  /*14450*/  LDL.128 R112, [R1+0x5a0] ;  /* 0x0005a00001707983 */ /* 0x001ea20000100c00 */
        /* <DEDUP_REMOVED lines=80> */
[----:B0-----:R-:W2:Y:S04]  /*14960*/  LDL.LU.128 R220, [R1+0x3990] ;  /* 0x0039900001dc7983 */ /* 0x001ea80000300c00 */
[----:B-1----:R-:W2:Y:S04]  /*14970*/  LDL.LU.128 R216, [R1+0x3980] ;  /* 0x0039800001d87983 */ /* 0x002ea80000300c00 */
[----:B----4-:R-:W4:Y:S04]  /*14980*/  LDL.LU.128 R212, [R1+0x3970] ;  /* 0x0039700001d47983 */ /* 0x010f280000300c00 */
[----:B---3--:R-:W3:Y:S04]  /*14990*/  LDL.LU.128 R208, [R1+0x3960] ;  /* 0x0039600001d07983 */ /* 0x008ee80000300c00 */
        /* <DEDUP_REMOVED lines=11> */
[----:B------:R0:W-:Y:S04]  /*14a50*/  STL [R1+0x3788], R106 ;  /* 0x0037886a01007387 */ /* 0x0001e80000100800 */
[----:B------:R1:W-:Y:S04]  /*14a60*/  STL.64 [R1+0x3780], R104 ;  /* 0x0037806801007387 */ /* 0x0003e80000100a00 */
        /* <DEDUP_REMOVED lines=20> */
[----:B0-----:R-:W3:Y:S04]  /*14bb0*/  LDL.LU R106, [R1+0x3788] ;  /* 0x00378800016a7983 */ /* 0x001ee80000300800 */
[----:B-1----:R-:W3:Y:S04]  /*14bc0*/  LDL.LU.64 R104, [R1+0x3780] ;  /* 0x0037800001687983 */ /* 0x002ee80000300a00 */
        /* <DEDUP_REMOVED lines=23> */
[----:B------:R0:W-:Y:S01]  /*14d40*/  STL.128 [R1+0x3630], R20 ;  /* 0x0036301401007387 */ /* 0x0001e20000100c00 */
[----:B------:R-:W-:-:S03]  /*14d50*/  IMAD.MOV.U32 R5, RZ, RZ, R17 ;  /* 0x000000ffff057224 */ /* 0x000fc600078e0011 */
[----:B0-----:R-:W3:Y:S02]  /*14d60*/  LDL.LU.128 R20, [R1+0x3630] ;  /* 0x0036300001147983 */ /* 0x001ee40000300c00 */
[----:B------:R-:W-:Y:S02]  /*14d70*/  R2UR UR7, R5 ;  /* 0x00000000050772ca */ /* 0x000fe400000e0000 */
[----:B------:R0:W-:Y:S04]  /*14d80*/  STL.128 [R1+0x3620], R16 ;  /* 0x0036201001007387 */ /* 0x0001e80000100c00 */
[----:B------:R1:W-:Y:S04]  /*14d90*/  STL.128 [R1+0x3610], R12 ;  /* 0x0036100c01007387 */ /* 0x0003e80000100c00 */
[----:B------:R1:W-:Y:S04]  /*14da0*/  STL.128 [R1+0x3600], R8 ;  /* 0x0036000801007387 */ /* 0x0003e80000100c00 */
[----:B------:R2:W-:Y:S04]  /*14db0*/  STL.128 [R1+0x35f0], R4 ;  /* 0x0035f00401007387 */ /* 0x0005e80000100c00 */
[----:B0-----:R-:W3:Y:S04]  /*14dc0*/  LDL.LU.128 R16, [R1+0x3620] ;  /* 0x0036200001107983 */ /* 0x001ee80000300c00 */
[----:B-1----:R-:W3:Y:S04]  /*14dd0*/  LDL.LU.128 R12, [R1+0x3610] ;  /* 0x00361000010c7983 */ /* 0x002ee80000300c00 */
[----:B------:R-:W3:Y:S04]  /*14de0*/  LDL.LU.128 R8, [R1+0x3600] ;  /* 0x0036000001087983 */ /* 0x000ee80000300c00 */
[----:B--2---:R-:W2:Y:S01]  /*14df0*/  LDL.LU.128 R4, [R1+0x35f0] ;  /* 0x0035f00001047983 */ /* 0x004ea20000300c00 */
[----:B------:R-:W-:-:S03]  /*14e00*/  IMAD.MOV.U32 R110, RZ, RZ, R115 ;  /* 0x000000ffff6e7224 */ /* 0x000fc600078e0073 */
[----:B------:R0:W-:Y:S04]  /*14e10*/  STL.128 [R1+0x3890], R220 ;  /* 0x003890dc01007387 */ /* 0x0001e80000100c00 */
[----:B------:R1:W-:Y:S04]  /*14e20*/  STL.128 [R1+0x3880], R216 ;  /* 0x003880d801007387 */ /* 0x0003e80000100c00 */
[----:B----4-:R4:W-:Y:S04]  /*14e30*/  STL.128 [R1+0x3870], R212 ;  /* 0x003870d401007387 */ /* 0x0109e80000100c00 */
[----:B---3--:R3:W-:Y:S04]  /*14e40*/  STL.128 [R1+0x3860], R208 ;  /* 0x003860d001007387 */ /* 0x0087e80000100c00 */
        /* <DEDUP_REMOVED lines=13> */
[----:B0-----:R-:W2:Y:S04]  /*14f20*/  LDL.LU.128 R220, [R1+0x3890] ;  /* 0x0038900001dc7983 */ /* 0x001ea80000300c00 */
[----:B-1----:R-:W2:Y:S04]  /*14f30*/  LDL.LU.128 R216, [R1+0x3880] ;  /* 0x0038800001d87983 */ /* 0x002ea80000300c00 */
[----:B----4-:R-:W4:Y:S04]  /*14f40*/  LDL.LU.128 R212, [R1+0x3870] ;  /* 0x0038700001d47983 */ /* 0x010f280000300c00 */
[----:B---3--:R-:W3:Y:S04]  /*14f50*/  LDL.LU.128 R208, [R1+0x3860] ;  /* 0x0038600001d07983 */ /* 0x008ee80000300c00 */
[----:B------:R-:W4:Y:S04]  /*14f60*/  LDL.LU.128 R204, [R1+0x3850] ;  /* 0x0038500001cc7983 */ /* 0x000f280000300c00 */
        /* <DEDUP_REMOVED lines=11> */
[----:B------:R-:W-:Y:S04]  /*15020*/  STL [R1+0x35e8], R110 ;  /* 0x0035e86e01007387 */ /* 0x000fe80000100800 */
        /* <DEDUP_REMOVED lines=21> */
[----:B------:R1:W-:Y:S04]  /*15180*/  STL.64 [R1+0x35e0], R108 ;  /* 0x0035e06c01007387 */ /* 0x0003e80000100a00 */
[----:B------:R1:W-:Y:S04]  /*15190*/  STL.128 [R1+0x35d0], R104 ;  /* 0x0035d06801007387 */ /* 0x0003e80000100c00 */
[----:B------:R-:W4:Y:S04]  /*151a0*/  LDL.128 R116, [R1+0x5b0] ;  /* 0x0005b00001747983 */ /* 0x000f280000100c00 */
[----:B------:R2:W-:Y:S04]  /*151b0*/  STL.128 [R1+0x3480], R20 ;  /* 0x0034801401007387 */ /* 0x0005e80000100c00 */
[----:B0-----:R-:W3:Y:S04]  /*151c0*/  LDL.LU R113, [R1+0x5b8] ;  /* 0x0005b80001717983 */ /* 0x001ee80000300800 */
[----:B------:R-:W3:Y:S04]  /*151d0*/  LDL.LU R112, [R1+0x5b4] ;  /* 0x0005b40001707983 */ /* 0x000ee80000300800 */
[----:B------:R-:W3:Y:S04]  /*151e0*/  LDL.LU R110, [R1+0x35e8] ;  /* 0x0035e800016e7983 */ /* 0x000ee80000300800 */
[----:B-1----:R-:W3:Y:S04]  /*151f0*/  LDL.LU.64 R108, [R1+0x35e0] ;  /* 0x0035e000016c7983 */ /* 0x002ee80000300a00 */
        /* <DEDUP_REMOVED lines=22> */
[----:B------:R1:W-:Y:S04]  /*15360*/  STL.128 [R1+0x3460], R12 ;  /* 0x0034600c01007387 */ /* 0x0003e80000100c00 */
[----:B------:R1:W-:Y:S04]  /*15370*/  STL.128 [R1+0x3450], R8 ;  /* 0x0034500801007387 */ /* 0x0003e80000100c00 */
[----:B--2---:R2:W-:Y:S04]  /*15380*/  STL.128 [R1+0x3440], R4 ;  /* 0x0034400401007387 */ /* 0x0045e80000100c00 */
[----:B------:R-:W3:Y:S04]  /*15390*/  LDL.LU.128 R24, [R1+0x3490] ;  /* 0x0034900001187983 */ /* 0x000ee80000300c00 */
[----:B------:R-:W3:Y:S04]  /*153a0*/  LDL.LU.128 R20, [R1+0x3480] ;  /* 0x0034800001147983 */ /* 0x000ee80000300c00 */
[----:B0-----:R-:W3:Y:S04]  /*153b0*/  LDL.LU.128 R16, [R1+0x3470] ;  /* 0x0034700001107983 */ /* 0x001ee80000300c00 */
[----:B-1----:R-:W3:Y:S04]  /*153c0*/  LDL.LU.128 R12, [R1+0x3460] ;  /* 0x00346000010c7983 */ /* 0x002ee80000300c00 */
[----:B------:R-:W3:Y:S04]  /*153d0*/  LDL.LU.128 R8, [R1+0x3450] ;  /* 0x0034500001087983 */ /* 0x000ee80000300c00 */
[----:B--2---:R-:W2:Y:S04]  /*153e0*/  LDL.LU.128 R4, [R1+0x3440] ;  /* 0x0034400001047983 */ /* 0x004ea80000300c00 */
[----:B------:R0:W-:Y:S04]  /*153f0*/  STL.128 [R1+0x280], R120 ;  /* 0x0002807801007387 */ /* 0x0001e80000100c00 */
[----:B0-----:R-:W2:Y:S04]  /*15400*/  LDL.128 R120, [R1+0x5c0] ;  /* 0x0005c00001787983 */ /* 0x001ea80000100c00 */
[----:B------:R-:W2:Y:S01]  /*15410*/  LDL.LU R115, [R1+0x5c0] ;  /* 0x0005c00001737983 */ /* 0x000ea20000300800 */
[----:B----4-:R-:W-:-:S03]  /*15420*/  IMAD.MOV.U32 R114, RZ, RZ, R119 ;  /* 0x000000ffff727224 */ /* 0x010fc600078e0077 */
[----:B------:R-:W-:Y:S04]  /*15430*/  STL.128 [R1+0x3a0], R116 ;  /* 0x0003a07401007387 */ /* 0x000fe80000100c00 */
[----:B------:R0:W-:Y:S04]  /*15440*/  STL [R1+0x3438], R114 ;  /* 0x0034387201007387 */ /* 0x0001e80000100800 */
[----:B0-----:R-:W4:Y:S04]  /*15450*/  LDL.LU R114, [R1+0x3438] ;  /* 0x0034380001727983 */ /* 0x001f280000300800 */
[----:B------:R-:W4:Y:S04]  /*15460*/  LDL.LU R117, [R1+0x5c8] ;  /* 0x0005c80001757983 */ /* 0x000f280000300800 */
[----:B------:R-:W4:Y:S04]  /*15470*/  LDL.LU R116, [R1+0x5c4] ;  /* 0x0005c40001747983 */ /* 0x000f280000300800 */
[----:B---3--:R0:W-:Y:S04]  /*15480*/  STL.64 [R1+0x3430], R112 ;  /* 0x0034307001007387 */ /* 0x0081e80000100a00 */
[----:B------:R1:W-:Y:S04]  /*15490*/  STL.128 [R1+0x3420], R108 ;  /* 0x0034206c01007387 */ /* 0x0003e80000100c00 */
[----:B0-----:R-:W3:Y:S04]  /*154a0*/  LDL.LU.64 R112, [R1+0x3430] ;  /* 0x0034300001707983 */ /* 0x001ee80000300a00 */
[----:B------:R0:W-:Y:S04]  /*154b0*/  STL.128 [R1+0x3410], R104 ;  /* 0x0034106801007387 */ /* 0x0001e80000100c00 */
[----:B------:R0:W-:Y:S04]  /*154c0*/  STL.128 [R1+0x3400], R100 ;  /* 0x0034006401007387 */ /* 0x0001e80000100c00 */
[----:B-1----:R-:W3:Y:S04]  /*154d0*/  LDL.LU.128 R108, [R1+0x3420] ;  /* 0x00342000016c7983 */ /* 0x002ee80000300c00 */
[----:B------:R1:W-:Y:S04]  /*154e0*/  STL.128 [R1+0x33f0], R96 ;  /* 0x0033f06001007387 */ /* 0x0003e80000100c00 */
[----:B0-----:R-:W3:Y:S04]  /*154f0*/  LDL.LU.128 R104, [R1+0x3410] ;  /* 0x0034100001687983 */ /* 0x001ee80000300c00 */
[----:B------:R0:W-:Y:S04]  /*15500*/  STL.128 [R1+0x33e0], R92 ;  /* 0x0033e05c01007387 */ /* 0x0001e80000100c00 */
[----:B------:R-:W3:Y:S04]  /*15510*/  LDL.LU.128 R100, [R1+0x3400] ;  /* 0x0034000001647983 */ /* 0x000ee80000300c00 */
[----:B-1----:R-:W3:Y:S04]  /*15520*/  LDL.LU.128 R96, [R1+0x33f0] ;  /* 0x0033f00001607983 */ /* 0x002ee80000300c00 */
[----:B------:R1:W-:Y:S04]  /*15530*/  STL.128 [R1+0x33d0], R88 ;  /* 0x0033d05801007387 */ /* 0x0003e80000100c00 */
[----:B0-----:R-:W3:Y:S04]  /*15540*/  LDL.LU.128 R92, [R1+0x33e0] ;  /* 0x0033e000015c7983 */ /* 0x001ee80000300c00 */
        /* <DEDUP_REMOVED lines=26> */
[----:B--2---:R-:W2:Y:S04]  /*156f0*/  LDL.LU.128 R40, [R1+0x3310] ;  /* 0x0033100001287983 */ /* 0x004ea80000300c00 */
[----:B-1----:R-:W2:Y:S04]  /*15700*/  LDL.LU.128 R36, [R1+0x3300] ;  /* 0x0033000001247983 */ /* 0x002ea80000300c00 */
[----:B------:R1:W-:Y:S04]  /*15710*/  STL.128 [R1+0x32e0], R28 ;  /* 0x0032e01c01007387 */ /* 0x0003e80000100c00 */
[----:B0-----:R-:W2:Y:S04]  /*15720*/  LDL.LU.128 R32, [R1+0x32f0] ;  /* 0x0032f00001207983 */ /* 0x001ea80000300c00 */
[----:B------:R0:W-:Y:S04]  /*15730*/  STL.128 [R1+0x32d0], R24 ;  /* 0x0032d01801007387 */ /* 0x0001e80000100c00 */
[----:B------:R0:W-:Y:S04]  /*15740*/  STL.128 [R1+0x32c0], R20 ;  /* 0x0032c01401007387 */ /* 0x0001e80000100c00 */
[----:B-1----:R-:W2:Y:S04]  /*15750*/  LDL.LU.128 R28, [R1+0x32e0] ;  /* 0x0032e000011c7983 */ /* 0x002ea80000300c00 */
[----:B------:R1:W-:Y:S04]  /*15760*/  STL.128 [R1+0x32b0], R16 ;  /* 0x0032b01001007387 */ /* 0x0003e80000100c00 */
[----:B------:R1:W-:Y:S04]  /*15770*/  STL.128 [R1+0x32a0], R12 ;  /* 0x0032a00c01007387 */ /* 0x0003e80000100c00 */
[----:B------:R1:W-:Y:S04]  /*15780*/  STL.128 [R1+0x3290], R8 ;  /* 0x0032900801007387 */ /* 0x0003e80000100c00 */
[----:B------:R1:W-:Y:S04]  /*15790*/  STL.128 [R1+0x3280], R4 ;  /* 0x0032800401007387 */ /* 0x0003e80000100c00 */
[----:B0-----:R-:W2:Y:S04]  /*157a0*/  LDL.LU.128 R24, [R1+0x32d0] ;  /* 0x0032d00001187983 */ /* 0x001ea80000300c00 */
[----:B------:R-:W2:Y:S04]  /*157b0*/  LDL.LU.128 R20, [R1+0x32c0] ;  /* 0x0032c00001147983 */ /* 0x000ea80000300c00 */
[----:B-1----:R-:W2:Y:S04]  /*157c0*/  LDL.LU.128 R16, [R1+0x32b0] ;  /* 0x0032b00001107983 */ /* 0x002ea80000300c00 */
[----:B------:R-:W2:Y:S04]  /*157d0*/  LDL.LU.128 R12, [R1+0x32a0] ;  /* 0x0032a000010c7983 */ /* 0x000ea80000300c00 */
[----:B------:R-:W2:Y:S04]  /*157e0*/  LDL.LU.128 R8, [R1+0x3290] ;  /* 0x0032900001087983 */ /* 0x000ea80000300c00 */
[----:B------:R-:W2:Y:S01]  /*157f0*/  LDL.LU.128 R4, [R1+0x3280] ;  /* 0x0032800001047983 */ /* 0x000ea20000300c00 */
[----:B------:R-:W-:-:S03]  /*15800*/  IMAD.MOV.U32 R118, RZ, RZ, R123 ;  /* 0x000000ffff767224 */ /* 0x000fc600078e007b */
[----:B------:R0:W-:Y:S04]  /*15810*/  STL.128 [R1+0x290], R124 ;  /* 0x0002907c01007387 */ /* 0x0001e80000100c00 */
[----:B------:R1:W-:Y:S04]  /*15820*/  STL.128 [R1+0x3b0], R120 ;  /* 0x0003b07801007387 */ /* 0x0003e80000100c00 */
[----:B------:R1:W-:Y:S04]  /*15830*/  STL [R1+0x3278], R118 ;  /* 0x0032787601007387 */ /* 0x0003e80000100800 */
[----:B0-----:R-:W2:Y:S04]  /*15840*/  LDL.128 R124, [R1+0x5d0] ;  /* 0x0005d000017c7983 */ /* 0x001ea80000100c00 */
[----:B-1----:R-:W2:Y:S04]  /*15850*/  LDL.LU R121, [R1+0x5d8] ;  /* 0x0005d80001797983 */ /* 0x002ea80000300800 */
[----:B------:R-:W2:Y:S04]  /*15860*/  LDL.LU R120, [R1+0x5d4] ;  /* 0x0005d40001787983 */ /* 0x000ea80000300800 */
[----:B------:R-:W2:Y:S04]  /*15870*/  LDL.LU R119, [R1+0x5d0] ;  /* 0x0005d00001777983 */ /* 0x000ea80000300800 */
[----:B------:R-:W2:Y:S04]  /*15880*/  LDL.LU R118, [R1+0x3278] ;  /* 0x0032780001767983 */ /* 0x000ea80000300800 */
[----:B----4-:R0:W-:Y:S04]  /*15890*/  STL.64 [R1+0x3270], R116 ;  /* 0x0032707401007387 */ /* 0x0101e80000100a00 */
[----:B0-----:R-:W4:Y:S04]  /*158a0*/  LDL.LU.64 R116, [R1+0x3270] ;  /* 0x0032700001747983 */ /* 0x001f280000300a00 */
[----:B---3--:R0:W-:Y:S04]  /*158b0*/  STL.128 [R1+0x3260], R112 ;  /* 0x0032607001007387 */ /* 0x0081e80000100c00 */
[----:B------:R1:W-:Y:S04]  /*158c0*/  STL.128 [R1+0x3250], R108 ;  /* 0x0032506c01007387 */ /* 0x0003e80000100c00 */
[----:B0-----:R-:W3:Y:S04]  /*158d0*/  LDL.LU.128 R112, [R1+0x3260] ;  /* 0x0032600001707983 */ /* 0x001ee80000300c00 */
[----:B------:R0:W-:Y:S04]  /*158e0*/  STL.128 [R1+0x3240], R104 ;  /* 0x0032406801007387 */ /* 0x0001e80000100c00 */
[----:B-1----:R-:W3:Y:S04]  /*158f0*/  LDL.LU.128 R108, [R1+0x3250] ;  /* 0x00325000016c7983 */ /* 0x002ee80000300c00 */
[----:B------:R1:W-:Y:S04]  /*15900*/  STL.128 [R1+0x3230], R100 ;  /* 0x0032306401007387 */ /* 0x0003e80000100c00 */
[----:B------:R1:W-:Y:S04]  /*15910*/  STL.128 [R1+0x3220], R96 ;  /* 0x0032206001007387 */ /* 0x0003e80000100c00 */
[----:B0-----:R-:W3:Y:S04]  /*15920*/  LDL.LU.128 R104, [R1+0x3240] ;  /* 0x0032400001687983 */ /* 0x001ee80000300c00 */
[----:B------:R0:W-:Y:S04]  /*15930*/  STL.128 [R1+0x3210], R92 ;  /* 0x0032105c01007387 */ /* 0x0001e80000100c00 */
[----:B-1----:R-:W3:Y:S04]  /*15940*/  LDL.LU.128 R100, [R1+0x3230] ;  /* 0x0032300001647983 */ /* 0x002ee80000300c00 */
[----:B------:R-:W3:Y:S04]  /*15950*/  LDL.LU.128 R96, [R1+0x3220] ;  /* 0x0032200001607983 */ /* 0x000ee80000300c00 */
        /* <DEDUP_REMOVED lines=23> */
[----:B--2---:R2:W-:Y:S04]  /*15ad0*/  STL.128 [R1+0x3140], R40 ;  /* 0x0031402801007387 */ /* 0x0045e80000100c00 */
        /* <DEDUP_REMOVED lines=9> */
[----:B-1----:R-:W2:Y:S04]  /*15b70*/  LDL.LU.128 R28, [R1+0x3110] ;  /* 0x00311000011c7983 */ /* 0x002ea80000300c00 */
[----:B------:R1:W-:Y:S04]  /*15b80*/  STL.128 [R1+0x30f0], R20 ;  /* 0x0030f01401007387 */ /* 0x0003e80000100c00 */
[----:B------:R1:W-:Y:S04]  /*15b90*/  STL.128 [R1+0x30e0], R16 ;  /* 0x0030e01001007387 */ /* 0x0003e80000100c00 */
[----:B------:R1:W-:Y:S04]  /*15ba0*/  STL.128 [R1+0x30d0], R12 ;  /* 0x0030d00c01007387 */ /* 0x0003e80000100c00 */
[----:B------:R1:W-:Y:S04]  /*15bb0*/  STL.128 [R1+0x30c0], R8 ;  /* 0x0030c00801007387 */ /* 0x0003e80000100c00 */
[----:B------:R1:W-:Y:S04]  /*15bc0*/  STL.128 [R1+0x30b0], R4 ;  /* 0x0030b00401007387 */ /* 0x0003e80000100c00 */
[----:B0-----:R-:W2:Y:S04]  /*15bd0*/  LDL.LU.128 R24, [R1+0x3100] ;  /* 0x0031000001187983 */ /* 0x001ea80000300c00 */
[----:B-1----:R-:W2:Y:S04]  /*15be0*/  LDL.LU.128 R20, [R1+0x30f0] ;  /* 0x0030f00001147983 */ /* 0x002ea80000300c00 */
[----:B------:R-:W2:Y:S04]  /*15bf0*/  LDL.LU.128 R16, [R1+0x30e0] ;  /* 0x0030e00001107983 */ /* 0x000ea80000300c00 */
[----:B------:R-:W2:Y:S04]  /*15c00*/  LDL.LU.128 R12, [R1+0x30d0] ;  /* 0x0030d000010c7983 */ /* 0x000ea80000300c00 */
[----:B------:R-:W2:Y:S04]  /*15c10*/  LDL.LU.128 R8, [R1+0x30c0] ;  /* 0x0030c00001087983 */ /* 0x000ea80000300c00 */
[----:B------:R-:W2:Y:S01]  /*15c20*/  LDL.LU.128 R4, [R1+0x30b0] ;  /* 0x0030b00001047983 */ /* 0x000ea20000300c00 */
[----:B------:R-:W-:-:S03]  /*15c30*/  IMAD.MOV.U32 R122, RZ, RZ, R127 ;  /* 0x000000ffff7a7224 */ /* 0x000fc600078e007f */
[----:B------:R0:W-:Y:S01]  /*15c40*/  STL.128 [R1+0x3c0], R124 ;  /* 0x0003c07c01007387 */ /* 0x0001e20000100c00 */
[----:B------:R-:W-:Y:S02]  /*15c50*/  IMAD.MOV.U32 R123, RZ, RZ, R118 ;  /* 0x000000ffff7b7224 */ /* 0x000fe400078e0076 */
[----:B0-----:R-:W-:Y:S02]  /*15c60*/  IMAD.MOV.U32 R127, RZ, RZ, R122 ;  /* 0x000000ffff7f7224 */ /* 0x001fe400078e007a */
[----:B------:R-:W-:Y:S02]  /*15c70*/  IMAD.MOV.U32 R126, RZ, RZ, R121 ;  /* 0x000000ffff7e7224 */ /* 0x000fe400078e0079 */
[----:B------:R-:W-:Y:S02]  /*15c80*/  IMAD.MOV.U32 R125, RZ, RZ, R120 ;  /* 0x000000ffff7d7224 */ /* 0x000fe400078e0078 */
[----:B------:R-:W-:Y:S01]  /*15c90*/  IMAD.MOV.U32 R124, RZ, RZ, R119 ;  /* 0x000000ffff7c7224 */ /* 0x000fe200078e0077 */
[----:B------:R0:W-:Y:S04]  /*15ca0*/  STL.128 [R1+0x2a0], R128 ;  /* 0x0002a08001007387 */ /* 0x0001e80000100c00 */
[----:B------:R1:W-:Y:S04]  /*15cb0*/  STL.128 [R1+0x2b0], R132 ;  /* 0x0002b08401007387 */ /* 0x0003e80000100c00 */
[----:B------:R1:W-:Y:S01]  /*15cc0*/  STL.128 [R1+0x2c0], R136 ;  /* 0x0002c08801007387 */ /* 0x0003e20000100c00 */
[----:B----4-:R-:W-:-:S02]  /*15cd0*/  IMAD.MOV.U32 R122, RZ, RZ, R117 ;  /* 0x000000ffff7a7224 */ /* 0x010fc400078e0075 */
[----:B------:R-:W-:Y:S01]  /*15ce0*/  IMAD.MOV.U32 R121, RZ, RZ, R116 ;  /* 0x000000ffff797224 */ /* 0x000fe200078e0074 */
[----:B------:R4:W-:Y:S01]  /*15cf0*/  STL.128 [R1+0x2d0], R140 ;  /* 0x0002d08c01007387 */ /* 0x0009e20000100c00 */
[----:B---3--:R-:W-:Y:S02]  /*15d00*/  IMAD.MOV.U32 R120, RZ, RZ, R115 ;  /* 0x000000ffff787224 */ /* 0x008fe400078e0073 */
        /* <DEDUP_REMOVED lines=81> */
[----:B------:R2:W-:Y:S01]  /*16220*/  STL.128 [R1+0x2e0], R144 ;  /* 0x0002e09001007387 */ /* 0x0005e20000100c00 */
[----:B------:R-:W-:-:S02]  /*16230*/  IMAD.MOV.U32 R38, RZ, RZ, R33 ;  /* 0x000000ffff267224 */ /* 0x000fc400078e0021 */
[----:B------:R-:W-:Y:S01]  /*16240*/  IMAD.MOV.U32 R37, RZ, RZ, R32 ;  /* 0x000000ffff257224 */ /* 0x000fe200078e0020 */
[----:B------:R3:W-:Y:S01]  /*16250*/  STL.128 [R1+0x2f0], R148 ;  /* 0x0002f09401007387 */ /* 0x0007e20000100c00 */
[----:B0-----:R-:W-:Y:S02]  /*16260*/  IMAD.MOV.U32 R128, RZ, RZ, R223 ;  /* 0x000000ffff807224 */ /* 0x001fe400078e00df */
[----:B------:R-:W-:Y:S02]  /*16270*/  IMAD.MOV.U32 R129, RZ, RZ, R222 ;  /* 0x000000ffff817224 */ /* 0x000fe400078e00de */
[----:B------:R-:W-:Y:S02]  /*16280*/  IMAD.MOV.U32 R36, RZ, RZ, R31 ;  /* 0x000000ffff247224 */ /* 0x000fe400078e001f */
[----:B------:R-:W-:Y:S02]  /*16290*/  IMAD.MOV.U32 R35, RZ, RZ, R30 ;  /* 0x000000ffff237224 */ /* 0x000fe400078e001e */
[----:B------:R-:W-:-:S02]  /*162a0*/  IMAD.MOV.U32 R34, RZ, RZ, R29 ;  /* 0x000000ffff227224 */ /* 0x000fc400078e001d */
[----:B------:R-:W-:Y:S02]  /*162b0*/  IMAD.MOV.U32 R33, RZ, RZ, R28 ;  /* 0x000000ffff217224 */ /* 0x000fe400078e001c */
[----:B------:R-:W-:Y:S02]  /*162c0*/  IMAD.MOV.U32 R130, RZ, RZ, R205 ;  /* 0x000000ffff827224 */ /* 0x000fe400078e00cd */
[----:B------:R-:W-:Y:S02]  /*162d0*/  IMAD.MOV.U32 R131, RZ, RZ, R204 ;  /* 0x000000ffff837224 */ /* 0x000fe400078e00cc */
[----:B-1----:R-:W-:Y:S02]  /*162e0*/  IMAD.MOV.U32 R132, RZ, RZ, R203 ;  /* 0x000000ffff847224 */ /* 0x002fe400078e00cb */
        /* <DEDUP_REMOVED lines=11> */
[----:B----4-:R-:W-:Y:S02]  /*163a0*/  IMAD.MOV.U32 R140, RZ, RZ, R22 ;  /* 0x000000ffff8c7224 */ /* 0x010fe400078e0016 */
[----:B------:R-:W-:Y:S02]  /*163b0*/  IMAD.MOV.U32 R141, RZ, RZ, R21 ;  /* 0x000000ffff8d7224 */ /* 0x000fe400078e0015 */
[----:B------:R-:W-:-:S02]  /*163c0*/  IMAD.MOV.U32 R142, RZ, RZ, R19 ;  /* 0x000000ffff8e7224 */ /* 0x000fc400078e0013 */
[----:B------:R-:W-:Y:S02]  /*163d0*/  IMAD.MOV.U32 R143, RZ, RZ, R18 ;  /* 0x000000ffff8f7224 */ /* 0x000fe400078e0012 */
[----:B------:R-:W-:Y:S02]  /*163e0*/  IMAD.MOV.U32 R28, RZ, RZ, R4 ;  /* 0x000000ffff1c7224 */ /* 0x000fe400078e0004 */
[----:B--2---:R-:W-:Y:S02]  /*163f0*/  IMAD.MOV.U32 R144, RZ, RZ, R15 ;  /* 0x000000ffff907224 */ /* 0x004fe400078e000f */
[----:B------:R-:W-:Y:S02]  /*16400*/  IMAD.MOV.U32 R145, RZ, RZ, R14 ;  /* 0x000000ffff917224 */ /* 0x000fe400078e000e */
[----:B------:R-:W-:Y:S02]  /*16410*/  IMAD.MOV.U32 R146, RZ, RZ, R12 ;  /* 0x000000ffff927224 */ /* 0x000fe400078e000c */
[----:B------:R-:W-:-:S02]  /*16420*/  IMAD.MOV.U32 R147, RZ, RZ, R11 ;  /* 0x000000ffff937224 */ /* 0x000fc400078e000b */
[----:B---3--:R-:W-:Y:S02]  /*16430*/  IMAD.MOV.U32 R148, RZ, RZ, R10 ;  /* 0x000000ffff947224 */ /* 0x008fe400078e000a */
[----:B------:R-:W-:Y:S02]  /*16440*/  IMAD.MOV.U32 R149, RZ, RZ, R9 ;  /* 0x000000ffff957224 */ /* 0x000fe400078e0009 */
[----:B------:R-:W-:Y:S02]  /*16450*/  IMAD.MOV.U32 R150, RZ, RZ, R8 ;  /* 0x000000ffff967224 */ /* 0x000fe400078e0008 */
[----:B------:R-:W-:Y:S02]  /*16460*/  IMAD.MOV.U32 R151, RZ, RZ, R7 ;  /* 0x000000ffff977224 */ /* 0x000fe400078e0007 */
[----:B------:R-:W-:Y:S02]  /*16470*/  IMAD.MOV.U32 R24, RZ, RZ, R20 ;  /* 0x000000ffff187224 */ /* 0x000fe400078e0014 */
[----:B------:R-:W-:-:S02]  /*16480*/  IMAD.MOV.U32 R25, RZ, RZ, R2 ;  /* 0x000000ffff197224 */ /* 0x000fc400078e0002 */
[----:B------:R-:W-:Y:S02]  /*16490*/  IMAD.MOV.U32 R26, RZ, RZ, R3 ;  /* 0x000000ffff1a7224 */ /* 0x000fe400078e0003 */
[----:B------:R-:W-:-:S06]  /*164a0*/  IMAD.MOV.U32 R27, RZ, RZ, R6 ;  /* 0x000000ffff1b7224 */ /* 0x000fcc00078e0006 */
[----:B------:R-:W-:-:S06]  /*164b0*/  WARPGROUP.ARRIVE ;  /* 0x00000000000079c5 */ /* 0x000fcc0000000000 */
[----:B------:R-:W-:Y:S03]  /*164c0*/  HGMMA.64x256x16.F32 R24, R152, gdesc[UR4].tnspB, R24, gsb0 ;  /* 0x43e0000498187df0 */ /* 0x000fe60008000818 */
[----:B------:R-:W-:Y:S02]  /*164d0*/  WARPGROUP.DEPBAR.LE gsb0, 0x0 ;  /* 0x00008000000079c5 */ /* 0x000fe40000010000 */
[----:B------:R0:W-:Y:S04]  /*164e0*/  STL.128 [R1+0x2ff0], R104 ;  /* 0x002ff06801007387 */ /* 0x0001e80000100c00 */
[----:B------:R1:W-:Y:S04]  /*164f0*/  STL.128 [R1+0x2fe0], R100 ;  /* 0x002fe06401007387 */ /* 0x0003e80000100c00 */
[----:B0-----:R-:W2:Y:S04]  /*16500*/  LDL.LU.128 R104, [R1+0x2ff0] ;  /* 0x002ff00001687983 */ /* 0x001ea80000300c00 */
[----:B-1----:R-:W3:Y:S04]  /*16510*/  LDL.LU.128 R100, [R1+0x2fe0] ;  /* 0x002fe00001647983 */ /* 0x002ee80000300c00 */
[----:B------:R0:W-:Y:S04]  /*16520*/  STL.128 [R1+0x3080], R140 ;  /* 0x0030808c01007387 */ /* 0x0001e80000100c00 */
[----:B------:R1:W-:Y:S04]  /*16530*/  STL.128 [R1+0x3070], R136 ;  /* 0x0030708801007387 */ /* 0x0003e80000100c00 */
[----:B------:R4:W-:Y:S01]  /*16540*/  STL.128 [R1+0x30a0], R148 ;  /* 0x0030a09401007387 */ /* 0x0009e20000100c00 */
[----:B0-----:R-:W-:-:S02]  /*16550*/  IMAD.MOV.U32 R140, RZ, RZ, R203 ;  /* 0x000000ffff8c7224 */ /* 0x001fc400078e00cb */
[----:B------:R-:W-:Y:S02]  /*16560*/  IMAD.MOV.U32 R141, RZ, RZ, R202 ;  /* 0x000000ffff8d7224 */ /* 0x000fe400078e00ca */
[----:B-1----:R-:W-:Y:S02]  /*16570*/  IMAD.MOV.U32 R136, RZ, RZ, R223 ;  /* 0x000000ffff887224 */ /* 0x002fe400078e00df */
[----:B------:R-:W-:Y:S02]  /*16580*/  IMAD.MOV.U32 R137, RZ, RZ, R222 ;  /* 0x000000ffff897224 */ /* 0x000fe400078e00de */
[----:B------:R-:W-:Y:S02]  /*16590*/  IMAD.MOV.U32 R138, RZ, RZ, R205 ;  /* 0x000000ffff8a7224 */ /* 0x000fe400078e00cd */
[----:B------:R-:W-:Y:S02]  /*165a0*/  IMAD.MOV.U32 R139, RZ, RZ, R204 ;  /* 0x000000ffff8b7224 */ /* 0x000fe400078e00cc */
[----:B------:R-:W-:-:S02]  /*165b0*/  IMAD.MOV.U32 R142, RZ, RZ, R201 ;  /* 0x000000ffff8e7224 */ /* 0x000fc400078e00c9 */
[----:B------:R-:W-:Y:S01]  /*165c0*/  IMAD.MOV.U32 R143, RZ, RZ, R200 ;  /* 0x000000ffff8f7224 */ /* 0x000fe200078e00c8 */
[----:B------:R0:W-:Y:S04]  /*165d0*/  STL.128 [R1+0x3d0], R136 ;  /* 0x0003d08801007387 */ /* 0x0001e80000100c00 */
[----:B------:R1:W-:Y:S01]  /*165e0*/  STL.128 [R1+0x3e0], R140 ;  /* 0x0003e08c01007387 */ /* 0x0003e20000100c00 */
[----:B----4-:R-:W-:Y:S02]  /*165f0*/  IMAD.MOV.U32 R148, RZ, RZ, R22 ;  /* 0x000000ffff947224 */ /* 0x010fe400078e0016 */
[----:B------:R-:W-:Y:S01]  /*16600*/  IMAD.MOV.U32 R149, RZ, RZ, R21 ;  /* 0x000000ffff957224 */ /* 0x000fe200078e0015 */
[----:B------:R4:W-:Y:S01]  /*16610*/  STL.128 [R1+0x3090], R144 ;  /* 0x0030909001007387 */ /* 0x0009e20000100c00 */
[----:B------:R-:W-:-:S02]  /*16620*/  IMAD.MOV.U32 R150, RZ, RZ, R19 ;  /* 0x000000ffff967224 */ /* 0x000fc400078e0013 */
[----:B------:R-:W-:Y:S01]  /*16630*/  IMAD.MOV.U32 R151, RZ, RZ, R18 ;  /* 0x000000ffff977224 */ /* 0x000fe200078e0012 */
[----:B0-----:R-:W3:Y:S04]  /*16640*/  LDL.LU.128 R136, [R1+0x3070] ;  /* 0x0030700001887983 */ /* 0x001ee80000300c00 */
[----:B-1----:R-:W3:Y:S01]  /*16650*/  LDL.LU.128 R140, [R1+0x3080] ;  /* 0x00308000018c7983 */ /* 0x002ee20000300c00 */
[----:B----4-:R-:W-:Y:S02]  /*16660*/  IMAD.MOV.U32 R144, RZ, RZ, R199 ;  /* 0x000000ffff907224 */ /* 0x010fe400078e00c7 */
[----:B------:R-:W-:Y:S02]  /*16670*/  IMAD.MOV.U32 R145, RZ, RZ, R198 ;  /* 0x000000ffff917224 */ /* 0x000fe400078e00c6 */
[----:B------:R-:W-:-:S02]  /*16680*/  IMAD.MOV.U32 R146, RZ, RZ, R196 ;  /* 0x000000ffff927224 */ /* 0x000fc400078e00c4 */
[----:B------:R-:W-:Y:S01]  /*16690*/  IMAD.MOV.U32 R147, RZ, RZ, R23 ;  /* 0x000000ffff937224 */ /* 0x000fe200078e0017 */
[----:B------:R0:W-:Y:S04]  /*166a0*/  STL.128 [R1+0x3060], R132 ;  /* 0x0030608401007387 */ /* 0x0001e80000100c00 */
[----:B------:R1:W-:Y:S04]  /*166b0*/  STL.128 [R1+0x2fd0], R96 ;  /* 0x002fd06001007387 */ /* 0x0003e80000100c00 */
[----:B------:R4:W-:Y:S04]  /*166c0*/  STL.128 [R1+0x2fc0], R92 ;  /* 0x002fc05c01007387 */ /* 0x0009e80000100c00 */
[----:B------:R4:W-:Y:S04]  /*166d0*/  STL.128 [R1+0x2f90], R80 ;  /* 0x002f905001007387 */ /* 0x0009e80000100c00 */
[----:B------:R4:W-:Y:S04]  /*166e0*/  STL.128 [R1+0x2f80], R76 ;  /* 0x002f804c01007387 */ /* 0x0009e80000100c00 */
[----:B------:R4:W-:Y:S04]  /*166f0*/  STL.128 [R1+0x3000], R108 ;  /* 0x0030006c01007387 */ /* 0x0009e80000100c00 */
[----:B0-----:R-:W3:Y:S04]  /*16700*/  LDL.LU.128 R132, [R1+0x3060] ;  /* 0x0030600001847983 */ /* 0x001ee80000300c00 */
[----:B-1----:R-:W3:Y:S04]  /*16710*/  LDL.LU.128 R96, [R1+0x2fd0] ;  /* 0x002fd00001607983 */ /* 0x002ee80000300c00 */
[----:B----4-:R-:W4:Y:S04]  /*16720*/  LDL.LU.128 R92, [R1+0x2fc0] ;  /* 0x002fc000015c7983 */ /* 0x010f280000300c00 */
[----:B------:R-:W4:Y:S04]  /*16730*/  LDL.LU.128 R80, [R1+0x2f90] ;  /* 0x002f900001507983 */ /* 0x000f280000300c00 */
[----:B------:R-:W4:Y:S04]  /*16740*/  LDL.LU.128 R76, [R1+0x2f80] ;  /* 0x002f8000014c7983 */ /* 0x000f280000300c00 */
[----:B------:R0:W-:Y:S04]  /*16750*/  STL.128 [R1+0x2e30], R184 ;  /* 0x002e30b801007387 */ /* 0x0001e80000100c00 */
[----:B------:R-:W-:Y:S04]  /*16760*/  STL.128 [R1+0x2e20], R180 ;  /* 0x002e20b401007387 */ /* 0x000fe80000100c00 */
[----:B------:R-:W4:Y:S04]  /*16770*/  LDL.LU.128 R108, [R1+0x3000] ;  /* 0x00300000016c7983 */ /* 0x000f280000300c00 */
[----:B------:R-:W-:Y:S04]  /*16780*/  STL.128 [R1+0x3f0], R144 ;  /* 0x0003f09001007387 */ /* 0x000fe80000100c00 */
[----:B0-----:R-:W4:Y:S04]  /*16790*/  LDL.LU.128 R184, [R1+0x2e30] ;  /* 0x002e300001b87983 */ /* 0x001f280000300c00 */
[----:B------:R0:W-:Y:S04]  /*167a0*/  STL.128 [R1+0x400], R148 ;  /* 0x0004009401007387 */ /* 0x0001e80000100c00 */
[----:B------:R1:W-:Y:S04]  /*167b0*/  STL.128 [R1+0x2fb0], R88 ;  /* 0x002fb05801007387 */ /* 0x0003e80000100c00 */
[----:B------:R1:W-:Y:S04]  /*167c0*/  STL.128 [R1+0x2fa0], R84 ;  /* 0x002fa05401007387 */ /* 0x0003e80000100c00 */
[----:B------:R1:W-:Y:S04]  /*167d0*/  STL.128 [R1+0x2f70], R72 ;  /* 0x002f704801007387 */ /* 0x0003e80000100c00 */
[----:B------:R1:W-:Y:S04]  /*167e0*/  STL.128 [R1+0x2f60], R68 ;  /* 0x002f604401007387 */ /* 0x0003e80000100c00 */
[----:B0-----:R-:W4:Y:S04]  /*167f0*/  LDL.LU.128 R148, [R1+0x30a0] ;  /* 0x0030a00001947983 */ /* 0x001f280000300c00 */
[----:B------:R-:W4:Y:S04]  /*16800*/  LDL.LU.128 R144, [R1+0x3090] ;  /* 0x0030900001907983 */ /* 0x000f280000300c00 */
[----:B-1----:R-:W4:Y:S04]  /*16810*/  LDL.LU.128 R88, [R1+0x2fb0] ;  /* 0x002fb00001587983 */ /* 0x002f280000300c00 */
[----:B------:R-:W4:Y:S04]  /*16820*/  LDL.LU.128 R84, [R1+0x2fa0] ;  /* 0x002fa00001547983 */ /* 0x000f280000300c00 */
[----:B------:R-:W4:Y:S04]  /*16830*/  LDL.LU.128 R72, [R1+0x2f70] ;  /* 0x002f700001487983 */ /* 0x000f280000300c00 */
[----:B------:R-:W4:Y:S04]  /*16840*/  LDL.LU.128 R68, [R1+0x2f60] ;  /* 0x002f600001447983 */ /* 0x000f280000300c00 */
[----:B------:R0:W-:Y:S04]  /*16850*/  STL.128 [R1+0x2e10], R176 ;  /* 0x002e10b001007387 */ /* 0x0001e80000100c00 */
[----:B--2---:R-:W-:Y:S04]  /*16860*/  STL [R1+0x58c], R107 ;  /* 0x00058c6b01007387 */ /* 0x004fe80000100800 */
[----:B------:R-:W-:Y:S04]  /*16870*/  STL [R1+0x588], R106 ;  /* 0x0005886a01007387 */ /* 0x000fe80000100800 */
[----:B------:R-:W-:Y:S04]  /*16880*/  STL [R1+0x584], R105 ;  /* 0x0005846901007387 */ /* 0x000fe80000100800 */
[----:B------:R-:W-:Y:S04]  /*16890*/  STL [R1+0x580], R104 ;  /* 0x0005806801007387 */ /* 0x000fe80000100800 */
[----:B------:R-:W2:Y:S04]  /*168a0*/  LDL.128 R180, [R1+0x580] ;  /* 0x0005800001b47983 */ /* 0x000ea80000100c00 */
[----:B---3--:R-:W-:Y:S04]  /*168b0*/  STL [R1+0x57c], R103 ;  /* 0x00057c6701007387 */ /* 0x008fe80000100800 */
[----:B------:R-:W-:Y:S04]  /*168c0*/  STL [R1+0x578], R102 ;  /* 0x0005786601007387 */ /* 0x000fe80000100800 */
[----:B------:R1:W-:Y:S04]  /*168d0*/  STL [R1+0x574], R101 ;  /* 0x0005746501007387 */ /* 0x0003e80000100800 */
[----:B------:R3:W-:Y:S04]  /*168e0*/  STL [R1+0x570], R100 ;  /* 0x0005706401007387 */ /* 0x0007e80000100800 */
[----:B0-----:R-:W2:Y:S04]  /*168f0*/  LDL.LU.128 R176, [R1+0x570] ;  /* 0x0005700001b07983 */ /* 0x001ea80000300c00 */
[----:B-1----:R-:W2:Y:S04]  /*16900*/  LDL.LU R101, [R1+0x588] ;  /* 0x0005880001657983 */ /* 0x002ea80000300800 */
[----:B---3--:R-:W3:Y:S01]  /*16910*/  LDL.LU R100, [R1+0x584] ;  /* 0x0005840001647983 */ /* 0x008ee20000300800 */
        /* <DEDUP_REMOVED lines=15> */
[----:B------:R-:W1:Y:S01]  /*16a10*/  MUFU.EX2 R198, R198 ;  /* 0x000000c600c67308 */ /* 0x000e620000000800 */
[----:B------:R0:W-:Y:S01]  /*16a20*/  STL.128 [R1+0x310], R156 ;  /* 0x0003109c01007387 */ /* 0x0001e20000100c00 */
[----:B------:R-:W-:-:S02]  /*16a30*/  IMAD.MOV.U32 R152, RZ, RZ, R15 ;  /* 0x000000ffff987224 */ /* 0x000fc400078e000f */
[----:B------:R-:W-:Y:S02]  /*16a40*/  IMAD.MOV.U32 R153, RZ, RZ, R14 ;  /* 0x000000ffff997224 */ /* 0x000fe400078e000e */
[----:B------:R-:W-:Y:S02]  /*16a50*/  IMAD.MOV.U32 R154, RZ, RZ, R12 ;  /* 0x000000ffff9a7224 */ /* 0x000fe400078e000c */
[----:B------:R-:W-:Y:S01]  /*16a60*/  IMAD.MOV.U32 R155, RZ, RZ, R11 ;  /* 0x000000ffff9b7224 */ /* 0x000fe200078e000b */
[----:B------:R-:W-:Y:S01]  /*16a70*/  STL.128 [R1+0x3050], R128 ;  /* 0x0030508001007387 */ /* 0x000fe20000100c00 */
[----:B0-----:R-:W-:Y:S02]  /*16a80*/  IMAD.MOV.U32 R156, RZ, RZ, R10 ;  /* 0x000000ffff9c7224 */ /* 0x001fe400078e000a */
[----:B------:R-:W-:Y:S02]  /*16a90*/  IMAD.MOV.U32 R157, RZ, RZ, R9 ;  /* 0x000000ffff9d7224 */ /* 0x000fe400078e0009 */
[----:B------:R-:W-:-:S02]  /*16aa0*/  IMAD.MOV.U32 R158, RZ, RZ, R8 ;  /* 0x000000ffff9e7224 */ /* 0x000fc400078e0008 */
[----:B------:R-:W-:Y:S01]  /*16ab0*/  IMAD.MOV.U32 R159, RZ, RZ, R7 ;  /* 0x000000ffff9f7224 */ /* 0x000fe200078e0007 */
[----:B------:R0:W-:Y:S04]  /*16ac0*/  STL.128 [R1+0x410], R152 ;  /* 0x0004109801007387 */ /* 0x0001e80000100c00 */
[----:B------:R1:W-:Y:S04]  /*16ad0*/  STL.128 [R1+0x420], R156 ;  /* 0x0004209c01007387 */ /* 0x0003e80000100c00 */
[----:B------:R4:W-:Y:S04]  /*16ae0*/  STL.128 [R1+0x3040], R124 ;  /* 0x0030407c01007387 */ /* 0x0009e80000100c00 */
[----:B------:R4:W-:Y:S01]  /*16af0*/  STL.128 [R1+0x3030], R120 ;  /* 0x0030307801007387 */ /* 0x0009e20000100c00 */
[----:B0-----:R-:W-:-:S03]  /*16b00*/  F2FP.F16.F32.PACK_AB R152, R204, R205 ;  /* 0x000000cdcc98723e */ /* 0x001fc600000000ff */
[----:B------:R0:W-:Y:S01]  /*16b10*/  STL.128 [R1+0x3020], R116 ;  /* 0x0030207401007387 */ /* 0x0001e20000100c00 */
[----:B-1----:R-:W-:Y:S02]  /*16b20*/  F2FP.F16.F32.PACK_AB R153, R200, R201 ;  /* 0x000000c9c899723e */ /* 0x002fe400000000ff */
[----:B------:R-:W-:Y:S01]  /*16b30*/  F2FP.F16.F32.PACK_AB R154, R202, R203 ;  /* 0x000000cbca9a723e */ /* 0x000fe200000000ff */
[----:B------:R-:W-:Y:S01]  /*16b40*/  IMAD.MOV.U32 R158, RZ, RZ, R142 ;  /* 0x000000ffff9e7224 */ /* 0x000fe200078e008e */
[----:B------:R-:W-:Y:S01]  /*16b50*/  F2FP.F16.F32.PACK_AB R155, R198, R199 ;  /* 0x000000c7c69b723e */ /* 0x000fe200000000ff */
[----:B------:R-:W-:Y:S01]  /*16b60*/  IMAD.MOV.U32 R157, RZ, RZ, R141 ;  /* 0x000000ffff9d7224 */ /* 0x000fe200078e008d */
[----:B------:R1:W-:Y:S01]  /*16b70*/  STL.128 [R1+0x3010], R112 ;  /* 0x0030107001007387 */ /* 0x0003e20000100c00 */
[----:B------:R-:W-:Y:S02]  /*16b80*/  IMAD.MOV.U32 R156, RZ, RZ, R140 ;  /* 0x000000ffff9c7224 */ /* 0x000fe400078e008c */
[----:B------:R-:W-:Y:S01]  /*16b90*/  IMAD.MOV.U32 R159, RZ, RZ, R139 ;  /* 0x000000ffff9f7224 */ /* 0x000fe200078e008b */
[----:B------:R1:W-:Y:S01]  /*16ba0*/  STL.128 [R1+0x2f50], R64 ;  /* 0x002f504001007387 */ /* 0x0003e20000100c00 */
[----:B------:R-:W-:-:S03]  /*16bb0*/  VIADD R4, R16, 0x100 ;  /* 0x0000010010047836 */ /* 0x000fc60000000000 */
[----:B------:R1:W-:Y:S01]  /*16bc0*/  STL.128 [R1+0x2f40], R60 ;  /* 0x002f403c01007387 */ /* 0x0003e20000100c00 */
[----:B------:R-:W-:-:S03]  /*16bd0*/  IMAD.MOV.U32 R192, RZ, RZ, R138 ;  /* 0x000000ffffc07224 */ /* 0x000fc600078e008a */
        /* <DEDUP_REMOVED lines=10> */
[----:B------:R-:W3:Y:S01]  /*16c80*/  LDL.LU.128 R128, [R1+0x3050] ;  /* 0x0030500001807983 */ /* 0x000ee20000300c00 */
[----:B------:R-:W-:-:S03]  /*16c90*/  IMAD.MOV.U32 R223, RZ, RZ, R132 ;  /* 0x000000ffffdf7224 */ /* 0x000fc600078e0084 */
[----:B----4-:R-:W4:Y:S04]  /*16ca0*/  LDL.LU.128 R124, [R1+0x3040] ;  /* 0x00304000017c7983 */ /* 0x010f280000300c00 */
[----:B------:R-:W4:Y:S04]  /*16cb0*/  LDL.LU.128 R120, [R1+0x3030] ;  /* 0x0030300001787983 */ /* 0x000f280000300c00 */
[----:B0-----:R-:W4:Y:S01]  /*16cc0*/  LDL.LU.128 R116, [R1+0x3020] ;  /* 0x0030200001747983 */ /* 0x001f220000300c00 */
[----:B------:R-:W-:-:S03]  /*16cd0*/  IMAD.MOV.U32 R107, RZ, RZ, R31 ;  /* 0x000000ffff6b7224 */ /* 0x000fc600078e001f */
[----:B------:R0:W-:Y:S01]  /*16ce0*/  STL.128 [R1+0x2ee0], R36 ;  /* 0x002ee02401007387 */ /* 0x0001e20000100c00 */
[----:B------:R-:W-:-:S03]  /*16cf0*/  IMAD.MOV.U32 R106, RZ, RZ, R30 ;  /* 0x000000ffff6a7224 */ /* 0x000fc600078e001e */
[----:B-1----:R-:W4:Y:S01]  /*16d00*/  LDL.LU.128 R112, [R1+0x3010] ;  /* 0x0030100001707983 */ /* 0x002f220000300c00 */
[----:B------:R-:W-:-:S03]  /*16d10*/  IMAD.MOV.U32 R105, RZ, RZ, R29 ;  /* 0x000000ffff697224 */ /* 0x000fc600078e001d */
[----:B------:R-:W4:Y:S01]  /*16d20*/  LDL.LU.128 R64, [R1+0x2f50] ;  /* 0x002f500001407983 */ /* 0x000f220000300c00 */
[----:B------:R-:W-:-:S03]  /*16d30*/  IMAD.MOV.U32 R104, RZ, RZ, R28 ;  /* 0x000000ffff687224 */ /* 0x000fc600078e001c */
[----:B------:R-:W4:Y:S04]  /*16d40*/  LDL.LU.128 R60, [R1+0x2f40] ;  /* 0x002f4000013c7983 */ /* 0x000f280000300c00 */
[----:B------:R-:W4:Y:S04]  /*16d50*/  LDL.LU.128 R56, [R1+0x2f30] ;  /* 0x002f300001387983 */ /* 0x000f280000300c00 */
[----:B------:R-:W4:Y:S04]  /*16d60*/  LDL.LU.128 R52, [R1+0x2f20] ;  /* 0x002f200001347983 */ /* 0x000f280000300c00 */
[----:B------:R-:W4:Y:S04]  /*16d70*/  LDL.LU.128 R48, [R1+0x2f10] ;  /* 0x002f100001307983 */ /* 0x000f280000300c00 */
[----:B------:R-:W4:Y:S04]  /*16d80*/  LDL.LU.128 R44, [R1+0x2f00] ;  /* 0x002f0000012c7983 */ /* 0x000f280000300c00 */
[----:B------:R-:W4:Y:S04]  /*16d90*/  LDL.LU.128 R40, [R1+0x2ef0] ;  /* 0x002ef00001287983 */ /* 0x000f280000300c00 */
[----:B0-----:R-:W4:Y:S04]  /*16da0*/  LDL.LU.128 R36, [R1+0x2ee0] ;  /* 0x002ee00001247983 */ /* 0x001f280000300c00 */
[----:B------:R0:W-:Y:S04]  /*16db0*/  STL.128 [R1+0x2e00], R172 ;  /* 0x002e00ac01007387 */ /* 0x0001e80000100c00 */
[----:B------:R1:W-:Y:S04]  /*16dc0*/  STL.128 [R1+0x2df0], R168 ;  /* 0x002df0a801007387 */ /* 0x0003e80000100c00 */
[----:B------:R1:W-:Y:S04]  /*16dd0*/  STL.128 [R1+0x2de0], R156 ;  /* 0x002de09c01007387 */ /* 0x0003e80000100c00 */
[----:B------:R1:W-:Y:S01]  /*16de0*/  STL.128 [R1+0x2dd0], R152 ;  /* 0x002dd09801007387 */ /* 0x0003e20000100c00 */
[----:B------:R-:W-:-:S02]  /*16df0*/  IMAD.MOV.U32 R7, RZ, RZ, R151 ;  /* 0x000000ffff077224 */ /* 0x000fc400078e0097 */
[----:B0-----:R-:W-:Y:S01]  /*16e00*/  IMAD.MOV.U32 R175, RZ, RZ, R99 ;  /* 0x000000ffffaf7224 */ /* 0x001fe200078e0063 */
[----:B------:R0:W-:Y:S01]  /*16e10*/  STL.128 [R1+0x2ed0], R32 ;  /* 0x002ed02001007387 */ /* 0x0001e20000100c00 */
[----:B------:R-:W-:Y:S02]  /*16e20*/  IMAD.MOV.U32 R174, RZ, RZ, R98 ;  /* 0x000000ffffae7224 */ /* 0x000fe400078e0062 */
[----:B------:R-:W-:Y:S01]  /*16e30*/  IMAD.MOV.U32 R173, RZ, RZ, R97 ;  /* 0x000000ffffad7224 */ /* 0x000fe200078e0061 */
[----:B------:R-:W-:Y:S01]  /*16e40*/  STL [R1+0x59c], R111 ;  /* 0x00059c6f01007387 */ /* 0x000fe20000100800 */
[----:B------:R-:W-:Y:S02]  /*16e50*/  IMAD.MOV.U32 R172, RZ, RZ, R96 ;  /* 0x000000ffffac7224 */ /* 0x000fe400078e0060 */
[----:B-1----:R-:W-:Y:S01]  /*16e60*/  IMAD.MOV.U32 R171, RZ, RZ, R95 ;  /* 0x000000ffffab7224 */ /* 0x002fe200078e005f */
        /* <DEDUP_REMOVED lines=12> */
[----:B0-----:R-:W4:Y:S01]  /*16f30*/  LDL.LU.128 R32, [R1+0x2ed0] ;  /* 0x002ed00001207983 */ /* 0x001f220000300c00 */
[----:B------:R-:W-:Y:S02]  /*16f40*/  IMAD.MOV.U32 R154, RZ, RZ, R78 ;  /* 0x000000ffff9a7224 */ /* 0x000fe400078e004e */
[----:B------:R-:W-:Y:S02]  /*16f50*/  IMAD.MOV.U32 R153, RZ, RZ, R77 ;  /* 0x000000ffff997224 */ /* 0x000fe400078e004d */
[----:B------:R-:W-:Y:S02]  /*16f60*/  IMAD.MOV.U32 R152, RZ, RZ, R76 ;  /* 0x000000ffff987224 */ /* 0x000fe400078e004c */
[----:B------:R-:W-:Y:S02]  /*16f70*/  IMAD.MOV.U32 R9, RZ, RZ, R150 ;  /* 0x000000ffff097224 */ /* 0x000fe400078e0096 */
[----:B------:R-:W-:-:S02]  /*16f80*/  IMAD.MOV.U32 R10, RZ, RZ, R149 ;  /* 0x000000ffff0a7224 */ /* 0x000fc400078e0095 */
[----:B------:R-:W-:Y:S01]  /*16f90*/  IMAD.MOV.U32 R11, RZ, RZ, R148 ;  /* 0x000000ffff0b7224 */ /* 0x000fe200078e0094 */
[----:B-1----:R-:W4:Y:S01]  /*16fa0*/  LDL.128 R184, [R1+0x590] ;  /* 0x0005900001b87983 */ /* 0x002f220000100c00 */
[----:B------:R-:W-:Y:S01]  /*16fb0*/  IMAD.MOV.U32 R12, RZ, RZ, R147 ;  /* 0x000000ffff0c7224 */ /* 0x000fe200078e0093 */
[----:B------:R-:W-:Y:S01]  /*16fc0*/  R2UR UR6, R4 ;  /* 0x00000000040672ca */ /* 0x000fe200000e0000 */
[----:B------:R-:W-:Y:S01]  /*16fd0*/  IMAD.MOV.U32 R167, RZ, RZ, R91 ;  /* 0x000000ffffa77224 */ /* 0x000fe200078e005b */
[----:B------:R0:W-:Y:S01]  /*16fe0*/  STL.128 [R1+0x2ec0], R220 ;  /* 0x002ec0dc01007387 */ /* 0x0001e20000100c00 */
[----:B------:R-:W-:Y:S02]  /*16ff0*/  IMAD.MOV.U32 R166, RZ, RZ, R90 ;  /* 0x000000ffffa67224 */ /* 0x000fe400078e005a */
[----:B------:R-:W-:Y:S01]  /*17000*/  IMAD.MOV.U32 R165, RZ, RZ, R89 ;  /* 0x000000ffffa57224 */ /* 0x000fe200078e0059 */
[----:B------:R1:W-:Y:S01]  /*17010*/  STL.128 [R1+0x2eb0], R216 ;  /* 0x002eb0d801007387 */ /* 0x0003e20000100c00 */
[----:B------:R-:W-:-:S02]  /*17020*/  IMAD.MOV.U32 R164, RZ, RZ, R88 ;  /* 0x000000ffffa47224 */ /* 0x000fc400078e0058 */
[----:B------:R-:W-:Y:S01]  /*17030*/  IMAD.MOV.U32 R163, RZ, RZ, R87 ;  /* 0x000000ffffa37224 */ /* 0x000fe200078e0057 */
[----:B------:R1:W-:Y:S01]  /*17040*/  STL.128 [R1+0x2ea0], R212 ;  /* 0x002ea0d401007387 */ /* 0x0003e20000100c00 */
[----:B------:R-:W-:Y:S02]  /*17050*/  IMAD.MOV.U32 R151, RZ, RZ, R75 ;  /* 0x000000ffff977224 */ /* 0x000fe400078e004b */
[----:B------:R-:W-:Y:S02]  /*17060*/  IMAD.MOV.U32 R150, RZ, RZ, R74 ;  /* 0x000000ffff967224 */ /* 0x000fe400078e004a */
[----:B--2---:R-:W-:Y:S01]  /*17070*/  IMAD.MOV.U32 R102, RZ, RZ, R183 ;  /* 0x000000ffff667224 */ /* 0x004fe200078e00b7 */
        /* <DEDUP_REMOVED lines=18> */
[----:B------:R-:W-:Y:S01]  /*171a0*/  STL.128 [R1+0x300], R152 ;  /* 0x0003009801007387 */ /* 0x000fe20000100c00 */
[----:B------:R-:W-:Y:S02]  /*171b0*/  IMAD.MOV.U32 R90, RZ, RZ, R171 ;  /* 0x000000ffff5a7224 */ /* 0x000fe400078e00ab */
[----:B------:R-:W-:Y:S01]  /*171c0*/  IMAD.MOV.U32 R89, RZ, RZ, R170 ;  /* 0x000000ffff597224 */ /* 0x000fe200078e00aa */
[----:B------:R-:W-:Y:S01]  /*171d0*/  STL.128 [R1+0x310], R156 ;  /* 0x0003109c01007387 */ /* 0x000fe20000100c00 */
[----:B------:R-:W-:-:S02]  /*171e0*/  IMAD.MOV.U32 R88, RZ, RZ, R169 ;  /* 0x000000ffff587224 */ /* 0x000fc400078e00a9 */
[----:B------:R-:W-:Y:S01]  /*171f0*/  IMAD.MOV.U32 R87, RZ, RZ, R168 ;  /* 0x000000ffff577224 */ /* 0x000fe200078e00a8 */
[----:B------:R-:W-:Y:S01]  /*17200*/  STL.128 [R1+0x340], R168 ;  /* 0x000340a801007387 */ /* 0x000fe20000100c00 */
        /* <DEDUP_REMOVED lines=14> */
[----:B0-----:R-:W4:Y:S04]  /*172f0*/  LDL.LU.128 R220, [R1+0x2ec0] ;  /* 0x002ec00001dc7983 */ /* 0x001f280000300c00 */
[----:B-1----:R-:W4:Y:S04]  /*17300*/  LDL.LU.128 R216, [R1+0x2eb0] ;  /* 0x002eb00001d87983 */ /* 0x002f280000300c00 */
[----:B------:R-:W4:Y:S04]  /*17310*/  LDL.LU.128 R212, [R1+0x2ea0] ;  /* 0x002ea00001d47983 */ /* 0x000f280000300c00 */
[----:B--2---:R-:W2:Y:S04]  /*17320*/  LDL.LU.128 R208, [R1+0x2e90] ;  /* 0x002e900001d07983 */ /* 0x004ea80000300c00 */
        /* <DEDUP_REMOVED lines=11> */
[----:B------:R0:W-:Y:S04]  /*173e0*/  STL [R1+0x2cc8], R102 ;  /* 0x002cc86601007387 */ /* 0x0001e80000100800 */
[----:B---3--:R1:W-:Y:S04]  /*173f0*/  STL.64 [R1+0x2cc0], R100 ;  /* 0x002cc06401007387 */ /* 0x0083e80000100a00 */
[----:B------:R-:W3:Y:S04]  /*17400*/  LDL.LU R99, [R1+0x580] ;  /* 0x0005800001637983 */ /* 0x000ee80000300800 */
[----:B0-----:R-:W3:Y:S04]  /*17410*/  LDL.LU R102, [R1+0x2cc8] ;  /* 0x002cc80001667983 */ /* 0x001ee80000300800 */
[----:B-1----:R-:W3:Y:S04]  /*17420*/  LDL.LU.64 R100, [R1+0x2cc0] ;  /* 0x002cc00001647983 */ /* 0x002ee80000300a00 */
[----:B------:R-:W3:Y:S04]  /*17430*/  LDL.LU R105, [R1+0x598] ;  /* 0x0005980001697983 */ /* 0x000ee80000300800 */
[----:B------:R-:W3:Y:S04]  /*17440*/  LDL.LU R104, [R1+0x594] ;  /* 0x0005940001687983 */ /* 0x000ee80000300800 */
[----:B------:R-:W3:Y:S01]  /*17450*/  LDL.LU R103, [R1+0x590] ;  /* 0x0005900001677983 */ /* 0x000ee20000300800 */
        /* <DEDUP_REMOVED lines=14> */
[----:B------:R0:W-:Y:S04]  /*17540*/  STL [R1+0x5ec], R131 ;  /* 0x0005ec8301007387 */ /* 0x0001e80000100800 */
[----:B------:R1:W-:Y:S04]  /*17550*/  STL [R1+0x5e8], R130 ;  /* 0x0005e88201007387 */ /* 0x0003e80000100800 */
[----:B------:R1:W-:Y:S04]  /*17560*/  STL [R1+0x5e4], R129 ;  /* 0x0005e48101007387 */ /* 0x0003e80000100800 */
[----:B------:R1:W-:Y:S04]  /*17570*/  STL [R1+0x5e0], R128 ;  /* 0x0005e08001007387 */ /* 0x0003e80000100800 */
[----:B----4-:R4:W-:Y:S04]  /*17580*/  STL [R1+0x5dc], R127 ;  /* 0x0005dc7f01007387 */ /* 0x0109e80000100800 */
[----:B------:R4:W-:Y:S04]  /*17590*/  STL [R1+0x5d8], R126 ;  /* 0x0005d87e01007387 */ /* 0x0009e80000100800 */
[----:B------:R4:W-:Y:S01]  /*175a0*/  STL [R1+0x5d4], R125 ;  /* 0x0005d47d01007387 */ /* 0x0009e20000100800 */
[----:B------:R-:W-:-:S02]  /*175b0*/  IMAD.MOV.U32 R143, RZ, RZ, R67 ;  /* 0x000000ffff8f7224 */ /* 0x000fc400078e0043 */
[----:B------:R-:W-:Y:S01]  /*175c0*/  IMAD.MOV.U32 R142, RZ, RZ, R66 ;  /* 0x000000ffff8e7224 */ /* 0x000fe200078e0042 */
[----:B------:R4:W-:Y:S01]  /*175d0*/  STL [R1+0x5d0], R124 ;  /* 0x0005d07c01007387 */ /* 0x0009e20000100800 */
[----:B------:R-:W-:Y:S02]  /*175e0*/  IMAD.MOV.U32 R141, RZ, RZ, R65 ;  /* 0x000000ffff8d7224 */ /* 0x000fe400078e0041 */
[----:B------:R-:W-:Y:S01]  /*175f0*/  IMAD.MOV.U32 R140, RZ, RZ, R64 ;  /* 0x000000ffff8c7224 */ /* 0x000fe200078e0040 */
[----:B------:R4:W-:Y:S01]  /*17600*/  STL [R1+0x5cc], R123 ;  /* 0x0005cc7b01007387 */ /* 0x0009e20000100800 */
[----:B------:R-:W-:Y:S02]  /*17610*/  IMAD.MOV.U32 R139, RZ, RZ, R63 ;  /* 0x000000ffff8b7224 */ /* 0x000fe400078e003f */
[----:B------:R-:W-:Y:S01]  /*17620*/  IMAD.MOV.U32 R138, RZ, RZ, R62 ;  /* 0x000000ffff8a7224 */ /* 0x000fe200078e003e */
        /* <DEDUP_REMOVED lines=10> */
[----:B0-----:R-:W-:-:S02]  /*176d0*/  IMAD.MOV.U32 R131, RZ, RZ, R55 ;  /* 0x000000ffff837224 */ /* 0x001fc400078e0037 */
[----:B-1----:R-:W-:Y:S01]  /*176e0*/  IMAD.MOV.U32 R130, RZ, RZ, R54 ;  /* 0x000000ffff827224 */ /* 0x002fe200078e0036 */
[----:B------:R0:W-:Y:S01]  /*176f0*/  STL [R1+0x5b8], R118 ;  /* 0x0005b87601007387 */ /* 0x0001e20000100800 */
[----:B------:R-:W-:Y:S02]  /*17700*/  IMAD.MOV.U32 R129, RZ, RZ, R53 ;  /* 0x000000ffff817224 */ /* 0x000fe400078e0035 */
[----:B------:R-:W-:Y:S01]  /*17710*/  IMAD.MOV.U32 R128, RZ, RZ, R52 ;  /* 0x000000ffff807224 */ /* 0x000fe200078e0034 */
[----:B------:R1:W-:Y:S01]  /*17720*/  STL [R1+0x5b4], R117 ;  /* 0x0005b47501007387 */ /* 0x0003e20000100800 */
[----:B----4-:R-:W-:Y:S02]  /*17730*/  IMAD.MOV.U32 R127, RZ, RZ, R51 ;  /* 0x000000ffff7f7224 */ /* 0x010fe400078e0033 */
        /* <DEDUP_REMOVED lines=12> */
[----:B0-----:R-:W-:Y:S02]  /*17800*/  IMAD.MOV.U32 R118, RZ, RZ, R42 ;  /* 0x000000ffff767224 */ /* 0x001fe400078e002a */
[----:B-1----:R-:W-:Y:S01]  /*17810*/  IMAD.MOV.U32 R117, RZ, RZ, R41 ;  /* 0x000000ffff757224 */ /* 0x002fe200078e0029 */
[----:B------:R0:W-:Y:S01]  /*17820*/  STL [R1+0x5a0], R112 ;  /* 0x0005a07001007387 */ /* 0x0001e20000100800 */
[----:B----4-:R-:W-:Y:S02]  /*17830*/  IMAD.MOV.U32 R116, RZ, RZ, R40 ;  /* 0x000000ffff747224 */ /* 0x010fe400078e0028 */
[----:B------:R-:W-:Y:S02]  /*17840*/  IMAD.MOV.U32 R115, RZ, RZ, R39 ;  /* 0x000000ffff737224 */ /* 0x000fe400078e0027 */
[----:B------:R-:W-:Y:S02]  /*17850*/  IMAD.MOV.U32 R114, RZ, RZ, R38 ;  /* 0x000000ffff727224 */ /* 0x000fe400078e0026 */
[----:B------:R-:W-:-:S02]  /*17860*/  IMAD.MOV.U32 R113, RZ, RZ, R37 ;  /* 0x000000ffff717224 */ /* 0x000fc400078e0025 */
[----:B------:R-:W-:Y:S02]  /*17870*/  IMAD.MOV.U32 R38, RZ, RZ, R119 ;  /* 0x000000ffff267224 */ /* 0x000fe400078e0077 */
        /* <DEDUP_REMOVED lines=52> */
[----:B------:R-:W-:-:S03]  /*17bc0*/  IMAD.MOV.U32 R31, RZ, RZ, R112 ;  /* 0x000000ffff1f7224 */ /* 0x000fc600078e0070 */
[----:B------:R1:W-:Y:S04]  /*17bd0*/  STL.128 [R1+0x2db0], R216 ;  /* 0x002db0d801007387 */ /* 0x0003e80000100c00 */
[----:B------:R4:W-:Y:S04]  /*17be0*/  STL.128 [R1+0x2da0], R212 ;  /* 0x002da0d401007387 */ /* 0x0009e80000100c00 */
[----:B--2---:R2:W-:Y:S04]  /*17bf0*/  STL.128 [R1+0x2d90], R208 ;  /* 0x002d90d001007387 */ /* 0x0045e80000100c00 */
        /* <DEDUP_REMOVED lines=12> */
[----:B0-----:R-:W3:Y:S04]  /*17cc0*/  LDL.LU.128 R220, [R1+0x2dc0] ;  /* 0x002dc00001dc7983 */ /* 0x001ee80000300c00 */
[----:B-1----:R-:W3:Y:S04]  /*17cd0*/  LDL.LU.128 R216, [R1+0x2db0] ;  /* 0x002db00001d87983 */ /* 0x002ee80000300c00 */
[----:B----4-:R-:W4:Y:S04]  /*17ce0*/  LDL.LU.128 R212, [R1+0x2da0] ;  /* 0x002da00001d47983 */ /* 0x010f280000300c00 */
[----:B--2---:R-:W2:Y:S04]  /*17cf0*/  LDL.LU.128 R208, [R1+0x2d90] ;  /* 0x002d900001d07983 */ /* 0x004ea80000300c00 */
[----:B------:R-:W2:Y:S04]  /*17d00*/  LDL.LU.128 R204, [R1+0x2d80] ;  /* 0x002d800001cc7983 */ /* 0x000ea80000300c00 */
[----:B------:R-:W2:Y:S04]  /*17d10*/  LDL.LU.128 R200, [R1+0x2d70] ;  /* 0x002d700001c87983 */ /* 0x000ea80000300c00 */
[----:B------:R-:W4:Y:S04]  /*17d20*/  LDL.LU.128 R196, [R1+0x2d60] ;  /* 0x002d600001c47983 */ /* 0x000f280000300c00 */
[----:B------:R-:W2:Y:S04]  /*17d30*/  LDL.LU.128 R192, [R1+0x2d50] ;  /* 0x002d500001c07983 */ /* 0x000ea80000300c00 */
[----:B------:R-:W2:Y:S04]  /*17d40*/  LDL.LU.128 R188, [R1+0x2d40] ;  /* 0x002d400001bc7983 */ /* 0x000ea80000300c00 */
[----:B---3--:R-:W3:Y:S04]  /*17d50*/  LDL.LU.128 R184, [R1+0x2d30] ;  /* 0x002d300001b87983 */ /* 0x008ee80000300c00 */
[----:B------:R-:W3:Y:S04]  /*17d60*/  LDL.LU.128 R180, [R1+0x2d20] ;  /* 0x002d200001b47983 */ /* 0x000ee80000300c00 */
[----:B------:R-:W3:Y:S04]  /*17d70*/  LDL.LU.128 R176, [R1+0x2d10] ;  /* 0x002d100001b07983 */ /* 0x000ee80000300c00 */
[----:B------:R-:W3:Y:S04]  /*17d80*/  LDL.LU.128 R172, [R1+0x2d00] ;  /* 0x002d000001ac7983 */ /* 0x000ee80000300c00 */
[----:B------:R-:W3:Y:S04]  /*17d90*/  LDL.LU.128 R168, [R1+0x2cf0] ;  /* 0x002cf00001a87983 */ /* 0x000ee80000300c00 */
[----:B------:R-:W3:Y:S04]  /*17da0*/  LDL.LU.128 R156, [R1+0x2ce0] ;  /* 0x002ce000019c7983 */ /* 0x000ee80000300c00 */
[----:B------:R-:W3:Y:S04]  /*17db0*/  LDL.LU.128 R152, [R1+0x2cd0] ;  /* 0x002cd00001987983 */ /* 0x000ee80000300c00 */
[----:B------:R0:W-:Y:S04]  /*17dc0*/  STL [R1+0x2cb8], R106 ;  /* 0x002cb86a01007387 */ /* 0x0001e80000100800 */
[----:B------:R-:W-:Y:S04]  /*17dd0*/  STL.64 [R1+0x2cb0], R104 ;  /* 0x002cb06801007387 */ /* 0x000fe80000100a00 */
        /* <DEDUP_REMOVED lines=18> */
[----:B------:R1:W-:Y:S04]  /*17f00*/  STL.128 [R1+0x260], R112 ;  /* 0x0002607001007387 */ /* 0x0003e80000100c00 */
[----:B------:R-:W-:Y:S01]  /*17f10*/  STL.128 [R1+0x2b90], R32 ;  /* 0x002b902001007387 */ /* 0x000fe20000100c00 */
[----:B------:R-:W-:Y:S02]  /*17f20*/  IMAD.MOV.U32 R22, RZ, RZ, R3 ;  /* 0x000000ffff167224 */ /* 0x000fe400078e0003 */
[----:B------:R-:W-:Y:S01]  /*17f30*/  IMAD.MOV.U32 R2, RZ, RZ, R27 ;  /* 0x000000ffff027224 */ /* 0x000fe200078e001b */
[----:B------:R1:W-:Y:S01]  /*17f40*/  STL.128 [R1+0x250], R108 ;  /* 0x0002506c01007387 */ /* 0x0003e20000100c00 */
[----:B------:R-:W-:Y:S02]  /*17f50*/  IMAD.MOV.U32 R3, RZ, RZ, R26 ;  /* 0x000000ffff037224 */ /* 0x000fe400078e001a */
[----:B------:R-:W-:Y:S01]  /*17f60*/  IMAD.MOV.U32 R28, RZ, RZ, R109 ;  /* 0x000000ffff1c7224 */ /* 0x000fe200078e006d */
[----:B0-----:R-:W4:Y:S04]  /*17f70*/  LDL.LU R106, [R1+0x2cb8] ;  /* 0x002cb800016a7983 */ /* 0x001f280000300800 */
[----:B-1----:R-:W2:Y:S01]  /*17f80*/  LDL.128 R112, [R1+0x5a0] ;  /* 0x0005a00001707983 */ /* 0x002ea20000100c00 */
[----:B------:R-:W-:-:S02]  /*17f90*/  IMAD.MOV.U32 R27, RZ, RZ, R108 ;  /* 0x000000ffff1b7224 */ /* 0x000fc400078e006c */
[----:B------:R-:W-:Y:S01]  /*17fa0*/  IMAD.MOV.U32 R26, RZ, RZ, R107 ;  /* 0x000000ffff1a7224 */ /* 0x000fe200078e006b */
[----:B------:R-:W4:Y:S04]  /*17fb0*/  LDL.LU.64 R104, [R1+0x2cb0] ;  /* 0x002cb00001687983 */ /* 0x000f280000300a00 */
[----:B------:R-:W3:Y:S04]  /*17fc0*/  LDL.LU R109, [R1+0x5a8] ;  /* 0x0005a800016d7983 */ /* 0x000ee80000300800 */
[----:B------:R-:W3:Y:S04]  /*17fd0*/  LDL.LU R108, [R1+0x5a4] ;  /* 0x0005a400016c7983 */ /* 0x000ee80000300800 */
[----:B------:R-:W4:Y:S04]  /*17fe0*/  LDL.LU R107, [R1+0x5a0] ;  /* 0x0005a000016b7983 */ /* 0x000f280000300800 */
[----:B------:R-:W4:Y:S04]  /*17ff0*/  LDL.LU.128 R100, [R1+0x2ca0] ;  /* 0x002ca00001647983 */ /* 0x000f280000300c00 */
[----:B------:R-:W4:Y:S04]  /*18000*/  LDL.LU.128 R96, [R1+0x2c90] ;  /* 0x002c900001607983 */ /* 0x000f280000300c00 */
[----:B------:R-:W4:Y:S04]  /*18010*/  LDL.LU.128 R92, [R1+0x2c80] ;  /* 0x002c8000015c7983 */ /* 0x000f280000300c00 */
[----:B------:R-:W4:Y:S04]  /*18020*/  LDL.LU.128 R88, [R1+0x2c70] ;  /* 0x002c700001587983 */ /* 0x000f280000300c00 */
[----:B------:R-:W4:Y:S04]  /*18030*/  LDL.LU.128 R84, [R1+0x2c60] ;  /* 0x002c600001547983 */ /* 0x000f280000300c00 */
[----:B------:R-:W4:Y:S04]  /*18040*/  LDL.LU.128 R80, [R1+0x2c50] ;  /* 0x002c500001507983 */ /* 0x000f280000300c00 */
[----:B------:R-:W4:Y:S01]  /*18050*/  LDL.LU.128 R76, [R1+0x2c40] ;  /* 0x002c4000014c7983 */ /* 0x000f220000300c00 */
[----:B------:R-:W-:-:S03]  /*18060*/  IMAD.MOV.U32 R30, RZ, RZ, R111 ;  /* 0x000000ffff1e7224 */ /* 0x000fc600078e006f */
[----:B------:R-:W4:Y:S01]  /*18070*/  LDL.LU.128 R72, [R1+0x2c30] ;  /* 0x002c300001487983 */ /* 0x000f220000300c00 */
        /* <DEDUP_REMOVED lines=8> */
[----:B------:R-:W4:Y:S01]  /*18100*/  LDL.LU.128 R44, [R1+0x2bc0] ;  /* 0x002bc000012c7983 */ /* 0x000f220000300c00 */
[----:B------:R-:W-:-:S03]  /*18110*/  R2UR UR7, R5 ;  /* 0x00000000050772ca */ /* 0x000fc600000e0000 */
[----:B------:R-:W4:Y:S04]  /*18120*/  LDL.LU.128 R40, [R1+0x2bb0] ;  /* 0x002bb00001287983 */ /* 0x000f280000300c00 */
[----:B------:R-:W4:Y:S04]  /*18130*/  LDL.LU.128 R36, [R1+0x2ba0] ;  /* 0x002ba00001247983 */ /* 0x000f280000300c00 */
[----:B------:R0:W-:Y:S04]  /*18140*/  STL.128 [R1+0x2b80], R28 ;  /* 0x002b801c01007387 */ /* 0x0001e80000100c00 */
[----:B------:R-:W4:Y:S04]  /*18150*/  LDL.LU.128 R32, [R1+0x2b90] ;  /* 0x002b900001207983 */ /* 0x000f280000300c00 */
[----:B------:R1:W-:Y:S04]  /*18160*/  STL.128 [R1+0x2b70], R24 ;  /* 0x002b701801007387 */ /* 0x0003e80000100c00 */
[----:B------:R1:W-:Y:S04]  /*18170*/  STL.128 [R1+0x2b50], R16 ;  /* 0x002b501001007387 */ /* 0x0003e80000100c00 */
[----:B0-----:R-:W4:Y:S04]  /*18180*/  LDL.LU.128 R28, [R1+0x2b80] ;  /* 0x002b8000011c7983 */ /* 0x001f280000300c00 */
[----:B------:R0:W-:Y:S04]  /*18190*/  STL.128 [R1+0x2b40], R12 ;  /* 0x002b400c01007387 */ /* 0x0001e80000100c00 */
[----:B------:R0:W-:Y:S04]  /*181a0*/  STL.128 [R1+0x2b30], R8 ;  /* 0x002b300801007387 */ /* 0x0001e80000100c00 */
[----:B------:R0:W-:Y:S04]  /*181b0*/  STL.128 [R1+0x2b20], R4 ;  /* 0x002b200401007387 */ /* 0x0001e80000100c00 */
[----:B-1----:R-:W4:Y:S04]  /*181c0*/  LDL.LU.128 R24, [R1+0x2b70] ;  /* 0x002b700001187983 */ /* 0x002f280000300c00 */
[----:B------:R-:W4:Y:S04]  /*181d0*/  LDL.LU.128 R16, [R1+0x2b50] ;  /* 0x002b500001107983 */ /* 0x000f280000300c00 */
[----:B0-----:R-:W4:Y:S04]  /*181e0*/  LDL.LU.128 R12, [R1+0x2b40] ;  /* 0x002b4000010c7983 */ /* 0x001f280000300c00 */
[----:B------:R-:W4:Y:S04]  /*181f0*/  LDL.LU.128 R8, [R1+0x2b30] ;  /* 0x002b300001087983 */ /* 0x000f280000300c00 */
[----:B------:R-:W4:Y:S04]  /*18200*/  LDL.LU.128 R4, [R1+0x2b20] ;  /* 0x002b200001047983 */ /* 0x000f280000300c00 */
[----:B------:R0:W-:Y:S04]  /*18210*/  STL.128 [R1+0x270], R116 ;  /* 0x0002707401007387 */ /* 0x0001e80000100c00 */
[----:B0-----:R-:W4:Y:S04]  /*18220*/  LDL.128 R116, [R1+0x5b0] ;  /* 0x0005b00001747983 */ /* 0x001f280000100c00 */
[----:B------:R-:W4:Y:S01]  /*18230*/  LDL.LU R111, [R1+0x5b0] ;  /* 0x0005b000016f7983 */ /* 0x000f220000300800 */
[----:B--2---:R-:W-:-:S03]  /*18240*/  IMAD.MOV.U32 R110, RZ, RZ, R115 ;  /* 0x000000ffff6e7224 */ /* 0x004fc600078e0073 */
[----:B------:R0:W-:Y:S04]  /*18250*/  STL.128 [R1+0x390], R112 ;  /* 0x0003907001007387 */ /* 0x0001e80000100c00 */
[----:B------:R1:W-:Y:S04]  /*18260*/  STL [R1+0x2b18], R110 ;  /* 0x002b186e01007387 */ /* 0x0003e80000100800 */
[----:B---3--:R2:W-:Y:S04]  /*18270*/  STL.64 [R1+0x2b10], R108 ;  /* 0x002b106c01007387 */ /* 0x0085e80000100a00 */
[----:B----4-:R3:W-:Y:S04]  /*18280*/  STL.128 [R1+0x2b00], R104 ;  /* 0x002b006801007387 */ /* 0x0107e80000100c00 */
[----:B0-----:R-:W4:Y:S04]  /*18290*/  LDL.LU R113, [R1+0x5b8] ;  /* 0x0005b80001717983 */ /* 0x001f280000300800 */
[----:B------:R-:W4:Y:S04]  /*182a0*/  LDL.LU R112, [R1+0x5b4] ;  /* 0x0005b40001707983 */ /* 0x000f280000300800 */
[----:B-1----:R-:W4:Y:S04]  /*182b0*/  LDL.LU R110, [R1+0x2b18] ;  /* 0x002b1800016e7983 */ /* 0x002f280000300800 */
[----:B--2---:R-:W2:Y:S04]  /*182c0*/  LDL.LU.64 R108, [R1+0x2b10] ;  /* 0x002b1000016c7983 */ /* 0x004ea80000300a00 */
[----:B------:R0:W-:Y:S04]  /*182d0*/  STL.128 [R1+0x2af0], R100 ;  /* 0x002af06401007387 */ /* 0x0001e80000100c00 */
[----:B------:R1:W-:Y:S04]  /*182e0*/  STL.128 [R1+0x2ae0], R96 ;  /* 0x002ae06001007387 */ /* 0x0003e80000100c00 */
[----:B---3--:R-:W3:Y:S04]  /*182f0*/  LDL.LU.128 R104, [R1+0x2b00] ;  /* 0x002b000001687983 */ /* 0x008ee80000300c00 */
[----:B------:R1:W-:Y:S04]  /*18300*/  STL.128 [R1+0x2ad0], R92 ;  /* 0x002ad05c01007387 */ /* 0x0003e80000100c00 */
[----:B0-----:R-:W3:Y:S04]  /*18310*/  LDL.LU.128 R100, [R1+0x2af0] ;  /* 0x002af00001647983 */ /* 0x001ee80000300c00 */
[----:B-1----:R-:W3:Y:S04]  /*18320*/  LDL.LU.128 R96, [R1+0x2ae0] ;  /* 0x002ae00001607983 */ /* 0x002ee80000300c00 */
[----:B------:R0:W-:Y:S04]  /*18330*/  STL.128 [R1+0x2ac0], R88 ;  /* 0x002ac05801007387 */ /* 0x0001e80000100c00 */
[----:B------:R-:W3:Y:S04]  /*18340*/  LDL.LU.128 R92, [R1+0x2ad0] ;  /* 0x002ad000015c7983 */ /* 0x000ee80000300c00 */
[----:B------:R1:W-:Y:S04]  /*18350*/  STL.128 [R1+0x2ab0], R84 ;  /* 0x002ab05401007387 */ /* 0x0003e80000100c00 */
[----:B------:R1:W-:Y:S04]  /*18360*/  STL.128 [R1+0x2aa0], R80 ;  /* 0x002aa05001007387 */ /* 0x0003e80000100c00 */
[----:B0-----:R-:W3:Y:S04]  /*18370*/  LDL.LU.128 R88, [R1+0x2ac0] ;  /* 0x002ac00001587983 */ /* 0x001ee80000300c00 */
[----:B------:R0:W-:Y:S04]  /*18380*/  STL.128 [R1+0x2a90], R76 ;  /* 0x002a904c01007387 */ /* 0x0001e80000100c00 */
[----:B-1----:R-:W3:Y:S04]  /*18390*/  LDL.LU.128 R84, [R1+0x2ab0] ;  /* 0x002ab00001547983 */ /* 0x002ee80000300c00 */
[----:B------:R1:W-:Y:S04]  /*183a0*/  STL.128 [R1+0x2a80], R72 ;  /* 0x002a804801007387 */ /* 0x0003e80000100c00 */
[----:B------:R-:W3:Y:S04]  /*183b0*/  LDL.LU.128 R80, [R1+0x2aa0] ;  /* 0x002aa00001507983 */ /* 0x000ee80000300c00 */
        /* <DEDUP_REMOVED lines=27> */
[----:B------:R0:W-:Y:S04]  /*18570*/  STL.128 [R1+0x2980], R8 ;  /* 0x0029800801007387 */ /* 0x0001e80000100c00 */
[----:B------:R0:W-:Y:S04]  /*18580*/  STL.128 [R1+0x2970], R4 ;  /* 0x0029700401007387 */ /* 0x0001e80000100c00 */
[----:B-1----:R-:W3:Y:S04]  /*18590*/  LDL.LU.128 R24, [R1+0x29c0] ;  /* 0x0029c00001187983 */ /* 0x002ee80000300c00 */
[----:B------:R-:W3:Y:S04]  /*185a0*/  LDL.LU.128 R16, [R1+0x29a0] ;  /* 0x0029a00001107983 */ /* 0x000ee80000300c00 */
[----:B0-----:R-:W3:Y:S04]  /*185b0*/  LDL.LU.128 R12, [R1+0x2990] ;  /* 0x00299000010c7983 */ /* 0x001ee80000300c00 */
[----:B------:R-:W3:Y:S04]  /*185c0*/  LDL.LU.128 R8, [R1+0x2980] ;  /* 0x0029800001087983 */ /* 0x000ee80000300c00 */
[----:B------:R-:W3:Y:S01]  /*185d0*/  LDL.LU.128 R4, [R1+0x2970] ;  /* 0x0029700001047983 */ /* 0x000ee20000300c00 */
[----:B------:R-:W-:-:S03]  /*185e0*/  IMAD.MOV.U32 R114, RZ, RZ, R119 ;  /* 0x000000ffff727224 */ /* 0x000fc600078e0077 */
[----:B------:R0:W-:Y:S04]  /*185f0*/  STL.128 [R1+0x280], R120 ;  /* 0x0002807801007387 */ /* 0x0001e80000100c00 */
[----:B------:R1:W-:Y:S04]  /*18600*/  STL.128 [R1+0x3a0], R116 ;  /* 0x0003a07401007387 */ /* 0x0003e80000100c00 */
[----:B------:R1:W-:Y:S04]  /*18610*/  STL [R1+0x2968], R114 ;  /* 0x0029687201007387 */ /* 0x0003e80000100800 */
[----:B0-----:R-:W3:Y:S04]  /*18620*/  LDL.128 R120, [R1+0x5c0] ;  /* 0x0005c00001787983 */ /* 0x001ee80000100c00 */
[----:B-1----:R-:W3:Y:S04]  /*18630*/  LDL.LU R117, [R1+0x5c8] ;  /* 0x0005c80001757983 */ /* 0x002ee80000300800 */
[----:B------:R-:W3:Y:S04]  /*18640*/  LDL.LU R116, [R1+0x5c4] ;  /* 0x0005c40001747983 */ /* 0x000ee80000300800 */
[----:B------:R-:W3:Y:S04]  /*18650*/  LDL.LU R114, [R1+0x2968] ;  /* 0x0029680001727983 */ /* 0x000ee80000300800 */
[----:B------:R-:W3:Y:S04]  /*18660*/  LDL.LU R115, [R1+0x5c0] ;  /* 0x0005c00001737983 */ /* 0x000ee80000300800 */
[----:B----4-:R0:W-:Y:S04]  /*18670*/  STL.64 [R1+0x2960], R112 ;  /* 0x0029607001007387 */ /* 0x0101e80000100a00 */
[----:B--2---:R1:W-:Y:S04]  /*18680*/  STL.128 [R1+0x2950], R108 ;  /* 0x0029506c01007387 */ /* 0x0043e80000100c00 */
[----:B0-----:R-:W2:Y:S04]  /*18690*/  LDL.LU.64 R112, [R1+0x2960] ;  /* 0x0029600001707983 */ /* 0x001ea80000300a00 */
[----:B---3--:R0:W-:Y:S04]  /*186a0*/  STL.128 [R1+0x2940], R104 ;  /* 0x0029406801007387 */ /* 0x0081e80000100c00 */
[----:B-1----:R-:W3:Y:S04]  /*186b0*/  LDL.LU.128 R108, [R1+0x2950] ;  /* 0x00295000016c7983 */ /* 0x002ee80000300c00 */
[----:B------:R1:W-:Y:S04]  /*186c0*/  STL.128 [R1+0x2930], R100 ;  /* 0x0029306401007387 */ /* 0x0003e80000100c00 */
[----:B------:R4:W-:Y:S04]  /*186d0*/  STL.128 [R1+0x2920], R96 ;  /* 0x0029206001007387 */ /* 0x0009e80000100c00 */
[----:B0-----:R-:W3:Y:S04]  /*186e0*/  LDL.LU.128 R104, [R1+0x2940] ;  /* 0x0029400001687983 */ /* 0x001ee80000300c00 */
[----:B------:R0:W-:Y:S04]  /*186f0*/  STL.128 [R1+0x2910], R92 ;  /* 0x0029105c01007387 */ /* 0x0001e80000100c00 */
[----:B-1----:R-:W3:Y:S04]  /*18700*/  LDL.LU.128 R100, [R1+0x2930] ;  /* 0x0029300001647983 */ /* 0x002ee80000300c00 */
[----:B----4-:R-:W4:Y:S04]  /*18710*/  LDL.LU.128 R96, [R1+0x2920] ;  /* 0x0029200001607983 */ /* 0x010f280000300c00 */
[----:B------:R1:W-:Y:S04]  /*18720*/  STL.128 [R1+0x2900], R88 ;  /* 0x0029005801007387 */ /* 0x0003e80000100c00 */
[----:B0-----:R-:W4:Y:S04]  /*18730*/  LDL.LU.128 R92, [R1+0x2910] ;  /* 0x00291000015c7983 */ /* 0x001f280000300c00 */
[----:B------:R0:W-:Y:S04]  /*18740*/  STL.128 [R1+0x28f0], R84 ;  /* 0x0028f05401007387 */ /* 0x0001e80000100c00 */
[----:B-1----:R-:W4:Y:S04]  /*18750*/  LDL.LU.128 R88, [R1+0x2900] ;  /* 0x0029000001587983 */ /* 0x002f280000300c00 */
[----:B------:R1:W-:Y:S04]  /*18760*/  STL.128 [R1+0x28e0], R80 ;  /* 0x0028e05001007387 */ /* 0x0003e80000100c00 */
[----:B------:R1:W-:Y:S04]  /*18770*/  STL.128 [R1+0x28d0], R76 ;  /* 0x0028d04c01007387 */ /* 0x0003e80000100c00 */
[----:B0-----:R-:W4:Y:S04]  /*18780*/  LDL.LU.128 R84, [R1+0x28f0] ;  /* 0x0028f00001547983 */ /* 0x001f280000300c00 */
[----:B------:R0:W-:Y:S04]  /*18790*/  STL.128 [R1+0x28c0], R72 ;  /* 0x0028c04801007387 */ /* 0x0001e80000100c00 */
[----:B-1----:R-:W4:Y:S04]  /*187a0*/  LDL.LU.128 R80, [R1+0x28e0] ;  /* 0x0028e00001507983 */ /* 0x002f280000300c00 */
[----:B------:R-:W4:Y:S04]  /*187b0*/  LDL.LU.128 R76, [R1+0x28d0] ;  /* 0x0028d000014c7983 */ /* 0x000f280000300c00 */
[----:B------:R1:W-:Y:S04]  /*187c0*/  STL.128 [R1+0x28b0], R68 ;  /* 0x0028b04401007387 */ /* 0x0003e80000100c00 */
[----:B0-----:R-:W4:Y:S04]  /*187d0*/  LDL.LU.128 R72, [R1+0x28c0] ;  /* 0x0028c00001487983 */ /* 0x001f280000300c00 */
[----:B------:R0:W-:Y:S04]  /*187e0*/  STL.128 [R1+0x28a0], R64 ;  /* 0x0028a04001007387 */ /* 0x0001e80000100c00 */
[----:B------:R0:W-:Y:S04]  /*187f0*/  STL.128 [R1+0x2890], R60 ;  /* 0x0028903c01007387 */ /* 0x0001e80000100c00 */
[----:B-1----:R-:W4:Y:S04]  /*18800*/  LDL.LU.128 R68, [R1+0x28b0] ;  /* 0x0028b00001447983 */ /* 0x002f280000300c00 */
[----:B------:R1:W-:Y:S04]  /*18810*/  STL.128 [R1+0x2880], R56 ;  /* 0x0028803801007387 */ /* 0x0003e80000100c00 */
[----:B0-----:R-:W4:Y:S04]  /*18820*/  LDL.LU.128 R64, [R1+0x28a0] ;  /* 0x0028a00001407983 */ /* 0x001f280000300c00 */
[----:B------:R0:W-:Y:S04]  /*18830*/  STL.128 [R1+0x2870], R52 ;  /* 0x0028703401007387 */ /* 0x0001e80000100c00 */
[----:B------:R-:W4:Y:S04]  /*18840*/  LDL.LU.128 R60, [R1+0x2890] ;  /* 0x00289000013c7983 */ /* 0x000f280000300c00 */
[----:B-1----:R-:W4:Y:S04]  /*18850*/  LDL.LU.128 R56, [R1+0x2880] ;  /* 0x0028800001387983 */ /* 0x002f280000300c00 */
        /* <DEDUP_REMOVED lines=13> */
[----:B-1----:R-:W4:Y:S04]  /*18930*/  LDL.LU.128 R28, [R1+0x2810] ;  /* 0x00281000011c7983 */ /* 0x002f280000300c00 */
        /* <DEDUP_REMOVED lines=9> */
[----:B------:R0:W-:Y:S04]  /*189d0*/  STL.128 [R1+0x2b60], R20 ;  /* 0x002b601401007387 */ /* 0x0001e80000100c00 */
[----:B0-----:R-:W4:Y:S01]  /*189e0*/  LDL.LU.128 R20, [R1+0x2b60] ;  /* 0x002b600001147983 */ /* 0x001f220000300c00 */
[----:B------:R-:W-:-:S03]  /*189f0*/  IMAD.MOV.U32 R118, RZ, RZ, R123 ;  /* 0x000000ffff767224 */ /* 0x000fc600078e007b */
[----:B------:R0:W-:Y:S04]  /*18a00*/  STL.128 [R1+0x290], R124 ;  /* 0x0002907c01007387 */ /* 0x0001e80000100c00 */
[----:B------:R-:W-:Y:S04]  /*18a10*/  STL.128 [R1+0x3b0], R120 ;  /* 0x0003b07801007387 */ /* 0x000fe80000100c00 */
[----:B------:R1:W-:Y:S04]  /*18a20*/  STL [R1+0x27a8], R118 ;  /* 0x0027a87601007387 */ /* 0x0003e80000100800 */
[----:B------:R1:W-:Y:S04]  /*18a30*/  STL.64 [R1+0x27a0], R116 ;  /* 0x0027a07401007387 */ /* 0x0003e80000100a00 */
[----:B0-----:R-:W4:Y:S04]  /*18a40*/  LDL.128 R124, [R1+0x5d0] ;  /* 0x0005d000017c7983 */ /* 0x001f280000100c00 */
[----:B-1----:R-:W4:Y:S04]  /*18a50*/  LDL.LU R118, [R1+0x27a8] ;  /* 0x0027a80001767983 */ /* 0x002f280000300800 */
[----:B------:R-:W4:Y:S04]  /*18a60*/  LDL.LU.64 R116, [R1+0x27a0] ;  /* 0x0027a00001747983 */ /* 0x000f280000300a00 */
[----:B------:R-:W4:Y:S04]  /*18a70*/  LDL.LU R121, [R1+0x5d8] ;  /* 0x0005d80001797983 */ /* 0x000f280000300800 */
[----:B------:R-:W4:Y:S04]  /*18a80*/  LDL.LU R120, [R1+0x5d4] ;  /* 0x0005d40001787983 */ /* 0x000f280000300800 */
[----:B------:R-:W4:Y:S04]  /*18a90*/  LDL.LU R119, [R1+0x5d0] ;  /* 0x0005d00001777983 */ /* 0x000f280000300800 */
[----:B--2---:R0:W-:Y:S04]  /*18aa0*/  STL.128 [R1+0x2790], R112 ;  /* 0x0027907001007387 */ /* 0x0041e80000100c00 */
[----:B---3--:R1:W-:Y:S04]  /*18ab0*/  STL.128 [R1+0x2780], R108 ;  /* 0x0027806c01007387 */ /* 0x0083e80000100c00 */
[----:B0-----:R-:W2:Y:S04]  /*18ac0*/  LDL.LU.128 R112, [R1+0x2790] ;  /* 0x0027900001707983 */ /* 0x001ea80000300c00 */
[----:B------:R0:W-:Y:S04]  /*18ad0*/  STL.128 [R1+0x2770], R104 ;  /* 0x0027706801007387 */ /* 0x0001e80000100c00 */
[----:B-1----:R-:W3:Y:S04]  /*18ae0*/  LDL.LU.128 R108, [R1+0x2780] ;  /* 0x00278000016c7983 */ /* 0x002ee80000300c00 */
[----:B------:R1:W-:Y:S04]  /*18af0*/  STL.128 [R1+0x2760], R100 ;  /* 0x0027606401007387 */ /* 0x0003e80000100c00 */
[----:B----4-:R4:W-:Y:S04]  /*18b00*/  STL.128 [R1+0x2750], R96 ;  /* 0x0027506001007387 */ /* 0x0109e80000100c00 */
        /* <DEDUP_REMOVED lines=51> */
[----:B------:R1:W-:Y:S04]  /*18e40*/  STL.128 [R1+0x3c0], R124 ;  /* 0x0003c07c01007387 */ /* 0x0003e80000100c00 */
[----:B------:R1:W-:Y:S04]  /*18e50*/  STL [R1+0x25d8], R122 ;  /* 0x0025d87a01007387 */ /* 0x0003e80000100800 */
[----:B------:R1:W-:Y:S04]  /*18e60*/  STL.64 [R1+0x25d0], R120 ;  /* 0x0025d07801007387 */ /* 0x0003e80000100a00 */
[----:B0-----:R-:W4:Y:S04]  /*18e70*/  LDL.128 R128, [R1+0x5e0] ;  /* 0x0005e00001807983 */ /* 0x001f280000100c00 */
[----:B------:R0:W-:Y:S04]  /*18e80*/  STL.128 [R1+0x25c0], R116 ;  /* 0x0025c07401007387 */ /* 0x0001e80000100c00 */
[----:B-1----:R-:W4:Y:S04]  /*18e90*/  LDL.LU R125, [R1+0x5e8] ;  /* 0x0005e800017d7983 */ /* 0x002f280000300800 */
[----:B------:R-:W4:Y:S04]  /*18ea0*/  LDL.LU R124, [R1+0x5e4] ;  /* 0x0005e400017c7983 */ /* 0x000f280000300800 */
[----:B------:R-:W4:Y:S04]  /*18eb0*/  LDL.LU R122, [R1+0x25d8] ;  /* 0x0025d800017a7983 */ /* 0x000f280000300800 */
[----:B------:R-:W4:Y:S04]  /*18ec0*/  LDL.LU.64 R120, [R1+0x25d0] ;  /* 0x0025d00001787983 */ /* 0x000f280000300a00 */
[----:B0-----:R-:W4:Y:S04]  /*18ed0*/  LDL.LU.128 R116, [R1+0x25c0] ;  /* 0x0025c00001747983 */ /* 0x001f280000300c00 */
        /* <DEDUP_REMOVED lines=58> */
[----:B------:R0:W-:Y:S01]  /*19280*/  STL.128 [R1+0x3d0], R128 ;  /* 0x0003d08001007387 */ /* 0x0001e20000100c00 */
        /* <DEDUP_REMOVED lines=11> */
[----:B--2---:R-:W-:-:S02]  /*19340*/  IMAD.MOV.U32 R120, RZ, RZ, R115 ;  /* 0x000000ffff787224 */ /* 0x004fc400078e0073 */
[----:B------:R-:W-:Y:S02]  /*19350*/  IMAD.MOV.U32 R119, RZ, RZ, R114 ;  /* 0x000000ffff777224 */ /* 0x000fe400078e0072 */
[----:B------:R-:W-:Y:S02]  /*19360*/  IMAD.MOV.U32 R118, RZ, RZ, R113 ;  /* 0x000000ffff767224 */ /* 0x000fe400078e0071 */
[----:B------:R-:W-:Y:S02]  /*19370*/  IMAD.MOV.U32 R117, RZ, RZ, R112 ;  /* 0x000000ffff757224 */ /* 0x000fe400078e0070 */
[----:B---3--:R-:W-:Y:S02]  /*19380*/  IMAD.MOV.U32 R116, RZ, RZ, R111 ;  /* 0x000000ffff747224 */ /* 0x008fe400078e006f */
        /* <DEDUP_REMOVED lines=63> */
[----:B------:R0:W-:Y:S01]  /*19780*/  STL.128 [R1+0x2b0], R132 ;  /* 0x0002b08401007387 */ /* 0x0001e20000100c00 */
        /* <DEDUP_REMOVED lines=24> */
[----:B0-----:R-:W-:Y:S02]  /*19910*/  IMAD.MOV.U32 R132, RZ, RZ, R223 ;  /* 0x000000ffff847224 */ /* 0x001fe400078e00df */
[----:B------:R-:W-:Y:S02]  /*19920*/  IMAD.MOV.U32 R133, RZ, RZ, R222 ;  /* 0x000000ffff857224 */ /* 0x000fe400078e00de */
[----:B------:R-:W-:-:S02]  /*19930*/  IMAD.MOV.U32 R134, RZ, RZ, R196 ;  /* 0x000000ffff867224 */ /* 0x000fc400078e00c4 */
[----:B------:R-:W-:Y:S02]  /*19940*/  IMAD.MOV.U32 R135, RZ, RZ, R195 ;  /* 0x000000ffff877224 */ /* 0x000fe400078e00c3 */
[----:B-1----:R-:W-:Y:S02]  /*19950*/  IMAD.MOV.U32 R136, RZ, RZ, R194 ;  /* 0x000000ffff887224 */ /* 0x002fe400078e00c2 */
[----:B------:R-:W-:Y:S02]  /*19960*/  IMAD.MOV.U32 R137, RZ, RZ, R193 ;  /* 0x000000ffff897224 */ /* 0x000fe400078e00c1 */
[----:B------:R-:W-:Y:S02]  /*19970*/  IMAD.MOV.U32 R138, RZ, RZ, R192 ;  /* 0x000000ffff8a7224 */ /* 0x000fe400078e00c0 */
[----:B------:R-:W-:Y:S02]  /*19980*/  IMAD.MOV.U32 R139, RZ, RZ, R159 ;  /* 0x000000ffff8b7224 */ /* 0x000fe400078e009f */
[----:B------:R-:W-:-:S02]  /*19990*/  IMAD.MOV.U32 R32, RZ, RZ, R27 ;  /* 0x000000ffff207224 */ /* 0x000fc400078e001b */
[----:B------:R-:W-:Y:S02]  /*199a0*/  IMAD.MOV.U32 R31, RZ, RZ, R26 ;  /* 0x000000ffff1f7224 */ /* 0x000fe400078e001a */
[----:B------:R-:W-:Y:S02]  /*199b0*/  IMAD.MOV.U32 R30, RZ, RZ, R25 ;  /* 0x000000ffff1e7224 */ /* 0x000fe400078e0019 */
[----:B------:R-:W-:Y:S02]  /*199c0*/  IMAD.MOV.U32 R29, RZ, RZ, R24 ;  /* 0x000000ffff1d7224 */ /* 0x000fe400078e0018 */
[----:B--2---:R-:W-:Y:S02]  /*199d0*/  IMAD.MOV.U32 R140, RZ, RZ, R156 ;  /* 0x000000ffff8c7224 */ /* 0x004fe400078e009c */
[----:B------:R-:W-:Y:S02]  /*199e0*/  IMAD.MOV.U32 R141, RZ, RZ, R157 ;  /* 0x000000ffff8d7224 */ /* 0x000fe400078e009d */
[----:B------:R-:W-:-:S02]  /*199f0*/  IMAD.MOV.U32 R142, RZ, RZ, R158 ;  /* 0x000000ffff8e7224 */ /* 0x000fc400078e009e */
[----:B------:R-:W-:Y:S02]  /*19a00*/  IMAD.MOV.U32 R143, RZ, RZ, R19 ;  /* 0x000000ffff8f7224 */ /* 0x000fe400078e0013 */
[----:B------:R-:W-:Y:S02]  /*19a10*/  IMAD.MOV.U32 R28, RZ, RZ, R4 ;  /* 0x000000ffff1c7224 */ /* 0x000fe400078e0004 */
[----:B---3--:R-:W-:Y:S02]  /*19a20*/  IMAD.MOV.U32 R144, RZ, RZ, R18 ;  /* 0x000000ffff907224 */ /* 0x008fe400078e0012 */
[----:B------:R-:W-:Y:S02]  /*19a30*/  IMAD.MOV.U32 R145, RZ, RZ, R15 ;  /* 0x000000ffff917224 */ /* 0x000fe400078e000f */
[----:B------:R-:W-:Y:S02]  /*19a40*/  IMAD.MOV.U32 R146, RZ, RZ, R14 ;  /* 0x000000ffff927224 */ /* 0x000fe400078e000e */
[----:B------:R-:W-:-:S02]  /*19a50*/  IMAD.MOV.U32 R147, RZ, RZ, R12 ;  /* 0x000000ffff937224 */ /* 0x000fc400078e000c */
[----:B----4-:R-:W-:Y:S02]  /*19a60*/  IMAD.MOV.U32 R148, RZ, RZ, R11 ;  /* 0x000000ffff947224 */ /* 0x010fe400078e000b */
        /* <DEDUP_REMOVED lines=8> */
[----:B------:R-:W-:Y:S01]  /*19af0*/  HGMMA.64x256x16.F32 R24, R152, gdesc[UR4].tnspB, R24, gsb0 ;  /* 0x43e0000498187df0 */ /* 0x000fe20008000818 */
[----:B------:R0:W-:Y:S04]  /*19b00*/  STL.128 [R1+0x2620], R20 ;  /* 0x0026201401007387 */ /* 0x0001e80000100c00 */
[----:B0-----:R-:W2:Y:S01]  /*19b10*/  LDL.LU.128 R20, [R1+0x2620] ;  /* 0x0026200001147983 */ /* 0x001ea20000300c00 */
[----:B------:R-:W-:-:S03]  /*19b20*/  WARPGROUP.DEPBAR.LE gsb0, 0x0 ;  /* 0x00008000000079c5 */ /* 0x000fc60000010000 */
[----:B------:R0:W-:Y:S04]  /*19b30*/  STL.128 [R1+0x23b0], R132 ;  /* 0x0023b08401007387 */ /* 0x0001e80000100c00 */
[----:B------:R1:W-:Y:S04]  /*19b40*/  STL.128 [R1+0x23a0], R128 ;  /* 0x0023a08001007387 */ /* 0x0003e80000100c00 */
[----:B------:R3:W-:Y:S04]  /*19b50*/  STL.128 [R1+0x2390], R124 ;  /* 0x0023907c01007387 */ /* 0x0007e80000100c00 */
[----:B------:R4:W-:Y:S04]  /*19b60*/  STL.128 [R1+0x2380], R120 ;  /* 0x0023807801007387 */ /* 0x0009e80000100c00 */
[----:B------:R4:W-:Y:S04]  /*19b70*/  STL.128 [R1+0x2370], R116 ;  /* 0x0023707401007387 */ /* 0x0009e80000100c00 */
[----:B------:R4:W-:Y:S04]  /*19b80*/  STL.128 [R1+0x2360], R112 ;  /* 0x0023607001007387 */ /* 0x0009e80000100c00 */
[----:B------:R4:W-:Y:S04]  /*19b90*/  STL.128 [R1+0x2350], R108 ;  /* 0x0023506c01007387 */ /* 0x0009e80000100c00 */
[----:B0-----:R-:W2:Y:S04]  /*19ba0*/  LDL.LU.128 R132, [R1+0x23b0] ;  /* 0x0023b00001847983 */ /* 0x001ea80000300c00 */
[----:B-1----:R-:W2:Y:S04]  /*19bb0*/  LDL.LU.128 R128, [R1+0x23a0] ;  /* 0x0023a00001807983 */ /* 0x002ea80000300c00 */
[----:B---3--:R-:W3:Y:S04]  /*19bc0*/  LDL.LU.128 R124, [R1+0x2390] ;  /* 0x00239000017c7983 */ /* 0x008ee80000300c00 */
[----:B----4-:R-:W4:Y:S04]  /*19bd0*/  LDL.LU.128 R120, [R1+0x2380] ;  /* 0x0023800001787983 */ /* 0x010f280000300c00 */
[----:B------:R-:W4:Y:S04]  /*19be0*/  LDL.LU.128 R116, [R1+0x2370] ;  /* 0x0023700001747983 */ /* 0x000f280000300c00 */
[----:B------:R-:W4:Y:S04]  /*19bf0*/  LDL.LU.128 R112, [R1+0x2360] ;  /* 0x0023600001707983 */ /* 0x000f280000300c00 */
[----:B------:R-:W4:Y:S04]  /*19c00*/  LDL.LU.128 R108, [R1+0x2350] ;  /* 0x00235000016c7983 */ /* 0x000f280000300c00 */
[----:B------:R0:W-:Y:S04]  /*19c10*/  STL.128 [R1+0x2340], R104 ;  /* 0x0023406801007387 */ /* 0x0001e80000100c00 */
[----:B------:R1:W-:Y:S04]  /*19c20*/  STL.128 [R1+0x2330], R100 ;  /* 0x0023306401007387 */ /* 0x0003e80000100c00 */
[----:B0-----:R-:W4:Y:S04]  /*19c30*/  LDL.LU.128 R104, [R1+0x2340] ;  /* 0x0023400001687983 */ /* 0x001f280000300c00 */
[----:B-1----:R-:W4:Y:S04]  /*19c40*/  LDL.LU.128 R100, [R1+0x2330] ;  /* 0x0023300001647983 */ /* 0x002f280000300c00 */
[----:B------:R0:W-:Y:S04]  /*19c50*/  STL.128 [R1+0x23f0], R148 ;  /* 0x0023f09401007387 */ /* 0x0001e80000100c00 */
[----:B--2---:R1:W-:Y:S04]  /*19c60*/  STL.128 [R1+0x2440], R20 ;  /* 0x0024401401007387 */ /* 0x0043e80000100c00 */
[----:B------:R2:W-:Y:S01]  /*19c70*/  STL.128 [R1+0x23e0], R144 ;  /* 0x0023e09001007387 */ /* 0x0005e20000100c00 */
[----:B0-----:R-:W-:-:S02]  /*19c80*/  IMAD.MOV.U32 R148, RZ, RZ, R223 ;  /* 0x000000ffff947224 */ /* 0x001fc400078e00df */
[----:B------:R-:W-:Y:S02]  /*19c90*/  IMAD.MOV.U32 R149, RZ, RZ, R222 ;  /* 0x000000ffff957224 */ /* 0x000fe400078e00de */
[----:B------:R-:W-:Y:S01]  /*19ca0*/  IMAD.MOV.U32 R150, RZ, RZ, R196 ;  /* 0x000000ffff967224 */ /* 0x000fe200078e00c4 */
[----:B------:R0:W-:Y:S01]  /*19cb0*/  STL.128 [R1+0x23d0], R140 ;  /* 0x0023d08c01007387 */ /* 0x0001e20000100c00 */
[----:B------:R-:W-:-:S03]  /*19cc0*/  IMAD.MOV.U32 R151, RZ, RZ, R195 ;  /* 0x000000ffff977224 */ /* 0x000fc600078e00c3 */
        /* <DEDUP_REMOVED lines=17> */
[----:B-1----:R-:W4:Y:S04]  /*19de0*/  LDL.LU.128 R20, [R1+0x2440] ;  /* 0x0024400001147983 */ /* 0x002f280000300c00 */
[----:B--2---:R-:W2:Y:S04]  /*19df0*/  LDL.LU.128 R144, [R1+0x23e0] ;  /* 0x0023e00001907983 */ /* 0x004ea80000300c00 */
[----:B0-----:R-:W2:Y:S04]  /*19e00*/  LDL.LU.128 R140, [R1+0x23d0] ;  /* 0x0023d000018c7983 */ /* 0x001ea80000300c00 */
[----:B---3--:R-:W3:Y:S04]  /*19e10*/  LDL.LU.128 R148, [R1+0x23f0] ;  /* 0x0023f00001947983 */ /* 0x008ee80000300c00 */
[----:B------:R-:W2:Y:S04]  /*19e20*/  LDL.LU.128 R136, [R1+0x23c0] ;  /* 0x0023c00001887983 */ /* 0x000ea80000300c00 */
[----:B------:R-:W3:Y:S04]  /*19e30*/  LDL.LU.128 R96, [R1+0x2320] ;  /* 0x0023200001607983 */ /* 0x000ee80000300c00 */
        /* <DEDUP_REMOVED lines=45> */
[----:B------:R0:W-:Y:S04]  /*1a110*/  STL.128 [R1+0x21a0], R184 ;  /* 0x0021a0b801007387 */ /* 0x0001e80000100c00 */
[----:B------:R1:W-:Y:S04]  /*1a120*/  STL.128 [R1+0x2190], R180 ;  /* 0x002190b401007387 */ /* 0x0003e80000100c00 */
[----:B------:R4:W-:Y:S04]  /*1a130*/  STL [R1+0x574], R101 ;  /* 0x0005746501007387 */ /* 0x0009e80000100800 */
[----:B------:R4:W-:Y:S04]  /*1a140*/  STL [R1+0x570], R100 ;  /* 0x0005706401007387 */ /* 0x0009e80000100800 */
[----:B0-----:R-:W2:Y:S04]  /*1a150*/  LDL.LU.128 R184, [R1+0x21a0] ;  /* 0x0021a00001b87983 */ /* 0x001ea80000300c00 */
[----:B-1----:R-:W2:Y:S04]  /*1a160*/  LDL.128 R180, [R1+0x580] ;  /* 0x0005800001b47983 */ /* 0x002ea80000100c00 */
[----:B------:R-:W-:Y:S04]  /*1a170*/  STL [R1+0x45c], R31 ;  /* 0x00045c1f01007387 */ /* 0x000fe80000100800 */
[----:B------:R-:W-:Y:S04]  /*1a180*/  STL [R1+0x458], R30 ;  /* 0x0004581e01007387 */ /* 0x000fe80000100800 */
[----:B------:R-:W-:Y:S04]  /*1a190*/  STL [R1+0x454], R29 ;  /* 0x0004541d01007387 */ /* 0x000fe80000100800 */
[----:B------:R-:W-:Y:S04]  /*1a1a0*/  STL [R1+0x450], R28 ;  /* 0x0004501c01007387 */ /* 0x000fe80000100800 */
[----:B------:R-:W2:Y:S04]  /*1a1b0*/  LDL.LU.128 R104, [R1+0x450] ;  /* 0x0004500001687983 */ /* 0x000ea80000300c00 */
[----:B----4-:R-:W4:Y:S04]  /*1a1c0*/  LDL.LU R101, [R1+0x588] ;  /* 0x0005880001657983 */ /* 0x010f280000300800 */
[----:B------:R-:W4:Y:S01]  /*1a1d0*/  LDL.LU R100, [R1+0x584] ;  /* 0x0005840001647983 */ /* 0x000f220000300800 */
[----:B------:R-:W-:-:S02]  /*1a1e0*/  IMAD.MOV.U32 R153, RZ, RZ, R193 ;  /* 0x000000ffff997224 */ /* 0x000fc400078e00c1 */
[-CC-:B------:R-:W-:Y:S01]  /*1a1f0*/  FFMA.FTZ R193, R172, R0.reuse, -R13.reuse ;  /* 0x00000000acc17223 */ /* 0x180fe2000001080d */
[----:B------:R-:W-:Y:S02]  /*1a200*/  IMAD.MOV.U32 R154, RZ, RZ, R192 ;  /* 0x000000ffff9a7224 */ /* 0x000fe400078e00c0 */
[-C--:B------:R-:W-:Y:S01]  /*1a210*/  FFMA.FTZ R192, R173, R0.reuse, -R13 ;  /* 0x00000000adc07223 */ /* 0x080fe2000001080d */
[-CC-:B------:R-:W-:Y:S01]  /*1a220*/  FFMA.FTZ R173, R170, R0.reuse, -R197.reuse ;  /* 0x00000000aaad7223 */ /* 0x180fe200000108c5 */
[-CC-:B------:R-:W-:Y:S01]  /*1a230*/  FFMA.FTZ R172, R171, R0.reuse, -R197.reuse ;  /* 0x00000000abac7223 */ /* 0x180fe200000108c5 */
[-CC-:B------:R-:W-:Y:S01]  /*1a240*/  FFMA.FTZ R171, R174, R0.reuse, -R197.reuse ;  /* 0x00000000aeab7223 */ /* 0x180fe200000108c5 */
[----:B------:R-:W-:-:S03]  /*1a250*/  FFMA.FTZ R170, R175, R0, -R197 ;  /* 0x00000000afaa7223 */ /* 0x000fc600000108c5 */
[----:B------:R-:W-:Y:S01]  /*1a260*/  MUFU.EX2 R173, R173 ;  /* 0x000000ad00ad7308 */ /* 0x000fe20000000800 */
[----:B------:R-:W-:Y:S02]  /*1a270*/  IMAD.MOV.U32 R152, RZ, RZ, R194 ;  /* 0x000000ffff987224 */ /* 0x000fe400078e00c2 */
[-CC-:B------:R-:W-:Y:S01]  /*1a280*/  FFMA.FTZ R195, R168, R0.reuse, -R13.reuse ;  /* 0x00000000a8c37223 */ /* 0x180fe2000001080d */
[----:B------:R-:W-:-:S04]  /*1a290*/  FFMA.FTZ R194, R169, R0, -R13 ;  /* 0x00000000a9c27223 */ /* 0x000fc8000001080d */
[----:B------:R-:W0:Y:S08]  /*1a2a0*/  MUFU.EX2 R172, R172 ;  /* 0x000000ac00ac7308 */ /* 0x000e300000000800 */
[----:B------:R-:W-:Y:S08]  /*1a2b0*/  MUFU.EX2 R171, R171 ;  /* 0x000000ab00ab7308 */ /* 0x000ff00000000800 */
[----:B------:R-:W1:Y:S01]  /*1a2c0*/  MUFU.EX2 R170, R170 ;  /* 0x000000aa00aa7308 */ /* 0x000e620000000800 */
[----:B------:R-:W-:Y:S01]  /*1a2d0*/  IMAD.MOV.U32 R155, RZ, RZ, R159 ;  /* 0x000000ffff9b7224 */ /* 0x000fe200078e009f */
[----:B------:R-:W-:Y:S01]  /*1a2e0*/  STL [R1+0x578], R102 ;  /* 0x0005786601007387 */ /* 0x000fe20000100800 */
[----:B------:R-:W-:-:S05]  /*1a2f0*/  VIADD R4, R16, 0x180 ;  /* 0x0000018010047836 */ /* 0x000fca0000000000 */
[----:B------:R-:W-:Y:S01]  /*1a300*/  MUFU.EX2 R195, R195 ;  /* 0x000000c300c37308 */ /* 0x000fe20000000800 */
[----:B------:R0:W-:Y:S07]  /*1a310*/  STL.128 [R1+0x3f0], R152 ;  /* 0x0003f09801007387 */ /* 0x0001ee0000100c00 */
[----:B------:R-:W2:Y:S01]  /*1a320*/  MUFU.EX2 R194, R194 ;  /* 0x000000c200c27308 */ /* 0x000ea20000000800 */
[----:B------:R-:W-:Y:S07]  /*1a330*/  STL [R1+0x590], R108 ;  /* 0x0005906c01007387 */ /* 0x000fee0000100800 */
[----:B------:R-:W-:Y:S01]  /*1a340*/  MUFU.EX2 R193, R193 ;  /* 0x000000c100c17308 */ /* 0x000fe20000000800 */
[----:B0-----:R-:W-:Y:S01]  /*1a350*/  F2FP.F16.F32.PACK_AB R153, R172, R173 ;  /* 0x000000adac99723e */ /* 0x001fe200000000ff */
[----:B------:R-:W-:Y:S06]  /*1a360*/  STL [R1+0x57c], R103 ;  /* 0x00057c6701007387 */ /* 0x000fec0000100800 */
[----:B------:R-:W0:Y:S01]  /*1a370*/  MUFU.EX2 R192, R192 ;  /* 0x000000c000c07308 */ /* 0x000e220000000800 */
[----:B---3--:R-:W-:Y:S01]  /*1a380*/  STL [R1+0x56c], R99 ;  /* 0x00056c6301007387 */ /* 0x008fe20000100800 */
[----:B-1----:R-:W-:-:S03]  /*1a390*/  F2FP.F16.F32.PACK_AB R155, R170, R171 ;  /* 0x000000abaa9b723e */ /* 0x002fc600000000ff */
        /* <DEDUP_REMOVED lines=8> */
[----:B------:R1:W-:Y:S01]  /*1a420*/  STL.64 [R1+0x2170], R172 ;  /* 0x002170ac01007387 */ /* 0x0003e20000100a00 */
[----:B------:R-:W-:-:S03]  /*1a430*/  IMAD.MOV.U32 R159, RZ, RZ, R19 ;  /* 0x000000ffff9f7224 */ /* 0x000fc600078e0013 */
[----:B--2---:R-:W-:Y:S01]  /*1a440*/  STL [R1+0x55c], R95 ;  /* 0x00055c5f01007387 */ /* 0x004fe20000100800 */
[----:B------:R-:W-:-:S03]  /*1a450*/  R2UR UR6, R4 ;  /* 0x00000000040672ca */ /* 0x000fc600000e0000 */
[----:B------:R-:W-:Y:S01]  /*1a460*/  STL [R1+0x558], R94 ;  /* 0x0005585e01007387 */ /* 0x000fe20000100800 */
[----:B------:R-:W-:-:S03]  /*1a470*/  IMAD.MOV.U32 R196, RZ, RZ, R24 ;  /* 0x000000ffffc47224 */ /* 0x000fc600078e0018 */
[----:B------:R-:W-:Y:S04]  /*1a480*/  STL [R1+0x554], R93 ;  /* 0x0005545d01007387 */ /* 0x000fe80000100800 */
[----:B------:R-:W-:Y:S04]  /*1a490*/  STL [R1+0x550], R92 ;  /* 0x0005505c01007387 */ /* 0x000fe80000100800 */
[----:B------:R2:W-:Y:S04]  /*1a4a0*/  STL.64 [R1+0x2168], R170 ;  /* 0x002168aa01007387 */ /* 0x0005e80000100a00 */
[----:B------:R-:W3:Y:S04]  /*1a4b0*/  LDL.LU.128 R112, [R1+0x470] ;  /* 0x0004700001707983 */ /* 0x000ee80000300c00 */
[----:B-1----:R-:W3:Y:S04]  /*1a4c0*/  LDL.LU.128 R172, [R1+0x560] ;  /* 0x0005600001ac7983 */ /* 0x002ee80000300c00 */
[----:B------:R-:W3:Y:S04]  /*1a4d0*/  LDL.LU.128 R176, [R1+0x570] ;  /* 0x0005700001b07983 */ /* 0x000ee80000300c00 */
[----:B------:R1:W-:Y:S04]  /*1a4e0*/  STL.128 [R1+0x330], R164 ;  /* 0x000330a401007387 */ /* 0x0003e80000100c00 */
[----:B--2---:R-:W2:Y:S04]  /*1a4f0*/  LDL.LU.128 R168, [R1+0x550] ;  /* 0x0005500001a87983 */ /* 0x004ea80000300c00 */
[----:B------:R0:W-:Y:S04]  /*1a500*/  STL.128 [R1+0x320], R160 ;  /* 0x000320a001007387 */ /* 0x0001e80000100c00 */
[----:B------:R-:W-:Y:S01]  /*1a510*/  STL [R1+0x46c], R35 ;  /* 0x00046c2301007387 */ /* 0x000fe20000100800 */
[----:B-1----:R-:W-:-:S03]  /*1a520*/  IMAD.MOV.U32 R164, RZ, RZ, R11 ;  /* 0x000000ffffa47224 */ /* 0x002fc600078e000b */
[----:B------:R-:W-:Y:S01]  /*1a530*/  STL [R1+0x468], R34 ;  /* 0x0004682201007387 */ /* 0x000fe20000100800 */
[----:B------:R-:W-:Y:S02]  /*1a540*/  IMAD.MOV.U32 R165, RZ, RZ, R10 ;  /* 0x000000ffffa57224 */ /* 0x000fe400078e000a */
[----:B------:R-:W-:Y:S01]  /*1a550*/  IMAD.MOV.U32 R166, RZ, RZ, R9 ;  /* 0x000000ffffa67224 */ /* 0x000fe200078e0009 */
[----:B------:R-:W-:Y:S01]  /*1a560*/  STL [R1+0x464], R33 ;  /* 0x0004642101007387 */ /* 0x000fe20000100800 */
[----:B------:R-:W-:Y:S02]  /*1a570*/  IMAD.MOV.U32 R167, RZ, RZ, R7 ;  /* 0x000000ffffa77224 */ /* 0x000fe400078e0007 */
[----:B0-----:R-:W-:Y:S01]  /*1a580*/  IMAD.MOV.U32 R160, RZ, RZ, R18 ;  /* 0x000000ffffa07224 */ /* 0x001fe200078e0012 */
[----:B------:R-:W-:Y:S01]  /*1a590*/  STL [R1+0x460], R32 ;  /* 0x0004602001007387 */ /* 0x000fe20000100800 */
[----:B------:R-:W-:Y:S02]  /*1a5a0*/  IMAD.MOV.U32 R161, RZ, RZ, R15 ;  /* 0x000000ffffa17224 */ /* 0x000fe400078e000f */
[----:B------:R-:W-:Y:S01]  /*1a5b0*/  IMAD.MOV.U32 R162, RZ, RZ, R14 ;  /* 0x000000ffffa27224 */ /* 0x000fe200078e000e */
[----:B------:R-:W2:Y:S01]  /*1a5c0*/  LDL.LU.128 R108, [R1+0x460] ;  /* 0x00046000016c7983 */ /* 0x000ea20000300c00 */
[----:B------:R-:W-:-:S03]  /*1a5d0*/  IMAD.MOV.U32 R163, RZ, RZ, R12 ;  /* 0x000000ffffa37224 */ /* 0x000fc600078e000c */
[----:B------:R-:W2:Y:S01]  /*1a5e0*/  LDL.LU R99, [R1+0x580] ;  /* 0x0005800001637983 */ /* 0x000ea20000300800 */
[----:B------:R-:W-:-:S03]  /*1a5f0*/  F2FP.F16.F32.PACK_AB R152, R194, R195 ;  /* 0x000000c3c298723e */ /* 0x000fc600000000ff */
[----:B------:R0:W-:Y:S01]  /*1a600*/  STL.128 [R1+0x420], R164 ;  /* 0x000420a401007387 */ /* 0x0001e20000100c00 */
[----:B------:R-:W-:-:S03]  /*1a610*/  F2FP.F16.F32.PACK_AB R154, R192, R193 ;  /* 0x000000c1c09a723e */ /* 0x000fc600000000ff */
[----:B------:R1:W-:Y:S04]  /*1a620*/  STL.128 [R1+0x400], R156 ;  /* 0x0004009c01007387 */ /* 0x0003e80000100c00 */
[----:B------:R1:W-:Y:S01]  /*1a630*/  STL.128 [R1+0x410], R160 ;  /* 0x000410a001007387 */ /* 0x0003e20000100c00 */
[----:B0-----:R-:W-:Y:S02]  /*1a640*/  IMAD.MOV.U32 R164, RZ, RZ, R137 ;  /* 0x000000ffffa47224 */ /* 0x001fe400078e0089 */
[----:B------:R-:W-:Y:S02]  /*1a650*/  IMAD.MOV.U32 R165, RZ, RZ, R136 ;  /* 0x000000ffffa57224 */ /* 0x000fe400078e0088 */
[----:B-1----:R-:W-:Y:S02]  /*1a660*/  IMAD.MOV.U32 R156, RZ, RZ, R145 ;  /* 0x000000ffff9c7224 */ /* 0x002fe400078e0091 */
[----:B------:R-:W-:-:S02]  /*1a670*/  IMAD.MOV.U32 R157, RZ, RZ, R144 ;  /* 0x000000ffff9d7224 */ /* 0x000fc400078e0090 */
[----:B------:R-:W-:Y:S02]  /*1a680*/  IMAD.MOV.U32 R158, RZ, RZ, R143 ;  /* 0x000000ffff9e7224 */ /* 0x000fe400078e008f */
[----:B------:R-:W-:Y:S02]  /*1a690*/  IMAD.MOV.U32 R159, RZ, RZ, R142 ;  /* 0x000000ffff9f7224 */ /* 0x000fe400078e008e */
[----:B------:R-:W-:Y:S02]  /*1a6a0*/  IMAD.MOV.U32 R160, RZ, RZ, R141 ;  /* 0x000000ffffa07224 */ /* 0x000fe400078e008d */
[----:B------:R-:W-:Y:S02]  /*1a6b0*/  IMAD.MOV.U32 R161, RZ, RZ, R140 ;  /* 0x000000ffffa17224 */ /* 0x000fe400078e008c */
[----:B------:R-:W-:Y:S02]  /*1a6c0*/  IMAD.MOV.U32 R162, RZ, RZ, R139 ;  /* 0x000000ffffa27224 */ /* 0x000fe400078e008b */
[----:B------:R-:W-:Y:S01]  /*1a6d0*/  IMAD.MOV.U32 R163, RZ, RZ, R138 ;  /* 0x000000ffffa37224 */ /* 0x000fe200078e008a */
[----:B------:R-:W-:Y:S01]  /*1a6e0*/  STL [R1+0x54c], R91 ;  /* 0x00054c5b01007387 */ /* 0x000fe20000100800 */
[----:B------:R-:W-:-:S03]  /*1a6f0*/  IMAD.MOV.U32 R7, RZ, RZ, R151 ;  /* 0x000000ffff077224 */ /* 0x000fc600078e0097 */
[----:B------:R-:W-:Y:S01]  /*1a700*/  STL [R1+0x548], R90 ;  /* 0x0005485a01007387 */ /* 0x000fe20000100800 */
[----:B------:R-:W-:-:S03]  /*1a710*/  IMAD.MOV.U32 R12, RZ, RZ, R150 ;  /* 0x000000ffff0c7224 */ /* 0x000fc600078e0096 */
[----:B------:R-:W-:Y:S01]  /*1a720*/  STL [R1+0x544], R89 ;  /* 0x0005445901007387 */ /* 0x000fe20000100800 */
[----:B------:R-:W-:-:S03]  /*1a730*/  IMAD.MOV.U32 R14, RZ, RZ, R149 ;  /* 0x000000ffff0e7224 */ /* 0x000fc600078e0095 */
[----:B------:R-:W-:Y:S01]  /*1a740*/  STL [R1+0x540], R88 ;  /* 0x0005405801007387 */ /* 0x000fe20000100800 */
[----:B------:R-:W-:-:S03]  /*1a750*/  IMAD.MOV.U32 R15, RZ, RZ, R148 ;  /* 0x000000ffff0f7224 */ /* 0x000fc600078e0094 */
[----:B------:R-:W-:Y:S01]  /*1a760*/  STL.64 [R1+0x2160], R164 ;  /* 0x002160a401007387 */ /* 0x000fe20000100a00 */
[----:B------:R-:W-:-:S03]  /*1a770*/  IMAD.MOV.U32 R18, RZ, RZ, R147 ;  /* 0x000000ffff127224 */ /* 0x000fc600078e0093 */
[----:B------:R-:W-:Y:S01]  /*1a780*/  STL [R1+0x53c], R87 ;  /* 0x00053c5701007387 */ /* 0x000fe20000100800 */
[----:B------:R-:W-:-:S03]  /*1a790*/  IMAD.MOV.U32 R19, RZ, RZ, R146 ;  /* 0x000000ffff137224 */ /* 0x000fc600078e0092 */
[----:B------:R-:W-:Y:S04]  /*1a7a0*/  STL [R1+0x538], R86 ;  /* 0x0005385601007387 */ /* 0x000fe80000100800 */
[----:B------:R-:W-:Y:S04]  /*1a7b0*/  STL [R1+0x534], R85 ;  /* 0x0005345501007387 */ /* 0x000fe80000100800 */
[----:B------:R-:W-:Y:S04]  /*1a7c0*/  STL [R1+0x530], R84 ;  /* 0x0005305401007387 */ /* 0x000fe80000100800 */
[----:B------:R-:W-:Y:S04]  /*1a7d0*/  STL [R1+0x52c], R83 ;  /* 0x00052c5301007387 */ /* 0x000fe80000100800 */
[----:B------:R-:W-:Y:S04]  /*1a7e0*/  STL [R1+0x528], R82 ;  /* 0x0005285201007387 */ /* 0x000fe80000100800 */
[----:B------:R0:W-:Y:S01]  /*1a7f0*/  STL.128 [R1+0x2090], R184 ;  /* 0x002090b801007387 */ /* 0x0001e20000100c00 */
[----:B------:R-:W-:-:S03]  /*1a800*/  IMAD.MOV.U32 R102, RZ, RZ, R183 ;  /* 0x000000ffff667224 */ /* 0x000fc600078e00b7 */
[----:B------:R-:W-:Y:S04]  /*1a810*/  STL [R1+0x524], R81 ;  /* 0x0005245101007387 */ /* 0x000fe80000100800 */
[----:B------:R1:W-:Y:S04]  /*1a820*/  STL [R1+0x2018], R102 ;  /* 0x0020186601007387 */ /* 0x0003e80000100800 */
[----:B------:R-:W-:Y:S04]  /*1a830*/  STL [R1+0x520], R80 ;  /* 0x0005205001007387 */ /* 0x000fe80000100800 */
[----:B0-----:R-:W2:Y:S04]  /*1a840*/  LDL.128 R184, [R1+0x590] ;  /* 0x0005900001b87983 */ /* 0x001ea80000100c00 */
[----:B-1----:R-:W2:Y:S01]  /*1a850*/  LDL.LU R102, [R1+0x2018] ;  /* 0x0020180001667983 */ /* 0x002ea20000300800 */
[----:B------:R-:W-:-:S03]  /*1a860*/  IMAD.MOV.U32 R24, RZ, RZ, R105 ;  /* 0x000000ffff187224 */ /* 0x000fc600078e0069 */
[----:B------:R0:W-:Y:S01]  /*1a870*/  STL.128 [R1+0x240], R104 ;  /* 0x0002406801007387 */ /* 0x0001e20000100c00 */
[----:B------:R-:W-:-:S03]  /*1a880*/  IMAD.MOV.U32 R4, RZ, RZ, R104 ;  /* 0x000000ffff047224 */ /* 0x000fc600078e0068 */
[----:B------:R-:W2:Y:S04]  /*1a890*/  LDL.LU R103, [R1+0x590] ;  /* 0x0005900001677983 */ /* 0x000ea80000300800 */
[----:B----4-:R1:W-:Y:S04]  /*1a8a0*/  STL.64 [R1+0x2010], R100 ;  /* 0x0020106401007387 */ /* 0x0103e80000100a00 */
[----:B------:R-:W-:Y:S04]  /*1a8b0*/  STL.128 [R1+0x2150], R160 ;  /* 0x002150a001007387 */ /* 0x000fe80000100c00 */
[----:B0-----:R-:W4:Y:S04]  /*1a8c0*/  LDL.LU R105, [R1+0x598] ;  /* 0x0005980001697983 */ /* 0x001f280000300800 */
[----:B-1----:R-:W4:Y:S04]  /*1a8d0*/  LDL.LU.64 R100, [R1+0x2010] ;  /* 0x0020100001647983 */ /* 0x002f280000300a00 */
[----:B------:R-:W4:Y:S04]  /*1a8e0*/  LDL.LU R104, [R1+0x594] ;  /* 0x0005940001687983 */ /* 0x000f280000300800 */
[----:B------:R0:W-:Y:S04]  /*1a8f0*/  STL.128 [R1+0x2140], R156 ;  /* 0x0021409c01007387 */ /* 0x0001e80000100c00 */
[----:B------:R-:W4:Y:S04]  /*1a900*/  LDL.LU.128 R164, [R1+0x540] ;  /* 0x0005400001a47983 */ /* 0x000f280000300c00 */
[----:B------:R-:W-:Y:S04]  /*1a910*/  STL [R1+0x51c], R79 ;  /* 0x00051c4f01007387 */ /* 0x000fe80000100800 */
[----:B------:R-:W-:Y:S04]  /*1a920*/  STL [R1+0x518], R78 ;  /* 0x0005184e01007387 */ /* 0x000fe80000100800 */
[----:B------:R-:W-:Y:S04]  /*1a930*/  STL [R1+0x514], R77 ;  /* 0x0005144d01007387 */ /* 0x000fe80000100800 */
[----:B------:R-:W-:Y:S04]  /*1a940*/  STL [R1+0x510], R76 ;  /* 0x0005104c01007387 */ /* 0x000fe80000100800 */
[----:B------:R1:W-:Y:S04]  /*1a950*/  STL.128 [R1+0x2130], R152 ;  /* 0x0021309801007387 */ /* 0x0003e80000100c00 */
[----:B0-----:R-:W4:Y:S04]  /*1a960*/  LDL.LU.128 R156, [R1+0x520] ;  /* 0x00052000019c7983 */ /* 0x001f280000300c00 */
[----:B------:R-:W4:Y:S04]  /*1a970*/  LDL.LU.128 R160, [R1+0x530] ;  /* 0x0005300001a07983 */ /* 0x000f280000300c00 */
[----:B------:R-:W-:Y:S04]  /*1a980*/  STL [R1+0x50c], R75 ;  /* 0x00050c4b01007387 */ /* 0x000fe80000100800 */
[----:B------:R-:W-:Y:S04]  /*1a990*/  STL [R1+0x508], R74 ;  /* 0x0005084a01007387 */ /* 0x000fe80000100800 */
[----:B------:R-:W-:Y:S04]  /*1a9a0*/  STL [R1+0x504], R73 ;  /* 0x0005044901007387 */ /* 0x000fe80000100800 */
[----:B------:R-:W-:Y:S04]  /*1a9b0*/  STL [R1+0x500], R72 ;  /* 0x0005004801007387 */ /* 0x000fe80000100800 */
[----:B-1----:R-:W4:Y:S04]  /*1a9c0*/  LDL.LU.128 R152, [R1+0x510] ;  /* 0x0005100001987983 */ /* 0x002f280000300c00 */
[----:B------:R-:W-:Y:S04]  /*1a9d0*/  STL [R1+0x4fc], R71 ;  /* 0x0004fc4701007387 */ /* 0x000fe80000100800 */
[----:B------:R-:W-:Y:S04]  /*1a9e0*/  STL [R1+0x4f8], R70 ;  /* 0x0004f84601007387 */ /* 0x000fe80000100800 */
[----:B------:R-:W-:Y:S04]  /*1a9f0*/  STL [R1+0x4f4], R69 ;  /* 0x0004f44501007387 */ /* 0x000fe80000100800 */
[----:B------:R-:W-:Y:S04]  /*1aa00*/  STL [R1+0x4f0], R68 ;  /* 0x0004f04401007387 */ /* 0x000fe80000100800 */
[----:B------:R-:W4:Y:S04]  /*1aa10*/  LDL.LU.128 R148, [R1+0x500] ;  /* 0x0005000001947983 */ /* 0x000f280000300c00 */
        /* <DEDUP_REMOVED lines=13> */
[----:B------:R-:W4:Y:S04]  /*1aaf0*/  LDL.LU.128 R136, [R1+0x4d0] ;  /* 0x0004d00001887983 */ /* 0x000f280000300c00 */
[----:B------:R-:W4:Y:S04]  /*1ab00*/  LDL.LU.128 R140, [R1+0x4e0] ;  /* 0x0004e000018c7983 */ /* 0x000f280000300c00 */
        /* <DEDUP_REMOVED lines=19> */
[----:B------:R-:W4:Y:S04]  /*1ac40*/  LDL.LU.128 R116, [R1+0x480] ;  /* 0x0004800001747983 */ /* 0x000f280000300c00 */
[----:B------:R-:W4:Y:S01]  /*1ac50*/  LDL.LU.128 R120, [R1+0x490] ;  /* 0x0004900001787983 */ /* 0x000f220000300c00 */
[----:B------:R-:W-:-:S02]  /*1ac60*/  IMAD.MOV.U32 R9, RZ, RZ, R6 ;  /* 0x000000ffff097224 */ /* 0x000fc400078e0006 */
[----:B------:R-:W-:Y:S01]  /*1ac70*/  IMAD.MOV.U32 R6, RZ, RZ, R25 ;  /* 0x000000ffff067224 */ /* 0x000fe200078e0019 */
[----:B---3--:R0:W-:Y:S01]  /*1ac80*/  STL.128 [R1+0x260], R112 ;  /* 0x0002607001007387 */ /* 0x0081e20000100c00 */
        /* <DEDUP_REMOVED lines=8> */
[----:B0-----:R-:W3:Y:S01]  /*1ad10*/  LDL.128 R112, [R1+0x5a0] ;  /* 0x0005a00001707983 */ /* 0x001ee20000100c00 */
        /* <DEDUP_REMOVED lines=9> */
[----:B------:R-:W-:Y:S01]  /*1adb0*/  IMAD.MOV.U32 R11, RZ, RZ, R2 ;  /* 0x000000ffff0b7224 */ /* 0x000fe200078e0002 */
[----:B------:R-:W-:Y:S01]  /*1adc0*/  STL.128 [R1+0x250], R108 ;  /* 0x0002506c01007387 */ /* 0x000fe20000100c00 */
[----:B------:R-:W-:Y:S02]  /*1add0*/  IMAD.MOV.U32 R3, RZ, RZ, R26 ;  /* 0x000000ffff037224 */ /* 0x000fe400078e001a */
[----:B------:R-:W-:Y:S02]  /*1ade0*/  IMAD.MOV.U32 R2, RZ, RZ, R27 ;  /* 0x000000ffff027224 */ /* 0x000fe400078e001b */
[----:B------:R-:W-:Y:S01]  /*1adf0*/  IMAD.MOV.U32 R106, RZ, RZ, R187 ;  /* 0x000000ffff6a7224 */ /* 0x000fe200078e00bb */
[----:B------:R-:W-:Y:S01]  /*1ae00*/  STL.128 [R1+0x1fe0], R96 ;  /* 0x001fe06001007387 */ /* 0x000fe20000100c00 */
[----:B------:R-:W-:Y:S02]  /*1ae10*/  IMAD.MOV.U32 R26, RZ, RZ, R107 ;  /* 0x000000ffff1a7224 */ /* 0x000fe400078e006b */
[----:B------:R-:W-:Y:S01]  /*1ae20*/  IMAD.MOV.U32 R28, RZ, RZ, R109 ;  /* 0x000000ffff1c7224 */ /* 0x000fe200078e006d */
[----:B------:R0:W-:Y:S01]  /*1ae30*/  STL [R1+0x2008], R106 ;  /* 0x0020086a01007387 */ /* 0x0001e20000100800 */
[----:B------:R-:W-:-:S03]  /*1ae40*/  IMAD.MOV.U32 R27, RZ, RZ, R108 ;  /* 0x000000ffff1b7224 */ /* 0x000fc600078e006c */
[----:B------:R1:W-:Y:S04]  /*1ae50*/  STL.128 [R1+0x1fd0], R92 ;  /* 0x001fd05c01007387 */ /* 0x0003e80000100c00 */
[----:B------:R-:W-:Y:S04]  /*1ae60*/  STL.128 [R1+0x1fc0], R88 ;  /* 0x001fc05801007387 */ /* 0x000fe80000100c00 */
[----:B0-----:R-:W2:Y:S04]  /*1ae70*/  LDL.LU R106, [R1+0x2008] ;  /* 0x00200800016a7983 */ /* 0x001ea80000300800 */
[----:B------:R-:W2:Y:S04]  /*1ae80*/  LDL.LU.128 R96, [R1+0x1fe0] ;  /* 0x001fe00001607983 */ /* 0x000ea80000300c00 */
[----:B-1----:R-:W2:Y:S04]  /*1ae90*/  LDL.LU.128 R92, [R1+0x1fd0] ;  /* 0x001fd000015c7983 */ /* 0x002ea80000300c00 */
[----:B----4-:R-:W-:Y:S04]  /*1aea0*/  STL.128 [R1+0x1ff0], R100 ;  /* 0x001ff06401007387 */ /* 0x010fe80000100c00 */
[----:B------:R0:W-:Y:S04]  /*1aeb0*/  STL.64 [R1+0x2000], R104 ;  /* 0x0020006801007387 */ /* 0x0001e80000100a00 */
[----:B------:R-:W4:Y:S04]  /*1aec0*/  LDL.LU R109, [R1+0x5a8] ;  /* 0x0005a800016d7983 */ /* 0x000f280000300800 */
[----:B------:R-:W4:Y:S04]  /*1aed0*/  LDL.LU R108, [R1+0x5a4] ;  /* 0x0005a400016c7983 */ /* 0x000f280000300800 */
[----:B0-----:R-:W2:Y:S04]  /*1aee0*/  LDL.LU.64 R104, [R1+0x2000] ;  /* 0x0020000001687983 */ /* 0x001ea80000300a00 */
[----:B------:R-:W2:Y:S04]  /*1aef0*/  LDL.LU.128 R100, [R1+0x1ff0] ;  /* 0x001ff00001647983 */ /* 0x000ea80000300c00 */
[----:B------:R-:W2:Y:S04]  /*1af00*/  LDL.LU R107, [R1+0x5a0] ;  /* 0x0005a000016b7983 */ /* 0x000ea80000300800 */
[----:B------:R-:W2:Y:S01]  /*1af10*/  LDL.LU.128 R88, [R1+0x1fc0] ;  /* 0x001fc00001587983 */ /* 0x000ea20000300c00 */
        /* <DEDUP_REMOVED lines=13> */
[----:B------:R0:W-:Y:S01]  /*1aff0*/  STL.128 [R1+0x1fb0], R84 ;  /* 0x001fb05401007387 */ /* 0x0001e20000100c00 */
[----:B------:R-:W-:-:S02]  /*1b000*/  IMAD.MOV.U32 R74, RZ, RZ, R155 ;  /* 0x000000ffff4a7224 */ /* 0x000fc400078e009b */
[----:B------:R-:W-:Y:S02]  /*1b010*/  IMAD.MOV.U32 R73, RZ, RZ, R154 ;  /* 0x000000ffff497224 */ /* 0x000fe400078e009a */
[----:B------:R-:W-:Y:S02]  /*1b020*/  IMAD.MOV.U32 R72, RZ, RZ, R153 ;  /* 0x000000ffff487224 */ /* 0x000fe400078e0099 */
[----:B------:R-:W-:Y:S01]  /*1b030*/  IMAD.MOV.U32 R71, RZ, RZ, R152 ;  /* 0x000000ffff477224 */ /* 0x000fe200078e0098 */
[----:B------:R1:W-:Y:S04]  /*1b040*/  STL.128 [R1+0x1fa0], R80 ;  /* 0x001fa05001007387 */ /* 0x0003e80000100c00 */
[----:B------:R1:W-:Y:S04]  /*1b050*/  STL.128 [R1+0x1f90], R76 ;  /* 0x001f904c01007387 */ /* 0x0003e80000100c00 */
[----:B0-----:R-:W2:Y:S01]  /*1b060*/  LDL.LU.128 R84, [R1+0x1fb0] ;  /* 0x001fb00001547983 */ /* 0x001ea20000300c00 */
[----:B------:R-:W-:-:S02]  /*1b070*/  IMAD.MOV.U32 R70, RZ, RZ, R151 ;  /* 0x000000ffff467224 */ /* 0x000fc400078e0097 */
[----:B------:R-:W-:Y:S02]  /*1b080*/  IMAD.MOV.U32 R69, RZ, RZ, R150 ;  /* 0x000000ffff457224 */ /* 0x000fe400078e0096 */
[----:B------:R-:W-:Y:S02]  /*1b090*/  IMAD.MOV.U32 R68, RZ, RZ, R149 ;  /* 0x000000ffff447224 */ /* 0x000fe400078e0095 */
[----:B------:R-:W-:Y:S01]  /*1b0a0*/  IMAD.MOV.U32 R67, RZ, RZ, R148 ;  /* 0x000000ffff437224 */ /* 0x000fe200078e0094 */
[----:B------:R0:W-:Y:S04]  /*1b0b0*/  STL.128 [R1+0x1f80], R72 ;  /* 0x001f804801007387 */ /* 0x0001e80000100c00 */
[----:B-1----:R-:W2:Y:S04]  /*1b0c0*/  LDL.LU.128 R80, [R1+0x1fa0] ;  /* 0x001fa00001507983 */ /* 0x002ea80000300c00 */
[----:B------:R-:W2:Y:S01]  /*1b0d0*/  LDL.LU.128 R76, [R1+0x1f90] ;  /* 0x001f9000014c7983 */ /* 0x000ea20000300c00 */
[----:B------:R-:W-:-:S03]  /*1b0e0*/  IMAD.MOV.U32 R30, RZ, RZ, R111 ;  /* 0x000000ffff1e7224 */ /* 0x000fc600078e006f */
[----:B------:R1:W-:Y:S01]  /*1b0f0*/  STL.128 [R1+0x1f70], R68 ;  /* 0x001f704401007387 */ /* 0x0003e20000100c00 */
[----:B------:R-:W-:-:S03]  /*1b100*/  IMAD.MOV.U32 R29, RZ, RZ, R110 ;  /* 0x000000ffff1d7224 */ /* 0x000fc600078e006e */
[----:B0-----:R-:W2:Y:S01]  /*1b110*/  LDL.LU.128 R72, [R1+0x1f80] ;  /* 0x001f800001487983 */ /* 0x001ea20000300c00 */
[----:B------:R-:W-:Y:S02]  /*1b120*/  IMAD.MOV.U32 R5, RZ, RZ, R17 ;  /* 0x000000ffff057224 */ /* 0x000fe400078e0011 */
[----:B------:R-:W-:Y:S01]  /*1b130*/  IMAD.MOV.U32 R66, RZ, RZ, R147 ;  /* 0x000000ffff427224 */ /* 0x000fe200078e0093 */
[----:B-1----:R-:W2:Y:S01]  /*1b140*/  LDL.LU.128 R68, [R1+0x1f70] ;  /* 0x001f700001447983 */ /* 0x002ea20000300c00 */
[----:B------:R-:W-:Y:S02]  /*1b150*/  IMAD.MOV.U32 R65, RZ, RZ, R146 ;  /* 0x000000ffff417224 */ /* 0x000fe400078e0092 */
[----:B------:R-:W-:Y:S02]  /*1b160*/  IMAD.MOV.U32 R64, RZ, RZ, R145 ;  /* 0x000000ffff407224 */ /* 0x000fe400078e0091 */
[----:B------:R-:W-:-:S03]  /*1b170*/  IMAD.MOV.U32 R63, RZ, RZ, R144 ;  /* 0x000000ffff3f7224 */ /* 0x000fc600078e0090 */
[----:B------:R0:W-:Y:S01]  /*1b180*/  STL.128 [R1+0x1f60], R64 ;  /* 0x001f604001007387 */ /* 0x0001e20000100c00 */
[----:B------:R-:W-:Y:S02]  /*1b190*/  IMAD.MOV.U32 R58, RZ, RZ, R139 ;  /* 0x000000ffff3a7224 */ /* 0x000fe400078e008b */
[----:B------:R-:W-:Y:S02]  /*1b1a0*/  IMAD.MOV.U32 R57, RZ, RZ, R138 ;  /* 0x000000ffff397224 */ /* 0x000fe400078e008a */
[----:B------:R-:W-:Y:S01]  /*1b1b0*/  IMAD.MOV.U32 R56, RZ, RZ, R137 ;  /* 0x000000ffff387224 */ /* 0x000fe200078e0089 */
[----:B0-----:R-:W2:Y:S01]  /*1b1c0*/  LDL.LU.128 R64, [R1+0x1f60] ;  /* 0x001f600001407983 */ /* 0x001ea20000300c00 */
[----:B------:R-:W-:Y:S02]  /*1b1d0*/  IMAD.MOV.U32 R62, RZ, RZ, R143 ;  /* 0x000000ffff3e7224 */ /* 0x000fe400078e008f */
[----:B------:R-:W-:Y:S02]  /*1b1e0*/  IMAD.MOV.U32 R61, RZ, RZ, R142 ;  /* 0x000000ffff3d7224 */ /* 0x000fe400078e008e */
[----:B------:R-:W-:-:S02]  /*1b1f0*/  IMAD.MOV.U32 R60, RZ, RZ, R141 ;  /* 0x000000ffff3c7224 */ /* 0x000fc400078e008d */
[----:B------:R-:W-:Y:S02]  /*1b200*/  IMAD.MOV.U32 R59, RZ, RZ, R140 ;  /* 0x000000ffff3b7224 */ /* 0x000fe400078e008c */
[----:B------:R-:W-:Y:S01]  /*1b210*/  IMAD.MOV.U32 R55, RZ, RZ, R136 ;  /* 0x000000ffff377224 */ /* 0x000fe200078e0088 */
[----:B------:R0:W-:Y:S04]  /*1b220*/  STL.128 [R1+0x1f50], R60 ;  /* 0x001f503c01007387 */ /* 0x0001e80000100c00 */
[----:B------:R1:W-:Y:S01]  /*1b230*/  STL.128 [R1+0x1f40], R56 ;  /* 0x001f403801007387 */ /* 0x0003e20000100c00 */
[----:B------:R-:W-:Y:S02]  /*1b240*/  IMAD.MOV.U32 R54, RZ, RZ, R135 ;  /* 0x000000ffff367224 */ /* 0x000fe400078e0087 */
[----:B------:R-:W-:-:S02]  /*1b250*/  IMAD.MOV.U32 R53, RZ, RZ, R134 ;  /* 0x000000ffff357224 */ /* 0x000fc400078e0086 */
[----:B------:R-:W-:Y:S02]  /*1b260*/  IMAD.MOV.U32 R52, RZ, RZ, R133 ;  /* 0x000000ffff347224 */ /* 0x000fe400078e0085 */
[----:B------:R-:W-:Y:S01]  /*1b270*/  IMAD.MOV.U32 R51, RZ, RZ, R132 ;  /* 0x000000ffff337224 */ /* 0x000fe200078e0084 */
[----:B0-----:R-:W2:Y:S04]  /*1b280*/  LDL.LU.128 R60, [R1+0x1f50] ;  /* 0x001f5000013c7983 */ /* 0x001ea80000300c00 */
[----:B------:R0:W-:Y:S04]  /*1b290*/  STL.128 [R1+0x1f30], R52 ;  /* 0x001f303401007387 */ /* 0x0001e80000100c00 */
[----:B-1----:R-:W2:Y:S01]  /*1b2a0*/  LDL.LU.128 R56, [R1+0x1f40] ;  /* 0x001f400001387983 */ /* 0x002ea20000300c00 */
[----:B------:R-:W-:-:S02]  /*1b2b0*/  IMAD.MOV.U32 R50, RZ, RZ, R131 ;  /* 0x000000ffff327224 */ /* 0x000fc400078e0083 */
[----:B------:R-:W-:Y:S02]  /*1b2c0*/  IMAD.MOV.U32 R49, RZ, RZ, R130 ;  /* 0x000000ffff317224 */ /* 0x000fe400078e0082 */
[----:B------:R-:W-:Y:S02]  /*1b2d0*/  IMAD.MOV.U32 R48, RZ, RZ, R129 ;  /* 0x000000ffff307224 */ /* 0x000fe400078e0081 */
[----:B------:R-:W-:Y:S01]  /*1b2e0*/  IMAD.MOV.U32 R47, RZ, RZ, R128 ;  /* 0x000000ffff2f7224 */ /* 0x000fe200078e0080 */
[----:B0-----:R-:W2:Y:S04]  /*1b2f0*/  LDL.LU.128 R52, [R1+0x1f30] ;  /* 0x001f300001347983 */ /* 0x001ea80000300c00 */
[----:B------:R0:W-:Y:S01]  /*1b300*/  STL.128 [R1+0x1f20], R48 ;  /* 0x001f203001007387 */ /* 0x0001e20000100c00 */
[----:B------:R-:W-:-:S03]  /*1b310*/  R2UR UR7, R5 ;  /* 0x00000000050772ca */ /* 0x000fc600000e0000 */
[----:B------:R1:W-:Y:S04]  /*1b320*/  STL.128 [R1+0x1ed0], R28 ;  /* 0x001ed01c01007387 */ /* 0x0003e80000100c00 */
[----:B------:R-:W-:Y:S04]  /*1b330*/  STL.128 [R1+0x1ec0], R24 ;  /* 0x001ec01801007387 */ /* 0x000fe80000100c00 */
[----:B0-----:R-:W2:Y:S04]  /*1b340*/  LDL.LU.128 R48, [R1+0x1f20] ;  /* 0x001f200001307983 */ /* 0x001ea80000300c00 */
[----:B-1----:R-:W2:Y:S01]  /*1b350*/  LDL.LU.128 R28, [R1+0x1ed0] ;  /* 0x001ed000011c7983 */ /* 0x002ea20000300c00 */
        /* <DEDUP_REMOVED lines=12> */
[----:B------:R0:W-:Y:S04]  /*1b420*/  STL.128 [R1+0x1f10], R44 ;  /* 0x001f102c01007387 */ /* 0x0001e80000100c00 */
[----:B------:R1:W-:Y:S04]  /*1b430*/  STL.128 [R1+0x1f00], R40 ;  /* 0x001f002801007387 */ /* 0x0003e80000100c00 */
[----:B------:R3:W-:Y:S04]  /*1b440*/  STL.128 [R1+0x1ef0], R36 ;  /* 0x001ef02401007387 */ /* 0x0007e80000100c00 */
[----:B------:R3:W-:Y:S04]  /*1b450*/  STL.128 [R1+0x1ee0], R32 ;  /* 0x001ee02001007387 */ /* 0x0007e80000100c00 */
[----:B0-----:R-:W2:Y:S04]  /*1b460*/  LDL.LU.128 R44, [R1+0x1f10] ;  /* 0x001f1000012c7983 */ /* 0x001ea80000300c00 */
[----:B-1----:R-:W2:Y:S04]  /*1b470*/  LDL.LU.128 R40, [R1+0x1f00] ;  /* 0x001f000001287983 */ /* 0x002ea80000300c00 */
[----:B---3--:R-:W3:Y:S04]  /*1b480*/  LDL.LU.128 R36, [R1+0x1ef0] ;  /* 0x001ef00001247983 */ /* 0x008ee80000300c00 */
[----:B------:R-:W3:Y:S04]  /*1b490*/  LDL.LU.128 R32, [R1+0x1ee0] ;  /* 0x001ee00001207983 */ /* 0x000ee80000300c00 */
[----:B------:R0:W-:Y:S04]  /*1b4a0*/  STL.128 [R1+0x1ea0], R16 ;  /* 0x001ea01001007387 */ /* 0x0001e80000100c00 */
[----:B------:R1:W-:Y:S04]  /*1b4b0*/  STL.128 [R1+0x1e90], R12 ;  /* 0x001e900c01007387 */ /* 0x0003e80000100c00 */
[----:B------:R1:W-:Y:S04]  /*1b4c0*/  STL.128 [R1+0x1e70], R4 ;  /* 0x001e700401007387 */ /* 0x0003e80000100c00 */
[----:B------:R-:W3:Y:S04]  /*1b4d0*/  LDL.LU.128 R24, [R1+0x1ec0] ;  /* 0x001ec00001187983 */ /* 0x000ee80000300c00 */
[----:B0-----:R-:W3:Y:S04]  /*1b4e0*/  LDL.LU.128 R16, [R1+0x1ea0] ;  /* 0x001ea00001107983 */ /* 0x001ee80000300c00 */
[----:B-1----:R-:W3:Y:S04]  /*1b4f0*/  LDL.LU.128 R12, [R1+0x1e90] ;  /* 0x001e9000010c7983 */ /* 0x002ee80000300c00 */
[----:B------:R-:W3:Y:S01]  /*1b500*/  LDL.LU.128 R4, [R1+0x1e70] ;  /* 0x001e700001047983 */ /* 0x000ee20000300c00 */
[----:B------:R-:W-:-:S03]  /*1b510*/  IMAD.MOV.U32 R110, RZ, RZ, R115 ;  /* 0x000000ffff6e7224 */ /* 0x000fc600078e0073 */
[----:B------:R0:W-:Y:S04]  /*1b520*/  STL.128 [R1+0x270], R116 ;  /* 0x0002707401007387 */ /* 0x0001e80000100c00 */
[----:B------:R1:W-:Y:S04]  /*1b530*/  STL.128 [R1+0x1eb0], R20 ;  /* 0x001eb01401007387 */ /* 0x0003e80000100c00 */
[----:B------:R4:W-:Y:S04]  /*1b540*/  STL.128 [R1+0x1e80], R8 ;  /* 0x001e800801007387 */ /* 0x0009e80000100c00 */
[----:B------:R-:W-:Y:S04]  /*1b550*/  STL.128 [R1+0x390], R112 ;  /* 0x0003907001007387 */ /* 0x000fe80000100c00 */
[----:B0-----:R-:W3:Y:S04]  /*1b560*/  LDL.128 R116, [R1+0x5b0] ;  /* 0x0005b00001747983 */ /* 0x001ee80000100c00 */
[----:B-1----:R-:W3:Y:S04]  /*1b570*/  LDL.LU.128 R20, [R1+0x1eb0] ;  /* 0x001eb00001147983 */ /* 0x002ee80000300c00 */
[----:B----4-:R-:W4:Y:S04]  /*1b580*/  LDL.LU.128 R8, [R1+0x1e80] ;  /* 0x001e800001087983 */ /* 0x010f280000300c00 */
[----:B------:R0:W-:Y:S04]  /*1b590*/  STL [R1+0x1e68], R110 ;  /* 0x001e686e01007387 */ /* 0x0001e80000100800 */
[----:B------:R1:W-:Y:S04]  /*1b5a0*/  STL.64 [R1+0x1e60], R108 ;  /* 0x001e606c01007387 */ /* 0x0003e80000100a00 */
[----:B--2---:R2:W-:Y:S04]  /*1b5b0*/  STL.128 [R1+0x1e50], R104 ;  /* 0x001e506801007387 */ /* 0x0045e80000100c00 */
[----:B------:R2:W-:Y:S04]  /*1b5c0*/  STL.128 [R1+0x1e40], R100 ;  /* 0x001e406401007387 */ /* 0x0005e80000100c00 */
[----:B------:R2:W-:Y:S04]  /*1b5d0*/  STL.128 [R1+0x1e30], R96 ;  /* 0x001e306001007387 */ /* 0x0005e80000100c00 */
[----:B------:R2:W-:Y:S04]  /*1b5e0*/  STL.128 [R1+0x1e20], R92 ;  /* 0x001e205c01007387 */ /* 0x0005e80000100c00 */
[----:B------:R2:W-:Y:S04]  /*1b5f0*/  STL.128 [R1+0x1e10], R88 ;  /* 0x001e105801007387 */ /* 0x0005e80000100c00 */
[----:B0-----:R-:W4:Y:S04]  /*1b600*/  LDL.LU R110, [R1+0x1e68] ;  /* 0x001e6800016e7983 */ /* 0x001f280000300800 */
[----:B-1----:R-:W4:Y:S04]  /*1b610*/  LDL.LU.64 R108, [R1+0x1e60] ;  /* 0x001e6000016c7983 */ /* 0x002f280000300a00 */
[----:B--2---:R-:W2:Y:S04]  /*1b620*/  LDL.LU.128 R104, [R1+0x1e50] ;  /* 0x001e500001687983 */ /* 0x004ea80000300c00 */
[----:B------:R-:W2:Y:S04]  /*1b630*/  LDL.LU.128 R100, [R1+0x1e40] ;  /* 0x001e400001647983 */ /* 0x000ea80000300c00 */
[----:B------:R-:W2:Y:S04]  /*1b640*/  LDL.LU.128 R96, [R1+0x1e30] ;  /* 0x001e300001607983 */ /* 0x000ea80000300c00 */
[----:B------:R-:W2:Y:S04]  /*1b650*/  LDL.LU.128 R92, [R1+0x1e20] ;  /* 0x001e2000015c7983 */ /* 0x000ea80000300c00 */
[----:B------:R-:W2:Y:S04]  /*1b660*/  LDL.LU R113, [R1+0x5b8] ;  /* 0x0005b80001717983 */ /* 0x000ea80000300800 */
[----:B------:R-:W2:Y:S04]  /*1b670*/  LDL.LU R112, [R1+0x5b4] ;  /* 0x0005b40001707983 */ /* 0x000ea80000300800 */
[----:B------:R-:W2:Y:S04]  /*1b680*/  LDL.LU R111, [R1+0x5b0] ;  /* 0x0005b000016f7983 */ /* 0x000ea80000300800 */
[----:B------:R-:W2:Y:S04]  /*1b690*/  LDL.LU.128 R88, [R1+0x1e10] ;  /* 0x001e100001587983 */ /* 0x000ea80000300c00 */
[----:B------:R0:W-:Y:S04]  /*1b6a0*/  STL.128 [R1+0x1e00], R84 ;  /* 0x001e005401007387 */ /* 0x0001e80000100c00 */
[----:B------:R1:W-:Y:S04]  /*1b6b0*/  STL.128 [R1+0x1df0], R80 ;  /* 0x001df05001007387 */ /* 0x0003e80000100c00 */
[----:B------:R1:W-:Y:S04]  /*1b6c0*/  STL.128 [R1+0x1de0], R76 ;  /* 0x001de04c01007387 */ /* 0x0003e80000100c00 */
[----:B------:R1:W-:Y:S04]  /*1b6d0*/  STL.128 [R1+0x1dd0], R72 ;  /* 0x001dd04801007387 */ /* 0x0003e80000100c00 */
[----:B0-----:R-:W2:Y:S04]  /*1b6e0*/  LDL.LU.128 R84, [R1+0x1e00] ;  /* 0x001e000001547983 */ /* 0x001ea80000300c00 */
[----:B-1----:R-:W2:Y:S04]  /*1b6f0*/  LDL.LU.128 R80, [R1+0x1df0] ;  /* 0x001df00001507983 */ /* 0x002ea80000300c00 */
[----:B------:R-:W2:Y:S04]  /*1b700*/  LDL.LU.128 R76, [R1+0x1de0] ;  /* 0x001de000014c7983 */ /* 0x000ea80000300c00 */
[----:B------:R0:W-:Y:S04]  /*1b710*/  STL.128 [R1+0x1dc0], R68 ;  /* 0x001dc04401007387 */ /* 0x0001e80000100c00 */
[----:B------:R-:W2:Y:S04]  /*1b720*/  LDL.LU.128 R72, [R1+0x1dd0] ;  /* 0x001dd00001487983 */ /* 0x000ea80000300c00 */
[----:B0-----:R-:W2:Y:S04]  /*1b730*/  LDL.LU.128 R68, [R1+0x1dc0] ;  /* 0x001dc00001447983 */ /* 0x001ea80000300c00 */
[----:B------:R0:W-:Y:S04]  /*1b740*/  STL.128 [R1+0x1db0], R64 ;  /* 0x001db04001007387 */ /* 0x0001e80000100c00 */
[----:B0-----:R-:W2:Y:S04]  /*1b750*/  LDL.LU.128 R64, [R1+0x1db0] ;  /* 0x001db00001407983 */ /* 0x001ea80000300c00 */
[----:B------:R0:W-:Y:S04]  /*1b760*/  STL.128 [R1+0x1da0], R60 ;  /* 0x001da03c01007387 */ /* 0x0001e80000100c00 */
[----:B------:R1:W-:Y:S04]  /*1b770*/  STL.128 [R1+0x1d90], R56 ;  /* 0x001d903801007387 */ /* 0x0003e80000100c00 */
[----:B0-----:R-:W2:Y:S04]  /*1b780*/  LDL.LU.128 R60, [R1+0x1da0] ;  /* 0x001da000013c7983 */ /* 0x001ea80000300c00 */
[----:B------:R0:W-:Y:S04]  /*1b790*/  STL.128 [R1+0x1d80], R52 ;  /* 0x001d803401007387 */ /* 0x0001e80000100c00 */
[----:B-1----:R-:W2:Y:S04]  /*1b7a0*/  LDL.LU.128 R56, [R1+0x1d90] ;  /* 0x001d900001387983 */ /* 0x002ea80000300c00 */
[----:B0-----:R-:W2:Y:S04]  /*1b7b0*/  LDL.LU.128 R52, [R1+0x1d80] ;  /* 0x001d800001347983 */ /* 0x001ea80000300c00 */
[----:B------:R0:W-:Y:S04]  /*1b7c0*/  STL.128 [R1+0x1d70], R48 ;  /* 0x001d703001007387 */ /* 0x0001e80000100c00 */
[----:B------:R1:W-:Y:S04]  /*1b7d0*/  STL.128 [R1+0x1d20], R28 ;  /* 0x001d201c01007387 */ /* 0x0003e80000100c00 */
[----:B0-----:R-:W2:Y:S04]  /*1b7e0*/  LDL.LU.128 R48, [R1+0x1d70] ;  /* 0x001d700001307983 */ /* 0x001ea80000300c00 */
[----:B-1----:R-:W2:Y:S04]  /*1b7f0*/  LDL.LU.128 R28, [R1+0x1d20] ;  /* 0x001d2000011c7983 */ /* 0x002ea80000300c00 */
[----:B------:R0:W-:Y:S04]  /*1b800*/  STL.128 [R1+0x1d60], R44 ;  /* 0x001d602c01007387 */ /* 0x0001e80000100c00 */
[----:B------:R1:W-:Y:S04]  /*1b810*/  STL.128 [R1+0x1d50], R40 ;  /* 0x001d502801007387 */ /* 0x0003e80000100c00 */
[----:B---3--:R3:W-:Y:S04]  /*1b820*/  STL.128 [R1+0x1d40], R36 ;  /* 0x001d402401007387 */ /* 0x0087e80000100c00 */
        /* <DEDUP_REMOVED lines=8> */
[----:B------:R1:W-:Y:S04]  /*1b8b0*/  STL.128 [R1+0x1cc0], R4 ;  /* 0x001cc00401007387 */ /* 0x0003e80000100c00 */
[----:B0-----:R-:W3:Y:S04]  /*1b8c0*/  LDL.LU.128 R24, [R1+0x1d10] ;  /* 0x001d100001187983 */ /* 0x001ee80000300c00 */
[----:B-1----:R-:W3:Y:S04]  /*1b8d0*/  LDL.LU.128 R16, [R1+0x1cf0] ;  /* 0x001cf00001107983 */ /* 0x002ee80000300c00 */
[----:B------:R-:W3:Y:S04]  /*1b8e0*/  LDL.LU.128 R12, [R1+0x1ce0] ;  /* 0x001ce000010c7983 */ /* 0x000ee80000300c00 */
[----:B------:R-:W3:Y:S01]  /*1b8f0*/  LDL.LU.128 R4, [R1+0x1cc0] ;  /* 0x001cc00001047983 */ /* 0x000ee20000300c00 */
[----:B------:R-:W-:-:S03]  /*1b900*/  IMAD.MOV.U32 R114, RZ, RZ, R119 ;  /* 0x000000ffff727224 */ /* 0x000fc600078e0077 */
[----:B------:R0:W-:Y:S04]  /*1b910*/  STL.128 [R1+0x280], R120 ;  /* 0x0002807801007387 */ /* 0x0001e80000100c00 */
[----:B------:R1:W-:Y:S04]  /*1b920*/  STL.128 [R1+0x1d00], R20 ;  /* 0x001d001401007387 */ /* 0x0003e80000100c00 */
[----:B----4-:R4:W-:Y:S04]  /*1b930*/  STL.128 [R1+0x1cd0], R8 ;  /* 0x001cd00801007387 */ /* 0x0109e80000100c00 */
[----:B------:R4:W-:Y:S04]  /*1b940*/  STL.128 [R1+0x3a0], R116 ;  /* 0x0003a07401007387 */ /* 0x0009e80000100c00 */
[----:B0-----:R-:W3:Y:S04]  /*1b950*/  LDL.128 R120, [R1+0x5c0] ;  /* 0x0005c00001787983 */ /* 0x001ee80000100c00 */
[----:B-1----:R-:W3:Y:S04]  /*1b960*/  LDL.LU.128 R20, [R1+0x1d00] ;  /* 0x001d000001147983 */ /* 0x002ee80000300c00 */
[----:B----4-:R-:W4:Y:S04]  /*1b970*/  LDL.LU.128 R8, [R1+0x1cd0] ;  /* 0x001cd00001087983 */ /* 0x010f280000300c00 */
[----:B------:R0:W-:Y:S04]  /*1b980*/  STL [R1+0x1cb8], R114 ;  /* 0x001cb87201007387 */ /* 0x0001e80000100800 */
[----:B------:R-:W4:Y:S04]  /*1b990*/  LDL.LU R117, [R1+0x5c8] ;  /* 0x0005c80001757983 */ /* 0x000f280000300800 */
[----:B------:R-:W4:Y:S04]  /*1b9a0*/  LDL.LU R116, [R1+0x5c4] ;  /* 0x0005c40001747983 */ /* 0x000f280000300800 */
[----:B0-----:R-:W4:Y:S04]  /*1b9b0*/  LDL.LU R114, [R1+0x1cb8] ;  /* 0x001cb80001727983 */ /* 0x001f280000300800 */
[----:B--2---:R0:W-:Y:S04]  /*1b9c0*/  STL.128 [R1+0x1c90], R104 ;  /* 0x001c906801007387 */ /* 0x0041e80000100c00 */
[----:B------:R-:W-:Y:S04]  /*1b9d0*/  STL.128 [R1+0x1c80], R100 ;  /* 0x001c806401007387 */ /* 0x000fe80000100c00 */
[----:B------:R-:W-:Y:S04]  /*1b9e0*/  STL.128 [R1+0x1c70], R96 ;  /* 0x001c706001007387 */ /* 0x000fe80000100c00 */
[----:B------:R-:W-:Y:S04]  /*1b9f0*/  STL.128 [R1+0x1c60], R92 ;  /* 0x001c605c01007387 */ /* 0x000fe80000100c00 */
[----:B0-----:R-:W2:Y:S04]  /*1ba00*/  LDL.LU.128 R104, [R1+0x1c90] ;  /* 0x001c900001687983 */ /* 0x001ea80000300c00 */
[----:B------:R0:W-:Y:S04]  /*1ba10*/  STL.64 [R1+0x1cb0], R112 ;  /* 0x001cb07001007387 */ /* 0x0001e80000100a00 */
[----:B------:R1:W-:Y:S04]  /*1ba20*/  STL.128 [R1+0x1ca0], R108 ;  /* 0x001ca06c01007387 */ /* 0x0003e80000100c00 */
[----:B------:R1:W-:Y:S04]  /*1ba30*/  STL.128 [R1+0x1c50], R88 ;  /* 0x001c505801007387 */ /* 0x0003e80000100c00 */
[----:B0-----:R-:W2:Y:S04]  /*1ba40*/  LDL.LU.64 R112, [R1+0x1cb0] ;  /* 0x001cb00001707983 */ /* 0x001ea80000300a00 */
[----:B------:R-:W2:Y:S04]  /*1ba50*/  LDL.LU.128 R100, [R1+0x1c80] ;  /* 0x001c800001647983 */ /* 0x000ea80000300c00 */
[----:B-1----:R-:W2:Y:S04]  /*1ba60*/  LDL.LU.128 R108, [R1+0x1ca0] ;  /* 0x001ca000016c7983 */ /* 0x002ea80000300c00 */
[----:B------:R-:W2:Y:S04]  /*1ba70*/  LDL.LU.128 R96, [R1+0x1c70] ;  /* 0x001c700001607983 */ /* 0x000ea80000300c00 */
[----:B------:R-:W2:Y:S04]  /*1ba80*/  LDL.LU.128 R92, [R1+0x1c60] ;  /* 0x001c6000015c7983 */ /* 0x000ea80000300c00 */
        /* <DEDUP_REMOVED lines=11> */
[----:B------:R1:W-:Y:S04]  /*1bb40*/  STL.128 [R1+0x1bf0], R64 ;  /* 0x001bf04001007387 */ /* 0x0003e80000100c00 */
[----:B0-----:R-:W2:Y:S04]  /*1bb50*/  LDL.LU.128 R68, [R1+0x1c00] ;  /* 0x001c000001447983 */ /* 0x001ea80000300c00 */
[----:B-1----:R-:W2:Y:S04]  /*1bb60*/  LDL.LU.128 R64, [R1+0x1bf0] ;  /* 0x001bf00001407983 */ /* 0x002ea80000300c00 */
        /* <DEDUP_REMOVED lines=25> */
[----:B------:R-:W3:Y:S04]  /*1bd00*/  LDL.LU.128 R4, [R1+0x1b00] ;  /* 0x001b000001047983 */ /* 0x000ee80000300c00 */
[----:B------:R0:W-:Y:S01]  /*1bd10*/  STL.128 [R1+0x290], R124 ;  /* 0x0002907c01007387 */ /* 0x0001e20000100c00 */
[----:B------:R-:W-:-:S03]  /*1bd20*/  IMAD.MOV.U32 R118, RZ, RZ, R123 ;  /* 0x000000ffff767224 */ /* 0x000fc600078e007b */
[----:B------:R1:W-:Y:S04]  /*1bd30*/  STL.64 [R1+0x2230], R220 ;  /* 0x002230dc01007387 */ /* 0x0003e80000100a00 */
[----:B------:R1:W-:Y:S04]  /*1bd40*/  STL.128 [R1+0x2220], R216 ;  /* 0x002220d801007387 */ /* 0x0003e80000100c00 */
[----:B------:R1:W-:Y:S04]  /*1bd50*/  STL.128 [R1+0x2210], R212 ;  /* 0x002210d401007387 */ /* 0x0003e80000100c00 */
[----:B0-----:R-:W3:Y:S04]  /*1bd60*/  LDL.128 R124, [R1+0x5d0] ;  /* 0x0005d000017c7983 */ /* 0x001ee80000100c00 */
        /* <DEDUP_REMOVED lines=15> */
[----:B----4-:R4:W-:Y:S04]  /*1be60*/  STL.128 [R1+0x1b10], R8 ;  /* 0x001b100801007387 */ /* 0x0109e80000100c00 */
[----:B-1----:R-:W3:Y:S04]  /*1be70*/  LDL.LU.64 R220, [R1+0x2230] ;  /* 0x0022300001dc7983 */ /* 0x002ee80000300a00 */
[----:B------:R-:W3:Y:S04]  /*1be80*/  LDL.LU.128 R216, [R1+0x2220] ;  /* 0x0022200001d87983 */ /* 0x000ee80000300c00 */
[----:B------:R-:W3:Y:S04]  /*1be90*/  LDL.LU.128 R212, [R1+0x2210] ;  /* 0x0022100001d47983 */ /* 0x000ee80000300c00 */
[----:B0-----:R-:W3:Y:S04]  /*1bea0*/  LDL.LU.128 R208, [R1+0x2200] ;  /* 0x0022000001d07983 */ /* 0x001ee80000300c00 */
[----:B------:R-:W3:Y:S04]  /*1beb0*/  LDL.LU.128 R204, [R1+0x21f0] ;  /* 0x0021f00001cc7983 */ /* 0x000ee80000300c00 */
[----:B------:R-:W3:Y:S04]  /*1bec0*/  LDL.LU.128 R200, [R1+0x21e0] ;  /* 0x0021e00001c87983 */ /* 0x000ee80000300c00 */
[----:B------:R-:W3:Y:S04]  /*1bed0*/  LDL.LU.128 R196, [R1+0x21d0] ;  /* 0x0021d00001c47983 */ /* 0x000ee80000300c00 */
[----:B------:R-:W3:Y:S04]  /*1bee0*/  LDL.LU.128 R192, [R1+0x21c0] ;  /* 0x0021c00001c07983 */ /* 0x000ee80000300c00 */
[----:B------:R-:W3:Y:S04]  /*1bef0*/  LDL.LU.128 R188, [R1+0x21b0] ;  /* 0x0021b00001bc7983 */ /* 0x000ee80000300c00 */
[----:B------:R-:W3:Y:S04]  /*1bf00*/  LDL.LU.128 R180, [R1+0x2190] ;  /* 0x0021900001b47983 */ /* 0x000ee80000300c00 */
[----:B------:R-:W3:Y:S04]  /*1bf10*/  LDL.LU.128 R176, [R1+0x2180] ;  /* 0x0021800001b07983 */ /* 0x000ee80000300c00 */
[----:B------:R-:W3:Y:S04]  /*1bf20*/  LDL.LU.64 R172, [R1+0x2170] ;  /* 0x0021700001ac7983 */ /* 0x000ee80000300a00 */
[----:B------:R-:W3:Y:S04]  /*1bf30*/  LDL.LU.64 R170, [R1+0x2168] ;  /* 0x0021680001aa7983 */ /* 0x000ee80000300a00 */
[----:B------:R-:W3:Y:S04]  /*1bf40*/  LDL.LU.64 R164, [R1+0x2160] ;  /* 0x0021600001a47983 */ /* 0x000ee80000300a00 */
[----:B------:R-:W3:Y:S04]  /*1bf50*/  LDL.LU.128 R160, [R1+0x2150] ;  /* 0x0021500001a07983 */ /* 0x000ee80000300c00 */
[----:B------:R-:W3:Y:S04]  /*1bf60*/  LDL.LU.128 R156, [R1+0x2140] ;  /* 0x00214000019c7983 */ /* 0x000ee80000300c00 */
[----:B------:R-:W3:Y:S04]  /*1bf70*/  LDL.LU.128 R152, [R1+0x2130] ;  /* 0x0021300001987983 */ /* 0x000ee80000300c00 */
[----:B------:R-:W-:Y:S04]  /*1bf80*/  STL.128 [R1+0x3b0], R120 ;  /* 0x0003b07801007387 */ /* 0x000fe80000100c00 */
[----:B------:R-:W3:Y:S04]  /*1bf90*/  LDL.LU.128 R20, [R1+0x1b40] ;  /* 0x001b400001147983 */ /* 0x000ee80000300c00 */
        /* <DEDUP_REMOVED lines=32> */
[----:B------:R1:W-:Y:S04]  /*1c1a0*/  STL.128 [R1+0x1a10], R60 ;  /* 0x001a103c01007387 */ /* 0x0003e80000100c00 */
[----:B0-----:R-:W2:Y:S04]  /*1c1b0*/  LDL.LU.128 R68, [R1+0x1a30] ;  /* 0x001a300001447983 */ /* 0x001ea80000300c00 */
[----:B------:R0:W-:Y:S04]  /*1c1c0*/  STL.128 [R1+0x1a00], R56 ;  /* 0x001a003801007387 */ /* 0x0001e80000100c00 */
[----:B-1----:R-:W2:Y:S04]  /*1c1d0*/  LDL.LU.128 R64, [R1+0x1a20] ;  /* 0x001a200001407983 */ /* 0x002ea80000300c00 */
[----:B------:R1:W-:Y:S04]  /*1c1e0*/  STL.128 [R1+0x19f0], R52 ;  /* 0x0019f03401007387 */ /* 0x0003e80000100c00 */
[----:B------:R-:W2:Y:S04]  /*1c1f0*/  LDL.LU.128 R60, [R1+0x1a10] ;  /* 0x001a1000013c7983 */ /* 0x000ea80000300c00 */
[----:B0-----:R-:W2:Y:S04]  /*1c200*/  LDL.LU.128 R56, [R1+0x1a00] ;  /* 0x001a000001387983 */ /* 0x001ea80000300c00 */
[----:B------:R0:W-:Y:S04]  /*1c210*/  STL.128 [R1+0x19e0], R48 ;  /* 0x0019e03001007387 */ /* 0x0001e80000100c00 */
[----:B-1----:R-:W2:Y:S04]  /*1c220*/  LDL.LU.128 R52, [R1+0x19f0] ;  /* 0x0019f00001347983 */ /* 0x002ea80000300c00 */
[----:B------:R1:W-:Y:S04]  /*1c230*/  STL.128 [R1+0x19d0], R44 ;  /* 0x0019d02c01007387 */ /* 0x0003e80000100c00 */
[----:B------:R1:W-:Y:S04]  /*1c240*/  STL.128 [R1+0x19c0], R40 ;  /* 0x0019c02801007387 */ /* 0x0003e80000100c00 */
[----:B0-----:R-:W2:Y:S04]  /*1c250*/  LDL.LU.128 R48, [R1+0x19e0] ;  /* 0x0019e00001307983 */ /* 0x001ea80000300c00 */
[----:B---3--:R0:W-:Y:S04]  /*1c260*/  STL.128 [R1+0x19b0], R36 ;  /* 0x0019b02401007387 */ /* 0x0081e80000100c00 */
        /* <DEDUP_REMOVED lines=11> */
[----:B-1----:R-:W3:Y:S04]  /*1c320*/  LDL.LU.128 R24, [R1+0x1980] ;  /* 0x0019800001187983 */ /* 0x002ee80000300c00 */
[----:B------:R-:W3:Y:S04]  /*1c330*/  LDL.LU.128 R16, [R1+0x1960] ;  /* 0x0019600001107983 */ /* 0x000ee80000300c00 */
[----:B0-----:R-:W3:Y:S04]  /*1c340*/  LDL.LU.128 R12, [R1+0x1950] ;  /* 0x00195000010c7983 */ /* 0x001ee80000300c00 */
[----:B------:R-:W3:Y:S01]  /*1c350*/  LDL.LU.128 R4, [R1+0x1930] ;  /* 0x0019300001047983 */ /* 0x000ee20000300c00 */
[----:B------:R-:W-:-:S03]  /*1c360*/  IMAD.MOV.U32 R122, RZ, RZ, R127 ;  /* 0x000000ffff7a7224 */ /* 0x000fc600078e007f */
        /* <DEDUP_REMOVED lines=11> */
[----:B------:R-:W-:Y:S04]  /*1c420*/  STL.64 [R1+0x2060], R172 ;  /* 0x002060ac01007387 */ /* 0x000fe80000100a00 */
[----:B------:R-:W-:Y:S04]  /*1c430*/  STL.64 [R1+0x2058], R170 ;  /* 0x002058aa01007387 */ /* 0x000fe80000100a00 */
[----:B------:R-:W-:Y:S04]  /*1c440*/  STL.64 [R1+0x2050], R164 ;  /* 0x002050a401007387 */ /* 0x000fe80000100a00 */
[----:B------:R-:W-:Y:S04]  /*1c450*/  STL.128 [R1+0x2040], R160 ;  /* 0x002040a001007387 */ /* 0x000fe80000100c00 */
[----:B------:R-:W-:Y:S04]  /*1c460*/  STL.128 [R1+0x2030], R156 ;  /* 0x0020309c01007387 */ /* 0x000fe80000100c00 */
[----:B------:R-:W-:Y:S04]  /*1c470*/  STL.128 [R1+0x2020], R152 ;  /* 0x0020209801007387 */ /* 0x000fe80000100c00 */
[----:B------:R1:W-:Y:S04]  /*1c480*/  STL.128 [R1+0x380], R184 ;  /* 0x000380b801007387 */ /* 0x0003e80000100c00 */
[----:B------:R1:W-:Y:S04]  /*1c490*/  STL.128 [R1+0x1970], R20 ;  /* 0x0019701401007387 */ /* 0x0003e80000100c00 */
[----:B----4-:R4:W-:Y:S04]  /*1c4a0*/  STL.128 [R1+0x1940], R8 ;  /* 0x0019400801007387 */ /* 0x0109e80000100c00 */
[----:B0-----:R-:W3:Y:S04]  /*1c4b0*/  LDL.LU.64 R220, [R1+0x2120] ;  /* 0x0021200001dc7983 */ /* 0x001ee80000300a00 */
        /* <DEDUP_REMOVED lines=17> */
[----:B------:R-:W3:Y:S04]  /*1c5d0*/  LDL.LU.128 R20, [R1+0x1970] ;  /* 0x0019700001147983 */ /* 0x000ee80000300c00 */
[----:B----4-:R-:W4:Y:S04]  /*1c5e0*/  LDL.LU.128 R8, [R1+0x1940] ;  /* 0x0019400001087983 */ /* 0x010f280000300c00 */
[----:B------:R0:W-:Y:S04]  /*1c5f0*/  STL [R1+0x1928], R122 ;  /* 0x0019287a01007387 */ /* 0x0001e80000100800 */
[----:B--2---:R-:W-:Y:S04]  /*1c600*/  STL.64 [R1+0x1920], R120 ;  /* 0x0019207801007387 */ /* 0x004fe80000100a00 */
        /* <DEDUP_REMOVED lines=9> */
[----:B------:R2:W-:Y:S04]  /*1c6a0*/  STL.128 [R1+0x3c0], R124 ;  /* 0x0003c07c01007387 */ /* 0x0005e80000100c00 */
[----:B0-----:R-:W4:Y:S04]  /*1c6b0*/  LDL.LU R122, [R1+0x1928] ;  /* 0x00192800017a7983 */ /* 0x001f280000300800 */
[----:B-1----:R-:W4:Y:S04]  /*1c6c0*/  LDL.128 R128, [R1+0x5e0] ;  /* 0x0005e00001807983 */ /* 0x002f280000100c00 */
[----:B------:R-:W4:Y:S04]  /*1c6d0*/  LDL.LU.64 R120, [R1+0x1920] ;  /* 0x0019200001787983 */ /* 0x000f280000300a00 */
[----:B--2---:R-:W2:Y:S04]  /*1c6e0*/  LDL.LU R125, [R1+0x5e8] ;  /* 0x0005e800017d7983 */ /* 0x004ea80000300800 */
[----:B------:R-:W2:Y:S04]  /*1c6f0*/  LDL.LU R124, [R1+0x5e4] ;  /* 0x0005e400017c7983 */ /* 0x000ea80000300800 */
[----:B------:R-:W2:Y:S04]  /*1c700*/  LDL.LU.128 R116, [R1+0x1910] ;  /* 0x0019100001747983 */ /* 0x000ea80000300c00 */
[----:B------:R-:W2:Y:S04]  /*1c710*/  LDL.LU R123, [R1+0x5e0] ;  /* 0x0005e000017b7983 */ /* 0x000ea80000300800 */
[----:B------:R-:W2:Y:S04]  /*1c720*/  LDL.LU.128 R112, [R1+0x1900] ;  /* 0x0019000001707983 */ /* 0x000ea80000300c00 */
[----:B------:R-:W2:Y:S04]  /*1c730*/  LDL.LU.128 R108, [R1+0x18f0] ;  /* 0x0018f000016c7983 */ /* 0x000ea80000300c00 */
[----:B------:R-:W2:Y:S04]  /*1c740*/  LDL.LU.128 R104, [R1+0x18e0] ;  /* 0x0018e00001687983 */ /* 0x000ea80000300c00 */
[----:B------:R-:W2:Y:S04]  /*1c750*/  LDL.LU.128 R100, [R1+0x18d0] ;  /* 0x0018d00001647983 */ /* 0x000ea80000300c00 */
[----:B------:R-:W2:Y:S04]  /*1c760*/  LDL.LU.128 R96, [R1+0x18c0] ;  /* 0x0018c00001607983 */ /* 0x000ea80000300c00 */
        /* <DEDUP_REMOVED lines=8> */
[----:B------:R-:W2:Y:S04]  /*1c7f0*/  LDL.LU.128 R76, [R1+0x1870] ;  /* 0x00187000014c7983 */ /* 0x000ea80000300c00 */
[----:B------:R1:W-:Y:S04]  /*1c800*/  STL.128 [R1+0x1850], R68 ;  /* 0x0018504401007387 */ /* 0x0003e80000100c00 */
[----:B0-----:R-:W2:Y:S04]  /*1c810*/  LDL.LU.128 R72, [R1+0x1860] ;  /* 0x0018600001487983 */ /* 0x001ea80000300c00 */
[----:B------:R0:W-:Y:S04]  /*1c820*/  STL.128 [R1+0x1840], R64 ;  /* 0x0018404001007387 */ /* 0x0001e80000100c00 */
[----:B------:R0:W-:Y:S04]  /*1c830*/  STL.128 [R1+0x1830], R60 ;  /* 0x0018303c01007387 */ /* 0x0001e80000100c00 */
[----:B-1----:R-:W2:Y:S04]  /*1c840*/  LDL.LU.128 R68, [R1+0x1850] ;  /* 0x0018500001447983 */ /* 0x002ea80000300c00 */
[----:B------:R1:W-:Y:S04]  /*1c850*/  STL.128 [R1+0x1820], R56 ;  /* 0x0018203801007387 */ /* 0x0003e80000100c00 */
[----:B0-----:R-:W2:Y:S04]  /*1c860*/  LDL.LU.128 R64, [R1+0x1840] ;  /* 0x0018400001407983 */ /* 0x001ea80000300c00 */
[----:B------:R0:W-:Y:S04]  /*1c870*/  STL.128 [R1+0x1810], R52 ;  /* 0x0018103401007387 */ /* 0x0001e80000100c00 */
[----:B------:R-:W2:Y:S04]  /*1c880*/  LDL.LU.128 R60, [R1+0x1830] ;  /* 0x00183000013c7983 */ /* 0x000ea80000300c00 */
[----:B-1----:R-:W2:Y:S04]  /*1c890*/  LDL.LU.128 R56, [R1+0x1820] ;  /* 0x0018200001387983 */ /* 0x002ea80000300c00 */
[----:B------:R1:W-:Y:S04]  /*1c8a0*/  STL.128 [R1+0x1800], R48 ;  /* 0x0018003001007387 */ /* 0x0003e80000100c00 */
[----:B0-----:R-:W2:Y:S04]  /*1c8b0*/  LDL.LU.128 R52, [R1+0x1810] ;  /* 0x0018100001347983 */ /* 0x001ea80000300c00 */
[----:B---3--:R0:W-:Y:S04]  /*1c8c0*/  STL.128 [R1+0x17f0], R44 ;  /* 0x0017f02c01007387 */ /* 0x0081e80000100c00 */
[----:B------:R3:W-:Y:S04]  /*1c8d0*/  STL.128 [R1+0x17e0], R40 ;  /* 0x0017e02801007387 */ /* 0x0007e80000100c00 */
[----:B-1----:R-:W2:Y:S04]  /*1c8e0*/  LDL.LU.128 R48, [R1+0x1800] ;  /* 0x0018000001307983 */ /* 0x002ea80000300c00 */
[----:B------:R1:W-:Y:S04]  /*1c8f0*/  STL.128 [R1+0x17d0], R36 ;  /* 0x0017d02401007387 */ /* 0x0003e80000100c00 */
[----:B0-----:R-:W2:Y:S04]  /*1c900*/  LDL.LU.128 R44, [R1+0x17f0] ;  /* 0x0017f000012c7983 */ /* 0x001ea80000300c00 */
[----:B------:R0:W-:Y:S04]  /*1c910*/  STL.128 [R1+0x17c0], R32 ;  /* 0x0017c02001007387 */ /* 0x0001e80000100c00 */
[----:B---3--:R-:W3:Y:S04]  /*1c920*/  LDL.LU.128 R40, [R1+0x17e0] ;  /* 0x0017e00001287983 */ /* 0x008ee80000300c00 */
[----:B-1----:R-:W3:Y:S04]  /*1c930*/  LDL.LU.128 R36, [R1+0x17d0] ;  /* 0x0017d00001247983 */ /* 0x002ee80000300c00 */
[----:B------:R1:W-:Y:S04]  /*1c940*/  STL.128 [R1+0x17b0], R28 ;  /* 0x0017b01c01007387 */ /* 0x0003e80000100c00 */
[----:B0-----:R-:W3:Y:S04]  /*1c950*/  LDL.LU.128 R32, [R1+0x17c0] ;  /* 0x0017c00001207983 */ /* 0x001ee80000300c00 */
[----:B------:R0:W-:Y:S04]  /*1c960*/  STL.128 [R1+0x17a0], R24 ;  /* 0x0017a01801007387 */ /* 0x0001e80000100c00 */
[----:B------:R0:W-:Y:S04]  /*1c970*/  STL.128 [R1+0x1780], R16 ;  /* 0x0017801001007387 */ /* 0x0001e80000100c00 */
[----:B-1----:R-:W3:Y:S04]  /*1c980*/  LDL.LU.128 R28, [R1+0x17b0] ;  /* 0x0017b000011c7983 */ /* 0x002ee80000300c00 */
[----:B------:R1:W-:Y:S04]  /*1c990*/  STL.128 [R1+0x1770], R12 ;  /* 0x0017700c01007387 */ /* 0x0003e80000100c00 */
[----:B------:R1:W-:Y:S04]  /*1c9a0*/  STL.128 [R1+0x1750], R4 ;  /* 0x0017500401007387 */ /* 0x0003e80000100c00 */
[----:B0-----:R-:W3:Y:S04]  /*1c9b0*/  LDL.LU.128 R24, [R1+0x17a0] ;  /* 0x0017a00001187983 */ /* 0x001ee80000300c00 */
[----:B------:R-:W3:Y:S04]  /*1c9c0*/  LDL.LU.128 R16, [R1+0x1780] ;  /* 0x0017800001107983 */ /* 0x000ee80000300c00 */
[----:B-1----:R-:W3:Y:S04]  /*1c9d0*/  LDL.LU.128 R12, [R1+0x1770] ;  /* 0x00177000010c7983 */ /* 0x002ee80000300c00 */
[----:B------:R-:W3:Y:S04]  /*1c9e0*/  LDL.LU.128 R4, [R1+0x1750] ;  /* 0x0017500001047983 */ /* 0x000ee80000300c00 */
[----:B------:R0:W-:Y:S04]  /*1c9f0*/  STL.128 [R1+0x2b0], R132 ;  /* 0x0002b08401007387 */ /* 0x0001e80000100c00 */
[----:B0-----:R-:W3:Y:S04]  /*1ca00*/  LDL.128 R132, [R1+0x5f0] ;  /* 0x0005f00001847983 */ /* 0x001ee80000100c00 */
[----:B------:R-:W3:Y:S01]  /*1ca10*/  LDL.LU R127, [R1+0x5f0] ;  /* 0x0005f000017f7983 */ /* 0x000ee20000300800 */
[----:B----4-:R-:W-:-:S03]  /*1ca20*/  IMAD.MOV.U32 R126, RZ, RZ, R131 ;  /* 0x000000ffff7e7224 */ /* 0x010fc600078e0083 */
[----:B------:R0:W-:Y:S04]  /*1ca30*/  STL.128 [R1+0x3d0], R128 ;  /* 0x0003d08001007387 */ /* 0x0001e80000100c00 */
[----:B------:R1:W-:Y:S04]  /*1ca40*/  STL [R1+0x1748], R126 ;  /* 0x0017487e01007387 */ /* 0x0003e80000100800 */
[----:B--2---:R2:W-:Y:S04]  /*1ca50*/  STL.64 [R1+0x1740], R124 ;  /* 0x0017407c01007387 */ /* 0x0045e80000100a00 */
[----:B------:R-:W-:Y:S04]  /*1ca60*/  STL.128 [R1+0x1720], R116 ;  /* 0x0017207401007387 */ /* 0x000fe80000100c00 */
[----:B0-----:R-:W4:Y:S04]  /*1ca70*/  LDL.LU R129, [R1+0x5f8] ;  /* 0x0005f80001817983 */ /* 0x001f280000300800 */
[----:B------:R0:W-:Y:S04]  /*1ca80*/  STL.128 [R1+0x1730], R120 ;  /* 0x0017307801007387 */ /* 0x0001e80000100c00 */
[----:B-1----:R-:W4:Y:S04]  /*1ca90*/  LDL.LU R126, [R1+0x1748] ;  /* 0x00174800017e7983 */ /* 0x002f280000300800 */
[----:B--2---:R-:W2:Y:S04]  /*1caa0*/  LDL.LU.64 R124, [R1+0x1740] ;  /* 0x00174000017c7983 */ /* 0x004ea80000300a00 */
[----:B------:R-:W2:Y:S04]  /*1cab0*/  LDL.LU R128, [R1+0x5f4] ;  /* 0x0005f40001807983 */ /* 0x000ea80000300800 */
[----:B------:R1:W-:Y:S04]  /*1cac0*/  STL.128 [R1+0x1710], R112 ;  /* 0x0017107001007387 */ /* 0x0003e80000100c00 */
[----:B0-----:R-:W2:Y:S04]  /*1cad0*/  LDL.LU.128 R120, [R1+0x1730] ;  /* 0x0017300001787983 */ /* 0x001ea80000300c00 */
[----:B------:R-:W2:Y:S04]  /*1cae0*/  LDL.LU.128 R116, [R1+0x1720] ;  /* 0x0017200001747983 */ /* 0x000ea80000300c00 */
[----:B------:R0:W-:Y:S04]  /*1caf0*/  STL.128 [R1+0x1700], R108 ;  /* 0x0017006c01007387 */ /* 0x0001e80000100c00 */
[----:B-1----:R-:W2:Y:S04]  /*1cb00*/  LDL.LU.128 R112, [R1+0x1710] ;  /* 0x0017100001707983 */ /* 0x002ea80000300c00 */
        /* <DEDUP_REMOVED lines=31> */
[----:B---3--:R3:W-:Y:S04]  /*1cd00*/  STL.128 [R1+0x15f0], R40 ;  /* 0x0015f02801007387 */ /* 0x0087e80000100c00 */
[----:B0-----:R-:W2:Y:S04]  /*1cd10*/  LDL.LU.128 R48, [R1+0x1610] ;  /* 0x0016100001307983 */ /* 0x001ea80000300c00 */
[----:B------:R0:W-:Y:S04]  /*1cd20*/  STL.128 [R1+0x15e0], R36 ;  /* 0x0015e02401007387 */ /* 0x0001e80000100c00 */
[----:B-1----:R-:W2:Y:S04]  /*1cd30*/  LDL.LU.128 R44, [R1+0x1600] ;  /* 0x00160000012c7983 */ /* 0x002ea80000300c00 */
[----:B------:R1:W-:Y:S04]  /*1cd40*/  STL.128 [R1+0x15d0], R32 ;  /* 0x0015d02001007387 */ /* 0x0003e80000100c00 */
[----:B---3--:R-:W3:Y:S04]  /*1cd50*/  LDL.LU.128 R40, [R1+0x15f0] ;  /* 0x0015f00001287983 */ /* 0x008ee80000300c00 */
        /* <DEDUP_REMOVED lines=13> */
[----:B------:R0:W-:Y:S02]  /*1ce30*/  STL.128 [R1+0x3e0], R132 ;  /* 0x0003e08401007387 */ /* 0x0001e40000100c00 */
[----:B0-----:R-:W-:Y:S02]  /*1ce40*/  IMAD.MOV.U32 R135, RZ, RZ, R130 ;  /* 0x000000ffff877224 */ /* 0x001fe400078e0082 */
[----:B------:R-:W-:Y:S01]  /*1ce50*/  IMAD.MOV.U32 R132, RZ, RZ, R127 ;  /* 0x000000ffff847224 */ /* 0x000fe200078e007f */
[----:B------:R0:W-:Y:S04]  /*1ce60*/  STL.128 [R1+0x2c0], R136 ;  /* 0x0002c08801007387 */ /* 0x0001e80000100c00 */
[----:B------:R1:W-:Y:S04]  /*1ce70*/  STL.128 [R1+0x2d0], R140 ;  /* 0x0002d08c01007387 */ /* 0x0003e80000100c00 */
[----:B------:R1:W-:Y:S04]  /*1ce80*/  STL.128 [R1+0x2e0], R144 ;  /* 0x0002e09001007387 */ /* 0x0003e80000100c00 */
[----:B------:R1:W-:Y:S01]  /*1ce90*/  STL.128 [R1+0x2f0], R148 ;  /* 0x0002f09401007387 */ /* 0x0003e20000100c00 */
[----:B0-----:R-:W-:-:S02]  /*1cea0*/  IMAD.MOV.U32 R136, RZ, RZ, R165 ;  /* 0x000000ffff887224 */ /* 0x001fc400078e00a5 */
[----:B------:R-:W-:Y:S02]  /*1ceb0*/  IMAD.MOV.U32 R137, RZ, RZ, R164 ;  /* 0x000000ffff897224 */ /* 0x000fe400078e00a4 */
[----:B------:R-:W-:Y:S02]  /*1cec0*/  IMAD.MOV.U32 R138, RZ, RZ, R163 ;  /* 0x000000ffff8a7224 */ /* 0x000fe400078e00a3 */
[----:B------:R-:W-:Y:S02]  /*1ced0*/  IMAD.MOV.U32 R139, RZ, RZ, R162 ;  /* 0x000000ffff8b7224 */ /* 0x000fe400078e00a2 */
[----:B----4-:R-:W-:Y:S02]  /*1cee0*/  IMAD.MOV.U32 R134, RZ, RZ, R129 ;  /* 0x000000ffff867224 */ /* 0x010fe400078e0081 */
[----:B------:R-:W-:Y:S02]  /*1cef0*/  IMAD.MOV.U32 R131, RZ, RZ, R126 ;  /* 0x000000ffff837224 */ /* 0x000fe400078e007e */
[----:B--2---:R-:W-:-:S02]  /*1cf00*/  IMAD.MOV.U32 R130, RZ, RZ, R125 ;  /* 0x000000ffff827224 */ /* 0x004fc400078e007d */
        /* <DEDUP_REMOVED lines=82> */
[----:B---3--:R-:W-:Y:S02]  /*1d430*/  IMAD.MOV.U32 R48, RZ, RZ, R43 ;  /* 0x000000ffff307224 */ /* 0x008fe400078e002b */
        /* <DEDUP_REMOVED lines=15> */
[----:B-1----:R-:W-:Y:S02]  /*1d530*/  IMAD.MOV.U32 R140, RZ, RZ, R161 ;  /* 0x000000ffff8c7224 */ /* 0x002fe400078e00a1 */
        /* <DEDUP_REMOVED lines=19> */
[----:B------:R-:W-:-:S06]  /*1d670*/  IMAD.MOV.U32 R27, RZ, RZ, R2 ;  /* 0x000000ffff1b7224 */ /* 0x000fcc00078e0002 */
[----:B------:R-:W-:-:S06]  /*1d680*/  WARPGROUP.ARRIVE ;  /* 0x00000000000079c5 */ /* 0x000fcc0000000000 */
[----:B------:R-:W-:Y:S01]  /*1d690*/  HGMMA.64x256x16.F32 R24, R152, gdesc[UR4].tnspB, R24, gsb0 ;  /* 0x43e0000498187df0 */ /* 0x000fe20008000818 */
[----:B------:R0:W-:Y:S04]  /*1d6a0*/  STL.128 [R1+0x1790], R20 ;  /* 0x0017901401007387 */ /* 0x0001e80000100c00 */
[----:B------:R1:W-:Y:S04]  /*1d6b0*/  STL.128 [R1+0x1760], R8 ;  /* 0x0017600801007387 */ /* 0x0003e80000100c00 */
[----:B0-----:R-:W2:Y:S04]  /*1d6c0*/  LDL.LU.128 R20, [R1+0x1790] ;  /* 0x0017900001147983 */ /* 0x001ea80000300c00 */
[----:B-1----:R-:W3:Y:S01]  /*1d6d0*/  LDL.LU.128 R8, [R1+0x1760] ;  /* 0x0017600001087983 */ /* 0x002ee20000300c00 */
[----:B------:R-:W-:-:S03]  /*1d6e0*/  WARPGROUP.DEPBAR.LE gsb0, 0x0 ;  /* 0x00008000000079c5 */ /* 0x000fc60000010000 */
[----:B------:R0:W-:Y:S04]  /*1d6f0*/  STL.128 [R1+0x1550], R148 ;  /* 0x0015509401007387 */ /* 0x0001e80000100c00 */
[----:B------:R1:W-:Y:S04]  /*1d700*/  STL.128 [R1+0x14e0], R120 ;  /* 0x0014e07801007387 */ /* 0x0003e80000100c00 */
[----:B------:R4:W-:Y:S01]  /*1d710*/  STL.128 [R1+0x1490], R100 ;  /* 0x0014906401007387 */ /* 0x0009e20000100c00 */
[----:B0-----:R-:W-:Y:S02]  /*1d720*/  IMAD.MOV.U32 R148, RZ, RZ, R161 ;  /* 0x000000ffff947224 */ /* 0x001fe400078e00a1 */
[----:B------:R-:W-:-:S02]  /*1d730*/  IMAD.MOV.U32 R149, RZ, RZ, R160 ;  /* 0x000000ffff957224 */ /* 0x000fc400078e00a0 */
[----:B------:R-:W-:Y:S01]  /*1d740*/  IMAD.MOV.U32 R150, RZ, RZ, R159 ;  /* 0x000000ffff967224 */ /* 0x000fe200078e009f */
[----:B-1----:R-:W2:Y:S01]  /*1d750*/  LDL.LU.128 R120, [R1+0x14e0] ;  /* 0x0014e00001787983 */ /* 0x002ea20000300c00 */
[----:B------:R-:W-:-:S03]  /*1d760*/  IMAD.MOV.U32 R151, RZ, RZ, R158 ;  /* 0x000000ffff977224 */ /* 0x000fc600078e009e */
[----:B------:R0:W-:Y:S04]  /*1d770*/  STL.128 [R1+0x1540], R144 ;  /* 0x0015409001007387 */ /* 0x0001e80000100c00 */
[----:B------:R1:W-:Y:S04]  /*1d780*/  STL.128 [R1+0x400], R148 ;  /* 0x0004009401007387 */ /* 0x0003e80000100c00 */
[----:B----4-:R-:W4:Y:S04]  /*1d790*/  LDL.LU.128 R100, [R1+0x1490] ;  /* 0x0014900001647983 */ /* 0x010f280000300c00 */
[----:B------:R1:W-:Y:S04]  /*1d7a0*/  STL.128 [R1+0x1510], R132 ;  /* 0x0015108401007387 */ /* 0x0003e80000100c00 */
[----:B------:R1:W-:Y:S01]  /*1d7b0*/  STL.128 [R1+0x1500], R128 ;  /* 0x0015008001007387 */ /* 0x0003e20000100c00 */
[----:B0-----:R-:W-:-:S02]  /*1d7c0*/  IMAD.MOV.U32 R144, RZ, RZ, R165 ;  /* 0x000000ffff907224 */ /* 0x001fc400078e00a5 */
[----:B------:R-:W-:Y:S01]  /*1d7d0*/  IMAD.MOV.U32 R145, RZ, RZ, R164 ;  /* 0x000000ffff917224 */ /* 0x000fe200078e00a4 */
[----:B-1----:R-:W3:Y:S01]  /*1d7e0*/  LDL.LU.128 R148, [R1+0x1550] ;  /* 0x0015500001947983 */ /* 0x002ee20000300c00 */
[----:B------:R-:W-:Y:S02]  /*1d7f0*/  IMAD.MOV.U32 R146, RZ, RZ, R163 ;  /* 0x000000ffff927224 */ /* 0x000fe400078e00a3 */
[----:B------:R-:W-:Y:S01]  /*1d800*/  IMAD.MOV.U32 R147, RZ, RZ, R162 ;  /* 0x000000ffff937224 */ /* 0x000fe200078e00a2 */
[----:B------:R-:W-:Y:S04]  /*1d810*/  STL.128 [R1+0x1530], R140 ;  /* 0x0015308c01007387 */ /* 0x000fe80000100c00 */
[----:B------:R-:W4:Y:S04]  /*1d820*/  LDL.LU.128 R132, [R1+0x1510] ;  /* 0x0015100001847983 */ /* 0x000f280000300c00 */
[----:B------:R-:W4:Y:S04]  /*1d830*/  LDL.LU.128 R128, [R1+0x1500] ;  /* 0x0015000001807983 */ /* 0x000f280000300c00 */
        /* <DEDUP_REMOVED lines=14> */
[----:B------:R-:W4:Y:S04]  /*1d920*/  LDL.LU.128 R140, [R1+0x1530] ;  /* 0x00153000018c7983 */ /* 0x000f280000300c00 */
[----:B------:R-:W4:Y:S04]  /*1d930*/  LDL.LU.128 R136, [R1+0x1520] ;  /* 0x0015200001887983 */ /* 0x000f280000300c00 */
[----:B------:R0:W-:Y:S04]  /*1d940*/  STL.128 [R1+0x14d0], R116 ;  /* 0x0014d07401007387 */ /* 0x0001e80000100c00 */
[----:B------:R0:W-:Y:S04]  /*1d950*/  STL.128 [R1+0x14c0], R112 ;  /* 0x0014c07001007387 */ /* 0x0001e80000100c00 */
[----:B------:R0:W-:Y:S04]  /*1d960*/  STL.128 [R1+0x14b0], R108 ;  /* 0x0014b06c01007387 */ /* 0x0001e80000100c00 */
[----:B------:R0:W-:Y:S04]  /*1d970*/  STL.128 [R1+0x14a0], R104 ;  /* 0x0014a06801007387 */ /* 0x0001e80000100c00 */
        /* <DEDUP_REMOVED lines=21> */
[----:B------:R-:W4:Y:S04]  /*1dad0*/  LDL.LU.128 R104, [R1+0x14a0] ;  /* 0x0014a00001687983 */ /* 0x000f280000300c00 */
[----:B-1----:R-:W4:Y:S04]  /*1dae0*/  LDL.LU.128 R56, [R1+0x13e0] ;  /* 0x0013e00001387983 */ /* 0x002f280000300c00 */
[----:B------:R-:W4:Y:S04]  /*1daf0*/  LDL.LU.128 R52, [R1+0x13d0] ;  /* 0x0013d00001347983 */ /* 0x000f280000300c00 */
[----:B------:R-:W4:Y:S04]  /*1db00*/  LDL.LU.128 R48, [R1+0x13c0] ;  /* 0x0013c00001307983 */ /* 0x000f280000300c00 */
[----:B------:R-:W4:Y:S04]  /*1db10*/  LDL.LU.128 R44, [R1+0x13b0] ;  /* 0x0013b000012c7983 */ /* 0x000f280000300c00 */
[----:B------:R-:W4:Y:S04]  /*1db20*/  LDL.LU.128 R40, [R1+0x13a0] ;  /* 0x0013a00001287983 */ /* 0x000f280000300c00 */
[----:B------:R-:W4:Y:S04]  /*1db30*/  LDL.LU.128 R36, [R1+0x1390] ;  /* 0x0013900001247983 */ /* 0x000f280000300c00 */
[----:B------:R-:W4:Y:S01]  /*1db40*/  LDL.LU.128 R32, [R1+0x1380] ;  /* 0x0013800001207983 */ /* 0x000f220000300c00 */
        /* <DEDUP_REMOVED lines=9> */
[----:B------:R-:W-:-:S07]  /*1dbe0*/  IMAD.MOV.U32 R5, RZ, RZ, R17 ;  /* 0x000000ffff057224 */ /* 0x000fce00078e0011 */
[----:B------:R-:W0:Y:S08]  /*1dbf0*/  MUFU.EX2 R168, R168 ;  /* 0x000000a800a87308 */ /* 0x000e300000000800 */
[----:B------:R-:W-:Y:S08]  /*1dc00*/  MUFU.EX2 R167, R167 ;  /* 0x000000a700a77308 */ /* 0x000ff00000000800 */
[----:B------:R-:W-:Y:S08]  /*1dc10*/  MUFU.EX2 R166, R166 ;  /* 0x000000a600a67308 */ /* 0x000ff00000000800 */
[----:B------:R-:W-:Y:S08]  /*1dc20*/  MUFU.EX2 R165, R165 ;  /* 0x000000a500a57308 */ /* 0x000ff00000000800 */
[----:B------:R-:W1:Y:S08]  /*1dc30*/  MUFU.EX2 R164, R164 ;  /* 0x000000a400a47308 */ /* 0x000e700000000800 */
[----:B------:R-:W-:Y:S08]  /*1dc40*/  MUFU.EX2 R163, R163 ;  /* 0x000000a300a37308 */ /* 0x000ff00000000800 */
[----:B------:R-:W1:Y:S01]  /*1dc50*/  MUFU.EX2 R162, R162 ;  /* 0x000000a200a27308 */ /* 0x000e620000000800 */
[----:B------:R-:W-:-:S02]  /*1dc60*/  VIADD R4, R16, 0x200 ;  /* 0x0000020010047836 */ /* 0x000fc40000000000 */
[----:B------:R-:W-:Y:S02]  /*1dc70*/  IMAD.MOV.U32 R152, RZ, RZ, R157 ;  /* 0x000000ffff987224 */ /* 0x000fe400078e009d */
[----:B------:R-:W-:Y:S01]  /*1dc80*/  IMAD.MOV.U32 R153, RZ, RZ, R156 ;  /* 0x000000ffff997224 */ /* 0x000fe200078e009c */
[----:B------:R-:W-:Y:S01]  /*1dc90*/  R2UR UR7, R5 ;  /* 0x00000000050772ca */ /* 0x000fe200000e0000 */
[----:B------:R-:W-:Y:S02]  /*1dca0*/  IMAD.MOV.U32 R154, RZ, RZ, R19 ;  /* 0x000000ffff9a7224 */ /* 0x000fe400078e0013 */
[----:B------:R-:W-:Y:S02]  /*1dcb0*/  IMAD.MOV.U32 R155, RZ, RZ, R18 ;  /* 0x000000ffff9b7224 */ /* 0x000fe400078e0012 */
[----:B------:R-:W-:Y:S02]  /*1dcc0*/  IMAD.MOV.U32 R156, RZ, RZ, R15 ;  /* 0x000000ffff9c7224 */ /* 0x000fe400078e000f */
[----:B------:R-:W-:-:S02]  /*1dcd0*/  IMAD.MOV.U32 R157, RZ, RZ, R14 ;  /* 0x000000ffff9d7224 */ /* 0x000fc400078e000e */
[----:B------:R-:W-:Y:S02]  /*1dce0*/  IMAD.MOV.U32 R158, RZ, RZ, R12 ;  /* 0x000000ffff9e7224 */ /* 0x000fe400078e000c */
[----:B------:R-:W-:Y:S01]  /*1dcf0*/  IMAD.MOV.U32 R159, RZ, RZ, R7 ;  /* 0x000000ffff9f7224 */ /* 0x000fe200078e0007 */
[----:B------:R-:W-:Y:S01]  /*1dd00*/  R2UR UR6, R4 ;  /* 0x00000000040672ca */ /* 0x000fe200000e0000 */
[----:B------:R-:W-:Y:S02]  /*1dd10*/  IMAD.MOV.U32 R5, RZ, RZ, R6 ;  /* 0x000000ffff057224 */ /* 0x000fe400078e0006 */
[----:B------:R-:W-:Y:S02]  /*1dd20*/  IMAD.MOV.U32 R6, RZ, RZ, R3 ;  /* 0x000000ffff067224 */ /* 0x000fe400078e0003 */
[----:B------:R-:W-:Y:S02]  /*1dd30*/  IMAD.MOV.U32 R7, RZ, RZ, R2 ;  /* 0x000000ffff077224 */ /* 0x000fe400078e0002 */
[----:B--2---:R-:W-:-:S02]  /*1dd40*/  IMAD.MOV.U32 R226, RZ, RZ, R123 ;  /* 0x000000ffffe27224 */ /* 0x004fc400078e007b */
[----:B------:R-:W-:Y:S01]  /*1dd50*/  IMAD.MOV.U32 R227, RZ, RZ, R122 ;  /* 0x000000ffffe37224 */ /* 0x000fe200078e007a */
[----:B------:R0:W-:Y:S01]  /*1dd60*/  STL.128 [R1+0x410], R152 ;  /* 0x0004109801007387 */ /* 0x0001e20000100c00 */
[----:B---3--:R-:W-:Y:S02]  /*1dd70*/  IMAD.MOV.U32 R2, RZ, RZ, R151 ;  /* 0x000000ffff027224 */ /* 0x008fe400078e0097 */
[----:B------:R-:W-:Y:S01]  /*1dd80*/  IMAD.MOV.U32 R3, RZ, RZ, R150 ;  /* 0x000000ffff037224 */ /* 0x000fe200078e0096 */
[----:B------:R2:W-:Y:S01]  /*1dd90*/  STL.128 [R1+0x420], R156 ;  /* 0x0004209c01007387 */ /* 0x0005e20000100c00 */
[----:B----4-:R-:W-:-:S03]  /*1dda0*/  IMAD.MOV.U32 R4, RZ, RZ, R100 ;  /* 0x000000ffff047224 */ /* 0x010fc600078e0064 */
[----:B------:R3:W-:Y:S01]  /*1ddb0*/  STL.128 [R1+0x1310], R196 ;  /* 0x001310c401007387 */ /* 0x0007e20000100c00 */
[----:B------:R-:W-:Y:S02]  /*1ddc0*/  IMAD.MOV.U32 R160, RZ, RZ, R131 ;  /* 0x000000ffffa07224 */ /* 0x000fe400078e0083 */
[----:B------:R-:W-:Y:S02]  /*1ddd0*/  IMAD.MOV.U32 R161, RZ, RZ, R130 ;  /* 0x000000ffffa17224 */ /* 0x000fe400078e0082 */
[----:B------:R-:W-:Y:S01]  /*1dde0*/  IMAD.MOV.U32 R174, RZ, RZ, R129 ;  /* 0x000000ffffae7224 */ /* 0x000fe200078e0081 */
[----:B0-----:R-:W-:Y:S01]  /*1ddf0*/  F2FP.F16.F32.PACK_AB R152, R168, R169 ;  /* 0x000000a9a898723e */ /* 0x001fe200000000ff */
[----:B------:R-:W-:Y:S01]  /*1de00*/  IMAD.MOV.U32 R175, RZ, RZ, R128 ;  /* 0x000000ffffaf7224 */ /* 0x000fe200078e0080 */
[----:B-1----:R-:W-:Y:S02]  /*1de10*/  F2FP.F16.F32.PACK_AB R153, R164, R165 ;  /* 0x000000a5a499723e */ /* 0x002fe400000000ff */
[----:B------:R-:W-:Y:S01]  /*1de20*/  F2FP.F16.F32.PACK_AB R154, R166, R167 ;  /* 0x000000a7a69a723e */ /* 0x000fe200000000ff */
[----:B--2---:R-:W-:Y:S01]  /*1de30*/  IMAD.MOV.U32 R156, RZ, RZ, R135 ;  /* 0x000000ffff9c7224 */ /* 0x004fe200078e0087 */
[----:B------:R-:W-:Y:S01]  /*1de40*/  F2FP.F16.F32.PACK_AB R155, R162, R163 ;  /* 0x000000a3a29b723e */ /* 0x000fe200000000ff */
[----:B------:R-:W-:-:S02]  /*1de50*/  IMAD.MOV.U32 R157, RZ, RZ, R134 ;  /* 0x000000ffff9d7224 */ /* 0x000fc400078e0086 */
[----:B------:R-:W-:Y:S02]  /*1de60*/  IMAD.MOV.U32 R158, RZ, RZ, R133 ;  /* 0x000000ffff9e7224 */ /* 0x000fe400078e0085 */
[----:B------:R-:W-:Y:S01]  /*1de70*/  IMAD.MOV.U32 R159, RZ, RZ, R132 ;  /* 0x000000ffff9f7224 */ /* 0x000fe200078e0084 */
[----:B------:R0:W-:Y:S01]  /*1de80*/  STL [R1+0x5cc], R226 ;  /* 0x0005cce201007387 */ /* 0x0001e20000100800 */
[----:B---3--:R-:W-:Y:S02]  /*1de90*/  IMAD.MOV.U32 R198, RZ, RZ, R227 ;  /* 0x000000ffffc67224 */ /* 0x008fe400078e00e3 */
[----:B------:R-:W-:Y:S01]  /*1dea0*/  IMAD.MOV.U32 R199, RZ, RZ, R226 ;  /* 0x000000ffffc77224 */ /* 0x000fe200078e00e2 */
[----:B------:R1:W-:Y:S01]  /*1deb0*/  STL [R1+0x5c8], R227 ;  /* 0x0005c8e301007387 */ /* 0x0003e20000100800 */
[----:B------:R-:W-:-:S03]  /*1dec0*/  IMAD.MOV.U32 R176, RZ, RZ, R4 ;  /* 0x000000ffffb07224 */ /* 0x000fc600078e0004 */
[----:B------:R2:W-:Y:S01]  /*1ded0*/  STL [R1+0x63c], R2 ;  /* 0x00063c0201007387 */ /* 0x0005e20000100800 */
[----:B0-----:R-:W-:-:S03]  /*1dee0*/  IMAD.MOV.U32 R226, RZ, RZ, R3 ;  /* 0x000000ffffe27224 */ /* 0x001fc600078e0003 */
[----:B------:R0:W-:Y:S01]  /*1def0*/  STL [R1+0x638], R3 ;  /* 0x0006380301007387 */ /* 0x0001e20000100800 */
[----:B-1----:R-:W-:-:S03]  /*1df00*/  IMAD.MOV.U32 R227, RZ, RZ, R2 ;  /* 0x000000ffffe37224 */ /* 0x002fc600078e0002 */
[----:B------:R1:W-:Y:S01]  /*1df10*/  STL [R1+0x570], R4 ;  /* 0x0005700401007387 */ /* 0x0003e20000100800 */
[----:B------:R-:W-:Y:S02]  /*1df20*/  IMAD.MOV.U32 R12, RZ, RZ, R149 ;  /* 0x000000ffff0c7224 */ /* 0x000fe400078e0095 */
[----:B--2---:R-:W-:Y:S01]  /*1df30*/  IMAD.MOV.U32 R2, RZ, RZ, R27 ;  /* 0x000000ffff027224 */ /* 0x004fe200078e001b */
[----:B------:R-:W-:Y:S01]  /*1df40*/  STL.64 [R1+0x1370], R220 ;  /* 0x001370dc01007387 */ /* 0x000fe20000100a00 */
[----:B------:R-:W-:Y:S02]  /*1df50*/  IMAD.MOV.U32 R14, RZ, RZ, R148 ;  /* 0x000000ffff0e7224 */ /* 0x000fe400078e0094 */
[----:B0-----:R-:W-:Y:S01]  /*1df60*/  IMAD.MOV.U32 R3, RZ, RZ, R26 ;  /* 0x000000ffff037224 */ /* 0x001fe200078e001a */
[----:B------:R0:W-:Y:S01]  /*1df70*/  STL.128 [R1+0x1360], R216 ;  /* 0x001360d801007387 */ /* 0x0001e20000100c00 */
[----:B-1----:R-:W-:-:S03]  /*1df80*/  IMAD.MOV.U32 R4, RZ, RZ, R25 ;  /* 0x000000ffff047224 */ /* 0x002fc600078e0019 */
[----:B------:R1:W-:Y:S01]  /*1df90*/  STL.128 [R1+0x1350], R212 ;  /* 0x001350d401007387 */ /* 0x0003e20000100c00 */
[----:B------:R-:W-:-:S03]  /*1dfa0*/  IMAD.MOV.U32 R196, RZ, RZ, R120 ;  /* 0x000000ffffc47224 */ /* 0x000fc600078e0078 */
[----:B------:R2:W-:Y:S01]  /*1dfb0*/  STL.128 [R1+0x1340], R208 ;  /* 0x001340d001007387 */ /* 0x0005e20000100c00 */
[----:B------:R-:W-:-:S03]  /*1dfc0*/  IMAD.MOV.U32 R197, RZ, RZ, R121 ;  /* 0x000000ffffc57224 */ /* 0x000fc600078e0079 */
[----:B------:R3:W-:Y:S01]  /*1dfd0*/  STL.128 [R1+0x1330], R204 ;  /* 0x001330cc01007387 */ /* 0x0007e20000100c00 */
[----:B------:R-:W-:-:S03]  /*1dfe0*/  IMAD.MOV.U32 R15, RZ, RZ, R147 ;  /* 0x000000ffff0f7224 */ /* 0x000fc600078e0093 */
[----:B------:R-:W-:Y:S01]  /*1dff0*/  STL [R1+0x620], R144 ;  /* 0x0006209001007387 */ /* 0x000fe20000100800 */
[----:B------:R-:W-:Y:S02]  /*1e000*/  IMAD.MOV.U32 R18, RZ, RZ, R146 ;  /* 0x000000ffff127224 */ /* 0x000fe400078e0092 */
[----:B------:R-:W-:Y:S01]  /*1e010*/  IMAD.MOV.U32 R19, RZ, RZ, R145 ;  /* 0x000000ffff137224 */ /* 0x000fe200078e0091 */
[----:B------:R-:W-:Y:S01]  /*1e020*/  STL [R1+0x61c], R143 ;  /* 0x00061c8f01007387 */ /* 0x000fe20000100800 */
[----:B0-----:R-:W-:Y:S02]  /*1e030*/  IMAD.MOV.U32 R216, RZ, RZ, R140 ;  /* 0x000000ffffd87224 */ /* 0x001fe400078e008c */
[----:B-1----:R-:W-:Y:S01]  /*1e040*/  IMAD.MOV.U32 R213, RZ, RZ, R137 ;  /* 0x000000ffffd57224 */ /* 0x002fe200078e0089 */
[----:B------:R-:W-:Y:S01]  /*1e050*/  STL [R1+0x618], R142 ;  /* 0x0006188e01007387 */ /* 0x000fe20000100800 */
[----:B--2---:R-:W-:Y:S02]  /*1e060*/  IMAD.MOV.U32 R208, RZ, RZ, R159 ;  /* 0x000000ffffd07224 */ /* 0x004fe400078e009f */
[----:B------:R-:W-:Y:S01]  /*1e070*/  IMAD.MOV.U32 R209, RZ, RZ, R158 ;  /* 0x000000ffffd17224 */ /* 0x000fe200078e009e */
[----:B------:R-:W-:Y:S01]  /*1e080*/  STL [R1+0x614], R141 ;  /* 0x0006148d01007387 */ /* 0x000fe20000100800 */
[----:B---3--:R-:W-:-:S02]  /*1e090*/  IMAD.MOV.U32 R204, RZ, RZ, R175 ;  /* 0x000000ffffcc7224 */ /* 0x008fc400078e00af */
        /* <DEDUP_REMOVED lines=24> */
[----:B0-----:R-:W-:Y:S01]  /*1e220*/  IMAD.MOV.U32 R157, RZ, RZ, R81 ;  /* 0x000000ffff9d7224 */ /* 0x001fe200078e0051 */
[----:B------:R0:W-:Y:S01]  /*1e230*/  STL [R1+0x5ec], R160 ;  /* 0x0005eca001007387 */ /* 0x0001e20000100800 */
[----:B------:R-:W-:-:S02]  /*1e240*/  IMAD.MOV.U32 R156, RZ, RZ, R80 ;  /* 0x000000ffff9c7224 */ /* 0x000fc400078e0050 */
[----:B-1----:R-:W-:Y:S01]  /*1e250*/  IMAD.MOV.U32 R158, RZ, RZ, R82 ;  /* 0x000000ffff9e7224 */ /* 0x002fe200078e0052 */
[----:B------:R1:W-:Y:S01]  /*1e260*/  STL [R1+0x5e8], R161 ;  /* 0x0005e8a101007387 */ /* 0x0003e20000100800 */
[----:B--2---:R-:W-:-:S03]  /*1e270*/  IMAD.MOV.U32 R159, RZ, RZ, R83 ;  /* 0x000000ffff9f7224 */ /* 0x004fc600078e0053 */
[----:B------:R2:W-:Y:S01]  /*1e280*/  STL [R1+0x5e4], R174 ;  /* 0x0005e4ae01007387 */ /* 0x0005e20000100800 */
[----:B------:R-:W-:Y:S02]  /*1e290*/  IMAD.MOV.U32 R151, RZ, RZ, R75 ;  /* 0x000000ffff977224 */ /* 0x000fe400078e004b */
[----:B0-----:R-:W-:Y:S01]  /*1e2a0*/  IMAD.MOV.U32 R160, RZ, RZ, R84 ;  /* 0x000000ffffa07224 */ /* 0x001fe200078e0054 */
[----:B------:R0:W-:Y:S01]  /*1e2b0*/  STL [R1+0x5e0], R175 ;  /* 0x0005e0af01007387 */ /* 0x0001e20000100800 */
[----:B------:R-:W-:Y:S02]  /*1e2c0*/  IMAD.MOV.U32 R150, RZ, RZ, R74 ;  /* 0x000000ffff967224 */ /* 0x000fe400078e004a */
[----:B-1----:R-:W-:Y:S01]  /*1e2d0*/  IMAD.MOV.U32 R161, RZ, RZ, R85 ;  /* 0x000000ffffa17224 */ /* 0x002fe200078e0055 */
[----:B------:R1:W-:Y:S01]  /*1e2e0*/  STL.64 [R1+0x12d0], R172 ;  /* 0x0012d0ac01007387 */ /* 0x0003e20000100a00 */
[----:B------:R-:W-:Y:S02]  /*1e2f0*/  IMAD.MOV.U32 R149, RZ, RZ, R73 ;  /* 0x000000ffff957224 */ /* 0x000fe400078e0049 */
[----:B--2---:R-:W-:Y:S01]  /*1e300*/  IMAD.MOV.U32 R174, RZ, RZ, R98 ;  /* 0x000000ffffae7224 */ /* 0x004fe200078e0062 */
[----:B------:R2:W-:Y:S01]  /*1e310*/  STL.128 [R1+0x12c0], R168 ;  /* 0x0012c0a801007387 */ /* 0x0005e20000100c00 */
[----:B------:R-:W-:-:S02]  /*1e320*/  IMAD.MOV.U32 R148, RZ, RZ, R72 ;  /* 0x000000ffff947224 */ /* 0x000fc400078e0048 */
[----:B0-----:R-:W-:Y:S01]  /*1e330*/  IMAD.MOV.U32 R175, RZ, RZ, R99 ;  /* 0x000000ffffaf7224 */ /* 0x001fe200078e0063 */
[----:B------:R0:W-:Y:S01]  /*1e340*/  STL.128 [R1+0x12b0], R164 ;  /* 0x0012b0a401007387 */ /* 0x0001e20000100c00 */
[----:B------:R-:W-:Y:S02]  /*1e350*/  IMAD.MOV.U32 R147, RZ, RZ, R71 ;  /* 0x000000ffff937224 */ /* 0x000fe400078e0047 */
[----:B------:R-:W-:Y:S01]  /*1e360*/  IMAD.MOV.U32 R146, RZ, RZ, R70 ;  /* 0x000000ffff927224 */ /* 0x000fe200078e0046 */
[----:B------:R3:W-:Y:S01]  /*1e370*/  STL.64 [R1+0x12a0], R162 ;  /* 0x0012a0a201007387 */ /* 0x0007e20000100a00 */
[----:B-1----:R-:W-:Y:S02]  /*1e380*/  IMAD.MOV.U32 R173, RZ, RZ, R97 ;  /* 0x000000ffffad7224 */ /* 0x002fe400078e0061 */
[----:B------:R-:W-:Y:S01]  /*1e390*/  IMAD.MOV.U32 R172, RZ, RZ, R96 ;  /* 0x000000ffffac7224 */ /* 0x000fe200078e0060 */
[----:B------:R1:W-:Y:S01]  /*1e3a0*/  STL.128 [R1+0x1290], R152 ;  /* 0x0012909801007387 */ /* 0x0003e20000100c00 */
[----:B------:R-:W-:-:S02]  /*1e3b0*/  IMAD.MOV.U32 R145, RZ, RZ, R69 ;  /* 0x000000ffff917224 */ /* 0x000fc400078e0045 */
[----:B------:R-:W-:Y:S01]  /*1e3c0*/  IMAD.MOV.U32 R144, RZ, RZ, R68 ;  /* 0x000000ffff907224 */ /* 0x000fe200078e0044 */
[----:B------:R-:W-:Y:S01]  /*1e3d0*/  STL [R1+0x600], R136 ;  /* 0x0006008801007387 */ /* 0x000fe20000100800 */
[----:B--2---:R-:W-:Y:S02]  /*1e3e0*/  IMAD.MOV.U32 R171, RZ, RZ, R95 ;  /* 0x000000ffffab7224 */ /* 0x004fe400078e005f */
[----:B------:R-:W-:Y:S01]  /*1e3f0*/  IMAD.MOV.U32 R170, RZ, RZ, R94 ;  /* 0x000000ffffaa7224 */ /* 0x000fe200078e005e */
[----:B------:R-:W-:Y:S01]  /*1e400*/  STL.128 [R1+0x1300], R192 ;  /* 0x001300c001007387 */ /* 0x000fe20000100c00 */
[----:B------:R-:W-:Y:S02]  /*1e410*/  IMAD.MOV.U32 R169, RZ, RZ, R93 ;  /* 0x000000ffffa97224 */ /* 0x000fe400078e005d */
[----:B------:R-:W-:Y:S01]  /*1e420*/  IMAD.MOV.U32 R168, RZ, RZ, R92 ;  /* 0x000000ffffa87224 */ /* 0x000fe200078e005c */
[----:B------:R-:W-:Y:S01]  /*1e430*/  STL.128 [R1+0x12f0], R188 ;  /* 0x0012f0bc01007387 */ /* 0x000fe20000100c00 */
[----:B0-----:R-:W-:-:S02]  /*1e440*/  IMAD.MOV.U32 R167, RZ, RZ, R91 ;  /* 0x000000ffffa77224 */ /* 0x001fc400078e005b */
[----:B------:R-:W-:Y:S01]  /*1e450*/  IMAD.MOV.U32 R166, RZ, RZ, R90 ;  /* 0x000000ffffa67224 */ /* 0x000fe200078e005a */
[----:B------:R0:W-:Y:S01]  /*1e460*/  STL.128 [R1+0x12e0], R184 ;  /* 0x0012e0b801007387 */ /* 0x0001e20000100c00 */
[----:B------:R-:W-:Y:S02]  /*1e470*/  IMAD.MOV.U32 R165, RZ, RZ, R89 ;  /* 0x000000ffffa57224 */ /* 0x000fe400078e0059 */
[----:B------:R-:W-:Y:S01]  /*1e480*/  IMAD.MOV.U32 R164, RZ, RZ, R88 ;  /* 0x000000ffffa47224 */ /* 0x000fe200078e0058 */
[----:B------:R2:W-:Y:S01]  /*1e490*/  STL [R1+0x5c4], R121 ;  /* 0x0005c47901007387 */ /* 0x0005e20000100800 */
[----:B---3--:R-:W-:Y:S02]  /*1e4a0*/  IMAD.MOV.U32 R163, RZ, RZ, R87 ;  /* 0x000000ffffa37224 */ /* 0x008fe400078e0057 */
[----:B------:R-:W-:Y:S01]  /*1e4b0*/  IMAD.MOV.U32 R162, RZ, RZ, R86 ;  /* 0x000000ffffa27224 */ /* 0x000fe200078e0056 */
[----:B------:R3:W-:Y:S01]  /*1e4c0*/  STL [R1+0x5c0], R120 ;  /* 0x0005c07801007387 */ /* 0x0007e20000100800 */
[----:B-1----:R-:W-:-:S02]  /*1e4d0*/  IMAD.MOV.U32 R155, RZ, RZ, R79 ;  /* 0x000000ffff9b7224 */ /* 0x002fc400078e004f */
        /* <DEDUP_REMOVED lines=21> */
[----:B0-----:R-:W-:Y:S01]  /*1e630*/  IMAD.MOV.U32 R184, RZ, RZ, R108 ;  /* 0x000000ffffb87224 */ /* 0x001fe200078e006c */
        /* <DEDUP_REMOVED lines=36> */
[----:B---3--:R-:W-:Y:S02]  /*1e880*/  IMAD.MOV.U32 R120, RZ, RZ, R44 ;  /* 0x000000ffff787224 */ /* 0x008fe400078e002c */
[----:B-1----:R-:W-:Y:S02]  /*1e890*/  IMAD.MOV.U32 R119, RZ, RZ, R43 ;  /* 0x000000ffff777224 */ /* 0x002fe400078e002b */
[----:B----4-:R-:W-:Y:S02]  /*1e8a0*/  IMAD.MOV.U32 R118, RZ, RZ, R42 ;  /* 0x000000ffff767224 */ /* 0x010fe400078e002a */
[----:B------:R-:W-:Y:S02]  /*1e8b0*/  IMAD.MOV.U32 R117, RZ, RZ, R41 ;  /* 0x000000ffff757224 */ /* 0x000fe400078e0029 */
[----:B------:R-:W-:Y:S02]  /*1e8c0*/  IMAD.MOV.U32 R116, RZ, RZ, R40 ;  /* 0x000000ffff747224 */ /* 0x000fe400078e0028 */
[----:B------:R-:W-:-:S02]  /*1e8d0*/  IMAD.MOV.U32 R115, RZ, RZ, R39 ;  /* 0x000000ffff737224 */ /* 0x000fc400078e0027 */
[----:B------:R-:W-:Y:S02]  /*1e8e0*/  IMAD.MOV.U32 R114, RZ, RZ, R38 ;  /* 0x000000ffff727224 */ /* 0x000fe400078e0026 */
[----:B------:R-:W-:Y:S02]  /*1e8f0*/  IMAD.MOV.U32 R113, RZ, RZ, R37 ;  /* 0x000000ffff717224 */ /* 0x000fe400078e0025 */
[----:B0-----:R-:W-:Y:S02]  /*1e900*/  IMAD.MOV.U32 R112, RZ, RZ, R36 ;  /* 0x000000ffff707224 */ /* 0x001fe400078e0024 */
        /* <DEDUP_REMOVED lines=10> */
[----:B------:R-:W-:Y:S01]  /*1e9b0*/  IMAD.MOV.U32 R27, RZ, RZ, R2 ;  /* 0x000000ffff1b7224 */ /* 0x000fe200078e0002 */
[----:B------:R0:W-:Y:S01]  /*1e9c0*/  STL.128 [R1+0x15a0], R20 ;  /* 0x0015a01401007387 */ /* 0x0001e20000100c00 */
[----:B------:R-:W-:-:S03]  /*1e9d0*/  IMAD.MOV.U32 R177, RZ, RZ, R101 ;  /* 0x000000ffffb17224 */ /* 0x000fc600078e0065 */
[----:B------:R1:W-:Y:S01]  /*1e9e0*/  STL.128 [R1+0x1570], R8 ;  /* 0x0015700801007387 */ /* 0x0003e20000100c00 */
[----:B------:R-:W-:-:S03]  /*1e9f0*/  IMAD.MOV.U32 R178, RZ, RZ, R102 ;  /* 0x000000ffffb27224 */ /* 0x000fc600078e0066 */
[----:B------:R-:W-:Y:S01]  /*1ea00*/  STL [R1+0x634], R12 ;  /* 0x0006340c01007387 */ /* 0x000fe20000100800 */
[----:B------:R-:W-:-:S03]  /*1ea10*/  IMAD.MOV.U32 R179, RZ, RZ, R103 ;  /* 0x000000ffffb37224 */ /* 0x000fc600078e0067 */
[----:B------:R-:W-:Y:S04]  /*1ea20*/  STL [R1+0x630], R14 ;  /* 0x0006300e01007387 */ /* 0x000fe80000100800 */
[----:B0-----:R-:W2:Y:S04]  /*1ea30*/  LDL.LU.128 R20, [R1+0x15a0] ;  /* 0x0015a00001147983 */ /* 0x001ea80000300c00 */
[----:B-1----:R-:W3:Y:S04]  /*1ea40*/  LDL.LU.128 R8, [R1+0x1570] ;  /* 0x0015700001087983 */ /* 0x002ee80000300c00 */
        /* <DEDUP_REMOVED lines=85> */
[----:B------:R-:W-:Y:S04]  /*1efa0*/  STL.128 [R1+0x250], R108 ;  /* 0x0002506c01007387 */ /* 0x000fe80000100c00 */
[----:B------:R-:W-:Y:S04]  /*1efb0*/  STL [R1+0x448], R3 ;  /* 0x0004480301007387 */ /* 0x000fe80000100800 */
[----:B------:R-:W-:Y:S04]  /*1efc0*/  STL.128 [R1+0x260], R112 ;  /* 0x0002607001007387 */ /* 0x000fe80000100c00 */
        /* <DEDUP_REMOVED lines=11> */
[----:B------:R-:W-:Y:S04]  /*1f080*/  STL [R1+0x440], R24 ;  /* 0x0004401801007387 */ /* 0x000fe80000100800 */
[----:B------:R1:W-:Y:S04]  /*1f090*/  STL.128 [R1+0x1280], R24 ;  /* 0x0012801801007387 */ /* 0x0003e80000100c00 */
[----:B------:R-:W4:Y:S04]  /*1f0a0*/  LDL.LU.128 R28, [R1+0x450] ;  /* 0x00045000011c7983 */ /* 0x000f280000300c00 */
[----:B0-----:R-:W4:Y:S04]  /*1f0b0*/  LDL.LU.128 R152, [R1+0x1290] ;  /* 0x0012900001987983 */ /* 0x001f280000300c00 */
[----:B------:R-:W4:Y:S04]  /*1f0c0*/  LDL.LU.128 R32, [R1+0x460] ;  /* 0x0004600001207983 */ /* 0x000f280000300c00 */
        /* <DEDUP_REMOVED lines=33> */
[----:B0-----:R-:W3:Y:S04]  /*1f2e0*/  LDL.LU.128 R184, [R1+0x12e0] ;  /* 0x0012e00001b87983 */ /* 0x001ee80000300c00 */
[----:B-1----:R-:W3:Y:S04]  /*1f2f0*/  LDL.LU.128 R188, [R1+0x12f0] ;  /* 0x0012f00001bc7983 */ /* 0x002ee80000300c00 */
[----:B--2---:R-:W2:Y:S04]  /*1f300*/  LDL.LU.128 R196, [R1+0x1310] ;  /* 0x0013100001c47983 */ /* 0x004ea80000300c00 */
[----:B------:R0:W-:Y:S04]  /*1f310*/  STL.128 [R1+0x1270], R20 ;  /* 0x0012701401007387 */ /* 0x0001e80000100c00 */
[----:B------:R-:W-:Y:S04]  /*1f320*/  STL.128 [R1+0x320], R160 ;  /* 0x000320a001007387 */ /* 0x000fe80000100c00 */
[----:B------:R1:W-:Y:S04]  /*1f330*/  STL.128 [R1+0x330], R164 ;  /* 0x000330a401007387 */ /* 0x0003e80000100c00 */
[----:B------:R1:W-:Y:S04]  /*1f340*/  STL.128 [R1+0x340], R168 ;  /* 0x000340a801007387 */ /* 0x0003e80000100c00 */
[----:B------:R1:W-:Y:S04]  /*1f350*/  STL.128 [R1+0x350], R172 ;  /* 0x000350ac01007387 */ /* 0x0003e80000100c00 */
[----:B0-----:R-:W2:Y:S04]  /*1f360*/  LDL.LU.128 R20, [R1+0x1270] ;  /* 0x0012700001147983 */ /* 0x001ea80000300c00 */
[----:B-1----:R-:W2:Y:S04]  /*1f370*/  LDL.LU.128 R164, [R1+0x12b0] ;  /* 0x0012b00001a47983 */ /* 0x002ea80000300c00 */
[----:B------:R-:W2:Y:S04]  /*1f380*/  LDL.LU.128 R168, [R1+0x12c0] ;  /* 0x0012c00001a87983 */ /* 0x000ea80000300c00 */
[----:B------:R-:W2:Y:S04]  /*1f390*/  LDL.LU.64 R172, [R1+0x12d0] ;  /* 0x0012d00001ac7983 */ /* 0x000ea80000300a00 */
[----:B------:R-:W2:Y:S01]  /*1f3a0*/  LDL.LU.64 R162, [R1+0x12a0] ;  /* 0x0012a00001a27983 */ /* 0x000ea20000300a00 */
[----:B----4-:R-:W-:-:S06]  /*1f3b0*/  WARPGROUP.ARRIVE ;  /* 0x00000000000079c5 */ /* 0x010fcc0000000000 */
[----:B------:R-:W-:Y:S01]  /*1f3c0*/  HGMMA.64x256x16.F32 R24, R152, gdesc[UR4].tnspB, R24, gsb0 ;  /* 0x43e0000498187df0 */ /* 0x000fe20008000818 */
[----:B------:R-:W-:Y:S02]  /*1f3d0*/  STL.128 [R1+0x310], R156 ;  /* 0x0003109c01007387 */ /* 0x000fe40000100c00 */
[----:B------:R-:W-:Y:S02]  /*1f3e0*/  WARPGROUP.DEPBAR.LE gsb0, 0x0 ;  /* 0x00008000000079c5 */ /* 0x000fe40000010000 */
[----:B------:R0:W-:Y:S04]  /*1f3f0*/  STL.128 [R1+0x440], R24 ;  /* 0x0004401801007387 */ /* 0x0001e80000100c00 */
[----:B------:R-:W-:Y:S04]  /*1f400*/  STL.128 [R1+0x450], R28 ;  /* 0x0004501c01007387 */ /* 0x000fe80000100c00 */
[----:B------:R1:W-:Y:S04]  /*1f410*/  STL.128 [R1+0x570], R100 ;  /* 0x0005706401007387 */ /* 0x0003e80000100c00 */
[----:B------:R4:W-:Y:S04]  /*1f420*/  STL.128 [R1+0x580], R104 ;  /* 0x0005806801007387 */ /* 0x0009e80000100c00 */
[----:B0-----:R-:W2:Y:S04]  /*1f430*/  LDL.LU.128 R24, [R1+0x1280] ;  /* 0x0012800001187983 */ /* 0x001ea80000300c00 */
[----:B-1----:R-:W2:Y:S04]  /*1f440*/  LDL.LU.128 R100, [R1+0x440] ;  /* 0x0004400001647983 */ /* 0x002ea80000300c00 */
[----:B----4-:R-:W4:Y:S01]  /*1f450*/  LDL.LU.128 R104, [R1+0x450] ;  /* 0x0004500001687983 */ /* 0x010f220000300c00 */
[-CC-:B---3--:R-:W-:Y:S01]  /*1f460*/  FFMA.FTZ R161, R184, R0.reuse, -R13.reuse ;  /* 0x00000000b8a17223 */ /* 0x188fe2000001080d */
[-CC-:B------:R-:W-:Y:S01]  /*1f470*/  FFMA.FTZ R160, R185, R0.reuse, -R13.reuse ;  /* 0x00000000b9a07223 */ /* 0x180fe2000001080d */
[-CC-:B------:R-:W-:Y:S01]  /*1f480*/  FFMA.FTZ R159, R188, R0.reuse, -R13.reuse ;  /* 0x00000000bc9f7223 */ /* 0x180fe2000001080d */
[-C--:B------:R-:W-:Y:S01]  /*1f490*/  FFMA.FTZ R158, R189, R0.reuse, -R13 ;  /* 0x00000000bd9e7223 */ /* 0x080fe2000001080d */
[-CC-:B--2---:R-:W-:Y:S01]  /*1f4a0*/  FFMA.FTZ R157, R186, R0.reuse, -R197.reuse ;  /* 0x00000000ba9d7223 */ /* 0x184fe200000108c5 */
        /* <DEDUP_REMOVED lines=10> */
[----:B------:R-:W2:Y:S01]  /*1f550*/  MUFU.EX2 R0, R0 ;  /* 0x0000000000007308 */ /* 0x000ea20000000800 */
[----:B------:R-:W-:Y:S01]  /*1f560*/  IMAD.MOV.U32 R200, RZ, RZ, R225 ;  /* 0x000000ffffc87224 */ /* 0x000fe200078e00e1 */
[----:B------:R3:W-:Y:S01]  /*1f570*/  STL.128 [R1+0x360], R176 ;  /* 0x000360b001007387 */ /* 0x0007e20000100c00 */
[----:B------:R-:W-:Y:S01]  /*1f580*/  IMAD.MOV.U32 R201, RZ, RZ, R224 ;  /* 0x000000ffffc97224 */ /* 0x000fe200078e00e0 */
[----:B0-----:R-:W-:Y:S01]  /*1f590*/  F2FP.F16.F32.PACK_AB R152, R160, R161 ;  /* 0x000000a1a098723e */ /* 0x001fe200000000ff */
[----:B------:R-:W-:Y:S01]  /*1f5a0*/  IMAD.MOV.U32 R224, RZ, RZ, R14 ;  /* 0x000000ffffe07224 */ /* 0x000fe200078e000e */
[----:B-1----:R-:W-:Y:S01]  /*1f5b0*/  F2FP.F16.F32.PACK_AB R153, R156, R157 ;  /* 0x0000009d9c99723e */ /* 0x002fe200000000ff */
[----:B------:R-:W-:Y:S01]  /*1f5c0*/  IMAD.MOV.U32 R225, RZ, RZ, R12 ;  /* 0x000000ffffe17224 */ /* 0x000fe200078e000c */
[----:B------:R-:W-:Y:S01]  /*1f5d0*/  F2FP.F16.F32.PACK_AB R154, R158, R159 ;  /* 0x0000009f9e9a723e */ /* 0x000fe200000000ff */
[----:B------:R-:W-:-:S02]  /*1f5e0*/  IMAD.MOV.U32 R175, RZ, RZ, R150 ;  /* 0x000000ffffaf7224 */ /* 0x000fc400078e0096 */
[----:B------:R-:W-:Y:S01]  /*1f5f0*/  IMAD.MOV.U32 R174, RZ, RZ, R151 ;  /* 0x000000ffffae7224 */ /* 0x000fe200078e0097 */
[----:B------:R-:W-:Y:S01]  /*1f600*/  STL.128 [R1+0x370], R180 ;  /* 0x000370b401007387 */ /* 0x000fe20000100c00 */
[----:B------:R-:W-:Y:S01]  /*1f610*/  IMAD.MOV.U32 R202, RZ, RZ, R223 ;  /* 0x000000ffffca7224 */ /* 0x000fe200078e00df */
[----:B--2---:R-:W-:Y:S01]  /*1f620*/  F2FP.F16.F32.PACK_AB R155, R0, R13 ;  /* 0x0000000d009b723e */ /* 0x004fe200000000ff */
[----:B---3--:R-:W-:Y:S02]  /*1f630*/  IMAD.MOV.U32 R179, RZ, RZ, R146 ;  /* 0x000000ffffb37224 */ /* 0x008fe400078e0092 */
[----:B------:R-:W-:Y:S02]  /*1f640*/  IMAD.MOV.U32 R178, RZ, RZ, R147 ;  /* 0x000000ffffb27224 */ /* 0x000fe400078e0093 */
[----:B------:R-:W-:Y:S02]  /*1f650*/  IMAD.MOV.U32 R177, RZ, RZ, R148 ;  /* 0x000000ffffb17224 */ /* 0x000fe400078e0094 */
[----:B------:R-:W-:Y:S01]  /*1f660*/  IMAD.MOV.U32 R176, RZ, RZ, R149 ;  /* 0x000000ffffb07224 */ /* 0x000fe200078e0095 */
[----:B------:R0:W-:Y:S01]  /*1f670*/  STL.128 [R1+0x420], R224 ;  /* 0x000420e001007387 */ /* 0x0001e20000100c00 */
        /* <DEDUP_REMOVED lines=18> */
[----:B0-----:R-:W-:-:S02]  /*1f7a0*/  IMAD.MOV.U32 R227, RZ, RZ, R140 ;  /* 0x000000ffffe37224 */ /* 0x001fc400078e008c */
[----:B------:R-:W-:Y:S01]  /*1f7b0*/  IMAD.MOV.U32 R226, RZ, RZ, R141 ;  /* 0x000000ffffe27224 */ /* 0x000fe200078e008d */
[----:B------:R-:W-:Y:S01]  /*1f7c0*/  STL.128 [R1+0x490], R44 ;  /* 0x0004902c01007387 */ /* 0x000fe20000100c00 */
[----:B------:R-:W-:Y:S02]  /*1f7d0*/  IMAD.MOV.U32 R183, RZ, RZ, R142 ;  /* 0x000000ffffb77224 */ /* 0x000fe400078e008e */
[----:B------:R-:W-:Y:S01]  /*1f7e0*/  IMAD.MOV.U32 R182, RZ, RZ, R143 ;  /* 0x000000ffffb67224 */ /* 0x000fe200078e008f */
[----:B------:R-:W-:Y:S01]  /*1f7f0*/  STL.128 [R1+0x4a0], R48 ;  /* 0x0004a03001007387 */ /* 0x000fe20000100c00 */
[----:B------:R-:W-:Y:S02]  /*1f800*/  IMAD.MOV.U32 R181, RZ, RZ, R144 ;  /* 0x000000ffffb57224 */ /* 0x000fe400078e0090 */
[----:B------:R-:W-:Y:S01]  /*1f810*/  IMAD.MOV.U32 R180, RZ, RZ, R145 ;  /* 0x000000ffffb47224 */ /* 0x000fe200078e0091 */
        /* <DEDUP_REMOVED lines=16> */
[----:B------:R3:W-:Y:S04]  /*1f920*/  STL [R1+0x5f0], R132 ;  /* 0x0005f08401007387 */ /* 0x0007e80000100800 */
[----:B-1----:R-:W4:Y:S04]  /*1f930*/  LDL.LU R20, [R1+0x5c0] ;  /* 0x0005c00001147983 */ /* 0x002f280000300800 */
[----:B------:R-:W4:Y:S04]  /*1f940*/  LDL.LU R21, [R1+0x5c8] ;  /* 0x0005c80001157983 */ /* 0x000f280000300800 */
[----:B------:R-:W4:Y:S04]  /*1f950*/  LDL.LU R22, [R1+0x5cc] ;  /* 0x0005cc0001167983 */ /* 0x000f280000300800 */
[----:B------:R-:W4:Y:S04]  /*1f960*/  LDL.LU R23, [R1+0x5d0] ;  /* 0x0005d00001177983 */ /* 0x000f280000300800 */
[----:B------:R-:W-:Y:S04]  /*1f970*/  STL.128 [R1+0x11b0], R176 ;  /* 0x0011b0b001007387 */ /* 0x000fe80000100c00 */
[----:B------:R-:W-:Y:S04]  /*1f980*/  STL.128 [R1+0x11a0], R172 ;  /* 0x0011a0ac01007387 */ /* 0x000fe80000100c00 */
[----:B------:R-:W-:Y:S04]  /*1f990*/  STL.128 [R1+0x1190], R168 ;  /* 0x001190a801007387 */ /* 0x000fe80000100c00 */
[----:B------:R-:W-:Y:S04]  /*1f9a0*/  STL.128 [R1+0x1180], R164 ;  /* 0x001180a401007387 */ /* 0x000fe80000100c00 */
[----:B------:R-:W-:Y:S04]  /*1f9b0*/  STL.128 [R1+0x1170], R160 ;  /* 0x001170a001007387 */ /* 0x000fe80000100c00 */
[----:B------:R-:W-:Y:S04]  /*1f9c0*/  STL.128 [R1+0x1160], R156 ;  /* 0x0011609c01007387 */ /* 0x000fe80000100c00 */
[----:B------:R1:W-:Y:S04]  /*1f9d0*/  STL.128 [R1+0x1150], R152 ;  /* 0x0011509801007387 */ /* 0x0003e80000100c00 */
[----:B0-----:R-:W4:Y:S04]  /*1f9e0*/  LDL.LU.128 R108, [R1+0x460] ;  /* 0x00046000016c7983 */ /* 0x001f280000300c00 */
[----:B--2---:R-:W2:Y:S04]  /*1f9f0*/  LDL.LU.128 R112, [R1+0x470] ;  /* 0x0004700001707983 */ /* 0x004ea80000300c00 */
        /* <DEDUP_REMOVED lines=9> */
[----:B-1----:R-:W3:Y:S04]  /*1fa90*/  LDL.LU.128 R152, [R1+0x510] ;  /* 0x0005100001987983 */ /* 0x002ee80000300c00 */
[----:B------:R-:W3:Y:S04]  /*1faa0*/  LDL.LU.128 R156, [R1+0x520] ;  /* 0x00052000019c7983 */ /* 0x000ee80000300c00 */
[----:B------:R-:W3:Y:S04]  /*1fab0*/  LDL.LU.128 R160, [R1+0x530] ;  /* 0x0005300001a07983 */ /* 0x000ee80000300c00 */
[----:B------:R-:W3:Y:S04]  /*1fac0*/  LDL.LU.128 R164, [R1+0x540] ;  /* 0x0005400001a47983 */ /* 0x000ee80000300c00 */
[----:B------:R-:W3:Y:S04]  /*1fad0*/  LDL.LU.128 R168, [R1+0x550] ;  /* 0x0005500001a87983 */ /* 0x000ee80000300c00 */
[----:B------:R-:W3:Y:S04]  /*1fae0*/  LDL.LU.128 R172, [R1+0x560] ;  /* 0x0005600001ac7983 */ /* 0x000ee80000300c00 */
[----:B------:R-:W3:Y:S01]  /*1faf0*/  LDL.128 R176, [R1+0x570] ;  /* 0x0005700001b07983 */ /* 0x000ee20000100c00 */
[----:B----4-:R-:W-:-:S03]  /*1fb00*/  IMAD.MOV.U32 R28, RZ, RZ, R104 ;  /* 0x000000ffff1c7224 */ /* 0x010fc600078e0068 */
[----:B------:R-:W-:Y:S01]  /*1fb10*/  STL.128 [R1+0x230], R8 ;  /* 0x0002300801007387 */ /* 0x000fe20000100c00 */
[----:B------:R-:W-:-:S03]  /*1fb20*/  IMAD.MOV.U32 R29, RZ, RZ, R105 ;  /* 0x000000ffff1d7224 */ /* 0x000fc600078e0069 */
[----:B------:R-:W-:Y:S01]  /*1fb30*/  STL.128 [R1+0x230], R4 ;  /* 0x0002300401007387 */ /* 0x000fe20000100c00 */
[----:B------:R-:W-:Y:S02]  /*1fb40*/  IMAD.MOV.U32 R30, RZ, RZ, R106 ;  /* 0x000000ffff1e7224 */ /* 0x000fe400078e006a */
[----:B------:R-:W-:Y:S01]  /*1fb50*/  IMAD.MOV.U32 R31, RZ, RZ, R107 ;  /* 0x000000ffff1f7224 */ /* 0x000fe200078e006b */
[----:B------:R0:W-:Y:S04]  /*1fb60*/  STL.128 [R1+0x230], R24 ;  /* 0x0002301801007387 */ /* 0x0001e80000100c00 */
[----:B------:R1:W-:Y:S04]  /*1fb70*/  STL.128 [R1+0x230], R100 ;  /* 0x0002306401007387 */ /* 0x0003e80000100c00 */
[----:B------:R4:W-:Y:S04]  /*1fb80*/  STL.128 [R1+0x240], R104 ;  /* 0x0002406801007387 */ /* 0x0009e80000100c00 */
[----:B------:R-:W-:Y:S01]  /*1fb90*/  STL.64 [R1+0xff0], R18 ;  /* 0x000ff01201007387 */ /* 0x000fe20000100a00 */
[----:B0-----:R-:W-:-:S03]  /*1fba0*/  IMAD.MOV.U32 R25, RZ, RZ, R101 ;  /* 0x000000ffff197224 */ /* 0x001fc600078e0065 */
[----:B------:R-:W-:Y:S01]  /*1fbb0*/  STL.128 [R1+0xfe0], R12 ;  /* 0x000fe00c01007387 */ /* 0x000fe20000100c00 */
[----:B------:R-:W-:Y:S02]  /*1fbc0*/  IMAD.MOV.U32 R26, RZ, RZ, R102 ;  /* 0x000000ffff1a7224 */ /* 0x000fe400078e0066 */
[----:B------:R-:W-:Y:S01]  /*1fbd0*/  IMAD.MOV.U32 R27, RZ, RZ, R103 ;  /* 0x000000ffff1b7224 */ /* 0x000fe200078e0067 */
[----:B-1----:R-:W3:Y:S04]  /*1fbe0*/  LDL.LU R101, [R1+0x574] ;  /* 0x0005740001657983 */ /* 0x002ee80000300800 */
[----:B------:R-:W3:Y:S04]  /*1fbf0*/  LDL.LU R102, [R1+0x578] ;  /* 0x0005780001667983 */ /* 0x000ee80000300800 */
[----:B------:R-:W3:Y:S04]  /*1fc00*/  LDL.LU R103, [R1+0x57c] ;  /* 0x00057c0001677983 */ /* 0x000ee80000300800 */
[----:B----4-:R-:W4:Y:S01]  /*1fc10*/  LDL.128 R104, [R1+0x580] ;  /* 0x0005800001687983 */ /* 0x010f220000100c00 */
[----:B------:R-:W-:-:S03]  /*1fc20*/  IMAD.MOV.U32 R24, RZ, RZ, R100 ;  /* 0x000000ffff187224 */ /* 0x000fc600078e0064 */
[----:B------:R0:W-:Y:S04]  /*1fc30*/  STL.128 [R1+0x1020], R28 ;  /* 0x0010201c01007387 */ /* 0x0001e80000100c00 */
[----:B------:R1:W-:Y:S04]  /*1fc40*/  STL.128 [R1+0x1010], R24 ;  /* 0x0010101801007387 */ /* 0x0003e80000100c00 */
[----:B------:R-:W4:Y:S04]  /*1fc50*/  LDL.LU R197, [R1+0x5c4] ;  /* 0x0005c40001c57983 */ /* 0x000f280000300800 */
[----:B------:R-:W4:Y:S04]  /*1fc60*/  LDL.LU R191, [R1+0x5d4] ;  /* 0x0005d40001bf7983 */ /* 0x000f280000300800 */
[----:B0-----:R-:W4:Y:S04]  /*1fc70*/  LDL.LU.128 R28, [R1+0x1020] ;  /* 0x00102000011c7983 */ /* 0x001f280000300c00 */
[----:B-1----:R-:W4:Y:S04]  /*1fc80*/  LDL.LU.128 R24, [R1+0x1010] ;  /* 0x0010100001187983 */ /* 0x002f280000300c00 */
[----:B------:R-:W4:Y:S04]  /*1fc90*/  LDL.LU R190, [R1+0x5d8] ;  /* 0x0005d80001be7983 */ /* 0x000f280000300800 */
[----:B------:R-:W4:Y:S04]  /*1fca0*/  LDL.LU R187, [R1+0x5dc] ;  /* 0x0005dc0001bb7983 */ /* 0x000f280000300800 */
[----:B------:R-:W4:Y:S04]  /*1fcb0*/  LDL.LU R186, [R1+0x5e0] ;  /* 0x0005e00001ba7983 */ /* 0x000f280000300800 */
[----:B------:R-:W4:Y:S04]  /*1fcc0*/  LDL.LU R189, [R1+0x5e4] ;  /* 0x0005e40001bd7983 */ /* 0x000f280000300800 */
[----:B------:R-:W4:Y:S04]  /*1fcd0*/  LDL.LU R188, [R1+0x5e8] ;  /* 0x0005e80001bc7983 */ /* 0x000f280000300800 */
[----:B------:R-:W4:Y:S04]  /*1fce0*/  LDL.LU R185, [R1+0x5ec] ;  /* 0x0005ec0001b97983 */ /* 0x000f280000300800 */
[----:B------:R-:W4:Y:S04]  /*1fcf0*/  LDL.LU R184, [R1+0x5f0] ;  /* 0x0005f00001b87983 */ /* 0x000f280000300800 */
[----:B------:R-:W4:Y:S04]  /*1fd00*/  LDL.LU.64 R18, [R1+0xff0] ;  /* 0x000ff00001127983 */ /* 0x000f280000300a00 */
[----:B------:R-:W4:Y:S01]  /*1fd10*/  LDL.LU.128 R12, [R1+0xfe0] ;  /* 0x000fe000010c7983 */ /* 0x000f220000300c00 */
[----:B------:R-:W-:Y:S01]  /*1fd20*/  VIADD R16, R16, 0x280 ;  /* 0x0000028010107836 */ /* 0x000fe20000000000 */
[----:B------:R-:W-:-:S02]  /*1fd30*/  R2UR UR7, R17 ;  /* 0x00000000110772ca */ /* 0x000fc400000e0000 */
[----:B------:R-:W-:Y:S04]  /*1fd40*/  STL.128 [R1+0x400], R216 ;  /* 0x000400d801007387 */ /* 0x000fe80000100c00 */
[----:B------:R-:W-:Y:S04]  /*1fd50*/  STL.128 [R1+0x3c0], R200 ;  /* 0x0003c0c801007387 */ /* 0x000fe80000100c00 */
[----:B------:R-:W-:Y:S04]  /*1fd60*/  STL.128 [R1+0x3d0], R204 ;  /* 0x0003d0cc01007387 */ /* 0x000fe80000100c00 */
[----:B------:R-:W-:Y:S04]  /*1fd70*/  STL.128 [R1+0x3e0], R208 ;  /* 0x0003e0d001007387 */ /* 0x000fe80000100c00 */
[----:B------:R-:W-:Y:S04]  /*1fd80*/  STL.128 [R1+0x3f0], R212 ;  /* 0x0003f0d401007387 */ /* 0x000fe80000100c00 */
[----:B------:R-:W-:Y:S04]  /*1fd90*/  STL.128 [R1+0x3a0], R192 ;  /* 0x0003a0c001007387 */ /* 0x000fe80000100c00 */
[----:B------:R-:W-:Y:S04]  /*1fda0*/  STL.64 [R1+0x1208], R198 ;  /* 0x001208c601007387 */ /* 0x000fe80000100a00 */
[----:B------:R-:W4:Y:S04]  /*1fdb0*/  LDL.LU R196, [R1+0xfd0] ;  /* 0x000fd00001c47983 */ /* 0x000f280000300800 */
[----:B------:R0:W-:Y:S01]  /*1fdc0*/  STL.128 [R1+0x1000], R20 ;  /* 0x0010001401007387 */ /* 0x0001e20000100c00 */
[----:B------:R-:W-:-:S03]  /*1fdd0*/  IMAD.MOV.U32 R32, RZ, RZ, R108 ;  /* 0x000000ffff207224 */ /* 0x000fc600078e006c */
[----:B0-----:R-:W4:Y:S01]  /*1fde0*/  LDL.LU.128 R20, [R1+0x1000] ;  /* 0x0010000001147983 */ /* 0x001f220000300c00 */
[----:B------:R-:W-:Y:S02]  /*1fdf0*/  IMAD.MOV.U32 R33, RZ, RZ, R109 ;  /* 0x000000ffff217224 */ /* 0x000fe400078e006d */
[----:B------:R-:W-:Y:S02]  /*1fe00*/  IMAD.MOV.U32 R34, RZ, RZ, R110 ;  /* 0x000000ffff227224 */ /* 0x000fe400078e006e */
[----:B------:R-:W-:Y:S02]  /*1fe10*/  IMAD.MOV.U32 R35, RZ, RZ, R111 ;  /* 0x000000ffff237224 */ /* 0x000fe400078e006f */
[----:B--2---:R-:W-:Y:S02]  /*1fe20*/  IMAD.MOV.U32 R36, RZ, RZ, R112 ;  /* 0x000000ffff247224 */ /* 0x004fe400078e0070 */
[----:B------:R-:W-:Y:S02]  /*1fe30*/  IMAD.MOV.U32 R37, RZ, RZ, R113 ;  /* 0x000000ffff257224 */ /* 0x000fe400078e0071 */
[----:B------:R-:W-:-:S02]  /*1fe40*/  IMAD.MOV.U32 R38, RZ, RZ, R114 ;  /* 0x000000ffff267224 */ /* 0x000fc400078e0072 */
[----:B------:R-:W-:Y:S02]  /*1fe50*/  IMAD.MOV.U32 R39, RZ, RZ, R115 ;  /* 0x000000ffff277224 */ /* 0x000fe400078e0073 */
        /* <DEDUP_REMOVED lines=80> */
[----:B----4-:R4:W-:Y:S04]  /*20360*/  STL.128 [R1+0x370], R104 ;  /* 0x0003706801007387 */ /* 0x0109e80000100c00 */
[----:B0-----:R-:W4:Y:S04]  /*20370*/  LDL.LU.128 R100, [R1+0x1140] ;  /* 0x0011400001647983 */ /* 0x001f280000300c00 */
[----:B-1----:R-:W4:Y:S04]  /*20380*/  LDL.LU.128 R96, [R1+0x1130] ;  /* 0x0011300001607983 */ /* 0x002f280000300c00 */
        /* <DEDUP_REMOVED lines=16> */
[----:B----4-:R-:W4:Y:S04]  /*20490*/  LDL.LU R105, [R1+0x584] ;  /* 0x0005840001697983 */ /* 0x010f280000300800 */
[----:B------:R-:W4:Y:S04]  /*204a0*/  LDL.LU R106, [R1+0x588] ;  /* 0x00058800016a7983 */ /* 0x000f280000300800 */
[----:B------:R-:W4:Y:S04]  /*204b0*/  LDL.LU R107, [R1+0x58c] ;  /* 0x00058c00016b7983 */ /* 0x000f280000300800 */
[----:B------:R-:W4:Y:S04]  /*204c0*/  LDL.128 R108, [R1+0x590] ;  /* 0x00059000016c7983 */ /* 0x000f280000100c00 */
[----:B------:R0:W-:Y:S04]  /*204d0*/  STL.128 [R1+0xe70], R20 ;  /* 0x000e701401007387 */ /* 0x0001e80000100c00 */
[----:B------:R1:W-:Y:S04]  /*204e0*/  STL.128 [R1+0xe90], R28 ;  /* 0x000e901c01007387 */ /* 0x0003e80000100c00 */
[----:B------:R1:W-:Y:S04]  /*204f0*/  STL.128 [R1+0xe80], R24 ;  /* 0x000e801801007387 */ /* 0x0003e80000100c00 */
[----:B------:R1:W-:Y:S04]  /*20500*/  STL.128 [R1+0x260], R112 ;  /* 0x0002607001007387 */ /* 0x0003e80000100c00 */
[----:B0-----:R-:W4:Y:S04]  /*20510*/  LDL.LU.128 R20, [R1+0xe70] ;  /* 0x000e700001147983 */ /* 0x001f280000300c00 */
[----:B-1----:R-:W4:Y:S04]  /*20520*/  LDL.LU.128 R28, [R1+0xe90] ;  /* 0x000e9000011c7983 */ /* 0x002f280000300c00 */
[----:B------:R-:W4:Y:S04]  /*20530*/  LDL.LU.128 R24, [R1+0xe80] ;  /* 0x000e800001187983 */ /* 0x000f280000300c00 */
[----:B------:R0:W-:Y:S01]  /*20540*/  STL.128 [R1+0x270], R116 ;  /* 0x0002707401007387 */ /* 0x0001e20000100c00 */
[----:B------:R-:W-:-:S03]  /*20550*/  R2UR UR6, R16 ;  /* 0x00000000100672ca */ /* 0x000fc600000e0000 */
[----:B------:R-:W4:Y:S04]  /*20560*/  LDL.LU.128 R112, [R1+0x5a0] ;  /* 0x0005a00001707983 */ /* 0x000f280000300c00 */
[----:B------:R1:W-:Y:S04]  /*20570*/  STL.64 [R1+0x1268], R226 ;  /* 0x001268e201007387 */ /* 0x0003e80000100a00 */
[----:B------:R1:W-:Y:S04]  /*20580*/  STL [R1+0x1200], R197 ;  /* 0x001200c501007387 */ /* 0x0003e80000100800 */
[----:B0-----:R-:W4:Y:S04]  /*20590*/  LDL.LU.128 R116, [R1+0x5b0] ;  /* 0x0005b00001747983 */ /* 0x001f280000300c00 */
[----:B------:R0:W-:Y:S04]  /*205a0*/  STL.128 [R1+0x11e0], R188 ;  /* 0x0011e0bc01007387 */ /* 0x0001e80000100c00 */
[----:B------:R0:W-:Y:S04]  /*205b0*/  STL.128 [R1+0x11d0], R184 ;  /* 0x0011d0b801007387 */ /* 0x0001e80000100c00 */
[----:B------:R0:W-:Y:S04]  /*205c0*/  STL.128 [R1+0x11c0], R180 ;  /* 0x0011c0b401007387 */ /* 0x0001e80000100c00 */
[----:B------:R-:W-:Y:S04]  /*205d0*/  STL.128 [R1+0x350], R172 ;  /* 0x000350ac01007387 */ /* 0x000fe80000100c00 */
[----:B------:R0:W-:Y:S04]  /*205e0*/  STL.128 [R1+0x360], R176 ;  /* 0x000360b001007387 */ /* 0x0001e80000100c00 */
[----:B------:R0:W-:Y:S04]  /*205f0*/  STL.64 [R1+0xe60], R18 ;  /* 0x000e601201007387 */ /* 0x0001e80000100a00 */
[----:B------:R0:W-:Y:S04]  /*20600*/  STL.128 [R1+0xe50], R12 ;  /* 0x000e500c01007387 */ /* 0x0001e80000100c00 */
[----:B-1----:R-:W4:Y:S04]  /*20610*/  LDL.LU.64 R226, [R1+0x1268] ;  /* 0x0012680001e27983 */ /* 0x002f280000300a00 */
[----:B------:R-:W4:Y:S04]  /*20620*/  LDL.LU R197, [R1+0x1200] ;  /* 0x0012000001c57983 */ /* 0x000f280000300800 */
[----:B0-----:R-:W4:Y:S04]  /*20630*/  LDL.LU.128 R188, [R1+0x11e0] ;  /* 0x0011e00001bc7983 */ /* 0x001f280000300c00 */
[----:B------:R-:W4:Y:S04]  /*20640*/  LDL.LU.128 R184, [R1+0x11d0] ;  /* 0x0011d00001b87983 */ /* 0x000f280000300c00 */
[----:B------:R-:W4:Y:S04]  /*20650*/  LDL.LU.128 R180, [R1+0x11c0] ;  /* 0x0011c00001b47983 */ /* 0x000f280000300c00 */
[----:B------:R-:W4:Y:S04]  /*20660*/  LDL.LU.128 R176, [R1+0x11b0] ;  /* 0x0011b00001b07983 */ /* 0x000f280000300c00 */
[----:B------:R-:W4:Y:S04]  /*20670*/  LDL.LU.128 R172, [R1+0x11a0] ;  /* 0x0011a00001ac7983 */ /* 0x000f280000300c00 */
[----:B------:R-:W4:Y:S04]  /*20680*/  LDL.LU.64 R18, [R1+0xe60] ;  /* 0x000e600001127983 */ /* 0x000f280000300a00 */
[----:B------:R-:W4:Y:S04]  /*20690*/  LDL.LU.128 R12, [R1+0xe50] ;  /* 0x000e5000010c7983 */ /* 0x000f280000300c00 */
[----:B------:R-:W4:Y:S04]  /*206a0*/  LDL.LU R17, [R1+0x598] ;  /* 0x0005980001117983 */ /* 0x000f280000300800 */
[----:B------:R-:W4:Y:S04]  /*206b0*/  LDL.LU R16, [R1+0x59c] ;  /* 0x00059c0001107983 */ /* 0x000f280000300800 */
[----:B------:R0:W-:Y:S04]  /*206c0*/  STL.128 [R1+0x300], R152 ;  /* 0x0003009801007387 */ /* 0x0001e80000100c00 */
[----:B------:R1:W-:Y:S04]  /*206d0*/  STL.128 [R1+0x410], R220 ;  /* 0x000410dc01007387 */ /* 0x0003e80000100c00 */
[----:B------:R-:W4:Y:S04]  /*206e0*/  LDL.LU.128 R216, [R1+0x1360] ;  /* 0x0013600001d87983 */ /* 0x000f280000300c00 */
[----:B------:R-:W4:Y:S04]  /*206f0*/  LDL.LU.128 R212, [R1+0x1350] ;  /* 0x0013500001d47983 */ /* 0x000f280000300c00 */
[----:B0-----:R-:W4:Y:S04]  /*20700*/  LDL.LU.128 R152, [R1+0x1150] ;  /* 0x0011500001987983 */ /* 0x001f280000300c00 */
[----:B-1----:R-:W4:Y:S04]  /*20710*/  LDL.LU.64 R220, [R1+0x1370] ;  /* 0x0013700001dc7983 */ /* 0x002f280000300a00 */
[----:B------:R-:W4:Y:S04]  /*20720*/  LDL.LU.128 R208, [R1+0x1340] ;  /* 0x0013400001d07983 */ /* 0x000f280000300c00 */
[----:B------:R-:W4:Y:S04]  /*20730*/  LDL.LU.128 R204, [R1+0x1330] ;  /* 0x0013300001cc7983 */ /* 0x000f280000300c00 */
[----:B------:R-:W4:Y:S04]  /*20740*/  LDL.LU.128 R200, [R1+0x1320] ;  /* 0x0013200001c87983 */ /* 0x000f280000300c00 */
[----:B------:R-:W4:Y:S04]  /*20750*/  LDL.LU.128 R192, [R1+0x1300] ;  /* 0x0013000001c07983 */ /* 0x000f280000300c00 */
        /* <DEDUP_REMOVED lines=12> */
[----:B------:R-:W4:Y:S04]  /*20820*/  LDL.LU.64 R198, [R1+0x1208] ;  /* 0x0012080001c67983 */ /* 0x000f280000300a00 */
[----:B------:R0:W-:Y:S04]  /*20830*/  STL.128 [R1+0xfb0], R100 ;  /* 0x000fb06401007387 */ /* 0x0001e80000100c00 */
[----:B------:R1:W-:Y:S04]  /*20840*/  STL.128 [R1+0xfa0], R96 ;  /* 0x000fa06001007387 */ /* 0x0003e80000100c00 */
[----:B--2---:R2:W-:Y:S04]  /*20850*/  STL.128 [R1+0xf90], R92 ;  /* 0x000f905c01007387 */ /* 0x0045e80000100c00 */
[----:B---3--:R3:W-:Y:S04]  /*20860*/  STL.128 [R1+0xf80], R88 ;  /* 0x000f805801007387 */ /* 0x0087e80000100c00 */
        /* <DEDUP_REMOVED lines=14> */
[----:B0-----:R-:W3:Y:S04]  /*20950*/  LDL.LU.128 R100, [R1+0xfb0] ;  /* 0x000fb00001647983 */ /* 0x001ee80000300c00 */
[----:B-1----:R-:W3:Y:S04]  /*20960*/  LDL.LU.128 R96, [R1+0xfa0] ;  /* 0x000fa00001607983 */ /* 0x002ee80000300c00 */
[----:B----4-:R0:W-:Y:S04]  /*20970*/  STL.128 [R1+0xfc0], R104 ;  /* 0x000fc06801007387 */ /* 0x0101e80000100c00 */
[----:B------:R1:W-:Y:S04]  /*20980*/  STL.128 [R1+0x380], R108 ;  /* 0x0003806c01007387 */ /* 0x0003e80000100c00 */
[----:B--2---:R-:W2:Y:S04]  /*20990*/  LDL.LU.128 R92, [R1+0xf90] ;  /* 0x000f9000015c7983 */ /* 0x004ea80000300c00 */
[----:B---3--:R-:W3:Y:S04]  /*209a0*/  LDL.LU.128 R88, [R1+0xf80] ;  /* 0x000f800001587983 */ /* 0x008ee80000300c00 */
[----:B0-----:R-:W4:Y:S04]  /*209b0*/  LDL.LU.128 R104, [R1+0xfc0] ;  /* 0x000fc00001687983 */ /* 0x001f280000300c00 */
        /* <DEDUP_REMOVED lines=14> */
[----:B-1----:R-:W4:Y:S04]  /*20aa0*/  LDL.LU R109, [R1+0x594] ;  /* 0x00059400016d7983 */ /* 0x002f280000300800 */
[----:B------:R0:W-:Y:S04]  /*20ab0*/  STL.128 [R1+0xce0], R20 ;  /* 0x000ce01401007387 */ /* 0x0001e80000100c00 */
[----:B------:R1:W-:Y:S04]  /*20ac0*/  STL.128 [R1+0xd00], R28 ;  /* 0x000d001c01007387 */ /* 0x0003e80000100c00 */
[----:B------:R1:W-:Y:S01]  /*20ad0*/  STL.128 [R1+0xcf0], R24 ;  /* 0x000cf01801007387 */ /* 0x0003e20000100c00 */
[----:B------:R-:W-:-:S02]  /*20ae0*/  IMAD.MOV.U32 R11, RZ, RZ, R112 ;  /* 0x000000ffff0b7224 */ /* 0x000fc400078e0070 */
[----:B------:R-:W-:Y:S02]  /*20af0*/  IMAD.MOV.U32 R10, RZ, RZ, R113 ;  /* 0x000000ffff0a7224 */ /* 0x000fe400078e0071 */
[----:B------:R-:W-:Y:S02]  /*20b00*/  IMAD.MOV.U32 R9, RZ, RZ, R114 ;  /* 0x000000ffff097224 */ /* 0x000fe400078e0072 */
[----:B------:R-:W-:Y:S01]  /*20b10*/  IMAD.MOV.U32 R8, RZ, RZ, R115 ;  /* 0x000000ffff087224 */ /* 0x000fe200078e0073 */
[----:B0-----:R-:W4:Y:S04]  /*20b20*/  LDL.LU.128 R20, [R1+0xce0] ;  /* 0x000ce00001147983 */ /* 0x001f280000300c00 */
[----:B-1----:R-:W4:Y:S04]  /*20b30*/  LDL.LU.128 R28, [R1+0xd00] ;  /* 0x000d0000011c7983 */ /* 0x002f280000300c00 */
[----:B------:R-:W4:Y:S01]  /*20b40*/  LDL.LU.128 R24, [R1+0xcf0] ;  /* 0x000cf00001187983 */ /* 0x000f220000300c00 */
[----:B------:R-:W-:-:S02]  /*20b50*/  IMAD.MOV.U32 R7, RZ, RZ, R116 ;  /* 0x000000ffff077224 */ /* 0x000fc400078e0074 */
[----:B------:R-:W-:Y:S02]  /*20b60*/  IMAD.MOV.U32 R6, RZ, RZ, R117 ;  /* 0x000000ffff067224 */ /* 0x000fe400078e0075 */
        /* <DEDUP_REMOVED lines=8> */
[----:B------:R-:W4:Y:S01]  /*20bf0*/  LDL.LU.128 R168, [R1+0x1190] ;  /* 0x0011900001a87983 */ /* 0x000f220000300c00 */
[----:B------:R-:W-:Y:S02]  /*20c00*/  IMAD.MOV.U32 R128, RZ, RZ, R186 ;  /* 0x000000ffff807224 */ /* 0x000fe400078e00ba */
[----:B------:R-:W-:Y:S01]  /*20c10*/  IMAD.MOV.U32 R129, RZ, RZ, R189 ;  /* 0x000000ffff817224 */ /* 0x000fe200078e00bd */
[----:B------:R-:W4:Y:S01]  /*20c20*/  LDL.LU.128 R164, [R1+0x1180] ;  /* 0x0011800001a47983 */ /* 0x000f220000300c00 */
[----:B------:R-:W-:Y:S02]  /*20c30*/  IMAD.MOV.U32 R130, RZ, RZ, R188 ;  /* 0x000000ffff827224 */ /* 0x000fe400078e00bc */
[----:B------:R-:W-:Y:S01]  /*20c40*/  IMAD.MOV.U32 R131, RZ, RZ, R185 ;  /* 0x000000ffff837224 */ /* 0x000fe200078e00b9 */
[----:B------:R-:W4:Y:S01]  /*20c50*/  LDL.LU.128 R160, [R1+0x1170] ;  /* 0x0011700001a07983 */ /* 0x000f220000300c00 */
[----:B------:R-:W-:-:S02]  /*20c60*/  IMAD.MOV.U32 R132, RZ, RZ, R184 ;  /* 0x000000ffff847224 */ /* 0x000fc400078e00b8 */
[----:B------:R-:W-:Y:S01]  /*20c70*/  IMAD.MOV.U32 R133, RZ, RZ, R12 ;  /* 0x000000ffff857224 */ /* 0x000fe200078e000c */
[----:B------:R-:W4:Y:S04]  /*20c80*/  LDL.LU.128 R156, [R1+0x1160] ;  /* 0x00116000019c7983 */ /* 0x000f280000300c00 */
[----:B------:R-:W4:Y:S04]  /*20c90*/  LDL.LU R222, [R1+0xfd4] ;  /* 0x000fd40001de7983 */ /* 0x000f280000300800 */
[----:B------:R-:W-:Y:S04]  /*20ca0*/  STL.128 [R1+0xe20], R100 ;  /* 0x000e206401007387 */ /* 0x000fe80000100c00 */
[----:B------:R-:W-:Y:S04]  /*20cb0*/  STL.128 [R1+0xe10], R96 ;  /* 0x000e106001007387 */ /* 0x000fe80000100c00 */
[----:B--2---:R-:W-:Y:S04]  /*20cc0*/  STL.128 [R1+0xe00], R92 ;  /* 0x000e005c01007387 */ /* 0x004fe80000100c00 */
[----:B---3--:R-:W-:Y:S04]  /*20cd0*/  STL.128 [R1+0xdf0], R88 ;  /* 0x000df05801007387 */ /* 0x008fe80000100c00 */
[----:B----4-:R0:W-:Y:S04]  /*20ce0*/  STL.128 [R1+0xe30], R104 ;  /* 0x000e306801007387 */ /* 0x0101e80000100c00 */
        /* <DEDUP_REMOVED lines=15> */
[----:B0-----:R-:W2:Y:S04]  /*20de0*/  LDL.LU.128 R104, [R1+0xe30] ;  /* 0x000e300001687983 */ /* 0x001ea80000300c00 */
[----:B------:R-:W2:Y:S04]  /*20df0*/  LDL.LU.128 R100, [R1+0xe20] ;  /* 0x000e200001647983 */ /* 0x000ea80000300c00 */
[----:B-1----:R-:W2:Y:S04]  /*20e00*/  LDL.LU.64 R108, [R1+0xe40] ;  /* 0x000e4000016c7983 */ /* 0x002ea80000300a00 */
        /* <DEDUP_REMOVED lines=30> */
[----:B------:R-:W-:Y:S01]  /*20ff0*/  IMAD.MOV.U32 R123, RZ, RZ, R22 ;  /* 0x000000ffff7b7224 */ /* 0x000fe200078e0016 */
[----:B------:R1:W-:Y:S01]  /*21000*/  STL.64 [R1+0x1260], R220 ;  /* 0x001260dc01007387 */ /* 0x0003e20000100a00 */
        /* <DEDUP_REMOVED lines=14> */
[----:B0-----:R-:W2:Y:S01]  /*210f0*/  LDL.LU.128 R216, [R1+0x1250] ;  /* 0x0012500001d87983 */ /* 0x001ea20000300c00 */
[----:B------:R-:W-:Y:S02]  /*21100*/  IMAD.MOV.U32 R143, RZ, RZ, R182 ;  /* 0x000000ffff8f7224 */ /* 0x000fe400078e00b6 */
[----:B------:R-:W-:Y:S01]  /*21110*/  IMAD.MOV.U32 R144, RZ, RZ, R181 ;  /* 0x000000ffff907224 */ /* 0x000fe200078e00b5 */
[----:B-1----:R-:W2:Y:S01]  /*21120*/  LDL.LU.64 R220, [R1+0x1260] ;  /* 0x0012600001dc7983 */ /* 0x002ea20000300a00 */
[----:B------:R-:W-:-:S02]  /*21130*/  IMAD.MOV.U32 R145, RZ, RZ, R180 ;  /* 0x000000ffff917224 */ /* 0x000fc400078e00b4 */
[----:B------:R-:W-:Y:S01]  /*21140*/  IMAD.MOV.U32 R146, RZ, RZ, R179 ;  /* 0x000000ffff927224 */ /* 0x000fe200078e00b3 */
[----:B---3--:R-:W3:Y:S01]  /*21150*/  LDL.LU.128 R212, [R1+0x1240] ;  /* 0x0012400001d47983 */ /* 0x008ee20000300c00 */
[----:B------:R-:W-:Y:S02]  /*21160*/  IMAD.MOV.U32 R147, RZ, RZ, R178 ;  /* 0x000000ffff937224 */ /* 0x000fe400078e00b2 */
[----:B------:R-:W-:Y:S01]  /*21170*/  IMAD.MOV.U32 R148, RZ, RZ, R177 ;  /* 0x000000ffff947224 */ /* 0x000fe200078e00b1 */
[----:B----4-:R-:W4:Y:S01]  /*21180*/  LDL.LU.128 R208, [R1+0x1230] ;  /* 0x0012300001d07983 */ /* 0x010f220000300c00 */
[----:B------:R-:W-:Y:S02]  /*21190*/  IMAD.MOV.U32 R149, RZ, RZ, R176 ;  /* 0x000000ffff957224 */ /* 0x000fe400078e00b0 */
[----:B------:R-:W-:Y:S01]  /*211a0*/  IMAD.MOV.U32 R150, RZ, RZ, R175 ;  /* 0x000000ffff967224 */ /* 0x000fe200078e00af */
[----:B------:R-:W4:Y:S01]  /*211b0*/  LDL.LU.128 R204, [R1+0x1220] ;  /* 0x0012200001cc7983 */ /* 0x000f220000300c00 */
[----:B------:R-:W-:-:S03]  /*211c0*/  IMAD.MOV.U32 R151, RZ, RZ, R174 ;  /* 0x000000ffff977224 */ /* 0x000fc600078e00ae */
[----:B------:R-:W4:Y:S04]  /*211d0*/  LDL.LU.128 R200, [R1+0x1210] ;  /* 0x0012100001c87983 */ /* 0x000f280000300c00 */
[----:B------:R0:W-:Y:S04]  /*211e0*/  STL.128 [R1+0x11f0], R192 ;  /* 0x0011f0c001007387 */ /* 0x0001e80000100c00 */
[----:B------:R-:W4:Y:S04]  /*211f0*/  LDL.64 R4, [R1+0x210] ;  /* 0x0002100001047983 */ /* 0x000f280000100a00 */
[----:B0-----:R-:W4:Y:S01]  /*21200*/  LDL.LU.128 R192, [R1+0x11f0] ;  /* 0x0011f00001c07983 */ /* 0x001f220000300c00 */
[----:B--2---:R-:W-:-:S06]  /*21210*/  WARPGROUP.ARRIVE ;  /* 0x00000000000079c5 */ /* 0x004fcc0000000000 */
[----:B------:R-:W-:Y:S03]  /*21220*/  HGMMA.64x256x16.F32 R24, R152, gdesc[UR4].tnspB, R24, gsb0 ;  /* 0x43e0000498187df0 */ /* 0x000fe60008000818 */
[----:B------:R-:W0:Y:S01]  /*21230*/  S2R R225, SR_TID.X ;  /* 0x0000000000e17919 */ /* 0x000e220000002100 */
[----:B------:R-:W1:Y:S01]  /*21240*/  S2R R224, SR_TID.X ;  /* 0x0000000000e07919 */ /* 0x000e620000002100 */
[----:B------:R-:W-:Y:S02]  /*21250*/  WARPGROUP.DEPBAR.LE gsb0, 0x0 ;  /* 0x00008000000079c5 */ /* 0x000fe40000010000 */
[----:B------:R2:W-:Y:S04]  /*21260*/  STL.128 [R1+0xb80], R128 ;  /* 0x000b808001007387 */ /* 0x0005e80000100c00 */
[----:B------:R2:W-:Y:S02]  /*21270*/  STL.128 [R1+0xb70], R124 ;  /* 0x000b707c01007387 */ /* 0x0005e40000100c00 */
[----:B--2---:R-:W-:-:S02]  /*21280*/  IMAD.MOV.U32 R131, RZ, RZ, R55 ;  /* 0x000000ffff837224 */ /* 0x004fc400078e0037 */
[----:B------:R-:W-:Y:S02]  /*21290*/  IMAD.MOV.U32 R130, RZ, RZ, R54 ;  /* 0x000000ffff827224 */ /* 0x000fe400078e0036 */
[----:B------:R-:W-:Y:S02]  /*212a0*/  IMAD.MOV.U32 R129, RZ, RZ, R53 ;  /* 0x000000ffff817224 */ /* 0x000fe400078e0035 */
[----:B------:R-:W-:Y:S02]  /*212b0*/  IMAD.MOV.U32 R128, RZ, RZ, R52 ;  /* 0x000000ffff807224 */ /* 0x000fe400078e0034 */
[----:B------:R-:W-:Y:S02]  /*212c0*/  IMAD.MOV.U32 R127, RZ, RZ, R51 ;  /* 0x000000ffff7f7224 */ /* 0x000fe400078e0033 */
[----:B------:R-:W-:Y:S02]  /*212d0*/  IMAD.MOV.U32 R126, RZ, RZ, R50 ;  /* 0x000000ffff7e7224 */ /* 0x000fe400078e0032 */
[----:B------:R-:W-:-:S02]  /*212e0*/  IMAD.MOV.U32 R125, RZ, RZ, R49 ;  /* 0x000000ffff7d7224 */ /* 0x000fc400078e0031 */
[----:B------:R-:W-:Y:S01]  /*212f0*/  IMAD.MOV.U32 R124, RZ, RZ, R48 ;  /* 0x000000ffff7c7224 */ /* 0x000fe200078e0030 */
[----:B------:R2:W-:Y:S04]  /*21300*/  STL.128 [R1+0x2a0], R128 ;  /* 0x0002a08001007387 */ /* 0x0005e80000100c00 */
[----:B------:R3:W-:Y:S01]  /*21310*/  STL.128 [R1+0x290], R124 ;  /* 0x0002907c01007387 */ /* 0x0007e20000100c00 */
[----:B0-----:R-:W-:Y:S02]  /*21320*/  SHF.R.U32.HI R225, RZ, 0x7, R225 ;  /* 0x00000007ffe17819 */ /* 0x001fe400000116e1 */
[----:B-1----:R-:W-:Y:S01]  /*21330*/  SHF.R.U32.HI R224, RZ, 0x7, R224 ;  /* 0x00000007ffe07819 */ /* 0x002fe200000116e0 */
[----:B------:R-:W-:Y:S01]  /*21340*/  IMAD.MOV.U32 R223, RZ, RZ, 0x1 ;  /* 0x00000001ffdf7424 */ /* 0x000fe200078e00ff */
[----:B------:R0:W-:Y:S04]  /*21350*/  STL.128 [R1+0xb50], R116 ;  /* 0x000b507401007387 */ /* 0x0001e80000100c00 */
[----:B--2---:R-:W2:Y:S04]  /*21360*/  LDL.LU.128 R128, [R1+0xb80] ;  /* 0x000b800001807983 */ /* 0x004ea80000300c00 */
[----:B---3--:R-:W3:Y:S01]  /*21370*/  LDL.LU.128 R124, [R1+0xb70] ;  /* 0x000b7000017c7983 */ /* 0x008ee20000300c00 */
[----:B------:R-:W-:Y:S01]  /*21380*/  VIADD R225, R225, 0x8 ;  /* 0x00000008e1e17836 */ /* 0x000fe20000000000 */
[----:B------:R-:W-:-:S02]  /*21390*/  IADD3 R224, -R224, 0xb, RZ ;  /* 0x0000000be0e07810 */ /* 0x000fc40007ffe1ff */
[----:B------:R1:W-:Y:S01]  /*213a0*/  STL.128 [R1+0xc90], R216 ;  /* 0x000c90d801007387 */ /* 0x0003e20000100c00 */
[----:B0-----:R-:W-:Y:S02]  /*213b0*/  IMAD.MOV.U32 R119, RZ, RZ, R43 ;  /* 0x000000ffff777224 */ /* 0x001fe400078e002b */
[----:B------:R-:W-:Y:S01]  /*213c0*/  IMAD.MOV.U32 R118, RZ, RZ, R42 ;  /* 0x000000ffff767224 */ /* 0x000fe200078e002a */
[----:B------:R-:W-:Y:S01]  /*213d0*/  STL.64 [R1+0xcb0], R224 ;  /* 0x000cb0e001007387 */ /* 0x000fe20000100a00 */
[----:B------:R-:W-:Y:S02]  /*213e0*/  IMAD.MOV.U32 R117, RZ, RZ, R41 ;  /* 0x000000ffff757224 */ /* 0x000fe400078e0029 */
[----:B------:R-:W-:Y:S01]  /*213f0*/  IMAD.MOV.U32 R116, RZ, RZ, R40 ;  /* 0x000000ffff747224 */ /* 0x000fe200078e0028 */
[----:B------:R0:W-:Y:S04]  /*21400*/  STL.128 [R1+0xca0], R220 ;  /* 0x000ca0dc01007387 */ /* 0x0001e80000100c00 */
[----:B------:R0:W-:Y:S04]  /*21410*/  STL.128 [R1+0xc80], R212 ;  /* 0x000c80d401007387 */ /* 0x0001e80000100c00 */
[----:B----4-:R4:W-:Y:S01]  /*21420*/  STL.128 [R1+0xc70], R208 ;  /* 0x000c70d001007387 */ /* 0x0109e20000100c00 */
[----:B-1----:R-:W-:-:S02]  /*21430*/  IMAD.MOV.U32 R216, RZ, RZ, R227 ;  /* 0x000000ffffd87224 */ /* 0x002fc400078e00e3 */
[----:B------:R-:W-:Y:S01]  /*21440*/  IMAD.MOV.U32 R217, RZ, RZ, R226 ;  /* 0x000000ffffd97224 */ /* 0x000fe200078e00e2 */
[----:B------:R1:W-:Y:S01]  /*21450*/  STL.128 [R1+0xc60], R204 ;  /* 0x000c60cc01007387 */ /* 0x0003e20000100c00 */
[----:B------:R-:W-:Y:S02]  /*21460*/  IMAD.MOV.U32 R218, RZ, RZ, R183 ;  /* 0x000000ffffda7224 */ /* 0x000fe400078e00b7 */
[----:B------:R-:W-:Y:S01]  /*21470*/  IMAD.MOV.U32 R219, RZ, RZ, R182 ;  /* 0x000000ffffdb7224 */ /* 0x000fe200078e00b6 */
[----:B------:R-:W-:Y:S01]  /*21480*/  STL.128 [R1+0xc50], R200 ;  /* 0x000c50c801007387 */ /* 0x000fe20000100c00 */
[----:B0-----:R-:W-:Y:S02]  /*21490*/  IMAD.MOV.U32 R220, RZ, RZ, R181 ;  /* 0x000000ffffdc7224 */ /* 0x001fe400078e00b5 */
[----:B------:R-:W-:Y:S01]  /*214a0*/  IMAD.MOV.U32 R221, RZ, RZ, R180 ;  /* 0x000000ffffdd7224 */ /* 0x000fe200078e00b4 */
[----:B------:R0:W-:Y:S01]  /*214b0*/  STL.64 [R1+0xc48], R198 ;  /* 0x000c48c601007387 */ /* 0x0001e20000100a00 */
[----:B------:R-:W-:-:S02]  /*214c0*/  IMAD.MOV.U32 R212, RZ, RZ, R18 ;  /* 0x000000ffffd47224 */ /* 0x000fc400078e0012 */
[----:B------:R-:W-:Y:S01]  /*214d0*/  IMAD.MOV.U32 R213, RZ, RZ, R19 ;  /* 0x000000ffffd57224 */ /* 0x000fe200078e0013 */
[----:B------:R0:W-:Y:S01]  /*214e0*/  STL [R1+0xc40], R196 ;  /* 0x000c40c401007387 */ /* 0x0001e20000100800 */
[----:B----4-:R-:W-:Y:S02]  /*214f0*/  IMAD.MOV.U32 R208, RZ, RZ, R184 ;  /* 0x000000ffffd07224 */ /* 0x010fe400078e00b8 */
[----:B------:R-:W-:Y:S01]  /*21500*/  IMAD.MOV.U32 R209, RZ, RZ, R12 ;  /* 0x000000ffffd17224 */ /* 0x000fe200078e000c */
[----:B------:R-:W-:Y:S01]  /*21510*/  STL.128 [R1+0xc10], R168 ;  /* 0x000c10a801007387 */ /* 0x000fe20000100c00 */
[----:B-1----:R-:W-:Y:S02]  /*21520*/  IMAD.MOV.U32 R204, RZ, RZ, R186 ;  /* 0x000000ffffcc7224 */ /* 0x002fe400078e00ba */
        /* <DEDUP_REMOVED lines=25> */
[----:B------:R4:W-:Y:S01]  /*216c0*/  STL.128 [R1+0xb60], R120 ;  /* 0x000b607801007387 */ /* 0x0009e20000100c00 */
[----:B------:R-:W-:Y:S02]  /*216d0*/  IMAD.MOV.U32 R225, RZ, RZ, R176 ;  /* 0x000000ffffe17224 */ /* 0x000fe400078e00b0 */
[----:B------:R-:W-:Y:S01]  /*216e0*/  IMAD.MOV.U32 R226, RZ, RZ, R175 ;  /* 0x000000ffffe27224 */ /* 0x000fe200078e00af */
[----:B------:R4:W-:Y:S01]  /*216f0*/  STL.128 [R1+0xb40], R112 ;  /* 0x000b407001007387 */ /* 0x0009e20000100c00 */
[----:B------:R-:W-:-:S02]  /*21700*/  IMAD.MOV.U32 R227, RZ, RZ, R174 ;  /* 0x000000ffffe37224 */ /* 0x000fc400078e00ae */
[----:B0-----:R-:W-:Y:S01]  /*21710*/  IMAD.MOV.U32 R151, RZ, RZ, R75 ;  /* 0x000000ffff977224 */ /* 0x001fe200078e004b */
[----:B------:R0:W-:Y:S01]  /*21720*/  STL.128 [R1+0xb30], R108 ;  /* 0x000b306c01007387 */ /* 0x0001e20000100c00 */
[----:B------:R-:W-:Y:S02]  /*21730*/  IMAD.MOV.U32 R150, RZ, RZ, R74 ;  /* 0x000000ffff967224 */ /* 0x000fe400078e004a */
[----:B------:R-:W-:Y:S01]  /*21740*/  IMAD.MOV.U32 R149, RZ, RZ, R73 ;  /* 0x000000ffff957224 */ /* 0x000fe200078e0049 */
[----:B------:R0:W-:Y:S01]  /*21750*/  STL.128 [R1+0xb20], R104 ;  /* 0x000b206801007387 */ /* 0x0001e20000100c00 */
[----:B-1----:R-:W-:Y:S02]  /*21760*/  IMAD.MOV.U32 R147, RZ, RZ, R71 ;  /* 0x000000ffff937224 */ /* 0x002fe400078e0047 */
[----:B------:R-:W-:Y:S01]  /*21770*/  IMAD.MOV.U32 R146, RZ, RZ, R70 ;  /* 0x000000ffff927224 */ /* 0x000fe200078e0046 */
[----:B------:R1:W-:Y:S01]  /*21780*/  STL.128 [R1+0x270], R116 ;  /* 0x0002707401007387 */ /* 0x0003e20000100c00 */
[----:B----4-:R-:W-:-:S02]  /*21790*/  IMAD.MOV.U32 R123, RZ, RZ, R47 ;  /* 0x000000ffff7b7224 */ /* 0x010fc400078e002f */
[----:B------:R-:W-:Y:S01]  /*217a0*/  IMAD.MOV.U32 R122, RZ, RZ, R46 ;  /* 0x000000ffff7a7224 */ /* 0x000fe200078e002e */
[----:B------:R-:W-:Y:S01]  /*217b0*/  STL.128 [R1+0xc30], R192 ;  /* 0x000c30c001007387 */ /* 0x000fe20000100c00 */
[----:B------:R-:W-:Y:S02]  /*217c0*/  IMAD.MOV.U32 R115, RZ, RZ, R39 ;  /* 0x000000ffff737224 */ /* 0x000fe400078e0027 */
[----:B------:R-:W-:Y:S01]  /*217d0*/  IMAD.MOV.U32 R114, RZ, RZ, R38 ;  /* 0x000000ffff727224 */ /* 0x000fe200078e0026 */
[----:B------:R-:W-:Y:S01]  /*217e0*/  STL.64 [R1+0xc20], R172 ;  /* 0x000c20ac01007387 */ /* 0x000fe20000100a00 */
[----:B0-----:R-:W-:Y:S02]  /*217f0*/  IMAD.MOV.U32 R111, RZ, RZ, R35 ;  /* 0x000000ffff6f7224 */ /* 0x001fe400078e0023 */
[----:B------:R-:W-:Y:S01]  /*21800*/  IMAD.MOV.U32 R110, RZ, RZ, R34 ;  /* 0x000000ffff6e7224 */ /* 0x000fe200078e0022 */
[----:B------:R-:W-:Y:S01]  /*21810*/  STL.128 [R1+0xb10], R100 ;  /* 0x000b106401007387 */ /* 0x000fe20000100c00 */
[----:B------:R-:W-:-:S02]  /*21820*/  IMAD.MOV.U32 R107, RZ, RZ, R31 ;  /* 0x000000ffff6b7224 */ /* 0x000fc400078e001f */
[----:B------:R-:W-:Y:S01]  /*21830*/  IMAD.MOV.U32 R106, RZ, RZ, R30 ;  /* 0x000000ffff6a7224 */ /* 0x000fe200078e001e */
[----:B-1----:R-:W4:Y:S01]  /*21840*/  LDL.LU.128 R116, [R1+0xb50] ;  /* 0x000b500001747983 */ /* 0x002f220000300c00 */
[----:B------:R-:W-:Y:S02]  /*21850*/  IMAD.MOV.U32 R105, RZ, RZ, R29 ;  /* 0x000000ffff697224 */ /* 0x000fe400078e001d */
[----:B------:R-:W-:Y:S01]  /*21860*/  IMAD.MOV.U32 R104, RZ, RZ, R28 ;  /* 0x000000ffff687224 */ /* 0x000fe200078e001c */
[----:B------:R-:W-:Y:S01]  /*21870*/  STL.128 [R1+0x400], R216 ;  /* 0x000400d801007387 */ /* 0x000fe20000100c00 */
[----:B------:R-:W-:Y:S02]  /*21880*/  IMAD.MOV.U32 R109, RZ, RZ, R33 ;  /* 0x000000ffff6d7224 */ /* 0x000fe400078e0021 */
[----:B------:R-:W-:Y:S01]  /*21890*/  IMAD.MOV.U32 R108, RZ, RZ, R32 ;  /* 0x000000ffff6c7224 */ /* 0x000fe200078e0020 */
[----:B------:R-:W4:Y:S01]  /*218a0*/  LDL.LU R12, [R1+0xcd0] ;  /* 0x000cd000010c7983 */ /* 0x000f220000300800 */
[----:B------:R-:W-:-:S02]  /*218b0*/  IMAD.MOV.U32 R113, RZ, RZ, R37 ;  /* 0x000000ffff717224 */ /* 0x000fc400078e0025 */
[----:B------:R-:W-:Y:S01]  /*218c0*/  IMAD.MOV.U32 R112, RZ, RZ, R36 ;  /* 0x000000ffff707224 */ /* 0x000fe200078e0024 */
[----:B------:R-:W4:Y:S01]  /*218d0*/  LDL.LU R18, [R1+0xcc4] ;  /* 0x000cc40001127983 */ /* 0x000f220000300800 */
[----:B------:R-:W-:Y:S02]  /*218e0*/  IMAD.MOV.U32 R121, RZ, RZ, R45 ;  /* 0x000000ffff797224 */ /* 0x000fe400078e002d */
[----:B------:R-:W-:Y:S01]  /*218f0*/  IMAD.MOV.U32 R120, RZ, RZ, R44 ;  /* 0x000000ffff787224 */ /* 0x000fe200078e002c */
[----:B------:R-:W4:Y:S01]  /*21900*/  LDL.LU R19, [R1+0xcc0] ;  /* 0x000cc00001137983 */ /* 0x000f220000300800 */
[----:B------:R-:W-:Y:S02]  /*21910*/  IMAD.MOV.U32 R145, RZ, RZ, R69 ;  /* 0x000000ffff917224 */ /* 0x000fe400078e0045 */
[----:B------:R-:W-:Y:S01]  /*21920*/  IMAD.MOV.U32 R143, RZ, RZ, R67 ;  /* 0x000000ffff8f7224 */ /* 0x000fe200078e0043 */
[----:B------:R-:W4:Y:S01]  /*21930*/  LDL R53, [R1+0x290] ;  /* 0x0002900001357983 */ /* 0x000f220000100800 */
[----:B------:R-:W-:-:S02]  /*21940*/  IMAD.MOV.U32 R142, RZ, RZ, R66 ;  /* 0x000000ffff8e7224 */ /* 0x000fc400078e0042 */
[----:B------:R-:W-:Y:S01]  /*21950*/  IMAD.MOV.U32 R141, RZ, RZ, R65 ;  /* 0x000000ffff8d7224 */ /* 0x000fe200078e0041 */
[----:B------:R-:W4:Y:S01]  /*21960*/  LDL R51, [R1+0x294] ;  /* 0x0002940001337983 */ /* 0x000f220000100800 */
[----:B------:R-:W-:Y:S02]  /*21970*/  IMAD.MOV.U32 R139, RZ, RZ, R63 ;  /* 0x000000ffff8b7224 */ /* 0x000fe400078e003f */
[----:B------:R-:W-:Y:S01]  /*21980*/  IMAD.MOV.U32 R138, RZ, RZ, R62 ;  /* 0x000000ffff8a7224 */ /* 0x000fe200078e003e */
[----:B------:R-:W4:Y:S01]  /*21990*/  LDL R49, [R1+0x298] ;  /* 0x0002980001317983 */ /* 0x000f220000100800 */
[----:B------:R-:W-:Y:S02]  /*219a0*/  IMAD.MOV.U32 R137, RZ, RZ, R61 ;  /* 0x000000ffff897224 */ /* 0x000fe400078e003d */
[----:B------:R-:W-:Y:S01]  /*219b0*/  IMAD.MOV.U32 R135, RZ, RZ, R59 ;  /* 0x000000ffff877224 */ /* 0x000fe200078e003b */
[----:B------:R-:W4:Y:S01]  /*219c0*/  LDL R43, [R1+0x2a4] ;  /* 0x0002a400012b7983 */ /* 0x000f220000100800 */
[----:B------:R-:W-:-:S02]  /*219d0*/  IMAD.MOV.U32 R134, RZ, RZ, R58 ;  /* 0x000000ffff867224 */ /* 0x000fc400078e003a */
[----:B------:R-:W-:Y:S01]  /*219e0*/  IMAD.MOV.U32 R133, RZ, RZ, R57 ;  /* 0x000000ffff857224 */ /* 0x000fe200078e0039 */
[----:B------:R-:W4:Y:S01]  /*219f0*/  LDL R41, [R1+0x2a8] ;  /* 0x0002a80001297983 */ /* 0x000f220000100800 */
        /* <DEDUP_REMOVED lines=20> */
[----:B------:R-:W-:Y:S01]  /*21b40*/  STL.128 [R1+0x3b0], R196 ;  /* 0x0003b0c401007387 */ /* 0x000fe20000100c00 */
[----:B------:R-:W-:-:S03]  /*21b50*/  IMAD.MOV.U32 R140, RZ, RZ, R64 ;  /* 0x000000ffff8c7224 */ /* 0x000fc600078e0040 */
        /* <DEDUP_REMOVED lines=19> */
[----:B------:R-:W4:Y:S04]  /*21c90*/  LDL.LU R2, [R1+0xccc] ;  /* 0x000ccc0001027983 */ /* 0x000f280000300800 */
[----:B------:R-:W4:Y:S04]  /*21ca0*/  LDL.LU R3, [R1+0xcc8] ;  /* 0x000cc80001037983 */ /* 0x000f280000300800 */
[----:B------:R-:W4:Y:S04]  /*21cb0*/  LDL.LU R14, [R1+0xcbc] ;  /* 0x000cbc00010e7983 */ /* 0x000f280000300800 */
[----:B------:R-:W4:Y:S04]  /*21cc0*/  LDL.LU R15, [R1+0xcb8] ;  /* 0x000cb800010f7983 */ /* 0x000f280000300800 */
[----:B0-----:R0:W5:Y:S04]  /*21cd0*/  LDL.LU.64 R224, [R1+0xcb0] ;  /* 0x000cb00001e07983 */ /* 0x0011680000300a00 */
[----:B------:R-:W4:Y:S04]  /*21ce0*/  LDL.LU.128 R220, [R1+0xca0] ;  /* 0x000ca00001dc7983 */ /* 0x000f280000300c00 */
[----:B------:R-:W4:Y:S04]  /*21cf0*/  LDL.LU.128 R216, [R1+0xc90] ;  /* 0x000c900001d87983 */ /* 0x000f280000300c00 */
[----:B------:R-:W4:Y:S04]  /*21d00*/  LDL.LU.128 R212, [R1+0xc80] ;  /* 0x000c800001d47983 */ /* 0x000f280000300c00 */
[----:B------:R-:W4:Y:S04]  /*21d10*/  LDL.LU.128 R208, [R1+0xc70] ;  /* 0x000c700001d07983 */ /* 0x000f280000300c00 */
[----:B------:R-:W4:Y:S04]  /*21d20*/  LDL.LU.128 R204, [R1+0xc60] ;  /* 0x000c600001cc7983 */ /* 0x000f280000300c00 */
[----:B------:R-:W4:Y:S04]  /*21d30*/  LDL.LU.128 R200, [R1+0xc50] ;  /* 0x000c500001c87983 */ /* 0x000f280000300c00 */
[----:B------:R-:W4:Y:S04]  /*21d40*/  LDL.LU.64 R198, [R1+0xc48] ;  /* 0x000c480001c67983 */ /* 0x000f280000300a00 */
[----:B------:R0:W5:Y:S04]  /*21d50*/  LDL.LU R196, [R1+0xc40] ;  /* 0x000c400001c47983 */ /* 0x0001680000300800 */
[----:B------:R-:W4:Y:S04]  /*21d60*/  LDL.LU.128 R192, [R1+0xc30] ;  /* 0x000c300001c07983 */ /* 0x000f280000300c00 */
[----:B------:R-:W4:Y:S04]  /*21d70*/  LDL.LU.64 R172, [R1+0xc20] ;  /* 0x000c200001ac7983 */ /* 0x000f280000300a00 */
        /* <DEDUP_REMOVED lines=14> */
[----:B--2---:R1:W-:Y:S04]  /*21e60*/  STL.128 [R1+0xb00], R128 ;  /* 0x000b008001007387 */ /* 0x0043e80000100c00 */
[----:B---3--:R2:W-:Y:S04]  /*21e70*/  STL.128 [R1+0xaf0], R124 ;  /* 0x000af07c01007387 */ /* 0x0085e80000100c00 */
[----:B------:R3:W-:Y:S01]  /*21e80*/  STL.128 [R1+0xac0], R24 ;  /* 0x000ac01801007387 */ /* 0x0007e20000100c00 */
[----:B------:R-:W-:-:S02]  /*21e90*/  IMAD.MOV.U32 R178, RZ, RZ, R99 ;  /* 0x000000ffffb27224 */ /* 0x000fc400078e0063 */
[----:B------:R-:W-:Y:S01]  /*21ea0*/  IMAD.MOV.U32 R179, RZ, RZ, R98 ;  /* 0x000000ffffb37224 */ /* 0x000fe200078e0062 */
[----:B------:R-:W4:Y:S04]  /*21eb0*/  LDL R75, [R1+0x264] ;  /* 0x00026400014b7983 */ /* 0x000f280000100800 */
[----:B-1----:R-:W4:Y:S04]  /*21ec0*/  LDL.LU.128 R128, [R1+0xb00] ;  /* 0x000b000001807983 */ /* 0x002f280000300c00 */
[----:B--2---:R-:W2:Y:S04]  /*21ed0*/  LDL.LU.128 R124, [R1+0xaf0] ;  /* 0x000af000017c7983 */ /* 0x004ea80000300c00 */
[----:B---3--:R-:W3:Y:S04]  /*21ee0*/  LDL.LU.128 R24, [R1+0xac0] ;  /* 0x000ac00001187983 */ /* 0x008ee80000300c00 */
[----:B------:R1:W-:Y:S01]  /*21ef0*/  STL.64 [R1+0xa90], R4 ;  /* 0x000a900401007387 */ /* 0x0003e20000100a00 */
[----:B------:R-:W-:-:S02]  /*21f00*/  IMAD.MOV.U32 R28, RZ, RZ, R96 ;  /* 0x000000ffff1c7224 */ /* 0x000fc400078e0060 */
[----:B------:R-:W-:Y:S01]  /*21f10*/  IMAD.MOV.U32 R155, RZ, RZ, R79 ;  /* 0x000000ffff9b7224 */ /* 0x000fe200078e004f */
[----:B------:R-:W2:Y:S01]  /*21f20*/  LDL R73, [R1+0x268] ;  /* 0x0002680001497983 */ /* 0x000ea20000100800 */
[----:B------:R-:W-:Y:S02]  /*21f30*/  IMAD.MOV.U32 R154, RZ, RZ, R78 ;  /* 0x000000ffff9a7224 */ /* 0x000fe400078e004e */
[----:B------:R-:W-:Y:S01]  /*21f40*/  IMAD.MOV.U32 R153, RZ, RZ, R77 ;  /* 0x000000ffff997224 */ /* 0x000fe200078e004d */
[----:B------:R-:W2:Y:S04]  /*21f50*/  LDL R71, [R1+0x26c] ;  /* 0x00026c0001477983 */ /* 0x000ea80000100800 */
[----:B-1----:R-:W2:Y:S04]  /*21f60*/  LDL.LU.64 R4, [R1+0xa90] ;  /* 0x000a900001047983 */ /* 0x002ea80000300a00 */
[----:B----4-:R1:W-:Y:S01]  /*21f70*/  STL.128 [R1+0xad0], R116 ;  /* 0x000ad07401007387 */ /* 0x0103e20000100c00 */
[----:B------:R-:W-:-:S02]  /*21f80*/  IMAD.MOV.U32 R152, RZ, RZ, R76 ;  /* 0x000000ffff987224 */ /* 0x000fc400078e004c */
[----:B------:R-:W-:Y:S01]  /*21f90*/  IMAD.MOV.U32 R180, RZ, RZ, R97 ;  /* 0x000000ffffb47224 */ /* 0x000fe200078e0061 */
[----:B------:R-:W4:Y:S04]  /*21fa0*/  LDL R69, [R1+0x270] ;  /* 0x0002700001457983 */ /* 0x000f280000100800 */
[----:B------:R-:W4:Y:S04]  /*21fb0*/  LDL R67, [R1+0x274] ;  /* 0x0002740001437983 */ /* 0x000f280000100800 */
[----:B------:R-:W4:Y:S04]  /*21fc0*/  LDL R65, [R1+0x278] ;  /* 0x0002780001417983 */ /* 0x000f280000100800 */
[----:B-1----:R-:W4:Y:S04]  /*21fd0*/  LDL.LU.128 R116, [R1+0xad0] ;  /* 0x000ad00001747983 */ /* 0x002f280000300c00 */
        /* <DEDUP_REMOVED lines=18> */
[----:B------:R1:W-:Y:S04]  /*22100*/  STL.128 [R1+0xaa0], R12 ;  /* 0x000aa00c01007387 */ /* 0x0003e80000100c00 */
[----:B-1----:R-:W4:Y:S04]  /*22110*/  LDL.LU.128 R12, [R1+0xaa0] ;  /* 0x000aa000010c7983 */ /* 0x002f280000300c00 */
[----:B------:R1:W-:Y:S04]  /*22120*/  STL.128 [R1+0xae0], R120 ;  /* 0x000ae07801007387 */ /* 0x0003e80000100c00 */
[----:B-1----:R-:W4:Y:S04]  /*22130*/  LDL.LU.128 R120, [R1+0xae0] ;  /* 0x000ae00001787983 */ /* 0x002f280000300c00 */
[----:B---3--:R1:W-:Y:S04]  /*22140*/  STL.128 [R1+0xa80], R24 ;  /* 0x000a801801007387 */ /* 0x0083e80000100c00 */
[----:B-1----:R-:W3:Y:S04]  /*22150*/  LDL.LU.128 R24, [R1+0xa80] ;  /* 0x000a800001187983 */ /* 0x002ee80000300c00 */
[----:B--2---:R1:W-:Y:S04]  /*22160*/  STL.64 [R1+0xa50], R4 ;  /* 0x000a500401007387 */ /* 0x0043e80000100a00 */
[----:B-1----:R-:W2:Y:S01]  /*22170*/  LDL.LU.64 R4, [R1+0xa50] ;  /* 0x000a500001047983 */ /* 0x002ea20000300a00 */
        /* <DEDUP_REMOVED lines=68> */
[----:B------:R-:W2:Y:S01]  /*225c0*/  LDL R128, [R1+0x344] ;  /* 0x0003440001807983 */ /* 0x000ea20000100800 */
[----:B------:R-:W-:Y:S02]  /*225d0*/  IMAD.MOV.U32 R176, RZ, RZ, R117 ;  /* 0x000000ffffb07224 */ /* 0x000fe400078e0075 */
[----:B------:R-:W-:Y:S01]  /*225e0*/  IMAD.MOV.U32 R28, RZ, RZ, R116 ;  /* 0x000000ffff1c7224 */ /* 0x000fe200078e0074 */
[----:B------:R-:W2:Y:S01]  /*225f0*/  LDL R126, [R1+0x348] ;  /* 0x00034800017e7983 */ /* 0x000ea20000100800 */
[----:B------:R-:W-:Y:S02]  /*22600*/  IMAD.MOV.U32 R6, RZ, RZ, R151 ;  /* 0x000000ffff067224 */ /* 0x000fe400078e0097 */
[----:B------:R-:W-:Y:S01]  /*22610*/  IMAD.MOV.U32 R7, RZ, RZ, R150 ;  /* 0x000000ffff077224 */ /* 0x000fe200078e0096 */
[----:B------:R-:W2:Y:S01]  /*22620*/  LDL R124, [R1+0x34c] ;  /* 0x00034c00017c7983 */ /* 0x000ea20000100800 */
[----:B------:R-:W-:-:S02]  /*22630*/  IMAD.MOV.U32 R8, RZ, RZ, R149 ;  /* 0x000000ffff087224 */ /* 0x000fc400078e0095 */
[----:B------:R-:W-:Y:S02]  /*22640*/  IMAD.MOV.U32 R9, RZ, RZ, R148 ;  /* 0x000000ffff097224 */ /* 0x000fe400078e0094 */
[----:B------:R-:W-:Y:S02]  /*22650*/  IMAD.MOV.U32 R22, RZ, RZ, R141 ;  /* 0x000000ffff167224 */ /* 0x000fe400078e008d */
[----:B------:R-:W-:Y:S01]  /*22660*/  IMAD.MOV.U32 R80, RZ, RZ, R177 ;  /* 0x000000ffff507224 */ /* 0x000fe200078e00b1 */
[----:B------:R-:W-:Y:S01]  /*22670*/  STL.128 [R1+0x350], R76 ;  /* 0x0003504c01007387 */ /* 0x000fe20000100c00 */
[----:B------:R-:W-:Y:S02]  /*22680*/  IMAD.MOV.U32 R10, RZ, RZ, R147 ;  /* 0x000000ffff0a7224 */ /* 0x000fe400078e0093 */
[----:B------:R-:W-:Y:S01]  /*22690*/  IMAD.MOV.U32 R11, RZ, RZ, R146 ;  /* 0x000000ffff0b7224 */ /* 0x000fe200078e0092 */
[----:B-1----:R-:W2:Y:S01]  /*226a0*/  LDL R91, [R1+0x244] ;  /* 0x00024400015b7983 */ /* 0x002ea20000100800 */
[----:B------:R-:W-:-:S02]  /*226b0*/  IMAD.MOV.U32 R16, RZ, RZ, R145 ;  /* 0x000000ffff107224 */ /* 0x000fc400078e0091 */
[----:B------:R-:W-:Y:S01]  /*226c0*/  IMAD.MOV.U32 R17, RZ, RZ, R144 ;  /* 0x000000ffff117224 */ /* 0x000fe200078e0090 */
[----:B------:R-:W2:Y:S01]  /*226d0*/  LDL R87, [R1+0x24c] ;  /* 0x00024c0001577983 */ /* 0x000ea20000100800 */
[----:B------:R-:W-:Y:S02]  /*226e0*/  IMAD.MOV.U32 R20, RZ, RZ, R143 ;  /* 0x000000ffff147224 */ /* 0x000fe400078e008f */
[----:B------:R-:W-:Y:S01]  /*226f0*/  IMAD.MOV.U32 R21, RZ, RZ, R142 ;  /* 0x000000ffff157224 */ /* 0x000fe200078e008e */
[----:B------:R1:W-:Y:S01]  /*22700*/  STL.128 [R1+0xa60], R12 ;  /* 0x000a600c01007387 */ /* 0x0003e20000100c00 */
[----:B------:R-:W-:Y:S02]  /*22710*/  IMAD.MOV.U32 R96, RZ, RZ, R28 ;  /* 0x000000ffff607224 */ /* 0x000fe400078e001c */
[----:B------:R-:W-:Y:S01]  /*22720*/  IMAD.MOV.U32 R97, RZ, RZ, R176 ;  /* 0x000000ffff617224 */ /* 0x000fe200078e00b0 */
[----:B------:R-:W-:Y:S01]  /*22730*/  STL.128 [R1+0x3c0], R104 ;  /* 0x0003c06801007387 */ /* 0x000fe20000100c00 */
[----:B------:R-:W-:-:S02]  /*22740*/  IMAD.MOV.U32 R141, RZ, RZ, R137 ;  /* 0x000000ffff8d7224 */ /* 0x000fc400078e0089 */
[----:B------:R-:W-:Y:S01]  /*22750*/  IMAD.MOV.U32 R142, RZ, RZ, R138 ;  /* 0x000000ffff8e7224 */ /* 0x000fe200078e008a */
[----:B----4-:R-:W4:Y:S01]  /*22760*/  LDL R93, [R1+0x240] ;  /* 0x00024000015d7983 */ /* 0x010f220000100800 */
[----:B------:R-:W-:Y:S02]  /*22770*/  IMAD.MOV.U32 R143, RZ, RZ, R139 ;  /* 0x000000ffff8f7224 */ /* 0x000fe400078e008b */
[----:B------:R-:W-:Y:S01]  /*22780*/  IMAD.MOV.U32 R145, RZ, RZ, R22 ;  /* 0x000000ffff917224 */ /* 0x000fe200078e0016 */
[----:B------:R-:W4:Y:S01]  /*22790*/  LDL R89, [R1+0x248] ;  /* 0x0002480001597983 */ /* 0x000f220000100800 */
[----:B------:R-:W-:-:S03]  /*227a0*/  IMAD.MOV.U32 R146, RZ, RZ, R21 ;  /* 0x000000ffff927224 */ /* 0x000fc600078e0015 */
[----:B-1----:R-:W4:Y:S01]  /*227b0*/  LDL.LU.128 R12, [R1+0xa60] ;  /* 0x000a6000010c7983 */ /* 0x002f220000300c00 */
[----:B------:R-:W-:Y:S02]  /*227c0*/  IMAD.MOV.U32 R147, RZ, RZ, R20 ;  /* 0x000000ffff937224 */ /* 0x000fe400078e0014 */
        /* <DEDUP_REMOVED lines=11> */
[----:B------:R-:W-:-:S03]  /*22880*/  IMAD.MOV.U32 R155, RZ, RZ, R6 ;  /* 0x000000ffff9b7224 */ /* 0x000fc600078e0006 */
[----:B------:R1:W-:Y:S04]  /*22890*/  STL.128 [R1+0x360], R80 ;  /* 0x0003605001007387 */ /* 0x0003e80000100c00 */
[----:B------:R-:W-:Y:S04]  /*228a0*/  STL.128 [R1+0x3a0], R96 ;  /* 0x0003a06001007387 */ /* 0x000fe80000100c00 */
[----:B------:R-:W-:Y:S04]  /*228b0*/  STL.128 [R1+0x3d0], R108 ;  /* 0x0003d06c01007387 */ /* 0x000fe80000100c00 */
[----:B------:R-:W-:Y:S04]  /*228c0*/  STL.128 [R1+0x3e0], R112 ;  /* 0x0003e07001007387 */ /* 0x000fe80000100c00 */
[----:B------:R-:W-:Y:S04]  /*228d0*/  STL.128 [R1+0x410], R148 ;  /* 0x0004109401007387 */ /* 0x000fe80000100c00 */
[----:B------:R0:W-:Y:S04]  /*228e0*/  STL.128 [R1+0x420], R152 ;  /* 0x0004209801007387 */ /* 0x0001e80000100c00 */
[----:B-1----:R-:W4:Y:S04]  /*228f0*/  LDL R83, [R1+0x254] ;  /* 0x0002540001537983 */ /* 0x002f280000100800 */
[----:B------:R-:W4:Y:S04]  /*22900*/  LDL R81, [R1+0x258] ;  /* 0x0002580001517983 */ /* 0x000f280000100800 */
[----:B------:R-:W4:Y:S04]  /*22910*/  LDL R79, [R1+0x25c] ;  /* 0x00025c00014f7983 */ /* 0x000f280000100800 */
[----:B------:R-:W4:Y:S04]  /*22920*/  LDL R77, [R1+0x260] ;  /* 0x00026000014d7983 */ /* 0x000f280000100800 */
[----:B------:R-:W4:Y:S04]  /*22930*/  LDL R21, [R1+0x2d0] ;  /* 0x0002d00001157983 */ /* 0x000f280000100800 */
[----:B------:R-:W4:Y:S01]  /*22940*/  LDL R17, [R1+0x2d4] ;  /* 0x0002d40001117983 */ /* 0x000f220000100800 */
[----:B------:R-:W-:-:S03]  /*22950*/  IMAD.MOV.U32 R23, RZ, RZ, R123 ;  /* 0x000000ffff177224 */ /* 0x000fc600078e007b */
[----:B------:R-:W4:Y:S01]  /*22960*/  LDL R11, [R1+0x2d8] ;  /* 0x0002d800010b7983 */ /* 0x000f220000100800 */
[----:B------:R-:W-:-:S03]  /*22970*/  IMAD.MOV.U32 R103, RZ, RZ, R23 ;  /* 0x000000ffff677224 */ /* 0x000fc600078e0017 */
[----:B------:R-:W4:Y:S01]  /*22980*/  LDL R9, [R1+0x2dc] ;  /* 0x0002dc0001097983 */ /* 0x000f220000100800 */
        /* <DEDUP_REMOVED lines=8> */
[----:B------:R-:W-:Y:S04]  /*22a10*/  STL.128 [R1+0x3b0], R100 ;  /* 0x0003b06401007387 */ /* 0x000fe80000100c00 */
[----:B------:R-:W-:Y:S04]  /*22a20*/  STL.128 [R1+0x3f0], R140 ;  /* 0x0003f08c01007387 */ /* 0x000fe80000100c00 */
[----:B------:R1:W-:Y:S04]  /*22a30*/  STL.128 [R1+0x400], R144 ;  /* 0x0004009001007387 */ /* 0x0003e80000100c00 */
[----:B------:R-:W4:Y:S04]  /*22a40*/  LDL R23, [R1+0x2cc] ;  /* 0x0002cc0001177983 */ /* 0x000f280000100800 */
[----:B0-----:R-:W4:Y:S04]  /*22a50*/  LDL R154, [R1+0x310] ;  /* 0x00031000019a7983 */ /* 0x001f280000100800 */
[----:B------:R-:W4:Y:S04]  /*22a60*/  LDL R152, [R1+0x314] ;  /* 0x0003140001987983 */ /* 0x000f280000100800 */
[----:B------:R-:W4:Y:S01]  /*22a70*/  LDL R150, [R1+0x318] ;  /* 0x0003180001967983 */ /* 0x000f220000100800 */
[----:B---3--:R-:W-:-:S03]  /*22a80*/  IMAD.MOV.U32 R174, RZ, RZ, R27 ;  /* 0x000000ffffae7224 */ /* 0x008fc600078e001b */
[----:B------:R-:W3:Y:S01]  /*22a90*/  LDL R148, [R1+0x31c] ;  /* 0x00031c0001947983 */ /* 0x000ee20000100800 */
[----:B------:R-:W-:Y:S02]  /*22aa0*/  IMAD.MOV.U32 R175, RZ, RZ, R26 ;  /* 0x000000ffffaf7224 */ /* 0x000fe400078e001a */
[----:B------:R-:W-:Y:S01]  /*22ab0*/  IMAD.MOV.U32 R29, RZ, RZ, R25 ;  /* 0x000000ffff1d7224 */ /* 0x000fe200078e0019 */
[----:B-1----:R-:W3:Y:S01]  /*22ac0*/  LDL R146, [R1+0x320] ;  /* 0x0003200001927983 */ /* 0x002ee20000100800 */
[----:B------:R-:W-:Y:S02]  /*22ad0*/  IMAD.MOV.U32 R30, RZ, RZ, R175 ;  /* 0x000000ffff1e7224 */ /* 0x000fe400078e00af */
[----:B------:R-:W-:Y:S01]  /*22ae0*/  IMAD.MOV.U32 R31, RZ, RZ, R174 ;  /* 0x000000ffff1f7224 */ /* 0x000fe200078e00ae */
[----:B------:R-:W3:Y:S01]  /*22af0*/  LDL R144, [R1+0x324] ;  /* 0x0003240001907983 */ /* 0x000ee20000100800 */
[----:B------:R-:W-:Y:S02]  /*22b00*/  IMAD.MOV.U32 R26, RZ, RZ, R30 ;  /* 0x000000ffff1a7224 */ /* 0x000fe400078e001e */
[----:B------:R-:W-:Y:S01]  /*22b10*/  IMAD.MOV.U32 R27, RZ, RZ, R31 ;  /* 0x000000ffff1b7224 */ /* 0x000fe200078e001f */
[----:B------:R-:W3:Y:S01]  /*22b20*/  LDL R174, [R1+0x30c] ;  /* 0x00030c0001ae7983 */ /* 0x000ee20000100800 */
[----:B------:R-:W-:-:S03]  /*22b30*/  IMAD.MOV.U32 R25, RZ, RZ, R29 ;  /* 0x000000ffff197224 */ /* 0x000fc600078e001d */
[----:B------:R-:W3:Y:S04]  /*22b40*/  LDL R31, [R1+0x2bc] ;  /* 0x0002bc00011f7983 */ /* 0x000ee80000100800 */
[----:B------:R0:W-:Y:S04]  /*22b50*/  STL.128 [R1+0x230], R24 ;  /* 0x0002301801007387 */ /* 0x0001e80000100c00 */
[----:B------:R-:W3:Y:S04]  /*22b60*/  LDL R101, [R1+0x230] ;  /* 0x0002300001657983 */ /* 0x000ee80000100800 */
[----:B------:R-:W3:Y:S04]  /*22b70*/  LDL R99, [R1+0x234] ;  /* 0x0002340001637983 */ /* 0x000ee80000100800 */
[----:B------:R-:W3:Y:S04]  /*22b80*/  LDL R97, [R1+0x238] ;  /* 0x0002380001617983 */ /* 0x000ee80000100800 */
[----:B------:R-:W3:Y:S04]  /*22b90*/  LDL R95, [R1+0x23c] ;  /* 0x00023c00015f7983 */ /* 0x000ee80000100800 */
[----:B------:R-:W3:Y:S04]  /*22ba0*/  LDL R29, [R1+0x2c0] ;  /* 0x0002c000011d7983 */ /* 0x000ee80000100800 */
[----:B0-----:R-:W3:Y:S04]  /*22bb0*/  LDL R27, [R1+0x2c4] ;  /* 0x0002c400011b7983 */ /* 0x001ee80000100800 */
        /* <DEDUP_REMOVED lines=61> */
[----:B------:R0:W-:Y:S04]  /*22f90*/  STL.64 [R1+0xab0], R18 ;  /* 0x000ab01201007387 */ /* 0x0001e80000100a00 */
[----:B0-----:R-:W3:Y:S01]  /*22fa0*/  LDL.LU.64 R18, [R1+0xab0] ;  /* 0x000ab00001127983 */ /* 0x001ee20000300a00 */
[----:B--2---:R-:W-:Y:S01]  /*22fb0*/  FFMA.FTZ R5, R5, R2, R217 ;  /* 0x0000000205057223 */ /* 0x004fe200000100d9 */
[----:B------:R-:W-:-:S03]  /*22fc0*/  FFMA.FTZ R3, R3, R4, R221 ;  /* 0x0000000403037223 */ /* 0x000fc600000100dd */
        /* <DEDUP_REMOVED lines=42> */
[----:B----4-:R-:W-:Y:S01]  /*23270*/  FADD.FTZ R13, R13, R156 ;  /* 0x0000009c0d0d7221 */ /* 0x010fe20000010000 */
[----:B------:R-:W-:Y:S01]  /*23280*/  FADD.FTZ R3, R159, R160 ;  /* 0x000000a09f037221 */ /* 0x000fe20000010000 */
[----:B------:R-:W-:Y:S02]  /*23290*/  STL [R1+0x68], R223 ;  /* 0x000068df01007387 */ /* 0x000fe40000100800 */
[----:B------:R-:W-:Y:S01]  /*232a0*/  FADD.FTZ R159, R0, R13 ;  /* 0x0000000d009f7221 */ /* 0x000fe20000010000 */
[----:B------:R-:W-:Y:S01]  /*232b0*/  FADD.FTZ R158, R158, R3 ;  /* 0x000000039e9e7221 */ /* 0x000fe20000010000 */
[----:B------:R-:W-:Y:S04]  /*232c0*/  STL [R1+0x68], R223 ;  /* 0x000068df01007387 */ /* 0x000fe80000100800 */
[----:B------:R-:W-:Y:S04]  /*232d0*/  STL [R1+0x68], R223 ;  /* 0x000068df01007387 */ /* 0x000fe80000100800 */
[----:B------:R-:W-:Y:S04]  /*232e0*/  STL [R1+0x68], R223 ;  /* 0x000068df01007387 */ /* 0x000fe80000100800 */
[----:B------:R-:W-:Y:S04]  /*232f0*/  STL [R1+0x68], R223 ;  /* 0x000068df01007387 */ /* 0x000fe80000100800 */
[----:B------:R-:W-:Y:S04]  /*23300*/  STL [R1+0x204], R12 ;  /* 0x0002040c01007387 */ /* 0x000fe80000100800 */
[----:B------:R-:W-:Y:S04]  /*23310*/  STL.64 [R1+0x210], R158 ;  /* 0x0002109e01007387 */ /* 0x000fe80000100a00 */
        /* <DEDUP_REMOVED lines=129> */
[----:B------:R-:W2:Y:S04]  /*23b30*/  LD.E R2, desc[UR36][R14.64] ;  /* 0x000000240e027980 */ /* 0x000ea8000c101900 */
[----:B------:R0:W-:Y:S04]  /*23b40*/  STL.64 [R1+0xa70], R18 ;  /* 0x000a701201007387 */ /* 0x0001e80000100a00 */
[----:B------:R1:W5:Y:S04]  /*23b50*/  LDL R0, [R1+0x1f0] ;  /* 0x0001f00001007983 */ /* 0x0003680000100800 */
[----:B0-----:R1:W5:Y:S01]  /*23b60*/  LDL.LU.64 R18, [R1+0xa70] ;  /* 0x000a700001127983 */ /* 0x0013620000300a00 */
[----:B------:R-:W-:Y:S01]  /*23b70*/  BSSY B0, `(.L_x_11284) ;  /* 0x0000005000007945 */ /* 0x000fe20003800000 */
[----:B--2---:R-:W-:-:S04]  /*23b80*/  LOP3.LUT R2, R2, 0x1, RZ, 0xfc, !PT ;  /* 0x0000000102027812 */ /* 0x004fc800078efcff */
[----:B------:R-:W-:-:S13]  /*23b90*/  ISETP.NE.AND P0, PT, R2, 0x3, PT ;  /* 0x000000030200780c */ /* 0x000fda0003f05270 */
[----:B-1----:R-:W-:Y:S05]  /*23ba0*/  @!P0 BRA `(.L_x_11285) ;  /* 0x0000000000048947 */ /* 0x002fea0003800000 */
[----:B------:R-:W-:Y:S01]  /*23bb0*/  BPT.TRAP 0x1 ;  /* 0x000000040000795c */ /* 0x000fe20000300000 */
.L_x_11285:
[----:B------:R-:W-:Y:S05]  /*23bc0*/  BSYNC B0 ;  /* 0x0000000000007941 */ /* 0x000fea0003800000 */
.L_x_11284:
[----:B------:R-:W2:Y:S04]  /*23bd0*/  LD.E.64 R2, desc[UR36][R14.64+0x20] ;  /* 0x000020240e027980 */ /* 0x000ea8000c101b00 */
[----:B------:R-:W3:Y:S01]  /*23be0*/  LD.E R4, desc[UR36][R14.64+0xc] ;  /* 0x00000c240e047980 */ /* 0x000ee2000c101900 */
[C---:B-----5:R-:W-:Y:S01]  /*23bf0*/  ISETP.GT.AND P0, PT, R196.reuse, R222, PT ;  /* 0x000000dec400720c */ /* 0x060fe20003f04270 */
[----:B------:R-:W-:Y:S02]  /*23c00*/  VIADD R10, R196, 0xffffffff ;  /* 0xffffffffc40a7836 */ /* 0x000fe40000000000 */
[----:B------:R-:W-:Y:S02]  /*23c10*/  IMAD.MOV.U32 R6, RZ, RZ, R14 ;  /* 0x000000ffff067224 */ /* 0x000fe400078e000e */
[----:B------:R-:W-:-:S02]  /*23c20*/  IMAD.MOV.U32 R7, RZ, RZ, R15 ;  /* 0x000000ffff077224 */ /* 0x000fc400078e000f */
[----:B------:R-:W-:Y:S01]  /*23c30*/  IMAD.MOV.U32 R196, RZ, RZ, R10 ;  /* 0x000000ffffc47224 */ /* 0x000fe200078e000a */
[----:B--2---:R-:W-:-:S05]  /*23c40*/  MOV R3, R2 ;  /* 0x0000000200037202 */ /* 0x004fca0000000f00 */
[----:B------:R-:W-:-:S05]  /*23c50*/  IMAD R3, R0, 0x8, R3 ;  /* 0x0000000800037824 */ /* 0x000fca00078e0203 */
[----:B---3--:R-:W-:-:S04]  /*23c60*/  PRMT R3, R4, 0x654, R3 ;  /* 0x0000065404037816 */ /* 0x008fc80000000003 */
[----:B------:R1:W-:Y:S01]  /*23c70*/  SYNCS.ARRIVE.TRANS64.RED.A1T0 RZ, [R3+URZ], RZ ;  /* 0x000000ff03ff79a7 */ /* 0x0003e2000810043f */
[----:B------:R-:W-:Y:S05]  /*23c80*/  @P0 BRA `(.L_x_11286) ;  /* 0xfffffe5000f80947 */ /* 0x000fea000383ffff */
.L_x_11267:
[----:B------:R-:W-:-:S13]  /*23c90*/  ISETP.GE.AND P0, PT, R10, UR40, PT ;  /* 0x000000280a007c0c */ /* 0x000fda000bf06270 */
[----:B------:R-:W-:Y:S05]  /*23ca0*/  @!P0 BRA `(.L_x_11287) ;  /* 0x000000ac00388947 */ /* 0x000fea0003800000 */
[----:B------:R0:W5:Y:S02]  /*23cb0*/  LDL.64 R8, [R1+0x150] ;  /* 0x0001500001087983 */ /* 0x0001640000100a00 */
.L_x_11316:
[----:B--2--5:R-:W2:Y:S04]  /*23cc0*/  LD.E R0, desc[UR36][R8.64] ;  /* 0x0000002408007980 */ /* 0x024ea8000c101900 */
[----:B------:R-:W1:Y:S01]  /*23cd0*/  LD.E R2, desc[UR36][R8.64+0x8] ;  /* 0x0000082408027980 */ /* 0x000e62000c101900 */
[----:B--2---:R-:W-:-:S05]  /*23ce0*/  VIADD R0, R0, 0x1 ;  /* 0x0000000100007836 */ /* 0x004fca0000000000 */
[----:B------:R-:W-:-:S13]  /*23cf0*/  ISETP.NE.AND P0, PT, R0, 0x2, PT ;  /* 0x000000020000780c */ /* 0x000fda0003f05270 */
[----:B------:R2:W5:Y:S04]  /*23d00*/  @P0 LD.E R5, desc[UR36][R8.64+0x4] ;  /* 0x0000042408050980 */ /* 0x000568000c101900 */
[----:B------:R-:W3:Y:S01]  /*23d10*/  @!P0 LD.E R4, desc[UR36][R8.64+0x4] ;  /* 0x0000042408048980 */ /* 0x000ee2000c101900 */
[----:B-1----:R-:W-:-:S03]  /*23d20*/  VIADD R3, R2, 0x1 ;  /* 0x0000000102037836 */ /* 0x002fc60000000000 */
[----:B------:R1:W-:Y:S04]  /*23d30*/  ST.E desc[UR36][R8.64], R0 ;  /* 0x0000000008007985 */ /* 0x0003e8000c101924 */
[----:B------:R2:W-:Y:S04]  /*23d40*/  ST.E desc[UR36][R8.64+0x8], R3 ;  /* 0x0000080308007985 */ /* 0x0005e8000c101924 */
[----:B------:R2:W-:Y:S01]  /*23d50*/  @!P0 ST.E desc[UR36][R8.64], RZ ;  /* 0x000000ff08008985 */ /* 0x0005e2000c101924 */
[----:B---3--:R-:W-:-:S05]  /*23d60*/  @!P0 LOP3.LUT R5, R4, 0x1, RZ, 0x3c, !PT ;  /* 0x0000000104058812 */ /* 0x008fca00078e3cff */
[----:B------:R2:W-:Y:S04]  /*23d70*/  @!P0 ST.E desc[UR36][R8.64+0x4], R5 ;  /* 0x0000040508008985 */ /* 0x0005e8000c101924 */
[----:B------:R-:W3:Y:S04]  /*23d80*/  LDL.64 R74, [R1+0x168] ;  /* 0x00016800014a7983 */ /* 0x000ee80000100a00 */
[----:B---3--:R-:W3:Y:S01]  /*23d90*/  LD.E R2, desc[UR36][R74.64] ;  /* 0x000000244a027980 */ /* 0x008ee2000c101900 */
[----:B------:R-:W-:Y:S05]  /*23da0*/  YIELD ;  /* 0x0000000000007946 */ /* 0x000fea0003800000 */
[----:B------:R-:W-:Y:S01]  /*23db0*/  BSSY B0, `(.L_x_11288) ;  /* 0x0000006000007945 */ /* 0x000fe20003800000 */
[----:B-1----:R-:W-:Y:S01]  /*23dc0*/  @!P0 IMAD.MOV.U32 R0, RZ, RZ, RZ ;  /* 0x000000ffff008224 */ /* 0x002fe200078e00ff */
[----:B---3--:R-:W-:-:S04]  /*23dd0*/  LOP3.LUT R2, R2, 0x1, RZ, 0xfc, !PT ;  /* 0x0000000102027812 */ /* 0x008fc800078efcff */
[----:B------:R-:W-:-:S13]  /*23de0*/  ISETP.NE.AND P1, PT, R2, 0x3, PT ;  /* 0x000000030200780c */ /* 0x000fda0003f25270 */
[----:B--2---:R-:W-:Y:S05]  /*23df0*/  @!P1 BRA `(.L_x_11289) ;  /* 0x0000000000049947 */ /* 0x004fea0003800000 */
[----:B------:R-:W-:Y:S01]  /*23e00*/  BPT.TRAP 0x1 ;  /* 0x000000040000795c */ /* 0x000fe20000300000 */
.L_x_11289:
[----:B------:R-:W-:Y:S05]  /*23e10*/  BSYNC B0 ;  /* 0x0000000000007941 */ /* 0x000fea0003800000 */
.L_x_11288:
[----:B------:R-:W2:Y:S01]  /*23e20*/  LD.E.64 R2, desc[UR36][R74.64+0x18] ;  /* 0x000018244a027980 */ /* 0x000ea2000c101b00 */
[----:B-----5:R-:W-:Y:S02]  /*23e30*/  SHF.L.U32 R7, R5, 0x1f, RZ ;  /* 0x0000001f05077819 */ /* 0x020fe400000006ff */
[----:B--2---:R-:W-:-:S05]  /*23e40*/  MOV R3, R2 ;  /* 0x0000000200037202 */ /* 0x004fca0000000f00 */
[----:B------:R-:W-:-:S04]  /*23e50*/  IMAD R0, R0, 0x8, R3 ;  /* 0x0000000800007824 */ /* 0x000fc800078e0203 */
[----:B------:R1:W2:Y:S01]  /*23e60*/  SYNCS.PHASECHK.TRANS64.TRYWAIT P0, [R0+URZ], R7 ;  /* 0x00000007000075a7 */ /* 0x0002a2000800017f */
[----:B------:R-:W3:Y:S04]  /*23e70*/  LD.E R2, desc[UR36][R74.64] ;  /* 0x000000244a027980 */ /* 0x000ee8000c101900 */
[----:B------:R1:W5:Y:S04]  /*23e80*/  LD.E R4, desc[UR36][R8.64] ;  /* 0x0000002408047980 */ /* 0x000368000c101900 */
[----:B------:R1:W5:Y:S01]  /*23e90*/  LD.E R5, desc[UR36][R8.64+0x4] ;  /* 0x0000042408057980 */ /* 0x000362000c101900 */
[----:B------:R-:W-:Y:S01]  /*23ea0*/  BSSY B0, `(.L_x_11290) ;  /* 0x0000005000007945 */ /* 0x000fe20003800000 */
[----:B---3--:R-:W-:-:S04]  /*23eb0*/  LOP3.LUT R2, R2, 0x1, RZ, 0xfc, !PT ;  /* 0x0000000102027812 */ /* 0x008fc800078efcff */
[----:B------:R-:W-:-:S13]  /*23ec0*/  ISETP.NE.AND P1, PT, R2, 0x3, PT ;  /* 0x000000030200780c */ /* 0x000fda0003f25270 */
[----:B-12---:R-:W-:Y:S05]  /*23ed0*/  @!P1 BRA `(.L_x_11291) ;  /* 0x0000000000049947 */ /* 0x006fea0003800000 */
[----:B------:R-:W-:Y:S01]  /*23ee0*/  BPT.TRAP 0x1 ;  /* 0x000000040000795c */ /* 0x000fe20000300000 */
.L_x_11291:
[----:B------:R-:W-:Y:S05]  /*23ef0*/  BSYNC B0 ;  /* 0x0000000000007941 */ /* 0x000fea0003800000 */
.L_x_11290:
[----:B------:R-:W-:Y:S04]  /*23f00*/  BSSY B0, `(.L_x_11292) ;  /* 0x0000008000007945 */ /* 0x000fe80003800000 */
[----:B------:R-:W-:Y:S05]  /*23f10*/  @P0 BRA `(.L_x_11293) ;  /* 0x0000000000180947 */ /* 0x000fea0003800000 */
[----:B------:R-:W2:Y:S01]  /*23f20*/  LD.E.64 R2, desc[UR36][R74.64+0x18] ;  /* 0x000018244a027980 */ /* 0x000ea2000c101b00 */
[----:B-----5:R-:W-:Y:S02]  /*23f30*/  SHF.L.U32 R5, R5, 0x1f, RZ ;  /* 0x0000001f05057819 */ /* 0x020fe400000006ff */
[----:B--2---:R-:W-:-:S05]  /*23f40*/  MOV R3, R2 ;  /* 0x0000000200037202 */ /* 0x004fca0000000f00 */
[----:B------:R-:W-:-:S04]  /*23f50*/  IMAD R4, R4, 0x8, R3 ;  /* 0x0000000804047824 */ /* 0x000fc800078e0203 */
[----:B------:R-:W1:Y:S02]  /*23f60*/  SYNCS.PHASECHK.TRANS64.TRYWAIT P0, [R4+URZ], R5 ;  /* 0x00000005040075a7 */ /* 0x000e64000800017f */
[----:B-1----:R-:W-:Y:S05]  /*23f70*/  @!P0 BRA `(.L_x_11294) ;  /* 0x0000013000548947 */ /* 0x002fea0003800000 */
.L_x_11293:
[----:B------:R-:W-:Y:S05]  /*23f80*/  BSYNC B0 ;  /* 0x0000000000007941 */ /* 0x000fea0003800000 */
.L_x_11292:
[----:B-1---5:R-:W2:Y:S04]  /*23f90*/  LD.E R5, desc[UR36][R8.64] ;  /* 0x0000002408057980 */ /* 0x022ea8000c101900 */
[----:B------:R-:W2:Y:S01]  /*23fa0*/  LDL.64 R20, [R1+0x80] ;  /* 0x0000800001147983 */ /* 0x000ea20000100a00 */
[----:B------:R-:W-:Y:S05]  /*23fb0*/  WARPSYNC.ALL ;  /* 0x0000000000007948 */ /* 0x000fea0003800000 */
[----:B------:R1:W-:Y:S04]  /*23fc0*/  STL [R1+0x60], RZ ;  /* 0x000060ff01007387 */ /* 0x0003e80000100800 */
[----:B------:R-:W3:Y:S01]  /*23fd0*/  LD.E.64 R2, desc[UR36][R18.64+0x78] ;  /* 0x0000782412027980 */ /* 0x000ee2000c101b00 */
[----:B------:R-:W-:-:S05]  /*23fe0*/  IMAD.MOV.U32 R0, RZ, RZ, 0x1 ;  /* 0x00000001ff007424 */ /* 0x000fca00078e00ff */
[----:B------:R1:W-:Y:S04]  /*23ff0*/  STL [R1+0x60], R0 ;  /* 0x0000600001007387 */ /* 0x0003e80000100800 */
[----:B------:R-:W4:Y:S04]  /*24000*/  LD.E.64 R6, desc[UR36][R18.64+0x78] ;  /* 0x0000782412067980 */ /* 0x000f28000c101b00 */
[----:B------:R1:W-:Y:S04]  /*24010*/  STL [R1+0x60], R0 ;  /* 0x0000600001007387 */ /* 0x0003e80000100800 */
[----:B------:R-:W4:Y:S01]  /*24020*/  LD.E.64 R12, desc[UR36][R18.64+0x78] ;  /* 0x00007824120c7980 */ /* 0x000f22000c101b00 */
[----:B--2---:R-:W-:-:S02]  /*24030*/  IMAD R4, R5, 0x300, R20 ;  /* 0x0000030005047824 */ /* 0x004fc400078e0214 */
[----:B------:R-:W-:Y:S01]  /*24040*/  IMAD.MOV.U32 R5, RZ, RZ, R21 ;  /* 0x000000ffff057224 */ /* 0x000fe200078e0015 */
[----:B------:R1:W-:Y:S02]  /*24050*/  STL [R1+0x60], R0 ;  /* 0x0000600001007387 */ /* 0x0003e40000100800 */
[----:B------:R-:W-:Y:S02]  /*24060*/  R2UR UR6, R4 ;  /* 0x00000000040672ca */ /* 0x000fe400000e0000 */
[----:B------:R-:W-:Y:S01]  /*24070*/  R2UR UR7, R5 ;  /* 0x00000000050772ca */ /* 0x000fe200000e0000 */
[----:B------:R-:W2:Y:S01]  /*24080*/  LD.E.64 R16, desc[UR36][R18.64+0x78] ;  /* 0x0000782412107980 */ /* 0x000ea2000c101b00 */
[----:B------:R-:W-:-:S03]  /*24090*/  WARPGROUP.ARRIVE ;  /* 0x00000000000079c5 */ /* 0x000fc60000000000 */
[----:B------:R1:W-:Y:S01]  /*240a0*/  STL [R1+0x60], R0 ;  /* 0x0000600001007387 */ /* 0x0003e20000100800 */
[----:B---3--:R-:W-:Y:S02]  /*240b0*/  R2UR UR4, R2 ;  /* 0x00000000020472ca */ /* 0x008fe400000e0000 */
[----:B------:R-:W-:-:S13]  /*240c0*/  R2UR UR5, R3 ;  /* 0x00000000030572ca */ /* 0x000fda00000e0000 */
[----:B------:R-:W-:Y:S01]  /*240d0*/  HGMMA.64x96x16.F32 R24, gdesc[UR4], RZ, !UPT, gsb0 ;  /* 0x01600000041879f0 */ /* 0x000fe2000c0008ff */
[----:B----4-:R-:W-:Y:S02]  /*240e0*/  VIADD R6, R6, 0x2 ;  /* 0x0000000206067836 */ /* 0x010fe40000000000 */
[----:B------:R-:W-:Y:S02]  /*240f0*/  VIADD R2, R4, 0x2 ;  /* 0x0000000204027836 */ /* 0x000fe40000000000 */
[----:B------:R-:W-:Y:S01]  /*24100*/  IMAD.MOV.U32 R3, RZ, RZ, R21 ;  /* 0x000000ffff037224 */ /* 0x000fe200078e0015 */
[----:B------:R-:W-:Y:S02]  /*24110*/  R2UR UR4, R6 ;  /* 0x00000000060472ca */ /* 0x000fe400000e0000 */
[----:B------:R-:W-:Y:S02]  /*24120*/  R2UR UR6, R2 ;  /* 0x00000000020672ca */ /* 0x000fe400000e0000 */
[----:B------:R-:W-:-:S02]  /*24130*/  R2UR UR7, R3 ;  /* 0x00000000030772ca */ /* 0x000fc400000e0000 */
[----:B------:R-:W-:Y:S01]  /*24140*/  R2UR UR5, R7 ;  /* 0x00000000070572ca */ /* 0x000fe200000e0000 */
[----:B------:R-:W-:Y:S02]  /*24150*/  WARPGROUP.DEPBAR.LE gsb0, 0x0 ;  /* 0x00008000000079c5 */ /* 0x000fe40000010000 */
[----:B------:R-:W3:Y:S04]  /*24160*/  LD.E R20, desc[UR36][R14.64] ;  /* 0x000000240e147980 */ /* 0x000ee8000c101900 */
[----:B------:R1:W5:Y:S04]  /*24170*/  LD.E R5, desc[UR36][R8.64] ;  /* 0x0000002408057980 */ /* 0x000368000c101900 */
[----:B------:R1:W5:Y:S01]  /*24180*/  LD.E R11, desc[UR36][R8.64+0x4] ;  /* 0x00000424080b7980 */ /* 0x000362000c101900 */
[----:B------:R-:W-:Y:S01]  /*24190*/  WARPGROUP.ARRIVE ;  /* 0x00000000000079c5 */ /* 0x000fe20000000000 */
[----:B------:R-:W-:Y:S01]  /*241a0*/  VIADD R12, R12, 0x4 ;  /* 0x000000040c0c7836 */ /* 0x000fe20000000000 */
[----:B------:R-:W-:Y:S01]  /*241b0*/  BSSY B0, `(.L_x_11295) ;  /* 0x000001a000007945 */ /* 0x000fe20003800000 */
[----:B------:R-:W-:-:S02]  /*241c0*/  VIADD R2, R4, 0x4 ;  /* 0x0000000404027836 */ /* 0x000fc40000000000 */
[--C-:B------:R-:W-:Y:S01]  /*241d0*/  IMAD.MOV.U32 R3, RZ, RZ, R21.reuse ;  /* 0x000000ffff037224 */ /* 0x100fe200078e0015 */
[----:B------:R-:W-:Y:S01]  /*241e0*/  HGMMA.64x96x16.F32 R24, gdesc[UR4], R24, gsb0 ;  /* 0x01600000041879f0 */ /* 0x000fe20008000818 */
[----:B------:R-:W-:Y:S01]  /*241f0*/  R2UR UR4, R12 ;  /* 0x000000000c0472ca */ /* 0x000fe200000e0000 */
[----:B--2---:R-:W-:Y:S01]  /*24200*/  VIADD R16, R16, 0x6 ;  /* 0x0000000610107836 */ /* 0x004fe20000000000 */
[----:B------:R-:W-:Y:S01]  /*24210*/  R2UR UR6, R2 ;  /* 0x00000000020672ca */ /* 0x000fe200000e0000 */
[----:B------:R-:W-:Y:S01]  /*24220*/  VIADD R2, R4, 0x6 ;  /* 0x0000000604027836 */ /* 0x000fe20000000000 */
[----:B------:R-:W-:Y:S01]  /*24230*/  R2UR UR7, R3 ;  /* 0x00000000030772ca */ /* 0x000fe200000e0000 */
[----:B------:R-:W-:Y:S01]  /*24240*/  IMAD.MOV.U32 R3, RZ, RZ, R21 ;  /* 0x000000ffff037224 */ /* 0x000fe200078e0015 */
        /* <DEDUP_REMOVED lines=11> */
[----:B---3--:R-:W-:-:S04]  /*24300*/  LOP3.LUT R20, R20, 0x1, RZ, 0xfc, !PT ;  /* 0x0000000114147812 */ /* 0x008fc800078efcff */
[----:B------:R-:W-:Y:S01]  /*24310*/  ISETP.NE.AND P0, PT, R20, 0x3, PT ;  /* 0x000000031400780c */ /* 0x000fe20003f05270 */
[----:B------:R-:W-:-:S12]  /*24320*/  WARPGROUP.DEPBAR.LE gsb0, 0x0 ;  /* 0x00008000000079c5 */ /* 0x000fd80000010000 */
[----:B-1----:R-:W-:Y:S05]  /*24330*/  @!P0 BRA `(.L_x_11296) ;  /* 0x0000000000048947 */ /* 0x002fea0003800000 */
[----:B------:R-:W-:Y:S01]  /*24340*/  BPT.TRAP 0x1 ;  /* 0x000000040000795c */ /* 0x000fe20000300000 */
.L_x_11296:
[----:B------:R-:W-:Y:S05]  /*24350*/  BSYNC B0 ;  /* 0x0000000000007941 */ /* 0x000fea0003800000 */
.L_x_11295:
        /* <DEDUP_REMOVED lines=13> */
.L_x_11298:
[----:B------:R-:W-:Y:S05]  /*24430*/  BSYNC B0 ;  /* 0x0000000000007941 */ /* 0x000fea0003800000 */
.L_x_11297:
        /* <DEDUP_REMOVED lines=8> */
.L_x_11300:
[----:B------:R-:W-:Y:S05]  /*244c0*/  BSYNC B0 ;  /* 0x0000000000007941 */ /* 0x000fea0003800000 */
.L_x_11299:
[----:B------:R-:W2:Y:S04]  /*244d0*/  LDL R5, [R1+0x70] ;  /* 0x0000700001057983 */ /* 0x000ea80000100800 */
[----:B------:R-:W3:Y:S04]  /*244e0*/  LD.E R11, desc[UR36][R8.64] ;  /* 0x00000024080b7980 */ /* 0x000ee8000c101900 */
[----:B------:R-:W3:Y:S04]  /*244f0*/  LDL.64 R20, [R1+0xf8] ;  /* 0x0000f80001147983 */ /* 0x000ee80000100a00 */
[----:B-1---5:R-:W4:Y:S04]  /*24500*/  LDL.64 R2, [R1+0xf0] ;  /* 0x0000f00001027983 */ /* 0x022f280000100a00 */
[----:B------:R-:W4:Y:S04]  /*24510*/  LDL.64 R6, [R1+0xf0] ;  /* 0x0000f00001067983 */ /* 0x000f280000100a00 */
[----:B------:R-:W4:Y:S04]  /*24520*/  LDL.64 R12, [R1+0xf0] ;  /* 0x0000f000010c7983 */ /* 0x000f280000100a00 */
[----:B------:R-:W4:Y:S01]  /*24530*/  LDL.64 R14, [R1+0xf0] ;  /* 0x0000f000010e7983 */ /* 0x000f220000100a00 */
[----:B------:R-:W-:Y:S05]  /*24540*/  WARPSYNC.ALL ;  /* 0x0000000000007948 */ /* 0x000fea0003800000 */
[----:B------:R-:W-:Y:S01]  /*24550*/  WARPGROUP.ARRIVE ;  /* 0x00000000000079c5 */ /* 0x000fe20000000000 */
[----:B------:R-:W4:Y:S01]  /*24560*/  LDL.64 R16, [R1+0xf0] ;  /* 0x0000f00001107983 */ /* 0x000f220000100a00 */
[----:B--2---:R-:W-:Y:S01]  /*24570*/  ISETP.NE.U32.AND P0, PT, R5, RZ, PT ;  /* 0x000000ff0500720c */ /* 0x004fe20003f05070 */
[----:B---3--:R-:W-:-:S02]  /*24580*/  IMAD R4, R11, 0xc00, R20 ;  /* 0x00000c000b047824 */ /* 0x008fc400078e0214 */
[----:B------:R-:W-:Y:S01]  /*24590*/  IMAD.MOV.U32 R5, RZ, RZ, R21 ;  /* 0x000000ffff057224 */ /* 0x000fe200078e0015 */
[----:B----4-:R-:W-:Y:S02]  /*245a0*/  R2UR UR4, R2 ;  /* 0x00000000020472ca */ /* 0x010fe400000e0000 */
[----:B------:R-:W-:Y:S02]  /*245b0*/  R2UR UR6, R4 ;  /* 0x00000000040672ca */ /* 0x000fe400000e0000 */
[----:B------:R-:W-:Y:S02]  /*245c0*/  R2UR UR7, R5 ;  /* 0x00000000050772ca */ /* 0x000fe400000e0000 */
[----:B------:R-:W-:-:S03]  /*245d0*/  R2UR UR5, R3 ;  /* 0x00000000030572ca */ /* 0x000fc600000e0000 */
[----:B------:R-:W-:-:S10]  /*245e0*/  VOTEU.ANY UP0, P0 ;  /* 0x00000000003f7886 */ /* 0x000fd40000000100 */
        /* <DEDUP_REMOVED lines=129> */
[----:B--2---:R-:W-:Y:S01]  /*24e00*/  VIADD R6, R6, 0xc02 ;  /* 0x00000c0206067836 */ /* 0x004fe20000000000 */
[----:B------:R-:W-:Y:S02]  /*24e10*/  WARPGROUP.DEPBAR.LE gsb0, 0x0 ;  /* 0x00008000000079c5 */ /* 0x000fe40000010000 */
[----:B------:R-:W-:-:S09]  /*24e20*/  WARPGROUP.ARRIVE ;  /* 0x00000000000079c5 */ /* 0x000fd20000000000 */
[----:B------:R-:W-:Y:S01]  /*24e30*/  HGMMA.64x96x16.F32 R24, gdesc[UR4], R24, gsb0 ;  /* 0x01600000041879f0 */ /* 0x000fe20008000818 */
[----:B------:R-:W-:Y:S02]  /*24e40*/  VIADD R2, R4, 0x902 ;  /* 0x0000090204027836 */ /* 0x000fe40000000000 */
[----:B------:R-:W-:Y:S01]  /*24e50*/  IMAD.MOV.U32 R3, RZ, RZ, R21 ;  /* 0x000000ffff037224 */ /* 0x000fe200078e0015 */
[----:B------:R-:W-:Y:S02]  /*24e60*/  R2UR UR4, R6 ;  /* 0x00000000060472ca */ /* 0x000fe400000e0000 */
[----:B------:R-:W-:Y:S02]  /*24e70*/  R2UR UR6, R2 ;  /* 0x00000000020672ca */ /* 0x000fe400000e0000 */
[----:B------:R-:W-:Y:S02]  /*24e80*/  R2UR UR7, R3 ;  /* 0x00000000030772ca */ /* 0x000fe400000e0000 */
[----:B------:R-:W-:Y:S01]  /*24e90*/  R2UR UR5, R7 ;  /* 0x00000000070572ca */ /* 0x000fe200000e0000 */
[----:B---3--:R-:W-:-:S02]  /*24ea0*/  VIADD R12, R12, 0xc04 ;  /* 0x00000c040c0c7836 */ /* 0x008fc40000000000 */
        /* <DEDUP_REMOVED lines=9> */
[----:B----4-:R-:W-:Y:S02]  /*24f40*/  VIADD R14, R14, 0xc06 ;  /* 0x00000c060e0e7836 */ /* 0x010fe40000000000 */
[----:B------:R-:W-:-:S02]  /*24f50*/  VIADD R2, R4, 0x906 ;  /* 0x0000090604027836 */ /* 0x000fc40000000000 */
[----:B------:R-:W-:Y:S01]  /*24f60*/  IMAD.MOV.U32 R3, RZ, RZ, R21 ;  /* 0x000000ffff037224 */ /* 0x000fe200078e0015 */
[----:B------:R-:W-:Y:S02]  /*24f70*/  WARPGROUP.DEPBAR.LE gsb0, 0x0 ;  /* 0x00008000000079c5 */ /* 0x000fe40000010000 */
[----:B------:R-:W-:-:S06]  /*24f80*/  WARPGROUP.ARRIVE ;  /* 0x00000000000079c5 */ /* 0x000fcc0000000000 */
[----:B------:R-:W-:Y:S01]  /*24f90*/  HGMMA.64x96x16.F32 R24, gdesc[UR4], R24, gsb0 ;  /* 0x01600000041879f0 */ /* 0x000fe20008000818 */
[----:B------:R-:W-:Y:S02]  /*24fa0*/  R2UR UR4, R14 ;  /* 0x000000000e0472ca */ /* 0x000fe400000e0000 */
[----:B------:R-:W-:Y:S02]  /*24fb0*/  R2UR UR5, R15 ;  /* 0x000000000f0572ca */ /* 0x000fe400000e0000 */
[----:B------:R-:W-:Y:S02]  /*24fc0*/  R2UR UR6, R2 ;  /* 0x00000000020672ca */ /* 0x000fe400000e0000 */
[----:B------:R-:W-:Y:S01]  /*24fd0*/  R2UR UR7, R3 ;  /* 0x00000000030772ca */ /* 0x000fe200000e0000 */
        /* <DEDUP_REMOVED lines=19> */
[----:B------:R-:W-:-:S02]  /*25110*/  WARPGROUP.DEPBAR.LE gsb0, 0x0 ;  /* 0x00008000000079c5 */ /* 0x000fc40000010000 */
[----:B------:R1:W-:Y:S06]  /*25120*/  BAR.ARV R224, 0x100 ;  /* 0x000400e00000751d */ /* 0x0003ec0000002000 */
[----:B------:R-:W2:Y:S04]  /*25130*/  LD.E R3, desc[UR36][R74.64] ;  /* 0x000000244a037980 */ /* 0x000ea8000c101900 */
[----:B------:R1:W5:Y:S01]  /*25140*/  LD.E R2, desc[UR36][R8.64] ;  /* 0x0000002408027980 */ /* 0x000362000c101900 */
[----:B------:R-:W-:Y:S01]  /*25150*/  BSSY B0, `(.L_x_11302) ;  /* 0x0000005000007945 */ /* 0x000fe20003800000 */
[----:B--2---:R-:W-:-:S04]  /*25160*/  LOP3.LUT R3, R3, 0x1, RZ, 0xfc, !PT ;  /* 0x0000000103037812 */ /* 0x004fc800078efcff */
[----:B------:R-:W-:-:S13]  /*25170*/  ISETP.NE.AND P0, PT, R3, 0x3, PT ;  /* 0x000000030300780c */ /* 0x000fda0003f05270 */
[----:B-1----:R-:W-:Y:S05]  /*25180*/  @!P0 BRA `(.L_x_11303) ;  /* 0x0000000000048947 */ /* 0x002fea0003800000 */
[----:B------:R-:W-:Y:S01]  /*25190*/  BPT.TRAP 0x1 ;  /* 0x000000040000795c */ /* 0x000fe20000300000 */
.L_x_11303:
[----:B------:R-:W-:Y:S05]  /*251a0*/  BSYNC B0 ;  /* 0x0000000000007941 */ /* 0x000fea0003800000 */
.L_x_11302:
[----:B------:R-:W2:Y:S04]  /*251b0*/  LD.E.64 R4, desc[UR36][R74.64+0x20] ;  /* 0x000020244a047980 */ /* 0x000ea8000c101b00 */
[----:B------:R-:W3:Y:S01]  /*251c0*/  LD.E R3, desc[UR36][R74.64+0xc] ;  /* 0x00000c244a037980 */ /* 0x000ee2000c101900 */
[----:B--2---:R-:W-:-:S05]  /*251d0*/  MOV R5, R4 ;  /* 0x0000000400057202 */ /* 0x004fca0000000f00 */
[----:B-----5:R-:W-:-:S05]  /*251e0*/  IMAD R2, R2, 0x8, R5 ;  /* 0x0000000802027824 */ /* 0x020fca00078e0205 */
[----:B---3--:R-:W-:-:S04]  /*251f0*/  PRMT R2, R3, 0x654, R2 ;  /* 0x0000065403027816 */ /* 0x008fc80000000002 */
[----:B------:R1:W-:Y:S01]  /*25200*/  SYNCS.ARRIVE.TRANS64.RED.A1T0 RZ, [R2+URZ], RZ ;  /* 0x000000ff02ff79a7 */ /* 0x0003e2000810043f */
[----:B------:R-:W1:Y:S04]  /*25210*/  LDL R77, [R1+0x11c] ;  /* 0x00011c00014d7983 */ /* 0x000e680000100800 */
[----:B------:R-:W2:Y:S04]  /*25220*/  LDL R22, [R1+0x50] ;  /* 0x0000500001167983 */ /* 0x000ea80000100800 */
[----:B------:R-:W3:Y:S04]  /*25230*/  LDL.64 R72, [R1+0x140] ;  /* 0x0001400001487983 */ /* 0x000ee80000100a00 */
[----:B------:R-:W4:Y:S04]  /*25240*/  LDL R23, [R1+0x148] ;  /* 0x0001480001177983 */ /* 0x000f280000100800 */
[----:B------:R-:W4:Y:S04]  /*25250*/  LDL.128 R12, [R1+0x130] ;  /* 0x00013000010c7983 */ /* 0x000f280000100c00 */
[----:B------:R-:W4:Y:S01]  /*25260*/  LDL.128 R4, [R1+0x120] ;  /* 0x0001200001047983 */ /* 0x000f220000100c00 */
[----:B------:R-:W-:Y:S01]  /*25270*/  BSSY B0, `(.L_x_11304) ;  /* 0x0000040000007945 */ /* 0x000fe20003800000 */
[----:B-1----:R-:W-:-:S04]  /*25280*/  SHF.R.S32.HI R2, RZ, 0x1f, R77 ;  /* 0x0000001fff027819 */ /* 0x002fc8000001144d */
[----:B------:R-:W-:-:S04]  /*25290*/  LEA.HI R3, R2, R77, RZ, 0x7 ;  /* 0x0000004d02037211 */ /* 0x000fc800078f38ff */
[----:B------:R-:W-:-:S05]  /*252a0*/  LOP3.LUT R11, R3, 0xffffff80, RZ, 0xc0, !PT ;  /* 0xffffff80030b7812 */ /* 0x000fca00078ec0ff */
[----:B------:R-:W-:-:S05]  /*252b0*/  IMAD.IADD R11, R77, 0x1, -R11 ;  /* 0x000000014d0b7824 */ /* 0x000fca00078e0a0b */
[----:B------:R-:W-:-:S04]  /*252c0*/  SHF.R.S32.HI R16, RZ, 0x1f, R11 ;  /* 0x0000001fff107819 */ /* 0x000fc8000001140b */
[----:B------:R-:W-:Y:S02]  /*252d0*/  LEA.HI R17, R16, R11, RZ, 0x2 ;  /* 0x0000000b10117211 */ /* 0x000fe400078f10ff */
[----:B------:R-:W-:Y:S02]  /*252e0*/  LEA.HI R2, R2, R77, RZ, 0x2 ;  /* 0x0000004d02027211 */ /* 0x000fe400078f10ff */
[--C-:B------:R-:W-:Y:S02]  /*252f0*/  SHF.R.S32.HI R20, RZ, 0x2, R17.reuse ;  /* 0x00000002ff147819 */ /* 0x100fe40000011411 */
[----:B------:R-:W-:Y:S02]  /*25300*/  SHF.R.S32.HI R21, RZ, 0x1f, R17 ;  /* 0x0000001fff157819 */ /* 0x000fe40000011411 */
[----:B------:R-:W-:Y:S02]  /*25310*/  LOP3.LUT R2, R2, 0xfffffffc, RZ, 0xc0, !PT ;  /* 0xfffffffc02027812 */ /* 0x000fe400078ec0ff */
[----:B------:R-:W-:-:S02]  /*25320*/  LEA.HI R21, R21, R20, RZ, 0x3 ;  /* 0x0000001415157211 */ /* 0x000fc400078f18ff */
[----:B------:R-:W-:Y:S02]  /*25330*/  SHF.R.S32.HI R74, RZ, 0x7, R3 ;  /* 0x00000007ff4a7819 */ /* 0x000fe40000011403 */
        /* <DEDUP_REMOVED lines=17> */
[----:B----4-:R-:W-:Y:S01]  /*25450*/  @P0 SHF.R.U32.HI R2, RZ, R23, R16 ;  /* 0x00000017ff020219 */ /* 0x010fe20000011610 */
[----:B------:R-:W-:Y:S01]  /*25460*/  IMAD.MOV.U32 R3, RZ, RZ, -0x60 ;  /* 0xffffffa0ff037424 */ /* 0x000fe200078e00ff */
[----:B------:R-:W-:-:S03]  /*25470*/  LOP3.LUT R16, R17, 0x7ffffffc, RZ, 0xc0, !PT ;  /* 0x7ffffffc11107812 */ /* 0x000fc600078ec0ff */
[----:B------:R-:W1:Y:S01]  /*25480*/  SHFL.IDX PT, R20, R2, RZ, 0x1c1f ;  /* 0x001c1fff02147589 */ /* 0x000e6200000e0000 */
[----:B------:R-:W-:Y:S02]  /*25490*/  IMAD R3, R10, R3, 0x1 ;  /* 0x000000010a037424 */ /* 0x000fe400078e0203 */
[----:B------:R-:W-:Y:S01]  /*254a0*/  IMAD.IADD R16, R11, 0x1, -R16 ;  /* 0x000000010b107824 */ /* 0x000fe200078e0a10 */
[----:B------:R-:W-:-:S03]  /*254b0*/  ISETP.GE.AND P1, PT, R13, 0x1, PT ;  /* 0x000000010d00780c */ /* 0x000fc60003f26270 */
[----:B------:R-:W-:Y:S01]  /*254c0*/  IMAD R3, R16, -0x2, R3 ;  /* 0xfffffffe10037824 */ /* 0x000fe200078e0203 */
[----:B------:R-:W-:-:S04]  /*254d0*/  LOP3.LUT R11, RZ, R6, RZ, 0x33, !PT ;  /* 0x00000006ff0b7212 */ /* 0x000fc800078e33ff */
[----:B------:R-:W-:Y:S01]  /*254e0*/  IADD3 R16, -R4, R3, R5 ;  /* 0x0000000304107210 */ /* 0x000fe20007ffe105 */
[----:B------:R-:W-:-:S04]  /*254f0*/  VIADD R22, R3, 0xffffffff ;  /* 0xffffffff03167836 */ /* 0x000fc80000000000 */
[C---:B------:R-:W-:Y:S02]  /*25500*/  IMAD.IADD R17, R16.reuse, 0x1, R7 ;  /* 0x0000000110117824 */ /* 0x040fe400078e0207 */
[----:B------:R-:W-:Y:S02]  /*25510*/  IMAD.IADD R11, R16, 0x1, R11 ;  /* 0x00000001100b7824 */ /* 0x000fe400078e020b */
[----:B------:R-:W-:Y:S02]  /*25520*/  IMAD R16, R10, -0x60, R12 ;  /* 0xffffffa00a107824 */ /* 0x000fe400078e020c */
[--C-:B-1----:R-:W-:Y:S02]  /*25530*/  IMAD.IADD R6, R17, 0x1, R20.reuse ;  /* 0x0000000111067824 */ /* 0x102fe400078e0214 */
        /* <DEDUP_REMOVED lines=12> */
.L_x_11307:
[----:B------:R-:W-:-:S13]  /*25600*/  ISETP.NE.AND P0, PT, R13, 0x1, PT ;  /* 0x000000010d00780c */ /* 0x000fda0003f05270 */
[----:B------:R-:W-:-:S05]  /*25610*/  @P0 IMAD.HI.U32 R12, R7, R14, RZ ;  /* 0x0000000e070c0227 */ /* 0x000fca00078e00ff */
[----:B------:R-:W-:-:S07]  /*25620*/  @P0 SHF.R.U32.HI R7, RZ, R15, R12 ;  /* 0x0000000fff070219 */ /* 0x000fce000001160c */
.L_x_11308:
[----:B------:R-:W-:Y:S05]  /*25630*/  BSYNC B1 ;  /* 0x0000000000017941 */ /* 0x000fea0003800000 */
.L_x_11306:
[----:B------:R-:W-:-:S05]  /*25640*/  IMAD R12, R7, R13, R22 ;  /* 0x0000000d070c7224 */ /* 0x000fca00078e0216 */
[----:B------:R-:W-:Y:S02]  /*25650*/  VIMNMX R3, R3, R12, !PT ;  /* 0x0000000c03037248 */ /* 0x000fe40007fe0100 */
[----:B------:R-:W-:-:S07]  /*25660*/  VIADDMNMX R6, R12, R13, R6, PT ;  /* 0x0000000d0c067246 */ /* 0x000fce0003800106 */
.L_x_11305:
[----:B------:R-:W-:Y:S05]  /*25670*/  BSYNC B0 ;  /* 0x0000000000007941 */ /* 0x000fea0003800000 */
.L_x_11304:
[C---:B------:R-:W-:Y:S01]  /*25680*/  ISETP.GE.AND P1, PT, R16.reuse, 0x9, PT ;  /* 0x000000091000780c */ /* 0x040fe20003f26270 */
[----:B------:R-:W1:Y:S01]  /*25690*/  SHFL.IDX PT, R2, R2, 0x1, 0x1c1f ;  /* 0x003c1f0002027f89 */ /* 0x000e6200000e0000 */
        /* <DEDUP_REMOVED lines=128> */
.L_x_11312:
[----:B------:R-:W-:-:S13]  /*25ea0*/  ISETP.NE.AND P6, PT, R13, 0x1, PT ;  /* 0x000000010d00780c */ /* 0x000fda0003fc5270 */
[----:B------:R-:W-:-:S05]  /*25eb0*/  @P6 IMAD.HI.U32 R14, R4, R14, RZ ;  /* 0x0000000e040e6227 */ /* 0x000fca00078e00ff */
[----:B------:R-:W-:-:S07]  /*25ec0*/  @P6 SHF.R.U32.HI R4, RZ, R15, R14 ;  /* 0x0000000fff046219 */ /* 0x000fce000001160e */
.L_x_11313:
[----:B------:R-:W-:Y:S05]  /*25ed0*/  BSYNC B1 ;  /* 0x0000000000017941 */ /* 0x000fea0003800000 */
.L_x_11311:
[----:B------:R-:W-:-:S05]  /*25ee0*/  IMAD R4, R4, R13, R22 ;  /* 0x0000000d04047224 */ /* 0x000fca00078e0216 */
[----:B------:R-:W-:Y:S02]  /*25ef0*/  VIADDMNMX R6, R4, R13, R6, PT ;  /* 0x0000000d04067246 */ /* 0x000fe40003800106 */
[----:B------:R-:W-:-:S07]  /*25f00*/  VIMNMX R3, R3, R4, !PT ;  /* 0x0000000403037248 */ /* 0x000fce0007fe0100 */
.L_x_11310:
[----:B------:R-:W-:Y:S05]  /*25f10*/  BSYNC B0 ;  /* 0x0000000000007941 */ /* 0x000fea0003800000 */
.L_x_11309:
[C---:B------:R-:W-:Y:S01]  /*25f20*/  ISETP.GT.AND P1, PT, R3.reuse, 0x8, !P1 ;  /* 0x000000080300780c */ /* 0x040fe20004f24270 */
[----:B------:R-:W2:Y:S03]  /*25f30*/  LDL.64 R90, [R1+0xa40] ;  /* 0x000a4000015a7983 */ /* 0x000ea60000100a00 */
[----:B------:R-:W-:Y:S01]  /*25f40*/  ISETP.LT.OR P1, PT, R6, 0x9, P1 ;  /* 0x000000090600780c */ /* 0x000fe20000f21670 */
[----:B------:R-:W3:Y:S01]  /*25f50*/  LDL R88, [R1+0xa48] ;  /* 0x000a480001587983 */ /* 0x000ee20000100800 */
[----:B------:R-:W-:Y:S02]  /*25f60*/  ISETP.GT.AND P0, PT, R3, 0x1, !P0 ;  /* 0x000000010300780c */ /* 0x000fe40004704270 */
[----:B------:R-:W-:Y:S02]  /*25f70*/  FSEL R30, R30, -INF , !P1 ;  /* 0xff8000001e1e7808 */ /* 0x000fe40004800000 */
[----:B------:R-:W-:-:S02]  /*25f80*/  ISETP.NE.AND P1, PT, R23, RZ, PT ;  /* 0x000000ff1700720c */ /* 0x000fc40003f25270 */
[----:B------:R-:W4:Y:S01]  /*25f90*/  LDL.64 R22, [R1+0x200] ;  /* 0x0002000001167983 */ /* 0x000f220000100a00 */
[----:B------:R-:W-:Y:S02]  /*25fa0*/  ISETP.LT.OR P0, PT, R6, 0x2, P0 ;  /* 0x000000020600780c */ /* 0x000fe40000701670 */
        /* <DEDUP_REMOVED lines=14> */
[----:B------:R-:W-:Y:S02]  /*26090*/  ISETP.GT.AND P0, PT, R3, 0x18, !P6 ;  /* 0x000000180300780c */ /* 0x000fe40007704270 */
[----:B------:R-:W-:Y:S02]  /*260a0*/  ISETP.NE.AND P6, PT, R7, RZ, PT ;  /* 0x000000ff0700720c */ /* 0x000fe40003fc5270 */
[----:B------:R-:W-:-:S04]  /*260b0*/  ISETP.LT.OR P0, PT, R6, 0x19, P0 ;  /* 0x000000190600780c */ /* 0x000fc80000701670 */
[----:B------:R-:W-:Y:S02]  /*260c0*/  FSEL R38, R38, -INF , !P0 ;  /* 0xff80000026267808 */ /* 0x000fe40004000000 */
[----:B------:R-:W-:Y:S02]  /*260d0*/  ISETP.NE.AND P0, PT, R28, RZ, PT ;  /* 0x000000ff1c00720c */ /* 0x000fe40003f05270 */
[C---:B------:R-:W-:Y:S01]  /*260e0*/  ISETP.GT.AND P2, PT, R3.reuse, 0x49, !P2 ;  /* 0x000000490300780c */ /* 0x040fe20005744270 */
[----:B------:R-:W2:Y:S01]  /*260f0*/  LDL R28, [R1+0x220] ;  /* 0x00022000011c7983 */ /* 0x000ea20000100800 */
        /* <DEDUP_REMOVED lines=39> */
[----:B------:R-:W-:Y:S02]  /*26370*/  ISETP.GT.AND P0, PT, R3, RZ, !P6 ;  /* 0x000000ff0300720c */ /* 0x000fe40007704270 */
[----:B----4-:R-:W-:Y:S02]  /*26380*/  FMNMX.FTZ R2, R32, R22, !PT ;  /* 0x0000001620027209 */ /* 0x010fe40007810000 */
[----:B------:R-:W-:Y:S02]  /*26390*/  ISETP.LT.OR P0, PT, R6, 0x1, P0 ;  /* 0x000000010600780c */ /* 0x000fe40000701670 */
[----:B------:R-:W-:Y:S02]  /*263a0*/  FMNMX.FTZ R2, R72, R2, !PT ;  /* 0x0000000248027209 */ /* 0x000fe40007810000 */
[----:B------:R-:W-:-:S02]  /*263b0*/  FSEL R26, R26, -INF , !P0 ;  /* 0xff8000001a1a7808 */ /* 0x000fc40004000000 */
[----:B------:R-:W-:Y:S02]  /*263c0*/  FMNMX.FTZ R2, R74, R2, !PT ;  /* 0x000000024a027209 */ /* 0x000fe40007810000 */
[----:B------:R-:W-:Y:S02]  /*263d0*/  ISETP.NE.AND P0, PT, R77, RZ, PT ;  /* 0x000000ff4d00720c */ /* 0x000fe40003f05270 */
[----:B------:R-:W-:Y:S02]  /*263e0*/  FMNMX.FTZ R2, R76, R2, !PT ;  /* 0x000000024c027209 */ /* 0x000fe40007810000 */
[C---:B------:R-:W-:Y:S02]  /*263f0*/  ISETP.GT.AND P1, PT, R3.reuse, 0x48, !P1 ;  /* 0x000000480300780c */ /* 0x040fe40004f24270 */
[----:B------:R-:W-:Y:S02]  /*26400*/  FMNMX.FTZ R2, R180, R2, !PT ;  /* 0x00000002b4027209 */ /* 0x000fe40007810000 */
[----:B------:R-:W-:-:S02]  /*26410*/  ISETP.GT.AND P3, PT, R3, 0x50, !P3 ;  /* 0x000000500300780c */ /* 0x000fc40005f64270 */
[----:B------:R-:W-:Y:S02]  /*26420*/  FMNMX.FTZ R2, R78, R2, !PT ;  /* 0x000000024e027209 */ /* 0x000fe40007810000 */
[----:B------:R-:W-:Y:S02]  /*26430*/  ISETP.LT.OR P2, PT, R6, 0x4a, P2 ;  /* 0x0000004a0600780c */ /* 0x000fe40001741670 */
[----:B------:R-:W-:Y:S02]  /*26440*/  FMNMX.FTZ R2, R36, R2, !PT ;  /* 0x0000000224027209 */ /* 0x000fe40007810000 */
[----:B------:R-:W-:Y:S02]  /*26450*/  ISETP.GT.AND P4, PT, R3, 0x51, !P4 ;  /* 0x000000510300780c */ /* 0x000fe40006784270 */
[----:B------:R-:W-:Y:S02]  /*26460*/  FMNMX.FTZ R2, R80, R2, !PT ;  /* 0x0000000250027209 */ /* 0x000fe40007810000 */
[----:B------:R-:W-:-:S02]  /*26470*/  ISETP.NE.AND P6, PT, R16, RZ, PT ;  /* 0x000000ff1000720c */ /* 0x000fc40003fc5270 */
[----:B------:R-:W-:-:S04]  /*26480*/  FMNMX.FTZ R2, R40, R2, !PT ;  /* 0x0000000228027209 */ /* 0x000fc80007810000 */
[----:B------:R-:W-:-:S04]  /*26490*/  FMNMX.FTZ R2, R82, R2, !PT ;  /* 0x0000000252027209 */ /* 0x000fc80007810000 */
[----:B------:R-:W-:-:S04]  /*264a0*/  FMNMX.FTZ R2, R44, R2, !PT ;  /* 0x000000022c027209 */ /* 0x000fc80007810000 */
[----:B------:R-:W-:-:S04]  /*264b0*/  FMNMX.FTZ R2, R84, R2, !PT ;  /* 0x0000000254027209 */ /* 0x000fc80007810000 */
[----:B------:R-:W-:-:S04]  /*264c0*/  FMNMX.FTZ R2, R48, R2, !PT ;  /* 0x0000000230027209 */ /* 0x000fc80007810000 */
[----:B------:R-:W-:Y:S02]  /*264d0*/  FMNMX.FTZ R4, R166, R2, !PT ;  /* 0x00000002a6047209 */ /* 0x000fe40007810000 */
[----:B------:R-:W-:-:S04]  /*264e0*/  FMNMX.FTZ R2, R26, R23, !PT ;  /* 0x000000171a027209 */ /* 0x000fc80007810000 */
        /* <DEDUP_REMOVED lines=22> */
[----:B------:R-:W1:Y:S01]  /*26650*/  SHFL.BFLY PT, R7, R4, 0x2, 0x1f ;  /* 0x0c401f0004077f89 */ /* 0x000e6200000e0000 */
        /* <DEDUP_REMOVED lines=8> */
[----:B------:R-:W-:Y:S02]  /*266e0*/  FSEL R62, R62, -INF , !P1 ;  /* 0xff8000003e3e7808 */ /* 0x000fe40004800000 */
[----:B------:R-:W-:Y:S02]  /*266f0*/  FMNMX.FTZ R5, R59, R2, !PT ;  /* 0x000000023b057209 */ /* 0x000fe40007810000 */
[----:B------:R-:W-:Y:S02]  /*26700*/  ISETP.LT.OR P3, PT, R6, 0x51, P3 ;  /* 0x000000510600780c */ /* 0x000fe40001f61670 */
[----:B------:R-:W-:-:S02]  /*26710*/  FSEL R63, R63, -INF , !P2 ;  /* 0xff8000003f3f7808 */ /* 0x000fc40005000000 */
[----:B------:R-:W-:Y:S02]  /*26720*/  FMNMX.FTZ R2, R62, R5, !PT ;  /* 0x000000053e027209 */ /* 0x000fe40007810000 */
[----:B-1----:R-:W-:Y:S02]  /*26730*/  FMNMX.FTZ R7, R4, R7, !PT ;  /* 0x0000000704077209 */ /* 0x002fe40007810000 */
[----:B------:R-:W-:Y:S02]  /*26740*/  ISETP.GT.AND P5, PT, R3, 0x58, !P5 ;  /* 0x000000580300780c */ /* 0x000fe40006fa4270 */
[----:B------:R-:W-:Y:S02]  /*26750*/  ISETP.LT.OR P4, PT, R6, 0x52, P4 ;  /* 0x000000520600780c */ /* 0x000fe40002781670 */
[----:B------:R-:W-:Y:S02]  /*26760*/  FSEL R66, R66, -INF , !P3 ;  /* 0xff80000042427808 */ /* 0x000fe40005800000 */
[----:B------:R-:W-:Y:S01]  /*26770*/  FMNMX.FTZ R5, R63, R2, !PT ;  /* 0x000000023f057209 */ /* 0x000fe20007810000 */
[----:B------:R-:W1:Y:S01]  /*26780*/  SHFL.BFLY PT, R12, R7, 0x1, 0x1f ;  /* 0x0c201f00070c7f89 */ /* 0x000e6200000e0000 */
[----:B------:R-:W-:-:S02]  /*26790*/  ISETP.GT.AND P0, PT, R3, 0x59, !P6 ;  /* 0x000000590300780c */ /* 0x000fc40007704270 */
[----:B------:R-:W-:Y:S02]  /*267a0*/  ISETP.LT.OR P5, PT, R6, 0x59, P5 ;  /* 0x000000590600780c */ /* 0x000fe40002fa1670 */
[----:B------:R-:W-:Y:S02]  /*267b0*/  FSEL R67, R67, -INF , !P4 ;  /* 0xff80000043437808 */ /* 0x000fe40006000000 */
[----:B------:R-:W-:Y:S02]  /*267c0*/  FMNMX.FTZ R2, R66, R5, !PT ;  /* 0x0000000542027209 */ /* 0x000fe40007810000 */
[----:B------:R-:W-:Y:S02]  /*267d0*/  ISETP.LT.OR P0, PT, R6, 0x5a, P0 ;  /* 0x0000005a0600780c */ /* 0x000fe40000701670 */
[----:B------:R-:W-:Y:S02]  /*267e0*/  FSEL R70, R70, -INF , !P5 ;  /* 0xff80000046467808 */ /* 0x000fe40006800000 */
[----:B------:R-:W-:-:S02]  /*267f0*/  FMNMX.FTZ R3, R67, R2, !PT ;  /* 0x0000000243037209 */ /* 0x000fc40007810000 */
[----:B------:R-:W-:Y:S02]  /*26800*/  FSEL R71, R71, -INF , !P0 ;  /* 0xff80000047477808 */ /* 0x000fe40004000000 */
[----:B------:R-:W-:-:S04]  /*26810*/  FMNMX.FTZ R2, R70, R3, !PT ;  /* 0x0000000346027209 */ /* 0x000fc80007810000 */
[----:B------:R-:W-:-:S05]  /*26820*/  FMNMX.FTZ R5, R71, R2, !PT ;  /* 0x0000000247057209 */ /* 0x000fca0007810000 */
[----:B------:R4:W-:Y:S04]  /*26830*/  STL.64 [R1+0x200], R4 ;  /* 0x0002000401007387 */ /* 0x0009e80000100a00 */
[----:B------:R-:W3:Y:S01]  /*26840*/  LDL R13, [R1+0x204] ;  /* 0x00020400010d7983 */ /* 0x000ee20000100800 */
[----:B-1----:R-:W-:-:S03]  /*26850*/  FMNMX.FTZ R12, R7, R12, !PT ;  /* 0x0000000c070c7209 */ /* 0x002fc60007810000 */
[----:B------:R-:W4:Y:S04]  /*26860*/  LDL.64 R6, [R1+0x210] ;  /* 0x0002100001067983 */ /* 0x000f280000100a00 */
[----:B------:R-:W-:Y:S04]  /*26870*/  STL [R1+0x200], R12 ;  /* 0x0002000c01007387 */ /* 0x000fe80000100800 */
[----:B------:R-:W2:Y:S04]  /*26880*/  LDL R14, [R1+0x200] ;  /* 0x00020000010e7983 */ /* 0x000ea80000100800 */
[----:B---3--:R-:W1:Y:S01]  /*26890*/  SHFL.BFLY PT, R12, R13, 0x2, 0x1f ;  /* 0x0c401f000d0c7f89 */ /* 0x008e6200000e0000 */
[----:B--2---:R-:W-:Y:S01]  /*268a0*/  FMUL.FTZ R2, R28, R14 ;  /* 0x0000000e1c027220 */ /* 0x004fe20000410000 */
[----:B------:R-:W-:-:S04]  /*268b0*/  FSETP.NEU.FTZ.AND P0, PT, R14, -INF , PT ;  /* 0xff8000000e00780b */ /* 0x000fc80003f1d000 */
[----:B------:R-:W-:-:S05]  /*268c0*/  FSEL R11, R2, RZ, P0 ;  /* 0x000000ff020b7208 */ /* 0x000fca0000000000 */
[----:B----4-:R-:W-:Y:S01]  /*268d0*/  FFMA.FTZ R5, R76, R28, -R11 ;  /* 0x0000001c4c057223 */ /* 0x010fe2000001080b */
[----:B-1----:R-:W-:-:S03]  /*268e0*/  FMNMX.FTZ R12, R12, R13, !PT ;  /* 0x0000000d0c0c7209 */ /* 0x002fc60007810000 */
[----:B------:R1:W-:Y:S02]  /*268f0*/  MUFU.EX2 R153, R5 ;  /* 0x0000000500997308 */ /* 0x0003e40000000800 */
[----:B-1----:R-:W1:Y:S01]  /*26900*/  SHFL.BFLY PT, R5, R12, 0x1, 0x1f ;  /* 0x0c201f000c057f89 */ /* 0x002e6200000e0000 */
[----:B------:R-:W-:Y:S01]  /*26910*/  FSEL R13, R14, RZ, P0 ;  /* 0x000000ff0e0d7208 */ /* 0x000fe20000000000 */
[----:B------:R-:W-:-:S04]  /*26920*/  FFMA.FTZ R3, R32, R28, -R11 ;  /* 0x0000001c20037223 */ /* 0x000fc8000001080b */
[----:B------:R-:W-:Y:S01]  /*26930*/  FADD.FTZ R13, R22, -R13 ;  /* 0x8000000d160d7221 */ /* 0x000fe20000010000 */
[----:B-1----:R-:W-:-:S04]  /*26940*/  FMNMX.FTZ R12, R12, R5, !PT ;  /* 0x000000050c0c7209 */ /* 0x002fc80007810000 */
[C---:B------:R-:W-:Y:S01]  /*26950*/  FSETP.NEU.FTZ.AND P0, PT, R12.reuse, -INF , PT ;  /* 0xff8000000c00780b */ /* 0x040fe20003f1d000 */
[----:B------:R-:W-:-:S03]  /*26960*/  FMUL.FTZ R5, R12, R28 ;  /* 0x0000001c0c057220 */ /* 0x000fc60000410000 */
[----:B------:R-:W-:Y:S02]  /*26970*/  FSEL R14, R12, RZ, P0 ;  /* 0x000000ff0c0e7208 */ /* 0x000fe40000000000 */
[----:B------:R-:W-:-:S03]  /*26980*/  FSEL R5, R5, RZ, P0 ;  /* 0x000000ff05057208 */ /* 0x000fc60000000000 */
[----:B------:R-:W-:Y:S01]  /*26990*/  FADD.FTZ R23, R23, -R14 ;  /* 0x8000000e17177221 */ /* 0x000fe20000010000 */
[-C--:B------:R-:W-:Y:S01]  /*269a0*/  FMUL.FTZ R13, R13, R28.reuse ;  /* 0x0000001c0d0d7220 */ /* 0x080fe20000410000 */
[-C--:B------:R-:W-:Y:S01]  /*269b0*/  FFMA.FTZ R190, R26, R28.reuse, -R5 ;  /* 0x0000001c1abe7223 */ /* 0x080fe20000010805 */
[-CC-:B------:R-:W-:Y:S01]  /*269c0*/  FFMA.FTZ R2, R72, R28.reuse, -R11.reuse ;  /* 0x0000001c48027223 */ /* 0x180fe2000001080b */
[----:B------:R-:W-:Y:S01]  /*269d0*/  FMUL.FTZ R23, R28, R23 ;  /* 0x000000171c177220 */ /* 0x000fe20000410000 */
[-C--:B------:R-:W-:Y:S01]  /*269e0*/  FFMA.FTZ R21, R24, R28.reuse, -R11 ;  /* 0x0000001c18157223 */ /* 0x080fe2000001080b */
[-C--:B------:R-:W-:Y:S01]  /*269f0*/  FFMA.FTZ R155, R27, R28.reuse, -R5 ;  /* 0x0000001c1b9b7223 */ /* 0x080fe20000010805 */
[----:B------:R-:W-:Y:S01]  /*26a00*/  MUFU.EX2 R3, R3 ;  /* 0x0000000300037308 */ /* 0x000fe20000000800 */
[-C--:B------:R-:W-:Y:S01]  /*26a10*/  FFMA.FTZ R4, R74, R28.reuse, -R11 ;  /* 0x0000001c4a047223 */ /* 0x080fe2000001080b */
[----:B------:R-:W-:-:S06]  /*26a20*/  FFMA.FTZ R191, R30, R28, -R5 ;  /* 0x0000001c1ebf7223 */ /* 0x000fcc0000010805 */
[----:B------:R-:W1:Y:S01]  /*26a30*/  MUFU.EX2 R24, R13 ;  /* 0x0000000d00187308 */ /* 0x000e620000000800 */
[----:B------:R-:W-:-:S07]  /*26a40*/  FFMA.FTZ R192, R31, R28, -R5 ;  /* 0x0000001c1fc07223 */ /* 0x000fce0000010805 */
[----:B------:R-:W-:Y:S08]  /*26a50*/  MUFU.EX2 R190, R190 ;  /* 0x000000be00be7308 */ /* 0x000ff00000000800 */
[----:B------:R-:W2:Y:S01]  /*26a60*/  MUFU.EX2 R25, R23 ;  /* 0x0000001700197308 */ /* 0x000ea20000000800 */
[----:B------:R-:W-:-:S07]  /*26a70*/  FFMA.FTZ R180, R180, R28, -R11 ;  /* 0x0000001cb4b47223 */ /* 0x000fce000001080b */
[----:B------:R-:W3:Y:S01]  /*26a80*/  MUFU.EX2 R2, R2 ;  /* 0x0000000200027308 */ /* 0x000ee20000000800 */
[----:B------:R-:W-:-:S07]  /*26a90*/  FFMA.FTZ R184, R34, R28, -R5 ;  /* 0x0000001c22b87223 */ /* 0x000fce0000010805 */
[----:B------:R-:W4:Y:S01]  /*26aa0*/  MUFU.EX2 R155, R155 ;  /* 0x0000009b009b7308 */ /* 0x000f220000000800 */
[----:B------:R-:W-:-:S07]  /*26ab0*/  FFMA.FTZ R181, R78, R28, -R11 ;  /* 0x0000001c4eb57223 */ /* 0x000fce000001080b */
[----:B------:R-:W0:Y:S01]  /*26ac0*/  MUFU.EX2 R4, R4 ;  /* 0x0000000400047308 */ /* 0x000e220000000800 */
[-C--:B------:R-:W-:Y:S01]  /*26ad0*/  FFMA.FTZ R17, R20, R28.reuse, -R11 ;  /* 0x0000001c14117223 */ /* 0x080fe2000001080b */
[----:B------:R-:W-:-:S06]  /*26ae0*/  FFMA.FTZ R187, R35, R28, -R5 ;  /* 0x0000001c23bb7223 */ /* 0x000fcc0000010805 */
[----:B------:R-:W0:Y:S01]  /*26af0*/  MUFU.EX2 R191, R191 ;  /* 0x000000bf00bf7308 */ /* 0x000e220000000800 */
[-CC-:B------:R-:W-:Y:S01]  /*26b00*/  FFMA.FTZ R178, R36, R28.reuse, -R11.reuse ;  /* 0x0000001c24b27223 */ /* 0x180fe2000001080b */
[-CC-:B------:R-:W-:Y:S01]  /*26b10*/  FFMA.FTZ R179, R80, R28.reuse, -R11.reuse ;  /* 0x0000001c50b37223 */ /* 0x180fe2000001080b */
[-CC-:B------:R-:W-:Y:S01]  /*26b20*/  FFMA.FTZ R170, R40, R28.reuse, -R11.reuse ;  /* 0x0000001c28aa7223 */ /* 0x180fe2000001080b */
[-CC-:B------:R-:W-:Y:S01]  /*26b30*/  FFMA.FTZ R171, R82, R28.reuse, -R11.reuse ;  /* 0x0000001c52ab7223 */ /* 0x180fe2000001080b */
[----:B------:R-:W-:-:S03]  /*26b40*/  FFMA.FTZ R168, R44, R28, -R11 ;  /* 0x0000001c2ca87223 */ /* 0x000fc6000001080b */
        /* <DEDUP_REMOVED lines=12> */
[----:B------:R-:W-:Y:S01]  /*26c10*/  FFMA.FTZ R20, R68, R28, -R11 ;  /* 0x0000001c44147223 */ /* 0x000fe2000001080b */
[----:B-1----:R-:W-:Y:S01]  /*26c20*/  FFMA.FTZ R11, R24, R6, R3 ;  /* 0x00000006180b7223 */ /* 0x002fe20000010003 */
[----:B--2---:R-:W-:-:S02]  /*26c30*/  FFMA.FTZ R6, R7, R25, R190 ;  /* 0x0000001907067223 */ /* 0x004fc400000100be */
[----:B------:R-:W1:Y:S01]  /*26c40*/  MUFU.EX2 R184, R184 ;  /* 0x000000b800b87308 */ /* 0x000e620000000800 */
[-C--:B------:R-:W-:Y:S01]  /*26c50*/  FFMA.FTZ R186, R38, R28.reuse, -R5 ;  /* 0x0000001c26ba7223 */ /* 0x080fe20000010805 */
[----:B---3--:R-:W-:Y:S01]  /*26c60*/  FADD.FTZ R11, R2, R11 ;  /* 0x0000000b020b7221 */ /* 0x008fe20000010000 */
[----:B----4-:R-:W-:Y:S01]  /*26c70*/  FADD.FTZ R6, R155, R6 ;  /* 0x000000069b067221 */ /* 0x010fe20000010000 */
[----:B------:R-:W-:-:S04]  /*26c80*/  FFMA.FTZ R189, R39, R28, -R5 ;  /* 0x0000001c27bd7223 */ /* 0x000fc80000010805 */
[----:B------:R-:W2:Y:S01]  /*26c90*/  MUFU.EX2 R181, R181 ;  /* 0x000000b500b57308 */ /* 0x000ea20000000800 */
[----:B0-----:R-:W-:Y:S01]  /*26ca0*/  FADD.FTZ R14, R4, R11 ;  /* 0x0000000b040e7221 */ /* 0x001fe20000010000 */
[----:B------:R-:W-:-:S06]  /*26cb0*/  FADD.FTZ R7, R191, R6 ;  /* 0x00000006bf077221 */ /* 0x000fcc0000010000 */
[----:B------:R-:W0:Y:S01]  /*26cc0*/  MUFU.EX2 R187, R187 ;  /* 0x000000bb00bb7308 */ /* 0x000e220000000800 */
[----:B------:R-:W-:Y:S01]  /*26cd0*/  FFMA.FTZ R182, R42, R28, -R5 ;  /* 0x0000001c2ab67223 */ /* 0x000fe20000010805 */
[----:B------:R-:W-:-:S06]  /*26ce0*/  FADD.FTZ R11, R153, R14 ;  /* 0x0000000e990b7221 */ /* 0x000fcc0000010000 */
[----:B------:R-:W3:Y:S01]  /*26cf0*/  MUFU.EX2 R178, R178 ;  /* 0x000000b200b27308 */ /* 0x000ee20000000800 */
[----:B------:R-:W-:Y:S01]  /*26d00*/  FADD.FTZ R7, R192, R7 ;  /* 0x00000007c0077221 */ /* 0x000fe20000010000 */
[----:B------:R-:W-:-:S06]  /*26d10*/  FFMA.FTZ R183, R43, R28, -R5 ;  /* 0x0000001c2bb77223 */ /* 0x000fcc0000010805 */
[----:B------:R-:W4:Y:S01]  /*26d20*/  MUFU.EX2 R186, R186 ;  /* 0x000000ba00ba7308 */ /* 0x000f220000000800 */
[----:B------:R-:W-:Y:S01]  /*26d30*/  FADD.FTZ R6, R180, R11 ;  /* 0x0000000bb4067221 */ /* 0x000fe20000010000 */
[----:B-1----:R-:W-:-:S06]  /*26d40*/  FADD.FTZ R14, R184, R7 ;  /* 0x00000007b80e7221 */ /* 0x002fcc0000010000 */
[----:B------:R-:W1:Y:S01]  /*26d50*/  MUFU.EX2 R179, R179 ;  /* 0x000000b300b37308 */ /* 0x000e620000000800 */
[----:B------:R-:W-:-:S07]  /*26d60*/  FFMA.FTZ R185, R46, R28, -R5 ;  /* 0x0000001c2eb97223 */ /* 0x000fce0000010805 */
[----:B------:R-:W1:Y:S01]  /*26d70*/  MUFU.EX2 R189, R189 ;  /* 0x000000bd00bd7308 */ /* 0x000e620000000800 */
[----:B--2---:R-:W-:Y:S01]  /*26d80*/  FADD.FTZ R7, R181, R6 ;  /* 0x00000006b5077221 */ /* 0x004fe20000010000 */
[----:B0-----:R-:W-:-:S06]  /*26d90*/  FADD.FTZ R11, R187, R14 ;  /* 0x0000000ebb0b7221 */ /* 0x001fcc0000010000 */
[----:B------:R-:W0:Y:S01]  /*26da0*/  MUFU.EX2 R170, R170 ;  /* 0x000000aa00aa7308 */ /* 0x000e220000000800 */
[----:B------:R-:W-:-:S07]  /*26db0*/  FFMA.FTZ R188, R47, R28, -R5 ;  /* 0x0000001c2fbc7223 */ /* 0x000fce0000010805 */
[----:B------:R-:W2:Y:S01]  /*26dc0*/  MUFU.EX2 R182, R182 ;  /* 0x000000b600b67308 */ /* 0x000ea20000000800 */
[----:B---3--:R-:W-:Y:S01]  /*26dd0*/  FADD.FTZ R6, R178, R7 ;  /* 0x00000007b2067221 */ /* 0x008fe20000010000 */
[----:B----4-:R-:W-:-:S06]  /*26de0*/  FADD.FTZ R14, R186, R11 ;  /* 0x0000000bba0e7221 */ /* 0x010fcc0000010000 */
[----:B------:R-:W3:Y:S01]  /*26df0*/  MUFU.EX2 R171, R171 ;  /* 0x000000ab00ab7308 */ /* 0x000ee20000000800 */
[----:B------:R-:W-:-:S07]  /*26e00*/  FFMA.FTZ R177, R50, R28, -R5 ;  /* 0x0000001c32b17223 */ /* 0x000fce0000010805 */
[----:B------:R-:W4:Y:S01]  /*26e10*/  MUFU.EX2 R183, R183 ;  /* 0x000000b700b77308 */ /* 0x000f220000000800 */
[----:B-1----:R-:W-:Y:S01]  /*26e20*/  FADD.FTZ R7, R179, R6 ;  /* 0x00000006b3077221 */ /* 0x002fe20000010000 */
[----:B------:R-:W-:-:S06]  /*26e30*/  FADD.FTZ R11, R189, R14 ;  /* 0x0000000ebd0b7221 */ /* 0x000fcc0000010000 */
[----:B------:R-:W1:Y:S01]  /*26e40*/  MUFU.EX2 R168, R168 ;  /* 0x000000a800a87308 */ /* 0x000e620000000800 */
[----:B------:R-:W-:-:S07]  /*26e50*/  FFMA.FTZ R174, R51, R28, -R5 ;  /* 0x0000001c33ae7223 */ /* 0x000fce0000010805 */
[----:B------:R-:W1:Y:S01]  /*26e60*/  MUFU.EX2 R185, R185 ;  /* 0x000000b900b97308 */ /* 0x000e620000000800 */
[----:B0-----:R-:W-:Y:S01]  /*26e70*/  FADD.FTZ R6, R170, R7 ;  /* 0x00000007aa067221 */ /* 0x001fe20000010000 */
[----:B--2---:R-:W-:-:S06]  /*26e80*/  FADD.FTZ R14, R182, R11 ;  /* 0x0000000bb60e7221 */ /* 0x004fcc0000010000 */
        /* <DEDUP_REMOVED lines=50> */
[----:B------:R-:W3:Y:S08]  /*271b0*/  MUFU.EX2 R17, R17 ;  /* 0x0000001100117308 */ /* 0x000ef00000000800 */
[----:B------:R-:W4:Y:S01]  /*271c0*/  MUFU.EX2 R157, R157 ;  /* 0x0000009d009d7308 */ /* 0x000f220000000800 */
[----:B-1----:R-:W-:Y:S01]  /*271d0*/  FADD.FTZ R5, R160, R5 ;  /* 0x00000005a0057221 */ /* 0x002fe20000010000 */
[----:B------:R-:W-:-:S06]  /*271e0*/  FADD.FTZ R7, R164, R7 ;  /* 0x00000007a4077221 */ /* 0x000fcc0000010000 */
[----:B------:R-:W1:Y:S08]  /*271f0*/  MUFU.EX2 R20, R20 ;  /* 0x0000001400147308 */ /* 0x000e700000000800 */
[----:B------:R-:W1:Y:S01]  /*27200*/  MUFU.EX2 R22, R22 ;  /* 0x0000001600167308 */ /* 0x000e620000000800 */
[----:B0-----:R-:W-:Y:S01]  /*27210*/  FADD.FTZ R6, R16, R5 ;  /* 0x0000000510067221 */ /* 0x001fe20000010000 */
[----:B--2---:R-:W-:-:S06]  /*27220*/  FADD.FTZ R14, R156, R7 ;  /* 0x000000079c0e7221 */ /* 0x004fcc0000010000 */
[----:B------:R-:W0:Y:S08]  /*27230*/  MUFU.EX2 R21, R21 ;  /* 0x0000001500157308 */ /* 0x000e300000000800 */
[----:B------:R-:W2:Y:S01]  /*27240*/  MUFU.EX2 R23, R23 ;  /* 0x0000001700177308 */ /* 0x000ea20000000800 */
[----:B---3--:R-:W-:Y:S01]  /*27250*/  FADD.FTZ R5, R17, R6 ;  /* 0x0000000611057221 */ /* 0x008fe20000010000 */
[----:B----4-:R-:W-:-:S03]  /*27260*/  FADD.FTZ R7, R157, R14 ;  /* 0x0000000e9d077221 */ /* 0x010fc60000010000 */
[----:B-1----:R-:W-:Y:S01]  /*27270*/  FADD.FTZ R6, R20, R5 ;  /* 0x0000000514067221 */ /* 0x002fe20000010000 */
[----:B------:R-:W-:-:S03]  /*27280*/  FADD.FTZ R14, R22, R7 ;  /* 0x00000007160e7221 */ /* 0x000fc60000010000 */
[----:B0-----:R-:W-:Y:S01]  /*27290*/  FADD.FTZ R6, R21, R6 ;  /* 0x0000000615067221 */ /* 0x001fe20000010000 */
[----:B------:R-:W-:Y:S01]  /*272a0*/  STL [R1+0x204], R12 ;  /* 0x0002040c01007387 */ /* 0x000fe20000100800 */
[----:B--2---:R-:W-:-:S03]  /*272b0*/  FADD.FTZ R7, R23, R14 ;  /* 0x0000000e17077221 */ /* 0x004fc60000010000 */
[----:B------:R0:W-:Y:S04]  /*272c0*/  STL.64 [R1+0xa50], R2 ;  /* 0x000a500201007387 */ /* 0x0001e80000100a00 */
[----:B------:R1:W-:Y:S04]  /*272d0*/  STL.64 [R1+0x210], R6 ;  /* 0x0002100601007387 */ /* 0x0003e80000100a00 */
[----:B------:R-:W2:Y:S04]  /*272e0*/  LD.E R5, desc[UR36][R18.64+0x230] ;  /* 0x0002302412057980 */ /* 0x000ea8000c101900 */
[----:B0-----:R0:W3:Y:S01]  /*272f0*/  LDL.64 R2, [R1+0xa40] ;  /* 0x000a400001027983 */ /* 0x0010e20000100a00 */
[----:B--2---:R-:W-:Y:S01]  /*27300*/  FMUL.FTZ R5, R24, R5 ;  /* 0x0000000518057220 */ /* 0x004fe20000410000 */
[----:B---3--:R-:W-:Y:S01]  /*27310*/  IMAD.MOV.U32 R3, RZ, RZ, R91 ;  /* 0x000000ffff037224 */ /* 0x008fe200078e005b */
[----:B------:R-:W-:-:S03]  /*27320*/  LOP3.LUT R2, R88, 0x4, RZ, 0xfc, !PT ;  /* 0x0000000458027812 */ /* 0x000fc600078efcff */
[----:B------:R-:W-:Y:S04]  /*27330*/  ST.E desc[UR36][R18.64+0x230], R5 ;  /* 0x0002300512007985 */ /* 0x000fe8000c101924 */
[----:B------:R-:W2:Y:S02]  /*27340*/  LD.E R11, desc[UR36][R2.64] ;  /* 0x00000024020b7980 */ /* 0x000ea4000c101900 */
[----:B--2---:R-:W-:-:S05]  /*27350*/  FMUL.FTZ R11, R24, R11 ;  /* 0x0000000b180b7220 */ /* 0x004fca0000410000 */
[----:B------:R2:W-:Y:S04]  /*27360*/  ST.E desc[UR36][R2.64], R11 ;  /* 0x0000000b02007985 */ /* 0x0005e8000c101924 */
[----:B------:R-:W3:Y:S04]  /*27370*/  LD.E R15, desc[UR36][R18.64+0x254] ;  /* 0x00025424120f7980 */ /* 0x000ee8000c101900 */
        /* <DEDUP_REMOVED lines=9> */
[----:B--2---:R-:W2:Y:S04]  /*27410*/  LD.E R11, desc[UR36][R18.64+0x284] ;  /* 0x00028424120b7980 */ /* 0x004ea8000c101900 */
        /* <DEDUP_REMOVED lines=51> */
[C---:B---3--:R-:W-:Y:S01]  /*27750*/  FMUL.FTZ R15, R24.reuse, R15 ;  /* 0x0000000f180f7220 */ /* 0x048fe20000410000 */
[----:B----4-:R-:W-:-:S04]  /*27760*/  FMUL.FTZ R139, R24, R14 ;  /* 0x0000000e188b7220 */ /* 0x010fc80000410000 */
[----:B------:R1:W-:Y:S01]  /*27770*/  ST.E desc[UR36][R18.64+0x254], R15 ;  /* 0x0002540f12007985 */ /* 0x0003e2000c101924 */
[----:B------:R-:W-:Y:S01]  /*27780*/  LOP3.LUT R14, R88, 0x8, RZ, 0xfc, !PT ;  /* 0x00000008580e7812 */ /* 0x000fe200078efcff */
[C---:B------:R-:W-:Y:S01]  /*27790*/  FMUL.FTZ R13, R24.reuse, R13 ;  /* 0x0000000d180d7220 */ /* 0x040fe20000410000 */
[C---:B------:R-:W-:Y:S01]  /*277a0*/  FMUL.FTZ R5, R24.reuse, R12 ;  /* 0x0000000c18057220 */ /* 0x040fe20000410000 */
[C---:B------:R-:W-:Y:S01]  /*277b0*/  FMUL.FTZ R7, R24.reuse, R7 ;  /* 0x0000000718077220 */ /* 0x040fe20000410000 */
[--C-:B-1----:R-:W-:Y:S02]  /*277c0*/  IMAD.MOV.U32 R15, RZ, RZ, R3.reuse ;  /* 0x000000ffff0f7224 */ /* 0x102fe400078e0003 */
        /* <DEDUP_REMOVED lines=57> */
[----:B------:R-:W-:Y:S04]  /*27b60*/  ST.E desc[UR36][R18.64+0x424], R139 ;  /* 0x0004248b12007985 */ /* 0x000fe8000c101924 */
[----:B------:R1:W-:Y:S04]  /*27b70*/  ST.E desc[UR36][R18.64+0x240], R13 ;  /* 0x0002400d12007985 */ /* 0x0003e8000c101924 */
[----:B------:R2:W-:Y:S04]  /*27b80*/  ST.E desc[UR36][R18.64+0x244], R5 ;  /* 0x0002440512007985 */ /* 0x0005e8000c101924 */
[----:B------:R3:W-:Y:S04]  /*27b90*/  ST.E desc[UR36][R18.64+0x250], R7 ;  /* 0x0002500712007985 */ /* 0x0007e8000c101924 */
[----:B------:R-:W-:Y:S04]  /*27ba0*/  ST.E desc[UR36][R18.64+0x260], R27 ;  /* 0x0002601b12007985 */ /* 0x000fe8000c101924 */
[----:B------:R-:W-:Y:S04]  /*27bb0*/  ST.E desc[UR36][R18.64+0x264], R29 ;  /* 0x0002641d12007985 */ /* 0x000fe8000c101924 */
[----:B------:R-:W-:Y:S04]  /*27bc0*/  ST.E desc[UR36][R18.64+0x270], R31 ;  /* 0x0002701f12007985 */ /* 0x000fe8000c101924 */
[----:B------:R4:W-:Y:S04]  /*27bd0*/  ST.E desc[UR36][R18.64+0x274], R33 ;  /* 0x0002742112007985 */ /* 0x0009e8000c101924 */
        /* <DEDUP_REMOVED lines=54> */
[----:B------:R-:W-:Y:S01]  /*27f40*/  LOP3.LUT R12, R88, 0xc, RZ, 0xfc, !PT ;  /* 0x0000000c580c7812 */ /* 0x000fe200078efcff */
[----:B-1----:R-:W-:-:S02]  /*27f50*/  IMAD.MOV.U32 R13, RZ, RZ, R3 ;  /* 0x000000ffff0d7224 */ /* 0x002fc400078e0003 */
[----:B--2---:R-:W-:-:S05]  /*27f60*/  FMUL.FTZ R5, R25, R6 ;  /* 0x0000000619057220 */ /* 0x004fca0000410000 */
[----:B------:R1:W-:Y:S04]  /*27f70*/  ST.E desc[UR36][R14.64], R5 ;  /* 0x000000050e007985 */ /* 0x0003e8000c101924 */
[----:B------:R-:W3:Y:S02]  /*27f80*/  LD.E R6, desc[UR36][R12.64] ;  /* 0x000000240c067980 */ /* 0x000ee4000c101900 */
[----:B---3--:R-:W-:-:S05]  /*27f90*/  FMUL.FTZ R7, R25, R6 ;  /* 0x0000000619077220 */ /* 0x008fca0000410000 */
[----:B------:R2:W-:Y:S04]  /*27fa0*/  ST.E desc[UR36][R12.64], R7 ;  /* 0x000000070c007985 */ /* 0x0005e8000c101924 */
[----:B------:R-:W4:Y:S04]  /*27fb0*/  LD.E R144, desc[UR36][R18.64+0x42c] ;  /* 0x00042c2412907980 */ /* 0x000f28000c101900 */
[----:B------:R-:W1:Y:S04]  /*27fc0*/  LD.E R6, desc[UR36][R18.64+0x248] ;  /* 0x0002482412067980 */ /* 0x000e68000c101900 */
[----:B------:R-:W2:Y:S04]  /*27fd0*/  LD.E R24, desc[UR36][R18.64+0x24c] ;  /* 0x00024c2412187980 */ /* 0x000ea8000c101900 */
        /* <DEDUP_REMOVED lines=58> */
[----:B------:R-:W3:Y:S01]  /*28380*/  LD.E R142, desc[UR36][R18.64+0x428] ;  /* 0x00042824128e7980 */ /* 0x000ee2000c101900 */
[C---:B----4-:R-:W-:Y:S01]  /*28390*/  FMUL.FTZ R33, R25.reuse, R144 ;  /* 0x0000009019217220 */ /* 0x050fe20000410000 */
[----:B-1----:R-:W-:-:S04]  /*283a0*/  FMUL.FTZ R5, R25, R6 ;  /* 0x0000000619057220 */ /* 0x002fc80000410000 */
[----:B------:R1:W-:Y:S01]  /*283b0*/  ST.E desc[UR36][R18.64+0x42c], R33 ;  /* 0x00042c2112007985 */ /* 0x0003e2000c101924 */
[C---:B--2---:R-:W-:Y:S01]  /*283c0*/  FMUL.FTZ R7, R25.reuse, R24 ;  /* 0x0000001819077220 */ /* 0x044fe20000410000 */
[C---:B---3--:R-:W-:Y:S01]  /*283d0*/  FMUL.FTZ R11, R25.reuse, R26 ;  /* 0x0000001a190b7220 */ /* 0x048fe20000410000 */
[C---:B------:R-:W-:Y:S01]  /*283e0*/  FMUL.FTZ R27, R25.reuse, R28 ;  /* 0x0000001c191b7220 */ /* 0x040fe20000410000 */
[C---:B------:R-:W-:Y:S01]  /*283f0*/  FMUL.FTZ R29, R25.reuse, R30 ;  /* 0x0000001e191d7220 */ /* 0x040fe20000410000 */
[C---:B------:R-:W-:Y:S01]  /*28400*/  FMUL.FTZ R31, R25.reuse, R32 ;  /* 0x00000020191f7220 */ /* 0x040fe20000410000 */
[C---:B-1----:R-:W-:Y:S01]  /*28410*/  FMUL.FTZ R33, R25.reuse, R36 ;  /* 0x0000002419217220 */ /* 0x042fe20000410000 */
[C---:B------:R-:W-:Y:S01]  /*28420*/  FMUL.FTZ R35, R25.reuse, R38 ;  /* 0x0000002619237220 */ /* 0x040fe20000410000 */
[C---:B------:R-:W-:Y:S01]  /*28430*/  FMUL.FTZ R37, R25.reuse, R40 ;  /* 0x0000002819257220 */ /* 0x040fe20000410000 */
[C---:B------:R-:W-:Y:S01]  /*28440*/  FMUL.FTZ R39, R25.reuse, R42 ;  /* 0x0000002a19277220 */ /* 0x040fe20000410000 */
[----:B------:R1:W-:Y:S04]  /*28450*/  ST.E desc[UR36][R18.64+0x248], R5 ;  /* 0x0002480512007985 */ /* 0x0003e8000c101924 */
[----:B------:R2:W-:Y:S04]  /*28460*/  ST.E desc[UR36][R18.64+0x24c], R7 ;  /* 0x00024c0712007985 */ /* 0x0005e8000c101924 */
[----:B------:R3:W-:Y:S04]  /*28470*/  ST.E desc[UR36][R18.64+0x258], R11 ;  /* 0x0002580b12007985 */ /* 0x0007e8000c101924 */
[----:B------:R4:W-:Y:S01]  /*28480*/  ST.E desc[UR36][R18.64+0x25c], R27 ;  /* 0x00025c1b12007985 */ /* 0x0009e2000c101924 */
[----:B-1----:R-:W-:-:S03]  /*28490*/  FMUL.FTZ R5, R25, R34 ;  /* 0x0000002219057220 */ /* 0x002fc60000410000 */
[----:B------:R1:W-:Y:S01]  /*284a0*/  ST.E desc[UR36][R18.64+0x268], R29 ;  /* 0x0002681d12007985 */ /* 0x0003e2000c101924 */
[----:B--2---:R-:W-:-:S03]  /*284b0*/  FMUL.FTZ R7, R25, R44 ;  /* 0x0000002c19077220 */ /* 0x004fc60000410000 */
[----:B------:R2:W-:Y:S01]  /*284c0*/  ST.E desc[UR36][R18.64+0x26c], R31 ;  /* 0x00026c1f12007985 */ /* 0x0005e2000c101924 */
[----:B---3--:R-:W-:-:S03]  /*284d0*/  FMUL.FTZ R11, R25, R46 ;  /* 0x0000002e190b7220 */ /* 0x008fc60000410000 */
[----:B------:R3:W-:Y:S01]  /*284e0*/  ST.E desc[UR36][R18.64+0x27c], R33 ;  /* 0x00027c2112007985 */ /* 0x0007e2000c101924 */
[----:B----4-:R-:W-:-:S03]  /*284f0*/  FMUL.FTZ R27, R25, R48 ;  /* 0x00000030191b7220 */ /* 0x010fc60000410000 */
[----:B------:R4:W-:Y:S01]  /*28500*/  ST.E desc[UR36][R18.64+0x288], R35 ;  /* 0x0002882312007985 */ /* 0x0009e2000c101924 */
[----:B-1----:R-:W-:-:S03]  /*28510*/  FMUL.FTZ R29, R25, R50 ;  /* 0x00000032191d7220 */ /* 0x002fc60000410000 */
[----:B------:R1:W-:Y:S01]  /*28520*/  ST.E desc[UR36][R18.64+0x28c], R37 ;  /* 0x00028c2512007985 */ /* 0x0003e2000c101924 */
[----:B--2---:R-:W-:-:S03]  /*28530*/  FMUL.FTZ R31, R25, R52 ;  /* 0x00000034191f7220 */ /* 0x004fc60000410000 */
[----:B------:R2:W-:Y:S01]  /*28540*/  ST.E desc[UR36][R18.64+0x298], R39 ;  /* 0x0002982712007985 */ /* 0x0005e2000c101924 */
[C---:B---3--:R-:W-:Y:S01]  /*28550*/  FMUL.FTZ R33, R25.reuse, R56 ;  /* 0x0000003819217220 */ /* 0x048fe20000410000 */
[C---:B----4-:R-:W-:Y:S01]  /*28560*/  FMUL.FTZ R35, R25.reuse, R58 ;  /* 0x0000003a19237220 */ /* 0x050fe20000410000 */
[C---:B-1----:R-:W-:Y:S01]  /*28570*/  FMUL.FTZ R37, R25.reuse, R60 ;  /* 0x0000003c19257220 */ /* 0x042fe20000410000 */
[C---:B--2---:R-:W-:Y:S01]  /*28580*/  FMUL.FTZ R39, R25.reuse, R62 ;  /* 0x0000003e19277220 */ /* 0x044fe20000410000 */
        /* <DEDUP_REMOVED lines=80> */
[----:B------:R-:W-:Y:S01]  /*28a90*/  FMUL.FTZ R25, R25, R142 ;  /* 0x0000008e19197220 */ /* 0x000fe20000410000 */
[----:B------:R-:W-:Y:S04]  /*28aa0*/  ST.E desc[UR36][R18.64+0x3b8], R5 ;  /* 0x0003b80512007985 */ /* 0x000fe8000c101924 */
[----:B------:R-:W-:Y:S04]  /*28ab0*/  ST.E desc[UR36][R18.64+0x3dc], R7 ;  /* 0x0003dc0712007985 */ /* 0x000fe8000c101924 */
[----:B------:R1:W-:Y:S04]  /*28ac0*/  ST.E desc[UR36][R18.64+0x3e8], R11 ;  /* 0x0003e80b12007985 */ /* 0x0003e8000c101924 */
[----:B------:R2:W-:Y:S04]  /*28ad0*/  ST.E desc[UR36][R18.64+0x3ec], R27 ;  /* 0x0003ec1b12007985 */ /* 0x0005e8000c101924 */
[----:B------:R3:W-:Y:S04]  /*28ae0*/  ST.E desc[UR36][R18.64+0x3f8], R29 ;  /* 0x0003f81d12007985 */ /* 0x0007e8000c101924 */
[----:B------:R-:W-:Y:S04]  /*28af0*/  ST.E desc[UR36][R18.64+0x3fc], R31 ;  /* 0x0003fc1f12007985 */ /* 0x000fe8000c101924 */
[----:B------:R-:W-:Y:S04]  /*28b00*/  ST.E desc[UR36][R18.64+0x408], R33 ;  /* 0x0004082112007985 */ /* 0x000fe8000c101924 */
[----:B------:R-:W-:Y:S04]  /*28b10*/  ST.E desc[UR36][R18.64+0x40c], R35 ;  /* 0x00040c2312007985 */ /* 0x000fe8000c101924 */
[----:B------:R-:W-:Y:S04]  /*28b20*/  ST.E desc[UR36][R18.64+0x418], R37 ;  /* 0x0004182512007985 */ /* 0x000fe8000c101924 */
[----:B------:R-:W-:Y:S04]  /*28b30*/  ST.E desc[UR36][R18.64+0x41c], R39 ;  /* 0x00041c2712007985 */ /* 0x000fe8000c101924 */
[----:B------:R4:W-:Y:S01]  /*28b40*/  ST.E desc[UR36][R18.64+0x428], R25 ;  /* 0x0004281912007985 */ /* 0x0009e2000c101924 */
[----:B------:R0:W-:Y:S06]  /*28b50*/  BAR.SYNC.DEFER_BLOCKING R225, 0x100 ;  /* 0x000400e10000751d */ /* 0x0001ec0000010000 */
[----:B-1----:R-:W2:Y:S04]  /*28b60*/  LD.E R11, desc[UR36][R18.64+0x230] ;  /* 0x00023024120b7980 */ /* 0x002ea8000c101900 */
[----:B------:R-:W4:Y:S04]  /*28b70*/  LD.E R5, desc[UR36][R8.64] ;  /* 0x0000002408057980 */ /* 0x000f28000c101900 */
[----:B------:R-:W4:Y:S04]  /*28b80*/  LD.E.64 R6, desc[UR36][R18.64+0x88] ;  /* 0x0000882412067980 */ /* 0x000f28000c101b00 */
[----:B--2---:R1:W-:Y:S04]  /*28b90*/  ST.E desc[UR36][R18.64+0x230], R11 ;  /* 0x0002300b12007985 */ /* 0x0043e8000c101924 */
[----:B------:R-:W2:Y:S04]  /*28ba0*/  LD.E R24, desc[UR36][R2.64] ;  /* 0x0000002402187980 */ /* 0x000ea8000c101900 */
[----:B--2---:R-:W-:Y:S04]  /*28bb0*/  ST.E desc[UR36][R2.64], R24 ;  /* 0x0000001802007985 */ /* 0x004fe8000c101924 */
[----:B------:R-:W2:Y:S04]  /*28bc0*/  LD.E R27, desc[UR36][R14.64] ;  /* 0x000000240e1b7980 */ /* 0x000ea8000c101900 */
[----:B--2---:R2:W-:Y:S04]  /*28bd0*/  ST.E desc[UR36][R14.64], R27 ;  /* 0x0000001b0e007985 */ /* 0x0045e8000c101924 */
[----:B---3--:R-:W3:Y:S04]  /*28be0*/  LD.E R29, desc[UR36][R12.64] ;  /* 0x000000240c1d7980 */ /* 0x008ee8000c101900 */
[----:B---3--:R3:W-:Y:S04]  /*28bf0*/  ST.E desc[UR36][R12.64], R29 ;  /* 0x0000001d0c007985 */ /* 0x0087e8000c101924 */
[----:B----4-:R-:W4:Y:S04]  /*28c00*/  LD.E R25, desc[UR36][R18.64+0x240] ;  /* 0x0002402412197980 */ /* 0x010f28000c101900 */
[----:B------:R-:W4:Y:S04]  /*28c10*/  LD.E R31, desc[UR36][R18.64+0x244] ;  /* 0x00024424121f7980 */ /* 0x000f28000c101900 */
[----:B------:R-:W4:Y:S04]  /*28c20*/  LD.E R33, desc[UR36][R18.64+0x248] ;  /* 0x0002482412217980 */ /* 0x000f28000c101900 */
[----:B-1----:R-:W4:Y:S04]  /*28c30*/  LD.E R11, desc[UR36][R18.64+0x24c] ;  /* 0x00024c24120b7980 */ /* 0x002f28000c101900 */
[----:B------:R-:W4:Y:S04]  /*28c40*/  LD.E R35, desc[UR36][R18.64+0x250] ;  /* 0x0002502412237980 */ /* 0x000f28000c101900 */
[----:B------:R-:W4:Y:S04]  /*28c50*/  LD.E R37, desc[UR36][R18.64+0x254] ;  /* 0x0002542412257980 */ /* 0x000f28000c101900 */
[----:B------:R-:W4:Y:S04]  /*28c60*/  LD.E R39, desc[UR36][R18.64+0x258] ;  /* 0x0002582412277980 */ /* 0x000f28000c101900 */
[----:B------:R-:W4:Y:S04]  /*28c70*/  LD.E R41, desc[UR36][R18.64+0x25c] ;  /* 0x00025c2412297980 */ /* 0x000f28000c101900 */
[----:B--2---:R-:W2:Y:S04]  /*28c80*/  LD.E R27, desc[UR36][R18.64+0x260] ;  /* 0x00026024121b7980 */ /* 0x004ea8000c101900 */
[----:B------:R-:W2:Y:S04]  /*28c90*/  LD.E R43, desc[UR36][R18.64+0x264] ;  /* 0x00026424122b7980 */ /* 0x000ea8000c101900 */
        /* <DEDUP_REMOVED lines=114> */
[----:B----4-:R-:W-:Y:S04]  /*293c0*/  ST.E desc[UR36][R18.64+0x240], R25 ;  /* 0x0002401912007985 */ /* 0x010fe8000c101924 */
[----:B------:R-:W-:Y:S04]  /*293d0*/  ST.E desc[UR36][R18.64+0x244], R31 ;  /* 0x0002441f12007985 */ /* 0x000fe8000c101924 */
[----:B------:R-:W-:Y:S04]  /*293e0*/  ST.E desc[UR36][R18.64+0x248], R33 ;  /* 0x0002482112007985 */ /* 0x000fe8000c101924 */
[----:B------:R1:W-:Y:S04]  /*293f0*/  ST.E desc[UR36][R18.64+0x24c], R11 ;  /* 0x00024c0b12007985 */ /* 0x0003e8000c101924 */
[----:B------:R-:W-:Y:S04]  /*29400*/  ST.E desc[UR36][R18.64+0x250], R35 ;  /* 0x0002502312007985 */ /* 0x000fe8000c101924 */
[----:B------:R-:W-:Y:S04]  /*29410*/  ST.E desc[UR36][R18.64+0x254], R37 ;  /* 0x0002542512007985 */ /* 0x000fe8000c101924 */
[----:B------:R-:W-:Y:S04]  /*29420*/  ST.E desc[UR36][R18.64+0x258], R39 ;  /* 0x0002582712007985 */ /* 0x000fe8000c101924 */
[----:B------:R-:W-:Y:S04]  /*29430*/  ST.E desc[UR36][R18.64+0x25c], R41 ;  /* 0x00025c2912007985 */ /* 0x000fe8000c101924 */
[----:B--2---:R-:W-:Y:S04]  /*29440*/  ST.E desc[UR36][R18.64+0x260], R27 ;  /* 0x0002601b12007985 */ /* 0x004fe8000c101924 */
[----:B------:R-:W-:Y:S04]  /*29450*/  ST.E desc[UR36][R18.64+0x264], R43 ;  /* 0x0002642b12007985 */ /* 0x000fe8000c101924 */
[----:B---3--:R-:W-:Y:S04]  /*29460*/  ST.E desc[UR36][R18.64+0x268], R29 ;  /* 0x0002681d12007985 */ /* 0x008fe8000c101924 */
        /* <DEDUP_REMOVED lines=113> */
[----:B------:R-:W-:-:S03]  /*29b80*/  IMAD.MOV.U32 R106, RZ, RZ, R2 ;  /* 0x000000ffff6a7224 */ /* 0x000fc600078e0002 */
[----:B-1----:R-:W4:Y:S01]  /*29b90*/  LDL R11, [R1+0x68] ;  /* 0x00006800010b7983 */ /* 0x002f220000100800 */
[----:B--2---:R-:W-:Y:S02]  /*29ba0*/  IMAD.MOV.U32 R107, RZ, RZ, R3 ;  /* 0x000000ffff6b7224 */ /* 0x004fe400078e0003 */
[----:B------:R-:W-:Y:S01]  /*29bb0*/  IMAD.MOV.U32 R194, RZ, RZ, R106 ;  /* 0x000000ffffc27224 */ /* 0x000fe200078e006a */
[----:B------:R1:W-:Y:S01]  /*29bc0*/  STL [R1+0xa40], R2 ;  /* 0x000a400201007387 */ /* 0x0003e20000100800 */
[----:B---3--:R-:W-:-:S03]  /*29bd0*/  IMAD.MOV.U32 R195, RZ, RZ, R107 ;  /* 0x000000ffffc37224 */ /* 0x008fc600078e006b */
[----:B----4-:R-:W2:Y:S04]  /*29be0*/  LD.E R24, desc[UR36][R18.64+0x230] ;  /* 0x0002302412187980 */ /* 0x010ea8000c101900 */
[----:B0-----:R-:W2:Y:S04]  /*29bf0*/  LD.E R28, desc[UR36][R18.64+0x240] ;  /* 0x00024024121c7980 */ /* 0x001ea8000c101900 */
[----:B-1----:R-:W3:Y:S04]  /*29c00*/  LDL.LU.64 R2, [R1+0xa50] ;  /* 0x000a500001027983 */ /* 0x002ee80000300a00 */
        /* <DEDUP_REMOVED lines=127> */
[----:B------:R-:W-:-:S02]  /*2a400*/  ISETP.NE.U32.AND P0, PT, R11, RZ, PT ;  /* 0x000000ff0b00720c */ /* 0x000fc40003f05070 */
[----:B------:R-:W-:Y:S02]  /*2a410*/  R2UR UR7, R7 ;  /* 0x00000000070772ca */ /* 0x000fe400000e0000 */
[----:B------:R-:W-:Y:S02]  /*2a420*/  R2UR UR6, R6 ;  /* 0x00000000060672ca */ /* 0x000fe400000e0000 */
[----:B------:R-:W-:Y:S02]  /*2a430*/  F2FP.F16.F32.PACK_AB R154, R153, R4 ;  /* 0x00000004999a723e */ /* 0x000fe400000000ff */
[----:B------:R-:W-:Y:S02]  /*2a440*/  F2FP.F16.F32.PACK_AB R153, R155, R190 ;  /* 0x000000be9b99723e */ /* 0x000fe400000000ff */
[----:B---3--:R-:W-:Y:S02]  /*2a450*/  F2FP.F16.F32.PACK_AB R152, R2, R3 ;  /* 0x000000030298723e */ /* 0x008fe400000000ff */
[----:B------:R-:W-:Y:S01]  /*2a460*/  F2FP.F16.F32.PACK_AB R155, R192, R191 ;  /* 0x000000bfc09b723e */ /* 0x000fe200000000ff */
[----:B------:R-:W-:Y:S01]  /*2a470*/  VOTEU.ANY UP0, P0 ;  /* 0x00000000003f7886 */ /* 0x000fe20000000100 */
[----:B------:R-:W-:-:S02]  /*2a480*/  VIADD R2, R6, 0x80 ;  /* 0x0000008006027836 */ /* 0x000fc40000000000 */
[----:B------:R-:W-:Y:S01]  /*2a490*/  IMAD.MOV.U32 R3, RZ, RZ, R7 ;  /* 0x000000ffff037224 */ /* 0x000fe200078e0007 */
[----:B--2---:R-:W-:-:S06]  /*2a4a0*/  WARPGROUP.ARRIVE ;  /* 0x00000000000079c5 */ /* 0x004fcc0000000000 */
[----:B------:R-:W-:Y:S01]  /*2a4b0*/  HGMMA.64x256x16.F32 R24, R152, gdesc[UR4].tnspB, R24, UP0, gsb0 ;  /* 0x43e0000498187df0 */ /* 0x000fe2000b800818 */
[----:B------:R-:W-:Y:S02]  /*2a4c0*/  R2UR UR6, R2 ;  /* 0x00000000020672ca */ /* 0x000fe400000e0000 */
[----:B------:R-:W-:Y:S01]  /*2a4d0*/  R2UR UR7, R3 ;  /* 0x00000000030772ca */ /* 0x000fe200000e0000 */
[----:B------:R-:W-:Y:S02]  /*2a4e0*/  VIADD R2, R6, 0x100 ;  /* 0x0000010006027836 */ /* 0x000fe40000000000 */
[----:B------:R-:W-:Y:S01]  /*2a4f0*/  IMAD.MOV.U32 R3, RZ, RZ, R7 ;  /* 0x000000ffff037224 */ /* 0x000fe200078e0007 */
[----:B------:R-:W-:Y:S02]  /*2a500*/  WARPGROUP.DEPBAR.LE gsb0, 0x0 ;  /* 0x00008000000079c5 */ /* 0x000fe40000010000 */
[----:B------:R-:W-:Y:S01]  /*2a510*/  ST.E desc[UR36][R18.64+0x230], R24 ;  /* 0x0002301812007985 */ /* 0x000fe2000c101924 */
[----:B------:R-:W-:-:S02]  /*2a520*/  F2FP.F16.F32.PACK_AB R152, R181, R180 ;  /* 0x000000b4b598723e */ /* 0x000fc400000000ff */
[----:B------:R-:W-:Y:S01]  /*2a530*/  F2FP.F16.F32.PACK_AB R154, R179, R178 ;  /* 0x000000b2b39a723e */ /* 0x000fe200000000ff */
[----:B------:R-:W-:Y:S01]  /*2a540*/  ST.E desc[UR36][R194.64], R25 ;  /* 0x00000019c2007985 */ /* 0x000fe2000c101924 */
[----:B------:R-:W-:Y:S02]  /*2a550*/  F2FP.F16.F32.PACK_AB R153, R187, R184 ;  /* 0x000000b8bb99723e */ /* 0x000fe400000000ff */
[----:B------:R-:W-:Y:S01]  /*2a560*/  F2FP.F16.F32.PACK_AB R155, R189, R186 ;  /* 0x000000babd9b723e */ /* 0x000fe200000000ff */
        /* <DEDUP_REMOVED lines=128> */
[----:B------:R-:W-:Y:S01]  /*2ad70*/  R2UR UR6, R2 ;  /* 0x00000000020672ca */ /* 0x000fe200000e0000 */
[----:B------:R-:W-:Y:S01]  /*2ad80*/  STL [R1+0x68], R0 ;  /* 0x0000680001007387 */ /* 0x000fe20000100800 */
        /* <DEDUP_REMOVED lines=281> */
[----:B------:R-:W-:Y:S01]  /*2bf20*/  VIADD R6, R6, 0x280 ;  /* 0x0000028006067836 */ /* 0x000fe20000000000 */
[----:B------:R-:W-:Y:S02]  /*2bf30*/  WARPGROUP.DEPBAR.LE gsb0, 0x0 ;  /* 0x00008000000079c5 */ /* 0x000fe40000010000 */
[----:B------:R-:W-:Y:S01]  /*2bf40*/  ST.E desc[UR36][R18.64+0x230], R24 ;  /* 0x0002301812007985 */ /* 0x000fe2000c101924 */
[----:B------:R-:W-:Y:S02]  /*2bf50*/  F2FP.F16.F32.PACK_AB R152, R161, R158 ;  /* 0x0000009ea198723e */ /* 0x000fe400000000ff */
[----:B------:R-:W-:Y:S01]  /*2bf60*/  F2FP.F16.F32.PACK_AB R154, R160, R159 ;  /* 0x0000009fa09a723e */ /* 0x000fe200000000ff */
[----:B------:R-:W-:Y:S01]  /*2bf70*/  ST.E desc[UR36][R194.64], R25 ;  /* 0x00000019c2007985 */ /* 0x000fe2000c101924 */
[----:B------:R-:W-:-:S02]  /*2bf80*/  F2FP.F16.F32.PACK_AB R153, R172, R173 ;  /* 0x000000adac99723e */ /* 0x000fc400000000ff */
        /* <DEDUP_REMOVED lines=267> */
[----:B------:R-:W-:Y:S02]  /*2d040*/  STL [R1+0x68], R0 ;  /* 0x0000680001007387 */ /* 0x000fe40000100800 */
        /* <DEDUP_REMOVED lines=129> */
[----:B------:R-:W-:Y:S04]  /*2d860*/  STL [R1+0x68], R0 ;  /* 0x0000680001007387 */ /* 0x000fe80000100800 */
[----:B------:R-:W2:Y:S04]  /*2d870*/  LD.E R3, desc[UR36][R18.64+0x230] ;  /* 0x0002302412037980 */ /* 0x000ea8000c101900 */
[----:B--2---:R0:W-:Y:S04]  /*2d880*/  ST.E desc[UR36][R18.64+0x230], R3 ;  /* 0x0002300312007985 */ /* 0x0041e8000c101924 */
[----:B------:R-:W2:Y:S04]  /*2d890*/  LD.E R2, desc[UR36][R194.64] ;  /* 0x00000024c2027980 */ /* 0x000ea8000c101900 */
[----:B--2---:R-:W-:Y:S04]  /*2d8a0*/  ST.E desc[UR36][R194.64], R2 ;  /* 0x00000002c2007985 */ /* 0x004fe8000c101924 */
[----:B------:R-:W2:Y:S04]  /*2d8b0*/  LD.E R4, desc[UR36][R14.64] ;  /* 0x000000240e047980 */ /* 0x000ea8000c101900 */
[----:B--2---:R1:W-:Y:S04]  /*2d8c0*/  ST.E desc[UR36][R14.64], R4 ;  /* 0x000000040e007985 */ /* 0x0043e8000c101924 */
[----:B------:R-:W2:Y:S04]  /*2d8d0*/  LD.E R5, desc[UR36][R12.64] ;  /* 0x000000240c057980 */ /* 0x000ea8000c101900 */
[----:B--2---:R2:W-:Y:S04]  /*2d8e0*/  ST.E desc[UR36][R12.64], R5 ;  /* 0x000000050c007985 */ /* 0x0045e8000c101924 */
[----:B------:R-:W3:Y:S04]  /*2d8f0*/  LD.E R7, desc[UR36][R18.64+0x240] ;  /* 0x0002402412077980 */ /* 0x000ee8000c101900 */
[----:B------:R-:W4:Y:S04]  /*2d900*/  LD.E R11, desc[UR36][R18.64+0x244] ;  /* 0x00024424120b7980 */ /* 0x000f28000c101900 */
[----:B------:R-:W4:Y:S04]  /*2d910*/  LD.E R17, desc[UR36][R18.64+0x248] ;  /* 0x0002482412117980 */ /* 0x000f28000c101900 */
[----:B------:R-:W4:Y:S04]  /*2d920*/  LD.E R21, desc[UR36][R18.64+0x24c] ;  /* 0x00024c2412157980 */ /* 0x000f28000c101900 */
[----:B0-----:R-:W4:Y:S04]  /*2d930*/  LD.E R3, desc[UR36][R18.64+0x250] ;  /* 0x0002502412037980 */ /* 0x001f28000c101900 */
[----:B------:R-:W4:Y:S04]  /*2d940*/  LD.E R23, desc[UR36][R18.64+0x254] ;  /* 0x0002542412177980 */ /* 0x000f28000c101900 */
[----:B------:R-:W4:Y:S04]  /*2d950*/  LD.E R25, desc[UR36][R18.64+0x258] ;  /* 0x0002582412197980 */ /* 0x000f28000c101900 */
[----:B------:R-:W4:Y:S04]  /*2d960*/  LD.E R27, desc[UR36][R18.64+0x25c] ;  /* 0x00025c24121b7980 */ /* 0x000f28000c101900 */
[----:B-1----:R-:W4:Y:S04]  /*2d970*/  LD.E R15, desc[UR36][R18.64+0x260] ;  /* 0x00026024120f7980 */ /* 0x002f28000c101900 */
        /* <DEDUP_REMOVED lines=115> */
[----:B---3--:R-:W-:Y:S04]  /*2e0b0*/  ST.E desc[UR36][R18.64+0x240], R7 ;  /* 0x0002400712007985 */ /* 0x008fe8000c101924 */
[----:B----4-:R-:W-:Y:S04]  /*2e0c0*/  ST.E desc[UR36][R18.64+0x244], R11 ;  /* 0x0002440b12007985 */ /* 0x010fe8000c101924 */
        /* <DEDUP_REMOVED lines=122> */
[----:B0-----:R-:W2:Y:S04]  /*2e870*/  LDL.64 R14, [R1+0x190] ;  /* 0x00019000010e7983 */ /* 0x001ea80000100a00 */
[----:B-1----:R3:W5:Y:S04]  /*2e880*/  LD.E R0, desc[UR36][R8.64] ;  /* 0x0000002408007980 */ /* 0x002768000c101900 */
[----:B--2---:R-:W2:Y:S01]  /*2e890*/  LD.E R2, desc[UR36][R14.64] ;  /* 0x000000240e027980 */ /* 0x004ea2000c101900 */
[----:B------:R-:W-:Y:S01]  /*2e8a0*/  BSSY B0, `(.L_x_11314) ;  /* 0x0000005000007945 */ /* 0x000fe20003800000 */
[----:B--2---:R-:W-:-:S04]  /*2e8b0*/  LOP3.LUT R2, R2, 0x1, RZ, 0xfc, !PT ;  /* 0x0000000102027812 */ /* 0x004fc800078efcff */
[----:B------:R-:W-:-:S13]  /*2e8c0*/  ISETP.NE.AND P0, PT, R2, 0x3, PT ;  /* 0x000000030200780c */ /* 0x000fda0003f05270 */
[----:B---3--:R-:W-:Y:S05]  /*2e8d0*/  @!P0 BRA `(.L_x_11315) ;  /* 0x0000000000048947 */ /* 0x008fea0003800000 */
[----:B------:R-:W-:Y:S01]  /*2e8e0*/  BPT.TRAP 0x1 ;  /* 0x000000040000795c */ /* 0x000fe20000300000 */
.L_x_11315:
[----:B------:R-:W-:Y:S05]  /*2e8f0*/  BSYNC B0 ;  /* 0x0000000000007941 */ /* 0x000fea0003800000 */
.L_x_11314:
[----:B------:R-:W2:Y:S04]  /*2e900*/  LD.E.64 R2, desc[UR36][R14.64+0x20] ;  /* 0x000020240e027980 */ /* 0x000ea8000c101b00 */
[----:B------:R-:W3:Y:S01]  /*2e910*/  LD.E R4, desc[UR36][R14.64+0xc] ;  /* 0x00000c240e047980 */ /* 0x000ee2000c101900 */
[C---:B------:R-:W-:Y:S01]  /*2e920*/  ISETP.GT.AND P0, PT, R10.reuse, UR40, PT ;  /* 0x000000280a007c0c */ /* 0x040fe2000bf04270 */
[----:B------:R-:W-:Y:S01]  /*2e930*/  VIADD R10, R10, 0xffffffff ;  /* 0xffffffff0a0a7836 */ /* 0x000fe20000000000 */
[----:B--2---:R-:W-:-:S05]  /*2e940*/  MOV R3, R2 ;  /* 0x0000000200037202 */ /* 0x004fca0000000f00 */
[----:B-----5:R-:W-:-:S05]  /*2e950*/  IMAD R3, R0, 0x8, R3 ;  /* 0x0000000800037824 */ /* 0x020fca00078e0203 */
[----:B---3--:R-:W-:-:S04]  /*2e960*/  PRMT R3, R4, 0x654, R3 ;  /* 0x0000065404037816 */ /* 0x008fc80000000003 */
[----:B------:R2:W-:Y:S01]  /*2e970*/  SYNCS.ARRIVE.TRANS64.RED.A1T0 RZ, [R3+URZ], RZ ;  /* 0x000000ff03ff79a7 */ /* 0x0005e2000810043f */
[----:B------:R-:W-:Y:S05]  /*2e980*/  @P0 BRA `(.L_x_11316) ;  /* 0xffffff5000cc0947 */ /* 0x000fea000383ffff */
.L_x_11287:
[----:B------:R-:W-:Y:S05]  /*2e990*/  WARPSYNC.ALL ;  /* 0x0000000000007948 */ /* 0x000fea0003800000 */
[----:B------:R-:W3:Y:S04]  /*2e9a0*/  LDL R5, [R1+0x210] ;  /* 0x0002100001057983 */ /* 0x000ee80000100800 */
[----:B------:R-:W4:Y:S04]  /*2e9b0*/  LDL R6, [R1+0x214] ;  /* 0x0002140001067983 */ /* 0x000f280000100800 */
[----:B------:R-:W5:Y:S04]  /*2e9c0*/  LDL R68, [R1+0x1f0] ;  /* 0x0001f00001447983 */ /* 0x000f680000100800 */
        /* <DEDUP_REMOVED lines=62> */
[----:B---3--:R-:W0:Y:S02]  /*2edb0*/  SHFL.BFLY PT, R0, R5, 0x2, 0x1f ;  /* 0x0c401f0005007f89 */ /* 0x008e2400000e0000 */
[----:B0-----:R-:W-:-:S05]  /*2edc0*/  FADD.FTZ R0, R5, R0 ;  /* 0x0000000005007221 */ /* 0x001fca0000010000 */
[----:B-12---:R-:W0:Y:S02]  /*2edd0*/  SHFL.BFLY PT, R3, R0, 0x1, 0x1f ;  /* 0x0c201f0000037f89 */ /* 0x006e2400000e0000 */
[----:B0-----:R-:W-:Y:S01]  /*2ede0*/  FADD.FTZ R2, R0, R3 ;  /* 0x0000000300027221 */ /* 0x001fe20000010000 */
[----:B-----5:R-:W-:Y:S01]  /*2edf0*/  VIADD R68, R68, 0x1 ;  /* 0x0000000144447836 */ /* 0x020fe20000000000 */
[----:B------:R-:W2:Y:S04]  /*2ee00*/  LDL R0, [R1+0x1fc] ;  /* 0x0001fc0001007983 */ /* 0x000ea80000100800 */
[----:B------:R-:W-:Y:S04]  /*2ee10*/  STL [R1+0x210], R2 ;  /* 0x0002100201007387 */ /* 0x000fe80000100800 */
[----:B------:R-:W3:Y:S04]  /*2ee20*/  LDL R87, [R1+0x210] ;  /* 0x0002100001577983 */ /* 0x000ee80000100800 */
[----:B----4-:R-:W0:Y:S02]  /*2ee30*/  SHFL.BFLY PT, R3, R6, 0x2, 0x1f ;  /* 0x0c401f0006037f89 */ /* 0x010e2400000e0000 */
[----:B0-----:R-:W-:Y:S01]  /*2ee40*/  FADD.FTZ R3, R3, R6 ;  /* 0x0000000603037221 */ /* 0x001fe20000010000 */
[----:B------:R-:W-:Y:S01]  /*2ee50*/  ISETP.NE.AND P2, PT, R68, 0x2, PT ;  /* 0x000000024400780c */ /* 0x000fe20003f45270 */
[----:B------:R-:W4:Y:S04]  /*2ee60*/  LDL.64 R6, [R1+0x428] ;  /* 0x0004280001067983 */ /* 0x000f280000100a00 */
[----:B------:R-:W0:Y:S08]  /*2ee70*/  SHFL.BFLY PT, R4, R3, 0x1, 0x1f ;  /* 0x0c201f0003047f89 */ /* 0x000e3000000e0000 */
[----:B------:R-:W5:Y:S01]  /*2ee80*/  @!P2 LDL R66, [R1+0x1f4] ;  /* 0x0001f4000142a983 */ /* 0x000f620000100800 */
[----:B0-----:R-:W-:-:S03]  /*2ee90*/  FADD.FTZ R78, R3, R4 ;  /* 0x00000004034e7221 */ /* 0x001fc60000010000 */
[----:B------:R-:W4:Y:S02]  /*2eea0*/  LDL.64 R4, [R1+0x3f8] ;  /* 0x0003f80001047983 */ /* 0x000f240000100a00 */
[----:B------:R-:W-:Y:S02]  /*2eeb0*/  FSETP.NE.FTZ.AND P1, PT, R78, RZ, PT ;  /* 0x000000ff4e00720b */ /* 0x000fe40003f35000 */
[----:B------:R-:W4:Y:S11]  /*2eec0*/  LDL.64 R2, [R1+0x418] ;  /* 0x0004180001027983 */ /* 0x000f360000100a00 */
[----:B------:R-:W4:Y:S04]  /*2eed0*/  @P1 LDL R83, [R1+0x220] ;  /* 0x0002200001531983 */ /* 0x000f280000100800 */
[----:B------:R-:W4:Y:S01]  /*2eee0*/  @P1 LDL R85, [R1+0x204] ;  /* 0x0002040001551983 */ /* 0x000f220000100800 */
[----:B------:R-:W-:-:S02]  /*2eef0*/  IMAD.MOV.U32 R80, RZ, RZ, -0x800000 ;  /* 0xff800000ff507424 */ /* 0x000fc400078e00ff */
[----:B------:R-:W-:Y:S01]  /*2ef00*/  IMAD.MOV.U32 R79, RZ, RZ, RZ ;  /* 0x000000ffff4f7224 */ /* 0x000fe200078e00ff */
[----:B------:R0:W-:Y:S08]  /*2ef10*/  BAR.ARV R224, 0x100 ;  /* 0x000400e00000751d */ /* 0x0001f00000002000 */
[----:B------:R-:W-:Y:S06]  /*2ef20*/  BAR.ARV 0x8, 0x180 ;  /* 0x0206000000007b1d */ /* 0x000fec0000002000 */
[----:B---3--:R-:W-:-:S13]  /*2ef30*/  FSETP.NE.FTZ.AND P0, PT, R87, RZ, PT ;  /* 0x000000ff5700720b */ /* 0x008fda0003f15000 */
[----:B------:R-:W3:Y:S04]  /*2ef40*/  @P0 LDL R69, [R1+0x220] ;  /* 0x0002200001450983 */ /* 0x000ee80000100800 */
[----:B------:R-:W4:Y:S01]  /*2ef50*/  @P0 LDL R82, [R1+0x200] ;  /* 0x0002000001520983 */ /* 0x000f220000100800 */
[----:B------:R-:W1:Y:S02]  /*2ef60*/  @P0 MUFU.LG2 R81, R87 ;  /* 0x0000005700510308 */ /* 0x000e640000000c00 */
[----:B-1----:R-:W-:-:S06]  /*2ef70*/  @P0 FMUL.FTZ R84, R81, 0.69314718246459960938 ;  /* 0x3f31721851540820 */ /* 0x002fcc0000410000 */
[----:B------:R-:W1:Y:S08]  /*2ef80*/  @P1 MUFU.LG2 R86, R78 ;  /* 0x0000004e00561308 */ /* 0x000e700000000c00 */
[----:B------:R-:W0:Y:S01]  /*2ef90*/  @P0 MUFU.RCP R79, R87 ;  /* 0x00000057004f0308 */ /* 0x000e220000001000 */
[----:B-----5:R-:W-:Y:S01]  /*2efa0*/  @!P2 LOP3.LUT R66, R66, 0x1, RZ, 0x3c, !PT ;  /* 0x000000014242a812 */ /* 0x020fe200078e3cff */
[----:B--2---:R-:W-:-:S02]  /*2efb0*/  VIADD R0, R0, 0x1 ;  /* 0x0000000100007836 */ /* 0x004fc40000000000 */
[----:B-1----:R-:W-:Y:S01]  /*2efc0*/  @P1 FMUL.FTZ R81, R86, 0.69314718246459960938 ;  /* 0x3f31721856511820 */ /* 0x002fe20000410000 */
[----:B------:R-:W-:Y:S01]  /*2efd0*/  STL [R1+0x214], R78 ;  /* 0x0002144e01007387 */ /* 0x000fe20000100800 */
        /* <DEDUP_REMOVED lines=98> */
[----:B------:R-:W-:Y:S04]  /*2f600*/  STL [R1+0x1fc], R0 ;  /* 0x0001fc0001007387 */ /* 0x000fe80000100800 */
[----:B------:R-:W-:Y:S01]  /*2f610*/  @!P2 STL [R1+0x1f0], RZ ;  /* 0x0001f0ff0100a387 */ /* 0x000fe20000100800 */
[----:B---3--:R-:W-:-:S04]  /*2f620*/  @P0 FMUL.FTZ R69, R69, 0.69314718246459960938 ;  /* 0x3f31721845450820 */ /* 0x008fc80000410000 */
[----:B----4-:R-:W-:Y:S01]  /*2f630*/  @P0 FFMA.FTZ R80, R69, R82, R84 ;  /* 0x0000005245500223 */ /* 0x010fe20000010054 */
[----:B------:R-:W-:-:S06]  /*2f640*/  IMAD.MOV.U32 R69, RZ, RZ, RZ ;  /* 0x000000ffff457224 */ /* 0x000fcc00078e00ff */
[----:B------:R-:W0:Y:S01]  /*2f650*/  @P1 MUFU.RCP R69, R78 ;  /* 0x0000004e00451308 */ /* 0x000e220000001000 */
[----:B------:R-:W-:Y:S01]  /*2f660*/  @P1 FMUL.FTZ R84, R83, 0.69314718246459960938 ;  /* 0x3f31721853541820 */ /* 0x000fe20000410000 */
[----:B------:R-:W-:-:S03]  /*2f670*/  IMAD.MOV.U32 R82, RZ, RZ, -0x800000 ;  /* 0xff800000ff527424 */ /* 0x000fc600078e00ff */
[----:B------:R-:W-:Y:S01]  /*2f680*/  @P1 FFMA.FTZ R82, R84, R85, R81 ;  /* 0x0000005554521223 */ /* 0x000fe20000010051 */
[----:B------:R-:W-:Y:S01]  /*2f690*/  STL [R1+0x210], R80 ;  /* 0x0002105001007387 */ /* 0x000fe20000100800 */
[-C--:B0-----:R-:W-:Y:S01]  /*2f6a0*/  FMUL.FTZ R13, R13, R69.reuse ;  /* 0x000000450d0d7220 */ /* 0x081fe20000410000 */
        /* <DEDUP_REMOVED lines=64> */
[----:B0-----:R-:W-:Y:S01]  /*2fab0*/  VIADD R12, R67, 0x1 ;  /* 0x00000001430c7836 */ /* 0x001fe20000000000 */
        /* <DEDUP_REMOVED lines=32> */
[----:B------:R0:W-:Y:S01]  /*2fcc0*/  STL [R1+0x1f8], R12 ;  /* 0x0001f80c01007387 */ /* 0x0001e20000100800 */
[----:B------:R-:W-:-:S13]  /*2fcd0*/  PLOP3.LUT P0, PT, PT, PT, PT, 0x8, 0x0 ;  /* 0x000000000000781c */ /* 0x000fda0003f0e170 */
.L_x_11221:
[----:B------:R-:W-:Y:S05]  /*2fce0*/  @P0 BRA `(.L_x_11317) ;  /* 0x0000002400440947 */ /* 0x000fea0003800000 */
[----:B------:R-:W1:Y:S01]  /*2fcf0*/  S2R R0, SR_TID.X ;  /* 0x0000000000007919 */ /* 0x000e620000002100 */
[----:B------:R-:W3:Y:S01]  /*2fd00*/  S2UR UR5, SR_CgaCtaId ;  /* 0x00000000000579c3 */ /* 0x000ee20000008800 */
[----:B------:R-:W-:Y:S01]  /*2fd10*/  UMOV UR4, 0x400 ;  /* 0x0000040000047882 */ /* 0x000fe20000000000 */
[----:B------:R-:W-:Y:S01]  /*2fd20*/  ULDC UR6, c[0x0][0xb88] ;  /* 0x0002e20000067ab9 */ /* 0x000fe20000000800 */
[----:B0-2---:R-:W0:Y:S05]  /*2fd30*/  S2R R6, SR_CTAID.X ;  /* 0x0000000000067919 */ /* 0x005e2a0000002500 */
[----:B------:R-:W2:Y:S08]  /*2fd40*/  LDC R23, c[0x0][0xce8] ;  /* 0x00033a00ff177b82 */ /* 0x000eb00000000800 */
[----:B------:R-:W-:Y:S01]  /*2fd50*/  BAR.SYNC.DEFER_BLOCKING 0x1, 0x100 ;  /* 0x0044000000007b1d */ /* 0x000fe20000010000 */
[----:B------:R-:W-:-:S05]  /*2fd60*/  USHF.R.S32.HI UR10, URZ, 0x1f, UR58 ;  /* 0x0000001f3f0a7899 */ /* 0x000fca000801143a */
[----:B------:R-:W-:Y:S01]  /*2fd70*/  ULDC.64 UR8, c[0x0][0xcd0] ;  /* 0x0003340000087ab9 */ /* 0x000fe20000000a00 */
[----:B---3--:R-:W-:-:S04]  /*2fd80*/  ULEA UR4, UR5, UR4, 0x18 ;  /* 0x0000000405047291 */ /* 0x008fc8000f8ec03f */
[----:B------:R-:W-:Y:S01]  /*2fd90*/  UIADD3 UR4, UR4, 0x32420, URZ ;  /* 0x0003242004047890 */ /* 0x000fe2000fffe03f */
[----:B-1----:R-:W-:-:S03]  /*2fda0*/  VIADD R3, R0, 0xffffff80 ;  /* 0xffffff8000037836 */ /* 0x002fc60000000000 */
[----:B------:R-:W-:Y:S01]  /*2fdb0*/  UPRMT UR4, URZ, 0x654, UR4 ;  /* 0x000006543f047896 */ /* 0x000fe20008000004 */
[----:B--2---:R-:W-:Y:S01]  /*2fdc0*/  IMAD R18, R23, UR6, RZ ;  /* 0x0000000617127c24 */ /* 0x004fe2000f8e02ff */
[----:B------:R-:W-:-:S04]  /*2fdd0*/  SHF.R.S32.HI R2, RZ, 0x1f, R3 ;  /* 0x0000001fff027819 */ /* 0x000fc80000011403 */
[----:B------:R-:W-:-:S03]  /*2fde0*/  LEA.HI R0, R2, R3, RZ, 0x7 ;  /* 0x0000000302007211 */ /* 0x000fc600078f38ff */
[----:B------:R-:W-:Y:S01]  /*2fdf0*/  SYNCS.ARRIVE.TRANS64.RED.A1T0 RZ, [UR4], RZ ;  /* 0x000000ffffff79a7 */ /* 0x000fe20008100404 */
[----:B------:R-:W-:-:S05]  /*2fe00*/  LOP3.LUT R4, R0, 0xffffff80, RZ, 0xc0, !PT ;  /* 0xffffff8000047812 */ /* 0x000fca00078ec0ff */
[----:B------:R-:W-:-:S05]  /*2fe10*/  IMAD.IADD R12, R3, 0x1, -R4 ;  /* 0x00000001030c7824 */ /* 0x000fca00078e0a04 */
[----:B------:R-:W-:Y:S02]  /*2fe20*/  SHF.R.S32.HI R7, RZ, 0x1f, R12 ;  /* 0x0000001fff077819 */ /* 0x000fe4000001140c */
[----:B------:R-:W-:Y:S02]  /*2fe30*/  LOP3.LUT P0, RZ, R12, 0x3, RZ, 0xc0, !PT ;  /* 0x000000030cff7812 */ /* 0x000fe4000780c0ff */
[CC--:B------:R-:W-:Y:S02]  /*2fe40*/  LEA.HI R13, R7.reuse, R12.reuse, RZ, 0x2 ;  /* 0x0000000c070d7211 */ /* 0x0c0fe400078f10ff */
[----:B------:R-:W-:Y:S02]  /*2fe50*/  LEA.HI R7, R7, R12, RZ, 0x5 ;  /* 0x0000000c07077211 */ /* 0x000fe400078f28ff */
[--C-:B------:R-:W-:Y:S02]  /*2fe60*/  SHF.R.S32.HI R4, RZ, 0x2, R13.reuse ;  /* 0x00000002ff047819 */ /* 0x100fe4000001140d */
[----:B------:R-:W-:-:S02]  /*2fe70*/  SHF.R.S32.HI R5, RZ, 0x1f, R13 ;  /* 0x0000001fff057819 */ /* 0x000fc4000001140d */
[----:B------:R-:W-:Y:S02]  /*2fe80*/  SHF.R.S32.HI R7, RZ, 0x5, R7 ;  /* 0x00000005ff077819 */ /* 0x000fe40000011407 */
[----:B------:R-:W-:Y:S02]  /*2fe90*/  LEA.HI R8, R5, R4, RZ, 0x3 ;  /* 0x0000000405087211 */ /* 0x000fe400078f18ff */
[----:B------:R-:W-:Y:S02]  /*2fea0*/  SHF.R.S32.HI R5, RZ, 0x7, R0 ;  /* 0x00000007ff057819 */ /* 0x000fe40000011400 */
[----:B------:R-:W-:Y:S02]  /*2feb0*/  LOP3.LUT R9, R8, 0xfffffff8, RZ, 0xc0, !PT ;  /* 0xfffffff808097812 */ /* 0x000fe400078ec0ff */
[----:B------:R-:W-:-:S03]  /*2fec0*/  LEA.HI R0, R0, R5, RZ, 0x1 ;  /* 0x0000000500007211 */ /* 0x000fc600078f08ff */
[----:B------:R-:W-:Y:S01]  /*2fed0*/  IMAD.IADD R4, R4, 0x1, -R9 ;  /* 0x0000000104047824 */ /* 0x000fe200078e0a09 */
[----:B------:R-:W-:-:S05]  /*2fee0*/  LOP3.LUT R0, R0, 0x3fffffe, RZ, 0xc0, !PT ;  /* 0x03fffffe00007812 */ /* 0x000fca00078ec0ff */
[----:B------:R-:W-:Y:S02]  /*2fef0*/  IMAD.IADD R0, R5, 0x1, -R0 ;  /* 0x0000000105007824 */ /* 0x000fe400078e0a00 */
[----:B------:R-:W-:-:S04]  /*2ff00*/  IMAD R5, R7, 0x10, R4 ;  /* 0x0000001007057824 */ /* 0x000fc800078e0204 */
[----:B------:R-:W-:-:S04]  /*2ff10*/  IMAD R5, R0, 0x40, R5 ;  /* 0x0000004000057824 */ /* 0x000fc800078e0205 */
[----:B0-----:R-:W-:-:S05]  /*2ff20*/  IMAD R9, R6, 0x80, R5 ;  /* 0x0000008006097824 */ /* 0x001fca00078e0205 */
[----:B------:R-:W-:-:S13]  /*2ff30*/  ISETP.GE.OR P1, PT, R9, R18, P0 ;  /* 0x000000120900720c */ /* 0x000fda0000726670 */
[----:B------:R-:W2:Y:S01]  /*2ff40*/  @!P1 LDL R11, [R1+0x210] ;  /* 0x00021000010b9983 */ /* 0x000ea20000100800 */
[----:B------:R-:W-:Y:S01]  /*2ff50*/  ISETP.NE.AND P2, PT, R23, 0x1, PT ;  /* 0x000000011700780c */ /* 0x000fe20003f45270 */
[----:B------:R-:W-:Y:S01]  /*2ff60*/  UIMAD UR6, UR10, UR8, URZ ;  /* 0x000000080a0672a4 */ /* 0x000fe2000f8e023f */
[----:B------:R-:W-:Y:S01]  /*2ff70*/  LEA.HI R0, R2, R3, RZ, 0x2 ;  /* 0x0000000302007211 */ /* 0x000fe200078f10ff */
[----:B------:R-:W-:Y:S01]  /*2ff80*/  UIMAD.WIDE.U32 UR4, UR58, UR8, URZ ;  /* 0x000000083a0472a5 */ /* 0x000fe2000f8e003f */
[----:B------:R-:W-:Y:S01]  /*2ff90*/  VIADD R21, R9, 0x8 ;  /* 0x0000000809157836 */ /* 0x000fe20000000000 */
[----:B------:R-:W-:Y:S01]  /*2ffa0*/  UIMAD UR6, UR58, UR9, UR6 ;  /* 0x000000093a0672a4 */ /* 0x000fe2000f8e0206 */
[----:B------:R-:W-:Y:S01]  /*2ffb0*/  LOP3.LUT R0, R0, 0xfffffffc, RZ, 0xc0, !PT ;  /* 0xfffffffc00007812 */ /* 0x000fe200078ec0ff */
[----:B------:R-:W-:Y:S01]  /*2ffc0*/  USHF.R.S32.HI UR12, URZ, 0x1f, UR61 ;  /* 0x0000001f3f0c7899 */ /* 0x000fe2000801143d */
[----:B------:R-:W-:Y:S01]  /*2ffd0*/  ULDC.64 UR8, c[0x0][0xcd8] ;  /* 0x0003360000087ab9 */ /* 0x000fe20000000a00 */
[----:B------:R-:W-:-:S02]  /*2ffe0*/  UIADD3 UR5, UR5, UR6, URZ ;  /* 0x0000000605057290 */ /* 0x000fc4000fffe03f */
[----:B------:R-:W-:Y:S01]  /*2fff0*/  IMAD.IADD R0, R3, 0x1, -R0 ;  /* 0x0000000103007824 */ /* 0x000fe200078e0a00 */
[----:B------:R-:W-:Y:S01]  /*30000*/  UIMAD UR6, UR12, UR8, URZ ;  /* 0x000000080c0672a4 */ /* 0x000fe2000f8e023f */
[----:B------:R-:W0:Y:S01]  /*30010*/  @P2 LDC R3, c[0x0][0xcec] ;  /* 0x00033b00ff032b82 */ /* 0x000e220000000800 */
[----:B------:R-:W-:Y:S01]  /*30020*/  USHF.R.S32.HI UR11, URZ, 0x1f, UR59 ;  /* 0x0000001f3f0b7899 */ /* 0x000fe2000801143b */
[----:B------:R-:W-:Y:S01]  /*30030*/  ISETP.GE.OR P0, PT, R21, R18, P0 ;  /* 0x000000121500720c */ /* 0x000fe20000706670 */
[----:B------:R-:W-:Y:S01]  /*30040*/  UIMAD UR6, UR61, UR9, UR6 ;  /* 0x000000093d0672a4 */ /* 0x000fe2000f8e0206 */
[----:B------:R-:W-:Y:S01]  /*30050*/  LEA.HI R2, R0, R0, RZ, 0x1 ;  /* 0x0000000000027211 */ /* 0x000fe200078f08ff */
[----:B------:R-:W-:-:S03]  /*30060*/  UIMAD.WIDE.U32 UR4, UR61, UR8, UR4 ;  /* 0x000000083d0472a5 */ /* 0x000fc6000f8e0004 */
[----:B------:R-:W1:Y:S01]  /*30070*/  @P2 LDC R4, c[0x0][0xcf0] ;  /* 0x00033c00ff042b82 */ /* 0x000e620000000800 */
[----:B------:R-:W-:Y:S01]  /*30080*/  LOP3.LUT R7, R2, 0x1ffffffe, RZ, 0xc0, !PT ;  /* 0x1ffffffe02077812 */ /* 0x000fe200078ec0ff */
[----:B------:R-:W-:Y:S01]  /*30090*/  ULDC.64 UR8, c[0x0][0xce0] ;  /* 0x0003380000087ab9 */ /* 0x000fe20000000a00 */
[----:B------:R-:W-:Y:S02]  /*300a0*/  UIADD3 UR5, UR5, UR6, URZ ;  /* 0x0000000605057290 */ /* 0x000fe4000fffe03f */
[----:B------:R-:W-:Y:S01]  /*300b0*/  UIMAD UR7, UR11, UR8, URZ ;  /* 0x000000080b0772a4 */ /* 0x000fe2000f8e023f */
[----:B------:R-:W-:Y:S01]  /*300c0*/  IMAD.IADD R0, R0, 0x1, -R7 ;  /* 0x0000000100007824 */ /* 0x000fe200078e0a07 */
[----:B------:R-:W-:Y:S02]  /*300d0*/  UIMAD.WIDE.U32 UR4, UR59, UR8, UR4 ;  /* 0x000000083b0472a5 */ /* 0x000fe4000f8e0004 */
[----:B------:R-:W-:Y:S01]  /*300e0*/  UIMAD UR7, UR59, UR9, UR7 ;  /* 0x000000093b0772a4 */ /* 0x000fe2000f8e0207 */
[----:B------:R-:W-:-:S02]  /*300f0*/  IMAD R0, R0, 0x8, R5 ;  /* 0x0000000800007824 */ /* 0x000fc400078e0205 */
[----:B------:R-:W-:Y:S02]  /*30100*/  ULDC.64 UR8, c[0x0][0xc38] ;  /* 0x00030e0000087ab9 */ /* 0x000fe40000000a00 */
[----:B------:R-:W-:-:S04]  /*30110*/  IMAD R6, R6, 0x80, R0 ;  /* 0x0000008006067824 */ /* 0x000fc800078e0200 */
[----:B0-----:R-:W-:-:S04]  /*30120*/  @P2 IMAD.HI.U32 R3, R6, R3, RZ ;  /* 0x0000000306032227 */ /* 0x001fc800078e00ff */
[----:B------:R-:W-:Y:S01]  /*30130*/  IMAD.MOV.U32 R0, RZ, RZ, R6 ;  /* 0x000000ffff007224 */ /* 0x000fe200078e0006 */
[----:B-1----:R-:W-:Y:S01]  /*30140*/  @P2 SHF.R.U32.HI R0, RZ, R4, R3 ;  /* 0x00000004ff002219 */ /* 0x002fe20000011603 */
[----:B------:R-:W-:-:S03]  /*30150*/  IMAD.U32 R4, RZ, RZ, UR7 ;  /* 0x00000007ff047e24 */ /* 0x000fc6000f8e00ff */
[--C-:B------:R-:W-:Y:S01]  /*30160*/  SHF.R.S32.HI R3, RZ, 0x1f, R0.reuse ;  /* 0x0000001fff037819 */ /* 0x100fe20000011400 */
[----:B------:R-:W-:Y:S01]  /*30170*/  IMAD.MOV R5, RZ, RZ, -R0 ;  /* 0x000000ffff057224 */ /* 0x000fe200078e0a00 */
[----:B------:R-:W-:-:S03]  /*30180*/  IADD3 R2, P3, R0, UR4, RZ ;  /* 0x0000000400027c10 */ /* 0x000fc6000ff7e0ff */
[----:B------:R-:W-:Y:S01]  /*30190*/  IMAD R5, R23, R5, R6 ;  /* 0x0000000517057224 */ /* 0x000fe200078e0206 */
[----:B------:R-:W-:Y:S01]  /*301a0*/  IADD3.X R3, R3, UR5, R4, P3, !PT ;  /* 0x0000000503037c10 */ /* 0x000fe20009ffe404 */
[----:B------:R-:W-:-:S03]  /*301b0*/  ULDC.64 UR4, c[0x0][0xcc8] ;  /* 0x0003320000047ab9 */ /* 0x000fc60000000a00 */
[----:B------:R-:W-:Y:S01]  /*301c0*/  SHF.R.S32.HI R0, RZ, 0x1f, R5 ;  /* 0x0000001fff007819 */ /* 0x000fe20000011405 */
[----:B------:R-:W-:-:S04]  /*301d0*/  IMAD.WIDE.U32 R2, R5, UR4, R2 ;  /* 0x0000000405027c25 */ /* 0x000fc8000f8e0002 */
[----:B------:R-:W-:-:S04]  /*301e0*/  IMAD R0, R0, UR4, RZ ;  /* 0x0000000400007c24 */ /* 0x000fc8000f8e02ff */
[----:B------:R-:W-:Y:S01]  /*301f0*/  IMAD R5, R5, UR5, R0 ;  /* 0x0000000505057c24 */ /* 0x000fe2000f8e0200 */
[----:B------:R-:W-:Y:S01]  /*30200*/  ULDC.64 UR4, c[0x0][0xca8] ;  /* 0x00032a0000047ab9 */ /* 0x000fe20000000a00 */
[----:B------:R-:W0:Y:S01]  /*30210*/  @P2 LDC R0, c[0x0][0xcec] ;  /* 0x00033b00ff002b82 */ /* 0x000e220000000800 */
[----:B------:R-:W-:Y:S01]  /*30220*/  LEA R8, P3, R2, UR4, 0x2 ;  /* 0x0000000402087c11 */ /* 0x000fe2000f8610ff */
[----:B------:R-:W-:-:S04]  /*30230*/  IMAD.IADD R3, R3, 0x1, R5 ;  /* 0x0000000103037824 */ /* 0x000fc800078e0205 */
[----:B------:R-:W-:Y:S01]  /*30240*/  SHFL.IDX PT, R4, R8, RZ, 0x1c1f ;  /* 0x001c1fff08047589 */ /* 0x000fe200000e0000 */
[----:B------:R-:W-:Y:S01]  /*30250*/  LEA.HI.X R10, R2, UR5, R3, 0x2, P3 ;  /* 0x00000005020a7c11 */ /* 0x000fe200098f1403 */
[----:B------:R-:W-:Y:S01]  /*30260*/  UIMAD UR6, UR10, UR8, URZ ;  /* 0x000000080a0672a4 */ /* 0x000fe2000f8e023f */
[----:B------:R-:W1:Y:S03]  /*30270*/  @P2 LDC R2, c[0x0][0xcf0] ;  /* 0x00033c00ff022b82 */ /* 0x000e660000000800 */
[----:B------:R-:W2:Y:S04]  /*30280*/  SHFL.IDX PT, R5, R10, RZ, 0x1c1f ;  /* 0x001c1fff0a057589 */ /* 0x000ea800000e0000 */
[----:B--2---:R2:W-:Y:S04]  /*30290*/  @!P1 ST.E desc[UR36][R4.64], R11 ;  /* 0x0000000b04009985 */ /* 0x0045e8000c101924 */
[----:B------:R-:W3:Y:S01]  /*302a0*/  @!P0 LDL R7, [R1+0x214] ;  /* 0x0002140001078983 */ /* 0x000ee20000100800 */
[----:B------:R-:W-:Y:S01]  /*302b0*/  UIMAD.WIDE.U32 UR4, UR58, UR8, URZ ;  /* 0x000000083a0472a5 */ /* 0x000fe2000f8e003f */
[----:B0-----:R-:W-:Y:S01]  /*302c0*/  @P2 IMAD.HI.U32 R3, R6, R0, RZ ;  /* 0x0000000006032227 */ /* 0x001fe200078e00ff */
[----:B------:R-:W-:Y:S01]  /*302d0*/  UIMAD UR6, UR58, UR9, UR6 ;  /* 0x000000093a0672a4 */ /* 0x000fe2000f8e0206 */
[----:B------:R-:W-:Y:S01]  /*302e0*/  LOP3.LUT R13, R13, 0x7ffffffc, RZ, 0xc0, !PT ;  /* 0x7ffffffc0d0d7812 */ /* 0x000fe200078ec0ff */
[----:B------:R-:W-:Y:S01]  /*302f0*/  BSSY B0, `(.L_x_11318) ;  /* 0x0000109000007945 */ /* 0x000fe20003800000 */
[----:B------:R-:W-:Y:S01]  /*30300*/  ULDC.64 UR8, c[0x0][0xc40] ;  /* 0x0003100000087ab9 */ /* 0x000fe20000000a00 */
[----:B------:R-:W-:Y:S01]  /*30310*/  UIADD3 UR5, UR5, UR6, URZ ;  /* 0x0000000605057290 */ /* 0x000fe2000fffe03f */
[--C-:B--2---:R-:W-:Y:S01]  /*30320*/  IMAD.MOV.U32 R5, RZ, RZ, R6.reuse ;  /* 0x000000ffff057224 */ /* 0x104fe200078e0006 */
[----:B------:R-:W-:Y:S01]  /*30330*/  UIMAD UR6, UR12, UR8, URZ ;  /* 0x000000080c0672a4 */ /* 0x000fe2000f8e023f */
[----:B-1----:R-:W-:Y:S01]  /*30340*/  @P2 SHF.R.U32.HI R5, RZ, R2, R3 ;  /* 0x00000002ff052219 */ /* 0x002fe20000011603 */
[----:B------:R-:W-:Y:S01]  /*30350*/  UIMAD.WIDE.U32 UR4, UR61, UR8, UR4 ;  /* 0x000000083d0472a5 */ /* 0x000fe2000f8e0004 */
[----:B------:R-:W-:Y:S01]  /*30360*/  IMAD.IADD R13, R12, 0x1, -R13 ;  /* 0x000000010c0d7824 */ /* 0x000fe200078e0a0d */
[----:B------:R-:W-:Y:S01]  /*30370*/  UIMAD UR6, UR61, UR9, UR6 ;  /* 0x000000093d0672a4 */ /* 0x000fe2000f8e0206 */
[--C-:B------:R-:W-:Y:S01]  /*30380*/  SHF.R.S32.HI R0, RZ, 0x1f, R5.reuse ;  /* 0x0000001fff007819 */ /* 0x100fe20000011405 */
[----:B------:R-:W-:Y:S01]  /*30390*/  IMAD.MOV R4, RZ, RZ, -R5 ;  /* 0x000000ffff047224 */ /* 0x000fe200078e0a05 */
[----:B------:R-:W-:Y:S01]  /*303a0*/  ULDC.64 UR8, c[0x0][0xc48] ;  /* 0x0003120000087ab9 */ /* 0x000fe20000000a00 */
[----:B------:R-:W-:Y:S01]  /*303b0*/  UIADD3 UR5, UR5, UR6, URZ ;  /* 0x0000000605057290 */ /* 0x000fe2000fffe03f */
[----:B------:R-:W-:Y:S01]  /*303c0*/  IMAD.SHL.U32 R19, R13, 0x2, RZ ;  /* 0x000000020d137824 */ /* 0x000fe200078e00ff */
[----:B------:R-:W-:Y:S01]  /*303d0*/  UIMAD UR6, UR11, UR8, URZ ;  /* 0x000000080b0672a4 */ /* 0x000fe2000f8e023f */
[----:B------:R-:W-:Y:S01]  /*303e0*/  IMAD R23, R23, R4, R6 ;  /* 0x0000000417177224 */ /* 0x000fe200078e0206 */
[----:B------:R-:W-:-:S02]  /*303f0*/  UIMAD.WIDE.U32 UR4, UR59, UR8, UR4 ;  /* 0x000000083b0472a5 */ /* 0x000fc4000f8e0004 */
[----:B------:R-:W-:-:S04]  /*30400*/  UIMAD UR6, UR59, UR9, UR6 ;  /* 0x000000093b0672a4 */ /* 0x000fc8000f8e0206 */
[----:B------:R-:W-:Y:S01]  /*30410*/  UIADD3 UR6, UR5, UR6, URZ ;  /* 0x0000000605067290 */ /* 0x000fe2000fffe03f */
[----:B------:R-:W-:Y:S02]  /*30420*/  IMAD.U32 R2, RZ, RZ, UR4 ;  /* 0x00000004ff027e24 */ /* 0x000fe4000f8e00ff */
[----:B------:R-:W-:Y:S01]  /*30430*/  IMAD.U32 R3, RZ, RZ, UR5 ;  /* 0x00000005ff037e24 */ /* 0x000fe2000f8e00ff */
[----:B------:R-:W-:Y:S02]  /*30440*/  ULDC.64 UR4, c[0x0][0xc30] ;  /* 0x00030c0000047ab9 */ /* 0x000fe40000000a00 */
[----:B------:R-:W-:Y:S02]  /*30450*/  IMAD.U32 R3, RZ, RZ, UR6 ;  /* 0x00000006ff037e24 */ /* 0x000fe4000f8e00ff */
[----:B------:R-:W-:Y:S02]  /*30460*/  IMAD R0, R0, UR4, RZ ;  /* 0x0000000400007c24 */ /* 0x000fe4000f8e02ff */
        /* <DEDUP_REMOVED lines=8> */
[----:B------:R-:W-:Y:S01]  /*304f0*/  ULDC.64 UR4, c[0x0][0xc00] ;  /* 0x0003000000047ab9 */ /* 0x000fe20000000a00 */
[----:B------:R-:W-:Y:S02]  /*30500*/  SHFL.IDX PT, R2, R8, 0x1, 0x1c1f ;  /* 0x003c1f0008027f89 */ /* 0x000fe400000e0000 */
[----:B------:R-:W-:Y:S01]  /*30510*/  IMAD.IADD R3, R23, 0x1, R5 ;  /* 0x0000000117037824 */ /* 0x000fe200078e0205 */
[----:B------:R-:W-:-:S04]  /*30520*/  LEA R20, P1, R22, UR4, 0x2 ;  /* 0x0000000416147c11 */ /* 0x000fc8000f8210ff */
[----:B------:R-:W-:Y:S01]  /*30530*/  LEA.HI.X R22, R22, UR5, R3, 0x2, P1 ;  /* 0x0000000516167c11 */ /* 0x000fe200088f1403 */
[----:B------:R-:W-:Y:S01]  /*30540*/  SHFL.IDX PT, R16, R20, RZ, 0x1c1f ;  /* 0x001c1fff14107589 */ /* 0x000fe200000e0000 */
[----:B------:R-:W-:-:S03]  /*30550*/  ISETP.GE.AND P1, PT, R9, R18, PT ;  /* 0x000000120900720c */ /* 0x000fc60003f26270 */
[----:B------:R-:W3:Y:S04]  /*30560*/  SHFL.IDX PT, R3, R10, 0x1, 0x1c1f ;  /* 0x003c1f000a037f89 */ /* 0x000ee800000e0000 */
[----:B------:R0:W1:Y:S04]  /*30570*/  SHFL.IDX PT, R17, R22, RZ, 0x1c1f ;  /* 0x001c1fff16117589 */ /* 0x00006800000e0000 */
[----:B---3--:R0:W-:Y:S02]  /*30580*/  @!P0 ST.E desc[UR36][R2.64], R7 ;  /* 0x0000000702008985 */ /* 0x0081e4000c101924 */
[----:B-1----:R-:W-:Y:S05]  /*30590*/  @P1 BRA `(.L_x_11319) ;  /* 0x0000000c00781947 */ /* 0x002fea0003800000 */
[----:B------:R-:W-:Y:S02]  /*305a0*/  ULDC UR4, c[0x0][0xbc8] ;  /* 0x0002f20000047ab9 */ /* 0x000fe40000000800 */
[----:B------:R-:W-:-:S13]  /*305b0*/  ISETP.GE.AND P0, PT, R19, UR4, PT ;  /* 0x0000000413007c0c */ /* 0x000fda000bf06270 */
[----:B------:R-:W2:Y:S01]  /*305c0*/  @!P0 LDL.64 R12, [R1+0x230] ;  /* 0x00023000010c8983 */ /* 0x000ea20000100a00 */
[C---:B------:R-:W-:Y:S02]  /*305d0*/  VIADD R0, R19.reuse, 0x8 ;  /* 0x0000000813007836 */ /* 0x040fe40000000000 */
[----:B0-----:R-:W-:-:S03]  /*305e0*/  @!P0 IMAD.WIDE R2, R19, 0x4, R16 ;  /* 0x0000000413028825 */ /* 0x001fc600078e0210 */
[C---:B------:R-:W-:Y:S01]  /*305f0*/  ISETP.GE.AND P1, PT, R0.reuse, UR4, PT ;  /* 0x0000000400007c0c */ /* 0x040fe2000bf26270 */
[----:B------:R-:W-:Y:S01]  /*30600*/  VIADD R8, R19, 0x10 ;  /* 0x0000001013087836 */ /* 0x000fe20000000000 */
[----:B--2---:R0:W-:Y:S11]  /*30610*/  @!P0 ST.E.64 desc[UR36][R2.64], R12 ;  /* 0x0000000c02008985 */ /* 0x0041f6000c101b24 */
[----:B------:R-:W2:Y:S01]  /*30620*/  @!P1 LDL.64 R6, [R1+0x240] ;  /* 0x0002400001069983 */ /* 0x000ea20000100a00 */
[----:B------:R-:W-:-:S02]  /*30630*/  @!P1 LEA.HI R0, R0, R0, RZ, 0x1 ;  /* 0x0000000000009211 */ /* 0x000fc400078f08ff */
[----:B------:R-:W-:Y:S02]  /*30640*/  ISETP.GE.AND P0, PT, R8, UR4, PT ;  /* 0x0000000408007c0c */ /* 0x000fe4000bf06270 */
[----:B------:R-:W-:-:S05]  /*30650*/  @!P1 LOP3.LUT R0, R0, 0xfffffffe, RZ, 0xc0, !PT ;  /* 0xfffffffe00009812 */ /* 0x000fca00078ec0ff */
[----:B------:R-:W-:-:S04]  /*30660*/  @!P1 IMAD.WIDE R4, R0, 0x4, R16 ;  /* 0x0000000400049825 */ /* 0x000fc800078e0210 */
[----:B------:R-:W-:Y:S01]  /*30670*/  VIADD R0, R19, 0x18 ;  /* 0x0000001813007836 */ /* 0x000fe20000000000 */
[----:B--2---:R1:W-:Y:S04]  /*30680*/  @!P1 ST.E.64 desc[UR36][R4.64], R6 ;  /* 0x0000000604009985 */ /* 0x0043e8000c101b24 */
[----:B------:R-:W2:Y:S01]  /*30690*/  @!P0 LDL.64 R10, [R1+0x250] ;  /* 0x00025000010a8983 */ /* 0x000ea20000100a00 */
[----:B------:R-:W-:Y:S02]  /*306a0*/  @!P0 LEA.HI R8, R8, R8, RZ, 0x1 ;  /* 0x0000000808088211 */ /* 0x000fe400078f08ff */
[----:B------:R-:W-:Y:S02]  /*306b0*/  ISETP.GE.AND P1, PT, R0, UR4, PT ;  /* 0x0000000400007c0c */ /* 0x000fe4000bf26270 */
[----:B------:R-:W-:-:S05]  /*306c0*/  @!P0 LOP3.LUT R8, R8, 0xfffffffe, RZ, 0xc0, !PT ;  /* 0xfffffffe08088812 */ /* 0x000fca00078ec0ff */
[----:B------:R-:W-:-:S04]  /*306d0*/  @!P0 IMAD.WIDE R8, R8, 0x4, R16 ;  /* 0x0000000408088825 */ /* 0x000fc800078e0210 */
[----:B------:R-:W-:Y:S01]  /*306e0*/  VIADD R14, R19, 0x20 ;  /* 0x00000020130e7836 */ /* 0x000fe20000000000 */
[----:B--2---:R2:W-:Y:S04]  /*306f0*/  @!P0 ST.E.64 desc[UR36][R8.64], R10 ;  /* 0x0000000a08008985 */ /* 0x0045e8000c101b24 */
[----:B0-----:R-:W3:Y:S01]  /*30700*/  @!P1 LDL.64 R12, [R1+0x260] ;  /* 0x00026000010c9983 */ /* 0x001ee20000100a00 */
[----:B------:R-:W-:Y:S02]  /*30710*/  @!P1 LEA.HI R0, R0, R0, RZ, 0x1 ;  /* 0x0000000000009211 */ /* 0x000fe400078f08ff */
[----:B------:R-:W-:Y:S02]  /*30720*/  ISETP.GE.AND P0, PT, R14, UR4, PT ;  /* 0x000000040e007c0c */ /* 0x000fe4000bf06270 */
[----:B------:R-:W-:-:S05]  /*30730*/  @!P1 LOP3.LUT R0, R0, 0xfffffffe, RZ, 0xc0, !PT ;  /* 0xfffffffe00009812 */ /* 0x000fca00078ec0ff */
[----:B------:R-:W-:-:S04]  /*30740*/  @!P1 IMAD.WIDE R2, R0, 0x4, R16 ;  /* 0x0000000400029825 */ /* 0x000fc800078e0210 */
[----:B------:R-:W-:Y:S01]  /*30750*/  VIADD R0, R19, 0x28 ;  /* 0x0000002813007836 */ /* 0x000fe20000000000 */
[----:B---3--:R0:W-:Y:S04]  /*30760*/  @!P1 ST.E.64 desc[UR36][R2.64], R12 ;  /* 0x0000000c02009985 */ /* 0x0081e8000c101b24 */
[----:B-1----:R-:W3:Y:S01]  /*30770*/  @!P0 LDL.64 R4, [R1+0x270] ;  /* 0x0002700001048983 */ /* 0x002ee20000100a00 */
[----:B------:R-:W-:Y:S02]  /*30780*/  @!P0 LEA.HI R14, R14, R14, RZ, 0x1 ;  /* 0x0000000e0e0e8211 */ /* 0x000fe400078f08ff */
[----:B------:R-:W-:Y:S02]  /*30790*/  ISETP.GE.AND P1, PT, R0, UR4, PT ;  /* 0x0000000400007c0c */ /* 0x000fe4000bf26270 */
[----:B------:R-:W-:-:S05]  /*307a0*/  @!P0 LOP3.LUT R14, R14, 0xfffffffe, RZ, 0xc0, !PT ;  /* 0xfffffffe0e0e8812 */ /* 0x000fca00078ec0ff */
[----:B------:R-:W-:-:S04]  /*307b0*/  @!P0 IMAD.WIDE R14, R14, 0x4, R16 ;  /* 0x000000040e0e8825 */ /* 0x000fc800078e0210 */
[----:B--2---:R-:W-:Y:S01]  /*307c0*/  VIADD R8, R19, 0x30 ;  /* 0x0000003013087836 */ /* 0x004fe20000000000 */
[----:B---3--:R1:W-:Y:S04]  /*307d0*/  @!P0 ST.E.64 desc[UR36][R14.64], R4 ;  /* 0x000000040e008985 */ /* 0x0083e8000c101b24 */
[----:B------:R-:W2:Y:S01]  /*307e0*/  @!P1 LDL.64 R6, [R1+0x280] ;  /* 0x0002800001069983 */ /* 0x000ea20000100a00 */
[----:B------:R-:W-:Y:S02]  /*307f0*/  @!P1 LEA.HI R0, R0, R0, RZ, 0x1 ;  /* 0x0000000000009211 */ /* 0x000fe400078f08ff */
[----:B------:R-:W-:Y:S02]  /*30800*/  ISETP.GE.AND P0, PT, R8, UR4, PT ;  /* 0x0000000408007c0c */ /* 0x000fe4000bf06270 */
[----:B------:R-:W-:-:S05]  /*30810*/  @!P1 LOP3.LUT R0, R0, 0xfffffffe, RZ, 0xc0, !PT ;  /* 0xfffffffe00009812 */ /* 0x000fca00078ec0ff */
[----:B0-----:R-:W-:-:S04]  /*30820*/  @!P1 IMAD.WIDE R2, R0, 0x4, R16 ;  /* 0x0000000400029825 */ /* 0x001fc800078e0210 */
        /* <DEDUP_REMOVED lines=9> */
[----:B-1----:R-:W3:Y:S01]  /*308c0*/  @!P1 LDL.64 R4, [R1+0x2a0] ;  /* 0x0002a00001049983 */ /* 0x002ee20000100a00 */
[----:B------:R-:W-:Y:S02]  /*308d0*/  @!P1 LEA.HI R0, R0, R0, RZ, 0x1 ;  /* 0x0000000000009211 */ /* 0x000fe400078f08ff */
[----:B------:R-:W-:Y:S02]  /*308e0*/  ISETP.GE.AND P0, PT, R12, UR4, PT ;  /* 0x000000040c007c0c */ /* 0x000fe4000bf06270 */
[----:B------:R-:W-:-:S05]  /*308f0*/  @!P1 LOP3.LUT R0, R0, 0xfffffffe, RZ, 0xc0, !PT ;  /* 0xfffffffe00009812 */ /* 0x000fca00078ec0ff */
[----:B0-----:R-:W-:-:S04]  /*30900*/  @!P1 IMAD.WIDE R2, R0, 0x4, R16 ;  /* 0x0000000400029825 */ /* 0x001fc800078e0210 */
[----:B------:R-:W-:Y:S01]  /*30910*/  VIADD R0, R19, 0x48 ;  /* 0x0000004813007836 */ /* 0x000fe20000000000 */
[----:B---3--:R0:W-:Y:S04]  /*30920*/  @!P1 ST.E.64 desc[UR36][R2.64], R4 ;  /* 0x0000000402009985 */ /* 0x0081e8000c101b24 */
[----:B------:R-:W3:Y:S01]  /*30930*/  @!P0 LDL.64 R6, [R1+0x2b0] ;  /* 0x0002b00001068983 */ /* 0x000ee20000100a00 */
        /* <DEDUP_REMOVED lines=18> */
[----:B-1----:R-:W-:Y:S01]  /*30a60*/  VIADD R12, R19, 0x60 ;  /* 0x00000060130c7836 */ /* 0x002fe20000000000 */
[----:B--2---:R1:W-:Y:S04]  /*30a70*/  @!P0 ST.E.64 desc[UR36][R10.64], R4 ;  /* 0x000000040a008985 */ /* 0x0043e8000c101b24 */
        /* <DEDUP_REMOVED lines=87> */
[----:B0-----:R-:W-:-:S05]  /*30ff0*/  @!P1 LOP3.LUT R3, R0, 0xfffffffe, RZ, 0xc0, !PT ;  /* 0xfffffffe00039812 */ /* 0x001fca00078ec0ff */
[----:B------:R-:W-:-:S04]  /*31000*/  @!P1 IMAD.WIDE R2, R3, 0x4, R16 ;  /* 0x0000000403029825 */ /* 0x000fc800078e0210 */
[----:B------:R-:W-:Y:S01]  /*31010*/  VIADD R0, R19, 0xc8 ;  /* 0x000000c813007836 */ /* 0x000fe20000000000 */
[----:B--2---:R0:W-:Y:S04]  /*31020*/  @!P1 ST.E.64 desc[UR36][R2.64], R6 ;  /* 0x0000000602009985 */ /* 0x0041e8000c101b24 */
[----:B------:R-:W2:Y:S01]  /*31030*/  @!P0 LDL.64 R8, [R1+0x3b0] ;  /* 0x0003b00001088983 */ /* 0x000ea20000100a00 */
[----:B------:R-:W-:Y:S02]  /*31040*/  @!P0 LEA.HI R12, R12, R12, RZ, 0x1 ;  /* 0x0000000c0c0c8211 */ /* 0x000fe400078f08ff */
[----:B------:R-:W-:Y:S02]  /*31050*/  ISETP.GE.AND P1, PT, R0, UR4, PT ;  /* 0x0000000400007c0c */ /* 0x000fe4000bf26270 */
[----:B-1----:R-:W-:-:S05]  /*31060*/  @!P0 LOP3.LUT R5, R12, 0xfffffffe, RZ, 0xc0, !PT ;  /* 0xfffffffe0c058812 */ /* 0x002fca00078ec0ff */
[----:B------:R-:W-:-:S04]  /*31070*/  @!P0 IMAD.WIDE R4, R5, 0x4, R16 ;  /* 0x0000000405048825 */ /* 0x000fc800078e0210 */
[----:B------:R-:W-:Y:S01]  /*31080*/  VIADD R12, R19, 0xd0 ;  /* 0x000000d0130c7836 */ /* 0x000fe20000000000 */
        /* <DEDUP_REMOVED lines=36> */
[----:B------:R-:W3:Y:S01]  /*312d0*/  @!P0 LDL.64 R8, [R1+0x410] ;  /* 0x0004100001088983 */ /* 0x000ee20000100a00 */
[----:B------:R-:W-:Y:S02]  /*312e0*/  @!P0 LEA.HI R12, R12, R12, RZ, 0x1 ;  /* 0x0000000c0c0c8211 */ /* 0x000fe400078f08ff */
[----:B------:R-:W-:Y:S02]  /*312f0*/  ISETP.GE.AND P1, PT, R0, UR4, PT ;  /* 0x0000000400007c0c */ /* 0x000fe4000bf26270 */
[----:B-1----:R-:W-:-:S05]  /*31300*/  @!P0 LOP3.LUT R5, R12, 0xfffffffe, RZ, 0xc0, !PT ;  /* 0xfffffffe0c058812 */ /* 0x002fca00078ec0ff */
[----:B------:R-:W-:-:S05]  /*31310*/  @!P0 IMAD.WIDE R4, R5, 0x4, R16 ;  /* 0x0000000405048825 */ /* 0x000fca00078e0210 */
[----:B---3--:R2:W-:Y:S04]  /*31320*/  @!P0 ST.E.64 desc[UR36][R4.64], R8 ;  /* 0x0000000804008985 */ /* 0x0085e8000c101b24 */
[----:B------:R-:W3:Y:S01]  /*31330*/  @!P1 LDL.64 R12, [R1+0x420] ;  /* 0x00042000010c9983 */ /* 0x000ee20000100a00 */
[----:B------:R-:W-:-:S04]  /*31340*/  @!P1 LEA.HI R0, R0, R0, RZ, 0x1 ;  /* 0x0000000000009211 */ /* 0x000fc800078f08ff */
[----:B------:R-:W-:-:S05]  /*31350*/  @!P1 LOP3.LUT R11, R0, 0xfffffffe, RZ, 0xc0, !PT ;  /* 0xfffffffe000b9812 */ /* 0x000fca00078ec0ff */
[----:B------:R-:W-:-:S05]  /*31360*/  @!P1 IMAD.WIDE R16, R11, 0x4, R16 ;  /* 0x000000040b109825 */ /* 0x000fca00078e0210 */
[----:B---3--:R2:W-:Y:S02]  /*31370*/  @!P1 ST.E.64 desc[UR36][R16.64], R12 ;  /* 0x0000000c10009985 */ /* 0x0085e4000c101b24 */
.L_x_11319:
[----:B------:R-:W-:Y:S05]  /*31380*/  BSYNC B0 ;  /* 0x0000000000007941 */ /* 0x000fea0003800000 */
.L_x_11318:
[----:B------:R-:W-:Y:S01]  /*31390*/  ISETP.GE.AND P0, PT, R21, R18, PT ;  /* 0x000000121500720c */ /* 0x000fe20003f06270 */
[----:B------:R1:W3:Y:S04]  /*313a0*/  SHFL.IDX PT, R15, R22, 0x1, 0x1c1f ;  /* 0x003c1f00160f7f89 */ /* 0x0002e800000e0000 */
[----:B------:R1:W4:Y:S08]  /*313b0*/  SHFL.IDX PT, R14, R20, 0x1, 0x1c1f ;  /* 0x003c1f00140e7f89 */ /* 0x00033000000e0000 */
[----:B-1----:R-:W-:Y:S05]  /*313c0*/  @P0 BRA `(.L_x_11213) ;  /* 0x0000005800c00947 */ /* 0x002fea0003800000 */
[----:B--2---:R-:W1:Y:S02]  /*313d0*/  LDC R17, c[0x0][0xbc8] ;  /* 0x0002f200ff117b82 */ /* 0x004e640000000800 */
[----:B-1----:R-:W-:-:S13]  /*313e0*/  ISETP.GE.AND P0, PT, R19, R17, PT ;  /* 0x000000111300720c */ /* 0x002fda0003f06270 */
[----:B------:R-:W2:Y:S01]  /*313f0*/  @!P0 LDL.64 R12, [R1+0x238] ;  /* 0x00023800010c8983 */ /* 0x000ea20000100a00 */
[C---:B------:R-:W-:Y:S02]  /*31400*/  VIADD R0, R19.reuse, 0x8 ;  /* 0x0000000813007836 */ /* 0x040fe40000000000 */
[----:B0--34-:R-:W-:-:S03]  /*31410*/  @!P0 IMAD.WIDE R2, R19, 0x4, R14 ;  /* 0x0000000413028825 */ /* 0x019fc600078e020e */
[C---:B------:R-:W-:Y:S01]  /*31420*/  ISETP.GE.AND P1, PT, R0.reuse, R17, PT ;  /* 0x000000110000720c */ /* 0x040fe20003f26270 */
[----:B------:R-:W-:Y:S01]  /*31430*/  VIADD R10, R19, 0x10 ;  /* 0x00000010130a7836 */ /* 0x000fe20000000000 */
[----:B--2---:R0:W-:Y:S11]  /*31440*/  @!P0 ST.E.64 desc[UR36][R2.64], R12 ;  /* 0x0000000c02008985 */ /* 0x0041f6000c101b24 */
[----:B------:R-:W2:Y:S01]  /*31450*/  @!P1 LDL.64 R6, [R1+0x248] ;  /* 0x0002480001069983 */ /* 0x000ea20000100a00 */
[----:B------:R-:W-:-:S02]  /*31460*/  @!P1 LEA.HI R0, R0, R0, RZ, 0x1 ;  /* 0x0000000000009211 */ /* 0x000fc400078f08ff */
[----:B------:R-:W-:Y:S02]  /*31470*/  ISETP.GE.AND P0, PT, R10, R17, PT ;  /* 0x000000110a00720c */ /* 0x000fe40003f06270 */
[----:B------:R-:W-:-:S05]  /*31480*/  @!P1 LOP3.LUT R0, R0, 0xfffffffe, RZ, 0xc0, !PT ;  /* 0xfffffffe00009812 */ /* 0x000fca00078ec0ff */
[----:B------:R-:W-:-:S04]  /*31490*/  @!P1 IMAD.WIDE R4, R0, 0x4, R14 ;  /* 0x0000000400049825 */ /* 0x000fc800078e020e */
[----:B------:R-:W-:Y:S01]  /*314a0*/  VIADD R0, R19, 0x18 ;  /* 0x0000001813007836 */ /* 0x000fe20000000000 */
[----:B--2---:R1:W-:Y:S04]  /*314b0*/  @!P1 ST.E.64 desc[UR36][R4.64], R6 ;  /* 0x0000000604009985 */ /* 0x0043e8000c101b24 */
[----:B------:R-:W2:Y:S01]  /*314c0*/  @!P0 LDL.64 R8, [R1+0x258] ;  /* 0x0002580001088983 */ /* 0x000ea20000100a00 */
[----:B------:R-:W-:Y:S02]  /*314d0*/  @!P0 LEA.HI R10, R10, R10, RZ, 0x1 ;  /* 0x0000000a0a0a8211 */ /* 0x000fe400078f08ff */
[----:B------:R-:W-:Y:S02]  /*314e0*/  ISETP.GE.AND P1, PT, R0, R17, PT ;  /* 0x000000110000720c */ /* 0x000fe40003f26270 */
[----:B0-----:R-:W-:-:S05]  /*314f0*/  @!P0 LOP3.LUT R2, R10, 0xfffffffe, RZ, 0xc0, !PT ;  /* 0xfffffffe0a028812 */ /* 0x001fca00078ec0ff */
[----:B------:R-:W-:-:S04]  /*31500*/  @!P0 IMAD.WIDE R2, R2, 0x4, R14 ;  /* 0x0000000402028825 */ /* 0x000fc800078e020e */
[----:B------:R-:W-:Y:S01]  /*31510*/  VIADD R12, R19, 0x20 ;  /* 0x00000020130c7836 */ /* 0x000fe20000000000 */
[----:B--2---:R0:W-:Y:S04]  /*31520*/  @!P0 ST.E.64 desc[UR36][R2.64], R8 ;  /* 0x0000000802008985 */ /* 0x0041e8000c101b24 */
[----:B------:R-:W2:Y:S01]  /*31530*/  @!P1 LDL.64 R10, [R1+0x268] ;  /* 0x00026800010a9983 */ /* 0x000ea20000100a00 */
[----:B------:R-:W-:Y:S02]  /*31540*/  @!P1 LEA.HI R0, R0, R0, RZ, 0x1 ;  /* 0x0000000000009211 */ /* 0x000fe400078f08ff */
[----:B------:R-:W-:Y:S02]  /*31550*/  ISETP.GE.AND P0, PT, R12, R17, PT ;  /* 0x000000110c00720c */ /* 0x000fe40003f06270 */
[----:B------:R-:W-:-:S05]  /*31560*/  @!P1 LOP3.LUT R0, R0, 0xfffffffe, RZ, 0xc0, !PT ;  /* 0xfffffffe00009812 */ /* 0x000fca00078ec0ff */
[----:B-1----:R-:W-:-:S04]  /*31570*/  @!P1 IMAD.WIDE R4, R0, 0x4, R14 ;  /* 0x0000000400049825 */ /* 0x002fc800078e020e */
        /* <DEDUP_REMOVED lines=96> */
[----:B-1----:R-:W-:-:S05]  /*31b80*/  @!P1 LOP3.LUT R5, R0, 0xfffffffe, RZ, 0xc0, !PT ;  /* 0xfffffffe00059812 */ /* 0x002fca00078ec0ff */
        /* <DEDUP_REMOVED lines=77> */
[----:B------:R-:W-:-:S06]  /*32060*/  @!P0 IMAD.WIDE R2, R3, 0x4, R14 ;  /* 0x0000000403028825 */ /* 0x000fcc00078e020e */
[----:B------:R-:W-:Y:S01]  /*32070*/  @!P1 LEA.HI R0, R0, R0, RZ, 0x1 ;  /* 0x0000000000009211 */ /* 0x000fe200078f08ff */
[----:B--2---:R0:W-:Y:S04]  /*32080*/  @!P0 ST.E.64 desc[UR36][R2.64], R6 ;  /* 0x0000000602008985 */ /* 0x0041e8000c101b24 */
[----:B------:R-:W2:Y:S01]  /*32090*/  @!P1 LDL.64 R8, [R1+0x408] ;  /* 0x0004080001089983 */ /* 0x000ea20000100a00 */
[----:B------:R-:W-:Y:S01]  /*320a0*/  @!P1 LOP3.LUT R13, R0, 0xfffffffe, RZ, 0xc0, !PT ;  /* 0xfffffffe000d9812 */ /* 0x000fe200078ec0ff */
[C---:B------:R-:W-:Y:S01]  /*320b0*/  VIADD R0, R19.reuse, 0xf0 ;  /* 0x000000f013007836 */ /* 0x040fe20000000000 */
[----:B------:R-:W-:Y:S01]  /*320c0*/  BSSY B0, `(.L_x_11320) ;  /* 0x000000c000007945 */ /* 0x000fe20003800000 */
[----:B------:R-:W-:Y:S02]  /*320d0*/  VIADD R19, R19, 0xf8 ;  /* 0x000000f813137836 */ /* 0x000fe40000000000 */
[----:B-1----:R-:W-:Y:S01]  /*320e0*/  @!P1 IMAD.WIDE R4, R13, 0x4, R14 ;  /* 0x000000040d049825 */ /* 0x002fe200078e020e */
[----:B------:R-:W-:-:S04]  /*320f0*/  ISETP.GE.AND P0, PT, R0, R17, PT ;  /* 0x000000110000720c */ /* 0x000fc80003f06270 */
[----:B--2---:R0:W-:Y:S01]  /*32100*/  @!P1 ST.E.64 desc[UR36][R4.64], R8 ;  /* 0x0000000804009985 */ /* 0x0041e2000c101b24 */
[----:B------:R-:W-:-:S08]  /*32110*/  ISETP.GE.AND P1, PT, R19, R17, PT ;  /* 0x000000111300720c */ /* 0x000fd00003f26270 */
[----:B------:R-:W-:Y:S05]  /*32120*/  @P0 BRA `(.L_x_11321) ;  /* 0x0000000000140947 */ /* 0x000fea0003800000 */
[----:B0-----:R-:W2:Y:S01]  /*32130*/  LDL.64 R4, [R1+0x418] ;  /* 0x0004180001047983 */ /* 0x001ea20000100a00 */
[----:B------:R-:W-:-:S04]  /*32140*/  LEA.HI R0, R0, R0, RZ, 0x1 ;  /* 0x0000000000007211 */ /* 0x000fc800078f08ff */
[----:B------:R-:W-:-:S05]  /*32150*/  LOP3.LUT R3, R0, 0xfffffffe, RZ, 0xc0, !PT ;  /* 0xfffffffe00037812 */ /* 0x000fca00078ec0ff */
[----:B------:R-:W-:-:S05]  /*32160*/  IMAD.WIDE R2, R3, 0x4, R14 ;  /* 0x0000000403027825 */ /* 0x000fca00078e020e */
[----:B--2---:R1:W-:Y:S02]  /*32170*/  ST.E.64 desc[UR36][R2.64], R4 ;  /* 0x0000000402007985 */ /* 0x0043e4000c101b24 */
.L_x_11321:
[----:B------:R-:W-:Y:S05]  /*32180*/  BSYNC B0 ;  /* 0x0000000000007941 */ /* 0x000fea0003800000 */
.L_x_11320:
[----:B------:R-:W-:Y:S05]  /*32190*/  @P1 BRA `(.L_x_11213) ;  /* 0x0000004c004c1947 */ /* 0x000fea0003800000 */
[----:B01----:R-:W2:Y:S01]  /*321a0*/  LDL.64 R4, [R1+0x428] ;  /* 0x0004280001047983 */ /* 0x003ea20000100a00 */
[----:B------:R-:W-:-:S04]  /*321b0*/  LEA.HI R19, R19, R19, RZ, 0x1 ;  /* 0x0000001313137211 */ /* 0x000fc800078f08ff */
[----:B------:R-:W-:-:S05]  /*321c0*/  LOP3.LUT R3, R19, 0xfffffffe, RZ, 0xc0, !PT ;  /* 0xfffffffe13037812 */ /* 0x000fca00078ec0ff */
[----:B------:R-:W-:-:S05]  /*321d0*/  IMAD.WIDE R2, R3, 0x4, R14 ;  /* 0x0000000403027825 */ /* 0x000fca00078e020e */
[----:B--2---:R0:W-:Y:S01]  /*321e0*/  ST.E.64 desc[UR36][R2.64], R4 ;  /* 0x0000000402007985 */ /* 0x0041e2000c101b24 */
[----:B------:R-:W-:Y:S05]  /*321f0*/  BRA `(.L_x_11213) ;  /* 0x0000004c00347947 */ /* 0x000fea0003800000 */
.L_x_11317:
[----:B------:R-:W1:Y:S02]  /*32200*/  S2R R0, SR_TID.X ;  /* 0x0000000000007919 */ /* 0x000e640000002100 */
[----:B-1----:R-:W-:-:S05]  /*32210*/  VIADD R0, R0, 0xffffff80 ;  /* 0xffffff8000007836 */ /* 0x002fca0000000000 */
[----:B------:R-:W-:-:S13]  /*32220*/  ISETP.GT.AND P0, PT, R0, 0x7f, PT ;  /* 0x0000007f0000780c */ /* 0x000fda0003f04270 */
[----:B------:R-:W-:Y:S05]  /*32230*/  @P0 BRA `(.L_x_11213) ;  /* 0x0000004c00240947 */ /* 0x000fea0003800000 */
[----:B0-----:R-:W0:Y:S01]  /*32240*/  S2R R3, SR_CTAID.X ;  /* 0x0000000000037919 */ /* 0x001e220000002500 */
[----:B--2---:R-:W1:Y:S01]  /*32250*/  LDC R4, c[0x0][0xce8] ;  /* 0x00033a00ff047b82 */ /* 0x004e620000000800 */
[----:B------:R-:W-:Y:S02]  /*32260*/  ULDC UR4, c[0x0][0xb88] ;  /* 0x0002e20000047ab9 */ /* 0x000fe40000000800 */
[----:B-1----:R-:W-:Y:S02]  /*32270*/  IMAD R5, R4, UR4, RZ ;  /* 0x0000000404057c24 */ /* 0x002fe4000f8e02ff */
[----:B0-----:R-:W-:-:S05]  /*32280*/  IMAD R0, R3, 0x80, R0 ;  /* 0x0000008003007824 */ /* 0x001fca00078e0200 */
[----:B------:R-:W-:-:S13]  /*32290*/  ISETP.GE.AND P0, PT, R0, R5, PT ;  /* 0x000000050000720c */ /* 0x000fda0003f06270 */
[----:B------:R-:W-:Y:S05]  /*322a0*/  @P0 BRA `(.L_x_11213) ;  /* 0x0000004c00080947 */ /* 0x000fea0003800000 */
[----:B------:R-:W-:Y:S01]  /*322b0*/  ISETP.NE.AND P0, PT, R4, 0x1, PT ;  /* 0x000000010400780c */ /* 0x000fe20003f05270 */
[----:B------:R-:W-:Y:S01]  /*322c0*/  USHF.R.S32.HI UR6, URZ, 0x1f, UR58 ;  /* 0x0000001f3f067899 */ /* 0x000fe2000801143a */
[----:B------:R-:W-:Y:S01]  /*322d0*/  IMAD.MOV.U32 R2, RZ, RZ, R0 ;  /* 0x000000ffff027224 */ /* 0x000fe200078e0000 */
[----:B------:R-:W-:Y:S01]  /*322e0*/  ULDC.64 UR8, c[0x0][0xcd0] ;  /* 0x0003340000087ab9 */ /* 0x000fe20000000a00 */
[----:B------:R-:W-:Y:S02]  /*322f0*/  USHF.R.S32.HI UR7, URZ, 0x1f, UR61 ;  /* 0x0000001f3f077899 */ /* 0x000fe4000801143d */
[----:B------:R-:W-:Y:S02]  /*32300*/  UIMAD UR6, UR6, UR8, URZ ;  /* 0x00000008060672a4 */ /* 0x000fe4000f8e023f */
[----:B------:R-:W-:Y:S02]  /*32310*/  UIMAD.WIDE.U32 UR4, UR58, UR8, URZ ;  /* 0x000000083a0472a5 */ /* 0x000fe4000f8e003f */
[----:B------:R-:W-:-:S03]  /*32320*/  UIMAD UR6, UR58, UR9, UR6 ;  /* 0x000000093a0672a4 */ /* 0x000fc6000f8e0206 */
[----:B------:R-:W0:Y:S01]  /*32330*/  @P0 LDC R3, c[0x0][0xcec] ;  /* 0x00033b00ff030b82 */ /* 0x000e220000000800 */
[----:B------:R-:W-:Y:S01]  /*32340*/  ULDC.64 UR8, c[0x0][0xcd8] ;  /* 0x0003360000087ab9 */ /* 0x000fe20000000a00 */
[----:B------:R-:W-:Y:S02]  /*32350*/  UIADD3 UR5, UR5, UR6, URZ ;  /* 0x0000000605057290 */ /* 0x000fe4000fffe03f */
[----:B------:R-:W-:Y:S02]  /*32360*/  UIMAD UR7, UR7, UR8, URZ ;  /* 0x00000008070772a4 */ /* 0x000fe4000f8e023f */
[----:B------:R-:W-:Y:S02]  /*32370*/  USHF.R.S32.HI UR6, URZ, 0x1f, UR59 ;  /* 0x0000001f3f067899 */ /* 0x000fe4000801143b */
[----:B------:R-:W1:Y:S01]  /*32380*/  @P0 LDC R6, c[0x0][0xcf0] ;  /* 0x00033c00ff060b82 */ /* 0x000e620000000800 */
[----:B------:R-:W-:Y:S02]  /*32390*/  UIMAD UR7, UR61, UR9, UR7 ;  /* 0x000000093d0772a4 */ /* 0x000fe4000f8e0207 */
[----:B------:R-:W-:-:S03]  /*323a0*/  UIMAD.WIDE.U32 UR4, UR61, UR8, UR4 ;  /* 0x000000083d0472a5 */ /* 0x000fc6000f8e0004 */
[----:B------:R-:W-:Y:S01]  /*323b0*/  ULDC.64 UR8, c[0x0][0xce0] ;  /* 0x0003380000087ab9 */ /* 0x000fe20000000a00 */
[----:B------:R-:W-:Y:S02]  /*323c0*/  UIADD3 UR5, UR7, UR5, URZ ;  /* 0x0000000507057290 */ /* 0x000fe4000fffe03f */
[----:B------:R-:W-:Y:S02]  /*323d0*/  UIMAD UR6, UR6, UR8, URZ ;  /* 0x00000008060672a4 */ /* 0x000fe4000f8e023f */
[----:B------:R-:W-:Y:S02]  /*323e0*/  UIMAD.WIDE.U32 UR4, UR59, UR8, UR4 ;  /* 0x000000083b0472a5 */ /* 0x000fe4000f8e0004 */
[----:B------:R-:W-:Y:S01]  /*323f0*/  UIMAD UR6, UR59, UR9, UR6 ;  /* 0x000000093b0672a4 */ /* 0x000fe2000f8e0206 */
[----:B0-----:R-:W-:-:S05]  /*32400*/  @P0 IMAD.HI.U32 R3, R0, R3, RZ ;  /* 0x0000000300030227 */ /* 0x001fca00078e00ff */
[----:B-1----:R-:W-:-:S04]  /*32410*/  @P0 SHF.R.U32.HI R2, RZ, R6, R3 ;  /* 0x00000006ff020219 */ /* 0x002fc80000011603 */
[--C-:B------:R-:W-:Y:S01]  /*32420*/  SHF.R.S32.HI R3, RZ, 0x1f, R2.reuse ;  /* 0x0000001fff037819 */ /* 0x100fe20000011402 */
[----:B------:R-:W-:Y:S01]  /*32430*/  IMAD.MOV R5, RZ, RZ, -R2 ;  /* 0x000000ffff057224 */ /* 0x000fe200078e0a02 */
[----:B------:R-:W-:-:S03]  /*32440*/  IADD3 R2, P0, R2, UR4, RZ ;  /* 0x0000000402027c10 */ /* 0x000fc6000ff1e0ff */
[----:B------:R-:W-:Y:S02]  /*32450*/  IMAD R5, R4, R5, R0 ;  /* 0x0000000504057224 */ /* 0x000fe400078e0200 */
[----:B------:R-:W-:Y:S01]  /*32460*/  IMAD.U32 R4, RZ, RZ, UR6 ;  /* 0x00000006ff047e24 */ /* 0x000fe2000f8e00ff */
[----:B------:R-:W-:Y:S02]  /*32470*/  ULDC.64 UR6, c[0x0][0xcc8] ;  /* 0x0003320000067ab9 */ /* 0x000fe40000000a00 */
[----:B------:R-:W-:Y:S02]  /*32480*/  SHF.R.S32.HI R0, RZ, 0x1f, R5 ;  /* 0x0000001fff007819 */ /* 0x000fe40000011405 */
[----:B------:R-:W-:Y:S01]  /*32490*/  IADD3.X R3, R3, UR5, R4, P0, !PT ;  /* 0x0000000503037c10 */ /* 0x000fe200087fe404 */
[----:B------:R-:W-:Y:S02]  /*324a0*/  ULDC.64 UR4, c[0x0][0xca8] ;  /* 0x00032a0000047ab9 */ /* 0x000fe40000000a00 */
[----:B------:R-:W-:-:S02]  /*324b0*/  IMAD R0, R0, UR6, RZ ;  /* 0x0000000600007c24 */ /* 0x000fc4000f8e02ff */
[----:B------:R-:W-:-:S04]  /*324c0*/  IMAD.WIDE.U32 R2, R5, UR6, R2 ;  /* 0x0000000605027c25 */ /* 0x000fc8000f8e0002 */
[----:B------:R-:W-:Y:S01]  /*324d0*/  IMAD R7, R5, UR7, R0 ;  /* 0x0000000705077c24 */ /* 0x000fe2000f8e0200 */
[----:B------:R-:W-:-:S03]  /*324e0*/  LEA R4, P0, R2, UR4, 0x2 ;  /* 0x0000000402047c11 */ /* 0x000fc6000f8010ff */
[----:B------:R-:W-:-:S05]  /*324f0*/  IMAD.IADD R3, R3, 0x1, R7 ;  /* 0x0000000103037824 */ /* 0x000fca00078e0207 */
[----:B------:R-:W-:Y:S01]  /*32500*/  LEA.HI.X R5, R2, UR5, R3, 0x2, P0 ;  /* 0x0000000502057c11 */ /* 0x000fe200080f1403 */
[----:B------:R-:W-:-:S05]  /*32510*/  IMAD.MOV.U32 R3, RZ, RZ, -0x800000 ;  /* 0xff800000ff037424 */ /* 0x000fca00078e00ff */
[----:B------:R0:W-:Y:S01]  /*32520*/  STG.E desc[UR36][R4.64], R3 ;  /* 0x0000000304007986 */ /* 0x0001e2000c101924 */
[----:B------:R-:W-:Y:S05]  /*32530*/  BRA `(.L_x_11213) ;  /* 0x0000004800647947 */ /* 0x000fea0003800000 */
.L_x_11211:
        /* <DEDUP_REMOVED lines=18> */
.L_x_11322:
[----:B------:R-:W-:Y:S01]  /*32660*/  ULDC UR7, c[0x0][0xd50] ;  /* 0x0003540000077ab9 */ /* 0x000fe20000000800 */
[----:B------:R-:W-:Y:S01]  /*32670*/  UMOV UR39, UR6 ;  /* 0x0000000600277c82 */ /* 0x000fe20008000000 */
[----:B------:R-:W-:-:S11]  /*32680*/  UISETP.NE.AND UP0, UPT, UR7, 0x1, UPT ;  /* 0x000000010700788c */ /* 0x000fd6000bf05270 */
[----:B------:R-:W-:Y:S01]  /*32690*/  @UP0 ULDC UR4, c[0x0][0xd54] ;  /* 0x0003550000040ab9 */ /* 0x000fe20000000800 */
[----:B------:R-:W-:Y:S01]  /*326a0*/  @UP0 ULDC UR8, c[0x0][0xd58] ;  /* 0x0003560000080ab9 */ /* 0x000fe20000000800 */
[----:B------:R-:W-:-:S04]  /*326b0*/  UIMAD.WIDE.U32 UR4, UR6, UR4, URZ ;  /* 0x00000004060472a5 */ /* 0x000fc8000f8e003f */
[----:B------:R-:W-:-:S12]  /*326c0*/  @UP0 USHF.R.U32.HI UR39, URZ, UR8, UR5 ;  /* 0x000000083f270299 */ /* 0x000fd80008011605 */
.L_x_11323:
        /* <DEDUP_REMOVED lines=53> */
.L_x_11326:
[----:B------:R-:W-:-:S11]  /*32a20*/  UISETP.NE.AND UP0, UPT, UR5, 0x1, UPT ;  /* 0x000000010500788c */ /* 0x000fd6000bf05270 */
[----:B------:R-:W-:Y:S02]  /*32a30*/  @UP0 ULDC.64 UR12, c[0x0][0xae0] ;  /* 0x0002b800000c0ab9 */ /* 0x000fe40000000a00 */
[----:B------:R-:W-:-:S04]  /*32a40*/  UIMAD.WIDE.U32 UR6, UR8, UR12, URZ ;  /* 0x0000000c080672a5 */ /* 0x000fc8000f8e003f */
[----:B------:R-:W-:-:S12]  /*32a50*/  @UP0 USHF.R.U32.HI UR8, URZ, UR13, UR7 ;  /* 0x0000000d3f080299 */ /* 0x000fd80008011607 */
.L_x_11327:
[----:B------:R-:W-:-:S04]  /*32a60*/  UIMAD UR8, UR8, UR5, UR5 ;  /* 0x00000005080872a4 */ /* 0x000fc8000f8e0205 */
[----:B------:R-:W-:-:S04]  /*32a70*/  UISETP.LT.AND UP0, UPT, UR4, UR8, UPT ;  /* 0x000000080400728c */ /* 0x000fc8000bf01270 */
[----:B------:R-:W-:-:S12]  /*32a80*/  USEL UR4, UR4, UR8, UP0 ;  /* 0x0000000804047287 */ /* 0x000fd80008000000 */
.L_x_11325:
        /* <DEDUP_REMOVED lines=26> */
.L_x_11329:
[----:B------:R-:W-:-:S11]  /*32c30*/  UISETP.NE.AND UP0, UPT, UR5, 0x1, UPT ;  /* 0x000000010500788c */ /* 0x000fd6000bf05270 */
[----:B------:R-:W-:Y:S02]  /*32c40*/  @UP0 ULDC.64 UR10, c[0x0][0xae0] ;  /* 0x0002b800000a0ab9 */ /* 0x000fe40000000a00 */
[----:B------:R-:W-:-:S04]  /*32c50*/  UIMAD.WIDE.U32 UR6, UR4, UR10, URZ ;  /* 0x0000000a040672a5 */ /* 0x000fc8000f8e003f */
[----:B------:R-:W-:-:S12]  /*32c60*/  @UP0 USHF.R.U32.HI UR4, URZ, UR11, UR7 ;  /* 0x0000000b3f040299 */ /* 0x000fd80008011607 */
.L_x_11330:
[----:B------:R-:W-:-:S04]  /*32c70*/  UIMAD UR4, UR4, UR5, URZ ;  /* 0x00000005040472a4 */ /* 0x000fc8000f8e023f */
[----:B------:R-:W-:-:S04]  /*32c80*/  UISETP.LT.AND UP0, UPT, UR8, UR4, UPT ;  /* 0x000000040800728c */ /* 0x000fc8000bf01270 */
[----:B------:R-:W-:-:S12]  /*32c90*/  USEL UR8, UR8, UR4, !UP0 ;  /* 0x0000000408087287 */ /* 0x000fd8000c000000 */
.L_x_11328:
        /* <DEDUP_REMOVED lines=44> */
.L_x_11331:
        /* <DEDUP_REMOVED lines=32> */
.L_x_11332:
        /* <DEDUP_REMOVED lines=20> */
.L_x_11334:
        /* <DEDUP_REMOVED lines=15> */
.L_x_11333:
[----:B------:R-:W0:Y:S01]  /*33390*/  LDC.64 R2, c[0x0][0xaf0] ;  /* 0x0002bc00ff027b82 */ /* 0x000e220000000a00 */
[----:B------:R-:W-:-:S07]  /*333a0*/  IMAD.MOV.U32 R30, RZ, RZ, R19 ;  /* 0x000000ffff1e7224 */ /* 0x000fce00078e0013 */
[----:B------:R-:W1:Y:S01]  /*333b0*/  LDC R12, c[0x0][0x430] ;  /* 0x00010c00ff0c7b82 */ /* 0x000e620000000800 */
[C---:B------:R-:W-:Y:S01]  /*333c0*/  IMAD.SHL.U32 R0, R27.reuse, 0x10, RZ ;  /* 0x000000101b007824 */ /* 0x040fe200078e00ff */
[C---:B------:R-:W-:Y:S02]  /*333d0*/  LOP3.LUT R7, R27.reuse, 0x7f, RZ, 0xc0, !PT ;  /* 0x0000007f1b077812 */ /* 0x040fe400078ec0ff */
        /* <DEDUP_REMOVED lines=13> */
[----:B------:R-:W-:-:S04]  /*334b0*/  IMAD R4, R0, 0x60, R32 ;  /* 0x0000006000047824 */ /* 0x000fc800078e0220 */
[C---:B-----5:R-:W-:Y:S01]  /*334c0*/  IMAD.IADD R10, R4.reuse, 0x1, R25 ;  /* 0x00000001040a7824 */ /* 0x060fe200078e0219 */
[----:B------:R-:W-:Y:S01]  /*334d0*/  ISETP.GE.AND P0, PT, R4, UR41, PT ;  /* 0x0000002904007c0c */ /* 0x000fe2000bf06270 */
[----:B0-----:R-:W0:Y:S01]  /*334e0*/  @P1 LDC R2, c[0x0][0x434] ;  /* 0x00010d00ff021b82 */ /* 0x001e220000000800 */
[----:B------:R-:W-:Y:S01]  /*334f0*/  @P1 LOP3.LUT R16, R16, 0x4000, RZ, 0xfc, !PT ;  /* 0x0000400010101812 */ /* 0x000fe200078efcff */
[----:B------:R-:W-:Y:S01]  /*33500*/  IMAD.MOV.U32 R11, RZ, RZ, R10 ;  /* 0x000000ffff0b7224 */ /* 0x000fe200078e000a */
[----:B------:R-:W-:-:S05]  /*33510*/  ISETP.GT.U32.OR P0, PT, R32, 0x5f, P0 ;  /* 0x0000005f2000780c */ /* 0x000fca0000704470 */
[----:B------:R-:W1:Y:S08]  /*33520*/  @P1 LDC R3, c[0x0][0x438] ;  /* 0x00010e00ff031b82 */ /* 0x000e700000000800 */
[----:B------:R-:W3:Y:S08]  /*33530*/  @!P0 LDC.64 R8, c[0x0][0x428] ;  /* 0x00010a00ff088b82 */ /* 0x000ef00000000a00 */
[----:B------:R-:W4:Y:S01]  /*33540*/  @!P0 LDC.64 R4, c[0x0][0x418] ;  /* 0x00010600ff048b82 */ /* 0x000f220000000a00 */
[----:B0-----:R-:W-:-:S05]  /*33550*/  @P1 IMAD.HI.U32 R2, R10, R2, RZ ;  /* 0x000000020a021227 */ /* 0x001fca00078e00ff */
[----:B-1----:R-:W-:-:S04]  /*33560*/  @P1 SHF.R.U32.HI R11, RZ, R3, R2 ;  /* 0x00000003ff0b1219 */ /* 0x002fc80000011602 */
        /* <DEDUP_REMOVED lines=30> */
.L_x_11381:
[--C-:B-----5:R-:W-:Y:S01]  /*33750*/  @!P0 SHF.R.S32.HI R3, RZ, 0x1f, R4.reuse ;  /* 0x0000001fff038819 */ /* 0x120fe20000011404 */
[----:B------:R-:W-:Y:S01]  /*33760*/  ULOP3.LUT UR4, UR60, 0x2, URZ, 0xfc, !UPT ;  /* 0x000000023c047892 */ /* 0x000fe2000f8efc3f */
[----:B------:R-:W-:Y:S02]  /*33770*/  CS2R R18, SRZ ;  /* 0x0000000000127805 */ /* 0x000fe4000001ff00 */
[----:B------:R-:W-:Y:S01]  /*33780*/  LOP3.LUT R16, R16, 0xffff7fff, RZ, 0xc0, !PT ;  /* 0xffff7fff10107812 */ /* 0x000fe200078ec0ff */
[----:B------:R-:W-:Y:S01]  /*33790*/  @!P0 IMAD.MOV.U32 R18, RZ, RZ, R4 ;  /* 0x000000ffff128224 */ /* 0x000fe200078e0004 */
[----:B------:R-:W-:Y:S01]  /*337a0*/  SEL R36, RZ, 0x1, P2 ;  /* 0x00000001ff247807 */ /* 0x000fe20001000000 */
[----:B------:R-:W-:Y:S01]  /*337b0*/  @!P0 IMAD.MOV.U32 R19, RZ, RZ, R3 ;  /* 0x000000ffff138224 */ /* 0x000fe200078e0003 */
[----:B------:R-:W-:Y:S01]  /*337c0*/  ISETP.GT.U32.AND P0, PT, R32, 0x5f, PT ;  /* 0x0000005f2000780c */ /* 0x000fe20003f04070 */
[----:B------:R-:W-:Y:S02]  /*337d0*/  IMAD.U32 R34, RZ, RZ, UR4 ;  /* 0x00000004ff227e24 */ /* 0x000fe4000f8e00ff */
[----:B------:R-:W-:-:S03]  /*337e0*/  IMAD.U32 R29, RZ, RZ, UR39 ;  /* 0x00000027ff1d7e24 */ /* 0x000fc6000f8e00ff */
[----:B------:R-:W-:Y:S02]  /*337f0*/  ISETP.NE.AND P1, PT, R34, 0x3, PT ;  /* 0x000000032200780c */ /* 0x000fe40003f25270 */
[----:B------:R-:W-:-:S05]  /*33800*/  SHF.R.S32.HI R29, RZ, 0x1f, R29 ;  /* 0x0000001fff1d7819 */ /* 0x000fca000001141d */
[----:B------:R-:W-:-:S04]  /*33810*/  @P0 LOP3.LUT R16, R16, 0x8000, RZ, 0xfc, !PT ;  /* 0x0000800010100812 */ /* 0x000fc800078efcff */
[----:B------:R-:W-:-:S04]  /*33820*/  LOP3.LUT R16, R16, 0xffffffdf, RZ, 0xc0, !PT ;  /* 0xffffffdf10107812 */ /* 0x000fc800078ec0ff */
[----:B------:R-:W-:Y:S01]  /*33830*/  @P1 LOP3.LUT R16, R16, 0x20, RZ, 0xfc, !PT ;  /* 0x0000002010101812 */ /* 0x000fe200078efcff */
[----:B------:R-:W-:Y:S06]  /*33840*/  @!P1 BRA `(.L_x_11336) ;  /* 0x0000000000049947 */ /* 0x000fec0003800000 */
[----:B------:R-:W-:Y:S01]  /*33850*/  BPT.TRAP 0x1 ;  /* 0x000000040000795c */ /* 0x000fe20000300000 */
.L_x_11336:
[----:B------:R-:W-:-:S05]  /*33860*/  IMAD.MOV.U32 R2, RZ, RZ, 0x1 ;  /* 0x00000001ff027424 */ /* 0x000fca00078e00ff */
[----:B------:R-:W-:-:S04]  /*33870*/  SHF.L.U32 R2, R2, 0x1f, RZ ;  /* 0x0000001f02027819 */ /* 0x000fc800000006ff */
[----:B------:R-:W0:Y:S02]  /*33880*/  SYNCS.PHASECHK.TRANS64.TRYWAIT P0, [UR46+0x32440], R2 ;  /* 0x03244002ff0075a7 */ /* 0x000e24000800016e */
[----:B0-----:R-:W-:Y:S05]  /*33890*/  @!P0 BRA `(.L_x_11337) ;  /* 0x0000003800548947 */ /* 0x001fea0003800000 */
.L_x_11382:
[----:B------:R-:W-:Y:S01]  /*338a0*/  SHF.R.S32.HI R26, RZ, 0x1f, R23 ;  /* 0x0000001fff1a7819 */ /* 0x000fe20000011417 */
[----:B------:R-:W-:Y:S01]  /*338b0*/  ULDC.64 UR4, c[0x0][0x300] ;  /* 0x0000c00000047ab9 */ /* 0x000fe20000000a00 */
[----:B------:R-:W-:Y:S01]  /*338c0*/  R2UR UR6, R29 ;  /* 0x000000001d0672ca */ /* 0x000fe200000e0000 */
[----:B------:R-:W-:Y:S01]  /*338d0*/  IMAD.MOV.U32 R17, RZ, RZ, -0x60 ;  /* 0xffffffa0ff117424 */ /* 0x000fe200078e00ff */
[----:B------:R-:W-:Y:S01]  /*338e0*/  SHF.R.U32.HI R8, RZ, 0x3, R7 ;  /* 0x00000003ff087819 */ /* 0x000fe20000011607 */
[----:B0-----:R-:W-:Y:S01]  /*338f0*/  IMAD R2, R26, UR4, RZ ;  /* 0x000000041a027c24 */ /* 0x001fe2000f8e02ff */
[----:B------:R-:W-:Y:S01]  /*33900*/  LOP3.LUT R16, R16, 0xfffffffd, RZ, 0xc0, !PT ;  /* 0xfffffffd10107812 */ /* 0x000fe200078ec0ff */
[----:B------:R-:W-:Y:S02]  /*33910*/  IMAD R17, R0, R17, UR41 ;  /* 0x0000002900117e24 */ /* 0x000fe4000f8e0211 */
        /* <DEDUP_REMOVED lines=8> */
[----:B------:R-:W-:Y:S02]  /*339a0*/  IMAD.IADD R17, R17, 0x1, -R8 ;  /* 0x0000000111117824 */ /* 0x000fe400078e0a08 */
        /* <DEDUP_REMOVED lines=56> */
.L_x_11396:
        /* <DEDUP_REMOVED lines=15> */
.L_x_11339:
        /* <DEDUP_REMOVED lines=23> */
.L_x_11340:
[----:B------:R-:W0:Y:S01]  /*33f90*/  S2R R20, SR_CTAID.Z ;  /* 0x0000000000147919 */ /* 0x000e220000002700 */
[----:B------:R-:W-:Y:S01]  /*33fa0*/  UISETP.NE.AND UP0, UPT, UR47, URZ, UPT ;  /* 0x0000003f2f00728c */ /* 0x000fe2000bf05270 */
[----:B------:R-:W-:Y:S01]  /*33fb0*/  VIADD R37, R32, UR40 ;  /* 0x0000002820257c36 */ /* 0x000fe20008000000 */
[----:B------:R-:W-:Y:S01]  /*33fc0*/  R2UR UR6, R29 ;  /* 0x000000001d0672ca */ /* 0x000fe200000e0000 */
[----:B------:R-:W-:Y:S02]  /*33fd0*/  ULDC.64 UR8, c[0x0][0x2d8] ;  /* 0x0000b60000087ab9 */ /* 0x000fe40000000a00 */
        /* <DEDUP_REMOVED lines=16> */
[----:B------:R-:W-:Y:S02]  /*340e0*/  IMAD.U32 R3, RZ, RZ, UR6 ;  /* 0x00000006ff037e24 */ /* 0x000fe4000f8e00ff */
[----:B------:R-:W1:Y:S01]  /*340f0*/  LDC R5, c[0x0][0x448] ;  /* 0x00011200ff057b82 */ /* 0x000e620000000800 */
[----:B------:R-:W-:Y:S02]  /*34100*/  IMAD.MOV.U32 R2, RZ, RZ, R4 ;  /* 0x000000ffff027224 */ /* 0x000fe400078e0004 */
[----:B------:R-:W-:-:S02]  /*34110*/  IMAD R0, R21, UR4, RZ ;  /* 0x0000000415007c24 */ /* 0x000fc4000f8e02ff */
[--C-:B------:R-:W-:Y:S02]  /*34120*/  IMAD.MOV R4, RZ, RZ, -R7.reuse ;  /* 0x000000ffff047224 */ /* 0x100fe400078e0a07 */
[C---:B0-----:R-:W-:Y:S01]  /*34130*/  IMAD R9, R20.reuse, UR5, R0 ;  /* 0x0000000514097c24 */ /* 0x041fe2000f8e0200 */
[----:B------:R-:W-:Y:S01]  /*34140*/  SHF.R.S32.HI R0, RZ, 0x1f, R7 ;  /* 0x0000001fff007819 */ /* 0x000fe20000011407 */
[----:B------:R-:W-:Y:S01]  /*34150*/  IMAD.WIDE.U32 R2, R20, UR4, R2 ;  /* 0x0000000414027c25 */ /* 0x000fe2000f8e0002 */
[----:B------:R-:W-:Y:S01]  /*34160*/  ULDC.64 UR4, c[0x0][0x2d0] ;  /* 0x0000b40000047ab9 */ /* 0x000fe20000000a00 */
[----:B------:R-:W0:Y:S02]  /*34170*/  S2R R20, SR_TID.X ;  /* 0x0000000000147919 */ /* 0x000e240000002100 */
[----:B------:R-:W-:Y:S02]  /*34180*/  IMAD.IADD R3, R3, 0x1, R9 ;  /* 0x0000000103037824 */ /* 0x000fe400078e0209 */
        /* <DEDUP_REMOVED lines=16> */
[----:B0-----:R-:W-:Y:S02]  /*34290*/  LOP3.LUT R20, R20, 0x7f, RZ, 0xc0, !PT ;  /* 0x0000007f14147812 */ /* 0x001fe400078ec0ff */
[----:B------:R-:W-:Y:S02]  /*342a0*/  ISETP.GE.AND P0, PT, R22, UR4, PT ;  /* 0x0000000416007c0c */ /* 0x000fe4000bf06270 */
[----:B------:R-:W-:Y:S01]  /*342b0*/  SHF.R.U32.HI R20, RZ, 0x3, R20 ;  /* 0x00000003ff147819 */ /* 0x000fe20000011614 */
[----:B------:R-:W-:Y:S10]  /*342c0*/  BRA.DIV UR5, `(.L_x_11341) ;  /* 0x00000036058c7947 */ /* 0x000ff4000b800000 */
[----:B------:R-:W0:Y:S01]  /*342d0*/  SHFL.IDX PT, R14, R0, RZ, 0x181f ;  /* 0x00181fff000e7589 */ /* 0x000e2200000e0000 */
[----:B------:R-:W-:Y:S01]  /*342e0*/  ULDC UR4, c[0x0][0x288] ;  /* 0x0000a20000047ab9 */ /* 0x000fe20000000800 */
[----:B------:R-:W-:Y:S01]  /*342f0*/  VIADD R4, R20, UR40 ;  /* 0x0000002814047c36 */ /* 0x000fe20008000000 */
[----:B------:R-:W-:Y:S01]  /*34300*/  LOP3.LUT R16, R16, 0xffffefff, RZ, 0xc0, !PT ;  /* 0xffffefff10107812 */ /* 0x000fe200078ec0ff */
[----:B------:R-:W-:Y:S01]  /*34310*/  IMAD R5, R5, UR4, RZ ;  /* 0x0000000405057c24 */ /* 0x000fe2000f8e02ff */
[----:B------:R-:W1:Y:S01]  /*34320*/  SHFL.IDX PT, R3, R6, RZ, 0x181f ;  /* 0x00181fff06037589 */ /* 0x000e6200000e0000 */
[C---:B------:R-:W-:Y:S02]  /*34330*/  VIADD R8, R4.reuse, 0x10 ;  /* 0x0000001004087836 */ /* 0x040fe40000000000 */
[C---:B------:R-:W-:Y:S01]  /*34340*/  VIADD R20, R4.reuse, 0x30 ;  /* 0x0000003004147836 */ /* 0x040fe20000000000 */
[-C--:B------:R-:W-:Y:S01]  /*34350*/  ISETP.GE.AND P2, PT, R4, R5.reuse, PT ;  /* 0x000000050400720c */ /* 0x080fe20003f46270 */
[----:B------:R-:W-:Y:S01]  /*34360*/  SHFL.IDX PT, R7, R6, 0x1, 0x181f ;  /* 0x00381f0006077f89 */ /* 0x000fe200000e0000 */
[----:B------:R-:W-:Y:S01]  /*34370*/  ISETP.GE.AND P4, PT, R8, R5, PT ;  /* 0x000000050800720c */ /* 0x000fe20003f86270 */
[----:B------:R-:W-:-:S02]  /*34380*/  VIADD R8, R4, 0x20 ;  /* 0x0000002004087836 */ /* 0x000fc40000000000 */
[----:B------:R-:W-:Y:S03]  /*34390*/  SHFL.IDX PT, R10, R6, 0x2, 0x181f ;  /* 0x00581f00060a7f89 */ /* 0x000fe600000e0000 */
[----:B------:R-:W-:-:S05]  /*343a0*/  ISETP.GE.AND P3, PT, R8, R5, PT ;  /* 0x000000050800720c */ /* 0x000fca0003f66270 */
[C---:B------:R-:W-:Y:S02]  /*343b0*/  @!P2 LEA R8, R27.reuse, UR46, 0x1 ;  /* 0x0000002e1b08ac11 */ /* 0x040fe4000f8e08ff */
[----:B0-----:R-:W-:Y:S02]  /*343c0*/  @!P2 LEA R2, P1, R22, R14, 0x1 ;  /* 0x0000000e1602a211 */ /* 0x001fe400078208ff */
[----:B------:R-:W0:Y:S01]  /*343d0*/  SHFL.IDX PT, R14, R0, 0x1, 0x181f ;  /* 0x00381f00000e7f89 */ /* 0x000e2200000e0000 */
[----:B------:R-:W-:Y:S02]  /*343e0*/  @P2 LOP3.LUT R16, R16, 0x1000, RZ, 0xfc, !PT ;  /* 0x0000100010102812 */ /* 0x000fe400078efcff */
[----:B-1----:R-:W-:Y:S01]  /*343f0*/  @!P2 IMAD.X R3, RZ, RZ, R3, P1 ;  /* 0x000000ffff03a224 */ /* 0x002fe200008e0603 */
[----:B------:R-:W-:Y:S02]  /*34400*/  @!P4 LEA R13, R27, UR46, 0x1 ;  /* 0x0000002e1b0dcc11 */ /* 0x000fe4000f8e08ff */
[----:B------:R-:W-:-:S02]  /*34410*/  LOP3.LUT R16, R16, 0xfffff7ff, RZ, 0xc0, !PT ;  /* 0xfffff7ff10107812 */ /* 0x000fc400078ec0ff */
[----:B------:R1:W-:Y:S01]  /*34420*/  @!P2 LDGSTS.E.BYPASS.LTC128B.128 [R8+0x18400], desc[UR36][R2.64], !P0 ;  /* 0x184000000208afae */ /* 0x0003e2000c101d64 */
[----:B------:R-:W-:Y:S02]  /*34430*/  ISETP.GE.AND P2, PT, R20, R5, PT ;  /* 0x000000051400720c */ /* 0x000fe40003f46270 */
[----:B------:R-:W-:-:S04]  /*34440*/  @P4 LOP3.LUT R16, R16, 0x800, RZ, 0xfc, !PT ;  /* 0x0000080010104812 */ /* 0x000fc800078efcff */
[----:B------:R-:W-:-:S04]  /*34450*/  LOP3.LUT R16, R16, 0xfffffbff, RZ, 0xc0, !PT ;  /* 0xfffffbff10107812 */ /* 0x000fc800078ec0ff */
[----:B------:R-:W-:Y:S01]  /*34460*/  @P3 LOP3.LUT R16, R16, 0x400, RZ, 0xfc, !PT ;  /* 0x0000040010103812 */ /* 0x000fe200078efcff */
[----:B-1----:R-:W-:Y:S03]  /*34470*/  SHFL.IDX PT, R8, R6, 0x3, 0x181f ;  /* 0x00781f0006087f89 */ /* 0x002fe600000e0000 */
[----:B------:R-:W-:Y:S02]  /*34480*/  LOP3.LUT R16, R16, 0xfffffdff, RZ, 0xc0, !PT ;  /* 0xfffffdff10107812 */ /* 0x000fe400078ec0ff */
[----:B0-----:R-:W-:Y:S02]  /*34490*/  @!P4 LEA R12, P1, R22, R14, 0x1 ;  /* 0x0000000e160cc211 */ /* 0x001fe400078208ff */
[----:B------:R-:W0:Y:S01]  /*344a0*/  SHFL.IDX PT, R14, R0, 0x2, 0x181f ;  /* 0x00581f00000e7f89 */ /* 0x000e2200000e0000 */
[----:B------:R-:W-:Y:S02]  /*344b0*/  @P2 LOP3.LUT R16, R16, 0x200, RZ, 0xfc, !PT ;  /* 0x0000020010102812 */ /* 0x000fe400078efcff */
[----:B------:R-:W-:-:S02]  /*344c0*/  @!P4 IMAD.X R7, RZ, RZ, R7, P1 ;  /* 0x000000ffff07c224 */ /* 0x000fc400008e0607 */
[----:B------:R-:W-:Y:S01]  /*344d0*/  @!P4 IMAD.MOV.U32 R2, RZ, RZ, R12 ;  /* 0x000000ffff02c224 */ /* 0x000fe200078e000c */
[----:B------:R-:W-:Y:S01]  /*344e0*/  LOP3.LUT R16, R16, 0xfffffeff, RZ, 0xc0, !PT ;  /* 0xfffffeff10107812 */ /* 0x000fe200078ec0ff */
[----:B------:R-:W-:Y:S02]  /*344f0*/  @!P4 IMAD.MOV.U32 R3, RZ, RZ, R7 ;  /* 0x000000ffff03c224 */ /* 0x000fe400078e0007 */
[----:B------:R-:W-:-:S03]  /*34500*/  VIADD R12, R4, 0x40 ;  /* 0x00000040040c7836 */ /* 0x000fc60000000000 */
[----:B------:R1:W-:Y:S02]  /*34510*/  @!P4 LDGSTS.E.BYPASS.LTC128B.128 [R13+0x18c00], desc[UR36][R2.64], !P0 ;  /* 0x18c00000020dcfae */ /* 0x0003e4000c101d64 */
[----:B------:R-:W-:Y:S02]  /*34520*/  ISETP.GE.AND P4, PT, R12, R5, PT ;  /* 0x000000050c00720c */ /* 0x000fe40003f86270 */
[----:B0-----:R-:W-:Y:S01]  /*34530*/  @!P3 LEA R11, P1, R22, R14, 0x1 ;  /* 0x0000000e160bb211 */ /* 0x001fe200078208ff */
[----:B-1----:R-:W-:Y:S01]  /*34540*/  SHFL.IDX PT, R2, R6, 0x4, 0x181f ;  /* 0x00981f0006027f89 */ /* 0x002fe200000e0000 */
[----:B------:R-:W-:-:S09]  /*34550*/  @!P3 LEA R13, R27, UR46, 0x1 ;  /* 0x0000002e1b0dbc11 */ /* 0x000fd2000f8e08ff */
[----:B------:R-:W-:Y:S01]  /*34560*/  @P4 LOP3.LUT R16, R16, 0x100, RZ, 0xfc, !PT ;  /* 0x0000010010104812 */ /* 0x000fe200078efcff */
[----:B------:R-:W0:Y:S01]  /*34570*/  SHFL.IDX PT, R14, R0, 0x3, 0x181f ;  /* 0x00781f00000e7f89 */ /* 0x000e2200000e0000 */
[----:B------:R-:W-:Y:S02]  /*34580*/  @!P3 IMAD.X R10, RZ, RZ, R10, P1 ;  /* 0x000000ffff0ab224 */ /* 0x000fe400008e060a */
[----:B------:R-:W-:Y:S02]  /*34590*/  LOP3.LUT R16, R16, 0xffffff7f, RZ, 0xc0, !PT ;  /* 0xffffff7f10107812 */ /* 0x000fe400078ec0ff */
[----:B------:R-:W-:Y:S02]  /*345a0*/  @!P3 IMAD.MOV.U32 R3, RZ, RZ, R10 ;  /* 0x000000ffff03b224 */ /* 0x000fe400078e000a */
[----:B------:R-:W-:Y:S01]  /*345b0*/  VIADD R10, R4, 0x50 ;  /* 0x00000050040a7836 */ /* 0x000fe20000000000 */
[C---:B0-----:R-:W-:Y:S02]  /*345c0*/  @!P2 LEA R9, P1, R22.reuse, R14, 0x1 ;  /* 0x0000000e1609a211 */ /* 0x041fe400078208ff */
[----:B------:R-:W0:Y:S03]  /*345d0*/  SHFL.IDX PT, R14, R0, 0x4, 0x181f ;  /* 0x00981f00000e7f89 */ /* 0x000e2600000e0000 */
[----:B------:R-:W-:Y:S01]  /*345e0*/  @!P2 IMAD.X R8, RZ, RZ, R8, P1 ;  /* 0x000000ffff08a224 */ /* 0x000fe200008e0608 */
[----:B0-----:R-:W-:-:S02]  /*345f0*/  @!P4 LEA R7, P1, R22, R14, 0x1 ;  /* 0x0000000e1607c211 */ /* 0x001fc400078208ff */
[----:B------:R-:W0:Y:S03]  /*34600*/  SHFL.IDX PT, R14, R0, 0x5, 0x181f ;  /* 0x00b81f00000e7f89 */ /* 0x000e2600000e0000 */
[----:B------:R-:W-:Y:S02]  /*34610*/  @!P4 IMAD.X R12, RZ, RZ, R2, P1 ;  /* 0x000000ffff0cc224 */ /* 0x000fe400008e0602 */
[----:B------:R-:W-:-:S05]  /*34620*/  @!P3 IMAD.MOV.U32 R2, RZ, RZ, R11 ;  /* 0x000000ffff02b224 */ /* 0x000fca00078e000b */
[----:B------:R1:W-:Y:S01]  /*34630*/  @!P3 LDGSTS.E.BYPASS.LTC128B.128 [R13+0x19400], desc[UR36][R2.64], !P0 ;  /* 0x19400000020dbfae */ /* 0x0003e2000c101d64 */
[----:B------:R-:W-:-:S03]  /*34640*/  ISETP.GE.AND P3, PT, R10, R5, PT ;  /* 0x000000050a00720c */ /* 0x000fc60003f66270 */
[----:B-1----:R-:W1:Y:S01]  /*34650*/  SHFL.IDX PT, R2, R6, 0x5, 0x181f ;  /* 0x00b81f0006027f89 */ /* 0x002e6200000e0000 */
[----:B------:R-:W-:Y:S01]  /*34660*/  @!P2 LEA R13, R27, UR46, 0x1 ;  /* 0x0000002e1b0dac11 */ /* 0x000fe2000f8e08ff */
[----:B------:R-:W-:-:S08]  /*34670*/  @!P2 IMAD.MOV.U32 R3, RZ, RZ, R8 ;  /* 0x000000ffff03a224 */ /* 0x000fd000078e0008 */
[----:B0-----:R-:W-:Y:S01]  /*34680*/  @!P3 LEA R10, P1, R22, R14, 0x1 ;  /* 0x0000000e160ab211 */ /* 0x001fe200078208ff */
[----:B------:R-:W-:Y:S01]  /*34690*/  VIADD R8, R4, 0x60 ;  /* 0x0000006004087836 */ /* 0x000fe20000000000 */
[----:B------:R-:W0:Y:S01]  /*346a0*/  SHFL.IDX PT, R14, R0, 0x6, 0x181f ;  /* 0x00d81f00000e7f89 */ /* 0x000e2200000e0000 */
[----:B------:R-:W-:-:S04]  /*346b0*/  @P3 LOP3.LUT R16, R16, 0x80, RZ, 0xfc, !PT ;  /* 0x0000008010103812 */ /* 0x000fc800078efcff */
[----:B------:R-:W-:Y:S01]  /*346c0*/  LOP3.LUT R16, R16, 0xffffffbf, RZ, 0xc0, !PT ;  /* 0xffffffbf10107812 */ /* 0x000fe200078ec0ff */
[----:B-1----:R-:W-:Y:S02]  /*346d0*/  @!P3 IMAD.X R11, RZ, RZ, R2, P1 ;  /* 0x000000ffff0bb224 */ /* 0x002fe400008e0602 */
[----:B------:R-:W-:-:S05]  /*346e0*/  @!P2 IMAD.MOV.U32 R2, RZ, RZ, R9 ;  /* 0x000000ffff02a224 */ /* 0x000fca00078e0009 */
[----:B------:R1:W-:Y:S01]  /*346f0*/  @!P2 LDGSTS.E.BYPASS.LTC128B.128 [R13+0x19c00], desc[UR36][R2.64], !P0 ;  /* 0x19c00000020dafae */ /* 0x0003e2000c101d64 */
[----:B------:R-:W-:-:S03]  /*34700*/  ISETP.GE.AND P2, PT, R8, R5, PT ;  /* 0x000000050800720c */ /* 0x000fc60003f46270 */
[----:B-1----:R-:W1:Y:S01]  /*34710*/  SHFL.IDX PT, R2, R6, 0x6, 0x181f ;  /* 0x00d81f0006027f89 */ /* 0x002e6200000e0000 */
[----:B------:R-:W-:Y:S01]  /*34720*/  @!P4 LEA R13, R27, UR46, 0x1 ;  /* 0x0000002e1b0dcc11 */ /* 0x000fe2000f8e08ff */
[----:B------:R-:W-:-:S08]  /*34730*/  @!P4 IMAD.MOV.U32 R3, RZ, RZ, R12 ;  /* 0x000000ffff03c224 */ /* 0x000fd000078e000c */
[----:B0-----:R-:W-:Y:S01]  /*34740*/  @!P2 LEA R8, P1, R22, R14, 0x1 ;  /* 0x0000000e1608a211 */ /* 0x001fe200078208ff */
[----:B------:R-:W0:Y:S01]  /*34750*/  SHFL.IDX PT, R6, R6, 0x7, 0x181f ;  /* 0x00f81f0006067f89 */ /* 0x000e2200000e0000 */
[C---:B------:R-:W-:Y:S02]  /*34760*/  @!P2 LEA R21, R27.reuse, UR46, 0x1 ;  /* 0x0000002e1b15ac11 */ /* 0x040fe4000f8e08ff */
[----:B------:R-:W-:Y:S01]  /*34770*/  @P2 LOP3.LUT R16, R16, 0x40, RZ, 0xfc, !PT ;  /* 0x0000004010102812 */ /* 0x000fe200078efcff */
[----:B------:R2:W3:Y:S01]  /*34780*/  SHFL.IDX PT, R14, R0, 0x7, 0x181f ;  /* 0x00f81f00000e7f89 */ /* 0x0004e200000e0000 */
[----:B-1----:R-:W-:Y:S02]  /*34790*/  @!P2 IMAD.X R9, RZ, RZ, R2, P1 ;  /* 0x000000ffff09a224 */ /* 0x002fe400008e0602 */
[----:B------:R-:W-:Y:S01]  /*347a0*/  @!P4 IMAD.MOV.U32 R2, RZ, RZ, R7 ;  /* 0x000000ffff02c224 */ /* 0x000fe200078e0007 */
[----:B------:R-:W-:-:S04]  /*347b0*/  @!P3 LEA R7, R27, UR46, 0x1 ;  /* 0x0000002e1b07bc11 */ /* 0x000fc8000f8e08ff */
[----:B------:R1:W-:Y:S02]  /*347c0*/  @!P4 LDGSTS.E.BYPASS.LTC128B.128 [R13+0x1a400], desc[UR36][R2.64], !P0 ;  /* 0x1a400000020dcfae */ /* 0x0003e4000c101d64 */
[----:B-1----:R-:W-:Y:S02]  /*347d0*/  @!P3 IMAD.MOV.U32 R2, RZ, RZ, R10 ;  /* 0x000000ffff02b224 */ /* 0x002fe400078e000a */
[----:B------:R-:W-:-:S05]  /*347e0*/  @!P3 IMAD.MOV.U32 R3, RZ, RZ, R11 ;  /* 0x000000ffff03b224 */ /* 0x000fca00078e000b */
[----:B------:R1:W-:Y:S02]  /*347f0*/  @!P3 LDGSTS.E.BYPASS.LTC128B.128 [R7+0x1ac00], desc[UR36][R2.64], !P0 ;  /* 0x1ac000000207bfae */ /* 0x0003e4000c101d64 */
[----:B-1----:R-:W-:Y:S02]  /*34800*/  @!P2 IMAD.MOV.U32 R2, RZ, RZ, R8 ;  /* 0x000000ffff02a224 */ /* 0x002fe400078e0008 */
[----:B------:R-:W-:-:S05]  /*34810*/  @!P2 IMAD.MOV.U32 R3, RZ, RZ, R9 ;  /* 0x000000ffff03a224 */ /* 0x000fca00078e0009 */
[----:B0--3--:R2:W-:Y:S02]  /*34820*/  @!P2 LDGSTS.E.BYPASS.LTC128B.128 [R21+0x1b400], desc[UR36][R2.64], !P0 ;  /* 0x1b4000000215afae */ /* 0x0095e4000c101d64 */
.L_x_11413:
[----:B------:R-:W-:Y:S01]  /*34830*/  VIADD R4, R4, 0x70 ;  /* 0x0000007004047836 */ /* 0x000fe20000000000 */
[----:B------:R-:W-:-:S04]  /*34840*/  LOP3.LUT R16, R16, 0xffffdfff, RZ, 0xc0, !PT ;  /* 0xffffdfff10107812 */ /* 0x000fc800078ec0ff */
[----:B------:R-:W-:-:S13]  /*34850*/  ISETP.GE.AND P2, PT, R4, R5, PT ;  /* 0x000000050400720c */ /* 0x000fda0003f46270 */
[----:B--2---:R-:W-:Y:S02]  /*34860*/  @!P2 LEA R2, P1, R22, R14, 0x1 ;  /* 0x0000000e1602a211 */ /* 0x004fe400078208ff */
        /* <DEDUP_REMOVED lines=32> */
.L_x_11342:
[----:B------:R-:W-:Y:S01]  /*34a70*/  UISETP.NE.AND UP0, UPT, UR47, URZ, UPT ;  /* 0x0000003f2f00728c */ /* 0x000fe2000bf05270 */
[----:B------:R-:W0:Y:S01]  /*34a80*/  S2R R20, SR_CTAID.Z ;  /* 0x0000000000147919 */ /* 0x000e220000002700 */
[----:B------:R-:W-:Y:S01]  /*34a90*/  R2UR UR6, R29 ;  /* 0x000000001d0672ca */ /* 0x000fe200000e0000 */
[----:B------:R-:W-:Y:S01]  /*34aa0*/  ULDC.64 UR8, c[0x0][0x3d8] ;  /* 0x0000f60000087ab9 */ /* 0x000fe20000000a00 */
[----:B------:R-:W-:Y:S02]  /*34ab0*/  IMAD.MOV.U32 R7, RZ, RZ, R37 ;  /* 0x000000ffff077224 */ /* 0x000fe400078e0025 */
[----:B------:R-:W-:-:S05]  /*34ac0*/  PLOP3.LUT P0, PT, PT, PT, UP0, 0x80, 0x0 ;  /* 0x000000000000781c */ /* 0x000fca0003f0f008 */
[----:B------:R-:W-:-:S04]  /*34ad0*/  @UP0 ULDC UR4, c[0x0][0x44c] ;  /* 0x0001130000040ab9 */ /* 0x000fc80000000800 */
[----:B------:R-:W-:-:S04]  /*34ae0*/  UIMAD UR6, UR6, UR8, URZ ;  /* 0x00000008060672a4 */ /* 0x000fc8000f8e023f */
[----:B------:R-:W-:Y:S01]  /*34af0*/  @P0 IMAD.HI.U32 R0, R37, UR4, RZ ;  /* 0x0000000425000c27 */ /* 0x000fe2000f8e00ff */
[----:B------:R-:W-:Y:S01]  /*34b00*/  PLOP3.LUT P0, PT, PT, PT, UP0, 0x80, 0x0 ;  /* 0x000000000000781c */ /* 0x000fe20003f0f008 */
[----:B------:R-:W-:Y:S01]  /*34b10*/  @UP0 ULDC UR4, c[0x0][0x450] ;  /* 0x0001140000040ab9 */ /* 0x000fe20000000800 */
[----:B------:R-:W-:Y:S01]  /*34b20*/  UIMAD UR6, UR39, UR9, UR6 ;  /* 0x00000009270672a4 */ /* 0x000fe2000f8e0206 */
[----:B0-----:R-:W-:-:S10]  /*34b30*/  SHF.R.S32.HI R20, RZ, 0x1f, R20 ;  /* 0x0000001fff147819 */ /* 0x001fd40000011414 */
        /* <DEDUP_REMOVED lines=9> */
[----:B------:R-:W-:Y:S02]  /*34bd0*/  IMAD.MOV.U32 R2, RZ, RZ, R4 ;  /* 0x000000ffff027224 */ /* 0x000fe400078e0004 */
[----:B------:R-:W-:Y:S01]  /*34be0*/  IMAD.U32 R5, RZ, RZ, UR5 ;  /* 0x00000005ff057e24 */ /* 0x000fe2000f8e00ff */
[----:B------:R-:W-:Y:S01]  /*34bf0*/  ULDC.64 UR4, c[0x0][0x3d0] ;  /* 0x0000f40000047ab9 */ /* 0x000fe20000000a00 */
[----:B------:R-:W-:-:S02]  /*34c00*/  IMAD.MOV R4, RZ, RZ, -R7 ;  /* 0x000000ffff047224 */ /* 0x000fc400078e0a07 */
[C---:B0-----:R-:W-:Y:S01]  /*34c10*/  IMAD R5, R20.reuse, UR9, R0 ;  /* 0x0000000914057c24 */ /* 0x041fe2000f8e0200 */
[----:B------:R-:W-:Y:S01]  /*34c20*/  SHF.R.S32.HI R0, RZ, 0x1f, R7 ;  /* 0x0000001fff007819 */ /* 0x000fe20000011407 */
[----:B------:R-:W-:-:S04]  /*34c30*/  IMAD.WIDE.U32 R2, R20, UR8, R2 ;  /* 0x0000000814027c25 */ /* 0x000fc8000f8e0002 */
        /* <DEDUP_REMOVED lines=40> */
[----:B0-----:R-:W-:-:S05]  /*34ec0*/  @!P6 LEA R14, P0, R22, R14, 0x1 ;  /* 0x0000000e160ee211 */ /* 0x001fca00078008ff */
[----:B-1----:R-:W-:-:S04]  /*34ed0*/  @!P6 IMAD.MOV.U32 R2, RZ, RZ, R14 ;  /* 0x000000ffff02e224 */ /* 0x002fc800078e000e */
[----:B------:R-:W-:Y:S01]  /*34ee0*/  @!P5 LEA R7, R27, UR46, 0x1 ;  /* 0x0000002e1b07dc11 */ /* 0x000fe2000f8e08ff */
[----:B------:R-:W0:Y:S01]  /*34ef0*/  SHFL.IDX PT, R14, R0, 0x2, 0x181f ;  /* 0x00581f00000e7f89 */ /* 0x000e2200000e0000 */
[----:B--2---:R-:W-:-:S04]  /*34f00*/  @!P6 IMAD.X R5, RZ, RZ, R5, P0 ;  /* 0x000000ffff05e224 */ /* 0x004fc800000e0605 */
[----:B------:R-:W-:Y:S02]  /*34f10*/  @!P6 IMAD.MOV.U32 R3, RZ, RZ, R5 ;  /* 0x000000ffff03e224 */ /* 0x000fe400078e0005 */
[----:B------:R-:W1:Y:S04]  /*34f20*/  SHFL.IDX PT, R5, R4, 0x2, 0x181f ;  /* 0x00581f0004057f89 */ /* 0x000e6800000e0000 */
[----:B------:R-:W-:Y:S01]  /*34f30*/  @!P6 LDGSTS.E.BYPASS.LTC128B.128 [R9+0x22c00], desc[UR36][R2.64], !P4 ;  /* 0x22c000000209efae */ /* 0x000fe2000e101d64 */
[----:B0-----:R-:W-:-:S03]  /*34f40*/  @!P5 LEA R14, P0, R22, R14, 0x1 ;  /* 0x0000000e160ed211 */ /* 0x001fc600078008ff */
[----:B------:R-:W-:Y:S04]  /*34f50*/  @!P6 LDGSTS.E.BYPASS.LTC128B.128 [R9+0x26c00], desc[UR36][R2.64+0x80], !P3 ;  /* 0x26c000800209efae */ /* 0x000fe8000d901d64 */
[----:B------:R-:W-:Y:S04]  /*34f60*/  @!P6 LDGSTS.E.BYPASS.LTC128B.128 [R9+0x2ac00], desc[UR36][R2.64+0x100], !P2 ;  /* 0x2ac001000209efae */ /* 0x000fe8000d101d64 */
[----:B------:R0:W-:Y:S01]  /*34f70*/  @!P6 LDGSTS.E.BYPASS.LTC128B.128 [R9+0x2ec00], desc[UR36][R2.64+0x180], !P1 ;  /* 0x2ec001800209efae */ /* 0x0001e2000c901d64 */
[----:B------:R-:W-:-:S04]  /*34f80*/  LOP3.LUT P6, RZ, R16, 0x80, RZ, 0xc0, !PT ;  /* 0x0000008010ff7812 */ /* 0x000fc800078cc0ff */
[----:B------:R-:W-:Y:S02]  /*34f90*/  P2R R6, PR, RZ, 0x40 ;  /* 0x00000040ff067803 */ /* 0x000fe40000000000 */
[----:B------:R-:W-:Y:S01]  /*34fa0*/  LOP3.LUT P6, RZ, R16, 0x200, RZ, 0xc0, !PT ;  /* 0x0000020010ff7812 */ /* 0x000fe200078cc0ff */
[----:B-1----:R-:W-:Y:S02]  /*34fb0*/  @!P5 IMAD.X R5, RZ, RZ, R5, P0 ;  /* 0x000000ffff05d224 */ /* 0x002fe400000e0605 */
[----:B0-----:R-:W-:Y:S02]  /*34fc0*/  @!P5 IMAD.MOV.U32 R2, RZ, RZ, R14 ;  /* 0x000000ffff02d224 */ /* 0x001fe400078e000e */
[----:B------:R-:W0:Y:S01]  /*34fd0*/  SHFL.IDX PT, R14, R0, 0x3, 0x181f ;  /* 0x00781f00000e7f89 */ /* 0x000e2200000e0000 */
[----:B------:R-:W-:-:S03]  /*34fe0*/  @!P5 IMAD.MOV.U32 R3, RZ, RZ, R5 ;  /* 0x000000ffff03d224 */ /* 0x000fc600078e0005 */
[----:B------:R-:W1:Y:S04]  /*34ff0*/  SHFL.IDX PT, R5, R4, 0x3, 0x181f ;  /* 0x00781f0004057f89 */ /* 0x000e6800000e0000 */
[----:B------:R-:W-:Y:S01]  /*35000*/  @!P6 LEA R9, R27, UR46, 0x1 ;  /* 0x0000002e1b09ec11 */ /* 0x000fe2000f8e08ff */
[----:B------:R-:W-:Y:S04]  /*35010*/  @!P5 LDGSTS.E.BYPASS.LTC128B.128 [R7+0x23400], desc[UR36][R2.64], !P4 ;  /* 0x234000000207dfae */ /* 0x000fe8000e101d64 */
[----:B------:R-:W-:Y:S04]  /*35020*/  @!P5 LDGSTS.E.BYPASS.LTC128B.128 [R7+0x27400], desc[UR36][R2.64+0x80], !P3 ;  /* 0x274000800207dfae */ /* 0x000fe8000d901d64 */
[----:B------:R-:W-:Y:S04]  /*35030*/  @!P5 LDGSTS.E.BYPASS.LTC128B.128 [R7+0x2b400], desc[UR36][R2.64+0x100], !P2 ;  /* 0x2b4001000207dfae */ /* 0x000fe8000d101d64 */
[----:B------:R2:W-:Y:S01]  /*35040*/  @!P5 LDGSTS.E.BYPASS.LTC128B.128 [R7+0x2f400], desc[UR36][R2.64+0x180], !P1 ;  /* 0x2f4001800207dfae */ /* 0x0005e2000c901d64 */
[----:B------:R-:W-:-:S02]  /*35050*/  LOP3.LUT P5, RZ, R16, 0x40, RZ, 0xc0, !PT ;  /* 0x0000004010ff7812 */ /* 0x000fc400078ac0ff */
[----:B0-----:R-:W-:-:S05]  /*35060*/  @!P6 LEA R14, P0, R22, R14, 0x1 ;  /* 0x0000000e160ee211 */ /* 0x001fca00078008ff */
[----:B-1----:R-:W-:Y:S02]  /*35070*/  @!P6 IMAD.X R5, RZ, RZ, R5, P0 ;  /* 0x000000ffff05e224 */ /* 0x002fe400000e0605 */
[----:B--2---:R-:W-:Y:S01]  /*35080*/  @!P6 IMAD.MOV.U32 R2, RZ, RZ, R14 ;  /* 0x000000ffff02e224 */ /* 0x004fe200078e000e */
[----:B------:R-:W-:Y:S01]  /*35090*/  P2R R7, PR, RZ, 0x20 ;  /* 0x00000020ff077803 */ /* 0x000fe20000000000 */
[----:B------:R-:W0:Y:S01]  /*350a0*/  SHFL.IDX PT, R14, R0, 0x4, 0x181f ;  /* 0x00981f00000e7f89 */ /* 0x000e2200000e0000 */
[----:B------:R-:W-:Y:S01]  /*350b0*/  @!P6 IMAD.MOV.U32 R3, RZ, RZ, R5 ;  /* 0x000000ffff03e224 */ /* 0x000fe200078e0005 */
[----:B------:R-:W-:Y:S02]  /*350c0*/  LOP3.LUT P5, RZ, R16, 0x100, RZ, 0xc0, !PT ;  /* 0x0000010010ff7812 */ /* 0x000fe400078ac0ff */
[----:B------:R-:W1:Y:S04]  /*350d0*/  SHFL.IDX PT, R5, R4, 0x4, 0x181f ;  /* 0x00981f0004057f89 */ /* 0x000e6800000e0000 */
[----:B------:R-:W-:Y:S04]  /*350e0*/  @!P6 LDGSTS.E.BYPASS.LTC128B.128 [R9+0x23c00], desc[UR36][R2.64], !P4 ;  /* 0x23c000000209efae */ /* 0x000fe8000e101d64 */
[----:B------:R-:W-:Y:S03]  /*350f0*/  @!P6 LDGSTS.E.BYPASS.LTC128B.128 [R9+0x27c00], desc[UR36][R2.64+0x80], !P3 ;  /* 0x27c000800209efae */ /* 0x000fe6000d901d64 */
[----:B------:R-:W-:Y:S01]  /*35100*/  @!P5 LEA R21, R27, UR46, 0x1 ;  /* 0x0000002e1b15dc11 */ /* 0x000fe2000f8e08ff */
[----:B------:R-:W-:Y:S04]  /*35110*/  @!P6 LDGSTS.E.BYPASS.LTC128B.128 [R9+0x2bc00], desc[UR36][R2.64+0x100], !P2 ;  /* 0x2bc001000209efae */ /* 0x000fe8000d101d64 */
[----:B------:R2:W-:Y:S01]  /*35120*/  @!P6 LDGSTS.E.BYPASS.LTC128B.128 [R9+0x2fc00], desc[UR36][R2.64+0x180], !P1 ;  /* 0x2fc001800209efae */ /* 0x0005e2000c901d64 */
[----:B------:R-:W-:-:S02]  /*35130*/  ISETP.NE.AND P6, PT, R6, RZ, PT ;  /* 0x000000ff0600720c */ /* 0x000fc40003fc5270 */
[----:B0-----:R-:W-:-:S05]  /*35140*/  @!P5 LEA R14, P0, R22, R14, 0x1 ;  /* 0x0000000e160ed211 */ /* 0x001fca00078008ff */
[----:B-1----:R-:W-:Y:S02]  /*35150*/  @!P5 IMAD.X R5, RZ, RZ, R5, P0 ;  /* 0x000000ffff05d224 */ /* 0x002fe400000e0605 */
[----:B--2---:R-:W-:Y:S02]  /*35160*/  @!P5 IMAD.MOV.U32 R2, RZ, RZ, R14 ;  /* 0x000000ffff02d224 */ /* 0x004fe400078e000e */
[----:B------:R-:W0:Y:S01]  /*35170*/  SHFL.IDX PT, R14, R0, 0x5, 0x181f ;  /* 0x00b81f00000e7f89 */ /* 0x000e2200000e0000 */
[----:B------:R-:W-:-:S03]  /*35180*/  @!P5 IMAD.MOV.U32 R3, RZ, RZ, R5 ;  /* 0x000000ffff03d224 */ /* 0x000fc600078e0005 */
[----:B------:R-:W1:Y:S04]  /*35190*/  SHFL.IDX PT, R5, R4, 0x5, 0x181f ;  /* 0x00b81f0004057f89 */ /* 0x000e6800000e0000 */
[----:B------:R-:W-:Y:S04]  /*351a0*/  @!P5 LDGSTS.E.BYPASS.LTC128B.128 [R21+0x24400], desc[UR36][R2.64], !P4 ;  /* 0x244000000215dfae */ /* 0x000fe8000e101d64 */
[----:B------:R-:W-:Y:S04]  /*351b0*/  @!P5 LDGSTS.E.BYPASS.LTC128B.128 [R21+0x28400], desc[UR36][R2.64+0x80], !P3 ;  /* 0x284000800215dfae */ /* 0x000fe8000d901d64 */
[----:B------:R-:W-:Y:S04]  /*351c0*/  @!P5 LDGSTS.E.BYPASS.LTC128B.128 [R21+0x2c400], desc[UR36][R2.64+0x100], !P2 ;  /* 0x2c4001000215dfae */ /* 0x000fe8000d101d64 */
[----:B------:R2:W-:Y:S01]  /*351d0*/  @!P5 LDGSTS.E.BYPASS.LTC128B.128 [R21+0x30400], desc[UR36][R2.64+0x180], !P1 ;  /* 0x304001800215dfae */ /* 0x0005e2000c901d64 */
[----:B------:R-:W-:-:S02]  /*351e0*/  ISETP.NE.AND P5, PT, R7, RZ, PT ;  /* 0x000000ff0700720c */ /* 0x000fc40003fa5270 */
[----:B------:R-:W-:Y:S02]  /*351f0*/  @!P6 LEA R7, R27, UR46, 0x1 ;  /* 0x0000002e1b07ec11 */ /* 0x000fe4000f8e08ff */
        /* <DEDUP_REMOVED lines=21> */
.L_x_11431:
        /* <DEDUP_REMOVED lines=13> */
.L_x_11345:
[----:B------:R-:W-:Y:S05]  /*35420*/  BSYNC B0 ;  /* 0x0000000000007941 */ /* 0x000fea0003800000 */
.L_x_11344:
        /* <DEDUP_REMOVED lines=9> */
.L_x_11432:
[----:B------:R-:W-:-:S13]  /*354c0*/  ISETP.NE.AND P0, PT, R34, 0x3, PT ;  /* 0x000000032200780c */ /* 0x000fda0003f05270 */
[----:B------:R-:W-:Y:S05]  /*354d0*/  @!P0 BRA `(.L_x_11347) ;  /* 0x0000000000048947 */ /* 0x000fea0003800000 */
[----:B------:R-:W-:Y:S01]  /*354e0*/  BPT.TRAP 0x1 ;  /* 0x000000040000795c */ /* 0x000fe20000300000 */
.L_x_11347:
[----:B------:R-:W4:Y:S02]  /*354f0*/  SYNCS.PHASECHK.TRANS64.TRYWAIT P0, [UR46+0x32460], R0 ;  /* 0x03246000ff0075a7 */ /* 0x000f24000800016e */
[----:B----4-:R-:W-:Y:S05]  /*35500*/  @!P0 BRA `(.L_x_11348) ;  /* 0x00000038009c8947 */ /* 0x010fea0003800000 */
.L_x_11433:
[----:B------:R-:W-:Y:S01]  /*35510*/  ULDC.64 UR4, c[0x0][0x328] ;  /* 0x0000ca0000047ab9 */ /* 0x000fe20000000a00 */
[----:B------:R-:W-:Y:S01]  /*35520*/  ULDC.64 UR6, c[0x0][0x338] ;  /* 0x0000ce0000067ab9 */ /* 0x000fe20000000a00 */
[----:B------:R-:W-:Y:S01]  /*35530*/  IMAD R26, R26, UR4, RZ ;  /* 0x000000041a1a7c24 */ /* 0x000fe2000f8e02ff */
[C---:B------:R-:W-:Y:S01]  /*35540*/  LOP3.LUT P3, RZ, R16.reuse, 0x10, RZ, 0xc0, !PT ;  /* 0x0000001010ff7812 */ /* 0x040fe2000786c0ff */
[----:B0--3--:R-:W-:Y:S01]  /*35550*/  IMAD.WIDE.U32 R2, R23, UR4, RZ ;  /* 0x0000000417027c25 */ /* 0x009fe2000f8e00ff */
        /* <DEDUP_REMOVED lines=19> */
[----:B------:R-:W-:Y:S01]  /*35690*/  LEA R7, P0, R2, UR6, 0x1 ;  /* 0x0000000602077c11 */ /* 0x000fe2000f8008ff */
[----:B------:R-:W-:-:S03]  /*356a0*/  UMOV UR4, 0xffffffff ;  /* 0xffffffff00047882 */ /* 0x000fc60000000000 */
[----:B------:R-:W-:Y:S02]  /*356b0*/  LEA.HI.X R8, R2, UR7, R3, 0x1, P0 ;  /* 0x0000000702087c11 */ /* 0x000fe400080f0c03 */
[----:B------:R-:W-:-:S04]  /*356c0*/  SEL R3, RZ, 0x2, P3 ;  /* 0x00000002ff037807 */ /* 0x000fc80001800000 */
[----:B------:R-:W-:-:S05]  /*356d0*/  IADD3 R0, R0, R3, R36 ;  /* 0x0000000300007210 */ /* 0x000fca0007ffe024 */
[----:B------:R-:W-:Y:S01]  /*356e0*/  IMAD.IADD R9, R0, 0x1, R5 ;  /* 0x0000000100097824 */ /* 0x000fe200078e0205 */
[----:B------:R-:W-:Y:S06]  /*356f0*/  BRA.DIV UR4, `(.L_x_11349) ;  /* 0x0000003a04387947 */ /* 0x000fec000b800000 */
[----:B-1----:R-:W0:Y:S01]  /*35700*/  SHFL.IDX PT, R14, R7, RZ, 0x181f ;  /* 0x00181fff070e7589 */ /* 0x002e2200000e0000 */
[----:B------:R-:W-:Y:S01]  /*35710*/  IMAD.SHL.U32 R0, R22, 0x2, RZ ;  /* 0x0000000216007824 */ /* 0x000fe200078e00ff */
[----:B------:R-:W-:Y:S02]  /*35720*/  LEA R6, R27, UR46, 0x1 ;  /* 0x0000002e1b067c11 */ /* 0x000fe4000f8e08ff */
[----:B------:R-:W1:Y:S01]  /*35730*/  SHFL.IDX PT, R3, R8, RZ, 0x181f ;  /* 0x00181fff08037589 */ /* 0x000e6200000e0000 */
[C---:B------:R-:W-:Y:S02]  /*35740*/  LOP3.LUT P2, RZ, R9.reuse, 0x2, RZ, 0xc0, !PT ;  /* 0x0000000209ff7812 */ /* 0x040fe4000784c0ff */
[----:B------:R-:W-:Y:S01]  /*35750*/  LOP3.LUT P1, RZ, R9, 0x4, RZ, 0xc0, !PT ;  /* 0x0000000409ff7812 */ /* 0x000fe2000782c0ff */
[----:B------:R-:W-:Y:S01]  /*35760*/  SHFL.IDX PT, R5, R8, 0x1, 0x181f ;  /* 0x00381f0008057f89 */ /* 0x000fe200000e0000 */
[----:B------:R-:W-:Y:S01]  /*35770*/  VIADD R31, R6, 0x400 ;  /* 0x00000400061f7836 */ /* 0x000fe20000000000 */
[----:B0-----:R-:W-:-:S02]  /*35780*/  IADD3 R2, P0, R14, R0, RZ ;  /* 0x000000000e027210 */ /* 0x001fc40007f1e0ff */
[----:B------:R-:W0:Y:S03]  /*35790*/  SHFL.IDX PT, R14, R7, 0x1, 0x181f ;  /* 0x00381f00070e7f89 */ /* 0x000e2600000e0000 */
[----:B-1----:R-:W-:Y:S01]  /*357a0*/  IMAD.X R3, RZ, RZ, R3, P0 ;  /* 0x000000ffff037224 */ /* 0x002fe200000e0603 */
[----:B0-----:R-:W-:Y:S02]  /*357b0*/  IADD3 R4, P0, R14, R0, RZ ;  /* 0x000000000e047210 */ /* 0x001fe40007f1e0ff */
[----:B------:R-:W0:Y:S03]  /*357c0*/  SHFL.IDX PT, R14, R7, 0x2, 0x181f ;  /* 0x00581f00070e7f89 */ /* 0x000e2600000e0000 */
[----:B------:R-:W-:Y:S01]  /*357d0*/  IMAD.X R5, RZ, RZ, R5, P0 ;  /* 0x000000ffff057224 */ /* 0x000fe200000e0605 */
        /* <DEDUP_REMOVED lines=8> */
[----:B------:R-:W-:-:S13]  /*35860*/  ISETP.LT.OR P3, PT, R17, 0x1, !P0 ;  /* 0x000000011100780c */ /* 0x000fda0004761670 */
[----:B------:R0:W-:Y:S02]  /*35870*/  LDGSTS.E.BYPASS.LTC128B.128 [R6+0x9400], desc[UR36][R2.64+0x180], !P3 ;  /* 0x0940018002067fae */ /* 0x0001e4000d901d64 */
[----:B0-----:R-:W-:Y:S02]  /*35880*/  IADD3 R2, P3, R14, R0, RZ ;  /* 0x000000000e027210 */ /* 0x001fe40007f7e0ff */
[----:B------:R-:W0:Y:S03]  /*35890*/  SHFL.IDX PT, R14, R7, 0x3, 0x181f ;  /* 0x00781f00070e7f89 */ /* 0x000e2600000e0000 */
        /* <DEDUP_REMOVED lines=8> */
[----:B------:R-:W-:-:S13]  /*35920*/  ISETP.LT.OR P3, PT, R17, 0x11, !P0 ;  /* 0x000000111100780c */ /* 0x000fda0004761670 */
[----:B------:R0:W-:Y:S02]  /*35930*/  LDGSTS.E.BYPASS.LTC128B.128 [R6+0x9c00], desc[UR36][R4.64+0x180], !P3 ;  /* 0x09c0018004067fae */ /* 0x0001e4000d901d64 */
[----:B0-----:R-:W-:Y:S02]  /*35940*/  IADD3 R4, P3, R14, R0, RZ ;  /* 0x000000000e047210 */ /* 0x001fe40007f7e0ff */
[----:B------:R-:W0:Y:S03]  /*35950*/  SHFL.IDX PT, R14, R7, 0x4, 0x181f ;  /* 0x00981f00070e7f89 */ /* 0x000e2600000e0000 */
[----:B-1----:R-:W-:Y:S01]  /*35960*/  IMAD.X R5, RZ, RZ, R9, P3 ;  /* 0x000000ffff057224 */ /* 0x002fe200018e0609 */
[C---:B------:R-:W-:Y:S01]  /*35970*/  ISETP.LT.OR P3, PT, R17.reuse, 0x21, P4 ;  /* 0x000000211100780c */ /* 0x040fe20002761670 */
[----:B------:R-:W1:Y:S04]  /*35980*/  SHFL.IDX PT, R9, R8, 0x4, 0x181f ;  /* 0x00981f0008097f89 */ /* 0x000e6800000e0000 */
[----:B------:R-:W2:Y:S08]  /*35990*/  SHFL.IDX PT, R8, R8, 0x5, 0x181f ;  /* 0x00b81f0008087f89 */ /* 0x000eb000000e0000 */
        /* <DEDUP_REMOVED lines=8> */
[----:B------:R0:W3:Y:S03]  /*35a20*/  SHFL.IDX PT, R14, R7, 0x5, 0x181f ;  /* 0x00b81f00070e7f89 */ /* 0x0000e600000e0000 */
[----:B-1----:R-:W-:Y:S01]  /*35a30*/  IMAD.X R3, RZ, RZ, R9, P3 ;  /* 0x000000ffff037224 */ /* 0x002fe200018e0609 */
[----:B------:R-:W-:Y:S01]  /*35a40*/  ISETP.LT.OR P3, PT, R17, 0x31, P4 ;  /* 0x000000311100780c */ /* 0x000fe20002761670 */
[----:B------:R-:W-:-:S12]  /*35a50*/  IMAD.MOV.U32 R9, RZ, RZ, RZ ;  /* 0x000000ffff097224 */ /* 0x000fd800078e00ff */
        /* <DEDUP_REMOVED lines=14> */
[----:B--23--:R0:W-:Y:S02]  /*35b40*/  LDGSTS.E.BYPASS.LTC128B.128 [R6+0xb400], desc[UR36][R2.64+0x180], !P3 ;  /* 0x0b40018002067fae */ /* 0x00c1e4000d901d64 */
.L_x_11447:
        /* <DEDUP_REMOVED lines=20> */
.L_x_11350:
        /* <DEDUP_REMOVED lines=13> */
[----:B------:R-:W-:-:S05]  /*35d60*/  IMAD.MOV.U32 R17, RZ, RZ, 0x1 ;  /* 0x00000001ff117424 */ /* 0x000fca00078e00ff */
[----:B------:R-:W-:-:S04]  /*35d70*/  LOP3.LUT R2, RZ, UR4, RZ, 0x33, !PT ;  /* 0x00000004ff027c12 */ /* 0x000fc8000f8e33ff */
[----:B------:R-:W-:Y:S01]  /*35d80*/  VIADDMNMX R2, R2, -UR44, R3, !PT ;  /* 0x8000002c02027c46 */ /* 0x000fe2000f800103 */
[----:B0-----:R-:W-:Y:S01]  /*35d90*/  IMAD.SHL.U32 R4, R4, 0x10, RZ ;  /* 0x0000001004047824 */ /* 0x001fe200078e00ff */
[----:B-1----:R-:W-:-:S04]  /*35da0*/  LOP3.LUT R5, R5, 0x7f, RZ, 0xc0, !PT ;  /* 0x0000007f05057812 */ /* 0x002fc800078ec0ff */
[----:B------:R-:W-:Y:S02]  /*35db0*/  LOP3.LUT R4, R4, 0x70, RZ, 0xc0, !PT ;  /* 0x0000007004047812 */ /* 0x000fe400078ec0ff */
[----:B------:R-:W-:-:S04]  /*35dc0*/  SHF.R.U32.HI R5, RZ, 0x3, R5 ;  /* 0x00000003ff057819 */ /* 0x000fc80000011605 */
[----:B------:R-:W-:Y:S02]  /*35dd0*/  IADD3 R25, R4, R25, R5 ;  /* 0x0000001904197210 */ /* 0x000fe40007ffe005 */
[----:B------:R-:W-:-:S03]  /*35de0*/  LOP3.LUT R5, RZ, UR42, RZ, 0x33, !PT ;  /* 0x0000002aff057c12 */ /* 0x000fc6000f8e33ff */
[----:B------:R-:W-:Y:S01]  /*35df0*/  VIADD R25, R25, 0xfffffee0 ;  /* 0xfffffee019197836 */ /* 0x000fe20000000000 */
[----:B------:R-:W-:-:S04]  /*35e00*/  VIMNMX R2, R2, R5, !PT ;  /* 0x0000000502027248 */ /* 0x000fc80007fe0100 */
[C---:B------:R-:W-:Y:S01]  /*35e10*/  IADD3 R28, -R2.reuse, -0x2, RZ ;  /* 0xfffffffe021c7810 */ /* 0x040fe20007ffe1ff */
[----:B------:R-:W-:-:S07]  /*35e20*/  IMAD R18, R2, -0x60, R25 ;  /* 0xffffffa002127824 */ /* 0x000fce00078e0219 */
.L_x_11366:
        /* <DEDUP_REMOVED lines=22> */
.L_x_11353:
[----:B------:R-:W-:Y:S05]  /*35f90*/  BSYNC B1 ;  /* 0x0000000000017941 */ /* 0x000fea0003800000 */
.L_x_11352:
[----:B------:R-:W-:-:S13]  /*35fa0*/  ISETP.NE.AND P0, PT, R34, 0x3, PT ;  /* 0x000000032200780c */ /* 0x000fda0003f05270 */
[----:B------:R-:W-:Y:S05]  /*35fb0*/  @!P0 BRA `(.L_x_11354) ;  /* 0x0000000000048947 */ /* 0x000fea0003800000 */
[----:B------:R-:W-:Y:S01]  /*35fc0*/  BPT.TRAP 0x1 ;  /* 0x000000040000795c */ /* 0x000fe20000300000 */
.L_x_11354:
[----:B------:R-:W-:Y:S01]  /*35fd0*/  LEA R19, R17, UR46, 0x3 ;  /* 0x0000002e11137c11 */ /* 0x000fe2000f8e18ff */
[----:B------:R-:W-:Y:S01]  /*35fe0*/  BSSY B1, `(.L_x_11355) ;  /* 0x0000004000017945 */ /* 0x000fe20003800000 */
[----:B------:R-:W-:-:S04]  /*35ff0*/  SHF.L.U32 R23, R26, 0x1f, RZ ;  /* 0x0000001f1a177819 */ /* 0x000fc800000006ff */
[----:B------:R-:W1:Y:S02]  /*36000*/  SYNCS.PHASECHK.TRANS64.TRYWAIT P0, [R19+URZ+0x32440], R23 ;  /* 0x03244017130075a7 */ /* 0x000e64000800017f */
[----:B-1----:R-:W-:Y:S05]  /*36010*/  @!P0 BRA `(.L_x_11356) ;  /* 0x00000038005c8947 */ /* 0x002fea0003800000 */
.L_x_11448:
[----:B------:R-:W-:Y:S05]  /*36020*/  BSYNC B1 ;  /* 0x0000000000017941 */ /* 0x000fea0003800000 */
.L_x_11355:
        /* <DEDUP_REMOVED lines=57> */
.L_x_11462:
        /* <DEDUP_REMOVED lines=8> */
.L_x_11358:
        /* <DEDUP_REMOVED lines=10> */
.L_x_11359:
[----:B------:R2:W-:Y:S01]  /*364e0*/  SYNCS.ARRIVE.TRANS64.A1T0 RZ, [R19+URZ+0x32430], RZ ;  /* 0x032430ff13ff79a7 */ /* 0x0005e2000810003f */
[----:B------:R-:W-:Y:S05]  /*364f0*/  @!P2 BRA `(.L_x_11360) ;  /* 0x000000000004a947 */ /* 0x000fea0003800000 */
[----:B------:R-:W-:Y:S01]  /*36500*/  BPT.TRAP 0x1 ;  /* 0x000000040000795c */ /* 0x000fe20000300000 */
.L_x_11360:
[----:B------:R-:W3:Y:S01]  /*36510*/  SYNCS.PHASECHK.TRANS64.TRYWAIT P0, [R19+URZ+0x32460], R23 ;  /* 0x03246017130075a7 */ /* 0x000ee2000800017f */
[----:B------:R-:W-:Y:S04]  /*36520*/  BSSY B1, `(.L_x_11361) ;  /* 0x0000002000017945 */ /* 0x000fe80003800000 */
[----:B---3--:R-:W-:Y:S05]  /*36530*/  @!P0 BRA `(.L_x_11362) ;  /* 0x0000003800b48947 */ /* 0x008fea0003800000 */
.L_x_11463:
[----:B------:R-:W-:Y:S05]  /*36540*/  BSYNC B1 ;  /* 0x0000000000017941 */ /* 0x000fea0003800000 */
.L_x_11361:
        /* <DEDUP_REMOVED lines=46> */
[----:B------:R3:W-:Y:S01]  /*36830*/  LDGSTS.E.BYPASS.LTC128B.128 [R21+0x9800], desc[UR36][R8.64+0x180], !P1 ;  /* 0x0980018008157fae */ /* 0x0007e2000c901d64 */
[----:B0-----:R-:W-:-:S03]  /*36840*/  IADD3 R6, P0, R14, R0, RZ ;  /* 0x000000000e067210 */ /* 0x001fc60007f1e0ff */
[----:B------:R-:W-:Y:S04]  /*36850*/  SHFL.IDX PT, R22, R22, 0x5, 0x181f ;  /* 0x00b81f0016167f89 */ /* 0x000fe800000e0000 */
[----:B------:R-:W0:Y:S01]  /*36860*/  SHFL.IDX PT, R14, R20, 0x3, 0x181f ;  /* 0x00781f00140e7f89 */ /* 0x000e2200000e0000 */
[----:B-1----:R-:W-:Y:S02]  /*36870*/  IMAD.X R7, RZ, RZ, R4, P0 ;  /* 0x000000ffff077224 */ /* 0x002fe400000e0604 */
[----:B---3--:R-:W-:-:S03]  /*36880*/  IMAD.MOV.U32 R9, RZ, RZ, RZ ;  /* 0x000000ffff097224 */ /* 0x008fc600078e00ff */
[----:B------:R1:W-:Y:S04]  /*36890*/  LDGSTS.E.BYPASS.LTC128B.128 [R21+0x1000], desc[UR36][R6.64], !P4 ;  /* 0x0100000006157fae */ /* 0x0003e8000e101d64 */
[----:B------:R1:W-:Y:S04]  /*368a0*/  LDGSTS.E.BYPASS.LTC128B.128 [R21+0x4000], desc[UR36][R6.64+0x80], !P3 ;  /* 0x0400008006157fae */ /* 0x0003e8000d901d64 */
[----:B------:R1:W-:Y:S04]  /*368b0*/  LDGSTS.E.BYPASS.LTC128B.128 [R21+0x7000], desc[UR36][R6.64+0x100], !P2 ;  /* 0x0700010006157fae */ /* 0x0003e8000d101d64 */
[----:B------:R1:W-:Y:S01]  /*368c0*/  LDGSTS.E.BYPASS.LTC128B.128 [R21+0xa000], desc[UR36][R6.64+0x180], !P1 ;  /* 0x0a00018006157fae */ /* 0x0003e2000c901d64 */
[----:B0-----:R-:W-:-:S03]  /*368d0*/  IADD3 R4, P0, R14, R0, RZ ;  /* 0x000000000e047210 */ /* 0x001fc60007f1e0ff */
[----:B------:R-:W0:Y:S02]  /*368e0*/  SHFL.IDX PT, R14, R20, 0x4, 0x181f ;  /* 0x00981f00140e7f89 */ /* 0x000e2400000e0000 */
[----:B------:R-:W-:-:S05]  /*368f0*/  IMAD.X R5, RZ, RZ, R5, P0 ;  /* 0x000000ffff057224 */ /* 0x000fca00000e0605 */
        /* <DEDUP_REMOVED lines=11> */
.L_x_11477:
        /* <DEDUP_REMOVED lines=11> */
.L_x_11364:
        /* <DEDUP_REMOVED lines=10> */
.L_x_11365:
        /* <DEDUP_REMOVED lines=10> */
.L_x_11351:
[----:B------:R-:W-:Y:S05]  /*36ba0*/  BSYNC B0 ;  /* 0x0000000000007941 */ /* 0x000fea0003800000 */
.L_x_11324:
[----:B------:R-:W0:Y:S01]  /*36bb0*/  S2R R3, SR_CgaCtaId ;  /* 0x0000000000037919 */ /* 0x000e220000008800 */
[----:B------:R-:W-:Y:S01]  /*36bc0*/  MOV R0, 0x400 ;  /* 0x0000040000007802 */ /* 0x000fe20000000f00 */
[----:B------:R-:W-:Y:S01]  /*36bd0*/  BSSY B0, `(.L_x_11367) ;  /* 0x0000005000007945 */ /* 0x000fe20003800000 */
[----:B------:R-:W-:Y:S02]  /*36be0*/  SHF.L.U32 R9, R9, 0x1f, RZ ;  /* 0x0000001f09097819 */ /* 0x000fe400000006ff */
[----:B0-----:R-:W-:-:S04]  /*36bf0*/  LEA R4, R3, R0, 0x18 ;  /* 0x0000000003047211 */ /* 0x001fc800078ec0ff */
[----:B------:R-:W0:Y:S02]  /*36c00*/  SYNCS.PHASECHK.TRANS64.TRYWAIT P0, [R4+URZ+0x32420], R9 ;  /* 0x03242009040075a7 */ /* 0x000e24000800017f */
[----:B0-----:R-:W-:Y:S05]  /*36c10*/  @!P0 BRA `(.L_x_11368) ;  /* 0x0000003800dc8947 */ /* 0x001fea0003800000 */
.L_x_11478:
[----:B------:R-:W-:Y:S05]  /*36c20*/  BSYNC B0 ;  /* 0x0000000000007941 */ /* 0x000fea0003800000 */
.L_x_11367:
[----:B------:R-:W-:-:S03]  /*36c30*/  UMOV UR4, 0xffffffff ;  /* 0xffffffff00047882 */ /* 0x000fc60000000000 */
[----:B------:R-:W-:Y:S05]  /*36c40*/  BRA.DIV UR4, `(.L_x_11369) ;  /* 0x0000003a04e47947 */ /* 0x000fea000b800000 */
[----:B------:R-:W1:Y:S02]  /*36c50*/  S2R R0, SR_TID.X ;  /* 0x0000000000007919 */ /* 0x000e640000002100 */
[----:B-1----:R-:W-:-:S04]  /*36c60*/  SHF.R.U32.HI R0, RZ, 0x5, R0 ;  /* 0x00000005ff007819 */ /* 0x002fc80000011600 */
[----:B------:R-:W-:-:S05]  /*36c70*/  LOP3.LUT R0, R0, 0x3, RZ, 0xc0, !PT ;  /* 0x0000000300007812 */ /* 0x000fca00078ec0ff */
[----:B------:R1:W3:Y:S02]  /*36c80*/  SHFL.IDX PT, R14, R0, RZ, 0x1f ;  /* 0x00001fff000e7589 */ /* 0x0002e400000e0000 */
.L_x_11481:
[----:B---3--:R-:W-:-:S13]  /*36c90*/  ISETP.NE.AND P0, PT, R14, RZ, PT ;  /* 0x000000ff0e00720c */ /* 0x008fda0003f05270 */
[----:B------:R-:W-:Y:S05]  /*36ca0*/  @P0 BRA `(.L_x_11213) ;  /* 0x0000000000880947 */ /* 0x000fea0003800000 */
[----:B------:R-:W-:-:S03]  /*36cb0*/  UMOV UR4, 0xffffffff ;  /* 0xffffffff00047882 */ /* 0x000fc60000000000 */
[----:B------:R-:W-:Y:S05]  /*36cc0*/  BRA.DIV UR4, `(.L_x_11370) ;  /* 0x0000003a04f87947 */ /* 0x000fea000b800000 */
[----:B------:R-:W-:-:S13]  /*36cd0*/  ELECT P6, URZ, PT ;  /* 0x00000000003f782f */ /* 0x000fda00038c0000 */
.L_x_11484:
[----:B------:R-:W-:Y:S05]  /*36ce0*/  @!P6 BRA `(.L_x_11213) ;  /* 0x000000000078e947 */ /* 0x000fea0003800000 */
[----:B------:R-:W-:-:S06]  /*36cf0*/  ULOP3.LUT UR4, UR60, 0x2, URZ, 0xfc, !UPT ;  /* 0x000000023c047892 */ /* 0x000fcc000f8efc3f */
[----:B-1----:R-:W-:-:S05]  /*36d00*/  IMAD.U32 R0, RZ, RZ, UR4 ;  /* 0x00000004ff007e24 */ /* 0x002fca000f8e00ff */
[----:B------:R-:W-:-:S13]  /*36d10*/  ISETP.NE.AND P0, PT, R0, 0x3, PT ;  /* 0x000000030000780c */ /* 0x000fda0003f05270 */
[----:B------:R-:W-:Y:S05]  /*36d20*/  @!P0 BRA `(.L_x_11371) ;  /* 0x0000000000048947 */ /* 0x000fea0003800000 */
[----:B------:R-:W-:Y:S01]  /*36d30*/  BPT.TRAP 0x1 ;  /* 0x000000040000795c */ /* 0x000fe20000300000 */
.L_x_11371:
[C---:B------:R-:W-:Y:S01]  /*36d40*/  IMAD R5, R17.reuse, 0x8, R4 ;  /* 0x0000000811057824 */ /* 0x040fe200078e0204 */
[----:B------:R-:W-:Y:S01]  /*36d50*/  SHF.L.U32 R0, R26, 0x1f, RZ ;  /* 0x0000001f1a007819 */ /* 0x000fe200000006ff */
[----:B------:R-:W-:-:S03]  /*36d60*/  VIADD R17, R17, 0x1 ;  /* 0x0000000111117836 */ /* 0x000fc60000000000 */
[----:B------:R-:W1:Y:S02]  /*36d70*/  SYNCS.PHASECHK.TRANS64.TRYWAIT P1, [R5+URZ+0x32440], R0 ;  /* 0x03244000050075a7 */ /* 0x000e64000802017f */
[----:B------:R-:W-:-:S04]  /*36d80*/  ISETP.NE.AND P2, PT, R17, 0x2, PT ;  /* 0x000000021100780c */ /* 0x000fc80003f45270 */
[----:B------:R-:W-:Y:S01]  /*36d90*/  SEL R3, RZ, 0x1, P2 ;  /* 0x00000001ff037807 */ /* 0x000fe20001000000 */
[----:B-1----:R-:W-:Y:S08]  /*36da0*/  @!P1 BRA `(.L_x_11372) ;  /* 0x0000003800e09947 */ /* 0x002ff00003800000 */
.L_x_11485:
[----:B------:R-:W-:Y:S02]  /*36db0*/  SEL R17, R17, RZ, P2 ;  /* 0x000000ff11117207 */ /* 0x000fe40001000000 */
[----:B------:R-:W-:Y:S01]  /*36dc0*/  LOP3.LUT R2, R26, R3, RZ, 0x3c, !PT ;  /* 0x000000031a027212 */ /* 0x000fe200078e3cff */
[----:B------:R-:W-:Y:S06]  /*36dd0*/  @!P0 BRA `(.L_x_11373) ;  /* 0x0000000000048947 */ /* 0x000fec0003800000 */
[----:B------:R-:W-:Y:S01]  /*36de0*/  BPT.TRAP 0x1 ;  /* 0x000000040000795c */ /* 0x000fe20000300000 */
.L_x_11373:
[----:B------:R-:W-:Y:S01]  /*36df0*/  IMAD R17, R17, 0x8, R4 ;  /* 0x0000000811117824 */ /* 0x000fe200078e0204 */
[----:B------:R-:W-:-:S04]  /*36e00*/  SHF.L.U32 R2, R2, 0x1f, RZ ;  /* 0x0000001f02027819 */ /* 0x000fc800000006ff */
[----:B------:R-:W3:Y:S02]  /*36e10*/  SYNCS.PHASECHK.TRANS64.TRYWAIT P1, [R17+URZ+0x32440], R2 ;  /* 0x03244002110075a7 */ /* 0x000ee4000802017f */
[----:B---3--:R-:W-:Y:S05]  /*36e20*/  @!P1 BRA `(.L_x_11374) ;  /* 0x0000003800d49947 */ /* 0x008fea0003800000 */
.L_x_11486:
[----:B------:R-:W-:Y:S05]  /*36e30*/  @!P0 BRA `(.L_x_11375) ;  /* 0x0000000000048947 */ /* 0x000fea0003800000 */
[----:B------:R-:W-:Y:S01]  /*36e40*/  BPT.TRAP 0x1 ;  /* 0x000000040000795c */ /* 0x000fe20000300000 */
.L_x_11375:
[----:B------:R-:W4:Y:S02]  /*36e50*/  SYNCS.PHASECHK.TRANS64.TRYWAIT P1, [R5+URZ+0x32460], R0 ;  /* 0x03246000050075a7 */ /* 0x000f24000802017f */
[----:B----4-:R-:W-:Y:S05]  /*36e60*/  @!P1 BRA `(.L_x_11376) ;  /* 0x0000003800d89947 */ /* 0x010fea0003800000 */
.L_x_11487:
[----:B------:R-:W-:Y:S05]  /*36e70*/  @!P0 BRA `(.L_x_11377) ;  /* 0x0000000000048947 */ /* 0x000fea0003800000 */
[----:B------:R-:W-:Y:S01]  /*36e80*/  BPT.TRAP 0x1 ;  /* 0x000000040000795c */ /* 0x000fe20000300000 */
.L_x_11377:
[----:B------:R0:W0:Y:S02]  /*36e90*/  SYNCS.PHASECHK.TRANS64.TRYWAIT P0, [R17+URZ+0x32460], R2 ;  /* 0x03246002110075a7 */ /* 0x000024000800017f */
[----:B0-----:R-:W-:Y:S05]  /*36ea0*/  @!P0 NANOSLEEP.SYNCS 0x989680 ;  /* 0x009896800000895d */ /* 0x001fea0003900000 */
[----:B------:R-:W0:Y:S02]  /*36eb0*/  @!P0 SYNCS.PHASECHK.TRANS64 P0, [R17+URZ+0x32460], R2 ;  /* 0x03246002110085a7 */ /* 0x000e24000800007f */
[----:B0-----:R-:W-:Y:S05]  /*36ec0*/  @!P0 BRA `(.L_x_11377) ;  /* 0xfffffffc00f08947 */ /* 0x001fea000383ffff */
.L_x_11213:
[----:B------:R-:W-:Y:S05]  /*36ed0*/  BSYNC B6 ;  /* 0x0000000000067941 */ /* 0x000fea0003800000 */
.L_x_11210:
[----:B------:R-:W-:Y:S05]  /*36ee0*/  EXIT ;  /* 0x000000000000794d */ /* 0x000fea0003800000 */
.L_x_11224:
[----:B0-----:R0:W1:Y:S02]  /*36ef0*/  SYNCS.PHASECHK.TRANS64.TRYWAIT P0, [R72+URZ+0x32400], R15 ;  /* 0x0324000f480075a7 */ /* 0x001064000800017f */
[----:B-1----:R-:W-:Y:S05]  /*36f00*/  @!P0 NANOSLEEP.SYNCS 0x989680 ;  /* 0x009896800000895d */ /* 0x002fea0003900000 */
[----:B------:R-:W1:Y:S02]  /*36f10*/  @!P0 SYNCS.PHASECHK.TRANS64 P0, [R72+URZ+0x32400], R15 ;  /* 0x0324000f480085a7 */ /* 0x000e64000800007f */
[----:B-1----:R-:W-:Y:S05]  /*36f20*/  @!P0 BRA `(.L_x_11224) ;  /* 0xfffffffc00f08947 */ /* 0x002fea000383ffff */
[----:B------:R-:W-:Y:S05]  /*36f30*/  BRA `(.L_x_11378) ;  /* 0xfffffcb000b87947 */ /* 0x000fea000383ffff */
.L_x_11231:
[----:B--2---:R2:W3:Y:S02]  /*36f40*/  SYNCS.PHASECHK.TRANS64.TRYWAIT P0, [R6+URZ], R7 ;  /* 0x00000007060075a7 */ /* 0x0044e4000800017f */
[----:B---3--:R-:W-:Y:S05]  /*36f50*/  @!P0 NANOSLEEP.SYNCS 0x989680 ;  /* 0x009896800000895d */ /* 0x008fea0003900000 */
[----:B------:R-:W3:Y:S02]  /*36f60*/  @!P0 SYNCS.PHASECHK.TRANS64 P0, [R6+URZ], R7 ;  /* 0x00000007060085a7 */ /* 0x000ee4000800007f */
[----:B---3--:R-:W-:Y:S05]  /*36f70*/  @!P0 BRA `(.L_x_11231) ;  /* 0xfffffffc00f08947 */ /* 0x008fea000383ffff */
[----:B------:R-:W-:Y:S05]  /*36f80*/  BRA `(.L_x_11230) ;  /* 0xfffffcb400bc7947 */ /* 0x000fea000383ffff */
.L_x_11233:
[----:B0-----:R0:W1:Y:S02]  /*36f90*/  SYNCS.PHASECHK.TRANS64.TRYWAIT P0, [R72+URZ+0x32410], R7 ;  /* 0x03241007480075a7 */ /* 0x001064000800017f */
[----:B-1----:R-:W-:Y:S05]  /*36fa0*/  @!P0 NANOSLEEP.SYNCS 0x989680 ;  /* 0x009896800000895d */ /* 0x002fea0003900000 */
[----:B------:R-:W1:Y:S02]  /*36fb0*/  @!P0 SYNCS.PHASECHK.TRANS64 P0, [R72+URZ+0x32410], R7 ;  /* 0x03241007480085a7 */ /* 0x000e64000800007f */
[----:B-1----:R-:W-:Y:S05]  /*36fc0*/  @!P0 BRA `(.L_x_11233) ;  /* 0xfffffffc00f08947 */ /* 0x002fea000383ffff */
[----:B------:R-:W-:Y:S05]  /*36fd0*/  BRA `(.L_x_11379) ;  /* 0xfffffcb800947947 */ /* 0x000fea000383ffff */
.L_x_11240:
[----:B-1----:R1:W2:Y:S02]  /*36fe0*/  SYNCS.PHASECHK.TRANS64.TRYWAIT P0, [R6+URZ], R7 ;  /* 0x00000007060075a7 */ /* 0x0022a4000800017f */
[----:B--2---:R-:W-:Y:S05]  /*36ff0*/  @!P0 NANOSLEEP.SYNCS 0x989680 ;  /* 0x009896800000895d */ /* 0x004fea0003900000 */
[----:B------:R-:W2:Y:S02]  /*37000*/  @!P0 SYNCS.PHASECHK.TRANS64 P0, [R6+URZ], R7 ;  /* 0x00000007060085a7 */ /* 0x000ea4000800007f */
[----:B--2---:R-:W-:Y:S05]  /*37010*/  @!P0 BRA `(.L_x_11240) ;  /* 0xfffffffc00f08947 */ /* 0x004fea000383ffff */
[----:B------:R-:W-:Y:S05]  /*37020*/  BRA `(.L_x_11239) ;  /* 0xfffffcb800d87947 */ /* 0x000fea000383ffff */
.L_x_11274:
[----:B---3--:R3:W4:Y:S02]  /*37030*/  SYNCS.PHASECHK.TRANS64.TRYWAIT P0, [R6+URZ], R7 ;  /* 0x00000007060075a7 */ /* 0x008724000800017f */
[----:B----4-:R-:W-:Y:S05]  /*37040*/  @!P0 NANOSLEEP.SYNCS 0x989680 ;  /* 0x009896800000895d */ /* 0x010fea0003900000 */
[----:B------:R-:W4:Y:S02]  /*37050*/  @!P0 SYNCS.PHASECHK.TRANS64 P0, [R6+URZ], R7 ;  /* 0x00000007060085a7 */ /* 0x000f24000800007f */
[----:B----4-:R-:W-:Y:S05]  /*37060*/  @!P0 BRA `(.L_x_11274) ;  /* 0xfffffffc00f08947 */ /* 0x010fea000383ffff */
[----:B------:R-:W-:Y:S05]  /*37070*/  BRA `(.L_x_11273) ;  /* 0xfffffd2000987947 */ /* 0x000fea000383ffff */
.L_x_11281:
[----:B-1----:R1:W2:Y:S02]  /*37080*/  SYNCS.PHASECHK.TRANS64.TRYWAIT P0, [R12+URZ], R13 ;  /* 0x0000000d0c0075a7 */ /* 0x0022a4000800017f */
[----:B--2---:R-:W-:Y:S05]  /*37090*/  @!P0 NANOSLEEP.SYNCS 0x989680 ;  /* 0x009896800000895d */ /* 0x004fea0003900000 */
[----:B------:R-:W2:Y:S02]  /*370a0*/  @!P0 SYNCS.PHASECHK.TRANS64 P0, [R12+URZ], R13 ;  /* 0x0000000d0c0085a7 */ /* 0x000ea4000800007f */
[----:B--2---:R-:W-:Y:S05]  /*370b0*/  @!P0 BRA `(.L_x_11281) ;  /* 0xfffffffc00f08947 */ /* 0x004fea000383ffff */
[----:B------:R-:W-:Y:S05]  /*370c0*/  BRA `(.L_x_11280) ;  /* 0xfffffd2400bc7947 */ /* 0x000fea000383ffff */
.L_x_11294:
[----:B-1----:R1:W2:Y:S02]  /*370d0*/  SYNCS.PHASECHK.TRANS64.TRYWAIT P0, [R4+URZ], R5 ;  /* 0x00000005040075a7 */ /* 0x0022a4000800017f */
[----:B--2---:R-:W-:Y:S05]  /*370e0*/  @!P0 NANOSLEEP.SYNCS 0x989680 ;  /* 0x009896800000895d */ /* 0x004fea0003900000 */
[----:B------:R-:W2:Y:S02]  /*370f0*/  @!P0 SYNCS.PHASECHK.TRANS64 P0, [R4+URZ], R5 ;  /* 0x00000005040085a7 */ /* 0x000ea4000800007f */
[----:B--2---:R-:W-:Y:S05]  /*37100*/  @!P0 BRA `(.L_x_11294) ;  /* 0xfffffffc00f08947 */ /* 0x004fea000383ffff */
[----:B------:R-:W-:Y:S05]  /*37110*/  BRA `(.L_x_11293) ;  /* 0xfffffecc00987947 */ /* 0x000fea000383ffff */
.L_x_11301:
[----:B-1----:R1:W2:Y:S02]  /*37120*/  SYNCS.PHASECHK.TRANS64.TRYWAIT P0, [R2+URZ], R3 ;  /* 0x00000003020075a7 */ /* 0x0022a4000800017f */
[----:B--2---:R-:W-:Y:S05]  /*37130*/  @!P0 NANOSLEEP.SYNCS 0x989680 ;  /* 0x009896800000895d */ /* 0x004fea0003900000 */
[----:B------:R-:W2:Y:S02]  /*37140*/  @!P0 SYNCS.PHASECHK.TRANS64 P0, [R2+URZ], R3 ;  /* 0x00000003020085a7 */ /* 0x000ea4000800007f */
[----:B--2---:R-:W-:Y:S05]  /*37150*/  @!P0 BRA `(.L_x_11301) ;  /* 0xfffffffc00f08947 */ /* 0x004fea000383ffff */
[----:B------:R-:W-:Y:S05]  /*37160*/  BRA `(.L_x_11300) ;  /* 0xfffffed000d47947 */ /* 0x000fea000383ffff */
.L_x_11335:
[----:B------:R-:W-:Y:S02]  /*37170*/  IMAD.MOV.U32 R13, RZ, RZ, R18 ;  /* 0x000000ffff0d7224 */ /* 0x000fe400078e0012 */
[----:B------:R-:W-:Y:S02]  /*37180*/  IMAD.MOV.U32 R12, RZ, RZ, RZ ;  /* 0x000000ffff0c7224 */ /* 0x000fe400078e00ff */
[----:B------:R-:W-:Y:S02]  /*37190*/  IMAD.MOV.U32 R11, RZ, RZ, 0x1f ;  /* 0x0000001fff0b7424 */ /* 0x000fe400078e00ff */
[----:B------:R-:W-:-:S07]  /*371a0*/  IMAD.MOV.U32 R15, RZ, RZ, -0x1 ;  /* 0xffffffffff0f7424 */ /* 0x000fce00078e00ff */
[----:B-----5:R-:W-:Y:S05]  /*371b0*/  WARPSYNC.COLLECTIVE R15, `(.L_x_11380) ;  /* 0x000000000f087348 */ /* 0x020fea0003c00000 */
[----:B------:R0:W1:Y:S02]  /*371c0*/  SHFL.IDX P6, R14, R13, R12, R11 ;  /* 0x0000000c0d0e7389 */ /* 0x00006400000c000b */
[----:B01---5:R-:W-:Y:S01]  /*371d0*/  ENDCOLLECTIVE ;  /* 0x000000000000791b */ /* 0x023fe20003800000 */
.L_x_11380:
[----:B------:R-:W-:Y:S05]  /*371e0*/  BRA `(.L_x_11381) ;  /* 0xffffffc400587947 */ /* 0x000fea000383ffff */
.L_x_11337:
[----:B0-----:R-:W-:-:S04]  /*371f0*/  IMAD.U32 R3, RZ, RZ, UR46 ;  /* 0x0000002eff037e24 */ /* 0x001fc8000f8e00ff */
[----:B------:R0:W1:Y:S03]  /*37200*/  SYNCS.PHASECHK.TRANS64.TRYWAIT P0, [R3+URZ+0x32440], R2 ;  /* 0x03244002030075a7 */ /* 0x000066000800017f */
[----:B-1----:R-:W-:Y:S05]  /*37210*/  @!P0 NANOSLEEP.SYNCS 0x989680 ;  /* 0x009896800000895d */ /* 0x002fea0003900000 */
[----:B------:R-:W1:Y:S02]  /*37220*/  @!P0 SYNCS.PHASECHK.TRANS64 P0, [R3+URZ+0x32440], R2 ;  /* 0x03244002030085a7 */ /* 0x000e64000800007f */
[----:B-1----:R-:W-:Y:S05]  /*37230*/  @!P0 BRA `(.L_x_11337) ;  /* 0xfffffffc00ec8947 */ /* 0x002fea000383ffff */
[----:B------:R-:W-:Y:S05]  /*37240*/  BRA `(.L_x_11382) ;  /* 0xffffffc400947947 */ /* 0x000fea000383ffff */
.L_x_11338:
        /* <DEDUP_REMOVED lines=8> */
.L_x_11384:
[----:B------:R-:W-:Y:S05]  /*372d0*/  BSYNC B0 ;  /* 0x0000000000007941 */ /* 0x000fea0003800000 */
.L_x_11383:
        /* <DEDUP_REMOVED lines=9> */
.L_x_11385:
[----:B------:R-:W-:Y:S02]  /*37370*/  IMAD.MOV.U32 R13, RZ, RZ, R5 ;  /* 0x000000ffff0d7224 */ /* 0x000fe400078e0005 */
[----:B------:R-:W-:Y:S01]  /*37380*/  IMAD.MOV.U32 R12, RZ, RZ, 0x1 ;  /* 0x00000001ff0c7424 */ /* 0x000fe200078e00ff */
[----:B------:R-:W-:-:S13]  /*37390*/  @P0 LEA R2, P1, R22, R14, 0x1 ;  /* 0x0000000e16020211 */ /* 0x000fda00078208ff */
[----:B------:R-:W-:Y:S05]  /*373a0*/  WARPSYNC.COLLECTIVE R15, `(.L_x_11386) ;  /* 0x000000000f087348 */ /* 0x000fea0003c00000 */
[----:B------:R0:W1:Y:S02]  /*373b0*/  SHFL.IDX P6, R14, R13, R12, R11 ;  /* 0x0000000c0d0e7389 */ /* 0x00006400000c000b */
[----:B01----:R-:W-:Y:S01]  /*373c0*/  ENDCOLLECTIVE ;  /* 0x000000000000791b */ /* 0x003fe20003800000 */
.L_x_11386:
        /* <DEDUP_REMOVED lines=12> */
.L_x_11387:
[----:B------:R-:W-:Y:S02]  /*37490*/  IMAD.MOV.U32 R13, RZ, RZ, R5 ;  /* 0x000000ffff0d7224 */ /* 0x000fe400078e0005 */
[----:B------:R-:W-:Y:S01]  /*374a0*/  IMAD.MOV.U32 R12, RZ, RZ, 0x2 ;  /* 0x00000002ff0c7424 */ /* 0x000fe200078e00ff */
[----:B------:R-:W-:-:S13]  /*374b0*/  @P0 LEA R2, P1, R22, R14, 0x1 ;  /* 0x0000000e16020211 */ /* 0x000fda00078208ff */
[----:B------:R-:W-:Y:S05]  /*374c0*/  WARPSYNC.COLLECTIVE R15, `(.L_x_11388) ;  /* 0x000000000f087348 */ /* 0x000fea0003c00000 */
[----:B------:R0:W1:Y:S02]  /*374d0*/  SHFL.IDX P6, R14, R13, R12, R11 ;  /* 0x0000000c0d0e7389 */ /* 0x00006400000c000b */
[----:B01----:R-:W-:Y:S01]  /*374e0*/  ENDCOLLECTIVE ;  /* 0x000000000000791b */ /* 0x003fe20003800000 */
.L_x_11388:
        /* <DEDUP_REMOVED lines=12> */
.L_x_11389:
[----:B------:R-:W-:Y:S02]  /*375b0*/  IMAD.MOV.U32 R13, RZ, RZ, R5 ;  /* 0x000000ffff0d7224 */ /* 0x000fe400078e0005 */
[----:B------:R-:W-:Y:S01]  /*375c0*/  IMAD.MOV.U32 R12, RZ, RZ, 0x3 ;  /* 0x00000003ff0c7424 */ /* 0x000fe200078e00ff */
[----:B------:R-:W-:-:S13]  /*375d0*/  @P0 LEA R2, P1, R22, R14, 0x1 ;  /* 0x0000000e16020211 */ /* 0x000fda00078208ff */
[----:B------:R-:W-:Y:S05]  /*375e0*/  WARPSYNC.COLLECTIVE R15, `(.L_x_11390) ;  /* 0x000000000f087348 */ /* 0x000fea0003c00000 */
[----:B------:R0:W1:Y:S02]  /*375f0*/  SHFL.IDX P6, R14, R13, R12, R11 ;  /* 0x0000000c0d0e7389 */ /* 0x00006400000c000b */
[----:B01----:R-:W-:Y:S01]  /*37600*/  ENDCOLLECTIVE ;  /* 0x000000000000791b */ /* 0x003fe20003800000 */
.L_x_11390:
        /* <DEDUP_REMOVED lines=12> */
.L_x_11391:
[----:B------:R-:W-:Y:S02]  /*376d0*/  IMAD.MOV.U32 R13, RZ, RZ, R5 ;  /* 0x000000ffff0d7224 */ /* 0x000fe400078e0005 */
[----:B------:R-:W-:Y:S01]  /*376e0*/  IMAD.MOV.U32 R12, RZ, RZ, 0x4 ;  /* 0x00000004ff0c7424 */ /* 0x000fe200078e00ff */
[----:B------:R-:W-:-:S13]  /*376f0*/  @P0 LEA R2, P1, R22, R14, 0x1 ;  /* 0x0000000e16020211 */ /* 0x000fda00078208ff */
[----:B------:R-:W-:Y:S05]  /*37700*/  WARPSYNC.COLLECTIVE R15, `(.L_x_11392) ;  /* 0x000000000f087348 */ /* 0x000fea0003c00000 */
[----:B------:R0:W1:Y:S02]  /*37710*/  SHFL.IDX P6, R14, R13, R12, R11 ;  /* 0x0000000c0d0e7389 */ /* 0x00006400000c000b */
[----:B01----:R-:W-:Y:S01]  /*37720*/  ENDCOLLECTIVE ;  /* 0x000000000000791b */ /* 0x003fe20003800000 */
.L_x_11392:
        /* <DEDUP_REMOVED lines=12> */
.L_x_11393:
[----:B------:R-:W-:Y:S02]  /*377f0*/  IMAD.MOV.U32 R13, RZ, RZ, R5 ;  /* 0x000000ffff0d7224 */ /* 0x000fe400078e0005 */
[----:B------:R-:W-:Y:S01]  /*37800*/  IMAD.MOV.U32 R12, RZ, RZ, 0x5 ;  /* 0x00000005ff0c7424 */ /* 0x000fe200078e00ff */
[----:B------:R-:W-:-:S13]  /*37810*/  @P0 LEA R2, P1, R22, R14, 0x1 ;  /* 0x0000000e16020211 */ /* 0x000fda00078208ff */
[----:B------:R-:W-:Y:S05]  /*37820*/  WARPSYNC.COLLECTIVE R15, `(.L_x_11394) ;  /* 0x000000000f087348 */ /* 0x000fea0003c00000 */
[----:B------:R0:W1:Y:S02]  /*37830*/  SHFL.IDX P6, R14, R13, R12, R11 ;  /* 0x0000000c0d0e7389 */ /* 0x00006400000c000b */
[----:B01----:R-:W-:Y:S01]  /*37840*/  ENDCOLLECTIVE ;  /* 0x000000000000791b */ /* 0x003fe20003800000 */
.L_x_11394:
        /* <DEDUP_REMOVED lines=10> */
.L_x_11395:
[----:B------:R-:W-:Y:S05]  /*378f0*/  BRA `(.L_x_11396) ;  /* 0xffffffc4000c7947 */ /* 0x000fea000383ffff */
.L_x_11341:
[----:B------:R-:W-:Y:S01]  /*37900*/  IMAD.MOV.U32 R13, RZ, RZ, R6 ;  /* 0x000000ffff0d7224 */ /* 0x000fe200078e0006 */
[----:B------:R-:W-:Y:S01]  /*37910*/  LOP3.LUT R16, R16, 0xffffefff, RZ, 0xc0, !PT ;  /* 0xffffefff10107812 */ /* 0x000fe200078ec0ff */
[----:B------:R-:W-:Y:S02]  /*37920*/  IMAD.MOV.U32 R12, RZ, RZ, RZ ;  /* 0x000000ffff0c7224 */ /* 0x000fe400078e00ff */
[----:B------:R-:W-:Y:S02]  /*37930*/  IMAD.MOV.U32 R11, RZ, RZ, 0x181f ;  /* 0x0000181fff0b7424 */ /* 0x000fe400078e00ff */
[----:B------:R-:W-:Y:S02]  /*37940*/  IMAD.MOV.U32 R15, RZ, RZ, -0x1 ;  /* 0xffffffffff0f7424 */ /* 0x000fe400078e00ff */
[----:B------:R-:W-:-:S07]  /*37950*/  VIADD R4, R20, UR40 ;  /* 0x0000002814047c36 */ /* 0x000fce0008000000 */
[----:B------:R-:W-:Y:S05]  /*37960*/  WARPSYNC.COLLECTIVE R15, `(.L_x_11397) ;  /* 0x000000000f087348 */ /* 0x000fea0003c00000 */
[----:B------:R0:W1:Y:S02]  /*37970*/  SHFL.IDX P6, R14, R13, R12, R11 ;  /* 0x0000000c0d0e7389 */ /* 0x00006400000c000b */
[----:B01----:R-:W-:Y:S01]  /*37980*/  ENDCOLLECTIVE ;  /* 0x000000000000791b */ /* 0x003fe20003800000 */
.L_x_11397:
[----:B------:R-:W-:Y:S02]  /*37990*/  VIADD R10, R4, 0x10 ;  /* 0x00000010040a7836 */ /* 0x000fe40000000000 */
[----:B------:R-:W-:Y:S02]  /*379a0*/  IMAD.MOV.U32 R13, RZ, RZ, R0 ;  /* 0x000000ffff0d7224 */ /* 0x000fe400078e0000 */
[----:B------:R-:W-:-:S07]  /*379b0*/  IMAD.MOV.U32 R3, RZ, RZ, R14 ;  /* 0x000000ffff037224 */ /* 0x000fce00078e000e */
[----:B------:R-:W-:Y:S05]  /*379c0*/  WARPSYNC.COLLECTIVE R15, `(.L_x_11398) ;  /* 0x000000000f087348 */ /* 0x000fea0003c00000 */
[----:B------:R0:W1:Y:S02]  /*379d0*/  SHFL.IDX P6, R14, R13, R12, R11 ;  /* 0x0000000c0d0e7389 */ /* 0x00006400000c000b */
[----:B01----:R-:W-:Y:S01]  /*379e0*/  ENDCOLLECTIVE ;  /* 0x000000000000791b */ /* 0x003fe20003800000 */
.L_x_11398:
        /* <DEDUP_REMOVED lines=11> */
.L_x_11399:
[----:B------:R-:W-:Y:S01]  /*37aa0*/  LOP3.LUT R16, R16, 0xfffff7ff, RZ, 0xc0, !PT ;  /* 0xfffff7ff10107812 */ /* 0x000fe200078ec0ff */
[----:B------:R-:W-:-:S05]  /*37ab0*/  @!P2 IMAD.X R3, RZ, RZ, R3, P1 ;  /* 0x000000ffff03a224 */ /* 0x000fca00008e0603 */
[----:B------:R-:W-:Y:S01]  /*37ac0*/  @!PT LDS RZ, [RZ] ;  /* 0x00000000fffff984 */ /* 0x000fe20000000800 */
[----:B------:R-:W-:Y:S01]  /*37ad0*/  @!PT LDS RZ, [RZ] ;  /* 0x00000000fffff984 */ /* 0x000fe20000000800 */
[----:B------:R-:W-:Y:S01]  /*37ae0*/  @!PT LDS RZ, [RZ] ;  /* 0x00000000fffff984 */ /* 0x000fe20000000800 */
[----:B------:R0:W-:Y:S01]  /*37af0*/  @!P2 LDGSTS.E.BYPASS.LTC128B.128 [R8+0x18400], desc[UR36][R2.64], !P0 ;  /* 0x184000000208afae */ /* 0x0001e2000c101d64 */
[----:B------:R-:W-:Y:S01]  /*37b00*/  ISETP.GE.AND P2, PT, R10, R5, PT ;  /* 0x000000050a00720c */ /* 0x000fe20003f46270 */
[----:B------:R-:W-:Y:S02]  /*37b10*/  IMAD.MOV.U32 R13, RZ, RZ, R0 ;  /* 0x000000ffff0d7224 */ /* 0x000fe400078e0000 */
[----:B0-----:R-:W-:-:S10]  /*37b20*/  VIADD R8, R4, 0x20 ;  /* 0x0000002004087836 */ /* 0x001fd40000000000 */
[----:B------:R-:W-:Y:S01]  /*37b30*/  @P2 LOP3.LUT R16, R16, 0x800, RZ, 0xfc, !PT ;  /* 0x0000080010102812 */ /* 0x000fe200078efcff */
[----:B------:R-:W-:-:S07]  /*37b40*/  IMAD.MOV.U32 R7, RZ, RZ, R14 ;  /* 0x000000ffff077224 */ /* 0x000fce00078e000e */
[----:B------:R-:W-:Y:S05]  /*37b50*/  WARPSYNC.COLLECTIVE R15, `(.L_x_11400) ;  /* 0x000000000f087348 */ /* 0x000fea0003c00000 */
[----:B------:R0:W1:Y:S02]  /*37b60*/  SHFL.IDX P6, R14, R13, R12, R11 ;  /* 0x0000000c0d0e7389 */ /* 0x00006400000c000b */
[----:B01----:R-:W-:Y:S01]  /*37b70*/  ENDCOLLECTIVE ;  /* 0x000000000000791b */ /* 0x003fe20003800000 */
.L_x_11400:
[----:B------:R-:W-:Y:S02]  /*37b80*/  LOP3.LUT R16, R16, 0xfffffbff, RZ, 0xc0, !PT ;  /* 0xfffffbff10107812 */ /* 0x000fe400078ec0ff */
[----:B------:R-:W-:Y:S02]  /*37b90*/  @!P2 LEA R13, R27, UR46, 0x1 ;  /* 0x0000002e1b0dac11 */ /* 0x000fe4000f8e08ff */
        /* <DEDUP_REMOVED lines=8> */
[----:B------:R0:W-:Y:S01]  /*37c20*/  @!P2 LDGSTS.E.BYPASS.LTC128B.128 [R13+0x18c00], desc[UR36][R2.64], !P0 ;  /* 0x18c00000020dafae */ /* 0x0001e2000c101d64 */
[----:B------:R-:W-:Y:S01]  /*37c30*/  ISETP.GE.AND P2, PT, R8, R5, PT ;  /* 0x000000050800720c */ /* 0x000fe20003f46270 */
[----:B------:R-:W-:Y:S02]  /*37c40*/  VIADD R8, R4, 0x30 ;  /* 0x0000003004087836 */ /* 0x000fe40000000000 */
[----:B0-----:R-:W-:-:S10]  /*37c50*/  IMAD.MOV.U32 R13, RZ, RZ, R6 ;  /* 0x000000ffff0d7224 */ /* 0x001fd400078e0006 */
[----:B------:R-:W-:-:S07]  /*37c60*/  @P2 LOP3.LUT R16, R16, 0x400, RZ, 0xfc, !PT ;  /* 0x0000040010102812 */ /* 0x000fce00078efcff */
[----:B------:R-:W-:Y:S05]  /*37c70*/  WARPSYNC.COLLECTIVE R15, `(.L_x_11401) ;  /* 0x000000000f087348 */ /* 0x000fea0003c00000 */
[----:B------:R0:W1:Y:S02]  /*37c80*/  SHFL.IDX P6, R14, R13, R12, R11 ;  /* 0x0000000c0d0e7389 */ /* 0x00006400000c000b */
[----:B01----:R-:W-:Y:S01]  /*37c90*/  ENDCOLLECTIVE ;  /* 0x000000000000791b */ /* 0x003fe20003800000 */
.L_x_11401:
[----:B------:R-:W-:Y:S01]  /*37ca0*/  LOP3.LUT R16, R16, 0xfffffdff, RZ, 0xc0, !PT ;  /* 0xfffffdff10107812 */ /* 0x000fe200078ec0ff */
[----:B------:R-:W-:Y:S02]  /*37cb0*/  IMAD.MOV.U32 R13, RZ, RZ, R0 ;  /* 0x000000ffff0d7224 */ /* 0x000fe400078e0000 */
[----:B------:R-:W-:-:S07]  /*37cc0*/  IMAD.MOV.U32 R10, RZ, RZ, R14 ;  /* 0x000000ffff0a7224 */ /* 0x000fce00078e000e */
[----:B------:R-:W-:Y:S05]  /*37cd0*/  WARPSYNC.COLLECTIVE R15, `(.L_x_11402) ;  /* 0x000000000f087348 */ /* 0x000fea0003c00000 */
[----:B------:R0:W1:Y:S02]  /*37ce0*/  SHFL.IDX P6, R14, R13, R12, R11 ;  /* 0x0000000c0d0e7389 */ /* 0x00006400000c000b */
[----:B01----:R-:W-:Y:S01]  /*37cf0*/  ENDCOLLECTIVE ;  /* 0x000000000000791b */ /* 0x003fe20003800000 */
.L_x_11402:
[----:B------:R-:W-:Y:S01]  /*37d00*/  @!P2 LEA R13, R27, UR46, 0x1 ;  /* 0x0000002e1b0dac11 */ /* 0x000fe2000f8e08ff */
[----:B------:R-:W-:Y:S01]  /*37d10*/  IMAD.MOV.U32 R12, RZ, RZ, 0x3 ;  /* 0x00000003ff0c7424 */ /* 0x000fe200078e00ff */
        /* <DEDUP_REMOVED lines=10> */
[----:B0-----:R-:W-:-:S12]  /*37dc0*/  IMAD.MOV.U32 R13, RZ, RZ, R6 ;  /* 0x000000ffff0d7224 */ /* 0x001fd800078e0006 */
[----:B------:R-:W-:-:S07]  /*37dd0*/  @P2 LOP3.LUT R16, R16, 0x200, RZ, 0xfc, !PT ;  /* 0x0000020010102812 */ /* 0x000fce00078efcff */
[----:B------:R-:W-:Y:S05]  /*37de0*/  WARPSYNC.COLLECTIVE R15, `(.L_x_11403) ;  /* 0x000000000f087348 */ /* 0x000fea0003c00000 */
[----:B------:R0:W1:Y:S02]  /*37df0*/  SHFL.IDX P6, R14, R13, R12, R11 ;  /* 0x0000000c0d0e7389 */ /* 0x00006400000c000b */
[----:B01----:R-:W-:Y:S01]  /*37e00*/  ENDCOLLECTIVE ;  /* 0x000000000000791b */ /* 0x003fe20003800000 */
.L_x_11403:
[----:B------:R-:W-:Y:S01]  /*37e10*/  LOP3.LUT R16, R16, 0xfffffeff, RZ, 0xc0, !PT ;  /* 0xfffffeff10107812 */ /* 0x000fe200078ec0ff */
[----:B------:R-:W-:Y:S02]  /*37e20*/  IMAD.MOV.U32 R13, RZ, RZ, R0 ;  /* 0x000000ffff0d7224 */ /* 0x000fe400078e0000 */
[----:B------:R-:W-:-:S07]  /*37e30*/  IMAD.MOV.U32 R8, RZ, RZ, R14 ;  /* 0x000000ffff087224 */ /* 0x000fce00078e000e */
[----:B------:R-:W-:Y:S05]  /*37e40*/  WARPSYNC.COLLECTIVE R15, `(.L_x_11404) ;  /* 0x000000000f087348 */ /* 0x000fea0003c00000 */
[----:B------:R0:W1:Y:S02]  /*37e50*/  SHFL.IDX P6, R14, R13, R12, R11 ;  /* 0x0000000c0d0e7389 */ /* 0x00006400000c000b */
[----:B01----:R-:W-:Y:S01]  /*37e60*/  ENDCOLLECTIVE ;  /* 0x000000000000791b */ /* 0x003fe20003800000 */
.L_x_11404:
[----:B------:R-:W-:Y:S01]  /*37e70*/  @!P2 LEA R13, R27, UR46, 0x1 ;  /* 0x0000002e1b0dac11 */ /* 0x000fe2000f8e08ff */
[----:B------:R-:W-:Y:S01]  /*37e80*/  IMAD.MOV.U32 R12, RZ, RZ, 0x4 ;  /* 0x00000004ff0c7424 */ /* 0x000fe200078e00ff */
[----:B------:R-:W-:-:S05]  /*37e90*/  @!P2 LEA R9, P1, R22, R14, 0x1 ;  /* 0x0000000e1609a211 */ /* 0x000fca00078208ff */
[----:B------:R-:W-:Y:S02]  /*37ea0*/  @!P2 IMAD.X R8, RZ, RZ, R8, P1 ;  /* 0x000000ffff08a224 */ /* 0x000fe400008e0608 */
[----:B------:R-:W-:Y:S02]  /*37eb0*/  @!P2 IMAD.MOV.U32 R2, RZ, RZ, R9 ;  /* 0x000000ffff02a224 */ /* 0x000fe400078e0009 */
[----:B------:R-:W-:Y:S02]  /*37ec0*/  @!P2 IMAD.MOV.U32 R3, RZ, RZ, R8 ;  /* 0x000000ffff03a224 */ /* 0x000fe400078e0008 */
[----:B------:R-:W-:-:S03]  /*37ed0*/  VIADD R8, R4, 0x40 ;  /* 0x0000004004087836 */ /* 0x000fc60000000000 */
[----:B------:R-:W-:Y:S01]  /*37ee0*/  @!PT LDS RZ, [RZ] ;  /* 0x00000000fffff984 */ /* 0x000fe20000000800 */
[----:B------:R-:W-:Y:S01]  /*37ef0*/  @!PT LDS RZ, [RZ] ;  /* 0x00000000fffff984 */ /* 0x000fe20000000800 */
[----:B------:R-:W-:Y:S01]  /*37f00*/  @!PT LDS RZ, [RZ] ;  /* 0x00000000fffff984 */ /* 0x000fe20000000800 */
[----:B------:R0:W-:Y:S02]  /*37f10*/  @!P2 LDGSTS.E.BYPASS.LTC128B.128 [R13+0x19c00], desc[UR36][R2.64], !P0 ;  /* 0x19c00000020dafae */ /* 0x0001e4000c101d64 */
[----:B------:R-:W-:Y:S01]  /*37f20*/  ISETP.GE.AND P2, PT, R8, R5, PT ;  /* 0x000000050800720c */ /* 0x000fe20003f46270 */
[----:B------:R-:W-:Y:S02]  /*37f30*/  VIADD R8, R4, 0x50 ;  /* 0x0000005004087836 */ /* 0x000fe40000000000 */
[----:B0-----:R-:W-:-:S10]  /*37f40*/  IMAD.MOV.U32 R13, RZ, RZ, R6 ;  /* 0x000000ffff0d7224 */ /* 0x001fd400078e0006 */
[----:B------:R-:W-:-:S07]  /*37f50*/  @P2 LOP3.LUT R16, R16, 0x100, RZ, 0xfc, !PT ;  /* 0x0000010010102812 */ /* 0x000fce00078efcff */
[----:B------:R-:W-:Y:S05]  /*37f60*/  WARPSYNC.COLLECTIVE R15, `(.L_x_11405) ;  /* 0x000000000f087348 */ /* 0x000fea0003c00000 */
[----:B------:R0:W1:Y:S02]  /*37f70*/  SHFL.IDX P6, R14, R13, R12, R11 ;  /* 0x0000000c0d0e7389 */ /* 0x00006400000c000b */
[----:B01----:R-:W-:Y:S01]  /*37f80*/  ENDCOLLECTIVE ;  /* 0x000000000000791b */ /* 0x003fe20003800000 */
.L_x_11405:
[----:B------:R-:W-:Y:S01]  /*37f90*/  LOP3.LUT R16, R16, 0xffffff7f, RZ, 0xc0, !PT ;  /* 0xffffff7f10107812 */ /* 0x000fe200078ec0ff */
[----:B------:R-:W-:Y:S02]  /*37fa0*/  IMAD.MOV.U32 R13, RZ, RZ, R0 ;  /* 0x000000ffff0d7224 */ /* 0x000fe400078e0000 */
[----:B------:R-:W-:-:S07]  /*37fb0*/  IMAD.MOV.U32 R2, RZ, RZ, R14 ;  /* 0x000000ffff027224 */ /* 0x000fce00078e000e */
[----:B------:R-:W-:Y:S05]  /*37fc0*/  WARPSYNC.COLLECTIVE R15, `(.L_x_11406) ;  /* 0x000000000f087348 */ /* 0x000fea0003c00000 */
[----:B------:R0:W1:Y:S02]  /*37fd0*/  SHFL.IDX P6, R14, R13, R12, R11 ;  /* 0x0000000c0d0e7389 */ /* 0x00006400000c000b */
[----:B01----:R-:W-:Y:S01]  /*37fe0*/  ENDCOLLECTIVE ;  /* 0x000000000000791b */ /* 0x003fe20003800000 */
.L_x_11406:
        /* <DEDUP_REMOVED lines=13> */
[----:B------:R-:W-:Y:S02]  /*380c0*/  @!P2 LEA R7, R27, UR46, 0x1 ;  /* 0x0000002e1b07ac11 */ /* 0x000fe4000f8e08ff */
[----:B------:R-:W-:-:S07]  /*380d0*/  @P2 LOP3.LUT R16, R16, 0x80, RZ, 0xfc, !PT ;  /* 0x0000008010102812 */ /* 0x000fce00078efcff */
[----:B------:R-:W-:Y:S05]  /*380e0*/  WARPSYNC.COLLECTIVE R15, `(.L_x_11407) ;  /* 0x000000000f087348 */ /* 0x000fea0003c00000 */
[----:B------:R0:W1:Y:S02]  /*380f0*/  SHFL.IDX P6, R14, R13, R12, R11 ;  /* 0x0000000c0d0e7389 */ /* 0x00006400000c000b */
[----:B01----:R-:W-:Y:S01]  /*38100*/  ENDCOLLECTIVE ;  /* 0x000000000000791b */ /* 0x003fe20003800000 */
.L_x_11407:
[----:B------:R-:W-:Y:S01]  /*38110*/  LOP3.LUT R16, R16, 0xffffffbf, RZ, 0xc0, !PT ;  /* 0xffffffbf10107812 */ /* 0x000fe200078ec0ff */
[----:B------:R-:W-:Y:S02]  /*38120*/  IMAD.MOV.U32 R13, RZ, RZ, R0 ;  /* 0x000000ffff0d7224 */ /* 0x000fe400078e0000 */
[----:B------:R-:W-:-:S07]  /*38130*/  IMAD.MOV.U32 R2, RZ, RZ, R14 ;  /* 0x000000ffff027224 */ /* 0x000fce00078e000e */
[----:B------:R-:W-:Y:S05]  /*38140*/  WARPSYNC.COLLECTIVE R15, `(.L_x_11408) ;  /* 0x000000000f087348 */ /* 0x000fea0003c00000 */
[----:B------:R0:W1:Y:S02]  /*38150*/  SHFL.IDX P6, R14, R13, R12, R11 ;  /* 0x0000000c0d0e7389 */ /* 0x00006400000c000b */
[----:B01----:R-:W-:Y:S01]  /*38160*/  ENDCOLLECTIVE ;  /* 0x000000000000791b */ /* 0x003fe20003800000 */
.L_x_11408:
[----:B------:R-:W-:Y:S02]  /*38170*/  IMAD.MOV.U32 R13, RZ, RZ, R6 ;  /* 0x000000ffff0d7224 */ /* 0x000fe400078e0006 */
        /* <DEDUP_REMOVED lines=14> */
.L_x_11409:
[----:B------:R-:W-:Y:S02]  /*38260*/  @!P2 LEA R21, R27, UR46, 0x1 ;  /* 0x0000002e1b15ac11 */ /* 0x000fe4000f8e08ff */
[----:B------:R-:W-:Y:S01]  /*38270*/  @P2 LOP3.LUT R16, R16, 0x40, RZ, 0xfc, !PT ;  /* 0x0000004010102812 */ /* 0x000fe200078efcff */
[----:B------:R-:W-:Y:S02]  /*38280*/  IMAD.MOV.U32 R13, RZ, RZ, R0 ;  /* 0x000000ffff0d7224 */ /* 0x000fe400078e0000 */
[----:B------:R-:W-:-:S07]  /*38290*/  IMAD.MOV.U32 R2, RZ, RZ, R14 ;  /* 0x000000ffff027224 */ /* 0x000fce00078e000e */
[----:B------:R-:W-:Y:S05]  /*382a0*/  WARPSYNC.COLLECTIVE R15, `(.L_x_11410) ;  /* 0x000000000f087348 */ /* 0x000fea0003c00000 */
[----:B------:R0:W1:Y:S02]  /*382b0*/  SHFL.IDX P6, R14, R13, R12, R11 ;  /* 0x0000000c0d0e7389 */ /* 0x00006400000c000b */
[----:B01----:R-:W-:Y:S01]  /*382c0*/  ENDCOLLECTIVE ;  /* 0x000000000000791b */ /* 0x003fe20003800000 */
.L_x_11410:
[----:B------:R-:W-:Y:S02]  /*382d0*/  IMAD.MOV.U32 R13, RZ, RZ, R6 ;  /* 0x000000ffff0d7224 */ /* 0x000fe400078e0006 */
[----:B------:R-:W-:Y:S01]  /*382e0*/  IMAD.MOV.U32 R12, RZ, RZ, 0x7 ;  /* 0x00000007ff0c7424 */ /* 0x000fe200078e00ff */
[----:B------:R-:W-:-:S13]  /*382f0*/  @!P2 LEA R8, P1, R22, R14, 0x1 ;  /* 0x0000000e1608a211 */ /* 0x000fda00078208ff */
[----:B------:R-:W-:Y:S05]  /*38300*/  WARPSYNC.COLLECTIVE R15, `(.L_x_11411) ;  /* 0x000000000f087348 */ /* 0x000fea0003c00000 */
[----:B------:R0:W1:Y:S02]  /*38310*/  SHFL.IDX P6, R14, R13, R12, R11 ;  /* 0x0000000c0d0e7389 */ /* 0x00006400000c000b */
[----:B01----:R-:W-:Y:S01]  /*38320*/  ENDCOLLECTIVE ;  /* 0x000000000000791b */ /* 0x003fe20003800000 */
.L_x_11411:
[----:B------:R-:W-:Y:S02]  /*38330*/  @!P2 IMAD.X R9, RZ, RZ, R2, P1 ;  /* 0x000000ffff09a224 */ /* 0x000fe400008e0602 */
[----:B------:R-:W-:Y:S02]  /*38340*/  @!P2 IMAD.MOV.U32 R2, RZ, RZ, R8 ;  /* 0x000000ffff02a224 */ /* 0x000fe400078e0008 */
[----:B------:R-:W-:-:S05]  /*38350*/  @!P2 IMAD.MOV.U32 R3, RZ, RZ, R9 ;  /* 0x000000ffff03a224 */ /* 0x000fca00078e0009 */
        /* <DEDUP_REMOVED lines=9> */
.L_x_11412:
[----:B------:R-:W-:Y:S05]  /*383f0*/  BRA `(.L_x_11413) ;  /* 0xffffffc4000c7947 */ /* 0x000fea000383ffff */
.L_x_11343:
        /* <DEDUP_REMOVED lines=8> */
.L_x_11415:
[----:B------:R-:W-:Y:S05]  /*38480*/  BSYNC B0 ;  /* 0x0000000000007941 */ /* 0x000fea0003800000 */
.L_x_11414:
        /* <DEDUP_REMOVED lines=9> */
.L_x_11416:
[----:B------:R-:W-:Y:S01]  /*38520*/  @!P5 LEA R7, R27, UR46, 0x1 ;  /* 0x0000002e1b07dc11 */ /* 0x000fe2000f8e08ff */
        /* <DEDUP_REMOVED lines=8> */
.L_x_11417:
        /* <DEDUP_REMOVED lines=13> */
.L_x_11418:
[----:B------:R-:W-:Y:S01]  /*38680*/  @!P5 LEA R7, R27, UR46, 0x1 ;  /* 0x0000002e1b07dc11 */ /* 0x000fe2000f8e08ff */
[----:B------:R-:W-:Y:S02]  /*38690*/  IMAD.MOV.U32 R13, RZ, RZ, R4 ;  /* 0x000000ffff0d7224 */ /* 0x000fe400078e0004 */
[----:B------:R-:W-:Y:S01]  /*386a0*/  IMAD.MOV.U32 R12, RZ, RZ, 0x2 ;  /* 0x00000002ff0c7424 */ /* 0x000fe200078e00ff */
        /* <DEDUP_REMOVED lines=16> */
.L_x_11419:
[----:B------:R-:W-:Y:S02]  /*387b0*/  IMAD.MOV.U32 R13, RZ, RZ, R0 ;  /* 0x000000ffff0d7224 */ /* 0x000fe400078e0000 */
[----:B------:R-:W-:-:S07]  /*387c0*/  IMAD.MOV.U32 R5, RZ, RZ, R14 ;  /* 0x000000ffff057224 */ /* 0x000fce00078e000e */
[----:B------:R-:W-:Y:S05]  /*387d0*/  WARPSYNC.COLLECTIVE R15, `(.L_x_11420) ;  /* 0x000000000f087348 */ /* 0x000fea0003c00000 */
[----:B------:R0:W1:Y:S02]  /*387e0*/  SHFL.IDX P6, R14, R13, R12, R11 ;  /* 0x0000000c0d0e7389 */ /* 0x00006400000c000b */
[----:B01----:R-:W-:Y:S01]  /*387f0*/  ENDCOLLECTIVE ;  /* 0x000000000000791b */ /* 0x003fe20003800000 */
.L_x_11420:
[----:B------:R-:W-:Y:S02]  /*38800*/  IMAD.MOV.U32 R13, RZ, RZ, R4 ;  /* 0x000000ffff0d7224 */ /* 0x000fe400078e0004 */
[----:B------:R-:W-:Y:S01]  /*38810*/  IMAD.MOV.U32 R12, RZ, RZ, 0x3 ;  /* 0x00000003ff0c7424 */ /* 0x000fe200078e00ff */
[----:B------:R-:W-:-:S05]  /*38820*/  @!P5 LEA R14, P0, R22, R14, 0x1 ;  /* 0x0000000e160ed211 */ /* 0x000fca00078008ff */
[----:B------:R-:W-:-:S08]  /*38830*/  @!P5 IMAD.MOV.U32 R2, RZ, RZ, R14 ;  /* 0x000000ffff02d224 */ /* 0x000fd000078e000e */
[----:B------:R-:W-:Y:S05]  /*38840*/  WARPSYNC.COLLECTIVE R15, `(.L_x_11421) ;  /* 0x000000000f087348 */ /* 0x000fea0003c00000 */
[----:B------:R0:W1:Y:S02]  /*38850*/  SHFL.IDX P6, R14, R13, R12, R11 ;  /* 0x0000000c0d0e7389 */ /* 0x00006400000c000b */
[----:B01----:R-:W-:Y:S01]  /*38860*/  ENDCOLLECTIVE ;  /* 0x000000000000791b */ /* 0x003fe20003800000 */
.L_x_11421:
        /* <DEDUP_REMOVED lines=15> */
.L_x_11422:
        /* <DEDUP_REMOVED lines=19> */
.L_x_11423:
[----:B------:R-:W-:Y:S02]  /*38a90*/  IMAD.MOV.U32 R13, RZ, RZ, R0 ;  /* 0x000000ffff0d7224 */ /* 0x000fe400078e0000 */
[----:B------:R-:W-:-:S07]  /*38aa0*/  IMAD.MOV.U32 R5, RZ, RZ, R14 ;  /* 0x000000ffff057224 */ /* 0x000fce00078e000e */
[----:B------:R-:W-:Y:S05]  /*38ab0*/  WARPSYNC.COLLECTIVE R15, `(.L_x_11424) ;  /* 0x000000000f087348 */ /* 0x000fea0003c00000 */
[----:B------:R0:W1:Y:S02]  /*38ac0*/  SHFL.IDX P6, R14, R13, R12, R11 ;  /* 0x0000000c0d0e7389 */ /* 0x00006400000c000b */
[----:B01----:R-:W-:Y:S01]  /*38ad0*/  ENDCOLLECTIVE ;  /* 0x000000000000791b */ /* 0x003fe20003800000 */
.L_x_11424:
[----:B------:R-:W-:Y:S02]  /*38ae0*/  IMAD.MOV.U32 R13, RZ, RZ, R4 ;  /* 0x000000ffff0d7224 */ /* 0x000fe400078e0004 */
[----:B------:R-:W-:Y:S01]  /*38af0*/  IMAD.MOV.U32 R12, RZ, RZ, 0x5 ;  /* 0x00000005ff0c7424 */ /* 0x000fe200078e00ff */
[----:B------:R-:W-:-:S05]  /*38b00*/  @!P5 LEA R14, P0, R22, R14, 0x1 ;  /* 0x0000000e160ed211 */ /* 0x000fca00078008ff */
[----:B------:R-:W-:-:S08]  /*38b10*/  @!P5 IMAD.MOV.U32 R2, RZ, RZ, R14 ;  /* 0x000000ffff02d224 */ /* 0x000fd000078e000e */
[----:B------:R-:W-:Y:S05]  /*38b20*/  WARPSYNC.COLLECTIVE R15, `(.L_x_11425) ;  /* 0x000000000f087348 */ /* 0x000fea0003c00000 */
[----:B------:R0:W1:Y:S02]  /*38b30*/  SHFL.IDX P6, R14, R13, R12, R11 ;  /* 0x0000000c0d0e7389 */ /* 0x00006400000c000b */
[----:B01----:R-:W-:Y:S01]  /*38b40*/  ENDCOLLECTIVE ;  /* 0x000000000000791b */ /* 0x003fe20003800000 */
.L_x_11425:
        /* <DEDUP_REMOVED lines=15> */
.L_x_11426:
        /* <DEDUP_REMOVED lines=19> */
.L_x_11427:
[----:B------:R-:W-:Y:S02]  /*38d70*/  IMAD.MOV.U32 R13, RZ, RZ, R0 ;  /* 0x000000ffff0d7224 */ /* 0x000fe400078e0000 */
[----:B------:R-:W-:-:S07]  /*38d80*/  IMAD.MOV.U32 R5, RZ, RZ, R14 ;  /* 0x000000ffff057224 */ /* 0x000fce00078e000e */
[----:B------:R-:W-:Y:S05]  /*38d90*/  WARPSYNC.COLLECTIVE R15, `(.L_x_11428) ;  /* 0x000000000f087348 */ /* 0x000fea0003c00000 */
[----:B------:R0:W1:Y:S02]  /*38da0*/  SHFL.IDX P6, R14, R13, R12, R11 ;  /* 0x0000000c0d0e7389 */ /* 0x00006400000c000b */
[----:B01----:R-:W-:Y:S01]  /*38db0*/  ENDCOLLECTIVE ;  /* 0x000000000000791b */ /* 0x003fe20003800000 */
.L_x_11428:
[----:B------:R-:W-:Y:S02]  /*38dc0*/  IMAD.MOV.U32 R13, RZ, RZ, R4 ;  /* 0x000000ffff0d7224 */ /* 0x000fe400078e0004 */
[----:B------:R-:W-:Y:S01]  /*38dd0*/  IMAD.MOV.U32 R12, RZ, RZ, 0x7 ;  /* 0x00000007ff0c7424 */ /* 0x000fe200078e00ff */
[----:B------:R-:W-:-:S05]  /*38de0*/  @!P5 LEA R14, P0, R22, R14, 0x1 ;  /* 0x0000000e160ed211 */ /* 0x000fca00078008ff */
[----:B------:R-:W-:-:S08]  /*38df0*/  @!P5 IMAD.MOV.U32 R2, RZ, RZ, R14 ;  /* 0x000000ffff02d224 */ /* 0x000fd000078e000e */
[----:B------:R-:W-:Y:S05]  /*38e00*/  WARPSYNC.COLLECTIVE R15, `(.L_x_11429) ;  /* 0x000000000f087348 */ /* 0x000fea0003c00000 */
[----:B------:R0:W1:Y:S02]  /*38e10*/  SHFL.IDX P6, R14, R13, R12, R11 ;  /* 0x0000000c0d0e7389 */ /* 0x00006400000c000b */
[----:B01----:R-:W-:Y:S01]  /*38e20*/  ENDCOLLECTIVE ;  /* 0x000000000000791b */ /* 0x003fe20003800000 */
.L_x_11429:
        /* <DEDUP_REMOVED lines=10> */
[----:B------:R-:W-:-:S07]  /*38ed0*/  IMAD.MOV.U32 R5, RZ, RZ, R14 ;  /* 0x000000ffff057224 */ /* 0x000fce00078e000e */
[----:B0-----:R-:W-:Y:S05]  /*38ee0*/  WARPSYNC.COLLECTIVE R15, `(.L_x_11430) ;  /* 0x000000000f087348 */ /* 0x001fea0003c00000 */
[----:B------:R1:W2:Y:S02]  /*38ef0*/  SHFL.IDX P6, R14, R13, R12, R11 ;  /* 0x0000000c0d0e7389 */ /* 0x0002a400000c000b */
[----:B012---:R-:W-:Y:S01]  /*38f00*/  ENDCOLLECTIVE ;  /* 0x000000000000791b */ /* 0x007fe20003800000 */
.L_x_11430:
[----:B------:R-:W-:Y:S05]  /*38f10*/  BRA `(.L_x_11431) ;  /* 0xffffffc4000c7947 */ /* 0x000fea000383ffff */
.L_x_11346:
[----:B0--3--:R-:W-:-:S04]  /*38f20*/  IMAD.U32 R3, RZ, RZ, UR46 ;  /* 0x0000002eff037e24 */ /* 0x009fc8000f8e00ff */
[----:B------:R0:W3:Y:S03]  /*38f30*/  SYNCS.PHASECHK.TRANS64.TRYWAIT P0, [R3+URZ+0x32420], R0 ;  /* 0x03242000030075a7 */ /* 0x0000e6000800017f */
[----:B---3--:R-:W-:Y:S05]  /*38f40*/  @!P0 NANOSLEEP.SYNCS 0x989680 ;  /* 0x009896800000895d */ /* 0x008fea0003900000 */
[----:B------:R-:W3:Y:S02]  /*38f50*/  @!P0 SYNCS.PHASECHK.TRANS64 P0, [R3+URZ+0x32420], R0 ;  /* 0x03242000030085a7 */ /* 0x000ee4000800007f */
[----:B---3--:R-:W-:Y:S05]  /*38f60*/  @!P0 BRA `(.L_x_11346) ;  /* 0xfffffffc00ec8947 */ /* 0x008fea000383ffff */
[----:B------:R-:W-:Y:S05]  /*38f70*/  BRA `(.L_x_11432) ;  /* 0xffffffc400507947 */ /* 0x000fea000383ffff */
.L_x_11348:
[----:B0--3--:R-:W-:-:S04]  /*38f80*/  IMAD.U32 R3, RZ, RZ, UR46 ;  /* 0x0000002eff037e24 */ /* 0x009fc8000f8e00ff */
[----:B------:R0:W3:Y:S03]  /*38f90*/  SYNCS.PHASECHK.TRANS64.TRYWAIT P0, [R3+URZ+0x32460], R0 ;  /* 0x03246000030075a7 */ /* 0x0000e6000800017f */
[----:B---3--:R-:W-:Y:S05]  /*38fa0*/  @!P0 NANOSLEEP.SYNCS 0x989680 ;  /* 0x009896800000895d */ /* 0x008fea0003900000 */
[----:B------:R-:W3:Y:S02]  /*38fb0*/  @!P0 SYNCS.PHASECHK.TRANS64 P0, [R3+URZ+0x32460], R0 ;  /* 0x03246000030085a7 */ /* 0x000ee4000800007f */
[----:B---3--:R-:W-:Y:S05]  /*38fc0*/  @!P0 BRA `(.L_x_11348) ;  /* 0xfffffffc00ec8947 */ /* 0x008fea000383ffff */
[----:B------:R-:W-:Y:S05]  /*38fd0*/  BRA `(.L_x_11433) ;  /* 0xffffffc4004c7947 */ /* 0x000fea000383ffff */
.L_x_11349:
        /* <DEDUP_REMOVED lines=8> */
.L_x_11435:
[----:B------:R-:W-:Y:S05]  /*39060*/  BSYNC B0 ;  /* 0x0000000000007941 */ /* 0x000fea0003800000 */
.L_x_11434:
        /* <DEDUP_REMOVED lines=13> */
.L_x_11436:
[----:B------:R-:W-:Y:S02]  /*39140*/  VIADD R31, R6, 0x400 ;  /* 0x00000400061f7836 */ /* 0x000fe40000000000 */
[----:B------:R-:W-:Y:S02]  /*39150*/  IMAD.MOV.U32 R13, RZ, RZ, R8 ;  /* 0x000000ffff0d7224 */ /* 0x000fe400078e0008 */
[----:B------:R-:W-:Y:S01]  /*39160*/  IMAD.MOV.U32 R12, RZ, RZ, 0x1 ;  /* 0x00000001ff0c7424 */ /* 0x000fe200078e00ff */
[----:B------:R-:W-:-:S13]  /*39170*/  IADD3 R2, P0, R14, R0, RZ ;  /* 0x000000000e027210 */ /* 0x000fda0007f1e0ff */
[----:B------:R-:W-:Y:S05]  /*39180*/  WARPSYNC.COLLECTIVE R15, `(.L_x_11437) ;  /* 0x000000000f087348 */ /* 0x000fea0003c00000 */
[----:B------:R0:W1:Y:S02]  /*39190*/  SHFL.IDX P6, R14, R13, R12, R11 ;  /* 0x0000000c0d0e7389 */ /* 0x00006400000c000b */
[----:B01----:R-:W-:Y:S01]  /*391a0*/  ENDCOLLECTIVE ;  /* 0x000000000000791b */ /* 0x003fe20003800000 */
.L_x_11437:
        /* <DEDUP_REMOVED lines=12> */
.L_x_11438:
        /* <DEDUP_REMOVED lines=14> */
.L_x_11439:
        /* <DEDUP_REMOVED lines=12> */
.L_x_11440:
        /* <DEDUP_REMOVED lines=14> */
.L_x_11441:
        /* <DEDUP_REMOVED lines=12> */
.L_x_11442:
        /* <DEDUP_REMOVED lines=14> */
.L_x_11443:
        /* <DEDUP_REMOVED lines=12> */
.L_x_11444:
        /* <DEDUP_REMOVED lines=14> */
.L_x_11445:
[----:B------:R-:W-:Y:S01]  /*39830*/  IMAD.X R3, RZ, RZ, R9, P3 ;  /* 0x000000ffff037224 */ /* 0x000fe200018e0609 */
[----:B------:R-:W-:Y:S01]  /*39840*/  ISETP.LT.OR P3, PT, R17, 0x41, P4 ;  /* 0x000000411100780c */ /* 0x000fe20002761670 */
[----:B------:R-:W-:Y:S02]  /*39850*/  IMAD.MOV.U32 R9, RZ, RZ, RZ ;  /* 0x000000ffff097224 */ /* 0x000fe400078e00ff */
        /* <DEDUP_REMOVED lines=10> */
.L_x_11446:
        /* <DEDUP_REMOVED lines=9> */
.L_x_11356:
[----:B-1----:R1:W2:Y:S02]  /*39990*/  SYNCS.PHASECHK.TRANS64.TRYWAIT P0, [R19+URZ+0x32440], R23 ;  /* 0x03244017130075a7 */ /* 0x0022a4000800017f */
[----:B--2---:R-:W-:Y:S05]  /*399a0*/  @!P0 NANOSLEEP.SYNCS 0x989680 ;  /* 0x009896800000895d */ /* 0x004fea0003900000 */
[----:B------:R-:W2:Y:S02]  /*399b0*/  @!P0 SYNCS.PHASECHK.TRANS64 P0, [R19+URZ+0x32440], R23 ;  /* 0x03244017130085a7 */ /* 0x000ea4000800007f */
[----:B--2---:R-:W-:Y:S05]  /*399c0*/  @!P0 BRA `(.L_x_11356) ;  /* 0xfffffffc00f08947 */ /* 0x004fea000383ffff */
[----:B------:R-:W-:Y:S05]  /*399d0*/  BRA `(.L_x_11448) ;  /* 0xffffffc400907947 */ /* 0x000fea000383ffff */
.L_x_11357:
        /* <DEDUP_REMOVED lines=8> */
.L_x_11450:
[----:B------:R-:W-:Y:S05]  /*39a60*/  BSYNC B1 ;  /* 0x0000000000017941 */ /* 0x000fea0003800000 */
.L_x_11449:
        /* <DEDUP_REMOVED lines=9> */
.L_x_11451:
[----:B------:R-:W-:Y:S02]  /*39b00*/  IMAD.MOV.U32 R13, RZ, RZ, R24 ;  /* 0x000000ffff0d7224 */ /* 0x000fe400078e0018 */
[----:B------:R-:W-:Y:S01]  /*39b10*/  IMAD.MOV.U32 R12, RZ, RZ, 0x1 ;  /* 0x00000001ff0c7424 */ /* 0x000fe200078e00ff */
[----:B------:R-:W-:-:S13]  /*39b20*/  IADD3 R2, P0, R14, R0, RZ ;  /* 0x000000000e027210 */ /* 0x000fda0007f1e0ff */
[----:B------:R-:W-:Y:S05]  /*39b30*/  WARPSYNC.COLLECTIVE R15, `(.L_x_11452) ;  /* 0x000000000f087348 */ /* 0x000fea0003c00000 */
[----:B------:R0:W1:Y:S02]  /*39b40*/  SHFL.IDX P6, R14, R13, R12, R11 ;  /* 0x0000000c0d0e7389 */ /* 0x00006400000c000b */
[----:B01----:R-:W-:Y:S01]  /*39b50*/  ENDCOLLECTIVE ;  /* 0x000000000000791b */ /* 0x003fe20003800000 */
.L_x_11452:
        /* <DEDUP_REMOVED lines=10> */
.L_x_11453:
[----:B------:R-:W-:Y:S02]  /*39c00*/  IMAD.MOV.U32 R13, RZ, RZ, R24 ;  /* 0x000000ffff0d7224 */ /* 0x000fe400078e0018 */
[----:B------:R-:W-:Y:S01]  /*39c10*/  IMAD.MOV.U32 R12, RZ, RZ, 0x2 ;  /* 0x00000002ff0c7424 */ /* 0x000fe200078e00ff */
[----:B------:R-:W-:-:S13]  /*39c20*/  IADD3 R2, P0, R14, R0, RZ ;  /* 0x000000000e027210 */ /* 0x000fda0007f1e0ff */
[----:B------:R-:W-:Y:S05]  /*39c30*/  WARPSYNC.COLLECTIVE R15, `(.L_x_11454) ;  /* 0x000000000f087348 */ /* 0x000fea0003c00000 */
[----:B------:R0:W1:Y:S02]  /*39c40*/  SHFL.IDX P6, R14, R13, R12, R11 ;  /* 0x0000000c0d0e7389 */ /* 0x00006400000c000b */
[----:B01----:R-:W-:Y:S01]  /*39c50*/  ENDCOLLECTIVE ;  /* 0x000000000000791b */ /* 0x003fe20003800000 */
.L_x_11454:
        /* <DEDUP_REMOVED lines=10> */
.L_x_11455:
[----:B------:R-:W-:Y:S02]  /*39d00*/  IMAD.MOV.U32 R13, RZ, RZ, R24 ;  /* 0x000000ffff0d7224 */ /* 0x000fe400078e0018 */
[----:B------:R-:W-:Y:S01]  /*39d10*/  IMAD.MOV.U32 R12, RZ, RZ, 0x3 ;  /* 0x00000003ff0c7424 */ /* 0x000fe200078e00ff */
[----:B------:R-:W-:-:S13]  /*39d20*/  IADD3 R2, P0, R14, R0, RZ ;  /* 0x000000000e027210 */ /* 0x000fda0007f1e0ff */
[----:B------:R-:W-:Y:S05]  /*39d30*/  WARPSYNC.COLLECTIVE R15, `(.L_x_11456) ;  /* 0x000000000f087348 */ /* 0x000fea0003c00000 */
[----:B------:R0:W1:Y:S02]  /*39d40*/  SHFL.IDX P6, R14, R13, R12, R11 ;  /* 0x0000000c0d0e7389 */ /* 0x00006400000c000b */
[----:B01----:R-:W-:Y:S01]  /*39d50*/  ENDCOLLECTIVE ;  /* 0x000000000000791b */ /* 0x003fe20003800000 */
.L_x_11456:
        /* <DEDUP_REMOVED lines=10> */
.L_x_11457:
[----:B------:R-:W-:Y:S02]  /*39e00*/  IMAD.MOV.U32 R13, RZ, RZ, R24 ;  /* 0x000000ffff0d7224 */ /* 0x000fe400078e0018 */
[----:B------:R-:W-:Y:S01]  /*39e10*/  IMAD.MOV.U32 R12, RZ, RZ, 0x4 ;  /* 0x00000004ff0c7424 */ /* 0x000fe200078e00ff */
[----:B------:R-:W-:-:S13]  /*39e20*/  IADD3 R2, P0, R14, R0, RZ ;  /* 0x000000000e027210 */ /* 0x000fda0007f1e0ff */
[----:B------:R-:W-:Y:S05]  /*39e30*/  WARPSYNC.COLLECTIVE R15, `(.L_x_11458) ;  /* 0x000000000f087348 */ /* 0x000fea0003c00000 */
[----:B------:R0:W1:Y:S02]  /*39e40*/  SHFL.IDX P6, R14, R13, R12, R11 ;  /* 0x0000000c0d0e7389 */ /* 0x00006400000c000b */
[----:B01----:R-:W-:Y:S01]  /*39e50*/  ENDCOLLECTIVE ;  /* 0x000000000000791b */ /* 0x003fe20003800000 */
.L_x_11458:
        /* <DEDUP_REMOVED lines=10> */
.L_x_11459:
[----:B------:R-:W-:Y:S02]  /*39f00*/  IMAD.MOV.U32 R13, RZ, RZ, R24 ;  /* 0x000000ffff0d7224 */ /* 0x000fe400078e0018 */
[----:B------:R-:W-:Y:S01]  /*39f10*/  IMAD.MOV.U32 R12, RZ, RZ, 0x5 ;  /* 0x00000005ff0c7424 */ /* 0x000fe200078e00ff */
[----:B------:R-:W-:-:S13]  /*39f20*/  IADD3 R2, P0, R14, R0, RZ ;  /* 0x000000000e027210 */ /* 0x000fda0007f1e0ff */
[----:B------:R-:W-:Y:S05]  /*39f30*/  WARPSYNC.COLLECTIVE R15, `(.L_x_11460) ;  /* 0x000000000f087348 */ /* 0x000fea0003c00000 */
[----:B------:R0:W1:Y:S02]  /*39f40*/  SHFL.IDX P6, R14, R13, R12, R11 ;  /* 0x0000000c0d0e7389 */ /* 0x00006400000c000b */
[----:B01----:R-:W-:Y:S01]  /*39f50*/  ENDCOLLECTIVE ;  /* 0x000000000000791b */ /* 0x003fe20003800000 */
.L_x_11460:
        /* <DEDUP_REMOVED lines=10> */
.L_x_11461:
[----:B------:R-:W-:Y:S05]  /*3a000*/  BRA `(.L_x_11462) ;  /* 0xffffffc000ec7947 */ /* 0x000fea000383ffff */
.L_x_11362:
[----:B---3--:R3:W4:Y:S02]  /*3a010*/  SYNCS.PHASECHK.TRANS64.TRYWAIT P0, [R19+URZ+0x32460], R23 ;  /* 0x03246017130075a7 */ /* 0x008724000800017f */
[----:B----4-:R-:W-:Y:S05]  /*3a020*/  @!P0 NANOSLEEP.SYNCS 0x989680 ;  /* 0x009896800000895d */ /* 0x010fea0003900000 */
[----:B------:R-:W4:Y:S02]  /*3a030*/  @!P0 SYNCS.PHASECHK.TRANS64 P0, [R19+URZ+0x32460], R23 ;  /* 0x03246017130085a7 */ /* 0x000f24000800007f */
[----:B----4-:R-:W-:Y:S05]  /*3a040*/  @!P0 BRA `(.L_x_11362) ;  /* 0xfffffffc00f08947 */ /* 0x010fea000383ffff */
[----:B------:R-:W-:Y:S05]  /*3a050*/  BRA `(.L_x_11463) ;  /* 0xffffffc400387947 */ /* 0x000fea000383ffff */
.L_x_11363:
        /* <DEDUP_REMOVED lines=8> */
.L_x_11465:
[----:B------:R-:W-:Y:S05]  /*3a0e0*/  BSYNC B1 ;  /* 0x0000000000017941 */ /* 0x000fea0003800000 */
.L_x_11464:
        /* <DEDUP_REMOVED lines=9> */
.L_x_11466:
[----:B------:R-:W-:Y:S02]  /*3a180*/  IMAD.MOV.U32 R9, RZ, RZ, RZ ;  /* 0x000000ffff097224 */ /* 0x000fe400078e00ff */
[----:B------:R-:W-:Y:S02]  /*3a190*/  IMAD.MOV.U32 R13, RZ, RZ, R22 ;  /* 0x000000ffff0d7224 */ /* 0x000fe400078e0016 */
[----:B------:R-:W-:Y:S01]  /*3a1a0*/  IMAD.MOV.U32 R12, RZ, RZ, 0x1 ;  /* 0x00000001ff0c7424 */ /* 0x000fe200078e00ff */
[----:B------:R-:W-:-:S13]  /*3a1b0*/  IADD3 R2, P0, R14, R0, RZ ;  /* 0x000000000e027210 */ /* 0x000fda0007f1e0ff */
[----:B------:R-:W-:Y:S05]  /*3a1c0*/  WARPSYNC.COLLECTIVE R15, `(.L_x_11467) ;  /* 0x000000000f087348 */ /* 0x000fea0003c00000 */
[----:B------:R0:W1:Y:S02]  /*3a1d0*/  SHFL.IDX P6, R14, R13, R12, R11 ;  /* 0x0000000c0d0e7389 */ /* 0x00006400000c000b */
[----:B01----:R-:W-:Y:S01]  /*3a1e0*/  ENDCOLLECTIVE ;  /* 0x000000000000791b */ /* 0x003fe20003800000 */
.L_x_11467:
        /* <DEDUP_REMOVED lines=13> */
.L_x_11468:
[----:B------:R-:W-:Y:S02]  /*3a2c0*/  IMAD.MOV.U32 R13, RZ, RZ, R22 ;  /* 0x000000ffff0d7224 */ /* 0x000fe400078e0016 */
[----:B------:R-:W-:Y:S01]  /*3a2d0*/  IMAD.MOV.U32 R12, RZ, RZ, 0x2 ;  /* 0x00000002ff0c7424 */ /* 0x000fe200078e00ff */
[----:B------:R-:W-:-:S13]  /*3a2e0*/  IADD3 R2, P0, R14, R0, RZ ;  /* 0x000000000e027210 */ /* 0x000fda0007f1e0ff */
[----:B------:R-:W-:Y:S05]  /*3a2f0*/  WARPSYNC.COLLECTIVE R15, `(.L_x_11469) ;  /* 0x000000000f087348 */ /* 0x000fea0003c00000 */
[----:B------:R0:W1:Y:S02]  /*3a300*/  SHFL.IDX P6, R14, R13, R12, R11 ;  /* 0x0000000c0d0e7389 */ /* 0x00006400000c000b */
[----:B01----:R-:W-:Y:S01]  /*3a310*/  ENDCOLLECTIVE ;  /* 0x000000000000791b */ /* 0x003fe20003800000 */
.L_x_11469:
        /* <DEDUP_REMOVED lines=13> */
.L_x_11470:
[----:B------:R-:W-:Y:S02]  /*3a3f0*/  IMAD.MOV.U32 R13, RZ, RZ, R22 ;  /* 0x000000ffff0d7224 */ /* 0x000fe400078e0016 */
[----:B------:R-:W-:Y:S01]  /*3a400*/  IMAD.MOV.U32 R12, RZ, RZ, 0x3 ;  /* 0x00000003ff0c7424 */ /* 0x000fe200078e00ff */
[----:B------:R-:W-:-:S13]  /*3a410*/  IADD3 R2, P0, R14, R0, RZ ;  /* 0x000000000e027210 */ /* 0x000fda0007f1e0ff */
[----:B------:R-:W-:Y:S05]  /*3a420*/  WARPSYNC.COLLECTIVE R15, `(.L_x_11471) ;  /* 0x000000000f087348 */ /* 0x000fea0003c00000 */
[----:B------:R0:W1:Y:S02]  /*3a430*/  SHFL.IDX P6, R14, R13, R12, R11 ;  /* 0x0000000c0d0e7389 */ /* 0x00006400000c000b */
[----:B01----:R-:W-:Y:S01]  /*3a440*/  ENDCOLLECTIVE ;  /* 0x000000000000791b */ /* 0x003fe20003800000 */
.L_x_11471:
        /* <DEDUP_REMOVED lines=13> */
.L_x_11472:
[----:B------:R-:W-:Y:S02]  /*3a520*/  IMAD.MOV.U32 R13, RZ, RZ, R22 ;  /* 0x000000ffff0d7224 */ /* 0x000fe400078e0016 */
[----:B------:R-:W-:Y:S01]  /*3a530*/  IMAD.MOV.U32 R12, RZ, RZ, 0x4 ;  /* 0x00000004ff0c7424 */ /* 0x000fe200078e00ff */
[----:B------:R-:W-:-:S13]  /*3a540*/  IADD3 R2, P0, R14, R0, RZ ;  /* 0x000000000e027210 */ /* 0x000fda0007f1e0ff */
[----:B------:R-:W-:Y:S05]  /*3a550*/  WARPSYNC.COLLECTIVE R15, `(.L_x_11473) ;  /* 0x000000000f087348 */ /* 0x000fea0003c00000 */
[----:B------:R0:W1:Y:S02]  /*3a560*/  SHFL.IDX P6, R14, R13, R12, R11 ;  /* 0x0000000c0d0e7389 */ /* 0x00006400000c000b */
[----:B01----:R-:W-:Y:S01]  /*3a570*/  ENDCOLLECTIVE ;  /* 0x000000000000791b */ /* 0x003fe20003800000 */
.L_x_11473:
        /* <DEDUP_REMOVED lines=13> */
.L_x_11474:
[----:B------:R-:W-:Y:S02]  /*3a650*/  IMAD.MOV.U32 R13, RZ, RZ, R22 ;  /* 0x000000ffff0d7224 */ /* 0x000fe400078e0016 */
[----:B------:R-:W-:Y:S01]  /*3a660*/  IMAD.MOV.U32 R12, RZ, RZ, 0x5 ;  /* 0x00000005ff0c7424 */ /* 0x000fe200078e00ff */
[----:B------:R-:W-:-:S13]  /*3a670*/  IADD3 R2, P0, R14, R0, RZ ;  /* 0x000000000e027210 */ /* 0x000fda0007f1e0ff */
[----:B------:R-:W-:Y:S05]  /*3a680*/  WARPSYNC.COLLECTIVE R15, `(.L_x_11475) ;  /* 0x000000000f087348 */ /* 0x000fea0003c00000 */
[----:B------:R0:W1:Y:S02]  /*3a690*/  SHFL.IDX P6, R14, R13, R12, R11 ;  /* 0x0000000c0d0e7389 */ /* 0x00006400000c000b */
[----:B01----:R-:W-:Y:S01]  /*3a6a0*/  ENDCOLLECTIVE ;  /* 0x000000000000791b */ /* 0x003fe20003800000 */
.L_x_11475:
        /* <DEDUP_REMOVED lines=13> */
.L_x_11476:
[----:B------:R-:W-:Y:S05]  /*3a780*/  BRA `(.L_x_11477) ;  /* 0xffffffc000887947 */ /* 0x000fea000383ffff */
.L_x_11368:
[----:B0-----:R0:W1:Y:S02]  /*3a790*/  SYNCS.PHASECHK.TRANS64.TRYWAIT P0, [R4+URZ+0x32420], R9 ;  /* 0x03242009040075a7 */ /* 0x001064000800017f */
[----:B-1----:R-:W-:Y:S05]  /*3a7a0*/  @!P0 NANOSLEEP.SYNCS 0x989680 ;  /* 0x009896800000895d */ /* 0x002fea0003900000 */
[----:B------:R-:W1:Y:S02]  /*3a7b0*/  @!P0 SYNCS.PHASECHK.TRANS64 P0, [R4+URZ+0x32420], R9 ;  /* 0x03242009040085a7 */ /* 0x000e64000800007f */
[----:B-1----:R-:W-:Y:S05]  /*3a7c0*/  @!P0 BRA `(.L_x_11368) ;  /* 0xfffffffc00f08947 */ /* 0x002fea000383ffff */
[----:B------:R-:W-:Y:S05]  /*3a7d0*/  BRA `(.L_x_11478) ;  /* 0xffffffc400107947 */ /* 0x000fea000383ffff */
.L_x_11369:
        /* <DEDUP_REMOVED lines=11> */
.L_x_11480:
[----:B------:R-:W-:Y:S05]  /*3a890*/  BSYNC B0 ;  /* 0x0000000000007941 */ /* 0x000fea0003800000 */
.L_x_11479:
[----:B------:R-:W-:Y:S05]  /*3a8a0*/  BRA `(.L_x_11481) ;  /* 0xffffffc000f87947 */ /* 0x000fea000383ffff */
.L_x_11370:
[----:B------:R-:W-:Y:S01]  /*3a8b0*/  BSSY B0, `(.L_x_11482) ;  /* 0x0000006000007945 */ /* 0x000fe20003800000 */
[----:B------:R-:W-:-:S07]  /*3a8c0*/  IMAD.MOV.U32 R15, RZ, RZ, -0x1 ;  /* 0xffffffffff0f7424 */ /* 0x000fce00078e00ff */
[----:B012--5:R-:W-:Y:S05]  /*3a8d0*/  WARPSYNC.COLLECTIVE R15, `(.L_x_11483) ;  /* 0x000000000f0c7348 */ /* 0x027fea0003c00000 */
[----:B------:R-:W-:Y:S02]  /*3a8e0*/  ELECT P6, UR62, PT ;  /* 0x00000000003e782f */ /* 0x000fe400038c0000 */
[----:B------:R-:W-:Y:S01]  /*3a8f0*/  MOV R14, UR62 ;  /* 0x0000003e000e7c02 */ /* 0x000fe20008000f00 */
[----:B012--5:R-:W-:Y:S10]  /*3a900*/  ENDCOLLECTIVE ;  /* 0x000000000000791b */ /* 0x027ff40003800000 */
.L_x_11483:
[----:B------:R-:W-:Y:S05]  /*3a910*/  BSYNC B0 ;  /* 0x0000000000007941 */ /* 0x000fea0003800000 */
.L_x_11482:
[----:B------:R-:W-:Y:S05]  /*3a920*/  BRA `(.L_x_11484) ;  /* 0xffffffc000ec7947 */ /* 0x000fea000383ffff */
.L_x_11372:
[----:B-1----:R1:W3:Y:S02]  /*3a930*/  SYNCS.PHASECHK.TRANS64.TRYWAIT P1, [R5+URZ+0x32440], R0 ;  /* 0x03244000050075a7 */ /* 0x0022e4000802017f */
[----:B---3--:R-:W-:Y:S05]  /*3a940*/  @!P1 NANOSLEEP.SYNCS 0x989680 ;  /* 0x009896800000995d */ /* 0x008fea0003900000 */
[----:B------:R-:W3:Y:S02]  /*3a950*/  @!P1 SYNCS.PHASECHK.TRANS64 P1, [R5+URZ+0x32440], R0 ;  /* 0x03244000050095a7 */ /* 0x000ee4000802007f */
[----:B---3--:R-:W-:Y:S05]  /*3a960*/  @!P1 BRA `(.L_x_11372) ;  /* 0xfffffffc00f09947 */ /* 0x008fea000383ffff */
[----:B------:R-:W-:Y:S05]  /*3a970*/  BRA `(.L_x_11485) ;  /* 0xffffffc4000c7947 */ /* 0x000fea000383ffff */
.L_x_11374:
[----:B---3--:R3:W4:Y:S02]  /*3a980*/  SYNCS.PHASECHK.TRANS64.TRYWAIT P1, [R17+URZ+0x32440], R2 ;  /* 0x03244002110075a7 */ /* 0x008724000802017f */
[----:B----4-:R-:W-:Y:S05]  /*3a990*/  @!P1 NANOSLEEP.SYNCS 0x989680 ;  /* 0x009896800000995d */ /* 0x010fea0003900000 */
[----:B------:R-:W4:Y:S02]  /*3a9a0*/  @!P1 SYNCS.PHASECHK.TRANS64 P1, [R17+URZ+0x32440], R2 ;  /* 0x03244002110095a7 */ /* 0x000f24000802007f */
[----:B----4-:R-:W-:Y:S05]  /*3a9b0*/  @!P1 BRA `(.L_x_11374) ;  /* 0xfffffffc00f09947 */ /* 0x010fea000383ffff */
[----:B------:R-:W-:Y:S05]  /*3a9c0*/  BRA `(.L_x_11486) ;  /* 0xffffffc400187947 */ /* 0x000fea000383ffff */
.L_x_11376:
[----:B----4-:R4:W0:Y:S02]  /*3a9d0*/  SYNCS.PHASECHK.TRANS64.TRYWAIT P1, [R5+URZ+0x32460], R0 ;  /* 0x03246000050075a7 */ /* 0x010824000802017f */
[----:B0-----:R-:W-:Y:S05]  /*3a9e0*/  @!P1 NANOSLEEP.SYNCS 0x989680 ;  /* 0x009896800000995d */ /* 0x001fea0003900000 */
[----:B------:R-:W0:Y:S02]  /*3a9f0*/  @!P1 SYNCS.PHASECHK.TRANS64 P1, [R5+URZ+0x32460], R0 ;  /* 0x03246000050095a7 */ /* 0x000e24000802007f */
[----:B0-----:R-:W-:Y:S05]  /*3aa00*/  @!P1 BRA `(.L_x_11376) ;  /* 0xfffffffc00f09947 */ /* 0x001fea000383ffff */
[----:B------:R-:W-:Y:S05]  /*3aa10*/  BRA `(.L_x_11487) ;  /* 0xffffffc400147947 */ /* 0x000fea000383ffff */
        .type           $_ZN7cutlass13device_kernelIN5flash11enable_sm90INS1_16FlashAttnFwdSm90INS1_25CollectiveMainloopFwdSm90ILi2EN4cute5tupleIJNS5_1CILi1EEES8_S8_EEENS6_IJNS7_ILi128EEENS7_ILi96EEENS7_ILi64EEEEEELi256ENS_6half_tEfNS_4arch4Sm90ELb0ELb1ELb0ELb0ELb1ELb0ELb1ELb1ELb0ELb1ELb1ELb0EEENS1_21CollectiveEpilogueFwdINS6_IJSA_NS7_ILi256EEESB_EEES9_SE_SG_Li256ELb0ELb1ELb1ELb0EEENS1_19SingleTileSchedulerILb0ELb1ELb1ELi128EEEEEEEEEvNT_6ParamsE$_ZZN5flash25CollectiveMainloopFwdSm90ILi2EN4cute5tupleIJNS1_1CILi1EEES4_S4_EEENS2_IJNS3_ILi128EEENS3_ILi96EEENS3_ILi64EEEEEELi256EN7cutlass6half_tEfNSA_4arch4Sm90ELb0ELb1ELb0ELb0ELb1ELb0ELb1ELb1ELb0ELb1ELb1ELb0EE3mmaINS_16FlashAttnFwdSm90ISE_NS_21CollectiveEpilogueFwdINS2_IJS6_NS3_ILi256EEES7_EEES5_SB_SD_Li256ELb0ELb1ELb1ELb0EEENS_19SingleTileSchedulerILb0ELb1ELb1ELi128EEEE13SharedStorageENS1_6TensorINS1_11ArrayEngineIfLm128EEENS1_6LayoutINS2_IJNS2_IJNS3_ILi2EEEST_NS3_ILi32EEEEEES4_S4_EEENS2_IJNS2_IJS4_ST_NS3_ILi4EEEEEENS3_ILi0EEESZ_EEEEEEENS_7SoftmaxILi2ELi0EEEEEbRKNSE_6ParamsENSA_13PipelineAsyncILi2EEES19_RNSA_13PipelineStateILj2EEERT0_RT1_iRiRKNS_16SeqlenInfoQKNewKILb0ELb0EEENS2_IJiiiiEEERT_ENKUliT_T0_T1_E_clIZSF_ISO_S12_S14_EbS17_S19_S19_S1C_S1E_S1G_iS1H_S1L_S1M_S1O_EUlRS1P_iE1_NS3_ILb0EEENS3_ILb1EEEEEDaiS1P_S1Q_S1R_,@function
        .size           $_ZN7cutlass13device_kernelIN5flash11enable_sm90INS1_16FlashAttnFwdSm90INS1_25CollectiveMainloopFwdSm90ILi2EN4cute5tupleIJNS5_1CILi1EEES8_S8_EEENS6_IJNS7_ILi128EEENS7_ILi96EEENS7_ILi64EEEEEELi256ENS_6half_tEfNS_4arch4Sm90ELb0ELb1ELb0ELb0ELb1ELb0ELb1ELb1ELb0ELb1ELb1ELb0EEENS1_21CollectiveEpilogueFwdINS6_IJSA_NS7_ILi256EEESB_EEES9_SE_SG_Li256ELb0ELb1ELb1ELb0EEENS1_19SingleTileSchedulerILb0ELb1ELb1ELi128EEEEEEEEEvNT_6ParamsE$_ZZN5flash25CollectiveMainloopFwdSm90ILi2EN4cute5tupleIJNS1_1CILi1EEES4_S4_EEENS2_IJNS3_ILi128EEENS3_ILi96EEENS3_ILi64EEEEEELi256EN7cutlass6half_tEfNSA_4arch4Sm90ELb0ELb1ELb0ELb0ELb1ELb0ELb1ELb1ELb0ELb1ELb1ELb0EE3mmaINS_16FlashAttnFwdSm90ISE_NS_21CollectiveEpilogueFwdINS2_IJS6_NS3_ILi256EEES7_EEES5_SB_SD_Li256ELb0ELb1ELb1ELb0EEENS_19SingleTileSchedulerILb0ELb1ELb1ELi128EEEE13SharedStorageENS1_6TensorINS1_11ArrayEngineIfLm128EEENS1_6LayoutINS2_IJNS2_IJNS3_ILi2EEEST_NS3_ILi32EEEEEES4_S4_EEENS2_IJNS2_IJS4_ST_NS3_ILi4EEEEEENS3_ILi0EEESZ_EEEEEEENS_7SoftmaxILi2ELi0EEEEEbRKNSE_6ParamsENSA_13PipelineAsyncILi2EEES19_RNSA_13PipelineStateILj2EEERT0_RT1_iRiRKNS_16SeqlenInfoQKNewKILb0ELb0EEENS2_IJiiiiEEERT_ENKUliT_T0_T1_E_clIZSF_ISO_S12_S14_EbS17_S19_S19_S1C_S1E_S1G_iS1H_S1L_S1M_S1O_EUlRS1P_iE1_NS3_ILb0EEENS3_ILb1EEEEEDaiS1P_S1Q_S1R_,(.L_x_15667 - $_ZN7cutlass13device_kernelIN5flash11enable_sm90INS1_16FlashAttnFwdSm90INS1_25CollectiveMainloopFwdSm90ILi2EN4cute5tupleIJNS5_1CILi1EEES8_S8_EEENS6_IJNS7_ILi128EEENS7_ILi96EEENS7_ILi64EEEEEELi256ENS_6half_tEfNS_4arch4Sm90ELb0ELb1ELb0ELb0ELb1ELb0ELb1ELb1ELb0ELb1ELb1ELb0EEENS1_21CollectiveEpilogueFwdINS6_IJSA_NS7_ILi256EEESB_EEES9_SE_SG_Li256ELb0ELb1ELb1ELb0EEENS1_19SingleTileSchedulerILb0ELb1ELb1ELi128EEEEEEEEEvNT_6ParamsE$_ZZN5flash25CollectiveMainloopFwdSm90ILi2EN4cute5tupleIJNS1_1CILi1EEES4_S4_EEENS2_IJNS3_ILi128EEENS3_ILi96EEENS3_ILi64EEEEEELi256EN7cutlass6half_tEfNSA_4arch4Sm90ELb0ELb1ELb0ELb0ELb1ELb0ELb1ELb1ELb0ELb1ELb1ELb0EE3mmaINS_16FlashAttnFwdSm90ISE_NS_21CollectiveEpilogueFwdINS2_IJS6_NS3_ILi256EEES7_EEES5_SB_SD_Li256ELb0ELb1ELb1ELb0EEENS_19SingleTileSchedulerILb0ELb1ELb1ELi128EEEE13SharedStorageENS1_6TensorINS1_11ArrayEngineIfLm128EEENS1_6LayoutINS2_IJNS2_IJNS3_ILi2EEEST_NS3_ILi32EEEEEES4_S4_EEENS2_IJNS2_IJS4_ST_NS3_ILi4EEEEEENS3_ILi0EEESZ_EEEEEEENS_7SoftmaxILi2ELi0EEEEEbRKNSE_6ParamsENSA_13PipelineAsyncILi2EEES19_RNSA_13PipelineStateILj2EEERT0_RT1_iRiRKNS_16SeqlenInfoQKNewKILb0ELb0EEENS2_IJiiiiEEERT_ENKUliT_T0_T1_E_clIZSF_ISO_S12_S14_EbS17_S19_S19_S1C_S1E_S1G_iS1H_S1L_S1M_S1O_EUlRS1P_iE1_NS3_ILb0EEENS3_ILb1EEEEEDaiS1P_S1Q_S1R_)
$_ZN7cutlass13device_kernelIN5flash11enable_sm90INS1_16FlashAttnFwdSm90INS1_25CollectiveMainloopFwdSm90ILi2EN4cute5tupleIJNS5_1CILi1EEES8_S8_EEENS6_IJNS7_ILi128EEENS7_ILi96EEENS7_ILi64EEEEEELi256ENS_6half_tEfNS_4arch4Sm90ELb0ELb1ELb0ELb0ELb1ELb0ELb1ELb1ELb0ELb1ELb1ELb0EEENS1_21CollectiveEpilogueFwdINS6_IJSA_NS7_ILi256EEESB_EEES9_SE_SG_Li256ELb0ELb1ELb1ELb0EEENS1_19SingleTileSchedulerILb0ELb1ELb1ELi128EEEEEEEEEvNT_6ParamsE$_ZZN5flash25CollectiveMainloopFwdSm90ILi2EN4cute5tupleIJNS1_1CILi1EEES4_S4_EEENS2_IJNS3_ILi128EEENS3_ILi96EEENS3_ILi64EEEEEELi256EN7cutlass6half_tEfNSA_4arch4Sm90ELb0ELb1ELb0ELb0ELb1ELb0ELb1ELb1ELb0ELb1ELb1ELb0EE3mmaINS_16FlashAttnFwdSm90ISE_NS_21CollectiveEpilogueFwdINS2_IJS6_NS3_ILi256EEES7_EEES5_SB_SD_Li256ELb0ELb1ELb1ELb0EEENS_19SingleTileSchedulerILb0ELb1ELb1ELi128EEEE13SharedStorageENS1_6TensorINS1_11ArrayEngineIfLm128EEENS1_6LayoutINS2_IJNS2_IJNS3_ILi2EEEST_NS3_ILi32EEEEEES4_S4_EEENS2_IJNS2_IJS4_ST_NS3_ILi4EEEEEENS3_ILi0EEESZ_EEEEEEENS_7SoftmaxILi2ELi0EEEEEbRKNSE_6ParamsENSA_13PipelineAsyncILi2EEES19_RNSA_13PipelineStateILj2EEERT0_RT1_iRiRKNS_16SeqlenInfoQKNewKILb0ELb0EEENS2_IJiiiiEEERT_ENKUliT_T0_T1_E_clIZSF_ISO_S12_S14_EbS17_S19_S19_S1C_S1E_S1G_iS1H_S1L_S1M_S1O_EUlRS1P_iE1_NS3_ILb0EEENS3_ILb1EEEEEDaiS1P_S1Q_S1R_:
        /* <DEDUP_REMOVED lines=9> */
[----:B------:R-:W-:Y:S01]  /*3aab0*/  R2UR UR5, R5 ;  /* 0x00000000050572ca */ /* 0x000fe200000e0000 */
[----:B--2---:R-:W-:-:S12]  /*3aac0*/  VIADD R11, R0, 0x1 ;  /* 0x00000001000b7836 */ /* 0x004fd80000000000 */
[----:B------:R-:W2:Y:S01]  /*3aad0*/  LD.E R0, desc[UR4][R2.64+0x8] ;  /* 0x0000080402007980 */ /* 0x000ea2000c101900 */
[----:B------:R-:W-:-:S13]  /*3aae0*/  ISETP.NE.AND P0, PT, R11, 0x2, PT ;  /* 0x000000020b00780c */ /* 0x000fda0003f05270 */
[----:B------:R-:W-:Y:S02]  /*3aaf0*/  @!P0 R2UR UR6, R4 ;  /* 0x00000000040682ca */ /* 0x000fe400000e0000 */
[----:B------:R-:W-:-:S13]  /*3ab00*/  @!P0 R2UR UR7, R5 ;  /* 0x00000000050782ca */ /* 0x000fda00000e0000 */
[----:B------:R-:W3:Y:S01]  /*3ab10*/  @!P0 LD.E R6, desc[UR6][R2.64+0x4] ;  /* 0x0000040602068980 */ /* 0x000ee2000c101900 */
        /* <DEDUP_REMOVED lines=8> */
[----:B------:R-:W-:Y:S08]  /*3aba0*/  ST.E desc[UR4][R2.64], R11 ;  /* 0x0000000b02007985 */ /* 0x000ff0000c101904 */
[----:B------:R-:W-:Y:S01]  /*3abb0*/  @!P0 ST.E desc[UR8][R2.64], RZ ;  /* 0x000000ff02008985 */ /* 0x000fe2000c101908 */
[----:B--2---:R-:W-:-:S05]  /*3abc0*/  VIADD R13, R0, 0x1 ;  /* 0x00000001000d7836 */ /* 0x004fca0000000000 */
[----:B------:R-:W-:Y:S01]  /*3abd0*/  ST.E desc[UR6][R2.64+0x8], R13 ;  /* 0x0000080d02007985 */ /* 0x000fe2000c101906 */
[----:B---3--:R-:W-:-:S05]  /*3abe0*/  @!P0 LOP3.LUT R15, R6, 0x1, RZ, 0x3c, !PT ;  /* 0x00000001060f8812 */ /* 0x008fca00078e3cff */
        /* <DEDUP_REMOVED lines=19> */
.L_x_11489:
[----:B------:R-:W-:Y:S05]  /*3ad20*/  BSYNC B2 ;  /* 0x0000000000027941 */ /* 0x000fea0003800000 */
.L_x_11488:
        /* <DEDUP_REMOVED lines=17> */
.L_x_11491:
[----:B------:R-:W-:Y:S05]  /*3ae40*/  BSYNC B2 ;  /* 0x0000000000027941 */ /* 0x000fea0003800000 */
.L_x_11490:
        /* <DEDUP_REMOVED lines=10> */
.L_x_11493:
[----:B------:R-:W-:Y:S05]  /*3aef0*/  BSYNC B2 ;  /* 0x0000000000027941 */ /* 0x000fea0003800000 */
.L_x_11492:
        /* <DEDUP_REMOVED lines=29> */
[----:B------:R-:W-:Y:S03]  /*3b0d0*/  HGMMA.64x96x16.F32 R24, gdesc[UR4], RZ, !UPT, gsb0 ;  /* 0x01600000041879f0 */ /* 0x000fe6000c0008ff */
        /* <DEDUP_REMOVED lines=14> */
[----:B------:R-:W-:Y:S03]  /*3b1c0*/  HGMMA.64x96x16.F32 R24, gdesc[UR4], R24, gsb0 ;  /* 0x01600000041879f0 */ /* 0x000fe60008000818 */
        /* <DEDUP_REMOVED lines=47> */
.L_x_11496:
[----:B------:R-:W-:Y:S05]  /*3b4c0*/  BSYNC B2 ;  /* 0x0000000000027941 */ /* 0x000fea0003800000 */
.L_x_11495:
        /* <DEDUP_REMOVED lines=17> */
.L_x_11498:
[----:B------:R-:W-:Y:S05]  /*3b5e0*/  BSYNC B2 ;  /* 0x0000000000027941 */ /* 0x000fea0003800000 */
.L_x_11497:
        /* <DEDUP_REMOVED lines=10> */
.L_x_11500:
[----:B------:R-:W-:Y:S05]  /*3b690*/  BSYNC B2 ;  /* 0x0000000000027941 */ /* 0x000fea0003800000 */
.L_x_11499:
[----:B------:R-:W2:Y:S04]  /*3b6a0*/  LDL.64 R14, [R162] ;  /* 0x00000000a20e7983 */ /* 0x000ea80000100a00 */
[----:B0----5:R-:W3:Y:S04]  /*3b6b0*/  LDL.64 R12, [R162+0x58] ;  /* 0x00005800a20c7983 */ /* 0x021ee80000100a00 */
[----:B------:R-:W4:Y:S04]  /*3b6c0*/  LDL.64 R6, [R162+0x48] ;  /* 0x00004800a2067983 */ /* 0x000f280000100a00 */
[----:B------:R-:W4:Y:S01]  /*3b6d0*/  LDL.64 R8, [R162+0x50] ;  /* 0x00005000a2087983 */ /* 0x000f220000100a00 */
        /* <DEDUP_REMOVED lines=18> */
[----:B--2---:R-:W-:Y:S02]  /*3b800*/  IMAD R20, R21, 0xc00, R14 ;  /* 0x00000c0015147824 */ /* 0x004fe400078e020e */
[----:B------:R-:W-:-:S03]  /*3b810*/  IMAD.MOV.U32 R21, RZ, RZ, R15 ;  /* 0x000000ffff157224 */ /* 0x000fc600078e000f */
[----:B------:R-:W-:Y:S02]  /*3b820*/  R2UR UR6, R20 ;  /* 0x00000000140672ca */ /* 0x000fe400000e0000 */
[----:B------:R-:W-:Y:S02]  /*3b830*/  R2UR UR7, R21 ;  /* 0x00000000150772ca */ /* 0x000fe400000e0000 */
[----:B---3--:R-:W-:Y:S02]  /*3b840*/  ISETP.NE.U32.AND P0, PT, R0, RZ, PT ;  /* 0x000000ff0000720c */ /* 0x008fe40003f05070 */
[----:B----4-:R-:W-:Y:S02]  /*3b850*/  R2UR UR4, R16 ;  /* 0x00000000100472ca */ /* 0x010fe400000e0000 */
[----:B------:R-:W-:-:S09]  /*3b860*/  R2UR UR5, R17 ;  /* 0x00000000110572ca */ /* 0x000fd200000e0000 */
[----:B------:R-:W-:-:S05]  /*3b870*/  VOTEU.ANY UP0, P0 ;  /* 0x00000000003f7886 */ /* 0x000fca0000000100 */
[----:B------:R-:W-:Y:S03]  /*3b880*/  HGMMA.64x96x16.F32 R24, gdesc[UR4], R24, UP0, gsb0 ;  /* 0x01600000041879f0 */ /* 0x000fe6000b800818 */
        /* <DEDUP_REMOVED lines=226> */
[----:B------:R-:W1:Y:S01]  /*3c6b0*/  S2R R8, SR_TID.X ;  /* 0x0000000000087919 */ /* 0x000e620000002100 */
[----:B------:R-:W-:-:S02]  /*3c6c0*/  R2UR UR4, R4 ;  /* 0x00000000040472ca */ /* 0x000fc400000e0000 */
[----:B------:R-:W-:Y:S01]  /*3c6d0*/  R2UR UR5, R5 ;  /* 0x00000000050572ca */ /* 0x000fe200000e0000 */
[----:B------:R-:W3:Y:S01]  /*3c6e0*/  LDL.64 R12, [R162] ;  /* 0x00000000a20c7983 */ /* 0x000ee20000100a00 */
[----:B-1----:R-:W-:-:S04]  /*3c6f0*/  SHF.R.U32.HI R0, RZ, 0x7, R8 ;  /* 0x00000007ff007819 */ /* 0x002fc80000011608 */
[----:B------:R-:W-:-:S05]  /*3c700*/  IADD3 R0, -R0, 0xb, RZ ;  /* 0x0000000b00007810 */ /* 0x000fca0007ffe1ff */
[----:B------:R0:W-:Y:S06]  /*3c710*/  BAR.ARV R0, 0x100 ;  /* 0x000400000000751d */ /* 0x0001ec0000002000 */
        /* <DEDUP_REMOVED lines=9> */
.L_x_11503:
[----:B------:R-:W-:Y:S05]  /*3c7b0*/  BSYNC B2 ;  /* 0x0000000000027941 */ /* 0x000fea0003800000 */
.L_x_11502:
[C---:B------:R-:W-:Y:S01]  /*3c7c0*/  R2UR UR6, R4.reuse ;  /* 0x00000000040672ca */ /* 0x040fe200000e0000 */
[----:B------:R-:W2:Y:S01]  /*3c7d0*/  LDL R11, [R1+0x440] ;  /* 0x00044000010b7983 */ /* 0x000ea20000100800 */
[C---:B------:R-:W-:Y:S02]  /*3c7e0*/  R2UR UR7, R5.reuse ;  /* 0x00000000050772ca */ /* 0x040fe400000e0000 */
[----:B------:R-:W-:Y:S01]  /*3c7f0*/  R2UR UR4, R4 ;  /* 0x00000000040472ca */ /* 0x000fe200000e0000 */
[----:B------:R-:W3:Y:S01]  /*3c800*/  LDL R9, [R1+0x444] ;  /* 0x0004440001097983 */ /* 0x000ee20000100800 */
[----:B------:R-:W-:-:S09]  /*3c810*/  R2UR UR5, R5 ;  /* 0x00000000050572ca */ /* 0x000fd200000e0000 */
[----:B------:R-:W4:Y:S04]  /*3c820*/  LD.E.64 R6, desc[UR6][R14.64+0x20] ;  /* 0x000020060e067980 */ /* 0x000f28000c101b00 */
[----:B------:R-:W2:Y:S01]  /*3c830*/  LD.E R0, desc[UR4][R14.64+0xc] ;  /* 0x00000c040e007980 */ /* 0x000ea2000c101900 */
[----:B----4-:R-:W-:-:S05]  /*3c840*/  MOV R7, R6 ;  /* 0x0000000600077202 */ /* 0x010fca0000000f00 */
[----:B-----5:R-:W-:-:S05]  /*3c850*/  IMAD R7, R12, 0x8, R7 ;  /* 0x000000080c077824 */ /* 0x020fca00078e0207 */
[----:B--2---:R-:W-:-:S04]  /*3c860*/  PRMT R0, R0, 0x654, R7 ;  /* 0x0000065400007816 */ /* 0x004fc80000000007 */
[----:B------:R0:W-:Y:S01]  /*3c870*/  SYNCS.ARRIVE.TRANS64.RED.A1T0 RZ, [R0+URZ], RZ ;  /* 0x000000ff00ff79a7 */ /* 0x0001e2000810043f */
[----:B------:R-:W2:Y:S04]  /*3c880*/  LD.E R6, desc[UR4][R2.64+0x24] ;  /* 0x0000240402067980 */ /* 0x000ea8000c101900 */
[----:B0-----:R-:W4:Y:S01]  /*3c890*/  LD.E R0, desc[UR4][R2.64] ;  /* 0x0000000402007980 */ /* 0x001f22000c101900 */
        /* <DEDUP_REMOVED lines=14> */
[----:B---3--:R-:W-:-:S05]  /*3c980*/  IMAD.MOV.U32 R6, RZ, RZ, R9 ;  /* 0x000000ffff067224 */ /* 0x008fca00078e0009 */
[----:B------:R4:W2:Y:S07]  /*3c990*/  LD.E R15, desc[UR4][R6.64] ;  /* 0x00000004060f7980 */ /* 0x0008ae000c101900 */
[C---:B------:R-:W-:Y:S02]  /*3c9a0*/  @P0 R2UR UR4, R4.reuse ;  /* 0x00000000040402ca */ /* 0x040fe400000e0000 */
[----:B------:R-:W-:Y:S02]  /*3c9b0*/  @P0 R2UR UR5, R5 ;  /* 0x00000000050502ca */ /* 0x000fe400000e0000 */
[----:B------:R-:W-:-:S02]  /*3c9c0*/  @P0 R2UR UR6, R4 ;  /* 0x00000000040602ca */ /* 0x000fc400000e0000 */
[----:B------:R-:W-:-:S09]  /*3c9d0*/  @P0 R2UR UR7, R5 ;  /* 0x00000000050702ca */ /* 0x000fd200000e0000 */
[----:B------:R-:W3:Y:S04]  /*3c9e0*/  @P0 LD.E R21, desc[UR4][R2.64+0x28] ;  /* 0x0000280402150980 */ /* 0x000ee8000c101900 */
[----:B------:R-:W3:Y:S01]  /*3c9f0*/  @P0 LD.E R20, desc[UR6][R2.64+0x2c] ;  /* 0x00002c0602140980 */ /* 0x000ee2000c101900 */
[C---:B------:R-:W-:Y:S02]  /*3ca00*/  R2UR UR4, R4.reuse ;  /* 0x00000000040472ca */ /* 0x040fe400000e0000 */
[C---:B------:R-:W-:Y:S02]  /*3ca10*/  R2UR UR5, R5.reuse ;  /* 0x00000000050572ca */ /* 0x040fe400000e0000 */
[----:B------:R-:W-:Y:S02]  /*3ca20*/  R2UR UR6, R4 ;  /* 0x00000000040672ca */ /* 0x000fe400000e0000 */
[----:B------:R-:W-:-:S09]  /*3ca30*/  R2UR UR7, R5 ;  /* 0x00000000050772ca */ /* 0x000fd200000e0000 */
[----:B------:R-:W3:Y:S04]  /*3ca40*/  LD.E R73, desc[UR4][R2.64+0x8] ;  /* 0x0000080402497980 */ /* 0x000ee8000c101900 */
[----:B------:R-:W3:Y:S01]  /*3ca50*/  LD.E R72, desc[UR6][R2.64+0x4] ;  /* 0x0000040602487980 */ /* 0x000ee2000c101900 */
        /* <DEDUP_REMOVED lines=14> */
[----:B------:R-:W-:Y:S02]  /*3cb40*/  LEA.HI R6, R6, R7, RZ, 0x1 ;  /* 0x0000000706067211 */ /* 0x000fe400078f08ff */
[----:B------:R-:W-:Y:S02]  /*3cb50*/  LOP3.LUT R14, R14, 0xfffffff8, RZ, 0xc0, !PT ;  /* 0xfffffff80e0e7812 */ /* 0x000fe400078ec0ff */
[----:B------:R-:W-:-:S02]  /*3cb60*/  SHF.R.S32.HI R12, RZ, 0x5, R12 ;  /* 0x00000005ff0c7819 */ /* 0x000fc4000001140c */
[----:B------:R-:W-:Y:S01]  /*3cb70*/  LOP3.LUT R6, R6, 0x3fffffe, RZ, 0xc0, !PT ;  /* 0x03fffffe06067812 */ /* 0x000fe200078ec0ff */
[----:B------:R-:W-:Y:S01]  /*3cb80*/  IMAD.IADD R14, R13, 0x1, -R14 ;  /* 0x000000010d0e7824 */ /* 0x000fe200078e0a0e */
[----:B------:R-:W-:-:S03]  /*3cb90*/  LEA.HI R0, R17, R17, RZ, 0x1 ;  /* 0x0000001111007211 */ /* 0x000fc600078f08ff */
[----:B------:R-:W-:Y:S01]  /*3cba0*/  IMAD.IADD R6, R7, 0x1, -R6 ;  /* 0x0000000107067824 */ /* 0x000fe200078e0a06 */
[----:B------:R-:W-:-:S05]  /*3cbb0*/  LOP3.LUT R0, R0, 0x1ffffffe, RZ, 0xc0, !PT ;  /* 0x1ffffffe00007812 */ /* 0x000fca00078ec0ff */
[----:B------:R-:W-:Y:S01]  /*3cbc0*/  IMAD.IADD R0, R17, 0x1, -R0 ;  /* 0x0000000111007824 */ /* 0x000fe200078e0a00 */
[----:B------:R-:W-:Y:S01]  /*3cbd0*/  ISETP.GE.AND P1, PT, R76, 0x1, PT ;  /* 0x000000014c00780c */ /* 0x000fe20003f26270 */
[----:B------:R-:W-:Y:S01]  /*3cbe0*/  BSSY B2, `(.L_x_11504) ;  /* 0x0000037000027945 */ /* 0x000fe20003800000 */
[----:B------:R-:W-:Y:S02]  /*3cbf0*/  IMAD R77, R10, -0x60, R77 ;  /* 0xffffffa00a4d7824 */ /* 0x000fe400078e024d */
[----:B--2---:R-:W-:-:S04]  /*3cc00*/  IMAD R15, R15, 0x8, R12 ;  /* 0x000000080f0f7824 */ /* 0x004fc800078e020c */
[----:B------:R-:W-:-:S04]  /*3cc10*/  IMAD.U32 R7, R15, 0x10, R14 ;  /* 0x000000100f077824 */ /* 0x000fc800078e000e */
[----:B------:R-:W-:-:S04]  /*3cc20*/  IMAD R7, R6, 0x40, R7 ;  /* 0x0000004006077824 */ /* 0x000fc800078e0207 */
[----:B------:R-:W-:-:S04]  /*3cc30*/  IMAD R0, R0, 0x8, R7 ;  /* 0x0000000800007824 */ /* 0x000fc800078e0207 */
[----:B---3--:R-:W-:-:S05]  /*3cc40*/  @P0 IMAD.HI.U32 R21, R0, R21, RZ ;  /* 0x0000001500150227 */ /* 0x008fca00078e00ff */
[----:B------:R-:W-:Y:S01]  /*3cc50*/  @P0 SHF.R.U32.HI R0, RZ, R20, R21 ;  /* 0x00000014ff000219 */ /* 0x000fe20000011615 */
[----:B------:R-:W-:Y:S01]  /*3cc60*/  IMAD.MOV.U32 R7, RZ, RZ, -0x60 ;  /* 0xffffffa0ff077424 */ /* 0x000fe200078e00ff */
[----:B------:R-:W-:-:S03]  /*3cc70*/  LOP3.LUT R6, R11, 0x7ffffffc, RZ, 0xc0, !PT ;  /* 0x7ffffffc0b067812 */ /* 0x000fc600078ec0ff */
[----:B------:R-:W0:Y:S01]  /*3cc80*/  SHFL.IDX PT, R14, R0, RZ, 0x1c1f ;  /* 0x001c1fff000e7589 */ /* 0x000e2200000e0000 */
[----:B------:R-:W-:Y:S02]  /*3cc90*/  IMAD R7, R10, R7, 0x1 ;  /* 0x000000010a077424 */ /* 0x000fe400078e0207 */
[----:B------:R-:W-:-:S04]  /*3cca0*/  IMAD.IADD R6, R9, 0x1, -R6 ;  /* 0x0000000109067824 */ /* 0x000fc800078e0a06 */
[----:B------:R-:W-:Y:S01]  /*3ccb0*/  IMAD R6, R6, -0x2, R7 ;  /* 0xfffffffe06067824 */ /* 0x000fe200078e0207 */
[----:B------:R-:W-:-:S04]  /*3ccc0*/  LOP3.LUT R12, RZ, R75, RZ, 0x33, !PT ;  /* 0x0000004bff0c7212 */ /* 0x000fc800078e33ff */
[----:B------:R-:W-:Y:S01]  /*3ccd0*/  IADD3 R7, -R72, R6, R73 ;  /* 0x0000000648077210 */ /* 0x000fe20007ffe149 */
[----:B------:R-:W-:-:S04]  /*3cce0*/  VIADD R13, R6, 0xffffffff ;  /* 0xffffffff060d7836 */ /* 0x000fc80000000000 */
        /* <DEDUP_REMOVED lines=21> */
.L_x_11509:
[----:B------:R-:W-:Y:S05]  /*3ce40*/  BSYNC B4 ;  /* 0x0000000000047941 */ /* 0x000fea0003800000 */
.L_x_11508:
[----:B------:R-:W-:Y:S01]  /*3ce50*/  LOP3.LUT R9, RZ, R9, RZ, 0x33, !PT ;  /* 0x00000009ff097212 */ /* 0x000fe200078e33ff */
[----:B------:R-:W-:Y:S06]  /*3ce60*/  BRA `(.L_x_11510) ;  /* 0x0000000000287947 */ /* 0x000fec0003800000 */
.L_x_11507:
        /* <DEDUP_REMOVED lines=10> */
.L_x_11510:
[----:B------:R-:W-:Y:S05]  /*3cf10*/  BSYNC B3 ;  /* 0x0000000000037941 */ /* 0x000fea0003800000 */
.L_x_11506:
[----:B------:R-:W-:-:S05]  /*3cf20*/  IMAD R9, R76, R9, R13 ;  /* 0x000000094c097224 */ /* 0x000fca00078e020d */
[----:B------:R-:W-:Y:S02]  /*3cf30*/  VIMNMX R6, R6, R9, !PT ;  /* 0x0000000906067248 */ /* 0x000fe40007fe0100 */
[----:B------:R-:W-:-:S07]  /*3cf40*/  VIADDMNMX R7, R9, R76, R7, PT ;  /* 0x0000004c09077246 */ /* 0x000fce0003800107 */
.L_x_11505:
[----:B------:R-:W-:Y:S05]  /*3cf50*/  BSYNC B2 ;  /* 0x0000000000027941 */ /* 0x000fea0003800000 */
.L_x_11504:
        /* <DEDUP_REMOVED lines=136> */
.L_x_11516:
[----:B------:R-:W-:Y:S05]  /*3d7e0*/  BSYNC B4 ;  /* 0x0000000000047941 */ /* 0x000fea0003800000 */
.L_x_11515:
[----:B------:R-:W-:Y:S01]  /*3d7f0*/  LOP3.LUT R73, RZ, R73, RZ, 0x33, !PT ;  /* 0x00000049ff497212 */ /* 0x000fe200078e33ff */
[----:B------:R-:W-:Y:S06]  /*3d800*/  BRA `(.L_x_11517) ;  /* 0x0000000000287947 */ /* 0x000fec0003800000 */
.L_x_11514:
        /* <DEDUP_REMOVED lines=10> */
.L_x_11517:
[----:B------:R-:W-:Y:S05]  /*3d8b0*/  BSYNC B3 ;  /* 0x0000000000037941 */ /* 0x000fea0003800000 */
.L_x_11513:
[----:B------:R-:W-:-:S05]  /*3d8c0*/  IMAD R0, R76, R73, R13 ;  /* 0x000000494c007224 */ /* 0x000fca00078e020d */
[----:B------:R-:W-:Y:S02]  /*3d8d0*/  VIADDMNMX R9, R0, R76, R9, PT ;  /* 0x0000004c00097246 */ /* 0x000fe40003800109 */
[----:B------:R-:W-:-:S07]  /*3d8e0*/  VIMNMX R11, R11, R0, !PT ;  /* 0x000000000b0b7248 */ /* 0x000fce0007fe0100 */
.L_x_11512:
[----:B------:R-:W-:Y:S05]  /*3d8f0*/  BSYNC B2 ;  /* 0x0000000000027941 */ /* 0x000fea0003800000 */
.L_x_11511:
[----:B------:R-:W2:Y:S01]  /*3d900*/  LDL.64 R6, [R162+0x70] ;  /* 0x00007000a2067983 */ /* 0x000ea20000100a00 */
[----:B------:R-:W-:Y:S02]  /*3d910*/  R2UR UR4, R4 ;  /* 0x00000000040472ca */ /* 0x000fe400000e0000 */
[----:B------:R-:W-:Y:S02]  /*3d920*/  R2UR UR5, R5 ;  /* 0x00000000050572ca */ /* 0x000fe400000e0000 */
[C---:B------:R-:W-:Y:S02]  /*3d930*/  ISETP.GT.AND P0, PT, R11.reuse, 0x1, !P0 ;  /* 0x000000010b00780c */ /* 0x040fe40004704270 */
[----:B------:R-:W-:Y:S02]  /*3d940*/  ISETP.GT.AND P1, PT, R11, 0x8, !P1 ;  /* 0x000000080b00780c */ /* 0x000fe40004f24270 */
[C---:B------:R-:W-:Y:S02]  /*3d950*/  ISETP.LT.OR P0, PT, R9.reuse, 0x2, P0 ;  /* 0x000000020900780c */ /* 0x040fe40000701670 */
[----:B------:R-:W-:-:S02]  /*3d960*/  ISETP.LT.OR P1, PT, R9, 0x9, P1 ;  /* 0x000000090900780c */ /* 0x000fc40000f21670 */
[----:B------:R-:W-:Y:S02]  /*3d970*/  FSEL R27, R27, -INF , !P0 ;  /* 0xff8000001b1b7808 */ /* 0x000fe40004000000 */
[----:B------:R-:W-:Y:S02]  /*3d980*/  ISETP.NE.AND P0, PT, R14, RZ, PT ;  /* 0x000000ff0e00720c */ /* 0x000fe40003f05270 */
[----:B------:R-:W-:Y:S02]  /*3d990*/  FSEL R30, R30, -INF , !P1 ;  /* 0xff8000001e1e7808 */ /* 0x000fe40004800000 */
[----:B------:R-:W-:Y:S02]  /*3d9a0*/  ISETP.GT.AND P0, PT, R11, 0x9, !P0 ;  /* 0x000000090b00780c */ /* 0x000fe40004704270 */
[----:B------:R-:W-:Y:S02]  /*3d9b0*/  ISETP.NE.AND P1, PT, R16, RZ, PT ;  /* 0x000000ff1000720c */ /* 0x000fe40003f25270 */
[----:B------:R-:W-:-:S02]  /*3d9c0*/  ISETP.LT.OR P0, PT, R9, 0xa, P0 ;  /* 0x0000000a0900780c */ /* 0x000fc40000701670 */
[----:B------:R-:W-:Y:S02]  /*3d9d0*/  ISETP.NE.AND P6, PT, R17, RZ, PT ;  /* 0x000000ff1100720c */ /* 0x000fe40003fc5270 */
        /* <DEDUP_REMOVED lines=54> */
[----:B------:R-:W-:Y:S02]  /*3dd40*/  ISETP.NE.AND P6, PT, R24, RZ, PT ;  /* 0x000000ff1800720c */ /* 0x000fe40003fc5270 */
        /* <DEDUP_REMOVED lines=14> */
[----:B------:R-:W-:Y:S02]  /*3de30*/  FSEL R59, R59, -INF , !P0 ;  /* 0xff8000003b3b7808 */ /* 0x000fe40004000000 */
[C---:B------:R-:W-:Y:S02]  /*3de40*/  ISETP.LT.OR P2, PT, R9.reuse, 0x4a, P2 ;  /* 0x0000004a0900780c */ /* 0x040fe40001741670 */
[----:B------:R-:W-:Y:S02]  /*3de50*/  FSEL R62, R62, -INF , !P1 ;  /* 0xff8000003e3e7808 */ /* 0x000fe40004800000 */
[----:B------:R-:W-:Y:S02]  /*3de60*/  ISETP.LT.OR P3, PT, R9, 0x51, P3 ;  /* 0x000000510900780c */ /* 0x000fe40001f61670 */
[----:B------:R-:W-:Y:S02]  /*3de70*/  FSEL R63, R63, -INF , !P2 ;  /* 0xff8000003f3f7808 */ /* 0x000fe40005000000 */
[----:B------:R-:W-:-:S02]  /*3de80*/  ISETP.LT.OR P4, PT, R9, 0x52, P4 ;  /* 0x000000520900780c */ /* 0x000fc40002781670 */
[C---:B------:R-:W-:Y:S02]  /*3de90*/  ISETP.LT.OR P5, PT, R9.reuse, 0x59, P5 ;  /* 0x000000590900780c */ /* 0x040fe40002fa1670 */
[----:B------:R-:W-:Y:S02]  /*3dea0*/  ISETP.LT.OR P6, PT, R9, 0x5a, P6 ;  /* 0x0000005a0900780c */ /* 0x000fe400037c1670 */
[----:B------:R-:W-:Y:S02]  /*3deb0*/  FSEL R66, R66, -INF , !P3 ;  /* 0xff80000042427808 */ /* 0x000fe40005800000 */
[----:B------:R-:W-:Y:S02]  /*3dec0*/  FSEL R67, R67, -INF , !P4 ;  /* 0xff80000043437808 */ /* 0x000fe40006000000 */
[----:B------:R-:W-:Y:S02]  /*3ded0*/  FSEL R70, R70, -INF , !P5 ;  /* 0xff80000046467808 */ /* 0x000fe40006800000 */
[----:B------:R-:W-:-:S02]  /*3dee0*/  R2UR UR6, R4 ;  /* 0x00000000040672ca */ /* 0x000fc400000e0000 */
[----:B------:R-:W-:Y:S02]  /*3def0*/  R2UR UR7, R5 ;  /* 0x00000000050772ca */ /* 0x000fe400000e0000 */
[----:B------:R-:W-:-:S11]  /*3df00*/  FSEL R71, R71, -INF , !P6 ;  /* 0xff80000047477808 */ /* 0x000fd60007000000 */
[----:B------:R-:W4:Y:S01]  /*3df10*/  LD.E R17, desc[UR6][R6.64+0x14] ;  /* 0x0000140606117980 */ /* 0x000f22000c101900 */
        /* <DEDUP_REMOVED lines=46> */
[----:B------:R-:W-:-:S03]  /*3e200*/  FMNMX.FTZ R0, R70, R9, !PT ;  /* 0x0000000946007209 */ /* 0x000fc60007810000 */
[----:B------:R-:W0:Y:S01]  /*3e210*/  SHFL.BFLY PT, R9, R12, 0x2, 0x1f ;  /* 0x0c401f000c097f89 */ /* 0x000e2200000e0000 */
[----:B------:R-:W-:-:S05]  /*3e220*/  FMNMX.FTZ R13, R71, R0, !PT ;  /* 0x00000000470d7209 */ /* 0x000fca0007810000 */
[----:B------:R1:W-:Y:S04]  /*3e230*/  ST.E.64 desc[UR4][R6.64], R12 ;  /* 0x0000000c06007985 */ /* 0x0003e8000c101b04 */
[----:B------:R-:W2:Y:S01]  /*3e240*/  LD.E R15, desc[UR6][R6.64+0x4] ;  /* 0x00000406060f7980 */ /* 0x000ea2000c101900 */
[----:B0-----:R-:W-:-:S03]  /*3e250*/  FMNMX.FTZ R9, R12, R9, !PT ;  /* 0x000000090c097209 */ /* 0x001fc60007810000 */
[----:B-1----:R-:W4:Y:S04]  /*3e260*/  LD.E R12, desc[UR4][R6.64+0x10] ;  /* 0x00001004060c7980 */ /* 0x002f28000c101900 */
[----:B------:R-:W0:Y:S02]  /*3e270*/  SHFL.BFLY PT, R0, R9, 0x1, 0x1f ;  /* 0x0c201f0009007f89 */ /* 0x000e2400000e0000 */
[----:B0-----:R-:W-:-:S05]  /*3e280*/  FMNMX.FTZ R11, R9, R0, !PT ;  /* 0x00000000090b7209 */ /* 0x001fca0007810000 */
[----:B------:R-:W-:Y:S04]  /*3e290*/  ST.E desc[UR4][R6.64], R11 ;  /* 0x0000000b06007985 */ /* 0x000fe8000c101904 */
[----:B------:R-:W3:Y:S01]  /*3e2a0*/  LD.E R16, desc[UR6][R6.64] ;  /* 0x0000000606107980 */ /* 0x000ee2000c101900 */
[----:B------:R-:W-:Y:S02]  /*3e2b0*/  R2UR UR8, R4 ;  /* 0x00000000040872ca */ /* 0x000fe400000e0000 */
[----:B------:R-:W-:Y:S01]  /*3e2c0*/  R2UR UR9, R5 ;  /* 0x00000000050972ca */ /* 0x000fe200000e0000 */
        /* <DEDUP_REMOVED lines=11> */
[----:B------:R-:W-:-:S03]  /*3e380*/  FMUL.FTZ R24, R14, R3 ;  /* 0x000000030e187220 */ /* 0x000fc60000410000 */
[----:B------:R-:W4:Y:S08]  /*3e390*/  MUFU.EX2 R9, R9 ;  /* 0x0000000900097308 */ /* 0x000f300000000800 */
[----:B------:R-:W0:Y:S01]  /*3e3a0*/  MUFU.EX2 R24, R24 ;  /* 0x0000001800187308 */ /* 0x000e220000000800 */
[----:B------:R-:W-:Y:S01]  /*3e3b0*/  ST.E desc[UR4][R6.64+0x4], R11 ;  /* 0x0000040b06007985 */ /* 0x000fe2000c101904 */
[----:B----4-:R-:W-:Y:S01]  /*3e3c0*/  FMUL.FTZ R13, R9, R12 ;  /* 0x0000000c090d7220 */ /* 0x010fe20000410000 */
[----:B0-----:R-:W-:-:S04]  /*3e3d0*/  FMUL.FTZ R15, R24, R17 ;  /* 0x00000011180f7220 */ /* 0x001fc80000410000 */
[----:B------:R-:W-:Y:S04]  /*3e3e0*/  ST.E desc[UR6][R6.64+0x10], R13 ;  /* 0x0000100d06007985 */ /* 0x000fe8000c101906 */
[----:B------:R0:W-:Y:S04]  /*3e3f0*/  ST.E desc[UR8][R6.64+0x14], R15 ;  /* 0x0000140f06007985 */ /* 0x0001e8000c101908 */
[----:B------:R-:W2:Y:S04]  /*3e400*/  LDL.64 R2, [R162+0x70] ;  /* 0x00007000a2027983 */ /* 0x000ea80000100a00 */
[----:B--2---:R-:W2:Y:S04]  /*3e410*/  LD.E R72, desc[UR6][R2.64+0x20] ;  /* 0x0000200602487980 */ /* 0x004ea8000c101900 */
[----:B------:R-:W2:Y:S04]  /*3e420*/  LD.E R0, desc[UR4][R2.64] ;  /* 0x0000000402007980 */ /* 0x000ea8000c101900 */
[----:B------:R-:W3:Y:S04]  /*3e430*/  LD.E R21, desc[UR4][R2.64+0x4] ;  /* 0x0000040402157980 */ /* 0x000ee8000c101900 */
[----:B------:R-:W4:Y:S04]  /*3e440*/  LD.E R73, desc[UR4][R2.64+0x10] ;  /* 0x0000100402497980 */ /* 0x000f28000c101900 */
[----:B0-----:R-:W4:Y:S01]  /*3e450*/  LD.E R15, desc[UR6][R2.64+0x14] ;  /* 0x00001406020f7980 */ /* 0x001f22000c101900 */
[C---:B--2---:R-:W-:Y:S01]  /*3e460*/  FMUL.FTZ R6, R0.reuse, R72 ;  /* 0x0000004800067220 */ /* 0x044fe20000410000 */
[----:B------:R-:W-:Y:S01]  /*3e470*/  FSETP.NEU.FTZ.AND P0, PT, R0, -INF , PT ;  /* 0xff8000000000780b */ /* 0x000fe20003f1d000 */
[----:B---3--:R-:W-:-:S03]  /*3e480*/  FMUL.FTZ R0, R72, R21 ;  /* 0x0000001548007220 */ /* 0x008fc60000410000 */
[----:B------:R-:W-:Y:S02]  /*3e490*/  FSEL R7, R6, RZ, P0 ;  /* 0x000000ff06077208 */ /* 0x000fe40000000000 */
        /* <DEDUP_REMOVED lines=28> */
[----:B------:R-:W4:Y:S01]  /*3e660*/  MUFU.EX2 R152, R152 ;  /* 0x0000009800987308 */ /* 0x000f220000000800 */
[-CC-:B------:R-:W-:Y:S01]  /*3e670*/  FFMA.FTZ R191, R30, R72.reuse, -R7.reuse ;  /* 0x000000481ebf7223 */ /* 0x180fe20000010807 */
[----:B------:R-:W-:-:S06]  /*3e680*/  FFMA.FTZ R194, R31, R72, -R7 ;  /* 0x000000481fc27223 */ /* 0x000fcc0000010807 */
[----:B------:R-:W0:Y:S01]  /*3e690*/  MUFU.EX2 R192, R192 ;  /* 0x000000c000c07308 */ /* 0x000e220000000800 */
[----:B------:R-:W-:-:S07]  /*3e6a0*/  FFMA.FTZ R21, R34, R72, -R7 ;  /* 0x0000004822157223 */ /* 0x000fce0000010807 */
[----:B------:R-:W1:Y:S08]  /*3e6b0*/  MUFU.EX2 R155, R155 ;  /* 0x0000009b009b7308 */ /* 0x000e700000000800 */
[----:B------:R-:W2:Y:S01]  /*3e6c0*/  MUFU.EX2 R193, R193 ;  /* 0x000000c100c17308 */ /* 0x000ea20000000800 */
[----:B------:R-:W-:-:S07]  /*3e6d0*/  FFMA.FTZ R11, R35, R72, -R7 ;  /* 0x00000048230b7223 */ /* 0x000fce0000010807 */
[----:B------:R-:W3:Y:S08]  /*3e6e0*/  MUFU.EX2 R154, R154 ;  /* 0x0000009a009a7308 */ /* 0x000ef00000000800 */
[----:B------:R-:W3:Y:S01]  /*3e6f0*/  MUFU.EX2 R191, R191 ;  /* 0x000000bf00bf7308 */ /* 0x000ee20000000800 */
[----:B----4-:R-:W-:Y:S01]  /*3e700*/  FADD.FTZ R6, R152, R73 ;  /* 0x0000004998067221 */ /* 0x010fe20000010000 */
[----:B0-----:R-:W-:-:S06]  /*3e710*/  FADD.FTZ R14, R192, R15 ;  /* 0x0000000fc00e7221 */ /* 0x001fcc0000010000 */
[----:B------:R-:W0:Y:S01]  /*3e720*/  MUFU.EX2 R153, R153 ;  /* 0x0000009900997308 */ /* 0x000e220000000800 */
[----:B------:R-:W-:-:S07]  /*3e730*/  FFMA.FTZ R0, R38, R72, -R7 ;  /* 0x0000004826007223 */ /* 0x000fce0000010807 */
[----:B------:R-:W4:Y:S01]  /*3e740*/  MUFU.EX2 R194, R194 ;  /* 0x000000c200c27308 */ /* 0x000f220000000800 */
[----:B-1----:R-:W-:Y:S01]  /*3e750*/  FADD.FTZ R15, R155, R6 ;  /* 0x000000069b0f7221 */ /* 0x002fe20000010000 */
[----:B--2---:R-:W-:-:S06]  /*3e760*/  FADD.FTZ R14, R193, R14 ;  /* 0x0000000ec10e7221 */ /* 0x004fcc0000010000 */
[----:B------:R-:W1:Y:S01]  /*3e770*/  MUFU.EX2 R20, R20 ;  /* 0x0000001400147308 */ /* 0x000e620000000800 */
[----:B------:R-:W-:-:S07]  /*3e780*/  FFMA.FTZ R156, R39, R72, -R7 ;  /* 0x00000048279c7223 */ /* 0x000fce0000010807 */
[----:B------:R-:W2:Y:S01]  /*3e790*/  MUFU.EX2 R21, R21 ;  /* 0x0000001500157308 */ /* 0x000ea20000000800 */
[----:B---3--:R-:W-:Y:S01]  /*3e7a0*/  FADD.FTZ R6, R154, R15 ;  /* 0x0000000f9a067221 */ /* 0x008fe20000010000 */
[----:B------:R-:W-:-:S06]  /*3e7b0*/  FADD.FTZ R15, R191, R14 ;  /* 0x0000000ebf0f7221 */ /* 0x000fcc0000010000 */
[----:B------:R-:W3:Y:S01]  /*3e7c0*/  MUFU.EX2 R17, R17 ;  /* 0x0000001100117308 */ /* 0x000ee20000000800 */
[----:B------:R-:W-:-:S07]  /*3e7d0*/  FFMA.FTZ R168, R42, R72, -R7 ;  /* 0x000000482aa87223 */ /* 0x000fce0000010807 */
[----:B------:R-:W3:Y:S01]  /*3e7e0*/  MUFU.EX2 R11, R11 ;  /* 0x0000000b000b7308 */ /* 0x000ee20000000800 */
[----:B0-----:R-:W-:Y:S01]  /*3e7f0*/  FADD.FTZ R25, R153, R6 ;  /* 0x0000000699197221 */ /* 0x001fe20000010000 */
[----:B----4-:R-:W-:-:S06]  /*3e800*/  FADD.FTZ R6, R194, R15 ;  /* 0x0000000fc2067221 */ /* 0x010fcc0000010000 */
        /* <DEDUP_REMOVED lines=86> */
[----:B----4-:R-:W-:-:S03]  /*3ed70*/  FADD.FTZ R7, R159, R6 ;  /* 0x000000069f077221 */ /* 0x010fc60000010000 */
[----:B-1----:R-:W-:Y:S01]  /*3ed80*/  FADD.FTZ R25, R185, R26 ;  /* 0x0000001ab9197221 */ /* 0x002fe20000010000 */
[----:B--2---:R-:W-:-:S03]  /*3ed90*/  FADD.FTZ R6, R158, R7 ;  /* 0x000000079e067221 */ /* 0x004fc60000010000 */
[----:B---3--:R-:W-:Y:S01]  /*3eda0*/  FADD.FTZ R25, R184, R25 ;  /* 0x00000019b8197221 */ /* 0x008fe20000010000 */
[----:B------:R-:W-:-:S04]  /*3edb0*/  FADD.FTZ R27, R157, R6 ;  /* 0x000000069d1b7221 */ /* 0x000fc80000010000 */
[----:B------:R-:W-:Y:S04]  /*3edc0*/  ST.E desc[UR4][R2.64+0x10], R25 ;  /* 0x0000101902007985 */ /* 0x000fe8000c101904 */
[----:B------:R0:W-:Y:S04]  /*3edd0*/  ST.E desc[UR6][R2.64+0x14], R27 ;  /* 0x0000141b02007985 */ /* 0x0001e8000c101906 */
[----:B------:R-:W2:Y:S01]  /*3ede0*/  LDL.64 R6, [R162+0x80] ;  /* 0x00008000a2067983 */ /* 0x000ea20000100a00 */
        /* <DEDUP_REMOVED lines=8> */
[----:B--2---:R-:W2:Y:S04]  /*3ee70*/  LD.E R78, desc[UR4][R6.64] ;  /* 0x00000004064e7980 */ /* 0x004ea8000c101900 */
[----:B------:R-:W3:Y:S04]  /*3ee80*/  LD.E R80, desc[UR6][R6.64+0x4] ;  /* 0x0000040606507980 */ /* 0x000ee8000c101900 */
        /* <DEDUP_REMOVED lines=35> */
[----:B------:R-:W-:-:S03]  /*3f0c0*/  R2UR UR18, R4 ;  /* 0x00000000041272ca */ /* 0x000fc600000e0000 */
[----:B------:R-:W4:Y:S01]  /*3f0d0*/  LD.E R56, desc[UR4][R6.64+0x124] ;  /* 0x0001240406387980 */ /* 0x000f22000c101900 */
[----:B------:R-:W-:-:S03]  /*3f0e0*/  R2UR UR19, R5 ;  /* 0x00000000051372ca */ /* 0x000fc600000e0000 */
[----:B------:R-:W4:Y:S01]  /*3f0f0*/  LD.E R52, desc[UR14][R6.64+0x130] ;  /* 0x0001300e06347980 */ /* 0x000f22000c101900 */
[----:B------:R-:W-:-:S03]  /*3f100*/  R2UR UR20, R4 ;  /* 0x00000000041472ca */ /* 0x000fc600000e0000 */
[----:B------:R-:W4:Y:S01]  /*3f110*/  LD.E R54, desc[UR16][R6.64+0x134] ;  /* 0x0001341006367980 */ /* 0x000f22000c101900 */
[----:B------:R-:W-:-:S03]  /*3f120*/  R2UR UR21, R5 ;  /* 0x00000000051572ca */ /* 0x000fc600000e0000 */
[----:B------:R-:W4:Y:S01]  /*3f130*/  LD.E R50, desc[UR6][R6.64+0x140] ;  /* 0x0001400606327980 */ /* 0x000f22000c101900 */
[C---:B------:R-:W-:Y:S02]  /*3f140*/  R2UR UR22, R4.reuse ;  /* 0x00000000041672ca */ /* 0x040fe400000e0000 */
        /* <DEDUP_REMOVED lines=12> */
[----:B0-----:R-:W4:Y:S04]  /*3f210*/  LD.E R2, desc[UR12][R6.64+0x190] ;  /* 0x0001900c06027980 */ /* 0x001f28000c101900 */
        /* <DEDUP_REMOVED lines=26> */
[----:B--2---:R-:W-:-:S03]  /*3f3c0*/  FMUL.FTZ R3, R9, R78 ;  /* 0x0000004e09037220 */ /* 0x004fc60000410000 */
[----:B------:R-:W2:Y:S04]  /*3f3d0*/  LD.E R73, desc[UR22][R6.64+0xd8] ;  /* 0x0000d81606497980 */ /* 0x000ea8000c101900 */
[----:B------:R-:W2:Y:S01]  /*3f3e0*/  LD.E R78, desc[UR20][R6.64+0x1b0] ;  /* 0x0001b014064e7980 */ /* 0x000ea2000c101900 */
[C---:B---3--:R-:W-:Y:S01]  /*3f3f0*/  FMUL.FTZ R25, R9.reuse, R80 ;  /* 0x0000005009197220 */ /* 0x048fe20000410000 */
[C---:B----4-:R-:W-:Y:S02]  /*3f400*/  FMUL.FTZ R27, R9.reuse, R82 ;  /* 0x00000052091b7220 */ /* 0x050fe40000410000 */
[----:B------:R-:W3:Y:S04]  /*3f410*/  LD.E R80, desc[UR18][R6.64+0x1e4] ;  /* 0x0001e41206507980 */ /* 0x000ee8000c101900 */
[----:B------:R-:W4:Y:S01]  /*3f420*/  LD.E R82, desc[UR16][R6.64+0x1e0] ;  /* 0x0001e01006527980 */ /* 0x000f22000c101900 */
[----:B------:R-:W-:-:S03]  /*3f430*/  FMUL.FTZ R29, R9, R94 ;  /* 0x0000005e091d7220 */ /* 0x000fc60000410000 */
[----:B------:R0:W-:Y:S04]  /*3f440*/  ST.E desc[UR6][R6.64+0x4], R25 ;  /* 0x0000041906007985 */ /* 0x0001e8000c101906 */
[----:B------:R-:W4:Y:S01]  /*3f450*/  LD.E R94, desc[UR12][R6.64+0x1f4] ;  /* 0x0001f40c065e7980 */ /* 0x000f22000c101900 */
[----:B------:R-:W-:-:S03]  /*3f460*/  FMUL.FTZ R35, R9, R100 ;  /* 0x0000006409237220 */ /* 0x000fc60000410000 */
[----:B------:R1:W-:Y:S04]  /*3f470*/  ST.E desc[UR4][R6.64], R3 ;  /* 0x0000000306007985 */ /* 0x0003e8000c101904 */
[----:B0-----:R-:W4:Y:S01]  /*3f480*/  LD.E R25, desc[UR14][R6.64+0x8] ;  /* 0x0000080e06197980 */ /* 0x001f22000c101900 */
[----:B------:R-:W-:-:S03]  /*3f490*/  FMUL.FTZ R37, R9, R102 ;  /* 0x0000006609257220 */ /* 0x000fc60000410000 */
[----:B------:R0:W-:Y:S04]  /*3f4a0*/  ST.E desc[UR8][R6.64+0x10], R27 ;  /* 0x0000101b06007985 */ /* 0x0001e8000c101908 */
[----:B-1----:R-:W4:Y:S01]  /*3f4b0*/  LD.E R3, desc[UR22][R6.64+0xc] ;  /* 0x00000c1606037980 */ /* 0x002f22000c101900 */
[----:B------:R-:W-:-:S03]  /*3f4c0*/  FMUL.FTZ R33, R9, R98 ;  /* 0x0000006209217220 */ /* 0x000fc60000410000 */
[----:B------:R1:W-:Y:S04]  /*3f4d0*/  ST.E desc[UR4][R6.64+0x14], R29 ;  /* 0x0000141d06007985 */ /* 0x0003e8000c101904 */
[----:B0-----:R-:W4:Y:S04]  /*3f4e0*/  LD.E R27, desc[UR18][R6.64+0x1c] ;  /* 0x00001c12061b7980 */ /* 0x001f28000c101900 */
[----:B------:R0:W-:Y:S04]  /*3f4f0*/  ST.E desc[UR8][R6.64+0x24], R35 ;  /* 0x0000242306007985 */ /* 0x0001e8000c101908 */
[----:B-1----:R-:W4:Y:S01]  /*3f500*/  LD.E R29, desc[UR24][R6.64+0x28] ;  /* 0x00002818061d7980 */ /* 0x002f22000c101900 */
[----:B------:R-:W-:-:S03]  /*3f510*/  FMUL.FTZ R65, R9, R108 ;  /* 0x0000006c09417220 */ /* 0x000fc60000410000 */
[----:B------:R1:W-:Y:S04]  /*3f520*/  ST.E desc[UR10][R6.64+0x30], R37 ;  /* 0x0000302506007985 */ /* 0x0003e8000c10190a */
[----:B0-----:R-:W4:Y:S01]  /*3f530*/  LD.E R35, desc[UR18][R6.64+0x4c] ;  /* 0x00004c1206237980 */ /* 0x001f22000c101900 */
[----:B------:R-:W-:-:S03]  /*3f540*/  FMUL.FTZ R61, R9, R104 ;  /* 0x00000068093d7220 */ /* 0x000fc60000410000 */
[----:B------:R0:W-:Y:S04]  /*3f550*/  ST.E desc[UR6][R6.64+0x20], R33 ;  /* 0x0000202106007985 */ /* 0x0001e8000c101906 */
[----:B-1----:R-:W4:Y:S01]  /*3f560*/  LD.E R37, desc[UR22][R6.64+0x5c] ;  /* 0x00005c1606257980 */ /* 0x002f22000c101900 */
[C---:B------:R-:W-:Y:S01]  /*3f570*/  FMUL.FTZ R63, R9.reuse, R106 ;  /* 0x0000006a093f7220 */ /* 0x040fe20000410000 */
[C---:B------:R-:W-:Y:S01]  /*3f580*/  FMUL.FTZ R67, R9.reuse, R110 ;  /* 0x0000006e09437220 */ /* 0x040fe20000410000 */
[C---:B------:R-:W-:Y:S01]  /*3f590*/  FMUL.FTZ R89, R9.reuse, R118 ;  /* 0x0000007609597220 */ /* 0x040fe20000410000 */
[C---:B------:R-:W-:Y:S01]  /*3f5a0*/  FMUL.FTZ R85, R9.reuse, R114 ;  /* 0x0000007209557220 */ /* 0x040fe20000410000 */
[C---:B------:R-:W-:Y:S01]  /*3f5b0*/  FMUL.FTZ R87, R9.reuse, R116 ;  /* 0x0000007409577220 */ /* 0x040fe20000410000 */
[----:B------:R-:W4:Y:S04]  /*3f5c0*/  LD.E R83, desc[UR24][R6.64+0xdc] ;  /* 0x0000dc1806537980 */ /* 0x000f28000c101900 */
[----:B0-----:R-:W4:Y:S04]  /*3f5d0*/  LD.E R33, desc[UR12][R6.64+0x68] ;  /* 0x0000680c06217980 */ /* 0x001f28000c101900 */
[----:B------:R0:W-:Y:S04]  /*3f5e0*/  ST.E desc[UR8][R6.64+0x44], R65 ;  /* 0x0000444106007985 */ /* 0x0001e8000c101908 */
[----:B------:R1:W-:Y:S04]  /*3f5f0*/  ST.E desc[UR4][R6.64+0x34], R61 ;  /* 0x0000343d06007985 */ /* 0x0003e8000c101904 */
[----:B------:R1:W-:Y:S01]  /*3f600*/  ST.E desc[UR6][R6.64+0x40], R63 ;  /* 0x0000403f06007985 */ /* 0x0003e2000c101906 */
[----:B0-----:R-:W-:-:S03]  /*3f610*/  FMUL.FTZ R65, R9, R112 ;  /* 0x0000007009417220 */ /* 0x001fc60000410000 */
[----:B------:R0:W-:Y:S04]  /*3f620*/  ST.E desc[UR10][R6.64+0x50], R67 ;  /* 0x0000504306007985 */ /* 0x0001e8000c10190a */
[----:B-1----:R-:W4:Y:S04]  /*3f630*/  LD.E R61, desc[UR6][R6.64+0x9c] ;  /* 0x00009c06063d7980 */ /* 0x002f28000c101900 */
[----:B------:R-:W4:Y:S04]  /*3f640*/  LD.E R63, desc[UR12][R6.64+0xac] ;  /* 0x0000ac0c063f7980 */ /* 0x000f28000c101900 */
[----:B------:R1:W-:Y:S04]  /*3f650*/  ST.E desc[UR4][R6.64+0x54], R65 ;  /* 0x0000544106007985 */ /* 0x0003e8000c101904 */
[----:B0-----:R-:W4:Y:S04]  /*3f660*/  LD.E R67, desc[UR16][R6.64+0xbc] ;  /* 0x0000bc1006437980 */ /* 0x001f28000c101900 */
[----:B------:R-:W4:Y:S04]  /*3f670*/  LD.E R77, desc[UR10][R6.64+0xe8] ;  /* 0x0000e80a064d7980 */ /* 0x000f28000c101900 */
[----:B-1----:R-:W4:Y:S01]  /*3f680*/  LD.E R65, desc[UR18][R6.64+0xc8] ;  /* 0x0000c81206417980 */ /* 0x002f22000c101900 */
[----:B------:R-:W-:-:S03]  /*3f690*/  FMUL.FTZ R97, R9, R120 ;  /* 0x0000007809617220 */ /* 0x000fc60000410000 */
[----:B------:R-:W4:Y:S04]  /*3f6a0*/  LD.E R81, desc[UR12][R6.64+0xec] ;  /* 0x0000ec0c06517980 */ /* 0x000f28000c101900 */
[----:B------:R0:W-:Y:S04]  /*3f6b0*/  ST.E desc[UR8][R6.64+0x70], R89 ;  /* 0x0000705906007985 */ /* 0x0001e8000c101908 */
[----:B------:R-:W4:Y:S04]  /*3f6c0*/  LD.E R79, desc[UR14][R6.64+0xf8] ;  /* 0x0000f80e064f7980 */ /* 0x000f28000c101900 */
[----:B------:R1:W-:Y:S04]  /*3f6d0*/  ST.E desc[UR4][R6.64+0x60], R85 ;  /* 0x0000605506007985 */ /* 0x0003e8000c101904 */
[----:B0-----:R-:W4:Y:S01]  /*3f6e0*/  LD.E R89, desc[UR16][R6.64+0xfc] ;  /* 0x0000fc1006597980 */ /* 0x001f22000c101900 */
[----:B------:R-:W-:-:S03]  /*3f6f0*/  FMUL.FTZ R107, R9, R124 ;  /* 0x0000007c096b7220 */ /* 0x000fc60000410000 */
[----:B------:R0:W-:Y:S04]  /*3f700*/  ST.E desc[UR6][R6.64+0x64], R87 ;  /* 0x0000645706007985 */ /* 0x0001e8000c101906 */
[----:B-1----:R-:W4:Y:S01]  /*3f710*/  LD.E R85, desc[UR18][R6.64+0x108] ;  /* 0x0001081206557980 */ /* 0x002f22000c101900 */
[----:B------:R-:W-:-:S03]  /*3f720*/  FMUL.FTZ R105, R9, R122 ;  /* 0x0000007a09697220 */ /* 0x000fc60000410000 */
[----:B------:R-:W4:Y:S04]  /*3f730*/  LD.E R95, desc[UR10][R6.64+0x118] ;  /* 0x0001180a065f7980 */ /* 0x000f28000c101900 */
[----:B0-----:R-:W4:Y:S04]  /*3f740*/  LD.E R87, desc[UR20][R6.64+0x10c] ;  /* 0x00010c1406577980 */ /* 0x001f28000c101900 */
[----:B------:R-:W4:Y:S04]  /*3f750*/  LD.E R91, desc[UR12][R6.64+0x11c] ;  /* 0x00011c0c065b7980 */ /* 0x000f28000c101900 */
[----:B------:R-:W4:Y:S04]  /*3f760*/  LD.E R93, desc[UR14][R6.64+0x128] ;  /* 0x0001280e065d7980 */ /* 0x000f28000c101900 */
[----:B------:R0:W-:Y:S04]  /*3f770*/  ST.E desc[UR4][R6.64+0x74], R97 ;  /* 0x0000746106007985 */ /* 0x0001e8000c101904 */
[----:B------:R-:W4:Y:S01]  /*3f780*/  LD.E R103, desc[UR16][R6.64+0x12c] ;  /* 0x00012c1006677980 */ /* 0x000f22000c101900 */
[----:B------:R-:W-:-:S03]  /*3f790*/  FMUL.FTZ R119, R9, R126 ;  /* 0x0000007e09777220 */ /* 0x000fc60000410000 */
[----:B------:R-:W4:Y:S04]  /*3f7a0*/  LD.E R101, desc[UR20][R6.64+0x13c] ;  /* 0x00013c1406657980 */ /* 0x000f28000c101900 */
[----:B0-----:R-:W4:Y:S04]  /*3f7b0*/  LD.E R97, desc[UR18][R6.64+0x138] ;  /* 0x0001381206617980 */ /* 0x001f28000c101900 */
[----:B------:R0:W-:Y:S04]  /*3f7c0*/  ST.E desc[UR8][R6.64+0x84], R107 ;  /* 0x0000846b06007985 */ /* 0x0001e8000c101908 */
[----:B------:R-:W4:Y:S01]  /*3f7d0*/  LD.E R99, desc[UR22][R6.64+0x148] ;  /* 0x0001481606637980 */ /* 0x000f22000c101900 */
[----:B------:R-:W-:-:S03]  /*3f7e0*/  FMUL.FTZ R121, R9, R128 ;  /* 0x0000008009797220 */ /* 0x000fc60000410000 */
[----:B------:R1:W-:Y:S04]  /*3f7f0*/  ST.E desc[UR6][R6.64+0x80], R105 ;  /* 0x0000806906007985 */ /* 0x0003e8000c101906 */
[----:B0-----:R-:W4:Y:S04]  /*3f800*/  LD.E R107, desc[UR8][R6.64+0x14c] ;  /* 0x00014c08066b7980 */ /* 0x001f28000c101900 */
[----:B------:R-:W4:Y:S04]  /*3f810*/  LD.E R117, desc[UR12][R6.64+0x15c] ;  /* 0x00015c0c06757980 */ /* 0x000f28000c101900 */
[----:B-1----:R-:W4:Y:S01]  /*3f820*/  LD.E R105, desc[UR10][R6.64+0x158] ;  /* 0x0001580a06697980 */ /* 0x002f22000c101900 */
[----:B------:R-:W-:-:S03]  /*3f830*/  FMUL.FTZ R123, R9, R130 ;  /* 0x00000082097b7220 */ /* 0x000fc60000410000 */
[----:B------:R-:W4:Y:S04]  /*3f840*/  LD.E R109, desc[UR14][R6.64+0x168] ;  /* 0x0001680e066d7980 */ /* 0x000f28000c101900 */
[----:B------:R-:W4:Y:S01]  /*3f850*/  LD.E R115, desc[UR16][R6.64+0x16c] ;  /* 0x00016c1006737980 */ /* 0x000f22000c101900 */
[----:B------:R-:W-:-:S03]  /*3f860*/  FMUL.FTZ R131, R9, R132 ;  /* 0x0000008409837220 */ /* 0x000fc60000410000 */
[----:B------:R-:W4:Y:S04]  /*3f870*/  LD.E R113, desc[UR18][R6.64+0x178] ;  /* 0x0001781206717980 */ /* 0x000f28000c101900 */
[----:B------:R0:W-:Y:S04]  /*3f880*/  ST.E desc[UR4][R6.64+0x90], R119 ;  /* 0x0000907706007985 */ /* 0x0001e8000c101904 */
        /* <DEDUP_REMOVED lines=8> */
[----:B------:R-:W4:Y:S01]  /*3f910*/  LD.E R125, desc[UR16][R6.64+0x1a8] ;  /* 0x0001a810067d7980 */ /* 0x000f22000c101900 */
[----:B------:R-:W-:-:S03]  /*3f920*/  FMUL.FTZ R143, R9, R136 ;  /* 0x00000088098f7220 */ /* 0x000fc60000410000 */
[----:B------:R1:W-:Y:S04]  /*3f930*/  ST.E desc[UR6][R6.64+0xa4], R131 ;  /* 0x0000a48306007985 */ /* 0x0003e8000c101906 */
[----:B0-----:R-:W4:Y:S04]  /*3f940*/  LD.E R123, desc[UR18][R6.64+0x1ac] ;  /* 0x0001ac12067b7980 */ /* 0x001f28000c101900 */
[----:B------:R-:W4:Y:S04]  /*3f950*/  LD.E R133, desc[UR20][R6.64+0x1b8] ;  /* 0x0001b81406857980 */ /* 0x000f28000c101900 */
[----:B-1----:R-:W4:Y:S04]  /*3f960*/  LD.E R131, desc[UR22][R6.64+0x1bc] ;  /* 0x0001bc1606837980 */ /* 0x002f28000c101900 */
[----:B------:R-:W4:Y:S04]  /*3f970*/  LD.E R139, desc[UR10][R6.64+0x1c8] ;  /* 0x0001c80a068b7980 */ /* 0x000f28000c101900 */
[----:B------:R-:W4:Y:S04]  /*3f980*/  LD.E R135, desc[UR12][R6.64+0x1cc] ;  /* 0x0001cc0c06877980 */ /* 0x000f28000c101900 */
[----:B------:R-:W4:Y:S04]  /*3f990*/  LD.E R137, desc[UR14][R6.64+0x1d8] ;  /* 0x0001d80e06897980 */ /* 0x000f28000c101900 */
[----:B------:R0:W-:Y:S04]  /*3f9a0*/  ST.E desc[UR4][R6.64+0xb0], R141 ;  /* 0x0000b08d06007985 */ /* 0x0001e8000c101904 */
[----:B------:R-:W4:Y:S04]  /*3f9b0*/  LD.E R147, desc[UR16][R6.64+0x1dc] ;  /* 0x0001dc1006937980 */ /* 0x000f28000c101900 */
[----:B------:R1:W-:Y:S04]  /*3f9c0*/  ST.E desc[UR6][R6.64+0xb4], R143 ;  /* 0x0000b48f06007985 */ /* 0x0003e8000c101906 */
[----:B0-----:R-:W4:Y:S04]  /*3f9d0*/  LD.E R141, desc[UR18][R6.64+0x1e8] ;  /* 0x0001e812068d7980 */ /* 0x001f28000c101900 */
[----:B------:R-:W4:Y:S04]  /*3f9e0*/  LD.E R145, desc[UR20][R6.64+0x1ec] ;  /* 0x0001ec1406917980 */ /* 0x000f28000c101900 */
[----:B-1----:R-:W4:Y:S04]  /*3f9f0*/  LD.E R143, desc[UR22][R6.64+0x1f8] ;  /* 0x0001f816068f7980 */ /* 0x002f28000c101900 */
[----:B------:R-:W4:Y:S01]  /*3fa00*/  LD.E R149, desc[UR24][R6.64+0x1fc] ;  /* 0x0001fc1806957980 */ /* 0x000f22000c101900 */
[C---:B------:R-:W-:Y:S01]  /*3fa10*/  FMUL.FTZ R151, R9.reuse, R138 ;  /* 0x0000008a09977220 */ /* 0x040fe20000410000 */
[C---:B------:R-:W-:Y:S01]  /*3fa20*/  FMUL.FTZ R195, R9.reuse, R140 ;  /* 0x0000008c09c37220 */ /* 0x040fe20000410000 */
[----:B------:R-:W-:-:S03]  /*3fa30*/  FMUL.FTZ R197, R9, R76 ;  /* 0x0000004c09c57220 */ /* 0x000fc60000410000 */
[----:B------:R0:W-:Y:S01]  /*3fa40*/  ST.E desc[UR8][R6.64+0xc0], R151 ;  /* 0x0000c09706007985 */ /* 0x0001e2000c101908 */
[C---:B------:R-:W-:Y:S01]  /*3fa50*/  FMUL.FTZ R199, R9.reuse, R74 ;  /* 0x0000004a09c77220 */ /* 0x040fe20000410000 */
[C---:B------:R-:W-:Y:S01]  /*3fa60*/  FMUL.FTZ R201, R9.reuse, R72 ;  /* 0x0000004809c97220 */ /* 0x040fe20000410000 */
[C---:B------:R-:W-:Y:S01]  /*3fa70*/  FMUL.FTZ R203, R9.reuse, R70 ;  /* 0x0000004609cb7220 */ /* 0x040fe20000410000 */
[----:B------:R1:W-:Y:S01]  /*3fa80*/  ST.E desc[UR4][R6.64+0xc4], R195 ;  /* 0x0000c4c306007985 */ /* 0x0003e2000c101904 */
[C---:B------:R-:W-:Y:S01]  /*3fa90*/  FMUL.FTZ R205, R9.reuse, R66 ;  /* 0x0000004209cd7220 */ /* 0x040fe20000410000 */
[C---:B0-----:R-:W-:Y:S02]  /*3faa0*/  FMUL.FTZ R151, R9.reuse, R142 ;  /* 0x0000008e09977220 */ /* 0x041fe40000410000 */
[----:B------:R0:W-:Y:S01]  /*3fab0*/  ST.E desc[UR8][R6.64+0xd4], R197 ;  /* 0x0000d4c506007985 */ /* 0x0001e2000c101908 */
[----:B-1----:R-:W-:-:S03]  /*3fac0*/  FMUL.FTZ R195, R9, R68 ;  /* 0x0000004409c37220 */ /* 0x002fc60000410000 */
[----:B------:R1:W-:Y:S04]  /*3fad0*/  ST.E desc[UR6][R6.64+0xd0], R151 ;  /* 0x0000d09706007985 */ /* 0x0003e8000c101906 */
[----:B------:R2:W-:Y:S04]  /*3fae0*/  ST.E desc[UR10][R6.64+0xe0], R199 ;  /* 0x0000e0c706007985 */ /* 0x0005e8000c10190a */
[----:B------:R3:W-:Y:S01]  /*3faf0*/  ST.E desc[UR12][R6.64+0xe4], R201 ;  /* 0x0000e4c906007985 */ /* 0x0007e2000c10190c */
[C---:B0-----:R-:W-:Y:S01]  /*3fb00*/  FMUL.FTZ R197, R9.reuse, R58 ;  /* 0x0000003a09c57220 */ /* 0x041fe20000410000 */
[----:B-1----:R-:W-:-:S02]  /*3fb10*/  FMUL.FTZ R151, R9, R64 ;  /* 0x0000004009977220 */ /* 0x002fc40000410000 */
[----:B------:R0:W-:Y:S01]  /*3fb20*/  ST.E desc[UR14][R6.64+0xf0], R203 ;  /* 0x0000f0cb06007985 */ /* 0x0001e2000c10190e */
[----:B--2---:R-:W-:-:S03]  /*3fb30*/  FMUL.FTZ R199, R9, R62 ;  /* 0x0000003e09c77220 */ /* 0x004fc60000410000 */
[----:B------:R1:W-:Y:S01]  /*3fb40*/  ST.E desc[UR4][R6.64+0xf4], R195 ;  /* 0x0000f4c306007985 */ /* 0x0003e2000c101904 */
[----:B---3--:R-:W-:-:S03]  /*3fb50*/  FMUL.FTZ R201, R9, R60 ;  /* 0x0000003c09c97220 */ /* 0x008fc60000410000 */
[----:B------:R2:W-:Y:S04]  /*3fb60*/  ST.E desc[UR16][R6.64+0x100], R205 ;  /* 0x000100cd06007985 */ /* 0x0005e8000c101910 */
[----:B------:R3:W-:Y:S01]  /*3fb70*/  ST.E desc[UR6][R6.64+0x104], R151 ;  /* 0x0001049706007985 */ /* 0x0007e2000c101906 */
[C---:B0-----:R-:W-:Y:S01]  /*3fb80*/  FMUL.FTZ R203, R9.reuse, R52 ;  /* 0x0000003409cb7220 */ /* 0x041fe20000410000 */
[C---:B-1----:R-:W-:Y:S02]  /*3fb90*/  FMUL.FTZ R195, R9.reuse, R56 ;  /* 0x0000003809c37220 */ /* 0x042fe40000410000 */
[----:B------:R0:W-:Y:S01]  /*3fba0*/  ST.E desc[UR8][R6.64+0x110], R197 ;  /* 0x000110c506007985 */ /* 0x0001e2000c101908 */
[----:B--2---:R-:W-:-:S03]  /*3fbb0*/  FMUL.FTZ R205, R9, R54 ;  /* 0x0000003609cd7220 */ /* 0x004fc60000410000 */
[----:B------:R1:W-:Y:S01]  /*3fbc0*/  ST.E desc[UR10][R6.64+0x114], R199 ;  /* 0x000114c706007985 */ /* 0x0003e2000c10190a */
[----:B---3--:R-:W-:-:S03]  /*3fbd0*/  FMUL.FTZ R151, R9, R50 ;  /* 0x0000003209977220 */ /* 0x008fc60000410000 */
[----:B------:R2:W-:Y:S01]  /*3fbe0*/  ST.E desc[UR12][R6.64+0x120], R201 ;  /* 0x000120c906007985 */ /* 0x0005e2000c10190c */
[----:B0-----:R-:W-:-:S03]  /*3fbf0*/  FMUL.FTZ R197, R9, R46 ;  /* 0x0000002e09c57220 */ /* 0x001fc60000410000 */
[----:B------:R0:W-:Y:S01]  /*3fc00*/  ST.E desc[UR4][R6.64+0x124], R195 ;  /* 0x000124c306007985 */ /* 0x0001e2000c101904 */
[----:B-1----:R-:W-:-:S03]  /*3fc10*/  FMUL.FTZ R199, R9, R48 ;  /* 0x0000003009c77220 */ /* 0x002fc60000410000 */
[----:B------:R1:W-:Y:S01]  /*3fc20*/  ST.E desc[UR14][R6.64+0x130], R203 ;  /* 0x000130cb06007985 */ /* 0x0003e2000c10190e */
[----:B--2---:R-:W-:-:S03]  /*3fc30*/  FMUL.FTZ R201, R9, R38 ;  /* 0x0000002609c97220 */ /* 0x004fc60000410000 */
        /* <DEDUP_REMOVED lines=34> */
[----:B------:R-:W-:Y:S01]  /*3fe60*/  ST.E desc[UR8][R6.64+0x1c0], R197 ;  /* 0x0001c0c506007985 */ /* 0x000fe2000c101908 */
[----:B----4-:R-:W-:-:S03]  /*3fe70*/  FMUL.FTZ R151, R9, R82 ;  /* 0x0000005209977220 */ /* 0x010fc60000410000 */
[----:B------:R-:W-:Y:S01]  /*3fe80*/  ST.E desc[UR10][R6.64+0x1c4], R199 ;  /* 0x0001c4c706007985 */ /* 0x000fe2000c10190a */
[C---:B------:R-:W-:Y:S01]  /*3fe90*/  FMUL.FTZ R25, R24.reuse, R25 ;  /* 0x0000001918197220 */ /* 0x040fe20000410000 */
[C---:B0-----:R-:W-:Y:S02]  /*3fea0*/  FMUL.FTZ R195, R9.reuse, R96 ;  /* 0x0000006009c37220 */ /* 0x041fe40000410000 */
[----:B------:R-:W-:Y:S01]  /*3feb0*/  ST.E desc[UR12][R6.64+0x1d0], R201 ;  /* 0x0001d0c906007985 */ /* 0x000fe2000c10190c */
[----:B------:R-:W-:Y:S01]  /*3fec0*/  FMUL.FTZ R9, R9, R94 ;  /* 0x0000005e09097220 */ /* 0x000fe20000410000 */
[C---:B------:R-:W-:Y:S02]  /*3fed0*/  FMUL.FTZ R3, R24.reuse, R3 ;  /* 0x0000000318037220 */ /* 0x040fe40000410000 */
[----:B------:R-:W-:Y:S01]  /*3fee0*/  ST.E desc[UR14][R6.64+0x1d4], R203 ;  /* 0x0001d4cb06007985 */ /* 0x000fe2000c10190e */
[C---:B------:R-:W-:Y:S01]  /*3fef0*/  FMUL.FTZ R31, R24.reuse, R31 ;  /* 0x0000001f181f7220 */ /* 0x040fe20000410000 */
[----:B------:R-:W-:-:S02]  /*3ff00*/  FMUL.FTZ R27, R24, R27 ;  /* 0x0000001b181b7220 */ /* 0x000fc40000410000 */
[----:B------:R-:W-:Y:S01]  /*3ff10*/  ST.E desc[UR6][R6.64+0x1e0], R151 ;  /* 0x0001e09706007985 */ /* 0x000fe2000c101906 */
[----:B------:R-:W-:-:S03]  /*3ff20*/  FMUL.FTZ R29, R24, R29 ;  /* 0x0000001d181d7220 */ /* 0x000fc60000410000 */
        /* <DEDUP_REMOVED lines=8> */
[----:B------:R0:W-:Y:S01]  /*3ffb0*/  ST.E desc[UR12][R6.64+0xc], R3 ;  /* 0x00000c0306007985 */ /* 0x0001e2000c10190c */
[----:B------:R-:W-:-:S03]  /*3ffc0*/  FMUL.FTZ R35, R24, R35 ;  /* 0x0000002318237220 */ /* 0x000fc60000410000 */
[----:B------:R-:W-:Y:S01]  /*3ffd0*/  ST.E desc[UR6][R6.64+0x18], R31 ;  /* 0x0000181f06007985 */ /* 0x000fe2000c101906 */
[----:B------:R-:W-:-:S03]  /*3ffe0*/  FMUL.FTZ R39, R24, R39 ;  /* 0x0000002718277220 */ /* 0x000fc60000410000 */
[----:B------:R1:W-:Y:S01]  /*3fff0*/  ST.E desc[UR14][R6.64+0x1c], R27 ;  /* 0x00001c1b06007985 */ /* 0x0003e2000c10190e */
[----:B------:R-:W-:-:S03]  /*40000*/  FMUL.FTZ R37, R24, R37 ;  /* 0x0000002518257220 */ /* 0x000fc60000410000 */
[----:B------:R2:W-:Y:S01]  /*40010*/  ST.E desc[UR16][R6.64+0x28], R29 ;  /* 0x0000281d06007985 */ /* 0x0005e2000c101910 */
        /* <DEDUP_REMOVED lines=21> */
[----:B------:R4:W-:Y:S01]  /*40170*/  ST.E desc[UR10][R6.64+0x7c], R51 ;  /* 0x00007c3306007985 */ /* 0x0009e2000c10190a */
        /* <DEDUP_REMOVED lines=81> */
[----:B------:R-:W-:Y:S04]  /*40690*/  ST.E desc[UR4][R6.64+0x1c8], R139 ;  /* 0x0001c88b06007985 */ /* 0x000fe8000c101904 */
[----:B------:R4:W-:Y:S04]  /*406a0*/  ST.E desc[UR8][R6.64+0x1cc], R135 ;  /* 0x0001cc8706007985 */ /* 0x0009e8000c101908 */
[----:B------:R4:W-:Y:S04]  /*406b0*/  ST.E desc[UR10][R6.64+0x1d8], R137 ;  /* 0x0001d88906007985 */ /* 0x0009e8000c10190a */
[----:B------:R-:W-:Y:S04]  /*406c0*/  ST.E desc[UR6][R6.64+0x1dc], R147 ;  /* 0x0001dc9306007985 */ /* 0x000fe8000c101906 */
[----:B------:R4:W-:Y:S04]  /*406d0*/  ST.E desc[UR12][R6.64+0x1e8], R141 ;  /* 0x0001e88d06007985 */ /* 0x0009e8000c10190c */
[----:B------:R-:W-:Y:S04]  /*406e0*/  ST.E desc[UR14][R6.64+0x1ec], R145 ;  /* 0x0001ec9106007985 */ /* 0x000fe8000c10190e */
[----:B------:R4:W-:Y:S04]  /*406f0*/  ST.E desc[UR16][R6.64+0x1f8], R143 ;  /* 0x0001f88f06007985 */ /* 0x0009e8000c101910 */
[----:B------:R4:W-:Y:S04]  /*40700*/  ST.E desc[UR18][R6.64+0x1fc], R149 ;  /* 0x0001fc9506007985 */ /* 0x0009e8000c101912 */
[----:B0-----:R-:W2:Y:S01]  /*40710*/  LDL.64 R2, [R162+0x80] ;  /* 0x00008000a2027983 */ /* 0x001ea20000100a00 */
[----:B------:R-:W-:-:S02]  /*40720*/  LEA.HI R8, R8, 0x8, RZ, 0x19 ;  /* 0x0000000808087811 */ /* 0x000fc400078fc8ff */
[----:B------:R-:W-:Y:S01]  /*40730*/  R2UR UR28, R4 ;  /* 0x00000000041c72ca */ /* 0x000fe200000e0000 */
[----:B-1----:R-:W4:Y:S02]  /*40740*/  LDL.64 R26, [R162] ;  /* 0x00000000a21a7983 */ /* 0x002f240000100a00 */
[----:B------:R0:W-:Y:S01]  /*40750*/  BAR.SYNC.DEFER_BLOCKING R8, 0x100 ;  /* 0x000400080000751d */ /* 0x0001e20000010000 */
[----:B------:R-:W-:-:S05]  /*40760*/  R2UR UR29, R5 ;  /* 0x00000000051d72ca */ /* 0x000fca00000e0000 */
[----:B------:R-:W4:Y:S04]  /*40770*/  LDL.64 R24, [R162+0x98] ;  /* 0x00009800a2187983 */ /* 0x000f280000100a00 */
[----:B0-----:R-:W4:Y:S04]  /*40780*/  LDL.64 R8, [R162+0x88] ;  /* 0x00008800a2087983 */ /* 0x001f280000100a00 */
        /* <DEDUP_REMOVED lines=10> */
[----:B----4-:R-:W4:Y:S04]  /*40830*/  LD.E R49, desc[UR22][R2.64+0x28] ;  /* 0x0000281602317980 */ /* 0x010f28000c101900 */
        /* <DEDUP_REMOVED lines=55> */
[----:B------:R-:W4:Y:S04]  /*40bb0*/  LD.E.64 R6, desc[UR4][R24.64] ;  /* 0x0000000418067980 */ /* 0x000f28000c101b00 */
[----:B--2---:R0:W-:Y:S04]  /*40bc0*/  ST.E desc[UR8][R2.64], R29 ;  /* 0x0000001d02007985 */ /* 0x0041e8000c101908 */
[----:B------:R1:W-:Y:S04]  /*40bd0*/  ST.E desc[UR4][R2.64+0x4], R31 ;  /* 0x0000041f02007985 */ /* 0x0003e8000c101904 */
[----:B---3--:R2:W-:Y:S04]  /*40be0*/  ST.E desc[UR6][R2.64+0x8], R33 ;  /* 0x0000082102007985 */ /* 0x0085e8000c101906 */
[----:B------:R3:W-:Y:S04]  /*40bf0*/  ST.E desc[UR8][R2.64+0xc], R35 ;  /* 0x00000c2302007985 */ /* 0x0007e8000c101908 */
[----:B------:R3:W-:Y:S04]  /*40c00*/  ST.E desc[UR10][R2.64+0x10], R37 ;  /* 0x0000102502007985 */ /* 0x0007e8000c10190a */
[----:B------:R3:W-:Y:S04]  /*40c10*/  ST.E desc[UR12][R2.64+0x14], R39 ;  /* 0x0000142702007985 */ /* 0x0007e8000c10190c */
[----:B------:R3:W-:Y:S04]  /*40c20*/  ST.E desc[UR14][R2.64+0x18], R41 ;  /* 0x0000182902007985 */ /* 0x0007e8000c10190e */
[----:B------:R3:W-:Y:S04]  /*40c30*/  ST.E desc[UR16][R2.64+0x1c], R43 ;  /* 0x00001c2b02007985 */ /* 0x0007e8000c101910 */
[----:B------:R3:W-:Y:S04]  /*40c40*/  ST.E desc[UR18][R2.64+0x20], R45 ;  /* 0x0000202d02007985 */ /* 0x0007e8000c101912 */
[----:B------:R-:W-:Y:S04]  /*40c50*/  ST.E desc[UR20][R2.64+0x24], R47 ;  /* 0x0000242f02007985 */ /* 0x000fe8000c101914 */
        /* <DEDUP_REMOVED lines=55> */
[----:B------:R-:W4:Y:S04]  /*40fd0*/  LD.E R25, desc[UR28][R2.64+0x104] ;  /* 0x0001041c02197980 */ /* 0x000f28000c101900 */
[----:B----4-:R4:W-:Y:S04]  /*40fe0*/  ST.E desc[UR4][R2.64+0x104], R25 ;  /* 0x0001041902007985 */ /* 0x0109e8000c101904 */
[----:B------:R-:W4:Y:S04]  /*40ff0*/  LD.E R27, desc[UR6][R2.64+0x108] ;  /* 0x00010806021b7980 */ /* 0x000f28000c101900 */
[----:B0-----:R-:W4:Y:S04]  /*41000*/  LD.E R29, desc[UR8][R2.64+0x10c] ;  /* 0x00010c08021d7980 */ /* 0x001f28000c101900 */
[----:B-1----:R-:W4:Y:S04]  /*41010*/  LD.E R31, desc[UR10][R2.64+0x110] ;  /* 0x0001100a021f7980 */ /* 0x002f28000c101900 */
[----:B--2---:R-:W2:Y:S04]  /*41020*/  LD.E R33, desc[UR12][R2.64+0x114] ;  /* 0x0001140c02217980 */ /* 0x004ea8000c101900 */
[----:B---3--:R-:W3:Y:S04]  /*41030*/  LD.E R35, desc[UR14][R2.64+0x118] ;  /* 0x0001180e02237980 */ /* 0x008ee8000c101900 */
        /* <DEDUP_REMOVED lines=59> */
[----:B------:R-:W-:Y:S04]  /*413f0*/  ST.E desc[UR4][R2.64+0x108], R27 ;  /* 0x0001081b02007985 */ /* 0x000fe8000c101904 */
[----:B------:R-:W-:Y:S04]  /*41400*/  ST.E desc[UR6][R2.64+0x10c], R29 ;  /* 0x00010c1d02007985 */ /* 0x000fe8000c101906 */
[----:B------:R-:W-:Y:S04]  /*41410*/  ST.E desc[UR8][R2.64+0x110], R31 ;  /* 0x0001101f02007985 */ /* 0x000fe8000c101908 */
[----:B--2---:R-:W-:Y:S04]  /*41420*/  ST.E desc[UR10][R2.64+0x114], R33 ;  /* 0x0001142102007985 */ /* 0x004fe8000c10190a */
[----:B---3--:R-:W-:Y:S04]  /*41430*/  ST.E desc[UR12][R2.64+0x118], R35 ;  /* 0x0001182302007985 */ /* 0x008fe8000c10190c */
[----:B------:R-:W-:Y:S04]  /*41440*/  ST.E desc[UR14][R2.64+0x11c], R37 ;  /* 0x00011c2502007985 */ /* 0x000fe8000c10190e */
[----:B------:R-:W-:Y:S04]  /*41450*/  ST.E desc[UR16][R2.64+0x120], R39 ;  /* 0x0001202702007985 */ /* 0x000fe8000c101910 */
[----:B------:R-:W-:Y:S04]  /*41460*/  ST.E desc[UR18][R2.64+0x124], R41 ;  /* 0x0001242902007985 */ /* 0x000fe8000c101912 */
[----:B------:R-:W-:Y:S04]  /*41470*/  ST.E desc[UR20][R2.64+0x128], R43 ;  /* 0x0001282b02007985 */ /* 0x000fe8000c101914 */
[----:B------:R-:W-:Y:S04]  /*41480*/  ST.E desc[UR22][R2.64+0x12c], R45 ;  /* 0x00012c2d02007985 */ /* 0x000fe8000c101916 */
[----:B----4-:R0:W-:Y:S04]  /*41490*/  ST.E desc[UR4][R2.64+0x130], R25 ;  /* 0x0001301902007985 */ /* 0x0101e8000c101904 */
        /* <DEDUP_REMOVED lines=46> */
[----:B------:R4:W-:Y:S01]  /*41780*/  ST.E desc[UR20][R2.64+0x1ec], R139 ;  /* 0x0001ec8b02007985 */ /* 0x0009e2000c101914 */
[----:B------:R-:W-:-:S03]  /*41790*/  R2UR UR56, R4 ;  /* 0x00000000043872ca */ /* 0x000fc600000e0000 */
[----:B------:R4:W-:Y:S01]  /*417a0*/  ST.E desc[UR22][R2.64+0x1f0], R141 ;  /* 0x0001f08d02007985 */ /* 0x0009e2000c101916 */
[----:B------:R-:W-:-:S03]  /*417b0*/  R2UR UR57, R5 ;  /* 0x00000000053972ca */ /* 0x000fc600000e0000 */
[----:B------:R4:W-:Y:S01]  /*417c0*/  ST.E desc[UR24][R2.64+0x1f4], R143 ;  /* 0x0001f48f02007985 */ /* 0x0009e2000c101918 */
[C---:B------:R-:W-:Y:S02]  /*417d0*/  R2UR UR54, R4.reuse ;  /* 0x00000000043672ca */ /* 0x040fe400000e0000 */
[C---:B------:R-:W-:Y:S01]  /*417e0*/  R2UR UR55, R5.reuse ;  /* 0x00000000053772ca */ /* 0x040fe200000e0000 */
[----:B------:R4:W-:Y:S01]  /*417f0*/  ST.E desc[UR26][R2.64+0x1f8], R145 ;  /* 0x0001f89102007985 */ /* 0x0009e2000c10191a */
[C---:B------:R-:W-:Y:S02]  /*41800*/  R2UR UR52, R4.reuse ;  /* 0x00000000043472ca */ /* 0x040fe400000e0000 */
[C---:B------:R-:W-:Y:S01]  /*41810*/  R2UR UR53, R5.reuse ;  /* 0x00000000053572ca */ /* 0x040fe200000e0000 */
[----:B------:R4:W-:Y:S01]  /*41820*/  ST.E desc[UR28][R2.64+0x1fc], R147 ;  /* 0x0001fc9302007985 */ /* 0x0009e2000c10191c */
        /* <DEDUP_REMOVED lines=8> */
[----:B0-----:R-:W4:Y:S01]  /*418b0*/  LD.E R25, desc[UR24][R2.64+0x4] ;  /* 0x0000041802197980 */ /* 0x001f22000c101900 */
        /* <DEDUP_REMOVED lines=31> */
[----:B--2---:R-:W2:Y:S04]  /*41ab0*/  LD.E R49, desc[UR22][R2.64+0x64] ;  /* 0x0000641602317980 */ /* 0x004ea8000c101900 */
[----:B------:R-:W2:Y:S04]  /*41ac0*/  LD.E R50, desc[UR20][R2.64+0x68] ;  /* 0x0000681402327980 */ /* 0x000ea8000c101900 */
[----:B---3--:R-:W2:Y:S04]  /*41ad0*/  LD.E R51, desc[UR18][R2.64+0x6c] ;  /* 0x00006c1202337980 */ /* 0x008ea8000c101900 */
[----:B------:R-:W2:Y:S04]  /*41ae0*/  LD.E R52, desc[UR16][R2.64+0x70] ;  /* 0x0000701002347980 */ /* 0x000ea8000c101900 */
[----:B----4-:R-:W2:Y:S04]  /*41af0*/  LD.E R53, desc[UR56][R2.64+0x74] ;  /* 0x0000743802357980 */ /* 0x010ea8000c101900 */
        /* <DEDUP_REMOVED lines=104> */
[----:B------:R-:W-:Y:S02]  /*42180*/  F2FP.F16.F32.PACK_AB R153, R193, R192 ;  /* 0x000000c0c199723e */ /* 0x000fe400000000ff */
[----:B------:R-:W-:Y:S01]  /*42190*/  F2FP.F16.F32.PACK_AB R155, R194, R191 ;  /* 0x000000bfc29b723e */ /* 0x000fe200000000ff */
[----:B------:R-:W-:Y:S01]  /*421a0*/  VOTEU.ANY UP0, P0 ;  /* 0x00000000003f7886 */ /* 0x000fe20000000100 */
        /* <DEDUP_REMOVED lines=24> */
[----:B--2---:R-:W-:-:S06]  /*42330*/  WARPGROUP.ARRIVE ;  /* 0x00000000000079c5 */ /* 0x004fcc0000000000 */
[----:B------:R-:W-:Y:S01]  /*42340*/  HGMMA.64x256x16.F32 R24, R152, gdesc[UR4].tnspB, R24, UP0, gsb0 ;  /* 0x43e0000498187df0 */ /* 0x000fe2000b800818 */
        /* <DEDUP_REMOVED lines=24> */
[----:B------:R-:W-:-:S02]  /*424d0*/  WARPGROUP.DEPBAR.LE gsb0, 0x0 ;  /* 0x00008000000079c5 */ /* 0x000fc40000010000 */
        /* <DEDUP_REMOVED lines=335> */
[----:B------:R-:W-:Y:S01]  /*439d0*/  R2UR UR23, R5 ;  /* 0x00000000051772ca */ /* 0x000fe200000e0000 */
        /* <DEDUP_REMOVED lines=11> */
[----:B------:R-:W-:-:S03]  /*43a90*/  R2UR UR26, R4 ;  /* 0x00000000041a72ca */ /* 0x000fc600000e0000 */
[----:B------:R4:W-:Y:S01]  /*43aa0*/  ST.E desc[UR16][R2.64+0x1e4], R145 ;  /* 0x0001e49102007985 */ /* 0x0009e2000c101910 */
[----:B------:R-:W-:-:S03]  /*43ab0*/  R2UR UR27, R5 ;  /* 0x00000000051b72ca */ /* 0x000fc600000e0000 */
[----:B------:R4:W-:Y:S01]  /*43ac0*/  ST.E desc[UR18][R2.64+0x1e8], R146 ;  /* 0x0001e89202007985 */ /* 0x0009e2000c101912 */
[C---:B------:R-:W-:Y:S02]  /*43ad0*/  R2UR UR28, R4.reuse ;  /* 0x00000000041c72ca */ /* 0x040fe400000e0000 */
[----:B------:R-:W-:Y:S01]  /*43ae0*/  R2UR UR29, R5 ;  /* 0x00000000051d72ca */ /* 0x000fe200000e0000 */
[----:B------:R4:W-:Y:S01]  /*43af0*/  ST.E desc[UR20][R2.64+0x1ec], R147 ;  /* 0x0001ec9302007985 */ /* 0x0009e2000c101914 */
[----:B------:R-:W-:-:S03]  /*43b00*/  R2UR UR20, R4 ;  /* 0x00000000041472ca */ /* 0x000fc600000e0000 */
[----:B------:R4:W-:Y:S01]  /*43b10*/  ST.E desc[UR22][R2.64+0x1f0], R148 ;  /* 0x0001f09402007985 */ /* 0x0009e2000c101916 */
        /* <DEDUP_REMOVED lines=12> */
[----:B------:R-:W-:Y:S01]  /*43be0*/  R2UR UR11, R5 ;  /* 0x00000000050b72ca */ /* 0x000fe200000e0000 */
[----:B------:R4:W-:Y:S04]  /*43bf0*/  ST.E desc[UR24][R2.64+0x1f4], R149 ;  /* 0x0001f49502007985 */ /* 0x0009e8000c101918 */
[----:B------:R4:W-:Y:S01]  /*43c00*/  ST.E desc[UR26][R2.64+0x1f8], R150 ;  /* 0x0001f89602007985 */ /* 0x0009e2000c10191a */
[----:B------:R-:W-:-:S03]  /*43c10*/  R2UR UR8, R4 ;  /* 0x00000000040872ca */ /* 0x000fc600000e0000 */
[----:B------:R4:W-:Y:S01]  /*43c20*/  ST.E desc[UR28][R2.64+0x1fc], R151 ;  /* 0x0001fc9702007985 */ /* 0x0009e2000c10191c */
[----:B------:R-:W-:-:S03]  /*43c30*/  R2UR UR9, R5 ;  /* 0x00000000050972ca */ /* 0x000fc600000e0000 */
[----:B------:R-:W-:Y:S01]  /*43c40*/  ST.E desc[UR22][R8.64], R189 ;  /* 0x000000bd08007985 */ /* 0x000fe2000c101916 */
[C---:B------:R-:W-:Y:S02]  /*43c50*/  R2UR UR6, R4.reuse ;  /* 0x00000000040672ca */ /* 0x040fe400000e0000 */
[C---:B------:R-:W-:Y:S01]  /*43c60*/  R2UR UR7, R5.reuse ;  /* 0x00000000050772ca */ /* 0x040fe200000e0000 */
[----:B0-----:R-:W4:Y:S01]  /*43c70*/  LD.E R24, desc[UR20][R2.64] ;  /* 0x0000001402187980 */ /* 0x001f22000c101900 */
[C---:B------:R-:W-:Y:S02]  /*43c80*/  R2UR UR4, R4.reuse ;  /* 0x00000000040472ca */ /* 0x040fe400000e0000 */
[C---:B------:R-:W-:Y:S01]  /*43c90*/  R2UR UR5, R5.reuse ;  /* 0x00000000050572ca */ /* 0x040fe200000e0000 */
[----:B-1----:R-:W4:Y:S01]  /*43ca0*/  LD.E R25, desc[UR18][R2.64+0x4] ;  /* 0x0000041202197980 */ /* 0x002f22000c101900 */
[C---:B------:R-:W-:Y:S02]  /*43cb0*/  R2UR UR28, R4.reuse ;  /* 0x00000000041c72ca */ /* 0x040fe400000e0000 */
[----:B------:R-:W-:Y:S01]  /*43cc0*/  R2UR UR29, R5 ;  /* 0x00000000051d72ca */ /* 0x000fe200000e0000 */
[----:B--2---:R-:W2:Y:S01]  /*43cd0*/  LD.E R26, desc[UR16][R2.64+0x8] ;  /* 0x00000810021a7980 */ /* 0x004ea2000c101900 */
[----:B------:R-:W-:-:S02]  /*43ce0*/  R2UR UR26, R4 ;  /* 0x00000000041a72ca */ /* 0x000fc400000e0000 */
[C---:B------:R-:W-:Y:S01]  /*43cf0*/  R2UR UR27, R5.reuse ;  /* 0x00000000051b72ca */ /* 0x040fe200000e0000 */
[----:B---3--:R-:W2:Y:S01]  /*43d00*/  LD.E R27, desc[UR56][R2.64+0xc] ;  /* 0x00000c38021b7980 */ /* 0x008ea2000c101900 */
[C---:B------:R-:W-:Y:S02]  /*43d10*/  R2UR UR24, R4.reuse ;  /* 0x00000000041872ca */ /* 0x040fe400000e0000 */
[C---:B------:R-:W-:Y:S01]  /*43d20*/  R2UR UR25, R5.reuse ;  /* 0x00000000051972ca */ /* 0x040fe200000e0000 */
[----:B----4-:R-:W2:Y:S01]  /*43d30*/  LD.E R28, desc[UR54][R2.64+0x10] ;  /* 0x00001036021c7980 */ /* 0x010ea2000c101900 */
[C---:B------:R-:W-:Y:S02]  /*43d40*/  R2UR UR22, R4.reuse ;  /* 0x00000000041672ca */ /* 0x040fe400000e0000 */
[----:B------:R-:W-:Y:S01]  /*43d50*/  R2UR UR23, R5 ;  /* 0x00000000051772ca */ /* 0x000fe200000e0000 */
[----:B------:R-:W2:Y:S01]  /*43d60*/  LD.E R29, desc[UR14][R2.64+0x14] ;  /* 0x0000140e021d7980 */ /* 0x000ea2000c101900 */
[----:B------:R-:W-:-:S02]  /*43d70*/  R2UR UR20, R4 ;  /* 0x00000000041472ca */ /* 0x000fc400000e0000 */
[C---:B------:R-:W-:Y:S01]  /*43d80*/  R2UR UR21, R5.reuse ;  /* 0x00000000051572ca */ /* 0x040fe200000e0000 */
[----:B------:R-:W2:Y:S01]  /*43d90*/  LD.E R30, desc[UR12][R2.64+0x18] ;  /* 0x0000180c021e7980 */ /* 0x000ea2000c101900 */
[C---:B------:R-:W-:Y:S02]  /*43da0*/  R2UR UR18, R4.reuse ;  /* 0x00000000041272ca */ /* 0x040fe400000e0000 */
[C---:B------:R-:W-:Y:S01]  /*43db0*/  R2UR UR19, R5.reuse ;  /* 0x00000000051372ca */ /* 0x040fe200000e0000 */
[----:B------:R-:W2:Y:S01]  /*43dc0*/  LD.E R31, desc[UR10][R2.64+0x1c] ;  /* 0x00001c0a021f7980 */ /* 0x000ea2000c101900 */
        /* <DEDUP_REMOVED lines=303> */
[----:B------:R-:W-:Y:S02]  /*450c0*/  R2UR UR10, R4 ;  /* 0x00000000040a72ca */ /* 0x000fe400000e0000 */
[----:B------:R-:W-:Y:S01]  /*450d0*/  R2UR UR11, R5 ;  /* 0x00000000050b72ca */ /* 0x000fe200000e0000 */
        /* <DEDUP_REMOVED lines=19> */
[----:B------:R-:W-:-:S02]  /*45210*/  VIADD R152, R6, 0x80 ;  /* 0x0000008006987836 */ /* 0x000fc40000000000 */
[----:B------:R-:W-:-:S03]  /*45220*/  IMAD.MOV.U32 R153, RZ, RZ, R7 ;  /* 0x000000ffff997224 */ /* 0x000fc600078e0007 */
[----:B------:R-:W-:Y:S02]  /*45230*/  R2UR UR6, R152 ;  /* 0x00000000980672ca */ /* 0x000fe400000e0000 */
[----:B------:R-:W-:Y:S02]  /*45240*/  R2UR UR7, R153 ;  /* 0x00000000990772ca */ /* 0x000fe400000e0000 */
[----:B------:R-:W-:Y:S02]  /*45250*/  F2FP.F16.F32.PACK_AB R152, R17, R20 ;  /* 0x000000141198723e */ /* 0x000fe400000000ff */
[----:B------:R-:W-:Y:S02]  /*45260*/  F2FP.F16.F32.PACK_AB R154, R12, R13 ;  /* 0x0000000d0c9a723e */ /* 0x000fe400000000ff */
[----:B------:R-:W-:Y:S02]  /*45270*/  F2FP.F16.F32.PACK_AB R153, R11, R21 ;  /* 0x000000150b99723e */ /* 0x000fe400000000ff */
[----:B------:R-:W-:-:S02]  /*45280*/  F2FP.F16.F32.PACK_AB R155, R156, R0 ;  /* 0x000000009c9b723e */ /* 0x000fc400000000ff */
        /* <DEDUP_REMOVED lines=24> */
[----:B--2---:R-:W-:-:S06]  /*45410*/  WARPGROUP.ARRIVE ;  /* 0x00000000000079c5 */ /* 0x004fcc0000000000 */
        /* <DEDUP_REMOVED lines=2699> */
[----:B------:R4:W-:Y:S04]  /*4fcd0*/  ST.E desc[UR18][R2.64+0x1b4], R133 ;  /* 0x0001b48502007985 */ /* 0x0009e8000c101912 */
        /* <DEDUP_REMOVED lines=17> */
[----:B------:R-:W-:Y:S01]  /*4fdf0*/  R2UR UR19, R5 ;  /* 0x00000000051372ca */ /* 0x000fe200000e0000 */
[----:B------:R4:W-:Y:S04]  /*4fe00*/  ST.E desc[UR6][R2.64+0x1d0], R140 ;  /* 0x0001d08c02007985 */ /* 0x0009e8000c101906 */
[----:B------:R4:W-:Y:S04]  /*4fe10*/  ST.E desc[UR8][R2.64+0x1d4], R141 ;  /* 0x0001d48d02007985 */ /* 0x0009e8000c101908 */
[----:B------:R4:W-:Y:S04]  /*4fe20*/  ST.E desc[UR10][R2.64+0x1d8], R142 ;  /* 0x0001d88e02007985 */ /* 0x0009e8000c10190a */
[----:B------:R4:W-:Y:S04]  /*4fe30*/  ST.E desc[UR12][R2.64+0x1dc], R143 ;  /* 0x0001dc8f02007985 */ /* 0x0009e8000c10190c */
[----:B------:R4:W-:Y:S04]  /*4fe40*/  ST.E desc[UR14][R2.64+0x1e0], R144 ;  /* 0x0001e09002007985 */ /* 0x0009e8000c10190e */
[----:B------:R4:W-:Y:S04]  /*4fe50*/  ST.E desc[UR16][R2.64+0x1e4], R145 ;  /* 0x0001e49102007985 */ /* 0x0009e8000c101910 */
        /* <DEDUP_REMOVED lines=10> */
[----:B------:R4:W-:Y:S01]  /*4ff00*/  ST.E desc[UR18][R2.64+0x1e8], R146 ;  /* 0x0001e89202007985 */ /* 0x0009e2000c101912 */
        /* <DEDUP_REMOVED lines=360> */
[----:B------:R-:W-:Y:S01]  /*51590*/  VIADD R6, R6, 0x280 ;  /* 0x0000028006067836 */ /* 0x000fe20000000000 */
[----:B------:R-:W-:-:S04]  /*515a0*/  R2UR UR7, R7 ;  /* 0x00000000070772ca */ /* 0x000fc800000e0000 */
[----:B------:R-:W-:Y:S02]  /*515b0*/  R2UR UR6, R6 ;  /* 0x00000000060672ca */ /* 0x000fe400000e0000 */
[----:B------:R-:W-:Y:S02]  /*515c0*/  F2FP.F16.F32.PACK_AB R152, R186, R187 ;  /* 0x000000bbba98723e */ /* 0x000fe400000000ff */
[----:B------:R-:W-:Y:S02]  /*515d0*/  F2FP.F16.F32.PACK_AB R154, R184, R185 ;  /* 0x000000b9b89a723e */ /* 0x000fe400000000ff */
[----:B------:R-:W-:Y:S02]  /*515e0*/  F2FP.F16.F32.PACK_AB R153, R159, R160 ;  /* 0x000000a09f99723e */ /* 0x000fe400000000ff */
[----:B------:R-:W-:Y:S02]  /*515f0*/  F2FP.F16.F32.PACK_AB R155, R157, R158 ;  /* 0x0000009e9d9b723e */ /* 0x000fe400000000ff */
        /* <DEDUP_REMOVED lines=27> */
[C---:B------:R-:W-:Y:S01]  /*517b0*/  R2UR UR7, R5.reuse ;  /* 0x00000000050772ca */ /* 0x040fe200000e0000 */
[----:B------:R-:W-:Y:S02]  /*517c0*/  WARPGROUP.DEPBAR.LE gsb0, 0x0 ;  /* 0x00008000000079c5 */ /* 0x000fe40000010000 */
[----:B------:R-:W-:Y:S01]  /*517d0*/  ST.E desc[UR4][R2.64], R24 ;  /* 0x0000001802007985 */ /* 0x000fe2000c101904 */
[----:B------:R-:W-:Y:S02]  /*517e0*/  R2UR UR4, R4 ;  /* 0x00000000040472ca */ /* 0x000fe400000e0000 */
[----:B------:R-:W-:-:S07]  /*517f0*/  R2UR UR5, R5 ;  /* 0x00000000050572ca */ /* 0x000fce00000e0000 */
[----:B------:R0:W-:Y:S01]  /*51800*/  ST.E desc[UR6][R2.64+0x4], R25 ;  /* 0x0000041902007985 */ /* 0x0001e2000c101906 */
[C---:B------:R-:W-:Y:S02]  /*51810*/  R2UR UR6, R4.reuse ;  /* 0x00000000040672ca */ /* 0x040fe400000e0000 */
[C---:B------:R-:W-:Y:S01]  /*51820*/  R2UR UR7, R5.reuse ;  /* 0x00000000050772ca */ /* 0x040fe200000e0000 */
[----:B------:R-:W-:Y:S01]  /*51830*/  ST.E desc[UR8][R2.64+0x8], R26 ;  /* 0x0000081a02007985 */ /* 0x000fe2000c101908 */
[C---:B------:R-:W-:Y:S02]  /*51840*/  R2UR UR8, R4.reuse ;  /* 0x00000000040872ca */ /* 0x040fe400000e0000 */
[C---:B------:R-:W-:Y:S01]  /*51850*/  R2UR UR9, R5.reuse ;  /* 0x00000000050972ca */ /* 0x040fe200000e0000 */
[----:B------:R1:W-:Y:S01]  /*51860*/  ST.E desc[UR10][R2.64+0xc], R27 ;  /* 0x00000c1b02007985 */ /* 0x0003e2000c10190a */
[C---:B------:R-:W-:Y:S02]  /*51870*/  R2UR UR10, R4.reuse ;  /* 0x00000000040a72ca */ /* 0x040fe400000e0000 */
[----:B------:R-:W-:Y:S01]  /*51880*/  R2UR UR11, R5 ;  /* 0x00000000050b72ca */ /* 0x000fe200000e0000 */
[----:B------:R-:W-:Y:S01]  /*51890*/  ST.E desc[UR12][R2.64+0x10], R28 ;  /* 0x0000101c02007985 */ /* 0x000fe2000c10190c */
        /* <DEDUP_REMOVED lines=8> */
[----:B------:R3:W-:Y:S01]  /*51920*/  ST.E desc[UR18][R2.64+0x1c], R31 ;  /* 0x00001c1f02007985 */ /* 0x0007e2000c101912 */
        /* <DEDUP_REMOVED lines=361> */
[----:B------:R4:W-:Y:S01]  /*52fc0*/  ST.E desc[UR6][R8.64], R189 ;  /* 0x000000bd08007985 */ /* 0x0009e2000c101906 */
        /* <DEDUP_REMOVED lines=407> */
[----:B--2---:R-:W-:Y:S01]  /*54940*/  ST.E desc[UR20][R2.64+0x20], R29 ;  /* 0x0000201d02007985 */ /* 0x004fe2000c101914 */
[C---:B------:R-:W-:Y:S02]  /*54950*/  R2UR UR20, R4.reuse ;  /* 0x00000000041472ca */ /* 0x040fe400000e0000 */
[C---:B------:R-:W-:Y:S01]  /*54960*/  R2UR UR21, R5.reuse ;  /* 0x00000000051572ca */ /* 0x040fe200000e0000 */
[----:B---3--:R-:W-:Y:S01]  /*54970*/  ST.E desc[UR22][R2.64+0x24], R31 ;  /* 0x0000241f02007985 */ /* 0x008fe2000c101916 */
[C---:B------:R-:W-:Y:S02]  /*54980*/  R2UR UR22, R4.reuse ;  /* 0x00000000041672ca */ /* 0x040fe400000e0000 */
[----:B------:R-:W-:Y:S01]  /*54990*/  R2UR UR23, R5 ;  /* 0x00000000051772ca */ /* 0x000fe200000e0000 */
[----:B----4-:R-:W-:Y:S01]  /*549a0*/  ST.E desc[UR24][R2.64+0x28], R9 ;  /* 0x0000280902007985 */ /* 0x010fe2000c101918 */
        /* <DEDUP_REMOVED lines=331> */
[----:B0-----:R-:W2:Y:S01]  /*55e60*/  LDL.64 R8, [R162+0x40] ;  /* 0x00004000a2087983 */ /* 0x001ea20000100a00 */
        /* <DEDUP_REMOVED lines=10> */
[----:B-1----:R-:W-:Y:S05]  /*55f10*/  @!P0 BRA `(.L_x_11519) ;  /* 0x0000000000048947 */ /* 0x002fea0003800000 */
[----:B------:R-:W-:Y:S01]  /*55f20*/  BPT.TRAP 0x1 ;  /* 0x000000040000795c */ /* 0x000fe20000300000 */
.L_x_11519:
[----:B------:R-:W-:Y:S05]  /*55f30*/  BSYNC B2 ;  /* 0x0000000000027941 */ /* 0x000fea0003800000 */
.L_x_11518:
[C---:B------:R-:W-:Y:S02]  /*55f40*/  R2UR UR6, R4.reuse ;  /* 0x00000000040672ca */ /* 0x040fe400000e0000 */
[C---:B------:R-:W-:Y:S02]  /*55f50*/  R2UR UR7, R5.reuse ;  /* 0x00000000050772ca */ /* 0x040fe400000e0000 */
[----:B------:R-:W-:Y:S02]  /*55f60*/  R2UR UR4, R4 ;  /* 0x00000000040472ca */ /* 0x000fe400000e0000 */
[----:B------:R-:W-:-:S09]  /*55f70*/  R2UR UR5, R5 ;  /* 0x00000000050572ca */ /* 0x000fd200000e0000 */
[----:B------:R-:W2:Y:S04]  /*55f80*/  LD.E.64 R2, desc[UR6][R8.64+0x20] ;  /* 0x0000200608027980 */ /* 0x000ea8000c101b00 */
[----:B------:R-:W3:Y:S01]  /*55f90*/  LD.E R0, desc[UR4][R8.64+0xc] ;  /* 0x00000c0408007980 */ /* 0x000ee2000c101900 */
[----:B------:R-:W-:Y:S01]  /*55fa0*/  IMAD.MOV.U32 R191, RZ, RZ, 0x0 ;  /* 0x00000000ffbf7424 */ /* 0x000fe200078e00ff */
[----:B--2---:R-:W-:-:S05]  /*55fb0*/  MOV R3, R2 ;  /* 0x0000000200037202 */ /* 0x004fca0000000f00 */
[----:B-----5:R-:W-:-:S05]  /*55fc0*/  IMAD R3, R6, 0x8, R3 ;  /* 0x0000000806037824 */ /* 0x020fca00078e0203 */
[----:B---3--:R-:W-:-:S04]  /*55fd0*/  PRMT R0, R0, 0x654, R3 ;  /* 0x0000065400007816 */ /* 0x008fc80000000003 */
[----:B------:R0:W-:Y:S02]  /*55fe0*/  SYNCS.ARRIVE.TRANS64.RED.A1T0 RZ, [R0+URZ], RZ ;  /* 0x000000ff00ff79a7 */ /* 0x0001e4000810043f */
[----:B0-----:R-:W-:Y:S05]  /*55ff0*/  RET.REL.NODEC R190 `(_ZN7cutlass13device_kernelIN5flash11enable_sm90INS1_16FlashAttnFwdSm90INS1_25CollectiveMainloopFwdSm90ILi2EN4cute5tupleIJNS5_1CILi1EEES8_S8_EEENS6_IJNS7_ILi128EEENS7_ILi96EEENS7_ILi64EEEEEELi256ENS_6half_tEfNS_4arch4Sm90ELb0ELb1ELb0ELb0ELb1ELb0ELb1ELb1ELb0ELb1ELb1ELb0EEENS1_21CollectiveEpilogueFwdINS6_IJSA_NS7_ILi256EEESB_EEES9_SE_SG_Li256ELb0ELb1ELb1ELb0EEENS1_19SingleTileSchedulerILb0ELb1ELb1ELi128EEEEEEEEEvNT_6ParamsE) ;  /* 0xfffffaa0be007950 */ /* 0x001fea0003c3ffff */
.L_x_11494:
[----:B0-----:R0:W1:Y:S02]  /*56000*/  SYNCS.PHASECHK.TRANS64.TRYWAIT P0, [R11+URZ], R12 ;  /* 0x0000000c0b0075a7 */ /* 0x001064000800017f */
[----:B-1----:R-:W-:Y:S05]  /*56010*/  @!P0 NANOSLEEP.SYNCS 0x989680 ;  /* 0x009896800000895d */ /* 0x002fea0003900000 */
[----:B------:R-:W1:Y:S02]  /*56020*/  @!P0 SYNCS.PHASECHK.TRANS64 P0, [R11+URZ], R12 ;  /* 0x0000000c0b0085a7 */ /* 0x000e64000800007f */
[----:B-1----:R-:W-:Y:S05]  /*56030*/  @!P0 BRA `(.L_x_11494) ;  /* 0xfffffffc00f08947 */ /* 0x002fea000383ffff */
[----:B------:R-:W-:Y:S05]  /*56040*/  BRA `(.L_x_11493) ;  /* 0xfffffe4c00a87947 */ /* 0x000fea000383ffff */
.L_x_11501:
[----:B0-----:R0:W1:Y:S02]  /*56050*/  SYNCS.PHASECHK.TRANS64.TRYWAIT P0, [R11+URZ], R12 ;  /* 0x0000000c0b0075a7 */ /* 0x001064000800017f */
[----:B-1----:R-:W-:Y:S05]  /*56060*/  @!P0 NANOSLEEP.SYNCS 0x989680 ;  /* 0x009896800000895d */ /* 0x002fea0003900000 */
[----:B------:R-:W1:Y:S02]  /*56070*/  @!P0 SYNCS.PHASECHK.TRANS64 P0, [R11+URZ], R12 ;  /* 0x0000000c0b0085a7 */ /* 0x000e64000800007f */
[----:B-1----:R-:W-:Y:S05]  /*56080*/  @!P0 BRA `(.L_x_11501) ;  /* 0xfffffffc00f08947 */ /* 0x002fea000383ffff */
[----:B------:R-:W-:Y:S05]  /*56090*/  BRA `(.L_x_11500) ;  /* 0xfffffe54007c7947 */ /* 0x000fea000383ffff */
.L_x_11520:
        /* <DEDUP_REMOVED lines=14> */
.L_x_15667:


//--------------------- .text._ZN7cutlass13device_kernelIN5flash11enable_sm90INS1_16FlashAttnFwdSm90INS1_25CollectiveMainloopFwdSm90ILi2EN4cute5tupleIJNS5_1CILi1EEES8_S8_EEENS6_IJNS7_ILi128EEENS7_ILi96EEENS7_ILi64EEEEEELi256ENS_6half_tEfNS_4arch4Sm90ELb0ELb1ELb0ELb1ELb1ELb0ELb0ELb1ELb0ELb1ELb1ELb0EEENS1_21CollectiveEpilogueFwdINS6_IJSA_NS7_ILi256EEESB_EEES9_SE_SG_Li256ELb1ELb1ELb1ELb0EEENS1_36VarlenDynamicPersistentTileSchedulerILi128ELi96ELi256ELi128ELb1ELb1ELb1ELb1ELb0ELb1EEEEEEEEEvNT_6ParamsE --------------------------
	.section	.text._ZN7cutlass13device_kernelIN5flash11enable_sm90INS1_16FlashAttnFwdSm90INS1_25CollectiveMainloopFwdSm90ILi2EN4cute5tupleIJNS5_1CILi1EEES8_S8_EEENS6_IJNS7_ILi128EEENS7_ILi96EEENS7_ILi64EEEEEELi256ENS_6half_tEfNS_4arch4Sm90ELb0ELb1ELb0ELb1ELb1ELb0ELb0ELb1ELb0ELb1ELb1ELb0EEENS1_21CollectiveEpilogueFwdINS6_IJSA_NS7_ILi256EEESB_EEES9_SE_SG_Li256ELb1ELb1ELb1ELb0EEENS1_36VarlenDynamicPersistentTileSchedulerILi128ELi96ELi256ELi128ELb1ELb1ELb1ELb1ELb0ELb1EEEEEEEEEvNT_6ParamsE,"ax",@progbits
	.align	128
.text._ZN7cutlass13device_kernelIN5flash11enable_sm90INS1_16FlashAttnFwdSm90INS1_25CollectiveMainloopFwdSm90ILi2EN4cute5tupleIJNS5_1CILi1EEES8_S8_EEENS6_IJNS7_ILi128EEENS7_ILi96EEENS7_ILi64EEEEEELi256ENS_6half_tEfNS_4arch4Sm90ELb0ELb1ELb0ELb1ELb1ELb0ELb0ELb1ELb0ELb1ELb1ELb0EEENS1_21CollectiveEpilogueFwdINS6_IJSA_NS7_ILi256EEESB_EEES9_SE_SG_Li256ELb1ELb1ELb1ELb0EEENS1_36VarlenDynamicPersistentTileSchedulerILi128ELi96ELi256ELi128ELb1ELb1ELb1ELb1ELb0ELb1EEEEEEEEEvNT_6ParamsE:
        .type           _ZN7cutlass13device_kernelIN5flash11enable_sm90INS1_16FlashAttnFwdSm90INS1_25CollectiveMainloopFwdSm90ILi2EN4cute5tupleIJNS5_1CILi1EEES8_S8_EEENS6_IJNS7_ILi128EEENS7_ILi96EEENS7_ILi64EEEEEELi256ENS_6half_tEfNS_4arch4Sm90ELb0ELb1ELb0ELb1ELb1ELb0ELb0ELb1ELb0ELb1ELb1ELb0EEENS1_21CollectiveEpilogueFwdINS6_IJSA_NS7_ILi256EEESB_EEES9_SE_SG_Li256ELb1ELb1ELb1ELb0EEENS1_36VarlenDynamicPersistentTileSchedulerILi128ELi96ELi256ELi128ELb1ELb1ELb1ELb1ELb0ELb1EEEEEEEEEvNT_6ParamsE,@function
        .size           _ZN7cutlass13device_kernelIN5flash11enable_sm90INS1_16FlashAttnFwdSm90INS1_25CollectiveMainloopFwdSm90ILi2EN4cute5tupleIJNS5_1CILi1EEES8_S8_EEENS6_IJNS7_ILi128EEENS7_ILi96EEENS7_ILi64EEEEEELi256ENS_6half_tEfNS_4arch4Sm90ELb0ELb1ELb0ELb1ELb1ELb0ELb0ELb1ELb0ELb1ELb1ELb0EEENS1_21CollectiveEpilogueFwdINS6_IJSA_NS7_ILi256EEESB_EEES9_SE_SG_Li256ELb1ELb1ELb1ELb0EEENS1_36VarlenDynamicPersistentTileSchedulerILi128ELi96ELi256ELi128ELb1ELb1ELb1ELb1ELb0ELb1EEEEEEEEEvNT_6ParamsE,(.L_x_15669 - _ZN7cutlass13device_kernelIN5flash11enable_sm90INS1_16FlashAttnFwdSm90INS1_25CollectiveMainloopFwdSm90ILi2EN4cute5tupleIJNS5_1CILi1EEES8_S8_EEENS6_IJNS7_ILi128EEENS7_ILi96EEENS7_ILi64EEEEEELi256ENS_6half_tEfNS_4arch4Sm90ELb0ELb1ELb0ELb1ELb1ELb0ELb0ELb1ELb0ELb1ELb1ELb0EEENS1_21CollectiveEpilogueFwdINS6_IJSA_NS7_ILi256EEESB_EEES9_SE_SG_Li256ELb1ELb1ELb1ELb0EEENS1_36VarlenDynamicPersistentTileSchedulerILi128ELi96ELi256ELi128ELb1ELb1ELb1ELb1ELb0ELb1EEEEEEEEEvNT_6ParamsE)
        .other          _ZN7cutlass13device_kernelIN5flash11enable_sm90INS1_16FlashAttnFwdSm90INS1_25CollectiveMainloopFwdSm90ILi2EN4cute5tupleIJNS5_1CILi1EEES8_S8_EEENS6_IJNS7_ILi128EEENS7_ILi96EEENS7_ILi64EEEEEELi256ENS_6half_tEfNS_4arch4Sm90ELb0ELb1ELb0ELb1ELb1ELb0ELb0ELb1ELb0ELb1ELb1ELb0EEENS1_21CollectiveEpilogueFwdINS6_IJSA_NS7_ILi256EEESB_EEES9_SE_SG_Li256ELb1ELb1ELb1ELb0EEENS1_36VarlenDynamicPersistentTileSchedulerILi128ELi96ELi256ELi128ELb1ELb1ELb1ELb1ELb0ELb1EEEEEEEEEvNT_6ParamsE,@"STO_CUDA_ENTRY STV_DEFAULT"
_ZN7cutlass13device_kernelIN5flash11enable_sm90INS1_16FlashAttnFwdSm90INS1_25CollectiveMainloopFwdSm90ILi2EN4cute5tupleIJNS5_1CILi1EEES8_S8_EEENS6_IJNS7_ILi128EEENS7_ILi96EEENS7_ILi64EEEEEELi256ENS_6half_tEfNS_4arch4Sm90ELb0ELb1ELb0ELb1ELb1ELb0ELb0ELb1ELb0ELb1ELb1ELb0EEENS1_21CollectiveEpilogueFwdINS6_IJSA_NS7_ILi256EEESB_EEES9_SE_SG_Li256ELb1ELb1ELb1ELb0EEENS1_36VarlenDynamicPersistentTileSchedulerILi128ELi96ELi256ELi128ELb1ELb1ELb1ELb1ELb0ELb1EEEEEEEEEvNT_6ParamsE:
        /* <DEDUP_REMOVED lines=45> */
.L_x_11521:
        /* <DEDUP_REMOVED lines=22> */
.L_x_11522:
        /* <DEDUP_REMOVED lines=18> */
.L_x_11523:
        /* <DEDUP_REMOVED lines=22> */
.L_x_11524:
        /* <DEDUP_REMOVED lines=23> */
.L_x_11525:
        /* <DEDUP_REMOVED lines=8> */
.L_x_11527:
        /* <DEDUP_REMOVED lines=28> */
[----:B------:R-:W-:-:S03]  /*0a60*/  LOP3.LUT R5, R2, 0xffffff80, RZ, 0xc0, !PT ;  /* 0xffffff8002057812 */ /* 0x000fc600078ec0ff */
[----:B------:R-:W-:Y:S02]  /*0a70*/  IMAD.SHL.U32 R6, R4, 0x20, RZ ;  /* 0x0000002004067824 */ /* 0x000fe400078e00ff */
[----:B------:R-:W-:Y:S01]  /*0a80*/  IMAD.IADD R13, R0, 0x1, -R5 ;  /* 0x00000001000d7824 */ /* 0x000fe200078e0a05 */
[CC--:B------:R-:W-:Y:S02]  /*0a90*/  LEA.HI R5, R3.reuse, R0.reuse, RZ, 0x2 ;  /* 0x0000000003057211 */ /* 0x0c0fe400078f10ff */
[----:B------:R-:W-:Y:S02]  /*0aa0*/  LEA.HI R3, R3, R0, RZ, 0x4 ;  /* 0x0000000003037211 */ /* 0x000fe400078f20ff */
[----:B------:R-:W-:Y:S01]  /*0ab0*/  SHF.R.S32.HI R8, RZ, 0x1f, R13 ;  /* 0x0000001fff087819 */ /* 0x000fe2000001140d */
[----:B------:R-:W-:Y:S01]  /*0ac0*/  STL [R1], R13 ;  /* 0x0000000d01007387 */ /* 0x000fe20000100800 */
[----:B------:R-:W-:Y:S02]  /*0ad0*/  LOP3.LUT R11, R5, 0xfffffffc, RZ, 0xc0, !PT ;  /* 0xfffffffc050b7812 */ /* 0x000fe400078ec0ff */
[----:B------:R-:W-:-:S02]  /*0ae0*/  LOP3.LUT R5, R3, 0x3fffff0, RZ, 0xc0, !PT ;  /* 0x03fffff003057812 */ /* 0x000fc400078ec0ff */
[----:B------:R-:W-:Y:S01]  /*0af0*/  SHF.R.S32.HI R4, RZ, 0x4, R3 ;  /* 0x00000004ff047819 */ /* 0x000fe20000011403 */
[----:B------:R-:W-:Y:S01]  /*0b00*/  IMAD.IADD R12, R0, 0x1, -R11 ;  /* 0x00000001000c7824 */ /* 0x000fe200078e0a0b */
[----:B------:R-:W-:Y:S01]  /*0b10*/  LEA.HI R9, R8, R13, RZ, 0x2 ;  /* 0x0000000d08097211 */ /* 0x000fe200078f10ff */
[----:B------:R-:W-:Y:S01]  /*0b20*/  IMAD.IADD R5, R0, 0x1, -R5 ;  /* 0x0000000100057824 */ /* 0x000fe200078e0a05 */
[----:B------:R-:W-:Y:S02]  /*0b30*/  LEA.HI R0, R3, R4, RZ, 0x1 ;  /* 0x0000000403007211 */ /* 0x000fe400078f08ff */
        /* <DEDUP_REMOVED lines=8> */
[----:B------:R-:W-:Y:S01]  /*0bc0*/  IMAD R6, R5, 0x40, R6 ;  /* 0x0000004005067824 */ /* 0x000fe200078e0206 */
[----:B------:R-:W-:Y:S01]  /*0bd0*/  LEA.HI R8, R8, R13, RZ, 0x5 ;  /* 0x0000000d08087211 */ /* 0x000fe200078f28ff */
[----:B------:R-:W-:Y:S01]  /*0be0*/  IMAD.IADD R7, R4, 0x1, -R7 ;  /* 0x0000000104077824 */ /* 0x000fe200078e0a07 */
[----:B------:R-:W-:Y:S01]  /*0bf0*/  LOP3.LUT R2, R2, 0x3fffffe, RZ, 0xc0, !PT ;  /* 0x03fffffe02027812 */ /* 0x000fe200078ec0ff */
[----:B------:R-:W-:Y:S01]  /*0c00*/  IMAD.IADD R11, R10, 0x1, -R11 ;  /* 0x000000010a0b7824 */ /* 0x000fe200078e0a0b */
[----:B------:R-:W-:-:S02]  /*0c10*/  LEA.HI R0, R12, R12, RZ, 0x1 ;  /* 0x0000000c0c007211 */ /* 0x000fc400078f08ff */
[----:B------:R-:W-:Y:S01]  /*0c20*/  SHF.R.S32.HI R8, RZ, 0x5, R8 ;  /* 0x00000005ff087819 */ /* 0x000fe20000011408 */
[----:B------:R-:W-:Y:S01]  /*0c30*/  IMAD.IADD R2, R3, 0x1, -R2 ;  /* 0x0000000103027824 */ /* 0x000fe200078e0a02 */
[----:B------:R-:W-:Y:S01]  /*0c40*/  LOP3.LUT R3, R0, 0x1ffffffe, RZ, 0xc0, !PT ;  /* 0x1ffffffe00037812 */ /* 0x000fe200078ec0ff */
[----:B------:R-:W-:Y:S01]  /*0c50*/  IMAD R0, R7, 0x8, R6 ;  /* 0x0000000807007824 */ /* 0x000fe200078e0206 */
[----:B------:R-:W-:Y:S01]  /*0c60*/  LOP3.LUT R9, R9, 0x7ffffffc, RZ, 0xc0, !PT ;  /* 0x7ffffffc09097812 */ /* 0x000fe200078ec0ff */
[----:B------:R-:W-:Y:S02]  /*0c70*/  IMAD R11, R8, 0x10, R11 ;  /* 0x00000010080b7824 */ /* 0x000fe400078e020b */
[----:B------:R-:W-:Y:S01]  /*0c80*/  IMAD.IADD R3, R12, 0x1, -R3 ;  /* 0x000000010c037824 */ /* 0x000fe200078e0a03 */
[----:B------:R0:W-:Y:S01]  /*0c90*/  STL [R1+0x18], R0 ;  /* 0x0000180001007387 */ /* 0x0001e20000100800 */
[----:B------:R-:W-:-:S04]  /*0ca0*/  IMAD.IADD R9, R13, 0x1, -R9 ;  /* 0x000000010d097824 */ /* 0x000fc800078e0a09 */
[----:B------:R-:W-:-:S04]  /*0cb0*/  IMAD.SHL.U32 R17, R9, 0x2, RZ ;  /* 0x0000000209117824 */ /* 0x000fc800078e00ff */
[C---:B------:R-:W-:Y:S02]  /*0cc0*/  VIADD R229, R17.reuse, 0x8 ;  /* 0x0000000811e57836 */ /* 0x040fe40000000000 */
[----:B0-----:R-:W-:Y:S02]  /*0cd0*/  IMAD R0, R2, 0x40, R11 ;  /* 0x0000004002007824 */ /* 0x001fe400078e020b */
        /* <DEDUP_REMOVED lines=53> */
[----:B0-----:R-:W-:-:S07]  /*1030*/  SHF.R.S32.HI R2, RZ, 0x1f, R204 ;  /* 0x0000001fff027819 */ /* 0x001fce00000114cc */
.L_x_11639:
[----:B------:R-:W-:Y:S01]  /*1040*/  ULDC.64 UR8, c[0x0][0xa28] ;  /* 0x00028a0000087ab9 */ /* 0x000fe20000000a00 */
[----:B0---4-:R-:W0:Y:S01]  /*1050*/  LDC.64 R6, c[0x0][0x418] ;  /* 0x00010600ff067b82 */ /* 0x011e220000000a00 */
[----:B------:R-:W-:Y:S01]  /*1060*/  UISETP.NE.U32.AND UP0, UPT, UR8, URZ, UPT ;  /* 0x0000003f0800728c */ /* 0x000fe2000bf05070 */
[----:B------:R-:W-:-:S03]  /*1070*/  IMAD.MOV.U32 R4, RZ, RZ, RZ ;  /* 0x000000ffff047224 */ /* 0x000fc600078e00ff */
[----:B------:R-:W-:-:S03]  /*1080*/  UISETP.NE.AND.EX UP0, UPT, UR9, URZ, UPT, UP0 ;  /* 0x0000003f0900728c */ /* 0x000fc6000bf05300 */
[----:B------:R-:W-:Y:S01]  /*1090*/  ULDC.64 UR8, c[0x0][0xa18] ;  /* 0x0002860000087ab9 */ /* 0x000fe20000000a00 */
[----:B-12---:R-:W1:Y:S01]  /*10a0*/  LDC R0, c[0x0][0x424] ;  /* 0x00010900ff007b82 */ /* 0x006e620000000800 */
[----:B------:R-:W-:Y:S01]  /*10b0*/  UISETP.NE.U32.AND UP1, UPT, UR8, URZ, UPT ;  /* 0x0000003f0800728c */ /* 0x000fe2000bf25070 */
[----:B------:R-:W-:-:S03]  /*10c0*/  PLOP3.LUT P0, PT, PT, PT, UP0, 0x80, 0x0 ;  /* 0x000000000000781c */ /* 0x000fc60003f0f008 */
[----:B------:R-:W-:-:S03]  /*10d0*/  UISETP.NE.AND.EX UP1, UPT, UR9, URZ, UPT, UP1 ;  /* 0x0000003f0900728c */ /* 0x000fc6000bf25310 */
[----:B------:R-:W-:Y:S01]  /*10e0*/  @UP0 ULDC.64 UR8, c[0x0][0xa28] ;  /* 0x00028a0000080ab9 */ /* 0x000fe20000000a00 */
[----:B------:R-:W2:Y:S01]  /*10f0*/  LDC R9, c[0x0][0x2f0] ;  /* 0x0000bc00ff097b82 */ /* 0x000ea20000000800 */
[----:B------:R-:W-:Y:S01]  /*1100*/  @UP0 UIMAD.WIDE UR8, UR7, 0x4, UR8 ;  /* 0x00000004070808a5 */ /* 0x000fe2000f8e0208 */
[----:B------:R-:W-:-:S05]  /*1110*/  PLOP3.LUT P2, PT, PT, PT, UP1, 0x80, 0x0 ;  /* 0x000000000000781c */ /* 0x000fca0003f4f018 */
[----:B------:R-:W-:Y:S01]  /*1120*/  @UP1 ULDC.64 UR10, c[0x0][0xa18] ;  /* 0x00028600000a1ab9 */ /* 0x000fe20000000a00 */
[----:B------:R-:W-:Y:S02]  /*1130*/  IMAD.U32 R2, RZ, RZ, UR8 ;  /* 0x00000008ff027e24 */ /* 0x000fe4000f8e00ff */
[----:B---3--:R-:W-:Y:S01]  /*1140*/  IMAD.U32 R3, RZ, RZ, UR9 ;  /* 0x00000009ff037e24 */ /* 0x008fe2000f8e00ff */
[----:B------:R-:W-:-:S04]  /*1150*/  @UP1 UIMAD.WIDE UR8, UR7, 0x4, UR10 ;  /* 0x00000004070818a5 */ /* 0x000fc8000f8e020a */
[----:B------:R3:W5:Y:S02]  /*1160*/  @P0 LDG.E R4, desc[UR48][R2.64] ;  /* 0x0000003002040981 */ /* 0x000764000c1e1900 */
[----:B------:R-:W-:Y:S02]  /*1170*/  IMAD.U32 R18, RZ, RZ, UR8 ;  /* 0x00000008ff127e24 */ /* 0x000fe4000f8e00ff */
[----:B------:R-:W-:Y:S01]  /*1180*/  IMAD.U32 R19, RZ, RZ, UR9 ;  /* 0x00000009ff137e24 */ /* 0x000fe2000f8e00ff */
[----:B------:R-:W-:-:S04]  /*1190*/  ULDC.64 UR8, c[0x0][0xa20] ;  /* 0x0002880000087ab9 */ /* 0x000fc80000000a00 */
[----:B------:R3:W5:Y:S01]  /*11a0*/  @P2 LDG.E R18, desc[UR48][R18.64] ;  /* 0x0000003012122981 */ /* 0x000762000c1e1900 */
[----:B0-----:R-:W-:Y:S01]  /*11b0*/  ISETP.NE.U32.AND P0, PT, R6, RZ, PT ;  /* 0x000000ff0600720c */ /* 0x001fe20003f05070 */
[----:B------:R-:W-:Y:S01]  /*11c0*/  ULOP3.LUT UR40, UR5, 0xffff, URZ, 0xc0, !UPT ;  /* 0x0000ffff05287892 */ /* 0x000fe2000f8ec03f */
[----:B------:R-:W-:Y:S02]  /*11d0*/  ISETP.NE.U32.AND P1, PT, RZ, UR8, PT ;  /* 0x00000008ff007c0c */ /* 0x000fe4000bf25070 */
[----:B------:R-:W-:Y:S02]  /*11e0*/  ISETP.NE.AND.EX P0, PT, R7, RZ, PT, P0 ;  /* 0x000000ff0700720c */ /* 0x000fe40003f05300 */
[----:B------:R-:W-:Y:S02]  /*11f0*/  ISETP.NE.AND.EX P1, PT, RZ, UR9, PT, P1 ;  /* 0x00000009ff007c0c */ /* 0x000fe4000bf25310 */
[----:B-1----:R-:W-:Y:S01]  /*1200*/  SEL R0, R0, 0x1, P0 ;  /* 0x0000000100007807 */ /* 0x002fe20000000000 */
[----:B---3--:R-:W-:Y:S10]  /*1210*/  @P2 BRA `(.L_x_11528) ;  /* 0x0000000000302947 */ /* 0x008ff40003800000 */
[----:B------:R-:W-:Y:S01]  /*1220*/  ULDC.64 UR8, c[0x0][0xa00] ;  /* 0x0002800000087ab9 */ /* 0x000fe20000000a00 */
[----:B-----5:R-:W0:Y:S01]  /*1230*/  LDC R18, c[0x0][0x288] ;  /* 0x0000a200ff127b82 */ /* 0x020e220000000800 */
[----:B------:R-:W-:-:S04]  /*1240*/  ISETP.NE.U32.AND P0, PT, RZ, UR8, PT ;  /* 0x00000008ff007c0c */ /* 0x000fc8000bf05070 */
[----:B------:R-:W-:-:S13]  /*1250*/  ISETP.NE.AND.EX P0, PT, RZ, UR9, PT, P0 ;  /* 0x00000009ff007c0c */ /* 0x000fda000bf05300 */
[----:B------:R-:W-:Y:S05]  /*1260*/  @!P0 BRA `(.L_x_11528) ;  /* 0x00000000001c8947 */ /* 0x000fea0003800000 */
[----:B------:R-:W-:Y:S02]  /*1270*/  ULDC.64 UR8, c[0x0][0xa00] ;  /* 0x0002800000087ab9 */ /* 0x000fe40000000a00 */
[----:B------:R-:W-:-:S06]  /*1280*/  UIMAD.WIDE UR8, UR7, 0x4, UR8 ;  /* 0x00000004070878a5 */ /* 0x000fcc000f8e0208 */
[----:B------:R-:W-:Y:S02]  /*1290*/  IMAD.U32 R2, RZ, RZ, UR8 ;  /* 0x00000008ff027e24 */ /* 0x000fe4000f8e00ff */
[----:B------:R-:W-:-:S05]  /*12a0*/  IMAD.U32 R3, RZ, RZ, UR9 ;  /* 0x00000009ff037e24 */ /* 0x000fca000f8e00ff */
[----:B0-----:R-:W3:Y:S04]  /*12b0*/  LDG.E R18, desc[UR48][R2.64] ;  /* 0x0000003002127981 */ /* 0x001ee8000c1e1900 */
[----:B------:R-:W3:Y:S02]  /*12c0*/  LDG.E R5, desc[UR48][R2.64+0x4] ;  /* 0x0000043002057981 */ /* 0x000ee4000c1e1900 */
[----:B---3--:R-:W-:-:S07]  /*12d0*/  IMAD.IADD R18, R5, 0x1, -R18 ;  /* 0x0000000105127824 */ /* 0x008fce00078e0a12 */
.L_x_11528:
[----:B------:R-:W-:Y:S01]  /*12e0*/  UMOV UR41, UR7 ;  /* 0x0000000700297c82 */ /* 0x000fe20008000000 */
[----:B--2---:R-:W-:Y:S01]  /*12f0*/  IMAD R19, R0, R9, RZ ;  /* 0x0000000900137224 */ /* 0x004fe200078e02ff */
[----:B------:R-:W-:Y:S06]  /*1300*/  @!P1 BRA `(.L_x_11529) ;  /* 0x0000000000189947 */ /* 0x000fec0003800000 */
[----:B------:R-:W-:Y:S02]  /*1310*/  ULDC.64 UR8, c[0x0][0xa20] ;  /* 0x0002880000087ab9 */ /* 0x000fe40000000a00 */
[----:B------:R-:W-:-:S06]  /*1320*/  UIMAD.WIDE UR8, UR7, 0x4, UR8 ;  /* 0x00000004070878a5 */ /* 0x000fcc000f8e0208 */
[----:B------:R-:W-:Y:S02]  /*1330*/  IMAD.U32 R2, RZ, RZ, UR8 ;  /* 0x00000008ff027e24 */ /* 0x000fe4000f8e00ff */
[----:B------:R-:W-:-:S05]  /*1340*/  IMAD.U32 R3, RZ, RZ, UR9 ;  /* 0x00000009ff037e24 */ /* 0x000fca000f8e00ff */
[----:B------:R1:W5:Y:S01]  /*1350*/  LDG.E R19, desc[UR48][R2.64] ;  /* 0x0000003002137981 */ /* 0x000362000c1e1900 */
[----:B------:R-:W-:Y:S05]  /*1360*/  BRA `(.L_x_11530) ;  /* 0x00000000002c7947 */ /* 0x000fea0003800000 */
.L_x_11529:
        /* <DEDUP_REMOVED lines=9> */
[----:B------:R-:W2:Y:S02]  /*1400*/  LDG.E R0, desc[UR48][R2.64+0x4] ;  /* 0x0000043002007981 */ /* 0x000ea4000c1e1900 */
[----:B--2---:R-:W-:-:S07]  /*1410*/  IMAD.IADD R19, R0, 0x1, -R19 ;  /* 0x0000000100137824 */ /* 0x004fce00078e0a13 */
.L_x_11530:
[----:B------:R-:W2:Y:S01]  /*1420*/  LDC R0, c[0x0][0x448] ;  /* 0x00011200ff007b82 */ /* 0x000ea20000000800 */
[----:B------:R-:W-:Y:S01]  /*1430*/  USHF.L.U32 UR42, UR6, 0x7, URZ ;  /* 0x00000007062a7899 */ /* 0x000fe2000800063f */
[----:B-----5:R-:W-:Y:S01]  /*1440*/  IMAD.IADD R19, R19, 0x1, -R4 ;  /* 0x0000000113137824 */ /* 0x020fe200078e0a04 */
[----:B------:R-:W-:Y:S01]  /*1450*/  ULDC.64 UR12, c[0x0][0x9e0] ;  /* 0x00027800000c7ab9 */ /* 0x000fe20000000a00 */
[----:B------:R-:W-:Y:S01]  /*1460*/  LOP3.LUT R16, R16, 0xfff7ffff, RZ, 0xc0, !PT ;  /* 0xfff7ffff10107812 */ /* 0x000fe200078ec0ff */
[----:B------:R-:W-:Y:S02]  /*1470*/  UIADD3 UR4, UR42, 0x7f, URZ ;  /* 0x0000007f2a047890 */ /* 0x000fe4000fffe03f */
[----:B------:R-:W-:Y:S01]  /*1480*/  UISETP.GE.AND UP0, UPT, UR13, 0x1, UPT ;  /* 0x000000010d00788c */ /* 0x000fe2000bf06270 */
[----:B01----:R-:W-:-:S03]  /*1490*/  IADD3 R3, R19, 0x1, -R18 ;  /* 0x0000000113037810 */ /* 0x003fc60007ffe812 */
[----:B------:R-:W-:Y:S02]  /*14a0*/  UP2UR UR47, UPR, URZ, 0x1 ;  /* 0x000000013f2f7883 */ /* 0x000fe40008000000 */
[----:B------:R-:W-:Y:S02]  /*14b0*/  PLOP3.LUT P0, PT, PT, PT, UP0, 0x40, 0x0 ;  /* 0x000000000000781c */ /* 0x000fe40003f0e808 */
[----:B--2---:R-:W-:Y:S01]  /*14c0*/  ISETP.NE.AND P1, PT, R0, 0x1, PT ;  /* 0x000000010000780c */ /* 0x004fe20003f25270 */
[----:B------:R-:W-:-:S12]  /*14d0*/  IMAD.U32 R0, RZ, RZ, UR4 ;  /* 0x00000004ff007e24 */ /* 0x000fd8000f8e00ff */
[----:B------:R-:W0:Y:S01]  /*14e0*/  @P1 LDC R2, c[0x0][0x44c] ;  /* 0x00011300ff021b82 */ /* 0x000e220000000800 */
[----:B------:R-:W-:-:S07]  /*14f0*/  @P1 LOP3.LUT R16, R16, 0x80000, RZ, 0xfc, !PT ;  /* 0x0008000010101812 */ /* 0x000fce00078efcff */
[----:B------:R-:W1:Y:S01]  /*1500*/  @P1 LDC R5, c[0x0][0x450] ;  /* 0x00011400ff051b82 */ /* 0x000e620000000800 */
[----:B0-----:R-:W-:-:S05]  /*1510*/  @P1 IMAD.HI.U32 R2, R2, UR4, RZ ;  /* 0x0000000402021c27 */ /* 0x001fca000f8e00ff */
[----:B-1----:R-:W-:-:S05]  /*1520*/  @P1 SHF.R.U32.HI R0, RZ, R5, R2 ;  /* 0x00000005ff001219 */ /* 0x002fca0000011602 */
[----:B------:R-:W-:-:S04]  /*1530*/  IMAD.IADD R3, R3, 0x1, R0 ;  /* 0x0000000103037824 */ /* 0x000fc800078e0200 */
[----:B------:R-:W-:Y:S01]  /*1540*/  VIADD R0, R3, UR12 ;  /* 0x0000000c03007c36 */ /* 0x000fe20008000000 */
[----:B------:R-:W-:Y:S06]  /*1550*/  @P0 BRA `(.L_x_11531) ;  /* 0x0000000000480947 */ /* 0x000fec0003800000 */
[C---:B------:R-:W-:Y:S01]  /*1560*/  ISETP.GT.AND P0, PT, R3.reuse, RZ, PT ;  /* 0x000000ff0300720c */ /* 0x040fe20003f04270 */
[----:B------:R-:W-:-:S05]  /*1570*/  VIADD R2, R3, 0xffffffff ;  /* 0xffffffff03027836 */ /* 0x000fca0000000000 */
[----:B------:R-:W-:-:S07]  /*1580*/  R2UR UR4, R2 ;  /* 0x00000000020472ca */ /* 0x000fce00000e0000 */
[----:B------:R-:W-:Y:S08]  /*1590*/  @P0 BRA `(.L_x_11532) ;  /* 0x0000000000200947 */ /* 0x000ff00003800000 */
[----:B------:R-:W-:Y:S01]  /*15a0*/  R2UR UR4, R3 ;  /* 0x00000000030472ca */ /* 0x000fe200000e0000 */
[----:B------:R-:W-:-:S11]  /*15b0*/  UISETP.NE.AND UP0, UPT, UR13, 0x1, UPT ;  /* 0x000000010d00788c */ /* 0x000fd6000bf05270 */
[----:B------:R-:W-:Y:S01]  /*15c0*/  @UP0 ULDC.64 UR8, c[0x0][0x9e8] ;  /* 0x00027a0000080ab9 */ /* 0x000fe20000000a00 */
[----:B------:R-:W-:-:S04]  /*15d0*/  UIADD3 UR4, -UR4, URZ, URZ ;  /* 0x0000003f04047290 */ /* 0x000fc8000fffe13f */
[----:B------:R-:W-:-:S04]  /*15e0*/  UIMAD.WIDE.U32 UR6, UR4, UR8, URZ ;  /* 0x00000008040672a5 */ /* 0x000fc8000f8e003f */
[----:B------:R-:W-:-:S04]  /*15f0*/  @UP0 USHF.R.U32.HI UR4, URZ, UR9, UR7 ;  /* 0x000000093f040299 */ /* 0x000fc80008011607 */
[----:B------:R-:W-:Y:S01]  /*1600*/  ULOP3.LUT UR4, URZ, UR4, URZ, 0x33, !UPT ;  /* 0x000000043f047292 */ /* 0x000fe2000f8e333f */
[----:B------:R-:W-:Y:S11]  /*1610*/  BRA `(.L_x_11533) ;  /* 0x0000000000107947 */ /* 0x000ff60003800000 */
.L_x_11532:
[----:B------:R-:W-:-:S11]  /*1620*/  UISETP.NE.AND UP0, UPT, UR13, 0x1, UPT ;  /* 0x000000010d00788c */ /* 0x000fd6000bf05270 */
[----:B------:R-:W-:Y:S02]  /*1630*/  @UP0 ULDC.64 UR8, c[0x0][0x9e8] ;  /* 0x00027a0000080ab9 */ /* 0x000fe40000000a00 */
[----:B------:R-:W-:-:S04]  /*1640*/  UIMAD.WIDE.U32 UR6, UR4, UR8, URZ ;  /* 0x00000008040672a5 */ /* 0x000fc8000f8e003f */
[----:B------:R-:W-:-:S12]  /*1650*/  @UP0 USHF.R.U32.HI UR4, URZ, UR9, UR7 ;  /* 0x000000093f040299 */ /* 0x000fd80008011607 */
.L_x_11533:
[----:B------:R-:W-:-:S06]  /*1660*/  UIMAD UR4, UR4, UR13, UR13 ;  /* 0x0000000d040472a4 */ /* 0x000fcc000f8e020d */
[----:B------:R-:W-:-:S07]  /*1670*/  VIMNMX R0, R0, UR4, PT ;  /* 0x0000000400007c48 */ /* 0x000fce000bfe0100 */
.L_x_11531:
[----:B------:R-:W0:Y:S01]  /*1680*/  @P1 LDC R4, c[0x0][0x44c] ;  /* 0x00011300ff041b82 */ /* 0x000e220000000800 */
[----:B------:R-:W-:Y:S01]  /*1690*/  UISETP.GE.AND UP0, UPT, UR13, 0x1, UPT ;  /* 0x000000010d00788c */ /* 0x000fe2000bf06270 */
[----:B------:R-:W-:Y:S01]  /*16a0*/  IMAD.U32 R3, RZ, RZ, UR42 ;  /* 0x0000002aff037e24 */ /* 0x000fe2000f8e00ff */
[----:B------:R-:W-:Y:S01]  /*16b0*/  ULDC UR4, c[0x0][0x9dc] ;  /* 0x0002770000047ab9 */ /* 0x000fe20000000800 */
[----:B------:R-:W-:Y:S02]  /*16c0*/  VIADD R2, R0, 0x5f ;  /* 0x0000005f00027836 */ /* 0x000fe40000000000 */
[----:B------:R-:W-:Y:S01]  /*16d0*/  VIADD R0, R19, 0x5f ;  /* 0x0000005f13007836 */ /* 0x000fe20000000000 */
[----:B------:R-:W-:Y:S01]  /*16e0*/  PLOP3.LUT P0, PT, PT, PT, UP0, 0x40, 0x0 ;  /* 0x000000000000781c */ /* 0x000fe20003f0e808 */
[----:B------:R-:W1:Y:S01]  /*16f0*/  @P1 LDC R5, c[0x0][0x450] ;  /* 0x00011400ff051b82 */ /* 0x000e620000000800 */
[----:B------:R-:W-:-:S04]  /*1700*/  IMAD.HI R2, R2, 0x2aaaaaab, RZ ;  /* 0x2aaaaaab02027827 */ /* 0x000fc800078e02ff */
[----:B------:R-:W-:-:S04]  /*1710*/  IMAD.HI R0, R0, 0x2aaaaaab, RZ ;  /* 0x2aaaaaab00007827 */ /* 0x000fc800078e02ff */
[----:B0-----:R-:W-:-:S05]  /*1720*/  @P1 IMAD.HI.U32 R4, R4, UR42, RZ ;  /* 0x0000002a04041c27 */ /* 0x001fca000f8e00ff */
[----:B-1----:R-:W-:Y:S02]  /*1730*/  @P1 SHF.R.U32.HI R3, RZ, R5, R4 ;  /* 0x00000005ff031219 */ /* 0x002fe40000011604 */
[----:B------:R-:W-:Y:S02]  /*1740*/  SHF.R.U32.HI R5, RZ, 0x1f, R2 ;  /* 0x0000001fff057819 */ /* 0x000fe40000011602 */
[----:B------:R-:W-:Y:S02]  /*1750*/  IADD3 R4, R3, R19, -R18 ;  /* 0x0000001303047210 */ /* 0x000fe40007ffe812 */
[----:B------:R-:W-:Y:S02]  /*1760*/  SHF.R.U32.HI R3, RZ, 0x1f, R0 ;  /* 0x0000001fff037819 */ /* 0x000fe40000011600 */
[----:B------:R-:W-:Y:S01]  /*1770*/  LEA.HI.SX32 R2, R2, R5, 0x1c ;  /* 0x0000000502027211 */ /* 0x000fe200078fe2ff */
[----:B------:R-:W-:Y:S01]  /*1780*/  VIADD R6, R4, -UR4 ;  /* 0x8000000404067c36 */ /* 0x000fe20008000000 */
[----:B------:R-:W-:-:S04]  /*1790*/  LEA.HI.SX32 R3, R0, R3, 0x1c ;  /* 0x0000000300037211 */ /* 0x000fc800078fe2ff */
[----:B------:R-:W-:Y:S02]  /*17a0*/  R2UR UR8, R6 ;  /* 0x00000000060872ca */ /* 0x000fe400000e0000 */
[----:B------:R-:W-:Y:S01]  /*17b0*/  VIMNMX R152, R3, R2, PT ;  /* 0x0000000203987248 */ /* 0x000fe20003fe0100 */
[----:B------:R-:W-:-:S12]  /*17c0*/  @P0 BRA `(.L_x_11534) ;  /* 0x0000000000480947 */ /* 0x000fd80003800000 */
[----:B------:R-:W-:-:S13]  /*17d0*/  R2UR UR4, R4 ;  /* 0x00000000040472ca */ /* 0x000fda00000e0000 */
        /* <DEDUP_REMOVED lines=10> */
.L_x_11535:
[----:B------:R-:W-:-:S11]  /*1880*/  UISETP.NE.AND UP0, UPT, UR13, 0x1, UPT ;  /* 0x000000010d00788c */ /* 0x000fd6000bf05270 */
[----:B------:R-:W-:Y:S02]  /*1890*/  @UP0 ULDC.64 UR10, c[0x0][0x9e8] ;  /* 0x00027a00000a0ab9 */ /* 0x000fe40000000a00 */
[----:B------:R-:W-:-:S04]  /*18a0*/  UIMAD.WIDE.U32 UR6, UR4, UR10, URZ ;  /* 0x0000000a040672a5 */ /* 0x000fc8000f8e003f */
[----:B------:R-:W-:-:S12]  /*18b0*/  @UP0 USHF.R.U32.HI UR4, URZ, UR11, UR7 ;  /* 0x0000000b3f040299 */ /* 0x000fd80008011607 */
.L_x_11536:
[----:B------:R-:W-:-:S04]  /*18c0*/  UIMAD UR4, UR4, UR13, URZ ;  /* 0x0000000d040472a4 */ /* 0x000fc8000f8e023f */
[----:B------:R-:W-:-:S04]  /*18d0*/  UISETP.LT.AND UP0, UPT, UR8, UR4, UPT ;  /* 0x000000040800728c */ /* 0x000fc8000bf01270 */
[----:B------:R-:W-:-:S12]  /*18e0*/  USEL UR8, UR8, UR4, !UP0 ;  /* 0x0000000408087287 */ /* 0x000fd8000c000000 */
.L_x_11534:
        /* <DEDUP_REMOVED lines=12> */
[----:B------:R-:W-:-:S06]  /*19b0*/  USHF.R.U32.HI UR44, URZ, 0x10, UR5 ;  /* 0x000000103f2c7899 */ /* 0x000fcc0008011605 */
[----:B------:R-:W-:Y:S06]  /*19c0*/  @!P0 BRA `(.L_x_11537) ;  /* 0x0000000000988947 */ /* 0x000fec0003800000 */
[----:B------:R-:W-:Y:S01]  /*19d0*/  UISETP.NE.AND UP0, UPT, UR44, URZ, UPT ;  /* 0x0000003f2c00728c */ /* 0x000fe2000bf05270 */
[----:B------:R-:W-:-:S03]  /*19e0*/  ULDC UR4, c[0x0][0x9f0] ;  /* 0x00027c0000047ab9 */ /* 0x000fc60000000800 */
        /* <DEDUP_REMOVED lines=36> */
.L_x_11537:
        /* <DEDUP_REMOVED lines=107> */
.L_x_11539:
        /* <DEDUP_REMOVED lines=13> */
.L_x_11734:
[----:B------:R-:W-:Y:S01]  /*23b0*/  IMAD.U32 R0, RZ, RZ, UR46 ;  /* 0x0000002eff007e24 */ /* 0x000fe2000f8e00ff */
[----:B------:R-:W-:Y:S05]  /*23c0*/  WARPSYNC.ALL ;  /* 0x0000000000007948 */ /* 0x000fea0003800000 */
[----:B------:R1:W-:Y:S01]  /*23d0*/  BAR.SYNC.DEFER_BLOCKING R7, 0x100 ;  /* 0x000400070000751d */ /* 0x0003e20000010000 */
[----:B------:R-:W-:-:S13]  /*23e0*/  ISETP.NE.AND P0, PT, R0, 0x3, PT ;  /* 0x000000030000780c */ /* 0x000fda0003f05270 */
[----:B-1----:R-:W-:Y:S05]  /*23f0*/  @!P0 BRA `(.L_x_11541) ;  /* 0x0000000000048947 */ /* 0x002fea0003800000 */
[----:B------:R-:W-:Y:S01]  /*2400*/  BPT.TRAP 0x1 ;  /* 0x000000040000795c */ /* 0x000fe20000300000 */
.L_x_11541:
[----:B------:R-:W-:Y:S01]  /*2410*/  R2UR UR22, R6 ;  /* 0x00000000061672ca */ /* 0x000fe200000e0000 */
[----:B------:R-:W-:-:S05]  /*2420*/  IMAD.U32 R8, RZ, RZ, UR37 ;  /* 0x00000025ff087e24 */ /* 0x000fca000f8e00ff */
[----:B------:R-:W-:-:S07]  /*2430*/  SHF.L.U32 R8, R8, 0x1f, RZ ;  /* 0x0000001f08087819 */ /* 0x000fce00000006ff */
[----:B------:R-:W-:-:S09]  /*2440*/  ULEA UR22, UR38, UR22, 0x3 ;  /* 0x0000001626167291 */ /* 0x000fd2000f8e183f */
[----:B------:R1:W2:Y:S01]  /*2450*/  SYNCS.PHASECHK.TRANS64.TRYWAIT P1, [UR22+0x22830], R8 ;  /* 0x02283008ff0075a7 */ /* 0x0002a20008020156 */
[----:B------:R-:W-:Y:S05]  /*2460*/  @!P0 BRA `(.L_x_11542) ;  /* 0x0000000000048947 */ /* 0x000fea0003800000 */
[----:B------:R-:W-:Y:S01]  /*2470*/  BPT.TRAP 0x1 ;  /* 0x000000040000795c */ /* 0x000fe20000300000 */
.L_x_11542:
[----:B--2---:R-:W-:Y:S05]  /*2480*/  @P1 BRA `(.L_x_11543) ;  /* 0x0000000000081947 */ /* 0x004fea0003800000 */
[----:B------:R-:W2:Y:S02]  /*2490*/  SYNCS.PHASECHK.TRANS64.TRYWAIT P1, [UR22+0x22830], R8 ;  /* 0x02283008ff0075a7 */ /* 0x000ea40008020156 */
[----:B--2---:R-:W-:Y:S05]  /*24a0*/  @!P1 BRA `(.L_x_11544) ;  /* 0x0000016000409947 */ /* 0x004fea0003800000 */
.L_x_11543:
        /* <DEDUP_REMOVED lines=8> */
[----:B------:R-:W2:Y:S01]  /*2530*/  S2R R0, SR_TID.X ;  /* 0x0000000000007919 */ /* 0x000ea20000002100 */
        /* <DEDUP_REMOVED lines=15> */
[----:B--2---:R-:W-:-:S04]  /*2630*/  SHF.R.U32.HI R0, RZ, 0x7, R0 ;  /* 0x00000007ff007819 */ /* 0x004fc80000011600 */
[----:B0-----:R-:W-:Y:S01]  /*2640*/  IADD3 R3, -R0, 0xb, RZ ;  /* 0x0000000b00037810 */ /* 0x001fe20007ffe1ff */
        /* <DEDUP_REMOVED lines=13> */
.L_x_11545:
[----:B------:R-:W2:Y:S01]  /*2720*/  LDC R0, c[0x0][0x448] ;  /* 0x00011200ff007b82 */ /* 0x000ea20000000800 */
[----:B------:R-:W-:Y:S02]  /*2730*/  UIADD3 UR6, UR22, 0x22840, URZ ;  /* 0x0002284016067890 */ /* 0x000fe4000fffe03f */
[----:B------:R-:W-:Y:S01]  /*2740*/  UISETP.NE.AND UP0, UPT, UR47, URZ, UPT ;  /* 0x0000003f2f00728c */ /* 0x000fe2000bf05270 */
[----:B------:R-:W-:Y:S01]  /*2750*/  ULDC UR23, c[0x0][0x9dc] ;  /* 0x0002770000177ab9 */ /* 0x000fe20000000800 */
[----:B------:R-:W-:-:S03]  /*2760*/  ULDC UR14, c[0x0][0x9e0] ;  /* 0x00027800000e7ab9 */ /* 0x000fc60000000800 */
[----:B------:R-:W3:Y:S01]  /*2770*/  S2UR UR7, SR_CgaCtaId ;  /* 0x00000000000779c3 */ /* 0x000ee20000008800 */
[----:B--2---:R-:W-:Y:S01]  /*2780*/  ISETP.NE.AND P1, PT, R0, 0x1, PT ;  /* 0x000000010000780c */ /* 0x004fe20003f25270 */
[----:B------:R-:W-:-:S04]  /*2790*/  VIADD R0, R22, UR42 ;  /* 0x0000002a16007c36 */ /* 0x000fc80008000000 */
[----:B------:R-:W-:Y:S01]  /*27a0*/  IMAD.MOV.U32 R2, RZ, RZ, R0 ;  /* 0x000000ffff027224 */ /* 0x000fe200078e0000 */
[----:B---3--:R-:W-:-:S07]  /*27b0*/  UPRMT UR6, UR7, 0x654, UR6 ;  /* 0x0000065407067896 */ /* 0x008fce0008000006 */
[----:B------:R-:W2:Y:S08]  /*27c0*/  @P1 LDC R5, c[0x0][0x44c] ;  /* 0x00011300ff051b82 */ /* 0x000eb00000000800 */
[----:B------:R-:W3:Y:S01]  /*27d0*/  @P1 LDC R9, c[0x0][0x450] ;  /* 0x00011400ff091b82 */ /* 0x000ee20000000800 */
[----:B------:R-:W-:Y:S01]  /*27e0*/  SYNCS.ARRIVE.TRANS64.RED.A1T0 RZ, [UR6], RZ ;  /* 0x000000ffffff79a7 */ /* 0x000fe20008100406 */
[----:B------:R-:W-:Y:S01]  /*27f0*/  ULOP3.LUT UR6, URZ, UR23, URZ, 0x33, !UPT ;  /* 0x000000173f067292 */ /* 0x000fe2000f8e333f */
[----:B--2---:R-:W-:-:S04]  /*2800*/  @P1 IMAD.HI.U32 R4, R0, R5, RZ ;  /* 0x0000000500041227 */ /* 0x004fc800078e00ff */
[C---:B------:R-:W-:Y:S01]  /*2810*/  IMAD R0, R152.reuse, -0x60, R19 ;  /* 0xffffffa098007824 */ /* 0x040fe200078e0213 */
[----:B---3--:R-:W-:Y:S01]  /*2820*/  @P1 SHF.R.U32.HI R2, RZ, R9, R4 ;  /* 0x00000009ff021219 */ /* 0x008fe20000011604 */
[----:B------:R-:W-:Y:S01]  /*2830*/  IMAD.MOV.U32 R9, RZ, RZ, -0x60 ;  /* 0xffffffa0ff097424 */ /* 0x000fe200078e00ff */
[----:B------:R-:W-:Y:S02]  /*2840*/  PLOP3.LUT P1, PT, PT, PT, UP0, 0x40, 0x0 ;  /* 0x000000000000781c */ /* 0x000fe40003f2e808 */
[C-C-:B------:R-:W-:Y:S01]  /*2850*/  IADD3 R5, -R17.reuse, 0x61, R0.reuse ;  /* 0x0000006111057810 */ /* 0x140fe20007ffe100 */
[----:B------:R-:W2:Y:S01]  /*2860*/  SHFL.IDX PT, R10, R2, RZ, 0x1c1f ;  /* 0x001c1fff020a7589 */ /* 0x000ea200000e0000 */
[----:B------:R-:W-:Y:S01]  /*2870*/  IMAD R14, R152, R9, 0x60 ;  /* 0x00000060980e7424 */ /* 0x000fe200078e0209 */
[----:B------:R-:W-:Y:S02]  /*2880*/  IADD3 R9, -R17, 0x60, R0 ;  /* 0x0000006011097810 */ /* 0x000fe40007ffe100 */
[----:B------:R-:W-:-:S02]  /*2890*/  IMAD.IADD R5, R5, 0x1, -R18 ;  /* 0x0000000105057824 */ /* 0x000fc400078e0a12 */
[----:B------:R-:W-:Y:S02]  /*28a0*/  IMAD.IADD R20, R14, 0x1, -R17 ;  /* 0x000000010e147824 */ /* 0x000fe400078e0a11 */
[C---:B------:R-:W-:Y:S02]  /*28b0*/  VIADD R12, R5.reuse, UR14 ;  /* 0x0000000e050c7c36 */ /* 0x040fe40008000000 */
[----:B------:R-:W-:-:S03]  /*28c0*/  VIADD R11, R5, UR6 ;  /* 0x00000006050b7c36 */ /* 0x000fc60008000000 */
[----:B--2---:R-:W-:Y:S01]  /*28d0*/  VIADDMNMX R0, R10, R12, R9, PT ;  /* 0x0000000c0a007246 */ /* 0x004fe20003800109 */
        /* <DEDUP_REMOVED lines=15> */
.L_x_11548:
[----:B------:R-:W-:Y:S02]  /*29d0*/  ULDC UR6, c[0x0][0x9e4] ;  /* 0x0002790000067ab9 */ /* 0x000fe40000000800 */
[----:B------:R-:W-:-:S05]  /*29e0*/  IMAD.U32 R13, RZ, RZ, UR6 ;  /* 0x00000006ff0d7e24 */ /* 0x000fca000f8e00ff */
[----:B------:R-:W-:-:S13]  /*29f0*/  ISETP.NE.AND P1, PT, R13, 0x1, PT ;  /* 0x000000010d00780c */ /* 0x000fda0003f25270 */
[----:B------:R-:W2:Y:S02]  /*2a00*/  @P1 LDC.64 R72, c[0x0][0x9e8] ;  /* 0x00027a00ff481b82 */ /* 0x000ea40000000a00 */
[----:B--2---:R-:W-:-:S05]  /*2a10*/  @P1 IMAD.HI.U32 R10, R5, R72, RZ ;  /* 0x00000048050a1227 */ /* 0x004fca00078e00ff */
[----:B------:R-:W-:-:S07]  /*2a20*/  @P1 SHF.R.U32.HI R5, RZ, R73, R10 ;  /* 0x00000049ff051219 */ /* 0x000fce000001160a */
.L_x_11549:
[----:B------:R-:W-:Y:S05]  /*2a30*/  BSYNC B0 ;  /* 0x0000000000007941 */ /* 0x000fea0003800000 */
.L_x_11547:
[----:B------:R-:W-:-:S05]  /*2a40*/  IMAD R5, R5, R13, R20 ;  /* 0x0000000d05057224 */ /* 0x000fca00078e0214 */
[----:B------:R-:W-:Y:S02]  /*2a50*/  VIADDMNMX R0, R5, R13, R0, PT ;  /* 0x0000000d05007246 */ /* 0x000fe40003800100 */
[----:B------:R-:W-:-:S07]  /*2a60*/  VIMNMX R4, R4, R5, !PT ;  /* 0x0000000504047248 */ /* 0x000fce0007fe0100 */
.L_x_11546:
[C---:B------:R-:W-:Y:S01]  /*2a70*/  ISETP.GE.AND P1, PT, R14.reuse, 0x2, PT ;  /* 0x000000020e00780c */ /* 0x040fe20003f26270 */
[----:B------:R-:W2:Y:S01]  /*2a80*/  SHFL.IDX PT, R2, R2, 0x1, 0x1c1f ;  /* 0x003c1f0002027f89 */ /* 0x000ea200000e0000 */
        /* <DEDUP_REMOVED lines=13> */
[----:B--2---:R-:W-:Y:S01]  /*2b60*/  IMAD.IADD R10, R11, 0x1, R2 ;  /* 0x000000010b0a7824 */ /* 0x004fe200078e0202 */
        /* <DEDUP_REMOVED lines=85> */
[C---:B------:R-:W-:Y:S02]  /*30c0*/  ISETP.GE.AND P3, PT, R14.reuse, 0x52, PT ;  /* 0x000000520e00780c */ /* 0x040fe40003f66270 */
[----:B------:R-:W-:Y:S02]  /*30d0*/  ISETP.GE.AND P6, PT, R14, 0x1, PT ;  /* 0x000000010e00780c */ /* 0x000fe40003fc6270 */
[----:B------:R-:W-:Y:S02]  /*30e0*/  ISETP.GT.AND P4, PT, R4, 0x51, !P3 ;  /* 0x000000510400780c */ /* 0x000fe40005f84270 */
[----:B------:R-:W-:-:S02]  /*30f0*/  P2R R15, PR, RZ, 0x40 ;  /* 0x00000040ff0f7803 */ /* 0x000fc40000000000 */
[----:B------:R-:W-:-:S04]  /*3100*/  ISETP.LT.OR P4, PT, R0, 0x52, P4 ;  /* 0x000000520000780c */ /* 0x000fc80002781670 */
[----:B------:R-:W-:Y:S02]  /*3110*/  FSEL R65, R65, -INF , !P4 ;  /* 0xff80000041417808 */ /* 0x000fe40006000000 */
[----:B------:R-:W-:-:S04]  /*3120*/  ISETP.GE.AND P4, PT, R14, 0x59, PT ;  /* 0x000000590e00780c */ /* 0x000fc80003f86270 */
[----:B------:R-:W-:-:S04]  /*3130*/  ISETP.GT.AND P5, PT, R4, 0x58, !P4 ;  /* 0x000000580400780c */ /* 0x000fc800067a4270 */
[----:B------:R-:W-:-:S04]  /*3140*/  ISETP.LT.OR P5, PT, R0, 0x59, P5 ;  /* 0x000000590000780c */ /* 0x000fc80002fa1670 */
[----:B------:R-:W-:Y:S02]  /*3150*/  FSEL R68, R68, -INF , !P5 ;  /* 0xff80000044447808 */ /* 0x000fe40006800000 */
[----:B------:R-:W-:-:S04]  /*3160*/  ISETP.GT.AND P5, PT, R4, RZ, !P6 ;  /* 0x000000ff0400720c */ /* 0x000fc800077a4270 */
[----:B------:R-:W-:-:S04]  /*3170*/  ISETP.LT.OR P5, PT, R0, 0x1, P5 ;  /* 0x000000010000780c */ /* 0x000fc80002fa1670 */
[----:B------:R-:W-:Y:S02]  /*3180*/  FSEL R13, R24, -INF , !P5 ;  /* 0xff800000180d7808 */ /* 0x000fe40006800000 */
[----:B------:R-:W-:-:S04]  /*3190*/  ISETP.GE.AND P5, PT, R14, 0x5a, PT ;  /* 0x0000005a0e00780c */ /* 0x000fc80003fa6270 */
[----:B------:R-:W-:-:S04]  /*31a0*/  ISETP.GT.AND P6, PT, R4, 0x59, !P5 ;  /* 0x000000590400780c */ /* 0x000fc80006fc4270 */
[----:B------:R-:W-:Y:S02]  /*31b0*/  ISETP.LT.OR P6, PT, R0, 0x5a, P6 ;  /* 0x0000005a0000780c */ /* 0x000fe400037c1670 */
[----:B------:R-:W-:Y:S02]  /*31c0*/  VIADDMNMX R0, R2, R12, R9, PT ;  /* 0x0000000c02007246 */ /* 0x000fe40003800109 */
        /* <DEDUP_REMOVED lines=16> */
.L_x_11552:
[----:B------:R-:W-:Y:S02]  /*32d0*/  ULDC UR6, c[0x0][0x9e4] ;  /* 0x0002790000067ab9 */ /* 0x000fe40000000800 */
[----:B------:R-:W-:-:S05]  /*32e0*/  IMAD.U32 R2, RZ, RZ, UR6 ;  /* 0x00000006ff027e24 */ /* 0x000fca000f8e00ff */
[----:B------:R-:W-:-:S13]  /*32f0*/  ISETP.NE.AND P6, PT, R2, 0x1, PT ;  /* 0x000000010200780c */ /* 0x000fda0003fc5270 */
[----:B------:R-:W2:Y:S02]  /*3300*/  @P6 LDC.64 R4, c[0x0][0x9e8] ;  /* 0x00027a00ff046b82 */ /* 0x000ea40000000a00 */
[----:B--2---:R-:W-:-:S05]  /*3310*/  @P6 IMAD.HI.U32 R4, R9, R4, RZ ;  /* 0x0000000409046227 */ /* 0x004fca00078e00ff */
[----:B------:R-:W-:-:S07]  /*3320*/  @P6 SHF.R.U32.HI R9, RZ, R5, R4 ;  /* 0x00000005ff096219 */ /* 0x000fce0000011604 */
.L_x_11553:
[----:B------:R-:W-:Y:S05]  /*3330*/  BSYNC B0 ;  /* 0x0000000000007941 */ /* 0x000fea0003800000 */
.L_x_11551:
[----:B------:R-:W-:-:S05]  /*3340*/  IMAD R9, R9, R2, R20 ;  /* 0x0000000209097224 */ /* 0x000fca00078e0214 */
[----:B------:R-:W-:Y:S02]  /*3350*/  VIADDMNMX R0, R9, R2, R0, PT ;  /* 0x0000000209007246 */ /* 0x000fe40003800100 */
[----:B------:R-:W-:-:S07]  /*3360*/  VIMNMX R10, R10, R9, !PT ;  /* 0x000000090a0a7248 */ /* 0x000fce0007fe0100 */
.L_x_11550:
[C---:B------:R-:W-:Y:S01]  /*3370*/  ISETP.GT.AND P1, PT, R10.reuse, 0x1, !P1 ;  /* 0x000000010a00780c */ /* 0x040fe20004f24270 */
[----:B------:R-:W-:Y:S01]  /*3380*/  ULDC UR10, c[0x0][0x988] ;  /* 0x00026200000a7ab9 */ /* 0x000fe20000000800 */
        /* <DEDUP_REMOVED lines=9> */
[----:B------:R-:W-:Y:S02]  /*3420*/  FMNMX.FTZ R5, R13, R25, !PT ;  /* 0x000000190d057209 */ /* 0x000fe40007810000 */
[----:B------:R-:W-:-:S02]  /*3430*/  FSEL R31, R31, -INF , !P1 ;  /* 0xff8000001f1f7808 */ /* 0x000fc40004800000 */
[----:B------:R-:W-:Y:S02]  /*3440*/  ISETP.NE.AND P1, PT, R72, RZ, PT ;  /* 0x000000ff4800720c */ /* 0x000fe40003f25270 */
[----:B------:R-:W-:Y:S02]  /*3450*/  ISETP.NE.AND P6, PT, R75, RZ, PT ;  /* 0x000000ff4b00720c */ /* 0x000fe40003fc5270 */
        /* <DEDUP_REMOVED lines=53> */
[----:B------:R-:W-:Y:S01]  /*37b0*/  ISETP.NE.AND P2, PT, R85, RZ, PT ;  /* 0x000000ff5500720c */ /* 0x000fe20003f45270 */
[----:B------:R-:W2:Y:S01]  /*37c0*/  SHFL.BFLY PT, R5, R2, 0x2, 0x1f ;  /* 0x0c401f0002057f89 */ /* 0x000ea200000e0000 */
[----:B------:R-:W-:Y:S02]  /*37d0*/  ISETP.LT.OR P1, PT, R0, 0x31, P1 ;  /* 0x000000310000780c */ /* 0x000fe40000f21670 */
[----:B------:R-:W-:Y:S02]  /*37e0*/  ISETP.NE.AND P6, PT, R15, RZ, PT ;  /* 0x000000ff0f00720c */ /* 0x000fe40003fc5270 */
[----:B------:R-:W-:Y:S02]  /*37f0*/  FSEL R50, R50, -INF , !P1 ;  /* 0xff80000032327808 */ /* 0x000fe40004800000 */
[----:B------:R-:W-:-:S02]  /*3800*/  ISETP.NE.AND P1, PT, R81, RZ, PT ;  /* 0x000000ff5100720c */ /* 0x000fc40003f25270 */
[C---:B------:R-:W-:Y:S02]  /*3810*/  ISETP.GT.AND P3, PT, R10.reuse, 0x51, !P3 ;  /* 0x000000510a00780c */ /* 0x040fe40005f64270 */
[C---:B------:R-:W-:Y:S02]  /*3820*/  ISETP.GT.AND P1, PT, R10.reuse, 0x31, !P1 ;  /* 0x000000310a00780c */ /* 0x040fe40004f24270 */
[----:B------:R-:W-:Y:S02]  /*3830*/  ISETP.GT.AND P4, PT, R10, 0x58, !P4 ;  /* 0x000000580a00780c */ /* 0x000fe40006784270 */
[C---:B------:R-:W-:Y:S02]  /*3840*/  ISETP.LT.OR P1, PT, R0.reuse, 0x32, P1 ;  /* 0x000000320000780c */ /* 0x040fe40000f21670 */
[----:B------:R-:W-:Y:S02]  /*3850*/  ISETP.LT.OR P3, PT, R0, 0x52, P3 ;  /* 0x000000520000780c */ /* 0x000fe40001f61670 */
[----:B------:R-:W-:-:S02]  /*3860*/  FSEL R51, R51, -INF , !P1 ;  /* 0xff80000033337808 */ /* 0x000fc40004800000 */
[----:B------:R-:W-:Y:S02]  /*3870*/  ISETP.NE.AND P1, PT, R82, RZ, PT ;  /* 0x000000ff5200720c */ /* 0x000fe40003f25270 */
[C---:B------:R-:W-:Y:S02]  /*3880*/  ISETP.GT.AND P5, PT, R10.reuse, 0x59, !P5 ;  /* 0x000000590a00780c */ /* 0x040fe40006fa4270 */
[----:B------:R-:W-:Y:S02]  /*3890*/  ISETP.GT.AND P1, PT, R10, 0x38, !P1 ;  /* 0x000000380a00780c */ /* 0x000fe40004f24270 */
[----:B--2---:R-:W-:Y:S02]  /*38a0*/  FMNMX.FTZ R9, R2, R5, !PT ;  /* 0x0000000502097209 */ /* 0x004fe40007810000 */
[C---:B------:R-:W-:Y:S02]  /*38b0*/  ISETP.LT.OR P1, PT, R0.reuse, 0x39, P1 ;  /* 0x000000390000780c */ /* 0x040fe40000f21670 */
[----:B------:R-:W-:Y:S01]  /*38c0*/  ISETP.LT.OR P4, PT, R0, 0x59, P4 ;  /* 0x000000590000780c */ /* 0x000fe20002781670 */
[----:B------:R-:W2:Y:S01]  /*38d0*/  SHFL.BFLY PT, R4, R9, 0x1, 0x1f ;  /* 0x0c201f0009047f89 */ /* 0x000ea200000e0000 */
[----:B------:R-:W-:-:S02]  /*38e0*/  FSEL R54, R54, -INF , !P1 ;  /* 0xff80000036367808 */ /* 0x000fc40004800000 */
[----:B------:R-:W-:Y:S02]  /*38f0*/  ISETP.NE.AND P1, PT, R83, RZ, PT ;  /* 0x000000ff5300720c */ /* 0x000fe40003f25270 */
[----:B------:R-:W-:Y:S02]  /*3900*/  FSEL R67, R67, -INF , !P3 ;  /* 0xff80000043437808 */ /* 0x000fe40005800000 */
[----:B------:R-:W-:Y:S02]  /*3910*/  ISETP.GT.AND P1, PT, R10, 0x39, !P1 ;  /* 0x000000390a00780c */ /* 0x000fe40004f24270 */
[C---:B------:R-:W-:Y:S02]  /*3920*/  ISETP.LT.OR P5, PT, R0.reuse, 0x5a, P5 ;  /* 0x0000005a0000780c */ /* 0x040fe40002fa1670 */
[----:B------:R-:W-:Y:S02]  /*3930*/  ISETP.LT.OR P1, PT, R0, 0x3a, P1 ;  /* 0x0000003a0000780c */ /* 0x000fe40000f21670 */
[----:B------:R-:W-:-:S02]  /*3940*/  FSEL R70, R70, -INF , !P4 ;  /* 0xff80000046467808 */ /* 0x000fc40006000000 */
[----:B------:R-:W-:Y:S02]  /*3950*/  FSEL R55, R55, -INF , !P1 ;  /* 0xff80000037377808 */ /* 0x000fe40004800000 */
[----:B------:R-:W-:Y:S02]  /*3960*/  ISETP.NE.AND P1, PT, R84, RZ, PT ;  /* 0x000000ff5400720c */ /* 0x000fe40003f25270 */
[----:B------:R-:W-:Y:S02]  /*3970*/  FSEL R71, R71, -INF , !P5 ;  /* 0xff80000047477808 */ /* 0x000fe40006800000 */
[----:B------:R-:W-:Y:S02]  /*3980*/  ISETP.GT.AND P1, PT, R10, 0x40, !P1 ;  /* 0x000000400a00780c */ /* 0x000fe40004f24270 */
[----:B--2---:R-:W-:Y:S02]  /*3990*/  FMNMX.FTZ R4, R9, R4, !PT ;  /* 0x0000000409047209 */ /* 0x004fe40007810000 */
[----:B------:R-:W-:-:S03]  /*39a0*/  ISETP.LT.OR P1, PT, R0, 0x41, P1 ;  /* 0x000000410000780c */ /* 0x000fc60000f21670 */
[----:B------:R-:W-:Y:S01]  /*39b0*/  FMUL.FTZ R5, R4, UR10 ;  /* 0x0000000a04057c20 */ /* 0x000fe20008410000 */
        /* <DEDUP_REMOVED lines=9> */
[----:B------:R-:W-:-:S04]  /*3a50*/  FSETP.NEU.FTZ.AND P1, PT, R4, -INF , PT ;  /* 0xff8000000400780b */ /* 0x000fc80003f3d000 */
        /* <DEDUP_REMOVED lines=17> */
[----:B------:R-:W2:Y:S01]  /*3b70*/  MUFU.EX2 R9, R9 ;  /* 0x0000000900097308 */ /* 0x000ea20000000800 */
[----:B------:R-:W-:Y:S01]  /*3b80*/  ISETP.GT.AND P1, PT, R10, 0x49, !P2 ;  /* 0x000000490a00780c */ /* 0x000fe20005724270 */
[--C-:B------:R-:W-:Y:S01]  /*3b90*/  FFMA.FTZ R162, R36, UR10, -R12.reuse ;  /* 0x0000000a24a27c23 */ /* 0x100fe2000801080c */
[----:B------:R-:W-:Y:S01]  /*3ba0*/  FMNMX.FTZ R2, R38, R5, !PT ;  /* 0x0000000526027209 */ /* 0x000fe20007810000 */
[--C-:B------:R-:W-:Y:S01]  /*3bb0*/  FFMA.FTZ R21, R41, UR10, -R12.reuse ;  /* 0x0000000a29157c23 */ /* 0x100fe2000801080c */
[----:B------:R-:W-:Y:S01]  /*3bc0*/  ISETP.GT.AND P2, PT, R10, 0x50, !P6 ;  /* 0x000000500a00780c */ /* 0x000fe20007744270 */
[--C-:B------:R-:W-:Y:S01]  /*3bd0*/  FFMA.FTZ R15, R37, UR10, -R12.reuse ;  /* 0x0000000a250f7c23 */ /* 0x100fe2000801080c */
[----:B------:R-:W-:Y:S01]  /*3be0*/  FMNMX.FTZ R5, R39, R2, !PT ;  /* 0x0000000227057209 */ /* 0x000fe20007810000 */
[----:B------:R-:W3:Y:S01]  /*3bf0*/  MUFU.EX2 R158, R158 ;  /* 0x0000009e009e7308 */ /* 0x000ee20000000800 */
[----:B------:R-:W-:Y:S01]  /*3c00*/  ISETP.LT.OR P1, PT, R0, 0x4a, P1 ;  /* 0x0000004a0000780c */ /* 0x000fe20000f21670 */
[--C-:B------:R-:W-:Y:S01]  /*3c10*/  FFMA.FTZ R164, R40, UR10, -R12.reuse ;  /* 0x0000000a28a47c23 */ /* 0x100fe2000801080c */
[----:B------:R-:W-:Y:S01]  /*3c20*/  FMNMX.FTZ R2, R42, R5, !PT ;  /* 0x000000052a027209 */ /* 0x000fe20007810000 */
[--C-:B------:R-:W-:Y:S01]  /*3c30*/  FFMA.FTZ R166, R44, UR10, -R12.reuse ;  /* 0x0000000a2ca67c23 */ /* 0x100fe2000801080c */
[----:B------:R-:W-:Y:S01]  /*3c40*/  ISETP.LT.OR P2, PT, R0, 0x51, P2 ;  /* 0x000000510000780c */ /* 0x000fe20001741670 */
[--C-:B------:R-:W-:Y:S01]  /*3c50*/  FFMA.FTZ R25, R45, UR10, -R12.reuse ;  /* 0x0000000a2d197c23 */ /* 0x100fe2000801080c */
[----:B------:R-:W-:Y:S01]  /*3c60*/  FMNMX.FTZ R5, R43, R2, !PT ;  /* 0x000000022b057209 */ /* 0x000fe20007810000 */
[----:B------:R-:W4:Y:S01]  /*3c70*/  MUFU.EX2 R11, R11 ;  /* 0x0000000b000b7308 */ /* 0x000f220000000800 */
[----:B------:R-:W-:Y:S01]  /*3c80*/  FSEL R63, R63, -INF , !P1 ;  /* 0xff8000003f3f7808 */ /* 0x000fe20004800000 */
[----:B--2---:R-:W-:Y:S01]  /*3c90*/  FADD.FTZ R41, R156, R9 ;  /* 0x000000099c297221 */ /* 0x004fe20000010000 */
[----:B------:R-:W-:Y:S01]  /*3ca0*/  FMNMX.FTZ R2, R46, R5, !PT ;  /* 0x000000052e027209 */ /* 0x000fe20007810000 */
[--C-:B------:R-:W-:Y:S01]  /*3cb0*/  FFMA.FTZ R168, R48, UR10, -R12.reuse ;  /* 0x0000000a30a87c23 */ /* 0x100fe2000801080c */
[----:B------:R-:W-:Y:S01]  /*3cc0*/  FSEL R66, R66, -INF , !P2 ;  /* 0xff80000042427808 */ /* 0x000fe20005000000 */
        /* <DEDUP_REMOVED lines=11> */
[--C-:B------:R-:W-:Y:S01]  /*3d80*/  FFMA.FTZ R61, R61, UR10, -R12.reuse ;  /* 0x0000000a3d3d7c23 */ /* 0x100fe2000801080c */
[--C-:B------:R-:W-:Y:S01]  /*3d90*/  FFMA.FTZ R64, R64, UR10, -R12.reuse ;  /* 0x0000000a40407c23 */ /* 0x100fe2000801080c */
[----:B------:R-:W-:Y:S01]  /*3da0*/  FMNMX.FTZ R2, R54, R5, !PT ;  /* 0x0000000536027209 */ /* 0x000fe20007810000 */
[--C-:B------:R-:W-:Y:S01]  /*3db0*/  FFMA.FTZ R65, R65, UR10, -R12.reuse ;  /* 0x0000000a41417c23 */ /* 0x100fe2000801080c */
[----:B------:R-:W-:Y:S01]  /*3dc0*/  F2FP.F16.F32.PACK_AB R156, R9, R156 ;  /* 0x0000009c099c723e */ /* 0x000fe200000000ff */
[--C-:B------:R-:W-:Y:S01]  /*3dd0*/  FFMA.FTZ R68, R68, UR10, -R12.reuse ;  /* 0x0000000a44447c23 */ /* 0x100fe2000801080c */
[----:B------:R-:W-:Y:S01]  /*3de0*/  FMNMX.FTZ R5, R55, R2, !PT ;  /* 0x0000000237057209 */ /* 0x000fe20007810000 */
[----:B------:R-:W0:Y:S01]  /*3df0*/  MUFU.EX2 R162, R162 ;  /* 0x000000a200a27308 */ /* 0x000e220000000800 */
[----:B------:R-:W-:-:S02]  /*3e00*/  FFMA.FTZ R12, R69, UR10, -R12 ;  /* 0x0000000a450c7c23 */ /* 0x000fc4000801080c */
[----:B------:R-:W-:-:S04]  /*3e10*/  FMNMX.FTZ R2, R58, R5, !PT ;  /* 0x000000053a027209 */ /* 0x000fc80007810000 */
[----:B------:R-:W-:Y:S01]  /*3e20*/  FMNMX.FTZ R5, R59, R2, !PT ;  /* 0x000000023b057209 */ /* 0x000fe20007810000 */
[----:B------:R-:W1:Y:S03]  /*3e30*/  MUFU.EX2 R15, R15 ;  /* 0x0000000f000f7308 */ /* 0x000e660000000800 */
        /* <DEDUP_REMOVED lines=8> */
[----:B------:R-:W1:Y:S04]  /*3ec0*/  MUFU.EX2 R166, R166 ;  /* 0x000000a600a67308 */ /* 0x000e680000000800 */
[----:B------:R-:W3:Y:S04]  /*3ed0*/  SHFL.BFLY PT, R5, R0, 0x2, 0x1f ;  /* 0x0c401f0000057f89 */ /* 0x000ee800000e0000 */
[----:B------:R-:W-:Y:S08]  /*3ee0*/  MUFU.EX2 R25, R25 ;  /* 0x0000001900197308 */ /* 0x000ff00000000800 */
[----:B------:R-:W-:Y:S08]  /*3ef0*/  MUFU.EX2 R168, R168 ;  /* 0x000000a800a87308 */ /* 0x000ff00000000800 */
[----:B------:R-:W-:Y:S01]  /*3f00*/  MUFU.EX2 R29, R29 ;  /* 0x0000001d001d7308 */ /* 0x000fe20000000800 */
[----:B---3--:R-:W-:-:S07]  /*3f10*/  FMNMX.FTZ R2, R0, R5, !PT ;  /* 0x0000000500027209 */ /* 0x008fce0007810000 */
[----:B------:R-:W-:Y:S01]  /*3f20*/  MUFU.EX2 R170, R170 ;  /* 0x000000aa00aa7308 */ /* 0x000fe20000000800 */
[----:B------:R-:W3:Y:S07]  /*3f30*/  SHFL.BFLY PT, R5, R2, 0x1, 0x1f ;  /* 0x0c201f0002057f89 */ /* 0x000eee00000e0000 */
[----:B------:R-:W-:Y:S08]  /*3f40*/  MUFU.EX2 R33, R33 ;  /* 0x0000002100217308 */ /* 0x000ff00000000800 */
[----:B------:R-:W-:Y:S08]  /*3f50*/  MUFU.EX2 R172, R172 ;  /* 0x000000ac00ac7308 */ /* 0x000ff00000000800 */
[----:B------:R-:W-:Y:S01]  /*3f60*/  MUFU.EX2 R57, R57 ;  /* 0x0000003900397308 */ /* 0x000fe20000000800 */
[----:B---3--:R-:W-:Y:S01]  /*3f70*/  FMNMX.FTZ R5, R2, R5, !PT ;  /* 0x0000000502057209 */ /* 0x008fe20007810000 */
[----:B------:R-:W-:Y:S01]  /*3f80*/  FADD.FTZ R2, R158, R41 ;  /* 0x000000299e027221 */ /* 0x000fe20000010000 */
[----:B----4-:R-:W-:-:S02]  /*3f90*/  F2FP.F16.F32.PACK_AB R158, R11, R158 ;  /* 0x0000009e0b9e723e */ /* 0x010fc400000000ff */
[C---:B------:R-:W-:Y:S01]  /*3fa0*/  FSETP.NEU.FTZ.AND P1, PT, R5.reuse, -INF , PT ;  /* 0xff8000000500780b */ /* 0x040fe20003f3d000 */
[----:B------:R-:W-:Y:S01]  /*3fb0*/  FMUL.FTZ R0, R5, UR10 ;  /* 0x0000000a05007c20 */ /* 0x000fe20008410000 */
[----:B------:R-:W-:Y:S01]  /*3fc0*/  FADD.FTZ R41, R11, R2 ;  /* 0x000000020b297221 */ /* 0x000fe20000010000 */
[----:B------:R-:W-:Y:S03]  /*3fd0*/  MUFU.EX2 R60, R60 ;  /* 0x0000003c003c7308 */ /* 0x000fe60000000800 */
[----:B------:R-:W-:Y:S01]  /*3fe0*/  FSEL R0, R0, RZ, P1 ;  /* 0x000000ff00007208 */ /* 0x000fe20000800000 */
[----:B--2---:R-:W-:Y:S01]  /*3ff0*/  FADD.FTZ R2, R160, R41 ;  /* 0x00000029a0027221 */ /* 0x004fe20000010000 */
[----:B-----5:R-:W-:-:S03]  /*4000*/  F2FP.F16.F32.PACK_AB R160, R13, R160 ;  /* 0x000000a00da0723e */ /* 0x020fc600000000ff */
        /* <DEDUP_REMOVED lines=8> */
[----:B------:R-:W-:Y:S01]  /*4090*/  FFMA.FTZ R39, R39, UR10, -R0 ;  /* 0x0000000a27277c23 */ /* 0x000fe20008010800 */
[----:B------:R-:W-:Y:S01]  /*40a0*/  FADD.FTZ R45, R13, R2 ;  /* 0x000000020d2d7221 */ /* 0x000fe20000010000 */
[--C-:B------:R-:W-:Y:S01]  /*40b0*/  FFMA.FTZ R42, R42, UR10, -R0.reuse ;  /* 0x0000000a2a2a7c23 */ /* 0x100fe20008010800 */
[--C-:B------:R-:W-:Y:S01]  /*40c0*/  FFMA.FTZ R43, R43, UR10, -R0.reuse ;  /* 0x0000000a2b2b7c23 */ /* 0x100fe20008010800 */
[--C-:B------:R-:W-:Y:S01]  /*40d0*/  FFMA.FTZ R46, R46, UR10, -R0.reuse ;  /* 0x0000000a2e2e7c23 */ /* 0x100fe20008010800 */
[----:B0-----:R-:W-:Y:S01]  /*40e0*/  FADD.FTZ R10, R162, R45 ;  /* 0x0000002da20a7221 */ /* 0x001fe20000010000 */
[----:B------:R-:W0:Y:S01]  /*40f0*/  MUFU.EX2 R27, R27 ;  /* 0x0000001b001b7308 */ /* 0x000e220000000800 */
[--C-:B------:R-:W-:Y:S01]  /*4100*/  FFMA.FTZ R47, R47, UR10, -R0.reuse ;  /* 0x0000000a2f2f7c23 */ /* 0x100fe20008010800 */
[----:B------:R-:W-:Y:S01]  /*4110*/  FFMA.FTZ R50, R50, UR10, -R0 ;  /* 0x0000000a32327c23 */ /* 0x000fe20008010800 */
[----:B-1----:R-:W-:Y:S01]  /*4120*/  FADD.FTZ R45, R15, R10 ;  /* 0x0000000a0f2d7221 */ /* 0x002fe20000010000 */
[--C-:B------:R-:W-:Y:S01]  /*4130*/  FFMA.FTZ R51, R51, UR10, -R0.reuse ;  /* 0x0000000a33337c23 */ /* 0x100fe20008010800 */
[--C-:B------:R-:W-:Y:S01]  /*4140*/  FFMA.FTZ R54, R54, UR10, -R0.reuse ;  /* 0x0000000a36367c23 */ /* 0x100fe20008010800 */
[--C-:B------:R-:W-:Y:S01]  /*4150*/  FFMA.FTZ R55, R55, UR10, -R0.reuse ;  /* 0x0000000a37377c23 */ /* 0x100fe20008010800 */
[----:B------:R-:W-:Y:S01]  /*4160*/  FADD.FTZ R10, R164, R45 ;  /* 0x0000002da40a7221 */ /* 0x000fe20000010000 */
[----:B------:R-:W1:Y:S01]  /*4170*/  MUFU.EX2 R30, R30 ;  /* 0x0000001e001e7308 */ /* 0x000e620000000800 */
[--C-:B------:R-:W-:Y:S01]  /*4180*/  FFMA.FTZ R58, R58, UR10, -R0.reuse ;  /* 0x0000000a3a3a7c23 */ /* 0x100fe20008010800 */
[----:B------:R-:W-:Y:S01]  /*4190*/  FFMA.FTZ R59, R59, UR10, -R0 ;  /* 0x0000000a3b3b7c23 */ /* 0x000fe20008010800 */
[----:B------:R-:W-:Y:S01]  /*41a0*/  FADD.FTZ R45, R21, R10 ;  /* 0x0000000a152d7221 */ /* 0x000fe20000010000 */
[--C-:B------:R-:W-:Y:S01]  /*41b0*/  FFMA.FTZ R62, R62, UR10, -R0.reuse ;  /* 0x0000000a3e3e7c23 */ /* 0x100fe20008010800 */
[--C-:B------:R-:W-:Y:S01]  /*41c0*/  FFMA.FTZ R63, R63, UR10, -R0.reuse ;  /* 0x0000000a3f3f7c23 */ /* 0x100fe20008010800 */
[--C-:B------:R-:W-:Y:S01]  /*41d0*/  FFMA.FTZ R66, R66, UR10, -R0.reuse ;  /* 0x0000000a42427c23 */ /* 0x100fe20008010800 */
[----:B------:R-:W-:Y:S01]  /*41e0*/  FADD.FTZ R10, R166, R45 ;  /* 0x0000002da60a7221 */ /* 0x000fe20000010000 */
[----:B------:R-:W2:Y:S01]  /*41f0*/  MUFU.EX2 R31, R31 ;  /* 0x0000001f001f7308 */ /* 0x000ea20000000800 */
[----:B0-----:R-:W-:Y:S01]  /*4200*/  FADD.FTZ R41, R26, R27 ;  /* 0x0000001b1a297221 */ /* 0x001fe20000010000 */
[----:B------:R-:W-:Y:S01]  /*4210*/  FFMA.FTZ R67, R67, UR10, -R0 ;  /* 0x0000000a43437c23 */ /* 0x000fe20008010800 */
[----:B------:R-:W-:Y:S01]  /*4220*/  FADD.FTZ R45, R25, R10 ;  /* 0x0000000a192d7221 */ /* 0x000fe20000010000 */
[--C-:B------:R-:W-:Y:S01]  /*4230*/  FFMA.FTZ R70, R70, UR10, -R0.reuse ;  /* 0x0000000a46467c23 */ /* 0x100fe20008010800 */
[----:B------:R-:W-:Y:S01]  /*4240*/  FFMA.FTZ R0, R71, UR10, -R0 ;  /* 0x0000000a47007c23 */ /* 0x000fe20008010800 */
[----:B------:R-:W-:Y:S01]  /*4250*/  F2FP.F16.F32.PACK_AB R162, R15, R162 ;  /* 0x000000a20fa2723e */ /* 0x000fe200000000ff */
[----:B------:R-:W-:Y:S01]  /*4260*/  FADD.FTZ R10, R168, R45 ;  /* 0x0000002da80a7221 */ /* 0x000fe20000010000 */
[----:B------:R-:W0:Y:S01]  /*4270*/  MUFU.EX2 R34, R34 ;  /* 0x0000002200227308 */ /* 0x000e220000000800 */
[----:B-1----:R-:W-:Y:S01]  /*4280*/  FADD.FTZ R2, R30, R41 ;  /* 0x000000291e027221 */ /* 0x002fe20000010000 */
[----:B------:R-:W-:Y:S01]  /*4290*/  F2FP.F16.F32.PACK_AB R164, R21, R164 ;  /* 0x000000a415a4723e */ /* 0x000fe200000000ff */
[----:B------:R-:W-:Y:S01]  /*42a0*/  FADD.FTZ R45, R29, R10 ;  /* 0x0000000a1d2d7221 */ /* 0x000fe20000010000 */
[----:B------:R-:W-:-:S02]  /*42b0*/  F2FP.F16.F32.PACK_AB R166, R25, R166 ;  /* 0x000000a619a6723e */ /* 0x000fc400000000ff */
[----:B------:R-:W-:Y:S01]  /*42c0*/  F2FP.F16.F32.PACK_AB R168, R29, R168 ;  /* 0x000000a81da8723e */ /* 0x000fe200000000ff */
[----:B------:R-:W-:Y:S01]  /*42d0*/  FADD.FTZ R10, R170, R45 ;  /* 0x0000002daa0a7221 */ /* 0x000fe20000010000 */
[----:B------:R-:W1:Y:S01]  /*42e0*/  MUFU.EX2 R35, R35 ;  /* 0x0000002300237308 */ /* 0x000e620000000800 */
[----:B--2---:R-:W-:Y:S01]  /*42f0*/  FADD.FTZ R41, R31, R2 ;  /* 0x000000021f297221 */ /* 0x004fe20000010000 */
[C---:B------:R-:W-:Y:S01]  /*4300*/  F2FP.F16.F32.PACK_AB R170, R33.reuse, R170 ;  /* 0x000000aa21aa723e */ /* 0x040fe200000000ff */
[----:B------:R-:W-:Y:S01]  /*4310*/  FADD.FTZ R45, R33, R10 ;  /* 0x0000000a212d7221 */ /* 0x000fe20000010000 */
[----:B------:R-:W-:Y:S02]  /*4320*/  F2FP.F16.F32.PACK_AB R157, R27, R26 ;  /* 0x0000001a1b9d723e */ /* 0x000fe400000000ff */
[----:B------:R-:W-:Y:S01]  /*4330*/  F2FP.F16.F32.PACK_AB R159, R31, R30 ;  /* 0x0000001e1f9f723e */ /* 0x000fe200000000ff */
[----:B------:R-:W-:Y:S01]  /*4340*/  FADD.FTZ R10, R172, R45 ;  /* 0x0000002dac0a7221 */ /* 0x000fe20000010000 */
[----:B------:R-:W2:Y:S01]  /*4350*/  MUFU.EX2 R38, R38 ;  /* 0x0000002600267308 */ /* 0x000ea20000000800 */
[----:B0-----:R-:W-:Y:S01]  /*4360*/  FADD.FTZ R2, R34, R41 ;  /* 0x0000002922027221 */ /* 0x001fe20000010000 */
[C---:B------:R-:W-:Y:S01]  /*4370*/  F2FP.F16.F32.PACK_AB R172, R57.reuse, R172 ;  /* 0x000000ac39ac723e */ /* 0x040fe200000000ff */
[----:B------:R-:W-:-:S04]  /*4380*/  FADD.FTZ R11, R57, R10 ;  /* 0x0000000a390b7221 */ /* 0x000fc80000010000 */
[----:B------:R-:W-:Y:S01]  /*4390*/  FADD.FTZ R10, R60, R11 ;  /* 0x0000000b3c0a7221 */ /* 0x000fe20000010000 */
        /* <DEDUP_REMOVED lines=53> */
[----:B------:R2:W0:Y:S01]  /*46f0*/  MUFU.EX2 R179, R0 ;  /* 0x0000000000b37308 */ /* 0x0004220000000800 */
[C---:B-1----:R-:W-:Y:S01]  /*4700*/  FADD.FTZ R9, R67.reuse, R10 ;  /* 0x0000000a43097221 */ /* 0x042fe20000010000 */
[----:B------:R-:W-:-:S03]  /*4710*/  F2FP.F16.F32.PACK_AB R177, R67, R66 ;  /* 0x0000004243b1723e */ /* 0x000fc600000000ff */
[----:B--2---:R-:W-:-:S04]  /*4720*/  FADD.FTZ R0, R70, R9 ;  /* 0x0000000946007221 */ /* 0x004fc80000010000 */
[C---:B0-----:R-:W-:Y:S01]  /*4730*/  FADD.FTZ R0, R179.reuse, R0 ;  /* 0x00000000b3007221 */ /* 0x041fe20000010000 */
[----:B------:R-:W-:Y:S01]  /*4740*/  F2FP.F16.F32.PACK_AB R179, R179, R70 ;  /* 0x00000046b3b3723e */ /* 0x000fe200000000ff */
[----:B------:R-:W-:Y:S06]  /*4750*/  @!P0 BRA `(.L_x_11554) ;  /* 0x0000000000048947 */ /* 0x000fec0003800000 */
[----:B------:R-:W-:Y:S01]  /*4760*/  BPT.TRAP 0x1 ;  /* 0x000000040000795c */ /* 0x000fe20000300000 */
.L_x_11554:
[----:B------:R0:W1:Y:S01]  /*4770*/  SYNCS.PHASECHK.TRANS64.TRYWAIT P1, [UR22+0x22850], R8 ;  /* 0x02285008ff0075a7 */ /* 0x0000620008020156 */
[----:B------:R-:W-:Y:S05]  /*4780*/  @!P0 BRA `(.L_x_11555) ;  /* 0x0000000000048947 */ /* 0x000fea0003800000 */
[----:B------:R-:W-:Y:S01]  /*4790*/  BPT.TRAP 0x1 ;  /* 0x000000040000795c */ /* 0x000fe20000300000 */
.L_x_11555:
[----:B-1----:R-:W-:Y:S05]  /*47a0*/  @P1 BRA `(.L_x_11556) ;  /* 0x0000000000081947 */ /* 0x002fea0003800000 */
[----:B------:R-:W1:Y:S02]  /*47b0*/  SYNCS.PHASECHK.TRANS64.TRYWAIT P1, [UR22+0x22850], R8 ;  /* 0x02285008ff0075a7 */ /* 0x000e640008020156 */
[----:B-1----:R-:W-:Y:S05]  /*47c0*/  @!P1 BRA `(.L_x_11557) ;  /* 0x0000013c00909947 */ /* 0x002fea0003800000 */
.L_x_11556:
        /* <DEDUP_REMOVED lines=42> */
[----:B--2---:R-:W-:Y:S05]  /*4a70*/  @!P0 BRA `(.L_x_11558) ;  /* 0x0000000000048947 */ /* 0x004fea0003800000 */
[----:B------:R-:W-:Y:S01]  /*4a80*/  BPT.TRAP 0x1 ;  /* 0x000000040000795c */ /* 0x000fe20000300000 */
.L_x_11558:
[----:B------:R-:W2:Y:S01]  /*4a90*/  LDC R6, c[0x0][0x448] ;  /* 0x00011200ff067b82 */ /* 0x000ea20000000800 */
[----:B------:R-:W-:Y:S02]  /*4aa0*/  UISETP.NE.AND UP0, UPT, UR47, URZ, UPT ;  /* 0x0000003f2f00728c */ /* 0x000fe4000bf05270 */
[----:B------:R-:W-:-:S05]  /*4ab0*/  UIADD3 UR22, UR22, 0x22860, URZ ;  /* 0x0002286016167890 */ /* 0x000fca000fffe03f */
[----:B------:R-:W3:Y:S01]  /*4ac0*/  S2UR UR6, SR_CgaCtaId ;  /* 0x00000000000679c3 */ /* 0x000ee20000008800 */
[----:B--2---:R-:W-:Y:S01]  /*4ad0*/  ISETP.NE.AND P1, PT, R6, 0x1, PT ;  /* 0x000000010600780c */ /* 0x004fe20003f25270 */
[----:B---3--:R-:W-:-:S12]  /*4ae0*/  UPRMT UR22, UR6, 0x654, UR22 ;  /* 0x0000065406167896 */ /* 0x008fd80008000016 */
[----:B------:R-:W2:Y:S08]  /*4af0*/  @P1 LDC R6, c[0x0][0x44c] ;  /* 0x00011300ff061b82 */ /* 0x000eb00000000800 */
[----:B01----:R-:W0:Y:S01]  /*4b00*/  @P1 LDC R8, c[0x0][0x450] ;  /* 0x00011400ff081b82 */ /* 0x003e220000000800 */
[----:B------:R-:W-:Y:S01]  /*4b10*/  SYNCS.ARRIVE.TRANS64.RED.A1T0 RZ, [UR22], RZ ;  /* 0x000000ffffff79a7 */ /* 0x000fe20008100416 */
[----:B--2---:R-:W-:-:S04]  /*4b20*/  @P1 IMAD.HI.U32 R7, R6, UR42, RZ ;  /* 0x0000002a06071c27 */ /* 0x004fc8000f8e00ff */
[----:B------:R-:W-:Y:S01]  /*4b30*/  IMAD.U32 R6, RZ, RZ, UR42 ;  /* 0x0000002aff067e24 */ /* 0x000fe2000f8e00ff */
[----:B0-----:R-:W-:Y:S02]  /*4b40*/  @P1 SHF.R.U32.HI R6, RZ, R8, R7 ;  /* 0x00000008ff061219 */ /* 0x001fe40000011607 */
[----:B------:R-:W-:Y:S02]  /*4b50*/  PLOP3.LUT P1, PT, PT, PT, UP0, 0x40, 0x0 ;  /* 0x000000000000781c */ /* 0x000fe40003f2e808 */
[----:B------:R-:W-:-:S05]  /*4b60*/  IADD3 R7, R6, R19, -R18 ;  /* 0x0000001306077210 */ /* 0x000fca0007ffe812 */
[----:B------:R-:W-:-:S05]  /*4b70*/  VIADD R6, R7, UR14 ;  /* 0x0000000e07067c36 */ /* 0x000fca0008000000 */
[----:B------:R-:W-:Y:S01]  /*4b80*/  R2UR UR11, R6 ;  /* 0x00000000060b72ca */ /* 0x000fe200000e0000 */
[----:B------:R-:W-:Y:S01]  /*4b90*/  VIADD R6, R152, 0xfffffffe ;  /* 0xfffffffe98067836 */ /* 0x000fe20000000000 */
[----:B------:R-:W-:-:S13]  /*4ba0*/  @P1 BRA `(.L_x_11559) ;  /* 0x0000000000541947 */ /* 0x000fda0003800000 */
        /* <DEDUP_REMOVED lines=13> */
.L_x_11560:
[----:B------:R-:W-:Y:S02]  /*4c80*/  ULDC UR15, c[0x0][0x9e4] ;  /* 0x00027900000f7ab9 */ /* 0x000fe40000000800 */
[----:B------:R-:W-:-:S11]  /*4c90*/  UISETP.NE.AND UP0, UPT, UR15, 0x1, UPT ;  /* 0x000000010f00788c */ /* 0x000fd6000bf05270 */
[----:B------:R-:W-:Y:S02]  /*4ca0*/  @UP0 ULDC.64 UR18, c[0x0][0x9e8] ;  /* 0x00027a0000120ab9 */ /* 0x000fe40000000a00 */
[----:B------:R-:W-:-:S04]  /*4cb0*/  UIMAD.WIDE.U32 UR6, UR14, UR18, URZ ;  /* 0x000000120e0672a5 */ /* 0x000fc8000f8e003f */
[----:B------:R-:W-:-:S12]  /*4cc0*/  @UP0 USHF.R.U32.HI UR14, URZ, UR19, UR7 ;  /* 0x000000133f0e0299 */ /* 0x000fd80008011607 */
.L_x_11561:
[----:B------:R-:W-:-:S04]  /*4cd0*/  UIMAD UR14, UR14, UR15, UR15 ;  /* 0x0000000f0e0e72a4 */ /* 0x000fc8000f8e020f */
[----:B------:R-:W-:-:S04]  /*4ce0*/  UISETP.LT.AND UP0, UPT, UR11, UR14, UPT ;  /* 0x0000000e0b00728c */ /* 0x000fc8000bf01270 */
[----:B------:R-:W-:-:S12]  /*4cf0*/  USEL UR11, UR11, UR14, UP0 ;  /* 0x0000000e0b0b7287 */ /* 0x000fd80008000000 */
.L_x_11559:
        /* <DEDUP_REMOVED lines=9> */
[----:B------:R-:W-:Y:S01]  /*4d90*/  IMAD.MOV.U32 R9, RZ, RZ, R4 ;  /* 0x000000ffff097224 */ /* 0x000fe200078e0004 */
[----:B------:R-:W-:Y:S01]  /*4da0*/  ULDC UR23, c[0x0][0x9dc] ;  /* 0x0002770000177ab9 */ /* 0x000fe20000000800 */
[----:B------:R-:W-:Y:S01]  /*4db0*/  ULDC UR28, c[0x0][0x988] ;  /* 0x00026200001c7ab9 */ /* 0x000fe20000000800 */
[----:B------:R-:W-:-:S05]  /*4dc0*/  ULDC UR24, c[0x0][0x9e0] ;  /* 0x0002780000187ab9 */ /* 0x000fca0000000800 */
.L_x_11581:
[----:B------:R-:W-:-:S04]  /*4dd0*/  UIADD3 UR38, UR38, 0x1, URZ ;  /* 0x0000000126267890 */ /* 0x000fc8000fffe03f */
[----:B------:R-:W-:-:S04]  /*4de0*/  UISETP.NE.AND UP0, UPT, UR38, 0x2, UPT ;  /* 0x000000022600788c */ /* 0x000fc8000bf05270 */
[----:B------:R-:W-:Y:S02]  /*4df0*/  USEL UR6, URZ, 0x1, UP0 ;  /* 0x000000013f067887 */ /* 0x000fe40008000000 */
[----:B------:R-:W-:Y:S02]  /*4e00*/  USEL UR38, UR38, URZ, UP0 ;  /* 0x0000003f26267287 */ /* 0x000fe40008000000 */
[----:B------:R-:W-:Y:S01]  /*4e10*/  ULOP3.LUT UR37, UR37, UR6, URZ, 0x3c, !UPT ;  /* 0x0000000625257292 */ /* 0x000fe2000f8e3c3f */
[----:B--2---:R-:W-:Y:S11]  /*4e20*/  @!P0 BRA `(.L_x_11563) ;  /* 0x0000000000048947 */ /* 0x004ff60003800000 */
[----:B------:R-:W-:Y:S01]  /*4e30*/  BPT.TRAP 0x1 ;  /* 0x000000040000795c */ /* 0x000fe20000300000 */
.L_x_11563:
        /* <DEDUP_REMOVED lines=9> */
.L_x_11564:
[----:B-1----:R-:W-:Y:S05]  /*4ed0*/  @P1 BRA `(.L_x_11565) ;  /* 0x0000000000081947 */ /* 0x002fea0003800000 */
[----:B------:R-:W1:Y:S02]  /*4ee0*/  SYNCS.PHASECHK.TRANS64.TRYWAIT P1, [UR26+0x22830], R7 ;  /* 0x02283007ff0075a7 */ /* 0x000e64000802015a */
[----:B-1----:R-:W-:Y:S05]  /*4ef0*/  @!P1 BRA `(.L_x_11566) ;  /* 0x0000013400dc9947 */ /* 0x002fea0003800000 */
.L_x_11565:
[----:B------:R-:W-:Y:S01]  /*4f00*/  UIMAD UR18, UR38, 0x300, UR20 ;  /* 0x00000300261278a4 */ /* 0x000fe2000f8e0214 */
[----:B------:R-:W-:Y:S01]  /*4f10*/  WARPGROUP.ARRIVE ;  /* 0x00000000000079c5 */ /* 0x000fe20000000000 */
[----:B------:R-:W-:Y:S01]  /*4f20*/  UMOV UR19, 0x40000040 ;  /* 0x4000004000137882 */ /* 0x000fe20000000000 */
[----:B------:R-:W-:Y:S01]  /*4f30*/  UMOV UR7, 0x40000040 ;  /* 0x4000004000077882 */ /* 0x000fe20000000000 */
[----:B------:R-:W-:-:S03]  /*4f40*/  UIADD3 UR6, UR18, 0x2, URZ ;  /* 0x0000000212067890 */ /* 0x000fc6000fffe03f */
[----:B------:R-:W2:Y:S01]  /*4f50*/  S2R R3, SR_TID.X ;  /* 0x0000000000037919 */ /* 0x000ea20000002100 */
[----:B------:R-:W-:Y:S01]  /*4f60*/  UIADD3 UR10, UR18, 0x4, URZ ;  /* 0x00000004120a7890 */ /* 0x000fe2000fffe03f */
[----:B------:R-:W-:Y:S01]  /*4f70*/  UMOV UR11, 0x40000040 ;  /* 0x40000040000b7882 */ /* 0x000fe20000000000 */
[----:B------:R-:W-:Y:S01]  /*4f80*/  HGMMA.64x96x16.F32 R152, gdesc[UR16], RZ, !UPT, gsb0 ;  /* 0x01600000109879f0 */ /* 0x000fe2000c0008ff */
[----:B------:R-:W-:Y:S01]  /*4f90*/  UIADD3 UR14, UR18, 0x6, URZ ;  /* 0x00000006120e7890 */ /* 0x000fe2000fffe03f */
[----:B------:R-:W-:Y:S01]  /*4fa0*/  UMOV UR15, 0x40000040 ;  /* 0x40000040000f7882 */ /* 0x000fe20000000000 */
        /* <DEDUP_REMOVED lines=15> */
.L_x_11567:
[----:B-1----:R-:W1:Y:S01]  /*50a0*/  LDC R4, c[0x0][0x448] ;  /* 0x00011200ff047b82 */ /* 0x002e620000000800 */
[----:B------:R-:W-:Y:S01]  /*50b0*/  VIADD R15, R22, UR42 ;  /* 0x0000002a160f7c36 */ /* 0x000fe20008000000 */
[----:B------:R-:W-:Y:S01]  /*50c0*/  UIADD3 UR6, UR26, 0x22840, URZ ;  /* 0x000228401a067890 */ /* 0x000fe2000fffe03f */
[----:B------:R-:W-:Y:S01]  /*50d0*/  IMAD R10, R6, -0x60, RZ ;  /* 0xffffffa0060a7824 */ /* 0x000fe200078e02ff */
[----:B------:R-:W-:Y:S02]  /*50e0*/  UISETP.NE.AND UP0, UPT, UR47, URZ, UPT ;  /* 0x0000003f2f00728c */ /* 0x000fe4000bf05270 */
[----:B------:R-:W-:Y:S02]  /*50f0*/  UPRMT UR6, UR25, 0x654, UR6 ;  /* 0x0000065419067896 */ /* 0x000fe40008000006 */
[----:B------:R-:W-:-:S04]  /*5100*/  IADD3 R13, -R17, 0x1, R10 ;  /* 0x00000001110d7810 */ /* 0x000fc80007ffe10a */
[----:B------:R-:W-:-:S03]  /*5110*/  IADD3 R13, -R18, R13, R19 ;  /* 0x0000000d120d7210 */ /* 0x000fc60007ffe113 */
[----:B------:R-:W-:Y:S01]  /*5120*/  SYNCS.ARRIVE.TRANS64.RED.A1T0 RZ, [UR6], RZ ;  /* 0x000000ffffff79a7 */ /* 0x000fe20008100406 */
[----:B------:R-:W-:Y:S01]  /*5130*/  ULOP3.LUT UR6, URZ, UR23, URZ, 0x33, !UPT ;  /* 0x000000173f067292 */ /* 0x000fe2000f8e333f */
[----:B------:R-:W-:-:S05]  /*5140*/  VIADD R14, R13, UR24 ;  /* 0x000000180d0e7c36 */ /* 0x000fca0008000000 */
[----:B------:R-:W-:Y:S01]  /*5150*/  VIADD R13, R13, UR6 ;  /* 0x000000060d0d7c36 */ /* 0x000fe20008000000 */
[----:B-1----:R-:W-:-:S13]  /*5160*/  ISETP.NE.AND P1, PT, R4, 0x1, PT ;  /* 0x000000010400780c */ /* 0x002fda0003f25270 */
[----:B------:R-:W1:Y:S08]  /*5170*/  @P1 LDC R5, c[0x0][0x44c] ;  /* 0x00011300ff051b82 */ /* 0x000e700000000800 */
[----:B------:R-:W3:Y:S01]  /*5180*/  @P1 LDC R4, c[0x0][0x450] ;  /* 0x00011400ff041b82 */ /* 0x000ee20000000800 */
[----:B-1----:R-:W-:-:S05]  /*5190*/  @P1 IMAD.HI.U32 R5, R15, R5, RZ ;  /* 0x000000050f051227 */ /* 0x002fca00078e00ff */
[----:B---3--:R-:W-:Y:S02]  /*51a0*/  @P1 SHF.R.U32.HI R15, RZ, R4, R5 ;  /* 0x00000004ff0f1219 */ /* 0x008fe40000011605 */
[----:B------:R-:W-:-:S03]  /*51b0*/  PLOP3.LUT P1, PT, PT, PT, UP0, 0x40, 0x0 ;  /* 0x000000000000781c */ /* 0x000fc60003f2e808 */
[----:B------:R-:W1:Y:S02]  /*51c0*/  SHFL.IDX PT, R20, R15, RZ, 0x1c1f ;  /* 0x001c1fff0f147589 */ /* 0x000e6400000e0000 */
[----:B-1----:R-:W-:Y:S02]  /*51d0*/  IMAD.IADD R12, R14, 0x1, R20 ;  /* 0x000000010e0c7824 */ /* 0x002fe400078e0214 */
[----:B------:R-:W-:-:S06]  /*51e0*/  IMAD.IADD R11, R20, 0x1, R13 ;  /* 0x00000001140b7824 */ /* 0x000fcc00078e020d */
        /* <DEDUP_REMOVED lines=13> */
.L_x_11570:
[----:B------:R-:W-:-:S05]  /*52c0*/  IMAD.U32 R21, RZ, RZ, UR22 ;  /* 0x00000016ff157e24 */ /* 0x000fca000f8e00ff */
[----:B------:R-:W-:-:S13]  /*52d0*/  ISETP.NE.AND P1, PT, R21, 0x1, PT ;  /* 0x000000011500780c */ /* 0x000fda0003f25270 */
[----:B------:R-:W1:Y:S02]  /*52e0*/  @P1 LDC.64 R4, c[0x0][0x9e8] ;  /* 0x00027a00ff041b82 */ /* 0x000e640000000a00 */
[----:B-1----:R-:W-:-:S05]  /*52f0*/  @P1 IMAD.HI.U32 R4, R20, R4, RZ ;  /* 0x0000000414041227 */ /* 0x002fca00078e00ff */
[----:B------:R-:W-:-:S07]  /*5300*/  @P1 SHF.R.U32.HI R20, RZ, R5, R4 ;  /* 0x00000005ff141219 */ /* 0x000fce0000011604 */
.L_x_11571:
[----:B------:R-:W-:Y:S05]  /*5310*/  BSYNC B0 ;  /* 0x0000000000007941 */ /* 0x000fea0003800000 */
.L_x_11569:
[----:B------:R-:W-:-:S04]  /*5320*/  IMAD.IADD R4, R10, 0x1, -R17 ;  /* 0x000000010a047824 */ /* 0x000fc800078e0a11 */
[----:B------:R-:W-:-:S05]  /*5330*/  IMAD R4, R20, R21, R4 ;  /* 0x0000001514047224 */ /* 0x000fca00078e0204 */
[----:B------:R-:W-:Y:S02]  /*5340*/  VIMNMX R11, R11, R4, !PT ;  /* 0x000000040b0b7248 */ /* 0x000fe40007fe0100 */
[----:B------:R-:W-:-:S07]  /*5350*/  VIADDMNMX R12, R4, R21, R12, PT ;  /* 0x00000015040c7246 */ /* 0x000fce000380010c */
.L_x_11568:
[C---:B------:R-:W-:Y:S01]  /*5360*/  ISETP.GE.AND P1, PT, R10.reuse, 0x1, PT ;  /* 0x000000010a00780c */ /* 0x040fe20003f26270 */
[----:B------:R-:W-:Y:S01]  /*5370*/  UISETP.NE.AND UP0, UPT, UR47, URZ, UPT ;  /* 0x0000003f2f00728c */ /* 0x000fe2000bf05270 */
[----:B------:R-:W-:Y:S02]  /*5380*/  ISETP.GE.AND P4, PT, R10, 0x9, PT ;  /* 0x000000090a00780c */ /* 0x000fe40003f86270 */
[----:B------:R-:W-:Y:S02]  /*5390*/  LOP3.LUT R16, R16, 0xfffbffff, RZ, 0xc0, !PT ;  /* 0xfffbffff10107812 */ /* 0x000fe400078ec0ff */
[----:B------:R-:W-:-:S04]  /*53a0*/  ISETP.GT.AND P2, PT, R11, RZ, !P1 ;  /* 0x000000ff0b00720c */ /* 0x000fc80004f44270 */
[----:B------:R-:W-:-:S03]  /*53b0*/  ISETP.LT.OR P2, PT, R12, 0x1, P2 ;  /* 0x000000010c00780c */ /* 0x000fc60001741670 */
[----:B------:R-:W-:Y:S02]  /*53c0*/  @P1 LOP3.LUT R16, R16, 0x40000, RZ, 0xfc, !PT ;  /* 0x0004000010101812 */ /* 0x000fe400078efcff */
[----:B------:R-:W-:Y:S02]  /*53d0*/  ISETP.GE.AND P1, PT, R10, 0x2, PT ;  /* 0x000000020a00780c */ /* 0x000fe40003f26270 */
[----:B------:R-:W-:Y:S02]  /*53e0*/  LOP3.LUT R16, R16, 0xfffffffd, RZ, 0xc0, !PT ;  /* 0xfffffffd10107812 */ /* 0x000fe400078ec0ff */
[----:B------:R-:W-:Y:S02]  /*53f0*/  FSEL R152, R152, -INF , !P2 ;  /* 0xff80000098987808 */ /* 0x000fe40005000000 */
[----:B------:R-:W-:Y:S02]  /*5400*/  ISETP.GT.AND P3, PT, R11, 0x1, !P1 ;  /* 0x000000010b00780c */ /* 0x000fe40004f64270 */
[----:B------:R-:W-:-:S02]  /*5410*/  @P4 LOP3.LUT R16, R16, 0x2, RZ, 0xfc, !PT ;  /* 0x0000000210104812 */ /* 0x000fc400078efcff */
[----:B------:R-:W-:Y:S02]  /*5420*/  ISETP.GT.AND P2, PT, R11, 0x8, !P4 ;  /* 0x000000080b00780c */ /* 0x000fe40006744270 */
[----:B------:R-:W-:Y:S02]  /*5430*/  ISETP.GE.AND P4, PT, R10, 0xa, PT ;  /* 0x0000000a0a00780c */ /* 0x000fe40003f86270 */
[C---:B------:R-:W-:Y:S02]  /*5440*/  ISETP.LT.OR P3, PT, R12.reuse, 0x2, P3 ;  /* 0x000000020c00780c */ /* 0x040fe40001f61670 */
[----:B------:R-:W-:Y:S02]  /*5450*/  ISETP.LT.OR P2, PT, R12, 0x9, P2 ;  /* 0x000000090c00780c */ /* 0x000fe40001741670 */
[----:B------:R-:W-:Y:S02]  /*5460*/  FSEL R153, R153, -INF , !P3 ;  /* 0xff80000099997808 */ /* 0x000fe40005800000 */
[----:B------:R-:W-:-:S02]  /*5470*/  ISETP.GE.AND P3, PT, R10, 0x11, PT ;  /* 0x000000110a00780c */ /* 0x000fc40003f66270 */
[----:B------:R-:W-:Y:S02]  /*5480*/  LOP3.LUT R16, R16, 0xfffffffb, RZ, 0xc0, !PT ;  /* 0xfffffffb10107812 */ /* 0x000fe400078ec0ff */
[----:B------:R-:W-:Y:S02]  /*5490*/  FSEL R156, R156, -INF , !P2 ;  /* 0xff8000009c9c7808 */ /* 0x000fe40005000000 */
[----:B------:R-:W-:Y:S02]  /*54a0*/  ISETP.GT.AND P2, PT, R11, 0x9, !P4 ;  /* 0x000000090b00780c */ /* 0x000fe40006744270 */
[----:B------:R-:W-:Y:S02]  /*54b0*/  @P4 LOP3.LUT R16, R16, 0x4, RZ, 0xfc, !PT ;  /* 0x0000000410104812 */ /* 0x000fe400078efcff */
[----:B------:R-:W-:Y:S02]  /*54c0*/  ISETP.LT.OR P2, PT, R12, 0xa, P2 ;  /* 0x0000000a0c00780c */ /* 0x000fe40001741670 */
[----:B------:R-:W-:-:S02]  /*54d0*/  LOP3.LUT R16, R16, 0xfffffff7, RZ, 0xc0, !PT ;  /* 0xfffffff710107812 */ /* 0x000fc400078ec0ff */
[----:B------:R-:W-:Y:S02]  /*54e0*/  FSEL R157, R157, -INF , !P2 ;  /* 0xff8000009d9d7808 */ /* 0x000fe40005000000 */
[----:B------:R-:W-:Y:S02]  /*54f0*/  @P3 LOP3.LUT R16, R16, 0x8, RZ, 0xfc, !PT ;  /* 0x0000000810103812 */ /* 0x000fe400078efcff */
[----:B------:R-:W-:Y:S02]  /*5500*/  ISETP.GT.AND P2, PT, R11, 0x10, !P3 ;  /* 0x000000100b00780c */ /* 0x000fe40005f44270 */
[----:B------:R-:W-:Y:S02]  /*5510*/  ISETP.GE.AND P3, PT, R10, 0x12, PT ;  /* 0x000000120a00780c */ /* 0x000fe40003f66270 */
[----:B------:R-:W-:Y:S02]  /*5520*/  ISETP.LT.OR P2, PT, R12, 0x11, P2 ;  /* 0x000000110c00780c */ /* 0x000fe40001741670 */
[----:B------:R-:W-:-:S02]  /*5530*/  LOP3.LUT R16, R16, 0xffffffef, RZ, 0xc0, !PT ;  /* 0xffffffef10107812 */ /* 0x000fc400078ec0ff */
        /* <DEDUP_REMOVED lines=102> */
[----:B------:R-:W-:Y:S02]  /*5ba0*/  ISETP.GT.AND P6, PT, R11, 0x59, !P6 ;  /* 0x000000590b00780c */ /* 0x000fe400077c4270 */
[----:B------:R-:W1:Y:S02]  /*5bb0*/  SHFL.IDX PT, R11, R15, 0x1, 0x1c1f ;  /* 0x003c1f000f0b7f89 */ /* 0x000e6400000e0000 */
[----:B------:R-:W-:-:S04]  /*5bc0*/  ISETP.LT.OR P6, PT, R12, 0x5a, P6 ;  /* 0x0000005a0c00780c */ /* 0x000fc800037c1670 */
[----:B------:R-:W-:Y:S02]  /*5bd0*/  FSEL R197, R197, -INF , !P6 ;  /* 0xff800000c5c57808 */ /* 0x000fe40007000000 */
[----:B------:R-:W-:Y:S01]  /*5be0*/  PLOP3.LUT P6, PT, PT, PT, UP0, 0x40, 0x0 ;  /* 0x000000000000781c */ /* 0x000fe20003fce808 */
[--C-:B-1----:R-:W-:Y:S02]  /*5bf0*/  IMAD.IADD R14, R14, 0x1, R11.reuse ;  /* 0x000000010e0e7824 */ /* 0x102fe400078e020b */
[----:B------:R-:W-:-:S10]  /*5c00*/  IMAD.IADD R13, R13, 0x1, R11 ;  /* 0x000000010d0d7824 */ /* 0x000fd400078e020b */
        /* <DEDUP_REMOVED lines=13> */
.L_x_11574:
[----:B------:R-:W-:-:S05]  /*5ce0*/  IMAD.U32 R12, RZ, RZ, UR22 ;  /* 0x00000016ff0c7e24 */ /* 0x000fca000f8e00ff */
[----:B------:R-:W-:-:S13]  /*5cf0*/  ISETP.NE.AND P6, PT, R12, 0x1, PT ;  /* 0x000000010c00780c */ /* 0x000fda0003fc5270 */
[----:B------:R-:W1:Y:S02]  /*5d00*/  @P6 LDC.64 R4, c[0x0][0x9e8] ;  /* 0x00027a00ff046b82 */ /* 0x000e640000000a00 */
[----:B-1----:R-:W-:-:S05]  /*5d10*/  @P6 IMAD.HI.U32 R4, R11, R4, RZ ;  /* 0x000000040b046227 */ /* 0x002fca00078e00ff */
[----:B------:R-:W-:-:S07]  /*5d20*/  @P6 SHF.R.U32.HI R11, RZ, R5, R4 ;  /* 0x00000005ff0b6219 */ /* 0x000fce0000011604 */
.L_x_11575:
[----:B------:R-:W-:Y:S05]  /*5d30*/  BSYNC B0 ;  /* 0x0000000000007941 */ /* 0x000fea0003800000 */
.L_x_11573:
[----:B------:R-:W-:-:S04]  /*5d40*/  IMAD.IADD R10, R10, 0x1, -R17 ;  /* 0x000000010a0a7824 */ /* 0x000fc800078e0a11 */
[----:B------:R-:W-:-:S05]  /*5d50*/  IMAD R10, R11, R12, R10 ;  /* 0x0000000c0b0a7224 */ /* 0x000fca00078e020a */
[----:B------:R-:W-:Y:S02]  /*5d60*/  VIMNMX R13, R13, R10, !PT ;  /* 0x0000000a0d0d7248 */ /* 0x000fe40007fe0100 */
[----:B------:R-:W-:-:S07]  /*5d70*/  VIADDMNMX R14, R10, R12, R14, PT ;  /* 0x0000000c0a0e7246 */ /* 0x000fce000380010e */
.L_x_11572:
[----:B------:R-:W-:Y:S01]  /*5d80*/  ISETP.GT.AND P1, PT, R13, 0x1, !P1 ;  /* 0x000000010d00780c */ /* 0x000fe20004f24270 */
[----:B------:R-:W-:Y:S01]  /*5d90*/  UMOV UR10, UR28 ;  /* 0x0000001c000a7c82 */ /* 0x000fe20008000000 */
[----:B------:R-:W-:Y:S02]  /*5da0*/  FMNMX.FTZ R4, R152, R9, !PT ;  /* 0x0000000998047209 */ /* 0x000fe40007810000 */
[----:B------:R-:W-:Y:S02]  /*5db0*/  ISETP.LT.OR P1, PT, R14, 0x2, P1 ;  /* 0x000000020e00780c */ /* 0x000fe40000f21670 */
[C---:B------:R-:W-:Y:S02]  /*5dc0*/  LOP3.LUT P6, RZ, R16.reuse, 0x10000, RZ, 0xc0, !PT ;  /* 0x0001000010ff7812 */ /* 0x040fe400078cc0ff */
        /* <DEDUP_REMOVED lines=55> */
[C---:B------:R-:W-:Y:S01]  /*6140*/  LOP3.LUT P1, RZ, R16.reuse, 0x1000, RZ, 0xc0, !PT ;  /* 0x0000100010ff7812 */ /* 0x040fe2000782c0ff */
[----:B------:R-:W1:Y:S01]  /*6150*/  SHFL.BFLY PT, R5, R4, 0x2, 0x1f ;  /* 0x0c401f0004057f89 */ /* 0x000e6200000e0000 */
[----:B------:R-:W-:-:S02]  /*6160*/  LOP3.LUT P6, RZ, R16, 0x20, RZ, 0xc0, !PT ;  /* 0x0000002010ff7812 */ /* 0x000fc400078cc0ff */
[C---:B------:R-:W-:Y:S02]  /*6170*/  ISETP.GT.AND P1, PT, R13.reuse, 0x28, !P1 ;  /* 0x000000280d00780c */ /* 0x040fe40004f24270 */
[C---:B------:R-:W-:Y:S02]  /*6180*/  ISETP.GT.AND P2, PT, R13.reuse, 0x49, !P2 ;  /* 0x000000490d00780c */ /* 0x040fe40005744270 */
[----:B------:R-:W-:Y:S02]  /*6190*/  ISETP.LT.OR P1, PT, R14, 0x29, P1 ;  /* 0x000000290e00780c */ /* 0x000fe40000f21670 */
[----:B------:R-:W-:Y:S02]  /*61a0*/  ISETP.GT.AND P3, PT, R13, 0x50, !P3 ;  /* 0x000000500d00780c */ /* 0x000fe40005f64270 */
[----:B------:R-:W-:Y:S02]  /*61b0*/  FSEL R174, R174, -INF , !P1 ;  /* 0xff800000aeae7808 */ /* 0x000fe40004800000 */
[----:B------:R-:W-:-:S02]  /*61c0*/  LOP3.LUT P1, RZ, R16, 0x800, RZ, 0xc0, !PT ;  /* 0x0000080010ff7812 */ /* 0x000fc4000782c0ff */
[C---:B------:R-:W-:Y:S02]  /*61d0*/  ISETP.LT.OR P2, PT, R14.reuse, 0x4a, P2 ;  /* 0x0000004a0e00780c */ /* 0x040fe40001741670 */
[C---:B------:R-:W-:Y:S02]  /*61e0*/  ISETP.GT.AND P1, PT, R13.reuse, 0x29, !P1 ;  /* 0x000000290d00780c */ /* 0x040fe40004f24270 */
[----:B------:R-:W-:Y:S02]  /*61f0*/  ISETP.GT.AND P4, PT, R13, 0x51, !P4 ;  /* 0x000000510d00780c */ /* 0x000fe40006784270 */
[C---:B------:R-:W-:Y:S02]  /*6200*/  ISETP.LT.OR P1, PT, R14.reuse, 0x2a, P1 ;  /* 0x0000002a0e00780c */ /* 0x040fe40000f21670 */
[----:B------:R-:W-:Y:S02]  /*6210*/  ISETP.LT.OR P3, PT, R14, 0x51, P3 ;  /* 0x000000510e00780c */ /* 0x000fe40001f61670 */
[----:B------:R-:W-:-:S02]  /*6220*/  FSEL R175, R175, -INF , !P1 ;  /* 0xff800000afaf7808 */ /* 0x000fc40004800000 */
[----:B------:R-:W-:Y:S02]  /*6230*/  LOP3.LUT P1, RZ, R16, 0x400, RZ, 0xc0, !PT ;  /* 0x0000040010ff7812 */ /* 0x000fe4000782c0ff */
[----:B-1----:R-:W-:Y:S02]  /*6240*/  FMNMX.FTZ R4, R4, R5, !PT ;  /* 0x0000000504047209 */ /* 0x002fe40007810000 */
[----:B------:R-:W-:Y:S02]  /*6250*/  ISETP.GT.AND P1, PT, R13, 0x30, !P1 ;  /* 0x000000300d00780c */ /* 0x000fe40004f24270 */
[----:B------:R-:W-:Y:S01]  /*6260*/  FSEL R191, R191, -INF , !P2 ;  /* 0xff800000bfbf7808 */ /* 0x000fe20005000000 */
[----:B------:R-:W1:Y:S01]  /*6270*/  SHFL.BFLY PT, R5, R4, 0x1, 0x1f ;  /* 0x0c201f0004057f89 */ /* 0x000e6200000e0000 */
[----:B------:R-:W-:Y:S02]  /*6280*/  ISETP.LT.OR P1, PT, R14, 0x31, P1 ;  /* 0x000000310e00780c */ /* 0x000fe40000f21670 */
[----:B------:R-:W-:-:S02]  /*6290*/  ISETP.GT.AND P5, PT, R13, 0x58, !P5 ;  /* 0x000000580d00780c */ /* 0x000fc40006fa4270 */
[----:B------:R-:W-:Y:S02]  /*62a0*/  FSEL R178, R178, -INF , !P1 ;  /* 0xff800000b2b27808 */ /* 0x000fe40004800000 */
[----:B------:R-:W-:Y:S02]  /*62b0*/  LOP3.LUT P1, RZ, R16, 0x200, RZ, 0xc0, !PT ;  /* 0x0000020010ff7812 */ /* 0x000fe4000782c0ff */
[----:B------:R-:W-:Y:S02]  /*62c0*/  ISETP.LT.OR P4, PT, R14, 0x52, P4 ;  /* 0x000000520e00780c */ /* 0x000fe40002781670 */
[----:B------:R-:W-:Y:S02]  /*62d0*/  ISETP.GT.AND P1, PT, R13, 0x31, !P1 ;  /* 0x000000310d00780c */ /* 0x000fe40004f24270 */
[----:B------:R-:W-:Y:S02]  /*62e0*/  FSEL R194, R194, -INF , !P3 ;  /* 0xff800000c2c27808 */ /* 0x000fe40005800000 */
[----:B------:R-:W-:-:S02]  /*62f0*/  ISETP.LT.OR P1, PT, R14, 0x32, P1 ;  /* 0x000000320e00780c */ /* 0x000fc40000f21670 */
[----:B------:R-:W-:Y:S02]  /*6300*/  ISETP.LT.OR P5, PT, R14, 0x59, P5 ;  /* 0x000000590e00780c */ /* 0x000fe40002fa1670 */
[----:B------:R-:W-:Y:S02]  /*6310*/  FSEL R179, R179, -INF , !P1 ;  /* 0xff800000b3b37808 */ /* 0x000fe40004800000 */
[----:B------:R-:W-:Y:S02]  /*6320*/  LOP3.LUT P1, RZ, R16, 0x100, RZ, 0xc0, !PT ;  /* 0x0000010010ff7812 */ /* 0x000fe4000782c0ff */
[----:B------:R-:W-:Y:S02]  /*6330*/  FSEL R195, R195, -INF , !P4 ;  /* 0xff800000c3c37808 */ /* 0x000fe40006000000 */
[----:B------:R-:W-:Y:S02]  /*6340*/  ISETP.GT.AND P1, PT, R13, 0x38, !P1 ;  /* 0x000000380d00780c */ /* 0x000fe40004f24270 */
[----:B-1----:R-:W-:-:S02]  /*6350*/  FMNMX.FTZ R4, R4, R5, !PT ;  /* 0x0000000504047209 */ /* 0x002fc40007810000 */
[----:B------:R-:W-:Y:S02]  /*6360*/  ISETP.LT.OR P1, PT, R14, 0x39, P1 ;  /* 0x000000390e00780c */ /* 0x000fe40000f21670 */
[----:B------:R-:W-:Y:S02]  /*6370*/  FSEL R198, R198, -INF , !P5 ;  /* 0xff800000c6c67808 */ /* 0x000fe40006800000 */
[----:B------:R-:W-:Y:S02]  /*6380*/  FSEL R182, R182, -INF , !P1 ;  /* 0xff800000b6b67808 */ /* 0x000fe40004800000 */
[----:B------:R-:W-:-:S04]  /*6390*/  LOP3.LUT P1, RZ, R16, 0x80, RZ, 0xc0, !PT ;  /* 0x0000008010ff7812 */ /* 0x000fc8000782c0ff */
[----:B------:R-:W-:-:S04]  /*63a0*/  ISETP.GT.AND P1, PT, R13, 0x39, !P1 ;  /* 0x000000390d00780c */ /* 0x000fc80004f24270 */
[----:B------:R-:W-:-:S04]  /*63b0*/  ISETP.LT.OR P1, PT, R14, 0x3a, P1 ;  /* 0x0000003a0e00780c */ /* 0x000fc80000f21670 */
[----:B------:R-:W-:Y:S02]  /*63c0*/  FSEL R183, R183, -INF , !P1 ;  /* 0xff800000b7b77808 */ /* 0x000fe40004800000 */
[----:B------:R-:W-:-:S04]  /*63d0*/  LOP3.LUT P1, RZ, R16, 0x40, RZ, 0xc0, !PT ;  /* 0x0000004010ff7812 */ /* 0x000fc8000782c0ff */
[----:B------:R-:W-:-:S04]  /*63e0*/  ISETP.GT.AND P1, PT, R13, 0x40, !P1 ;  /* 0x000000400d00780c */ /* 0x000fc80004f24270 */
[----:B------:R-:W-:-:S04]  /*63f0*/  ISETP.LT.OR P1, PT, R14, 0x41, P1 ;  /* 0x000000410e00780c */ /* 0x000fc80000f21670 */
[----:B------:R-:W-:Y:S02]  /*6400*/  FSEL R186, R186, -INF , !P1 ;  /* 0xff800000baba7808 */ /* 0x000fe40004800000 */
[----:B------:R-:W-:Y:S02]  /*6410*/  ISETP.GT.AND P1, PT, R13, 0x41, !P6 ;  /* 0x000000410d00780c */ /* 0x000fe40007724270 */
[----:B------:R-:W-:Y:S02]  /*6420*/  LOP3.LUT P6, RZ, R16, 0x20000, RZ, 0xc0, !PT ;  /* 0x0002000010ff7812 */ /* 0x000fe400078cc0ff */
[----:B------:R-:W-:-:S04]  /*6430*/  ISETP.LT.OR P1, PT, R14, 0x42, P1 ;  /* 0x000000420e00780c */ /* 0x000fc80000f21670 */
[----:B------:R-:W-:Y:S02]  /*6440*/  FSEL R187, R187, -INF , !P1 ;  /* 0xff800000bbbb7808 */ /* 0x000fe40004800000 */
[----:B------:R-:W-:-:S04]  /*6450*/  FSETP.NEU.FTZ.AND P1, PT, R4, -INF , PT ;  /* 0xff8000000400780b */ /* 0x000fc80003f3d000 */
[----:B------:R-:W-:-:S05]  /*6460*/  FSEL R5, R4, RZ, P1 ;  /* 0x000000ff04057208 */ /* 0x000fca0000800000 */
[----:B------:R-:W-:Y:S01]  /*6470*/  FADD.FTZ R9, -R5, R9 ;  /* 0x0000000905097221 */ /* 0x000fe20000010100 */
[----:B------:R-:W-:-:S03]  /*6480*/  FMUL.FTZ R5, R4, UR10 ;  /* 0x0000000a04057c20 */ /* 0x000fc60008410000 */
[----:B------:R-:W-:Y:S02]  /*6490*/  FMUL.FTZ R9, R9, UR10 ;  /* 0x0000000a09097c20 */ /* 0x000fe40008410000 */
[----:B------:R-:W-:Y:S02]  /*64a0*/  FSEL R5, R5, RZ, P1 ;  /* 0x000000ff05057208 */ /* 0x000fe40000800000 */
[----:B------:R-:W-:Y:S02]  /*64b0*/  ISETP.GT.AND P1, PT, R13, 0x48, !P6 ;  /* 0x000000480d00780c */ /* 0x000fe40007724270 */
[----:B------:R-:W-:Y:S01]  /*64c0*/  LOP3.LUT P6, RZ, R16, 0x1, RZ, 0xc0, !PT ;  /* 0x0000000110ff7812 */ /* 0x000fe200078cc0ff */
[--C-:B------:R-:W-:Y:S01]  /*64d0*/  FFMA.FTZ R152, R152, UR10, -R5.reuse ;  /* 0x0000000a98987c23 */ /* 0x100fe20008010805 */
[----:B------:R-:W-:Y:S01]  /*64e0*/  ISETP.LT.OR P1, PT, R14, 0x49, P1 ;  /* 0x000000490e00780c */ /* 0x000fe20000f21670 */
[--C-:B------:R-:W-:Y:S01]  /*64f0*/  FFMA.FTZ R153, R153, UR10, -R5.reuse ;  /* 0x0000000a99997c23 */ /* 0x100fe20008010805 */
[--C-:B------:R-:W-:Y:S01]  /*6500*/  FFMA.FTZ R156, R156, UR10, -R5.reuse ;  /* 0x0000000a9c9c7c23 */ /* 0x100fe20008010805 */
[--C-:B------:R-:W-:Y:S01]  /*6510*/  FFMA.FTZ R157, R157, UR10, -R5.reuse ;  /* 0x0000000a9d9d7c23 */ /* 0x100fe20008010805 */
[----:B------:R-:W-:Y:S01]  /*6520*/  FSEL R190, R190, -INF , !P1 ;  /* 0xff800000bebe7808 */ /* 0x000fe20004800000 */
[--C-:B------:R-:W-:Y:S01]  /*6530*/  FFMA.FTZ R160, R160, UR10, -R5.reuse ;  /* 0x0000000aa0a07c23 */ /* 0x100fe20008010805 */
[----:B------:R-:W-:Y:S01]  /*6540*/  LOP3.LUT P1, RZ, R16, 0x40000, RZ, 0xc0, !PT ;  /* 0x0004000010ff7812 */ /* 0x000fe2000782c0ff */
[--C-:B------:R-:W-:Y:S01]  /*6550*/  FFMA.FTZ R161, R161, UR10, -R5.reuse ;  /* 0x0000000aa1a17c23 */ /* 0x100fe20008010805 */
[--C-:B------:R-:W-:Y:S01]  /*6560*/  FFMA.FTZ R164, R164, UR10, -R5.reuse ;  /* 0x0000000aa4a47c23 */ /* 0x100fe20008010805 */
[--C-:B------:R-:W-:Y:S01]  /*6570*/  FFMA.FTZ R165, R165, UR10, -R5.reuse ;  /* 0x0000000aa5a57c23 */ /* 0x100fe20008010805 */
[----:B------:R-:W-:Y:S01]  /*6580*/  ISETP.GT.AND P1, PT, R13, RZ, !P1 ;  /* 0x000000ff0d00720c */ /* 0x000fe20004f24270 */
[--C-:B------:R-:W-:Y:S01]  /*6590*/  FFMA.FTZ R168, R168, UR10, -R5.reuse ;  /* 0x0000000aa8a87c23 */ /* 0x100fe20008010805 */
[--C-:B------:R-:W-:Y:S01]  /*65a0*/  FFMA.FTZ R169, R169, UR10, -R5.reuse ;  /* 0x0000000aa9a97c23 */ /* 0x100fe20008010805 */
[--C-:B------:R-:W-:Y:S01]  /*65b0*/  FFMA.FTZ R172, R172, UR10, -R5.reuse ;  /* 0x0000000aacac7c23 */ /* 0x100fe20008010805 */
[----:B------:R-:W-:Y:S01]  /*65c0*/  ISETP.LT.OR P1, PT, R14, 0x1, P1 ;  /* 0x000000010e00780c */ /* 0x000fe20000f21670 */
[--C-:B------:R-:W-:Y:S01]  /*65d0*/  FFMA.FTZ R173, R173, UR10, -R5.reuse ;  /* 0x0000000aadad7c23 */ /* 0x100fe20008010805 */
[--C-:B------:R-:W-:Y:S01]  /*65e0*/  FFMA.FTZ R176, R176, UR10, -R5.reuse ;  /* 0x0000000ab0b07c23 */ /* 0x100fe20008010805 */
[--C-:B------:R-:W-:Y:S01]  /*65f0*/  FFMA.FTZ R177, R177, UR10, -R5.reuse ;  /* 0x0000000ab1b17c23 */ /* 0x100fe20008010805 */
[----:B------:R-:W-:Y:S01]  /*6600*/  FSEL R154, R154, -INF , !P1 ;  /* 0xff8000009a9a7808 */ /* 0x000fe20004800000 */
        /* <DEDUP_REMOVED lines=11> */
[----:B------:R-:W-:Y:S01]  /*66c0*/  MUFU.EX2 R152, R152 ;  /* 0x0000009800987308 */ /* 0x000fe20000000800 */
[----:B------:R-:W-:-:S02]  /*66d0*/  ISETP.GT.AND P1, PT, R13, 0x59, !P6 ;  /* 0x000000590d00780c */ /* 0x000fc40007724270 */
[----:B------:R-:W-:Y:S02]  /*66e0*/  FMNMX.FTZ R5, R155, R5, !PT ;  /* 0x000000059b057209 */ /* 0x000fe40007810000 */
[----:B------:R-:W-:Y:S02]  /*66f0*/  ISETP.LT.OR P1, PT, R14, 0x5a, P1 ;  /* 0x0000005a0e00780c */ /* 0x000fe40000f21670 */
[----:B------:R-:W-:Y:S01]  /*6700*/  FMNMX.FTZ R5, R158, R5, !PT ;  /* 0x000000059e057209 */ /* 0x000fe20007810000 */
[----:B------:R-:W1:Y:S01]  /*6710*/  MUFU.EX2 R9, R9 ;  /* 0x0000000900097308 */ /* 0x000e620000000800 */
[----:B------:R-:W-:Y:S02]  /*6720*/  FSEL R199, R199, -INF , !P1 ;  /* 0xff800000c7c77808 */ /* 0x000fe40004800000 */
[----:B------:R-:W-:-:S04]  /*6730*/  FMNMX.FTZ R5, R159, R5, !PT ;  /* 0x000000059f057209 */ /* 0x000fc80007810000 */
[----:B------:R-:W-:Y:S01]  /*6740*/  FMNMX.FTZ R5, R162, R5, !PT ;  /* 0x00000005a2057209 */ /* 0x000fe20007810000 */
[----:B------:R-:W3:Y:S03]  /*6750*/  MUFU.EX2 R153, R153 ;  /* 0x0000009900997308 */ /* 0x000ee60000000800 */
[----:B------:R-:W-:-:S04]  /*6760*/  FMNMX.FTZ R5, R163, R5, !PT ;  /* 0x00000005a3057209 */ /* 0x000fc80007810000 */
[----:B------:R-:W-:Y:S01]  /*6770*/  FMNMX.FTZ R5, R166, R5, !PT ;  /* 0x00000005a6057209 */ /* 0x000fe20007810000 */
[----:B------:R-:W4:Y:S01]  /*6780*/  MUFU.EX2 R156, R156 ;  /* 0x0000009c009c7308 */ /* 0x000f220000000800 */
[----:B-1----:R-:W-:Y:S01]  /*6790*/  FFMA.FTZ R2, R9, R2, R152 ;  /* 0x0000000209027223 */ /* 0x002fe20000010098 */
[----:B------:R-:W-:Y:S01]  /*67a0*/  FMUL.FTZ R24, R24, R9 ;  /* 0x0000000918187220 */ /* 0x000fe20000410000 */
[----:B------:R-:W-:Y:S01]  /*67b0*/  FMNMX.FTZ R5, R167, R5, !PT ;  /* 0x00000005a7057209 */ /* 0x000fe20007810000 */
[-C--:B------:R-:W-:Y:S01]  /*67c0*/  FMUL.FTZ R25, R25, R9.reuse ;  /* 0x0000000919197220 */ /* 0x080fe20000410000 */
[-C--:B------:R-:W-:Y:S01]  /*67d0*/  FMUL.FTZ R28, R28, R9.reuse ;  /* 0x000000091c1c7220 */ /* 0x080fe20000410000 */
[----:B------:R-:W-:Y:S01]  /*67e0*/  FMUL.FTZ R29, R29, R9 ;  /* 0x000000091d1d7220 */ /* 0x000fe20000410000 */
[----:B------:R-:W-:Y:S01]  /*67f0*/  FMNMX.FTZ R5, R170, R5, !PT ;  /* 0x00000005aa057209 */ /* 0x000fe20007810000 */
[----:B------:R-:W1:Y:S01]  /*6800*/  MUFU.EX2 R157, R157 ;  /* 0x0000009d009d7308 */ /* 0x000e620000000800 */
        /* <DEDUP_REMOVED lines=8> */
[----:B------:R-:W3:Y:S01]  /*6890*/  MUFU.EX2 R160, R160 ;  /* 0x000000a000a07308 */ /* 0x000ee20000000800 */
[----:B----4-:R-:W-:Y:S01]  /*68a0*/  FADD.FTZ R2, R156, R2 ;  /* 0x000000029c027221 */ /* 0x010fe20000010000 */
[----:B------:R-:W-:Y:S01]  /*68b0*/  FMUL.FTZ R40, R40, R9 ;  /* 0x0000000928287220 */ /* 0x000fe20000410000 */
[----:B------:R-:W-:Y:S01]  /*68c0*/  FMNMX.FTZ R5, R175, R5, !PT ;  /* 0x00000005af057209 */ /* 0x000fe20007810000 */
[-C--:B------:R-:W-:Y:S01]  /*68d0*/  FMUL.FTZ R41, R41, R9.reuse ;  /* 0x0000000929297220 */ /* 0x080fe20000410000 */
[-C--:B------:R-:W-:Y:S01]  /*68e0*/  FMUL.FTZ R44, R44, R9.reuse ;  /* 0x000000092c2c7220 */ /* 0x080fe20000410000 */
[----:B------:R-:W-:Y:S01]  /*68f0*/  FMUL.FTZ R45, R45, R9 ;  /* 0x000000092d2d7220 */ /* 0x000fe20000410000 */
[----:B------:R-:W-:Y:S01]  /*6900*/  FMNMX.FTZ R5, R178, R5, !PT ;  /* 0x00000005b2057209 */ /* 0x000fe20007810000 */
[----:B------:R-:W4:Y:S01]  /*6910*/  MUFU.EX2 R161, R161 ;  /* 0x000000a100a17308 */ /* 0x000f220000000800 */
[----:B-1----:R-:W-:Y:S01]  /*6920*/  FADD.FTZ R2, R157, R2 ;  /* 0x000000029d027221 */ /* 0x002fe20000010000 */
[----:B------:R-:W-:Y:S01]  /*6930*/  FMUL.FTZ R48, R48, R9 ;  /* 0x0000000930307220 */ /* 0x000fe20000410000 */
[----:B------:R-:W-:Y:S01]  /*6940*/  FMNMX.FTZ R5, R179, R5, !PT ;  /* 0x00000005b3057209 */ /* 0x000fe20007810000 */
[-C--:B------:R-:W-:Y:S01]  /*6950*/  FMUL.FTZ R49, R49, R9.reuse ;  /* 0x0000000931317220 */ /* 0x080fe20000410000 */
[-C--:B------:R-:W-:Y:S01]  /*6960*/  FMUL.FTZ R52, R52, R9.reuse ;  /* 0x0000000934347220 */ /* 0x080fe20000410000 */
[----:B------:R-:W-:Y:S01]  /*6970*/  FMUL.FTZ R53, R53, R9 ;  /* 0x0000000935357220 */ /* 0x000fe20000410000 */
[----:B------:R-:W-:Y:S01]  /*6980*/  FMNMX.FTZ R5, R182, R5, !PT ;  /* 0x00000005b6057209 */ /* 0x000fe20007810000 */
[----:B------:R-:W1:Y:S01]  /*6990*/  MUFU.EX2 R164, R164 ;  /* 0x000000a400a47308 */ /* 0x000e620000000800 */
[----:B---3--:R-:W-:Y:S01]  /*69a0*/  FADD.FTZ R2, R160, R2 ;  /* 0x00000002a0027221 */ /* 0x008fe20000010000 */
        /* <DEDUP_REMOVED lines=36> */
[-C--:B------:R-:W-:Y:S01]  /*6bf0*/  FMUL.FTZ R93, R93, R9.reuse ;  /* 0x000000095d5d7220 */ /* 0x080fe20000410000 */
[-C--:B------:R-:W-:Y:S01]  /*6c00*/  FMUL.FTZ R96, R96, R9.reuse ;  /* 0x0000000960607220 */ /* 0x080fe20000410000 */
[----:B------:R-:W4:Y:S01]  /*6c10*/  SHFL.BFLY PT, R10, R5, 0x2, 0x1f ;  /* 0x0c401f00050a7f89 */ /* 0x000f2200000e0000 */
[----:B------:R-:W5:Y:S01]  /*6c20*/  MUFU.EX2 R173, R173 ;  /* 0x000000ad00ad7308 */ /* 0x000f620000000800 */
        /* <DEDUP_REMOVED lines=22> */
[----:B----4-:R-:W-:Y:S01]  /*6d90*/  FMNMX.FTZ R5, R5, R10, !PT ;  /* 0x0000000a05057209 */ /* 0x010fe20007810000 */
[----:B------:R-:W4:Y:S01]  /*6da0*/  MUFU.EX2 R180, R180 ;  /* 0x000000b400b47308 */ /* 0x000f220000000800 */
[----:B-1----:R-:W-:Y:S01]  /*6db0*/  FADD.FTZ R2, R176, R2 ;  /* 0x00000002b0027221 */ /* 0x002fe20000010000 */
[-C--:B------:R-:W-:Y:S01]  /*6dc0*/  FMUL.FTZ R132, R132, R9.reuse ;  /* 0x0000000984847220 */ /* 0x080fe20000410000 */
[-C--:B------:R-:W-:Y:S01]  /*6dd0*/  FMUL.FTZ R133, R133, R9.reuse ;  /* 0x0000000985857220 */ /* 0x080fe20000410000 */
[----:B------:R-:W1:Y:S01]  /*6de0*/  SHFL.BFLY PT, R10, R5, 0x1, 0x1f ;  /* 0x0c201f00050a7f89 */ /* 0x000e6200000e0000 */
[-C--:B------:R-:W-:Y:S01]  /*6df0*/  FMUL.FTZ R136, R136, R9.reuse ;  /* 0x0000000988887220 */ /* 0x080fe20000410000 */
[-C--:B------:R-:W-:Y:S01]  /*6e00*/  FMUL.FTZ R137, R137, R9.reuse ;  /* 0x0000000989897220 */ /* 0x080fe20000410000 */
[-C--:B------:R-:W-:Y:S01]  /*6e10*/  FMUL.FTZ R140, R140, R9.reuse ;  /* 0x000000098c8c7220 */ /* 0x080fe20000410000 */
[----:B------:R-:W5:Y:S01]  /*6e20*/  MUFU.EX2 R181, R181 ;  /* 0x000000b500b57308 */ /* 0x000f620000000800 */
[----:B---3--:R-:W-:Y:S01]  /*6e30*/  FADD.FTZ R2, R177, R2 ;  /* 0x00000002b1027221 */ /* 0x008fe20000010000 */
[-C--:B------:R-:W-:Y:S01]  /*6e40*/  FMUL.FTZ R141, R141, R9.reuse ;  /* 0x000000098d8d7220 */ /* 0x080fe20000410000 */
[-C--:B------:R-:W-:Y:S01]  /*6e50*/  FMUL.FTZ R144, R144, R9.reuse ;  /* 0x0000000990907220 */ /* 0x080fe20000410000 */
[-C--:B------:R-:W-:Y:S01]  /*6e60*/  FMUL.FTZ R145, R145, R9.reuse ;  /* 0x0000000991917220 */ /* 0x080fe20000410000 */
[-C--:B------:R-:W-:Y:S01]  /*6e70*/  FMUL.FTZ R148, R148, R9.reuse ;  /* 0x0000000994947220 */ /* 0x080fe20000410000 */
[----:B------:R-:W-:-:S02]  /*6e80*/  FMUL.FTZ R149, R149, R9 ;  /* 0x0000000995957220 */ /* 0x000fc40000410000 */
[----:B------:R-:W3:Y:S01]  /*6e90*/  MUFU.EX2 R184, R184 ;  /* 0x000000b800b87308 */ /* 0x000ee20000000800 */
[----:B----4-:R-:W-:-:S07]  /*6ea0*/  FADD.FTZ R2, R180, R2 ;  /* 0x00000002b4027221 */ /* 0x010fce0000010000 */
[----:B------:R-:W-:Y:S01]  /*6eb0*/  MUFU.EX2 R185, R185 ;  /* 0x000000b900b97308 */ /* 0x000fe20000000800 */
[----:B-----5:R-:W-:Y:S01]  /*6ec0*/  FADD.FTZ R2, R181, R2 ;  /* 0x00000002b5027221 */ /* 0x020fe20000010000 */
[----:B-1----:R-:W-:-:S04]  /*6ed0*/  FMNMX.FTZ R5, R5, R10, !PT ;  /* 0x0000000a05057209 */ /* 0x002fc80007810000 */
[C---:B------:R-:W-:Y:S01]  /*6ee0*/  FSETP.NEU.FTZ.AND P1, PT, R5.reuse, -INF , PT ;  /* 0xff8000000500780b */ /* 0x040fe20003f3d000 */
[C---:B------:R-:W-:Y:S01]  /*6ef0*/  FMUL.FTZ R11, R5.reuse, UR10 ;  /* 0x0000000a050b7c20 */ /* 0x040fe20008410000 */
[----:B------:R-:W-:Y:S01]  /*6f00*/  MUFU.EX2 R188, R188 ;  /* 0x000000bc00bc7308 */ /* 0x000fe20000000800 */
[----:B---3--:R-:W-:Y:S01]  /*6f10*/  FADD.FTZ R2, R184, R2 ;  /* 0x00000002b8027221 */ /* 0x008fe20000010000 */
[----:B------:R-:W-:Y:S02]  /*6f20*/  FSEL R21, R5, RZ, P1 ;  /* 0x000000ff05157208 */ /* 0x000fe40000800000 */
[----:B------:R-:W-:-:S03]  /*6f30*/  FSEL R11, R11, RZ, P1 ;  /* 0x000000ff0b0b7208 */ /* 0x000fc60000800000 */
        /* <DEDUP_REMOVED lines=11> */
[----:B------:R-:W-:Y:S01]  /*6ff0*/  F2FP.F16.F32.PACK_AB R154, R157, R156 ;  /* 0x0000009c9d9a723e */ /* 0x000fe200000000ff */
[--C-:B------:R-:W-:Y:S01]  /*7000*/  FFMA.FTZ R167, R167, UR10, -R11.reuse ;  /* 0x0000000aa7a77c23 */ /* 0x100fe2000801080b */
[--C-:B------:R-:W-:Y:S01]  /*7010*/  FFMA.FTZ R12, R170, UR10, -R11.reuse ;  /* 0x0000000aaa0c7c23 */ /* 0x100fe2000801080b */
[--C-:B------:R-:W-:Y:S01]  /*7020*/  FFMA.FTZ R171, R171, UR10, -R11.reuse ;  /* 0x0000000aabab7c23 */ /* 0x100fe2000801080b */
[--C-:B------:R-:W-:Y:S01]  /*7030*/  FFMA.FTZ R10, R174, UR10, -R11.reuse ;  /* 0x0000000aae0a7c23 */ /* 0x100fe2000801080b */
[----:B------:R-:W-:Y:S01]  /*7040*/  F2FP.F16.F32.PACK_AB R156, R161, R160 ;  /* 0x000000a0a19c723e */ /* 0x000fe200000000ff */
[----:B------:R-:W1:Y:S01]  /*7050*/  MUFU.EX2 R8, R8 ;  /* 0x0000000800087308 */ /* 0x000e620000000800 */
[--C-:B------:R-:W-:Y:S01]  /*7060*/  FFMA.FTZ R175, R175, UR10, -R11.reuse ;  /* 0x0000000aafaf7c23 */ /* 0x100fe2000801080b */
[--C-:B------:R-:W-:Y:S01]  /*7070*/  FFMA.FTZ R178, R178, UR10, -R11.reuse ;  /* 0x0000000ab2b27c23 */ /* 0x100fe2000801080b */
[--C-:B------:R-:W-:Y:S01]  /*7080*/  FFMA.FTZ R179, R179, UR10, -R11.reuse ;  /* 0x0000000ab3b37c23 */ /* 0x100fe2000801080b */
[----:B------:R-:W-:Y:S01]  /*7090*/  F2FP.F16.F32.PACK_AB R158, R165, R164 ;  /* 0x000000a4a59e723e */ /* 0x000fe200000000ff */
[--C-:B------:R-:W-:Y:S01]  /*70a0*/  FFMA.FTZ R182, R182, UR10, -R11.reuse ;  /* 0x0000000ab6b67c23 */ /* 0x100fe2000801080b */
[--C-:B------:R-:W-:Y:S01]  /*70b0*/  FFMA.FTZ R183, R183, UR10, -R11.reuse ;  /* 0x0000000ab7b77c23 */ /* 0x100fe2000801080b */
[--C-:B------:R-:W-:Y:S01]  /*70c0*/  FFMA.FTZ R186, R186, UR10, -R11.reuse ;  /* 0x0000000ababa7c23 */ /* 0x100fe2000801080b */
[----:B------:R-:W3:Y:S01]  /*70d0*/  MUFU.EX2 R153, R155 ;  /* 0x0000009b00997308 */ /* 0x000ee20000000800 */
[--C-:B------:R-:W-:Y:S01]  /*70e0*/  FFMA.FTZ R187, R187, UR10, -R11.reuse ;  /* 0x0000000abbbb7c23 */ /* 0x100fe2000801080b */
[----:B------:R-:W-:Y:S01]  /*70f0*/  F2FP.F16.F32.PACK_AB R160, R169, R168 ;  /* 0x000000a8a9a0723e */ /* 0x000fe200000000ff */
[--C-:B------:R-:W-:Y:S01]  /*7100*/  FFMA.FTZ R190, R190, UR10, -R11.reuse ;  /* 0x0000000abebe7c23 */ /* 0x100fe2000801080b */
[--C-:B------:R-:W-:Y:S01]  /*7110*/  FFMA.FTZ R191, R191, UR10, -R11.reuse ;  /* 0x0000000abfbf7c23 */ /* 0x100fe2000801080b */
[--C-:B------:R-:W-:Y:S01]  /*7120*/  FFMA.FTZ R194, R194, UR10, -R11.reuse ;  /* 0x0000000ac2c27c23 */ /* 0x100fe2000801080b */
[--C-:B------:R-:W-:Y:S01]  /*7130*/  FFMA.FTZ R195, R195, UR10, -R11.reuse ;  /* 0x0000000ac3c37c23 */ /* 0x100fe2000801080b */
[----:B------:R-:W-:Y:S01]  /*7140*/  F2FP.F16.F32.PACK_AB R162, R173, R172 ;  /* 0x000000acada2723e */ /* 0x000fe200000000ff */
[----:B------:R-:W4:Y:S01]  /*7150*/  MUFU.EX2 R15, R15 ;  /* 0x0000000f000f7308 */ /* 0x000f220000000800 */
[----:B-1----:R-:W-:Y:S01]  /*7160*/  FFMA.FTZ R0, R8, R0, R20 ;  /* 0x0000000008007223 */ /* 0x002fe20000010014 */
[--C-:B------:R-:W-:Y:S01]  /*7170*/  FFMA.FTZ R198, R198, UR10, -R11.reuse ;  /* 0x0000000ac6c67c23 */ /* 0x100fe2000801080b */
[----:B------:R-:W-:Y:S01]  /*7180*/  FADD.FTZ R2, R185, R2 ;  /* 0x00000002b9027221 */ /* 0x000fe20000010000 */
[----:B------:R-:W-:Y:S01]  /*7190*/  FFMA.FTZ R11, R199, UR10, -R11 ;  /* 0x0000000ac70b7c23 */ /* 0x000fe2000801080b */
[----:B------:R-:W-:Y:S01]  /*71a0*/  F2FP.F16.F32.PACK_AB R164, R177, R176 ;  /* 0x000000b0b1a4723e */ /* 0x000fe200000000ff */
[----:B------:R-:W-:Y:S01]  /*71b0*/  FMUL.FTZ R26, R26, R8 ;  /* 0x000000081a1a7220 */ /* 0x000fe20000410000 */
[----:B------:R-:W-:Y:S01]  /*71c0*/  FADD.FTZ R2, R188, R2 ;  /* 0x00000002bc027221 */ /* 0x000fe20000010000 */
[----:B------:R-:W1:Y:S01]  /*71d0*/  MUFU.EX2 R155, R159 ;  /* 0x0000009f009b7308 */ /* 0x000e620000000800 */
[----:B---3--:R-:W-:Y:S01]  /*71e0*/  FADD.FTZ R0, R153, R0 ;  /* 0x0000000099007221 */ /* 0x008fe20000010000 */
[----:B------:R-:W-:Y:S01]  /*71f0*/  F2FP.F16.F32.PACK_AB R166, R181, R180 ;  /* 0x000000b4b5a6723e */ /* 0x000fe200000000ff */
[----:B------:R-:W-:Y:S01]  /*7200*/  FADD.FTZ R2, R189, R2 ;  /* 0x00000002bd027221 */ /* 0x000fe20000010000 */
[----:B------:R-:W-:Y:S01]  /*7210*/  F2FP.F16.F32.PACK_AB R168, R185, R184 ;  /* 0x000000b8b9a8723e */ /* 0x000fe200000000ff */
[----:B------:R-:W-:Y:S01]  /*7220*/  FMUL.FTZ R27, R27, R8 ;  /* 0x000000081b1b7220 */ /* 0x000fe20000410000 */
[----:B------:R-:W-:Y:S01]  /*7230*/  F2FP.F16.F32.PACK_AB R170, R189, R188 ;  /* 0x000000bcbdaa723e */ /* 0x000fe200000000ff */
[----:B------:R-:W-:Y:S01]  /*7240*/  FMUL.FTZ R30, R30, R8 ;  /* 0x000000081e1e7220 */ /* 0x000fe20000410000 */
[----:B------:R-:W3:Y:S01]  /*7250*/  MUFU.EX2 R14, R14 ;  /* 0x0000000e000e7308 */ /* 0x000ee20000000800 */
[----:B----4-:R-:W-:Y:S01]  /*7260*/  FADD.FTZ R0, R15, R0 ;  /* 0x000000000f007221 */ /* 0x010fe20000010000 */
[----:B------:R-:W-:Y:S01]  /*7270*/  F2FP.F16.F32.PACK_AB R153, R153, R20 ;  /* 0x000000149999723e */ /* 0x000fe200000000ff */
[-C--:B------:R-:W-:Y:S01]  /*7280*/  FMUL.FTZ R31, R31, R8.reuse ;  /* 0x000000081f1f7220 */ /* 0x080fe20000410000 */
[-C--:B------:R-:W-:Y:S01]  /*7290*/  FMUL.FTZ R34, R34, R8.reuse ;  /* 0x0000000822227220 */ /* 0x080fe20000410000 */
[-C--:B------:R-:W-:Y:S01]  /*72a0*/  FMUL.FTZ R35, R35, R8.reuse ;  /* 0x0000000823237220 */ /* 0x080fe20000410000 */
[-C--:B------:R-:W-:Y:S01]  /*72b0*/  FMUL.FTZ R38, R38, R8.reuse ;  /* 0x0000000826267220 */ /* 0x080fe20000410000 */
[-C--:B------:R-:W-:Y:S01]  /*72c0*/  FMUL.FTZ R39, R39, R8.reuse ;  /* 0x0000000827277220 */ /* 0x080fe20000410000 */
        /* <DEDUP_REMOVED lines=83> */
[----:B------:R-:W-:-:S05]  /*7800*/  FMUL.FTZ R151, R151, R8 ;  /* 0x0000000897977220 */ /* 0x000fca0000410000 */
[----:B------:R-:W3:Y:S01]  /*7810*/  MUFU.EX2 R169, R186 ;  /* 0x000000ba00a97308 */ /* 0x000ee20000000800 */
[----:B----4-:R-:W-:-:S07]  /*7820*/  FADD.FTZ R0, R167, R0 ;  /* 0x00000000a7007221 */ /* 0x010fce0000010000 */
[----:B------:R-:W4:Y:S01]  /*7830*/  MUFU.EX2 R187, R187 ;  /* 0x000000bb00bb7308 */ /* 0x000f220000000800 */
[C---:B-1----:R-:W-:Y:S01]  /*7840*/  FADD.FTZ R0, R183.reuse, R0 ;  /* 0x00000000b7007221 */ /* 0x042fe20000010000 */
[----:B------:R-:W-:-:S06]  /*7850*/  F2FP.F16.F32.PACK_AB R167, R183, R167 ;  /* 0x000000a7b7a7723e */ /* 0x000fcc00000000ff */
[----:B------:R-:W1:Y:S01]  /*7860*/  MUFU.EX2 R171, R190 ;  /* 0x000000be00ab7308 */ /* 0x000e620000000800 */
[----:B---3--:R-:W-:-:S07]  /*7870*/  FADD.FTZ R0, R169, R0 ;  /* 0x00000000a9007221 */ /* 0x008fce0000010000 */
[----:B------:R-:W3:Y:S01]  /*7880*/  MUFU.EX2 R191, R191 ;  /* 0x000000bf00bf7308 */ /* 0x000ee20000000800 */
[C---:B----4-:R-:W-:Y:S01]  /*7890*/  FADD.FTZ R0, R187.reuse, R0 ;  /* 0x00000000bb007221 */ /* 0x050fe20000010000 */
[----:B------:R-:W-:-:S06]  /*78a0*/  F2FP.F16.F32.PACK_AB R169, R187, R169 ;  /* 0x000000a9bba9723e */ /* 0x000fcc00000000ff */
[----:B------:R-:W4:Y:S01]  /*78b0*/  MUFU.EX2 R192, R192 ;  /* 0x000000c000c07308 */ /* 0x000f220000000800 */
[----:B-1----:R-:W-:-:S07]  /*78c0*/  FADD.FTZ R0, R171, R0 ;  /* 0x00000000ab007221 */ /* 0x002fce0000010000 */
[----:B------:R-:W1:Y:S01]  /*78d0*/  MUFU.EX2 R173, R194 ;  /* 0x000000c200ad7308 */ /* 0x000e620000000800 */
[C---:B---3--:R-:W-:Y:S01]  /*78e0*/  FADD.FTZ R0, R191.reuse, R0 ;  /* 0x00000000bf007221 */ /* 0x048fe20000010000 */
[----:B------:R-:W-:-:S06]  /*78f0*/  F2FP.F16.F32.PACK_AB R171, R191, R171 ;  /* 0x000000abbfab723e */ /* 0x000fcc00000000ff */
[----:B------:R-:W3:Y:S01]  /*7900*/  MUFU.EX2 R193, R193 ;  /* 0x000000c100c17308 */ /* 0x000ee20000000800 */
[----:B----4-:R-:W-:-:S07]  /*7910*/  FADD.FTZ R2, R192, R2 ;  /* 0x00000002c0027221 */ /* 0x010fce0000010000 */
[----:B------:R-:W4:Y:S01]  /*7920*/  MUFU.EX2 R195, R195 ;  /* 0x000000c300c37308 */ /* 0x000f220000000800 */
[----:B-1----:R-:W-:-:S07]  /*7930*/  FADD.FTZ R0, R173, R0 ;  /* 0x00000000ad007221 */ /* 0x002fce0000010000 */
[----:B------:R-:W1:Y:S01]  /*7940*/  MUFU.EX2 R196, R196 ;  /* 0x000000c400c47308 */ /* 0x000e620000000800 */
[C---:B---3--:R-:W-:Y:S01]  /*7950*/  FADD.FTZ R2, R193.reuse, R2 ;  /* 0x00000002c1027221 */ /* 0x048fe20000010000 */
[----:B------:R-:W-:-:S06]  /*7960*/  F2FP.F16.F32.PACK_AB R172, R193, R192 ;  /* 0x000000c0c1ac723e */ /* 0x000fcc00000000ff */
[----:B------:R-:W3:Y:S01]  /*7970*/  MUFU.EX2 R175, R198 ;  /* 0x000000c600af7308 */ /* 0x000ee20000000800 */
[C---:B----4-:R-:W-:Y:S01]  /*7980*/  FADD.FTZ R0, R195.reuse, R0 ;  /* 0x00000000c3007221 */ /* 0x050fe20000010000 */
[----:B------:R-:W-:-:S06]  /*7990*/  F2FP.F16.F32.PACK_AB R173, R195, R173 ;  /* 0x000000adc3ad723e */ /* 0x000fcc00000000ff */
[----:B------:R-:W4:Y:S01]  /*79a0*/  MUFU.EX2 R174, R197 ;  /* 0x000000c500ae7308 */ /* 0x000f220000000800 */
[----:B-1----:R-:W-:-:S07]  /*79b0*/  FADD.FTZ R2, R196, R2 ;  /* 0x00000002c4027221 */ /* 0x002fce0000010000 */
[----:B------:R-:W1:Y:S01]  /*79c0*/  MUFU.EX2 R11, R11 ;  /* 0x0000000b000b7308 */ /* 0x000e620000000800 */
[----:B---3--:R-:W-:Y:S01]  /*79d0*/  FADD.FTZ R0, R175, R0 ;  /* 0x00000000af007221 */ /* 0x008fe20000010000 */
[C---:B----4-:R-:W-:Y:S01]  /*79e0*/  FADD.FTZ R2, R174.reuse, R2 ;  /* 0x00000002ae027221 */ /* 0x050fe20000010000 */
[----:B------:R-:W-:Y:S02]  /*79f0*/  F2FP.F16.F32.PACK_AB R174, R174, R196 ;  /* 0x000000c4aeae723e */ /* 0x000fe400000000ff */
[C---:B-1----:R-:W-:Y:S01]  /*7a00*/  FADD.FTZ R0, R11.reuse, R0 ;  /* 0x000000000b007221 */ /* 0x042fe20000010000 */
[----:B------:R-:W-:Y:S01]  /*7a10*/  F2FP.F16.F32.PACK_AB R175, R11, R175 ;  /* 0x000000af0baf723e */ /* 0x000fe200000000ff */
[----:B------:R-:W-:Y:S06]  /*7a20*/  @!P0 BRA `(.L_x_11576) ;  /* 0x0000000000048947 */ /* 0x000fec0003800000 */
[----:B------:R-:W-:Y:S01]  /*7a30*/  BPT.TRAP 0x1 ;  /* 0x000000040000795c */ /* 0x000fe20000300000 */
.L_x_11576:
[----:B------:R1:W3:Y:S01]  /*7a40*/  SYNCS.PHASECHK.TRANS64.TRYWAIT P1, [UR26+0x22850], R7 ;  /* 0x02285007ff0075a7 */ /* 0x0002e2000802015a */
[----:B------:R-:W-:Y:S05]  /*7a50*/  @!P0 BRA `(.L_x_11577) ;  /* 0x0000000000048947 */ /* 0x000fea0003800000 */
[----:B------:R-:W-:Y:S01]  /*7a60*/  BPT.TRAP 0x1 ;  /* 0x000000040000795c */ /* 0x000fe20000300000 */
.L_x_11577:
[----:B---3--:R-:W-:Y:S05]  /*7a70*/  @P1 BRA `(.L_x_11578) ;  /* 0x0000000000081947 */ /* 0x008fea0003800000 */
[----:B------:R-:W3:Y:S02]  /*7a80*/  SYNCS.PHASECHK.TRANS64.TRYWAIT P1, [UR26+0x22850], R7 ;  /* 0x02285007ff0075a7 */ /* 0x000ee4000802015a */
[----:B---3--:R-:W-:Y:S05]  /*7a90*/  @!P1 BRA `(.L_x_11579) ;  /* 0x0000010c000c9947 */ /* 0x008fea0003800000 */
.L_x_11578:
[----:B---3--:R-:W3:Y:S01]  /*7aa0*/  S2R R8, SR_TID.X ;  /* 0x0000000000087919 */ /* 0x008ee20000002100 */
[----:B------:R-:W-:Y:S01]  /*7ab0*/  UIMAD UR11, UR38, 0xc00, UR21 ;  /* 0x00000c00260b78a4 */ /* 0x000fe2000f8e0215 */
[----:B------:R-:W-:-:S06]  /*7ac0*/  UMOV UR7, 0x40000040 ;  /* 0x4000004000077882 */ /* 0x000fcc0000000000 */
[----:B------:R-:W-:Y:S01]  /*7ad0*/  UMOV UR6, UR11 ;  /* 0x0000000b00067c82 */ /* 0x000fe20008000000 */
[----:B---3--:R-:W-:-:S05]  /*7ae0*/  SHF.R.U32.HI R8, RZ, 0x7, R8 ;  /* 0x00000007ff087819 */ /* 0x008fca0000011608 */
[----:B01----:R-:W-:-:S05]  /*7af0*/  VIADD R7, R8, 0x8 ;  /* 0x0000000808077836 */ /* 0x003fca0000000000 */
        /* <DEDUP_REMOVED lines=36> */
.L_x_11580:
[----:B------:R-:W-:Y:S01]  /*7d40*/  UIADD3 UR26, UR26, 0x22860, URZ ;  /* 0x000228601a1a7890 */ /* 0x000fe2000fffe03f */
[C---:B------:R-:W-:Y:S01]  /*7d50*/  ISETP.GT.AND P1, PT, R6.reuse, UR27, PT ;  /* 0x0000001b06007c0c */ /* 0x040fe2000bf24270 */
[----:B------:R-:W-:Y:S02]  /*7d60*/  VIADD R6, R6, 0xffffffff ;  /* 0xffffffff06067836 */ /* 0x000fe40000000000 */
[----:B------:R-:W-:Y:S01]  /*7d70*/  UPRMT UR26, UR25, 0x654, UR26 ;  /* 0x00000654191a7896 */ /* 0x000fe2000800001a */
[----:B------:R-:W-:Y:S02]  /*7d80*/  IMAD.MOV.U32 R8, RZ, RZ, R5 ;  /* 0x000000ffff087224 */ /* 0x000fe400078e0005 */
[----:B------:R-:W-:-:S06]  /*7d90*/  IMAD.MOV.U32 R9, RZ, RZ, R4 ;  /* 0x000000ffff097224 */ /* 0x000fcc00078e0004 */
[----:B------:R-:W-:Y:S01]  /*7da0*/  SYNCS.ARRIVE.TRANS64.RED.A1T0 RZ, [UR26], RZ ;  /* 0x000000ffffff79a7 */ /* 0x000fe2000810041a */
[----:B------:R-:W-:Y:S05]  /*7db0*/  @P1 BRA `(.L_x_11581) ;  /* 0xffffffd000041947 */ /* 0x000fea000383ffff */
.L_x_11562:
[----:B------:R-:W0:Y:S01]  /*7dc0*/  LDC R7, c[0x0][0x448] ;  /* 0x00011200ff077b82 */ /* 0x000e220000000800 */
[----:B------:R-:W-:Y:S01]  /*7dd0*/  UIADD3 UR6, UR42, 0x7f, URZ ;  /* 0x0000007f2a067890 */ /* 0x000fe2000fffe03f */
[----:B------:R-:W-:Y:S01]  /*7de0*/  IADD3 R10, R19, 0x1, -R18 ;  /* 0x00000001130a7810 */ /* 0x000fe20007ffe812 */
[----:B------:R-:W-:Y:S01]  /*7df0*/  UISETP.NE.AND UP0, UPT, UR47, URZ, UPT ;  /* 0x0000003f2f00728c */ /* 0x000fe2000bf05270 */
[----:B0-----:R-:W-:-:S13]  /*7e00*/  ISETP.NE.AND P1, PT, R7, 0x1, PT ;  /* 0x000000010700780c */ /* 0x001fda0003f25270 */
[----:B------:R-:W0:Y:S08]  /*7e10*/  @P1 LDC R7, c[0x0][0x44c] ;  /* 0x00011300ff071b82 */ /* 0x000e300000000800 */
[----:B------:R-:W1:Y:S01]  /*7e20*/  @P1 LDC R9, c[0x0][0x450] ;  /* 0x00011400ff091b82 */ /* 0x000e620000000800 */
[----:B0-----:R-:W-:-:S04]  /*7e30*/  @P1 IMAD.HI.U32 R8, R7, UR6, RZ ;  /* 0x0000000607081c27 */ /* 0x001fc8000f8e00ff */
[----:B------:R-:W-:Y:S01]  /*7e40*/  IMAD.U32 R7, RZ, RZ, UR6 ;  /* 0x00000006ff077e24 */ /* 0x000fe2000f8e00ff */
[----:B-1----:R-:W-:Y:S02]  /*7e50*/  @P1 SHF.R.U32.HI R7, RZ, R9, R8 ;  /* 0x00000009ff071219 */ /* 0x002fe40000011608 */
[----:B------:R-:W-:-:S03]  /*7e60*/  PLOP3.LUT P1, PT, PT, PT, UP0, 0x40, 0x0 ;  /* 0x000000000000781c */ /* 0x000fc60003f2e808 */
[----:B------:R-:W-:-:S04]  /*7e70*/  IMAD.IADD R7, R10, 0x1, R7 ;  /* 0x000000010a077824 */ /* 0x000fc800078e0207 */
[----:B------:R-:W-:-:S05]  /*7e80*/  VIADD R8, R7, -UR23 ;  /* 0x8000001707087c36 */ /* 0x000fca0008000000 */
[----:B------:R-:W-:Y:S01]  /*7e90*/  R2UR UR14, R8 ;  /* 0x00000000080e72ca */ /* 0x000fe200000e0000 */
[----:B------:R-:W-:-:S14]  /*7ea0*/  @P1 BRA `(.L_x_11582) ;  /* 0x0000000000501947 */ /* 0x000fdc0003800000 */
[----:B------:R-:W-:-:S13]  /*7eb0*/  R2UR UR11, R7 ;  /* 0x00000000070b72ca */ /* 0x000fda00000e0000 */
        /* <DEDUP_REMOVED lines=11> */
.L_x_11583:
[----:B------:R-:W-:Y:S02]  /*7f70*/  ULDC UR15, c[0x0][0x9e4] ;  /* 0x00027900000f7ab9 */ /* 0x000fe40000000800 */
[----:B------:R-:W-:-:S11]  /*7f80*/  UISETP.NE.AND UP0, UPT, UR15, 0x1, UPT ;  /* 0x000000010f00788c */ /* 0x000fd6000bf05270 */
[----:B------:R-:W-:Y:S02]  /*7f90*/  @UP0 ULDC.64 UR18, c[0x0][0x9e8] ;  /* 0x00027a0000120ab9 */ /* 0x000fe40000000a00 */
[----:B------:R-:W-:-:S04]  /*7fa0*/  UIMAD.WIDE.U32 UR6, UR11, UR18, URZ ;  /* 0x000000120b0672a5 */ /* 0x000fc8000f8e003f */
[----:B------:R-:W-:-:S12]  /*7fb0*/  @UP0 USHF.R.U32.HI UR11, URZ, UR19, UR7 ;  /* 0x000000133f0b0299 */ /* 0x000fd80008011607 */
.L_x_11584:
[----:B------:R-:W-:-:S04]  /*7fc0*/  UIMAD UR11, UR11, UR15, URZ ;  /* 0x0000000f0b0b72a4 */ /* 0x000fc8000f8e023f */
[----:B------:R-:W-:-:S04]  /*7fd0*/  UISETP.LT.AND UP0, UPT, UR14, UR11, UPT ;  /* 0x0000000b0e00728c */ /* 0x000fc8000bf01270 */
[----:B------:R-:W-:-:S12]  /*7fe0*/  USEL UR14, UR14, UR11, !UP0 ;  /* 0x0000000b0e0e7287 */ /* 0x000fd8000c000000 */
.L_x_11582:
        /* <DEDUP_REMOVED lines=12> */
.L_x_11596:
[----:B------:R-:W-:Y:S01]  /*80b0*/  UIADD3 UR38, UR38, 0x1, URZ ;  /* 0x0000000126267890 */ /* 0x000fe2000fffe03f */
[C---:B------:R-:W-:Y:S01]  /*80c0*/  ISETP.GT.AND P1, PT, R7.reuse, UR22, PT ;  /* 0x0000001607007c0c */ /* 0x040fe2000bf24270 */
[----:B------:R-:W-:Y:S02]  /*80d0*/  VIADD R7, R7, 0xffffffff ;  /* 0xffffffff07077836 */ /* 0x000fe40000000000 */
[----:B------:R-:W-:-:S04]  /*80e0*/  UISETP.NE.AND UP0, UPT, UR38, 0x2, UPT ;  /* 0x000000022600788c */ /* 0x000fc8000bf05270 */
[----:B------:R-:W-:Y:S02]  /*80f0*/  USEL UR6, URZ, 0x1, UP0 ;  /* 0x000000013f067887 */ /* 0x000fe40008000000 */
[----:B------:R-:W-:Y:S02]  /*8100*/  USEL UR38, UR38, URZ, UP0 ;  /* 0x0000003f26267287 */ /* 0x000fe40008000000 */
[----:B------:R-:W-:Y:S01]  /*8110*/  ULOP3.LUT UR37, UR37, UR6, URZ, 0x3c, !UPT ;  /* 0x0000000625257292 */ /* 0x000fe2000f8e3c3f */
[----:B-1----:R-:W-:Y:S11]  /*8120*/  @!P0 BRA `(.L_x_11586) ;  /* 0x0000000000048947 */ /* 0x002ff60003800000 */
[----:B------:R-:W-:Y:S01]  /*8130*/  BPT.TRAP 0x1 ;  /* 0x000000040000795c */ /* 0x000fe20000300000 */
.L_x_11586:
        /* <DEDUP_REMOVED lines=9> */
.L_x_11587:
[----:B-1----:R-:W-:Y:S05]  /*81d0*/  @P2 BRA `(.L_x_11588) ;  /* 0x0000000000082947 */ /* 0x002fea0003800000 */
[----:B------:R-:W1:Y:S02]  /*81e0*/  SYNCS.PHASECHK.TRANS64.TRYWAIT P2, [UR24+0x22830], R6 ;  /* 0x02283006ff0075a7 */ /* 0x000e640008040158 */
[----:B-1----:R-:W-:Y:S05]  /*81f0*/  @!P2 BRA `(.L_x_11589) ;  /* 0x00000104004ca947 */ /* 0x002fea0003800000 */
.L_x_11588:
[----:B------:R-:W-:Y:S01]  /*8200*/  UIMAD UR18, UR38, 0x300, UR20 ;  /* 0x00000300261278a4 */ /* 0x000fe2000f8e0214 */
[----:B------:R-:W-:Y:S01]  /*8210*/  WARPGROUP.ARRIVE ;  /* 0x00000000000079c5 */ /* 0x000fe20000000000 */
[----:B------:R-:W-:Y:S01]  /*8220*/  UMOV UR19, 0x40000040 ;  /* 0x4000004000137882 */ /* 0x000fe20000000000 */
[----:B------:R-:W-:Y:S01]  /*8230*/  UMOV UR7, 0x40000040 ;  /* 0x4000004000077882 */ /* 0x000fe20000000000 */
[----:B------:R-:W-:-:S03]  /*8240*/  UIADD3 UR6, UR18, 0x2, URZ ;  /* 0x0000000212067890 */ /* 0x000fc6000fffe03f */
[----:B-12---:R-:W1:Y:S01]  /*8250*/  S2R R3, SR_TID.X ;  /* 0x0000000000037919 */ /* 0x006e620000002100 */
        /* <DEDUP_REMOVED lines=20> */
.L_x_11590:
        /* <DEDUP_REMOVED lines=69> */
[----:B------:R-:W4:Y:S01]  /*87f0*/  MUFU.EX2 R156, R156 ;  /* 0x0000009c009c7308 */ /* 0x000f220000000800 */
[----:B--2---:R-:W-:Y:S01]  /*8800*/  FFMA.FTZ R2, R8, R2, R152 ;  /* 0x0000000208027223 */ /* 0x004fe20000010098 */
[----:B------:R-:W-:Y:S01]  /*8810*/  FMNMX.FTZ R5, R167, R5, !PT ;  /* 0x00000005a7057209 */ /* 0x000fe20007810000 */
[-C--:B------:R-:W-:Y:S01]  /*8820*/  FMUL.FTZ R24, R24, R8.reuse ;  /* 0x0000000818187220 */ /* 0x080fe20000410000 */
[-C--:B------:R-:W-:Y:S01]  /*8830*/  FMUL.FTZ R25, R25, R8.reuse ;  /* 0x0000000819197220 */ /* 0x080fe20000410000 */
[-C--:B------:R-:W-:Y:S01]  /*8840*/  FMUL.FTZ R28, R28, R8.reuse ;  /* 0x000000081c1c7220 */ /* 0x080fe20000410000 */
[----:B------:R-:W-:Y:S01]  /*8850*/  FMNMX.FTZ R5, R170, R5, !PT ;  /* 0x00000005aa057209 */ /* 0x000fe20007810000 */
        /* <DEDUP_REMOVED lines=9> */
[----:B------:R-:W3:Y:S01]  /*88f0*/  MUFU.EX2 R152, R160 ;  /* 0x000000a000987308 */ /* 0x000ee20000000800 */
[----:B----4-:R-:W-:Y:S01]  /*8900*/  FADD.FTZ R2, R156, R2 ;  /* 0x000000029c027221 */ /* 0x010fe20000010000 */
[-C--:B------:R-:W-:Y:S01]  /*8910*/  FMUL.FTZ R37, R37, R8.reuse ;  /* 0x0000000825257220 */ /* 0x080fe20000410000 */
[----:B------:R-:W-:Y:S01]  /*8920*/  FMNMX.FTZ R5, R175, R5, !PT ;  /* 0x00000005af057209 */ /* 0x000fe20007810000 */
[-C--:B------:R-:W-:Y:S01]  /*8930*/  FMUL.FTZ R40, R40, R8.reuse ;  /* 0x0000000828287220 */ /* 0x080fe20000410000 */
[-C--:B------:R-:W-:Y:S01]  /*8940*/  FMUL.FTZ R41, R41, R8.reuse ;  /* 0x0000000829297220 */ /* 0x080fe20000410000 */
[----:B------:R-:W-:Y:S01]  /*8950*/  FMUL.FTZ R44, R44, R8 ;  /* 0x000000082c2c7220 */ /* 0x000fe20000410000 */
[----:B------:R-:W-:Y:S01]  /*8960*/  FMNMX.FTZ R5, R178, R5, !PT ;  /* 0x00000005b2057209 */ /* 0x000fe20007810000 */
[----:B------:R-:W4:Y:S01]  /*8970*/  MUFU.EX2 R161, R161 ;  /* 0x000000a100a17308 */ /* 0x000f220000000800 */
        /* <DEDUP_REMOVED lines=9> */
[----:B---3--:R-:W-:Y:S01]  /*8a10*/  FADD.FTZ R14, R152, R2 ;  /* 0x00000002980e7221 */ /* 0x008fe20000010000 */
[-C--:B------:R-:W-:Y:S01]  /*8a20*/  FMUL.FTZ R53, R53, R8.reuse ;  /* 0x0000000835357220 */ /* 0x080fe20000410000 */
[----:B------:R-:W-:Y:S01]  /*8a30*/  FMNMX.FTZ R5, R183, R5, !PT ;  /* 0x00000005b7057209 */ /* 0x000fe20007810000 */
[-C--:B------:R-:W-:Y:S01]  /*8a40*/  FMUL.FTZ R56, R56, R8.reuse ;  /* 0x0000000838387220 */ /* 0x080fe20000410000 */
[-C--:B------:R-:W-:Y:S01]  /*8a50*/  FMUL.FTZ R57, R57, R8.reuse ;  /* 0x0000000839397220 */ /* 0x080fe20000410000 */
[----:B------:R-:W-:Y:S01]  /*8a60*/  FMUL.FTZ R60, R60, R8 ;  /* 0x000000083c3c7220 */ /* 0x000fe20000410000 */
[----:B------:R-:W-:Y:S01]  /*8a70*/  FMNMX.FTZ R5, R186, R5, !PT ;  /* 0x00000005ba057209 */ /* 0x000fe20007810000 */
[----:B------:R-:W-:Y:S01]  /*8a80*/  MUFU.EX2 R156, R168 ;  /* 0x000000a8009c7308 */ /* 0x000fe20000000800 */
[----:B----4-:R-:W-:Y:S01]  /*8a90*/  F2FP.F16.F32.PACK_AB R152, R161, R152 ;  /* 0x00000098a198723e */ /* 0x010fe200000000ff */
        /* <DEDUP_REMOVED lines=54> */
[----:B--2---:R-:W-:Y:S01]  /*8e00*/  FMNMX.FTZ R5, R5, R10, !PT ;  /* 0x0000000a05057209 */ /* 0x004fe20007810000 */
[----:B------:R-:W-:Y:S01]  /*8e10*/  MUFU.EX2 R181, R181 ;  /* 0x000000b500b57308 */ /* 0x000fe20000000800 */
[-C--:B------:R-:W-:Y:S01]  /*8e20*/  FMUL.FTZ R141, R141, R8.reuse ;  /* 0x000000088d8d7220 */ /* 0x080fe20000410000 */
[-C--:B------:R-:W-:Y:S01]  /*8e30*/  FMUL.FTZ R144, R144, R8.reuse ;  /* 0x0000000890907220 */ /* 0x080fe20000410000 */
[-C--:B------:R-:W-:Y:S01]  /*8e40*/  FMUL.FTZ R145, R145, R8.reuse ;  /* 0x0000000891917220 */ /* 0x080fe20000410000 */
[----:B------:R-:W2:Y:S01]  /*8e50*/  SHFL.BFLY PT, R11, R5, 0x1, 0x1f ;  /* 0x0c201f00050b7f89 */ /* 0x000ea200000e0000 */
[-C--:B------:R-:W-:Y:S01]  /*8e60*/  FMUL.FTZ R148, R148, R8.reuse ;  /* 0x0000000894947220 */ /* 0x080fe20000410000 */
[----:B------:R-:W-:-:S02]  /*8e70*/  FMUL.FTZ R149, R149, R8 ;  /* 0x0000000895957220 */ /* 0x000fc40000410000 */
[----:B------:R-:W-:Y:S08]  /*8e80*/  MUFU.EX2 R10, R164 ;  /* 0x000000a4000a7308 */ /* 0x000ff00000000800 */
[----:B------:R-:W-:Y:S08]  /*8e90*/  MUFU.EX2 R164, R184 ;  /* 0x000000b800a47308 */ /* 0x000ff00000000800 */
[----:B------:R-:W-:Y:S01]  /*8ea0*/  MUFU.EX2 R185, R185 ;  /* 0x000000b900b97308 */ /* 0x000fe20000000800 */
[----:B--2---:R-:W-:-:S07]  /*8eb0*/  FMNMX.FTZ R5, R5, R11, !PT ;  /* 0x0000000b05057209 */ /* 0x004fce0007810000 */
[----:B------:R-:W-:Y:S01]  /*8ec0*/  MUFU.EX2 R189, R189 ;  /* 0x000000bd00bd7308 */ /* 0x000fe20000000800 */
        /* <DEDUP_REMOVED lines=42> */
[----:B------:R-:W-:Y:S01]  /*9170*/  F2FP.F16.F32.PACK_AB R154, R165, R10 ;  /* 0x0000000aa59a723e */ /* 0x000fe200000000ff */
[-C--:B------:R-:W-:Y:S01]  /*9180*/  FMUL.FTZ R39, R39, R9.reuse ;  /* 0x0000000927277220 */ /* 0x080fe20000410000 */
[-C--:B------:R-:W-:Y:S01]  /*9190*/  FMUL.FTZ R42, R42, R9.reuse ;  /* 0x000000092a2a7220 */ /* 0x080fe20000410000 */
[-C--:B------:R-:W-:Y:S01]  /*91a0*/  FMUL.FTZ R43, R43, R9.reuse ;  /* 0x000000092b2b7220 */ /* 0x080fe20000410000 */
[----:B------:R3:W5:Y:S01]  /*91b0*/  MUFU.EX2 R153, R162 ;  /* 0x000000a200997308 */ /* 0x0007620000000800 */
        /* <DEDUP_REMOVED lines=43> */
[-C--:B------:R-:W-:Y:S01]  /*9470*/  FMUL.FTZ R83, R83, R9.reuse ;  /* 0x0000000953537220 */ /* 0x080fe20000410000 */
[-C--:B------:R-:W-:Y:S01]  /*9480*/  FMUL.FTZ R86, R86, R9.reuse ;  /* 0x0000000956567220 */ /* 0x080fe20000410000 */
[----:B------:R-:W-:Y:S01]  /*9490*/  FADD.FTZ R0, R160, R0 ;  /* 0x00000000a0007221 */ /* 0x000fe20000010000 */
[----:B------:R-:W-:Y:S01]  /*94a0*/  F2FP.F16.F32.PACK_AB R160, R177, R160 ;  /* 0x000000a0b1a0723e */ /* 0x000fe200000000ff */
        /* <DEDUP_REMOVED lines=15> */
[----:B------:R-:W-:Y:S01]  /*95a0*/  F2FP.F16.F32.PACK_AB R164, R185, R164 ;  /* 0x000000a4b9a4723e */ /* 0x000fe200000000ff */
        /* <DEDUP_REMOVED lines=75> */
[----:B------:R-:W-:Y:S06]  /*9a60*/  @!P0 BRA `(.L_x_11591) ;  /* 0x0000000000048947 */ /* 0x000fec0003800000 */
[----:B------:R-:W-:Y:S01]  /*9a70*/  BPT.TRAP 0x1 ;  /* 0x000000040000795c */ /* 0x000fe20000300000 */
.L_x_11591:
[----:B------:R2:W3:Y:S01]  /*9a80*/  SYNCS.PHASECHK.TRANS64.TRYWAIT P2, [UR24+0x22850], R6 ;  /* 0x02285006ff0075a7 */ /* 0x0004e20008040158 */
[----:B------:R-:W-:Y:S05]  /*9a90*/  @!P0 BRA `(.L_x_11592) ;  /* 0x0000000000048947 */ /* 0x000fea0003800000 */
[----:B------:R-:W-:Y:S01]  /*9aa0*/  BPT.TRAP 0x1 ;  /* 0x000000040000795c */ /* 0x000fe20000300000 */
.L_x_11592:
[----:B---3--:R-:W-:Y:S05]  /*9ab0*/  @P2 BRA `(.L_x_11593) ;  /* 0x0000000000082947 */ /* 0x008fea0003800000 */
[----:B------:R-:W3:Y:S02]  /*9ac0*/  SYNCS.PHASECHK.TRANS64.TRYWAIT P2, [UR24+0x22850], R6 ;  /* 0x02285006ff0075a7 */ /* 0x000ee40008040158 */
[----:B---3--:R-:W-:Y:S05]  /*9ad0*/  @!P2 BRA `(.L_x_11594) ;  /* 0x000000ec002ca947 */ /* 0x008fea0003800000 */
.L_x_11593:
[----:B------:R-:W4:Y:S01]  /*9ae0*/  S2R R8, SR_TID.X ;  /* 0x0000000000087919 */ /* 0x000f220000002100 */
[----:B------:R-:W-:Y:S01]  /*9af0*/  UIMAD UR11, UR38, 0xc00, UR21 ;  /* 0x00000c00260b78a4 */ /* 0x000fe2000f8e0215 */
[----:B------:R-:W-:-:S06]  /*9b00*/  UMOV UR7, 0x40000040 ;  /* 0x4000004000077882 */ /* 0x000fcc0000000000 */
[----:B------:R-:W-:Y:S01]  /*9b10*/  UMOV UR6, UR11 ;  /* 0x0000000b00067c82 */ /* 0x000fe20008000000 */
[----:B----4-:R-:W-:-:S05]  /*9b20*/  SHF.R.U32.HI R8, RZ, 0x7, R8 ;  /* 0x00000007ff087819 */ /* 0x010fca0000011608 */
[----:B0-23--:R-:W-:-:S05]  /*9b30*/  VIADD R6, R8, 0x8 ;  /* 0x0000000808067836 */ /* 0x00dfca0000000000 */
        /* <DEDUP_REMOVED lines=36> */
.L_x_11595:
[----:B------:R-:W-:Y:S01]  /*9d80*/  UIADD3 UR24, UR24, 0x22860, URZ ;  /* 0x0002286018187890 */ /* 0x000fe2000fffe03f */
[----:B------:R-:W-:Y:S02]  /*9d90*/  IMAD.MOV.U32 R9, RZ, RZ, R5 ;  /* 0x000000ffff097224 */ /* 0x000fe400078e0005 */
[----:B------:R-:W-:Y:S01]  /*9da0*/  IMAD.MOV.U32 R8, RZ, RZ, R4 ;  /* 0x000000ffff087224 */ /* 0x000fe200078e0004 */
[----:B------:R-:W-:-:S09]  /*9db0*/  UPRMT UR24, UR23, 0x654, UR24 ;  /* 0x0000065417187896 */ /* 0x000fd20008000018 */
[----:B------:R-:W-:Y:S01]  /*9dc0*/  SYNCS.ARRIVE.TRANS64.RED.A1T0 RZ, [UR24], RZ ;  /* 0x000000ffffff79a7 */ /* 0x000fe20008100418 */
[----:B------:R-:W-:Y:S05]  /*9dd0*/  @P1 BRA `(.L_x_11596) ;  /* 0xffffffe000b41947 */ /* 0x000fea000383ffff */
[----:B------:R-:W-:-:S07]  /*9de0*/  IMAD.MOV.U32 R6, RZ, RZ, R7 ;  /* 0x000000ffff067224 */ /* 0x000fce00078e0007 */
.L_x_11585:
        /* <DEDUP_REMOVED lines=8> */
.L_x_11616:
[----:B------:R-:W-:-:S04]  /*9e70*/  UIADD3 UR38, UR38, 0x1, URZ ;  /* 0x0000000126267890 */ /* 0x000fc8000fffe03f */
[----:B------:R-:W-:-:S04]  /*9e80*/  UISETP.NE.AND UP0, UPT, UR38, 0x2, UPT ;  /* 0x000000022600788c */ /* 0x000fc8000bf05270 */
[----:B------:R-:W-:Y:S02]  /*9e90*/  USEL UR6, URZ, 0x1, UP0 ;  /* 0x000000013f067887 */ /* 0x000fe40008000000 */
[----:B------:R-:W-:Y:S02]  /*9ea0*/  USEL UR38, UR38, URZ, UP0 ;  /* 0x0000003f26267287 */ /* 0x000fe40008000000 */
[----:B------:R-:W-:Y:S01]  /*9eb0*/  ULOP3.LUT UR37, UR37, UR6, URZ, 0x3c, !UPT ;  /* 0x0000000625257292 */ /* 0x000fe2000f8e3c3f */
[----:B------:R-:W-:Y:S11]  /*9ec0*/  @!P0 BRA `(.L_x_11598) ;  /* 0x0000000000048947 */ /* 0x000ff60003800000 */
[----:B------:R-:W-:Y:S01]  /*9ed0*/  BPT.TRAP 0x1 ;  /* 0x000000040000795c */ /* 0x000fe20000300000 */
.L_x_11598:
[----:B------:R-:W0:Y:S01]  /*9ee0*/  S2UR UR22, SR_CgaCtaId ;  /* 0x00000000001679c3 */ /* 0x000e220000008800 */
[----:B------:R-:W-:Y:S01]  /*9ef0*/  UMOV UR6, 0x400 ;  /* 0x0000040000067882 */ /* 0x000fe20000000000 */
[----:B------:R-:W-:-:S05]  /*9f00*/  IMAD.U32 R7, RZ, RZ, UR37 ;  /* 0x00000025ff077e24 */ /* 0x000fca000f8e00ff */
[----:B------:R-:W-:Y:S01]  /*9f10*/  SHF.L.U32 R7, R7, 0x1f, RZ ;  /* 0x0000001f07077819 */ /* 0x000fe200000006ff */
[----:B0-----:R-:W-:-:S04]  /*9f20*/  ULEA UR6, UR22, UR6, 0x18 ;  /* 0x0000000616067291 */ /* 0x001fc8000f8ec03f */
[----:B------:R-:W-:-:S09]  /*9f30*/  ULEA UR23, UR38, UR6, 0x3 ;  /* 0x0000000626177291 */ /* 0x000fd2000f8e183f */
[----:B------:R0:W3:Y:S01]  /*9f40*/  SYNCS.PHASECHK.TRANS64.TRYWAIT P1, [UR23+0x22830], R7 ;  /* 0x02283007ff0075a7 */ /* 0x0000e20008020157 */
[----:B------:R-:W-:Y:S05]  /*9f50*/  @!P0 BRA `(.L_x_11599) ;  /* 0x0000000000048947 */ /* 0x000fea0003800000 */
[----:B------:R-:W-:Y:S01]  /*9f60*/  BPT.TRAP 0x1 ;  /* 0x000000040000795c */ /* 0x000fe20000300000 */
.L_x_11599:
[----:B---3--:R-:W-:Y:S05]  /*9f70*/  @P1 BRA `(.L_x_11600) ;  /* 0x0000000000081947 */ /* 0x008fea0003800000 */
[----:B------:R-:W3:Y:S02]  /*9f80*/  SYNCS.PHASECHK.TRANS64.TRYWAIT P1, [UR23+0x22830], R7 ;  /* 0x02283007ff0075a7 */ /* 0x000ee40008020157 */
[----:B---3--:R-:W-:Y:S05]  /*9f90*/  @!P1 BRA `(.L_x_11601) ;  /* 0x000000e800149947 */ /* 0x008fea0003800000 */
.L_x_11600:
        /* <DEDUP_REMOVED lines=26> */
.L_x_11602:
[----:B---3--:R-:W2:Y:S01]  /*a140*/  LDC R4, c[0x0][0x448] ;  /* 0x00011200ff047b82 */ /* 0x008ea20000000800 */
        /* <DEDUP_REMOVED lines=11> */
[----:B--2---:R-:W-:-:S13]  /*a200*/  ISETP.NE.AND P1, PT, R4, 0x1, PT ;  /* 0x000000010400780c */ /* 0x004fda0003f25270 */
[----:B------:R-:W2:Y:S08]  /*a210*/  @P1 LDC R5, c[0x0][0x44c] ;  /* 0x00011300ff051b82 */ /* 0x000eb00000000800 */
[----:B------:R-:W3:Y:S01]  /*a220*/  @P1 LDC R4, c[0x0][0x450] ;  /* 0x00011400ff041b82 */ /* 0x000ee20000000800 */
[----:B--2---:R-:W-:-:S05]  /*a230*/  @P1 IMAD.HI.U32 R5, R15, R5, RZ ;  /* 0x000000050f051227 */ /* 0x004fca00078e00ff */
[----:B---3--:R-:W-:Y:S02]  /*a240*/  @P1 SHF.R.U32.HI R15, RZ, R4, R5 ;  /* 0x00000004ff0f1219 */ /* 0x008fe40000011605 */
[----:B------:R-:W-:-:S03]  /*a250*/  PLOP3.LUT P1, PT, PT, PT, UP0, 0x40, 0x0 ;  /* 0x000000000000781c */ /* 0x000fc60003f2e808 */
[----:B------:R-:W2:Y:S02]  /*a260*/  SHFL.IDX PT, R20, R15, RZ, 0x1c1f ;  /* 0x001c1fff0f147589 */ /* 0x000ea400000e0000 */
[----:B--2---:R-:W-:Y:S02]  /*a270*/  IMAD.IADD R12, R14, 0x1, R20 ;  /* 0x000000010e0c7824 */ /* 0x004fe400078e0214 */
        /* <DEDUP_REMOVED lines=14> */
.L_x_11605:
[----:B------:R-:W-:-:S05]  /*a360*/  IMAD.U32 R21, RZ, RZ, UR25 ;  /* 0x00000019ff157e24 */ /* 0x000fca000f8e00ff */
[----:B------:R-:W-:-:S13]  /*a370*/  ISETP.NE.AND P1, PT, R21, 0x1, PT ;  /* 0x000000011500780c */ /* 0x000fda0003f25270 */
[----:B------:R-:W2:Y:S02]  /*a380*/  @P1 LDC.64 R4, c[0x0][0x9e8] ;  /* 0x00027a00ff041b82 */ /* 0x000ea40000000a00 */
[----:B--2---:R-:W-:-:S05]  /*a390*/  @P1 IMAD.HI.U32 R4, R20, R4, RZ ;  /* 0x0000000414041227 */ /* 0x004fca00078e00ff */
[----:B------:R-:W-:-:S07]  /*a3a0*/  @P1 SHF.R.U32.HI R20, RZ, R5, R4 ;  /* 0x00000005ff141219 */ /* 0x000fce0000011604 */
.L_x_11606:
[----:B------:R-:W-:Y:S05]  /*a3b0*/  BSYNC B0 ;  /* 0x0000000000007941 */ /* 0x000fea0003800000 */
.L_x_11604:
[----:B------:R-:W-:-:S04]  /*a3c0*/  IMAD.IADD R4, R10, 0x1, -R17 ;  /* 0x000000010a047824 */ /* 0x000fc800078e0a11 */
[----:B------:R-:W-:-:S05]  /*a3d0*/  IMAD R4, R20, R21, R4 ;  /* 0x0000001514047224 */ /* 0x000fca00078e0204 */
[----:B------:R-:W-:Y:S02]  /*a3e0*/  VIMNMX R11, R11, R4, !PT ;  /* 0x000000040b0b7248 */ /* 0x000fe40007fe0100 */
[----:B------:R-:W-:-:S07]  /*a3f0*/  VIADDMNMX R12, R4, R21, R12, PT ;  /* 0x00000015040c7246 */ /* 0x000fce000380010c */
.L_x_11603:
        /* <DEDUP_REMOVED lines=133> */
[----:B------:R-:W2:Y:S02]  /*ac50*/  SHFL.IDX PT, R11, R15, 0x1, 0x1c1f ;  /* 0x003c1f000f0b7f89 */ /* 0x000ea400000e0000 */
[----:B------:R-:W-:-:S04]  /*ac60*/  ISETP.LT.OR P6, PT, R12, 0x5a, P6 ;  /* 0x0000005a0c00780c */ /* 0x000fc800037c1670 */
[----:B------:R-:W-:Y:S02]  /*ac70*/  FSEL R197, R197, -INF , !P6 ;  /* 0xff800000c5c57808 */ /* 0x000fe40007000000 */
[----:B------:R-:W-:Y:S01]  /*ac80*/  PLOP3.LUT P6, PT, PT, PT, UP0, 0x40, 0x0 ;  /* 0x000000000000781c */ /* 0x000fe20003fce808 */
[--C-:B--2---:R-:W-:Y:S02]  /*ac90*/  IMAD.IADD R14, R14, 0x1, R11.reuse ;  /* 0x000000010e0e7824 */ /* 0x104fe400078e020b */
        /* <DEDUP_REMOVED lines=14> */
.L_x_11609:
[----:B------:R-:W-:-:S05]  /*ad80*/  IMAD.U32 R12, RZ, RZ, UR25 ;  /* 0x00000019ff0c7e24 */ /* 0x000fca000f8e00ff */
[----:B------:R-:W-:-:S13]  /*ad90*/  ISETP.NE.AND P6, PT, R12, 0x1, PT ;  /* 0x000000010c00780c */ /* 0x000fda0003fc5270 */
[----:B------:R-:W2:Y:S02]  /*ada0*/  @P6 LDC.64 R4, c[0x0][0x9e8] ;  /* 0x00027a00ff046b82 */ /* 0x000ea40000000a00 */
[----:B--2---:R-:W-:-:S05]  /*adb0*/  @P6 IMAD.HI.U32 R4, R11, R4, RZ ;  /* 0x000000040b046227 */ /* 0x004fca00078e00ff */
[----:B------:R-:W-:-:S07]  /*adc0*/  @P6 SHF.R.U32.HI R11, RZ, R5, R4 ;  /* 0x00000005ff0b6219 */ /* 0x000fce0000011604 */
.L_x_11610:
[----:B------:R-:W-:Y:S05]  /*add0*/  BSYNC B0 ;  /* 0x0000000000007941 */ /* 0x000fea0003800000 */
.L_x_11608:
[----:B------:R-:W-:-:S04]  /*ade0*/  IMAD.IADD R10, R10, 0x1, -R17 ;  /* 0x000000010a0a7824 */ /* 0x000fc800078e0a11 */
[----:B------:R-:W-:-:S05]  /*adf0*/  IMAD R10, R11, R12, R10 ;  /* 0x0000000c0b0a7224 */ /* 0x000fca00078e020a */
[----:B------:R-:W-:Y:S02]  /*ae00*/  VIMNMX R13, R13, R10, !PT ;  /* 0x0000000a0d0d7248 */ /* 0x000fe40007fe0100 */
[----:B------:R-:W-:-:S07]  /*ae10*/  VIADDMNMX R14, R10, R12, R14, PT ;  /* 0x0000000c0a0e7246 */ /* 0x000fce000380010e */
.L_x_11607:
        /* <DEDUP_REMOVED lines=61> */
[----:B------:R-:W2:Y:S01]  /*b1f0*/  SHFL.BFLY PT, R5, R4, 0x2, 0x1f ;  /* 0x0c401f0004057f89 */ /* 0x000ea200000e0000 */
        /* <DEDUP_REMOVED lines=14> */
[----:B--2---:R-:W-:Y:S02]  /*b2e0*/  FMNMX.FTZ R4, R4, R5, !PT ;  /* 0x0000000504047209 */ /* 0x004fe40007810000 */
[----:B------:R-:W-:Y:S02]  /*b2f0*/  ISETP.GT.AND P1, PT, R13, 0x30, !P1 ;  /* 0x000000300d00780c */ /* 0x000fe40004f24270 */
[----:B------:R-:W-:Y:S01]  /*b300*/  FSEL R191, R191, -INF , !P2 ;  /* 0xff800000bfbf7808 */ /* 0x000fe20005000000 */
[----:B------:R-:W2:Y:S01]  /*b310*/  SHFL.BFLY PT, R5, R4, 0x1, 0x1f ;  /* 0x0c201f0004057f89 */ /* 0x000ea200000e0000 */
        /* <DEDUP_REMOVED lines=13> */
[----:B--2---:R-:W-:-:S02]  /*b3f0*/  FMNMX.FTZ R4, R4, R5, !PT ;  /* 0x0000000504047209 */ /* 0x004fc40007810000 */
        /* <DEDUP_REMOVED lines=59> */
[----:B------:R-:W2:Y:S01]  /*b7b0*/  MUFU.EX2 R9, R9 ;  /* 0x0000000900097308 */ /* 0x000ea20000000800 */
[----:B------:R-:W-:Y:S02]  /*b7c0*/  FSEL R199, R199, -INF , !P1 ;  /* 0xff800000c7c77808 */ /* 0x000fe40004800000 */
[----:B------:R-:W-:-:S04]  /*b7d0*/  FMNMX.FTZ R5, R159, R5, !PT ;  /* 0x000000059f057209 */ /* 0x000fc80007810000 */
[----:B------:R-:W-:Y:S01]  /*b7e0*/  FMNMX.FTZ R5, R162, R5, !PT ;  /* 0x00000005a2057209 */ /* 0x000fe20007810000 */
[----:B------:R-:W3:Y:S03]  /*b7f0*/  MUFU.EX2 R153, R153 ;  /* 0x0000009900997308 */ /* 0x000ee60000000800 */
[----:B------:R-:W-:-:S04]  /*b800*/  FMNMX.FTZ R5, R163, R5, !PT ;  /* 0x00000005a3057209 */ /* 0x000fc80007810000 */
[----:B------:R-:W-:Y:S01]  /*b810*/  FMNMX.FTZ R5, R166, R5, !PT ;  /* 0x00000005a6057209 */ /* 0x000fe20007810000 */
[----:B------:R-:W4:Y:S01]  /*b820*/  MUFU.EX2 R10, R10 ;  /* 0x0000000a000a7308 */ /* 0x000f220000000800 */
[----:B--2---:R-:W-:Y:S01]  /*b830*/  FFMA.FTZ R2, R9, R2, R152 ;  /* 0x0000000209027223 */ /* 0x004fe20000010098 */
[----:B------:R-:W-:Y:S01]  /*b840*/  FMUL.FTZ R24, R24, R9 ;  /* 0x0000000918187220 */ /* 0x000fe20000410000 */
[----:B------:R-:W-:Y:S01]  /*b850*/  FMNMX.FTZ R5, R167, R5, !PT ;  /* 0x00000005a7057209 */ /* 0x000fe20007810000 */
[-C--:B------:R-:W-:Y:S01]  /*b860*/  FMUL.FTZ R25, R25, R9.reuse ;  /* 0x0000000919197220 */ /* 0x080fe20000410000 */
[-C--:B------:R-:W-:Y:S01]  /*b870*/  FMUL.FTZ R28, R28, R9.reuse ;  /* 0x000000091c1c7220 */ /* 0x080fe20000410000 */
[----:B------:R-:W-:Y:S01]  /*b880*/  FMUL.FTZ R29, R29, R9 ;  /* 0x000000091d1d7220 */ /* 0x000fe20000410000 */
[----:B------:R-:W-:Y:S01]  /*b890*/  FMNMX.FTZ R5, R170, R5, !PT ;  /* 0x00000005aa057209 */ /* 0x000fe20007810000 */
[----:B------:R-:W2:Y:S01]  /*b8a0*/  MUFU.EX2 R157, R157 ;  /* 0x0000009d009d7308 */ /* 0x000ea20000000800 */
        /* <DEDUP_REMOVED lines=8> */
[----:B----4-:R-:W-:Y:S01]  /*b930*/  FADD.FTZ R2, R10, R2 ;  /* 0x000000020a027221 */ /* 0x010fe20000010000 */
[----:B------:R-:W3:Y:S01]  /*b940*/  MUFU.EX2 R160, R160 ;  /* 0x000000a000a07308 */ /* 0x000ee20000000800 */
[----:B------:R-:W-:Y:S01]  /*b950*/  FMUL.FTZ R40, R40, R9 ;  /* 0x0000000928287220 */ /* 0x000fe20000410000 */
[----:B------:R-:W-:Y:S01]  /*b960*/  FMNMX.FTZ R5, R175, R5, !PT ;  /* 0x00000005af057209 */ /* 0x000fe20007810000 */
[-C--:B------:R-:W-:Y:S01]  /*b970*/  FMUL.FTZ R41, R41, R9.reuse ;  /* 0x0000000929297220 */ /* 0x080fe20000410000 */
[-C--:B------:R-:W-:Y:S01]  /*b980*/  FMUL.FTZ R44, R44, R9.reuse ;  /* 0x000000092c2c7220 */ /* 0x080fe20000410000 */
[----:B------:R-:W-:Y:S01]  /*b990*/  FMUL.FTZ R45, R45, R9 ;  /* 0x000000092d2d7220 */ /* 0x000fe20000410000 */
[----:B------:R-:W-:Y:S01]  /*b9a0*/  FMNMX.FTZ R5, R178, R5, !PT ;  /* 0x00000005b2057209 */ /* 0x000fe20007810000 */
[----:B--2---:R-:W-:Y:S01]  /*b9b0*/  FADD.FTZ R2, R157, R2 ;  /* 0x000000029d027221 */ /* 0x004fe20000010000 */
[----:B------:R-:W2:Y:S01]  /*b9c0*/  MUFU.EX2 R161, R161 ;  /* 0x000000a100a17308 */ /* 0x000ea20000000800 */
[----:B------:R-:W-:Y:S01]  /*b9d0*/  FMUL.FTZ R48, R48, R9 ;  /* 0x0000000930307220 */ /* 0x000fe20000410000 */
[----:B------:R-:W-:Y:S01]  /*b9e0*/  FMNMX.FTZ R5, R179, R5, !PT ;  /* 0x00000005b3057209 */ /* 0x000fe20007810000 */
[-C--:B------:R-:W-:Y:S01]  /*b9f0*/  FMUL.FTZ R49, R49, R9.reuse ;  /* 0x0000000931317220 */ /* 0x080fe20000410000 */
[-C--:B------:R-:W-:Y:S01]  /*ba00*/  FMUL.FTZ R52, R52, R9.reuse ;  /* 0x0000000934347220 */ /* 0x080fe20000410000 */
[----:B------:R-:W-:Y:S01]  /*ba10*/  FMUL.FTZ R53, R53, R9 ;  /* 0x0000000935357220 */ /* 0x000fe20000410000 */
[----:B------:R-:W-:Y:S01]  /*ba20*/  FMNMX.FTZ R5, R182, R5, !PT ;  /* 0x00000005b6057209 */ /* 0x000fe20007810000 */
[----:B------:R-:W-:Y:S01]  /*ba30*/  FMUL.FTZ R56, R56, R9 ;  /* 0x0000000938387220 */ /* 0x000fe20000410000 */
[----:B------:R-:W4:Y:S01]  /*ba40*/  MUFU.EX2 R164, R164 ;  /* 0x000000a400a47308 */ /* 0x000f220000000800 */
        /* <DEDUP_REMOVED lines=8> */
[----:B--2---:R-:W-:Y:S01]  /*bad0*/  FADD.FTZ R2, R161, R2 ;  /* 0x00000002a1027221 */ /* 0x004fe20000010000 */
[----:B------:R-:W-:Y:S01]  /*bae0*/  FMNMX.FTZ R5, R187, R5, !PT ;  /* 0x00000005bb057209 */ /* 0x000fe20007810000 */
[-C--:B------:R-:W-:Y:S01]  /*baf0*/  FMUL.FTZ R65, R65, R9.reuse ;  /* 0x0000000941417220 */ /* 0x080fe20000410000 */
[----:B------:R-:W-:Y:S01]  /*bb00*/  F2FP.F16.F32.PACK_AB R160, R161, R160 ;  /* 0x000000a0a1a0723e */ /* 0x000fe200000000ff */
[----:B------:R-:W-:Y:S01]  /*bb10*/  FMUL.FTZ R68, R68, R9 ;  /* 0x0000000944447220 */ /* 0x000fe20000410000 */
[----:B------:R-:W-:Y:S01]  /*bb20*/  FMNMX.FTZ R5, R190, R5, !PT ;  /* 0x00000005be057209 */ /* 0x000fe20007810000 */
[----:B------:R-:W-:Y:S01]  /*bb30*/  FMUL.FTZ R69, R69, R9 ;  /* 0x0000000945457220 */ /* 0x000fe20000410000 */
[----:B------:R-:W2:Y:S01]  /*bb40*/  MUFU.EX2 R168, R168 ;  /* 0x000000a800a87308 */ /* 0x000ea20000000800 */
[----:B----4-:R-:W-:Y:S01]  /*bb50*/  FADD.FTZ R2, R164, R2 ;  /* 0x00000002a4027221 */ /* 0x010fe20000010000 */
        /* <DEDUP_REMOVED lines=18> */
[-C--:B------:R-:W-:Y:S01]  /*bc80*/  FMUL.FTZ R89, R89, R9.reuse ;  /* 0x0000000959597220 */ /* 0x080fe20000410000 */
[-C--:B------:R-:W-:Y:S01]  /*bc90*/  FMUL.FTZ R92, R92, R9.reuse ;  /* 0x000000095c5c7220 */ /* 0x080fe20000410000 */
[-C--:B------:R-:W-:Y:S01]  /*bca0*/  FMUL.FTZ R93, R93, R9.reuse ;  /* 0x000000095d5d7220 */ /* 0x080fe20000410000 */
[----:B------:R-:W2:Y:S01]  /*bcb0*/  SHFL.BFLY PT, R11, R5, 0x2, 0x1f ;  /* 0x0c401f00050b7f89 */ /* 0x000ea200000e0000 */
[----:B------:R-:W5:Y:S01]  /*bcc0*/  MUFU.EX2 R173, R173 ;  /* 0x000000ad00ad7308 */ /* 0x000f620000000800 */
        /* <DEDUP_REMOVED lines=21> */
[----:B------:R-:W-:Y:S01]  /*be20*/  FMUL.FTZ R128, R128, R9 ;  /* 0x0000000980807220 */ /* 0x000fe20000410000 */
[----:B--2---:R-:W-:Y:S01]  /*be30*/  FMNMX.FTZ R5, R5, R11, !PT ;  /* 0x0000000b05057209 */ /* 0x004fe20007810000 */
[----:B------:R-:W2:Y:S01]  /*be40*/  MUFU.EX2 R180, R180 ;  /* 0x000000b400b47308 */ /* 0x000ea20000000800 */
[----:B----4-:R-:W-:Y:S01]  /*be50*/  FADD.FTZ R2, R176, R2 ;  /* 0x00000002b0027221 */ /* 0x010fe20000010000 */
[-C--:B------:R-:W-:Y:S01]  /*be60*/  FMUL.FTZ R129, R129, R9.reuse ;  /* 0x0000000981817220 */ /* 0x080fe20000410000 */
[-C--:B------:R-:W-:Y:S01]  /*be70*/  FMUL.FTZ R132, R132, R9.reuse ;  /* 0x0000000984847220 */ /* 0x080fe20000410000 */
[----:B------:R-:W4:Y:S01]  /*be80*/  SHFL.BFLY PT, R11, R5, 0x1, 0x1f ;  /* 0x0c201f00050b7f89 */ /* 0x000f2200000e0000 */
        /* <DEDUP_REMOVED lines=12> */
[----:B--2---:R-:W-:-:S07]  /*bf50*/  FADD.FTZ R2, R180, R2 ;  /* 0x00000002b4027221 */ /* 0x004fce0000010000 */
[----:B------:R-:W2:Y:S01]  /*bf60*/  MUFU.EX2 R185, R185 ;  /* 0x000000b900b97308 */ /* 0x000ea20000000800 */
[----:B-----5:R-:W-:Y:S01]  /*bf70*/  FADD.FTZ R2, R181, R2 ;  /* 0x00000002b5027221 */ /* 0x020fe20000010000 */
[----:B----4-:R-:W-:-:S04]  /*bf80*/  FMNMX.FTZ R5, R5, R11, !PT ;  /* 0x0000000b05057209 */ /* 0x010fc80007810000 */
[C---:B------:R-:W-:Y:S01]  /*bf90*/  FSETP.NEU.FTZ.AND P1, PT, R5.reuse, -INF , PT ;  /* 0xff8000000500780b */ /* 0x040fe20003f3d000 */
[----:B------:R-:W-:Y:S01]  /*bfa0*/  FMUL.FTZ R12, R5, UR10 ;  /* 0x0000000a050c7c20 */ /* 0x000fe20008410000 */
[----:B------:R-:W4:Y:S01]  /*bfb0*/  MUFU.EX2 R188, R188 ;  /* 0x000000bc00bc7308 */ /* 0x000f220000000800 */
[----:B---3--:R-:W-:-:S03]  /*bfc0*/  FADD.FTZ R2, R184, R2 ;  /* 0x00000002b8027221 */ /* 0x008fc60000010000 */
[----:B------:R-:W-:Y:S01]  /*bfd0*/  FSEL R12, R12, RZ, P1 ;  /* 0x000000ff0c0c7208 */ /* 0x000fe20000800000 */
[----:B--2---:R-:W-:-:S03]  /*bfe0*/  FADD.FTZ R2, R185, R2 ;  /* 0x00000002b9027221 */ /* 0x004fc60000010000 */
[----:B------:R-:W-:Y:S01]  /*bff0*/  MUFU.EX2 R189, R189 ;  /* 0x000000bd00bd7308 */ /* 0x000fe20000000800 */
[--C-:B------:R-:W-:Y:S01]  /*c000*/  FFMA.FTZ R20, R158, UR10, -R12.reuse ;  /* 0x0000000a9e147c23 */ /* 0x100fe2000801080c */
[----:B------:R-:W-:Y:S01]  /*c010*/  F2FP.F16.F32.PACK_AB R158, R157, R10 ;  /* 0x0000000a9d9e723e */ /* 0x000fe200000000ff */
[--C-:B------:R-:W-:Y:S01]  /*c020*/  FFMA.FTZ R154, R154, UR10, -R12.reuse ;  /* 0x0000000a9a9a7c23 */ /* 0x100fe2000801080c */
[----:B------:R-:W-:Y:S01]  /*c030*/  FSEL R10, R5, RZ, P1 ;  /* 0x000000ff050a7208 */ /* 0x000fe20000800000 */
[--C-:B------:R-:W-:Y:S01]  /*c040*/  FFMA.FTZ R155, R155, UR10, -R12.reuse ;  /* 0x0000000a9b9b7c23 */ /* 0x100fe2000801080c */
[--C-:B------:R-:W-:Y:S01]  /*c050*/  FFMA.FTZ R159, R159, UR10, -R12.reuse ;  /* 0x0000000a9f9f7c23 */ /* 0x100fe2000801080c */
[----:B------:R-:W-:Y:S01]  /*c060*/  FFMA.FTZ R15, R162, UR10, -R12 ;  /* 0x0000000aa20f7c23 */ /* 0x000fe2000801080c */
[----:B------:R-:W-:Y:S01]  /*c070*/  MUFU.EX2 R20, R20 ;  /* 0x0000001400147308 */ /* 0x000fe20000000800 */
[----:B------:R-:W-:Y:S01]  /*c080*/  FADD.FTZ R10, -R10, R8 ;  /* 0x000000080a0a7221 */ /* 0x000fe20000010100 */
        /* <DEDUP_REMOVED lines=12> */
[----:B------:R-:W-:Y:S01]  /*c150*/  F2FP.F16.F32.PACK_AB R164, R169, R168 ;  /* 0x000000a8a9a4723e */ /* 0x000fe200000000ff */
[--C-:B------:R-:W-:Y:S01]  /*c160*/  FFMA.FTZ R182, R182, UR10, -R12.reuse ;  /* 0x0000000ab6b67c23 */ /* 0x100fe2000801080c */
[----:B------:R-:W2:Y:S01]  /*c170*/  MUFU.EX2 R8, R8 ;  /* 0x0000000800087308 */ /* 0x000ea20000000800 */
        /* <DEDUP_REMOVED lines=11> */
[----:B------:R-:W-:Y:S01]  /*c230*/  FFMA.FTZ R12, R199, UR10, -R12 ;  /* 0x0000000ac70c7c23 */ /* 0x000fe2000801080c */
[----:B----4-:R-:W-:Y:S01]  /*c240*/  FADD.FTZ R2, R188, R2 ;  /* 0x00000002bc027221 */ /* 0x010fe20000010000 */
[----:B------:R-:W-:-:S02]  /*c250*/  F2FP.F16.F32.PACK_AB R170, R181, R180 ;  /* 0x000000b4b5aa723e */ /* 0x000fc400000000ff */
[----:B------:R-:W4:Y:S01]  /*c260*/  MUFU.EX2 R159, R159 ;  /* 0x0000009f009f7308 */ /* 0x000f220000000800 */
[----:B--2---:R-:W-:Y:S01]  /*c270*/  FFMA.FTZ R0, R8, R0, R154 ;  /* 0x0000000008007223 */ /* 0x004fe2000001009a */
[----:B------:R-:W-:Y:S01]  /*c280*/  FADD.FTZ R2, R189, R2 ;  /* 0x00000002bd027221 */ /* 0x000fe20000010000 */
[----:B------:R-:W-:Y:S01]  /*c290*/  F2FP.F16.F32.PACK_AB R172, R185, R184 ;  /* 0x000000b8b9ac723e */ /* 0x000fe200000000ff */
[----:B------:R-:W-:Y:S01]  /*c2a0*/  FMUL.FTZ R26, R26, R8 ;  /* 0x000000081a1a7220 */ /* 0x000fe20000410000 */
[----:B------:R-:W-:Y:S01]  /*c2b0*/  F2FP.F16.F32.PACK_AB R174, R189, R188 ;  /* 0x000000bcbdae723e */ /* 0x000fe200000000ff */
[-C--:B------:R-:W-:Y:S01]  /*c2c0*/  FMUL.FTZ R27, R27, R8.reuse ;  /* 0x000000081b1b7220 */ /* 0x080fe20000410000 */
[----:B------:R-:W-:Y:S01]  /*c2d0*/  FMUL.FTZ R30, R30, R8 ;  /* 0x000000081e1e7220 */ /* 0x000fe20000410000 */
[----:B------:R-:W2:Y:S01]  /*c2e0*/  MUFU.EX2 R15, R15 ;  /* 0x0000000f000f7308 */ /* 0x000ea20000000800 */
[C---:B---3--:R-:W-:Y:S01]  /*c2f0*/  FADD.FTZ R0, R155.reuse, R0 ;  /* 0x000000009b007221 */ /* 0x048fe20000010000 */
[----:B------:R-:W-:Y:S01]  /*c300*/  F2FP.F16.F32.PACK_AB R157, R155, R154 ;  /* 0x0000009a9b9d723e */ /* 0x000fe200000000ff */
[-C--:B------:R-:W-:Y:S01]  /*c310*/  FMUL.FTZ R31, R31, R8.reuse ;  /* 0x000000081f1f7220 */ /* 0x080fe20000410000 */
[-C--:B------:R-:W-:Y:S01]  /*c320*/  FMUL.FTZ R34, R34, R8.reuse ;  /* 0x0000000822227220 */ /* 0x080fe20000410000 */
[----:B------:R-:W-:Y:S01]  /*c330*/  FADD.FTZ R0, R20, R0 ;  /* 0x0000000014007221 */ /* 0x000fe20000010000 */
        /* <DEDUP_REMOVED lines=86> */
[----:B------:R-:W-:-:S04]  /*c8a0*/  FMUL.FTZ R151, R151, R8 ;  /* 0x0000000897977220 */ /* 0x000fc80000410000 */
        /* <DEDUP_REMOVED lines=28> */
[----:B--2---:R-:W-:Y:S01]  /*ca70*/  FADD.FTZ R0, R179, R0 ;  /* 0x00000000b3007221 */ /* 0x004fe20000010000 */
[C---:B---3--:R-:W-:Y:S01]  /*ca80*/  FADD.FTZ R2, R178.reuse, R2 ;  /* 0x00000002b2027221 */ /* 0x048fe20000010000 */
[----:B------:R-:W-:Y:S02]  /*ca90*/  F2FP.F16.F32.PACK_AB R178, R178, R196 ;  /* 0x000000c4b2b2723e */ /* 0x000fe400000000ff */
[C---:B----4-:R-:W-:Y:S01]  /*caa0*/  FADD.FTZ R0, R12.reuse, R0 ;  /* 0x000000000c007221 */ /* 0x050fe20000010000 */
[----:B------:R-:W-:Y:S01]  /*cab0*/  F2FP.F16.F32.PACK_AB R179, R12, R179 ;  /* 0x000000b30cb3723e */ /* 0x000fe200000000ff */
[----:B------:R-:W-:Y:S06]  /*cac0*/  @!P0 BRA `(.L_x_11611) ;  /* 0x0000000000048947 */ /* 0x000fec0003800000 */
[----:B------:R-:W-:Y:S01]  /*cad0*/  BPT.TRAP 0x1 ;  /* 0x000000040000795c */ /* 0x000fe20000300000 */
.L_x_11611:
[----:B------:R2:W3:Y:S01]  /*cae0*/  SYNCS.PHASECHK.TRANS64.TRYWAIT P1, [UR23+0x22850], R7 ;  /* 0x02285007ff0075a7 */ /* 0x0004e20008020157 */
[----:B------:R-:W-:Y:S05]  /*caf0*/  @!P0 BRA `(.L_x_11612) ;  /* 0x0000000000048947 */ /* 0x000fea0003800000 */
[----:B------:R-:W-:Y:S01]  /*cb00*/  BPT.TRAP 0x1 ;  /* 0x000000040000795c */ /* 0x000fe20000300000 */
.L_x_11612:
[----:B---3--:R-:W-:Y:S05]  /*cb10*/  @P1 BRA `(.L_x_11613) ;  /* 0x0000000000081947 */ /* 0x008fea0003800000 */
[----:B------:R-:W3:Y:S02]  /*cb20*/  SYNCS.PHASECHK.TRANS64.TRYWAIT P1, [UR23+0x22850], R7 ;  /* 0x02285007ff0075a7 */ /* 0x000ee40008020157 */
[----:B---3--:R-:W-:Y:S05]  /*cb30*/  @!P1 BRA `(.L_x_11614) ;  /* 0x000000bc00449947 */ /* 0x008fea0003800000 */
.L_x_11613:
        /* <DEDUP_REMOVED lines=42> */
.L_x_11615:
        /* <DEDUP_REMOVED lines=8> */
.L_x_11597:
[----:B------:R-:W0:Y:S01]  /*ce60*/  SHFL.BFLY PT, R7, R2, 0x2, 0x1f ;  /* 0x0c401f0002077f89 */ /* 0x000e2200000e0000 */
[----:B------:R-:W-:Y:S01]  /*ce70*/  UIADD3 UR38, UR38, 0x1, URZ ;  /* 0x0000000126267890 */ /* 0x000fe2000fffe03f */
[----:B------:R1:W-:Y:S06]  /*ce80*/  BAR.ARV R3, 0x100 ;  /* 0x000400030000751d */ /* 0x0003ec0000002000 */
[----:B------:R-:W-:Y:S02]  /*ce90*/  UISETP.NE.AND UP0, UPT, UR38, 0x2, UPT ;  /* 0x000000022600788c */ /* 0x000fe4000bf05270 */
[----:B------:R-:W-:Y:S06]  /*cea0*/  BAR.ARV 0x8, 0x180 ;  /* 0x0206000000007b1d */ /* 0x000fec0000002000 */
[----:B-12---:R-:W-:Y:S01]  /*ceb0*/  IMAD.MOV.U32 R3, RZ, RZ, -0x800000 ;  /* 0xff800000ff037424 */ /* 0x006fe200078e00ff */
[----:B------:R-:W-:Y:S01]  /*cec0*/  USEL UR4, URZ, 0x1, UP0 ;  /* 0x000000013f047887 */ /* 0x000fe20008000000 */
[----:B------:R-:W1:Y:S01]  /*ced0*/  SHFL.BFLY PT, R9, R0, 0x2, 0x1f ;  /* 0x0c401f0000097f89 */ /* 0x000e6200000e0000 */
[----:B------:R-:W-:Y:S01]  /*cee0*/  PLOP3.LUT P0, PT, PT, PT, PT, 0x8, 0x0 ;  /* 0x000000000000781c */ /* 0x000fe20003f0e170 */
[----:B------:R-:W-:Y:S01]  /*cef0*/  UIADD3 UR36, UR36, 0x1, URZ ;  /* 0x0000000124247890 */ /* 0x000fe2000fffe03f */
[----:B0-----:R-:W-:Y:S01]  /*cf00*/  FADD.FTZ R8, R7, R2 ;  /* 0x0000000207087221 */ /* 0x001fe20000010000 */
[----:B------:R-:W-:-:S02]  /*cf10*/  USEL UR38, UR38, URZ, UP0 ;  /* 0x0000003f26267287 */ /* 0x000fc40008000000 */
[----:B------:R-:W-:Y:S02]  /*cf20*/  ULOP3.LUT UR37, UR37, UR4, URZ, 0x3c, !UPT ;  /* 0x0000000425257292 */ /* 0x000fe4000f8e3c3f */
[----:B------:R-:W0:Y:S01]  /*cf30*/  SHFL.BFLY PT, R7, R8, 0x1, 0x1f ;  /* 0x0c201f0008077f89 */ /* 0x000e2200000e0000 */
[----:B-1----:R-:W-:Y:S01]  /*cf40*/  FADD.FTZ R9, R9, R0 ;  /* 0x0000000009097221 */ /* 0x002fe20000010000 */
[----:B------:R-:W-:-:S04]  /*cf50*/  IMAD.MOV.U32 R0, RZ, RZ, RZ ;  /* 0x000000ffff007224 */ /* 0x000fc800078e00ff */
        /* <DEDUP_REMOVED lines=147> */
.L_x_11538:
        /* <DEDUP_REMOVED lines=16> */
[----:B------:R-:W-:Y:S02]  /*d990*/  F2FP.F16.F32.PACK_AB R7, R31, R30 ;  /* 0x0000001e1f07723e */ /* 0x000fe400000000ff */
[----:B------:R-:W-:Y:S02]  /*d9a0*/  F2FP.F16.F32.PACK_AB R10, R37, R36 ;  /* 0x00000024250a723e */ /* 0x000fe400000000ff */
[----:B------:R-:W-:Y:S01]  /*d9b0*/  BAR.SYNC.DEFER_BLOCKING 0x1, 0x100 ;  /* 0x0044000000007b1d */ /* 0x000fe20000010000 */
[----:B------:R-:W-:-:S05]  /*d9c0*/  UISETP.NE.AND UP0, UPT, UR44, URZ, UPT ;  /* 0x0000003f2c00728c */ /* 0x000fca000bf05270 */
[----:B------:R-:W-:Y:S01]  /*d9d0*/  ULDC UR20, c[0x0][0xbe8] ;  /* 0x0002fa0000147ab9 */ /* 0x000fe20000000800 */
[----:B------:R-:W-:Y:S01]  /*d9e0*/  UMOV UR10, UR8 ;  /* 0x00000008000a7c82 */ /* 0x000fe20008000000 */
[----:B0-----:R-:W-:Y:S01]  /*d9f0*/  UMOV UR11, UR4 ;  /* 0x00000004000b7c82 */ /* 0x001fe20008000000 */
[----:B------:R-:W-:Y:S01]  /*da00*/  ULDC UR4, c[0x0][0xad4] ;  /* 0x0002b50000047ab9 */ /* 0x000fe20000000800 */
[----:B--2---:R-:W-:-:S03]  /*da10*/  IMAD.WIDE R18, R0, R18, UR10 ;  /* 0x0000000a00127e25 */ /* 0x004fc6000f8e0212 */
[C---:B------:R-:W-:Y:S02]  /*da20*/  IADD3 R9, P1, R18.reuse, 0x20, RZ ;  /* 0x0000002012097810 */ /* 0x040fe40007f3e0ff */
[----:B------:R-:W-:Y:S02]  /*da30*/  LOP3.LUT R5, R18, 0x380, RZ, 0xc0, !PT ;  /* 0x0000038012057812 */ /* 0x000fe400078ec0ff */
[----:B------:R-:W-:Y:S02]  /*da40*/  LOP3.LUT R8, R9, 0x380, RZ, 0xc0, !PT ;  /* 0x0000038009087812 */ /* 0x000fe400078ec0ff */
[----:B------:R-:W-:Y:S02]  /*da50*/  SHF.R.U64 R5, R5, 0x3, RZ ;  /* 0x0000000305057819 */ /* 0x000fe400000012ff */
[----:B------:R-:W-:Y:S02]  /*da60*/  SHF.R.U64 R8, R8, 0x3, RZ ;  /* 0x0000000308087819 */ /* 0x000fe400000012ff */
[----:B------:R-:W-:-:S02]  /*da70*/  IADD3 R157, P0, R18, 0x40, RZ ;  /* 0x00000040129d7810 */ /* 0x000fc40007f1e0ff */
[----:B------:R-:W-:Y:S01]  /*da80*/  LOP3.LUT R8, R8, R9, RZ, 0x3c, !PT ;  /* 0x0000000908087212 */ /* 0x000fe200078e3cff */
[--C-:B------:R-:W-:Y:S01]  /*da90*/  IMAD.X R9, RZ, RZ, R19.reuse, P1 ;  /* 0x000000ffff097224 */ /* 0x100fe200008e0613 */
[C---:B------:R-:W-:Y:S02]  /*daa0*/  IADD3 R163, P3, R18.reuse, 0x4000, RZ ;  /* 0x0000400012a37810 */ /* 0x040fe40007f7e0ff */
[C---:B------:R-:W-:Y:S02]  /*dab0*/  IADD3 R165, P6, R18.reuse, 0x4020, RZ ;  /* 0x0000402012a57810 */ /* 0x040fe40007fde0ff */
[----:B------:R-:W-:Y:S02]  /*dac0*/  IADD3 R169, P1, R18, 0x8000, RZ ;  /* 0x0000800012a97810 */ /* 0x000fe40007f3e0ff */
[----:B------:R-:W-:Y:S01]  /*dad0*/  LOP3.LUT R4, R5, R18, RZ, 0x3c, !PT ;  /* 0x0000001205047212 */ /* 0x000fe200078e3cff */
[----:B------:R-:W-:Y:S01]  /*dae0*/  IMAD.MOV.U32 R5, RZ, RZ, R19 ;  /* 0x000000ffff057224 */ /* 0x000fe200078e0013 */
[----:B------:R-:W-:-:S02]  /*daf0*/  LOP3.LUT R156, R157, 0x380, RZ, 0xc0, !PT ;  /* 0x000003809d9c7812 */ /* 0x000fc400078ec0ff */
[C---:B------:R-:W-:Y:S02]  /*db00*/  IADD3 R159, P4, R18.reuse, 0x60, RZ ;  /* 0x00000060129f7810 */ /* 0x040fe40007f9e0ff */
[----:B------:R-:W-:Y:S02]  /*db10*/  IADD3 R167, P5, R18, 0x4040, RZ ;  /* 0x0000404012a77810 */ /* 0x000fe40007fbe0ff */
[----:B------:R-:W-:Y:S02]  /*db20*/  LOP3.LUT R162, R163, 0x380, RZ, 0xc0, !PT ;  /* 0x00000380a3a27812 */ /* 0x000fe400078ec0ff */
[----:B------:R-:W-:Y:S02]  /*db30*/  LOP3.LUT R164, R165, 0x380, RZ, 0xc0, !PT ;  /* 0x00000380a5a47812 */ /* 0x000fe400078ec0ff */
[----:B------:R-:W-:Y:S02]  /*db40*/  LOP3.LUT R168, R169, 0x380, RZ, 0xc0, !PT ;  /* 0x00000380a9a87812 */ /* 0x000fe400078ec0ff */
[----:B------:R-:W-:-:S02]  /*db50*/  SHF.R.U64 R156, R156, 0x3, RZ ;  /* 0x000000039c9c7819 */ /* 0x000fc400000012ff */
[----:B------:R-:W-:Y:S02]  /*db60*/  LOP3.LUT R158, R159, 0x380, RZ, 0xc0, !PT ;  /* 0x000003809f9e7812 */ /* 0x000fe400078ec0ff */
[----:B------:R-:W-:Y:S02]  /*db70*/  MOV R13, R4 ;  /* 0x00000004000d7202 */ /* 0x000fe40000000f00 */
[----:B------:R-:W-:Y:S02]  /*db80*/  LOP3.LUT R166, R167, 0x380, RZ, 0xc0, !PT ;  /* 0x00000380a7a67812 */ /* 0x000fe400078ec0ff */
[----:B------:R-:W-:Y:S02]  /*db90*/  SHF.R.U64 R162, R162, 0x3, RZ ;  /* 0x00000003a2a27819 */ /* 0x000fe400000012ff */
[----:B------:R-:W-:Y:S02]  /*dba0*/  SHF.R.U64 R164, R164, 0x3, RZ ;  /* 0x00000003a4a47819 */ /* 0x000fe400000012ff */
[----:B------:R-:W-:-:S02]  /*dbb0*/  F2FP.F16.F32.PACK_AB R4, R25, R24 ;  /* 0x000000181904723e */ /* 0x000fc400000000ff */
[----:B------:R-:W-:Y:S02]  /*dbc0*/  F2FP.F16.F32.PACK_AB R5, R27, R26 ;  /* 0x0000001a1b05723e */ /* 0x000fe400000000ff */
[----:B------:R-:W-:Y:S02]  /*dbd0*/  SHF.R.U64 R168, R168, 0x3, RZ ;  /* 0x00000003a8a87819 */ /* 0x000fe400000012ff */
[----:B------:R-:W-:Y:S01]  /*dbe0*/  IADD3 R11, P2, R18, 0x4060, RZ ;  /* 0x00004060120b7810 */ /* 0x000fe20007f5e0ff */
[----:B------:R0:W-:Y:S01]  /*dbf0*/  STSM.16.M88.4 [R13], R4 ;  /* 0x000000040d007844 */ /* 0x0001e20000000200 */
[----:B------:R-:W-:Y:S01]  /*dc00*/  LOP3.LUT R156, R156, R157, RZ, 0x3c, !PT ;  /* 0x0000009d9c9c7212 */ /* 0x000fe200078e3cff */
[----:B------:R-:W-:Y:S01]  /*dc10*/  IMAD.X R157, RZ, RZ, R19, P0 ;  /* 0x000000ffff9d7224 */ /* 0x000fe200000e0613 */
        /* <DEDUP_REMOVED lines=8> */
[----:B------:R-:W-:Y:S02]  /*dca0*/  LOP3.LUT R12, R11, 0x380, RZ, 0xc0, !PT ;  /* 0x000003800b0c7812 */ /* 0x000fe400078ec0ff */
[C---:B------:R-:W-:Y:S01]  /*dcb0*/  IADD3 R15, P0, R18.reuse, 0x8020, RZ ;  /* 0x00008020120f7810 */ /* 0x040fe20007f1e0ff */
[----:B0-----:R-:W-:Y:S01]  /*dcc0*/  IMAD.X R13, RZ, RZ, R19, P2 ;  /* 0x000000ffff0d7224 */ /* 0x001fe200010e0613 */
[----:B------:R-:W-:-:S02]  /*dcd0*/  IADD3 R153, P3, R18, 0x8060, RZ ;  /* 0x0000806012997810 */ /* 0x000fc40007f7e0ff */
[C---:B------:R-:W-:Y:S02]  /*dce0*/  IADD3 R155, P6, R18.reuse, 0xc000, RZ ;  /* 0x0000c000129b7810 */ /* 0x040fe40007fde0ff */
[----:B------:R-:W-:Y:S02]  /*dcf0*/  IADD3 R5, P1, R18, 0xc060, RZ ;  /* 0x0000c06012057810 */ /* 0x000fe40007f3e0ff */
[----:B------:R-:W-:Y:S01]  /*dd00*/  LOP3.LUT R158, R158, R159, RZ, 0x3c, !PT ;  /* 0x0000009f9e9e7212 */ /* 0x000fe200078e3cff */
[--C-:B------:R-:W-:Y:S01]  /*dd10*/  IMAD.X R159, RZ, RZ, R19.reuse, P4 ;  /* 0x000000ffff9f7224 */ /* 0x100fe200020e0613 */
[----:B------:R-:W-:Y:S01]  /*dd20*/  LOP3.LUT R166, R166, R167, RZ, 0x3c, !PT ;  /* 0x000000a7a6a67212 */ /* 0x000fe200078e3cff */
[----:B------:R-:W-:Y:S01]  /*dd30*/  IMAD.X R167, RZ, RZ, R19, P5 ;  /* 0x000000ffffa77224 */ /* 0x000fe200028e0613 */
[----:B------:R-:W-:Y:S02]  /*dd40*/  SHF.R.U64 R12, R12, 0x3, RZ ;  /* 0x000000030c0c7819 */ /* 0x000fe400000012ff */
[----:B------:R-:W-:-:S02]  /*dd50*/  LOP3.LUT R14, R15, 0x380, RZ, 0xc0, !PT ;  /* 0x000003800f0e7812 */ /* 0x000fc400078ec0ff */
[C---:B------:R-:W-:Y:S02]  /*dd60*/  IADD3 R171, P4, R18.reuse, 0x8040, RZ ;  /* 0x0000804012ab7810 */ /* 0x040fe40007f9e0ff */
[C---:B------:R-:W-:Y:S02]  /*dd70*/  IADD3 R161, P5, R18.reuse, 0xc020, RZ ;  /* 0x0000c02012a17810 */ /* 0x040fe40007fbe0ff */
[----:B------:R-:W-:Y:S02]  /*dd80*/  IADD3 R21, P2, R18, 0xc040, RZ ;  /* 0x0000c04012157810 */ /* 0x000fe40007f5e0ff */
[----:B------:R-:W-:Y:S02]  /*dd90*/  LOP3.LUT R152, R153, 0x380, RZ, 0xc0, !PT ;  /* 0x0000038099987812 */ /* 0x000fe400078ec0ff */
[----:B------:R-:W-:Y:S02]  /*dda0*/  LOP3.LUT R154, R155, 0x380, RZ, 0xc0, !PT ;  /* 0x000003809b9a7812 */ /* 0x000fe400078ec0ff */
[----:B------:R-:W-:-:S02]  /*ddb0*/  LOP3.LUT R18, R5, 0x380, RZ, 0xc0, !PT ;  /* 0x0000038005127812 */ /* 0x000fc400078ec0ff */
[----:B------:R-:W-:Y:S02]  /*ddc0*/  LOP3.LUT R12, R12, R11, RZ, 0x3c, !PT ;  /* 0x0000000b0c0c7212 */ /* 0x000fe400078e3cff */
[----:B------:R-:W-:Y:S02]  /*ddd0*/  MOV R0, R8 ;  /* 0x0000000800007202 */ /* 0x000fe40000000f00 */
[----:B------:R-:W-:Y:S02]  /*dde0*/  SHF.R.U64 R14, R14, 0x3, RZ ;  /* 0x000000030e0e7819 */ /* 0x000fe400000012ff */
[----:B------:R-:W-:Y:S02]  /*ddf0*/  F2FP.F16.F32.PACK_AB R8, R33, R32 ;  /* 0x000000202108723e */ /* 0x000fe400000000ff */
[----:B------:R-:W-:Y:S02]  /*de00*/  F2FP.F16.F32.PACK_AB R9, R35, R34 ;  /* 0x000000222309723e */ /* 0x000fe400000000ff */
[----:B------:R-:W-:-:S02]  /*de10*/  F2FP.F16.F32.PACK_AB R11, R39, R38 ;  /* 0x00000026270b723e */ /* 0x000fc400000000ff */
[----:B------:R-:W-:Y:S02]  /*de20*/  SHF.R.U64 R152, R152, 0x3, RZ ;  /* 0x0000000398987819 */ /* 0x000fe400000012ff */
[----:B------:R-:W-:Y:S01]  /*de30*/  SHF.R.U64 R154, R154, 0x3, RZ ;  /* 0x000000039a9a7819 */ /* 0x000fe200000012ff */
[----:B------:R0:W-:Y:S01]  /*de40*/  STSM.16.M88.4 [R0], R8 ;  /* 0x0000000800007844 */ /* 0x0001e20000000200 */
[----:B------:R-:W-:Y:S02]  /*de50*/  LOP3.LUT R20, R21, 0x380, RZ, 0xc0, !PT ;  /* 0x0000038015147812 */ /* 0x000fe400078ec0ff */
[----:B------:R-:W-:Y:S02]  /*de60*/  SHF.R.U64 R18, R18, 0x3, RZ ;  /* 0x0000000312127819 */ /* 0x000fe400000012ff */
[----:B------:R-:W-:Y:S01]  /*de70*/  LOP3.LUT R14, R14, R15, RZ, 0x3c, !PT ;  /* 0x0000000f0e0e7212 */ /* 0x000fe200078e3cff */
[----:B------:R-:W-:Y:S01]  /*de80*/  IMAD.X R15, RZ, RZ, R19, P0 ;  /* 0x000000ffff0f7224 */ /* 0x000fe200000e0613 */
[----:B------:R-:W-:-:S02]  /*de90*/  LOP3.LUT R170, R171, 0x380, RZ, 0xc0, !PT ;  /* 0x00000380abaa7812 */ /* 0x000fc400078ec0ff */
[----:B------:R-:W-:Y:S01]  /*dea0*/  LOP3.LUT R152, R152, R153, RZ, 0x3c, !PT ;  /* 0x0000009998987212 */ /* 0x000fe200078e3cff */
[--C-:B------:R-:W-:Y:S01]  /*deb0*/  IMAD.X R153, RZ, RZ, R19.reuse, P3 ;  /* 0x000000ffff997224 */ /* 0x100fe200018e0613 */
[----:B------:R-:W-:Y:S01]  /*dec0*/  LOP3.LUT R154, R154, R155, RZ, 0x3c, !PT ;  /* 0x0000009b9a9a7212 */ /* 0x000fe200078e3cff */
[----:B------:R-:W-:Y:S01]  /*ded0*/  IMAD.X R155, RZ, RZ, R19, P6 ;  /* 0x000000ffff9b7224 */ /* 0x000fe200030e0613 */
[----:B------:R-:W-:Y:S02]  /*dee0*/  SHF.R.U64 R20, R20, 0x3, RZ ;  /* 0x0000000314147819 */ /* 0x000fe400000012ff */
[----:B------:R-:W-:Y:S02]  /*def0*/  LOP3.LUT R18, R18, R5, RZ, 0x3c, !PT ;  /* 0x0000000512127212 */ /* 0x000fe400078e3cff */
[----:B------:R-:W-:Y:S02]  /*df00*/  MOV R156, R156 ;  /* 0x0000009c009c7202 */ /* 0x000fe40000000f00 */
[----:B------:R-:W-:-:S02]  /*df10*/  F2FP.F16.F32.PACK_AB R4, R41, R40 ;  /* 0x000000282904723e */ /* 0x000fc400000000ff */
[----:B------:R-:W-:Y:S02]  /*df20*/  F2FP.F16.F32.PACK_AB R5, R43, R42 ;  /* 0x0000002a2b05723e */ /* 0x000fe400000000ff */
[----:B------:R-:W-:Y:S02]  /*df30*/  F2FP.F16.F32.PACK_AB R6, R45, R44 ;  /* 0x0000002c2d06723e */ /* 0x000fe400000000ff */
[----:B------:R-:W-:Y:S02]  /*df40*/  F2FP.F16.F32.PACK_AB R7, R47, R46 ;  /* 0x0000002e2f07723e */ /* 0x000fe400000000ff */
[----:B------:R-:W-:Y:S02]  /*df50*/  MOV R158, R158 ;  /* 0x0000009e009e7202 */ /* 0x000fe40000000f00 */
[----:B0-----:R-:W-:Y:S01]  /*df60*/  F2FP.F16.F32.PACK_AB R8, R49, R48 ;  /* 0x000000303108723e */ /* 0x001fe200000000ff */
[----:B------:R0:W-:Y:S01]  /*df70*/  STSM.16.M88.4 [R156], R4 ;  /* 0x000000049c007844 */ /* 0x0001e20000000200 */
[----:B------:R-:W-:-:S02]  /*df80*/  F2FP.F16.F32.PACK_AB R9, R51, R50 ;  /* 0x000000323309723e */ /* 0x000fc400000000ff */
[----:B------:R-:W-:Y:S02]  /*df90*/  F2FP.F16.F32.PACK_AB R10, R53, R52 ;  /* 0x00000034350a723e */ /* 0x000fe400000000ff */
[----:B------:R-:W-:Y:S02]  /*dfa0*/  F2FP.F16.F32.PACK_AB R11, R55, R54 ;  /* 0x00000036370b723e */ /* 0x000fe400000000ff */
[----:B------:R-:W-:Y:S02]  /*dfb0*/  SHF.R.U64 R170, R170, 0x3, RZ ;  /* 0x00000003aaaa7819 */ /* 0x000fe400000012ff */
[----:B------:R-:W-:Y:S01]  /*dfc0*/  LOP3.LUT R160, R161, 0x380, RZ, 0xc0, !PT ;  /* 0x00000380a1a07812 */ /* 0x000fe200078ec0ff */
[----:B------:R-:W-:Y:S01]  /*dfd0*/  STSM.16.M88.4 [R158], R8 ;  /* 0x000000089e007844 */ /* 0x000fe20000000200 */
[----:B------:R-:W-:Y:S02]  /*dfe0*/  LOP3.LUT R20, R20, R21, RZ, 0x3c, !PT ;  /* 0x0000001514147212 */ /* 0x000fe400078e3cff */
[----:B------:R-:W-:-:S02]  /*dff0*/  MOV R165, R164 ;  /* 0x000000a400a57202 */ /* 0x000fc40000000f00 */
[----:B------:R-:W-:Y:S02]  /*e000*/  MOV R21, R162 ;  /* 0x000000a200157202 */ /* 0x000fe40000000f00 */
[----:B------:R-:W-:Y:S02]  /*e010*/  MOV R0, R12 ;  /* 0x0000000c00007202 */ /* 0x000fe40000000f00 */
[----:B------:R-:W-:Y:S02]  /*e020*/  MOV R164, R14 ;  /* 0x0000000e00a47202 */ /* 0x000fe40000000f00 */
[----:B------:R-:W-:Y:S02]  /*e030*/  F2FP.F16.F32.PACK_AB R12, R57, R56 ;  /* 0x00000038390c723e */ /* 0x000fe400000000ff */
[----:B------:R-:W-:Y:S02]  /*e040*/  F2FP.F16.F32.PACK_AB R13, R59, R58 ;  /* 0x0000003a3b0d723e */ /* 0x000fe400000000ff */
[----:B------:R-:W-:-:S02]  /*e050*/  F2FP.F16.F32.PACK_AB R14, R61, R60 ;  /* 0x0000003c3d0e723e */ /* 0x000fc400000000ff */
[----:B------:R-:W-:Y:S02]  /*e060*/  F2FP.F16.F32.PACK_AB R15, R63, R62 ;  /* 0x0000003e3f0f723e */ /* 0x000fe400000000ff */
[----:B------:R-:W-:Y:S02]  /*e070*/  MOV R162, R152 ;  /* 0x0000009800a27202 */ /* 0x000fe40000000f00 */
[----:B------:R-:W-:Y:S01]  /*e080*/  MOV R163, R154 ;  /* 0x0000009a00a37202 */ /* 0x000fe20000000f00 */
[----:B------:R1:W-:Y:S01]  /*e090*/  STSM.16.M88.4 [R21], R12 ;  /* 0x0000000c15007844 */ /* 0x0003e20000000200 */
[----:B------:R-:W-:Y:S01]  /*e0a0*/  LOP3.LUT R170, R170, R171, RZ, 0x3c, !PT ;  /* 0x000000abaaaa7212 */ /* 0x000fe200078e3cff */
[----:B------:R-:W-:Y:S01]  /*e0b0*/  IMAD.X R171, RZ, RZ, R19, P4 ;  /* 0x000000ffffab7224 */ /* 0x000fe200020e0613 */
[----:B------:R-:W-:Y:S02]  /*e0c0*/  F2FP.F16.F32.PACK_AB R152, R65, R64 ;  /* 0x000000404198723e */ /* 0x000fe400000000ff */
[----:B------:R-:W-:-:S02]  /*e0d0*/  F2FP.F16.F32.PACK_AB R153, R67, R66 ;  /* 0x000000424399723e */ /* 0x000fc400000000ff */
[----:B------:R-:W-:Y:S02]  /*e0e0*/  F2FP.F16.F32.PACK_AB R154, R69, R68 ;  /* 0x00000044459a723e */ /* 0x000fe400000000ff */
[----:B------:R-:W-:Y:S02]  /*e0f0*/  F2FP.F16.F32.PACK_AB R155, R71, R70 ;  /* 0x00000046479b723e */ /* 0x000fe400000000ff */
[----:B------:R-:W-:Y:S02]  /*e100*/  SHF.R.U64 R160, R160, 0x3, RZ ;  /* 0x00000003a0a07819 */ /* 0x000fe400000012ff */
[----:B------:R-:W-:Y:S01]  /*e110*/  MOV R166, R166 ;  /* 0x000000a600a67202 */ /* 0x000fe20000000f00 */
[----:B------:R2:W-:Y:S01]  /*e120*/  STSM.16.M88.4 [R165], R152 ;  /* 0x00000098a5007844 */ /* 0x0005e20000000200 */
[----:B0-----:R-:W-:Y:S01]  /*e130*/  F2FP.F16.F32.PACK_AB R156, R73, R72 ;  /* 0x00000048499c723e */ /* 0x001fe200000000ff */
[----:B-1----:R-:W-:Y:S01]  /*e140*/  IMAD.X R21, RZ, RZ, R19, P2 ;  /* 0x000000ffff157224 */ /* 0x002fe200010e0613 */
[----:B------:R-:W-:-:S02]  /*e150*/  F2FP.F16.F32.PACK_AB R157, R75, R74 ;  /* 0x0000004a4b9d723e */ /* 0x000fc400000000ff */
[----:B------:R-:W-:Y:S02]  /*e160*/  F2FP.F16.F32.PACK_AB R158, R77, R76 ;  /* 0x0000004c4d9e723e */ /* 0x000fe400000000ff */
[----:B------:R-:W-:Y:S02]  /*e170*/  F2FP.F16.F32.PACK_AB R159, R79, R78 ;  /* 0x0000004e4f9f723e */ /* 0x000fe400000000ff */
[----:B------:R-:W-:Y:S02]  /*e180*/  F2FP.F16.F32.PACK_AB R4, R81, R80 ;  /* 0x000000505104723e */ /* 0x000fe400000000ff */
[----:B------:R-:W-:Y:S01]  /*e190*/  F2FP.F16.F32.PACK_AB R5, R83, R82 ;  /* 0x000000525305723e */ /* 0x000fe200000000ff */
[----:B------:R0:W-:Y:S01]  /*e1a0*/  STSM.16.M88.4 [R166], R156 ;  /* 0x0000009ca6007844 */ /* 0x0001e20000000200 */
[----:B------:R-:W-:Y:S02]  /*e1b0*/  F2FP.F16.F32.PACK_AB R6, R85, R84 ;  /* 0x000000545506723e */ /* 0x000fe400000000ff */
[----:B------:R-:W-:-:S02]  /*e1c0*/  F2FP.F16.F32.PACK_AB R7, R87, R86 ;  /* 0x000000565707723e */ /* 0x000fc400000000ff */
[----:B------:R-:W-:Y:S02]  /*e1d0*/  MOV R168, R168 ;  /* 0x000000a800a87202 */ /* 0x000fe40000000f00 */
[----:B------:R-:W-:Y:S01]  /*e1e0*/  F2FP.F16.F32.PACK_AB R8, R89, R88 ;  /* 0x000000585908723e */ /* 0x000fe200000000ff */
[----:B------:R1:W-:Y:S01]  /*e1f0*/  STSM.16.M88.4 [R0], R4 ;  /* 0x0000000400007844 */ /* 0x0003e20000000200 */
[----:B------:R-:W-:Y:S02]  /*e200*/  F2FP.F16.F32.PACK_AB R9, R91, R90 ;  /* 0x0000005a5b09723e */ /* 0x000fe400000000ff */
[----:B------:R-:W-:Y:S02]  /*e210*/  F2FP.F16.F32.PACK_AB R10, R93, R92 ;  /* 0x0000005c5d0a723e */ /* 0x000fe400000000ff */
[----:B------:R-:W-:Y:S02]  /*e220*/  F2FP.F16.F32.PACK_AB R11, R95, R94 ;  /* 0x0000005e5f0b723e */ /* 0x000fe400000000ff */
[----:B------:R-:W-:Y:S01]  /*e230*/  LOP3.LUT R160, R160, R161, RZ, 0x3c, !PT ;  /* 0x000000a1a0a07212 */ /* 0x000fe200078e3cff */
[--C-:B------:R-:W-:Y:S01]  /*e240*/  IMAD.X R161, RZ, RZ, R19.reuse, P5 ;  /* 0x000000ffffa17224 */ /* 0x100fe200028e0613 */
[----:B------:R-:W-:Y:S01]  /*e250*/  F2FP.F16.F32.PACK_AB R12, R97, R96 ;  /* 0x00000060610c723e */ /* 0x000fe200000000ff */
[----:B------:R-:W-:Y:S01]  /*e260*/  STSM.16.M88.4 [R168], R8 ;  /* 0x00000008a8007844 */ /* 0x000fe20000000200 */
[----:B------:R-:W-:Y:S01]  /*e270*/  F2FP.F16.F32.PACK_AB R13, R99, R98 ;  /* 0x00000062630d723e */ /* 0x000fe200000000ff */
[----:B------:R-:W-:Y:S01]  /*e280*/  IMAD.X R19, RZ, RZ, R19, P1 ;  /* 0x000000ffff137224 */ /* 0x000fe200008e0613 */
[----:B------:R-:W-:-:S02]  /*e290*/  F2FP.F16.F32.PACK_AB R14, R101, R100 ;  /* 0x00000064650e723e */ /* 0x000fc400000000ff */
[----:B------:R-:W-:Y:S02]  /*e2a0*/  F2FP.F16.F32.PACK_AB R15, R103, R102 ;  /* 0x00000066670f723e */ /* 0x000fe400000000ff */
[----:B------:R-:W-:Y:S02]  /*e2b0*/  MOV R170, R170 ;  /* 0x000000aa00aa7202 */ /* 0x000fe40000000f00 */
[----:B--2---:R-:W-:Y:S01]  /*e2c0*/  F2FP.F16.F32.PACK_AB R152, R105, R104 ;  /* 0x000000686998723e */ /* 0x004fe200000000ff */
[----:B------:R2:W-:Y:S01]  /*e2d0*/  STSM.16.M88.4 [R164], R12 ;  /* 0x0000000ca4007844 */ /* 0x0005e20000000200 */
[----:B------:R-:W-:Y:S02]  /*e2e0*/  F2FP.F16.F32.PACK_AB R153, R107, R106 ;  /* 0x0000006a6b99723e */ /* 0x000fe400000000ff */
[----:B------:R-:W-:Y:S02]  /*e2f0*/  F2FP.F16.F32.PACK_AB R154, R109, R108 ;  /* 0x0000006c6d9a723e */ /* 0x000fe400000000ff */
[----:B------:R-:W-:-:S02]  /*e300*/  F2FP.F16.F32.PACK_AB R155, R111, R110 ;  /* 0x0000006e6f9b723e */ /* 0x000fc400000000ff */
[----:B0-----:R-:W-:Y:S02]  /*e310*/  F2FP.F16.F32.PACK_AB R156, R113, R112 ;  /* 0x00000070719c723e */ /* 0x001fe400000000ff */
[----:B------:R-:W-:Y:S01]  /*e320*/  F2FP.F16.F32.PACK_AB R157, R115, R114 ;  /* 0x00000072739d723e */ /* 0x000fe200000000ff */
[----:B------:R-:W-:Y:S01]  /*e330*/  STSM.16.M88.4 [R170], R152 ;  /* 0x00000098aa007844 */ /* 0x000fe20000000200 */
[----:B------:R-:W-:Y:S02]  /*e340*/  F2FP.F16.F32.PACK_AB R158, R117, R116 ;  /* 0x00000074759e723e */ /* 0x000fe400000000ff */
[----:B------:R-:W-:Y:S02]  /*e350*/  F2FP.F16.F32.PACK_AB R159, R119, R118 ;  /* 0x00000076779f723e */ /* 0x000fe400000000ff */
[----:B-1----:R-:W-:Y:S01]  /*e360*/  F2FP.F16.F32.PACK_AB R4, R121, R120 ;  /* 0x000000787904723e */ /* 0x002fe200000000ff */
[----:B--2---:R-:W0:Y:S01]  /*e370*/  LDC.64 R164, c[0x0][0xc00] ;  /* 0x00030000ffa47b82 */ /* 0x004e220000000a00 */
[----:B------:R-:W-:Y:S01]  /*e380*/  F2FP.F16.F32.PACK_AB R5, R123, R122 ;  /* 0x0000007a7b05723e */ /* 0x000fe200000000ff */
[----:B------:R-:W-:Y:S01]  /*e390*/  STSM.16.M88.4 [R162], R156 ;  /* 0x0000009ca2007844 */ /* 0x000fe20000000200 */
[----:B------:R-:W-:-:S02]  /*e3a0*/  F2FP.F16.F32.PACK_AB R6, R125, R124 ;  /* 0x0000007c7d06723e */ /* 0x000fc400000000ff */
[----:B------:R-:W-:Y:S02]  /*e3b0*/  F2FP.F16.F32.PACK_AB R7, R127, R126 ;  /* 0x0000007e7f07723e */ /* 0x000fe400000000ff */
[----:B------:R-:W-:Y:S02]  /*e3c0*/  MOV R160, R160 ;  /* 0x000000a000a07202 */ /* 0x000fe40000000f00 */
[----:B------:R-:W-:Y:S01]  /*e3d0*/  MOV R161, R20 ;  /* 0x0000001400a17202 */ /* 0x000fe20000000f00 */
[----:B------:R1:W-:Y:S01]  /*e3e0*/  STSM.16.M88.4 [R163], R4 ;  /* 0x00000004a3007844 */ /* 0x0003e20000000200 */
[----:B------:R-:W2:Y:S01]  /*e3f0*/  LDC.64 R20, c[0x0][0xc08] ;  /* 0x00030200ff147b82 */ /* 0x000ea20000000a00 */
[----:B------:R-:W-:Y:S02]  /*e400*/  F2FP.F16.F32.PACK_AB R8, R129, R128 ;  /* 0x000000808108723e */ /* 0x000fe400000000ff */
[----:B------:R-:W-:Y:S02]  /*e410*/  F2FP.F16.F32.PACK_AB R9, R131, R130 ;  /* 0x000000828309723e */ /* 0x000fe400000000ff */
[----:B------:R-:W-:-:S02]  /*e420*/  F2FP.F16.F32.PACK_AB R10, R133, R132 ;  /* 0x00000084850a723e */ /* 0x000fc400000000ff */
[----:B------:R-:W-:Y:S02]  /*e430*/  F2FP.F16.F32.PACK_AB R11, R135, R134 ;  /* 0x00000086870b723e */ /* 0x000fe400000000ff */
[----:B------:R-:W-:Y:S01]  /*e440*/  MOV R18, R18 ;  /* 0x0000001200127202 */ /* 0x000fe20000000f00 */
[----:B------:R-:W-:Y:S01]  /*e450*/  IMAD.U32 R19, RZ, RZ, UR41 ;  /* 0x00000029ff137e24 */ /* 0x000fe2000f8e00ff */
[----:B------:R-:W-:Y:S01]  /*e460*/  F2FP.F16.F32.PACK_AB R12, R145, R144 ;  /* 0x00000090910c723e */ /* 0x000fe200000000ff */
[----:B------:R0:W-:Y:S01]  /*e470*/  STSM.16.M88.4 [R160], R8 ;  /* 0x00000008a0007844 */ /* 0x0001e20000000200 */
[----:B------:R-:W-:Y:S02]  /*e480*/  F2FP.F16.F32.PACK_AB R13, R147, R146 ;  /* 0x00000092930d723e */ /* 0x000fe400000000ff */
[----:B-1----:R-:W-:Y:S02]  /*e490*/  F2FP.F16.F32.PACK_AB R4, R137, R136 ;  /* 0x000000888904723e */ /* 0x002fe400000000ff */
[----:B------:R-:W-:-:S02]  /*e4a0*/  F2FP.F16.F32.PACK_AB R5, R139, R138 ;  /* 0x0000008a8b05723e */ /* 0x000fc400000000ff */
[----:B------:R-:W-:Y:S02]  /*e4b0*/  F2FP.F16.F32.PACK_AB R6, R141, R140 ;  /* 0x0000008c8d06723e */ /* 0x000fe400000000ff */
[----:B------:R-:W-:Y:S02]  /*e4c0*/  F2FP.F16.F32.PACK_AB R7, R143, R142 ;  /* 0x0000008e8f07723e */ /* 0x000fe400000000ff */
[----:B------:R-:W-:Y:S02]  /*e4d0*/  F2FP.F16.F32.PACK_AB R14, R149, R148 ;  /* 0x00000094950e723e */ /* 0x000fe400000000ff */
[----:B------:R-:W-:Y:S01]  /*e4e0*/  F2FP.F16.F32.PACK_AB R15, R151, R150 ;  /* 0x00000096970f723e */ /* 0x000fe200000000ff */
[----:B------:R1:W-:Y:S01]  /*e4f0*/  STSM.16.M88.4 [R161], R4 ;  /* 0x00000004a1007844 */ /* 0x0003e20000000200 */
[----:B------:R-:W-:Y:S01]  /*e500*/  ISETP.NE.U32.AND P1, PT, RZ, UR12, PT ;  /* 0x0000000cff007c0c */ /* 0x000fe2000bf25070 */
[----:B0-----:R-:W-:Y:S01]  /*e510*/  IMAD.WIDE R8, R19, 0x4, R164 ;  /* 0x0000000413087825 */ /* 0x001fe200078e02a4 */
[----:B--2---:R-:W-:Y:S01]  /*e520*/  ISETP.NE.U32.AND P0, PT, R20, RZ, PT ;  /* 0x000000ff1400720c */ /* 0x004fe20003f05070 */
[----:B------:R0:W-:Y:S01]  /*e530*/  STSM.16.M88.4 [R18], R12 ;  /* 0x0000000c12007844 */ /* 0x0001e20000000200 */
[----:B------:R-:W-:Y:S01]  /*e540*/  BAR.SYNC.DEFER_BLOCKING 0x1, 0x100 ;  /* 0x0044000000007b1d */ /* 0x000fe20000010000 */
[----:B------:R-:W-:-:S02]  /*e550*/  ISETP.NE.AND.EX P1, PT, RZ, UR13, PT, P1 ;  /* 0x0000000dff007c0c */ /* 0x000fc4000bf25310 */
[----:B------:R-:W-:-:S13]  /*e560*/  ISETP.NE.AND.EX P0, PT, R21, RZ, PT, P0 ;  /* 0x000000ff1500720c */ /* 0x000fda0003f05300 */
[----:B-1----:R-:W1:Y:S01]  /*e570*/  @P0 LDC.64 R4, c[0x0][0xc08] ;  /* 0x00030200ff040b82 */ /* 0x002e620000000a00 */
[----:B------:R-:W2:Y:S01]  /*e580*/  @P1 LDG.E R0, desc[UR48][R8.64] ;  /* 0x0000003008001981 */ /* 0x000ea2000c1e1900 */
[----:B-1----:R-:W-:-:S05]  /*e590*/  @P0 IMAD.WIDE R4, R19, 0x4, R4 ;  /* 0x0000000413040825 */ /* 0x002fca00078e0204 */
[----:B------:R1:W3:Y:S01]  /*e5a0*/  @P0 LDG.E R10, desc[UR48][R4.64] ;  /* 0x00000030040a0981 */ /* 0x0002e2000c1e1900 */
[----:B------:R-:W-:Y:S01]  /*e5b0*/  USEL UR4, UR44, UR4, UP0 ;  /* 0x000000042c047287 */ /* 0x000fe20008000000 */
[----:B0-----:R-:W-:Y:S01]  /*e5c0*/  VIADD R14, R22, UR42 ;  /* 0x0000002a160e7c36 */ /* 0x001fe20008000000 */
[----:B------:R-:W-:Y:S02]  /*e5d0*/  UISETP.NE.AND UP1, UPT, UR20, 0x1, UPT ;  /* 0x000000011400788c */ /* 0x000fe4000bf25270 */
[----:B------:R-:W-:Y:S01]  /*e5e0*/  UISETP.GT.AND UP2, UPT, UR4, 0x1, UPT ;  /* 0x000000010400788c */ /* 0x000fe2000bf44270 */
[----:B------:R-:W-:Y:S01]  /*e5f0*/  UMOV UR23, 0x9b8 ;  /* 0x000009b800177882 */ /* 0x000fe20000000000 */
[----:B------:R-:W-:Y:S02]  /*e600*/  UISETP.NE.U32.AND UP0, UPT, UR12, URZ, UPT ;  /* 0x0000003f0c00728c */ /* 0x000fe4000bf05070 */
[----:B------:R-:W-:Y:S01]  /*e610*/  PLOP3.LUT P2, PT, PT, PT, UP1, 0x80, 0x0 ;  /* 0x000000000000781c */ /* 0x000fe20003f4f018 */
[----:B------:R-:W-:-:S02]  /*e620*/  USEL UR23, UR23, 0x978, UP2 ;  /* 0x0000097817177887 */ /* 0x000fc40009000000 */
[----:B------:R-:W-:Y:S01]  /*e630*/  UISETP.NE.AND.EX UP0, UPT, UR13, URZ, UPT, UP0 ;  /* 0x0000003f0d00728c */ /* 0x000fe2000bf05300 */
[----:B------:R-:W-:Y:S01]  /*e640*/  UMOV UR4, URZ ;  /* 0x0000003f00047c82 */ /* 0x000fe20008000000 */
[----:B------:R-:W-:Y:S02]  /*e650*/  USHF.R.S32.HI UR12, URZ, 0x1f, UR41 ;  /* 0x0000001f3f0c7899 */ /* 0x000fe40008011429 */
[----:B------:R-:W-:Y:S01]  /*e660*/  USEL UR9, UR41, URZ, !UP0 ;  /* 0x0000003f29097287 */ /* 0x000fe2000c000000 */
[----:B------:R-:W-:Y:S01]  /*e670*/  @UP1 ULDC UR25, c[0x0][0xbec] ;  /* 0x0002fb0000191ab9 */ /* 0x000fe20000000800 */
[----:B------:R-:W-:-:S04]  /*e680*/  USEL UR21, UR43, URZ, UP2 ;  /* 0x0000003f2b157287 */ /* 0x000fc80009000000 */
[----:B------:R-:W-:Y:S01]  /*e690*/  ULDC.64 UR16, c[0x0][UR23+0x220] ;  /* 0x0000880017107abb */ /* 0x000fe20008000a00 */
[----:B-1----:R-:W-:Y:S01]  /*e6a0*/  @P2 IMAD.HI.U32 R4, R14, UR25, RZ ;  /* 0x000000190e042c27 */ /* 0x002fe2000f8e00ff */
[----:B------:R-:W-:Y:S01]  /*e6b0*/  USEL UR22, UR12, URZ, !UP0 ;  /* 0x0000003f0c167287 */ /* 0x000fe2000c000000 */
[----:B------:R-:W-:Y:S01]  /*e6c0*/  ULDC.64 UR14, c[0x0][UR23+0x218] ;  /* 0x00008600170e7abb */ /* 0x000fe20008000a00 */
[----:B------:R-:W-:Y:S01]  /*e6d0*/  ULDC.64 UR18, c[0x0][UR23+0x228] ;  /* 0x00008a0017127abb */ /* 0x000fe20008000a00 */
[----:B------:R-:W-:Y:S01]  /*e6e0*/  UIMAD UR17, UR17, UR9, URZ ;  /* 0x00000009111172a4 */ /* 0x000fe2000f8e023f */
[----:B------:R-:W-:Y:S01]  /*e6f0*/  @UP1 ULDC UR28, c[0x0][0xbf0] ;  /* 0x0002fc00001c1ab9 */ /* 0x000fe20000000800 */
[----:B------:R-:W-:Y:S02]  /*e700*/  UIMAD.WIDE.U32 UR12, UR14, UR40, URZ ;  /* 0x000000280e0c72a5 */ /* 0x000fe4000f8e003f */
[----:B------:R-:W-:Y:S02]  /*e710*/  UIMAD UR24, UR15, UR40, URZ ;  /* 0x000000280f1872a4 */ /* 0x000fe4000f8e023f */
[----:B------:R-:W-:-:S02]  /*e720*/  UIMAD.WIDE.U32 UR26, UR18, UR21, URZ ;  /* 0x00000015121a72a5 */ /* 0x000fc4000f8e003f */
[----:B------:R-:W-:Y:S02]  /*e730*/  UIMAD.WIDE.U32 UR14, UR16, UR9, URZ ;  /* 0x00000009100e72a5 */ /* 0x000fe4000f8e003f */
[----:B------:R-:W-:Y:S02]  /*e740*/  UIMAD UR18, UR19, UR21, URZ ;  /* 0x00000015131272a4 */ /* 0x000fe4000f8e023f */
[----:B------:R-:W-:Y:S01]  /*e750*/  UIMAD UR17, UR16, UR22, UR17 ;  /* 0x00000016101172a4 */ /* 0x000fe2000f8e0211 */
[----:B------:R-:W-:Y:S01]  /*e760*/  IMAD.U32 R5, RZ, RZ, UR26 ;  /* 0x0000001aff057e24 */ /* 0x000fe2000f8e00ff */
[----:B------:R-:W-:Y:S02]  /*e770*/  UIADD3 UR18, UR27, UR18, URZ ;  /* 0x000000121b127290 */ /* 0x000fe4000fffe03f */
[----:B------:R-:W-:Y:S02]  /*e780*/  UIADD3 UR24, UR13, UR24, URZ ;  /* 0x000000180d187290 */ /* 0x000fe4000fffe03f */
[----:B------:R-:W-:-:S02]  /*e790*/  UIADD3 UR17, UR15, UR17, URZ ;  /* 0x000000110f117290 */ /* 0x000fc4000fffe03f */
[----:B------:R-:W-:Y:S01]  /*e7a0*/  IMAD.U32 R6, RZ, RZ, UR18 ;  /* 0x00000012ff067e24 */ /* 0x000fe2000f8e00ff */
[----:B--2---:R-:W-:Y:S01]  /*e7b0*/  @P1 R2UR UR4, R0 ;  /* 0x00000000000412ca */ /* 0x004fe200000e0000 */
[----:B------:R-:W-:Y:S01]  /*e7c0*/  IMAD.MOV.U32 R0, RZ, RZ, R14 ;  /* 0x000000ffff007224 */ /* 0x000fe200078e000e */
[----:B------:R-:W-:-:S05]  /*e7d0*/  @P2 SHF.R.U32.HI R0, RZ, UR28, R4 ;  /* 0x0000001cff002c19 */ /* 0x000fca0008011604 */
[----:B------:R-:W-:-:S04]  /*e7e0*/  IMAD.MOV R7, RZ, RZ, -R0 ;  /* 0x000000ffff077224 */ /* 0x000fc800078e0a00 */
[----:B------:R-:W-:Y:S02]  /*e7f0*/  IMAD R7, R7, UR20, R14 ;  /* 0x0000001407077c24 */ /* 0x000fe4000f8e020e */
[----:B------:R-:W-:Y:S02]  /*e800*/  UIADD3 UR12, UP0, UP3, UR14, UR12, UR4 ;  /* 0x0000000c0e0c7290 */ /* 0x000fe4000fb1e004 */
[----:B------:R-:W-:-:S04]  /*e810*/  USHF.R.S32.HI UR16, URZ, 0x1f, UR4 ;  /* 0x0000001f3f107899 */ /* 0x000fc80008011404 */
[----:B------:R-:W-:Y:S01]  /*e820*/  UIADD3.X UR14, UR17, UR24, UR16, UP0, UP3 ;  /* 0x00000018110e7290 */ /* 0x000fe200087e6410 */
[----:B------:R-:W-:Y:S01]  /*e830*/  IADD3 R4, P3, P4, R0, UR12, R5 ;  /* 0x0000000c00047c10 */ /* 0x000fe2000fc7e005 */
[----:B------:R-:W-:Y:S01]  /*e840*/  ULDC.64 UR12, c[0x0][UR23+0x210] ;  /* 0x00008400170c7abb */ /* 0x000fe20008000a00 */
[----:B------:R-:W-:Y:S01]  /*e850*/  SHF.R.S32.HI R5, RZ, 0x1f, R0 ;  /* 0x0000001fff057819 */ /* 0x000fe20000011400 */
[----:B------:R-:W-:Y:S01]  /*e860*/  IMAD R11, R7, UR13, RZ ;  /* 0x0000000d070b7c24 */ /* 0x000fe2000f8e02ff */
[----:B------:R-:W-:Y:S02]  /*e870*/  SHF.R.S32.HI R0, RZ, 0x1f, R7 ;  /* 0x0000001fff007819 */ /* 0x000fe40000011407 */
[----:B------:R-:W-:Y:S01]  /*e880*/  IADD3.X R5, R5, UR14, R6, P3, P4 ;  /* 0x0000000e05057c10 */ /* 0x000fe20009fe8406 */
[----:B------:R-:W-:Y:S01]  /*e890*/  ULDC.64 UR14, c[0x0][0xba8] ;  /* 0x0002ea00000e7ab9 */ /* 0x000fe20000000a00 */
[----:B------:R-:W-:Y:S01]  /*e8a0*/  @!UP2 ULDC UR14, c[0x0][0xb50] ;  /* 0x0002d400000eaab9 */ /* 0x000fe20000000800 */
[----:B------:R-:W-:Y:S01]  /*e8b0*/  IMAD R11, R0, UR12, R11 ;  /* 0x0000000c000b7c24 */ /* 0x000fe2000f8e020b */
[----:B------:R-:W-:Y:S01]  /*e8c0*/  @!UP2 ULDC UR15, c[0x0][0xb54] ;  /* 0x0002d500000faab9 */ /* 0x000fe20000000800 */
[----:B------:R-:W-:Y:S01]  /*e8d0*/  IMAD.WIDE.U32 R4, R7, UR12, R4 ;  /* 0x0000000c07047c25 */ /* 0x000fe2000f8e0004 */
[----:B------:R-:W-:Y:S01]  /*e8e0*/  ULDC UR12, c[0x0][0xa88] ;  /* 0x0002a200000c7ab9 */ /* 0x000fe20000000800 */
[----:B---3--:R-:W-:-:S02]  /*e8f0*/  @P0 R2UR UR12, R10 ;  /* 0x000000000a0c02ca */ /* 0x008fc400000e0000 */
[----:B------:R-:W-:Y:S01]  /*e900*/  IMAD.IADD R5, R5, 0x1, R11 ;  /* 0x0000000105057824 */ /* 0x000fe200078e020b */
[----:B------:R-:W-:-:S04]  /*e910*/  LEA R11, P3, R4, UR14, 0x2 ;  /* 0x0000000e040b7c11 */ /* 0x000fc8000f8610ff */
[----:B------:R-:W-:Y:S01]  /*e920*/  LEA.HI.X R12, R4, UR15, R5, 0x2, P3 ;  /* 0x0000000f040c7c11 */ /* 0x000fe200098f1405 */
[----:B------:R-:W-:Y:S08]  /*e930*/  @P0 BRA `(.L_x_11619) ;  /* 0x0000000000180947 */ /* 0x000ff00003800000 */
[----:B------:R-:W-:Y:S05]  /*e940*/  @!P1 BRA `(.L_x_11619) ;  /* 0x0000000000149947 */ /* 0x000fea0003800000 */
[----:B------:R-:W2:Y:S04]  /*e950*/  LDG.E R4, desc[UR48][R8.64] ;  /* 0x0000003008047981 */ /* 0x000ea8000c1e1900 */
[----:B------:R-:W3:Y:S01]  /*e960*/  LDG.E R0, desc[UR48][R8.64+0x4] ;  /* 0x0000043008007981 */ /* 0x000ee2000c1e1900 */
[----:B--2---:R-:W-:Y:S02]  /*e970*/  R2UR UR13, R4 ;  /* 0x00000000040d72ca */ /* 0x004fe400000e0000 */
[----:B---3--:R-:W-:-:S13]  /*e980*/  R2UR UR12, R0 ;  /* 0x00000000000c72ca */ /* 0x008fda00000e0000 */
[----:B------:R-:W-:-:S12]  /*e990*/  UIADD3 UR12, -UR13, UR12, URZ ;  /* 0x0000000c0d0c7290 */ /* 0x000fd8000fffe13f */
.L_x_11619:
[----:B------:R-:W2:Y:S04]  /*e9a0*/  LDL R8, [R1+0x14] ;  /* 0x0000140001087983 */ /* 0x000ea80000100800 */
[----:B------:R-:W3:Y:S01]  /*e9b0*/  LDL R0, [R1] ;  /* 0x0000000001007983 */ /* 0x000ee20000100800 */
[----:B------:R-:W-:-:S03]  /*e9c0*/  UIMAD UR17, UR12, UR20, URZ ;  /* 0x000000140c1172a4 */ /* 0x000fc6000f8e023f */
[----:B------:R-:W-:Y:S04]  /*e9d0*/  SHFL.IDX PT, R4, R11, RZ, 0x1c1f ;  /* 0x001c1fff0b047589 */ /* 0x000fe800000e0000 */
[----:B------:R-:W0:Y:S04]  /*e9e0*/  SHFL.IDX PT, R5, R12, RZ, 0x1c1f ;  /* 0x001c1fff0c057589 */ /* 0x000e2800000e0000 */
[----:B------:R-:W-:Y:S04]  /*e9f0*/  SHFL.IDX PT, R6, R11, 0x1, 0x1c1f ;  /* 0x003c1f000b067f89 */ /* 0x000fe800000e0000 */
[----:B------:R-:W1:Y:S01]  /*ea00*/  SHFL.IDX PT, R7, R12, 0x1, 0x1c1f ;  /* 0x003c1f000c077f89 */ /* 0x000e6200000e0000 */
[----:B--2---:R-:W-:Y:S01]  /*ea10*/  VIADD R8, R8, UR42 ;  /* 0x0000002a08087c36 */ /* 0x004fe20008000000 */
[----:B---3--:R-:W-:-:S03]  /*ea20*/  LOP3.LUT P0, RZ, R0, 0x3, RZ, 0xc0, !PT ;  /* 0x0000000300ff7812 */ /* 0x008fc6000780c0ff */
[C---:B------:R-:W-:Y:S01]  /*ea30*/  VIADD R0, R8.reuse, 0x8 ;  /* 0x0000000808007836 */ /* 0x040fe20000000000 */
[C---:B------:R-:W-:Y:S02]  /*ea40*/  ISETP.GE.AND P3, PT, R8.reuse, UR17, PT ;  /* 0x0000001108007c0c */ /* 0x040fe4000bf66270 */
[----:B------:R-:W-:Y:S02]  /*ea50*/  ISETP.GE.OR P1, PT, R8, UR17, P0 ;  /* 0x0000001108007c0c */ /* 0x000fe40008726670 */
[----:B------:R-:W-:-:S11]  /*ea60*/  ISETP.GE.OR P0, PT, R0, UR17, P0 ;  /* 0x0000001100007c0c */ /* 0x000fd60008706670 */
[----:B0-----:R0:W-:Y:S01]  /*ea70*/  @!P1 ST.E desc[UR48][R4.64], R3 ;  /* 0x0000000304009985 */ /* 0x0011e2000c101930 */
[----:B------:R-:W-:-:S03]  /*ea80*/  PLOP3.LUT P1, PT, PT, PT, UP2, 0x80, 0x0 ;  /* 0x000000000000781c */ /* 0x000fc60003f2f028 */
[----:B-1----:R0:W-:Y:S01]  /*ea90*/  @!P0 ST.E desc[UR48][R6.64], R2 ;  /* 0x0000000206008985 */ /* 0x0021e2000c101930 */
[----:B------:R-:W-:-:S09]  /*eaa0*/  ISETP.GE.AND P0, PT, R0, UR17, PT ;  /* 0x0000001100007c0c */ /* 0x000fd2000bf06270 */
[----:B------:R-:W-:Y:S05]  /*eab0*/  @P1 BRA `(.L_x_11620) ;  /* 0x0000001000081947 */ /* 0x000fea0003800000 */
[----:B------:R-:W1:Y:S01]  /*eac0*/  S2R R0, SR_TID.X ;  /* 0x0000000000007919 */ /* 0x000e620000002100 */
[----:B------:R-:W-:Y:S01]  /*ead0*/  ULDC.64 UR14, c[0x0][0xaa0] ;  /* 0x0002a800000e7ab9 */ /* 0x000fe20000000a00 */
[----:B-1----:R-:W-:-:S05]  /*eae0*/  VIADD R0, R0, 0xffffff80 ;  /* 0xffffff8000007836 */ /* 0x002fca0000000000 */
[----:B0-----:R-:W-:-:S04]  /*eaf0*/  SHF.R.S32.HI R3, RZ, 0x1f, R0 ;  /* 0x0000001fff037819 */ /* 0x001fc80000011400 */
[----:B------:R-:W-:-:S04]  /*eb00*/  LEA.HI R3, R3, R0, RZ, 0x3 ;  /* 0x0000000003037211 */ /* 0x000fc800078f18ff */
[----:B------:R-:W-:Y:S02]  /*eb10*/  LOP3.LUT R5, R3, 0xfffffff8, RZ, 0xc0, !PT ;  /* 0xfffffff803057812 */ /* 0x000fe400078ec0ff */
[----:B------:R-:W-:Y:S01]  /*eb20*/  SHF.R.S32.HI R77, RZ, 0x3, R3 ;  /* 0x00000003ff4d7819 */ /* 0x000fe20000011403 */
[----:B------:R-:W-:Y:S02]  /*eb30*/  IMAD.MOV.U32 R3, RZ, RZ, 0x2 ;  /* 0x00000002ff037424 */ /* 0x000fe400078e00ff */
[----:B------:R-:W-:-:S04]  /*eb40*/  IMAD.IADD R18, R0, 0x1, -R5 ;  /* 0x0000000100127824 */ /* 0x000fc800078e0a05 */
[----:B------:R-:W-:-:S04]  /*eb50*/  IMAD.SHL.U32 R0, R18, 0x8, RZ ;  /* 0x0000000812007824 */ /* 0x000fc800078e00ff */
[----:B------:R-:W-:-:S04]  /*eb60*/  IMAD R2, R77, 0x40, R0 ;  /* 0x000000404d027824 */ /* 0x000fc800078e0200 */
[----:B------:R-:W-:-:S03]  /*eb70*/  IMAD.WIDE R2, R2, R3, UR10 ;  /* 0x0000000a02027e25 */ /* 0x000fc6000f8e0203 */
[C---:B------:R-:W-:Y:S02]  /*eb80*/  IADD3 R25, P1, R2.reuse, 0x3000, RZ ;  /* 0x0000300002197810 */ /* 0x040fe40007f3e0ff */
[C---:B------:R-:W-:Y:S02]  /*eb90*/  IADD3 R9, P4, R2.reuse, 0x1000, RZ ;  /* 0x0000100002097810 */ /* 0x040fe40007f9e0ff */
[----:B------:R-:W-:Y:S02]  /*eba0*/  LOP3.LUT R24, R25, 0x380, RZ, 0xc0, !PT ;  /* 0x0000038019187812 */ /* 0x000fe400078ec0ff */
[----:B------:R-:W-:Y:S02]  /*ebb0*/  IADD3 R13, P3, R2, 0x2000, RZ ;  /* 0x00002000020d7810 */ /* 0x000fe40007f7e0ff */
[----:B------:R-:W-:Y:S02]  /*ebc0*/  SHF.R.U64 R24, R24, 0x3, RZ ;  /* 0x0000000318187819 */ /* 0x000fe400000012ff */
[----:B------:R-:W-:-:S02]  /*ebd0*/  LOP3.LUT R8, R9, 0x380, RZ, 0xc0, !PT ;  /* 0x0000038009087812 */ /* 0x000fc400078ec0ff */
[----:B------:R-:W-:Y:S02]  /*ebe0*/  LOP3.LUT R12, R13, 0x380, RZ, 0xc0, !PT ;  /* 0x000003800d0c7812 */ /* 0x000fe400078ec0ff */
[----:B------:R-:W-:Y:S01]  /*ebf0*/  LOP3.LUT R24, R24, R25, RZ, 0x3c, !PT ;  /* 0x0000001918187212 */ /* 0x000fe200078e3cff */
[--C-:B------:R-:W-:Y:S01]  /*ec00*/  IMAD.X R25, RZ, RZ, R3.reuse, P1 ;  /* 0x000000ffff197224 */ /* 0x100fe200008e0603 */
[----:B------:R-:W-:Y:S02]  /*ec10*/  IADD3 R49, P1, R2, 0x9000, RZ ;  /* 0x0000900002317810 */ /* 0x000fe40007f3e0ff */
[----:B------:R-:W-:Y:S02]  /*ec20*/  SHF.R.U64 R8, R8, 0x3, RZ ;  /* 0x0000000308087819 */ /* 0x000fe400000012ff */
[----:B------:R-:W-:Y:S01]  /*ec30*/  SHF.R.U64 R12, R12, 0x3, RZ ;  /* 0x000000030c0c7819 */ /* 0x000fe200000012ff */
[----:B------:R-:W-:Y:S01]  /*ec40*/  UIMAD UR12, UR16, UR14, URZ ;  /* 0x0000000e100c72a4 */ /* 0x000fe2000f8e023f */
[----:B------:R-:W-:Y:S01]  /*ec50*/  LOP3.LUT R48, R49, 0x380, RZ, 0xc0, !PT ;  /* 0x0000038031307812 */ /* 0x000fe200078ec0ff */
[----:B------:R-:W-:Y:S01]  /*ec60*/  UIMAD.WIDE.U32 UR10, UR4, UR14, URZ ;  /* 0x0000000e040a72a5 */ /* 0x000fe2000f8e003f */
[----:B------:R-:W-:Y:S01]  /*ec70*/  LOP3.LUT R8, R8, R9, RZ, 0x3c, !PT ;  /* 0x0000000908087212 */ /* 0x000fe200078e3cff */
[--C-:B------:R-:W-:Y:S01]  /*ec80*/  IMAD.X R9, RZ, RZ, R3.reuse, P4 ;  /* 0x000000ffff097224 */ /* 0x100fe200020e0603 */
[----:B------:R-:W-:Y:S01]  /*ec90*/  LOP3.LUT R12, R12, R13, RZ, 0x3c, !PT ;  /* 0x0000000d0c0c7212 */ /* 0x000fe200078e3cff */
[----:B------:R-:W-:Y:S01]  /*eca0*/  IMAD.X R13, RZ, RZ, R3, P3 ;  /* 0x000000ffff0d7224 */ /* 0x000fe200018e0603 */
[----:B------:R-:W-:-:S02]  /*ecb0*/  IADD3 R29, P0, R2, 0x4000, RZ ;  /* 0x00004000021d7810 */ /* 0x000fc40007f1e0ff */
[C---:B------:R-:W-:Y:S02]  /*ecc0*/  IADD3 R33, P6, R2.reuse, 0x5000, RZ ;  /* 0x0000500002217810 */ /* 0x040fe40007fde0ff */
[C---:B------:R-:W-:Y:S02]  /*ecd0*/  IADD3 R37, P5, R2.reuse, 0x6000, RZ ;  /* 0x0000600002257810 */ /* 0x040fe40007fbe0ff */
[C---:B------:R-:W-:Y:S01]  /*ece0*/  LOP3.LUT R7, R2.reuse, 0x380, RZ, 0xc0, !PT ;  /* 0x0000038002077812 */ /* 0x040fe200078ec0ff */
[----:B------:R-:W-:Y:S01]  /*ecf0*/  UIMAD UR12, UR4, UR15, UR12 ;  /* 0x0000000f040c72a4 */ /* 0x000fe2000f8e020c */
[C---:B------:R-:W-:Y:S01]  /*ed00*/  IADD3 R41, P4, R2.reuse, 0x7000, RZ ;  /* 0x0000700002297810 */ /* 0x040fe20007f9e0ff */
[----:B------:R-:W-:Y:S01]  /*ed10*/  @UP1 ULDC UR14, c[0x0][0xbec] ;  /* 0x0002fb00000e1ab9 */ /* 0x000fe20000000800 */
[----:B------:R-:W-:Y:S01]  /*ed20*/  IADD3 R45, P3, R2, 0x8000, RZ ;  /* 0x00008000022d7810 */ /* 0x000fe20007f7e0ff */
[----:B------:R-:W5:Y:S01]  /*ed30*/  LD.E.128 R8, desc[UR48][R8.64] ;  /* 0x0000003008087980 */ /* 0x000f62000c101d00 */
[----:B------:R-:W-:-:S02]  /*ed40*/  SHF.R.U64 R48, R48, 0x3, RZ ;  /* 0x0000000330307819 */ /* 0x000fc400000012ff */
[----:B------:R-:W-:Y:S01]  /*ed50*/  LOP3.LUT R28, R29, 0x380, RZ, 0xc0, !PT ;  /* 0x000003801d1c7812 */ /* 0x000fe200078ec0ff */
[----:B------:R-:W5:Y:S01]  /*ed60*/  LD.E.128 R12, desc[UR48][R12.64] ;  /* 0x000000300c0c7980 */ /* 0x000f62000c101d00 */
[----:B------:R-:W-:Y:S02]  /*ed70*/  LOP3.LUT R32, R33, 0x380, RZ, 0xc0, !PT ;  /* 0x0000038021207812 */ /* 0x000fe400078ec0ff */
[----:B------:R-:W-:Y:S01]  /*ed80*/  LOP3.LUT R36, R37, 0x380, RZ, 0xc0, !PT ;  /* 0x0000038025247812 */ /* 0x000fe200078ec0ff */
[----:B------:R-:W5:Y:S01]  /*ed90*/  LD.E.128 R24, desc[UR48][R24.64] ;  /* 0x0000003018187980 */ /* 0x000f62000c101d00 */
[----:B------:R-:W-:Y:S02]  /*eda0*/  LOP3.LUT R40, R41, 0x380, RZ, 0xc0, !PT ;  /* 0x0000038029287812 */ /* 0x000fe400078ec0ff */
[----:B------:R-:W-:Y:S02]  /*edb0*/  LOP3.LUT R44, R45, 0x380, RZ, 0xc0, !PT ;  /* 0x000003802d2c7812 */ /* 0x000fe400078ec0ff */
[----:B------:R-:W-:Y:S01]  /*edc0*/  LOP3.LUT R48, R48, R49, RZ, 0x3c, !PT ;  /* 0x0000003130307212 */ /* 0x000fe200078e3cff */
[----:B------:R-:W-:Y:S01]  /*edd0*/  IMAD.X R49, RZ, RZ, R3, P1 ;  /* 0x000000ffff317224 */ /* 0x000fe200008e0603 */
[----:B------:R-:W-:-:S02]  /*ede0*/  IADD3 R5, P1, R2, 0xf000, RZ ;  /* 0x0000f00002057810 */ /* 0x000fc40007f3e0ff */
[----:B------:R-:W-:Y:S02]  /*edf0*/  SHF.R.U64 R28, R28, 0x3, RZ ;  /* 0x000000031c1c7819 */ /* 0x000fe400000012ff */
[----:B------:R-:W-:Y:S02]  /*ee00*/  SHF.R.U64 R32, R32, 0x3, RZ ;  /* 0x0000000320207819 */ /* 0x000fe400000012ff */
[----:B------:R-:W-:Y:S01]  /*ee10*/  SHF.R.U64 R7, R7, 0x3, RZ ;  /* 0x0000000307077819 */ /* 0x000fe200000012ff */
[----:B------:R-:W-:Y:S01]  /*ee20*/  UIADD3 UR11, UR11, UR12, URZ ;  /* 0x0000000c0b0b7290 */ /* 0x000fe2000fffe03f */
[----:B------:R-:W-:Y:S01]  /*ee30*/  SHF.R.U64 R36, R36, 0x3, RZ ;  /* 0x0000000324247819 */ /* 0x000fe200000012ff */
[----:B------:R-:W-:Y:S01]  /*ee40*/  USHF.R.S32.HI UR4, URZ, 0x1f, UR9 ;  /* 0x0000001f3f047899 */ /* 0x000fe20008011409 */
[----:B------:R-:W-:Y:S01]  /*ee50*/  SHF.R.U64 R40, R40, 0x3, RZ ;  /* 0x0000000328287819 */ /* 0x000fe200000012ff */
[----:B------:R-:W-:Y:S01]  /*ee60*/  ULDC.64 UR12, c[0x0][0xae8] ;  /* 0x0002ba00000c7ab9 */ /* 0x000fe20000000a00 */
[----:B------:R-:W-:Y:S01]  /*ee70*/  SHF.R.U64 R44, R44, 0x3, RZ ;  /* 0x000000032c2c7819 */ /* 0x000fe200000012ff */
[--C-:B------:R-:W-:Y:S01]  /*ee80*/  IMAD.X R73, RZ, RZ, R3.reuse, P1 ;  /* 0x000000ffff497224 */ /* 0x100fe200008e0603 */
[----:B------:R-:W-:Y:S01]  /*ee90*/  LOP3.LUT R4, R5, 0x380, RZ, 0xc0, !PT ;  /* 0x0000038005047812 */ /* 0x000fe200078ec0ff */
        /* <DEDUP_REMOVED lines=12> */
[----:B------:R-:W-:Y:S01]  /*ef60*/  UIMAD.WIDE.U32 UR10, UR40, UR12, UR10 ;  /* 0x0000000c280a72a5 */ /* 0x000fe2000f8e000a */
        /* <DEDUP_REMOVED lines=8> */
[----:B------:R-:W-:Y:S02]  /*eff0*/  LOP3.LUT R2, R7, R2, RZ, 0x3c, !PT ;  /* 0x0000000207027212 */ /* 0x000fe400078e3cff */
[----:B------:R-:W-:Y:S01]  /*f000*/  LOP3.LUT R72, R4, R5, RZ, 0x3c, !PT ;  /* 0x0000000504487212 */ /* 0x000fe200078e3cff */
[----:B------:R-:W-:Y:S01]  /*f010*/  UIMAD UR11, UR40, UR13, UR11 ;  /* 0x0000000d280b72a4 */ /* 0x000fe2000f8e020b */
[----:B------:R-:W-:Y:S01]  /*f020*/  LOP3.LUT R52, R53, 0x380, RZ, 0xc0, !PT ;  /* 0x0000038035347812 */ /* 0x000fe200078ec0ff */
[----:B------:R0:W5:Y:S01]  /*f030*/  LD.E.128 R4, desc[UR48][R2.64] ;  /* 0x0000003002047980 */ /* 0x000162000c101d00 */
[----:B------:R-:W-:Y:S01]  /*f040*/  ULDC.64 UR12, c[0x0][0xaf0] ;  /* 0x0002bc00000c7ab9 */ /* 0x000fe20000000a00 */
[----:B------:R-:W-:Y:S01]  /*f050*/  LOP3.LUT R56, R57, 0x380, RZ, 0xc0, !PT ;  /* 0x0000038039387812 */ /* 0x000fe200078ec0ff */
[----:B------:R-:W-:Y:S01]  /*f060*/  UIMAD UR4, UR4, UR12, URZ ;  /* 0x0000000c040472a4 */ /* 0x000fe2000f8e023f */
[----:B------:R-:W-:Y:S01]  /*f070*/  LOP3.LUT R60, R61, 0x380, RZ, 0xc0, !PT ;  /* 0x000003803d3c7812 */ /* 0x000fe200078ec0ff */
[----:B------:R-:W5:Y:S01]  /*f080*/  LD.E.128 R40, desc[UR48][R40.64] ;  /* 0x0000003028287980 */ /* 0x000f62000c101d00 */
[----:B------:R-:W-:-:S02]  /*f090*/  LOP3.LUT R64, R65, 0x380, RZ, 0xc0, !PT ;  /* 0x0000038041407812 */ /* 0x000fc400078ec0ff */
[----:B------:R-:W-:Y:S01]  /*f0a0*/  LOP3.LUT R68, R69, 0x380, RZ, 0xc0, !PT ;  /* 0x0000038045447812 */ /* 0x000fe200078ec0ff */
[----:B------:R-:W5:Y:S01]  /*f0b0*/  LD.E.128 R44, desc[UR48][R44.64] ;  /* 0x000000302c2c7980 */ /* 0x000f62000c101d00 */
[----:B0-----:R-:W-:Y:S01]  /*f0c0*/  IMAD R2, R18, 0x20, R77 ;  /* 0x0000002012027824 */ /* 0x001fe200078e024d */
[----:B------:R-:W-:Y:S01]  /*f0d0*/  UIMAD UR4, UR9, UR13, UR4 ;  /* 0x0000000d090472a4 */ /* 0x000fe2000f8e0204 */
[----:B------:R-:W-:Y:S01]  /*f0e0*/  SHF.R.U64 R52, R52, 0x3, RZ ;  /* 0x0000000334347819 */ /* 0x000fe200000012ff */
[----:B------:R-:W5:Y:S01]  /*f0f0*/  LD.E.128 R72, desc[UR48][R72.64] ;  /* 0x0000003048487980 */ /* 0x000f62000c101d00 */
[----:B------:R-:W-:Y:S01]  /*f100*/  VIADD R20, R2, UR42 ;  /* 0x0000002a02147c36 */ /* 0x000fe20008000000 */
[----:B------:R-:W-:Y:S01]  /*f110*/  UIMAD.WIDE.U32 UR10, UR9, UR12, UR10 ;  /* 0x0000000c090a72a5 */ /* 0x000fe2000f8e000a */
[----:B------:R-:W-:Y:S02]  /*f120*/  SHF.R.U64 R56, R56, 0x3, RZ ;  /* 0x0000000338387819 */ /* 0x000fe400000012ff */
[----:B------:R-:W-:Y:S01]  /*f130*/  @P2 IMAD.HI.U32 R2, R20, UR14, RZ ;  /* 0x0000000e14022c27 */ /* 0x000fe2000f8e00ff */
[----:B------:R-:W-:Y:S01]  /*f140*/  @UP1 ULDC UR9, c[0x0][0xbf0] ;  /* 0x0002fc0000091ab9 */ /* 0x000fe20000000800 */
[----:B------:R-:W-:-:S02]  /*f150*/  SHF.R.U64 R60, R60, 0x3, RZ ;  /* 0x000000033c3c7819 */ /* 0x000fc400000012ff */
[----:B------:R-:W-:Y:S01]  /*f160*/  IMAD.MOV.U32 R19, RZ, RZ, R20 ;  /* 0x000000ffff137224 */ /* 0x000fe200078e0014 */
[----:B------:R-:W-:Y:S02]  /*f170*/  SHF.R.U64 R64, R64, 0x3, RZ ;  /* 0x0000000340407819 */ /* 0x000fe400000012ff */
[----:B------:R-:W-:Y:S02]  /*f180*/  SHF.R.U64 R68, R68, 0x3, RZ ;  /* 0x0000000344447819 */ /* 0x000fe400000012ff */
[----:B------:R-:W-:Y:S01]  /*f190*/  @P2 SHF.R.U32.HI R19, RZ, UR9, R2 ;  /* 0x00000009ff132c19 */ /* 0x000fe20008011602 */
[----:B------:R-:W-:Y:S01]  /*f1a0*/  UIADD3 UR4, UR11, UR4, URZ ;  /* 0x000000040b047290 */ /* 0x000fe2000fffe03f */
        /* <DEDUP_REMOVED lines=12> */
[----:B------:R-:W5:Y:S01]  /*f270*/  LD.E.128 R52, desc[UR48][R52.64] ;  /* 0x0000003034347980 */ /* 0x000f62000c101d00 */
[----:B------:R-:W-:-:S02]  /*f280*/  IMAD.U32 R2, RZ, RZ, UR10 ;  /* 0x0000000aff027e24 */ /* 0x000fc4000f8e00ff */
[----:B------:R-:W-:Y:S01]  /*f290*/  IMAD.U32 R3, RZ, RZ, UR11 ;  /* 0x0000000bff037e24 */ /* 0x000fe2000f8e00ff */
[----:B------:R-:W-:Y:S01]  /*f2a0*/  ULDC.64 UR10, c[0x0][0xae0] ;  /* 0x0002b800000a7ab9 */ /* 0x000fe20000000a00 */
[----:B------:R-:W-:Y:S01]  /*f2b0*/  IMAD.U32 R3, RZ, RZ, UR4 ;  /* 0x00000004ff037e24 */ /* 0x000fe2000f8e00ff */
[----:B------:R-:W5:Y:S01]  /*f2c0*/  LD.E.128 R56, desc[UR48][R56.64] ;  /* 0x0000003038387980 */ /* 0x000f62000c101d00 */
[----:B------:R-:W-:Y:S02]  /*f2d0*/  IMAD R18, R18, UR10, RZ ;  /* 0x0000000a12127c24 */ /* 0x000fe4000f8e02ff */
[----:B------:R-:W-:Y:S01]  /*f2e0*/  IMAD R21, R21, UR20, R20 ;  /* 0x0000001415157c24 */ /* 0x000fe2000f8e0214 */
[----:B------:R-:W5:Y:S01]  /*f2f0*/  LD.E.128 R60, desc[UR48][R60.64] ;  /* 0x000000303c3c7980 */ /* 0x000f62000c101d00 */
[----:B------:R-:W-:-:S03]  /*f300*/  IMAD.WIDE.U32 R2, R19, UR10, R2 ;  /* 0x0000000a13027c25 */ /* 0x000fc6000f8e0002 */
[----:B------:R-:W5:Y:S01]  /*f310*/  LD.E.128 R64, desc[UR48][R64.64] ;  /* 0x0000003040407980 */ /* 0x000f62000c101d00 */
[----:B------:R-:W-:Y:S01]  /*f320*/  IMAD R19, R19, UR11, R18 ;  /* 0x0000000b13137c24 */ /* 0x000fe2000f8e0212 */
[----:B------:R-:W-:Y:S01]  /*f330*/  SHF.R.S32.HI R18, RZ, 0x1f, R21 ;  /* 0x0000001fff127819 */ /* 0x000fe20000011415 */
[----:B------:R-:W-:Y:S01]  /*f340*/  ULDC.64 UR10, c[0x0][0xad8] ;  /* 0x0002b600000a7ab9 */ /* 0x000fe20000000a00 */
[----:B------:R-:W5:Y:S01]  /*f350*/  LD.E.128 R68, desc[UR48][R68.64] ;  /* 0x0000003044447980 */ /* 0x000f62000c101d00 */
[----:B------:R-:W-:Y:S02]  /*f360*/  IMAD.IADD R3, R3, 0x1, R19 ;  /* 0x0000000103037824 */ /* 0x000fe400078e0213 */
[----:B------:R-:W-:Y:S01]  /*f370*/  IMAD R18, R18, UR10, RZ ;  /* 0x0000000a12127c24 */ /* 0x000fe2000f8e02ff */
[----:B------:R-:W-:Y:S01]  /*f380*/  @!PT LDS RZ, [RZ] ;  /* 0x00000000fffff984 */ /* 0x000fe20000000800 */
[----:B------:R-:W-:Y:S01]  /*f390*/  @!PT LDS RZ, [RZ] ;  /* 0x00000000fffff984 */ /* 0x000fe20000000800 */
[----:B------:R-:W-:Y:S01]  /*f3a0*/  @!PT LDS RZ, [RZ] ;  /* 0x00000000fffff984 */ /* 0x000fe20000000800 */
[----:B------:R-:W-:Y:S01]  /*f3b0*/  @!PT LDS RZ, [RZ] ;  /* 0x00000000fffff984 */ /* 0x000fe20000000800 */
[----:B------:R0:W-:Y:S06]  /*f3c0*/  MEMBAR.ALL.CTA ;  /* 0x0000000000007992 */ /* 0x0001ec0000008000 */
[----:B0-----:R-:W0:Y:S01]  /*f3d0*/  FENCE.VIEW.ASYNC.S ;  /* 0x00000000000073c6 */ /* 0x001e220000000000 */
[----:B------:R-:W-:-:S04]  /*f3e0*/  IMAD.WIDE.U32 R2, R21, UR10, R2 ;  /* 0x0000000a15027c25 */ /* 0x000fc8000f8e0002 */
[----:B------:R-:W-:Y:S01]  /*f3f0*/  IMAD R19, R21, UR11, R18 ;  /* 0x0000000b15137c24 */ /* 0x000fe2000f8e0212 */
[----:B------:R-:W-:Y:S01]  /*f400*/  ULDC.64 UR10, c[0x0][0xa80] ;  /* 0x0002a000000a7ab9 */ /* 0x000fe20000000a00 */
[----:B------:R-:W-:Y:S01]  /*f410*/  VIADD R80, R77, UR42 ;  /* 0x0000002a4d507c36 */ /* 0x000fe20008000000 */
[----:B------:R-:W-:Y:S01]  /*f420*/  LEA R78, P2, R2, UR10, 0x1 ;  /* 0x0000000a024e7c11 */ /* 0x000fe2000f8408ff */
[----:B------:R-:W-:Y:S01]  /*f430*/  IMAD.IADD R3, R3, 0x1, R19 ;  /* 0x0000000103037824 */ /* 0x000fe200078e0213 */
[----:B------:R-:W-:-:S04]  /*f440*/  UIADD3 UR8, UR8, 0x22820, URZ ;  /* 0x0002282008087890 */ /* 0x000fc8000fffe03f */
        /* <DEDUP_REMOVED lines=36> */
.L_x_11622:
[----:B------:R-:W-:Y:S05]  /*f690*/  BSYNC B1 ;  /* 0x0000000000017941 */ /* 0x000fea0003800000 */
.L_x_11621:
[----:B0-----:R0:W3:Y:S01]  /*f6a0*/  SHFL.IDX PT, R19, R79, 0x1, 0x181f ;  /* 0x00381f004f137f89 */ /* 0x0010e200000e0000 */
[----:B------:R-:W-:Y:S03]  /*f6b0*/  BSSY B1, `(.L_x_11623) ;  /* 0x0000014000017945 */ /* 0x000fe60003800000 */
[----:B-----5:R0:W4:Y:S01]  /*f6c0*/  SHFL.IDX PT, R7, R78, 0x1, 0x181f ;  /* 0x00381f004e077f89 */ /* 0x02012200000e0000 */
        /* <DEDUP_REMOVED lines=18> */
.L_x_11624:
[----:B------:R-:W-:Y:S05]  /*f7f0*/  BSYNC B1 ;  /* 0x0000000000017941 */ /* 0x000fea0003800000 */
.L_x_11623:
        /* <DEDUP_REMOVED lines=21> */
.L_x_11626:
[----:B------:R-:W-:Y:S05]  /*f950*/  BSYNC B1 ;  /* 0x0000000000017941 */ /* 0x000fea0003800000 */
.L_x_11625:
[----:B0-----:R-:W-:Y:S01]  /*f960*/  VIADD R2, R80, 0x60 ;  /* 0x0000006050027836 */ /* 0x001fe20000000000 */
[----:B---3--:R-:W0:Y:S04]  /*f970*/  SHFL.IDX PT, R79, R79, 0x3, 0x181f ;  /* 0x00781f004f4f7f89 */ /* 0x008e2800000e0000 */
[----:B------:R-:W-:Y:S01]  /*f980*/  ISETP.GE.AND P0, PT, R2, UR17, PT ;  /* 0x0000001102007c0c */ /* 0x000fe2000bf06270 */
        /* <DEDUP_REMOVED lines=21> */
.L_x_11620:
[----:B------:R-:W-:Y:S01]  /*fae0*/  ULDC.64 UR14, c[0x0][0xb08] ;  /* 0x0002c200000e7ab9 */ /* 0x000fe20000000a00 */
[----:B0-----:R-:W-:Y:S01]  /*faf0*/  IMAD.MOV.U32 R5, RZ, RZ, R14 ;  /* 0x000000ffff057224 */ /* 0x001fe200078e000e */
        /* <DEDUP_REMOVED lines=20> */
[----:B------:R-:W-:Y:S01]  /*fc40*/  UIADD3 UR8, UR8, 0x22820, URZ ;  /* 0x0002282008087890 */ /* 0x000fe2000fffe03f */
[----:B------:R-:W-:Y:S01]  /*fc50*/  SHF.R.S32.HI R158, RZ, 0x1f, R212 ;  /* 0x0000001fff9e7819 */ /* 0x000fe200000114d4 */
[----:B------:R-:W-:Y:S01]  /*fc60*/  UIMAD.WIDE.U32 UR10, UR9, UR14, UR10 ;  /* 0x0000000e090a72a5 */ /* 0x000fe2000f8e000a */
[----:B------:R-:W-:Y:S01]  /*fc70*/  SHF.R.S32.HI R159, RZ, 0x1f, R213 ;  /* 0x0000001fff9f7819 */ /* 0x000fe200000114d5 */
[----:B------:R-:W-:Y:S01]  /*fc80*/  ULDC.64 UR12, c[0x0][0xb48] ;  /* 0x0002d200000c7ab9 */ /* 0x000fe20000000a00 */
[----:B------:R-:W-:Y:S01]  /*fc90*/  @UP1 ULDC UR9, c[0x0][0xbec] ;  /* 0x0002fb0000091ab9 */ /* 0x000fe20000000800 */
[----:B------:R-:W-:Y:S01]  /*fca0*/  UIADD3 UR11, UR11, UR4, URZ ;  /* 0x000000040b0b7290 */ /* 0x000fe2000fffe03f */
[----:B------:R-:W-:Y:S01]  /*fcb0*/  @P2 IMAD.HI.U32 R0, R14, UR9, RZ ;  /* 0x000000090e002c27 */ /* 0x000fe2000f8e00ff */
[----:B------:R-:W-:Y:S01]  /*fcc0*/  UPRMT UR8, URZ, 0x654, UR8 ;  /* 0x000006543f087896 */ /* 0x000fe20008000008 */
[----:B------:R-:W-:Y:S01]  /*fcd0*/  SHF.R.S32.HI R160, RZ, 0x1f, R214 ;  /* 0x0000001fffa07819 */ /* 0x000fe200000114d6 */
[----:B------:R-:W-:Y:S01]  /*fce0*/  @UP1 ULDC UR4, c[0x0][0xbf0] ;  /* 0x0002fc0000041ab9 */ /* 0x000fe20000000800 */
[----:B------:R-:W-:Y:S01]  /*fcf0*/  UIMAD.WIDE.U32 UR10, UR43, UR12, UR10 ;  /* 0x0000000c2b0a72a5 */ /* 0x000fe2000f8e000a */
[----:B------:R-:W-:-:S02]  /*fd00*/  @P2 SHF.R.U32.HI R5, RZ, UR4, R0 ;  /* 0x00000004ff052c19 */ /* 0x000fc40008011600 */
[----:B------:R-:W-:Y:S01]  /*fd10*/  SHF.R.S32.HI R161, RZ, 0x1f, R215 ;  /* 0x0000001fffa17819 */ /* 0x000fe200000114d7 */
[----:B------:R-:W-:Y:S01]  /*fd20*/  UIMAD UR43, UR43, UR13, UR11 ;  /* 0x0000000d2b2b72a4 */ /* 0x000fe2000f8e020b */
[--C-:B------:R-:W-:Y:S01]  /*fd30*/  SHF.R.S32.HI R0, RZ, 0x1f, R5.reuse ;  /* 0x0000001fff007819 */ /* 0x100fe20000011405 */
[----:B------:R-:W-:Y:S01]  /*fd40*/  IMAD.MOV R7, RZ, RZ, -R5 ;  /* 0x000000ffff077224 */ /* 0x000fe200078e0a05 */
[----:B------:R-:W-:Y:S01]  /*fd50*/  ULDC.64 UR12, c[0x0][0xb30] ;  /* 0x0002cc00000c7ab9 */ /* 0x000fe20000000a00 */
[----:B------:R-:W-:Y:S01]  /*fd60*/  IMAD.U32 R3, RZ, RZ, UR11 ;  /* 0x0000000bff037e24 */ /* 0x000fe2000f8e00ff */
[----:B------:R-:W-:Y:S01]  /*fd70*/  SYNCS.ARRIVE.TRANS64.RED.A1T0 RZ, [UR8], RZ ;  /* 0x000000ffffff79a7 */ /* 0x000fe20008100408 */
        /* <DEDUP_REMOVED lines=26> */
[----:B------:R0:W1:Y:S01]  /*ff20*/  SHFL.IDX PT, R2, R0, RZ, 0x1c1f ;  /* 0x001c1fff00027589 */ /* 0x00006200000e0000 */
[----:B------:R-:W-:Y:S02]  /*ff30*/  SHF.R.S32.HI R172, RZ, 0x1f, R226 ;  /* 0x0000001fffac7819 */ /* 0x000fe400000114e2 */
[----:B------:R-:W-:Y:S01]  /*ff40*/  SHF.R.S32.HI R173, RZ, 0x1f, R227 ;  /* 0x0000001fffad7819 */ /* 0x000fe200000114e3 */
[----:B------:R0:W2:Y:S01]  /*ff50*/  SHFL.IDX PT, R3, R14, RZ, 0x1c1f ;  /* 0x001c1fff0e037589 */ /* 0x0000a200000e0000 */
[----:B------:R-:W-:Y:S02]  /*ff60*/  SHF.R.S32.HI R174, RZ, 0x1f, R228 ;  /* 0x0000001fffae7819 */ /* 0x000fe400000114e4 */
[----:B------:R-:W-:Y:S01]  /*ff70*/  SHF.R.S32.HI R175, RZ, 0x1f, R229 ;  /* 0x0000001fffaf7819 */ /* 0x000fe200000114e5 */
[----:B------:R-:W-:Y:S06]  /*ff80*/  @P3 BRA `(.L_x_11629) ;  /* 0x0000000800243947 */ /* 0x000fec0003800000 */
[----:B------:R-:W-:Y:S01]  /*ff90*/  ULDC UR4, c[0x0][0xac8] ;  /* 0x0002b20000047ab9 */ /* 0x000fe20000000800 */
[----:B------:R-:W-:Y:S01]  /*ffa0*/  VIADD R15, R17, 0xe0 ;  /* 0x000000e0110f7836 */ /* 0x000fe20000000000 */
[----:B------:R-:W-:Y:S01]  /*ffb0*/  ISETP.GE.AND P2, PT, R229, UR4, PT ;  /* 0x00000004e5007c0c */ /* 0x000fe2000bf46270 */
[C---:B------:R-:W-:Y:S01]  /*ffc0*/  VIADD R19, R17.reuse, 0xe8 ;  /* 0x000000e811137836 */ /* 0x040fe20000000000 */
[C---:B------:R-:W-:Y:S01]  /*ffd0*/  ISETP.GE.AND P3, PT, R17.reuse, UR4, PT ;  /* 0x0000000411007c0c */ /* 0x040fe2000bf66270 */
[----:B------:R-:W-:Y:S01]  /*ffe0*/  VIADD R21, R17, 0xf0 ;  /* 0x000000f011157836 */ /* 0x000fe20000000000 */
        /* <DEDUP_REMOVED lines=51> */
[-C--:B------:R-:W-:Y:S02]  /*10320*/  @!P3 LEA.HI.X R5, R218, R3.reuse, R164, 0x2, P6 ;  /* 0x00000003da05b211 */ /* 0x080fe400030f14a4 */
[CC--:B--2---:R-:W-:Y:S02]  /*10330*/  @!P2 LEA R6, P5, R217.reuse, R2.reuse, 0x2 ;  /* 0x00000002d906a211 */ /* 0x0c4fe400078a10ff */
[----:B------:R-:W-:Y:S01]  /*10340*/  @!P1 LEA R8, P6, R216, R2, 0x2 ;  /* 0x00000002d8089211 */ /* 0x000fe200078c10ff */
[----:B------:R1:W-:Y:S01]  /*10350*/  @!P3 ST.E.64 desc[UR48][R4.64], R72 ;  /* 0x000000480400b985 */ /* 0x0003e2000c101b30 */
[-C--:B------:R-:W-:Y:S02]  /*10360*/  @!P2 LEA.HI.X R7, R217, R3.reuse, R163, 0x2, P5 ;  /* 0x00000003d907a211 */ /* 0x080fe400028f14a3 */
[----:B------:R-:W-:Y:S02]  /*10370*/  ISETP.GE.AND P3, PT, R214, UR4, PT ;  /* 0x00000004d6007c0c */ /* 0x000fe4000bf66270 */
[----:B------:R-:W-:Y:S01]  /*10380*/  @!P1 LEA.HI.X R9, R216, R3, R162, 0x2, P6 ;  /* 0x00000003d8099211 */ /* 0x000fe200030f14a2 */
[----:B------:R2:W-:Y:S01]  /*10390*/  @!P2 ST.E.64 desc[UR48][R6.64], R76 ;  /* 0x0000004c0600a985 */ /* 0x0005e2000c101b30 */
[----:B------:R-:W-:-:S02]  /*103a0*/  ISETP.GE.AND P2, PT, R213, UR4, PT ;  /* 0x00000004d5007c0c */ /* 0x000fc4000bf46270 */
[C---:B------:R-:W-:Y:S01]  /*103b0*/  @!P4 LEA R10, P5, R215.reuse, R2, 0x2 ;  /* 0x00000002d70ac211 */ /* 0x040fe200078a10ff */
[----:B------:R3:W-:Y:S01]  /*103c0*/  @!P1 ST.E.64 desc[UR48][R8.64], R80 ;  /* 0x0000005008009985 */ /* 0x0007e2000c101b30 */
[----:B------:R-:W-:Y:S02]  /*103d0*/  ISETP.GE.AND P1, PT, R212, UR4, PT ;  /* 0x00000004d4007c0c */ /* 0x000fe4000bf26270 */
[----:B------:R-:W-:-:S03]  /*103e0*/  @!P4 LEA.HI.X R11, R215, R3, R161, 0x2, P5 ;  /* 0x00000003d70bc211 */ /* 0x000fc600028f14a1 */
[CC--:B------:R-:W-:Y:S02]  /*103f0*/  @!P3 LEA R12, P6, R214.reuse, R2.reuse, 0x2 ;  /* 0x00000002d60cb211 */ /* 0x0c0fe400078c10ff */
        /* <DEDUP_REMOVED lines=54> */
[CC--:B------:R-:W-:Y:S01]  /*10760*/  @!P2 LEA R8, P6, R19.reuse, R2.reuse, 0x2 ;  /* 0x000000021308a211 */ /* 0x0c0fe200078c10ff */
[----:B------:R4:W-:Y:S01]  /*10770*/  @!P3 ST.E.64 desc[UR48][R6.64], R136 ;  /* 0x000000880600b985 */ /* 0x0009e2000c101b30 */
[----:B--2---:R-:W-:Y:S02]  /*10780*/  SHF.R.S32.HI R11, RZ, 0x1f, R21 ;  /* 0x0000001fff0b7819 */ /* 0x004fe40000011415 */
[-C--:B------:R-:W-:Y:S02]  /*10790*/  @!P2 LEA.HI.X R9, R19, R3.reuse, R9, 0x2, P6 ;  /* 0x000000031309a211 */ /* 0x080fe400030f1409 */
[C---:B------:R-:W-:Y:S02]  /*107a0*/  @!P1 LEA R10, P6, R21.reuse, R2, 0x2 ;  /* 0x00000002150a9211 */ /* 0x040fe400078c10ff */
[----:B---3--:R-:W-:Y:S01]  /*107b0*/  SHF.R.S32.HI R12, RZ, 0x1f, R25 ;  /* 0x0000001fff0c7819 */ /* 0x008fe20000011419 */
[----:B------:R4:W-:Y:S01]  /*107c0*/  @!P2 ST.E.64 desc[UR48][R8.64], R140 ;  /* 0x0000008c0800a985 */ /* 0x0009e2000c101b30 */
[----:B------:R-:W-:-:S02]  /*107d0*/  @!P1 LEA.HI.X R11, R21, R3, R11, 0x2, P6 ;  /* 0x00000003150b9211 */ /* 0x000fc400030f140b */
[----:B------:R-:W-:-:S03]  /*107e0*/  @!P5 LEA R2, P6, R25, R2, 0x2 ;  /* 0x000000021902d211 */ /* 0x000fc600078c10ff */
[----:B------:R4:W-:Y:S01]  /*107f0*/  @!P1 ST.E.64 desc[UR48][R10.64], R144 ;  /* 0x000000900a009985 */ /* 0x0009e2000c101b30 */
[----:B------:R-:W-:-:S05]  /*10800*/  @!P5 LEA.HI.X R3, R25, R3, R12, 0x2, P6 ;  /* 0x000000031903d211 */ /* 0x000fca00030f140c */
[----:B------:R4:W-:Y:S04]  /*10810*/  @!P5 ST.E.64 desc[UR48][R2.64], R148 ;  /* 0x000000940200d985 */ /* 0x0009e8000c101b30 */
.L_x_11629:
[----:B------:R-:W-:Y:S05]  /*10820*/  BSYNC B1 ;  /* 0x0000000000017941 */ /* 0x000fea0003800000 */
.L_x_11628:
[----:B--2-4-:R2:W3:Y:S04]  /*10830*/  SHFL.IDX PT, R3, R14, 0x1, 0x1c1f ;  /* 0x003c1f000e037f89 */ /* 0x0144e800000e0000 */
[----:B-1----:R2:W1:Y:S01]  /*10840*/  SHFL.IDX PT, R2, R0, 0x1, 0x1c1f ;  /* 0x003c1f0000027f89 */ /* 0x00246200000e0000 */
[----:B------:R-:W-:Y:S05]  /*10850*/  @P0 BRA `(.L_x_11627) ;  /* 0x0000001800200947 */ /* 0x000fea0003800000 */
[----:B------:R-:W-:Y:S01]  /*10860*/  ULDC UR4, c[0x0][0xac8] ;  /* 0x0002b20000047ab9 */ /* 0x000fe20000000800 */
[----:B------:R-:W-:Y:S01]  /*10870*/  VIADD R21, R17, 0xe0 ;  /* 0x000000e011157836 */ /* 0x000fe20000000000 */
[----:B------:R-:W-:Y:S01]  /*10880*/  ISETP.GE.AND P5, PT, R229, UR4, PT ;  /* 0x00000004e5007c0c */ /* 0x000fe2000bfa6270 */
[C---:B------:R-:W-:Y:S01]  /*10890*/  VIADD R19, R17.reuse, 0xf0 ;  /* 0x000000f011137836 */ /* 0x040fe20000000000 */
[----:B------:R-:W-:Y:S02]  /*108a0*/  ISETP.GE.AND P4, PT, R17, UR4, PT ;  /* 0x0000000411007c0c */ /* 0x000fe4000bf86270 */
[----:B------:R-:W-:Y:S02]  /*108b0*/  ISETP.GE.AND P2, PT, R228, UR4, PT ;  /* 0x00000004e4007c0c */ /* 0x000fe4000bf46270 */
[----:B------:R-:W-:Y:S02]  /*108c0*/  ISETP.GE.AND P1, PT, R227, UR4, PT ;  /* 0x00000004e3007c0c */ /* 0x000fe4000bf26270 */
[----:B------:R-:W-:-:S02]  /*108d0*/  ISETP.GE.AND P0, PT, R226, UR4, PT ;  /* 0x00000004e2007c0c */ /* 0x000fc4000bf06270 */
[----:B0-2---:R-:W-:-:S03]  /*108e0*/  SHF.R.S32.HI R0, RZ, 0x1f, R21 ;  /* 0x0000001fff007819 */ /* 0x005fc60000011415 */
        /* <DEDUP_REMOVED lines=100> */
[----:B0-----:R-:W-:-:S02]  /*10f30*/  @!P2 LEA R8, P5, R205, R2, 0x2 ;  /* 0x00000002cd08a211 */ /* 0x001fc400078a10ff */
[----:B------:R-:W-:Y:S02]  /*10f40*/  SHF.R.S32.HI R14, RZ, 0x1f, R23 ;  /* 0x0000001fff0e7819 */ /* 0x000fe40000011417 */
[CC--:B--2---:R-:W-:Y:S02]  /*10f50*/  @!P1 LEA R10, P6, R204.reuse, R2.reuse, 0x2 ;  /* 0x00000002cc0a9211 */ /* 0x0c4fe400078c10ff */
[-C--:B------:R-:W-:Y:S02]  /*10f60*/  @!P2 LEA.HI.X R9, R205, R3.reuse, R20, 0x2, P5 ;  /* 0x00000003cd09a211 */ /* 0x080fe400028f1414 */
[----:B-1----:R-:W-:Y:S02]  /*10f70*/  @!P0 LEA R12, P5, R23, R2, 0x2 ;  /* 0x00000002170c8211 */ /* 0x002fe400078a10ff */
[----:B------:R-:W-:Y:S01]  /*10f80*/  @!P1 LEA.HI.X R11, R204, R3, R18, 0x2, P6 ;  /* 0x00000003cc0b9211 */ /* 0x000fe200030f1412 */
[----:B------:R0:W-:Y:S01]  /*10f90*/  @!P2 ST.E.64 desc[UR48][R8.64], R126 ;  /* 0x0000007e0800a985 */ /* 0x0001e2000c101b30 */
[----:B------:R-:W-:-:S02]  /*10fa0*/  ISETP.GE.AND P6, PT, R19, UR4, PT ;  /* 0x0000000413007c0c */ /* 0x000fc4000bfc6270 */
        /* <DEDUP_REMOVED lines=8> */
[----:B------:R-:W-:Y:S02]  /*11030*/  @!P3 LEA.HI.X R7, R15, R3, R0, 0x2, P5 ;  /* 0x000000030f07b211 */ /* 0x000fe400028f1400 */
[----:B------:R-:W-:-:S02]  /*11040*/  SHF.R.S32.HI R0, RZ, 0x1f, R19 ;  /* 0x0000001fff007819 */ /* 0x000fc40000011413 */
        /* <DEDUP_REMOVED lines=12> */
.L_x_11618:
[----:B------:R-:W0:Y:S01]  /*11110*/  LDC.64 R2, c[0x0][0xc00] ;  /* 0x00030000ff027b82 */ /* 0x000e220000000a00 */
[----:B------:R-:W-:Y:S01]  /*11120*/  ULDC.64 UR8, c[0x0][0xc00] ;  /* 0x0003000000087ab9 */ /* 0x000fe20000000a00 */
[----:B------:R-:W-:Y:S01]  /*11130*/  IMAD.MOV.U32 R7, RZ, RZ, RZ ;  /* 0x000000ffff077224 */ /* 0x000fe200078e00ff */
[----:B------:R-:W-:-:S05]  /*11140*/  UIMAD.WIDE UR8, UR41, 0x4, UR8 ;  /* 0x00000004290878a5 */ /* 0x000fca000f8e0208 */
[----:B------:R-:W1:Y:S01]  /*11150*/  LDC.64 R4, c[0x0][0xc08] ;  /* 0x00030200ff047b82 */ /* 0x000e620000000a00 */
[----:B0-----:R-:W-:Y:S01]  /*11160*/  ISETP.NE.U32.AND P0, PT, R2, RZ, PT ;  /* 0x000000ff0200720c */ /* 0x001fe20003f05070 */
[----:B------:R-:W-:Y:S01]  /*11170*/  IMAD.U32 R2, RZ, RZ, UR8 ;  /* 0x00000008ff027e24 */ /* 0x000fe2000f8e00ff */
[----:B------:R-:W-:Y:S01]  /*11180*/  R2UR UR4, R3 ;  /* 0x00000000030472ca */ /* 0x000fe200000e0000 */
[----:B------:R-:W-:Y:S01]  /*11190*/  IMAD.U32 R3, RZ, RZ, UR9 ;  /* 0x00000009ff037e24 */ /* 0x000fe2000f8e00ff */
[----:B-1----:R-:W-:-:S09]  /*111a0*/  ISETP.NE.U32.AND P1, PT, R4, RZ, PT ;  /* 0x000000ff0400720c */ /* 0x002fd20003f25070 */
[----:B------:R-:W-:Y:S02]  /*111b0*/  VOTEU.ANY UP0, P0 ;  /* 0x00000000003f7886 */ /* 0x000fe40000000100 */
        /* <DEDUP_REMOVED lines=14> */
[----:B------:R-:W-:Y:S01]  /*112a0*/  UISETP.NE.AND UP1, UPT, UR44, URZ, UPT ;  /* 0x0000003f2c00728c */ /* 0x000fe2000bf25270 */
[----:B------:R-:W1:Y:S10]  /*112b0*/  S2R R6, SR_TID.X ;  /* 0x0000000000067919 */ /* 0x000e740000002100 */
[----:B------:R-:W-:Y:S01]  /*112c0*/  @!UP1 ULDC UR44, c[0x0][0xad4] ;  /* 0x0002b500002c9ab9 */ /* 0x000fe20000000800 */
[----:B0-----:R-:W-:Y:S05]  /*112d0*/  @P1 BRA `(.L_x_11630) ;  /* 0x0000000000101947 */ /* 0x001fea0003800000 */
[----:B------:R-:W-:Y:S05]  /*112e0*/  @!P0 BRA `(.L_x_11630) ;  /* 0x00000000000c8947 */ /* 0x000fea0003800000 */
[----:B------:R-:W2:Y:S04]  /*112f0*/  LDG.E R5, desc[UR48][R2.64] ;  /* 0x0000003002057981 */ /* 0x000ea8000c1e1900 */
[----:B-----5:R-:W2:Y:S02]  /*11300*/  LDG.E R0, desc[UR48][R2.64+0x4] ;  /* 0x0000043002007981 */ /* 0x020ea4000c1e1900 */
[----:B--2---:R-:W-:-:S07]  /*11310*/  IMAD.IADD R0, R0, 0x1, -R5 ;  /* 0x0000000100007824 */ /* 0x004fce00078e0a05 */
.L_x_11630:
[----:B-1----:R-:W-:Y:S01]  /*11320*/  VIADD R10, R6, 0xffffff80 ;  /* 0xffffff80060a7836 */ /* 0x002fe20000000000 */
[----:B-----5:R-:W-:Y:S01]  /*11330*/  R2UR UR20, R7 ;  /* 0x00000000071472ca */ /* 0x020fe200000e0000 */
[----:B------:R-:W-:Y:S01]  /*11340*/  USHF.R.S32.HI UR8, URZ, 0x1f, UR41 ;  /* 0x0000001f3f087899 */ /* 0x000fe20008011429 */
[----:B------:R-:W-:Y:S01]  /*11350*/  BSSY B1, `(.L_x_11631) ;  /* 0x000003c000017945 */ /* 0x000fe20003800000 */
[----:B------:R-:W-:Y:S01]  /*11360*/  USEL UR4, UR41, URZ, !UP0 ;  /* 0x0000003f29047287 */ /* 0x000fe2000c000000 */
[----:B------:R-:W-:Y:S01]  /*11370*/  ISETP.GT.AND P0, PT, R10, 0x7f, PT ;  /* 0x0000007f0a00780c */ /* 0x000fe20003f04270 */
[----:B------:R-:W-:-:S08]  /*11380*/  USEL UR8, UR8, URZ, !UP0 ;  /* 0x0000003f08087287 */ /* 0x000fd0000c000000 */
[----:B------:R-:W-:-:S04]  /*11390*/  USHF.R.S32.HI UR20, URZ, 0x1f, UR20 ;  /* 0x0000001f3f147899 */ /* 0x000fc80008011414 */
[----:B------:R-:W-:Y:S08]  /*113a0*/  @P0 BRA `(.L_x_11632) ;  /* 0x0000000000d80947 */ /* 0x000ff00003800000 */
        /* <DEDUP_REMOVED lines=8> */
[----:B------:R-:W-:Y:S01]  /*11430*/  UISETP.GT.AND UP0, UPT, UR44, 0x1, UPT ;  /* 0x000000012c00788c */ /* 0x000fe2000bf04270 */
[----:B------:R-:W-:Y:S01]  /*11440*/  IMAD.MOV.U32 R4, RZ, RZ, R6 ;  /* 0x000000ffff047224 */ /* 0x000fe200078e0006 */
[----:B------:R-:W-:Y:S02]  /*11450*/  UMOV UR18, 0x9b8 ;  /* 0x000009b800127882 */ /* 0x000fe40000000000 */
[----:B------:R-:W-:Y:S02]  /*11460*/  USEL UR18, UR18, 0x978, UP0 ;  /* 0x0000097812127887 */ /* 0x000fe40008000000 */
[----:B------:R-:W-:-:S06]  /*11470*/  USEL UR9, UR43, URZ, UP0 ;  /* 0x0000003f2b097287 */ /* 0x000fcc0008000000 */
[----:B------:R-:W0:Y:S04]  /*11480*/  @P0 LDC R5, c[0x0][0xbec] ;  /* 0x0002fb00ff050b82 */ /* 0x000e280000000800 */
[----:B------:R-:W-:Y:S01]  /*11490*/  ULDC.64 UR10, c[0x0][UR18+0x218] ;  /* 0x00008600120a7abb */ /* 0x000fe20008000a00 */
[----:B------:R-:W-:Y:S01]  /*114a0*/  ULDC.64 UR12, c[0x0][UR18+0x220] ;  /* 0x00008800120c7abb */ /* 0x000fe20008000a00 */
[----:B------:R-:W-:Y:S02]  /*114b0*/  UIMAD.WIDE.U32 UR16, UR10, UR40, URZ ;  /* 0x000000280a1072a5 */ /* 0x000fe4000f8e003f */
[----:B------:R-:W1:Y:S01]  /*114c0*/  @P0 LDC R8, c[0x0][0xbf0] ;  /* 0x0002fc00ff080b82 */ /* 0x000e620000000800 */
[----:B------:R-:W-:Y:S02]  /*114d0*/  UIMAD UR19, UR11, UR40, URZ ;  /* 0x000000280b1372a4 */ /* 0x000fe4000f8e023f */
[----:B------:R-:W-:Y:S01]  /*114e0*/  UIMAD UR13, UR13, UR4, URZ ;  /* 0x000000040d0d72a4 */ /* 0x000fe2000f8e023f */
[----:B------:R-:W-:Y:S01]  /*114f0*/  IMAD.U32 R2, RZ, RZ, UR16 ;  /* 0x00000010ff027e24 */ /* 0x000fe2000f8e00ff */
[----:B------:R-:W-:Y:S01]  /*11500*/  UIMAD.WIDE.U32 UR10, UR12, UR4, URZ ;  /* 0x000000040c0a72a5 */ /* 0x000fe2000f8e003f */
[----:B------:R-:W-:Y:S01]  /*11510*/  IMAD.U32 R3, RZ, RZ, UR17 ;  /* 0x00000011ff037e24 */ /* 0x000fe2000f8e00ff */
[----:B------:R-:W-:-:S02]  /*11520*/  UIADD3 UR19, UR17, UR19, URZ ;  /* 0x0000001311137290 */ /* 0x000fc4000fffe03f */
[----:B------:R-:W-:Y:S01]  /*11530*/  UIMAD UR13, UR12, UR8, UR13 ;  /* 0x000000080c0d72a4 */ /* 0x000fe2000f8e020d */
[----:B------:R-:W-:-:S03]  /*11540*/  ULDC.64 UR14, c[0x0][UR18+0x228] ;  /* 0x00008a00120e7abb */ /* 0x000fc60008000a00 */
[----:B------:R-:W-:Y:S01]  /*11550*/  UIADD3 UR13, UR11, UR13, URZ ;  /* 0x0000000d0b0d7290 */ /* 0x000fe2000fffe03f */
[----:B------:R-:W-:Y:S01]  /*11560*/  IMAD.U32 R11, RZ, RZ, UR19 ;  /* 0x00000013ff0b7e24 */ /* 0x000fe2000f8e00ff */
[----:B------:R-:W-:Y:S01]  /*11570*/  UIMAD.WIDE.U32 UR16, UR14, UR9, URZ ;  /* 0x000000090e1072a5 */ /* 0x000fe2000f8e003f */
[----:B0-----:R-:W-:Y:S01]  /*11580*/  @P0 IMAD.HI.U32 R5, R6, R5, RZ ;  /* 0x0000000506050227 */ /* 0x001fe200078e00ff */
[----:B------:R-:W-:-:S04]  /*11590*/  UIMAD UR9, UR15, UR9, URZ ;  /* 0x000000090f0972a4 */ /* 0x000fc8000f8e023f */
[----:B------:R-:W-:Y:S01]  /*115a0*/  UIADD3 UR9, UR17, UR9, URZ ;  /* 0x0000000911097290 */ /* 0x000fe2000fffe03f */
[----:B-1----:R-:W-:Y:S02]  /*115b0*/  @P0 SHF.R.U32.HI R4, RZ, R8, R5 ;  /* 0x00000008ff040219 */ /* 0x002fe40000011605 */
[----:B------:R-:W-:Y:S01]  /*115c0*/  IADD3 R3, P0, P1, R2, UR10, R7 ;  /* 0x0000000a02037c10 */ /* 0x000fe2000f91e007 */
[----:B------:R-:W-:Y:S01]  /*115d0*/  IMAD.U32 R2, RZ, RZ, UR20 ;  /* 0x00000014ff027e24 */ /* 0x000fe2000f8e00ff */
[----:B------:R-:W-:Y:S01]  /*115e0*/  ULDC.64 UR10, c[0x0][UR18+0x210] ;  /* 0x00008400120a7abb */ /* 0x000fe20008000a00 */
[----:B------:R-:W-:-:S04]  /*115f0*/  IMAD.MOV R5, RZ, RZ, -R4 ;  /* 0x000000ffff057224 */ /* 0x000fc800078e0a04 */
[----:B------:R-:W-:Y:S01]  /*11600*/  IMAD R5, R9, R5, R6 ;  /* 0x0000000509057224 */ /* 0x000fe200078e0206 */
[----:B------:R-:W-:Y:S01]  /*11610*/  IADD3.X R6, R11, UR13, R2, P0, P1 ;  /* 0x0000000d0b067c10 */ /* 0x000fe200087e2402 */
[----:B------:R-:W-:Y:S01]  /*11620*/  ULDC.64 UR12, c[0x0][0xba8] ;  /* 0x0002ea00000c7ab9 */ /* 0x000fe20000000a00 */
[----:B------:R-:W-:Y:S01]  /*11630*/  IADD3 R2, P0, P1, R4, UR16, R3 ;  /* 0x0000001004027c10 */ /* 0x000fe2000f91e003 */
[----:B------:R-:W-:Y:S01]  /*11640*/  IMAD R9, R5, UR11, RZ ;  /* 0x0000000b05097c24 */ /* 0x000fe2000f8e02ff */
        /* <DEDUP_REMOVED lines=12> */
.L_x_11632:
[----:B------:R-:W-:Y:S05]  /*11710*/  BSYNC B1 ;  /* 0x0000000000017941 */ /* 0x000fea0003800000 */
.L_x_11631:
        /* <DEDUP_REMOVED lines=8> */
[----:B0-----:R-:W-:Y:S01]  /*117a0*/  SHF.R.S32.HI R3, RZ, 0x1f, R10 ;  /* 0x0000001fff037819 */ /* 0x001fe2000001140a */
[----:B------:R-:W-:Y:S03]  /*117b0*/  BSSY B1, `(.L_x_11633) ;  /* 0x0000050000017945 */ /* 0x000fe60003800000 */
[----:B------:R-:W-:-:S04]  /*117c0*/  LEA.HI R2, R3, R10, RZ, 0x3 ;  /* 0x0000000a03027211 */ /* 0x000fc800078f18ff */
[----:B------:R-:W-:Y:S01]  /*117d0*/  LOP3.LUT R5, R2, 0xfffffff8, RZ, 0xc0, !PT ;  /* 0xfffffff802057812 */ /* 0x000fe200078ec0ff */
[----:B------:R-:W-:Y:S01]  /*117e0*/  UIMAD.WIDE.U32 UR10, UR10, UR12, URZ ;  /* 0x0000000c0a0a72a5 */ /* 0x000fe2000f8e003f */
[----:B------:R-:W-:Y:S01]  /*117f0*/  SHF.R.S32.HI R13, RZ, 0x3, R2 ;  /* 0x00000003ff0d7819 */ /* 0x000fe20000011402 */
[----:B------:R-:W-:Y:S02]  /*11800*/  UIMAD UR9, UR14, UR13, UR9 ;  /* 0x0000000d0e0972a4 */ /* 0x000fe4000f8e0209 */
[----:B------:R-:W-:Y:S01]  /*11810*/  IMAD.IADD R10, R10, 0x1, -R5 ;  /* 0x000000010a0a7824 */ /* 0x000fe200078e0a05 */
[----:B------:R-:W-:Y:S01]  /*11820*/  ULDC.64 UR12, c[0x0][0xae8] ;  /* 0x0002ba00000c7ab9 */ /* 0x000fe20000000a00 */
[----:B------:R-:W-:Y:S02]  /*11830*/  UIADD3 UR11, UR11, UR9, URZ ;  /* 0x000000090b0b7290 */ /* 0x000fe4000fffe03f */
[----:B------:R-:W-:Y:S01]  /*11840*/  IMAD R2, R10, 0x20, R13 ;  /* 0x000000200a027824 */ /* 0x000fe200078e020d */
[----:B-1----:R-:W-:Y:S01]  /*11850*/  ISETP.NE.AND P0, PT, R11, 0x1, PT ;  /* 0x000000010b00780c */ /* 0x002fe20003f05270 */
[----:B------:R-:W-:-:S02]  /*11860*/  UIMAD.WIDE.U32 UR10, UR40, UR12, UR10 ;  /* 0x0000000c280a72a5 */ /* 0x000fc4000f8e000a */
[----:B------:R-:W-:Y:S02]  /*11870*/  VIADD R6, R2, UR42 ;  /* 0x0000002a02067c36 */ /* 0x000fe40008000000 */
[----:B------:R-:W-:Y:S02]  /*11880*/  UIMAD UR9, UR40, UR13, UR11 ;  /* 0x0000000d280972a4 */ /* 0x000fe4000f8e020b */
[----:B------:R-:W-:Y:S01]  /*11890*/  IMAD.MOV.U32 R5, RZ, RZ, R6 ;  /* 0x000000ffff057224 */ /* 0x000fe200078e0006 */
[----:B------:R-:W-:Y:S02]  /*118a0*/  ULDC.64 UR12, c[0x0][0xaf0] ;  /* 0x0002bc00000c7ab9 */ /* 0x000fe40000000a00 */
[----:B------:R-:W-:-:S03]  /*118b0*/  UIMAD UR8, UR8, UR12, URZ ;  /* 0x0000000c080872a4 */ /* 0x000fc6000f8e023f */
[----:B------:R-:W0:Y:S01]  /*118c0*/  @P0 LDC R3, c[0x0][0xbec] ;  /* 0x0002fb00ff030b82 */ /* 0x000e220000000800 */
[----:B------:R-:W-:-:S03]  /*118d0*/  UIMAD UR11, UR4, UR13, UR8 ;  /* 0x0000000d040b72a4 */ /* 0x000fc6000f8e0208 */
[----:B------:R-:W-:Y:S02]  /*118e0*/  UMOV UR8, UR10 ;  /* 0x0000000a00087c82 */ /* 0x000fe40008000000 */
[----:B------:R-:W-:Y:S02]  /*118f0*/  UIMAD.WIDE.U32 UR8, UR4, UR12, UR8 ;  /* 0x0000000c040872a5 */ /* 0x000fe4000f8e0008 */
[----:B------:R-:W1:Y:S02]  /*11900*/  @P0 LDC R7, c[0x0][0xbf0] ;  /* 0x0002fc00ff070b82 */ /* 0x000e640000000800 */
[----:B------:R-:W-:-:S03]  /*11910*/  UIADD3 UR4, UR9, UR11, URZ ;  /* 0x0000000b09047290 */ /* 0x000fc6000fffe03f */
[----:B------:R-:W-:Y:S01]  /*11920*/  ULDC.64 UR10, c[0x0][0xae0] ;  /* 0x0002b800000a7ab9 */ /* 0x000fe20000000a00 */
        /* <DEDUP_REMOVED lines=11> */
[----:B------:R-:W-:Y:S02]  /*119e0*/  VIADD R6, R13, UR42 ;  /* 0x0000002a0d067c36 */ /* 0x000fe40008000000 */
[----:B------:R-:W-:Y:S01]  /*119f0*/  IMAD R9, R5, UR11, R4 ;  /* 0x0000000b05097c24 */ /* 0x000fe2000f8e0204 */
[----:B------:R-:W-:Y:S01]  /*11a00*/  SHF.R.S32.HI R4, RZ, 0x1f, R7 ;  /* 0x0000001fff047819 */ /* 0x000fe20000011407 */
[----:B------:R-:W-:Y:S02]  /*11a10*/  IMAD R11, R0, R11, RZ ;  /* 0x0000000b000b7224 */ /* 0x000fe400078e02ff */
[----:B------:R-:W-:-:S02]  /*11a20*/  IMAD.IADD R3, R3, 0x1, R9 ;  /* 0x0000000103037824 */ /* 0x000fc400078e0209 */
[----:B------:R-:W-:Y:S02]  /*11a30*/  IMAD R4, R4, UR8, RZ ;  /* 0x0000000804047c24 */ /* 0x000fe4000f8e02ff */
[----:B------:R-:W-:-:S04]  /*11a40*/  IMAD.WIDE.U32 R2, R7, UR8, R2 ;  /* 0x0000000807027c25 */ /* 0x000fc8000f8e0002 */
[----:B------:R-:W-:Y:S01]  /*11a50*/  IMAD R5, R7, UR9, R4 ;  /* 0x0000000907057c24 */ /* 0x000fe2000f8e0204 */
[----:B------:R-:W-:Y:S01]  /*11a60*/  ULDC.64 UR8, c[0x0][0xa80] ;  /* 0x0002a00000087ab9 */ /* 0x000fe20000000a00 */
        /* <DEDUP_REMOVED lines=36> */
.L_x_11634:
[----:B------:R-:W-:Y:S05]  /*11cb0*/  BSYNC B1 ;  /* 0x0000000000017941 */ /* 0x000fea0003800000 */
.L_x_11633:
        /* <DEDUP_REMOVED lines=21> */
.L_x_11636:
[----:B------:R-:W-:Y:S05]  /*11e10*/  BSYNC B1 ;  /* 0x0000000000017941 */ /* 0x000fea0003800000 */
.L_x_11635:
        /* <DEDUP_REMOVED lines=21> */
.L_x_11638:
[----:B------:R-:W-:Y:S05]  /*11f70*/  BSYNC B1 ;  /* 0x0000000000017941 */ /* 0x000fea0003800000 */
.L_x_11637:
        /* <DEDUP_REMOVED lines=22> */
.L_x_11627:
[----:B------:R-:W-:Y:S05]  /*120e0*/  BSYNC B0 ;  /* 0x0000000000007941 */ /* 0x000fea0003800000 */
.L_x_11617:
[----:B------:R-:W-:Y:S02]  /*120f0*/  ULDC UR4, c[0x0][0xc3c] ;  /* 0x00030f0000047ab9 */ /* 0x000fe40000000800 */
[----:B------:R-:W-:-:S06]  /*12100*/  UISETP.GE.AND UP0, UPT, UR7, UR4, UPT ;  /* 0x000000040700728c */ /* 0x000fcc000bf06270 */
[----:B------:R-:W-:-:S13]  /*12110*/  PLOP3.LUT P0, PT, PT, PT, UP0, 0x80, 0x0 ;  /* 0x000000000000781c */ /* 0x000fda0003f0f008 */
[----:B------:R-:W-:Y:S05]  /*12120*/  @!P0 BRA `(.L_x_11639) ;  /* 0xfffffeec00c48947 */ /* 0x000fea000383ffff */
[----:B------:R-:W-:Y:S05]  /*12130*/  EXIT ;  /* 0x000000000000794d */ /* 0x000fea0003800000 */
.L_x_11526:
        /* <DEDUP_REMOVED lines=16> */
.L_x_11640:
        /* <DEDUP_REMOVED lines=43> */
.L_x_11644:
        /* <DEDUP_REMOVED lines=35> */
.L_x_11642:
        /* <DEDUP_REMOVED lines=13> */
.L_x_11645:
        /* <DEDUP_REMOVED lines=62> */
.L_x_11646:
        /* <DEDUP_REMOVED lines=61> */
.L_x_11647:
[----:B------:R-:W-:-:S05]  /*12fa0*/  LOP3.LUT R25, RZ, R2, RZ, 0x33, !PT ;  /* 0x00000002ff197212 */ /* 0x000fca00078e33ff */
[----:B------:R-:W-:Y:S01]  /*12fb0*/  IMAD.IADD R25, R6, 0x1, R25 ;  /* 0x0000000106197824 */ /* 0x000fe200078e0219 */
[----:B------:R-:W-:Y:S06]  /*12fc0*/  BRA `(.L_x_11648) ;  /* 0x0000000000147947 */ /* 0x000fec0003800000 */
.L_x_11643:
[----:B------:R-:W-:Y:S01]  /*12fd0*/  ULDC UR4, c[0x0][0xc3c] ;  /* 0x00030f0000047ab9 */ /* 0x000fe20000000800 */
[----:B------:R-:W-:Y:S02]  /*12fe0*/  IMAD.MOV.U32 R25, RZ, RZ, RZ ;  /* 0x000000ffff197224 */ /* 0x000fe400078e00ff */
[----:B------:R-:W-:Y:S02]  /*12ff0*/  IMAD.U32 R24, RZ, RZ, UR6 ;  /* 0x00000006ff187e24 */ /* 0x000fe4000f8e00ff */
[----:B------:R-:W-:Y:S02]  /*13000*/  IMAD.MOV.U32 R26, RZ, RZ, RZ ;  /* 0x000000ffff1a7224 */ /* 0x000fe400078e00ff */
[----:B------:R-:W-:-:S07]  /*13010*/  IMAD.U32 R27, RZ, RZ, UR4 ;  /* 0x00000004ff1b7e24 */ /* 0x000fce000f8e00ff */
.L_x_11648:
[----:B------:R-:W-:-:S13]  /*13020*/  ISETP.NE.AND P0, PT, R7, RZ, PT ;  /* 0x000000ff0700720c */ /* 0x000fda0003f05270 */
[----:B------:R-:W0:Y:S01]  /*13030*/  @!P0 S2R R3, SR_CgaCtaId ;  /* 0x0000000000038919 */ /* 0x000e220000008800 */
[----:B------:R-:W-:-:S04]  /*13040*/  @!P0 MOV R2, 0x400 ;  /* 0x0000040000028802 */ /* 0x000fc80000000f00 */
[----:B0-----:R-:W-:-:S05]  /*13050*/  @!P0 LEA R2, R3, R2, 0x18 ;  /* 0x0000000203028211 */ /* 0x001fca00078ec0ff */
[----:B------:R1:W-:Y:S01]  /*13060*/  @!P0 STS.128 [R2+0x228d0], R24 ;  /* 0x0228d01802008388 */ /* 0x0003e20000000c00 */
[----:B------:R-:W-:Y:S06]  /*13070*/  BAR.ARV 0x5, 0x180 ;  /* 0x0146000000007b1d */ /* 0x000fec0000002000 */
.L_x_11641:
        /* <DEDUP_REMOVED lines=29> */
.L_x_11720:
        /* <DEDUP_REMOVED lines=31> */
[----:B0-2-4-:R-:W-:Y:S06]  /*13440*/  @P1 BRA `(.L_x_11650) ;  /* 0x0000000000181947 */ /* 0x015fec0003800000 */
[----:B------:R-:W-:Y:S02]  /*13450*/  ULDC UR4, c[0x0][0x288] ;  /* 0x0000a20000047ab9 */ /* 0x000fe40000000800 */
[----:B-----5:R-:W-:Y:S01]  /*13460*/  IMAD.U32 R35, RZ, RZ, UR4 ;  /* 0x00000004ff237e24 */ /* 0x020fe2000f8e00ff */
[----:B------:R-:W-:Y:S06]  /*13470*/  @!P2 BRA `(.L_x_11650) ;  /* 0x00000000000ca947 */ /* 0x000fec0003800000 */
[----:B------:R-:W2:Y:S04]  /*13480*/  LDG.E R0, desc[UR48][R2.64] ;  /* 0x0000003002007981 */ /* 0x000ea8000c1e1900 */
[----:B------:R-:W2:Y:S02]  /*13490*/  LDG.E R35, desc[UR48][R2.64+0x4] ;  /* 0x0000043002237981 */ /* 0x000ea4000c1e1900 */
[----:B--2---:R-:W-:-:S07]  /*134a0*/  IMAD.IADD R35, R35, 0x1, -R0 ;  /* 0x0000000123237824 */ /* 0x004fce00078e0a00 */
.L_x_11650:
        /* <DEDUP_REMOVED lines=8> */
.L_x_11651:
        /* <DEDUP_REMOVED lines=9> */
.L_x_11652:
        /* <DEDUP_REMOVED lines=28> */
.L_x_11655:
[----:B------:R-:W-:-:S13]  /*13780*/  ISETP.NE.AND P0, PT, R3, 0x1, PT ;  /* 0x000000010300780c */ /* 0x000fda0003f05270 */
[----:B------:R-:W0:Y:S02]  /*13790*/  @P0 LDC.64 R4, c[0x0][0x9e8] ;  /* 0x00027a00ff040b82 */ /* 0x000e240000000a00 */
[----:B0-----:R-:W-:-:S05]  /*137a0*/  @P0 IMAD.HI.U32 R4, R0, R4, RZ ;  /* 0x0000000400040227 */ /* 0x001fca00078e00ff */
[----:B------:R-:W-:-:S07]  /*137b0*/  @P0 SHF.R.U32.HI R0, RZ, R5, R4 ;  /* 0x00000005ff000219 */ /* 0x000fce0000011604 */
.L_x_11656:
[----:B------:R-:W-:Y:S05]  /*137c0*/  BSYNC B0 ;  /* 0x0000000000007941 */ /* 0x000fea0003800000 */
.L_x_11654:
[----:B------:R-:W-:-:S05]  /*137d0*/  IMAD R5, R0, R3, R3 ;  /* 0x0000000300057224 */ /* 0x000fca00078e0203 */
[----:B------:R-:W-:-:S07]  /*137e0*/  VIMNMX R2, R2, R5, PT ;  /* 0x0000000502027248 */ /* 0x000fce0003fe0100 */
.L_x_11653:
        /* <DEDUP_REMOVED lines=9> */
[----:B------:R-:W-:Y:S02]  /*13880*/  SHF.R.U32.HI R5, RZ, 0x1f, R2 ;  /* 0x0000001fff057819 */ /* 0x000fe40000011602 */
[----:B------:R-:W-:Y:S01]  /*13890*/  IADD3 R4, R4, R19, -R35 ;  /* 0x0000001304047210 */ /* 0x000fe20007ffe823 */
[----:B------:R-:W-:Y:S01]  /*138a0*/  IMAD.HI R0, R0, 0x2aaaaaab, RZ ;  /* 0x2aaaaaab00007827 */ /* 0x000fe200078e02ff */
[----:B------:R-:W-:-:S03]  /*138b0*/  LEA.HI.SX32 R7, R2, R5, 0x1c ;  /* 0x0000000502077211 */ /* 0x000fc600078fe2ff */
[----:B------:R-:W-:Y:S01]  /*138c0*/  VIADD R2, R4, -UR4 ;  /* 0x8000000404027c36 */ /* 0x000fe20008000000 */
[----:B------:R-:W-:-:S04]  /*138d0*/  SHF.R.U32.HI R5, RZ, 0x1f, R0 ;  /* 0x0000001fff057819 */ /* 0x000fc80000011600 */
[----:B------:R-:W-:-:S04]  /*138e0*/  LEA.HI.SX32 R0, R0, R5, 0x1c ;  /* 0x0000000500007211 */ /* 0x000fc800078fe2ff */
[----:B------:R-:W-:Y:S01]  /*138f0*/  VIMNMX R0, R0, R7, PT ;  /* 0x0000000700007248 */ /* 0x000fe20003fe0100 */
        /* <DEDUP_REMOVED lines=12> */
.L_x_11659:
[----:B------:R-:W-:-:S13]  /*139c0*/  ISETP.NE.AND P0, PT, R3, 0x1, PT ;  /* 0x000000010300780c */ /* 0x000fda0003f05270 */
[----:B------:R-:W0:Y:S02]  /*139d0*/  @P0 LDC.64 R4, c[0x0][0x9e8] ;  /* 0x00027a00ff040b82 */ /* 0x000e240000000a00 */
[----:B0-----:R-:W-:-:S05]  /*139e0*/  @P0 IMAD.HI.U32 R4, R6, R4, RZ ;  /* 0x0000000406040227 */ /* 0x001fca00078e00ff */
[----:B------:R-:W-:-:S07]  /*139f0*/  @P0 SHF.R.U32.HI R6, RZ, R5, R4 ;  /* 0x00000005ff060219 */ /* 0x000fce0000011604 */
.L_x_11660:
[----:B------:R-:W-:Y:S05]  /*13a00*/  BSYNC B0 ;  /* 0x0000000000007941 */ /* 0x000fea0003800000 */
.L_x_11658:
[----:B------:R-:W-:-:S05]  /*13a10*/  IMAD R3, R6, R3, RZ ;  /* 0x0000000306037224 */ /* 0x000fca00078e02ff */
[----:B------:R-:W-:-:S07]  /*13a20*/  VIMNMX R2, R2, R3, !PT ;  /* 0x0000000302027248 */ /* 0x000fce0007fe0100 */
.L_x_11657:
[----:B------:R-:W-:Y:S01]  /*13a30*/  IMAD.HI R2, R2, 0x2aaaaaab, RZ ;  /* 0x2aaaaaab02027827 */ /* 0x000fe200078e02ff */
[----:B------:R-:W-:Y:S04]  /*13a40*/  BSSY B0, `(.L_x_11661) ;  /* 0x0000029000007945 */ /* 0x000fe80003800000 */
[----:B------:R-:W-:-:S04]  /*13a50*/  SHF.R.U32.HI R3, RZ, 0x1f, R2 ;  /* 0x0000001fff037819 */ /* 0x000fc80000011602 */
[----:B------:R-:W-:Y:S02]  /*13a60*/  LEA.HI.SX32 R3, R2, R3, 0x1c ;  /* 0x0000000302037211 */ /* 0x000fe400078fe2ff */
[----:B------:R-:W-:Y:S02]  /*13a70*/  LOP3.LUT R2, R26, 0xff000000, RZ, 0xc0, !PT ;  /* 0xff0000001a027812 */ /* 0x000fe400078ec0ff */
        /* <DEDUP_REMOVED lines=12> */
[----:B0-----:R-:W-:Y:S02]  /*13b40*/  IABS R6, R5 ;  /* 0x0000000500067213 */ /* 0x001fe40000000000 */
[----:B------:R-:W-:Y:S02]  /*13b50*/  IADD3 R8, R5, -0x1, R0 ;  /* 0xffffffff05087810 */ /* 0x000fe40007ffe000 */
[----:B------:R-:W0:Y:S03]  /*13b60*/  I2F.RP R7, R6 ;  /* 0x0000000600077306 */ /* 0x000e260000209400 */
[----:B------:R-:W-:-:S05]  /*13b70*/  IMAD.IADD R8, R8, 0x1, -R29 ;  /* 0x0000000108087824 */ /* 0x000fca00078e0a1d */
        /* <DEDUP_REMOVED lines=21> */
.L_x_11662:
[----:B------:R-:W-:Y:S05]  /*13cd0*/  BSYNC B0 ;  /* 0x0000000000007941 */ /* 0x000fea0003800000 */
.L_x_11661:
[-C--:B------:R-:W-:Y:S01]  /*13ce0*/  IMAD R29, R4, R2.reuse, R29 ;  /* 0x00000002041d7224 */ /* 0x080fe200078e021d */
[----:B------:R-:W-:Y:S04]  /*13cf0*/  BSSY B7, `(.L_x_11663) ;  /* 0x0000348000077945 */ /* 0x000fe80003800000 */
[----:B------:R-:W-:-:S04]  /*13d00*/  VIADDMNMX R31, R29, R2, R0, PT ;  /* 0x000000021d1f7246 */ /* 0x000fc80003800100 */
[----:B------:R-:W-:Y:S01]  /*13d10*/  ISETP.GT.AND P0, PT, R31, R29, PT ;  /* 0x0000001d1f00720c */ /* 0x000fe20003f04270 */
[----:B------:R0:W-:-:S12]  /*13d20*/  STL [R1], R31 ;  /* 0x0000001f01007387 */ /* 0x0001d80000100800 */
        /* <DEDUP_REMOVED lines=18> */
.L_x_11664:
        /* <DEDUP_REMOVED lines=20> */
.L_x_11667:
[----:B------:R-:W-:Y:S05]  /*13f90*/  BSYNC B6 ;  /* 0x0000000000067941 */ /* 0x000fea0003800000 */
.L_x_11666:
        /* <DEDUP_REMOVED lines=20> */
.L_x_11670:
        /* <DEDUP_REMOVED lines=15> */
.L_x_11669:
[----:B------:R-:W-:Y:S05]  /*141d0*/  BSYNC B6 ;  /* 0x0000000000067941 */ /* 0x000fea0003800000 */
.L_x_11668:
        /* <DEDUP_REMOVED lines=10> */
[----:B------:R-:W-:-:S04]  /*14280*/  LOP3.LUT R20, R20, 0x38, RZ, 0xc0, !PT ;  /* 0x0000003814147812 */ /* 0x000fc800078ec0ff */
[C---:B------:R-:W-:Y:S01]  /*14290*/  LOP3.LUT R22, R20.reuse, 0x40, RZ, 0xfc, !PT ;  /* 0x0000004014167812 */ /* 0x040fe200078efcff */
[----:B---3--:R-:W-:Y:S01]  /*142a0*/  @P0 IMAD.WIDE R2, R27, 0x4, R2 ;  /* 0x000000041b020825 */ /* 0x008fe200078e0202 */
[----:B------:R-:W-:-:S04]  /*142b0*/  LOP3.LUT R20, R20, 0x80, RZ, 0xfc, !PT ;  /* 0x0000008014147812 */ /* 0x000fc800078efcff */
[----:B------:R0:W5:Y:S01]  /*142c0*/  @P0 LDG.E R25, desc[UR48][R2.64] ;  /* 0x0000003002190981 */ /* 0x000162000c1e1900 */
[----:B------:R-:W-:Y:S01]  /*142d0*/  ISETP.GE.AND P0, PT, R20, UR4, PT ;  /* 0x0000000414007c0c */ /* 0x000fe2000bf06270 */
[----:B-1----:R-:W-:Y:S01]  /*142e0*/  IMAD.SHL.U32 R21, R21, 0x8, RZ ;  /* 0x0000000815157824 */ /* 0x002fe200078e00ff */
[----:B------:R-:W-:Y:S01]  /*142f0*/  ISETP.GE.AND P1, PT, R22, UR4, PT ;  /* 0x0000000416007c0c */ /* 0x000fe2000bf26270 */
[----:B------:R-:W1:Y:S01]  /*14300*/  S2R R20, SR_TID.X ;  /* 0x0000000000147919 */ /* 0x000e620000002100 */
[----:B------:R-:W-:Y:S01]  /*14310*/  LOP3.LUT R16, R16, 0xfffffffe, RZ, 0xc0, !PT ;  /* 0xfffffffe10107812 */ /* 0x000fe200078ec0ff */
[----:B------:R-:W-:Y:S01]  /*14320*/  UMOV UR5, 0xffffffff ;  /* 0xffffffff00057882 */ /* 0x000fe20000000000 */
[----:B------:R-:W-:Y:S01]  /*14330*/  LOP3.LUT R21, R21, 0x38, RZ, 0xc0, !PT ;  /* 0x0000003815157812 */ /* 0x000fe200078ec0ff */
[----:B------:R-:W-:Y:S01]  /*14340*/  VIADD R0, R31, 0xffffffff ;  /* 0xffffffff1f007836 */ /* 0x000fe20000000000 */
[----:B------:R-:W-:Y:S02]  /*14350*/  LOP3.LUT R16, R16, 0xffffffef, RZ, 0xc0, !PT ;  /* 0xffffffef10107812 */ /* 0x000fe400078ec0ff */
[----:B------:R-:W-:-:S02]  /*14360*/  ISETP.GE.AND P2, PT, R21, UR4, PT ;  /* 0x0000000415007c0c */ /* 0x000fc4000bf46270 */
[----:B------:R-:W-:-:S03]  /*14370*/  LOP3.LUT R21, R21, 0xc0, RZ, 0xfc, !PT ;  /* 0x000000c015157812 */ /* 0x000fc600078efcff */
[----:B------:R-:W-:-:S08]  /*14380*/  @P1 LOP3.LUT R16, R16, 0x10, RZ, 0xfc, !PT ;  /* 0x0000001010101812 */ /* 0x000fd000078efcff */
[----:B------:R-:W-:-:S04]  /*14390*/  @P2 LOP3.LUT R16, R16, 0x1, RZ, 0xfc, !PT ;  /* 0x0000000110102812 */ /* 0x000fc800078efcff */
[----:B------:R-:W-:-:S04]  /*143a0*/  LOP3.LUT R16, R16, 0xfffffff7, RZ, 0xc0, !PT ;  /* 0xfffffff710107812 */ /* 0x000fc800078ec0ff */
[----:B------:R-:W-:Y:S02]  /*143b0*/  @P0 LOP3.LUT R16, R16, 0x8, RZ, 0xfc, !PT ;  /* 0x0000000810100812 */ /* 0x000fe400078efcff */
[----:B------:R-:W-:Y:S02]  /*143c0*/  ISETP.GE.AND P0, PT, R21, UR4, PT ;  /* 0x0000000415007c0c */ /* 0x000fe4000bf06270 */
[----:B-1----:R-:W-:Y:S02]  /*143d0*/  LOP3.LUT R20, R20, 0x7f, RZ, 0xc0, !PT ;  /* 0x0000007f14147812 */ /* 0x002fe400078ec0ff */
[----:B------:R-:W-:Y:S02]  /*143e0*/  LOP3.LUT R16, R16, 0xfffffffb, RZ, 0xc0, !PT ;  /* 0xfffffffb10107812 */ /* 0x000fe400078ec0ff */
[----:B------:R-:W-:Y:S02]  /*143f0*/  SHF.R.U32.HI R22, RZ, 0x3, R20 ;  /* 0x00000003ff167819 */ /* 0x000fe40000011614 */
[----:B------:R-:W1:Y:S05]  /*14400*/  S2R R20, SR_TID.X ;  /* 0x0000000000147919 */ /* 0x000e6a0000002100 */
[----:B------:R-:W-:Y:S01]  /*14410*/  @P0 LOP3.LUT R16, R16, 0x4, RZ, 0xfc, !PT ;  /* 0x0000000410100812 */ /* 0x000fe200078efcff */
[----:B-1----:R-:W-:-:S05]  /*14420*/  IMAD.SHL.U32 R20, R20, 0x10, RZ ;  /* 0x0000001014147824 */ /* 0x002fca00078e00ff */
[----:B------:R-:W-:-:S05]  /*14430*/  LOP3.LUT R20, R22, 0x70, R20, 0xf8, !PT ;  /* 0x0000007016147812 */ /* 0x000fca00078ef814 */
[----:B------:R-:W-:Y:S01]  /*14440*/  IMAD R34, R0, 0x60, R20 ;  /* 0x0000006000227824 */ /* 0x000fe200078e0214 */
[----:B0-2---:R-:W-:Y:S06]  /*14450*/  BRA.DIV UR5, `(.L_x_11671) ;  /* 0x0000004605147947 */ /* 0x005fec000b800000 */
.L_x_11737:
[----:B------:R-:W-:Y:S01]  /*14460*/  ISETP.NE.AND P1, PT, R8, 0x1, PT ;  /* 0x000000010800780c */ /* 0x000fe20003f25270 */
[----:B------:R-:W-:Y:S01]  /*14470*/  IMAD.MOV.U32 R32, RZ, RZ, RZ ;  /* 0x000000ffff207224 */ /* 0x000fe200078e00ff */
[C---:B------:R-:W-:Y:S01]  /*14480*/  ISETP.GE.AND P0, PT, R34.reuse, R19, PT ;  /* 0x000000132200720c */ /* 0x040fe20003f06270 */
[----:B------:R-:W-:Y:S01]  /*14490*/  IMAD.IADD R34, R34, 0x1, R30 ;  /* 0x0000000122227824 */ /* 0x000fe200078e021e */
[----:B-----5:R-:W-:Y:S02]  /*144a0*/  SHF.R.S32.HI R31, RZ, 0x1f, R25 ;  /* 0x0000001fff1f7819 */ /* 0x020fe40000011419 */
[----:B------:R-:W-:Y:S01]  /*144b0*/  ISETP.GT.U32.OR P0, PT, R20, 0x5f, P0 ;  /* 0x0000005f1400780c */ /* 0x000fe20000704470 */
[----:B------:R-:W-:Y:S01]  /*144c0*/  IMAD.MOV.U32 R6, RZ, RZ, R34 ;  /* 0x000000ffff067224 */ /* 0x000fe200078e0022 */
[----:B------:R-:W-:-:S05]  /*144d0*/  LOP3.LUT R16, R16, 0xffffff7f, RZ, 0xc0, !PT ;  /* 0xffffff7f10107812 */ /* 0x000fca00078ec0ff */
[----:B------:R-:W0:Y:S01]  /*144e0*/  @P1 LDC R3, c[0x0][0x434] ;  /* 0x00010d00ff031b82 */ /* 0x000e220000000800 */
[----:B------:R-:W-:-:S07]  /*144f0*/  @P1 LOP3.LUT R16, R16, 0x80, RZ, 0xfc, !PT ;  /* 0x0000008010101812 */ /* 0x000fce00078efcff */
[----:B------:R-:W1:Y:S08]  /*14500*/  @P1 LDC R2, c[0x0][0x438] ;  /* 0x00010e00ff021b82 */ /* 0x000e700000000800 */
[----:B------:R-:W2:Y:S01]  /*14510*/  @!P0 LDC.64 R4, c[0x0][0x428] ;  /* 0x00010a00ff048b82 */ /* 0x000ea20000000a00 */
[----:B0-----:R-:W-:-:S05]  /*14520*/  @P1 IMAD.HI.U32 R3, R34, R3, RZ ;  /* 0x0000000322031227 */ /* 0x001fca00078e00ff */
[----:B-1----:R-:W-:-:S04]  /*14530*/  @P1 SHF.R.U32.HI R6, RZ, R2, R3 ;  /* 0x00000002ff061219 */ /* 0x002fc80000011603 */
[--C-:B------:R-:W-:Y:S01]  /*14540*/  @!P0 SHF.R.S32.HI R3, RZ, 0x1f, R6.reuse ;  /* 0x0000001fff038819 */ /* 0x100fe20000011406 */
[----:B------:R-:W-:Y:S02]  /*14550*/  @!P0 IMAD.MOV.U32 R2, RZ, RZ, R6 ;  /* 0x000000ffff028224 */ /* 0x000fe400078e0006 */
[-C--:B--2---:R-:W-:Y:S02]  /*14560*/  @!P0 IMAD R7, R31, R4.reuse, RZ ;  /* 0x000000041f078224 */ /* 0x084fe400078e02ff */
[----:B------:R-:W-:-:S04]  /*14570*/  @!P0 IMAD.WIDE.U32 R2, R25, R4, R2 ;  /* 0x0000000419028225 */ /* 0x000fc800078e0002 */
[----:B------:R-:W-:Y:S02]  /*14580*/  @!P0 IMAD R7, R25, R5, R7 ;  /* 0x0000000519078224 */ /* 0x000fe400078e0207 */
[----:B------:R-:W0:Y:S02]  /*14590*/  @!P0 LDC.64 R4, c[0x0][0x418] ;  /* 0x00010600ff048b82 */ /* 0x000e240000000a00 */
[----:B------:R-:W-:Y:S02]  /*145a0*/  @!P0 IMAD.IADD R7, R3, 0x1, R7 ;  /* 0x0000000103078824 */ /* 0x000fe400078e0207 */
[----:B------:R-:W-:-:S04]  /*145b0*/  IMAD.MOV R3, RZ, RZ, -R6 ;  /* 0x000000ffff037224 */ /* 0x000fc800078e0a06 */
[----:B------:R-:W-:Y:S01]  /*145c0*/  IMAD R34, R8, R3, R34 ;  /* 0x0000000308227224 */ /* 0x000fe200078e0222 */
[----:B------:R-:W-:Y:S02]  /*145d0*/  SEL R3, RZ, 0x1, P2 ;  /* 0x00000001ff037807 */ /* 0x000fe40001000000 */
[----:B0-----:R-:W-:-:S04]  /*145e0*/  @!P0 LEA R4, P1, R2, R4, 0x2 ;  /* 0x0000000402048211 */ /* 0x001fc800078210ff */
[----:B------:R-:W-:Y:S01]  /*145f0*/  @!P0 LEA.HI.X R5, R2, R5, R7, 0x2, P1 ;  /* 0x0000000502058211 */ /* 0x000fe200008f1407 */
[----:B------:R-:W-:Y:S01]  /*14600*/  IMAD.U32 R2, RZ, RZ, UR36 ;  /* 0x00000024ff027e24 */ /* 0x000fe2000f8e00ff */
[----:B------:R0:W-:Y:S04]  /*14610*/  STL [R1+0x10], R3 ;  /* 0x0000100301007387 */ /* 0x0001e80000100800 */
[----:B------:R0:W5:Y:S01]  /*14620*/  @!P0 LDG.E R32, desc[UR48][R4.64] ;  /* 0x0000003004208981 */ /* 0x000162000c1e1900 */
[----:B------:R-:W-:Y:S02]  /*14630*/  ISETP.NE.AND P0, PT, R2, 0x3, PT ;  /* 0x000000030200780c */ /* 0x000fe40003f05270 */
[----:B------:R-:W-:Y:S02]  /*14640*/  ISETP.GT.U32.AND P1, PT, R20, 0x5f, PT ;  /* 0x0000005f1400780c */ /* 0x000fe40003f24070 */
[----:B------:R-:W-:-:S02]  /*14650*/  LOP3.LUT R16, R16, 0xffffffbf, RZ, 0xc0, !PT ;  /* 0xffffffbf10107812 */ /* 0x000fc400078ec0ff */
[----:B------:R-:W-:-:S07]  /*14660*/  LOP3.LUT R26, R26, 0xffff, RZ, 0xc0, !PT ;  /* 0x0000ffff1a1a7812 */ /* 0x000fce00078ec0ff */
[----:B------:R-:W-:-:S04]  /*14670*/  @P0 LOP3.LUT R16, R16, 0x40, RZ, 0xfc, !PT ;  /* 0x0000004010100812 */ /* 0x000fc800078efcff */
[----:B------:R-:W-:-:S04]  /*14680*/  LOP3.LUT R16, R16, 0xffffffdf, RZ, 0xc0, !PT ;  /* 0xffffffdf10107812 */ /* 0x000fc800078ec0ff */
[----:B------:R-:W-:Y:S01]  /*14690*/  @P1 LOP3.LUT R16, R16, 0x20, RZ, 0xfc, !PT ;  /* 0x0000002010101812 */ /* 0x000fe200078efcff */
[----:B0-----:R-:W-:Y:S06]  /*146a0*/  @!P0 BRA `(.L_x_11672) ;  /* 0x0000000000048947 */ /* 0x001fec0003800000 */
[----:B------:R-:W-:Y:S01]  /*146b0*/  BPT.TRAP 0x1 ;  /* 0x000000040000795c */ /* 0x000fe20000300000 */
.L_x_11672:
[----:B------:R-:W-:Y:S01]  /*146c0*/  IMAD R22, R0, -0x60, R19 ;  /* 0xffffffa000167824 */ /* 0x000fe200078e0213 */
[----:B------:R-:W-:Y:S01]  /*146d0*/  SHF.L.U32 R0, R23, 0x1f, RZ ;  /* 0x0000001f17007819 */ /* 0x000fe200000006ff */
[----:B------:R-:W-:Y:S01]  /*146e0*/  IMAD R19, R18, 0x8, R17 ;  /* 0x0000000812137824 */ /* 0x000fe200078e0211 */
[----:B------:R-:W-:Y:S03]  /*146f0*/  BSSY B0, `(.L_x_11673) ;  /* 0x0000003000007945 */ /* 0x000fe60003800000 */
[----:B------:R-:W0:Y:S02]  /*14700*/  SYNCS.PHASECHK.TRANS64.TRYWAIT P0, [R19+URZ+0x22840], R0 ;  /* 0x02284000130075a7 */ /* 0x000e24000800017f */
[----:B0-----:R-:W-:Y:S05]  /*14710*/  @!P0 BRA `(.L_x_11674) ;  /* 0x0000004000988947 */ /* 0x001fea0003800000 */
.L_x_11738:
[----:B------:R-:W-:Y:S05]  /*14720*/  BSYNC B0 ;  /* 0x0000000000007941 */ /* 0x000fea0003800000 */
.L_x_11673:
[----:B0-----:R-:W-:Y:S01]  /*14730*/  SHF.R.S32.HI R0, RZ, 0x1f, R34 ;  /* 0x0000001fff007819 */ /* 0x001fe20000011422 */
[----:B------:R-:W-:Y:S01]  /*14740*/  ULDC.64 UR4, c[0x0][0x300] ;  /* 0x0000c00000047ab9 */ /* 0x000fe20000000a00 */
[----:B------:R-:W0:Y:S01]  /*14750*/  S2R R7, SR_TID.X ;  /* 0x0000000000077919 */ /* 0x000e220000002100 */
[----:B-----5:R-:W-:Y:S01]  /*14760*/  SHF.R.S32.HI R4, RZ, 0x1f, R32 ;  /* 0x0000001fff047819 */ /* 0x020fe20000011420 */
[----:B------:R-:W-:Y:S01]  /*14770*/  ULDC.64 UR6, c[0x0][0x2e8] ;  /* 0x0000ba0000067ab9 */ /* 0x000fe20000000a00 */
[----:B------:R-:W-:Y:S01]  /*14780*/  IMAD R3, R0, UR4, RZ ;  /* 0x0000000400037c24 */ /* 0x000fe2000f8e02ff */
[----:B------:R1:W-:Y:S01]  /*14790*/  STL [R1+0x4], R0 ;  /* 0x0000040001007387 */ /* 0x0003e20000100800 */
[----:B------:R-:W-:-:S03]  /*147a0*/  LOP3.LUT R16, R16, 0xfffffffd, RZ, 0xc0, !PT ;  /* 0xfffffffd10107812 */ /* 0x000fc600078ec0ff */
[----:B------:R2:W-:Y:S01]  /*147b0*/  STL [R1+0x8], R4 ;  /* 0x0000080401007387 */ /* 0x0005e20000100800 */
[C---:B-1----:R-:W-:Y:S02]  /*147c0*/  IMAD R0, R34.reuse, UR5, R3 ;  /* 0x0000000522007c24 */ /* 0x042fe4000f8e0203 */
[----:B------:R-:W-:Y:S01]  /*147d0*/  IMAD.WIDE.U32 R2, R34, UR4, RZ ;  /* 0x0000000422027c25 */ /* 0x000fe2000f8e00ff */
        /* <DEDUP_REMOVED lines=76> */
.L_x_11752:
        /* <DEDUP_REMOVED lines=10> */
.L_x_11676:
        /* <DEDUP_REMOVED lines=11> */
.L_x_11677:
        /* <DEDUP_REMOVED lines=23> */
.L_x_11679:
[----:B------:R-:W-:Y:S05]  /*14f60*/  BSYNC B6 ;  /* 0x0000000000067941 */ /* 0x000fea0003800000 */
.L_x_11678:
[----:B------:R-:W2:Y:S01]  /*14f70*/  S2R R20, SR_TID.X ;  /* 0x0000000000147919 */ /* 0x000ea20000002100 */
[----:B------:R-:W3:Y:S01]  /*14f80*/  LDC R21, c[0x0][0x448] ;  /* 0x00011200ff157b82 */ /* 0x000ee20000000800 */
[----:B------:R-:W-:Y:S01]  /*14f90*/  SHF.R.S32.HI R0, RZ, 0x1f, R37 ;  /* 0x0000001fff007819 */ /* 0x000fe20000011425 */
[----:B------:R-:W-:Y:S01]  /*14fa0*/  ULDC.64 UR4, c[0x0][0x298] ;  /* 0x0000a60000047ab9 */ /* 0x000fe20000000a00 */
[----:B------:R-:W-:Y:S01]  /*14fb0*/  LOP3.LUT P6, RZ, R16, 0x200, RZ, 0xc0, !PT ;  /* 0x0000020010ff7812 */ /* 0x000fe200078cc0ff */
[----:B0-----:R-:W-:Y:S01]  /*14fc0*/  IMAD.WIDE.U32 R2, R37, UR4, RZ ;  /* 0x0000000425027c25 */ /* 0x001fe2000f8e00ff */
[----:B------:R-:W-:Y:S01]  /*14fd0*/  SHF.R.S32.HI R4, RZ, 0x1f, R27 ;  /* 0x0000001fff047819 */ /* 0x000fe2000001141b */
[----:B------:R-:W0:Y:S02]  /*14fe0*/  S2R R7, SR_TID.X ;  /* 0x0000000000077919 */ /* 0x000e240000002100 */
[----:B------:R-:W-:Y:S01]  /*14ff0*/  IMAD R0, R0, UR4, RZ ;  /* 0x0000000400007c24 */ /* 0x000fe2000f8e02ff */
[----:B------:R-:W-:-:S03]  /*15000*/  SEL R4, R4, RZ, !P6 ;  /* 0x000000ff04047207 */ /* 0x000fc60007000000 */
[----:B------:R-:W-:Y:S01]  /*15010*/  IMAD R0, R37, UR5, R0 ;  /* 0x0000000525007c24 */ /* 0x000fe2000f8e0200 */
[----:B------:R-:W-:-:S03]  /*15020*/  ULDC.64 UR4, c[0x0][0x2d8] ;  /* 0x0000b60000047ab9 */ /* 0x000fc60000000a00 */
[----:B------:R-:W-:Y:S01]  /*15030*/  IMAD.IADD R3, R3, 0x1, R0 ;  /* 0x0000000103037824 */ /* 0x000fe200078e0200 */
[----:B------:R-:W-:Y:S01]  /*15040*/  SEL R0, R27, RZ, !P6 ;  /* 0x000000ff1b007207 */ /* 0x000fe20007000000 */
[----:B------:R-:W-:Y:S01]  /*15050*/  IMAD.WIDE.U32 R2, R26, UR4, R2 ;  /* 0x000000041a027c25 */ /* 0x000fe2000f8e0002 */
[----:B---3--:R-:W-:-:S03]  /*15060*/  ISETP.NE.AND P6, PT, R21, 0x1, PT ;  /* 0x000000011500780c */ /* 0x008fc60003fc5270 */
[----:B------:R-:W-:Y:S01]  /*15070*/  IMAD R3, R26, UR5, R3 ;  /* 0x000000051a037c24 */ /* 0x000fe2000f8e0203 */
[----:B------:R-:W-:Y:S02]  /*15080*/  ULDC.64 UR4, c[0x0][0x2e0] ;  /* 0x0000b80000047ab9 */ /* 0x000fe40000000a00 */
[----:B------:R-:W-:Y:S02]  /*15090*/  IMAD R4, R4, UR4, RZ ;  /* 0x0000000404047c24 */ /* 0x000fe4000f8e02ff */
[----:B------:R-:W-:Y:S01]  /*150a0*/  IMAD.WIDE.U32 R2, R0, UR4, R2 ;  /* 0x0000000400027c25 */ /* 0x000fe2000f8e0002 */
[----:B--2---:R-:W-:-:S03]  /*150b0*/  LOP3.LUT R20, R20, 0x7f, RZ, 0xc0, !PT ;  /* 0x0000007f14147812 */ /* 0x004fc600078ec0ff */
[----:B------:R-:W-:Y:S01]  /*150c0*/  IMAD R4, R0, UR5, R4 ;  /* 0x0000000500047c24 */ /* 0x000fe2000f8e0204 */
[----:B------:R-:W-:Y:S01]  /*150d0*/  SHF.R.U32.HI R21, RZ, 0x3, R20 ;  /* 0x00000003ff157819 */ /* 0x000fe20000011614 */
[----:B------:R-:W-:Y:S01]  /*150e0*/  ULDC.64 UR4, c[0x0][0x2d0] ;  /* 0x0000b40000047ab9 */ /* 0x000fe20000000a00 */
[----:B------:R-:W2:Y:S01]  /*150f0*/  S2R R20, SR_TID.X ;  /* 0x0000000000147919 */ /* 0x000ea20000002100 */
[----:B------:R-:W3:Y:S01]  /*15100*/  @P6 LDC R6, c[0x0][0x44c] ;  /* 0x00011300ff066b82 */ /* 0x000ee20000000800 */
[----:B------:R-:W-:Y:S02]  /*15110*/  IMAD.IADD R3, R3, 0x1, R4 ;  /* 0x0000000103037824 */ /* 0x000fe400078e0204 */
[----:B0-----:R-:W-:-:S05]  /*15120*/  IMAD.SHL.U32 R7, R7, 0x8, RZ ;  /* 0x0000000807077824 */ /* 0x001fca00078e00ff */
[----:B------:R-:W0:Y:S01]  /*15130*/  @P6 LDC R5, c[0x0][0x450] ;  /* 0x00011400ff056b82 */ /* 0x000e220000000800 */
[----:B------:R-:W-:Y:S01]  /*15140*/  LOP3.LUT R7, R7, 0x38, RZ, 0xc0, !PT ;  /* 0x0000003807077812 */ /* 0x000fe200078ec0ff */
[----:B--2---:R-:W-:-:S05]  /*15150*/  IMAD.SHL.U32 R20, R20, 0x10, RZ ;  /* 0x0000001014147824 */ /* 0x004fca00078e00ff */
[----:B------:R-:W-:-:S05]  /*15160*/  LOP3.LUT R20, R21, 0x70, R20, 0xf8, !PT ;  /* 0x0000007015147812 */ /* 0x000fca00078ef814 */
[----:B------:R-:W-:Y:S02]  /*15170*/  IMAD.IADD R0, R20, 0x1, R33 ;  /* 0x0000000114007824 */ /* 0x000fe400078e0221 */
[----:B------:R-:W2:Y:S02]  /*15180*/  S2R R20, SR_TID.X ;  /* 0x0000000000147919 */ /* 0x000ea40000002100 */
[----:B---3--:R-:W-:-:S04]  /*15190*/  @P6 IMAD.HI.U32 R6, R0, R6, RZ ;  /* 0x0000000600066227 */ /* 0x008fc800078e00ff */
[----:B------:R-:W-:Y:S01]  /*151a0*/  IMAD.MOV.U32 R4, RZ, RZ, R0 ;  /* 0x000000ffff047224 */ /* 0x000fe200078e0000 */
[----:B0-----:R-:W-:Y:S02]  /*151b0*/  @P6 SHF.R.U32.HI R4, RZ, R5, R6 ;  /* 0x00000005ff046219 */ /* 0x001fe40000011606 */
[----:B------:R-:W0:Y:S03]  /*151c0*/  LDC R6, c[0x0][0x448] ;  /* 0x00011200ff067b82 */ /* 0x000e260000000800 */
[----:B------:R-:W-:Y:S02]  /*151d0*/  IMAD.MOV R5, RZ, RZ, -R4 ;  /* 0x000000ffff057224 */ /* 0x000fe400078e0a04 */
[----:B------:R-:W-:Y:S01]  /*151e0*/  IMAD.WIDE.U32 R2, R4, UR4, R2 ;  /* 0x0000000404027c25 */ /* 0x000fe2000f8e0002 */
[----:B--2---:R-:W-:-:S03]  /*151f0*/  LOP3.LUT R20, R20, 0x7f, RZ, 0xc0, !PT ;  /* 0x0000007f14147812 */ /* 0x004fc600078ec0ff */
[----:B0-----:R-:W-:Y:S01]  /*15200*/  IMAD R0, R6, R5, R0 ;  /* 0x0000000506007224 */ /* 0x001fe200078e0200 */
[----:B------:R-:W-:Y:S02]  /*15210*/  SHF.R.S32.HI R5, RZ, 0x1f, R4 ;  /* 0x0000001fff057819 */ /* 0x000fe40000011404 */
[----:B------:R-:W-:-:S03]  /*15220*/  SHF.R.U32.HI R8, RZ, 0x3, R20 ;  /* 0x00000003ff087819 */ /* 0x000fc60000011614 */
        /* <DEDUP_REMOVED lines=14> */
[----:B------:R-:W-:-:S03]  /*15310*/  UMOV UR5, 0xffffffff ;  /* 0xffffffff00057882 */ /* 0x000fc60000000000 */
[----:B------:R-:W-:Y:S07]  /*15320*/  BRA.DIV UR5, `(.L_x_11680) ;  /* 0x0000003e05a87947 */ /* 0x000fee000b800000 */
[----:B------:R-:W0:Y:S01]  /*15330*/  SHFL.IDX PT, R3, R0, RZ, 0x181f ;  /* 0x00181fff00037589 */ /* 0x000e2200000e0000 */
[----:B------:R-:W-:Y:S02]  /*15340*/  IMAD R35, R35, R6, RZ ;  /* 0x0000000623237224 */ /* 0x000fe400078e02ff */
[----:B------:R-:W-:Y:S01]  /*15350*/  IMAD.IADD R33, R8, 0x1, R33 ;  /* 0x0000000108217824 */ /* 0x000fe200078e0221 */
[----:B------:R-:W2:Y:S03]  /*15360*/  SHFL.IDX PT, R2, R4, RZ, 0x181f ;  /* 0x00181fff04027589 */ /* 0x000ea600000e0000 */
[C---:B------:R-:W-:Y:S01]  /*15370*/  VIADD R5, R33.reuse, 0x10 ;  /* 0x0000001021057836 */ /* 0x040fe20000000000 */
[----:B------:R-:W-:Y:S01]  /*15380*/  ISETP.GE.AND P0, PT, R33, R35, PT ;  /* 0x000000232100720c */ /* 0x000fe20003f06270 */
[----:B------:R-:W-:-:S12]  /*15390*/  SHFL.IDX PT, R14, R0, 0x7, 0x181f ;  /* 0x00f81f00000e7f89 */ /* 0x000fd800000e0000 */
[----:B0-----:R-:W-:-:S05]  /*153a0*/  @!P0 LEA R3, P2, R7, R3, 0x1 ;  /* 0x0000000307038211 */ /* 0x001fca00078408ff */
[----:B--2---:R-:W-:-:S05]  /*153b0*/  @!P0 IMAD.X R2, RZ, RZ, R2, P2 ;  /* 0x000000ffff028224 */ /* 0x004fca00010e0602 */
[----:B------:R-:W-:-:S04]  /*153c0*/  @!P0 LOP3.LUT R3, R3, R2, RZ, 0x3c, !PT ;  /* 0x0000000203038212 */ /* 0x000fc800078e3cff */
[----:B------:R-:W-:-:S04]  /*153d0*/  @!P0 LOP3.LUT R2, R3, R2, RZ, 0x3c, !PT ;  /* 0x0000000203028212 */ /* 0x000fc800078e3cff */
[----:B------:R-:W-:-:S05]  /*153e0*/  @!P0 LOP3.LUT R3, R3, R2, RZ, 0x3c, !PT ;  /* 0x0000000203038212 */ /* 0x000fca00078e3cff */
[----:B------:R0:W-:Y:S01]  /*153f0*/  @!P0 LDGSTS.E.BYPASS.LTC128B.128 [R36+0x18400], desc[UR48][R2.64], !P1 ;  /* 0x1840000002248fae */ /* 0x0001e2000c901d70 */
[----:B------:R-:W-:Y:S01]  /*15400*/  ISETP.GE.AND P0, PT, R5, R35, PT ;  /* 0x000000230500720c */ /* 0x000fe20003f06270 */
[----:B------:R-:W-:Y:S02]  /*15410*/  VIADD R5, R33, 0x20 ;  /* 0x0000002021057836 */ /* 0x000fe40000000000 */
[----:B0-----:R-:W0:Y:S04]  /*15420*/  SHFL.IDX PT, R3, R0, 0x1, 0x181f ;  /* 0x00381f0000037f89 */ /* 0x001e2800000e0000 */
[----:B------:R-:W2:Y:S06]  /*15430*/  SHFL.IDX PT, R2, R4, 0x1, 0x181f ;  /* 0x00381f0004027f89 */ /* 0x000eac00000e0000 */
        /* <DEDUP_REMOVED lines=46> */
[----:B------:R-:W-:-:S03]  /*15720*/  ISETP.GE.AND P0, PT, R5, R35, PT ;  /* 0x000000230500720c */ /* 0x000fc60003f06270 */
[----:B0-----:R-:W0:Y:S04]  /*15730*/  SHFL.IDX PT, R3, R0, 0x6, 0x181f ;  /* 0x00d81f0000037f89 */ /* 0x001e2800000e0000 */
[----:B------:R-:W2:Y:S04]  /*15740*/  SHFL.IDX PT, R2, R4, 0x6, 0x181f ;  /* 0x00d81f0004027f89 */ /* 0x000ea800000e0000 */
[----:B------:R-:W3:Y:S02]  /*15750*/  SHFL.IDX PT, R4, R4, 0x7, 0x181f ;  /* 0x00f81f0004047f89 */ /* 0x000ee400000e0000 */
[----:B0-----:R-:W-:-:S05]  /*15760*/  @!P0 LEA R3, P2, R7, R3, 0x1 ;  /* 0x0000000307038211 */ /* 0x001fca00078408ff */
[----:B--2---:R-:W-:-:S05]  /*15770*/  @!P0 IMAD.X R2, RZ, RZ, R2, P2 ;  /* 0x000000ffff028224 */ /* 0x004fca00010e0602 */
[----:B------:R-:W-:-:S04]  /*15780*/  @!P0 LOP3.LUT R3, R3, R2, RZ, 0x3c, !PT ;  /* 0x0000000203038212 */ /* 0x000fc800078e3cff */
[----:B------:R-:W-:-:S04]  /*15790*/  @!P0 LOP3.LUT R2, R3, R2, RZ, 0x3c, !PT ;  /* 0x0000000203028212 */ /* 0x000fc800078e3cff */
[----:B------:R-:W-:-:S05]  /*157a0*/  @!P0 LOP3.LUT R3, R3, R2, RZ, 0x3c, !PT ;  /* 0x0000000203038212 */ /* 0x000fca00078e3cff */
[----:B---3--:R0:W-:Y:S02]  /*157b0*/  @!P0 LDGSTS.E.BYPASS.LTC128B.128 [R36+0x1b400], desc[UR48][R2.64], !P1 ;  /* 0x1b40000002248fae */ /* 0x0081e4000c901d70 */
.L_x_11769:
        /* <DEDUP_REMOVED lines=10> */
.L_x_11681:
        /* <DEDUP_REMOVED lines=18> */
.L_x_11770:
[----:B------:R-:W-:Y:S05]  /*15980*/  BSYNC B0 ;  /* 0x0000000000007941 */ /* 0x000fea0003800000 */
.L_x_11682:
[----:B------:R-:W-:-:S05]  /*15990*/  IMAD.U32 R2, RZ, RZ, UR36 ;  /* 0x00000024ff027e24 */ /* 0x000fca000f8e00ff */
[----:B------:R-:W-:-:S13]  /*159a0*/  ISETP.NE.AND P0, PT, R2, 0x3, PT ;  /* 0x000000030200780c */ /* 0x000fda0003f05270 */
[----:B------:R-:W-:Y:S05]  /*159b0*/  @!P0 BRA `(.L_x_11684) ;  /* 0x0000000000048947 */ /* 0x000fea0003800000 */
[----:B------:R-:W-:Y:S01]  /*159c0*/  BPT.TRAP 0x1 ;  /* 0x000000040000795c */ /* 0x000fe20000300000 */
.L_x_11684:
[----:B0-----:R-:W-:Y:S01]  /*159d0*/  SHF.L.U32 R0, R23, 0x1f, RZ ;  /* 0x0000001f17007819 */ /* 0x001fe200000006ff */
[----:B------:R-:W-:Y:S03]  /*159e0*/  BSSY B0, `(.L_x_11685) ;  /* 0x0000003000007945 */ /* 0x000fe60003800000 */
[----:B------:R-:W0:Y:S02]  /*159f0*/  SYNCS.PHASECHK.TRANS64.TRYWAIT P0, [R19+URZ+0x22860], R0 ;  /* 0x02286000130075a7 */ /* 0x000e24000800017f */
[----:B0-----:R-:W-:Y:S05]  /*15a00*/  @!P0 BRA `(.L_x_11686) ;  /* 0x0000004000a48947 */ /* 0x001fea0003800000 */
.L_x_11771:
[----:B------:R-:W-:Y:S05]  /*15a10*/  BSYNC B0 ;  /* 0x0000000000007941 */ /* 0x000fea0003800000 */
.L_x_11685:
[----:B------:R-:W2:Y:S01]  /*15a20*/  LDL.LU R2, [R1+0x4] ;  /* 0x0000040001027983 */ /* 0x000ea20000300800 */
[----:B------:R-:W-:Y:S01]  /*15a30*/  ULDC.64 UR4, c[0x0][0x328] ;  /* 0x0000ca0000047ab9 */ /* 0x000fe20000000a00 */
[----:B------:R-:W-:Y:S02]  /*15a40*/  ULDC.64 UR6, c[0x0][0x318] ;  /* 0x0000c60000067ab9 */ /* 0x000fe40000000a00 */
[----:B------:R-:W3:Y:S04]  /*15a50*/  LDL.LU R6, [R1+0x8] ;  /* 0x0000080001067983 */ /* 0x000ee80000300800 */
[----:B------:R-:W4:Y:S01]  /*15a60*/  LDL.LU R4, [R1+0x10] ;  /* 0x0000100001047983 */ /* 0x000f220000300800 */
[C---:B------:R-:W-:Y:S02]  /*15a70*/  LOP3.LUT P3, RZ, R16.reuse, 0x10, RZ, 0xc0, !PT ;  /* 0x0000001010ff7812 */ /* 0x040fe4000786c0ff */
[----:B------:R-:W-:-:S02]  /*15a80*/  LOP3.LUT P2, RZ, R16, 0x8, RZ, 0xc0, !PT ;  /* 0x0000000810ff7812 */ /* 0x000fc4000784c0ff */
[C---:B------:R-:W-:Y:S02]  /*15a90*/  LOP3.LUT P1, RZ, R16.reuse, 0x4, RZ, 0xc0, !PT ;  /* 0x0000000410ff7812 */ /* 0x040fe4000782c0ff */
[----:B0-----:R-:W-:Y:S02]  /*15aa0*/  SEL R0, RZ, 0x2, P3 ;  /* 0x00000002ff007807 */ /* 0x001fe40001800000 */
[----:B------:R-:W-:Y:S02]  /*15ab0*/  SEL R7, RZ, 0x8, P1 ;  /* 0x00000008ff077807 */ /* 0x000fe40000800000 */
[----:B------:R-:W-:Y:S01]  /*15ac0*/  LOP3.LUT P4, RZ, R16, 0x1, RZ, 0xc0, !PT ;  /* 0x0000000110ff7812 */ /* 0x000fe2000788c0ff */
[----:B--2---:R-:W-:-:S04]  /*15ad0*/  IMAD R3, R2, UR4, RZ ;  /* 0x0000000402037c24 */ /* 0x004fc8000f8e02ff */
[C---:B------:R-:W-:Y:S02]  /*15ae0*/  IMAD R5, R34.reuse, UR5, R3 ;  /* 0x0000000522057c24 */ /* 0x040fe4000f8e0203 */
        /* <DEDUP_REMOVED lines=14> */
[----:B----4-:R-:W-:Y:S01]  /*15bd0*/  IADD3 R0, R3, R0, R4 ;  /* 0x0000000003007210 */ /* 0x010fe20007ffe004 */
[----:B------:R-:W-:-:S04]  /*15be0*/  IMAD R4, R18, 0x6000, R28 ;  /* 0x0000600012047824 */ /* 0x000fc800078e021c */
[----:B------:R-:W-:Y:S01]  /*15bf0*/  IMAD.IADD R7, R0, 0x1, R7 ;  /* 0x0000000100077824 */ /* 0x000fe200078e0207 */
[----:B------:R-:W-:Y:S06]  /*15c00*/  BRA.DIV UR4, `(.L_x_11687) ;  /* 0x0000004204387947 */ /* 0x000fec000b800000 */
[----:B------:R-:W0:Y:S01]  /*15c10*/  S2R R2, SR_TID.X ;  /* 0x0000000000027919 */ /* 0x000e220000002100 */
[----:B------:R-:W-:Y:S01]  /*15c20*/  IMAD R4, R4, 0x2, R17 ;  /* 0x0000000204047824 */ /* 0x000fe200078e0211 */
[C---:B------:R-:W-:Y:S01]  /*15c30*/  LOP3.LUT P2, RZ, R7.reuse, 0x2, RZ, 0xc0, !PT ;  /* 0x0000000207ff7812 */ /* 0x040fe2000784c0ff */
[----:B------:R-:W2:Y:S01]  /*15c40*/  SHFL.IDX PT, R14, R5, RZ, 0x181f ;  /* 0x00181fff050e7589 */ /* 0x000ea200000e0000 */
[----:B------:R-:W-:-:S03]  /*15c50*/  LOP3.LUT P1, RZ, R7, 0x4, RZ, 0xc0, !PT ;  /* 0x0000000407ff7812 */ /* 0x000fc6000782c0ff */
[----:B------:R-:W3:Y:S01]  /*15c60*/  SHFL.IDX PT, R3, R6, RZ, 0x181f ;  /* 0x00181fff06037589 */ /* 0x000ee200000e0000 */
[----:B0-----:R-:W-:-:S05]  /*15c70*/  IMAD.SHL.U32 R2, R2, 0x8, RZ ;  /* 0x0000000802027824 */ /* 0x001fca00078e00ff */
[----:B------:R-:W-:-:S05]  /*15c80*/  LOP3.LUT R2, R2, 0x38, RZ, 0xc0, !PT ;  /* 0x0000003802027812 */ /* 0x000fca00078ec0ff */
[----:B------:R-:W-:-:S05]  /*15c90*/  IMAD.SHL.U32 R0, R2, 0x2, RZ ;  /* 0x0000000202007824 */ /* 0x000fca00078e00ff */
[----:B--2---:R-:W-:Y:S02]  /*15ca0*/  IADD3 R2, P0, R14, R0, RZ ;  /* 0x000000000e027210 */ /* 0x004fe40007f1e0ff */
[----:B------:R-:W0:Y:S03]  /*15cb0*/  SHFL.IDX PT, R14, R5, 0x1, 0x181f ;  /* 0x00381f00050e7f89 */ /* 0x000e2600000e0000 */
[----:B---3--:R-:W-:Y:S01]  /*15cc0*/  IMAD.X R3, RZ, RZ, R3, P0 ;  /* 0x000000ffff037224 */ /* 0x008fe200000e0603 */
        /* <DEDUP_REMOVED lines=9> */
[----:B--2---:R-:W2:Y:S01]  /*15d60*/  SHFL.IDX PT, R3, R6, 0x1, 0x181f ;  /* 0x00381f0006037f89 */ /* 0x004ea200000e0000 */
[----:B0-----:R-:W-:-:S03]  /*15d70*/  IADD3 R2, P3, R14, R0, RZ ;  /* 0x000000000e027210 */ /* 0x001fc60007f7e0ff */
[----:B------:R-:W0:Y:S02]  /*15d80*/  SHFL.IDX PT, R14, R5, 0x2, 0x181f ;  /* 0x00581f00050e7f89 */ /* 0x000e2400000e0000 */
[----:B--2---:R-:W-:Y:S01]  /*15d90*/  IMAD.X R3, RZ, RZ, R3, P3 ;  /* 0x000000ffff037224 */ /* 0x004fe200018e0603 */
        /* <DEDUP_REMOVED lines=10> */
[----:B--2---:R-:W0:Y:S02]  /*15e40*/  SHFL.IDX PT, R3, R6, 0x2, 0x181f ;  /* 0x00581f0006037f89 */ /* 0x004e2400000e0000 */
        /* <DEDUP_REMOVED lines=11> */
[----:B------:R-:W2:Y:S02]  /*15f00*/  SHFL.IDX PT, R14, R5, 0x4, 0x181f ;  /* 0x00981f00050e7f89 */ /* 0x000ea400000e0000 */
        /* <DEDUP_REMOVED lines=10> */
[----:B--2---:R-:W-:-:S03]  /*15fb0*/  IADD3 R2, P3, R14, R0, RZ ;  /* 0x000000000e027210 */ /* 0x004fc60007f7e0ff */
[----:B------:R-:W2:Y:S04]  /*15fc0*/  SHFL.IDX PT, R6, R6, 0x5, 0x181f ;  /* 0x00b81f0006067f89 */ /* 0x000ea800000e0000 */
[----:B------:R3:W4:Y:S01]  /*15fd0*/  SHFL.IDX PT, R14, R5, 0x5, 0x181f ;  /* 0x00b81f00050e7f89 */ /* 0x00072200000e0000 */
        /* <DEDUP_REMOVED lines=9> */
.L_x_11785:
[----:B0--3--:R-:W-:Y:S02]  /*16070*/  IADD3 R2, P3, R14, R0, RZ ;  /* 0x000000000e027210 */ /* 0x009fe40007f7e0ff */
        /* <DEDUP_REMOVED lines=14> */
.L_x_11688:
        /* <DEDUP_REMOVED lines=11> */
.L_x_11689:
[----:B------:R-:W2:Y:S01]  /*16210*/  LDL.LU R2, [R1] ;  /* 0x0000000001027983 */ /* 0x000ea20000300800 */
[----:B------:R0:W-:Y:S01]  /*16220*/  SYNCS.ARRIVE.TRANS64.A1T0 RZ, [R19+URZ+0x22850], RZ ;  /* 0x022850ff13ff79a7 */ /* 0x0001e2000810003f */
[----:B------:R-:W-:Y:S01]  /*16230*/  BSSY B0, `(.L_x_11690) ;  /* 0x00000dc000007945 */ /* 0x000fe20003800000 */
[----:B--2---:R-:W-:-:S05]  /*16240*/  VIADD R21, R2, 0xfffffffe ;  /* 0xfffffffe02157836 */ /* 0x004fca0000000000 */
[----:B------:R-:W-:-:S13]  /*16250*/  ISETP.GE.AND P0, PT, R21, R29, PT ;  /* 0x0000001d1500720c */ /* 0x000fda0003f06270 */
[----:B0-----:R-:W-:Y:S05]  /*16260*/  @!P0 BRA `(.L_x_11691) ;  /* 0x0000000c00608947 */ /* 0x001fea0003800000 */
.L_x_11704:
[----:B0-----:R-:W0:Y:S01]  /*16270*/  S2R R2, SR_TID.X ;  /* 0x0000000000027919 */ /* 0x001e220000002100 */
[----:B------:R-:W2:Y:S01]  /*16280*/  LDC R3, c[0x0][0x430] ;  /* 0x00010c00ff037b82 */ /* 0x000ea20000000800 */
[----:B------:R-:W-:Y:S02]  /*16290*/  IMAD R8, R21, 0x60, R30 ;  /* 0x0000006015087824 */ /* 0x000fe400078e021e */
[----:B------:R-:W-:Y:S01]  /*162a0*/  VIADD R18, R18, 0x1 ;  /* 0x0000000112127836 */ /* 0x000fe20000000000 */
[----:B--2---:R-:W-:Y:S02]  /*162b0*/  ISETP.NE.AND P0, PT, R3, 0x1, PT ;  /* 0x000000010300780c */ /* 0x004fe40003f05270 */
[----:B0-----:R-:W-:-:S04]  /*162c0*/  LOP3.LUT R2, R2, 0x7f, RZ, 0xc0, !PT ;  /* 0x0000007f02027812 */ /* 0x001fc800078ec0ff */
[----:B------:R-:W-:Y:S02]  /*162d0*/  SHF.R.U32.HI R4, RZ, 0x3, R2 ;  /* 0x00000003ff047819 */ /* 0x000fe40000011602 */
[----:B------:R-:W0:Y:S05]  /*162e0*/  S2R R2, SR_TID.X ;  /* 0x0000000000027919 */ /* 0x000e2a0000002100 */
[----:B------:R-:W2:Y:S08]  /*162f0*/  @P0 LDC R3, c[0x0][0x434] ;  /* 0x00010d00ff030b82 */ /* 0x000eb00000000800 */
[----:B------:R-:W3:Y:S01]  /*16300*/  @P0 LDC R7, c[0x0][0x438] ;  /* 0x00010e00ff070b82 */ /* 0x000ee20000000800 */
[----:B0-----:R-:W-:-:S05]  /*16310*/  IMAD.SHL.U32 R2, R2, 0x10, RZ ;  /* 0x0000001002027824 */ /* 0x001fca00078e00ff */
[----:B------:R-:W-:-:S04]  /*16320*/  LOP3.LUT R2, R4, 0x70, R2, 0xf8, !PT ;  /* 0x0000007004027812 */ /* 0x000fc800078ef802 */
[C---:B------:R-:W-:Y:S01]  /*16330*/  ISETP.GT.U32.AND P1, PT, R2.reuse, 0x5f, PT ;  /* 0x0000005f0200780c */ /* 0x040fe20003f24070 */
[----:B------:R-:W-:-:S04]  /*16340*/  IMAD.IADD R8, R2, 0x1, R8 ;  /* 0x0000000102087824 */ /* 0x000fc800078e0208 */
[----:B--2---:R-:W-:-:S04]  /*16350*/  @P0 IMAD.HI.U32 R2, R8, R3, RZ ;  /* 0x0000000308020227 */ /* 0x004fc800078e00ff */
[----:B------:R-:W-:Y:S01]  /*16360*/  IMAD.MOV.U32 R9, RZ, RZ, R8 ;  /* 0x000000ffff097224 */ /* 0x000fe200078e0008 */
[----:B---3--:R-:W-:-:S03]  /*16370*/  @P0 SHF.R.U32.HI R9, RZ, R7, R2 ;  /* 0x00000007ff090219 */ /* 0x008fc60000011602 */
[----:B------:R-:W0:Y:S01]  /*16380*/  @!P1 LDC.64 R4, c[0x0][0x428] ;  /* 0x00010a00ff049b82 */ /* 0x000e220000000a00 */
[----:B------:R-:W-:-:S07]  /*16390*/  @!P1 SHF.R.S32.HI R3, RZ, 0x1f, R9 ;  /* 0x0000001fff039819 */ /* 0x000fce0000011409 */
[----:B------:R-:W2:Y:S01]  /*163a0*/  @!P1 LDC.64 R6, c[0x0][0x418] ;  /* 0x00010600ff069b82 */ /* 0x000ea20000000a00 */
[----:B0-----:R-:W-:-:S04]  /*163b0*/  @!P1 IMAD R2, R31, R4, RZ ;  /* 0x000000041f029224 */ /* 0x001fc800078e02ff */
[----:B------:R-:W-:Y:S02]  /*163c0*/  @!P1 IMAD R5, R25, R5, R2 ;  /* 0x0000000519059224 */ /* 0x000fe400078e0202 */
[----:B------:R-:W-:-:S04]  /*163d0*/  @!P1 IMAD.MOV.U32 R2, RZ, RZ, R9 ;  /* 0x000000ffff029224 */ /* 0x000fc800078e0009 */
[----:B------:R-:W-:-:S04]  /*163e0*/  @!P1 IMAD.WIDE.U32 R2, R25, R4, R2 ;  /* 0x0000000419029225 */ /* 0x000fc800078e0002 */
[----:B------:R-:W-:Y:S01]  /*163f0*/  @!P1 IMAD.IADD R3, R5, 0x1, R3 ;  /* 0x0000000105039824 */ /* 0x000fe200078e0203 */
[C---:B--2---:R-:W-:Y:S01]  /*16400*/  @!P1 LEA R6, P0, R2.reuse, R6, 0x2 ;  /* 0x0000000602069211 */ /* 0x044fe200078010ff */
[----:B------:R-:W-:Y:S02]  /*16410*/  IMAD.MOV.U32 R4, RZ, RZ, RZ ;  /* 0x000000ffff047224 */ /* 0x000fe400078e00ff */
[----:B-1----:R-:W-:Y:S01]  /*16420*/  IMAD.U32 R10, RZ, RZ, UR36 ;  /* 0x00000024ff0a7e24 */ /* 0x002fe2000f8e00ff */
[----:B------:R-:W-:Y:S02]  /*16430*/  @!P1 LEA.HI.X R7, R2, R7, R3, 0x2, P0 ;  /* 0x0000000702079211 */ /* 0x000fe400000f1403 */
[----:B------:R-:W-:-:S03]  /*16440*/  ISETP.NE.AND P0, PT, R18, 0x2, PT ;  /* 0x000000021200780c */ /* 0x000fc60003f05270 */
[----:B------:R0:W5:Y:S01]  /*16450*/  @!P1 LDG.E R4, desc[UR48][R6.64] ;  /* 0x0000003006049981 */ /* 0x000162000c1e1900 */
[----:B------:R-:W-:Y:S02]  /*16460*/  ISETP.NE.AND P1, PT, R10, 0x3, PT ;  /* 0x000000030a00780c */ /* 0x000fe40003f25270 */
[----:B------:R-:W-:Y:S01]  /*16470*/  SEL R2, RZ, 0x1, P0 ;  /* 0x00000001ff027807 */ /* 0x000fe20000000000 */
[----:B------:R-:W-:Y:S01]  /*16480*/  IMAD.MOV R5, RZ, RZ, -R9 ;  /* 0x000000ffff057224 */ /* 0x000fe200078e0a09 */
[----:B------:R-:W-:Y:S05]  /*16490*/  YIELD ;  /* 0x0000000000007946 */ /* 0x000fea0003800000 */
[----:B------:R-:W-:Y:S01]  /*164a0*/  LOP3.LUT R23, R23, R2, RZ, 0x3c, !PT ;  /* 0x0000000217177212 */ /* 0x000fe200078e3cff */
[----:B------:R-:W-:Y:S01]  /*164b0*/  ULDC UR4, c[0x0][0x430] ;  /* 0x00010c0000047ab9 */ /* 0x000fe20000000800 */
[----:B------:R-:W-:Y:S01]  /*164c0*/  IMAD.MOV.U32 R2, RZ, RZ, R21 ;  /* 0x000000ffff027224 */ /* 0x000fe200078e0015 */
[----:B------:R-:W-:Y:S01]  /*164d0*/  SEL R18, R18, RZ, P0 ;  /* 0x000000ff12127207 */ /* 0x000fe20000000000 */
[----:B------:R-:W-:-:S02]  /*164e0*/  IMAD R5, R5, UR4, R8 ;  /* 0x0000000405057c24 */ /* 0x000fc4000f8e0208 */
[----:B------:R-:W-:Y:S01]  /*164f0*/  VIADD R21, R21, 0xffffffff ;  /* 0xffffffff15157836 */ /* 0x000fe20000000000 */
[----:B------:R-:W-:Y:S01]  /*16500*/  ISETP.GT.AND P2, PT, R2, R29, PT ;  /* 0x0000001d0200720c */ /* 0x000fe20003f44270 */
[----:B0-----:R-:W-:-:S12]  /*16510*/  @!P1 BRA `(.L_x_11692) ;  /* 0x0000000000049947 */ /* 0x001fd80003800000 */
[----:B------:R-:W-:Y:S01]  /*16520*/  BPT.TRAP 0x1 ;  /* 0x000000040000795c */ /* 0x000fe20000300000 */
.L_x_11692:
[----:B------:R-:W-:Y:S01]  /*16530*/  IMAD R10, R18, 0x8, R17 ;  /* 0x00000008120a7824 */ /* 0x000fe200078e0211 */
[----:B------:R-:W-:Y:S01]  /*16540*/  SHF.L.U32 R20, R23, 0x1f, RZ ;  /* 0x0000001f17147819 */ /* 0x000fe200000006ff */
[----:B------:R-:W-:Y:S01]  /*16550*/  BSSY B1, `(.L_x_11693) ;  /* 0x0000004000017945 */ /* 0x000fe20003800000 */
[----:B------:R-:W-:Y:S02]  /*16560*/  SHF.R.S32.HI R9, RZ, 0x1f, R5 ;  /* 0x0000001fff097819 */ /* 0x000fe40000011405 */
[----:B------:R-:W0:Y:S02]  /*16570*/  SYNCS.PHASECHK.TRANS64.TRYWAIT P0, [R10+URZ+0x22840], R20 ;  /* 0x022840140a0075a7 */ /* 0x000e24000800017f */
[----:B0-----:R-:W-:Y:S05]  /*16580*/  @!P0 BRA `(.L_x_11694) ;  /* 0x0000004000188947 */ /* 0x001fea0003800000 */
.L_x_11786:
[----:B------:R-:W-:Y:S05]  /*16590*/  BSYNC B1 ;  /* 0x0000000000017941 */ /* 0x000fea0003800000 */
.L_x_11693:
[----:B------:R-:W-:Y:S01]  /*165a0*/  ULDC.64 UR4, c[0x0][0x300] ;  /* 0x0000c00000047ab9 */ /* 0x000fe20000000a00 */
[----:B-1---5:R-:W-:Y:S01]  /*165b0*/  SHF.R.S32.HI R19, RZ, 0x1f, R4 ;  /* 0x0000001fff137819 */ /* 0x022fe20000011404 */
        /* <DEDUP_REMOVED lines=47> */
.L_x_11800:
        /* <DEDUP_REMOVED lines=8> */
.L_x_11696:
        /* <DEDUP_REMOVED lines=11> */
.L_x_11697:
[----:B------:R1:W-:Y:S01]  /*169e0*/  SYNCS.ARRIVE.TRANS64.A1T0 RZ, [R10+URZ+0x22830], RZ ;  /* 0x022830ff0aff79a7 */ /* 0x0003e2000810003f */
[----:B------:R-:W-:Y:S05]  /*169f0*/  @!P3 BRA `(.L_x_11698) ;  /* 0x000000000004b947 */ /* 0x000fea0003800000 */
[----:B------:R-:W-:Y:S01]  /*16a00*/  BPT.TRAP 0x1 ;  /* 0x000000040000795c */ /* 0x000fe20000300000 */
.L_x_11698:
[----:B------:R-:W2:Y:S01]  /*16a10*/  SYNCS.PHASECHK.TRANS64.TRYWAIT P0, [R10+URZ+0x22860], R20 ;  /* 0x022860140a0075a7 */ /* 0x000ea2000800017f */
[----:B------:R-:W-:Y:S04]  /*16a20*/  BSSY B1, `(.L_x_11699) ;  /* 0x0000002000017945 */ /* 0x000fe80003800000 */
[----:B--2---:R-:W-:Y:S05]  /*16a30*/  @!P0 BRA `(.L_x_11700) ;  /* 0x0000004000a08947 */ /* 0x004fea0003800000 */
.L_x_11801:
[----:B------:R-:W-:Y:S05]  /*16a40*/  BSYNC B1 ;  /* 0x0000000000017941 */ /* 0x000fea0003800000 */
.L_x_11699:
[----:B------:R-:W-:Y:S01]  /*16a50*/  ULDC.64 UR4, c[0x0][0x328] ;  /* 0x0000ca0000047ab9 */ /* 0x000fe20000000a00 */
[----:B------:R-:W-:Y:S01]  /*16a60*/  ULDC.64 UR6, c[0x0][0x318] ;  /* 0x0000c60000067ab9 */ /* 0x000fe20000000a00 */
[----:B------:R-:W-:Y:S01]  /*16a70*/  IMAD R2, R9, UR4, RZ ;  /* 0x0000000409027c24 */ /* 0x000fe2000f8e02ff */
[----:B------:R-:W-:Y:S01]  /*16a80*/  LOP3.LUT P5, RZ, R16, 0x1, RZ, 0xc0, !PT ;  /* 0x0000000110ff7812 */ /* 0x000fe200078ac0ff */
[----:B0-2---:R-:W-:Y:S01]  /*16a90*/  IMAD R20, R18, 0x6000, R28 ;  /* 0x0000600012147824 */ /* 0x005fe200078e021c */
[C---:B------:R-:W-:Y:S01]  /*16aa0*/  LOP3.LUT P4, RZ, R16.reuse, 0x10, RZ, 0xc0, !PT ;  /* 0x0000001010ff7812 */ /* 0x040fe2000788c0ff */
[C---:B------:R-:W-:Y:S01]  /*16ab0*/  IMAD R7, R5.reuse, UR5, R2 ;  /* 0x0000000505077c24 */ /* 0x040fe2000f8e0202 */
[C---:B------:R-:W-:Y:S01]  /*16ac0*/  LOP3.LUT P3, RZ, R16.reuse, 0x8, RZ, 0xc0, !PT ;  /* 0x0000000810ff7812 */ /* 0x040fe2000786c0ff */
        /* <DEDUP_REMOVED lines=58> */
.L_x_11815:
        /* <DEDUP_REMOVED lines=11> */
.L_x_11702:
        /* <DEDUP_REMOVED lines=11> */
.L_x_11703:
[----:B------:R0:W-:Y:S01]  /*16fd0*/  SYNCS.ARRIVE.TRANS64.A1T0 RZ, [R10+URZ+0x22850], RZ ;  /* 0x022850ff0aff79a7 */ /* 0x0001e2000810003f */
[----:B------:R-:W-:Y:S05]  /*16fe0*/  @P2 BRA `(.L_x_11704) ;  /* 0xfffffff000a02947 */ /* 0x000fea000383ffff */
.L_x_11691:
[----:B------:R-:W-:Y:S05]  /*16ff0*/  BSYNC B0 ;  /* 0x0000000000007941 */ /* 0x000fea0003800000 */
.L_x_11690:
        /* <DEDUP_REMOVED lines=20> */
.L_x_11706:
[----:B------:R-:W-:Y:S05]  /*17140*/  BSYNC B0 ;  /* 0x0000000000007941 */ /* 0x000fea0003800000 */
.L_x_11705:
[----:B------:R-:W-:Y:S02]  /*17150*/  SEL R18, R18, RZ, P0 ;  /* 0x000000ff12127207 */ /* 0x000fe40000000000 */
[----:B------:R-:W-:-:S07]  /*17160*/  LOP3.LUT R23, R23, R0, RZ, 0x3c, !PT ;  /* 0x0000000017177212 */ /* 0x000fce00078e3cff */
.L_x_11665:
[----:B------:R-:W-:Y:S05]  /*17170*/  BSYNC B7 ;  /* 0x0000000000077941 */ /* 0x000fea0003800000 */
.L_x_11663:
        /* <DEDUP_REMOVED lines=8> */
[----:B------:R2:W3:Y:S01]  /*17200*/  LDS.128 R24, [R17+0x228d0] ;  /* 0x0228d00011187984 */ /* 0x0004e20000000c00 */
[----:B------:R-:W-:Y:S06]  /*17210*/  BAR.ARV 0x4, 0x180 ;  /* 0x0106000000007b1d */ /* 0x000fec0000002000 */
[----:B------:R-:W-:Y:S05]  /*17220*/  BRA `(.L_x_11708) ;  /* 0x0000000c00d47947 */ /* 0x000fea0003800000 */
.L_x_11707:
        /* <DEDUP_REMOVED lines=43> */
.L_x_11825:
[----:B------:R-:W-:Y:S02]  /*174e0*/  ULDC UR4, c[0x0][0xc38] ;  /* 0x00030e0000047ab9 */ /* 0x000fe40000000800 */
[----:B------:R-:W-:-:S04]  /*174f0*/  IMAD.U32 R5, RZ, RZ, UR4 ;  /* 0x00000004ff057e24 */ /* 0x000fc8000f8e00ff */
[----:B---3--:R-:W-:-:S04]  /*17500*/  IMAD R14, R14, R5, RZ ;  /* 0x000000050e0e7224 */ /* 0x008fc800078e02ff */
[----:B------:R-:W-:-:S05]  /*17510*/  IMAD.IADD R7, R7, 0x1, R14 ;  /* 0x0000000107077824 */ /* 0x000fca00078e020e */
[----:B------:R-:W-:-:S13]  /*17520*/  ISETP.GT.AND P6, PT, R7, R0, PT ;  /* 0x000000000700720c */ /* 0x000fda0003fc4270 */
[----:B------:R-:W-:Y:S05]  /*17530*/  @P6 BRA `(.L_x_11710) ;  /* 0x0000000000a46947 */ /* 0x000fea0003800000 */
.L_x_11713:
        /* <DEDUP_REMOVED lines=35> */
.L_x_11833:
[----:B------:R-:W-:Y:S02]  /*17770*/  ULDC UR4, c[0x0][0xc38] ;  /* 0x00030e0000047ab9 */ /* 0x000fe40000000800 */
[----:B------:R-:W-:-:S04]  /*17780*/  IMAD.U32 R5, RZ, RZ, UR4 ;  /* 0x00000004ff057e24 */ /* 0x000fc8000f8e00ff */
[----:B---3--:R-:W-:-:S04]  /*17790*/  IMAD R14, R14, R5, RZ ;  /* 0x000000050e0e7224 */ /* 0x008fc800078e02ff */
[----:B------:R-:W-:-:S05]  /*177a0*/  IMAD.IADD R7, R14, 0x1, R7 ;  /* 0x000000010e077824 */ /* 0x000fca00078e0207 */
[----:B------:R-:W-:-:S13]  /*177b0*/  ISETP.GT.AND P6, PT, R7, R0, PT ;  /* 0x000000000700720c */ /* 0x000fda0003fc4270 */
[----:B------:R-:W-:Y:S05]  /*177c0*/  @!P6 BRA `(.L_x_11713) ;  /* 0xfffffffc005ce947 */ /* 0x000fea000383ffff */
.L_x_11710:
[----:B------:R-:W-:Y:S01]  /*177d0*/  IMAD.IADD R7, R7, 0x1, -R14 ;  /* 0x0000000107077824 */ /* 0x000fe200078e0a0e */
[----:B------:R-:W-:-:S03]  /*177e0*/  UMOV UR4, 0xffffffff ;  /* 0xffffffff00047882 */ /* 0x000fc60000000000 */
[----:B------:R-:W-:-:S05]  /*177f0*/  IMAD R3, R2, R5, R7 ;  /* 0x0000000502037224 */ /* 0x000fca00078e0207 */
[----:B------:R-:W-:Y:S01]  /*17800*/  ISETP.GT.AND P6, PT, R3, R0, PT ;  /* 0x000000000300720c */ /* 0x000fe20003fc4270 */
[----:B------:R-:W-:-:S12]  /*17810*/  BRA.DIV UR4, `(.L_x_11714) ;  /* 0x0000004204fc7947 */ /* 0x000fd8000b800000 */
[----:B------:R-:W-:-:S04]  /*17820*/  VOTE.ANY R3, PT, !P6 ;  /* 0x0000000000037806 */ /* 0x000fc800070e0100 */
[----:B------:R-:W3:Y:S02]  /*17830*/  POPC R12, R3 ;  /* 0x00000003000c7309 */ /* 0x000ee40000000000 */
[----:B---3--:R3:W4:Y:S01]  /*17840*/  SHFL.IDX PT, R25, R25, R12, 0x1f ;  /* 0x00001f0c19197589 */ /* 0x00872200000e0000 */
[----:B------:R-:W-:-:S03]  /*17850*/  IMAD.IADD R27, R12, 0x1, R27 ;  /* 0x000000010c1b7824 */ /* 0x000fc600078e021b */
[----:B------:R3:W0:Y:S04]  /*17860*/  SHFL.IDX PT, R4, R4, R12, 0x1f ;  /* 0x00001f0c04047589 */ /* 0x00062800000e0000 */
.L_x_11838:
[----:B------:R-:W-:-:S13]  /*17870*/  ISETP.NE.AND P0, PT, R3, RZ, PT ;  /* 0x000000ff0300720c */ /* 0x000fda0003f05270 */
[----:B------:R-:W-:Y:S05]  /*17880*/  @!P0 BRA `(.L_x_11715) ;  /* 0x0000000000108947 */ /* 0x000fea0003800000 */
[----:B------:R-:W-:Y:S01]  /*17890*/  UMOV UR4, 0xffffffff ;  /* 0xffffffff00047882 */ /* 0x000fe20000000000 */
[----:B---3--:R-:W-:Y:S02]  /*178a0*/  VIADD R12, R12, 0xffffffff ;  /* 0xffffffff0c0c7836 */ /* 0x008fe40000000000 */
[----:B------:R-:W-:Y:S05]  /*178b0*/  BRA.DIV UR4, `(.L_x_11716) ;  /* 0x0000004604307947 */ /* 0x000fea000b800000 */
[----:B------:R3:W0:Y:S02]  /*178c0*/  SHFL.IDX PT, R6, R2, R12, 0x1f ;  /* 0x00001f0c02067589 */ /* 0x00062400000e0000 */
.L_x_11715:
[----:B0-----:R-:W-:Y:S01]  /*178d0*/  ISETP.NE.AND P0, PT, R4, 0x1, PT ;  /* 0x000000010400780c */ /* 0x001fe20003f05270 */
[----:B------:R-:W-:-:S04]  /*178e0*/  IMAD R24, R6, R5, R7 ;  /* 0x0000000506187224 */ /* 0x000fc800078e0207 */
[----:B------:R-:W-:-:S08]  /*178f0*/  IMAD.IADD R0, R0, 0x1, -R24 ;  /* 0x0000000100007824 */ /* 0x000fd000078e0a18 */
[----:B------:R-:W-:Y:S05]  /*17900*/  @!P0 BRA `(.L_x_11717) ;  /* 0x0000000000dc8947 */ /* 0x000fea0003800000 */
[-C--:B----4-:R-:W-:Y:S02]  /*17910*/  IABS R6, R25.reuse ;  /* 0x0000001900067213 */ /* 0x090fe40000000000 */
[----:B------:R-:W-:Y:S02]  /*17920*/  IABS R5, R4 ;  /* 0x0000000400057213 */ /* 0x000fe40000000000 */
[----:B------:R-:W0:Y:S08]  /*17930*/  I2F.RP R7, R6 ;  /* 0x0000000600077306 */ /* 0x000e300000209400 */
[----:B------:R-:W4:Y:S08]  /*17940*/  I2F.RP R8, R5 ;  /* 0x0000000500087306 */ /* 0x000f300000209400 */
[----:B0-----:R-:W2:Y:S08]  /*17950*/  MUFU.RCP R7, R7 ;  /* 0x0000000700077308 */ /* 0x001eb00000001000 */
[----:B----4-:R-:W-:Y:S01]  /*17960*/  MUFU.RCP R8, R8 ;  /* 0x0000000800087308 */ /* 0x010fe20000001000 */
[----:B--23--:R-:W-:Y:S01]  /*17970*/  VIADD R2, R7, 0xffffffe ;  /* 0x0ffffffe07027836 */ /* 0x00cfe20000000000 */
[----:B------:R-:W-:-:S06]  /*17980*/  IABS R7, R25 ;  /* 0x0000001900077213 */ /* 0x000fcc0000000000 */
[----:B------:R0:W2:Y:S02]  /*17990*/  F2I.FTZ.U32.TRUNC.NTZ R3, R2 ;  /* 0x0000000200037305 */ /* 0x0000a4000021f000 */
[----:B0-----:R-:W-:Y:S02]  /*179a0*/  IMAD.MOV.U32 R2, RZ, RZ, RZ ;  /* 0x000000ffff027224 */ /* 0x001fe400078e00ff */
[----:B--2---:R-:W-:-:S04]  /*179b0*/  IMAD.MOV R9, RZ, RZ, -R3 ;  /* 0x000000ffff097224 */ /* 0x004fc800078e0a03 */
        /* <DEDUP_REMOVED lines=44> */
.L_x_11717:
[----:B--23--:R-:W0:Y:S02]  /*17c80*/  LDC.64 R2, c[0x0][0xc90] ;  /* 0x00032400ff027b82 */ /* 0x00ce240000000a00 */
[----:B0-----:R-:W-:-:S05]  /*17c90*/  IMAD.WIDE R2, R27, 0x4, R2 ;  /* 0x000000041b027825 */ /* 0x001fca00078e0202 */
[----:B------:R0:W4:Y:S02]  /*17ca0*/  LDG.E R6, desc[UR48][R2.64] ;  /* 0x0000003002067981 */ /* 0x000124000c1e1900 */
[----:B0-----:R-:W-:Y:S02]  /*17cb0*/  IMAD.MOV.U32 R2, RZ, RZ, RZ ;  /* 0x000000ffff027224 */ /* 0x001fe400078e00ff */
[----:B----4-:R-:W-:-:S05]  /*17cc0*/  IMAD R7, R25, R6, RZ ;  /* 0x0000000619077224 */ /* 0x010fca00078e02ff */
        /* <DEDUP_REMOVED lines=55> */
.L_x_11718:
[----:B------:R-:W-:-:S05]  /*18040*/  LOP3.LUT R2, RZ, R2, RZ, 0x33, !PT ;  /* 0x00000002ff027212 */ /* 0x000fca00078e33ff */
[----:B------:R-:W-:Y:S01]  /*18050*/  IMAD.IADD R25, R25, 0x1, R2 ;  /* 0x0000000119197824 */ /* 0x000fe200078e0202 */
[----:B------:R-:W-:Y:S06]  /*18060*/  BRA `(.L_x_11719) ;  /* 0x00000000001c7947 */ /* 0x000fec0003800000 */
.L_x_11711:
[----:B------:R-:W-:Y:S01]  /*18070*/  UMOV UR4, URZ ;  /* 0x0000003f00047c82 */ /* 0x000fe20008000000 */
[----:B------:R-:W-:Y:S01]  /*18080*/  UMOV UR5, URZ ;  /* 0x0000003f00057c82 */ /* 0x000fe20008000000 */
[----:B------:R-:W-:Y:S01]  /*18090*/  ULDC UR6, c[0x0][0xc3c] ;  /* 0x00030f0000067ab9 */ /* 0x000fe20000000800 */
[----:B------:R-:W-:Y:S02]  /*180a0*/  IMAD.MOV.U32 R24, RZ, RZ, R0 ;  /* 0x000000ffff187224 */ /* 0x000fe400078e0000 */
[----:B------:R-:W-:Y:S02]  /*180b0*/  IMAD.U32 R25, RZ, RZ, UR4 ;  /* 0x00000004ff197e24 */ /* 0x000fe4000f8e00ff */
[----:B------:R-:W-:Y:S02]  /*180c0*/  IMAD.U32 R26, RZ, RZ, UR5 ;  /* 0x00000005ff1a7e24 */ /* 0x000fe4000f8e00ff */
[----:B------:R-:W-:-:S07]  /*180d0*/  IMAD.U32 R27, RZ, RZ, UR6 ;  /* 0x00000006ff1b7e24 */ /* 0x000fce000f8e00ff */
.L_x_11719:
        /* <DEDUP_REMOVED lines=10> */
.L_x_11708:
[----:B------:R-:W-:Y:S02]  /*18180*/  ULDC UR4, c[0x0][0xc3c] ;  /* 0x00030f0000047ab9 */ /* 0x000fe40000000800 */
[----:B---3--:R-:W-:-:S13]  /*18190*/  ISETP.GE.AND P0, PT, R27, UR4, PT ;  /* 0x000000041b007c0c */ /* 0x008fda000bf06270 */
[----:B------:R-:W-:Y:S05]  /*181a0*/  @!P0 BRA `(.L_x_11720) ;  /* 0xffffffb000288947 */ /* 0x000fea000383ffff */
[----:B------:R-:W-:Y:S05]  /*181b0*/  BSYNC B8 ;  /* 0x0000000000087941 */ /* 0x000fea0003800000 */
.L_x_11649:
        /* <DEDUP_REMOVED lines=12> */
.L_x_11841:
[----:B------:R-:W-:Y:S05]  /*18280*/  BSYNC B0 ;  /* 0x0000000000007941 */ /* 0x000fea0003800000 */
.L_x_11721:
[----:B------:R-:W-:-:S03]  /*18290*/  UMOV UR4, 0xffffffff ;  /* 0xffffffff00047882 */ /* 0x000fc60000000000 */
[----:B------:R-:W-:Y:S05]  /*182a0*/  BRA.DIV UR4, `(.L_x_11723) ;  /* 0x0000003a04f07947 */ /* 0x000fea000b800000 */
[----:B-1----:R-:W1:Y:S02]  /*182b0*/  S2R R0, SR_TID.X ;  /* 0x0000000000007919 */ /* 0x002e640000002100 */
[----:B-1----:R-:W-:-:S04]  /*182c0*/  SHF.R.U32.HI R0, RZ, 0x5, R0 ;  /* 0x00000005ff007819 */ /* 0x002fc80000011600 */
[----:B------:R-:W-:-:S05]  /*182d0*/  LOP3.LUT R0, R0, 0x3, RZ, 0xc0, !PT ;  /* 0x0000000300007812 */ /* 0x000fca00078ec0ff */
[----:B------:R1:W3:Y:S02]  /*182e0*/  SHFL.IDX PT, R14, R0, RZ, 0x1f ;  /* 0x00001fff000e7589 */ /* 0x0002e400000e0000 */
.L_x_11844:
[----:B---3--:R-:W-:Y:S01]  /*182f0*/  ISETP.NE.AND P0, PT, R14, RZ, PT ;  /* 0x000000ff0e00720c */ /* 0x008fe20003f05270 */
[----:B------:R-:W-:-:S12]  /*18300*/  BSSY B0, `(.L_x_11724) ;  /* 0x0000024000007945 */ /* 0x000fd80003800000 */
[----:B------:R-:W-:Y:S05]  /*18310*/  @P0 BRA `(.L_x_11725) ;  /* 0x0000000000880947 */ /* 0x000fea0003800000 */
[----:B------:R-:W-:-:S03]  /*18320*/  UMOV UR4, 0xffffffff ;  /* 0xffffffff00047882 */ /* 0x000fc60000000000 */
[----:B------:R-:W-:Y:S05]  /*18330*/  BRA.DIV UR4, `(.L_x_11726) ;  /* 0x0000003e04007947 */ /* 0x000fea000b800000 */
[----:B------:R-:W-:-:S13]  /*18340*/  ELECT P6, URZ, PT ;  /* 0x00000000003f782f */ /* 0x000fda00038c0000 */
.L_x_11847:
[----:B------:R-:W-:Y:S05]  /*18350*/  @!P6 BRA `(.L_x_11725) ;  /* 0x000000000078e947 */ /* 0x000fea0003800000 */
[----:B------:R-:W-:-:S06]  /*18360*/  ULOP3.LUT UR4, UR39, 0x2, URZ, 0xfc, !UPT ;  /* 0x0000000227047892 */ /* 0x000fcc000f8efc3f */
[----:B-1----:R-:W-:-:S05]  /*18370*/  IMAD.U32 R0, RZ, RZ, UR4 ;  /* 0x00000004ff007e24 */ /* 0x002fca000f8e00ff */
[----:B------:R-:W-:-:S13]  /*18380*/  ISETP.NE.AND P0, PT, R0, 0x3, PT ;  /* 0x000000030000780c */ /* 0x000fda0003f05270 */
[----:B------:R-:W-:Y:S05]  /*18390*/  @!P0 BRA `(.L_x_11727) ;  /* 0x0000000000048947 */ /* 0x000fea0003800000 */
[----:B------:R-:W-:Y:S01]  /*183a0*/  BPT.TRAP 0x1 ;  /* 0x000000040000795c */ /* 0x000fe20000300000 */
.L_x_11727:
[C---:B------:R-:W-:Y:S01]  /*183b0*/  IMAD R3, R18.reuse, 0x8, R5 ;  /* 0x0000000812037824 */ /* 0x040fe200078e0205 */
[----:B------:R-:W-:Y:S01]  /*183c0*/  SHF.L.U32 R2, R23, 0x1f, RZ ;  /* 0x0000001f17027819 */ /* 0x000fe200000006ff */
[----:B------:R-:W-:-:S03]  /*183d0*/  VIADD R18, R18, 0x1 ;  /* 0x0000000112127836 */ /* 0x000fc60000000000 */
[----:B------:R-:W1:Y:S02]  /*183e0*/  SYNCS.PHASECHK.TRANS64.TRYWAIT P1, [R3+URZ+0x22840], R2 ;  /* 0x02284002030075a7 */ /* 0x000e64000802017f */
[----:B------:R-:W-:-:S04]  /*183f0*/  ISETP.NE.AND P2, PT, R18, 0x2, PT ;  /* 0x000000021200780c */ /* 0x000fc80003f45270 */
[----:B------:R-:W-:Y:S01]  /*18400*/  SEL R0, RZ, 0x1, P2 ;  /* 0x00000001ff007807 */ /* 0x000fe20001000000 */
[----:B-1----:R-:W-:Y:S08]  /*18410*/  @!P1 BRA `(.L_x_11728) ;  /* 0x0000003800e89947 */ /* 0x002ff00003800000 */
.L_x_11848:
[----:B------:R-:W-:Y:S02]  /*18420*/  SEL R18, R18, RZ, P2 ;  /* 0x000000ff12127207 */ /* 0x000fe40001000000 */
[----:B------:R-:W-:Y:S01]  /*18430*/  LOP3.LUT R0, R23, R0, RZ, 0x3c, !PT ;  /* 0x0000000017007212 */ /* 0x000fe200078e3cff */
[----:B------:R-:W-:Y:S06]  /*18440*/  @!P0 BRA `(.L_x_11729) ;  /* 0x0000000000048947 */ /* 0x000fec0003800000 */
[----:B------:R-:W-:Y:S01]  /*18450*/  BPT.TRAP 0x1 ;  /* 0x000000040000795c */ /* 0x000fe20000300000 */
.L_x_11729:
[----:B------:R-:W-:Y:S01]  /*18460*/  IMAD R5, R18, 0x8, R5 ;  /* 0x0000000812057824 */ /* 0x000fe200078e0205 */
[----:B------:R-:W-:-:S04]  /*18470*/  SHF.L.U32 R0, R0, 0x1f, RZ ;  /* 0x0000001f00007819 */ /* 0x000fc800000006ff */
[----:B------:R-:W3:Y:S02]  /*18480*/  SYNCS.PHASECHK.TRANS64.TRYWAIT P1, [R5+URZ+0x22840], R0 ;  /* 0x02284000050075a7 */ /* 0x000ee4000802017f */
[----:B---3--:R-:W-:Y:S05]  /*18490*/  @!P1 BRA `(.L_x_11730) ;  /* 0x0000003800dc9947 */ /* 0x008fea0003800000 */
.L_x_11849:
[----:B------:R-:W-:Y:S05]  /*184a0*/  @!P0 BRA `(.L_x_11731) ;  /* 0x0000000000048947 */ /* 0x000fea0003800000 */
[----:B------:R-:W-:Y:S01]  /*184b0*/  BPT.TRAP 0x1 ;  /* 0x000000040000795c */ /* 0x000fe20000300000 */
.L_x_11731:
[----:B------:R-:W5:Y:S02]  /*184c0*/  SYNCS.PHASECHK.TRANS64.TRYWAIT P1, [R3+URZ+0x22860], R2 ;  /* 0x02286002030075a7 */ /* 0x000f64000802017f */
[----:B-----5:R-:W-:Y:S05]  /*184d0*/  @!P1 BRA `(.L_x_11732) ;  /* 0x0000003800e09947 */ /* 0x020fea0003800000 */
.L_x_11850:
[----:B------:R-:W-:Y:S05]  /*184e0*/  @!P0 BRA `(.L_x_11733) ;  /* 0x0000000000048947 */ /* 0x000fea0003800000 */
[----:B------:R-:W-:Y:S01]  /*184f0*/  BPT.TRAP 0x1 ;  /* 0x000000040000795c */ /* 0x000fe20000300000 */
.L_x_11733:
[----:B------:R0:W0:Y:S02]  /*18500*/  SYNCS.PHASECHK.TRANS64.TRYWAIT P0, [R5+URZ+0x22860], R0 ;  /* 0x02286000050075a7 */ /* 0x000024000800017f */
[----:B0-----:R-:W-:Y:S05]  /*18510*/  @!P0 NANOSLEEP.SYNCS 0x989680 ;  /* 0x009896800000895d */ /* 0x001fea0003900000 */
[----:B------:R-:W0:Y:S02]  /*18520*/  @!P0 SYNCS.PHASECHK.TRANS64 P0, [R5+URZ+0x22860], R0 ;  /* 0x02286000050085a7 */ /* 0x000e24000800007f */
[----:B0-----:R-:W-:Y:S05]  /*18530*/  @!P0 BRA `(.L_x_11733) ;  /* 0xfffffffc00f08947 */ /* 0x001fea000383ffff */
.L_x_11725:
[----:B------:R-:W-:Y:S05]  /*18540*/  BSYNC B0 ;  /* 0x0000000000007941 */ /* 0x000fea0003800000 */
.L_x_11724:
[----:B------:R-:W-:Y:S05]  /*18550*/  EXIT ;  /* 0x000000000000794d */ /* 0x000fea0003800000 */
.L_x_11540:
[----:B0-----:R0:W1:Y:S02]  /*18560*/  SYNCS.PHASECHK.TRANS64.TRYWAIT P0, [R6+URZ+0x22800], R3 ;  /* 0x02280003060075a7 */ /* 0x001064000800017f */
[----:B-1----:R-:W-:Y:S05]  /*18570*/  @!P0 NANOSLEEP.SYNCS 0x989680 ;  /* 0x009896800000895d */ /* 0x002fea0003900000 */
[----:B------:R-:W1:Y:S02]  /*18580*/  @!P0 SYNCS.PHASECHK.TRANS64 P0, [R6+URZ+0x22800], R3 ;  /* 0x02280003060085a7 */ /* 0x000e64000800007f */
[----:B-1----:R-:W-:Y:S05]  /*18590*/  @!P0 BRA `(.L_x_11540) ;  /* 0xfffffffc00f08947 */ /* 0x002fea000383ffff */
[----:B------:R-:W-:Y:S05]  /*185a0*/  BRA `(.L_x_11734) ;  /* 0xfffffe9c00807947 */ /* 0x000fea000383ffff */
.L_x_11544:
[----:B0-----:R-:W-:-:S04]  /*185b0*/  IMAD.U32 R3, RZ, RZ, UR22 ;  /* 0x00000016ff037e24 */ /* 0x001fc8000f8e00ff */
[----:B------:R0:W2:Y:S03]  /*185c0*/  SYNCS.PHASECHK.TRANS64.TRYWAIT P1, [R3+URZ+0x22830], R8 ;  /* 0x02283008030075a7 */ /* 0x0000a6000802017f */
[----:B--2---:R-:W-:Y:S05]  /*185d0*/  @!P1 NANOSLEEP.SYNCS 0x989680 ;  /* 0x009896800000995d */ /* 0x004fea0003900000 */
[----:B------:R-:W2:Y:S02]  /*185e0*/  @!P1 SYNCS.PHASECHK.TRANS64 P1, [R3+URZ+0x22830], R8 ;  /* 0x02283008030095a7 */ /* 0x000ea4000802007f */
[----:B--2---:R-:W-:Y:S05]  /*185f0*/  @!P1 BRA `(.L_x_11544) ;  /* 0xfffffffc00ec9947 */ /* 0x004fea000383ffff */
[----:B------:R-:W-:Y:S05]  /*18600*/  BRA `(.L_x_11543) ;  /* 0xfffffe9c00a87947 */ /* 0x000fea000383ffff */
.L_x_11557:
[----:B-1----:R-:W-:-:S04]  /*18610*/  IMAD.U32 R9, RZ, RZ, UR22 ;  /* 0x00000016ff097e24 */ /* 0x002fc8000f8e00ff */
[----:B------:R1:W2:Y:S03]  /*18620*/  SYNCS.PHASECHK.TRANS64.TRYWAIT P1, [R9+URZ+0x22850], R8 ;  /* 0x02285008090075a7 */ /* 0x0002a6000802017f */
[----:B--2---:R-:W-:Y:S05]  /*18630*/  @!P1 NANOSLEEP.SYNCS 0x989680 ;  /* 0x009896800000995d */ /* 0x004fea0003900000 */
[----:B------:R-:W2:Y:S02]  /*18640*/  @!P1 SYNCS.PHASECHK.TRANS64 P1, [R9+URZ+0x22850], R8 ;  /* 0x02285008090095a7 */ /* 0x000ea4000802007f */
[----:B--2---:R-:W-:Y:S05]  /*18650*/  @!P1 BRA `(.L_x_11557) ;  /* 0xfffffffc00ec9947 */ /* 0x004fea000383ffff */
[----:B------:R-:W-:Y:S05]  /*18660*/  BRA `(.L_x_11556) ;  /* 0xfffffec000587947 */ /* 0x000fea000383ffff */
.L_x_11566:
[----:B-1----:R-:W-:-:S04]  /*18670*/  IMAD.U32 R4, RZ, RZ, UR26 ;  /* 0x0000001aff047e24 */ /* 0x002fc8000f8e00ff */
[----:B------:R1:W2:Y:S03]  /*18680*/  SYNCS.PHASECHK.TRANS64.TRYWAIT P1, [R4+URZ+0x22830], R7 ;  /* 0x02283007040075a7 */ /* 0x0002a6000802017f */
[----:B--2---:R-:W-:Y:S05]  /*18690*/  @!P1 NANOSLEEP.SYNCS 0x989680 ;  /* 0x009896800000995d */ /* 0x004fea0003900000 */
[----:B------:R-:W2:Y:S02]  /*186a0*/  @!P1 SYNCS.PHASECHK.TRANS64 P1, [R4+URZ+0x22830], R7 ;  /* 0x02283007040095a7 */ /* 0x000ea4000802007f */
[----:B--2---:R-:W-:Y:S05]  /*186b0*/  @!P1 BRA `(.L_x_11566) ;  /* 0xfffffffc00ec9947 */ /* 0x004fea000383ffff */
[----:B------:R-:W-:Y:S05]  /*186c0*/  BRA `(.L_x_11565) ;  /* 0xfffffec8000c7947 */ /* 0x000fea000383ffff */
.L_x_11579:
[----:B---3--:R-:W-:-:S04]  /*186d0*/  IMAD.U32 R8, RZ, RZ, UR26 ;  /* 0x0000001aff087e24 */ /* 0x008fc8000f8e00ff */
[----:B------:R3:W4:Y:S03]  /*186e0*/  SYNCS.PHASECHK.TRANS64.TRYWAIT P1, [R8+URZ+0x22850], R7 ;  /* 0x02285007080075a7 */ /* 0x000726000802017f */
[----:B----4-:R-:W-:Y:S05]  /*186f0*/  @!P1 NANOSLEEP.SYNCS 0x989680 ;  /* 0x009896800000995d */ /* 0x010fea0003900000 */
[----:B------:R-:W4:Y:S02]  /*18700*/  @!P1 SYNCS.PHASECHK.TRANS64 P1, [R8+URZ+0x22850], R7 ;  /* 0x02285007080095a7 */ /* 0x000f24000802007f */
[----:B----4-:R-:W-:Y:S05]  /*18710*/  @!P1 BRA `(.L_x_11579) ;  /* 0xfffffffc00ec9947 */ /* 0x010fea000383ffff */
[----:B------:R-:W-:Y:S05]  /*18720*/  BRA `(.L_x_11578) ;  /* 0xfffffef000dc7947 */ /* 0x000fea000383ffff */
.L_x_11589:
[----:B-12---:R-:W-:-:S04]  /*18730*/  IMAD.U32 R3, RZ, RZ, UR24 ;  /* 0x00000018ff037e24 */ /* 0x006fc8000f8e00ff */
[----:B------:R1:W2:Y:S03]  /*18740*/  SYNCS.PHASECHK.TRANS64.TRYWAIT P2, [R3+URZ+0x22830], R6 ;  /* 0x02283006030075a7 */ /* 0x0002a6000804017f */
[----:B--2---:R-:W-:Y:S05]  /*18750*/  @!P2 NANOSLEEP.SYNCS 0x989680 ;  /* 0x009896800000a95d */ /* 0x004fea0003900000 */
[----:B------:R-:W2:Y:S02]  /*18760*/  @!P2 SYNCS.PHASECHK.TRANS64 P2, [R3+URZ+0x22830], R6 ;  /* 0x022830060300a5a7 */ /* 0x000ea4000804007f */
[----:B--2---:R-:W-:Y:S05]  /*18770*/  @!P2 BRA `(.L_x_11589) ;  /* 0xfffffffc00eca947 */ /* 0x004fea000383ffff */
[----:B------:R-:W-:Y:S05]  /*18780*/  BRA `(.L_x_11588) ;  /* 0xfffffef8009c7947 */ /* 0x000fea000383ffff */
.L_x_11594:
[----:B---3--:R-:W-:-:S04]  /*18790*/  IMAD.U32 R9, RZ, RZ, UR24 ;  /* 0x00000018ff097e24 */ /* 0x008fc8000f8e00ff */
[----:B------:R3:W4:Y:S03]  /*187a0*/  SYNCS.PHASECHK.TRANS64.TRYWAIT P2, [R9+URZ+0x22850], R6 ;  /* 0x02285006090075a7 */ /* 0x000726000804017f */
[----:B----4-:R-:W-:Y:S05]  /*187b0*/  @!P2 NANOSLEEP.SYNCS 0x989680 ;  /* 0x009896800000a95d */ /* 0x010fea0003900000 */
[----:B------:R-:W4:Y:S02]  /*187c0*/  @!P2 SYNCS.PHASECHK.TRANS64 P2, [R9+URZ+0x22850], R6 ;  /* 0x022850060900a5a7 */ /* 0x000f24000804007f */
[----:B----4-:R-:W-:Y:S05]  /*187d0*/  @!P2 BRA `(.L_x_11594) ;  /* 0xfffffffc00eca947 */ /* 0x010fea000383ffff */
[----:B------:R-:W-:Y:S05]  /*187e0*/  BRA `(.L_x_11593) ;  /* 0xffffff1000bc7947 */ /* 0x000fea000383ffff */
.L_x_11601:
[----:B---3--:R-:W-:-:S04]  /*187f0*/  IMAD.U32 R4, RZ, RZ, UR23 ;  /* 0x00000017ff047e24 */ /* 0x008fc8000f8e00ff */
[----:B------:R3:W4:Y:S03]  /*18800*/  SYNCS.PHASECHK.TRANS64.TRYWAIT P1, [R4+URZ+0x22830], R7 ;  /* 0x02283007040075a7 */ /* 0x000726000802017f */
[----:B----4-:R-:W-:Y:S05]  /*18810*/  @!P1 NANOSLEEP.SYNCS 0x989680 ;  /* 0x009896800000995d */ /* 0x010fea0003900000 */
[----:B------:R-:W4:Y:S02]  /*18820*/  @!P1 SYNCS.PHASECHK.TRANS64 P1, [R4+URZ+0x22830], R7 ;  /* 0x02283007040095a7 */ /* 0x000f24000802007f */
[----:B----4-:R-:W-:Y:S05]  /*18830*/  @!P1 BRA `(.L_x_11601) ;  /* 0xfffffffc00ec9947 */ /* 0x010fea000383ffff */
[----:B------:R-:W-:Y:S05]  /*18840*/  BRA `(.L_x_11600) ;  /* 0xffffff1400d47947 */ /* 0x000fea000383ffff */
.L_x_11614:
[----:B---3--:R-:W-:-:S04]  /*18850*/  IMAD.U32 R8, RZ, RZ, UR23 ;  /* 0x00000017ff087e24 */ /* 0x008fc8000f8e00ff */
[----:B------:R3:W4:Y:S03]  /*18860*/  SYNCS.PHASECHK.TRANS64.TRYWAIT P1, [R8+URZ+0x22850], R7 ;  /* 0x02285007080075a7 */ /* 0x000726000802017f */
[----:B----4-:R-:W-:Y:S05]  /*18870*/  @!P1 NANOSLEEP.SYNCS 0x989680 ;  /* 0x009896800000995d */ /* 0x010fea0003900000 */
[----:B------:R-:W4:Y:S02]  /*18880*/  @!P1 SYNCS.PHASECHK.TRANS64 P1, [R8+URZ+0x22850], R7 ;  /* 0x02285007080095a7 */ /* 0x000f24000802007f */
[----:B----4-:R-:W-:Y:S05]  /*18890*/  @!P1 BRA `(.L_x_11614) ;  /* 0xfffffffc00ec9947 */ /* 0x010fea000383ffff */
[----:B------:R-:W-:Y:S05]  /*188a0*/  BRA `(.L_x_11613) ;  /* 0xffffff4000a47947 */ /* 0x000fea000383ffff */
.L_x_11671:
        /* <DEDUP_REMOVED lines=11> */
.L_x_11736:
[----:B------:R-:W-:Y:S05]  /*18960*/  BSYNC B0 ;  /* 0x0000000000007941 */ /* 0x000fea0003800000 */
.L_x_11735:
[----:B------:R-:W-:Y:S05]  /*18970*/  BRA `(.L_x_11737) ;  /* 0xffffffb800b87947 */ /* 0x000fea000383ffff */
.L_x_11674:
[----:B0-----:R0:W1:Y:S02]  /*18980*/  SYNCS.PHASECHK.TRANS64.TRYWAIT P0, [R19+URZ+0x22840], R0 ;  /* 0x02284000130075a7 */ /* 0x001064000800017f */
[----:B-1----:R-:W-:Y:S05]  /*18990*/  @!P0 NANOSLEEP.SYNCS 0x989680 ;  /* 0x009896800000895d */ /* 0x002fea0003900000 */
[----:B------:R-:W1:Y:S02]  /*189a0*/  @!P0 SYNCS.PHASECHK.TRANS64 P0, [R19+URZ+0x22840], R0 ;  /* 0x02284000130085a7 */ /* 0x000e64000800007f */
[----:B-1----:R-:W-:Y:S05]  /*189b0*/  @!P0 BRA `(.L_x_11674) ;  /* 0xfffffffc00f08947 */ /* 0x002fea000383ffff */
[----:B------:R-:W-:Y:S05]  /*189c0*/  BRA `(.L_x_11738) ;  /* 0xffffffbc00547947 */ /* 0x000fea000383ffff */
.L_x_11675:
        /* <DEDUP_REMOVED lines=8> */
.L_x_11740:
[----:B------:R-:W-:Y:S05]  /*18a50*/  BSYNC B0 ;  /* 0x0000000000007941 */ /* 0x000fea0003800000 */
.L_x_11739:
        /* <DEDUP_REMOVED lines=9> */
.L_x_11741:
[----:B------:R-:W-:Y:S02]  /*18af0*/  IMAD.MOV.U32 R13, RZ, RZ, R4 ;  /* 0x000000ffff0d7224 */ /* 0x000fe400078e0004 */
[----:B------:R-:W-:Y:S02]  /*18b00*/  IMAD.MOV.U32 R12, RZ, RZ, 0x1 ;  /* 0x00000001ff0c7424 */ /* 0x000fe400078e00ff */
[----:B------:R-:W-:-:S07]  /*18b10*/  IMAD.MOV.U32 R3, RZ, RZ, R14 ;  /* 0x000000ffff037224 */ /* 0x000fce00078e000e */
[----:B------:R-:W-:Y:S05]  /*18b20*/  WARPSYNC.COLLECTIVE R15, `(.L_x_11742) ;  /* 0x000000000f087348 */ /* 0x000fea0003c00000 */
[----:B------:R0:W1:Y:S02]  /*18b30*/  SHFL.IDX P6, R14, R13, R12, R11 ;  /* 0x0000000c0d0e7389 */ /* 0x00006400000c000b */
[----:B01----:R-:W-:Y:S01]  /*18b40*/  ENDCOLLECTIVE ;  /* 0x000000000000791b */ /* 0x003fe20003800000 */
.L_x_11742:
        /* <DEDUP_REMOVED lines=15> */
.L_x_11743:
[----:B------:R-:W-:Y:S02]  /*18c40*/  @P0 IMAD R6, R5, 0x2, R17 ;  /* 0x0000000205060824 */ /* 0x000fe400078e0211 */
[----:B------:R-:W-:Y:S02]  /*18c50*/  IMAD.MOV.U32 R13, RZ, RZ, R4 ;  /* 0x000000ffff0d7224 */ /* 0x000fe400078e0004 */
[----:B------:R-:W-:Y:S02]  /*18c60*/  IMAD.MOV.U32 R12, RZ, RZ, 0x2 ;  /* 0x00000002ff0c7424 */ /* 0x000fe400078e00ff */
[----:B------:R-:W-:-:S07]  /*18c70*/  IMAD.MOV.U32 R3, RZ, RZ, R14 ;  /* 0x000000ffff037224 */ /* 0x000fce00078e000e */
[----:B------:R-:W-:Y:S05]  /*18c80*/  WARPSYNC.COLLECTIVE R15, `(.L_x_11744) ;  /* 0x000000000f087348 */ /* 0x000fea0003c00000 */
[----:B------:R0:W1:Y:S02]  /*18c90*/  SHFL.IDX P6, R14, R13, R12, R11 ;  /* 0x0000000c0d0e7389 */ /* 0x00006400000c000b */
[----:B01----:R-:W-:Y:S01]  /*18ca0*/  ENDCOLLECTIVE ;  /* 0x000000000000791b */ /* 0x003fe20003800000 */
.L_x_11744:
        /* <DEDUP_REMOVED lines=15> */
.L_x_11745:
[----:B------:R-:W-:Y:S02]  /*18da0*/  @P0 IMAD R6, R5, 0x2, R17 ;  /* 0x0000000205060824 */ /* 0x000fe400078e0211 */
[----:B------:R-:W-:Y:S02]  /*18db0*/  IMAD.MOV.U32 R13, RZ, RZ, R4 ;  /* 0x000000ffff0d7224 */ /* 0x000fe400078e0004 */
[----:B------:R-:W-:Y:S02]  /*18dc0*/  IMAD.MOV.U32 R12, RZ, RZ, 0x3 ;  /* 0x00000003ff0c7424 */ /* 0x000fe400078e00ff */
[----:B------:R-:W-:-:S07]  /*18dd0*/  IMAD.MOV.U32 R3, RZ, RZ, R14 ;  /* 0x000000ffff037224 */ /* 0x000fce00078e000e */
[----:B------:R-:W-:Y:S05]  /*18de0*/  WARPSYNC.COLLECTIVE R15, `(.L_x_11746) ;  /* 0x000000000f087348 */ /* 0x000fea0003c00000 */
[----:B------:R0:W1:Y:S02]  /*18df0*/  SHFL.IDX P6, R14, R13, R12, R11 ;  /* 0x0000000c0d0e7389 */ /* 0x00006400000c000b */
[----:B01----:R-:W-:Y:S01]  /*18e00*/  ENDCOLLECTIVE ;  /* 0x000000000000791b */ /* 0x003fe20003800000 */
.L_x_11746:
        /* <DEDUP_REMOVED lines=15> */
.L_x_11747:
[----:B------:R-:W-:Y:S02]  /*18f00*/  @P0 IMAD R6, R5, 0x2, R17 ;  /* 0x0000000205060824 */ /* 0x000fe400078e0211 */
[----:B------:R-:W-:Y:S02]  /*18f10*/  IMAD.MOV.U32 R13, RZ, RZ, R4 ;  /* 0x000000ffff0d7224 */ /* 0x000fe400078e0004 */
[----:B------:R-:W-:Y:S02]  /*18f20*/  IMAD.MOV.U32 R12, RZ, RZ, 0x4 ;  /* 0x00000004ff0c7424 */ /* 0x000fe400078e00ff */
[----:B------:R-:W-:-:S07]  /*18f30*/  IMAD.MOV.U32 R3, RZ, RZ, R14 ;  /* 0x000000ffff037224 */ /* 0x000fce00078e000e */
[----:B------:R-:W-:Y:S05]  /*18f40*/  WARPSYNC.COLLECTIVE R15, `(.L_x_11748) ;  /* 0x000000000f087348 */ /* 0x000fea0003c00000 */
[----:B------:R0:W1:Y:S02]  /*18f50*/  SHFL.IDX P6, R14, R13, R12, R11 ;  /* 0x0000000c0d0e7389 */ /* 0x00006400000c000b */
[----:B01----:R-:W-:Y:S01]  /*18f60*/  ENDCOLLECTIVE ;  /* 0x000000000000791b */ /* 0x003fe20003800000 */
.L_x_11748:
        /* <DEDUP_REMOVED lines=15> */
.L_x_11749:
[----:B------:R-:W-:Y:S02]  /*19060*/  @P0 IMAD R6, R5, 0x2, R17 ;  /* 0x0000000205060824 */ /* 0x000fe400078e0211 */
[----:B------:R-:W-:Y:S02]  /*19070*/  IMAD.MOV.U32 R13, RZ, RZ, R4 ;  /* 0x000000ffff0d7224 */ /* 0x000fe400078e0004 */
[----:B------:R-:W-:Y:S02]  /*19080*/  IMAD.MOV.U32 R12, RZ, RZ, 0x5 ;  /* 0x00000005ff0c7424 */ /* 0x000fe400078e00ff */
[----:B------:R-:W-:-:S07]  /*19090*/  IMAD.MOV.U32 R3, RZ, RZ, R14 ;  /* 0x000000ffff037224 */ /* 0x000fce00078e000e */
[----:B------:R-:W-:Y:S05]  /*190a0*/  WARPSYNC.COLLECTIVE R15, `(.L_x_11750) ;  /* 0x000000000f087348 */ /* 0x000fea0003c00000 */
[----:B------:R0:W1:Y:S02]  /*190b0*/  SHFL.IDX P6, R14, R13, R12, R11 ;  /* 0x0000000c0d0e7389 */ /* 0x00006400000c000b */
[----:B01----:R-:W-:Y:S01]  /*190c0*/  ENDCOLLECTIVE ;  /* 0x000000000000791b */ /* 0x003fe20003800000 */
.L_x_11750:
        /* <DEDUP_REMOVED lines=10> */
.L_x_11751:
[----:B------:R-:W-:Y:S01]  /*19170*/  @!PT LDS RZ, [RZ] ;  /* 0x00000000fffff984 */ /* 0x000fe20000000800 */
[----:B------:R-:W-:Y:S01]  /*19180*/  @!PT LDS RZ, [RZ] ;  /* 0x00000000fffff984 */ /* 0x000fe20000000800 */
[----:B------:R-:W-:Y:S01]  /*19190*/  @!PT LDS RZ, [RZ] ;  /* 0x00000000fffff984 */ /* 0x000fe20000000800 */
[----:B------:R1:W-:Y:S01]  /*191a0*/  @P0 LDGSTS.E.BYPASS.LTC128B.128 [R6+0x1e400], desc[UR48][R2.64], !P2 ;  /* 0x1e40000002060fae */ /* 0x0003e2000d101d70 */
[----:B------:R-:W-:Y:S01]  /*191b0*/  IMAD.MOV.U32 R0, RZ, RZ, R14 ;  /* 0x000000ffff007224 */ /* 0x000fe200078e000e */
[----:B------:R-:W-:Y:S06]  /*191c0*/  BRA `(.L_x_11752) ;  /* 0xffffffb800b47947 */ /* 0x000fec000383ffff */
.L_x_11680:
[----:B------:R-:W-:Y:S02]  /*191d0*/  IMAD.MOV.U32 R13, RZ, RZ, R4 ;  /* 0x000000ffff0d7224 */ /* 0x000fe400078e0004 */
[----:B------:R-:W-:Y:S02]  /*191e0*/  IMAD.MOV.U32 R12, RZ, RZ, RZ ;  /* 0x000000ffff0c7224 */ /* 0x000fe400078e00ff */
[----:B------:R-:W-:Y:S02]  /*191f0*/  IMAD.MOV.U32 R11, RZ, RZ, 0x181f ;  /* 0x0000181fff0b7424 */ /* 0x000fe400078e00ff */
[----:B------:R-:W-:Y:S02]  /*19200*/  IMAD.MOV.U32 R15, RZ, RZ, -0x1 ;  /* 0xffffffffff0f7424 */ /* 0x000fe400078e00ff */
[----:B------:R-:W-:Y:S02]  /*19210*/  IMAD R35, R35, R6, RZ ;  /* 0x0000000623237224 */ /* 0x000fe400078e02ff */
[----:B------:R-:W-:-:S07]  /*19220*/  IMAD.IADD R33, R8, 0x1, R33 ;  /* 0x0000000108217824 */ /* 0x000fce00078e0221 */
[----:B-1----:R-:W-:Y:S05]  /*19230*/  WARPSYNC.COLLECTIVE R15, `(.L_x_11753) ;  /* 0x000000000f087348 */ /* 0x002fea0003c00000 */
[----:B------:R0:W2:Y:S02]  /*19240*/  SHFL.IDX P6, R14, R13, R12, R11 ;  /* 0x0000000c0d0e7389 */ /* 0x0000a400000c000b */
[----:B012---:R-:W-:Y:S01]  /*19250*/  ENDCOLLECTIVE ;  /* 0x000000000000791b */ /* 0x007fe20003800000 */
.L_x_11753:
[C---:B------:R-:W-:Y:S01]  /*19260*/  VIADD R6, R33.reuse, 0x10 ;  /* 0x0000001021067836 */ /* 0x040fe20000000000 */
[----:B------:R-:W-:Y:S01]  /*19270*/  ISETP.GE.AND P0, PT, R33, R35, PT ;  /* 0x000000232100720c */ /* 0x000fe20003f06270 */
[----:B------:R-:W-:Y:S02]  /*19280*/  IMAD.MOV.U32 R13, RZ, RZ, R0 ;  /* 0x000000ffff0d7224 */ /* 0x000fe400078e0000 */
[----:B------:R-:W-:-:S10]  /*19290*/  IMAD.MOV.U32 R2, RZ, RZ, R14 ;  /* 0x000000ffff027224 */ /* 0x000fd400078e000e */
[----:B------:R-:W-:Y:S05]  /*192a0*/  WARPSYNC.COLLECTIVE R15, `(.L_x_11754) ;  /* 0x000000000f087348 */ /* 0x000fea0003c00000 */
[----:B------:R0:W1:Y:S02]  /*192b0*/  SHFL.IDX P6, R14, R13, R12, R11 ;  /* 0x0000000c0d0e7389 */ /* 0x00006400000c000b */
[----:B01----:R-:W-:Y:S01]  /*192c0*/  ENDCOLLECTIVE ;  /* 0x000000000000791b */ /* 0x003fe20003800000 */
.L_x_11754:
[----:B------:R-:W-:Y:S02]  /*192d0*/  IMAD.MOV.U32 R13, RZ, RZ, R4 ;  /* 0x000000ffff0d7224 */ /* 0x000fe400078e0004 */
[----:B------:R-:W-:Y:S02]  /*192e0*/  IMAD.MOV.U32 R12, RZ, RZ, 0x1 ;  /* 0x00000001ff0c7424 */ /* 0x000fe400078e00ff */
[----:B------:R-:W-:-:S07]  /*192f0*/  IMAD.MOV.U32 R3, RZ, RZ, R14 ;  /* 0x000000ffff037224 */ /* 0x000fce00078e000e */
[----:B------:R-:W-:Y:S05]  /*19300*/  WARPSYNC.COLLECTIVE R15, `(.L_x_11755) ;  /* 0x000000000f087348 */ /* 0x000fea0003c00000 */
[----:B------:R0:W1:Y:S02]  /*19310*/  SHFL.IDX P6, R14, R13, R12, R11 ;  /* 0x0000000c0d0e7389 */ /* 0x00006400000c000b */
[----:B01----:R-:W-:Y:S01]  /*19320*/  ENDCOLLECTIVE ;  /* 0x000000000000791b */ /* 0x003fe20003800000 */
.L_x_11755:
        /* <DEDUP_REMOVED lines=15> */
.L_x_11756:
[----:B------:R-:W-:Y:S02]  /*19420*/  IMAD.MOV.U32 R13, RZ, RZ, R4 ;  /* 0x000000ffff0d7224 */ /* 0x000fe400078e0004 */
[----:B------:R-:W-:Y:S02]  /*19430*/  IMAD.MOV.U32 R12, RZ, RZ, 0x2 ;  /* 0x00000002ff0c7424 */ /* 0x000fe400078e00ff */
[----:B------:R-:W-:-:S07]  /*19440*/  IMAD.MOV.U32 R3, RZ, RZ, R14 ;  /* 0x000000ffff037224 */ /* 0x000fce00078e000e */
[----:B------:R-:W-:Y:S05]  /*19450*/  WARPSYNC.COLLECTIVE R15, `(.L_x_11757) ;  /* 0x000000000f087348 */ /* 0x000fea0003c00000 */
[----:B------:R0:W1:Y:S02]  /*19460*/  SHFL.IDX P6, R14, R13, R12, R11 ;  /* 0x0000000c0d0e7389 */ /* 0x00006400000c000b */
[----:B01----:R-:W-:Y:S01]  /*19470*/  ENDCOLLECTIVE ;  /* 0x000000000000791b */ /* 0x003fe20003800000 */
.L_x_11757:
        /* <DEDUP_REMOVED lines=16> */
.L_x_11758:
[----:B------:R-:W-:Y:S02]  /*19580*/  IMAD.MOV.U32 R13, RZ, RZ, R4 ;  /* 0x000000ffff0d7224 */ /* 0x000fe400078e0004 */
[----:B------:R-:W-:Y:S02]  /*19590*/  IMAD.MOV.U32 R12, RZ, RZ, 0x3 ;  /* 0x00000003ff0c7424 */ /* 0x000fe400078e00ff */
[----:B------:R-:W-:-:S07]  /*195a0*/  IMAD.MOV.U32 R3, RZ, RZ, R14 ;  /* 0x000000ffff037224 */ /* 0x000fce00078e000e */
[----:B------:R-:W-:Y:S05]  /*195b0*/  WARPSYNC.COLLECTIVE R15, `(.L_x_11759) ;  /* 0x000000000f087348 */ /* 0x000fea0003c00000 */
[----:B------:R0:W1:Y:S02]  /*195c0*/  SHFL.IDX P6, R14, R13, R12, R11 ;  /* 0x0000000c0d0e7389 */ /* 0x00006400000c000b */
[----:B01----:R-:W-:Y:S01]  /*195d0*/  ENDCOLLECTIVE ;  /* 0x000000000000791b */ /* 0x003fe20003800000 */
.L_x_11759:
        /* <DEDUP_REMOVED lines=16> */
.L_x_11760:
[----:B------:R-:W-:Y:S02]  /*196e0*/  IMAD.MOV.U32 R13, RZ, RZ, R4 ;  /* 0x000000ffff0d7224 */ /* 0x000fe400078e0004 */
[----:B------:R-:W-:Y:S02]  /*196f0*/  IMAD.MOV.U32 R12, RZ, RZ, 0x4 ;  /* 0x00000004ff0c7424 */ /* 0x000fe400078e00ff */
[----:B------:R-:W-:-:S07]  /*19700*/  IMAD.MOV.U32 R3, RZ, RZ, R14 ;  /* 0x000000ffff037224 */ /* 0x000fce00078e000e */
[----:B------:R-:W-:Y:S05]  /*19710*/  WARPSYNC.COLLECTIVE R15, `(.L_x_11761) ;  /* 0x000000000f087348 */ /* 0x000fea0003c00000 */
[----:B------:R0:W1:Y:S02]  /*19720*/  SHFL.IDX P6, R14, R13, R12, R11 ;  /* 0x0000000c0d0e7389 */ /* 0x00006400000c000b */
[----:B01----:R-:W-:Y:S01]  /*19730*/  ENDCOLLECTIVE ;  /* 0x000000000000791b */ /* 0x003fe20003800000 */
.L_x_11761:
        /* <DEDUP_REMOVED lines=16> */
.L_x_11762:
[----:B------:R-:W-:Y:S02]  /*19840*/  IMAD.MOV.U32 R13, RZ, RZ, R4 ;  /* 0x000000ffff0d7224 */ /* 0x000fe400078e0004 */
[----:B------:R-:W-:Y:S02]  /*19850*/  IMAD.MOV.U32 R12, RZ, RZ, 0x5 ;  /* 0x00000005ff0c7424 */ /* 0x000fe400078e00ff */
[----:B------:R-:W-:-:S07]  /*19860*/  IMAD.MOV.U32 R3, RZ, RZ, R14 ;  /* 0x000000ffff037224 */ /* 0x000fce00078e000e */
[----:B------:R-:W-:Y:S05]  /*19870*/  WARPSYNC.COLLECTIVE R15, `(.L_x_11763) ;  /* 0x000000000f087348 */ /* 0x000fea0003c00000 */
[----:B------:R0:W1:Y:S02]  /*19880*/  SHFL.IDX P6, R14, R13, R12, R11 ;  /* 0x0000000c0d0e7389 */ /* 0x00006400000c000b */
[----:B01----:R-:W-:Y:S01]  /*19890*/  ENDCOLLECTIVE ;  /* 0x000000000000791b */ /* 0x003fe20003800000 */
.L_x_11763:
        /* <DEDUP_REMOVED lines=16> */
.L_x_11764:
[----:B------:R-:W-:Y:S02]  /*199a0*/  IMAD.MOV.U32 R13, RZ, RZ, R4 ;  /* 0x000000ffff0d7224 */ /* 0x000fe400078e0004 */
[----:B------:R-:W-:Y:S02]  /*199b0*/  IMAD.MOV.U32 R12, RZ, RZ, 0x6 ;  /* 0x00000006ff0c7424 */ /* 0x000fe400078e00ff */
[----:B------:R-:W-:-:S07]  /*199c0*/  IMAD.MOV.U32 R3, RZ, RZ, R14 ;  /* 0x000000ffff037224 */ /* 0x000fce00078e000e */
[----:B------:R-:W-:Y:S05]  /*199d0*/  WARPSYNC.COLLECTIVE R15, `(.L_x_11765) ;  /* 0x000000000f087348 */ /* 0x000fea0003c00000 */
[----:B------:R0:W1:Y:S02]  /*199e0*/  SHFL.IDX P6, R14, R13, R12, R11 ;  /* 0x0000000c0d0e7389 */ /* 0x00006400000c000b */
[----:B01----:R-:W-:Y:S01]  /*199f0*/  ENDCOLLECTIVE ;  /* 0x000000000000791b */ /* 0x003fe20003800000 */
.L_x_11765:
        /* <DEDUP_REMOVED lines=16> */
.L_x_11766:
[----:B------:R-:W-:Y:S02]  /*19b00*/  IMAD.MOV.U32 R13, RZ, RZ, R4 ;  /* 0x000000ffff0d7224 */ /* 0x000fe400078e0004 */
[----:B------:R-:W-:Y:S02]  /*19b10*/  IMAD.MOV.U32 R12, RZ, RZ, 0x7 ;  /* 0x00000007ff0c7424 */ /* 0x000fe400078e00ff */
[----:B------:R-:W-:-:S07]  /*19b20*/  IMAD.MOV.U32 R3, RZ, RZ, R14 ;  /* 0x000000ffff037224 */ /* 0x000fce00078e000e */
[----:B------:R-:W-:Y:S05]  /*19b30*/  WARPSYNC.COLLECTIVE R15, `(.L_x_11767) ;  /* 0x000000000f087348 */ /* 0x000fea0003c00000 */
[----:B------:R0:W1:Y:S02]  /*19b40*/  SHFL.IDX P6, R14, R13, R12, R11 ;  /* 0x0000000c0d0e7389 */ /* 0x00006400000c000b */
[----:B01----:R-:W-:Y:S01]  /*19b50*/  ENDCOLLECTIVE ;  /* 0x000000000000791b */ /* 0x003fe20003800000 */
.L_x_11767:
        /* <DEDUP_REMOVED lines=14> */
.L_x_11768:
[----:B------:R-:W-:Y:S05]  /*19c40*/  BRA `(.L_x_11769) ;  /* 0xffffffb800dc7947 */ /* 0x000fea000383ffff */
.L_x_11683:
[----:B0-----:R0:W2:Y:S02]  /*19c50*/  SYNCS.PHASECHK.TRANS64.TRYWAIT P0, [R17+URZ+0x22820], R0 ;  /* 0x02282000110075a7 */ /* 0x0010a4000800017f */
[----:B--2---:R-:W-:Y:S05]  /*19c60*/  @!P0 NANOSLEEP.SYNCS 0x989680 ;  /* 0x009896800000895d */ /* 0x004fea0003900000 */
[----:B------:R-:W2:Y:S02]  /*19c70*/  @!P0 SYNCS.PHASECHK.TRANS64 P0, [R17+URZ+0x22820], R0 ;  /* 0x02282000110085a7 */ /* 0x000ea4000800007f */
[----:B--2---:R-:W-:Y:S05]  /*19c80*/  @!P0 BRA `(.L_x_11683) ;  /* 0xfffffffc00f08947 */ /* 0x004fea000383ffff */
[----:B------:R-:W-:Y:S05]  /*19c90*/  BRA `(.L_x_11770) ;  /* 0xffffffbc00387947 */ /* 0x000fea000383ffff */
.L_x_11686:
[----:B0-----:R0:W2:Y:S02]  /*19ca0*/  SYNCS.PHASECHK.TRANS64.TRYWAIT P0, [R19+URZ+0x22860], R0 ;  /* 0x02286000130075a7 */ /* 0x0010a4000800017f */
[----:B--2---:R-:W-:Y:S05]  /*19cb0*/  @!P0 NANOSLEEP.SYNCS 0x989680 ;  /* 0x009896800000895d */ /* 0x004fea0003900000 */
[----:B------:R-:W2:Y:S02]  /*19cc0*/  @!P0 SYNCS.PHASECHK.TRANS64 P0, [R19+URZ+0x22860], R0 ;  /* 0x02286000130085a7 */ /* 0x000ea4000800007f */
[----:B--2---:R-:W-:Y:S05]  /*19cd0*/  @!P0 BRA `(.L_x_11686) ;  /* 0xfffffffc00f08947 */ /* 0x004fea000383ffff */
[----:B------:R-:W-:Y:S05]  /*19ce0*/  BRA `(.L_x_11771) ;  /* 0xffffffbc00487947 */ /* 0x000fea000383ffff */
.L_x_11687:
        /* <DEDUP_REMOVED lines=8> */
.L_x_11773:
[----:B------:R-:W-:Y:S05]  /*19d70*/  BSYNC B0 ;  /* 0x0000000000007941 */ /* 0x000fea0003800000 */
.L_x_11772:
        /* <DEDUP_REMOVED lines=13> */
.L_x_11774:
        /* <DEDUP_REMOVED lines=9> */
.L_x_11775:
        /* <DEDUP_REMOVED lines=17> */
.L_x_11776:
[----:B------:R-:W-:Y:S02]  /*19ff0*/  IMAD.MOV.U32 R13, RZ, RZ, R6 ;  /* 0x000000ffff0d7224 */ /* 0x000fe400078e0006 */
[----:B------:R-:W-:Y:S01]  /*1a000*/  IMAD.MOV.U32 R12, RZ, RZ, 0x2 ;  /* 0x00000002ff0c7424 */ /* 0x000fe200078e00ff */
[----:B------:R-:W-:-:S13]  /*1a010*/  IADD3 R2, P3, R14, R0, RZ ;  /* 0x000000000e027210 */ /* 0x000fda0007f7e0ff */
[----:B------:R-:W-:Y:S05]  /*1a020*/  WARPSYNC.COLLECTIVE R15, `(.L_x_11777) ;  /* 0x000000000f087348 */ /* 0x000fea0003c00000 */
[----:B------:R0:W1:Y:S02]  /*1a030*/  SHFL.IDX P6, R14, R13, R12, R11 ;  /* 0x0000000c0d0e7389 */ /* 0x00006400000c000b */
[----:B01----:R-:W-:Y:S01]  /*1a040*/  ENDCOLLECTIVE ;  /* 0x000000000000791b */ /* 0x003fe20003800000 */
.L_x_11777:
        /* <DEDUP_REMOVED lines=17> */
.L_x_11778:
[----:B------:R-:W-:Y:S02]  /*1a160*/  IMAD.MOV.U32 R13, RZ, RZ, R6 ;  /* 0x000000ffff0d7224 */ /* 0x000fe400078e0006 */
[----:B------:R-:W-:Y:S01]  /*1a170*/  IMAD.MOV.U32 R12, RZ, RZ, 0x3 ;  /* 0x00000003ff0c7424 */ /* 0x000fe200078e00ff */
[----:B------:R-:W-:-:S13]  /*1a180*/  IADD3 R2, P3, R14, R0, RZ ;  /* 0x000000000e027210 */ /* 0x000fda0007f7e0ff */
[----:B------:R-:W-:Y:S05]  /*1a190*/  WARPSYNC.COLLECTIVE R15, `(.L_x_11779) ;  /* 0x000000000f087348 */ /* 0x000fea0003c00000 */
[----:B------:R0:W1:Y:S02]  /*1a1a0*/  SHFL.IDX P6, R14, R13, R12, R11 ;  /* 0x0000000c0d0e7389 */ /* 0x00006400000c000b */
[----:B01----:R-:W-:Y:S01]  /*1a1b0*/  ENDCOLLECTIVE ;  /* 0x000000000000791b */ /* 0x003fe20003800000 */
.L_x_11779:
        /* <DEDUP_REMOVED lines=17> */
.L_x_11780:
[----:B------:R-:W-:Y:S02]  /*1a2d0*/  IMAD.MOV.U32 R13, RZ, RZ, R6 ;  /* 0x000000ffff0d7224 */ /* 0x000fe400078e0006 */
[----:B------:R-:W-:Y:S01]  /*1a2e0*/  IMAD.MOV.U32 R12, RZ, RZ, 0x4 ;  /* 0x00000004ff0c7424 */ /* 0x000fe200078e00ff */
[----:B------:R-:W-:-:S13]  /*1a2f0*/  IADD3 R2, P3, R14, R0, RZ ;  /* 0x000000000e027210 */ /* 0x000fda0007f7e0ff */
[----:B------:R-:W-:Y:S05]  /*1a300*/  WARPSYNC.COLLECTIVE R15, `(.L_x_11781) ;  /* 0x000000000f087348 */ /* 0x000fea0003c00000 */
[----:B------:R0:W1:Y:S02]  /*1a310*/  SHFL.IDX P6, R14, R13, R12, R11 ;  /* 0x0000000c0d0e7389 */ /* 0x00006400000c000b */
[----:B01----:R-:W-:Y:S01]  /*1a320*/  ENDCOLLECTIVE ;  /* 0x000000000000791b */ /* 0x003fe20003800000 */
.L_x_11781:
        /* <DEDUP_REMOVED lines=17> */
.L_x_11782:
[----:B------:R-:W-:Y:S02]  /*1a440*/  IMAD.MOV.U32 R13, RZ, RZ, R6 ;  /* 0x000000ffff0d7224 */ /* 0x000fe400078e0006 */
[----:B------:R-:W-:Y:S01]  /*1a450*/  IMAD.MOV.U32 R12, RZ, RZ, 0x5 ;  /* 0x00000005ff0c7424 */ /* 0x000fe200078e00ff */
[----:B------:R-:W-:-:S13]  /*1a460*/  IADD3 R2, P3, R14, R0, RZ ;  /* 0x000000000e027210 */ /* 0x000fda0007f7e0ff */
[----:B------:R-:W-:Y:S05]  /*1a470*/  WARPSYNC.COLLECTIVE R15, `(.L_x_11783) ;  /* 0x000000000f087348 */ /* 0x000fea0003c00000 */
[----:B------:R0:W1:Y:S02]  /*1a480*/  SHFL.IDX P6, R14, R13, R12, R11 ;  /* 0x0000000c0d0e7389 */ /* 0x00006400000c000b */
[----:B01----:R-:W-:Y:S01]  /*1a490*/  ENDCOLLECTIVE ;  /* 0x000000000000791b */ /* 0x003fe20003800000 */
.L_x_11783:
        /* <DEDUP_REMOVED lines=12> */
.L_x_11784:
        /* <DEDUP_REMOVED lines=9> */
.L_x_11694:
[----:B0-----:R0:W2:Y:S02]  /*1a5f0*/  SYNCS.PHASECHK.TRANS64.TRYWAIT P0, [R10+URZ+0x22840], R20 ;  /* 0x022840140a0075a7 */ /* 0x0010a4000800017f */
[----:B--2---:R-:W-:Y:S05]  /*1a600*/  @!P0 NANOSLEEP.SYNCS 0x989680 ;  /* 0x009896800000895d */ /* 0x004fea0003900000 */
[----:B------:R-:W2:Y:S02]  /*1a610*/  @!P0 SYNCS.PHASECHK.TRANS64 P0, [R10+URZ+0x22840], R20 ;  /* 0x022840140a0085a7 */ /* 0x000ea4000800007f */
[----:B--2---:R-:W-:Y:S05]  /*1a620*/  @!P0 BRA `(.L_x_11694) ;  /* 0xfffffffc00f08947 */ /* 0x004fea000383ffff */
[----:B------:R-:W-:Y:S05]  /*1a630*/  BRA `(.L_x_11786) ;  /* 0xffffffbc00d47947 */ /* 0x000fea000383ffff */
.L_x_11695:
        /* <DEDUP_REMOVED lines=8> */
.L_x_11788:
[----:B------:R-:W-:Y:S05]  /*1a6c0*/  BSYNC B1 ;  /* 0x0000000000017941 */ /* 0x000fea0003800000 */
.L_x_11787:
        /* <DEDUP_REMOVED lines=9> */
.L_x_11789:
[----:B------:R-:W-:Y:S02]  /*1a760*/  IMAD.MOV.U32 R13, RZ, RZ, R8 ;  /* 0x000000ffff0d7224 */ /* 0x000fe400078e0008 */
[----:B------:R-:W-:Y:S02]  /*1a770*/  IMAD.MOV.U32 R12, RZ, RZ, 0x1 ;  /* 0x00000001ff0c7424 */ /* 0x000fe400078e00ff */
[----:B------:R-:W-:-:S07]  /*1a780*/  IMAD.MOV.U32 R2, RZ, RZ, R14 ;  /* 0x000000ffff027224 */ /* 0x000fce00078e000e */
[----:B------:R-:W-:Y:S05]  /*1a790*/  WARPSYNC.COLLECTIVE R15, `(.L_x_11790) ;  /* 0x000000000f087348 */ /* 0x000fea0003c00000 */
[----:B------:R0:W1:Y:S02]  /*1a7a0*/  SHFL.IDX P6, R14, R13, R12, R11 ;  /* 0x0000000c0d0e7389 */ /* 0x00006400000c000b */
[----:B01----:R-:W-:Y:S01]  /*1a7b0*/  ENDCOLLECTIVE ;  /* 0x000000000000791b */ /* 0x003fe20003800000 */
.L_x_11790:
        /* <DEDUP_REMOVED lines=11> */
.L_x_11791:
[----:B------:R-:W-:Y:S02]  /*1a870*/  IMAD.MOV.U32 R13, RZ, RZ, R8 ;  /* 0x000000ffff0d7224 */ /* 0x000fe400078e0008 */
[----:B------:R-:W-:Y:S02]  /*1a880*/  IMAD.MOV.U32 R12, RZ, RZ, 0x2 ;  /* 0x00000002ff0c7424 */ /* 0x000fe400078e00ff */
[----:B------:R-:W-:-:S07]  /*1a890*/  IMAD.MOV.U32 R2, RZ, RZ, R14 ;  /* 0x000000ffff027224 */ /* 0x000fce00078e000e */
[----:B------:R-:W-:Y:S05]  /*1a8a0*/  WARPSYNC.COLLECTIVE R15, `(.L_x_11792) ;  /* 0x000000000f087348 */ /* 0x000fea0003c00000 */
[----:B------:R0:W1:Y:S02]  /*1a8b0*/  SHFL.IDX P6, R14, R13, R12, R11 ;  /* 0x0000000c0d0e7389 */ /* 0x00006400000c000b */
[----:B01----:R-:W-:Y:S01]  /*1a8c0*/  ENDCOLLECTIVE ;  /* 0x000000000000791b */ /* 0x003fe20003800000 */
.L_x_11792:
        /* <DEDUP_REMOVED lines=11> */
.L_x_11793:
[----:B------:R-:W-:Y:S02]  /*1a980*/  IMAD.MOV.U32 R13, RZ, RZ, R8 ;  /* 0x000000ffff0d7224 */ /* 0x000fe400078e0008 */
[----:B------:R-:W-:Y:S02]  /*1a990*/  IMAD.MOV.U32 R12, RZ, RZ, 0x3 ;  /* 0x00000003ff0c7424 */ /* 0x000fe400078e00ff */
[----:B------:R-:W-:-:S07]  /*1a9a0*/  IMAD.MOV.U32 R2, RZ, RZ, R14 ;  /* 0x000000ffff027224 */ /* 0x000fce00078e000e */
[----:B------:R-:W-:Y:S05]  /*1a9b0*/  WARPSYNC.COLLECTIVE R15, `(.L_x_11794) ;  /* 0x000000000f087348 */ /* 0x000fea0003c00000 */
[----:B------:R0:W1:Y:S02]  /*1a9c0*/  SHFL.IDX P6, R14, R13, R12, R11 ;  /* 0x0000000c0d0e7389 */ /* 0x00006400000c000b */
[----:B01----:R-:W-:Y:S01]  /*1a9d0*/  ENDCOLLECTIVE ;  /* 0x000000000000791b */ /* 0x003fe20003800000 */
.L_x_11794:
        /* <DEDUP_REMOVED lines=11> */
.L_x_11795:
[----:B------:R-:W-:Y:S02]  /*1aa90*/  IMAD.MOV.U32 R13, RZ, RZ, R8 ;  /* 0x000000ffff0d7224 */ /* 0x000fe400078e0008 */
[----:B------:R-:W-:Y:S02]  /*1aaa0*/  IMAD.MOV.U32 R12, RZ, RZ, 0x4 ;  /* 0x00000004ff0c7424 */ /* 0x000fe400078e00ff */
[----:B------:R-:W-:-:S07]  /*1aab0*/  IMAD.MOV.U32 R2, RZ, RZ, R14 ;  /* 0x000000ffff027224 */ /* 0x000fce00078e000e */
[----:B------:R-:W-:Y:S05]  /*1aac0*/  WARPSYNC.COLLECTIVE R15, `(.L_x_11796) ;  /* 0x000000000f087348 */ /* 0x000fea0003c00000 */
[----:B------:R0:W1:Y:S02]  /*1aad0*/  SHFL.IDX P6, R14, R13, R12, R11 ;  /* 0x0000000c0d0e7389 */ /* 0x00006400000c000b */
[----:B01----:R-:W-:Y:S01]  /*1aae0*/  ENDCOLLECTIVE ;  /* 0x000000000000791b */ /* 0x003fe20003800000 */
.L_x_11796:
        /* <DEDUP_REMOVED lines=11> */
.L_x_11797:
[----:B------:R-:W-:Y:S02]  /*1aba0*/  IMAD.MOV.U32 R13, RZ, RZ, R8 ;  /* 0x000000ffff0d7224 */ /* 0x000fe400078e0008 */
[----:B------:R-:W-:Y:S02]  /*1abb0*/  IMAD.MOV.U32 R12, RZ, RZ, 0x5 ;  /* 0x00000005ff0c7424 */ /* 0x000fe400078e00ff */
[----:B------:R-:W-:-:S07]  /*1abc0*/  IMAD.MOV.U32 R2, RZ, RZ, R14 ;  /* 0x000000ffff027224 */ /* 0x000fce00078e000e */
[----:B------:R-:W-:Y:S05]  /*1abd0*/  WARPSYNC.COLLECTIVE R15, `(.L_x_11798) ;  /* 0x000000000f087348 */ /* 0x000fea0003c00000 */
[----:B------:R0:W1:Y:S02]  /*1abe0*/  SHFL.IDX P6, R14, R13, R12, R11 ;  /* 0x0000000c0d0e7389 */ /* 0x00006400000c000b */
[----:B01----:R-:W-:Y:S01]  /*1abf0*/  ENDCOLLECTIVE ;  /* 0x000000000000791b */ /* 0x003fe20003800000 */
.L_x_11798:
        /* <DEDUP_REMOVED lines=11> */
.L_x_11799:
[----:B------:R-:W-:Y:S05]  /*1acb0*/  BRA `(.L_x_11800) ;  /* 0xffffffb800fc7947 */ /* 0x000fea000383ffff */
.L_x_11700:
[----:B--2---:R2:W3:Y:S02]  /*1acc0*/  SYNCS.PHASECHK.TRANS64.TRYWAIT P0, [R10+URZ+0x22860], R20 ;  /* 0x022860140a0075a7 */ /* 0x0044e4000800017f */
[----:B---3--:R-:W-:Y:S05]  /*1acd0*/  @!P0 NANOSLEEP.SYNCS 0x989680 ;  /* 0x009896800000895d */ /* 0x008fea0003900000 */
[----:B------:R-:W3:Y:S02]  /*1ace0*/  @!P0 SYNCS.PHASECHK.TRANS64 P0, [R10+URZ+0x22860], R20 ;  /* 0x022860140a0085a7 */ /* 0x000ee4000800007f */
[----:B---3--:R-:W-:Y:S05]  /*1acf0*/  @!P0 BRA `(.L_x_11700) ;  /* 0xfffffffc00f08947 */ /* 0x008fea000383ffff */
[----:B------:R-:W-:Y:S05]  /*1ad00*/  BRA `(.L_x_11801) ;  /* 0xffffffbc004c7947 */ /* 0x000fea000383ffff */
.L_x_11701:
        /* <DEDUP_REMOVED lines=8> */
.L_x_11803:
[----:B------:R-:W-:Y:S05]  /*1ad90*/  BSYNC B1 ;  /* 0x0000000000017941 */ /* 0x000fea0003800000 */
.L_x_11802:
        /* <DEDUP_REMOVED lines=9> */
.L_x_11804:
[----:B------:R-:W-:Y:S02]  /*1ae30*/  IMAD.MOV.U32 R13, RZ, RZ, R22 ;  /* 0x000000ffff0d7224 */ /* 0x000fe400078e0016 */
[----:B------:R-:W-:Y:S01]  /*1ae40*/  IMAD.MOV.U32 R12, RZ, RZ, 0x1 ;  /* 0x00000001ff0c7424 */ /* 0x000fe200078e00ff */
[----:B------:R-:W-:-:S13]  /*1ae50*/  IADD3 R2, P0, R14, R0, RZ ;  /* 0x000000000e027210 */ /* 0x000fda0007f1e0ff */
[----:B------:R-:W-:Y:S05]  /*1ae60*/  WARPSYNC.COLLECTIVE R15, `(.L_x_11805) ;  /* 0x000000000f087348 */ /* 0x000fea0003c00000 */
[----:B------:R0:W1:Y:S02]  /*1ae70*/  SHFL.IDX P6, R14, R13, R12, R11 ;  /* 0x0000000c0d0e7389 */ /* 0x00006400000c000b */
[----:B01----:R-:W-:Y:S01]  /*1ae80*/  ENDCOLLECTIVE ;  /* 0x000000000000791b */ /* 0x003fe20003800000 */
.L_x_11805:
        /* <DEDUP_REMOVED lines=13> */
.L_x_11806:
[----:B------:R-:W-:Y:S02]  /*1af60*/  IMAD.MOV.U32 R13, RZ, RZ, R22 ;  /* 0x000000ffff0d7224 */ /* 0x000fe400078e0016 */
[----:B------:R-:W-:Y:S01]  /*1af70*/  IMAD.MOV.U32 R12, RZ, RZ, 0x2 ;  /* 0x00000002ff0c7424 */ /* 0x000fe200078e00ff */
[----:B------:R-:W-:-:S13]  /*1af80*/  IADD3 R2, P0, R14, R0, RZ ;  /* 0x000000000e027210 */ /* 0x000fda0007f1e0ff */
[----:B------:R-:W-:Y:S05]  /*1af90*/  WARPSYNC.COLLECTIVE R15, `(.L_x_11807) ;  /* 0x000000000f087348 */ /* 0x000fea0003c00000 */
[----:B------:R0:W1:Y:S02]  /*1afa0*/  SHFL.IDX P6, R14, R13, R12, R11 ;  /* 0x0000000c0d0e7389 */ /* 0x00006400000c000b */
[----:B01----:R-:W-:Y:S01]  /*1afb0*/  ENDCOLLECTIVE ;  /* 0x000000000000791b */ /* 0x003fe20003800000 */
.L_x_11807:
        /* <DEDUP_REMOVED lines=13> */
.L_x_11808:
[----:B------:R-:W-:Y:S02]  /*1b090*/  IMAD.MOV.U32 R13, RZ, RZ, R22 ;  /* 0x000000ffff0d7224 */ /* 0x000fe400078e0016 */
[----:B------:R-:W-:Y:S02]  /*1b0a0*/  IMAD.MOV.U32 R12, RZ, RZ, 0x3 ;  /* 0x00000003ff0c7424 */ /* 0x000fe400078e00ff */
[----:B------:R-:W-:-:S07]  /*1b0b0*/  IMAD.MOV.U32 R8, RZ, RZ, R14 ;  /* 0x000000ffff087224 */ /* 0x000fce00078e000e */
[----:B------:R-:W-:Y:S05]  /*1b0c0*/  WARPSYNC.COLLECTIVE R15, `(.L_x_11809) ;  /* 0x000000000f087348 */ /* 0x000fea0003c00000 */
[----:B------:R0:W1:Y:S02]  /*1b0d0*/  SHFL.IDX P6, R14, R13, R12, R11 ;  /* 0x0000000c0d0e7389 */ /* 0x00006400000c000b */
[----:B01----:R-:W-:Y:S01]  /*1b0e0*/  ENDCOLLECTIVE ;  /* 0x000000000000791b */ /* 0x003fe20003800000 */
.L_x_11809:
        /* <DEDUP_REMOVED lines=14> */
.L_x_11810:
[----:B------:R-:W-:Y:S02]  /*1b1d0*/  IMAD.MOV.U32 R13, RZ, RZ, R22 ;  /* 0x000000ffff0d7224 */ /* 0x000fe400078e0016 */
[----:B------:R-:W-:Y:S01]  /*1b1e0*/  IMAD.MOV.U32 R12, RZ, RZ, 0x4 ;  /* 0x00000004ff0c7424 */ /* 0x000fe200078e00ff */
[----:B------:R-:W-:-:S13]  /*1b1f0*/  IADD3 R2, P0, R14, R0, RZ ;  /* 0x000000000e027210 */ /* 0x000fda0007f1e0ff */
[----:B------:R-:W-:Y:S05]  /*1b200*/  WARPSYNC.COLLECTIVE R15, `(.L_x_11811) ;  /* 0x000000000f087348 */ /* 0x000fea0003c00000 */
[----:B------:R0:W1:Y:S02]  /*1b210*/  SHFL.IDX P6, R14, R13, R12, R11 ;  /* 0x0000000c0d0e7389 */ /* 0x00006400000c000b */
[----:B01----:R-:W-:Y:S01]  /*1b220*/  ENDCOLLECTIVE ;  /* 0x000000000000791b */ /* 0x003fe20003800000 */
.L_x_11811:
        /* <DEDUP_REMOVED lines=13> */
.L_x_11812:
[----:B------:R-:W-:Y:S02]  /*1b300*/  IMAD.MOV.U32 R13, RZ, RZ, R22 ;  /* 0x000000ffff0d7224 */ /* 0x000fe400078e0016 */
[----:B------:R-:W-:Y:S01]  /*1b310*/  IMAD.MOV.U32 R12, RZ, RZ, 0x5 ;  /* 0x00000005ff0c7424 */ /* 0x000fe200078e00ff */
[----:B------:R-:W-:-:S13]  /*1b320*/  IADD3 R2, P0, R14, R0, RZ ;  /* 0x000000000e027210 */ /* 0x000fda0007f1e0ff */
[----:B------:R-:W-:Y:S05]  /*1b330*/  WARPSYNC.COLLECTIVE R15, `(.L_x_11813) ;  /* 0x000000000f087348 */ /* 0x000fea0003c00000 */
[----:B------:R0:W1:Y:S02]  /*1b340*/  SHFL.IDX P6, R14, R13, R12, R11 ;  /* 0x0000000c0d0e7389 */ /* 0x00006400000c000b */
[----:B01----:R-:W-:Y:S01]  /*1b350*/  ENDCOLLECTIVE ;  /* 0x000000000000791b */ /* 0x003fe20003800000 */
.L_x_11813:
        /* <DEDUP_REMOVED lines=13> */
.L_x_11814:
[----:B------:R-:W-:Y:S05]  /*1b430*/  BRA `(.L_x_11815) ;  /* 0xffffffb8008c7947 */ /* 0x000fea000383ffff */
.L_x_11709:
        /* <DEDUP_REMOVED lines=8> */
.L_x_11817:
[----:B------:R-:W-:Y:S05]  /*1b4c0*/  BSYNC B0 ;  /* 0x0000000000007941 */ /* 0x000fea0003800000 */
.L_x_11816:
        /* <DEDUP_REMOVED lines=9> */
.L_x_11818:
[----:B------:R-:W-:Y:S02]  /*1b560*/  ULDC UR4, c[0x0][0xc3c] ;  /* 0x00030f0000047ab9 */ /* 0x000fe40000000800 */
[----:B------:R-:W-:-:S13]  /*1b570*/  ISETP.GE.OR P1, PT, R9, UR4, !P0 ;  /* 0x0000000409007c0c */ /* 0x000fda000c726670 */
[----:B------:R-:W0:Y:S08]  /*1b580*/  @!P1 LDC.64 R2, c[0x0][0xc80] ;  /* 0x00032000ff029b82 */ /* 0x000e300000000a00 */
[----:B------:R-:W1:Y:S01]  /*1b590*/  @!P1 LDC.64 R4, c[0x0][0xc78] ;  /* 0x00031e00ff049b82 */ /* 0x000e620000000a00 */
[----:B------:R-:W-:Y:S02]  /*1b5a0*/  IMAD.MOV.U32 R25, RZ, RZ, RZ ;  /* 0x000000ffff197224 */ /* 0x000fe400078e00ff */
        /* <DEDUP_REMOVED lines=19> */
.L_x_11819:
[----:B------:R-:W-:Y:S01]  /*1b6e0*/  IMAD.MOV.U32 R12, RZ, RZ, 0x2 ;  /* 0x00000002ff0c7424 */ /* 0x000fe200078e00ff */
[----:B------:R-:W-:-:S05]  /*1b6f0*/  SEL R14, R14, RZ, P1 ;  /* 0x000000ff0e0e7207 */ /* 0x000fca0000800000 */
[----:B------:R-:W-:-:S04]  /*1b700*/  IMAD.IADD R5, R13, 0x1, R14 ;  /* 0x000000010d057824 */ /* 0x000fc800078e020e */
[----:B------:R-:W-:-:S07]  /*1b710*/  IMAD.MOV.U32 R13, RZ, RZ, R5 ;  /* 0x000000ffff0d7224 */ /* 0x000fce00078e0005 */
[----:B------:R-:W-:Y:S05]  /*1b720*/  WARPSYNC.COLLECTIVE R15, `(.L_x_11820) ;  /* 0x000000000f087348 */ /* 0x000fea0003c00000 */
[----:B------:R0:W1:Y:S02]  /*1b730*/  SHFL.UP P6, R14, R13, R12, R11 ;  /* 0x0400000c0d0e7389 */ /* 0x00006400000c000b */
[----:B01----:R-:W-:Y:S01]  /*1b740*/  ENDCOLLECTIVE ;  /* 0x000000000000791b */ /* 0x003fe20003800000 */
.L_x_11820:
[----:B------:R-:W-:Y:S01]  /*1b750*/  IMAD.MOV.U32 R12, RZ, RZ, 0x4 ;  /* 0x00000004ff0c7424 */ /* 0x000fe200078e00ff */
[----:B------:R-:W-:-:S05]  /*1b760*/  SEL R2, R14, RZ, P2 ;  /* 0x000000ff0e027207 */ /* 0x000fca0001000000 */
[----:B------:R-:W-:-:S04]  /*1b770*/  IMAD.IADD R2, R5, 0x1, R2 ;  /* 0x0000000105027824 */ /* 0x000fc800078e0202 */
[----:B------:R-:W-:-:S07]  /*1b780*/  IMAD.MOV.U32 R13, RZ, RZ, R2 ;  /* 0x000000ffff0d7224 */ /* 0x000fce00078e0002 */
[----:B------:R-:W-:Y:S05]  /*1b790*/  WARPSYNC.COLLECTIVE R15, `(.L_x_11821) ;  /* 0x000000000f087348 */ /* 0x000fea0003c00000 */
[----:B------:R0:W1:Y:S02]  /*1b7a0*/  SHFL.UP P6, R14, R13, R12, R11 ;  /* 0x0400000c0d0e7389 */ /* 0x00006400000c000b */
[----:B01----:R-:W-:Y:S01]  /*1b7b0*/  ENDCOLLECTIVE ;  /* 0x000000000000791b */ /* 0x003fe20003800000 */
.L_x_11821:
[----:B------:R-:W-:Y:S01]  /*1b7c0*/  IMAD.MOV.U32 R12, RZ, RZ, 0x8 ;  /* 0x00000008ff0c7424 */ /* 0x000fe200078e00ff */
[----:B------:R-:W-:-:S05]  /*1b7d0*/  SEL R3, R14, RZ, P3 ;  /* 0x000000ff0e037207 */ /* 0x000fca0001800000 */
[----:B------:R-:W-:-:S04]  /*1b7e0*/  IMAD.IADD R3, R2, 0x1, R3 ;  /* 0x0000000102037824 */ /* 0x000fc800078e0203 */
[----:B------:R-:W-:-:S07]  /*1b7f0*/  IMAD.MOV.U32 R13, RZ, RZ, R3 ;  /* 0x000000ffff0d7224 */ /* 0x000fce00078e0003 */
[----:B------:R-:W-:Y:S05]  /*1b800*/  WARPSYNC.COLLECTIVE R15, `(.L_x_11822) ;  /* 0x000000000f087348 */ /* 0x000fea0003c00000 */
[----:B------:R0:W1:Y:S02]  /*1b810*/  SHFL.UP P6, R14, R13, R12, R11 ;  /* 0x0400000c0d0e7389 */ /* 0x00006400000c000b */
[----:B01----:R-:W-:Y:S01]  /*1b820*/  ENDCOLLECTIVE ;  /* 0x000000000000791b */ /* 0x003fe20003800000 */
.L_x_11822:
[----:B------:R-:W-:Y:S01]  /*1b830*/  IMAD.MOV.U32 R12, RZ, RZ, 0x10 ;  /* 0x00000010ff0c7424 */ /* 0x000fe200078e00ff */
[----:B------:R-:W-:-:S05]  /*1b840*/  SEL R14, R14, RZ, P4 ;  /* 0x000000ff0e0e7207 */ /* 0x000fca0002000000 */
[----:B------:R-:W-:-:S04]  /*1b850*/  IMAD.IADD R5, R3, 0x1, R14 ;  /* 0x0000000103057824 */ /* 0x000fc800078e020e */
[----:B------:R-:W-:-:S07]  /*1b860*/  IMAD.MOV.U32 R13, RZ, RZ, R5 ;  /* 0x000000ffff0d7224 */ /* 0x000fce00078e0005 */
[----:B------:R-:W-:Y:S05]  /*1b870*/  WARPSYNC.COLLECTIVE R15, `(.L_x_11823) ;  /* 0x000000000f087348 */ /* 0x000fea0003c00000 */
[----:B------:R0:W1:Y:S02]  /*1b880*/  SHFL.UP P6, R14, R13, R12, R11 ;  /* 0x0400000c0d0e7389 */ /* 0x00006400000c000b */
[----:B01----:R-:W-:Y:S01]  /*1b890*/  ENDCOLLECTIVE ;  /* 0x000000000000791b */ /* 0x003fe20003800000 */
.L_x_11823:
        /* <DEDUP_REMOVED lines=8> */
.L_x_11824:
[----:B------:R-:W-:Y:S05]  /*1b920*/  BRA `(.L_x_11825) ;  /* 0xffffffb800ec7947 */ /* 0x000fea000383ffff */
.L_x_11712:
[----:B------:R-:W-:Y:S01]  /*1b930*/  BSSY B0, `(.L_x_11826) ;  /* 0x0000007000007945 */ /* 0x000fe20003800000 */
[----:B------:R-:W-:Y:S02]  /*1b940*/  IMAD.MOV.U32 R12, RZ, RZ, 0x1 ;  /* 0x00000001ff0c7424 */ /* 0x000fe400078e00ff */
[----:B------:R-:W-:Y:S02]  /*1b950*/  IMAD.MOV.U32 R11, RZ, RZ, RZ ;  /* 0x000000ffff0b7224 */ /* 0x000fe400078e00ff */
[----:B------:R-:W-:-:S07]  /*1b960*/  IMAD.MOV.U32 R15, RZ, RZ, -0x1 ;  /* 0xffffffffff0f7424 */ /* 0x000fce00078e00ff */
[----:B01----:R-:W-:Y:S05]  /*1b970*/  WARPSYNC.COLLECTIVE R15, `(.L_x_11827) ;  /* 0x000000000f087348 */ /* 0x003fea0003c00000 */
[----:B------:R2:W3:Y:S02]  /*1b980*/  SHFL.UP P6, R14, R13, R12, R11 ;  /* 0x0400000c0d0e7389 */ /* 0x0004e400000c000b */
[----:B0123--:R-:W-:Y:S01]  /*1b990*/  ENDCOLLECTIVE ;  /* 0x000000000000791b */ /* 0x00ffe20003800000 */
.L_x_11827:
[----:B------:R-:W-:Y:S05]  /*1b9a0*/  BSYNC B0 ;  /* 0x0000000000007941 */ /* 0x000fea0003800000 */
.L_x_11826:
        /* <DEDUP_REMOVED lines=8> */
.L_x_11828:
[----:B------:R-:W-:Y:S01]  /*1ba30*/  IMAD.MOV.U32 R12, RZ, RZ, 0x4 ;  /* 0x00000004ff0c7424 */ /* 0x000fe200078e00ff */
[----:B------:R-:W-:-:S05]  /*1ba40*/  SEL R2, R14, RZ, P2 ;  /* 0x000000ff0e027207 */ /* 0x000fca0001000000 */
[----:B------:R-:W-:-:S04]  /*1ba50*/  IMAD.IADD R2, R13, 0x1, R2 ;  /* 0x000000010d027824 */ /* 0x000fc800078e0202 */
[----:B------:R-:W-:-:S07]  /*1ba60*/  IMAD.MOV.U32 R13, RZ, RZ, R2 ;  /* 0x000000ffff0d7224 */ /* 0x000fce00078e0002 */
[----:B------:R-:W-:Y:S05]  /*1ba70*/  WARPSYNC.COLLECTIVE R15, `(.L_x_11829) ;  /* 0x000000000f087348 */ /* 0x000fea0003c00000 */
[----:B------:R0:W1:Y:S02]  /*1ba80*/  SHFL.UP P6, R14, R13, R12, R11 ;  /* 0x0400000c0d0e7389 */ /* 0x00006400000c000b */
[----:B01----:R-:W-:Y:S01]  /*1ba90*/  ENDCOLLECTIVE ;  /* 0x000000000000791b */ /* 0x003fe20003800000 */
.L_x_11829:
[----:B------:R-:W-:Y:S01]  /*1baa0*/  IMAD.MOV.U32 R12, RZ, RZ, 0x8 ;  /* 0x00000008ff0c7424 */ /* 0x000fe200078e00ff */
[----:B------:R-:W-:-:S05]  /*1bab0*/  SEL R3, R14, RZ, P3 ;  /* 0x000000ff0e037207 */ /* 0x000fca0001800000 */
[----:B------:R-:W-:-:S04]  /*1bac0*/  IMAD.IADD R3, R2, 0x1, R3 ;  /* 0x0000000102037824 */ /* 0x000fc800078e0203 */
[----:B------:R-:W-:-:S07]  /*1bad0*/  IMAD.MOV.U32 R13, RZ, RZ, R3 ;  /* 0x000000ffff0d7224 */ /* 0x000fce00078e0003 */
[----:B------:R-:W-:Y:S05]  /*1bae0*/  WARPSYNC.COLLECTIVE R15, `(.L_x_11830) ;  /* 0x000000000f087348 */ /* 0x000fea0003c00000 */
[----:B------:R0:W1:Y:S02]  /*1baf0*/  SHFL.UP P6, R14, R13, R12, R11 ;  /* 0x0400000c0d0e7389 */ /* 0x00006400000c000b */
[----:B01----:R-:W-:Y:S01]  /*1bb00*/  ENDCOLLECTIVE ;  /* 0x000000000000791b */ /* 0x003fe20003800000 */
.L_x_11830:
[----:B------:R-:W-:Y:S01]  /*1bb10*/  IMAD.MOV.U32 R12, RZ, RZ, 0x10 ;  /* 0x00000010ff0c7424 */ /* 0x000fe200078e00ff */
[----:B------:R-:W-:-:S05]  /*1bb20*/  SEL R14, R14, RZ, P4 ;  /* 0x000000ff0e0e7207 */ /* 0x000fca0002000000 */
[----:B------:R-:W-:-:S04]  /*1bb30*/  IMAD.IADD R5, R3, 0x1, R14 ;  /* 0x0000000103057824 */ /* 0x000fc800078e020e */
[----:B------:R-:W-:-:S07]  /*1bb40*/  IMAD.MOV.U32 R13, RZ, RZ, R5 ;  /* 0x000000ffff0d7224 */ /* 0x000fce00078e0005 */
[----:B------:R-:W-:Y:S05]  /*1bb50*/  WARPSYNC.COLLECTIVE R15, `(.L_x_11831) ;  /* 0x000000000f087348 */ /* 0x000fea0003c00000 */
[----:B------:R0:W1:Y:S02]  /*1bb60*/  SHFL.UP P6, R14, R13, R12, R11 ;  /* 0x0400000c0d0e7389 */ /* 0x00006400000c000b */
[----:B01----:R-:W-:Y:S01]  /*1bb70*/  ENDCOLLECTIVE ;  /* 0x000000000000791b */ /* 0x003fe20003800000 */
.L_x_11831:
        /* <DEDUP_REMOVED lines=8> */
.L_x_11832:
[----:B------:R-:W-:Y:S05]  /*1bc00*/  BRA `(.L_x_11833) ;  /* 0xffffffb800d87947 */ /* 0x000fea000383ffff */
.L_x_11714:
[----:B------:R-:W-:Y:S01]  /*1bc10*/  BSSY B0, `(.L_x_11834) ;  /* 0x0000006000007945 */ /* 0x000fe20003800000 */
[----:B------:R-:W-:Y:S01]  /*1bc20*/  PLOP3.LUT P6, PT, P6, PT, PT, 0x8, 0x0 ;  /* 0x000000000000781c */ /* 0x000fe200037ce170 */
[----:B------:R-:W-:-:S12]  /*1bc30*/  IMAD.MOV.U32 R15, RZ, RZ, -0x1 ;  /* 0xffffffffff0f7424 */ /* 0x000fd800078e00ff */
[----:B012---:R-:W-:Y:S05]  /*1bc40*/  WARPSYNC.COLLECTIVE R15, `(.L_x_11835) ;  /* 0x000000000f087348 */ /* 0x007fea0003c00000 */
[----:B------:R-:W-:Y:S01]  /*1bc50*/  VOTE.ANY R14, PT, P6 ;  /* 0x00000000000e7806 */ /* 0x000fe200030e0100 */
[----:B012---:R-:W-:Y:S06]  /*1bc60*/  ENDCOLLECTIVE ;  /* 0x000000000000791b */ /* 0x007fec0003800000 */
.L_x_11835:
[----:B------:R-:W-:Y:S05]  /*1bc70*/  BSYNC B0 ;  /* 0x0000000000007941 */ /* 0x000fea0003800000 */
.L_x_11834:
        /* <DEDUP_REMOVED lines=8> */
.L_x_11836:
[----:B------:R-:W-:Y:S02]  /*1bd00*/  IMAD.IADD R27, R12, 0x1, R27 ;  /* 0x000000010c1b7824 */ /* 0x000fe400078e021b */
[----:B------:R-:W-:Y:S02]  /*1bd10*/  IMAD.MOV.U32 R13, RZ, RZ, R4 ;  /* 0x000000ffff0d7224 */ /* 0x000fe400078e0004 */
[----:B------:R-:W-:-:S07]  /*1bd20*/  IMAD.MOV.U32 R25, RZ, RZ, R14 ;  /* 0x000000ffff197224 */ /* 0x000fce00078e000e */
[----:B------:R-:W-:Y:S05]  /*1bd30*/  WARPSYNC.COLLECTIVE R15, `(.L_x_11837) ;  /* 0x000000000f087348 */ /* 0x000fea0003c00000 */
[----:B------:R0:W1:Y:S02]  /*1bd40*/  SHFL.IDX P6, R14, R13, R12, R11 ;  /* 0x0000000c0d0e7389 */ /* 0x00006400000c000b */
[----:B01----:R-:W-:Y:S01]  /*1bd50*/  ENDCOLLECTIVE ;  /* 0x000000000000791b */ /* 0x003fe20003800000 */
.L_x_11837:
[----:B------:R-:W-:Y:S01]  /*1bd60*/  IMAD.MOV.U32 R4, RZ, RZ, R14 ;  /* 0x000000ffff047224 */ /* 0x000fe200078e000e */
[----:B------:R-:W-:Y:S06]  /*1bd70*/  BRA `(.L_x_11838) ;  /* 0xffffffb800bc7947 */ /* 0x000fec000383ffff */
.L_x_11716:
[----:B------:R-:W-:Y:S01]  /*1bd80*/  BSSY B0, `(.L_x_11839) ;  /* 0x0000007000007945 */ /* 0x000fe20003800000 */
[----:B------:R-:W-:Y:S02]  /*1bd90*/  IMAD.MOV.U32 R13, RZ, RZ, R2 ;  /* 0x000000ffff0d7224 */ /* 0x000fe400078e0002 */
[----:B------:R-:W-:Y:S02]  /*1bda0*/  IMAD.MOV.U32 R11, RZ, RZ, 0x1f ;  /* 0x0000001fff0b7424 */ /* 0x000fe400078e00ff */
[----:B------:R-:W-:-:S07]  /*1bdb0*/  IMAD.MOV.U32 R15, RZ, RZ, -0x1 ;  /* 0xffffffffff0f7424 */ /* 0x000fce00078e00ff */
[----:B012-4-:R-:W-:Y:S05]  /*1bdc0*/  WARPSYNC.COLLECTIVE R15, `(.L_x_11840) ;  /* 0x000000000f087348 */ /* 0x017fea0003c00000 */
[----:B------:R3:W0:Y:S02]  /*1bdd0*/  SHFL.IDX P6, R14, R13, R12, R11 ;  /* 0x0000000c0d0e7389 */ /* 0x00062400000c000b */
[----:B01234-:R-:W-:Y:S01]  /*1bde0*/  ENDCOLLECTIVE ;  /* 0x000000000000791b */ /* 0x01ffe20003800000 */
.L_x_11840:
[----:B------:R-:W-:Y:S05]  /*1bdf0*/  BSYNC B0 ;  /* 0x0000000000007941 */ /* 0x000fea0003800000 */
.L_x_11839:
[----:B------:R-:W-:Y:S01]  /*1be00*/  IMAD.MOV.U32 R6, RZ, RZ, R14 ;  /* 0x000000ffff067224 */ /* 0x000fe200078e000e */
[----:B------:R-:W-:Y:S06]  /*1be10*/  BRA `(.L_x_11715) ;  /* 0xffffffb800ac7947 */ /* 0x000fec000383ffff */
.L_x_11722:
[----:B-1----:R1:W3:Y:S02]  /*1be20*/  SYNCS.PHASECHK.TRANS64.TRYWAIT P0, [R5+URZ+0x22820], R0 ;  /* 0x02282000050075a7 */ /* 0x0022e4000800017f */
[----:B---3--:R-:W-:Y:S05]  /*1be30*/  @!P0 NANOSLEEP.SYNCS 0x989680 ;  /* 0x009896800000895d */ /* 0x008fea0003900000 */
[----:B------:R-:W3:Y:S02]  /*1be40*/  @!P0 SYNCS.PHASECHK.TRANS64 P0, [R5+URZ+0x22820], R0 ;  /* 0x02282000050085a7 */ /* 0x000ee4000800007f */
[----:B---3--:R-:W-:Y:S05]  /*1be50*/  @!P0 BRA `(.L_x_11722) ;  /* 0xfffffffc00f08947 */ /* 0x008fea000383ffff */
[----:B------:R-:W-:Y:S05]  /*1be60*/  BRA `(.L_x_11841) ;  /* 0xffffffc400047947 */ /* 0x000fea000383ffff */
.L_x_11723:
        /* <DEDUP_REMOVED lines=11> */
.L_x_11843:
[----:B------:R-:W-:Y:S05]  /*1bf20*/  BSYNC B0 ;  /* 0x0000000000007941 */ /* 0x000fea0003800000 */
.L_x_11842:
[----:B------:R-:W-:Y:S05]  /*1bf30*/  BRA `(.L_x_11844) ;  /* 0xffffffc000ec7947 */ /* 0x000fea000383ffff */
.L_x_11726:
[----:B------:R-:W-:Y:S01]  /*1bf40*/  BSSY B1, `(.L_x_11845) ;  /* 0x0000006000017945 */ /* 0x000fe20003800000 */
[----:B------:R-:W-:-:S07]  /*1bf50*/  IMAD.MOV.U32 R15, RZ, RZ, -0x1 ;  /* 0xffffffffff0f7424 */ /* 0x000fce00078e00ff */
[----:B012-4-:R-:W-:Y:S05]  /*1bf60*/  WARPSYNC.COLLECTIVE R15, `(.L_x_11846) ;  /* 0x000000000f0c7348 */ /* 0x017fea0003c00000 */
[----:B------:R-:W-:Y:S02]  /*1bf70*/  ELECT P6, UR62, PT ;  /* 0x00000000003e782f */ /* 0x000fe400038c0000 */
[----:B------:R-:W-:Y:S01]  /*1bf80*/  MOV R14, UR62 ;  /* 0x0000003e000e7c02 */ /* 0x000fe20008000f00 */
[----:B012-4-:R-:W-:Y:S10]  /*1bf90*/  ENDCOLLECTIVE ;  /* 0x000000000000791b */ /* 0x017ff40003800000 */
.L_x_11846:
[----:B------:R-:W-:Y:S05]  /*1bfa0*/  BSYNC B1 ;  /* 0x0000000000017941 */ /* 0x000fea0003800000 */
.L_x_11845:
[----:B------:R-:W-:Y:S05]  /*1bfb0*/  BRA `(.L_x_11847) ;  /* 0xffffffc000e47947 */ /* 0x000fea000383ffff */
.L_x_11728:
[----:B-1----:R1:W3:Y:S02]  /*1bfc0*/  SYNCS.PHASECHK.TRANS64.TRYWAIT P1, [R3+URZ+0x22840], R2 ;  /* 0x02284002030075a7 */ /* 0x0022e4000802017f */
[----:B---3--:R-:W-:Y:S05]  /*1bfd0*/  @!P1 NANOSLEEP.SYNCS 0x989680 ;  /* 0x009896800000995d */ /* 0x008fea0003900000 */
[----:B------:R-:W3:Y:S02]  /*1bfe0*/  @!P1 SYNCS.PHASECHK.TRANS64 P1, [R3+URZ+0x22840], R2 ;  /* 0x02284002030095a7 */ /* 0x000ee4000802007f */
[----:B---3--:R-:W-:Y:S05]  /*1bff0*/  @!P1 BRA `(.L_x_11728) ;  /* 0xfffffffc00f09947 */ /* 0x008fea000383ffff */
[----:B------:R-:W-:Y:S05]  /*1c000*/  BRA `(.L_x_11848) ;  /* 0xffffffc400047947 */ /* 0x000fea000383ffff */
.L_x_11730:
[----:B---3--:R3:W0:Y:S02]  /*1c010*/  SYNCS.PHASECHK.TRANS64.TRYWAIT P1, [R5+URZ+0x22840], R0 ;  /* 0x02284000050075a7 */ /* 0x008624000802017f */
[----:B0-----:R-:W-:Y:S05]  /*1c020*/  @!P1 NANOSLEEP.SYNCS 0x989680 ;  /* 0x009896800000995d */ /* 0x001fea0003900000 */
[----:B------:R-:W0:Y:S02]  /*1c030*/  @!P1 SYNCS.PHASECHK.TRANS64 P1, [R5+URZ+0x22840], R0 ;  /* 0x02284000050095a7 */ /* 0x000e24000802007f */
[----:B0-----:R-:W-:Y:S05]  /*1c040*/  @!P1 BRA `(.L_x_11730) ;  /* 0xfffffffc00f09947 */ /* 0x001fea000383ffff */
[----:B------:R-:W-:Y:S05]  /*1c050*/  BRA `(.L_x_11849) ;  /* 0xffffffc400107947 */ /* 0x000fea000383ffff */
.L_x_11732:
[----:B------:R0:W0:Y:S02]  /*1c060*/  SYNCS.PHASECHK.TRANS64.TRYWAIT P1, [R3+URZ+0x22860], R2 ;  /* 0x02286002030075a7 */ /* 0x000024000802017f */
[----:B0-----:R-:W-:Y:S05]  /*1c070*/  @!P1 NANOSLEEP.SYNCS 0x989680 ;  /* 0x009896800000995d */ /* 0x001fea0003900000 */
[----:B------:R-:W0:Y:S02]  /*1c080*/  @!P1 SYNCS.PHASECHK.TRANS64 P1, [R3+URZ+0x22860], R2 ;  /* 0x02286002030095a7 */ /* 0x000e24000802007f */
[----:B0-----:R-:W-:Y:S05]  /*1c090*/  @!P1 BRA `(.L_x_11732) ;  /* 0xfffffffc00f09947 */ /* 0x001fea000383ffff */
[----:B------:R-:W-:Y:S05]  /*1c0a0*/  BRA `(.L_x_11850) ;  /* 0xffffffc4000c7947 */ /* 0x000fea000383ffff */
.L_x_11851:
        /* <DEDUP_REMOVED lines=13> */
.L_x_15669:


//--------------------- .text._ZN7cutlass13device_kernelIN5flash11enable_sm90INS1_16FlashAttnFwdSm90INS1_25CollectiveMainloopFwdSm90ILi2EN4cute5tupleIJNS5_1CILi1EEES8_S8_EEENS6_IJNS7_ILi128EEENS7_ILi96EEENS7_ILi64EEEEEELi256ENS_6half_tEfNS_4arch4Sm90ELb0ELb1ELb0ELb1ELb1ELb1ELb0ELb1ELb0ELb1ELb1ELb0EEENS1_21CollectiveEpilogueFwdINS6_IJSA_NS7_ILi256EEESB_EEES9_SE_SG_Li256ELb1ELb1ELb1ELb0EEENS1_36VarlenDynamicPersistentTileSchedulerILi128ELi96ELi256ELi128ELb1ELb1ELb1ELb1ELb0ELb1EEEEEEEEEvNT_6ParamsE --------------------------
	.section	.text._ZN7cutlass13device_kernelIN5flash11enable_sm90INS1_16FlashAttnFwdSm90INS1_25CollectiveMainloopFwdSm90ILi2EN4cute5tupleIJNS5_1CILi1EEES8_S8_EEENS6_IJNS7_ILi128EEENS7_ILi96EEENS7_ILi64EEEEEELi256ENS_6half_tEfNS_4arch4Sm90ELb0ELb1ELb0ELb1ELb1ELb1ELb0ELb1ELb0ELb1ELb1ELb0EEENS1_21CollectiveEpilogueFwdINS6_IJSA_NS7_ILi256EEESB_EEES9_SE_SG_Li256ELb1ELb1ELb1ELb0EEENS1_36VarlenDynamicPersistentTileSchedulerILi128ELi96ELi256ELi128ELb1ELb1ELb1ELb1ELb0ELb1EEEEEEEEEvNT_6ParamsE,"ax",@progbits
	.align	128
.text._ZN7cutlass13device_kernelIN5flash11enable_sm90INS1_16FlashAttnFwdSm90INS1_25CollectiveMainloopFwdSm90ILi2EN4cute5tupleIJNS5_1CILi1EEES8_S8_EEENS6_IJNS7_ILi128EEENS7_ILi96EEENS7_ILi64EEEEEELi256ENS_6half_tEfNS_4arch4Sm90ELb0ELb1ELb0ELb1ELb1ELb1ELb0ELb1ELb0ELb1ELb1ELb0EEENS1_21CollectiveEpilogueFwdINS6_IJSA_NS7_ILi256EEESB_EEES9_SE_SG_Li256ELb1ELb1ELb1ELb0EEENS1_36VarlenDynamicPersistentTileSchedulerILi128ELi96ELi256ELi128ELb1ELb1ELb1ELb1ELb0ELb1EEEEEEEEEvNT_6ParamsE:
        .type           _ZN7cutlass13device_kernelIN5flash11enable_sm90INS1_16FlashAttnFwdSm90INS1_25CollectiveMainloopFwdSm90ILi2EN4cute5tupleIJNS5_1CILi1EEES8_S8_EEENS6_IJNS7_ILi128EEENS7_ILi96EEENS7_ILi64EEEEEELi256ENS_6half_tEfNS_4arch4Sm90ELb0ELb1ELb0ELb1ELb1ELb1ELb0ELb1ELb0ELb1ELb1ELb0EEENS1_21CollectiveEpilogueFwdINS6_IJSA_NS7_ILi256EEESB_EEES9_SE_SG_Li256ELb1ELb1ELb1ELb0EEENS1_36VarlenDynamicPersistentTileSchedulerILi128ELi96ELi256ELi128ELb1ELb1ELb1ELb1ELb0ELb1EEEEEEEEEvNT_6ParamsE,@function
        .size           _ZN7cutlass13device_kernelIN5flash11enable_sm90INS1_16FlashAttnFwdSm90INS1_25CollectiveMainloopFwdSm90ILi2EN4cute5tupleIJNS5_1CILi1EEES8_S8_EEENS6_IJNS7_ILi128EEENS7_ILi96EEENS7_ILi64EEEEEELi256ENS_6half_tEfNS_4arch4Sm90ELb0ELb1ELb0ELb1ELb1ELb1ELb0ELb1ELb0ELb1ELb1ELb0EEENS1_21CollectiveEpilogueFwdINS6_IJSA_NS7_ILi256EEESB_EEES9_SE_SG_Li256ELb1ELb1ELb1ELb0EEENS1_36VarlenDynamicPersistentTileSchedulerILi128ELi96ELi256ELi128ELb1ELb1ELb1ELb1ELb0ELb1EEEEEEEEEvNT_6ParamsE,(.L_x_15670 - _ZN7cutlass13device_kernelIN5flash11enable_sm90INS1_16FlashAttnFwdSm90INS1_25CollectiveMainloopFwdSm90ILi2EN4cute5tupleIJNS5_1CILi1EEES8_S8_EEENS6_IJNS7_ILi128EEENS7_ILi96EEENS7_ILi64EEEEEELi256ENS_6half_tEfNS_4arch4Sm90ELb0ELb1ELb0ELb1ELb1ELb1ELb0ELb1ELb0ELb1ELb1ELb0EEENS1_21CollectiveEpilogueFwdINS6_IJSA_NS7_ILi256EEESB_EEES9_SE_SG_Li256ELb1ELb1ELb1ELb0EEENS1_36VarlenDynamicPersistentTileSchedulerILi128ELi96ELi256ELi128ELb1ELb1ELb1ELb1ELb0ELb1EEEEEEEEEvNT_6ParamsE)
        .other          _ZN7cutlass13device_kernelIN5flash11enable_sm90INS1_16FlashAttnFwdSm90INS1_25CollectiveMainloopFwdSm90ILi2EN4cute5tupleIJNS5_1CILi1EEES8_S8_EEENS6_IJNS7_ILi128EEENS7_ILi96EEENS7_ILi64EEEEEELi256ENS_6half_tEfNS_4arch4Sm90ELb0ELb1ELb0ELb1ELb1ELb1ELb0ELb1ELb0ELb1ELb1ELb0EEENS1_21CollectiveEpilogueFwdINS6_IJSA_NS7_ILi256EEESB_EEES9_SE_SG_Li256ELb1ELb1ELb1ELb0EEENS1_36VarlenDynamicPersistentTileSchedulerILi128ELi96ELi256ELi128ELb1ELb1ELb1ELb1ELb0ELb1EEEEEEEEEvNT_6ParamsE,@"STO_CUDA_ENTRY STV_DEFAULT"
_ZN7cutlass13device_kernelIN5flash11enable_sm90INS1_16FlashAttnFwdSm90INS1_25CollectiveMainloopFwdSm90ILi2EN4cute5tupleIJNS5_1CILi1EEES8_S8_EEENS6_IJNS7_ILi128EEENS7_ILi96EEENS7_ILi64EEEEEELi256ENS_6half_tEfNS_4arch4Sm90ELb0ELb1ELb0ELb1ELb1ELb1ELb0ELb1ELb0ELb1ELb1ELb0EEENS1_21CollectiveEpilogueFwdINS6_IJSA_NS7_ILi256EEESB_EEES9_SE_SG_Li256ELb1ELb1ELb1ELb0EEENS1_36VarlenDynamicPersistentTileSchedulerILi128ELi96ELi256ELi128ELb1ELb1ELb1ELb1ELb0ELb1EEEEEEEEEvNT_6ParamsE:
        /* <DEDUP_REMOVED lines=23> */
.L_x_11853:
[----:B------:R-:W-:Y:S05]  /*0170*/  BSYNC B0 ;  /* 0x0000000000007941 */ /* 0x000fea0003800000 */
.L_x_11852:
        /* <DEDUP_REMOVED lines=41> */
.L_x_11854:
        /* <DEDUP_REMOVED lines=22> */
.L_x_11855:
        /* <DEDUP_REMOVED lines=18> */
.L_x_11856:
        /* <DEDUP_REMOVED lines=22> */
.L_x_11857:
        /* <DEDUP_REMOVED lines=22> */
.L_x_11858:
        /* <DEDUP_REMOVED lines=8> */
.L_x_11861:
[----:B------:R-:W-:-:S08]  /*09d0*/  NOP ;  /* 0x0000000000007918 */ /* 0x000fd00000000000 */
[----:B------:R-:W0:Y:S02]  /*09e0*/  USETMAXREG.TRY_ALLOC.CTAPOOL UP0, 0xe8 ;  /* 0x000000e8000079c8 */ /* 0x000e240008000600 */
[----:B0-----:R-:W-:-:S13]  /*09f0*/  PLOP3.LUT P0, PT, PT, PT, UP0, 0x80, 0x0 ;  /* 0x000000000000781c */ /* 0x001fda0003f0f008 */
[----:B------:R-:W-:Y:S05]  /*0a00*/  @!P0 BRA `(.L_x_11861) ;  /* 0xfffffffc00f08947 */ /* 0x000fea000383ffff */
[----:B------:R-:W0:Y:S01]  /*0a10*/  S2R R0, SR_TID.X ;  /* 0x0000000000007919 */ /* 0x000e220000002100 */
[----:B------:R-:W1:Y:S01]  /*0a20*/  S2UR UR4, SR_CgaCtaId ;  /* 0x00000000000479c3 */ /* 0x000e620000008800 */
[----:B------:R-:W-:-:S07]  /*0a30*/  MOV R2, 0x400 ;  /* 0x0000040000027802 */ /* 0x000fce0000000f00 */
[----:B------:R-:W-:Y:S06]  /*0a40*/  BAR.ARV 0x8, 0x180 ;  /* 0x0206000000007b1d */ /* 0x000fec0000002000 */
[----:B------:R-:W-:Y:S04]  /*0a50*/  STL.64 [R1+0x1b8], RZ ;  /* 0x0001b8ff01007387 */ /* 0x000fe80000100a00 */
[----:B------:R-:W-:Y:S01]  /*0a60*/  STL [R1+0x1c0], RZ ;  /* 0x0001c0ff01007387 */ /* 0x000fe20000100800 */
[----:B-1----:R-:W-:Y:S01]  /*0a70*/  IMAD.U32 R27, RZ, RZ, UR4 ;  /* 0x00000004ff1b7e24 */ /* 0x002fe2000f8e00ff */
[----:B------:R-:W-:-:S04]  /*0a80*/  ULDC UR4, c[0x0][0xc3c] ;  /* 0x00030f0000047ab9 */ /* 0x000fc80000000800 */
[----:B------:R-:W-:Y:S02]  /*0a90*/  LEA R2, R27, R2, 0x18 ;  /* 0x000000021b027211 */ /* 0x000fe400078ec0ff */
[----:B0-----:R-:W-:-:S04]  /*0aa0*/  SHF.R.U32.HI R0, RZ, 0x7, R0 ;  /* 0x00000007ff007819 */ /* 0x001fc80000011600 */
[----:B------:R-:W-:-:S13]  /*0ab0*/  ISETP.NE.AND P0, PT, R0, 0x1, PT ;  /* 0x000000010000780c */ /* 0x000fda0003f05270 */
[----:B------:R-:W-:Y:S08]  /*0ac0*/  @!P0 BAR.ARV 0x9, 0x100 ;  /* 0x0244000000008b1d */ /* 0x000ff00000002000 */
[----:B------:R-:W-:Y:S06]  /*0ad0*/  BAR.SYNC.DEFER_BLOCKING 0x5, 0x180 ;  /* 0x0146000000007b1d */ /* 0x000fec0000010000 */
[----:B------:R-:W0:Y:S02]  /*0ae0*/  LDS.128 R100, [R2+0x228d0] ;  /* 0x0228d00002647984 */ /* 0x000e240000000c00 */
[----:B------:R-:W-:Y:S06]  /*0af0*/  BAR.ARV 0x4, 0x180 ;  /* 0x0106000000007b1d */ /* 0x000fec0000002000 */
[----:B0-----:R-:W-:-:S13]  /*0b00*/  ISETP.GE.AND P0, PT, R103, UR4, PT ;  /* 0x0000000467007c0c */ /* 0x001fda000bf06270 */
[----:B------:R-:W-:Y:S05]  /*0b10*/  @P0 BRA `(.L_x_11862) ;  /* 0x000002c000480947 */ /* 0x000fea0003800000 */
[----:B------:R-:W0:Y:S01]  /*0b20*/  S2R R0, SR_TID.X ;  /* 0x0000000000007919 */ /* 0x000e220000002100 */
[----:B------:R-:W-:Y:S01]  /*0b30*/  IMAD.MOV.U32 R19, RZ, RZ, RZ ;  /* 0x000000ffff137224 */ /* 0x000fe200078e00ff */
[----:B------:R-:W-:Y:S01]  /*0b40*/  UMOV UR37, URZ ;  /* 0x0000003f00257c82 */ /* 0x000fe20008000000 */
[----:B------:R-:W-:Y:S02]  /*0b50*/  IMAD.MOV.U32 R185, RZ, RZ, RZ ;  /* 0x000000ffffb97224 */ /* 0x000fe400078e00ff */
        /* <DEDUP_REMOVED lines=8> */
[----:B------:R-:W-:-:S02]  /*0be0*/  LEA.HI R10, R8, R9, RZ, 0x1 ;  /* 0x00000009080a7211 */ /* 0x000fc400078f08ff */
[----:B------:R-:W-:Y:S02]  /*0bf0*/  LEA.HI R3, R3, R12, RZ, 0x1 ;  /* 0x0000000c03037211 */ /* 0x000fe400078f08ff */
[----:B------:R-:W-:Y:S01]  /*0c00*/  SHF.R.S32.HI R4, RZ, 0x1f, R11 ;  /* 0x0000001fff047819 */ /* 0x000fe2000001140b */
[----:B------:R-:W-:Y:S01]  /*0c10*/  STL [R1+0x428], R11 ;  /* 0x0004280b01007387 */ /* 0x000fe20000100800 */
        /* <DEDUP_REMOVED lines=10> */
[----:B------:R-:W-:Y:S01]  /*0cc0*/  LOP3.LUT R8, R8, 0x3fffff0, RZ, 0xc0, !PT ;  /* 0x03fffff008087812 */ /* 0x000fe200078ec0ff */
[----:B------:R-:W-:Y:S01]  /*0cd0*/  IMAD.IADD R3, R12, 0x1, -R3 ;  /* 0x000000010c037824 */ /* 0x000fe200078e0a03 */
[-C--:B------:R-:W-:Y:S01]  /*0ce0*/  LEA.HI R198, R0, R205.reuse, RZ, 0x5 ;  /* 0x000000cd00c67211 */ /* 0x080fe200078f28ff */
[----:B------:R-:W-:Y:S01]  /*0cf0*/  IMAD.IADD R7, R6, 0x1, -R7 ;  /* 0x0000000106077824 */ /* 0x000fe200078e0a07 */
[----:B------:R-:W-:-:S02]  /*0d00*/  LEA.HI R6, R0, R205, RZ, 0x2 ;  /* 0x000000cd00067211 */ /* 0x000fc400078f10ff */
[----:B------:R-:W-:Y:S01]  /*0d10*/  LEA.HI R9, R0, R205, RZ, 0x3 ;  /* 0x000000cd00097211 */ /* 0x000fe200078f18ff */
[----:B------:R-:W-:Y:S01]  /*0d20*/  IMAD R4, R4, 0x10, R7 ;  /* 0x0000001004047824 */ /* 0x000fe200078e0207 */
[----:B------:R-:W-:Y:S01]  /*0d30*/  SHF.R.S32.HI R157, RZ, 0x2, R6 ;  /* 0x00000002ff9d7819 */ /* 0x000fe20000011406 */
[----:B------:R-:W-:Y:S01]  /*0d40*/  IMAD.IADD R7, R205, 0x1, -R8 ;  /* 0x00000001cd077824 */ /* 0x000fe200078e0a08 */
[----:B------:R-:W-:Y:S01]  /*0d50*/  LOP3.LUT R0, R6, 0xfffffffc, RZ, 0xc0, !PT ;  /* 0xfffffffc06007812 */ /* 0x000fe200078ec0ff */
[----:B------:R-:W-:Y:S01]  /*0d60*/  IMAD R196, R3, 0x40, R4 ;  /* 0x0000004003c47824 */ /* 0x000fe200078e0204 */
[----:B------:R-:W-:Y:S01]  /*0d70*/  SHF.R.S32.HI R6, RZ, 0x1f, R6 ;  /* 0x0000001fff067819 */ /* 0x000fe20000011406 */
[----:B------:R-:W-:Y:S01]  /*0d80*/  VIADD R13, R157, 0x40 ;  /* 0x000000409d0d7836 */ /* 0x000fe20000000000 */
[----:B------:R-:W-:Y:S01]  /*0d90*/  LOP3.LUT R8, R9, 0xfffffff8, RZ, 0xc0, !PT ;  /* 0xfffffff809087812 */ /* 0x000fe200078ec0ff */
[----:B------:R-:W-:Y:S01]  /*0da0*/  IMAD.IADD R12, R205, 0x1, -R0 ;  /* 0x00000001cd0c7824 */ /* 0x000fe200078e0a00 */
[----:B------:R-:W-:Y:S01]  /*0db0*/  LEA.HI R6, R6, R157, RZ, 0x3 ;  /* 0x0000009d06067211 */ /* 0x000fe200078f18ff */
[----:B------:R-:W-:Y:S01]  /*0dc0*/  IMAD.SHL.U32 R194, R13, 0x40, RZ ;  /* 0x000000400dc27824 */ /* 0x000fe200078e00ff */
[----:B------:R-:W-:Y:S01]  /*0dd0*/  SHF.R.S32.HI R3, RZ, 0x3, R9 ;  /* 0x00000003ff037819 */ /* 0x000fe20000011409 */
[----:B------:R-:W-:Y:S01]  /*0de0*/  IMAD.IADD R205, R205, 0x1, -R8 ;  /* 0x00000001cdcd7824 */ /* 0x000fe200078e0a08 */
[----:B------:R-:W-:Y:S01]  /*0df0*/  SHF.R.S32.HI R3, RZ, 0x1f, R13 ;  /* 0x0000001fff037819 */ /* 0x000fe2000001140d */
[----:B------:R-:W-:Y:S01]  /*0e00*/  IMAD.SHL.U32 R22, R12, 0x4, RZ ;  /* 0x000000040c167824 */ /* 0x000fe200078e00ff */
[----:B------:R-:W-:Y:S01]  /*0e10*/  SHF.R.S32.HI R198, RZ, 0x5, R198 ;  /* 0x00000005ffc67819 */ /* 0x000fe200000114c6 */
[----:B------:R-:W-:Y:S01]  /*0e20*/  IMAD.SHL.U32 R187, R205, 0x8, RZ ;  /* 0x00000008cdbb7824 */ /* 0x000fe200078e00ff */
[----:B------:R-:W-:Y:S01]  /*0e30*/  LOP3.LUT R6, R6, 0xfffffff8, RZ, 0xc0, !PT ;  /* 0xfffffff806067812 */ /* 0x000fe200078ec0ff */
[----:B------:R-:W-:Y:S01]  /*0e40*/  VIADD R186, R22, 0x10 ;  /* 0x0000001016ba7836 */ /* 0x000fe20000000000 */
[----:B------:R-:W-:Y:S01]  /*0e50*/  LEA.HI R0, R12, R12, RZ, 0x1 ;  /* 0x0000000c0c007211 */ /* 0x000fe200078f08ff */
[----:B------:R-:W-:Y:S01]  /*0e60*/  IMAD R7, R198, 0x10, R7 ;  /* 0x00000010c6077824 */ /* 0x000fe200078e0207 */
[----:B------:R-:W-:Y:S01]  /*0e70*/  LEA.HI R4, R3, R13, RZ, 0x3 ;  /* 0x0000000d03047211 */ /* 0x000fe200078f18ff */
[----:B------:R-:W-:Y:S01]  /*0e80*/  IMAD.IADD R6, R157, 0x1, -R6 ;  /* 0x000000019d067824 */ /* 0x000fe200078e0a06 */
[----:B------:R-:W-:Y:S01]  /*0e90*/  LOP3.LUT R0, R0, 0x1ffffffe, RZ, 0xc0, !PT ;  /* 0x1ffffffe00007812 */ /* 0x000fe200078ec0ff */
[----:B------:R-:W-:Y:S01]  /*0ea0*/  IMAD.SHL.U32 R16, R12, 0x8, RZ ;  /* 0x000000080c107824 */ /* 0x000fe200078e00ff */
[----:B------:R-:W-:Y:S01]  /*0eb0*/  LOP3.LUT R194, R194, 0x1c0, RZ, 0xc0, !PT ;  /* 0x000001c0c2c27812 */ /* 0x000fe200078ec0ff */
[----:B------:R-:W-:Y:S01]  /*0ec0*/  IMAD.SHL.U32 R4, R4, 0x40, RZ ;  /* 0x0000004004047824 */ /* 0x000fe200078e00ff */
[----:B------:R-:W-:Y:S01]  /*0ed0*/  SHF.R.S32.HI R3, RZ, 0x1f, R187 ;  /* 0x0000001fff037819 */ /* 0x000fe200000114bb */
[----:B------:R-:W-:Y:S01]  /*0ee0*/  IMAD R10, R7, 0x8, R10 ;  /* 0x00000008070a7824 */ /* 0x000fe200078e020a */
[----:B------:R-:W-:Y:S01]  /*0ef0*/  SHF.R.S32.HI R7, RZ, 0x1f, R186 ;  /* 0x0000001fff077819 */ /* 0x000fe200000114ba */
[----:B------:R0:W-:Y:S01]  /*0f00*/  STL [R1+0x41c], R6 ;  /* 0x00041c0601007387 */ /* 0x0001e20000100800 */
[----:B------:R-:W-:Y:S01]  /*0f10*/  IMAD.IADD R3, R12, 0x1, -R0 ;  /* 0x000000010c037824 */ /* 0x000fe200078e0a00 */
[--C-:B------:R-:W-:Y:S01]  /*0f20*/  LOP3.LUT R0, R194, 0x38, R16.reuse, 0xf8, !PT ;  /* 0x00000038c2007812 */ /* 0x100fe200078ef810 */
[----:B------:R-:W-:Y:S01]  /*0f30*/  VIADD R202, R187, 0xc0 ;  /* 0x000000c0bbca7836 */ /* 0x000fe20000000000 */
[----:B------:R-:W-:Y:S01]  /*0f40*/  LOP3.LUT R199, R4, 0xfffffe00, RZ, 0xc0, !PT ;  /* 0xfffffe0004c77812 */ /* 0x000fe200078ec0ff */
[----:B------:R1:W-:Y:S01]  /*0f50*/  STL [R1+0x424], R7 ;  /* 0x0004240701007387 */ /* 0x0003e20000100800 */
[----:B------:R-:W-:Y:S01]  /*0f60*/  LOP3.LUT R5, R5, 0x7ffffffc, RZ, 0xc0, !PT ;  /* 0x7ffffffc05057812 */ /* 0x000fe200078ec0ff */
[----:B------:R-:W-:Y:S01]  /*0f70*/  VIADD R200, R187, 0x80 ;  /* 0x00000080bbc87836 */ /* 0x000fe20000000000 */
[----:B------:R-:W-:Y:S01]  /*0f80*/  SHF.R.S32.HI R17, RZ, 0x1f, R16 ;  /* 0x0000001fff117819 */ /* 0x000fe20000011410 */
[----:B------:R-:W-:Y:S01]  /*0f90*/  STL [R1+0x420], R12 ;  /* 0x0004200c01007387 */ /* 0x000fe20000100800 */
[----:B0-----:R-:W-:Y:S01]  /*0fa0*/  SHF.R.U32.HI R6, RZ, 0x3, R194 ;  /* 0x00000003ff067819 */ /* 0x001fe200000116c2 */
[----:B------:R-:W-:Y:S01]  /*0fb0*/  IMAD.IADD R5, R11, 0x1, -R5 ;  /* 0x000000010b057824 */ /* 0x000fe200078e0a05 */
[----:B------:R-:W-:Y:S01]  /*0fc0*/  SHF.R.S32.HI R4, RZ, 0x1f, R200 ;  /* 0x0000001fff047819 */ /* 0x000fe200000114c8 */
[----:B------:R-:W-:Y:S01]  /*0fd0*/  VIADD R201, R187, 0x40 ;  /* 0x00000040bbc97836 */ /* 0x000fe20000000000 */
[----:B-1----:R-:W-:Y:S01]  /*0fe0*/  LOP3.LUT R7, R199, R0, R6, 0xf6, !PT ;  /* 0x00000000c7077212 */ /* 0x002fe200078ef606 */
[----:B------:R-:W-:Y:S01]  /*0ff0*/  IMAD.SHL.U32 R197, R5, 0x2, RZ ;  /* 0x0000000205c57824 */ /* 0x000fe200078e00ff */
[----:B------:R-:W-:Y:S01]  /*1000*/  SHF.R.S32.HI R5, RZ, 0x1f, R202 ;  /* 0x0000001fff057819 */ /* 0x000fe200000114ca */
[----:B------:R-:W-:Y:S01]  /*1010*/  IMAD.SHL.U32 R4, R10, 0x8, RZ ;  /* 0x000000080a047824 */ /* 0x000fe200078e00ff */
[----:B------:R-:W-:Y:S01]  /*1020*/  SHF.R.S32.HI R8, RZ, 0x1f, R201 ;  /* 0x0000001fff087819 */ /* 0x000fe200000114c9 */
[----:B------:R-:W-:-:S02]  /*1030*/  IMAD R0, R7, 0x2, R2 ;  /* 0x0000000207007824 */ /* 0x000fc400078e0202 */
[C---:B------:R-:W-:Y:S01]  /*1040*/  VIADD R5, R197.reuse, 0x50 ;  /* 0x00000050c5057836 */ /* 0x040fe20000000000 */
[----:B------:R-:W-:Y:S01]  /*1050*/  STL [R1+0x438], R4 ;  /* 0x0004380401007387 */ /* 0x000fe20000100800 */
[C---:B------:R-:W-:Y:S02]  /*1060*/  VIADD R228, R197.reuse, 0x70 ;  /* 0x00000070c5e47836 */ /* 0x040fe40000000000 */
[C---:B------:R-:W-:Y:S01]  /*1070*/  VIADD R225, R197.reuse, 0x88 ;  /* 0x00000088c5e17836 */ /* 0x040fe20000000000 */
[----:B------:R0:W-:Y:S01]  /*1080*/  STL [R1+0x430], R0 ;  /* 0x0004300001007387 */ /* 0x0001e20000100800 */
[C---:B------:R-:W-:Y:S01]  /*1090*/  VIADD R222, R197.reuse, 0xa0 ;  /* 0x000000a0c5de7836 */ /* 0x040fe20000000000 */
[----:B------:R-:W-:Y:S01]  /*10a0*/  SHF.R.S32.HI R7, RZ, 0x1f, R5 ;  /* 0x0000001fff077819 */ /* 0x000fe20000011405 */
[C---:B------:R-:W-:Y:S02]  /*10b0*/  VIADD R219, R197.reuse, 0xb8 ;  /* 0x000000b8c5db7836 */ /* 0x040fe40000000000 */
[----:B------:R-:W-:-:S02]  /*10c0*/  VIADD R216, R197, 0xd0 ;  /* 0x000000d0c5d87836 */ /* 0x000fc40000000000 */
[C---:B------:R-:W-:Y:S02]  /*10d0*/  VIADD R213, R197.reuse, 0xe8 ;  /* 0x000000e8c5d57836 */ /* 0x040fe40000000000 */
[C---:B------:R-:W-:Y:S02]  /*10e0*/  VIADD R8, R197.reuse, 0x40 ;  /* 0x00000040c5087836 */ /* 0x040fe40000000000 */
[C---:B0-----:R-:W-:Y:S02]  /*10f0*/  VIADD R0, R197.reuse, 0x60 ;  /* 0x00000060c5007836 */ /* 0x041fe40000000000 */
        /* <DEDUP_REMOVED lines=53> */
[----:B0-----:R-:W-:-:S07]  /*1450*/  SHF.R.S32.HI R4, RZ, 0x1f, R211 ;  /* 0x0000001fff047819 */ /* 0x001fce00000114d3 */
.L_x_12107:
[----:B------:R-:W-:Y:S05]  /*1460*/  YIELD ;  /* 0x0000000000007946 */ /* 0x000fea0003800000 */
[----:B------:R-:W-:Y:S01]  /*1470*/  ULDC.64 UR4, c[0x0][0xa28] ;  /* 0x00028a0000047ab9 */ /* 0x000fe20000000a00 */
[----:B-12-4-:R-:W0:Y:S01]  /*1480*/  LDC.64 R4, c[0x0][0xa08] ;  /* 0x00028200ff047b82 */ /* 0x016e220000000a00 */
[----:B------:R-:W-:Y:S01]  /*1490*/  ISETP.NE.U32.AND P1, PT, RZ, UR4, PT ;  /* 0x00000004ff007c0c */ /* 0x000fe2000bf25070 */
[----:B---3--:R-:W-:Y:S02]  /*14a0*/  IMAD.MOV.U32 R10, RZ, RZ, RZ ;  /* 0x000000ffff0a7224 */ /* 0x008fe400078e00ff */
[----:B------:R-:W-:Y:S01]  /*14b0*/  IMAD.MOV.U32 R24, RZ, RZ, RZ ;  /* 0x000000ffff187224 */ /* 0x000fe200078e00ff */
[----:B------:R-:W-:Y:S01]  /*14c0*/  ISETP.NE.AND.EX P1, PT, RZ, UR5, PT, P1 ;  /* 0x00000005ff007c0c */ /* 0x000fe2000bf25310 */
[----:B------:R-:W-:-:S02]  /*14d0*/  ULDC.64 UR4, c[0x0][0xa18] ;  /* 0x0002860000047ab9 */ /* 0x000fc40000000a00 */
        /* <DEDUP_REMOVED lines=25> */
[----:B--2---:R-:W-:Y:S06]  /*1670*/  @P2 BRA `(.L_x_11863) ;  /* 0x0000000000242947 */ /* 0x004fec0003800000 */
        /* <DEDUP_REMOVED lines=9> */
.L_x_11863:
[----:B------:R-:W-:Y:S01]  /*1710*/  ULDC.64 UR4, c[0x0][0xa20] ;  /* 0x0002880000047ab9 */ /* 0x000fe20000000a00 */
[C---:B------:R-:W-:Y:S01]  /*1720*/  LOP3.LUT R3, R102.reuse, 0xff000000, RZ, 0xc0, !PT ;  /* 0xff00000066037812 */ /* 0x040fe200078ec0ff */
[----:B------:R-:W-:Y:S01]  /*1730*/  IMAD.MOV.U32 R208, RZ, RZ, R103 ;  /* 0x000000ffffd07224 */ /* 0x000fe200078e0067 */
[----:B------:R-:W-:Y:S02]  /*1740*/  ISETP.NE.U32.AND P1, PT, RZ, UR4, PT ;  /* 0x00000004ff007c0c */ /* 0x000fe4000bf25070 */
[C---:B------:R-:W-:Y:S02]  /*1750*/  LOP3.LUT R0, R102.reuse, 0xff0000, RZ, 0xc0, !PT ;  /* 0x00ff000066007812 */ /* 0x040fe400078ec0ff */
[----:B------:R-:W-:Y:S02]  /*1760*/  ISETP.NE.AND.EX P1, PT, RZ, UR5, PT, P1 ;  /* 0x00000005ff007c0c */ /* 0x000fe4000bf25310 */
[----:B------:R-:W-:Y:S02]  /*1770*/  SHF.R.U32.HI R3, RZ, 0x8, R3 ;  /* 0x00000008ff037819 */ /* 0x000fe40000011603 */
[----:B------:R-:W-:-:S02]  /*1780*/  LOP3.LUT R156, R102, 0xffff, RZ, 0xc0, !PT ;  /* 0x0000ffff669c7812 */ /* 0x000fc400078ec0ff */
[----:B------:R-:W-:-:S07]  /*1790*/  LEA.HI R204, R0, R3, RZ, 0x10 ;  /* 0x0000000300cc7211 */ /* 0x000fce00078f80ff */
[----:B------:R-:W-:Y:S05]  /*17a0*/  @!P1 BRA `(.L_x_11864) ;  /* 0x0000000000109947 */ /* 0x000fea0003800000 */
[----:B------:R-:W0:Y:S02]  /*17b0*/  LDC.64 R4, c[0x0][0xa20] ;  /* 0x00028800ff047b82 */ /* 0x000e240000000a00 */
[----:B0-----:R-:W-:-:S05]  /*17c0*/  IMAD.WIDE R4, R103, 0x4, R4 ;  /* 0x0000000467047825 */ /* 0x001fca00078e0204 */
[----:B------:R0:W5:Y:S01]  /*17d0*/  LDG.E R25, desc[UR42][R4.64] ;  /* 0x0000002a04197981 */ /* 0x000162000c1e1900 */
[----:B------:R-:W-:Y:S05]  /*17e0*/  BRA `(.L_x_11865) ;  /* 0x0000000000107947 */ /* 0x000fea0003800000 */
.L_x_11864:
[----:B------:R-:W-:Y:S05]  /*17f0*/  @!P0 BRA `(.L_x_11865) ;  /* 0x00000000000c8947 */ /* 0x000fea0003800000 */
[----:B------:R-:W2:Y:S04]  /*1800*/  LDG.E R0, desc[UR42][R4.64] ;  /* 0x0000002a04007981 */ /* 0x000ea8000c1e1900 */
[----:B------:R-:W2:Y:S02]  /*1810*/  LDG.E R25, desc[UR42][R4.64+0x4] ;  /* 0x0000042a04197981 */ /* 0x000ea4000c1e1900 */
[----:B--2---:R-:W-:-:S07]  /*1820*/  IMAD.IADD R25, R25, 0x1, -R0 ;  /* 0x0000000119197824 */ /* 0x004fce00078e0a00 */
.L_x_11865:
[----:B------:R-:W-:Y:S01]  /*1830*/  ULDC.64 UR4, c[0x0][0xa10] ;  /* 0x0002840000047ab9 */ /* 0x000fe20000000a00 */
[----:B0-----:R-:W0:Y:S01]  /*1840*/  LDC R4, c[0x0][0x448] ;  /* 0x00011200ff047b82 */ /* 0x001e220000000800 */
[----:B------:R-:W-:-:S04]  /*1850*/  ISETP.NE.U32.AND P0, PT, RZ, UR4, PT ;  /* 0x00000004ff007c0c */ /* 0x000fc8000bf05070 */
[----:B------:R-:W-:Y:S01]  /*1860*/  ISETP.NE.AND.EX P0, PT, RZ, UR5, PT, P0 ;  /* 0x00000005ff007c0c */ /* 0x000fe2000bf05300 */
[----:B------:R-:W-:Y:S02]  /*1870*/  ULDC.64 UR4, c[0x0][0xa30] ;  /* 0x00028c0000047ab9 */ /* 0x000fe40000000a00 */
[----:B------:R-:W-:-:S04]  /*1880*/  ISETP.NE.U32.AND P1, PT, RZ, UR4, PT ;  /* 0x00000004ff007c0c */ /* 0x000fc8000bf25070 */
[----:B------:R-:W-:-:S06]  /*1890*/  ISETP.NE.AND.EX P1, PT, RZ, UR5, PT, P1 ;  /* 0x00000005ff007c0c */ /* 0x000fcc000bf25310 */
[----:B------:R-:W1:Y:S08]  /*18a0*/  @P0 LDC.64 R6, c[0x0][0xa10] ;  /* 0x00028400ff060b82 */ /* 0x000e700000000a00 */
[----:B------:R-:W2:Y:S01]  /*18b0*/  @P1 LDC.64 R8, c[0x0][0xa30] ;  /* 0x00028c00ff081b82 */ /* 0x000ea20000000a00 */
[----:B-1----:R-:W-:-:S05]  /*18c0*/  @P0 IMAD.WIDE R6, R103, 0x4, R6 ;  /* 0x0000000467060825 */ /* 0x002fca00078e0206 */
[----:B------:R-:W3:Y:S04]  /*18d0*/  @P0 LDG.E R0, desc[UR42][R6.64] ;  /* 0x0000002a06000981 */ /* 0x000ee8000c1e1900 */
[----:B------:R-:W3:Y:S01]  /*18e0*/  @P0 LDG.E R3, desc[UR42][R6.64+0x4] ;  /* 0x0000042a06030981 */ /* 0x000ee2000c1e1900 */
[----:B-----5:R-:W-:Y:S02]  /*18f0*/  IMAD.MOV.U32 R46, RZ, RZ, R25 ;  /* 0x000000ffff2e7224 */ /* 0x020fe400078e0019 */
[----:B--2---:R-:W-:-:S05]  /*1900*/  @P1 IMAD.WIDE R8, R103, 0x4, R8 ;  /* 0x0000000467081825 */ /* 0x004fca00078e0208 */
[----:B------:R1:W5:Y:S01]  /*1910*/  @P1 LDG.E R46, desc[UR42][R8.64] ;  /* 0x0000002a082e1981 */ /* 0x000362000c1e1900 */
[----:B0-----:R-:W-:Y:S01]  /*1920*/  ISETP.NE.AND P1, PT, R4, 0x1, PT ;  /* 0x000000010400780c */ /* 0x001fe20003f25270 */
[----:B------:R-:W-:Y:S01]  /*1930*/  IMAD.SHL.U32 R203, R101, 0x80, RZ ;  /* 0x0000008065cb7824 */ /* 0x000fe200078e00ff */
[----:B------:R-:W0:Y:S01]  /*1940*/  LDC.64 R4, c[0x0][0x9e0] ;  /* 0x00027800ff047b82 */ /* 0x000e220000000a00 */
[----:B------:R-:W-:-:S10]  /*1950*/  IMAD.IADD R13, R25, 0x1, -R10 ;  /* 0x00000001190d7824 */ /* 0x000fd400078e0a0a */
[----:B------:R-:W2:Y:S08]  /*1960*/  @P1 LDC R12, c[0x0][0x44c] ;  /* 0x00011300ff0c1b82 */ /* 0x000eb00000000800 */
[----:B------:R-:W4:Y:S01]  /*1970*/  @P1 LDC R11, c[0x0][0x450] ;  /* 0x00011400ff0b1b82 */ /* 0x000f220000000800 */
[----:B0-----:R-:W-:Y:S01]  /*1980*/  ISETP.GE.AND P2, PT, R5, 0x1, PT ;  /* 0x000000010500780c */ /* 0x001fe20003f46270 */
[----:B---3--:R-:W-:-:S02]  /*1990*/  @P0 IMAD.IADD R26, R3, 0x1, -R0 ;  /* 0x00000001031a0824 */ /* 0x008fc400078e0a00 */
[----:B------:R-:W-:Y:S02]  /*19a0*/  VIADD R3, R203, 0x7f ;  /* 0x0000007fcb037836 */ /* 0x000fe40000000000 */
[----:B------:R-:W-:Y:S02]  /*19b0*/  IMAD.IADD R29, R13, 0x1, R26 ;  /* 0x000000010d1d7824 */ /* 0x000fe400078e021a */
[----:B--2---:R-:W-:-:S03]  /*19c0*/  @P1 IMAD.HI.U32 R6, R3, R12, RZ ;  /* 0x0000000c03061227 */ /* 0x004fc600078e00ff */
[C---:B------:R-:W-:Y:S01]  /*19d0*/  IADD3 R210, R29.reuse, 0x1, -R28 ;  /* 0x000000011dd27810 */ /* 0x040fe20007ffe81c */
[----:B------:R-:W-:Y:S01]  /*19e0*/  VIADD R0, R29, 0x5f ;  /* 0x0000005f1d007836 */ /* 0x000fe20000000000 */
[----:B----4-:R-:W-:-:S03]  /*19f0*/  @P1 SHF.R.U32.HI R3, RZ, R11, R6 ;  /* 0x0000000bff031219 */ /* 0x010fc60000011606 */
[----:B------:R-:W-:-:S04]  /*1a00*/  IMAD.HI R0, R0, 0x2aaaaaab, RZ ;  /* 0x2aaaaaab00007827 */ /* 0x000fc800078e02ff */
[----:B------:R-:W-:Y:S01]  /*1a10*/  IMAD.IADD R3, R210, 0x1, R3 ;  /* 0x00000001d2037824 */ /* 0x000fe200078e0203 */
[----:B------:R-:W-:-:S03]  /*1a20*/  SHF.R.U32.HI R47, RZ, 0x1f, R0 ;  /* 0x0000001fff2f7819 */ /* 0x000fc60000011600 */
[----:B------:R-:W-:Y:S01]  /*1a30*/  IMAD.IADD R4, R3, 0x1, R4 ;  /* 0x0000000103047824 */ /* 0x000fe200078e0204 */
[----:B------:R-:W-:Y:S01]  /*1a40*/  LEA.HI.SX32 R47, R0, R47, 0x1c ;  /* 0x0000002f002f7211 */ /* 0x000fe200078fe2ff */
[----:B-1----:R-:W-:Y:S06]  /*1a50*/  @!P2 BRA `(.L_x_11866) ;  /* 0x000000000048a947 */ /* 0x002fec0003800000 */
        /* <DEDUP_REMOVED lines=11> */
.L_x_11868:
[----:B------:R-:W-:-:S13]  /*1b10*/  ISETP.NE.AND P0, PT, R5, 0x1, PT ;  /* 0x000000010500780c */ /* 0x000fda0003f05270 */
[----:B------:R-:W0:Y:S02]  /*1b20*/  @P0 LDC.64 R6, c[0x0][0x9e8] ;  /* 0x00027a00ff060b82 */ /* 0x000e240000000a00 */
[----:B0-----:R-:W-:-:S05]  /*1b30*/  @P0 IMAD.HI.U32 R6, R0, R6, RZ ;  /* 0x0000000600060227 */ /* 0x001fca00078e00ff */
[----:B------:R-:W-:-:S07]  /*1b40*/  @P0 SHF.R.U32.HI R0, RZ, R7, R6 ;  /* 0x00000007ff000219 */ /* 0x000fce0000011606 */
.L_x_11869:
[----:B------:R-:W-:Y:S05]  /*1b50*/  BSYNC B0 ;  /* 0x0000000000007941 */ /* 0x000fea0003800000 */
.L_x_11867:
[----:B------:R-:W-:-:S05]  /*1b60*/  IMAD R3, R0, R5, R5 ;  /* 0x0000000500037224 */ /* 0x000fca00078e0205 */
[----:B------:R-:W-:-:S07]  /*1b70*/  VIMNMX R4, R4, R3, PT ;  /* 0x0000000304047248 */ /* 0x000fce0003fe0100 */
.L_x_11866:
[----:B------:R-:W0:Y:S01]  /*1b80*/  @P1 LDC R6, c[0x0][0x44c] ;  /* 0x00011300ff061b82 */ /* 0x000e220000000800 */
[----:B------:R-:W-:Y:S01]  /*1b90*/  VIADD R4, R4, 0x5f ;  /* 0x0000005f04047836 */ /* 0x000fe20000000000 */
[----:B------:R-:W-:Y:S01]  /*1ba0*/  ULDC UR4, c[0x0][0x9dc] ;  /* 0x0002770000047ab9 */ /* 0x000fe20000000800 */
[----:B------:R-:W-:Y:S02]  /*1bb0*/  IMAD.MOV.U32 R0, RZ, RZ, R203 ;  /* 0x000000ffff007224 */ /* 0x000fe400078e00cb */
[----:B------:R-:W-:-:S03]  /*1bc0*/  IMAD.HI R4, R4, 0x2aaaaaab, RZ ;  /* 0x2aaaaaab04047827 */ /* 0x000fc600078e02ff */
[----:B------:R-:W1:Y:S01]  /*1bd0*/  @P1 LDC R7, c[0x0][0x450] ;  /* 0x00011400ff071b82 */ /* 0x000e620000000800 */
[----:B------:R-:W-:Y:S01]  /*1be0*/  IMAD.IADD R207, R29, 0x1, -R28 ;  /* 0x000000011dcf7824 */ /* 0x000fe200078e0a1c */
[----:B------:R-:W-:-:S04]  /*1bf0*/  SHF.R.U32.HI R3, RZ, 0x1f, R4 ;  /* 0x0000001fff037819 */ /* 0x000fc80000011604 */
[----:B------:R-:W-:-:S04]  /*1c00*/  LEA.HI.SX32 R4, R4, R3, 0x1c ;  /* 0x0000000304047211 */ /* 0x000fc800078fe2ff */
        /* <DEDUP_REMOVED lines=16> */
.L_x_11872:
[----:B------:R-:W-:-:S13]  /*1d10*/  ISETP.NE.AND P0, PT, R5, 0x1, PT ;  /* 0x000000010500780c */ /* 0x000fda0003f05270 */
[----:B------:R-:W0:Y:S02]  /*1d20*/  @P0 LDC.64 R6, c[0x0][0x9e8] ;  /* 0x00027a00ff060b82 */ /* 0x000e240000000a00 */
[----:B0-----:R-:W-:-:S05]  /*1d30*/  @P0 IMAD.HI.U32 R6, R0, R6, RZ ;  /* 0x0000000600060227 */ /* 0x001fca00078e00ff */
[----:B------:R-:W-:-:S07]  /*1d40*/  @P0 SHF.R.U32.HI R0, RZ, R7, R6 ;  /* 0x00000007ff000219 */ /* 0x000fce0000011606 */
.L_x_11873:
[----:B------:R-:W-:Y:S05]  /*1d50*/  BSYNC B0 ;  /* 0x0000000000007941 */ /* 0x000fea0003800000 */
.L_x_11871:
[----:B------:R-:W-:-:S05]  /*1d60*/  IMAD R0, R0, R5, RZ ;  /* 0x0000000500007224 */ /* 0x000fca00078e02ff */
[----:B------:R-:W-:-:S07]  /*1d70*/  VIMNMX R3, R3, R0, !PT ;  /* 0x0000000003037248 */ /* 0x000fce0007fe0100 */
.L_x_11870:
        /* <DEDUP_REMOVED lines=41> */
.L_x_11875:
[----:B------:R-:W-:Y:S05]  /*2010*/  BSYNC B0 ;  /* 0x0000000000007941 */ /* 0x000fea0003800000 */
.L_x_11874:
        /* <DEDUP_REMOVED lines=37> */
.L_x_11878:
[----:B------:R-:W-:Y:S05]  /*2270*/  BSYNC B6 ;  /* 0x0000000000067941 */ /* 0x000fea0003800000 */
.L_x_11877:
        /* <DEDUP_REMOVED lines=20> */
.L_x_11880:
[----:B------:R-:W-:Y:S05]  /*23c0*/  BSYNC B6 ;  /* 0x0000000000067941 */ /* 0x000fea0003800000 */
.L_x_11879:
[----:B------:R-:W-:Y:S01]  /*23d0*/  ULDC.64 UR4, c[0x0][0x9f8] ;  /* 0x00027e0000047ab9 */ /* 0x000fe20000000a00 */
[----:B------:R-:W2:Y:S01]  /*23e0*/  LDL R34, [R1+0x41c] ;  /* 0x00041c0001227983 */ /* 0x000ea20000100800 */
[----:B------:R-:W-:Y:S01]  /*23f0*/  ISETP.NE.U32.AND P0, PT, RZ, UR4, PT ;  /* 0x00000004ff007c0c */ /* 0x000fe2000bf05070 */
[----:B------:R-:W-:Y:S02]  /*2400*/  IMAD.MOV.U32 R0, RZ, RZ, R103 ;  /* 0x000000ffff007224 */ /* 0x000fe400078e0067 */
[----:B------:R-:W3:Y:S01]  /*2410*/  LDL R32, [R1+0x420] ;  /* 0x0004200001207983 */ /* 0x000ee20000100800 */
[----:B------:R-:W-:Y:S01]  /*2420*/  ISETP.NE.AND.EX P0, PT, RZ, UR5, PT, P0 ;  /* 0x00000005ff007c0c */ /* 0x000fe2000bf05300 */
[----:B------:R-:W0:Y:S01]  /*2430*/  LDC R13, c[0x0][0x3f4] ;  /* 0x0000fd00ff0d7b82 */ /* 0x000e220000000800 */
[----:B------:R-:W-:Y:S01]  /*2440*/  SHF.R.S32.HI R6, RZ, 0x1f, R157 ;  /* 0x0000001fff067819 */ /* 0x000fe2000001149d */
[----:B------:R-:W1:Y:S01]  /*2450*/  S2R R33, SR_TID.X ;  /* 0x0000000000217919 */ /* 0x000e620000002100 */
[----:B------:R-:W-:Y:S01]  /*2460*/  ULDC.64 UR4, c[0x0][0x3f8] ;  /* 0x0000fe0000047ab9 */ /* 0x000fe20000000a00 */
[----:B------:R-:W-:-:S08]  /*2470*/  ULDC.64 UR6, c[0x0][0x408] ;  /* 0x0001020000067ab9 */ /* 0x000fd00000000a00 */
[----:B------:R-:W4:Y:S02]  /*2480*/  @P0 LDC.64 R4, c[0x0][0x9f8] ;  /* 0x00027e00ff040b82 */ /* 0x000f240000000a00 */
[----:B----4-:R-:W-:-:S05]  /*2490*/  @P0 IMAD.WIDE R4, R103, 0x4, R4 ;  /* 0x0000000467040825 */ /* 0x010fca00078e0204 */
[----:B------:R4:W3:Y:S01]  /*24a0*/  @P0 LDG.E R0, desc[UR42][R4.64] ;  /* 0x0000002a04000981 */ /* 0x0008e2000c1e1900 */
[--C-:B------:R-:W-:Y:S01]  /*24b0*/  SHF.R.S32.HI R23, RZ, 0x1f, R22.reuse ;  /* 0x0000001fff177819 */ /* 0x100fe20000011416 */
[C---:B------:R-:W-:Y:S01]  /*24c0*/  IMAD R8, R6.reuse, UR4, RZ ;  /* 0x0000000406087c24 */ /* 0x040fe2000f8e02ff */
[----:B-1----:R-:W-:Y:S01]  /*24d0*/  SHF.R.U32.HI R33, RZ, 0x7, R33 ;  /* 0x00000007ff217819 */ /* 0x002fe20000011621 */
[----:B------:R-:W-:Y:S01]  /*24e0*/  IMAD R6, R6, UR6, RZ ;  /* 0x0000000606067c24 */ /* 0x000fe2000f8e02ff */
[----:B0-----:R-:W-:Y:S01]  /*24f0*/  ISETP.GE.AND P1, PT, R16, R13, PT ;  /* 0x0000000d1000720c */ /* 0x001fe20003f26270 */
[----:B------:R-:W-:Y:S01]  /*2500*/  IMAD.WIDE.U32 R30, R157, UR6, R22 ;  /* 0x000000069d1e7c25 */ /* 0x000fe2000f8e0016 */
[----:B------:R-:W-:-:S03]  /*2510*/  ISETP.NE.AND P6, PT, R33, 0x1, PT ;  /* 0x000000012100780c */ /* 0x000fc60003fc5270 */
[C---:B----4-:R-:W-:Y:S01]  /*2520*/  IMAD R5, R157.reuse, UR7, R6 ;  /* 0x000000079d057c24 */ /* 0x050fe2000f8e0206 */
[----:B-----5:R-:W-:Y:S01]  /*2530*/  SHF.R.S32.HI R4, RZ, 0x1f, R46 ;  /* 0x0000001fff047819 */ /* 0x020fe2000001142e */
[----:B------:R-:W-:Y:S01]  /*2540*/  IMAD.WIDE.U32 R44, R157, UR6, R16 ;  /* 0x000000069d2c7c25 */ /* 0x000fe2000f8e0010 */
[----:B------:R-:W-:-:S03]  /*2550*/  SHF.R.U32.HI R6, RZ, 0x3, R194 ;  /* 0x00000003ff067819 */ /* 0x000fc600000116c2 */
[----:B------:R-:W-:Y:S02]  /*2560*/  IMAD.IADD R31, R31, 0x1, R5 ;  /* 0x000000011f1f7824 */ /* 0x000fe400078e0205 */
[----:B------:R-:W-:Y:S02]  /*2570*/  IMAD.IADD R45, R5, 0x1, R45 ;  /* 0x00000001052d7824 */ /* 0x000fe400078e022d */
[----:B------:R-:W-:Y:S02]  /*2580*/  IMAD.IADD R3, R24, 0x1, R25 ;  /* 0x0000000118037824 */ /* 0x000fe400078e0219 */
[----:B------:R-:W-:Y:S02]  /*2590*/  IMAD R5, R4, UR4, RZ ;  /* 0x0000000404057c24 */ /* 0x000fe4000f8e02ff */
[C---:B------:R-:W-:Y:S02]  /*25a0*/  IMAD R7, R157.reuse, UR5, R8 ;  /* 0x000000059d077c24 */ /* 0x040fe4000f8e0208 */
[----:B------:R-:W-:-:S04]  /*25b0*/  IMAD.WIDE.U32 R20, R157, UR4, R22 ;  /* 0x000000049d147c25 */ /* 0x000fc8000f8e0016 */
[----:B------:R-:W-:-:S04]  /*25c0*/  IMAD.WIDE.U32 R24, R157, UR4, R16 ;  /* 0x000000049d187c25 */ /* 0x000fc8000f8e0010 */
[----:B------:R-:W-:Y:S02]  /*25d0*/  IMAD R9, R46, UR5, R5 ;  /* 0x000000052e097c24 */ /* 0x000fe4000f8e0205 */
[----:B------:R-:W-:Y:S02]  /*25e0*/  IMAD.IADD R21, R21, 0x1, R7 ;  /* 0x0000000115157824 */ /* 0x000fe400078e0207 */
[----:B------:R-:W-:Y:S02]  /*25f0*/  IMAD.IADD R25, R7, 0x1, R25 ;  /* 0x0000000107197824 */ /* 0x000fe400078e0219 */
[----:B------:R-:W-:Y:S02]  /*2600*/  IMAD R5, R4, UR6, RZ ;  /* 0x0000000604057c24 */ /* 0x000fe4000f8e02ff */
[----:B------:R-:W-:-:S04]  /*2610*/  IMAD.WIDE.U32 R20, R46, UR4, R20 ;  /* 0x000000042e147c25 */ /* 0x000fc8000f8e0014 */
[----:B------:R-:W-:-:S04]  /*2620*/  IMAD.WIDE.U32 R24, R46, UR4, R24 ;  /* 0x000000042e187c25 */ /* 0x000fc8000f8e0018 */
[C---:B------:R-:W-:Y:S01]  /*2630*/  IMAD R11, R46.reuse, UR7, R5 ;  /* 0x000000072e0b7c24 */ /* 0x040fe2000f8e0205 */
[----:B------:R-:W-:Y:S01]  /*2640*/  SEL R5, R13, RZ, P1 ;  /* 0x000000ff0d057207 */ /* 0x000fe20000800000 */
[----:B------:R-:W-:-:S04]  /*2650*/  IMAD.WIDE.U32 R30, R46, UR6, R30 ;  /* 0x000000062e1e7c25 */ /* 0x000fc8000f8e001e */
[----:B------:R-:W-:Y:S01]  /*2660*/  IMAD.WIDE.U32 R44, R46, UR6, R44 ;  /* 0x000000062e2c7c25 */ /* 0x000fe2000f8e002c */
[----:B------:R-:W-:Y:S05]  /*2670*/  @!P6 WARPSYNC.ALL ;  /* 0x000000000000e948 */ /* 0x000fea0003800000 */
[----:B------:R-:W-:Y:S01]  /*2680*/  ULDC UR4, c[0x0][0x2f4] ;  /* 0x0000bd0000047ab9 */ /* 0x000fe20000000800 */
[----:B------:R-:W-:Y:S01]  /*2690*/  IMAD.IADD R5, R16, 0x1, R5 ;  /* 0x0000000110057824 */ /* 0x000fe200078e0205 */
[----:B------:R-:W-:Y:S01]  /*26a0*/  ISETP.GE.AND P2, PT, R18, UR4, PT ;  /* 0x0000000412007c0c */ /* 0x000fe2000bf46270 */
[----:B------:R-:W-:Y:S02]  /*26b0*/  IMAD.MOV.U32 R53, RZ, RZ, 0x20 ;  /* 0x00000020ff357424 */ /* 0x000fe400078e00ff */
[----:B------:R-:W-:Y:S01]  /*26c0*/  IMAD.IADD R59, R21, 0x1, R9 ;  /* 0x00000001153b7824 */ /* 0x000fe200078e0209 */
[----:B------:R-:W-:Y:S01]  /*26d0*/  SEL R4, RZ, 0xffffffff, P2 ;  /* 0xffffffffff047807 */ /* 0x000fe20001000000 */
[----:B------:R-:W-:-:S02]  /*26e0*/  IMAD.IADD R60, R9, 0x1, R25 ;  /* 0x00000001093c7824 */ /* 0x000fc400078e0219 */
[----:B------:R-:W-:Y:S02]  /*26f0*/  IMAD.IADD R61, R31, 0x1, R11 ;  /* 0x000000011f3d7824 */ /* 0x000fe400078e020b */
[----:B------:R-:W-:Y:S01]  /*2700*/  IMAD.SHL.U32 R13, R4, 0x2, RZ ;  /* 0x00000002040d7824 */ /* 0x000fe200078e00ff */
[----:B------:R-:W-:Y:S01]  /*2710*/  SHF.R.S32.HI R4, RZ, 0x1f, R5 ;  /* 0x0000001fff047819 */ /* 0x000fe20000011405 */
[----:B------:R-:W-:-:S03]  /*2720*/  IMAD.IADD R62, R11, 0x1, R45 ;  /* 0x000000010b3e7824 */ /* 0x000fc600078e022d */
[----:B------:R-:W-:-:S04]  /*2730*/  LEA.HI R5, R4, R5, RZ, 0x3 ;  /* 0x0000000504057211 */ /* 0x000fc800078f18ff */
[--C-:B------:R-:W-:Y:S02]  /*2740*/  LOP3.LUT R4, R194, 0x38, R5.reuse, 0xf8, !PT ;  /* 0x00000038c2047812 */ /* 0x100fe400078ef805 */
[----:B------:R-:W-:Y:S02]  /*2750*/  SHF.R.S32.HI R64, RZ, 0x3, R5 ;  /* 0x00000003ff407819 */ /* 0x000fe40000011405 */
[----:B------:R-:W-:-:S05]  /*2760*/  LOP3.LUT R4, R4, R6, RZ, 0x3c, !PT ;  /* 0x0000000604047212 */ /* 0x000fca00078e3cff */
[----:B------:R-:W-:Y:S02]  /*2770*/  IMAD.IADD R66, R199, 0x1, R4 ;  /* 0x00000001c7427824 */ /* 0x000fe400078e0204 */
[C---:B--2---:R-:W-:Y:S01]  /*2780*/  IMAD.SHL.U32 R52, R34.reuse, 0x40, RZ ;  /* 0x0000004022347824 */ /* 0x044fe200078e00ff */
[----:B------:R-:W-:Y:S01]  /*2790*/  @!P6 BAR.SYNC.DEFER_BLOCKING 0x9, 0x100 ;  /* 0x024400000000eb1d */ /* 0x000fe20000010000 */
[----:B------:R-:W-:Y:S01]  /*27a0*/  LOP3.LUT P0, RZ, R34, 0x4, RZ, 0xc0, !PT ;  /* 0x0000000422ff7812 */ /* 0x000fe2000780c0ff */
[----:B---3--:R-:W-:Y:S02]  /*27b0*/  IMAD R57, R32, 0x40, R157 ;  /* 0x0000004020397824 */ /* 0x008fe400078e029d */
[----:B------:R-:W-:Y:S02]  /*27c0*/  LOP3.LUT R52, R52, 0x1c0, RZ, 0xc0, !PT ;  /* 0x000001c034347812 */ /* 0x000fe400078ec0ff */
[----:B------:R-:W-:Y:S02]  /*27d0*/  SEL R53, R53, 0xffffffe0, !P0 ;  /* 0xffffffe035357807 */ /* 0x000fe40004000000 */
[----:B------:R-:W-:-:S02]  /*27e0*/  SHF.R.U32.HI R54, RZ, 0x3, R52 ;  /* 0x00000003ff367819 */ /* 0x000fc40000011634 */
[----:B------:R-:W-:Y:S02]  /*27f0*/  LOP3.LUT R7, R52, 0x18, R16, 0xf8, !PT ;  /* 0x0000001834077812 */ /* 0x000fe400078ef810 */
[----:B------:R-:W-:Y:S02]  /*2800*/  ISETP.GE.AND P0, PT, R16, UR4, PT ;  /* 0x0000000410007c0c */ /* 0x000fe4000bf06270 */
[----:B------:R-:W-:Y:S02]  /*2810*/  LOP3.LUT R7, R7, R54, RZ, 0x3c, !PT ;  /* 0x0000003607077212 */ /* 0x000fe400078e3cff */
[----:B------:R-:W-:-:S03]  /*2820*/  SEL R56, RZ, 0x1, P0 ;  /* 0x00000001ff387807 */ /* 0x000fc60000000000 */
[----:B------:R-:W-:Y:S01]  /*2830*/  IMAD R55, R198, 0x200, R7 ;  /* 0x00000200c6377824 */ /* 0x000fe200078e0207 */
[----:B------:R-:W-:Y:S02]  /*2840*/  LOP3.LUT R7, R52, 0x38, R5, 0xf8, !PT ;  /* 0x0000003834077812 */ /* 0x000fe400078ef805 */
[----:B------:R-:W-:Y:S01]  /*2850*/  LOP3.LUT R56, R13, 0x2, R56, 0xe2, !PT ;  /* 0x000000020d387812 */ /* 0x000fe200078ee238 */
[----:B------:R-:W-:Y:S01]  /*2860*/  IMAD.IADD R58, R53, 0x1, R55 ;  /* 0x00000001353a7824 */ /* 0x000fe200078e0237 */
[----:B------:R-:W-:-:S05]  /*2870*/  LOP3.LUT R7, R7, R54, RZ, 0x3c, !PT ;  /* 0x0000003607077212 */ /* 0x000fca00078e3cff */
[----:B------:R-:W-:Y:S01]  /*2880*/  IMAD R65, R198, 0x200, R7 ;  /* 0x00000200c6417824 */ /* 0x000fe200078e0207 */
[----:B------:R-:W-:-:S07]  /*2890*/  SHF.R.S32.HI R63, RZ, 0x1f, R0 ;  /* 0x0000001fff3f7819 */ /* 0x000fce0000011400 */
.L_x_11936:
        /* <DEDUP_REMOVED lines=26> */
[----:B------:R-:W-:Y:S05]  /*2a40*/  YIELD ;  /* 0x0000000000007946 */ /* 0x000fea0003800000 */
[----:B------:R-:W-:Y:S01]  /*2a50*/  IMAD R73, R73, R6, R12 ;  /* 0x0000000649497224 */ /* 0x000fe200078e020c */
[----:B------:R-:W-:Y:S01]  /*2a60*/  BSSY B0, `(.L_x_11881) ;  /* 0x000030b000007945 */ /* 0x000fe20003800000 */
[C---:B------:R-:W-:Y:S01]  /*2a70*/  IMAD R82, R19.reuse, 0x1800, R55 ;  /* 0x0000180013527824 */ /* 0x040fe200078e0237 */
[----:B------:R-:W-:Y:S01]  /*2a80*/  ISETP.GT.AND P2, PT, R50, R51, PT ;  /* 0x000000333200720c */ /* 0x000fe20003f44270 */
[----:B------:R-:W-:-:S02]  /*2a90*/  IMAD R6, R19, 0x1800, R58 ;  /* 0x0000180013067824 */ /* 0x000fc400078e023a */
[--C-:B------:R-:W-:Y:S02]  /*2aa0*/  IMAD R82, R82, 0x2, R49.reuse ;  /* 0x0000000252527824 */ /* 0x100fe400078e0231 */
[----:B------:R-:W-:Y:S01]  /*2ab0*/  IMAD R81, R6, 0x2, R49 ;  /* 0x0000000206517824 */ /* 0x000fe200078e0231 */
[----:B0-----:R-:W-:Y:S07]  /*2ac0*/  @!P0 BRA `(.L_x_11882) ;  /* 0x0000002c00008947 */ /* 0x001fee0003800000 */
[----:B------:R-:W-:Y:S01]  /*2ad0*/  SHF.R.S32.HI R74, RZ, 0x1f, R73 ;  /* 0x0000001fff4a7819 */ /* 0x000fe20000011449 */
[----:B------:R-:W-:Y:S01]  /*2ae0*/  ULDC.64 UR4, c[0x0][0x300] ;  /* 0x0000c00000047ab9 */ /* 0x000fe20000000a00 */
[----:B------:R-:W0:Y:S01]  /*2af0*/  LDC.64 R10, c[0x0][0x3f8] ;  /* 0x0000fe00ff0a7b82 */ /* 0x000e220000000a00 */
[C---:B------:R-:W-:Y:S01]  /*2b00*/  IMAD.WIDE.U32 R4, R73.reuse, UR4, RZ ;  /* 0x0000000449047c25 */ /* 0x040fe2000f8e00ff */
[----:B-----5:R-:W-:Y:S01]  /*2b10*/  SHF.R.S32.HI R75, RZ, 0x1f, R72 ;  /* 0x0000001fff4b7819 */ /* 0x020fe20000011448 */
[----:B------:R-:W-:Y:S02]  /*2b20*/  ULDC.U8 UR6, c[0x0][0x410] ;  /* 0x0001040000067ab9 */ /* 0x000fe40000000000 */
[----:B------:R-:W-:Y:S01]  /*2b30*/  IMAD R6, R74, UR4, RZ ;  /* 0x000000044a067c24 */ /* 0x000fe2000f8e02ff */
[----:B------:R-:W-:Y:S02]  /*2b40*/  ISETP.NE.AND P0, PT, RZ, UR6, PT ;  /* 0x00000006ff007c0c */ /* 0x000fe4000bf05270 */
[----:B------:R-:W1:Y:S01]  /*2b50*/  LDC.64 R12, c[0x0][0x408] ;  /* 0x00010200ff0c7b82 */ /* 0x000e620000000a00 */
[----:B------:R-:W-:Y:S01]  /*2b60*/  IMAD R7, R73, UR5, R6 ;  /* 0x0000000549077c24 */ /* 0x000fe2000f8e0206 */
[----:B------:R-:W-:-:S03]  /*2b70*/  ULDC.64 UR4, c[0x0][0x310] ;  /* 0x0000c40000047ab9 */ /* 0x000fc60000000a00 */
[----:B------:R-:W-:Y:S02]  /*2b80*/  IMAD.IADD R5, R5, 0x1, R7 ;  /* 0x0000000105057824 */ /* 0x000fe400078e0207 */
[----:B------:R-:W-:Y:S02]  /*2b90*/  IMAD R7, R75, UR4, RZ ;  /* 0x000000044b077c24 */ /* 0x000fe4000f8e02ff */
[----:B------:R-:W-:-:S04]  /*2ba0*/  IMAD.WIDE.U32 R4, R72, UR4, R4 ;  /* 0x0000000448047c25 */ /* 0x000fc8000f8e0004 */
[----:B------:R-:W-:Y:S01]  /*2bb0*/  IMAD R7, R72, UR5, R7 ;  /* 0x0000000548077c24 */ /* 0x000fe2000f8e0207 */
[----:B------:R-:W-:Y:S01]  /*2bc0*/  ULDC.64 UR4, c[0x0][0x308] ;  /* 0x0000c20000047ab9 */ /* 0x000fe20000000a00 */
[----:B0-----:R-:W-:-:S04]  /*2bd0*/  IMAD.WIDE.U32 R14, R50, R10, RZ ;  /* 0x0000000a320e7225 */ /* 0x001fc800078e00ff */
[----:B------:R-:W-:Y:S01]  /*2be0*/  IMAD.IADD R5, R5, 0x1, R7 ;  /* 0x0000000105057824 */ /* 0x000fe200078e0207 */
[----:B------:R-:W-:Y:S01]  /*2bf0*/  SHF.R.S32.HI R7, RZ, 0x1f, R50 ;  /* 0x0000001fff077819 */ /* 0x000fe20000011432 */
[----:B------:R-:W-:-:S04]  /*2c00*/  IMAD.WIDE.U32 R4, R156, UR4, R4 ;  /* 0x000000049c047c25 */ /* 0x000fc8000f8e0004 */
[----:B------:R-:W-:Y:S01]  /*2c10*/  IMAD R5, R156, UR5, R5 ;  /* 0x000000059c057c24 */ /* 0x000fe2000f8e0205 */
[----:B------:R-:W-:Y:S01]  /*2c20*/  ULDC.64 UR4, c[0x0][0x2e8] ;  /* 0x0000ba0000047ab9 */ /* 0x000fe20000000a00 */
[C---:B------:R-:W-:Y:S01]  /*2c30*/  IMAD R6, R7.reuse, R10, RZ ;  /* 0x0000000a07067224 */ /* 0x040fe200078e02ff */
[----:B------:R-:W-:Y:S01]  /*2c40*/  LEA R77, P3, R4, UR4, 0x1 ;  /* 0x00000004044d7c11 */ /* 0x000fe2000f8608ff */
[-C--:B-1----:R-:W-:Y:S02]  /*2c50*/  IMAD R7, R7, R12.reuse, RZ ;  /* 0x0000000c07077224 */ /* 0x082fe400078e02ff */
[----:B------:R-:W-:Y:S01]  /*2c60*/  IMAD.WIDE.U32 R68, R50, R12, RZ ;  /* 0x0000000c32447225 */ /* 0x000fe200078e00ff */
[----:B------:R-:W-:-:S03]  /*2c70*/  LEA.HI.X R78, R4, UR5, R5, 0x1, P3 ;  /* 0x00000005044e7c11 */ /* 0x000fc600098f0c05 */
[C---:B------:R-:W-:Y:S02]  /*2c80*/  IMAD R67, R50.reuse, R11, R6 ;  /* 0x0000000b32437224 */ /* 0x040fe400078e0206 */
[----:B------:R-:W-:Y:S02]  /*2c90*/  IMAD R7, R50, R13, R7 ;  /* 0x0000000d32077224 */ /* 0x000fe400078e0207 */
[----:B------:R-:W-:Y:S02]  /*2ca0*/  IMAD.IADD R67, R15, 0x1, R67 ;  /* 0x000000010f437824 */ /* 0x000fe400078e0243 */
        /* <DEDUP_REMOVED lines=9> */
[----:B------:R-:W-:Y:S02]  /*2d40*/  CS2R R70, SRZ ;  /* 0x0000000000467805 */ /* 0x000fe4000001ff00 */
[----:B------:R-:W-:-:S13]  /*2d50*/  ISETP.GE.AND P0, PT, R157, R76, PT ;  /* 0x0000004c9d00720c */ /* 0x000fda0003f06270 */
[----:B------:R-:W-:Y:S05]  /*2d60*/  @P0 BRA `(.L_x_11885) ;  /* 0x0000000000680947 */ /* 0x000fea0003800000 */
[----:B------:R-:W-:Y:S01]  /*2d70*/  IMAD.MOV.U32 R4, RZ, RZ, R20 ;  /* 0x000000ffff047224 */ /* 0x000fe200078e0014 */
[----:B------:R-:W-:Y:S01]  /*2d80*/  ULDC.64 UR4, c[0x0][0x3e8] ;  /* 0x0000fa0000047ab9 */ /* 0x000fe20000000a00 */
[----:B------:R-:W-:Y:S01]  /*2d90*/  IMAD.MOV.U32 R5, RZ, RZ, R59 ;  /* 0x000000ffff057224 */ /* 0x000fe200078e003b */
[----:B------:R-:W-:Y:S01]  /*2da0*/  ISETP.GE.AND P4, PT, R186, R79, PT ;  /* 0x0000004fba00720c */ /* 0x000fe20003f86270 */
[----:B------:R-:W-:Y:S01]  /*2db0*/  IMAD R33, R67, 0x60, RZ ;  /* 0x0000006043217824 */ /* 0x000fe200078e02ff */
[----:B------:R-:W-:Y:S01]  /*2dc0*/  CS2R R42, SRZ ;  /* 0x00000000002a7805 */ /* 0x000fe2000001ff00 */
[----:B------:R-:W-:Y:S01]  /*2dd0*/  IMAD.WIDE.U32 R6, R14, 0x60, R4 ;  /* 0x000000600e067825 */ /* 0x000fe200078e0004 */
[----:B------:R-:W-:Y:S02]  /*2de0*/  CS2R R38, SRZ ;  /* 0x0000000000267805 */ /* 0x000fe4000001ff00 */
[----:B------:R-:W-:Y:S02]  /*2df0*/  CS2R R70, SRZ ;  /* 0x0000000000467805 */ /* 0x000fe4000001ff00 */
[----:B------:R-:W-:Y:S01]  /*2e00*/  CS2R R40, SRZ ;  /* 0x0000000000287805 */ /* 0x000fe2000001ff00 */
[----:B------:R-:W-:Y:S01]  /*2e10*/  IMAD.IADD R5, R7, 0x1, R33 ;  /* 0x0000000107057824 */ /* 0x000fe200078e0221 */
[----:B------:R-:W-:Y:S01]  /*2e20*/  LEA R4, P3, R6, UR4, 0x1 ;  /* 0x0000000406047c11 */ /* 0x000fe2000f8608ff */
[----:B------:R-:W-:-:S02]  /*2e30*/  IMAD.MOV.U32 R32, RZ, RZ, R30 ;  /* 0x000000ffff207224 */ /* 0x000fc400078e001e */
[----:B------:R-:W-:Y:S01]  /*2e40*/  IMAD.MOV.U32 R33, RZ, RZ, R61 ;  /* 0x000000ffff217224 */ /* 0x000fe200078e003d */
[----:B------:R-:W-:Y:S01]  /*2e50*/  LEA.HI.X R5, R6, UR5, R5, 0x1, P3 ;  /* 0x0000000506057c11 */ /* 0x000fe200098f0c05 */
[----:B------:R-:W-:Y:S01]  /*2e60*/  IMAD R7, R80, 0x60, RZ ;  /* 0x0000006050077824 */ /* 0x000fe200078e02ff */
[----:B------:R-:W-:Y:S01]  /*2e70*/  ISETP.GE.AND P3, PT, R22, R79, PT ;  /* 0x0000004f1600720c */ /* 0x000fe20003f66270 */
[----:B------:R-:W-:Y:S01]  /*2e80*/  IMAD.WIDE.U32 R32, R68, 0x60, R32 ;  /* 0x0000006044207825 */ /* 0x000fe200078e0020 */
[----:B------:R-:W-:Y:S01]  /*2e90*/  ULDC.64 UR4, c[0x0][0x400] ;  /* 0x0001000000047ab9 */ /* 0x000fe20000000a00 */
[----:B------:R0:W5:Y:S02]  /*2ea0*/  @!P4 LDG.E.64 R38, desc[UR42][R4.64+0x20] ;  /* 0x0000202a0426c981 */ /* 0x000164000c1e1b00 */
[----:B------:R-:W-:Y:S01]  /*2eb0*/  IMAD.IADD R7, R33, 0x1, R7 ;  /* 0x0000000121077824 */ /* 0x000fe200078e0207 */
[----:B------:R-:W-:-:S04]  /*2ec0*/  LEA R6, P5, R32, UR4, 0x1 ;  /* 0x0000000420067c11 */ /* 0x000fc8000f8a08ff */
[----:B------:R-:W-:-:S03]  /*2ed0*/  LEA.HI.X R7, R32, UR5, R7, 0x1, P5 ;  /* 0x0000000520077c11 */ /* 0x000fc6000a8f0c07 */
[----:B------:R0:W5:Y:S04]  /*2ee0*/  @!P3 LDG.E.64 R42, desc[UR42][R4.64] ;  /* 0x0000002a042ab981 */ /* 0x000168000c1e1b00 */
[----:B------:R0:W5:Y:S04]  /*2ef0*/  @!P3 LDG.E.64 R70, desc[UR42][R6.64] ;  /* 0x0000002a0646b981 */ /* 0x000168000c1e1b00 */
[----:B------:R0:W5:Y:S02]  /*2f00*/  @!P4 LDG.E.64 R40, desc[UR42][R6.64+0x20] ;  /* 0x0000202a0628c981 */ /* 0x000164000c1e1b00 */
.L_x_11885:
[----:B------:R-:W-:Y:S05]  /*2f10*/  BSYNC B1 ;  /* 0x0000000000017941 */ /* 0x000fea0003800000 */
.L_x_11884:
[----:B0-----:R-:W-:Y:S01]  /*2f20*/  VIADD R4, R157, 0x40 ;  /* 0x000000409d047836 */ /* 0x001fe20000000000 */
[----:B------:R-:W-:Y:S01]  /*2f30*/  BSSY B1, `(.L_x_11886) ;  /* 0x0000024000017945 */ /* 0x000fe20003800000 */
[----:B------:R-:W-:Y:S02]  /*2f40*/  CS2R R34, SRZ ;  /* 0x0000000000227805 */ /* 0x000fe4000001ff00 */
[----:B------:R-:W-:Y:S01]  /*2f50*/  CS2R R32, SRZ ;  /* 0x0000000000207805 */ /* 0x000fe2000001ff00 */
[----:B-----5:R-:W-:Y:S01]  /*2f60*/  IMAD.MOV.U32 R83, RZ, RZ, R38 ;  /* 0x000000ffff537224 */ /* 0x020fe200078e0026 */
[----:B------:R-:W-:Y:S01]  /*2f70*/  ISETP.GE.AND P4, PT, R4, R76, PT ;  /* 0x0000004c0400720c */ /* 0x000fe20003f86270 */
[----:B------:R-:W-:Y:S01]  /*2f80*/  IMAD.MOV.U32 R84, RZ, RZ, R39 ;  /* 0x000000ffff547224 */ /* 0x000fe200078e0027 */
[----:B------:R-:W-:-:S11]  /*2f90*/  CS2R R36, SRZ ;  /* 0x0000000000247805 */ /* 0x000fd6000001ff00 */
[----:B------:R-:W-:Y:S05]  /*2fa0*/  @P4 BRA `(.L_x_11887) ;  /* 0x0000000000704947 */ /* 0x000fea0003800000 */
[C---:B------:R-:W-:Y:S01]  /*2fb0*/  SHF.L.U64.HI R5, R10.reuse, 0x6, R11 ;  /* 0x000000060a057819 */ /* 0x040fe2000001020b */
[----:B------:R-:W-:Y:S01]  /*2fc0*/  IMAD.SHL.U32 R4, R10, 0x40, RZ ;  /* 0x000000400a047824 */ /* 0x000fe200078e00ff */
[C---:B------:R-:W-:Y:S01]  /*2fd0*/  SHF.L.U64.HI R7, R12.reuse, 0x6, R13 ;  /* 0x000000060c077819 */ /* 0x040fe2000001020d */
[----:B------:R-:W-:Y:S01]  /*2fe0*/  IMAD.SHL.U32 R6, R12, 0x40, RZ ;  /* 0x000000400c067824 */ /* 0x000fe200078e00ff */
[----:B------:R-:W-:Y:S01]  /*2ff0*/  ULDC.64 UR4, c[0x0][0x3e8] ;  /* 0x0000fa0000047ab9 */ /* 0x000fe20000000a00 */
[----:B------:R-:W-:Y:S01]  /*3000*/  IMAD.WIDE.U32 R4, R14, 0x60, R4 ;  /* 0x000000600e047825 */ /* 0x000fe200078e0004 */
[----:B------:R-:W-:Y:S01]  /*3010*/  ULDC.64 UR6, c[0x0][0x400] ;  /* 0x0001000000067ab9 */ /* 0x000fe20000000a00 */
[----:B------:R-:W-:Y:S02]  /*3020*/  CS2R R34, SRZ ;  /* 0x0000000000227805 */ /* 0x000fe4000001ff00 */
[----:B------:R-:W-:Y:S01]  /*3030*/  CS2R R36, SRZ ;  /* 0x0000000000247805 */ /* 0x000fe2000001ff00 */
[----:B------:R-:W-:Y:S01]  /*3040*/  IMAD.WIDE.U32 R6, R68, 0x60, R6 ;  /* 0x0000006044067825 */ /* 0x000fe200078e0006 */
[----:B------:R-:W-:-:S02]  /*3050*/  IADD3 R9, P3, R20, R4, RZ ;  /* 0x0000000414097210 */ /* 0x000fc40007f7e0ff */
[----:B------:R-:W-:Y:S01]  /*3060*/  CS2R R32, SRZ ;  /* 0x0000000000207805 */ /* 0x000fe2000001ff00 */
[----:B------:R-:W-:Y:S01]  /*3070*/  IMAD R10, R67, 0x60, RZ ;  /* 0x00000060430a7824 */ /* 0x000fe200078e02ff */
[----:B------:R-:W-:Y:S01]  /*3080*/  IADD3 R8, P5, R30, R6, RZ ;  /* 0x000000061e087210 */ /* 0x000fe20007fbe0ff */
[----:B------:R-:W-:-:S03]  /*3090*/  IMAD R80, R80, 0x60, RZ ;  /* 0x0000006050507824 */ /* 0x000fc600078e02ff */
[----:B------:R-:W-:Y:S02]  /*30a0*/  IADD3.X R10, R59, R10, R5, P3, !PT ;  /* 0x0000000a3b0a7210 */ /* 0x000fe40001ffe405 */
[----:B------:R-:W-:Y:S02]  /*30b0*/  IADD3.X R7, R61, R80, R7, P5, !PT ;  /* 0x000000503d077210 */ /* 0x000fe40002ffe407 */
[C---:B------:R-:W-:Y:S02]  /*30c0*/  LEA R4, P3, R9.reuse, UR4, 0x1 ;  /* 0x0000000409047c11 */ /* 0x040fe4000f8608ff */
[C---:B------:R-:W-:Y:S02]  /*30d0*/  LEA R6, P5, R8.reuse, UR6, 0x1 ;  /* 0x0000000608067c11 */ /* 0x040fe4000f8a08ff */
[----:B------:R-:W-:Y:S02]  /*30e0*/  LEA.HI.X R5, R9, UR5, R10, 0x1, P3 ;  /* 0x0000000509057c11 */ /* 0x000fe400098f0c0a */
[----:B------:R-:W-:-:S02]  /*30f0*/  LEA.HI.X R7, R8, UR7, R7, 0x1, P5 ;  /* 0x0000000708077c11 */ /* 0x000fc4000a8f0c07 */
[----:B------:R-:W-:Y:S02]  /*3100*/  CS2R R8, SRZ ;  /* 0x0000000000087805 */ /* 0x000fe4000001ff00 */
[-C--:B------:R-:W-:Y:S02]  /*3110*/  ISETP.GE.AND P3, PT, R22, R79.reuse, PT ;  /* 0x0000004f1600720c */ /* 0x080fe40003f66270 */
[----:B------:R-:W-:-:S11]  /*3120*/  ISETP.GE.AND P5, PT, R186, R79, PT ;  /* 0x0000004fba00720c */ /* 0x000fd60003fa6270 */
[----:B------:R0:W5:Y:S04]  /*3130*/  @!P3 LDG.E.64 R34, desc[UR42][R4.64] ;  /* 0x0000002a0422b981 */ /* 0x000168000c1e1b00 */
[----:B------:R0:W5:Y:S04]  /*3140*/  @!P5 LDG.E.64 R8, desc[UR42][R4.64+0x20] ;  /* 0x0000202a0408d981 */ /* 0x000168000c1e1b00 */
[----:B------:R0:W5:Y:S04]  /*3150*/  @!P3 LDG.E.64 R36, desc[UR42][R6.64] ;  /* 0x0000002a0624b981 */ /* 0x000168000c1e1b00 */
[----:B------:R0:W5:Y:S02]  /*3160*/  @!P5 LDG.E.64 R32, desc[UR42][R6.64+0x20] ;  /* 0x0000202a0620d981 */ /* 0x000164000c1e1b00 */
.L_x_11887:
[----:B------:R-:W-:Y:S05]  /*3170*/  BSYNC B1 ;  /* 0x0000000000017941 */ /* 0x000fea0003800000 */
.L_x_11886:
[----:B------:R-:W-:Y:S01]  /*3180*/  ULOP3.LUT UR4, UR36, 0x1, URZ, 0xfc, !UPT ;  /* 0x0000000124047892 */ /* 0x000fe2000f8efc3f */
[----:B0-----:R-:W-:Y:S01]  /*3190*/  IMAD.MOV.U32 R4, RZ, RZ, R42 ;  /* 0x000000ffff047224 */ /* 0x001fe200078e002a */
[----:B------:R-:W-:Y:S01]  /*31a0*/  PRMT R87, R87, 0x5410, R83 ;  /* 0x0000541057577816 */ /* 0x000fe20000000053 */
[----:B------:R-:W-:Y:S01]  /*31b0*/  IMAD.MOV.U32 R5, RZ, RZ, R43 ;  /* 0x000000ffff057224 */ /* 0x000fe200078e002b */
[----:B------:R-:W-:Y:S01]  /*31c0*/  UISETP.NE.AND UP0, UPT, UR4, 0x3, UPT ;  /* 0x000000030400788c */ /* 0x000fe2000bf05270 */
[----:B------:R-:W-:Y:S01]  /*31d0*/  IMAD.MOV.U32 R6, RZ, RZ, R40 ;  /* 0x000000ffff067224 */ /* 0x000fe200078e0028 */
[----:B------:R-:W-:Y:S01]  /*31e0*/  PRMT R86, R84, 0x7610, R86 ;  /* 0x0000761054567816 */ /* 0x000fe20000000056 */
[----:B-----5:R-:W-:Y:S01]  /*31f0*/  IMAD.MOV.U32 R7, RZ, RZ, R8 ;  /* 0x000000ffff077224 */ /* 0x020fe200078e0008 */
[----:B------:R-:W-:Y:S01]  /*3200*/  PRMT R92, R4, 0x5410, R5 ;  /* 0x00005410045c7816 */ /* 0x000fe20000000005 */
[----:B------:R-:W-:Y:S01]  /*3210*/  IMAD.MOV.U32 R4, RZ, RZ, R41 ;  /* 0x000000ffff047224 */ /* 0x000fe200078e0029 */
[----:B------:R-:W-:Y:S01]  /*3220*/  PRMT R87, R6, 0x7610, R87 ;  /* 0x0000761006577816 */ /* 0x000fe20000000057 */
[----:B------:R-:W-:Y:S01]  /*3230*/  IMAD.MOV.U32 R5, RZ, RZ, R70 ;  /* 0x000000ffff057224 */ /* 0x000fe200078e0046 */
[----:B------:R-:W-:Y:S01]  /*3240*/  PLOP3.LUT P3, PT, PT, PT, UP0, 0x80, 0x0 ;  /* 0x000000000000781c */ /* 0x000fe20003f6f008 */
        /* <DEDUP_REMOVED lines=17> */
.L_x_11888:
[----:B------:R-:W-:Y:S01]  /*3360*/  IMAD R67, R19, 0x8, R2 ;  /* 0x0000000813437824 */ /* 0x000fe200078e0202 */
[----:B------:R-:W-:Y:S01]  /*3370*/  SHF.L.U32 R80, R185, 0x1f, RZ ;  /* 0x0000001fb9507819 */ /* 0x000fe200000006ff */
[----:B------:R-:W-:Y:S03]  /*3380*/  BSSY B1, `(.L_x_11889) ;  /* 0x0000003000017945 */ /* 0x000fe60003800000 */
[----:B------:R-:W0:Y:S02]  /*3390*/  SYNCS.PHASECHK.TRANS64.TRYWAIT P5, [R67+URZ+0x22890], R80 ;  /* 0x02289050430075a7 */ /* 0x000e2400080a017f */
[----:B0-----:R-:W-:Y:S05]  /*33a0*/  @!P5 BRA `(.L_x_11890) ;  /* 0x00000298002cd947 */ /* 0x001fea0003800000 */
.L_x_12248:
[----:B------:R-:W-:Y:S05]  /*33b0*/  BSYNC B1 ;  /* 0x0000000000017941 */ /* 0x000fea0003800000 */
.L_x_11889:
[----:B------:R-:W-:-:S03]  /*33c0*/  UMOV UR4, 0xffffffff ;  /* 0xffffffff00047882 */ /* 0x000fc60000000000 */
[----:B------:R-:W-:Y:S05]  /*33d0*/  BRA.DIV UR4, `(.L_x_11891) ;  /* 0x0000029a04347947 */ /* 0x000fea000b800000 */
[----:B------:R1:W2:Y:S04]  /*33e0*/  SHFL.IDX PT, R69, R78, RZ, 0x1c1f ;  /* 0x001c1fff4e457589 */ /* 0x0002a800000e0000 */
[----:B------:R1:W3:Y:S02]  /*33f0*/  SHFL.IDX PT, R14, R77, RZ, 0x1c1f ;  /* 0x001c1fff4d0e7589 */ /* 0x0002e400000e0000 */
.L_x_12252:
[----:B------:R-:W-:Y:S04]  /*3400*/  BSSY B1, `(.L_x_11892) ;  /* 0x000006b000017945 */ /* 0x000fe80003800000 */
[----:B------:R-:W-:Y:S05]  /*3410*/  @P0 BRA `(.L_x_11893) ;  /* 0x0000000400a40947 */ /* 0x000fea0003800000 */
[----:B------:R-:W-:Y:S01]  /*3420*/  LOP3.LUT R4, R56, 0x1, RZ, 0xc0, !PT ;  /* 0x0000000138047812 */ /* 0x000fe200078ec0ff */
[----:B------:R-:W-:Y:S03]  /*3430*/  BSSY B2, `(.L_x_11894) ;  /* 0x0000034000027945 */ /* 0x000fe60003800000 */
[----:B------:R-:W-:-:S13]  /*3440*/  ISETP.NE.U32.AND P0, PT, R4, 0x1, PT ;  /* 0x000000010400780c */ /* 0x000fda0003f05070 */
[----:B------:R-:W-:Y:S05]  /*3450*/  @P0 BRA `(.L_x_11895) ;  /* 0x0000000000c40947 */ /* 0x000fea0003800000 */
[----:B------:R4:W0:Y:S01]  /*3460*/  LDS.128 R4, [R82] ;  /* 0x0000000052047984 */ /* 0x0008220000000c00 */
[----:B------:R-:W-:Y:S01]  /*3470*/  ISETP.GE.AND P5, PT, R22, R79, PT ;  /* 0x0000004f1600720c */ /* 0x000fe20003fa6270 */
[----:B------:R-:W-:Y:S01]  /*3480*/  BSSY B3, `(.L_x_11896) ;  /* 0x000002d000037945 */ /* 0x000fe20003800000 */
[----:B---3--:R-:W-:-:S04]  /*3490*/  LEA R10, P0, R16, R14, 0x1 ;  /* 0x0000000e100a7211 */ /* 0x008fc800078008ff */
[----:B--2---:R-:W-:-:S07]  /*34a0*/  LEA.HI.X R11, R16, R69, R17, 0x1, P0 ;  /* 0x00000045100b7211 */ /* 0x004fce00000f0c11 */
        /* <DEDUP_REMOVED lines=18> */
[----:B------:R-:W-:Y:S01]  /*35d0*/  FFMA.FTZ R89, R6, R15, R43 ;  /* 0x0000000f06597223 */ /* 0x000fe2000001002b */
        /* <DEDUP_REMOVED lines=23> */
.L_x_11897:
[----:B------:R-:W-:Y:S05]  /*3750*/  BSYNC B3 ;  /* 0x0000000000037941 */ /* 0x000fea0003800000 */
.L_x_11896:
[----:B0-----:R4:W-:Y:S02]  /*3760*/  ST.E.128 desc[UR42][R10.64], R4 ;  /* 0x000000040a007985 */ /* 0x0019e4000c101d2a */
.L_x_11895:
[----:B------:R-:W-:Y:S05]  /*3770*/  BSYNC B2 ;  /* 0x0000000000027941 */ /* 0x000fea0003800000 */
.L_x_11894:
[----:B------:R-:W-:-:S13]  /*3780*/  LOP3.LUT P0, RZ, R56, 0x2, RZ, 0xc0, !PT ;  /* 0x0000000238ff7812 */ /* 0x000fda000780c0ff */
[----:B------:R-:W-:Y:S05]  /*3790*/  @!P0 BRA `(.L_x_11893) ;  /* 0x0000000000c48947 */ /* 0x000fea0003800000 */
[----:B----4-:R4:W0:Y:S01]  /*37a0*/  LDS.128 R4, [R81] ;  /* 0x0000000051047984 */ /* 0x0108220000000c00 */
        /* <DEDUP_REMOVED lines=8> */
[----:B------:R-:W-:Y:S01]  /*3830*/  HADD2.F32 R6, -RZ, R5.H1_H1 ;  /* 0x30000005ff067230 */ /* 0x000fe20000004100 */
[--C-:B------:R-:W-:Y:S01]  /*3840*/  SHF.R.U64 R14, R38, 0x10, R39.reuse ;  /* 0x00000010260e7819 */ /* 0x100fe20000001227 */
[----:B------:R-:W-:Y:S01]  /*3850*/  HADD2.F32 R15, -RZ, R15.H0_H0 ;  /* 0x2000000fff0f7230 */ /* 0x000fe20000004100 */
[----:B------:R-:W-:Y:S01]  /*3860*/  SHF.R.U32.HI R38, RZ, 0x10, R39 ;  /* 0x00000010ff267819 */ /* 0x000fe20000011627 */
[----:B------:R-:W-:Y:S02]  /*3870*/  HADD2.F32 R40, -RZ, R40.H0_H0 ;  /* 0x20000028ff287230 */ /* 0x000fe40000004100 */
[----:B------:R-:W-:Y:S02]  /*3880*/  HADD2.F32 R5, -RZ, R5.H0_H0 ;  /* 0x20000005ff057230 */ /* 0x000fe40000004100 */
[----:B------:R-:W-:Y:S01]  /*3890*/  FMUL.FTZ R42, R6, R15 ;  /* 0x0000000f062a7220 */ /* 0x000fe20000410000 */
[----:B------:R-:W-:-:S02]  /*38a0*/  HADD2.F32 R13, -RZ, R7.H1_H1 ;  /* 0x30000007ff0d7230 */ /* 0x000fc40000004100 */
[----:B------:R-:W-:Y:S02]  /*38b0*/  HADD2.F32 R14, -RZ, R14.H0_H0 ;  /* 0x2000000eff0e7230 */ /* 0x000fe40000004100 */
[----:B------:R-:W-:Y:S01]  /*38c0*/  FMUL.FTZ R15, R5, R15 ;  /* 0x0000000f050f7220 */ /* 0x000fe20000410000 */
[----:B------:R-:W-:Y:S02]  /*38d0*/  HADD2.F32 R7, -RZ, R7.H0_H0 ;  /* 0x20000007ff077230 */ /* 0x000fe40000004100 */
[----:B------:R-:W-:Y:S01]  /*38e0*/  FMUL.FTZ R70, R13, R40 ;  /* 0x000000280d467220 */ /* 0x000fe20000410000 */
[----:B------:R-:W-:Y:S02]  /*38f0*/  HADD2.F32 R38, -RZ, R38.H0_H0 ;  /* 0x20000026ff267230 */ /* 0x000fe40000004100 */
[-C--:B------:R-:W-:Y:S01]  /*3900*/  FFMA.FTZ R42, R5, R14.reuse, -R42 ;  /* 0x0000000e052a7223 */ /* 0x080fe2000001082a */
[----:B------:R-:W-:Y:S01]  /*3910*/  FFMA.FTZ R41, R6, R14, R15 ;  /* 0x0000000e06297223 */ /* 0x000fe2000001000f */
[----:B------:R-:W-:Y:S01]  /*3920*/  FMUL.FTZ R40, R7, R40 ;  /* 0x0000002807287220 */ /* 0x000fe20000410000 */
[----:B------:R-:W-:-:S02]  /*3930*/  HADD2.F32 R15, -RZ, R86.H1_H1 ;  /* 0x30000056ff0f7230 */ /* 0x000fc40000004100 */
[-C--:B------:R-:W-:Y:S01]  /*3940*/  FFMA.FTZ R70, R7, R38.reuse, -R70 ;  /* 0x0000002607467223 */ /* 0x080fe20000010846 */
[--C-:B------:R-:W-:Y:S02]  /*3950*/  HADD2.F32 R7, -RZ, R87.reuse.H1_H1 ;  /* 0x30000057ff077230 */ /* 0x100fe40000004100 */
[----:B------:R-:W-:Y:S01]  /*3960*/  FFMA.FTZ R69, R13, R38, R40 ;  /* 0x000000260d457223 */ /* 0x000fe20000010028 */
[----:B------:R-:W-:Y:S02]  /*3970*/  HADD2.F32 R5, -RZ, R4.H1_H1 ;  /* 0x30000004ff057230 */ /* 0x000fe40000004100 */
[----:B------:R-:W-:Y:S02]  /*3980*/  HADD2.F32 R6, -RZ, R12.H1_H1 ;  /* 0x3000000cff067230 */ /* 0x000fe40000004100 */
[----:B------:R-:W-:Y:S02]  /*3990*/  HADD2.F32 R87, -RZ, R87.H0_H0 ;  /* 0x20000057ff577230 */ /* 0x000fe40000004100 */
[----:B------:R-:W-:-:S02]  /*39a0*/  HADD2.F32 R4, -RZ, R4.H0_H0 ;  /* 0x20000004ff047230 */ /* 0x000fc40000004100 */
[----:B------:R-:W-:Y:S01]  /*39b0*/  FMUL.FTZ R43, R6, R15 ;  /* 0x0000000f062b7220 */ /* 0x000fe20000410000 */
[----:B------:R-:W-:Y:S02]  /*39c0*/  HADD2.F32 R12, -RZ, R12.H0_H0 ;  /* 0x2000000cff0c7230 */ /* 0x000fe40000004100 */
[CC--:B------:R-:W-:Y:S01]  /*39d0*/  FMUL.FTZ R39, R5.reuse, R87.reuse ;  /* 0x0000005705277220 */ /* 0x0c0fe20000410000 */
[----:B------:R-:W-:Y:S02]  /*39e0*/  HADD2.F32 R13, -RZ, R86.H0_H0 ;  /* 0x20000056ff0d7230 */ /* 0x000fe40000004100 */
[----:B------:R-:W-:Y:S01]  /*39f0*/  FMUL.FTZ R14, R4, R87 ;  /* 0x00000057040e7220 */ /* 0x000fe20000410000 */
[----:B------:R-:W-:Y:S01]  /*3a00*/  FMUL.FTZ R15, R12, R15 ;  /* 0x0000000f0c0f7220 */ /* 0x000fe20000410000 */
[-C--:B------:R-:W-:Y:S02]  /*3a10*/  FFMA.FTZ R39, R4, R7.reuse, -R39 ;  /* 0x0000000704277223 */ /* 0x080fe40000010827 */
[----:B------:R-:W-:Y:S01]  /*3a20*/  FFMA.FTZ R14, R5, R7, R14 ;  /* 0x00000007050e7223 */ /* 0x000fe2000001000e */
[-C--:B------:R-:W-:Y:S01]  /*3a30*/  FFMA.FTZ R43, R12, R13.reuse, -R43 ;  /* 0x0000000d0c2b7223 */ /* 0x080fe2000001082b */
[----:B------:R-:W-:Y:S01]  /*3a40*/  FFMA.FTZ R6, R6, R13, R15 ;  /* 0x0000000d06067223 */ /* 0x000fe2000001000f */
[----:B------:R-:W-:-:S02]  /*3a50*/  F2FP.F16.F32.PACK_AB R5, R41, R42 ;  /* 0x0000002a2905723e */ /* 0x000fc400000000ff */
[----:B------:R-:W-:Y:S02]  /*3a60*/  F2FP.F16.F32.PACK_AB R7, R69, R70 ;  /* 0x000000464507723e */ /* 0x000fe400000000ff */
[----:B------:R-:W-:Y:S02]  /*3a70*/  F2FP.F16.F32.PACK_AB R4, R14, R39 ;  /* 0x000000270e04723e */ /* 0x000fe400000000ff */
[----:B------:R-:W-:-:S07]  /*3a80*/  F2FP.F16.F32.PACK_AB R6, R6, R43 ;  /* 0x0000002b0606723e */ /* 0x000fce00000000ff */
.L_x_11899:
[----:B------:R-:W-:Y:S05]  /*3a90*/  BSYNC B2 ;  /* 0x0000000000027941 */ /* 0x000fea0003800000 */
.L_x_11898:
[----:B0-----:R0:W-:Y:S02]  /*3aa0*/  ST.E.128 desc[UR42][R10.64], R4 ;  /* 0x000000040a007985 */ /* 0x0011e4000c101d2a */
.L_x_11893:
[----:B------:R-:W-:Y:S05]  /*3ab0*/  BSYNC B1 ;  /* 0x0000000000017941 */ /* 0x000fea0003800000 */
.L_x_11892:
[----:B------:R-:W-:-:S03]  /*3ac0*/  UMOV UR4, 0xffffffff ;  /* 0xffffffff00047882 */ /* 0x000fc60000000000 */
[----:B------:R-:W-:Y:S05]  /*3ad0*/  BRA.DIV UR4, `(.L_x_11900) ;  /* 0x0000029204bc7947 */ /* 0x000fea000b800000 */
[----:B------:R0:W0:Y:S04]  /*3ae0*/  SHFL.IDX PT, R39, R78, 0x1, 0x1c1f ;  /* 0x003c1f004e277f89 */ /* 0x00002800000e0000 */
[----:B---3--:R3:W0:Y:S02]  /*3af0*/  SHFL.IDX PT, R14, R77, 0x1, 0x1c1f ;  /* 0x003c1f004d0e7f89 */ /* 0x00862400000e0000 */
.L_x_12256:
[----:B------:R-:W-:Y:S05]  /*3b00*/  @P4 BRA `(.L_x_11901) ;  /* 0x0000002000004947 */ /* 0x000fea0003800000 */
[----:B0---4-:R-:W-:Y:S01]  /*3b10*/  LOP3.LUT R4, R56, 0x1, RZ, 0xc0, !PT ;  /* 0x0000000138047812 */ /* 0x011fe200078ec0ff */
[----:B------:R-:W-:Y:S03]  /*3b20*/  BSSY B1, `(.L_x_11902) ;  /* 0x0000034000017945 */ /* 0x000fe60003800000 */
[----:B------:R-:W-:-:S13]  /*3b30*/  ISETP.NE.U32.AND P0, PT, R4, 0x1, PT ;  /* 0x000000010400780c */ /* 0x000fda0003f05070 */
[----:B------:R-:W-:Y:S05]  /*3b40*/  @P0 BRA `(.L_x_11903) ;  /* 0x0000000000c40947 */ /* 0x000fea0003800000 */
[----:B------:R0:W4:Y:S01]  /*3b50*/  LDS.128 R4, [R82+0x2000] ;  /* 0x0020000052047984 */ /* 0x0001220000000c00 */
[----:B------:R-:W-:Y:S01]  /*3b60*/  ISETP.GE.AND P4, PT, R22, R79, PT ;  /* 0x0000004f1600720c */ /* 0x000fe20003f86270 */
[----:B------:R-:W-:Y:S01]  /*3b70*/  BSSY B2, `(.L_x_11904) ;  /* 0x000002d000027945 */ /* 0x000fe20003800000 */
[----:B------:R-:W-:-:S04]  /*3b80*/  LEA R10, P0, R16, R14, 0x1 ;  /* 0x0000000e100a7211 */ /* 0x000fc800078008ff */
[----:B------:R-:W-:-:S07]  /*3b90*/  LEA.HI.X R11, R16, R39, R17, 0x1, P0 ;  /* 0x00000027100b7211 */ /* 0x000fce00000f0c11 */
[----:B0-----:R-:W-:Y:S05]  /*3ba0*/  @P4 BRA `(.L_x_11905) ;  /* 0x0000000000a44947 */ /* 0x001fea0003800000 */
[--C-:B------:R-:W-:Y:S01]  /*3bb0*/  SHF.R.U64 R15, R34, 0x10, R35.reuse ;  /* 0x00000010220f7819 */ /* 0x100fe20000001223 */
[----:B----4-:R-:W-:Y:S01]  /*3bc0*/  IMAD.MOV.U32 R12, RZ, RZ, R6 ;  /* 0x000000ffff0c7224 */ /* 0x010fe200078e0006 */
        /* <DEDUP_REMOVED lines=39> */
.L_x_11905:
[----:B------:R-:W-:Y:S05]  /*3e40*/  BSYNC B2 ;  /* 0x0000000000027941 */ /* 0x000fea0003800000 */
.L_x_11904:
[----:B----4-:R0:W-:Y:S02]  /*3e50*/  ST.E.128 desc[UR42][R10.64], R4 ;  /* 0x000000040a007985 */ /* 0x0101e4000c101d2a */
.L_x_11903:
[----:B------:R-:W-:Y:S05]  /*3e60*/  BSYNC B1 ;  /* 0x0000000000017941 */ /* 0x000fea0003800000 */
.L_x_11902:
[----:B------:R-:W-:-:S13]  /*3e70*/  LOP3.LUT P0, RZ, R56, 0x2, RZ, 0xc0, !PT ;  /* 0x0000000238ff7812 */ /* 0x000fda000780c0ff */
[----:B------:R-:W-:Y:S05]  /*3e80*/  @!P0 BRA `(.L_x_11901) ;  /* 0x0000001c00208947 */ /* 0x000fea0003800000 */
[----:B0-----:R0:W4:Y:S01]  /*3e90*/  LDS.128 R4, [R81+0x2000] ;  /* 0x0020000051047984 */ /* 0x0011220000000c00 */
[----:B------:R-:W-:Y:S01]  /*3ea0*/  ISETP.GE.AND P4, PT, R186, R79, PT ;  /* 0x0000004fba00720c */ /* 0x000fe20003f86270 */
[----:B------:R-:W-:Y:S01]  /*3eb0*/  BSSY B1, `(.L_x_11906) ;  /* 0x000002d000017945 */ /* 0x000fe20003800000 */
[----:B------:R-:W-:-:S04]  /*3ec0*/  LEA R10, P0, R18, R14, 0x1 ;  /* 0x0000000e120a7211 */ /* 0x000fc800078008ff */
[----:B------:R-:W-:-:S07]  /*3ed0*/  LEA.HI.X R11, R18, R39, R184, 0x1, P0 ;  /* 0x00000027120b7211 */ /* 0x000fce00000f0cb8 */
[----:B0-----:R-:W-:Y:S05]  /*3ee0*/  @P4 BRA `(.L_x_11907) ;  /* 0x0000000000a44947 */ /* 0x001fea0003800000 */
[----:B------:R-:W-:Y:S02]  /*3ef0*/  SHF.R.U64 R13, R32, 0x10, R33 ;  /* 0x00000010200d7819 */ /* 0x000fe40000001221 */
[----:B------:R-:W-:Y:S01]  /*3f00*/  SHF.R.U64 R12, R8, 0x10, R9 ;  /* 0x00000010080c7819 */ /* 0x000fe20000001209 */
[----:B----4-:R-:W-:Y:S01]  /*3f10*/  IMAD.MOV.U32 R8, RZ, RZ, R6 ;  /* 0x000000ffff087224 */ /* 0x010fe200078e0006 */
        /* <DEDUP_REMOVED lines=38> */
.L_x_11907:
[----:B------:R-:W-:Y:S05]  /*4180*/  BSYNC B1 ;  /* 0x0000000000017941 */ /* 0x000fea0003800000 */
.L_x_11906:
[----:B----4-:R0:W-:Y:S01]  /*4190*/  ST.E.128 desc[UR42][R10.64], R4 ;  /* 0x000000040a007985 */ /* 0x0101e2000c101d2a */
[----:B------:R-:W-:Y:S05]  /*41a0*/  BRA `(.L_x_11901) ;  /* 0x0000001800587947 */ /* 0x000fea0003800000 */
.L_x_11883:
[----:B------:R-:W-:Y:S02]  /*41b0*/  IMAD R76, R50, -0x60, R26 ;  /* 0xffffffa0324c7824 */ /* 0x000fe400078e021a */
[----:B------:R-:W-:-:S03]  /*41c0*/  VIADD R38, R157, 0x40 ;  /* 0x000000409d267836 */ /* 0x000fc60000000000 */
[----:B------:R-:W-:-:S04]  /*41d0*/  VIMNMX R76, R76, 0x60, PT ;  /* 0x000000604c4c7848 */ /* 0x000fc80003fe0100 */
[----:B------:R-:W-:-:S04]  /*41e0*/  ISETP.GE.AND P0, PT, R157, R76, PT ;  /* 0x0000004c9d00720c */ /* 0x000fc80003f06270 */
[----:B------:R-:W-:-:S13]  /*41f0*/  ISETP.GE.OR P0, PT, R16, R79, P0 ;  /* 0x0000004f1000720c */ /* 0x000fda0000706670 */
[----:B------:R-:W0:Y:S01]  /*4200*/  @!P0 LDC.64 R36, c[0x0][0x3e8] ;  /* 0x0000fa00ff248b82 */ /* 0x000e220000000a00 */
[----:B------:R-:W-:Y:S02]  /*4210*/  @!P0 IMAD.MOV.U32 R4, RZ, RZ, R24 ;  /* 0x000000ffff048224 */ /* 0x000fe400078e0018 */
[----:B------:R-:W-:Y:S02]  /*4220*/  @!P0 IMAD.MOV.U32 R5, RZ, RZ, R60 ;  /* 0x000000ffff058224 */ /* 0x000fe400078e003c */
[----:B------:R-:W-:Y:S02]  /*4230*/  @!P0 IMAD R33, R67, 0x60, RZ ;  /* 0x0000006043218824 */ /* 0x000fe400078e02ff */
[----:B------:R-:W-:Y:S01]  /*4240*/  @!P0 IMAD.WIDE.U32 R6, R14, 0x60, R4 ;  /* 0x000000600e068825 */ /* 0x000fe200078e0004 */
[----:B------:R-:W1:Y:S03]  /*4250*/  @!P0 LDC.64 R8, c[0x0][0x400] ;  /* 0x00010000ff088b82 */ /* 0x000e660000000a00 */
[----:B------:R-:W-:-:S02]  /*4260*/  @!P0 IMAD.MOV.U32 R4, RZ, RZ, R44 ;  /* 0x000000ffff048224 */ /* 0x000fc400078e002c */
[----:B------:R-:W-:Y:S02]  /*4270*/  @!P0 IMAD.MOV.U32 R5, RZ, RZ, R62 ;  /* 0x000000ffff058224 */ /* 0x000fe400078e003e */
[----:B------:R-:W-:Y:S02]  /*4280*/  @!P0 IMAD R35, R80, 0x60, RZ ;  /* 0x0000006050238824 */ /* 0x000fe400078e02ff */
[----:B------:R-:W-:-:S04]  /*4290*/  @!P0 IMAD.WIDE.U32 R4, R68, 0x60, R4 ;  /* 0x0000006044048825 */ /* 0x000fc800078e0004 */
[----:B------:R-:W-:Y:S01]  /*42a0*/  @!P0 IMAD.IADD R7, R33, 0x1, R7 ;  /* 0x0000000121078824 */ /* 0x000fe200078e0207 */
[----:B------:R-:W-:Y:S01]  /*42b0*/  CS2R R32, SRZ ;  /* 0x0000000000207805 */ /* 0x000fe2000001ff00 */
[----:B------:R-:W-:Y:S01]  /*42c0*/  @!P0 IMAD.IADD R5, R35, 0x1, R5 ;  /* 0x0000000123058824 */ /* 0x000fe200078e0205 */
[C---:B0-----:R-:W-:Y:S02]  /*42d0*/  @!P0 LEA R36, P3, R6.reuse, R36, 0x1 ;  /* 0x0000002406248211 */ /* 0x041fe400078608ff */
[----:B------:R-:W-:Y:S02]  /*42e0*/  CS2R R34, SRZ ;  /* 0x0000000000227805 */ /* 0x000fe4000001ff00 */
[----:B------:R-:W-:Y:S02]  /*42f0*/  @!P0 LEA.HI.X R37, R6, R37, R7, 0x1, P3 ;  /* 0x0000002506258211 */ /* 0x000fe400018f0c07 */
[----:B------:R-:W-:Y:S02]  /*4300*/  CS2R R6, SRZ ;  /* 0x0000000000067805 */ /* 0x000fe4000001ff00 */
[----:B-1----:R-:W-:-:S04]  /*4310*/  @!P0 LEA R8, P4, R4, R8, 0x1 ;  /* 0x0000000804088211 */ /* 0x002fc800078808ff */
[----:B------:R-:W-:Y:S02]  /*4320*/  @!P0 LEA.HI.X R9, R4, R9, R5, 0x1, P4 ;  /* 0x0000000904098211 */ /* 0x000fe400020f0c05 */
[----:B------:R-:W-:-:S03]  /*4330*/  CS2R R4, SRZ ;  /* 0x0000000000047805 */ /* 0x000fc6000001ff00 */
[----:B------:R-:W5:Y:S04]  /*4340*/  @!P0 LDG.E.128 R32, desc[UR42][R8.64] ;  /* 0x0000002a08208981 */ /* 0x000f68000c1e1d00 */
[----:B------:R0:W5:Y:S01]  /*4350*/  @!P0 LDG.E.128 R4, desc[UR42][R36.64] ;  /* 0x0000002a24048981 */ /* 0x000162000c1e1d00 */
[----:B------:R-:W-:-:S04]  /*4360*/  ISETP.GE.AND P0, PT, R38, R76, PT ;  /* 0x0000004c2600720c */ /* 0x000fc80003f06270 */
[----:B------:R-:W-:Y:S01]  /*4370*/  ISETP.GE.OR P0, PT, R16, R79, P0 ;  /* 0x0000004f1000720c */ /* 0x000fe20000706670 */
[----:B------:R-:W-:Y:S01]  /*4380*/  BSSY B1, `(.L_x_11908) ;  /* 0x000001a000017945 */ /* 0x000fe20003800000 */
[----:B------:R-:W-:Y:S02]  /*4390*/  CS2R R38, SRZ ;  /* 0x0000000000267805 */ /* 0x000fe4000001ff00 */
[----:B------:R-:W-:Y:S02]  /*43a0*/  CS2R R42, SRZ ;  /* 0x00000000002a7805 */ /* 0x000fe4000001ff00 */
[----:B------:R-:W-:Y:S02]  /*43b0*/  CS2R R40, SRZ ;  /* 0x0000000000287805 */ /* 0x000fe4000001ff00 */
[----:B0-----:R-:W-:-:S05]  /*43c0*/  CS2R R36, SRZ ;  /* 0x0000000000247805 */ /* 0x001fca000001ff00 */
[----:B------:R-:W-:Y:S05]  /*43d0*/  @P0 BRA `(.L_x_11909) ;  /* 0x0000000000500947 */ /* 0x000fea0003800000 */
[C---:B------:R-:W-:Y:S01]  /*43e0*/  SHF.L.U64.HI R9, R10.reuse, 0x6, R11 ;  /* 0x000000060a097819 */ /* 0x040fe2000001020b */
[----:B------:R-:W-:Y:S01]  /*43f0*/  IMAD.SHL.U32 R8, R10, 0x40, RZ ;  /* 0x000000400a087824 */ /* 0x000fe200078e00ff */
[C---:B------:R-:W-:Y:S01]  /*4400*/  SHF.L.U64.HI R11, R12.reuse, 0x6, R13 ;  /* 0x000000060c0b7819 */ /* 0x040fe2000001020d */
[----:B------:R-:W-:Y:S01]  /*4410*/  IMAD.SHL.U32 R10, R12, 0x40, RZ ;  /* 0x000000400c0a7824 */ /* 0x000fe200078e00ff */
[----:B------:R-:W-:Y:S01]  /*4420*/  ULDC.64 UR4, c[0x0][0x3e8] ;  /* 0x0000fa0000047ab9 */ /* 0x000fe20000000a00 */
[----:B------:R-:W-:Y:S01]  /*4430*/  IMAD.WIDE.U32 R8, R14, 0x60, R8 ;  /* 0x000000600e087825 */ /* 0x000fe200078e0008 */
[----:B------:R-:W-:-:S03]  /*4440*/  ULDC.64 UR6, c[0x0][0x400] ;  /* 0x0001000000067ab9 */ /* 0x000fc60000000a00 */
[----:B------:R-:W-:Y:S01]  /*4450*/  IMAD.WIDE.U32 R10, R68, 0x60, R10 ;  /* 0x00000060440a7825 */ /* 0x000fe200078e000a */
[----:B------:R-:W-:-:S03]  /*4460*/  IADD3 R12, P0, R24, R8, RZ ;  /* 0x00000008180c7210 */ /* 0x000fc60007f1e0ff */
[----:B------:R-:W-:Y:S01]  /*4470*/  IMAD R67, R67, 0x60, RZ ;  /* 0x0000006043437824 */ /* 0x000fe200078e02ff */
[----:B------:R-:W-:Y:S01]  /*4480*/  IADD3 R8, P3, R44, R10, RZ ;  /* 0x0000000a2c087210 */ /* 0x000fe20007f7e0ff */
[----:B------:R-:W-:-:S03]  /*4490*/  IMAD R13, R80, 0x60, RZ ;  /* 0x00000060500d7824 */ /* 0x000fc600078e02ff */
[----:B------:R-:W-:Y:S02]  /*44a0*/  IADD3.X R9, R60, R67, R9, P0, !PT ;  /* 0x000000433c097210 */ /* 0x000fe400007fe409 */
[----:B------:R-:W-:Y:S02]  /*44b0*/  IADD3.X R11, R62, R13, R11, P3, !PT ;  /* 0x0000000d3e0b7210 */ /* 0x000fe40001ffe40b */
[----:B------:R-:W-:Y:S02]  /*44c0*/  LEA R36, P0, R12, UR4, 0x1 ;  /* 0x000000040c247c11 */ /* 0x000fe4000f8008ff */
[----:B------:R-:W-:Y:S02]  /*44d0*/  LEA R40, P3, R8, UR6, 0x1 ;  /* 0x0000000608287c11 */ /* 0x000fe4000f8608ff */
[----:B------:R-:W-:Y:S02]  /*44e0*/  LEA.HI.X R37, R12, UR5, R9, 0x1, P0 ;  /* 0x000000050c257c11 */ /* 0x000fe400080f0c09 */
[----:B------:R-:W-:-:S04]  /*44f0*/  LEA.HI.X R41, R8, UR7, R11, 0x1, P3 ;  /* 0x0000000708297c11 */ /* 0x000fc800098f0c0b */
[----:B------:R-:W5:Y:S04]  /*4500*/  LDG.E.128 R36, desc[UR42][R36.64] ;  /* 0x0000002a24247981 */ /* 0x000f68000c1e1d00 */
[----:B------:R-:W5:Y:S02]  /*4510*/  LDG.E.128 R40, desc[UR42][R40.64] ;  /* 0x0000002a28287981 */ /* 0x000f64000c1e1d00 */
.L_x_11909:
[----:B------:R-:W-:Y:S05]  /*4520*/  BSYNC B1 ;  /* 0x0000000000017941 */ /* 0x000fea0003800000 */
.L_x_11908:
[----:B-----5:R-:W-:Y:S01]  /*4530*/  IMAD.MOV.U32 R8, RZ, RZ, R38 ;  /* 0x000000ffff087224 */ /* 0x020fe200078e0026 */
[----:B------:R-:W-:Y:S01]  /*4540*/  ULOP3.LUT UR4, UR36, 0x1, URZ, 0xfc, !UPT ;  /* 0x0000000124047892 */ /* 0x000fe2000f8efc3f */
[----:B------:R-:W-:Y:S01]  /*4550*/  IMAD.MOV.U32 R9, RZ, RZ, R36 ;  /* 0x000000ffff097224 */ /* 0x000fe200078e0024 */
[----:B------:R-:W-:Y:S01]  /*4560*/  ISETP.GE.AND P4, PT, R16, R79, PT ;  /* 0x0000004f1000720c */ /* 0x000fe20003f86270 */
[----:B------:R-:W-:Y:S01]  /*4570*/  IMAD.MOV.U32 R10, RZ, RZ, R37 ;  /* 0x000000ffff0a7224 */ /* 0x000fe200078e0025 */
[----:B------:R-:W-:Y:S01]  /*4580*/  PRMT R81, R8, 0x7610, R81 ;  /* 0x0000761008517816 */ /* 0x000fe20000000051 */
[----:B------:R-:W-:Y:S01]  /*4590*/  IMAD.MOV.U32 R8, RZ, RZ, R39 ;  /* 0x000000ffff087224 */ /* 0x000fe200078e0027 */
[----:B------:R-:W-:Y:S01]  /*45a0*/  UISETP.NE.AND UP0, UPT, UR4, 0x3, UPT ;  /* 0x000000030400788c */ /* 0x000fe2000bf05270 */
[----:B------:R-:W-:Y:S01]  /*45b0*/  IMAD.MOV.U32 R11, RZ, RZ, R42 ;  /* 0x000000ffff0b7224 */ /* 0x000fe200078e002a */
[----:B------:R-:W-:Y:S01]  /*45c0*/  PRMT R84, R10, 0x7610, R84 ;  /* 0x000076100a547816 */ /* 0x000fe20000000054 */
[----:B------:R-:W-:Y:S01]  /*45d0*/  IMAD.MOV.U32 R10, RZ, RZ, R41 ;  /* 0x000000ffff0a7224 */ /* 0x000fe200078e0029 */
        /* <DEDUP_REMOVED lines=25> */
.L_x_11910:
[----:B------:R-:W-:Y:S01]  /*4770*/  IMAD R67, R19, 0x8, R2 ;  /* 0x0000000813437824 */ /* 0x000fe200078e0202 */
[----:B------:R-:W-:Y:S01]  /*4780*/  SHF.L.U32 R80, R185, 0x1f, RZ ;  /* 0x0000001fb9507819 */ /* 0x000fe200000006ff */
[----:B------:R-:W-:Y:S01]  /*4790*/  BSSY B1, `(.L_x_11911) ;  /* 0x0000005000017945 */ /* 0x000fe20003800000 */
[----:B------:R-:W-:Y:S02]  /*47a0*/  LOP3.LUT R8, R56, 0x1, RZ, 0xc0, !PT ;  /* 0x0000000138087812 */ /* 0x000fe400078ec0ff */
[----:B------:R-:W0:Y:S02]  /*47b0*/  SYNCS.PHASECHK.TRANS64.TRYWAIT P5, [R67+URZ+0x22890], R80 ;  /* 0x02289050430075a7 */ /* 0x000e2400080a017f */
[----:B------:R-:W-:Y:S01]  /*47c0*/  ISETP.NE.U32.AND P0, PT, R8, 0x1, PT ;  /* 0x000000010800780c */ /* 0x000fe20003f05070 */
[----:B0-----:R-:W-:-:S12]  /*47d0*/  @!P5 BRA `(.L_x_11912) ;  /* 0x0000028400c4d947 */ /* 0x001fd80003800000 */
.L_x_12257:
[----:B------:R-:W-:Y:S05]  /*47e0*/  BSYNC B1 ;  /* 0x0000000000017941 */ /* 0x000fea0003800000 */
.L_x_11911:
[----:B------:R-:W-:-:S03]  /*47f0*/  UMOV UR4, 0xffffffff ;  /* 0xffffffff00047882 */ /* 0x000fc60000000000 */
[----:B------:R-:W-:Y:S05]  /*4800*/  BRA.DIV UR4, `(.L_x_11913) ;  /* 0x0000028604cc7947 */ /* 0x000fea000b800000 */
[----:B------:R1:W2:Y:S04]  /*4810*/  SHFL.IDX PT, R71, R78, RZ, 0x1c1f ;  /* 0x001c1fff4e477589 */ /* 0x0002a800000e0000 */
[----:B------:R1:W3:Y:S02]  /*4820*/  SHFL.IDX PT, R70, R77, RZ, 0x1c1f ;  /* 0x001c1fff4d467589 */ /* 0x0002e400000e0000 */
.L_x_12261:
[----:B------:R-:W-:Y:S01]  /*4830*/  ISETP.GE.OR P5, PT, R157, R76, P0 ;  /* 0x0000004c9d00720c */ /* 0x000fe200007a6670 */
[----:B------:R-:W-:Y:S01]  /*4840*/  BSSY B1, `(.L_x_11914) ;  /* 0x000006e000017945 */ /* 0x000fe20003800000 */
[----:B------:R-:W-:-:S11]  /*4850*/  IMAD.SHL.U32 R79, R79, 0x2, RZ ;  /* 0x000000024f4f7824 */ /* 0x000fd600078e00ff */
[----:B------:R-:W-:Y:S05]  /*4860*/  @P5 BRA `(.L_x_11915) ;  /* 0x0000000400ac5947 */ /* 0x000fea0003800000 */
[----:B------:R-:W4:Y:S01]  /*4870*/  LDC R10, c[0x0][0x2f4] ;  /* 0x0000bd00ff0a7b82 */ /* 0x000f220000000800 */
[----:B------:R-:W-:Y:S01]  /*4880*/  IMAD.SHL.U32 R69, R64, 0x8, RZ ;  /* 0x0000000840457824 */ /* 0x000fe200078e00ff */
[----:B------:R-:W-:Y:S03]  /*4890*/  BSSY B2, `(.L_x_11916) ;  /* 0x0000066000027945 */ /* 0x000fe60003800000 */
[----:B--23--:R-:W-:-:S04]  /*48a0*/  IMAD.WIDE R68, R69, 0x2, R70 ;  /* 0x0000000245447825 */ /* 0x00cfc800078e0246 */
[----:B----4-:R-:W-:-:S05]  /*48b0*/  IMAD.IADD R8, R10, 0x1, -R79 ;  /* 0x000000010a087824 */ /* 0x010fca00078e0a4f */
[----:B------:R-:W-:-:S04]  /*48c0*/  SEL R8, R79, R8, !P1 ;  /* 0x000000084f087207 */ /* 0x000fc80004800000 */
[----:B------:R-:W-:-:S04]  /*48d0*/  SHF.R.S32.HI R9, RZ, 0x1f, R8 ;  /* 0x0000001fff097819 */ /* 0x000fc80000011408 */
[----:B------:R-:W-:-:S04]  /*48e0*/  LEA.HI R9, R9, R8, RZ, 0x4 ;  /* 0x0000000809097211 */ /* 0x000fc800078f20ff */
[----:B------:R-:W-:-:S05]  /*48f0*/  LEA.HI.SX32 R9, R9, R64, 0x1c ;  /* 0x0000004009097211 */ /* 0x000fca00078fe2ff */
[----:B------:R-:W-:-:S05]  /*4900*/  IMAD.SHL.U32 R85, R9, 0x8, RZ ;  /* 0x0000000809557824 */ /* 0x000fca00078e00ff */
[----:B------:R-:W-:Y:S02]  /*4910*/  LOP3.LUT R9, R52, 0x38, R85, 0xf8, !PT ;  /* 0x0000003834097812 */ /* 0x000fe400078ef855 */
[----:B------:R-:W-:Y:S02]  /*4920*/  ISETP.GE.AND P5, PT, R85, R10, PT ;  /* 0x0000000a5500720c */ /* 0x000fe40003fa6270 */
[----:B------:R-:W-:-:S05]  /*4930*/  LOP3.LUT R9, R9, R54, RZ, 0x3c, !PT ;  /* 0x0000003609097212 */ /* 0x000fca00078e3cff */
[----:B------:R-:W-:Y:S02]  /*4940*/  IMAD R8, R198, 0x200, R9 ;  /* 0x00000200c6087824 */ /* 0x000fe400078e0209 */
[C---:B------:R-:W-:Y:S02]  /*4950*/  IMAD R9, R19.reuse, 0x1800, R65 ;  /* 0x0000180013097824 */ /* 0x040fe400078e0241 */
[----:B------:R-:W-:Y:S02]  /*4960*/  IMAD R11, R19, 0x1800, R8 ;  /* 0x00001800130b7824 */ /* 0x000fe400078e0208 */
[--C-:B------:R-:W-:Y:S02]  /*4970*/  IMAD R9, R9, 0x2, R2.reuse ;  /* 0x0000000209097824 */ /* 0x100fe400078e0202 */
[----:B------:R-:W-:Y:S02]  /*4980*/  IMAD R12, R11, 0x2, R2 ;  /* 0x000000020b0c7824 */ /* 0x000fe400078e0202 */
[----:B------:R-:W-:-:S02]  /*4990*/  @!P5 IMAD.WIDE R70, R85, 0x2, R70 ;  /* 0x000000025546d825 */ /* 0x000fc400078e0246 */
[----:B------:R-:W2:Y:S04]  /*49a0*/  LDS.128 R8, [R9+0x1c400] ;  /* 0x01c4000009087984 */ /* 0x000ea80000000c00 */
[----:B------:R-:W3:Y:S01]  /*49b0*/  LDS.128 R12, [R12+0x1c400] ;  /* 0x01c400000c0c7984 */ /* 0x000ee20000000c00 */
[----:B------:R-:W-:Y:S05]  /*49c0*/  @P4 BRA `(.L_x_11917) ;  /* 0x0000000400484947 */ /* 0x000fea0003800000 */
[----:B------:R-:W-:Y:S02]  /*49d0*/  SHF.R.U32.HI R88, RZ, 0x10, R33 ;  /* 0x00000010ff587819 */ /* 0x000fe40000011621 */
[--C-:B------:R-:W-:Y:S02]  /*49e0*/  SHF.R.U64 R85, R4, 0x10, R5.reuse ;  /* 0x0000001004557819 */ /* 0x100fe40000001205 */
[----:B------:R-:W-:Y:S01]  /*49f0*/  SHF.R.U32.HI R89, RZ, 0x10, R5 ;  /* 0x00000010ff597819 */ /* 0x000fe20000011605 */
[----:B------:R-:W-:Y:S01]  /*4a00*/  HADD2.F32 R88, -RZ, R88.H0_H0 ;  /* 0x20000058ff587230 */ /* 0x000fe20000004100 */
[--C-:B------:R-:W-:Y:S01]  /*4a10*/  SHF.R.U64 R4, R6, 0x10, R7.reuse ;  /* 0x0000001006047819 */ /* 0x100fe20000001207 */
[----:B--2---:R-:W-:Y:S01]  /*4a20*/  HADD2.F32 R6, -RZ, R9.H0_H0 ;  /* 0x20000009ff067230 */ /* 0x004fe20000004100 */
[----:B------:R-:W-:Y:S01]  /*4a30*/  SHF.R.U32.HI R93, RZ, 0x10, R7 ;  /* 0x00000010ff5d7819 */ /* 0x000fe20000011607 */
[----:B---3--:R-:W-:Y:S01]  /*4a40*/  HADD2.F32 R7, -RZ, R13.H0_H0 ;  /* 0x2000000dff077230 */ /* 0x008fe20000004100 */
[--C-:B------:R-:W-:Y:S01]  /*4a50*/  SHF.R.U64 R5, R34, 0x10, R35.reuse ;  /* 0x0000001022057819 */ /* 0x100fe20000001223 */
[----:B------:R-:W-:Y:S01]  /*4a60*/  HADD2.F32 R9, -RZ, R9.H1_H1 ;  /* 0x30000009ff097230 */ /* 0x000fe20000004100 */
[----:B------:R-:W-:Y:S01]  /*4a70*/  SHF.R.U32.HI R91, RZ, 0x10, R35 ;  /* 0x00000010ff5b7819 */ /* 0x000fe20000011623 */
[----:B------:R-:W-:Y:S01]  /*4a80*/  HADD2.F32 R35, -RZ, R90.H1_H1 ;  /* 0x3000005aff237230 */ /* 0x000fe20000004100 */
[----:B------:R-:W-:Y:S01]  /*4a90*/  SHF.R.U64 R32, R32, 0x10, R33 ;  /* 0x0000001020207819 */ /* 0x000fe20000001221 */
[----:B------:R-:W-:-:S02]  /*4aa0*/  IMAD.MOV.U32 R33, RZ, RZ, R8 ;  /* 0x000000ffff217224 */ /* 0x000fc400078e0008 */
[----:B------:R-:W-:Y:S02]  /*4ab0*/  HADD2.F32 R8, -RZ, R13.H1_H1 ;  /* 0x3000000dff087230 */ /* 0x000fe40000004100 */
[----:B------:R-:W-:Y:S02]  /*4ac0*/  IMAD.MOV.U32 R34, RZ, RZ, R12 ;  /* 0x000000ffff227224 */ /* 0x000fe400078e000c */
        /* <DEDUP_REMOVED lines=8> */
[-C--:B------:R-:W-:Y:S01]  /*4b50*/  FFMA.FTZ R8, R8, R13.reuse, R35 ;  /* 0x0000000d08087223 */ /* 0x080fe20000010023 */
[----:B------:R-:W-:Y:S01]  /*4b60*/  FFMA.FTZ R9, R9, R13, -R92 ;  /* 0x0000000d09097223 */ /* 0x000fe2000001085c */
[----:B------:R-:W-:-:S02]  /*4b70*/  HADD2.F32 R35, -RZ, R15.H0_H0 ;  /* 0x2000000fff237230 */ /* 0x000fc40000004100 */
[----:B------:R-:W-:Y:S02]  /*4b80*/  HADD2.F32 R15, -RZ, R15.H1_H1 ;  /* 0x3000000fff0f7230 */ /* 0x000fe40000004100 */
[----:B------:R-:W-:Y:S01]  /*4b90*/  HADD2.F32 R92, -RZ, R91.H0_H0 ;  /* 0x2000005bff5c7230 */ /* 0x000fe20000004100 */
[----:B------:R-:W-:Y:S01]  /*4ba0*/  F2FP.F16.F32.PACK_AB R9, R9, R6 ;  /* 0x000000060909723e */ /* 0x000fe200000000ff */
[--C-:B------:R-:W-:Y:S02]  /*4bb0*/  HADD2.F32 R13, -RZ, R11.reuse.H1_H1 ;  /* 0x3000000bff0d7230 */ /* 0x100fe40000004100 */
[----:B------:R-:W-:Y:S02]  /*4bc0*/  HADD2.F32 R89, -RZ, R94.H1_H1 ;  /* 0x3000005eff597230 */ /* 0x000fe40000004100 */
[-C--:B------:R-:W-:Y:S01]  /*4bd0*/  FMUL.FTZ R96, R15, R92.reuse ;  /* 0x0000005c0f607220 */ /* 0x080fe20000410000 */
[----:B------:R-:W-:Y:S02]  /*4be0*/  HADD2.F32 R12, -RZ, R11.H0_H0 ;  /* 0x2000000bff0c7230 */ /* 0x000fe40000004100 */
[----:B------:R-:W-:Y:S01]  /*4bf0*/  FMUL.FTZ R92, R13, R92 ;  /* 0x0000005c0d5c7220 */ /* 0x000fe20000410000 */
[----:B------:R-:W-:-:S02]  /*4c00*/  HADD2.F32 R90, -RZ, R93.H0_H0 ;  /* 0x2000005dff5a7230 */ /* 0x000fc40000004100 */
[-C--:B------:R-:W-:Y:S01]  /*4c10*/  FMUL.FTZ R11, R35, R89.reuse ;  /* 0x00000059230b7220 */ /* 0x080fe20000410000 */
[----:B------:R-:W-:Y:S02]  /*4c20*/  HADD2.F32 R88, -RZ, R94.H0_H0 ;  /* 0x2000005eff587230 */ /* 0x000fe40000004100 */
[C---:B------:R-:W-:Y:S01]  /*4c30*/  FMUL.FTZ R94, R12.reuse, R89 ;  /* 0x000000590c5e7220 */ /* 0x040fe20000410000 */
[----:B------:R-:W-:Y:S02]  /*4c40*/  HADD2.F32 R32, -RZ, R32.H0_H0 ;  /* 0x20000020ff207230 */ /* 0x000fe40000004100 */
[-C--:B------:R-:W-:Y:S01]  /*4c50*/  FFMA.FTZ R89, R15, R90.reuse, R92 ;  /* 0x0000005a0f597223 */ /* 0x080fe2000001005c */
[----:B------:R-:W-:Y:S01]  /*4c60*/  FFMA.FTZ R96, R13, R90, -R96 ;  /* 0x0000005a0d607223 */ /* 0x000fe20000010860 */
[----:B------:R-:W-:Y:S02]  /*4c70*/  HADD2.F32 R15, -RZ, R34.H0_H0 ;  /* 0x20000022ff0f7230 */ /* 0x000fe40000004100 */
[----:B------:R-:W-:Y:S01]  /*4c80*/  FFMA.FTZ R11, R12, R88, -R11 ;  /* 0x000000580c0b7223 */ /* 0x000fe2000001080b */
[----:B------:R-:W-:-:S02]  /*4c90*/  HADD2.F32 R90, -RZ, R87.H0_H0 ;  /* 0x20000057ff5a7230 */ /* 0x000fc40000004100 */
[----:B------:R-:W-:Y:S01]  /*4ca0*/  FFMA.FTZ R12, R35, R88, R94 ;  /* 0x00000058230c7223 */ /* 0x000fe2000001005e */
[----:B------:R-:W-:Y:S02]  /*4cb0*/  HADD2.F32 R34, -RZ, R34.H1_H1 ;  /* 0x30000022ff227230 */ /* 0x000fe40000004100 */
[----:B------:R-:W-:Y:S02]  /*4cc0*/  HADD2.F32 R13, -RZ, R33.H0_H0 ;  /* 0x20000021ff0d7230 */ /* 0x000fe40000004100 */
[----:B------:R-:W-:Y:S01]  /*4cd0*/  FMUL.FTZ R92, R15, R90 ;  /* 0x0000005a0f5c7220 */ /* 0x000fe20000410000 */
[----:B------:R-:W-:Y:S02]  /*4ce0*/  HADD2.F32 R88, -RZ, R87.H1_H1 ;  /* 0x30000057ff587230 */ /* 0x000fe40000004100 */
[----:B------:R-:W-:Y:S01]  /*4cf0*/  FMUL.FTZ R94, R34, R32 ;  /* 0x00000020225e7220 */ /* 0x000fe20000410000 */
[----:B------:R-:W-:Y:S02]  /*4d00*/  HADD2.F32 R33, -RZ, R33.H1_H1 ;  /* 0x30000021ff217230 */ /* 0x000fe40000004100 */
[----:B------:R-:W-:Y:S01]  /*4d10*/  FMUL.FTZ R90, R13, R90 ;  /* 0x0000005a0d5a7220 */ /* 0x000fe20000410000 */
[----:B------:R-:W-:-:S02]  /*4d20*/  HADD2.F32 R85, -RZ, R85.H0_H0 ;  /* 0x20000055ff557230 */ /* 0x000fc40000004100 */
[----:B------:R-:W-:Y:S01]  /*4d30*/  FFMA.FTZ R92, R13, R88, -R92 ;  /* 0x000000580d5c7223 */ /* 0x000fe2000001085c */
[----:B------:R-:W-:Y:S02]  /*4d40*/  HADD2.F32 R13, -RZ, R14.H0_H0 ;  /* 0x2000000eff0d7230 */ /* 0x000fe40000004100 */
[C---:B------:R-:W-:Y:S01]  /*4d50*/  FMUL.FTZ R87, R33.reuse, R32 ;  /* 0x0000002021577220 */ /* 0x040fe20000410000 */
[--C-:B------:R-:W-:Y:S02]  /*4d60*/  HADD2.F32 R32, -RZ, R86.reuse.H1_H1 ;  /* 0x30000056ff207230 */ /* 0x100fe40000004100 */
[----:B------:R-:W-:Y:S01]  /*4d70*/  FFMA.FTZ R35, R33, R85, -R94 ;  /* 0x0000005521237223 */ /* 0x000fe2000001085e */
[----:B------:R-:W-:Y:S02]  /*4d80*/  HADD2.F32 R33, -RZ, R5.H0_H0 ;  /* 0x20000005ff217230 */ /* 0x000fe40000004100 */
[----:B------:R-:W-:Y:S01]  /*4d90*/  FFMA.FTZ R90, R15, R88, R90 ;  /* 0x000000580f5a7223 */ /* 0x000fe2000001005a */
[----:B------:R-:W-:-:S02]  /*4da0*/  HADD2.F32 R86, -RZ, R86.H0_H0 ;  /* 0x20000056ff567230 */ /* 0x000fc40000004100 */
[----:B------:R-:W-:Y:S01]  /*4db0*/  FFMA.FTZ R87, R34, R85, R87 ;  /* 0x0000005522577223 */ /* 0x000fe20000010057 */
[----:B------:R-:W-:Y:S01]  /*4dc0*/  HADD2.F32 R5, -RZ, R10.H0_H0 ;  /* 0x2000000aff057230 */ /* 0x000fe20000004100 */
[----:B------:R-:W-:Y:S01]  /*4dd0*/  F2FP.F16.F32.PACK_AB R11, R96, R11 ;  /* 0x0000000b600b723e */ /* 0x000fe200000000ff */
[----:B------:R-:W-:Y:S02]  /*4de0*/  HADD2.F32 R14, -RZ, R14.H1_H1 ;  /* 0x3000000eff0e7230 */ /* 0x000fe40000004100 */
[----:B------:R-:W-:Y:S02]  /*4df0*/  HADD2.F32 R10, -RZ, R10.H1_H1 ;  /* 0x3000000aff0a7230 */ /* 0x000fe40000004100 */
[----:B------:R-:W-:Y:S02]  /*4e00*/  HADD2.F32 R15, -RZ, R4.H0_H0 ;  /* 0x20000004ff0f7230 */ /* 0x000fe40000004100 */
[-C--:B------:R-:W-:Y:S01]  /*4e10*/  FMUL.FTZ R4, R13, R86.reuse ;  /* 0x000000560d047220 */ /* 0x080fe20000410000 */
        /* <DEDUP_REMOVED lines=12> */
[----:B------:R-:W-:-:S07]  /*4ee0*/  F2FP.F16.F32.PACK_AB R14, R33, R86 ;  /* 0x00000056210e723e */ /* 0x000fce00000000ff */
.L_x_11917:
[----:B------:R-:W-:Y:S05]  /*4ef0*/  BSYNC B2 ;  /* 0x0000000000027941 */ /* 0x000fea0003800000 */
.L_x_11916:
[----:B--2---:R4:W-:Y:S04]  /*4f00*/  ST.E.128 desc[UR42][R68.64], R8 ;  /* 0x0000000844007985 */ /* 0x0049e8000c101d2a */
[----:B---3--:R4:W-:Y:S02]  /*4f10*/  @!P5 ST.E.128 desc[UR42][R70.64], R12 ;  /* 0x0000000c4600d985 */ /* 0x0089e4000c101d2a */
.L_x_11915:
[----:B------:R-:W-:Y:S05]  /*4f20*/  BSYNC B1 ;  /* 0x0000000000017941 */ /* 0x000fea0003800000 */
.L_x_11914:
[----:B------:R-:W-:-:S03]  /*4f30*/  UMOV UR4, 0xffffffff ;  /* 0xffffffff00047882 */ /* 0x000fc60000000000 */
[----:B------:R-:W-:Y:S05]  /*4f40*/  BRA.DIV UR4, `(.L_x_11918) ;  /* 0x0000028204487947 */ /* 0x000fea000b800000 */
[----:B-1----:R-:W1:Y:S04]  /*4f50*/  SHFL.IDX PT, R78, R78, 0x1, 0x1c1f ;  /* 0x003c1f004e4e7f89 */ /* 0x002e6800000e0000 */
[----:B----4-:R4:W0:Y:S02]  /*4f60*/  SHFL.IDX PT, R14, R77, 0x1, 0x1c1f ;  /* 0x003c1f004d0e7f89 */ /* 0x01082400000e0000 */
.L_x_12265:
[----:B------:R-:W-:Y:S02]  /*4f70*/  VIADD R4, R157, 0x40 ;  /* 0x000000409d047836 */ /* 0x000fe40000000000 */
[----:B0-----:R-:W-:Y:S02]  /*4f80*/  IMAD.MOV.U32 R12, RZ, RZ, R14 ;  /* 0x000000ffff0c7224 */ /* 0x001fe400078e000e */
[----:B-1----:R-:W-:Y:S01]  /*4f90*/  IMAD.MOV.U32 R13, RZ, RZ, R78 ;  /* 0x000000ffff0d7224 */ /* 0x002fe200078e004e */
[----:B------:R-:W-:-:S13]  /*4fa0*/  ISETP.GE.OR P0, PT, R4, R76, P0 ;  /* 0x0000004c0400720c */ /* 0x000fda0000706670 */
[----:B------:R-:W-:Y:S05]  /*4fb0*/  @P0 BRA `(.L_x_11901) ;  /* 0x0000000800d40947 */ /* 0x000fea0003800000 */
[----:B------:R-:W0:Y:S01]  /*4fc0*/  LDC R32, c[0x0][0x2f4] ;  /* 0x0000bd00ff207b82 */ /* 0x000e220000000800 */
[----:B------:R-:W-:Y:S01]  /*4fd0*/  SHF.R.U32.HI R5, RZ, 0x3, R194 ;  /* 0x00000003ff057819 */ /* 0x000fe200000116c2 */
[----:B------:R-:W-:Y:S01]  /*4fe0*/  IMAD.SHL.U32 R15, R64, 0x8, RZ ;  /* 0x00000008400f7824 */ /* 0x000fe200078e00ff */
[----:B------:R-:W-:Y:S03]  /*4ff0*/  BSSY B1, `(.L_x_11919) ;  /* 0x0000067000017945 */ /* 0x000fe60003800000 */
[----:B------:R-:W-:-:S04]  /*5000*/  IMAD.WIDE R14, R15, 0x2, R12 ;  /* 0x000000020f0e7825 */ /* 0x000fc800078e020c */
[----:B0-----:R-:W-:-:S05]  /*5010*/  @P1 IMAD.IADD R79, R32, 0x1, -R79 ;  /* 0x00000001204f1824 */ /* 0x001fca00078e0a4f */
[----:B------:R-:W-:-:S04]  /*5020*/  SHF.R.S32.HI R4, RZ, 0x1f, R79 ;  /* 0x0000001fff047819 */ /* 0x000fc8000001144f */
[----:B------:R-:W-:-:S04]  /*5030*/  LEA.HI R79, R4, R79, RZ, 0x4 ;  /* 0x0000004f044f7211 */ /* 0x000fc800078f20ff */
[----:B------:R-:W-:-:S05]  /*5040*/  LEA.HI.SX32 R33, R79, R64, 0x1c ;  /* 0x000000404f217211 */ /* 0x000fca00078fe2ff */
[----:B------:R-:W-:-:S05]  /*5050*/  IMAD.SHL.U32 R33, R33, 0x8, RZ ;  /* 0x0000000821217824 */ /* 0x000fca00078e00ff */
[----:B------:R-:W-:-:S04]  /*5060*/  LOP3.LUT R4, R194, 0x38, R33, 0xf8, !PT ;  /* 0x00000038c2047812 */ /* 0x000fc800078ef821 */
[----:B------:R-:W-:Y:S01]  /*5070*/  LOP3.LUT R4, R4, R5, RZ, 0x3c, !PT ;  /* 0x0000000504047212 */ /* 0x000fe200078e3cff */
[----:B------:R-:W-:-:S04]  /*5080*/  IMAD R5, R19, 0x1800, R66 ;  /* 0x0000180013057824 */ /* 0x000fc800078e0242 */
[----:B------:R-:W-:Y:S02]  /*5090*/  IMAD.IADD R4, R199, 0x1, R4 ;  /* 0x00000001c7047824 */ /* 0x000fe400078e0204 */
[----:B------:R-:W-:Y:S02]  /*50a0*/  IMAD R5, R5, 0x2, R2 ;  /* 0x0000000205057824 */ /* 0x000fe400078e0202 */
[----:B------:R-:W-:-:S04]  /*50b0*/  IMAD R7, R19, 0x1800, R4 ;  /* 0x0000180013077824 */ /* 0x000fc800078e0204 */
[----:B------:R-:W-:Y:S02]  /*50c0*/  IMAD R8, R7, 0x2, R2 ;  /* 0x0000000207087824 */ /* 0x000fe400078e0202 */
[----:B------:R-:W0:Y:S04]  /*50d0*/  LDS.128 R4, [R5+0x1c400] ;  /* 0x01c4000005047984 */ /* 0x000e280000000c00 */
[----:B------:R-:W1:Y:S01]  /*50e0*/  LDS.128 R8, [R8+0x1c400] ;  /* 0x01c4000008087984 */ /* 0x000e620000000c00 */
[----:B------:R-:W-:Y:S05]  /*50f0*/  @P4 BRA `(.L_x_11920) ;  /* 0x0000000400584947 */ /* 0x000fea0003800000 */
[----:B------:R-:W-:Y:S02]  /*5100*/  SHF.R.U32.HI R68, RZ, 0x10, R41 ;  /* 0x00000010ff447819 */ /* 0x000fe40000011629 */
[--C-:B------:R-:W-:Y:S01]  /*5110*/  SHF.R.U64 R34, R38, 0x10, R39.reuse ;  /* 0x0000001026227819 */ /* 0x100fe20000001227 */
[----:B-1----:R-:W-:Y:S01]  /*5120*/  IMAD.MOV.U32 R38, RZ, RZ, R8 ;  /* 0x000000ffff267224 */ /* 0x002fe200078e0008 */
[----:B------:R-:W-:Y:S01]  /*5130*/  SHF.R.U32.HI R69, RZ, 0x10, R39 ;  /* 0x00000010ff457819 */ /* 0x000fe20000011627 */
[----:B------:R-:W-:Y:S01]  /*5140*/  IMAD.MOV.U32 R39, RZ, RZ, R11 ;  /* 0x000000ffff277224 */ /* 0x000fe200078e000b */
[----:B---3--:R-:W-:Y:S01]  /*5150*/  SHF.R.U32.HI R70, RZ, 0x10, R37 ;  /* 0x00000010ff467819 */ /* 0x008fe20000011625 */
[--C-:B------:R-:W-:Y:S01]  /*5160*/  HADD2.F32 R11, -RZ, R9.reuse.H0_H0 ;  /* 0x20000009ff0b7230 */ /* 0x100fe20000004100 */
[----:B--2---:R-:W-:Y:S01]  /*5170*/  SHF.R.U64 R71, R40, 0x10, R41 ;  /* 0x0000001028477819 */ /* 0x004fe20000001229 */
[----:B0-----:R-:W-:Y:S01]  /*5180*/  IMAD.MOV.U32 R8, RZ, RZ, R7 ;  /* 0x000000ffff087224 */ /* 0x001fe200078e0007 */
[----:B------:R-:W-:Y:S01]  /*5190*/  SHF.R.U64 R35, R42, 0x10, R43 ;  /* 0x000000102a237819 */ /* 0x000fe2000000122b */
[----:B------:R-:W-:Y:S01]  /*51a0*/  HADD2.F32 R9, -RZ, R9.H1_H1 ;  /* 0x30000009ff097230 */ /* 0x000fe20000004100 */
[----:B------:R-:W-:Y:S01]  /*51b0*/  SHF.R.U64 R36, R36, 0x10, R37 ;  /* 0x0000001024247819 */ /* 0x000fe20000001225 */
[----:B------:R-:W-:Y:S01]  /*51c0*/  HADD2.F32 R68, -RZ, R68.H0_H0 ;  /* 0x20000044ff447230 */ /* 0x000fe20000004100 */
[----:B------:R-:W-:Y:S01]  /*51d0*/  SHF.R.U32.HI R41, RZ, 0x10, R43 ;  /* 0x00000010ff297819 */ /* 0x000fe2000001162b */
[----:B------:R-:W-:-:S02]  /*51e0*/  HADD2.F32 R7, -RZ, R5.H1_H1 ;  /* 0x30000005ff077230 */ /* 0x000fc40000004100 */
[----:B------:R-:W-:Y:S02]  /*51f0*/  HADD2.F32 R40, -RZ, R84.H0_H0 ;  /* 0x20000054ff287230 */ /* 0x000fe40000004100 */
[----:B------:R-:W-:Y:S02]  /*5200*/  HADD2.F32 R42, -RZ, R70.H0_H0 ;  /* 0x20000046ff2a7230 */ /* 0x000fe40000004100 */
[-C--:B------:R-:W-:Y:S01]  /*5210*/  FMUL.FTZ R70, R9, R68.reuse ;  /* 0x0000004409467220 */ /* 0x080fe20000410000 */
[----:B------:R-:W-:Y:S02]  /*5220*/  IMAD.MOV.U32 R37, RZ, RZ, R4 ;  /* 0x000000ffff257224 */ /* 0x000fe400078e0004 */
[C---:B------:R-:W-:Y:S01]  /*5230*/  FMUL.FTZ R68, R7.reuse, R68 ;  /* 0x0000004407447220 */ /* 0x040fe20000410000 */
[----:B------:R-:W-:Y:S02]  /*5240*/  HADD2.F32 R84, -RZ, R84.H1_H1 ;  /* 0x30000054ff547230 */ /* 0x000fe40000004100 */
[----:B------:R-:W-:Y:S01]  /*5250*/  FFMA.FTZ R43, R7, R42, -R70 ;  /* 0x0000002a072b7223 */ /* 0x000fe20000010846 */
[----:B------:R-:W-:-:S02]  /*5260*/  HADD2.F32 R4, -RZ, R5.H0_H0 ;  /* 0x20000005ff047230 */ /* 0x000fc40000004100 */
[----:B------:R-:W-:Y:S01]  /*5270*/  FFMA.FTZ R68, R9, R42, R68 ;  /* 0x0000002a09447223 */ /* 0x000fe20000010044 */
[--C-:B------:R-:W-:Y:S02]  /*5280*/  HADD2.F32 R9, -RZ, R39.reuse.H0_H0 ;  /* 0x20000027ff097230 */ /* 0x100fe40000004100 */
[-C--:B------:R-:W-:Y:S01]  /*5290*/  FMUL.FTZ R5, R11, R84.reuse ;  /* 0x000000540b057220 */ /* 0x080fe20000410000 */
[----:B------:R-:W-:Y:S02]  /*52a0*/  HADD2.F32 R39, -RZ, R39.H1_H1 ;  /* 0x30000027ff277230 */ /* 0x000fe40000004100 */
[C---:B------:R-:W-:Y:S01]  /*52b0*/  FMUL.FTZ R84, R4.reuse, R84 ;  /* 0x0000005404547220 */ /* 0x040fe20000410000 */
[----:B------:R-:W-:Y:S02]  /*52c0*/  HADD2.F32 R41, -RZ, R41.H0_H0 ;  /* 0x20000029ff297230 */ /* 0x000fe40000004100 */
[----:B------:R-:W-:Y:S01]  /*52d0*/  FFMA.FTZ R4, R4, R40, -R5 ;  /* 0x0000002804047223 */ /* 0x000fe20000010805 */
[----:B------:R-:W-:-:S02]  /*52e0*/  HADD2.F32 R42, -RZ, R83.H0_H0 ;  /* 0x20000053ff2a7230 */ /* 0x000fc40000004100 */
[----:B------:R-:W-:Y:S01]  /*52f0*/  FFMA.FTZ R5, R11, R40, R84 ;  /* 0x000000280b057223 */ /* 0x000fe20000010054 */
[--C-:B------:R-:W-:Y:S02]  /*5300*/  HADD2.F32 R7, -RZ, R8.reuse.H0_H0 ;  /* 0x20000008ff077230 */ /* 0x100fe40000004100 */
[----:B------:R-:W-:Y:S02]  /*5310*/  HADD2.F32 R8, -RZ, R8.H1_H1 ;  /* 0x30000008ff087230 */ /* 0x000fe40000004100 */
[-C--:B------:R-:W-:Y:S01]  /*5320*/  FMUL.FTZ R70, R9, R42.reuse ;  /* 0x0000002a09467220 */ /* 0x080fe20000410000 */
[----:B------:R-:W-:Y:S02]  /*5330*/  HADD2.F32 R11, -RZ, R69.H0_H0 ;  /* 0x20000045ff0b7230 */ /* 0x000fe40000004100 */
[-C--:B------:R-:W-:Y:S01]  /*5340*/  FMUL.FTZ R69, R39, R41.reuse ;  /* 0x0000002927457220 */ /* 0x080fe20000410000 */
[----:B------:R-:W-:Y:S02]  /*5350*/  HADD2.F32 R40, -RZ, R81.H1_H1 ;  /* 0x30000051ff287230 */ /* 0x000fe40000004100 */
[C---:B------:R-:W-:Y:S01]  /*5360*/  FMUL.FTZ R78, R8.reuse, R41 ;  /* 0x00000029084e7220 */ /* 0x040fe20000410000 */
[----:B------:R-:W-:Y:S01]  /*5370*/  FMUL.FTZ R42, R7, R42 ;  /* 0x0000002a072a7220 */ /* 0x000fe20000410000 */
[----:B------:R-:W-:Y:S01]  /*5380*/  FFMA.FTZ R69, R8, R11, -R69 ;  /* 0x0000000b08457223 */ /* 0x000fe20000010845 */
[----:B------:R-:W-:-:S02]  /*5390*/  HADD2.F32 R83, -RZ, R83.H1_H1 ;  /* 0x30000053ff537230 */ /* 0x000fc40000004100 */
[-C--:B------:R-:W-:Y:S01]  /*53a0*/  FFMA.FTZ R70, R7, R40.reuse, -R70 ;  /* 0x0000002807467223 */ /* 0x080fe20000010846 */
[----:B------:R-:W-:Y:S02]  /*53b0*/  HADD2.F32 R8, -RZ, R38.H0_H0 ;  /* 0x20000026ff087230 */ /* 0x000fe40000004100 */
[----:B------:R-:W-:Y:S01]  /*53c0*/  FFMA.FTZ R41, R9, R40, R42 ;  /* 0x0000002809297223 */ /* 0x000fe2000001002a */
[----:B------:R-:W-:Y:S02]  /*53d0*/  HADD2.F32 R7, -RZ, R37.H0_H0 ;  /* 0x20000025ff077230 */ /* 0x000fe40000004100 */
[----:B------:R-:W-:Y:S01]  /*53e0*/  FFMA.FTZ R78, R39, R11, R78 ;  /* 0x0000000b274e7223 */ /* 0x000fe2000001004e */
[----:B------:R-:W-:Y:S02]  /*53f0*/  HADD2.F32 R9, -RZ, R82.H0_H0 ;  /* 0x20000052ff097230 */ /* 0x000fe40000004100 */
[----:B------:R-:W-:Y:S01]  /*5400*/  FMUL.FTZ R40, R8, R83 ;  /* 0x0000005308287220 */ /* 0x000fe20000410000 */
[----:B------:R-:W-:-:S02]  /*5410*/  HADD2.F32 R11, -RZ, R71.H0_H0 ;  /* 0x20000047ff0b7230 */ /* 0x000fc40000004100 */
[C---:B------:R-:W-:Y:S01]  /*5420*/  FMUL.FTZ R83, R7.reuse, R83 ;  /* 0x0000005307537220 */ /* 0x040fe20000410000 */
[----:B------:R-:W-:Y:S02]  /*5430*/  HADD2.F32 R38, -RZ, R38.H1_H1 ;  /* 0x30000026ff267230 */ /* 0x000fe40000004100 */
[-C--:B------:R-:W-:Y:S01]  /*5440*/  FFMA.FTZ R40, R7, R9.reuse, -R40 ;  /* 0x0000000907287223 */ /* 0x080fe20000010828 */
[----:B------:R-:W-:Y:S02]  /*5450*/  HADD2.F32 R37, -RZ, R37.H1_H1 ;  /* 0x30000025ff257230 */ /* 0x000fe40000004100 */
[----:B------:R-:W-:Y:S01]  /*5460*/  FFMA.FTZ R83, R8, R9, R83 ;  /* 0x0000000908537223 */ /* 0x000fe20000010053 */
[----:B------:R-:W-:Y:S02]  /*5470*/  HADD2.F32 R36, -RZ, R36.H0_H0 ;  /* 0x20000024ff247230 */ /* 0x000fe40000004100 */
[----:B------:R-:W-:Y:S01]  /*5480*/  FMUL.FTZ R42, R38, R11 ;  /* 0x0000000b262a7220 */ /* 0x000fe20000410000 */
[----:B------:R-:W-:-:S02]  /*5490*/  HADD2.F32 R8, -RZ, R10.H0_H0 ;  /* 0x2000000aff087230 */ /* 0x000fc40000004100 */
[C---:B------:R-:W-:Y:S01]  /*54a0*/  FMUL.FTZ R11, R37.reuse, R11 ;  /* 0x0000000b250b7220 */ /* 0x040fe20000410000 */
[----:B------:R-:W-:Y:S02]  /*54b0*/  HADD2.F32 R35, -RZ, R35.H0_H0 ;  /* 0x20000023ff237230 */ /* 0x000fe40000004100 */
[-C--:B------:R-:W-:Y:S01]  /*54c0*/  FFMA.FTZ R37, R37, R36.reuse, -R42 ;  /* 0x0000002425257223 */ /* 0x080fe2000001082a */
[----:B------:R-:W-:Y:S02]  /*54d0*/  HADD2.F32 R7, -RZ, R6.H0_H0 ;  /* 0x20000006ff077230 */ /* 0x000fe40000004100 */
[----:B------:R-:W-:Y:S01]  /*54e0*/  FFMA.FTZ R36, R38, R36, R11 ;  /* 0x0000002426247223 */ /* 0x000fe2000001000b */
[----:B------:R-:W-:Y:S01]  /*54f0*/  HADD2.F32 R10, -RZ, R10.H1_H1 ;  /* 0x3000000aff0a7230 */ /* 0x000fe20000004100 */
[----:B------:R-:W-:Y:S01]  /*5500*/  F2FP.F16.F32.PACK_AB R43, R43, R4 ;  /* 0x000000042b2b723e */ /* 0x000fe200000000ff */
[----:B------:R-:W-:Y:S01]  /*5510*/  HADD2.F32 R82, -RZ, R82.H1_H1 ;  /* 0x30000052ff527230 */ /* 0x000fe20000004100 */
[----:B------:R-:W-:Y:S01]  /*5520*/  F2FP.F16.F32.PACK_AB R41, R78, R41 ;  /* 0x000000294e29723e */ /* 0x000fe200000000ff */
[----:B------:R-:W-:-:S02]  /*5530*/  HADD2.F32 R6, -RZ, R6.H1_H1 ;  /* 0x30000006ff067230 */ /* 0x000fc40000004100 */
[-C--:B------:R-:W-:Y:S01]  /*5540*/  FMUL.FTZ R39, R10, R35.reuse ;  /* 0x000000230a277220 */ /* 0x080fe20000410000 */
[----:B------:R-:W-:Y:S02]  /*5550*/  HADD2.F32 R81, -RZ, R81.H0_H0 ;  /* 0x20000051ff517230 */ /* 0x000fe40000004100 */
[-C--:B------:R-:W-:Y:S01]  /*5560*/  FMUL.FTZ R11, R7, R82.reuse ;  /* 0x00000052070b7220 */ /* 0x080fe20000410000 */
[----:B------:R-:W-:Y:S02]  /*5570*/  HADD2.F32 R9, -RZ, R34.H0_H0 ;  /* 0x20000022ff097230 */ /* 0x000fe40000004100 */
[----:B------:R-:W-:Y:S01]  /*5580*/  FMUL.FTZ R35, R6, R35 ;  /* 0x0000002306237220 */ /* 0x000fe20000410000 */
[C---:B------:R-:W-:Y:S01]  /*5590*/  FMUL.FTZ R34, R8.reuse, R82 ;  /* 0x0000005208227220 */ /* 0x040fe20000410000 */
[----:B------:R-:W-:Y:S01]  /*55a0*/  FFMA.FTZ R11, R8, R81, R11 ;  /* 0x00000051080b7223 */ /* 0x000fe2000001000b */
[----:B------:R-:W-:Y:S01]  /*55b0*/  F2FP.F16.F32.PACK_AB R4, R37, R40 ;  /* 0x000000282504723e */ /* 0x000fe200000000ff */
[----:B------:R-:W-:Y:S01]  /*55c0*/  FFMA.FTZ R10, R10, R9, R35 ;  /* 0x000000090a0a7223 */ /* 0x000fe20000010023 */
[----:B------:R-:W-:Y:S01]  /*55d0*/  FFMA.FTZ R34, R7, R81, -R34 ;  /* 0x0000005107227223 */ /* 0x000fe20000010822 */
[----:B------:R-:W-:Y:S01]  /*55e0*/  FFMA.FTZ R39, R6, R9, -R39 ;  /* 0x0000000906277223 */ /* 0x000fe20000010827 */
[----:B------:R-:W-:Y:S01]  /*55f0*/  F2FP.F16.F32.PACK_AB R9, R68, R5 ;  /* 0x000000054409723e */ /* 0x000fe200000000ff */
[----:B------:R-:W-:Y:S01]  /*5600*/  IMAD.MOV.U32 R5, RZ, RZ, R43 ;  /* 0x000000ffff057224 */ /* 0x000fe200078e002b */
[----:B------:R-:W-:Y:S01]  /*5610*/  F2FP.F16.F32.PACK_AB R10, R10, R11 ;  /* 0x0000000b0a0a723e */ /* 0x000fe200000000ff */
[----:B------:R-:W-:Y:S01]  /*5620*/  IMAD.MOV.U32 R11, RZ, RZ, R41 ;  /* 0x000000ffff0b7224 */ /* 0x000fe200078e0029 */
[----:B------:R-:W-:-:S02]  /*5630*/  F2FP.F16.F32.PACK_AB R7, R69, R70 ;  /* 0x000000464507723e */ /* 0x000fc400000000ff */
[----:B------:R-:W-:Y:S02]  /*5640*/  F2FP.F16.F32.PACK_AB R8, R36, R83 ;  /* 0x000000532408723e */ /* 0x000fe400000000ff */
[----:B------:R-:W-:-:S07]  /*5650*/  F2FP.F16.F32.PACK_AB R6, R39, R34 ;  /* 0x000000222706723e */ /* 0x000fce00000000ff */
.L_x_11920:
[----:B------:R-:W-:Y:S05]  /*5660*/  BSYNC B1 ;  /* 0x0000000000017941 */ /* 0x000fea0003800000 */
.L_x_11919:
[----:B0-----:R0:W-:Y:S01]  /*5670*/  ST.E.128 desc[UR42][R14.64], R4 ;  /* 0x000000040e007985 */ /* 0x0011e2000c101d2a */
[----:B------:R-:W-:-:S13]  /*5680*/  ISETP.GE.AND P0, PT, R33, R32, PT ;  /* 0x000000202100720c */ /* 0x000fda0003f06270 */
[----:B------:R-:W-:Y:S05]  /*5690*/  @P0 BRA `(.L_x_11901) ;  /* 0x00000004001c0947 */ /* 0x000fea0003800000 */
[----:B------:R-:W-:-:S05]  /*56a0*/  IMAD.WIDE R12, R33, 0x2, R12 ;  /* 0x00000002210c7825 */ /* 0x000fca00078e020c */
[----:B-1----:R1:W-:Y:S01]  /*56b0*/  ST.E.128 desc[UR42][R12.64], R8 ;  /* 0x000000080c007985 */ /* 0x0023e2000c101d2a */
[----:B------:R-:W-:Y:S05]  /*56c0*/  BRA `(.L_x_11901) ;  /* 0x0000000400107947 */ /* 0x000fea0003800000 */
.L_x_11882:
[----:B------:R-:W-:-:S04]  /*56d0*/  ULOP3.LUT UR4, UR36, 0x1, URZ, 0xfc, !UPT ;  /* 0x0000000124047892 */ /* 0x000fc8000f8efc3f */
[----:B------:R-:W-:-:S06]  /*56e0*/  UISETP.NE.AND UP0, UPT, UR4, 0x3, UPT ;  /* 0x000000030400788c */ /* 0x000fcc000bf05270 */
[----:B------:R-:W-:-:S13]  /*56f0*/  PLOP3.LUT P3, PT, PT, PT, UP0, 0x80, 0x0 ;  /* 0x000000000000781c */ /* 0x000fda0003f6f008 */
[----:B------:R-:W-:Y:S05]  /*5700*/  @!P3 BRA `(.L_x_11921) ;  /* 0x000000000004b947 */ /* 0x000fea0003800000 */
[----:B------:R-:W-:Y:S01]  /*5710*/  BPT.TRAP 0x1 ;  /* 0x000000040000795c */ /* 0x000fe20000300000 */
.L_x_11921:
[----:B------:R-:W-:Y:S01]  /*5720*/  IMAD R67, R19, 0x8, R2 ;  /* 0x0000000813437824 */ /* 0x000fe200078e0202 */
[----:B------:R-:W-:Y:S01]  /*5730*/  SHF.L.U32 R80, R185, 0x1f, RZ ;  /* 0x0000001fb9507819 */ /* 0x000fe200000006ff */
[----:B------:R-:W-:Y:S01]  /*5740*/  BSSY B1, `(.L_x_11922) ;  /* 0x0000004000017945 */ /* 0x000fe20003800000 */
[----:B------:R-:W-:Y:S02]  /*5750*/  SHF.R.S32.HI R74, RZ, 0x1f, R73 ;  /* 0x0000001fff4a7819 */ /* 0x000fe40000011449 */
[----:B------:R-:W0:Y:S02]  /*5760*/  SYNCS.PHASECHK.TRANS64.TRYWAIT P0, [R67+URZ+0x22890], R80 ;  /* 0x02289050430075a7 */ /* 0x000e24000800017f */
[----:B0-----:R-:W-:Y:S05]  /*5770*/  @!P0 BRA `(.L_x_11923) ;  /* 0x0000027800848947 */ /* 0x001fea0003800000 */
.L_x_12266:
[----:B------:R-:W-:Y:S05]  /*5780*/  BSYNC B1 ;  /* 0x0000000000017941 */ /* 0x000fea0003800000 */
.L_x_11922:
        /* <DEDUP_REMOVED lines=17> */
[----:B------:R-:W-:Y:S02]  /*58a0*/  UMOV UR4, 0xffffffff ;  /* 0xffffffff00047882 */ /* 0x000fe40000000000 */
[----:B------:R-:W-:Y:S01]  /*58b0*/  ISETP.GE.AND P0, PT, R34, 0x1, PT ;  /* 0x000000012200780c */ /* 0x000fe20003f06270 */
[----:B------:R-:W-:Y:S01]  /*58c0*/  IMAD R5, R156, UR5, R5 ;  /* 0x000000059c057c24 */ /* 0x000fe2000f8e0205 */
[----:B------:R-:W-:-:S04]  /*58d0*/  LEA R10, P4, R4, UR6, 0x1 ;  /* 0x00000006040a7c11 */ /* 0x000fc8000f8808ff */
[----:B------:R-:W-:Y:S01]  /*58e0*/  LEA.HI.X R32, R4, UR7, R5, 0x1, P4 ;  /* 0x0000000704207c11 */ /* 0x000fe2000a0f0c05 */
[----:B------:R-:W-:Y:S08]  /*58f0*/  BRA.DIV UR4, `(.L_x_11924) ;  /* 0x0000027a04387947 */ /* 0x000ff0000b800000 */
[----:B------:R1:W2:Y:S04]  /*5900*/  SHFL.IDX PT, R33, R32, RZ, 0x1c1f ;  /* 0x001c1fff20217589 */ /* 0x0002a800000e0000 */
[----:B------:R1:W3:Y:S02]  /*5910*/  SHFL.IDX PT, R14, R10, RZ, 0x1c1f ;  /* 0x001c1fff0a0e7589 */ /* 0x0002e400000e0000 */
.L_x_12270:
[----:B------:R-:W-:Y:S04]  /*5920*/  BSSY B1, `(.L_x_11925) ;  /* 0x000000d000017945 */ /* 0x000fe80003800000 */
[----:B------:R-:W-:Y:S05]  /*5930*/  @!P0 BRA `(.L_x_11926) ;  /* 0x00000000002c8947 */ /* 0x000fea0003800000 */
[----:B------:R-:W-:Y:S02]  /*5940*/  ULDC UR4, c[0x0][0x2f4] ;  /* 0x0000bd0000047ab9 */ /* 0x000fe40000000800 */
[----:B------:R-:W-:Y:S02]  /*5950*/  ISETP.GE.AND P4, PT, R16, UR4, PT ;  /* 0x0000000410007c0c */ /* 0x000fe4000bf86270 */
[----:B------:R-:W-:-:S11]  /*5960*/  ISETP.GE.AND P0, PT, R18, UR4, PT ;  /* 0x0000000412007c0c */ /* 0x000fd6000bf06270 */
[----:B------:R-:W4:Y:S01]  /*5970*/  @!P4 LDS.128 R4, [R82] ;  /* 0x000000005204c984 */ /* 0x000f220000000c00 */
[----:B---3--:R-:W-:-:S04]  /*5980*/  @!P4 LEA R8, P5, R16, R14, 0x1 ;  /* 0x0000000e1008c211 */ /* 0x008fc800078a08ff */
[----:B--2---:R-:W-:-:S05]  /*5990*/  @!P4 LEA.HI.X R9, R16, R33, R17, 0x1, P5 ;  /* 0x000000211009c211 */ /* 0x004fca00028f0c11 */
[----:B----4-:R2:W-:Y:S04]  /*59a0*/  @!P4 ST.E.128 desc[UR42][R8.64], R4 ;  /* 0x000000040800c985 */ /* 0x0105e8000c101d2a */
[----:B------:R-:W3:Y:S01]  /*59b0*/  @!P0 LDS.128 R4, [R81] ;  /* 0x0000000051048984 */ /* 0x000ee20000000c00 */
[----:B--2---:R-:W-:-:S04]  /*59c0*/  @!P0 LEA R8, P4, R18, R14, 0x1 ;  /* 0x0000000e12088211 */ /* 0x004fc800078808ff */
[----:B------:R-:W-:-:S05]  /*59d0*/  @!P0 LEA.HI.X R9, R18, R33, R184, 0x1, P4 ;  /* 0x0000002112098211 */ /* 0x000fca00020f0cb8 */
[----:B---3--:R4:W-:Y:S04]  /*59e0*/  @!P0 ST.E.128 desc[UR42][R8.64], R4 ;  /* 0x0000000408008985 */ /* 0x0089e8000c101d2a */
.L_x_11926:
[----:B------:R-:W-:Y:S05]  /*59f0*/  BSYNC B1 ;  /* 0x0000000000017941 */ /* 0x000fea0003800000 */
.L_x_11925:
[----:B------:R-:W-:-:S03]  /*5a00*/  UMOV UR4, 0xffffffff ;  /* 0xffffffff00047882 */ /* 0x000fc60000000000 */
[----:B------:R-:W-:Y:S05]  /*5a10*/  BRA.DIV UR4, `(.L_x_11927) ;  /* 0x0000027a04387947 */ /* 0x000fea000b800000 */
[----:B--2---:R2:W0:Y:S04]  /*5a20*/  SHFL.IDX PT, R33, R32, 0x1, 0x1c1f ;  /* 0x003c1f0020217f89 */ /* 0x00442800000e0000 */
[----:B---3--:R2:W3:Y:S02]  /*5a30*/  SHFL.IDX PT, R14, R10, 0x1, 0x1c1f ;  /* 0x003c1f000a0e7f89 */ /* 0x0084e400000e0000 */
.L_x_12274:
[----:B------:R-:W-:-:S13]  /*5a40*/  ISETP.GE.AND P0, PT, R34, 0x41, PT ;  /* 0x000000412200780c */ /* 0x000fda0003f06270 */
[----:B------:R-:W-:Y:S05]  /*5a50*/  @!P0 BRA `(.L_x_11901) ;  /* 0x00000000002c8947 */ /* 0x000fea0003800000 */
[----:B------:R-:W-:Y:S02]  /*5a60*/  ULDC UR4, c[0x0][0x2f4] ;  /* 0x0000bd0000047ab9 */ /* 0x000fe40000000800 */
[----:B------:R-:W-:Y:S02]  /*5a70*/  ISETP.GE.AND P5, PT, R16, UR4, PT ;  /* 0x0000000410007c0c */ /* 0x000fe4000bfa6270 */
[----:B------:R-:W-:-:S11]  /*5a80*/  ISETP.GE.AND P0, PT, R18, UR4, PT ;  /* 0x0000000412007c0c */ /* 0x000fd6000bf06270 */
[----:B----4-:R-:W4:Y:S01]  /*5a90*/  @!P5 LDS.128 R4, [R82+0x2000] ;  /* 0x002000005204d984 */ /* 0x010f220000000c00 */
[----:B---3--:R-:W-:-:S04]  /*5aa0*/  @!P5 LEA R8, P4, R16, R14, 0x1 ;  /* 0x0000000e1008d211 */ /* 0x008fc800078808ff */
[----:B0-----:R-:W-:-:S05]  /*5ab0*/  @!P5 LEA.HI.X R9, R16, R33, R17, 0x1, P4 ;  /* 0x000000211009d211 */ /* 0x001fca00020f0c11 */
[----:B----4-:R0:W-:Y:S04]  /*5ac0*/  @!P5 ST.E.128 desc[UR42][R8.64], R4 ;  /* 0x000000040800d985 */ /* 0x0101e8000c101d2a */
[----:B------:R-:W3:Y:S01]  /*5ad0*/  @!P0 LDS.128 R4, [R81+0x2000] ;  /* 0x0020000051048984 */ /* 0x000ee20000000c00 */
[----:B0-----:R-:W-:-:S04]  /*5ae0*/  @!P0 LEA R8, P4, R18, R14, 0x1 ;  /* 0x0000000e12088211 */ /* 0x001fc800078808ff */
[----:B------:R-:W-:-:S05]  /*5af0*/  @!P0 LEA.HI.X R9, R18, R33, R184, 0x1, P4 ;  /* 0x0000002112098211 */ /* 0x000fca00020f0cb8 */
[----:B---3--:R0:W-:Y:S04]  /*5b00*/  @!P0 ST.E.128 desc[UR42][R8.64], R4 ;  /* 0x0000000408008985 */ /* 0x0081e8000c101d2a */
.L_x_11901:
[----:B------:R-:W-:Y:S05]  /*5b10*/  BSYNC B0 ;  /* 0x0000000000007941 */ /* 0x000fea0003800000 */
.L_x_11881:
[----:B0---4-:R-:W0:Y:S01]  /*5b20*/  S2R R4, SR_TID.X ;  /* 0x0000000000047919 */ /* 0x011e220000002100 */
        /* <DEDUP_REMOVED lines=8> */
[----:B0-----:R-:W-:-:S02]  /*5bb0*/  SHF.R.U32.HI R5, RZ, 0x7, R4 ;  /* 0x00000007ff057819 */ /* 0x001fc40000011604 */
[----:B------:R-:W-:-:S03]  /*5bc0*/  LOP3.LUT P0, RZ, R4, 0x7f, RZ, 0xc0, !PT ;  /* 0x0000007f04ff7812 */ /* 0x000fc6000780c0ff */
[----:B-12---:R-:W-:-:S10]  /*5bd0*/  VIADD R10, R5, 0x8 ;  /* 0x00000008050a7836 */ /* 0x006fd40000000000 */
[----:B------:R-:W-:-:S05]  /*5be0*/  @!P0 VIADD R4, R67, 0x228a0 ;  /* 0x000228a043048836 */ /* 0x000fca0000000000 */
[----:B------:R-:W-:Y:S01]  /*5bf0*/  @!P0 PRMT R4, RZ, 0x654, R4 ;  /* 0x00000654ff048816 */ /* 0x000fe20000000004 */
[----:B----4-:R0:W-:Y:S06]  /*5c00*/  BAR.SYNC.DEFER_BLOCKING R10, 0x80 ;  /* 0x0002000a0000751d */ /* 0x0101ec0000010000 */
[----:B------:R0:W-:Y:S01]  /*5c10*/  @!P0 SYNCS.ARRIVE.TRANS64.RED.A1T0 RZ, [R4+URZ], RZ ;  /* 0x000000ff04ff89a7 */ /* 0x0001e2000810043f */
[----:B------:R-:W-:Y:S05]  /*5c20*/  @!P3 BRA `(.L_x_11929) ;  /* 0x000000000004b947 */ /* 0x000fea0003800000 */
[----:B------:R-:W-:Y:S01]  /*5c30*/  BPT.TRAP 0x1 ;  /* 0x000000040000795c */ /* 0x000fe20000300000 */
.L_x_11929:
[----:B------:R-:W-:Y:S05]  /*5c40*/  BSYNC B0 ;  /* 0x0000000000007941 */ /* 0x000fea0003800000 */
.L_x_11928:
[----:B------:R-:W1:Y:S01]  /*5c50*/  SYNCS.PHASECHK.TRANS64.TRYWAIT P3, [R67+URZ+0x228b0], R80 ;  /* 0x0228b050430075a7 */ /* 0x000e62000806017f */
[----:B------:R-:W-:Y:S01]  /*5c60*/  ULDC UR38, c[0x0][0x320] ;  /* 0x0000c80000267ab9 */ /* 0x000fe20000000800 */
[----:B------:R-:W-:Y:S04]  /*5c70*/  BSSY B0, `(.L_x_11930) ;  /* 0x0000002000007945 */ /* 0x000fe80003800000 */
[----:B-1----:R-:W-:Y:S05]  /*5c80*/  @!P3 BRA `(.L_x_11931) ;  /* 0x0000027400e4b947 */ /* 0x002fea0003800000 */
.L_x_12275:
[----:B------:R-:W-:Y:S05]  /*5c90*/  BSYNC B0 ;  /* 0x0000000000007941 */ /* 0x000fea0003800000 */
.L_x_11930:
[----:B------:R-:W-:Y:S01]  /*5ca0*/  ULDC.64 UR4, c[0x0][0x328] ;  /* 0x0000ca0000047ab9 */ /* 0x000fe20000000a00 */
[----:B------:R-:W-:Y:S01]  /*5cb0*/  IMAD.IADD R76, R76, 0x1, -R157 ;  /* 0x000000014c4c7824 */ /* 0x000fe200078e0a9d */
[----:B------:R-:W-:Y:S01]  /*5cc0*/  ULDC.64 UR6, c[0x0][0x318] ;  /* 0x0000c60000067ab9 */ /* 0x000fe20000000a00 */
[----:B------:R-:W-:Y:S01]  /*5cd0*/  IMAD R74, R74, UR4, RZ ;  /* 0x000000044a4a7c24 */ /* 0x000fe2000f8e02ff */
[----:B------:R-:W-:Y:S01]  /*5ce0*/  BSSY B0, `(.L_x_11932) ;  /* 0x0000057000007945 */ /* 0x000fe20003800000 */
[----:B0-----:R-:W-:Y:S01]  /*5cf0*/  IMAD.WIDE.U32 R4, R73, UR4, RZ ;  /* 0x0000000449047c25 */ /* 0x001fe2000f8e00ff */
[----:B------:R-:W-:-:S03]  /*5d00*/  ISETP.GE.AND P3, PT, R76, 0x1, PT ;  /* 0x000000014c00780c */ /* 0x000fc60003f66270 */
        /* <DEDUP_REMOVED lines=9> */
[----:B------:R-:W-:Y:S02]  /*5da0*/  IMAD.IADD R11, R53, 0x1, R12 ;  /* 0x00000001350b7824 */ /* 0x000fe400078e020c */
[----:B------:R-:W-:-:S04]  /*5db0*/  IMAD.WIDE.U32 R4, R156, UR4, R4 ;  /* 0x000000049c047c25 */ /* 0x000fc8000f8e0004 */
[----:B------:R-:W-:Y:S01]  /*5dc0*/  IMAD R5, R156, UR5, R5 ;  /* 0x000000059c057c24 */ /* 0x000fe2000f8e0205 */
[----:B------:R-:W-:Y:S01]  /*5dd0*/  LEA R35, P4, R4, UR6, 0x1 ;  /* 0x0000000604237c11 */ /* 0x000fe2000f8808ff */
[--C-:B------:R-:W-:Y:S02]  /*5de0*/  IMAD R12, R12, 0x2, R48.reuse ;  /* 0x000000020c0c7824 */ /* 0x100fe400078e0230 */
[----:B------:R-:W-:Y:S01]  /*5df0*/  IMAD R11, R11, 0x2, R48 ;  /* 0x000000020b0b7824 */ /* 0x000fe200078e0230 */
[----:B------:R-:W-:Y:S01]  /*5e00*/  LEA.HI.X R36, R4, UR7, R5, 0x1, P4 ;  /* 0x0000000704247c11 */ /* 0x000fe2000a0f0c05 */
[----:B------:R0:W2:Y:S04]  /*5e10*/  SHFL.IDX PT, R39, R35, RZ, 0x1c1f ;  /* 0x001c1fff23277589 */ /* 0x0000a800000e0000 */
[----:B------:R0:W4:Y:S01]  /*5e20*/  SHFL.IDX PT, R37, R36, RZ, 0x1c1f ;  /* 0x001c1fff24257589 */ /* 0x00012200000e0000 */
[----:B------:R-:W-:Y:S05]  /*5e30*/  @!P3 BRA `(.L_x_11933) ;  /* 0x000000040004b947 */ /* 0x000fea0003800000 */
[----:B------:R-:W-:Y:S02]  /*5e40*/  ISETP.GE.AND P3, PT, R16, UR38, PT ;  /* 0x0000002610007c0c */ /* 0x000fe4000bf66270 */
[----:B------:R-:W-:-:S11]  /*5e50*/  ISETP.GE.AND P5, PT, R18, UR38, PT ;  /* 0x0000002612007c0c */ /* 0x000fd6000bfa6270 */
[----:B------:R-:W5:Y:S01]  /*5e60*/  @!P3 LDS.128 R4, [R12] ;  /* 0x000000000c04b984 */ /* 0x000f620000000c00 */
[----:B--2---:R-:W-:-:S04]  /*5e70*/  @!P3 LEA R8, P4, R16, R39, 0x1 ;  /* 0x000000271008b211 */ /* 0x004fc800078808ff */
[----:B----4-:R-:W-:-:S05]  /*5e80*/  @!P3 LEA.HI.X R9, R16, R37, R17, 0x1, P4 ;  /* 0x000000251009b211 */ /* 0x010fca00020f0c11 */
[----:B-----5:R2:W-:Y:S01]  /*5e90*/  @!P3 ST.E.128 desc[UR42][R8.64], R4 ;  /* 0x000000040800b985 */ /* 0x0205e2000c101d2a */
[----:B------:R-:W-:-:S03]  /*5ea0*/  ISETP.GE.AND P3, PT, R162, UR38, PT ;  /* 0x00000026a2007c0c */ /* 0x000fc6000bf66270 */
[----:B------:R-:W4:Y:S01]  /*5eb0*/  @!P5 LDS.128 R4, [R11] ;  /* 0x000000000b04d984 */ /* 0x000f220000000c00 */
[----:B------:R-:W-:Y:S02]  /*5ec0*/  SEL R13, RZ, 0x3fffc, P3 ;  /* 0x0003fffcff0d7807 */ /* 0x000fe40001800000 */
[----:B------:R-:W-:Y:S02]  /*5ed0*/  SEL R32, RZ, 0x4, P3 ;  /* 0x00000004ff207807 */ /* 0x000fe40001800000 */
[----:B------:R-:W-:-:S04]  /*5ee0*/  ISETP.GE.AND P3, PT, R16, UR38, PT ;  /* 0x0000002610007c0c */ /* 0x000fc8000bf66270 */
[----:B------:R-:W-:Y:S02]  /*5ef0*/  SEL R33, RZ, 0x1, P3 ;  /* 0x00000001ff217807 */ /* 0x000fe40001800000 */
[----:B--2---:R-:W-:-:S04]  /*5f00*/  @!P5 LEA R8, P4, R18, R39, 0x1 ;  /* 0x000000271208d211 */ /* 0x004fc800078808ff */
[----:B------:R-:W-:Y:S02]  /*5f10*/  @!P5 LEA.HI.X R9, R18, R37, R184, 0x1, P4 ;  /* 0x000000251209d211 */ /* 0x000fe400020f0cb8 */
[----:B------:R-:W-:Y:S02]  /*5f20*/  LOP3.LUT P4, RZ, R13, 0x4, RZ, 0xc0, !PT ;  /* 0x000000040dff7812 */ /* 0x000fe4000788c0ff */
[----:B------:R-:W-:-:S04]  /*5f30*/  SEL R13, RZ, 0x2, P5 ;  /* 0x00000002ff0d7807 */ /* 0x000fc80002800000 */
[----:B------:R-:W-:Y:S01]  /*5f40*/  IADD3 R32, R32, R13, R33 ;  /* 0x0000000d20207210 */ /* 0x000fe20007ffe021 */
[----:B----4-:R2:W-:Y:S06]  /*5f50*/  @!P5 ST.E.128 desc[UR42][R8.64], R4 ;  /* 0x000000040800d985 */ /* 0x0105ec000c101d2a */
[----:B------:R-:W4:Y:S01]  /*5f60*/  @P4 LDS.128 R4, [R12+0x3000] ;  /* 0x003000000c044984 */ /* 0x000f220000000c00 */
[----:B--2---:R-:W-:-:S04]  /*5f70*/  @P4 LEA R8, P5, R162, R39, 0x1 ;  /* 0x00000027a2084211 */ /* 0x004fc800078a08ff */
[----:B------:R-:W-:Y:S02]  /*5f80*/  @P4 LEA.HI.X R9, R162, R37, R193, 0x1, P5 ;  /* 0x00000025a2094211 */ /* 0x000fe400028f0cc1 */
[----:B------:R-:W-:-:S04]  /*5f90*/  ISETP.GE.AND P5, PT, R161, UR38, PT ;  /* 0x00000026a1007c0c */ /* 0x000fc8000bfa6270 */
[----:B---3--:R-:W-:Y:S02]  /*5fa0*/  SEL R14, RZ, 0x7fff8, P5 ;  /* 0x0007fff8ff0e7807 */ /* 0x008fe40002800000 */
[----:B------:R-:W-:Y:S01]  /*5fb0*/  SEL R15, RZ, 0x8, P5 ;  /* 0x00000008ff0f7807 */ /* 0x000fe20002800000 */
[----:B----4-:R2:W-:Y:S01]  /*5fc0*/  @P4 ST.E.128 desc[UR42][R8.64], R4 ;  /* 0x0000000408004985 */ /* 0x0105e2000c101d2a */
[----:B------:R-:W-:-:S13]  /*5fd0*/  LOP3.LUT P4, RZ, R14, 0x8, RZ, 0xc0, !PT ;  /* 0x000000080eff7812 */ /* 0x000fda000788c0ff */
[----:B------:R-:W3:Y:S01]  /*5fe0*/  @P4 LDS.128 R4, [R11+0x3000] ;  /* 0x003000000b044984 */ /* 0x000ee20000000c00 */
[----:B--2---:R-:W-:-:S04]  /*5ff0*/  @P4 LEA R8, P3, R161, R39, 0x1 ;  /* 0x00000027a1084211 */ /* 0x004fc800078608ff */
[----:B------:R-:W-:Y:S02]  /*6000*/  @P4 LEA.HI.X R9, R161, R37, R192, 0x1, P3 ;  /* 0x00000025a1094211 */ /* 0x000fe400018f0cc0 */
[----:B------:R-:W-:-:S04]  /*6010*/  ISETP.GE.AND P3, PT, R160, UR38, PT ;  /* 0x00000026a0007c0c */ /* 0x000fc8000bf66270 */
[----:B------:R-:W-:Y:S02]  /*6020*/  SEL R14, RZ, 0xffff0, P3 ;  /* 0x000ffff0ff0e7807 */ /* 0x000fe40001800000 */
[----:B------:R-:W-:-:S04]  /*6030*/  SEL R34, RZ, 0x10, P3 ;  /* 0x00000010ff227807 */ /* 0x000fc80001800000 */
[----:B------:R-:W-:Y:S01]  /*6040*/  IADD3 R15, R34, R32, R15 ;  /* 0x00000020220f7210 */ /* 0x000fe20007ffe00f */
[----:B---3--:R2:W-:Y:S01]  /*6050*/  @P4 ST.E.128 desc[UR42][R8.64], R4 ;  /* 0x0000000408004985 */ /* 0x0085e2000c101d2a */
[----:B------:R-:W-:-:S13]  /*6060*/  LOP3.LUT P4, RZ, R14, 0x10, RZ, 0xc0, !PT ;  /* 0x000000100eff7812 */ /* 0x000fda000788c0ff */
[----:B------:R-:W3:Y:S01]  /*6070*/  @P4 LDS.128 R4, [R12+0x6000] ;  /* 0x006000000c044984 */ /* 0x000ee20000000c00 */
[----:B--2---:R-:W-:-:S04]  /*6080*/  @P4 LEA R8, P5, R160, R39, 0x1 ;  /* 0x00000027a0084211 */ /* 0x004fc800078a08ff */
[----:B------:R-:W-:Y:S02]  /*6090*/  @P4 LEA.HI.X R9, R160, R37, R191, 0x1, P5 ;  /* 0x00000025a0094211 */ /* 0x000fe400028f0cbf */
[----:B------:R-:W-:-:S04]  /*60a0*/  ISETP.GE.AND P5, PT, R159, UR38, PT ;  /* 0x000000269f007c0c */ /* 0x000fc8000bfa6270 */
[----:B------:R-:W-:Y:S02]  /*60b0*/  SEL R14, RZ, 0x1fffe0, P5 ;  /* 0x001fffe0ff0e7807 */ /* 0x000fe40002800000 */
[----:B------:R-:W-:Y:S02]  /*60c0*/  SEL R13, RZ, 0x20, P5 ;  /* 0x00000020ff0d7807 */ /* 0x000fe40002800000 */
[----:B------:R-:W-:-:S04]  /*60d0*/  ISETP.GE.AND P5, PT, R163, UR38, PT ;  /* 0x00000026a3007c0c */ /* 0x000fc8000bfa6270 */
[----:B------:R-:W-:Y:S01]  /*60e0*/  SEL R32, RZ, 0x7fff80, P5 ;  /* 0x007fff80ff207807 */ /* 0x000fe20002800000 */
[----:B---3--:R2:W-:Y:S01]  /*60f0*/  @P4 ST.E.128 desc[UR42][R8.64], R4 ;  /* 0x0000000408004985 */ /* 0x0085e2000c101d2a */
[----:B------:R-:W-:-:S13]  /*6100*/  LOP3.LUT P4, RZ, R14, 0x20, RZ, 0xc0, !PT ;  /* 0x000000200eff7812 */ /* 0x000fda000788c0ff */
[----:B------:R-:W3:Y:S01]  /*6110*/  @P4 LDS.128 R4, [R11+0x6000] ;  /* 0x006000000b044984 */ /* 0x000ee20000000c00 */
[----:B--2---:R-:W-:-:S04]  /*6120*/  @P4 LEA R8, P3, R159, R39, 0x1 ;  /* 0x000000279f084211 */ /* 0x004fc800078608ff */
[----:B------:R-:W-:Y:S02]  /*6130*/  @P4 LEA.HI.X R9, R159, R37, R190, 0x1, P3 ;  /* 0x000000259f094211 */ /* 0x000fe400018f0cbe */
[----:B------:R-:W-:-:S04]  /*6140*/  ISETP.GE.AND P3, PT, R158, UR38, PT ;  /* 0x000000269e007c0c */ /* 0x000fc8000bf66270 */
[----:B------:R-:W-:Y:S01]  /*6150*/  SEL R14, RZ, 0x3fffc0, P3 ;  /* 0x003fffc0ff0e7807 */ /* 0x000fe20001800000 */
[----:B---3--:R2:W-:Y:S03]  /*6160*/  @P4 ST.E.128 desc[UR42][R8.64], R4 ;  /* 0x0000000408004985 */ /* 0x0085e6000c101d2a */
[----:B------:R-:W-:Y:S02]  /*6170*/  LOP3.LUT P4, RZ, R14, 0x40, RZ, 0xc0, !PT ;  /* 0x000000400eff7812 */ /* 0x000fe4000788c0ff */
[----:B------:R-:W-:-:S04]  /*6180*/  SEL R14, RZ, 0x40, P3 ;  /* 0x00000040ff0e7807 */ /* 0x000fc80001800000 */
[----:B------:R-:W-:-:S05]  /*6190*/  IADD3 R13, R14, R15, R13 ;  /* 0x0000000f0e0d7210 */ /* 0x000fca0007ffe00d */
[----:B------:R-:W-:Y:S02]  /*61a0*/  IMAD.IADD R13, R13, 0x1, R32 ;  /* 0x000000010d0d7824 */ /* 0x000fe400078e0220 */
[----:B------:R-:W3:Y:S03]  /*61b0*/  @P4 LDS.128 R4, [R12+0x9000] ;  /* 0x009000000c044984 */ /* 0x000ee60000000c00 */
[----:B--2---:R-:W-:-:S04]  /*61c0*/  PRMT R8, R13, 0x8880, RZ ;  /* 0x000088800d087816 */ /* 0x004fc800000000ff */
[----:B------:R-:W-:Y:S02]  /*61d0*/  ISETP.GT.AND P3, PT, R8, -0x1, PT ;  /* 0xffffffff0800780c */ /* 0x000fe40003f64270 */
[----:B------:R-:W-:-:S04]  /*61e0*/  @P4 LEA R8, P5, R158, R39, 0x1 ;  /* 0x000000279e084211 */ /* 0x000fc800078a08ff */
[----:B------:R-:W-:-:S05]  /*61f0*/  @P4 LEA.HI.X R9, R158, R37, R189, 0x1, P5 ;  /* 0x000000259e094211 */ /* 0x000fca00028f0cbd */
[----:B---3--:R2:W-:Y:S04]  /*6200*/  @P4 ST.E.128 desc[UR42][R8.64], R4 ;  /* 0x0000000408004985 */ /* 0x0085e8000c101d2a */
[----:B------:R-:W3:Y:S01]  /*6210*/  @!P3 LDS.128 R4, [R11+0x9000] ;  /* 0x009000000b04b984 */ /* 0x000ee20000000c00 */
[----:B--2---:R-:W-:-:S04]  /*6220*/  @!P3 LEA R8, P4, R163, R39, 0x1 ;  /* 0x00000027a308b211 */ /* 0x004fc800078808ff */
[----:B------:R-:W-:-:S05]  /*6230*/  @!P3 LEA.HI.X R9, R163, R37, R188, 0x1, P4 ;  /* 0x00000025a309b211 */ /* 0x000fca00020f0cbc */
[----:B---3--:R2:W-:Y:S04]  /*6240*/  @!P3 ST.E.128 desc[UR42][R8.64], R4 ;  /* 0x000000040800b985 */ /* 0x0085e8000c101d2a */
.L_x_11933:
[----:B------:R-:W-:Y:S05]  /*6250*/  BSYNC B0 ;  /* 0x0000000000007941 */ /* 0x000fea0003800000 */
.L_x_11932:
[----:B------:R-:W-:Y:S01]  /*6260*/  ISETP.GE.AND P3, PT, R76, 0x41, PT ;  /* 0x000000414c00780c */ /* 0x000fe20003f66270 */
[----:B------:R1:W1:Y:S01]  /*6270*/  SHFL.IDX PT, R13, R36, 0x1, 0x1c1f ;  /* 0x003c1f00240d7f89 */ /* 0x00026200000e0000 */
[----:B------:R-:W-:Y:S03]  /*6280*/  BSSY B0, `(.L_x_11934) ;  /* 0x0000044000007945 */ /* 0x000fe60003800000 */
[----:B0-----:R-:W0:Y:S08]  /*6290*/  SHFL.IDX PT, R35, R35, 0x1, 0x1c1f ;  /* 0x003c1f0023237f89 */ /* 0x001e3000000e0000 */
[----:B------:R-:W-:Y:S05]  /*62a0*/  @!P3 BRA `(.L_x_11935) ;  /* 0x000000040004b947 */ /* 0x000fea0003800000 */
[----:B------:R-:W-:Y:S02]  /*62b0*/  ISETP.GE.AND P4, PT, R16, UR38, PT ;  /* 0x0000002610007c0c */ /* 0x000fe4000bf86270 */
[----:B------:R-:W-:-:S11]  /*62c0*/  ISETP.GE.AND P5, PT, R18, UR38, PT ;  /* 0x0000002612007c0c */ /* 0x000fd6000bfa6270 */
[----:B--2---:R-:W2:Y:S01]  /*62d0*/  @!P4 LDS.128 R4, [R12+0x2000] ;  /* 0x002000000c04c984 */ /* 0x004ea20000000c00 */
[----:B0-----:R-:W-:-:S04]  /*62e0*/  @!P4 LEA R8, P3, R16, R35, 0x1 ;  /* 0x000000231008c211 */ /* 0x001fc800078608ff */
[----:B-1----:R-:W-:Y:S02]  /*62f0*/  @!P4 LEA.HI.X R9, R16, R13, R17, 0x1, P3 ;  /* 0x0000000d1009c211 */ /* 0x002fe400018f0c11 */
[----:B------:R-:W-:-:S04]  /*6300*/  ISETP.GE.AND P3, PT, R162, UR38, PT ;  /* 0x00000026a2007c0c */ /* 0x000fc8000bf66270 */
[----:B---3--:R-:W-:Y:S02]  /*6310*/  SEL R14, RZ, 0x3fffc, P3 ;  /* 0x0003fffcff0e7807 */ /* 0x008fe40001800000 */
[----:B------:R-:W-:Y:S02]  /*6320*/  SEL R33, RZ, 0x4, P3 ;  /* 0x00000004ff217807 */ /* 0x000fe40001800000 */
[----:B------:R-:W-:-:S04]  /*6330*/  ISETP.GE.AND P3, PT, R16, UR38, PT ;  /* 0x0000002610007c0c */ /* 0x000fc8000bf66270 */
[----:B------:R-:W-:Y:S01]  /*6340*/  SEL R34, RZ, 0x1, P3 ;  /* 0x00000001ff227807 */ /* 0x000fe20001800000 */
[----:B--2---:R0:W-:Y:S04]  /*6350*/  @!P4 ST.E.128 desc[UR42][R8.64], R4 ;  /* 0x000000040800c985 */ /* 0x0041e8000c101d2a */
[----:B------:R-:W1:Y:S01]  /*6360*/  @!P5 LDS.128 R4, [R11+0x2000] ;  /* 0x002000000b04d984 */ /* 0x000e620000000c00 */
[----:B0-----:R-:W-:-:S04]  /*6370*/  @!P5 LEA R8, P4, R18, R35, 0x1 ;  /* 0x000000231208d211 */ /* 0x001fc800078808ff */
[----:B------:R-:W-:Y:S02]  /*6380*/  @!P5 LEA.HI.X R9, R18, R13, R184, 0x1, P4 ;  /* 0x0000000d1209d211 */ /* 0x000fe400020f0cb8 */
[----:B------:R-:W-:Y:S02]  /*6390*/  LOP3.LUT P4, RZ, R14, 0x4, RZ, 0xc0, !PT ;  /* 0x000000040eff7812 */ /* 0x000fe4000788c0ff */
[----:B------:R-:W-:-:S04]  /*63a0*/  SEL R14, RZ, 0x2, P5 ;  /* 0x00000002ff0e7807 */ /* 0x000fc80002800000 */
[----:B------:R-:W-:Y:S01]  /*63b0*/  IADD3 R33, R33, R14, R34 ;  /* 0x0000000e21217210 */ /* 0x000fe20007ffe022 */
[----:B-1----:R0:W-:Y:S06]  /*63c0*/  @!P5 ST.E.128 desc[UR42][R8.64], R4 ;  /* 0x000000040800d985 */ /* 0x0021ec000c101d2a */
[----:B------:R-:W1:Y:S01]  /*63d0*/  @P4 LDS.128 R4, [R12+0x5000] ;  /* 0x005000000c044984 */ /* 0x000e620000000c00 */
[----:B0-----:R-:W-:-:S04]  /*63e0*/  @P4 LEA R8, P5, R162, R35, 0x1 ;  /* 0x00000023a2084211 */ /* 0x001fc800078a08ff */
[----:B------:R-:W-:Y:S02]  /*63f0*/  @P4 LEA.HI.X R9, R162, R13, R193, 0x1, P5 ;  /* 0x0000000da2094211 */ /* 0x000fe400028f0cc1 */
[----:B------:R-:W-:-:S04]  /*6400*/  ISETP.GE.AND P5, PT, R161, UR38, PT ;  /* 0x00000026a1007c0c */ /* 0x000fc8000bfa6270 */
[----:B------:R-:W-:Y:S02]  /*6410*/  SEL R15, RZ, 0x7fff8, P5 ;  /* 0x0007fff8ff0f7807 */ /* 0x000fe40002800000 */
[----:B------:R-:W-:Y:S01]  /*6420*/  SEL R32, RZ, 0x8, P5 ;  /* 0x00000008ff207807 */ /* 0x000fe20002800000 */
[----:B-1----:R0:W-:Y:S01]  /*6430*/  @P4 ST.E.128 desc[UR42][R8.64], R4 ;  /* 0x0000000408004985 */ /* 0x0021e2000c101d2a */
[----:B------:R-:W-:-:S13]  /*6440*/  LOP3.LUT P4, RZ, R15, 0x8, RZ, 0xc0, !PT ;  /* 0x000000080fff7812 */ /* 0x000fda000788c0ff */
[----:B------:R-:W1:Y:S01]  /*6450*/  @P4 LDS.128 R4, [R11+0x5000] ;  /* 0x005000000b044984 */ /* 0x000e620000000c00 */
[----:B0-----:R-:W-:-:S04]  /*6460*/  @P4 LEA R8, P3, R161, R35, 0x1 ;  /* 0x00000023a1084211 */ /* 0x001fc800078608ff */
[----:B------:R-:W-:Y:S02]  /*6470*/  @P4 LEA.HI.X R9, R161, R13, R192, 0x1, P3 ;  /* 0x0000000da1094211 */ /* 0x000fe400018f0cc0 */
[----:B------:R-:W-:-:S04]  /*6480*/  ISETP.GE.AND P3, PT, R160, UR38, PT ;  /* 0x00000026a0007c0c */ /* 0x000fc8000bf66270 */
[----:B------:R-:W-:Y:S02]  /*6490*/  SEL R15, RZ, 0xffff0, P3 ;  /* 0x000ffff0ff0f7807 */ /* 0x000fe40001800000 */
[----:B----4-:R-:W-:-:S04]  /*64a0*/  SEL R37, RZ, 0x10, P3 ;  /* 0x00000010ff257807 */ /* 0x010fc80001800000 */
[----:B------:R-:W-:Y:S01]  /*64b0*/  IADD3 R32, R37, R33, R32 ;  /* 0x0000002125207210 */ /* 0x000fe20007ffe020 */
[----:B-1----:R0:W-:Y:S01]  /*64c0*/  @P4 ST.E.128 desc[UR42][R8.64], R4 ;  /* 0x0000000408004985 */ /* 0x0021e2000c101d2a */
[----:B------:R-:W-:-:S13]  /*64d0*/  LOP3.LUT P4, RZ, R15, 0x10, RZ, 0xc0, !PT ;  /* 0x000000100fff7812 */ /* 0x000fda000788c0ff */
[----:B------:R-:W1:Y:S01]  /*64e0*/  @P4 LDS.128 R4, [R12+0x8000] ;  /* 0x008000000c044984 */ /* 0x000e620000000c00 */
[----:B0-----:R-:W-:-:S04]  /*64f0*/  @P4 LEA R8, P5, R160, R35, 0x1 ;  /* 0x00000023a0084211 */ /* 0x001fc800078a08ff */
[----:B------:R-:W-:Y:S02]  /*6500*/  @P4 LEA.HI.X R9, R160, R13, R191, 0x1, P5 ;  /* 0x0000000da0094211 */ /* 0x000fe400028f0cbf */
[----:B------:R-:W-:-:S04]  /*6510*/  ISETP.GE.AND P5, PT, R159, UR38, PT ;  /* 0x000000269f007c0c */ /* 0x000fc8000bfa6270 */
[----:B------:R-:W-:Y:S02]  /*6520*/  SEL R15, RZ, 0x1fffe0, P5 ;  /* 0x001fffe0ff0f7807 */ /* 0x000fe40002800000 */
[----:B------:R-:W-:Y:S02]  /*6530*/  SEL R14, RZ, 0x20, P5 ;  /* 0x00000020ff0e7807 */ /* 0x000fe40002800000 */
[----:B------:R-:W-:-:S04]  /*6540*/  ISETP.GE.AND P5, PT, R163, UR38, PT ;  /* 0x00000026a3007c0c */ /* 0x000fc8000bfa6270 */
[----:B------:R-:W-:Y:S01]  /*6550*/  SEL R33, RZ, 0x7fff80, P5 ;  /* 0x007fff80ff217807 */ /* 0x000fe20002800000 */
[----:B-1----:R0:W-:Y:S01]  /*6560*/  @P4 ST.E.128 desc[UR42][R8.64], R4 ;  /* 0x0000000408004985 */ /* 0x0021e2000c101d2a */
[----:B------:R-:W-:-:S13]  /*6570*/  LOP3.LUT P4, RZ, R15, 0x20, RZ, 0xc0, !PT ;  /* 0x000000200fff7812 */ /* 0x000fda000788c0ff */
[----:B------:R-:W1:Y:S01]  /*6580*/  @P4 LDS.128 R4, [R11+0x8000] ;  /* 0x008000000b044984 */ /* 0x000e620000000c00 */
[----:B0-----:R-:W-:-:S04]  /*6590*/  @P4 LEA R8, P3, R159, R35, 0x1 ;  /* 0x000000239f084211 */ /* 0x001fc800078608ff */
[----:B------:R-:W-:Y:S02]  /*65a0*/  @P4 LEA.HI.X R9, R159, R13, R190, 0x1, P3 ;  /* 0x0000000d9f094211 */ /* 0x000fe400018f0cbe */
[----:B------:R-:W-:-:S04]  /*65b0*/  ISETP.GE.AND P3, PT, R158, UR38, PT ;  /* 0x000000269e007c0c */ /* 0x000fc8000bf66270 */
[----:B------:R-:W-:Y:S01]  /*65c0*/  SEL R15, RZ, 0x3fffc0, P3 ;  /* 0x003fffc0ff0f7807 */ /* 0x000fe20001800000 */
[----:B-1----:R0:W-:Y:S03]  /*65d0*/  @P4 ST.E.128 desc[UR42][R8.64], R4 ;  /* 0x0000000408004985 */ /* 0x0021e6000c101d2a */
[----:B------:R-:W-:Y:S02]  /*65e0*/  LOP3.LUT P4, RZ, R15, 0x40, RZ, 0xc0, !PT ;  /* 0x000000400fff7812 */ /* 0x000fe4000788c0ff */
[----:B------:R-:W-:-:S04]  /*65f0*/  SEL R15, RZ, 0x40, P3 ;  /* 0x00000040ff0f7807 */ /* 0x000fc80001800000 */
[----:B------:R-:W-:-:S05]  /*6600*/  IADD3 R14, R15, R32, R14 ;  /* 0x000000200f0e7210 */ /* 0x000fca0007ffe00e */
[----:B------:R-:W-:Y:S02]  /*6610*/  IMAD.IADD R14, R14, 0x1, R33 ;  /* 0x000000010e0e7824 */ /* 0x000fe400078e0221 */
[----:B------:R-:W1:Y:S03]  /*6620*/  @P4 LDS.128 R4, [R12+0xb000] ;  /* 0x00b000000c044984 */ /* 0x000e660000000c00 */
[----:B0-----:R-:W-:-:S04]  /*6630*/  PRMT R8, R14, 0x8880, RZ ;  /* 0x000088800e087816 */ /* 0x001fc800000000ff */
[----:B------:R-:W-:Y:S02]  /*6640*/  ISETP.GT.AND P3, PT, R8, -0x1, PT ;  /* 0xffffffff0800780c */ /* 0x000fe40003f64270 */
[----:B------:R-:W-:-:S04]  /*6650*/  @P4 LEA R8, P5, R158, R35, 0x1 ;  /* 0x000000239e084211 */ /* 0x000fc800078a08ff */
[----:B------:R-:W-:-:S05]  /*6660*/  @P4 LEA.HI.X R9, R158, R13, R189, 0x1, P5 ;  /* 0x0000000d9e094211 */ /* 0x000fca00028f0cbd */
[----:B-1----:R0:W-:Y:S04]  /*6670*/  @P4 ST.E.128 desc[UR42][R8.64], R4 ;  /* 0x0000000408004985 */ /* 0x0021e8000c101d2a */
[----:B------:R-:W1:Y:S01]  /*6680*/  @!P3 LDS.128 R4, [R11+0xb000] ;  /* 0x00b000000b04b984 */ /* 0x000e620000000c00 */
[----:B0-----:R-:W-:-:S04]  /*6690*/  @!P3 LEA R8, P4, R163, R35, 0x1 ;  /* 0x00000023a308b211 */ /* 0x001fc800078808ff */
[----:B------:R-:W-:-:S05]  /*66a0*/  @!P3 LEA.HI.X R9, R163, R13, R188, 0x1, P4 ;  /* 0x0000000da309b211 */ /* 0x000fca00020f0cbc */
[----:B-1----:R0:W-:Y:S04]  /*66b0*/  @!P3 ST.E.128 desc[UR42][R8.64], R4 ;  /* 0x000000040800b985 */ /* 0x0021e8000c101d2a */
.L_x_11935:
[----:B------:R-:W-:Y:S05]  /*66c0*/  BSYNC B0 ;  /* 0x0000000000007941 */ /* 0x000fea0003800000 */
.L_x_11934:
[----:B------:R-:W-:Y:S01]  /*66d0*/  @!PT LDS RZ, [RZ] ;  /* 0x00000000fffff984 */ /* 0x000fe20000000800 */
[----:B------:R-:W-:Y:S01]  /*66e0*/  @!PT LDS RZ, [RZ] ;  /* 0x00000000fffff984 */ /* 0x000fe20000000800 */
[----:B------:R-:W-:Y:S01]  /*66f0*/  @!PT LDS RZ, [RZ] ;  /* 0x00000000fffff984 */ /* 0x000fe20000000800 */
[----:B------:R-:W-:Y:S01]  /*6700*/  @!PT LDS RZ, [RZ] ;  /* 0x00000000fffff984 */ /* 0x000fe20000000800 */
[----:B------:R5:W-:Y:S06]  /*6710*/  MEMBAR.ALL.CTA ;  /* 0x0000000000007992 */ /* 0x000bec0000008000 */
[----:B-----5:R-:W5:Y:S01]  /*6720*/  FENCE.VIEW.ASYNC.S ;  /* 0x00000000000073c6 */ /* 0x020f620000000000 */
[----:B-1----:R-:W-:Y:S02]  /*6730*/  @!P0 VIADD R67, R67, 0x228c0 ;  /* 0x000228c043438836 */ /* 0x002fe40000000000 */
[----:B------:R-:W-:-:S03]  /*6740*/  VIADD R19, R19, 0x1 ;  /* 0x0000000113137836 */ /* 0x000fc60000000000 */
[----:B------:R-:W-:Y:S01]  /*6750*/  @!P0 PRMT R67, RZ, 0x654, R67 ;  /* 0x00000654ff438816 */ /* 0x000fe20000000043 */
[----:B-----5:R1:W-:Y:S06]  /*6760*/  BAR.SYNC.DEFER_BLOCKING R10, 0x80 ;  /* 0x0002000a0000751d */ /* 0x0203ec0000010000 */
[----:B------:R1:W-:Y:S01]  /*6770*/  @!P0 SYNCS.ARRIVE.TRANS64.RED.A1T0 RZ, [R67+URZ], RZ ;  /* 0x000000ff43ff89a7 */ /* 0x0003e2000810043f */
[----:B------:R-:W-:-:S04]  /*6780*/  ISETP.NE.AND P0, PT, R19, 0x2, PT ;  /* 0x000000021300780c */ /* 0x000fc80003f05270 */
[----:B0-2---:R-:W-:Y:S02]  /*6790*/  SEL R4, RZ, 0x1, P0 ;  /* 0x00000001ff047807 */ /* 0x005fe40000000000 */
[----:B------:R-:W-:Y:S02]  /*67a0*/  SEL R19, R19, RZ, P0 ;  /* 0x000000ff13137207 */ /* 0x000fe40000000000 */
[----:B------:R-:W-:Y:S01]  /*67b0*/  LOP3.LUT R185, R185, R4, RZ, 0x3c, !PT ;  /* 0x00000004b9b97212 */ /* 0x000fe200078e3cff */
[----:B-1----:R-:W-:Y:S06]  /*67c0*/  @P2 BRA `(.L_x_11936) ;  /* 0xffffffc000342947 */ /* 0x002fec000383ffff */
[----:B------:R-:W0:Y:S01]  /*67d0*/  S2R R5, SR_TID.X ;  /* 0x0000000000057919 */ /* 0x000e220000002100 */
[----:B------:R-:W-:Y:S02]  /*67e0*/  PLOP3.LUT P0, PT, PT, PT, PT, 0x8, 0x0 ;  /* 0x000000000000781c */ /* 0x000fe40003f0e170 */
[----:B0-----:R-:W-:-:S04]  /*67f0*/  SHF.R.U32.HI R5, RZ, 0x7, R5 ;  /* 0x00000007ff057819 */ /* 0x001fc80000011605 */
[----:B------:R-:W-:-:S13]  /*6800*/  ISETP.NE.AND P3, PT, R5, 0x1, PT ;  /* 0x000000010500780c */ /* 0x000fda0003f65270 */
[----:B------:R-:W-:Y:S05]  /*6810*/  @!P3 WARPSYNC.ALL ;  /* 0x000000000000b948 */ /* 0x000fea0003800000 */
[----:B------:R-:W-:Y:S06]  /*6820*/  @!P3 BAR.ARV 0x9, 0x100 ;  /* 0x024400000000bb1d */ /* 0x000fec0000002000 */
.L_x_11876:
[----:B------:R-:W0:Y:S01]  /*6830*/  S2R R3, SR_SWINHI ;  /* 0x0000000000037919 */ /* 0x000e220000002f00 */
[----:B------:R-:W1:Y:S01]  /*6840*/  LDC R13, c[0x0][0x448] ;  /* 0x00011200ff0d7b82 */ /* 0x000e620000000800 */
[----:B---3--:R-:W-:Y:S02]  /*6850*/  IMAD.U32 R14, RZ, RZ, UR36 ;  /* 0x00000024ff0e7e24 */ /* 0x008fe4000f8e00ff */
[----:B------:R-:W-:Y:S01]  /*6860*/  IMAD.MOV.U32 R15, RZ, RZ, 0x80 ;  /* 0x00000080ff0f7424 */ /* 0x000fe200078e00ff */
[----:B------:R-:W-:Y:S01]  /*6870*/  STL [R1+0x50], R101 ;  /* 0x0000506501007387 */ /* 0x000fe20000100800 */
[----:B------:R-:W-:Y:S02]  /*6880*/  IMAD.MOV.U32 R26, RZ, RZ, 0x100 ;  /* 0x00000100ff1a7424 */ /* 0x000fe400078e00ff */
[----:B------:R-:W-:Y:S01]  /*6890*/  IMAD.U32 R24, RZ, RZ, UR36 ;  /* 0x00000024ff187e24 */ /* 0x000fe2000f8e00ff */
[----:B------:R-:W2:Y:S01]  /*68a0*/  LDC R12, c[0x0][0x988] ;  /* 0x00026200ff0c7b82 */ /* 0x000ea20000000800 */
[----:B------:R-:W-:Y:S01]  /*68b0*/  IMAD.MOV.U32 R25, RZ, RZ, 0x80 ;  /* 0x00000080ff197424 */ /* 0x000fe200078e00ff */
[----:B------:R-:W-:Y:S01]  /*68c0*/  STL.64 [R1+0x28], R14 ;  /* 0x0000280e01007387 */ /* 0x000fe20000100a00 */
[----:B------:R-:W-:-:S02]  /*68d0*/  IMAD.U32 R38, RZ, RZ, UR44 ;  /* 0x0000002cff267e24 */ /* 0x000fc4000f8e00ff */
[----:B------:R-:W-:Y:S01]  /*68e0*/  IMAD.U32 R35, RZ, RZ, UR44 ;  /* 0x0000002cff237e24 */ /* 0x000fe2000f8e00ff */
[----:B------:R-:W-:Y:S01]  /*68f0*/  STL.64 [R1+0x30], R26 ;  /* 0x0000301a01007387 */ /* 0x000fe20000100a00 */
[----:B------:R-:W-:Y:S02]  /*6900*/  IMAD.U32 R34, RZ, RZ, UR44 ;  /* 0x0000002cff227e24 */ /* 0x000fe4000f8e00ff */
[----:B------:R-:W-:Y:S01]  /*6910*/  IMAD.U32 R72, RZ, RZ, UR44 ;  /* 0x0000002cff487e24 */ /* 0x000fe2000f8e00ff */
[----:B------:R-:W-:Y:S04]  /*6920*/  STL.128 [R1], R24 ;  /* 0x0000001801007387 */ /* 0x000fe80000100c00 */
[----:B------:R-:W-:Y:S01]  /*6930*/  STL.128 [R1+0x1d0], RZ ;  /* 0x0001d0ff01007387 */ /* 0x000fe20000100c00 */
[----:B------:R-:W-:-:S03]  /*6940*/  IADD3 R72, P5, R72, 0x50, RZ ;  /* 0x0000005048487810 */ /* 0x000fc60007fbe0ff */
[----:B------:R-:W-:Y:S04]  /*6950*/  STL.128 [R1+0x1e0], RZ ;  /* 0x0001e0ff01007387 */ /* 0x000fe80000100c00 */
[----:B------:R-:W-:Y:S01]  /*6960*/  STL.128 [R1+0x200], RZ ;  /* 0x000200ff01007387 */ /* 0x000fe20000100c00 */
[----:B------:R-:W-:Y:S02]  /*6970*/  MOV R4, R2 ;  /* 0x0000000200047202 */ /* 0x000fe40000000f00 */
[----:B0-----:R-:W-:Y:S01]  /*6980*/  MOV R5, R3 ;  /* 0x0000000300057202 */ /* 0x001fe20000000f00 */
[----:B--2---:R-:W-:Y:S01]  /*6990*/  STL [R1+0x1f0], R12 ;  /* 0x0001f00c01007387 */ /* 0x004fe20000100800 */
[C---:B------:R-:W-:Y:S02]  /*69a0*/  IADD3 R8, P1, R4.reuse, 0x22830, RZ ;  /* 0x0002283004087810 */ /* 0x040fe40007f3e0ff */
[C---:B------:R-:W-:Y:S01]  /*69b0*/  IADD3 R0, P3, R4.reuse, 0x22850, RZ ;  /* 0x0002285004007810 */ /* 0x040fe20007f7e0ff */
[----:B------:R-:W-:Y:S01]  /*69c0*/  STL.128 [R1+0x210], RZ ;  /* 0x000210ff01007387 */ /* 0x000fe20000100c00 */
[C---:B------:R-:W-:Y:S01]  /*69d0*/  IADD3 R6, P4, R4.reuse, 0x22860, RZ ;  /* 0x0002286004067810 */ /* 0x040fe20007f9e0ff */
[--C-:B------:R-:W-:Y:S01]  /*69e0*/  IMAD.X R9, RZ, RZ, R5.reuse, P1 ;  /* 0x000000ffff097224 */ /* 0x100fe200008e0605 */
[----:B-1----:R-:W-:Y:S01]  /*69f0*/  ISETP.NE.AND P1, PT, R13, 0x1, PT ;  /* 0x000000010d00780c */ /* 0x002fe20003f25270 */
[--C-:B------:R-:W-:Y:S01]  /*6a00*/  IMAD.X R3, RZ, RZ, R5.reuse, P3 ;  /* 0x000000ffff037224 */ /* 0x100fe200018e0605 */
[----:B------:R-:W-:Y:S01]  /*6a10*/  IADD3 R10, P2, R4, 0x22840, RZ ;  /* 0x00022840040a7810 */ /* 0x000fe20007f5e0ff */
[--C-:B------:R-:W-:Y:S01]  /*6a20*/  IMAD.X R7, RZ, RZ, R5.reuse, P4 ;  /* 0x000000ffff077224 */ /* 0x100fe200020e0605 */
[----:B------:R-:W-:Y:S01]  /*6a30*/  STL.64 [R1+0x18], R8 ;  /* 0x0000180801007387 */ /* 0x000fe20000100a00 */
[----:B------:R-:W-:Y:S01]  /*6a40*/  IMAD.MOV.U32 R4, RZ, RZ, R0 ;  /* 0x000000ffff047224 */ /* 0x000fe200078e0000 */
[----:B------:R-:W-:Y:S01]  /*6a50*/  IADD3 R35, P3, R35, 0x200, RZ ;  /* 0x0000020023237810 */ /* 0x000fe20007f7e0ff */
[----:B------:R-:W-:Y:S01]  /*6a60*/  IMAD.X R11, RZ, RZ, R5, P2 ;  /* 0x000000ffff0b7224 */ /* 0x000fe200010e0605 */
[----:B------:R-:W-:Y:S01]  /*6a70*/  STL.128 [R1+0x220], RZ ;  /* 0x000220ff01007387 */ /* 0x000fe20000100c00 */
[----:B------:R-:W-:Y:S01]  /*6a80*/  IMAD.MOV.U32 R5, RZ, RZ, R3 ;  /* 0x000000ffff057224 */ /* 0x000fe200078e0003 */
[----:B------:R-:W-:Y:S01]  /*6a90*/  IADD3 R38, P2, R38, 0x1d0, RZ ;  /* 0x000001d026267810 */ /* 0x000fe20007f5e0ff */
[----:B------:R-:W-:Y:S01]  /*6aa0*/  VIADD R3, R203, 0x7f ;  /* 0x0000007fcb037836 */ /* 0x000fe20000000000 */
[----:B------:R-:W-:Y:S01]  /*6ab0*/  STL.64 [R1+0x20], R10 ;  /* 0x0000200a01007387 */ /* 0x000fe20000100a00 */
[----:B------:R-:W0:Y:S01]  /*6ac0*/  @P1 LDC R0, c[0x0][0x44c] ;  /* 0x00011300ff001b82 */ /* 0x000e220000000800 */
[----:B------:R-:W-:-:S02]  /*6ad0*/  IADD3 R34, P4, R34, 0x28, RZ ;  /* 0x0000002822227810 */ /* 0x000fc40007f9e0ff */
[----:B------:R1:W-:Y:S04]  /*6ae0*/  STL.128 [R1+0x40], R4 ;  /* 0x0000400401007387 */ /* 0x0003e80000100c00 */
[----:B------:R2:W-:Y:S04]  /*6af0*/  STL.128 [R1+0x230], RZ ;  /* 0x000230ff01007387 */ /* 0x0005e80000100c00 */
[----:B------:R2:W-:Y:S04]  /*6b00*/  STL.128 [R1+0x240], RZ ;  /* 0x000240ff01007387 */ /* 0x0005e80000100c00 */
[----:B------:R2:W-:Y:S01]  /*6b10*/  STL.128 [R1+0x250], RZ ;  /* 0x000250ff01007387 */ /* 0x0005e20000100c00 */
[----:B-1----:R-:W1:Y:S03]  /*6b20*/  @P1 LDC R7, c[0x0][0x450] ;  /* 0x00011400ff071b82 */ /* 0x002e660000000800 */
[----:B------:R2:W-:Y:S04]  /*6b30*/  STL.128 [R1+0x260], RZ ;  /* 0x000260ff01007387 */ /* 0x0005e80000100c00 */
[----:B------:R2:W-:Y:S01]  /*6b40*/  STL.128 [R1+0x270], RZ ;  /* 0x000270ff01007387 */ /* 0x0005e20000100c00 */
[----:B0-----:R-:W-:Y:S01]  /*6b50*/  @P1 IMAD.HI.U32 R0, R3, R0, RZ ;  /* 0x0000000003001227 */ /* 0x001fe200078e00ff */
[----:B------:R-:W0:Y:S02]  /*6b60*/  LDC.64 R4, c[0x0][0x9e0] ;  /* 0x00027800ff047b82 */ /* 0x000e240000000a00 */
[----:B------:R2:W-:Y:S04]  /*6b70*/  STL.128 [R1+0x280], RZ ;  /* 0x000280ff01007387 */ /* 0x0005e80000100c00 */
[----:B------:R2:W-:Y:S04]  /*6b80*/  STL.128 [R1+0x290], RZ ;  /* 0x000290ff01007387 */ /* 0x0005e80000100c00 */
[----:B------:R2:W-:Y:S04]  /*6b90*/  STL.128 [R1+0x2a0], RZ ;  /* 0x0002a0ff01007387 */ /* 0x0005e80000100c00 */
[----:B------:R2:W-:Y:S01]  /*6ba0*/  STL.128 [R1+0x2b0], RZ ;  /* 0x0002b0ff01007387 */ /* 0x0005e20000100c00 */
[----:B-1----:R-:W-:-:S03]  /*6bb0*/  @P1 SHF.R.U32.HI R3, RZ, R7, R0 ;  /* 0x00000007ff031219 */ /* 0x002fc60000011600 */
[----:B------:R2:W-:Y:S04]  /*6bc0*/  STL.128 [R1+0x2c0], RZ ;  /* 0x0002c0ff01007387 */ /* 0x0005e80000100c00 */
[----:B------:R2:W-:Y:S01]  /*6bd0*/  STL.128 [R1+0x2d0], RZ ;  /* 0x0002d0ff01007387 */ /* 0x0005e20000100c00 */
[----:B0-----:R-:W-:-:S03]  /*6be0*/  ISETP.GE.AND P6, PT, R5, 0x1, PT ;  /* 0x000000010500780c */ /* 0x001fc60003fc6270 */
        /* <DEDUP_REMOVED lines=21> */
[----:B------:R-:W0:Y:S01]  /*6d40*/  FENCE.VIEW.ASYNC.G ;  /* 0x00000000000073c6 */ /* 0x000e220000000100 */
[----:B------:R-:W-:Y:S05]  /*6d50*/  WARPSYNC.ALL ;  /* 0x0000000000007948 */ /* 0x000fea0003800000 */
[----:B0-----:R-:W-:Y:S06]  /*6d60*/  BAR.ARV 0xc, 0x180 ;  /* 0x0306000000007b1d */ /* 0x001fec0000002000 */
.L_x_11937:
[----:B------:R-:W-:Y:S02]  /*6d70*/  IMAD.IADD R3, R210, 0x1, R3 ;  /* 0x00000001d2037824 */ /* 0x000fe400078e0203 */
[----:B------:R-:W-:Y:S02]  /*6d80*/  IMAD.X R48, RZ, RZ, UR45, P2 ;  /* 0x0000002dff307e24 */ /* 0x000fe400090e06ff */
[----:B------:R-:W-:Y:S02]  /*6d90*/  IMAD.X R44, RZ, RZ, UR45, P3 ;  /* 0x0000002dff2c7e24 */ /* 0x000fe400098e06ff */
[----:B------:R-:W-:Y:S02]  /*6da0*/  IMAD.X R43, RZ, RZ, UR45, P4 ;  /* 0x0000002dff2b7e24 */ /* 0x000fe4000a0e06ff */
[----:B------:R-:W-:Y:S02]  /*6db0*/  IMAD.X R73, RZ, RZ, UR45, P5 ;  /* 0x0000002dff497e24 */ /* 0x000fe4000a8e06ff */
        /* <DEDUP_REMOVED lines=13> */
.L_x_11940:
[----:B------:R-:W-:-:S13]  /*6e90*/  ISETP.NE.AND P0, PT, R5, 0x1, PT ;  /* 0x000000010500780c */ /* 0x000fda0003f05270 */
[----:B------:R-:W0:Y:S02]  /*6ea0*/  @P0 LDC.64 R6, c[0x0][0x9e8] ;  /* 0x00027a00ff060b82 */ /* 0x000e240000000a00 */
[----:B0-----:R-:W-:-:S05]  /*6eb0*/  @P0 IMAD.HI.U32 R6, R0, R6, RZ ;  /* 0x0000000600060227 */ /* 0x001fca00078e00ff */
[----:B------:R-:W-:-:S07]  /*6ec0*/  @P0 SHF.R.U32.HI R0, RZ, R7, R6 ;  /* 0x00000007ff000219 */ /* 0x000fce0000011606 */
.L_x_11941:
[----:B------:R-:W-:Y:S05]  /*6ed0*/  BSYNC B0 ;  /* 0x0000000000007941 */ /* 0x000fea0003800000 */
.L_x_11939:
[----:B------:R-:W-:-:S05]  /*6ee0*/  IMAD R3, R0, R5, R5 ;  /* 0x0000000500037224 */ /* 0x000fca00078e0205 */
[----:B------:R-:W-:-:S07]  /*6ef0*/  VIMNMX R4, R4, R3, PT ;  /* 0x0000000304047248 */ /* 0x000fce0003fe0100 */
.L_x_11938:
[----:B------:R-:W0:Y:S01]  /*6f00*/  @P1 LDC R0, c[0x0][0x44c] ;  /* 0x00011300ff001b82 */ /* 0x000e220000000800 */
[----:B------:R-:W-:Y:S01]  /*6f10*/  VIADD R4, R4, 0x5f ;  /* 0x0000005f04047836 */ /* 0x000fe20000000000 */
[----:B------:R-:W-:-:S03]  /*6f20*/  ULDC UR4, c[0x0][0x9dc] ;  /* 0x0002770000047ab9 */ /* 0x000fc60000000800 */
[----:B------:R-:W-:-:S03]  /*6f30*/  IMAD.HI R4, R4, 0x2aaaaaab, RZ ;  /* 0x2aaaaaab04047827 */ /* 0x000fc600078e02ff */
[----:B------:R-:W1:Y:S02]  /*6f40*/  @P1 LDC R7, c[0x0][0x450] ;  /* 0x00011400ff071b82 */ /* 0x000e640000000800 */
[----:B------:R-:W-:-:S04]  /*6f50*/  SHF.R.U32.HI R3, RZ, 0x1f, R4 ;  /* 0x0000001fff037819 */ /* 0x000fc80000011604 */
[----:B------:R-:W-:-:S04]  /*6f60*/  LEA.HI.SX32 R4, R4, R3, 0x1c ;  /* 0x0000000304047211 */ /* 0x000fc800078fe2ff */
[----:B------:R-:W-:Y:S01]  /*6f70*/  VIMNMX R47, R47, R4, PT ;  /* 0x000000042f2f7248 */ /* 0x000fe20003fe0100 */
[----:B0-----:R-:W-:-:S04]  /*6f80*/  @P1 IMAD.HI.U32 R6, R203, R0, RZ ;  /* 0x00000000cb061227 */ /* 0x001fc800078e00ff */
[----:B------:R-:W-:Y:S01]  /*6f90*/  IMAD.MOV.U32 R0, RZ, RZ, R203 ;  /* 0x000000ffff007224 */ /* 0x000fe200078e00cb */
        /* <DEDUP_REMOVED lines=14> */
.L_x_11944:
[----:B------:R-:W-:-:S13]  /*7080*/  ISETP.NE.AND P0, PT, R5, 0x1, PT ;  /* 0x000000010500780c */ /* 0x000fda0003f05270 */
[----:B------:R-:W0:Y:S02]  /*7090*/  @P0 LDC.64 R6, c[0x0][0x9e8] ;  /* 0x00027a00ff060b82 */ /* 0x000e240000000a00 */
[----:B0-----:R-:W-:-:S05]  /*70a0*/  @P0 IMAD.HI.U32 R6, R0, R6, RZ ;  /* 0x0000000600060227 */ /* 0x001fca00078e00ff */
[----:B------:R-:W-:-:S07]  /*70b0*/  @P0 SHF.R.U32.HI R0, RZ, R7, R6 ;  /* 0x00000007ff000219 */ /* 0x000fce0000011606 */
.L_x_11945:
[----:B------:R-:W-:Y:S05]  /*70c0*/  BSYNC B0 ;  /* 0x0000000000007941 */ /* 0x000fea0003800000 */
.L_x_11943:
[----:B------:R-:W-:-:S05]  /*70d0*/  IMAD R0, R0, R5, RZ ;  /* 0x0000000500007224 */ /* 0x000fca00078e02ff */
[----:B------:R-:W-:-:S07]  /*70e0*/  VIMNMX R3, R3, R0, !PT ;  /* 0x0000000003037248 */ /* 0x000fce0007fe0100 */
.L_x_11942:
        /* <DEDUP_REMOVED lines=39> */
.L_x_11947:
[----:B------:R-:W-:Y:S05]  /*7360*/  BSYNC B0 ;  /* 0x0000000000007941 */ /* 0x000fea0003800000 */
.L_x_11946:
[----:B------:R-:W-:Y:S01]  /*7370*/  IMAD R195, R209, R206, R195 ;  /* 0x000000ced1c37224 */ /* 0x000fe200078e02c3 */
[----:B------:R-:W-:-:S04]  /*7380*/  PLOP3.LUT P0, PT, PT, PT, PT, 0x80, 0x0 ;  /* 0x000000000000781c */ /* 0x000fc80003f0f070 */
[----:B------:R-:W-:-:S04]  /*7390*/  VIADDMNMX R206, R195, R206, R47, PT ;  /* 0x000000cec3ce7246 */ /* 0x000fc8000380012f */
[----:B------:R-:W-:-:S13]  /*73a0*/  ISETP.GT.AND P1, PT, R206, R195, PT ;  /* 0x000000c3ce00720c */ /* 0x000fda0003f24270 */
[----:B------:R-:W-:Y:S05]  /*73b0*/  @!P1 BRA `(.L_x_11948) ;  /* 0x0000018400f89947 */ /* 0x000fea0003800000 */
[----:B------:R0:W-:Y:S01]  /*73c0*/  STL.64 [R1+0x58], RZ ;  /* 0x000058ff01007387 */ /* 0x0001e20000100a00 */
[----:B------:R-:W-:Y:S01]  /*73d0*/  IMAD.U32 R39, RZ, RZ, UR44 ;  /* 0x0000002cff277e24 */ /* 0x000fe2000f8e00ff */
[----:B------:R-:W-:Y:S01]  /*73e0*/  UMOV UR4, 0xffffffff ;  /* 0xffffffff00047882 */ /* 0x000fe20000000000 */
[----:B------:R-:W-:Y:S02]  /*73f0*/  IMAD.U32 R40, RZ, RZ, UR44 ;  /* 0x0000002cff287e24 */ /* 0x000fe4000f8e00ff */
[----:B------:R-:W-:Y:S01]  /*7400*/  IMAD.U32 R33, RZ, RZ, UR44 ;  /* 0x0000002cff217e24 */ /* 0x000fe2000f8e00ff */
[----:B------:R-:W-:Y:S01]  /*7410*/  IADD3 R39, P0, R39, 0x78, RZ ;  /* 0x0000007827277810 */ /* 0x000fe20007f1e0ff */
[----:B------:R-:W-:Y:S01]  /*7420*/  IMAD.U32 R32, RZ, RZ, UR44 ;  /* 0x0000002cff207e24 */ /* 0x000fe2000f8e00ff */
[----:B------:R-:W-:Y:S01]  /*7430*/  IADD3 R40, P1, R40, 0x70, RZ ;  /* 0x0000007028287810 */ /* 0x000fe20007f3e0ff */
[----:B------:R-:W-:Y:S01]  /*7440*/  IMAD.U32 R24, RZ, RZ, UR44 ;  /* 0x0000002cff187e24 */ /* 0x000fe2000f8e00ff */
[----:B------:R-:W-:Y:S01]  /*7450*/  IADD3 R33, P2, R33, 0x68, RZ ;  /* 0x0000006821217810 */ /* 0x000fe20007f5e0ff */
[----:B------:R-:W-:Y:S01]  /*7460*/  IMAD.X R50, RZ, RZ, UR45, P0 ;  /* 0x0000002dff327e24 */ /* 0x000fe200080e06ff */
[----:B------:R-:W-:Y:S01]  /*7470*/  IADD3 R32, P3, R32, 0x60, RZ ;  /* 0x0000006020207810 */ /* 0x000fe20007f7e0ff */
[----:B------:R-:W-:Y:S01]  /*7480*/  IMAD.X R51, RZ, RZ, UR45, P1 ;  /* 0x0000002dff337e24 */ /* 0x000fe200088e06ff */
[----:B------:R-:W-:Y:S01]  /*7490*/  IADD3 R24, P4, R24, 0x58, RZ ;  /* 0x0000005818187810 */ /* 0x000fe20007f9e0ff */
[----:B------:R-:W-:-:S02]  /*74a0*/  IMAD.X R42, RZ, RZ, UR45, P2 ;  /* 0x0000002dff2a7e24 */ /* 0x000fc400090e06ff */
[----:B------:R-:W-:Y:S02]  /*74b0*/  IMAD.X R41, RZ, RZ, UR45, P3 ;  /* 0x0000002dff297e24 */ /* 0x000fe400098e06ff */
[----:B------:R-:W-:Y:S01]  /*74c0*/  IMAD.X R25, RZ, RZ, UR45, P4 ;  /* 0x0000002dff197e24 */ /* 0x000fe2000a0e06ff */
[----:B0-----:R-:W-:Y:S07]  /*74d0*/  BRA.DIV UR4, `(.L_x_11949) ;  /* 0x0000025e04e47947 */ /* 0x001fee000b800000 */
[----:B------:R-:W0:Y:S02]  /*74e0*/  S2R R0, SR_TID.X ;  /* 0x0000000000007919 */ /* 0x000e240000002100 */
[C---:B0-----:R-:W-:Y:S02]  /*74f0*/  VIADD R3, R0.reuse, 0xffffff80 ;  /* 0xffffff8000037836 */ /* 0x041fe40000000000 */
[----:B------:R-:W-:-:S05]  /*7500*/  VIADD R0, R0, 0xffffff80 ;  /* 0xffffff8000007836 */ /* 0x000fca0000000000 */
[----:B------:R-:W-:-:S04]  /*7510*/  SHF.R.S32.HI R0, RZ, 0x1f, R0 ;  /* 0x0000001fff007819 */ /* 0x000fc80000011400 */
[----:B------:R-:W-:-:S04]  /*7520*/  LEA.HI R0, R0, R3, RZ, 0x7 ;  /* 0x0000000300007211 */ /* 0x000fc800078f38ff */
[----:B------:R-:W-:-:S05]  /*7530*/  SHF.R.S32.HI R0, RZ, 0x7, R0 ;  /* 0x00000007ff007819 */ /* 0x000fca0000011400 */
[----:B------:R0:W1:Y:S02]  /*7540*/  SHFL.IDX PT, R14, R0, RZ, 0x1f ;  /* 0x00001fff000e7589 */ /* 0x00006400000e0000 */
.L_x_12278:
[----:B01----:R-:W-:Y:S01]  /*7550*/  LEA.HI R0, R14, R14, RZ, 0x1 ;  /* 0x0000000e0e007211 */ /* 0x003fe200078f08ff */
[C---:B------:R-:W-:Y:S01]  /*7560*/  VIADD R26, R2.reuse, 0x18400 ;  /* 0x00018400021a7836 */ /* 0x040fe20000000000 */
[----:B------:R-:W-:Y:S01]  /*7570*/  STL.128 [R1+0x90], RZ ;  /* 0x000090ff01007387 */ /* 0x000fe20000100c00 */
[----:B------:R-:W-:Y:S01]  /*7580*/  VIADD R7, R2, 0x400 ;  /* 0x0000040002077836 */ /* 0x000fe20000000000 */
[----:B------:R-:W-:Y:S01]  /*7590*/  LOP3.LUT R3, R0, 0x1e, RZ, 0xc0, !PT ;  /* 0x0000001e00037812 */ /* 0x000fe200078ec0ff */
[----:B------:R-:W-:Y:S01]  /*75a0*/  VIADD R0, R2, 0x1c400 ;  /* 0x0001c40002007836 */ /* 0x000fe20000000000 */
[----:B------:R-:W-:Y:S01]  /*75b0*/  STL.128 [R1+0xa0], RZ ;  /* 0x0000a0ff01007387 */ /* 0x000fe20000100c00 */
[----:B------:R-:W-:Y:S01]  /*75c0*/  IMAD.MOV.U32 R4, RZ, RZ, 0x1 ;  /* 0x00000001ff047424 */ /* 0x000fe200078e00ff */
[----:B------:R-:W-:Y:S01]  /*75d0*/  SHF.R.U32.HI R7, RZ, 0x4, R7 ;  /* 0x00000004ff077819 */ /* 0x000fe20000011607 */
[----:B------:R-:W-:Y:S01]  /*75e0*/  IMAD.IADD R3, R14, 0x1, -R3 ;  /* 0x000000010e037824 */ /* 0x000fe200078e0a03 */
[----:B------:R-:W-:Y:S01]  /*75f0*/  SHF.R.U32.HI R0, RZ, 0x4, R0 ;  /* 0x00000004ff007819 */ /* 0x000fe20000011600 */
[----:B------:R-:W-:Y:S01]  /*7600*/  IMAD.MOV.U32 R5, RZ, RZ, RZ ;  /* 0x000000ffff057224 */ /* 0x000fe200078e00ff */
[----:B------:R-:W-:Y:S01]  /*7610*/  LOP3.LUT R8, R7, 0x3fff, RZ, 0xc0, !PT ;  /* 0x00003fff07087812 */ /* 0x000fe200078ec0ff */
[----:B------:R-:W-:Y:S01]  /*7620*/  IMAD R3, R3, 0x2000, R26 ;  /* 0x0000200003037824 */ /* 0x000fe200078e021a */
[----:B------:R-:W-:Y:S01]  /*7630*/  LOP3.LUT R0, R0, 0x3fff, RZ, 0xc0, !PT ;  /* 0x00003fff00007812 */ /* 0x000fe200078ec0ff */
[----:B------:R-:W-:Y:S01]  /*7640*/  IMAD.MOV.U32 R6, RZ, RZ, 0x1 ;  /* 0x00000001ff067424 */ /* 0x000fe200078e00ff */
[----:B------:R-:W-:Y:S01]  /*7650*/  LOP3.LUT R8, R8, 0x3000000, RZ, 0xfc, !PT ;  /* 0x0300000008087812 */ /* 0x000fe200078efcff */
[----:B------:R-:W-:Y:S01]  /*7660*/  IMAD.MOV.U32 R7, RZ, RZ, RZ ;  /* 0x000000ffff077224 */ /* 0x000fe200078e00ff */
[----:B------:R-:W-:Y:S01]  /*7670*/  SHF.R.U32.HI R3, RZ, 0x4, R3 ;  /* 0x00000004ff037819 */ /* 0x000fe20000011603 */
[----:B------:R-:W-:Y:S01]  /*7680*/  IMAD.MOV.U32 R9, RZ, RZ, 0x40000040 ;  /* 0x40000040ff097424 */ /* 0x000fe200078e00ff */
[----:B------:R-:W-:Y:S01]  /*7690*/  LOP3.LUT R0, R0, 0x10000, RZ, 0xfc, !PT ;  /* 0x0001000000007812 */ /* 0x000fe200078efcff */
[----:B------:R-:W-:Y:S01]  /*76a0*/  STL.128 [R1+0xb0], RZ ;  /* 0x0000b0ff01007387 */ /* 0x000fe20000100c00 */
[----:B------:R-:W-:Y:S01]  /*76b0*/  LOP3.LUT R3, R3, 0x3fff, RZ, 0xc0, !PT ;  /* 0x00003fff03037812 */ /* 0x000fe200078ec0ff */
[----:B----4-:R-:W-:Y:S01]  /*76c0*/  IMAD.U32 R37, RZ, RZ, UR44 ;  /* 0x0000002cff257e24 */ /* 0x010fe2000f8e00ff */
[----:B------:R-:W-:Y:S01]  /*76d0*/  LOP3.LUT P0, RZ, R26, 0x1bf, RZ, 0xc0, !PT ;  /* 0x000001bf1aff7812 */ /* 0x000fe2000780c0ff */
[----:B------:R0:W-:Y:S01]  /*76e0*/  STL.128 [R1+0x60], R4 ;  /* 0x0000600401007387 */ /* 0x0001e20000100c00 */
[----:B------:R-:W-:Y:S01]  /*76f0*/  LOP3.LUT R3, R3, 0x10000, RZ, 0xfc, !PT ;  /* 0x0001000003037812 */ /* 0x000fe200078efcff */
[----:B------:R-:W-:Y:S01]  /*7700*/  BSSY B6, `(.L_x_11950) ;  /* 0x000001d000067945 */ /* 0x000fe20003800000 */
[----:B------:R-:W-:Y:S01]  /*7710*/  IADD3 R37, P1, R37, 0x90, RZ ;  /* 0x0000009025257810 */ /* 0x000fe20007f3e0ff */
[----:B------:R1:W-:Y:S04]  /*7720*/  STL.64 [R1+0x80], R8 ;  /* 0x0000800801007387 */ /* 0x0003e80000100a00 */
[----:B------:R1:W-:Y:S01]  /*7730*/  STL.128 [R1+0xc0], RZ ;  /* 0x0000c0ff01007387 */ /* 0x0003e20000100c00 */
[----:B------:R-:W-:-:S03]  /*7740*/  IMAD.X R36, RZ, RZ, UR45, P1 ;  /* 0x0000002dff247e24 */ /* 0x000fc600088e06ff */
[----:B------:R1:W-:Y:S01]  /*7750*/  STL.128 [R1+0xd0], RZ ;  /* 0x0000d0ff01007387 */ /* 0x0003e20000100c00 */
[----:B0-----:R-:W-:-:S03]  /*7760*/  IMAD.MOV.U32 R6, RZ, RZ, R0 ;  /* 0x000000ffff067224 */ /* 0x001fc600078e0000 */
[----:B------:R1:W-:Y:S01]  /*7770*/  STL.128 [R1+0xe0], RZ ;  /* 0x0000e0ff01007387 */ /* 0x0003e20000100c00 */
[----:B------:R-:W-:Y:S02]  /*7780*/  IMAD.MOV.U32 R7, RZ, RZ, 0x40000040 ;  /* 0x40000040ff077424 */ /* 0x000fe400078e00ff */
[----:B------:R-:W-:Y:S02]  /*7790*/  IMAD.MOV.U32 R4, RZ, RZ, R3 ;  /* 0x000000ffff047224 */ /* 0x000fe400078e0003 */
[----:B------:R-:W-:-:S05]  /*77a0*/  IMAD.MOV.U32 R5, RZ, RZ, 0x40000040 ;  /* 0x40000040ff057424 */ /* 0x000fca00078e00ff */
[----:B------:R1:W-:Y:S01]  /*77b0*/  STL.128 [R1+0x70], R4 ;  /* 0x0000700401007387 */ /* 0x0003e20000100c00 */
[----:B------:R-:W-:Y:S05]  /*77c0*/  @!P0 BRA `(.L_x_11951) ;  /* 0x0000000000408947 */ /* 0x000fea0003800000 */
[----:B------:R-:W-:Y:S01]  /*77d0*/  MOV R14, 0x0 ;  /* 0x00000000000e7802 */ /* 0x000fe20000000f00 */
[----:B------:R-:W-:Y:S01]  /*77e0*/  ULDC.64 UR4, c[0x4][0xf0] ;  /* 0x01003c0000047ab9 */ /* 0x000fe20000000a00 */
[----:B------:R-:W-:Y:S01]  /*77f0*/  ULDC.64 UR6, c[0x4][0xf8] ;  /* 0x01003e0000067ab9 */ /* 0x000fe20000000a00 */
[----:B-1----:R-:W-:Y:S02]  /*7800*/  IMAD.U32 R4, RZ, RZ, UR4 ;  /* 0x00000004ff047e24 */ /* 0x002fe4000f8e00ff */
        /* <DEDUP_REMOVED lines=11> */
[----:B0-2--5:R-:W-:Y:S05]  /*78c0*/  CALL.ABS.NOINC R14 ;  /* 0x000000000e007343 */ /* 0x025fea0003c00000 */
.L_x_11951:
[----:B------:R-:W-:Y:S05]  /*78d0*/  BSYNC B6 ;  /* 0x0000000000067941 */ /* 0x000fea0003800000 */
.L_x_11950:
[----:B-1----:R-:W0:Y:S01]  /*78e0*/  LDC.64 R6, c[0x0][0x9e0] ;  /* 0x00027800ff067b82 */ /* 0x002e220000000a00 */
[----:B------:R-:W1:Y:S01]  /*78f0*/  S2R R20, SR_TID.X ;  /* 0x0000000000147919 */ /* 0x000e620000002100 */
[----:B------:R-:W-:Y:S01]  /*7900*/  UIADD3 UR4, UP0, UR44, 0xf0, URZ ;  /* 0x000000f02c047890 */ /* 0x000fe2000ff1e03f */
[----:B------:R-:W-:Y:S01]  /*7910*/  IMAD.MOV.U32 R4, RZ, RZ, RZ ;  /* 0x000000ffff047224 */ /* 0x000fe200078e00ff */
[----:B------:R-:W-:Y:S02]  /*7920*/  STL.64 [R1+0x100], R24 ;  /* 0x0001001801007387 */ /* 0x000fe40000100a00 */
[----:B------:R-:W-:Y:S01]  /*7930*/  UIADD3.X UR5, URZ, UR45, URZ, UP0, !UPT ;  /* 0x0000002d3f057290 */ /* 0x000fe200087fe43f */
[----:B------:R-:W-:Y:S01]  /*7940*/  IMAD.U32 R3, RZ, RZ, UR44 ;  /* 0x0000002cff037e24 */ /* 0x000fe2000f8e00ff */
[----:B------:R-:W3:Y:S01]  /*7950*/  LDC.64 R12, c[0x0][0x9e8] ;  /* 0x00027a00ff0c7b82 */ /* 0x000ee20000000a00 */
[----:B------:R-:W-:Y:S01]  /*7960*/  IMAD.U32 R10, RZ, RZ, UR4 ;  /* 0x00000004ff0a7e24 */ /* 0x000fe2000f8e00ff */
[----:B------:R-:W-:Y:S01]  /*7970*/  STL.64 [R1+0xf0], R196 ;  /* 0x0000f0c401007387 */ /* 0x000fe20000100a00 */
[----:B------:R-:W-:Y:S01]  /*7980*/  ULDC UR4, c[0x0][0x3f4] ;  /* 0x0000fd0000047ab9 */ /* 0x000fe20000000800 */
[----:B------:R-:W-:Y:S01]  /*7990*/  IMAD.U32 R11, RZ, RZ, UR5 ;  /* 0x00000005ff0b7e24 */ /* 0x000fe2000f8e00ff */
[----:B------:R-:W-:Y:S01]  /*79a0*/  ISETP.LT.AND P0, PT, RZ, UR4, PT ;  /* 0x00000004ff007c0c */ /* 0x000fe2000bf01270 */
[----:B------:R-:W-:Y:S01]  /*79b0*/  STL.U8 [R1+0x108], RZ ;  /* 0x000108ff01007387 */ /* 0x000fe20000100000 */
[----:B------:R-:W-:Y:S01]  /*79c0*/  IMAD.U32 R52, RZ, RZ, UR44 ;  /* 0x0000002cff347e24 */ /* 0x000fe2000f8e00ff */
[----:B------:R-:W4:Y:S02]  /*79d0*/  LDC.64 R8, c[0x0][0x448] ;  /* 0x00011200ff087b82 */ /* 0x000f240000000a00 */
[----:B------:R-:W-:Y:S02]  /*79e0*/  STL.64 [R1+0xf8], R10 ;  /* 0x0000f80a01007387 */ /* 0x000fe40000100a00 */
[----:B------:R-:W-:-:S02]  /*79f0*/  IADD3 R52, P3, R52, 0x108, RZ ;  /* 0x0000010834347810 */ /* 0x000fc40007f7e0ff */
[----:B------:R-:W-:Y:S02]  /*7a00*/  STL.U8 [R1+0x13c], RZ ;  /* 0x00013cff01007387 */ /* 0x000fe40000100000 */
[----:B------:R-:W2:Y:S01]  /*7a10*/  LDC R14, c[0x0][0x450] ;  /* 0x00011400ff0e7b82 */ /* 0x000ea20000000800 */
[----:B0-----:R-:W-:Y:S02]  /*7a20*/  IMAD.MOV.U32 R31, RZ, RZ, R6 ;  /* 0x000000ffff1f7224 */ /* 0x001fe400078e0006 */
[----:B------:R-:W-:Y:S02]  /*7a30*/  IMAD.MOV.U32 R5, RZ, RZ, R7 ;  /* 0x000000ffff057224 */ /* 0x000fe400078e0007 */
[----:B------:R-:W-:-:S03]  /*7a40*/  IMAD.X R54, RZ, RZ, UR45, P3 ;  /* 0x0000002dff367e24 */ /* 0x000fc600098e06ff */
[----:B------:R-:W0:Y:S01]  /*7a50*/  LDC R30, c[0x0][0x9dc] ;  /* 0x00027700ff1e7b82 */ /* 0x000e220000000800 */
[----:B---3--:R-:W-:Y:S02]  /*7a60*/  IMAD.MOV.U32 R6, RZ, RZ, R12 ;  /* 0x000000ffff067224 */ /* 0x008fe400078e000c */
[----:B------:R-:W-:Y:S02]  /*7a70*/  IMAD.MOV.U32 R7, RZ, RZ, R13 ;  /* 0x000000ffff077224 */ /* 0x000fe400078e000d */
[----:B-1----:R-:W-:-:S03]  /*7a80*/  VIADD R0, R20, 0xffffff80 ;  /* 0xffffff8014007836 */ /* 0x002fc60000000000 */
[----:B------:R-:W-:Y:S04]  /*7a90*/  STL.128 [R1+0x120], R4 ;  /* 0x0001200401007387 */ /* 0x000fe80000100c00 */
[----:B----4-:R-:W-:Y:S04]  /*7aa0*/  STL.64 [R1+0x130], R8 ;  /* 0x0001300801007387 */ /* 0x010fe80000100a00 */
[----:B--2---:R-:W-:Y:S04]  /*7ab0*/  STL [R1+0x138], R14 ;  /* 0x0001380e01007387 */ /* 0x004fe80000100800 */
[----:B------:R1:W-:Y:S04]  /*7ac0*/  STL [R1+0x10c], R0 ;  /* 0x00010c0001007387 */ /* 0x0003e80000100800 */
[----:B0-----:R0:W-:Y:S01]  /*7ad0*/  STL.128 [R1+0x110], R28 ;  /* 0x0001101c01007387 */ /* 0x0011e20000100c00 */
[----:B-1----:R-:W-:-:S02]  /*7ae0*/  IMAD.U32 R0, RZ, RZ, UR44 ;  /* 0x0000002cff007e24 */ /* 0x002fc4000f8e00ff */
[----:B0-----:R-:W-:Y:S01]  /*7af0*/  IMAD.U32 R31, RZ, RZ, UR44 ;  /* 0x0000002cff1f7e24 */ /* 0x001fe2000f8e00ff */
[----:B------:R-:W-:Y:S02]  /*7b00*/  IADD3 R30, P1, R3, 0x13c, RZ ;  /* 0x0000013c031e7810 */ /* 0x000fe40007f3e0ff */
[----:B------:R-:W-:Y:S02]  /*7b10*/  IADD3 R29, P2, R0, 0x10c, RZ ;  /* 0x0000010c001d7810 */ /* 0x000fe40007f5e0ff */
[----:B------:R-:W-:Y:S01]  /*7b20*/  IADD3 R31, P4, R31, 0xf8, RZ ;  /* 0x000000f81f1f7810 */ /* 0x000fe20007f9e0ff */
[----:B------:R-:W-:Y:S02]  /*7b30*/  IMAD.X R49, RZ, RZ, UR45, P1 ;  /* 0x0000002dff317e24 */ /* 0x000fe400088e06ff */
[----:B------:R-:W-:Y:S02]  /*7b40*/  IMAD.X R45, RZ, RZ, UR45, P2 ;  /* 0x0000002dff2d7e24 */ /* 0x000fe400090e06ff */
[----:B------:R-:W-:Y:S01]  /*7b50*/  IMAD.X R53, RZ, RZ, UR45, P4 ;  /* 0x0000002dff357e24 */ /* 0x000fe2000a0e06ff */
[----:B------:R-:W-:Y:S07]  /*7b60*/  @P0 BRA `(.L_x_11952) ;  /* 0x0000000000400947 */ /* 0x000fee0003800000 */
[----:B------:R-:W-:-:S04]  /*7b70*/  ULEA.HI UR4, UR37, UR37, URZ, 0x1 ;  /* 0x0000002525047291 */ /* 0x000fc8000f8f083f */
[----:B------:R-:W-:-:S04]  /*7b80*/  ULOP3.LUT UR4, UR4, 0xfffffffe, URZ, 0xc0, !UPT ;  /* 0xfffffffe04047892 */ /* 0x000fc8000f8ec03f */
[----:B------:R-:W-:-:S06]  /*7b90*/  UIADD3 UR4, UR37, -UR4, URZ ;  /* 0x8000000425047290 */ /* 0x000fcc000fffe03f */
[----:B------:R-:W-:-:S05]  /*7ba0*/  IMAD.U32 R3, RZ, RZ, UR4 ;  /* 0x00000004ff037e24 */ /* 0x000fca000f8e00ff */
[----:B------:R-:W-:-:S04]  /*7bb0*/  SHF.L.U32 R3, R3, 0x1f, RZ ;  /* 0x0000001f03037819 */ /* 0x000fc800000006ff */
[----:B------:R0:W1:Y:S03]  /*7bc0*/  SYNCS.PHASECHK.TRANS64.TRYWAIT P0, [R2+URZ+0x22800], R3 ;  /* 0x02280003020075a7 */ /* 0x000066000800017f */
[----:B-1----:R-:W-:Y:S05]  /*7bd0*/  @!P0 NANOSLEEP.SYNCS 0x989680 ;  /* 0x009896800000895d */ /* 0x002fea0003900000 */
[----:B------:R-:W1:Y:S01]  /*7be0*/  @!P0 SYNCS.PHASECHK.TRANS64 P0, [R2+URZ+0x22800], R3 ;  /* 0x02280003020085a7 */ /* 0x000e62000800007f */
[----:B------:R-:W-:Y:S04]  /*7bf0*/  BSSY B0, `(.L_x_11953) ;  /* 0x0000006000007945 */ /* 0x000fe80003800000 */
[----:B-1----:R-:W-:Y:S05]  /*7c00*/  @P0 BRA `(.L_x_11954) ;  /* 0x0000000000100947 */ /* 0x002fea0003800000 */
.L_x_11955:
[----:B-1----:R1:W2:Y:S02]  /*7c10*/  SYNCS.PHASECHK.TRANS64.TRYWAIT P0, [R2+URZ+0x22800], R3 ;  /* 0x02280003020075a7 */ /* 0x0022a4000800017f */
[----:B--2---:R-:W-:Y:S05]  /*7c20*/  @!P0 NANOSLEEP.SYNCS 0x989680 ;  /* 0x009896800000895d */ /* 0x004fea0003900000 */
[----:B------:R-:W2:Y:S02]  /*7c30*/  @!P0 SYNCS.PHASECHK.TRANS64 P0, [R2+URZ+0x22800], R3 ;  /* 0x02280003020085a7 */ /* 0x000ea4000800007f */
[----:B--2---:R-:W-:Y:S05]  /*7c40*/  @!P0 BRA `(.L_x_11955) ;  /* 0xfffffffc00f08947 */ /* 0x004fea000383ffff */
.L_x_11954:
[----:B------:R-:W-:Y:S05]  /*7c50*/  BSYNC B0 ;  /* 0x0000000000007941 */ /* 0x000fea0003800000 */
.L_x_11953:
[----:B------:R-:W-:Y:S05]  /*7c60*/  BRA `(.L_x_11956) ;  /* 0x0000002c00107947 */ /* 0x000fea0003800000 */
.L_x_11952:
[----:B------:R-:W-:Y:S01]  /*7c70*/  LOP3.LUT P0, RZ, R26, 0x3ff, RZ, 0xc0, !PT ;  /* 0x000003ff1aff7812 */ /* 0x000fe2000780c0ff */
[----:B------:R-:W-:Y:S01]  /*7c80*/  ULDC.64 UR4, c[0x0][0x3f8] ;  /* 0x0000fe0000047ab9 */ /* 0x000fe20000000a00 */
[----:B-----5:R-:W-:Y:S01]  /*7c90*/  SHF.R.S32.HI R0, RZ, 0x1f, R46 ;  /* 0x0000001fff007819 */ /* 0x020fe2000001142e */
[----:B------:R-:W-:Y:S01]  /*7ca0*/  ULDC.64 UR6, c[0x0][0x408] ;  /* 0x0001020000067ab9 */ /* 0x000fe20000000a00 */
[----:B------:R-:W-:Y:S01]  /*7cb0*/  IMAD.WIDE.U32 R24, R46, UR4, RZ ;  /* 0x000000042e187c25 */ /* 0x000fe2000f8e00ff */
[----:B------:R-:W-:Y:S03]  /*7cc0*/  BSSY B6, `(.L_x_11957) ;  /* 0x0000019000067945 */ /* 0x000fe60003800000 */
        /* <DEDUP_REMOVED lines=24> */
.L_x_11958:
[----:B------:R-:W-:Y:S05]  /*7e50*/  BSYNC B6 ;  /* 0x0000000000067941 */ /* 0x000fea0003800000 */
.L_x_11957:
        /* <DEDUP_REMOVED lines=39> */
.L_x_12284:
        /* <DEDUP_REMOVED lines=31> */
.L_x_11963:
[----:B------:R-:W-:Y:S05]  /*82c0*/  BSYNC B1 ;  /* 0x0000000000017941 */ /* 0x000fea0003800000 */
.L_x_11962:
[----:B-1---5:R-:W-:Y:S01]  /*82d0*/  IMAD.MOV.U32 R3, RZ, RZ, R24 ;  /* 0x000000ffff037224 */ /* 0x022fe200078e0018 */
[----:B------:R-:W-:Y:S01]  /*82e0*/  UMOV UR4, 0xffffffff ;  /* 0xffffffff00047882 */ /* 0x000fe20000000000 */
[----:B------:R-:W-:Y:S01]  /*82f0*/  IMAD.MOV.U32 R4, RZ, RZ, R25 ;  /* 0x000000ffff047224 */ /* 0x000fe200078e0019 */
[----:B----4-:R-:W-:Y:S01]  /*8300*/  CS2R R8, SRZ ;  /* 0x0000000000087805 */ /* 0x010fe2000001ff00 */
[----:B------:R-:W-:Y:S01]  /*8310*/  IMAD.MOV.U32 R5, RZ, RZ, R26 ;  /* 0x000000ffff057224 */ /* 0x000fe200078e001a */
[----:B------:R-:W-:Y:S01]  /*8320*/  PRMT R59, R3, 0x7610, R59 ;  /* 0x00007610033b7816 */ /* 0x000fe2000000003b */
[----:B--2---:R-:W-:Y:S01]  /*8330*/  IMAD.MOV.U32 R6, RZ, RZ, R27 ;  /* 0x000000ffff067224 */ /* 0x004fe200078e001b */
        /* <DEDUP_REMOVED lines=11> */
[----:B------:R-:W-:Y:S06]  /*83f0*/  BRA.DIV UR4, `(.L_x_11964) ;  /* 0x0000025204d07947 */ /* 0x000fec000b800000 */
[----:B------:R1:W2:Y:S04]  /*8400*/  SHFL.IDX PT, R3, R55, 0x1, 0x1c1f ;  /* 0x003c1f0037037f89 */ /* 0x0002a800000e0000 */
[----:B------:R1:W4:Y:S04]  /*8410*/  SHFL.IDX PT, R6, R10, 0x1, 0x1c1f ;  /* 0x003c1f000a067f89 */ /* 0x00032800000e0000 */
[----:B---3--:R1:W3:Y:S04]  /*8420*/  SHFL.IDX PT, R7, R57, 0x1, 0x1c1f ;  /* 0x003c1f0039077f89 */ /* 0x0082e800000e0000 */
[----:B------:R1:W0:Y:S02]  /*8430*/  SHFL.IDX PT, R28, R56, 0x1, 0x1c1f ;  /* 0x003c1f00381c7f89 */ /* 0x00022400000e0000 */
.L_x_12290:
[----:B------:R-:W-:Y:S01]  /*8440*/  VIADD R0, R0, 0x40 ;  /* 0x0000004000007836 */ /* 0x000fe20000000000 */
[----:B------:R-:W-:Y:S01]  /*8450*/  BSSY B1, `(.L_x_11965) ;  /* 0x000001e000017945 */ /* 0x000fe20003800000 */
[----:B------:R-:W-:Y:S02]  /*8460*/  CS2R R12, SRZ ;  /* 0x00000000000c7805 */ /* 0x000fe4000001ff00 */
[----:B01----:R-:W-:Y:S02]  /*8470*/  CS2R R10, SRZ ;  /* 0x00000000000a7805 */ /* 0x003fe4000001ff00 */
[----:B------:R-:W-:Y:S02]  /*8480*/  CS2R R14, SRZ ;  /* 0x00000000000e7805 */ /* 0x000fe4000001ff00 */
[----:B------:R-:W-:-:S13]  /*8490*/  ISETP.GE.AND P0, PT, R0, R61, PT ;  /* 0x0000003d0000720c */ /* 0x000fda0003f06270 */
[----:B------:R-:W-:Y:S05]  /*84a0*/  @P0 BRA `(.L_x_11966) ;  /* 0x0000000000600947 */ /* 0x000fea0003800000 */
[----:B------:R-:W3:Y:S01]  /*84b0*/  LDL R55, [R1+0x424] ;  /* 0x0004240001377983 */ /* 0x000ee20000100800 */
[----:B------:R-:W-:Y:S01]  /*84c0*/  ULDC UR4, c[0x0][0x3f4] ;  /* 0x0000fd0000047ab9 */ /* 0x000fe20000000800 */
[----:B----4-:R-:W-:Y:S01]  /*84d0*/  IMAD.MOV.U32 R4, RZ, RZ, R6 ;  /* 0x000000ffff047224 */ /* 0x010fe200078e0006 */
[----:B------:R-:W-:Y:S01]  /*84e0*/  ISETP.GE.AND P2, PT, R22, UR4, PT ;  /* 0x0000000416007c0c */ /* 0x000fe2000bf46270 */
[----:B--2---:R-:W-:Y:S01]  /*84f0*/  IMAD.MOV.U32 R5, RZ, RZ, R3 ;  /* 0x000000ffff057224 */ /* 0x004fe200078e0003 */
[----:B------:R-:W-:Y:S02]  /*8500*/  ISETP.GE.AND P3, PT, R186, UR4, PT ;  /* 0x00000004ba007c0c */ /* 0x000fe4000bf66270 */
[----:B------:R-:W-:Y:S01]  /*8510*/  CS2R R12, SRZ ;  /* 0x00000000000c7805 */ /* 0x000fe2000001ff00 */
[----:B------:R-:W-:-:S08]  /*8520*/  IMAD.MOV.U32 R8, RZ, RZ, R28 ;  /* 0x000000ffff087224 */ /* 0x000fd000078e001c */
[----:B------:R-:W-:-:S04]  /*8530*/  @!P2 IMAD.WIDE R4, R22, 0x2, R4 ;  /* 0x000000021604a825 */ /* 0x000fc800078e0204 */
[----:B------:R-:W-:Y:S01]  /*8540*/  @!P3 IMAD.SHL.U32 R9, R186, 0x2, RZ ;  /* 0x00000002ba09b824 */ /* 0x000fe200078e00ff */
[----:B------:R0:W5:Y:S01]  /*8550*/  @!P2 LD.E.64 R12, desc[UR42][R4.64] ;  /* 0x0000002a040ca980 */ /* 0x000162000c101b00 */
[----:B------:R-:W-:Y:S02]  /*8560*/  CS2R R14, SRZ ;  /* 0x00000000000e7805 */ /* 0x000fe4000001ff00 */
[----:B------:R-:W-:Y:S02]  /*8570*/  CS2R R10, SRZ ;  /* 0x00000000000a7805 */ /* 0x000fe4000001ff00 */
[-C--:B0-----:R-:W-:Y:S02]  /*8580*/  @!P3 IADD3 R4, P0, R6, R9.reuse, RZ ;  /* 0x000000090604b210 */ /* 0x081fe40007f1e0ff */
[----:B------:R-:W-:Y:S01]  /*8590*/  @!P3 IADD3 R6, P1, R28, R9, RZ ;  /* 0x000000091c06b210 */ /* 0x000fe20007f3e0ff */
[----:B---3--:R-:W-:Y:S02]  /*85a0*/  IMAD.MOV.U32 R9, RZ, RZ, R7 ;  /* 0x000000ffff097224 */ /* 0x008fe400078e0007 */
[----:B------:R-:W-:Y:S01]  /*85b0*/  @!P2 IMAD.WIDE R56, R22, 0x2, R8 ;  /* 0x000000021638a825 */ /* 0x000fe200078e0208 */
[----:B------:R-:W-:-:S04]  /*85c0*/  CS2R R8, SRZ ;  /* 0x0000000000087805 */ /* 0x000fc8000001ff00 */
[----:B------:R0:W5:Y:S01]  /*85d0*/  @!P2 LD.E.64 R14, desc[UR42][R56.64] ;  /* 0x0000002a380ea980 */ /* 0x000162000c101b00 */
[----:B------:R-:W-:-:S05]  /*85e0*/  @!P3 SHF.L.U64.HI R0, R186, 0x1, R55 ;  /* 0x00000001ba00b819 */ /* 0x000fca0000010237 */
[--C-:B------:R-:W-:Y:S02]  /*85f0*/  @!P3 IMAD.X R5, R3, 0x1, R0.reuse, P0 ;  /* 0x000000010305b824 */ /* 0x100fe400000e0600 */
[----:B------:R-:W-:-:S03]  /*8600*/  @!P3 IMAD.X R7, R7, 0x1, R0, P1 ;  /* 0x000000010707b824 */ /* 0x000fc600008e0600 */
[----:B------:R0:W5:Y:S04]  /*8610*/  @!P3 LD.E.64 R8, desc[UR42][R4.64] ;  /* 0x0000002a0408b980 */ /* 0x000168000c101b00 */
[----:B------:R0:W5:Y:S02]  /*8620*/  @!P3 LD.E.64 R10, desc[UR42][R6.64] ;  /* 0x0000002a060ab980 */ /* 0x000164000c101b00 */
.L_x_11966:
[----:B------:R-:W-:Y:S05]  /*8630*/  BSYNC B1 ;  /* 0x0000000000017941 */ /* 0x000fea0003800000 */
.L_x_11965:
[----:B------:R-:W-:Y:S01]  /*8640*/  ULEA.HI UR4, UR37, UR37, URZ, 0x1 ;  /* 0x0000002525047291 */ /* 0x000fe2000f8f083f */
[----:B------:R-:W-:Y:S03]  /*8650*/  BSSY B1, `(.L_x_11967) ;  /* 0x0000007000017945 */ /* 0x000fe60003800000 */
[----:B------:R-:W-:-:S04]  /*8660*/  ULOP3.LUT UR4, UR4, 0xfffffffe, URZ, 0xc0, !UPT ;  /* 0xfffffffe04047892 */ /* 0x000fc8000f8ec03f */
[----:B------:R-:W-:-:S06]  /*8670*/  UIADD3 UR4, UR37, -UR4, URZ ;  /* 0x8000000425047290 */ /* 0x000fcc000fffe03f */
[----:B--2---:R-:W-:-:S05]  /*8680*/  IMAD.U32 R3, RZ, RZ, UR4 ;  /* 0x00000004ff037e24 */ /* 0x004fca000f8e00ff */
[----:B------:R-:W-:-:S04]  /*8690*/  SHF.L.U32 R3, R3, 0x1f, RZ ;  /* 0x0000001f03037819 */ /* 0x000fc800000006ff */
[----:B------:R-:W1:Y:S02]  /*86a0*/  SYNCS.PHASECHK.TRANS64.TRYWAIT P0, [R2+URZ+0x22800], R3 ;  /* 0x02280003020075a7 */ /* 0x000e64000800017f */
[----:B-1----:R-:W-:Y:S05]  /*86b0*/  @!P0 BRA `(.L_x_11968) ;  /* 0x0000025000948947 */ /* 0x002fea0003800000 */
.L_x_12291:
[----:B------:R-:W-:Y:S05]  /*86c0*/  BSYNC B1 ;  /* 0x0000000000017941 */ /* 0x000fea0003800000 */
.L_x_11967:
[----:B0--3--:R-:W2:Y:S04]  /*86d0*/  LDL R7, [R1+0x41c] ;  /* 0x00041c0001077983 */ /* 0x009ea80000100800 */
[----:B------:R-:W3:Y:S01]  /*86e0*/  LDL R5, [R1+0x50] ;  /* 0x0000500001057983 */ /* 0x000ee20000100800 */
[----:B-----5:R-:W-:Y:S01]  /*86f0*/  IMAD.MOV.U32 R4, RZ, RZ, R9 ;  /* 0x000000ffff047224 */ /* 0x020fe200078e0009 */
[----:B------:R-:W-:Y:S01]  /*8700*/  BSSY B1, `(.L_x_11969) ;  /* 0x0000079000017945 */ /* 0x000fe20003800000 */
[----:B----4-:R-:W-:-:S05]  /*8710*/  IMAD.MOV.U32 R6, RZ, RZ, R10 ;  /* 0x000000ffff067224 */ /* 0x010fca00078e000a */
[----:B------:R-:W-:Y:S01]  /*8720*/  PRMT R55, R6, 0x7610, R55 ;  /* 0x0000761006377816 */ /* 0x000fe20000000037 */
[----:B------:R-:W-:Y:S02]  /*8730*/  IMAD.MOV.U32 R6, RZ, RZ, R15 ;  /* 0x000000ffff067224 */ /* 0x000fe400078e000f */
[C---:B--2---:R-:W-:Y:S01]  /*8740*/  IMAD.SHL.U32 R0, R7.reuse, 0x40, RZ ;  /* 0x0000004007007824 */ /* 0x044fe200078e00ff */
[----:B------:R-:W-:Y:S01]  /*8750*/  LOP3.LUT P1, RZ, R7, 0x4, RZ, 0xc0, !PT ;  /* 0x0000000407ff7812 */ /* 0x000fe2000782c0ff */
[----:B---3--:R-:W-:-:S03]  /*8760*/  IMAD R5, R5, -0x80, R61 ;  /* 0xffffff8005057824 */ /* 0x008fc600078e023d */
[----:B-1----:R-:W-:-:S04]  /*8770*/  LOP3.LUT R3, R0, 0x1c0, RZ, 0xc0, !PT ;  /* 0x000001c000037812 */ /* 0x002fc800078ec0ff */
[----:B------:R-:W-:Y:S02]  /*8780*/  LOP3.LUT R0, R3, 0x18, R16, 0xf8, !PT ;  /* 0x0000001803007812 */ /* 0x000fe400078ef810 */
[----:B------:R-:W-:Y:S02]  /*8790*/  SHF.R.U32.HI R3, RZ, 0x3, R3 ;  /* 0x00000003ff037819 */ /* 0x000fe40000011603 */
[----:B------:R-:W-:Y:S01]  /*87a0*/  VIMNMX R28, R5, 0x80, PT ;  /* 0x00000080051c7848 */ /* 0x000fe20003fe0100 */
[----:B------:R-:W-:Y:S01]  /*87b0*/  IMAD.MOV.U32 R5, RZ, RZ, R14 ;  /* 0x000000ffff057224 */ /* 0x000fe200078e000e */
[----:B------:R-:W-:Y:S01]  /*87c0*/  LOP3.LUT R3, R0, R3, RZ, 0x3c, !PT ;  /* 0x0000000300037212 */ /* 0x000fe200078e3cff */
[----:B------:R-:W-:Y:S01]  /*87d0*/  IMAD.MOV.U32 R0, RZ, RZ, R8 ;  /* 0x000000ffff007224 */ /* 0x000fe200078e0008 */
[----:B------:R-:W-:-:S03]  /*87e0*/  ISETP.GE.AND P0, PT, R157, R28, PT ;  /* 0x0000001c9d00720c */ /* 0x000fc60003f06270 */
[----:B------:R-:W-:Y:S01]  /*87f0*/  IMAD R3, R198, 0x200, R3 ;  /* 0x00000200c6037824 */ /* 0x000fe200078e0203 */
[----:B------:R-:W-:Y:S01]  /*8800*/  PRMT R0, R0, 0x5410, R4 ;  /* 0x0000541000007816 */ /* 0x000fe20000000004 */
[----:B------:R-:W-:Y:S02]  /*8810*/  IMAD.MOV.U32 R4, RZ, RZ, R13 ;  /* 0x000000ffff047224 */ /* 0x000fe400078e000d */
[----:B------:R-:W-:Y:S02]  /*8820*/  IMAD R2, R3, 0x2, R2 ;  /* 0x0000000203027824 */ /* 0x000fe400078e0202 */
[----:B------:R-:W-:Y:S01]  /*8830*/  IMAD.MOV.U32 R3, RZ, RZ, R12 ;  /* 0x000000ffff037224 */ /* 0x000fe200078e000c */
[----:B------:R-:W-:Y:S01]  /*8840*/  PRMT R56, R4, 0x7610, R56 ;  /* 0x0000761004387816 */ /* 0x000fe20000000038 */
[----:B------:R-:W-:Y:S02]  /*8850*/  IMAD.MOV.U32 R4, RZ, RZ, R11 ;  /* 0x000000ffff047224 */ /* 0x000fe400078e000b */
[C---:B------:R-:W-:Y:S01]  /*8860*/  VIADD R7, R2.reuse, 0x18400 ;  /* 0x0001840002077836 */ /* 0x040fe20000000000 */
[----:B------:R-:W-:Y:S01]  /*8870*/  PRMT R57, R3, 0x7610, R57 ;  /* 0x0000761003397816 */ /* 0x000fe20000000039 */
[----:B------:R-:W-:Y:S01]  /*8880*/  VIADD R3, R2, 0x18440 ;  /* 0x0001844002037836 */ /* 0x000fe20000000000 */
[----:B------:R-:W-:Y:S01]  /*8890*/  PRMT R55, R55, 0x5410, R4 ;  /* 0x0000541037377816 */ /* 0x000fe20000000004 */
[----:B------:R-:W-:Y:S01]  /*88a0*/  @P1 VIADD R3, R7, 0xffffffc0 ;  /* 0xffffffc007031836 */ /* 0x000fe20000000000 */
[----:B------:R-:W-:-:S02]  /*88b0*/  PRMT R57, R57, 0x5410, R5 ;  /* 0x0000541039397816 */ /* 0x000fc40000000005 */
[----:B------:R-:W-:Y:S01]  /*88c0*/  PRMT R56, R56, 0x5410, R6 ;  /* 0x0000541038387816 */ /* 0x000fe20000000006 */
[----:B------:R-:W-:Y:S06]  /*88d0*/  @P0 BRA `(.L_x_11970) ;  /* 0x00000004006c0947 */ /* 0x000fec0003800000 */
        /* <DEDUP_REMOVED lines=14> */
[----:B0-----:R-:W-:-:S02]  /*89c0*/  HADD2.F32 R46, -RZ, R7.H0_H0 ;  /* 0x20000007ff2e7230 */ /* 0x001fc40000004100 */
        /* <DEDUP_REMOVED lines=13> */
[--C-:B------:R-:W-:Y:S02]  /*8aa0*/  HADD2.F32 R60, -RZ, R70.reuse.H1_H1 ;  /* 0x30000046ff3c7230 */ /* 0x100fe40000004100 */
        /* <DEDUP_REMOVED lines=18> */
.L_x_11972:
[----:B------:R-:W-:Y:S05]  /*8bd0*/  BSYNC B2 ;  /* 0x0000000000027941 */ /* 0x000fea0003800000 */
.L_x_11971:
[----:B------:R-:W-:Y:S05]  /*8be0*/  @P1 BRA `(.L_x_11970) ;  /* 0x0000000000a81947 */ /* 0x000fea0003800000 */
[----:B0-----:R-:W0:Y:S01]  /*8bf0*/  LDS.128 R4, [R3] ;  /* 0x0000000003047984 */ /* 0x001e220000000c00 */
        /* <DEDUP_REMOVED lines=11> */
[CC--:B------:R-:W-:Y:S01]  /*8cb0*/  FMUL.FTZ R47, R25.reuse, R46.reuse ;  /* 0x0000002e192f7220 */ /* 0x0c0fe20000410000 */
[----:B------:R-:W-:Y:S01]  /*8cc0*/  FMUL.FTZ R25, R25, R27 ;  /* 0x0000001b19197220 */ /* 0x000fe20000410000 */
[----:B------:R-:W-:Y:S02]  /*8cd0*/  HADD2.F32 R4, -RZ, R4.H1_H1 ;  /* 0x30000004ff047230 */ /* 0x000fe40000004100 */
[--C-:B------:R-:W-:Y:S02]  /*8ce0*/  HADD2.F32 R20, -RZ, R6.reuse.H0_H0 ;  /* 0x20000006ff147230 */ /* 0x100fe40000004100 */
[----:B------:R-:W-:Y:S01]  /*8cf0*/  FFMA.FTZ R62, R24, R46, R25 ;  /* 0x0000002e183e7223 */ /* 0x000fe20000010019 */
[----:B------:R-:W-:-:S02]  /*8d00*/  HADD2.F32 R21, -RZ, R6.H1_H1 ;  /* 0x30000006ff157230 */ /* 0x000fc40000004100 */
[----:B------:R-:W-:Y:S01]  /*8d10*/  FMUL.FTZ R60, R4, R59 ;  /* 0x0000003b043c7220 */ /* 0x000fe20000410000 */
[--C-:B------:R-:W-:Y:S02]  /*8d20*/  HADD2.F32 R25, -RZ, R58.reuse.H1_H1 ;  /* 0x3000003aff197230 */ /* 0x100fe40000004100 */
[----:B------:R-:W-:Y:S01]  /*8d30*/  FFMA.FTZ R47, R24, R27, -R47 ;  /* 0x0000001b182f7223 */ /* 0x000fe2000001082f */
[--C-:B------:R-:W-:Y:S02]  /*8d40*/  HADD2.F32 R6, -RZ, R5.reuse.H0_H0 ;  /* 0x20000005ff067230 */ /* 0x100fe40000004100 */
[-C--:B------:R-:W-:Y:S01]  /*8d50*/  FMUL.FTZ R46, R4, R26.reuse ;  /* 0x0000001a042e7220 */ /* 0x080fe20000410000 */
[----:B------:R-:W-:Y:S02]  /*8d60*/  HADD2.F32 R58, -RZ, R58.H0_H0 ;  /* 0x2000003aff3a7230 */ /* 0x000fe40000004100 */
[----:B------:R-:W-:Y:S01]  /*8d70*/  FFMA.FTZ R60, R7, R26, -R60 ;  /* 0x0000001a073c7223 */ /* 0x000fe2000001083c */
[----:B------:R-:W-:-:S02]  /*8d80*/  HADD2.F32 R5, -RZ, R5.H1_H1 ;  /* 0x30000005ff057230 */ /* 0x000fc40000004100 */
[----:B------:R-:W-:Y:S01]  /*8d90*/  FFMA.FTZ R59, R7, R59, R46 ;  /* 0x0000003b073b7223 */ /* 0x000fe2000001002e */
[----:B------:R-:W-:Y:S02]  /*8da0*/  HADD2.F32 R24, -RZ, R61.H0_H0 ;  /* 0x2000003dff187230 */ /* 0x000fe40000004100 */
[CC--:B------:R-:W-:Y:S01]  /*8db0*/  FMUL.FTZ R27, R21.reuse, R25.reuse ;  /* 0x00000019151b7220 */ /* 0x0c0fe20000410000 */
[----:B------:R-:W-:Y:S02]  /*8dc0*/  HADD2.F32 R4, -RZ, R63.H0_H0 ;  /* 0x2000003fff047230 */ /* 0x000fe40000004100 */
[----:B------:R-:W-:Y:S01]  /*8dd0*/  FMUL.FTZ R26, R21, R58 ;  /* 0x0000003a151a7220 */ /* 0x000fe20000410000 */
        /* <DEDUP_REMOVED lines=11> */
.L_x_11970:
[----:B------:R-:W-:Y:S05]  /*8e90*/  BSYNC B1 ;  /* 0x0000000000017941 */ /* 0x000fea0003800000 */
.L_x_11969:
        /* <DEDUP_REMOVED lines=50> */
.L_x_11975:
[----:B------:R-:W-:Y:S05]  /*91c0*/  BSYNC B1 ;  /* 0x0000000000017941 */ /* 0x000fea0003800000 */
.L_x_11974:
[----:B------:R-:W-:Y:S05]  /*91d0*/  @P1 BRA `(.L_x_11973) ;  /* 0x0000001400901947 */ /* 0x000fea0003800000 */
[----:B0-----:R-:W0:Y:S01]  /*91e0*/  LDS.128 R4, [R3+0x2000] ;  /* 0x0020000003047984 */ /* 0x001e220000000c00 */
        /* <DEDUP_REMOVED lines=16> */
[C---:B------:R-:W-:Y:S01]  /*92f0*/  FFMA.FTZ R25, R9.reuse, R14, R21 ;  /* 0x0000000e09197223 */ /* 0x040fe20000010015 */
[----:B------:R-:W-:Y:S02]  /*9300*/  HADD2.F32 R8, -RZ, R6.H1_H1 ;  /* 0x30000006ff087230 */ /* 0x000fe40000004100 */
[C---:B------:R-:W-:Y:S01]  /*9310*/  FMUL.FTZ R15, R4.reuse, R13 ;  /* 0x0000000d040f7220 */ /* 0x040fe20000410000 */
[-C--:B------:R-:W-:Y:S01]  /*9320*/  FMUL.FTZ R21, R4, R11.reuse ;  /* 0x0000000b04157220 */ /* 0x080fe20000410000 */
[--C-:B------:R-:W-:Y:S02]  /*9330*/  HADD2.F32 R6, -RZ, R5.reuse.H0_H0 ;  /* 0x20000005ff067230 */ /* 0x100fe40000004100 */
[----:B------:R-:W-:Y:S01]  /*9340*/  FFMA.FTZ R20, R9, R12, -R20 ;  /* 0x0000000c09147223 */ /* 0x000fe20000010814 */
[----:B------:R-:W-:Y:S02]  /*9350*/  HADD2.F32 R4, -RZ, R0.H1_H1 ;  /* 0x30000000ff047230 */ /* 0x000fe40000004100 */
[----:B------:R-:W-:Y:S01]  /*9360*/  FFMA.FTZ R15, R2, R11, -R15 ;  /* 0x0000000b020f7223 */ /* 0x000fe2000001080f */
[----:B------:R-:W-:-:S02]  /*9370*/  HADD2.F32 R5, -RZ, R5.H1_H1 ;  /* 0x30000005ff057230 */ /* 0x000fc40000004100 */
[C---:B------:R-:W-:Y:S01]  /*9380*/  FMUL.FTZ R10, R8.reuse, R55 ;  /* 0x00000037080a7220 */ /* 0x040fe20000410000 */
[----:B------:R-:W-:Y:S02]  /*9390*/  HADD2.F32 R9, -RZ, R24.H0_H0 ;  /* 0x20000018ff097230 */ /* 0x000fe40000004100 */
[-C--:B------:R-:W-:Y:S01]  /*93a0*/  FMUL.FTZ R12, R8, R4.reuse ;  /* 0x00000004080c7220 */ /* 0x080fe20000410000 */
[----:B------:R-:W-:Y:S02]  /*93b0*/  HADD2.F32 R0, -RZ, R26.H0_H0 ;  /* 0x2000001aff007230 */ /* 0x000fe40000004100 */
[----:B------:R-:W-:Y:S01]  /*93c0*/  FFMA.FTZ R2, R2, R13, R21 ;  /* 0x0000000d02027223 */ /* 0x000fe20000010015 */
        /* <DEDUP_REMOVED lines=12> */
.L_x_11960:
        /* <DEDUP_REMOVED lines=40> */
[----:B--2---:R-:W-:-:S06]  /*9710*/  @!P1 IMAD.X R9, R3, 0x1, R6, P2 ;  /* 0x0000000103099824 */ /* 0x004fcc00010e0606 */
[----:B------:R-:W2:Y:S01]  /*9720*/  @!P1 LD.E.128 R8, desc[UR42][R8.64] ;  /* 0x0000002a08089980 */ /* 0x000ea2000c101d00 */
[----:B---3--:R-:W-:-:S05]  /*9730*/  @!P1 IADD3 R4, P2, R14, R7, RZ ;  /* 0x000000070e049210 */ /* 0x008fca0007f5e0ff */
[----:B----4-:R-:W-:-:S06]  /*9740*/  @!P1 IMAD.X R5, R5, 0x1, R6, P2 ;  /* 0x0000000105059824 */ /* 0x010fcc00010e0606 */
        /* <DEDUP_REMOVED lines=11> */
[----:B------:R-:W-:-:S02]  /*9800*/  IMAD.MOV.U32 R10, RZ, RZ, R21 ;  /* 0x000000ffff0a7224 */ /* 0x000fc400078e0015 */
[----:B------:R-:W-:Y:S02]  /*9810*/  @!P1 IMAD.MOV.U32 R46, RZ, RZ, R8 ;  /* 0x000000ffff2e9224 */ /* 0x000fe400078e0008 */
[----:B------:R-:W-:Y:S01]  /*9820*/  @!P1 IMAD.MOV.U32 R47, RZ, RZ, R9 ;  /* 0x000000ffff2f9224 */ /* 0x000fe200078e0009 */
[----:B------:R-:W-:Y:S01]  /*9830*/  PRMT R65, R3, 0x5410, R10 ;  /* 0x0000541003417816 */ /* 0x000fe2000000000a */
[----:B---3--:R-:W-:Y:S01]  /*9840*/  @!P1 IMAD.MOV.U32 R58, RZ, RZ, R4 ;  /* 0x000000ffff3a9224 */ /* 0x008fe200078e0004 */
[----:B------:R2:W3:Y:S01]  /*9850*/  SHFL.IDX PT, R3, R27, 0x1, 0x1c1f ;  /* 0x003c1f001b037f89 */ /* 0x0004e200000e0000 */
[----:B------:R-:W-:Y:S02]  /*9860*/  @!P1 IMAD.MOV.U32 R59, RZ, RZ, R5 ;  /* 0x000000ffff3b9224 */ /* 0x000fe400078e0005 */
        /* <DEDUP_REMOVED lines=11> */
[----:B------:R-:W-:-:S04]  /*9920*/  PRMT R28, R8, 0x5410, R9 ;  /* 0x00005410081c7816 */ /* 0x000fc80000000009 */
[----:B012-4-:R-:W-:-:S07]  /*9930*/  PRMT R66, R4, 0x5410, R5 ;  /* 0x0000541004427816 */ /* 0x017fce0000000005 */
.L_x_12301:
[----:B------:R-:W-:Y:S01]  /*9940*/  VIADD R0, R0, 0x40 ;  /* 0x0000004000007836 */ /* 0x000fe20000000000 */
[----:B------:R-:W-:Y:S01]  /*9950*/  BSSY B1, `(.L_x_11977) ;  /* 0x0000012000017945 */ /* 0x000fe20003800000 */
[----:B------:R-:W-:Y:S02]  /*9960*/  CS2R R4, SRZ ;  /* 0x0000000000047805 */ /* 0x000fe4000001ff00 */
[----:B------:R-:W-:Y:S02]  /*9970*/  CS2R R10, SRZ ;  /* 0x00000000000a7805 */ /* 0x000fe4000001ff00 */
[----:B------:R-:W-:Y:S02]  /*9980*/  CS2R R8, SRZ ;  /* 0x0000000000087805 */ /* 0x000fe4000001ff00 */
[----:B------:R-:W-:-:S13]  /*9990*/  ISETP.GE.AND P1, PT, R0, R61, PT ;  /* 0x0000003d0000720c */ /* 0x000fda0003f26270 */
[----:B------:R-:W-:Y:S05]  /*99a0*/  @P1 BRA `(.L_x_11978) ;  /* 0x0000000000301947 */ /* 0x000fea0003800000 */
        /* <DEDUP_REMOVED lines=8> */
[--C-:B---3--:R-:W-:Y:S02]  /*9a30*/  IMAD.X R5, R3, 0x1, R0.reuse, P1 ;  /* 0x0000000103057824 */ /* 0x108fe400008e0600 */
[----:B------:R-:W-:-:S04]  /*9a40*/  IMAD.X R9, R25, 0x1, R0, P2 ;  /* 0x0000000119097824 */ /* 0x000fc800010e0600 */
[----:B------:R-:W5:Y:S04]  /*9a50*/  LD.E.128 R4, desc[UR42][R4.64] ;  /* 0x0000002a04047980 */ /* 0x000f68000c101d00 */
[----:B------:R-:W5:Y:S02]  /*9a60*/  LD.E.128 R8, desc[UR42][R8.64] ;  /* 0x0000002a08087980 */ /* 0x000f64000c101d00 */
.L_x_11978:
[----:B------:R-:W-:Y:S05]  /*9a70*/  BSYNC B1 ;  /* 0x0000000000017941 */ /* 0x000fea0003800000 */
.L_x_11977:
[----:B------:R-:W-:Y:S01]  /*9a80*/  ULEA.HI UR4, UR37, UR37, URZ, 0x1 ;  /* 0x0000002525047291 */ /* 0x000fe2000f8f083f */
[----:B------:R-:W-:Y:S03]  /*9a90*/  BSSY B1, `(.L_x_11979) ;  /* 0x0000007000017945 */ /* 0x000fe60003800000 */
[----:B------:R-:W-:-:S04]  /*9aa0*/  ULOP3.LUT UR4, UR4, 0xfffffffe, URZ, 0xc0, !UPT ;  /* 0xfffffffe04047892 */ /* 0x000fc8000f8ec03f */
[----:B------:R-:W-:-:S06]  /*9ab0*/  UIADD3 UR4, UR37, -UR4, URZ ;  /* 0x8000000425047290 */ /* 0x000fcc000fffe03f */
[----:B---3--:R-:W-:-:S05]  /*9ac0*/  IMAD.U32 R3, RZ, RZ, UR4 ;  /* 0x00000004ff037e24 */ /* 0x008fca000f8e00ff */
[----:B------:R-:W-:-:S04]  /*9ad0*/  SHF.L.U32 R3, R3, 0x1f, RZ ;  /* 0x0000001f03037819 */ /* 0x000fc800000006ff */
[----:B------:R-:W0:Y:S02]  /*9ae0*/  SYNCS.PHASECHK.TRANS64.TRYWAIT P1, [R2+URZ+0x22800], R3 ;  /* 0x02280003020075a7 */ /* 0x000e24000802017f */
[----:B0-----:R-:W-:Y:S05]  /*9af0*/  @!P1 BRA `(.L_x_11980) ;  /* 0x0000024000f49947 */ /* 0x001fea0003800000 */
.L_x_12302:
[----:B------:R-:W-:Y:S05]  /*9b00*/  BSYNC B1 ;  /* 0x0000000000017941 */ /* 0x000fea0003800000 */
.L_x_11979:
[----:B------:R-:W2:Y:S01]  /*9b10*/  LDL R0, [R1+0x50] ;  /* 0x0000500001007983 */ /* 0x000ea20000100800 */
[----:B-----5:R-:W-:Y:S01]  /*9b20*/  IMAD.MOV.U32 R13, RZ, RZ, R4 ;  /* 0x000000ffff0d7224 */ /* 0x020fe200078e0004 */
[----:B------:R-:W-:Y:S01]  /*9b30*/  BSSY B1, `(.L_x_11981) ;  /* 0x0000073000017945 */ /* 0x000fe20003800000 */
[----:B------:R-:W-:Y:S02]  /*9b40*/  VIADD R14, R157, 0x40 ;  /* 0x000000409d0e7836 */ /* 0x000fe40000000000 */
[----:B0-----:R-:W-:Y:S01]  /*9b50*/  IMAD.MOV.U32 R3, RZ, RZ, R6 ;  /* 0x000000ffff037224 */ /* 0x001fe200078e0006 */
[----:B------:R-:W-:Y:S01]  /*9b60*/  PRMT R55, R13, 0x7610, R55 ;  /* 0x000076100d377816 */ /* 0x000fe20000000037 */
[----:B------:R-:W-:Y:S02]  /*9b70*/  IMAD.MOV.U32 R12, RZ, RZ, R7 ;  /* 0x000000ffff0c7224 */ /* 0x000fe400078e0007 */
[----:B------:R-:W-:Y:S02]  /*9b80*/  IMAD.MOV.U32 R13, RZ, RZ, R10 ;  /* 0x000000ffff0d7224 */ /* 0x000fe400078e000a */
[----:B------:R-:W-:Y:S01]  /*9b90*/  IMAD.MOV.U32 R60, RZ, RZ, R9 ;  /* 0x000000ffff3c7224 */ /* 0x000fe200078e0009 */
[----:B------:R-:W-:Y:S01]  /*9ba0*/  PRMT R3, R3, 0x5410, R12 ;  /* 0x0000541003037816 */ /* 0x000fe2000000000c */
[----:B------:R-:W-:-:S05]  /*9bb0*/  IMAD.MOV.U32 R12, RZ, RZ, R5 ;  /* 0x000000ffff0c7224 */ /* 0x000fca00078e0005 */
[----:B------:R-:W-:Y:S01]  /*9bc0*/  PRMT R55, R55, 0x5410, R12 ;  /* 0x0000541037377816 */ /* 0x000fe2000000000c */
[----:B--2---:R-:W-:Y:S02]  /*9bd0*/  IMAD R0, R0, -0x80, R61 ;  /* 0xffffff8000007824 */ /* 0x004fe400078e023d */
[----:B------:R-:W-:-:S03]  /*9be0*/  IMAD.IADD R61, R16, 0x1, R63 ;  /* 0x00000001103d7824 */ /* 0x000fc600078e023f */
[----:B------:R-:W-:Y:S02]  /*9bf0*/  VIMNMX R0, R0, 0x80, PT ;  /* 0x0000008000007848 */ /* 0x000fe40003fe0100 */
[----:B------:R-:W-:Y:S02]  /*9c00*/  LOP3.LUT R61, R61, 0x38, RZ, 0xc0, !PT ;  /* 0x000000383d3d7812 */ /* 0x000fe400078ec0ff */
[-C--:B------:R-:W-:Y:S02]  /*9c10*/  ISETP.GE.OR P1, PT, R157, R0.reuse, P0 ;  /* 0x000000009d00720c */ /* 0x080fe40000726670 */
[----:B------:R-:W-:Y:S01]  /*9c20*/  ISETP.GE.OR P0, PT, R14, R0, P0 ;  /* 0x000000000e00720c */ /* 0x000fe20000706670 */
[----:B------:R-:W-:-:S05]  /*9c30*/  IMAD.MOV.U32 R0, RZ, RZ, R11 ;  /* 0x000000ffff007224 */ /* 0x000fca00078e000b */
[----:B------:R-:W-:Y:S01]  /*9c40*/  PRMT R64, R13, 0x5410, R0 ;  /* 0x000054100d407816 */ /* 0x000fe20000000000 */
[----:B------:R-:W-:-:S04]  /*9c50*/  IMAD.MOV.U32 R0, RZ, RZ, R8 ;  /* 0x000000ffff007224 */ /* 0x000fc800078e0008 */
[----:B------:R-:W-:Y:S05]  /*9c60*/  @P1 BRA `(.L_x_11982) ;  /* 0x00000004007c1947 */ /* 0x000fea0003800000 */
[----:B------:R-:W2:Y:S01]  /*9c70*/  LDL R14, [R1+0x41c] ;  /* 0x00041c00010e7983 */ /* 0x000ea20000100800 */
[----:B------:R-:W-:Y:S01]  /*9c80*/  SHF.R.U32.HI R75, RZ, 0x10, R59 ;  /* 0x00000010ff4b7819 */ /* 0x000fe2000001163b */
[----:B------:R-:W-:Y:S01]  /*9c90*/  HADD2.F32 R74, -RZ, R74.H0_H0 ;  /* 0x2000004aff4a7230 */ /* 0x000fe20000004100 */
[--C-:B------:R-:W-:Y:S01]  /*9ca0*/  SHF.R.U64 R20, R20, 0x10, R21.reuse ;  /* 0x0000001014147819 */ /* 0x100fe20000001215 */
[--C-:B------:R-:W-:Y:S01]  /*9cb0*/  HADD2.F32 R71, -RZ, R28.reuse.H1_H1 ;  /* 0x3000001cff477230 */ /* 0x100fe20000004100 */
[----:B------:R-:W-:Y:S01]  /*9cc0*/  SHF.R.U32.HI R80, RZ, 0x10, R21 ;  /* 0x00000010ff507819 */ /* 0x000fe20000011615 */
[----:B------:R-:W-:Y:S01]  /*9cd0*/  HADD2.F32 R75, -RZ, R75.H0_H0 ;  /* 0x2000004bff4b7230 */ /* 0x000fe20000004100 */
[----:B------:R-:W-:Y:S01]  /*9ce0*/  SHF.R.U64 R21, R56, 0x10, R57 ;  /* 0x0000001038157819 */ /* 0x000fe20000001239 */
[----:B------:R-:W-:Y:S01]  /*9cf0*/  HADD2.F32 R28, -RZ, R28.H0_H0 ;  /* 0x2000001cff1c7230 */ /* 0x000fe20000004100 */
[----:B------:R-:W-:Y:S02]  /*9d00*/  SHF.R.U32.HI R76, RZ, 0x10, R47 ;  /* 0x00000010ff4c7819 */ /* 0x000fe4000001162f */
[----:B------:R-:W-:-:S02]  /*9d10*/  SHF.R.U32.HI R78, RZ, 0x10, R57 ;  /* 0x00000010ff4e7819 */ /* 0x000fc40000011639 */
[----:B------:R-:W-:Y:S02]  /*9d20*/  SHF.R.U64 R46, R46, 0x10, R47 ;  /* 0x000000102e2e7819 */ /* 0x000fe4000000122f */
[----:B------:R-:W-:-:S05]  /*9d30*/  SHF.R.U64 R47, R58, 0x10, R59 ;  /* 0x000000103a2f7819 */ /* 0x000fca000000123b */
[----:B------:R-:W-:Y:S02]  /*9d40*/  HADD2.F32 R47, -RZ, R47.H0_H0 ;  /* 0x2000002fff2f7230 */ /* 0x000fe40000004100 */
[----:B--2---:R-:W-:-:S05]  /*9d50*/  IMAD.SHL.U32 R12, R14, 0x40, RZ ;  /* 0x000000400e0c7824 */ /* 0x004fca00078e00ff */
[----:B------:R-:W-:-:S04]  /*9d60*/  LOP3.LUT R25, R12, 0x1c0, RZ, 0xc0, !PT ;  /* 0x000001c00c197812 */ /* 0x000fc800078ec0ff */
[--C-:B------:R-:W-:Y:S02]  /*9d70*/  SHF.R.U32.HI R14, RZ, 0x3, R25.reuse ;  /* 0x00000003ff0e7819 */ /* 0x100fe40000011619 */
[----:B------:R-:W-:Y:S02]  /*9d80*/  LOP3.LUT R12, R25, 0x38, R16, 0xf8, !PT ;  /* 0x00000038190c7812 */ /* 0x000fe400078ef810 */
[----:B------:R-:W-:Y:S02]  /*9d90*/  LOP3.LUT R25, R14, R61, R25, 0x1e, !PT ;  /* 0x0000003d0e197212 */ /* 0x000fe400078e1e19 */
[----:B------:R-:W-:-:S03]  /*9da0*/  LOP3.LUT R13, R12, R14, RZ, 0x3c, !PT ;  /* 0x0000000e0c0d7212 */ /* 0x000fc600078e3cff */
[C---:B------:R-:W-:Y:S02]  /*9db0*/  IMAD R25, R198.reuse, 0x200, R25 ;  /* 0x00000200c6197824 */ /* 0x040fe400078e0219 */
[----:B------:R-:W-:Y:S02]  /*9dc0*/  IMAD R13, R198, 0x200, R13 ;  /* 0x00000200c60d7824 */ /* 0x000fe400078e020d */
[--C-:B------:R-:W-:Y:S02]  /*9dd0*/  IMAD R63, R25, 0x2, R2.reuse ;  /* 0x00000002193f7824 */ /* 0x100fe400078e0202 */
[----:B------:R-:W-:-:S03]  /*9de0*/  IMAD R62, R13, 0x2, R2 ;  /* 0x000000020d3e7824 */ /* 0x000fc600078e0202 */
[----:B------:R-:W0:Y:S04]  /*9df0*/  LDS.128 R24, [R63+0x18400] ;  /* 0x018400003f187984 */ /* 0x000e280000000c00 */
[----:B------:R-:W1:Y:S01]  /*9e00*/  LDS.128 R12, [R62+0x18400] ;  /* 0x018400003e0c7984 */ /* 0x000e620000000c00 */
[--C-:B0-----:R-:W-:Y:S02]  /*9e10*/  HADD2.F32 R67, -RZ, R25.reuse.H0_H0 ;  /* 0x20000019ff437230 */ /* 0x101fe40000004100 */
[----:B------:R-:W-:Y:S02]  /*9e20*/  HADD2.F32 R68, -RZ, R25.H1_H1 ;  /* 0x30000019ff447230 */ /* 0x000fe40000004100 */
[--C-:B-1----:R-:W-:Y:S02]  /*9e30*/  HADD2.F32 R56, -RZ, R13.reuse.H0_H0 ;  /* 0x2000000dff387230 */ /* 0x102fe40000004100 */
[C---:B------:R-:W-:Y:S01]  /*9e40*/  FMUL.FTZ R77, R67.reuse, R74 ;  /* 0x0000004a434d7220 */ /* 0x040fe20000410000 */
[----:B------:R-:W-:Y:S01]  /*9e50*/  FMUL.FTZ R79, R67, R71 ;  /* 0x00000047434f7220 */ /* 0x000fe20000410000 */
[----:B------:R-:W-:-:S02]  /*9e60*/  HADD2.F32 R57, -RZ, R13.H1_H1 ;  /* 0x3000000dff397230 */ /* 0x000fc40000004100 */
[----:B------:R-:W-:Y:S01]  /*9e70*/  FFMA.FTZ R77, R56, R71, -R77 ;  /* 0x00000047384d7223 */ /* 0x000fe2000001084d */
[----:B------:R-:W-:Y:S02]  /*9e80*/  HADD2.F32 R67, -RZ, R76.H0_H0 ;  /* 0x2000004cff437230 */ /* 0x000fe40000004100 */
[----:B------:R-:W-:Y:S01]  /*9e90*/  FMUL.FTZ R76, R68, R75 ;  /* 0x0000004b444c7220 */ /* 0x000fe20000410000 */
[----:B------:R-:W-:Y:S02]  /*9ea0*/  HADD2.F32 R69, -RZ, R27.H0_H0 ;  /* 0x2000001bff457230 */ /* 0x000fe40000004100 */
[----:B------:R-:W-:Y:S01]  /*9eb0*/  FFMA.FTZ R79, R56, R74, R79 ;  /* 0x0000004a384f7223 */ /* 0x000fe2000001004f */
[----:B------:R-:W-:Y:S02]  /*9ec0*/  HADD2.F32 R71, -RZ, R66.H1_H1 ;  /* 0x30000042ff477230 */ /* 0x000fe40000004100 */
[----:B------:R-:W-:Y:S01]  /*9ed0*/  FMUL.FTZ R68, R68, R67 ;  /* 0x0000004344447220 */ /* 0x000fe20000410000 */
[----:B------:R-:W-:-:S02]  /*9ee0*/  HADD2.F32 R56, -RZ, R65.H1_H1 ;  /* 0x30000041ff387230 */ /* 0x000fc40000004100 */
[----:B------:R-:W-:Y:S01]  /*9ef0*/  FFMA.FTZ R76, R57, R67, -R76 ;  /* 0x00000043394c7223 */ /* 0x000fe2000001084c */
[----:B------:R-:W-:Y:S02]  /*9f00*/  HADD2.F32 R58, -RZ, R15.H0_H0 ;  /* 0x2000000fff3a7230 */ /* 0x000fe40000004100 */
[C---:B------:R-:W-:Y:S01]  /*9f10*/  FMUL.FTZ R81, R69.reuse, R71 ;  /* 0x0000004745517220 */ /* 0x040fe20000410000 */
[----:B------:R-:W-:Y:S02]  /*9f20*/  HADD2.F32 R67, -RZ, R78.H0_H0 ;  /* 0x2000004eff437230 */ /* 0x000fe40000004100 */
[-C--:B------:R-:W-:Y:S01]  /*9f30*/  FMUL.FTZ R78, R69, R56.reuse ;  /* 0x00000038454e7220 */ /* 0x080fe20000410000 */
[----:B------:R-:W-:Y:S02]  /*9f40*/  HADD2.F32 R70, -RZ, R27.H1_H1 ;  /* 0x3000001bff467230 */ /* 0x000fe40000004100 */
[----:B------:R-:W-:Y:S01]  /*9f50*/  FFMA.FTZ R81, R58, R56, -R81 ;  /* 0x000000383a517223 */ /* 0x000fe20000010851 */
[----:B------:R-:W-:-:S02]  /*9f60*/  HADD2.F32 R59, -RZ, R15.H1_H1 ;  /* 0x3000000fff3b7230 */ /* 0x000fc40000004100 */
[----:B------:R-:W-:Y:S01]  /*9f70*/  FFMA.FTZ R74, R57, R75, R68 ;  /* 0x0000004b394a7223 */ /* 0x000fe20000010044 */
[----:B------:R-:W-:Y:S02]  /*9f80*/  HADD2.F32 R56, -RZ, R80.H0_H0 ;  /* 0x20000050ff387230 */ /* 0x000fe40000004100 */
[----:B------:R-:W-:Y:S01]  /*9f90*/  FFMA.FTZ R78, R58, R71, R78 ;  /* 0x000000473a4e7223 */ /* 0x000fe2000001004e */
[----:B------:R-:W-:Y:S02]  /*9fa0*/  HADD2.F32 R25, -RZ, R24.H0_H0 ;  /* 0x20000018ff197230 */ /* 0x000fe40000004100 */
[C---:B------:R-:W-:Y:S01]  /*9fb0*/  FMUL.FTZ R68, R70.reuse, R67 ;  /* 0x0000004346447220 */ /* 0x040fe20000410000 */
[----:B------:R-:W-:Y:S02]  /*9fc0*/  HADD2.F32 R58, -RZ, R82.H0_H0 ;  /* 0x20000052ff3a7230 */ /* 0x000fe40000004100 */
[----:B------:R-:W-:Y:S01]  /*9fd0*/  FMUL.FTZ R70, R70, R56 ;  /* 0x0000003846467220 */ /* 0x000fe20000410000 */
[----:B------:R-:W-:-:S02]  /*9fe0*/  HADD2.F32 R13, -RZ, R12.H0_H0 ;  /* 0x2000000cff0d7230 */ /* 0x000fc40000004100 */
[----:B------:R-:W-:Y:S01]  /*9ff0*/  FFMA.FTZ R80, R59, R56, -R68 ;  /* 0x000000383b507223 */ /* 0x000fe20000010844 */
        /* <DEDUP_REMOVED lines=8> */
[----:B------:R-:W-:Y:S01]  /*a080*/  FFMA.FTZ R58, R13, R58, R25 ;  /* 0x0000003a0d3a7223 */ /* 0x000fe20000010019 */
[----:B------:R-:W-:Y:S02]  /*a090*/  HADD2.F32 R24, -RZ, R24.H1_H1 ;  /* 0x30000018ff187230 */ /* 0x000fe40000004100 */
[C---:B------:R-:W-:Y:S01]  /*a0a0*/  FMUL.FTZ R70, R27.reuse, R66 ;  /* 0x000000421b467220 */ /* 0x040fe20000410000 */
[----:B------:R-:W-:Y:S02]  /*a0b0*/  HADD2.F32 R26, -RZ, R26.H1_H1 ;  /* 0x3000001aff1a7230 */ /* 0x000fe40000004100 */
[-C--:B------:R-:W-:Y:S01]  /*a0c0*/  FMUL.FTZ R28, R27, R56.reuse ;  /* 0x000000381b1c7220 */ /* 0x080fe20000410000 */
[----:B------:R-:W-:Y:S02]  /*a0d0*/  HADD2.F32 R25, -RZ, R21.H0_H0 ;  /* 0x20000015ff197230 */ /* 0x000fe40000004100 */
        /* <DEDUP_REMOVED lines=24> */
.L_x_11982:
[----:B------:R-:W-:Y:S05]  /*a260*/  BSYNC B1 ;  /* 0x0000000000017941 */ /* 0x000fea0003800000 */
.L_x_11981:
[----:B------:R-:W-:Y:S01]  /*a270*/  PRMT R46, R0, 0x5410, R60 ;  /* 0x00005410002e7816 */ /* 0x000fe2000000003c */
[----:B------:R-:W-:Y:S06]  /*a280*/  @P0 BRA `(.L_x_11973) ;  /* 0x0000000400640947 */ /* 0x000fec0003800000 */
[----:B------:R-:W2:Y:S01]  /*a290*/  LDL R65, [R1+0x430] ;  /* 0x0004300001417983 */ /* 0x000ea20000100800 */
[----:B0-----:R-:W-:-:S04]  /*a2a0*/  SHF.R.U32.HI R12, RZ, 0x3, R194 ;  /* 0x00000003ff0c7819 */ /* 0x001fc800000116c2 */
[----:B------:R-:W-:-:S05]  /*a2b0*/  LOP3.LUT R0, R12, R61, R194, 0x1e, !PT ;  /* 0x0000003d0c007212 */ /* 0x000fca00078e1ec2 */
[----:B------:R-:W-:-:S04]  /*a2c0*/  IMAD.IADD R21, R199, 0x1, R0 ;  /* 0x00000001c7157824 */ /* 0x000fc800078e0200 */
[----:B------:R-:W-:-:S05]  /*a2d0*/  IMAD R2, R21, 0x2, R2 ;  /* 0x0000000215027824 */ /* 0x000fca00078e0202 */
[----:B------:R-:W0:Y:S01]  /*a2e0*/  LDS.128 R24, [R2+0x18400] ;  /* 0x0184000002187984 */ /* 0x000e220000000c00 */
[--C-:B------:R-:W-:Y:S01]  /*a2f0*/  SHF.R.U64 R60, R8, 0x10, R9.reuse ;  /* 0x00000010083c7819 */ /* 0x100fe20000001209 */
[----:B------:R-:W-:Y:S01]  /*a300*/  HADD2.F32 R21, -RZ, R46.H1_H1 ;  /* 0x3000002eff157230 */ /* 0x000fe20000004100 */
[----:B------:R-:W-:Y:S02]  /*a310*/  SHF.R.U32.HI R20, RZ, 0x10, R9 ;  /* 0x00000010ff147819 */ /* 0x000fe40000011609 */
[--C-:B------:R-:W-:Y:S02]  /*a320*/  SHF.R.U64 R59, R10, 0x10, R11.reuse ;  /* 0x000000100a3b7819 */ /* 0x100fe4000000120b */
[----:B------:R-:W-:Y:S01]  /*a330*/  SHF.R.U32.HI R58, RZ, 0x10, R11 ;  /* 0x00000010ff3a7819 */ /* 0x000fe2000001160b */
[--C-:B------:R-:W-:Y:S01]  /*a340*/  HADD2.F32 R11, -RZ, R55.reuse.H1_H1 ;  /* 0x30000037ff0b7230 */ /* 0x100fe20000004100 */
[--C-:B------:R-:W-:Y:S01]  /*a350*/  SHF.R.U64 R63, R4, 0x10, R5.reuse ;  /* 0x00000010043f7819 */ /* 0x100fe20000001205 */
[----:B------:R-:W-:Y:S01]  /*a360*/  HADD2.F32 R20, -RZ, R20.H0_H0 ;  /* 0x20000014ff147230 */ /* 0x000fe20000004100 */
[----:B------:R-:W-:Y:S01]  /*a370*/  SHF.R.U32.HI R28, RZ, 0x10, R5 ;  /* 0x00000010ff1c7819 */ /* 0x000fe20000011605 */
[----:B------:R-:W-:Y:S01]  /*a380*/  HADD2.F32 R55, -RZ, R55.H0_H0 ;  /* 0x20000037ff377230 */ /* 0x000fe20000004100 */
[----:B------:R-:W-:-:S02]  /*a390*/  SHF.R.U64 R62, R6, 0x10, R7 ;  /* 0x00000010063e7819 */ /* 0x000fc40000001207 */
[----:B------:R-:W-:Y:S01]  /*a3a0*/  SHF.R.U32.HI R61, RZ, 0x10, R7 ;  /* 0x00000010ff3d7819 */ /* 0x000fe20000011607 */
[--C-:B0-----:R-:W-:Y:S02]  /*a3b0*/  HADD2.F32 R8, -RZ, R25.reuse.H0_H0 ;  /* 0x20000019ff087230 */ /* 0x101fe40000004100 */
[----:B------:R-:W-:-:S03]  /*a3c0*/  HADD2.F32 R25, -RZ, R25.H1_H1 ;  /* 0x30000019ff197230 */ /* 0x000fc60000004100 */
[C---:B------:R-:W-:Y:S01]  /*a3d0*/  FMUL.FTZ R47, R8.reuse, R21 ;  /* 0x00000015082f7220 */ /* 0x040fe20000410000 */
[----:B------:R-:W-:Y:S01]  /*a3e0*/  FMUL.FTZ R57, R8, R11 ;  /* 0x0000000b08397220 */ /* 0x000fe20000410000 */
[----:B------:R-:W-:Y:S02]  /*a3f0*/  HADD2.F32 R8, -RZ, R28.H0_H0 ;  /* 0x2000001cff087230 */ /* 0x000fe40000004100 */
[----:B------:R-:W-:Y:S01]  /*a400*/  FMUL.FTZ R28, R25, R20 ;  /* 0x00000014191c7220 */ /* 0x000fe20000410000 */
[----:B------:R-:W-:Y:S02]  /*a410*/  HADD2.F32 R7, -RZ, R24.H0_H0 ;  /* 0x20000018ff077230 */ /* 0x000fe40000004100 */
[----:B------:R-:W-:Y:S02]  /*a420*/  HADD2.F32 R9, -RZ, R26.H0_H0 ;  /* 0x2000001aff097230 */ /* 0x000fe40000004100 */
[--C-:B------:R-:W-:Y:S02]  /*a430*/  HADD2.F32 R10, -RZ, R27.reuse.H0_H0 ;  /* 0x2000001bff0a7230 */ /* 0x100fe40000004100 */
[----:B------:R-:W-:-:S02]  /*a440*/  HADD2.F32 R27, -RZ, R27.H1_H1 ;  /* 0x3000001bff1b7230 */ /* 0x000fc40000004100 */
[----:B------:R-:W-:Y:S02]  /*a450*/  HADD2.F32 R24, -RZ, R24.H1_H1 ;  /* 0x30000018ff187230 */ /* 0x000fe40000004100 */
[----:B------:R-:W-:Y:S01]  /*a460*/  HADD2.F32 R26, -RZ, R26.H1_H1 ;  /* 0x3000001aff1a7230 */ /* 0x000fe20000004100 */
[----:B--2---:R-:W0:Y:S02]  /*a470*/  LDS.128 R12, [R65+0x18400] ;  /* 0x01840000410c7984 */ /* 0x004e240000000c00 */
[--C-:B0-----:R-:W-:Y:S02]  /*a480*/  HADD2.F32 R4, -RZ, R13.reuse.H0_H0 ;  /* 0x2000000dff047230 */ /* 0x101fe40000004100 */
[----:B------:R-:W-:-:S03]  /*a490*/  HADD2.F32 R13, -RZ, R13.H1_H1 ;  /* 0x3000000dff0d7230 */ /* 0x000fc60000004100 */
[C---:B------:R-:W-:Y:S01]  /*a4a0*/  FFMA.FTZ R47, R4.reuse, R11, -R47 ;  /* 0x0000000b042f7223 */ /* 0x040fe2000001082f */
[----:B------:R-:W-:Y:S02]  /*a4b0*/  HADD2.F32 R11, -RZ, R46.H0_H0 ;  /* 0x2000002eff0b7230 */ /* 0x000fe40000004100 */
[----:B------:R-:W-:Y:S01]  /*a4c0*/  FFMA.FTZ R57, R4, R21, R57 ;  /* 0x0000001504397223 */ /* 0x000fe20000010039 */
[----:B------:R-:W-:Y:S02]  /*a4d0*/  HADD2.F32 R0, -RZ, R12.H0_H0 ;  /* 0x2000000cff007230 */ /* 0x000fe40000004100 */
[-C--:B------:R-:W-:Y:S01]  /*a4e0*/  FMUL.FTZ R4, R25, R8.reuse ;  /* 0x0000000819047220 */ /* 0x080fe20000410000 */
[----:B------:R-:W-:Y:S01]  /*a4f0*/  FFMA.FTZ R46, R13, R8, -R28 ;  /* 0x000000080d2e7223 */ /* 0x000fe2000001081c */
[C---:B------:R-:W-:Y:S01]  /*a500*/  FMUL.FTZ R21, R7.reuse, R11 ;  /* 0x0000000b07157220 */ /* 0x040fe20000410000 */
[----:B------:R-:W-:Y:S02]  /*a510*/  HADD2.F32 R8, -RZ, R64.H0_H0 ;  /* 0x20000040ff087230 */ /* 0x000fe40000004100 */
[----:B------:R-:W-:Y:S01]  /*a520*/  FMUL.FTZ R28, R7, R55 ;  /* 0x00000037071c7220 */ /* 0x000fe20000410000 */
[----:B------:R-:W-:Y:S01]  /*a530*/  FFMA.FTZ R20, R13, R20, R4 ;  /* 0x000000140d147223 */ /* 0x000fe20000010004 */
[----:B------:R-:W-:-:S02]  /*a540*/  HADD2.F32 R5, -RZ, R14.H0_H0 ;  /* 0x2000000eff057230 */ /* 0x000fc40000004100 */
[C---:B------:R-:W-:Y:S01]  /*a550*/  FFMA.FTZ R21, R0.reuse, R55, -R21 ;  /* 0x0000003700157223 */ /* 0x040fe20000010815 */
[--C-:B------:R-:W-:Y:S02]  /*a560*/  HADD2.F32 R4, -RZ, R3.reuse.H0_H0 ;  /* 0x20000003ff047230 */ /* 0x100fe40000004100 */
[----:B------:R-:W-:Y:S01]  /*a570*/  FFMA.FTZ R28, R0, R11, R28 ;  /* 0x0000000b001c7223 */ /* 0x000fe2000001001c */
[C---:B------:R-:W-:Y:S01]  /*a580*/  FMUL.FTZ R0, R9.reuse, R8 ;  /* 0x0000000809007220 */ /* 0x040fe20000410000 */
[----:B------:R-:W-:Y:S02]  /*a590*/  HADD2.F32 R3, -RZ, R3.H1_H1 ;  /* 0x30000003ff037230 */ /* 0x000fe40000004100 */
[----:B------:R-:W-:Y:S02]  /*a5a0*/  HADD2.F32 R7, -RZ, R64.H1_H1 ;  /* 0x30000040ff077230 */ /* 0x000fe40000004100 */
[-C--:B------:R-:W-:Y:S01]  /*a5b0*/  FMUL.FTZ R56, R9, R4.reuse ;  /* 0x0000000409387220 */ /* 0x080fe20000410000 */
[----:B------:R-:W-:Y:S01]  /*a5c0*/  FFMA.FTZ R13, R5, R4, -R0 ;  /* 0x00000004050d7223 */ /* 0x000fe20000010800 */
[----:B------:R-:W-:-:S02]  /*a5d0*/  HADD2.F32 R6, -RZ, R15.H0_H0 ;  /* 0x2000000fff067230 */ /* 0x000fc40000004100 */
[----:B------:R-:W-:Y:S02]  /*a5e0*/  HADD2.F32 R4, -RZ, R58.H0_H0 ;  /* 0x2000003aff047230 */ /* 0x000fe40000004100 */
[C---:B------:R-:W-:Y:S01]  /*a5f0*/  FMUL.FTZ R9, R10.reuse, R7 ;  /* 0x000000070a097220 */ /* 0x040fe20000410000 */
[----:B------:R-:W-:Y:S02]  /*a600*/  HADD2.F32 R0, -RZ, R61.H0_H0 ;  /* 0x2000003dff007230 */ /* 0x000fe40000004100 */
[-C--:B------:R-:W-:Y:S01]  /*a610*/  FMUL.FTZ R58, R10, R3.reuse ;  /* 0x000000030a3a7220 */ /* 0x080fe20000410000 */
[----:B------:R-:W-:Y:S01]  /*a620*/  FFMA.FTZ R10, R5, R8, R56 ;  /* 0x00000008050a7223 */ /* 0x000fe20000010038 */
[----:B------:R-:W-:Y:S02]  /*a630*/  HADD2.F32 R15, -RZ, R15.H1_H1 ;  /* 0x3000000fff0f7230 */ /* 0x000fe40000004100 */
[C---:B------:R-:W-:Y:S01]  /*a640*/  FFMA.FTZ R8, R6.reuse, R3, -R9 ;  /* 0x0000000306087223 */ /* 0x040fe20000010809 */
[----:B------:R-:W-:Y:S01]  /*a650*/  FFMA.FTZ R58, R6, R7, R58 ;  /* 0x00000007063a7223 */ /* 0x000fe2000001003a */
[C---:B------:R-:W-:Y:S01]  /*a660*/  FMUL.FTZ R56, R27.reuse, R4 ;  /* 0x000000041b387220 */ /* 0x040fe20000410000 */
        /* <DEDUP_REMOVED lines=27> */
.L_x_11973:
[----:B------:R-:W-:Y:S05]  /*a820*/  BSYNC B0 ;  /* 0x0000000000007941 */ /* 0x000fea0003800000 */
.L_x_11959:
        /* <DEDUP_REMOVED lines=8> */
.L_x_11956:
[----:B------:R-:W3:Y:S01]  /*a8b0*/  S2R R0, SR_TID.X ;  /* 0x0000000000007919 */ /* 0x000ee20000002100 */
[----:B012---:R-:W-:Y:S02]  /*a8c0*/  IMAD.MOV.U32 R4, RZ, RZ, R40 ;  /* 0x000000ffff047224 */ /* 0x007fe400078e0028 */
[----:B------:R-:W-:Y:S02]  /*a8d0*/  IMAD.MOV.U32 R5, RZ, RZ, R51 ;  /* 0x000000ffff057224 */ /* 0x000fe400078e0033 */
[----:B------:R-:W-:Y:S02]  /*a8e0*/  IMAD.MOV.U32 R6, RZ, RZ, R39 ;  /* 0x000000ffff067224 */ /* 0x000fe400078e0027 */
[----:B------:R-:W-:Y:S02]  /*a8f0*/  IMAD.MOV.U32 R7, RZ, RZ, R50 ;  /* 0x000000ffff077224 */ /* 0x000fe400078e0032 */
[----:B------:R-:W-:Y:S02]  /*a900*/  IMAD.U32 R10, RZ, RZ, UR44 ;  /* 0x0000002cff0a7e24 */ /* 0x000fe4000f8e00ff */
[----:B------:R-:W-:Y:S01]  /*a910*/  IMAD.U32 R11, RZ, RZ, UR45 ;  /* 0x0000002dff0b7e24 */ /* 0x000fe2000f8e00ff */
[----:B------:R0:W-:Y:S01]  /*a920*/  STL.128 [R1+0x160], R4 ;  /* 0x0001600401007387 */ /* 0x0001e20000100c00 */
[----:B------:R-:W-:Y:S01]  /*a930*/  IMAD.MOV.U32 R8, RZ, RZ, R52 ;  /* 0x000000ffff087224 */ /* 0x000fe200078e0034 */
[----:B------:R-:W-:Y:S05]  /*a940*/  WARPSYNC.ALL ;  /* 0x0000000000007948 */ /* 0x000fea0003800000 */
[----:B------:R-:W-:Y:S01]  /*a950*/  IMAD.MOV.U32 R9, RZ, RZ, R54 ;  /* 0x000000ffff097224 */ /* 0x000fe200078e0036 */
[----:B------:R-:W-:-:S02]  /*a960*/  UIADD3 UR4, UP0, UR44, 0x1c4, URZ ;  /* 0x000001c42c047890 */ /* 0x000fc4000ff1e03f */
[----:B------:R-:W-:Y:S02]  /*a970*/  IMAD.U32 R2, RZ, RZ, UR44 ;  /* 0x0000002cff027e24 */ /* 0x000fe4000f8e00ff */
[----:B------:R1:W-:Y:S01]  /*a980*/  STL.128 [R1+0x150], R8 ;  /* 0x0001500801007387 */ /* 0x0003e20000100c00 */
[----:B------:R-:W-:Y:S02]  /*a990*/  UIADD3.X UR5, URZ, UR45, URZ, UP0, !UPT ;  /* 0x0000002d3f057290 */ /* 0x000fe400087fe43f */
[----:B------:R-:W-:Y:S01]  /*a9a0*/  IADD3 R2, P0, R2, 0x80, RZ ;  /* 0x0000008002027810 */ /* 0x000fe20007f1e0ff */
[----:B0-----:R-:W-:Y:S02]  /*a9b0*/  IMAD.MOV.U32 R4, RZ, RZ, R35 ;  /* 0x000000ffff047224 */ /* 0x001fe400078e0023 */
[----:B------:R-:W-:Y:S01]  /*a9c0*/  IMAD.MOV.U32 R5, RZ, RZ, R44 ;  /* 0x000000ffff057224 */ /* 0x000fe200078e002c */
[----:B---3--:R-:W-:Y:S01]  /*a9d0*/  SHF.R.U32.HI R3, RZ, 0x7, R0 ;  /* 0x00000007ff037819 */ /* 0x008fe20000011600 */
[----:B------:R-:W-:-:S02]  /*a9e0*/  IMAD.U32 R0, RZ, RZ, UR44 ;  /* 0x0000002cff007e24 */ /* 0x000fc4000f8e00ff */
[----:B------:R-:W-:Y:S02]  /*a9f0*/  IMAD.MOV.U32 R6, RZ, RZ, R34 ;  /* 0x000000ffff067224 */ /* 0x000fe400078e0022 */
[----:B------:R-:W-:Y:S01]  /*aa00*/  IMAD.MOV.U32 R7, RZ, RZ, R43 ;  /* 0x000000ffff077224 */ /* 0x000fe200078e002b */
[----:B------:R-:W-:Y:S01]  /*aa10*/  IADD3 R0, P1, R0, 0x1b8, RZ ;  /* 0x000001b800007810 */ /* 0x000fe20007f3e0ff */
[----:B------:R-:W-:Y:S02]  /*aa20*/  VIADD R12, R3, 0x8 ;  /* 0x00000008030c7836 */ /* 0x000fe40000000000 */
[----:B-1----:R-:W-:Y:S01]  /*aa30*/  IMAD.MOV.U32 R8, RZ, RZ, R38 ;  /* 0x000000ffff087224 */ /* 0x002fe200078e0026 */
[----:B------:R0:W-:Y:S01]  /*aa40*/  STL.128 [R1+0x190], R4 ;  /* 0x0001900401007387 */ /* 0x0001e20000100c00 */
[----:B------:R-:W-:Y:S02]  /*aa50*/  IMAD.MOV.U32 R9, RZ, RZ, R48 ;  /* 0x000000ffff097224 */ /* 0x000fe400078e0030 */
[----:B------:R-:W-:-:S02]  /*aa60*/  IMAD.MOV.U32 R10, RZ, RZ, R31 ;  /* 0x000000ffff0a7224 */ /* 0x000fc400078e001f */
[----:B------:R-:W-:Y:S02]  /*aa70*/  IMAD.MOV.U32 R11, RZ, RZ, R53 ;  /* 0x000000ffff0b7224 */ /* 0x000fe400078e0035 */
[----:B------:R-:W-:-:S03]  /*aa80*/  IMAD.X R3, RZ, RZ, UR45, P0 ;  /* 0x0000002dff037e24 */ /* 0x000fc600080e06ff */
[----:B------:R1:W-:Y:S04]  /*aa90*/  STL.128 [R1+0x180], R8 ;  /* 0x0001800801007387 */ /* 0x0003e80000100c00 */
[----:B------:R-:W-:Y:S01]  /*aaa0*/  STL.64 [R1+0x1b0], R2 ;  /* 0x0001b00201007387 */ /* 0x000fe20000100a00 */
[----:B0-----:R-:W-:Y:S02]  /*aab0*/  IMAD.MOV.U32 R4, RZ, RZ, R33 ;  /* 0x000000ffff047224 */ /* 0x001fe400078e0021 */
[----:B------:R-:W-:Y:S02]  /*aac0*/  IMAD.MOV.U32 R5, RZ, RZ, R42 ;  /* 0x000000ffff057224 */ /* 0x000fe400078e002a */
[----:B------:R-:W-:Y:S02]  /*aad0*/  IMAD.MOV.U32 R6, RZ, RZ, R37 ;  /* 0x000000ffff067224 */ /* 0x000fe400078e0025 */
[----:B------:R-:W-:-:S02]  /*aae0*/  IMAD.MOV.U32 R7, RZ, RZ, R36 ;  /* 0x000000ffff077224 */ /* 0x000fc400078e0024 */
[----:B-1----:R-:W-:-:S03]  /*aaf0*/  IMAD.X R9, RZ, RZ, UR45, P1 ;  /* 0x0000002dff097e24 */ /* 0x002fc600088e06ff */
[----:B------:R0:W-:Y:S01]  /*ab00*/  STL.128 [R1+0x1a0], R4 ;  /* 0x0001a00401007387 */ /* 0x0001e20000100c00 */
[----:B------:R-:W-:Y:S02]  /*ab10*/  IMAD.U32 R8, RZ, RZ, UR4 ;  /* 0x00000004ff087e24 */ /* 0x000fe4000f8e00ff */
[----:B------:R-:W-:Y:S02]  /*ab20*/  IMAD.U32 R11, RZ, RZ, UR5 ;  /* 0x00000005ff0b7e24 */ /* 0x000fe4000f8e00ff */
[----:B0-----:R-:W-:Y:S02]  /*ab30*/  IMAD.MOV.U32 R6, RZ, RZ, R32 ;  /* 0x000000ffff067224 */ /* 0x001fe400078e0020 */
[----:B------:R-:W-:Y:S02]  /*ab40*/  IMAD.MOV.U32 R7, RZ, RZ, R41 ;  /* 0x000000ffff077224 */ /* 0x000fe400078e0029 */
[----:B------:R-:W-:Y:S02]  /*ab50*/  IMAD.MOV.U32 R4, RZ, RZ, R0 ;  /* 0x000000ffff047224 */ /* 0x000fe400078e0000 */
[----:B------:R-:W-:-:S02]  /*ab60*/  IMAD.MOV.U32 R5, RZ, RZ, R9 ;  /* 0x000000ffff057224 */ /* 0x000fc400078e0009 */
[----:B------:R-:W-:-:S03]  /*ab70*/  VIADD R0, R206, 0xffffffff ;  /* 0xffffffffce007836 */ /* 0x000fc60000000000 */
[----:B------:R0:W-:Y:S02]  /*ab80*/  STL.128 [R1+0x140], R4 ;  /* 0x0001400401007387 */ /* 0x0001e40000100c00 */
[----:B0-----:R-:W-:Y:S02]  /*ab90*/  IMAD.MOV.U32 R6, RZ, RZ, R30 ;  /* 0x000000ffff067224 */ /* 0x001fe400078e001e */
[----:B------:R-:W-:Y:S02]  /*aba0*/  IMAD.MOV.U32 R7, RZ, RZ, R49 ;  /* 0x000000ffff077224 */ /* 0x000fe400078e0031 */
[----:B------:R-:W-:Y:S02]  /*abb0*/  IMAD.MOV.U32 R4, RZ, RZ, R8 ;  /* 0x000000ffff047224 */ /* 0x000fe400078e0008 */
[----:B------:R-:W-:Y:S02]  /*abc0*/  IMAD.MOV.U32 R5, RZ, RZ, R11 ;  /* 0x000000ffff057224 */ /* 0x000fe400078e000b */
[----:B------:R-:W-:-:S03]  /*abd0*/  IMAD.U32 R8, RZ, RZ, UR44 ;  /* 0x0000002cff087e24 */ /* 0x000fc6000f8e00ff */
[----:B------:R0:W-:Y:S01]  /*abe0*/  STL.128 [R1+0x170], R4 ;  /* 0x0001700401007387 */ /* 0x0001e20000100c00 */
[----:B------:R-:W-:Y:S01]  /*abf0*/  VIADD R8, R8, 0x140 ;  /* 0x0000014008087836 */ /* 0x000fe20000000000 */
[----:B------:R0:W-:Y:S06]  /*ac00*/  BAR.SYNC.DEFER_BLOCKING R12, 0x100 ;  /* 0x0004000c0000751d */ /* 0x0001ec0000010000 */
[----:B0----5:R-:W-:Y:S05]  /*ac10*/  CALL.REL.NOINC `($_ZN7cutlass13device_kernelIN5flash11enable_sm90INS1_16FlashAttnFwdSm90INS1_25CollectiveMainloopFwdSm90ILi2EN4cute5tupleIJNS5_1CILi1EEES8_S8_EEENS6_IJNS7_ILi128EEENS7_ILi96EEENS7_ILi64EEEEEELi256ENS_6half_tEfNS_4arch4Sm90ELb0ELb1ELb0ELb1ELb1ELb1ELb0ELb1ELb0ELb1ELb1ELb0EEENS1_21CollectiveEpilogueFwdINS6_IJSA_NS7_ILi256EEESB_EEES9_SE_SG_Li256ELb1ELb1ELb1ELb0EEENS1_36VarlenDynamicPersistentTileSchedulerILi128ELi96ELi256ELi128ELb1ELb1ELb1ELb1ELb0ELb1EEEEEEEEEvNT_6ParamsE$_ZZN5flash25CollectiveMainloopFwdSm90ILi2EN4cute5tupleIJNS1_1CILi1EEES4_S4_EEENS2_IJNS3_ILi128EEENS3_ILi96EEENS3_ILi64EEEEEELi256EN7cutlass6half_tEfNSA_4arch4Sm90ELb0ELb1ELb0ELb1ELb1ELb1ELb0ELb1ELb0ELb1ELb1ELb0EE3mmaINS_16FlashAttnFwdSm90ISE_NS_21CollectiveEpilogueFwdINS2_IJS6_NS3_ILi256EEES7_EEES5_SB_SD_Li256ELb1ELb1ELb1ELb0EEENS_36VarlenDynamicPersistentTileSchedulerILi128ELi96ELi256ELi128ELb1ELb1ELb1ELb1ELb0ELb1EEEE13SharedStorageENS1_6TensorINS1_11ArrayEngineIfLm128EEENS1_6LayoutINS2_IJNS2_IJNS3_ILi2EEEST_NS3_ILi32EEEEEES4_S4_EEENS2_IJNS2_IJS4_ST_NS3_ILi4EEEEEENS3_ILi0EEESZ_EEEEEEENS_7SoftmaxILi2ELi0EEEEEbRKNSE_6ParamsENSA_13PipelineAsyncILi2EEES19_RNSA_13PipelineStateILj2EEERT0_RT1_iRiRKNS_16SeqlenInfoQKNewKILb1ELb1EEENS2_IJiiiiEEERT_ENKUliT_T0_T1_E_clIZSF_ISO_S12_S14_EbS17_S19_S19_S1C_S1E_S1G_iS1H_S1L_S1M_S1O_EUlRS1P_iE0_NS3_ILb1EEES1W_EEDaiS1P_S1Q_S1R_) ;  /* 0x0000027800907944 */ /* 0x021fea0003c00000 */
        /* <DEDUP_REMOVED lines=9> */
[----:B---3--:R-:W-:Y:S02]  /*acb0*/  @P0 SHF.R.U32.HI R0, RZ, R6, R5 ;  /* 0x00000006ff000219 */ /* 0x008fe40000011605 */
[----:B-1----:R-:W-:-:S03]  /*acc0*/  ISETP.GE.AND P0, PT, R3, 0x1, PT ;  /* 0x000000010300780c */ /* 0x002fc60003f06270 */
[----:B------:R-:W-:Y:S02]  /*acd0*/  IMAD.IADD R207, R207, 0x1, R0 ;  /* 0x00000001cfcf7824 */ /* 0x000fe400078e0200 */
[----:B------:R-:W-:Y:S02]  /*ace0*/  VIADD R0, R206, 0xfffffffe ;  /* 0xfffffffece007836 */ /* 0x000fe40000000000 */
        /* <DEDUP_REMOVED lines=13> */
.L_x_11985:
[----:B------:R-:W-:-:S13]  /*adc0*/  ISETP.NE.AND P0, PT, R3, 0x1, PT ;  /* 0x000000010300780c */ /* 0x000fda0003f05270 */
[----:B------:R-:W0:Y:S02]  /*add0*/  @P0 LDC.64 R6, c[0x0][0x9e8] ;  /* 0x00027a00ff060b82 */ /* 0x000e240000000a00 */
[----:B0-----:R-:W-:-:S05]  /*ade0*/  @P0 IMAD.HI.U32 R6, R5, R6, RZ ;  /* 0x0000000605060227 */ /* 0x001fca00078e00ff */
[----:B------:R-:W-:-:S07]  /*adf0*/  @P0 SHF.R.U32.HI R5, RZ, R7, R6 ;  /* 0x00000007ff050219 */ /* 0x000fce0000011606 */
.L_x_11986:
[----:B------:R-:W-:Y:S05]  /*ae00*/  BSYNC B0 ;  /* 0x0000000000007941 */ /* 0x000fea0003800000 */
.L_x_11984:
[----:B------:R-:W-:-:S05]  /*ae10*/  IMAD R3, R5, R3, R3 ;  /* 0x0000000305037224 */ /* 0x000fca00078e0203 */
[----:B------:R-:W-:-:S07]  /*ae20*/  VIMNMX R2, R2, R3, PT ;  /* 0x0000000302027248 */ /* 0x000fce0003fe0100 */
.L_x_11983:
[----:B------:R-:W-:-:S05]  /*ae30*/  IMAD.HI R2, R2, 0x2aaaaaab, RZ ;  /* 0x2aaaaaab02027827 */ /* 0x000fca00078e02ff */
[----:B------:R-:W-:-:S04]  /*ae40*/  SHF.R.U32.HI R3, RZ, 0x1f, R2 ;  /* 0x0000001fff037819 */ /* 0x000fc80000011602 */
[----:B------:R-:W-:-:S04]  /*ae50*/  LEA.HI.SX32 R2, R2, R3, 0x1c ;  /* 0x0000000302027211 */ /* 0x000fc800078fe2ff */
[----:B------:R-:W-:-:S04]  /*ae60*/  VIMNMX R3, R195, R2, !PT ;  /* 0x00000002c3037248 */ /* 0x000fc80007fe0100 */
[----:B------:R-:W-:-:S13]  /*ae70*/  ISETP.GE.AND P0, PT, R0, R3, PT ;  /* 0x000000030000720c */ /* 0x000fda0003f06270 */
[----:B------:R-:W-:Y:S05]  /*ae80*/  @!P0 BRA `(.L_x_11987) ;  /* 0x0000006c00888947 */ /* 0x000fea0003800000 */
.L_x_12016:
[----:B------:R-:W2:Y:S04]  /*ae90*/  LDL R4, [R1+0x1b8] ;  /* 0x0001b80001047983 */ /* 0x000ea80000100800 */
[----:B0-----:R-:W3:Y:S01]  /*aea0*/  LDL R2, [R1+0x1c0] ;  /* 0x0001c00001027983 */ /* 0x001ee20000100800 */
[----:B--2---:R-:W-:-:S05]  /*aeb0*/  VIADD R4, R4, 0x1 ;  /* 0x0000000104047836 */ /* 0x004fca0000000000 */
[----:B------:R-:W-:-:S13]  /*aec0*/  ISETP.NE.AND P0, PT, R4, 0x2, PT ;  /* 0x000000020400780c */ /* 0x000fda0003f05270 */
[----:B------:R0:W5:Y:S04]  /*aed0*/  @P0 LDL R6, [R1+0x1bc] ;  /* 0x0001bc0001060983 */ /* 0x0001680000100800 */
[----:B------:R-:W2:Y:S01]  /*aee0*/  @!P0 LDL R5, [R1+0x1bc] ;  /* 0x0001bc0001058983 */ /* 0x000ea20000100800 */
[----:B---3--:R-:W-:Y:S02]  /*aef0*/  VIADD R2, R2, 0x1 ;  /* 0x0000000102027836 */ /* 0x008fe40000000000 */
[----:B------:R-:W-:Y:S02]  /*af00*/  IMAD.U32 R8, RZ, RZ, UR44 ;  /* 0x0000002cff087e24 */ /* 0x000fe4000f8e00ff */
[----:B------:R-:W-:Y:S01]  /*af10*/  IMAD.U32 R9, RZ, RZ, UR45 ;  /* 0x0000002dff097e24 */ /* 0x000fe2000f8e00ff */
[----:B------:R1:W-:Y:S04]  /*af20*/  STL [R1+0x1b8], R4 ;  /* 0x0001b80401007387 */ /* 0x0003e80000100800 */
[----:B------:R0:W-:Y:S04]  /*af30*/  STL [R1+0x1c0], R2 ;  /* 0x0001c00201007387 */ /* 0x0001e80000100800 */
[----:B------:R0:W-:Y:S01]  /*af40*/  @!P0 STL [R1+0x1b8], RZ ;  /* 0x0001b8ff01008387 */ /* 0x0001e20000100800 */
[----:B--2---:R-:W-:-:S05]  /*af50*/  @!P0 LOP3.LUT R6, R5, 0x1, RZ, 0x3c, !PT ;  /* 0x0000000105068812 */ /* 0x004fca00078e3cff */
[----:B------:R0:W-:Y:S04]  /*af60*/  @!P0 STL [R1+0x1bc], R6 ;  /* 0x0001bc0601008387 */ /* 0x0001e80000100800 */
[----:B------:R-:W2:Y:S01]  /*af70*/  LD.E R5, desc[UR42][R8.64] ;  /* 0x0000002a08057980 */ /* 0x000ea2000c101900 */
[----:B------:R-:W-:Y:S05]  /*af80*/  YIELD ;  /* 0x0000000000007946 */ /* 0x000fea0003800000 */
[----:B------:R-:W-:Y:S01]  /*af90*/  BSSY B0, `(.L_x_11988) ;  /* 0x0000006000007945 */ /* 0x000fe20003800000 */
[----:B-1----:R-:W-:Y:S01]  /*afa0*/  @!P0 IMAD.MOV.U32 R4, RZ, RZ, RZ ;  /* 0x000000ffff048224 */ /* 0x002fe200078e00ff */
[----:B--2---:R-:W-:-:S04]  /*afb0*/  LOP3.LUT R5, R5, 0x1, RZ, 0xfc, !PT ;  /* 0x0000000105057812 */ /* 0x004fc800078efcff */
[----:B------:R-:W-:-:S13]  /*afc0*/  ISETP.NE.AND P1, PT, R5, 0x3, PT ;  /* 0x000000030500780c */ /* 0x000fda0003f25270 */
[----:B0-----:R-:W-:Y:S05]  /*afd0*/  @!P1 BRA `(.L_x_11989) ;  /* 0x0000000000049947 */ /* 0x001fea0003800000 */
[----:B------:R-:W-:Y:S01]  /*afe0*/  BPT.TRAP 0x1 ;  /* 0x000000040000795c */ /* 0x000fe20000300000 */
.L_x_11989:
[----:B------:R-:W-:Y:S05]  /*aff0*/  BSYNC B0 ;  /* 0x0000000000007941 */ /* 0x000fea0003800000 */
.L_x_11988:
[----:B------:R-:W-:Y:S02]  /*b000*/  IMAD.U32 R8, RZ, RZ, UR44 ;  /* 0x0000002cff087e24 */ /* 0x000fe4000f8e00ff */
[----:B------:R-:W-:-:S06]  /*b010*/  IMAD.U32 R9, RZ, RZ, UR45 ;  /* 0x0000002dff097e24 */ /* 0x000fcc000f8e00ff */
[----:B------:R-:W2:Y:S01]  /*b020*/  LD.E.64 R8, desc[UR42][R8.64+0x18] ;  /* 0x0000182a08087980 */ /* 0x000ea2000c101b00 */
[----:B-----5:R-:W-:Y:S01]  /*b030*/  SHF.L.U32 R11, R6, 0x1f, RZ ;  /* 0x0000001f060b7819 */ /* 0x020fe200000006ff */
[----:B------:R-:W-:Y:S02]  /*b040*/  IMAD.U32 R6, RZ, RZ, UR44 ;  /* 0x0000002cff067e24 */ /* 0x000fe4000f8e00ff */
[----:B------:R-:W-:Y:S01]  /*b050*/  IMAD.U32 R7, RZ, RZ, UR45 ;  /* 0x0000002dff077e24 */ /* 0x000fe2000f8e00ff */
[----:B--2---:R-:W-:-:S05]  /*b060*/  MOV R5, R8 ;  /* 0x0000000800057202 */ /* 0x004fca0000000f00 */
[----:B------:R-:W-:-:S04]  /*b070*/  IMAD R4, R4, 0x8, R5 ;  /* 0x0000000804047824 */ /* 0x000fc800078e0205 */
[----:B------:R0:W1:Y:S01]  /*b080*/  SYNCS.PHASECHK.TRANS64.TRYWAIT P0, [R4+URZ], R11 ;  /* 0x0000000b040075a7 */ /* 0x000062000800017f */
[----:B------:R-:W2:Y:S04]  /*b090*/  LD.E R2, desc[UR42][R6.64] ;  /* 0x0000002a06027980 */ /* 0x000ea8000c101900 */
[----:B------:R0:W5:Y:S01]  /*b0a0*/  LDL.64 R12, [R1+0x1b8] ;  /* 0x0001b800010c7983 */ /* 0x0001620000100a00 */
[----:B------:R-:W-:Y:S01]  /*b0b0*/  BSSY B0, `(.L_x_11990) ;  /* 0x0000005000007945 */ /* 0x000fe20003800000 */
[----:B--2---:R-:W-:-:S04]  /*b0c0*/  LOP3.LUT R2, R2, 0x1, RZ, 0xfc, !PT ;  /* 0x0000000102027812 */ /* 0x004fc800078efcff */
[----:B------:R-:W-:-:S13]  /*b0d0*/  ISETP.NE.AND P1, PT, R2, 0x3, PT ;  /* 0x000000030200780c */ /* 0x000fda0003f25270 */
[----:B01----:R-:W-:Y:S05]  /*b0e0*/  @!P1 BRA `(.L_x_11991) ;  /* 0x0000000000049947 */ /* 0x003fea0003800000 */
[----:B------:R-:W-:Y:S01]  /*b0f0*/  BPT.TRAP 0x1 ;  /* 0x000000040000795c */ /* 0x000fe20000300000 */
.L_x_11991:
[----:B------:R-:W-:Y:S05]  /*b100*/  BSYNC B0 ;  /* 0x0000000000007941 */ /* 0x000fea0003800000 */
.L_x_11990:
[----:B------:R-:W-:Y:S04]  /*b110*/  BSSY B0, `(.L_x_11992) ;  /* 0x000000a000007945 */ /* 0x000fe80003800000 */
[----:B------:R-:W-:Y:S05]  /*b120*/  @P0 BRA `(.L_x_11993) ;  /* 0x0000000000200947 */ /* 0x000fea0003800000 */
[----:B------:R-:W-:Y:S02]  /*b130*/  IMAD.U32 R4, RZ, RZ, UR44 ;  /* 0x0000002cff047e24 */ /* 0x000fe4000f8e00ff */
[----:B------:R-:W-:-:S06]  /*b140*/  IMAD.U32 R5, RZ, RZ, UR45 ;  /* 0x0000002dff057e24 */ /* 0x000fcc000f8e00ff */
[----:B------:R-:W2:Y:S01]  /*b150*/  LD.E.64 R4, desc[UR42][R4.64+0x18] ;  /* 0x0000182a04047980 */ /* 0x000ea2000c101b00 */
[----:B-----5:R-:W-:Y:S02]  /*b160*/  SHF.L.U32 R9, R13, 0x1f, RZ ;  /* 0x0000001f0d097819 */ /* 0x020fe400000006ff */
[----:B--2---:R-:W-:-:S05]  /*b170*/  MOV R7, R4 ;  /* 0x0000000400077202 */ /* 0x004fca0000000f00 */
[----:B------:R-:W-:-:S04]  /*b180*/  IMAD R2, R12, 0x8, R7 ;  /* 0x000000080c027824 */ /* 0x000fc800078e0207 */
[----:B------:R-:W0:Y:S02]  /*b190*/  SYNCS.PHASECHK.TRANS64.TRYWAIT P0, [R2+URZ], R9 ;  /* 0x00000009020075a7 */ /* 0x000e24000800017f */
[----:B0-----:R-:W-:Y:S05]  /*b1a0*/  @!P0 BRA `(.L_x_11994) ;  /* 0x0000022c005c8947 */ /* 0x001fea0003800000 */
.L_x_11993:
[----:B------:R-:W-:Y:S05]  /*b1b0*/  BSYNC B0 ;  /* 0x0000000000007941 */ /* 0x000fea0003800000 */
.L_x_11992:
[----:B-----5:R-:W2:Y:S04]  /*b1c0*/  LDL R13, [R1+0x1b8] ;  /* 0x0001b800010d7983 */ /* 0x020ea80000100800 */
[----:B------:R-:W2:Y:S01]  /*b1d0*/  LDL.64 R4, [R1+0x78] ;  /* 0x0000780001047983 */ /* 0x000ea20000100a00 */
[----:B------:R-:W-:Y:S05]  /*b1e0*/  WARPSYNC.ALL ;  /* 0x0000000000007948 */ /* 0x000fea0003800000 */
[----:B------:R-:W3:Y:S04]  /*b1f0*/  LDL.64 R14, [R1+0x70] ;  /* 0x00007000010e7983 */ /* 0x000ee80000100a00 */
[----:B------:R-:W4:Y:S04]  /*b200*/  LDL.64 R6, [R1+0x70] ;  /* 0x0000700001067983 */ /* 0x000f280000100a00 */
[----:B0-----:R-:W4:Y:S01]  /*b210*/  LDL.64 R8, [R1+0x70] ;  /* 0x0000700001087983 */ /* 0x001f220000100a00 */
[----:B--2---:R-:W-:-:S03]  /*b220*/  IMAD R4, R13, 0x300, R4 ;  /* 0x000003000d047824 */ /* 0x004fc600078e0204 */
[----:B------:R-:W2:Y:S01]  /*b230*/  LDL.64 R10, [R1+0x70] ;  /* 0x00007000010a7983 */ /* 0x000ea20000100a00 */
[----:B------:R-:W-:Y:S01]  /*b240*/  R2UR UR7, R5 ;  /* 0x00000000050772ca */ /* 0x000fe200000e0000 */
[----:B------:R-:W-:Y:S01]  /*b250*/  WARPGROUP.ARRIVE ;  /* 0x00000000000079c5 */ /* 0x000fe20000000000 */
[C---:B------:R-:W-:Y:S01]  /*b260*/  R2UR UR6, R4.reuse ;  /* 0x00000000040672ca */ /* 0x040fe200000e0000 */
[----:B------:R-:W-:-:S04]  /*b270*/  VIADD R12, R4, 0x2 ;  /* 0x00000002040c7836 */ /* 0x000fc80000000000 */
[----:B------:R-:W0:Y:S01]  /*b280*/  S2R R20, SR_TID.X ;  /* 0x0000000000147919 */ /* 0x000e220000002100 */
[----:B------:R-:W-:Y:S02]  /*b290*/  IMAD.MOV.U32 R13, RZ, RZ, R5 ;  /* 0x000000ffff0d7224 */ /* 0x000fe400078e0005 */
[----:B------:R-:W-:Y:S01]  /*b2a0*/  IMAD.MOV.U32 R2, RZ, RZ, 0x1 ;  /* 0x00000001ff027424 */ /* 0x000fe200078e00ff */
[----:B------:R1:W-:Y:S04]  /*b2b0*/  STL [R1+0x60], RZ ;  /* 0x000060ff01007387 */ /* 0x0003e80000100800 */
[----:B------:R1:W-:Y:S04]  /*b2c0*/  STL [R1+0x60], R2 ;  /* 0x0000600201007387 */ /* 0x0003e80000100800 */
[----:B------:R1:W-:Y:S04]  /*b2d0*/  STL [R1+0x60], R2 ;  /* 0x0000600201007387 */ /* 0x0003e80000100800 */
[----:B------:R1:W-:Y:S04]  /*b2e0*/  STL [R1+0x60], R2 ;  /* 0x0000600201007387 */ /* 0x0003e80000100800 */
[----:B------:R1:W-:Y:S01]  /*b2f0*/  STL [R1+0x60], R2 ;  /* 0x0000600201007387 */ /* 0x0003e20000100800 */
[----:B0-----:R-:W-:-:S02]  /*b300*/  SHF.R.U32.HI R20, RZ, 0x7, R20 ;  /* 0x00000007ff147819 */ /* 0x001fc40000011614 */
[----:B---3--:R-:W-:Y:S02]  /*b310*/  R2UR UR4, R14 ;  /* 0x000000000e0472ca */ /* 0x008fe400000e0000 */
[----:B------:R-:W-:Y:S01]  /*b320*/  R2UR UR5, R15 ;  /* 0x000000000f0572ca */ /* 0x000fe200000e0000 */
[----:B----4-:R-:W-:Y:S02]  /*b330*/  VIADD R6, R6, 0x2 ;  /* 0x0000000206067836 */ /* 0x010fe40000000000 */
[----:B------:R-:W-:Y:S02]  /*b340*/  VIADD R8, R8, 0x4 ;  /* 0x0000000408087836 */ /* 0x000fe40000000000 */
[----:B--2---:R-:W-:-:S08]  /*b350*/  VIADD R10, R10, 0x6 ;  /* 0x000000060a0a7836 */ /* 0x004fd00000000000 */
[----:B------:R-:W-:Y:S01]  /*b360*/  HGMMA.64x96x16.F32 R24, gdesc[UR4], RZ, !UPT, gsb0 ;  /* 0x01600000041879f0 */ /* 0x000fe2000c0008ff */
[----:B------:R-:W-:Y:S02]  /*b370*/  R2UR UR6, R12 ;  /* 0x000000000c0672ca */ /* 0x000fe400000e0000 */
[----:B------:R-:W-:Y:S02]  /*b380*/  R2UR UR7, R13 ;  /* 0x000000000d0772ca */ /* 0x000fe400000e0000 */
[----:B------:R-:W-:Y:S01]  /*b390*/  R2UR UR4, R6 ;  /* 0x00000000060472ca */ /* 0x000fe200000e0000 */
[C---:B------:R-:W-:Y:S01]  /*b3a0*/  VIADD R6, R4.reuse, 0x4 ;  /* 0x0000000404067836 */ /* 0x040fe20000000000 */
[----:B------:R-:W-:Y:S01]  /*b3b0*/  R2UR UR5, R7 ;  /* 0x00000000070572ca */ /* 0x000fe200000e0000 */
[----:B------:R-:W-:Y:S02]  /*b3c0*/  IMAD.MOV.U32 R7, RZ, RZ, R5 ;  /* 0x000000ffff077224 */ /* 0x000fe400078e0005 */
        /* <DEDUP_REMOVED lines=8> */
[----:B------:R1:W5:Y:S01]  /*b450*/  LDL R8, [R1+0x1b8] ;  /* 0x0001b80001087983 */ /* 0x0003620000100800 */
[----:B------:R-:W-:Y:S01]  /*b460*/  IADD3 R6, -R20, 0xb, RZ ;  /* 0x0000000b14067810 */ /* 0x000fe20007ffe1ff */
[----:B------:R-:W-:-:S02]  /*b470*/  WARPGROUP.DEPBAR.LE gsb0, 0x0 ;  /* 0x00008000000079c5 */ /* 0x000fc40000010000 */
[----:B------:R-:W-:-:S08]  /*b480*/  WARPGROUP.ARRIVE ;  /* 0x00000000000079c5 */ /* 0x000fd00000000000 */
[----:B------:R-:W-:Y:S01]  /*b490*/  HGMMA.64x96x16.F32 R24, gdesc[UR4], R24, gsb0 ;  /* 0x01600000041879f0 */ /* 0x000fe20008000818 */
[----:B------:R-:W-:Y:S01]  /*b4a0*/  R2UR UR6, R4 ;  /* 0x00000000040672ca */ /* 0x000fe200000e0000 */
[----:B------:R-:W-:Y:S01]  /*b4b0*/  IMAD.U32 R4, RZ, RZ, UR44 ;  /* 0x0000002cff047e24 */ /* 0x000fe2000f8e00ff */
[----:B------:R-:W-:Y:S01]  /*b4c0*/  R2UR UR7, R5 ;  /* 0x00000000050772ca */ /* 0x000fe200000e0000 */
[----:B------:R-:W-:Y:S01]  /*b4d0*/  IMAD.U32 R5, RZ, RZ, UR45 ;  /* 0x0000002dff057e24 */ /* 0x000fe2000f8e00ff */
[----:B------:R-:W-:Y:S02]  /*b4e0*/  R2UR UR4, R10 ;  /* 0x000000000a0472ca */ /* 0x000fe400000e0000 */
[----:B------:R-:W-:Y:S01]  /*b4f0*/  R2UR UR5, R11 ;  /* 0x000000000b0572ca */ /* 0x000fe200000e0000 */
[----:B------:R-:W-:Y:S02]  /*b500*/  WARPGROUP.DEPBAR.LE gsb0, 0x0 ;  /* 0x00008000000079c5 */ /* 0x000fe40000010000 */
[----:B------:R-:W-:-:S10]  /*b510*/  WARPGROUP.ARRIVE ;  /* 0x00000000000079c5 */ /* 0x000fd40000000000 */
[----:B------:R-:W-:Y:S03]  /*b520*/  HGMMA.64x96x16.F32 R24, gdesc[UR4], R24, gsb0 ;  /* 0x01600000041879f0 */ /* 0x000fe60008000818 */
[----:B------:R-:W-:Y:S02]  /*b530*/  WARPGROUP.DEPBAR.LE gsb0, 0x0 ;  /* 0x00008000000079c5 */ /* 0x000fe40000010000 */
[----:B------:R1:W-:Y:S06]  /*b540*/  BAR.ARV R6, 0x100 ;  /* 0x000400060000751d */ /* 0x0003ec0000002000 */
[----:B------:R-:W2:Y:S01]  /*b550*/  LD.E R4, desc[UR42][R4.64] ;  /* 0x0000002a04047980 */ /* 0x000ea2000c101900 */
[----:B------:R-:W-:Y:S01]  /*b560*/  BSSY B0, `(.L_x_11995) ;  /* 0x0000005000007945 */ /* 0x000fe20003800000 */
[----:B--2---:R-:W-:-:S04]  /*b570*/  LOP3.LUT R7, R4, 0x1, RZ, 0xfc, !PT ;  /* 0x0000000104077812 */ /* 0x004fc800078efcff */
[----:B------:R-:W-:-:S13]  /*b580*/  ISETP.NE.AND P0, PT, R7, 0x3, PT ;  /* 0x000000030700780c */ /* 0x000fda0003f05270 */
[----:B-1----:R-:W-:Y:S05]  /*b590*/  @!P0 BRA `(.L_x_11996) ;  /* 0x0000000000048947 */ /* 0x002fea0003800000 */
[----:B------:R-:W-:Y:S01]  /*b5a0*/  BPT.TRAP 0x1 ;  /* 0x000000040000795c */ /* 0x000fe20000300000 */
.L_x_11996:
[----:B------:R-:W-:Y:S05]  /*b5b0*/  BSYNC B0 ;  /* 0x0000000000007941 */ /* 0x000fea0003800000 */
.L_x_11995:
[----:B------:R-:W-:Y:S02]  /*b5c0*/  IMAD.U32 R4, RZ, RZ, UR44 ;  /* 0x0000002cff047e24 */ /* 0x000fe4000f8e00ff */
[----:B------:R-:W-:Y:S02]  /*b5d0*/  IMAD.U32 R5, RZ, RZ, UR45 ;  /* 0x0000002dff057e24 */ /* 0x000fe4000f8e00ff */
[----:B------:R-:W-:-:S04]  /*b5e0*/  IMAD.U32 R6, RZ, RZ, UR44 ;  /* 0x0000002cff067e24 */ /* 0x000fc8000f8e00ff */
[----:B------:R-:W2:Y:S01]  /*b5f0*/  LD.E.64 R4, desc[UR42][R4.64+0x20] ;  /* 0x0000202a04047980 */ /* 0x000ea2000c101b00 */
[----:B------:R-:W-:-:S05]  /*b600*/  IMAD.U32 R7, RZ, RZ, UR45 ;  /* 0x0000002dff077e24 */ /* 0x000fca000f8e00ff */
[----:B------:R-:W3:Y:S01]  /*b610*/  LD.E R6, desc[UR42][R6.64+0xc] ;  /* 0x00000c2a06067980 */ /* 0x000ee2000c101900 */
[----:B--2---:R-:W-:-:S05]  /*b620*/  MOV R9, R4 ;  /* 0x0000000400097202 */ /* 0x004fca0000000f00 */
[----:B-----5:R-:W-:-:S05]  /*b630*/  IMAD R9, R8, 0x8, R9 ;  /* 0x0000000808097824 */ /* 0x020fca00078e0209 */
[----:B---3--:R-:W-:-:S04]  /*b640*/  PRMT R9, R6, 0x654, R9 ;  /* 0x0000065406097816 */ /* 0x008fc80000000009 */
[----:B------:R0:W-:Y:S01]  /*b650*/  SYNCS.ARRIVE.TRANS64.RED.A1T0 RZ, [R9+URZ], RZ ;  /* 0x000000ff09ff79a7 */ /* 0x0001e2000810043f */
[----:B------:R-:W2:Y:S04]  /*b660*/  LDL R77, [R1+0x10c] ;  /* 0x00010c00014d7983 */ /* 0x000ea80000100800 */
[----:B------:R-:W3:Y:S04]  /*b670*/  LDL R75, [R1+0x50] ;  /* 0x00005000014b7983 */ /* 0x000ee80000100800 */
[----:B------:R-:W4:Y:S04]  /*b680*/  LDL.64 R12, [R1+0x130] ;  /* 0x00013000010c7983 */ /* 0x000f280000100a00 */
[----:B------:R-:W4:Y:S04]  /*b690*/  LDL R76, [R1+0x138] ;  /* 0x00013800014c7983 */ /* 0x000f280000100800 */
[----:B0-----:R-:W4:Y:S04]  /*b6a0*/  LDL.128 R8, [R1+0x120] ;  /* 0x0001200001087983 */ /* 0x001f280000100c00 */
[----:B------:R-:W4:Y:S01]  /*b6b0*/  LDL.128 R4, [R1+0x110] ;  /* 0x0001100001047983 */ /* 0x000f220000100c00 */
[----:B------:R-:W-:Y:S01]  /*b6c0*/  BSSY B0, `(.L_x_11997) ;  /* 0x0000040000007945 */ /* 0x000fe20003800000 */
[----:B--2---:R-:W-:-:S04]  /*b6d0*/  SHF.R.S32.HI R14, RZ, 0x1f, R77 ;  /* 0x0000001fff0e7819 */ /* 0x004fc8000001144d */
[----:B------:R-:W-:-:S04]  /*b6e0*/  LEA.HI R15, R14, R77, RZ, 0x7 ;  /* 0x0000004d0e0f7211 */ /* 0x000fc800078f38ff */
[----:B------:R-:W-:-:S05]  /*b6f0*/  LOP3.LUT R20, R15, 0xffffff80, RZ, 0xc0, !PT ;  /* 0xffffff800f147812 */ /* 0x000fca00078ec0ff */
[----:B------:R-:W-:-:S05]  /*b700*/  IMAD.IADD R20, R77, 0x1, -R20 ;  /* 0x000000014d147824 */ /* 0x000fca00078e0a14 */
[----:B------:R-:W-:Y:S02]  /*b710*/  SHF.R.S32.HI R21, RZ, 0x1f, R20 ;  /* 0x0000001fff157819 */ /* 0x000fe40000011414 */
[----:B------:R-:W-:Y:S02]  /*b720*/  LEA.HI R14, R14, R77, RZ, 0x2 ;  /* 0x0000004d0e0e7211 */ /* 0x000fe400078f10ff */
[CC--:B------:R-:W-:Y:S02]  /*b730*/  LEA.HI R72, R21.reuse, R20.reuse, RZ, 0x2 ;  /* 0x0000001415487211 */ /* 0x0c0fe400078f10ff */
[----:B------:R-:W-:Y:S02]  /*b740*/  LEA.HI R21, R21, R20, RZ, 0x5 ;  /* 0x0000001415157211 */ /* 0x000fe400078f28ff */
[--C-:B------:R-:W-:Y:S02]  /*b750*/  SHF.R.S32.HI R73, RZ, 0x2, R72.reuse ;  /* 0x00000002ff497819 */ /* 0x100fe40000011448 */
[----:B------:R-:W-:-:S02]  /*b760*/  SHF.R.S32.HI R74, RZ, 0x1f, R72 ;  /* 0x0000001fff4a7819 */ /* 0x000fc40000011448 */
[----:B------:R-:W-:Y:S02]  /*b770*/  LOP3.LUT R80, R14, 0xfffffffc, RZ, 0xc0, !PT ;  /* 0xfffffffc0e507812 */ /* 0x000fe400078ec0ff */
[----:B------:R-:W-:Y:S02]  /*b780*/  LEA.HI R74, R74, R73, RZ, 0x3 ;  /* 0x000000494a4a7211 */ /* 0x000fe400078f18ff */
[----:B------:R-:W-:Y:S01]  /*b790*/  SHF.R.S32.HI R78, RZ, 0x7, R15 ;  /* 0x00000007ff4e7819 */ /* 0x000fe2000001140f */
[----:B------:R-:W-:Y:S01]  /*b7a0*/  IMAD.IADD R80, R77, 0x1, -R80 ;  /* 0x000000014d507824 */ /* 0x000fe200078e0a50 */
[----:B------:R-:W-:Y:S02]  /*b7b0*/  SHF.R.S32.HI R14, RZ, 0x5, R21 ;  /* 0x00000005ff0e7819 */ /* 0x000fe40000011415 */
[----:B------:R-:W-:Y:S02]  /*b7c0*/  LOP3.LUT R74, R74, 0xfffffff8, RZ, 0xc0, !PT ;  /* 0xfffffff84a4a7812 */ /* 0x000fe400078ec0ff */
[----:B------:R-:W-:Y:S01]  /*b7d0*/  LEA.HI R15, R15, R78, RZ, 0x1 ;  /* 0x0000004e0f0f7211 */ /* 0x000fe200078f08ff */
[----:B---3--:R-:W-:Y:S01]  /*b7e0*/  IMAD R75, R75, 0x8, R14 ;  /* 0x000000084b4b7824 */ /* 0x008fe200078e020e */
[----:B------:R-:W-:Y:S01]  /*b7f0*/  LEA.HI R14, R80, R80, RZ, 0x1 ;  /* 0x00000050500e7211 */ /* 0x000fe200078f08ff */
[----:B------:R-:W-:Y:S01]  /*b800*/  IMAD.IADD R74, R73, 0x1, -R74 ;  /* 0x00000001494a7824 */ /* 0x000fe200078e0a4a */
[----:B------:R-:W-:-:S02]  /*b810*/  LOP3.LUT R15, R15, 0x3fffffe, RZ, 0xc0, !PT ;  /* 0x03fffffe0f0f7812 */ /* 0x000fc400078ec0ff */
[----:B------:R-:W-:Y:S01]  /*b820*/  LOP3.LUT R21, R14, 0x1ffffffe, RZ, 0xc0, !PT ;  /* 0x1ffffffe0e157812 */ /* 0x000fe200078ec0ff */
[----:B------:R-:W-:Y:S01]  /*b830*/  IMAD.U32 R74, R75, 0x10, R74 ;  /* 0x000000104b4a7824 */ /* 0x000fe200078e004a */
[----:B----4-:R-:W-:Y:S01]  /*b840*/  ISETP.NE.AND P0, PT, R12, 0x1, PT ;  /* 0x000000010c00780c */ /* 0x010fe20003f05270 */
[----:B------:R-:W-:Y:S02]  /*b850*/  IMAD.IADD R15, R78, 0x1, -R15 ;  /* 0x000000014e0f7824 */ /* 0x000fe400078e0a0f */
[----:B------:R-:W-:Y:S02]  /*b860*/  IMAD.IADD R21, R80, 0x1, -R21 ;  /* 0x0000000150157824 */ /* 0x000fe400078e0a15 */
[----:B------:R-:W-:-:S04]  /*b870*/  IMAD R74, R15, 0x40, R74 ;  /* 0x000000400f4a7824 */ /* 0x000fc800078e024a */
[----:B------:R-:W-:-:S04]  /*b880*/  IMAD R74, R21, 0x8, R74 ;  /* 0x00000008154a7824 */ /* 0x000fc800078e024a */
[----:B------:R-:W-:-:S05]  /*b890*/  @P0 IMAD.HI.U32 R13, R74, R13, RZ ;  /* 0x0000000d4a0d0227 */ /* 0x000fca00078e00ff */
[----:B------:R-:W-:Y:S01]  /*b8a0*/  @P0 SHF.R.U32.HI R74, RZ, R76, R13 ;  /* 0x0000004cff4a0219 */ /* 0x000fe2000001160d */
[----:B------:R-:W-:Y:S01]  /*b8b0*/  IMAD.MOV.U32 R15, RZ, RZ, -0x60 ;  /* 0xffffffa0ff0f7424 */ /* 0x000fe200078e00ff */
[----:B------:R-:W-:-:S03]  /*b8c0*/  LOP3.LUT R13, R72, 0x7ffffffc, RZ, 0xc0, !PT ;  /* 0x7ffffffc480d7812 */ /* 0x000fc600078ec0ff */
[----:B------:R-:W0:Y:S01]  /*b8d0*/  SHFL.IDX PT, R75, R74, RZ, 0x1c1f ;  /* 0x001c1fff4a4b7589 */ /* 0x000e2200000e0000 */
[----:B------:R-:W-:Y:S02]  /*b8e0*/  IMAD R12, R0, R15, 0x1 ;  /* 0x00000001000c7424 */ /* 0x000fe400078e020f */
[----:B------:R-:W-:Y:S01]  /*b8f0*/  IMAD.IADD R13, R20, 0x1, -R13 ;  /* 0x00000001140d7824 */ /* 0x000fe200078e0a0d */
[----:B------:R-:W-:-:S03]  /*b900*/  ISETP.GE.AND P1, PT, R9, 0x1, PT ;  /* 0x000000010900780c */ /* 0x000fc60003f26270 */
[----:B------:R-:W-:Y:S01]  /*b910*/  IMAD R12, R13, -0x2, R12 ;  /* 0xfffffffe0d0c7824 */ /* 0x000fe200078e020c */
[----:B------:R-:W-:-:S04]  /*b920*/  LOP3.LUT R13, RZ, R6, RZ, 0x33, !PT ;  /* 0x00000006ff0d7212 */ /* 0x000fc800078e33ff */
[----:B------:R-:W-:Y:S01]  /*b930*/  IADD3 R14, -R4, R12, R5 ;  /* 0x0000000c040e7210 */ /* 0x000fe20007ffe105 */
[----:B------:R-:W-:-:S04]  /*b940*/  IMAD R21, R0, -0x60, R8 ;  /* 0xffffffa000157824 */ /* 0x000fc800078e0208 */
[C---:B------:R-:W-:Y:S02]  /*b950*/  IMAD.IADD R15, R14.reuse, 0x1, R7 ;  /* 0x000000010e0f7824 */ /* 0x040fe400078e0207 */
[----:B------:R-:W-:Y:S02]  /*b960*/  IMAD.IADD R20, R14, 0x1, R13 ;  /* 0x000000010e147824 */ /* 0x000fe400078e020d */
[----:B------:R-:W-:Y:S02]  /*b970*/  VIADD R73, R12, 0xffffffff ;  /* 0xffffffff0c497836 */ /* 0x000fe40000000000 */
        /* <DEDUP_REMOVED lines=13> */
.L_x_12000:
[----:B------:R-:W-:-:S13]  /*ba50*/  ISETP.NE.AND P0, PT, R9, 0x1, PT ;  /* 0x000000010900780c */ /* 0x000fda0003f05270 */
[----:B------:R-:W-:-:S05]  /*ba60*/  @P0 IMAD.HI.U32 R12, R8, R10, RZ ;  /* 0x0000000a080c0227 */ /* 0x000fca00078e00ff */
[----:B------:R-:W-:-:S07]  /*ba70*/  @P0 SHF.R.U32.HI R8, RZ, R11, R12 ;  /* 0x0000000bff080219 */ /* 0x000fce000001160c */
.L_x_12001:
[----:B------:R-:W-:Y:S05]  /*ba80*/  BSYNC B1 ;  /* 0x0000000000017941 */ /* 0x000fea0003800000 */
.L_x_11999:
[----:B------:R-:W-:-:S05]  /*ba90*/  IMAD R8, R8, R9, R73 ;  /* 0x0000000908087224 */ /* 0x000fca00078e0249 */
[----:B------:R-:W-:Y:S02]  /*baa0*/  VIMNMX R7, R7, R8, !PT ;  /* 0x0000000807077248 */ /* 0x000fe40007fe0100 */
[----:B------:R-:W-:-:S07]  /*bab0*/  VIADDMNMX R6, R8, R9, R6, PT ;  /* 0x0000000908067246 */ /* 0x000fce0003800106 */
.L_x_11998:
[----:B------:R-:W-:Y:S05]  /*bac0*/  BSYNC B0 ;  /* 0x0000000000007941 */ /* 0x000fea0003800000 */
.L_x_11997:
[C---:B------:R-:W-:Y:S01]  /*bad0*/  ISETP.GE.AND P0, PT, R21.reuse, 0x2, PT ;  /* 0x000000021500780c */ /* 0x040fe20003f06270 */
[----:B------:R-:W0:Y:S01]  /*bae0*/  SHFL.IDX PT, R74, R74, 0x1, 0x1c1f ;  /* 0x003c1f004a4a7f89 */ /* 0x000e2200000e0000 */
[----:B------:R-:W-:Y:S01]  /*baf0*/  ISETP.GE.AND P4, PT, R21, 0xa, PT ;  /* 0x0000000a1500780c */ /* 0x000fe20003f86270 */
[----:B------:R-:W-:Y:S01]  /*bb00*/  BSSY B0, `(.L_x_12002) ;  /* 0x0000086000007945 */ /* 0x000fe20003800000 */
        /* <DEDUP_REMOVED lines=10> */
[----:B------:R-:W-:Y:S02]  /*bbb0*/  ISETP.LT.OR P3, PT, R6, 0x9, P3 ;  /* 0x000000090600780c */ /* 0x000fe40001f61670 */
        /* <DEDUP_REMOVED lines=17> */
[C---:B------:R-:W-:Y:S02]  /*bcd0*/  ISETP.LT.OR P2, PT, R6.reuse, 0x1a, P2 ;  /* 0x0000001a0600780c */ /* 0x040fe40001741670 */
        /* <DEDUP_REMOVED lines=97> */
.L_x_12005:
[----:B------:R-:W-:-:S13]  /*c2f0*/  ISETP.NE.AND P6, PT, R9, 0x1, PT ;  /* 0x000000010900780c */ /* 0x000fda0003fc5270 */
[----:B------:R-:W-:-:S05]  /*c300*/  @P6 IMAD.HI.U32 R10, R4, R10, RZ ;  /* 0x0000000a040a6227 */ /* 0x000fca00078e00ff */
[----:B------:R-:W-:-:S07]  /*c310*/  @P6 SHF.R.U32.HI R4, RZ, R11, R10 ;  /* 0x0000000bff046219 */ /* 0x000fce000001160a */
.L_x_12006:
[----:B------:R-:W-:Y:S05]  /*c320*/  BSYNC B1 ;  /* 0x0000000000017941 */ /* 0x000fea0003800000 */
.L_x_12004:
[----:B------:R-:W-:-:S05]  /*c330*/  IMAD R4, R4, R9, R73 ;  /* 0x0000000904047224 */ /* 0x000fca00078e0249 */
[----:B------:R-:W-:Y:S02]  /*c340*/  VIADDMNMX R6, R4, R9, R6, PT ;  /* 0x0000000904067246 */ /* 0x000fe40003800106 */
[----:B------:R-:W-:-:S07]  /*c350*/  VIMNMX R7, R7, R4, !PT ;  /* 0x0000000407077248 */ /* 0x000fce0007fe0100 */
.L_x_12003:
[----:B------:R-:W-:Y:S05]  /*c360*/  BSYNC B0 ;  /* 0x0000000000007941 */ /* 0x000fea0003800000 */
.L_x_12002:
[----:B------:R-:W-:Y:S01]  /*c370*/  ISETP.GT.AND P0, PT, R7, 0x1, !P0 ;  /* 0x000000010700780c */ /* 0x000fe20004704270 */
[----:B------:R-:W2:Y:S01]  /*c380*/  LDL R114, [R1+0x1f0] ;  /* 0x0001f00001727983 */ /* 0x000ea20000100800 */
[----:B------:R-:W-:Y:S02]  /*c390*/  ISETP.NE.AND P6, PT, R79, RZ, PT ;  /* 0x000000ff4f00720c */ /* 0x000fe40003fc5270 */
[----:B------:R-:W-:Y:S01]  /*c3a0*/  ISETP.LT.OR P0, PT, R6, 0x2, P0 ;  /* 0x000000020600780c */ /* 0x000fe20000701670 */
[----:B------:R-:W3:Y:S01]  /*c3b0*/  LDL.64 R68, [R1+0x210] ;  /* 0x0002100001447983 */ /* 0x000ee20000100a00 */
[----:B------:R-:W-:Y:S02]  /*c3c0*/  ISETP.GT.AND P1, PT, R7, 0x8, !P1 ;  /* 0x000000080700780c */ /* 0x000fe40004f24270 */
[----:B------:R-:W-:Y:S02]  /*c3d0*/  FSEL R24, R27, -INF , !P0 ;  /* 0xff8000001b187808 */ /* 0x000fe40004000000 */
[----:B------:R-:W-:-:S02]  /*c3e0*/  ISETP.NE.AND P0, PT, R75, RZ, PT ;  /* 0x000000ff4b00720c */ /* 0x000fc40003f05270 */
[----:B------:R-:W-:Y:S01]  /*c3f0*/  ISETP.LT.OR P1, PT, R6, 0x9, P1 ;  /* 0x000000090600780c */ /* 0x000fe20000f21670 */
[----:B------:R-:W4:Y:S01]  /*c400*/  LDL.64 R74, [R1+0x1e0] ;  /* 0x0001e000014a7983 */ /* 0x000f220000100a00 */
[----:B------:R-:W-:Y:S02]  /*c410*/  ISETP.GT.AND P0, PT, R7, 0x9, !P0 ;  /* 0x000000090700780c */ /* 0x000fe40004704270 */
[----:B------:R-:W-:Y:S02]  /*c420*/  FSEL R20, R30, -INF , !P1 ;  /* 0xff8000001e147808 */ /* 0x000fe40004800000 */
[----:B------:R-:W-:Y:S02]  /*c430*/  ISETP.LT.OR P0, PT, R6, 0xa, P0 ;  /* 0x0000000a0600780c */ /* 0x000fe40000701670 */
[----:B------:R-:W-:Y:S02]  /*c440*/  ISETP.NE.AND P1, PT, R33, RZ, PT ;  /* 0x000000ff2100720c */ /* 0x000fe40003f25270 */
[----:B------:R-:W-:-:S02]  /*c450*/  FSEL R21, R31, -INF , !P0 ;  /* 0xff8000001f157808 */ /* 0x000fc40004000000 */
[----:B------:R-:W-:-:S04]  /*c460*/  ISETP.NE.AND P0, PT, R77, RZ, PT ;  /* 0x000000ff4d00720c */ /* 0x000fc80003f05270 */
[----:B------:R-:W-:-:S04]  /*c470*/  ISETP.GT.AND P0, PT, R7, 0x10, !P0 ;  /* 0x000000100700780c */ /* 0x000fc80004704270 */
[----:B------:R-:W-:-:S04]  /*c480*/  ISETP.LT.OR P0, PT, R6, 0x11, P0 ;  /* 0x000000110600780c */ /* 0x000fc80000701670 */
[----:B------:R-:W-:Y:S02]  /*c490*/  FSEL R64, R34, -INF , !P0 ;  /* 0xff80000022407808 */ /* 0x000fe40004000000 */
[----:B------:R-:W-:Y:S02]  /*c4a0*/  ISETP.NE.AND P0, PT, R78, RZ, PT ;  /* 0x000000ff4e00720c */ /* 0x000fe40003f05270 */
[----:B------:R-:W2:Y:S02]  /*c4b0*/  LDL.64 R78, [R1+0x1d0] ;  /* 0x0001d000014e7983 */ /* 0x000ea40000100a00 */
[----:B------:R-:W-:-:S04]  /*c4c0*/  ISETP.GT.AND P0, PT, R7, 0x11, !P0 ;  /* 0x000000110700780c */ /* 0x000fc80004704270 */
[----:B------:R-:W-:-:S04]  /*c4d0*/  ISETP.LT.OR P0, PT, R6, 0x12, P0 ;  /* 0x000000120600780c */ /* 0x000fc80000701670 */
[----:B------:R-:W-:Y:S02]  /*c4e0*/  FSEL R92, R35, -INF , !P0 ;  /* 0xff800000235c7808 */ /* 0x000fe40004000000 */
[----:B------:R-:W-:Y:S01]  /*c4f0*/  ISETP.GT.AND P0, PT, R7, 0x18, !P1 ;  /* 0x000000180700780c */ /* 0x000fe20004f04270 */
[----:B------:R-:W3:Y:S01]  /*c500*/  LDL.64 R34, [R1+0x2e0] ;  /* 0x0002e00001227983 */ /* 0x000ee20000100a00 */
[----:B------:R-:W-:Y:S02]  /*c510*/  ISETP.NE.AND P1, PT, R82, RZ, PT ;  /* 0x000000ff5200720c */ /* 0x000fe40003f25270 */
[----:B------:R-:W-:-:S04]  /*c520*/  ISETP.LT.OR P0, PT, R6, 0x19, P0 ;  /* 0x000000190600780c */ /* 0x000fc80000701670 */
[----:B------:R-:W-:Y:S02]  /*c530*/  FSEL R81, R38, -INF , !P0 ;  /* 0xff80000026517808 */ /* 0x000fe40004000000 */
[----:B------:R-:W-:Y:S02]  /*c540*/  ISETP.GT.AND P0, PT, R7, 0x19, !P6 ;  /* 0x000000190700780c */ /* 0x000fe40007704270 */
[----:B------:R-:W-:Y:S02]  /*c550*/  ISETP.NE.AND P6, PT, R13, RZ, PT ;  /* 0x000000ff0d00720c */ /* 0x000fe40003fc5270 */
[----:B------:R-:W-:-:S04]  /*c560*/  ISETP.LT.OR P0, PT, R6, 0x1a, P0 ;  /* 0x0000001a0600780c */ /* 0x000fc80000701670 */
[----:B------:R-:W-:Y:S02]  /*c570*/  FSEL R91, R39, -INF , !P0 ;  /* 0xff800000275b7808 */ /* 0x000fe40004000000 */
[----:B------:R-:W-:Y:S01]  /*c580*/  ISETP.NE.AND P0, PT, R37, RZ, PT ;  /* 0x000000ff2500720c */ /* 0x000fe20003f05270 */
[----:B------:R-:W3:Y:S03]  /*c590*/  LDL.64 R38, [R1+0x300] ;  /* 0x0003000001267983 */ /* 0x000ee60000100a00 */
[----:B------:R-:W-:-:S04]  /*c5a0*/  ISETP.GT.AND P0, PT, R7, 0x20, !P0 ;  /* 0x000000200700780c */ /* 0x000fc80004704270 */
[----:B------:R-:W-:-:S04]  /*c5b0*/  ISETP.LT.OR P0, PT, R6, 0x21, P0 ;  /* 0x000000210600780c */ /* 0x000fc80000701670 */
[----:B------:R-:W-:Y:S02]  /*c5c0*/  FSEL R82, R42, -INF , !P0 ;  /* 0xff8000002a527808 */ /* 0x000fe40004000000 */
[----:B------:R-:W-:-:S04]  /*c5d0*/  ISETP.NE.AND P0, PT, R80, RZ, PT ;  /* 0x000000ff5000720c */ /* 0x000fc80003f05270 */
[----:B------:R-:W-:-:S04]  /*c5e0*/  ISETP.GT.AND P0, PT, R7, 0x21, !P0 ;  /* 0x000000210700780c */ /* 0x000fc80004704270 */
        /* <DEDUP_REMOVED lines=34> */
[----:B------:R-:W-:Y:S02]  /*c810*/  ISETP.GT.AND P0, PT, R7, 0x41, !P1 ;  /* 0x000000410700780c */ /* 0x000fe40004f04270 */
[----:B------:R-:W-:Y:S02]  /*c820*/  ISETP.NE.AND P1, PT, R57, RZ, PT ;  /* 0x000000ff3900720c */ /* 0x000fe40003f25270 */
[----:B------:R-:W-:-:S04]  /*c830*/  ISETP.LT.OR P0, PT, R6, 0x42, P0 ;  /* 0x000000420600780c */ /* 0x000fc80000701670 */
[----:B------:R-:W-:Y:S02]  /*c840*/  FSEL R95, R59, -INF , !P0 ;  /* 0xff8000003b5f7808 */ /* 0x000fe40004000000 */
[C---:B------:R-:W-:Y:S02]  /*c850*/  ISETP.GT.AND P0, PT, R7.reuse, RZ, !P6 ;  /* 0x000000ff0700720c */ /* 0x040fe40007704270 */
[C---:B------:R-:W-:Y:S02]  /*c860*/  ISETP.GT.AND P2, PT, R7.reuse, 0x49, !P2 ;  /* 0x000000490700780c */ /* 0x040fe40005744270 */
[----:B------:R-:W-:Y:S02]  /*c870*/  ISETP.LT.OR P0, PT, R6, 0x1, P0 ;  /* 0x000000010600780c */ /* 0x000fe40000701670 */
[----:B------:R-:W-:Y:S02]  /*c880*/  ISETP.GT.AND P3, PT, R7, 0x50, !P3 ;  /* 0x000000500700780c */ /* 0x000fe40005f64270 */
[----:B------:R-:W-:-:S02]  /*c890*/  FSEL R30, R26, -INF , !P0 ;  /* 0xff8000001a1e7808 */ /* 0x000fc40004000000 */
[C---:B------:R-:W-:Y:S02]  /*c8a0*/  ISETP.GT.AND P0, PT, R7.reuse, 0x48, !P1 ;  /* 0x000000480700780c */ /* 0x040fe40004f04270 */
[----:B------:R-:W-:Y:S02]  /*c8b0*/  ISETP.GT.AND P4, PT, R7, 0x51, !P4 ;  /* 0x000000510700780c */ /* 0x000fe40006784270 */
[----:B------:R-:W-:Y:S02]  /*c8c0*/  ISETP.LT.OR P0, PT, R6, 0x49, P0 ;  /* 0x000000490600780c */ /* 0x000fe40000701670 */
[----:B--2---:R-:W-:Y:S02]  /*c8d0*/  FMNMX.FTZ R4, R152, R78, !PT ;  /* 0x0000004e98047209 */ /* 0x004fe40007810000 */
        /* <DEDUP_REMOVED lines=38> */
[----:B------:R-:W0:Y:S01]  /*cb40*/  SHFL.BFLY PT, R9, R4, 0x2, 0x1f ;  /* 0x0c401f0004097f89 */ /* 0x000e2200000e0000 */
[----:B------:R-:W-:-:S04]  /*cb50*/  FMNMX.FTZ R10, R94, R5, !PT ;  /* 0x000000055e0a7209 */ /* 0x000fc80007810000 */
[----:B------:R-:W-:-:S04]  /*cb60*/  FMNMX.FTZ R5, R107, R10, !PT ;  /* 0x0000000a6b057209 */ /* 0x000fc80007810000 */
[----:B------:R-:W-:Y:S02]  /*cb70*/  FMNMX.FTZ R10, R58, R5, !PT ;  /* 0x000000053a0a7209 */ /* 0x000fe40007810000 */
[----:B------:R-:W-:Y:S02]  /*cb80*/  ISETP.LT.OR P2, PT, R6, 0x4a, P2 ;  /* 0x0000004a0600780c */ /* 0x000fe40001741670 */
[----:B------:R-:W-:Y:S02]  /*cb90*/  FSEL R108, R62, -INF , !P0 ;  /* 0xff8000003e6c7808 */ /* 0x000fe40004000000 */
[----:B------:R-:W-:Y:S02]  /*cba0*/  FMNMX.FTZ R5, R95, R10, !PT ;  /* 0x0000000a5f057209 */ /* 0x000fe40007810000 */
[----:B------:R-:W-:Y:S02]  /*cbb0*/  ISETP.LT.OR P3, PT, R6, 0x51, P3 ;  /* 0x000000510600780c */ /* 0x000fe40001f61670 */
[----:B------:R-:W-:-:S02]  /*cbc0*/  FSEL R109, R63, -INF , !P2 ;  /* 0xff8000003f6d7808 */ /* 0x000fc40005000000 */
[----:B------:R-:W-:Y:S01]  /*cbd0*/  FMNMX.FTZ R10, R108, R5, !PT ;  /* 0x000000056c0a7209 */ /* 0x000fe20007810000 */
[----:B------:R-:W2:Y:S01]  /*cbe0*/  LDL.64 R62, [R1+0x280] ;  /* 0x00028000013e7983 */ /* 0x000ea20000100a00 */
[----:B------:R-:W-:Y:S02]  /*cbf0*/  ISETP.GT.AND P5, PT, R7, 0x58, !P5 ;  /* 0x000000580700780c */ /* 0x000fe40006fa4270 */
[----:B------:R-:W-:Y:S02]  /*cc00*/  ISETP.LT.OR P4, PT, R6, 0x52, P4 ;  /* 0x000000520600780c */ /* 0x000fe40002781670 */
[----:B------:R-:W-:Y:S02]  /*cc10*/  FSEL R110, R66, -INF , !P3 ;  /* 0xff800000426e7808 */ /* 0x000fe40005800000 */
[----:B------:R-:W-:Y:S02]  /*cc20*/  FMNMX.FTZ R5, R109, R10, !PT ;  /* 0x0000000a6d057209 */ /* 0x000fe40007810000 */
[----:B------:R-:W-:-:S02]  /*cc30*/  ISETP.GT.AND P0, PT, R7, 0x59, !P6 ;  /* 0x000000590700780c */ /* 0x000fc40007704270 */
[----:B------:R-:W-:Y:S02]  /*cc40*/  ISETP.LT.OR P5, PT, R6, 0x59, P5 ;  /* 0x000000590600780c */ /* 0x000fe40002fa1670 */
[----:B------:R-:W-:Y:S02]  /*cc50*/  FSEL R111, R67, -INF , !P4 ;  /* 0xff800000436f7808 */ /* 0x000fe40006000000 */
[----:B------:R-:W-:Y:S02]  /*cc60*/  FMNMX.FTZ R10, R110, R5, !PT ;  /* 0x000000056e0a7209 */ /* 0x000fe40007810000 */
[----:B0-----:R-:W-:Y:S02]  /*cc70*/  FMNMX.FTZ R9, R4, R9, !PT ;  /* 0x0000000904097209 */ /* 0x001fe40007810000 */
[----:B------:R-:W-:Y:S02]  /*cc80*/  ISETP.LT.OR P0, PT, R6, 0x5a, P0 ;  /* 0x0000005a0600780c */ /* 0x000fe40000701670 */
[----:B------:R-:W-:-:S02]  /*cc90*/  FSEL R112, R70, -INF , !P5 ;  /* 0xff80000046707808 */ /* 0x000fc40006800000 */
[----:B------:R-:W-:Y:S01]  /*cca0*/  FMNMX.FTZ R5, R111, R10, !PT ;  /* 0x0000000a6f057209 */ /* 0x000fe20007810000 */
[----:B------:R-:W0:Y:S01]  /*ccb0*/  SHFL.BFLY PT, R26, R9, 0x1, 0x1f ;  /* 0x0c201f00091a7f89 */ /* 0x000e2200000e0000 */
[----:B------:R-:W-:Y:S02]  /*ccc0*/  FSEL R113, R71, -INF , !P0 ;  /* 0xff80000047717808 */ /* 0x000fe40004000000 */
[----:B------:R-:W-:Y:S01]  /*ccd0*/  FMNMX.FTZ R6, R112, R5, !PT ;  /* 0x0000000570067209 */ /* 0x000fe20007810000 */
[----:B------:R-:W2:Y:S03]  /*cce0*/  LDL.64 R70, [R1+0x220] ;  /* 0x0002200001467983 */ /* 0x000ea60000100a00 */
[----:B------:R-:W-:Y:S01]  /*ccf0*/  FMNMX.FTZ R5, R113, R6, !PT ;  /* 0x0000000671057209 */ /* 0x000fe20007810000 */
[----:B------:R-:W2:Y:S04]  /*cd00*/  LDL.64 R10, [R1+0x250] ;  /* 0x00025000010a7983 */ /* 0x000ea80000100a00 */
[----:B------:R1:W-:Y:S04]  /*cd10*/  STL.64 [R1+0x1d0], R4 ;  /* 0x0001d00401007387 */ /* 0x0003e80000100a00 */
[----:B------:R-:W4:Y:S01]  /*cd20*/  LDL R99, [R1+0x1d4] ;  /* 0x0001d40001637983 */ /* 0x000f220000100800 */
[----:B0-----:R-:W-:-:S03]  /*cd30*/  FMNMX.FTZ R6, R9, R26, !PT ;  /* 0x0000001a09067209 */ /* 0x001fc60007810000 */
[----:B-1----:R-:W2:Y:S04]  /*cd40*/  LDL.64 R4, [R1+0x240] ;  /* 0x0002400001047983 */ /* 0x002ea80000100a00 */
[----:B------:R0:W-:Y:S04]  /*cd50*/  STL [R1+0x1d0], R6 ;  /* 0x0001d00601007387 */ /* 0x0001e80000100800 */
[----:B------:R-:W3:Y:S04]  /*cd60*/  LDL R31, [R1+0x1d0] ;  /* 0x0001d000011f7983 */ /* 0x000ee80000100800 */
[----:B0-----:R-:W2:Y:S04]  /*cd70*/  LDL.64 R6, [R1+0x3f8] ;  /* 0x0003f80001067983 */ /* 0x001ea80000100a00 */
[----:B----4-:R-:W0:Y:S01]  /*cd80*/  SHFL.BFLY PT, R26, R99, 0x2, 0x1f ;  /* 0x0c401f00631a7f89 */ /* 0x010e2200000e0000 */
[----:B---3--:R-:W-:Y:S01]  /*cd90*/  FMUL.FTZ R33, R114, R31 ;  /* 0x0000001f72217220 */ /* 0x008fe20000410000 */
[----:B------:R-:W-:-:S04]  /*cda0*/  FSETP.NEU.FTZ.AND P0, PT, R31, -INF , PT ;  /* 0xff8000001f00780b */ /* 0x000fc80003f1d000 */
[----:B------:R-:W-:Y:S02]  /*cdb0*/  FSEL R33, R33, RZ, P0 ;  /* 0x000000ff21217208 */ /* 0x000fe40000000000 */
[----:B0-----:R-:W-:Y:S02]  /*cdc0*/  FMNMX.FTZ R99, R26, R99, !PT ;  /* 0x000000631a637209 */ /* 0x001fe40007810000 */
[----:B------:R-:W-:Y:S01]  /*cdd0*/  FSEL R31, R31, RZ, P0 ;  /* 0x000000ff1f1f7208 */ /* 0x000fe20000000000 */
[-CC-:B------:R-:W-:Y:S01]  /*cde0*/  FFMA.FTZ R100, R44, R114.reuse, -R33.reuse ;  /* 0x000000722c647223 */ /* 0x180fe20000010821 */
[-CC-:B------:R-:W-:Y:S01]  /*cdf0*/  FFMA.FTZ R178, R60, R114.reuse, -R33.reuse ;  /* 0x000000723cb27223 */ /* 0x180fe20000010821 */
[----:B------:R-:W0:Y:S04]  /*ce00*/  SHFL.BFLY PT, R44, R99, 0x1, 0x1f ;  /* 0x0c201f00632c7f89 */ /* 0x000e2800000e0000 */
[----:B------:R-:W3:Y:S01]  /*ce10*/  LDL.64 R60, [R1+0x2d0] ;  /* 0x0002d000013c7983 */ /* 0x000ee20000100a00 */
[-CC-:B------:R-:W-:Y:S01]  /*ce20*/  FFMA.FTZ R101, R40, R114.reuse, -R33.reuse ;  /* 0x0000007228657223 */ /* 0x180fe20000010821 */
[-CC-:B------:R-:W-:Y:S01]  /*ce30*/  FFMA.FTZ R174, R52, R114.reuse, -R33.reuse ;  /* 0x0000007234ae7223 */ /* 0x180fe20000010821 */
[----:B------:R-:W-:Y:S01]  /*ce40*/  FFMA.FTZ R176, R56, R114, -R33 ;  /* 0x0000007238b07223 */ /* 0x000fe20000010821 */
[----:B------:R-:W4:Y:S01]  /*ce50*/  LDL.64 R40, [R1+0x2a0] ;  /* 0x0002a00001287983 */ /* 0x000f220000100a00 */
[----:B------:R-:W-:-:S03]  /*ce60*/  FADD.FTZ R31, R78, -R31 ;  /* 0x8000001f4e1f7221 */ /* 0x000fc60000010000 */
[----:B------:R-:W4:Y:S04]  /*ce70*/  LDL.64 R56, [R1+0x2c0] ;  /* 0x0002c00001387983 */ /* 0x000f280000100a00 */
[----:B------:R-:W4:Y:S01]  /*ce80*/  LDL.64 R52, [R1+0x330] ;  /* 0x0003300001347983 */ /* 0x000f220000100a00 */
[-CC-:B------:R-:W-:Y:S01]  /*ce90*/  FFMA.FTZ R102, R84, R114.reuse, -R33.reuse ;  /* 0x0000007254667223 */ /* 0x180fe20000010821 */
[-CC-:B------:R-:W-:Y:S01]  /*cea0*/  FFMA.FTZ R168, R86, R114.reuse, -R33.reuse ;  /* 0x0000007256a87223 */ /* 0x180fe20000010821 */
[-CC-:B------:R-:W-:Y:S01]  /*ceb0*/  FFMA.FTZ R152, R152, R114.reuse, -R33.reuse ;  /* 0x0000007298987223 */ /* 0x180fe20000010821 */
[-CC-:B------:R-:W-:Y:S01]  /*cec0*/  FFMA.FTZ R98, R98, R114.reuse, -R33.reuse ;  /* 0x0000007262627223 */ /* 0x180fe20000010821 */
[-CC-:B------:R-:W-:Y:S01]  /*ced0*/  FFMA.FTZ R154, R154, R114.reuse, -R33.reuse ;  /* 0x000000729a9a7223 */ /* 0x180fe20000010821 */
[-CC-:B------:R-:W-:Y:S01]  /*cee0*/  FFMA.FTZ R104, R104, R114.reuse, -R33.reuse ;  /* 0x0000007268687223 */ /* 0x180fe20000010821 */
[--C-:B------:R-:W-:Y:S01]  /*cef0*/  FFMA.FTZ R103, R8, R114, -R33.reuse ;  /* 0x0000007208677223 */ /* 0x100fe20000010821 */
[----:B0-----:R-:W-:Y:S01]  /*cf00*/  FMNMX.FTZ R99, R99, R44, !PT ;  /* 0x0000002c63637209 */ /* 0x001fe20007810000 */
[-CC-:B------:R-:W-:Y:S01]  /*cf10*/  FFMA.FTZ R164, R72, R114.reuse, -R33.reuse ;  /* 0x0000007248a47223 */ /* 0x180fe20000010821 */
[-CC-:B------:R-:W-:Y:S01]  /*cf20*/  FFMA.FTZ R166, R76, R114.reuse, -R33.reuse ;  /* 0x000000724ca67223 */ /* 0x180fe20000010821 */
[-CC-:B------:R-:W-:Y:S01]  /*cf30*/  FFMA.FTZ R170, R170, R114.reuse, -R33.reuse ;  /* 0x00000072aaaa7223 */ /* 0x180fe20000010821 */
[C---:B------:R-:W-:Y:S01]  /*cf40*/  FSETP.NEU.FTZ.AND P0, PT, R99.reuse, -INF , PT ;  /* 0xff8000006300780b */ /* 0x040fe20003f1d000 */
[-C--:B------:R-:W-:Y:S01]  /*cf50*/  FMUL.FTZ R115, R99, R114.reuse ;  /* 0x0000007263737220 */ /* 0x080fe20000410000 */
[-CC-:B------:R-:W-:Y:S01]  /*cf60*/  FFMA.FTZ R172, R48, R114.reuse, -R33.reuse ;  /* 0x0000007230ac7223 */ /* 0x180fe20000010821 */
[-CC-:B------:R-:W-:Y:S01]  /*cf70*/  FFMA.FTZ R88, R88, R114.reuse, -R33.reuse ;  /* 0x0000007258587223 */ /* 0x180fe20000010821 */
[-CC-:B------:R-:W-:Y:S01]  /*cf80*/  FFMA.FTZ R87, R14, R114.reuse, -R33.reuse ;  /* 0x000000720e577223 */ /* 0x180fe20000010821 */
[-CC-:B------:R-:W-:Y:S01]  /*cf90*/  FFMA.FTZ R86, R12, R114.reuse, -R33.reuse ;  /* 0x000000720c567223 */ /* 0x180fe20000010821 */
[----:B------:R-:W-:Y:S01]  /*cfa0*/  FSEL R115, R115, RZ, P0 ;  /* 0x000000ff73737208 */ /* 0x000fe20000000000 */
[-CC-:B------:R-:W-:Y:S01]  /*cfb0*/  FFMA.FTZ R85, R36, R114.reuse, -R33.reuse ;  /* 0x0000007224557223 */ /* 0x180fe20000010821 */
[-CC-:B------:R-:W-:Y:S01]  /*cfc0*/  FFMA.FTZ R180, R28, R114.reuse, -R33.reuse ;  /* 0x000000721cb47223 */ /* 0x180fe20000010821 */
[-CC-:B------:R-:W-:Y:S01]  /*cfd0*/  FFMA.FTZ R84, R32, R114.reuse, -R33.reuse ;  /* 0x0000007220547223 */ /* 0x180fe20000010821 */
[-CC-:B------:R-:W-:Y:S01]  /*cfe0*/  FFMA.FTZ R182, R25, R114.reuse, -R33.reuse ;  /* 0x0000007219b67223 */ /* 0x180fe20000010821 */
[-C--:B------:R-:W-:Y:S01]  /*cff0*/  FFMA.FTZ R67, R29, R114.reuse, -R33 ;  /* 0x000000721d437223 */ /* 0x080fe20000010821 */
[-C--:B------:R-:W-:Y:S01]  /*d000*/  FMUL.FTZ R106, R31, R114.reuse ;  /* 0x000000721f6a7220 */ /* 0x080fe20000410000 */
        /* <DEDUP_REMOVED lines=15> */
[-CC-:B------:R-:W-:Y:S01]  /*d100*/  FFMA.FTZ R65, R20, R114.reuse, -R115.reuse ;  /* 0x0000007214417223 */ /* 0x180fe20000010873 */
[----:B------:R-:W-:-:S02]  /*d110*/  FFMA.FTZ R155, R21, R114, -R115 ;  /* 0x00000072159b7223 */ /* 0x000fc40000010873 */
[----:B------:R-:W4:Y:S01]  /*d120*/  LDL.64 R20, [R1+0x3a0] ;  /* 0x0003a00001147983 */ /* 0x000f220000100a00 */
[-CC-:B------:R-:W-:Y:S01]  /*d130*/  FFMA.FTZ R59, R91, R114.reuse, -R115.reuse ;  /* 0x000000725b3b7223 */ /* 0x180fe20000010873 */
[----:B------:R-:W-:Y:S02]  /*d140*/  FFMA.FTZ R97, R90, R114, -R115 ;  /* 0x000000725a617223 */ /* 0x000fe40000010873 */
[----:B------:R-:W4:Y:S01]  /*d150*/  LDL.64 R90, [R1+0x3c0] ;  /* 0x0003c000015a7983 */ /* 0x000f220000100a00 */
[----:B------:R-:W-:-:S05]  /*d160*/  FSEL R78, R99, RZ, P0 ;  /* 0x000000ff634e7208 */ /* 0x000fca0000000000 */
[----:B------:R-:W-:-:S04]  /*d170*/  FADD.FTZ R79, R79, -R78 ;  /* 0x8000004e4f4f7221 */ /* 0x000fc80000010000 */
[----:B------:R-:W-:Y:S01]  /*d180*/  FMUL.FTZ R79, R114, R79 ;  /* 0x0000004f724f7220 */ /* 0x000fe20000410000 */
[----:B------:R-:W-:Y:S08]  /*d190*/  MUFU.EX2 R152, R152 ;  /* 0x0000009800987308 */ /* 0x000ff00000000800 */
[----:B------:R-:W0:Y:S08]  /*d1a0*/  MUFU.EX2 R106, R106 ;  /* 0x0000006a006a7308 */ /* 0x000e300000000800 */
[----:B------:R-:W-:Y:S08]  /*d1b0*/  MUFU.EX2 R153, R153 ;  /* 0x0000009900997308 */ /* 0x000ff00000000800 */
[----:B------:R0:W1:Y:S01]  /*d1c0*/  MUFU.EX2 R105, R79 ;  /* 0x0000004f00697308 */ /* 0x0000620000000800 */
[----:B------:R-:W-:-:S07]  /*d1d0*/  FFMA.FTZ R64, R64, R114, -R115 ;  /* 0x0000007240407223 */ /* 0x000fce0000010873 */
[----:B------:R-:W2:Y:S08]  /*d1e0*/  MUFU.EX2 R98, R98 ;  /* 0x0000006200627308 */ /* 0x000eb00000000800 */
[----:B------:R-:W2:Y:S01]  /*d1f0*/  MUFU.EX2 R66, R66 ;  /* 0x0000004200427308 */ /* 0x000ea20000000800 */
[----:B------:R-:W-:-:S07]  /*d200*/  FFMA.FTZ R165, R92, R114, -R115 ;  /* 0x000000725ca57223 */ /* 0x000fce0000010873 */
[----:B------:R-:W2:Y:S08]  /*d210*/  MUFU.EX2 R154, R154 ;  /* 0x0000009a009a7308 */ /* 0x000eb00000000800 */
[----:B------:R-:W2:Y:S01]  /*d220*/  MUFU.EX2 R65, R65 ;  /* 0x0000004100417308 */ /* 0x000ea20000000800 */
[----:B0-----:R-:W-:Y:S01]  /*d230*/  FFMA.FTZ R79, R106, R74, R152 ;  /* 0x0000004a6a4f7223 */ /* 0x001fe20000010098 */
[----:B-1----:R-:W-:-:S06]  /*d240*/  FFMA.FTZ R75, R75, R105, R153 ;  /* 0x000000694b4b7223 */ /* 0x002fcc0000010099 */
[----:B------:R-:W0:Y:S01]  /*d250*/  MUFU.EX2 R104, R104 ;  /* 0x0000006800687308 */ /* 0x000e220000000800 */
[----:B------:R-:W-:-:S07]  /*d260*/  FFMA.FTZ R167, R81, R114, -R115 ;  /* 0x0000007251a77223 */ /* 0x000fce0000010873 */
[----:B------:R-:W1:Y:S01]  /*d270*/  MUFU.EX2 R155, R155 ;  /* 0x0000009b009b7308 */ /* 0x000e620000000800 */
[----:B--2---:R-:W-:Y:S01]  /*d280*/  FADD.FTZ R79, R98, R79 ;  /* 0x0000004f624f7221 */ /* 0x004fe20000010000 */
[----:B------:R-:W-:-:S06]  /*d290*/  FADD.FTZ R74, R66, R75 ;  /* 0x0000004b424a7221 */ /* 0x000fcc0000010000 */
[----:B------:R-:W2:Y:S08]  /*d2a0*/  MUFU.EX2 R103, R103 ;  /* 0x0000006700677308 */ /* 0x000eb00000000800 */
[----:B------:R-:W2:Y:S01]  /*d2b0*/  MUFU.EX2 R64, R64 ;  /* 0x0000004000407308 */ /* 0x000ea20000000800 */
[----:B------:R-:W-:Y:S01]  /*d2c0*/  FADD.FTZ R79, R154, R79 ;  /* 0x0000004f9a4f7221 */ /* 0x000fe20000010000 */
[----:B------:R-:W-:-:S06]  /*d2d0*/  FADD.FTZ R74, R65, R74 ;  /* 0x0000004a414a7221 */ /* 0x000fcc0000010000 */
[----:B------:R-:W2:Y:S01]  /*d2e0*/  MUFU.EX2 R164, R164 ;  /* 0x000000a400a47308 */ /* 0x000ea20000000800 */
[----:B------:R-:W-:-:S07]  /*d2f0*/  FFMA.FTZ R169, R82, R114, -R115 ;  /* 0x0000007252a97223 */ /* 0x000fce0000010873 */
[----:B------:R-:W2:Y:S01]  /*d300*/  MUFU.EX2 R165, R165 ;  /* 0x000000a500a57308 */ /* 0x000ea20000000800 */
[----:B------:R-:W-:Y:S01]  /*d310*/  FFMA.FTZ R173, R80, R114, -R115 ;  /* 0x0000007250ad7223 */ /* 0x000fe20000010873 */
[----:B0-----:R-:W-:Y:S01]  /*d320*/  FADD.FTZ R80, R104, R79 ;  /* 0x0000004f68507221 */ /* 0x001fe20000010000 */
[----:B-1----:R-:W-:-:S05]  /*d330*/  FADD.FTZ R75, R155, R74 ;  /* 0x0000004a9b4b7221 */ /* 0x002fca0000010000 */
[----:B------:R-:W0:Y:S08]  /*d340*/  MUFU.EX2 R166, R166 ;  /* 0x000000a600a67308 */ /* 0x000e300000000800 */
[----:B------:R-:W1:Y:S01]  /*d350*/  MUFU.EX2 R167, R167 ;  /* 0x000000a700a77308 */ /* 0x000e620000000800 */
[----:B--2---:R-:W-:Y:S01]  /*d360*/  FADD.FTZ R79, R103, R80 ;  /* 0x00000050674f7221 */ /* 0x004fe20000010000 */
[----:B------:R-:W-:-:S06]  /*d370*/  FADD.FTZ R74, R64, R75 ;  /* 0x0000004b404a7221 */ /* 0x000fcc0000010000 */
[----:B------:R-:W-:Y:S01]  /*d380*/  MUFU.EX2 R102, R102 ;  /* 0x0000006600667308 */ /* 0x000fe20000000800 */
[----:B------:R-:W-:-:S07]  /*d390*/  FFMA.FTZ R171, R83, R114, -R115 ;  /* 0x0000007253ab7223 */ /* 0x000fce0000010873 */
[----:B------:R-:W2:Y:S01]  /*d3a0*/  MUFU.EX2 R59, R59 ;  /* 0x0000003b003b7308 */ /* 0x000ea20000000800 */
[----:B------:R-:W-:Y:S01]  /*d3b0*/  FADD.FTZ R79, R164, R79 ;  /* 0x0000004fa44f7221 */ /* 0x000fe20000010000 */
[----:B------:R-:W-:-:S06]  /*d3c0*/  FADD.FTZ R74, R165, R74 ;  /* 0x0000004aa54a7221 */ /* 0x000fcc0000010000 */
[----:B------:R-:W-:Y:S01]  /*d3d0*/  MUFU.EX2 R101, R101 ;  /* 0x0000006500657308 */ /* 0x000fe20000000800 */
[----:B------:R-:W-:-:S07]  /*d3e0*/  FFMA.FTZ R96, R89, R114, -R115 ;  /* 0x0000007259607223 */ /* 0x000fce0000010873 */
[----:B------:R-:W4:Y:S01]  /*d3f0*/  MUFU.EX2 R169, R169 ;  /* 0x000000a900a97308 */ /* 0x000f220000000800 */
[----:B------:R-:W-:Y:S01]  /*d400*/  FFMA.FTZ R78, R93, R114, -R115 ;  /* 0x000000725d4e7223 */ /* 0x000fe20000010873 */
[----:B0-----:R-:W-:Y:S01]  /*d410*/  FADD.FTZ R79, R166, R79 ;  /* 0x0000004fa64f7221 */ /* 0x001fe20000010000 */
[----:B-1----:R-:W-:-:S05]  /*d420*/  FADD.FTZ R74, R167, R74 ;  /* 0x0000004aa74a7221 */ /* 0x002fca0000010000 */
[----:B------:R-:W-:Y:S01]  /*d430*/  MUFU.EX2 R168, R168 ;  /* 0x000000a800a87308 */ /* 0x000fe20000000800 */
[----:B------:R-:W-:-:S07]  /*d440*/  FFMA.FTZ R177, R58, R114, -R115 ;  /* 0x000000723ab17223 */ /* 0x000fce0000010873 */
[----:B------:R-:W0:Y:S01]  /*d450*/  MUFU.EX2 R97, R97 ;  /* 0x0000006100617308 */ /* 0x000e220000000800 */
[----:B--2---:R-:W-:-:S07]  /*d460*/  FADD.FTZ R74, R59, R74 ;  /* 0x0000004a3b4a7221 */ /* 0x004fce0000010000 */
[----:B------:R-:W-:Y:S01]  /*d470*/  MUFU.EX2 R100, R100 ;  /* 0x0000006400647308 */ /* 0x000fe20000000800 */
[----:B------:R-:W-:-:S07]  /*d480*/  FFMA.FTZ R175, R94, R114, -R115 ;  /* 0x000000725eaf7223 */ /* 0x000fce0000010873 */
[----:B------:R-:W-:Y:S08]  /*d490*/  MUFU.EX2 R170, R170 ;  /* 0x000000aa00aa7308 */ /* 0x000ff00000000800 */
        /* <DEDUP_REMOVED lines=15> */
[----:B------:R-:W-:Y:S08]  /*d590*/  MUFU.EX2 R182, R182 ;  /* 0x000000b600b67308 */ /* 0x000ff00000000800 */
[----:B------:R-:W-:Y:S01]  /*d5a0*/  MUFU.EX2 R67, R67 ;  /* 0x0000004300437308 */ /* 0x000fe20000000800 */
[C---:B---3--:R-:W-:Y:S01]  /*d5b0*/  FMUL.FTZ R61, R106.reuse, R61 ;  /* 0x0000003d6a3d7220 */ /* 0x048fe20000410000 */
[C---:B------:R-:W-:Y:S01]  /*d5c0*/  FMUL.FTZ R60, R106.reuse, R60 ;  /* 0x0000003c6a3c7220 */ /* 0x040fe20000410000 */
[C---:B------:R-:W-:Y:S01]  /*d5d0*/  FMUL.FTZ R69, R106.reuse, R69 ;  /* 0x000000456a457220 */ /* 0x040fe20000410000 */
[C---:B------:R-:W-:Y:S01]  /*d5e0*/  FMUL.FTZ R68, R106.reuse, R68 ;  /* 0x000000446a447220 */ /* 0x040fe20000410000 */
[C---:B------:R-:W-:Y:S01]  /*d5f0*/  FMUL.FTZ R63, R106.reuse, R63 ;  /* 0x0000003f6a3f7220 */ /* 0x040fe20000410000 */
[C---:B------:R-:W-:Y:S01]  /*d600*/  FMUL.FTZ R62, R106.reuse, R62 ;  /* 0x0000003e6a3e7220 */ /* 0x040fe20000410000 */
[C---:B----4-:R-:W-:Y:S01]  /*d610*/  FMUL.FTZ R41, R106.reuse, R41 ;  /* 0x000000296a297220 */ /* 0x050fe20000410000 */
[----:B------:R-:W1:Y:S01]  /*d620*/  MUFU.EX2 R171, R171 ;  /* 0x000000ab00ab7308 */ /* 0x000e620000000800 */
[----:B------:R-:W-:Y:S01]  /*d630*/  FADD.FTZ R74, R169, R74 ;  /* 0x0000004aa94a7221 */ /* 0x000fe20000010000 */
[C---:B------:R-:W-:Y:S01]  /*d640*/  FMUL.FTZ R40, R106.reuse, R40 ;  /* 0x000000286a287220 */ /* 0x040fe20000410000 */
[C---:B------:R-:W-:Y:S01]  /*d650*/  FMUL.FTZ R43, R106.reuse, R43 ;  /* 0x0000002b6a2b7220 */ /* 0x040fe20000410000 */
[C---:B------:R-:W-:Y:S01]  /*d660*/  FMUL.FTZ R42, R106.reuse, R42 ;  /* 0x0000002a6a2a7220 */ /* 0x040fe20000410000 */
[C---:B------:R-:W-:Y:S01]  /*d670*/  FMUL.FTZ R57, R106.reuse, R57 ;  /* 0x000000396a397220 */ /* 0x040fe20000410000 */
[C---:B------:R-:W-:Y:S01]  /*d680*/  FMUL.FTZ R56, R106.reuse, R56 ;  /* 0x000000386a387220 */ /* 0x040fe20000410000 */
[C---:B------:R-:W-:Y:S01]  /*d690*/  FMUL.FTZ R7, R105.reuse, R7 ;  /* 0x0000000769077220 */ /* 0x040fe20000410000 */
[----:B------:R-:W2:Y:S01]  /*d6a0*/  MUFU.EX2 R96, R96 ;  /* 0x0000006000607308 */ /* 0x000ea20000000800 */
[----:B------:R-:W-:Y:S01]  /*d6b0*/  FMUL.FTZ R6, R105, R6 ;  /* 0x0000000669067220 */ /* 0x000fe20000410000 */
[C---:B------:R-:W-:Y:S01]  /*d6c0*/  FMUL.FTZ R9, R106.reuse, R9 ;  /* 0x000000096a097220 */ /* 0x040fe20000410000 */
[C---:B------:R-:W-:Y:S01]  /*d6d0*/  FMUL.FTZ R8, R106.reuse, R8 ;  /* 0x000000086a087220 */ /* 0x040fe20000410000 */
[C---:B------:R-:W-:Y:S01]  /*d6e0*/  FMUL.FTZ R71, R106.reuse, R71 ;  /* 0x000000476a477220 */ /* 0x040fe20000410000 */
[C---:B------:R-:W-:Y:S01]  /*d6f0*/  FMUL.FTZ R70, R106.reuse, R70 ;  /* 0x000000466a467220 */ /* 0x040fe20000410000 */
[C---:B------:R-:W-:Y:S01]  /*d700*/  FMUL.FTZ R73, R106.reuse, R73 ;  /* 0x000000496a497220 */ /* 0x040fe20000410000 */
[C---:B------:R-:W-:Y:S01]  /*d710*/  FMUL.FTZ R72, R106.reuse, R72 ;  /* 0x000000486a487220 */ /* 0x040fe20000410000 */
[----:B------:R3:W-:Y:S01]  /*d720*/  MUFU.EX2 R58, R78 ;  /* 0x0000004e003a7308 */ /* 0x0007e20000000800 */
[----:B0-----:R-:W-:Y:S01]  /*d730*/  FADD.FTZ R74, R97, R74 ;  /* 0x0000004a614a7221 */ /* 0x001fe20000010000 */
[C---:B------:R-:W-:Y:S01]  /*d740*/  FMUL.FTZ R5, R106.reuse, R5 ;  /* 0x000000056a057220 */ /* 0x040fe20000410000 */
[C---:B------:R-:W-:Y:S01]  /*d750*/  FMUL.FTZ R4, R106.reuse, R4 ;  /* 0x000000046a047220 */ /* 0x040fe20000410000 */
[C---:B------:R-:W-:Y:S01]  /*d760*/  FMUL.FTZ R11, R106.reuse, R11 ;  /* 0x0000000b6a0b7220 */ /* 0x040fe20000410000 */
[C---:B------:R-:W-:Y:S01]  /*d770*/  FMUL.FTZ R10, R106.reuse, R10 ;  /* 0x0000000a6a0a7220 */ /* 0x040fe20000410000 */
[C---:B------:R-:W-:Y:S01]  /*d780*/  FMUL.FTZ R13, R106.reuse, R13 ;  /* 0x0000000d6a0d7220 */ /* 0x040fe20000410000 */
[----:B------:R-:W-:Y:S01]  /*d790*/  FMUL.FTZ R12, R106, R12 ;  /* 0x0000000c6a0c7220 */ /* 0x000fe20000410000 */
[----:B------:R-:W0:Y:S01]  /*d7a0*/  MUFU.EX2 R173, R173 ;  /* 0x000000ad00ad7308 */ /* 0x000e220000000800 */
[----:B---3--:R-:W-:Y:S01]  /*d7b0*/  FADD.FTZ R78, R102, R79 ;  /* 0x0000004f664e7221 */ /* 0x008fe20000010000 */
[C---:B------:R-:W-:Y:S01]  /*d7c0*/  FMUL.FTZ R15, R106.reuse, R15 ;  /* 0x0000000f6a0f7220 */ /* 0x040fe20000410000 */
[C---:B------:R-:W-:Y:S01]  /*d7d0*/  FMUL.FTZ R14, R106.reuse, R14 ;  /* 0x0000000e6a0e7220 */ /* 0x040fe20000410000 */
[C---:B------:R-:W-:Y:S01]  /*d7e0*/  FMUL.FTZ R27, R106.reuse, R27 ;  /* 0x0000001b6a1b7220 */ /* 0x040fe20000410000 */
[----:B------:R-:W-:Y:S01]  /*d7f0*/  FADD.FTZ R75, R101, R78 ;  /* 0x0000004e654b7221 */ /* 0x000fe20000010000 */
[C---:B------:R-:W-:Y:S01]  /*d800*/  FMUL.FTZ R26, R106.reuse, R26 ;  /* 0x0000001a6a1a7220 */ /* 0x040fe20000410000 */
[C---:B------:R-:W-:Y:S01]  /*d810*/  FMUL.FTZ R39, R106.reuse, R39 ;  /* 0x000000276a277220 */ /* 0x040fe20000410000 */
[----:B------:R-:W-:Y:S01]  /*d820*/  FMUL.FTZ R38, R106, R38 ;  /* 0x000000266a267220 */ /* 0x000fe20000410000 */
[----:B------:R-:W-:Y:S01]  /*d830*/  FADD.FTZ R75, R168, R75 ;  /* 0x0000004ba84b7221 */ /* 0x000fe20000010000 */
[----:B------:R-:W3:Y:S01]  /*d840*/  MUFU.EX2 R175, R175 ;  /* 0x000000af00af7308 */ /* 0x000ee20000000800 */
[----:B-1----:R-:W-:Y:S01]  /*d850*/  FADD.FTZ R79, R171, R74 ;  /* 0x0000004aab4f7221 */ /* 0x002fe20000010000 */
[----:B------:R-:W-:Y:S01]  /*d860*/  FMUL.FTZ R55, R106, R55 ;  /* 0x000000376a377220 */ /* 0x000fe20000410000 */
[----:B------:R-:W-:Y:S01]  /*d870*/  FADD.FTZ R75, R100, R75 ;  /* 0x0000004b644b7221 */ /* 0x000fe20000010000 */
[----:B------:R-:W-:Y:S01]  /*d880*/  FFMA.FTZ R94, R95, R114, -R115 ;  /* 0x000000725f5e7223 */ /* 0x000fe20000010873 */
[----:B--2---:R-:W-:Y:S01]  /*d890*/  FADD.FTZ R74, R96, R79 ;  /* 0x0000004f604a7221 */ /* 0x004fe20000010000 */
[----:B------:R-:W-:Y:S01]  /*d8a0*/  FMUL.FTZ R54, R106, R54 ;  /* 0x000000366a367220 */ /* 0x000fe20000410000 */
[----:B------:R-:W-:Y:S01]  /*d8b0*/  FADD.FTZ R75, R170, R75 ;  /* 0x0000004baa4b7221 */ /* 0x000fe20000010000 */
[----:B------:R-:W1:Y:S01]  /*d8c0*/  MUFU.EX2 R95, R107 ;  /* 0x0000006b005f7308 */ /* 0x000e620000000800 */
[----:B0-----:R-:W-:Y:S01]  /*d8d0*/  FADD.FTZ R79, R173, R74 ;  /* 0x0000004aad4f7221 */ /* 0x001fe20000010000 */
[----:B------:R-:W-:Y:S01]  /*d8e0*/  FMUL.FTZ R47, R106, R47 ;  /* 0x0000002f6a2f7220 */ /* 0x000fe20000410000 */
[----:B------:R-:W-:Y:S01]  /*d8f0*/  FADD.FTZ R75, R172, R75 ;  /* 0x0000004bac4b7221 */ /* 0x000fe20000010000 */
[C---:B------:R-:W-:Y:S01]  /*d900*/  FMUL.FTZ R46, R106.reuse, R46 ;  /* 0x0000002e6a2e7220 */ /* 0x040fe20000410000 */
[C---:B------:R-:W-:Y:S01]  /*d910*/  FMUL.FTZ R49, R106.reuse, R49 ;  /* 0x000000316a317220 */ /* 0x040fe20000410000 */
[C---:B------:R-:W-:Y:S01]  /*d920*/  FMUL.FTZ R48, R106.reuse, R48 ;  /* 0x000000306a307220 */ /* 0x040fe20000410000 */
[----:B------:R-:W-:Y:S01]  /*d930*/  FMUL.FTZ R29, R106, R29 ;  /* 0x0000001d6a1d7220 */ /* 0x000fe20000410000 */
[----:B------:R-:W0:Y:S01]  /*d940*/  MUFU.EX2 R177, R177 ;  /* 0x000000b100b17308 */ /* 0x000e220000000800 */
[----:B------:R-:W-:Y:S01]  /*d950*/  FADD.FTZ R75, R88, R75 ;  /* 0x0000004b584b7221 */ /* 0x000fe20000010000 */
[----:B------:R-:W-:Y:S01]  /*d960*/  FADD.FTZ R74, R58, R79 ;  /* 0x0000004f3a4a7221 */ /* 0x000fe20000010000 */
[----:B------:R-:W-:Y:S01]  /*d970*/  FFMA.FTZ R93, R109, R114, -R115 ;  /* 0x000000726d5d7223 */ /* 0x000fe20000010873 */
[C---:B------:R-:W-:Y:S01]  /*d980*/  FMUL.FTZ R28, R106.reuse, R28 ;  /* 0x0000001c6a1c7220 */ /* 0x040fe20000410000 */
[C---:B------:R-:W-:Y:S01]  /*d990*/  FMUL.FTZ R33, R106.reuse, R33 ;  /* 0x000000216a217220 */ /* 0x040fe20000410000 */
[----:B------:R-:W-:Y:S01]  /*d9a0*/  FMUL.FTZ R32, R106, R32 ;  /* 0x000000206a207220 */ /* 0x000fe20000410000 */
[----:B------:R-:W2:Y:S01]  /*d9b0*/  LDL.64 R82, [R1+0x3e8] ;  /* 0x0003e80001527983 */ /* 0x000ea20000100a00 */
[----:B------:R-:W4:Y:S01]  /*d9c0*/  MUFU.EX2 R94, R94 ;  /* 0x0000005e005e7308 */ /* 0x000f220000000800 */
[----:B------:R-:W-:Y:S01]  /*d9d0*/  FADD.FTZ R78, R174, R75 ;  /* 0x0000004bae4e7221 */ /* 0x000fe20000010000 */
[----:B---3--:R-:W-:-:S06]  /*d9e0*/  FADD.FTZ R74, R175, R74 ;  /* 0x0000004aaf4a7221 */ /* 0x008fcc0000010000 */
[----:B------:R-:W3:Y:S01]  /*d9f0*/  MUFU.EX2 R179, R179 ;  /* 0x000000b300b37308 */ /* 0x000ee20000000800 */
[----:B------:R-:W-:Y:S01]  /*da00*/  FADD.FTZ R75, R87, R78 ;  /* 0x0000004e574b7221 */ /* 0x000fe20000010000 */
[----:B-1----:R-:W-:-:S06]  /*da10*/  FADD.FTZ R74, R95, R74 ;  /* 0x0000004a5f4a7221 */ /* 0x002fcc0000010000 */
[----:B------:R-:W-:Y:S01]  /*da20*/  MUFU.EX2 R181, R181 ;  /* 0x000000b500b57308 */ /* 0x000fe20000000800 */
[----:B------:R-:W-:Y:S01]  /*da30*/  FADD.FTZ R75, R176, R75 ;  /* 0x0000004bb04b7221 */ /* 0x000fe20000010000 */
[----:B0-----:R-:W-:Y:S01]  /*da40*/  FADD.FTZ R79, R177, R74 ;  /* 0x0000004ab14f7221 */ /* 0x001fe20000010000 */
[----:B------:R-:W-:-:S05]  /*da50*/  FFMA.FTZ R89, R113, R114, -R115 ;  /* 0x0000007271597223 */ /* 0x000fca0000010873 */
[----:B------:R-:W-:Y:S08]  /*da60*/  MUFU.EX2 R92, R92 ;  /* 0x0000005c005c7308 */ /* 0x000ff00000000800 */
[----:B------:R-:W-:Y:S01]  /*da70*/  MUFU.EX2 R183, R183 ;  /* 0x000000b700b77308 */ /* 0x000fe20000000800 */
[----:B------:R0:W-:Y:S04]  /*da80*/  STL.64 [R1+0x2d0], R60 ;  /* 0x0002d03c01007387 */ /* 0x0001e80000100a00 */
[----:B------:R-:W-:Y:S03]  /*da90*/  STL.64 [R1+0x210], R68 ;  /* 0x0002104401007387 */ /* 0x000fe60000100a00 */
[----:B------:R-:W1:Y:S01]  /*daa0*/  MUFU.EX2 R93, R93 ;  /* 0x0000005d005d7308 */ /* 0x000e620000000800 */
[----:B------:R-:W-:Y:S01]  /*dab0*/  FADD.FTZ R75, R86, R75 ;  /* 0x0000004b564b7221 */ /* 0x000fe20000010000 */
[----:B----4-:R-:W-:Y:S01]  /*dac0*/  FADD.FTZ R74, R94, R79 ;  /* 0x0000004f5e4a7221 */ /* 0x010fe20000010000 */
[----:B------:R-:W-:Y:S02]  /*dad0*/  STL.64 [R1+0x280], R62 ;  /* 0x0002803e01007387 */ /* 0x000fe40000100a00 */
[----:B------:R-:W-:Y:S01]  /*dae0*/  FADD.FTZ R78, R178, R75 ;  /* 0x0000004bb24e7221 */ /* 0x000fe20000010000 */
[----:B---3--:R-:W-:Y:S01]  /*daf0*/  FADD.FTZ R74, R179, R74 ;  /* 0x0000004ab34a7221 */ /* 0x008fe20000010000 */
[----:B------:R3:W-:Y:S01]  /*db00*/  STL.64 [R1+0x2a0], R40 ;  /* 0x0002a02801007387 */ /* 0x0007e20000100a00 */
[----:B------:R-:W4:Y:S01]  /*db10*/  MUFU.EX2 R89, R89 ;  /* 0x0000005900597308 */ /* 0x000f220000000800 */
[----:B------:R-:W-:-:S02]  /*db20*/  FADD.FTZ R75, R85, R78 ;  /* 0x0000004e554b7221 */ /* 0x000fc40000010000 */
[----:B------:R3:W-:Y:S02]  /*db30*/  STL.64 [R1+0x2b0], R42 ;  /* 0x0002b02a01007387 */ /* 0x0007e40000100a00 */
[----:B------:R-:W-:Y:S02]  /*db40*/  FADD.FTZ R75, R180, R75 ;  /* 0x0000004bb44b7221 */ /* 0x000fe40000010000 */
[----:B------:R3:W-:Y:S01]  /*db50*/  STL.64 [R1+0x2c0], R56 ;  /* 0x0002c03801007387 */ /* 0x0007e20000100a00 */
[----:B-1----:R-:W-:-:S03]  /*db60*/  FADD.FTZ R74, R93, R74 ;  /* 0x0000004a5d4a7221 */ /* 0x002fc60000010000 */
[----:B------:R-:W-:Y:S01]  /*db70*/  STL.64 [R1+0x3f8], R6 ;  /* 0x0003f80601007387 */ /* 0x000fe20000100a00 */
[----:B------:R-:W-:Y:S01]  /*db80*/  FADD.FTZ R79, R181, R74 ;  /* 0x0000004ab54f7221 */ /* 0x000fe20000010000 */
[----:B------:R-:W-:Y:S02]  /*db90*/  FADD.FTZ R75, R84, R75 ;  /* 0x0000004b544b7221 */ /* 0x000fe40000010000 */
[----:B------:R-:W-:Y:S01]  /*dba0*/  STL.64 [R1+0x200], R8 ;  /* 0x0002000801007387 */ /* 0x000fe20000100a00 */
[----:B------:R-:W-:Y:S01]  /*dbb0*/  FADD.FTZ R74, R92, R79 ;  /* 0x0000004f5c4a7221 */ /* 0x000fe20000010000 */
[----:B------:R-:W-:Y:S02]  /*dbc0*/  FADD.FTZ R78, R182, R75 ;  /* 0x0000004bb64e7221 */ /* 0x000fe40000010000 */
[----:B------:R-:W-:Y:S01]  /*dbd0*/  STL.64 [R1+0x220], R70 ;  /* 0x0002204601007387 */ /* 0x000fe20000100a00 */
[----:B------:R-:W-:Y:S01]  /*dbe0*/  FADD.FTZ R80, R183, R74 ;  /* 0x0000004ab7507221 */ /* 0x000fe20000010000 */
[----:B------:R-:W-:Y:S01]  /*dbf0*/  FADD.FTZ R74, R67, R78 ;  /* 0x0000004e434a7221 */ /* 0x000fe20000010000 */
[C---:B0-----:R-:W-:Y:S01]  /*dc00*/  FMUL.FTZ R61, R106.reuse, R53 ;  /* 0x000000356a3d7220 */ /* 0x041fe20000410000 */
[C---:B------:R-:W-:Y:S01]  /*dc10*/  FMUL.FTZ R60, R106.reuse, R52 ;  /* 0x000000346a3c7220 */ /* 0x040fe20000410000 */
[----:B----4-:R-:W-:Y:S01]  /*dc20*/  FADD.FTZ R75, R89, R80 ;  /* 0x00000050594b7221 */ /* 0x010fe20000010000 */
[C---:B---3--:R-:W-:Y:S01]  /*dc30*/  FMUL.FTZ R41, R106.reuse, R35 ;  /* 0x000000236a297220 */ /* 0x048fe20000410000 */
[C---:B------:R-:W-:Y:S01]  /*dc40*/  FMUL.FTZ R40, R106.reuse, R34 ;  /* 0x000000226a287220 */ /* 0x040fe20000410000 */
[C---:B------:R-:W-:Y:S01]  /*dc50*/  FMUL.FTZ R43, R106.reuse, R37 ;  /* 0x000000256a2b7220 */ /* 0x040fe20000410000 */
[----:B------:R0:W-:Y:S01]  /*dc60*/  STL.64 [R1+0x330], R60 ;  /* 0x0003303c01007387 */ /* 0x0001e20000100a00 */
        /* <DEDUP_REMOVED lines=8> */
[----:B------:R-:W-:Y:S01]  /*dcf0*/  STL.64 [R1+0x230], R72 ;  /* 0x0002304801007387 */ /* 0x000fe20000100a00 */
[C---:B0-----:R-:W-:Y:S01]  /*dd00*/  FMUL.FTZ R61, R106.reuse, R45 ;  /* 0x0000002d6a3d7220 */ /* 0x041fe20000410000 */
[----:B------:R-:W-:-:S02]  /*dd10*/  FMUL.FTZ R60, R106, R44 ;  /* 0x0000002c6a3c7220 */ /* 0x000fc40000410000 */
[----:B------:R0:W-:Y:S01]  /*dd20*/  STL.64 [R1+0x240], R4 ;  /* 0x0002400401007387 */ /* 0x0001e20000100a00 */
[C---:B-1----:R-:W-:Y:S01]  /*dd30*/  FMUL.FTZ R75, R106.reuse, R77 ;  /* 0x0000004d6a4b7220 */ /* 0x042fe20000410000 */
[C---:B------:R-:W-:Y:S02]  /*dd40*/  FMUL.FTZ R74, R106.reuse, R76 ;  /* 0x0000004c6a4a7220 */ /* 0x040fe40000410000 */
[----:B------:R1:W-:Y:S04]  /*dd50*/  STL.64 [R1+0x250], R10 ;  /* 0x0002500a01007387 */ /* 0x0003e80000100a00 */
        /* <DEDUP_REMOVED lines=16> */
[----:B------:R-:W2:Y:S04]  /*de60*/  LDL.64 R8, [R1+0x3d0] ;  /* 0x0003d00001087983 */ /* 0x000ea80000100a00 */
[----:B------:R-:W2:Y:S04]  /*de70*/  LDL.64 R6, [R1+0x3e0] ;  /* 0x0003e00001067983 */ /* 0x000ea80000100a00 */
[----:B0-----:R-:W2:Y:S04]  /*de80*/  LDL.64 R4, [R1+0x208] ;  /* 0x0002080001047983 */ /* 0x001ea80000100a00 */
[----:B-1----:R-:W2:Y:S04]  /*de90*/  LDL.64 R10, [R1+0x218] ;  /* 0x00021800010a7983 */ /* 0x002ea80000100a00 */
[----:B---3--:R-:W3:Y:S04]  /*dea0*/  LDL.64 R12, [R1+0x228] ;  /* 0x00022800010c7983 */ /* 0x008ee80000100a00 */
[----:B----4-:R-:W4:Y:S04]  /*deb0*/  LDL.64 R14, [R1+0x238] ;  /* 0x00023800010e7983 */ /* 0x010f280000100a00 */
        /* <DEDUP_REMOVED lines=27> */
[C---:B------:R-:W-:Y:S01]  /*e070*/  FMUL.FTZ R21, R106.reuse, R21 ;  /* 0x000000156a157220 */ /* 0x040fe20000410000 */
[----:B------:R-:W-:-:S05]  /*e080*/  FMUL.FTZ R20, R106, R20 ;  /* 0x000000146a147220 */ /* 0x000fca0000410000 */
[----:B------:R0:W-:Y:S02]  /*e090*/  STL.64 [R1+0x3a0], R20 ;  /* 0x0003a01401007387 */ /* 0x0001e40000100a00 */
[C---:B0-----:R-:W-:Y:S01]  /*e0a0*/  FMUL.FTZ R21, R106.reuse, R91 ;  /* 0x0000005b6a157220 */ /* 0x041fe20000410000 */
[----:B------:R-:W-:-:S05]  /*e0b0*/  FMUL.FTZ R20, R106, R90 ;  /* 0x0000005a6a147220 */ /* 0x000fca0000410000 */
[----:B------:R0:W-:Y:S04]  /*e0c0*/  STL.64 [R1+0x3c0], R20 ;  /* 0x0003c01401007387 */ /* 0x0001e80000100a00 */
[----:B0-----:R0:W5:Y:S01]  /*e0d0*/  LDL.64 R20, [R1+0x1b8] ;  /* 0x0001b80001147983 */ /* 0x0011620000100a00 */
[C---:B--2---:R-:W-:Y:S01]  /*e0e0*/  FMUL.FTZ R83, R105.reuse, R83 ;  /* 0x0000005369537220 */ /* 0x044fe20000410000 */
[----:B------:R-:W-:Y:S02]  /*e0f0*/  FMUL.FTZ R82, R105, R82 ;  /* 0x0000005269527220 */ /* 0x000fe40000410000 */
[----:B------:R0:W-:Y:S04]  /*e100*/  STL [R1+0x1d4], R99 ;  /* 0x0001d46301007387 */ /* 0x0001e80000100800 */
[----:B------:R0:W-:Y:S01]  /*e110*/  STL.64 [R1+0x3e8], R82 ;  /* 0x0003e85201007387 */ /* 0x0001e20000100a00 */
[----:B------:R-:W-:Y:S01]  /*e120*/  BSSY B0, `(.L_x_12007) ;  /* 0x000007d000007945 */ /* 0x000fe20003800000 */
        /* <DEDUP_REMOVED lines=88> */
[----:B------:R0:W-:Y:S01]  /*e6b0*/  STL.64 [R1+0x3d0], R8 ;  /* 0x0003d00801007387 */ /* 0x0001e20000100a00 */
[----:B------:R-:W-:-:S03]  /*e6c0*/  LOP3.LUT R107, R107, 0x1, RZ, 0xfc, !PT ;  /* 0x000000016b6b7812 */ /* 0x000fc600078efcff */
        /* <DEDUP_REMOVED lines=31> */
[----:B------:R-:W-:-:S13]  /*e8c0*/  ISETP.NE.AND P1, PT, R107, 0x3, PT ;  /* 0x000000036b00780c */ /* 0x000fda0003f25270 */
[----:B0-----:R-:W-:Y:S05]  /*e8d0*/  @!P1 BRA `(.L_x_12008) ;  /* 0x0000000000049947 */ /* 0x001fea0003800000 */
[----:B------:R-:W-:Y:S01]  /*e8e0*/  BPT.TRAP 0x1 ;  /* 0x000000040000795c */ /* 0x000fe20000300000 */
.L_x_12008:
[----:B------:R-:W-:Y:S05]  /*e8f0*/  BSYNC B0 ;  /* 0x0000000000007941 */ /* 0x000fea0003800000 */
.L_x_12007:
        /* <DEDUP_REMOVED lines=8> */
.L_x_12010:
[----:B------:R-:W-:Y:S05]  /*e980*/  BSYNC B0 ;  /* 0x0000000000007941 */ /* 0x000fea0003800000 */
.L_x_12009:
[----:B------:R-:W-:Y:S04]  /*e990*/  BSSY B0, `(.L_x_12011) ;  /* 0x0000004000007945 */ /* 0x000fe80003800000 */
[----:B-1----:R-:W-:Y:S05]  /*e9a0*/  @P0 BRA `(.L_x_12012) ;  /* 0x0000000000080947 */ /* 0x002fea0003800000 */
[----:B------:R-:W1:Y:S02]  /*e9b0*/  SYNCS.PHASECHK.TRANS64.TRYWAIT P0, [R20+URZ], R21 ;  /* 0x00000015140075a7 */ /* 0x000e64000800017f */
[----:B-1----:R-:W-:Y:S05]  /*e9c0*/  @!P0 BRA `(.L_x_12013) ;  /* 0x000001f400688947 */ /* 0x002fea0003800000 */
.L_x_12012:
[----:B------:R-:W-:Y:S05]  /*e9d0*/  BSYNC B0 ;  /* 0x0000000000007941 */ /* 0x000fea0003800000 */
.L_x_12011:
        /* <DEDUP_REMOVED lines=10> */
[----:B01----:R-:W4:Y:S04]  /*ea80*/  LDL R20, [R1+0x228] ;  /* 0x0002280001147983 */ /* 0x003f280000100800 */
        /* <DEDUP_REMOVED lines=117> */
[----:B------:R-:W0:Y:S01]  /*f1e0*/  S2R R4, SR_TID.X ;  /* 0x0000000000047919 */ /* 0x000e220000002100 */
[----:B------:R-:W-:Y:S05]  /*f1f0*/  WARPSYNC.ALL ;  /* 0x0000000000007948 */ /* 0x000fea0003800000 */
[----:B0-----:R-:W-:-:S05]  /*f200*/  SHF.R.U32.HI R4, RZ, 0x7, R4 ;  /* 0x00000007ff047819 */ /* 0x001fca0000011604 */
[----:B------:R-:W-:-:S05]  /*f210*/  VIADD R4, R4, 0x8 ;  /* 0x0000000804047836 */ /* 0x000fca0000000000 */
[----:B------:R0:W-:Y:S01]  /*f220*/  BAR.SYNC.DEFER_BLOCKING R4, 0x100 ;  /* 0x000400040000751d */ /* 0x0001e20000010000 */
[----:B------:R-:W-:Y:S02]  /*f230*/  IMAD.U32 R5, RZ, RZ, UR45 ;  /* 0x0000002dff057e24 */ /* 0x000fe4000f8e00ff */
[----:B0-----:R-:W-:-:S06]  /*f240*/  IMAD.U32 R4, RZ, RZ, UR44 ;  /* 0x0000002cff047e24 */ /* 0x001fcc000f8e00ff */
[----:B------:R-:W4:Y:S04]  /*f250*/  LD.E.64 R4, desc[UR42][R4.64+0x80] ;  /* 0x0000802a04047980 */ /* 0x000f28000c101b00 */
[----:B--2---:R0:W-:Y:S04]  /*f260*/  STL [R1+0x200], R6 ;  /* 0x0002000601007387 */ /* 0x0041e80000100800 */
[----:B---3--:R1:W-:Y:S04]  /*f270*/  STL [R1+0x204], R7 ;  /* 0x0002040701007387 */ /* 0x0083e80000100800 */
[----:B0-----:R-:W2:Y:S04]  /*f280*/  LDL R6, [R1+0x68] ;  /* 0x0000680001067983 */ /* 0x001ea80000100800 */
[----:B-1----:R-:W3:Y:S04]  /*f290*/  LDL R7, [R1+0x1b8] ;  /* 0x0001b80001077983 */ /* 0x002ee80000100800 */
        /* <DEDUP_REMOVED lines=126> */
[----:B0-----:R-:W3:Y:S04]  /*fa80*/  LDL.128 R24, [R1+0x200] ;  /* 0x0002000001187983 */ /* 0x001ee80000100c00 */
[----:B-1----:R-:W3:Y:S04]  /*fa90*/  LDL.128 R28, [R1+0x210] ;  /* 0x00021000011c7983 */ /* 0x002ee80000100c00 */
[----:B----4-:R-:W4:Y:S04]  /*faa0*/  LDL.128 R32, [R1+0x220] ;  /* 0x0002200001207983 */ /* 0x010f280000100c00 */
        /* <DEDUP_REMOVED lines=9> */
[----:B--2---:R-:W4:Y:S04]  /*fb40*/  LDL.128 R72, [R1+0x2c0] ;  /* 0x0002c00001487983 */ /* 0x004f280000100c00 */
[----:B------:R-:W4:Y:S04]  /*fb50*/  LDL.128 R76, [R1+0x2d0] ;  /* 0x0002d000014c7983 */ /* 0x000f280000100c00 */
[----:B------:R-:W4:Y:S04]  /*fb60*/  LDL.128 R80, [R1+0x2e0] ;  /* 0x0002e00001507983 */ /* 0x000f280000100c00 */
[----:B---3--:R-:W4:Y:S04]  /*fb70*/  LDL.128 R84, [R1+0x2f0] ;  /* 0x0002f00001547983 */ /* 0x008f280000100c00 */
        /* <DEDUP_REMOVED lines=15> */
[----:B------:R-:W4:Y:S01]  /*fc70*/  LDL.128 R148, [R1+0x3f0] ;  /* 0x0003f00001947983 */ /* 0x000f220000100c00 */
[----:B------:R-:W-:Y:S01]  /*fc80*/  IMAD R4, R7, 0xc00, R4 ;  /* 0x00000c0007047824 */ /* 0x000fe200078e0204 */
[----:B------:R-:W-:-:S02]  /*fc90*/  ISETP.NE.U32.AND P0, PT, R6, RZ, PT ;  /* 0x000000ff0600720c */ /* 0x000fc40003f05070 */
[----:B------:R-:W-:Y:S02]  /*fca0*/  R2UR UR7, R5 ;  /* 0x00000000050772ca */ /* 0x000fe400000e0000 */
[----:B------:R-:W-:-:S09]  /*fcb0*/  R2UR UR6, R4 ;  /* 0x00000000040672ca */ /* 0x000fd200000e0000 */
[----:B------:R-:W-:Y:S01]  /*fcc0*/  VOTEU.ANY UP0, P0 ;  /* 0x00000000003f7886 */ /* 0x000fe20000000100 */
[----:B------:R-:W-:Y:S02]  /*fcd0*/  VIADD R6, R4, 0x80 ;  /* 0x0000008004067836 */ /* 0x000fe40000000000 */
[----:B------:R-:W-:Y:S01]  /*fce0*/  IMAD.MOV.U32 R7, RZ, RZ, R5 ;  /* 0x000000ffff077224 */ /* 0x000fe200078e0005 */
[----:B----4-:R-:W-:-:S06]  /*fcf0*/  WARPGROUP.ARRIVE ;  /* 0x00000000000079c5 */ /* 0x010fcc0000000000 */
[----:B------:R-:W-:Y:S01]  /*fd00*/  HGMMA.64x256x16.F32 R24, R152, gdesc[UR4].tnspB, R24, UP0, gsb0 ;  /* 0x43e0000498187df0 */ /* 0x000fe2000b800818 */
        /* <DEDUP_REMOVED lines=494> */
.L_x_12015:
[----:B------:R-:W-:Y:S05]  /*11bf0*/  BSYNC B0 ;  /* 0x0000000000007941 */ /* 0x000fea0003800000 */
.L_x_12014:
        /* <DEDUP_REMOVED lines=11> */
.L_x_11987:
[----:B0-----:R-:W0:Y:S01]  /*11cb0*/  LDC R2, c[0x0][0x448] ;  /* 0x00011200ff027b82 */ /* 0x001e220000000800 */
[----:B------:R-:W-:Y:S01]  /*11cc0*/  VIADD R3, R4, 0x7f ;  /* 0x0000007f04037836 */ /* 0x000fe20000000000 */
[----:B------:R-:W-:-:S06]  /*11cd0*/  ULDC UR4, c[0x0][0x9dc] ;  /* 0x0002770000047ab9 */ /* 0x000fcc0000000800 */
[----:B------:R-:W1:Y:S01]  /*11ce0*/  LDC R6, c[0x0][0x9e4] ;  /* 0x00027900ff067b82 */ /* 0x000e620000000800 */
[----:B0-----:R-:W-:-:S13]  /*11cf0*/  ISETP.NE.AND P0, PT, R2, 0x1, PT ;  /* 0x000000010200780c */ /* 0x001fda0003f05270 */
[----:B------:R-:W0:Y:S08]  /*11d00*/  @P0 LDC R2, c[0x0][0x44c] ;  /* 0x00011300ff020b82 */ /* 0x000e300000000800 */
[----:B------:R-:W2:Y:S01]  /*11d10*/  @P0 LDC R5, c[0x0][0x450] ;  /* 0x00011400ff050b82 */ /* 0x000ea20000000800 */
[----:B0-----:R-:W-:-:S05]  /*11d20*/  @P0 IMAD.HI.U32 R2, R3, R2, RZ ;  /* 0x0000000203020227 */ /* 0x001fca00078e00ff */
[----:B--2---:R-:W-:Y:S02]  /*11d30*/  @P0 SHF.R.U32.HI R3, RZ, R5, R2 ;  /* 0x00000005ff030219 */ /* 0x004fe40000011602 */
[----:B-1----:R-:W-:-:S03]  /*11d40*/  ISETP.GE.AND P0, PT, R6, 0x1, PT ;  /* 0x000000010600780c */ /* 0x002fc60003f06270 */
[----:B------:R-:W-:-:S04]  /*11d50*/  IMAD.IADD R3, R210, 0x1, R3 ;  /* 0x00000001d2037824 */ /* 0x000fc800078e0203 */
[----:B------:R-:W-:-:S06]  /*11d60*/  VIADD R2, R3, -UR4 ;  /* 0x8000000403027c36 */ /* 0x000fcc0008000000 */
[----:B------:R-:W-:Y:S05]  /*11d70*/  @!P0 BRA `(.L_x_12017) ;  /* 0x0000000000448947 */ /* 0x000fea0003800000 */
        /* <DEDUP_REMOVED lines=10> */
.L_x_12019:
[----:B------:R-:W-:-:S13]  /*11e20*/  ISETP.NE.AND P0, PT, R6, 0x1, PT ;  /* 0x000000010600780c */ /* 0x000fda0003f05270 */
[----:B------:R-:W0:Y:S02]  /*11e30*/  @P0 LDC.64 R4, c[0x0][0x9e8] ;  /* 0x00027a00ff040b82 */ /* 0x000e240000000a00 */
[----:B0-----:R-:W-:-:S05]  /*11e40*/  @P0 IMAD.HI.U32 R4, R3, R4, RZ ;  /* 0x0000000403040227 */ /* 0x001fca00078e00ff */
[----:B------:R-:W-:-:S07]  /*11e50*/  @P0 SHF.R.U32.HI R3, RZ, R5, R4 ;  /* 0x00000005ff030219 */ /* 0x000fce0000011604 */
.L_x_12020:
[----:B------:R-:W-:Y:S05]  /*11e60*/  BSYNC B0 ;  /* 0x0000000000007941 */ /* 0x000fea0003800000 */
.L_x_12018:
[----:B------:R-:W-:-:S05]  /*11e70*/  IMAD R3, R3, R6, RZ ;  /* 0x0000000603037224 */ /* 0x000fca00078e02ff */
[----:B------:R-:W-:-:S07]  /*11e80*/  VIMNMX R2, R2, R3, !PT ;  /* 0x0000000302027248 */ /* 0x000fce0007fe0100 */
.L_x_12017:
[----:B------:R-:W-:-:S04]  /*11e90*/  VIADD R2, R2, 0x5f ;  /* 0x0000005f02027836 */ /* 0x000fc80000000000 */
[----:B------:R-:W-:-:S05]  /*11ea0*/  IMAD.HI R2, R2, 0x2aaaaaab, RZ ;  /* 0x2aaaaaab02027827 */ /* 0x000fca00078e02ff */
[----:B------:R-:W-:-:S04]  /*11eb0*/  SHF.R.U32.HI R3, RZ, 0x1f, R2 ;  /* 0x0000001fff037819 */ /* 0x000fc80000011602 */
[----:B------:R-:W-:-:S04]  /*11ec0*/  LEA.HI.SX32 R2, R2, R3, 0x1c ;  /* 0x0000000302027211 */ /* 0x000fc800078fe2ff */
[----:B------:R-:W-:-:S04]  /*11ed0*/  VIMNMX R3, R195, R2, !PT ;  /* 0x00000002c3037248 */ /* 0x000fc80007fe0100 */
[----:B------:R-:W-:-:S13]  /*11ee0*/  ISETP.GE.AND P0, PT, R0, R3, PT ;  /* 0x000000030000720c */ /* 0x000fda0003f06270 */
[----:B------:R-:W-:Y:S05]  /*11ef0*/  @!P0 BRA `(.L_x_12021) ;  /* 0x0000005800bc8947 */ /* 0x000fea0003800000 */
.L_x_12040:
        /* <DEDUP_REMOVED lines=22> */
.L_x_12023:
[----:B------:R-:W-:Y:S05]  /*12060*/  BSYNC B0 ;  /* 0x0000000000007941 */ /* 0x000fea0003800000 */
.L_x_12022:
        /* <DEDUP_REMOVED lines=16> */
.L_x_12025:
[----:B------:R-:W-:Y:S05]  /*12170*/  BSYNC B0 ;  /* 0x0000000000007941 */ /* 0x000fea0003800000 */
.L_x_12024:
        /* <DEDUP_REMOVED lines=10> */
.L_x_12027:
[----:B------:R-:W-:Y:S05]  /*12220*/  BSYNC B0 ;  /* 0x0000000000007941 */ /* 0x000fea0003800000 */
.L_x_12026:
[----:B------:R-:W1:Y:S01]  /*12230*/  S2R R4, SR_TID.X ;  /* 0x0000000000047919 */ /* 0x000e620000002100 */
[----:B-----5:R-:W2:Y:S01]  /*12240*/  LDL R13, [R1+0x1b8] ;  /* 0x0001b800010d7983 */ /* 0x020ea20000100800 */
[----:B-1----:R-:W-:-:S03]  /*12250*/  SHF.R.U32.HI R6, RZ, 0x7, R4 ;  /* 0x00000007ff067819 */ /* 0x002fc60000011604 */
[----:B------:R-:W2:Y:S01]  /*12260*/  LDL.64 R4, [R1+0x78] ;  /* 0x0000780001047983 */ /* 0x000ea20000100a00 */
[----:B------:R-:W-:Y:S05]  /*12270*/  WARPSYNC.ALL ;  /* 0x0000000000007948 */ /* 0x000fea0003800000 */
[----:B------:R-:W-:Y:S01]  /*12280*/  IADD3 R14, -R6, 0xb, RZ ;  /* 0x0000000b060e7810 */ /* 0x000fe20007ffe1ff */
        /* <DEDUP_REMOVED lines=8> */
[----:B------:R-:W-:Y:S01]  /*12310*/  VIADD R12, R4, 0x2 ;  /* 0x00000002040c7836 */ /* 0x000fe20000000000 */
[----:B------:R0:W-:Y:S01]  /*12320*/  STL [R1+0x60], RZ ;  /* 0x000060ff01007387 */ /* 0x0001e20000100800 */
[----:B------:R-:W-:Y:S02]  /*12330*/  IMAD.MOV.U32 R13, RZ, RZ, R5 ;  /* 0x000000ffff0d7224 */ /* 0x000fe400078e0005 */
[----:B------:R-:W-:-:S05]  /*12340*/  IMAD.MOV.U32 R2, RZ, RZ, 0x1 ;  /* 0x00000001ff027424 */ /* 0x000fca00078e00ff */
[----:B------:R0:W-:Y:S04]  /*12350*/  STL [R1+0x60], R2 ;  /* 0x0000600201007387 */ /* 0x0001e80000100800 */
[----:B------:R0:W-:Y:S04]  /*12360*/  STL [R1+0x60], R2 ;  /* 0x0000600201007387 */ /* 0x0001e80000100800 */
[----:B------:R0:W-:Y:S04]  /*12370*/  STL [R1+0x60], R2 ;  /* 0x0000600201007387 */ /* 0x0001e80000100800 */
[----:B------:R0:W-:Y:S01]  /*12380*/  STL [R1+0x60], R2 ;  /* 0x0000600201007387 */ /* 0x0001e20000100800 */
[----:B---3--:R-:W-:-:S02]  /*12390*/  R2UR UR4, R20 ;  /* 0x00000000140472ca */ /* 0x008fc400000e0000 */
        /* <DEDUP_REMOVED lines=20> */
[----:B------:R-:W-:Y:S02]  /*124e0*/  WARPGROUP.DEPBAR.LE gsb0, 0x0 ;  /* 0x00008000000079c5 */ /* 0x000fe40000010000 */
[----:B------:R-:W-:-:S09]  /*124f0*/  WARPGROUP.ARRIVE ;  /* 0x00000000000079c5 */ /* 0x000fd20000000000 */
        /* <DEDUP_REMOVED lines=16> */
[----:B0-----:R-:W-:Y:S05]  /*12600*/  @!P0 BRA `(.L_x_12030) ;  /* 0x0000000000048947 */ /* 0x001fea0003800000 */
[----:B------:R-:W-:Y:S01]  /*12610*/  BPT.TRAP 0x1 ;  /* 0x000000040000795c */ /* 0x000fe20000300000 */
.L_x_12030:
[----:B------:R-:W-:Y:S05]  /*12620*/  BSYNC B0 ;  /* 0x0000000000007941 */ /* 0x000fea0003800000 */
.L_x_12029:
        /* <DEDUP_REMOVED lines=10> */
[----:B------:R-:W2:Y:S04]  /*126d0*/  LDL.64 R4, [R1+0x1d0] ;  /* 0x0001d00001047983 */ /* 0x000ea80000100a00 */
[----:B------:R-:W3:Y:S04]  /*126e0*/  LDL R115, [R1+0x1f0] ;  /* 0x0001f00001737983 */ /* 0x000ee80000100800 */
        /* <DEDUP_REMOVED lines=16> */
[----:B--2---:R-:W-:-:S04]  /*127f0*/  FMNMX.FTZ R8, R24, R4, !PT ;  /* 0x0000000418087209 */ /* 0x004fc80007810000 */
[----:B0-----:R-:W-:-:S04]  /*12800*/  FMNMX.FTZ R9, R25, R8, !PT ;  /* 0x0000000819097209 */ /* 0x001fc80007810000 */
        /* <DEDUP_REMOVED lines=49> */
[----:B0-----:R-:W-:-:S03]  /*12b20*/  FMNMX.FTZ R8, R9, R10, !PT ;  /* 0x0000000a09087209 */ /* 0x001fc60007810000 */
[----:B------:R-:W-:Y:S04]  /*12b30*/  STL.64 [R1+0x1d0], R6 ;  /* 0x0001d00601007387 */ /* 0x000fe80000100a00 */
[----:B------:R-:W2:Y:S04]  /*12b40*/  LDL R9, [R1+0x1d4] ;  /* 0x0001d40001097983 */ /* 0x000ea80000100800 */
[----:B------:R-:W-:Y:S04]  /*12b50*/  STL [R1+0x1d0], R8 ;  /* 0x0001d00801007387 */ /* 0x000fe80000100800 */
[----:B------:R-:W3:Y:S04]  /*12b60*/  LDL R10, [R1+0x1d0] ;  /* 0x0001d000010a7983 */ /* 0x000ee80000100800 */
[----:B--2---:R-:W0:Y:S02]  /*12b70*/  SHFL.BFLY PT, R6, R9, 0x2, 0x1f ;  /* 0x0c401f0009067f89 */ /* 0x004e2400000e0000 */
[----:B0-----:R-:W-:Y:S01]  /*12b80*/  FMNMX.FTZ R6, R6, R9, !PT ;  /* 0x0000000906067209 */ /* 0x001fe20007810000 */
[----:B---3--:R-:W-:Y:S01]  /*12b90*/  FADD.FTZ R4, R4, -R10 ;  /* 0x8000000a04047221 */ /* 0x008fe20000010000 */
[----:B------:R-:W2:Y:S04]  /*12ba0*/  LDL.64 R8, [R1+0x370] ;  /* 0x0003700001087983 */ /* 0x000ea80000100a00 */
[----:B------:R-:W0:Y:S01]  /*12bb0*/  SHFL.BFLY PT, R93, R6, 0x1, 0x1f ;  /* 0x0c201f00065d7f89 */ /* 0x000e2200000e0000 */
[----:B------:R-:W-:Y:S01]  /*12bc0*/  FMUL.FTZ R92, R4, R115 ;  /* 0x00000073045c7220 */ /* 0x000fe20000410000 */
[----:B------:R-:W-:-:S02]  /*12bd0*/  FMUL.FTZ R4, R115, R10 ;  /* 0x0000000a73047220 */ /* 0x000fc40000410000 */
[----:B------:R-:W3:Y:S02]  /*12be0*/  LDL.64 R10, [R1+0x360] ;  /* 0x00036000010a7983 */ /* 0x000ee40000100a00 */
        /* <DEDUP_REMOVED lines=25> */
[----:B------:R-:W-:Y:S01]  /*12d80*/  FADD.FTZ R4, R5, -R93 ;  /* 0x8000005d05047221 */ /* 0x000fe20000010000 */
[----:B------:R-:W2:Y:S03]  /*12d90*/  LDL.64 R64, [R1+0x2d0] ;  /* 0x0002d00001407983 */ /* 0x000ea60000100a00 */
[----:B------:R-:W-:Y:S01]  /*12da0*/  FMUL.FTZ R4, R115, R4 ;  /* 0x0000000473047220 */ /* 0x000fe20000410000 */
[----:B------:R-:W2:Y:S03]  /*12db0*/  LDL.64 R44, [R1+0x3f8] ;  /* 0x0003f800012c7983 */ /* 0x000ea60000100a00 */
[----:B------:R0:W-:Y:S01]  /*12dc0*/  MUFU.EX2 R69, R4 ;  /* 0x0000000400457308 */ /* 0x0001e20000000800 */
[----:B------:R-:W2:Y:S04]  /*12dd0*/  LDL.64 R48, [R1+0x280] ;  /* 0x0002800001307983 */ /* 0x000ea80000100a00 */
[----:B------:R-:W2:Y:S04]  /*12de0*/  LDL.64 R52, [R1+0x290] ;  /* 0x0002900001347983 */ /* 0x000ea80000100a00 */
[----:B0-----:R-:W2:Y:S04]  /*12df0*/  LDL.64 R4, [R1+0x380] ;  /* 0x0003800001047983 */ /* 0x001ea80000100a00 */
[----:B------:R-:W2:Y:S04]  /*12e00*/  LDL.64 R56, [R1+0x2a0] ;  /* 0x0002a00001387983 */ /* 0x000ea80000100a00 */
[----:B------:R-:W2:Y:S04]  /*12e10*/  LDL.64 R60, [R1+0x2b0] ;  /* 0x0002b000013c7983 */ /* 0x000ea80000100a00 */
[----:B------:R-:W2:Y:S04]  /*12e20*/  LDL.64 R24, [R1+0x300] ;  /* 0x0003000001187983 */ /* 0x000ea80000100a00 */
[----:B------:R-:W2:Y:S04]  /*12e30*/  LDL.64 R28, [R1+0x310] ;  /* 0x00031000011c7983 */ /* 0x000ea80000100a00 */
[----:B------:R-:W2:Y:S04]  /*12e40*/  LDL.64 R32, [R1+0x320] ;  /* 0x0003200001207983 */ /* 0x000ea80000100a00 */
[----:B------:R-:W2:Y:S04]  /*12e50*/  LDL.64 R36, [R1+0x330] ;  /* 0x0003300001247983 */ /* 0x000ea80000100a00 */
[----:B------:R-:W2:Y:S04]  /*12e60*/  LDL.64 R40, [R1+0x340] ;  /* 0x0003400001287983 */ /* 0x000ea80000100a00 */
[----:B------:R-:W2:Y:S01]  /*12e70*/  LDL.64 R6, [R1+0x350] ;  /* 0x0003500001067983 */ /* 0x000ea20000100a00 */
[----:B------:R-:W-:-:S04]  /*12e80*/  FMUL.FTZ R118, R93, R115 ;  /* 0x000000735d767220 */ /* 0x000fc80000410000 */
[-CC-:B------:R-:W-:Y:S01]  /*12e90*/  FFMA.FTZ R153, R26, R115.reuse, -R118.reuse ;  /* 0x000000731a997223 */ /* 0x180fe20000010876 */
[-CC-:B------:R-:W-:Y:S01]  /*12ea0*/  FFMA.FTZ R104, R27, R115.reuse, -R118.reuse ;  /* 0x000000731b687223 */ /* 0x180fe20000010876 */
[----:B------:R-:W-:Y:S01]  /*12eb0*/  MUFU.EX2 R92, R92 ;  /* 0x0000005c005c7308 */ /* 0x000fe20000000800 */
[-CC-:B------:R-:W-:Y:S01]  /*12ec0*/  FFMA.FTZ R155, R30, R115.reuse, -R118.reuse ;  /* 0x000000731e9b7223 */ /* 0x180fe20000010876 */
        /* <DEDUP_REMOVED lines=24> */
[-CC-:B------:R-:W-:Y:S01]  /*13050*/  FFMA.FTZ R175, R55, R115.reuse, -R118.reuse ;  /* 0x0000007337af7223 */ /* 0x180fe20000010876 */
[-CC-:B------:R-:W-:Y:S01]  /*13060*/  FFMA.FTZ R121, R58, R115.reuse, -R118.reuse ;  /* 0x000000733a797223 */ /* 0x180fe20000010876 */
[----:B------:R-:W-:-:S05]  /*13070*/  FFMA.FTZ R177, R59, R115, -R118 ;  /* 0x000000733bb17223 */ /* 0x000fca0000010876 */
[----:B------:R-:W-:Y:S01]  /*13080*/  MUFU.EX2 R172, R172 ;  /* 0x000000ac00ac7308 */ /* 0x000fe20000000800 */
[-CC-:B------:R-:W-:Y:S01]  /*13090*/  FFMA.FTZ R179, R62, R115.reuse, -R118.reuse ;  /* 0x000000733eb37223 */ /* 0x180fe20000010876 */
[-CC-:B------:R-:W-:Y:S01]  /*130a0*/  FFMA.FTZ R120, R63, R115.reuse, -R118.reuse ;  /* 0x000000733f787223 */ /* 0x180fe20000010876 */
[-CC-:B------:R-:W-:Y:S01]  /*130b0*/  FFMA.FTZ R181, R66, R115.reuse, -R118.reuse ;  /* 0x0000007342b57223 */ /* 0x180fe20000010876 */
[-CC-:B------:R-:W-:Y:S01]  /*130c0*/  FFMA.FTZ R119, R67, R115.reuse, -R118.reuse ;  /* 0x0000007343777223 */ /* 0x180fe20000010876 */
[----:B------:R-:W-:Y:S01]  /*130d0*/  FFMA.FTZ R183, R70, R115, -R118 ;  /* 0x0000007346b77223 */ /* 0x000fe20000010876 */
[----:B------:R-:W2:Y:S02]  /*130e0*/  LDL.64 R26, [R1+0x3d0] ;  /* 0x0003d000011a7983 */ /* 0x000ea40000100a00 */
[----:B------:R-:W4:Y:S08]  /*130f0*/  MUFU.EX2 R153, R153 ;  /* 0x0000009900997308 */ /* 0x000f300000000800 */
[----:B------:R-:W0:Y:S08]  /*13100*/  MUFU.EX2 R104, R104 ;  /* 0x0000006800687308 */ /* 0x000e300000000800 */
[----:B------:R-:W1:Y:S01]  /*13110*/  MUFU.EX2 R155, R155 ;  /* 0x0000009b009b7308 */ /* 0x000e620000000800 */
[----:B----4-:R-:W-:Y:S01]  /*13120*/  FFMA.FTZ R73, R73, R69, R153 ;  /* 0x0000004549497223 */ /* 0x010fe20000010099 */
[----:B------:R-:W-:-:S06]  /*13130*/  FFMA.FTZ R72, R92, R72, R152 ;  /* 0x000000485c487223 */ /* 0x000fcc0000010098 */
[----:B------:R-:W-:Y:S08]  /*13140*/  MUFU.EX2 R86, R86 ;  /* 0x0000005600567308 */ /* 0x000ff00000000800 */
        /* <DEDUP_REMOVED lines=21> */
[C---:B---3--:R-:W-:Y:S01]  /*132a0*/  FMUL.FTZ R11, R92.reuse, R11 ;  /* 0x0000000b5c0b7220 */ /* 0x048fe20000410000 */
[C---:B------:R-:W-:Y:S01]  /*132b0*/  FMUL.FTZ R10, R92.reuse, R10 ;  /* 0x0000000a5c0a7220 */ /* 0x040fe20000410000 */
[C---:B--2---:R-:W-:Y:S01]  /*132c0*/  FMUL.FTZ R9, R92.reuse, R9 ;  /* 0x000000095c097220 */ /* 0x044fe20000410000 */
[----:B------:R-:W-:Y:S01]  /*132d0*/  FMUL.FTZ R8, R92, R8 ;  /* 0x000000085c087220 */ /* 0x000fe20000410000 */
[----:B------:R-:W0:Y:S01]  /*132e0*/  MUFU.EX2 R165, R165 ;  /* 0x000000a500a57308 */ /* 0x000e220000000800 */
[----:B-1----:R-:W-:Y:S01]  /*132f0*/  FADD.FTZ R38, R155, R34 ;  /* 0x000000229b267221 */ /* 0x002fe20000010000 */
[----:B------:R-:W-:Y:S01]  /*13300*/  FADD.FTZ R34, R154, R35 ;  /* 0x000000239a227221 */ /* 0x000fe20000010000 */
[C---:B------:R-:W-:Y:S01]  /*13310*/  FMUL.FTZ R21, R92.reuse, R21 ;  /* 0x000000155c157220 */ /* 0x040fe20000410000 */
[C---:B------:R-:W-:Y:S01]  /*13320*/  FMUL.FTZ R20, R92.reuse, R20 ;  /* 0x000000145c147220 */ /* 0x040fe20000410000 */
[----:B------:R-:W2:Y:S03]  /*13330*/  LDL.64 R30, [R1+0x3e0] ;  /* 0x0003e000011e7983 */ /* 0x000ea60000100a00 */
[----:B------:R-:W1:Y:S01]  /*13340*/  MUFU.EX2 R106, R106 ;  /* 0x0000006a006a7308 */ /* 0x000e620000000800 */
[----:B----4-:R-:W-:Y:S01]  /*13350*/  FADD.FTZ R38, R105, R38 ;  /* 0x0000002669267221 */ /* 0x010fe20000010000 */
[----:B------:R-:W-:Y:S01]  /*13360*/  FADD.FTZ R35, R111, R34 ;  /* 0x000000226f237221 */ /* 0x000fe20000010000 */
[----:B------:R-:W-:Y:S01]  /*13370*/  FMUL.FTZ R83, R92, R83 ;  /* 0x000000535c537220 */ /* 0x000fe20000410000 */
[----:B------:R-:W-:-:S04]  /*13380*/  FMUL.FTZ R45, R69, R45 ;  /* 0x0000002d452d7220 */ /* 0x000fc80000410000 */
[----:B------:R-:W3:Y:S01]  /*13390*/  MUFU.EX2 R167, R167 ;  /* 0x000000a700a77308 */ /* 0x000ee20000000800 */
[----:B0-----:R-:W-:Y:S01]  /*133a0*/  FADD.FTZ R39, R165, R38 ;  /* 0x00000026a5277221 */ /* 0x001fe20000010000 */
[----:B------:R-:W-:Y:S01]  /*133b0*/  FADD.FTZ R35, R164, R35 ;  /* 0x00000023a4237221 */ /* 0x000fe20000010000 */
[C---:B------:R-:W-:Y:S01]  /*133c0*/  FMUL.FTZ R65, R92.reuse, R65 ;  /* 0x000000415c417220 */ /* 0x040fe20000410000 */
[----:B------:R-:W-:Y:S01]  /*133d0*/  FMUL.FTZ R64, R92, R64 ;  /* 0x000000405c407220 */ /* 0x000fe20000410000 */
[----:B------:R-:W-:-:S03]  /*133e0*/  FMUL.FTZ R44, R69, R44 ;  /* 0x0000002c452c7220 */ /* 0x000fc60000410000 */
[----:B------:R-:W0:Y:S01]  /*133f0*/  MUFU.EX2 R107, R107 ;  /* 0x0000006b006b7308 */ /* 0x000e220000000800 */
[----:B-1----:R-:W-:Y:S01]  /*13400*/  FADD.FTZ R34, R106, R39 ;  /* 0x000000276a227221 */ /* 0x002fe20000010000 */
[----:B------:R-:W-:Y:S01]  /*13410*/  FADD.FTZ R35, R112, R35 ;  /* 0x0000002370237221 */ /* 0x000fe20000010000 */
[C---:B------:R-:W-:Y:S01]  /*13420*/  FMUL.FTZ R5, R92.reuse, R5 ;  /* 0x000000055c057220 */ /* 0x040fe20000410000 */
[C---:B------:R-:W-:Y:S01]  /*13430*/  FMUL.FTZ R4, R92.reuse, R4 ;  /* 0x000000045c047220 */ /* 0x040fe20000410000 */
[C---:B------:R-:W-:Y:S01]  /*13440*/  FMUL.FTZ R49, R92.reuse, R49 ;  /* 0x000000315c317220 */ /* 0x040fe20000410000 */
[C---:B------:R-:W-:Y:S01]  /*13450*/  FMUL.FTZ R48, R92.reuse, R48 ;  /* 0x000000305c307220 */ /* 0x040fe20000410000 */
[----:B------:R-:W-:Y:S01]  /*13460*/  FMUL.FTZ R53, R92, R53 ;  /* 0x000000355c357220 */ /* 0x000fe20000410000 */
[----:B------:R-:W1:Y:S01]  /*13470*/  MUFU.EX2 R169, R169 ;  /* 0x000000a900a97308 */ /* 0x000e620000000800 */
[----:B---3--:R-:W-:Y:S01]  /*13480*/  FADD.FTZ R38, R167, R34 ;  /* 0x00000022a7267221 */ /* 0x008fe20000010000 */
[----:B------:R-:W-:Y:S01]  /*13490*/  FADD.FTZ R34, R166, R35 ;  /* 0x00000023a6227221 */ /* 0x000fe20000010000 */
[C---:B------:R-:W-:Y:S01]  /*134a0*/  FMUL.FTZ R52, R92.reuse, R52 ;  /* 0x000000345c347220 */ /* 0x040fe20000410000 */
[C---:B------:R-:W-:Y:S01]  /*134b0*/  FMUL.FTZ R57, R92.reuse, R57 ;  /* 0x000000395c397220 */ /* 0x040fe20000410000 */
[----:B------:R-:W-:-:S03]  /*134c0*/  FMUL.FTZ R56, R92, R56 ;  /* 0x000000385c387220 */ /* 0x000fc60000410000 */
[----:B------:R-:W3:Y:S01]  /*134d0*/  MUFU.EX2 R116, R116 ;  /* 0x0000007400747308 */ /* 0x000ee20000000800 */
[----:B0-----:R-:W-:Y:S01]  /*134e0*/  FADD.FTZ R38, R107, R38 ;  /* 0x000000266b267221 */ /* 0x001fe20000010000 */
[----:B------:R-:W-:Y:S01]  /*134f0*/  FADD.FTZ R35, R113, R34 ;  /* 0x0000002271237221 */ /* 0x000fe20000010000 */
[C---:B------:R-:W-:Y:S01]  /*13500*/  FMUL.FTZ R61, R92.reuse, R61 ;  /* 0x0000003d5c3d7220 */ /* 0x040fe20000410000 */
[C---:B------:R-:W-:Y:S01]  /*13510*/  FMUL.FTZ R60, R92.reuse, R60 ;  /* 0x0000003c5c3c7220 */ /* 0x040fe20000410000 */
[C---:B------:R-:W-:Y:S01]  /*13520*/  FMUL.FTZ R25, R92.reuse, R25 ;  /* 0x000000195c197220 */ /* 0x040fe20000410000 */
[C---:B------:R-:W-:Y:S01]  /*13530*/  FMUL.FTZ R24, R92.reuse, R24 ;  /* 0x000000185c187220 */ /* 0x040fe20000410000 */
[----:B------:R-:W-:Y:S01]  /*13540*/  FMUL.FTZ R29, R92, R29 ;  /* 0x0000001d5c1d7220 */ /* 0x000fe20000410000 */
        /* <DEDUP_REMOVED lines=13> */
[C---:B------:R-:W-:Y:S01]  /*13620*/  FMUL.FTZ R7, R92.reuse, R7 ;  /* 0x000000075c077220 */ /* 0x040fe20000410000 */
[C---:B------:R-:W-:Y:S01]  /*13630*/  FMUL.FTZ R6, R92.reuse, R6 ;  /* 0x000000065c067220 */ /* 0x040fe20000410000 */
[----:B------:R-:W-:Y:S01]  /*13640*/  FMUL.FTZ R82, R92, R82 ;  /* 0x000000525c527220 */ /* 0x000fe20000410000 */
[----:B------:R-:W3:Y:S01]  /*13650*/  MUFU.EX2 R173, R173 ;  /* 0x000000ad00ad7308 */ /* 0x000ee20000000800 */
[----:B------:R-:W-:Y:S01]  /*13660*/  FFMA.FTZ R118, R71, R115, -R118 ;  /* 0x0000007347767223 */ /* 0x000fe20000010876 */
[----:B0-----:R-:W-:Y:S01]  /*13670*/  FADD.FTZ R34, R171, R34 ;  /* 0x00000022ab227221 */ /* 0x001fe20000010000 */
[----:B------:R-:W4:Y:S04]  /*13680*/  LDL.64 R46, [R1+0x248] ;  /* 0x00024800012e7983 */ /* 0x000f280000100a00 */
[----:B------:R-:W4:Y:S01]  /*13690*/  LDL.64 R50, [R1+0x268] ;  /* 0x0002680001327983 */ /* 0x000f220000100a00 */
[----:B------:R-:W0:Y:S01]  /*136a0*/  MUFU.EX2 R122, R122 ;  /* 0x0000007a007a7308 */ /* 0x000e220000000800 */
[----:B------:R-:W-:Y:S01]  /*136b0*/  FADD.FTZ R35, R110, R35 ;  /* 0x000000236e237221 */ /* 0x000fe20000010000 */
[----:B-1----:R-:W-:Y:S01]  /*136c0*/  FADD.FTZ R34, R117, R34 ;  /* 0x0000002275227221 */ /* 0x002fe20000010000 */
[----:B------:R-:W2:Y:S04]  /*136d0*/  LDL.64 R66, [R1+0x3c0] ;  /* 0x0003c00001427983 */ /* 0x000ea80000100a00 */
[----:B------:R-:W4:Y:S01]  /*136e0*/  LDL.64 R58, [R1+0x2a8] ;  /* 0x0002a800013a7983 */ /* 0x000f220000100a00 */
[----:B------:R-:W1:Y:S01]  /*136f0*/  MUFU.EX2 R115, R54 ;  /* 0x0000003600737308 */ /* 0x000e620000000800 */
[----:B------:R-:W-:Y:S01]  /*13700*/  FADD.FTZ R35, R170, R35 ;  /* 0x00000023aa237221 */ /* 0x000fe20000010000 */
[----:B---3--:R-:W-:Y:S01]  /*13710*/  FADD.FTZ R39, R173, R34 ;  /* 0x00000022ad277221 */ /* 0x008fe20000010000 */
[----:B------:R-:W3:Y:S05]  /*13720*/  LDL.64 R62, [R1+0x348] ;  /* 0x00034800013e7983 */ /* 0x000eea0000100a00 */
[----:B------:R-:W1:Y:S01]  /*13730*/  MUFU.EX2 R175, R175 ;  /* 0x000000af00af7308 */ /* 0x000e620000000800 */
[----:B------:R-:W-:Y:S01]  /*13740*/  FADD.FTZ R35, R172, R35 ;  /* 0x00000023ac237221 */ /* 0x000fe20000010000 */
[----:B0-----:R-:W-:-:S06]  /*13750*/  FADD.FTZ R34, R122, R39 ;  /* 0x000000277a227221 */ /* 0x001fcc0000010000 */
[----:B------:R-:W0:Y:S01]  /*13760*/  MUFU.EX2 R121, R121 ;  /* 0x0000007900797308 */ /* 0x000e220000000800 */
[----:B------:R-:W-:Y:S01]  /*13770*/  FADD.FTZ R35, R86, R35 ;  /* 0x0000002356237221 */ /* 0x000fe20000010000 */
[----:B-1----:R-:W-:-:S06]  /*13780*/  FADD.FTZ R38, R115, R34 ;  /* 0x0000002273267221 */ /* 0x002fcc0000010000 */
[----:B------:R-:W1:Y:S01]  /*13790*/  MUFU.EX2 R177, R177 ;  /* 0x000000b100b17308 */ /* 0x000e620000000800 */
[----:B------:R-:W-:Y:S01]  /*137a0*/  FADD.FTZ R34, R174, R35 ;  /* 0x00000023ae227221 */ /* 0x000fe20000010000 */
[----:B------:R-:W-:-:S06]  /*137b0*/  FADD.FTZ R38, R175, R38 ;  /* 0x00000026af267221 */ /* 0x000fcc0000010000 */
        /* <DEDUP_REMOVED lines=14> */
[----:B-1----:R-:W-:Y:S01]  /*138a0*/  FADD.FTZ R38, R181, R38 ;  /* 0x00000026b5267221 */ /* 0x002fe20000010000 */
[----:B------:R1:W-:Y:S04]  /*138b0*/  STL.64 [R1+0x2d0], R64 ;  /* 0x0002d04001007387 */ /* 0x0003e80000100a00 */
[----:B------:R1:W-:Y:S01]  /*138c0*/  STL.64 [R1+0x380], R4 ;  /* 0x0003800401007387 */ /* 0x0003e20000100a00 */
[----:B------:R-:W1:Y:S01]  /*138d0*/  MUFU.EX2 R118, R118 ;  /* 0x0000007600767308 */ /* 0x000e620000000800 */
[----:B------:R-:W-:Y:S01]  /*138e0*/  FADD.FTZ R35, R180, R35 ;  /* 0x00000023b4237221 */ /* 0x000fe20000010000 */
[----:B------:R-:W-:Y:S01]  /*138f0*/  FADD.FTZ R38, R119, R38 ;  /* 0x0000002677267221 */ /* 0x000fe20000010000 */
[----:B------:R-:W-:Y:S02]  /*13900*/  STL.64 [R1+0x3f8], R44 ;  /* 0x0003f82c01007387 */ /* 0x000fe40000100a00 */
[----:B------:R-:W-:-:S02]  /*13910*/  FADD.FTZ R35, R90, R35 ;  /* 0x000000235a237221 */ /* 0x000fc40000010000 */
[----:B------:R-:W-:Y:S01]  /*13920*/  STL.64 [R1+0x200], R74 ;  /* 0x0002004a01007387 */ /* 0x000fe20000100a00 */
[----:B0-----:R-:W-:Y:S01]  /*13930*/  FADD.FTZ R43, R183, R38 ;  /* 0x00000026b72b7221 */ /* 0x001fe20000010000 */
[----:B------:R-:W-:Y:S01]  /*13940*/  FADD.FTZ R39, R182, R35 ;  /* 0x00000023b6277221 */ /* 0x000fe20000010000 */
[C---:B-1----:R-:W-:Y:S01]  /*13950*/  FMUL.FTZ R65, R92.reuse, R13 ;  /* 0x0000000d5c417220 */ /* 0x042fe20000410000 */
[----:B------:R-:W-:Y:S01]  /*13960*/  FMUL.FTZ R64, R92, R12 ;  /* 0x0000000c5c407220 */ /* 0x000fe20000410000 */
[----:B------:R-:W-:Y:S01]  /*13970*/  STL.64 [R1+0x210], R76 ;  /* 0x0002104c01007387 */ /* 0x000fe20000100a00 */
[----:B------:R-:W-:Y:S01]  /*13980*/  FADD.FTZ R34, R68, R39 ;  /* 0x0000002744227221 */ /* 0x000fe20000010000 */
[----:B------:R-:W-:Y:S02]  /*13990*/  FADD.FTZ R35, R118, R43 ;  /* 0x0000002b76237221 */ /* 0x000fe40000010000 */
[----:B------:R-:W-:Y:S01]  /*139a0*/  STL.64 [R1+0x220], R78 ;  /* 0x0002204e01007387 */ /* 0x000fe20000100a00 */
[C---:B------:R-:W-:Y:S01]  /*139b0*/  FMUL.FTZ R5, R92.reuse, R15 ;  /* 0x0000000f5c057220 */ /* 0x040fe20000410000 */
[----:B------:R-:W-:-:S02]  /*139c0*/  FMUL.FTZ R4, R92, R14 ;  /* 0x0000000e5c047220 */ /* 0x000fc40000410000 */
[----:B------:R0:W-:Y:S04]  /*139d0*/  STL.64 [R1+0x1e0], R34 ;  /* 0x0001e02201007387 */ /* 0x0001e80000100a00 */
[----:B------:R1:W-:Y:S04]  /*139e0*/  STL.64 [R1+0x280], R48 ;  /* 0x0002803001007387 */ /* 0x0003e80000100a00 */
        /* <DEDUP_REMOVED lines=14> */
[----:B0-----:R-:W3:Y:S04]  /*13ad0*/  LDL.64 R34, [R1+0x208] ;  /* 0x0002080001227983 */ /* 0x001ee80000100a00 */
[----:B------:R-:W3:Y:S04]  /*13ae0*/  LDL.64 R38, [R1+0x218] ;  /* 0x0002180001267983 */ /* 0x000ee80000100a00 */
[----:B------:R-:W3:Y:S04]  /*13af0*/  LDL.64 R42, [R1+0x228] ;  /* 0x00022800012a7983 */ /* 0x000ee80000100a00 */
[----:B------:R-:W3:Y:S04]  /*13b00*/  LDL.64 R44, [R1+0x238] ;  /* 0x00023800012c7983 */ /* 0x000ee80000100a00 */
[----:B-1----:R-:W3:Y:S04]  /*13b10*/  LDL.64 R48, [R1+0x258] ;  /* 0x0002580001307983 */ /* 0x002ee80000100a00 */
        /* <DEDUP_REMOVED lines=22> */
[----:B------:R0:W-:Y:S04]  /*13c80*/  STL.64 [R1+0x2e0], R82 ;  /* 0x0002e05201007387 */ /* 0x0001e80000100a00 */
[----:B0-----:R-:W3:Y:S04]  /*13c90*/  LDL R82, [R1+0x28] ;  /* 0x0000280001527983 */ /* 0x001ee80000100800 */
[----:B------:R0:W-:Y:S04]  /*13ca0*/  STL.64 [R1+0x390], R4 ;  /* 0x0003900401007387 */ /* 0x0001e80000100a00 */
[----:B0-----:R0:W5:Y:S01]  /*13cb0*/  LDL.64 R4, [R1+0x1b8] ;  /* 0x0001b80001047983 */ /* 0x0011620000100a00 */
        /* <DEDUP_REMOVED lines=20> */
[C---:B----4-:R-:W-:Y:S01]  /*13e00*/  FMUL.FTZ R47, R69.reuse, R47 ;  /* 0x0000002f452f7220 */ /* 0x050fe20000410000 */
[C---:B------:R-:W-:Y:S01]  /*13e10*/  FMUL.FTZ R46, R69.reuse, R46 ;  /* 0x0000002e452e7220 */ /* 0x040fe20000410000 */
[C---:B------:R-:W-:Y:S01]  /*13e20*/  FMUL.FTZ R51, R69.reuse, R51 ;  /* 0x0000003345337220 */ /* 0x040fe20000410000 */
[C---:B------:R-:W-:Y:S01]  /*13e30*/  FMUL.FTZ R50, R69.reuse, R50 ;  /* 0x0000003245327220 */ /* 0x040fe20000410000 */
[C---:B------:R-:W-:Y:S01]  /*13e40*/  FMUL.FTZ R59, R69.reuse, R59 ;  /* 0x0000003b453b7220 */ /* 0x040fe20000410000 */
        /* <DEDUP_REMOVED lines=14> */
[----:B------:R0:W-:Y:S04]  /*13f30*/  STL.64 [R1+0x248], R46 ;  /* 0x0002482e01007387 */ /* 0x0001e80000100a00 */
[----:B------:R0:W-:Y:S04]  /*13f40*/  STL.64 [R1+0x268], R50 ;  /* 0x0002683201007387 */ /* 0x0001e80000100a00 */
[----:B------:R0:W-:Y:S04]  /*13f50*/  STL.64 [R1+0x2a8], R58 ;  /* 0x0002a83a01007387 */ /* 0x0001e80000100a00 */
        /* <DEDUP_REMOVED lines=111> */
.L_x_12032:
[----:B------:R-:W-:Y:S05]  /*14650*/  BSYNC B0 ;  /* 0x0000000000007941 */ /* 0x000fea0003800000 */
.L_x_12031:
        /* <DEDUP_REMOVED lines=8> */
.L_x_12034:
[----:B------:R-:W-:Y:S05]  /*146e0*/  BSYNC B0 ;  /* 0x0000000000007941 */ /* 0x000fea0003800000 */
.L_x_12033:
[----:B------:R-:W-:Y:S04]  /*146f0*/  BSSY B0, `(.L_x_12035) ;  /* 0x0000004000007945 */ /* 0x000fe80003800000 */
[----:B-1----:R-:W-:Y:S05]  /*14700*/  @P0 BRA `(.L_x_12036) ;  /* 0x0000000000080947 */ /* 0x002fea0003800000 */
[----:B------:R-:W1:Y:S02]  /*14710*/  SYNCS.PHASECHK.TRANS64.TRYWAIT P0, [R4+URZ], R5 ;  /* 0x00000005040075a7 */ /* 0x000e64000800017f */
[----:B-1----:R-:W-:Y:S05]  /*14720*/  @!P0 BRA `(.L_x_12037) ;  /* 0x0000019800388947 */ /* 0x002fea0003800000 */
.L_x_12036:
[----:B------:R-:W-:Y:S05]  /*14730*/  BSYNC B0 ;  /* 0x0000000000007941 */ /* 0x000fea0003800000 */
.L_x_12035:
[----:B------:R-:W2:Y:S01]  /*14740*/  S2R R137, SR_TID.X ;  /* 0x0000000000897919 */ /* 0x000ea20000002100 */
[----:B------:R-:W3:Y:S04]  /*14750*/  LDL R6, [R1+0x200] ;  /* 0x0002000001067983 */ /* 0x000ee80000100800 */
[----:B------:R-:W4:Y:S04]  /*14760*/  LDL R7, [R1+0x204] ;  /* 0x0002040001077983 */ /* 0x000f280000100800 */
[----:B------:R-:W4:Y:S04]  /*14770*/  LDL R8, [R1+0x208] ;  /* 0x0002080001087983 */ /* 0x000f280000100800 */
[----:B------:R-:W4:Y:S04]  /*14780*/  LDL R9, [R1+0x20c] ;  /* 0x00020c0001097983 */ /* 0x000f280000100800 */
[----:B------:R-:W4:Y:S04]  /*14790*/  LDL R10, [R1+0x210] ;  /* 0x00021000010a7983 */ /* 0x000f280000100800 */
[----:B------:R-:W4:Y:S04]  /*147a0*/  LDL R11, [R1+0x214] ;  /* 0x00021400010b7983 */ /* 0x000f280000100800 */
[----:B------:R-:W4:Y:S01]  /*147b0*/  LDL R12, [R1+0x218] ;  /* 0x00021800010c7983 */ /* 0x000f220000100800 */
[----:B--2---:R-:W-:-:S03]  /*147c0*/  SHF.R.U32.HI R140, RZ, 0x7, R137 ;  /* 0x00000007ff8c7819 */ /* 0x004fc60000011689 */
        /* <DEDUP_REMOVED lines=121> */
[----:B01----:R-:W-:Y:S01]  /*14f60*/  VIADD R4, R140, 0x8 ;  /* 0x000000088c047836 */ /* 0x003fe20000000000 */
[----:B------:R-:W-:Y:S05]  /*14f70*/  WARPSYNC.ALL ;  /* 0x0000000000007948 */ /* 0x000fea0003800000 */
[----:B------:R0:W-:Y:S01]  /*14f80*/  BAR.SYNC.DEFER_BLOCKING R4, 0x100 ;  /* 0x000400040000751d */ /* 0x0001e20000010000 */
[----:B------:R-:W-:-:S02]  /*14f90*/  IMAD.U32 R5, RZ, RZ, UR45 ;  /* 0x0000002dff057e24 */ /* 0x000fc4000f8e00ff */
[----:B0-----:R-:W-:-:S06]  /*14fa0*/  IMAD.U32 R4, RZ, RZ, UR44 ;  /* 0x0000002cff047e24 */ /* 0x001fcc000f8e00ff */
[----:B------:R-:W2:Y:S04]  /*14fb0*/  LD.E.64 R4, desc[UR42][R4.64+0x80] ;  /* 0x0000802a04047980 */ /* 0x000ea8000c101b00 */
[----:B---3--:R0:W-:Y:S04]  /*14fc0*/  STL [R1+0x200], R6 ;  /* 0x0002000601007387 */ /* 0x0081e80000100800 */
[----:B----4-:R1:W-:Y:S04]  /*14fd0*/  STL [R1+0x204], R7 ;  /* 0x0002040701007387 */ /* 0x0103e80000100800 */
[----:B------:R-:W-:Y:S04]  /*14fe0*/  STL [R1+0x208], R8 ;  /* 0x0002080801007387 */ /* 0x000fe80000100800 */
[----:B0-----:R-:W3:Y:S04]  /*14ff0*/  LDL R6, [R1+0x68] ;  /* 0x0000680001067983 */ /* 0x001ee80000100800 */
[----:B-1----:R-:W4:Y:S04]  /*15000*/  LDL R7, [R1+0x1b8] ;  /* 0x0001b80001077983 */ /* 0x002f280000100800 */
        /* <DEDUP_REMOVED lines=158> */
[----:B------:R-:W-:-:S02]  /*159f0*/  ISETP.NE.U32.AND P0, PT, R6, RZ, PT ;  /* 0x000000ff0600720c */ /* 0x000fc40003f05070 */
[----:B------:R-:W-:Y:S02]  /*15a00*/  R2UR UR7, R5 ;  /* 0x00000000050772ca */ /* 0x000fe400000e0000 */
[----:B------:R-:W-:-:S09]  /*15a10*/  R2UR UR6, R4 ;  /* 0x00000000040672ca */ /* 0x000fd200000e0000 */
[----:B------:R-:W-:Y:S01]  /*15a20*/  VOTEU.ANY UP0, P0 ;  /* 0x00000000003f7886 */ /* 0x000fe20000000100 */
[----:B------:R-:W-:Y:S02]  /*15a30*/  VIADD R6, R4, 0x80 ;  /* 0x0000008004067836 */ /* 0x000fe40000000000 */
        /* <DEDUP_REMOVED lines=497> */
.L_x_12039:
[----:B------:R-:W-:Y:S05]  /*17950*/  BSYNC B0 ;  /* 0x0000000000007941 */ /* 0x000fea0003800000 */
.L_x_12038:
        /* <DEDUP_REMOVED lines=9> */
.L_x_12021:
[----:B------:R-:W-:-:S13]  /*179f0*/  ISETP.GE.AND P0, PT, R0, R195, PT ;  /* 0x000000c30000720c */ /* 0x000fda0003f06270 */
[----:B------:R-:W-:Y:S05]  /*17a00*/  @!P0 BRA `(.L_x_12041) ;  /* 0x0000006c00808947 */ /* 0x000fea0003800000 */
.L_x_12070:
[----:B------:R-:W2:Y:S04]  /*17a10*/  LDL R4, [R1+0x1b8] ;  /* 0x0001b80001047983 */ /* 0x000ea80000100800 */
[----:B01----:R-:W3:Y:S01]  /*17a20*/  LDL R2, [R1+0x1c0] ;  /* 0x0001c00001027983 */ /* 0x003ee20000100800 */
        /* <DEDUP_REMOVED lines=20> */
.L_x_12043:
[----:B------:R-:W-:Y:S05]  /*17b70*/  BSYNC B0 ;  /* 0x0000000000007941 */ /* 0x000fea0003800000 */
.L_x_12042:
[----:B------:R-:W-:Y:S02]  /*17b80*/  IMAD.U32 R8, RZ, RZ, UR44 ;  /* 0x0000002cff087e24 */ /* 0x000fe4000f8e00ff */
[----:B------:R-:W-:-:S05]  /*17b90*/  IMAD.U32 R9, RZ, RZ, UR45 ;  /* 0x0000002dff097e24 */ /* 0x000fca000f8e00ff */
        /* <DEDUP_REMOVED lines=14> */
.L_x_12045:
[----:B------:R-:W-:Y:S05]  /*17c80*/  BSYNC B0 ;  /* 0x0000000000007941 */ /* 0x000fea0003800000 */
.L_x_12044:
        /* <DEDUP_REMOVED lines=10> */
.L_x_12047:
[----:B------:R-:W-:Y:S05]  /*17d30*/  BSYNC B0 ;  /* 0x0000000000007941 */ /* 0x000fea0003800000 */
.L_x_12046:
[----:B-----5:R-:W2:Y:S04]  /*17d40*/  LDL R11, [R1+0x1b8] ;  /* 0x0001b800010b7983 */ /* 0x020ea80000100800 */
[----:B------:R-:W2:Y:S01]  /*17d50*/  LDL.64 R2, [R1+0x78] ;  /* 0x0000780001027983 */ /* 0x000ea20000100a00 */
[----:B------:R-:W-:Y:S05]  /*17d60*/  WARPSYNC.ALL ;  /* 0x0000000000007948 */ /* 0x000fea0003800000 */
[----:B------:R-:W3:Y:S04]  /*17d70*/  LDL.64 R12, [R1+0x70] ;  /* 0x00007000010c7983 */ /* 0x000ee80000100a00 */
[----:B0-----:R-:W4:Y:S04]  /*17d80*/  LDL.64 R4, [R1+0x70] ;  /* 0x0000700001047983 */ /* 0x001f280000100a00 */
[----:B------:R-:W4:Y:S01]  /*17d90*/  LDL.64 R6, [R1+0x70] ;  /* 0x0000700001067983 */ /* 0x000f220000100a00 */
[----:B--2---:R-:W-:-:S03]  /*17da0*/  IMAD R2, R11, 0x300, R2 ;  /* 0x000003000b027824 */ /* 0x004fc600078e0202 */
[----:B------:R-:W2:Y:S01]  /*17db0*/  LDL.64 R8, [R1+0x70] ;  /* 0x0000700001087983 */ /* 0x000ea20000100a00 */
[----:B------:R-:W-:Y:S01]  /*17dc0*/  R2UR UR7, R3 ;  /* 0x00000000030772ca */ /* 0x000fe200000e0000 */
[----:B------:R-:W-:Y:S01]  /*17dd0*/  WARPGROUP.ARRIVE ;  /* 0x00000000000079c5 */ /* 0x000fe20000000000 */
[C---:B------:R-:W-:Y:S01]  /*17de0*/  R2UR UR6, R2.reuse ;  /* 0x00000000020672ca */ /* 0x040fe200000e0000 */
[----:B------:R-:W-:-:S04]  /*17df0*/  VIADD R10, R2, 0x2 ;  /* 0x00000002020a7836 */ /* 0x000fc80000000000 */
[----:B------:R-:W0:Y:S01]  /*17e00*/  S2R R14, SR_TID.X ;  /* 0x00000000000e7919 */ /* 0x000e220000002100 */
[----:B------:R-:W-:Y:S01]  /*17e10*/  IMAD.MOV.U32 R11, RZ, RZ, R3 ;  /* 0x000000ffff0b7224 */ /* 0x000fe200078e0003 */
[----:B------:R1:W-:Y:S01]  /*17e20*/  STL [R1+0x60], RZ ;  /* 0x000060ff01007387 */ /* 0x0003e20000100800 */
[----:B0-----:R-:W-:Y:S02]  /*17e30*/  SHF.R.U32.HI R14, RZ, 0x7, R14 ;  /* 0x00000007ff0e7819 */ /* 0x001fe4000001160e */
[----:B---3--:R-:W-:Y:S02]  /*17e40*/  R2UR UR4, R12 ;  /* 0x000000000c0472ca */ /* 0x008fe400000e0000 */
[----:B------:R-:W-:Y:S01]  /*17e50*/  R2UR UR5, R13 ;  /* 0x000000000d0572ca */ /* 0x000fe200000e0000 */
[----:B----4-:R-:W-:Y:S02]  /*17e60*/  VIADD R4, R4, 0x2 ;  /* 0x0000000204047836 */ /* 0x010fe40000000000 */
[----:B------:R-:W-:-:S02]  /*17e70*/  VIADD R6, R6, 0x4 ;  /* 0x0000000406067836 */ /* 0x000fc40000000000 */
        /* <DEDUP_REMOVED lines=12> */
[----:B------:R-:W-:Y:S01]  /*17f40*/  R2UR UR6, R4 ;  /* 0x00000000040672ca */ /* 0x000fe200000e0000 */
[----:B------:R-:W-:Y:S01]  /*17f50*/  IMAD.U32 R4, RZ, RZ, UR44 ;  /* 0x0000002cff047e24 */ /* 0x000fe2000f8e00ff */
[----:B------:R-:W-:Y:S01]  /*17f60*/  R2UR UR7, R5 ;  /* 0x00000000050772ca */ /* 0x000fe200000e0000 */
[----:B------:R-:W-:Y:S01]  /*17f70*/  IMAD.U32 R5, RZ, RZ, UR45 ;  /* 0x0000002dff057e24 */ /* 0x000fe2000f8e00ff */
[----:B------:R-:W-:Y:S02]  /*17f80*/  R2UR UR4, R6 ;  /* 0x00000000060472ca */ /* 0x000fe400000e0000 */
[----:B------:R-:W-:Y:S02]  /*17f90*/  R2UR UR5, R7 ;  /* 0x00000000070572ca */ /* 0x000fe400000e0000 */
[----:B------:R-:W-:Y:S01]  /*17fa0*/  IADD3 R7, -R14, 0xb, RZ ;  /* 0x0000000b0e077810 */ /* 0x000fe20007ffe1ff */
[----:B------:R-:W-:-:S02]  /*17fb0*/  WARPGROUP.DEPBAR.LE gsb0, 0x0 ;  /* 0x00008000000079c5 */ /* 0x000fc40000010000 */
[----:B------:R-:W-:-:S08]  /*17fc0*/  WARPGROUP.ARRIVE ;  /* 0x00000000000079c5 */ /* 0x000fd00000000000 */
[----:B------:R-:W-:Y:S01]  /*17fd0*/  HGMMA.64x96x16.F32 R24, gdesc[UR4], R24, gsb0 ;  /* 0x01600000041879f0 */ /* 0x000fe20008000818 */
[----:B------:R-:W-:Y:S01]  /*17fe0*/  R2UR UR6, R2 ;  /* 0x00000000020672ca */ /* 0x000fe200000e0000 */
[----:B------:R-:W-:Y:S01]  /*17ff0*/  IMAD.MOV.U32 R2, RZ, RZ, 0x1 ;  /* 0x00000001ff027424 */ /* 0x000fe200078e00ff */
[----:B------:R-:W-:Y:S02]  /*18000*/  R2UR UR7, R3 ;  /* 0x00000000030772ca */ /* 0x000fe400000e0000 */
[----:B------:R-:W-:Y:S01]  /*18010*/  R2UR UR4, R8 ;  /* 0x00000000080472ca */ /* 0x000fe200000e0000 */
[----:B------:R1:W5:Y:S01]  /*18020*/  LDL R3, [R1+0x1b8] ;  /* 0x0001b80001037983 */ /* 0x0003620000100800 */
[----:B------:R-:W-:-:S03]  /*18030*/  R2UR UR5, R9 ;  /* 0x00000000090572ca */ /* 0x000fc600000e0000 */
[----:B------:R1:W-:Y:S04]  /*18040*/  STL [R1+0x60], R2 ;  /* 0x0000600201007387 */ /* 0x0003e80000100800 */
[----:B------:R1:W-:Y:S04]  /*18050*/  STL [R1+0x60], R2 ;  /* 0x0000600201007387 */ /* 0x0003e80000100800 */
[----:B------:R1:W-:Y:S04]  /*18060*/  STL [R1+0x60], R2 ;  /* 0x0000600201007387 */ /* 0x0003e80000100800 */
[----:B------:R1:W-:Y:S01]  /*18070*/  STL [R1+0x60], R2 ;  /* 0x0000600201007387 */ /* 0x0003e20000100800 */
[----:B------:R-:W-:-:S02]  /*18080*/  WARPGROUP.DEPBAR.LE gsb0, 0x0 ;  /* 0x00008000000079c5 */ /* 0x000fc40000010000 */
[----:B------:R-:W-:-:S06]  /*18090*/  WARPGROUP.ARRIVE ;  /* 0x00000000000079c5 */ /* 0x000fcc0000000000 */
        /* <DEDUP_REMOVED lines=9> */
.L_x_12050:
[----:B------:R-:W-:Y:S05]  /*18130*/  BSYNC B0 ;  /* 0x0000000000007941 */ /* 0x000fea0003800000 */
.L_x_12049:
[----:B------:R-:W-:Y:S02]  /*18140*/  IMAD.U32 R4, RZ, RZ, UR44 ;  /* 0x0000002cff047e24 */ /* 0x000fe4000f8e00ff */
[----:B------:R-:W-:Y:S01]  /*18150*/  IMAD.U32 R5, RZ, RZ, UR45 ;  /* 0x0000002dff057e24 */ /* 0x000fe2000f8e00ff */
[----:B------:R-:W-:-:S05]  /*18160*/  MOV R6, UR44 ;  /* 0x0000002c00067c02 */ /* 0x000fca0008000f00 */
[----:B------:R-:W2:Y:S01]  /*18170*/  LD.E.64 R4, desc[UR42][R4.64+0x20] ;  /* 0x0000202a04047980 */ /* 0x000ea2000c101b00 */
[----:B------:R-:W-:-:S05]  /*18180*/  IMAD.U32 R7, RZ, RZ, UR45 ;  /* 0x0000002dff077e24 */ /* 0x000fca000f8e00ff */
[----:B------:R-:W3:Y:S01]  /*18190*/  LD.E R6, desc[UR42][R6.64+0xc] ;  /* 0x00000c2a06067980 */ /* 0x000ee2000c101900 */
[----:B--2---:R-:W-:-:S05]  /*181a0*/  MOV R8, R4 ;  /* 0x0000000400087202 */ /* 0x004fca0000000f00 */
[----:B-----5:R-:W-:-:S05]  /*181b0*/  IMAD R3, R3, 0x8, R8 ;  /* 0x0000000803037824 */ /* 0x020fca00078e0208 */
[----:B---3--:R-:W-:-:S04]  /*181c0*/  PRMT R3, R6, 0x654, R3 ;  /* 0x0000065406037816 */ /* 0x008fc80000000003 */
[----:B------:R0:W-:Y:S01]  /*181d0*/  SYNCS.ARRIVE.TRANS64.RED.A1T0 RZ, [R3+URZ], RZ ;  /* 0x000000ff03ff79a7 */ /* 0x0001e2000810043f */
[----:B------:R-:W0:Y:S04]  /*181e0*/  LDL R76, [R1+0x10c] ;  /* 0x00010c00014c7983 */ /* 0x000e280000100800 */
[----:B------:R-:W2:Y:S04]  /*181f0*/  LDL R74, [R1+0x50] ;  /* 0x00005000014a7983 */ /* 0x000ea80000100800 */
[----:B------:R-:W3:Y:S04]  /*18200*/  LDL.64 R12, [R1+0x130] ;  /* 0x00013000010c7983 */ /* 0x000ee80000100a00 */
[----:B------:R-:W4:Y:S04]  /*18210*/  LDL R75, [R1+0x138] ;  /* 0x00013800014b7983 */ /* 0x000f280000100800 */
[----:B------:R-:W4:Y:S04]  /*18220*/  LDL.128 R8, [R1+0x120] ;  /* 0x0001200001087983 */ /* 0x000f280000100c00 */
[----:B------:R-:W4:Y:S01]  /*18230*/  LDL.128 R4, [R1+0x110] ;  /* 0x0001100001047983 */ /* 0x000f220000100c00 */
[----:B------:R-:W-:Y:S01]  /*18240*/  BSSY B0, `(.L_x_12051) ;  /* 0x0000040000007945 */ /* 0x000fe20003800000 */
[----:B0-----:R-:W-:-:S04]  /*18250*/  SHF.R.S32.HI R3, RZ, 0x1f, R76 ;  /* 0x0000001fff037819 */ /* 0x001fc8000001144c */
        /* <DEDUP_REMOVED lines=16> */
[----:B--2---:R-:W-:Y:S01]  /*18360*/  IMAD R74, R74, 0x8, R3 ;  /* 0x000000084a4a7824 */ /* 0x004fe200078e0203 */
[----:B------:R-:W-:Y:S01]  /*18370*/  LEA.HI R3, R79, R79, RZ, 0x1 ;  /* 0x0000004f4f037211 */ /* 0x000fe200078f08ff */
[----:B------:R-:W-:Y:S01]  /*18380*/  IMAD.IADD R73, R72, 0x1, -R73 ;  /* 0x0000000148497824 */ /* 0x000fe200078e0a49 */
[----:B------:R-:W-:-:S02]  /*18390*/  LOP3.LUT R14, R14, 0x3fffffe, RZ, 0xc0, !PT ;  /* 0x03fffffe0e0e7812 */ /* 0x000fc400078ec0ff */
[----:B------:R-:W-:Y:S01]  /*183a0*/  LOP3.LUT R20, R3, 0x1ffffffe, RZ, 0xc0, !PT ;  /* 0x1ffffffe03147812 */ /* 0x000fe200078ec0ff */
[----:B------:R-:W-:Y:S01]  /*183b0*/  IMAD.U32 R73, R74, 0x10, R73 ;  /* 0x000000104a497824 */ /* 0x000fe200078e0049 */
[----:B---3--:R-:W-:Y:S01]  /*183c0*/  ISETP.NE.AND P0, PT, R12, 0x1, PT ;  /* 0x000000010c00780c */ /* 0x008fe20003f05270 */
[----:B------:R-:W-:Y:S02]  /*183d0*/  IMAD.IADD R14, R77, 0x1, -R14 ;  /* 0x000000014d0e7824 */ /* 0x000fe400078e0a0e */
[----:B------:R-:W-:Y:S02]  /*183e0*/  IMAD.IADD R20, R79, 0x1, -R20 ;  /* 0x000000014f147824 */ /* 0x000fe400078e0a14 */
[----:B------:R-:W-:-:S04]  /*183f0*/  IMAD R73, R14, 0x40, R73 ;  /* 0x000000400e497824 */ /* 0x000fc800078e0249 */
[----:B------:R-:W-:-:S04]  /*18400*/  IMAD R20, R20, 0x8, R73 ;  /* 0x0000000814147824 */ /* 0x000fc800078e0249 */
[----:B------:R-:W-:-:S05]  /*18410*/  @P0 IMAD.HI.U32 R12, R20, R13, RZ ;  /* 0x0000000d140c0227 */ /* 0x000fca00078e00ff */
[----:B----4-:R-:W-:Y:S01]  /*18420*/  @P0 SHF.R.U32.HI R20, RZ, R75, R12 ;  /* 0x0000004bff140219 */ /* 0x010fe2000001160c */
        /* <DEDUP_REMOVED lines=26> */
.L_x_12054:
[----:B------:R-:W-:-:S13]  /*185d0*/  ISETP.NE.AND P0, PT, R9, 0x1, PT ;  /* 0x000000010900780c */ /* 0x000fda0003f05270 */
[----:B------:R-:W-:-:S05]  /*185e0*/  @P0 IMAD.HI.U32 R8, R7, R10, RZ ;  /* 0x0000000a07080227 */ /* 0x000fca00078e00ff */
[----:B------:R-:W-:-:S07]  /*185f0*/  @P0 SHF.R.U32.HI R7, RZ, R11, R8 ;  /* 0x0000000bff070219 */ /* 0x000fce0000011608 */
.L_x_12055:
[----:B------:R-:W-:Y:S05]  /*18600*/  BSYNC B1 ;  /* 0x0000000000017941 */ /* 0x000fea0003800000 */
.L_x_12053:
[----:B------:R-:W-:-:S05]  /*18610*/  IMAD R8, R7, R9, R74 ;  /* 0x0000000907087224 */ /* 0x000fca00078e024a */
[----:B------:R-:W-:Y:S02]  /*18620*/  VIMNMX R3, R3, R8, !PT ;  /* 0x0000000803037248 */ /* 0x000fe40007fe0100 */
[----:B------:R-:W-:-:S07]  /*18630*/  VIADDMNMX R6, R8, R9, R6, PT ;  /* 0x0000000908067246 */ /* 0x000fce0003800106 */
.L_x_12052:
[----:B------:R-:W-:Y:S05]  /*18640*/  BSYNC B0 ;  /* 0x0000000000007941 */ /* 0x000fea0003800000 */
.L_x_12051:
[C---:B------:R-:W-:Y:S01]  /*18650*/  ISETP.GE.AND P0, PT, R72.reuse, 0x2, PT ;  /* 0x000000024800780c */ /* 0x040fe20003f06270 */
[----:B------:R-:W-:Y:S01]  /*18660*/  BSSY B0, `(.L_x_12056) ;  /* 0x0000088000007945 */ /* 0x000fe20003800000 */
[C---:B------:R-:W-:Y:S02]  /*18670*/  ISETP.GE.AND P4, PT, R72.reuse, 0xa, PT ;  /* 0x0000000a4800780c */ /* 0x040fe40003f86270 */
        /* <DEDUP_REMOVED lines=109> */
[----:B------:R-:W-:Y:S02]  /*18d50*/  ISETP.GT.AND P6, PT, R3, 0x59, !P6 ;  /* 0x000000590300780c */ /* 0x000fe400077c4270 */
[----:B------:R-:W0:Y:S02]  /*18d60*/  SHFL.IDX PT, R3, R20, 0x1, 0x1c1f ;  /* 0x003c1f0014037f89 */ /* 0x000e2400000e0000 */
[----:B------:R-:W-:-:S04]  /*18d70*/  ISETP.LT.OR P6, PT, R6, 0x5a, P6 ;  /* 0x0000005a0600780c */ /* 0x000fc800037c1670 */
[----:B------:R-:W-:Y:S02]  /*18d80*/  FSEL R29, R69, -INF , !P6 ;  /* 0xff800000451d7808 */ /* 0x000fe40007000000 */
[----:B------:R-:W-:Y:S01]  /*18d90*/  ISETP.GE.AND P6, PT, R9, 0x1, PT ;  /* 0x000000010900780c */ /* 0x000fe20003fc6270 */
[--C-:B0-----:R-:W-:Y:S02]  /*18da0*/  IMAD.IADD R6, R14, 0x1, R3.reuse ;  /* 0x000000010e067824 */ /* 0x101fe400078e0203 */
[----:B------:R-:W-:-:S10]  /*18db0*/  IMAD.IADD R8, R12, 0x1, R3 ;  /* 0x000000010c087824 */ /* 0x000fd400078e0203 */
        /* <DEDUP_REMOVED lines=11> */
.L_x_12059:
[----:B------:R-:W-:-:S13]  /*18e70*/  ISETP.NE.AND P6, PT, R9, 0x1, PT ;  /* 0x000000010900780c */ /* 0x000fda0003fc5270 */
[----:B------:R-:W-:-:S05]  /*18e80*/  @P6 IMAD.HI.U32 R10, R4, R10, RZ ;  /* 0x0000000a040a6227 */ /* 0x000fca00078e00ff */
[----:B------:R-:W-:-:S07]  /*18e90*/  @P6 SHF.R.U32.HI R4, RZ, R11, R10 ;  /* 0x0000000bff046219 */ /* 0x000fce000001160a */
.L_x_12060:
[----:B------:R-:W-:Y:S05]  /*18ea0*/  BSYNC B1 ;  /* 0x0000000000017941 */ /* 0x000fea0003800000 */
.L_x_12058:
[----:B------:R-:W-:-:S05]  /*18eb0*/  IMAD R3, R4, R9, R74 ;  /* 0x0000000904037224 */ /* 0x000fca00078e024a */
[----:B------:R-:W-:Y:S02]  /*18ec0*/  VIADDMNMX R6, R3, R9, R6, PT ;  /* 0x0000000903067246 */ /* 0x000fe40003800106 */
[----:B------:R-:W-:-:S07]  /*18ed0*/  VIMNMX R8, R8, R3, !PT ;  /* 0x0000000308087248 */ /* 0x000fce0007fe0100 */
.L_x_12057:
[----:B------:R-:W-:Y:S05]  /*18ee0*/  BSYNC B0 ;  /* 0x0000000000007941 */ /* 0x000fea0003800000 */
.L_x_12056:
[C---:B------:R-:W-:Y:S01]  /*18ef0*/  ISETP.GT.AND P0, PT, R8.reuse, 0x1, !P0 ;  /* 0x000000010800780c */ /* 0x040fe20004704270 */
[----:B------:R-:W2:Y:S01]  /*18f00*/  LDL R111, [R1+0x1f0] ;  /* 0x0001f000016f7983 */ /* 0x000ea20000100800 */
[----:B------:R-:W-:Y:S02]  /*18f10*/  ISETP.GT.AND P1, PT, R8, 0x8, !P1 ;  /* 0x000000080800780c */ /* 0x000fe40004f24270 */
[C---:B------:R-:W-:Y:S01]  /*18f20*/  ISETP.LT.OR P0, PT, R6.reuse, 0x2, P0 ;  /* 0x000000020600780c */ /* 0x040fe20000701670 */
[----:B------:R-:W3:Y:S01]  /*18f30*/  LDL.64 R64, [R1+0x210] ;  /* 0x0002100001407983 */ /* 0x000ee20000100a00 */
[----:B------:R-:W-:Y:S02]  /*18f40*/  ISETP.LT.OR P1, PT, R6, 0x9, P1 ;  /* 0x000000090600780c */ /* 0x000fe40000f21670 */
[----:B------:R-:W-:Y:S01]  /*18f50*/  FSEL R27, R27, -INF , !P0 ;  /* 0xff8000001b1b7808 */ /* 0x000fe20004000000 */
[----:B------:R-:W4:Y:S01]  /*18f60*/  LDL.64 R68, [R1+0x3f0] ;  /* 0x0003f00001447983 */ /* 0x000f220000100a00 */
[----:B------:R-:W-:-:S02]  /*18f70*/  ISETP.NE.AND P0, PT, R73, RZ, PT ;  /* 0x000000ff4900720c */ /* 0x000fc40003f05270 */
[----:B------:R-:W-:Y:S01]  /*18f80*/  FSEL R95, R30, -INF , !P1 ;  /* 0xff8000001e5f7808 */ /* 0x000fe20004800000 */
[----:B------:R-:W2:Y:S01]  /*18f90*/  LDL.64 R72, [R1+0x1d0] ;  /* 0x0001d00001487983 */ /* 0x000ea20000100a00 */
[----:B------:R-:W-:Y:S02]  /*18fa0*/  ISETP.GT.AND P0, PT, R8, 0x9, !P0 ;  /* 0x000000090800780c */ /* 0x000fe40004704270 */
[----:B------:R-:W-:Y:S02]  /*18fb0*/  ISETP.NE.AND P1, PT, R77, RZ, PT ;  /* 0x000000ff4d00720c */ /* 0x000fe40003f25270 */
[----:B------:R-:W-:Y:S02]  /*18fc0*/  ISETP.LT.OR P0, PT, R6, 0xa, P0 ;  /* 0x0000000a0600780c */ /* 0x000fe40000701670 */
[----:B------:R-:W-:Y:S02]  /*18fd0*/  ISETP.NE.AND P6, PT, R36, RZ, PT ;  /* 0x000000ff2400720c */ /* 0x000fe40003fc5270 */
[----:B------:R-:W-:-:S02]  /*18fe0*/  FSEL R80, R31, -INF , !P0 ;  /* 0xff8000001f507808 */ /* 0x000fc40004000000 */
        /* <DEDUP_REMOVED lines=8> */
[----:B------:R-:W-:Y:S01]  /*19070*/  ISETP.GT.AND P0, PT, R8, 0x18, !P1 ;  /* 0x000000180800780c */ /* 0x000fe20004f04270 */
[----:B------:R-:W4:Y:S01]  /*19080*/  LDL.64 R34, [R1+0x2f0] ;  /* 0x0002f00001227983 */ /* 0x000f220000100a00 */
        /* <DEDUP_REMOVED lines=8> */
[----:B------:R-:W4:Y:S03]  /*19110*/  LDL.64 R38, [R1+0x2c0] ;  /* 0x0002c00001267983 */ /* 0x000f260000100a00 */
        /* <DEDUP_REMOVED lines=38> */
[----:B------:R-:W-:Y:S02]  /*19380*/  ISETP.GT.AND P0, PT, R8, 0x41, !P1 ;  /* 0x000000410800780c */ /* 0x000fe40004f04270 */
[----:B------:R-:W-:Y:S02]  /*19390*/  ISETP.NE.AND P1, PT, R86, RZ, PT ;  /* 0x000000ff5600720c */ /* 0x000fe40003f25270 */
[----:B------:R-:W-:-:S04]  /*193a0*/  ISETP.LT.OR P0, PT, R6, 0x42, P0 ;  /* 0x000000420600780c */ /* 0x000fc80000701670 */
[----:B------:R-:W-:Y:S02]  /*193b0*/  FSEL R98, R59, -INF , !P0 ;  /* 0xff8000003b627808 */ /* 0x000fe40004000000 */
[C---:B------:R-:W-:Y:S01]  /*193c0*/  ISETP.GT.AND P0, PT, R8.reuse, RZ, !P6 ;  /* 0x000000ff0800720c */ /* 0x040fe20007704270 */
[----:B------:R-:W4:Y:S01]  /*193d0*/  LDL.64 R58, [R1+0x340] ;  /* 0x00034000013a7983 */ /* 0x000f220000100a00 */
[----:B------:R-:W-:Y:S02]  /*193e0*/  ISETP.GT.AND P2, PT, R8, 0x49, !P2 ;  /* 0x000000490800780c */ /* 0x000fe40005744270 */
[----:B------:R-:W-:Y:S02]  /*193f0*/  ISETP.LT.OR P0, PT, R6, 0x1, P0 ;  /* 0x000000010600780c */ /* 0x000fe40000701670 */
[----:B------:R-:W-:Y:S02]  /*19400*/  ISETP.GT.AND P3, PT, R8, 0x50, !P3 ;  /* 0x000000500800780c */ /* 0x000fe40005f64270 */
[----:B------:R-:W-:-:S02]  /*19410*/  FSEL R49, R26, -INF , !P0 ;  /* 0xff8000001a317808 */ /* 0x000fc40004000000 */
[----:B--2---:R-:W-:Y:S02]  /*19420*/  FMNMX.FTZ R4, R61, R72, !PT ;  /* 0x000000483d047209 */ /* 0x004fe40007810000 */
[----:B------:R-:W-:Y:S02]  /*19430*/  ISETP.GT.AND P4, PT, R8, 0x51, !P4 ;  /* 0x000000510800780c */ /* 0x000fe40006784270 */
        /* <DEDUP_REMOVED lines=31> */
[----:B------:R-:W-:-:S04]  /*19630*/  FMNMX.FTZ R10, R90, R5, !PT ;  /* 0x000000055a0a7209 */ /* 0x000fc80007810000 */
        /* <DEDUP_REMOVED lines=12> */
[----:B------:R-:W-:Y:S02]  /*19700*/  FMNMX.FTZ R4, R28, R9, !PT ;  /* 0x000000091c047209 */ /* 0x000fe40007810000 */
[----:B------:R-:W-:Y:S02]  /*19710*/  ISETP.LT.OR P3, PT, R6, 0x51, P3 ;  /* 0x000000510600780c */ /* 0x000fe40001f61670 */
[----:B------:R-:W-:Y:S02]  /*19720*/  FSEL R108, R63, -INF , !P2 ;  /* 0xff8000003f6c7808 */ /* 0x000fe40005000000 */
[----:B------:R-:W-:Y:S01]  /*19730*/  FMNMX.FTZ R5, R99, R10, !PT ;  /* 0x0000000a63057209 */ /* 0x000fe20007810000 */
[----:B------:R-:W2:Y:S01]  /*19740*/  LDL.64 R62, [R1+0x200] ;  /* 0x00020000013e7983 */ /* 0x000ea20000100a00 */
[----:B------:R-:W-:-:S02]  /*19750*/  FMNMX.FTZ R4, R29, R4, !PT ;  /* 0x000000041d047209 */ /* 0x000fc40007810000 */
[----:B------:R-:W-:Y:S02]  /*19760*/  ISETP.GT.AND P5, PT, R8, 0x58, !P5 ;  /* 0x000000580800780c */ /* 0x000fe40006fa4270 */
[----:B------:R-:W-:Y:S02]  /*19770*/  ISETP.LT.OR P4, PT, R6, 0x52, P4 ;  /* 0x000000520600780c */ /* 0x000fe40002781670 */
[----:B------:R-:W-:Y:S02]  /*19780*/  FSEL R109, R66, -INF , !P3 ;  /* 0xff800000426d7808 */ /* 0x000fe40005800000 */
[----:B------:R-:W-:Y:S01]  /*19790*/  FMNMX.FTZ R10, R108, R5, !PT ;  /* 0x000000056c0a7209 */ /* 0x000fe20007810000 */
[----:B------:R-:W0:Y:S01]  /*197a0*/  SHFL.BFLY PT, R9, R4, 0x2, 0x1f ;  /* 0x0c401f0004097f89 */ /* 0x000e2200000e0000 */
[----:B------:R-:W-:Y:S02]  /*197b0*/  ISETP.GT.AND P0, PT, R8, 0x59, !P6 ;  /* 0x000000590800780c */ /* 0x000fe40007704270 */
[----:B------:R-:W-:-:S02]  /*197c0*/  ISETP.LT.OR P5, PT, R6, 0x59, P5 ;  /* 0x000000590600780c */ /* 0x000fc40002fa1670 */
[----:B------:R-:W-:Y:S02]  /*197d0*/  FSEL R110, R67, -INF , !P4 ;  /* 0xff800000436e7808 */ /* 0x000fe40006000000 */
[----:B------:R-:W-:Y:S01]  /*197e0*/  FMNMX.FTZ R5, R109, R10, !PT ;  /* 0x0000000a6d057209 */ /* 0x000fe20007810000 */
[----:B------:R-:W3:Y:S01]  /*197f0*/  LDL.64 R66, [R1+0x1e0] ;  /* 0x0001e00001427983 */ /* 0x000ee20000100a00 */
[----:B------:R-:W-:Y:S02]  /*19800*/  ISETP.LT.OR P0, PT, R6, 0x5a, P0 ;  /* 0x0000005a0600780c */ /* 0x000fe40000701670 */
[----:B------:R-:W-:Y:S01]  /*19810*/  FSEL R70, R70, -INF , !P5 ;  /* 0xff80000046467808 */ /* 0x000fe20006800000 */
[----:B------:R-:W4:Y:S01]  /*19820*/  LDL.64 R10, [R1+0x3f8] ;  /* 0x0003f800010a7983 */ /* 0x000f220000100a00 */
[----:B------:R-:W-:Y:S02]  /*19830*/  FMNMX.FTZ R5, R110, R5, !PT ;  /* 0x000000056e057209 */ /* 0x000fe40007810000 */
[----:B------:R-:W-:-:S02]  /*19840*/  FSEL R71, R71, -INF , !P0 ;  /* 0xff80000047477808 */ /* 0x000fc40004000000 */
[----:B------:R-:W-:-:S04]  /*19850*/  FMNMX.FTZ R6, R70, R5, !PT ;  /* 0x0000000546067209 */ /* 0x000fc80007810000 */
[----:B------:R-:W-:-:S05]  /*19860*/  FMNMX.FTZ R5, R71, R6, !PT ;  /* 0x0000000647057209 */ /* 0x000fca0007810000 */
[----:B------:R1:W-:Y:S04]  /*19870*/  STL.64 [R1+0x1d0], R4 ;  /* 0x0001d00401007387 */ /* 0x0003e80000100a00 */
[----:B------:R-:W2:Y:S01]  /*19880*/  LDL R30, [R1+0x1d4] ;  /* 0x0001d400011e7983 */ /* 0x000ea20000100800 */
[----:B0-----:R-:W-:-:S05]  /*19890*/  FMNMX.FTZ R9, R4, R9, !PT ;  /* 0x0000000904097209 */ /* 0x001fca0007810000 */
[----:B------:R-:W0:Y:S04]  /*198a0*/  SHFL.BFLY PT, R12, R9, 0x1, 0x1f ;  /* 0x0c201f00090c7f89 */ /* 0x000e2800000e0000 */
[----:B-1----:R-:W4:Y:S01]  /*198b0*/  LDL.64 R4, [R1+0x220] ;  /* 0x0002200001047983 */ /* 0x002f220000100a00 */
[----:B0-----:R-:W-:-:S03]  /*198c0*/  FMNMX.FTZ R6, R9, R12, !PT ;  /* 0x0000000c09067209 */ /* 0x001fc60007810000 */
[----:B------:R-:W4:Y:S04]  /*198d0*/  LDL.64 R8, [R1+0x240] ;  /* 0x0002400001087983 */ /* 0x000f280000100a00 */
[----:B------:R-:W-:Y:S04]  /*198e0*/  STL [R1+0x1d0], R6 ;  /* 0x0001d00601007387 */ /* 0x000fe80000100800 */
[----:B------:R-:W3:Y:S04]  /*198f0*/  LDL R48, [R1+0x1d0] ;  /* 0x0001d00001307983 */ /* 0x000ee80000100800 */
[----:B--2---:R-:W0:Y:S02]  /*19900*/  SHFL.BFLY PT, R31, R30, 0x2, 0x1f ;  /* 0x0c401f001e1f7f89 */ /* 0x004e2400000e0000 */
[----:B0-----:R-:W-:-:S02]  /*19910*/  FMNMX.FTZ R92, R31, R30, !PT ;  /* 0x0000001e1f5c7209 */ /* 0x001fc40007810000 */
[----:B------:R-:W2:Y:S04]  /*19920*/  LDL.64 R30, [R1+0x2d0] ;  /* 0x0002d000011e7983 */ /* 0x000ea80000100a00 */
[----:B------:R-:W0:Y:S01]  /*19930*/  SHFL.BFLY PT, R51, R92, 0x1, 0x1f ;  /* 0x0c201f005c337f89 */ /* 0x000e2200000e0000 */
[----:B---3--:R-:W-:Y:S01]  /*19940*/  FMUL.FTZ R26, R111, R48 ;  /* 0x000000306f1a7220 */ /* 0x008fe20000410000 */
[----:B------:R-:W-:-:S04]  /*19950*/  FSETP.NEU.FTZ.AND P0, PT, R48, -INF , PT ;  /* 0xff8000003000780b */ /* 0x000fc80003f1d000 */
[----:B------:R-:W-:-:S05]  /*19960*/  FSEL R26, R26, RZ, P0 ;  /* 0x000000ff1a1a7208 */ /* 0x000fca0000000000 */
[-CC-:B------:R-:W-:Y:S01]  /*19970*/  FFMA.FTZ R84, R53, R111.reuse, -R26.reuse ;  /* 0x0000006f35547223 */ /* 0x180fe2000001081a */
[----:B------:R-:W-:Y:S01]  /*19980*/  FSEL R53, R48, RZ, P0 ;  /* 0x000000ff30357208 */ /* 0x000fe20000000000 */
        /* <DEDUP_REMOVED lines=25> */
[CC--:B------:R-:W-:Y:S01]  /*19b20*/  FMUL.FTZ R26, R92.reuse, R111.reuse ;  /* 0x0000006f5c1a7220 */ /* 0x0c0fe20000410000 */
[----:B------:R-:W-:Y:S01]  /*19b30*/  FSETP.NEU.FTZ.AND P0, PT, R92, -INF , PT ;  /* 0xff8000005c00780b */ /* 0x000fe20003f1d000 */
[----:B------:R-:W3:Y:S01]  /*19b40*/  LDL.64 R60, [R1+0x280] ;  /* 0x00028000013c7983 */ /* 0x000ee20000100a00 */
[----:B------:R-:W-:-:S02]  /*19b50*/  FMUL.FTZ R107, R72, R111 ;  /* 0x0000006f486b7220 */ /* 0x000fc40000410000 */
[----:B------:R-:W-:Y:S01]  /*19b60*/  FSEL R72, R26, RZ, P0 ;  /* 0x000000ff1a487208 */ /* 0x000fe20000000000 */
[----:B------:R-:W4:Y:S04]  /*19b70*/  LDL.64 R36, [R1+0x2b0] ;  /* 0x0002b00001247983 */ /* 0x000f280000100a00 */
        /* <DEDUP_REMOVED lines=14> */
[----:B------:R-:W-:-:S03]  /*19c60*/  FFMA.FTZ R153, R27, R111, -R72 ;  /* 0x0000006f1b997223 */ /* 0x000fc60000010848 */
[----:B------:R-:W2:Y:S01]  /*19c70*/  LDL.64 R26, [R1+0x390] ;  /* 0x00039000011a7983 */ /* 0x000ea20000100a00 */
[-CC-:B------:R-:W-:Y:S01]  /*19c80*/  FFMA.FTZ R102, R91, R111.reuse, -R72.reuse ;  /* 0x0000006f5b667223 */ /* 0x180fe20000010848 */
[-CC-:B------:R-:W-:Y:S02]  /*19c90*/  FFMA.FTZ R101, R90, R111.reuse, -R72.reuse ;  /* 0x0000006f5a657223 */ /* 0x180fe40000010848 */
[----:B------:R-:W2:Y:S01]  /*19ca0*/  LDL.64 R90, [R1+0x3b0] ;  /* 0x0003b000015a7983 */ /* 0x000ea20000100a00 */
[-CC-:B------:R-:W-:Y:S01]  /*19cb0*/  FFMA.FTZ R169, R78, R111.reuse, -R72.reuse ;  /* 0x0000006f4ea97223 */ /* 0x180fe20000010848 */
[----:B------:R-:W-:Y:S01]  /*19cc0*/  FSEL R78, R92, RZ, P0 ;  /* 0x000000ff5c4e7208 */ /* 0x000fe20000000000 */
[-CC-:B------:R-:W-:Y:S01]  /*19cd0*/  FFMA.FTZ R165, R3, R111.reuse, -R72.reuse ;  /* 0x0000006f03a57223 */ /* 0x180fe20000010848 */
[----:B------:R-:W-:-:S03]  /*19ce0*/  FFMA.FTZ R3, R93, R111, -R72 ;  /* 0x0000006f5d037223 */ /* 0x000fc60000010848 */
[----:B------:R-:W-:-:S04]  /*19cf0*/  FADD.FTZ R78, R73, -R78 ;  /* 0x8000004e494e7221 */ /* 0x000fc80000010000 */
[----:B------:R-:W-:Y:S01]  /*19d00*/  FMUL.FTZ R93, R111, R78 ;  /* 0x0000004e6f5d7220 */ /* 0x000fe20000410000 */
[----:B------:R-:W-:Y:S01]  /*19d10*/  MUFU.EX2 R152, R152 ;  /* 0x0000009800987308 */ /* 0x000fe20000000800 */
[----:B------:R-:W-:-:S07]  /*19d20*/  FFMA.FTZ R155, R95, R111, -R72 ;  /* 0x0000006f5f9b7223 */ /* 0x000fce0000010848 */
[----:B------:R-:W0:Y:S01]  /*19d30*/  MUFU.EX2 R107, R107 ;  /* 0x0000006b006b7308 */ /* 0x000e220000000800 */
[----:B------:R-:W-:-:S07]  /*19d40*/  FFMA.FTZ R80, R80, R111, -R72 ;  /* 0x0000006f50507223 */ /* 0x000fce0000010848 */
[----:B------:R-:W-:Y:S08]  /*19d50*/  MUFU.EX2 R81, R81 ;  /* 0x0000005100517308 */ /* 0x000ff00000000800 */
[----:B------:R-:W1:Y:S08]  /*19d60*/  MUFU.EX2 R93, R93 ;  /* 0x0000005d005d7308 */ /* 0x000e700000000800 */
[----:B------:R-:W1:Y:S08]  /*19d70*/  MUFU.EX2 R89, R89 ;  /* 0x0000005900597308 */ /* 0x000e700000000800 */
[----:B------:R-:W1:Y:S08]  /*19d80*/  MUFU.EX2 R153, R153 ;  /* 0x0000009900997308 */ /* 0x000e700000000800 */
[----:B------:R-:W1:Y:S08]  /*19d90*/  MUFU.EX2 R154, R154 ;  /* 0x0000009a009a7308 */ /* 0x000e700000000800 */
[----:B------:R-:W1:Y:S01]  /*19da0*/  MUFU.EX2 R155, R155 ;  /* 0x0000009b009b7308 */ /* 0x000e620000000800 */
[----:B------:R-:W-:Y:S01]  /*19db0*/  FFMA.FTZ R183, R70, R111, -R72 ;  /* 0x0000006f46b77223 */ /* 0x000fe20000010848 */
[----:B0-----:R-:W-:-:S06]  /*19dc0*/  FFMA.FTZ R66, R107, R66, R152 ;  /* 0x000000426b427223 */ /* 0x001fcc0000010098 */
[----:B------:R-:W0:Y:S01]  /*19dd0*/  MUFU.EX2 R106, R106 ;  /* 0x0000006a006a7308 */ /* 0x000e220000000800 */
[----:B-1----:R-:W-:Y:S01]  /*19de0*/  FFMA.FTZ R70, R67, R93, R81 ;  /* 0x0000005d43467223 */ /* 0x002fe20000010051 */
[----:B------:R-:W-:-:S06]  /*19df0*/  FFMA.FTZ R167, R77, R111, -R72 ;  /* 0x0000006f4da77223 */ /* 0x000fcc0000010848 */
[----:B------:R-:W1:Y:S01]  /*19e00*/  MUFU.EX2 R80, R80 ;  /* 0x0000005000507308 */ /* 0x000e620000000800 */
[----:B------:R-:W-:Y:S01]  /*19e10*/  FADD.FTZ R67, R89, R66 ;  /* 0x0000004259437221 */ /* 0x000fe20000010000 */
[----:B------:R-:W-:-:S06]  /*19e20*/  FADD.FTZ R70, R153, R70 ;  /* 0x0000004699467221 */ /* 0x000fcc0000010000 */
[----:B------:R-:W1:Y:S08]  /*19e30*/  MUFU.EX2 R164, R164 ;  /* 0x000000a400a47308 */ /* 0x000e700000000800 */
[----:B------:R-:W1:Y:S01]  /*19e40*/  MUFU.EX2 R165, R165 ;  /* 0x000000a500a57308 */ /* 0x000e620000000800 */
[----:B------:R-:W-:Y:S01]  /*19e50*/  FADD.FTZ R67, R154, R67 ;  /* 0x000000439a437221 */ /* 0x000fe20000010000 */
[----:B------:R-:W-:-:S06]  /*19e60*/  FADD.FTZ R73, R155, R70 ;  /* 0x000000469b497221 */ /* 0x000fcc0000010000 */
[----:B------:R-:W1:Y:S08]  /*19e70*/  MUFU.EX2 R105, R105 ;  /* 0x0000006900697308 */ /* 0x000e700000000800 */
[----:B------:R-:W1:Y:S01]  /*19e80*/  MUFU.EX2 R3, R3 ;  /* 0x0000000300037308 */ /* 0x000e620000000800 */
[----:B0-----:R-:W-:Y:S01]  /*19e90*/  FADD.FTZ R67, R106, R67 ;  /* 0x000000436a437221 */ /* 0x001fe20000010000 */
[----:B-1----:R-:W-:-:S06]  /*19ea0*/  FADD.FTZ R66, R80, R73 ;  /* 0x0000004950427221 */ /* 0x002fcc0000010000 */
[----:B------:R-:W0:Y:S08]  /*19eb0*/  MUFU.EX2 R166, R166 ;  /* 0x000000a600a67308 */ /* 0x000e300000000800 */
[----:B------:R-:W1:Y:S01]  /*19ec0*/  MUFU.EX2 R167, R167 ;  /* 0x000000a700a77308 */ /* 0x000e620000000800 */
[----:B------:R-:W-:Y:S01]  /*19ed0*/  FADD.FTZ R70, R164, R67 ;  /* 0x00000043a4467221 */ /* 0x000fe20000010000 */
[----:B------:R-:W-:-:S06]  /*19ee0*/  FADD.FTZ R66, R165, R66 ;  /* 0x00000042a5427221 */ /* 0x000fcc0000010000 */
[----:B------:R-:W1:Y:S01]  /*19ef0*/  MUFU.EX2 R104, R104 ;  /* 0x0000006800687308 */ /* 0x000e620000000800 */
[----:B------:R-:W-:-:S07]  /*19f00*/  FFMA.FTZ R171, R79, R111, -R72 ;  /* 0x0000006f4fab7223 */ /* 0x000fce0000010848 */
[----:B------:R-:W1:Y:S01]  /*19f10*/  MUFU.EX2 R102, R102 ;  /* 0x0000006600667308 */ /* 0x000e620000000800 */
[----:B------:R-:W-:Y:S01]  /*19f20*/  FADD.FTZ R67, R105, R70 ;  /* 0x0000004669437221 */ /* 0x000fe20000010000 */
        /* <DEDUP_REMOVED lines=9> */
[----:B------:R-:W-:Y:S01]  /*19fc0*/  FADD.FTZ R67, R104, R67 ;  /* 0x0000004368437221 */ /* 0x000fe20000010000 */
[----:B------:R-:W-:-:S06]  /*19fd0*/  FADD.FTZ R66, R102, R73 ;  /* 0x0000004966427221 */ /* 0x000fcc0000010000 */
[----:B------:R-:W2:Y:S01]  /*19fe0*/  MUFU.EX2 R170, R170 ;  /* 0x000000aa00aa7308 */ /* 0x000ea20000000800 */
[----:B------:R-:W-:-:S07]  /*19ff0*/  FFMA.FTZ R75, R75, R111, -R72 ;  /* 0x0000006f4b4b7223 */ /* 0x000fce0000010848 */
[----:B------:R-:W-:Y:S01]  /*1a000*/  MUFU.EX2 R88, R88 ;  /* 0x0000005800587308 */ /* 0x000fe20000000800 */
[-CC-:B------:R-:W-:Y:S01]  /*1a010*/  FFMA.FTZ R175, R76, R111.reuse, -R72.reuse ;  /* 0x0000006f4caf7223 */ /* 0x180fe20000010848 */
[----:B------:R-:W-:-:S06]  /*1a020*/  FFMA.FTZ R179, R99, R111, -R72 ;  /* 0x0000006f63b37223 */ /* 0x000fcc0000010848 */
[----:B------:R-:W-:Y:S01]  /*1a030*/  MUFU.EX2 R172, R172 ;  /* 0x000000ac00ac7308 */ /* 0x000fe20000000800 */
[----:B------:R-:W-:-:S07]  /*1a040*/  FFMA.FTZ R94, R94, R111, -R72 ;  /* 0x0000006f5e5e7223 */ /* 0x000fce0000010848 */
[----:B------:R-:W-:Y:S01]  /*1a050*/  MUFU.EX2 R87, R87 ;  /* 0x0000005700577308 */ /* 0x000fe20000000800 */
[----:B------:R-:W-:-:S07]  /*1a060*/  FFMA.FTZ R177, R97, R111, -R72 ;  /* 0x0000006f61b17223 */ /* 0x000fce0000010848 */
[----:B------:R-:W-:Y:S08]  /*1a070*/  MUFU.EX2 R174, R174 ;  /* 0x000000ae00ae7308 */ /* 0x000ff00000000800 */
[----:B------:R-:W-:Y:S08]  /*1a080*/  MUFU.EX2 R86, R86 ;  /* 0x0000005600567308 */ /* 0x000ff00000000800 */
        /* <DEDUP_REMOVED lines=8> */
[----:B------:R-:W-:Y:S08]  /*1a110*/  MUFU.EX2 R180, R180 ;  /* 0x000000b400b47308 */ /* 0x000ff00000000800 */
[----:B------:R-:W-:Y:S01]  /*1a120*/  MUFU.EX2 R82, R82 ;  /* 0x0000005200527308 */ /* 0x000fe20000000800 */
[C---:B------:R-:W-:Y:S01]  /*1a130*/  FMUL.FTZ R63, R107.reuse, R63 ;  /* 0x0000003f6b3f7220 */ /* 0x040fe20000410000 */
[----:B------:R-:W-:-:S06]  /*1a140*/  FMUL.FTZ R62, R107, R62 ;  /* 0x0000003e6b3e7220 */ /* 0x000fcc0000410000 */
[----:B------:R-:W-:Y:S01]  /*1a150*/  MUFU.EX2 R182, R182 ;  /* 0x000000b600b67308 */ /* 0x000fe20000000800 */
[C---:B------:R-:W-:Y:S01]  /*1a160*/  FMUL.FTZ R65, R107.reuse, R65 ;  /* 0x000000416b417220 */ /* 0x040fe20000410000 */
[C---:B------:R-:W-:Y:S01]  /*1a170*/  FMUL.FTZ R64, R107.reuse, R64 ;  /* 0x000000406b407220 */ /* 0x040fe20000410000 */
[C---:B---3--:R-:W-:Y:S01]  /*1a180*/  FMUL.FTZ R61, R107.reuse, R61 ;  /* 0x0000003d6b3d7220 */ /* 0x048fe20000410000 */
[C---:B------:R-:W-:Y:S01]  /*1a190*/  FMUL.FTZ R60, R107.reuse, R60 ;  /* 0x0000003c6b3c7220 */ /* 0x040fe20000410000 */
[C---:B----4-:R-:W-:Y:S01]  /*1a1a0*/  FMUL.FTZ R37, R107.reuse, R37 ;  /* 0x000000256b257220 */ /* 0x050fe20000410000 */
[C---:B------:R-:W-:Y:S01]  /*1a1b0*/  FMUL.FTZ R36, R107.reuse, R36 ;  /* 0x000000246b247220 */ /* 0x040fe20000410000 */
[----:B------:R-:W-:Y:S01]  /*1a1c0*/  FMUL.FTZ R39, R107, R39 ;  /* 0x000000276b277220 */ /* 0x000fe20000410000 */
[----:B------:R-:W3:Y:S01]  /*1a1d0*/  MUFU.EX2 R171, R171 ;  /* 0x000000ab00ab7308 */ /* 0x000ee20000000800 */
[----:B------:R-:W-:Y:S01]  /*1a1e0*/  FADD.FTZ R70, R168, R67 ;  /* 0x00000043a8467221 */ /* 0x000fe20000010000 */
[----:B------:R-:W-:Y:S01]  /*1a1f0*/  FADD.FTZ R66, R169, R66 ;  /* 0x00000042a9427221 */ /* 0x000fe20000010000 */
[----:B------:R-:W-:Y:S01]  /*1a200*/  FFMA.FTZ R96, R108, R111, -R72 ;  /* 0x0000006f6c607223 */ /* 0x000fe20000010848 */
[C---:B------:R-:W-:Y:S01]  /*1a210*/  FMUL.FTZ R38, R107.reuse, R38 ;  /* 0x000000266b267220 */ /* 0x040fe20000410000 */
[C---:B------:R-:W-:Y:S01]  /*1a220*/  FMUL.FTZ R69, R107.reuse, R69 ;  /* 0x000000456b457220 */ /* 0x040fe20000410000 */
[----:B------:R-:W-:Y:S01]  /*1a230*/  FMUL.FTZ R68, R107, R68 ;  /* 0x000000446b447220 */ /* 0x000fe20000410000 */
[----:B------:R-:W-:Y:S01]  /*1a240*/  FMUL.FTZ R11, R93, R11 ;  /* 0x0000000b5d0b7220 */ /* 0x000fe20000410000 */
[----:B------:R-:W4:Y:S01]  /*1a250*/  MUFU.EX2 R100, R100 ;  /* 0x0000006400647308 */ /* 0x000f220000000800 */
[----:B0-----:R-:W-:Y:S01]  /*1a260*/  FADD.FTZ R67, R103, R70 ;  /* 0x0000004667437221 */ /* 0x001fe20000010000 */
[----:B-1----:R-:W-:Y:S01]  /*1a270*/  FADD.FTZ R66, R101, R66 ;  /* 0x0000004265427221 */ /* 0x002fe20000010000 */
[----:B------:R-:W-:Y:S01]  /*1a280*/  FMUL.FTZ R10, R93, R10 ;  /* 0x0000000a5d0a7220 */ /* 0x000fe20000410000 */
[C---:B------:R-:W-:Y:S01]  /*1a290*/  FMUL.FTZ R5, R107.reuse, R5 ;  /* 0x000000056b057220 */ /* 0x040fe20000410000 */
[C---:B------:R-:W-:Y:S01]  /*1a2a0*/  FMUL.FTZ R4, R107.reuse, R4 ;  /* 0x000000046b047220 */ /* 0x040fe20000410000 */
[C---:B--2---:R-:W-:Y:S01]  /*1a2b0*/  FMUL.FTZ R7, R107.reuse, R7 ;  /* 0x000000076b077220 */ /* 0x044fe20000410000 */
[----:B------:R-:W-:Y:S01]  /*1a2c0*/  FMUL.FTZ R6, R107, R6 ;  /* 0x000000066b067220 */ /* 0x000fe20000410000 */
[----:B------:R-:W0:Y:S01]  /*1a2d0*/  MUFU.EX2 R173, R173 ;  /* 0x000000ad00ad7308 */ /* 0x000e220000000800 */
[----:B------:R-:W-:Y:S01]  /*1a2e0*/  FADD.FTZ R67, R170, R67 ;  /* 0x00000043aa437221 */ /* 0x000fe20000010000 */
[----:B---3--:R-:W-:Y:S01]  /*1a2f0*/  FADD.FTZ R73, R171, R66 ;  /* 0x00000042ab497221 */ /* 0x008fe20000010000 */
[C---:B------:R-:W-:Y:S01]  /*1a300*/  FMUL.FTZ R13, R107.reuse, R13 ;  /* 0x0000000d6b0d7220 */ /* 0x040fe20000410000 */
[C---:B------:R-:W-:Y:S01]  /*1a310*/  FMUL.FTZ R12, R107.reuse, R12 ;  /* 0x0000000c6b0c7220 */ /* 0x040fe20000410000 */
[C---:B------:R-:W-:Y:S01]  /*1a320*/  FMUL.FTZ R15, R107.reuse, R15 ;  /* 0x0000000f6b0f7220 */ /* 0x040fe20000410000 */
[C---:B------:R-:W-:Y:S01]  /*1a330*/  FMUL.FTZ R14, R107.reuse, R14 ;  /* 0x0000000e6b0e7220 */ /* 0x040fe20000410000 */
[C---:B------:R-:W-:Y:S01]  /*1a340*/  FMUL.FTZ R47, R107.reuse, R47 ;  /* 0x0000002f6b2f7220 */ /* 0x040fe20000410000 */
[----:B------:R-:W1:Y:S01]  /*1a350*/  MUFU.EX2 R99, R75 ;  /* 0x0000004b00637308 */ /* 0x000e620000000800 */
[----:B------:R-:W-:Y:S01]  /*1a360*/  FFMA.FTZ R97, R98, R111, -R72 ;  /* 0x0000006f62617223 */ /* 0x000fe20000010848 */
[----:B------:R-:W-:Y:S01]  /*1a370*/  FADD.FTZ R67, R88, R67 ;  /* 0x0000004358437221 */ /* 0x000fe20000010000 */
[----:B----4-:R-:W-:Y:S01]  /*1a380*/  FADD.FTZ R66, R100, R73 ;  /* 0x0000004964427221 */ /* 0x010fe20000010000 */
[C---:B------:R-:W-:Y:S01]  /*1a390*/  FMUL.FTZ R46, R107.reuse, R46 ;  /* 0x0000002e6b2e7220 */ /* 0x040fe20000410000 */
[C---:B------:R-:W-:Y:S01]  /*1a3a0*/  FMUL.FTZ R21, R107.reuse, R21 ;  /* 0x000000156b157220 */ /* 0x040fe20000410000 */
[C---:B------:R-:W-:Y:S01]  /*1a3b0*/  FMUL.FTZ R20, R107.reuse, R20 ;  /* 0x000000146b147220 */ /* 0x040fe20000410000 */
[----:B------:R-:W-:Y:S01]  /*1a3c0*/  FMUL.FTZ R25, R107, R25 ;  /* 0x000000196b197220 */ /* 0x000fe20000410000 */
[----:B------:R-:W2:Y:S01]  /*1a3d0*/  MUFU.EX2 R175, R175 ;  /* 0x000000af00af7308 */ /* 0x000ea20000000800 */
[----:B------:R-:W-:Y:S01]  /*1a3e0*/  FADD.FTZ R70, R172, R67 ;  /* 0x00000043ac467221 */ /* 0x000fe20000010000 */
[----:B0-----:R-:W-:Y:S01]  /*1a3f0*/  FADD.FTZ R66, R173, R66 ;  /* 0x00000042ad427221 */ /* 0x001fe20000010000 */
[C---:B------:R-:W-:Y:S01]  /*1a400*/  FMUL.FTZ R24, R107.reuse, R24 ;  /* 0x000000186b187220 */ /* 0x040fe20000410000 */
[C---:B------:R-:W-:Y:S01]  /*1a410*/  FMUL.FTZ R35, R107.reuse, R35 ;  /* 0x000000236b237220 */ /* 0x040fe20000410000 */
[C---:B------:R-:W-:Y:S01]  /*1a420*/  FMUL.FTZ R34, R107.reuse, R34 ;  /* 0x000000226b227220 */ /* 0x040fe20000410000 */
[C---:B------:R-:W-:Y:S01]  /*1a430*/  FMUL.FTZ R41, R107.reuse, R41 ;  /* 0x000000296b297220 */ /* 0x040fe20000410000 */
[----:B------:R-:W-:Y:S01]  /*1a440*/  FMUL.FTZ R40, R107, R40 ;  /* 0x000000286b287220 */ /* 0x000fe20000410000 */
[----:B------:R-:W0:Y:S01]  /*1a450*/  MUFU.EX2 R98, R94 ;  /* 0x0000005e00627308 */ /* 0x000e220000000800 */
[----:B------:R-:W-:Y:S01]  /*1a460*/  FADD.FTZ R67, R87, R70 ;  /* 0x0000004657437221 */ /* 0x000fe20000010000 */
[----:B-1----:R-:W-:Y:S01]  /*1a470*/  FADD.FTZ R66, R99, R66 ;  /* 0x0000004263427221 */ /* 0x002fe20000010000 */
[C---:B------:R-:W-:Y:S01]  /*1a480*/  FMUL.FTZ R43, R107.reuse, R43 ;  /* 0x0000002b6b2b7220 */ /* 0x040fe20000410000 */
[C---:B------:R-:W-:Y:S01]  /*1a490*/  FMUL.FTZ R42, R107.reuse, R42 ;  /* 0x0000002a6b2a7220 */ /* 0x040fe20000410000 */
[C---:B------:R-:W-:Y:S01]  /*1a4a0*/  FMUL.FTZ R45, R107.reuse, R45 ;  /* 0x0000002d6b2d7220 */ /* 0x040fe20000410000 */
[C---:B------:R-:W-:Y:S01]  /*1a4b0*/  FMUL.FTZ R44, R107.reuse, R44 ;  /* 0x0000002c6b2c7220 */ /* 0x040fe20000410000 */
[----:B------:R-:W-:Y:S01]  /*1a4c0*/  FMUL.FTZ R57, R107, R57 ;  /* 0x000000396b397220 */ /* 0x000fe20000410000 */
[----:B------:R-:W1:Y:S01]  /*1a4d0*/  MUFU.EX2 R177, R177 ;  /* 0x000000b100b17308 */ /* 0x000e620000000800 */
[----:B------:R-:W-:Y:S01]  /*1a4e0*/  FADD.FTZ R67, R174, R67 ;  /* 0x00000043ae437221 */ /* 0x000fe20000010000 */
[----:B--2---:R-:W-:Y:S01]  /*1a4f0*/  FADD.FTZ R73, R175, R66 ;  /* 0x00000042af497221 */ /* 0x004fe20000010000 */
[C---:B------:R-:W-:Y:S01]  /*1a500*/  FMUL.FTZ R56, R107.reuse, R56 ;  /* 0x000000386b387220 */ /* 0x040fe20000410000 */
[C---:B------:R-:W-:Y:S01]  /*1a510*/  FMUL.FTZ R59, R107.reuse, R59 ;  /* 0x0000003b6b3b7220 */ /* 0x040fe20000410000 */
[C---:B------:R-:W-:Y:S01]  /*1a520*/  FMUL.FTZ R58, R107.reuse, R58 ;  /* 0x0000003a6b3a7220 */ /* 0x040fe20000410000 */
[C---:B------:R-:W-:Y:S01]  /*1a530*/  FMUL.FTZ R49, R107.reuse, R49 ;  /* 0x000000316b317220 */ /* 0x040fe20000410000 */
[C---:B------:R-:W-:Y:S01]  /*1a540*/  FMUL.FTZ R48, R107.reuse, R48 ;  /* 0x000000306b307220 */ /* 0x040fe20000410000 */
[----:B------:R-:W2:Y:S01]  /*1a550*/  MUFU.EX2 R97, R97 ;  /* 0x0000006100617308 */ /* 0x000ea20000000800 */
[----:B------:R-:W-:Y:S01]  /*1a560*/  FADD.FTZ R67, R86, R67 ;  /* 0x0000004356437221 */ /* 0x000fe20000010000 */
[----:B0-----:R-:W-:Y:S01]  /*1a570*/  FADD.FTZ R66, R98, R73 ;  /* 0x0000004962427221 */ /* 0x001fe20000010000 */
[C---:B------:R-:W-:Y:S01]  /*1a580*/  FMUL.FTZ R53, R107.reuse, R53 ;  /* 0x000000356b357220 */ /* 0x040fe20000410000 */
[----:B------:R-:W-:Y:S01]  /*1a590*/  FMUL.FTZ R52, R107, R52 ;  /* 0x000000346b347220 */ /* 0x000fe20000410000 */
[----:B------:R-:W3:Y:S03]  /*1a5a0*/  LDL.64 R76, [R1+0x3d8] ;  /* 0x0003d800014c7983 */ /* 0x000ee60000100a00 */
[----:B------:R-:W0:Y:S01]  /*1a5b0*/  MUFU.EX2 R179, R179 ;  /* 0x000000b300b37308 */ /* 0x000e220000000800 */
[----:B------:R-:W-:Y:S01]  /*1a5c0*/  FADD.FTZ R70, R176, R67 ;  /* 0x00000043b0467221 */ /* 0x000fe20000010000 */
[----:B-1----:R-:W-:Y:S01]  /*1a5d0*/  FADD.FTZ R66, R177, R66 ;  /* 0x00000042b1427221 */ /* 0x002fe20000010000 */
[----:B------:R-:W4:Y:S05]  /*1a5e0*/  LDL.64 R78, [R1+0x3e8] ;  /* 0x0003e800014e7983 */ /* 0x000f2a0000100a00 */
[----:B------:R-:W-:Y:S08]  /*1a5f0*/  MUFU.EX2 R181, R181 ;  /* 0x000000b500b57308 */ /* 0x000ff00000000800 */
[----:B------:R-:W-:Y:S08]  /*1a600*/  MUFU.EX2 R95, R95 ;  /* 0x0000005f005f7308 */ /* 0x000ff00000000800 */
[----:B------:R-:W-:Y:S01]  /*1a610*/  MUFU.EX2 R183, R183 ;  /* 0x000000b700b77308 */ /* 0x000fe20000000800 */
[----:B------:R1:W-:Y:S04]  /*1a620*/  STL.64 [R1+0x200], R62 ;  /* 0x0002003e01007387 */ /* 0x0003e80000100a00 */
[----:B------:R-:W-:Y:S03]  /*1a630*/  STL.64 [R1+0x210], R64 ;  /* 0x0002104001007387 */ /* 0x000fe60000100a00 */
[----:B------:R-:W1:Y:S01]  /*1a640*/  MUFU.EX2 R96, R96 ;  /* 0x0000006000607308 */ /* 0x000e620000000800 */
[----:B------:R-:W-:Y:S01]  /*1a650*/  FADD.FTZ R67, R85, R70 ;  /* 0x0000004655437221 */ /* 0x000fe20000010000 */
[----:B--2---:R-:W-:Y:S01]  /*1a660*/  FADD.FTZ R66, R97, R66 ;  /* 0x0000004261427221 */ /* 0x004fe20000010000 */
[----:B------:R-:W-:Y:S02]  /*1a670*/  STL.64 [R1+0x280], R60 ;  /* 0x0002803c01007387 */ /* 0x000fe40000100a00 */
[----:B------:R-:W-:Y:S01]  /*1a680*/  FADD.FTZ R67, R84, R67 ;  /* 0x0000004354437221 */ /* 0x000fe20000010000 */
[----:B0-----:R-:W-:Y:S01]  /*1a690*/  FADD.FTZ R73, R179, R66 ;  /* 0x00000042b3497221 */ /* 0x001fe20000010000 */
[----:B------:R0:W-:Y:S01]  /*1a6a0*/  STL.64 [R1+0x2b0], R36 ;  /* 0x0002b02401007387 */ /* 0x0001e20000100a00 */
[----:B------:R-:W2:Y:S01]  /*1a6b0*/  MUFU.EX2 R94, R71 ;  /* 0x00000047005e7308 */ /* 0x000ea20000000800 */
[----:B------:R-:W-:-:S02]  /*1a6c0*/  FADD.FTZ R66, R178, R67 ;  /* 0x00000043b2427221 */ /* 0x000fc40000010000 */
[----:B------:R2:W-:Y:S02]  /*1a6d0*/  STL.64 [R1+0x2c0], R38 ;  /* 0x0002c02601007387 */ /* 0x0005e40000100a00 */
[----:B------:R-:W-:Y:S02]  /*1a6e0*/  FADD.FTZ R67, R83, R66 ;  /* 0x0000004253437221 */ /* 0x000fe40000010000 */
[----:B------:R-:W-:Y:S01]  /*1a6f0*/  STL.64 [R1+0x3f0], R68 ;  /* 0x0003f04401007387 */ /* 0x000fe20000100a00 */
[----:B-1----:R-:W-:Y:S01]  /*1a700*/  FADD.FTZ R70, R96, R73 ;  /* 0x0000004960467221 */ /* 0x002fe20000010000 */
[----:B------:R-:W-:Y:S02]  /*1a710*/  FADD.FTZ R67, R180, R67 ;  /* 0x00000043b4437221 */ /* 0x000fe40000010000 */
[----:B------:R-:W-:Y:S01]  /*1a720*/  STL.64 [R1+0x3f8], R10 ;  /* 0x0003f80a01007387 */ /* 0x000fe20000100a00 */
[----:B------:R-:W-:Y:S01]  /*1a730*/  FADD.FTZ R70, R181, R70 ;  /* 0x00000046b5467221 */ /* 0x000fe20000010000 */
[C---:B------:R-:W-:Y:S01]  /*1a740*/  FMUL.FTZ R63, R107.reuse, R9 ;  /* 0x000000096b3f7220 */ /* 0x040fe20000410000 */
[----:B------:R-:W-:Y:S01]  /*1a750*/  FMUL.FTZ R62, R107, R8 ;  /* 0x000000086b3e7220 */ /* 0x000fe20000410000 */
[----:B------:R-:W-:Y:S01]  /*1a760*/  STL.64 [R1+0x220], R4 ;  /* 0x0002200401007387 */ /* 0x000fe20000100a00 */
[----:B------:R-:W-:Y:S01]  /*1a770*/  FADD.FTZ R70, R95, R70 ;  /* 0x000000465f467221 */ /* 0x000fe20000010000 */
[----:B------:R-:W-:Y:S01]  /*1a780*/  FADD.FTZ R67, R82, R67 ;  /* 0x0000004352437221 */ /* 0x000fe20000010000 */
[C---:B0-----:R-:W-:Y:S01]  /*1a790*/  FMUL.FTZ R37, R107.reuse, R31 ;  /* 0x0000001f6b257220 */ /* 0x041fe20000410000 */
[----:B------:R-:W-:Y:S01]  /*1a7a0*/  FMUL.FTZ R36, R107, R30 ;  /* 0x0000001e6b247220 */ /* 0x000fe20000410000 */
[----:B------:R-:W-:Y:S01]  /*1a7b0*/  FADD.FTZ R73, R183, R70 ;  /* 0x00000046b7497221 */ /* 0x000fe20000010000 */
[----:B------:R-:W-:Y:S01]  /*1a7c0*/  FADD.FTZ R66, R182, R67 ;  /* 0x00000043b6427221 */ /* 0x000fe20000010000 */
[----:B------:R0:W-:Y:S01]  /*1a7d0*/  STL.64 [R1+0x240], R62 ;  /* 0x0002403e01007387 */ /* 0x0001e20000100a00 */
[C---:B--2---:R-:W-:Y:S01]  /*1a7e0*/  FMUL.FTZ R39, R107.reuse, R33 ;  /* 0x000000216b277220 */ /* 0x044fe20000410000 */
[----:B------:R-:W-:Y:S01]  /*1a7f0*/  FADD.FTZ R67, R94, R73 ;  /* 0x000000495e437221 */ /* 0x000fe20000010000 */
[C---:B------:R-:W-:Y:S01]  /*1a800*/  FMUL.FTZ R38, R107.reuse, R32 ;  /* 0x000000206b267220 */ /* 0x040fe20000410000 */
[C---:B------:R-:W-:Y:S01]  /*1a810*/  FMUL.FTZ R61, R107.reuse, R55 ;  /* 0x000000376b3d7220 */ /* 0x040fe20000410000 */
[C---:B------:R-:W-:Y:S01]  /*1a820*/  FMUL.FTZ R60, R107.reuse, R54 ;  /* 0x000000366b3c7220 */ /* 0x040fe20000410000 */
[C---:B------:R-:W-:Y:S01]  /*1a830*/  FMUL.FTZ R65, R107.reuse, R29 ;  /* 0x0000001d6b417220 */ /* 0x040fe20000410000 */
[C---:B------:R-:W-:Y:S01]  /*1a840*/  FMUL.FTZ R64, R107.reuse, R28 ;  /* 0x0000001c6b407220 */ /* 0x040fe20000410000 */
[----:B------:R1:W-:Y:S01]  /*1a850*/  STL.64 [R1+0x230], R6 ;  /* 0x0002300601007387 */ /* 0x0003e20000100a00 */
[C---:B0-----:R-:W-:Y:S01]  /*1a860*/  FMUL.FTZ R63, R107.reuse, R51 ;  /* 0x000000336b3f7220 */ /* 0x041fe20000410000 */
[----:B------:R-:W-:-:S02]  /*1a870*/  FMUL.FTZ R62, R107, R50 ;  /* 0x000000326b3e7220 */ /* 0x000fc40000410000 */
[----:B------:R-:W-:Y:S04]  /*1a880*/  STL.64 [R1+0x1e0], R66 ;  /* 0x0001e04201007387 */ /* 0x000fe80000100a00 */
[----:B------:R0:W-:Y:S04]  /*1a890*/  STL.64 [R1+0x250], R12 ;  /* 0x0002500c01007387 */ /* 0x0001e80000100a00 */
[----:B------:R2:W-:Y:S04]  /*1a8a0*/  STL.64 [R1+0x260], R14 ;  /* 0x0002600e01007387 */ /* 0x0005e80000100a00 */
[----:B------:R-:W-:Y:S04]  /*1a8b0*/  STL.64 [R1+0x270], R46 ;  /* 0x0002702e01007387 */ /* 0x000fe80000100a00 */
        /* <DEDUP_REMOVED lines=15> */
[----:B------:R-:W4:Y:S04]  /*1a9b0*/  LDL.64 R10, [R1+0x3c0] ;  /* 0x0003c000010a7983 */ /* 0x000f280000100a00 */
[----:B------:R-:W4:Y:S04]  /*1a9c0*/  LDL.64 R8, [R1+0x3d0] ;  /* 0x0003d00001087983 */ /* 0x000f280000100a00 */
[----:B-1----:R-:W4:Y:S04]  /*1a9d0*/  LDL.64 R6, [R1+0x3e0] ;  /* 0x0003e00001067983 */ /* 0x002f280000100a00 */
[----:B------:R-:W4:Y:S04]  /*1a9e0*/  LDL.64 R4, [R1+0x208] ;  /* 0x0002080001047983 */ /* 0x000f280000100a00 */
[----:B0-----:R-:W4:Y:S04]  /*1a9f0*/  LDL.64 R12, [R1+0x218] ;  /* 0x00021800010c7983 */ /* 0x001f280000100a00 */
[----:B--2---:R-:W2:Y:S04]  /*1aa00*/  LDL.64 R14, [R1+0x228] ;  /* 0x00022800010e7983 */ /* 0x004ea80000100a00 */
        /* <DEDUP_REMOVED lines=26> */
[----:B------:R-:W2:Y:S01]  /*1abb0*/  LDL R108, [R1+0x28] ;  /* 0x00002800016c7983 */ /* 0x000ea20000100800 */
[C---:B------:R-:W-:Y:S01]  /*1abc0*/  FMUL.FTZ R27, R107.reuse, R27 ;  /* 0x0000001b6b1b7220 */ /* 0x040fe20000410000 */
[----:B------:R-:W-:-:S05]  /*1abd0*/  FMUL.FTZ R26, R107, R26 ;  /* 0x0000001a6b1a7220 */ /* 0x000fca0000410000 */
[----:B------:R0:W-:Y:S02]  /*1abe0*/  STL.64 [R1+0x390], R26 ;  /* 0x0003901a01007387 */ /* 0x0001e40000100a00 */
[C---:B0-----:R-:W-:Y:S01]  /*1abf0*/  FMUL.FTZ R27, R107.reuse, R91 ;  /* 0x0000005b6b1b7220 */ /* 0x041fe20000410000 */
[----:B------:R-:W-:-:S05]  /*1ac00*/  FMUL.FTZ R26, R107, R90 ;  /* 0x0000005a6b1a7220 */ /* 0x000fca0000410000 */
[----:B------:R0:W-:Y:S04]  /*1ac10*/  STL.64 [R1+0x3b0], R26 ;  /* 0x0003b01a01007387 */ /* 0x0001e80000100a00 */
[----:B0-----:R0:W5:Y:S01]  /*1ac20*/  LDL.64 R26, [R1+0x1b8] ;  /* 0x0001b800011a7983 */ /* 0x0011620000100a00 */
[C---:B---3--:R-:W-:Y:S01]  /*1ac30*/  FMUL.FTZ R77, R93.reuse, R77 ;  /* 0x0000004d5d4d7220 */ /* 0x048fe20000410000 */
[C---:B------:R-:W-:Y:S01]  /*1ac40*/  FMUL.FTZ R76, R93.reuse, R76 ;  /* 0x0000004c5d4c7220 */ /* 0x040fe20000410000 */
[C---:B----4-:R-:W-:Y:S01]  /*1ac50*/  FMUL.FTZ R79, R93.reuse, R79 ;  /* 0x0000004f5d4f7220 */ /* 0x050fe20000410000 */
[----:B------:R-:W-:Y:S01]  /*1ac60*/  FMUL.FTZ R78, R93, R78 ;  /* 0x0000004e5d4e7220 */ /* 0x000fe20000410000 */
[----:B------:R0:W-:Y:S04]  /*1ac70*/  STL [R1+0x1d4], R92 ;  /* 0x0001d45c01007387 */ /* 0x0001e80000100800 */
        /* <DEDUP_REMOVED lines=127> */
.L_x_12062:
[----:B------:R-:W-:Y:S05]  /*1b470*/  BSYNC B0 ;  /* 0x0000000000007941 */ /* 0x000fea0003800000 */
.L_x_12061:
        /* <DEDUP_REMOVED lines=8> */
.L_x_12064:
[----:B------:R-:W-:Y:S05]  /*1b500*/  BSYNC B0 ;  /* 0x0000000000007941 */ /* 0x000fea0003800000 */
.L_x_12063:
[----:B------:R-:W-:Y:S04]  /*1b510*/  BSSY B0, `(.L_x_12065) ;  /* 0x0000004000007945 */ /* 0x000fe80003800000 */
[----:B-1----:R-:W-:Y:S05]  /*1b520*/  @P0 BRA `(.L_x_12066) ;  /* 0x0000000000080947 */ /* 0x002fea0003800000 */
[----:B------:R-:W1:Y:S02]  /*1b530*/  SYNCS.PHASECHK.TRANS64.TRYWAIT P0, [R26+URZ], R27 ;  /* 0x0000001b1a0075a7 */ /* 0x000e64000800017f */
[----:B-1----:R-:W-:Y:S05]  /*1b540*/  @!P0 BRA `(.L_x_12067) ;  /* 0x0000012800d88947 */ /* 0x002fea0003800000 */
.L_x_12066:
[----:B------:R-:W-:Y:S05]  /*1b550*/  BSYNC B0 ;  /* 0x0000000000007941 */ /* 0x000fea0003800000 */
.L_x_12065:
        /* <DEDUP_REMOVED lines=300> */
[----:B------:R-:W-:Y:S01]  /*1c820*/  R2UR UR7, R5 ;  /* 0x00000000050772ca */ /* 0x000fe200000e0000 */
[C---:B------:R-:W-:Y:S01]  /*1c830*/  VIADD R6, R4.reuse, 0x80 ;  /* 0x0000008004067836 */ /* 0x040fe20000000000 */
[----:B------:R-:W-:Y:S01]  /*1c840*/  R2UR UR6, R4 ;  /* 0x00000000040672ca */ /* 0x000fe200000e0000 */
[----:B------:R-:W-:Y:S01]  /*1c850*/  IMAD.MOV.U32 R7, RZ, RZ, R5 ;  /* 0x000000ffff077224 */ /* 0x000fe200078e0005 */
[----:B------:R0:W5:Y:S07]  /*1c860*/  LDL R3, [R1+0x1b8] ;  /* 0x0001b80001037983 */ /* 0x00016e0000100800 */
[----:B------:R-:W-:Y:S01]  /*1c870*/  VOTEU.ANY UP0, P0 ;  /* 0x00000000003f7886 */ /* 0x000fe20000000100 */
        /* <DEDUP_REMOVED lines=495> */
.L_x_12069:
[----:B------:R-:W-:Y:S05]  /*1e770*/  BSYNC B0 ;  /* 0x0000000000007941 */ /* 0x000fea0003800000 */
.L_x_12068:
        /* <DEDUP_REMOVED lines=9> */
.L_x_12041:
[----:B------:R-:W2:Y:S01]  /*1e810*/  LDL R5, [R1+0x1e0] ;  /* 0x0001e00001057983 */ /* 0x000ea20000100800 */
[----:B------:R-:W-:Y:S05]  /*1e820*/  WARPSYNC.ALL ;  /* 0x0000000000007948 */ /* 0x000fea0003800000 */
[----:B------:R-:W3:Y:S04]  /*1e830*/  LDL R4, [R1+0x1e4] ;  /* 0x0001e40001047983 */ /* 0x000ee80000100800 */
[----:B------:R-:W4:Y:S04]  /*1e840*/  LDL.64 R8, [R1+0x210] ;  /* 0x0002100001087983 */ /* 0x000f280000100a00 */
[----:B------:R-:W5:Y:S04]  /*1e850*/  LDL.64 R6, [R1+0x220] ;  /* 0x0002200001067983 */ /* 0x000f680000100a00 */
[----:B------:R-:W5:Y:S04]  /*1e860*/  LDL.64 R10, [R1+0x200] ;  /* 0x00020000010a7983 */ /* 0x000f680000100a00 */
[----:B------:R-:W5:Y:S01]  /*1e870*/  LDL.64 R114, [R1+0x2a0] ;  /* 0x0002a00001727983 */ /* 0x000f620000100a00 */
[----:B------:R-:W-:-:S02]  /*1e880*/  IMAD.MOV.U32 R129, RZ, RZ, -0x800000 ;  /* 0xff800000ff817424 */ /* 0x000fc400078e00ff */
[----:B------:R-:W-:Y:S01]  /*1e890*/  IMAD.MOV.U32 R130, RZ, RZ, -0x800000 ;  /* 0xff800000ff827424 */ /* 0x000fe200078e00ff */
        /* <DEDUP_REMOVED lines=50> */
[----:B------:R-:W5:Y:S04]  /*1ebc0*/  LDL R126, [R1+0x1b8] ;  /* 0x0001b800017e7983 */ /* 0x000f680000100800 */
[----:B--2---:R-:W2:Y:S02]  /*1ebd0*/  SHFL.BFLY PT, R0, R5, 0x2, 0x1f ;  /* 0x0c401f0005007f89 */ /* 0x004ea400000e0000 */
[----:B--2---:R-:W-:-:S05]  /*1ebe0*/  FADD.FTZ R0, R5, R0 ;  /* 0x0000000005007221 */ /* 0x004fca0000010000 */
[----:B------:R-:W0:Y:S02]  /*1ebf0*/  SHFL.BFLY PT, R3, R0, 0x1, 0x1f ;  /* 0x0c201f0000037f89 */ /* 0x000e2400000e0000 */
[----:B01----:R-:W-:-:S05]  /*1ec00*/  FADD.FTZ R2, R0, R3 ;  /* 0x0000000300027221 */ /* 0x003fca0000010000 */
[----:B------:R-:W-:Y:S04]  /*1ec10*/  STL [R1+0x1e0], R2 ;  /* 0x0001e00201007387 */ /* 0x000fe80000100800 */
[----:B------:R-:W2:Y:S04]  /*1ec20*/  LDL R25, [R1+0x1e0] ;  /* 0x0001e00001197983 */ /* 0x000ea80000100800 */
[----:B---3--:R-:W0:Y:S02]  /*1ec30*/  SHFL.BFLY PT, R3, R4, 0x2, 0x1f ;  /* 0x0c401f0004037f89 */ /* 0x008e2400000e0000 */
[----:B0-----:R-:W-:-:S02]  /*1ec40*/  FADD.FTZ R3, R3, R4 ;  /* 0x0000000403037221 */ /* 0x001fc40000010000 */
[----:B------:R-:W3:Y:S04]  /*1ec50*/  LDL.64 R4, [R1+0x230] ;  /* 0x0002300001047983 */ /* 0x000ee80000100a00 */
[----:B------:R-:W0:Y:S02]  /*1ec60*/  SHFL.BFLY PT, R128, R3, 0x1, 0x1f ;  /* 0x0c201f0003807f89 */ /* 0x000e2400000e0000 */
[----:B0-----:R-:W-:Y:S02]  /*1ec70*/  FADD.FTZ R128, R3, R128 ;  /* 0x0000008003807221 */ /* 0x001fe40000010000 */
[----:B------:R-:W3:Y:S03]  /*1ec80*/  LDL.64 R2, [R1+0x240] ;  /* 0x0002400001027983 */ /* 0x000ee60000100a00 */
[----:B------:R-:W-:-:S13]  /*1ec90*/  FSETP.NE.FTZ.AND P1, PT, R128, RZ, PT ;  /* 0x000000ff8000720b */ /* 0x000fda0003f35000 */
[----:B------:R-:W3:Y:S04]  /*1eca0*/  @P1 LDL R20, [R1+0x1f0] ;  /* 0x0001f00001141983 */ /* 0x000ee80000100800 */
[----:B------:R-:W3:Y:S01]  /*1ecb0*/  @P1 LDL R21, [R1+0x1d4] ;  /* 0x0001d40001151983 */ /* 0x000ee20000100800 */
[----:B--2---:R-:W-:-:S13]  /*1ecc0*/  FSETP.NE.FTZ.AND P0, PT, R25, RZ, PT ;  /* 0x000000ff1900720b */ /* 0x004fda0003f15000 */
[----:B------:R-:W2:Y:S04]  /*1ecd0*/  @P0 LDL R12, [R1+0x1f0] ;  /* 0x0001f000010c0983 */ /* 0x000ea80000100800 */
[----:B------:R-:W2:Y:S01]  /*1ece0*/  @P0 LDL R13, [R1+0x1d0] ;  /* 0x0001d000010d0983 */ /* 0x000ea20000100800 */
[----:B------:R-:W-:Y:S01]  /*1ecf0*/  IMAD.MOV.U32 R0, RZ, RZ, RZ ;  /* 0x000000ffff007224 */ /* 0x000fe200078e00ff */
[----:B------:R-:W0:Y:S08]  /*1ed00*/  @P0 MUFU.LG2 R14, R25 ;  /* 0x00000019000e0308 */ /* 0x000e300000000c00 */
[----:B------:R-:W-:Y:S08]  /*1ed10*/  @P1 MUFU.LG2 R24, R128 ;  /* 0x0000008000181308 */ /* 0x000ff00000000c00 */
[----:B------:R-:W4:Y:S01]  /*1ed20*/  @P0 MUFU.RCP R0, R25 ;  /* 0x0000001900000308 */ /* 0x000f220000001000 */
[----:B0-----:R-:W-:Y:S01]  /*1ed30*/  @P0 FMUL.FTZ R15, R14, 0.69314718246459960938 ;  /* 0x3f3172180e0f0820 */ /* 0x001fe20000410000 */
[-C--:B----4-:R-:W-:Y:S01]  /*1ed40*/  FMUL.FTZ R9, R9, R0.reuse ;  /* 0x0000000009097220 */ /* 0x090fe20000410000 */
[-C--:B------:R-:W-:Y:S01]  /*1ed50*/  FMUL.FTZ R8, R8, R0.reuse ;  /* 0x0000000008087220 */ /* 0x080fe20000410000 */
[-C--:B-----5:R-:W-:Y:S01]  /*1ed60*/  FMUL.FTZ R7, R7, R0.reuse ;  /* 0x0000000007077220 */ /* 0x0a0fe20000410000 */
[-C--:B------:R-:W-:Y:S01]  /*1ed70*/  FMUL.FTZ R6, R6, R0.reuse ;  /* 0x0000000006067220 */ /* 0x080fe20000410000 */
[-C--:B---3--:R-:W-:Y:S01]  /*1ed80*/  FMUL.FTZ R5, R5, R0.reuse ;  /* 0x0000000005057220 */ /* 0x088fe20000410000 */
[-C--:B------:R-:W-:Y:S01]  /*1ed90*/  FMUL.FTZ R4, R4, R0.reuse ;  /* 0x0000000004047220 */ /* 0x080fe20000410000 */
[-C--:B------:R-:W-:Y:S01]  /*1eda0*/  FMUL.FTZ R3, R3, R0.reuse ;  /* 0x0000000003037220 */ /* 0x080fe20000410000 */
[----:B------:R-:W-:Y:S01]  /*1edb0*/  FMUL.FTZ R2, R2, R0 ;  /* 0x0000000002027220 */ /* 0x000fe20000410000 */
[----:B------:R-:W-:Y:S04]  /*1edc0*/  STL.64 [R1+0x210], R8 ;  /* 0x0002100801007387 */ /* 0x000fe80000100a00 */
[----:B------:R0:W-:Y:S04]  /*1edd0*/  STL.64 [R1+0x220], R6 ;  /* 0x0002200601007387 */ /* 0x0001e80000100a00 */
[----:B------:R1:W-:Y:S01]  /*1ede0*/  STL.64 [R1+0x230], R4 ;  /* 0x0002300401007387 */ /* 0x0003e20000100a00 */
[----:B------:R-:W-:-:S03]  /*1edf0*/  @P1 FMUL.FTZ R20, R20, 0.69314718246459960938 ;  /* 0x3f31721814141820 */ /* 0x000fc60000410000 */
[----:B------:R3:W-:Y:S04]  /*1ee00*/  STL.64 [R1+0x240], R2 ;  /* 0x0002400201007387 */ /* 0x0007e80000100a00 */
[----:B0-----:R-:W4:Y:S04]  /*1ee10*/  LDL.64 R6, [R1+0x3d8] ;  /* 0x0003d80001067983 */ /* 0x001f280000100a00 */
[----:B-1----:R-:W5:Y:S04]  /*1ee20*/  LDL.64 R4, [R1+0x3e8] ;  /* 0x0003e80001047983 */ /* 0x002f680000100a00 */
[----:B---3--:R-:W3:Y:S04]  /*1ee30*/  LDL.64 R2, [R1+0x3c8] ;  /* 0x0003c80001027983 */ /* 0x008ee80000100a00 */
[----:B------:R-:W5:Y:S01]  /*1ee40*/  LDL.64 R8, [R1+0x3f8] ;  /* 0x0003f80001087983 */ /* 0x000f620000100a00 */
[-C--:B------:R-:W-:Y:S01]  /*1ee50*/  FMUL.FTZ R11, R11, R0.reuse ;  /* 0x000000000b0b7220 */ /* 0x080fe20000410000 */
[----:B------:R-:W-:-:S05]  /*1ee60*/  FMUL.FTZ R10, R10, R0 ;  /* 0x000000000a0a7220 */ /* 0x000fca0000410000 */
[----:B------:R0:W-:Y:S04]  /*1ee70*/  STL.64 [R1+0x200], R10 ;  /* 0x0002000a01007387 */ /* 0x0001e80000100a00 */
[----:B0-----:R-:W5:Y:S01]  /*1ee80*/  LDL.64 R10, [R1+0x378] ;  /* 0x00037800010a7983 */ /* 0x001f620000100a00 */
[----:B--2---:R-:W-:-:S04]  /*1ee90*/  @P0 FMUL.FTZ R12, R12, 0.69314718246459960938 ;  /* 0x3f3172180c0c0820 */ /* 0x004fc80000410000 */
[----:B------:R-:W-:Y:S01]  /*1eea0*/  @P0 FFMA.FTZ R129, R12, R13, R15 ;  /* 0x0000000d0c810223 */ /* 0x000fe2000001000f */
[----:B------:R-:W-:Y:S01]  /*1eeb0*/  @P1 FMUL.FTZ R13, R24, 0.69314718246459960938 ;  /* 0x3f317218180d1820 */ /* 0x000fe20000410000 */
[----:B------:R-:W2:Y:S03]  /*1eec0*/  LDL.64 R14, [R1+0x3a8] ;  /* 0x0003a800010e7983 */ /* 0x000ea60000100a00 */
[----:B------:R-:W-:Y:S01]  /*1eed0*/  @P1 FFMA.FTZ R130, R20, R21, R13 ;  /* 0x0000001514821223 */ /* 0x000fe2000001000d */
[----:B------:R-:W2:Y:S04]  /*1eee0*/  LDL.64 R24, [R1+0x388] ;  /* 0x0003880001187983 */ /* 0x000ea80000100a00 */
[----:B------:R-:W2:Y:S04]  /*1eef0*/  LDL.64 R20, [R1+0x398] ;  /* 0x0003980001147983 */ /* 0x000ea80000100a00 */
[----:B------:R-:W2:Y:S01]  /*1ef00*/  LDL.64 R12, [R1+0x3b8] ;  /* 0x0003b800010c7983 */ /* 0x000ea20000100a00 */
[-C--:B------:R-:W-:Y:S01]  /*1ef10*/  FMUL.FTZ R115, R115, R0.reuse ;  /* 0x0000000073737220 */ /* 0x080fe20000410000 */
[----:B------:R-:W-:-:S05]  /*1ef20*/  FMUL.FTZ R114, R114, R0 ;  /* 0x0000000072727220 */ /* 0x000fca0000410000 */
[----:B------:R0:W-:Y:S01]  /*1ef30*/  STL.64 [R1+0x2a0], R114 ;  /* 0x0002a07201007387 */ /* 0x0001e20000100a00 */
[----:B------:R-:W1:Y:S01]  /*1ef40*/  S2R R131, SR_TID.X ;  /* 0x0000000000837919 */ /* 0x000e620000002100 */
[----:B0-----:R-:W-:-:S06]  /*1ef50*/  IMAD.MOV.U32 R114, RZ, RZ, RZ ;  /* 0x000000ffff727224 */ /* 0x001fcc00078e00ff */
        /* <DEDUP_REMOVED lines=103> */
[-C--:B-----5:R-:W-:Y:S01]  /*1f5d0*/  FMUL.FTZ R5, R5, R114.reuse ;  /* 0x0000007205057220 */ /* 0x0a0fe20000410000 */
        /* <DEDUP_REMOVED lines=11> */
[----:B------:R-:W-:Y:S04]  /*1f690*/  STL [R1+0x1e0], R129 ;  /* 0x0001e08101007387 */ /* 0x000fe80000100800 */
        /* <DEDUP_REMOVED lines=63> */
[-C--:B------:R-:W-:Y:S01]  /*1fa90*/  FMUL.FTZ R11, R11, R114.reuse ;  /* 0x000000720b0b7220 */ /* 0x080fe20000410000 */
[----:B------:R-:W-:Y:S01]  /*1faa0*/  FMUL.FTZ R10, R10, R114 ;  /* 0x000000720a0a7220 */ /* 0x000fe20000410000 */
[----:B------:R-:W-:-:S02]  /*1fab0*/  ISETP.NE.AND P1, PT, R126, 0x2, PT ;  /* 0x000000027e00780c */ /* 0x000fc40003f25270 */
[----:B-1----:R-:W-:Y:S02]  /*1fac0*/  SHF.R.U32.HI R131, RZ, 0x7, R131 ;  /* 0x00000007ff837819 */ /* 0x002fe40000011683 */
[----:B------:R0:W-:Y:S01]  /*1fad0*/  STL.64 [R1+0x378], R10 ;  /* 0x0003780a01007387 */ /* 0x0001e20000100a00 */
[----:B------:R-:W-:Y:S01]  /*1fae0*/  BSSY B0, `(.L_x_12071) ;  /* 0x000000a000007945 */ /* 0x000fe20003800000 */
[----:B------:R-:W-:Y:S02]  /*1faf0*/  PLOP3.LUT P0, PT, PT, PT, PT, 0x8, 0x0 ;  /* 0x000000000000781c */ /* 0x000fe40003f0e170 */
[----:B0-----:R-:W-:-:S05]  /*1fb00*/  IADD3 R10, -R131, 0xb, RZ ;  /* 0x0000000b830a7810 */ /* 0x001fca0007ffe1ff */
[----:B------:R0:W-:Y:S08]  /*1fb10*/  BAR.ARV R10, 0x100 ;  /* 0x0004000a0000751d */ /* 0x0001f00000002000 */
[----:B------:R-:W-:Y:S06]  /*1fb20*/  BAR.ARV 0x8, 0x180 ;  /* 0x0206000000007b1d */ /* 0x000fec0000002000 */
[----:B------:R-:W-:Y:S05]  /*1fb30*/  @P1 BRA `(.L_x_12072) ;  /* 0x0000000000101947 */ /* 0x000fea0003800000 */
[----:B------:R-:W2:Y:S04]  /*1fb40*/  LDL R0, [R1+0x1bc] ;  /* 0x0001bc0001007983 */ /* 0x000ea80000100800 */
[----:B------:R1:W-:Y:S01]  /*1fb50*/  STL [R1+0x1b8], RZ ;  /* 0x0001b8ff01007387 */ /* 0x0003e20000100800 */
[----:B--2---:R-:W-:-:S05]  /*1fb60*/  LOP3.LUT R0, R0, 0x1, RZ, 0x3c, !PT ;  /* 0x0000000100007812 */ /* 0x004fca00078e3cff */
[----:B------:R1:W-:Y:S02]  /*1fb70*/  STL [R1+0x1bc], R0 ;  /* 0x0001bc0001007387 */ /* 0x0003e40000100800 */
.L_x_12072:
[----:B------:R-:W-:Y:S05]  /*1fb80*/  BSYNC B0 ;  /* 0x0000000000007941 */ /* 0x000fea0003800000 */
.L_x_12071:
[----:B------:R-:W-:-:S12]  /*1fb90*/  UIADD3 UR37, UR37, 0x1, URZ ;  /* 0x0000000125257890 */ /* 0x000fd8000fffe03f */
.L_x_11948:
[----:B------:R-:W-:Y:S05]  /*1fba0*/  WARPSYNC.ALL ;  /* 0x0000000000007948 */ /* 0x000fea0003800000 */
[----:B------:R-:W3:Y:S08]  /*1fbb0*/  S2UR UR4, SR_CgaCtaId ;  /* 0x00000000000479c3 */ /* 0x000ef00000008800 */
[----:B------:R-:W-:Y:S01]  /*1fbc0*/  BAR.SYNC.DEFER_BLOCKING 0x5, 0x180 ;  /* 0x0146000000007b1d */ /* 0x000fe20000010000 */
[----:B------:R-:W-:-:S05]  /*1fbd0*/  MOV R2, 0x400 ;  /* 0x0000040000027802 */ /* 0x000fca0000000f00 */
[----:B------:R-:W-:Y:S01]  /*1fbe0*/  BSSY B0, `(.L_x_12073) ;  /* 0x000050c000007945 */ /* 0x000fe20003800000 */
[----:B---3--:R-:W-:-:S05]  /*1fbf0*/  IMAD.U32 R27, RZ, RZ, UR4 ;  /* 0x00000004ff1b7e24 */ /* 0x008fca000f8e00ff */
[----:B------:R-:W-:-:S05]  /*1fc00*/  LEA R2, R27, R2, 0x18 ;  /* 0x000000021b027211 */ /* 0x000fca00078ec0ff */
[----:B------:R3:W0:Y:S01]  /*1fc10*/  LDS.128 R100, [R2+0x228d0] ;  /* 0x0228d00002647984 */ /* 0x0006220000000c00 */
[----:B------:R-:W-:Y:S06]  /*1fc20*/  BAR.ARV 0x4, 0x180 ;  /* 0x0106000000007b1d */ /* 0x000fec0000002000 */
[----:B------:R-:W-:Y:S05]  /*1fc30*/  @P0 BRA `(.L_x_12074) ;  /* 0x0000004000440947 */ /* 0x000fea0003800000 */
[----:B-1----:R-:W2:Y:S01]  /*1fc40*/  LDL R0, [R1+0x438] ;  /* 0x0004380001007983 */ /* 0x002ea20000100800 */
[----:B------:R-:W-:-:S03]  /*1fc50*/  ULDC UR4, c[0x0][0xad4] ;  /* 0x0002b50000047ab9 */ /* 0x000fc60000000800 */
[----:B------:R-:W4:Y:S04]  /*1fc60*/  LDL.128 R52, [R1+0x200] ;  /* 0x0002000001347983 */ /* 0x000f280000100c00 */
[----:B------:R-:W3:Y:S04]  /*1fc70*/  LDL.128 R4, [R1+0x210] ;  /* 0x0002100001047983 */ /* 0x000ee80000100c00 */
[----:B------:R-:W3:Y:S04]  /*1fc80*/  LDL.128 R56, [R1+0x220] ;  /* 0x0002200001387983 */ /* 0x000ee80000100c00 */
[----:B------:R-:W3:Y:S04]  /*1fc90*/  LDL.128 R32, [R1+0x230] ;  /* 0x0002300001207983 */ /* 0x000ee80000100c00 */
[----:B------:R-:W3:Y:S04]  /*1fca0*/  LDL.128 R92, [R1+0x240] ;  /* 0x00024000015c7983 */ /* 0x000ee80000100c00 */
[----:B------:R-:W3:Y:S01]  /*1fcb0*/  LDL.128 R72, [R1+0x250] ;  /* 0x0002500001487983 */ /* 0x000ee20000100c00 */
[----:B------:R-:W1:Y:S03]  /*1fcc0*/  S2R R3, SR_SWINHI ;  /* 0x0000000000037919 */ /* 0x000e660000002f00 */
[----:B------:R-:W3:Y:S04]  /*1fcd0*/  LDL.128 R120, [R1+0x260] ;  /* 0x0002600001787983 */ /* 0x000ee80000100c00 */
[----:B-----5:R-:W3:Y:S04]  /*1fce0*/  LDL.128 R44, [R1+0x2e0] ;  /* 0x0002e000012c7983 */ /* 0x020ee80000100c00 */
[----:B------:R-:W3:Y:S04]  /*1fcf0*/  LDL.128 R40, [R1+0x2d0] ;  /* 0x0002d00001287983 */ /* 0x000ee80000100c00 */
[----:B------:R-:W3:Y:S04]  /*1fd00*/  LDL.128 R48, [R1+0x2f0] ;  /* 0x0002f00001307983 */ /* 0x000ee80000100c00 */
[----:B------:R-:W3:Y:S04]  /*1fd10*/  LDL.128 R60, [R1+0x320] ;  /* 0x00032000013c7983 */ /* 0x000ee80000100c00 */
[----:B------:R-:W3:Y:S04]  /*1fd20*/  LDL.128 R68, [R1+0x340] ;  /* 0x0003400001447983 */ /* 0x000ee80000100c00 */
[----:B------:R-:W3:Y:S01]  /*1fd30*/  LDL.128 R64, [R1+0x330] ;  /* 0x0003300001407983 */ /* 0x000ee20000100c00 */
[----:B------:R-:W-:-:S02]  /*1fd40*/  MOV R20, R2 ;  /* 0x0000000200147202 */ /* 0x000fc40000000f00 */
[----:B-1----:R-:W-:Y:S01]  /*1fd50*/  MOV R21, R3 ;  /* 0x0000000300157202 */ /* 0x002fe20000000f00 */
[----:B------:R-:W3:Y:S04]  /*1fd60*/  LDL.128 R84, [R1+0x380] ;  /* 0x0003800001547983 */ /* 0x000ee80000100c00 */
[----:B------:R-:W3:Y:S04]  /*1fd70*/  LDL.128 R88, [R1+0x390] ;  /* 0x0003900001587983 */ /* 0x000ee80000100c00 */
[----:B------:R-:W3:Y:S04]  /*1fd80*/  LDL.128 R112, [R1+0x3e0] ;  /* 0x0003e00001707983 */ /* 0x000ee80000100c00 */
[----:B------:R-:W3:Y:S01]  /*1fd90*/  LDL.128 R116, [R1+0x3f0] ;  /* 0x0003f00001747983 */ /* 0x000ee20000100c00 */
[----:B--2---:R-:W-:Y:S01]  /*1fda0*/  IMAD.WIDE R108, R0, 0x2, R20 ;  /* 0x00000002006c7825 */ /* 0x004fe200078e0214 */
[----:B----4-:R-:W-:-:S02]  /*1fdb0*/  F2FP.F16.F32.PACK_AB R52, R53, R52 ;  /* 0x000000343534723e */ /* 0x010fc400000000ff */
        /* <DEDUP_REMOVED lines=8> */
[C---:B------:R-:W-:Y:S02]  /*1fe40*/  IADD3 R13, P3, R108.reuse, 0x8020, RZ ;  /* 0x000080206c0d7810 */ /* 0x040fe40007f7e0ff */
[----:B------:R-:W-:Y:S02]  /*1fe50*/  IADD3 R37, P4, R108, 0x4000, RZ ;  /* 0x000040006c257810 */ /* 0x000fe40007f9e0ff */
[----:B------:R-:W-:Y:S02]  /*1fe60*/  LOP3.LUT R12, R13, 0x380, RZ, 0xc0, !PT ;  /* 0x000003800d0c7812 */ /* 0x000fe400078ec0ff */
[----:B------:R-:W-:Y:S02]  /*1fe70*/  LOP3.LUT R8, R9, 0x380, RZ, 0xc0, !PT ;  /* 0x0000038009087812 */ /* 0x000fe400078ec0ff */
[----:B------:R-:W-:-:S02]  /*1fe80*/  SHF.R.U64 R12, R12, 0x3, RZ ;  /* 0x000000030c0c7819 */ /* 0x000fc400000012ff */
[----:B------:R-:W-:Y:S02]  /*1fe90*/  SHF.R.U64 R110, R110, 0x3, RZ ;  /* 0x000000036e6e7819 */ /* 0x000fe400000012ff */
[----:B------:R-:W-:Y:S02]  /*1fea0*/  LOP3.LUT R36, R37, 0x380, RZ, 0xc0, !PT ;  /* 0x0000038025247812 */ /* 0x000fe400078ec0ff */
[----:B------:R-:W-:Y:S01]  /*1feb0*/  LOP3.LUT R12, R12, R13, RZ, 0x3c, !PT ;  /* 0x0000000d0c0c7212 */ /* 0x000fe200078e3cff */
[--C-:B------:R-:W-:Y:S01]  /*1fec0*/  IMAD.X R13, RZ, RZ, R109.reuse, P3 ;  /* 0x000000ffff0d7224 */ /* 0x100fe200018e066d */
[----:B------:R-:W-:Y:S02]  /*1fed0*/  SHF.R.U64 R8, R8, 0x3, RZ ;  /* 0x0000000308087819 */ /* 0x000fe400000012ff */
[----:B------:R-:W-:Y:S02]  /*1fee0*/  ISETP.NE.AND P3, PT, R204, RZ, PT ;  /* 0x000000ffcc00720c */ /* 0x000fe40003f65270 */
[----:B------:R-:W-:Y:S01]  /*1fef0*/  LOP3.LUT R110, R110, R111, RZ, 0x3c, !PT ;  /* 0x0000006f6e6e7212 */ /* 0x000fe200078e3cff */
[----:B------:R-:W-:Y:S01]  /*1ff00*/  IMAD.X R111, RZ, RZ, R109, P2 ;  /* 0x000000ffff6f7224 */ /* 0x000fe200010e066d */
[----:B------:R-:W-:-:S02]  /*1ff10*/  SHF.R.U64 R36, R36, 0x3, RZ ;  /* 0x0000000324247819 */ /* 0x000fc400000012ff */
[----:B------:R-:W-:Y:S01]  /*1ff20*/  LOP3.LUT R8, R8, R9, RZ, 0x3c, !PT ;  /* 0x0000000908087212 */ /* 0x000fe200078e3cff */
[--C-:B------:R-:W-:Y:S01]  /*1ff30*/  IMAD.X R9, RZ, RZ, R109.reuse, P1 ;  /* 0x000000ffff097224 */ /* 0x100fe200008e066d */
[C---:B------:R-:W-:Y:S02]  /*1ff40*/  IADD3 R31, P5, R108.reuse, 0x4020, RZ ;  /* 0x000040206c1f7810 */ /* 0x040fe40007fbe0ff */
[----:B------:R-:W-:Y:S02]  /*1ff50*/  IADD3 R15, P2, R108, 0x8000, RZ ;  /* 0x000080006c0f7810 */ /* 0x000fe40007f5e0ff */
[----:B------:R-:W-:Y:S01]  /*1ff60*/  SEL R204, R204, UR4, P3 ;  /* 0x00000004cccc7c07 */ /* 0x000fe20009800000 */
[----:B------:R-:W-:Y:S05]  /*1ff70*/  WARPSYNC.ALL ;  /* 0x0000000000007948 */ /* 0x000fea0003800000 */
[C---:B------:R-:W-:Y:S01]  /*1ff80*/  IADD3 R125, P0, R108.reuse, 0x4040, RZ ;  /* 0x000040406c7d7810 */ /* 0x040fe20007f1e0ff */
[----:B------:R-:W-:Y:S01]  /*1ff90*/  ULDC.64 UR6, c[0x0][0xc08] ;  /* 0x0003020000067ab9 */ /* 0x000fe20000000a00 */
[----:B------:R-:W-:Y:S01]  /*1ffa0*/  IADD3 R29, P1, R108, 0x4060, RZ ;  /* 0x000040606c1d7810 */ /* 0x000fe20007f3e0ff */
[----:B------:R-:W-:Y:S01]  /*1ffb0*/  ULDC.64 UR4, c[0x0][0xc00] ;  /* 0x0003000000047ab9 */ /* 0x000fe20000000a00 */
[----:B------:R-:W-:Y:S01]  /*1ffc0*/  LOP3.LUT R36, R36, R37, RZ, 0x3c, !PT ;  /* 0x0000002524247212 */ /* 0x000fe200078e3cff */
[----:B------:R-:W-:Y:S01]  /*1ffd0*/  IMAD.X R37, RZ, RZ, R109, P4 ;  /* 0x000000ffff257224 */ /* 0x000fe200020e066d */
[----:B------:R-:W-:-:S02]  /*1ffe0*/  LOP3.LUT R30, R31, 0x380, RZ, 0xc0, !PT ;  /* 0x000003801f1e7812 */ /* 0x000fc400078ec0ff */
[C---:B------:R-:W-:Y:S02]  /*1fff0*/  IADD3 R11, P4, R108.reuse, 0x8040, RZ ;  /* 0x000080406c0b7810 */ /* 0x040fe40007f9e0ff */
[----:B------:R-:W-:Y:S02]  /*20000*/  LOP3.LUT R14, R15, 0x380, RZ, 0xc0, !PT ;  /* 0x000003800f0e7812 */ /* 0x000fe400078ec0ff */
[----:B------:R-:W-:Y:S02]  /*20010*/  LOP3.LUT R124, R125, 0x380, RZ, 0xc0, !PT ;  /* 0x000003807d7c7812 */ /* 0x000fe400078ec0ff */
[----:B------:R-:W-:Y:S02]  /*20020*/  LOP3.LUT R28, R29, 0x380, RZ, 0xc0, !PT ;  /* 0x000003801d1c7812 */ /* 0x000fe400078ec0ff */
[----:B------:R-:W-:Y:S02]  /*20030*/  LOP3.LUT R39, R108, 0x380, RZ, 0xc0, !PT ;  /* 0x000003806c277812 */ /* 0x000fe400078ec0ff */
[----:B------:R-:W-:-:S02]  /*20040*/  SHF.R.U64 R30, R30, 0x3, RZ ;  /* 0x000000031e1e7819 */ /* 0x000fc400000012ff */
[----:B0-----:R-:W-:Y:S02]  /*20050*/  LOP3.LUT R10, R11, 0x380, RZ, 0xc0, !PT ;  /* 0x000003800b0a7812 */ /* 0x001fe400078ec0ff */
[----:B------:R-:W-:Y:S02]  /*20060*/  SHF.R.U64 R14, R14, 0x3, RZ ;  /* 0x000000030e0e7819 */ /* 0x000fe400000012ff */
[----:B------:R-:W-:Y:S02]  /*20070*/  SHF.R.U64 R124, R124, 0x3, RZ ;  /* 0x000000037c7c7819 */ /* 0x000fe400000012ff */
[----:B------:R-:W-:Y:S02]  /*20080*/  SHF.R.U64 R28, R28, 0x3, RZ ;  /* 0x000000031c1c7819 */ /* 0x000fe400000012ff */
[----:B------:R-:W-:Y:S02]  /*20090*/  SHF.R.U64 R39, R39, 0x3, RZ ;  /* 0x0000000327277819 */ /* 0x000fe400000012ff */
[----:B------:R-:W-:Y:S01]  /*200a0*/  LOP3.LUT R30, R30, R31, RZ, 0x3c, !PT ;  /* 0x0000001f1e1e7212 */ /* 0x000fe200078e3cff */
[----:B------:R-:W-:Y:S01]  /*200b0*/  IMAD.X R31, RZ, RZ, R109, P5 ;  /* 0x000000ffff1f7224 */ /* 0x000fe200028e066d */
[----:B------:R-:W-:-:S02]  /*200c0*/  SHF.R.U64 R10, R10, 0x3, RZ ;  /* 0x000000030a0a7819 */ /* 0x000fc400000012ff */
[----:B------:R-:W-:Y:S01]  /*200d0*/  LOP3.LUT R14, R14, R15, RZ, 0x3c, !PT ;  /* 0x0000000f0e0e7212 */ /* 0x000fe200078e3cff */
[--C-:B------:R-:W-:Y:S01]  /*200e0*/  IMAD.X R15, RZ, RZ, R109.reuse, P2 ;  /* 0x000000ffff0f7224 */ /* 0x100fe200010e066d */
[----:B------:R-:W-:Y:S01]  /*200f0*/  LOP3.LUT R124, R124, R125, RZ, 0x3c, !PT ;  /* 0x0000007d7c7c7212 */ /* 0x000fe200078e3cff */
[--C-:B------:R-:W-:Y:S01]  /*20100*/  IMAD.X R125, RZ, RZ, R109.reuse, P0 ;  /* 0x000000ffff7d7224 */ /* 0x100fe200000e066d */
[----:B------:R-:W-:Y:S01]  /*20110*/  LOP3.LUT R28, R28, R29, RZ, 0x3c, !PT ;  /* 0x0000001d1c1c7212 */ /* 0x000fe200078e3cff */
[----:B------:R-:W-:Y:S01]  /*20120*/  IMAD.X R29, RZ, RZ, R109, P1 ;  /* 0x000000ffff1d7224 */ /* 0x000fe200008e066d */
[C---:B------:R-:W-:Y:S02]  /*20130*/  IADD3 R107, P5, R108.reuse, 0x8060, RZ ;  /* 0x000080606c6b7810 */ /* 0x040fe40007fbe0ff */
[C---:B------:R-:W-:Y:S02]  /*20140*/  IADD3 R105, P2, R108.reuse, 0xc040, RZ ;  /* 0x0000c0406c697810 */ /* 0x040fe40007f5e0ff */
[----:B------:R-:W-:-:S02]  /*20150*/  IADD3 R99, P0, R108, 0xc000, RZ ;  /* 0x0000c0006c637810 */ /* 0x000fc40007f1e0ff */
[----:B------:R-:W-:Y:S02]  /*20160*/  IADD3 R97, P1, R108, 0xc020, RZ ;  /* 0x0000c0206c617810 */ /* 0x000fe40007f3e0ff */
[----:B------:R-:W-:Y:S01]  /*20170*/  LOP3.LUT R38, R39, R108, RZ, 0x3c, !PT ;  /* 0x0000006c27267212 */ /* 0x000fe200078e3cff */
[--C-:B------:R-:W-:Y:S01]  /*20180*/  IMAD.MOV.U32 R39, RZ, RZ, R109.reuse ;  /* 0x000000ffff277224 */ /* 0x100fe200078e006d */
[----:B------:R-:W-:Y:S01]  /*20190*/  LOP3.LUT R10, R10, R11, RZ, 0x3c, !PT ;  /* 0x0000000b0a0a7212 */ /* 0x000fe200078e3cff */
[----:B------:R-:W-:Y:S01]  /*201a0*/  IMAD.X R11, RZ, RZ, R109, P4 ;  /* 0x000000ffff0b7224 */ /* 0x000fe200020e066d */
[----:B------:R-:W-:Y:S02]  /*201b0*/  LOP3.LUT R106, R107, 0x380, RZ, 0xc0, !PT ;  /* 0x000003806b6a7812 */ /* 0x000fe400078ec0ff */
[----:B------:R-:W-:Y:S02]  /*201c0*/  LOP3.LUT R104, R105, 0x380, RZ, 0xc0, !PT ;  /* 0x0000038069687812 */ /* 0x000fe400078ec0ff */
[----:B------:R-:W-:-:S02]  /*201d0*/  LOP3.LUT R98, R99, 0x380, RZ, 0xc0, !PT ;  /* 0x0000038063627812 */ /* 0x000fc400078ec0ff */
[----:B------:R-:W-:Y:S02]  /*201e0*/  LOP3.LUT R96, R97, 0x380, RZ, 0xc0, !PT ;  /* 0x0000038061607812 */ /* 0x000fe400078ec0ff */
[----:B------:R-:W-:Y:S02]  /*201f0*/  F2FP.F16.F32.PACK_AB R53, R55, R54 ;  /* 0x000000363735723e */ /* 0x000fe400000000ff */
[----:B------:R-:W-:Y:S02]  /*20200*/  MOV R76, R38 ;  /* 0x00000026004c7202 */ /* 0x000fe40000000f00 */
[----:B------:R-:W-:Y:S02]  /*20210*/  MOV R25, R24 ;  /* 0x0000001800197202 */ /* 0x000fe40000000f00 */
[----:B---3--:R-:W-:Y:S02]  /*20220*/  F2FP.F16.F32.PACK_AB R54, R5, R4 ;  /* 0x000000040536723e */ /* 0x008fe400000000ff */
[----:B------:R-:W-:Y:S01]  /*20230*/  F2FP.F16.F32.PACK_AB R55, R7, R6 ;  /* 0x000000060737723e */ /* 0x000fe200000000ff */
[----:B------:R-:W-:Y:S01]  /*20240*/  BAR.SYNC.DEFER_BLOCKING 0x1, 0x100 ;  /* 0x0044000000007b1d */ /* 0x000fe20000010000 */
[----:B------:R-:W-:-:S02]  /*20250*/  F2FP.F16.F32.PACK_AB R56, R57, R56 ;  /* 0x000000383938723e */ /* 0x000fc400000000ff */
[----:B------:R-:W-:Y:S02]  /*20260*/  SHF.R.U64 R106, R106, 0x3, RZ ;  /* 0x000000036a6a7819 */ /* 0x000fe400000012ff */
[----:B------:R-:W-:Y:S02]  /*20270*/  SHF.R.U64 R104, R104, 0x3, RZ ;  /* 0x0000000368687819 */ /* 0x000fe400000012ff */
[----:B------:R-:W-:Y:S01]  /*20280*/  MOV R80, R8 ;  /* 0x0000000800507202 */ /* 0x000fe20000000f00 */
[----:B------:R-:W2:Y:S01]  /*20290*/  LDL.128 R4, [R1+0x270] ;  /* 0x0002700001047983 */ /* 0x000ea20000100c00 */
[----:B------:R-:W-:Y:S02]  /*202a0*/  MOV R124, R124 ;  /* 0x0000007c007c7202 */ /* 0x000fe40000000f00 */
[----:B------:R-:W-:Y:S02]  /*202b0*/  MOV R24, R10 ;  /* 0x0000000a00187202 */ /* 0x000fe40000000f00 */
[----:B------:R-:W-:Y:S01]  /*202c0*/  F2FP.F16.F32.PACK_AB R57, R59, R58 ;  /* 0x0000003a3b39723e */ /* 0x000fe200000000ff */
[----:B------:R-:W3:Y:S01]  /*202d0*/  LDL.128 R8, [R1+0x280] ;  /* 0x0002800001087983 */ /* 0x000ee20000100c00 */
[----:B------:R-:W-:-:S02]  /*202e0*/  SHF.R.U64 R98, R98, 0x3, RZ ;  /* 0x0000000362627819 */ /* 0x000fc400000012ff */
[----:B------:R-:W-:Y:S02]  /*202f0*/  SHF.R.U64 R96, R96, 0x3, RZ ;  /* 0x0000000360607819 */ /* 0x000fe400000012ff */
[----:B------:R-:W-:Y:S02]  /*20300*/  MOV R100, R30 ;  /* 0x0000001e00647202 */ /* 0x000fe40000000f00 */
[----:B------:R-:W-:Y:S02]  /*20310*/  MOV R125, R28 ;  /* 0x0000001c007d7202 */ /* 0x000fe40000000f00 */
[----:B------:R-:W-:Y:S01]  /*20320*/  F2FP.F16.F32.PACK_AB R58, R33, R32 ;  /* 0x00000020213a723e */ /* 0x000fe200000000ff */
[----:B------:R-:W4:Y:S01]  /*20330*/  LDL.128 R28, [R1+0x2a0] ;  /* 0x0002a000011c7983 */ /* 0x000f220000100c00 */
[----:B------:R-:W-:Y:S02]  /*20340*/  F2FP.F16.F32.PACK_AB R59, R35, R34 ;  /* 0x00000022233b723e */ /* 0x000fe400000000ff */
[----:B------:R-:W-:Y:S01]  /*20350*/  MOV R26, R36 ;  /* 0x00000024001a7202 */ /* 0x000fe20000000f00 */
[----:B------:R-:W4:Y:S01]  /*20360*/  LDL.128 R32, [R1+0x2b0] ;  /* 0x0002b00001207983 */ /* 0x000f220000100c00 */
[----:B------:R-:W-:-:S02]  /*20370*/  MOV R0, R14 ;  /* 0x0000000e00007202 */ /* 0x000fc40000000f00 */
[----:B------:R-:W-:Y:S01]  /*20380*/  MOV R3, R12 ;  /* 0x0000000c00037202 */ /* 0x000fe20000000f00 */
[----:B------:R-:W4:Y:S01]  /*20390*/  LDL.128 R36, [R1+0x2c0] ;  /* 0x0002c00001247983 */ /* 0x000f220000100c00 */
[----:B------:R-:W-:Y:S02]  /*203a0*/  F2FP.F16.F32.PACK_AB R92, R93, R92 ;  /* 0x0000005c5d5c723e */ /* 0x000fe400000000ff */
[----:B------:R-:W-:Y:S01]  /*203b0*/  F2FP.F16.F32.PACK_AB R93, R95, R94 ;  /* 0x0000005e5f5d723e */ /* 0x000fe200000000ff */
[----:B------:R-:W4:Y:S01]  /*203c0*/  LDL.128 R12, [R1+0x290] ;  /* 0x00029000010c7983 */ /* 0x000f220000100c00 */
[----:B------:R-:W-:Y:S01]  /*203d0*/  LOP3.LUT R106, R106, R107, RZ, 0x3c, !PT ;  /* 0x0000006b6a6a7212 */ /* 0x000fe200078e3cff */
[--C-:B------:R-:W-:Y:S01]  /*203e0*/  IMAD.X R107, RZ, RZ, R109.reuse, P5 ;  /* 0x000000ffff6b7224 */ /* 0x100fe200028e066d */
[----:B------:R-:W-:Y:S01]  /*203f0*/  LOP3.LUT R104, R104, R105, RZ, 0x3c, !PT ;  /* 0x0000006968687212 */ /* 0x000fe200078e3cff */
[----:B------:R0:W-:Y:S01]  /*20400*/  STSM.16.M88.4 [R76], R52 ;  /* 0x000000344c007844 */ /* 0x0001e20000000200 */
[----:B------:R-:W-:Y:S01]  /*20410*/  MOV R110, R110 ;  /* 0x0000006e006e7202 */ /* 0x000fe20000000f00 */
[----:B------:R-:W-:Y:S01]  /*20420*/  IMAD.X R105, RZ, RZ, R109, P2 ;  /* 0x000000ffff697224 */ /* 0x000fe200010e066d */
[----:B------:R-:W-:-:S02]  /*20430*/  F2FP.F16.F32.PACK_AB R94, R73, R72 ;  /* 0x00000048495e723e */ /* 0x000fc400000000ff */
[----:B------:R-:W-:Y:S01]  /*20440*/  F2FP.F16.F32.PACK_AB R95, R75, R74 ;  /* 0x0000004a4b5f723e */ /* 0x000fe200000000ff */
[----:B------:R1:W-:Y:S01]  /*20450*/  STSM.16.M88.4 [R80], R56 ;  /* 0x0000003850007844 */ /* 0x0003e20000000200 */
[----:B------:R-:W-:Y:S01]  /*20460*/  LOP3.LUT R98, R98, R99, RZ, 0x3c, !PT ;  /* 0x0000006362627212 */ /* 0x000fe200078e3cff */
[--C-:B------:R-:W-:Y:S01]  /*20470*/  IMAD.X R99, RZ, RZ, R109.reuse, P0 ;  /* 0x000000ffff637224 */ /* 0x100fe200000e066d */
[----:B------:R-:W-:Y:S01]  /*20480*/  LOP3.LUT R96, R96, R97, RZ, 0x3c, !PT ;  /* 0x0000006160607212 */ /* 0x000fe200078e3cff */
[----:B------:R-:W-:Y:S01]  /*20490*/  IMAD.X R97, RZ, RZ, R109, P1 ;  /* 0x000000ffff617224 */ /* 0x000fe200008e066d */
[----:B------:R-:W-:Y:S01]  /*204a0*/  IADD3 R126, P3, R108, 0xc060, RZ ;  /* 0x0000c0606c7e7810 */ /* 0x000fe20007f7e0ff */
[----:B------:R-:W4:Y:S04]  /*204b0*/  LDL.128 R72, [R1+0x350] ;  /* 0x0003500001487983 */ /* 0x000f280000100c00 */
[----:B0-----:R-:W4:Y:S01]  /*204c0*/  LDL.128 R52, [R1+0x300] ;  /* 0x0003000001347983 */ /* 0x001f220000100c00 */
[----:B------:R-:W-:-:S03]  /*204d0*/  MOV R130, R106 ;  /* 0x0000006a00827202 */ /* 0x000fc60000000f00 */
[----:B------:R-:W4:Y:S01]  /*204e0*/  LDL.128 R76, [R1+0x360] ;  /* 0x00036000014c7983 */ /* 0x000f220000100c00 */
[----:B------:R-:W-:-:S03]  /*204f0*/  MOV R129, R104 ;  /* 0x0000006800817202 */ /* 0x000fc60000000f00 */
[----:B-1----:R-:W4:Y:S01]  /*20500*/  LDL.128 R56, [R1+0x310] ;  /* 0x0003100001387983 */ /* 0x002f220000100c00 */
[----:B------:R-:W-:-:S03]  /*20510*/  MOV R131, R98 ;  /* 0x0000006200837202 */ /* 0x000fc60000000f00 */
[----:B------:R0:W-:Y:S01]  /*20520*/  STSM.16.M88.4 [R110], R92 ;  /* 0x0000005c6e007844 */ /* 0x0001e20000000200 */
[----:B------:R-:W-:Y:S01]  /*20530*/  MOV R128, R96 ;  /* 0x0000006000807202 */ /* 0x000fe20000000f00 */
[----:B------:R-:W-:Y:S02]  /*20540*/  IMAD.X R127, RZ, RZ, R109, P3 ;  /* 0x000000ffff7f7224 */ /* 0x000fe400018e066d */
[----:B------:R-:W4:Y:S04]  /*20550*/  LDL.128 R80, [R1+0x370] ;  /* 0x0003700001507983 */ /* 0x000f280000100c00 */
[----:B------:R-:W4:Y:S04]  /*20560*/  LDL.128 R104, [R1+0x3c0] ;  /* 0x0003c00001687983 */ /* 0x000f280000100c00 */
[----:B------:R-:W4:Y:S04]  /*20570*/  LDL.128 R96, [R1+0x3b0] ;  /* 0x0003b00001607983 */ /* 0x000f280000100c00 */
[----:B0-----:R-:W4:Y:S04]  /*20580*/  LDL.128 R92, [R1+0x3a0] ;  /* 0x0003a000015c7983 */ /* 0x001f280000100c00 */
[----:B------:R-:W4:Y:S01]  /*20590*/  LDL.128 R108, [R1+0x3d0] ;  /* 0x0003d000016c7983 */ /* 0x000f220000100c00 */
[----:B------:R-:W-:-:S02]  /*205a0*/  ISETP.NE.U32.AND P0, PT, RZ, UR6, PT ;  /* 0x00000006ff007c0c */ /* 0x000fc4000bf05070 */
[----:B------:R-:W-:Y:S02]  /*205b0*/  F2FP.F16.F32.PACK_AB R120, R121, R120 ;  /* 0x000000787978723e */ /* 0x000fe400000000ff */
[----:B------:R-:W-:Y:S02]  /*205c0*/  F2FP.F16.F32.PACK_AB R121, R123, R122 ;  /* 0x0000007a7b79723e */ /* 0x000fe400000000ff */
[----:B------:R-:W-:Y:S02]  /*205d0*/  LOP3.LUT R133, R126, 0x380, RZ, 0xc0, !PT ;  /* 0x000003807e857812 */ /* 0x000fe400078ec0ff */
[----:B------:R-:W-:Y:S02]  /*205e0*/  ISETP.NE.AND.EX P0, PT, RZ, UR7, PT, P0 ;  /* 0x00000007ff007c0c */ /* 0x000fe4000bf05300 */
[----:B------:R-:W-:Y:S02]  /*205f0*/  F2FP.F16.F32.PACK_AB R44, R45, R44 ;  /* 0x0000002c2d2c723e */ /* 0x000fe400000000ff */
[----:B------:R-:W-:-:S02]  /*20600*/  F2FP.F16.F32.PACK_AB R45, R47, R46 ;  /* 0x0000002e2f2d723e */ /* 0x000fc400000000ff */
[----:B------:R-:W-:Y:S02]  /*20610*/  SHF.R.U64 R133, R133, 0x3, RZ ;  /* 0x0000000385857819 */ /* 0x000fe400000012ff */
        /* <DEDUP_REMOVED lines=9> */
[----:B------:R-:W-:Y:S02]  /*206b0*/  LOP3.LUT R126, R133, R126, RZ, 0x3c, !PT ;  /* 0x0000007e857e7212 */ /* 0x000fe400078e3cff */
[----:B------:R-:W-:-:S02]  /*206c0*/  F2FP.F16.F32.PACK_AB R85, R87, R86 ;  /* 0x000000565755723e */ /* 0x000fc400000000ff */
[----:B------:R-:W-:Y:S02]  /*206d0*/  F2FP.F16.F32.PACK_AB R86, R89, R88 ;  /* 0x000000585956723e */ /* 0x000fe400000000ff */
[----:B------:R-:W-:Y:S02]  /*206e0*/  F2FP.F16.F32.PACK_AB R87, R91, R90 ;  /* 0x0000005a5b57723e */ /* 0x000fe400000000ff */
[----:B------:R-:W-:Y:S02]  /*206f0*/  F2FP.F16.F32.PACK_AB R112, R113, R112 ;  /* 0x000000707170723e */ /* 0x000fe400000000ff */
[----:B------:R-:W-:Y:S02]  /*20700*/  F2FP.F16.F32.PACK_AB R113, R115, R114 ;  /* 0x000000727371723e */ /* 0x000fe400000000ff */
[----:B------:R-:W-:Y:S02]  /*20710*/  MOV R126, R126 ;  /* 0x0000007e007e7202 */ /* 0x000fe40000000f00 */
[----:B------:R-:W-:-:S02]  /*20720*/  F2FP.F16.F32.PACK_AB R114, R117, R116 ;  /* 0x000000747572723e */ /* 0x000fc400000000ff */
[----:B------:R-:W-:Y:S02]  /*20730*/  F2FP.F16.F32.PACK_AB R115, R119, R118 ;  /* 0x000000767773723e */ /* 0x000fe400000000ff */
[----:B------:R-:W-:-:S04]  /*20740*/  ISETP.NE.U32.AND P1, PT, RZ, UR4, PT ;  /* 0x00000004ff007c0c */ /* 0x000fc8000bf25070 */
[----:B------:R-:W-:Y:S01]  /*20750*/  ISETP.NE.AND.EX P1, PT, RZ, UR5, PT, P1 ;  /* 0x00000005ff007c0c */ /* 0x000fe2000bf25310 */
[----:B------:R-:W-:Y:S01]  /*20760*/  ULDC UR6, c[0x0][0xa88] ;  /* 0x0002a20000067ab9 */ /* 0x000fe20000000800 */
[----:B--2---:R-:W-:Y:S02]  /*20770*/  F2FP.F16.F32.PACK_AB R122, R5, R4 ;  /* 0x00000004057a723e */ /* 0x004fe400000000ff */
[----:B------:R-:W-:Y:S01]  /*20780*/  F2FP.F16.F32.PACK_AB R123, R7, R6 ;  /* 0x00000006077b723e */ /* 0x000fe200000000ff */
[----:B------:R-:W0:Y:S01]  /*20790*/  LDC.64 R4, c[0x0][0xc00] ;  /* 0x00030000ff047b82 */ /* 0x000e220000000a00 */
[----:B---3--:R-:W-:Y:S02]  /*207a0*/  F2FP.F16.F32.PACK_AB R8, R9, R8 ;  /* 0x000000080908723e */ /* 0x008fe400000000ff */
[----:B------:R-:W-:Y:S01]  /*207b0*/  F2FP.F16.F32.PACK_AB R9, R11, R10 ;  /* 0x0000000a0b09723e */ /* 0x000fe200000000ff */
[----:B------:R-:W-:Y:S04]  /*207c0*/  STSM.16.M88.4 [R25], R120 ;  /* 0x0000007819007844 */ /* 0x000fe80000000200 */
[----:B------:R-:W1:Y:S01]  /*207d0*/  @P0 LDC.64 R6, c[0x0][0xc08] ;  /* 0x00030200ff060b82 */ /* 0x000e620000000a00 */
[----:B----4-:R-:W-:-:S02]  /*207e0*/  F2FP.F16.F32.PACK_AB R28, R29, R28 ;  /* 0x0000001c1d1c723e */ /* 0x010fc400000000ff */
        /* <DEDUP_REMOVED lines=9> */
[----:B------:R2:W-:Y:S04]  /*20880*/  STSM.16.M88.4 [R26], R8 ;  /* 0x000000081a007844 */ /* 0x0005e80000000200 */
[----:B------:R-:W-:Y:S04]  /*20890*/  STSM.16.M88.4 [R100], R28 ;  /* 0x0000001c64007844 */ /* 0x000fe80000000200 */
[----:B------:R-:W-:Y:S01]  /*208a0*/  STSM.16.M88.4 [R124], R36 ;  /* 0x000000247c007844 */ /* 0x000fe20000000200 */
        /* <DEDUP_REMOVED lines=13> */
[----:B------:R-:W-:Y:S01]  /*20980*/  F2FP.F16.F32.PACK_AB R105, R107, R106 ;  /* 0x0000006a6b69723e */ /* 0x000fe200000000ff */
[----:B------:R3:W-:Y:S01]  /*20990*/  STSM.16.M88.4 [R3], R60 ;  /* 0x0000003c03007844 */ /* 0x0007e20000000200 */
[----:B------:R-:W-:-:S02]  /*209a0*/  F2FP.F16.F32.PACK_AB R92, R93, R92 ;  /* 0x0000005c5d5c723e */ /* 0x000fc400000000ff */
[----:B------:R-:W-:Y:S02]  /*209b0*/  F2FP.F16.F32.PACK_AB R93, R95, R94 ;  /* 0x0000005e5f5d723e */ /* 0x000fe400000000ff */
[----:B------:R-:W-:Y:S02]  /*209c0*/  F2FP.F16.F32.PACK_AB R94, R97, R96 ;  /* 0x00000060615e723e */ /* 0x000fe400000000ff */
[----:B------:R-:W-:Y:S01]  /*209d0*/  F2FP.F16.F32.PACK_AB R95, R99, R98 ;  /* 0x00000062635f723e */ /* 0x000fe200000000ff */
[----:B------:R4:W-:Y:S01]  /*209e0*/  STSM.16.M88.4 [R24], R68 ;  /* 0x0000004418007844 */ /* 0x0009e20000000200 */
[----:B------:R-:W-:Y:S02]  /*209f0*/  F2FP.F16.F32.PACK_AB R106, R109, R108 ;  /* 0x0000006c6d6a723e */ /* 0x000fe400000000ff */
[----:B------:R-:W-:Y:S01]  /*20a00*/  F2FP.F16.F32.PACK_AB R107, R111, R110 ;  /* 0x0000006e6f6b723e */ /* 0x000fe200000000ff */
[----:B------:R4:W-:Y:S01]  /*20a10*/  STSM.16.M88.4 [R130], R76 ;  /* 0x0000004c82007844 */ /* 0x0009e20000000200 */
[----:B--2---:R-:W-:Y:S01]  /*20a20*/  IMAD.MOV.U32 R8, RZ, RZ, RZ ;  /* 0x000000ffff087224 */ /* 0x004fe200078e00ff */
[----:B---3--:R-:W2:Y:S02]  /*20a30*/  LDC R3, c[0x0][0xbe8] ;  /* 0x0002fa00ff037b82 */ /* 0x008ea40000000800 */
[----:B------:R4:W-:Y:S04]  /*20a40*/  STSM.16.M88.4 [R131], R84 ;  /* 0x0000005483007844 */ /* 0x0009e80000000200 */
[----:B------:R4:W-:Y:S04]  /*20a50*/  STSM.16.M88.4 [R128], R92 ;  /* 0x0000005c80007844 */ /* 0x0009e80000000200 */
[----:B------:R4:W-:Y:S04]  /*20a60*/  STSM.16.M88.4 [R129], R104 ;  /* 0x0000006881007844 */ /* 0x0009e80000000200 */
[----:B------:R4:W-:Y:S01]  /*20a70*/  STSM.16.M88.4 [R126], R112 ;  /* 0x000000707e007844 */ /* 0x0009e20000000200 */
[----:B------:R-:W-:-:S02]  /*20a80*/  IMAD.U32 R0, RZ, RZ, UR6 ;  /* 0x00000006ff007e24 */ /* 0x000fc4000f8e00ff */
[C---:B0-----:R-:W-:Y:S01]  /*20a90*/  IMAD.WIDE R4, R208.reuse, 0x4, R4 ;  /* 0x00000004d0047825 */ /* 0x041fe200078e0204 */
[----:B------:R-:W-:Y:S03]  /*20aa0*/  BAR.SYNC.DEFER_BLOCKING 0x1, 0x100 ;  /* 0x0044000000007b1d */ /* 0x000fe60000010000 */
[----:B-1----:R-:W-:-:S03]  /*20ab0*/  @P0 IMAD.WIDE R6, R208, 0x4, R6 ;  /* 0x00000004d0060825 */ /* 0x002fc600078e0206 */
[----:B------:R4:W5:Y:S04]  /*20ac0*/  @P1 LDG.E R8, desc[UR42][R4.64] ;  /* 0x0000002a04081981 */ /* 0x000968000c1e1900 */
[----:B------:R4:W5:Y:S01]  /*20ad0*/  @P0 LDG.E R0, desc[UR42][R6.64] ;  /* 0x0000002a06000981 */ /* 0x000962000c1e1900 */
[----:B------:R-:W-:Y:S05]  /*20ae0*/  @P0 BRA `(.L_x_12075) ;  /* 0x0000000000100947 */ /* 0x000fea0003800000 */
[----:B------:R-:W-:Y:S05]  /*20af0*/  @!P1 BRA `(.L_x_12075) ;  /* 0x00000000000c9947 */ /* 0x000fea0003800000 */
[----:B----4-:R-:W3:Y:S04]  /*20b00*/  LDG.E R7, desc[UR42][R4.64] ;  /* 0x0000002a04077981 */ /* 0x010ee8000c1e1900 */
[----:B-----5:R-:W3:Y:S02]  /*20b10*/  LDG.E R0, desc[UR42][R4.64+0x4] ;  /* 0x0000042a04007981 */ /* 0x020ee4000c1e1900 */
[----:B---3--:R-:W-:-:S07]  /*20b20*/  IMAD.IADD R0, R0, 0x1, -R7 ;  /* 0x0000000100007824 */ /* 0x008fce00078e0a07 */
.L_x_12075:
[----:B----4-:R-:W3:Y:S04]  /*20b30*/  LDL R4, [R1+0x428] ;  /* 0x0004280001047983 */ /* 0x010ee80000100800 */
[----:B------:R-:W4:Y:S01]  /*20b40*/  LDL R28, [R1+0x434] ;  /* 0x00043400011c7983 */ /* 0x000f220000100800 */
[----:B--2--5:R-:W-:Y:S02]  /*20b50*/  IMAD R0, R0, R3, RZ ;  /* 0x0000000300007224 */ /* 0x024fe400078e02ff */
[----:B------:R-:W-:Y:S01]  /*20b60*/  IMAD.IADD R37, R196, 0x1, R203 ;  /* 0x00000001c4257824 */ /* 0x000fe200078e02cb */
[----:B------:R-:W-:Y:S01]  /*20b70*/  ISETP.GT.AND P3, PT, R204, 0x1, PT ;  /* 0x00000001cc00780c */ /* 0x000fe20003f64270 */
[----:B------:R-:W-:Y:S01]  /*20b80*/  IMAD.MOV.U32 R9, RZ, RZ, 0x9b8 ;  /* 0x000009b8ff097424 */ /* 0x000fe200078e00ff */
[----:B------:R-:W-:Y:S01]  /*20b90*/  ISETP.NE.AND P2, PT, R3, 0x1, PT ;  /* 0x000000010300780c */ /* 0x000fe20003f45270 */
[----:B------:R-:W0:Y:S03]  /*20ba0*/  LDC.64 R24, c[0x0][0xba8] ;  /* 0x0002ea00ff187b82 */ /* 0x000e260000000a00 */
[----:B------:R-:W-:-:S05]  /*20bb0*/  SEL R9, R9, 0x978, P3 ;  /* 0x0000097809097807 */ /* 0x000fca0001800000 */
[----:B------:R-:W1:Y:S08]  /*20bc0*/  LDC.64 R6, c[0x0][R9+0x220] ;  /* 0x0000880009067b82 */ /* 0x000e700000000a00 */
[----:B------:R2:W2:Y:S08]  /*20bd0*/  LDC.64 R12, c[0x0][R9+0x218] ;  /* 0x00008600090c7b82 */ /* 0x0004b00000000a00 */
[----:B------:R2:W2:Y:S01]  /*20be0*/  LDC.64 R10, c[0x0][R9+0x210] ;  /* 0x00008400090a7b82 */ /* 0x0004a20000000a00 */
[----:B------:R-:W-:-:S07]  /*20bf0*/  ISETP.NE.U32.AND P1, PT, RZ, UR4, PT ;  /* 0x00000004ff007c0c */ /* 0x000fce000bf25070 */
[----:B------:R-:W2:Y:S01]  /*20c00*/  @P2 LDC R14, c[0x0][0xbec] ;  /* 0x0002fb00ff0e2b82 */ /* 0x000ea20000000800 */
[----:B------:R-:W-:-:S07]  /*20c10*/  ISETP.NE.AND.EX P1, PT, RZ, UR5, PT, P1 ;  /* 0x00000005ff007c0c */ /* 0x000fce000bf25310 */
[----:B------:R-:W2:Y:S01]  /*20c20*/  @P2 LDC R39, c[0x0][0xbf0] ;  /* 0x0002fc00ff272b82 */ /* 0x000ea20000000800 */
[----:B------:R-:W-:Y:S02]  /*20c30*/  SHF.R.S32.HI R26, RZ, 0x1f, R208 ;  /* 0x0000001fff1a7819 */ /* 0x000fe400000114d0 */
[----:B------:R-:W-:Y:S02]  /*20c40*/  SEL R15, R208, RZ, !P1 ;  /* 0x000000ffd00f7207 */ /* 0x000fe40004800000 */
[----:B---3--:R-:W-:-:S03]  /*20c50*/  LOP3.LUT P0, RZ, R4, 0x3, RZ, 0xc0, !PT ;  /* 0x0000000304ff7812 */ /* 0x008fc6000780c0ff */
[----:B0-----:R-:W0:Y:S01]  /*20c60*/  @!P3 LDC R24, c[0x0][0xb50] ;  /* 0x0002d400ff18bb82 */ /* 0x001e220000000800 */
[----:B------:R-:W-:Y:S01]  /*20c70*/  ISETP.GE.OR P4, PT, R37, R0, P0 ;  /* 0x000000002500720c */ /* 0x000fe20000786670 */
[----:B----4-:R-:W-:-:S06]  /*20c80*/  IMAD.IADD R41, R28, 0x1, R203 ;  /* 0x000000011c297824 */ /* 0x010fcc00078e02cb */
[----:B------:R-:W3:Y:S06]  /*20c90*/  @!P3 LDC R25, c[0x0][0xb54] ;  /* 0x0002d500ff19bb82 */ /* 0x000eec0000000800 */
[----:B------:R-:W4:Y:S02]  /*20ca0*/  @!P4 LDL R31, [R1+0x1e0] ;  /* 0x0001e000011fc983 */ /* 0x000f240000100800 */
[----:B------:R2:W0:Y:S01]  /*20cb0*/  LDC.64 R4, c[0x0][R9+0x228] ;  /* 0x00008a0009047b82 */ /* 0x0004220000000a00 */
[----:B------:R-:W-:Y:S01]  /*20cc0*/  SEL R29, R26, RZ, !P1 ;  /* 0x000000ff1a1d7207 */ /* 0x000fe20004800000 */
[----:B-1----:R-:W-:-:S02]  /*20cd0*/  IMAD R7, R7, R15, RZ ;  /* 0x0000000f07077224 */ /* 0x002fc400078e02ff */
[----:B--2---:R-:W-:-:S04]  /*20ce0*/  @P2 IMAD.HI.U32 R14, R41, R14, RZ ;  /* 0x0000000e290e2227 */ /* 0x004fc800078e00ff */
[C---:B------:R-:W-:Y:S01]  /*20cf0*/  IMAD R35, R6.reuse, R29, R7 ;  /* 0x0000001d06237224 */ /* 0x040fe200078e0207 */
[----:B------:R-:W-:Y:S01]  /*20d00*/  SEL R29, R209, RZ, P3 ;  /* 0x000000ffd11d7207 */ /* 0x000fe20001800000 */
[----:B------:R-:W-:Y:S01]  /*20d10*/  IMAD.WIDE.U32 R6, R6, R15, RZ ;  /* 0x0000000f06067225 */ /* 0x000fe200078e00ff */
[----:B------:R-:W-:-:S03]  /*20d20*/  SHF.R.S32.HI R9, RZ, 0x1f, R8 ;  /* 0x0000001fff097819 */ /* 0x000fc60000011408 */
[-C--:B------:R-:W-:Y:S02]  /*20d30*/  IMAD R33, R13, R156.reuse, RZ ;  /* 0x0000009c0d217224 */ /* 0x080fe400078e02ff */
[----:B------:R-:W-:-:S04]  /*20d40*/  IMAD.WIDE.U32 R12, R12, R156, RZ ;  /* 0x0000009c0c0c7225 */ /* 0x000fc800078e00ff */
[----:B------:R-:W-:Y:S01]  /*20d50*/  IMAD.IADD R35, R7, 0x1, R35 ;  /* 0x0000000107237824 */ /* 0x000fe200078e0223 */
[----:B------:R-:W-:Y:S01]  /*20d60*/  IADD3 R6, P1, P5, R6, R12, R8 ;  /* 0x0000000c06067210 */ /* 0x000fe20007d3e008 */
[----:B------:R-:W-:Y:S01]  /*20d70*/  IMAD.MOV.U32 R7, RZ, RZ, R41 ;  /* 0x000000ffff077224 */ /* 0x000fe200078e0029 */
[----:B------:R-:W-:Y:S01]  /*20d80*/  @P2 SHF.R.U32.HI R7, RZ, R39, R14 ;  /* 0x00000027ff072219 */ /* 0x000fe2000001160e */
[----:B------:R-:W-:-:S04]  /*20d90*/  IMAD.IADD R26, R13, 0x1, R33 ;  /* 0x000000010d1a7824 */ /* 0x000fc800078e0221 */
[----:B------:R-:W-:Y:S01]  /*20da0*/  IMAD.MOV R14, RZ, RZ, -R7 ;  /* 0x000000ffff0e7224 */ /* 0x000fe200078e0a07 */
[----:B------:R-:W-:Y:S01]  /*20db0*/  IADD3.X R12, R35, R26, R9, P1, P5 ;  /* 0x0000001a230c7210 */ /* 0x000fe20000fea409 */
[-C--:B0-----:R-:W-:Y:S02]  /*20dc0*/  IMAD R13, R5, R29.reuse, RZ ;  /* 0x0000001d050d7224 */ /* 0x081fe400078e02ff */
[----:B------:R-:W-:-:S04]  /*20dd0*/  IMAD.WIDE.U32 R4, R4, R29, RZ ;  /* 0x0000001d04047225 */ /* 0x000fc800078e00ff */
[----:B------:R-:W-:Y:S01]  /*20de0*/  IMAD.IADD R13, R5, 0x1, R13 ;  /* 0x00000001050d7824 */ /* 0x000fe200078e020d */
        /* <DEDUP_REMOVED lines=8> */
[C---:B------:R-:W-:Y:S01]  /*20e70*/  LEA R24, P1, R4.reuse, R24, 0x2 ;  /* 0x0000001804187211 */ /* 0x040fe200078210ff */
[----:B------:R-:W-:Y:S02]  /*20e80*/  VIADD R7, R37, 0x8 ;  /* 0x0000000825077836 */ /* 0x000fe40000000000 */
[----:B------:R-:W-:Y:S02]  /*20e90*/  IMAD.IADD R5, R5, 0x1, R13 ;  /* 0x0000000105057824 */ /* 0x000fe400078e020d */
[----:B------:R-:W-:Y:S01]  /*20ea0*/  SHFL.IDX PT, R10, R24, RZ, 0x1c1f ;  /* 0x001c1fff180a7589 */ /* 0x000fe200000e0000 */
[----:B------:R-:W-:Y:S02]  /*20eb0*/  ISETP.GE.OR P0, PT, R7, R0, P0 ;  /* 0x000000000700720c */ /* 0x000fe40000706670 */
[----:B---3--:R-:W-:-:S05]  /*20ec0*/  LEA.HI.X R25, R4, R25, R5, 0x2, P1 ;  /* 0x0000001904197211 */ /* 0x008fca00008f1405 */
[----:B------:R-:W4:Y:S04]  /*20ed0*/  SHFL.IDX PT, R11, R25, RZ, 0x1c1f ;  /* 0x001c1fff190b7589 */ /* 0x000f2800000e0000 */
[----:B----4-:R-:W-:Y:S04]  /*20ee0*/  @!P4 ST.E desc[UR42][R10.64], R31 ;  /* 0x0000001f0a00c985 */ /* 0x010fe8000c10192a */
[----:B------:R-:W2:Y:S04]  /*20ef0*/  @!P0 LDL R13, [R1+0x1e4] ;  /* 0x0001e400010d8983 */ /* 0x000ea80000100800 */
[----:B------:R-:W-:Y:S04]  /*20f00*/  SHFL.IDX PT, R4, R24, 0x1, 0x1c1f ;  /* 0x003c1f0018047f89 */ /* 0x000fe800000e0000 */
[----:B------:R-:W2:Y:S04]  /*20f10*/  SHFL.IDX PT, R5, R25, 0x1, 0x1c1f ;  /* 0x003c1f0019057f89 */ /* 0x000ea800000e0000 */
[----:B--2---:R0:W-:Y:S01]  /*20f20*/  @!P0 ST.E desc[UR42][R4.64], R13 ;  /* 0x0000000d04008985 */ /* 0x0041e2000c10192a */
[----:B------:R-:W-:Y:S05]  /*20f30*/  @P3 BRA `(.L_x_12076) ;  /* 0x0000001000383947 */ /* 0x000fea0003800000 */
[----:B------:R-:W1:Y:S01]  /*20f40*/  S2R R28, SR_TID.X ;  /* 0x00000000001c7919 */ /* 0x000e620000002100 */
[----:B0-----:R-:W0:Y:S01]  /*20f50*/  @P2 LDC R13, c[0x0][0xbec] ;  /* 0x0002fb00ff0d2b82 */ /* 0x001e220000000800 */
[----:B------:R-:W-:Y:S01]  /*20f60*/  ULDC.64 UR4, c[0x0][0xaa0] ;  /* 0x0002a80000047ab9 */ /* 0x000fe20000000a00 */
[C---:B-1----:R-:W-:Y:S02]  /*20f70*/  VIADD R88, R28.reuse, 0xffffff80 ;  /* 0xffffff801c587836 */ /* 0x042fe40000000000 */
[----:B------:R-:W-:-:S03]  /*20f80*/  VIADD R89, R28, 0xffffff80 ;  /* 0xffffff801c597836 */ /* 0x000fc60000000000 */
        /* <DEDUP_REMOVED lines=8> */
[----:B------:R-:W-:Y:S02]  /*21010*/  IADD3 R41, P4, R20, 0x4000, RZ ;  /* 0x0000400014297810 */ /* 0x000fe40007f9e0ff */
[----:B------:R-:W-:Y:S02]  /*21020*/  LOP3.LUT R28, R29, 0x380, RZ, 0xc0, !PT ;  /* 0x000003801d1c7812 */ /* 0x000fe400078ec0ff */
[----:B------:R-:W-:-:S02]  /*21030*/  LOP3.LUT R32, R33, 0x380, RZ, 0xc0, !PT ;  /* 0x0000038021207812 */ /* 0x000fc400078ec0ff */
[----:B------:R-:W-:Y:S02]  /*21040*/  LOP3.LUT R36, R37, 0x380, RZ, 0xc0, !PT ;  /* 0x0000038025247812 */ /* 0x000fe400078ec0ff */
[----:B------:R-:W-:Y:S02]  /*21050*/  LOP3.LUT R40, R41, 0x380, RZ, 0xc0, !PT ;  /* 0x0000038029287812 */ /* 0x000fe400078ec0ff */
[----:B------:R-:W-:Y:S02]  /*21060*/  SHF.R.U64 R28, R28, 0x3, RZ ;  /* 0x000000031c1c7819 */ /* 0x000fe400000012ff */
[----:B------:R-:W-:Y:S02]  /*21070*/  SHF.R.U64 R32, R32, 0x3, RZ ;  /* 0x0000000320207819 */ /* 0x000fe400000012ff */
[----:B------:R-:W-:Y:S02]  /*21080*/  IADD3 R45, P5, R20, 0x5000, RZ ;  /* 0x00005000142d7810 */ /* 0x000fe40007fbe0ff */
[----:B------:R-:W-:-:S02]  /*21090*/  SHF.R.U64 R36, R36, 0x3, RZ ;  /* 0x0000000324247819 */ /* 0x000fc400000012ff */
[----:B------:R-:W-:Y:S02]  /*210a0*/  SHF.R.U64 R40, R40, 0x3, RZ ;  /* 0x0000000328287819 */ /* 0x000fe400000012ff */
[----:B------:R-:W-:Y:S01]  /*210b0*/  LOP3.LUT R28, R28, R29, RZ, 0x3c, !PT ;  /* 0x0000001d1c1c7212 */ /* 0x000fe200078e3cff */
[--C-:B------:R-:W-:Y:S01]  /*210c0*/  IMAD.X R29, RZ, RZ, R21.reuse, P0 ;  /* 0x000000ffff1d7224 */ /* 0x100fe200000e0615 */
[----:B------:R-:W-:Y:S01]  /*210d0*/  LOP3.LUT R32, R32, R33, RZ, 0x3c, !PT ;  /* 0x0000002120207212 */ /* 0x000fe200078e3cff */
[--C-:B------:R-:W-:Y:S01]  /*210e0*/  IMAD.X R33, RZ, RZ, R21.reuse, P1 ;  /* 0x000000ffff217224 */ /* 0x100fe200008e0615 */
[----:B------:R-:W-:Y:S02]  /*210f0*/  LOP3.LUT R44, R45, 0x380, RZ, 0xc0, !PT ;  /* 0x000003802d2c7812 */ /* 0x000fe400078ec0ff */
[----:B------:R-:W-:Y:S01]  /*21100*/  LOP3.LUT R36, R36, R37, RZ, 0x3c, !PT ;  /* 0x0000002524247212 */ /* 0x000fe200078e3cff */
[--C-:B------:R-:W-:Y:S01]  /*21110*/  IMAD.X R37, RZ, RZ, R21.reuse, P3 ;  /* 0x000000ffff257224 */ /* 0x100fe200018e0615 */
[----:B------:R-:W-:Y:S01]  /*21120*/  LOP3.LUT R40, R40, R41, RZ, 0x3c, !PT ;  /* 0x0000002928287212 */ /* 0x000fe200078e3cff */
[----:B------:R-:W-:Y:S01]  /*21130*/  IMAD.X R41, RZ, RZ, R21, P4 ;  /* 0x000000ffff297224 */ /* 0x000fe200020e0615 */
[C---:B------:R-:W-:Y:S01]  /*21140*/  IADD3 R49, P0, R20.reuse, 0x6000, RZ ;  /* 0x0000600014317810 */ /* 0x040fe20007f1e0ff */
[----:B------:R-:W-:Y:S01]  /*21150*/  IMAD R9, R9, UR4, RZ ;  /* 0x0000000409097c24 */ /* 0x000fe2000f8e02ff */
[C---:B------:R-:W-:Y:S01]  /*21160*/  IADD3 R53, P1, R20.reuse, 0x7000, RZ ;  /* 0x0000700014357810 */ /* 0x040fe20007f3e0ff */
[----:B------:R-:W-:Y:S01]  /*21170*/  IMAD R10, R205, 0x20, R88 ;  /* 0x00000020cd0a7824 */ /* 0x000fe200078e0258 */
[C---:B------:R-:W-:Y:S01]  /*21180*/  IADD3 R57, P3, R20.reuse, 0x8000, RZ ;  /* 0x0000800014397810 */ /* 0x040fe20007f7e0ff */
[----:B------:R-:W5:Y:S01]  /*21190*/  LD.E.128 R28, desc[UR42][R28.64] ;  /* 0x0000002a1c1c7980 */ /* 0x000f62000c101d00 */
[----:B------:R-:W-:-:S02]  /*211a0*/  IADD3 R61, P4, R20, 0x9000, RZ ;  /* 0x00009000143d7810 */ /* 0x000fc40007f9e0ff */
[----:B------:R-:W-:Y:S01]  /*211b0*/  SHF.R.U64 R44, R44, 0x3, RZ ;  /* 0x000000032c2c7819 */ /* 0x000fe200000012ff */
[----:B------:R-:W5:Y:S01]  /*211c0*/  LD.E.128 R32, desc[UR42][R32.64] ;  /* 0x0000002a20207980 */ /* 0x000f62000c101d00 */
[----:B------:R-:W-:Y:S02]  /*211d0*/  LOP3.LUT R48, R49, 0x380, RZ, 0xc0, !PT ;  /* 0x0000038031307812 */ /* 0x000fe400078ec0ff */
[----:B------:R-:W-:Y:S01]  /*211e0*/  LOP3.LUT R52, R53, 0x380, RZ, 0xc0, !PT ;  /* 0x0000038035347812 */ /* 0x000fe200078ec0ff */
[----:B------:R-:W5:Y:S01]  /*211f0*/  LD.E.128 R36, desc[UR42][R36.64] ;  /* 0x0000002a24247980 */ /* 0x000f62000c101d00 */
[----:B------:R-:W-:Y:S02]  /*21200*/  LOP3.LUT R56, R57, 0x380, RZ, 0xc0, !PT ;  /* 0x0000038039387812 */ /* 0x000fe400078ec0ff */
[----:B------:R-:W-:Y:S01]  /*21210*/  LOP3.LUT R60, R61, 0x380, RZ, 0xc0, !PT ;  /* 0x000003803d3c7812 */ /* 0x000fe200078ec0ff */
[----:B------:R-:W5:Y:S01]  /*21220*/  LD.E.128 R40, desc[UR42][R40.64] ;  /* 0x0000002a28287980 */ /* 0x000f62000c101d00 */
[----:B------:R-:W-:Y:S01]  /*21230*/  LOP3.LUT R44, R44, R45, RZ, 0x3c, !PT ;  /* 0x0000002d2c2c7212 */ /* 0x000fe200078e3cff */
[----:B------:R-:W-:Y:S01]  /*21240*/  IMAD.X R45, RZ, RZ, R21, P5 ;  /* 0x000000ffff2d7224 */ /* 0x000fe200028e0615 */
[----:B------:R-:W-:-:S02]  /*21250*/  SHF.R.U64 R48, R48, 0x3, RZ ;  /* 0x0000000330307819 */ /* 0x000fc400000012ff */
[----:B------:R-:W-:Y:S02]  /*21260*/  IADD3 R65, P5, R20, 0xa000, RZ ;  /* 0x0000a00014417810 */ /* 0x000fe40007fbe0ff */
[----:B------:R-:W-:Y:S02]  /*21270*/  SHF.R.U64 R52, R52, 0x3, RZ ;  /* 0x0000000334347819 */ /* 0x000fe400000012ff */
[----:B------:R-:W-:Y:S01]  /*21280*/  LOP3.LUT R5, R20, 0x380, RZ, 0xc0, !PT ;  /* 0x0000038014057812 */ /* 0x000fe200078ec0ff */
[----:B------:R-:W-:Y:S01]  /*21290*/  IMAD R11, R8, UR5, R9 ;  /* 0x00000005080b7c24 */ /* 0x000fe2000f8e0209 */
[----:B------:R-:W-:Y:S01]  /*212a0*/  SHF.R.U64 R56, R56, 0x3, RZ ;  /* 0x0000000338387819 */ /* 0x000fe200000012ff */
[----:B------:R-:W5:Y:S01]  /*212b0*/  LD.E.128 R44, desc[UR42][R44.64] ;  /* 0x0000002a2c2c7980 */ /* 0x000f62000c101d00 */
[----:B------:R-:W-:Y:S02]  /*212c0*/  SHF.R.U64 R60, R60, 0x3, RZ ;  /* 0x000000033c3c7819 */ /* 0x000fe400000012ff */
[----:B------:R-:W-:Y:S01]  /*212d0*/  LOP3.LUT R48, R48, R49, RZ, 0x3c, !PT ;  /* 0x0000003130307212 */ /* 0x000fe200078e3cff */
[----:B------:R-:W-:Y:S01]  /*212e0*/  IMAD.X R49, RZ, RZ, R21, P0 ;  /* 0x000000ffff317224 */ /* 0x000fe200000e0615 */
[----:B------:R-:W-:-:S02]  /*212f0*/  LOP3.LUT R64, R65, 0x380, RZ, 0xc0, !PT ;  /* 0x0000038041407812 */ /* 0x000fc400078ec0ff */
[----:B------:R-:W-:Y:S01]  /*21300*/  LOP3.LUT R52, R52, R53, RZ, 0x3c, !PT ;  /* 0x0000003534347212 */ /* 0x000fe200078e3cff */
[--C-:B------:R-:W-:Y:S01]  /*21310*/  IMAD.X R53, RZ, RZ, R21.reuse, P1 ;  /* 0x000000ffff357224 */ /* 0x100fe200008e0615 */
[----:B------:R-:W-:Y:S01]  /*21320*/  LOP3.LUT R56, R56, R57, RZ, 0x3c, !PT ;  /* 0x0000003938387212 */ /* 0x000fe200078e3cff */
[--C-:B------:R-:W-:Y:S01]  /*21330*/  IMAD.X R57, RZ, RZ, R21.reuse, P3 ;  /* 0x000000ffff397224 */ /* 0x100fe200018e0615 */
[----:B------:R-:W-:Y:S01]  /*21340*/  LOP3.LUT R60, R60, R61, RZ, 0x3c, !PT ;  /* 0x0000003d3c3c7212 */ /* 0x000fe200078e3cff */
[----:B------:R-:W-:Y:S01]  /*21350*/  IMAD.X R61, RZ, RZ, R21, P4 ;  /* 0x000000ffff3d7224 */ /* 0x000fe200020e0615 */
[----:B------:R-:W-:Y:S02]  /*21360*/  IADD3 R69, P0, R20, 0xb000, RZ ;  /* 0x0000b00014457810 */ /* 0x000fe40007f1e0ff */
[----:B------:R-:W-:Y:S01]  /*21370*/  SHF.R.U64 R5, R5, 0x3, RZ ;  /* 0x0000000305057819 */ /* 0x000fe200000012ff */
[----:B------:R-:W-:Y:S01]  /*21380*/  IMAD.WIDE.U32 R8, R8, UR4, RZ ;  /* 0x0000000408087c25 */ /* 0x000fe2000f8e00ff */
[C---:B------:R-:W-:Y:S01]  /*21390*/  IADD3 R73, P1, R20.reuse, 0xc000, RZ ;  /* 0x0000c00014497810 */ /* 0x040fe20007f3e0ff */
[----:B------:R-:W5:Y:S01]  /*213a0*/  LD.E.128 R48, desc[UR42][R48.64] ;  /* 0x0000002a30307980 */ /* 0x000f62000c101d00 */
[C---:B------:R-:W-:Y:S01]  /*213b0*/  IADD3 R77, P3, R20.reuse, 0xd000, RZ ;  /* 0x0000d000144d7810 */ /* 0x040fe20007f7e0ff */
[----:B------:R-:W-:Y:S01]  /*213c0*/  ULDC.64 UR4, c[0x0][0xae8] ;  /* 0x0002ba0000047ab9 */ /* 0x000fe20000000a00 */
        /* <DEDUP_REMOVED lines=9> */
[----:B------:R-:W-:Y:S01]  /*21460*/  LOP3.LUT R64, R64, R65, RZ, 0x3c, !PT ;  /* 0x0000004140407212 */ /* 0x000fe200078e3cff */
[----:B------:R-:W-:Y:S01]  /*21470*/  IMAD.X R65, RZ, RZ, R21, P5 ;  /* 0x000000ffff417224 */ /* 0x000fe200028e0615 */
[----:B------:R-:W-:-:S02]  /*21480*/  SHF.R.U64 R68, R68, 0x3, RZ ;  /* 0x0000000344447819 */ /* 0x000fc400000012ff */
[----:B------:R-:W-:Y:S02]  /*21490*/  SHF.R.U64 R72, R72, 0x3, RZ ;  /* 0x0000000348487819 */ /* 0x000fe400000012ff */
[----:B------:R-:W-:Y:S01]  /*214a0*/  SHF.R.U64 R76, R76, 0x3, RZ ;  /* 0x000000034c4c7819 */ /* 0x000fe200000012ff */
[----:B------:R-:W5:Y:S01]  /*214b0*/  LD.E.128 R64, desc[UR42][R64.64] ;  /* 0x0000002a40407980 */ /* 0x000f62000c101d00 */
[----:B------:R-:W-:Y:S02]  /*214c0*/  SHF.R.U64 R80, R80, 0x3, RZ ;  /* 0x0000000350507819 */ /* 0x000fe400000012ff */
[----:B------:R-:W-:Y:S02]  /*214d0*/  IADD3 R7, P5, R20, 0xf000, RZ ;  /* 0x0000f00014077810 */ /* 0x000fe40007fbe0ff */
        /* <DEDUP_REMOVED lines=9> */
[--C-:B------:R-:W-:Y:S01]  /*21570*/  IMAD.X R85, RZ, RZ, R21.reuse, P5 ;  /* 0x000000ffff557224 */ /* 0x100fe200028e0615 */
[----:B------:R-:W-:Y:S01]  /*21580*/  LOP3.LUT R4, R5, R20, RZ, 0x3c, !PT ;  /* 0x0000001405047212 */ /* 0x000fe200078e3cff */
[----:B------:R-:W-:Y:S01]  /*21590*/  IMAD.MOV.U32 R5, RZ, RZ, R21 ;  /* 0x000000ffff057224 */ /* 0x000fe200078e0015 */
[----:B------:R-:W-:Y:S01]  /*215a0*/  SHF.R.U64 R6, R6, 0x3, RZ ;  /* 0x0000000306067819 */ /* 0x000fe200000012ff */
[----:B------:R-:W1:Y:S01]  /*215b0*/  @P2 LDC R21, c[0x0][0xbf0] ;  /* 0x0002fc00ff152b82 */ /* 0x000e620000000800 */
[----:B------:R-:W5:Y:S02]  /*215c0*/  LD.E.128 R68, desc[UR42][R68.64] ;  /* 0x0000002a44447980 */ /* 0x000f64000c101d00 */
[----:B------:R-:W-:-:S02]  /*215d0*/  LOP3.LUT R84, R6, R7, RZ, 0x3c, !PT ;  /* 0x0000000706547212 */ /* 0x000fc400078e3cff */
[----:B------:R-:W5:Y:S01]  /*215e0*/  LD.E.128 R4, desc[UR42][R4.64] ;  /* 0x0000002a04047980 */ /* 0x000f62000c101d00 */
[----:B------:R-:W-:-:S03]  /*215f0*/  IMAD.IADD R9, R9, 0x1, R11 ;  /* 0x0000000109097824 */ /* 0x000fc600078e020b */
[----:B------:R-:W5:Y:S01]  /*21600*/  LD.E.128 R72, desc[UR42][R72.64] ;  /* 0x0000002a48487980 */ /* 0x000f62000c101d00 */
[----:B------:R-:W-:-:S03]  /*21610*/  IMAD.IADD R20, R203, 0x1, R10 ;  /* 0x00000001cb147824 */ /* 0x000fc600078e020a */
        /* <DEDUP_REMOVED lines=8> */
[----:B--2---:R-:W2:Y:S01]  /*216a0*/  FENCE.VIEW.ASYNC.S ;  /* 0x00000000000073c6 */ /* 0x004ea20000000000 */
[----:B------:R-:W-:Y:S01]  /*216b0*/  IMAD.WIDE.U32 R8, R156, UR4, R8 ;  /* 0x000000049c087c25 */ /* 0x000fe2000f8e0008 */
[----:B------:R-:W-:-:S03]  /*216c0*/  SHF.R.S32.HI R12, RZ, 0x1f, R15 ;  /* 0x0000001fff0c7819 */ /* 0x000fc6000001140f */
[----:B0-----:R-:W-:-:S04]  /*216d0*/  @P2 IMAD.HI.U32 R10, R20, R13, RZ ;  /* 0x0000000d140a2227 */ /* 0x001fc800078e00ff */
[----:B------:R-:W-:Y:S01]  /*216e0*/  IMAD R9, R156, UR5, R9 ;  /* 0x000000059c097c24 */ /* 0x000fe2000f8e0209 */
[----:B------:R-:W-:Y:S01]  /*216f0*/  ULDC.64 UR4, c[0x0][0xaf0] ;  /* 0x0002bc0000047ab9 */ /* 0x000fe20000000a00 */
[----:B------:R-:W-:Y:S01]  /*21700*/  IMAD.MOV.U32 R11, RZ, RZ, R20 ;  /* 0x000000ffff0b7224 */ /* 0x000fe200078e0014 */
[----:B-1----:R-:W-:Y:S01]  /*21710*/  @P2 SHF.R.U32.HI R11, RZ, R21, R10 ;  /* 0x00000015ff0b2219 */ /* 0x002fe2000001160a */
[----:B------:R-:W-:Y:S02]  /*21720*/  IMAD R12, R12, UR4, RZ ;  /* 0x000000040c0c7c24 */ /* 0x000fe4000f8e02ff */
[----:B------:R-:W-:Y:S02]  /*21730*/  VIADD R10, R2, 0x22820 ;  /* 0x00022820020a7836 */ /* 0x000fe40000000000 */
[----:B------:R-:W-:Y:S01]  /*21740*/  IMAD R13, R15, UR5, R12 ;  /* 0x000000050f0d7c24 */ /* 0x000fe2000f8e020c */
[--C-:B------:R-:W-:Y:S01]  /*21750*/  SHF.R.S32.HI R12, RZ, 0x1f, R11.reuse ;  /* 0x0000001fff0c7819 */ /* 0x100fe2000001140b */
[----:B------:R-:W-:-:S02]  /*21760*/  IMAD.MOV R14, RZ, RZ, -R11 ;  /* 0x000000ffff0e7224 */ /* 0x000fc400078e0a0b */
[----:B------:R-:W-:Y:S01]  /*21770*/  IMAD.WIDE.U32 R8, R15, UR4, R8 ;  /* 0x000000040f087c25 */ /* 0x000fe2000f8e0008 */
[----:B------:R-:W-:Y:S01]  /*21780*/  ULDC.64 UR4, c[0x0][0xae0] ;  /* 0x0002b80000047ab9 */ /* 0x000fe20000000a00 */
[----:B------:R-:W-:Y:S02]  /*21790*/  PRMT R10, RZ, 0x654, R10 ;  /* 0x00000654ff0a7816 */ /* 0x000fe4000000000a */
[----:B------:R-:W-:Y:S02]  /*217a0*/  IMAD R3, R3, R14, R20 ;  /* 0x0000000e03037224 */ /* 0x000fe400078e0214 */
[----:B------:R-:W-:Y:S01]  /*217b0*/  IMAD.IADD R9, R9, 0x1, R13 ;  /* 0x0000000109097824 */ /* 0x000fe200078e020d */
[----:B--2---:R0:W-:Y:S01]  /*217c0*/  SYNCS.ARRIVE.TRANS64.RED.A1T0 RZ, [R10+URZ], RZ ;  /* 0x000000ff0aff79a7 */ /* 0x0041e2000810043f */
[----:B------:R-:W-:Y:S02]  /*217d0*/  IMAD R12, R12, UR4, RZ ;  /* 0x000000040c0c7c24 */ /* 0x000fe4000f8e02ff */
[----:B------:R-:W-:-:S04]  /*217e0*/  IMAD.WIDE.U32 R8, R11, UR4, R8 ;  /* 0x000000040b087c25 */ /* 0x000fc8000f8e0008 */
[----:B------:R-:W-:Y:S01]  /*217f0*/  IMAD R13, R11, UR5, R12 ;  /* 0x000000050b0d7c24 */ /* 0x000fe2000f8e020c */
[----:B0-----:R-:W-:Y:S01]  /*21800*/  SHF.R.S32.HI R10, RZ, 0x1f, R3 ;  /* 0x0000001fff0a7819 */ /* 0x001fe20000011403 */
        /* <DEDUP_REMOVED lines=13> */
.L_x_12305:
[----:B------:R-:W-:Y:S01]  /*218e0*/  IMAD.IADD R203, R88, 0x1, R203 ;  /* 0x0000000158cb7824 */ /* 0x000fe200078e02cb */
[----:B------:R-:W-:Y:S04]  /*218f0*/  BSSY B1, `(.L_x_12078) ;  /* 0x0000018000017945 */ /* 0x000fe80003800000 */
[----:B------:R-:W-:-:S13]  /*21900*/  ISETP.GE.AND P0, PT, R203, R0, PT ;  /* 0x00000000cb00720c */ /* 0x000fda0003f06270 */
[----:B------:R-:W-:Y:S05]  /*21910*/  @P0 BRA `(.L_x_12079) ;  /* 0x0000000000540947 */ /* 0x000fea0003800000 */
[----:B------:R-:W-:Y:S01]  /*21920*/  ULDC UR4, c[0x0][0xac8] ;  /* 0x0002b20000047ab9 */ /* 0x000fe20000000800 */
[----:B------:R-:W-:Y:S02]  /*21930*/  SHF.R.S32.HI R12, RZ, 0x1f, R187 ;  /* 0x0000001fff0c7819 */ /* 0x000fe400000114bb */
[----:B------:R-:W-:Y:S02]  /*21940*/  ISETP.GE.AND P3, PT, R187, UR4, PT ;  /* 0x00000004bb007c0c */ /* 0x000fe4000bf66270 */
[----:B------:R-:W-:Y:S02]  /*21950*/  ISETP.GE.AND P2, PT, R201, UR4, PT ;  /* 0x00000004c9007c0c */ /* 0x000fe4000bf46270 */
[----:B------:R-:W-:Y:S02]  /*21960*/  ISETP.GE.AND P1, PT, R200, UR4, PT ;  /* 0x00000004c8007c0c */ /* 0x000fe4000bf26270 */
[----:B------:R-:W-:Y:S02]  /*21970*/  ISETP.GE.AND P0, PT, R202, UR4, PT ;  /* 0x00000004ca007c0c */ /* 0x000fe4000bf06270 */
[----:B------:R-:W-:-:S02]  /*21980*/  SHF.R.S32.HI R15, RZ, 0x1f, R201 ;  /* 0x0000001fff0f7819 */ /* 0x000fc400000114c9 */
[----:B------:R-:W-:Y:S02]  /*21990*/  SHF.R.S32.HI R25, RZ, 0x1f, R200 ;  /* 0x0000001fff197819 */ /* 0x000fe400000114c8 */
[----:B------:R-:W-:Y:S02]  /*219a0*/  SHF.R.S32.HI R24, RZ, 0x1f, R202 ;  /* 0x0000001fff187819 */ /* 0x000fe400000114ca */
[-C--:B--2---:R-:W-:Y:S02]  /*219b0*/  @!P3 LEA R8, P5, R187, R14.reuse, 0x1 ;  /* 0x0000000ebb08b211 */ /* 0x084fe400078a08ff */
[-C--:B------:R-:W-:Y:S02]  /*219c0*/  @!P2 LEA R10, P4, R201, R14.reuse, 0x1 ;  /* 0x0000000ec90aa211 */ /* 0x080fe400078808ff */
[----:B-1----:R-:W-:Y:S02]  /*219d0*/  @!P3 LEA.HI.X R9, R187, R3, R12, 0x1, P5 ;  /* 0x00000003bb09b211 */ /* 0x002fe400028f0c0c */
[----:B------:R-:W-:-:S02]  /*219e0*/  @!P1 LEA R12, P5, R200, R14, 0x1 ;  /* 0x0000000ec80c9211 */ /* 0x000fc400078a08ff */
[-C--:B------:R-:W-:Y:S01]  /*219f0*/  @!P2 LEA.HI.X R11, R201, R3.reuse, R15, 0x1, P4 ;  /* 0x00000003c90ba211 */ /* 0x080fe200020f0c0f */
[----:B-----5:R3:W-:Y:S01]  /*21a00*/  @!P3 ST.E.128 desc[UR42][R8.64], R4 ;  /* 0x000000040800b985 */ /* 0x0207e2000c101d2a */
[----:B------:R-:W-:Y:S02]  /*21a10*/  @!P0 LEA R14, P4, R202, R14, 0x1 ;  /* 0x0000000eca0e8211 */ /* 0x000fe400078808ff */
[-C--:B------:R-:W-:Y:S01]  /*21a20*/  @!P1 LEA.HI.X R13, R200, R3.reuse, R25, 0x1, P5 ;  /* 0x00000003c80d9211 */ /* 0x080fe200028f0c19 */
[----:B------:R3:W-:Y:S01]  /*21a30*/  @!P2 ST.E.128 desc[UR42][R10.64], R40 ;  /* 0x000000280a00a985 */ /* 0x0007e2000c101d2a */
[----:B------:R-:W-:-:S03]  /*21a40*/  @!P0 LEA.HI.X R15, R202, R3, R24, 0x1, P4 ;  /* 0x00000003ca0f8211 */ /* 0x000fc600020f0c18 */
[----:B------:R3:W-:Y:S04]  /*21a50*/  @!P1 ST.E.128 desc[UR42][R12.64], R56 ;  /* 0x000000380c009985 */ /* 0x0007e8000c101d2a */
[----:B------:R3:W-:Y:S02]  /*21a60*/  @!P0 ST.E.128 desc[UR42][R14.64], R72 ;  /* 0x000000480e008985 */ /* 0x0007e4000c101d2a */
.L_x_12079:
[----:B------:R-:W-:Y:S05]  /*21a70*/  BSYNC B1 ;  /* 0x0000000000017941 */ /* 0x000fea0003800000 */
.L_x_12078:
[----:B------:R-:W-:-:S03]  /*21a80*/  UMOV UR4, 0xffffffff ;  /* 0xffffffff00047882 */ /* 0x000fc60000000000 */
[----:B------:R-:W-:Y:S05]  /*21a90*/  BRA.DIV UR4, `(.L_x_12080) ;  /* 0x000000c604cc7947 */ /* 0x000fea000b800000 */
[----:B-1----:R1:W4:Y:S04]  /*21aa0*/  SHFL.IDX PT, R3, R21, 0x1, 0x181f ;  /* 0x00381f0015037f89 */ /* 0x00232800000e0000 */
[----:B--23--:R1:W2:Y:S02]  /*21ab0*/  SHFL.IDX PT, R14, R20, 0x1, 0x181f ;  /* 0x00381f00140e7f89 */ /* 0x00c2a400000e0000 */
.L_x_12309:
[----:B-----5:R-:W-:Y:S01]  /*21ac0*/  VIADD R5, R203, 0x20 ;  /* 0x00000020cb057836 */ /* 0x020fe20000000000 */
        /* <DEDUP_REMOVED lines=14> */
[----:B----4-:R-:W-:Y:S02]  /*21bb0*/  @!P3 LEA.HI.X R5, R187, R3, R8, 0x1, P5 ;  /* 0x00000003bb05b211 */ /* 0x010fe400028f0c08 */
[----:B------:R-:W-:-:S02]  /*21bc0*/  @!P1 LEA R8, P5, R200, R14, 0x1 ;  /* 0x0000000ec8089211 */ /* 0x000fc400078a08ff */
[-C--:B------:R-:W-:Y:S01]  /*21bd0*/  @!P2 LEA.HI.X R7, R201, R3.reuse, R10, 0x1, P4 ;  /* 0x00000003c907a211 */ /* 0x080fe200020f0c0a */
[----:B------:R3:W-:Y:S01]  /*21be0*/  @!P3 ST.E.128 desc[UR42][R4.64], R28 ;  /* 0x0000001c0400b985 */ /* 0x0007e2000c101d2a */
[----:B------:R-:W-:Y:S02]  /*21bf0*/  @!P0 LEA R10, P4, R202, R14, 0x1 ;  /* 0x0000000eca0a8211 */ /* 0x000fe400078808ff */
[-C--:B------:R-:W-:Y:S01]  /*21c00*/  @!P1 LEA.HI.X R9, R200, R3.reuse, R13, 0x1, P5 ;  /* 0x00000003c8099211 */ /* 0x080fe200028f0c0d */
[----:B------:R3:W-:Y:S01]  /*21c10*/  @!P2 ST.E.128 desc[UR42][R6.64], R44 ;  /* 0x0000002c0600a985 */ /* 0x0007e2000c101d2a */
[----:B------:R-:W-:-:S03]  /*21c20*/  @!P0 LEA.HI.X R11, R202, R3, R12, 0x1, P4 ;  /* 0x00000003ca0b8211 */ /* 0x000fc600020f0c0c */
[----:B------:R3:W-:Y:S04]  /*21c30*/  @!P1 ST.E.128 desc[UR42][R8.64], R60 ;  /* 0x0000003c08009985 */ /* 0x0007e8000c101d2a */
[----:B------:R3:W-:Y:S02]  /*21c40*/  @!P0 ST.E.128 desc[UR42][R10.64], R76 ;  /* 0x0000004c0a008985 */ /* 0x0007e4000c101d2a */
.L_x_12082:
[----:B------:R-:W-:Y:S05]  /*21c50*/  BSYNC B1 ;  /* 0x0000000000017941 */ /* 0x000fea0003800000 */
.L_x_12081:
[----:B------:R-:W-:-:S03]  /*21c60*/  UMOV UR4, 0xffffffff ;  /* 0xffffffff00047882 */ /* 0x000fc60000000000 */
[----:B------:R-:W-:Y:S05]  /*21c70*/  BRA.DIV UR4, `(.L_x_12083) ;  /* 0x000000c6049c7947 */ /* 0x000fea000b800000 */
[----:B----4-:R4:W0:Y:S04]  /*21c80*/  SHFL.IDX PT, R3, R21, 0x2, 0x181f ;  /* 0x00581f0015037f89 */ /* 0x01082800000e0000 */
[----:B--2---:R4:W2:Y:S02]  /*21c90*/  SHFL.IDX PT, R14, R20, 0x2, 0x181f ;  /* 0x00581f00140e7f89 */ /* 0x0048a400000e0000 */
.L_x_12313:
[----:B---3--:R-:W-:Y:S01]  /*21ca0*/  VIADD R5, R203, 0x40 ;  /* 0x00000040cb057836 */ /* 0x008fe20000000000 */
        /* <DEDUP_REMOVED lines=14> */
[----:B0-----:R-:W-:Y:S02]  /*21d90*/  @!P3 LEA.HI.X R5, R187, R3, R8, 0x1, P5 ;  /* 0x00000003bb05b211 */ /* 0x001fe400028f0c08 */
        /* <DEDUP_REMOVED lines=9> */
.L_x_12085:
[----:B------:R-:W-:Y:S05]  /*21e30*/  BSYNC B1 ;  /* 0x0000000000017941 */ /* 0x000fea0003800000 */
.L_x_12084:
[----:B------:R-:W-:-:S03]  /*21e40*/  UMOV UR4, 0xffffffff ;  /* 0xffffffff00047882 */ /* 0x000fc60000000000 */
[----:B------:R-:W-:Y:S05]  /*21e50*/  BRA.DIV UR4, `(.L_x_12086) ;  /* 0x000000c6046c7947 */ /* 0x000fea000b800000 */
[----:B0-----:R0:W0:Y:S04]  /*21e60*/  SHFL.IDX PT, R3, R21, 0x3, 0x181f ;  /* 0x00781f0015037f89 */ /* 0x00102800000e0000 */
[----:B--2---:R2:W0:Y:S02]  /*21e70*/  SHFL.IDX PT, R14, R20, 0x3, 0x181f ;  /* 0x00781f00140e7f89 */ /* 0x00442400000e0000 */
.L_x_12317:
[----:B---3--:R-:W-:-:S05]  /*21e80*/  VIADD R5, R203, 0x60 ;  /* 0x00000060cb057836 */ /* 0x008fca0000000000 */
[----:B------:R-:W-:-:S13]  /*21e90*/  ISETP.GE.AND P0, PT, R5, R0, PT ;  /* 0x000000000500720c */ /* 0x000fda0003f06270 */
[----:B------:R-:W-:Y:S05]  /*21ea0*/  @P0 BRA `(.L_x_12087) ;  /* 0x0000002c007c0947 */ /* 0x000fea0003800000 */
[----:B------:R-:W-:Y:S01]  /*21eb0*/  ULDC UR4, c[0x0][0xac8] ;  /* 0x0002b20000047ab9 */ /* 0x000fe20000000800 */
[----:B------:R-:W-:Y:S02]  /*21ec0*/  SHF.R.S32.HI R12, RZ, 0x1f, R187 ;  /* 0x0000001fff0c7819 */ /* 0x000fe400000114bb */
[----:B------:R-:W-:Y:S02]  /*21ed0*/  ISETP.GE.AND P3, PT, R187, UR4, PT ;  /* 0x00000004bb007c0c */ /* 0x000fe4000bf66270 */
[----:B------:R-:W-:Y:S02]  /*21ee0*/  ISETP.GE.AND P4, PT, R201, UR4, PT ;  /* 0x00000004c9007c0c */ /* 0x000fe4000bf86270 */
[----:B------:R-:W-:Y:S02]  /*21ef0*/  ISETP.GE.AND P5, PT, R200, UR4, PT ;  /* 0x00000004c8007c0c */ /* 0x000fe4000bfa6270 */
[----:B------:R-:W-:Y:S02]  /*21f00*/  SHF.R.S32.HI R11, RZ, 0x1f, R201 ;  /* 0x0000001fff0b7819 */ /* 0x000fe400000114c9 */
[----:B------:R-:W-:-:S05]  /*21f10*/  SHF.R.S32.HI R10, RZ, 0x1f, R200 ;  /* 0x0000001fff0a7819 */ /* 0x000fca00000114c8 */
[-C--:B0-----:R-:W-:Y:S02]  /*21f20*/  @!P3 LEA R4, P0, R187, R14.reuse, 0x1 ;  /* 0x0000000ebb04b211 */ /* 0x081fe400078008ff */
[-C--:B------:R-:W-:Y:S02]  /*21f30*/  @!P4 LEA R6, P1, R201, R14.reuse, 0x1 ;  /* 0x0000000ec906c211 */ /* 0x080fe400078208ff */
[C---:B------:R-:W-:Y:S02]  /*21f40*/  @!P5 LEA R8, P2, R200.reuse, R14, 0x1 ;  /* 0x0000000ec808d211 */ /* 0x040fe400078408ff */
        /* <DEDUP_REMOVED lines=8> */
[----:B------:R-:W-:Y:S02]  /*21fd0*/  SHF.R.S32.HI R10, RZ, 0x1f, R202 ;  /* 0x0000001fff0a7819 */ /* 0x000fe400000114ca */
[----:B------:R-:W-:-:S04]  /*21fe0*/  LEA R14, P0, R202, R14, 0x1 ;  /* 0x0000000eca0e7211 */ /* 0x000fc800078008ff */
[----:B------:R-:W-:-:S05]  /*21ff0*/  LEA.HI.X R15, R202, R3, R10, 0x1, P0 ;  /* 0x00000003ca0f7211 */ /* 0x000fca00000f0c0a */
[----:B------:R3:W-:Y:S01]  /*22000*/  ST.E.128 desc[UR42][R14.64], R84 ;  /* 0x000000540e007985 */ /* 0x0007e2000c101d2a */
[----:B------:R-:W-:Y:S05]  /*22010*/  BRA `(.L_x_12087) ;  /* 0x0000002c00207947 */ /* 0x000fea0003800000 */
.L_x_12076:
[----:B------:R-:W1:Y:S01]  /*22020*/  @P2 LDC R10, c[0x0][0xbec] ;  /* 0x0002fb00ff0a2b82 */ /* 0x000e620000000800 */
[----:B------:R-:W-:Y:S01]  /*22030*/  ULDC.64 UR4, c[0x0][0xb08] ;  /* 0x0002c20000047ab9 */ /* 0x000fe20000000a00 */
[----:B------:R-:W-:Y:S01]  /*22040*/  SHF.R.S32.HI R6, RZ, 0x1f, R15 ;  /* 0x0000001fff067819 */ /* 0x000fe2000001140f */
[----:B------:R-:W-:Y:S01]  /*22050*/  IMAD R9, R9, UR4, RZ ;  /* 0x0000000409097c24 */ /* 0x000fe2000f8e02ff */
[----:B------:R-:W-:Y:S01]  /*22060*/  ULDC.64 UR6, c[0x0][0xb30] ;  /* 0x0002cc0000067ab9 */ /* 0x000fe20000000a00 */
[----:B0-----:R-:W-:-:S03]  /*22070*/  IMAD.WIDE.U32 R4, R8, UR4, RZ ;  /* 0x0000000408047c25 */ /* 0x001fc6000f8e00ff */
[----:B------:R-:W0:Y:S01]  /*22080*/  @P2 LDC R13, c[0x0][0xbf0] ;  /* 0x0002fc00ff0d2b82 */ /* 0x000e220000000800 */
[----:B------:R-:W-:Y:S01]  /*22090*/  IMAD R9, R8, UR5, R9 ;  /* 0x0000000508097c24 */ /* 0x000fe2000f8e0209 */
[----:B------:R-:W-:Y:S01]  /*220a0*/  ULDC.64 UR4, c[0x0][0xb38] ;  /* 0x0002ce0000047ab9 */ /* 0x000fe20000000a00 */
[----:B------:R-:W-:Y:S02]  /*220b0*/  VIADD R20, R197, 0x8 ;  /* 0x00000008c5147836 */ /* 0x000fe40000000000 */
[----:B------:R-:W-:Y:S02]  /*220c0*/  IMAD.IADD R5, R5, 0x1, R9 ;  /* 0x0000000105057824 */ /* 0x000fe400078e0209 */
[----:B------:R-:W-:Y:S01]  /*220d0*/  IMAD.MOV.U32 R9, RZ, RZ, R41 ;  /* 0x000000ffff097224 */ /* 0x000fe200078e0029 */
[----:B------:R-:W-:Y:S01]  /*220e0*/  SHF.R.S32.HI R30, RZ, 0x1f, R20 ;  /* 0x0000001fff1e7819 */ /* 0x000fe20000011414 */
[----:B------:R-:W-:-:S04]  /*220f0*/  IMAD.WIDE.U32 R4, R156, UR4, R4 ;  /* 0x000000049c047c25 */ /* 0x000fc8000f8e0004 */
[----:B------:R-:W-:Y:S01]  /*22100*/  IMAD R5, R156, UR5, R5 ;  /* 0x000000059c057c24 */ /* 0x000fe2000f8e0205 */
[----:B------:R-:W-:Y:S01]  /*22110*/  ULDC.64 UR4, c[0x0][0xb40] ;  /* 0x0002d00000047ab9 */ /* 0x000fe20000000a00 */
[----:B------:R-:W-:Y:S02]  /*22120*/  VIADD R21, R197, 0x10 ;  /* 0x00000010c5157836 */ /* 0x000fe40000000000 */
[----:B------:R-:W-:Y:S02]  /*22130*/  IMAD R6, R6, UR4, RZ ;  /* 0x0000000406067c24 */ /* 0x000fe4000f8e02ff */
[----:B-1----:R-:W-:Y:S01]  /*22140*/  @P2 IMAD.HI.U32 R10, R41, R10, RZ ;  /* 0x0000000a290a2227 */ /* 0x002fe200078e00ff */
[----:B------:R-:W-:-:S03]  /*22150*/  SHF.R.S32.HI R31, RZ, 0x1f, R21 ;  /* 0x0000001fff1f7819 */ /* 0x000fc60000011415 */
[C---:B------:R-:W-:Y:S01]  /*22160*/  IMAD R11, R15.reuse, UR5, R6 ;  /* 0x000000050f0b7c24 */ /* 0x040fe2000f8e0206 */
[----:B0-----:R-:W-:Y:S01]  /*22170*/  @P2 SHF.R.U32.HI R9, RZ, R13, R10 ;  /* 0x0000000dff092219 */ /* 0x001fe2000001160a */
[----:B------:R-:W-:Y:S01]  /*22180*/  IMAD.WIDE.U32 R4, R15, UR4, R4 ;  /* 0x000000040f047c25 */ /* 0x000fe2000f8e0004 */
[----:B------:R-:W-:Y:S02]  /*22190*/  ULDC.64 UR4, c[0x0][0xb48] ;  /* 0x0002d20000047ab9 */ /* 0x000fe40000000a00 */
[----:B------:R-:W-:Y:S01]  /*221a0*/  SHF.R.S32.HI R6, RZ, 0x1f, R9 ;  /* 0x0000001fff067819 */ /* 0x000fe20000011409 */
[----:B------:R-:W-:Y:S02]  /*221b0*/  IMAD.IADD R5, R5, 0x1, R11 ;  /* 0x0000000105057824 */ /* 0x000fe400078e020b */
[----:B------:R-:W-:Y:S02]  /*221c0*/  IMAD.MOV R8, RZ, RZ, -R9 ;  /* 0x000000ffff087224 */ /* 0x000fe400078e0a09 */
[----:B------:R-:W-:-:S04]  /*221d0*/  IMAD.WIDE.U32 R4, R209, UR4, R4 ;  /* 0x00000004d1047c25 */ /* 0x000fc8000f8e0004 */
[----:B------:R-:W-:Y:S02]  /*221e0*/  IMAD R3, R3, R8, R41 ;  /* 0x0000000803037224 */ /* 0x000fe400078e0229 */
[----:B------:R-:W-:Y:S02]  /*221f0*/  IMAD R6, R6, UR6, RZ ;  /* 0x0000000606067c24 */ /* 0x000fe4000f8e02ff */
[----:B------:R-:W-:Y:S01]  /*22200*/  IMAD R5, R209, UR5, R5 ;  /* 0x00000005d1057c24 */ /* 0x000fe2000f8e0205 */
[----:B------:R-:W-:Y:S01]  /*22210*/  ULDC.64 UR4, c[0x0][0xb28] ;  /* 0x0002ca0000047ab9 */ /* 0x000fe20000000a00 */
[C---:B------:R-:W-:Y:S01]  /*22220*/  IMAD R11, R9.reuse, UR7, R6 ;  /* 0x00000007090b7c24 */ /* 0x040fe2000f8e0206 */
[----:B------:R-:W-:Y:S01]  /*22230*/  SHF.R.S32.HI R6, RZ, 0x1f, R3 ;  /* 0x0000001fff067819 */ /* 0x000fe20000011403 */
[----:B------:R-:W-:-:S04]  /*22240*/  IMAD.WIDE.U32 R4, R9, UR6, R4 ;  /* 0x0000000609047c25 */ /* 0x000fc8000f8e0004 */
[----:B------:R-:W-:Y:S02]  /*22250*/  IMAD R6, R6, UR4, RZ ;  /* 0x0000000406067c24 */ /* 0x000fe4000f8e02ff */
[----:B------:R-:W-:Y:S02]  /*22260*/  IMAD.IADD R5, R5, 0x1, R11 ;  /* 0x0000000105057824 */ /* 0x000fe400078e020b */
[----:B------:R-:W-:Y:S02]  /*22270*/  VIADD R8, R2, 0x22820 ;  /* 0x0002282002087836 */ /* 0x000fe40000000000 */
[C---:B------:R-:W-:Y:S02]  /*22280*/  IMAD R9, R3.reuse, UR5, R6 ;  /* 0x0000000503097c24 */ /* 0x040fe4000f8e0206 */
[----:B------:R-:W-:Y:S01]  /*22290*/  IMAD.WIDE.U32 R4, R3, UR4, R4 ;  /* 0x0000000403047c25 */ /* 0x000fe2000f8e0004 */
[----:B------:R-:W-:Y:S01]  /*222a0*/  ULDC.64 UR4, c[0x0][0xb00] ;  /* 0x0002c00000047ab9 */ /* 0x000fe20000000a00 */
[----:B------:R-:W-:-:S02]  /*222b0*/  PRMT R8, RZ, 0x654, R8 ;  /* 0x00000654ff087816 */ /* 0x000fc40000000008 */
[----:B------:R-:W-:Y:S01]  /*222c0*/  IMAD.IADD R5, R5, 0x1, R9 ;  /* 0x0000000105057824 */ /* 0x000fe200078e0209 */
[C---:B------:R-:W-:Y:S01]  /*222d0*/  LEA R3, P0, R4.reuse, UR4, 0x2 ;  /* 0x0000000404037c11 */ /* 0x040fe2000f8010ff */
[C---:B------:R-:W-:Y:S01]  /*222e0*/  VIADD R24, R197.reuse, 0x18 ;  /* 0x00000018c5187836 */ /* 0x040fe20000000000 */
[----:B------:R-:W-:Y:S01]  /*222f0*/  UMOV UR4, 0xffffffff ;  /* 0xffffffff00047882 */ /* 0x000fe20000000000 */
[C---:B------:R-:W-:Y:S01]  /*22300*/  VIADD R25, R197.reuse, 0x20 ;  /* 0x00000020c5197836 */ /* 0x040fe20000000000 */
[----:B------:R0:W-:Y:S01]  /*22310*/  SYNCS.ARRIVE.TRANS64.RED.A1T0 RZ, [R8+URZ], RZ ;  /* 0x000000ff08ff79a7 */ /* 0x0001e2000810043f */
[C---:B------:R-:W-:Y:S01]  /*22320*/  VIADD R26, R197.reuse, 0x28 ;  /* 0x00000028c51a7836 */ /* 0x040fe20000000000 */
[----:B------:R-:W-:Y:S01]  /*22330*/  LEA.HI.X R4, R4, UR5, R5, 0x2, P0 ;  /* 0x0000000504047c11 */ /* 0x000fe200080f1405 */
[C---:B------:R-:W-:Y:S01]  /*22340*/  VIADD R28, R197.reuse, 0x30 ;  /* 0x00000030c51c7836 */ /* 0x040fe20000000000 */
[----:B------:R-:W-:Y:S01]  /*22350*/  SHF.R.S32.HI R32, RZ, 0x1f, R24 ;  /* 0x0000001fff207819 */ /* 0x000fe20000011418 */
[----:B------:R-:W-:Y:S01]  /*22360*/  VIADD R29, R197, 0x38 ;  /* 0x00000038c51d7836 */ /* 0x000fe20000000000 */
[----:B------:R-:W-:-:S02]  /*22370*/  SHF.R.S32.HI R33, RZ, 0x1f, R25 ;  /* 0x0000001fff217819 */ /* 0x000fc40000011419 */
[----:B------:R-:W-:Y:S02]  /*22380*/  SHF.R.S32.HI R34, RZ, 0x1f, R26 ;  /* 0x0000001fff227819 */ /* 0x000fe4000001141a */
[----:B------:R-:W-:Y:S02]  /*22390*/  SHF.R.S32.HI R35, RZ, 0x1f, R28 ;  /* 0x0000001fff237819 */ /* 0x000fe4000001141c */
[----:B------:R-:W-:Y:S01]  /*223a0*/  SHF.R.S32.HI R36, RZ, 0x1f, R29 ;  /* 0x0000001fff247819 */ /* 0x000fe2000001141d */
[----:B0-----:R-:W-:Y:S06]  /*223b0*/  BRA.DIV UR4, `(.L_x_12088) ;  /* 0x000000c2045c7947 */ /* 0x001fec000b800000 */
[----:B------:R0:W1:Y:S04]  /*223c0*/  SHFL.IDX PT, R5, R4, RZ, 0x1c1f ;  /* 0x001c1fff04057589 */ /* 0x00006800000e0000 */
[----:B------:R0:W2:Y:S02]  /*223d0*/  SHFL.IDX PT, R6, R3, RZ, 0x1c1f ;  /* 0x001c1fff03067589 */ /* 0x0000a400000e0000 */
.L_x_12320:
[----:B------:R-:W-:Y:S01]  /*223e0*/  ISETP.GE.AND P0, PT, R37, R0, PT ;  /* 0x000000002500720c */ /* 0x000fe20003f06270 */
[----:B------:R-:W-:-:S12]  /*223f0*/  BSSY B1, `(.L_x_12089) ;  /* 0x00000c6000017945 */ /* 0x000fd80003800000 */
[----:B------:R-:W-:Y:S05]  /*22400*/  @P0 BRA `(.L_x_12090) ;  /* 0x0000000c00100947 */ /* 0x000fea0003800000 */
[----:B------:R-:W-:Y:S02]  /*22410*/  ULDC UR4, c[0x0][0xac8] ;  /* 0x0002b20000047ab9 */ /* 0x000fe40000000800 */
[----:B------:R-:W-:-:S13]  /*22420*/  ISETP.GE.AND P0, PT, R197, UR4, PT ;  /* 0x00000004c5007c0c */ /* 0x000fda000bf06270 */
[----:B------:R-:W3:Y:S01]  /*22430*/  @!P0 LDL.64 R10, [R1+0x200] ;  /* 0x00020000010a8983 */ /* 0x000ee20000100a00 */
[----:B------:R-:W-:Y:S01]  /*22440*/  ISETP.GE.AND P1, PT, R20, UR4, PT ;  /* 0x0000000414007c0c */ /* 0x000fe2000bf26270 */
[----:B--2---:R-:W-:Y:S02]  /*22450*/  @!P0 IMAD.MOV.U32 R8, RZ, RZ, R6 ;  /* 0x000000ffff088224 */ /* 0x004fe400078e0006 */
[----:B-1----:R-:W-:Y:S02]  /*22460*/  @!P0 IMAD.MOV.U32 R9, RZ, RZ, R5 ;  /* 0x000000ffff098224 */ /* 0x002fe400078e0005 */
[----:B------:R-:W-:-:S05]  /*22470*/  @!P0 IMAD.WIDE R8, R197, 0x4, R8 ;  /* 0x00000004c5088825 */ /* 0x000fca00078e0208 */
[----:B---3--:R1:W-:Y:S04]  /*22480*/  @!P0 ST.E.64 desc[UR42][R8.64], R10 ;  /* 0x0000000a08008985 */ /* 0x0083e8000c101b2a */
[----:B-1----:R-:W2:Y:S01]  /*22490*/  @!P1 LDL.64 R8, [R1+0x210] ;  /* 0x0002100001089983 */ /* 0x002ea20000100a00 */
[----:B------:R-:W-:Y:S02]  /*224a0*/  ISETP.GE.AND P0, PT, R21, UR4, PT ;  /* 0x0000000415007c0c */ /* 0x000fe4000bf06270 */
[----:B------:R-:W-:-:S04]  /*224b0*/  @!P1 LEA R10, P2, R20, R6, 0x2 ;  /* 0x00000006140a9211 */ /* 0x000fc800078410ff */
[----:B------:R-:W-:-:S05]  /*224c0*/  @!P1 LEA.HI.X R11, R20, R5, R30, 0x2, P2 ;  /* 0x00000005140b9211 */ /* 0x000fca00010f141e */
[----:B--2---:R1:W-:Y:S04]  /*224d0*/  @!P1 ST.E.64 desc[UR42][R10.64], R8 ;  /* 0x000000080a009985 */ /* 0x0043e8000c101b2a */
        /* <DEDUP_REMOVED lines=21> */
[----:B------:R-:W-:Y:S01]  /*22630*/  ISETP.GE.AND P1, PT, R29, UR4, PT ;  /* 0x000000041d007c0c */ /* 0x000fe2000bf26270 */
[----:B------:R-:W-:Y:S01]  /*22640*/  VIADD R13, R197, 0x40 ;  /* 0x00000040c50d7836 */ /* 0x000fe20000000000 */
[----:B------:R-:W-:-:S04]  /*22650*/  @!P0 LEA R10, P2, R28, R6, 0x2 ;  /* 0x000000061c0a8211 */ /* 0x000fc800078410ff */
[----:B------:R-:W-:-:S05]  /*22660*/  @!P0 LEA.HI.X R11, R28, R5, R35, 0x2, P2 ;  /* 0x000000051c0b8211 */ /* 0x000fca00010f1423 */
[----:B--2---:R1:W-:Y:S04]  /*22670*/  @!P0 ST.E.64 desc[UR42][R10.64], R8 ;  /* 0x000000080a008985 */ /* 0x0043e8000c101b2a */
[----:B-1----:R-:W2:Y:S01]  /*22680*/  @!P1 LDL.64 R8, [R1+0x270] ;  /* 0x0002700001089983 */ /* 0x002ea20000100a00 */
[----:B------:R-:W-:Y:S01]  /*22690*/  ISETP.GE.AND P0, PT, R13, UR4, PT ;  /* 0x000000040d007c0c */ /* 0x000fe2000bf06270 */
[----:B------:R-:W-:Y:S01]  /*226a0*/  VIADD R12, R197, 0x48 ;  /* 0x00000048c50c7836 */ /* 0x000fe20000000000 */
[----:B------:R-:W-:-:S04]  /*226b0*/  @!P1 LEA R10, P2, R29, R6, 0x2 ;  /* 0x000000061d0a9211 */ /* 0x000fc800078410ff */
[----:B------:R-:W-:Y:S01]  /*226c0*/  @!P1 LEA.HI.X R11, R29, R5, R36, 0x2, P2 ;  /* 0x000000051d0b9211 */ /* 0x000fe200010f1424 */
[----:B------:R-:W-:-:S04]  /*226d0*/  VIADD R15, R197, 0x40 ;  /* 0x00000040c50f7836 */ /* 0x000fc80000000000 */
[----:B--2---:R1:W-:Y:S04]  /*226e0*/  @!P1 ST.E.64 desc[UR42][R10.64], R8 ;  /* 0x000000080a009985 */ /* 0x0043e8000c101b2a */
[----:B-1----:R-:W2:Y:S01]  /*226f0*/  @!P0 LDL.64 R8, [R1+0x280] ;  /* 0x0002800001088983 */ /* 0x002ea20000100a00 */
[----:B------:R-:W-:Y:S01]  /*22700*/  ISETP.GE.AND P1, PT, R12, UR4, PT ;  /* 0x000000040c007c0c */ /* 0x000fe2000bf26270 */
[----:B------:R-:W-:Y:S01]  /*22710*/  VIADD R14, R197, 0x50 ;  /* 0x00000050c50e7836 */ /* 0x000fe20000000000 */
[----:B------:R-:W-:Y:S02]  /*22720*/  SHF.R.S32.HI R15, RZ, 0x1f, R15 ;  /* 0x0000001fff0f7819 */ /* 0x000fe4000001140f */
        /* <DEDUP_REMOVED lines=18> */
[----:B------:R-:W-:-:S05]  /*22850*/  VIADD R14, R197, 0x58 ;  /* 0x00000058c50e7836 */ /* 0x000fca0000000000 */
[----:B------:R-:W-:Y:S01]  /*22860*/  SHF.R.S32.HI R14, RZ, 0x1f, R14 ;  /* 0x0000001fff0e7819 */ /* 0x000fe2000001140e */
[----:B--2---:R1:W-:Y:S04]  /*22870*/  @!P0 ST.E.64 desc[UR42][R10.64], R8 ;  /* 0x000000080a008985 */ /* 0x0043e8000c101b2a */
[----:B-1----:R-:W2:Y:S01]  /*22880*/  @!P1 LDL.64 R8, [R1+0x2b0] ;  /* 0x0002b00001089983 */ /* 0x002ea20000100a00 */
[----:B------:R-:W-:Y:S02]  /*22890*/  ISETP.GE.AND P0, PT, R12, UR4, PT ;  /* 0x000000040c007c0c */ /* 0x000fe4000bf06270 */
        /* <DEDUP_REMOVED lines=8> */
[----:B------:R-:W-:Y:S02]  /*22920*/  @!P0 LEA.HI.X R11, R12, R5, R13, 0x2, P2 ;  /* 0x000000050c0b8211 */ /* 0x000fe400010f140d */
[----:B------:R-:W-:-:S03]  /*22930*/  SHF.R.S32.HI R12, RZ, 0x1f, R229 ;  /* 0x0000001fff0c7819 */ /* 0x000fc600000114e5 */
        /* <DEDUP_REMOVED lines=110> */
[----:B------:R-:W-:-:S04]  /*23020*/  @!P1 LEA R10, P0, R211, R6, 0x2 ;  /* 0x00000006d30a9211 */ /* 0x000fc800078010ff */
[----:B------:R-:W-:-:S05]  /*23030*/  @!P1 LEA.HI.X R11, R211, R5, R12, 0x2, P0 ;  /* 0x00000005d30b9211 */ /* 0x000fca00000f140c */
[----:B--2---:R3:W-:Y:S04]  /*23040*/  @!P1 ST.E.64 desc[UR42][R10.64], R8 ;  /* 0x000000080a009985 */ /* 0x0047e8000c101b2a */
.L_x_12090:
[----:B------:R-:W-:Y:S05]  /*23050*/  BSYNC B1 ;  /* 0x0000000000017941 */ /* 0x000fea0003800000 */
.L_x_12089:
[----:B------:R-:W-:-:S03]  /*23060*/  UMOV UR4, 0xffffffff ;  /* 0xffffffff00047882 */ /* 0x000fc60000000000 */
[----:B------:R-:W-:Y:S05]  /*23070*/  BRA.DIV UR4, `(.L_x_12091) ;  /* 0x000000b604647947 */ /* 0x000fea000b800000 */
[----:B------:R4:W0:Y:S04]  /*23080*/  SHFL.IDX PT, R37, R4, 0x1, 0x1c1f ;  /* 0x003c1f0004257f89 */ /* 0x00082800000e0000 */
[----:B------:R4:W0:Y:S02]  /*23090*/  SHFL.IDX PT, R14, R3, 0x1, 0x1c1f ;  /* 0x003c1f00030e7f89 */ /* 0x00082400000e0000 */
.L_x_12324:
[----:B------:R-:W-:-:S13]  /*230a0*/  ISETP.GE.AND P0, PT, R7, R0, PT ;  /* 0x000000000700720c */ /* 0x000fda0003f06270 */
[----:B------:R-:W-:Y:S05]  /*230b0*/  @P0 BRA `(.L_x_12087) ;  /* 0x0000001800f80947 */ /* 0x000fea0003800000 */
[----:B------:R-:W5:Y:S02]  /*230c0*/  LDC R0, c[0x0][0xac8] ;  /* 0x0002b200ff007b82 */ /* 0x000f640000000800 */
[----:B-----5:R-:W-:-:S13]  /*230d0*/  ISETP.GE.AND P0, PT, R197, R0, PT ;  /* 0x00000000c500720c */ /* 0x020fda0003f06270 */
[----:B---3--:R-:W3:Y:S01]  /*230e0*/  @!P0 LDL.64 R10, [R1+0x208] ;  /* 0x00020800010a8983 */ /* 0x008ee20000100a00 */
[-C--:B------:R-:W-:Y:S01]  /*230f0*/  ISETP.GE.AND P1, PT, R20, R0.reuse, PT ;  /* 0x000000001400720c */ /* 0x080fe20003f26270 */
[----:B0---4-:R-:W-:Y:S02]  /*23100*/  @!P0 IMAD.MOV.U32 R4, RZ, RZ, R14 ;  /* 0x000000ffff048224 */ /* 0x011fe400078e000e */
[----:B-1----:R-:W-:Y:S02]  /*23110*/  @!P0 IMAD.MOV.U32 R5, RZ, RZ, R37 ;  /* 0x000000ffff058224 */ /* 0x002fe400078e0025 */
[----:B------:R-:W-:Y:S01]  /*23120*/  @!P0 IMAD.WIDE R4, R197, 0x4, R4 ;  /* 0x00000004c5048825 */ /* 0x000fe200078e0204 */
[----:B------:R-:W-:-:S04]  /*23130*/  ISETP.GE.AND P2, PT, R21, R0, PT ;  /* 0x000000001500720c */ /* 0x000fc80003f46270 */
[----:B---3--:R0:W-:Y:S04]  /*23140*/  @!P0 ST.E.64 desc[UR42][R4.64], R10 ;  /* 0x0000000a04008985 */ /* 0x0081e8000c101b2a */
[----:B--2---:R-:W2:Y:S01]  /*23150*/  @!P1 LDL.64 R6, [R1+0x218] ;  /* 0x0002180001069983 */ /* 0x004ea20000100a00 */
[----:B------:R-:W-:-:S04]  /*23160*/  @!P1 LEA R8, P0, R20, R14, 0x2 ;  /* 0x0000000e14089211 */ /* 0x000fc800078010ff */
[----:B------:R-:W-:Y:S02]  /*23170*/  @!P1 LEA.HI.X R9, R20, R37, R30, 0x2, P0 ;  /* 0x0000002514099211 */ /* 0x000fe400000f141e */
[----:B------:R-:W-:-:S03]  /*23180*/  @!P2 LEA R20, P0, R21, R14, 0x2 ;  /* 0x0000000e1514a211 */ /* 0x000fc600078010ff */
[----:B--2---:R1:W-:Y:S04]  /*23190*/  @!P1 ST.E.64 desc[UR42][R8.64], R6 ;  /* 0x0000000608009985 */ /* 0x0043e8000c101b2a */
[----:B------:R-:W2:Y:S01]  /*231a0*/  @!P2 LDL.64 R12, [R1+0x228] ;  /* 0x00022800010ca983 */ /* 0x000ea20000100a00 */
[----:B------:R-:W-:Y:S02]  /*231b0*/  ISETP.GE.AND P1, PT, R24, R0, PT ;  /* 0x000000001800720c */ /* 0x000fe40003f26270 */
[----:B------:R-:W-:-:S05]  /*231c0*/  @!P2 LEA.HI.X R21, R21, R37, R31, 0x2, P0 ;  /* 0x000000251515a211 */ /* 0x000fca00000f141f */
[----:B--2---:R2:W-:Y:S06]  /*231d0*/  @!P2 ST.E.64 desc[UR42][R20.64], R12 ;  /* 0x0000000c1400a985 */ /* 0x0045ec000c101b2a */
[----:B0-----:R-:W3:Y:S01]  /*231e0*/  @!P1 LDL.64 R4, [R1+0x238] ;  /* 0x0002380001049983 */ /* 0x001ee20000100a00 */
[----:B------:R-:W-:Y:S02]  /*231f0*/  ISETP.GE.AND P2, PT, R25, R0, PT ;  /* 0x000000001900720c */ /* 0x000fe40003f46270 */
[----:B------:R-:W-:-:S04]  /*23200*/  @!P1 LEA R10, P0, R24, R14, 0x2 ;  /* 0x0000000e180a9211 */ /* 0x000fc800078010ff */
[----:B------:R-:W-:-:S05]  /*23210*/  @!P1 LEA.HI.X R11, R24, R37, R32, 0x2, P0 ;  /* 0x00000025180b9211 */ /* 0x000fca00000f1420 */
[----:B---3--:R0:W-:Y:S04]  /*23220*/  @!P1 ST.E.64 desc[UR42][R10.64], R4 ;  /* 0x000000040a009985 */ /* 0x0081e8000c101b2a */
[----:B-1----:R-:W3:Y:S01]  /*23230*/  @!P2 LDL.64 R6, [R1+0x248] ;  /* 0x000248000106a983 */ /* 0x002ee20000100a00 */
[----:B------:R-:W-:Y:S02]  /*23240*/  ISETP.GE.AND P1, PT, R26, R0, PT ;  /* 0x000000001a00720c */ /* 0x000fe40003f26270 */
[----:B------:R-:W-:-:S04]  /*23250*/  @!P2 LEA R24, P0, R25, R14, 0x2 ;  /* 0x0000000e1918a211 */ /* 0x000fc800078010ff */
[----:B------:R-:W-:-:S05]  /*23260*/  @!P2 LEA.HI.X R25, R25, R37, R33, 0x2, P0 ;  /* 0x000000251919a211 */ /* 0x000fca00000f1421 */
[----:B---3--:R1:W-:Y:S04]  /*23270*/  @!P2 ST.E.64 desc[UR42][R24.64], R6 ;  /* 0x000000061800a985 */ /* 0x0083e8000c101b2a */
[----:B------:R-:W3:Y:S01]  /*23280*/  @!P1 LDL.64 R8, [R1+0x258] ;  /* 0x0002580001089983 */ /* 0x000ee20000100a00 */
[----:B------:R-:W-:Y:S02]  /*23290*/  ISETP.GE.AND P2, PT, R28, R0, PT ;  /* 0x000000001c00720c */ /* 0x000fe40003f46270 */
[----:B--2---:R-:W-:-:S04]  /*232a0*/  @!P1 LEA R12, P0, R26, R14, 0x2 ;  /* 0x0000000e1a0c9211 */ /* 0x004fc800078010ff */
[----:B------:R-:W-:-:S05]  /*232b0*/  @!P1 LEA.HI.X R13, R26, R37, R34, 0x2, P0 ;  /* 0x000000251a0d9211 */ /* 0x000fca00000f1422 */
[----:B---3--:R2:W-:Y:S04]  /*232c0*/  @!P1 ST.E.64 desc[UR42][R12.64], R8 ;  /* 0x000000080c009985 */ /* 0x0085e8000c101b2a */
[----:B0-----:R-:W3:Y:S01]  /*232d0*/  @!P2 LDL.64 R4, [R1+0x268] ;  /* 0x000268000104a983 */ /* 0x001ee20000100a00 */
[----:B------:R-:W-:Y:S01]  /*232e0*/  ISETP.GE.AND P1, PT, R29, R0, PT ;  /* 0x000000001d00720c */ /* 0x000fe20003f26270 */
[----:B------:R-:W-:Y:S01]  /*232f0*/  VIADD R15, R197, 0x40 ;  /* 0x00000040c50f7836 */ /* 0x000fe20000000000 */
[----:B------:R-:W-:-:S04]  /*23300*/  @!P2 LEA R10, P0, R28, R14, 0x2 ;  /* 0x0000000e1c0aa211 */ /* 0x000fc800078010ff */
[----:B------:R-:W-:-:S05]  /*23310*/  @!P2 LEA.HI.X R11, R28, R37, R35, 0x2, P0 ;  /* 0x000000251c0ba211 */ /* 0x000fca00000f1423 */
[----:B---3--:R0:W-:Y:S04]  /*23320*/  @!P2 ST.E.64 desc[UR42][R10.64], R4 ;  /* 0x000000040a00a985 */ /* 0x0081e8000c101b2a */
[----:B-1----:R-:W3:Y:S01]  /*23330*/  @!P1 LDL.64 R6, [R1+0x278] ;  /* 0x0002780001069983 */ /* 0x002ee20000100a00 */
[----:B------:R-:W-:Y:S01]  /*23340*/  ISETP.GE.AND P2, PT, R15, R0, PT ;  /* 0x000000000f00720c */ /* 0x000fe20003f46270 */
[----:B------:R-:W-:Y:S01]  /*23350*/  VIADD R3, R197, 0x48 ;  /* 0x00000048c5037836 */ /* 0x000fe20000000000 */
[----:B------:R-:W-:-:S04]  /*23360*/  @!P1 LEA R20, P0, R29, R14, 0x2 ;  /* 0x0000000e1d149211 */ /* 0x000fc800078010ff */
[----:B------:R-:W-:Y:S01]  /*23370*/  @!P1 LEA.HI.X R21, R29, R37, R36, 0x2, P0 ;  /* 0x000000251d159211 */ /* 0x000fe200000f1424 */
[----:B------:R-:W-:-:S04]  /*23380*/  VIADD R39, R197, 0x40 ;  /* 0x00000040c5277836 */ /* 0x000fc80000000000 */
[----:B---3--:R1:W-:Y:S04]  /*23390*/  @!P1 ST.E.64 desc[UR42][R20.64], R6 ;  /* 0x0000000614009985 */ /* 0x0083e8000c101b2a */
[----:B--2---:R-:W2:Y:S01]  /*233a0*/  @!P2 LDL.64 R8, [R1+0x288] ;  /* 0x000288000108a983 */ /* 0x004ea20000100a00 */
[----:B------:R-:W-:Y:S01]  /*233b0*/  ISETP.GE.AND P1, PT, R3, R0, PT ;  /* 0x000000000300720c */ /* 0x000fe20003f26270 */
[----:B------:R-:W-:Y:S01]  /*233c0*/  VIADD R38, R197, 0x50 ;  /* 0x00000050c5267836 */ /* 0x000fe20000000000 */
[----:B------:R-:W-:Y:S02]  /*233d0*/  SHF.R.S32.HI R39, RZ, 0x1f, R39 ;  /* 0x0000001fff277819 */ /* 0x000fe40000011427 */
[----:B------:R-:W-:-:S04]  /*233e0*/  @!P2 LEA R12, P0, R15, R14, 0x2 ;  /* 0x0000000e0f0ca211 */ /* 0x000fc800078010ff */
[----:B------:R-:W-:Y:S01]  /*233f0*/  @!P2 LEA.HI.X R13, R15, R37, R39, 0x2, P0 ;  /* 0x000000250f0da211 */ /* 0x000fe200000f1427 */
[----:B------:R-:W-:-:S04]  /*23400*/  VIADD R39, R197, 0x48 ;  /* 0x00000048c5277836 */ /* 0x000fc80000000000 */
[----:B--2---:R2:W-:Y:S04]  /*23410*/  @!P2 ST.E.64 desc[UR42][R12.64], R8 ;  /* 0x000000080c00a985 */ /* 0x0045e8000c101b2a */
[----:B0-----:R-:W3:Y:S01]  /*23420*/  @!P1 LDL.64 R4, [R1+0x298] ;  /* 0x0002980001049983 */ /* 0x001ee20000100a00 */
[----:B------:R-:W-:Y:S01]  /*23430*/  ISETP.GE.AND P2, PT, R38, R0, PT ;  /* 0x000000002600720c */ /* 0x000fe20003f46270 */
[----:B------:R-:W-:Y:S01]  /*23440*/  VIADD R15, R197, 0x58 ;  /* 0x00000058c50f7836 */ /* 0x000fe20000000000 */
[----:B------:R-:W-:Y:S02]  /*23450*/  SHF.R.S32.HI R39, RZ, 0x1f, R39 ;  /* 0x0000001fff277819 */ /* 0x000fe40000011427 */
[----:B------:R-:W-:-:S04]  /*23460*/  @!P1 LEA R10, P0, R3, R14, 0x2 ;  /* 0x0000000e030a9211 */ /* 0x000fc800078010ff */
[----:B------:R-:W-:Y:S01]  /*23470*/  @!P1 LEA.HI.X R11, R3, R37, R39, 0x2, P0 ;  /* 0x00000025030b9211 */ /* 0x000fe200000f1427 */
[----:B------:R-:W-:-:S04]  /*23480*/  VIADD R39, R197, 0x50 ;  /* 0x00000050c5277836 */ /* 0x000fc80000000000 */
[----:B---3--:R0:W-:Y:S04]  /*23490*/  @!P1 ST.E.64 desc[UR42][R10.64], R4 ;  /* 0x000000040a009985 */ /* 0x0081e8000c101b2a */
[----:B-1----:R-:W3:Y:S01]  /*234a0*/  @!P2 LDL.64 R6, [R1+0x2a8] ;  /* 0x0002a8000106a983 */ /* 0x002ee20000100a00 */
[----:B------:R-:W-:Y:S01]  /*234b0*/  ISETP.GE.AND P1, PT, R15, R0, PT ;  /* 0x000000000f00720c */ /* 0x000fe20003f26270 */
[----:B------:R-:W-:Y:S01]  /*234c0*/  VIADD R3, R197, 0x60 ;  /* 0x00000060c5037836 */ /* 0x000fe20000000000 */
[----:B------:R-:W-:Y:S02]  /*234d0*/  SHF.R.S32.HI R39, RZ, 0x1f, R39 ;  /* 0x0000001fff277819 */ /* 0x000fe40000011427 */
[----:B------:R-:W-:-:S04]  /*234e0*/  @!P2 LEA R20, P0, R38, R14, 0x2 ;  /* 0x0000000e2614a211 */ /* 0x000fc800078010ff */
[----:B------:R-:W-:Y:S01]  /*234f0*/  @!P2 LEA.HI.X R21, R38, R37, R39, 0x2, P0 ;  /* 0x000000252615a211 */ /* 0x000fe200000f1427 */
[----:B------:R-:W-:-:S04]  /*23500*/  VIADD R38, R197, 0x58 ;  /* 0x00000058c5267836 */ /* 0x000fc80000000000 */
[----:B--2---:R-:W-:Y:S02]  /*23510*/  @!P1 LEA R12, P0, R15, R14, 0x2 ;  /* 0x0000000e0f0c9211 */ /* 0x004fe400078010ff */
[----:B------:R-:W-:Y:S01]  /*23520*/  SHF.R.S32.HI R38, RZ, 0x1f, R38 ;  /* 0x0000001fff267819 */ /* 0x000fe20000011426 */
[----:B---3--:R1:W-:Y:S04]  /*23530*/  @!P2 ST.E.64 desc[UR42][R20.64], R6 ;  /* 0x000000061400a985 */ /* 0x0083e8000c101b2a */
[----:B------:R-:W2:Y:S01]  /*23540*/  @!P1 LDL.64 R8, [R1+0x2b8] ;  /* 0x0002b80001089983 */ /* 0x000ea20000100a00 */
[----:B------:R-:W-:Y:S02]  /*23550*/  ISETP.GE.AND P2, PT, R3, R0, PT ;  /* 0x000000000300720c */ /* 0x000fe40003f46270 */
[----:B------:R-:W-:Y:S01]  /*23560*/  @!P1 LEA.HI.X R13, R15, R37, R38, 0x2, P0 ;  /* 0x000000250f0d9211 */ /* 0x000fe200000f1426 */
[----:B------:R-:W-:-:S05]  /*23570*/  VIADD R15, R197, 0x60 ;  /* 0x00000060c50f7836 */ /* 0x000fca0000000000 */
[----:B------:R-:W-:Y:S01]  /*23580*/  SHF.R.S32.HI R15, RZ, 0x1f, R15 ;  /* 0x0000001fff0f7819 */ /* 0x000fe2000001140f */
[----:B--2---:R2:W-:Y:S04]  /*23590*/  @!P1 ST.E.64 desc[UR42][R12.64], R8 ;  /* 0x000000080c009985 */ /* 0x0045e8000c101b2a */
[----:B0-----:R-:W3:Y:S01]  /*235a0*/  @!P2 LDL.64 R4, [R1+0x2c8] ;  /* 0x0002c8000104a983 */ /* 0x001ee20000100a00 */
[----:B------:R-:W-:Y:S02]  /*235b0*/  ISETP.GE.AND P1, PT, R229, R0, PT ;  /* 0x00000000e500720c */ /* 0x000fe40003f26270 */
[----:B------:R-:W-:-:S04]  /*235c0*/  @!P2 LEA R10, P0, R3, R14, 0x2 ;  /* 0x0000000e030aa211 */ /* 0x000fc800078010ff */
[----:B------:R-:W-:Y:S02]  /*235d0*/  @!P2 LEA.HI.X R11, R3, R37, R15, 0x2, P0 ;  /* 0x00000025030ba211 */ /* 0x000fe400000f140f */
[----:B------:R-:W-:-:S03]  /*235e0*/  SHF.R.S32.HI R3, RZ, 0x1f, R229 ;  /* 0x0000001fff037819 */ /* 0x000fc600000114e5 */
[----:B---3--:R0:W-:Y:S04]  /*235f0*/  @!P2 ST.E.64 desc[UR42][R10.64], R4 ;  /* 0x000000040a00a985 */ /* 0x0081e8000c101b2a */
[----:B-1----:R-:W3:Y:S01]  /*23600*/  @!P1 LDL.64 R6, [R1+0x2d8] ;  /* 0x0002d80001069983 */ /* 0x002ee20000100a00 */
[----:B------:R-:W-:Y:S02]  /*23610*/  ISETP.GE.AND P2, PT, R228, R0, PT ;  /* 0x00000000e400720c */ /* 0x000fe40003f46270 */
[----:B------:R-:W-:-:S04]  /*23620*/  @!P1 LEA R20, P0, R229, R14, 0x2 ;  /* 0x0000000ee5149211 */ /* 0x000fc800078010ff */
[----:B------:R-:W-:Y:S02]  /*23630*/  @!P1 LEA.HI.X R21, R229, R37, R3, 0x2, P0 ;  /* 0x00000025e5159211 */ /* 0x000fe400000f1403 */
[----:B------:R-:W-:-:S03]  /*23640*/  SHF.R.S32.HI R3, RZ, 0x1f, R228 ;  /* 0x0000001fff037819 */ /* 0x000fc600000114e4 */
[----:B---3--:R1:W-:Y:S04]  /*23650*/  @!P1 ST.E.64 desc[UR42][R20.64], R6 ;  /* 0x0000000614009985 */ /* 0x0083e8000c101b2a */
[----:B--2---:R-:W2:Y:S01]  /*23660*/  @!P2 LDL.64 R8, [R1+0x2e8] ;  /* 0x0002e8000108a983 */ /* 0x004ea20000100a00 */
[----:B------:R-:W-:Y:S02]  /*23670*/  ISETP.GE.AND P1, PT, R227, R0, PT ;  /* 0x00000000e300720c */ /* 0x000fe40003f26270 */
[----:B------:R-:W-:-:S04]  /*23680*/  @!P2 LEA R12, P0, R228, R14, 0x2 ;  /* 0x0000000ee40ca211 */ /* 0x000fc800078010ff */
[----:B------:R-:W-:Y:S02]  /*23690*/  @!P2 LEA.HI.X R13, R228, R37, R3, 0x2, P0 ;  /* 0x00000025e40da211 */ /* 0x000fe400000f1403 */
[----:B------:R-:W-:-:S03]  /*236a0*/  SHF.R.S32.HI R3, RZ, 0x1f, R227 ;  /* 0x0000001fff037819 */ /* 0x000fc600000114e3 */
        /* <DEDUP_REMOVED lines=83> */
[----:B------:R-:W-:-:S05]  /*23be0*/  SHF.R.S32.HI R3, RZ, 0x1f, R213 ;  /* 0x0000001fff037819 */ /* 0x000fca00000114d5 */
[C---:B--2---:R-:W-:Y:S01]  /*23bf0*/  @!P1 LEA R12, P0, R213.reuse, R14, 0x2 ;  /* 0x0000000ed50c9211 */ /* 0x044fe200078010ff */
[----:B---3--:R0:W-:Y:S04]  /*23c00*/  @!P2 ST.E.64 desc[UR42][R20.64], R6 ;  /* 0x000000061400a985 */ /* 0x0081e8000c101b2a */
[----:B------:R-:W2:Y:S01]  /*23c10*/  @!P1 LDL.64 R8, [R1+0x3d8] ;  /* 0x0003d80001089983 */ /* 0x000ea20000100a00 */
[----:B------:R-:W-:Y:S01]  /*23c20*/  @!P1 LEA.HI.X R13, R213, R37, R3, 0x2, P0 ;  /* 0x00000025d50d9211 */ /* 0x000fe200000f1403 */
[----:B------:R-:W-:Y:S01]  /*23c30*/  BSSY B1, `(.L_x_12092) ;  /* 0x000000a000017945 */ /* 0x000fe20003800000 */
[----:B------:R-:W-:-:S03]  /*23c40*/  ISETP.GE.AND P0, PT, R212, R0, PT ;  /* 0x00000000d400720c */ /* 0x000fc60003f06270 */
[----:B--2---:R0:W-:Y:S01]  /*23c50*/  @!P1 ST.E.64 desc[UR42][R12.64], R8 ;  /* 0x000000080c009985 */ /* 0x0041e2000c101b2a */
[----:B------:R-:W-:-:S09]  /*23c60*/  ISETP.GE.AND P1, PT, R211, R0, PT ;  /* 0x00000000d300720c */ /* 0x000fd20003f26270 */
[----:B------:R-:W-:Y:S05]  /*23c70*/  @P0 BRA `(.L_x_12093) ;  /* 0x0000000000140947 */ /* 0x000fea0003800000 */
[----:B0-----:R-:W2:Y:S01]  /*23c80*/  LDL.64 R6, [R1+0x3e8] ;  /* 0x0003e80001067983 */ /* 0x001ea20000100a00 */
[----:B------:R-:W-:Y:S02]  /*23c90*/  SHF.R.S32.HI R3, RZ, 0x1f, R212 ;  /* 0x0000001fff037819 */ /* 0x000fe400000114d4 */
[----:B------:R-:W-:-:S04]  /*23ca0*/  LEA R4, P0, R212, R14, 0x2 ;  /* 0x0000000ed4047211 */ /* 0x000fc800078010ff */
[----:B------:R-:W-:-:S05]  /*23cb0*/  LEA.HI.X R5, R212, R37, R3, 0x2, P0 ;  /* 0x00000025d4057211 */ /* 0x000fca00000f1403 */
[----:B--2---:R1:W-:Y:S04]  /*23cc0*/  ST.E.64 desc[UR42][R4.64], R6 ;  /* 0x0000000604007985 */ /* 0x0043e8000c101b2a */
.L_x_12093:
[----:B------:R-:W-:Y:S05]  /*23cd0*/  BSYNC B1 ;  /* 0x0000000000017941 */ /* 0x000fea0003800000 */
.L_x_12092:
[----:B------:R-:W-:Y:S05]  /*23ce0*/  @P1 BRA `(.L_x_12087) ;  /* 0x0000000c00ec1947 */ /* 0x000fea0003800000 */
[----:B01----:R-:W2:Y:S01]  /*23cf0*/  LDL.64 R4, [R1+0x3f8] ;  /* 0x0003f80001047983 */ /* 0x003ea20000100a00 */
[----:B------:R-:W-:Y:S02]  /*23d00*/  SHF.R.S32.HI R0, RZ, 0x1f, R211 ;  /* 0x0000001fff007819 */ /* 0x000fe400000114d3 */
[----:B------:R-:W-:-:S04]  /*23d10*/  LEA R14, P0, R211, R14, 0x2 ;  /* 0x0000000ed30e7211 */ /* 0x000fc800078010ff */
[----:B------:R-:W-:-:S05]  /*23d20*/  LEA.HI.X R15, R211, R37, R0, 0x2, P0 ;  /* 0x00000025d30f7211 */ /* 0x000fca00000f1400 */
[----:B--2---:R0:W-:Y:S01]  /*23d30*/  ST.E.64 desc[UR42][R14.64], R4 ;  /* 0x000000040e007985 */ /* 0x0041e2000c101b2a */
[----:B------:R-:W-:Y:S05]  /*23d40*/  BRA `(.L_x_12087) ;  /* 0x0000000c00d47947 */ /* 0x000fea0003800000 */
.L_x_12074:
[----:B------:R-:W-:Y:S01]  /*23d50*/  ULDC.64 UR4, c[0x0][0xc08] ;  /* 0x0003020000047ab9 */ /* 0x000fe20000000a00 */
[----:B------:R-:W1:Y:S01]  /*23d60*/  LDC.64 R4, c[0x0][0xc00] ;  /* 0x00030000ff047b82 */ /* 0x000e620000000a00 */
        /* <DEDUP_REMOVED lines=9> */
[----:B-1----:R-:W-:-:S05]  /*23e00*/  IMAD.WIDE R4, R208, 0x4, R4 ;  /* 0x00000004d0047825 */ /* 0x002fca00078e0204 */
[----:B------:R1:W5:Y:S01]  /*23e10*/  @P0 LDG.E R3, desc[UR42][R4.64] ;  /* 0x0000002a04030981 */ /* 0x000362000c1e1900 */
[----:B------:R-:W4:Y:S01]  /*23e20*/  S2R R30, SR_TID.X ;  /* 0x00000000001e7919 */ /* 0x000f220000002100 */
[----:B--2---:R-:W-:-:S05]  /*23e30*/  @P1 IMAD.WIDE R6, R208, 0x4, R6 ;  /* 0x00000004d0061825 */ /* 0x004fca00078e0206 */
[----:B------:R1:W5:Y:S01]  /*23e40*/  @P1 LDG.E R20, desc[UR42][R6.64] ;  /* 0x0000002a06141981 */ /* 0x000362000c1e1900 */
[----:B------:R-:W-:Y:S02]  /*23e50*/  ISETP.NE.AND P2, PT, R204, RZ, PT ;  /* 0x000000ffcc00720c */ /* 0x000fe40003f45270 */
[----:B------:R-:W-:-:S11]  /*23e60*/  SHF.R.S32.HI R28, RZ, 0x1f, R208 ;  /* 0x0000001fff1c7819 */ /* 0x000fd600000114d0 */
[----:B------:R-:W2:Y:S01]  /*23e70*/  @!P2 LDC R204, c[0x0][0xad4] ;  /* 0x0002b500ffccab82 */ /* 0x000ea20000000800 */
[----:B----4-:R-:W-:-:S05]  /*23e80*/  VIADD R0, R30, 0xffffff80 ;  /* 0xffffff801e007836 */ /* 0x010fca0000000000 */
[----:B------:R-:W-:Y:S02]  /*23e90*/  ISETP.GT.AND P3, PT, R0, 0x7f, PT ;  /* 0x0000007f0000780c */ /* 0x000fe40003f64270 */
[----:B--2---:R-:W-:Y:S01]  /*23ea0*/  ISETP.GT.AND P2, PT, R204, 0x1, PT ;  /* 0x00000001cc00780c */ /* 0x004fe20003f44270 */
[----:B-1----:R-:W-:-:S12]  /*23eb0*/  @P1 BRA `(.L_x_12094) ;  /* 0x0000000000101947 */ /* 0x002fd80003800000 */
[----:B------:R-:W-:Y:S05]  /*23ec0*/  @!P0 BRA `(.L_x_12094) ;  /* 0x00000000000c8947 */ /* 0x000fea0003800000 */
[----:B------:R-:W2:Y:S04]  /*23ed0*/  LDG.E R7, desc[UR42][R4.64] ;  /* 0x0000002a04077981 */ /* 0x000ea8000c1e1900 */
[----:B-----5:R-:W2:Y:S02]  /*23ee0*/  LDG.E R20, desc[UR42][R4.64+0x4] ;  /* 0x0000042a04147981 */ /* 0x020ea4000c1e1900 */
[----:B--2---:R-:W-:-:S07]  /*23ef0*/  IMAD.IADD R20, R20, 0x1, -R7 ;  /* 0x0000000114147824 */ /* 0x004fce00078e0a07 */
.L_x_12094:
[----:B------:R-:W-:Y:S01]  /*23f00*/  BSSY B1, `(.L_x_12095) ;  /* 0x0000035000017945 */ /* 0x000fe20003800000 */
[----:B------:R-:W-:Y:S02]  /*23f10*/  SEL R29, R208, RZ, !P0 ;  /* 0x000000ffd01d7207 */ /* 0x000fe40004000000 */
[----:B------:R-:W-:Y:S02]  /*23f20*/  SEL R28, R28, RZ, !P0 ;  /* 0x000000ff1c1c7207 */ /* 0x000fe40004000000 */
[----:B-----5:R-:W-:Y:S01]  /*23f30*/  SHF.R.S32.HI R26, RZ, 0x1f, R3 ;  /* 0x0000001fff1a7819 */ /* 0x020fe20000011403 */
[----:B------:R-:W-:Y:S06]  /*23f40*/  @P3 BRA `(.L_x_12096) ;  /* 0x0000000000c03947 */ /* 0x000fec0003800000 */
[----:B------:R-:W1:Y:S01]  /*23f50*/  LDC R33, c[0x0][0xbe8] ;  /* 0x0002fa00ff217b82 */ /* 0x000e620000000800 */
[----:B------:R-:W-:Y:S01]  /*23f60*/  IADD3 R31, R203, -0x80, R30 ;  /* 0xffffff80cb1f7810 */ /* 0x000fe20007ffe01e */
[----:B-1----:R-:W-:-:S05]  /*23f70*/  IMAD R0, R20, R33, RZ ;  /* 0x0000002114007224 */ /* 0x002fca00078e02ff */
[----:B------:R-:W-:-:S13]  /*23f80*/  ISETP.GE.AND P0, PT, R31, R0, PT ;  /* 0x000000001f00720c */ /* 0x000fda0003f06270 */
[----:B------:R-:W-:Y:S05]  /*23f90*/  @P0 BRA `(.L_x_12096) ;  /* 0x0000000000ac0947 */ /* 0x000fea0003800000 */
[----:B------:R-:W-:Y:S01]  /*23fa0*/  IMAD.MOV.U32 R24, RZ, RZ, 0x9b8 ;  /* 0x000009b8ff187424 */ /* 0x000fe200078e00ff */
[----:B------:R-:W-:Y:S01]  /*23fb0*/  ISETP.GT.AND P0, PT, R204, 0x1, PT ;  /* 0x00000001cc00780c */ /* 0x000fe20003f04270 */
[----:B------:R-:W1:Y:S01]  /*23fc0*/  LDC.64 R4, c[0x0][0xba8] ;  /* 0x0002ea00ff047b82 */ /* 0x000e620000000a00 */
[----:B------:R-:W-:Y:S01]  /*23fd0*/  ISETP.NE.AND P1, PT, R33, 0x1, PT ;  /* 0x000000012100780c */ /* 0x000fe20003f25270 */
[----:B------:R-:W-:Y:S01]  /*23fe0*/  IMAD.MOV.U32 R21, RZ, RZ, R31 ;  /* 0x000000ffff157224 */ /* 0x000fe200078e001f */
[----:B------:R-:W-:Y:S02]  /*23ff0*/  SEL R24, R24, 0x978, P0 ;  /* 0x0000097818187807 */ /* 0x000fe40000000000 */
[----:B------:R-:W-:-:S03]  /*24000*/  SEL R209, R209, RZ, P0 ;  /* 0x000000ffd1d17207 */ /* 0x000fc60000000000 */
[----:B0-----:R-:W0:Y:S08]  /*24010*/  LDC.64 R10, c[0x0][R24+0x220] ;  /* 0x00008800180a7b82 */ /* 0x001e300000000a00 */
[----:B------:R-:W2:Y:S08]  /*24020*/  LDC.64 R14, c[0x0][R24+0x218] ;  /* 0x00008600180e7b82 */ /* 0x000eb00000000a00 */
[----:B------:R-:W4:Y:S08]  /*24030*/  LDC.64 R8, c[0x0][R24+0x228] ;  /* 0x00008a0018087b82 */ /* 0x000f300000000a00 */
[----:B------:R-:W5:Y:S08]  /*24040*/  LDC.64 R6, c[0x0][R24+0x210] ;  /* 0x0000840018067b82 */ /* 0x000f700000000a00 */
[----:B------:R-:W3:Y:S08]  /*24050*/  @P1 LDC R0, c[0x0][0xbec] ;  /* 0x0002fb00ff001b82 */ /* 0x000ef00000000800 */
[----:B------:R-:W4:Y:S01]  /*24060*/  @P1 LDC R35, c[0x0][0xbf0] ;  /* 0x0002fc00ff231b82 */ /* 0x000f220000000800 */
[----:B0-----:R-:W-:-:S07]  /*24070*/  IMAD R11, R11, R29, RZ ;  /* 0x0000001d0b0b7224 */ /* 0x001fce00078e02ff */
[----:B-1----:R-:W0:Y:S01]  /*24080*/  @!P0 LDC R4, c[0x0][0xb50] ;  /* 0x0002d400ff048b82 */ /* 0x002e220000000800 */
[----:B------:R-:W-:-:S04]  /*24090*/  IMAD.WIDE.U32 R12, R10, R29, RZ ;  /* 0x0000001d0a0c7225 */ /* 0x000fc800078e00ff */
[----:B------:R-:W-:Y:S02]  /*240a0*/  IMAD R11, R10, R28, R11 ;  /* 0x0000001c0a0b7224 */ /* 0x000fe400078e020b */
[----:B---3--:R-:W-:Y:S01]  /*240b0*/  @P1 IMAD.HI.U32 R0, R31, R0, RZ ;  /* 0x000000001f001227 */ /* 0x008fe200078e00ff */
[----:B------:R-:W1:Y:S03]  /*240c0*/  @!P0 LDC R5, c[0x0][0xb54] ;  /* 0x0002d500ff058b82 */ /* 0x000e660000000800 */
[-C--:B--2---:R-:W-:Y:S02]  /*240d0*/  IMAD R25, R15, R156.reuse, RZ ;  /* 0x0000009c0f197224 */ /* 0x084fe400078e02ff */
[----:B------:R-:W-:Y:S01]  /*240e0*/  IMAD.WIDE.U32 R14, R14, R156, RZ ;  /* 0x0000009c0e0e7225 */ /* 0x000fe200078e00ff */
[----:B----4-:R-:W-:-:S03]  /*240f0*/  @P1 SHF.R.U32.HI R21, RZ, R35, R0 ;  /* 0x00000023ff151219 */ /* 0x010fc60000011600 */
[----:B------:R-:W-:Y:S01]  /*24100*/  IMAD.IADD R25, R15, 0x1, R25 ;  /* 0x000000010f197824 */ /* 0x000fe200078e0219 */
[----:B------:R-:W-:Y:S01]  /*24110*/  IADD3 R14, P1, P3, R12, R14, R3 ;  /* 0x0000000e0c0e7210 */ /* 0x000fe20007b3e003 */
[----:B------:R-:W-:Y:S02]  /*24120*/  IMAD.IADD R12, R13, 0x1, R11 ;  /* 0x000000010d0c7824 */ /* 0x000fe400078e020b */
[----:B------:R-:W-:Y:S02]  /*24130*/  IMAD.MOV R0, RZ, RZ, -R21 ;  /* 0x000000ffff007224 */ /* 0x000fe400078e0a15 */
        /* <DEDUP_REMOVED lines=8> */
[-C--:B-----5:R-:W-:Y:S01]  /*241c0*/  IMAD R0, R7, R11.reuse, RZ ;  /* 0x0000000b07007224 */ /* 0x0a0fe200078e02ff */
[----:B------:R-:W-:Y:S01]  /*241d0*/  SHF.R.S32.HI R13, RZ, 0x1f, R11 ;  /* 0x0000001fff0d7819 */ /* 0x000fe2000001140b */
[----:B------:R-:W-:Y:S02]  /*241e0*/  IMAD.MOV.U32 R7, RZ, RZ, -0x800000 ;  /* 0xff800000ff077424 */ /* 0x000fe400078e00ff */
[----:B------:R-:W-:-:S04]  /*241f0*/  IMAD.WIDE.U32 R8, R6, R11, R8 ;  /* 0x0000000b06087225 */ /* 0x000fc800078e0008 */
[----:B------:R-:W-:Y:S01]  /*24200*/  IMAD R13, R6, R13, R0 ;  /* 0x0000000d060d7224 */ /* 0x000fe200078e0200 */
[----:B0-----:R-:W-:-:S03]  /*24210*/  LEA R4, P0, R8, R4, 0x2 ;  /* 0x0000000408047211 */ /* 0x001fc600078010ff */
[----:B------:R-:W-:-:S05]  /*24220*/  IMAD.IADD R0, R9, 0x1, R13 ;  /* 0x0000000109007824 */ /* 0x000fca00078e020d */
[----:B-1----:R-:W-:-:S05]  /*24230*/  LEA.HI.X R5, R8, R5, R0, 0x2, P0 ;  /* 0x0000000508057211 */ /* 0x002fca00000f1400 */
[----:B------:R1:W-:Y:S02]  /*24240*/  STG.E desc[UR42][R4.64], R7 ;  /* 0x0000000704007986 */ /* 0x0003e4000c10192a */
.L_x_12096:
[----:B------:R-:W-:Y:S05]  /*24250*/  BSYNC B1 ;  /* 0x0000000000017941 */ /* 0x000fea0003800000 */
.L_x_12095:
[----:B------:R-:W-:Y:S05]  /*24260*/  @P2 BRA `(.L_x_12087) ;  /* 0x00000008008c2947 */ /* 0x000fea0003800000 */
[----:B------:R-:W2:Y:S01]  /*24270*/  LDC R21, c[0x0][0xbe8] ;  /* 0x0002fa00ff157b82 */ /* 0x000ea20000000800 */
[C---:B------:R-:W-:Y:S01]  /*24280*/  VIADD R8, R30.reuse, 0xffffff80 ;  /* 0xffffff801e087836 */ /* 0x040fe20000000000 */
[----:B------:R-:W-:Y:S01]  /*24290*/  ULDC.64 UR4, c[0x0][0xaa0] ;  /* 0x0002a80000047ab9 */ /* 0x000fe20000000a00 */
[----:B0-----:R-:W-:Y:S01]  /*242a0*/  VIADD R10, R30, 0xffffff80 ;  /* 0xffffff801e0a7836 */ /* 0x001fe20000000000 */
[----:B------:R-:W-:Y:S01]  /*242b0*/  ULDC.64 UR6, c[0x0][0xaf0] ;  /* 0x0002bc0000067ab9 */ /* 0x000fe20000000a00 */
[----:B------:R-:W-:Y:S01]  /*242c0*/  IMAD R0, R26, UR4, RZ ;  /* 0x000000041a007c24 */ /* 0x000fe2000f8e02ff */
[----:B------:R-:W-:Y:S01]  /*242d0*/  SHF.R.S32.HI R8, RZ, 0x1f, R8 ;  /* 0x0000001fff087819 */ /* 0x000fe20000011408 */
[----:B-1----:R-:W-:-:S03]  /*242e0*/  IMAD.WIDE.U32 R4, R3, UR4, RZ ;  /* 0x0000000403047c25 */ /* 0x002fc6000f8e00ff */
[----:B------:R-:W-:Y:S01]  /*242f0*/  LEA.HI R8, R8, R10, RZ, 0x3 ;  /* 0x0000000a08087211 */ /* 0x000fe200078f18ff */
[----:B------:R-:W-:Y:S01]  /*24300*/  IMAD R7, R3, UR5, R0 ;  /* 0x0000000503077c24 */ /* 0x000fe2000f8e0200 */
[----:B------:R-:W-:Y:S02]  /*24310*/  ULDC.64 UR4, c[0x0][0xae8] ;  /* 0x0002ba0000047ab9 */ /* 0x000fe40000000a00 */
[----:B------:R-:W-:Y:S01]  /*24320*/  SHF.R.S32.HI R8, RZ, 0x3, R8 ;  /* 0x00000003ff087819 */ /* 0x000fe20000011408 */
[----:B------:R-:W-:-:S04]  /*24330*/  IMAD.IADD R5, R5, 0x1, R7 ;  /* 0x0000000105057824 */ /* 0x000fc800078e0207 */
[----:B------:R-:W-:Y:S02]  /*24340*/  IMAD R0, R205, 0x20, R8 ;  /* 0x00000020cd007824 */ /* 0x000fe400078e0208 */
[----:B------:R-:W-:Y:S01]  /*24350*/  IMAD.WIDE.U32 R4, R156, UR4, R4 ;  /* 0x000000049c047c25 */ /* 0x000fe2000f8e0004 */
[----:B--2---:R-:W-:-:S03]  /*24360*/  ISETP.NE.AND P0, PT, R21, 0x1, PT ;  /* 0x000000011500780c */ /* 0x004fc60003f05270 */
[----:B------:R-:W-:Y:S02]  /*24370*/  IMAD.IADD R9, R203, 0x1, R0 ;  /* 0x00000001cb097824 */ /* 0x000fe400078e0200 */
[----:B------:R-:W-:Y:S01]  /*24380*/  IMAD R5, R156, UR5, R5 ;  /* 0x000000059c057c24 */ /* 0x000fe2000f8e0205 */
[----:B------:R-:W-:Y:S01]  /*24390*/  ULDC.64 UR4, c[0x0][0xae0] ;  /* 0x0002b80000047ab9 */ /* 0x000fe20000000a00 */
[----:B------:R-:W-:Y:S02]  /*243a0*/  IMAD.MOV.U32 R3, RZ, RZ, R9 ;  /* 0x000000ffff037224 */ /* 0x000fe400078e0009 */
[----:B------:R-:W-:-:S04]  /*243b0*/  IMAD.WIDE.U32 R4, R29, UR6, R4 ;  /* 0x000000061d047c25 */ /* 0x000fc8000f8e0004 */
[----:B------:R-:W0:Y:S08]  /*243c0*/  @P0 LDC R6, c[0x0][0xbec] ;  /* 0x0002fb00ff060b82 */ /* 0x000e300000000800 */
[----:B------:R-:W1:Y:S01]  /*243d0*/  @P0 LDC R11, c[0x0][0xbf0] ;  /* 0x0002fc00ff0b0b82 */ /* 0x000e620000000800 */
[----:B0-----:R-:W-:-:S04]  /*243e0*/  @P0 IMAD.HI.U32 R0, R9, R6, RZ ;  /* 0x0000000609000227 */ /* 0x001fc800078e00ff */
[----:B------:R-:W-:Y:S01]  /*243f0*/  IMAD R6, R28, UR6, RZ ;  /* 0x000000061c067c24 */ /* 0x000fe2000f8e02ff */
[----:B-1----:R-:W-:-:S03]  /*24400*/  @P0 SHF.R.U32.HI R3, RZ, R11, R0 ;  /* 0x0000000bff030219 */ /* 0x002fc60000011600 */
[----:B------:R-:W-:Y:S01]  /*24410*/  IMAD R7, R29, UR7, R6 ;  /* 0x000000071d077c24 */ /* 0x000fe2000f8e0206 */
[--C-:B------:R-:W-:Y:S01]  /*24420*/  SHF.R.S32.HI R0, RZ, 0x1f, R3.reuse ;  /* 0x0000001fff007819 */ /* 0x100fe20000011403 */
[----:B------:R-:W-:Y:S02]  /*24430*/  IMAD.MOV R6, RZ, RZ, -R3 ;  /* 0x000000ffff067224 */ /* 0x000fe400078e0a03 */
[----:B------:R-:W-:Y:S02]  /*24440*/  IMAD.IADD R5, R5, 0x1, R7 ;  /* 0x0000000105057824 */ /* 0x000fe400078e0207 */
[----:B------:R-:W-:Y:S02]  /*24450*/  IMAD R0, R0, UR4, RZ ;  /* 0x0000000400007c24 */ /* 0x000fe4000f8e02ff */
[----:B------:R-:W-:Y:S02]  /*24460*/  IMAD R7, R21, R6, R9 ;  /* 0x0000000615077224 */ /* 0x000fe400078e0209 */
[----:B------:R-:W-:-:S02]  /*24470*/  IMAD R9, R3, UR5, R0 ;  /* 0x0000000503097c24 */ /* 0x000fc4000f8e0200 */
[----:B------:R-:W-:Y:S01]  /*24480*/  IMAD.WIDE.U32 R4, R3, UR4, R4 ;  /* 0x0000000403047c25 */ /* 0x000fe2000f8e0004 */
        /* <DEDUP_REMOVED lines=14> */
.L_x_12327:
[----:B------:R-:W-:Y:S01]  /*24570*/  IMAD R20, R20, R21, RZ ;  /* 0x0000001514147224 */ /* 0x000fe200078e02ff */
[----:B------:R-:W-:Y:S01]  /*24580*/  BSSY B1, `(.L_x_12098) ;  /* 0x0000019000017945 */ /* 0x000fe20003800000 */
[----:B------:R-:W-:-:S05]  /*24590*/  IMAD.IADD R203, R8, 0x1, R203 ;  /* 0x0000000108cb7824 */ /* 0x000fca00078e02cb */
        /* <DEDUP_REMOVED lines=9> */
[----:B------:R-:W-:-:S03]  /*24630*/  SHF.R.S32.HI R12, RZ, 0x1f, R200 ;  /* 0x0000001fff0c7819 */ /* 0x000fc600000114c8 */
[-C--:B--2---:R-:W-:Y:S02]  /*24640*/  @!P3 LEA R6, P5, R187, R14.reuse, 0x1 ;  /* 0x0000000ebb06b211 */ /* 0x084fe400078a08ff */
[----:B------:R-:W-:Y:S02]  /*24650*/  @!P2 LEA R8, P4, R201, R14, 0x1 ;  /* 0x0000000ec908a211 */ /* 0x000fe400078808ff */
[----:B-1----:R-:W-:Y:S02]  /*24660*/  @!P3 LEA.HI.X R7, R187, R0, R5, 0x1, P5 ;  /* 0x00000000bb07b211 */ /* 0x002fe400028f0c05 */
[----:B------:R-:W-:Y:S02]  /*24670*/  @!P1 LEA R10, P5, R200, R14, 0x1 ;  /* 0x0000000ec80a9211 */ /* 0x000fe400078a08ff */
[----:B------:R-:W-:Y:S01]  /*24680*/  @!P2 LEA.HI.X R9, R201, R0, R13, 0x1, P4 ;  /* 0x00000000c909a211 */ /* 0x000fe200020f0c0d */
[----:B------:R4:W-:Y:S01]  /*24690*/  @!P3 ST.E.128 desc[UR42][R6.64], RZ ;  /* 0x000000ff0600b985 */ /* 0x0009e2000c101d2a */
[----:B------:R-:W-:-:S02]  /*246a0*/  SHF.R.S32.HI R5, RZ, 0x1f, R202 ;  /* 0x0000001fff057819 */ /* 0x000fc400000114ca */
[----:B------:R-:W-:Y:S01]  /*246b0*/  @!P0 LEA R14, P4, R202, R14, 0x1 ;  /* 0x0000000eca0e8211 */ /* 0x000fe200078808ff */
[----:B------:R4:W-:Y:S01]  /*246c0*/  @!P2 ST.E.128 desc[UR42][R8.64], RZ ;  /* 0x000000ff0800a985 */ /* 0x0009e2000c101d2a */
[-C--:B------:R-:W-:Y:S02]  /*246d0*/  @!P1 LEA.HI.X R11, R200, R0.reuse, R12, 0x1, P5 ;  /* 0x00000000c80b9211 */ /* 0x080fe400028f0c0c */
[----:B------:R-:W-:-:S03]  /*246e0*/  @!P0 LEA.HI.X R15, R202, R0, R5, 0x1, P4 ;  /* 0x00000000ca0f8211 */ /* 0x000fc600020f0c05 */
[----:B------:R4:W-:Y:S04]  /*246f0*/  @!P1 ST.E.128 desc[UR42][R10.64], RZ ;  /* 0x000000ff0a009985 */ /* 0x0009e8000c101d2a */
[----:B------:R4:W-:Y:S02]  /*24700*/  @!P0 ST.E.128 desc[UR42][R14.64], RZ ;  /* 0x000000ff0e008985 */ /* 0x0009e4000c101d2a */
.L_x_12099:
[----:B------:R-:W-:Y:S05]  /*24710*/  BSYNC B1 ;  /* 0x0000000000017941 */ /* 0x000fea0003800000 */
.L_x_12098:
[----:B------:R-:W-:-:S03]  /*24720*/  UMOV UR4, 0xffffffff ;  /* 0xffffffff00047882 */ /* 0x000fc60000000000 */
[----:B------:R-:W-:Y:S05]  /*24730*/  BRA.DIV UR4, `(.L_x_12100) ;  /* 0x000000a204307947 */ /* 0x000fea000b800000 */
[----:B-1----:R1:W0:Y:S04]  /*24740*/  SHFL.IDX PT, R0, R4, 0x1, 0x181f ;  /* 0x00381f0004007f89 */ /* 0x00222800000e0000 */
[----:B--2-4-:R1:W2:Y:S02]  /*24750*/  SHFL.IDX PT, R14, R3, 0x1, 0x181f ;  /* 0x00381f00030e7f89 */ /* 0x0142a400000e0000 */
.L_x_12331:
[----:B------:R-:W-:Y:S01]  /*24760*/  VIADD R5, R203, 0x20 ;  /* 0x00000020cb057836 */ /* 0x000fe20000000000 */
        /* <DEDUP_REMOVED lines=13> */
[----:B------:R-:W-:Y:S02]  /*24840*/  @!P2 LEA R8, P4, R201, R14, 0x1 ;  /* 0x0000000ec908a211 */ /* 0x000fe400078808ff */
[----:B0-----:R-:W-:Y:S02]  /*24850*/  @!P3 LEA.HI.X R7, R187, R0, R10, 0x1, P5 ;  /* 0x00000000bb07b211 */ /* 0x001fe400028f0c0a */
[----:B------:R-:W-:-:S02]  /*24860*/  @!P1 LEA R10, P5, R200, R14, 0x1 ;  /* 0x0000000ec80a9211 */ /* 0x000fc400078a08ff */
[----:B------:R-:W-:Y:S01]  /*24870*/  @!P2 LEA.HI.X R9, R201, R0, R15, 0x1, P4 ;  /* 0x00000000c909a211 */ /* 0x000fe200020f0c0f */
[----:B------:R4:W-:Y:S01]  /*24880*/  @!P3 ST.E.128 desc[UR42][R6.64], RZ ;  /* 0x000000ff0600b985 */ /* 0x0009e2000c101d2a */
[----:B------:R-:W-:Y:S02]  /*24890*/  @!P0 LEA R14, P4, R202, R14, 0x1 ;  /* 0x0000000eca0e8211 */ /* 0x000fe400078808ff */
[-C--:B------:R-:W-:Y:S01]  /*248a0*/  @!P1 LEA.HI.X R11, R200, R0.reuse, R13, 0x1, P5 ;  /* 0x00000000c80b9211 */ /* 0x080fe200028f0c0d */
[----:B------:R4:W-:Y:S01]  /*248b0*/  @!P2 ST.E.128 desc[UR42][R8.64], RZ ;  /* 0x000000ff0800a985 */ /* 0x0009e2000c101d2a */
[----:B------:R-:W-:-:S03]  /*248c0*/  @!P0 LEA.HI.X R15, R202, R0, R12, 0x1, P4 ;  /* 0x00000000ca0f8211 */ /* 0x000fc600020f0c0c */
[----:B------:R4:W-:Y:S04]  /*248d0*/  @!P1 ST.E.128 desc[UR42][R10.64], RZ ;  /* 0x000000ff0a009985 */ /* 0x0009e8000c101d2a */
[----:B------:R4:W-:Y:S02]  /*248e0*/  @!P0 ST.E.128 desc[UR42][R14.64], RZ ;  /* 0x000000ff0e008985 */ /* 0x0009e4000c101d2a */
.L_x_12102:
[----:B------:R-:W-:Y:S05]  /*248f0*/  BSYNC B1 ;  /* 0x0000000000017941 */ /* 0x000fea0003800000 */
.L_x_12101:
[----:B------:R-:W-:-:S03]  /*24900*/  UMOV UR4, 0xffffffff ;  /* 0xffffffff00047882 */ /* 0x000fc60000000000 */
[----:B------:R-:W-:Y:S05]  /*24910*/  BRA.DIV UR4, `(.L_x_12103) ;  /* 0x000000a204007947 */ /* 0x000fea000b800000 */
[----:B0-----:R0:W0:Y:S04]  /*24920*/  SHFL.IDX PT, R0, R4, 0x2, 0x181f ;  /* 0x00581f0004007f89 */ /* 0x00102800000e0000 */
[----:B--2-4-:R2:W4:Y:S02]  /*24930*/  SHFL.IDX PT, R14, R3, 0x2, 0x181f ;  /* 0x00581f00030e7f89 */ /* 0x01452400000e0000 */
.L_x_12335:
        /* <DEDUP_REMOVED lines=13> */
[-C--:B----4-:R-:W-:Y:S02]  /*24a10*/  @!P3 LEA R6, P5, R187, R14.reuse, 0x1 ;  /* 0x0000000ebb06b211 */ /* 0x090fe400078a08ff */
        /* <DEDUP_REMOVED lines=11> */
.L_x_12105:
[----:B------:R-:W-:Y:S05]  /*24ad0*/  BSYNC B1 ;  /* 0x0000000000017941 */ /* 0x000fea0003800000 */
.L_x_12104:
[----:B------:R-:W-:-:S03]  /*24ae0*/  UMOV UR4, 0xffffffff ;  /* 0xffffffff00047882 */ /* 0x000fc60000000000 */
[----:B------:R-:W-:Y:S05]  /*24af0*/  BRA.DIV UR4, `(.L_x_12106) ;  /* 0x0000009e04d07947 */ /* 0x000fea000b800000 */
[----:B0-----:R0:W0:Y:S04]  /*24b00*/  SHFL.IDX PT, R0, R4, 0x3, 0x181f ;  /* 0x00781f0004007f89 */ /* 0x00102800000e0000 */
[----:B----4-:R4:W0:Y:S02]  /*24b10*/  SHFL.IDX PT, R14, R3, 0x3, 0x181f ;  /* 0x00781f00030e7f89 */ /* 0x01082400000e0000 */
.L_x_12339:
[----:B-12-4-:R-:W-:-:S05]  /*24b20*/  VIADD R3, R203, 0x60 ;  /* 0x00000060cb037836 */ /* 0x016fca0000000000 */
        /* <DEDUP_REMOVED lines=11> */
[-C--:B0-----:R-:W-:Y:S02]  /*24be0*/  @!P3 LEA R4, P5, R187, R14.reuse, 0x1 ;  /* 0x0000000ebb04b211 */ /* 0x081fe400078a08ff */
[----:B------:R-:W-:Y:S02]  /*24bf0*/  @!P2 LEA R6, P4, R201, R14, 0x1 ;  /* 0x0000000ec906a211 */ /* 0x000fe400078808ff */
[----:B------:R-:W-:Y:S02]  /*24c00*/  @!P3 LEA.HI.X R5, R187, R0, R8, 0x1, P5 ;  /* 0x00000000bb05b211 */ /* 0x000fe400028f0c08 */
        /* <DEDUP_REMOVED lines=9> */
.L_x_12087:
[----:B------:R-:W-:Y:S05]  /*24ca0*/  BSYNC B0 ;  /* 0x0000000000007941 */ /* 0x000fea0003800000 */
.L_x_12073:
[----:B------:R-:W-:Y:S02]  /*24cb0*/  ULDC UR4, c[0x0][0xc3c] ;  /* 0x00030f0000047ab9 */ /* 0x000fe40000000800 */
[----:B0-----:R-:W-:-:S13]  /*24cc0*/  ISETP.GE.AND P0, PT, R103, UR4, PT ;  /* 0x0000000467007c0c */ /* 0x001fda000bf06270 */
[----:B------:R-:W-:Y:S05]  /*24cd0*/  @!P0 BRA `(.L_x_12107) ;  /* 0xfffffdc400e08947 */ /* 0x000fea000383ffff */
[----:B------:R-:W-:Y:S05]  /*24ce0*/  BRA `(.L_x_11862) ;  /* 0x0000007c00d47947 */ /* 0x000fea0003800000 */
.L_x_11860:
        /* <DEDUP_REMOVED lines=16> */
.L_x_12108:
        /* <DEDUP_REMOVED lines=44> */
.L_x_12112:
        /* <DEDUP_REMOVED lines=37> */
.L_x_12110:
        /* <DEDUP_REMOVED lines=13> */
.L_x_12113:
        /* <DEDUP_REMOVED lines=62> */
.L_x_12114:
        /* <DEDUP_REMOVED lines=61> */
.L_x_12115:
[----:B------:R-:W-:-:S05]  /*25b80*/  LOP3.LUT R17, RZ, R2, RZ, 0x33, !PT ;  /* 0x00000002ff117212 */ /* 0x000fca00078e33ff */
[----:B------:R-:W-:Y:S01]  /*25b90*/  IMAD.IADD R17, R0, 0x1, R17 ;  /* 0x0000000100117824 */ /* 0x000fe200078e0211 */
[----:B------:R-:W-:Y:S06]  /*25ba0*/  BRA `(.L_x_12116) ;  /* 0x00000000000c7947 */ /* 0x000fec0003800000 */
.L_x_12111:
[----:B------:R-:W-:Y:S02]  /*25bb0*/  IMAD.MOV.U32 R17, RZ, RZ, RZ ;  /* 0x000000ffff117224 */ /* 0x000fe400078e00ff */
[----:B------:R-:W-:Y:S02]  /*25bc0*/  IMAD.U32 R16, RZ, RZ, UR6 ;  /* 0x00000006ff107e24 */ /* 0x000fe4000f8e00ff */
[----:B------:R-:W-:-:S07]  /*25bd0*/  IMAD.MOV.U32 R18, RZ, RZ, RZ ;  /* 0x000000ffff127224 */ /* 0x000fce00078e00ff */
.L_x_12116:
[----:B------:R-:W-:-:S13]  /*25be0*/  ISETP.NE.AND P0, PT, R7, RZ, PT ;  /* 0x000000ff0700720c */ /* 0x000fda0003f05270 */
[----:B------:R-:W0:Y:S01]  /*25bf0*/  @!P0 S2R R3, SR_CgaCtaId ;  /* 0x0000000000038919 */ /* 0x000e220000008800 */
[----:B------:R-:W-:-:S04]  /*25c00*/  @!P0 MOV R0, 0x400 ;  /* 0x0000040000008802 */ /* 0x000fc80000000f00 */
[----:B0-----:R-:W-:-:S05]  /*25c10*/  @!P0 LEA R0, R3, R0, 0x18 ;  /* 0x0000000003008211 */ /* 0x001fca00078ec0ff */
[----:B------:R0:W-:Y:S01]  /*25c20*/  @!P0 STS.128 [R0+0x228d0], R16 ;  /* 0x0228d01000008388 */ /* 0x0001e20000000c00 */
[----:B------:R-:W-:Y:S06]  /*25c30*/  BAR.ARV 0x5, 0x180 ;  /* 0x0146000000007b1d */ /* 0x000fec0000002000 */
.L_x_12109:
[----:B------:R2:W-:Y:S01]  /*25c40*/  STL [R1+0x420], RZ ;  /* 0x000420ff01007387 */ /* 0x0005e20000100800 */
[----:B------:R-:W-:Y:S01]  /*25c50*/  ULDC UR4, c[0x0][0xc3c] ;  /* 0x00030f0000047ab9 */ /* 0x000fe20000000800 */
[----:B------:R-:W-:Y:S01]  /*25c60*/  IMAD.MOV.U32 R26, RZ, RZ, 0x1 ;  /* 0x00000001ff1a7424 */ /* 0x000fe200078e00ff */
[----:B-1----:R-:W-:Y:S01]  /*25c70*/  ISETP.GE.AND P0, PT, R19, UR4, PT ;  /* 0x0000000413007c0c */ /* 0x002fe2000bf06270 */
[----:B------:R-:W-:-:S12]  /*25c80*/  IMAD.MOV.U32 R25, RZ, RZ, RZ ;  /* 0x000000ffff197224 */ /* 0x000fd800078e00ff */
[----:B--2---:R-:W-:Y:S05]  /*25c90*/  @P0 BRA `(.L_x_12117) ;  /* 0x0000006c000c0947 */ /* 0x004fea0003800000 */
[----:B------:R-:W1:Y:S01]  /*25ca0*/  S2R R4, SR_TID.X ;  /* 0x0000000000047919 */ /* 0x000e620000002100 */
[----:B------:R-:W2:Y:S01]  /*25cb0*/  S2UR UR5, SR_CgaCtaId ;  /* 0x00000000000579c3 */ /* 0x000ea20000008800 */
[----:B------:R-:W-:Y:S01]  /*25cc0*/  UMOV UR4, 0x400 ;  /* 0x0000040000047882 */ /* 0x000fe20000000000 */
[----:B------:R-:W-:Y:S01]  /*25cd0*/  BSSY B8, `(.L_x_12117) ;  /* 0x00006bf000087945 */ /* 0x000fe20003800000 */
[----:B------:R3:W-:Y:S01]  /*25ce0*/  STL [R1+0x420], RZ ;  /* 0x000420ff01007387 */ /* 0x0007e20000100800 */
[----:B------:R-:W-:Y:S01]  /*25cf0*/  IMAD.MOV.U32 R27, RZ, RZ, 0x1 ;  /* 0x00000001ff1b7424 */ /* 0x000fe200078e00ff */
[----:B------:R-:W-:Y:S01]  /*25d00*/  CS2R R24, SRZ ;  /* 0x0000000000187805 */ /* 0x000fe2000001ff00 */
[----:B------:R-:W-:Y:S01]  /*25d10*/  IMAD.MOV.U32 R26, RZ, RZ, 0x1 ;  /* 0x00000001ff1a7424 */ /* 0x000fe200078e00ff */
[----:B------:R-:W-:Y:S01]  /*25d20*/  ULDC.64 UR40, c[0x0][0x198] ;  /* 0x0000660000287ab9 */ /* 0x000fe20000000a00 */
[----:B------:R-:W-:Y:S01]  /*25d30*/  ULOP3.LUT UR38, UR36, 0x2, URZ, 0xfc, !UPT ;  /* 0x0000000224267892 */ /* 0x000fe2000f8efc3f */
[----:B------:R-:W-:Y:S01]  /*25d40*/  ULDC UR37, c[0x0][0xc] ;  /* 0x0000030000257ab9 */ /* 0x000fe20000000800 */
[----:B--2---:R-:W-:-:S06]  /*25d50*/  ULEA UR4, UR5, UR4, 0x18 ;  /* 0x0000000405047291 */ /* 0x004fcc000f8ec03f */
[----:B------:R-:W-:Y:S01]  /*25d60*/  IMAD.U32 R22, RZ, RZ, UR4 ;  /* 0x00000004ff167e24 */ /* 0x000fe2000f8e00ff */
[C---:B-1----:R-:W-:Y:S01]  /*25d70*/  LOP3.LUT R3, R4.reuse, 0x7f, RZ, 0xc0, !PT ;  /* 0x0000007f04037812 */ /* 0x042fe200078ec0ff */
[----:B0-----:R-:W-:-:S04]  /*25d80*/  IMAD.SHL.U32 R0, R4, 0x8, RZ ;  /* 0x0000000804007824 */ /* 0x001fc800078e00ff */
[----:B------:R-:W-:Y:S01]  /*25d90*/  IMAD.SHL.U32 R29, R3, 0x8, RZ ;  /* 0x00000008031d7824 */ /* 0x000fe200078e00ff */
[----:B------:R-:W-:Y:S02]  /*25da0*/  LOP3.LUT R2, R0, 0x1f8, RZ, 0xc0, !PT ;  /* 0x000001f800027812 */ /* 0x000fe400078ec0ff */
[----:B------:R-:W-:Y:S02]  /*25db0*/  SHF.R.U32.HI R3, RZ, 0x3, R3 ;  /* 0x00000003ff037819 */ /* 0x000fe40000011603 */
[----:B------:R-:W-:Y:S02]  /*25dc0*/  LOP3.LUT R2, R2, 0x38, R4, 0x78, !PT ;  /* 0x0000003802027812 */ /* 0x000fe400078e7804 */
[----:B------:R-:W-:Y:S02]  /*25dd0*/  LOP3.LUT R0, R0, 0x38, RZ, 0xc0, !PT ;  /* 0x0000003800007812 */ /* 0x000fe400078ec0ff */
[----:B------:R-:W-:Y:S01]  /*25de0*/  LOP3.LUT R29, R2, 0x200, R29, 0xf8, !PT ;  /* 0x00000200021d7812 */ /* 0x000fe200078ef81d */
[----:B------:R-:W-:Y:S01]  /*25df0*/  IMAD.SHL.U32 R2, R4, 0x10, RZ ;  /* 0x0000001004027824 */ /* 0x000fe200078e00ff */
[----:B------:R-:W-:-:S04]  /*25e00*/  LOP3.LUT R4, R0, 0x40, RZ, 0xfc, !PT ;  /* 0x0000004000047812 */ /* 0x000fc800078efcff */
[----:B------:R-:W-:Y:S02]  /*25e10*/  LOP3.LUT R2, R3, 0x70, R2, 0xf8, !PT ;  /* 0x0000007003027812 */ /* 0x000fe400078ef802 */
[C---:B------:R-:W-:Y:S02]  /*25e20*/  LOP3.LUT R3, R0.reuse, 0x80, RZ, 0xfc, !PT ;  /* 0x0000008000037812 */ /* 0x040fe400078efcff */
[----:B------:R-:W-:Y:S01]  /*25e30*/  LOP3.LUT R2, R0, 0xc0, RZ, 0xfc, !PT ;  /* 0x000000c000027812 */ /* 0x000fe200078efcff */
[----:B------:R-:W-:-:S05]  /*25e40*/  IMAD R0, R29, 0x2, R22 ;  /* 0x000000021d007824 */ /* 0x000fca00078e0216 */
[----:B------:R3:W-:Y:S02]  /*25e50*/  STL [R1+0x404], R0 ;  /* 0x0004040001007387 */ /* 0x0007e40000100800 */
.L_x_12236:
        /* <DEDUP_REMOVED lines=22> */
[----:B--2---:R-:W1:Y:S08]  /*25fc0*/  @P2 LDC.64 R6, c[0x0][0xa18] ;  /* 0x00028600ff062b82 */ /* 0x004e700000000a00 */
[----:B------:R-:W2:Y:S01]  /*25fd0*/  @P0 LDG.E R8, desc[UR42][R4.64] ;  /* 0x0000002a04080981 */ /* 0x000ea2000c1e1900 */
[----:B------:R-:W-:Y:S01]  /*25fe0*/  ULDC UR4, c[0x0][0x288] ;  /* 0x0000a20000047ab9 */ /* 0x000fe20000000800 */
[----:B0-----:R-:W-:-:S05]  /*25ff0*/  IMAD.WIDE R2, R19, 0x4, R2 ;  /* 0x0000000413027825 */ /* 0x001fca00078e0202 */
[----:B------:R-:W5:Y:S01]  /*26000*/  @P1 LDG.E R0, desc[UR42][R2.64] ;  /* 0x0000002a02001981 */ /* 0x000f62000c1e1900 */
[----:B-1----:R-:W-:-:S03]  /*26010*/  @P2 IMAD.WIDE R6, R19, 0x4, R6 ;  /* 0x0000000413062825 */ /* 0x002fc600078e0206 */
[----:B--2---:R0:W-:Y:S02]  /*26020*/  STL [R1+0x408], R8 ;  /* 0x0004080801007387 */ /* 0x0041e40000100800 */
[----:B0-----:R-:W-:Y:S01]  /*26030*/  IMAD.U32 R8, RZ, RZ, UR4 ;  /* 0x00000004ff087e24 */ /* 0x001fe2000f8e00ff */
[----:B------:R-:W-:-:S05]  /*26040*/  ULDC.64 UR4, c[0x0][0x418] ;  /* 0x0001060000047ab9 */ /* 0x000fca0000000a00 */
        /* <DEDUP_REMOVED lines=12> */
[----:B------:R-:W-:Y:S06]  /*26110*/  @P2 BRA `(.L_x_12118) ;  /* 0x0000000000142947 */ /* 0x000fec0003800000 */
[----:B------:R-:W-:Y:S05]  /*26120*/  @!P0 BRA `(.L_x_12118) ;  /* 0x0000000000108947 */ /* 0x000fea0003800000 */
[----:B------:R-:W2:Y:S04]  /*26130*/  LDG.E R9, desc[UR42][R4.64] ;  /* 0x0000002a04097981 */ /* 0x000ea8000c1e1900 */
[----:B------:R-:W2:Y:S02]  /*26140*/  LDG.E R6, desc[UR42][R4.64+0x4] ;  /* 0x0000042a04067981 */ /* 0x000ea4000c1e1900 */
[----:B--2---:R-:W-:-:S05]  /*26150*/  IMAD.IADD R12, R6, 0x1, -R9 ;  /* 0x00000001060c7824 */ /* 0x004fca00078e0a09 */
[----:B------:R1:W-:Y:S02]  /*26160*/  STL [R1+0x400], R12 ;  /* 0x0004000c01007387 */ /* 0x0003e40000100800 */
.L_x_12118:
        /* <DEDUP_REMOVED lines=13> */
.L_x_12119:
[----:B------:R-:W-:Y:S02]  /*26240*/  ULDC.64 UR4, c[0x0][0xa08] ;  /* 0x0002820000047ab9 */ /* 0x000fe40000000a00 */
[----:B------:R-:W-:-:S04]  /*26250*/  ISETP.NE.U32.AND P0, PT, RZ, UR4, PT ;  /* 0x00000004ff007c0c */ /* 0x000fc8000bf05070 */
[----:B------:R-:W-:-:S13]  /*26260*/  ISETP.NE.AND.EX P0, PT, RZ, UR5, PT, P0 ;  /* 0x00000005ff007c0c */ /* 0x000fda000bf05300 */
[----:B------:R-:W-:Y:S05]  /*26270*/  @!P0 BRA `(.L_x_12120) ;  /* 0x0000000000148947 */ /* 0x000fea0003800000 */
[----:B------:R-:W2:Y:S02]  /*26280*/  LDC.64 R4, c[0x0][0xa08] ;  /* 0x00028200ff047b82 */ /* 0x000ea40000000a00 */
[----:B--2---:R-:W-:-:S05]  /*26290*/  IMAD.WIDE R4, R19, 0x4, R4 ;  /* 0x0000000413047825 */ /* 0x004fca00078e0204 */
[----:B------:R-:W2:Y:S04]  /*262a0*/  LDG.E R10, desc[UR42][R4.64] ;  /* 0x0000002a040a7981 */ /* 0x000ea8000c1e1900 */
[----:B------:R-:W2:Y:S02]  /*262b0*/  LDG.E R9, desc[UR42][R4.64+0x4] ;  /* 0x0000042a04097981 */ /* 0x000ea4000c1e1900 */
[----:B--2---:R-:W-:-:S07]  /*262c0*/  IMAD.IADD R10, R9, 0x1, -R10 ;  /* 0x00000001090a7824 */ /* 0x004fce00078e0a0a */
.L_x_12120:
[----:B--2---:R-:W2:Y:S01]  /*262d0*/  @P1 LDG.E R5, desc[UR42][R2.64] ;  /* 0x0000002a02051981 */ /* 0x004ea2000c1e1900 */
[----:B0-----:R-:W0:Y:S03]  /*262e0*/  LDC R8, c[0x0][0x448] ;  /* 0x00011200ff087b82 */ /* 0x001e260000000800 */
[----:B------:R3:W2:Y:S01]  /*262f0*/  @P1 LDG.E R4, desc[UR42][R2.64+0x4] ;  /* 0x0000042a02041981 */ /* 0x0006a2000c1e1900 */
[----:B------:R-:W-:Y:S02]  /*26300*/  IMAD.SHL.U32 R35, R17, 0x80, RZ ;  /* 0x0000008011237824 */ /* 0x000fe400078e00ff */
[----:B-----5:R-:W-:Y:S02]  /*26310*/  IMAD.IADD R10, R10, 0x1, -R31 ;  /* 0x000000010a0a7824 */ /* 0x020fe400078e0a1f */
[----:B---3--:R-:W3:Y:S01]  /*26320*/  LDC.64 R2, c[0x0][0x9e0] ;  /* 0x00027800ff027b82 */ /* 0x008ee20000000a00 */
[----:B0-----:R-:W-:Y:S01]  /*26330*/  ISETP.NE.AND P2, PT, R8, 0x1, PT ;  /* 0x000000010800780c */ /* 0x001fe20003f45270 */
[----:B------:R-:W-:-:S12]  /*26340*/  VIADD R8, R35, 0x7f ;  /* 0x0000007f23087836 */ /* 0x000fd80000000000 */
[----:B------:R-:W0:Y:S01]  /*26350*/  @P2 LDC R9, c[0x0][0x44c] ;  /* 0x00011300ff092b82 */ /* 0x000e220000000800 */
[----:B---3--:R-:W-:-:S07]  /*26360*/  ISETP.GE.AND P3, PT, R3, 0x1, PT ;  /* 0x000000010300780c */ /* 0x008fce0003f66270 */
[----:B------:R-:W3:Y:S01]  /*26370*/  @P2 LDC R11, c[0x0][0x450] ;  /* 0x00011400ff0b2b82 */ /* 0x000ee20000000800 */
[----:B--2---:R-:W-:Y:S02]  /*26380*/  @P1 IMAD.IADD R7, R4, 0x1, -R5 ;  /* 0x0000000104071824 */ /* 0x004fe400078e0a05 */
[----:B0-----:R-:W-:-:S04]  /*26390*/  @P2 IMAD.HI.U32 R4, R8, R9, RZ ;  /* 0x0000000908042227 */ /* 0x001fc800078e00ff */
[----:B------:R-:W-:Y:S01]  /*263a0*/  IMAD.IADD R17, R10, 0x1, R7 ;  /* 0x000000010a117824 */ /* 0x000fe200078e0207 */
[----:B---3--:R-:W-:-:S03]  /*263b0*/  @P2 SHF.R.U32.HI R8, RZ, R11, R4 ;  /* 0x0000000bff082219 */ /* 0x008fc60000011604 */
[C---:B------:R-:W-:Y:S01]  /*263c0*/  VIADD R4, R17.reuse, 0x5f ;  /* 0x0000005f11047836 */ /* 0x040fe20000000000 */
[----:B------:R-:W-:-:S03]  /*263d0*/  IADD3 R9, R17, 0x1, -R12 ;  /* 0x0000000111097810 */ /* 0x000fc60007ffe80c */
[----:B------:R-:W-:-:S04]  /*263e0*/  IMAD.HI R4, R4, 0x2aaaaaab, RZ ;  /* 0x2aaaaaab04047827 */ /* 0x000fc800078e02ff */
[----:B------:R-:W-:Y:S01]  /*263f0*/  IMAD.IADD R8, R9, 0x1, R8 ;  /* 0x0000000109087824 */ /* 0x000fe200078e0208 */
[----:B------:R-:W-:-:S03]  /*26400*/  SHF.R.U32.HI R5, RZ, 0x1f, R4 ;  /* 0x0000001fff057819 */ /* 0x000fc60000011604 */
[----:B------:R-:W-:Y:S01]  /*26410*/  IMAD.IADD R2, R8, 0x1, R2 ;  /* 0x0000000108027824 */ /* 0x000fe200078e0202 */
        /* <DEDUP_REMOVED lines=13> */
.L_x_12123:
[----:B------:R-:W-:-:S13]  /*264f0*/  ISETP.NE.AND P0, PT, R3, 0x1, PT ;  /* 0x000000010300780c */ /* 0x000fda0003f05270 */
[----:B------:R-:W0:Y:S02]  /*26500*/  @P0 LDC.64 R4, c[0x0][0x9e8] ;  /* 0x00027a00ff040b82 */ /* 0x000e240000000a00 */
[----:B0-----:R-:W-:-:S05]  /*26510*/  @P0 IMAD.HI.U32 R4, R11, R4, RZ ;  /* 0x000000040b040227 */ /* 0x001fca00078e00ff */
[----:B------:R-:W-:-:S07]  /*26520*/  @P0 SHF.R.U32.HI R11, RZ, R5, R4 ;  /* 0x00000005ff0b0219 */ /* 0x000fce0000011604 */
.L_x_12124:
[----:B------:R-:W-:Y:S05]  /*26530*/  BSYNC B0 ;  /* 0x0000000000007941 */ /* 0x000fea0003800000 */
.L_x_12122:
[----:B------:R-:W-:-:S05]  /*26540*/  IMAD R11, R11, R3, R3 ;  /* 0x000000030b0b7224 */ /* 0x000fca00078e0203 */
[----:B------:R-:W-:-:S07]  /*26550*/  VIMNMX R2, R2, R11, PT ;  /* 0x0000000b02027248 */ /* 0x000fce0003fe0100 */
.L_x_12121:
[----:B------:R-:W0:Y:S01]  /*26560*/  @P2 LDC R8, c[0x0][0x44c] ;  /* 0x00011300ff082b82 */ /* 0x000e220000000800 */
[----:B------:R-:W-:Y:S01]  /*26570*/  VIADD R2, R2, 0x5f ;  /* 0x0000005f02027836 */ /* 0x000fe20000000000 */
[----:B------:R-:W-:Y:S01]  /*26580*/  ULDC UR4, c[0x0][0x9dc] ;  /* 0x0002770000047ab9 */ /* 0x000fe20000000800 */
[----:B------:R-:W-:Y:S02]  /*26590*/  IMAD.MOV.U32 R5, RZ, RZ, R35 ;  /* 0x000000ffff057224 */ /* 0x000fe400078e0023 */
[----:B------:R-:W-:-:S03]  /*265a0*/  IMAD.HI R2, R2, 0x2aaaaaab, RZ ;  /* 0x2aaaaaab02027827 */ /* 0x000fc600078e02ff */
[----:B------:R-:W2:Y:S01]  /*265b0*/  @P2 LDC R4, c[0x0][0x450] ;  /* 0x00011400ff042b82 */ /* 0x000ea20000000800 */
[----:B0-----:R-:W-:-:S04]  /*265c0*/  @P2 IMAD.HI.U32 R11, R35, R8, RZ ;  /* 0x00000008230b2227 */ /* 0x001fc800078e00ff */
[----:B------:R-:W-:Y:S01]  /*265d0*/  IMAD.IADD R8, R17, 0x1, -R12 ;  /* 0x0000000111087824 */ /* 0x000fe200078e0a0c */
[----:B--2---:R-:W-:Y:S02]  /*265e0*/  @P2 SHF.R.U32.HI R5, RZ, R4, R11 ;  /* 0x00000004ff052219 */ /* 0x004fe4000001160b */
[----:B------:R-:W-:-:S03]  /*265f0*/  SHF.R.U32.HI R11, RZ, 0x1f, R2 ;  /* 0x0000001fff0b7819 */ /* 0x000fc60000011602 */
[----:B-1----:R-:W-:Y:S01]  /*26600*/  IMAD.IADD R12, R8, 0x1, R5 ;  /* 0x00000001080c7824 */ /* 0x002fe200078e0205 */
        /* <DEDUP_REMOVED lines=14> */
.L_x_12127:
[----:B------:R-:W-:-:S13]  /*266f0*/  ISETP.NE.AND P0, PT, R3, 0x1, PT ;  /* 0x000000010300780c */ /* 0x000fda0003f05270 */
[----:B------:R-:W0:Y:S02]  /*26700*/  @P0 LDC.64 R4, c[0x0][0x9e8] ;  /* 0x00027a00ff040b82 */ /* 0x000e240000000a00 */
[----:B0-----:R-:W-:-:S05]  /*26710*/  @P0 IMAD.HI.U32 R4, R12, R4, RZ ;  /* 0x000000040c040227 */ /* 0x001fca00078e00ff */
[----:B------:R-:W-:-:S07]  /*26720*/  @P0 SHF.R.U32.HI R12, RZ, R5, R4 ;  /* 0x00000005ff0c0219 */ /* 0x000fce0000011604 */
.L_x_12128:
[----:B------:R-:W-:Y:S05]  /*26730*/  BSYNC B0 ;  /* 0x0000000000007941 */ /* 0x000fea0003800000 */
.L_x_12126:
[----:B------:R-:W-:-:S05]  /*26740*/  IMAD R3, R12, R3, RZ ;  /* 0x000000030c037224 */ /* 0x000fca00078e02ff */
[----:B------:R-:W-:-:S07]  /*26750*/  VIMNMX R2, R2, R3, !PT ;  /* 0x0000000302027248 */ /* 0x000fce0007fe0100 */
.L_x_12125:
        /* <DEDUP_REMOVED lines=39> */
.L_x_12130:
[----:B------:R-:W-:Y:S05]  /*269d0*/  BSYNC B0 ;  /* 0x0000000000007941 */ /* 0x000fea0003800000 */
.L_x_12129:
[-C--:B------:R-:W-:Y:S01]  /*269e0*/  IMAD R3, R30, R14.reuse, R4 ;  /* 0x0000000e1e037224 */ /* 0x080fe200078e0204 */
        /* <DEDUP_REMOVED lines=8> */
[----:B------:R-:W-:-:S05]  /*26a70*/  SHF.R.U32.HI R4, RZ, 0x6, R3 ;  /* 0x00000006ff047819 */ /* 0x000fca0000011603 */
[----:B------:R-:W-:Y:S02]  /*26a80*/  IMAD.MOV.U32 R2, RZ, RZ, R4 ;  /* 0x000000ffff027224 */ /* 0x000fe400078e0004 */
        /* <DEDUP_REMOVED lines=14> */
.L_x_12342:
[----:B-1----:R-:W-:Y:S02]  /*26b70*/  ISETP.NE.AND P0, PT, R14, RZ, PT ;  /* 0x000000ff0e00720c */ /* 0x002fe40003f05270 */
[----:B------:R-:W-:-:S11]  /*26b80*/  PLOP3.LUT P6, PT, PT, PT, PT, 0x8, 0x0 ;  /* 0x000000000000781c */ /* 0x000fd60003fce170 */
[----:B------:R-:W-:Y:S05]  /*26b90*/  @P0 BRA `(.L_x_12134) ;  /* 0x00000000000c0947 */ /* 0x000fea0003800000 */
[----:B------:R-:W-:-:S03]  /*26ba0*/  UMOV UR4, 0xffffffff ;  /* 0xffffffff00047882 */ /* 0x000fc60000000000 */
[----:B------:R-:W-:Y:S05]  /*26bb0*/  BRA.DIV UR4, `(.L_x_12135) ;  /* 0x00000082041c7947 */ /* 0x000fea000b800000 */
[----:B------:R-:W-:-:S13]  /*26bc0*/  ELECT P6, URZ, PT ;  /* 0x00000000003f782f */ /* 0x000fda00038c0000 */
.L_x_12134:
        /* <DEDUP_REMOVED lines=9> */
.L_x_12345:
[----:B------:R-:W-:Y:S05]  /*26c60*/  BSYNC B1 ;  /* 0x0000000000017941 */ /* 0x000fea0003800000 */
.L_x_12136:
        /* <DEDUP_REMOVED lines=10> */
.L_x_12346:
[----:B------:R-:W-:Y:S05]  /*26d10*/  BSYNC B2 ;  /* 0x0000000000027941 */ /* 0x000fea0003800000 */
.L_x_12140:
[----:B------:R-:W-:Y:S04]  /*26d20*/  BSSY B2, `(.L_x_12142) ;  /* 0x0000009000027945 */ /* 0x000fe80003800000 */
[----:B------:R-:W-:Y:S05]  /*26d30*/  @P1 BRA `(.L_x_12143) ;  /* 0x00000000001c1947 */ /* 0x000fea0003800000 */
[----:B0-----:R-:W0:Y:S02]  /*26d40*/  S2R R3, SR_TID.X ;  /* 0x0000000000037919 */ /* 0x001e240000002100 */
[----:B0-----:R-:W-:Y:S01]  /*26d50*/  LOP3.LUT R7, R3, 0x1f, RZ, 0xc0, !PT ;  /* 0x0000001f03077812 */ /* 0x001fe200078ec0ff */
[----:B------:R-:W-:-:S03]  /*26d60*/  IMAD.MOV.U32 R3, RZ, RZ, 0x3000 ;  /* 0x00003000ff037424 */ /* 0x000fc600078e00ff */
[----:B------:R-:W-:Y:S01]  /*26d70*/  ISETP.NE.AND P0, PT, R7, RZ, PT ;  /* 0x000000ff0700720c */ /* 0x000fe20003f05270 */
[----:B------:R2:W-:-:S12]  /*26d80*/  SYNCS.ARRIVE.TRANS64 RZ, [R12+URZ+0x22890], R3 ;  /* 0x022890030cff79a7 */ /* 0x0005d8000800003f */
[----:B--2---:R-:W-:Y:S05]  /*26d90*/  @!P0 BRA `(.L_x_12143) ;  /* 0x0000000000048947 */ /* 0x004fea0003800000 */
[----:B------:R-:W-:Y:S01]  /*26da0*/  BPT.TRAP 0x1 ;  /* 0x000000040000795c */ /* 0x000fe20000300000 */
.L_x_12143:
[----:B------:R-:W-:Y:S05]  /*26db0*/  BSYNC B2 ;  /* 0x0000000000027941 */ /* 0x000fea0003800000 */
.L_x_12142:
[----:B------:R-:W-:Y:S01]  /*26dc0*/  IMAD.MOV.U32 R7, RZ, RZ, RZ ;  /* 0x000000ffff077224 */ /* 0x000fe200078e00ff */
[----:B------:R-:W-:Y:S01]  /*26dd0*/  UIADD3 UR4, UP0, UR40, 0x570, URZ ;  /* 0x0000057028047890 */ /* 0x000fe2000ff1e03f */
[----:B0-----:R-:W-:Y:S01]  /*26de0*/  IMAD R3, R2, 0x60, R0 ;  /* 0x0000006002037824 */ /* 0x001fe200078e0200 */
        /* <DEDUP_REMOVED lines=9> */
.L_x_12144:
        /* <DEDUP_REMOVED lines=13> */
.L_x_12347:
[----:B------:R-:W-:Y:S05]  /*26f50*/  BSYNC B2 ;  /* 0x0000000000027941 */ /* 0x000fea0003800000 */
.L_x_12145:
        /* <DEDUP_REMOVED lines=11> */
.L_x_12148:
[----:B------:R-:W-:Y:S05]  /*27010*/  BSYNC B2 ;  /* 0x0000000000027941 */ /* 0x000fea0003800000 */
.L_x_12147:
        /* <DEDUP_REMOVED lines=9> */
.L_x_12149:
        /* <DEDUP_REMOVED lines=15> */
.L_x_12150:
        /* <DEDUP_REMOVED lines=15> */
.L_x_12151:
        /* <DEDUP_REMOVED lines=15> */
.L_x_12152:
        /* <DEDUP_REMOVED lines=10> */
.L_x_12139:
[----:B------:R-:W-:Y:S05]  /*27420*/  BSYNC B1 ;  /* 0x0000000000017941 */ /* 0x000fea0003800000 */
.L_x_12138:
        /* <DEDUP_REMOVED lines=9> */
.L_x_12168:
        /* <DEDUP_REMOVED lines=11> */
.L_x_12348:
[----:B------:R-:W-:Y:S05]  /*27570*/  BSYNC B2 ;  /* 0x0000000000027941 */ /* 0x000fea0003800000 */
.L_x_12155:
        /* <DEDUP_REMOVED lines=9> */
.L_x_12158:
[----:B------:R-:W-:Y:S05]  /*27610*/  BSYNC B2 ;  /* 0x0000000000027941 */ /* 0x000fea0003800000 */
.L_x_12157:
        /* <DEDUP_REMOVED lines=11> */
.L_x_12159:
        /* <DEDUP_REMOVED lines=13> */
.L_x_12349:
[----:B------:R-:W-:Y:S05]  /*277a0*/  BSYNC B2 ;  /* 0x0000000000027941 */ /* 0x000fea0003800000 */
.L_x_12160:
        /* <DEDUP_REMOVED lines=11> */
.L_x_12163:
[----:B------:R-:W-:Y:S05]  /*27860*/  BSYNC B2 ;  /* 0x0000000000027941 */ /* 0x000fea0003800000 */
.L_x_12162:
        /* <DEDUP_REMOVED lines=9> */
.L_x_12164:
        /* <DEDUP_REMOVED lines=15> */
.L_x_12165:
        /* <DEDUP_REMOVED lines=15> */
.L_x_12166:
        /* <DEDUP_REMOVED lines=15> */
.L_x_12167:
        /* <DEDUP_REMOVED lines=10> */
.L_x_12154:
[----:B------:R-:W-:Y:S05]  /*27c70*/  BSYNC B1 ;  /* 0x0000000000017941 */ /* 0x000fea0003800000 */
.L_x_12153:
        /* <DEDUP_REMOVED lines=8> */
.L_x_12132:
[----:B------:R-:W-:Y:S05]  /*27d00*/  BSYNC B0 ;  /* 0x0000000000007941 */ /* 0x000fea0003800000 */
.L_x_12131:
[----:B------:R-:W1:Y:S01]  /*27d10*/  LDC R0, c[0x0][0x448] ;  /* 0x00011200ff007b82 */ /* 0x000e620000000800 */
[----:B------:R-:W-:Y:S07]  /*27d20*/  @!P0 WARPSYNC.ALL ;  /* 0x0000000000008948 */ /* 0x000fee0003800000 */
[----:B------:R-:W-:Y:S01]  /*27d30*/  @!P0 BAR.SYNC.DEFER_BLOCKING 0xc, 0x180 ;  /* 0x0306000000008b1d */ /* 0x000fe20000010000 */
[----:B-1----:R-:W-:Y:S01]  /*27d40*/  ISETP.NE.AND P1, PT, R0, 0x1, PT ;  /* 0x000000010000780c */ /* 0x002fe20003f25270 */
[----:B------:R-:W-:-:S12]  /*27d50*/  VIADD R0, R35, 0x7f ;  /* 0x0000007f23007836 */ /* 0x000fd80000000000 */
[----:B0-----:R-:W0:Y:S08]  /*27d60*/  @P1 LDC R3, c[0x0][0x44c] ;  /* 0x00011300ff031b82 */ /* 0x001e300000000800 */
[----:B------:R-:W1:Y:S01]  /*27d70*/  @P1 LDC R2, c[0x0][0x450] ;  /* 0x00011400ff021b82 */ /* 0x000e620000000800 */
[----:B0-----:R-:W-:-:S05]  /*27d80*/  @P1 IMAD.HI.U32 R3, R0, R3, RZ ;  /* 0x0000000300031227 */ /* 0x001fca00078e00ff */
[----:B-1----:R-:W-:Y:S02]  /*27d90*/  @P1 SHF.R.U32.HI R0, RZ, R2, R3 ;  /* 0x00000002ff001219 */ /* 0x002fe40000011603 */
[----:B------:R-:W0:Y:S03]  /*27da0*/  LDC.64 R2, c[0x0][0x9e0] ;  /* 0x00027800ff027b82 */ /* 0x000e260000000a00 */
[----:B------:R-:W-:Y:S01]  /*27db0*/  IMAD.IADD R7, R9, 0x1, R0 ;  /* 0x0000000109077824 */ /* 0x000fe200078e0200 */
[----:B0-----:R-:W-:-:S03]  /*27dc0*/  ISETP.GE.AND P2, PT, R3, 0x1, PT ;  /* 0x000000010300780c */ /* 0x001fc60003f46270 */
[----:B------:R-:W-:-:S10]  /*27dd0*/  IMAD.IADD R2, R7, 0x1, R2 ;  /* 0x0000000107027824 */ /* 0x000fd400078e0202 */
        /* <DEDUP_REMOVED lines=12> */
.L_x_12171:
[----:B------:R-:W-:-:S13]  /*27ea0*/  ISETP.NE.AND P0, PT, R3, 0x1, PT ;  /* 0x000000010300780c */ /* 0x000fda0003f05270 */
[----:B------:R-:W0:Y:S02]  /*27eb0*/  @P0 LDC.64 R4, c[0x0][0x9e8] ;  /* 0x00027a00ff040b82 */ /* 0x000e240000000a00 */
[----:B0-----:R-:W-:-:S05]  /*27ec0*/  @P0 IMAD.HI.U32 R4, R0, R4, RZ ;  /* 0x0000000400040227 */ /* 0x001fca00078e00ff */
[----:B------:R-:W-:-:S07]  /*27ed0*/  @P0 SHF.R.U32.HI R0, RZ, R5, R4 ;  /* 0x00000005ff000219 */ /* 0x000fce0000011604 */
.L_x_12172:
[----:B------:R-:W-:Y:S05]  /*27ee0*/  BSYNC B0 ;  /* 0x0000000000007941 */ /* 0x000fea0003800000 */
.L_x_12170:
[----:B------:R-:W-:-:S05]  /*27ef0*/  IMAD R5, R0, R3, R3 ;  /* 0x0000000300057224 */ /* 0x000fca00078e0203 */
[----:B------:R-:W-:-:S07]  /*27f00*/  VIMNMX R2, R2, R5, PT ;  /* 0x0000000502027248 */ /* 0x000fce0003fe0100 */
.L_x_12169:
[----:B------:R-:W0:Y:S01]  /*27f10*/  @P1 LDC R4, c[0x0][0x44c] ;  /* 0x00011300ff041b82 */ /* 0x000e220000000800 */
[----:B------:R-:W-:Y:S01]  /*27f20*/  VIADD R2, R2, 0x5f ;  /* 0x0000005f02027836 */ /* 0x000fe20000000000 */
[----:B------:R-:W-:Y:S01]  /*27f30*/  ULDC UR4, c[0x0][0x9dc] ;  /* 0x0002770000047ab9 */ /* 0x000fe20000000800 */
[----:B------:R-:W-:Y:S02]  /*27f40*/  IMAD.MOV.U32 R7, RZ, RZ, R35 ;  /* 0x000000ffff077224 */ /* 0x000fe400078e0023 */
[----:B------:R-:W-:-:S03]  /*27f50*/  IMAD.HI R2, R2, 0x2aaaaaab, RZ ;  /* 0x2aaaaaab02027827 */ /* 0x000fc600078e02ff */
[----:B------:R-:W1:Y:S02]  /*27f60*/  @P1 LDC R0, c[0x0][0x450] ;  /* 0x00011400ff001b82 */ /* 0x000e640000000800 */
[----:B------:R-:W-:-:S04]  /*27f70*/  SHF.R.U32.HI R5, RZ, 0x1f, R2 ;  /* 0x0000001fff057819 */ /* 0x000fc80000011602 */
[----:B------:R-:W-:Y:S01]  /*27f80*/  LEA.HI.SX32 R5, R2, R5, 0x1c ;  /* 0x0000000502057211 */ /* 0x000fe200078fe2ff */
[----:B0-----:R-:W-:-:S05]  /*27f90*/  @P1 IMAD.HI.U32 R9, R35, R4, RZ ;  /* 0x0000000423091227 */ /* 0x001fca00078e00ff */
[----:B-1----:R-:W-:-:S05]  /*27fa0*/  @P1 SHF.R.U32.HI R7, RZ, R0, R9 ;  /* 0x00000000ff071219 */ /* 0x002fca0000011609 */
[----:B------:R-:W-:Y:S01]  /*27fb0*/  IMAD.IADD R8, R8, 0x1, R7 ;  /* 0x0000000108087824 */ /* 0x000fe200078e0207 */
[----:B------:R-:W-:-:S03]  /*27fc0*/  VIMNMX R7, R20, R5, PT ;  /* 0x0000000514077248 */ /* 0x000fc60003fe0100 */
        /* <DEDUP_REMOVED lines=12> */
.L_x_12175:
[----:B------:R-:W-:-:S13]  /*28090*/  ISETP.NE.AND P0, PT, R3, 0x1, PT ;  /* 0x000000010300780c */ /* 0x000fda0003f05270 */
[----:B------:R-:W0:Y:S02]  /*280a0*/  @P0 LDC.64 R4, c[0x0][0x9e8] ;  /* 0x00027a00ff040b82 */ /* 0x000e240000000a00 */
[----:B0-----:R-:W-:-:S05]  /*280b0*/  @P0 IMAD.HI.U32 R4, R8, R4, RZ ;  /* 0x0000000408040227 */ /* 0x001fca00078e00ff */
[----:B------:R-:W-:-:S07]  /*280c0*/  @P0 SHF.R.U32.HI R8, RZ, R5, R4 ;  /* 0x00000005ff080219 */ /* 0x000fce0000011604 */
.L_x_12176:
[----:B------:R-:W-:Y:S05]  /*280d0*/  BSYNC B0 ;  /* 0x0000000000007941 */ /* 0x000fea0003800000 */
.L_x_12174:
[----:B------:R-:W-:-:S05]  /*280e0*/  IMAD R3, R8, R3, RZ ;  /* 0x0000000308037224 */ /* 0x000fca00078e02ff */
[----:B------:R-:W-:-:S07]  /*280f0*/  VIMNMX R0, R0, R3, !PT ;  /* 0x0000000300007248 */ /* 0x000fce0007fe0100 */
.L_x_12173:
[----:B------:R-:W-:Y:S01]  /*28100*/  ISETP.NE.AND P1, PT, R6, RZ, PT ;  /* 0x000000ff0600720c */ /* 0x000fe20003f25270 */
[----:B------:R-:W-:Y:S01]  /*28110*/  IMAD.HI R0, R0, 0x2aaaaaab, RZ ;  /* 0x2aaaaaab00007827 */ /* 0x000fe200078e02ff */
[----:B------:R-:W-:Y:S04]  /*28120*/  BSSY B0, `(.L_x_12177) ;  /* 0x0000023000007945 */ /* 0x000fe80003800000 */
[----:B------:R-:W-:-:S04]  /*28130*/  SHF.R.U32.HI R3, RZ, 0x1f, R0 ;  /* 0x0000001fff037819 */ /* 0x000fc80000011600 */
[----:B------:R-:W-:Y:S01]  /*28140*/  LEA.HI.SX32 R0, R0, R3, 0x1c ;  /* 0x0000000300007211 */ /* 0x000fe200078fe2ff */
[----:B------:R-:W-:Y:S02]  /*28150*/  IMAD.MOV.U32 R3, RZ, RZ, RZ ;  /* 0x000000ffff037224 */ /* 0x000fe400078e00ff */
[----:B------:R-:W0:Y:S01]  /*28160*/  @!P1 LDC R6, c[0x0][0x9f0] ;  /* 0x00027c00ff069b82 */ /* 0x000e220000000800 */
[----:B------:R-:W-:-:S04]  /*28170*/  VIMNMX R0, RZ, R0, !PT ;  /* 0x00000000ff007248 */ /* 0x000fc80007fe0100 */
[----:B------:R-:W-:-:S13]  /*28180*/  ISETP.GT.AND P0, PT, R7, R0, PT ;  /* 0x000000000700720c */ /* 0x000fda0003f04270 */
[----:B------:R-:W-:Y:S05]  /*28190*/  @!P0 BRA `(.L_x_12178) ;  /* 0x00000000006c8947 */ /* 0x000fea0003800000 */
[----:B0-----:R-:W-:Y:S01]  /*281a0*/  IABS R4, R6 ;  /* 0x0000000600047213 */ /* 0x001fe20000000000 */
[----:B------:R-:W-:-:S03]  /*281b0*/  IMAD.MOV.U32 R2, RZ, RZ, RZ ;  /* 0x000000ffff027224 */ /* 0x000fc600078e00ff */
[----:B------:R-:W0:Y:S08]  /*281c0*/  I2F.RP R5, R4 ;  /* 0x0000000400057306 */ /* 0x000e300000209400 */
[----:B0-----:R-:W0:Y:S02]  /*281d0*/  MUFU.RCP R5, R5 ;  /* 0x0000000500057308 */ /* 0x001e240000001000 */
[----:B0-----:R-:W-:-:S06]  /*281e0*/  VIADD R8, R5, 0xffffffe ;  /* 0x0ffffffe05087836 */ /* 0x001fcc0000000000 */
[----:B------:R-:W0:Y:S02]  /*281f0*/  F2I.FTZ.U32.TRUNC.NTZ R3, R8 ;  /* 0x0000000800037305 */ /* 0x000e24000021f000 */
[----:B0-----:R-:W-:-:S04]  /*28200*/  IMAD.MOV R9, RZ, RZ, -R3 ;  /* 0x000000ffff097224 */ /* 0x001fc800078e0a03 */
[----:B------:R-:W-:-:S04]  /*28210*/  IMAD R9, R9, R4, RZ ;  /* 0x0000000409097224 */ /* 0x000fc800078e02ff */
[----:B------:R-:W-:Y:S01]  /*28220*/  IMAD.HI.U32 R2, R3, R9, R2 ;  /* 0x0000000903027227 */ /* 0x000fe200078e0002 */
[----:B------:R-:W-:Y:S02]  /*28230*/  IADD3 R3, R6, -0x1, R7 ;  /* 0xffffffff06037810 */ /* 0x000fe40007ffe007 */
[----:B------:R-:W-:-:S03]  /*28240*/  IABS R9, R6 ;  /* 0x0000000600097213 */ /* 0x000fc60000000000 */
[----:B------:R-:W-:Y:S02]  /*28250*/  IMAD.IADD R3, R3, 0x1, -R0 ;  /* 0x0000000103037824 */ /* 0x000fe400078e0a00 */
[----:B------:R-:W-:-:S03]  /*28260*/  IMAD.MOV R8, RZ, RZ, -R9 ;  /* 0x000000ffff087224 */ /* 0x000fc600078e0a09 */
        /* <DEDUP_REMOVED lines=14> */
.L_x_12178:
[----:B------:R-:W-:Y:S05]  /*28350*/  BSYNC B0 ;  /* 0x0000000000007941 */ /* 0x000fea0003800000 */
.L_x_12177:
[-C--:B------:R-:W-:Y:S01]  /*28360*/  IMAD R30, R30, R3.reuse, R0 ;  /* 0x000000031e1e7224 */ /* 0x080fe200078e0200 */
        /* <DEDUP_REMOVED lines=22> */
.L_x_12180:
        /* <DEDUP_REMOVED lines=9> */
[----:B------:R-:W1:Y:S01]  /*28560*/  LDC.64 R2, c[0x4][R2] ;  /* 0x0100000002027b82 */ /* 0x000e620000000a00 */
[----:B------:R-:W-:Y:S02]  /*28570*/  IMAD.U32 R5, RZ, RZ, UR7 ;  /* 0x00000007ff057e24 */ /* 0x000fe4000f8e00ff */
[----:B0-----:R-:W-:Y:S02]  /*28580*/  IMAD.U32 R6, RZ, RZ, UR8 ;  /* 0x00000008ff067e24 */ /* 0x001fe4000f8e00ff */
[----:B------:R-:W-:-:S02]  /*28590*/  IMAD.U32 R7, RZ, RZ, UR9 ;  /* 0x00000009ff077e24 */ /* 0x000fc4000f8e00ff */
[----:B------:R-:W-:Y:S02]  /*285a0*/  IMAD.U32 R10, RZ, RZ, UR4 ;  /* 0x00000004ff0a7e24 */ /* 0x000fe4000f8e00ff */
[----:B------:R-:W-:Y:S02]  /*285b0*/  IMAD.U32 R11, RZ, RZ, UR5 ;  /* 0x00000005ff0b7e24 */ /* 0x000fe4000f8e00ff */
[----:B------:R-:W-:Y:S02]  /*285c0*/  IMAD.MOV.U32 R8, RZ, RZ, 0x70 ;  /* 0x00000070ff087424 */ /* 0x000fe400078e00ff */
[----:B------:R-:W-:Y:S02]  /*285d0*/  IMAD.MOV.U32 R12, RZ, RZ, 0x1 ;  /* 0x00000001ff0c7424 */ /* 0x000fe400078e00ff */
[----:B------:R-:W-:-:S07]  /*285e0*/  IMAD.MOV.U32 R13, RZ, RZ, RZ ;  /* 0x000000ffff0d7224 */ /* 0x000fce00078e00ff */
[----:B------:R-:W-:-:S07]  /*285f0*/  LEPC R20, `(.L_x_12183) ;  /* 0x000000001014794e */ /* 0x000fce0000000000 */
[----:B-1----:R-:W-:Y:S05]  /*28600*/  CALL.ABS.NOINC R2 ;  /* 0x0000000002007343 */ /* 0x002fea0003c00000 */
.L_x_12183:
[----:B------:R-:W-:Y:S05]  /*28610*/  BSYNC B6 ;  /* 0x0000000000067941 */ /* 0x000fea0003800000 */
.L_x_12182:
        /* <DEDUP_REMOVED lines=8> */
[----:B------:R1:W2:Y:S01]  /*286a0*/  LDC.64 R2, c[0x4][R28] ;  /* 0x010000001c027b82 */ /* 0x0002a20000000a00 */
[----:B------:R-:W-:Y:S02]  /*286b0*/  IMAD.U32 R4, RZ, RZ, UR6 ;  /* 0x00000006ff047e24 */ /* 0x000fe4000f8e00ff */
[----:B------:R-:W-:Y:S02]  /*286c0*/  IMAD.U32 R5, RZ, RZ, UR7 ;  /* 0x00000007ff057e24 */ /* 0x000fe4000f8e00ff */
[----:B0-----:R-:W-:Y:S02]  /*286d0*/  IMAD.U32 R6, RZ, RZ, UR8 ;  /* 0x00000008ff067e24 */ /* 0x001fe4000f8e00ff */
[----:B------:R-:W-:-:S02]  /*286e0*/  IMAD.U32 R7, RZ, RZ, UR9 ;  /* 0x00000009ff077e24 */ /* 0x000fc4000f8e00ff */
[----:B------:R-:W-:Y:S02]  /*286f0*/  IMAD.U32 R10, RZ, RZ, UR4 ;  /* 0x00000004ff0a7e24 */ /* 0x000fe4000f8e00ff */
[----:B------:R-:W-:Y:S02]  /*28700*/  IMAD.U32 R11, RZ, RZ, UR5 ;  /* 0x00000005ff0b7e24 */ /* 0x000fe4000f8e00ff */
[----:B------:R-:W-:Y:S02]  /*28710*/  IMAD.MOV.U32 R8, RZ, RZ, 0x70 ;  /* 0x00000070ff087424 */ /* 0x000fe400078e00ff */
[----:B------:R-:W-:Y:S02]  /*28720*/  IMAD.MOV.U32 R12, RZ, RZ, 0x1 ;  /* 0x00000001ff0c7424 */ /* 0x000fe400078e00ff */
[----:B-1----:R-:W-:-:S07]  /*28730*/  IMAD.MOV.U32 R13, RZ, RZ, RZ ;  /* 0x000000ffff0d7224 */ /* 0x002fce00078e00ff */
[----:B------:R-:W-:-:S07]  /*28740*/  LEPC R20, `(.L_x_12186) ;  /* 0x000000001014794e */ /* 0x000fce0000000000 */
[----:B--2---:R-:W-:Y:S05]  /*28750*/  CALL.ABS.NOINC R2 ;  /* 0x0000000002007343 */ /* 0x004fea0003c00000 */
.L_x_12186:
        /* <DEDUP_REMOVED lines=15> */
.L_x_12185:
[----:B------:R-:W-:Y:S05]  /*28850*/  BSYNC B6 ;  /* 0x0000000000067941 */ /* 0x000fea0003800000 */
.L_x_12184:
[----:B------:R-:W1:Y:S01]  /*28860*/  S2R R2, SR_TID.X ;  /* 0x0000000000027919 */ /* 0x000e620000002100 */
[----:B------:R-:W-:Y:S01]  /*28870*/  ULDC.64 UR4, c[0x0][0x9f8] ;  /* 0x00027e0000047ab9 */ /* 0x000fe20000000a00 */
[----:B------:R-:W-:Y:S01]  /*28880*/  IMAD.MOV.U32 R28, RZ, RZ, R19 ;  /* 0x000000ffff1c7224 */ /* 0x000fe200078e0013 */
[----:B------:R-:W-:Y:S01]  /*28890*/  ISETP.NE.U32.AND P0, PT, RZ, UR4, PT ;  /* 0x00000004ff007c0c */ /* 0x000fe2000bf05070 */
[----:B------:R-:W2:Y:S01]  /*288a0*/  S2R R21, SR_TID.X ;  /* 0x0000000000157919 */ /* 0x000ea20000002100 */
[----:B------:R-:W3:Y:S01]  /*288b0*/  LDC R8, c[0x0][0x430] ;  /* 0x00010c00ff087b82 */ /* 0x000ee20000000800 */
[----:B------:R-:W-:Y:S01]  /*288c0*/  VIADD R0, R32, 0xffffffff ;  /* 0xffffffff20007836 */ /* 0x000fe20000000000 */
[----:B------:R-:W-:Y:S01]  /*288d0*/  ISETP.NE.AND.EX P0, PT, RZ, UR5, PT, P0 ;  /* 0x00000005ff007c0c */ /* 0x000fe2000bf05300 */
[----:B------:R-:W4:Y:S01]  /*288e0*/  S2R R11, SR_TID.X ;  /* 0x00000000000b7919 */ /* 0x000f220000002100 */
[----:B------:R-:W-:Y:S01]  /*288f0*/  IMAD.U32 R9, RZ, RZ, UR38 ;  /* 0x00000026ff097e24 */ /* 0x000fe2000f8e00ff */
[----:B------:R-:W-:Y:S01]  /*28900*/  ULDC UR4, c[0x0][0x2f4] ;  /* 0x0000bd0000047ab9 */ /* 0x000fe20000000800 */
[----:B------:R-:W-:Y:S01]  /*28910*/  LOP3.LUT R23, R23, 0xffffffbf, RZ, 0xc0, !PT ;  /* 0xffffffbf17177812 */ /* 0x000fe200078ec0ff */
[----:B------:R-:W-:Y:S01]  /*28920*/  ULDC UR5, c[0x0][0x320] ;  /* 0x0000c80000057ab9 */ /* 0x000fe20000000800 */
[----:B-1----:R-:W-:-:S07]  /*28930*/  LOP3.LUT R20, R2, 0x7f, RZ, 0xc0, !PT ;  /* 0x0000007f02147812 */ /* 0x002fce00078ec0ff */
[----:B------:R-:W1:Y:S01]  /*28940*/  @P0 LDC.64 R2, c[0x0][0x9f8] ;  /* 0x00027e00ff020b82 */ /* 0x000e620000000a00 */
[----:B------:R-:W-:Y:S01]  /*28950*/  SHF.R.U32.HI R33, RZ, 0x3, R20 ;  /* 0x00000003ff217819 */ /* 0x000fe20000011614 */
[----:B-1----:R-:W-:-:S05]  /*28960*/  @P0 IMAD.WIDE R2, R19, 0x4, R2 ;  /* 0x0000000413020825 */ /* 0x002fca00078e0202 */
[----:B------:R1:W4:Y:S01]  /*28970*/  @P0 LDG.E R28, desc[UR42][R2.64] ;  /* 0x0000002a021c0981 */ /* 0x000322000c1e1900 */
[----:B--2---:R-:W-:Y:S01]  /*28980*/  IMAD.SHL.U32 R20, R21, 0x10, RZ ;  /* 0x0000001015147824 */ /* 0x004fe200078e00ff */
[----:B---3--:R-:W-:Y:S01]  /*28990*/  ISETP.NE.AND P1, PT, R8, 0x1, PT ;  /* 0x000000010800780c */ /* 0x008fe20003f25270 */
[----:B------:R-:W-:-:S03]  /*289a0*/  IMAD.MOV.U32 R36, RZ, RZ, RZ ;  /* 0x000000ffff247224 */ /* 0x000fc600078e00ff */
[----:B------:R-:W-:-:S05]  /*289b0*/  LOP3.LUT R20, R33, 0x70, R20, 0xf8, !PT ;  /* 0x0000007021147812 */ /* 0x000fca00078ef814 */
[----:B0-----:R-:W-:-:S04]  /*289c0*/  IMAD R6, R0, 0x60, R20 ;  /* 0x0000006000067824 */ /* 0x001fc800078e0214 */
[----:B------:R-:W0:Y:S01]  /*289d0*/  @P1 LDC R10, c[0x0][0x434] ;  /* 0x00010d00ff0a1b82 */ /* 0x000e220000000800 */
[C---:B------:R-:W-:Y:S01]  /*289e0*/  ISETP.GE.AND P0, PT, R6.reuse, R17, PT ;  /* 0x000000110600720c */ /* 0x040fe20003f06270 */
[----:B------:R-:W-:-:S03]  /*289f0*/  IMAD.IADD R37, R6, 0x1, R31 ;  /* 0x0000000106257824 */ /* 0x000fc600078e021f */
[----:B------:R-:W-:Y:S01]  /*28a00*/  ISETP.GT.U32.OR P0, PT, R20, 0x5f, P0 ;  /* 0x0000005f1400780c */ /* 0x000fe20000704470 */
[----:B------:R-:W-:Y:S02]  /*28a10*/  IMAD.MOV.U32 R6, RZ, RZ, R37 ;  /* 0x000000ffff067224 */ /* 0x000fe400078e0025 */
[----:B------:R-:W2:Y:S10]  /*28a20*/  @P1 LDC R4, c[0x0][0x438] ;  /* 0x00010e00ff041b82 */ /* 0x000eb40000000800 */
[----:B-1----:R-:W1:Y:S01]  /*28a30*/  @!P0 LDC.64 R2, c[0x0][0x428] ;  /* 0x00010a00ff028b82 */ /* 0x002e620000000a00 */
[----:B0-----:R-:W-:-:S05]  /*28a40*/  @P1 IMAD.HI.U32 R5, R37, R10, RZ ;  /* 0x0000000a25051227 */ /* 0x001fca00078e00ff */
[----:B--2---:R-:W-:-:S04]  /*28a50*/  @P1 SHF.R.U32.HI R6, RZ, R4, R5 ;  /* 0x00000004ff061219 */ /* 0x004fc80000011605 */
[--C-:B------:R-:W-:Y:S01]  /*28a60*/  @!P0 SHF.R.S32.HI R5, RZ, 0x1f, R6.reuse ;  /* 0x0000001fff058819 */ /* 0x100fe20000011406 */
[----:B------:R-:W-:Y:S01]  /*28a70*/  @!P0 IMAD.MOV.U32 R4, RZ, RZ, R6 ;  /* 0x000000ffff048224 */ /* 0x000fe200078e0006 */
[----:B------:R-:W-:Y:S01]  /*28a80*/  ISETP.NE.AND P2, PT, R9, 0x3, PT ;  /* 0x000000030900780c */ /* 0x000fe20003f45270 */
[C---:B----4-:R-:W-:Y:S02]  /*28a90*/  IMAD.SHL.U32 R9, R11.reuse, 0x8, RZ ;  /* 0x000000080b097824 */ /* 0x050fe400078e00ff */
[----:B------:R-:W-:-:S03]  /*28aa0*/  IMAD.SHL.U32 R33, R11, 0x8, RZ ;  /* 0x000000080b217824 */ /* 0x000fc600078e00ff */
[----:B------:R-:W-:Y:S02]  /*28ab0*/  LOP3.LUT R9, R9, 0x38, RZ, 0xc0, !PT ;  /* 0x0000003809097812 */ /* 0x000fe400078ec0ff */
[----:B------:R-:W-:-:S04]  /*28ac0*/  LOP3.LUT R33, R33, 0x38, RZ, 0xc0, !PT ;  /* 0x0000003821217812 */ /* 0x000fc800078ec0ff */
[----:B------:R-:W-:Y:S02]  /*28ad0*/  LOP3.LUT R11, R33, 0x40, RZ, 0xfc, !PT ;  /* 0x00000040210b7812 */ /* 0x000fe400078efcff */
[----:B------:R-:W-:Y:S02]  /*28ae0*/  @P2 LOP3.LUT R23, R23, 0x40, RZ, 0xfc, !PT ;  /* 0x0000004017172812 */ /* 0x000fe400078efcff */
[----:B------:R-:W-:Y:S02]  /*28af0*/  ISETP.GE.AND P4, PT, R11, UR5, PT ;  /* 0x000000050b007c0c */ /* 0x000fe4000bf86270 */
[----:B------:R-:W-:Y:S02]  /*28b00*/  LOP3.LUT R23, R23, 0xfffffffe, RZ, 0xc0, !PT ;  /* 0xfffffffe17177812 */ /* 0x000fe400078ec0ff */
[----:B------:R-:W-:-:S04]  /*28b10*/  LOP3.LUT R11, R9, 0x80, RZ, 0xfc, !PT ;  /* 0x00000080090b7812 */ /* 0x000fc800078efcff */
[----:B------:R-:W-:Y:S01]  /*28b20*/  ISETP.GE.AND P3, PT, R11, UR5, PT ;  /* 0x000000050b007c0c */ /* 0x000fe2000bf66270 */
[----:B------:R-:W-:Y:S01]  /*28b30*/  UMOV UR6, 0xffffffff ;  /* 0xffffffff00067882 */ /* 0x000fe20000000000 */
[----:B------:R-:W-:Y:S01]  /*28b40*/  SHF.R.S32.HI R32, RZ, 0x1f, R28 ;  /* 0x0000001fff207819 */ /* 0x000fe2000001141c */
[----:B-1----:R-:W-:-:S04]  /*28b50*/  @!P0 IMAD.WIDE.U32 R4, R28, R2, R4 ;  /* 0x000000021c048225 */ /* 0x002fc800078e0004 */
[----:B------:R-:W-:-:S04]  /*28b60*/  @!P0 IMAD R7, R32, R2, RZ ;  /* 0x0000000220078224 */ /* 0x000fc800078e02ff */
[----:B------:R-:W-:Y:S02]  /*28b70*/  @!P0 IMAD R7, R28, R3, R7 ;  /* 0x000000031c078224 */ /* 0x000fe400078e0207 */
[----:B------:R-:W0:Y:S02]  /*28b80*/  @!P0 LDC.64 R2, c[0x0][0x418] ;  /* 0x00010600ff028b82 */ /* 0x000e240000000a00 */
[----:B------:R-:W-:Y:S01]  /*28b90*/  @!P0 IMAD.IADD R7, R5, 0x1, R7 ;  /* 0x0000000105078824 */ /* 0x000fe200078e0207 */
[----:B0-----:R-:W-:-:S04]  /*28ba0*/  @!P0 LEA R2, P1, R4, R2, 0x2 ;  /* 0x0000000204028211 */ /* 0x001fc800078210ff */
[----:B------:R-:W-:Y:S02]  /*28bb0*/  @!P0 LEA.HI.X R3, R4, R3, R7, 0x2, P1 ;  /* 0x0000000304038211 */ /* 0x000fe400008f1407 */
[----:B------:R-:W-:-:S03]  /*28bc0*/  ISETP.GE.AND P1, PT, R9, UR4, PT ;  /* 0x0000000409007c0c */ /* 0x000fc6000bf26270 */
[----:B------:R0:W5:Y:S01]  /*28bd0*/  @!P0 LDG.E R36, desc[UR42][R2.64] ;  /* 0x0000002a02248981 */ /* 0x000162000c1e1900 */
[C---:B------:R-:W-:Y:S01]  /*28be0*/  ISETP.GE.AND P0, PT, R9.reuse, UR5, PT ;  /* 0x0000000509007c0c */ /* 0x040fe2000bf06270 */
[----:B------:R-:W-:Y:S01]  /*28bf0*/  IMAD.MOV R4, RZ, RZ, -R6 ;  /* 0x000000ffff047224 */ /* 0x000fe200078e0a06 */
[----:B------:R-:W-:-:S03]  /*28c00*/  LOP3.LUT R9, R9, 0xc0, RZ, 0xfc, !PT ;  /* 0x000000c009097812 */ /* 0x000fc600078efcff */
[----:B------:R-:W-:-:S04]  /*28c10*/  IMAD R37, R8, R4, R37 ;  /* 0x0000000408257224 */ /* 0x000fc800078e0225 */
[----:B------:R-:W-:Y:S02]  /*28c20*/  @P1 LOP3.LUT R23, R23, 0x1, RZ, 0xfc, !PT ;  /* 0x0000000117171812 */ /* 0x000fe400078efcff */
[----:B------:R-:W-:Y:S02]  /*28c30*/  ISETP.GE.AND P1, PT, R9, UR5, PT ;  /* 0x0000000509007c0c */ /* 0x000fe4000bf26270 */
[----:B------:R-:W-:-:S04]  /*28c40*/  LOP3.LUT R23, R23, 0xfffffff7, RZ, 0xc0, !PT ;  /* 0xfffffff717177812 */ /* 0x000fc800078ec0ff */
        /* <DEDUP_REMOVED lines=8> */
.L_x_12352:
[----:B------:R-:W-:Y:S02]  /*28cd0*/  SEL R6, RZ, 0x1, P0 ;  /* 0x00000001ff067807 */ /* 0x000fe40000000000 */
[----:B------:R-:W-:Y:S02]  /*28ce0*/  ISETP.GT.U32.AND P0, PT, R20, 0x5f, PT ;  /* 0x0000005f1400780c */ /* 0x000fe40003f04070 */
[----:B------:R-:W-:-:S11]  /*28cf0*/  LOP3.LUT R23, R23, 0xffffffdf, RZ, 0xc0, !PT ;  /* 0xffffffdf17177812 */ /* 0x000fd600078ec0ff */
[----:B------:R-:W-:Y:S01]  /*28d00*/  @P0 LOP3.LUT R23, R23, 0x20, RZ, 0xfc, !PT ;  /* 0x0000002017170812 */ /* 0x000fe200078efcff */
[----:B------:R-:W-:Y:S06]  /*28d10*/  @!P2 BRA `(.L_x_12188) ;  /* 0x000000000004a947 */ /* 0x000fec0003800000 */
[----:B------:R-:W-:Y:S01]  /*28d20*/  BPT.TRAP 0x1 ;  /* 0x000000040000795c */ /* 0x000fe20000300000 */
.L_x_12188:
[----:B------:R-:W-:Y:S01]  /*28d30*/  IMAD R17, R0, -0x60, R17 ;  /* 0xffffffa000117824 */ /* 0x000fe200078e0211 */
[----:B------:R-:W-:Y:S01]  /*28d40*/  SHF.L.U32 R0, R26, 0x1f, RZ ;  /* 0x0000001f1a007819 */ /* 0x000fe200000006ff */
[----:B------:R-:W-:Y:S01]  /*28d50*/  IMAD R33, R25, 0x8, R22 ;  /* 0x0000000819217824 */ /* 0x000fe200078e0216 */
[----:B------:R-:W-:Y:S03]  /*28d60*/  BSSY B0, `(.L_x_12189) ;  /* 0x0000003000007945 */ /* 0x000fe60003800000 */
[----:B------:R-:W0:Y:S02]  /*28d70*/  SYNCS.PHASECHK.TRANS64.TRYWAIT P0, [R33+URZ+0x22840], R0 ;  /* 0x02284000210075a7 */ /* 0x000e24000800017f */
[----:B0-----:R-:W-:Y:S05]  /*28d80*/  @!P0 BRA `(.L_x_12190) ;  /* 0x00000060005c8947 */ /* 0x001fea0003800000 */
.L_x_12353:
[----:B------:R-:W-:Y:S05]  /*28d90*/  BSYNC B0 ;  /* 0x0000000000007941 */ /* 0x000fea0003800000 */
.L_x_12189:
[----:B0-----:R-:W-:Y:S01]  /*28da0*/  SHF.R.S32.HI R0, RZ, 0x1f, R37 ;  /* 0x0000001fff007819 */ /* 0x001fe20000011425 */
[----:B------:R-:W-:Y:S01]  /*28db0*/  ULDC.64 UR4, c[0x0][0x300] ;  /* 0x0000c00000047ab9 */ /* 0x000fe20000000a00 */
[----:B-----5:R-:W-:Y:S01]  /*28dc0*/  SHF.R.S32.HI R4, RZ, 0x1f, R36 ;  /* 0x0000001fff047819 */ /* 0x020fe20000011424 */
[----:B------:R-:W-:Y:S01]  /*28dd0*/  IMAD.WIDE.U32 R2, R37, UR4, RZ ;  /* 0x0000000425027c25 */ /* 0x000fe2000f8e00ff */
[----:B------:R-:W0:Y:S01]  /*28de0*/  S2R R7, SR_TID.X ;  /* 0x0000000000077919 */ /* 0x000e220000002100 */
[----:B------:R-:W-:Y:S01]  /*28df0*/  ULDC.64 UR6, c[0x0][0x2e8] ;  /* 0x0000ba0000067ab9 */ /* 0x000fe20000000a00 */
[----:B------:R-:W-:Y:S01]  /*28e00*/  LOP3.LUT P2, RZ, R23, 0x1, RZ, 0xc0, !PT ;  /* 0x0000000117ff7812 */ /* 0x000fe2000784c0ff */
[----:B------:R1:W-:Y:S04]  /*28e10*/  STL [R1+0x424], R0 ;  /* 0x0004240001007387 */ /* 0x0003e80000100800 */
        /* <DEDUP_REMOVED lines=14> */
[----:B------:R-:W-:Y:S02]  /*28f00*/  UMOV UR4, 0xffffffff ;  /* 0xffffffff00047882 */ /* 0x000fe40000000000 */
[----:B------:R-:W-:Y:S02]  /*28f10*/  LEA R0, P0, R2, UR6, 0x1 ;  /* 0x0000000602007c11 */ /* 0x000fe4000f8008ff */
[----:B-1----:R-:W-:Y:S01]  /*28f20*/  LOP3.LUT R5, R4, 0x7f, RZ, 0xc0, !PT ;  /* 0x0000007f04057812 */ /* 0x002fe200078ec0ff */
[----:B------:R-:W-:-:S03]  /*28f30*/  IMAD R4, R18, UR5, R3 ;  /* 0x0000000512047c24 */ /* 0x000fc6000f8e0203 */
[----:B------:R-:W-:Y:S02]  /*28f40*/  SHF.R.U32.HI R5, RZ, 0x3, R5 ;  /* 0x00000003ff057819 */ /* 0x000fe40000011605 */
[----:B------:R-:W-:-:S03]  /*28f50*/  LEA.HI.X R4, R2, UR7, R4, 0x1, P0 ;  /* 0x0000000702047c11 */ /* 0x000fc600080f0c04 */
[----:B------:R-:W-:Y:S02]  /*28f60*/  IMAD.IADD R17, R17, 0x1, -R5 ;  /* 0x0000000111117824 */ /* 0x000fe400078e0a05 */
        /* <DEDUP_REMOVED lines=55> */
.L_x_12367:
        /* <DEDUP_REMOVED lines=10> */
.L_x_12192:
        /* <DEDUP_REMOVED lines=11> */
.L_x_12193:
[----:B0-----:R0:W5:Y:S01]  /*29430*/  LDL.LU R3, [R1+0x408] ;  /* 0x0004080001037983 */ /* 0x0011620000300800 */
        /* <DEDUP_REMOVED lines=9> */
[----:B------:R-:W-:Y:S01]  /*294d0*/  SEL R34, RZ, 0x8, P0 ;  /* 0x00000008ff227807 */ /* 0x000fe20000000000 */
[----:B------:R-:W-:Y:S01]  /*294e0*/  BSSY B6, `(.L_x_12194) ;  /* 0x0000025000067945 */ /* 0x000fe20003800000 */
[----:B------:R-:W-:-:S02]  /*294f0*/  IADD3 R0, R2, R0, R6 ;  /* 0x0000000002007210 */ /* 0x000fc40007ffe006 */
[----:B------:R-:W-:-:S03]  /*29500*/  ISETP.NE.U32.AND P0, PT, RZ, UR4, PT ;  /* 0x00000004ff007c0c */ /* 0x000fc6000bf05070 */
[----:B------:R-:W-:Y:S01]  /*29510*/  IMAD.IADD R34, R0, 0x1, R34 ;  /* 0x0000000100227824 */ /* 0x000fe200078e0222 */
[----:B------:R-:W-:Y:S01]  /*29520*/  ISETP.NE.AND.EX P0, PT, RZ, UR5, PT, P0 ;  /* 0x00000005ff007c0c */ /* 0x000fe2000bf05300 */
[----:B------:R-:W-:Y:S01]  /*29530*/  VIADD R0, R22, 0x18400 ;  /* 0x0001840016007836 */ /* 0x000fe20000000000 */
[----:B------:R-:W-:Y:S02]  /*29540*/  ULDC.64 UR4, c[0x0][0x298] ;  /* 0x0000a60000047ab9 */ /* 0x000fe40000000a00 */
[----:B------:R-:W-:Y:S02]  /*29550*/  SEL R2, R19, RZ, !P0 ;  /* 0x000000ff13027207 */ /* 0x000fe40004000000 */
[----:B------:R-:W-:Y:S02]  /*29560*/  LOP3.LUT P1, RZ, R0, 0x3ff, RZ, 0xc0, !PT ;  /* 0x000003ff00ff7812 */ /* 0x000fe4000782c0ff */
[----:B------:R-:W-:Y:S01]  /*29570*/  SHF.R.S32.HI R0, RZ, 0x1f, R19 ;  /* 0x0000001fff007819 */ /* 0x000fe20000011413 */
[----:B------:R-:W-:Y:S03]  /*29580*/  STL [R1+0x418], R2 ;  /* 0x0004180201007387 */ /* 0x000fe60000100800 */
[----:B------:R-:W-:-:S05]  /*29590*/  SEL R0, R0, RZ, !P0 ;  /* 0x000000ff00007207 */ /* 0x000fca0004000000 */
[----:B------:R1:W-:Y:S02]  /*295a0*/  STL [R1+0x42c], R0 ;  /* 0x00042c0001007387 */ /* 0x0003e40000100800 */
[----:B-1---5:R-:W-:-:S05]  /*295b0*/  SHF.R.S32.HI R0, RZ, 0x1f, R3 ;  /* 0x0000001fff007819 */ /* 0x022fca0000011403 */
[----:B------:R-:W-:-:S04]  /*295c0*/  IMAD R0, R0, UR4, RZ ;  /* 0x0000000400007c24 */ /* 0x000fc8000f8e02ff */
[C---:B------:R-:W-:Y:S02]  /*295d0*/  IMAD R0, R3.reuse, UR5, R0 ;  /* 0x0000000503007c24 */ /* 0x040fe4000f8e0200 */
[----:B------:R-:W-:-:S04]  /*295e0*/  IMAD.WIDE.U32 R2, R3, UR4, RZ ;  /* 0x0000000403027c25 */ /* 0x000fc8000f8e00ff */
[----:B------:R-:W-:Y:S01]  /*295f0*/  IMAD.IADD R0, R3, 0x1, R0 ;  /* 0x0000000103007824 */ /* 0x000fe200078e0200 */
[----:B------:R1:W-:Y:S04]  /*29600*/  STL.64 [R1+0x410], R2 ;  /* 0x0004100201007387 */ /* 0x0003e80000100a00 */
[----:B------:R1:W-:Y:S01]  /*29610*/  STL [R1+0x408], R0 ;  /* 0x0004080001007387 */ /* 0x0003e20000100800 */
[----:B------:R-:W-:Y:S05]  /*29620*/  @!P1 BRA `(.L_x_12195) ;  /* 0x0000000000409947 */ /* 0x000fea0003800000 */
[----:B-1----:R-:W-:Y:S01]  /*29630*/  MOV R2, 0x0 ;  /* 0x0000000000027802 */ /* 0x002fe20000000f00 */
        /* <DEDUP_REMOVED lines=15> */
.L_x_12195:
[----:B------:R-:W-:Y:S05]  /*29730*/  BSYNC B6 ;  /* 0x0000000000067941 */ /* 0x000fea0003800000 */
.L_x_12194:
[----:B------:R-:W2:Y:S01]  /*29740*/  LDL.LU R21, [R1+0x408] ;  /* 0x0004080001157983 */ /* 0x000ea20000300800 */
[----:B------:R-:W-:Y:S01]  /*29750*/  ULDC.64 UR4, c[0x0][0x2d8] ;  /* 0x0000b60000047ab9 */ /* 0x000fe20000000a00 */
[----:B------:R-:W3:Y:S02]  /*29760*/  LDC R7, c[0x0][0x448] ;  /* 0x00011200ff077b82 */ /* 0x000ee40000000800 */
[----:B-1----:R-:W2:Y:S04]  /*29770*/  LDL.LU.64 R2, [R1+0x410] ;  /* 0x0004100001027983 */ /* 0x002ea80000300a00 */
[----:B------:R-:W4:Y:S04]  /*29780*/  LDL.LU R0, [R1+0x42c] ;  /* 0x00042c0001007983 */ /* 0x000f280000300800 */
[----:B------:R-:W4:Y:S04]  /*29790*/  LDL.LU R20, [R1+0x418] ;  /* 0x0004180001147983 */ /* 0x000f280000300800 */
[----:B------:R1:W5:Y:S01]  /*297a0*/  LDL R8, [R1+0x404] ;  /* 0x0004040001087983 */ /* 0x0003620000100800 */
[----:B---3--:R-:W-:-:S13]  /*297b0*/  ISETP.NE.AND P0, PT, R7, 0x1, PT ;  /* 0x000000010700780c */ /* 0x008fda0003f05270 */
[----:B------:R-:W3:Y:S01]  /*297c0*/  @P0 LDC R6, c[0x0][0x44c] ;  /* 0x00011300ff060b82 */ /* 0x000ee20000000800 */
[----:B--2---:R-:W-:Y:S02]  /*297d0*/  IMAD.MOV.U32 R3, RZ, RZ, R21 ;  /* 0x000000ffff037224 */ /* 0x004fe400078e0015 */
[----:B------:R-:W2:Y:S01]  /*297e0*/  S2R R21, SR_TID.X ;  /* 0x0000000000157919 */ /* 0x000ea20000002100 */
[----:B------:R-:W-:-:S04]  /*297f0*/  IMAD.WIDE.U32 R2, R18, UR4, R2 ;  /* 0x0000000412027c25 */ /* 0x000fc8000f8e0002 */
[----:B------:R-:W-:Y:S01]  /*29800*/  IMAD R3, R18, UR5, R3 ;  /* 0x0000000512037c24 */ /* 0x000fe2000f8e0203 */
[----:B------:R-:W-:Y:S02]  /*29810*/  ULDC.64 UR4, c[0x0][0x2e0] ;  /* 0x0000b80000047ab9 */ /* 0x000fe40000000a00 */
[----:B----4-:R-:W-:Y:S02]  /*29820*/  IMAD R0, R0, UR4, RZ ;  /* 0x0000000400007c24 */ /* 0x010fe4000f8e02ff */
[----:B------:R-:W-:-:S04]  /*29830*/  IMAD.WIDE.U32 R2, R20, UR4, R2 ;  /* 0x0000000414027c25 */ /* 0x000fc8000f8e0002 */
[----:B------:R-:W-:Y:S01]  /*29840*/  IMAD R0, R20, UR5, R0 ;  /* 0x0000000514007c24 */ /* 0x000fe2000f8e0200 */
[----:B------:R-:W4:Y:S01]  /*29850*/  S2R R10, SR_TID.X ;  /* 0x00000000000a7919 */ /* 0x000f220000002100 */
[----:B------:R-:W-:Y:S02]  /*29860*/  ULDC.64 UR4, c[0x0][0x2d0] ;  /* 0x0000b40000047ab9 */ /* 0x000fe40000000a00 */
[----:B------:R-:W-:Y:S01]  /*29870*/  IMAD.IADD R3, R3, 0x1, R0 ;  /* 0x0000000103037824 */ /* 0x000fe200078e0200 */
[----:B------:R-:W0:Y:S01]  /*29880*/  S2R R20, SR_TID.X ;  /* 0x0000000000147919 */ /* 0x000e220000002100 */
[----:B------:R-:W1:Y:S01]  /*29890*/  @P0 LDC R0, c[0x0][0x450] ;  /* 0x00011400ff000b82 */ /* 0x000e620000000800 */
[----:B--2---:R-:W-:-:S04]  /*298a0*/  LOP3.LUT R21, R21, 0x7f, RZ, 0xc0, !PT ;  /* 0x0000007f15157812 */ /* 0x004fc800078ec0ff */
[----:B------:R-:W-:Y:S01]  /*298b0*/  SHF.R.U32.HI R21, RZ, 0x3, R21 ;  /* 0x00000003ff157819 */ /* 0x000fe20000011615 */
[----:B0-----:R-:W-:-:S05]  /*298c0*/  IMAD.SHL.U32 R20, R20, 0x10, RZ ;  /* 0x0000001014147824 */ /* 0x001fca00078e00ff */
[----:B------:R-:W-:-:S05]  /*298d0*/  LOP3.LUT R20, R21, 0x70, R20, 0xf8, !PT ;  /* 0x0000007015147812 */ /* 0x000fca00078ef814 */
[----:B------:R-:W-:Y:S02]  /*298e0*/  IMAD.IADD R5, R20, 0x1, R35 ;  /* 0x0000000114057824 */ /* 0x000fe400078e0223 */
[----:B------:R0:W5:Y:S02]  /*298f0*/  LDL R20, [R1+0x400] ;  /* 0x0004000001147983 */ /* 0x0001640000100800 */
[----:B---3--:R-:W-:-:S04]  /*29900*/  @P0 IMAD.HI.U32 R6, R5, R6, RZ ;  /* 0x0000000605060227 */ /* 0x008fc800078e00ff */
[----:B------:R-:W-:Y:S01]  /*29910*/  IMAD.MOV.U32 R4, RZ, RZ, R5 ;  /* 0x000000ffff047224 */ /* 0x000fe200078e0005 */
[----:B-1----:R-:W-:-:S05]  /*29920*/  @P0 SHF.R.U32.HI R4, RZ, R0, R6 ;  /* 0x00000000ff040219 */ /* 0x002fca0000011606 */
        /* <DEDUP_REMOVED lines=13> */
[----:B----4-:R-:W-:Y:S01]  /*29a00*/  IMAD.SHL.U32 R9, R10, 0x8, RZ ;  /* 0x000000080a097824 */ /* 0x010fe200078e00ff */
[C---:B------:R-:W-:Y:S01]  /*29a10*/  LEA R0, P0, R2.reuse, UR4, 0x1 ;  /* 0x0000000402007c11 */ /* 0x040fe2000f8008ff */
[----:B------:R-:W-:Y:S01]  /*29a20*/  IMAD.IADD R4, R3, 0x1, R4 ;  /* 0x0000000103047824 */ /* 0x000fe200078e0204 */
[----:B------:R-:W-:Y:S02]  /*29a30*/  ULDC UR4, c[0x0][0x2b8] ;  /* 0x0000ae0000047ab9 */ /* 0x000fe40000000800 */
[----:B------:R-:W-:Y:S02]  /*29a40*/  LOP3.LUT R9, R9, 0x38, RZ, 0xc0, !PT ;  /* 0x0000003809097812 */ /* 0x000fe400078ec0ff */
[----:B------:R-:W-:Y:S01]  /*29a50*/  LEA.HI.X R4, R2, UR5, R4, 0x1, P0 ;  /* 0x0000000502047c11 */ /* 0x000fe200080f0c04 */
[----:B------:R-:W-:Y:S01]  /*29a60*/  UMOV UR5, 0xffffffff ;  /* 0xffffffff00057882 */ /* 0x000fe20000000000 */
[----:B------:R-:W-:-:S02]  /*29a70*/  LOP3.LUT R21, R10, 0x7f, RZ, 0xc0, !PT ;  /* 0x0000007f0a157812 */ /* 0x000fc400078ec0ff */
[----:B------:R-:W-:Y:S02]  /*29a80*/  ISETP.GE.AND P1, PT, R9, UR4, PT ;  /* 0x0000000409007c0c */ /* 0x000fe4000bf26270 */
[----:B------:R-:W-:Y:S01]  /*29a90*/  SHF.R.U32.HI R10, RZ, 0x3, R21 ;  /* 0x00000003ff0a7819 */ /* 0x000fe20000011615 */
[----:B0-----:R-:W-:Y:S10]  /*29aa0*/  BRA.DIV UR5, `(.L_x_12196) ;  /* 0x0000005e05287947 */ /* 0x001ff4000b800000 */
        /* <DEDUP_REMOVED lines=74> */
.L_x_12384:
        /* <DEDUP_REMOVED lines=10> */
.L_x_12197:
        /* <DEDUP_REMOVED lines=18> */
.L_x_12385:
[----:B------:R-:W-:Y:S05]  /*2a110*/  BSYNC B0 ;  /* 0x0000000000007941 */ /* 0x000fea0003800000 */
.L_x_12198:
[----:B------:R-:W-:-:S05]  /*2a120*/  IMAD.U32 R0, RZ, RZ, UR38 ;  /* 0x00000026ff007e24 */ /* 0x000fca000f8e00ff */
[----:B------:R-:W-:-:S13]  /*2a130*/  ISETP.NE.AND P0, PT, R0, 0x3, PT ;  /* 0x000000030000780c */ /* 0x000fda0003f05270 */
[----:B------:R-:W-:Y:S05]  /*2a140*/  @!P0 BRA `(.L_x_12200) ;  /* 0x0000000000048947 */ /* 0x000fea0003800000 */
[----:B------:R-:W-:Y:S01]  /*2a150*/  BPT.TRAP 0x1 ;  /* 0x000000040000795c */ /* 0x000fe20000300000 */
.L_x_12200:
[----:B------:R-:W-:Y:S01]  /*2a160*/  SHF.L.U32 R0, R26, 0x1f, RZ ;  /* 0x0000001f1a007819 */ /* 0x000fe200000006ff */
[----:B------:R-:W-:Y:S03]  /*2a170*/  BSSY B0, `(.L_x_12201) ;  /* 0x0000003000007945 */ /* 0x000fe60003800000 */
[----:B------:R-:W1:Y:S02]  /*2a180*/  SYNCS.PHASECHK.TRANS64.TRYWAIT P0, [R33+URZ+0x22860], R0 ;  /* 0x02286000210075a7 */ /* 0x000e64000800017f */
[----:B-1----:R-:W-:Y:S05]  /*2a190*/  @!P0 BRA `(.L_x_12202) ;  /* 0x0000006000248947 */ /* 0x002fea0003800000 */
.L_x_12386:
[----:B------:R-:W-:Y:S05]  /*2a1a0*/  BSYNC B0 ;  /* 0x0000000000007941 */ /* 0x000fea0003800000 */
.L_x_12201:
        /* <DEDUP_REMOVED lines=93> */
.L_x_12400:
[C---:B------:R-:W-:Y:S02]  /*2a780*/  ISETP.LT.OR P3, PT, R17.reuse, 0x51, P3 ;  /* 0x000000511100780c */ /* 0x040fe40001f61670 */
[C---:B------:R-:W-:Y:S02]  /*2a790*/  ISETP.LT.OR P2, PT, R17.reuse, 0x51, !P2 ;  /* 0x000000511100780c */ /* 0x040fe40005741670 */
[C---:B------:R-:W-:Y:S02]  /*2a7a0*/  ISETP.LT.OR P1, PT, R17.reuse, 0x51, !P1 ;  /* 0x000000511100780c */ /* 0x040fe40004f21670 */
        /* <DEDUP_REMOVED lines=12> */
.L_x_12204:
        /* <DEDUP_REMOVED lines=11> */
.L_x_12205:
[----:B------:R-:W2:Y:S01]  /*2a920*/  LDL.LU R2, [R1+0x41c] ;  /* 0x00041c0001027983 */ /* 0x000ea20000300800 */
[----:B------:R0:W-:Y:S01]  /*2a930*/  SYNCS.ARRIVE.TRANS64.A1T0 RZ, [R33+URZ+0x22850], RZ ;  /* 0x022850ff21ff79a7 */ /* 0x0001e2000810003f */
[----:B------:R-:W-:Y:S01]  /*2a940*/  BSSY B0, `(.L_x_12206) ;  /* 0x00000dc000007945 */ /* 0x000fe20003800000 */
[----:B--2---:R-:W-:-:S05]  /*2a950*/  VIADD R10, R2, 0xfffffffe ;  /* 0xfffffffe020a7836 */ /* 0x004fca0000000000 */
[----:B------:R-:W-:-:S13]  /*2a960*/  ISETP.GE.AND P0, PT, R10, R30, PT ;  /* 0x0000001e0a00720c */ /* 0x000fda0003f06270 */
[----:B0-----:R-:W-:Y:S05]  /*2a970*/  @!P0 BRA `(.L_x_12207) ;  /* 0x0000000c00608947 */ /* 0x001fea0003800000 */
.L_x_12220:
[----:B0-----:R-:W0:Y:S01]  /*2a980*/  S2R R2, SR_TID.X ;  /* 0x0000000000027919 */ /* 0x001e220000002100 */
[----:B------:R-:W1:Y:S01]  /*2a990*/  LDC R8, c[0x0][0x430] ;  /* 0x00010c00ff087b82 */ /* 0x000e620000000800 */
[----:B------:R-:W-:Y:S01]  /*2a9a0*/  IMAD R9, R10, 0x60, R31 ;  /* 0x000000600a097824 */ /* 0x000fe200078e021f */
[----:B--2---:R-:W2:Y:S01]  /*2a9b0*/  S2R R3, SR_TID.X ;  /* 0x0000000000037919 */ /* 0x004ea20000002100 */
        /* <DEDUP_REMOVED lines=11> */
[----:B------:R-:W2:Y:S08]  /*2aa70*/  @!P1 LDC.64 R4, c[0x0][0x428] ;  /* 0x00010a00ff049b82 */ /* 0x000eb00000000a00 */
[----:B---3--:R-:W3:Y:S01]  /*2aa80*/  @!P1 LDC.64 R6, c[0x0][0x418] ;  /* 0x00010600ff069b82 */ /* 0x008ee20000000a00 */
[----:B-1----:R-:W-:-:S05]  /*2aa90*/  @P0 IMAD.HI.U32 R2, R9, R2, RZ ;  /* 0x0000000209020227 */ /* 0x002fca00078e00ff */
[----:B0-----:R-:W-:-:S04]  /*2aaa0*/  @P0 SHF.R.U32.HI R11, RZ, R3, R2 ;  /* 0x00000003ff0b0219 */ /* 0x001fc80000011602 */
[----:B------:R-:W-:Y:S01]  /*2aab0*/  @!P1 SHF.R.S32.HI R3, RZ, 0x1f, R11 ;  /* 0x0000001fff039819 */ /* 0x000fe2000001140b */
[----:B--2---:R-:W-:-:S04]  /*2aac0*/  @!P1 IMAD R2, R32, R4, RZ ;  /* 0x0000000420029224 */ /* 0x004fc800078e02ff */
[----:B------:R-:W-:Y:S02]  /*2aad0*/  @!P1 IMAD R5, R28, R5, R2 ;  /* 0x000000051c059224 */ /* 0x000fe400078e0202 */
[----:B------:R-:W-:-:S04]  /*2aae0*/  @!P1 IMAD.MOV.U32 R2, RZ, RZ, R11 ;  /* 0x000000ffff029224 */ /* 0x000fc800078e000b */
[----:B------:R-:W-:-:S04]  /*2aaf0*/  @!P1 IMAD.WIDE.U32 R2, R28, R4, R2 ;  /* 0x000000041c029225 */ /* 0x000fc800078e0002 */
[----:B------:R-:W-:Y:S01]  /*2ab00*/  @!P1 IMAD.IADD R5, R5, 0x1, R3 ;  /* 0x0000000105059824 */ /* 0x000fe200078e0203 */
[C---:B---3--:R-:W-:Y:S01]  /*2ab10*/  @!P1 LEA R6, P0, R2.reuse, R6, 0x2 ;  /* 0x0000000602069211 */ /* 0x048fe200078010ff */
[----:B------:R-:W-:Y:S02]  /*2ab20*/  IMAD.MOV.U32 R4, RZ, RZ, RZ ;  /* 0x000000ffff047224 */ /* 0x000fe400078e00ff */
[----:B------:R-:W-:Y:S01]  /*2ab30*/  IMAD.U32 R12, RZ, RZ, UR38 ;  /* 0x00000026ff0c7e24 */ /* 0x000fe2000f8e00ff */
        /* <DEDUP_REMOVED lines=8> */
[----:B------:R-:W-:Y:S01]  /*2abc0*/  IMAD.MOV.U32 R3, RZ, RZ, R10 ;  /* 0x000000ffff037224 */ /* 0x000fe200078e000a */
[----:B------:R-:W-:Y:S01]  /*2abd0*/  SEL R25, R25, RZ, P0 ;  /* 0x000000ff19197207 */ /* 0x000fe20000000000 */
[----:B------:R-:W-:-:S02]  /*2abe0*/  IMAD R5, R8, R5, R9 ;  /* 0x0000000508057224 */ /* 0x000fc400078e0209 */
[----:B------:R-:W-:Y:S01]  /*2abf0*/  VIADD R10, R10, 0xffffffff ;  /* 0xffffffff0a0a7836 */ /* 0x000fe20000000000 */
[----:B------:R-:W-:Y:S01]  /*2ac00*/  ISETP.GT.AND P2, PT, R3, R30, PT ;  /* 0x0000001e0300720c */ /* 0x000fe20003f44270 */
[----:B0-----:R-:W-:-:S12]  /*2ac10*/  @!P1 BRA `(.L_x_12208) ;  /* 0x0000000000049947 */ /* 0x001fd80003800000 */
[----:B------:R-:W-:Y:S01]  /*2ac20*/  BPT.TRAP 0x1 ;  /* 0x000000040000795c */ /* 0x000fe20000300000 */
.L_x_12208:
[----:B------:R-:W-:Y:S01]  /*2ac30*/  IMAD R6, R25, 0x8, R22 ;  /* 0x0000000819067824 */ /* 0x000fe200078e0216 */
[----:B------:R-:W-:Y:S01]  /*2ac40*/  SHF.L.U32 R21, R26, 0x1f, RZ ;  /* 0x0000001f1a157819 */ /* 0x000fe200000006ff */
[----:B------:R-:W-:Y:S01]  /*2ac50*/  BSSY B1, `(.L_x_12209) ;  /* 0x0000004000017945 */ /* 0x000fe20003800000 */
[----:B------:R-:W-:Y:S02]  /*2ac60*/  SHF.R.S32.HI R17, RZ, 0x1f, R5 ;  /* 0x0000001fff117819 */ /* 0x000fe40000011405 */
[----:B------:R-:W0:Y:S02]  /*2ac70*/  SYNCS.PHASECHK.TRANS64.TRYWAIT P0, [R6+URZ+0x22840], R21 ;  /* 0x02284015060075a7 */ /* 0x000e24000800017f */
[----:B0-----:R-:W-:Y:S05]  /*2ac80*/  @!P0 BRA `(.L_x_12210) ;  /* 0x0000005c00c48947 */ /* 0x001fea0003800000 */
.L_x_12401:
[----:B------:R-:W-:Y:S05]  /*2ac90*/  BSYNC B1 ;  /* 0x0000000000017941 */ /* 0x000fea0003800000 */
.L_x_12209:
        /* <DEDUP_REMOVED lines=50> */
.L_x_12415:
        /* <DEDUP_REMOVED lines=8> */
.L_x_12212:
        /* <DEDUP_REMOVED lines=11> */
.L_x_12213:
[----:B------:R2:W-:Y:S01]  /*2b0f0*/  SYNCS.ARRIVE.TRANS64.A1T0 RZ, [R6+URZ+0x22830], RZ ;  /* 0x022830ff06ff79a7 */ /* 0x0005e2000810003f */
[----:B------:R-:W-:Y:S05]  /*2b100*/  @!P3 BRA `(.L_x_12214) ;  /* 0x000000000004b947 */ /* 0x000fea0003800000 */
[----:B------:R-:W-:Y:S01]  /*2b110*/  BPT.TRAP 0x1 ;  /* 0x000000040000795c */ /* 0x000fe20000300000 */
.L_x_12214:
[----:B------:R-:W3:Y:S01]  /*2b120*/  SYNCS.PHASECHK.TRANS64.TRYWAIT P0, [R6+URZ+0x22860], R21 ;  /* 0x02286015060075a7 */ /* 0x000ee2000800017f */
[----:B------:R-:W-:Y:S04]  /*2b130*/  BSSY B1, `(.L_x_12215) ;  /* 0x0000002000017945 */ /* 0x000fe80003800000 */
[----:B---3--:R-:W-:Y:S05]  /*2b140*/  @!P0 BRA `(.L_x_12216) ;  /* 0x00000060004c8947 */ /* 0x008fea0003800000 */
.L_x_12416:
[----:B------:R-:W-:Y:S05]  /*2b150*/  BSYNC B1 ;  /* 0x0000000000017941 */ /* 0x000fea0003800000 */
.L_x_12215:
[----:B------:R-:W-:Y:S01]  /*2b160*/  ULDC.64 UR4, c[0x0][0x328] ;  /* 0x0000ca0000047ab9 */ /* 0x000fe20000000a00 */
[----:B------:R-:W-:Y:S01]  /*2b170*/  ULDC.64 UR6, c[0x0][0x318] ;  /* 0x0000c60000067ab9 */ /* 0x000fe20000000a00 */
[----:B------:R-:W-:Y:S01]  /*2b180*/  IMAD R2, R17, UR4, RZ ;  /* 0x0000000411027c24 */ /* 0x000fe2000f8e02ff */
[C---:B------:R-:W-:Y:S02]  /*2b190*/  LOP3.LUT P5, RZ, R23.reuse, 0x10, RZ, 0xc0, !PT ;  /* 0x0000001017ff7812 */ /* 0x040fe400078ac0ff */
        /* <DEDUP_REMOVED lines=16> */
[----:B-1----:R-:W-:-:S04]  /*2b2a0*/  LEA R8, P0, R2, UR6, 0x1 ;  /* 0x0000000602087c11 */ /* 0x002fc8000f8008ff */
[----:B------:R-:W-:Y:S01]  /*2b2b0*/  LEA.HI.X R9, R2, UR7, R9, 0x1, P0 ;  /* 0x0000000702097c11 */ /* 0x000fe200080f0c09 */
[----:B------:R-:W-:Y:S08]  /*2b2c0*/  BRA.DIV UR4, `(.L_x_12217) ;  /* 0x0000006204007947 */ /* 0x000ff0000b800000 */
[----:B------:R-:W1:Y:S01]  /*2b2d0*/  SHFL.IDX PT, R14, R8, RZ, 0x181f ;  /* 0x00181fff080e7589 */ /* 0x000e6200000e0000 */
[----:B------:R-:W-:-:S03]  /*2b2e0*/  IMAD R7, R7, 0x2, R22 ;  /* 0x0000000207077824 */ /* 0x000fc600078e0216 */
[----:B------:R-:W4:Y:S04]  /*2b2f0*/  SHFL.IDX PT, R3, R9, RZ, 0x181f ;  /* 0x00181fff09037589 */ /* 0x000f2800000e0000 */
[----:B------:R-:W-:Y:S04]  /*2b300*/  SHFL.IDX PT, R5, R9, 0x1, 0x181f ;  /* 0x00381f0009057f89 */ /* 0x000fe800000e0000 */
[----:B------:R-:W-:Y:S01]  /*2b310*/  SHFL.IDX PT, R17, R9, 0x2, 0x181f ;  /* 0x00581f0009117f89 */ /* 0x000fe200000e0000 */
[----:B-1----:R-:W-:-:S03]  /*2b320*/  IADD3 R2, P0, R14, R0, RZ ;  /* 0x000000000e027210 */ /* 0x002fc60007f1e0ff */
[----:B------:R-:W1:Y:S02]  /*2b330*/  SHFL.IDX PT, R14, R8, 0x1, 0x181f ;  /* 0x00381f00080e7f89 */ /* 0x000e6400000e0000 */
[----:B----4-:R-:W-:-:S05]  /*2b340*/  IMAD.X R3, RZ, RZ, R3, P0 ;  /* 0x000000ffff037224 */ /* 0x010fca00000e0603 */
[----:B------:R-:W-:Y:S04]  /*2b350*/  LDGSTS.E.BYPASS.LTC128B.128 [R7+0x400], desc[UR42][R2.64], !P5 ;  /* 0x0040000002077fae */ /* 0x000fe8000e901d6a */
[----:B------:R-:W-:Y:S04]  /*2b360*/  LDGSTS.E.BYPASS.LTC128B.128 [R7+0x3400], desc[UR42][R2.64+0x80], !P4 ;  /* 0x0340008002077fae */ /* 0x000fe8000e101d6a */
[----:B------:R-:W-:Y:S04]  /*2b370*/  LDGSTS.E.BYPASS.LTC128B.128 [R7+0x6400], desc[UR42][R2.64+0x100], !P3 ;  /* 0x0640010002077fae */ /* 0x000fe8000d901d6a */
[----:B------:R4:W-:Y:S01]  /*2b380*/  LDGSTS.E.BYPASS.LTC128B.128 [R7+0x9400], desc[UR42][R2.64+0x180], !P1 ;  /* 0x0940018002077fae */ /* 0x0009e2000c901d6a */
[----:B-1----:R-:W-:-:S03]  /*2b390*/  IADD3 R4, P0, R14, R0, RZ ;  /* 0x000000000e047210 */ /* 0x002fc60007f1e0ff */
[----:B------:R-:W4:Y:S02]  /*2b3a0*/  SHFL.IDX PT, R14, R8, 0x2, 0x181f ;  /* 0x00581f00080e7f89 */ /* 0x000f2400000e0000 */
[----:B------:R-:W-:-:S05]  /*2b3b0*/  IMAD.X R5, RZ, RZ, R5, P0 ;  /* 0x000000ffff057224 */ /* 0x000fca00000e0605 */
[----:B------:R-:W-:Y:S04]  /*2b3c0*/  LDGSTS.E.BYPASS.LTC128B.128 [R7+0xc00], desc[UR42][R4.64], !P5 ;  /* 0x00c0000004077fae */ /* 0x000fe8000e901d6a */
[----:B------:R-:W-:Y:S04]  /*2b3d0*/  LDGSTS.E.BYPASS.LTC128B.128 [R7+0x3c00], desc[UR42][R4.64+0x80], !P4 ;  /* 0x03c0008004077fae */ /* 0x000fe8000e101d6a */
[----:B------:R-:W-:Y:S04]  /*2b3e0*/  LDGSTS.E.BYPASS.LTC128B.128 [R7+0x6c00], desc[UR42][R4.64+0x100], !P3 ;  /* 0x06c0010004077fae */ /* 0x000fe8000d901d6a */
[----:B------:R1:W-:Y:S01]  /*2b3f0*/  LDGSTS.E.BYPASS.LTC128B.128 [R7+0x9c00], desc[UR42][R4.64+0x180], !P1 ;  /* 0x09c0018004077fae */ /* 0x0003e2000c901d6a */
[----:B----4-:R-:W-:-:S03]  /*2b400*/  IADD3 R2, P0, R14, R0, RZ ;  /* 0x000000000e027210 */ /* 0x010fc60007f1e0ff */
[----:B------:R-:W4:Y:S02]  /*2b410*/  SHFL.IDX PT, R14, R8, 0x3, 0x181f ;  /* 0x00781f00080e7f89 */ /* 0x000f2400000e0000 */
[----:B------:R-:W-:Y:S02]  /*2b420*/  IMAD.X R3, RZ, RZ, R17, P0 ;  /* 0x000000ffff037224 */ /* 0x000fe400000e0611 */
[----:B------:R-:W-:Y:S04]  /*2b430*/  SHFL.IDX PT, R17, R9, 0x4, 0x181f ;  /* 0x00981f0009117f89 */ /* 0x000fe800000e0000 */
[----:B-1----:R-:W1:Y:S04]  /*2b440*/  SHFL.IDX PT, R5, R9, 0x3, 0x181f ;  /* 0x00781f0009057f89 */ /* 0x002e6800000e0000 */
[----:B------:R-:W-:Y:S04]  /*2b450*/  LDGSTS.E.BYPASS.LTC128B.128 [R7+0x1400], desc[UR42][R2.64], !P5 ;  /* 0x0140000002077fae */ /* 0x000fe8000e901d6a */
[----:B------:R-:W-:Y:S04]  /*2b460*/  LDGSTS.E.BYPASS.LTC128B.128 [R7+0x4400], desc[UR42][R2.64+0x80], !P4 ;  /* 0x0440008002077fae */ /* 0x000fe8000e101d6a */
[----:B------:R-:W-:Y:S01]  /*2b470*/  LDGSTS.E.BYPASS.LTC128B.128 [R7+0x7400], desc[UR42][R2.64+0x100], !P3 ;  /* 0x0740010002077fae */ /* 0x000fe2000d901d6a */
[----:B----4-:R-:W-:-:S03]  /*2b480*/  IADD3 R4, P0, R14, R0, RZ ;  /* 0x000000000e047210 */ /* 0x010fc60007f1e0ff */
[----:B------:R4:W-:Y:S04]  /*2b490*/  LDGSTS.E.BYPASS.LTC128B.128 [R7+0xa400], desc[UR42][R2.64+0x180], !P1 ;  /* 0x0a40018002077fae */ /* 0x0009e8000c901d6a */
[----:B------:R-:W4:Y:S01]  /*2b4a0*/  SHFL.IDX PT, R14, R8, 0x4, 0x181f ;  /* 0x00981f00080e7f89 */ /* 0x000f2200000e0000 */
[----:B-1----:R-:W-:-:S03]  /*2b4b0*/  IMAD.X R5, RZ, RZ, R5, P0 ;  /* 0x000000ffff057224 */ /* 0x002fc600000e0605 */
[----:B------:R-:W1:Y:S04]  /*2b4c0*/  SHFL.IDX PT, R9, R9, 0x5, 0x181f ;  /* 0x00b81f0009097f89 */ /* 0x000e6800000e0000 */
[----:B------:R0:W-:Y:S04]  /*2b4d0*/  LDGSTS.E.BYPASS.LTC128B.128 [R7+0x1c00], desc[UR42][R4.64], !P5 ;  /* 0x01c0000004077fae */ /* 0x0001e8000e901d6a */
[----:B------:R0:W-:Y:S04]  /*2b4e0*/  LDGSTS.E.BYPASS.LTC128B.128 [R7+0x4c00], desc[UR42][R4.64+0x80], !P4 ;  /* 0x04c0008004077fae */ /* 0x0001e8000e101d6a */
[----:B------:R0:W-:Y:S04]  /*2b4f0*/  LDGSTS.E.BYPASS.LTC128B.128 [R7+0x7c00], desc[UR42][R4.64+0x100], !P3 ;  /* 0x07c0010004077fae */ /* 0x0001e8000d901d6a */
[----:B------:R0:W-:Y:S01]  /*2b500*/  LDGSTS.E.BYPASS.LTC128B.128 [R7+0xac00], desc[UR42][R4.64+0x180], !P1 ;  /* 0x0ac0018004077fae */ /* 0x0001e2000c901d6a */
[----:B----4-:R-:W-:-:S03]  /*2b510*/  IADD3 R2, P0, R14, R0, RZ ;  /* 0x000000000e027210 */ /* 0x010fc60007f1e0ff */
[----:B------:R0:W4:Y:S02]  /*2b520*/  SHFL.IDX PT, R14, R8, 0x5, 0x181f ;  /* 0x00b81f00080e7f89 */ /* 0x00012400000e0000 */
[----:B------:R-:W-:-:S05]  /*2b530*/  IMAD.X R3, RZ, RZ, R17, P0 ;  /* 0x000000ffff037224 */ /* 0x000fca00000e0611 */
[----:B------:R0:W-:Y:S04]  /*2b540*/  LDGSTS.E.BYPASS.LTC128B.128 [R7+0x2400], desc[UR42][R2.64], !P5 ;  /* 0x0240000002077fae */ /* 0x0001e8000e901d6a */
[----:B------:R0:W-:Y:S04]  /*2b550*/  LDGSTS.E.BYPASS.LTC128B.128 [R7+0x5400], desc[UR42][R2.64+0x80], !P4 ;  /* 0x0540008002077fae */ /* 0x0001e8000e101d6a */
[----:B------:R0:W-:Y:S04]  /*2b560*/  LDGSTS.E.BYPASS.LTC128B.128 [R7+0x8400], desc[UR42][R2.64+0x100], !P3 ;  /* 0x0840010002077fae */ /* 0x0001e8000d901d6a */
[----:B-1----:R0:W-:Y:S02]  /*2b570*/  LDGSTS.E.BYPASS.LTC128B.128 [R7+0xb400], desc[UR42][R2.64+0x180], !P1 ;  /* 0x0b40018002077fae */ /* 0x0021e4000c901d6a */
.L_x_12430:
        /* <DEDUP_REMOVED lines=11> */
.L_x_12218:
        /* <DEDUP_REMOVED lines=11> */
.L_x_12219:
[----:B------:R0:W-:Y:S01]  /*2b6e0*/  SYNCS.ARRIVE.TRANS64.A1T0 RZ, [R6+URZ+0x22850], RZ ;  /* 0x022850ff06ff79a7 */ /* 0x0001e2000810003f */
[----:B------:R-:W-:Y:S05]  /*2b6f0*/  @P2 BRA `(.L_x_12220) ;  /* 0xfffffff000a02947 */ /* 0x000fea000383ffff */
.L_x_12207:
[----:B------:R-:W-:Y:S05]  /*2b700*/  BSYNC B0 ;  /* 0x0000000000007941 */ /* 0x000fea0003800000 */
.L_x_12206:
[----:B------:R-:W1:Y:S01]  /*2b710*/  S2R R2, SR_TID.X ;  /* 0x0000000000027919 */ /* 0x000e620000002100 */
[----:B------:R-:W-:Y:S01]  /*2b720*/  VIADD R25, R25, 0x1 ;  /* 0x0000000119197836 */ /* 0x000fe20000000000 */
[----:B------:R-:W-:Y:S04]  /*2b730*/  BSSY B0, `(.L_x_12221) ;  /* 0x0000012000007945 */ /* 0x000fe80003800000 */
[----:B------:R-:W-:-:S04]  /*2b740*/  ISETP.NE.AND P0, PT, R25, 0x2, PT ;  /* 0x000000021900780c */ /* 0x000fc80003f05270 */
[----:B------:R-:W-:Y:S02]  /*2b750*/  SEL R5, RZ, 0x1, P0 ;  /* 0x00000001ff057807 */ /* 0x000fe40000000000 */
        /* <DEDUP_REMOVED lines=10> */
[----:B------:R-:W1:Y:S02]  /*2b800*/  S2R R4, SR_LTMASK ;  /* 0x0000000000047919 */ /* 0x000e640000003900 */
[----:B-1----:R-:W-:-:S04]  /*2b810*/  LOP3.LUT R4, R4, UR4, RZ, 0xc0, !PT ;  /* 0x0000000404047c12 */ /* 0x002fc8000f8ec0ff */
[----:B------:R-:W1:Y:S01]  /*2b820*/  POPC R9, R4 ;  /* 0x0000000400097309 */ /* 0x000e620000000000 */
[----:B----4-:R-:W1:Y:S02]  /*2b830*/  SHFL.IDX PT, R0, R3, R0, 0x1f ;  /* 0x00001f0003007589 */ /* 0x010e6400000e0000 */
[----:B-1----:R-:W-:-:S07]  /*2b840*/  IADD3 R16, R0, UR37, R9 ;  /* 0x0000002500107c10 */ /* 0x002fce000fffe009 */
.L_x_12222:
[----:B------:R-:W-:Y:S05]  /*2b850*/  BSYNC B0 ;  /* 0x0000000000007941 */ /* 0x000fea0003800000 */
.L_x_12221:
[----:B------:R-:W-:Y:S02]  /*2b860*/  LOP3.LUT R26, R26, R5, RZ, 0x3c, !PT ;  /* 0x000000051a1a7212 */ /* 0x000fe400078e3cff */
[----:B------:R-:W-:-:S07]  /*2b870*/  SEL R25, R25, RZ, P0 ;  /* 0x000000ff19197207 */ /* 0x000fce0000000000 */
.L_x_12181:
[----:B------:R-:W-:Y:S05]  /*2b880*/  BSYNC B7 ;  /* 0x0000000000077941 */ /* 0x000fea0003800000 */
.L_x_12179:
        /* <DEDUP_REMOVED lines=8> */
[----:B------:R1:W4:Y:S01]  /*2b910*/  LDS.128 R16, [R22+0x228d0] ;  /* 0x0228d00016107984 */ /* 0x0003220000000c00 */
[----:B------:R-:W-:Y:S06]  /*2b920*/  BAR.ARV 0x4, 0x180 ;  /* 0x0106000000007b1d */ /* 0x000fec0000002000 */
[----:B------:R-:W-:Y:S05]  /*2b930*/  BRA `(.L_x_12224) ;  /* 0x0000000c00d47947 */ /* 0x000fea0003800000 */
.L_x_12223:
        /* <DEDUP_REMOVED lines=8> */
[----:B------:R-:W1:Y:S08]  /*2b9c0*/  @!P1 LDC.64 R2, c[0x0][0xc80] ;  /* 0x00032000ff029b82 */ /* 0x000e700000000a00 */
[----:B------:R-:W4:Y:S01]  /*2b9d0*/  @!P1 LDC.64 R4, c[0x0][0xc78] ;  /* 0x00031e00ff049b82 */ /* 0x000f220000000a00 */
[----:B-1----:R-:W-:-:S05]  /*2b9e0*/  @!P1 IMAD.WIDE R2, R7, 0x4, R2 ;  /* 0x0000000407029825 */ /* 0x002fca00078e0202 */
[----:B0-23--:R4:W2:Y:S02]  /*2b9f0*/  @!P1 LDG.E R6, desc[UR42][R2.64] ;  /* 0x0000002a02069981 */ /* 0x00d8a4000c1e1900 */
[----:B----4-:R-:W-:-:S05]  /*2ba00*/  @!P1 IMAD.WIDE R2, R7, 0x4, R4 ;  /* 0x0000000407029825 */ /* 0x010fca00078e0204 */
        /* <DEDUP_REMOVED lines=30> */
.L_x_12440:
[----:B------:R-:W-:Y:S02]  /*2bbf0*/  ULDC UR4, c[0x0][0xc38] ;  /* 0x00030e0000047ab9 */ /* 0x000fe40000000800 */
[----:B------:R-:W-:-:S04]  /*2bc00*/  IMAD.U32 R5, RZ, RZ, UR4 ;  /* 0x00000004ff057e24 */ /* 0x000fc8000f8e00ff */
[----:B-1----:R-:W-:-:S04]  /*2bc10*/  IMAD R14, R14, R5, RZ ;  /* 0x000000050e0e7224 */ /* 0x002fc800078e02ff */
[----:B------:R-:W-:-:S05]  /*2bc20*/  IMAD.IADD R7, R7, 0x1, R14 ;  /* 0x0000000107077824 */ /* 0x000fca00078e020e */
[----:B------:R-:W-:-:S13]  /*2bc30*/  ISETP.GT.AND P6, PT, R7, R0, PT ;  /* 0x000000000700720c */ /* 0x000fda0003fc4270 */
[----:B------:R-:W-:Y:S05]  /*2bc40*/  @P6 BRA `(.L_x_12226) ;  /* 0x0000000000a46947 */ /* 0x000fea0003800000 */
.L_x_12229:
        /* <DEDUP_REMOVED lines=35> */
.L_x_12448:
[----:B------:R-:W-:Y:S02]  /*2be80*/  ULDC UR4, c[0x0][0xc38] ;  /* 0x00030e0000047ab9 */ /* 0x000fe40000000800 */
[----:B------:R-:W-:-:S04]  /*2be90*/  IMAD.U32 R5, RZ, RZ, UR4 ;  /* 0x00000004ff057e24 */ /* 0x000fc8000f8e00ff */
[----:B-1----:R-:W-:-:S04]  /*2bea0*/  IMAD R14, R14, R5, RZ ;  /* 0x000000050e0e7224 */ /* 0x002fc800078e02ff */
[----:B------:R-:W-:-:S05]  /*2beb0*/  IMAD.IADD R7, R14, 0x1, R7 ;  /* 0x000000010e077824 */ /* 0x000fca00078e0207 */
[----:B------:R-:W-:-:S13]  /*2bec0*/  ISETP.GT.AND P6, PT, R7, R0, PT ;  /* 0x000000000700720c */ /* 0x000fda0003fc4270 */
[----:B------:R-:W-:Y:S05]  /*2bed0*/  @!P6 BRA `(.L_x_12229) ;  /* 0xfffffffc005ce947 */ /* 0x000fea000383ffff */
.L_x_12226:
        /* <DEDUP_REMOVED lines=10> */
.L_x_12453:
[----:B------:R-:W-:-:S13]  /*2bf80*/  ISETP.NE.AND P0, PT, R3, RZ, PT ;  /* 0x000000ff0300720c */ /* 0x000fda0003f05270 */
[----:B------:R-:W-:Y:S05]  /*2bf90*/  @!P0 BRA `(.L_x_12231) ;  /* 0x0000000000108947 */ /* 0x000fea0003800000 */
[----:B------:R-:W-:Y:S01]  /*2bfa0*/  UMOV UR4, 0xffffffff ;  /* 0xffffffff00047882 */ /* 0x000fe20000000000 */
[----:B-1----:R-:W-:Y:S02]  /*2bfb0*/  VIADD R12, R12, 0xffffffff ;  /* 0xffffffff0c0c7836 */ /* 0x002fe40000000000 */
[----:B------:R-:W-:Y:S05]  /*2bfc0*/  BRA.DIV UR4, `(.L_x_12232) ;  /* 0x0000006204d87947 */ /* 0x000fea000b800000 */
[----:B------:R4:W1:Y:S02]  /*2bfd0*/  SHFL.IDX PT, R6, R2, R12, 0x1f ;  /* 0x00001f0c02067589 */ /* 0x00086400000e0000 */
.L_x_12231:
        /* <DEDUP_REMOVED lines=59> */
.L_x_12233:
        /* <DEDUP_REMOVED lines=60> */
.L_x_12234:
[----:B------:R-:W-:-:S05]  /*2c750*/  LOP3.LUT R2, RZ, R2, RZ, 0x33, !PT ;  /* 0x00000002ff027212 */ /* 0x000fca00078e33ff */
[----:B------:R-:W-:Y:S01]  /*2c760*/  IMAD.IADD R17, R17, 0x1, R2 ;  /* 0x0000000111117824 */ /* 0x000fe200078e0202 */
[----:B------:R-:W-:Y:S06]  /*2c770*/  BRA `(.L_x_12235) ;  /* 0x00000000001c7947 */ /* 0x000fec0003800000 */
.L_x_12227:
[----:B------:R-:W-:Y:S01]  /*2c780*/  UMOV UR4, URZ ;  /* 0x0000003f00047c82 */ /* 0x000fe20008000000 */
[----:B------:R-:W-:Y:S01]  /*2c790*/  UMOV UR5, URZ ;  /* 0x0000003f00057c82 */ /* 0x000fe20008000000 */
[----:B------:R-:W-:Y:S01]  /*2c7a0*/  ULDC UR6, c[0x0][0xc3c] ;  /* 0x00030f0000067ab9 */ /* 0x000fe20000000800 */
[----:B------:R-:W-:Y:S02]  /*2c7b0*/  IMAD.MOV.U32 R16, RZ, RZ, R0 ;  /* 0x000000ffff107224 */ /* 0x000fe400078e0000 */
[----:B------:R-:W-:Y:S02]  /*2c7c0*/  IMAD.U32 R17, RZ, RZ, UR4 ;  /* 0x00000004ff117e24 */ /* 0x000fe4000f8e00ff */
[----:B------:R-:W-:Y:S02]  /*2c7d0*/  IMAD.U32 R18, RZ, RZ, UR5 ;  /* 0x00000005ff127e24 */ /* 0x000fe4000f8e00ff */
[----:B------:R-:W-:-:S07]  /*2c7e0*/  IMAD.U32 R19, RZ, RZ, UR6 ;  /* 0x00000006ff137e24 */ /* 0x000fce000f8e00ff */
.L_x_12235:
        /* <DEDUP_REMOVED lines=10> */
.L_x_12224:
[----:B------:R-:W-:Y:S02]  /*2c890*/  ULDC UR4, c[0x0][0xc3c] ;  /* 0x00030f0000047ab9 */ /* 0x000fe40000000800 */
[----:B----4-:R-:W-:-:S13]  /*2c8a0*/  ISETP.GE.AND P0, PT, R19, UR4, PT ;  /* 0x0000000413007c0c */ /* 0x010fda000bf06270 */
[----:B------:R-:W-:Y:S05]  /*2c8b0*/  @!P0 BRA `(.L_x_12236) ;  /* 0xffffff9400688947 */ /* 0x000fea000383ffff */
[----:B------:R-:W-:Y:S05]  /*2c8c0*/  BSYNC B8 ;  /* 0x0000000000087941 */ /* 0x000fea0003800000 */
.L_x_12117:
[----:B0-----:R-:W4:Y:S01]  /*2c8d0*/  LDL.LU R0, [R1+0x420] ;  /* 0x0004200001007983 */ /* 0x001f220000300800 */
[----:B------:R-:W-:Y:S01]  /*2c8e0*/  BSSY B0, `(.L_x_12237) ;  /* 0x000000b000007945 */ /* 0x000fe20003800000 */
[----:B------:R-:W0:Y:S01]  /*2c8f0*/  S2R R5, SR_CgaCtaId ;  /* 0x0000000000057919 */ /* 0x000e220000008800 */
[----:B----4-:R-:W-:-:S05]  /*2c900*/  VIADD R0, R0, 0x1 ;  /* 0x0000000100007836 */ /* 0x010fca0000000000 */
        /* <DEDUP_REMOVED lines=8> */
.L_x_12456:
[----:B------:R-:W-:Y:S05]  /*2c990*/  BSYNC B0 ;  /* 0x0000000000007941 */ /* 0x000fea0003800000 */
.L_x_12237:
[----:B------:R-:W-:-:S03]  /*2c9a0*/  UMOV UR4, 0xffffffff ;  /* 0xffffffff00047882 */ /* 0x000fc60000000000 */
[----:B------:R-:W-:Y:S05]  /*2c9b0*/  BRA.DIV UR4, `(.L_x_12239) ;  /* 0x0000005a04987947 */ /* 0x000fea000b800000 */
[----:B0-----:R-:W0:Y:S02]  /*2c9c0*/  S2R R0, SR_TID.X ;  /* 0x0000000000007919 */ /* 0x001e240000002100 */
[----:B0-----:R-:W-:-:S04]  /*2c9d0*/  SHF.R.U32.HI R0, RZ, 0x5, R0 ;  /* 0x00000005ff007819 */ /* 0x001fc80000011600 */
[----:B------:R-:W-:-:S05]  /*2c9e0*/  LOP3.LUT R0, R0, 0x3, RZ, 0xc0, !PT ;  /* 0x0000000300007812 */ /* 0x000fca00078ec0ff */
[----:B------:R0:W4:Y:S02]  /*2c9f0*/  SHFL.IDX PT, R14, R0, RZ, 0x1f ;  /* 0x00001fff000e7589 */ /* 0x00012400000e0000 */
.L_x_12459:
[----:B----4-:R-:W-:-:S13]  /*2ca00*/  ISETP.NE.AND P0, PT, R14, RZ, PT ;  /* 0x000000ff0e00720c */ /* 0x010fda0003f05270 */
[----:B------:R-:W-:Y:S05]  /*2ca10*/  @P0 BRA `(.L_x_11862) ;  /* 0x0000000000880947 */ /* 0x000fea0003800000 */
[----:B------:R-:W-:-:S03]  /*2ca20*/  UMOV UR4, 0xffffffff ;  /* 0xffffffff00047882 */ /* 0x000fc60000000000 */
[----:B------:R-:W-:Y:S05]  /*2ca30*/  BRA.DIV UR4, `(.L_x_12240) ;  /* 0x0000005a04ac7947 */ /* 0x000fea000b800000 */
[----:B------:R-:W-:-:S13]  /*2ca40*/  ELECT P6, URZ, PT ;  /* 0x00000000003f782f */ /* 0x000fda00038c0000 */
.L_x_12462:
[----:B------:R-:W-:Y:S05]  /*2ca50*/  @!P6 BRA `(.L_x_11862) ;  /* 0x000000000078e947 */ /* 0x000fea0003800000 */
[----:B------:R-:W-:-:S06]  /*2ca60*/  ULOP3.LUT UR4, UR36, 0x2, URZ, 0xfc, !UPT ;  /* 0x0000000224047892 */ /* 0x000fcc000f8efc3f */
[----:B0-----:R-:W-:-:S05]  /*2ca70*/  IMAD.U32 R0, RZ, RZ, UR4 ;  /* 0x00000004ff007e24 */ /* 0x001fca000f8e00ff */
[----:B------:R-:W-:-:S13]  /*2ca80*/  ISETP.NE.AND P0, PT, R0, 0x3, PT ;  /* 0x000000030000780c */ /* 0x000fda0003f05270 */
[----:B------:R-:W-:Y:S05]  /*2ca90*/  @!P0 BRA `(.L_x_12241) ;  /* 0x0000000000048947 */ /* 0x000fea0003800000 */
[----:B------:R-:W-:Y:S01]  /*2caa0*/  BPT.TRAP 0x1 ;  /* 0x000000040000795c */ /* 0x000fe20000300000 */
.L_x_12241:
[C---:B------:R-:W-:Y:S01]  /*2cab0*/  LEA R5, R25.reuse, R4, 0x3 ;  /* 0x0000000419057211 */ /* 0x040fe200078e18ff */
[----:B------:R-:W-:Y:S01]  /*2cac0*/  VIADD R25, R25, 0x1 ;  /* 0x0000000119197836 */ /* 0x000fe20000000000 */
[----:B------:R-:W-:-:S04]  /*2cad0*/  SHF.L.U32 R0, R26, 0x1f, RZ ;  /* 0x0000001f1a007819 */ /* 0x000fc800000006ff */
[----:B------:R-:W0:Y:S01]  /*2cae0*/  SYNCS.PHASECHK.TRANS64.TRYWAIT P1, [R5+URZ+0x22840], R0 ;  /* 0x02284000050075a7 */ /* 0x000e22000802017f */
[----:B------:R-:W-:-:S04]  /*2caf0*/  ISETP.NE.AND P2, PT, R25, 0x2, PT ;  /* 0x000000021900780c */ /* 0x000fc80003f45270 */
[----:B------:R-:W-:Y:S01]  /*2cb00*/  SEL R3, RZ, 0x1, P2 ;  /* 0x00000001ff037807 */ /* 0x000fe20001000000 */
[----:B0-----:R-:W-:Y:S08]  /*2cb10*/  @!P1 BRA `(.L_x_12242) ;  /* 0x0000005800949947 */ /* 0x001ff00003800000 */
.L_x_12463:
[----:B------:R-:W-:Y:S02]  /*2cb20*/  SEL R25, R25, RZ, P2 ;  /* 0x000000ff19197207 */ /* 0x000fe40001000000 */
[----:B------:R-:W-:Y:S01]  /*2cb30*/  LOP3.LUT R2, R26, R3, RZ, 0x3c, !PT ;  /* 0x000000031a027212 */ /* 0x000fe200078e3cff */
[----:B------:R-:W-:Y:S06]  /*2cb40*/  @!P0 BRA `(.L_x_12243) ;  /* 0x0000000000048947 */ /* 0x000fec0003800000 */
[----:B------:R-:W-:Y:S01]  /*2cb50*/  BPT.TRAP 0x1 ;  /* 0x000000040000795c */ /* 0x000fe20000300000 */
.L_x_12243:
[----:B------:R-:W-:Y:S01]  /*2cb60*/  IMAD R25, R25, 0x8, R4 ;  /* 0x0000000819197824 */ /* 0x000fe200078e0204 */
[----:B------:R-:W-:-:S04]  /*2cb70*/  SHF.L.U32 R2, R2, 0x1f, RZ ;  /* 0x0000001f02027819 */ /* 0x000fc800000006ff */
[----:B------:R-:W4:Y:S02]  /*2cb80*/  SYNCS.PHASECHK.TRANS64.TRYWAIT P1, [R25+URZ+0x22840], R2 ;  /* 0x02284002190075a7 */ /* 0x000f24000802017f */
[----:B----4-:R-:W-:Y:S05]  /*2cb90*/  @!P1 BRA `(.L_x_12244) ;  /* 0x0000005800889947 */ /* 0x010fea0003800000 */
.L_x_12464:
[----:B------:R-:W-:Y:S05]  /*2cba0*/  @!P0 BRA `(.L_x_12245) ;  /* 0x0000000000048947 */ /* 0x000fea0003800000 */
[----:B------:R-:W-:Y:S01]  /*2cbb0*/  BPT.TRAP 0x1 ;  /* 0x000000040000795c */ /* 0x000fe20000300000 */
.L_x_12245:
[----:B------:R-:W5:Y:S02]  /*2cbc0*/  SYNCS.PHASECHK.TRANS64.TRYWAIT P1, [R5+URZ+0x22860], R0 ;  /* 0x02286000050075a7 */ /* 0x000f64000802017f */
[----:B-----5:R-:W-:Y:S05]  /*2cbd0*/  @!P1 BRA `(.L_x_12246) ;  /* 0x00000058008c9947 */ /* 0x020fea0003800000 */
.L_x_12465:
[----:B------:R-:W-:Y:S05]  /*2cbe0*/  @!P0 BRA `(.L_x_12247) ;  /* 0x0000000000048947 */ /* 0x000fea0003800000 */
[----:B------:R-:W-:Y:S01]  /*2cbf0*/  BPT.TRAP 0x1 ;  /* 0x000000040000795c */ /* 0x000fe20000300000 */
.L_x_12247:
[----:B------:R0:W0:Y:S02]  /*2cc00*/  SYNCS.PHASECHK.TRANS64.TRYWAIT P0, [R25+URZ+0x22860], R2 ;  /* 0x02286002190075a7 */ /* 0x000024000800017f */
[----:B0-----:R-:W-:Y:S05]  /*2cc10*/  @!P0 NANOSLEEP.SYNCS 0x989680 ;  /* 0x009896800000895d */ /* 0x001fea0003900000 */
[----:B------:R-:W0:Y:S02]  /*2cc20*/  @!P0 SYNCS.PHASECHK.TRANS64 P0, [R25+URZ+0x22860], R2 ;  /* 0x02286002190085a7 */ /* 0x000e24000800007f */
[----:B0-----:R-:W-:Y:S05]  /*2cc30*/  @!P0 BRA `(.L_x_12247) ;  /* 0xfffffffc00f08947 */ /* 0x001fea000383ffff */
.L_x_11862:
[----:B------:R-:W-:Y:S05]  /*2cc40*/  BSYNC B9 ;  /* 0x0000000000097941 */ /* 0x000fea0003800000 */
.L_x_11859:
[----:B------:R-:W-:Y:S05]  /*2cc50*/  EXIT ;  /* 0x000000000000794d */ /* 0x000fea0003800000 */
.L_x_11890:
[----:B0-----:R0:W1:Y:S02]  /*2cc60*/  SYNCS.PHASECHK.TRANS64.TRYWAIT P5, [R67+URZ+0x22890], R80 ;  /* 0x02289050430075a7 */ /* 0x00106400080a017f */
[----:B-1----:R-:W-:Y:S05]  /*2cc70*/  @!P5 NANOSLEEP.SYNCS 0x989680 ;  /* 0x009896800000d95d */ /* 0x002fea0003900000 */
[----:B------:R-:W1:Y:S02]  /*2cc80*/  @!P5 SYNCS.PHASECHK.TRANS64 P5, [R67+URZ+0x22890], R80 ;  /* 0x022890504300d5a7 */ /* 0x000e6400080a007f */
[----:B-1----:R-:W-:Y:S05]  /*2cc90*/  @!P5 BRA `(.L_x_11890) ;  /* 0xfffffffc00f0d947 */ /* 0x002fea000383ffff */
[----:B------:R-:W-:Y:S05]  /*2cca0*/  BRA `(.L_x_12248) ;  /* 0xfffffd6400c07947 */ /* 0x000fea000383ffff */
.L_x_11891:
        /* <DEDUP_REMOVED lines=8> */
.L_x_12250:
[----:B------:R-:W-:Y:S05]  /*2cd30*/  BSYNC B1 ;  /* 0x0000000000017941 */ /* 0x000fea0003800000 */
.L_x_12249:
        /* <DEDUP_REMOVED lines=8> */
.L_x_12251:
[----:B------:R-:W-:Y:S05]  /*2cdc0*/  BRA `(.L_x_12252) ;  /* 0xfffffd64008c7947 */ /* 0x000fea000383ffff */
.L_x_11900:
[----:B------:R-:W-:Y:S01]  /*2cdd0*/  BSSY B1, `(.L_x_12253) ;  /* 0x0000008000017945 */ /* 0x000fe20003800000 */
[----:B------:R-:W-:Y:S02]  /*2cde0*/  IMAD.MOV.U32 R13, RZ, RZ, R78 ;  /* 0x000000ffff0d7224 */ /* 0x000fe400078e004e */
[----:B------:R-:W-:Y:S02]  /*2cdf0*/  IMAD.MOV.U32 R12, RZ, RZ, 0x1 ;  /* 0x00000001ff0c7424 */ /* 0x000fe400078e00ff */
[----:B0---4-:R-:W-:Y:S02]  /*2ce00*/  IMAD.MOV.U32 R11, RZ, RZ, 0x1c1f ;  /* 0x00001c1fff0b7424 */ /* 0x011fe400078e00ff */
[----:B------:R-:W-:-:S07]  /*2ce10*/  IMAD.MOV.U32 R15, RZ, RZ, -0x1 ;  /* 0xffffffffff0f7424 */ /* 0x000fce00078e00ff */
[----:B-123--:R-:W-:Y:S05]  /*2ce20*/  WARPSYNC.COLLECTIVE R15, `(.L_x_12254) ;  /* 0x000000000f087348 */ /* 0x00efea0003c00000 */
[----:B---3--:R0:W3:Y:S02]  /*2ce30*/  SHFL.IDX P6, R14, R13, R12, R11 ;  /* 0x0000000c0d0e7389 */ /* 0x0080e400000c000b */
[----:B0123--:R-:W-:Y:S01]  /*2ce40*/  ENDCOLLECTIVE ;  /* 0x000000000000791b */ /* 0x00ffe20003800000 */
.L_x_12254:
[----:B------:R-:W-:Y:S05]  /*2ce50*/  BSYNC B1 ;  /* 0x0000000000017941 */ /* 0x000fea0003800000 */
.L_x_12253:
        /* <DEDUP_REMOVED lines=8> */
.L_x_12255:
[----:B------:R-:W-:Y:S05]  /*2cee0*/  BRA `(.L_x_12256) ;  /* 0xfffffd6c00047947 */ /* 0x000fea000383ffff */
.L_x_11912:
[----:B0-----:R0:W1:Y:S02]  /*2cef0*/  SYNCS.PHASECHK.TRANS64.TRYWAIT P5, [R67+URZ+0x22890], R80 ;  /* 0x02289050430075a7 */ /* 0x00106400080a017f */
[----:B-1----:R-:W-:Y:S05]  /*2cf00*/  @!P5 NANOSLEEP.SYNCS 0x989680 ;  /* 0x009896800000d95d */ /* 0x002fea0003900000 */
[----:B------:R-:W1:Y:S02]  /*2cf10*/  @!P5 SYNCS.PHASECHK.TRANS64 P5, [R67+URZ+0x22890], R80 ;  /* 0x022890504300d5a7 */ /* 0x000e6400080a007f */
[----:B-1----:R-:W-:Y:S05]  /*2cf20*/  @!P5 BRA `(.L_x_11912) ;  /* 0xfffffffc00f0d947 */ /* 0x002fea000383ffff */
[----:B------:R-:W-:Y:S05]  /*2cf30*/  BRA `(.L_x_12257) ;  /* 0xfffffd7800287947 */ /* 0x000fea000383ffff */
.L_x_11913:
        /* <DEDUP_REMOVED lines=8> */
.L_x_12259:
[----:B------:R-:W-:Y:S05]  /*2cfc0*/  BSYNC B1 ;  /* 0x0000000000017941 */ /* 0x000fea0003800000 */
.L_x_12258:
        /* <DEDUP_REMOVED lines=8> */
.L_x_12260:
[----:B------:R-:W-:Y:S01]  /*2d050*/  IMAD.MOV.U32 R70, RZ, RZ, R14 ;  /* 0x000000ffff467224 */ /* 0x000fe200078e000e */
[----:B------:R-:W-:Y:S06]  /*2d060*/  BRA `(.L_x_12261) ;  /* 0xfffffd7400f07947 */ /* 0x000fec000383ffff */
.L_x_11918:
        /* <DEDUP_REMOVED lines=8> */
.L_x_12263:
[----:B------:R-:W-:Y:S05]  /*2d0f0*/  BSYNC B1 ;  /* 0x0000000000017941 */ /* 0x000fea0003800000 */
.L_x_12262:
        /* <DEDUP_REMOVED lines=8> */
.L_x_12264:
[----:B------:R-:W-:Y:S05]  /*2d180*/  BRA `(.L_x_12265) ;  /* 0xfffffd7c00787947 */ /* 0x000fea000383ffff */
.L_x_11923:
[----:B0-----:R0:W1:Y:S02]  /*2d190*/  SYNCS.PHASECHK.TRANS64.TRYWAIT P0, [R67+URZ+0x22890], R80 ;  /* 0x02289050430075a7 */ /* 0x001064000800017f */
[----:B-1----:R-:W-:Y:S05]  /*2d1a0*/  @!P0 NANOSLEEP.SYNCS 0x989680 ;  /* 0x009896800000895d */ /* 0x002fea0003900000 */
[----:B------:R-:W1:Y:S02]  /*2d1b0*/  @!P0 SYNCS.PHASECHK.TRANS64 P0, [R67+URZ+0x22890], R80 ;  /* 0x02289050430085a7 */ /* 0x000e64000800007f */
[----:B-1----:R-:W-:Y:S05]  /*2d1c0*/  @!P0 BRA `(.L_x_11923) ;  /* 0xfffffffc00f08947 */ /* 0x002fea000383ffff */
[----:B------:R-:W-:Y:S05]  /*2d1d0*/  BRA `(.L_x_12266) ;  /* 0xfffffd8400687947 */ /* 0x000fea000383ffff */
.L_x_11924:
        /* <DEDUP_REMOVED lines=8> */
.L_x_12268:
[----:B------:R-:W-:Y:S05]  /*2d260*/  BSYNC B1 ;  /* 0x0000000000017941 */ /* 0x000fea0003800000 */
.L_x_12267:
        /* <DEDUP_REMOVED lines=8> */
.L_x_12269:
[----:B------:R-:W-:Y:S05]  /*2d2f0*/  BRA `(.L_x_12270) ;  /* 0xfffffd8400887947 */ /* 0x000fea000383ffff */
.L_x_11927:
[----:B------:R-:W-:Y:S01]  /*2d300*/  BSSY B1, `(.L_x_12271) ;  /* 0x0000008000017945 */ /* 0x000fe20003800000 */
[----:B------:R-:W-:Y:S02]  /*2d310*/  IMAD.MOV.U32 R13, RZ, RZ, R32 ;  /* 0x000000ffff0d7224 */ /* 0x000fe400078e0020 */
[----:B------:R-:W-:Y:S02]  /*2d320*/  IMAD.MOV.U32 R12, RZ, RZ, 0x1 ;  /* 0x00000001ff0c7424 */ /* 0x000fe400078e00ff */
[----:B------:R-:W-:Y:S02]  /*2d330*/  IMAD.MOV.U32 R11, RZ, RZ, 0x1c1f ;  /* 0x00001c1fff0b7424 */ /* 0x000fe400078e00ff */
[----:B------:R-:W-:-:S07]  /*2d340*/  IMAD.MOV.U32 R15, RZ, RZ, -0x1 ;  /* 0xffffffffff0f7424 */ /* 0x000fce00078e00ff */
[----:B01234-:R-:W-:Y:S05]  /*2d350*/  WARPSYNC.COLLECTIVE R15, `(.L_x_12272) ;  /* 0x000000000f087348 */ /* 0x01ffea0003c00000 */
[----:B---3--:R3:W0:Y:S02]  /*2d360*/  SHFL.IDX P6, R14, R13, R12, R11 ;  /* 0x0000000c0d0e7389 */ /* 0x00862400000c000b */
[----:B01234-:R-:W-:Y:S01]  /*2d370*/  ENDCOLLECTIVE ;  /* 0x000000000000791b */ /* 0x01ffe20003800000 */
.L_x_12272:
[----:B------:R-:W-:Y:S05]  /*2d380*/  BSYNC B1 ;  /* 0x0000000000017941 */ /* 0x000fea0003800000 */
.L_x_12271:
        /* <DEDUP_REMOVED lines=8> */
.L_x_12273:
[----:B------:R-:W-:Y:S05]  /*2d410*/  BRA `(.L_x_12274) ;  /* 0xfffffd8400887947 */ /* 0x000fea000383ffff */
.L_x_11931:
[----:B-1----:R1:W2:Y:S02]  /*2d420*/  SYNCS.PHASECHK.TRANS64.TRYWAIT P3, [R67+URZ+0x228b0], R80 ;  /* 0x0228b050430075a7 */ /* 0x0022a4000806017f */
[----:B--2---:R-:W-:Y:S05]  /*2d430*/  @!P3 NANOSLEEP.SYNCS 0x989680 ;  /* 0x009896800000b95d */ /* 0x004fea0003900000 */
[----:B------:R-:W2:Y:S02]  /*2d440*/  @!P3 SYNCS.PHASECHK.TRANS64 P3, [R67+URZ+0x228b0], R80 ;  /* 0x0228b0504300b5a7 */ /* 0x000ea4000806007f */
[----:B--2---:R-:W-:Y:S05]  /*2d450*/  @!P3 BRA `(.L_x_11931) ;  /* 0xfffffffc00f0b947 */ /* 0x004fea000383ffff */
[----:B------:R-:W-:Y:S05]  /*2d460*/  BRA `(.L_x_12275) ;  /* 0xfffffd8800087947 */ /* 0x000fea000383ffff */
.L_x_11949:
[----:B------:R-:W0:Y:S01]  /*2d470*/  S2R R0, SR_TID.X ;  /* 0x0000000000007919 */ /* 0x000e220000002100 */
[----:B------:R-:W-:Y:S01]  /*2d480*/  BSSY B0, `(.L_x_12276) ;  /* 0x000000d000007945 */ /* 0x000fe20003800000 */
[----:B------:R-:W-:Y:S02]  /*2d490*/  IMAD.MOV.U32 R12, RZ, RZ, RZ ;  /* 0x000000ffff0c7224 */ /* 0x000fe400078e00ff */
[----:B------:R-:W-:Y:S02]  /*2d4a0*/  IMAD.MOV.U32 R11, RZ, RZ, 0x1f ;  /* 0x0000001fff0b7424 */ /* 0x000fe400078e00ff */
[----:B------:R-:W-:Y:S02]  /*2d4b0*/  IMAD.MOV.U32 R15, RZ, RZ, -0x1 ;  /* 0xffffffffff0f7424 */ /* 0x000fe400078e00ff */
[C---:B0-----:R-:W-:Y:S02]  /*2d4c0*/  VIADD R3, R0.reuse, 0xffffff80 ;  /* 0xffffff8000037836 */ /* 0x041fe40000000000 */
[----:B------:R-:W-:-:S05]  /*2d4d0*/  VIADD R0, R0, 0xffffff80 ;  /* 0xffffff8000007836 */ /* 0x000fca0000000000 */
[----:B------:R-:W-:-:S04]  /*2d4e0*/  SHF.R.S32.HI R0, RZ, 0x1f, R0 ;  /* 0x0000001fff007819 */ /* 0x000fc80000011400 */
[----:B------:R-:W-:-:S04]  /*2d4f0*/  LEA.HI R0, R0, R3, RZ, 0x7 ;  /* 0x0000000300007211 */ /* 0x000fc800078f38ff */
[----:B------:R-:W-:-:S05]  /*2d500*/  SHF.R.S32.HI R0, RZ, 0x7, R0 ;  /* 0x00000007ff007819 */ /* 0x000fca0000011400 */
[----:B------:R-:W-:-:S07]  /*2d510*/  IMAD.MOV.U32 R13, RZ, RZ, R0 ;  /* 0x000000ffff0d7224 */ /* 0x000fce00078e0000 */
[----:B--2-45:R-:W-:Y:S05]  /*2d520*/  WARPSYNC.COLLECTIVE R15, `(.L_x_12277) ;  /* 0x000000000f087348 */ /* 0x034fea0003c00000 */
[----:B------:R0:W1:Y:S02]  /*2d530*/  SHFL.IDX P6, R14, R13, R12, R11 ;  /* 0x0000000c0d0e7389 */ /* 0x00006400000c000b */
[----:B012-45:R-:W-:Y:S01]  /*2d540*/  ENDCOLLECTIVE ;  /* 0x000000000000791b */ /* 0x037fe20003800000 */
.L_x_12277:
[----:B------:R-:W-:Y:S05]  /*2d550*/  BSYNC B0 ;  /* 0x0000000000007941 */ /* 0x000fea0003800000 */
.L_x_12276:
[----:B------:R-:W-:Y:S05]  /*2d560*/  BRA `(.L_x_12278) ;  /* 0xfffffd9c00f87947 */ /* 0x000fea000383ffff */
.L_x_11961:
        /* <DEDUP_REMOVED lines=8> */
.L_x_12280:
[----:B------:R-:W-:Y:S05]  /*2d5f0*/  BSYNC B1 ;  /* 0x0000000000017941 */ /* 0x000fea0003800000 */
.L_x_12279:
        /* <DEDUP_REMOVED lines=8> */
.L_x_12281:
[----:B------:R-:W-:Y:S02]  /*2d680*/  IMAD.MOV.U32 R13, RZ, RZ, R57 ;  /* 0x000000ffff0d7224 */ /* 0x000fe400078e0039 */
[----:B------:R-:W-:-:S07]  /*2d690*/  IMAD.MOV.U32 R6, RZ, RZ, R14 ;  /* 0x000000ffff067224 */ /* 0x000fce00078e000e */
[----:B------:R-:W-:Y:S05]  /*2d6a0*/  WARPSYNC.COLLECTIVE R15, `(.L_x_12282) ;  /* 0x000000000f087348 */ /* 0x000fea0003c00000 */
[----:B------:R0:W1:Y:S02]  /*2d6b0*/  SHFL.IDX P6, R14, R13, R12, R11 ;  /* 0x0000000c0d0e7389 */ /* 0x00006400000c000b */
[----:B01----:R-:W-:Y:S01]  /*2d6c0*/  ENDCOLLECTIVE ;  /* 0x000000000000791b */ /* 0x003fe20003800000 */
.L_x_12282:
[----:B------:R-:W-:Y:S02]  /*2d6d0*/  IMAD.MOV.U32 R13, RZ, RZ, R56 ;  /* 0x000000ffff0d7224 */ /* 0x000fe400078e0038 */
[----:B------:R-:W-:-:S07]  /*2d6e0*/  IMAD.MOV.U32 R7, RZ, RZ, R14 ;  /* 0x000000ffff077224 */ /* 0x000fce00078e000e */
[----:B------:R-:W-:Y:S05]  /*2d6f0*/  WARPSYNC.COLLECTIVE R15, `(.L_x_12283) ;  /* 0x000000000f087348 */ /* 0x000fea0003c00000 */
[----:B------:R0:W1:Y:S02]  /*2d700*/  SHFL.IDX P6, R14, R13, R12, R11 ;  /* 0x0000000c0d0e7389 */ /* 0x00006400000c000b */
[----:B01----:R-:W-:Y:S01]  /*2d710*/  ENDCOLLECTIVE ;  /* 0x000000000000791b */ /* 0x003fe20003800000 */
.L_x_12283:
[----:B------:R-:W-:Y:S01]  /*2d720*/  IMAD.MOV.U32 R8, RZ, RZ, R14 ;  /* 0x000000ffff087224 */ /* 0x000fe200078e000e */
[----:B------:R-:W-:Y:S06]  /*2d730*/  BRA `(.L_x_12284) ;  /* 0xfffffda800647947 */ /* 0x000fec000383ffff */
.L_x_11964:
        /* <DEDUP_REMOVED lines=8> */
.L_x_12286:
[----:B------:R-:W-:Y:S05]  /*2d7c0*/  BSYNC B1 ;  /* 0x0000000000017941 */ /* 0x000fea0003800000 */
.L_x_12285:
        /* <DEDUP_REMOVED lines=8> */
.L_x_12287:
[----:B------:R-:W-:Y:S02]  /*2d850*/  IMAD.MOV.U32 R13, RZ, RZ, R57 ;  /* 0x000000ffff0d7224 */ /* 0x000fe400078e0039 */
[----:B------:R-:W-:-:S07]  /*2d860*/  IMAD.MOV.U32 R6, RZ, RZ, R14 ;  /* 0x000000ffff067224 */ /* 0x000fce00078e000e */
[----:B------:R-:W-:Y:S05]  /*2d870*/  WARPSYNC.COLLECTIVE R15, `(.L_x_12288) ;  /* 0x000000000f087348 */ /* 0x000fea0003c00000 */
[----:B------:R0:W1:Y:S02]  /*2d880*/  SHFL.IDX P6, R14, R13, R12, R11 ;  /* 0x0000000c0d0e7389 */ /* 0x00006400000c000b */
[----:B01----:R-:W-:Y:S01]  /*2d890*/  ENDCOLLECTIVE ;  /* 0x000000000000791b */ /* 0x003fe20003800000 */
.L_x_12288:
[----:B------:R-:W-:Y:S02]  /*2d8a0*/  IMAD.MOV.U32 R13, RZ, RZ, R56 ;  /* 0x000000ffff0d7224 */ /* 0x000fe400078e0038 */
[----:B------:R-:W-:-:S07]  /*2d8b0*/  IMAD.MOV.U32 R7, RZ, RZ, R14 ;  /* 0x000000ffff077224 */ /* 0x000fce00078e000e */
[----:B------:R-:W-:Y:S05]  /*2d8c0*/  WARPSYNC.COLLECTIVE R15, `(.L_x_12289) ;  /* 0x000000000f087348 */ /* 0x000fea0003c00000 */
[----:B------:R0:W1:Y:S02]  /*2d8d0*/  SHFL.IDX P6, R14, R13, R12, R11 ;  /* 0x0000000c0d0e7389 */ /* 0x00006400000c000b */
[----:B01----:R-:W-:Y:S01]  /*2d8e0*/  ENDCOLLECTIVE ;  /* 0x000000000000791b */ /* 0x003fe20003800000 */
.L_x_12289:
[----:B------:R-:W-:Y:S01]  /*2d8f0*/  IMAD.MOV.U32 R28, RZ, RZ, R14 ;  /* 0x000000ffff1c7224 */ /* 0x000fe200078e000e */
[----:B------:R-:W-:Y:S06]  /*2d900*/  BRA `(.L_x_12290) ;  /* 0xfffffda800cc7947 */ /* 0x000fec000383ffff */
.L_x_11968:
[----:B-1----:R1:W2:Y:S02]  /*2d910*/  SYNCS.PHASECHK.TRANS64.TRYWAIT P0, [R2+URZ+0x22800], R3 ;  /* 0x02280003020075a7 */ /* 0x0022a4000800017f */
[----:B--2---:R-:W-:Y:S05]  /*2d920*/  @!P0 NANOSLEEP.SYNCS 0x989680 ;  /* 0x009896800000895d */ /* 0x004fea0003900000 */
[----:B------:R-:W2:Y:S02]  /*2d930*/  @!P0 SYNCS.PHASECHK.TRANS64 P0, [R2+URZ+0x22800], R3 ;  /* 0x02280003020085a7 */ /* 0x000ea4000800007f */
[----:B--2---:R-:W-:Y:S05]  /*2d940*/  @!P0 BRA `(.L_x_11968) ;  /* 0xfffffffc00f08947 */ /* 0x004fea000383ffff */
[----:B------:R-:W-:Y:S05]  /*2d950*/  BRA `(.L_x_12291) ;  /* 0xfffffdac00587947 */ /* 0x000fea000383ffff */
.L_x_11976:
        /* <DEDUP_REMOVED lines=9> */
.L_x_12293:
[----:B------:R-:W-:Y:S05]  /*2d9f0*/  BSYNC B1 ;  /* 0x0000000000017941 */ /* 0x000fea0003800000 */
.L_x_12292:
        /* <DEDUP_REMOVED lines=10> */
.L_x_12294:
        /* <DEDUP_REMOVED lines=8> */
.L_x_12295:
[----:B------:R-:W-:-:S05]  /*2db20*/  @!P1 IADD3 R8, P2, R4, R7, RZ ;  /* 0x0000000704089210 */ /* 0x000fca0007f5e0ff */
[----:B------:R-:W-:Y:S02]  /*2db30*/  @!P1 IMAD.X R9, R3, 0x1, R6, P2 ;  /* 0x0000000103099824 */ /* 0x000fe400010e0606 */
[----:B------:R-:W-:Y:S02]  /*2db40*/  IMAD.MOV.U32 R13, RZ, RZ, R55 ;  /* 0x000000ffff0d7224 */ /* 0x000fe400078e0037 */
[----:B------:R-:W-:-:S07]  /*2db50*/  IMAD.MOV.U32 R5, RZ, RZ, R14 ;  /* 0x000000ffff057224 */ /* 0x000fce00078e000e */
[----:B------:R-:W-:Y:S05]  /*2db60*/  WARPSYNC.COLLECTIVE R15, `(.L_x_12296) ;  /* 0x000000000f087348 */ /* 0x000fea0003c00000 */
[----:B------:R0:W1:Y:S02]  /*2db70*/  SHFL.IDX P6, R14, R13, R12, R11 ;  /* 0x0000000c0d0e7389 */ /* 0x00006400000c000b */
[----:B01----:R-:W-:Y:S01]  /*2db80*/  ENDCOLLECTIVE ;  /* 0x000000000000791b */ /* 0x003fe20003800000 */
.L_x_12296:
[----:B------:R-:W2:Y:S01]  /*2db90*/  @!P1 LD.E.128 R8, desc[UR42][R8.64] ;  /* 0x0000002a08089980 */ /* 0x000ea2000c101d00 */
[----:B------:R-:W-:-:S05]  /*2dba0*/  @!P1 IADD3 R4, P2, R14, R7, RZ ;  /* 0x000000070e049210 */ /* 0x000fca0007f5e0ff */
[----:B------:R-:W-:-:S06]  /*2dbb0*/  @!P1 IMAD.X R5, R5, 0x1, R6, P2 ;  /* 0x0000000105059824 */ /* 0x000fcc00010e0606 */
[----:B------:R-:W5:Y:S01]  /*2dbc0*/  @!P1 LD.E.128 R4, desc[UR42][R4.64] ;  /* 0x0000002a04049980 */ /* 0x000f62000c101d00 */
[----:B------:R-:W-:Y:S01]  /*2dbd0*/  CS2R R20, SRZ ;  /* 0x0000000000147805 */ /* 0x000fe2000001ff00 */
[----:B------:R-:W-:Y:S01]  /*2dbe0*/  IMAD.MOV.U32 R13, RZ, RZ, R27 ;  /* 0x000000ffff0d7224 */ /* 0x000fe200078e001b */
[----:B------:R-:W-:Y:S01]  /*2dbf0*/  CS2R R58, SRZ ;  /* 0x00000000003a7805 */ /* 0x000fe2000001ff00 */
[----:B------:R-:W-:Y:S01]  /*2dc00*/  IMAD.MOV.U32 R12, RZ, RZ, 0x1 ;  /* 0x00000001ff0c7424 */ /* 0x000fe200078e00ff */
[----:B------:R-:W-:Y:S02]  /*2dc10*/  CS2R R46, SRZ ;  /* 0x00000000002e7805 */ /* 0x000fe4000001ff00 */
[----:B------:R-:W-:Y:S01]  /*2dc20*/  CS2R R56, SRZ ;  /* 0x0000000000387805 */ /* 0x000fe2000001ff00 */
[----:B--2---:R-:W-:Y:S02]  /*2dc30*/  @!P1 IMAD.MOV.U32 R21, RZ, RZ, R11 ;  /* 0x000000ffff159224 */ /* 0x004fe400078e000b */
[----:B------:R-:W-:-:S02]  /*2dc40*/  IMAD.MOV.U32 R11, RZ, RZ, 0x1c1f ;  /* 0x00001c1fff0b7424 */ /* 0x000fc400078e00ff */
[----:B------:R-:W-:Y:S02]  /*2dc50*/  @!P1 IMAD.MOV.U32 R20, RZ, RZ, R10 ;  /* 0x000000ffff149224 */ /* 0x000fe400078e000a */
[----:B------:R-:W-:-:S07]  /*2dc60*/  IMAD.MOV.U32 R10, RZ, RZ, R21 ;  /* 0x000000ffff0a7224 */ /* 0x000fce00078e0015 */
[----:B-----5:R-:W-:Y:S05]  /*2dc70*/  WARPSYNC.COLLECTIVE R15, `(.L_x_12297) ;  /* 0x000000000f087348 */ /* 0x020fea0003c00000 */
[----:B------:R0:W1:Y:S02]  /*2dc80*/  SHFL.IDX P6, R14, R13, R12, R11 ;  /* 0x0000000c0d0e7389 */ /* 0x00006400000c000b */
[----:B01---5:R-:W-:Y:S01]  /*2dc90*/  ENDCOLLECTIVE ;  /* 0x000000000000791b */ /* 0x023fe20003800000 */
.L_x_12297:
[----:B------:R-:W-:Y:S02]  /*2dca0*/  IMAD.MOV.U32 R3, RZ, RZ, R20 ;  /* 0x000000ffff037224 */ /* 0x000fe400078e0014 */
[----:B------:R-:W-:Y:S02]  /*2dcb0*/  @!P1 IMAD.MOV.U32 R46, RZ, RZ, R8 ;  /* 0x000000ffff2e9224 */ /* 0x000fe400078e0008 */
[----:B------:R-:W-:Y:S01]  /*2dcc0*/  @!P1 IMAD.MOV.U32 R47, RZ, RZ, R9 ;  /* 0x000000ffff2f9224 */ /* 0x000fe200078e0009 */
[----:B------:R-:W-:Y:S01]  /*2dcd0*/  PRMT R65, R3, 0x5410, R10 ;  /* 0x0000541003417816 */ /* 0x000fe2000000000a */
[----:B------:R-:W-:Y:S02]  /*2dce0*/  IMAD.MOV.U32 R8, RZ, RZ, R46 ;  /* 0x000000ffff087224 */ /* 0x000fe400078e002e */
[----:B------:R-:W-:Y:S02]  /*2dcf0*/  IMAD.MOV.U32 R9, RZ, RZ, R47 ;  /* 0x000000ffff097224 */ /* 0x000fe400078e002f */
[----:B------:R-:W-:-:S03]  /*2dd00*/  IMAD.MOV.U32 R13, RZ, RZ, R26 ;  /* 0x000000ffff0d7224 */ /* 0x000fc600078e001a */
[----:B------:R-:W-:Y:S01]  /*2dd10*/  PRMT R28, R8, 0x5410, R9 ;  /* 0x00005410081c7816 */ /* 0x000fe20000000009 */
[----:B------:R-:W-:Y:S02]  /*2dd20*/  @!P1 IMAD.MOV.U32 R58, RZ, RZ, R4 ;  /* 0x000000ffff3a9224 */ /* 0x000fe400078e0004 */
[----:B------:R-:W-:Y:S02]  /*2dd30*/  @!P1 IMAD.MOV.U32 R59, RZ, RZ, R5 ;  /* 0x000000ffff3b9224 */ /* 0x000fe400078e0005 */
[----:B------:R-:W-:Y:S02]  /*2dd40*/  @!P1 IMAD.MOV.U32 R56, RZ, RZ, R6 ;  /* 0x000000ffff389224 */ /* 0x000fe400078e0006 */
[----:B------:R-:W-:Y:S02]  /*2dd50*/  @!P1 IMAD.MOV.U32 R57, RZ, RZ, R7 ;  /* 0x000000ffff399224 */ /* 0x000fe400078e0007 */
[----:B------:R-:W-:-:S07]  /*2dd60*/  IMAD.MOV.U32 R3, RZ, RZ, R14 ;  /* 0x000000ffff037224 */ /* 0x000fce00078e000e */
[----:B------:R-:W-:Y:S05]  /*2dd70*/  WARPSYNC.COLLECTIVE R15, `(.L_x_12298) ;  /* 0x000000000f087348 */ /* 0x000fea0003c00000 */
[----:B------:R0:W1:Y:S02]  /*2dd80*/  SHFL.IDX P6, R14, R13, R12, R11 ;  /* 0x0000000c0d0e7389 */ /* 0x00006400000c000b */
[----:B01----:R-:W-:Y:S01]  /*2dd90*/  ENDCOLLECTIVE ;  /* 0x000000000000791b */ /* 0x003fe20003800000 */
.L_x_12298:
[----:B------:R-:W-:Y:S02]  /*2dda0*/  IMAD.MOV.U32 R6, RZ, RZ, R58 ;  /* 0x000000ffff067224 */ /* 0x000fe400078e003a */
[----:B------:R-:W-:Y:S02]  /*2ddb0*/  IMAD.MOV.U32 R7, RZ, RZ, R59 ;  /* 0x000000ffff077224 */ /* 0x000fe400078e003b */
[----:B------:R-:W-:Y:S01]  /*2ddc0*/  IMAD.MOV.U32 R4, RZ, RZ, R56 ;  /* 0x000000ffff047224 */ /* 0x000fe200078e0038 */
[----:B------:R-:W-:Y:S01]  /*2ddd0*/  PRMT R82, R6, 0x7610, R82 ;  /* 0x0000761006527816 */ /* 0x000fe20000000052 */
[----:B------:R-:W-:Y:S01]  /*2dde0*/  IMAD.MOV.U32 R5, RZ, RZ, R57 ;  /* 0x000000ffff057224 */ /* 0x000fe200078e0039 */
[----:B------:R-:W-:Y:S02]  /*2ddf0*/  PRMT R74, R7, 0x7610, R74 ;  /* 0x00007610074a7816 */ /* 0x000fe4000000004a */
[----:B------:R-:W-:Y:S02]  /*2de00*/  CS2R R6, SRZ ;  /* 0x0000000000067805 */ /* 0x000fe4000001ff00 */
[----:B------:R-:W-:Y:S01]  /*2de10*/  PRMT R66, R4, 0x5410, R5 ;  /* 0x0000541004427816 */ /* 0x000fe20000000005 */
[----:B------:R-:W-:-:S02]  /*2de20*/  IMAD.MOV.U32 R13, RZ, RZ, R25 ;  /* 0x000000ffff0d7224 */ /* 0x000fc400078e0019 */
[----:B------:R-:W-:-:S07]  /*2de30*/  IMAD.MOV.U32 R24, RZ, RZ, R14 ;  /* 0x000000ffff187224 */ /* 0x000fce00078e000e */
[----:B------:R-:W-:Y:S05]  /*2de40*/  WARPSYNC.COLLECTIVE R15, `(.L_x_12299) ;  /* 0x000000000f087348 */ /* 0x000fea0003c00000 */
[----:B------:R0:W1:Y:S02]  /*2de50*/  SHFL.IDX P6, R14, R13, R12, R11 ;  /* 0x0000000c0d0e7389 */ /* 0x00006400000c000b */
[----:B01----:R-:W-:Y:S01]  /*2de60*/  ENDCOLLECTIVE ;  /* 0x000000000000791b */ /* 0x003fe20003800000 */
.L_x_12299:
[----:B------:R-:W-:Y:S02]  /*2de70*/  IMAD.MOV.U32 R13, RZ, RZ, R55 ;  /* 0x000000ffff0d7224 */ /* 0x000fe400078e0037 */
[----:B------:R-:W-:-:S07]  /*2de80*/  IMAD.MOV.U32 R25, RZ, RZ, R14 ;  /* 0x000000ffff197224 */ /* 0x000fce00078e000e */
[----:B------:R-:W-:Y:S05]  /*2de90*/  WARPSYNC.COLLECTIVE R15, `(.L_x_12300) ;  /* 0x000000000f087348 */ /* 0x000fea0003c00000 */
[----:B------:R0:W1:Y:S02]  /*2dea0*/  SHFL.IDX P6, R14, R13, R12, R11 ;  /* 0x0000000c0d0e7389 */ /* 0x00006400000c000b */
[----:B01----:R-:W-:Y:S01]  /*2deb0*/  ENDCOLLECTIVE ;  /* 0x000000000000791b */ /* 0x003fe20003800000 */
.L_x_12300:
[----:B------:R-:W-:Y:S05]  /*2dec0*/  BRA `(.L_x_12301) ;  /* 0xfffffdb8009c7947 */ /* 0x000fea000383ffff */
.L_x_11980:
[----:B0-----:R0:W1:Y:S02]  /*2ded0*/  SYNCS.PHASECHK.TRANS64.TRYWAIT P1, [R2+URZ+0x22800], R3 ;  /* 0x02280003020075a7 */ /* 0x001064000802017f */
[----:B-1----:R-:W-:Y:S05]  /*2dee0*/  @!P1 NANOSLEEP.SYNCS 0x989680 ;  /* 0x009896800000995d */ /* 0x002fea0003900000 */
[----:B------:R-:W1:Y:S02]  /*2def0*/  @!P1 SYNCS.PHASECHK.TRANS64 P1, [R2+URZ+0x22800], R3 ;  /* 0x02280003020095a7 */ /* 0x000e64000802007f */
[----:B-1----:R-:W-:Y:S05]  /*2df00*/  @!P1 BRA `(.L_x_11980) ;  /* 0xfffffffc00f09947 */ /* 0x002fea000383ffff */
[----:B------:R-:W-:Y:S05]  /*2df10*/  BRA `(.L_x_12302) ;  /* 0xfffffdb800f87947 */ /* 0x000fea000383ffff */
.L_x_11994:
[----:B0-----:R0:W1:Y:S02]  /*2df20*/  SYNCS.PHASECHK.TRANS64.TRYWAIT P0, [R2+URZ], R9 ;  /* 0x00000009020075a7 */ /* 0x001064000800017f */
[----:B-1----:R-:W-:Y:S05]  /*2df30*/  @!P0 NANOSLEEP.SYNCS 0x989680 ;  /* 0x009896800000895d */ /* 0x002fea0003900000 */
[----:B------:R-:W1:Y:S02]  /*2df40*/  @!P0 SYNCS.PHASECHK.TRANS64 P0, [R2+URZ], R9 ;  /* 0x00000009020085a7 */ /* 0x000e64000800007f */
[----:B-1----:R-:W-:Y:S05]  /*2df50*/  @!P0 BRA `(.L_x_11994) ;  /* 0xfffffffc00f08947 */ /* 0x002fea000383ffff */
[----:B------:R-:W-:Y:S05]  /*2df60*/  BRA `(.L_x_11993) ;  /* 0xfffffdd000907947 */ /* 0x000fea000383ffff */
.L_x_12013:
[----:B-1----:R1:W2:Y:S02]  /*2df70*/  SYNCS.PHASECHK.TRANS64.TRYWAIT P0, [R20+URZ], R21 ;  /* 0x00000015140075a7 */ /* 0x0022a4000800017f */
[----:B--2---:R-:W-:Y:S05]  /*2df80*/  @!P0 NANOSLEEP.SYNCS 0x989680 ;  /* 0x009896800000895d */ /* 0x004fea0003900000 */
[----:B------:R-:W2:Y:S02]  /*2df90*/  @!P0 SYNCS.PHASECHK.TRANS64 P0, [R20+URZ], R21 ;  /* 0x00000015140085a7 */ /* 0x000ea4000800007f */
[----:B--2---:R-:W-:Y:S05]  /*2dfa0*/  @!P0 BRA `(.L_x_12013) ;  /* 0xfffffffc00f08947 */ /* 0x004fea000383ffff */
[----:B------:R-:W-:Y:S05]  /*2dfb0*/  BRA `(.L_x_12012) ;  /* 0xfffffe0800847947 */ /* 0x000fea000383ffff */
.L_x_12028:
[----:B0-----:R0:W1:Y:S02]  /*2dfc0*/  SYNCS.PHASECHK.TRANS64.TRYWAIT P0, [R2+URZ], R9 ;  /* 0x00000009020075a7 */ /* 0x001064000800017f */
[----:B-1----:R-:W-:Y:S05]  /*2dfd0*/  @!P0 NANOSLEEP.SYNCS 0x989680 ;  /* 0x009896800000895d */ /* 0x002fea0003900000 */
[----:B------:R-:W1:Y:S02]  /*2dfe0*/  @!P0 SYNCS.PHASECHK.TRANS64 P0, [R2+URZ], R9 ;  /* 0x00000009020085a7 */ /* 0x000e64000800007f */
[----:B-1----:R-:W-:Y:S05]  /*2dff0*/  @!P0 BRA `(.L_x_12028) ;  /* 0xfffffffc00f08947 */ /* 0x002fea000383ffff */
[----:B------:R-:W-:Y:S05]  /*2e000*/  BRA `(.L_x_12027) ;  /* 0xfffffe4000847947 */ /* 0x000fea000383ffff */
.L_x_12037:
[----:B-1----:R1:W2:Y:S02]  /*2e010*/  SYNCS.PHASECHK.TRANS64.TRYWAIT P0, [R4+URZ], R5 ;  /* 0x00000005040075a7 */ /* 0x0022a4000800017f */
[----:B--2---:R-:W-:Y:S05]  /*2e020*/  @!P0 NANOSLEEP.SYNCS 0x989680 ;  /* 0x009896800000895d */ /* 0x004fea0003900000 */
[----:B------:R-:W2:Y:S02]  /*2e030*/  @!P0 SYNCS.PHASECHK.TRANS64 P0, [R4+URZ], R5 ;  /* 0x00000005040085a7 */ /* 0x000ea4000800007f */
[----:B--2---:R-:W-:Y:S05]  /*2e040*/  @!P0 BRA `(.L_x_12037) ;  /* 0xfffffffc00f08947 */ /* 0x004fea000383ffff */
[----:B------:R-:W-:Y:S05]  /*2e050*/  BRA `(.L_x_12036) ;  /* 0xfffffe6400b47947 */ /* 0x000fea000383ffff */
.L_x_12048:
[----:B0-----:R0:W1:Y:S02]  /*2e060*/  SYNCS.PHASECHK.TRANS64.TRYWAIT P0, [R4+URZ], R7 ;  /* 0x00000007040075a7 */ /* 0x001064000800017f */
[----:B-1----:R-:W-:Y:S05]  /*2e070*/  @!P0 NANOSLEEP.SYNCS 0x989680 ;  /* 0x009896800000895d */ /* 0x002fea0003900000 */
[----:B------:R-:W1:Y:S02]  /*2e080*/  @!P0 SYNCS.PHASECHK.TRANS64 P0, [R4+URZ], R7 ;  /* 0x00000007040085a7 */ /* 0x000e64000800007f */
[----:B-1----:R-:W-:Y:S05]  /*2e090*/  @!P0 BRA `(.L_x_12048) ;  /* 0xfffffffc00f08947 */ /* 0x002fea000383ffff */
[----:B------:R-:W-:Y:S05]  /*2e0a0*/  BRA `(.L_x_12047) ;  /* 0xfffffe9c00207947 */ /* 0x000fea000383ffff */
.L_x_12067:
[----:B-1----:R1:W2:Y:S02]  /*2e0b0*/  SYNCS.PHASECHK.TRANS64.TRYWAIT P0, [R26+URZ], R27 ;  /* 0x0000001b1a0075a7 */ /* 0x0022a4000800017f */
[----:B--2---:R-:W-:Y:S05]  /*2e0c0*/  @!P0 NANOSLEEP.SYNCS 0x989680 ;  /* 0x009896800000895d */ /* 0x004fea0003900000 */
[----:B------:R-:W2:Y:S02]  /*2e0d0*/  @!P0 SYNCS.PHASECHK.TRANS64 P0, [R26+URZ], R27 ;  /* 0x0000001b1a0085a7 */ /* 0x000ea4000800007f */
[----:B--2---:R-:W-:Y:S05]  /*2e0e0*/  @!P0 BRA `(.L_x_12067) ;  /* 0xfffffffc00f08947 */ /* 0x004fea000383ffff */
[----:B------:R-:W-:Y:S05]  /*2e0f0*/  BRA `(.L_x_12066) ;  /* 0xfffffed400147947 */ /* 0x000fea000383ffff */
.L_x_12077:
[----:B------:R-:W-:Y:S02]  /*2e100*/  IMAD.MOV.U32 R13, RZ, RZ, R21 ;  /* 0x000000ffff0d7224 */ /* 0x000fe400078e0015 */
[----:B------:R-:W-:Y:S02]  /*2e110*/  IMAD.MOV.U32 R12, RZ, RZ, RZ ;  /* 0x000000ffff0c7224 */ /* 0x000fe400078e00ff */
[----:B------:R-:W-:Y:S02]  /*2e120*/  IMAD.MOV.U32 R11, RZ, RZ, 0x181f ;  /* 0x0000181fff0b7424 */ /* 0x000fe400078e00ff */
[----:B------:R-:W-:-:S07]  /*2e130*/  IMAD.MOV.U32 R15, RZ, RZ, -0x1 ;  /* 0xffffffffff0f7424 */ /* 0x000fce00078e00ff */
[----:B-----5:R-:W-:Y:S05]  /*2e140*/  WARPSYNC.COLLECTIVE R15, `(.L_x_12303) ;  /* 0x000000000f087348 */ /* 0x020fea0003c00000 */
[----:B------:R0:W1:Y:S02]  /*2e150*/  SHFL.IDX P6, R14, R13, R12, R11 ;  /* 0x0000000c0d0e7389 */ /* 0x00006400000c000b */
[----:B01---5:R-:W-:Y:S01]  /*2e160*/  ENDCOLLECTIVE ;  /* 0x000000000000791b */ /* 0x023fe20003800000 */
.L_x_12303:
[----:B------:R-:W-:Y:S02]  /*2e170*/  IMAD.MOV.U32 R13, RZ, RZ, R20 ;  /* 0x000000ffff0d7224 */ /* 0x000fe400078e0014 */
[----:B------:R-:W-:-:S07]  /*2e180*/  IMAD.MOV.U32 R3, RZ, RZ, R14 ;  /* 0x000000ffff037224 */ /* 0x000fce00078e000e */
[----:B------:R-:W-:Y:S05]  /*2e190*/  WARPSYNC.COLLECTIVE R15, `(.L_x_12304) ;  /* 0x000000000f087348 */ /* 0x000fea0003c00000 */
[----:B------:R0:W1:Y:S02]  /*2e1a0*/  SHFL.IDX P6, R14, R13, R12, R11 ;  /* 0x0000000c0d0e7389 */ /* 0x00006400000c000b */
[----:B01----:R-:W-:Y:S01]  /*2e1b0*/  ENDCOLLECTIVE ;  /* 0x000000000000791b */ /* 0x003fe20003800000 */
.L_x_12304:
[----:B------:R-:W-:Y:S05]  /*2e1c0*/  BRA `(.L_x_12305) ;  /* 0xffffff3400c47947 */ /* 0x000fea000383ffff */
.L_x_12080:
        /* <DEDUP_REMOVED lines=8> */
.L_x_12307:
[----:B------:R-:W-:Y:S05]  /*2e250*/  BSYNC B1 ;  /* 0x0000000000017941 */ /* 0x000fea0003800000 */
.L_x_12306:
        /* <DEDUP_REMOVED lines=8> */
.L_x_12308:
[----:B------:R-:W-:Y:S05]  /*2e2e0*/  BRA `(.L_x_12309) ;  /* 0xffffff3400f47947 */ /* 0x000fea000383ffff */
.L_x_12083:
        /* <DEDUP_REMOVED lines=8> */
.L_x_12311:
[----:B------:R-:W-:Y:S05]  /*2e370*/  BSYNC B1 ;  /* 0x0000000000017941 */ /* 0x000fea0003800000 */
.L_x_12310:
        /* <DEDUP_REMOVED lines=8> */
.L_x_12312:
[----:B------:R-:W-:Y:S05]  /*2e400*/  BRA `(.L_x_12313) ;  /* 0xffffff3800247947 */ /* 0x000fea000383ffff */
.L_x_12086:
        /* <DEDUP_REMOVED lines=8> */
.L_x_12315:
[----:B------:R-:W-:Y:S05]  /*2e490*/  BSYNC B1 ;  /* 0x0000000000017941 */ /* 0x000fea0003800000 */
.L_x_12314:
        /* <DEDUP_REMOVED lines=8> */
.L_x_12316:
[----:B------:R-:W-:Y:S05]  /*2e520*/  BRA `(.L_x_12317) ;  /* 0xffffff3800547947 */ /* 0x000fea000383ffff */
.L_x_12088:
[----:B------:R-:W-:Y:S02]  /*2e530*/  IMAD.MOV.U32 R13, RZ, RZ, R4 ;  /* 0x000000ffff0d7224 */ /* 0x000fe400078e0004 */
[----:B------:R-:W-:Y:S02]  /*2e540*/  IMAD.MOV.U32 R12, RZ, RZ, RZ ;  /* 0x000000ffff0c7224 */ /* 0x000fe400078e00ff */
[----:B------:R-:W-:Y:S02]  /*2e550*/  IMAD.MOV.U32 R11, RZ, RZ, 0x1c1f ;  /* 0x00001c1fff0b7424 */ /* 0x000fe400078e00ff */
[----:B------:R-:W-:-:S07]  /*2e560*/  IMAD.MOV.U32 R15, RZ, RZ, -0x1 ;  /* 0xffffffffff0f7424 */ /* 0x000fce00078e00ff */
[----:B------:R-:W-:Y:S05]  /*2e570*/  WARPSYNC.COLLECTIVE R15, `(.L_x_12318) ;  /* 0x000000000f087348 */ /* 0x000fea0003c00000 */
[----:B------:R0:W1:Y:S02]  /*2e580*/  SHFL.IDX P6, R14, R13, R12, R11 ;  /* 0x0000000c0d0e7389 */ /* 0x00006400000c000b */
[----:B01----:R-:W-:Y:S01]  /*2e590*/  ENDCOLLECTIVE ;  /* 0x000000000000791b */ /* 0x003fe20003800000 */
.L_x_12318:
[----:B------:R-:W-:Y:S02]  /*2e5a0*/  IMAD.MOV.U32 R13, RZ, RZ, R3 ;  /* 0x000000ffff0d7224 */ /* 0x000fe400078e0003 */
[----:B------:R-:W-:-:S07]  /*2e5b0*/  IMAD.MOV.U32 R5, RZ, RZ, R14 ;  /* 0x000000ffff057224 */ /* 0x000fce00078e000e */
[----:B------:R-:W-:Y:S05]  /*2e5c0*/  WARPSYNC.COLLECTIVE R15, `(.L_x_12319) ;  /* 0x000000000f087348 */ /* 0x000fea0003c00000 */
[----:B------:R0:W1:Y:S02]  /*2e5d0*/  SHFL.IDX P6, R14, R13, R12, R11 ;  /* 0x0000000c0d0e7389 */ /* 0x00006400000c000b */
[----:B01----:R-:W-:Y:S01]  /*2e5e0*/  ENDCOLLECTIVE ;  /* 0x000000000000791b */ /* 0x003fe20003800000 */
.L_x_12319:
[----:B------:R-:W-:Y:S01]  /*2e5f0*/  IMAD.MOV.U32 R6, RZ, RZ, R14 ;  /* 0x000000ffff067224 */ /* 0x000fe200078e000e */
[----:B------:R-:W-:Y:S06]  /*2e600*/  BRA `(.L_x_12320) ;  /* 0xffffff3c00747947 */ /* 0x000fec000383ffff */
.L_x_12091:
[----:B------:R-:W-:Y:S01]  /*2e610*/  BSSY B1, `(.L_x_12321) ;  /* 0x0000008000017945 */ /* 0x000fe20003800000 */
[----:B------:R-:W-:Y:S02]  /*2e620*/  IMAD.MOV.U32 R13, RZ, RZ, R4 ;  /* 0x000000ffff0d7224 */ /* 0x000fe400078e0004 */
[----:B------:R-:W-:Y:S02]  /*2e630*/  IMAD.MOV.U32 R12, RZ, RZ, 0x1 ;  /* 0x00000001ff0c7424 */ /* 0x000fe400078e00ff */
[----:B---3--:R-:W-:Y:S02]  /*2e640*/  IMAD.MOV.U32 R11, RZ, RZ, 0x1c1f ;  /* 0x00001c1fff0b7424 */ /* 0x008fe400078e00ff */
[----:B------:R-:W-:-:S07]  /*2e650*/  IMAD.MOV.U32 R15, RZ, RZ, -0x1 ;  /* 0xffffffffff0f7424 */ /* 0x000fce00078e00ff */
[----:B012---:R-:W-:Y:S05]  /*2e660*/  WARPSYNC.COLLECTIVE R15, `(.L_x_12322) ;  /* 0x000000000f087348 */ /* 0x007fea0003c00000 */
[----:B------:R3:W4:Y:S02]  /*2e670*/  SHFL.IDX P6, R14, R13, R12, R11 ;  /* 0x0000000c0d0e7389 */ /* 0x00072400000c000b */
[----:B01234-:R-:W-:Y:S01]  /*2e680*/  ENDCOLLECTIVE ;  /* 0x000000000000791b */ /* 0x01ffe20003800000 */
.L_x_12322:
[----:B------:R-:W-:Y:S05]  /*2e690*/  BSYNC B1 ;  /* 0x0000000000017941 */ /* 0x000fea0003800000 */
.L_x_12321:
        /* <DEDUP_REMOVED lines=8> */
.L_x_12323:
[----:B------:R-:W-:Y:S05]  /*2e720*/  BRA `(.L_x_12324) ;  /* 0xffffff48005c7947 */ /* 0x000fea000383ffff */
.L_x_12097:
[----:B------:R-:W-:Y:S02]  /*2e730*/  IMAD.MOV.U32 R13, RZ, RZ, R4 ;  /* 0x000000ffff0d7224 */ /* 0x000fe400078e0004 */
[----:B------:R-:W-:Y:S02]  /*2e740*/  IMAD.MOV.U32 R12, RZ, RZ, RZ ;  /* 0x000000ffff0c7224 */ /* 0x000fe400078e00ff */
[----:B------:R-:W-:Y:S02]  /*2e750*/  IMAD.MOV.U32 R11, RZ, RZ, 0x181f ;  /* 0x0000181fff0b7424 */ /* 0x000fe400078e00ff */
[----:B------:R-:W-:-:S07]  /*2e760*/  IMAD.MOV.U32 R15, RZ, RZ, -0x1 ;  /* 0xffffffffff0f7424 */ /* 0x000fce00078e00ff */
[----:B---3--:R-:W-:Y:S05]  /*2e770*/  WARPSYNC.COLLECTIVE R15, `(.L_x_12325) ;  /* 0x000000000f087348 */ /* 0x008fea0003c00000 */
[----:B------:R0:W1:Y:S02]  /*2e780*/  SHFL.IDX P6, R14, R13, R12, R11 ;  /* 0x0000000c0d0e7389 */ /* 0x00006400000c000b */
[----:B01-3--:R-:W-:Y:S01]  /*2e790*/  ENDCOLLECTIVE ;  /* 0x000000000000791b */ /* 0x00bfe20003800000 */
.L_x_12325:
[----:B------:R-:W-:Y:S02]  /*2e7a0*/  IMAD.MOV.U32 R13, RZ, RZ, R3 ;  /* 0x000000ffff0d7224 */ /* 0x000fe400078e0003 */
[----:B------:R-:W-:-:S07]  /*2e7b0*/  IMAD.MOV.U32 R0, RZ, RZ, R14 ;  /* 0x000000ffff007224 */ /* 0x000fce00078e000e */
[----:B------:R-:W-:Y:S05]  /*2e7c0*/  WARPSYNC.COLLECTIVE R15, `(.L_x_12326) ;  /* 0x000000000f087348 */ /* 0x000fea0003c00000 */
[----:B------:R0:W1:Y:S02]  /*2e7d0*/  SHFL.IDX P6, R14, R13, R12, R11 ;  /* 0x0000000c0d0e7389 */ /* 0x00006400000c000b */
[----:B01----:R-:W-:Y:S01]  /*2e7e0*/  ENDCOLLECTIVE ;  /* 0x000000000000791b */ /* 0x003fe20003800000 */
.L_x_12326:
[----:B------:R-:W-:Y:S05]  /*2e7f0*/  BRA `(.L_x_12327) ;  /* 0xffffff5c005c7947 */ /* 0x000fea000383ffff */
.L_x_12100:
[----:B------:R-:W-:Y:S01]  /*2e800*/  BSSY B1, `(.L_x_12328) ;  /* 0x0000008000017945 */ /* 0x000fe20003800000 */
[----:B------:R-:W-:Y:S02]  /*2e810*/  IMAD.MOV.U32 R13, RZ, RZ, R4 ;  /* 0x000000ffff0d7224 */ /* 0x000fe400078e0004 */
[----:B------:R-:W-:Y:S02]  /*2e820*/  IMAD.MOV.U32 R12, RZ, RZ, 0x1 ;  /* 0x00000001ff0c7424 */ /* 0x000fe400078e00ff */
[----:B----4-:R-:W-:Y:S02]  /*2e830*/  IMAD.MOV.U32 R11, RZ, RZ, 0x181f ;  /* 0x0000181fff0b7424 */ /* 0x010fe400078e00ff */
[----:B------:R-:W-:-:S07]  /*2e840*/  IMAD.MOV.U32 R15, RZ, RZ, -0x1 ;  /* 0xffffffffff0f7424 */ /* 0x000fce00078e00ff */
[----:B0123--:R-:W-:Y:S05]  /*2e850*/  WARPSYNC.COLLECTIVE R15, `(.L_x_12329) ;  /* 0x000000000f087348 */ /* 0x00ffea0003c00000 */
[----:B--2---:R2:W4:Y:S02]  /*2e860*/  SHFL.IDX P6, R14, R13, R12, R11 ;  /* 0x0000000c0d0e7389 */ /* 0x00452400000c000b */
[----:B01234-:R-:W-:Y:S01]  /*2e870*/  ENDCOLLECTIVE ;  /* 0x000000000000791b */ /* 0x01ffe20003800000 */
.L_x_12329:
[----:B------:R-:W-:Y:S05]  /*2e880*/  BSYNC B1 ;  /* 0x0000000000017941 */ /* 0x000fea0003800000 */
.L_x_12328:
        /* <DEDUP_REMOVED lines=8> */
.L_x_12330:
[----:B------:R-:W-:Y:S05]  /*2e910*/  BRA `(.L_x_12331) ;  /* 0xffffff5c00907947 */ /* 0x000fea000383ffff */
.L_x_12103:
        /* <DEDUP_REMOVED lines=8> */
.L_x_12333:
[----:B------:R-:W-:Y:S05]  /*2e9a0*/  BSYNC B1 ;  /* 0x0000000000017941 */ /* 0x000fea0003800000 */
.L_x_12332:
        /* <DEDUP_REMOVED lines=8> */
.L_x_12334:
[----:B------:R-:W-:Y:S05]  /*2ea30*/  BRA `(.L_x_12335) ;  /* 0xffffff5c00c07947 */ /* 0x000fea000383ffff */
.L_x_12106:
        /* <DEDUP_REMOVED lines=8> */
.L_x_12337:
[----:B------:R-:W-:Y:S05]  /*2eac0*/  BSYNC B1 ;  /* 0x0000000000017941 */ /* 0x000fea0003800000 */
.L_x_12336:
        /* <DEDUP_REMOVED lines=8> */
.L_x_12338:
[----:B------:R-:W-:Y:S05]  /*2eb50*/  BRA `(.L_x_12339) ;  /* 0xffffff5c00f07947 */ /* 0x000fea000383ffff */
.L_x_12133:
        /* <DEDUP_REMOVED lines=11> */
.L_x_12341:
[----:B------:R-:W-:Y:S05]  /*2ec10*/  BSYNC B1 ;  /* 0x0000000000017941 */ /* 0x000fea0003800000 */
.L_x_12340:
[----:B------:R-:W-:Y:S05]  /*2ec20*/  BRA `(.L_x_12342) ;  /* 0xffffff7c00d07947 */ /* 0x000fea000383ffff */
.L_x_12135:
[----:B------:R-:W-:Y:S01]  /*2ec30*/  BSSY B1, `(.L_x_12343) ;  /* 0x0000006000017945 */ /* 0x000fe20003800000 */
[----:B------:R-:W-:-:S07]  /*2ec40*/  IMAD.MOV.U32 R15, RZ, RZ, -0x1 ;  /* 0xffffffffff0f7424 */ /* 0x000fce00078e00ff */
[----:B0-----:R-:W-:Y:S05]  /*2ec50*/  WARPSYNC.COLLECTIVE R15, `(.L_x_12344) ;  /* 0x000000000f0c7348 */ /* 0x001fea0003c00000 */
[----:B------:R-:W-:Y:S02]  /*2ec60*/  ELECT P6, UR62, PT ;  /* 0x00000000003e782f */ /* 0x000fe400038c0000 */
[----:B------:R-:W-:Y:S01]  /*2ec70*/  MOV R14, UR62 ;  /* 0x0000003e000e7c02 */ /* 0x000fe20008000f00 */
[----:B0-----:R-:W-:Y:S10]  /*2ec80*/  ENDCOLLECTIVE ;  /* 0x000000000000791b */ /* 0x001ff40003800000 */
.L_x_12344:
[----:B------:R-:W-:Y:S05]  /*2ec90*/  BSYNC B1 ;  /* 0x0000000000017941 */ /* 0x000fea0003800000 */
.L_x_12343:
[----:B------:R-:W-:Y:S05]  /*2eca0*/  BRA `(.L_x_12134) ;  /* 0xffffff7c00c87947 */ /* 0x000fea000383ffff */
.L_x_12137:
[----:B0-----:R0:W1:Y:S02]  /*2ecb0*/  SYNCS.PHASECHK.TRANS64.TRYWAIT P0, [R22+URZ+0x22820], R3 ;  /* 0x02282003160075a7 */ /* 0x001064000800017f */
[----:B-1----:R-:W-:Y:S05]  /*2ecc0*/  @!P0 NANOSLEEP.SYNCS 0x989680 ;  /* 0x009896800000895d */ /* 0x002fea0003900000 */
[----:B------:R-:W1:Y:S02]  /*2ecd0*/  @!P0 SYNCS.PHASECHK.TRANS64 P0, [R22+URZ+0x22820], R3 ;  /* 0x02282003160085a7 */ /* 0x000e64000800007f */
[----:B-1----:R-:W-:Y:S05]  /*2ece0*/  @!P0 BRA `(.L_x_12137) ;  /* 0xfffffffc00f08947 */ /* 0x002fea000383ffff */
[----:B------:R-:W-:Y:S05]  /*2ecf0*/  BRA `(.L_x_12345) ;  /* 0xffffff7c00d87947 */ /* 0x000fea000383ffff */
.L_x_12141:
[----:B-1----:R1:W2:Y:S02]  /*2ed00*/  SYNCS.PHASECHK.TRANS64.TRYWAIT P0, [R12+URZ+0x228a0], R10 ;  /* 0x0228a00a0c0075a7 */ /* 0x0022a4000800017f */
[----:B--2---:R-:W-:Y:S05]  /*2ed10*/  @!P0 NANOSLEEP.SYNCS 0x989680 ;  /* 0x009896800000895d */ /* 0x004fea0003900000 */
[----:B------:R-:W2:Y:S02]  /*2ed20*/  @!P0 SYNCS.PHASECHK.TRANS64 P0, [R12+URZ+0x228a0], R10 ;  /* 0x0228a00a0c0085a7 */ /* 0x000ea4000800007f */
[----:B--2---:R-:W-:Y:S05]  /*2ed30*/  @!P0 BRA `(.L_x_12141) ;  /* 0xfffffffc00f08947 */ /* 0x004fea000383ffff */
[----:B------:R-:W-:Y:S05]  /*2ed40*/  BRA `(.L_x_12346) ;  /* 0xffffff7c00f07947 */ /* 0x000fea000383ffff */
.L_x_12146:
[----:B0-----:R0:W2:Y:S02]  /*2ed50*/  SYNCS.PHASECHK.TRANS64.TRYWAIT P0, [R12+URZ+0x228c0], R10 ;  /* 0x0228c00a0c0075a7 */ /* 0x0010a4000800017f */
[----:B--2---:R-:W-:Y:S05]  /*2ed60*/  @!P0 NANOSLEEP.SYNCS 0x989680 ;  /* 0x009896800000895d */ /* 0x004fea0003900000 */
[----:B------:R-:W2:Y:S02]  /*2ed70*/  @!P0 SYNCS.PHASECHK.TRANS64 P0, [R12+URZ+0x228c0], R10 ;  /* 0x0228c00a0c0085a7 */ /* 0x000ea4000800007f */
[----:B--2---:R-:W-:Y:S05]  /*2ed80*/  @!P0 BRA `(.L_x_12146) ;  /* 0xfffffffc00f08947 */ /* 0x004fea000383ffff */
[----:B------:R-:W-:Y:S05]  /*2ed90*/  BRA `(.L_x_12347) ;  /* 0xffffff80006c7947 */ /* 0x000fea000383ffff */
.L_x_12156:
[----:B0-----:R0:W1:Y:S02]  /*2eda0*/  SYNCS.PHASECHK.TRANS64.TRYWAIT P1, [R10+URZ+0x228a0], R2 ;  /* 0x0228a0020a0075a7 */ /* 0x001064000802017f */
[----:B-1----:R-:W-:Y:S05]  /*2edb0*/  @!P1 NANOSLEEP.SYNCS 0x989680 ;  /* 0x009896800000995d */ /* 0x002fea0003900000 */
[----:B------:R-:W1:Y:S02]  /*2edc0*/  @!P1 SYNCS.PHASECHK.TRANS64 P1, [R10+URZ+0x228a0], R2 ;  /* 0x0228a0020a0095a7 */ /* 0x000e64000802007f */
[----:B-1----:R-:W-:Y:S05]  /*2edd0*/  @!P1 BRA `(.L_x_12156) ;  /* 0xfffffffc00f09947 */ /* 0x002fea000383ffff */
[----:B------:R-:W-:Y:S05]  /*2ede0*/  BRA `(.L_x_12348) ;  /* 0xffffff8400e07947 */ /* 0x000fea000383ffff */
.L_x_12161:
[----:B-1----:R1:W2:Y:S02]  /*2edf0*/  SYNCS.PHASECHK.TRANS64.TRYWAIT P1, [R10+URZ+0x228c0], R2 ;  /* 0x0228c0020a0075a7 */ /* 0x0022a4000802017f */
[----:B--2---:R-:W-:Y:S05]  /*2ee00*/  @!P1 NANOSLEEP.SYNCS 0x989680 ;  /* 0x009896800000995d */ /* 0x004fea0003900000 */
[----:B------:R-:W2:Y:S02]  /*2ee10*/  @!P1 SYNCS.PHASECHK.TRANS64 P1, [R10+URZ+0x228c0], R2 ;  /* 0x0228c0020a0095a7 */ /* 0x000ea4000802007f */
[----:B--2---:R-:W-:Y:S05]  /*2ee20*/  @!P1 BRA `(.L_x_12161) ;  /* 0xfffffffc00f09947 */ /* 0x004fea000383ffff */
[----:B------:R-:W-:Y:S05]  /*2ee30*/  BRA `(.L_x_12349) ;  /* 0xffffff8800587947 */ /* 0x000fea000383ffff */
.L_x_12187:
        /* <DEDUP_REMOVED lines=10> */
.L_x_12351:
[----:B------:R-:W-:Y:S05]  /*2eee0*/  BSYNC B0 ;  /* 0x0000000000007941 */ /* 0x000fea0003800000 */
.L_x_12350:
[----:B------:R-:W-:Y:S05]  /*2eef0*/  BRA `(.L_x_12352) ;  /* 0xffffff9c00747947 */ /* 0x000fea000383ffff */
.L_x_12190:
[----:B0-----:R0:W1:Y:S02]  /*2ef00*/  SYNCS.PHASECHK.TRANS64.TRYWAIT P0, [R33+URZ+0x22840], R0 ;  /* 0x02284000210075a7 */ /* 0x001064000800017f */
[----:B-1----:R-:W-:Y:S05]  /*2ef10*/  @!P0 NANOSLEEP.SYNCS 0x989680 ;  /* 0x009896800000895d */ /* 0x002fea0003900000 */
[----:B------:R-:W1:Y:S02]  /*2ef20*/  @!P0 SYNCS.PHASECHK.TRANS64 P0, [R33+URZ+0x22840], R0 ;  /* 0x02284000210085a7 */ /* 0x000e64000800007f */
[----:B-1----:R-:W-:Y:S05]  /*2ef30*/  @!P0 BRA `(.L_x_12190) ;  /* 0xfffffffc00f08947 */ /* 0x002fea000383ffff */
[----:B------:R-:W-:Y:S05]  /*2ef40*/  BRA `(.L_x_12353) ;  /* 0xffffff9c00907947 */ /* 0x000fea000383ffff */
.L_x_12191:
        /* <DEDUP_REMOVED lines=8> */
.L_x_12355:
[----:B------:R-:W-:Y:S05]  /*2efd0*/  BSYNC B0 ;  /* 0x0000000000007941 */ /* 0x000fea0003800000 */
.L_x_12354:
        /* <DEDUP_REMOVED lines=9> */
.L_x_12356:
[----:B------:R-:W-:Y:S02]  /*2f070*/  IMAD.MOV.U32 R13, RZ, RZ, R4 ;  /* 0x000000ffff0d7224 */ /* 0x000fe400078e0004 */
[----:B------:R-:W-:Y:S02]  /*2f080*/  IMAD.MOV.U32 R12, RZ, RZ, 0x1 ;  /* 0x00000001ff0c7424 */ /* 0x000fe400078e00ff */
[----:B------:R-:W-:-:S07]  /*2f090*/  IMAD.MOV.U32 R3, RZ, RZ, R14 ;  /* 0x000000ffff037224 */ /* 0x000fce00078e000e */
[----:B------:R-:W-:Y:S05]  /*2f0a0*/  WARPSYNC.COLLECTIVE R15, `(.L_x_12357) ;  /* 0x000000000f087348 */ /* 0x000fea0003c00000 */
[----:B------:R0:W1:Y:S02]  /*2f0b0*/  SHFL.IDX P6, R14, R13, R12, R11 ;  /* 0x0000000c0d0e7389 */ /* 0x00006400000c000b */
[----:B01----:R-:W-:Y:S01]  /*2f0c0*/  ENDCOLLECTIVE ;  /* 0x000000000000791b */ /* 0x003fe20003800000 */
.L_x_12357:
        /* <DEDUP_REMOVED lines=15> */
.L_x_12358:
[----:B------:R-:W-:Y:S02]  /*2f1c0*/  @P0 IMAD R7, R5, 0x2, R22 ;  /* 0x0000000205070824 */ /* 0x000fe400078e0216 */
[----:B------:R-:W-:Y:S02]  /*2f1d0*/  IMAD.MOV.U32 R13, RZ, RZ, R4 ;  /* 0x000000ffff0d7224 */ /* 0x000fe400078e0004 */
[----:B------:R-:W-:Y:S02]  /*2f1e0*/  IMAD.MOV.U32 R12, RZ, RZ, 0x2 ;  /* 0x00000002ff0c7424 */ /* 0x000fe400078e00ff */
[----:B------:R-:W-:-:S07]  /*2f1f0*/  IMAD.MOV.U32 R3, RZ, RZ, R14 ;  /* 0x000000ffff037224 */ /* 0x000fce00078e000e */
[----:B------:R-:W-:Y:S05]  /*2f200*/  WARPSYNC.COLLECTIVE R15, `(.L_x_12359) ;  /* 0x000000000f087348 */ /* 0x000fea0003c00000 */
[----:B------:R0:W1:Y:S02]  /*2f210*/  SHFL.IDX P6, R14, R13, R12, R11 ;  /* 0x0000000c0d0e7389 */ /* 0x00006400000c000b */
[----:B01----:R-:W-:Y:S01]  /*2f220*/  ENDCOLLECTIVE ;  /* 0x000000000000791b */ /* 0x003fe20003800000 */
.L_x_12359:
        /* <DEDUP_REMOVED lines=15> */
.L_x_12360:
[----:B------:R-:W-:Y:S02]  /*2f320*/  @P0 IMAD R7, R5, 0x2, R22 ;  /* 0x0000000205070824 */ /* 0x000fe400078e0216 */
[----:B------:R-:W-:Y:S02]  /*2f330*/  IMAD.MOV.U32 R13, RZ, RZ, R4 ;  /* 0x000000ffff0d7224 */ /* 0x000fe400078e0004 */
[----:B------:R-:W-:Y:S02]  /*2f340*/  IMAD.MOV.U32 R12, RZ, RZ, 0x3 ;  /* 0x00000003ff0c7424 */ /* 0x000fe400078e00ff */
[----:B------:R-:W-:-:S07]  /*2f350*/  IMAD.MOV.U32 R3, RZ, RZ, R14 ;  /* 0x000000ffff037224 */ /* 0x000fce00078e000e */
[----:B------:R-:W-:Y:S05]  /*2f360*/  WARPSYNC.COLLECTIVE R15, `(.L_x_12361) ;  /* 0x000000000f087348 */ /* 0x000fea0003c00000 */
[----:B------:R0:W1:Y:S02]  /*2f370*/  SHFL.IDX P6, R14, R13, R12, R11 ;  /* 0x0000000c0d0e7389 */ /* 0x00006400000c000b */
[----:B01----:R-:W-:Y:S01]  /*2f380*/  ENDCOLLECTIVE ;  /* 0x000000000000791b */ /* 0x003fe20003800000 */
.L_x_12361:
        /* <DEDUP_REMOVED lines=15> */
.L_x_12362:
[----:B------:R-:W-:Y:S02]  /*2f480*/  @P0 IMAD R7, R5, 0x2, R22 ;  /* 0x0000000205070824 */ /* 0x000fe400078e0216 */
[----:B------:R-:W-:Y:S02]  /*2f490*/  IMAD.MOV.U32 R13, RZ, RZ, R4 ;  /* 0x000000ffff0d7224 */ /* 0x000fe400078e0004 */
[----:B------:R-:W-:Y:S02]  /*2f4a0*/  IMAD.MOV.U32 R12, RZ, RZ, 0x4 ;  /* 0x00000004ff0c7424 */ /* 0x000fe400078e00ff */
[----:B------:R-:W-:-:S07]  /*2f4b0*/  IMAD.MOV.U32 R3, RZ, RZ, R14 ;  /* 0x000000ffff037224 */ /* 0x000fce00078e000e */
[----:B------:R-:W-:Y:S05]  /*2f4c0*/  WARPSYNC.COLLECTIVE R15, `(.L_x_12363) ;  /* 0x000000000f087348 */ /* 0x000fea0003c00000 */
[----:B------:R0:W1:Y:S02]  /*2f4d0*/  SHFL.IDX P6, R14, R13, R12, R11 ;  /* 0x0000000c0d0e7389 */ /* 0x00006400000c000b */
[----:B01----:R-:W-:Y:S01]  /*2f4e0*/  ENDCOLLECTIVE ;  /* 0x000000000000791b */ /* 0x003fe20003800000 */
.L_x_12363:
        /* <DEDUP_REMOVED lines=15> */
.L_x_12364:
[----:B------:R-:W-:Y:S02]  /*2f5e0*/  @P0 IMAD R7, R5, 0x2, R22 ;  /* 0x0000000205070824 */ /* 0x000fe400078e0216 */
[----:B------:R-:W-:Y:S02]  /*2f5f0*/  IMAD.MOV.U32 R13, RZ, RZ, R4 ;  /* 0x000000ffff0d7224 */ /* 0x000fe400078e0004 */
[----:B------:R-:W-:Y:S02]  /*2f600*/  IMAD.MOV.U32 R12, RZ, RZ, 0x5 ;  /* 0x00000005ff0c7424 */ /* 0x000fe400078e00ff */
[----:B------:R-:W-:-:S07]  /*2f610*/  IMAD.MOV.U32 R3, RZ, RZ, R14 ;  /* 0x000000ffff037224 */ /* 0x000fce00078e000e */
[----:B------:R-:W-:Y:S05]  /*2f620*/  WARPSYNC.COLLECTIVE R15, `(.L_x_12365) ;  /* 0x000000000f087348 */ /* 0x000fea0003c00000 */
[----:B------:R0:W1:Y:S02]  /*2f630*/  SHFL.IDX P6, R14, R13, R12, R11 ;  /* 0x0000000c0d0e7389 */ /* 0x00006400000c000b */
[----:B01----:R-:W-:Y:S01]  /*2f640*/  ENDCOLLECTIVE ;  /* 0x000000000000791b */ /* 0x003fe20003800000 */
.L_x_12365:
        /* <DEDUP_REMOVED lines=10> */
.L_x_12366:
[----:B------:R-:W-:Y:S01]  /*2f6f0*/  @!PT LDS RZ, [RZ] ;  /* 0x00000000fffff984 */ /* 0x000fe20000000800 */
[----:B------:R-:W-:Y:S01]  /*2f700*/  @!PT LDS RZ, [RZ] ;  /* 0x00000000fffff984 */ /* 0x000fe20000000800 */
[----:B------:R-:W-:Y:S01]  /*2f710*/  @!PT LDS RZ, [RZ] ;  /* 0x00000000fffff984 */ /* 0x000fe20000000800 */
[----:B------:R0:W-:Y:S01]  /*2f720*/  @P0 LDGSTS.E.BYPASS.LTC128B.128 [R7+0x1e400], desc[UR42][R2.64], !P2 ;  /* 0x1e40000002070fae */ /* 0x0001e2000d101d6a */
[----:B------:R-:W-:Y:S01]  /*2f730*/  IMAD.MOV.U32 R0, RZ, RZ, R14 ;  /* 0x000000ffff007224 */ /* 0x000fe200078e000e */
[----:B------:R-:W-:Y:S06]  /*2f740*/  BRA `(.L_x_12367) ;  /* 0xffffff9800e47947 */ /* 0x000fec000383ffff */
.L_x_12196:
        /* <DEDUP_REMOVED lines=9> */
.L_x_12368:
[C---:B------:R-:W-:Y:S02]  /*2f7e0*/  ISETP.GE.AND P0, PT, R35.reuse, R5, PT ;  /* 0x000000052300720c */ /* 0x040fe40003f06270 */
[----:B------:R-:W-:Y:S01]  /*2f7f0*/  IADD3 R6, R35, 0x10, RZ ;  /* 0x0000001023067810 */ /* 0x000fe20007ffe0ff */
[----:B------:R-:W-:Y:S02]  /*2f800*/  IMAD.MOV.U32 R13, RZ, RZ, R0 ;  /* 0x000000ffff0d7224 */ /* 0x000fe400078e0000 */
[----:B------:R-:W-:-:S08]  /*2f810*/  IMAD.MOV.U32 R2, RZ, RZ, R14 ;  /* 0x000000ffff027224 */ /* 0x000fd000078e000e */
[----:B------:R-:W-:Y:S05]  /*2f820*/  WARPSYNC.COLLECTIVE R15, `(.L_x_12369) ;  /* 0x000000000f087348 */ /* 0x000fea0003c00000 */
[----:B------:R0:W1:Y:S02]  /*2f830*/  SHFL.IDX P6, R14, R13, R12, R11 ;  /* 0x0000000c0d0e7389 */ /* 0x00006400000c000b */
[----:B01----:R-:W-:Y:S01]  /*2f840*/  ENDCOLLECTIVE ;  /* 0x000000000000791b */ /* 0x003fe20003800000 */
.L_x_12369:
[----:B------:R-:W-:Y:S02]  /*2f850*/  IMAD.MOV.U32 R13, RZ, RZ, R4 ;  /* 0x000000ffff0d7224 */ /* 0x000fe400078e0004 */
[----:B------:R-:W-:Y:S02]  /*2f860*/  IMAD.MOV.U32 R12, RZ, RZ, 0x1 ;  /* 0x00000001ff0c7424 */ /* 0x000fe400078e00ff */
[----:B------:R-:W-:-:S07]  /*2f870*/  IMAD.MOV.U32 R3, RZ, RZ, R14 ;  /* 0x000000ffff037224 */ /* 0x000fce00078e000e */
[----:B------:R-:W-:Y:S05]  /*2f880*/  WARPSYNC.COLLECTIVE R15, `(.L_x_12370) ;  /* 0x000000000f087348 */ /* 0x000fea0003c00000 */
[----:B------:R0:W1:Y:S02]  /*2f890*/  SHFL.IDX P6, R14, R13, R12, R11 ;  /* 0x0000000c0d0e7389 */ /* 0x00006400000c000b */
[----:B01----:R-:W-:Y:S01]  /*2f8a0*/  ENDCOLLECTIVE ;  /* 0x000000000000791b */ /* 0x003fe20003800000 */
.L_x_12370:
        /* <DEDUP_REMOVED lines=15> */
.L_x_12371:
[----:B------:R-:W-:Y:S02]  /*2f9a0*/  IMAD.MOV.U32 R13, RZ, RZ, R4 ;  /* 0x000000ffff0d7224 */ /* 0x000fe400078e0004 */
[----:B------:R-:W-:Y:S02]  /*2f9b0*/  IMAD.MOV.U32 R12, RZ, RZ, 0x2 ;  /* 0x00000002ff0c7424 */ /* 0x000fe400078e00ff */
[----:B------:R-:W-:-:S07]  /*2f9c0*/  IMAD.MOV.U32 R3, RZ, RZ, R14 ;  /* 0x000000ffff037224 */ /* 0x000fce00078e000e */
[----:B------:R-:W-:Y:S05]  /*2f9d0*/  WARPSYNC.COLLECTIVE R15, `(.L_x_12372) ;  /* 0x000000000f087348 */ /* 0x000fea0003c00000 */
[----:B------:R0:W1:Y:S02]  /*2f9e0*/  SHFL.IDX P6, R14, R13, R12, R11 ;  /* 0x0000000c0d0e7389 */ /* 0x00006400000c000b */
[----:B01----:R-:W-:Y:S01]  /*2f9f0*/  ENDCOLLECTIVE ;  /* 0x000000000000791b */ /* 0x003fe20003800000 */
.L_x_12372:
        /* <DEDUP_REMOVED lines=16> */
.L_x_12373:
[----:B------:R-:W-:Y:S02]  /*2fb00*/  IMAD.MOV.U32 R13, RZ, RZ, R4 ;  /* 0x000000ffff0d7224 */ /* 0x000fe400078e0004 */
[----:B------:R-:W-:Y:S02]  /*2fb10*/  IMAD.MOV.U32 R12, RZ, RZ, 0x3 ;  /* 0x00000003ff0c7424 */ /* 0x000fe400078e00ff */
[----:B------:R-:W-:-:S07]  /*2fb20*/  IMAD.MOV.U32 R3, RZ, RZ, R14 ;  /* 0x000000ffff037224 */ /* 0x000fce00078e000e */
[----:B------:R-:W-:Y:S05]  /*2fb30*/  WARPSYNC.COLLECTIVE R15, `(.L_x_12374) ;  /* 0x000000000f087348 */ /* 0x000fea0003c00000 */
[----:B------:R0:W1:Y:S02]  /*2fb40*/  SHFL.IDX P6, R14, R13, R12, R11 ;  /* 0x0000000c0d0e7389 */ /* 0x00006400000c000b */
[----:B01----:R-:W-:Y:S01]  /*2fb50*/  ENDCOLLECTIVE ;  /* 0x000000000000791b */ /* 0x003fe20003800000 */
.L_x_12374:
        /* <DEDUP_REMOVED lines=16> */
.L_x_12375:
[----:B------:R-:W-:Y:S02]  /*2fc60*/  IMAD.MOV.U32 R13, RZ, RZ, R4 ;  /* 0x000000ffff0d7224 */ /* 0x000fe400078e0004 */
[----:B------:R-:W-:Y:S02]  /*2fc70*/  IMAD.MOV.U32 R12, RZ, RZ, 0x4 ;  /* 0x00000004ff0c7424 */ /* 0x000fe400078e00ff */
[----:B------:R-:W-:-:S07]  /*2fc80*/  IMAD.MOV.U32 R3, RZ, RZ, R14 ;  /* 0x000000ffff037224 */ /* 0x000fce00078e000e */
[----:B------:R-:W-:Y:S05]  /*2fc90*/  WARPSYNC.COLLECTIVE R15, `(.L_x_12376) ;  /* 0x000000000f087348 */ /* 0x000fea0003c00000 */
[----:B------:R0:W1:Y:S02]  /*2fca0*/  SHFL.IDX P6, R14, R13, R12, R11 ;  /* 0x0000000c0d0e7389 */ /* 0x00006400000c000b */
[----:B01----:R-:W-:Y:S01]  /*2fcb0*/  ENDCOLLECTIVE ;  /* 0x000000000000791b */ /* 0x003fe20003800000 */
.L_x_12376:
        /* <DEDUP_REMOVED lines=16> */
.L_x_12377:
[----:B------:R-:W-:Y:S02]  /*2fdc0*/  IMAD.MOV.U32 R13, RZ, RZ, R4 ;  /* 0x000000ffff0d7224 */ /* 0x000fe400078e0004 */
[----:B------:R-:W-:Y:S02]  /*2fdd0*/  IMAD.MOV.U32 R12, RZ, RZ, 0x5 ;  /* 0x00000005ff0c7424 */ /* 0x000fe400078e00ff */
[----:B------:R-:W-:-:S07]  /*2fde0*/  IMAD.MOV.U32 R3, RZ, RZ, R14 ;  /* 0x000000ffff037224 */ /* 0x000fce00078e000e */
[----:B------:R-:W-:Y:S05]  /*2fdf0*/  WARPSYNC.COLLECTIVE R15, `(.L_x_12378) ;  /* 0x000000000f087348 */ /* 0x000fea0003c00000 */
[----:B------:R0:W1:Y:S02]  /*2fe00*/  SHFL.IDX P6, R14, R13, R12, R11 ;  /* 0x0000000c0d0e7389 */ /* 0x00006400000c000b */
[----:B01----:R-:W-:Y:S01]  /*2fe10*/  ENDCOLLECTIVE ;  /* 0x000000000000791b */ /* 0x003fe20003800000 */
.L_x_12378:
        /* <DEDUP_REMOVED lines=16> */
.L_x_12379:
[----:B------:R-:W-:Y:S02]  /*2ff20*/  IMAD.MOV.U32 R13, RZ, RZ, R4 ;  /* 0x000000ffff0d7224 */ /* 0x000fe400078e0004 */
[----:B------:R-:W-:Y:S02]  /*2ff30*/  IMAD.MOV.U32 R12, RZ, RZ, 0x6 ;  /* 0x00000006ff0c7424 */ /* 0x000fe400078e00ff */
[----:B------:R-:W-:-:S07]  /*2ff40*/  IMAD.MOV.U32 R3, RZ, RZ, R14 ;  /* 0x000000ffff037224 */ /* 0x000fce00078e000e */
[----:B------:R-:W-:Y:S05]  /*2ff50*/  WARPSYNC.COLLECTIVE R15, `(.L_x_12380) ;  /* 0x000000000f087348 */ /* 0x000fea0003c00000 */
[----:B------:R0:W1:Y:S02]  /*2ff60*/  SHFL.IDX P6, R14, R13, R12, R11 ;  /* 0x0000000c0d0e7389 */ /* 0x00006400000c000b */
[----:B01----:R-:W-:Y:S01]  /*2ff70*/  ENDCOLLECTIVE ;  /* 0x000000000000791b */ /* 0x003fe20003800000 */
.L_x_12380:
        /* <DEDUP_REMOVED lines=16> */
.L_x_12381:
[----:B------:R-:W-:Y:S02]  /*30080*/  IMAD.MOV.U32 R13, RZ, RZ, R4 ;  /* 0x000000ffff0d7224 */ /* 0x000fe400078e0004 */
[----:B------:R-:W-:Y:S02]  /*30090*/  IMAD.MOV.U32 R12, RZ, RZ, 0x7 ;  /* 0x00000007ff0c7424 */ /* 0x000fe400078e00ff */
[----:B------:R-:W-:-:S07]  /*300a0*/  IMAD.MOV.U32 R3, RZ, RZ, R14 ;  /* 0x000000ffff037224 */ /* 0x000fce00078e000e */
[----:B------:R-:W-:Y:S05]  /*300b0*/  WARPSYNC.COLLECTIVE R15, `(.L_x_12382) ;  /* 0x000000000f087348 */ /* 0x000fea0003c00000 */
[----:B------:R0:W1:Y:S02]  /*300c0*/  SHFL.IDX P6, R14, R13, R12, R11 ;  /* 0x0000000c0d0e7389 */ /* 0x00006400000c000b */
[----:B01----:R-:W-:Y:S01]  /*300d0*/  ENDCOLLECTIVE ;  /* 0x000000000000791b */ /* 0x003fe20003800000 */
.L_x_12382:
        /* <DEDUP_REMOVED lines=10> */
.L_x_12383:
[----:B------:R-:W-:Y:S01]  /*30180*/  @!PT LDS RZ, [RZ] ;  /* 0x00000000fffff984 */ /* 0x000fe20000000800 */
[----:B------:R-:W-:Y:S01]  /*30190*/  @!PT LDS RZ, [RZ] ;  /* 0x00000000fffff984 */ /* 0x000fe20000000800 */
[----:B------:R-:W-:Y:S01]  /*301a0*/  @!PT LDS RZ, [RZ] ;  /* 0x00000000fffff984 */ /* 0x000fe20000000800 */
[----:B------:R1:W-:Y:S01]  /*301b0*/  @!P0 LDGSTS.E.BYPASS.LTC128B.128 [R8+0x1b400], desc[UR42][R2.64], !P1 ;  /* 0x1b40000002088fae */ /* 0x0003e2000c901d6a */
[----:B------:R-:W-:Y:S01]  /*301c0*/  IMAD.MOV.U32 R0, RZ, RZ, R14 ;  /* 0x000000ffff007224 */ /* 0x000fe200078e000e */
[----:B------:R-:W-:Y:S06]  /*301d0*/  BRA `(.L_x_12384) ;  /* 0xffffff9c005c7947 */ /* 0x000fec000383ffff */
.L_x_12199:
[----:B0-----:R0:W1:Y:S02]  /*301e0*/  SYNCS.PHASECHK.TRANS64.TRYWAIT P0, [R22+URZ+0x22820], R3 ;  /* 0x02282003160075a7 */ /* 0x001064000800017f */
[----:B-1----:R-:W-:Y:S05]  /*301f0*/  @!P0 NANOSLEEP.SYNCS 0x989680 ;  /* 0x009896800000895d */ /* 0x002fea0003900000 */
[----:B------:R-:W1:Y:S02]  /*30200*/  @!P0 SYNCS.PHASECHK.TRANS64 P0, [R22+URZ+0x22820], R3 ;  /* 0x02282003160085a7 */ /* 0x000e64000800007f */
[----:B-1----:R-:W-:Y:S05]  /*30210*/  @!P0 BRA `(.L_x_12199) ;  /* 0xfffffffc00f08947 */ /* 0x002fea000383ffff */
[----:B------:R-:W-:Y:S05]  /*30220*/  BRA `(.L_x_12385) ;  /* 0xffffff9c00b87947 */ /* 0x000fea000383ffff */
.L_x_12202:
[----:B-1----:R1:W2:Y:S02]  /*30230*/  SYNCS.PHASECHK.TRANS64.TRYWAIT P0, [R33+URZ+0x22860], R0 ;  /* 0x02286000210075a7 */ /* 0x0022a4000800017f */
[----:B--2---:R-:W-:Y:S05]  /*30240*/  @!P0 NANOSLEEP.SYNCS 0x989680 ;  /* 0x009896800000895d */ /* 0x004fea0003900000 */
[----:B------:R-:W2:Y:S02]  /*30250*/  @!P0 SYNCS.PHASECHK.TRANS64 P0, [R33+URZ+0x22860], R0 ;  /* 0x02286000210085a7 */ /* 0x000ea4000800007f */
[----:B--2---:R-:W-:Y:S05]  /*30260*/  @!P0 BRA `(.L_x_12202) ;  /* 0xfffffffc00f08947 */ /* 0x004fea000383ffff */
[----:B------:R-:W-:Y:S05]  /*30270*/  BRA `(.L_x_12386) ;  /* 0xffffff9c00c87947 */ /* 0x000fea000383ffff */
.L_x_12203:
        /* <DEDUP_REMOVED lines=8> */
.L_x_12388:
[----:B------:R-:W-:Y:S05]  /*30300*/  BSYNC B0 ;  /* 0x0000000000007941 */ /* 0x000fea0003800000 */
.L_x_12387:
        /* <DEDUP_REMOVED lines=13> */
.L_x_12389:
        /* <DEDUP_REMOVED lines=11> */
.L_x_12390:
        /* <DEDUP_REMOVED lines=17> */
.L_x_12391:
[----:B------:R-:W-:Y:S02]  /*305a0*/  IMAD.MOV.U32 R13, RZ, RZ, R6 ;  /* 0x000000ffff0d7224 */ /* 0x000fe400078e0006 */
[----:B------:R-:W-:Y:S01]  /*305b0*/  IMAD.MOV.U32 R12, RZ, RZ, 0x2 ;  /* 0x00000002ff0c7424 */ /* 0x000fe200078e00ff */
[----:B------:R-:W-:-:S13]  /*305c0*/  IADD3 R2, P4, R14, R0, RZ ;  /* 0x000000000e027210 */ /* 0x000fda0007f9e0ff */
[----:B------:R-:W-:Y:S05]  /*305d0*/  WARPSYNC.COLLECTIVE R15, `(.L_x_12392) ;  /* 0x000000000f087348 */ /* 0x000fea0003c00000 */
[----:B------:R0:W1:Y:S02]  /*305e0*/  SHFL.IDX P6, R14, R13, R12, R11 ;  /* 0x0000000c0d0e7389 */ /* 0x00006400000c000b */
[----:B01----:R-:W-:Y:S01]  /*305f0*/  ENDCOLLECTIVE ;  /* 0x000000000000791b */ /* 0x003fe20003800000 */
.L_x_12392:
        /* <DEDUP_REMOVED lines=17> */
.L_x_12393:
[----:B------:R-:W-:Y:S02]  /*30710*/  IMAD.MOV.U32 R13, RZ, RZ, R6 ;  /* 0x000000ffff0d7224 */ /* 0x000fe400078e0006 */
[----:B------:R-:W-:Y:S01]  /*30720*/  IMAD.MOV.U32 R12, RZ, RZ, 0x3 ;  /* 0x00000003ff0c7424 */ /* 0x000fe200078e00ff */
[----:B------:R-:W-:-:S13]  /*30730*/  IADD3 R2, P4, R14, R0, RZ ;  /* 0x000000000e027210 */ /* 0x000fda0007f9e0ff */
[----:B------:R-:W-:Y:S05]  /*30740*/  WARPSYNC.COLLECTIVE R15, `(.L_x_12394) ;  /* 0x000000000f087348 */ /* 0x000fea0003c00000 */
[----:B------:R0:W1:Y:S02]  /*30750*/  SHFL.IDX P6, R14, R13, R12, R11 ;  /* 0x0000000c0d0e7389 */ /* 0x00006400000c000b */
[----:B01----:R-:W-:Y:S01]  /*30760*/  ENDCOLLECTIVE ;  /* 0x000000000000791b */ /* 0x003fe20003800000 */
.L_x_12394:
        /* <DEDUP_REMOVED lines=17> */
.L_x_12395:
[----:B------:R-:W-:Y:S02]  /*30880*/  IMAD.MOV.U32 R13, RZ, RZ, R6 ;  /* 0x000000ffff0d7224 */ /* 0x000fe400078e0006 */
[----:B------:R-:W-:Y:S01]  /*30890*/  IMAD.MOV.U32 R12, RZ, RZ, 0x4 ;  /* 0x00000004ff0c7424 */ /* 0x000fe200078e00ff */
[----:B------:R-:W-:-:S13]  /*308a0*/  IADD3 R2, P4, R14, R0, RZ ;  /* 0x000000000e027210 */ /* 0x000fda0007f9e0ff */
[----:B------:R-:W-:Y:S05]  /*308b0*/  WARPSYNC.COLLECTIVE R15, `(.L_x_12396) ;  /* 0x000000000f087348 */ /* 0x000fea0003c00000 */
[----:B------:R0:W1:Y:S02]  /*308c0*/  SHFL.IDX P6, R14, R13, R12, R11 ;  /* 0x0000000c0d0e7389 */ /* 0x00006400000c000b */
[----:B01----:R-:W-:Y:S01]  /*308d0*/  ENDCOLLECTIVE ;  /* 0x000000000000791b */ /* 0x003fe20003800000 */
.L_x_12396:
        /* <DEDUP_REMOVED lines=17> */
.L_x_12397:
[----:B------:R-:W-:Y:S02]  /*309f0*/  IMAD.MOV.U32 R13, RZ, RZ, R6 ;  /* 0x000000ffff0d7224 */ /* 0x000fe400078e0006 */
[----:B------:R-:W-:Y:S01]  /*30a00*/  IMAD.MOV.U32 R12, RZ, RZ, 0x5 ;  /* 0x00000005ff0c7424 */ /* 0x000fe200078e00ff */
[----:B------:R-:W-:-:S13]  /*30a10*/  IADD3 R2, P4, R14, R0, RZ ;  /* 0x000000000e027210 */ /* 0x000fda0007f9e0ff */
[----:B------:R-:W-:Y:S05]  /*30a20*/  WARPSYNC.COLLECTIVE R15, `(.L_x_12398) ;  /* 0x000000000f087348 */ /* 0x000fea0003c00000 */
[----:B------:R0:W1:Y:S02]  /*30a30*/  SHFL.IDX P6, R14, R13, R12, R11 ;  /* 0x0000000c0d0e7389 */ /* 0x00006400000c000b */
[----:B01----:R-:W-:Y:S01]  /*30a40*/  ENDCOLLECTIVE ;  /* 0x000000000000791b */ /* 0x003fe20003800000 */
.L_x_12398:
        /* <DEDUP_REMOVED lines=12> */
.L_x_12399:
        /* <DEDUP_REMOVED lines=9> */
.L_x_12210:
[----:B0-----:R0:W1:Y:S02]  /*30ba0*/  SYNCS.PHASECHK.TRANS64.TRYWAIT P0, [R6+URZ+0x22840], R21 ;  /* 0x02284015060075a7 */ /* 0x001064000800017f */
[----:B-1----:R-:W-:Y:S05]  /*30bb0*/  @!P0 NANOSLEEP.SYNCS 0x989680 ;  /* 0x009896800000895d */ /* 0x002fea0003900000 */
[----:B------:R-:W1:Y:S02]  /*30bc0*/  @!P0 SYNCS.PHASECHK.TRANS64 P0, [R6+URZ+0x22840], R21 ;  /* 0x02284015060085a7 */ /* 0x000e64000800007f */
[----:B-1----:R-:W-:Y:S05]  /*30bd0*/  @!P0 BRA `(.L_x_12210) ;  /* 0xfffffffc00f08947 */ /* 0x002fea000383ffff */
[----:B------:R-:W-:Y:S05]  /*30be0*/  BRA `(.L_x_12401) ;  /* 0xffffffa000287947 */ /* 0x000fea000383ffff */
.L_x_12211:
        /* <DEDUP_REMOVED lines=8> */
.L_x_12403:
[----:B------:R-:W-:Y:S05]  /*30c70*/  BSYNC B1 ;  /* 0x0000000000017941 */ /* 0x000fea0003800000 */
.L_x_12402:
        /* <DEDUP_REMOVED lines=9> */
.L_x_12404:
[----:B------:R-:W-:Y:S02]  /*30d10*/  IMAD.MOV.U32 R13, RZ, RZ, R9 ;  /* 0x000000ffff0d7224 */ /* 0x000fe400078e0009 */
[----:B------:R-:W-:Y:S02]  /*30d20*/  IMAD.MOV.U32 R12, RZ, RZ, 0x1 ;  /* 0x00000001ff0c7424 */ /* 0x000fe400078e00ff */
[----:B------:R-:W-:-:S07]  /*30d30*/  IMAD.MOV.U32 R2, RZ, RZ, R14 ;  /* 0x000000ffff027224 */ /* 0x000fce00078e000e */
[----:B------:R-:W-:Y:S05]  /*30d40*/  WARPSYNC.COLLECTIVE R15, `(.L_x_12405) ;  /* 0x000000000f087348 */ /* 0x000fea0003c00000 */
[----:B------:R0:W1:Y:S02]  /*30d50*/  SHFL.IDX P6, R14, R13, R12, R11 ;  /* 0x0000000c0d0e7389 */ /* 0x00006400000c000b */
[----:B01----:R-:W-:Y:S01]  /*30d60*/  ENDCOLLECTIVE ;  /* 0x000000000000791b */ /* 0x003fe20003800000 */
.L_x_12405:
        /* <DEDUP_REMOVED lines=11> */
.L_x_12406:
[----:B------:R-:W-:Y:S02]  /*30e20*/  IMAD.MOV.U32 R13, RZ, RZ, R9 ;  /* 0x000000ffff0d7224 */ /* 0x000fe400078e0009 */
[----:B------:R-:W-:Y:S02]  /*30e30*/  IMAD.MOV.U32 R12, RZ, RZ, 0x2 ;  /* 0x00000002ff0c7424 */ /* 0x000fe400078e00ff */
[----:B------:R-:W-:-:S07]  /*30e40*/  IMAD.MOV.U32 R2, RZ, RZ, R14 ;  /* 0x000000ffff027224 */ /* 0x000fce00078e000e */
[----:B------:R-:W-:Y:S05]  /*30e50*/  WARPSYNC.COLLECTIVE R15, `(.L_x_12407) ;  /* 0x000000000f087348 */ /* 0x000fea0003c00000 */
[----:B------:R0:W1:Y:S02]  /*30e60*/  SHFL.IDX P6, R14, R13, R12, R11 ;  /* 0x0000000c0d0e7389 */ /* 0x00006400000c000b */
[----:B01----:R-:W-:Y:S01]  /*30e70*/  ENDCOLLECTIVE ;  /* 0x000000000000791b */ /* 0x003fe20003800000 */
.L_x_12407:
        /* <DEDUP_REMOVED lines=11> */
.L_x_12408:
[----:B------:R-:W-:Y:S02]  /*30f30*/  IMAD.MOV.U32 R13, RZ, RZ, R9 ;  /* 0x000000ffff0d7224 */ /* 0x000fe400078e0009 */
[----:B------:R-:W-:Y:S02]  /*30f40*/  IMAD.MOV.U32 R12, RZ, RZ, 0x3 ;  /* 0x00000003ff0c7424 */ /* 0x000fe400078e00ff */
[----:B------:R-:W-:-:S07]  /*30f50*/  IMAD.MOV.U32 R2, RZ, RZ, R14 ;  /* 0x000000ffff027224 */ /* 0x000fce00078e000e */
[----:B------:R-:W-:Y:S05]  /*30f60*/  WARPSYNC.COLLECTIVE R15, `(.L_x_12409) ;  /* 0x000000000f087348 */ /* 0x000fea0003c00000 */
[----:B------:R0:W1:Y:S02]  /*30f70*/  SHFL.IDX P6, R14, R13, R12, R11 ;  /* 0x0000000c0d0e7389 */ /* 0x00006400000c000b */
[----:B01----:R-:W-:Y:S01]  /*30f80*/  ENDCOLLECTIVE ;  /* 0x000000000000791b */ /* 0x003fe20003800000 */
.L_x_12409:
        /* <DEDUP_REMOVED lines=11> */
.L_x_12410:
[----:B------:R-:W-:Y:S02]  /*31040*/  IMAD.MOV.U32 R13, RZ, RZ, R9 ;  /* 0x000000ffff0d7224 */ /* 0x000fe400078e0009 */
[----:B------:R-:W-:Y:S02]  /*31050*/  IMAD.MOV.U32 R12, RZ, RZ, 0x4 ;  /* 0x00000004ff0c7424 */ /* 0x000fe400078e00ff */
[----:B------:R-:W-:-:S07]  /*31060*/  IMAD.MOV.U32 R2, RZ, RZ, R14 ;  /* 0x000000ffff027224 */ /* 0x000fce00078e000e */
[----:B------:R-:W-:Y:S05]  /*31070*/  WARPSYNC.COLLECTIVE R15, `(.L_x_12411) ;  /* 0x000000000f087348 */ /* 0x000fea0003c00000 */
[----:B------:R0:W1:Y:S02]  /*31080*/  SHFL.IDX P6, R14, R13, R12, R11 ;  /* 0x0000000c0d0e7389 */ /* 0x00006400000c000b */
[----:B01----:R-:W-:Y:S01]  /*31090*/  ENDCOLLECTIVE ;  /* 0x000000000000791b */ /* 0x003fe20003800000 */
.L_x_12411:
        /* <DEDUP_REMOVED lines=11> */
.L_x_12412:
[----:B------:R-:W-:Y:S02]  /*31150*/  IMAD.MOV.U32 R13, RZ, RZ, R9 ;  /* 0x000000ffff0d7224 */ /* 0x000fe400078e0009 */
[----:B------:R-:W-:Y:S02]  /*31160*/  IMAD.MOV.U32 R12, RZ, RZ, 0x5 ;  /* 0x00000005ff0c7424 */ /* 0x000fe400078e00ff */
[----:B------:R-:W-:-:S07]  /*31170*/  IMAD.MOV.U32 R2, RZ, RZ, R14 ;  /* 0x000000ffff027224 */ /* 0x000fce00078e000e */
[----:B------:R-:W-:Y:S05]  /*31180*/  WARPSYNC.COLLECTIVE R15, `(.L_x_12413) ;  /* 0x000000000f087348 */ /* 0x000fea0003c00000 */
[----:B------:R0:W1:Y:S02]  /*31190*/  SHFL.IDX P6, R14, R13, R12, R11 ;  /* 0x0000000c0d0e7389 */ /* 0x00006400000c000b */
[----:B01----:R-:W-:Y:S01]  /*311a0*/  ENDCOLLECTIVE ;  /* 0x000000000000791b */ /* 0x003fe20003800000 */
.L_x_12413:
        /* <DEDUP_REMOVED lines=11> */
.L_x_12414:
[----:B------:R-:W-:Y:S01]  /*31260*/  IMAD.MOV.U32 R2, RZ, RZ, R14 ;  /* 0x000000ffff027224 */ /* 0x000fe200078e000e */
[----:B------:R-:W-:Y:S06]  /*31270*/  BRA `(.L_x_12415) ;  /* 0xffffff9c00507947 */ /* 0x000fec000383ffff */
.L_x_12216:
[----:B---3--:R3:W4:Y:S02]  /*31280*/  SYNCS.PHASECHK.TRANS64.TRYWAIT P0, [R6+URZ+0x22860], R21 ;  /* 0x02286015060075a7 */ /* 0x008724000800017f */
[----:B----4-:R-:W-:Y:S05]  /*31290*/  @!P0 NANOSLEEP.SYNCS 0x989680 ;  /* 0x009896800000895d */ /* 0x010fea0003900000 */
[----:B------:R-:W4:Y:S02]  /*312a0*/  @!P0 SYNCS.PHASECHK.TRANS64 P0, [R6+URZ+0x22860], R21 ;  /* 0x02286015060085a7 */ /* 0x000f24000800007f */
[----:B----4-:R-:W-:Y:S05]  /*312b0*/  @!P0 BRA `(.L_x_12216) ;  /* 0xfffffffc00f08947 */ /* 0x010fea000383ffff */
[----:B------:R-:W-:Y:S05]  /*312c0*/  BRA `(.L_x_12416) ;  /* 0xffffff9c00a07947 */ /* 0x000fea000383ffff */
.L_x_12217:
        /* <DEDUP_REMOVED lines=8> */
.L_x_12418:
[----:B------:R-:W-:Y:S05]  /*31350*/  BSYNC B1 ;  /* 0x0000000000017941 */ /* 0x000fea0003800000 */
.L_x_12417:
        /* <DEDUP_REMOVED lines=9> */
.L_x_12419:
[----:B------:R-:W-:Y:S02]  /*313f0*/  IMAD.MOV.U32 R13, RZ, RZ, R9 ;  /* 0x000000ffff0d7224 */ /* 0x000fe400078e0009 */
[----:B------:R-:W-:Y:S01]  /*31400*/  IMAD.MOV.U32 R12, RZ, RZ, 0x1 ;  /* 0x00000001ff0c7424 */ /* 0x000fe200078e00ff */
[----:B------:R-:W-:-:S13]  /*31410*/  IADD3 R2, P0, R14, R0, RZ ;  /* 0x000000000e027210 */ /* 0x000fda0007f1e0ff */
[----:B------:R-:W-:Y:S05]  /*31420*/  WARPSYNC.COLLECTIVE R15, `(.L_x_12420) ;  /* 0x000000000f087348 */ /* 0x000fea0003c00000 */
[----:B------:R0:W1:Y:S02]  /*31430*/  SHFL.IDX P6, R14, R13, R12, R11 ;  /* 0x0000000c0d0e7389 */ /* 0x00006400000c000b */
[----:B01----:R-:W-:Y:S01]  /*31440*/  ENDCOLLECTIVE ;  /* 0x000000000000791b */ /* 0x003fe20003800000 */
.L_x_12420:
        /* <DEDUP_REMOVED lines=13> */
.L_x_12421:
[----:B------:R-:W-:Y:S02]  /*31520*/  IMAD.MOV.U32 R13, RZ, RZ, R9 ;  /* 0x000000ffff0d7224 */ /* 0x000fe400078e0009 */
[----:B------:R-:W-:Y:S01]  /*31530*/  IMAD.MOV.U32 R12, RZ, RZ, 0x2 ;  /* 0x00000002ff0c7424 */ /* 0x000fe200078e00ff */
[----:B------:R-:W-:-:S13]  /*31540*/  IADD3 R2, P0, R14, R0, RZ ;  /* 0x000000000e027210 */ /* 0x000fda0007f1e0ff */
[----:B------:R-:W-:Y:S05]  /*31550*/  WARPSYNC.COLLECTIVE R15, `(.L_x_12422) ;  /* 0x000000000f087348 */ /* 0x000fea0003c00000 */
[----:B------:R0:W1:Y:S02]  /*31560*/  SHFL.IDX P6, R14, R13, R12, R11 ;  /* 0x0000000c0d0e7389 */ /* 0x00006400000c000b */
[----:B01----:R-:W-:Y:S01]  /*31570*/  ENDCOLLECTIVE ;  /* 0x000000000000791b */ /* 0x003fe20003800000 */
.L_x_12422:
        /* <DEDUP_REMOVED lines=13> */
.L_x_12423:
[----:B------:R-:W-:Y:S02]  /*31650*/  IMAD.MOV.U32 R13, RZ, RZ, R9 ;  /* 0x000000ffff0d7224 */ /* 0x000fe400078e0009 */
[----:B------:R-:W-:Y:S01]  /*31660*/  IMAD.MOV.U32 R12, RZ, RZ, 0x3 ;  /* 0x00000003ff0c7424 */ /* 0x000fe200078e00ff */
[----:B------:R-:W-:-:S13]  /*31670*/  IADD3 R2, P0, R14, R0, RZ ;  /* 0x000000000e027210 */ /* 0x000fda0007f1e0ff */
[----:B------:R-:W-:Y:S05]  /*31680*/  WARPSYNC.COLLECTIVE R15, `(.L_x_12424) ;  /* 0x000000000f087348 */ /* 0x000fea0003c00000 */
[----:B------:R0:W1:Y:S02]  /*31690*/  SHFL.IDX P6, R14, R13, R12, R11 ;  /* 0x0000000c0d0e7389 */ /* 0x00006400000c000b */
[----:B01----:R-:W-:Y:S01]  /*316a0*/  ENDCOLLECTIVE ;  /* 0x000000000000791b */ /* 0x003fe20003800000 */
.L_x_12424:
        /* <DEDUP_REMOVED lines=13> */
.L_x_12425:
[----:B------:R-:W-:Y:S02]  /*31780*/  IMAD.MOV.U32 R13, RZ, RZ, R9 ;  /* 0x000000ffff0d7224 */ /* 0x000fe400078e0009 */
[----:B------:R-:W-:Y:S01]  /*31790*/  IMAD.MOV.U32 R12, RZ, RZ, 0x4 ;  /* 0x00000004ff0c7424 */ /* 0x000fe200078e00ff */
[----:B------:R-:W-:-:S13]  /*317a0*/  IADD3 R2, P0, R14, R0, RZ ;  /* 0x000000000e027210 */ /* 0x000fda0007f1e0ff */
[----:B------:R-:W-:Y:S05]  /*317b0*/  WARPSYNC.COLLECTIVE R15, `(.L_x_12426) ;  /* 0x000000000f087348 */ /* 0x000fea0003c00000 */
[----:B------:R0:W1:Y:S02]  /*317c0*/  SHFL.IDX P6, R14, R13, R12, R11 ;  /* 0x0000000c0d0e7389 */ /* 0x00006400000c000b */
[----:B01----:R-:W-:Y:S01]  /*317d0*/  ENDCOLLECTIVE ;  /* 0x000000000000791b */ /* 0x003fe20003800000 */
.L_x_12426:
        /* <DEDUP_REMOVED lines=13> */
.L_x_12427:
[----:B------:R-:W-:Y:S02]  /*318b0*/  IMAD.MOV.U32 R13, RZ, RZ, R9 ;  /* 0x000000ffff0d7224 */ /* 0x000fe400078e0009 */
[----:B------:R-:W-:Y:S01]  /*318c0*/  IMAD.MOV.U32 R12, RZ, RZ, 0x5 ;  /* 0x00000005ff0c7424 */ /* 0x000fe200078e00ff */
[----:B------:R-:W-:-:S13]  /*318d0*/  IADD3 R2, P0, R14, R0, RZ ;  /* 0x000000000e027210 */ /* 0x000fda0007f1e0ff */
[----:B------:R-:W-:Y:S05]  /*318e0*/  WARPSYNC.COLLECTIVE R15, `(.L_x_12428) ;  /* 0x000000000f087348 */ /* 0x000fea0003c00000 */
[----:B------:R0:W1:Y:S02]  /*318f0*/  SHFL.IDX P6, R14, R13, R12, R11 ;  /* 0x0000000c0d0e7389 */ /* 0x00006400000c000b */
[----:B01----:R-:W-:Y:S01]  /*31900*/  ENDCOLLECTIVE ;  /* 0x000000000000791b */ /* 0x003fe20003800000 */
.L_x_12428:
        /* <DEDUP_REMOVED lines=13> */
.L_x_12429:
[----:B------:R-:W-:Y:S05]  /*319e0*/  BRA `(.L_x_12430) ;  /* 0xffffff9800e47947 */ /* 0x000fea000383ffff */
.L_x_12225:
        /* <DEDUP_REMOVED lines=8> */
.L_x_12432:
[----:B------:R-:W-:Y:S05]  /*31a70*/  BSYNC B0 ;  /* 0x0000000000007941 */ /* 0x000fea0003800000 */
.L_x_12431:
        /* <DEDUP_REMOVED lines=9> */
.L_x_12433:
        /* <DEDUP_REMOVED lines=24> */
.L_x_12434:
[----:B------:R-:W-:Y:S01]  /*31c90*/  IMAD.MOV.U32 R12, RZ, RZ, 0x2 ;  /* 0x00000002ff0c7424 */ /* 0x000fe200078e00ff */
[----:B------:R-:W-:-:S05]  /*31ca0*/  SEL R14, R14, RZ, P1 ;  /* 0x000000ff0e0e7207 */ /* 0x000fca0000800000 */
[----:B------:R-:W-:-:S04]  /*31cb0*/  IMAD.IADD R5, R13, 0x1, R14 ;  /* 0x000000010d057824 */ /* 0x000fc800078e020e */
[----:B------:R-:W-:-:S07]  /*31cc0*/  IMAD.MOV.U32 R13, RZ, RZ, R5 ;  /* 0x000000ffff0d7224 */ /* 0x000fce00078e0005 */
[----:B------:R-:W-:Y:S05]  /*31cd0*/  WARPSYNC.COLLECTIVE R15, `(.L_x_12435) ;  /* 0x000000000f087348 */ /* 0x000fea0003c00000 */
[----:B------:R0:W1:Y:S02]  /*31ce0*/  SHFL.UP P6, R14, R13, R12, R11 ;  /* 0x0400000c0d0e7389 */ /* 0x00006400000c000b */
[----:B01----:R-:W-:Y:S01]  /*31cf0*/  ENDCOLLECTIVE ;  /* 0x000000000000791b */ /* 0x003fe20003800000 */
.L_x_12435:
[----:B------:R-:W-:Y:S01]  /*31d00*/  IMAD.MOV.U32 R12, RZ, RZ, 0x4 ;  /* 0x00000004ff0c7424 */ /* 0x000fe200078e00ff */
[----:B------:R-:W-:-:S05]  /*31d10*/  SEL R2, R14, RZ, P2 ;  /* 0x000000ff0e027207 */ /* 0x000fca0001000000 */
[----:B------:R-:W-:-:S04]  /*31d20*/  IMAD.IADD R2, R5, 0x1, R2 ;  /* 0x0000000105027824 */ /* 0x000fc800078e0202 */
[----:B------:R-:W-:-:S07]  /*31d30*/  IMAD.MOV.U32 R13, RZ, RZ, R2 ;  /* 0x000000ffff0d7224 */ /* 0x000fce00078e0002 */
[----:B------:R-:W-:Y:S05]  /*31d40*/  WARPSYNC.COLLECTIVE R15, `(.L_x_12436) ;  /* 0x000000000f087348 */ /* 0x000fea0003c00000 */
[----:B------:R0:W1:Y:S02]  /*31d50*/  SHFL.UP P6, R14, R13, R12, R11 ;  /* 0x0400000c0d0e7389 */ /* 0x00006400000c000b */
[----:B01----:R-:W-:Y:S01]  /*31d60*/  ENDCOLLECTIVE ;  /* 0x000000000000791b */ /* 0x003fe20003800000 */
.L_x_12436:
[----:B------:R-:W-:Y:S01]  /*31d70*/  IMAD.MOV.U32 R12, RZ, RZ, 0x8 ;  /* 0x00000008ff0c7424 */ /* 0x000fe200078e00ff */
[----:B------:R-:W-:-:S05]  /*31d80*/  SEL R3, R14, RZ, P3 ;  /* 0x000000ff0e037207 */ /* 0x000fca0001800000 */
[----:B------:R-:W-:-:S04]  /*31d90*/  IMAD.IADD R3, R2, 0x1, R3 ;  /* 0x0000000102037824 */ /* 0x000fc800078e0203 */
[----:B------:R-:W-:-:S07]  /*31da0*/  IMAD.MOV.U32 R13, RZ, RZ, R3 ;  /* 0x000000ffff0d7224 */ /* 0x000fce00078e0003 */
[----:B------:R-:W-:Y:S05]  /*31db0*/  WARPSYNC.COLLECTIVE R15, `(.L_x_12437) ;  /* 0x000000000f087348 */ /* 0x000fea0003c00000 */
[----:B------:R0:W1:Y:S02]  /*31dc0*/  SHFL.UP P6, R14, R13, R12, R11 ;  /* 0x0400000c0d0e7389 */ /* 0x00006400000c000b */
[----:B01----:R-:W-:Y:S01]  /*31dd0*/  ENDCOLLECTIVE ;  /* 0x000000000000791b */ /* 0x003fe20003800000 */
.L_x_12437:
[----:B------:R-:W-:Y:S01]  /*31de0*/  IMAD.MOV.U32 R12, RZ, RZ, 0x10 ;  /* 0x00000010ff0c7424 */ /* 0x000fe200078e00ff */
[----:B------:R-:W-:-:S05]  /*31df0*/  SEL R14, R14, RZ, P4 ;  /* 0x000000ff0e0e7207 */ /* 0x000fca0002000000 */
[----:B------:R-:W-:-:S04]  /*31e00*/  IMAD.IADD R5, R3, 0x1, R14 ;  /* 0x0000000103057824 */ /* 0x000fc800078e020e */
[----:B------:R-:W-:-:S07]  /*31e10*/  IMAD.MOV.U32 R13, RZ, RZ, R5 ;  /* 0x000000ffff0d7224 */ /* 0x000fce00078e0005 */
[----:B------:R-:W-:Y:S05]  /*31e20*/  WARPSYNC.COLLECTIVE R15, `(.L_x_12438) ;  /* 0x000000000f087348 */ /* 0x000fea0003c00000 */
[----:B------:R0:W1:Y:S02]  /*31e30*/  SHFL.UP P6, R14, R13, R12, R11 ;  /* 0x0400000c0d0e7389 */ /* 0x00006400000c000b */
[----:B01----:R-:W-:Y:S01]  /*31e40*/  ENDCOLLECTIVE ;  /* 0x000000000000791b */ /* 0x003fe20003800000 */
.L_x_12438:
        /* <DEDUP_REMOVED lines=8> */
.L_x_12439:
[----:B------:R-:W-:Y:S05]  /*31ed0*/  BRA `(.L_x_12440) ;  /* 0xffffff9c00447947 */ /* 0x000fea000383ffff */
.L_x_12228:
[----:B------:R-:W-:Y:S01]  /*31ee0*/  BSSY B0, `(.L_x_12441) ;  /* 0x0000007000007945 */ /* 0x000fe20003800000 */
[----:B------:R-:W-:Y:S02]  /*31ef0*/  IMAD.MOV.U32 R12, RZ, RZ, 0x1 ;  /* 0x00000001ff0c7424 */ /* 0x000fe400078e00ff */
[----:B------:R-:W-:Y:S02]  /*31f00*/  IMAD.MOV.U32 R11, RZ, RZ, RZ ;  /* 0x000000ffff0b7224 */ /* 0x000fe400078e00ff */
[----:B------:R-:W-:-:S07]  /*31f10*/  IMAD.MOV.U32 R15, RZ, RZ, -0x1 ;  /* 0xffffffffff0f7424 */ /* 0x000fce00078e00ff */
[----:B------:R-:W-:Y:S05]  /*31f20*/  WARPSYNC.COLLECTIVE R15, `(.L_x_12442) ;  /* 0x000000000f087348 */ /* 0x000fea0003c00000 */
[----:B------:R0:W1:Y:S02]  /*31f30*/  SHFL.UP P6, R14, R13, R12, R11 ;  /* 0x0400000c0d0e7389 */ /* 0x00006400000c000b */
[----:B01----:R-:W-:Y:S01]  /*31f40*/  ENDCOLLECTIVE ;  /* 0x000000000000791b */ /* 0x003fe20003800000 */
.L_x_12442:
[----:B------:R-:W-:Y:S05]  /*31f50*/  BSYNC B0 ;  /* 0x0000000000007941 */ /* 0x000fea0003800000 */
.L_x_12441:
        /* <DEDUP_REMOVED lines=8> */
.L_x_12443:
[----:B------:R-:W-:Y:S01]  /*31fe0*/  IMAD.MOV.U32 R12, RZ, RZ, 0x4 ;  /* 0x00000004ff0c7424 */ /* 0x000fe200078e00ff */
[----:B------:R-:W-:-:S05]  /*31ff0*/  SEL R2, R14, RZ, P2 ;  /* 0x000000ff0e027207 */ /* 0x000fca0001000000 */
[----:B------:R-:W-:-:S04]  /*32000*/  IMAD.IADD R2, R13, 0x1, R2 ;  /* 0x000000010d027824 */ /* 0x000fc800078e0202 */
[----:B------:R-:W-:-:S07]  /*32010*/  IMAD.MOV.U32 R13, RZ, RZ, R2 ;  /* 0x000000ffff0d7224 */ /* 0x000fce00078e0002 */
[----:B------:R-:W-:Y:S05]  /*32020*/  WARPSYNC.COLLECTIVE R15, `(.L_x_12444) ;  /* 0x000000000f087348 */ /* 0x000fea0003c00000 */
[----:B------:R0:W1:Y:S02]  /*32030*/  SHFL.UP P6, R14, R13, R12, R11 ;  /* 0x0400000c0d0e7389 */ /* 0x00006400000c000b */
[----:B01----:R-:W-:Y:S01]  /*32040*/  ENDCOLLECTIVE ;  /* 0x000000000000791b */ /* 0x003fe20003800000 */
.L_x_12444:
[----:B------:R-:W-:Y:S01]  /*32050*/  IMAD.MOV.U32 R12, RZ, RZ, 0x8 ;  /* 0x00000008ff0c7424 */ /* 0x000fe200078e00ff */
[----:B------:R-:W-:-:S05]  /*32060*/  SEL R3, R14, RZ, P3 ;  /* 0x000000ff0e037207 */ /* 0x000fca0001800000 */
[----:B------:R-:W-:-:S04]  /*32070*/  IMAD.IADD R3, R2, 0x1, R3 ;  /* 0x0000000102037824 */ /* 0x000fc800078e0203 */
[----:B------:R-:W-:-:S07]  /*32080*/  IMAD.MOV.U32 R13, RZ, RZ, R3 ;  /* 0x000000ffff0d7224 */ /* 0x000fce00078e0003 */
[----:B------:R-:W-:Y:S05]  /*32090*/  WARPSYNC.COLLECTIVE R15, `(.L_x_12445) ;  /* 0x000000000f087348 */ /* 0x000fea0003c00000 */
[----:B------:R0:W1:Y:S02]  /*320a0*/  SHFL.UP P6, R14, R13, R12, R11 ;  /* 0x0400000c0d0e7389 */ /* 0x00006400000c000b */
[----:B01----:R-:W-:Y:S01]  /*320b0*/  ENDCOLLECTIVE ;  /* 0x000000000000791b */ /* 0x003fe20003800000 */
.L_x_12445:
[----:B------:R-:W-:Y:S01]  /*320c0*/  IMAD.MOV.U32 R12, RZ, RZ, 0x10 ;  /* 0x00000010ff0c7424 */ /* 0x000fe200078e00ff */
[----:B------:R-:W-:-:S05]  /*320d0*/  SEL R14, R14, RZ, P4 ;  /* 0x000000ff0e0e7207 */ /* 0x000fca0002000000 */
[----:B------:R-:W-:-:S04]  /*320e0*/  IMAD.IADD R5, R3, 0x1, R14 ;  /* 0x0000000103057824 */ /* 0x000fc800078e020e */
[----:B------:R-:W-:-:S07]  /*320f0*/  IMAD.MOV.U32 R13, RZ, RZ, R5 ;  /* 0x000000ffff0d7224 */ /* 0x000fce00078e0005 */
[----:B------:R-:W-:Y:S05]  /*32100*/  WARPSYNC.COLLECTIVE R15, `(.L_x_12446) ;  /* 0x000000000f087348 */ /* 0x000fea0003c00000 */
[----:B------:R0:W1:Y:S02]  /*32110*/  SHFL.UP P6, R14, R13, R12, R11 ;  /* 0x0400000c0d0e7389 */ /* 0x00006400000c000b */
[----:B01----:R-:W-:Y:S01]  /*32120*/  ENDCOLLECTIVE ;  /* 0x000000000000791b */ /* 0x003fe20003800000 */
.L_x_12446:
        /* <DEDUP_REMOVED lines=8> */
.L_x_12447:
[----:B------:R-:W-:Y:S05]  /*321b0*/  BRA `(.L_x_12448) ;  /* 0xffffff9c00307947 */ /* 0x000fea000383ffff */
.L_x_12230:
[----:B------:R-:W-:Y:S01]  /*321c0*/  BSSY B0, `(.L_x_12449) ;  /* 0x0000006000007945 */ /* 0x000fe20003800000 */
[----:B------:R-:W-:Y:S01]  /*321d0*/  PLOP3.LUT P6, PT, P6, PT, PT, 0x8, 0x0 ;  /* 0x000000000000781c */ /* 0x000fe200037ce170 */
[----:B------:R-:W-:-:S12]  /*321e0*/  IMAD.MOV.U32 R15, RZ, RZ, -0x1 ;  /* 0xffffffffff0f7424 */ /* 0x000fd800078e00ff */
[----:B0-----:R-:W-:Y:S05]  /*321f0*/  WARPSYNC.COLLECTIVE R15, `(.L_x_12450) ;  /* 0x000000000f087348 */ /* 0x001fea0003c00000 */
[----:B------:R-:W-:Y:S01]  /*32200*/  VOTE.ANY R14, PT, P6 ;  /* 0x00000000000e7806 */ /* 0x000fe200030e0100 */
[----:B0-----:R-:W-:Y:S06]  /*32210*/  ENDCOLLECTIVE ;  /* 0x000000000000791b */ /* 0x001fec0003800000 */
.L_x_12450:
[----:B------:R-:W-:Y:S05]  /*32220*/  BSYNC B0 ;  /* 0x0000000000007941 */ /* 0x000fea0003800000 */
.L_x_12449:
        /* <DEDUP_REMOVED lines=8> */
.L_x_12451:
[----:B------:R-:W-:Y:S02]  /*322b0*/  IMAD.IADD R19, R12, 0x1, R19 ;  /* 0x000000010c137824 */ /* 0x000fe400078e0213 */
[----:B------:R-:W-:Y:S02]  /*322c0*/  IMAD.MOV.U32 R13, RZ, RZ, R4 ;  /* 0x000000ffff0d7224 */ /* 0x000fe400078e0004 */
[----:B------:R-:W-:-:S07]  /*322d0*/  IMAD.MOV.U32 R17, RZ, RZ, R14 ;  /* 0x000000ffff117224 */ /* 0x000fce00078e000e */
[----:B------:R-:W-:Y:S05]  /*322e0*/  WARPSYNC.COLLECTIVE R15, `(.L_x_12452) ;  /* 0x000000000f087348 */ /* 0x000fea0003c00000 */
[----:B------:R0:W1:Y:S02]  /*322f0*/  SHFL.IDX P6, R14, R13, R12, R11 ;  /* 0x0000000c0d0e7389 */ /* 0x00006400000c000b */
[----:B01----:R-:W-:Y:S01]  /*32300*/  ENDCOLLECTIVE ;  /* 0x000000000000791b */ /* 0x003fe20003800000 */
.L_x_12452:
[----:B------:R-:W-:Y:S01]  /*32310*/  IMAD.MOV.U32 R4, RZ, RZ, R14 ;  /* 0x000000ffff047224 */ /* 0x000fe200078e000e */
[----:B------:R-:W-:Y:S06]  /*32320*/  BRA `(.L_x_12453) ;  /* 0xffffff9c00147947 */ /* 0x000fec000383ffff */
.L_x_12232:
[----:B------:R-:W-:Y:S01]  /*32330*/  BSSY B0, `(.L_x_12454) ;  /* 0x0000007000007945 */ /* 0x000fe20003800000 */
[----:B------:R-:W-:Y:S02]  /*32340*/  IMAD.MOV.U32 R13, RZ, RZ, R2 ;  /* 0x000000ffff0d7224 */ /* 0x000fe400078e0002 */
[----:B------:R-:W-:Y:S02]  /*32350*/  IMAD.MOV.U32 R11, RZ, RZ, 0x1f ;  /* 0x0000001fff0b7424 */ /* 0x000fe400078e00ff */
[----:B------:R-:W-:-:S07]  /*32360*/  IMAD.MOV.U32 R15, RZ, RZ, -0x1 ;  /* 0xffffffffff0f7424 */ /* 0x000fce00078e00ff */
[----:B0-23--:R-:W-:Y:S05]  /*32370*/  WARPSYNC.COLLECTIVE R15, `(.L_x_12455) ;  /* 0x000000000f087348 */ /* 0x00dfea0003c00000 */
[----:B------:R1:W4:Y:S02]  /*32380*/  SHFL.IDX P6, R14, R13, R12, R11 ;  /* 0x0000000c0d0e7389 */ /* 0x00032400000c000b */
[----:B01234-:R-:W-:Y:S01]  /*32390*/  ENDCOLLECTIVE ;  /* 0x000000000000791b */ /* 0x01ffe20003800000 */
.L_x_12455:
[----:B------:R-:W-:Y:S05]  /*323a0*/  BSYNC B0 ;  /* 0x0000000000007941 */ /* 0x000fea0003800000 */
.L_x_12454:
[----:B------:R-:W-:Y:S01]  /*323b0*/  IMAD.MOV.U32 R6, RZ, RZ, R14 ;  /* 0x000000ffff067224 */ /* 0x000fe200078e000e */
[----:B------:R-:W-:Y:S06]  /*323c0*/  BRA `(.L_x_12231) ;  /* 0xffffff9c00047947 */ /* 0x000fec000383ffff */
.L_x_12238:
[----:B0-----:R0:W4:Y:S02]  /*323d0*/  SYNCS.PHASECHK.TRANS64.TRYWAIT P0, [R4+URZ+0x22820], R0 ;  /* 0x02282000040075a7 */ /* 0x001124000800017f */
[----:B----4-:R-:W-:Y:S05]  /*323e0*/  @!P0 NANOSLEEP.SYNCS 0x989680 ;  /* 0x009896800000895d */ /* 0x010fea0003900000 */
[----:B------:R-:W4:Y:S02]  /*323f0*/  @!P0 SYNCS.PHASECHK.TRANS64 P0, [R4+URZ+0x22820], R0 ;  /* 0x02282000040085a7 */ /* 0x000f24000800007f */
[----:B----4-:R-:W-:Y:S05]  /*32400*/  @!P0 BRA `(.L_x_12238) ;  /* 0xfffffffc00f08947 */ /* 0x010fea000383ffff */
[----:B------:R-:W-:Y:S05]  /*32410*/  BRA `(.L_x_12456) ;  /* 0xffffffa4005c7947 */ /* 0x000fea000383ffff */
.L_x_12239:
        /* <DEDUP_REMOVED lines=11> */
.L_x_12458:
[----:B------:R-:W-:Y:S05]  /*324d0*/  BSYNC B0 ;  /* 0x0000000000007941 */ /* 0x000fea0003800000 */
.L_x_12457:
[----:B------:R-:W-:Y:S05]  /*324e0*/  BRA `(.L_x_12459) ;  /* 0xffffffa400447947 */ /* 0x000fea000383ffff */
.L_x_12240:
[----:B------:R-:W-:Y:S01]  /*324f0*/  BSSY B0, `(.L_x_12460) ;  /* 0x0000006000007945 */ /* 0x000fe20003800000 */
[----:B------:R-:W-:-:S07]  /*32500*/  IMAD.MOV.U32 R15, RZ, RZ, -0x1 ;  /* 0xffffffffff0f7424 */ /* 0x000fce00078e00ff */
[----:B0123--:R-:W-:Y:S05]  /*32510*/  WARPSYNC.COLLECTIVE R15, `(.L_x_12461) ;  /* 0x000000000f0c7348 */ /* 0x00ffea0003c00000 */
[----:B------:R-:W-:Y:S02]  /*32520*/  ELECT P6, UR62, PT ;  /* 0x00000000003e782f */ /* 0x000fe400038c0000 */
[----:B------:R-:W-:Y:S01]  /*32530*/  MOV R14, UR62 ;  /* 0x0000003e000e7c02 */ /* 0x000fe20008000f00 */
[----:B0123--:R-:W-:Y:S10]  /*32540*/  ENDCOLLECTIVE ;  /* 0x000000000000791b */ /* 0x00fff40003800000 */
.L_x_12461:
[----:B------:R-:W-:Y:S05]  /*32550*/  BSYNC B0 ;  /* 0x0000000000007941 */ /* 0x000fea0003800000 */
.L_x_12460:
[----:B------:R-:W-:Y:S05]  /*32560*/  BRA `(.L_x_12462) ;  /* 0xffffffa400387947 */ /* 0x000fea000383ffff */
.L_x_12242:
[----:B0-----:R0:W4:Y:S02]  /*32570*/  SYNCS.PHASECHK.TRANS64.TRYWAIT P1, [R5+URZ+0x22840], R0 ;  /* 0x02284000050075a7 */ /* 0x001124000802017f */
[----:B----4-:R-:W-:Y:S05]  /*32580*/  @!P1 NANOSLEEP.SYNCS 0x989680 ;  /* 0x009896800000995d */ /* 0x010fea0003900000 */
[----:B------:R-:W4:Y:S02]  /*32590*/  @!P1 SYNCS.PHASECHK.TRANS64 P1, [R5+URZ+0x22840], R0 ;  /* 0x02284000050095a7 */ /* 0x000f24000802007f */
[----:B----4-:R-:W-:Y:S05]  /*325a0*/  @!P1 BRA `(.L_x_12242) ;  /* 0xfffffffc00f09947 */ /* 0x010fea000383ffff */
[----:B------:R-:W-:Y:S05]  /*325b0*/  BRA `(.L_x_12463) ;  /* 0xffffffa400587947 */ /* 0x000fea000383ffff */
.L_x_12244:
[----:B----4-:R4:W0:Y:S02]  /*325c0*/  SYNCS.PHASECHK.TRANS64.TRYWAIT P1, [R25+URZ+0x22840], R2 ;  /* 0x02284002190075a7 */ /* 0x010824000802017f */
[----:B0-----:R-:W-:Y:S05]  /*325d0*/  @!P1 NANOSLEEP.SYNCS 0x989680 ;  /* 0x009896800000995d */ /* 0x001fea0003900000 */
[----:B------:R-:W0:Y:S02]  /*325e0*/  @!P1 SYNCS.PHASECHK.TRANS64 P1, [R25+URZ+0x22840], R2 ;  /* 0x02284002190095a7 */ /* 0x000e24000802007f */
[----:B0-----:R-:W-:Y:S05]  /*325f0*/  @!P1 BRA `(.L_x_12244) ;  /* 0xfffffffc00f09947 */ /* 0x001fea000383ffff */
[----:B------:R-:W-:Y:S05]  /*32600*/  BRA `(.L_x_12464) ;  /* 0xffffffa400647947 */ /* 0x000fea000383ffff */
.L_x_12246:
[----:B------:R0:W0:Y:S02]  /*32610*/  SYNCS.PHASECHK.TRANS64.TRYWAIT P1, [R5+URZ+0x22860], R0 ;  /* 0x02286000050075a7 */ /* 0x000024000802017f */
[----:B0-----:R-:W-:Y:S05]  /*32620*/  @!P1 NANOSLEEP.SYNCS 0x989680 ;  /* 0x009896800000995d */ /* 0x001fea0003900000 */
[----:B------:R-:W0:Y:S02]  /*32630*/  @!P1 SYNCS.PHASECHK.TRANS64 P1, [R5+URZ+0x22860], R0 ;  /* 0x02286000050095a7 */ /* 0x000e24000802007f */
[----:B0-----:R-:W-:Y:S05]  /*32640*/  @!P1 BRA `(.L_x_12246) ;  /* 0xfffffffc00f09947 */ /* 0x001fea000383ffff */
[----:B------:R-:W-:Y:S05]  /*32650*/  BRA `(.L_x_12465) ;  /* 0xffffffa400607947 */ /* 0x000fea000383ffff */
        .type           $_ZN7cutlass13device_kernelIN5flash11enable_sm90INS1_16FlashAttnFwdSm90INS1_25CollectiveMainloopFwdSm90ILi2EN4cute5tupleIJNS5_1CILi1EEES8_S8_EEENS6_IJNS7_ILi128EEENS7_ILi96EEENS7_ILi64EEEEEELi256ENS_6half_tEfNS_4arch4Sm90ELb0ELb1ELb0ELb1ELb1ELb1ELb0ELb1ELb0ELb1ELb1ELb0EEENS1_21CollectiveEpilogueFwdINS6_IJSA_NS7_ILi256EEESB_EEES9_SE_SG_Li256ELb1ELb1ELb1ELb0EEENS1_36VarlenDynamicPersistentTileSchedulerILi128ELi96ELi256ELi128ELb1ELb1ELb1ELb1ELb0ELb1EEEEEEEEEvNT_6ParamsE$_ZZN5flash25CollectiveMainloopFwdSm90ILi2EN4cute5tupleIJNS1_1CILi1EEES4_S4_EEENS2_IJNS3_ILi128EEENS3_ILi96EEENS3_ILi64EEEEEELi256EN7cutlass6half_tEfNSA_4arch4Sm90ELb0ELb1ELb0ELb1ELb1ELb1ELb0ELb1ELb0ELb1ELb1ELb0EE3mmaINS_16FlashAttnFwdSm90ISE_NS_21CollectiveEpilogueFwdINS2_IJS6_NS3_ILi256EEES7_EEES5_SB_SD_Li256ELb1ELb1ELb1ELb0EEENS_36VarlenDynamicPersistentTileSchedulerILi128ELi96ELi256ELi128ELb1ELb1ELb1ELb1ELb0ELb1EEEE13SharedStorageENS1_6TensorINS1_11ArrayEngineIfLm128EEENS1_6LayoutINS2_IJNS2_IJNS3_ILi2EEEST_NS3_ILi32EEEEEES4_S4_EEENS2_IJNS2_IJS4_ST_NS3_ILi4EEEEEENS3_ILi0EEESZ_EEEEEEENS_7SoftmaxILi2ELi0EEEEEbRKNSE_6ParamsENSA_13PipelineAsyncILi2EEES19_RNSA_13PipelineStateILj2EEERT0_RT1_iRiRKNS_16SeqlenInfoQKNewKILb1ELb1EEENS2_IJiiiiEEERT_ENKUliT_T0_T1_E_clIZSF_ISO_S12_S14_EbS17_S19_S19_S1C_S1E_S1G_iS1H_S1L_S1M_S1O_EUlRS1P_iE0_NS3_ILb1EEES1W_EEDaiS1P_S1Q_S1R_,@function
        .size           $_ZN7cutlass13device_kernelIN5flash11enable_sm90INS1_16FlashAttnFwdSm90INS1_25CollectiveMainloopFwdSm90ILi2EN4cute5tupleIJNS5_1CILi1EEES8_S8_EEENS6_IJNS7_ILi128EEENS7_ILi96EEENS7_ILi64EEEEEELi256ENS_6half_tEfNS_4arch4Sm90ELb0ELb1ELb0ELb1ELb1ELb1ELb0ELb1ELb0ELb1ELb1ELb0EEENS1_21CollectiveEpilogueFwdINS6_IJSA_NS7_ILi256EEESB_EEES9_SE_SG_Li256ELb1ELb1ELb1ELb0EEENS1_36VarlenDynamicPersistentTileSchedulerILi128ELi96ELi256ELi128ELb1ELb1ELb1ELb1ELb0ELb1EEEEEEEEEvNT_6ParamsE$_ZZN5flash25CollectiveMainloopFwdSm90ILi2EN4cute5tupleIJNS1_1CILi1EEES4_S4_EEENS2_IJNS3_ILi128EEENS3_ILi96EEENS3_ILi64EEEEEELi256EN7cutlass6half_tEfNSA_4arch4Sm90ELb0ELb1ELb0ELb1ELb1ELb1ELb0ELb1ELb0ELb1ELb1ELb0EE3mmaINS_16FlashAttnFwdSm90ISE_NS_21CollectiveEpilogueFwdINS2_IJS6_NS3_ILi256EEES7_EEES5_SB_SD_Li256ELb1ELb1ELb1ELb0EEENS_36VarlenDynamicPersistentTileSchedulerILi128ELi96ELi256ELi128ELb1ELb1ELb1ELb1ELb0ELb1EEEE13SharedStorageENS1_6TensorINS1_11ArrayEngineIfLm128EEENS1_6LayoutINS2_IJNS2_IJNS3_ILi2EEEST_NS3_ILi32EEEEEES4_S4_EEENS2_IJNS2_IJS4_ST_NS3_ILi4EEEEEENS3_ILi0EEESZ_EEEEEEENS_7SoftmaxILi2ELi0EEEEEbRKNSE_6ParamsENSA_13PipelineAsyncILi2EEES19_RNSA_13PipelineStateILj2EEERT0_RT1_iRiRKNS_16SeqlenInfoQKNewKILb1ELb1EEENS2_IJiiiiEEERT_ENKUliT_T0_T1_E_clIZSF_ISO_S12_S14_EbS17_S19_S19_S1C_S1E_S1G_iS1H_S1L_S1M_S1O_EUlRS1P_iE0_NS3_ILb1EEES1W_EEDaiS1P_S1Q_S1R_,(.L_x_15670 - $_ZN7cutlass13device_kernelIN5flash11enable_sm90INS1_16FlashAttnFwdSm90INS1_25CollectiveMainloopFwdSm90ILi2EN4cute5tupleIJNS5_1CILi1EEES8_S8_EEENS6_IJNS7_ILi128EEENS7_ILi96EEENS7_ILi64EEEEEELi256ENS_6half_tEfNS_4arch4Sm90ELb0ELb1ELb0ELb1ELb1ELb1ELb0ELb1ELb0ELb1ELb1ELb0EEENS1_21CollectiveEpilogueFwdINS6_IJSA_NS7_ILi256EEESB_EEES9_SE_SG_Li256ELb1ELb1ELb1ELb0EEENS1_36VarlenDynamicPersistentTileSchedulerILi128ELi96ELi256ELi128ELb1ELb1ELb1ELb1ELb0ELb1EEEEEEEEEvNT_6ParamsE$_ZZN5flash25CollectiveMainloopFwdSm90ILi2EN4cute5tupleIJNS1_1CILi1EEES4_S4_EEENS2_IJNS3_ILi128EEENS3_ILi96EEENS3_ILi64EEEEEELi256EN7cutlass6half_tEfNSA_4arch4Sm90ELb0ELb1ELb0ELb1ELb1ELb1ELb0ELb1ELb0ELb1ELb1ELb0EE3mmaINS_16FlashAttnFwdSm90ISE_NS_21CollectiveEpilogueFwdINS2_IJS6_NS3_ILi256EEES7_EEES5_SB_SD_Li256ELb1ELb1ELb1ELb0EEENS_36VarlenDynamicPersistentTileSchedulerILi128ELi96ELi256ELi128ELb1ELb1ELb1ELb1ELb0ELb1EEEE13SharedStorageENS1_6TensorINS1_11ArrayEngineIfLm128EEENS1_6LayoutINS2_IJNS2_IJNS3_ILi2EEEST_NS3_ILi32EEEEEES4_S4_EEENS2_IJNS2_IJS4_ST_NS3_ILi4EEEEEENS3_ILi0EEESZ_EEEEEEENS_7SoftmaxILi2ELi0EEEEEbRKNSE_6ParamsENSA_13PipelineAsyncILi2EEES19_RNSA_13PipelineStateILj2EEERT0_RT1_iRiRKNS_16SeqlenInfoQKNewKILb1ELb1EEENS2_IJiiiiEEERT_ENKUliT_T0_T1_E_clIZSF_ISO_S12_S14_EbS17_S19_S19_S1C_S1E_S1G_iS1H_S1L_S1M_S1O_EUlRS1P_iE0_NS3_ILb1EEES1W_EEDaiS1P_S1Q_S1R_)
$_ZN7cutlass13device_kernelIN5flash11enable_sm90INS1_16FlashAttnFwdSm90INS1_25CollectiveMainloopFwdSm90ILi2EN4cute5tupleIJNS5_1CILi1EEES8_S8_EEENS6_IJNS7_ILi128EEENS7_ILi96EEENS7_ILi64EEEEEELi256ENS_6half_tEfNS_4arch4Sm90ELb0ELb1ELb0ELb1ELb1ELb1ELb0ELb1ELb0ELb1ELb1ELb0EEENS1_21CollectiveEpilogueFwdINS6_IJSA_NS7_ILi256EEESB_EEES9_SE_SG_Li256ELb1ELb1ELb1ELb0EEENS1_36VarlenDynamicPersistentTileSchedulerILi128ELi96ELi256ELi128ELb1ELb1ELb1ELb1ELb0ELb1EEEEEEEEEvNT_6ParamsE$_ZZN5flash25CollectiveMainloopFwdSm90ILi2EN4cute5tupleIJNS1_1CILi1EEES4_S4_EEENS2_IJNS3_ILi128EEENS3_ILi96EEENS3_ILi64EEEEEELi256EN7cutlass6half_tEfNSA_4arch4Sm90ELb0ELb1ELb0ELb1ELb1ELb1ELb0ELb1ELb0ELb1ELb1ELb0EE3mmaINS_16FlashAttnFwdSm90ISE_NS_21CollectiveEpilogueFwdINS2_IJS6_NS3_ILi256EEES7_EEES5_SB_SD_Li256ELb1ELb1ELb1ELb0EEENS_36VarlenDynamicPersistentTileSchedulerILi128ELi96ELi256ELi128ELb1ELb1ELb1ELb1ELb0ELb1EEEE13SharedStorageENS1_6TensorINS1_11ArrayEngineIfLm128EEENS1_6LayoutINS2_IJNS2_IJNS3_ILi2EEEST_NS3_ILi32EEEEEES4_S4_EEENS2_IJNS2_IJS4_ST_NS3_ILi4EEEEEENS3_ILi0EEESZ_EEEEEEENS_7SoftmaxILi2ELi0EEEEEbRKNSE_6ParamsENSA_13PipelineAsyncILi2EEES19_RNSA_13PipelineStateILj2EEERT0_RT1_iRiRKNS_16SeqlenInfoQKNewKILb1ELb1EEENS2_IJiiiiEEERT_ENKUliT_T0_T1_E_clIZSF_ISO_S12_S14_EbS17_S19_S19_S1C_S1E_S1G_iS1H_S1L_S1M_S1O_EUlRS1P_iE0_NS3_ILb1EEES1W_EEDaiS1P_S1Q_S1R_:
[----:B------:R-:W-:Y:S01]  /*32660*/  R2UR UR5, R8 ;  /* 0x00000000080572ca */ /* 0x000fe200000e0000 */
[----:B------:R-:W-:-:S12]  /*32670*/  ULDC UR4, c[0x0][0x20] ;  /* 0x0000080000047ab9 */ /* 0x000fd80000000800 */
[----:B------:R-:W-:-:S09]  /*32680*/  UIADD3 UR4, -UR4, UR5, URZ ;  /* 0x0000000504047290 */ /* 0x000fd2000fffe13f */
[----:B------:R-:W2:Y:S04]  /*32690*/  LDL.64 R6, [UR4+0x18] ;  /* 0x00001804ff067983 */ /* 0x000ea80008100a00 */
[----:B------:R-:W3:Y:S01]  /*326a0*/  LDL.64 R2, [UR4] ;  /* 0x00000004ff027983 */ /* 0x000ee20008100a00 */
[----:B------:R-:W-:-:S03]  /*326b0*/  ULDC.64 UR6, c[0x0][0x208] ;  /* 0x0000820000067ab9 */ /* 0x000fc60000000a00 */
[----:B--2---:R-:W2:Y:S04]  /*326c0*/  LD.E R4, desc[UR6][R6.64] ;  /* 0x0000000606047980 */ /* 0x004ea8000c101900 */
[----:B---3--:R0:W5:Y:S04]  /*326d0*/  LD.E R10, desc[UR6][R2.64] ;  /* 0x00000006020a7980 */ /* 0x008168000c101900 */
[----:B------:R0:W5:Y:S01]  /*326e0*/  LD.E R11, desc[UR6][R2.64+0x4] ;  /* 0x00000406020b7980 */ /* 0x000162000c101900 */
[----:B------:R-:W-:Y:S01]  /*326f0*/  BSSY B0, `(.L_x_12466) ;  /* 0x0000007000007945 */ /* 0x000fe20003800000 */
[----:B------:R-:W-:Y:S01]  /*32700*/  IMAD.MOV.U32 R5, RZ, RZ, R45 ;  /* 0x000000ffff057224 */ /* 0x000fe200078e002d */
[----:B--2---:R-:W-:-:S04]  /*32710*/  LOP3.LUT R4, R4, 0x1, RZ, 0xfc, !PT ;  /* 0x0000000104047812 */ /* 0x004fc800078efcff */
[----:B------:R-:W-:Y:S01]  /*32720*/  ISETP.NE.AND P0, PT, R4, 0x3, PT ;  /* 0x000000030400780c */ /* 0x000fe20003f05270 */
[----:B------:R-:W-:-:S12]  /*32730*/  IMAD.MOV.U32 R4, RZ, RZ, R29 ;  /* 0x000000ffff047224 */ /* 0x000fd800078e001d */
[----:B0-----:R-:W-:Y:S05]  /*32740*/  @!P0 BRA `(.L_x_12467) ;  /* 0x0000000000048947 */ /* 0x001fea0003800000 */
[----:B------:R-:W-:Y:S01]  /*32750*/  BPT.TRAP 0x1 ;  /* 0x000000040000795c */ /* 0x000fe20000300000 */
.L_x_12467:
[----:B------:R-:W-:Y:S05]  /*32760*/  BSYNC B0 ;  /* 0x0000000000007941 */ /* 0x000fea0003800000 */
.L_x_12466:
[----:B------:R-:W2:Y:S01]  /*32770*/  LD.E.64 R8, desc[UR6][R6.64+0x18] ;  /* 0x0000180606087980 */ /* 0x000ea2000c101b00 */
[----:B-----5:R-:W-:Y:S02]  /*32780*/  SHF.L.U32 R13, R11, 0x1f, RZ ;  /* 0x0000001f0b0d7819 */ /* 0x020fe400000006ff */
[----:B--2---:R-:W-:-:S05]  /*32790*/  MOV R9, R8 ;  /* 0x0000000800097202 */ /* 0x004fca0000000f00 */
[----:B------:R-:W-:-:S04]  /*327a0*/  IMAD R10, R10, 0x8, R9 ;  /* 0x000000080a0a7824 */ /* 0x000fc800078e0209 */
[----:B------:R0:W1:Y:S01]  /*327b0*/  SYNCS.PHASECHK.TRANS64.TRYWAIT P0, [R10+URZ], R13 ;  /* 0x0000000d0a0075a7 */ /* 0x000062000800017f */
[----:B------:R-:W2:Y:S04]  /*327c0*/  LD.E R11, desc[UR6][R6.64] ;  /* 0x00000006060b7980 */ /* 0x000ea8000c101900 */
[----:B------:R0:W5:Y:S04]  /*327d0*/  LD.E R8, desc[UR6][R2.64] ;  /* 0x0000000602087980 */ /* 0x000168000c101900 */
[----:B------:R0:W5:Y:S01]  /*327e0*/  LD.E R9, desc[UR6][R2.64+0x4] ;  /* 0x0000040602097980 */ /* 0x000162000c101900 */
[----:B------:R-:W-:Y:S01]  /*327f0*/  BSSY B0, `(.L_x_12468) ;  /* 0x0000005000007945 */ /* 0x000fe20003800000 */
[----:B--2---:R-:W-:-:S04]  /*32800*/  LOP3.LUT R11, R11, 0x1, RZ, 0xfc, !PT ;  /* 0x000000010b0b7812 */ /* 0x004fc800078efcff */
[----:B------:R-:W-:-:S13]  /*32810*/  ISETP.NE.AND P1, PT, R11, 0x3, PT ;  /* 0x000000030b00780c */ /* 0x000fda0003f25270 */
[----:B01----:R-:W-:Y:S05]  /*32820*/  @!P1 BRA `(.L_x_12469) ;  /* 0x0000000000049947 */ /* 0x003fea0003800000 */
[----:B------:R-:W-:Y:S01]  /*32830*/  BPT.TRAP 0x1 ;  /* 0x000000040000795c */ /* 0x000fe20000300000 */
.L_x_12469:
[----:B------:R-:W-:Y:S05]  /*32840*/  BSYNC B0 ;  /* 0x0000000000007941 */ /* 0x000fea0003800000 */
.L_x_12468:
[----:B------:R-:W-:Y:S04]  /*32850*/  BSSY B0, `(.L_x_12470) ;  /* 0x0000008000007945 */ /* 0x000fe80003800000 */
[----:B------:R-:W-:Y:S05]  /*32860*/  @P0 BRA `(.L_x_12471) ;  /* 0x0000000000180947 */ /* 0x000fea0003800000 */
[----:B------:R-:W2:Y:S01]  /*32870*/  LD.E.64 R6, desc[UR6][R6.64+0x18] ;  /* 0x0000180606067980 */ /* 0x000ea2000c101b00 */
[----:B-----5:R-:W-:Y:S02]  /*32880*/  SHF.L.U32 R9, R9, 0x1f, RZ ;  /* 0x0000001f09097819 */ /* 0x020fe400000006ff */
[----:B--2---:R-:W-:-:S05]  /*32890*/  MOV R3, R6 ;  /* 0x0000000600037202 */ /* 0x004fca0000000f00 */
[----:B------:R-:W-:-:S04]  /*328a0*/  IMAD R8, R8, 0x8, R3 ;  /* 0x0000000808087824 */ /* 0x000fc800078e0203 */
[----:B------:R-:W0:Y:S02]  /*328b0*/  SYNCS.PHASECHK.TRANS64.TRYWAIT P0, [R8+URZ], R9 ;  /* 0x00000009080075a7 */ /* 0x000e24000800017f */
[----:B0-----:R-:W-:Y:S05]  /*328c0*/  @!P0 BRA `(.L_x_12472) ;  /* 0x000000a400a88947 */ /* 0x001fea0003800000 */
.L_x_12471:
[----:B------:R-:W-:Y:S05]  /*328d0*/  BSYNC B0 ;  /* 0x0000000000007941 */ /* 0x000fea0003800000 */
.L_x_12470:
[----:B------:R-:W2:Y:S04]  /*328e0*/  LDL.64 R10, [UR4] ;  /* 0x00000004ff0a7983 */ /* 0x000ea80008100a00 */
[----:B------:R-:W3:Y:S04]  /*328f0*/  LDL.64 R2, [UR4+0x28] ;  /* 0x00002804ff027983 */ /* 0x000ee80008100a00 */
[----:B0----5:R-:W4:Y:S04]  /*32900*/  LDL.64 R8, [UR4+0x20] ;  /* 0x00002004ff087983 */ /* 0x021f280008100a00 */
[----:B------:R-:W4:Y:S04]  /*32910*/  LDL.64 R6, [UR4+0x8] ;  /* 0x00000804ff067983 */ /* 0x000f280008100a00 */
[----:B--2---:R-:W2:Y:S04]  /*32920*/  LD.E R13, desc[UR6][R10.64] ;  /* 0x000000060a0d7980 */ /* 0x004ea8000c101900 */
[----:B---3--:R-:W2:Y:S01]  /*32930*/  LD.E.64 R2, desc[UR6][R2.64] ;  /* 0x0000000602027980 */ /* 0x008ea2000c101b00 */
[----:B------:R-:W-:Y:S05]  /*32940*/  WARPSYNC.ALL ;  /* 0x0000000000007948 */ /* 0x000fea0003800000 */
[----:B----4-:R-:W-:Y:S04]  /*32950*/  ST.E desc[UR6][R6.64], RZ ;  /* 0x000000ff06007985 */ /* 0x010fe8000c101906 */
[----:B------:R-:W3:Y:S01]  /*32960*/  LD.E.64 R10, desc[UR6][R8.64] ;  /* 0x00000006080a7980 */ /* 0x000ee2000c101b00 */
[----:B--2---:R-:W-:Y:S01]  /*32970*/  IMAD R2, R13, 0x300, R2 ;  /* 0x000003000d027824 */ /* 0x004fe200078e0202 */
[----:B------:R-:W-:Y:S01]  /*32980*/  R2UR UR11, R3 ;  /* 0x00000000030b72ca */ /* 0x000fe200000e0000 */
[----:B------:R-:W-:Y:S01]  /*32990*/  WARPGROUP.ARRIVE ;  /* 0x00000000000079c5 */ /* 0x000fe20000000000 */
[----:B------:R-:W-:-:S02]  /*329a0*/  IMAD.MOV.U32 R14, RZ, RZ, 0x1 ;  /* 0x00000001ff0e7424 */ /* 0x000fc400078e00ff */
[----:B------:R-:W-:Y:S02]  /*329b0*/  R2UR UR10, R2 ;  /* 0x00000000020a72ca */ /* 0x000fe400000e0000 */
[----:B---3--:R-:W-:Y:S02]  /*329c0*/  R2UR UR8, R10 ;  /* 0x000000000a0872ca */ /* 0x008fe400000e0000 */
[----:B------:R-:W-:-:S13]  /*329d0*/  R2UR UR9, R11 ;  /* 0x000000000b0972ca */ /* 0x000fda00000e0000 */
[----:B------:R-:W-:Y:S03]  /*329e0*/  HGMMA.64x96x16.F32 R24, gdesc[UR8], RZ, !UPT, gsb0 ;  /* 0x01600000081879f0 */ /* 0x000fe6000c0008ff */
[----:B------:R-:W-:Y:S02]  /*329f0*/  WARPGROUP.DEPBAR.LE gsb0, 0x0 ;  /* 0x00008000000079c5 */ /* 0x000fe40000010000 */
[----:B------:R-:W-:Y:S04]  /*32a00*/  ST.E desc[UR6][R6.64], R14 ;  /* 0x0000000e06007985 */ /* 0x000fe8000c101906 */
[----:B------:R-:W2:Y:S01]  /*32a10*/  LD.E.64 R10, desc[UR6][R8.64] ;  /* 0x00000006080a7980 */ /* 0x000ea2000c101b00 */
[----:B------:R-:W-:Y:S01]  /*32a20*/  VIADD R12, R2, 0x2 ;  /* 0x00000002020c7836 */ /* 0x000fe20000000000 */
[----:B------:R-:W-:Y:S01]  /*32a30*/  WARPGROUP.ARRIVE ;  /* 0x00000000000079c5 */ /* 0x000fe20000000000 */
[----:B------:R-:W-:-:S03]  /*32a40*/  IMAD.MOV.U32 R13, RZ, RZ, R3 ;  /* 0x000000ffff0d7224 */ /* 0x000fc600078e0003 */
[----:B------:R-:W-:Y:S02]  /*32a50*/  R2UR UR10, R12 ;  /* 0x000000000c0a72ca */ /* 0x000fe400000e0000 */
[----:B------:R-:W-:Y:S01]  /*32a60*/  R2UR UR11, R13 ;  /* 0x000000000d0b72ca */ /* 0x000fe200000e0000 */
[----:B--2---:R-:W-:Y:S01]  /*32a70*/  VIADD R10, R10, 0x2 ;  /* 0x000000020a0a7836 */ /* 0x004fe20000000000 */
[----:B------:R-:W-:-:S04]  /*32a80*/  R2UR UR9, R11 ;  /* 0x000000000b0972ca */ /* 0x000fc800000e0000 */
[----:B------:R-:W-:-:S13]  /*32a90*/  R2UR UR8, R10 ;  /* 0x000000000a0872ca */ /* 0x000fda00000e0000 */
[----:B------:R-:W-:Y:S03]  /*32aa0*/  HGMMA.64x96x16.F32 R24, gdesc[UR8], R24, gsb0 ;  /* 0x01600000081879f0 */ /* 0x000fe60008000818 */
        /* <DEDUP_REMOVED lines=16> */
[----:B------:R-:W-:Y:S01]  /*32bb0*/  R2UR UR11, R3 ;  /* 0x00000000030b72ca */ /* 0x000fe200000e0000 */
[----:B------:R-:W-:-:S03]  /*32bc0*/  WARPGROUP.ARRIVE ;  /* 0x00000000000079c5 */ /* 0x000fc60000000000 */
[----:B------:R-:W-:Y:S01]  /*32bd0*/  R2UR UR10, R2 ;  /* 0x00000000020a72ca */ /* 0x000fe200000e0000 */
[----:B--2---:R-:W-:Y:S01]  /*32be0*/  VIADD R8, R8, 0x6 ;  /* 0x0000000608087836 */ /* 0x004fe20000000000 */
[----:B------:R-:W-:-:S04]  /*32bf0*/  R2UR UR9, R9 ;  /* 0x00000000090972ca */ /* 0x000fc800000e0000 */
[----:B------:R-:W-:-:S13]  /*32c00*/  R2UR UR8, R8 ;  /* 0x00000000080872ca */ /* 0x000fda00000e0000 */
[----:B------:R-:W-:Y:S03]  /*32c10*/  HGMMA.64x96x16.F32 R24, gdesc[UR8], R24, gsb0 ;  /* 0x01600000081879f0 */ /* 0x000fe60008000818 */
[----:B------:R-:W-:Y:S02]  /*32c20*/  WARPGROUP.DEPBAR.LE gsb0, 0x0 ;  /* 0x00008000000079c5 */ /* 0x000fe40000010000 */
[----:B------:R0:W-:Y:S04]  /*32c30*/  ST.E desc[UR6][R6.64], R14 ;  /* 0x0000000e06007985 */ /* 0x0001e8000c101906 */
[----:B------:R-:W2:Y:S04]  /*32c40*/  LDL.64 R2, [UR4+0x18] ;  /* 0x00001804ff027983 */ /* 0x000ea80008100a00 */
[----:B0-----:R-:W3:Y:S01]  /*32c50*/  LDL.64 R6, [UR4] ;  /* 0x00000004ff067983 */ /* 0x001ee20008100a00 */
[----:B------:R-:W0:Y:S02]  /*32c60*/  S2R R8, SR_TID.X ;  /* 0x0000000000087919 */ /* 0x000e240000002100 */
[----:B0-----:R-:W-:-:S04]  /*32c70*/  SHF.R.U32.HI R9, RZ, 0x7, R8 ;  /* 0x00000007ff097819 */ /* 0x001fc80000011608 */
[----:B------:R-:W-:-:S05]  /*32c80*/  IADD3 R9, -R9, 0xb, RZ ;  /* 0x0000000b09097810 */ /* 0x000fca0007ffe1ff */
[----:B------:R0:W-:Y:S06]  /*32c90*/  BAR.ARV R9, 0x100 ;  /* 0x000400090000751d */ /* 0x0001ec0000002000 */
[----:B--2---:R-:W2:Y:S04]  /*32ca0*/  LD.E R11, desc[UR6][R2.64] ;  /* 0x00000006020b7980 */ /* 0x004ea8000c101900 */
[----:B---3--:R0:W5:Y:S01]  /*32cb0*/  LD.E R10, desc[UR6][R6.64] ;  /* 0x00000006060a7980 */ /* 0x008162000c101900 */
[----:B------:R-:W-:Y:S01]  /*32cc0*/  BSSY B0, `(.L_x_12473) ;  /* 0x0000005000007945 */ /* 0x000fe20003800000 */
[----:B--2---:R-:W-:-:S04]  /*32cd0*/  LOP3.LUT R11, R11, 0x1, RZ, 0xfc, !PT ;  /* 0x000000010b0b7812 */ /* 0x004fc800078efcff */
[----:B------:R-:W-:-:S13]  /*32ce0*/  ISETP.NE.AND P0, PT, R11, 0x3, PT ;  /* 0x000000030b00780c */ /* 0x000fda0003f05270 */
[----:B0-----:R-:W-:Y:S05]  /*32cf0*/  @!P0 BRA `(.L_x_12474) ;  /* 0x0000000000048947 */ /* 0x001fea0003800000 */
[----:B------:R-:W-:Y:S01]  /*32d00*/  BPT.TRAP 0x1 ;  /* 0x000000040000795c */ /* 0x000fe20000300000 */
.L_x_12474:
[----:B------:R-:W-:Y:S05]  /*32d10*/  BSYNC B0 ;  /* 0x0000000000007941 */ /* 0x000fea0003800000 */
.L_x_12473:
        /* <DEDUP_REMOVED lines=8> */
[----:B------:R-:W4:Y:S04]  /*32da0*/  LD.E R72, desc[UR6][R72.64] ;  /* 0x0000000648487980 */ /* 0x000f28000c101900 */
[----:B------:R-:W4:Y:S04]  /*32db0*/  LD.E R2, desc[UR6][R4.64+0x18] ;  /* 0x0000180604027980 */ /* 0x000f28000c101900 */
[----:B------:R-:W4:Y:S04]  /*32dc0*/  LD.E R76, desc[UR6][R4.64+0xc] ;  /* 0x00000c06044c7980 */ /* 0x000f28000c101900 */
[----:B------:R-:W4:Y:S04]  /*32dd0*/  LD.E R3, desc[UR6][R4.64+0x4] ;  /* 0x0000040604037980 */ /* 0x000f28000c101900 */
[----:B------:R-:W4:Y:S04]  /*32de0*/  LD.E R75, desc[UR6][R4.64+0x10] ;  /* 0x00001006044b7980 */ /* 0x000f28000c101900 */
[----:B------:R-:W4:Y:S01]  /*32df0*/  LD.E R77, desc[UR6][R4.64+0x14] ;  /* 0x00001406044d7980 */ /* 0x000f22000c101900 */
[----:B--2---:R-:W-:-:S03]  /*32e00*/  ISETP.NE.AND P0, PT, R6, 0x1, PT ;  /* 0x000000010600780c */ /* 0x004fc60003f05270 */
[----:B------:R-:W2:Y:S10]  /*32e10*/  LD.E R6, desc[UR6][R4.64+0x8] ;  /* 0x0000080604067980 */ /* 0x000eb4000c101900 */
[----:B------:R-:W2:Y:S04]  /*32e20*/  @P0 LD.E R74, desc[UR6][R4.64+0x28] ;  /* 0x00002806044a0980 */ /* 0x000ea8000c101900 */
[----:B------:R-:W2:Y:S01]  /*32e30*/  @P0 LD.E R21, desc[UR6][R4.64+0x2c] ;  /* 0x00002c0604150980 */ /* 0x000ea2000c101900 */
[----:B---3--:R-:W-:-:S04]  /*32e40*/  SHF.R.S32.HI R10, RZ, 0x1f, R7 ;  /* 0x0000001fff0a7819 */ /* 0x008fc80000011407 */
[----:B0-----:R-:W-:-:S04]  /*32e50*/  LEA.HI R9, R10, R7, RZ, 0x7 ;  /* 0x000000070a097211 */ /* 0x001fc800078f38ff */
        /* <DEDUP_REMOVED lines=13> */
[----:B------:R-:W-:Y:S02]  /*32f30*/  SHF.R.S32.HI R11, RZ, 0x5, R11 ;  /* 0x00000005ff0b7819 */ /* 0x000fe4000001140b */
[----:B------:R-:W-:-:S02]  /*32f40*/  LOP3.LUT R15, R15, 0xfffffff8, RZ, 0xc0, !PT ;  /* 0xfffffff80f0f7812 */ /* 0x000fc400078ec0ff */
[----:B------:R-:W-:Y:S01]  /*32f50*/  LOP3.LUT R9, R9, 0x3fffffe, RZ, 0xc0, !PT ;  /* 0x03fffffe09097812 */ /* 0x000fe200078ec0ff */
[----:B----4-:R-:W-:Y:S01]  /*32f60*/  IMAD R72, R72, 0x8, R11 ;  /* 0x0000000848487824 */ /* 0x010fe200078e020b */
[----:B------:R-:W-:Y:S01]  /*32f70*/  LEA.HI R7, R20, R20, RZ, 0x1 ;  /* 0x0000001414077211 */ /* 0x000fe200078f08ff */
[----:B------:R-:W-:Y:S02]  /*32f80*/  IMAD.IADD R15, R14, 0x1, -R15 ;  /* 0x000000010e0f7824 */ /* 0x000fe400078e0a0f */
[----:B------:R-:W-:Y:S01]  /*32f90*/  IMAD.IADD R9, R10, 0x1, -R9 ;  /* 0x000000010a097824 */ /* 0x000fe200078e0a09 */
[----:B------:R-:W-:Y:S01]  /*32fa0*/  LOP3.LUT R7, R7, 0x1ffffffe, RZ, 0xc0, !PT ;  /* 0x1ffffffe07077812 */ /* 0x000fe200078ec0ff */
[----:B------:R-:W-:-:S04]  /*32fb0*/  IMAD.U32 R10, R72, 0x10, R15 ;  /* 0x00000010480a7824 */ /* 0x000fc800078e000f */
[----:B------:R-:W-:Y:S02]  /*32fc0*/  IMAD.IADD R7, R20, 0x1, -R7 ;  /* 0x0000000114077824 */ /* 0x000fe400078e0a07 */
[----:B------:R-:W-:-:S04]  /*32fd0*/  IMAD R10, R9, 0x40, R10 ;  /* 0x00000040090a7824 */ /* 0x000fc800078e020a */
[----:B------:R-:W-:Y:S01]  /*32fe0*/  IMAD R7, R7, 0x8, R10 ;  /* 0x0000000807077824 */ /* 0x000fe200078e020a */
[----:B------:R-:W-:Y:S02]  /*32ff0*/  LOP3.LUT R13, R13, 0x7ffffffc, RZ, 0xc0, !PT ;  /* 0x7ffffffc0d0d7812 */ /* 0x000fe400078ec0ff */
[----:B------:R-:W-:-:S03]  /*33000*/  ISETP.GE.AND P1, PT, R2, 0x1, PT ;  /* 0x000000010200780c */ /* 0x000fc60003f26270 */
[----:B------:R-:W-:Y:S01]  /*33010*/  IMAD.IADD R13, R12, 0x1, -R13 ;  /* 0x000000010c0d7824 */ /* 0x000fe200078e0a0d */
[----:B------:R-:W-:Y:S01]  /*33020*/  LOP3.LUT R15, RZ, R76, RZ, 0x33, !PT ;  /* 0x0000004cff0f7212 */ /* 0x000fe200078e33ff */
[----:B------:R-:W-:Y:S02]  /*33030*/  BSSY B0, `(.L_x_12475) ;  /* 0x000002a000007945 */ /* 0x000fe40003800000 */
[----:B------:R-:W-:Y:S02]  /*33040*/  IMAD.SHL.U32 R11, R13, 0x2, RZ ;  /* 0x000000020d0b7824 */ /* 0x000fe400078e00ff */
[C---:B------:R-:W-:Y:S02]  /*33050*/  IMAD R77, R0.reuse, -0x60, R77 ;  /* 0xffffffa0004d7824 */ /* 0x040fe400078e024d */
[----:B------:R-:W-:Y:S02]  /*33060*/  IMAD R11, R0, -0x60, -R11 ;  /* 0xffffffa0000b7824 */ /* 0x000fe400078e0a0b */
[----:B--2---:R-:W-:-:S05]  /*33070*/  @P0 IMAD.HI.U32 R74, R7, R74, RZ ;  /* 0x0000004a074a0227 */ /* 0x004fca00078e00ff */
[----:B------:R-:W-:Y:S01]  /*33080*/  @P0 SHF.R.U32.HI R7, RZ, R21, R74 ;  /* 0x00000015ff070219 */ /* 0x000fe2000001164a */
[----:B------:R-:W-:-:S04]  /*33090*/  IMAD R14, R0, -0x60, R6 ;  /* 0xffffffa0000e7824 */ /* 0x000fc800078e0206 */
[----:B------:R-:W0:Y:S01]  /*330a0*/  SHFL.IDX PT, R21, R7, RZ, 0x1c1f ;  /* 0x001c1fff07157589 */ /* 0x000e2200000e0000 */
[----:B------:R-:W-:-:S04]  /*330b0*/  VIADD R10, R14, 0x1 ;  /* 0x000000010e0a7836 */ /* 0x000fc80000000000 */
[----:B------:R-:W-:-:S04]  /*330c0*/  IMAD R10, R13, -0x2, R10 ;  /* 0xfffffffe0d0a7824 */ /* 0x000fc800078e020a */
        /* <DEDUP_REMOVED lines=15> */
[----:B------:R-:W2:Y:S04]  /*331c0*/  LD.E R15, desc[UR6][R4.64+0x1c] ;  /* 0x00001c06040f7980 */ /* 0x000ea8000c101900 */
[----:B------:R-:W3:Y:S01]  /*331d0*/  LD.E R21, desc[UR6][R4.64+0x20] ;  /* 0x0000200604157980 */ /* 0x000ee2000c101900 */
[----:B--2---:R-:W-:-:S05]  /*331e0*/  IMAD.HI.U32 R10, R10, R15, RZ ;  /* 0x0000000f0a0a7227 */ /* 0x004fca00078e00ff */
[----:B---3--:R-:W-:-:S07]  /*331f0*/  SHF.R.U32.HI R10, RZ, R21, R10 ;  /* 0x00000015ff0a7219 */ /* 0x008fce000001160a */
.L_x_12480:
[----:B------:R-:W-:Y:S05]  /*33200*/  BSYNC B2 ;  /* 0x0000000000027941 */ /* 0x000fea0003800000 */
.L_x_12479:
[----:B------:R-:W-:Y:S01]  /*33210*/  LOP3.LUT R10, RZ, R10, RZ, 0x33, !PT ;  /* 0x0000000aff0a7212 */ /* 0x000fe200078e33ff */
[----:B------:R-:W-:Y:S06]  /*33220*/  BRA `(.L_x_12481) ;  /* 0x0000000000187947 */ /* 0x000fec0003800000 */
.L_x_12478:
[----:B------:R-:W-:-:S13]  /*33230*/  ISETP.NE.AND P0, PT, R2, 0x1, PT ;  /* 0x000000010200780c */ /* 0x000fda0003f05270 */
[----:B------:R-:W-:Y:S05]  /*33240*/  @!P0 BRA `(.L_x_12481) ;  /* 0x0000000000108947 */ /* 0x000fea0003800000 */
[----:B------:R-:W2:Y:S04]  /*33250*/  LD.E R15, desc[UR6][R4.64+0x1c] ;  /* 0x00001c06040f7980 */ /* 0x000ea8000c101900 */
[----:B------:R-:W3:Y:S01]  /*33260*/  LD.E R21, desc[UR6][R4.64+0x20] ;  /* 0x0000200604157980 */ /* 0x000ee2000c101900 */
[----:B--2---:R-:W-:-:S05]  /*33270*/  IMAD.HI.U32 R10, R10, R15, RZ ;  /* 0x0000000f0a0a7227 */ /* 0x004fca00078e00ff */
[----:B---3--:R-:W-:-:S07]  /*33280*/  SHF.R.U32.HI R10, RZ, R21, R10 ;  /* 0x00000015ff0a7219 */ /* 0x008fce000001160a */
.L_x_12481:
[----:B------:R-:W-:Y:S05]  /*33290*/  BSYNC B1 ;  /* 0x0000000000017941 */ /* 0x000fea0003800000 */
.L_x_12477:
[----:B------:R-:W-:-:S05]  /*332a0*/  IMAD R15, R2, R10, R11 ;  /* 0x0000000a020f7224 */ /* 0x000fca00078e020b */
[----:B------:R-:W-:Y:S02]  /*332b0*/  VIMNMX R0, R0, R15, !PT ;  /* 0x0000000f00007248 */ /* 0x000fe40007fe0100 */
[----:B------:R-:W-:-:S07]  /*332c0*/  VIADDMNMX R13, R15, R2, R13, PT ;  /* 0x000000020f0d7246 */ /* 0x000fce000380010d */
.L_x_12476:
[----:B------:R-:W-:Y:S05]  /*332d0*/  BSYNC B0 ;  /* 0x0000000000007941 */ /* 0x000fea0003800000 */
.L_x_12475:
[C---:B------:R-:W-:Y:S01]  /*332e0*/  ISETP.GE.AND P0, PT, R77.reuse, 0x2, PT ;  /* 0x000000024d00780c */ /* 0x040fe20003f06270 */
[----:B------:R-:W0:Y:S01]  /*332f0*/  SHFL.IDX PT, R7, R7, 0x1, 0x1c1f ;  /* 0x003c1f0007077f89 */ /* 0x000e2200000e0000 */
[C---:B------:R-:W-:Y:S01]  /*33300*/  ISETP.GE.AND P4, PT, R77.reuse, 0xa, PT ;  /* 0x0000000a4d00780c */ /* 0x040fe20003f86270 */
        /* <DEDUP_REMOVED lines=11> */
[C---:B------:R-:W-:Y:S02]  /*333c0*/  ISETP.LT.OR P3, PT, R13.reuse, 0x9, P3 ;  /* 0x000000090d00780c */ /* 0x040fe40001f61670 */
[----:B------:R-:W-:Y:S02]  /*333d0*/  ISETP.GT.AND P2, PT, R0, 0x10, !P4 ;  /* 0x000000100000780c */ /* 0x000fe40006744270 */
[----:B------:R-:W-:Y:S02]  /*333e0*/  FSEL R28, R28, -INF , !P3 ;  /* 0xff8000001c1c7808 */ /* 0x000fe40005800000 */
        /* <DEDUP_REMOVED lines=74> */
[----:B0-----:R-:W-:-:S02]  /*33890*/  VIADDMNMX R9, R7, R12, R9, PT ;  /* 0x0000000c07097246 */ /* 0x001fc40003800109 */
        /* <DEDUP_REMOVED lines=23> */
[----:B------:R-:W-:-:S03]  /*33a10*/  IMAD.IADD R0, R14, 0x1, R7 ;  /* 0x000000010e007824 */ /* 0x000fc600078e0207 */
        /* <DEDUP_REMOVED lines=16> */
.L_x_12487:
[----:B------:R-:W-:Y:S05]  /*33b20*/  BSYNC B2 ;  /* 0x0000000000027941 */ /* 0x000fea0003800000 */
.L_x_12486:
[----:B------:R-:W-:Y:S01]  /*33b30*/  LOP3.LUT R3, RZ, R3, RZ, 0x33, !PT ;  /* 0x00000003ff037212 */ /* 0x000fe200078e33ff */
[----:B------:R-:W-:Y:S06]  /*33b40*/  BRA `(.L_x_12488) ;  /* 0x0000000000187947 */ /* 0x000fec0003800000 */
.L_x_12485:
[----:B------:R-:W-:-:S13]  /*33b50*/  ISETP.NE.AND P6, PT, R2, 0x1, PT ;  /* 0x000000010200780c */ /* 0x000fda0003fc5270 */
[----:B------:R-:W-:Y:S05]  /*33b60*/  @!P6 BRA `(.L_x_12488) ;  /* 0x000000000010e947 */ /* 0x000fea0003800000 */
[----:B------:R-:W2:Y:S04]  /*33b70*/  LD.E R6, desc[UR6][R4.64+0x1c] ;  /* 0x00001c0604067980 */ /* 0x000ea8000c101900 */
[----:B------:R-:W3:Y:S01]  /*33b80*/  LD.E R10, desc[UR6][R4.64+0x20] ;  /* 0x00002006040a7980 */ /* 0x000ee2000c101900 */
[----:B--2---:R-:W-:-:S05]  /*33b90*/  IMAD.HI.U32 R3, R3, R6, RZ ;  /* 0x0000000603037227 */ /* 0x004fca00078e00ff */
[----:B---3--:R-:W-:-:S07]  /*33ba0*/  SHF.R.U32.HI R3, RZ, R10, R3 ;  /* 0x0000000aff037219 */ /* 0x008fce0000011603 */
.L_x_12488:
[----:B------:R-:W-:Y:S05]  /*33bb0*/  BSYNC B1 ;  /* 0x0000000000017941 */ /* 0x000fea0003800000 */
.L_x_12484:
[----:B------:R-:W-:-:S05]  /*33bc0*/  IMAD R3, R2, R3, R11 ;  /* 0x0000000302037224 */ /* 0x000fca00078e020b */
[----:B------:R-:W-:Y:S02]  /*33bd0*/  VIADDMNMX R9, R3, R2, R9, PT ;  /* 0x0000000203097246 */ /* 0x000fe40003800109 */
[----:B------:R-:W-:-:S07]  /*33be0*/  VIMNMX R0, R0, R3, !PT ;  /* 0x0000000300007248 */ /* 0x000fce0007fe0100 */
.L_x_12483:
[----:B------:R-:W-:Y:S05]  /*33bf0*/  BSYNC B0 ;  /* 0x0000000000007941 */ /* 0x000fea0003800000 */
.L_x_12482:
[----:B------:R-:W2:Y:S01]  /*33c00*/  LDL.64 R2, [UR4+0x40] ;  /* 0x00004004ff027983 */ /* 0x000ea20008100a00 */
        /* <DEDUP_REMOVED lines=68> */
[C---:B------:R-:W-:Y:S02]  /*34050*/  ISETP.GT.AND P0, PT, R0.reuse, RZ, !P6 ;  /* 0x000000ff0000720c */ /* 0x040fe40007704270 */
[C---:B------:R-:W-:Y:S02]  /*34060*/  ISETP.GT.AND P2, PT, R0.reuse, 0x49, !P2 ;  /* 0x000000490000780c */ /* 0x040fe40005744270 */
[----:B------:R-:W-:Y:S02]  /*34070*/  ISETP.LT.OR P0, PT, R9, 0x1, P0 ;  /* 0x000000010900780c */ /* 0x000fe40000701670 */
[----:B------:R-:W-:Y:S02]  /*34080*/  ISETP.GT.AND P3, PT, R0, 0x50, !P3 ;  /* 0x000000500000780c */ /* 0x000fe40005f64270 */
[----:B------:R-:W-:-:S02]  /*34090*/  FSEL R26, R26, -INF , !P0 ;  /* 0xff8000001a1a7808 */ /* 0x000fc40004000000 */
        /* <DEDUP_REMOVED lines=26> */
[----:B------:R-:W-:-:S02]  /*34240*/  ISETP.GT.AND P5, PT, R0, 0x58, !P5 ;  /* 0x000000580000780c */ /* 0x000fc40006fa4270 */
[----:B------:R-:W-:Y:S02]  /*34250*/  ISETP.LT.OR P4, PT, R9, 0x52, P4 ;  /* 0x000000520900780c */ /* 0x000fe40002781670 */
[----:B------:R-:W-:Y:S02]  /*34260*/  FSEL R66, R66, -INF , !P3 ;  /* 0xff80000042427808 */ /* 0x000fe40005800000 */
[----:B------:R-:W-:Y:S02]  /*34270*/  FMNMX.FTZ R5, R63, R4, !PT ;  /* 0x000000043f057209 */ /* 0x000fe40007810000 */
[----:B------:R-:W-:Y:S02]  /*34280*/  ISETP.GT.AND P0, PT, R0, 0x59, !P6 ;  /* 0x000000590000780c */ /* 0x000fe40007704270 */
[----:B------:R-:W-:Y:S02]  /*34290*/  ISETP.LT.OR P5, PT, R9, 0x59, P5 ;  /* 0x000000590900780c */ /* 0x000fe40002fa1670 */
[----:B------:R-:W-:-:S02]  /*342a0*/  FSEL R67, R67, -INF , !P4 ;  /* 0xff80000043437808 */ /* 0x000fc40006000000 */
[----:B------:R-:W-:Y:S02]  /*342b0*/  FMNMX.FTZ R0, R66, R5, !PT ;  /* 0x0000000542007209 */ /* 0x000fe40007810000 */
[----:B------:R-:W-:Y:S02]  /*342c0*/  ISETP.LT.OR P0, PT, R9, 0x5a, P0 ;  /* 0x0000005a0900780c */ /* 0x000fe40000701670 */
[----:B------:R-:W-:Y:S02]  /*342d0*/  FSEL R70, R70, -INF , !P5 ;  /* 0xff80000046467808 */ /* 0x000fe40006800000 */
[----:B------:R-:W-:Y:S02]  /*342e0*/  FMNMX.FTZ R5, R67, R0, !PT ;  /* 0x0000000043057209 */ /* 0x000fe40007810000 */
[----:B------:R-:W-:Y:S02]  /*342f0*/  FSEL R71, R71, -INF , !P0 ;  /* 0xff80000047477808 */ /* 0x000fe40004000000 */
        /* <DEDUP_REMOVED lines=28> */
[----:B0-----:R-:W-:Y:S02]  /*344c0*/  FMNMX.FTZ R4, R5, R0, !PT ;  /* 0x0000000005047209 */ /* 0x001fe40007810000 */
        /* <DEDUP_REMOVED lines=9> */
[----:B------:R-:W2:Y:S04]  /*34560*/  LDL.64 R6, [UR4+0x40] ;  /* 0x00004004ff067983 */ /* 0x000ea80008100a00 */
[----:B--2---:R-:W2:Y:S04]  /*34570*/  LD.E R0, desc[UR6][R6.64+0x20] ;  /* 0x0000200606007980 */ /* 0x004ea8000c101900 */
[----:B------:R-:W2:Y:S04]  /*34580*/  LD.E R15, desc[UR6][R6.64] ;  /* 0x00000006060f7980 */ /* 0x000ea8000c101900 */
[----:B------:R-:W0:Y:S01]  /*34590*/  LD.E R75, desc[UR6][R6.64+0x4] ;  /* 0x00000406064b7980 */ /* 0x000e22000c101900 */
[C---:B--2---:R-:W-:Y:S01]  /*345a0*/  FMUL.FTZ R4, R15.reuse, R0 ;  /* 0x000000000f047220 */ /* 0x044fe20000410000 */
[----:B------:R-:W-:Y:S01]  /*345b0*/  FSETP.NEU.FTZ.AND P0, PT, R15, -INF , PT ;  /* 0xff8000000f00780b */ /* 0x000fe20003f1d000 */
[----:B0-----:R-:W-:-:S03]  /*345c0*/  FMUL.FTZ R3, R0, R75 ;  /* 0x0000004b00037220 */ /* 0x001fc60000410000 */
[----:B------:R-:W-:Y:S02]  /*345d0*/  FSEL R73, R4, RZ, P0 ;  /* 0x000000ff04497208 */ /* 0x000fe40000000000 */
[----:B------:R-:W-:-:S04]  /*345e0*/  FSETP.NEU.FTZ.AND P0, PT, R75, -INF , PT ;  /* 0xff8000004b00780b */ /* 0x000fc80003f1d000 */
[----:B------:R-:W-:Y:S01]  /*345f0*/  FSEL R3, R3, RZ, P0 ;  /* 0x000000ff03037208 */ /* 0x000fe20000000000 */
[-CC-:B------:R-:W-:Y:S01]  /*34600*/  FFMA.FTZ R164, R24, R0.reuse, -R73.reuse ;  /* 0x0000000018a47223 */ /* 0x180fe20000010849 */
[----:B------:R-:W-:-:S03]  /*34610*/  FFMA.FTZ R9, R25, R0, -R73 ;  /* 0x0000000019097223 */ /* 0x000fc60000010849 */
[-CC-:B------:R-:W-:Y:S01]  /*34620*/  FFMA.FTZ R165, R26, R0.reuse, -R3.reuse ;  /* 0x000000001aa57223 */ /* 0x180fe20000010803 */
[-C--:B------:R-:W-:Y:S01]  /*34630*/  FFMA.FTZ R10, R27, R0.reuse, -R3 ;  /* 0x000000001b0a7223 */ /* 0x080fe20000010803 */
[-C--:B------:R-:W-:Y:S01]  /*34640*/  FFMA.FTZ R166, R28, R0.reuse, -R73 ;  /* 0x000000001ca67223 */ /* 0x080fe20000010849 */
[-C--:B------:R-:W-:Y:S01]  /*34650*/  FFMA.FTZ R167, R30, R0.reuse, -R3 ;  /* 0x000000001ea77223 */ /* 0x080fe20000010803 */
[----:B------:R-:W-:Y:S01]  /*34660*/  MUFU.EX2 R164, R164 ;  /* 0x000000a400a47308 */ /* 0x000fe20000000800 */
[-C--:B------:R-:W-:Y:S01]  /*34670*/  FFMA.FTZ R11, R29, R0.reuse, -R73 ;  /* 0x000000001d0b7223 */ /* 0x080fe20000010849 */
[----:B------:R-:W-:-:S06]  /*34680*/  FFMA.FTZ R12, R31, R0, -R3 ;  /* 0x000000001f0c7223 */ /* 0x000fcc0000010803 */
[----:B------:R-:W0:Y:S01]  /*34690*/  MUFU.EX2 R9, R9 ;  /* 0x0000000900097308 */ /* 0x000e220000000800 */
[-C--:B------:R-:W-:Y:S01]  /*346a0*/  FFMA.FTZ R152, R32, R0.reuse, -R73 ;  /* 0x0000000020987223 */ /* 0x080fe20000010849 */
[----:B------:R-:W-:-:S06]  /*346b0*/  FFMA.FTZ R153, R34, R0, -R3 ;  /* 0x0000000022997223 */ /* 0x000fcc0000010803 */
[----:B------:R-:W-:Y:S08]  /*346c0*/  MUFU.EX2 R165, R165 ;  /* 0x000000a500a57308 */ /* 0x000ff00000000800 */
[----:B------:R-:W1:Y:S01]  /*346d0*/  MUFU.EX2 R10, R10 ;  /* 0x0000000a000a7308 */ /* 0x000e620000000800 */
[----:B------:R-:W-:-:S07]  /*346e0*/  FFMA.FTZ R13, R33, R0, -R73 ;  /* 0x00000000210d7223 */ /* 0x000fce0000010849 */
[----:B------:R-:W2:Y:S01]  /*346f0*/  MUFU.EX2 R166, R166 ;  /* 0x000000a600a67308 */ /* 0x000ea20000000800 */
[----:B------:R-:W-:-:S07]  /*34700*/  FFMA.FTZ R14, R35, R0, -R3 ;  /* 0x00000000230e7223 */ /* 0x000fce0000010803 */
[----:B------:R-:W3:Y:S01]  /*34710*/  MUFU.EX2 R167, R167 ;  /* 0x000000a700a77308 */ /* 0x000ee20000000800 */
[-C--:B------:R-:W-:Y:S01]  /*34720*/  FFMA.FTZ R154, R36, R0.reuse, -R73 ;  /* 0x00000000249a7223 */ /* 0x080fe20000010849 */
[----:B------:R-:W-:-:S06]  /*34730*/  FFMA.FTZ R155, R38, R0, -R3 ;  /* 0x00000000269b7223 */ /* 0x000fcc0000010803 */
[----:B------:R-:W4:Y:S08]  /*34740*/  MUFU.EX2 R11, R11 ;  /* 0x0000000b000b7308 */ /* 0x000f300000000800 */
[----:B------:R-:W4:Y:S01]  /*34750*/  MUFU.EX2 R12, R12 ;  /* 0x0000000c000c7308 */ /* 0x000f220000000800 */
[----:B0-----:R-:W-:Y:S01]  /*34760*/  FADD.FTZ R5, R164, R9 ;  /* 0x00000009a4057221 */ /* 0x001fe20000010000 */
[----:B-1----:R-:W-:-:S06]  /*34770*/  FADD.FTZ R2, R165, R10 ;  /* 0x0000000aa5027221 */ /* 0x002fcc0000010000 */
[----:B------:R-:W0:Y:S01]  /*34780*/  MUFU.EX2 R152, R152 ;  /* 0x0000009800987308 */ /* 0x000e220000000800 */
[-C--:B------:R-:W-:Y:S01]  /*34790*/  FFMA.FTZ R15, R37, R0.reuse, -R73 ;  /* 0x00000000250f7223 */ /* 0x080fe20000010849 */
[----:B------:R-:W-:-:S06]  /*347a0*/  FFMA.FTZ R20, R39, R0, -R3 ;  /* 0x0000000027147223 */ /* 0x000fcc0000010803 */
[----:B------:R-:W1:Y:S01]  /*347b0*/  MUFU.EX2 R153, R153 ;  /* 0x0000009900997308 */ /* 0x000e620000000800 */
[----:B--2---:R-:W-:Y:S01]  /*347c0*/  FADD.FTZ R4, R166, R5 ;  /* 0x00000005a6047221 */ /* 0x004fe20000010000 */
[----:B---3--:R-:W-:-:S06]  /*347d0*/  FADD.FTZ R5, R167, R2 ;  /* 0x00000002a7057221 */ /* 0x008fcc0000010000 */
[----:B------:R-:W2:Y:S01]  /*347e0*/  MUFU.EX2 R13, R13 ;  /* 0x0000000d000d7308 */ /* 0x000ea20000000800 */
[-C--:B------:R-:W-:Y:S01]  /*347f0*/  FFMA.FTZ R168, R40, R0.reuse, -R73 ;  /* 0x0000000028a87223 */ /* 0x080fe20000010849 */
[----:B------:R-:W-:-:S06]  /*34800*/  FFMA.FTZ R169, R42, R0, -R3 ;  /* 0x000000002aa97223 */ /* 0x000fcc0000010803 */
[----:B------:R-:W3:Y:S01]  /*34810*/  MUFU.EX2 R14, R14 ;  /* 0x0000000e000e7308 */ /* 0x000ee20000000800 */
[----:B----4-:R-:W-:Y:S01]  /*34820*/  FADD.FTZ R27, R11, R4 ;  /* 0x000000040b1b7221 */ /* 0x010fe20000010000 */
[----:B------:R-:W-:-:S06]  /*34830*/  FADD.FTZ R2, R12, R5 ;  /* 0x000000050c027221 */ /* 0x000fcc0000010000 */
[----:B------:R-:W4:Y:S01]  /*34840*/  MUFU.EX2 R154, R154 ;  /* 0x0000009a009a7308 */ /* 0x000f220000000800 */
[-C--:B------:R-:W-:Y:S01]  /*34850*/  FFMA.FTZ R21, R41, R0.reuse, -R73 ;  /* 0x0000000029157223 */ /* 0x080fe20000010849 */
[----:B------:R-:W-:-:S06]  /*34860*/  FFMA.FTZ R24, R43, R0, -R3 ;  /* 0x000000002b187223 */ /* 0x000fcc0000010803 */
        /* <DEDUP_REMOVED lines=58> */
[----:B------:R-:W-:-:S07]  /*34c10*/  FFMA.FTZ R41, R61, R0, -R73 ;  /* 0x000000003d297223 */ /* 0x000fce0000010849 */
[----:B------:R-:W1:Y:S01]  /*34c20*/  MUFU.EX2 R177, R177 ;  /* 0x000000b100b17308 */ /* 0x000e620000000800 */
[----:B------:R-:W-:Y:S01]  /*34c30*/  FFMA.FTZ R63, R63, R0, -R3 ;  /* 0x000000003f3f7223 */ /* 0x000fe20000010803 */
[----:B--2---:R-:W-:Y:S01]  /*34c40*/  FADD.FTZ R4, R174, R27 ;  /* 0x0000001bae047221 */ /* 0x004fe20000010000 */
[----:B---3--:R-:W-:-:S05]  /*34c50*/  FADD.FTZ R5, R175, R2 ;  /* 0x00000002af057221 */ /* 0x008fca0000010000 */
        /* <DEDUP_REMOVED lines=19> */
[----:B------:R-:W-:-:S07]  /*34d90*/  FFMA.FTZ R49, R69, R0, -R73 ;  /* 0x0000000045317223 */ /* 0x000fce0000010849 */
[----:B------:R-:W3:Y:S01]  /*34da0*/  MUFU.EX2 R66, R66 ;  /* 0x0000004200427308 */ /* 0x000ee20000000800 */
[----:B------:R-:W-:Y:S01]  /*34db0*/  FFMA.FTZ R0, R71, R0, -R3 ;  /* 0x0000000047007223 */ /* 0x000fe20000010803 */
[----:B----4-:R-:W-:Y:S01]  /*34dc0*/  FADD.FTZ R4, R178, R27 ;  /* 0x0000001bb2047221 */ /* 0x010fe20000010000 */
[----:B------:R-:W-:-:S05]  /*34dd0*/  FADD.FTZ R3, R179, R2 ;  /* 0x00000002b3037221 */ /* 0x000fca0000010000 */
[----:B------:R-:W4:Y:S08]  /*34de0*/  MUFU.EX2 R45, R45 ;  /* 0x0000002d002d7308 */ /* 0x000f300000000800 */
[----:B------:R-:W4:Y:S01]  /*34df0*/  MUFU.EX2 R67, R67 ;  /* 0x0000004300437308 */ /* 0x000f220000000800 */
[----:B0-----:R-:W-:Y:S01]  /*34e00*/  FADD.FTZ R5, R41, R4 ;  /* 0x0000000429057221 */ /* 0x001fe20000010000 */
[----:B-1----:R-:W-:-:S06]  /*34e10*/  FADD.FTZ R3, R34, R3 ;  /* 0x0000000322037221 */ /* 0x002fcc0000010000 */
[----:B------:R-:W0:Y:S08]  /*34e20*/  MUFU.EX2 R182, R182 ;  /* 0x000000b600b67308 */ /* 0x000e300000000800 */
[----:B------:R-:W1:Y:S01]  /*34e30*/  MUFU.EX2 R70, R70 ;  /* 0x0000004600467308 */ /* 0x000e620000000800 */
[----:B--2---:R-:W-:Y:S01]  /*34e40*/  FADD.FTZ R2, R180, R5 ;  /* 0x00000005b4027221 */ /* 0x004fe20000010000 */
[----:B---3--:R-:W-:-:S06]  /*34e50*/  FADD.FTZ R4, R66, R3 ;  /* 0x0000000342047221 */ /* 0x008fcc0000010000 */
[----:B------:R-:W2:Y:S08]  /*34e60*/  MUFU.EX2 R49, R49 ;  /* 0x0000003100317308 */ /* 0x000eb00000000800 */
[----:B------:R-:W3:Y:S01]  /*34e70*/  MUFU.EX2 R183, R0 ;  /* 0x0000000000b77308 */ /* 0x000ee20000000800 */
[----:B----4-:R-:W-:Y:S01]  /*34e80*/  FADD.FTZ R3, R45, R2 ;  /* 0x000000022d037221 */ /* 0x010fe20000010000 */
[----:B------:R-:W-:-:S03]  /*34e90*/  FADD.FTZ R5, R67, R4 ;  /* 0x0000000443057221 */ /* 0x000fc60000010000 */
[----:B0-----:R-:W-:Y:S01]  /*34ea0*/  FADD.FTZ R2, R182, R3 ;  /* 0x00000003b6027221 */ /* 0x001fe20000010000 */
[----:B-1----:R-:W-:-:S03]  /*34eb0*/  FADD.FTZ R4, R70, R5 ;  /* 0x0000000546047221 */ /* 0x002fc60000010000 */
[----:B--2---:R-:W-:Y:S01]  /*34ec0*/  FADD.FTZ R27, R49, R2 ;  /* 0x00000002311b7221 */ /* 0x004fe20000010000 */
[----:B---3--:R-:W-:-:S04]  /*34ed0*/  FADD.FTZ R31, R183, R4 ;  /* 0x00000004b71f7221 */ /* 0x008fc80000010000 */
[----:B------:R0:W-:Y:S04]  /*34ee0*/  ST.E desc[UR6][R6.64+0x10], R27 ;  /* 0x0000101b06007985 */ /* 0x0001e8000c101906 */
[----:B------:R0:W-:Y:S04]  /*34ef0*/  ST.E desc[UR6][R6.64+0x14], R31 ;  /* 0x0000141f06007985 */ /* 0x0001e8000c101906 */
[----:B------:R-:W2:Y:S04]  /*34f00*/  LDL.64 R2, [UR4+0x58] ;  /* 0x00005804ff027983 */ /* 0x000ea80008100a00 */
[----:B------:R-:W3:Y:S04]  /*34f10*/  LDL.64 R4, [UR4] ;  /* 0x00000004ff047983 */ /* 0x000ee80008100a00 */
[----:B--2---:R-:W2:Y:S04]  /*34f20*/  LD.E R36, desc[UR6][R2.64] ;  /* 0x0000000602247980 */ /* 0x004ea8000c101900 */
[----:B---3--:R0:W5:Y:S04]  /*34f30*/  LD.E R0, desc[UR6][R4.64] ;  /* 0x0000000604007980 */ /* 0x008168000c101900 */
[----:B------:R0:W5:Y:S01]  /*34f40*/  LD.E R35, desc[UR6][R4.64+0x4] ;  /* 0x0000040604237980 */ /* 0x000162000c101900 */
        /* <DEDUP_REMOVED lines=25> */
[----:B--2---:R-:W-:-:S04]  /*350e0*/  LOP3.LUT R36, R36, 0x1, RZ, 0xfc, !PT ;  /* 0x0000000124247812 */ /* 0x004fc800078efcff */
[----:B------:R-:W-:-:S13]  /*350f0*/  ISETP.NE.AND P0, PT, R36, 0x3, PT ;  /* 0x000000032400780c */ /* 0x000fda0003f05270 */
[----:B0-----:R-:W-:Y:S05]  /*35100*/  @!P0 BRA `(.L_x_12490) ;  /* 0x0000000000048947 */ /* 0x001fea0003800000 */
[----:B------:R-:W-:Y:S01]  /*35110*/  BPT.TRAP 0x1 ;  /* 0x000000040000795c */ /* 0x000fe20000300000 */
.L_x_12490:
[----:B------:R-:W-:Y:S05]  /*35120*/  BSYNC B0 ;  /* 0x0000000000007941 */ /* 0x000fea0003800000 */
.L_x_12489:
        /* <DEDUP_REMOVED lines=13> */
.L_x_12492:
[----:B------:R-:W-:Y:S05]  /*35200*/  BSYNC B0 ;  /* 0x0000000000007941 */ /* 0x000fea0003800000 */
.L_x_12491:
        /* <DEDUP_REMOVED lines=8> */
.L_x_12494:
[----:B------:R-:W-:Y:S05]  /*35290*/  BSYNC B0 ;  /* 0x0000000000007941 */ /* 0x000fea0003800000 */
.L_x_12493:
[----:B------:R-:W2:Y:S04]  /*352a0*/  LDL.64 R4, [UR4] ;  /* 0x00000004ff047983 */ /* 0x000ea80008100a00 */
[----:B0----5:R-:W3:Y:S04]  /*352b0*/  LDL.64 R6, [UR4+0x70] ;  /* 0x00007004ff067983 */ /* 0x021ee80008100a00 */
[----:B------:R-:W4:Y:S01]  /*352c0*/  LDL.64 R2, [UR4+0x50] ;  /* 0x00005004ff027983 */ /* 0x000f220008100a00 */
[----:B------:R-:W-:Y:S01]  /*352d0*/  LEA.HI R8, R8, 0x8, RZ, 0x19 ;  /* 0x0000000808087811 */ /* 0x000fe200078fc8ff */
[----:B------:R-:W-:Y:S05]  /*352e0*/  WARPSYNC.ALL ;  /* 0x0000000000007948 */ /* 0x000fea0003800000 */
[----:B------:R0:W-:Y:S06]  /*352f0*/  BAR.SYNC.DEFER_BLOCKING R8, 0x100 ;  /* 0x000400080000751d */ /* 0x0001ec0000010000 */
[----:B--2---:R-:W2:Y:S04]  /*35300*/  LD.E R9, desc[UR6][R4.64] ;  /* 0x0000000604097980 */ /* 0x004ea8000c101900 */
[----:B----4-:R-:W4:Y:S04]  /*35310*/  LD.E R15, desc[UR6][R2.64] ;  /* 0x00000006020f7980 */ /* 0x010f28000c101900 */
[----:B---3--:R-:W2:Y:S04]  /*35320*/  LD.E.64 R4, desc[UR6][R6.64] ;  /* 0x0000000606047980 */ /* 0x008ea8000c101b00 */
[----:B------:R-:W3:Y:S04]  /*35330*/  LD.E R21, desc[UR6][R2.64+0x4] ;  /* 0x0000040602157980 */ /* 0x000ee8000c101900 */
[----:B------:R-:W3:Y:S04]  /*35340*/  LD.E R25, desc[UR6][R2.64+0x8] ;  /* 0x0000080602197980 */ /* 0x000ee8000c101900 */
[----:B------:R-:W3:Y:S04]  /*35350*/  LD.E R27, desc[UR6][R2.64+0xc] ;  /* 0x00000c06021b7980 */ /* 0x000ee8000c101900 */
[----:B------:R-:W3:Y:S04]  /*35360*/  LDL.64 R6, [UR4+0x60] ;  /* 0x00006004ff067983 */ /* 0x000ee80008100a00 */
[----:B------:R-:W3:Y:S04]  /*35370*/  LD.E R0, desc[UR6][R2.64+0x10] ;  /* 0x0000100602007980 */ /* 0x000ee8000c101900 */
[----:B0-----:R-:W3:Y:S04]  /*35380*/  LD.E R8, desc[UR6][R2.64+0x14] ;  /* 0x0000140602087980 */ /* 0x001ee8000c101900 */
        /* <DEDUP_REMOVED lines=67> */
[----:B----4-:R0:W-:Y:S01]  /*357c0*/  ST.E desc[UR6][R2.64], R15 ;  /* 0x0000000f02007985 */ /* 0x0101e2000c101906 */
[----:B--2---:R-:W-:-:S03]  /*357d0*/  IMAD R4, R9, 0xc00, R4 ;  /* 0x00000c0009047824 */ /* 0x004fc600078e0204 */
[----:B------:R-:W2:Y:S04]  /*357e0*/  LD.E R87, desc[UR6][R2.64+0x138] ;  /* 0x0001380602577980 */ /* 0x000ea8000c101900 */
[----:B---3--:R1:W-:Y:S04]  /*357f0*/  ST.E desc[UR6][R2.64+0x4], R21 ;  /* 0x0000041502007985 */ /* 0x0083e8000c101906 */
[----:B------:R3:W-:Y:S04]  /*35800*/  ST.E desc[UR6][R2.64+0x8], R25 ;  /* 0x0000081902007985 */ /* 0x0007e8000c101906 */
[----:B------:R4:W-:Y:S04]  /*35810*/  ST.E desc[UR6][R2.64+0xc], R27 ;  /* 0x00000c1b02007985 */ /* 0x0009e8000c101906 */
[----:B------:R-:W2:Y:S04]  /*35820*/  LD.E R9, desc[UR6][R2.64+0x18] ;  /* 0x0000180602097980 */ /* 0x000ea8000c101900 */
[----:B0-----:R-:W2:Y:S04]  /*35830*/  LD.E R15, desc[UR6][R2.64+0x30] ;  /* 0x00003006020f7980 */ /* 0x001ea8000c101900 */
[----:B-1----:R-:W2:Y:S04]  /*35840*/  LD.E R21, desc[UR6][R2.64+0x38] ;  /* 0x0000380602157980 */ /* 0x002ea8000c101900 */
[----:B---3--:R-:W3:Y:S04]  /*35850*/  LD.E R25, desc[UR6][R2.64+0x40] ;  /* 0x0000400602197980 */ /* 0x008ee8000c101900 */
        /* <DEDUP_REMOVED lines=73> */
[----:B--2---:R-:W-:Y:S04]  /*35cf0*/  ST.E desc[UR6][R2.64+0x18], R9 ;  /* 0x0000180902007985 */ /* 0x004fe8000c101906 */
[----:B------:R-:W-:Y:S04]  /*35d00*/  ST.E desc[UR6][R2.64+0x30], R15 ;  /* 0x0000300f02007985 */ /* 0x000fe8000c101906 */
[----:B------:R-:W-:Y:S04]  /*35d10*/  ST.E desc[UR6][R2.64+0x38], R21 ;  /* 0x0000381502007985 */ /* 0x000fe8000c101906 */
        /* <DEDUP_REMOVED lines=100> */
[----:B------:R-:W-:Y:S01]  /*36360*/  ST.E desc[UR6][R6.64], RZ ;  /* 0x000000ff06007985 */ /* 0x000fe2000c101906 */
[----:B0-----:R-:W-:-:S06]  /*36370*/  WARPGROUP.ARRIVE ;  /* 0x00000000000079c5 */ /* 0x001fcc0000000000 */
[----:B------:R-:W-:Y:S01]  /*36380*/  HGMMA.64x256x16.F32 R24, R164, gdesc[UR8].tnspB, RZ, !UPT, gsb0 ;  /* 0x43e00008a4187df0 */ /* 0x000fe2000c0008ff */
[----:B------:R-:W-:Y:S02]  /*36390*/  IMAD.MOV.U32 R0, RZ, RZ, 0x1 ;  /* 0x00000001ff007424 */ /* 0x000fe400078e00ff */
[----:B------:R-:W-:Y:S02]  /*363a0*/  WARPGROUP.DEPBAR.LE gsb0, 0x0 ;  /* 0x00008000000079c5 */ /* 0x000fe40000010000 */
        /* <DEDUP_REMOVED lines=128> */
[----:B------:R-:W-:Y:S04]  /*36bb0*/  ST.E desc[UR6][R6.64], R0 ;  /* 0x0000000006007985 */ /* 0x000fe8000c101906 */
[----:B0-----:R-:W4:Y:S04]  /*36bc0*/  LD.E R24, desc[UR6][R2.64] ;  /* 0x0000000602187980 */ /* 0x001f28000c101900 */
[----:B-1----:R-:W4:Y:S04]  /*36bd0*/  LD.E R25, desc[UR6][R2.64+0x4] ;  /* 0x0000040602197980 */ /* 0x002f28000c101900 */
[----:B--2---:R-:W2:Y:S04]  /*36be0*/  LD.E R26, desc[UR6][R2.64+0x8] ;  /* 0x00000806021a7980 */ /* 0x004ea8000c101900 */
[----:B---3--:R-:W2:Y:S04]  /*36bf0*/  LD.E R27, desc[UR6][R2.64+0xc] ;  /* 0x00000c06021b7980 */ /* 0x008ea8000c101900 */
        /* <DEDUP_REMOVED lines=127> */
[----:B------:R-:W-:Y:S01]  /*373f0*/  R2UR UR11, R9 ;  /* 0x00000000090b72ca */ /* 0x000fe200000e0000 */
[----:B--2---:R-:W-:-:S12]  /*37400*/  WARPGROUP.ARRIVE ;  /* 0x00000000000079c5 */ /* 0x004fd80000000000 */
[----:B------:R-:W-:Y:S03]  /*37410*/  HGMMA.64x256x16.F32 R24, R152, gdesc[UR8].tnspB, R24, gsb0 ;  /* 0x43e0000898187df0 */ /* 0x000fe60008000818 */
        /* <DEDUP_REMOVED lines=1052> */
[----:B------:R-:W-:Y:S01]  /*3b5e0*/  R2UR UR10, R4 ;  /* 0x00000000040a72ca */ /* 0x000fe200000e0000 */
[----:B--2---:R-:W-:-:S12]  /*3b5f0*/  WARPGROUP.ARRIVE ;  /* 0x00000000000079c5 */ /* 0x004fd80000000000 */
[----:B------:R-:W-:Y:S03]  /*3b600*/  HGMMA.64x256x16.F32 R24, R180, gdesc[UR8].tnspB, R24, gsb0 ;  /* 0x43e00008b4187df0 */ /* 0x000fe60008000818 */
        /* <DEDUP_REMOVED lines=130> */
[----:B------:R-:W2:Y:S04]  /*3be30*/  LD.E R4, desc[UR6][R2.64] ;  /* 0x0000000602047980 */ /* 0x000ea8000c101900 */
[----:B------:R-:W3:Y:S04]  /*3be40*/  LD.E R5, desc[UR6][R2.64+0x4] ;  /* 0x0000040602057980 */ /* 0x000ee8000c101900 */
[----:B0-----:R-:W4:Y:S04]  /*3be50*/  LD.E R0, desc[UR6][R2.64+0x1fc] ;  /* 0x0001fc0602007980 */ /* 0x001f28000c101900 */
        /* <DEDUP_REMOVED lines=126> */
[----:B--2---:R-:W-:Y:S04]  /*3c640*/  ST.E desc[UR6][R2.64], R4 ;  /* 0x0000000402007985 */ /* 0x004fe8000c101906 */
[----:B---3--:R-:W-:Y:S04]  /*3c650*/  ST.E desc[UR6][R2.64+0x4], R5 ;  /* 0x0000040502007985 */ /* 0x008fe8000c101906 */
        /* <DEDUP_REMOVED lines=125> */
[----:B0-----:R-:W2:Y:S04]  /*3ce30*/  LDL.64 R6, [UR4+0x58] ;  /* 0x00005804ff067983 */ /* 0x001ea80008100a00 */
[----:B------:R-:W3:Y:S04]  /*3ce40*/  LDL.64 R4, [UR4] ;  /* 0x00000004ff047983 */ /* 0x000ee80008100a00 */
[----:B--2---:R-:W2:Y:S04]  /*3ce50*/  LD.E R0, desc[UR6][R6.64] ;  /* 0x0000000606007980 */ /* 0x004ea8000c101900 */
[----:B---3--:R1:W5:Y:S01]  /*3ce60*/  LD.E R4, desc[UR6][R4.64] ;  /* 0x0000000604047980 */ /* 0x008362000c101900 */
[----:B------:R-:W-:Y:S01]  /*3ce70*/  BSSY B0, `(.L_x_12496) ;  /* 0x0000005000007945 */ /* 0x000fe20003800000 */
[----:B--2---:R-:W-:-:S04]  /*3ce80*/  LOP3.LUT R0, R0, 0x1, RZ, 0xfc, !PT ;  /* 0x0000000100007812 */ /* 0x004fc800078efcff */
[----:B------:R-:W-:-:S13]  /*3ce90*/  ISETP.NE.AND P0, PT, R0, 0x3, PT ;  /* 0x000000030000780c */ /* 0x000fda0003f05270 */
[----:B-1----:R-:W-:Y:S05]  /*3cea0*/  @!P0 BRA `(.L_x_12497) ;  /* 0x0000000000048947 */ /* 0x002fea0003800000 */
[----:B------:R-:W-:Y:S01]  /*3ceb0*/  BPT.TRAP 0x1 ;  /* 0x000000040000795c */ /* 0x000fe20000300000 */
.L_x_12497:
[----:B------:R-:W-:Y:S05]  /*3cec0*/  BSYNC B0 ;  /* 0x0000000000007941 */ /* 0x000fea0003800000 */
.L_x_12496:
        /* <DEDUP_REMOVED lines=9> */
[----:B0-----:R-:W-:Y:S05]  /*3cf60*/  RET.REL.NODEC R2 `(_ZN7cutlass13device_kernelIN5flash11enable_sm90INS1_16FlashAttnFwdSm90INS1_25CollectiveMainloopFwdSm90ILi2EN4cute5tupleIJNS5_1CILi1EEES8_S8_EEENS6_IJNS7_ILi128EEENS7_ILi96EEENS7_ILi64EEEEEELi256ENS_6half_tEfNS_4arch4Sm90ELb0ELb1ELb0ELb1ELb1ELb1ELb0ELb1ELb0ELb1ELb1ELb0EEENS1_21CollectiveEpilogueFwdINS6_IJSA_NS7_ILi256EEESB_EEES9_SE_SG_Li256ELb1ELb1ELb1ELb0EEENS1_36VarlenDynamicPersistentTileSchedulerILi128ELi96ELi256ELi128ELb1ELb1ELb1ELb1ELb0ELb1EEEEEEEEEvNT_6ParamsE) ;  /* 0xfffffc3002247950 */ /* 0x001fea0003c3ffff */
.L_x_12472:
[----:B0-----:R0:W1:Y:S02]  /*3cf70*/  SYNCS.PHASECHK.TRANS64.TRYWAIT P0, [R8+URZ], R9 ;  /* 0x00000009080075a7 */ /* 0x001064000800017f */
[----:B-1----:R-:W-:Y:S05]  /*3cf80*/  @!P0 NANOSLEEP.SYNCS 0x989680 ;  /* 0x009896800000895d */ /* 0x002fea0003900000 */
[----:B------:R-:W1:Y:S02]  /*3cf90*/  @!P0 SYNCS.PHASECHK.TRANS64 P0, [R8+URZ], R9 ;  /* 0x00000009080085a7 */ /* 0x000e64000800007f */
[----:B-1----:R-:W-:Y:S05]  /*3cfa0*/  @!P0 BRA `(.L_x_12472) ;  /* 0xfffffffc00f08947 */ /* 0x002fea000383ffff */
[----:B------:R-:W-:Y:S05]  /*3cfb0*/  BRA `(.L_x_12471) ;  /* 0xffffff5800447947 */ /* 0x000fea000383ffff */
.L_x_12495:
[----:B0-----:R0:W1:Y:S02]  /*3cfc0*/  SYNCS.PHASECHK.TRANS64.TRYWAIT P0, [R6+URZ], R7 ;  /* 0x00000007060075a7 */ /* 0x001064000800017f */
[----:B-1----:R-:W-:Y:S05]  /*3cfd0*/  @!P0 NANOSLEEP.SYNCS 0x989680 ;  /* 0x009896800000895d */ /* 0x002fea0003900000 */
[----:B------:R-:W1:Y:S02]  /*3cfe0*/  @!P0 SYNCS.PHASECHK.TRANS64 P0, [R6+URZ], R7 ;  /* 0x00000007060085a7 */ /* 0x000e64000800007f */
[----:B-1----:R-:W-:Y:S05]  /*3cff0*/  @!P0 BRA `(.L_x_12495) ;  /* 0xfffffffc00f08947 */ /* 0x002fea000383ffff */
[----:B------:R-:W-:Y:S05]  /*3d000*/  BRA `(.L_x_12494) ;  /* 0xffffff8000a07947 */ /* 0x000fea000383ffff */
.L_x_12498:
        /* <DEDUP_REMOVED lines=15> */
.L_x_15670:


//--------------------- .text._ZN7cutlass13device_kernelIN5flash11enable_sm90INS1_16FlashAttnFwdSm90INS1_25CollectiveMainloopFwdSm90ILi2EN4cute5tupleIJNS5_1CILi1EEES8_S8_EEENS6_IJNS7_ILi128EEENS7_ILi96EEENS7_ILi64EEEEEELi256ENS_6half_tEfNS_4arch4Sm90ELb0ELb1ELb0ELb1ELb1ELb0ELb1ELb1ELb0ELb1ELb1ELb0EEENS1_21CollectiveEpilogueFwdINS6_IJSA_NS7_ILi256EEESB_EEES9_SE_SG_Li256ELb1ELb1ELb1ELb0EEENS1_36VarlenDynamicPersistentTileSchedulerILi128ELi96ELi256ELi128ELb1ELb1ELb1ELb1ELb0ELb1EEEEEEEEEvNT_6ParamsE --------------------------
	.section	.text._ZN7cutlass13device_kernelIN5flash11enable_sm90INS1_16FlashAttnFwdSm90INS1_25CollectiveMainloopFwdSm90ILi2EN4cute5tupleIJNS5_1CILi1EEES8_S8_EEENS6_IJNS7_ILi128EEENS7_ILi96EEENS7_ILi64EEEEEELi256ENS_6half_tEfNS_4arch4Sm90ELb0ELb1ELb0ELb1ELb1ELb0ELb1ELb1ELb0ELb1ELb1ELb0EEENS1_21CollectiveEpilogueFwdINS6_IJSA_NS7_ILi256EEESB_EEES9_SE_SG_Li256ELb1ELb1ELb1ELb0EEENS1_36VarlenDynamicPersistentTileSchedulerILi128ELi96ELi256ELi128ELb1ELb1ELb1ELb1ELb0ELb1EEEEEEEEEvNT_6ParamsE,"ax",@progbits
	.align	128
.text._ZN7cutlass13device_kernelIN5flash11enable_sm90INS1_16FlashAttnFwdSm90INS1_25CollectiveMainloopFwdSm90ILi2EN4cute5tupleIJNS5_1CILi1EEES8_S8_EEENS6_IJNS7_ILi128EEENS7_ILi96EEENS7_ILi64EEEEEELi256ENS_6half_tEfNS_4arch4Sm90ELb0ELb1ELb0ELb1ELb1ELb0ELb1ELb1ELb0ELb1ELb1ELb0EEENS1_21CollectiveEpilogueFwdINS6_IJSA_NS7_ILi256EEESB_EEES9_SE_SG_Li256ELb1ELb1ELb1ELb0EEENS1_36VarlenDynamicPersistentTileSchedulerILi128ELi96ELi256ELi128ELb1ELb1ELb1ELb1ELb0ELb1EEEEEEEEEvNT_6ParamsE:
        .type           _ZN7cutlass13device_kernelIN5flash11enable_sm90INS1_16FlashAttnFwdSm90INS1_25CollectiveMainloopFwdSm90ILi2EN4cute5tupleIJNS5_1CILi1EEES8_S8_EEENS6_IJNS7_ILi128EEENS7_ILi96EEENS7_ILi64EEEEEELi256ENS_6half_tEfNS_4arch4Sm90ELb0ELb1ELb0ELb1ELb1ELb0ELb1ELb1ELb0ELb1ELb1ELb0EEENS1_21CollectiveEpilogueFwdINS6_IJSA_NS7_ILi256EEESB_EEES9_SE_SG_Li256ELb1ELb1ELb1ELb0EEENS1_36VarlenDynamicPersistentTileSchedulerILi128ELi96ELi256ELi128ELb1ELb1ELb1ELb1ELb0ELb1EEEEEEEEEvNT_6ParamsE,@function
        .size           _ZN7cutlass13device_kernelIN5flash11enable_sm90INS1_16FlashAttnFwdSm90INS1_25CollectiveMainloopFwdSm90ILi2EN4cute5tupleIJNS5_1CILi1EEES8_S8_EEENS6_IJNS7_ILi128EEENS7_ILi96EEENS7_ILi64EEEEEELi256ENS_6half_tEfNS_4arch4Sm90ELb0ELb1ELb0ELb1ELb1ELb0ELb1ELb1ELb0ELb1ELb1ELb0EEENS1_21CollectiveEpilogueFwdINS6_IJSA_NS7_ILi256EEESB_EEES9_SE_SG_Li256ELb1ELb1ELb1ELb0EEENS1_36VarlenDynamicPersistentTileSchedulerILi128ELi96ELi256ELi128ELb1ELb1ELb1ELb1ELb0ELb1EEEEEEEEEvNT_6ParamsE,(.L_x_15672 - _ZN7cutlass13device_kernelIN5flash11enable_sm90INS1_16FlashAttnFwdSm90INS1_25CollectiveMainloopFwdSm90ILi2EN4cute5tupleIJNS5_1CILi1EEES8_S8_EEENS6_IJNS7_ILi128EEENS7_ILi96EEENS7_ILi64EEEEEELi256ENS_6half_tEfNS_4arch4Sm90ELb0ELb1ELb0ELb1ELb1ELb0ELb1ELb1ELb0ELb1ELb1ELb0EEENS1_21CollectiveEpilogueFwdINS6_IJSA_NS7_ILi256EEESB_EEES9_SE_SG_Li256ELb1ELb1ELb1ELb0EEENS1_36VarlenDynamicPersistentTileSchedulerILi128ELi96ELi256ELi128ELb1ELb1ELb1ELb1ELb0ELb1EEEEEEEEEvNT_6ParamsE)
        .other          _ZN7cutlass13device_kernelIN5flash11enable_sm90INS1_16FlashAttnFwdSm90INS1_25CollectiveMainloopFwdSm90ILi2EN4cute5tupleIJNS5_1CILi1EEES8_S8_EEENS6_IJNS7_ILi128EEENS7_ILi96EEENS7_ILi64EEEEEELi256ENS_6half_tEfNS_4arch4Sm90ELb0ELb1ELb0ELb1ELb1ELb0ELb1ELb1ELb0ELb1ELb1ELb0EEENS1_21CollectiveEpilogueFwdINS6_IJSA_NS7_ILi256EEESB_EEES9_SE_SG_Li256ELb1ELb1ELb1ELb0EEENS1_36VarlenDynamicPersistentTileSchedulerILi128ELi96ELi256ELi128ELb1ELb1ELb1ELb1ELb0ELb1EEEEEEEEEvNT_6ParamsE,@"STO_CUDA_ENTRY STV_DEFAULT"
_ZN7cutlass13device_kernelIN5flash11enable_sm90INS1_16FlashAttnFwdSm90INS1_25CollectiveMainloopFwdSm90ILi2EN4cute5tupleIJNS5_1CILi1EEES8_S8_EEENS6_IJNS7_ILi128EEENS7_ILi96EEENS7_ILi64EEEEEELi256ENS_6half_tEfNS_4arch4Sm90ELb0ELb1ELb0ELb1ELb1ELb0ELb1ELb1ELb0ELb1ELb1ELb0EEENS1_21CollectiveEpilogueFwdINS6_IJSA_NS7_ILi256EEESB_EEES9_SE_SG_Li256ELb1ELb1ELb1ELb0EEENS1_36VarlenDynamicPersistentTileSchedulerILi128ELi96ELi256ELi128ELb1ELb1ELb1ELb1ELb0ELb1EEEEEEEEEvNT_6ParamsE:
        /* <DEDUP_REMOVED lines=47> */
.L_x_12499:
        /* <DEDUP_REMOVED lines=22> */
.L_x_12500:
        /* <DEDUP_REMOVED lines=18> */
.L_x_12501:
        /* <DEDUP_REMOVED lines=22> */
.L_x_12502:
        /* <DEDUP_REMOVED lines=23> */
.L_x_12503:
[----:B------:R-:W-:Y:S01]  /*0840*/  UISETP.NE.AND UP0, UPT, UR9, URZ, UPT ;  /* 0x0000003f0900728c */ /* 0x000fe2000bf05270 */
[----:B------:R-:W-:Y:S01]  /*0850*/  NOP ;  /* 0x0000000000007918 */ /* 0x000fe20000000000 */
[----:B0-----:R-:W-:Y:S01]  /*0860*/  UMOV UR4, 0x1 ;  /* 0x0000000100047882 */ /* 0x001fe20000000000 */
[----:B------:R-:W-:Y:S01]  /*0870*/  ULDC UR5, c[0x0][0x20] ;  /* 0x0000080000057ab9 */ /* 0x000fe20000000800 */
[----:B------:R-:W-:Y:S01]  /*0880*/  USEL UR4, UR4, 0x2, !UP0 ;  /* 0x0000000204047887 */ /* 0x000fe2000c000000 */
[----:B-1234-:R-:W-:Y:S01]  /*0890*/  BAR.SYNC.DEFER_BLOCKING 0x0 ;  /* 0x0000000000007b1d */ /* 0x01efe20000010000 */
[----:B------:R-:W-:Y:S02]  /*08a0*/  PLOP3.LUT P1, PT, PT, PT, UP0, 0x80, 0x0 ;  /* 0x000000000000781c */ /* 0x000fe40003f2f008 */
[----:B------:R-:W-:Y:S02]  /*08b0*/  IADD3 R16, P0, R1, UR5, RZ ;  /* 0x0000000501107c10 */ /* 0x000fe4000ff1e0ff */
[----:B------:R-:W-:Y:S01]  /*08c0*/  IMAD.U32 R2, RZ, RZ, UR4 ;  /* 0x00000004ff027e24 */ /* 0x000fe2000f8e00ff */
[----:B------:R-:W-:Y:S01]  /*08d0*/  ULDC UR6, c[0x0][0x24] ;  /* 0x0000090000067ab9 */ /* 0x000fe20000000800 */
[----:B------:R-:W-:Y:S01]  /*08e0*/  ULDC.64 UR36, c[0x0][0x208] ;  /* 0x0000820000247ab9 */ /* 0x000fe20000000a00 */
[----:B------:R-:W-:-:S02]  /*08f0*/  IMAD.X R17, RZ, RZ, UR6, P0 ;  /* 0x00000006ff117e24 */ /* 0x000fc400080e06ff */
[----:B------:R0:W-:Y:S01]  /*0900*/  STL [R1+0x4c8], R2 ;  /* 0x0004c80201007387 */ /* 0x0001e20000100800 */
[----:B------:R-:W-:Y:S02]  /*0910*/  IMAD.MOV.U32 R22, RZ, RZ, R16 ;  /* 0x000000ffff167224 */ /* 0x000fe400078e0010 */
[----:B------:R-:W-:Y:S01]  /*0920*/  IMAD.MOV.U32 R23, RZ, RZ, R17 ;  /* 0x000000ffff177224 */ /* 0x000fe200078e0011 */
[----:B------:R-:W-:Y:S06]  /*0930*/  @!P1 BRA `(.L_x_12504) ;  /* 0x0000023400c89947 */ /* 0x000fec0003800000 */
.L_x_12505:
[----:B------:R-:W-:-:S08]  /*0940*/  NOP ;  /* 0x0000000000007918 */ /* 0x000fd00000000000 */
[----:B------:R-:W1:Y:S02]  /*0950*/  USETMAXREG.TRY_ALLOC.CTAPOOL UP0, 0xe8 ;  /* 0x000000e8000079c8 */ /* 0x000e640008000600 */
[----:B-1----:R-:W-:-:S13]  /*0960*/  PLOP3.LUT P0, PT, PT, PT, UP0, 0x80, 0x0 ;  /* 0x000000000000781c */ /* 0x002fda0003f0f008 */
[----:B------:R-:W-:Y:S05]  /*0970*/  @!P0 BRA `(.L_x_12505) ;  /* 0xfffffffc00f08947 */ /* 0x000fea000383ffff */
[----:B------:R-:W1:Y:S01]  /*0980*/  S2R R0, SR_TID.X ;  /* 0x0000000000007919 */ /* 0x000e620000002100 */
[----:B------:R-:W-:Y:S06]  /*0990*/  BAR.ARV 0x8, 0x180 ;  /* 0x0206000000007b1d */ /* 0x000fec0000002000 */
[----:B0-----:R-:W-:Y:S01]  /*09a0*/  IADD3 R2, P1, R16, 0x1f0, RZ ;  /* 0x000001f010027810 */ /* 0x001fe20007f3e0ff */
[----:B------:R-:W-:Y:S01]  /*09b0*/  ULDC UR4, c[0x0][0xd3c] ;  /* 0x00034f0000047ab9 */ /* 0x000fe20000000800 */
[----:B------:R-:W0:Y:S03]  /*09c0*/  S2R R7, SR_CgaCtaId ;  /* 0x0000000000077919 */ /* 0x000e260000008800 */
[----:B------:R2:W-:Y:S04]  /*09d0*/  STL [R1+0x4b8], R2 ;  /* 0x0004b80201007387 */ /* 0x0005e80000100800 */
[----:B------:R-:W-:Y:S04]  /*09e0*/  STL.64 [R1+0x1f0], RZ ;  /* 0x0001f0ff01007387 */ /* 0x000fe80000100a00 */
[----:B------:R-:W-:Y:S01]  /*09f0*/  STL [R1+0x1f8], RZ ;  /* 0x0001f8ff01007387 */ /* 0x000fe20000100800 */
[----:B--2---:R-:W-:-:S03]  /*0a00*/  IMAD.X R2, RZ, RZ, R17, P1 ;  /* 0x000000ffff027224 */ /* 0x004fc600008e0611 */
[----:B------:R-:W-:Y:S01]  /*0a10*/  STL [R1+0x1fc], RZ ;  /* 0x0001fcff01007387 */ /* 0x000fe20000100800 */
[----:B-1----:R-:W-:-:S03]  /*0a20*/  SHF.R.U32.HI R0, RZ, 0x7, R0 ;  /* 0x00000007ff007819 */ /* 0x002fc60000011600 */
[----:B------:R-:W-:Y:S01]  /*0a30*/  STL [R1+0x4b4], R2 ;  /* 0x0004b40201007387 */ /* 0x000fe20000100800 */
[----:B------:R-:W-:Y:S02]  /*0a40*/  ISETP.NE.AND P0, PT, R0, 0x1, PT ;  /* 0x000000010000780c */ /* 0x000fe40003f05270 */
[----:B------:R-:W-:-:S04]  /*0a50*/  MOV R0, 0x400 ;  /* 0x0000040000007802 */ /* 0x000fc80000000f00 */
[----:B0-----:R-:W-:-:S07]  /*0a60*/  LEA R0, R7, R0, 0x18 ;  /* 0x0000000007007211 */ /* 0x001fce00078ec0ff */
[----:B------:R-:W-:Y:S08]  /*0a70*/  @!P0 BAR.ARV 0x9, 0x100 ;  /* 0x0244000000008b1d */ /* 0x000ff00000002000 */
[----:B------:R-:W-:Y:S06]  /*0a80*/  BAR.SYNC.DEFER_BLOCKING 0x5, 0x180 ;  /* 0x0146000000007b1d */ /* 0x000fec0000010000 */
[----:B------:R0:W1:Y:S02]  /*0a90*/  LDS.128 R12, [R0+0x324d0] ;  /* 0x0324d000000c7984 */ /* 0x0000640000000c00 */
[----:B------:R-:W-:Y:S06]  /*0aa0*/  BAR.ARV 0x4, 0x180 ;  /* 0x0106000000007b1d */ /* 0x000fec0000002000 */
[----:B0-----:R-:W-:-:S05]  /*0ab0*/  IADD3 R0, P2, R16, 0x1fc, RZ ;  /* 0x000001fc10007810 */ /* 0x001fca0007f5e0ff */
[----:B------:R0:W-:Y:S02]  /*0ac0*/  STL [R1+0x4c0], R0 ;  /* 0x0004c00001007387 */ /* 0x0001e40000100800 */
[----:B0-----:R-:W-:-:S05]  /*0ad0*/  IMAD.X R0, RZ, RZ, R17, P2 ;  /* 0x000000ffff007224 */ /* 0x001fca00010e0611 */
[----:B------:R0:W-:Y:S01]  /*0ae0*/  STL [R1+0x4bc], R0 ;  /* 0x0004bc0001007387 */ /* 0x0001e20000100800 */
[----:B-1----:R-:W-:-:S13]  /*0af0*/  ISETP.GE.AND P0, PT, R15, UR4, PT ;  /* 0x000000040f007c0c */ /* 0x002fda000bf06270 */
[----:B0-----:R-:W-:Y:S05]  /*0b00*/  @P0 EXIT ;  /* 0x000000000000094d */ /* 0x001fea0003800000 */
[----:B------:R-:W0:Y:S01]  /*0b10*/  S2R R2, SR_TID.X ;  /* 0x0000000000027919 */ /* 0x000e220000002100 */
[----:B------:R-:W-:Y:S02]  /*0b20*/  R2UR UR5, R13 ;  /* 0x000000000d0572ca */ /* 0x000fe400000e0000 */
[----:B------:R-:W-:Y:S02]  /*0b30*/  R2UR UR6, R14 ;  /* 0x000000000e0672ca */ /* 0x000fe400000e0000 */
[----:B------:R-:W-:Y:S01]  /*0b40*/  R2UR UR7, R15 ;  /* 0x000000000f0772ca */ /* 0x000fe200000e0000 */
[----:B0-----:R-:W-:-:S05]  /*0b50*/  VIADD R217, R2, 0xffffff80 ;  /* 0xffffff8002d97836 */ /* 0x001fca0000000000 */
[----:B------:R-:W-:-:S04]  /*0b60*/  SHF.R.S32.HI R0, RZ, 0x1f, R217 ;  /* 0x0000001fff007819 */ /* 0x000fc800000114d9 */
[CC--:B------:R-:W-:Y:S02]  /*0b70*/  LEA.HI R2, R0.reuse, R217.reuse, RZ, 0x7 ;  /* 0x000000d900027211 */ /* 0x0c0fe400078f38ff */
[-C--:B------:R-:W-:Y:S02]  /*0b80*/  LEA.HI R5, R0, R217.reuse, RZ, 0x4 ;  /* 0x000000d900057211 */ /* 0x080fe400078f20ff */
[----:B------:R-:W-:Y:S02]  /*0b90*/  LOP3.LUT R4, R2, 0xffffff80, RZ, 0xc0, !PT ;  /* 0xffffff8002047812 */ /* 0x000fe400078ec0ff */
[----:B------:R-:W-:Y:S02]  /*0ba0*/  SHF.R.S32.HI R10, RZ, 0x4, R5 ;  /* 0x00000004ff0a7819 */ /* 0x000fe40000011405 */
[----:B------:R-:W-:Y:S01]  /*0bb0*/  LOP3.LUT R8, R5, 0x3fffff0, RZ, 0xc0, !PT ;  /* 0x03fffff005087812 */ /* 0x000fe200078ec0ff */
[----:B------:R-:W-:Y:S01]  /*0bc0*/  IMAD.IADD R12, R217, 0x1, -R4 ;  /* 0x00000001d90c7824 */ /* 0x000fe200078e0a04 */
[----:B------:R-:W-:-:S02]  /*0bd0*/  LEA.HI R4, R0, R217, RZ, 0x5 ;  /* 0x000000d900047211 */ /* 0x000fc400078f28ff */
[----:B------:R-:W-:Y:S01]  /*0be0*/  LEA.HI R9, R5, R10, RZ, 0x1 ;  /* 0x0000000a05097211 */ /* 0x000fe200078f08ff */
[----:B------:R-:W-:Y:S01]  /*0bf0*/  IMAD.IADD R8, R217, 0x1, -R8 ;  /* 0x00000001d9087824 */ /* 0x000fe200078e0a08 */
[----:B------:R-:W-:Y:S01]  /*0c00*/  SHF.R.S32.HI R3, RZ, 0x1f, R12 ;  /* 0x0000001fff037819 */ /* 0x000fe2000001140c */
[----:B------:R-:W-:Y:S01]  /*0c10*/  IMAD.SHL.U32 R6, R4, 0x20, RZ ;  /* 0x0000002004067824 */ /* 0x000fe200078e00ff */
[----:B------:R-:W-:Y:S01]  /*0c20*/  LOP3.LUT R9, R9, 0x1ffffffe, RZ, 0xc0, !PT ;  /* 0x1ffffffe09097812 */ /* 0x000fe200078ec0ff */
[----:B------:R-:W-:Y:S01]  /*0c30*/  STL [R1+0x4b0], R12 ;  /* 0x0004b00c01007387 */ /* 0x000fe20000100800 */
[----:B------:R-:W-:Y:S02]  /*0c40*/  LEA.HI R4, R3, R12, RZ, 0x2 ;  /* 0x0000000c03047211 */ /* 0x000fe400078f10ff */
[----:B------:R-:W-:Y:S01]  /*0c50*/  LOP3.LUT R11, R6, 0xfffffc00, RZ, 0xc0, !PT ;  /* 0xfffffc00060b7812 */ /* 0x000fe200078ec0ff */
[----:B------:R-:W-:Y:S01]  /*0c60*/  IMAD.IADD R9, R10, 0x1, -R9 ;  /* 0x000000010a097824 */ /* 0x000fe200078e0a09 */
[----:B------:R-:W-:-:S02]  /*0c70*/  SHF.R.S32.HI R5, RZ, 0x2, R4 ;  /* 0x00000002ff057819 */ /* 0x000fc40000011404 */
[----:B------:R-:W-:Y:S01]  /*0c80*/  SHF.R.S32.HI R6, RZ, 0x1f, R4 ;  /* 0x0000001fff067819 */ /* 0x000fe20000011404 */
[----:B------:R-:W-:Y:S01]  /*0c90*/  IMAD R8, R8, 0x40, R11 ;  /* 0x0000004008087824 */ /* 0x000fe200078e020b */
[----:B------:R-:W-:Y:S02]  /*0ca0*/  LOP3.LUT R4, R4, 0x7ffffffc, RZ, 0xc0, !PT ;  /* 0x7ffffffc04047812 */ /* 0x000fe400078ec0ff */
[----:B------:R-:W-:Y:S01]  /*0cb0*/  LEA.HI R11, R0, R217, RZ, 0x2 ;  /* 0x000000d9000b7211 */ /* 0x000fe200078f10ff */
[----:B------:R-:W-:Y:S01]  /*0cc0*/  IMAD R8, R9, 0x8, R8 ;  /* 0x0000000809087824 */ /* 0x000fe200078e0208 */
[----:B------:R-:W-:Y:S01]  /*0cd0*/  LEA.HI R6, R6, R5, RZ, 0x3 ;  /* 0x0000000506067211 */ /* 0x000fe200078f18ff */
[----:B------:R-:W-:Y:S01]  /*0ce0*/  IMAD.IADD R4, R12, 0x1, -R4 ;  /* 0x000000010c047824 */ /* 0x000fe200078e0a04 */
[----:B------:R-:W-:Y:S02]  /*0cf0*/  LOP3.LUT R10, R11, 0xfffffffc, RZ, 0xc0, !PT ;  /* 0xfffffffc0b0a7812 */ /* 0x000fe400078ec0ff */
[----:B------:R-:W-:Y:S01]  /*0d00*/  SHF.R.S32.HI R11, RZ, 0x7, R2 ;  /* 0x00000007ff0b7819 */ /* 0x000fe20000011402 */
[----:B------:R-:W-:Y:S01]  /*0d10*/  IMAD.SHL.U32 R179, R4, 0x2, RZ ;  /* 0x0000000204b37824 */ /* 0x000fe200078e00ff */
[----:B------:R-:W-:Y:S01]  /*0d20*/  LOP3.LUT R6, R6, 0xfffffff8, RZ, 0xc0, !PT ;  /* 0xfffffff806067812 */ /* 0x000fe200078ec0ff */
[----:B------:R-:W-:Y:S01]  /*0d30*/  IMAD.IADD R10, R217, 0x1, -R10 ;  /* 0x00000001d90a7824 */ /* 0x000fe200078e0a0a */
[----:B------:R-:W-:Y:S01]  /*0d40*/  LEA.HI R3, R3, R12, RZ, 0x5 ;  /* 0x0000000c03037211 */ /* 0x000fe200078f28ff */
[----:B------:R-:W-:Y:S01]  /*0d50*/  VIADD R210, R179, 0x18 ;  /* 0x00000018b3d27836 */ /* 0x000fe20000000000 */
[----:B------:R-:W-:Y:S01]  /*0d60*/  LEA.HI R2, R2, R11, RZ, 0x1 ;  /* 0x0000000b02027211 */ /* 0x000fe200078f08ff */
[----:B------:R-:W-:Y:S01]  /*0d70*/  IMAD.IADD R6, R5, 0x1, -R6 ;  /* 0x0000000105067824 */ /* 0x000fe200078e0a06 */
[----:B------:R-:W-:Y:S01]  /*0d80*/  LEA.HI R0, R0, R217, RZ, 0x3 ;  /* 0x000000d900007211 */ /* 0x000fe200078f18ff */
[C---:B------:R-:W-:Y:S01]  /*0d90*/  VIADD R212, R179.reuse, 0x8 ;  /* 0x00000008b3d47836 */ /* 0x040fe20000000000 */
[----:B------:R-:W-:Y:S01]  /*0da0*/  SHF.R.S32.HI R3, RZ, 0x5, R3 ;  /* 0x00000005ff037819 */ /* 0x000fe20000011403 */
[C---:B------:R-:W-:Y:S01]  /*0db0*/  VIADD R211, R179.reuse, 0x10 ;  /* 0x00000010b3d37836 */ /* 0x040fe20000000000 */
[----:B------:R-:W-:Y:S01]  /*0dc0*/  LOP3.LUT R2, R2, 0x3fffffe, RZ, 0xc0, !PT ;  /* 0x03fffffe02027812 */ /* 0x000fe200078ec0ff */
[----:B------:R-:W-:Y:S01]  /*0dd0*/  VIADD R207, R179, 0x30 ;  /* 0x00000030b3cf7836 */ /* 0x000fe20000000000 */
[----:B------:R-:W-:Y:S01]  /*0de0*/  LOP3.LUT R218, R0, 0xfffffff8, RZ, 0xc0, !PT ;  /* 0xfffffff800da7812 */ /* 0x000fe200078ec0ff */
[----:B------:R-:W-:Y:S01]  /*0df0*/  IMAD R3, R3, 0x10, R6 ;  /* 0x0000001003037824 */ /* 0x000fe200078e0206 */
[----:B------:R-:W-:Y:S01]  /*0e00*/  SHF.R.S32.HI R215, RZ, 0x3, R0 ;  /* 0x00000003ffd77819 */ /* 0x000fe20000011400 */
[----:B------:R-:W-:Y:S01]  /*0e10*/  IMAD.IADD R2, R11, 0x1, -R2 ;  /* 0x000000010b027824 */ /* 0x000fe200078e0a02 */
[----:B------:R-:W-:Y:S01]  /*0e20*/  SHF.R.S32.HI R0, RZ, 0x1f, R210 ;  /* 0x0000001fff007819 */ /* 0x000fe200000114d2 */
[C---:B------:R-:W-:Y:S01]  /*0e30*/  VIADD R209, R179.reuse, 0x20 ;  /* 0x00000020b3d17836 */ /* 0x040fe20000000000 */
[----:B------:R-:W-:Y:S01]  /*0e40*/  LEA.HI R5, R10, R10, RZ, 0x1 ;  /* 0x0000000a0a057211 */ /* 0x000fe200078f08ff */
[----:B------:R-:W-:Y:S01]  /*0e50*/  IMAD R178, R2, 0x40, R3 ;  /* 0x0000004002b27824 */ /* 0x000fe200078e0203 */
[----:B------:R-:W-:Y:S01]  /*0e60*/  SHF.R.S32.HI R3, RZ, 0x1f, R212 ;  /* 0x0000001fff037819 */ /* 0x000fe200000114d4 */
[----:B------:R0:W-:Y:S01]  /*0e70*/  STL [R1+0x4a4], R0 ;  /* 0x0004a40001007387 */ /* 0x0001e20000100800 */
[----:B------:R-:W-:Y:S01]  /*0e80*/  SHF.R.S32.HI R2, RZ, 0x1f, R211 ;  /* 0x0000001fff027819 */ /* 0x000fe200000114d3 */
[----:B------:R-:W-:Y:S01]  /*0e90*/  VIADD R208, R179, 0x28 ;  /* 0x00000028b3d07836 */ /* 0x000fe20000000000 */
[----:B------:R-:W-:Y:S01]  /*0ea0*/  LOP3.LUT R5, R5, 0x1ffffffe, RZ, 0xc0, !PT ;  /* 0x1ffffffe05057812 */ /* 0x000fe200078ec0ff */
[C---:B------:R-:W-:Y:S01]  /*0eb0*/  VIADD R204, R179.reuse, 0x48 ;  /* 0x00000048b3cc7836 */ /* 0x040fe20000000000 */
[----:B------:R1:W-:Y:S01]  /*0ec0*/  STL [R1+0x4ac], R3 ;  /* 0x0004ac0301007387 */ /* 0x0003e20000100800 */
[----:B------:R-:W-:-:S02]  /*0ed0*/  VIADD R206, R179, 0x38 ;  /* 0x00000038b3ce7836 */ /* 0x000fc40000000000 */
[C---:B------:R-:W-:Y:S01]  /*0ee0*/  VIADD R205, R179.reuse, 0x40 ;  /* 0x00000040b3cd7836 */ /* 0x040fe20000000000 */
[----:B------:R2:W-:Y:S01]  /*0ef0*/  STL [R1+0x4a8], R2 ;  /* 0x0004a80201007387 */ /* 0x0005e20000100800 */
[----:B0-----:R-:W-:Y:S01]  /*0f00*/  SHF.R.S32.HI R0, RZ, 0x1f, R207 ;  /* 0x0000001fff007819 */ /* 0x001fe200000114cf */
[C---:B------:R-:W-:Y:S02]  /*0f10*/  VIADD R201, R179.reuse, 0x60 ;  /* 0x00000060b3c97836 */ /* 0x040fe40000000000 */
[C---:B------:R-:W-:Y:S01]  /*0f20*/  VIADD R203, R179.reuse, 0x50 ;  /* 0x00000050b3cb7836 */ /* 0x040fe20000000000 */
[----:B------:R-:W-:Y:S01]  /*0f30*/  STL [R1+0x4d0], R8 ;  /* 0x0004d00801007387 */ /* 0x000fe20000100800 */
[----:B-1----:R-:W-:Y:S01]  /*0f40*/  SHF.R.S32.HI R3, RZ, 0x1f, R209 ;  /* 0x0000001fff037819 */ /* 0x002fe200000114d1 */
[C---:B------:R-:W-:Y:S02]  /*0f50*/  VIADD R202, R179.reuse, 0x58 ;  /* 0x00000058b3ca7836 */ /* 0x040fe40000000000 */
[----:B------:R0:W-:Y:S01]  /*0f60*/  STL [R1+0x498], R0 ;  /* 0x0004980001007387 */ /* 0x0001e20000100800 */
[----:B--2---:R-:W-:Y:S01]  /*0f70*/  SHF.R.S32.HI R2, RZ, 0x1f, R208 ;  /* 0x0000001fff027819 */ /* 0x004fe200000114d0 */
[----:B------:R-:W-:-:S02]  /*0f80*/  VIADD R198, R179, 0x78 ;  /* 0x00000078b3c67836 */ /* 0x000fc40000000000 */
[----:B------:R1:W-:Y:S01]  /*0f90*/  STL [R1+0x4a0], R3 ;  /* 0x0004a00301007387 */ /* 0x0003e20000100800 */
[C---:B------:R-:W-:Y:S02]  /*0fa0*/  VIADD R200, R179.reuse, 0x68 ;  /* 0x00000068b3c87836 */ /* 0x040fe40000000000 */
[C---:B------:R-:W-:Y:S01]  /*0fb0*/  VIADD R199, R179.reuse, 0x70 ;  /* 0x00000070b3c77836 */ /* 0x040fe20000000000 */
[----:B------:R2:W-:Y:S01]  /*0fc0*/  STL [R1+0x49c], R2 ;  /* 0x00049c0201007387 */ /* 0x0005e20000100800 */
[C---:B------:R-:W-:Y:S01]  /*0fd0*/  VIADD R195, R179.reuse, 0x90 ;  /* 0x00000090b3c37836 */ /* 0x040fe20000000000 */
[----:B0-----:R-:W-:Y:S01]  /*0fe0*/  SHF.R.S32.HI R0, RZ, 0x1f, R204 ;  /* 0x0000001fff007819 */ /* 0x001fe200000114cc */
[C---:B------:R-:W-:Y:S01]  /*0ff0*/  VIADD R197, R179.reuse, 0x80 ;  /* 0x00000080b3c57836 */ /* 0x040fe20000000000 */
[----:B------:R-:W-:Y:S01]  /*1000*/  STL [R1+0x4c4], R11 ;  /* 0x0004c40b01007387 */ /* 0x000fe20000100800 */
[C---:B------:R-:W-:Y:S01]  /*1010*/  VIADD R196, R179.reuse, 0x88 ;  /* 0x00000088b3c47836 */ /* 0x040fe20000000000 */
[----:B-1----:R-:W-:Y:S01]  /*1020*/  SHF.R.S32.HI R3, RZ, 0x1f, R206 ;  /* 0x0000001fff037819 */ /* 0x002fe200000114ce */
[C---:B------:R-:W-:Y:S01]  /*1030*/  VIADD R192, R179.reuse, 0xa8 ;  /* 0x000000a8b3c07836 */ /* 0x040fe20000000000 */
[----:B------:R0:W-:Y:S01]  /*1040*/  STL [R1+0x48c], R0 ;  /* 0x00048c0001007387 */ /* 0x0001e20000100800 */
[C---:B------:R-:W-:Y:S01]  /*1050*/  VIADD R194, R179.reuse, 0x98 ;  /* 0x00000098b3c27836 */ /* 0x040fe20000000000 */
[----:B--2---:R-:W-:Y:S01]  /*1060*/  SHF.R.S32.HI R2, RZ, 0x1f, R205 ;  /* 0x0000001fff027819 */ /* 0x004fe200000114cd */
[C---:B------:R-:W-:Y:S01]  /*1070*/  VIADD R193, R179.reuse, 0xa0 ;  /* 0x000000a0b3c17836 */ /* 0x040fe20000000000 */
[----:B------:R1:W-:Y:S01]  /*1080*/  STL [R1+0x494], R3 ;  /* 0x0004940301007387 */ /* 0x0003e20000100800 */
[----:B------:R-:W-:-:S02]  /*1090*/  VIADD R189, R179, 0xc0 ;  /* 0x000000c0b3bd7836 */ /* 0x000fc40000000000 */
[C---:B------:R-:W-:Y:S01]  /*10a0*/  VIADD R191, R179.reuse, 0xb0 ;  /* 0x000000b0b3bf7836 */ /* 0x040fe20000000000 */
[----:B------:R2:W-:Y:S01]  /*10b0*/  STL [R1+0x490], R2 ;  /* 0x0004900201007387 */ /* 0x0005e20000100800 */
[C---:B------:R-:W-:Y:S01]  /*10c0*/  VIADD R190, R179.reuse, 0xb8 ;  /* 0x000000b8b3be7836 */ /* 0x040fe20000000000 */
[----:B0-----:R-:W-:Y:S01]  /*10d0*/  SHF.R.S32.HI R0, RZ, 0x1f, R201 ;  /* 0x0000001fff007819 */ /* 0x001fe200000114c9 */
[C---:B------:R-:W-:Y:S02]  /*10e0*/  VIADD R186, R179.reuse, 0xd8 ;  /* 0x000000d8b3ba7836 */ /* 0x040fe40000000000 */
[C---:B------:R-:W-:Y:S01]  /*10f0*/  VIADD R188, R179.reuse, 0xc8 ;  /* 0x000000c8b3bc7836 */ /* 0x040fe20000000000 */
[----:B-1----:R-:W-:Y:S01]  /*1100*/  SHF.R.S32.HI R3, RZ, 0x1f, R203 ;  /* 0x0000001fff037819 */ /* 0x002fe200000114cb */
[----:B------:R0:W-:Y:S01]  /*1110*/  STL [R1+0x480], R0 ;  /* 0x0004800001007387 */ /* 0x0001e20000100800 */
[----:B------:R-:W-:Y:S01]  /*1120*/  VIADD R187, R179, 0xd0 ;  /* 0x000000d0b3bb7836 */ /* 0x000fe20000000000 */
[----:B--2---:R-:W-:-:S02]  /*1130*/  SHF.R.S32.HI R2, RZ, 0x1f, R202 ;  /* 0x0000001fff027819 */ /* 0x004fc400000114ca */
[----:B------:R1:W-:Y:S01]  /*1140*/  STL [R1+0x488], R3 ;  /* 0x0004880301007387 */ /* 0x0003e20000100800 */
[----:B------:R-:W-:Y:S02]  /*1150*/  IMAD.IADD R5, R10, 0x1, -R5 ;  /* 0x000000010a057824 */ /* 0x000fe400078e0a05 */
[----:B------:R-:W-:Y:S01]  /*1160*/  IMAD.IADD R218, R217, 0x1, -R218 ;  /* 0x00000001d9da7824 */ /* 0x000fe200078e0ada */
[----:B------:R2:W-:Y:S01]  /*1170*/  STL [R1+0x484], R2 ;  /* 0x0004840201007387 */ /* 0x0005e20000100800 */
[C---:B------:R-:W-:Y:S01]  /*1180*/  VIADD R185, R179.reuse, 0xe0 ;  /* 0x000000e0b3b97836 */ /* 0x040fe20000000000 */
[----:B0-----:R-:W-:Y:S01]  /*1190*/  SHF.R.S32.HI R0, RZ, 0x1f, R198 ;  /* 0x0000001fff007819 */ /* 0x001fe200000114c6 */
[----:B------:R-:W-:Y:S02]  /*11a0*/  IMAD.SHL.U32 R18, R218, 0x8, RZ ;  /* 0x00000008da127824 */ /* 0x000fe400078e00ff */
[C---:B------:R-:W-:Y:S01]  /*11b0*/  VIADD R184, R179.reuse, 0xe8 ;  /* 0x000000e8b3b87836 */ /* 0x040fe20000000000 */
[----:B-1----:R-:W-:Y:S01]  /*11c0*/  SHF.R.S32.HI R3, RZ, 0x1f, R200 ;  /* 0x0000001fff037819 */ /* 0x002fe200000114c8 */
[----:B------:R0:W-:Y:S01]  /*11d0*/  STL [R1+0x474], R0 ;  /* 0x0004740001007387 */ /* 0x0001e20000100800 */
[C---:B------:R-:W-:Y:S01]  /*11e0*/  VIADD R176, R18.reuse, 0x40 ;  /* 0x0000004012b07836 */ /* 0x040fe20000000000 */
[----:B------:R-:W-:Y:S01]  /*11f0*/  SHF.R.S32.HI R183, RZ, 0x1f, R18 ;  /* 0x0000001fffb77819 */ /* 0x000fe20000011412 */
[C---:B------:R-:W-:Y:S01]  /*1200*/  VIADD R19, R18.reuse, 0x80 ;  /* 0x0000008012137836 */ /* 0x040fe20000000000 */
[----:B--2---:R-:W-:Y:S01]  /*1210*/  SHF.R.S32.HI R2, RZ, 0x1f, R199 ;  /* 0x0000001fff027819 */ /* 0x004fe200000114c7 */
[----:B------:R1:W-:Y:S01]  /*1220*/  STL [R1+0x47c], R3 ;  /* 0x00047c0301007387 */ /* 0x0003e20000100800 */
[----:B------:R-:W-:Y:S01]  /*1230*/  VIADD R177, R18, 0xc0 ;  /* 0x000000c012b17836 */ /* 0x000fe20000000000 */
[----:B------:R-:W-:Y:S01]  /*1240*/  SHF.R.S32.HI R182, RZ, 0x1f, R176 ;  /* 0x0000001fffb67819 */ /* 0x000fe200000114b0 */
[C---:B------:R-:W-:Y:S01]  /*1250*/  VIADD R214, R179.reuse, 0xf0 ;  /* 0x000000f0b3d67836 */ /* 0x040fe20000000000 */
[----:B------:R2:W-:Y:S01]  /*1260*/  STL [R1+0x478], R2 ;  /* 0x0004780201007387 */ /* 0x0005e20000100800 */
[----:B0-----:R-:W-:Y:S01]  /*1270*/  SHF.R.S32.HI R0, RZ, 0x1f, R195 ;  /* 0x0000001fff007819 */ /* 0x001fe200000114c3 */
[----:B------:R-:W-:Y:S01]  /*1280*/  VIADD R213, R179, 0xf8 ;  /* 0x000000f8b3d57836 */ /* 0x000fe20000000000 */
[----:B------:R-:W-:-:S02]  /*1290*/  SHF.R.S32.HI R181, RZ, 0x1f, R19 ;  /* 0x0000001fffb57819 */ /* 0x000fc40000011413 */
[----:B------:R-:W-:Y:S01]  /*12a0*/  SHF.R.S32.HI R180, RZ, 0x1f, R177 ;  /* 0x0000001fffb47819 */ /* 0x000fe200000114b1 */
[----:B------:R0:W-:Y:S01]  /*12b0*/  STL [R1+0x468], R0 ;  /* 0x0004680001007387 */ /* 0x0001e20000100800 */
[----:B-1----:R-:W-:Y:S02]  /*12c0*/  SHF.R.S32.HI R3, RZ, 0x1f, R197 ;  /* 0x0000001fff037819 */ /* 0x002fe400000114c5 */
[----:B------:R-:W-:Y:S02]  /*12d0*/  SHF.R.S32.HI R229, RZ, 0x1f, R185 ;  /* 0x0000001fffe57819 */ /* 0x000fe400000114b9 */
[----:B--2---:R-:W-:Y:S01]  /*12e0*/  SHF.R.S32.HI R2, RZ, 0x1f, R196 ;  /* 0x0000001fff027819 */ /* 0x004fe200000114c4 */
[----:B------:R1:W-:Y:S01]  /*12f0*/  STL [R1+0x470], R3 ;  /* 0x0004700301007387 */ /* 0x0003e20000100800 */
[----:B------:R-:W-:Y:S02]  /*1300*/  SHF.R.S32.HI R228, RZ, 0x1f, R184 ;  /* 0x0000001fffe47819 */ /* 0x000fe400000114b8 */
[----:B------:R-:W-:Y:S01]  /*1310*/  SHF.R.S32.HI R227, RZ, 0x1f, R214 ;  /* 0x0000001fffe37819 */ /* 0x000fe200000114d6 */
[----:B------:R2:W-:Y:S01]  /*1320*/  STL [R1+0x46c], R2 ;  /* 0x00046c0201007387 */ /* 0x0005e20000100800 */
[----:B0-----:R-:W-:-:S02]  /*1330*/  SHF.R.S32.HI R0, RZ, 0x1f, R192 ;  /* 0x0000001fff007819 */ /* 0x001fc400000114c0 */
[----:B------:R-:W-:-:S03]  /*1340*/  SHF.R.S32.HI R219, RZ, 0x1f, R213 ;  /* 0x0000001fffdb7819 */ /* 0x000fc600000114d5 */
[----:B------:R0:W-:Y:S01]  /*1350*/  STL [R1+0x45c], R0 ;  /* 0x00045c0001007387 */ /* 0x0001e20000100800 */
[----:B-1----:R-:W-:Y:S02]  /*1360*/  SHF.R.S32.HI R3, RZ, 0x1f, R194 ;  /* 0x0000001fff037819 */ /* 0x002fe400000114c2 */
[----:B--2---:R-:W-:-:S03]  /*1370*/  SHF.R.S32.HI R2, RZ, 0x1f, R193 ;  /* 0x0000001fff027819 */ /* 0x004fc600000114c1 */
[----:B------:R1:W-:Y:S01]  /*1380*/  STL [R1+0x464], R3 ;  /* 0x0004640301007387 */ /* 0x0003e20000100800 */
[----:B0-----:R-:W-:-:S03]  /*1390*/  SHF.R.S32.HI R0, RZ, 0x1f, R189 ;  /* 0x0000001fff007819 */ /* 0x001fc600000114bd */
[----:B------:R0:W-:Y:S04]  /*13a0*/  STL [R1+0x460], R2 ;  /* 0x0004600201007387 */ /* 0x0001e80000100800 */
[----:B------:R2:W-:Y:S01]  /*13b0*/  STL [R1+0x450], R0 ;  /* 0x0004500001007387 */ /* 0x0005e20000100800 */
[----:B-1----:R-:W-:Y:S02]  /*13c0*/  SHF.R.S32.HI R3, RZ, 0x1f, R191 ;  /* 0x0000001fff037819 */ /* 0x002fe400000114bf */
[----:B0-----:R-:W-:-:S03]  /*13d0*/  SHF.R.S32.HI R2, RZ, 0x1f, R190 ;  /* 0x0000001fff027819 */ /* 0x001fc600000114be */
[----:B------:R0:W-:Y:S01]  /*13e0*/  STL [R1+0x458], R3 ;  /* 0x0004580301007387 */ /* 0x0001e20000100800 */
[----:B--2---:R-:W-:-:S03]  /*13f0*/  SHF.R.S32.HI R0, RZ, 0x1f, R186 ;  /* 0x0000001fff007819 */ /* 0x004fc600000114ba */
[----:B------:R1:W-:Y:S04]  /*1400*/  STL [R1+0x454], R2 ;  /* 0x0004540201007387 */ /* 0x0003e80000100800 */
[----:B------:R2:W-:Y:S01]  /*1410*/  STL [R1+0x444], R0 ;  /* 0x0004440001007387 */ /* 0x0005e20000100800 */
[----:B0-----:R-:W-:Y:S02]  /*1420*/  SHF.R.S32.HI R3, RZ, 0x1f, R188 ;  /* 0x0000001fff037819 */ /* 0x001fe400000114bc */
[----:B-1----:R-:W-:-:S03]  /*1430*/  SHF.R.S32.HI R2, RZ, 0x1f, R187 ;  /* 0x0000001fff027819 */ /* 0x002fc600000114bb */
[----:B------:R0:W-:Y:S01]  /*1440*/  STL [R1+0x44c], R3 ;  /* 0x00044c0301007387 */ /* 0x0001e20000100800 */
[----:B--2---:R-:W-:-:S03]  /*1450*/  IMAD R0, R5, 0x8, R178 ;  /* 0x0000000805007824 */ /* 0x004fc600078e02b2 */
[----:B------:R0:W-:Y:S04]  /*1460*/  STL [R1+0x448], R2 ;  /* 0x0004480201007387 */ /* 0x0001e80000100800 */
[----:B------:R0:W-:Y:S02]  /*1470*/  STL [R1+0x4cc], R0 ;  /* 0x0004cc0001007387 */ /* 0x0001e40000100800 */
.L_x_12636:
[----:B------:R-:W-:Y:S01]  /*1480*/  ULDC.64 UR8, c[0x0][0xb20] ;  /* 0x0002c80000087ab9 */ /* 0x000fe20000000a00 */
[----:B------:R-:W-:Y:S01]  /*1490*/  ULDC.64 UR10, c[0x0][0xb18] ;  /* 0x0002c600000a7ab9 */ /* 0x000fe20000000a00 */
        /* <DEDUP_REMOVED lines=10> */
[----:B01-3--:R-:W-:Y:S02]  /*1540*/  IMAD.U32 R2, RZ, RZ, UR8 ;  /* 0x00000008ff027e24 */ /* 0x00bfe4000f8e00ff */
[----:B------:R-:W-:Y:S01]  /*1550*/  IMAD.U32 R3, RZ, RZ, UR9 ;  /* 0x00000009ff037e24 */ /* 0x000fe2000f8e00ff */
[----:B------:R-:W-:Y:S02]  /*1560*/  @UP1 ULDC.64 UR8, c[0x0][0xb10] ;  /* 0x0002c40000081ab9 */ /* 0x000fe40000000a00 */
[----:B------:R-:W-:Y:S02]  /*1570*/  @UP1 UIMAD.WIDE UR8, UR7, 0x4, UR8 ;  /* 0x00000004070818a5 */ /* 0x000fe4000f8e0208 */
[----:B--2---:R-:W2:Y:S04]  /*1580*/  @P0 LDG.E R2, desc[UR36][R2.64] ;  /* 0x0000002402020981 */ /* 0x004ea8000c1e1900 */
[----:B------:R-:W-:-:S02]  /*1590*/  IMAD.U32 R4, RZ, RZ, UR8 ;  /* 0x00000008ff047e24 */ /* 0x000fc4000f8e00ff */
[----:B------:R-:W-:Y:S01]  /*15a0*/  IMAD.U32 R5, RZ, RZ, UR9 ;  /* 0x00000009ff057e24 */ /* 0x000fe2000f8e00ff */
[----:B------:R-:W-:-:S04]  /*15b0*/  ULDC.64 UR8, c[0x0][0x418] ;  /* 0x0001060000087ab9 */ /* 0x000fc80000000a00 */
[----:B------:R-:W3:Y:S01]  /*15c0*/  @P2 LDG.E R4, desc[UR36][R4.64] ;  /* 0x0000002404042981 */ /* 0x000ee2000c1e1900 */
[----:B------:R-:W-:Y:S01]  /*15d0*/  UISETP.NE.U32.AND UP0, UPT, UR8, URZ, UPT ;  /* 0x0000003f0800728c */ /* 0x000fe2000bf05070 */
[----:B------:R-:W-:Y:S01]  /*15e0*/  ISETP.NE.U32.AND P1, PT, RZ, UR10, PT ;  /* 0x0000000aff007c0c */ /* 0x000fe2000bf25070 */
[----:B------:R-:W-:Y:S01]  /*15f0*/  UMOV UR4, URZ ;  /* 0x0000003f00047c82 */ /* 0x000fe20008000000 */
[----:B------:R-:W-:Y:S01]  /*1600*/  ULDC UR8, c[0x0][0x424] ;  /* 0x0001090000087ab9 */ /* 0x000fe20000000800 */
[----:B------:R-:W-:Y:S01]  /*1610*/  UISETP.NE.AND.EX UP0, UPT, UR9, URZ, UPT, UP0 ;  /* 0x0000003f0900728c */ /* 0x000fe2000bf05300 */
[----:B------:R-:W-:Y:S01]  /*1620*/  ISETP.NE.AND.EX P1, PT, RZ, UR11, PT, P1 ;  /* 0x0000000bff007c0c */ /* 0x000fe2000bf25310 */
[----:B------:R-:W-:Y:S01]  /*1630*/  ULDC UR44, c[0x0][0x288] ;  /* 0x0000a200002c7ab9 */ /* 0x000fe20000000800 */
[----:B------:R-:W-:Y:S02]  /*1640*/  ULOP3.LUT UR60, UR6, 0xffff, URZ, 0xc0, !UPT ;  /* 0x0000ffff063c7892 */ /* 0x000fe4000f8ec03f */
[----:B------:R-:W-:-:S04]  /*1650*/  USEL UR8, UR8, 0x1, UP0 ;  /* 0x0000000108087887 */ /* 0x000fc80008000000 */
[----:B------:R-:W-:Y:S01]  /*1660*/  UIMAD UR45, UR8, UR45, URZ ;  /* 0x0000002d082d72a4 */ /* 0x000fe2000f8e023f */
[----:B--2---:R-:W-:Y:S02]  /*1670*/  @P0 R2UR UR4, R2 ;  /* 0x00000000020402ca */ /* 0x004fe400000e0000 */
        /* <DEDUP_REMOVED lines=15> */
.L_x_12506:
[----:B------:R-:W-:Y:S01]  /*1770*/  IMAD.U32 R216, RZ, RZ, UR7 ;  /* 0x00000007ffd87e24 */ /* 0x000fe2000f8e00ff */
[----:B------:R-:W-:Y:S06]  /*1780*/  @!P1 BRA `(.L_x_12507) ;  /* 0x00000000001c9947 */ /* 0x000fec0003800000 */
[----:B------:R-:W-:Y:S02]  /*1790*/  ULDC.64 UR8, c[0x0][0xb18] ;  /* 0x0002c60000087ab9 */ /* 0x000fe40000000a00 */
[----:B------:R-:W-:-:S06]  /*17a0*/  UIMAD.WIDE UR8, UR7, 0x4, UR8 ;  /* 0x00000004070878a5 */ /* 0x000fcc000f8e0208 */
[----:B------:R-:W-:Y:S02]  /*17b0*/  IMAD.U32 R2, RZ, RZ, UR8 ;  /* 0x00000008ff027e24 */ /* 0x000fe4000f8e00ff */
[----:B------:R-:W-:-:S05]  /*17c0*/  IMAD.U32 R3, RZ, RZ, UR9 ;  /* 0x00000009ff037e24 */ /* 0x000fca000f8e00ff */
[----:B------:R-:W2:Y:S02]  /*17d0*/  LDG.E R2, desc[UR36][R2.64] ;  /* 0x0000002402027981 */ /* 0x000ea4000c1e1900 */
[----:B--2---:R-:W-:Y:S01]  /*17e0*/  R2UR UR45, R2 ;  /* 0x00000000022d72ca */ /* 0x004fe200000e0000 */
[----:B------:R-:W-:-:S14]  /*17f0*/  BRA `(.L_x_12508) ;  /* 0x0000000000347947 */ /* 0x000fdc0003800000 */
.L_x_12507:
        /* <DEDUP_REMOVED lines=13> */
.L_x_12508:
[----:B------:R-:W2:Y:S01]  /*18d0*/  LDL R0, [R1+0x4c8] ;  /* 0x0004c80001007983 */ /* 0x000ea20000100800 */
[----:B------:R-:W-:Y:S01]  /*18e0*/  MOV R72, 0x400 ;  /* 0x0000040000487802 */ /* 0x000fe20000000f00 */
[----:B------:R-:W0:Y:S01]  /*18f0*/  LDC R8, c[0x0][0xa80] ;  /* 0x0002a000ff087b82 */ /* 0x000e220000000800 */
[----:B------:R-:W-:Y:S01]  /*1900*/  IMAD.MOV.U32 R5, RZ, RZ, 0x80 ;  /* 0x00000080ff057424 */ /* 0x000fe200078e00ff */
[----:B------:R-:W1:Y:S01]  /*1910*/  S2R R27, SR_CgaCtaId ;  /* 0x00000000001b7919 */ /* 0x000e620000008800 */
[----:B------:R-:W-:Y:S01]  /*1920*/  IMAD.MOV.U32 R6, RZ, RZ, 0x100 ;  /* 0x00000100ff067424 */ /* 0x000fe200078e00ff */
[----:B------:R-:W-:Y:S01]  /*1930*/  UIADD3 UR45, -UR4, UR45, URZ ;  /* 0x0000002d042d7290 */ /* 0x000fe2000fffe13f */
[----:B------:R-:W-:Y:S01]  /*1940*/  IMAD.MOV.U32 R21, RZ, RZ, 0x80 ;  /* 0x00000080ff157424 */ /* 0x000fe200078e00ff */
[----:B------:R-:W3:Y:S01]  /*1950*/  S2R R3, SR_SWINHI ;  /* 0x0000000000037919 */ /* 0x000ee20000002f00 */
[----:B------:R-:W-:Y:S01]  /*1960*/  ULDC UR4, c[0x0][0x448] ;  /* 0x0001120000047ab9 */ /* 0x000fe20000000800 */
[----:B------:R-:W-:Y:S01]  /*1970*/  IMAD.MOV.U32 R26, RZ, RZ, 0x100 ;  /* 0x00000100ff1a7424 */ /* 0x000fe200078e00ff */
[----:B------:R-:W-:Y:S01]  /*1980*/  UISETP.NE.AND UP1, UPT, UR4, 0x1, UPT ;  /* 0x000000010400788c */ /* 0x000fe2000bf25270 */
[----:B------:R-:W-:Y:S01]  /*1990*/  IMAD.U32 R14, RZ, RZ, UR5 ;  /* 0x00000005ff0e7e24 */ /* 0x000fe2000f8e00ff */
[----:B------:R-:W-:Y:S01]  /*19a0*/  USHF.L.U32 UR58, UR5, 0x7, URZ ;  /* 0x00000007053a7899 */ /* 0x000fe2000800063f */
[----:B------:R-:W-:Y:S01]  /*19b0*/  STL.128 [R1+0x200], RZ ;  /* 0x000200ff01007387 */ /* 0x000fe20000100c00 */
[----:B------:R-:W-:Y:S01]  /*19c0*/  ULOP3.LUT UR8, UR6, 0xff000000, URZ, 0xc0, !UPT ;  /* 0xff00000006087892 */ /* 0x000fe2000f8ec03f */
[----:B------:R-:W-:-:S02]  /*19d0*/  ULDC.64 UR4, c[0x0][0xad8] ;  /* 0x0002b60000047ab9 */ /* 0x000fc40000000a00 */
[----:B------:R-:W-:Y:S01]  /*19e0*/  STL [R1+0x50], R14 ;  /* 0x0000500e01007387 */ /* 0x000fe20000100800 */
[----:B------:R-:W-:Y:S02]  /*19f0*/  UISETP.GE.AND UP0, UPT, UR5, 0x1, UPT ;  /* 0x000000010500788c */ /* 0x000fe4000bf06270 */
[----:B------:R-:W-:Y:S01]  /*1a00*/  UIADD3 UR9, UR58, 0x7f, URZ ;  /* 0x0000007f3a097890 */ /* 0x000fe2000fffe03f */
[----:B------:R-:W-:Y:S01]  /*1a10*/  STL.128 [R1+0x210], RZ ;  /* 0x000210ff01007387 */ /* 0x000fe20000100c00 */
[----:B------:R-:W-:Y:S01]  /*1a20*/  ULOP3.LUT UR59, UR6, 0xff0000, URZ, 0xc0, !UPT ;  /* 0x00ff0000063b7892 */ /* 0x000fe2000f8ec03f */
[----:B------:R-:W-:Y:S02]  /*1a30*/  @UP1 ULDC UR10, c[0x0][0x450] ;  /* 0x00011400000a1ab9 */ /* 0x000fe40000000800 */
[----:B0-----:R-:W-:Y:S01]  /*1a40*/  STL [R1+0x220], R8 ;  /* 0x0002200801007387 */ /* 0x001fe20000100800 */
[----:B------:R-:W-:Y:S01]  /*1a50*/  @UP1 ULDC UR6, c[0x0][0x44c] ;  /* 0x0001130000061ab9 */ /* 0x000fe20000000800 */
[----:B------:R-:W-:-:S02]  /*1a60*/  UIADD3 UR38, UR45, 0x1, -UR44 ;  /* 0x000000012d267890 */ /* 0x000fc4000fffe82c */
[----:B------:R-:W-:Y:S01]  /*1a70*/  STL.128 [R1+0x240], RZ ;  /* 0x000240ff01007387 */ /* 0x000fe20000100c00 */
[----:B------:R-:W-:Y:S02]  /*1a80*/  USHF.R.U32.HI UR8, URZ, 0x8, UR8 ;  /* 0x000000083f087899 */ /* 0x000fe40008011608 */
[----:B------:R-:W-:Y:S01]  /*1a90*/  UP2UR UR39, UPR, URZ, 0x2 ;  /* 0x000000023f277883 */ /* 0x000fe20008000000 */
[----:B------:R-:W-:Y:S01]  /*1aa0*/  STL.128 [R1+0x250], RZ ;  /* 0x000250ff01007387 */ /* 0x000fe20000100c00 */
[----:B------:R-:W-:Y:S01]  /*1ab0*/  UP2UR UR41, UPR, URZ, 0x1 ;  /* 0x000000013f297883 */ /* 0x000fe20008000000 */
[----:B-1----:R-:W-:Y:S01]  /*1ac0*/  LEA R72, R27, R72, 0x18 ;  /* 0x000000481b487211 */ /* 0x002fe200078ec0ff */
[----:B------:R-:W-:Y:S01]  /*1ad0*/  ULEA.HI UR59, UR59, UR8, URZ, 0x10 ;  /* 0x000000083b3b7291 */ /* 0x000fe2000f8f803f */
[----:B------:R-:W-:Y:S02]  /*1ae0*/  STL.64 [R1+0x30], R26 ;  /* 0x0000301a01007387 */ /* 0x000fe40000100a00 */
[----:B------:R-:W-:-:S02]  /*1af0*/  MOV R24, R72 ;  /* 0x0000004800187202 */ /* 0x000fc40000000f00 */
[----:B---3--:R-:W-:Y:S01]  /*1b00*/  MOV R25, R3 ;  /* 0x0000000300197202 */ /* 0x008fe20000000f00 */
[----:B------:R-:W-:Y:S01]  /*1b10*/  STL.128 [R1+0x260], RZ ;  /* 0x000260ff01007387 */ /* 0x000fe20000100c00 */
[C---:B------:R-:W-:Y:S02]  /*1b20*/  IADD3 R2, P2, R24.reuse, 0x32450, RZ ;  /* 0x0003245018027810 */ /* 0x040fe40007f5e0ff */
[C---:B------:R-:W-:Y:S01]  /*1b30*/  IADD3 R10, P0, R24.reuse, 0x32430, RZ ;  /* 0x00032430180a7810 */ /* 0x040fe20007f1e0ff */
[----:B------:R-:W-:Y:S01]  /*1b40*/  STL.128 [R1+0x270], RZ ;  /* 0x000270ff01007387 */ /* 0x000fe20000100c00 */
[----:B------:R-:W-:Y:S01]  /*1b50*/  IADD3 R12, P1, R24, 0x32440, RZ ;  /* 0x00032440180c7810 */ /* 0x000fe20007f3e0ff */
[--C-:B------:R-:W-:Y:S01]  /*1b60*/  IMAD.X R9, RZ, RZ, R25.reuse, P2 ;  /* 0x000000ffff097224 */ /* 0x100fe200010e0619 */
[C---:B------:R-:W-:Y:S01]  /*1b70*/  IADD3 R30, P2, R16.reuse, 0x28, RZ ;  /* 0x00000028101e7810 */ /* 0x040fe20007f5e0ff */
[--C-:B------:R-:W-:Y:S01]  /*1b80*/  IMAD.X R11, RZ, RZ, R25.reuse, P0 ;  /* 0x000000ffff0b7224 */ /* 0x100fe200000e0619 */
[----:B------:R-:W-:Y:S01]  /*1b90*/  STL.128 [R1+0x280], RZ ;  /* 0x000280ff01007387 */ /* 0x000fe20000100c00 */
[----:B------:R-:W-:Y:S01]  /*1ba0*/  IMAD.X R13, RZ, RZ, R25, P1 ;  /* 0x000000ffff0d7224 */ /* 0x000fe200008e0619 */
[C---:B------:R-:W-:Y:S01]  /*1bb0*/  IADD3 R29, P0, R16.reuse, 0x200, RZ ;  /* 0x00000200101d7810 */ /* 0x040fe20007f1e0ff */
[----:B------:R-:W-:Y:S01]  /*1bc0*/  IMAD.X R41, RZ, RZ, R17, P2 ;  /* 0x000000ffff297224 */ /* 0x000fe200010e0611 */
[----:B------:R-:W-:Y:S01]  /*1bd0*/  STL.64 [R1+0x18], R10 ;  /* 0x0000180a01007387 */ /* 0x000fe20000100a00 */
[----:B------:R-:W-:-:S02]  /*1be0*/  IADD3 R28, P1, R16, 0x240, RZ ;  /* 0x00000240101c7810 */ /* 0x000fc40007f3e0ff */
[--C-:B------:R-:W-:Y:S01]  /*1bf0*/  IMAD.X R40, RZ, RZ, R17.reuse, P0 ;  /* 0x000000ffff287224 */ /* 0x100fe200000e0611 */
[----:B------:R-:W-:Y:S02]  /*1c00*/  STL.64 [R1+0x20], R12 ;  /* 0x0000200c01007387 */ /* 0x000fe40000100a00 */
[----:B------:R-:W-:Y:S02]  /*1c10*/  IMAD.X R39, RZ, RZ, R17, P1 ;  /* 0x000000ffff277224 */ /* 0x000fe400008e0611 */
        /* <DEDUP_REMOVED lines=27> */
[----:B------:R-:W-:Y:S04]  /*1dd0*/  STL [R1+0x10], RZ ;  /* 0x000010ff01007387 */ /* 0x000fe80000100800 */
[----:B------:R-:W-:Y:S01]  /*1de0*/  STL [R1+0x38], RZ ;  /* 0x000038ff01007387 */ /* 0x000fe20000100800 */
[----:B--2---:R-:W-:-:S02]  /*1df0*/  R2UR UR7, R0 ;  /* 0x00000000000772ca */ /* 0x004fc400000e0000 */
[----:B------:R-:W-:-:S05]  /*1e00*/  IADD3 R0, P3, R24, 0x32460, RZ ;  /* 0x0003246018007810 */ /* 0x000fca0007f7e0ff */
[----:B------:R-:W-:Y:S01]  /*1e10*/  IMAD.X R3, RZ, RZ, R25, P3 ;  /* 0x000000ffff037224 */ /* 0x000fe200018e0619 */
[----:B------:R-:W-:-:S05]  /*1e20*/  PLOP3.LUT P3, PT, PT, PT, UP0, 0x40, 0x0 ;  /* 0x000000000000781c */ /* 0x000fca0003f6e808 */
[----:B------:R-:W-:Y:S02]  /*1e30*/  IMAD.U32 R4, RZ, RZ, UR7 ;  /* 0x00000007ff047e24 */ /* 0x000fe4000f8e00ff */
[----:B------:R-:W-:Y:S01]  /*1e40*/  IMAD.U32 R20, RZ, RZ, UR7 ;  /* 0x00000007ff147e24 */ /* 0x000fe2000f8e00ff */
[----:B------:R-:W-:Y:S02]  /*1e50*/  UIMAD.WIDE.U32 UR6, UR9, UR6, URZ ;  /* 0x00000006090672a5 */ /* 0x000fe4000f8e003f */
[----:B------:R0:W-:Y:S02]  /*1e60*/  STL.128 [R1], R4 ;  /* 0x0000000401007387 */ /* 0x0001e40000100c00 */
[----:B------:R-:W-:Y:S02]  /*1e70*/  @UP1 USHF.R.U32.HI UR9, URZ, UR10, UR7 ;  /* 0x0000000a3f091299 */ /* 0x000fe40008011607 */
[----:B------:R1:W-:Y:S02]  /*1e80*/  STL.64 [R1+0x28], R20 ;  /* 0x0000281401007387 */ /* 0x0003e40000100a00 */
[----:B------:R-:W-:-:S04]  /*1e90*/  UIADD3 UR9, UR38, UR9, URZ ;  /* 0x0000000926097290 */ /* 0x000fc8000fffe03f */
[----:B------:R-:W-:Y:S01]  /*1ea0*/  UIADD3 UR4, UR9, UR4, URZ ;  /* 0x0000000409047290 */ /* 0x000fe2000fffe03f */
[----:B0-----:R-:W-:Y:S02]  /*1eb0*/  IMAD.MOV.U32 R4, RZ, RZ, R2 ;  /* 0x000000ffff047224 */ /* 0x001fe400078e0002 */
[----:B------:R-:W-:Y:S02]  /*1ec0*/  IMAD.MOV.U32 R5, RZ, RZ, R9 ;  /* 0x000000ffff057224 */ /* 0x000fe400078e0009 */
[----:B------:R-:W-:Y:S02]  /*1ed0*/  IMAD.MOV.U32 R6, RZ, RZ, R0 ;  /* 0x000000ffff067224 */ /* 0x000fe400078e0000 */
[----:B------:R-:W-:-:S05]  /*1ee0*/  IMAD.MOV.U32 R7, RZ, RZ, R3 ;  /* 0x000000ffff077224 */ /* 0x000fca00078e0003 */
[----:B------:R1:W-:Y:S01]  /*1ef0*/  STL.128 [R1+0x40], R4 ;  /* 0x0000400401007387 */ /* 0x0003e20000100c00 */
        /* <DEDUP_REMOVED lines=11> */
.L_x_12510:
[----:B------:R-:W-:-:S11]  /*1fb0*/  UISETP.NE.AND UP0, UPT, UR5, 0x1, UPT ;  /* 0x000000010500788c */ /* 0x000fd6000bf05270 */
[----:B------:R-:W-:Y:S02]  /*1fc0*/  @UP0 ULDC.64 UR10, c[0x0][0xae0] ;  /* 0x0002b800000a0ab9 */ /* 0x000fe40000000a00 */
[----:B------:R-:W-:-:S04]  /*1fd0*/  UIMAD.WIDE.U32 UR6, UR8, UR10, URZ ;  /* 0x0000000a080672a5 */ /* 0x000fc8000f8e003f */
[----:B------:R-:W-:-:S12]  /*1fe0*/  @UP0 USHF.R.U32.HI UR8, URZ, UR11, UR7 ;  /* 0x0000000b3f080299 */ /* 0x000fd80008011607 */
.L_x_12511:
[----:B------:R-:W-:-:S04]  /*1ff0*/  UIMAD UR8, UR8, UR5, UR5 ;  /* 0x00000005080872a4 */ /* 0x000fc8000f8e0205 */
[----:B------:R-:W-:-:S04]  /*2000*/  UISETP.LT.AND UP0, UPT, UR4, UR8, UPT ;  /* 0x000000080400728c */ /* 0x000fc8000bf01270 */
[----:B------:R-:W-:-:S12]  /*2010*/  USEL UR4, UR4, UR8, UP0 ;  /* 0x0000000804047287 */ /* 0x000fd80008000000 */
.L_x_12509:
        /* <DEDUP_REMOVED lines=12> */
[----:B------:R-:W-:Y:S01]  /*20e0*/  UMOV UR12, UR58 ;  /* 0x0000003a000c7c82 */ /* 0x000fe20008000000 */
        /* <DEDUP_REMOVED lines=20> */
.L_x_12513:
[----:B------:R-:W-:-:S11]  /*2230*/  UISETP.NE.AND UP0, UPT, UR5, 0x1, UPT ;  /* 0x000000010500788c */ /* 0x000fd6000bf05270 */
[----:B------:R-:W-:Y:S02]  /*2240*/  @UP0 ULDC.64 UR12, c[0x0][0xae0] ;  /* 0x0002b800000c0ab9 */ /* 0x000fe40000000a00 */
[----:B------:R-:W-:-:S04]  /*2250*/  UIMAD.WIDE.U32 UR8, UR7, UR12, URZ ;  /* 0x0000000c070872a5 */ /* 0x000fc8000f8e003f */
[----:B------:R-:W-:-:S12]  /*2260*/  @UP0 USHF.R.U32.HI UR7, URZ, UR13, UR9 ;  /* 0x0000000d3f070299 */ /* 0x000fd80008011609 */
.L_x_12514:
[----:B------:R-:W-:-:S04]  /*2270*/  UIMAD UR5, UR7, UR5, URZ ;  /* 0x00000005070572a4 */ /* 0x000fc8000f8e023f */
[----:B------:R-:W-:-:S04]  /*2280*/  UISETP.LT.AND UP0, UPT, UR10, UR5, UPT ;  /* 0x000000050a00728c */ /* 0x000fc8000bf01270 */
[----:B------:R-:W-:-:S12]  /*2290*/  USEL UR10, UR10, UR5, !UP0 ;  /* 0x000000050a0a7287 */ /* 0x000fd8000c000000 */
.L_x_12512:
[----:B------:R-:W-:Y:S02]  /*22a0*/  UIMAD.WIDE UR4, UR10, 0x2aaaaaab, URZ ;  /* 0x2aaaaaab0a0478a5 */ /* 0x000fe4000f8e023f */
[----:B------:R-:W-:Y:S02]  /*22b0*/  ULOP3.LUT UR61, UR59, 0xff, URZ, 0xc0, !UPT ;  /* 0x000000ff3b3d7892 */ /* 0x000fe4000f8ec03f */
[----:B------:R-:W-:Y:S02]  /*22c0*/  USHF.R.U32.HI UR4, URZ, 0x1f, UR5 ;  /* 0x0000001f3f047899 */ /* 0x000fe40008011605 */
[----:B------:R-:W-:Y:S02]  /*22d0*/  USHF.R.U32.HI UR59, URZ, 0x10, UR59 ;  /* 0x000000103f3b7899 */ /* 0x000fe4000801163b */
[----:B------:R-:W-:-:S04]  /*22e0*/  ULEA.HI.SX32 UR4, UR5, UR4, 0x1c ;  /* 0x0000000405047291 */ /* 0x000fc8000f8fe23f */
[----:B------:R-:W-:-:S04]  /*22f0*/  UISETP.LT.AND UP0, UPT, URZ, UR4, UPT ;  /* 0x000000043f00728c */ /* 0x000fc8000bf01270 */
[----:B------:R-:W-:-:S03]  /*2300*/  USEL UR40, URZ, UR4, !UP0 ;  /* 0x000000043f287287 */ /* 0x000fc6000c000000 */
[----:B------:R-:W-:Y:S01]  /*2310*/  UMOV UR4, URZ ;  /* 0x0000003f00047c82 */ /* 0x000fe20008000000 */
[----:B------:R-:W-:-:S06]  /*2320*/  UISETP.GT.AND UP0, UPT, UR6, UR40, UPT ;  /* 0x000000280600728c */ /* 0x000fcc000bf04270 */
[----:B------:R-:W-:-:S13]  /*2330*/  PLOP3.LUT P0, PT, PT, PT, UP0, 0x80, 0x0 ;  /* 0x000000000000781c */ /* 0x000fda0003f0f008 */
[----:B------:R-:W-:Y:S05]  /*2340*/  @!P0 BRA `(.L_x_12515) ;  /* 0x0000000000948947 */ /* 0x000fea0003800000 */
[----:B------:R-:W-:Y:S01]  /*2350*/  UISETP.NE.AND UP0, UPT, UR59, URZ, UPT ;  /* 0x0000003f3b00728c */ /* 0x000fe2000bf05270 */
[----:B------:R-:W-:-:S03]  /*2360*/  ULDC UR4, c[0x0][0xae8] ;  /* 0x0002ba0000047ab9 */ /* 0x000fc60000000800 */
[----:B------:R-:W-:-:S04]  /*2370*/  USEL UR10, UR59, UR4, UP0 ;  /* 0x000000043b0a7287 */ /* 0x000fc80008000000 */
[----:B------:R-:W-:Y:S02]  /*2380*/  UIADD3 UR4, UR10, -0x1, UR6 ;  /* 0xffffffff0a047890 */ /* 0x000fe4000fffe006 */
[----:B------:R-:W-:Y:S02]  /*2390*/  IMAD.U32 R3, RZ, RZ, UR10 ;  /* 0x0000000aff037e24 */ /* 0x000fe4000f8e00ff */
[----:B------:R-:W-:-:S03]  /*23a0*/  UIADD3 UR7, -UR40, UR4, URZ ;  /* 0x0000000428077290 */ /* 0x000fc6000fffe13f */
[-C--:B------:R-:W-:Y:S01]  /*23b0*/  IABS R0, R3.reuse ;  /* 0x0000000300007213 */ /* 0x080fe20000000000 */
[----:B------:R-:W-:Y:S01]  /*23c0*/  UMOV UR4, URZ ;  /* 0x0000003f00047c82 */ /* 0x000fe20008000000 */
[----:B-1----:R-:W-:Y:S01]  /*23d0*/  IABS R5, R3 ;  /* 0x0000000300057213 */ /* 0x002fe20000000000 */
        /* <DEDUP_REMOVED lines=28> */
.L_x_12515:
        /* <DEDUP_REMOVED lines=9> */
[----:B------:R-:W2:Y:S01]  /*2630*/  LDL R2, [R1+0x4c4] ;  /* 0x0004c40001027983 */ /* 0x000ea20000100800 */
[----:B------:R-:W-:Y:S01]  /*2640*/  VIADD R8, R72, 0x400 ;  /* 0x0000040048087836 */ /* 0x000fe20000000000 */
[----:B------:R-:W-:Y:S01]  /*2650*/  IADD3 R26, P5, R16, 0x58, RZ ;  /* 0x00000058101a7810 */ /* 0x000fe20007fbe0ff */
[----:B-1----:R-:W-:Y:S01]  /*2660*/  IMAD.MOV.U32 R4, RZ, RZ, 0x1 ;  /* 0x00000001ff047424 */ /* 0x002fe200078e00ff */
[----:B------:R-:W-:Y:S01]  /*2670*/  STL.64 [R1+0x58], RZ ;  /* 0x000058ff01007387 */ /* 0x000fe20000100a00 */
[----:B------:R-:W-:Y:S01]  /*2680*/  IMAD.MOV.U32 R5, RZ, RZ, RZ ;  /* 0x000000ffff057224 */ /* 0x000fe200078e00ff */
[----:B------:R-:W-:Y:S01]  /*2690*/  SHF.R.U32.HI R8, RZ, 0x4, R8 ;  /* 0x00000004ff087819 */ /* 0x000fe20000011608 */
[----:B------:R-:W-:Y:S01]  /*26a0*/  IMAD.MOV.U32 R6, RZ, RZ, 0x1 ;  /* 0x00000001ff067424 */ /* 0x000fe200078e00ff */
[----:B------:R-:W-:Y:S01]  /*26b0*/  STL.128 [R1+0x90], RZ ;  /* 0x000090ff01007387 */ /* 0x000fe20000100c00 */
[----:B------:R-:W-:Y:S01]  /*26c0*/  IMAD.MOV.U32 R7, RZ, RZ, RZ ;  /* 0x000000ffff077224 */ /* 0x000fe200078e00ff */
[----:B------:R-:W-:Y:S01]  /*26d0*/  LOP3.LUT R8, R8, 0x3fff, RZ, 0xc0, !PT ;  /* 0x00003fff08087812 */ /* 0x000fe200078ec0ff */
[----:B------:R-:W-:Y:S01]  /*26e0*/  IMAD.MOV.U32 R10, RZ, RZ, 0x1 ;  /* 0x00000001ff0a7424 */ /* 0x000fe200078e00ff */
[----:B------:R-:W-:Y:S01]  /*26f0*/  STL.128 [R1+0xa0], RZ ;  /* 0x0000a0ff01007387 */ /* 0x000fe20000100c00 */
[----:B------:R-:W-:Y:S01]  /*2700*/  IMAD.MOV.U32 R11, RZ, RZ, RZ ;  /* 0x000000ffff0b7224 */ /* 0x000fe200078e00ff */
[C---:B------:R-:W-:Y:S01]  /*2710*/  IADD3 R37, P6, R16.reuse, 0x60, RZ ;  /* 0x0000006010257810 */ /* 0x040fe20007fde0ff */
[----:B------:R-:W-:Y:S01]  /*2720*/  IMAD.X R27, RZ, RZ, R17, P5 ;  /* 0x000000ffff1b7224 */ /* 0x000fe200028e0611 */
[----:B------:R0:W-:Y:S01]  /*2730*/  STL.128 [R1+0x60], R4 ;  /* 0x0000600401007387 */ /* 0x0001e20000100c00 */
[----:B------:R-:W-:-:S02]  /*2740*/  IADD3 R36, P1, R16, 0x68, RZ ;  /* 0x0000006810247810 */ /* 0x000fc40007f3e0ff */
[C---:B------:R-:W-:Y:S01]  /*2750*/  IADD3 R35, P2, R16.reuse, 0x70, RZ ;  /* 0x0000007010237810 */ /* 0x040fe20007f5e0ff */
[----:B------:R-:W-:Y:S01]  /*2760*/  STL.64 [R1+0x70], R10 ;  /* 0x0000700a01007387 */ /* 0x000fe20000100a00 */
[--C-:B------:R-:W-:Y:S01]  /*2770*/  IMAD.X R38, RZ, RZ, R17.reuse, P6 ;  /* 0x000000ffff267224 */ /* 0x100fe200030e0611 */
[C---:B------:R-:W-:Y:S01]  /*2780*/  IADD3 R34, P3, R16.reuse, 0x78, RZ ;  /* 0x0000007810227810 */ /* 0x040fe20007f7e0ff */
[--C-:B------:R-:W-:Y:S01]  /*2790*/  IMAD.X R51, RZ, RZ, R17.reuse, P1 ;  /* 0x000000ffff337224 */ /* 0x100fe200008e0611 */
[----:B------:R-:W-:Y:S01]  /*27a0*/  STL.128 [R1+0xb0], RZ ;  /* 0x0000b0ff01007387 */ /* 0x000fe20000100c00 */
[--C-:B------:R-:W-:Y:S01]  /*27b0*/  IMAD.X R52, RZ, RZ, R17.reuse, P2 ;  /* 0x000000ffff347224 */ /* 0x100fe200010e0611 */
[C---:B------:R-:W-:Y:S01]  /*27c0*/  IADD3 R31, P4, R16.reuse, 0x80, RZ ;  /* 0x00000080101f7810 */ /* 0x040fe20007f9e0ff */
[----:B------:R-:W-:Y:S01]  /*27d0*/  IMAD.X R49, RZ, RZ, R17, P3 ;  /* 0x000000ffff317224 */ /* 0x000fe200018e0611 */
[----:B------:R-:W-:Y:S01]  /*27e0*/  STL.128 [R1+0xc0], RZ ;  /* 0x0000c0ff01007387 */ /* 0x000fe20000100c00 */
[----:B------:R-:W-:-:S02]  /*27f0*/  IADD3 R33, P5, R16, 0x88, RZ ;  /* 0x0000008810217810 */ /* 0x000fc40007fbe0ff */
[----:B------:R-:W-:Y:S01]  /*2800*/  IADD3 R32, P6, R16, 0x90, RZ ;  /* 0x0000009010207810 */ /* 0x000fe20007fde0ff */
[----:B0-----:R-:W-:Y:S01]  /*2810*/  IMAD.MOV.U32 R5, RZ, RZ, 0x40000040 ;  /* 0x40000040ff057424 */ /* 0x001fe200078e00ff */
[C---:B------:R-:W-:Y:S01]  /*2820*/  LOP3.LUT R6, R8.reuse, 0x3000000, RZ, 0xfc, !PT ;  /* 0x0300000008067812 */ /* 0x040fe200078efcff */
[----:B------:R-:W-:Y:S01]  /*2830*/  IMAD.MOV.U32 R7, RZ, RZ, 0x40000040 ;  /* 0x40000040ff077424 */ /* 0x000fe200078e00ff */
[----:B------:R-:W-:Y:S01]  /*2840*/  LOP3.LUT R8, R8, 0x10000, RZ, 0xfc, !PT ;  /* 0x0001000008087812 */ /* 0x000fe200078efcff */
[----:B------:R-:W-:Y:S01]  /*2850*/  STL.128 [R1+0xd0], RZ ;  /* 0x0000d0ff01007387 */ /* 0x000fe20000100c00 */
[C---:B------:R-:W-:Y:S01]  /*2860*/  IADD3 R45, P1, R16.reuse, 0xf0, RZ ;  /* 0x000000f0102d7810 */ /* 0x040fe20007f3e0ff */
[--C-:B------:R-:W-:Y:S01]  /*2870*/  IMAD.X R50, RZ, RZ, R17.reuse, P4 ;  /* 0x000000ffff327224 */ /* 0x100fe200020e0611 */
[----:B------:R-:W-:Y:S01]  /*2880*/  IADD3 R43, P2, R16, 0xf8, RZ ;  /* 0x000000f8102b7810 */ /* 0x000fe20007f5e0ff */
[----:B------:R-:W-:Y:S01]  /*2890*/  STL.128 [R1+0xe0], RZ ;  /* 0x0000e0ff01007387 */ /* 0x000fe20000100c00 */
[----:B------:R-:W-:-:S02]  /*28a0*/  IMAD.X R48, RZ, RZ, R17, P5 ;  /* 0x000000ffff307224 */ /* 0x000fc400028e0611 */
[--C-:B------:R-:W-:Y:S02]  /*28b0*/  IMAD.X R47, RZ, RZ, R17.reuse, P6 ;  /* 0x000000ffff2f7224 */ /* 0x100fe400030e0611 */
[--C-:B------:R-:W-:Y:S02]  /*28c0*/  IMAD.X R46, RZ, RZ, R17.reuse, P1 ;  /* 0x000000ffff2e7224 */ /* 0x100fe400008e0611 */
[----:B------:R-:W-:Y:S01]  /*28d0*/  IMAD.X R44, RZ, RZ, R17, P2 ;  /* 0x000000ffff2c7224 */ /* 0x000fe200010e0611 */
[----:B--2---:R-:W0:Y:S02]  /*28e0*/  SHFL.IDX PT, R0, R2, RZ, 0x1f ;  /* 0x00001fff02007589 */ /* 0x004e2400000e0000 */
[----:B0-----:R-:W-:-:S04]  /*28f0*/  LEA.HI R2, R0, R0, RZ, 0x1 ;  /* 0x0000000000027211 */ /* 0x001fc800078f08ff */
[----:B------:R-:W-:Y:S01]  /*2900*/  LOP3.LUT R3, R2, 0x7fffe, RZ, 0xc0, !PT ;  /* 0x0007fffe02037812 */ /* 0x000fe200078ec0ff */
[----:B------:R-:W-:-:S04]  /*2910*/  VIADD R2, R72, 0x1c400 ;  /* 0x0001c40048027836 */ /* 0x000fc80000000000 */
[----:B------:R-:W-:Y:S01]  /*2920*/  IMAD.IADD R0, R0, 0x1, -R3 ;  /* 0x0000000100007824 */ /* 0x000fe200078e0a03 */
[----:B------:R-:W-:Y:S01]  /*2930*/  SHF.R.U32.HI R2, RZ, 0x4, R2 ;  /* 0x00000004ff027819 */ /* 0x000fe20000011602 */
[----:B------:R-:W-:-:S03]  /*2940*/  VIADD R3, R72, 0x18400 ;  /* 0x0001840048037836 */ /* 0x000fc60000000000 */
[----:B------:R-:W-:Y:S01]  /*2950*/  LOP3.LUT R2, R2, 0x3fff, RZ, 0xc0, !PT ;  /* 0x00003fff02027812 */ /* 0x000fe200078ec0ff */
[----:B------:R-:W-:Y:S01]  /*2960*/  IMAD R0, R0, 0x2000, R3 ;  /* 0x0000200000007824 */ /* 0x000fe200078e0203 */
[----:B------:R-:W-:Y:S02]  /*2970*/  LOP3.LUT P0, RZ, R3, 0x1bf, RZ, 0xc0, !PT ;  /* 0x000001bf03ff7812 */ /* 0x000fe4000780c0ff */
[----:B------:R-:W-:Y:S01]  /*2980*/  LOP3.LUT R4, R2, 0x10000, RZ, 0xfc, !PT ;  /* 0x0001000002047812 */ /* 0x000fe200078efcff */
[----:B------:R-:W-:Y:S01]  /*2990*/  VIADD R3, R0, 0xa000 ;  /* 0x0000a00000037836 */ /* 0x000fe20000000000 */
[----:B------:R-:W-:-:S03]  /*29a0*/  SHF.R.U32.HI R0, RZ, 0x4, R0 ;  /* 0x00000004ff007819 */ /* 0x000fc60000011600 */
[----:B------:R0:W-:Y:S01]  /*29b0*/  STL.128 [R1+0x80], R4 ;  /* 0x0000800401007387 */ /* 0x0001e20000100c00 */
[----:B------:R-:W-:Y:S02]  /*29c0*/  SHF.R.U32.HI R3, RZ, 0x4, R3 ;  /* 0x00000004ff037819 */ /* 0x000fe40000011603 */
[----:B------:R-:W-:Y:S02]  /*29d0*/  LOP3.LUT R0, R0, 0x3fff, RZ, 0xc0, !PT ;  /* 0x00003fff00007812 */ /* 0x000fe400078ec0ff */
[----:B------:R-:W-:Y:S02]  /*29e0*/  LOP3.LUT R3, R3, 0x3fff, RZ, 0xc0, !PT ;  /* 0x00003fff03037812 */ /* 0x000fe400078ec0ff */
[----:B------:R-:W-:Y:S02]  /*29f0*/  LOP3.LUT R2, R0, 0x10000, RZ, 0xfc, !PT ;  /* 0x0001000000027812 */ /* 0x000fe400078efcff */
[----:B------:R-:W-:Y:S01]  /*2a00*/  LOP3.LUT R0, R3, 0x10000, RZ, 0xfc, !PT ;  /* 0x0001000003007812 */ /* 0x000fe200078efcff */
[----:B------:R-:W-:-:S05]  /*2a10*/  IMAD.MOV.U32 R3, RZ, RZ, 0x40000040 ;  /* 0x40000040ff037424 */ /* 0x000fca00078e00ff */
[----:B------:R1:W-:Y:S01]  /*2a20*/  STL.64 [R1+0x78], R2 ;  /* 0x0000780201007387 */ /* 0x0003e20000100a00 */
[----:B0-----:R-:W-:Y:S02]  /*2a30*/  IMAD.MOV.U32 R6, RZ, RZ, R8 ;  /* 0x000000ffff067224 */ /* 0x001fe400078e0008 */
[----:B------:R-:W-:-:S05]  /*2a40*/  IMAD.MOV.U32 R4, RZ, RZ, R0 ;  /* 0x000000ffff047224 */ /* 0x000fca00078e0000 */
[----:B------:R1:W-:Y:S01]  /*2a50*/  STL.128 [R1+0xf0], R4 ;  /* 0x0000f00401007387 */ /* 0x0003e20000100c00 */
[----:B------:R-:W-:Y:S05]  /*2a60*/  @!P0 BRA `(.L_x_12517) ;  /* 0x0000000000408947 */ /* 0x000fea0003800000 */
[----:B-1----:R-:W-:Y:S01]  /*2a70*/  MOV R2, 0x0 ;  /* 0x0000000000027802 */ /* 0x002fe20000000f00 */
        /* <DEDUP_REMOVED lines=15> */
.L_x_12517:
[----:B------:R-:W2:Y:S01]  /*2b70*/  LDL R42, [R1+0x1fc] ;  /* 0x0001fc00012a7983 */ /* 0x000ea20000100800 */
[----:B-1----:R-:W0:Y:S01]  /*2b80*/  LDC.64 R2, c[0x0][0xad8] ;  /* 0x0002b600ff027b82 */ /* 0x002e220000000a00 */
[----:B------:R-:W-:Y:S01]  /*2b90*/  IADD3 R20, P0, R16, 0x100, RZ ;  /* 0x0000010010147810 */ /* 0x000fe20007f1e0ff */
[----:B------:R-:W-:Y:S01]  /*2ba0*/  IMAD.U32 R9, RZ, RZ, UR45 ;  /* 0x0000002dff097e24 */ /* 0x000fe2000f8e00ff */
[----:B------:R-:W1:Y:S01]  /*2bb0*/  S2R R53, SR_TID.X ;  /* 0x0000000000357919 */ /* 0x000e620000002100 */
[----:B------:R-:W-:Y:S01]  /*2bc0*/  IMAD.U32 R8, RZ, RZ, UR44 ;  /* 0x0000002cff087e24 */ /* 0x000fe2000f8e00ff */
[----:B------:R-:W-:Y:S01]  /*2bd0*/  BSSY B0, `(.L_x_12518) ;  /* 0x000001c000007945 */ /* 0x000fe20003800000 */
[----:B------:R-:W-:Y:S01]  /*2be0*/  IMAD.MOV.U32 R12, RZ, RZ, RZ ;  /* 0x000000ffff0c7224 */ /* 0x000fe200078e00ff */
[----:B------:R3:W-:Y:S01]  /*2bf0*/  STL.64 [R1+0x110], R26 ;  /* 0x0001101a01007387 */ /* 0x0007e20000100a00 */
[----:B------:R-:W4:Y:S01]  /*2c00*/  LDC.64 R4, c[0x0][0xae0] ;  /* 0x0002b800ff047b82 */ /* 0x000f220000000a00 */
[----:B------:R-:W-:-:S02]  /*2c10*/  IMAD.X R21, RZ, RZ, R17, P0 ;  /* 0x000000ffff157224 */ /* 0x000fc400000e0611 */
[----:B------:R0:W-:Y:S04]  /*2c20*/  STL.64 [R1+0x100], R178 ;  /* 0x000100b201007387 */ /* 0x0001e80000100a00 */
[----:B------:R0:W-:Y:S01]  /*2c30*/  STL.64 [R1+0x108], R20 ;  /* 0x0001081401007387 */ /* 0x0001e20000100a00 */
[----:B------:R-:W5:Y:S03]  /*2c40*/  LDC R10, c[0x0][0xad4] ;  /* 0x0002b500ff0a7b82 */ /* 0x000f660000000800 */
[----:B------:R0:W-:Y:S04]  /*2c50*/  STL.U8 [R1+0x118], RZ ;  /* 0x000118ff01007387 */ /* 0x0001e80000100000 */
[----:B------:R0:W-:Y:S01]  /*2c60*/  STL.U8 [R1+0x14c], RZ ;  /* 0x00014cff01007387 */ /* 0x0001e20000100000 */
[----:B------:R-:W3:Y:S01]  /*2c70*/  LDC.64 R6, c[0x0][0x448] ;  /* 0x00011200ff067b82 */ /* 0x000ee20000000a00 */
[----:B0-----:R-:W-:-:S02]  /*2c80*/  IMAD.MOV.U32 R11, RZ, RZ, R2 ;  /* 0x000000ffff0b7224 */ /* 0x001fc400078e0002 */
[----:B------:R-:W-:-:S05]  /*2c90*/  IMAD.MOV.U32 R13, RZ, RZ, R3 ;  /* 0x000000ffff0d7224 */ /* 0x000fca00078e0003 */
[----:B------:R-:W0:Y:S01]  /*2ca0*/  LDC R224, c[0x0][0x450] ;  /* 0x00011400ffe07b82 */ /* 0x000e220000000800 */
[----:B----4-:R-:W-:Y:S02]  /*2cb0*/  IMAD.MOV.U32 R14, RZ, RZ, R4 ;  /* 0x000000ffff0e7224 */ /* 0x010fe400078e0004 */
[----:B------:R-:W-:Y:S02]  /*2cc0*/  IMAD.MOV.U32 R15, RZ, RZ, R5 ;  /* 0x000000ffff0f7224 */ /* 0x000fe400078e0005 */
[----:B-1----:R-:W-:Y:S01]  /*2cd0*/  VIADD R217, R53, 0xffffff80 ;  /* 0xffffff8035d97836 */ /* 0x002fe20000000000 */
[----:B-----5:R1:W-:Y:S04]  /*2ce0*/  STL.128 [R1+0x120], R8 ;  /* 0x0001200801007387 */ /* 0x0203e80000100c00 */
[----:B------:R1:W-:Y:S04]  /*2cf0*/  STL.128 [R1+0x130], R12 ;  /* 0x0001300c01007387 */ /* 0x0003e80000100c00 */
[----:B---3--:R1:W-:Y:S04]  /*2d00*/  STL.64 [R1+0x140], R6 ;  /* 0x0001400601007387 */ /* 0x0083e80000100a00 */
[----:B------:R1:W-:Y:S04]  /*2d10*/  STL [R1+0x11c], R217 ;  /* 0x00011cd901007387 */ /* 0x0003e80000100800 */
[----:B0-----:R1:W-:Y:S01]  /*2d20*/  STL [R1+0x148], R224 ;  /* 0x000148e001007387 */ /* 0x0013e20000100800 */
[----:B--2---:R-:W-:-:S04]  /*2d30*/  LEA.HI R0, R42, R42, RZ, 0x1 ;  /* 0x0000002a2a007211 */ /* 0x004fc800078f08ff */
[----:B------:R-:W-:-:S05]  /*2d40*/  LOP3.LUT R27, R0, 0xfffffffe, RZ, 0xc0, !PT ;  /* 0xfffffffe001b7812 */ /* 0x000fca00078ec0ff */
[----:B------:R-:W-:-:S05]  /*2d50*/  IMAD.IADD R0, R42, 0x1, -R27 ;  /* 0x000000012a007824 */ /* 0x000fca00078e0a1b */
[----:B------:R-:W-:-:S04]  /*2d60*/  SHF.L.U32 R27, R0, 0x1f, RZ ;  /* 0x0000001f001b7819 */ /* 0x000fc800000006ff */
[----:B------:R-:W0:Y:S02]  /*2d70*/  SYNCS.PHASECHK.TRANS64.TRYWAIT P0, [R72+URZ+0x32400], R27 ;  /* 0x0324001b480075a7 */ /* 0x000e24000800017f */
[----:B01----:R-:W-:Y:S05]  /*2d80*/  @!P0 BRA `(.L_x_12519) ;  /* 0x0000028000e88947 */ /* 0x003fea0003800000 */
.L_x_12737:
[----:B------:R-:W-:Y:S05]  /*2d90*/  BSYNC B0 ;  /* 0x0000000000007941 */ /* 0x000fea0003800000 */
.L_x_12518:
[----:B------:R-:W2:Y:S04]  /*2da0*/  LDL R9, [R1+0x4b4] ;  /* 0x0004b40001097983 */ /* 0x000ea80000100800 */
[----:B------:R-:W2:Y:S04]  /*2db0*/  LDL R8, [R1+0x4b8] ;  /* 0x0004b80001087983 */ /* 0x000ea80000100800 */
[----:B------:R-:W3:Y:S04]  /*2dc0*/  LDL R0, [R1+0x4c0] ;  /* 0x0004c00001007983 */ /* 0x000ee80000100800 */
[----:B------:R-:W0:Y:S04]  /*2dd0*/  LDL R6, [R1+0x4bc] ;  /* 0x0004bc0001067983 */ /* 0x000e280000100800 */
[----:B------:R-:W4:Y:S04]  /*2de0*/  LDL R42, [R1] ;  /* 0x00000000012a7983 */ /* 0x000f280000100800 */
[----:B------:R1:W5:Y:S01]  /*2df0*/  LDL.64 R12, [R1+0x1f0] ;  /* 0x0001f000010c7983 */ /* 0x0003620000100a00 */
[----:B------:R-:W-:-:S02]  /*2e00*/  IMAD.MOV.U32 R10, RZ, RZ, R37 ;  /* 0x000000ffff0a7224 */ /* 0x000fc400078e0025 */
[----:B------:R-:W-:Y:S01]  /*2e10*/  IMAD.MOV.U32 R11, RZ, RZ, R38 ;  /* 0x000000ffff0b7224 */ /* 0x000fe200078e0026 */
[C---:B------:R-:W-:Y:S01]  /*2e20*/  IADD3 R14, P0, R16.reuse, 0x14c, RZ ;  /* 0x0000014c100e7810 */ /* 0x040fe20007f1e0ff */
[----:B------:R-:W1:Y:S01]  /*2e30*/  S2R R53, SR_TID.X ;  /* 0x0000000000357919 */ /* 0x000e620000002100 */
[----:B------:R-:W-:Y:S05]  /*2e40*/  WARPSYNC.ALL ;  /* 0x0000000000007948 */ /* 0x000fea0003800000 */
[----:B------:R-:W-:Y:S01]  /*2e50*/  BSSY B0, `(.L_x_12520) ;  /* 0x0000037000007945 */ /* 0x000fe20003800000 */
[----:B-1----:R-:W-:Y:S01]  /*2e60*/  SHF.R.U32.HI R37, RZ, 0x7, R53 ;  /* 0x00000007ff257819 */ /* 0x002fe20000011635 */
[----:B--2---:R1:W-:Y:S01]  /*2e70*/  STL.128 [R1+0x150], R8 ;  /* 0x0001500801007387 */ /* 0x0043e20000100c00 */
[----:B---3--:R-:W-:Y:S01]  /*2e80*/  IMAD.MOV.U32 R26, RZ, RZ, R0 ;  /* 0x000000ffff1a7224 */ /* 0x008fe200078e0000 */
[----:B------:R-:W-:Y:S01]  /*2e90*/  IADD3 R0, P2, R16, 0x230, RZ ;  /* 0x0000023010007810 */ /* 0x000fe20007f5e0ff */
[----:B-1----:R-:W-:-:S02]  /*2ea0*/  IMAD.MOV.U32 R8, RZ, RZ, R34 ;  /* 0x000000ffff087224 */ /* 0x002fc400078e0022 */
[----:B------:R-:W-:Y:S02]  /*2eb0*/  IMAD.MOV.U32 R9, RZ, RZ, R49 ;  /* 0x000000ffff097224 */ /* 0x000fe400078e0031 */
[----:B------:R-:W-:Y:S02]  /*2ec0*/  IMAD.MOV.U32 R10, RZ, RZ, R31 ;  /* 0x000000ffff0a7224 */ /* 0x000fe400078e001f */
[----:B------:R-:W-:-:S05]  /*2ed0*/  IMAD.MOV.U32 R11, RZ, RZ, R50 ;  /* 0x000000ffff0b7224 */ /* 0x000fca00078e0032 */
[----:B------:R1:W-:Y:S01]  /*2ee0*/  STL.128 [R1+0x170], R8 ;  /* 0x0001700801007387 */ /* 0x0003e20000100c00 */
[----:B0-----:R-:W-:Y:S01]  /*2ef0*/  IMAD.MOV.U32 R27, RZ, RZ, R6 ;  /* 0x000000ffff1b7224 */ /* 0x001fe200078e0006 */
[----:B------:R-:W-:Y:S01]  /*2f00*/  IADD3 R6, P1, R16, 0x108, RZ ;  /* 0x0000010810067810 */ /* 0x000fe20007f3e0ff */
[--C-:B------:R-:W-:Y:S02]  /*2f10*/  IMAD.X R31, RZ, RZ, R17.reuse, P0 ;  /* 0x000000ffff1f7224 */ /* 0x100fe400000e0611 */
[----:B------:R-:W-:Y:S02]  /*2f20*/  IMAD.X R15, RZ, RZ, R17, P2 ;  /* 0x000000ffff0f7224 */ /* 0x000fe400010e0611 */
[----:B-1----:R-:W-:Y:S02]  /*2f30*/  IMAD.MOV.U32 R8, RZ, RZ, R30 ;  /* 0x000000ffff087224 */ /* 0x002fe400078e001e */
[----:B------:R-:W-:Y:S02]  /*2f40*/  IMAD.MOV.U32 R9, RZ, RZ, R41 ;  /* 0x000000ffff097224 */ /* 0x000fe400078e0029 */
[----:B------:R-:W-:-:S02]  /*2f50*/  IMAD.MOV.U32 R10, RZ, RZ, R35 ;  /* 0x000000ffff0a7224 */ /* 0x000fc400078e0023 */
[----:B------:R-:W-:-:S05]  /*2f60*/  IMAD.MOV.U32 R11, RZ, RZ, R52 ;  /* 0x000000ffff0b7224 */ /* 0x000fca00078e0034 */
[----:B------:R0:W-:Y:S01]  /*2f70*/  STL.128 [R1+0x190], R8 ;  /* 0x0001900801007387 */ /* 0x0001e20000100c00 */
[----:B------:R-:W-:Y:S02]  /*2f80*/  IMAD.X R21, RZ, RZ, R17, P1 ;  /* 0x000000ffff157224 */ /* 0x000fe400008e0611 */
[----:B0-----:R-:W-:Y:S02]  /*2f90*/  IMAD.MOV.U32 R8, RZ, RZ, R45 ;  /* 0x000000ffff087224 */ /* 0x001fe400078e002d */
[----:B------:R-:W-:Y:S02]  /*2fa0*/  IMAD.MOV.U32 R9, RZ, RZ, R46 ;  /* 0x000000ffff097224 */ /* 0x000fe400078e002e */
[----:B------:R-:W-:Y:S02]  /*2fb0*/  IMAD.MOV.U32 R10, RZ, RZ, R43 ;  /* 0x000000ffff0a7224 */ /* 0x000fe400078e002b */
[----:B------:R-:W-:-:S05]  /*2fc0*/  IMAD.MOV.U32 R11, RZ, RZ, R44 ;  /* 0x000000ffff0b7224 */ /* 0x000fca00078e002c */
        /* <DEDUP_REMOVED lines=12> */
[----:B------:R-:W-:Y:S01]  /*3090*/  IMAD.X R21, RZ, RZ, R17, P0 ;  /* 0x000000ffff157224 */ /* 0x000fe200000e0611 */
[----:B----4-:R-:W-:Y:S02]  /*30a0*/  LOP3.LUT R0, R42, 0x1, RZ, 0xfc, !PT ;  /* 0x000000012a007812 */ /* 0x010fe400078efcff */
[----:B------:R-:W-:Y:S01]  /*30b0*/  STL.128 [R1+0x180], R24 ;  /* 0x0001801801007387 */ /* 0x000fe20000100c00 */
[----:B0-----:R-:W-:Y:S02]  /*30c0*/  IMAD.MOV.U32 R8, RZ, RZ, R28 ;  /* 0x000000ffff087224 */ /* 0x001fe400078e001c */
[----:B------:R-:W-:Y:S02]  /*30d0*/  IMAD.MOV.U32 R9, RZ, RZ, R39 ;  /* 0x000000ffff097224 */ /* 0x000fe400078e0027 */
[----:B------:R-:W-:Y:S02]  /*30e0*/  IMAD.MOV.U32 R10, RZ, RZ, R36 ;  /* 0x000000ffff0a7224 */ /* 0x000fe400078e0024 */
[----:B------:R-:W-:-:S05]  /*30f0*/  IMAD.MOV.U32 R11, RZ, RZ, R51 ;  /* 0x000000ffff0b7224 */ /* 0x000fca00078e0033 */
[----:B------:R0:W-:Y:S04]  /*3100*/  STL.128 [R1+0x1d0], R8 ;  /* 0x0001d00801007387 */ /* 0x0001e80000100c00 */
[----:B------:R1:W-:Y:S01]  /*3110*/  STL.128 [R1+0x160], R20 ;  /* 0x0001601401007387 */ /* 0x0003e20000100c00 */
[----:B------:R-:W-:Y:S01]  /*3120*/  ISETP.NE.AND P1, PT, R0, 0x3, PT ;  /* 0x000000030000780c */ /* 0x000fe20003f25270 */
[----:B0-----:R-:W-:Y:S02]  /*3130*/  IMAD.MOV.U32 R8, RZ, RZ, R32 ;  /* 0x000000ffff087224 */ /* 0x001fe400078e0020 */
[----:B------:R-:W-:Y:S02]  /*3140*/  IMAD.MOV.U32 R9, RZ, RZ, R47 ;  /* 0x000000ffff097224 */ /* 0x000fe400078e002f */
[----:B------:R-:W-:-:S02]  /*3150*/  IMAD.MOV.U32 R10, RZ, RZ, R33 ;  /* 0x000000ffff0a7224 */ /* 0x000fc400078e0021 */
[----:B------:R-:W-:-:S05]  /*3160*/  IMAD.MOV.U32 R11, RZ, RZ, R48 ;  /* 0x000000ffff0b7224 */ /* 0x000fca00078e0030 */
[----:B------:R1:W-:Y:S01]  /*3170*/  STL.128 [R1+0x1e0], R8 ;  /* 0x0001e00801007387 */ /* 0x0003e20000100c00 */
[----:B------:R-:W-:-:S05]  /*3180*/  VIADD R6, R37, 0x8 ;  /* 0x0000000825067836 */ /* 0x000fca0000000000 */
[----:B------:R1:W-:Y:S06]  /*3190*/  BAR.SYNC.DEFER_BLOCKING R6, 0x100 ;  /* 0x000400060000751d */ /* 0x0003ec0000010000 */
[----:B------:R-:W-:Y:S05]  /*31a0*/  @!P1 BRA `(.L_x_12521) ;  /* 0x0000000000049947 */ /* 0x000fea0003800000 */
[----:B------:R-:W-:Y:S01]  /*31b0*/  BPT.TRAP 0x1 ;  /* 0x000000040000795c */ /* 0x000fe20000300000 */
.L_x_12521:
[----:B------:R-:W-:Y:S05]  /*31c0*/  BSYNC B0 ;  /* 0x0000000000007941 */ /* 0x000fea0003800000 */
.L_x_12520:
[----:B-1----:R-:W2:Y:S01]  /*31d0*/  LDL.64 R8, [R1+0x18] ;  /* 0x0000180001087983 */ /* 0x002ea20000100a00 */
[----:B-----5:R-:W-:Y:S01]  /*31e0*/  SHF.L.U32 R13, R13, 0x1f, RZ ;  /* 0x0000001f0d0d7819 */ /* 0x020fe200000006ff */
[----:B------:R-:W-:Y:S01]  /*31f0*/  BSSY B0, `(.L_x_12522) ;  /* 0x0000006000007945 */ /* 0x000fe20003800000 */
[----:B--2---:R-:W-:-:S05]  /*3200*/  MOV R9, R8 ;  /* 0x0000000800097202 */ /* 0x004fca0000000f00 */
[----:B------:R-:W-:-:S04]  /*3210*/  IMAD R12, R12, 0x8, R9 ;  /* 0x000000080c0c7824 */ /* 0x000fc800078e0209 */
[----:B------:R0:W1:Y:S01]  /*3220*/  SYNCS.PHASECHK.TRANS64.TRYWAIT P0, [R12+URZ], R13 ;  /* 0x0000000d0c0075a7 */ /* 0x000062000800017f */
[----:B------:R-:W-:Y:S05]  /*3230*/  @!P1 BRA `(.L_x_12523) ;  /* 0x0000000000049947 */ /* 0x000fea0003800000 */
[----:B------:R-:W-:Y:S01]  /*3240*/  BPT.TRAP 0x1 ;  /* 0x000000040000795c */ /* 0x000fe20000300000 */
.L_x_12523:
[----:B------:R-:W-:Y:S05]  /*3250*/  BSYNC B0 ;  /* 0x0000000000007941 */ /* 0x000fea0003800000 */
.L_x_12522:
[----:B------:R-:W-:Y:S04]  /*3260*/  BSSY B0, `(.L_x_12524) ;  /* 0x0000004000007945 */ /* 0x000fe80003800000 */
[----:B-1----:R-:W-:Y:S05]  /*3270*/  @P0 BRA `(.L_x_12525) ;  /* 0x0000000000080947 */ /* 0x002fea0003800000 */
[----:B------:R-:W1:Y:S02]  /*3280*/  SYNCS.PHASECHK.TRANS64.TRYWAIT P0, [R12+URZ], R13 ;  /* 0x0000000d0c0075a7 */ /* 0x000e64000800017f */
[----:B-1----:R-:W-:Y:S05]  /*3290*/  @!P0 BRA `(.L_x_12526) ;  /* 0x0000027c00b88947 */ /* 0x002fea0003800000 */
.L_x_12525:
[----:B------:R-:W-:Y:S05]  /*32a0*/  BSYNC B0 ;  /* 0x0000000000007941 */ /* 0x000fea0003800000 */
.L_x_12524:
[----:B------:R-:W2:Y:S04]  /*32b0*/  LDL R21, [R1+0x1f0] ;  /* 0x0001f00001157983 */ /* 0x000ea80000100800 */
[----:B------:R-:W2:Y:S01]  /*32c0*/  LDL.64 R8, [R1+0x80] ;  /* 0x0000800001087983 */ /* 0x000ea20000100a00 */
[----:B------:R-:W-:Y:S05]  /*32d0*/  WARPSYNC.ALL ;  /* 0x0000000000007948 */ /* 0x000fea0003800000 */
[----:B------:R-:W3:Y:S04]  /*32e0*/  LDL.64 R24, [R1+0x78] ;  /* 0x0000780001187983 */ /* 0x000ee80000100a00 */
[----:B------:R-:W4:Y:S04]  /*32f0*/  LDL.64 R10, [R1+0x78] ;  /* 0x00007800010a7983 */ /* 0x000f280000100a00 */
[----:B01----:R-:W5:Y:S01]  /*3300*/  LDL.64 R12, [R1+0x78] ;  /* 0x00007800010c7983 */ /* 0x003f620000100a00 */
[----:B--2---:R-:W-:-:S03]  /*3310*/  IMAD R8, R21, 0x300, R8 ;  /* 0x0000030015087824 */ /* 0x004fc600078e0208 */
[----:B------:R-:W2:Y:S01]  /*3320*/  LDL.64 R14, [R1+0x78] ;  /* 0x00007800010e7983 */ /* 0x000ea20000100a00 */
[----:B------:R-:W-:Y:S02]  /*3330*/  R2UR UR7, R9 ;  /* 0x00000000090772ca */ /* 0x000fe400000e0000 */
[C---:B------:R-:W-:Y:S01]  /*3340*/  R2UR UR6, R8.reuse ;  /* 0x00000000080672ca */ /* 0x040fe200000e0000 */
[----:B------:R-:W2:Y:S01]  /*3350*/  LDL R73, [R1+0x1fc] ;  /* 0x0001fc0001497983 */ /* 0x000ea20000100800 */
[----:B------:R-:W-:Y:S01]  /*3360*/  VIADD R20, R8, 0x2 ;  /* 0x0000000208147836 */ /* 0x000fe20000000000 */
[----:B------:R-:W-:Y:S01]  /*3370*/  BSSY B0, `(.L_x_12527) ;  /* 0x000002e000007945 */ /* 0x000fe20003800000 */
[----:B------:R-:W-:Y:S01]  /*3380*/  IMAD.MOV.U32 R21, RZ, RZ, R9 ;  /* 0x000000ffff157224 */ /* 0x000fe200078e0009 */
[----:B------:R0:W-:Y:S01]  /*3390*/  STL [R1+0x60], RZ ;  /* 0x000060ff01007387 */ /* 0x0001e20000100800 */
[----:B---3--:R-:W-:Y:S02]  /*33a0*/  R2UR UR4, R24 ;  /* 0x00000000180472ca */ /* 0x008fe400000e0000 */
[----:B------:R-:W-:-:S02]  /*33b0*/  R2UR UR5, R25 ;  /* 0x00000000190572ca */ /* 0x000fc400000e0000 */
[----:B------:R-:W-:Y:S01]  /*33c0*/  WARPGROUP.ARRIVE ;  /* 0x00000000000079c5 */ /* 0x000fe20000000000 */
[----:B----4-:R-:W-:Y:S02]  /*33d0*/  VIADD R10, R10, 0x2 ;  /* 0x000000020a0a7836 */ /* 0x010fe40000000000 */
[----:B-----5:R-:W-:Y:S02]  /*33e0*/  VIADD R12, R12, 0x4 ;  /* 0x000000040c0c7836 */ /* 0x020fe40000000000 */
[----:B--2---:R-:W-:-:S06]  /*33f0*/  VIADD R14, R14, 0x6 ;  /* 0x000000060e0e7836 */ /* 0x004fcc0000000000 */
[----:B------:R-:W-:Y:S01]  /*3400*/  HGMMA.64x96x16.F32 R24, gdesc[UR4], RZ, !UPT, gsb0 ;  /* 0x01600000041879f0 */ /* 0x000fe2000c0008ff */
[----:B------:R-:W-:Y:S02]  /*3410*/  R2UR UR6, R20 ;  /* 0x00000000140672ca */ /* 0x000fe400000e0000 */
[----:B------:R-:W-:Y:S02]  /*3420*/  R2UR UR7, R21 ;  /* 0x00000000150772ca */ /* 0x000fe400000e0000 */
[----:B------:R-:W-:Y:S01]  /*3430*/  R2UR UR4, R10 ;  /* 0x000000000a0472ca */ /* 0x000fe200000e0000 */
[C---:B------:R-:W-:Y:S01]  /*3440*/  VIADD R10, R8.reuse, 0x4 ;  /* 0x00000004080a7836 */ /* 0x040fe20000000000 */
        /* <DEDUP_REMOVED lines=28> */
[----:B------:R-:W-:Y:S03]  /*3610*/  HGMMA.64x96x16.F32 R24, gdesc[UR4], R24, gsb0 ;  /* 0x01600000041879f0 */ /* 0x000fe60008000818 */
[----:B------:R-:W-:Y:S02]  /*3620*/  WARPGROUP.DEPBAR.LE gsb0, 0x0 ;  /* 0x00008000000079c5 */ /* 0x000fe40000010000 */
[----:B------:R-:W1:Y:S02]  /*3630*/  SYNCS.PHASECHK.TRANS64.TRYWAIT P0, [R72+URZ+0x32410], R9 ;  /* 0x03241009480075a7 */ /* 0x000e64000800017f */
[----:B01----:R-:W-:Y:S05]  /*3640*/  @!P0 BRA `(.L_x_12528) ;  /* 0x0000027800e08947 */ /* 0x003fea0003800000 */
.L_x_12738:
[----:B------:R-:W-:Y:S05]  /*3650*/  BSYNC B0 ;  /* 0x0000000000007941 */ /* 0x000fea0003800000 */
.L_x_12527:
[----:B------:R-:W2:Y:S04]  /*3660*/  LDL R10, [R1+0x28] ;  /* 0x00002800010a7983 */ /* 0x000ea80000100800 */
[----:B0-----:R0:W5:Y:S01]  /*3670*/  LDL.64 R8, [R1+0x1f0] ;  /* 0x0001f00001087983 */ /* 0x0011620000100a00 */
[----:B------:R-:W-:Y:S01]  /*3680*/  BSSY B0, `(.L_x_12529) ;  /* 0x0000005000007945 */ /* 0x000fe20003800000 */
[----:B--2---:R-:W-:-:S04]  /*3690*/  LOP3.LUT R10, R10, 0x1, RZ, 0xfc, !PT ;  /* 0x000000010a0a7812 */ /* 0x004fc800078efcff */
[----:B------:R-:W-:-:S13]  /*36a0*/  ISETP.NE.AND P1, PT, R10, 0x3, PT ;  /* 0x000000030a00780c */ /* 0x000fda0003f25270 */
[----:B0-----:R-:W-:Y:S05]  /*36b0*/  @!P1 BRA `(.L_x_12530) ;  /* 0x0000000000049947 */ /* 0x001fea0003800000 */
[----:B------:R-:W-:Y:S01]  /*36c0*/  BPT.TRAP 0x1 ;  /* 0x000000040000795c */ /* 0x000fe20000300000 */
.L_x_12530:
[----:B------:R-:W-:Y:S05]  /*36d0*/  BSYNC B0 ;  /* 0x0000000000007941 */ /* 0x000fea0003800000 */
.L_x_12529:
        /* <DEDUP_REMOVED lines=8> */
.L_x_12532:
[----:B------:R-:W-:Y:S05]  /*3760*/  BSYNC B0 ;  /* 0x0000000000007941 */ /* 0x000fea0003800000 */
.L_x_12531:
[----:B------:R-:W-:Y:S04]  /*3770*/  BSSY B0, `(.L_x_12533) ;  /* 0x0000004000007945 */ /* 0x000fe80003800000 */
[----:B-1----:R-:W-:Y:S05]  /*3780*/  @P0 BRA `(.L_x_12534) ;  /* 0x0000000000080947 */ /* 0x002fea0003800000 */
[----:B------:R-:W1:Y:S02]  /*3790*/  SYNCS.PHASECHK.TRANS64.TRYWAIT P0, [R8+URZ], R9 ;  /* 0x00000009080075a7 */ /* 0x000e64000800017f */
[----:B-1----:R-:W-:Y:S05]  /*37a0*/  @!P0 BRA `(.L_x_12535) ;  /* 0x00000278009c8947 */ /* 0x002fea0003800000 */
.L_x_12534:
[----:B------:R-:W-:Y:S05]  /*37b0*/  BSYNC B0 ;  /* 0x0000000000007941 */ /* 0x000fea0003800000 */
.L_x_12533:
        /* <DEDUP_REMOVED lines=9> */
[----:B------:R0:W5:Y:S01]  /*3850*/  LDL R75, [R1+0xc] ;  /* 0x00000c00014b7983 */ /* 0x0001620000100800 */
[----:B--2---:R-:W-:Y:S01]  /*3860*/  IMAD R8, R73, 0xc00, R8 ;  /* 0x00000c0049087824 */ /* 0x004fe200078e0208 */
[----:B------:R-:W-:-:S02]  /*3870*/  R2UR UR7, R9 ;  /* 0x00000000090772ca */ /* 0x000fc400000e0000 */
[----:B---3--:R-:W-:Y:S02]  /*3880*/  ISETP.NE.U32.AND P0, PT, R72, RZ, PT ;  /* 0x000000ff4800720c */ /* 0x008fe40003f05070 */
[----:B------:R-:W-:Y:S02]  /*3890*/  R2UR UR6, R8 ;  /* 0x00000000080672ca */ /* 0x000fe400000e0000 */
[----:B----4-:R-:W-:Y:S02]  /*38a0*/  R2UR UR4, R10 ;  /* 0x000000000a0472ca */ /* 0x010fe400000e0000 */
[----:B------:R-:W-:Y:S02]  /*38b0*/  R2UR UR5, R11 ;  /* 0x000000000b0572ca */ /* 0x000fe400000e0000 */
[----:B------:R-:W2:Y:S05]  /*38c0*/  LDL.64 R10, [R1+0xf0] ;  /* 0x0000f000010a7983 */ /* 0x000eaa0000100a00 */
        /* <DEDUP_REMOVED lines=130> */
[----:B------:R-:W2:Y:S01]  /*40f0*/  LDL R73, [R1] ;  /* 0x0000000001497983 */ /* 0x000ea20000100800 */
[----:B---3--:R-:W-:Y:S01]  /*4100*/  VIADD R20, R20, 0xc02 ;  /* 0x00000c0214147836 */ /* 0x008fe20000000000 */
[----:B------:R-:W-:Y:S02]  /*4110*/  WARPGROUP.DEPBAR.LE gsb0, 0x0 ;  /* 0x00008000000079c5 */ /* 0x000fe40000010000 */
[----:B------:R-:W-:Y:S01]  /*4120*/  WARPGROUP.ARRIVE ;  /* 0x00000000000079c5 */ /* 0x000fe20000000000 */
[----:B------:R-:W-:Y:S01]  /*4130*/  VIADD R10, R8, 0x902 ;  /* 0x00000902080a7836 */ /* 0x000fe20000000000 */
[----:B------:R0:W5:Y:S06]  /*4140*/  LDL R72, [R1+0x1f0] ;  /* 0x0001f00001487983 */ /* 0x00016c0000100800 */
[----:B------:R-:W-:Y:S01]  /*4150*/  HGMMA.64x96x16.F32 R24, gdesc[UR4], R24, gsb0 ;  /* 0x01600000041879f0 */ /* 0x000fe20008000818 */
[----:B------:R-:W-:Y:S01]  /*4160*/  IMAD.MOV.U32 R11, RZ, RZ, R9 ;  /* 0x000000ffff0b7224 */ /* 0x000fe200078e0009 */
[----:B------:R-:W-:-:S02]  /*4170*/  R2UR UR6, R10 ;  /* 0x000000000a0672ca */ /* 0x000fc400000e0000 */
[----:B------:R-:W-:Y:S02]  /*4180*/  R2UR UR4, R20 ;  /* 0x00000000140472ca */ /* 0x000fe400000e0000 */
[----:B------:R-:W-:Y:S02]  /*4190*/  R2UR UR7, R11 ;  /* 0x000000000b0772ca */ /* 0x000fe400000e0000 */
[----:B------:R-:W-:Y:S01]  /*41a0*/  R2UR UR5, R21 ;  /* 0x00000000150572ca */ /* 0x000fe200000e0000 */
[----:B----4-:R-:W-:Y:S02]  /*41b0*/  VIADD R14, R14, 0xc04 ;  /* 0x00000c040e0e7836 */ /* 0x010fe40000000000 */
[----:B------:R-:W-:Y:S02]  /*41c0*/  VIADD R10, R8, 0x904 ;  /* 0x00000904080a7836 */ /* 0x000fe40000000000 */
[----:B------:R-:W-:Y:S01]  /*41d0*/  IMAD.MOV.U32 R11, RZ, RZ, R9 ;  /* 0x000000ffff0b7224 */ /* 0x000fe200078e0009 */
[----:B------:R-:W-:-:S02]  /*41e0*/  WARPGROUP.DEPBAR.LE gsb0, 0x0 ;  /* 0x00008000000079c5 */ /* 0x000fc40000010000 */
[----:B------:R-:W-:-:S06]  /*41f0*/  WARPGROUP.ARRIVE ;  /* 0x00000000000079c5 */ /* 0x000fcc0000000000 */
[----:B------:R-:W-:Y:S01]  /*4200*/  HGMMA.64x96x16.F32 R24, gdesc[UR4], R24, gsb0 ;  /* 0x01600000041879f0 */ /* 0x000fe20008000818 */
        /* <DEDUP_REMOVED lines=13> */
[----:B------:R-:W1:Y:S01]  /*42e0*/  S2R R74, SR_TID.X ;  /* 0x00000000004a7919 */ /* 0x000e620000002100 */
        /* <DEDUP_REMOVED lines=20> */
[----:B------:R-:W-:Y:S02]  /*4430*/  ISETP.NE.AND P0, PT, R73, 0x3, PT ;  /* 0x000000034900780c */ /* 0x000fe40003f05270 */
[----:B-1----:R-:W-:-:S04]  /*4440*/  SHF.R.U32.HI R74, RZ, 0x7, R74 ;  /* 0x00000007ff4a7819 */ /* 0x002fc8000001164a */
[----:B------:R-:W-:Y:S01]  /*4450*/  IADD3 R8, -R74, 0xb, RZ ;  /* 0x0000000b4a087810 */ /* 0x000fe20007ffe1ff */
[----:B------:R-:W-:Y:S01]  /*4460*/  BSSY B0, `(.L_x_12536) ;  /* 0x0000005000007945 */ /* 0x000fe20003800000 */
[----:B------:R-:W-:-:S03]  /*4470*/  WARPGROUP.DEPBAR.LE gsb0, 0x0 ;  /* 0x00008000000079c5 */ /* 0x000fc60000010000 */
[----:B------:R0:W-:Y:S06]  /*4480*/  BAR.ARV R8, 0x100 ;  /* 0x000400080000751d */ /* 0x0001ec0000002000 */
[----:B------:R-:W-:Y:S05]  /*4490*/  @!P0 BRA `(.L_x_12537) ;  /* 0x0000000000048947 */ /* 0x000fea0003800000 */
[----:B------:R-:W-:Y:S01]  /*44a0*/  BPT.TRAP 0x1 ;  /* 0x000000040000795c */ /* 0x000fe20000300000 */
.L_x_12537:
[----:B------:R-:W-:Y:S05]  /*44b0*/  BSYNC B0 ;  /* 0x0000000000007941 */ /* 0x000fea0003800000 */
.L_x_12536:
[----:B0-----:R-:W2:Y:S02]  /*44c0*/  LDL.64 R8, [R1+0x20] ;  /* 0x0000200001087983 */ /* 0x001ea40000100a00 */
[----:B--2---:R-:W-:-:S05]  /*44d0*/  MOV R9, R8 ;  /* 0x0000000800097202 */ /* 0x004fca0000000f00 */
[----:B-----5:R-:W-:-:S05]  /*44e0*/  IMAD R72, R72, 0x8, R9 ;  /* 0x0000000848487824 */ /* 0x020fca00078e0209 */
[----:B------:R-:W-:-:S04]  /*44f0*/  PRMT R72, R75, 0x654, R72 ;  /* 0x000006544b487816 */ /* 0x000fc80000000048 */
[----:B------:R0:W-:Y:S01]  /*4500*/  SYNCS.ARRIVE.TRANS64.RED.A1T0 RZ, [R72+URZ], RZ ;  /* 0x000000ff48ff79a7 */ /* 0x0001e2000810043f */
[----:B------:R-:W2:Y:S04]  /*4510*/  LDL R80, [R1+0x50] ;  /* 0x0000500001507983 */ /* 0x000ea80000100800 */
[----:B------:R-:W3:Y:S04]  /*4520*/  LDL.64 R20, [R1+0x140] ;  /* 0x0001400001147983 */ /* 0x000ee80000100a00 */
[----:B0-----:R-:W4:Y:S04]  /*4530*/  LDL R72, [R1+0x11c] ;  /* 0x00011c0001487983 */ /* 0x001f280000100800 */
        /* <DEDUP_REMOVED lines=38> */
[----:B------:R-:W0:Y:S01]  /*47a0*/  SHFL.IDX PT, R74, R96, RZ, 0x1c1f ;  /* 0x001c1fff604a7589 */ /* 0x000e2200000e0000 */
[----:B------:R-:W-:Y:S02]  /*47b0*/  IMAD R21, R72, -0x60, R9 ;  /* 0xffffffa048157824 */ /* 0x000fe400078e0209 */
[----:B------:R-:W-:Y:S02]  /*47c0*/  IMAD.IADD R20, R75, 0x1, -R20 ;  /* 0x000000014b147824 */ /* 0x000fe400078e0a14 */
[----:B------:R-:W-:Y:S01]  /*47d0*/  VIADD R73, R21, 0x61 ;  /* 0x0000006115497836 */ /* 0x000fe20000000000 */
[----:B------:R-:W-:-:S03]  /*47e0*/  ISETP.GE.AND P1, PT, R13, 0x1, PT ;  /* 0x000000010d00780c */ /* 0x000fc60003f26270 */
[C---:B------:R-:W-:Y:S02]  /*47f0*/  IMAD R73, R20.reuse, -0x2, R73 ;  /* 0xfffffffe14497824 */ /* 0x040fe400078e0249 */
        /* <DEDUP_REMOVED lines=8> */
[----:B0-----:R-:W-:Y:S01]  /*4880*/  VIADDMNMX R10, R74, R98, R75, PT ;  /* 0x000000624a0a7246 */ /* 0x001fe2000380014b */
        /* <DEDUP_REMOVED lines=13> */
.L_x_12541:
[----:B------:R-:W-:-:S13]  /*4960*/  ISETP.NE.AND P0, PT, R13, 0x1, PT ;  /* 0x000000010d00780c */ /* 0x000fda0003f05270 */
[----:B------:R-:W-:-:S05]  /*4970*/  @P0 IMAD.HI.U32 R20, R12, R14, RZ ;  /* 0x0000000e0c140227 */ /* 0x000fca00078e00ff */
[----:B------:R-:W-:-:S07]  /*4980*/  @P0 SHF.R.U32.HI R12, RZ, R15, R20 ;  /* 0x0000000fff0c0219 */ /* 0x000fce0000011614 */
.L_x_12542:
[----:B------:R-:W-:Y:S05]  /*4990*/  BSYNC B1 ;  /* 0x0000000000017941 */ /* 0x000fea0003800000 */
.L_x_12540:
[----:B------:R-:W-:-:S05]  /*49a0*/  IMAD R12, R12, R13, R79 ;  /* 0x0000000d0c0c7224 */ /* 0x000fca00078e024f */
[----:B------:R-:W-:Y:S02]  /*49b0*/  VIMNMX R11, R11, R12, !PT ;  /* 0x0000000c0b0b7248 */ /* 0x000fe40007fe0100 */
[----:B------:R-:W-:-:S07]  /*49c0*/  VIADDMNMX R10, R12, R13, R10, PT ;  /* 0x0000000d0c0a7246 */ /* 0x000fce000380010a */
.L_x_12539:
[----:B------:R-:W-:Y:S05]  /*49d0*/  BSYNC B0 ;  /* 0x0000000000007941 */ /* 0x000fea0003800000 */
.L_x_12538:
        /* <DEDUP_REMOVED lines=130> */
.L_x_12546:
[----:B------:R-:W-:-:S13]  /*5200*/  ISETP.NE.AND P6, PT, R13, 0x1, PT ;  /* 0x000000010d00780c */ /* 0x000fda0003fc5270 */
[----:B------:R-:W-:-:S05]  /*5210*/  @P6 IMAD.HI.U32 R14, R8, R14, RZ ;  /* 0x0000000e080e6227 */ /* 0x000fca00078e00ff */
[----:B------:R-:W-:-:S07]  /*5220*/  @P6 SHF.R.U32.HI R8, RZ, R15, R14 ;  /* 0x0000000fff086219 */ /* 0x000fce000001160e */
.L_x_12547:
[----:B------:R-:W-:Y:S05]  /*5230*/  BSYNC B1 ;  /* 0x0000000000017941 */ /* 0x000fea0003800000 */
.L_x_12545:
[----:B------:R-:W-:-:S05]  /*5240*/  IMAD R8, R8, R13, R79 ;  /* 0x0000000d08087224 */ /* 0x000fca00078e024f */
[----:B------:R-:W-:Y:S02]  /*5250*/  VIADDMNMX R10, R8, R13, R10, PT ;  /* 0x0000000d080a7246 */ /* 0x000fe4000380010a */
[----:B------:R-:W-:-:S07]  /*5260*/  VIMNMX R11, R11, R8, !PT ;  /* 0x000000080b0b7248 */ /* 0x000fce0007fe0100 */
.L_x_12544:
[----:B------:R-:W-:Y:S05]  /*5270*/  BSYNC B0 ;  /* 0x0000000000007941 */ /* 0x000fea0003800000 */
.L_x_12543:
        /* <DEDUP_REMOVED lines=10> */
[----:B------:R-:W2:Y:S01]  /*5320*/  LDL R27, [R1+0x29c] ;  /* 0x00029c00011b7983 */ /* 0x000ea20000100800 */
        /* <DEDUP_REMOVED lines=18> */
[----:B------:R-:W-:Y:S02]  /*5450*/  ISETP.GT.AND P0, PT, R11, 0x11, !P1 ;  /* 0x000000110b00780c */ /* 0x000fe40004f04270 */
[----:B------:R-:W-:Y:S01]  /*5460*/  ISETP.NE.AND P1, PT, R52, RZ, PT ;  /* 0x000000ff3400720c */ /* 0x000fe20003f25270 */
[----:B------:R-:W4:Y:S01]  /*5470*/  LDL R34, [R1+0x294] ;  /* 0x0002940001227983 */ /* 0x000f220000100800 */
[----:B------:R-:W-:Y:S02]  /*5480*/  ISETP.LT.OR P0, PT, R10, 0x12, P0 ;  /* 0x000000120a00780c */ /* 0x000fe40000701670 */
[----:B------:R-:W-:Y:S01]  /*5490*/  FMNMX.FTZ R13, R90, R9, !PT ;  /* 0x000000095a0d7209 */ /* 0x000fe20007810000 */
[----:B------:R-:W4:Y:S01]  /*54a0*/  LDL R52, [R1+0x270] ;  /* 0x0002700001347983 */ /* 0x000f220000100800 */
[----:B------:R-:W-:-:S02]  /*54b0*/  FSEL R138, R35, -INF , !P0 ;  /* 0xff800000238a7808 */ /* 0x000fc40004000000 */
[----:B------:R-:W-:Y:S01]  /*54c0*/  ISETP.GT.AND P0, PT, R11, 0x18, !P6 ;  /* 0x000000180b00780c */ /* 0x000fe20007704270 */
[----:B------:R-:W4:Y:S01]  /*54d0*/  LDL R35, [R1+0x3c4] ;  /* 0x0003c40001237983 */ /* 0x000f220000100800 */
[----:B------:R-:W-:Y:S02]  /*54e0*/  ISETP.NE.AND P6, PT, R12, RZ, PT ;  /* 0x000000ff0c00720c */ /* 0x000fe40003fc5270 */
[----:B------:R-:W-:Y:S01]  /*54f0*/  ISETP.LT.OR P0, PT, R10, 0x19, P0 ;  /* 0x000000190a00780c */ /* 0x000fe20000701670 */
[----:B------:R-:W4:Y:S01]  /*5500*/  LDL R127, [R1+0x2ac] ;  /* 0x0002ac00017f7983 */ /* 0x000f220000100800 */
[----:B------:R-:W-:Y:S02]  /*5510*/  FMNMX.FTZ R13, R150, R13, !PT ;  /* 0x0000000d960d7209 */ /* 0x000fe40007810000 */
[----:B------:R-:W-:Y:S01]  /*5520*/  FSEL R100, R38, -INF , !P0 ;  /* 0xff80000026647808 */ /* 0x000fe20004000000 */
[----:B------:R-:W4:Y:S01]  /*5530*/  LDL R126, [R1+0x2b0] ;  /* 0x0002b000017e7983 */ /* 0x000f220000100800 */
[----:B------:R-:W-:-:S02]  /*5540*/  ISETP.NE.AND P0, PT, R32, RZ, PT ;  /* 0x000000ff2000720c */ /* 0x000fc40003f05270 */
[----:B------:R-:W-:Y:S01]  /*5550*/  FMNMX.FTZ R13, R86, R13, !PT ;  /* 0x0000000d560d7209 */ /* 0x000fe20007810000 */
[----:B------:R-:W4:Y:S01]  /*5560*/  LDL R32, [R1+0x244] ;  /* 0x0002440001207983 */ /* 0x000f220000100800 */
[----:B------:R-:W-:Y:S02]  /*5570*/  ISETP.GT.AND P0, PT, R11, 0x19, !P0 ;  /* 0x000000190b00780c */ /* 0x000fe40004704270 */
[----:B------:R-:W-:Y:S01]  /*5580*/  FMNMX.FTZ R13, R148, R13, !PT ;  /* 0x0000000d940d7209 */ /* 0x000fe20007810000 */
[----:B------:R-:W4:Y:S01]  /*5590*/  LDL R38, [R1+0x274] ;  /* 0x0002740001267983 */ /* 0x000f220000100800 */
[----:B------:R-:W-:Y:S02]  /*55a0*/  ISETP.LT.OR P0, PT, R10, 0x1a, P0 ;  /* 0x0000001a0a00780c */ /* 0x000fe40000701670 */
[----:B------:R-:W-:Y:S01]  /*55b0*/  FMNMX.FTZ R13, R84, R13, !PT ;  /* 0x0000000d540d7209 */ /* 0x000fe20007810000 */
        /* <DEDUP_REMOVED lines=34> */
[----:B------:R-:W-:Y:S02]  /*57e0*/  ISETP.NE.AND P0, PT, R40, RZ, PT ;  /* 0x000000ff2800720c */ /* 0x000fe40003f05270 */
[C---:B------:R-:W-:Y:S01]  /*57f0*/  ISETP.GT.AND P2, PT, R11.reuse, 0x49, !P2 ;  /* 0x000000490b00780c */ /* 0x040fe20005744270 */
[----:B------:R-:W4:Y:S01]  /*5800*/  LDL R40, [R1+0x248] ;  /* 0x0002480001287983 */ /* 0x000f220000100800 */
[----:B------:R-:W-:-:S02]  /*5810*/  ISETP.GT.AND P0, PT, R11, 0x29, !P0 ;  /* 0x000000290b00780c */ /* 0x000fc40004704270 */
[----:B------:R-:W-:Y:S01]  /*5820*/  FMNMX.FTZ R13, R76, R13, !PT ;  /* 0x0000000d4c0d7209 */ /* 0x000fe20007810000 */
[----:B------:R-:W4:Y:S01]  /*5830*/  LDL R46, [R1+0x28c] ;  /* 0x00028c00012e7983 */ /* 0x000f220000100800 */
[C---:B------:R-:W-:Y:S02]  /*5840*/  ISETP.LT.OR P0, PT, R10.reuse, 0x2a, P0 ;  /* 0x0000002a0a00780c */ /* 0x040fe40000701670 */
[----:B------:R-:W-:Y:S01]  /*5850*/  ISETP.GT.AND P3, PT, R11, 0x50, !P3 ;  /* 0x000000500b00780c */ /* 0x000fe20005f64270 */
[----:B------:R-:W4:Y:S01]  /*5860*/  LDL R113, [R1+0x2f0] ;  /* 0x0002f00001717983 */ /* 0x000f220000100800 */
[----:B------:R-:W-:Y:S02]  /*5870*/  FSEL R106, R47, -INF , !P0 ;  /* 0xff8000002f6a7808 */ /* 0x000fe40004000000 */
[----:B------:R-:W-:Y:S01]  /*5880*/  ISETP.NE.AND P0, PT, R41, RZ, PT ;  /* 0x000000ff2900720c */ /* 0x000fe20003f05270 */
[----:B------:R-:W4:Y:S01]  /*5890*/  LDL R111, [R1+0x2f8] ;  /* 0x0002f800016f7983 */ /* 0x000f220000100800 */
[----:B------:R-:W-:-:S02]  /*58a0*/  ISETP.LT.OR P2, PT, R10, 0x4a, P2 ;  /* 0x0000004a0a00780c */ /* 0x000fc40001741670 */
[C---:B------:R-:W-:Y:S01]  /*58b0*/  ISETP.GT.AND P0, PT, R11.reuse, 0x30, !P0 ;  /* 0x000000300b00780c */ /* 0x040fe20004704270 */
[----:B------:R-:W4:Y:S01]  /*58c0*/  LDL R109, [R1+0x304] ;  /* 0x00030400016d7983 */ /* 0x000f220000100800 */
[----:B------:R-:W-:Y:S02]  /*58d0*/  FMNMX.FTZ R13, R164, R13, !PT ;  /* 0x0000000da40d7209 */ /* 0x000fe40007810000 */
[----:B------:R-:W-:Y:S01]  /*58e0*/  ISETP.LT.OR P0, PT, R10, 0x31, P0 ;  /* 0x000000310a00780c */ /* 0x000fe20000701670 */
[----:B------:R-:W4:Y:S01]  /*58f0*/  LDL R107, [R1+0x30c] ;  /* 0x00030c00016b7983 */ /* 0x000f220000100800 */
[----:B------:R-:W-:Y:S02]  /*5900*/  ISETP.GT.AND P4, PT, R11, 0x51, !P4 ;  /* 0x000000510b00780c */ /* 0x000fe40006784270 */
[----:B------:R-:W-:Y:S01]  /*5910*/  FSEL R102, R50, -INF , !P0 ;  /* 0xff80000032667808 */ /* 0x000fe20004000000 */
[----:B------:R-:W4:Y:S01]  /*5920*/  LDL R105, [R1+0x314] ;  /* 0x0003140001697983 */ /* 0x000f220000100800 */
[----:B------:R-:W-:-:S02]  /*5930*/  ISETP.NE.AND P0, PT, R45, RZ, PT ;  /* 0x000000ff2d00720c */ /* 0x000fc40003f05270 */
[C---:B------:R-:W-:Y:S01]  /*5940*/  ISETP.LT.OR P3, PT, R10.reuse, 0x51, P3 ;  /* 0x000000510a00780c */ /* 0x040fe20001f61670 */
[----:B------:R-:W4:Y:S01]  /*5950*/  LDL R45, [R1+0x1f0] ;  /* 0x0001f000012d7983 */ /* 0x000f220000100800 */
[----:B------:R-:W-:Y:S02]  /*5960*/  ISETP.GT.AND P0, PT, R11, 0x31, !P0 ;  /* 0x000000310b00780c */ /* 0x000fe40004704270 */
[----:B------:R-:W-:Y:S01]  /*5970*/  FSEL R116, R63, -INF , !P2 ;  /* 0xff8000003f747808 */ /* 0x000fe20005000000 */
[----:B------:R-:W4:Y:S01]  /*5980*/  LDL R50, [R1+0x27c] ;  /* 0x00027c0001327983 */ /* 0x000f220000100800 */
[----:B------:R-:W-:Y:S02]  /*5990*/  ISETP.LT.OR P0, PT, R10, 0x32, P0 ;  /* 0x000000320a00780c */ /* 0x000fe40000701670 */
[----:B------:R-:W-:Y:S01]  /*59a0*/  FMNMX.FTZ R13, R20, R13, !PT ;  /* 0x0000000d140d7209 */ /* 0x000fe20007810000 */
[----:B------:R-:W4:Y:S01]  /*59b0*/  LDL R103, [R1+0x320] ;  /* 0x0003200001677983 */ /* 0x000f220000100800 */
[----:B------:R-:W-:-:S02]  /*59c0*/  FSEL R220, R51, -INF , !P0 ;  /* 0xff80000033dc7808 */ /* 0x000fc40004000000 */
[----:B------:R-:W-:Y:S01]  /*59d0*/  ISETP.NE.AND P0, PT, R48, RZ, PT ;  /* 0x000000ff3000720c */ /* 0x000fe20003f05270 */
[----:B------:R-:W4:Y:S01]  /*59e0*/  LDL R101, [R1+0x328] ;  /* 0x0003280001657983 */ /* 0x000f220000100800 */
[C---:B------:R-:W-:Y:S02]  /*59f0*/  ISETP.GT.AND P5, PT, R11.reuse, 0x58, !P5 ;  /* 0x000000580b00780c */ /* 0x040fe40006fa4270 */
[----:B------:R-:W-:Y:S01]  /*5a00*/  ISETP.GT.AND P0, PT, R11, 0x38, !P0 ;  /* 0x000000380b00780c */ /* 0x000fe20004704270 */
[----:B------:R-:W4:Y:S01]  /*5a10*/  LDL R48, [R1+0x280] ;  /* 0x0002800001307983 */ /* 0x000f220000100800 */
[C---:B------:R-:W-:Y:S02]  /*5a20*/  ISETP.LT.OR P4, PT, R10.reuse, 0x52, P4 ;  /* 0x000000520a00780c */ /* 0x040fe40002781670 */
[----:B------:R-:W-:Y:S01]  /*5a30*/  ISETP.LT.OR P0, PT, R10, 0x39, P0 ;  /* 0x000000390a00780c */ /* 0x000fe20000701670 */
[----:B------:R-:W4:Y:S01]  /*5a40*/  LDL R99, [R1+0x330] ;  /* 0x0003300001637983 */ /* 0x000f220000100800 */
[----:B------:R-:W-:-:S02]  /*5a50*/  FSEL R118, R66, -INF , !P3 ;  /* 0xff80000042767808 */ /* 0x000fc40005800000 */
[----:B------:R-:W-:Y:S01]  /*5a60*/  FSEL R14, R54, -INF , !P0 ;  /* 0xff800000360e7808 */ /* 0x000fe20004000000 */
[----:B------:R-:W4:Y:S01]  /*5a70*/  LDL R66, [R1+0x260] ;  /* 0x0002600001427983 */ /* 0x000f220000100800 */
[----:B------:R-:W-:Y:S02]  /*5a80*/  ISETP.NE.AND P0, PT, R49, RZ, PT ;  /* 0x000000ff3100720c */ /* 0x000fe40003f05270 */
[----:B------:R-:W-:Y:S01]  /*5a90*/  FMNMX.FTZ R13, R72, R13, !PT ;  /* 0x0000000d480d7209 */ /* 0x000fe20007810000 */
        /* <DEDUP_REMOVED lines=8> */
[C---:B------:R-:W-:Y:S01]  /*5b20*/  ISETP.GT.AND P0, PT, R11.reuse, 0x40, !P1 ;  /* 0x000000400b00780c */ /* 0x040fe20004f04270 */
[----:B------:R-:W4:Y:S01]  /*5b30*/  LDL R93, [R1+0x34c] ;  /* 0x00034c00015d7983 */ /* 0x000f220000100800 */
[----:B------:R-:W-:Y:S02]  /*5b40*/  ISETP.NE.AND P1, PT, R56, RZ, PT ;  /* 0x000000ff3800720c */ /* 0x000fe40003f25270 */
[----:B------:R-:W-:Y:S01]  /*5b50*/  ISETP.LT.OR P0, PT, R10, 0x41, P0 ;  /* 0x000000410a00780c */ /* 0x000fe20000701670 */
[----:B------:R-:W4:Y:S01]  /*5b60*/  LDL R56, [R1+0x24c] ;  /* 0x00024c0001387983 */ /* 0x000f220000100800 */
[----:B------:R-:W-:-:S02]  /*5b70*/  ISETP.GT.AND P1, PT, R11, 0x48, !P1 ;  /* 0x000000480b00780c */ /* 0x000fc40004f24270 */
[----:B------:R-:W-:Y:S01]  /*5b80*/  FSEL R96, R58, -INF , !P0 ;  /* 0xff8000003a607808 */ /* 0x000fe20004000000 */
[----:B------:R-:W4:Y:S01]  /*5b90*/  LDL R91, [R1+0x358] ;  /* 0x00035800015b7983 */ /* 0x000f220000100800 */
[----:B------:R-:W-:Y:S02]  /*5ba0*/  ISETP.GT.AND P0, PT, R11, RZ, !P6 ;  /* 0x000000ff0b00720c */ /* 0x000fe40007704270 */
[C---:B------:R-:W-:Y:S01]  /*5bb0*/  ISETP.LT.OR P1, PT, R10.reuse, 0x49, P1 ;  /* 0x000000490a00780c */ /* 0x040fe20000f21670 */
[----:B------:R-:W4:Y:S01]  /*5bc0*/  LDL R58, [R1+0x250] ;  /* 0x00025000013a7983 */ /* 0x000f220000100800 */
[----:B------:R-:W-:Y:S02]  /*5bd0*/  ISETP.LT.OR P0, PT, R10, 0x1, P0 ;  /* 0x000000010a00780c */ /* 0x000fe40000701670 */
[----:B------:R-:W-:Y:S01]  /*5be0*/  FSEL R114, R62, -INF , !P1 ;  /* 0xff8000003e727808 */ /* 0x000fe20004800000 */
        /* <DEDUP_REMOVED lines=13> */
[----:B------:R-:W-:Y:S02]  /*5cc0*/  FMNMX.FTZ R9, R98, R9, !PT ;  /* 0x0000000962097209 */ /* 0x000fe40007810000 */
[----:B------:R-:W-:Y:S01]  /*5cd0*/  ISETP.NE.AND P6, PT, R24, RZ, PT ;  /* 0x000000ff1800720c */ /* 0x000fe20003fc5270 */
[----:B------:R-:W4:Y:S01]  /*5ce0*/  LDL R83, [R1+0x37c] ;  /* 0x00037c0001537983 */ /* 0x000f220000100800 */
[----:B------:R-:W-:Y:S02]  /*5cf0*/  FMNMX.FTZ R9, R138, R9, !PT ;  /* 0x000000098a097209 */ /* 0x000fe40007810000 */
[----:B------:R-:W-:Y:S01]  /*5d00*/  ISETP.GT.AND P6, PT, R11, 0x59, !P6 ;  /* 0x000000590b00780c */ /* 0x000fe200077c4270 */
[----:B------:R-:W4:Y:S01]  /*5d10*/  LDL.64 R24, [R1+0x88] ;  /* 0x0000880001187983 */ /* 0x000f220000100a00 */
[----:B------:R-:W-:-:S02]  /*5d20*/  FMNMX.FTZ R9, R100, R9, !PT ;  /* 0x0000000964097209 */ /* 0x000fc40007810000 */
[----:B------:R-:W-:Y:S01]  /*5d30*/  FMNMX.FTZ R13, R44, R13, !PT ;  /* 0x0000000d2c0d7209 */ /* 0x000fe20007810000 */
[----:B------:R-:W4:Y:S01]  /*5d40*/  LDL R81, [R1+0x384] ;  /* 0x0003840001517983 */ /* 0x000f220000100800 */
[----:B------:R-:W-:Y:S02]  /*5d50*/  FMNMX.FTZ R9, R132, R9, !PT ;  /* 0x0000000984097209 */ /* 0x000fe40007810000 */
[----:B------:R-:W-:Y:S01]  /*5d60*/  ISETP.LT.OR P6, PT, R10, 0x5a, P6 ;  /* 0x0000005a0a00780c */ /* 0x000fe200037c1670 */
[----:B------:R-:W4:Y:S01]  /*5d70*/  LDL R79, [R1+0x390] ;  /* 0x00039000014f7983 */ /* 0x000f220000100800 */
[----:B------:R-:W-:Y:S02]  /*5d80*/  FMNMX.FTZ R9, R136, R9, !PT ;  /* 0x0000000988097209 */ /* 0x000fe40007810000 */
[----:B------:R-:W-:Y:S01]  /*5d90*/  FSEL R112, R70, -INF , !P5 ;  /* 0xff80000046707808 */ /* 0x000fe20006800000 */
[----:B------:R-:W4:Y:S01]  /*5da0*/  LDL R77, [R1+0x398] ;  /* 0x00039800014d7983 */ /* 0x000f220000100800 */
[----:B------:R-:W-:-:S02]  /*5db0*/  FMNMX.FTZ R9, R104, R9, !PT ;  /* 0x0000000968097209 */ /* 0x000fc40007810000 */
[----:B------:R-:W-:Y:S01]  /*5dc0*/  FMNMX.FTZ R8, R94, R13, !PT ;  /* 0x0000000d5e087209 */ /* 0x000fe20007810000 */
[----:B------:R-:W4:Y:S01]  /*5dd0*/  LDL R70, [R1+0x268] ;  /* 0x0002680001467983 */ /* 0x000f220000100800 */
[----:B------:R-:W-:Y:S02]  /*5de0*/  FMNMX.FTZ R9, R134, R9, !PT ;  /* 0x0000000986097209 */ /* 0x000fe40007810000 */
[----:B------:R-:W-:Y:S01]  /*5df0*/  FSEL R120, R71, -INF , !P6 ;  /* 0xff80000047787808 */ /* 0x000fe20007000000 */
[----:B------:R-:W0:Y:S01]  /*5e00*/  SHFL.BFLY PT, R11, R8, 0x2, 0x1f ;  /* 0x0c401f00080b7f89 */ /* 0x000e2200000e0000 */
[----:B------:R-:W-:-:S03]  /*5e10*/  FMNMX.FTZ R9, R106, R9, !PT ;  /* 0x000000096a097209 */ /* 0x000fc60007810000 */
[----:B------:R-:W4:Y:S01]  /*5e20*/  LDL R75, [R1+0x3a0] ;  /* 0x0003a000014b7983 */ /* 0x000f220000100800 */
        /* <DEDUP_REMOVED lines=23> */
[----:B------:R-:W4:Y:S04]  /*5fa0*/  LDL R51, [R1+0x410] ;  /* 0x0004100001337983 */ /* 0x000f280000100800 */
[----:B------:R-:W-:Y:S04]  /*5fb0*/  STL.64 [R1+0x200], R8 ;  /* 0x0002000801007387 */ /* 0x000fe80000100a00 */
[----:B------:R-:W4:Y:S01]  /*5fc0*/  LDL R13, [R1+0x204] ;  /* 0x00020400010d7983 */ /* 0x000f220000100800 */
[----:B0-----:R-:W-:-:S03]  /*5fd0*/  FMNMX.FTZ R10, R8, R11, !PT ;  /* 0x0000000b080a7209 */ /* 0x001fc60007810000 */
[----:B---3--:R-:W-:Y:S04]  /*5fe0*/  STL [R1+0x254], R60 ;  /* 0x0002543c01007387 */ /* 0x008fe80000100800 */
[----:B------:R-:W0:Y:S04]  /*5ff0*/  SHFL.BFLY PT, R11, R10, 0x1, 0x1f ;  /* 0x0c201f000a0b7f89 */ /* 0x000e2800000e0000 */
[----:B--2---:R1:W-:Y:S04]  /*6000*/  STL [R1+0x29c], R27 ;  /* 0x00029c1b01007387 */ /* 0x0043e80000100800 */
[----:B----4-:R2:W-:Y:S04]  /*6010*/  STL [R1+0x288], R28 ;  /* 0x0002881c01007387 */ /* 0x0105e80000100800 */
[----:B------:R3:W-:Y:S04]  /*6020*/  STL [R1+0x298], R31 ;  /* 0x0002981f01007387 */ /* 0x0007e80000100800 */
[----:B-1----:R-:W4:Y:S04]  /*6030*/  LDL R27, [R1+0x418] ;  /* 0x00041800011b7983 */ /* 0x002f280000100800 */
[----:B--2---:R-:W2:Y:S01]  /*6040*/  LDL R28, [R1+0x3a8] ;  /* 0x0003a800011c7983 */ /* 0x004ea20000100800 */
[----:B0-----:R-:W-:-:S03]  /*6050*/  FMNMX.FTZ R12, R10, R11, !PT ;  /* 0x0000000b0a0c7209 */ /* 0x001fc60007810000 */
[----:B---3--:R-:W3:Y:S04]  /*6060*/  LDL R31, [R1+0x3e0] ;  /* 0x0003e000011f7983 */ /* 0x008ee80000100800 */
[----:B------:R-:W-:Y:S04]  /*6070*/  STL [R1+0x200], R12 ;  /* 0x0002000c01007387 */ /* 0x000fe80000100800 */
[----:B------:R-:W4:Y:S04]  /*6080*/  LDL R122, [R1+0x200] ;  /* 0x00020000017a7983 */ /* 0x000f280000100800 */
[----:B------:R0:W-:Y:S04]  /*6090*/  STL [R1+0x294], R34 ;  /* 0x0002942201007387 */ /* 0x0001e80000100800 */
[----:B------:R1:W-:Y:S04]  /*60a0*/  STL [R1+0x278], R30 ;  /* 0x0002781e01007387 */ /* 0x0003e80000100800 */
[----:B------:R-:W-:Y:S04]  /*60b0*/  STL [R1+0x25c], R64 ;  /* 0x00025c4001007387 */ /* 0x000fe80000100800 */
[----:B0-----:R-:W2:Y:S04]  /*60c0*/  LDL R34, [R1+0x3fc] ;  /* 0x0003fc0001227983 */ /* 0x001ea80000100800 */
[----:B------:R0:W-:Y:S04]  /*60d0*/  STL [R1+0x244], R32 ;  /* 0x0002442001007387 */ /* 0x0001e80000100800 */
[----:B-1----:R-:W3:Y:S04]  /*60e0*/  LDL R30, [R1+0x338] ;  /* 0x00033800011e7983 */ /* 0x002ee80000100800 */
[----:B------:R-:W-:Y:S04]  /*60f0*/  STL [R1+0x264], R68 ;  /* 0x0002644401007387 */ /* 0x000fe80000100800 */
[----:B0-----:R-:W3:Y:S04]  /*6100*/  LDL R32, [R1+0x2cc] ;  /* 0x0002cc0001207983 */ /* 0x001ee80000100800 */
[----:B------:R-:W-:Y:S04]  /*6110*/  STL [R1+0x270], R52 ;  /* 0x0002703401007387 */ /* 0x000fe80000100800 */
[----:B------:R0:W-:Y:S04]  /*6120*/  STL [R1+0x274], R38 ;  /* 0x0002742601007387 */ /* 0x0001e80000100800 */
[----:B------:R1:W-:Y:S04]  /*6130*/  STL [R1+0x284], R36 ;  /* 0x0002842401007387 */ /* 0x0003e80000100800 */
[----:B------:R-:W-:Y:S04]  /*6140*/  STL [R1+0x290], R42 ;  /* 0x0002902a01007387 */ /* 0x000fe80000100800 */
[----:B0-----:R-:W3:Y:S04]  /*6150*/  LDL R38, [R1+0x31c] ;  /* 0x00031c0001267983 */ /* 0x001ee80000100800 */
[----:B-1----:R-:W3:Y:S04]  /*6160*/  LDL R36, [R1+0x38c] ;  /* 0x00038c0001247983 */ /* 0x002ee80000100800 */
[----:B------:R-:W3:Y:S04]  /*6170*/  LDL R68, [R1+0x3c0] ;  /* 0x0003c00001447983 */ /* 0x000ee80000100800 */
[----:B------:R-:W3:Y:S04]  /*6180*/  LDL R64, [R1+0x3d4] ;  /* 0x0003d40001407983 */ /* 0x000ee80000100800 */
[----:B------:R-:W3:Y:S04]  /*6190*/  LDL R60, [R1+0x3e8] ;  /* 0x0003e800013c7983 */ /* 0x000ee80000100800 */
[----:B------:R0:W-:Y:S04]  /*61a0*/  STL [R1+0x248], R40 ;  /* 0x0002482801007387 */ /* 0x0001e80000100800 */
[----:B------:R1:W-:Y:S04]  /*61b0*/  STL [R1+0x28c], R46 ;  /* 0x00028c2e01007387 */ /* 0x0003e80000100800 */
[----:B------:R-:W3:Y:S04]  /*61c0*/  LDL R52, [R1+0x40c] ;  /* 0x00040c0001347983 */ /* 0x000ee80000100800 */
[----:B0-----:R-:W3:Y:S04]  /*61d0*/  LDL R40, [R1+0x2b4] ;  /* 0x0002b40001287983 */ /* 0x001ee80000100800 */
[----:B------:R-:W3:Y:S04]  /*61e0*/  LDL R49, [R1+0x41c] ;  /* 0x00041c0001317983 */ /* 0x000ee80000100800 */
[----:B------:R-:W3:Y:S04]  /*61f0*/  LDL R47, [R1+0x424] ;  /* 0x00042400012f7983 */ /* 0x000ee80000100800 */
[----:B-1----:R-:W3:Y:S04]  /*6200*/  LDL R46, [R1+0x428] ;  /* 0x00042800012e7983 */ /* 0x002ee80000100800 */
[----:B------:R-:W3:Y:S04]  /*6210*/  LDL R43, [R1+0x430] ;  /* 0x00043000012b7983 */ /* 0x000ee80000100800 */
[----:B------:R0:W-:Y:S04]  /*6220*/  STL [R1+0x27c], R50 ;  /* 0x00027c3201007387 */ /* 0x0001e80000100800 */
[----:B------:R-:W3:Y:S04]  /*6230*/  LDL R42, [R1+0x438] ;  /* 0x00043800012a7983 */ /* 0x000ee80000100800 */
[----:B------:R-:W3:Y:S04]  /*6240*/  LDL R41, [R1+0x43c] ;  /* 0x00043c0001297983 */ /* 0x000ee80000100800 */
[----:B------:R1:W-:Y:S04]  /*6250*/  STL [R1+0x280], R48 ;  /* 0x0002803001007387 */ /* 0x0003e80000100800 */
[----:B0-----:R-:W3:Y:S04]  /*6260*/  LDL R50, [R1+0x414] ;  /* 0x0004140001327983 */ /* 0x001ee80000100800 */
[----:B------:R0:W-:Y:S04]  /*6270*/  STL [R1+0x260], R66 ;  /* 0x0002604201007387 */ /* 0x0001e80000100800 */
[----:B------:R0:W-:Y:S04]  /*6280*/  STL [R1+0x26c], R54 ;  /* 0x00026c3601007387 */ /* 0x0001e80000100800 */
[----:B-1----:R-:W3:Y:S04]  /*6290*/  LDL R48, [R1+0x420] ;  /* 0x0004200001307983 */ /* 0x002ee80000100800 */
[----:B0-----:R-:W3:Y:S04]  /*62a0*/  LDL R66, [R1+0x3cc] ;  /* 0x0003cc0001427983 */ /* 0x001ee80000100800 */
[----:B------:R-:W3:Y:S04]  /*62b0*/  LDL R54, [R1+0x404] ;  /* 0x0004040001367983 */ /* 0x000ee80000100800 */
[----:B------:R0:W-:Y:S04]  /*62c0*/  STL [R1+0x240], R26 ;  /* 0x0002401a01007387 */ /* 0x0001e80000100800 */
[----:B0-----:R-:W3:Y:S04]  /*62d0*/  LDL R26, [R1+0x2a0] ;  /* 0x0002a000011a7983 */ /* 0x001ee80000100800 */
[----:B------:R-:W0:Y:S02]  /*62e0*/  SHFL.BFLY PT, R8, R13, 0x2, 0x1f ;  /* 0x0c401f000d087f89 */ /* 0x000e2400000e0000 */
[----:B0-----:R-:W-:-:S05]  /*62f0*/  FMNMX.FTZ R8, R8, R13, !PT ;  /* 0x0000000d08087209 */ /* 0x001fca0007810000 */
[----:B------:R-:W0:Y:S01]  /*6300*/  SHFL.BFLY PT, R9, R8, 0x1, 0x1f ;  /* 0x0c201f0008097f89 */ /* 0x000e2200000e0000 */
[----:B------:R0:W-:Y:S01]  /*6310*/  BAR.SYNC.DEFER_BLOCKING R6, 0x100 ;  /* 0x000400060000751d */ /* 0x0001e20000010000 */
[----:B----4-:R-:W-:Y:S01]  /*6320*/  FMUL.FTZ R10, R15, R122 ;  /* 0x0000007a0f0a7220 */ /* 0x010fe20000410000 */
[----:B------:R-:W-:-:S04]  /*6330*/  FSETP.NEU.FTZ.AND P0, PT, R122, -INF , PT ;  /* 0xff8000007a00780b */ /* 0x000fc80003f1d000 */
[----:B------:R-:W-:Y:S01]  /*6340*/  STL [R1+0x24c], R56 ;  /* 0x00024c3801007387 */ /* 0x000fe20000100800 */
[----:B------:R-:W-:-:S03]  /*6350*/  FSEL R11, R10, RZ, P0 ;  /* 0x000000ff0a0b7208 */ /* 0x000fc60000000000 */
[----:B------:R-:W-:Y:S01]  /*6360*/  STL [R1+0x250], R58 ;  /* 0x0002503a01007387 */ /* 0x000fe20000100800 */
[----:B0-----:R-:W-:-:S03]  /*6370*/  FMNMX.FTZ R6, R8, R9, !PT ;  /* 0x0000000908067209 */ /* 0x001fc60007810000 */
[----:B------:R-:W-:Y:S01]  /*6380*/  STL [R1+0x258], R62 ;  /* 0x0002583e01007387 */ /* 0x000fe20000100800 */
        /* <DEDUP_REMOVED lines=26> */
[----:B------:R-:W-:Y:S01]  /*6530*/  FFMA.FTZ R221, R14, R15, -R29 ;  /* 0x0000000f0edd7223 */ /* 0x000fe2000001081d */
[----:B------:R-:W-:-:S02]  /*6540*/  IMAD R44, R45, 0xc00, R24 ;  /* 0x00000c002d2c7824 */ /* 0x000fc400078e0218 */
        /* <DEDUP_REMOVED lines=23> */
[----:B------:R-:W4:Y:S01]  /*66c0*/  LDL R24, [R1+0x300] ;  /* 0x0003000001187983 */ /* 0x000f220000100800 */
[----:B------:R-:W-:-:S03]  /*66d0*/  FFMA.FTZ R15, R120, R15, -R29 ;  /* 0x0000000f780f7223 */ /* 0x000fc6000001081d */
[----:B------:R-:W4:Y:S04]  /*66e0*/  LDL R29, [R1+0x370] ;  /* 0x00037000011d7983 */ /* 0x000f280000100800 */
[----:B------:R-:W4:Y:S04]  /*66f0*/  LDL R45, [R1+0x42c] ;  /* 0x00042c00012d7983 */ /* 0x000f280000100800 */
[----:B------:R0:W-:Y:S04]  /*6700*/  STL [R1+0x268], R70 ;  /* 0x0002684601007387 */ /* 0x0001e80000100800 */
        /* <DEDUP_REMOVED lines=29> */
[----:B------:R-:W4:Y:S01]  /*68e0*/  LDL R56, [R1+0x3f8] ;  /* 0x0003f80001387983 */ /* 0x000f220000100800 */
[----:B------:R-:W-:Y:S08]  /*68f0*/  MUFU.EX2 R152, R152 ;  /* 0x0000009800987308 */ /* 0x000ff00000000800 */
[----:B------:R-:W0:Y:S08]  /*6900*/  MUFU.EX2 R130, R130 ;  /* 0x0000008200827308 */ /* 0x000e300000000800 */
[----:B------:R-:W1:Y:S08]  /*6910*/  MUFU.EX2 R153, R153 ;  /* 0x0000009900997308 */ /* 0x000e700000000800 */
[----:B------:R-:W3:Y:S01]  /*6920*/  MUFU.EX2 R135, R135 ;  /* 0x0000008700877308 */ /* 0x000ee20000000800 */
[----:B--2---:R0:W-:Y:S07]  /*6930*/  STL [R1+0x3fc], R34 ;  /* 0x0003fc2201007387 */ /* 0x0041ee0000100800 */
[----:B------:R-:W-:Y:S08]  /*6940*/  MUFU.EX2 R143, R143 ;  /* 0x0000008f008f7308 */ /* 0x000ff00000000800 */
[----:B------:R-:W2:Y:S01]  /*6950*/  MUFU.EX2 R142, R142 ;  /* 0x0000008e008e7308 */ /* 0x000ea20000000800 */
[----:B0-----:R-:W-:-:S07]  /*6960*/  FADD.FTZ R34, R152, R130 ;  /* 0x0000008298227221 */ /* 0x001fce0000010000 */
[----:B------:R-:W0:Y:S08]  /*6970*/  MUFU.EX2 R151, R151 ;  /* 0x0000009700977308 */ /* 0x000e300000000800 */
[----:B------:R-:W0:Y:S01]  /*6980*/  MUFU.EX2 R141, R141 ;  /* 0x0000008d008d7308 */ /* 0x000e220000000800 */
[----:B-1----:R-:W-:-:S07]  /*6990*/  FADD.FTZ R34, R153, R34 ;  /* 0x0000002299227221 */ /* 0x002fce0000010000 */
[----:B------:R-:W1:Y:S01]  /*69a0*/  MUFU.EX2 R150, R150 ;  /* 0x0000009600967308 */ /* 0x000e620000000800 */
[----:B---3--:R3:W-:Y:S07]  /*69b0*/  STL [R1+0x38c], R36 ;  /* 0x00038c2401007387 */ /* 0x0087ee0000100800 */
[----:B------:R-:W1:Y:S01]  /*69c0*/  MUFU.EX2 R140, R140 ;  /* 0x0000008c008c7308 */ /* 0x000e620000000800 */
[----:B---3--:R-:W-:-:S07]  /*69d0*/  FADD.FTZ R36, R135, R34 ;  /* 0x0000002287247221 */ /* 0x008fce0000010000 */
[----:B------:R-:W3:Y:S01]  /*69e0*/  MUFU.EX2 R149, R149 ;  /* 0x0000009500957308 */ /* 0x000ee20000000800 */
[----:B--2---:R-:W-:-:S07]  /*69f0*/  FADD.FTZ R34, R143, R142 ;  /* 0x0000008e8f227221 */ /* 0x004fce0000010000 */
[----:B------:R-:W2:Y:S01]  /*6a00*/  MUFU.EX2 R139, R139 ;  /* 0x0000008b008b7308 */ /* 0x000ea20000000800 */
[----:B------:R0:W-:Y:S07]  /*6a10*/  STL [R1+0x354], R37 ;  /* 0x0003542501007387 */ /* 0x0001ee0000100800 */
[----:B------:R-:W2:Y:S01]  /*6a20*/  MUFU.EX2 R148, R148 ;  /* 0x0000009400947308 */ /* 0x000ea20000000800 */
[----:B------:R1:W-:Y:S01]  /*6a30*/  STL [R1+0x3c4], R35 ;  /* 0x0003c42301007387 */ /* 0x0003e20000100800 */
[----:B0-----:R-:W-:-:S06]  /*6a40*/  FADD.FTZ R37, R151, R36 ;  /* 0x0000002497257221 */ /* 0x001fcc0000010000 */
[----:B------:R-:W0:Y:S01]  /*6a50*/  MUFU.EX2 R138, R138 ;  /* 0x0000008a008a7308 */ /* 0x000e220000000800 */
[----:B------:R3:W-:Y:S01]  /*6a60*/  STL [R1+0x3e0], R31 ;  /* 0x0003e01f01007387 */ /* 0x0007e20000100800 */
[----:B-1----:R-:W-:-:S03]  /*6a70*/  FADD.FTZ R35, R141, R34 ;  /* 0x000000228d237221 */ /* 0x002fc60000010000 */
[----:B------:R1:W-:Y:S03]  /*6a80*/  STL [R1+0x418], R27 ;  /* 0x0004181b01007387 */ /* 0x0003e60000100800 */
[----:B------:R-:W0:Y:S01]  /*6a90*/  MUFU.EX2 R147, R147 ;  /* 0x0000009300937308 */ /* 0x000e220000000800 */
[----:B------:R-:W-:Y:S01]  /*6aa0*/  FADD.FTZ R36, R150, R37 ;  /* 0x0000002596247221 */ /* 0x000fe20000010000 */
[----:B---3--:R-:W-:-:S06]  /*6ab0*/  IMAD.MOV.U32 R31, RZ, RZ, R25 ;  /* 0x000000ffff1f7224 */ /* 0x008fcc00078e0019 */
[----:B------:R-:W3:Y:S01]  /*6ac0*/  MUFU.EX2 R137, R137 ;  /* 0x0000008900897308 */ /* 0x000ee20000000800 */
[----:B-1----:R-:W-:Y:S01]  /*6ad0*/  IMAD.MOV.U32 R27, RZ, RZ, R25 ;  /* 0x000000ffff1b7224 */ /* 0x002fe200078e0019 */
[----:B------:R1:W-:Y:S01]  /*6ae0*/  STL [R1+0x3a8], R28 ;  /* 0x0003a81c01007387 */ /* 0x0003e20000100800 */
[----:B------:R-:W-:Y:S01]  /*6af0*/  FADD.FTZ R34, R140, R35 ;  /* 0x000000238c227221 */ /* 0x000fe20000010000 */
[----:B------:R-:W-:-:S04]  /*6b00*/  R2UR UR15, R31 ;  /* 0x000000001f0f72ca */ /* 0x000fc800000e0000 */
[----:B------:R-:W3:Y:S01]  /*6b10*/  MUFU.EX2 R146, R146 ;  /* 0x0000009200927308 */ /* 0x000ee20000000800 */
[----:B------:R2:W-:Y:S01]  /*6b20*/  STL [R1+0x2a0], R26 ;  /* 0x0002a01a01007387 */ /* 0x0005e20000100800 */
[----:B------:R-:W-:Y:S01]  /*6b30*/  R2UR UR11, R27 ;  /* 0x000000001b0b72ca */ /* 0x000fe200000e0000 */
[----:B-1----:R-:W-:-:S05]  /*6b40*/  VIADD R28, R44, 0x180 ;  /* 0x000001802c1c7836 */ /* 0x002fca0000000000 */
[----:B------:R-:W1:Y:S01]  /*6b50*/  MUFU.EX2 R132, R132 ;  /* 0x0000008400847308 */ /* 0x000e620000000800 */
[----:B------:R-:W-:Y:S01]  /*6b60*/  FADD.FTZ R31, R149, R36 ;  /* 0x00000024951f7221 */ /* 0x000fe20000010000 */
[----:B--2---:R-:W-:Y:S02]  /*6b70*/  VIADD R26, R44, 0x80 ;  /* 0x000000802c1a7836 */ /* 0x004fe40000000000 */
[----:B------:R-:W-:-:S04]  /*6b80*/  FADD.FTZ R27, R139, R34 ;  /* 0x000000228b1b7221 */ /* 0x000fc80000010000 */
[----:B------:R-:W2:Y:S01]  /*6b90*/  MUFU.EX2 R145, R145 ;  /* 0x0000009100917308 */ /* 0x000ea20000000800 */
[----:B------:R-:W-:Y:S01]  /*6ba0*/  R2UR UR18, R28 ;  /* 0x000000001c1272ca */ /* 0x000fe200000e0000 */
[----:B------:R-:W-:Y:S01]  /*6bb0*/  FADD.FTZ R28, R148, R31 ;  /* 0x0000001f941c7221 */ /* 0x000fe20000010000 */
[----:B------:R-:W-:-:S05]  /*6bc0*/  R2UR UR10, R26 ;  /* 0x000000001a0a72ca */ /* 0x000fca00000e0000 */
[----:B------:R-:W2:Y:S01]  /*6bd0*/  MUFU.EX2 R136, R136 ;  /* 0x0000008800887308 */ /* 0x000ea20000000800 */
[----:B0-----:R-:W-:Y:S01]  /*6be0*/  FADD.FTZ R26, R138, R27 ;  /* 0x0000001b8a1a7221 */ /* 0x001fe20000010000 */
[----:B------:R0:W-:Y:S01]  /*6bf0*/  STL [R1+0x434], R33 ;  /* 0x0004342101007387 */ /* 0x0001e20000100800 */
[----:B------:R-:W-:Y:S01]  /*6c00*/  R2UR UR23, R25 ;  /* 0x00000000191772ca */ /* 0x000fe200000e0000 */
[----:B------:R-:W-:-:S04]  /*6c10*/  FADD.FTZ R27, R147, R28 ;  /* 0x0000001c931b7221 */ /* 0x000fc80000010000 */
[----:B------:R-:W2:Y:S01]  /*6c20*/  MUFU.EX2 R133, R133 ;  /* 0x0000008500857308 */ /* 0x000ea20000000800 */
[----:B0-----:R-:W-:Y:S01]  /*6c30*/  IMAD.MOV.U32 R33, RZ, RZ, R25 ;  /* 0x000000ffff217224 */ /* 0x001fe200078e0019 */
[----:B----4-:R0:W-:Y:S06]  /*6c40*/  STL [R1+0x300], R24 ;  /* 0x0003001801007387 */ /* 0x0101ec0000100800 */
[----:B------:R-:W4:Y:S01]  /*6c50*/  MUFU.EX2 R134, R134 ;  /* 0x0000008600867308 */ /* 0x000f220000000800 */
[----:B------:R3:W-:Y:S04]  /*6c60*/  STL [R1+0x370], R29 ;  /* 0x0003701d01007387 */ /* 0x0007e80000100800 */
[----:B------:R1:W-:Y:S01]  /*6c70*/  STL [R1+0x42c], R45 ;  /* 0x00042c2d01007387 */ /* 0x0003e20000100800 */
[----:B0-----:R-:W-:-:S02]  /*6c80*/  VIADD R24, R44, 0x200 ;  /* 0x000002002c187836 */ /* 0x001fc40000000000 */
[----:B---3--:R-:W-:-:S03]  /*6c90*/  IMAD.MOV.U32 R29, RZ, RZ, R25 ;  /* 0x000000ffff1d7224 */ /* 0x008fc600078e0019 */
[----:B------:R-:W-:Y:S01]  /*6ca0*/  R2UR UR22, R24 ;  /* 0x00000000181672ca */ /* 0x000fe200000e0000 */
[----:B-1----:R-:W-:Y:S02]  /*6cb0*/  IMAD.MOV.U32 R45, RZ, RZ, R25 ;  /* 0x000000ffff2d7224 */ /* 0x002fe400078e0019 */
[----:B------:R-:W-:Y:S01]  /*6cc0*/  FADD.FTZ R25, R137, R26 ;  /* 0x0000001a89197221 */ /* 0x000fe20000010000 */
[----:B------:R-:W-:Y:S01]  /*6cd0*/  FADD.FTZ R24, R146, R27 ;  /* 0x0000001b92187221 */ /* 0x000fe20000010000 */
[----:B------:R-:W0:Y:S02]  /*6ce0*/  MUFU.EX2 R144, R144 ;  /* 0x0000009000907308 */ /* 0x000e240000000800 */
[----:B------:R-:W-:Y:S01]  /*6cf0*/  FADD.FTZ R25, R132, R25 ;  /* 0x0000001984197221 */ /* 0x000fe20000010000 */
[----:B--2---:R-:W-:-:S05]  /*6d00*/  FADD.FTZ R27, R145, R24 ;  /* 0x00000018911b7221 */ /* 0x004fca0000010000 */
[----:B------:R-:W1:Y:S01]  /*6d10*/  MUFU.EX2 R131, R131 ;  /* 0x0000008300837308 */ /* 0x000e620000000800 */
[----:B------:R-:W-:Y:S01]  /*6d20*/  FADD.FTZ R24, R136, R25 ;  /* 0x0000001988187221 */ /* 0x000fe20000010000 */
[----:B------:R2:W-:Y:S03]  /*6d30*/  STL [R1+0x2cc], R32 ;  /* 0x0002cc2001007387 */ /* 0x0005e60000100800 */
[----:B------:R-:W-:Y:S01]  /*6d40*/  FADD.FTZ R25, R133, R24 ;  /* 0x0000001885197221 */ /* 0x000fe20000010000 */
[----:B------:R3:W-:Y:S01]  /*6d50*/  STL [R1+0x338], R30 ;  /* 0x0003381e01007387 */ /* 0x0007e20000100800 */
[----:B------:R-:W-:Y:S02]  /*6d60*/  R2UR UR6, R44 ;  /* 0x000000002c0672ca */ /* 0x000fe400000e0000 */
[----:B------:R-:W-:Y:S01]  /*6d70*/  R2UR UR7, R45 ;  /* 0x000000002d0772ca */ /* 0x000fe200000e0000 */
[----:B----4-:R-:W-:Y:S01]  /*6d80*/  FADD.FTZ R24, R134, R25 ;  /* 0x0000001986187221 */ /* 0x010fe20000010000 */
[----:B------:R-:W-:Y:S01]  /*6d90*/  F2FP.F16.F32.PACK_AB R154, R135, R153 ;  /* 0x00000099879a723e */ /* 0x000fe200000000ff */
[----:B--2---:R-:W-:Y:S01]  /*6da0*/  VIADD R32, R44, 0x280 ;  /* 0x000002802c207836 */ /* 0x004fe20000000000 */
[----:B------:R-:W-:Y:S01]  /*6db0*/  F2FP.F16.F32.PACK_AB R152, R130, R152 ;  /* 0x000000988298723e */ /* 0x000fe200000000ff */
[----:B---3--:R-:W-:Y:S01]  /*6dc0*/  VIADD R30, R44, 0x100 ;  /* 0x000001002c1e7836 */ /* 0x008fe20000000000 */
[----:B------:R-:W-:-:S02]  /*6dd0*/  F2FP.F16.F32.PACK_AB R153, R142, R143 ;  /* 0x0000008f8e99723e */ /* 0x000fc400000000ff */
[----:B------:R-:W-:Y:S01]  /*6de0*/  F2FP.F16.F32.PACK_AB R155, R140, R141 ;  /* 0x0000008d8c9b723e */ /* 0x000fe200000000ff */
[----:B------:R-:W-:Y:S01]  /*6df0*/  STL [R1+0x2a4], R129 ;  /* 0x0002a48101007387 */ /* 0x000fe20000100800 */
[----:B------:R-:W-:Y:S01]  /*6e00*/  R2UR UR14, R30 ;  /* 0x000000001e0e72ca */ /* 0x000fe200000e0000 */
[----:B0-----:R-:W-:Y:S01]  /*6e10*/  FADD.FTZ R222, R144, R27 ;  /* 0x0000001b90de7221 */ /* 0x001fe20000010000 */
[----:B------:R-:W-:Y:S01]  /*6e20*/  R2UR UR19, R29 ;  /* 0x000000001d1372ca */ /* 0x000fe200000e0000 */
[----:B------:R-:W-:Y:S01]  /*6e30*/  STL [R1+0x2a8], R128 ;  /* 0x0002a88001007387 */ /* 0x000fe20000100800 */
[----:B------:R-:W-:Y:S01]  /*6e40*/  R2UR UR26, R32 ;  /* 0x00000000201a72ca */ /* 0x000fe200000e0000 */
[----:B-1----:R-:W-:Y:S01]  /*6e50*/  FADD.FTZ R223, R131, R24 ;  /* 0x0000001883df7221 */ /* 0x002fe20000010000 */
[----:B------:R-:W-:Y:S01]  /*6e60*/  R2UR UR27, R33 ;  /* 0x00000000211b72ca */ /* 0x000fe200000e0000 */
[----:B------:R-:W-:Y:S01]  /*6e70*/  STL [R1+0x2ac], R127 ;  /* 0x0002ac7f01007387 */ /* 0x000fe20000100800 */
[----:B------:R-:W-:-:S02]  /*6e80*/  F2FP.F16.F32.PACK_AB R156, R150, R151 ;  /* 0x00000097969c723e */ /* 0x000fc400000000ff */
        /* <DEDUP_REMOVED lines=95> */
[----:B------:R-:W-:Y:S03]  /*7480*/  HGMMA.64x256x16.F32 R24, R152, gdesc[UR4].tnspB, RZ, !UPT, gsb0 ;  /* 0x43e0000498187df0 */ /* 0x000fe6000c0008ff */
        /* <DEDUP_REMOVED lines=36> */
[----:B------:R-:W-:Y:S08]  /*76d0*/  MUFU.EX2 R153, R175 ;  /* 0x000000af00997308 */ /* 0x000ff00000000800 */
[----:B------:R-:W-:Y:S08]  /*76e0*/  MUFU.EX2 R172, R172 ;  /* 0x000000ac00ac7308 */ /* 0x000ff00000000800 */
[----:B------:R-:W-:Y:S08]  /*76f0*/  MUFU.EX2 R220, R220 ;  /* 0x000000dc00dc7308 */ /* 0x000ff00000000800 */
[----:B------:R-:W-:Y:S08]  /*7700*/  MUFU.EX2 R173, R173 ;  /* 0x000000ad00ad7308 */ /* 0x000ff00000000800 */
[----:B------:R-:W0:Y:S08]  /*7710*/  MUFU.EX2 R174, R174 ;  /* 0x000000ae00ae7308 */ /* 0x000e300000000800 */
[----:B------:R-:W-:Y:S08]  /*7720*/  MUFU.EX2 R221, R221 ;  /* 0x000000dd00dd7308 */ /* 0x000ff00000000800 */
[----:B------:R-:W1:Y:S01]  /*7730*/  MUFU.EX2 R170, R170 ;  /* 0x000000aa00aa7308 */ /* 0x000e620000000800 */
[----:B0-----:R-:W-:-:S02]  /*7740*/  F2FP.F16.F32.PACK_AB R154, R174, R173 ;  /* 0x000000adae9a723e */ /* 0x001fc400000000ff */
[----:B-1----:R-:W-:Y:S01]  /*7750*/  F2FP.F16.F32.PACK_AB R155, R170, R221 ;  /* 0x000000ddaa9b723e */ /* 0x002fe200000000ff */
        /* <DEDUP_REMOVED lines=36> */
[----:B------:R-:W-:Y:S01]  /*79a0*/  FADD.FTZ R157, R153, R223 ;  /* 0x000000df999d7221 */ /* 0x000fe20000010000 */
[----:B------:R-:W-:Y:S02]  /*79b0*/  F2FP.F16.F32.PACK_AB R152, R172, R152 ;  /* 0x00000098ac98723e */ /* 0x000fe400000000ff */
[----:B------:R-:W-:Y:S01]  /*79c0*/  F2FP.F16.F32.PACK_AB R153, R220, R153 ;  /* 0x00000099dc99723e */ /* 0x000fe200000000ff */
[----:B------:R-:W-:Y:S01]  /*79d0*/  MUFU.EX2 R165, R165 ;  /* 0x000000a500a57308 */ /* 0x000fe20000000800 */
[----:B------:R-:W-:Y:S01]  /*79e0*/  FADD.FTZ R156, R172, R156 ;  /* 0x0000009cac9c7221 */ /* 0x000fe20000010000 */
[----:B------:R-:W-:-:S06]  /*79f0*/  FADD.FTZ R157, R220, R157 ;  /* 0x0000009ddc9d7221 */ /* 0x000fcc0000010000 */
[----:B------:R-:W-:Y:S08]  /*7a00*/  MUFU.EX2 R21, R21 ;  /* 0x0000001500157308 */ /* 0x000ff00000000800 */
[----:B------:R-:W-:Y:S08]  /*7a10*/  MUFU.EX2 R168, R168 ;  /* 0x000000a800a87308 */ /* 0x000ff00000000800 */
[----:B------:R-:W0:Y:S08]  /*7a20*/  MUFU.EX2 R164, R164 ;  /* 0x000000a400a47308 */ /* 0x000e300000000800 */
[----:B------:R-:W-:Y:S08]  /*7a30*/  MUFU.EX2 R169, R169 ;  /* 0x000000a900a97308 */ /* 0x000ff00000000800 */
[----:B------:R-:W1:Y:S01]  /*7a40*/  MUFU.EX2 R20, R20 ;  /* 0x0000001400147308 */ /* 0x000e620000000800 */
        /* <DEDUP_REMOVED lines=47> */
[----:B------:R-:W-:-:S07]  /*7d40*/  WARPGROUP.DEPBAR.LE gsb0, 0x0 ;  /* 0x00008000000079c5 */ /* 0x000fce0000010000 */
[----:B------:R-:W2:Y:S08]  /*7d50*/  MUFU.EX2 R152, R166 ;  /* 0x000000a600987308 */ /* 0x000eb00000000800 */
[----:B------:R-:W3:Y:S01]  /*7d60*/  MUFU.EX2 R153, R167 ;  /* 0x000000a700997308 */ /* 0x000ee20000000800 */
[----:B0-----:R-:W-:Y:S02]  /*7d70*/  F2FP.F16.F32.PACK_AB R154, R164, R21 ;  /* 0x00000015a49a723e */ /* 0x001fe400000000ff */
[----:B-1----:R-:W-:Y:S01]  /*7d80*/  F2FP.F16.F32.PACK_AB R155, R20, R169 ;  /* 0x000000a9149b723e */ /* 0x002fe200000000ff */
[----:B------:R-:W-:Y:S01]  /*7d90*/  STL.128 [R1+0x240], R24 ;  /* 0x0002401801007387 */ /* 0x000fe20000100c00 */
[----:B--2---:R-:W-:Y:S01]  /*7da0*/  FADD.FTZ R156, R152, R156 ;  /* 0x0000009c989c7221 */ /* 0x004fe20000010000 */
[----:B------:R-:W-:-:S02]  /*7db0*/  F2FP.F16.F32.PACK_AB R152, R165, R152 ;  /* 0x00000098a598723e */ /* 0x000fc400000000ff */
[----:B------:R-:W-:Y:S01]  /*7dc0*/  STL.128 [R1+0x250], R28 ;  /* 0x0002501c01007387 */ /* 0x000fe20000100c00 */
[----:B---3--:R-:W-:Y:S01]  /*7dd0*/  FADD.FTZ R157, R153, R157 ;  /* 0x0000009d999d7221 */ /* 0x008fe20000010000 */
[----:B------:R-:W-:Y:S02]  /*7de0*/  F2FP.F16.F32.PACK_AB R153, R168, R153 ;  /* 0x00000099a899723e */ /* 0x000fe400000000ff */
        /* <DEDUP_REMOVED lines=39> */
[----:B------:R-:W-:-:S04]  /*8060*/  FADD.FTZ R20, R8, R156 ;  /* 0x0000009c08147221 */ /* 0x000fc80000010000 */
[C---:B------:R-:W-:Y:S01]  /*8070*/  FADD.FTZ R20, R9.reuse, R20 ;  /* 0x0000001409147221 */ /* 0x040fe20000010000 */
[----:B------:R-:W-:Y:S02]  /*8080*/  WARPGROUP.DEPBAR.LE gsb0, 0x0 ;  /* 0x00008000000079c5 */ /* 0x000fe40000010000 */
[----:B------:R-:W-:Y:S02]  /*8090*/  F2FP.F16.F32.PACK_AB R152, R9, R8 ;  /* 0x000000080998723e */ /* 0x000fe400000000ff */
[----:B------:R-:W-:Y:S02]  /*80a0*/  F2FP.F16.F32.PACK_AB R153, R13, R12 ;  /* 0x0000000c0d99723e */ /* 0x000fe400000000ff */
        /* <DEDUP_REMOVED lines=34> */
[----:B------:R-:W-:-:S03]  /*82d0*/  FADD.FTZ R8, R13, R21 ;  /* 0x000000150d087221 */ /* 0x000fc60000010000 */
[----:B------:R1:W5:Y:S01]  /*82e0*/  LDL R9, [R1+0x1f0] ;  /* 0x0001f00001097983 */ /* 0x0003620000100800 */
        /* <DEDUP_REMOVED lines=38> */
[----:B0-----:R-:W4:Y:S04]  /*8550*/  LDL R24, [R1+0x24c] ;  /* 0x00024c0001187983 */ /* 0x001f280000100800 */
        /* <DEDUP_REMOVED lines=125> */
[----:B------:R-:W-:Y:S01]  /*8d30*/  FADD.FTZ R20, R10, R20 ;  /* 0x000000140a147221 */ /* 0x000fe20000010000 */
[----:B------:R-:W-:-:S02]  /*8d40*/  FADD.FTZ R8, R14, R8 ;  /* 0x000000080e087221 */ /* 0x000fc40000010000 */
[----:B------:R0:W-:Y:S01]  /*8d50*/  STL [R1+0x68], RZ ;  /* 0x000068ff01007387 */ /* 0x0001e20000100800 */
[----:B------:R-:W-:Y:S01]  /*8d60*/  FADD.FTZ R14, R11, R20 ;  /* 0x000000140b0e7221 */ /* 0x000fe20000010000 */
[----:B------:R-:W-:Y:S02]  /*8d70*/  FADD.FTZ R15, R15, R8 ;  /* 0x000000080f0f7221 */ /* 0x000fe40000010000 */
        /* <DEDUP_REMOVED lines=141> */
.L_x_12549:
[----:B------:R-:W-:Y:S05]  /*9650*/  BSYNC B0 ;  /* 0x0000000000007941 */ /* 0x000fea0003800000 */
.L_x_12548:
        /* <DEDUP_REMOVED lines=31> */
.L_x_12552:
[----:B------:R-:W-:-:S13]  /*9850*/  ISETP.NE.AND P0, PT, R3, 0x1, PT ;  /* 0x000000010300780c */ /* 0x000fda0003f05270 */
[----:B------:R-:W-:-:S05]  /*9860*/  @P0 IMAD.HI.U32 R4, R6, R4, RZ ;  /* 0x0000000406040227 */ /* 0x000fca00078e00ff */
[----:B------:R-:W-:-:S07]  /*9870*/  @P0 SHF.R.U32.HI R6, RZ, R5, R4 ;  /* 0x00000005ff060219 */ /* 0x000fce0000011604 */
.L_x_12553:
[----:B------:R-:W-:Y:S05]  /*9880*/  BSYNC B0 ;  /* 0x0000000000007941 */ /* 0x000fea0003800000 */
.L_x_12551:
[----:B------:R-:W-:-:S05]  /*9890*/  IMAD R3, R6, R3, R3 ;  /* 0x0000000306037224 */ /* 0x000fca00078e0203 */
[----:B------:R-:W-:-:S07]  /*98a0*/  VIMNMX R2, R2, R3, PT ;  /* 0x0000000302027248 */ /* 0x000fce0003fe0100 */
.L_x_12550:
        /* <DEDUP_REMOVED lines=8> */
.L_x_12557:
[C---:B------:R-:W-:Y:S01]  /*9930*/  IADD3 R2, P0, R16.reuse, 0x50, RZ ;  /* 0x0000005010027810 */ /* 0x040fe20007f1e0ff */
[C---:B------:R-:W-:Y:S01]  /*9940*/  VIADD R0, R16.reuse, 0x150 ;  /* 0x0000015010007836 */ /* 0x040fe20000000000 */
[----:B------:R-:W-:Y:S02]  /*9950*/  IADD3 R26, P1, R16, 0x11c, RZ ;  /* 0x0000011c101a7810 */ /* 0x000fe40007f3e0ff */
[----:B------:R-:W-:Y:S01]  /*9960*/  MOV R220, 0x99a0 ;  /* 0x000099a000dc7802 */ /* 0x000fe20000000f00 */
[--C-:B------:R-:W-:Y:S02]  /*9970*/  IMAD.X R3, RZ, RZ, R17.reuse, P0 ;  /* 0x000000ffff037224 */ /* 0x100fe400000e0611 */
[----:B------:R-:W-:-:S08]  /*9980*/  IMAD.X R27, RZ, RZ, R17, P1 ;  /* 0x000000ffff1b7224 */ /* 0x000fd000008e0611 */
[----:B------:R-:W-:Y:S05]  /*9990*/  CALL.REL.NOINC `($_ZN7cutlass13device_kernelIN5flash11enable_sm90INS1_16FlashAttnFwdSm90INS1_25CollectiveMainloopFwdSm90ILi2EN4cute5tupleIJNS5_1CILi1EEES8_S8_EEENS6_IJNS7_ILi128EEENS7_ILi96EEENS7_ILi64EEEEEELi256ENS_6half_tEfNS_4arch4Sm90ELb0ELb1ELb0ELb1ELb1ELb0ELb1ELb1ELb0ELb1ELb1ELb0EEENS1_21CollectiveEpilogueFwdINS6_IJSA_NS7_ILi256EEESB_EEES9_SE_SG_Li256ELb1ELb1ELb1ELb0EEENS1_36VarlenDynamicPersistentTileSchedulerILi128ELi96ELi256ELi128ELb1ELb1ELb1ELb1ELb0ELb1EEEEEEEEEvNT_6ParamsE$_ZZN5flash25CollectiveMainloopFwdSm90ILi2EN4cute5tupleIJNS1_1CILi1EEES4_S4_EEENS2_IJNS3_ILi128EEENS3_ILi96EEENS3_ILi64EEEEEELi256EN7cutlass6half_tEfNSA_4arch4Sm90ELb0ELb1ELb0ELb1ELb1ELb0ELb1ELb1ELb0ELb1ELb1ELb0EE3mmaINS_16FlashAttnFwdSm90ISE_NS_21CollectiveEpilogueFwdINS2_IJS6_NS3_ILi256EEES7_EEES5_SB_SD_Li256ELb1ELb1ELb1ELb0EEENS_36VarlenDynamicPersistentTileSchedulerILi128ELi96ELi256ELi128ELb1ELb1ELb1ELb1ELb0ELb1EEEE13SharedStorageENS1_6TensorINS1_11ArrayEngineIfLm128EEENS1_6LayoutINS2_IJNS2_IJNS3_ILi2EEEST_NS3_ILi32EEEEEES4_S4_EEENS2_IJNS2_IJS4_ST_NS3_ILi4EEEEEENS3_ILi0EEESZ_EEEEEEENS_7SoftmaxILi2ELi0EEEEEbRKNSE_6ParamsENSA_13PipelineAsyncILi2EEES19_RNSA_13PipelineStateILj2EEERT0_RT1_iRiRKNS_16SeqlenInfoQKNewKILb1ELb0EEENS2_IJiiiiEEERT_ENKUliT_T0_T1_E_clIZSF_ISO_S12_S14_EbS17_S19_S19_S1C_S1E_S1G_iS1H_S1L_S1M_S1O_EUlRS1P_iE1_NS3_ILb0EEENS3_ILb1EEEEEDaiS1P_S1Q_S1R_) ;  /* 0x0000025c00507944 */ /* 0x000fea0003c00000 */
[C---:B------:R-:W-:Y:S01]  /*99a0*/  ISETP.GT.AND P0, PT, R10.reuse, R11, PT ;  /* 0x0000000b0a00720c */ /* 0x040fe20003f04270 */
[----:B------:R-:W-:-:S12]  /*99b0*/  VIADD R10, R10, 0xffffffff ;  /* 0xffffffff0a0a7836 */ /* 0x000fd80000000000 */
[----:B------:R-:W-:Y:S05]  /*99c0*/  @P0 BRA `(.L_x_12557) ;  /* 0xfffffffc00d80947 */ /* 0x000fea000383ffff */
[----:B------:R-:W-:Y:S05]  /*99d0*/  BSYNC B0 ;  /* 0x0000000000007941 */ /* 0x000fea0003800000 */
.L_x_12556:
[----:B------:R-:W2:Y:S02]  /*99e0*/  LDL R0, [R1+0x50] ;  /* 0x0000500001007983 */ /* 0x000ea40000100800 */
[----:B--2---:R-:W-:-:S07]  /*99f0*/  IMAD.SHL.U32 R0, R0, 0x80, RZ ;  /* 0x0000008000007824 */ /* 0x004fce00078e00ff */
.L_x_12555:
[----:B------:R-:W-:Y:S05]  /*9a00*/  BSYNC B1 ;  /* 0x0000000000017941 */ /* 0x000fea0003800000 */
.L_x_12554:
        /* <DEDUP_REMOVED lines=26> */
.L_x_12560:
[----:B------:R-:W-:Y:S02]  /*9bb0*/  ULDC UR4, c[0x0][0xadc] ;  /* 0x0002b70000047ab9 */ /* 0x000fe40000000800 */
[----:B------:R-:W-:-:S05]  /*9bc0*/  IMAD.U32 R5, RZ, RZ, UR4 ;  /* 0x00000004ff057e24 */ /* 0x000fca000f8e00ff */
[----:B------:R-:W-:-:S13]  /*9bd0*/  ISETP.NE.AND P0, PT, R5, 0x1, PT ;  /* 0x000000010500780c */ /* 0x000fda0003f05270 */
[----:B------:R-:W0:Y:S02]  /*9be0*/  @P0 LDC.64 R6, c[0x0][0xae0] ;  /* 0x0002b800ff060b82 */ /* 0x000e240000000a00 */
[----:B0-----:R-:W-:-:S05]  /*9bf0*/  @P0 IMAD.HI.U32 R4, R0, R6, RZ ;  /* 0x0000000600040227 */ /* 0x001fca00078e00ff */
[----:B------:R-:W-:-:S07]  /*9c00*/  @P0 SHF.R.U32.HI R0, RZ, R7, R4 ;  /* 0x00000007ff000219 */ /* 0x000fce0000011604 */
.L_x_12561:
[----:B------:R-:W-:Y:S05]  /*9c10*/  BSYNC B0 ;  /* 0x0000000000007941 */ /* 0x000fea0003800000 */
.L_x_12559:
[----:B------:R-:W-:-:S05]  /*9c20*/  IMAD R3, R0, R5, RZ ;  /* 0x0000000500037224 */ /* 0x000fca00078e02ff */
[----:B------:R-:W-:-:S07]  /*9c30*/  VIMNMX R2, R2, R3, !PT ;  /* 0x0000000302027248 */ /* 0x000fce0007fe0100 */
.L_x_12558:
[----:B------:R-:W-:-:S04]  /*9c40*/  VIADD R2, R2, 0x5f ;  /* 0x0000005f02027836 */ /* 0x000fc80000000000 */
[----:B------:R-:W-:-:S05]  /*9c50*/  IMAD.HI R2, R2, 0x2aaaaaab, RZ ;  /* 0x2aaaaaab02027827 */ /* 0x000fca00078e02ff */
[----:B------:R-:W-:-:S04]  /*9c60*/  SHF.R.U32.HI R3, RZ, 0x1f, R2 ;  /* 0x0000001fff037819 */ /* 0x000fc80000011602 */
[----:B------:R-:W-:-:S04]  /*9c70*/  LEA.HI.SX32 R2, R2, R3, 0x1c ;  /* 0x0000000302027211 */ /* 0x000fc800078fe2ff */
[----:B------:R-:W-:-:S04]  /*9c80*/  VIMNMX R2, R2, UR40, !PT ;  /* 0x0000002802027c48 */ /* 0x000fc8000ffe0100 */
[----:B------:R-:W-:-:S13]  /*9c90*/  ISETP.GE.AND P0, PT, R10, R2, PT ;  /* 0x000000020a00720c */ /* 0x000fda0003f06270 */
[----:B------:R-:W-:Y:S05]  /*9ca0*/  @!P0 BRA `(.L_x_12562) ;  /* 0x0000009800188947 */ /* 0x000fea0003800000 */
.L_x_12581:
        /* <DEDUP_REMOVED lines=20> */
.L_x_12564:
[----:B------:R-:W-:Y:S05]  /*9df0*/  BSYNC B0 ;  /* 0x0000000000007941 */ /* 0x000fea0003800000 */
.L_x_12563:
[----:B------:R-:W2:Y:S01]  /*9e00*/  LDL.64 R8, [R1+0x18] ;  /* 0x0000180001087983 */ /* 0x000ea20000100a00 */
[----:B-----5:R-:W-:Y:S02]  /*9e10*/  SHF.L.U32 R5, R6, 0x1f, RZ ;  /* 0x0000001f06057819 */ /* 0x020fe400000006ff */
[----:B--2---:R-:W-:-:S05]  /*9e20*/  MOV R3, R8 ;  /* 0x0000000800037202 */ /* 0x004fca0000000f00 */
[----:B------:R-:W-:-:S04]  /*9e30*/  IMAD R4, R4, 0x8, R3 ;  /* 0x0000000804047824 */ /* 0x000fc800078e0203 */
[----:B------:R1:W2:Y:S01]  /*9e40*/  SYNCS.PHASECHK.TRANS64.TRYWAIT P0, [R4+URZ], R5 ;  /* 0x00000005040075a7 */ /* 0x0002a2000800017f */
[----:B0-----:R1:W5:Y:S01]  /*9e50*/  LDL.64 R6, [R1+0x1f0] ;  /* 0x0001f00001067983 */ /* 0x0013620000100a00 */
[----:B------:R-:W-:Y:S04]  /*9e60*/  BSSY B0, `(.L_x_12565) ;  /* 0x0000003000007945 */ /* 0x000fe80003800000 */
[----:B------:R-:W-:Y:S05]  /*9e70*/  @!P1 BRA `(.L_x_12566) ;  /* 0x0000000000049947 */ /* 0x000fea0003800000 */
[----:B------:R-:W-:Y:S01]  /*9e80*/  BPT.TRAP 0x1 ;  /* 0x000000040000795c */ /* 0x000fe20000300000 */
.L_x_12566:
[----:B------:R-:W-:Y:S05]  /*9e90*/  BSYNC B0 ;  /* 0x0000000000007941 */ /* 0x000fea0003800000 */
.L_x_12565:
[----:B------:R-:W-:Y:S04]  /*9ea0*/  BSSY B0, `(.L_x_12567) ;  /* 0x0000006000007945 */ /* 0x000fe80003800000 */
[----:B--2---:R-:W-:Y:S05]  /*9eb0*/  @P0 BRA `(.L_x_12568) ;  /* 0x0000000000100947 */ /* 0x004fea0003800000 */
[----:B-----5:R-:W-:Y:S01]  /*9ec0*/  IMAD R6, R6, 0x8, R3 ;  /* 0x0000000806067824 */ /* 0x020fe200078e0203 */
[----:B------:R-:W-:-:S04]  /*9ed0*/  SHF.L.U32 R7, R7, 0x1f, RZ ;  /* 0x0000001f07077819 */ /* 0x000fc800000006ff */
[----:B------:R-:W0:Y:S02]  /*9ee0*/  SYNCS.PHASECHK.TRANS64.TRYWAIT P0, [R6+URZ], R7 ;  /* 0x00000007060075a7 */ /* 0x000e24000800017f */
[----:B0-----:R-:W-:Y:S05]  /*9ef0*/  @!P0 BRA `(.L_x_12569) ;  /* 0x0000021000dc8947 */ /* 0x001fea0003800000 */
.L_x_12568:
[----:B------:R-:W-:Y:S05]  /*9f00*/  BSYNC B0 ;  /* 0x0000000000007941 */ /* 0x000fea0003800000 */
.L_x_12567:
[----:B------:R-:W2:Y:S04]  /*9f10*/  LDL R3, [R1+0x1f0] ;  /* 0x0001f00001037983 */ /* 0x000ea80000100800 */
[----:B-1----:R-:W2:Y:S01]  /*9f20*/  LDL.64 R4, [R1+0x80] ;  /* 0x0000800001047983 */ /* 0x002ea20000100a00 */
[----:B------:R-:W-:Y:S05]  /*9f30*/  WARPSYNC.ALL ;  /* 0x0000000000007948 */ /* 0x000fea0003800000 */
[----:B0----5:R-:W3:Y:S04]  /*9f40*/  LDL.64 R6, [R1+0x78] ;  /* 0x0000780001067983 */ /* 0x021ee80000100a00 */
[----:B------:R-:W4:Y:S04]  /*9f50*/  LDL.64 R8, [R1+0x78] ;  /* 0x0000780001087983 */ /* 0x000f280000100a00 */
[----:B------:R-:W4:Y:S01]  /*9f60*/  LDL.64 R12, [R1+0x78] ;  /* 0x00007800010c7983 */ /* 0x000f220000100a00 */
[----:B--2---:R-:W-:Y:S01]  /*9f70*/  IMAD R4, R3, 0x300, R4 ;  /* 0x0000030003047824 */ /* 0x004fe200078e0204 */
[----:B------:R-:W-:-:S02]  /*9f80*/  R2UR UR7, R5 ;  /* 0x00000000050772ca */ /* 0x000fc400000e0000 */
[----:B------:R-:W2:Y:S01]  /*9f90*/  LDL.64 R14, [R1+0x78] ;  /* 0x00007800010e7983 */ /* 0x000ea20000100a00 */
        /* <DEDUP_REMOVED lines=10> */
[----:B---3--:R-:W-:Y:S02]  /*a040*/  R2UR UR4, R6 ;  /* 0x00000000060472ca */ /* 0x008fe400000e0000 */
        /* <DEDUP_REMOVED lines=9> */
[----:B------:R-:W3:Y:S01]  /*a0e0*/  LD.E R3, desc[UR36][R22.64+0x28] ;  /* 0x0000282416037980 */ /* 0x000ee2000c101900 */
        /* <DEDUP_REMOVED lines=13> */
[----:B--2---:R-:W-:Y:S01]  /*a1c0*/  VIADD R14, R14, 0x6 ;  /* 0x000000060e0e7836 */ /* 0x004fe20000000000 */
        /* <DEDUP_REMOVED lines=8> */
[----:B---3--:R-:W-:-:S04]  /*a250*/  LOP3.LUT R3, R3, 0x1, RZ, 0xfc, !PT ;  /* 0x0000000103037812 */ /* 0x008fc800078efcff */
[----:B------:R-:W-:Y:S01]  /*a260*/  ISETP.NE.AND P0, PT, R3, 0x3, PT ;  /* 0x000000030300780c */ /* 0x000fe20003f05270 */
[----:B------:R-:W-:-:S12]  /*a270*/  WARPGROUP.DEPBAR.LE gsb0, 0x0 ;  /* 0x00008000000079c5 */ /* 0x000fd80000010000 */
[----:B0-----:R-:W-:Y:S05]  /*a280*/  @!P0 BRA `(.L_x_12571) ;  /* 0x0000000000048947 */ /* 0x001fea0003800000 */
[----:B------:R-:W-:Y:S01]  /*a290*/  BPT.TRAP 0x1 ;  /* 0x000000040000795c */ /* 0x000fe20000300000 */
.L_x_12571:
[----:B------:R-:W-:Y:S05]  /*a2a0*/  BSYNC B0 ;  /* 0x0000000000007941 */ /* 0x000fea0003800000 */
.L_x_12570:
[----:B------:R-:W2:Y:S01]  /*a2b0*/  LD.E.64 R4, desc[UR36][R22.64+0x40] ;  /* 0x0000402416047980 */ /* 0x000ea2000c101b00 */
[----:B-----5:R-:W-:Y:S02]  /*a2c0*/  SHF.L.U32 R7, R7, 0x1f, RZ ;  /* 0x0000001f07077819 */ /* 0x020fe400000006ff */
[----:B--2---:R-:W-:-:S05]  /*a2d0*/  MOV R3, R4 ;  /* 0x0000000400037202 */ /* 0x004fca0000000f00 */
[----:B------:R-:W-:-:S04]  /*a2e0*/  IMAD R3, R6, 0x8, R3 ;  /* 0x0000000806037824 */ /* 0x000fc800078e0203 */
[----:B------:R0:W1:Y:S01]  /*a2f0*/  SYNCS.PHASECHK.TRANS64.TRYWAIT P0, [R3+URZ], R7 ;  /* 0x00000007030075a7 */ /* 0x000062000800017f */
[----:B------:R-:W2:Y:S01]  /*a300*/  LD.E R4, desc[UR36][R22.64+0x28] ;  /* 0x0000282416047980 */ /* 0x000ea2000c101900 */
[----:B------:R-:W-:Y:S01]  /*a310*/  BSSY B0, `(.L_x_12572) ;  /* 0x0000005000007945 */ /* 0x000fe20003800000 */
[----:B--2---:R-:W-:-:S04]  /*a320*/  LOP3.LUT R4, R4, 0x1, RZ, 0xfc, !PT ;  /* 0x0000000104047812 */ /* 0x004fc800078efcff */
[----:B------:R-:W-:-:S13]  /*a330*/  ISETP.NE.AND P1, PT, R4, 0x3, PT ;  /* 0x000000030400780c */ /* 0x000fda0003f25270 */
[----:B01----:R-:W-:Y:S05]  /*a340*/  @!P1 BRA `(.L_x_12573) ;  /* 0x0000000000049947 */ /* 0x003fea0003800000 */
[----:B------:R-:W-:Y:S01]  /*a350*/  BPT.TRAP 0x1 ;  /* 0x000000040000795c */ /* 0x000fe20000300000 */
.L_x_12573:
[----:B------:R-:W-:Y:S05]  /*a360*/  BSYNC B0 ;  /* 0x0000000000007941 */ /* 0x000fea0003800000 */
.L_x_12572:
[----:B------:R-:W-:Y:S04]  /*a370*/  BSSY B0, `(.L_x_12574) ;  /* 0x0000007000007945 */ /* 0x000fe80003800000 */
[----:B------:R-:W-:Y:S05]  /*a380*/  @P0 BRA `(.L_x_12575) ;  /* 0x0000000000140947 */ /* 0x000fea0003800000 */
[----:B------:R-:W2:Y:S02]  /*a390*/  LD.E.64 R4, desc[UR36][R22.64+0x40] ;  /* 0x0000402416047980 */ /* 0x000ea4000c101b00 */
[----:B--2---:R-:W-:-:S05]  /*a3a0*/  MOV R5, R4 ;  /* 0x0000000400057202 */ /* 0x004fca0000000f00 */
[----:B------:R-:W-:-:S04]  /*a3b0*/  IMAD R6, R6, 0x8, R5 ;  /* 0x0000000806067824 */ /* 0x000fc800078e0205 */
[----:B------:R-:W0:Y:S02]  /*a3c0*/  SYNCS.PHASECHK.TRANS64.TRYWAIT P0, [R6+URZ], R7 ;  /* 0x00000007060075a7 */ /* 0x000e24000800017f */
[----:B0-----:R-:W-:Y:S05]  /*a3d0*/  @!P0 BRA `(.L_x_12576) ;  /* 0x0000020c00b88947 */ /* 0x001fea0003800000 */
.L_x_12575:
[----:B------:R-:W-:Y:S05]  /*a3e0*/  BSYNC B0 ;  /* 0x0000000000007941 */ /* 0x000fea0003800000 */
.L_x_12574:
[----:B------:R-:W2:Y:S04]  /*a3f0*/  LDL R11, [R1+0x1f0] ;  /* 0x0001f000010b7983 */ /* 0x000ea80000100800 */
[----:B------:R-:W2:Y:S04]  /*a400*/  LDL.64 R4, [R1+0xf8] ;  /* 0x0000f80001047983 */ /* 0x000ea80000100a00 */
[----:B------:R-:W3:Y:S04]  /*a410*/  LDL R3, [R1+0x70] ;  /* 0x0000700001037983 */ /* 0x000ee80000100800 */
[----:B0-----:R-:W4:Y:S04]  /*a420*/  LDL.64 R6, [R1+0xf0] ;  /* 0x0000f00001067983 */ /* 0x001f280000100a00 */
[----:B------:R-:W4:Y:S04]  /*a430*/  LDL.64 R14, [R1+0xf0] ;  /* 0x0000f000010e7983 */ /* 0x000f280000100a00 */
[----:B------:R-:W4:Y:S04]  /*a440*/  LDL.64 R12, [R1+0xf0] ;  /* 0x0000f000010c7983 */ /* 0x000f280000100a00 */
[----:B------:R-:W4:Y:S01]  /*a450*/  LDL.64 R8, [R1+0xf0] ;  /* 0x0000f00001087983 */ /* 0x000f220000100a00 */
[----:B------:R-:W-:Y:S05]  /*a460*/  WARPSYNC.ALL ;  /* 0x0000000000007948 */ /* 0x000fea0003800000 */
[----:B------:R-:W-:Y:S01]  /*a470*/  WARPGROUP.ARRIVE ;  /* 0x00000000000079c5 */ /* 0x000fe20000000000 */
[----:B--2---:R-:W-:Y:S01]  /*a480*/  IMAD R4, R11, 0xc00, R4 ;  /* 0x00000c000b047824 */ /* 0x004fe200078e0204 */
[----:B------:R-:W-:Y:S01]  /*a490*/  R2UR UR7, R5 ;  /* 0x00000000050772ca */ /* 0x000fe200000e0000 */
[----:B------:R-:W-:Y:S01]  /*a4a0*/  IMAD.MOV.U32 R21, RZ, RZ, R5 ;  /* 0x000000ffff157224 */ /* 0x000fe200078e0005 */
[----:B------:R-:W2:Y:S01]  /*a4b0*/  LDL R11, [R1] ;  /* 0x00000000010b7983 */ /* 0x000ea20000100800 */
[----:B---3--:R-:W-:-:S02]  /*a4c0*/  ISETP.NE.U32.AND P0, PT, R3, RZ, PT ;  /* 0x000000ff0300720c */ /* 0x008fc40003f05070 */
[----:B------:R-:W-:Y:S02]  /*a4d0*/  R2UR UR6, R4 ;  /* 0x00000000040672ca */ /* 0x000fe400000e0000 */
[----:B----4-:R-:W-:Y:S02]  /*a4e0*/  R2UR UR4, R6 ;  /* 0x00000000060472ca */ /* 0x010fe400000e0000 */
[----:B------:R-:W-:Y:S01]  /*a4f0*/  R2UR UR5, R7 ;  /* 0x00000000070572ca */ /* 0x000fe200000e0000 */
[----:B------:R-:W-:Y:S01]  /*a500*/  VIADD R20, R4, 0x2 ;  /* 0x0000000204147836 */ /* 0x000fe20000000000 */
[----:B------:R-:W3:Y:S01]  /*a510*/  LDL.64 R6, [R1+0xf0] ;  /* 0x0000f00001067983 */ /* 0x000ee20000100a00 */
[----:B------:R-:W-:Y:S02]  /*a520*/  VIADD R14, R14, 0x2 ;  /* 0x000000020e0e7836 */ /* 0x000fe40000000000 */
[----:B------:R-:W-:Y:S02]  /*a530*/  VIADD R12, R12, 0x4 ;  /* 0x000000040c0c7836 */ /* 0x000fe40000000000 */
[----:B------:R-:W-:Y:S01]  /*a540*/  VOTEU.ANY UP0, P0 ;  /* 0x00000000003f7886 */ /* 0x000fe20000000100 */
[----:B------:R0:W5:Y:S05]  /*a550*/  LDL R3, [R1+0x1f0] ;  /* 0x0001f00001037983 */ /* 0x00016a0000100800 */
[----:B------:R-:W-:Y:S01]  /*a560*/  HGMMA.64x96x16.F32 R24, gdesc[UR4], R24, UP0, gsb0 ;  /* 0x01600000041879f0 */ /* 0x000fe2000b800818 */
[----:B------:R-:W-:-:S02]  /*a570*/  R2UR UR6, R20 ;  /* 0x00000000140672ca */ /* 0x000fc400000e0000 */
[----:B------:R-:W-:Y:S02]  /*a580*/  R2UR UR7, R21 ;  /* 0x00000000150772ca */ /* 0x000fe400000e0000 */
[----:B------:R-:W-:Y:S02]  /*a590*/  R2UR UR4, R14 ;  /* 0x000000000e0472ca */ /* 0x000fe400000e0000 */
[----:B------:R-:W-:Y:S02]  /*a5a0*/  R2UR UR5, R15 ;  /* 0x000000000f0572ca */ /* 0x000fe400000e0000 */
[----:B------:R-:W4:Y:S01]  /*a5b0*/  LDL.64 R14, [R1+0xf0] ;  /* 0x0000f000010e7983 */ /* 0x000f220000100a00 */
        /* <DEDUP_REMOVED lines=8> */
[----:B------:R-:W-:Y:S02]  /*a640*/  R2UR UR5, R13 ;  /* 0x000000000d0572ca */ /* 0x000fe400000e0000 */
[----:B------:R-:W2:Y:S01]  /*a650*/  LDL.64 R12, [R1+0xf0] ;  /* 0x0000f000010c7983 */ /* 0x000ea20000100a00 */
[----:B------:R-:W-:-:S02]  /*a660*/  VIADD R8, R8, 0x6 ;  /* 0x0000000608087836 */ /* 0x000fc40000000000 */
[----:B------:R-:W-:Y:S02]  /*a670*/  VIADD R20, R4, 0x6 ;  /* 0x0000000604147836 */ /* 0x000fe40000000000 */
[----:B------:R-:W-:Y:S01]  /*a680*/  IMAD.MOV.U32 R21, RZ, RZ, R5 ;  /* 0x000000ffff157224 */ /* 0x000fe200078e0005 */
[----:B------:R-:W-:Y:S02]  /*a690*/  WARPGROUP.DEPBAR.LE gsb0, 0x0 ;  /* 0x00008000000079c5 */ /* 0x000fe40000010000 */
        /* <DEDUP_REMOVED lines=8> */
[----:B------:R-:W-:Y:S01]  /*a720*/  IMAD.MOV.U32 R21, RZ, RZ, R5 ;  /* 0x000000ffff157224 */ /* 0x000fe200078e0005 */
[----:B------:R-:W-:Y:S02]  /*a730*/  WARPGROUP.DEPBAR.LE gsb0, 0x0 ;  /* 0x00008000000079c5 */ /* 0x000fe40000010000 */
[----:B------:R-:W-:-:S06]  /*a740*/  WARPGROUP.ARRIVE ;  /* 0x00000000000079c5 */ /* 0x000fcc0000000000 */
[----:B------:R-:W-:Y:S01]  /*a750*/  HGMMA.64x96x16.F32 R24, gdesc[UR4], R24, gsb0 ;  /* 0x01600000041879f0 */ /* 0x000fe20008000818 */
[----:B---3--:R-:W-:Y:S01]  /*a760*/  VIADD R6, R6, 0x400 ;  /* 0x0000040006067836 */ /* 0x008fe20000000000 */
[----:B------:R-:W-:Y:S02]  /*a770*/  R2UR UR6, R20 ;  /* 0x00000000140672ca */ /* 0x000fe400000e0000 */
[----:B------:R-:W-:Y:S02]  /*a780*/  R2UR UR7, R21 ;  /* 0x00000000150772ca */ /* 0x000fe400000e0000 */
[----:B------:R-:W-:Y:S02]  /*a790*/  R2UR UR4, R6 ;  /* 0x00000000060472ca */ /* 0x000fe400000e0000 */
[----:B------:R-:W-:Y:S02]  /*a7a0*/  R2UR UR5, R7 ;  /* 0x00000000070572ca */ /* 0x000fe400000e0000 */
[----:B------:R-:W3:Y:S01]  /*a7b0*/  LDL.64 R6, [R1+0xf0] ;  /* 0x0000f00001067983 */ /* 0x000ee20000100a00 */
[----:B----4-:R-:W-:-:S02]  /*a7c0*/  VIADD R14, R14, 0x402 ;  /* 0x000004020e0e7836 */ /* 0x010fc40000000000 */
[----:B------:R-:W-:Y:S01]  /*a7d0*/  VIADD R20, R4, 0x302 ;  /* 0x0000030204147836 */ /* 0x000fe20000000000 */
[----:B------:R-:W-:Y:S02]  /*a7e0*/  WARPGROUP.DEPBAR.LE gsb0, 0x0 ;  /* 0x00008000000079c5 */ /* 0x000fe40000010000 */
[----:B------:R-:W-:-:S06]  /*a7f0*/  WARPGROUP.ARRIVE ;  /* 0x00000000000079c5 */ /* 0x000fcc0000000000 */
[----:B------:R-:W-:Y:S01]  /*a800*/  HGMMA.64x96x16.F32 R24, gdesc[UR4], R24, gsb0 ;  /* 0x01600000041879f0 */ /* 0x000fe20008000818 */
[----:B------:R-:W-:Y:S01]  /*a810*/  IMAD.MOV.U32 R21, RZ, RZ, R5 ;  /* 0x000000ffff157224 */ /* 0x000fe200078e0005 */
[----:B------:R-:W-:Y:S02]  /*a820*/  R2UR UR6, R20 ;  /* 0x00000000140672ca */ /* 0x000fe400000e0000 */
[----:B------:R-:W-:Y:S02]  /*a830*/  R2UR UR4, R14 ;  /* 0x000000000e0472ca */ /* 0x000fe400000e0000 */
[----:B------:R-:W-:Y:S02]  /*a840*/  R2UR UR7, R21 ;  /* 0x00000000150772ca */ /* 0x000fe400000e0000 */
[----:B------:R-:W-:Y:S02]  /*a850*/  R2UR UR5, R15 ;  /* 0x000000000f0572ca */ /* 0x000fe400000e0000 */
[----:B------:R-:W4:Y:S01]  /*a860*/  LDL.64 R14, [R1+0xf0] ;  /* 0x0000f000010e7983 */ /* 0x000f220000100a00 */
[----:B--2---:R-:W-:-:S02]  /*a870*/  VIADD R12, R12, 0x404 ;  /* 0x000004040c0c7836 */ /* 0x004fc40000000000 */
        /* <DEDUP_REMOVED lines=9> */
[----:B------:R-:W2:Y:S01]  /*a910*/  LDL.64 R12, [R1+0xf0] ;  /* 0x0000f000010c7983 */ /* 0x000ea20000100a00 */
[----:B------:R-:W-:-:S02]  /*a920*/  VIADD R8, R8, 0x406 ;  /* 0x0000040608087836 */ /* 0x000fc40000000000 */
        /* <DEDUP_REMOVED lines=10> */
[----:B---3--:R-:W-:-:S02]  /*a9d0*/  VIADD R6, R6, 0x800 ;  /* 0x0000080006067836 */ /* 0x008fc40000000000 */
        /* <DEDUP_REMOVED lines=52> */
[----:B------:R-:W-:Y:S01]  /*ad20*/  R2UR UR5, R7 ;  /* 0x00000000070572ca */ /* 0x000fe200000e0000 */
[----:B----4-:R-:W-:Y:S01]  /*ad30*/  VIADD R14, R14, 0xc02 ;  /* 0x00000c020e0e7836 */ /* 0x010fe20000000000 */
[----:B------:R0:W5:Y:S01]  /*ad40*/  LDL R20, [R1+0xc] ;  /* 0x00000c0001147983 */ /* 0x0001620000100800 */
        /* <DEDUP_REMOVED lines=9> */
[----:B--2---:R-:W-:Y:S02]  /*ade0*/  VIADD R12, R12, 0xc04 ;  /* 0x00000c040c0c7836 */ /* 0x004fe40000000000 */
        /* <DEDUP_REMOVED lines=47> */
.L_x_12578:
[----:B------:R-:W-:Y:S05]  /*b0e0*/  BSYNC B0 ;  /* 0x0000000000007941 */ /* 0x000fea0003800000 */
.L_x_12577:
[----:B0-----:R-:W2:Y:S02]  /*b0f0*/  LDL.64 R4, [R1+0x20] ;  /* 0x0000200001047983 */ /* 0x001ea40000100a00 */
[----:B--2---:R-:W-:-:S05]  /*b100*/  MOV R4, R4 ;  /* 0x0000000400047202 */ /* 0x004fca0000000f00 */
[----:B-----5:R-:W-:-:S05]  /*b110*/  IMAD R3, R3, 0x8, R4 ;  /* 0x0000000803037824 */ /* 0x020fca00078e0204 */
[----:B------:R-:W-:-:S04]  /*b120*/  PRMT R3, R20, 0x654, R3 ;  /* 0x0000065414037816 */ /* 0x000fc80000000003 */
[----:B------:R0:W-:Y:S01]  /*b130*/  SYNCS.ARRIVE.TRANS64.RED.A1T0 RZ, [R3+URZ], RZ ;  /* 0x000000ff03ff79a7 */ /* 0x0001e2000810043f */
[----:B------:R-:W2:Y:S02]  /*b140*/  LD.E.64 R4, desc[UR36][R22.64+0x200] ;  /* 0x0002002416047980 */ /* 0x000ea4000c101b00 */
        /* <DEDUP_REMOVED lines=36> */
[----:B------:R-:W-:-:S03]  /*b390*/  FMNMX.FTZ R3, R47, R6, !PT ;  /* 0x000000062f037209 */ /* 0x000fc60007810000 */
[----:B------:R-:W-:Y:S01]  /*b3a0*/  ST.E desc[UR36][R22.64+0x200], R9 ;  /* 0x0002000916007985 */ /* 0x000fe2000c101924 */
        /* <DEDUP_REMOVED lines=11> */
[----:B------:R-:W-:Y:S02]  /*b460*/  FMNMX.FTZ R3, R67, R6, !PT ;  /* 0x0000000643037209 */ /* 0x000fe40007810000 */
[----:B------:R-:W-:Y:S02]  /*b470*/  IADD3 R6, P0, R16, 0x200, RZ ;  /* 0x0000020010067810 */ /* 0x000fe40007f1e0ff */
[----:B------:R-:W-:Y:S02]  /*b480*/  FMNMX.FTZ R8, R70, R3, !PT ;  /* 0x0000000346087209 */ /* 0x000fe40007810000 */
[----:B------:R-:W-:Y:S01]  /*b490*/  LOP3.LUT R6, R6, 0x4, RZ, 0xfc, !PT ;  /* 0x0000000406067812 */ /* 0x000fe200078efcff */
[----:B------:R-:W-:Y:S01]  /*b4a0*/  IMAD.X R7, RZ, RZ, R17, P0 ;  /* 0x000000ffff077224 */ /* 0x000fe200000e0611 */
[----:B------:R-:W-:Y:S02]  /*b4b0*/  FMNMX.FTZ R3, R71, R8, !PT ;  /* 0x0000000847037209 */ /* 0x000fe40007810000 */
[----:B0-----:R-:W-:-:S03]  /*b4c0*/  FMNMX.FTZ R13, R11, R12, !PT ;  /* 0x0000000c0b0d7209 */ /* 0x001fc60007810000 */
[----:B------:R-:W-:Y:S04]  /*b4d0*/  ST.E desc[UR36][R6.64], R3 ;  /* 0x0000000306007985 */ /* 0x000fe8000c101924 */
[----:B------:R-:W-:Y:S04]  /*b4e0*/  ST.E desc[UR36][R22.64+0x200], R13 ;  /* 0x0002000d16007985 */ /* 0x000fe8000c101924 */
[----:B------:R-:W2:Y:S04]  /*b4f0*/  LD.E R8, desc[UR36][R6.64] ;  /* 0x0000002406087980 */ /* 0x000ea8000c101900 */
[----:B--2---:R-:W0:Y:S02]  /*b500*/  SHFL.BFLY PT, R11, R8, 0x2, 0x1f ;  /* 0x0c401f00080b7f89 */ /* 0x004e2400000e0000 */
[----:B0-----:R-:W-:-:S05]  /*b510*/  FMNMX.FTZ R11, R8, R11, !PT ;  /* 0x0000000b080b7209 */ /* 0x001fca0007810000 */
[----:B------:R-:W0:Y:S02]  /*b520*/  SHFL.BFLY PT, R12, R11, 0x1, 0x1f ;  /* 0x0c201f000b0c7f89 */ /* 0x000e2400000e0000 */
[----:B0-----:R-:W-:-:S05]  /*b530*/  FMNMX.FTZ R21, R11, R12, !PT ;  /* 0x0000000c0b157209 */ /* 0x001fca0007810000 */
[----:B------:R0:W-:Y:S04]  /*b540*/  ST.E desc[UR36][R6.64], R21 ;  /* 0x0000001506007985 */ /* 0x0001e8000c101924 */
[----:B------:R-:W2:Y:S04]  /*b550*/  LD.E R82, desc[UR36][R22.64+0x220] ;  /* 0x0002202416527980 */ /* 0x000ea8000c101900 */
[----:B------:R-:W3:Y:S04]  /*b560*/  LD.E R15, desc[UR36][R22.64+0x200] ;  /* 0x00020024160f7980 */ /* 0x000ee8000c101900 */
[----:B------:R-:W4:Y:S04]  /*b570*/  LD.E R81, desc[UR36][R22.64+0x210] ;  /* 0x0002102416517980 */ /* 0x000f28000c101900 */
[----:B------:R-:W4:Y:S01]  /*b580*/  LD.E R80, desc[UR36][R22.64+0x214] ;  /* 0x0002142416507980 */ /* 0x000f22000c101900 */
[----:B------:R-:W-:-:S03]  /*b590*/  FADD.FTZ R5, R5, -R21 ;  /* 0x8000001505057221 */ /* 0x000fc60000010000 */
        /* <DEDUP_REMOVED lines=56> */
[-C--:B--2---:R-:W-:Y:S01]  /*b920*/  FMUL.FTZ R165, R21, R82.reuse ;  /* 0x0000005215a57220 */ /* 0x084fe20000410000 */
[----:B------:R-:W-:Y:S01]  /*b930*/  FMUL.FTZ R5, R82, R5 ;  /* 0x0000000552057220 */ /* 0x000fe20000410000 */
[-C--:B---3--:R-:W-:Y:S01]  /*b940*/  FMUL.FTZ R83, R15, R82.reuse ;  /* 0x000000520f537220 */ /* 0x088fe20000410000 */
[----:B------:R-:W-:Y:S01]  /*b950*/  FADD.FTZ R3, R4, -R15 ;  /* 0x8000000f04037221 */ /* 0x000fe20000010000 */
[----:B------:R-:W-:-:S03]  /*b960*/  FFMA.FTZ R153, R26, R82, -R165 ;  /* 0x000000521a997223 */ /* 0x000fc600000108a5 */
[----:B------:R-:W-:Y:S01]  /*b970*/  MUFU.EX2 R5, R5 ;  /* 0x0000000500057308 */ /* 0x000fe20000000800 */
[-CC-:B------:R-:W-:Y:S01]  /*b980*/  FFMA.FTZ R72, R25, R82.reuse, -R83.reuse ;  /* 0x0000005219487223 */ /* 0x180fe20000010853 */
[-CC-:B------:R-:W-:Y:S01]  /*b990*/  FFMA.FTZ R158, R36, R82.reuse, -R83.reuse ;  /* 0x00000052249e7223 */ /* 0x180fe20000010853 */
[----:B------:R-:W2:Y:S01]  /*b9a0*/  LD.E R25, desc[UR36][R22.64+0x43c] ;  /* 0x00043c2416197980 */ /* 0x000ea2000c101900 */
[-CC-:B------:R-:W-:Y:S01]  /*b9b0*/  FFMA.FTZ R162, R44, R82.reuse, -R83.reuse ;  /* 0x000000522ca27223 */ /* 0x180fe20000010853 */
[-CC-:B------:R-:W-:Y:S01]  /*b9c0*/  FFMA.FTZ R156, R32, R82.reuse, -R83.reuse ;  /* 0x00000052209c7223 */ /* 0x180fe20000010853 */
[-CC-:B------:R-:W-:Y:S01]  /*b9d0*/  FFMA.FTZ R11, R48, R82.reuse, -R83.reuse ;  /* 0x00000052300b7223 */ /* 0x180fe20000010853 */
[----:B------:R-:W3:Y:S01]  /*b9e0*/  LD.E R36, desc[UR36][R22.64+0x244] ;  /* 0x0002442416247980 */ /* 0x000ee2000c101900 */
        /* <DEDUP_REMOVED lines=13> */
[-C--:B------:R-:W-:Y:S01]  /*bac0*/  FMUL.FTZ R3, R3, R82.reuse ;  /* 0x0000005203037220 */ /* 0x080fe20000410000 */
[-CC-:B0-----:R-:W-:Y:S01]  /*bad0*/  FFMA.FTZ R7, R56, R82.reuse, -R83.reuse ;  /* 0x0000005238077223 */ /* 0x181fe20000010853 */
[----:B------:R-:W3:Y:S01]  /*bae0*/  LD.E R40, desc[UR36][R22.64+0x254] ;  /* 0x0002542416287980 */ /* 0x000ee2000c101900 */
[----:B------:R-:W-:Y:S03]  /*baf0*/  MUFU.EX2 R153, R153 ;  /* 0x0000009900997308 */ /* 0x000fe60000000800 */
[----:B------:R-:W3:Y:S01]  /*bb00*/  LD.E R52, desc[UR36][R22.64+0x2a4] ;  /* 0x0002a42416347980 */ /* 0x000ee2000c101900 */
[-CC-:B------:R-:W-:Y:S01]  /*bb10*/  FFMA.FTZ R33, R41, R82.reuse, -R83.reuse ;  /* 0x0000005229217223 */ /* 0x180fe20000010853 */
[----:B------:R-:W-:-:S02]  /*bb20*/  FFMA.FTZ R28, R45, R82, -R83 ;  /* 0x000000522d1c7223 */ /* 0x000fc40000010853 */
[----:B------:R-:W3:Y:S01]  /*bb30*/  LD.E R24, desc[UR36][R22.64+0x434] ;  /* 0x0004342416187980 */ /* 0x000ee2000c101900 */
[----:B------:R-:W-:Y:S03]  /*bb40*/  MUFU.EX2 R4, R3 ;  /* 0x0000000300047308 */ /* 0x000fe60000000800 */
[----:B------:R-:W3:Y:S04]  /*bb50*/  LD.E R41, desc[UR36][R22.64+0x270] ;  /* 0x0002702416297980 */ /* 0x000ee8000c101900 */
[----:B------:R-:W3:Y:S01]  /*bb60*/  LD.E R45, desc[UR36][R22.64+0x280] ;  /* 0x00028024162d7980 */ /* 0x000ee2000c101900 */
[----:B------:R-:W4:Y:S03]  /*bb70*/  MUFU.EX2 R152, R152 ;  /* 0x0000009800987308 */ /* 0x000f260000000800 */
[----:B------:R-:W3:Y:S04]  /*bb80*/  LD.E R49, desc[UR36][R22.64+0x2b0] ;  /* 0x0002b02416317980 */ /* 0x000ee8000c101900 */
[----:B------:R-:W3:Y:S01]  /*bb90*/  LD.E R53, desc[UR36][R22.64+0x2b4] ;  /* 0x0002b42416357980 */ /* 0x000ee2000c101900 */
[----:B------:R-:W0:Y:S03]  /*bba0*/  MUFU.EX2 R72, R72 ;  /* 0x0000004800487308 */ /* 0x000e260000000800 */
[----:B------:R-:W3:Y:S01]  /*bbb0*/  LD.E R60, desc[UR36][R22.64+0x2c0] ;  /* 0x0002c024163c7980 */ /* 0x000ee2000c101900 */
[-CC-:B------:R-:W-:Y:S01]  /*bbc0*/  FFMA.FTZ R56, R27, R82.reuse, -R165.reuse ;  /* 0x000000521b387223 */ /* 0x180fe200000108a5 */
[-C--:B------:R-:W-:Y:S01]  /*bbd0*/  FFMA.FTZ R155, R30, R82.reuse, -R165 ;  /* 0x000000521e9b7223 */ /* 0x080fe200000108a5 */
[-C--:B------:R-:W-:Y:S01]  /*bbe0*/  FFMA.FTZ R14, R57, R82.reuse, -R83 ;  /* 0x00000052390e7223 */ /* 0x080fe20000010853 */
[-CC-:B------:R-:W-:Y:S01]  /*bbf0*/  FFMA.FTZ R57, R31, R82.reuse, -R165.reuse ;  /* 0x000000521f397223 */ /* 0x180fe200000108a5 */
[----:B------:R-:W-:Y:S01]  /*bc00*/  MUFU.EX2 R154, R154 ;  /* 0x0000009a009a7308 */ /* 0x000fe20000000800 */
[-CC-:B------:R-:W-:Y:S01]  /*bc10*/  FFMA.FTZ R157, R34, R82.reuse, -R165.reuse ;  /* 0x00000052229d7223 */ /* 0x180fe200000108a5 */
[----:B----4-:R-:W-:Y:S01]  /*bc20*/  FFMA.FTZ R81, R4, R81, R152 ;  /* 0x0000005104517223 */ /* 0x010fe20000010098 */
[-CC-:B------:R-:W-:Y:S01]  /*bc30*/  FFMA.FTZ R169, R63, R82.reuse, -R165.reuse ;  /* 0x000000523fa97223 */ /* 0x180fe200000108a5 */
[-CC-:B------:R-:W-:Y:S01]  /*bc40*/  FFMA.FTZ R159, R38, R82.reuse, -R165.reuse ;  /* 0x00000052269f7223 */ /* 0x180fe200000108a5 */
[-CC-:B------:R-:W-:Y:S01]  /*bc50*/  FFMA.FTZ R166, R66, R82.reuse, -R165.reuse ;  /* 0x0000005242a67223 */ /* 0x180fe200000108a5 */
[-CC-:B------:R-:W-:Y:S01]  /*bc60*/  FFMA.FTZ R161, R42, R82.reuse, -R165.reuse ;  /* 0x000000522aa17223 */ /* 0x180fe200000108a5 */
[-CC-:B------:R-:W-:Y:S01]  /*bc70*/  FFMA.FTZ R163, R46, R82.reuse, -R165.reuse ;  /* 0x000000522ea37223 */ /* 0x180fe200000108a5 */
[----:B------:R-:W1:Y:S01]  /*bc80*/  MUFU.EX2 R56, R56 ;  /* 0x0000003800387308 */ /* 0x000e620000000800 */
[-CC-:B------:R-:W-:Y:S01]  /*bc90*/  FFMA.FTZ R31, R35, R82.reuse, -R165.reuse ;  /* 0x00000052231f7223 */ /* 0x180fe200000108a5 */
[-C--:B------:R-:W-:Y:S01]  /*bca0*/  FFMA.FTZ R220, R47, R82.reuse, -R165 ;  /* 0x000000522fdc7223 */ /* 0x080fe200000108a5 */
[-C--:B------:R-:W-:Y:S01]  /*bcb0*/  FFMA.FTZ R20, R65, R82.reuse, -R83 ;  /* 0x0000005241147223 */ /* 0x080fe20000010853 */
[-CC-:B------:R-:W-:Y:S01]  /*bcc0*/  FFMA.FTZ R174, R50, R82.reuse, -R165.reuse ;  /* 0x0000005232ae7223 */ /* 0x180fe200000108a5 */
[-CC-:B------:R-:W-:Y:S01]  /*bcd0*/  FFMA.FTZ R175, R51, R82.reuse, -R165.reuse ;  /* 0x0000005233af7223 */ /* 0x180fe200000108a5 */
[-CC-:B------:R-:W-:Y:S01]  /*bce0*/  FFMA.FTZ R172, R54, R82.reuse, -R165.reuse ;  /* 0x0000005236ac7223 */ /* 0x180fe200000108a5 */
[-CC-:B------:R-:W-:Y:S01]  /*bcf0*/  FFMA.FTZ R173, R55, R82.reuse, -R165.reuse ;  /* 0x0000005237ad7223 */ /* 0x180fe200000108a5 */
[----:B------:R-:W4:Y:S01]  /*bd00*/  MUFU.EX2 R155, R155 ;  /* 0x0000009b009b7308 */ /* 0x000f220000000800 */
[-CC-:B------:R-:W-:Y:S01]  /*bd10*/  FFMA.FTZ R170, R58, R82.reuse, -R165.reuse ;  /* 0x000000523aaa7223 */ /* 0x180fe200000108a5 */
[-CC-:B------:R-:W-:Y:S01]  /*bd20*/  FFMA.FTZ R171, R59, R82.reuse, -R165.reuse ;  /* 0x000000523bab7223 */ /* 0x180fe200000108a5 */
[-C--:B------:R-:W-:Y:S01]  /*bd30*/  FFMA.FTZ R168, R62, R82.reuse, -R165 ;  /* 0x000000523ea87223 */ /* 0x080fe200000108a5 */
[-C--:B------:R-:W-:Y:S01]  /*bd40*/  FFMA.FTZ R15, R61, R82.reuse, -R83 ;  /* 0x000000523d0f7223 */ /* 0x080fe20000010853 */
[-C--:B------:R-:W-:Y:S01]  /*bd50*/  FFMA.FTZ R167, R67, R82.reuse, -R165 ;  /* 0x0000005243a77223 */ /* 0x080fe200000108a5 */
[-CC-:B------:R-:W-:Y:S01]  /*bd60*/  FFMA.FTZ R6, R68, R82.reuse, -R83.reuse ;  /* 0x0000005244067223 */ /* 0x180fe20000010853 */
[----:B------:R-:W-:Y:S01]  /*bd70*/  FFMA.FTZ R69, R69, R82, -R83 ;  /* 0x0000005245457223 */ /* 0x000fe20000010853 */
[----:B------:R-:W4:Y:S01]  /*bd80*/  MUFU.EX2 R73, R73 ;  /* 0x0000004900497308 */ /* 0x000f220000000800 */
[----:B------:R-:W-:Y:S01]  /*bd90*/  FFMA.FTZ R63, R5, R80, R153 ;  /* 0x00000050053f7223 */ /* 0x000fe20000010099 */
[----:B0-----:R-:W-:Y:S01]  /*bda0*/  FADD.FTZ R81, R72, R81 ;  /* 0x0000005148517221 */ /* 0x001fe20000010000 */
[-C--:B------:R-:W-:Y:S01]  /*bdb0*/  FFMA.FTZ R164, R70, R82.reuse, -R165 ;  /* 0x0000005246a47223 */ /* 0x080fe200000108a5 */
[----:B------:R-:W3:Y:S04]  /*bdc0*/  LD.E R26, desc[UR36][R22.64+0x2c4] ;  /* 0x0002c424161a7980 */ /* 0x000ee8000c101900 */
[----:B------:R-:W0:Y:S01]  /*bdd0*/  MUFU.EX2 R57, R57 ;  /* 0x0000003900397308 */ /* 0x000e220000000800 */
[----:B------:R-:W-:-:S07]  /*bde0*/  FFMA.FTZ R3, R64, R82, -R83 ;  /* 0x0000005240037223 */ /* 0x000fce0000010853 */
[----:B------:R-:W0:Y:S01]  /*bdf0*/  MUFU.EX2 R156, R156 ;  /* 0x0000009c009c7308 */ /* 0x000e220000000800 */
[----:B-1----:R-:W-:Y:S01]  /*be00*/  FADD.FTZ R64, R56, R63 ;  /* 0x0000003f38407221 */ /* 0x002fe20000010000 */
[----:B------:R-:W-:Y:S01]  /*be10*/  FFMA.FTZ R34, R39, R82, -R165 ;  /* 0x0000005227227223 */ /* 0x000fe200000108a5 */
[----:B------:R-:W3:Y:S05]  /*be20*/  LD.E R27, desc[UR36][R22.64+0x2e0] ;  /* 0x0002e024161b7980 */ /* 0x000eea000c101900 */
[----:B------:R-:W1:Y:S01]  /*be30*/  MUFU.EX2 R157, R157 ;  /* 0x0000009d009d7308 */ /* 0x000e620000000800 */
[----:B------:R-:W-:-:S07]  /*be40*/  FADD.FTZ R66, R154, R81 ;  /* 0x000000519a427221 */ /* 0x000fce0000010000 */
[----:B------:R-:W1:Y:S01]  /*be50*/  MUFU.EX2 R29, R29 ;  /* 0x0000001d001d7308 */ /* 0x000e620000000800 */
[----:B----4-:R-:W-:Y:S01]  /*be60*/  FADD.FTZ R64, R155, R64 ;  /* 0x000000409b407221 */ /* 0x010fe20000010000 */
[----:B------:R-:W-:-:S06]  /*be70*/  FADD.FTZ R63, R73, R66 ;  /* 0x00000042493f7221 */ /* 0x000fcc0000010000 */
[----:B------:R-:W-:Y:S01]  /*be80*/  MUFU.EX2 R158, R158 ;  /* 0x0000009e009e7308 */ /* 0x000fe20000000800 */
[----:B------:R-:W-:Y:S01]  /*be90*/  FFMA.FTZ R30, R43, R82, -R165 ;  /* 0x000000522b1e7223 */ /* 0x000fe200000108a5 */
[----:B------:R-:W4:Y:S06]  /*bea0*/  LD.E R35, desc[UR36][R22.64+0x2d0] ;  /* 0x0002d02416237980 */ /* 0x000f2c000c101900 */
        /* <DEDUP_REMOVED lines=15> */
[----:B------:R-:W-:Y:S01]  /*bfa0*/  FMUL.FTZ R79, R4, R79 ;  /* 0x0000004f044f7220 */ /* 0x000fe20000410000 */
[----:B------:R-:W4:Y:S02]  /*bfb0*/  LD.E R38, desc[UR36][R22.64+0x2d4] ;  /* 0x0002d42416267980 */ /* 0x000f24000c101900 */
[----:B------:R-:W1:Y:S01]  /*bfc0*/  MUFU.EX2 R31, R31 ;  /* 0x0000001f001f7308 */ /* 0x000e620000000800 */
[----:B0-----:R-:W-:Y:S01]  /*bfd0*/  FADD.FTZ R64, R57, R64 ;  /* 0x0000004039407221 */ /* 0x001fe20000010000 */
[----:B------:R-:W-:Y:S01]  /*bfe0*/  FADD.FTZ R66, R156, R63 ;  /* 0x0000003f9c427221 */ /* 0x000fe20000010000 */
[----:B------:R-:W4:Y:S04]  /*bff0*/  LD.E R39, desc[UR36][R22.64+0x2f0] ;  /* 0x0002f02416277980 */ /* 0x000f28000c101900 */
[----:B------:R-:W4:Y:S01]  /*c000*/  LD.E R70, desc[UR36][R22.64+0x248] ;  /* 0x0002482416467980 */ /* 0x000f22000c101900 */
[----:B------:R-:W0:Y:S01]  /*c010*/  MUFU.EX2 R159, R159 ;  /* 0x0000009f009f7308 */ /* 0x000e220000000800 */
[----:B-1----:R-:W-:Y:S01]  /*c020*/  FADD.FTZ R64, R157, R64 ;  /* 0x000000409d407221 */ /* 0x002fe20000010000 */
[----:B------:R-:W-:Y:S01]  /*c030*/  FADD.FTZ R63, R29, R66 ;  /* 0x000000421d3f7221 */ /* 0x000fe20000010000 */
[----:B------:R-:W4:Y:S04]  /*c040*/  LD.E R43, desc[UR36][R22.64+0x2e4] ;  /* 0x0002e424162b7980 */ /* 0x000f28000c101900 */
[----:B------:R-:W4:Y:S01]  /*c050*/  LD.E R47, desc[UR36][R22.64+0x300] ;  /* 0x00030024162f7980 */ /* 0x000f22000c101900 */
[----:B------:R-:W1:Y:S01]  /*c060*/  MUFU.EX2 R34, R34 ;  /* 0x0000002200227308 */ /* 0x000e620000000800 */
[----:B------:R-:W-:Y:S01]  /*c070*/  FADD.FTZ R64, R31, R64 ;  /* 0x000000401f407221 */ /* 0x000fe20000010000 */
[----:B------:R-:W-:Y:S01]  /*c080*/  FADD.FTZ R63, R158, R63 ;  /* 0x0000003f9e3f7221 */ /* 0x000fe20000010000 */
[----:B------:R-:W4:Y:S04]  /*c090*/  LD.E R80, desc[UR36][R22.64+0x258] ;  /* 0x0002582416507980 */ /* 0x000f28000c101900 */
[----:B------:R-:W4:Y:S01]  /*c0a0*/  LD.E R68, desc[UR36][R22.64+0x278] ;  /* 0x0002782416447980 */ /* 0x000f22000c101900 */
        /* <DEDUP_REMOVED lines=8> */
[----:B------:R-:W4:Y:S05]  /*c130*/  LD.E R42, desc[UR36][R22.64+0x310] ;  /* 0x00031024162a7980 */ /* 0x000f2a000c101900 */
        /* <DEDUP_REMOVED lines=17> */
[----:B------:R-:W4:Y:S05]  /*c250*/  LD.E R62, desc[UR36][R22.64+0x340] ;  /* 0x00034024163e7980 */ /* 0x000f2a000c101900 */
[----:B------:R-:W2:Y:S01]  /*c260*/  MUFU.EX2 R172, R172 ;  /* 0x000000ac00ac7308 */ /* 0x000ea20000000800 */
[----:B0-----:R-:W-:Y:S01]  /*c270*/  FADD.FTZ R64, R174, R63 ;  /* 0x0000003fae407221 */ /* 0x001fe20000010000 */
[----:B------:R-:W-:Y:S01]  /*c280*/  FADD.FTZ R66, R12, R65 ;  /* 0x000000410c427221 */ /* 0x000fe20000010000 */
[----:B------:R-:W4:Y:S05]  /*c290*/  LD.E R59, desc[UR36][R22.64+0x344] ;  /* 0x00034424163b7980 */ /* 0x000f2a000c101900 */
[----:B------:R-:W0:Y:S01]  /*c2a0*/  MUFU.EX2 R173, R173 ;  /* 0x000000ad00ad7308 */ /* 0x000e220000000800 */
[----:B-1----:R-:W-:Y:S01]  /*c2b0*/  FADD.FTZ R63, R175, R64 ;  /* 0x00000040af3f7221 */ /* 0x002fe20000010000 */
[----:B------:R-:W-:Y:S01]  /*c2c0*/  FADD.FTZ R66, R9, R66 ;  /* 0x0000004209427221 */ /* 0x000fe20000010000 */
[----:B------:R-:W4:Y:S05]  /*c2d0*/  LD.E R83, desc[UR36][R22.64+0x410] ;  /* 0x0004102416537980 */ /* 0x000f2a000c101900 */
[----:B------:R-:W1:Y:S08]  /*c2e0*/  MUFU.EX2 R170, R170 ;  /* 0x000000aa00aa7308 */ /* 0x000e700000000800 */
[----:B------:R-:W1:Y:S01]  /*c2f0*/  MUFU.EX2 R14, R14 ;  /* 0x0000000e000e7308 */ /* 0x000e620000000800 */
[----:B--2---:R-:W-:Y:S01]  /*c300*/  FADD.FTZ R64, R172, R63 ;  /* 0x0000003fac407221 */ /* 0x004fe20000010000 */
[----:B------:R-:W-:Y:S01]  /*c310*/  FADD.FTZ R66, R13, R66 ;  /* 0x000000420d427221 */ /* 0x000fe20000010000 */
[----:B------:R-:W-:Y:S01]  /*c320*/  FMUL.FTZ R119, R5, R25 ;  /* 0x0000001905777220 */ /* 0x000fe20000410000 */
[----:B---3--:R-:W-:-:S04]  /*c330*/  FMUL.FTZ R123, R4, R36 ;  /* 0x00000024047b7220 */ /* 0x008fc80000410000 */
[----:B------:R-:W2:Y:S01]  /*c340*/  MUFU.EX2 R171, R171 ;  /* 0x000000ab00ab7308 */ /* 0x000ea20000000800 */
[----:B0-----:R-:W-:Y:S01]  /*c350*/  FADD.FTZ R63, R173, R64 ;  /* 0x00000040ad3f7221 */ /* 0x001fe20000010000 */
[----:B------:R-:W-:Y:S01]  /*c360*/  FADD.FTZ R65, R7, R66 ;  /* 0x0000004207417221 */ /* 0x000fe20000010000 */
[C---:B------:R-:W-:Y:S01]  /*c370*/  FMUL.FTZ R44, R4.reuse, R44 ;  /* 0x0000002c042c7220 */ /* 0x040fe20000410000 */
[C---:B------:R-:W-:Y:S01]  /*c380*/  FMUL.FTZ R125, R4.reuse, R37 ;  /* 0x00000025047d7220 */ /* 0x040fe20000410000 */
[C---:B------:R-:W-:Y:S01]  /*c390*/  FMUL.FTZ R48, R4.reuse, R48 ;  /* 0x0000003004307220 */ /* 0x040fe20000410000 */
[C---:B------:R-:W-:Y:S01]  /*c3a0*/  FMUL.FTZ R127, R4.reuse, R40 ;  /* 0x00000028047f7220 */ /* 0x040fe20000410000 */
[----:B------:R-:W-:Y:S01]  /*c3b0*/  FMUL.FTZ R128, R4, R52 ;  /* 0x0000003404807220 */ /* 0x000fe20000410000 */
[----:B------:R-:W0:Y:S08]  /*c3c0*/  MUFU.EX2 R168, R168 ;  /* 0x000000a800a87308 */ /* 0x000e300000000800 */
[----:B------:R-:W3:Y:S01]  /*c3d0*/  MUFU.EX2 R15, R15 ;  /* 0x0000000f000f7308 */ /* 0x000ee20000000800 */
[----:B-1----:R-:W-:Y:S01]  /*c3e0*/  FADD.FTZ R64, R170, R63 ;  /* 0x0000003faa407221 */ /* 0x002fe20000010000 */
[----:B------:R-:W-:Y:S01]  /*c3f0*/  FADD.FTZ R65, R14, R65 ;  /* 0x000000410e417221 */ /* 0x000fe20000010000 */
[C---:B------:R-:W-:Y:S01]  /*c400*/  FMUL.FTZ R117, R4.reuse, R24 ;  /* 0x0000001804757220 */ /* 0x040fe20000410000 */
[C---:B------:R-:W-:Y:S01]  /*c410*/  FMUL.FTZ R41, R4.reuse, R41 ;  /* 0x0000002904297220 */ /* 0x040fe20000410000 */
[----:B------:R-:W-:Y:S01]  /*c420*/  FMUL.FTZ R45, R4, R45 ;  /* 0x0000002d042d7220 */ /* 0x000fe20000410000 */
[----:B------:R-:W4:Y:S02]  /*c430*/  LD.E R67, desc[UR36][R22.64+0x27c] ;  /* 0x00027c2416437980 */ /* 0x000f24000c101900 */
[----:B------:R-:W1:Y:S08]  /*c440*/  MUFU.EX2 R169, R169 ;  /* 0x000000a900a97308 */ /* 0x000e700000000800 */
[----:B------:R-:W1:Y:S01]  /*c450*/  MUFU.EX2 R3, R3 ;  /* 0x0000000300037308 */ /* 0x000e620000000800 */
[----:B--2---:R-:W-:Y:S01]  /*c460*/  FADD.FTZ R63, R171, R64 ;  /* 0x00000040ab3f7221 */ /* 0x004fe20000010000 */
[----:B------:R-:W-:-:S06]  /*c470*/  FADD.FTZ R64, R8, R65 ;  /* 0x0000004108407221 */ /* 0x000fcc0000010000 */
[----:B------:R-:W2:Y:S08]  /*c480*/  MUFU.EX2 R166, R166 ;  /* 0x000000a600a67308 */ /* 0x000eb00000000800 */
[----:B------:R-:W2:Y:S01]  /*c490*/  MUFU.EX2 R20, R20 ;  /* 0x0000001400147308 */ /* 0x000ea20000000800 */
[----:B0-----:R-:W-:Y:S01]  /*c4a0*/  FADD.FTZ R66, R168, R63 ;  /* 0x0000003fa8427221 */ /* 0x001fe20000010000 */
[----:B---3--:R-:W-:-:S06]  /*c4b0*/  FADD.FTZ R64, R15, R64 ;  /* 0x000000400f407221 */ /* 0x008fcc0000010000 */
[----:B------:R-:W0:Y:S08]  /*c4c0*/  MUFU.EX2 R167, R167 ;  /* 0x000000a700a77308 */ /* 0x000e300000000800 */
[----:B------:R-:W3:Y:S01]  /*c4d0*/  MUFU.EX2 R6, R6 ;  /* 0x0000000600067308 */ /* 0x000ee20000000800 */
[----:B-1----:R-:W-:Y:S01]  /*c4e0*/  FADD.FTZ R63, R169, R66 ;  /* 0x00000042a93f7221 */ /* 0x002fe20000010000 */
[----:B------:R-:W-:-:S06]  /*c4f0*/  FADD.FTZ R65, R3, R64 ;  /* 0x0000004003417221 */ /* 0x000fcc0000010000 */
[----:B------:R-:W1:Y:S01]  /*c500*/  MUFU.EX2 R21, R69 ;  /* 0x0000004500157308 */ /* 0x000e620000000800 */
[----:B--2---:R-:W-:Y:S01]  /*c510*/  FADD.FTZ R64, R166, R63 ;  /* 0x0000003fa6407221 */ /* 0x004fe20000010000 */
[----:B------:R-:W-:Y:S01]  /*c520*/  FADD.FTZ R65, R20, R65 ;  /* 0x0000004114417221 */ /* 0x000fe20000010000 */
[----:B------:R-:W-:Y:S01]  /*c530*/  FFMA.FTZ R165, R71, R82, -R165 ;  /* 0x0000005247a57223 */ /* 0x000fe200000108a5 */
[----:B------:R-:W2:Y:S01]  /*c540*/  LD.E R25, desc[UR36][R22.64+0x2c8] ;  /* 0x0002c82416197980 */ /* 0x000ea2000c101900 */
[----:B0-----:R-:W-:-:S03]  /*c550*/  FADD.FTZ R63, R167, R64 ;  /* 0x00000040a73f7221 */ /* 0x001fc60000010000 */
[----:B------:R-:W2:Y:S01]  /*c560*/  LD.E R82, desc[UR36][R22.64+0x430] ;  /* 0x0004302416527980 */ /* 0x000ea2000c101900 */
[----:B---3--:R-:W-:Y:S01]  /*c570*/  FADD.FTZ R64, R6, R65 ;  /* 0x0000004106407221 */ /* 0x008fe20000010000 */
[----:B------:R-:W0:Y:S02]  /*c580*/  MUFU.EX2 R164, R164 ;  /* 0x000000a400a47308 */ /* 0x000e240000000800 */
[----:B------:R-:W3:Y:S04]  /*c590*/  LD.E R36, desc[UR36][R22.64+0x2e8] ;  /* 0x0002e82416247980 */ /* 0x000ee8000c101900 */
[----:B------:R0:W-:Y:S01]  /*c5a0*/  ST.E desc[UR36][R22.64+0x274], R44 ;  /* 0x0002742c16007985 */ /* 0x0001e2000c101924 */
[----:B-1----:R-:W-:Y:S01]  /*c5b0*/  FADD.FTZ R111, R21, R64 ;  /* 0x00000040156f7221 */ /* 0x002fe20000010000 */
[----:B------:R-:W1:Y:S02]  /*c5c0*/  MUFU.EX2 R165, R165 ;  /* 0x000000a500a57308 */ /* 0x000e640000000800 */
[----:B------:R-:W3:Y:S04]  /*c5d0*/  LD.E R64, desc[UR36][R22.64+0x28c] ;  /* 0x00028c2416407980 */ /* 0x000ee8000c101900 */
[----:B------:R-:W3:Y:S01]  /*c5e0*/  LD.E R37, desc[UR36][R22.64+0x2dc] ;  /* 0x0002dc2416257980 */ /* 0x000ee2000c101900 */
[----:B0-----:R-:W-:-:S03]  /*c5f0*/  FADD.FTZ R66, R164, R63 ;  /* 0x0000003fa4427221 */ /* 0x001fc60000010000 */
[----:B------:R-:W3:Y:S04]  /*c600*/  LD.E R44, desc[UR36][R22.64+0x32c] ;  /* 0x00032c24162c7980 */ /* 0x000ee8000c101900 */
[----:B------:R0:W-:Y:S01]  /*c610*/  ST.E desc[UR36][R22.64+0x294], R48 ;  /* 0x0002943016007985 */ /* 0x0001e2000c101924 */
[----:B-1----:R-:W-:-:S03]  /*c620*/  FADD.FTZ R115, R165, R66 ;  /* 0x00000042a5737221 */ /* 0x002fc60000010000 */
[----:B------:R1:W-:Y:S04]  /*c630*/  ST.E desc[UR36][R22.64+0x2a0], R78 ;  /* 0x0002a04e16007985 */ /* 0x0003e8000c101924 */
[----:B------:R-:W3:Y:S04]  /*c640*/  LD.E R66, desc[UR36][R22.64+0x288] ;  /* 0x0002882416427980 */ /* 0x000ee8000c101900 */
[----:B------:R-:W3:Y:S04]  /*c650*/  LD.E R40, desc[UR36][R22.64+0x30c] ;  /* 0x00030c2416287980 */ /* 0x000ee8000c101900 */
[----:B0-----:R-:W3:Y:S04]  /*c660*/  LD.E R48, desc[UR36][R22.64+0x388] ;  /* 0x0003882416307980 */ /* 0x001ee8000c101900 */
[----:B-1----:R-:W3:Y:S01]  /*c670*/  LD.E R78, desc[UR36][R22.64+0x398] ;  /* 0x00039824164e7980 */ /* 0x002ee2000c101900 */
[C---:B------:R-:W-:Y:S01]  /*c680*/  FMUL.FTZ R49, R4.reuse, R49 ;  /* 0x0000003104317220 */ /* 0x040fe20000410000 */
[C---:B------:R-:W-:Y:S01]  /*c690*/  FMUL.FTZ R53, R4.reuse, R53 ;  /* 0x0000003504357220 */ /* 0x040fe20000410000 */
[C---:B------:R-:W-:Y:S01]  /*c6a0*/  FMUL.FTZ R60, R4.reuse, R60 ;  /* 0x0000003c043c7220 */ /* 0x040fe20000410000 */
[----:B------:R0:W-:Y:S04]  /*c6b0*/  ST.E desc[UR36][R22.64+0x240], R121 ;  /* 0x0002407916007985 */ /* 0x0001e8000c101924 */
[----:B------:R1:W-:Y:S04]  /*c6c0*/  ST.E desc[UR36][R22.64+0x2a4], R128 ;  /* 0x0002a48016007985 */ /* 0x0003e8000c101924 */
[----:B------:R-:W3:Y:S04]  /*c6d0*/  LD.E R24, desc[UR36][R22.64+0x2bc] ;  /* 0x0002bc2416187980 */ /* 0x000ee8000c101900 */
[----:B------:R-:W3:Y:S01]  /*c6e0*/  LD.E R74, desc[UR36][R22.64+0x2d8] ;  /* 0x0002d824164a7980 */ /* 0x000ee2000c101900 */
[----:B0-----:R-:W-:-:S03]  /*c6f0*/  FMUL.FTZ R121, R4, R76 ;  /* 0x0000004c04797220 */ /* 0x001fc60000410000 */
[----:B------:R-:W3:Y:S04]  /*c700*/  LD.E R52, desc[UR36][R22.64+0x39c] ;  /* 0x00039c2416347980 */ /* 0x000ee8000c101900 */
[----:B-1----:R-:W3:Y:S04]  /*c710*/  LD.E R128, desc[UR36][R22.64+0x3ec] ;  /* 0x0003ec2416807980 */ /* 0x002ee8000c101900 */
[----:B------:R0:W-:Y:S04]  /*c720*/  ST.E desc[UR36][R22.64+0x210], R111 ;  /* 0x0002106f16007985 */ /* 0x0001e8000c101924 */
        /* <DEDUP_REMOVED lines=15> */
[----:B------:R-:W3:Y:S04]  /*c820*/  LD.E R81, desc[UR36][R22.64+0x24c] ;  /* 0x00024c2416517980 */ /* 0x000ee8000c101900 */
[----:B------:R-:W3:Y:S04]  /*c830*/  LD.E R71, desc[UR36][R22.64+0x25c] ;  /* 0x00025c2416477980 */ /* 0x000ee8000c101900 */
[----:B------:R-:W3:Y:S04]  /*c840*/  LD.E R69, desc[UR36][R22.64+0x268] ;  /* 0x0002682416457980 */ /* 0x000ee8000c101900 */
[----:B------:R-:W3:Y:S04]  /*c850*/  LD.E R65, desc[UR36][R22.64+0x26c] ;  /* 0x00026c2416417980 */ /* 0x000ee8000c101900 */
[----:B------:R-:W3:Y:S04]  /*c860*/  LD.E R63, desc[UR36][R22.64+0x298] ;  /* 0x00029824163f7980 */ /* 0x000ee8000c101900 */
[----:B0-----:R-:W3:Y:S04]  /*c870*/  LD.E R111, desc[UR36][R22.64+0x2b8] ;  /* 0x0002b824166f7980 */ /* 0x001ee8000c101900 */
[----:B-1----:R-:W3:Y:S04]  /*c880*/  LD.E R115, desc[UR36][R22.64+0x2cc] ;  /* 0x0002cc2416737980 */ /* 0x002ee8000c101900 */
        /* <DEDUP_REMOVED lines=17> */
[----:B------:R-:W-:-:S04]  /*c9a0*/  FMUL.FTZ R27, R4, R27 ;  /* 0x0000001b041b7220 */ /* 0x000fc80000410000 */
[----:B------:R0:W-:Y:S04]  /*c9b0*/  ST.E desc[UR36][R22.64+0x2d0], R35 ;  /* 0x0002d02316007985 */ /* 0x0001e8000c101924 */
[----:B------:R1:W-:Y:S01]  /*c9c0*/  ST.E desc[UR36][R22.64+0x2e0], R27 ;  /* 0x0002e01b16007985 */ /* 0x0003e2000c101924 */
[C---:B------:R-:W-:Y:S01]  /*c9d0*/  FMUL.FTZ R39, R4.reuse, R39 ;  /* 0x0000002704277220 */ /* 0x040fe20000410000 */
[C---:B0-----:R-:W-:Y:S01]  /*c9e0*/  FMUL.FTZ R35, R4.reuse, R98 ;  /* 0x0000006204237220 */ /* 0x041fe20000410000 */
[----:B-1----:R-:W-:-:S04]  /*c9f0*/  FMUL.FTZ R27, R4, R102 ;  /* 0x00000066041b7220 */ /* 0x002fc80000410000 */
[----:B------:R0:W-:Y:S04]  /*ca00*/  ST.E desc[UR36][R22.64+0x394], R35 ;  /* 0x0003942316007985 */ /* 0x0001e8000c101924 */
[----:B------:R1:W-:Y:S01]  /*ca10*/  ST.E desc[UR36][R22.64+0x390], R27 ;  /* 0x0003901b16007985 */ /* 0x0003e2000c101924 */
[C---:B0-----:R-:W-:Y:S01]  /*ca20*/  FMUL.FTZ R35, R4.reuse, R88 ;  /* 0x0000005804237220 */ /* 0x041fe20000410000 */
[C---:B-1----:R-:W-:Y:S02]  /*ca30*/  FMUL.FTZ R27, R4.reuse, R92 ;  /* 0x0000005c041b7220 */ /* 0x042fe40000410000 */
[----:B------:R0:W-:Y:S04]  /*ca40*/  ST.E desc[UR36][R22.64+0x2f0], R39 ;  /* 0x0002f02716007985 */ /* 0x0001e8000c101924 */
[----:B------:R-:W-:Y:S04]  /*ca50*/  ST.E desc[UR36][R22.64+0x3e0], R27 ;  /* 0x0003e01b16007985 */ /* 0x000fe8000c101924 */
[----:B------:R1:W-:Y:S01]  /*ca60*/  ST.E desc[UR36][R22.64+0x3e4], R35 ;  /* 0x0003e42316007985 */ /* 0x0003e2000c101924 */
[C---:B0-----:R-:W-:Y:S01]  /*ca70*/  FMUL.FTZ R39, R4.reuse, R100 ;  /* 0x0000006404277220 */ /* 0x041fe20000410000 */
[C---:B------:R-:W-:Y:S01]  /*ca80*/  FMUL.FTZ R43, R4.reuse, R43 ;  /* 0x0000002b042b7220 */ /* 0x040fe20000410000 */
[----:B------:R-:W-:Y:S01]  /*ca90*/  FMUL.FTZ R47, R4, R47 ;  /* 0x0000002f042f7220 */ /* 0x000fe20000410000 */
[----:B-1----:R-:W-:-:S02]  /*caa0*/  FMUL.FTZ R35, R5, R70 ;  /* 0x0000004605237220 */ /* 0x002fc40000410000 */
[----:B------:R0:W-:Y:S04]  /*cab0*/  ST.E desc[UR36][R22.64+0x3a4], R39 ;  /* 0x0003a42716007985 */ /* 0x0001e8000c101924 */
[----:B------:R1:W-:Y:S01]  /*cac0*/  ST.E desc[UR36][R22.64+0x248], R35 ;  /* 0x0002482316007985 */ /* 0x0003e2000c101924 */
[C---:B--2---:R-:W-:Y:S01]  /*cad0*/  FMUL.FTZ R27, R4.reuse, R82 ;  /* 0x00000052041b7220 */ /* 0x044fe20000410000 */
[----:B0-----:R-:W-:Y:S01]  /*cae0*/  FMUL.FTZ R39, R4, R90 ;  /* 0x0000005a04277220 */ /* 0x001fe20000410000 */
[----:B-1----:R-:W-:-:S03]  /*caf0*/  FMUL.FTZ R35, R5, R114 ;  /* 0x0000007205237220 */ /* 0x002fc60000410000 */
[----:B------:R3:W-:Y:S01]  /*cb00*/  ST.E desc[UR36][R22.64+0x430], R27 ;  /* 0x0004301b16007985 */ /* 0x0007e2000c101924 */
[----:B------:R-:W-:-:S03]  /*cb10*/  FMUL.FTZ R25, R5, R25 ;  /* 0x0000001905197220 */ /* 0x000fc60000410000 */
[----:B------:R0:W-:Y:S01]  /*cb20*/  ST.E desc[UR36][R22.64+0x2e4], R43 ;  /* 0x0002e42b16007985 */ /* 0x0001e2000c101924 */
[----:B---3--:R-:W-:-:S03]  /*cb30*/  FMUL.FTZ R27, R5, R64 ;  /* 0x00000040051b7220 */ /* 0x008fc60000410000 */
[----:B------:R1:W-:Y:S01]  /*cb40*/  ST.E desc[UR36][R22.64+0x300], R47 ;  /* 0x0003002f16007985 */ /* 0x0003e2000c101924 */
[----:B0-----:R-:W-:-:S03]  /*cb50*/  FMUL.FTZ R43, R4, R96 ;  /* 0x00000060042b7220 */ /* 0x001fc60000410000 */
[----:B------:R0:W-:Y:S04]  /*cb60*/  ST.E desc[UR36][R22.64+0x3f4], R39 ;  /* 0x0003f42716007985 */ /* 0x0001e8000c101924 */
[----:B------:R2:W-:Y:S04]  /*cb70*/  ST.E desc[UR36][R22.64+0x28c], R27 ;  /* 0x00028c1b16007985 */ /* 0x0005e8000c101924 */
[----:B------:R3:W-:Y:S01]  /*cb80*/  ST.E desc[UR36][R22.64+0x29c], R35 ;  /* 0x00029c2316007985 */ /* 0x0007e2000c101924 */
[----:B-1----:R-:W-:Y:S01]  /*cb90*/  FMUL.FTZ R47, R4, R94 ;  /* 0x0000005e042f7220 */ /* 0x002fe20000410000 */
[C---:B0-----:R-:W-:Y:S01]  /*cba0*/  FMUL.FTZ R39, R5.reuse, R80 ;  /* 0x0000005005277220 */ /* 0x041fe20000410000 */
[C---:B--2---:R-:W-:Y:S01]  /*cbb0*/  FMUL.FTZ R27, R5.reuse, R36 ;  /* 0x00000024051b7220 */ /* 0x044fe20000410000 */
[C---:B---3--:R-:W-:Y:S01]  /*cbc0*/  FMUL.FTZ R35, R5.reuse, R118 ;  /* 0x0000007605237220 */ /* 0x048fe20000410000 */
[----:B------:R0:W-:Y:S01]  /*cbd0*/  ST.E desc[UR36][R22.64+0x3c4], R43 ;  /* 0x0003c42b16007985 */ /* 0x0001e2000c101924 */
[----:B------:R-:W-:-:S03]  /*cbe0*/  FMUL.FTZ R37, R5, R37 ;  /* 0x0000002505257220 */ /* 0x000fc60000410000 */
[----:B------:R1:W-:Y:S04]  /*cbf0*/  ST.E desc[UR36][R22.64+0x3d4], R47 ;  /* 0x0003d42f16007985 */ /* 0x0003e8000c101924 */
[----:B------:R2:W-:Y:S04]  /*cc00*/  ST.E desc[UR36][R22.64+0x258], R39 ;  /* 0x0002582716007985 */ /* 0x0005e8000c101924 */
[----:B------:R3:W-:Y:S01]  /*cc10*/  ST.E desc[UR36][R22.64+0x2c8], R25 ;  /* 0x0002c81916007985 */ /* 0x0007e2000c101924 */
[----:B0-----:R-:W-:-:S03]  /*cc20*/  FMUL.FTZ R43, R4, R86 ;  /* 0x00000056042b7220 */ /* 0x001fc60000410000 */
[----:B------:R0:W-:Y:S01]  /*cc30*/  ST.E desc[UR36][R22.64+0x2e8], R27 ;  /* 0x0002e81b16007985 */ /* 0x0001e2000c101924 */
[----:B-1----:R-:W-:-:S03]  /*cc40*/  FMUL.FTZ R47, R4, R84 ;  /* 0x00000054042f7220 */ /* 0x002fc60000410000 */
[----:B------:R1:W-:Y:S01]  /*cc50*/  ST.E desc[UR36][R22.64+0x2f8], R35 ;  /* 0x0002f82316007985 */ /* 0x0003e2000c101924 */
[C---:B--2---:R-:W-:Y:S01]  /*cc60*/  FMUL.FTZ R39, R5.reuse, R112 ;  /* 0x0000007005277220 */ /* 0x044fe20000410000 */
[C---:B---3--:R-:W-:Y:S01]  /*cc70*/  FMUL.FTZ R25, R5.reuse, R116 ;  /* 0x0000007405197220 */ /* 0x048fe20000410000 */
[C---:B0-----:R-:W-:Y:S01]  /*cc80*/  FMUL.FTZ R27, R5.reuse, R44 ;  /* 0x0000002c051b7220 */ /* 0x041fe20000410000 */
[C---:B-1----:R-:W-:Y:S01]  /*cc90*/  FMUL.FTZ R35, R5.reuse, R124 ;  /* 0x0000007c05237220 */ /* 0x042fe20000410000 */
[----:B------:R0:W-:Y:S04]  /*cca0*/  ST.E desc[UR36][R22.64+0x414], R43 ;  /* 0x0004142b16007985 */ /* 0x0001e8000c101924 */
[----:B------:R1:W-:Y:S04]  /*ccb0*/  ST.E desc[UR36][R22.64+0x424], R47 ;  /* 0x0004242f16007985 */ /* 0x0003e8000c101924 */
[----:B------:R2:W-:Y:S04]  /*ccc0*/  ST.E desc[UR36][R22.64+0x2ac], R39 ;  /* 0x0002ac2716007985 */ /* 0x0005e8000c101924 */
[----:B------:R3:W-:Y:S01]  /*ccd0*/  ST.E desc[UR36][R22.64+0x2dc], R37 ;  /* 0x0002dc2516007985 */ /* 0x0007e2000c101924 */
[----:B0-----:R-:W-:-:S03]  /*cce0*/  FMUL.FTZ R43, R5, R68 ;  /* 0x00000044052b7220 */ /* 0x001fc60000410000 */
[----:B------:R0:W-:Y:S01]  /*ccf0*/  ST.E desc[UR36][R22.64+0x308], R25 ;  /* 0x0003081916007985 */ /* 0x0001e2000c101924 */
[----:B-1----:R-:W-:-:S03]  /*cd00*/  FMUL.FTZ R47, R5, R66 ;  /* 0x00000042052f7220 */ /* 0x002fc60000410000 */
[----:B------:R1:W-:Y:S01]  /*cd10*/  ST.E desc[UR36][R22.64+0x32c], R27 ;  /* 0x00032c1b16007985 */ /* 0x0003e2000c101924 */
[----:B--2---:R-:W-:-:S03]  /*cd20*/  FMUL.FTZ R39, R5, R40 ;  /* 0x0000002805277220 */ /* 0x004fc60000410000 */
[----:B------:R2:W-:Y:S01]  /*cd30*/  ST.E desc[UR36][R22.64+0x33c], R35 ;  /* 0x00033c2316007985 */ /* 0x0005e2000c101924 */
[C---:B---3--:R-:W-:Y:S01]  /*cd40*/  FMUL.FTZ R37, R5.reuse, R122 ;  /* 0x0000007a05257220 */ /* 0x048fe20000410000 */
[C---:B0-----:R-:W-:Y:S01]  /*cd50*/  FMUL.FTZ R25, R5.reuse, R126 ;  /* 0x0000007e05197220 */ /* 0x041fe20000410000 */
[C---:B-1----:R-:W-:Y:S01]  /*cd60*/  FMUL.FTZ R27, R5.reuse, R48 ;  /* 0x00000030051b7220 */ /* 0x042fe20000410000 */
[C---:B--2---:R-:W-:Y:S01]  /*cd70*/  FMUL.FTZ R35, R5.reuse, R78 ;  /* 0x0000004e05237220 */ /* 0x044fe20000410000 */
        /* <DEDUP_REMOVED lines=14> */
[----:B------:R0:W-:Y:S01]  /*ce60*/  ST.E desc[UR36][R22.64+0x2bc], R43 ;  /* 0x0002bc2b16007985 */ /* 0x0001e2000c101924 */
[C---:B------:R-:W-:Y:S01]  /*ce70*/  FMUL.FTZ R26, R4.reuse, R26 ;  /* 0x0000001a041a7220 */ /* 0x040fe20000410000 */
[C---:B------:R-:W-:Y:S01]  /*ce80*/  FMUL.FTZ R38, R4.reuse, R38 ;  /* 0x0000002604267220 */ /* 0x040fe20000410000 */
[C---:B------:R-:W-:Y:S01]  /*ce90*/  FMUL.FTZ R46, R4.reuse, R46 ;  /* 0x0000002e042e7220 */ /* 0x040fe20000410000 */
[----:B------:R1:W-:Y:S01]  /*cea0*/  ST.E desc[UR36][R22.64+0x2d8], R47 ;  /* 0x0002d82f16007985 */ /* 0x0003e2000c101924 */
[C---:B------:R-:W-:Y:S01]  /*ceb0*/  FMUL.FTZ R51, R4.reuse, R51 ;  /* 0x0000003304337220 */ /* 0x040fe20000410000 */
[C---:B------:R-:W-:Y:S01]  /*cec0*/  FMUL.FTZ R42, R4.reuse, R42 ;  /* 0x0000002a042a7220 */ /* 0x040fe20000410000 */
[C---:B------:R-:W-:Y:S01]  /*ced0*/  FMUL.FTZ R54, R4.reuse, R54 ;  /* 0x0000003604367220 */ /* 0x040fe20000410000 */
[----:B------:R-:W-:Y:S01]  /*cee0*/  ST.E desc[UR36][R22.64+0x39c], R37 ;  /* 0x00039c2516007985 */ /* 0x000fe2000c101924 */
        /* <DEDUP_REMOVED lines=60> */
[C---:B---3--:R-:W-:Y:S01]  /*d2b0*/  FMUL.FTZ R27, R5.reuse, R138 ;  /* 0x0000008a051b7220 */ /* 0x048fe20000410000 */
[C---:B------:R-:W-:Y:S01]  /*d2c0*/  FMUL.FTZ R129, R5.reuse, R129 ;  /* 0x0000008105817220 */ /* 0x040fe20000410000 */
[C---:B------:R-:W-:Y:S01]  /*d2d0*/  FMUL.FTZ R39, R5.reuse, R136 ;  /* 0x0000008805277220 */ /* 0x040fe20000410000 */
[----:B------:R-:W-:Y:S01]  /*d2e0*/  FMUL.FTZ R137, R5, R137 ;  /* 0x0000008905897220 */ /* 0x000fe20000410000 */
[----:B------:R-:W-:-:S02]  /*d2f0*/  VIADD R4, R144, 0x8 ;  /* 0x0000000890047836 */ /* 0x000fc40000000000 */
[----:B----4-:R-:W-:Y:S01]  /*d300*/  FMUL.FTZ R35, R5, R60 ;  /* 0x0000003c05237220 */ /* 0x010fe20000410000 */
        /* <DEDUP_REMOVED lines=63> */
[----:B------:R2:W-:Y:S04]  /*d700*/  ST.E desc[UR36][R22.64+0x41c], R27 ;  /* 0x00041c1b16007985 */ /* 0x0005e8000c101924 */
[----:B------:R3:W-:Y:S04]  /*d710*/  ST.E desc[UR36][R22.64+0x428], R35 ;  /* 0x0004282316007985 */ /* 0x0007e8000c101924 */
[----:B------:R4:W-:Y:S04]  /*d720*/  ST.E desc[UR36][R22.64+0x42c], R39 ;  /* 0x00042c2716007985 */ /* 0x0009e8000c101924 */
[----:B------:R-:W-:Y:S01]  /*d730*/  ST.E desc[UR36][R22.64+0x438], R137 ;  /* 0x0004388916007985 */ /* 0x000fe2000c101924 */
[----:B------:R4:W-:Y:S06]  /*d740*/  BAR.SYNC.DEFER_BLOCKING R4, 0x100 ;  /* 0x000400040000751d */ /* 0x0009ec0000010000 */
[----:B------:R-:W4:Y:S04]  /*d750*/  LDL R24, [R1+0x1f0] ;  /* 0x0001f00001187983 */ /* 0x000f280000100800 */
[----:B------:R-:W4:Y:S04]  /*d760*/  LD.E R5, desc[UR36][R22.64+0x240] ;  /* 0x0002402416057980 */ /* 0x000f28000c101900 */
[----:B0-----:R-:W4:Y:S04]  /*d770*/  LD.E R25, desc[UR36][R22.64+0x244] ;  /* 0x0002442416197980 */ /* 0x001f28000c101900 */
[----:B-1----:R-:W4:Y:S04]  /*d780*/  LD.E R37, desc[UR36][R22.64+0x248] ;  /* 0x0002482416257980 */ /* 0x002f28000c101900 */
[----:B------:R-:W4:Y:S04]  /*d790*/  LD.E R41, desc[UR36][R22.64+0x24c] ;  /* 0x00024c2416297980 */ /* 0x000f28000c101900 */
[----:B------:R-:W4:Y:S04]  /*d7a0*/  LD.E R43, desc[UR36][R22.64+0x250] ;  /* 0x00025024162b7980 */ /* 0x000f28000c101900 */
[----:B------:R-:W4:Y:S04]  /*d7b0*/  LD.E R45, desc[UR36][R22.64+0x254] ;  /* 0x00025424162d7980 */ /* 0x000f28000c101900 */
[----:B--2---:R-:W2:Y:S04]  /*d7c0*/  LD.E R27, desc[UR36][R22.64+0x258] ;  /* 0x00025824161b7980 */ /* 0x004ea8000c101900 */
        /* <DEDUP_REMOVED lines=68> */
[----:B------:R0:W-:Y:S04]  /*dc10*/  ST.E desc[UR36][R22.64+0x240], R5 ;  /* 0x0002400516007985 */ /* 0x0001e8000c101924 */
[----:B------:R-:W-:Y:S04]  /*dc20*/  ST.E desc[UR36][R22.64+0x244], R25 ;  /* 0x0002441916007985 */ /* 0x000fe8000c101924 */
[----:B------:R-:W4:Y:S04]  /*dc30*/  LD.E R111, desc[UR36][R22.64+0x3a4] ;  /* 0x0003a424166f7980 */ /* 0x000f28000c101900 */
[----:B0-----:R-:W4:Y:S04]  /*dc40*/  LD.E R5, desc[UR36][R22.64+0x28c] ;  /* 0x00028c2416057980 */ /* 0x001f28000c101900 */
[----:B------:R-:W-:Y:S04]  /*dc50*/  ST.E desc[UR36][R22.64+0x248], R37 ;  /* 0x0002482516007985 */ /* 0x000fe8000c101924 */
[----:B------:R-:W-:Y:S04]  /*dc60*/  ST.E desc[UR36][R22.64+0x24c], R41 ;  /* 0x00024c2916007985 */ /* 0x000fe8000c101924 */
[----:B------:R-:W-:Y:S04]  /*dc70*/  ST.E desc[UR36][R22.64+0x250], R43 ;  /* 0x0002502b16007985 */ /* 0x000fe8000c101924 */
[----:B------:R-:W-:Y:S04]  /*dc80*/  ST.E desc[UR36][R22.64+0x254], R45 ;  /* 0x0002542d16007985 */ /* 0x000fe8000c101924 */
[----:B--2---:R-:W-:Y:S04]  /*dc90*/  ST.E desc[UR36][R22.64+0x258], R27 ;  /* 0x0002581b16007985 */ /* 0x004fe8000c101924 */
[----:B---3--:R-:W-:Y:S04]  /*dca0*/  ST.E desc[UR36][R22.64+0x25c], R35 ;  /* 0x00025c2316007985 */ /* 0x008fe8000c101924 */
        /* <DEDUP_REMOVED lines=10> */
[----:B0-----:R-:W4:Y:S04]  /*dd50*/  LD.E R39, desc[UR36][R22.64+0x294] ;  /* 0x0002942416277980 */ /* 0x001f28000c101900 */
[----:B------:R-:W4:Y:S04]  /*dd60*/  LD.E R41, desc[UR36][R22.64+0x29c] ;  /* 0x00029c2416297980 */ /* 0x000f28000c101900 */
[----:B------:R-:W4:Y:S04]  /*dd70*/  LD.E R43, desc[UR36][R22.64+0x2a4] ;  /* 0x0002a424162b7980 */ /* 0x000f28000c101900 */
[----:B------:R-:W4:Y:S04]  /*dd80*/  LD.E R45, desc[UR36][R22.64+0x2ac] ;  /* 0x0002ac24162d7980 */ /* 0x000f28000c101900 */
[----:B-1----:R-:W4:Y:S04]  /*dd90*/  LD.E R47, desc[UR36][R22.64+0x2b4] ;  /* 0x0002b424162f7980 */ /* 0x002f28000c101900 */
        /* <DEDUP_REMOVED lines=56> */
[----:B0-----:R-:W4:Y:S04]  /*e120*/  LD.E.64 R4, desc[UR36][R22.64+0x88] ;  /* 0x0000882416047980 */ /* 0x001f28000c101b00 */
        /* <DEDUP_REMOVED lines=100> */
[----:B------:R-:W4:Y:S01]  /*e770*/  LDL R38, [R1+0x68] ;  /* 0x0000680001267983 */ /* 0x000f220000100800 */
[----:B------:R-:W-:-:S02]  /*e780*/  IMAD R4, R24, 0xc00, R4 ;  /* 0x00000c0018047824 */ /* 0x000fc400078e0204 */
[--C-:B0-----:R-:W-:Y:S01]  /*e790*/  IMAD.MOV.U32 R25, RZ, RZ, R5.reuse ;  /* 0x000000ffff197224 */ /* 0x101fe200078e0005 */
[----:B------:R-:W-:Y:S01]  /*e7a0*/  F2FP.F16.F32.PACK_AB R152, R72, R152 ;  /* 0x000000984898723e */ /* 0x000fe200000000ff */
[----:B------:R-:W-:Y:S01]  /*e7b0*/  VIADD R24, R4, 0x80 ;  /* 0x0000008004187836 */ /* 0x000fe20000000000 */
[----:B------:R-:W-:Y:S01]  /*e7c0*/  F2FP.F16.F32.PACK_AB R153, R56, R153 ;  /* 0x000000993899723e */ /* 0x000fe200000000ff */
[----:B-1----:R-:W-:Y:S01]  /*e7d0*/  VIADD R26, R4, 0x100 ;  /* 0x00000100041a7836 */ /* 0x002fe20000000000 */
[----:B------:R-:W-:Y:S01]  /*e7e0*/  F2FP.F16.F32.PACK_AB R154, R73, R154 ;  /* 0x0000009a499a723e */ /* 0x000fe200000000ff */
[----:B--2---:R-:W-:Y:S01]  /*e7f0*/  IMAD.MOV.U32 R27, RZ, RZ, R5 ;  /* 0x000000ffff1b7224 */ /* 0x004fe200078e0005 */
[----:B------:R-:W-:Y:S01]  /*e800*/  R2UR UR10, R24 ;  /* 0x00000000180a72ca */ /* 0x000fe200000e0000 */
[----:B---3--:R-:W2:Y:S01]  /*e810*/  LD.E R35, desc[UR36][R22.64+0x26c] ;  /* 0x00026c2416237980 */ /* 0x008ea2000c101900 */
[----:B------:R-:W-:Y:S02]  /*e820*/  R2UR UR11, R25 ;  /* 0x00000000190b72ca */ /* 0x000fe400000e0000 */
[----:B------:R-:W-:Y:S01]  /*e830*/  R2UR UR14, R26 ;  /* 0x000000001a0e72ca */ /* 0x000fe200000e0000 */
[----:B------:R-:W2:Y:S01]  /*e840*/  LD.E R24, desc[UR36][R22.64+0x240] ;  /* 0x0002402416187980 */ /* 0x000ea2000c101900 */
[----:B------:R-:W-:-:S02]  /*e850*/  R2UR UR15, R27 ;  /* 0x000000001b0f72ca */ /* 0x000fc400000e0000 */
[----:B------:R-:W-:Y:S01]  /*e860*/  F2FP.F16.F32.PACK_AB R155, R57, R155 ;  /* 0x0000009b399b723e */ /* 0x000fe200000000ff */
[----:B------:R-:W2:Y:S01]  /*e870*/  LD.E R25, desc[UR36][R22.64+0x244] ;  /* 0x0002442416197980 */ /* 0x000ea2000c101900 */
[----:B------:R-:W-:Y:S02]  /*e880*/  F2FP.F16.F32.PACK_AB R156, R29, R156 ;  /* 0x0000009c1d9c723e */ /* 0x000fe400000000ff */
[----:B------:R-:W-:Y:S01]  /*e890*/  F2FP.F16.F32.PACK_AB R157, R31, R157 ;  /* 0x0000009d1f9d723e */ /* 0x000fe200000000ff */
[----:B------:R-:W2:Y:S01]  /*e8a0*/  LD.E R26, desc[UR36][R22.64+0x248] ;  /* 0x00024824161a7980 */ /* 0x000ea2000c101900 */
[----:B------:R-:W-:Y:S02]  /*e8b0*/  F2FP.F16.F32.PACK_AB R158, R32, R158 ;  /* 0x0000009e209e723e */ /* 0x000fe400000000ff */
[----:B------:R-:W-:Y:S01]  /*e8c0*/  F2FP.F16.F32.PACK_AB R159, R34, R159 ;  /* 0x0000009f229f723e */ /* 0x000fe200000000ff */
[----:B------:R-:W2:Y:S01]  /*e8d0*/  LD.E R27, desc[UR36][R22.64+0x24c] ;  /* 0x00024c24161b7980 */ /* 0x000ea2000c101900 */
[----:B------:R-:W-:-:S02]  /*e8e0*/  F2FP.F16.F32.PACK_AB R160, R33, R160 ;  /* 0x000000a021a0723e */ /* 0x000fc400000000ff */
[----:B------:R-:W-:Y:S01]  /*e8f0*/  F2FP.F16.F32.PACK_AB R161, R30, R161 ;  /* 0x000000a11ea1723e */ /* 0x000fe200000000ff */
[----:B------:R-:W2:Y:S01]  /*e900*/  LD.E R29, desc[UR36][R22.64+0x254] ;  /* 0x00025424161d7980 */ /* 0x000ea2000c101900 */
[----:B------:R-:W-:-:S03]  /*e910*/  F2FP.F16.F32.PACK_AB R162, R28, R162 ;  /* 0x000000a21ca2723e */ /* 0x000fc600000000ff */
[----:B------:R-:W2:Y:S04]  /*e920*/  LD.E R28, desc[UR36][R22.64+0x250] ;  /* 0x00025024161c7980 */ /* 0x000ea8000c101900 */
[----:B------:R-:W2:Y:S04]  /*e930*/  LD.E R30, desc[UR36][R22.64+0x258] ;  /* 0x00025824161e7980 */ /* 0x000ea8000c101900 */
[----:B------:R-:W2:Y:S04]  /*e940*/  LD.E R31, desc[UR36][R22.64+0x25c] ;  /* 0x00025c24161f7980 */ /* 0x000ea8000c101900 */
[----:B------:R-:W2:Y:S04]  /*e950*/  LD.E R32, desc[UR36][R22.64+0x260] ;  /* 0x0002602416207980 */ /* 0x000ea8000c101900 */
[----:B------:R-:W2:Y:S04]  /*e960*/  LD.E R33, desc[UR36][R22.64+0x264] ;  /* 0x0002642416217980 */ /* 0x000ea8000c101900 */
        /* <DEDUP_REMOVED lines=62> */
[----:B------:R-:W-:-:S03]  /*ed50*/  ISETP.NE.U32.AND P0, PT, R38, RZ, PT ;  /* 0x000000ff2600720c */ /* 0x000fc60003f05070 */
        /* <DEDUP_REMOVED lines=55> */
[----:B------:R-:W-:-:S02]  /*f0d0*/  R2UR UR6, R4 ;  /* 0x00000000040672ca */ /* 0x000fc400000e0000 */
[----:B------:R-:W-:Y:S01]  /*f0e0*/  R2UR UR7, R5 ;  /* 0x00000000050772ca */ /* 0x000fe200000e0000 */
[----:B------:R-:W-:Y:S01]  /*f0f0*/  VOTEU.ANY UP0, P0 ;  /* 0x00000000003f7886 */ /* 0x000fe20000000100 */
[----:B--2---:R-:W-:-:S11]  /*f100*/  WARPGROUP.ARRIVE ;  /* 0x00000000000079c5 */ /* 0x004fd60000000000 */
[----:B------:R-:W-:Y:S01]  /*f110*/  HGMMA.64x256x16.F32 R24, R152, gdesc[UR4].tnspB, R24, UP0, gsb0 ;  /* 0x43e0000498187df0 */ /* 0x000fe2000b800818 */
[----:B------:R-:W-:Y:S02]  /*f120*/  F2FP.F16.F32.PACK_AB R163, R220, R163 ;  /* 0x000000a3dca3723e */ /* 0x000fe400000000ff */
        /* <DEDUP_REMOVED lines=131> */
[----:B------:R-:W-:Y:S01]  /*f960*/  STL [R1+0x68], R0 ;  /* 0x0000680001007387 */ /* 0x000fe20000100800 */
[----:B------:R-:W-:Y:S02]  /*f970*/  VIADD R152, R4, 0x180 ;  /* 0x0000018004987836 */ /* 0x000fe40000000000 */
[----:B------:R-:W-:-:S03]  /*f980*/  IMAD.MOV.U32 R153, RZ, RZ, R5 ;  /* 0x000000ffff997224 */ /* 0x000fc600078e0005 */
[----:B------:R-:W-:Y:S02]  /*f990*/  R2UR UR6, R152 ;  /* 0x00000000980672ca */ /* 0x000fe400000e0000 */
[----:B------:R-:W-:Y:S02]  /*f9a0*/  R2UR UR7, R153 ;  /* 0x00000000990772ca */ /* 0x000fe400000e0000 */
[----:B------:R-:W-:Y:S02]  /*f9b0*/  F2FP.F16.F32.PACK_AB R152, R12, R11 ;  /* 0x0000000b0c98723e */ /* 0x000fe400000000ff */
[----:B------:R-:W-:Y:S02]  /*f9c0*/  F2FP.F16.F32.PACK_AB R153, R175, R174 ;  /* 0x000000aeaf99723e */ /* 0x000fe400000000ff */
[----:B------:R-:W-:Y:S02]  /*f9d0*/  F2FP.F16.F32.PACK_AB R154, R13, R9 ;  /* 0x000000090d9a723e */ /* 0x000fe400000000ff */
[----:B------:R-:W-:Y:S01]  /*f9e0*/  F2FP.F16.F32.PACK_AB R155, R173, R172 ;  /* 0x000000acad9b723e */ /* 0x000fe200000000ff */
[----:B------:R-:W-:-:S02]  /*f9f0*/  WARPGROUP.DEPBAR.LE gsb0, 0x0 ;  /* 0x00008000000079c5 */ /* 0x000fc40000010000 */
        /* <DEDUP_REMOVED lines=132> */
[----:B------:R-:W-:Y:S01]  /*10240*/  IMAD.MOV.U32 R13, RZ, RZ, R5 ;  /* 0x000000ffff0d7224 */ /* 0x000fe200078e0005 */
        /* <DEDUP_REMOVED lines=131> */
[----:B------:R-:W-:Y:S02]  /*10a80*/  R2UR UR6, R12 ;  /* 0x000000000c0672ca */ /* 0x000fe400000e0000 */
[----:B------:R-:W-:Y:S01]  /*10a90*/  R2UR UR7, R13 ;  /* 0x000000000d0772ca */ /* 0x000fe200000e0000 */
[----:B------:R-:W-:Y:S01]  /*10aa0*/  STL [R1+0x68], R0 ;  /* 0x0000680001007387 */ /* 0x000fe20000100800 */
[----:B------:R-:W-:Y:S01]  /*10ab0*/  VIADD R4, R4, 0x280 ;  /* 0x0000028004047836 */ /* 0x000fe20000000000 */
[----:B------:R-:W-:Y:S02]  /*10ac0*/  WARPGROUP.DEPBAR.LE gsb0, 0x0 ;  /* 0x00008000000079c5 */ /* 0x000fe40000010000 */
[----:B------:R-:W-:Y:S02]  /*10ad0*/  F2FP.F16.F32.PACK_AB R152, R14, R7 ;  /* 0x000000070e98723e */ /* 0x000fe400000000ff */
[----:B------:R-:W-:-:S02]  /*10ae0*/  F2FP.F16.F32.PACK_AB R153, R171, R170 ;  /* 0x000000aaab99723e */ /* 0x000fc400000000ff */
        /* <DEDUP_REMOVED lines=135> */
[----:B------:R-:W-:Y:S02]  /*11360*/  WARPGROUP.DEPBAR.LE gsb0, 0x0 ;  /* 0x00008000000079c5 */ /* 0x000fe40000010000 */
[----:B------:R-:W-:Y:S02]  /*11370*/  F2FP.F16.F32.PACK_AB R152, R20, R3 ;  /* 0x000000031498723e */ /* 0x000fe400000000ff */
[----:B------:R-:W-:Y:S02]  /*11380*/  F2FP.F16.F32.PACK_AB R153, R167, R166 ;  /* 0x000000a6a799723e */ /* 0x000fe400000000ff */
        /* <DEDUP_REMOVED lines=262> */
[----:B------:R0:W-:Y:S04]  /*123f0*/  STL [R1+0x68], R0 ;  /* 0x0000680001007387 */ /* 0x0001e80000100800 */
        /* <DEDUP_REMOVED lines=128> */
[----:B----4-:R0:W-:Y:S04]  /*12c00*/  ST.E desc[UR36][R22.64+0x39c], R0 ;  /* 0x00039c0016007985 */ /* 0x0101e8000c101924 */
[----:B0-----:R-:W4:Y:S04]  /*12c10*/  LD.E R0, desc[UR36][R22.64+0x28] ;  /* 0x0000282416007980 */ /* 0x001f28000c101900 */
[----:B--2---:R0:W-:Y:S04]  /*12c20*/  ST.E desc[UR36][R22.64+0x240], R3 ;  /* 0x0002400316007985 */ /* 0x0041e8000c101924 */
[----:B---3--:R1:W-:Y:S04]  /*12c30*/  ST.E desc[UR36][R22.64+0x244], R5 ;  /* 0x0002440516007985 */ /* 0x0083e8000c101924 */
        /* <DEDUP_REMOVED lines=125> */
[----:B0-----:R1:W5:Y:S01]  /*13410*/  LDL R3, [R1+0x1f0] ;  /* 0x0001f00001037983 */ /* 0x0013620000100800 */
[----:B----4-:R-:W-:-:S04]  /*13420*/  LOP3.LUT R0, R0, 0x1, RZ, 0xfc, !PT ;  /* 0x0000000100007812 */ /* 0x010fc800078efcff */
[----:B------:R-:W-:Y:S01]  /*13430*/  ISETP.NE.AND P0, PT, R0, 0x3, PT ;  /* 0x000000030000780c */ /* 0x000fe20003f05270 */
[----:B------:R-:W-:-:S12]  /*13440*/  BSSY B0, `(.L_x_12579) ;  /* 0x0000003000007945 */ /* 0x000fd80003800000 */
[----:B-1----:R-:W-:Y:S05]  /*13450*/  @!P0 BRA `(.L_x_12580) ;  /* 0x0000000000048947 */ /* 0x002fea0003800000 */
[----:B------:R-:W-:Y:S01]  /*13460*/  BPT.TRAP 0x1 ;  /* 0x000000040000795c */ /* 0x000fe20000300000 */
.L_x_12580:
[----:B------:R-:W-:Y:S05]  /*13470*/  BSYNC B0 ;  /* 0x0000000000007941 */ /* 0x000fea0003800000 */
.L_x_12579:
[----:B------:R-:W2:Y:S04]  /*13480*/  LD.E.64 R4, desc[UR36][R22.64+0x48] ;  /* 0x0000482416047980 */ /* 0x000ea8000c101b00 */
[----:B------:R-:W3:Y:S01]  /*13490*/  LD.E R0, desc[UR36][R22.64+0x34] ;  /* 0x0000342416007980 */ /* 0x000ee2000c101900 */
[C---:B------:R-:W-:Y:S01]  /*134a0*/  ISETP.GT.AND P0, PT, R10.reuse, R2, PT ;  /* 0x000000020a00720c */ /* 0x040fe20003f04270 */
[----:B------:R-:W-:Y:S01]  /*134b0*/  VIADD R10, R10, 0xffffffff ;  /* 0xffffffff0a0a7836 */ /* 0x000fe20000000000 */
[----:B--2---:R-:W-:-:S05]  /*134c0*/  MOV R4, R4 ;  /* 0x0000000400047202 */ /* 0x004fca0000000f00 */
[----:B-----5:R-:W-:-:S05]  /*134d0*/  IMAD R3, R3, 0x8, R4 ;  /* 0x0000000803037824 */ /* 0x020fca00078e0204 */
[----:B---3--:R-:W-:-:S04]  /*134e0*/  PRMT R0, R0, 0x654, R3 ;  /* 0x0000065400007816 */ /* 0x008fc80000000003 */
[----:B------:R0:W-:Y:S01]  /*134f0*/  SYNCS.ARRIVE.TRANS64.RED.A1T0 RZ, [R0+URZ], RZ ;  /* 0x000000ff00ff79a7 */ /* 0x0001e2000810043f */
[----:B------:R-:W-:Y:S05]  /*13500*/  @P0 BRA `(.L_x_12581) ;  /* 0xffffff6400e80947 */ /* 0x000fea000383ffff */
.L_x_12562:
[----:B------:R-:W-:-:S13]  /*13510*/  ISETP.GE.AND P0, PT, R10, UR40, PT ;  /* 0x000000280a007c0c */ /* 0x000fda000bf06270 */
[----:B------:R-:W-:Y:S05]  /*13520*/  @!P0 BRA `(.L_x_12582) ;  /* 0x000000a800f88947 */ /* 0x000fea0003800000 */
[----:B------:R-:W-:-:S05]  /*13530*/  IADD3 R20, P0, R16, 0x28, RZ ;  /* 0x0000002810147810 */ /* 0x000fca0007f1e0ff */
[----:B------:R-:W-:-:S08]  /*13540*/  IMAD.X R21, RZ, RZ, R17, P0 ;  /* 0x000000ffff157224 */ /* 0x000fd000000e0611 */
.L_x_12611:
[----:B------:R-:W2:Y:S04]  /*13550*/  LDL R2, [R1+0x1f0] ;  /* 0x0001f00001027983 */ /* 0x000ea80000100800 */
[----:B0-----:R-:W3:Y:S04]  /*13560*/  LDL R0, [R1+0x1f8] ;  /* 0x0001f80001007983 */ /* 0x001ee80000100800 */
[----:B-1----:R-:W4:Y:S01]  /*13570*/  LDL R3, [R1] ;  /* 0x0000000001037983 */ /* 0x002f220000100800 */
        /* <DEDUP_REMOVED lines=17> */
.L_x_12584:
[----:B------:R-:W-:Y:S05]  /*13690*/  BSYNC B0 ;  /* 0x0000000000007941 */ /* 0x000fea0003800000 */
.L_x_12583:
[----:B------:R-:W2:Y:S01]  /*136a0*/  LDL.64 R6, [R1+0x18] ;  /* 0x0000180001067983 */ /* 0x000ea20000100a00 */
[----:B-----5:R-:W-:Y:S02]  /*136b0*/  SHF.L.U32 R5, R4, 0x1f, RZ ;  /* 0x0000001f04057819 */ /* 0x020fe400000006ff */
[----:B--2---:R-:W-:-:S05]  /*136c0*/  MOV R3, R6 ;  /* 0x0000000600037202 */ /* 0x004fca0000000f00 */
[----:B------:R-:W-:-:S04]  /*136d0*/  IMAD R2, R2, 0x8, R3 ;  /* 0x0000000802027824 */ /* 0x000fc800078e0203 */
[----:B------:R1:W2:Y:S01]  /*136e0*/  SYNCS.PHASECHK.TRANS64.TRYWAIT P0, [R2+URZ], R5 ;  /* 0x00000005020075a7 */ /* 0x0002a2000800017f */
[----:B------:R1:W5:Y:S01]  /*136f0*/  LDL.64 R6, [R1+0x1f0] ;  /* 0x0001f00001067983 */ /* 0x0003620000100a00 */
[----:B------:R-:W-:Y:S04]  /*13700*/  BSSY B0, `(.L_x_12585) ;  /* 0x0000003000007945 */ /* 0x000fe80003800000 */
[----:B------:R-:W-:Y:S05]  /*13710*/  @!P1 BRA `(.L_x_12586) ;  /* 0x0000000000049947 */ /* 0x000fea0003800000 */
[----:B------:R-:W-:Y:S01]  /*13720*/  BPT.TRAP 0x1 ;  /* 0x000000040000795c */ /* 0x000fe20000300000 */
.L_x_12586:
[----:B------:R-:W-:Y:S05]  /*13730*/  BSYNC B0 ;  /* 0x0000000000007941 */ /* 0x000fea0003800000 */
.L_x_12585:
[----:B------:R-:W-:Y:S04]  /*13740*/  BSSY B0, `(.L_x_12587) ;  /* 0x0000006000007945 */ /* 0x000fe80003800000 */
[----:B--2---:R-:W-:Y:S05]  /*13750*/  @P0 BRA `(.L_x_12588) ;  /* 0x0000000000100947 */ /* 0x004fea0003800000 */
[----:B-----5:R-:W-:Y:S01]  /*13760*/  IMAD R6, R6, 0x8, R3 ;  /* 0x0000000806067824 */ /* 0x020fe200078e0203 */
[----:B------:R-:W-:-:S04]  /*13770*/  SHF.L.U32 R7, R7, 0x1f, RZ ;  /* 0x0000001f07077819 */ /* 0x000fc800000006ff */
[----:B------:R-:W2:Y:S02]  /*13780*/  SYNCS.PHASECHK.TRANS64.TRYWAIT P0, [R6+URZ], R7 ;  /* 0x00000007060075a7 */ /* 0x000ea4000800017f */
[----:B--2---:R-:W-:Y:S05]  /*13790*/  @!P0 BRA `(.L_x_12589) ;  /* 0x0000017800dc8947 */ /* 0x004fea0003800000 */
.L_x_12588:
[----:B------:R-:W-:Y:S05]  /*137a0*/  BSYNC B0 ;  /* 0x0000000000007941 */ /* 0x000fea0003800000 */
.L_x_12587:
[----:B-1----:R-:W3:Y:S04]  /*137b0*/  LDL R5, [R1+0x1f0] ;  /* 0x0001f00001057983 */ /* 0x002ee80000100800 */
[----:B------:R-:W3:Y:S01]  /*137c0*/  LDL.64 R2, [R1+0x80] ;  /* 0x0000800001027983 */ /* 0x000ee20000100a00 */
[----:B------:R-:W-:Y:S05]  /*137d0*/  WARPSYNC.ALL ;  /* 0x0000000000007948 */ /* 0x000fea0003800000 */
[----:B------:R-:W4:Y:S04]  /*137e0*/  LDL.64 R14, [R1+0x78] ;  /* 0x00007800010e7983 */ /* 0x000f280000100a00 */
[----:B--2--5:R-:W2:Y:S04]  /*137f0*/  LDL.64 R6, [R1+0x78] ;  /* 0x0000780001067983 */ /* 0x024ea80000100a00 */
[----:B------:R-:W2:Y:S01]  /*13800*/  LDL.64 R8, [R1+0x78] ;  /* 0x0000780001087983 */ /* 0x000ea20000100a00 */
[----:B---3--:R-:W-:Y:S01]  /*13810*/  IMAD R2, R5, 0x300, R2 ;  /* 0x0000030005027824 */ /* 0x008fe200078e0202 */
[----:B------:R-:W-:Y:S01]  /*13820*/  R2UR UR7, R3 ;  /* 0x00000000030772ca */ /* 0x000fe200000e0000 */
[----:B------:R-:W-:Y:S01]  /*13830*/  WARPGROUP.ARRIVE ;  /* 0x00000000000079c5 */ /* 0x000fe20000000000 */
[----:B------:R-:W3:Y:S01]  /*13840*/  LDL.64 R12, [R1+0x78] ;  /* 0x00007800010c7983 */ /* 0x000ee20000100a00 */
[----:B0-----:R-:W-:Y:S01]  /*13850*/  IMAD.MOV.U32 R0, RZ, RZ, 0x1 ;  /* 0x00000001ff007424 */ /* 0x001fe200078e00ff */
[----:B------:R-:W-:-:S02]  /*13860*/  R2UR UR6, R2 ;  /* 0x00000000020672ca */ /* 0x000fc400000e0000 */
[----:B------:R0:W-:Y:S04]  /*13870*/  STL [R1+0x60], RZ ;  /* 0x000060ff01007387 */ /* 0x0001e80000100800 */
[----:B------:R0:W-:Y:S04]  /*13880*/  STL [R1+0x60], R0 ;  /* 0x0000600001007387 */ /* 0x0001e80000100800 */
[----:B------:R0:W-:Y:S04]  /*13890*/  STL [R1+0x60], R0 ;  /* 0x0000600001007387 */ /* 0x0001e80000100800 */
[----:B------:R0:W-:Y:S04]  /*138a0*/  STL [R1+0x60], R0 ;  /* 0x0000600001007387 */ /* 0x0001e80000100800 */
[----:B------:R0:W-:Y:S04]  /*138b0*/  STL [R1+0x60], R0 ;  /* 0x0000600001007387 */ /* 0x0001e80000100800 */
[----:B------:R0:W5:Y:S01]  /*138c0*/  LDL.64 R4, [R1+0x1f0] ;  /* 0x0001f00001047983 */ /* 0x0001620000100a00 */
[----:B----4-:R-:W-:-:S02]  /*138d0*/  R2UR UR4, R14 ;  /* 0x000000000e0472ca */ /* 0x010fc400000e0000 */
[----:B------:R-:W-:-:S13]  /*138e0*/  R2UR UR5, R15 ;  /* 0x000000000f0572ca */ /* 0x000fda00000e0000 */
[----:B------:R-:W-:Y:S01]  /*138f0*/  HGMMA.64x96x16.F32 R24, gdesc[UR4], RZ, !UPT, gsb0 ;  /* 0x01600000041879f0 */ /* 0x000fe2000c0008ff */
[----:B--2---:R-:W-:Y:S02]  /*13900*/  VIADD R6, R6, 0x2 ;  /* 0x0000000206067836 */ /* 0x004fe40000000000 */
[----:B------:R-:W-:Y:S02]  /*13910*/  VIADD R14, R2, 0x2 ;  /* 0x00000002020e7836 */ /* 0x000fe40000000000 */
[----:B------:R-:W-:Y:S01]  /*13920*/  IMAD.MOV.U32 R15, RZ, RZ, R3 ;  /* 0x000000ffff0f7224 */ /* 0x000fe200078e0003 */
[----:B------:R-:W-:Y:S02]  /*13930*/  R2UR UR4, R6 ;  /* 0x00000000060472ca */ /* 0x000fe400000e0000 */
[----:B------:R-:W-:Y:S02]  /*13940*/  R2UR UR6, R14 ;  /* 0x000000000e0672ca */ /* 0x000fe400000e0000 */
[----:B------:R-:W-:-:S02]  /*13950*/  R2UR UR7, R15 ;  /* 0x000000000f0772ca */ /* 0x000fc400000e0000 */
        /* <DEDUP_REMOVED lines=28> */
[----:B0-----:R-:W-:Y:S05]  /*13b20*/  @!P0 BRA `(.L_x_12591) ;  /* 0x0000000000048947 */ /* 0x001fea0003800000 */
[----:B------:R-:W-:Y:S01]  /*13b30*/  BPT.TRAP 0x1 ;  /* 0x000000040000795c */ /* 0x000fe20000300000 */
.L_x_12591:
[----:B------:R-:W-:Y:S05]  /*13b40*/  BSYNC B0 ;  /* 0x0000000000007941 */ /* 0x000fea0003800000 */
.L_x_12590:
        /* <DEDUP_REMOVED lines=11> */
.L_x_12593:
[----:B------:R-:W-:Y:S05]  /*13c00*/  BSYNC B0 ;  /* 0x0000000000007941 */ /* 0x000fea0003800000 */
.L_x_12592:
[----:B------:R-:W-:Y:S04]  /*13c10*/  BSSY B0, `(.L_x_12594) ;  /* 0x0000007000007945 */ /* 0x000fe80003800000 */
[----:B------:R-:W-:Y:S05]  /*13c20*/  @P0 BRA `(.L_x_12595) ;  /* 0x0000000000140947 */ /* 0x000fea0003800000 */
[----:B------:R-:W2:Y:S02]  /*13c30*/  LD.E.64 R20, desc[UR36][R20.64+0x18] ;  /* 0x0000182414147980 */ /* 0x000ea4000c101b00 */
[----:B--2---:R-:W-:-:S05]  /*13c40*/  MOV R3, R20 ;  /* 0x0000001400037202 */ /* 0x004fca0000000f00 */
[----:B------:R-:W-:-:S04]  /*13c50*/  IMAD R4, R4, 0x8, R3 ;  /* 0x0000000804047824 */ /* 0x000fc800078e0203 */
[----:B------:R-:W0:Y:S02]  /*13c60*/  SYNCS.PHASECHK.TRANS64.TRYWAIT P0, [R4+URZ], R5 ;  /* 0x00000005040075a7 */ /* 0x000e24000800017f */
[----:B0-----:R-:W-:Y:S05]  /*13c70*/  @!P0 BRA `(.L_x_12596) ;  /* 0x0000017400b88947 */ /* 0x001fea0003800000 */
.L_x_12595:
[----:B------:R-:W-:Y:S05]  /*13c80*/  BSYNC B0 ;  /* 0x0000000000007941 */ /* 0x000fea0003800000 */
.L_x_12594:
        /* <DEDUP_REMOVED lines=15> */
[----:B------:R-:W-:Y:S01]  /*13d80*/  R2UR UR5, R5 ;  /* 0x00000000050572ca */ /* 0x000fe200000e0000 */
[----:B------:R-:W-:Y:S01]  /*13d90*/  VIADD R14, R2, 0x2 ;  /* 0x00000002020e7836 */ /* 0x000fe20000000000 */
[----:B------:R-:W2:Y:S01]  /*13da0*/  LDL.64 R4, [R1+0xf0] ;  /* 0x0000f00001047983 */ /* 0x000ea20000100a00 */
[----:B------:R-:W-:Y:S02]  /*13db0*/  VIADD R12, R12, 0x2 ;  /* 0x000000020c0c7836 */ /* 0x000fe40000000000 */
[----:B------:R-:W-:Y:S01]  /*13dc0*/  IMAD.MOV.U32 R15, RZ, RZ, R3 ;  /* 0x000000ffff0f7224 */ /* 0x000fe200078e0003 */
[----:B------:R0:W5:Y:S01]  /*13dd0*/  LDL R11, [R1+0x1f0] ;  /* 0x0001f000010b7983 */ /* 0x0001620000100800 */
[----:B------:R-:W-:-:S06]  /*13de0*/  VOTEU.ANY UP0, P0 ;  /* 0x00000000003f7886 */ /* 0x000fcc0000000100 */
[----:B------:R-:W-:Y:S01]  /*13df0*/  HGMMA.64x96x16.F32 R24, gdesc[UR4], R24, UP0, gsb0 ;  /* 0x01600000041879f0 */ /* 0x000fe2000b800818 */
[----:B------:R-:W-:Y:S02]  /*13e00*/  R2UR UR6, R14 ;  /* 0x000000000e0672ca */ /* 0x000fe400000e0000 */
[----:B------:R-:W-:Y:S02]  /*13e10*/  R2UR UR7, R15 ;  /* 0x000000000f0772ca */ /* 0x000fe400000e0000 */
[----:B------:R-:W-:Y:S02]  /*13e20*/  R2UR UR4, R12 ;  /* 0x000000000c0472ca */ /* 0x000fe400000e0000 */
[----:B------:R-:W-:Y:S02]  /*13e30*/  R2UR UR5, R13 ;  /* 0x000000000d0572ca */ /* 0x000fe400000e0000 */
[----:B------:R-:W3:Y:S01]  /*13e40*/  LDL.64 R12, [R1+0xf0] ;  /* 0x0000f000010c7983 */ /* 0x000ee20000100a00 */
        /* <DEDUP_REMOVED lines=10> */
[----:B------:R-:W4:Y:S01]  /*13ef0*/  LDL.64 R8, [R1+0xf0] ;  /* 0x0000f00001087983 */ /* 0x000f220000100a00 */
        /* <DEDUP_REMOVED lines=12> */
[----:B------:R-:W-:Y:S01]  /*13fc0*/  IMAD.MOV.U32 R15, RZ, RZ, R3 ;  /* 0x000000ffff0f7224 */ /* 0x000fe200078e0003 */
[----:B------:R-:W-:Y:S02]  /*13fd0*/  WARPGROUP.DEPBAR.LE gsb0, 0x0 ;  /* 0x00008000000079c5 */ /* 0x000fe40000010000 */
[----:B------:R-:W-:-:S06]  /*13fe0*/  WARPGROUP.ARRIVE ;  /* 0x00000000000079c5 */ /* 0x000fcc0000000000 */
[----:B------:R-:W-:Y:S01]  /*13ff0*/  HGMMA.64x96x16.F32 R24, gdesc[UR4], R24, gsb0 ;  /* 0x01600000041879f0 */ /* 0x000fe20008000818 */
[----:B--2---:R-:W-:Y:S01]  /*14000*/  VIADD R4, R4, 0x400 ;  /* 0x0000040004047836 */ /* 0x004fe20000000000 */
        /* <DEDUP_REMOVED lines=89> */
[----:B------:R-:W-:Y:S01]  /*145a0*/  R2UR UR4, R4 ;  /* 0x00000000040472ca */ /* 0x000fe200000e0000 */
[----:B------:R-:W2:Y:S01]  /*145b0*/  LDL R14, [R1] ;  /* 0x00000000010e7983 */ /* 0x000ea20000100800 */
[----:B------:R-:W-:Y:S02]  /*145c0*/  R2UR UR7, R15 ;  /* 0x000000000f0772ca */ /* 0x000fe400000e0000 */
[----:B------:R-:W-:Y:S01]  /*145d0*/  R2UR UR5, R5 ;  /* 0x00000000050572ca */ /* 0x000fe200000e0000 */
[----:B---3--:R-:W-:Y:S02]  /*145e0*/  VIADD R12, R12, 0xc02 ;  /* 0x00000c020c0c7836 */ /* 0x008fe40000000000 */
        /* <DEDUP_REMOVED lines=57> */
.L_x_12598:
[----:B------:R-:W-:Y:S05]  /*14980*/  BSYNC B0 ;  /* 0x0000000000007941 */ /* 0x000fea0003800000 */
.L_x_12597:
[----:B0-----:R-:W2:Y:S02]  /*14990*/  LDL.64 R2, [R1+0x20] ;  /* 0x0000200001027983 */ /* 0x001ea40000100a00 */
[----:B--2---:R-:W-:-:S05]  /*149a0*/  MOV R2, R2 ;  /* 0x0000000200027202 */ /* 0x004fca0000000f00 */
[----:B-----5:R-:W-:-:S05]  /*149b0*/  IMAD R11, R11, 0x8, R2 ;  /* 0x000000080b0b7824 */ /* 0x020fca00078e0202 */
[----:B------:R-:W-:-:S04]  /*149c0*/  PRMT R11, R20, 0x654, R11 ;  /* 0x00000654140b7816 */ /* 0x000fc8000000000b */
[----:B------:R0:W-:Y:S01]  /*149d0*/  SYNCS.ARRIVE.TRANS64.RED.A1T0 RZ, [R11+URZ], RZ ;  /* 0x000000ff0bff79a7 */ /* 0x0001e2000810043f */
[----:B------:R-:W2:Y:S04]  /*149e0*/  LDL R8, [R1+0x11c] ;  /* 0x00011c0001087983 */ /* 0x000ea80000100800 */
[----:B------:R-:W3:Y:S04]  /*149f0*/  LDL R75, [R1+0x50] ;  /* 0x00005000014b7983 */ /* 0x000ee80000100800 */
[----:B------:R-:W4:Y:S04]  /*14a00*/  LDL.64 R2, [R1+0x140] ;  /* 0x0001400001027983 */ /* 0x000f280000100a00 */
[----:B------:R-:W4:Y:S04]  /*14a10*/  LDL R76, [R1+0x148] ;  /* 0x00014800014c7983 */ /* 0x000f280000100800 */
[----:B------:R-:W4:Y:S04]  /*14a20*/  LDL.128 R12, [R1+0x130] ;  /* 0x00013000010c7983 */ /* 0x000f280000100c00 */
[----:B------:R-:W4:Y:S01]  /*14a30*/  LDL.128 R4, [R1+0x120] ;  /* 0x0001200001047983 */ /* 0x000f220000100c00 */
[----:B------:R-:W-:Y:S01]  /*14a40*/  BSSY B0, `(.L_x_12599) ;  /* 0x0000040000007945 */ /* 0x000fe20003800000 */
[----:B--2---:R-:W-:-:S04]  /*14a50*/  SHF.R.S32.HI R9, RZ, 0x1f, R8 ;  /* 0x0000001fff097819 */ /* 0x004fc80000011408 */
        /* <DEDUP_REMOVED lines=19> */
[----:B---3--:R-:W-:Y:S01]  /*14b90*/  IMAD R75, R75, 0x8, R20 ;  /* 0x000000084b4b7824 */ /* 0x008fe200078e0214 */
[----:B----4-:R-:W-:Y:S01]  /*14ba0*/  ISETP.NE.AND P0, PT, R2, 0x1, PT ;  /* 0x000000010200780c */ /* 0x010fe20003f05270 */
        /* <DEDUP_REMOVED lines=34> */
.L_x_12602:
[----:B------:R-:W-:-:S13]  /*14dd0*/  ISETP.NE.AND P0, PT, R13, 0x1, PT ;  /* 0x000000010d00780c */ /* 0x000fda0003f05270 */
[----:B------:R-:W-:-:S05]  /*14de0*/  @P0 IMAD.HI.U32 R12, R6, R14, RZ ;  /* 0x0000000e060c0227 */ /* 0x000fca00078e00ff */
[----:B------:R-:W-:-:S07]  /*14df0*/  @P0 SHF.R.U32.HI R6, RZ, R15, R12 ;  /* 0x0000000fff060219 */ /* 0x000fce000001160c */
.L_x_12603:
[----:B------:R-:W-:Y:S05]  /*14e00*/  BSYNC B1 ;  /* 0x0000000000017941 */ /* 0x000fea0003800000 */
.L_x_12601:
[----:B------:R-:W-:-:S05]  /*14e10*/  IMAD R6, R6, R13, R74 ;  /* 0x0000000d06067224 */ /* 0x000fca00078e024a */
[----:B------:R-:W-:Y:S02]  /*14e20*/  VIMNMX R3, R3, R6, !PT ;  /* 0x0000000603037248 */ /* 0x000fe40007fe0100 */
[----:B------:R-:W-:-:S07]  /*14e30*/  VIADDMNMX R2, R6, R13, R2, PT ;  /* 0x0000000d06027246 */ /* 0x000fce0003800102 */
.L_x_12600:
[----:B------:R-:W-:Y:S05]  /*14e40*/  BSYNC B0 ;  /* 0x0000000000007941 */ /* 0x000fea0003800000 */
.L_x_12599:
[C---:B------:R-:W-:Y:S01]  /*14e50*/  ISETP.GE.AND P0, PT, R72.reuse, 0x9, PT ;  /* 0x000000094800780c */ /* 0x040fe20003f06270 */
[----:B------:R-:W0:Y:S01]  /*14e60*/  SHFL.IDX PT, R8, R8, 0x1, 0x1c1f ;  /* 0x003c1f0008087f89 */ /* 0x000e2200000e0000 */
[----:B------:R-:W-:Y:S01]  /*14e70*/  ISETP.GE.AND P1, PT, R72, 0x2, PT ;  /* 0x000000024800780c */ /* 0x000fe20003f26270 */
[----:B------:R-:W-:Y:S01]  /*14e80*/  BSSY B0, `(.L_x_12604) ;  /* 0x0000086000007945 */ /* 0x000fe20003800000 */
[----:B------:R-:W-:Y:S02]  /*14e90*/  P2R R12, PR, RZ, 0x1 ;  /* 0x00000001ff0c7803 */ /* 0x000fe40000000000 */
[----:B------:R-:W-:Y:S02]  /*14ea0*/  ISETP.GT.AND P0, PT, R3, 0x8, !P0 ;  /* 0x000000080300780c */ /* 0x000fe40004704270 */
[----:B------:R-:W-:Y:S02]  /*14eb0*/  P2R R6, PR, RZ, 0x2 ;  /* 0x00000002ff067803 */ /* 0x000fe40000000000 */
[----:B------:R-:W-:-:S02]  /*14ec0*/  ISETP.LT.OR P0, PT, R2, 0x9, P0 ;  /* 0x000000090200780c */ /* 0x000fc40000701670 */
[C---:B------:R-:W-:Y:S02]  /*14ed0*/  ISETP.GT.AND P1, PT, R3.reuse, 0x1, !P1 ;  /* 0x000000010300780c */ /* 0x040fe40004f24270 */
[----:B------:R-:W-:Y:S02]  /*14ee0*/  ISETP.GE.AND P2, PT, R72, 0x11, PT ;  /* 0x000000114800780c */ /* 0x000fe40003f46270 */
[----:B------:R-:W-:Y:S02]  /*14ef0*/  FSEL R11, R28, -INF , !P0 ;  /* 0xff8000001c0b7808 */ /* 0x000fe40004000000 */
[----:B------:R-:W-:Y:S02]  /*14f00*/  ISETP.LT.OR P1, PT, R2, 0x2, P1 ;  /* 0x000000020200780c */ /* 0x000fe40000f21670 */
[----:B------:R-:W-:Y:S02]  /*14f10*/  ISETP.GT.AND P0, PT, R3, 0x10, !P2 ;  /* 0x000000100300780c */ /* 0x000fe40005704270 */
[----:B------:R-:W-:-:S02]  /*14f20*/  ISETP.GE.AND P3, PT, R72, 0xa, PT ;  /* 0x0000000a4800780c */ /* 0x000fc40003f66270 */
[----:B------:R-:W-:Y:S01]  /*14f30*/  FSEL R25, R25, -INF , !P1 ;  /* 0xff80000019197808 */ /* 0x000fe20004800000 */
[--C-:B0-----:R-:W-:Y:S01]  /*14f40*/  IMAD.IADD R20, R20, 0x1, R8.reuse ;  /* 0x0000000114147824 */ /* 0x101fe200078e0208 */
[----:B------:R-:W-:Y:S01]  /*14f50*/  P2R R78, PR, RZ, 0x4 ;  /* 0x00000004ff4e7803 */ /* 0x000fe20000000000 */
[----:B------:R-:W-:Y:S01]  /*14f60*/  IMAD.IADD R7, R9, 0x1, R8 ;  /* 0x0000000109077824 */ /* 0x000fe200078e0208 */
[----:B------:R-:W-:Y:S02]  /*14f70*/  ISETP.LT.OR P0, PT, R2, 0x11, P0 ;  /* 0x000000110200780c */ /* 0x000fe40000701670 */
[----:B------:R-:W-:Y:S02]  /*14f80*/  ISETP.GT.AND P1, PT, R3, 0x9, !P3 ;  /* 0x000000090300780c */ /* 0x000fe40005f24270 */
        /* <DEDUP_REMOVED lines=66> */
[----:B------:R-:W-:Y:S02]  /*153b0*/  P2R R28, PR, RZ, 0x4 ;  /* 0x00000004ff1c7803 */ /* 0x000fe40000000000 */
[----:B------:R-:W-:-:S02]  /*153c0*/  FSEL R57, R57, -INF , !P0 ;  /* 0xff80000039397808 */ /* 0x000fc40004000000 */
        /* <DEDUP_REMOVED lines=42> */
.L_x_12607:
[----:B------:R-:W-:-:S13]  /*15670*/  ISETP.NE.AND P6, PT, R13, 0x1, PT ;  /* 0x000000010d00780c */ /* 0x000fda0003fc5270 */
[----:B------:R-:W-:-:S05]  /*15680*/  @P6 IMAD.HI.U32 R14, R4, R14, RZ ;  /* 0x0000000e040e6227 */ /* 0x000fca00078e00ff */
[----:B------:R-:W-:-:S07]  /*15690*/  @P6 SHF.R.U32.HI R4, RZ, R15, R14 ;  /* 0x0000000fff046219 */ /* 0x000fce000001160e */
.L_x_12608:
[----:B------:R-:W-:Y:S05]  /*156a0*/  BSYNC B1 ;  /* 0x0000000000017941 */ /* 0x000fea0003800000 */
.L_x_12606:
[----:B------:R-:W-:-:S05]  /*156b0*/  IMAD R4, R4, R13, R74 ;  /* 0x0000000d04047224 */ /* 0x000fca00078e024a */
[----:B------:R-:W-:Y:S02]  /*156c0*/  VIADDMNMX R20, R4, R13, R20, PT ;  /* 0x0000000d04147246 */ /* 0x000fe40003800114 */
[----:B------:R-:W-:-:S07]  /*156d0*/  VIMNMX R7, R7, R4, !PT ;  /* 0x0000000407077248 */ /* 0x000fce0007fe0100 */
.L_x_12605:
[----:B------:R-:W-:Y:S05]  /*156e0*/  BSYNC B0 ;  /* 0x0000000000007941 */ /* 0x000fea0003800000 */
.L_x_12604:
[----:B------:R-:W2:Y:S01]  /*156f0*/  LDL.64 R2, [R1+0x1c0] ;  /* 0x0001c00001027983 */ /* 0x000ea20000100a00 */
[----:B------:R-:W-:Y:S02]  /*15700*/  ISETP.GT.AND P5, PT, R7, RZ, !P5 ;  /* 0x000000ff0700720c */ /* 0x000fe40006fa4270 */
        /* <DEDUP_REMOVED lines=69> */
[C---:B------:R-:W-:Y:S01]  /*15b60*/  ISETP.GT.AND P2, PT, R7.reuse, 0x50, !P2 ;  /* 0x000000500700780c */ /* 0x040fe20005744270 */
[----:B--2---:R-:W2:Y:S01]  /*15b70*/  LD.E.64 R4, desc[UR36][R2.64] ;  /* 0x0000002402047980 */ /* 0x004ea2000c101b00 */
[C---:B------:R-:W-:Y:S02]  /*15b80*/  ISETP.GT.AND P5, PT, R7.reuse, 0x41, !P5 ;  /* 0x000000410700780c */ /* 0x040fe40006fa4270 */
[----:B------:R-:W-:Y:S02]  /*15b90*/  ISETP.GT.AND P3, PT, R7, 0x51, !P3 ;  /* 0x000000510700780c */ /* 0x000fe40005f64270 */
[C---:B------:R-:W-:Y:S02]  /*15ba0*/  ISETP.LT.OR P5, PT, R20.reuse, 0x42, P5 ;  /* 0x000000421400780c */ /* 0x040fe40002fa1670 */
[----:B------:R-:W-:-:S02]  /*15bb0*/  ISETP.LT.OR P0, PT, R20, 0x49, P0 ;  /* 0x000000491400780c */ /* 0x000fc40000701670 */
[----:B------:R-:W-:Y:S02]  /*15bc0*/  FSEL R59, R59, -INF , !P5 ;  /* 0xff8000003b3b7808 */ /* 0x000fe40006800000 */
[----:B------:R-:W-:Y:S02]  /*15bd0*/  ISETP.LT.OR P1, PT, R20, 0x4a, P1 ;  /* 0x0000004a1400780c */ /* 0x000fe40000f21670 */
[----:B------:R-:W-:Y:S02]  /*15be0*/  FSEL R62, R62, -INF , !P0 ;  /* 0xff8000003e3e7808 */ /* 0x000fe40004000000 */
[----:B------:R-:W-:Y:S02]  /*15bf0*/  ISETP.LT.OR P2, PT, R20, 0x51, P2 ;  /* 0x000000511400780c */ /* 0x000fe40001741670 */
[----:B------:R-:W-:Y:S02]  /*15c00*/  FSEL R63, R63, -INF , !P1 ;  /* 0xff8000003f3f7808 */ /* 0x000fe40004800000 */
[----:B------:R-:W-:-:S02]  /*15c10*/  ISETP.NE.AND P6, PT, R24, RZ, PT ;  /* 0x000000ff1800720c */ /* 0x000fc40003fc5270 */
[C---:B------:R-:W-:Y:S02]  /*15c20*/  ISETP.GT.AND P4, PT, R7.reuse, 0x58, !P4 ;  /* 0x000000580700780c */ /* 0x040fe40006784270 */
[----:B------:R-:W-:Y:S02]  /*15c30*/  ISETP.LT.OR P3, PT, R20, 0x52, P3 ;  /* 0x000000521400780c */ /* 0x000fe40001f61670 */
[----:B------:R-:W-:Y:S02]  /*15c40*/  FSEL R66, R66, -INF , !P2 ;  /* 0xff80000042427808 */ /* 0x000fe40005000000 */
[----:B------:R-:W-:Y:S02]  /*15c50*/  ISETP.GT.AND P0, PT, R7, 0x59, !P6 ;  /* 0x000000590700780c */ /* 0x000fe40007704270 */
[----:B------:R-:W-:Y:S02]  /*15c60*/  ISETP.LT.OR P4, PT, R20, 0x59, P4 ;  /* 0x000000591400780c */ /* 0x000fe40002781670 */
[----:B------:R-:W-:-:S02]  /*15c70*/  FSEL R67, R67, -INF , !P3 ;  /* 0xff80000043437808 */ /* 0x000fc40005800000 */
[----:B------:R-:W-:Y:S02]  /*15c80*/  ISETP.LT.OR P0, PT, R20, 0x5a, P0 ;  /* 0x0000005a1400780c */ /* 0x000fe40000701670 */
[----:B------:R-:W-:Y:S02]  /*15c90*/  FSEL R70, R70, -INF , !P4 ;  /* 0xff80000046467808 */ /* 0x000fe40006000000 */
[----:B------:R-:W-:Y:S02]  /*15ca0*/  FSEL R71, R71, -INF , !P0 ;  /* 0xff80000047477808 */ /* 0x000fe40004000000 */
[----:B--2---:R-:W-:-:S04]  /*15cb0*/  FMNMX.FTZ R6, R37, R4, !PT ;  /* 0x0000000425067209 */ /* 0x004fc80007810000 */
        /* <DEDUP_REMOVED lines=49> */
[----:B------:R-:W-:Y:S02]  /*15fd0*/  FMNMX.FTZ R9, R71, R6, !PT ;  /* 0x0000000647097209 */ /* 0x000fe40007810000 */
[----:B------:R-:W2:Y:S04]  /*15fe0*/  LD.E.64 R6, desc[UR36][R2.64+0x10] ;  /* 0x0000102402067980 */ /* 0x000ea8000c101b00 */
[----:B------:R-:W-:Y:S04]  /*15ff0*/  ST.E.64 desc[UR36][R2.64], R8 ;  /* 0x0000000802007985 */ /* 0x000fe8000c101b24 */
[----:B------:R-:W3:Y:S01]  /*16000*/  LD.E R31, desc[UR36][R2.64+0x4] ;  /* 0x00000424021f7980 */ /* 0x000ee2000c101900 */
[----:B0-----:R-:W-:-:S03]  /*16010*/  FMNMX.FTZ R15, R15, R24, !PT ;  /* 0x000000180f0f7209 */ /* 0x001fc60007810000 */
[----:B------:R-:W4:Y:S04]  /*16020*/  LD.E R24, desc[UR36][R2.64+0x20] ;  /* 0x0000202402187980 */ /* 0x000f28000c101900 */
[----:B------:R-:W-:Y:S04]  /*16030*/  ST.E desc[UR36][R2.64], R15 ;  /* 0x0000000f02007985 */ /* 0x000fe8000c101924 */
[----:B------:R-:W4:Y:S04]  /*16040*/  LD.E R79, desc[UR36][R2.64] ;  /* 0x00000024024f7980 */ /* 0x000f28000c101900 */
[----:B---3--:R-:W0:Y:S01]  /*16050*/  SHFL.BFLY PT, R8, R31, 0x2, 0x1f ;  /* 0x0c401f001f087f89 */ /* 0x008e2200000e0000 */
[----:B----4-:R-:W-:Y:S01]  /*16060*/  FMUL.FTZ R20, R24, R79 ;  /* 0x0000004f18147220 */ /* 0x010fe20000410000 */
[----:B------:R-:W-:-:S04]  /*16070*/  FSETP.NEU.FTZ.AND P0, PT, R79, -INF , PT ;  /* 0xff8000004f00780b */ /* 0x000fc80003f1d000 */
[----:B------:R-:W-:Y:S02]  /*16080*/  FSEL R20, R20, RZ, P0 ;  /* 0x000000ff14147208 */ /* 0x000fe40000000000 */
[----:B0-----:R-:W-:-:S03]  /*16090*/  FMNMX.FTZ R8, R8, R31, !PT ;  /* 0x0000001f08087209 */ /* 0x001fc60007810000 */
[-CC-:B------:R-:W-:Y:S01]  /*160a0*/  FFMA.FTZ R152, R37, R24.reuse, -R20.reuse ;  /* 0x0000001825987223 */ /* 0x180fe20000010814 */
[-CC-:B------:R-:W-:Y:S02]  /*160b0*/  FFMA.FTZ R37, R25, R24.reuse, -R20.reuse ;  /* 0x0000001819257223 */ /* 0x180fe40000010814 */
[----:B------:R-:W0:Y:S01]  /*160c0*/  SHFL.BFLY PT, R25, R8, 0x1, 0x1f ;  /* 0x0c201f0008197f89 */ /* 0x000e2200000e0000 */
[----:B------:R-:W-:Y:S01]  /*160d0*/  FSEL R9, R79, RZ, P0 ;  /* 0x000000ff4f097208 */ /* 0x000fe20000000000 */
[----:B------:R-:W-:-:S04]  /*160e0*/  FFMA.FTZ R160, R41, R24, -R20 ;  /* 0x0000001829a07223 */ /* 0x000fc80000010814 */
[----:B------:R-:W-:-:S04]  /*160f0*/  FADD.FTZ R9, R4, -R9 ;  /* 0x8000000904097221 */ /* 0x000fc80000010000 */
[----:B------:R-:W-:Y:S01]  /*16100*/  FMUL.FTZ R9, R9, R24 ;  /* 0x0000001809097220 */ /* 0x000fe20000410000 */
[----:B0-----:R-:W-:-:S04]  /*16110*/  FMNMX.FTZ R25, R8, R25, !PT ;  /* 0x0000001908197209 */ /* 0x001fc80007810000 */
[C---:B------:R-:W-:Y:S01]  /*16120*/  FSETP.NEU.FTZ.AND P0, PT, R25.reuse, -INF , PT ;  /* 0xff8000001900780b */ /* 0x040fe20003f1d000 */
[----:B------:R-:W-:-:S03]  /*16130*/  FMUL.FTZ R41, R25, R24 ;  /* 0x0000001819297220 */ /* 0x000fc60000410000 */
[----:B------:R-:W-:Y:S02]  /*16140*/  FSEL R4, R25, RZ, P0 ;  /* 0x000000ff19047208 */ /* 0x000fe40000000000 */
[----:B------:R-:W-:-:S03]  /*16150*/  FSEL R41, R41, RZ, P0 ;  /* 0x000000ff29297208 */ /* 0x000fc60000000000 */
[----:B------:R-:W-:Y:S02]  /*16160*/  FADD.FTZ R5, R5, -R4 ;  /* 0x8000000405057221 */ /* 0x000fe40000010000 */
[-CC-:B------:R-:W-:Y:S02]  /*16170*/  FFMA.FTZ R31, R26, R24.reuse, -R41.reuse ;  /* 0x000000181a1f7223 */ /* 0x180fe40000010829 */
[----:B------:R-:W-:Y:S01]  /*16180*/  FMUL.FTZ R5, R24, R5 ;  /* 0x0000000518057220 */ /* 0x000fe20000410000 */
[-CC-:B------:R-:W-:Y:S01]  /*16190*/  FFMA.FTZ R153, R27, R24.reuse, -R41.reuse ;  /* 0x000000181b997223 */ /* 0x180fe20000010829 */
[----:B------:R-:W-:Y:S01]  /*161a0*/  MUFU.EX2 R152, R152 ;  /* 0x0000009800987308 */ /* 0x000fe20000000800 */
[-C--:B------:R-:W-:Y:S01]  /*161b0*/  FFMA.FTZ R36, R11, R24.reuse, -R20 ;  /* 0x000000180b247223 */ /* 0x080fe20000010814 */
[----:B------:R-:W-:-:S06]  /*161c0*/  FFMA.FTZ R30, R30, R24, -R41 ;  /* 0x000000181e1e7223 */ /* 0x000fcc0000010829 */
[----:B------:R-:W2:Y:S01]  /*161d0*/  MUFU.EX2 R9, R9 ;  /* 0x0000000900097308 */ /* 0x000ea20000000800 */
[-C--:B------:R-:W-:Y:S01]  /*161e0*/  FFMA.FTZ R154, R29, R24.reuse, -R20 ;  /* 0x000000181d9a7223 */ /* 0x080fe20000010814 */
[----:B------:R-:W-:-:S06]  /*161f0*/  FFMA.FTZ R155, R14, R24, -R41 ;  /* 0x000000180e9b7223 */ /* 0x000fcc0000010829 */
[----:B------:R-:W-:Y:S08]  /*16200*/  MUFU.EX2 R31, R31 ;  /* 0x0000001f001f7308 */ /* 0x000ff00000000800 */
[----:B------:R-:W0:Y:S01]  /*16210*/  MUFU.EX2 R8, R5 ;  /* 0x0000000500087308 */ /* 0x000e220000000800 */
[----:B------:R-:W-:-:S07]  /*16220*/  FFMA.FTZ R35, R73, R24, -R20 ;  /* 0x0000001849237223 */ /* 0x000fce0000010814 */
[----:B------:R-:W1:Y:S01]  /*16230*/  MUFU.EX2 R37, R37 ;  /* 0x0000002500257308 */ /* 0x000e620000000800 */
[----:B------:R-:W-:-:S07]  /*16240*/  FFMA.FTZ R29, R12, R24, -R41 ;  /* 0x000000180c1d7223 */ /* 0x000fce0000010829 */
[----:B------:R-:W3:Y:S01]  /*16250*/  MUFU.EX2 R153, R153 ;  /* 0x0000009900997308 */ /* 0x000ee20000000800 */
[----:B------:R-:W-:-:S07]  /*16260*/  FFMA.FTZ R156, R77, R24, -R20 ;  /* 0x000000184d9c7223 */ /* 0x000fce0000010814 */
[----:B------:R-:W4:Y:S01]  /*16270*/  MUFU.EX2 R36, R36 ;  /* 0x0000002400247308 */ /* 0x000f220000000800 */
[----:B------:R-:W-:-:S07]  /*16280*/  FFMA.FTZ R157, R13, R24, -R41 ;  /* 0x000000180d9d7223 */ /* 0x000fce0000010829 */
[----:B------:R-:W4:Y:S01]  /*16290*/  MUFU.EX2 R30, R30 ;  /* 0x0000001e001e7308 */ /* 0x000f220000000800 */
[----:B--2---:R-:W-:Y:S01]  /*162a0*/  FFMA.FTZ R6, R9, R6, R152 ;  /* 0x0000000609067223 */ /* 0x004fe20000010098 */
[----:B------:R-:W-:-:S06]  /*162b0*/  FFMA.FTZ R34, R33, R24, -R20 ;  /* 0x0000001821227223 */ /* 0x000fcc0000010814 */
[----:B------:R-:W2:Y:S01]  /*162c0*/  MUFU.EX2 R154, R154 ;  /* 0x0000009a009a7308 */ /* 0x000ea20000000800 */
[----:B0-----:R-:W-:Y:S01]  /*162d0*/  FFMA.FTZ R4, R8, R7, R31 ;  /* 0x0000000708047223 */ /* 0x001fe2000001001f */
[----:B------:R-:W-:-:S06]  /*162e0*/  FFMA.FTZ R28, R38, R24, -R41 ;  /* 0x00000018261c7223 */ /* 0x000fcc0000010829 */
[----:B------:R-:W0:Y:S01]  /*162f0*/  MUFU.EX2 R155, R155 ;  /* 0x0000009b009b7308 */ /* 0x000e220000000800 */
[----:B-1----:R-:W-:Y:S01]  /*16300*/  FADD.FTZ R5, R37, R6 ;  /* 0x0000000625057221 */ /* 0x002fe20000010000 */
[----:B------:R-:W-:-:S06]  /*16310*/  FFMA.FTZ R158, R75, R24, -R20 ;  /* 0x000000184b9e7223 */ /* 0x000fcc0000010814 */
[----:B------:R-:W1:Y:S01]  /*16320*/  MUFU.EX2 R35, R35 ;  /* 0x0000002300237308 */ /* 0x000e620000000800 */
[----:B---3--:R-:W-:Y:S01]  /*16330*/  FADD.FTZ R7, R153, R4 ;  /* 0x0000000499077221 */ /* 0x008fe20000010000 */
[----:B------:R-:W-:-:S06]  /*16340*/  FFMA.FTZ R159, R39, R24, -R41 ;  /* 0x00000018279f7223 */ /* 0x000fcc0000010829 */
[----:B------:R-:W3:Y:S01]  /*16350*/  MUFU.EX2 R29, R29 ;  /* 0x0000001d001d7308 */ /* 0x000ee20000000800 */
[----:B----4-:R-:W-:Y:S01]  /*16360*/  FADD.FTZ R5, R36, R5 ;  /* 0x0000000524057221 */ /* 0x010fe20000010000 */
[----:B------:R-:W-:-:S06]  /*16370*/  FFMA.FTZ R33, R21, R24, -R20 ;  /* 0x0000001815217223 */ /* 0x000fcc0000010814 */
[----:B------:R-:W4:Y:S01]  /*16380*/  MUFU.EX2 R156, R156 ;  /* 0x0000009c009c7308 */ /* 0x000f220000000800 */
[----:B------:R-:W-:Y:S01]  /*16390*/  FADD.FTZ R4, R30, R7 ;  /* 0x000000071e047221 */ /* 0x000fe20000010000 */
[----:B------:R-:W-:-:S06]  /*163a0*/  FFMA.FTZ R13, R42, R24, -R41 ;  /* 0x000000182a0d7223 */ /* 0x000fcc0000010829 */
[----:B------:R-:W4:Y:S01]  /*163b0*/  MUFU.EX2 R157, R157 ;  /* 0x0000009d009d7308 */ /* 0x000f220000000800 */
[----:B--2---:R-:W-:Y:S01]  /*163c0*/  FADD.FTZ R6, R154, R5 ;  /* 0x000000059a067221 */ /* 0x004fe20000010000 */
[----:B0-----:R-:W-:-:S06]  /*163d0*/  FADD.FTZ R4, R155, R4 ;  /* 0x000000049b047221 */ /* 0x001fcc0000010000 */
[----:B------:R-:W0:Y:S01]  /*163e0*/  MUFU.EX2 R34, R34 ;  /* 0x0000002200227308 */ /* 0x000e220000000800 */
[----:B------:R-:W-:-:S07]  /*163f0*/  FFMA.FTZ R161, R43, R24, -R41 ;  /* 0x000000182ba17223 */ /* 0x000fce0000010829 */
[----:B------:R-:W2:Y:S01]  /*16400*/  MUFU.EX2 R28, R28 ;  /* 0x0000001c001c7308 */ /* 0x000ea20000000800 */
        /* <DEDUP_REMOVED lines=12> */
[----:B0-----:R-:W-:Y:S01]  /*164d0*/  FADD.FTZ R5, R34, R5 ;  /* 0x0000000522057221 */ /* 0x001fe20000010000 */
[----:B------:R-:W-:-:S06]  /*164e0*/  FFMA.FTZ R225, R48, R24, -R20 ;  /* 0x0000001830e17223 */ /* 0x000fcc0000010814 */
[----:B------:R-:W0:Y:S01]  /*164f0*/  MUFU.EX2 R160, R160 ;  /* 0x000000a000a07308 */ /* 0x000e220000000800 */
[----:B--2---:R-:W-:Y:S01]  /*16500*/  FADD.FTZ R4, R28, R7 ;  /* 0x000000071c047221 */ /* 0x004fe20000010000 */
[----:B------:R-:W-:-:S06]  /*16510*/  FFMA.FTZ R221, R50, R24, -R41 ;  /* 0x0000001832dd7223 */ /* 0x000fcc0000010829 */
        /* <DEDUP_REMOVED lines=52> */
[-CC-:B------:R-:W-:Y:S01]  /*16860*/  FFMA.FTZ R164, R68, R24.reuse, -R20.reuse ;  /* 0x0000001844a47223 */ /* 0x180fe20000010814 */
[----:B------:R-:W-:Y:S01]  /*16870*/  FFMA.FTZ R21, R69, R24, -R20 ;  /* 0x0000001845157223 */ /* 0x000fe20000010814 */
[----:B--2---:R-:W-:-:S05]  /*16880*/  FADD.FTZ R4, R220, R7 ;  /* 0x00000007dc047221 */ /* 0x004fca0000010000 */
[----:B------:R-:W2:Y:S01]  /*16890*/  MUFU.EX2 R167, R167 ;  /* 0x000000a700a77308 */ /* 0x000ea20000000800 */
[----:B------:R-:W-:Y:S01]  /*168a0*/  FFMA.FTZ R20, R67, R24, -R41 ;  /* 0x0000001843147223 */ /* 0x000fe20000010829 */
[----:B-1----:R-:W-:-:S06]  /*168b0*/  FADD.FTZ R6, R174, R5 ;  /* 0x00000005ae067221 */ /* 0x002fcc0000010000 */
[----:B------:R-:W1:Y:S01]  /*168c0*/  MUFU.EX2 R171, R171 ;  /* 0x000000ab00ab7308 */ /* 0x000e620000000800 */
[----:B---3--:R-:W-:Y:S01]  /*168d0*/  FADD.FTZ R5, R169, R4 ;  /* 0x00000004a9057221 */ /* 0x008fe20000010000 */
[----:B------:R-:W-:-:S06]  /*168e0*/  FFMA.FTZ R11, R70, R24, -R41 ;  /* 0x00000018460b7223 */ /* 0x000fcc0000010829 */
[----:B------:R-:W3:Y:S01]  /*168f0*/  MUFU.EX2 R168, R168 ;  /* 0x000000a800a87308 */ /* 0x000ee20000000800 */
[----:B----4-:R-:W-:Y:S01]  /*16900*/  FADD.FTZ R7, R173, R6 ;  /* 0x00000006ad077221 */ /* 0x010fe20000010000 */
[----:B------:R-:W-:-:S06]  /*16910*/  FADD.FTZ R4, R170, R5 ;  /* 0x00000005aa047221 */ /* 0x000fcc0000010000 */
[----:B------:R-:W4:Y:S01]  /*16920*/  MUFU.EX2 R165, R165 ;  /* 0x000000a500a57308 */ /* 0x000f220000000800 */
[----:B------:R-:W-:-:S07]  /*16930*/  FFMA.FTZ R14, R71, R24, -R41 ;  /* 0x00000018470e7223 */ /* 0x000fce0000010829 */
[----:B------:R-:W4:Y:S01]  /*16940*/  MUFU.EX2 R15, R15 ;  /* 0x0000000f000f7308 */ /* 0x000f220000000800 */
[----:B0-----:R-:W-:Y:S01]  /*16950*/  FADD.FTZ R6, R172, R7 ;  /* 0x00000007ac067221 */ /* 0x001fe20000010000 */
[----:B--2---:R-:W-:-:S06]  /*16960*/  FADD.FTZ R5, R167, R4 ;  /* 0x00000004a7057221 */ /* 0x004fcc0000010000 */
[----:B------:R-:W0:Y:S08]  /*16970*/  MUFU.EX2 R166, R166 ;  /* 0x000000a600a67308 */ /* 0x000e300000000800 */
[----:B------:R-:W2:Y:S01]  /*16980*/  MUFU.EX2 R20, R20 ;  /* 0x0000001400147308 */ /* 0x000ea20000000800 */
[----:B-1----:R-:W-:Y:S01]  /*16990*/  FADD.FTZ R6, R171, R6 ;  /* 0x00000006ab067221 */ /* 0x002fe20000010000 */
[----:B---3--:R-:W-:-:S06]  /*169a0*/  FADD.FTZ R4, R168, R5 ;  /* 0x00000005a8047221 */ /* 0x008fcc0000010000 */
[----:B------:R-:W1:Y:S08]  /*169b0*/  MUFU.EX2 R164, R164 ;  /* 0x000000a400a47308 */ /* 0x000e700000000800 */
[----:B------:R-:W3:Y:S01]  /*169c0*/  MUFU.EX2 R11, R11 ;  /* 0x0000000b000b7308 */ /* 0x000ee20000000800 */
[----:B----4-:R-:W-:Y:S01]  /*169d0*/  FADD.FTZ R5, R165, R6 ;  /* 0x00000006a5057221 */ /* 0x010fe20000010000 */
[----:B------:R-:W-:-:S06]  /*169e0*/  FADD.FTZ R7, R15, R4 ;  /* 0x000000040f077221 */ /* 0x000fcc0000010000 */
[----:B------:R-:W4:Y:S08]  /*169f0*/  MUFU.EX2 R21, R21 ;  /* 0x0000001500157308 */ /* 0x000f300000000800 */
[----:B------:R-:W4:Y:S01]  /*16a00*/  MUFU.EX2 R14, R14 ;  /* 0x0000000e000e7308 */ /* 0x000f220000000800 */
[----:B0-----:R-:W-:Y:S01]  /*16a10*/  FADD.FTZ R5, R166, R5 ;  /* 0x00000005a6057221 */ /* 0x001fe20000010000 */
[----:B--2---:R-:W-:-:S03]  /*16a20*/  FADD.FTZ R4, R20, R7 ;  /* 0x0000000714047221 */ /* 0x004fc60000010000 */
[----:B-1----:R-:W-:Y:S01]  /*16a30*/  FADD.FTZ R6, R164, R5 ;  /* 0x00000005a4067221 */ /* 0x002fe20000010000 */
[----:B---3--:R-:W-:-:S03]  /*16a40*/  FADD.FTZ R5, R11, R4 ;  /* 0x000000040b057221 */ /* 0x008fc60000010000 */
[----:B----4-:R-:W-:Y:S01]  /*16a50*/  FADD.FTZ R4, R21, R6 ;  /* 0x0000000615047221 */ /* 0x010fe20000010000 */
[----:B------:R0:W-:Y:S01]  /*16a60*/  ST.E desc[UR36][R2.64+0x4], R25 ;  /* 0x0000041902007985 */ /* 0x0001e2000c101924 */
[----:B------:R-:W-:-:S05]  /*16a70*/  FADD.FTZ R5, R14, R5 ;  /* 0x000000050e057221 */ /* 0x000fca0000010000 */
[----:B------:R1:W-:Y:S04]  /*16a80*/  ST.E.64 desc[UR36][R2.64+0x10], R4 ;  /* 0x0000100402007985 */ /* 0x0003e8000c101b24 */
[----:B------:R-:W2:Y:S01]  /*16a90*/  LD.E R26, desc[UR36][R22.64+0x240] ;  /* 0x00024024161a7980 */ /* 0x000ea2000c101900 */
[----:B------:R-:W-:-:S04]  /*16aa0*/  IADD3 R24, P0, R16, 0x240, RZ ;  /* 0x0000024010187810 */ /* 0x000fc80007f1e0ff */
[----:B------:R-:W-:Y:S01]  /*16ab0*/  LOP3.LUT R6, R24, 0x4, RZ, 0xfc, !PT ;  /* 0x0000000418067812 */ /* 0x000fe200078efcff */
[----:B------:R-:W-:Y:S02]  /*16ac0*/  IMAD.X R7, RZ, RZ, R17, P0 ;  /* 0x000000ffff077224 */ /* 0x000fe400000e0611 */
[----:B--2---:R-:W-:-:S05]  /*16ad0*/  FMUL.FTZ R27, R9, R26 ;  /* 0x0000001a091b7220 */ /* 0x004fca0000410000 */
[----:B------:R-:W-:Y:S04]  /*16ae0*/  ST.E desc[UR36][R22.64+0x240], R27 ;  /* 0x0002401b16007985 */ /* 0x000fe8000c101924 */
[----:B------:R-:W2:Y:S02]  /*16af0*/  LD.E R26, desc[UR36][R6.64] ;  /* 0x00000024061a7980 */ /* 0x000ea4000c101900 */
[----:B--2---:R-:W-:-:S05]  /*16b00*/  FMUL.FTZ R39, R9, R26 ;  /* 0x0000001a09277220 */ /* 0x004fca0000410000 */
[----:B------:R-:W-:Y:S04]  /*16b10*/  ST.E desc[UR36][R6.64], R39 ;  /* 0x0000002706007985 */ /* 0x000fe8000c101924 */
[----:B------:R-:W2:Y:S04]  /*16b20*/  LD.E R114, desc[UR36][R22.64+0x254] ;  /* 0x0002542416727980 */ /* 0x000ea8000c101900 */
[----:B0-----:R-:W3:Y:S04]  /*16b30*/  LD.E R25, desc[UR36][R22.64+0x434] ;  /* 0x0004342416197980 */ /* 0x001ee8000c101900 */
        /* <DEDUP_REMOVED lines=59> */
[----:B------:R-:W4:Y:S01]  /*16ef0*/  LD.E R26, desc[UR36][R22.64+0x430] ;  /* 0x00043024161a7980 */ /* 0x000f22000c101900 */
[C---:B--2---:R-:W-:Y:S01]  /*16f00*/  FMUL.FTZ R5, R9.reuse, R114 ;  /* 0x0000007209057220 */ /* 0x044fe20000410000 */
[----:B---3--:R-:W-:-:S04]  /*16f10*/  FMUL.FTZ R45, R9, R25 ;  /* 0x00000019092d7220 */ /* 0x008fc80000410000 */
[----:B------:R0:W-:Y:S04]  /*16f20*/  ST.E desc[UR36][R22.64+0x254], R5 ;  /* 0x0002540516007985 */ /* 0x0001e8000c101924 */
[----:B------:R1:W-:Y:S01]  /*16f30*/  ST.E desc[UR36][R22.64+0x434], R45 ;  /* 0x0004342d16007985 */ /* 0x0003e2000c101924 */
[C---:B----4-:R-:W-:Y:S01]  /*16f40*/  FMUL.FTZ R3, R9.reuse, R112 ;  /* 0x0000007009037220 */ /* 0x050fe20000410000 */
[C---:B0-----:R-:W-:Y:S01]  /*16f50*/  FMUL.FTZ R5, R9.reuse, R128 ;  /* 0x0000008009057220 */ /* 0x041fe20000410000 */
[C---:B------:R-:W-:Y:S01]  /*16f60*/  FMUL.FTZ R25, R9.reuse, R116 ;  /* 0x0000007409197220 */ /* 0x040fe20000410000 */
[----:B------:R-:W-:-:S03]  /*16f70*/  FMUL.FTZ R27, R9, R118 ;  /* 0x00000076091b7220 */ /* 0x000fc60000410000 */
[----:B------:R0:W-:Y:S01]  /*16f80*/  ST.E desc[UR36][R22.64+0x290], R5 ;  /* 0x0002900516007985 */ /* 0x0001e2000c101924 */
[C---:B------:R-:W-:Y:S01]  /*16f90*/  FMUL.FTZ R39, R9.reuse, R120 ;  /* 0x0000007809277220 */ /* 0x040fe20000410000 */
[C---:B------:R-:W-:Y:S01]  /*16fa0*/  FMUL.FTZ R41, R9.reuse, R122 ;  /* 0x0000007a09297220 */ /* 0x040fe20000410000 */
[C---:B------:R-:W-:Y:S01]  /*16fb0*/  FMUL.FTZ R43, R9.reuse, R124 ;  /* 0x0000007c092b7220 */ /* 0x040fe20000410000 */
[C---:B-1----:R-:W-:Y:S01]  /*16fc0*/  FMUL.FTZ R45, R9.reuse, R130 ;  /* 0x00000082092d7220 */ /* 0x042fe20000410000 */
[C---:B------:R-:W-:Y:S01]  /*16fd0*/  FMUL.FTZ R47, R9.reuse, R132 ;  /* 0x00000084092f7220 */ /* 0x040fe20000410000 */
[----:B------:R1:W-:Y:S01]  /*16fe0*/  ST.E desc[UR36][R22.64+0x250], R3 ;  /* 0x0002500316007985 */ /* 0x0003e2000c101924 */
[----:B0-----:R-:W-:-:S03]  /*16ff0*/  FMUL.FTZ R5, R9, R148 ;  /* 0x0000009409057220 */ /* 0x001fc60000410000 */
[----:B------:R0:W-:Y:S04]  /*17000*/  ST.E desc[UR36][R22.64+0x260], R25 ;  /* 0x0002601916007985 */ /* 0x0001e8000c101924 */
[----:B------:R2:W-:Y:S04]  /*17010*/  ST.E desc[UR36][R22.64+0x264], R27 ;  /* 0x0002641b16007985 */ /* 0x0005e8000c101924 */
[----:B------:R3:W-:Y:S01]  /*17020*/  ST.E desc[UR36][R22.64+0x270], R39 ;  /* 0x0002702716007985 */ /* 0x0007e2000c101924 */
[----:B-1----:R-:W-:-:S03]  /*17030*/  FMUL.FTZ R3, R9, R126 ;  /* 0x0000007e09037220 */ /* 0x002fc60000410000 */
[----:B------:R1:W-:Y:S01]  /*17040*/  ST.E desc[UR36][R22.64+0x274], R41 ;  /* 0x0002742916007985 */ /* 0x0003e2000c101924 */
[----:B0-----:R-:W-:-:S03]  /*17050*/  FMUL.FTZ R25, R9, R136 ;  /* 0x0000008809197220 */ /* 0x001fc60000410000 */
[----:B------:R0:W-:Y:S01]  /*17060*/  ST.E desc[UR36][R22.64+0x280], R43 ;  /* 0x0002802b16007985 */ /* 0x0001e2000c101924 */
[----:B--2---:R-:W-:-:S03]  /*17070*/  FMUL.FTZ R27, R9, R138 ;  /* 0x0000008a091b7220 */ /* 0x004fc60000410000 */
[----:B------:R2:W-:Y:S01]  /*17080*/  ST.E desc[UR36][R22.64+0x294], R45 ;  /* 0x0002942d16007985 */ /* 0x0005e2000c101924 */
[----:B---3--:R-:W-:-:S03]  /*17090*/  FMUL.FTZ R39, R9, R140 ;  /* 0x0000008c09277220 */ /* 0x008fc60000410000 */
[----:B------:R3:W-:Y:S01]  /*170a0*/  ST.E desc[UR36][R22.64+0x2a0], R47 ;  /* 0x0002a02f16007985 */ /* 0x0007e2000c101924 */
[C---:B-1----:R-:W-:Y:S01]  /*170b0*/  FMUL.FTZ R41, R9.reuse, R142 ;  /* 0x0000008e09297220 */ /* 0x042fe20000410000 */
[C---:B0-----:R-:W-:Y:S02]  /*170c0*/  FMUL.FTZ R43, R9.reuse, R144 ;  /* 0x00000090092b7220 */ /* 0x041fe40000410000 */
[----:B------:R0:W-:Y:S01]  /*170d0*/  ST.E desc[UR36][R22.64+0x2e0], R5 ;  /* 0x0002e00516007985 */ /* 0x0001e2000c101924 */
[C---:B--2---:R-:W-:Y:S01]  /*170e0*/  FMUL.FTZ R45, R9.reuse, R150 ;  /* 0x00000096092d7220 */ /* 0x044fe20000410000 */
[C---:B---3--:R-:W-:Y:S02]  /*170f0*/  FMUL.FTZ R47, R9.reuse, R110 ;  /* 0x0000006e092f7220 */ /* 0x048fe40000410000 */
[----:B------:R1:W-:Y:S01]  /*17100*/  ST.E desc[UR36][R22.64+0x284], R3 ;  /* 0x0002840316007985 */ /* 0x0003e2000c101924 */
[----:B0-----:R-:W-:-:S03]  /*17110*/  FMUL.FTZ R5, R9, R90 ;  /* 0x0000005a09057220 */ /* 0x001fc60000410000 */
[----:B------:R0:W-:Y:S01]  /*17120*/  ST.E desc[UR36][R22.64+0x2b0], R25 ;  /* 0x0002b01916007985 */ /* 0x0001e2000c101924 */
[----:B------:R-:W-:-:S03]  /*17130*/  FMUL.FTZ R49, R9, R134 ;  /* 0x0000008609317220 */ /* 0x000fc60000410000 */
[----:B------:R2:W-:Y:S01]  /*17140*/  ST.E desc[UR36][R22.64+0x2b4], R27 ;  /* 0x0002b41b16007985 */ /* 0x0005e2000c101924 */
[----:B-1----:R-:W-:-:S03]  /*17150*/  FMUL.FTZ R3, R9, R146 ;  /* 0x0000009209037220 */ /* 0x002fc60000410000 */
[----:B------:R1:W-:Y:S04]  /*17160*/  ST.E desc[UR36][R22.64+0x2c0], R39 ;  /* 0x0002c02716007985 */ /* 0x0003e8000c101924 */
[----:B------:R3:W-:Y:S01]  /*17170*/  ST.E desc[UR36][R22.64+0x2c4], R41 ;  /* 0x0002c42916007985 */ /* 0x0007e2000c101924 */
[----:B0-----:R-:W-:-:S03]  /*17180*/  FMUL.FTZ R25, R9, R108 ;  /* 0x0000006c09197220 */ /* 0x001fc60000410000 */
[----:B------:R0:W-:Y:S01]  /*17190*/  ST.E desc[UR36][R22.64+0x2d0], R43 ;  /* 0x0002d02b16007985 */ /* 0x0001e2000c101924 */
[----:B--2---:R-:W-:-:S03]  /*171a0*/  FMUL.FTZ R27, R9, R106 ;  /* 0x0000006a091b7220 */ /* 0x004fc60000410000 */
[----:B------:R2:W-:Y:S01]  /*171b0*/  ST.E desc[UR36][R22.64+0x2e4], R45 ;  /* 0x0002e42d16007985 */ /* 0x0005e2000c101924 */
[----:B-1----:R-:W-:-:S03]  /*171c0*/  FMUL.FTZ R39, R9, R104 ;  /* 0x0000006809277220 */ /* 0x002fc60000410000 */
[----:B------:R1:W-:Y:S01]  /*171d0*/  ST.E desc[UR36][R22.64+0x2f4], R47 ;  /* 0x0002f42f16007985 */ /* 0x0003e2000c101924 */
[C---:B---3--:R-:W-:Y:S01]  /*171e0*/  FMUL.FTZ R41, R9.reuse, R102 ;  /* 0x0000006609297220 */ /* 0x048fe20000410000 */
[C---:B0-----:R-:W-:Y:S02]  /*171f0*/  FMUL.FTZ R43, R9.reuse, R100 ;  /* 0x00000064092b7220 */ /* 0x041fe40000410000 */
[----:B------:R0:W-:Y:S01]  /*17200*/  ST.E desc[UR36][R22.64+0x330], R5 ;  /* 0x0003300516007985 */ /* 0x0001e2000c101924 */
[C---:B--2---:R-:W-:Y:S01]  /*17210*/  FMUL.FTZ R45, R9.reuse, R96 ;  /* 0x00000060092d7220 */ /* 0x044fe20000410000 */
[C---:B-1----:R-:W-:Y:S02]  /*17220*/  FMUL.FTZ R47, R9.reuse, R94 ;  /* 0x0000005e092f7220 */ /* 0x042fe40000410000 */
[----:B------:R1:W-:Y:S01]  /*17230*/  ST.E desc[UR36][R22.64+0x2a4], R49 ;  /* 0x0002a43116007985 */ /* 0x0003e2000c101924 */
[----:B0-----:R-:W-:-:S03]  /*17240*/  FMUL.FTZ R5, R9, R70 ;  /* 0x0000004609057220 */ /* 0x001fc60000410000 */
[----:B------:R0:W-:Y:S04]  /*17250*/  ST.E desc[UR36][R22.64+0x2d4], R3 ;  /* 0x0002d40316007985 */ /* 0x0001e8000c101924 */
        /* <DEDUP_REMOVED lines=10> */
[----:B---3--:R-:W-:-:S03]  /*17300*/  FMUL.FTZ R39, R9, R86 ;  /* 0x0000005609277220 */ /* 0x008fc60000410000 */
[----:B------:R3:W-:Y:S01]  /*17310*/  ST.E desc[UR36][R22.64+0x340], R47 ;  /* 0x0003402f16007985 */ /* 0x0007e2000c101924 */
[C---:B0-----:R-:W-:Y:S01]  /*17320*/  FMUL.FTZ R41, R9.reuse, R84 ;  /* 0x0000005409297220 */ /* 0x041fe20000410000 */
[C---:B--2---:R-:W-:Y:S02]  /*17330*/  FMUL.FTZ R43, R9.reuse, R82 ;  /* 0x00000052092b7220 */ /* 0x044fe40000410000 */
[----:B------:R0:W-:Y:S01]  /*17340*/  ST.E desc[UR36][R22.64+0x380], R5 ;  /* 0x0003800516007985 */ /* 0x0001e2000c101924 */
[C---:B-1----:R-:W-:Y:S01]  /*17350*/  FMUL.FTZ R45, R9.reuse, R76 ;  /* 0x0000004c092d7220 */ /* 0x042fe20000410000 */
[C---:B---3--:R-:W-:Y:S02]  /*17360*/  FMUL.FTZ R47, R9.reuse, R74 ;  /* 0x0000004a092f7220 */ /* 0x048fe40000410000 */
        /* <DEDUP_REMOVED lines=40> */
[C---:B---3--:R-:W-:Y:S01]  /*175f0*/  FMUL.FTZ R47, R9.reuse, R4 ;  /* 0x00000004092f7220 */ /* 0x048fe20000410000 */
[----:B------:R-:W-:Y:S01]  /*17600*/  FMUL.FTZ R9, R9, R26 ;  /* 0x0000001a09097220 */ /* 0x000fe20000410000 */
[C---:B------:R-:W-:Y:S01]  /*17610*/  LOP3.LUT R4, R24.reuse, 0x8, RZ, 0xfc, !PT ;  /* 0x0000000818047812 */ /* 0x040fe200078efcff */
[--C-:B0-----:R-:W-:Y:S01]  /*17620*/  IMAD.MOV.U32 R5, RZ, RZ, R7.reuse ;  /* 0x000000ffff057224 */ /* 0x101fe200078e0007 */
[----:B------:R-:W-:Y:S04]  /*17630*/  ST.E desc[UR36][R22.64+0x2f0], R51 ;  /* 0x0002f03316007985 */ /* 0x000fe8000c101924 */
[----:B------:R0:W-:Y:S04]  /*17640*/  ST.E desc[UR36][R22.64+0x3c4], R3 ;  /* 0x0003c40316007985 */ /* 0x0001e8000c101924 */
[----:B------:R-:W-:Y:S04]  /*17650*/  ST.E desc[UR36][R22.64+0x3e4], R49 ;  /* 0x0003e43116007985 */ /* 0x000fe8000c101924 */
[----:B------:R1:W-:Y:S04]  /*17660*/  ST.E desc[UR36][R22.64+0x3f0], R25 ;  /* 0x0003f01916007985 */ /* 0x0003e8000c101924 */
[----:B------:R2:W-:Y:S04]  /*17670*/  ST.E desc[UR36][R22.64+0x3f4], R27 ;  /* 0x0003f41b16007985 */ /* 0x0005e8000c101924 */
[----:B------:R-:W-:Y:S04]  /*17680*/  ST.E desc[UR36][R22.64+0x400], R39 ;  /* 0x0004002716007985 */ /* 0x000fe8000c101924 */
[----:B------:R3:W-:Y:S04]  /*17690*/  ST.E desc[UR36][R22.64+0x404], R41 ;  /* 0x0004042916007985 */ /* 0x0007e8000c101924 */
[----:B------:R-:W-:Y:S04]  /*176a0*/  ST.E desc[UR36][R22.64+0x410], R43 ;  /* 0x0004102b16007985 */ /* 0x000fe8000c101924 */
[----:B------:R-:W-:Y:S04]  /*176b0*/  ST.E desc[UR36][R22.64+0x420], R45 ;  /* 0x0004202d16007985 */ /* 0x000fe8000c101924 */
[----:B------:R4:W-:Y:S04]  /*176c0*/  ST.E desc[UR36][R22.64+0x424], R47 ;  /* 0x0004242f16007985 */ /* 0x0009e8000c101924 */
[----:B------:R4:W-:Y:S04]  /*176d0*/  ST.E desc[UR36][R22.64+0x430], R9 ;  /* 0x0004300916007985 */ /* 0x0009e8000c101924 */
[----:B0-----:R-:W1:Y:S01]  /*176e0*/  LD.E R3, desc[UR36][R4.64] ;  /* 0x0000002404037980 */ /* 0x001e62000c101900 */
[----:B------:R-:W-:Y:S01]  /*176f0*/  LOP3.LUT R2, R24, 0xc, RZ, 0xfc, !PT ;  /* 0x0000000c18027812 */ /* 0x000fe200078efcff */
[----:B-1----:R-:W-:Y:S01]  /*17700*/  FMUL.FTZ R25, R8, R3 ;  /* 0x0000000308197220 */ /* 0x002fe20000410000 */
[----:B------:R-:W-:-:S04]  /*17710*/  IMAD.MOV.U32 R3, RZ, RZ, R7 ;  /* 0x000000ffff037224 */ /* 0x000fc800078e0007 */
[----:B------:R0:W-:Y:S04]  /*17720*/  ST.E desc[UR36][R4.64], R25 ;  /* 0x0000001904007985 */ /* 0x0001e8000c101924 */
[----:B--2---:R-:W2:Y:S01]  /*17730*/  LD.E R27, desc[UR36][R2.64] ;  /* 0x00000024021b7980 */ /* 0x004ea2000c101900 */
[----:B------:R-:W1:Y:S01]  /*17740*/  S2R R112, SR_TID.X ;  /* 0x0000000000707919 */ /* 0x000e620000002100 */
[----:B--2---:R-:W-:-:S05]  /*17750*/  FMUL.FTZ R27, R8, R27 ;  /* 0x0000001b081b7220 */ /* 0x004fca0000410000 */
[----:B------:R2:W-:Y:S04]  /*17760*/  ST.E desc[UR36][R2.64], R27 ;  /* 0x0000001b02007985 */ /* 0x0005e8000c101924 */
        /* <DEDUP_REMOVED lines=54> */
[----:B---3--:R-:W3:Y:S04]  /*17ad0*/  LD.E R41, desc[UR36][R22.64+0x3fc] ;  /* 0x0003fc2416297980 */ /* 0x008ee8000c101900 */
[----:B----4-:R-:W4:Y:S04]  /*17ae0*/  LD.E R47, desc[UR36][R22.64+0x408] ;  /* 0x00040824162f7980 */ /* 0x010f28000c101900 */
[----:B------:R-:W4:Y:S04]  /*17af0*/  LD.E R45, desc[UR36][R22.64+0x40c] ;  /* 0x00040c24162d7980 */ /* 0x000f28000c101900 */
[----:B------:R-:W4:Y:S04]  /*17b00*/  LD.E R43, desc[UR36][R22.64+0x418] ;  /* 0x00041824162b7980 */ /* 0x000f28000c101900 */
[----:B------:R-:W4:Y:S04]  /*17b10*/  LD.E R39, desc[UR36][R22.64+0x41c] ;  /* 0x00041c2416277980 */ /* 0x000f28000c101900 */
[----:B------:R-:W4:Y:S04]  /*17b20*/  LD.E R9, desc[UR36][R22.64+0x428] ;  /* 0x0004282416097980 */ /* 0x000f28000c101900 */
[----:B0-----:R-:W4:Y:S04]  /*17b30*/  LD.E R25, desc[UR36][R22.64+0x42c] ;  /* 0x00042c2416197980 */ /* 0x001f28000c101900 */
[----:B--2---:R-:W2:Y:S01]  /*17b40*/  LD.E R27, desc[UR36][R22.64+0x438] ;  /* 0x00043824161b7980 */ /* 0x004ea2000c101900 */
[----:B-1----:R-:W-:Y:S01]  /*17b50*/  SHF.R.U32.HI R112, RZ, 0x7, R112 ;  /* 0x00000007ff707819 */ /* 0x002fe20000011670 */
[C---:B------:R-:W-:Y:S01]  /*17b60*/  FMUL.FTZ R117, R8.reuse, R117 ;  /* 0x0000007508757220 */ /* 0x040fe20000410000 */
[C---:B------:R-:W-:Y:S01]  /*17b70*/  FMUL.FTZ R51, R8.reuse, R51 ;  /* 0x0000003308337220 */ /* 0x040fe20000410000 */
[C---:B------:R-:W-:Y:S01]  /*17b80*/  FMUL.FTZ R55, R8.reuse, R55 ;  /* 0x0000003708377220 */ /* 0x040fe20000410000 */
[C---:B------:R-:W-:Y:S01]  /*17b90*/  FMUL.FTZ R53, R8.reuse, R53 ;  /* 0x0000003508357220 */ /* 0x040fe20000410000 */
[C---:B------:R-:W-:Y:S01]  /*17ba0*/  FMUL.FTZ R26, R8.reuse, R26 ;  /* 0x0000001a081a7220 */ /* 0x040fe20000410000 */
        /* <DEDUP_REMOVED lines=9> */
[C---:B------:R-:W-:Y:S01]  /*17c40*/  FMUL.FTZ R127, R8.reuse, R127 ;  /* 0x0000007f087f7220 */ /* 0x040fe20000410000 */
[C---:B------:R-:W-:Y:S01]  /*17c50*/  FMUL.FTZ R129, R8.reuse, R129 ;  /* 0x0000008108817220 */ /* 0x040fe20000410000 */
[----:B------:R-:W-:Y:S01]  /*17c60*/  FMUL.FTZ R131, R8, R131 ;  /* 0x0000008308837220 */ /* 0x000fe20000410000 */
[----:B0-----:R-:W-:Y:S02]  /*17c70*/  VIADD R26, R112, 0x8 ;  /* 0x00000008701a7836 */ /* 0x001fe40000000000 */
        /* <DEDUP_REMOVED lines=43> */
[C---:B----4-:R-:W-:Y:S01]  /*17f30*/  FMUL.FTZ R47, R8.reuse, R47 ;  /* 0x0000002f082f7220 */ /* 0x050fe20000410000 */
[C---:B------:R-:W-:Y:S01]  /*17f40*/  FMUL.FTZ R45, R8.reuse, R45 ;  /* 0x0000002d082d7220 */ /* 0x040fe20000410000 */
[C---:B------:R-:W-:Y:S01]  /*17f50*/  FMUL.FTZ R43, R8.reuse, R43 ;  /* 0x0000002b082b7220 */ /* 0x040fe20000410000 */
[C---:B------:R-:W-:Y:S01]  /*17f60*/  FMUL.FTZ R39, R8.reuse, R39 ;  /* 0x0000002708277220 */ /* 0x040fe20000410000 */
[C---:B------:R-:W-:Y:S01]  /*17f70*/  FMUL.FTZ R51, R8.reuse, R9 ;  /* 0x0000000908337220 */ /* 0x040fe20000410000 */
[C---:B------:R-:W-:Y:S01]  /*17f80*/  FMUL.FTZ R53, R8.reuse, R25 ;  /* 0x0000001908357220 */ /* 0x040fe20000410000 */
[----:B--2---:R-:W-:Y:S01]  /*17f90*/  FMUL.FTZ R55, R8, R27 ;  /* 0x0000001b08377220 */ /* 0x004fe20000410000 */
        /* <DEDUP_REMOVED lines=56> */
[----:B------:R-:W-:Y:S01]  /*18320*/  ST.E desc[UR36][R22.64+0x438], R55 ;  /* 0x0004383716007985 */ /* 0x000fe2000c101924 */
[----:B------:R2:W-:Y:S06]  /*18330*/  BAR.SYNC.DEFER_BLOCKING R26, 0x100 ;  /* 0x0004001a0000751d */ /* 0x0005ec0000010000 */
[----:B------:R-:W3:Y:S04]  /*18340*/  LDL R24, [R1+0x1f0] ;  /* 0x0001f00001187983 */ /* 0x000ee80000100800 */
[----:B0-----:R-:W4:Y:S04]  /*18350*/  LD.E R45, desc[UR36][R22.64+0x240] ;  /* 0x00024024162d7980 */ /* 0x001f28000c101900 */
[----:B------:R-:W3:Y:S04]  /*18360*/  LD.E.64 R8, desc[UR36][R22.64+0x88] ;  /* 0x0000882416087980 */ /* 0x000ee8000c101b00 */
[----:B----4-:R0:W-:Y:S04]  /*18370*/  ST.E desc[UR36][R22.64+0x240], R45 ;  /* 0x0002402d16007985 */ /* 0x0101e8000c101924 */
[----:B------:R-:W4:Y:S04]  /*18380*/  LD.E R25, desc[UR36][R6.64] ;  /* 0x0000002406197980 */ /* 0x000f28000c101900 */
[----:B----4-:R4:W-:Y:S04]  /*18390*/  ST.E desc[UR36][R6.64], R25 ;  /* 0x0000001906007985 */ /* 0x0109e8000c101924 */
[----:B------:R-:W2:Y:S04]  /*183a0*/  LD.E R27, desc[UR36][R4.64] ;  /* 0x00000024041b7980 */ /* 0x000ea8000c101900 */
[----:B--2---:R2:W-:Y:S04]  /*183b0*/  ST.E desc[UR36][R4.64], R27 ;  /* 0x0000001b04007985 */ /* 0x0045e8000c101924 */
[----:B-1----:R-:W3:Y:S04]  /*183c0*/  LD.E R39, desc[UR36][R2.64] ;  /* 0x0000002402277980 */ /* 0x002ee8000c101900 */
[----:B---3--:R1:W-:Y:S04]  /*183d0*/  ST.E desc[UR36][R2.64], R39 ;  /* 0x0000002702007985 */ /* 0x0083e8000c101924 */
[----:B------:R-:W3:Y:S04]  /*183e0*/  LD.E R41, desc[UR36][R22.64+0x250] ;  /* 0x0002502416297980 */ /* 0x000ee8000c101900 */
[----:B------:R-:W3:Y:S04]  /*183f0*/  LD.E R43, desc[UR36][R22.64+0x254] ;  /* 0x00025424162b7980 */ /* 0x000ee8000c101900 */
        /* <DEDUP_REMOVED lines=16> */
[----:B--2---:R-:W2:Y:S04]  /*18500*/  LD.E R27, desc[UR36][R22.64+0x298] ;  /* 0x00029824161b7980 */ /* 0x004ea8000c101900 */
        /* <DEDUP_REMOVED lines=56> */
[----:B---3--:R0:W-:Y:S04]  /*18890*/  ST.E desc[UR36][R22.64+0x250], R41 ;  /* 0x0002502916007985 */ /* 0x0081e8000c101924 */
[----:B------:R1:W-:Y:S04]  /*188a0*/  ST.E desc[UR36][R22.64+0x254], R43 ;  /* 0x0002542b16007985 */ /* 0x0003e8000c101924 */
        /* <DEDUP_REMOVED lines=16> */
[----:B---3--:R-:W3:Y:S04]  /*189b0*/  LD.E R45, desc[UR36][R22.64+0x2b8] ;  /* 0x0002b824162d7980 */ /* 0x008ee8000c101900 */
        /* <DEDUP_REMOVED lines=48> */
[----:B--2---:R1:W-:Y:S04]  /*18cc0*/  ST.E desc[UR36][R22.64+0x298], R27 ;  /* 0x0002981b16007985 */ /* 0x0043e8000c101924 */
        /* <DEDUP_REMOVED lines=105> */
[----:B0-----:R-:W4:Y:S01]  /*19360*/  LDL R25, [R1+0x68] ;  /* 0x0000680001197983 */ /* 0x001f220000100800 */
[----:B------:R-:W-:-:S02]  /*19370*/  IMAD R8, R24, 0xc00, R8 ;  /* 0x00000c0018087824 */ /* 0x000fc400078e0208 */
[----:B-1----:R-:W-:Y:S01]  /*19380*/  IMAD.MOV.U32 R27, RZ, RZ, R9 ;  /* 0x000000ffff1b7224 */ /* 0x002fe200078e0009 */
[----:B------:R-:W-:Y:S01]  /*19390*/  F2FP.F16.F32.PACK_AB R152, R37, R152 ;  /* 0x000000982598723e */ /* 0x000fe200000000ff */
[----:B------:R-:W-:Y:S01]  /*193a0*/  VIADD R24, R8, 0x80 ;  /* 0x0000008008187836 */ /* 0x000fe20000000000 */
[----:B------:R-:W-:Y:S01]  /*193b0*/  F2FP.F16.F32.PACK_AB R154, R154, R36 ;  /* 0x000000249a9a723e */ /* 0x000fe200000000ff */
[----:B------:R-:W-:Y:S01]  /*193c0*/  VIADD R26, R8, 0x100 ;  /* 0x00000100081a7836 */ /* 0x000fe20000000000 */
[----:B------:R-:W-:Y:S01]  /*193d0*/  R2UR UR15, R27 ;  /* 0x000000001b0f72ca */ /* 0x000fe200000e0000 */
[----:B------:R-:W4:Y:S01]  /*193e0*/  LD.E R36, desc[UR36][R22.64+0x270] ;  /* 0x0002702416247980 */ /* 0x000f22000c101900 */
[----:B------:R-:W-:Y:S02]  /*193f0*/  R2UR UR10, R24 ;  /* 0x00000000180a72ca */ /* 0x000fe400000e0000 */
[----:B------:R-:W-:Y:S01]  /*19400*/  R2UR UR14, R26 ;  /* 0x000000001a0e72ca */ /* 0x000fe200000e0000 */
[----:B------:R-:W4:Y:S01]  /*19410*/  LD.E R24, desc[UR36][R22.64+0x240] ;  /* 0x0002402416187980 */ /* 0x000f22000c101900 */
[----:B------:R-:W-:-:S02]  /*19420*/  F2FP.F16.F32.PACK_AB R156, R156, R35 ;  /* 0x000000239c9c723e */ /* 0x000fc400000000ff */
[----:B------:R-:W-:Y:S01]  /*19430*/  F2FP.F16.F32.PACK_AB R158, R158, R34 ;  /* 0x000000229e9e723e */ /* 0x000fe200000000ff */
[----:B------:R-:W4:Y:S01]  /*19440*/  LD.E R35, desc[UR36][R22.64+0x26c] ;  /* 0x00026c2416237980 */ /* 0x000f22000c101900 */
[----:B------:R-:W-:Y:S02]  /*19450*/  F2FP.F16.F32.PACK_AB R160, R160, R33 ;  /* 0x00000021a0a0723e */ /* 0x000fe400000000ff */
[----:B------:R-:W-:Y:S01]  /*19460*/  F2FP.F16.F32.PACK_AB R162, R162, R32 ;  /* 0x00000020a2a2723e */ /* 0x000fe200000000ff */
[----:B------:R-:W4:Y:S01]  /*19470*/  LD.E R33, desc[UR36][R22.64+0x264] ;  /* 0x0002642416217980 */ /* 0x000f22000c101900 */
[----:B------:R-:W-:Y:S02]  /*19480*/  F2FP.F16.F32.PACK_AB R153, R153, R31 ;  /* 0x0000001f9999723e */ /* 0x000fe400000000ff */
[----:B------:R-:W-:Y:S01]  /*19490*/  F2FP.F16.F32.PACK_AB R155, R155, R30 ;  /* 0x0000001e9b9b723e */ /* 0x000fe200000000ff */
[----:B------:R-:W4:Y:S01]  /*194a0*/  LD.E R31, desc[UR36][R22.64+0x25c] ;  /* 0x00025c24161f7980 */ /* 0x000f22000c101900 */
[----:B------:R-:W-:-:S02]  /*194b0*/  F2FP.F16.F32.PACK_AB R157, R157, R29 ;  /* 0x0000001d9d9d723e */ /* 0x000fc400000000ff */
[----:B------:R-:W-:Y:S01]  /*194c0*/  F2FP.F16.F32.PACK_AB R159, R159, R28 ;  /* 0x0000001c9f9f723e */ /* 0x000fe200000000ff */
[----:B------:R-:W4:Y:S04]  /*194d0*/  LD.E R29, desc[UR36][R22.64+0x254] ;  /* 0x00025424161d7980 */ /* 0x000f28000c101900 */
        /* <DEDUP_REMOVED lines=12> */
[----:B---3--:R-:W2:Y:S04]  /*195a0*/  LD.E R45, desc[UR36][R22.64+0x294] ;  /* 0x00029424162d7980 */ /* 0x008ea8000c101900 */
        /* <DEDUP_REMOVED lines=54> */
[----:B------:R-:W-:Y:S01]  /*19910*/  ISETP.NE.U32.AND P0, PT, R25, RZ, PT ;  /* 0x000000ff1900720c */ /* 0x000fe20003f05070 */
[----:B------:R-:W-:-:S02]  /*19920*/  IMAD.MOV.U32 R25, RZ, RZ, R9 ;  /* 0x000000ffff197224 */ /* 0x000fc400078e0009 */
[----:B------:R-:W2:Y:S03]  /*19930*/  LD.E R100, desc[UR36][R22.64+0x370] ;  /* 0x0003702416647980 */ /* 0x000ea6000c101900 */
        /* <DEDUP_REMOVED lines=61> */
[----:B------:R-:W-:Y:S01]  /*19d10*/  F2FP.F16.F32.PACK_AB R163, R12, R163 ;  /* 0x000000a30ca3723e */ /* 0x000fe200000000ff */
        /* <DEDUP_REMOVED lines=685> */
[----:B------:R0:W-:Y:S04]  /*1c7f0*/  ST.E desc[UR36][R6.64], R25 ;  /* 0x0000001906007985 */ /* 0x0001e8000c101924 */
        /* <DEDUP_REMOVED lines=127> */
[----:B------:R-:W3:Y:S04]  /*1cff0*/  LD.E R9, desc[UR36][R22.64+0x240] ;  /* 0x0002402416097980 */ /* 0x000ee8000c101900 */
[----:B---3--:R3:W-:Y:S04]  /*1d000*/  ST.E desc[UR36][R22.64+0x240], R9 ;  /* 0x0002400916007985 */ /* 0x0087e8000c101924 */
[----:B------:R-:W4:Y:S04]  /*1d010*/  LD.E R11, desc[UR36][R6.64] ;  /* 0x00000024060b7980 */ /* 0x000f28000c101900 */
[----:B----4-:R4:W-:Y:S04]  /*1d020*/  ST.E desc[UR36][R6.64], R11 ;  /* 0x0000000b06007985 */ /* 0x0109e8000c101924 */
[----:B------:R-:W2:Y:S04]  /*1d030*/  LD.E R13, desc[UR36][R4.64] ;  /* 0x00000024040d7980 */ /* 0x000ea8000c101900 */
[----:B--2---:R2:W-:Y:S04]  /*1d040*/  ST.E desc[UR36][R4.64], R13 ;  /* 0x0000000d04007985 */ /* 0x0045e8000c101924 */
[----:B------:R-:W3:Y:S04]  /*1d050*/  LD.E R15, desc[UR36][R2.64] ;  /* 0x00000024020f7980 */ /* 0x000ee8000c101900 */
[----:B---3--:R3:W-:Y:S04]  /*1d060*/  ST.E desc[UR36][R2.64], R15 ;  /* 0x0000000f02007985 */ /* 0x0087e8000c101924 */
[----:B------:R-:W3:Y:S04]  /*1d070*/  LD.E R21, desc[UR36][R22.64+0x250] ;  /* 0x0002502416157980 */ /* 0x000ee8000c101900 */
[----:B0-----:R-:W3:Y:S04]  /*1d080*/  LD.E R25, desc[UR36][R22.64+0x254] ;  /* 0x0002542416197980 */ /* 0x001ee8000c101900 */
[----:B-1----:R-:W3:Y:S04]  /*1d090*/  LD.E R27, desc[UR36][R22.64+0x258] ;  /* 0x00025824161b7980 */ /* 0x002ee8000c101900 */
[----:B------:R-:W3:Y:S04]  /*1d0a0*/  LD.E R29, desc[UR36][R22.64+0x25c] ;  /* 0x00025c24161d7980 */ /* 0x000ee8000c101900 */
[----:B------:R-:W3:Y:S04]  /*1d0b0*/  LD.E R9, desc[UR36][R22.64+0x260] ;  /* 0x0002602416097980 */ /* 0x000ee8000c101900 */
[----:B------:R-:W3:Y:S04]  /*1d0c0*/  LD.E R31, desc[UR36][R22.64+0x264] ;  /* 0x00026424161f7980 */ /* 0x000ee8000c101900 */
[----:B----4-:R-:W4:Y:S04]  /*1d0d0*/  LD.E R7, desc[UR36][R22.64+0x268] ;  /* 0x0002682416077980 */ /* 0x010f28000c101900 */
        /* <DEDUP_REMOVED lines=117> */
[----:B------:R-:W-:Y:S04]  /*1d830*/  ST.E desc[UR36][R22.64+0x250], R21 ;  /* 0x0002501516007985 */ /* 0x000fe8000c101924 */
[----:B------:R-:W-:Y:S04]  /*1d840*/  ST.E desc[UR36][R22.64+0x254], R25 ;  /* 0x0002541916007985 */ /* 0x000fe8000c101924 */
[----:B------:R-:W-:Y:S04]  /*1d850*/  ST.E desc[UR36][R22.64+0x258], R27 ;  /* 0x0002581b16007985 */ /* 0x000fe8000c101924 */
[----:B------:R-:W-:Y:S04]  /*1d860*/  ST.E desc[UR36][R22.64+0x25c], R29 ;  /* 0x00025c1d16007985 */ /* 0x000fe8000c101924 */
[----:B------:R-:W-:Y:S04]  /*1d870*/  ST.E desc[UR36][R22.64+0x260], R9 ;  /* 0x0002600916007985 */ /* 0x000fe8000c101924 */
[----:B------:R-:W-:Y:S04]  /*1d880*/  ST.E desc[UR36][R22.64+0x264], R31 ;  /* 0x0002641f16007985 */ /* 0x000fe8000c101924 */
[----:B----4-:R-:W-:Y:S04]  /*1d890*/  ST.E desc[UR36][R22.64+0x268], R7 ;  /* 0x0002680716007985 */ /* 0x010fe8000c101924 */
        /* <DEDUP_REMOVED lines=118> */
[----:B------:R1:W5:Y:S04]  /*1e000*/  LDL R0, [R1+0x1f0] ;  /* 0x0001f00001007983 */ /* 0x0003680000100800 */
[----:B--2---:R-:W2:Y:S01]  /*1e010*/  LD.E R2, desc[UR36][R20.64] ;  /* 0x0000002414027980 */ /* 0x004ea2000c101900 */
[----:B------:R-:W-:Y:S01]  /*1e020*/  BSSY B0, `(.L_x_12609) ;  /* 0x0000005000007945 */ /* 0x000fe20003800000 */
[----:B--2---:R-:W-:-:S04]  /*1e030*/  LOP3.LUT R2, R2, 0x1, RZ, 0xfc, !PT ;  /* 0x0000000102027812 */ /* 0x004fc800078efcff */
[----:B------:R-:W-:-:S13]  /*1e040*/  ISETP.NE.AND P0, PT, R2, 0x3, PT ;  /* 0x000000030200780c */ /* 0x000fda0003f05270 */
[----:B-1----:R-:W-:Y:S05]  /*1e050*/  @!P0 BRA `(.L_x_12610) ;  /* 0x0000000000048947 */ /* 0x002fea0003800000 */
[----:B------:R-:W-:Y:S01]  /*1e060*/  BPT.TRAP 0x1 ;  /* 0x000000040000795c */ /* 0x000fe20000300000 */
.L_x_12610:
[----:B------:R-:W-:Y:S05]  /*1e070*/  BSYNC B0 ;  /* 0x0000000000007941 */ /* 0x000fea0003800000 */
.L_x_12609:
        /* <DEDUP_REMOVED lines=9> */
.L_x_12582:
[----:B0-----:R-:W0:Y:S01]  /*1e110*/  S2R R0, SR_TID.X ;  /* 0x0000000000007919 */ /* 0x001e220000002100 */
[----:B------:R-:W-:Y:S05]  /*1e120*/  WARPSYNC.ALL ;  /* 0x0000000000007948 */ /* 0x000fea0003800000 */
[----:B0-----:R-:W-:-:S04]  /*1e130*/  SHF.R.U32.HI R0, RZ, 0x7, R0 ;  /* 0x00000007ff007819 */ /* 0x001fc80000011600 */
[----:B------:R-:W-:Y:S01]  /*1e140*/  IADD3 R143, -R0, 0xb, RZ ;  /* 0x0000000b008f7810 */ /* 0x000fe20007ffe1ff */
[----:B------:R-:W2:Y:S04]  /*1e150*/  LDL R5, [R1+0x210] ;  /* 0x0002100001057983 */ /* 0x000ea80000100800 */
[----:B------:R-:W3:Y:S04]  /*1e160*/  LDL R8, [R1+0x214] ;  /* 0x0002140001087983 */ /* 0x000ee80000100800 */
[----:B------:R-:W4:Y:S04]  /*1e170*/  LDL R137, [R1+0x1f0] ;  /* 0x0001f00001897983 */ /* 0x000f280000100800 */
[----:B------:R-:W5:Y:S01]  /*1e180*/  LDL.64 R124, [R1+0x290] ;  /* 0x00029000017c7983 */ /* 0x000f620000100a00 */
[----:B------:R-:W-:-:S02]  /*1e190*/  IMAD.MOV.U32 R142, RZ, RZ, -0x800000 ;  /* 0xff800000ff8e7424 */ /* 0x000fc400078e00ff */
[----:B------:R-:W-:Y:S01]  /*1e1a0*/  IMAD.MOV.U32 R140, RZ, RZ, -0x800000 ;  /* 0xff800000ff8c7424 */ /* 0x000fe200078e00ff */
[----:B------:R-:W5:Y:S01]  /*1e1b0*/  LDL.64 R134, [R1+0x240] ;  /* 0x0002400001867983 */ /* 0x000f620000100a00 */
[----:B------:R-:W-:-:S03]  /*1e1c0*/  IMAD.MOV.U32 R139, RZ, RZ, RZ ;  /* 0x000000ffff8b7224 */ /* 0x000fc600078e00ff */
        /* <DEDUP_REMOVED lines=59> */
[----:B--2---:R-:W0:Y:S02]  /*1e580*/  SHFL.BFLY PT, R0, R5, 0x2, 0x1f ;  /* 0x0c401f0005007f89 */ /* 0x004e2400000e0000 */
[----:B0-----:R-:W-:-:S05]  /*1e590*/  FADD.FTZ R0, R5, R0 ;  /* 0x0000000005007221 */ /* 0x001fca0000010000 */
[----:B-1----:R-:W0:Y:S02]  /*1e5a0*/  SHFL.BFLY PT, R3, R0, 0x1, 0x1f ;  /* 0x0c201f0000037f89 */ /* 0x002e2400000e0000 */
[----:B0-----:R-:W-:-:S05]  /*1e5b0*/  FADD.FTZ R2, R0, R3 ;  /* 0x0000000300027221 */ /* 0x001fca0000010000 */
[----:B------:R-:W-:Y:S04]  /*1e5c0*/  STL [R1+0x210], R2 ;  /* 0x0002100201007387 */ /* 0x000fe80000100800 */
[----:B------:R-:W2:Y:S04]  /*1e5d0*/  LDL R136, [R1+0x210] ;  /* 0x0002100001887983 */ /* 0x000ea80000100800 */
[----:B---3--:R-:W0:Y:S02]  /*1e5e0*/  SHFL.BFLY PT, R3, R8, 0x2, 0x1f ;  /* 0x0c401f0008037f89 */ /* 0x008e2400000e0000 */
[----:B0-----:R-:W-:Y:S01]  /*1e5f0*/  FADD.FTZ R3, R3, R8 ;  /* 0x0000000803037221 */ /* 0x001fe20000010000 */
[----:B----4-:R-:W-:Y:S01]  /*1e600*/  VIADD R137, R137, 0x1 ;  /* 0x0000000189897836 */ /* 0x010fe20000000000 */
[----:B------:R-:W3:Y:S04]  /*1e610*/  LDL.64 R8, [R1+0x3f8] ;  /* 0x0003f80001087983 */ /* 0x000ee80000100a00 */
[----:B------:R-:W0:Y:S02]  /*1e620*/  SHFL.BFLY PT, R4, R3, 0x1, 0x1f ;  /* 0x0c201f0003047f89 */ /* 0x000e2400000e0000 */
[----:B0-----:R-:W-:Y:S01]  /*1e630*/  FADD.FTZ R141, R3, R4 ;  /* 0x00000004038d7221 */ /* 0x001fe20000010000 */
[----:B------:R0:W-:Y:S08]  /*1e640*/  BAR.ARV R143, 0x100 ;  /* 0x0004008f0000751d */ /* 0x0001f00000002000 */
[----:B------:R-:W-:Y:S06]  /*1e650*/  BAR.ARV 0x8, 0x180 ;  /* 0x0206000000007b1d */ /* 0x000fec0000002000 */
[----:B------:R-:W-:-:S13]  /*1e660*/  FSETP.NE.FTZ.AND P1, PT, R141, RZ, PT ;  /* 0x000000ff8d00720b */ /* 0x000fda0003f35000 */
[----:B------:R-:W4:Y:S04]  /*1e670*/  @P1 LDL R6, [R1+0x220] ;  /* 0x0002200001061983 */ /* 0x000f280000100800 */
[----:B------:R-:W5:Y:S01]  /*1e680*/  @P1 LDL R7, [R1+0x204] ;  /* 0x0002040001071983 */ /* 0x000f620000100800 */
[----:B--2---:R-:W-:-:S13]  /*1e690*/  FSETP.NE.FTZ.AND P0, PT, R136, RZ, PT ;  /* 0x000000ff8800720b */ /* 0x004fda0003f15000 */
[----:B------:R-:W2:Y:S04]  /*1e6a0*/  @P0 LDL R4, [R1+0x220] ;  /* 0x0002200001040983 */ /* 0x000ea80000100800 */
[----:B------:R-:W3:Y:S01]  /*1e6b0*/  @P0 LDL R5, [R1+0x200] ;  /* 0x0002000001050983 */ /* 0x000ee20000100800 */
[----:B------:R-:W1:Y:S08]  /*1e6c0*/  @P0 MUFU.LG2 R0, R136 ;  /* 0x0000008800000308 */ /* 0x000e700000000c00 */
[----:B------:R-:W0:Y:S01]  /*1e6d0*/  @P1 MUFU.LG2 R2, R141 ;  /* 0x0000008d00021308 */ /* 0x000e220000000c00 */
[----:B-1----:R-:W-:-:S02]  /*1e6e0*/  @P0 FMUL.FTZ R3, R0, 0.69314718246459960938 ;  /* 0x3f31721800030820 */ /* 0x002fc40000410000 */
[----:B------:R-:W5:Y:S05]  /*1e6f0*/  LDL R0, [R1+0x1fc] ;  /* 0x0001fc0001007983 */ /* 0x000f6a0000100800 */
[----:B------:R1:W1:Y:S01]  /*1e700*/  @P0 MUFU.RCP R139, R136 ;  /* 0x00000088008b0308 */ /* 0x0002620000001000 */
[----:B----4-:R-:W-:Y:S01]  /*1e710*/  @P1 FMUL.FTZ R6, R6, 0.69314718246459960938 ;  /* 0x3f31721806061820 */ /* 0x010fe20000410000 */
[----:B--2---:R-:W-:-:S04]  /*1e720*/  @P0 FMUL.FTZ R4, R4, 0.69314718246459960938 ;  /* 0x3f31721804040820 */ /* 0x004fc80000410000 */
[----:B---3--:R-:W-:Y:S01]  /*1e730*/  @P0 FFMA.FTZ R142, R4, R5, R3 ;  /* 0x00000005048e0223 */ /* 0x008fe20000010003 */
[----:B0-----:R-:W-:Y:S01]  /*1e740*/  @P1 FMUL.FTZ R3, R2, 0.69314718246459960938 ;  /* 0x3f31721802031820 */ /* 0x001fe20000410000 */
[----:B------:R-:W2:Y:S03]  /*1e750*/  LDL.64 R4, [R1+0x408] ;  /* 0x0004080001047983 */ /* 0x000ea60000100a00 */
[----:B-----5:R-:W-:Y:S02]  /*1e760*/  @P1 FFMA.FTZ R140, R6, R7, R3 ;  /* 0x00000007068c1223 */ /* 0x020fe40000010003 */
[----:B------:R-:W3:Y:S04]  /*1e770*/  LDL.64 R2, [R1+0x428] ;  /* 0x0004280001027983 */ /* 0x000ee80000100a00 */
[----:B------:R-:W4:Y:S01]  /*1e780*/  LDL.64 R6, [R1+0x438] ;  /* 0x0004380001067983 */ /* 0x000f220000100a00 */
[----:B------:R-:W-:-:S13]  /*1e790*/  ISETP.NE.AND P0, PT, R137, 0x2, PT ;  /* 0x000000028900780c */ /* 0x000fda0003f05270 */
[----:B-1----:R-:W5:Y:S01]  /*1e7a0*/  @!P0 LDL R136, [R1+0x1f4] ;  /* 0x0001f40001888983 */ /* 0x002f620000100800 */
[-C--:B------:R-:W-:Y:S01]  /*1e7b0*/  FMUL.FTZ R125, R125, R139.reuse ;  /* 0x0000008b7d7d7220 */ /* 0x080fe20000410000 */
[----:B------:R-:W-:-:S05]  /*1e7c0*/  FMUL.FTZ R124, R124, R139 ;  /* 0x0000008b7c7c7220 */ /* 0x000fca0000410000 */
[----:B------:R0:W-:Y:S02]  /*1e7d0*/  STL.64 [R1+0x290], R124 ;  /* 0x0002907c01007387 */ /* 0x0001e40000100a00 */
        /* <DEDUP_REMOVED lines=124> */
[----:B------:R0:W-:Y:S04]  /*1efa0*/  STL [R1+0x214], R141 ;  /* 0x0002148d01007387 */ /* 0x0001e80000100800 */
[----:B------:R0:W-:Y:S04]  /*1efb0*/  STL.64 [R1+0x240], R134 ;  /* 0x0002408601007387 */ /* 0x0001e80000100a00 */
[----:B------:R0:W-:Y:S04]  /*1efc0*/  STL.64 [R1+0x250], R132 ;  /* 0x0002508401007387 */ /* 0x0001e80000100a00 */
[----:B------:R0:W-:Y:S04]  /*1efd0*/  STL.64 [R1+0x260], R130 ;  /* 0x0002608201007387 */ /* 0x0001e80000100a00 */
[----:B------:R0:W-:Y:S04]  /*1efe0*/  STL.64 [R1+0x270], R128 ;  /* 0x0002708001007387 */ /* 0x0001e80000100a00 */
[----:B------:R0:W-:Y:S04]  /*1eff0*/  STL.64 [R1+0x280], R126 ;  /* 0x0002807e01007387 */ /* 0x0001e80000100a00 */
[----:B------:R0:W-:Y:S04]  /*1f000*/  STL [R1+0x210], R142 ;  /* 0x0002108e01007387 */ /* 0x0001e80000100800 */
        /* <DEDUP_REMOVED lines=24> */
[-C--:B--2---:R-:W-:Y:S01]  /*1f190*/  FMUL.FTZ R5, R5, R124.reuse ;  /* 0x0000007c05057220 */ /* 0x084fe20000410000 */
[-C--:B------:R-:W-:Y:S01]  /*1f1a0*/  FMUL.FTZ R4, R4, R124.reuse ;  /* 0x0000007c04047220 */ /* 0x080fe20000410000 */
[-C--:B---3--:R-:W-:Y:S01]  /*1f1b0*/  FMUL.FTZ R3, R3, R124.reuse ;  /* 0x0000007c03037220 */ /* 0x088fe20000410000 */
[-C--:B------:R-:W-:Y:S01]  /*1f1c0*/  FMUL.FTZ R2, R2, R124.reuse ;  /* 0x0000007c02027220 */ /* 0x080fe20000410000 */
[-C--:B----4-:R-:W-:Y:S01]  /*1f1d0*/  FMUL.FTZ R7, R7, R124.reuse ;  /* 0x0000007c07077220 */ /* 0x090fe20000410000 */
        /* <DEDUP_REMOVED lines=38> */
[----:B-----5:R-:W-:-:S03]  /*1f440*/  @!P0 LOP3.LUT R136, R136, 0x1, RZ, 0x3c, !PT ;  /* 0x0000000188888812 */ /* 0x020fc600078e3cff */
[----:B------:R0:W-:Y:S04]  /*1f450*/  STL [R1+0x1f0], R137 ;  /* 0x0001f08901007387 */ /* 0x0001e80000100800 */
[----:B------:R0:W-:Y:S04]  /*1f460*/  @!P0 STL [R1+0x1f4], R136 ;  /* 0x0001f48801008387 */ /* 0x0001e80000100800 */
[----:B------:R0:W-:Y:S01]  /*1f470*/  @!P0 STL [R1+0x1f0], RZ ;  /* 0x0001f0ff01008387 */ /* 0x0001e20000100800 */
[----:B------:R-:W-:-:S13]  /*1f480*/  PLOP3.LUT P0, PT, PT, PT, PT, 0x8, 0x0 ;  /* 0x000000000000781c */ /* 0x000fda0003f0e170 */
.L_x_12516:
[----:B01----:R-:W0:Y:S01]  /*1f490*/  S2R R7, SR_CgaCtaId ;  /* 0x0000000000077919 */ /* 0x003e220000008800 */
        /* <DEDUP_REMOVED lines=10> */
[----:B------:R-:W2:Y:S01]  /*1f540*/  LDL R4, [R1+0x4d0] ;  /* 0x0004d00001047983 */ /* 0x000ea20000100800 */
[----:B------:R-:W-:Y:S01]  /*1f550*/  R2UR UR4, R216 ;  /* 0x00000000d80472ca */ /* 0x000fe200000e0000 */
[----:B------:R-:W-:Y:S01]  /*1f560*/  ULDC.64 UR8, c[0x0][0xd00] ;  /* 0x0003400000087ab9 */ /* 0x000fe20000000a00 */
[----:B------:R-:W-:Y:S01]  /*1f570*/  ULDC.64 UR10, c[0x0][0xd00] ;  /* 0x00034000000a7ab9 */ /* 0x000fe20000000a00 */
[----:B------:R-:W3:Y:S04]  /*1f580*/  LDL.128 R8, [R1+0x240] ;  /* 0x0002400001087983 */ /* 0x000ee80000100c00 */
[----:B------:R-:W4:Y:S04]  /*1f590*/  LDL.128 R12, [R1+0x260] ;  /* 0x00026000010c7983 */ /* 0x000f280000100c00 */
[----:B------:R-:W4:Y:S04]  /*1f5a0*/  LDL.128 R28, [R1+0x250] ;  /* 0x00025000011c7983 */ /* 0x000f280000100c00 */
[----:B------:R-:W4:Y:S01]  /*1f5b0*/  LDL.128 R24, [R1+0x270] ;  /* 0x0002700001187983 */ /* 0x000f220000100c00 */
[----:B------:R-:W0:Y:S03]  /*1f5c0*/  S2R R5, SR_SWINHI ;  /* 0x0000000000057919 */ /* 0x000e260000002f00 */
[----:B------:R-:W4:Y:S04]  /*1f5d0*/  LDL.128 R124, [R1+0x280] ;  /* 0x00028000017c7983 */ /* 0x000f280000100c00 */
[----:B------:R-:W4:Y:S04]  /*1f5e0*/  LDL.128 R116, [R1+0x2a0] ;  /* 0x0002a00001747983 */ /* 0x000f280000100c00 */
[----:B------:R-:W4:Y:S04]  /*1f5f0*/  LDL.128 R120, [R1+0x290] ;  /* 0x0002900001787983 */ /* 0x000f280000100c00 */
[----:B------:R-:W4:Y:S04]  /*1f600*/  LDL.128 R108, [R1+0x2c0] ;  /* 0x0002c000016c7983 */ /* 0x000f280000100c00 */
[----:B------:R-:W4:Y:S04]  /*1f610*/  LDL.128 R112, [R1+0x2b0] ;  /* 0x0002b00001707983 */ /* 0x000f280000100c00 */
[----:B------:R-:W4:Y:S04]  /*1f620*/  LDL.128 R100, [R1+0x2e0] ;  /* 0x0002e00001647983 */ /* 0x000f280000100c00 */
[----:B------:R-:W4:Y:S01]  /*1f630*/  LDL.128 R104, [R1+0x2d0] ;  /* 0x0002d00001687983 */ /* 0x000f220000100c00 */
[----:B------:R-:W-:-:S02]  /*1f640*/  MOV R2, R0 ;  /* 0x0000000000027202 */ /* 0x000fc40000000f00 */
[----:B0-----:R-:W-:Y:S01]  /*1f650*/  MOV R3, R5 ;  /* 0x0000000500037202 */ /* 0x001fe20000000f00 */
        /* <DEDUP_REMOVED lines=16> */
[----:B--2---:R-:W-:-:S03]  /*1f760*/  IMAD.WIDE R4, R4, 0x2, R2 ;  /* 0x0000000204047825 */ /* 0x004fc600078e0202 */
[C---:B------:R-:W-:Y:S02]  /*1f770*/  IADD3 R33, P1, R4.reuse, 0x20, RZ ;  /* 0x0000002004217810 */ /* 0x040fe40007f3e0ff */
[----:B------:R-:W-:Y:S02]  /*1f780*/  LOP3.LUT R35, R4, 0x380, RZ, 0xc0, !PT ;  /* 0x0000038004237812 */ /* 0x000fe400078ec0ff */
[----:B------:R-:W-:Y:S02]  /*1f790*/  LOP3.LUT R32, R33, 0x380, RZ, 0xc0, !PT ;  /* 0x0000038021207812 */ /* 0x000fe400078ec0ff */
[----:B------:R-:W-:Y:S02]  /*1f7a0*/  SHF.R.U64 R35, R35, 0x3, RZ ;  /* 0x0000000323237819 */ /* 0x000fe400000012ff */
[----:B------:R-:W-:Y:S02]  /*1f7b0*/  SHF.R.U64 R32, R32, 0x3, RZ ;  /* 0x0000000320207819 */ /* 0x000fe400000012ff */
[----:B------:R-:W-:Y:S01]  /*1f7c0*/  LOP3.LUT R34, R35, R4, RZ, 0x3c, !PT ;  /* 0x0000000423227212 */ /* 0x000fe200078e3cff */
[--C-:B------:R-:W-:Y:S01]  /*1f7d0*/  IMAD.MOV.U32 R35, RZ, RZ, R5.reuse ;  /* 0x000000ffff237224 */ /* 0x100fe200078e0005 */
[----:B------:R-:W-:Y:S01]  /*1f7e0*/  LOP3.LUT R32, R32, R33, RZ, 0x3c, !PT ;  /* 0x0000002120207212 */ /* 0x000fe200078e3cff */
[----:B------:R-:W-:Y:S01]  /*1f7f0*/  IMAD.X R33, RZ, RZ, R5, P1 ;  /* 0x000000ffff217224 */ /* 0x000fe200008e0605 */
[----:B---3--:R-:W-:-:S02]  /*1f800*/  F2FP.F16.F32.PACK_AB R8, R9, R8 ;  /* 0x000000080908723e */ /* 0x008fc400000000ff */
[----:B------:R-:W-:Y:S02]  /*1f810*/  F2FP.F16.F32.PACK_AB R9, R11, R10 ;  /* 0x0000000a0b09723e */ /* 0x000fe400000000ff */
[----:B----4-:R-:W-:Y:S02]  /*1f820*/  F2FP.F16.F32.PACK_AB R12, R13, R12 ;  /* 0x0000000c0d0c723e */ /* 0x010fe400000000ff */
[----:B------:R-:W-:Y:S02]  /*1f830*/  MOV R34, R34 ;  /* 0x0000002200227202 */ /* 0x000fe40000000f00 */
[----:B------:R-:W-:Y:S02]  /*1f840*/  F2FP.F16.F32.PACK_AB R10, R29, R28 ;  /* 0x0000001c1d0a723e */ /* 0x000fe400000000ff */
[----:B------:R-:W-:Y:S01]  /*1f850*/  F2FP.F16.F32.PACK_AB R11, R31, R30 ;  /* 0x0000001e1f0b723e */ /* 0x000fe200000000ff */
[----:B------:R-:W-:Y:S01]  /*1f860*/  BAR.SYNC.DEFER_BLOCKING 0x1, 0x100 ;  /* 0x0044000000007b1d */ /* 0x000fe20000010000 */
[----:B------:R-:W-:-:S02]  /*1f870*/  F2FP.F16.F32.PACK_AB R13, R15, R14 ;  /* 0x0000000e0f0d723e */ /* 0x000fc400000000ff */
[----:B------:R-:W-:Y:S02]  /*1f880*/  MOV R6, R32 ;  /* 0x0000002000067202 */ /* 0x000fe40000000f00 */
[----:B------:R-:W-:Y:S02]  /*1f890*/  F2FP.F16.F32.PACK_AB R14, R25, R24 ;  /* 0x00000018190e723e */ /* 0x000fe400000000ff */
[----:B------:R-:W-:Y:S01]  /*1f8a0*/  F2FP.F16.F32.PACK_AB R15, R27, R26 ;  /* 0x0000001a1b0f723e */ /* 0x000fe200000000ff */
[----:B------:R-:W2:Y:S04]  /*1f8b0*/  LDL.128 R28, [R1+0x400] ;  /* 0x00040000011c7983 */ /* 0x000ea80000100c00 */
[----:B------:R-:W3:Y:S04]  /*1f8c0*/  LDL.128 R24, [R1+0x410] ;  /* 0x0004100001187983 */ /* 0x000ee80000100c00 */
[----:B------:R0:W-:Y:S04]  /*1f8d0*/  STSM.16.M88.4 [R34], R8 ;  /* 0x0000000822007844 */ /* 0x0001e80000000200 */
[----:B------:R1:W-:Y:S04]  /*1f8e0*/  STSM.16.M88.4 [R6], R12 ;  /* 0x0000000c06007844 */ /* 0x0003e80000000200 */
[----:B0-----:R-:W4:Y:S04]  /*1f8f0*/  LDL.128 R32, [R1+0x3f0] ;  /* 0x0003f00001207983 */ /* 0x001f280000100c00 */
[----:B-1----:R-:W4:Y:S04]  /*1f900*/  LDL.128 R12, [R1+0x420] ;  /* 0x00042000010c7983 */ /* 0x002f280000100c00 */
[----:B------:R-:W4:Y:S01]  /*1f910*/  LDL.128 R8, [R1+0x430] ;  /* 0x0004300001087983 */ /* 0x000f220000100c00 */
[----:B------:R-:W-:-:S02]  /*1f920*/  IADD3 R141, P0, R4, 0x40, RZ ;  /* 0x00000040048d7810 */ /* 0x000fc40007f1e0ff */
[C---:B------:R-:W-:Y:S02]  /*1f930*/  IADD3 R143, P4, R4.reuse, 0x60, RZ ;  /* 0x00000060048f7810 */ /* 0x040fe40007f9e0ff */
[C---:B------:R-:W-:Y:S02]  /*1f940*/  IADD3 R21, P3, R4.reuse, 0x4000, RZ ;  /* 0x0000400004157810 */ /* 0x040fe40007f7e0ff */
[C---:B------:R-:W-:Y:S02]  /*1f950*/  IADD3 R129, P6, R4.reuse, 0x4020, RZ ;  /* 0x0000402004817810 */ /* 0x040fe40007fde0ff */
[----:B------:R-:W-:Y:S02]  /*1f960*/  LOP3.LUT R140, R141, 0x380, RZ, 0xc0, !PT ;  /* 0x000003808d8c7812 */ /* 0x000fe400078ec0ff */
[----:B------:R-:W-:Y:S02]  /*1f970*/  IADD3 R131, P5, R4, 0x4040, RZ ;  /* 0x0000404004837810 */ /* 0x000fe40007fbe0ff */
[----:B------:R-:W-:-:S02]  /*1f980*/  LOP3.LUT R142, R143, 0x380, RZ, 0xc0, !PT ;  /* 0x000003808f8e7812 */ /* 0x000fc400078ec0ff */
[----:B------:R-:W-:Y:S02]  /*1f990*/  IADD3 R133, P2, R4, 0x4060, RZ ;  /* 0x0000406004857810 */ /* 0x000fe40007f5e0ff */
[----:B------:R-:W-:Y:S02]  /*1f9a0*/  LOP3.LUT R20, R21, 0x380, RZ, 0xc0, !PT ;  /* 0x0000038015147812 */ /* 0x000fe400078ec0ff */
[----:B------:R-:W-:Y:S02]  /*1f9b0*/  LOP3.LUT R128, R129, 0x380, RZ, 0xc0, !PT ;  /* 0x0000038081807812 */ /* 0x000fe400078ec0ff */
[----:B------:R-:W-:Y:S02]  /*1f9c0*/  SHF.R.U64 R140, R140, 0x3, RZ ;  /* 0x000000038c8c7819 */ /* 0x000fe400000012ff */
[----:B------:R-:W-:Y:S02]  /*1f9d0*/  LOP3.LUT R130, R131, 0x380, RZ, 0xc0, !PT ;  /* 0x0000038083827812 */ /* 0x000fe400078ec0ff */
[----:B------:R-:W-:-:S02]  /*1f9e0*/  IADD3 R135, P1, R4, 0x8000, RZ ;  /* 0x0000800004877810 */ /* 0x000fc40007f3e0ff */
[----:B------:R-:W-:Y:S02]  /*1f9f0*/  SHF.R.U64 R142, R142, 0x3, RZ ;  /* 0x000000038e8e7819 */ /* 0x000fe400000012ff */
[----:B------:R-:W-:Y:S02]  /*1fa00*/  LOP3.LUT R132, R133, 0x380, RZ, 0xc0, !PT ;  /* 0x0000038085847812 */ /* 0x000fe400078ec0ff */
[----:B------:R-:W-:Y:S02]  /*1fa10*/  SHF.R.U64 R20, R20, 0x3, RZ ;  /* 0x0000000314147819 */ /* 0x000fe400000012ff */
[----:B------:R-:W-:Y:S02]  /*1fa20*/  SHF.R.U64 R128, R128, 0x3, RZ ;  /* 0x0000000380807819 */ /* 0x000fe400000012ff */
[----:B------:R-:W-:Y:S01]  /*1fa30*/  LOP3.LUT R140, R140, R141, RZ, 0x3c, !PT ;  /* 0x0000008d8c8c7212 */ /* 0x000fe200078e3cff */
[----:B------:R-:W-:Y:S01]  /*1fa40*/  IMAD.X R141, RZ, RZ, R5, P0 ;  /* 0x000000ffff8d7224 */ /* 0x000fe200000e0605 */
[----:B------:R-:W-:-:S02]  /*1fa50*/  SHF.R.U64 R130, R130, 0x3, RZ ;  /* 0x0000000382827819 */ /* 0x000fc400000012ff */
[----:B------:R-:W-:Y:S02]  /*1fa60*/  LOP3.LUT R134, R135, 0x380, RZ, 0xc0, !PT ;  /* 0x0000038087867812 */ /* 0x000fe400078ec0ff */
[----:B------:R-:W-:Y:S01]  /*1fa70*/  LOP3.LUT R142, R142, R143, RZ, 0x3c, !PT ;  /* 0x0000008f8e8e7212 */ /* 0x000fe200078e3cff */
[--C-:B------:R-:W-:Y:S01]  /*1fa80*/  IMAD.X R143, RZ, RZ, R5.reuse, P4 ;  /* 0x000000ffff8f7224 */ /* 0x100fe200020e0605 */
[----:B------:R-:W-:Y:S02]  /*1fa90*/  SHF.R.U64 R132, R132, 0x3, RZ ;  /* 0x0000000384847819 */ /* 0x000fe400000012ff */
        /* <DEDUP_REMOVED lines=8> */
[----:B------:R-:W-:Y:S02]  /*1fb20*/  SHF.R.U64 R134, R134, 0x3, RZ ;  /* 0x0000000386867819 */ /* 0x000fe400000012ff */
[----:B------:R-:W-:Y:S02]  /*1fb30*/  IADD3 R137, P3, R4, 0x8060, RZ ;  /* 0x0000806004897810 */ /* 0x000fe40007f7e0ff */
[----:B------:R-:W-:Y:S01]  /*1fb40*/  LOP3.LUT R132, R132, R133, RZ, 0x3c, !PT ;  /* 0x0000008584847212 */ /* 0x000fe200078e3cff */
[----:B------:R-:W-:Y:S01]  /*1fb50*/  IMAD.X R133, RZ, RZ, R5, P2 ;  /* 0x000000ffff857224 */ /* 0x000fe200010e0605 */
[----:B------:R-:W-:Y:S02]  /*1fb60*/  IADD3 R139, P6, R4, 0xc000, RZ ;  /* 0x0000c000048b7810 */ /* 0x000fe40007fde0ff */
[----:B------:R-:W-:-:S02]  /*1fb70*/  LOP3.LUT R144, R145, 0x380, RZ, 0xc0, !PT ;  /* 0x0000038091907812 */ /* 0x000fc400078ec0ff */
[C---:B------:R-:W-:Y:S02]  /*1fb80*/  IADD3 R149, P5, R4.reuse, 0xc020, RZ ;  /* 0x0000c02004957810 */ /* 0x040fe40007fbe0ff */
[----:B------:R-:W-:Y:S02]  /*1fb90*/  LOP3.LUT R146, R147, 0x380, RZ, 0xc0, !PT ;  /* 0x0000038093927812 */ /* 0x000fe400078ec0ff */
[----:B------:R-:W-:Y:S02]  /*1fba0*/  IADD3 R151, P2, R4, 0xc040, RZ ;  /* 0x0000c04004977810 */ /* 0x000fe40007f5e0ff */
[----:B------:R-:W-:Y:S01]  /*1fbb0*/  LOP3.LUT R134, R134, R135, RZ, 0x3c, !PT ;  /* 0x0000008786867212 */ /* 0x000fe200078e3cff */
[----:B------:R-:W-:Y:S01]  /*1fbc0*/  IMAD.X R135, RZ, RZ, R5, P1 ;  /* 0x000000ffff877224 */ /* 0x000fe200008e0605 */
[----:B------:R-:W-:Y:S02]  /*1fbd0*/  LOP3.LUT R136, R137, 0x380, RZ, 0xc0, !PT ;  /* 0x0000038089887812 */ /* 0x000fe400078ec0ff */
[----:B------:R-:W-:-:S02]  /*1fbe0*/  LOP3.LUT R138, R139, 0x380, RZ, 0xc0, !PT ;  /* 0x000003808b8a7812 */ /* 0x000fc400078ec0ff */
[----:B------:R-:W-:Y:S02]  /*1fbf0*/  SHF.R.U64 R144, R144, 0x3, RZ ;  /* 0x0000000390907819 */ /* 0x000fe400000012ff */
[----:B------:R-:W-:Y:S02]  /*1fc00*/  LOP3.LUT R148, R149, 0x380, RZ, 0xc0, !PT ;  /* 0x0000038095947812 */ /* 0x000fe400078ec0ff */
[----:B------:R-:W-:Y:S02]  /*1fc10*/  IADD3 R4, P1, R4, 0xc060, RZ ;  /* 0x0000c06004047810 */ /* 0x000fe40007f3e0ff */
[----:B------:R-:W-:Y:S02]  /*1fc20*/  SHF.R.U64 R146, R146, 0x3, RZ ;  /* 0x0000000392927819 */ /* 0x000fe400000012ff */
[----:B------:R-:W-:Y:S02]  /*1fc30*/  LOP3.LUT R150, R151, 0x380, RZ, 0xc0, !PT ;  /* 0x0000038097967812 */ /* 0x000fe400078ec0ff */
[----:B------:R-:W-:-:S02]  /*1fc40*/  F2FP.F16.F32.PACK_AB R124, R125, R124 ;  /* 0x0000007c7d7c723e */ /* 0x000fc400000000ff */
[----:B------:R-:W-:Y:S02]  /*1fc50*/  SHF.R.U64 R136, R136, 0x3, RZ ;  /* 0x0000000388887819 */ /* 0x000fe400000012ff */
[----:B------:R-:W-:Y:S02]  /*1fc60*/  F2FP.F16.F32.PACK_AB R125, R127, R126 ;  /* 0x0000007e7f7d723e */ /* 0x000fe400000000ff */
[----:B------:R-:W-:Y:S02]  /*1fc70*/  F2FP.F16.F32.PACK_AB R116, R117, R116 ;  /* 0x000000747574723e */ /* 0x000fe400000000ff */
[----:B------:R-:W-:Y:S02]  /*1fc80*/  SHF.R.U64 R138, R138, 0x3, RZ ;  /* 0x000000038a8a7819 */ /* 0x000fe400000012ff */
[----:B------:R-:W-:Y:S02]  /*1fc90*/  MOV R140, R140 ;  /* 0x0000008c008c7202 */ /* 0x000fe40000000f00 */
[----:B------:R-:W-:-:S02]  /*1fca0*/  F2FP.F16.F32.PACK_AB R126, R121, R120 ;  /* 0x00000078797e723e */ /* 0x000fc400000000ff */
[----:B------:R-:W-:Y:S02]  /*1fcb0*/  F2FP.F16.F32.PACK_AB R127, R123, R122 ;  /* 0x0000007a7b7f723e */ /* 0x000fe400000000ff */
[----:B------:R-:W-:Y:S02]  /*1fcc0*/  F2FP.F16.F32.PACK_AB R117, R119, R118 ;  /* 0x000000767775723e */ /* 0x000fe400000000ff */
[----:B------:R-:W-:Y:S02]  /*1fcd0*/  F2FP.F16.F32.PACK_AB R108, R109, R108 ;  /* 0x0000006c6d6c723e */ /* 0x000fe400000000ff */
[----:B------:R-:W-:Y:S01]  /*1fce0*/  LOP3.LUT R144, R144, R145, RZ, 0x3c, !PT ;  /* 0x0000009190907212 */ /* 0x000fe200078e3cff */
[----:B------:R-:W-:Y:S01]  /*1fcf0*/  IMAD.X R145, RZ, RZ, R5, P0 ;  /* 0x000000ffff917224 */ /* 0x000fe200000e0605 */
[----:B------:R-:W-:Y:S02]  /*1fd00*/  SHF.R.U64 R148, R148, 0x3, RZ ;  /* 0x0000000394947819 */ /* 0x000fe400000012ff */
[----:B------:R-:W-:-:S02]  /*1fd10*/  MOV R142, R142 ;  /* 0x0000008e008e7202 */ /* 0x000fc40000000f00 */
[----:B------:R-:W-:Y:S02]  /*1fd20*/  LOP3.LUT R6, R4, 0x380, RZ, 0xc0, !PT ;  /* 0x0000038004067812 */ /* 0x000fe400078ec0ff */
[----:B------:R-:W-:Y:S02]  /*1fd30*/  F2FP.F16.F32.PACK_AB R118, R113, R112 ;  /* 0x000000707176723e */ /* 0x000fe400000000ff */
[----:B------:R-:W-:Y:S02]  /*1fd40*/  F2FP.F16.F32.PACK_AB R119, R115, R114 ;  /* 0x000000727377723e */ /* 0x000fe400000000ff */
[----:B------:R-:W-:Y:S02]  /*1fd50*/  F2FP.F16.F32.PACK_AB R109, R111, R110 ;  /* 0x0000006e6f6d723e */ /* 0x000fe400000000ff */
[----:B------:R-:W-:Y:S02]  /*1fd60*/  F2FP.F16.F32.PACK_AB R100, R101, R100 ;  /* 0x000000646564723e */ /* 0x000fe400000000ff */
[----:B------:R-:W-:Y:S01]  /*1fd70*/  LOP3.LUT R146, R146, R147, RZ, 0x3c, !PT ;  /* 0x0000009392927212 */ /* 0x000fe200078e3cff */
[----:B------:R-:W-:Y:S01]  /*1fd80*/  IMAD.X R147, RZ, RZ, R5, P4 ;  /* 0x000000ffff937224 */ /* 0x000fe200020e0605 */
[----:B------:R-:W-:-:S02]  /*1fd90*/  SHF.R.U64 R150, R150, 0x3, RZ ;  /* 0x0000000396967819 */ /* 0x000fc400000012ff */
[----:B------:R-:W-:Y:S02]  /*1fda0*/  MOV R20, R20 ;  /* 0x0000001400147202 */ /* 0x000fe40000000f00 */
[----:B------:R-:W-:Y:S02]  /*1fdb0*/  F2FP.F16.F32.PACK_AB R110, R105, R104 ;  /* 0x00000068696e723e */ /* 0x000fe400000000ff */
[----:B------:R-:W-:Y:S02]  /*1fdc0*/  F2FP.F16.F32.PACK_AB R111, R107, R106 ;  /* 0x0000006a6b6f723e */ /* 0x000fe400000000ff */
[----:B------:R-:W-:Y:S02]  /*1fdd0*/  F2FP.F16.F32.PACK_AB R101, R103, R102 ;  /* 0x000000666765723e */ /* 0x000fe400000000ff */
[----:B------:R-:W-:Y:S02]  /*1fde0*/  F2FP.F16.F32.PACK_AB R92, R93, R92 ;  /* 0x0000005c5d5c723e */ /* 0x000fe400000000ff */
[----:B------:R-:W-:Y:S01]  /*1fdf0*/  LOP3.LUT R136, R136, R137, RZ, 0x3c, !PT ;  /* 0x0000008988887212 */ /* 0x000fe200078e3cff */
[----:B------:R-:W-:Y:S01]  /*1fe00*/  IMAD.X R137, RZ, RZ, R5, P3 ;  /* 0x000000ffff897224 */ /* 0x000fe200018e0605 */
[----:B------:R-:W-:-:S02]  /*1fe10*/  MOV R128, R128 ;  /* 0x0000008000807202 */ /* 0x000fc40000000f00 */
[----:B------:R-:W-:Y:S02]  /*1fe20*/  F2FP.F16.F32.PACK_AB R102, R97, R96 ;  /* 0x000000606166723e */ /* 0x000fe400000000ff */
[----:B------:R-:W-:Y:S02]  /*1fe30*/  F2FP.F16.F32.PACK_AB R103, R99, R98 ;  /* 0x000000626367723e */ /* 0x000fe400000000ff */
[----:B------:R-:W-:Y:S02]  /*1fe40*/  F2FP.F16.F32.PACK_AB R93, R95, R94 ;  /* 0x0000005e5f5d723e */ /* 0x000fe400000000ff */
[----:B------:R-:W-:Y:S01]  /*1fe50*/  F2FP.F16.F32.PACK_AB R84, R85, R84 ;  /* 0x000000545554723e */ /* 0x000fe200000000ff */
[----:B------:R-:W-:Y:S01]  /*1fe60*/  STSM.16.M88.4 [R140], R124 ;  /* 0x0000007c8c007844 */ /* 0x000fe20000000200 */
        /* <DEDUP_REMOVED lines=10> */
[----:B------:R-:W-:Y:S01]  /*1ff10*/  SHF.R.U64 R6, R6, 0x3, RZ ;  /* 0x0000000306067819 */ /* 0x000fe200000012ff */
[----:B------:R-:W-:Y:S01]  /*1ff20*/  UIMAD.WIDE UR8, UR4, 0x4, UR8 ;  /* 0x00000004040878a5 */ /* 0x000fe2000f8e0208 */
[----:B------:R-:W-:-:S02]  /*1ff30*/  MOV R132, R132 ;  /* 0x0000008400847202 */ /* 0x000fc40000000f00 */
[----:B------:R-:W-:Y:S02]  /*1ff40*/  F2FP.F16.F32.PACK_AB R86, R81, R80 ;  /* 0x000000505156723e */ /* 0x000fe400000000ff */
[----:B------:R-:W-:Y:S02]  /*1ff50*/  F2FP.F16.F32.PACK_AB R87, R83, R82 ;  /* 0x000000525357723e */ /* 0x000fe400000000ff */
[----:B------:R-:W-:Y:S02]  /*1ff60*/  F2FP.F16.F32.PACK_AB R77, R79, R78 ;  /* 0x0000004e4f4d723e */ /* 0x000fe400000000ff */
[----:B------:R-:W-:Y:S01]  /*1ff70*/  F2FP.F16.F32.PACK_AB R68, R69, R68 ;  /* 0x000000444544723e */ /* 0x000fe200000000ff */
[----:B------:R0:W-:Y:S01]  /*1ff80*/  STSM.16.M88.4 [R20], R108 ;  /* 0x0000006c14007844 */ /* 0x0001e20000000200 */
[----:B------:R-:W-:Y:S01]  /*1ff90*/  LOP3.LUT R150, R150, R151, RZ, 0x3c, !PT ;  /* 0x0000009796967212 */ /* 0x000fe200078e3cff */
[----:B------:R-:W-:Y:S01]  /*1ffa0*/  IMAD.X R151, RZ, RZ, R5, P2 ;  /* 0x000000ffff977224 */ /* 0x000fe200010e0605 */
[----:B------:R-:W-:-:S02]  /*1ffb0*/  MOV R134, R134 ;  /* 0x0000008600867202 */ /* 0x000fc40000000f00 */
[----:B------:R-:W-:Y:S02]  /*1ffc0*/  F2FP.F16.F32.PACK_AB R78, R73, R72 ;  /* 0x00000048494e723e */ /* 0x000fe400000000ff */
[----:B------:R-:W-:Y:S02]  /*1ffd0*/  F2FP.F16.F32.PACK_AB R79, R75, R74 ;  /* 0x0000004a4b4f723e */ /* 0x000fe400000000ff */
[----:B------:R-:W-:Y:S02]  /*1ffe0*/  F2FP.F16.F32.PACK_AB R69, R71, R70 ;  /* 0x000000464745723e */ /* 0x000fe400000000ff */
[----:B------:R-:W-:Y:S01]  /*1fff0*/  F2FP.F16.F32.PACK_AB R60, R61, R60 ;  /* 0x0000003c3d3c723e */ /* 0x000fe200000000ff */
[----:B------:R-:W-:Y:S01]  /*20000*/  IMAD.X R5, RZ, RZ, R5, P1 ;  /* 0x000000ffff057224 */ /* 0x000fe200008e0605 */
[----:B------:R-:W-:Y:S01]  /*20010*/  MOV R144, R144 ;  /* 0x0000009000907202 */ /* 0x000fe20000000f00 */
[----:B------:R-:W-:Y:S01]  /*20020*/  STSM.16.M88.4 [R128], R100 ;  /* 0x0000006480007844 */ /* 0x000fe20000000200 */
[----:B------:R-:W-:Y:S01]  /*20030*/  F2FP.F16.F32.PACK_AB R70, R65, R64 ;  /* 0x000000404146723e */ /* 0x000fe200000000ff */
[----:B0-----:R-:W0:Y:S01]  /*20040*/  LDC R20, c[0x0][0xce8] ;  /* 0x00033a00ff147b82 */ /* 0x001e220000000800 */
[----:B------:R-:W-:-:S02]  /*20050*/  F2FP.F16.F32.PACK_AB R71, R67, R66 ;  /* 0x000000424347723e */ /* 0x000fc400000000ff */
[----:B------:R-:W-:Y:S02]  /*20060*/  F2FP.F16.F32.PACK_AB R61, R63, R62 ;  /* 0x0000003e3f3d723e */ /* 0x000fe400000000ff */
[----:B------:R-:W-:Y:S01]  /*20070*/  F2FP.F16.F32.PACK_AB R52, R53, R52 ;  /* 0x000000343534723e */ /* 0x000fe200000000ff */
[----:B------:R-:W-:Y:S01]  /*20080*/  STSM.16.M88.4 [R130], R92 ;  /* 0x0000005c82007844 */ /* 0x000fe20000000200 */
[----:B------:R-:W-:Y:S02]  /*20090*/  MOV R146, R146 ;  /* 0x0000009200927202 */ /* 0x000fe40000000f00 */
[----:B------:R-:W-:Y:S02]  /*200a0*/  F2FP.F16.F32.PACK_AB R62, R57, R56 ;  /* 0x00000038393e723e */ /* 0x000fe400000000ff */
[----:B------:R-:W-:Y:S02]  /*200b0*/  F2FP.F16.F32.PACK_AB R63, R59, R58 ;  /* 0x0000003a3b3f723e */ /* 0x000fe400000000ff */
[----:B------:R-:W-:-:S02]  /*200c0*/  F2FP.F16.F32.PACK_AB R53, R55, R54 ;  /* 0x000000363735723e */ /* 0x000fc400000000ff */
[----:B------:R-:W-:Y:S01]  /*200d0*/  F2FP.F16.F32.PACK_AB R44, R45, R44 ;  /* 0x0000002c2d2c723e */ /* 0x000fe200000000ff */
[----:B------:R-:W-:Y:S01]  /*200e0*/  STSM.16.M88.4 [R132], R84 ;  /* 0x0000005484007844 */ /* 0x000fe20000000200 */
[----:B------:R-:W-:Y:S02]  /*200f0*/  LOP3.LUT R4, R6, R4, RZ, 0x3c, !PT ;  /* 0x0000000406047212 */ /* 0x000fe400078e3cff */
[----:B------:R-:W-:Y:S02]  /*20100*/  MOV R136, R136 ;  /* 0x0000008800887202 */ /* 0x000fe40000000f00 */
[----:B------:R-:W-:Y:S02]  /*20110*/  F2FP.F16.F32.PACK_AB R54, R49, R48 ;  /* 0x000000303136723e */ /* 0x000fe400000000ff */
[----:B------:R-:W-:Y:S02]  /*20120*/  F2FP.F16.F32.PACK_AB R55, R51, R50 ;  /* 0x000000323337723e */ /* 0x000fe400000000ff */
[----:B------:R-:W-:-:S02]  /*20130*/  F2FP.F16.F32.PACK_AB R45, R47, R46 ;  /* 0x0000002e2f2d723e */ /* 0x000fc400000000ff */
[----:B------:R-:W-:Y:S01]  /*20140*/  F2FP.F16.F32.PACK_AB R36, R37, R36 ;  /* 0x000000242524723e */ /* 0x000fe200000000ff */
[----:B------:R-:W-:Y:S01]  /*20150*/  STSM.16.M88.4 [R134], R76 ;  /* 0x0000004c86007844 */ /* 0x000fe20000000200 */
[----:B------:R-:W-:Y:S02]  /*20160*/  MOV R138, R138 ;  /* 0x0000008a008a7202 */ /* 0x000fe40000000f00 */
[----:B------:R-:W-:Y:S02]  /*20170*/  F2FP.F16.F32.PACK_AB R46, R41, R40 ;  /* 0x00000028292e723e */ /* 0x000fe400000000ff */
[----:B------:R-:W-:Y:S02]  /*20180*/  F2FP.F16.F32.PACK_AB R47, R43, R42 ;  /* 0x0000002a2b2f723e */ /* 0x000fe400000000ff */
[----:B------:R-:W-:Y:S01]  /*20190*/  F2FP.F16.F32.PACK_AB R37, R39, R38 ;  /* 0x000000262725723e */ /* 0x000fe200000000ff */
[----:B------:R-:W-:Y:S01]  /*201a0*/  STSM.16.M88.4 [R144], R68 ;  /* 0x0000004490007844 */ /* 0x000fe20000000200 */
[----:B------:R-:W-:-:S02]  /*201b0*/  MOV R148, R148 ;  /* 0x0000009400947202 */ /* 0x000fc40000000f00 */
[----:B------:R-:W-:Y:S01]  /*201c0*/  MOV R150, R150 ;  /* 0x0000009600967202 */ /* 0x000fe20000000f00 */
[----:B------:R-:W-:Y:S01]  /*201d0*/  STSM.16.M88.4 [R146], R60 ;  /* 0x0000003c92007844 */ /* 0x000fe20000000200 */
[----:B------:R-:W-:-:S03]  /*201e0*/  MOV R4, R4 ;  /* 0x0000000400047202 */ /* 0x000fc60000000f00 */
[----:B------:R-:W-:Y:S04]  /*201f0*/  STSM.16.M88.4 [R136], R52 ;  /* 0x0000003488007844 */ /* 0x000fe80000000200 */
[----:B------:R-:W-:Y:S01]  /*20200*/  STSM.16.M88.4 [R138], R44 ;  /* 0x0000002c8a007844 */ /* 0x000fe20000000200 */
[----:B------:R-:W-:Y:S02]  /*20210*/  ISETP.NE.U32.AND P1, PT, RZ, UR10, PT ;  /* 0x0000000aff007c0c */ /* 0x000fe4000bf25070 */
[----:B--2---:R-:W-:Y:S02]  /*20220*/  F2FP.F16.F32.PACK_AB R28, R29, R28 ;  /* 0x0000001c1d1c723e */ /* 0x004fe400000000ff */
[----:B------:R-:W-:Y:S02]  /*20230*/  F2FP.F16.F32.PACK_AB R29, R31, R30 ;  /* 0x0000001e1f1d723e */ /* 0x000fe400000000ff */
[----:B---3--:R-:W-:-:S02]  /*20240*/  F2FP.F16.F32.PACK_AB R30, R25, R24 ;  /* 0x00000018191e723e */ /* 0x008fc400000000ff */
[----:B------:R-:W-:Y:S02]  /*20250*/  F2FP.F16.F32.PACK_AB R31, R27, R26 ;  /* 0x0000001a1b1f723e */ /* 0x000fe400000000ff */
[----:B------:R-:W-:Y:S02]  /*20260*/  ISETP.NE.AND.EX P1, PT, RZ, UR11, PT, P1 ;  /* 0x0000000bff007c0c */ /* 0x000fe4000bf25310 */
[----:B----4-:R-:W-:Y:S02]  /*20270*/  F2FP.F16.F32.PACK_AB R38, R33, R32 ;  /* 0x000000202126723e */ /* 0x010fe400000000ff */
[----:B------:R-:W-:Y:S02]  /*20280*/  F2FP.F16.F32.PACK_AB R39, R35, R34 ;  /* 0x000000222327723e */ /* 0x000fe400000000ff */
[----:B------:R-:W-:Y:S02]  /*20290*/  F2FP.F16.F32.PACK_AB R12, R13, R12 ;  /* 0x0000000c0d0c723e */ /* 0x000fe400000000ff */
[----:B------:R-:W-:-:S02]  /*202a0*/  F2FP.F16.F32.PACK_AB R13, R15, R14 ;  /* 0x0000000e0f0d723e */ /* 0x000fc400000000ff */
[----:B------:R-:W-:Y:S01]  /*202b0*/  F2FP.F16.F32.PACK_AB R14, R9, R8 ;  /* 0x00000008090e723e */ /* 0x000fe200000000ff */
[----:B------:R-:W-:Y:S01]  /*202c0*/  IMAD.U32 R8, RZ, RZ, UR8 ;  /* 0x00000008ff087e24 */ /* 0x000fe2000f8e00ff */
[----:B------:R-:W-:Y:S01]  /*202d0*/  F2FP.F16.F32.PACK_AB R15, R11, R10 ;  /* 0x0000000a0b0f723e */ /* 0x000fe200000000ff */
[----:B------:R-:W-:Y:S01]  /*202e0*/  IMAD.U32 R9, RZ, RZ, UR9 ;  /* 0x00000009ff097e24 */ /* 0x000fe2000f8e00ff */
[----:B------:R-:W-:Y:S01]  /*202f0*/  ULDC.64 UR8, c[0x0][0xd08] ;  /* 0x0003420000087ab9 */ /* 0x000fe20000000a00 */
[----:B------:R-:W-:Y:S01]  /*20300*/  STSM.16.M88.4 [R148], R36 ;  /* 0x0000002494007844 */ /* 0x000fe20000000200 */
[----:B------:R-:W-:-:S03]  /*20310*/  UISETP.NE.U32.AND UP0, UPT, UR8, URZ, UPT ;  /* 0x0000003f0800728c */ /* 0x000fc6000bf05070 */
[----:B------:R-:W-:Y:S01]  /*20320*/  STSM.16.M88.4 [R150], R28 ;  /* 0x0000001c96007844 */ /* 0x000fe20000000200 */
[----:B------:R-:W-:-:S03]  /*20330*/  UISETP.NE.AND.EX UP0, UPT, UR9, URZ, UPT, UP0 ;  /* 0x0000003f0900728c */ /* 0x000fc6000bf05300 */
[----:B------:R1:W-:Y:S01]  /*20340*/  STSM.16.M88.4 [R4], R12 ;  /* 0x0000000c04007844 */ /* 0x0003e20000000200 */
[----:B------:R-:W-:Y:S02]  /*20350*/  BAR.SYNC.DEFER_BLOCKING 0x1, 0x100 ;  /* 0x0044000000007b1d */ /* 0x000fe40000010000 */
[----:B------:R-:W-:-:S05]  /*20360*/  PLOP3.LUT P0, PT, PT, PT, UP0, 0x80, 0x0 ;  /* 0x000000000000781c */ /* 0x000fca0003f0f008 */
[----:B------:R-:W-:Y:S02]  /*20370*/  @UP0 ULDC.64 UR8, c[0x0][0xd08] ;  /* 0x0003420000080ab9 */ /* 0x000fe40000000a00 */
[----:B------:R-:W-:-:S03]  /*20380*/  @UP0 UIMAD.WIDE UR8, UR4, 0x4, UR8 ;  /* 0x00000004040808a5 */ /* 0x000fc6000f8e0208 */
[----:B------:R-:W-:Y:S02]  /*20390*/  ULDC UR4, c[0x0][0xb88] ;  /* 0x0002e20000047ab9 */ /* 0x000fe40000000800 */
[----:B------:R-:W-:Y:S01]  /*203a0*/  IMAD.U32 R11, RZ, RZ, UR4 ;  /* 0x00000004ff0b7e24 */ /* 0x000fe2000f8e00ff */
[----:B------:R2:W5:Y:S01]  /*203b0*/  @P1 LDG.E R10, desc[UR36][R8.64] ;  /* 0x00000024080a1981 */ /* 0x000562000c1e1900 */
[----:B-1----:R-:W-:Y:S01]  /*203c0*/  IMAD.U32 R4, RZ, RZ, UR8 ;  /* 0x00000008ff047e24 */ /* 0x002fe2000f8e00ff */
[----:B------:R-:W-:Y:S01]  /*203d0*/  UISETP.NE.AND UP0, UPT, UR59, URZ, UPT ;  /* 0x0000003f3b00728c */ /* 0x000fe2000bf05270 */
[----:B------:R-:W-:Y:S01]  /*203e0*/  IMAD.U32 R5, RZ, RZ, UR9 ;  /* 0x00000009ff057e24 */ /* 0x000fe2000f8e00ff */
[----:B------:R-:W-:-:S04]  /*203f0*/  ULDC UR4, c[0x0][0xbd4] ;  /* 0x0002f50000047ab9 */ /* 0x000fc80000000800 */
[----:B------:R2:W5:Y:S01]  /*20400*/  @P0 LDG.E R11, desc[UR36][R4.64] ;  /* 0x00000024040b0981 */ /* 0x000562000c1e1900 */
[----:B------:R-:W-:Y:S01]  /*20410*/  USEL UR4, UR59, UR4, UP0 ;  /* 0x000000043b047287 */ /* 0x000fe20008000000 */
[----:B0-----:R-:W-:Y:S11]  /*20420*/  @P0 BRA `(.L_x_12614) ;  /* 0x0000000000100947 */ /* 0x001ff60003800000 */
[----:B------:R-:W-:Y:S05]  /*20430*/  @!P1 BRA `(.L_x_12614) ;  /* 0x00000000000c9947 */ /* 0x000fea0003800000 */
[----:B--2---:R-:W2:Y:S04]  /*20440*/  LDG.E R4, desc[UR36][R8.64] ;  /* 0x0000002408047981 */ /* 0x004ea8000c1e1900 */
[----:B-----5:R-:W2:Y:S02]  /*20450*/  LDG.E R11, desc[UR36][R8.64+0x4] ;  /* 0x00000424080b7981 */ /* 0x020ea4000c1e1900 */
[----:B--2---:R-:W-:-:S07]  /*20460*/  IMAD.IADD R11, R11, 0x1, -R4 ;  /* 0x000000010b0b7824 */ /* 0x004fce00078e0a04 */
.L_x_12614:
[----:B--2---:R-:W2:Y:S04]  /*20470*/  LDL R4, [R1+0x4b0] ;  /* 0x0004b00001047983 */ /* 0x004ea80000100800 */
[----:B------:R-:W3:Y:S01]  /*20480*/  LDL R8, [R1+0x4cc] ;  /* 0x0004cc0001087983 */ /* 0x000ee20000100800 */
[----:B-----5:R-:W-:Y:S01]  /*20490*/  IMAD R6, R11, R20, RZ ;  /* 0x000000140b067224 */ /* 0x020fe200078e02ff */
[----:B------:R-:W-:Y:S01]  /*204a0*/  R2UR UR8, R216 ;  /* 0x00000000d80872ca */ /* 0x000fe200000e0000 */
[----:B------:R-:W-:Y:S01]  /*204b0*/  VIADD R25, R178, UR58 ;  /* 0x0000003ab2197c36 */ /* 0x000fe20008000000 */
[----:B------:R-:W-:Y:S01]  /*204c0*/  ISETP.NE.AND P2, PT, R20, 0x1, PT ;  /* 0x000000011400780c */ /* 0x000fe20003f45270 */
[----:B------:R-:W-:Y:S01]  /*204d0*/  UISETP.GT.AND UP1, UPT, UR4, 0x1, UPT ;  /* 0x000000010400788c */ /* 0x000fe2000bf24270 */
[----:B------:R-:W-:-:S03]  /*204e0*/  UMOV UR19, 0xab8 ;  /* 0x00000ab800137882 */ /* 0x000fc60000000000 */
[----:B------:R-:W-:-:S08]  /*204f0*/  USEL UR19, UR19, 0xa78, UP1 ;  /* 0x00000a7813137887 */ /* 0x000fd00008800000 */
[----:B------:R-:W0:Y:S01]  /*20500*/  @P2 LDC R5, c[0x0][0xcf0] ;  /* 0x00033c00ff052b82 */ /* 0x000e220000000800 */
[----:B------:R-:W-:Y:S01]  /*20510*/  UISETP.NE.U32.AND UP0, UPT, UR10, URZ, UPT ;  /* 0x0000003f0a00728c */ /* 0x000fe2000bf05070 */
[----:B------:R-:W-:Y:S01]  /*20520*/  UMOV UR4, URZ ;  /* 0x0000003f00047c82 */ /* 0x000fe20008000000 */
[----:B------:R-:W-:Y:S01]  /*20530*/  USHF.R.S32.HI UR10, URZ, 0x1f, UR8 ;  /* 0x0000001f3f0a7899 */ /* 0x000fe20008011408 */
[----:B------:R-:W-:Y:S01]  /*20540*/  @P1 R2UR UR4, R10 ;  /* 0x000000000a0412ca */ /* 0x000fe200000e0000 */
[----:B------:R-:W-:Y:S02]  /*20550*/  UISETP.NE.AND.EX UP0, UPT, UR11, URZ, UPT, UP0 ;  /* 0x0000003f0b00728c */ /* 0x000fe4000bf05300 */
[----:B------:R-:W-:Y:S02]  /*20560*/  USEL UR9, UR61, URZ, UP1 ;  /* 0x0000003f3d097287 */ /* 0x000fe40008800000 */
[----:B------:R-:W-:Y:S02]  /*20570*/  USEL UR8, UR8, URZ, !UP0 ;  /* 0x0000003f08087287 */ /* 0x000fe4000c000000 */
[----:B------:R-:W-:Y:S01]  /*20580*/  USEL UR18, UR10, URZ, !UP0 ;  /* 0x0000003f0a127287 */ /* 0x000fe2000c000000 */
[----:B------:R-:W-:-:S02]  /*20590*/  ULDC.64 UR12, c[0x0][UR19+0x220] ;  /* 0x00008800130c7abb */ /* 0x000fc40008000a00 */
[----:B------:R-:W-:Y:S01]  /*205a0*/  ULDC.64 UR10, c[0x0][UR19+0x218] ;  /* 0x00008600130a7abb */ /* 0x000fe20008000a00 */
[----:B------:R-:W-:Y:S01]  /*205b0*/  ULDC.64 UR14, c[0x0][UR19+0x228] ;  /* 0x00008a00130e7abb */ /* 0x000fe20008000a00 */
[----:B------:R-:W-:Y:S02]  /*205c0*/  UIMAD UR13, UR13, UR8, URZ ;  /* 0x000000080d0d72a4 */ /* 0x000fe4000f8e023f */
[----:B------:R-:W-:Y:S02]  /*205d0*/  UIMAD.WIDE.U32 UR16, UR10, UR60, URZ ;  /* 0x0000003c0a1072a5 */ /* 0x000fe4000f8e003f */
[----:B------:R-:W-:Y:S01]  /*205e0*/  UIMAD UR20, UR11, UR60, URZ ;  /* 0x0000003c0b1472a4 */ /* 0x000fe2000f8e023f */
[----:B--2---:R-:W-:Y:S02]  /*205f0*/  LOP3.LUT P0, RZ, R4, 0x3, RZ, 0xc0, !PT ;  /* 0x0000000304ff7812 */ /* 0x004fe4000780c0ff */
[----:B------:R-:W1:Y:S02]  /*20600*/  @P2 LDC R4, c[0x0][0xcec] ;  /* 0x00033b00ff042b82 */ /* 0x000e640000000800 */
[----:B------:R-:W-:-:S13]  /*20610*/  ISETP.GE.OR P3, PT, R25, R6, P0 ;  /* 0x000000061900720c */ /* 0x000fda0000766670 */
[----:B------:R-:W2:Y:S01]  /*20620*/  @!P3 LDL R13, [R1+0x210] ;  /* 0x00021000010db983 */ /* 0x000ea20000100800 */
[----:B---3--:R-:W-:Y:S01]  /*20630*/  VIADD R21, R8, UR58 ;  /* 0x0000003a08157c36 */ /* 0x008fe20008000000 */
[----:B------:R-:W-:Y:S02]  /*20640*/  UIMAD.WIDE.U32 UR10, UR12, UR8, URZ ;  /* 0x000000080c0a72a5 */ /* 0x000fe4000f8e003f */
[----:B------:R-:W-:Y:S01]  /*20650*/  UIMAD.WIDE.U32 UR22, UR14, UR9, URZ ;  /* 0x000000090e1672a5 */ /* 0x000fe2000f8e003f */
[----:B------:R-:W-:Y:S01]  /*20660*/  IMAD.MOV.U32 R9, RZ, RZ, R21 ;  /* 0x000000ffff097224 */ /* 0x000fe200078e0015 */
[----:B------:R-:W-:Y:S02]  /*20670*/  UIMAD UR9, UR15, UR9, URZ ;  /* 0x000000090f0972a4 */ /* 0x000fe4000f8e023f */
[----:B------:R-:W-:Y:S01]  /*20680*/  UIMAD UR13, UR12, UR18, UR13 ;  /* 0x000000120c0d72a4 */ /* 0x000fe2000f8e020d */
[----:B-1----:R-:W-:Y:S01]  /*20690*/  @P2 IMAD.HI.U32 R4, R21, R4, RZ ;  /* 0x0000000415042227 */ /* 0x002fe200078e00ff */
[----:B------:R-:W-:-:S02]  /*206a0*/  UIADD3 UR16, UP0, UP2, UR10, UR16, UR4 ;  /* 0x000000100a107290 */ /* 0x000fc4000fa1e004 */
[----:B------:R-:W-:Y:S02]  /*206b0*/  UIADD3 UR10, UR23, UR9, URZ ;  /* 0x00000009170a7290 */ /* 0x000fe4000fffe03f */
[----:B0-----:R-:W-:Y:S01]  /*206c0*/  @P2 SHF.R.U32.HI R9, RZ, R5, R4 ;  /* 0x00000005ff092219 */ /* 0x001fe20000011604 */
[----:B------:R-:W-:Y:S01]  /*206d0*/  UIADD3 UR20, UR17, UR20, URZ ;  /* 0x0000001411147290 */ /* 0x000fe2000fffe03f */
[----:B------:R-:W-:Y:S01]  /*206e0*/  IMAD.U32 R4, RZ, RZ, UR22 ;  /* 0x00000016ff047e24 */ /* 0x000fe2000f8e00ff */
[----:B------:R-:W-:Y:S01]  /*206f0*/  UIADD3 UR9, UR11, UR13, URZ ;  /* 0x0000000d0b097290 */ /* 0x000fe2000fffe03f */
[----:B------:R-:W-:Y:S01]  /*20700*/  IMAD.U32 R5, RZ, RZ, UR23 ;  /* 0x00000017ff057e24 */ /* 0x000fe2000f8e00ff */
[----:B------:R-:W-:Y:S01]  /*20710*/  USHF.R.S32.HI UR14, URZ, 0x1f, UR4 ;  /* 0x0000001f3f0e7899 */ /* 0x000fe20008011404 */
[----:B------:R-:W-:Y:S01]  /*20720*/  IMAD.MOV R11, RZ, RZ, -R9 ;  /* 0x000000ffff0b7224 */ /* 0x000fe200078e0a09 */
[----:B------:R-:W-:Y:S01]  /*20730*/  IADD3 R4, P1, P4, R9, UR16, R4 ;  /* 0x0000001009047c10 */ /* 0x000fe2000fc3e004 */
[----:B------:R-:W-:Y:S01]  /*20740*/  IMAD.U32 R10, RZ, RZ, UR10 ;  /* 0x0000000aff0a7e24 */ /* 0x000fe2000f8e00ff */
[----:B------:R-:W-:Y:S01]  /*20750*/  UIADD3.X UR9, UR9, UR20, UR14, UP0, UP2 ;  /* 0x0000001409097290 */ /* 0x000fe200087e440e */
[----:B------:R-:W-:Y:S01]  /*20760*/  IMAD R11, R20, R11, R21 ;  /* 0x0000000b140b7224 */ /* 0x000fe200078e0215 */
[----:B------:R-:W-:Y:S01]  /*20770*/  SHF.R.S32.HI R5, RZ, 0x1f, R9 ;  /* 0x0000001fff057819 */ /* 0x000fe20000011409 */
[----:B------:R-:W-:Y:S01]  /*20780*/  ULDC.64 UR10, c[0x0][UR19+0x210] ;  /* 0x00008400130a7abb */ /* 0x000fe20008000a00 */
[----:B------:R-:W-:Y:S01]  /*20790*/  ULDC.64 UR12, c[0x0][0xca8] ;  /* 0x00032a00000c7ab9 */ /* 0x000fe20000000a00 */
[----:B------:R-:W-:Y:S01]  /*207a0*/  IMAD R9, R11, UR11, RZ ;  /* 0x0000000b0b097c24 */ /* 0x000fe2000f8e02ff */
[----:B------:R-:W-:Y:S01]  /*207b0*/  SHF.R.S32.HI R8, RZ, 0x1f, R11 ;  /* 0x0000001fff087819 */ /* 0x000fe2000001140b */
[----:B------:R-:W-:Y:S01]  /*207c0*/  @!UP1 ULDC UR12, c[0x0][0xc50] ;  /* 0x00031400000c9ab9 */ /* 0x000fe20000000800 */
[----:B------:R-:W-:Y:S01]  /*207d0*/  IADD3.X R5, R5, UR9, R10, P1, P4 ;  /* 0x0000000905057c10 */ /* 0x000fe20008fe840a */
[----:B------:R-:W-:-:S02]  /*207e0*/  @!UP1 ULDC UR13, c[0x0][0xc54] ;  /* 0x00031500000d9ab9 */ /* 0x000fc40000000800 */
[----:B------:R-:W-:Y:S02]  /*207f0*/  IMAD R9, R8, UR10, R9 ;  /* 0x0000000a08097c24 */ /* 0x000fe4000f8e0209 */
[----:B------:R-:W-:-:S04]  /*20800*/  IMAD.WIDE.U32 R4, R11, UR10, R4 ;  /* 0x0000000a0b047c25 */ /* 0x000fc8000f8e0004 */
[----:B------:R-:W-:Y:S01]  /*20810*/  IMAD.IADD R5, R5, 0x1, R9 ;  /* 0x0000000105057824 */ /* 0x000fe200078e0209 */
[----:B------:R-:W-:Y:S01]  /*20820*/  LEA R10, P1, R4, UR12, 0x2 ;  /* 0x0000000c040a7c11 */ /* 0x000fe2000f8210ff */
[----:B------:R-:W-:-:S03]  /*20830*/  VIADD R11, R25, 0x8 ;  /* 0x00000008190b7836 */ /* 0x000fc60000000000 */
[----:B------:R-:W-:Y:S01]  /*20840*/  LEA.HI.X R12, R4, UR13, R5, 0x2, P1 ;  /* 0x0000000d040c7c11 */ /* 0x000fe200088f1405 */
[----:B------:R-:W-:Y:S01]  /*20850*/  SHFL.IDX PT, R8, R10, RZ, 0x1c1f ;  /* 0x001c1fff0a087589 */ /* 0x000fe200000e0000 */
[----:B------:R-:W-:-:S03]  /*20860*/  ISETP.GE.OR P0, PT, R11, R6, P0 ;  /* 0x000000060b00720c */ /* 0x000fc60000706670 */
[----:B------:R-:W2:Y:S04]  /*20870*/  SHFL.IDX PT, R9, R12, RZ, 0x1c1f ;  /* 0x001c1fff0c097589 */ /* 0x000ea800000e0000 */
[----:B--2---:R-:W-:Y:S06]  /*20880*/  @!P3 ST.E desc[UR36][R8.64], R13 ;  /* 0x0000000d0800b985 */ /* 0x004fec000c101924 */
[----:B------:R-:W2:Y:S01]  /*20890*/  @!P0 LDL R15, [R1+0x214] ;  /* 0x00021400010f8983 */ /* 0x000ea20000100800 */
[----:B------:R-:W-:-:S02]  /*208a0*/  PLOP3.LUT P1, PT, PT, PT, UP1, 0x80, 0x0 ;  /* 0x000000000000781c */ /* 0x000fc40003f2f018 */
[-C--:B------:R-:W-:Y:S01]  /*208b0*/  ISETP.GE.AND P3, PT, R25, R6.reuse, PT ;  /* 0x000000061900720c */ /* 0x080fe20003f66270 */
[----:B------:R-:W-:Y:S04]  /*208c0*/  SHFL.IDX PT, R4, R10, 0x1, 0x1c1f ;  /* 0x003c1f000a047f89 */ /* 0x000fe800000e0000 */
[----:B------:R-:W2:Y:S04]  /*208d0*/  SHFL.IDX PT, R5, R12, 0x1, 0x1c1f ;  /* 0x003c1f000c057f89 */ /* 0x000ea800000e0000 */
[----:B--2---:R0:W-:Y:S01]  /*208e0*/  @!P0 ST.E desc[UR36][R4.64], R15 ;  /* 0x0000000f04008985 */ /* 0x0041e2000c101924 */
[----:B------:R-:W-:Y:S01]  /*208f0*/  ISETP.GE.AND P0, PT, R11, R6, PT ;  /* 0x000000060b00720c */ /* 0x000fe20003f06270 */
[----:B------:R-:W-:-:S12]  /*20900*/  @P1 BRA `(.L_x_12615) ;  /* 0x0000000c00c81947 */ /* 0x000fd80003800000 */
[----:B0-----:R-:W-:Y:S01]  /*20910*/  IMAD R5, R215, 0x40, R18 ;  /* 0x00000040d7057824 */ /* 0x001fe200078e0212 */
[----:B------:R-:W-:Y:S01]  /*20920*/  ULDC.64 UR12, c[0x0][0xba0] ;  /* 0x0002e800000c7ab9 */ /* 0x000fe20000000a00 */
[----:B------:R-:W0:Y:S02]  /*20930*/  @P2 LDC R21, c[0x0][0xcf0] ;  /* 0x00033c00ff152b82 */ /* 0x000e240000000800 */
        /* <DEDUP_REMOVED lines=12> */
[----:B------:R-:W-:Y:S01]  /*20a00*/  IMAD.X R25, RZ, RZ, R3, P3 ;  /* 0x000000ffff197224 */ /* 0x000fe200018e0603 */
[C---:B------:R-:W-:Y:S02]  /*20a10*/  IADD3 R33, P0, R2.reuse, 0x4000, RZ ;  /* 0x0000400002217810 */ /* 0x040fe40007f1e0ff */
[C---:B------:R-:W-:Y:S01]  /*20a20*/  IADD3 R37, P6, R2.reuse, 0x5000, RZ ;  /* 0x0000500002257810 */ /* 0x040fe20007fde0ff */
[----:B------:R-:W-:Y:S01]  /*20a30*/  UIMAD UR9, UR14, UR12, URZ ;  /* 0x0000000c0e0972a4 */ /* 0x000fe2000f8e023f */
[C---:B------:R-:W-:Y:S01]  /*20a40*/  IADD3 R41, P5, R2.reuse, 0x6000, RZ ;  /* 0x0000600002297810 */ /* 0x040fe20007fbe0ff */
[----:B------:R-:W-:Y:S01]  /*20a50*/  UIMAD.WIDE.U32 UR10, UR4, UR12, URZ ;  /* 0x0000000c040a72a5 */ /* 0x000fe2000f8e003f */
[C---:B------:R-:W-:Y:S01]  /*20a60*/  IADD3 R45, P4, R2.reuse, 0x7000, RZ ;  /* 0x00007000022d7810 */ /* 0x040fe20007f9e0ff */
[----:B------:R-:W5:Y:S01]  /*20a70*/  LD.E.128 R12, desc[UR36][R12.64] ;  /* 0x000000240c0c7980 */ /* 0x000f62000c101d00 */
[----:B------:R-:W-:-:S02]  /*20a80*/  IADD3 R49, P3, R2, 0x8000, RZ ;  /* 0x0000800002317810 */ /* 0x000fc40007f7e0ff */
[----:B------:R-:W-:Y:S01]  /*20a90*/  SHF.R.U64 R28, R28, 0x3, RZ ;  /* 0x000000031c1c7819 */ /* 0x000fe200000012ff */
        /* <DEDUP_REMOVED lines=8> */
[----:B------:R-:W-:Y:S02]  /*20b20*/  IADD3 R53, P1, R2, 0x9000, RZ ;  /* 0x0000900002357810 */ /* 0x000fe40007f3e0ff */
[----:B------:R-:W-:Y:S02]  /*20b30*/  SHF.R.U64 R32, R32, 0x3, RZ ;  /* 0x0000000320207819 */ /* 0x000fe400000012ff */
[----:B------:R-:W-:Y:S02]  /*20b40*/  SHF.R.U64 R36, R36, 0x3, RZ ;  /* 0x0000000324247819 */ /* 0x000fe400000012ff */
[----:B------:R-:W-:Y:S01]  /*20b50*/  LOP3.LUT R9, R2, 0x380, RZ, 0xc0, !PT ;  /* 0x0000038002097812 */ /* 0x000fe200078ec0ff */
[----:B------:R-:W-:Y:S01]  /*20b60*/  UIMAD UR9, UR4, UR13, UR9 ;  /* 0x0000000d040972a4 */ /* 0x000fe2000f8e0209 */
[----:B------:R-:W-:Y:S01]  /*20b70*/  SHF.R.U64 R40, R40, 0x3, RZ ;  /* 0x0000000328287819 */ /* 0x000fe200000012ff */
[----:B------:R-:W5:Y:S01]  /*20b80*/  LD.E.128 R28, desc[UR36][R28.64] ;  /* 0x000000241c1c7980 */ /* 0x000f62000c101d00 */
[----:B------:R-:W-:Y:S01]  /*20b90*/  SHF.R.U64 R44, R44, 0x3, RZ ;  /* 0x000000032c2c7819 */ /* 0x000fe200000012ff */
[----:B------:R-:W-:Y:S01]  /*20ba0*/  ULDC.64 UR12, c[0x0][0xbe8] ;  /* 0x0002fa00000c7ab9 */ /* 0x000fe20000000a00 */
[----:B------:R-:W-:-:S02]  /*20bb0*/  SHF.R.U64 R48, R48, 0x3, RZ ;  /* 0x0000000330307819 */ /* 0x000fc400000012ff */
        /* <DEDUP_REMOVED lines=13> */
[----:B------:R-:W-:Y:S01]  /*20c90*/  UIADD3 UR11, UR11, UR9, URZ ;  /* 0x000000090b0b7290 */ /* 0x000fe2000fffe03f */
[C---:B------:R-:W-:Y:S01]  /*20ca0*/  IADD3 R61, P6, R2.reuse, 0xb000, RZ ;  /* 0x0000b000023d7810 */ /* 0x040fe20007fde0ff */
[----:B------:R-:W-:Y:S01]  /*20cb0*/  USHF.R.S32.HI UR4, URZ, 0x1f, UR8 ;  /* 0x0000001f3f047899 */ /* 0x000fe20008011408 */
[C---:B------:R-:W-:Y:S01]  /*20cc0*/  IADD3 R65, P5, R2.reuse, 0xc000, RZ ;  /* 0x0000c00002417810 */ /* 0x040fe20007fbe0ff */
[----:B------:R-:W5:Y:S01]  /*20cd0*/  LD.E.128 R32, desc[UR36][R32.64] ;  /* 0x0000002420207980 */ /* 0x000f62000c101d00 */
[C---:B------:R-:W-:Y:S02]  /*20ce0*/  IADD3 R69, P4, R2.reuse, 0xd000, RZ ;  /* 0x0000d00002457810 */ /* 0x040fe40007f9e0ff */
        /* <DEDUP_REMOVED lines=13> */
[----:B------:R-:W-:-:S02]  /*20dc0*/  IADD3 R5, P1, R2, 0xf000, RZ ;  /* 0x0000f00002057810 */ /* 0x000fc40007f3e0ff */
[----:B------:R-:W-:Y:S02]  /*20dd0*/  SHF.R.U64 R56, R56, 0x3, RZ ;  /* 0x0000000338387819 */ /* 0x000fe400000012ff */
[----:B------:R-:W-:Y:S01]  /*20de0*/  SHF.R.U64 R60, R60, 0x3, RZ ;  /* 0x000000033c3c7819 */ /* 0x000fe200000012ff */
[----:B------:R-:W-:Y:S01]  /*20df0*/  IMAD.X R77, RZ, RZ, R3, P1 ;  /* 0x000000ffff4d7224 */ /* 0x000fe200008e0603 */
[----:B------:R-:W-:Y:S01]  /*20e00*/  SHF.R.U64 R64, R64, 0x3, RZ ;  /* 0x0000000340407819 */ /* 0x000fe200000012ff */
[----:B------:R-:W-:Y:S01]  /*20e10*/  UIMAD.WIDE.U32 UR10, UR60, UR12, UR10 ;  /* 0x0000000c3c0a72a5 */ /* 0x000fe2000f8e000a */
[----:B------:R-:W-:Y:S01]  /*20e20*/  SHF.R.U64 R68, R68, 0x3, RZ ;  /* 0x0000000344447819 */ /* 0x000fe200000012ff */
[----:B------:R-:W5:Y:S01]  /*20e30*/  LD.E.128 R52, desc[UR36][R52.64] ;  /* 0x0000002434347980 */ /* 0x000f62000c101d00 */
[----:B------:R-:W-:Y:S02]  /*20e40*/  SHF.R.U64 R72, R72, 0x3, RZ ;  /* 0x0000000348487819 */ /* 0x000fe400000012ff */
[----:B------:R-:W-:-:S02]  /*20e50*/  LOP3.LUT R2, R9, R2, RZ, 0x3c, !PT ;  /* 0x0000000209027212 */ /* 0x000fc400078e3cff */
        /* <DEDUP_REMOVED lines=11> */
[----:B------:R-:W-:Y:S01]  /*20f10*/  LOP3.LUT R4, R5, 0x380, RZ, 0xc0, !PT ;  /* 0x0000038005047812 */ /* 0x000fe200078ec0ff */
[----:B------:R-:W-:-:S02]  /*20f20*/  UIMAD UR11, UR60, UR13, UR11 ;  /* 0x0000000d3c0b72a4 */ /* 0x000fc4000f8e020b */
[----:B------:R-:W5:Y:S01]  /*20f30*/  LD.E.128 R56, desc[UR36][R56.64] ;  /* 0x0000002438387980 */ /* 0x000f62000c101d00 */
[----:B------:R-:W-:Y:S01]  /*20f40*/  SHF.R.U64 R4, R4, 0x3, RZ ;  /* 0x0000000304047819 */ /* 0x000fe200000012ff */
[----:B------:R-:W-:Y:S02]  /*20f50*/  ULDC.64 UR12, c[0x0][0xbf0] ;  /* 0x0002fc00000c7ab9 */ /* 0x000fe40000000a00 */
[----:B------:R-:W5:Y:S01]  /*20f60*/  LD.E.128 R60, desc[UR36][R60.64] ;  /* 0x000000243c3c7980 */ /* 0x000f62000c101d00 */
[----:B-1----:R-:W1:Y:S01]  /*20f70*/  @P2 LDC R3, c[0x0][0xcec] ;  /* 0x00033b00ff032b82 */ /* 0x002e620000000800 */
[----:B------:R-:W-:Y:S01]  /*20f80*/  IMAD R2, R218, 0x20, R215 ;  /* 0x00000020da027824 */ /* 0x000fe200078e02d7 */
[----:B------:R-:W-:Y:S01]  /*20f90*/  LOP3.LUT R76, R4, R5, RZ, 0x3c, !PT ;  /* 0x00000005044c7212 */ /* 0x000fe200078e3cff */
[----:B------:R-:W5:Y:S02]  /*20fa0*/  LD.E.128 R64, desc[UR36][R64.64] ;  /* 0x0000002440407980 */ /* 0x000f64000c101d00 */
[----:B------:R-:W-:Y:S01]  /*20fb0*/  VIADD R80, R2, UR58 ;  /* 0x0000003a02507c36 */ /* 0x000fe20008000000 */
[----:B------:R-:W-:Y:S01]  /*20fc0*/  UIMAD UR4, UR4, UR12, URZ ;  /* 0x0000000c040472a4 */ /* 0x000fe2000f8e023f */
[----:B------:R-:W5:Y:S02]  /*20fd0*/  LD.E.128 R68, desc[UR36][R68.64] ;  /* 0x0000002444447980 */ /* 0x000f64000c101d00 */
[----:B------:R-:W-:Y:S01]  /*20fe0*/  IMAD.MOV.U32 R5, RZ, RZ, R80 ;  /* 0x000000ffff057224 */ /* 0x000fe200078e0050 */
[----:B------:R-:W-:Y:S01]  /*20ff0*/  UIMAD UR4, UR8, UR13, UR4 ;  /* 0x0000000d080472a4 */ /* 0x000fe2000f8e0204 */
[----:B------:R-:W5:Y:S01]  /*21000*/  LD.E.128 R72, desc[UR36][R72.64] ;  /* 0x0000002448487980 */ /* 0x000f62000c101d00 */
[----:B------:R-:W-:-:S03]  /*21010*/  UIMAD.WIDE.U32 UR8, UR8, UR12, UR10 ;  /* 0x0000000c080872a5 */ /* 0x000fc6000f8e000a */
[----:B------:R-:W-:Y:S01]  /*21020*/  ULDC.64 UR10, c[0x0][0xbe0] ;  /* 0x0002f800000a7ab9 */ /* 0x000fe20000000a00 */
[----:B------:R-:W5:Y:S01]  /*21030*/  LD.E.128 R76, desc[UR36][R76.64] ;  /* 0x000000244c4c7980 */ /* 0x000f62000c101d00 */
[----:B-1----:R-:W-:Y:S01]  /*21040*/  @P2 IMAD.HI.U32 R2, R80, R3, RZ ;  /* 0x0000000350022227 */ /* 0x002fe200078e00ff */
[----:B------:R-:W-:Y:S01]  /*21050*/  UIADD3 UR4, UR9, UR4, URZ ;  /* 0x0000000409047290 */ /* 0x000fe2000fffe03f */
[----:B------:R-:W-:Y:S01]  /*21060*/  @!PT LDS RZ, [RZ] ;  /* 0x00000000fffff984 */ /* 0x000fe20000000800 */
[----:B------:R-:W-:Y:S01]  /*21070*/  @!PT LDS RZ, [RZ] ;  /* 0x00000000fffff984 */ /* 0x000fe20000000800 */
[----:B------:R-:W-:Y:S01]  /*21080*/  @!PT LDS RZ, [RZ] ;  /* 0x00000000fffff984 */ /* 0x000fe20000000800 */
[----:B------:R-:W-:Y:S01]  /*21090*/  @!PT LDS RZ, [RZ] ;  /* 0x00000000fffff984 */ /* 0x000fe20000000800 */
[----:B------:R1:W-:Y:S06]  /*210a0*/  MEMBAR.ALL.CTA ;  /* 0x0000000000007992 */ /* 0x0003ec0000008000 */
[----:B-1----:R-:W1:Y:S01]  /*210b0*/  FENCE.VIEW.ASYNC.S ;  /* 0x00000000000073c6 */ /* 0x002e620000000000 */
[----:B0-----:R-:W-:-:S04]  /*210c0*/  @P2 SHF.R.U32.HI R5, RZ, R21, R2 ;  /* 0x00000015ff052219 */ /* 0x001fc80000011602 */
[--C-:B------:R-:W-:Y:S01]  /*210d0*/  SHF.R.S32.HI R4, RZ, 0x1f, R5.reuse ;  /* 0x0000001fff047819 */ /* 0x100fe20000011405 */
[----:B------:R-:W-:Y:S02]  /*210e0*/  IMAD.MOV R21, RZ, RZ, -R5 ;  /* 0x000000ffff157224 */ /* 0x000fe400078e0a05 */
[----:B------:R-:W-:Y:S02]  /*210f0*/  IMAD.U32 R3, RZ, RZ, UR9 ;  /* 0x00000009ff037e24 */ /* 0x000fe4000f8e00ff */
[----:B------:R-:W-:Y:S02]  /*21100*/  IMAD R4, R4, UR10, RZ ;  /* 0x0000000a04047c24 */ /* 0x000fe4000f8e02ff */
[----:B------:R-:W-:Y:S02]  /*21110*/  IMAD R21, R20, R21, R80 ;  /* 0x0000001514157224 */ /* 0x000fe400078e0250 */
[----:B------:R-:W-:Y:S01]  /*21120*/  IMAD.U32 R2, RZ, RZ, UR8 ;  /* 0x00000008ff027e24 */ /* 0x000fe2000f8e00ff */
[----:B------:R-:W-:Y:S01]  /*21130*/  ULDC.64 UR8, c[0x0][0xbd8] ;  /* 0x0002f60000087ab9 */ /* 0x000fe20000000a00 */
[----:B------:R-:W-:-:S02]  /*21140*/  IMAD.U32 R3, RZ, RZ, UR4 ;  /* 0x00000004ff037e24 */ /* 0x000fc4000f8e00ff */
[C---:B------:R-:W-:Y:S01]  /*21150*/  IMAD R81, R5.reuse, UR11, R4 ;  /* 0x0000000b05517c24 */ /* 0x040fe2000f8e0204 */
        /* <DEDUP_REMOVED lines=13> */
[----:B------:R-:W-:Y:S02]  /*21230*/  PRMT R0, RZ, 0x654, R0 ;  /* 0x00000654ff007816 */ /* 0x000fe40000000000 */
[----:B------:R-:W-:Y:S02]  /*21240*/  LEA.HI.X R83, R2, UR9, R3, 0x1, P3 ;  /* 0x0000000902537c11 */ /* 0x000fe400098f0c03 */
[-C--:B------:R-:W-:Y:S01]  /*21250*/  ISETP.GE.AND P1, PT, R5, R6.reuse, PT ;  /* 0x000000060500720c */ /* 0x080fe20003f26270 */
[----:B------:R-:W-:Y:S01]  /*21260*/  VIADD R5, R85, 0x40 ;  /* 0x0000004055057836 */ /* 0x000fe20000000000 */
[----:B-1----:R0:W-:Y:S01]  /*21270*/  SYNCS.ARRIVE.TRANS64.RED.A1T0 RZ, [R0+URZ], RZ ;  /* 0x000000ff00ff79a7 */ /* 0x0021e2000810043f */
[----:B------:R1:W2:Y:S01]  /*21280*/  SHFL.IDX PT, R80, R82, RZ, 0x181f ;  /* 0x00181fff52507589 */ /* 0x0002a200000e0000 */
[----:B------:R-:W-:Y:S02]  /*21290*/  BSSY B1, `(.L_x_12616) ;  /* 0x0000015000017945 */ /* 0x000fe40003800000 */
[----:B------:R-:W-:Y:S01]  /*212a0*/  ISETP.GE.AND P0, PT, R5, R6, PT ;  /* 0x000000060500720c */ /* 0x000fe20003f06270 */
[----:B0-----:R1:W0:Y:S01]  /*212b0*/  SHFL.IDX PT, R0, R83, RZ, 0x181f ;  /* 0x00181fff53007589 */ /* 0x00122200000e0000 */
[----:B------:R-:W-:Y:S11]  /*212c0*/  @P2 BRA `(.L_x_12617) ;  /* 0x0000000000442947 */ /* 0x000ff60003800000 */
[----:B------:R-:W-:Y:S02]  /*212d0*/  ULDC UR4, c[0x0][0xbc8] ;  /* 0x0002f20000047ab9 */ /* 0x000fe40000000800 */
[----:B------:R-:W-:Y:S02]  /*212e0*/  ISETP.GE.AND P5, PT, R18, UR4, PT ;  /* 0x0000000412007c0c */ /* 0x000fe4000bfa6270 */
[----:B------:R-:W-:Y:S02]  /*212f0*/  ISETP.GE.AND P4, PT, R176, UR4, PT ;  /* 0x00000004b0007c0c */ /* 0x000fe4000bf86270 */
[----:B------:R-:W-:Y:S02]  /*21300*/  ISETP.GE.AND P3, PT, R19, UR4, PT ;  /* 0x0000000413007c0c */ /* 0x000fe4000bf66270 */
[----:B------:R-:W-:-:S07]  /*21310*/  ISETP.GE.AND P2, PT, R177, UR4, PT ;  /* 0x00000004b1007c0c */ /* 0x000fce000bf46270 */
[----:B--2---:R-:W-:-:S04]  /*21320*/  @!P5 LEA R2, P6, R18, R80, 0x1 ;  /* 0x000000501202d211 */ /* 0x004fc800078c08ff */
[----:B0-----:R-:W-:Y:S02]  /*21330*/  @!P5 LEA.HI.X R3, R18, R0, R183, 0x1, P6 ;  /* 0x000000001203d211 */ /* 0x001fe400030f0cb7 */
        /* <DEDUP_REMOVED lines=10> */
.L_x_12617:
[----:B------:R-:W-:Y:S05]  /*213e0*/  BSYNC B1 ;  /* 0x0000000000017941 */ /* 0x000fea0003800000 */
.L_x_12616:
[----:B0-----:R0:W4:Y:S01]  /*213f0*/  SHFL.IDX PT, R0, R83, 0x1, 0x181f ;  /* 0x00381f0053007f89 */ /* 0x00112200000e0000 */
[----:B------:R-:W-:Y:S03]  /*21400*/  BSSY B1, `(.L_x_12618) ;  /* 0x0000014000017945 */ /* 0x000fe60003800000 */
[----:B---3-5:R0:W3:Y:S01]  /*21410*/  SHFL.IDX PT, R10, R82, 0x1, 0x181f ;  /* 0x00381f00520a7f89 */ /* 0x0280e200000e0000 */
[----:B------:R-:W-:Y:S05]  /*21420*/  @P1 BRA `(.L_x_12619) ;  /* 0x0000000000441947 */ /* 0x000fea0003800000 */
[----:B------:R-:W-:Y:S02]  /*21430*/  ULDC UR4, c[0x0][0xbc8] ;  /* 0x0002f20000047ab9 */ /* 0x000fe40000000800 */
[----:B------:R-:W-:Y:S02]  /*21440*/  ISETP.GE.AND P4, PT, R18, UR4, PT ;  /* 0x0000000412007c0c */ /* 0x000fe4000bf86270 */
[----:B------:R-:W-:Y:S02]  /*21450*/  ISETP.GE.AND P3, PT, R176, UR4, PT ;  /* 0x00000004b0007c0c */ /* 0x000fe4000bf66270 */
[----:B------:R-:W-:Y:S02]  /*21460*/  ISETP.GE.AND P2, PT, R19, UR4, PT ;  /* 0x0000000413007c0c */ /* 0x000fe4000bf46270 */
[----:B------:R-:W-:-:S07]  /*21470*/  ISETP.GE.AND P1, PT, R177, UR4, PT ;  /* 0x00000004b1007c0c */ /* 0x000fce000bf26270 */
[-C--:B---3--:R-:W-:Y:S02]  /*21480*/  @!P4 LEA R2, P6, R18, R10.reuse, 0x1 ;  /* 0x0000000a1202c211 */ /* 0x088fe400078c08ff */
[----:B------:R-:W-:Y:S02]  /*21490*/  @!P3 LEA R4, P5, R176, R10, 0x1 ;  /* 0x0000000ab004b211 */ /* 0x000fe400078a08ff */
[----:B----4-:R-:W-:Y:S02]  /*214a0*/  @!P4 LEA.HI.X R3, R18, R0, R183, 0x1, P6 ;  /* 0x000000001203c211 */ /* 0x010fe400030f0cb7 */
        /* <DEDUP_REMOVED lines=9> */
.L_x_12619:
[----:B------:R-:W-:Y:S05]  /*21540*/  BSYNC B1 ;  /* 0x0000000000017941 */ /* 0x000fea0003800000 */
.L_x_12618:
[----:B----4-:R4:W0:Y:S01]  /*21550*/  SHFL.IDX PT, R0, R83, 0x2, 0x181f ;  /* 0x00581f0053007f89 */ /* 0x01082200000e0000 */
[----:B------:R-:W-:Y:S03]  /*21560*/  BSSY B1, `(.L_x_12620) ;  /* 0x0000014000017945 */ /* 0x000fe60003800000 */
[----:B---3--:R4:W3:Y:S01]  /*21570*/  SHFL.IDX PT, R10, R82, 0x2, 0x181f ;  /* 0x00581f00520a7f89 */ /* 0x0088e200000e0000 */
[----:B------:R-:W-:Y:S05]  /*21580*/  @P0 BRA `(.L_x_12621) ;  /* 0x0000000000440947 */ /* 0x000fea0003800000 */
[----:B------:R-:W-:Y:S02]  /*21590*/  ULDC UR4, c[0x0][0xbc8] ;  /* 0x0002f20000047ab9 */ /* 0x000fe40000000800 */
[----:B------:R-:W-:Y:S02]  /*215a0*/  ISETP.GE.AND P3, PT, R18, UR4, PT ;  /* 0x0000000412007c0c */ /* 0x000fe4000bf66270 */
[----:B------:R-:W-:Y:S02]  /*215b0*/  ISETP.GE.AND P2, PT, R176, UR4, PT ;  /* 0x00000004b0007c0c */ /* 0x000fe4000bf46270 */
[----:B------:R-:W-:Y:S02]  /*215c0*/  ISETP.GE.AND P1, PT, R19, UR4, PT ;  /* 0x0000000413007c0c */ /* 0x000fe4000bf26270 */
[----:B------:R-:W-:-:S07]  /*215d0*/  ISETP.GE.AND P0, PT, R177, UR4, PT ;  /* 0x00000004b1007c0c */ /* 0x000fce000bf06270 */
[-C--:B---3--:R-:W-:Y:S02]  /*215e0*/  @!P3 LEA R2, P6, R18, R10.reuse, 0x1 ;  /* 0x0000000a1202b211 */ /* 0x088fe400078c08ff */
[-C--:B------:R-:W-:Y:S02]  /*215f0*/  @!P2 LEA R4, P5, R176, R10.reuse, 0x1 ;  /* 0x0000000ab004a211 */ /* 0x080fe400078a08ff */
[----:B------:R-:W-:Y:S02]  /*21600*/  @!P1 LEA R8, P4, R19, R10, 0x1 ;  /* 0x0000000a13089211 */ /* 0x000fe400078808ff */
[----:B0-----:R-:W-:Y:S02]  /*21610*/  @!P3 LEA.HI.X R3, R18, R0, R183, 0x1, P6 ;  /* 0x000000001203b211 */ /* 0x001fe400030f0cb7 */
        /* <DEDUP_REMOVED lines=8> */
.L_x_12621:
[----:B------:R-:W-:Y:S05]  /*216a0*/  BSYNC B1 ;  /* 0x0000000000017941 */ /* 0x000fea0003800000 */
.L_x_12620:
[----:B0-----:R-:W-:Y:S01]  /*216b0*/  VIADD R3, R85, 0x60 ;  /* 0x0000006055037836 */ /* 0x001fe20000000000 */
[----:B-1--4-:R-:W0:Y:S04]  /*216c0*/  SHFL.IDX PT, R83, R83, 0x3, 0x181f ;  /* 0x00781f0053537f89 */ /* 0x012e2800000e0000 */
[----:B------:R-:W-:Y:S01]  /*216d0*/  ISETP.GE.AND P0, PT, R3, R6, PT ;  /* 0x000000060300720c */ /* 0x000fe20003f06270 */
[----:B------:R-:W1:-:S12]  /*216e0*/  SHFL.IDX PT, R82, R82, 0x3, 0x181f ;  /* 0x00781f0052527f89 */ /* 0x000e5800000e0000 */
[----:B------:R-:W-:Y:S05]  /*216f0*/  @P0 BRA `(.L_x_12622) ;  /* 0x0000002800400947 */ /* 0x000fea0003800000 */
[----:B------:R-:W-:Y:S02]  /*21700*/  ULDC UR4, c[0x0][0xbc8] ;  /* 0x0002f20000047ab9 */ /* 0x000fe40000000800 */
[----:B------:R-:W-:Y:S02]  /*21710*/  ISETP.GE.AND P3, PT, R18, UR4, PT ;  /* 0x0000000412007c0c */ /* 0x000fe4000bf66270 */
[----:B------:R-:W-:Y:S02]  /*21720*/  ISETP.GE.AND P4, PT, R176, UR4, PT ;  /* 0x00000004b0007c0c */ /* 0x000fe4000bf86270 */
[----:B------:R-:W-:-:S09]  /*21730*/  ISETP.GE.AND P5, PT, R19, UR4, PT ;  /* 0x0000000413007c0c */ /* 0x000fd2000bfa6270 */
[-C--:B-1----:R-:W-:Y:S02]  /*21740*/  @!P3 LEA R2, P0, R18, R82.reuse, 0x1 ;  /* 0x000000521202b211 */ /* 0x082fe400078008ff */
[-C--:B------:R-:W-:Y:S02]  /*21750*/  @!P4 LEA R4, P1, R176, R82.reuse, 0x1 ;  /* 0x00000052b004c211 */ /* 0x080fe400078208ff */
[C---:B------:R-:W-:Y:S02]  /*21760*/  @!P5 LEA R8, P2, R19.reuse, R82, 0x1 ;  /* 0x000000521308d211 */ /* 0x040fe400078408ff */
[-C--:B0-----:R-:W-:Y:S02]  /*21770*/  @!P3 LEA.HI.X R3, R18, R83.reuse, R183, 0x1, P0 ;  /* 0x000000531203b211 */ /* 0x081fe400000f0cb7 */
[-C--:B------:R-:W-:Y:S02]  /*21780*/  @!P4 LEA.HI.X R5, R176, R83.reuse, R182, 0x1, P1 ;  /* 0x00000053b005c211 */ /* 0x080fe400008f0cb6 */
[----:B------:R-:W-:Y:S01]  /*21790*/  @!P5 LEA.HI.X R9, R19, R83, R181, 0x1, P2 ;  /* 0x000000531309d211 */ /* 0x000fe200010f0cb5 */
        /* <DEDUP_REMOVED lines=9> */
.L_x_12615:
[----:B------:R1:W5:Y:S01]  /*21830*/  LDL R50, [R1+0x4ac] ;  /* 0x0004ac0001327983 */ /* 0x0003620000100800 */
[----:B------:R-:W-:Y:S01]  /*21840*/  ULDC.64 UR12, c[0x0][0xc08] ;  /* 0x00030200000c7ab9 */ /* 0x000fe20000000a00 */
[----:B------:R-:W2:Y:S02]  /*21850*/  @P2 LDC R2, c[0x0][0xcec] ;  /* 0x00033b00ff022b82 */ /* 0x000ea40000000800 */
[----:B------:R1:W5:Y:S04]  /*21860*/  LDL R49, [R1+0x4a8] ;  /* 0x0004a80001317983 */ /* 0x0003680000100800 */
        /* <DEDUP_REMOVED lines=24> */
[----:B------:R1:W5:Y:S01]  /*219f0*/  LDL R24, [R1+0x444] ;  /* 0x0004440001187983 */ /* 0x0003620000100800 */
[----:B------:R-:W-:Y:S01]  /*21a00*/  UIMAD UR9, UR14, UR12, URZ ;  /* 0x0000000c0e0972a4 */ /* 0x000fe2000f8e023f */
[----:B------:R-:W3:Y:S01]  /*21a10*/  @P2 LDC R3, c[0x0][0xcf0] ;  /* 0x00033c00ff032b82 */ /* 0x000ee20000000800 */
[----:B------:R-:W-:Y:S01]  /*21a20*/  UIMAD.WIDE.U32 UR10, UR4, UR12, URZ ;  /* 0x0000000c040a72a5 */ /* 0x000fe2000f8e003f */
[----:B--2---:R-:W-:Y:S01]  /*21a30*/  @P2 IMAD.HI.U32 R2, R21, R2, RZ ;  /* 0x0000000215022227 */ /* 0x004fe200078e00ff */
[----:B------:R-:W-:Y:S01]  /*21a40*/  UIMAD UR9, UR4, UR13, UR9 ;  /* 0x0000000d040972a4 */ /* 0x000fe2000f8e0209 */
[----:B------:R-:W-:Y:S01]  /*21a50*/  BSSY B1, `(.L_x_12623) ;  /* 0x00000ca000017945 */ /* 0x000fe20003800000 */
[----:B------:R-:W-:Y:S01]  /*21a60*/  USHF.R.S32.HI UR4, URZ, 0x1f, UR8 ;  /* 0x0000001f3f047899 */ /* 0x000fe20008011408 */
[----:B0-----:R-:W-:Y:S01]  /*21a70*/  IMAD.MOV.U32 R5, RZ, RZ, R21 ;  /* 0x000000ffff057224 */ /* 0x001fe200078e0015 */
[----:B------:R-:W-:Y:S01]  /*21a80*/  UIADD3 UR11, UR11, UR9, URZ ;  /* 0x000000090b0b7290 */ /* 0x000fe2000fffe03f */
[----:B------:R-:W-:-:S03]  /*21a90*/  ULDC.64 UR12, c[0x0][0xc38] ;  /* 0x00030e00000c7ab9 */ /* 0x000fc60000000a00 */
[----:B------:R-:W-:-:S04]  /*21aa0*/  UIMAD.WIDE.U32 UR10, UR60, UR12, UR10 ;  /* 0x0000000c3c0a72a5 */ /* 0x000fc8000f8e000a */
[----:B------:R-:W-:-:S03]  /*21ab0*/  UIMAD UR11, UR60, UR13, UR11 ;  /* 0x0000000d3c0b72a4 */ /* 0x000fc6000f8e020b */
[----:B------:R-:W-:Y:S02]  /*21ac0*/  ULDC.64 UR12, c[0x0][0xc40] ;  /* 0x00031000000c7ab9 */ /* 0x000fe40000000a00 */
[----:B------:R-:W-:-:S04]  /*21ad0*/  UIMAD UR4, UR4, UR12, URZ ;  /* 0x0000000c040472a4 */ /* 0x000fc8000f8e023f */
[----:B------:R-:W-:Y:S01]  /*21ae0*/  UIMAD UR4, UR8, UR13, UR4 ;  /* 0x0000000d080472a4 */ /* 0x000fe2000f8e0204 */
[----:B---3--:R-:W-:Y:S01]  /*21af0*/  @P2 SHF.R.U32.HI R5, RZ, R3, R2 ;  /* 0x00000003ff052219 */ /* 0x008fe20000011602 */
[----:B------:R-:W-:-:S03]  /*21b00*/  UIMAD.WIDE.U32 UR8, UR8, UR12, UR10 ;  /* 0x0000000c080872a5 */ /* 0x000fc6000f8e000a */
[----:B------:R-:W-:Y:S01]  /*21b10*/  ULDC.64 UR10, c[0x0][0xc48] ;  /* 0x00031200000a7ab9 */ /* 0x000fe20000000a00 */
[----:B------:R-:W-:Y:S01]  /*21b20*/  UIADD3 UR9, UR9, UR4, URZ ;  /* 0x0000000409097290 */ /* 0x000fe2000fffe03f */
[--C-:B------:R-:W-:Y:S01]  /*21b30*/  SHF.R.S32.HI R2, RZ, 0x1f, R5.reuse ;  /* 0x0000001fff027819 */ /* 0x100fe20000011405 */
[----:B------:R-:W-:Y:S02]  /*21b40*/  IMAD.MOV R9, RZ, RZ, -R5 ;  /* 0x000000ffff097224 */ /* 0x000fe400078e0a05 */
[----:B------:R-:W-:Y:S02]  /*21b50*/  UIMAD.WIDE.U32 UR8, UR61, UR10, UR8 ;  /* 0x0000000a3d0872a5 */ /* 0x000fe4000f8e0008 */
[----:B------:R-:W-:Y:S02]  /*21b60*/  IMAD R9, R20, R9, R21 ;  /* 0x0000000914097224 */ /* 0x000fe400078e0215 */
[----:B------:R-:W-:Y:S02]  /*21b70*/  UIMAD UR61, UR61, UR11, UR9 ;  /* 0x0000000b3d3d72a4 */ /* 0x000fe4000f8e0209 */
[----:B------:R-:W-:Y:S01]  /*21b80*/  IMAD.U32 R3, RZ, RZ, UR9 ;  /* 0x00000009ff037e24 */ /* 0x000fe2000f8e00ff */
[----:B------:R-:W-:-:S02]  /*21b90*/  ULDC.64 UR10, c[0x0][0xc30] ;  /* 0x00030c00000a7ab9 */ /* 0x000fc40000000a00 */
[----:B------:R-:W-:Y:S02]  /*21ba0*/  IMAD R4, R2, UR10, RZ ;  /* 0x0000000a02047c24 */ /* 0x000fe4000f8e02ff */
        /* <DEDUP_REMOVED lines=11> */
[----:B------:R-:W-:Y:S01]  /*21c60*/  VIADD R4, R0, 0x32420 ;  /* 0x0003242000047836 */ /* 0x000fe20000000000 */
[----:B------:R-:W-:Y:S01]  /*21c70*/  LEA R0, P1, R2, UR8, 0x2 ;  /* 0x0000000802007c11 */ /* 0x000fe2000f8210ff */
[----:B------:R-:W-:-:S03]  /*21c80*/  IMAD.IADD R3, R3, 0x1, R5 ;  /* 0x0000000103037824 */ /* 0x000fc600078e0205 */
[----:B------:R-:W-:Y:S01]  /*21c90*/  PRMT R4, RZ, 0x654, R4 ;  /* 0x00000654ff047816 */ /* 0x000fe20000000004 */
[----:B------:R1:W0:Y:S01]  /*21ca0*/  SHFL.IDX PT, R10, R0, RZ, 0x1c1f ;  /* 0x001c1fff000a7589 */ /* 0x00022200000e0000 */
[----:B------:R-:W-:Y:S02]  /*21cb0*/  LEA.HI.X R6, R2, UR9, R3, 0x2, P1 ;  /* 0x0000000902067c11 */ /* 0x000fe400088f1403 */
[----:B------:R1:W-:Y:S03]  /*21cc0*/  SYNCS.ARRIVE.TRANS64.RED.A1T0 RZ, [R4+URZ], RZ ;  /* 0x000000ff04ff79a7 */ /* 0x0003e6000810043f */
[----:B------:R1:W2:Y:S01]  /*21cd0*/  SHFL.IDX PT, R11, R6, RZ, 0x1c1f ;  /* 0x001c1fff060b7589 */ /* 0x0002a200000e0000 */
[----:B------:R-:W-:Y:S05]  /*21ce0*/  @P3 BRA `(.L_x_12624) ;  /* 0x0000000800803947 */ /* 0x000fea0003800000 */
[----:B------:R-:W-:Y:S02]  /*21cf0*/  ULDC UR4, c[0x0][0xbc8] ;  /* 0x0002f20000047ab9 */ /* 0x000fe40000000800 */
[----:B------:R-:W-:-:S13]  /*21d00*/  ISETP.GE.AND P1, PT, R179, UR4, PT ;  /* 0x00000004b3007c0c */ /* 0x000fda000bf26270 */
[----:B------:R-:W3:Y:S01]  /*21d10*/  @!P1 LDL.64 R20, [R1+0x240] ;  /* 0x0002400001149983 */ /* 0x000ee20000100a00 */
[----:B------:R-:W-:Y:S01]  /*21d20*/  ISETP.GE.AND P2, PT, R212, UR4, PT ;  /* 0x00000004d4007c0c */ /* 0x000fe2000bf46270 */
[----:B0-2---:R-:W-:-:S05]  /*21d30*/  @!P1 IMAD.WIDE R2, R179, 0x4, R10 ;  /* 0x00000004b3029825 */ /* 0x005fca00078e020a */
[----:B---3--:R0:W-:Y:S07]  /*21d40*/  @!P1 ST.E.64 desc[UR36][R2.64], R20 ;  /* 0x0000001402009985 */ /* 0x0081ee000c101b24 */
[----:B-1----:R-:W2:Y:S01]  /*21d50*/  @!P2 LDL.64 R4, [R1+0x250] ;  /* 0x000250000104a983 */ /* 0x002ea20000100a00 */
[----:B------:R-:W-:Y:S02]  /*21d60*/  ISETP.GE.AND P1, PT, R211, UR4, PT ;  /* 0x00000004d3007c0c */ /* 0x000fe4000bf26270 */
[----:B------:R-:W-:-:S04]  /*21d70*/  @!P2 LEA R12, P3, R212, R10, 0x2 ;  /* 0x0000000ad40ca211 */ /* 0x000fc800078610ff */
[----:B-----5:R-:W-:-:S05]  /*21d80*/  @!P2 LEA.HI.X R13, R212, R11, R50, 0x2, P3 ;  /* 0x0000000bd40da211 */ /* 0x020fca00018f1432 */
[----:B--2---:R1:W-:Y:S04]  /*21d90*/  @!P2 ST.E.64 desc[UR36][R12.64], R4 ;  /* 0x000000040c00a985 */ /* 0x0043e8000c101b24 */
[----:B------:R-:W2:Y:S01]  /*21da0*/  @!P1 LDL.64 R8, [R1+0x260] ;  /* 0x0002600001089983 */ /* 0x000ea20000100a00 */
[----:B------:R-:W-:Y:S02]  /*21db0*/  ISETP.GE.AND P2, PT, R210, UR4, PT ;  /* 0x00000004d2007c0c */ /* 0x000fe4000bf46270 */
[----:B------:R-:W-:-:S04]  /*21dc0*/  @!P1 LEA R14, P3, R211, R10, 0x2 ;  /* 0x0000000ad30e9211 */ /* 0x000fc800078610ff */
[----:B------:R-:W-:-:S05]  /*21dd0*/  @!P1 LEA.HI.X R15, R211, R11, R49, 0x2, P3 ;  /* 0x0000000bd30f9211 */ /* 0x000fca00018f1431 */
[----:B--2---:R2:W-:Y:S04]  /*21de0*/  @!P1 ST.E.64 desc[UR36][R14.64], R8 ;  /* 0x000000080e009985 */ /* 0x0045e8000c101b24 */
[----:B0-----:R-:W3:Y:S01]  /*21df0*/  @!P2 LDL.64 R2, [R1+0x270] ;  /* 0x000270000102a983 */ /* 0x001ee20000100a00 */
[----:B------:R-:W-:Y:S02]  /*21e00*/  ISETP.GE.AND P1, PT, R209, UR4, PT ;  /* 0x00000004d1007c0c */ /* 0x000fe4000bf26270 */
[----:B------:R-:W-:-:S04]  /*21e10*/  @!P2 LEA R20, P3, R210, R10, 0x2 ;  /* 0x0000000ad214a211 */ /* 0x000fc800078610ff */
[----:B------:R-:W-:-:S05]  /*21e20*/  @!P2 LEA.HI.X R21, R210, R11, R48, 0x2, P3 ;  /* 0x0000000bd215a211 */ /* 0x000fca00018f1430 */
[----:B---3--:R0:W-:Y:S04]  /*21e30*/  @!P2 ST.E.64 desc[UR36][R20.64], R2 ;  /* 0x000000021400a985 */ /* 0x0081e8000c101b24 */
[----:B-1----:R-:W3:Y:S01]  /*21e40*/  @!P1 LDL.64 R4, [R1+0x280] ;  /* 0x0002800001049983 */ /* 0x002ee20000100a00 */
[----:B------:R-:W-:Y:S02]  /*21e50*/  ISETP.GE.AND P2, PT, R208, UR4, PT ;  /* 0x00000004d0007c0c */ /* 0x000fe4000bf46270 */
[----:B------:R-:W-:-:S04]  /*21e60*/  @!P1 LEA R12, P3, R209, R10, 0x2 ;  /* 0x0000000ad10c9211 */ /* 0x000fc800078610ff */
[----:B------:R-:W-:-:S05]  /*21e70*/  @!P1 LEA.HI.X R13, R209, R11, R47, 0x2, P3 ;  /* 0x0000000bd10d9211 */ /* 0x000fca00018f142f */
[----:B---3--:R1:W-:Y:S04]  /*21e80*/  @!P1 ST.E.64 desc[UR36][R12.64], R4 ;  /* 0x000000040c009985 */ /* 0x0083e8000c101b24 */
[----:B--2---:R-:W2:Y:S01]  /*21e90*/  @!P2 LDL.64 R8, [R1+0x290] ;  /* 0x000290000108a983 */ /* 0x004ea20000100a00 */
        /* <DEDUP_REMOVED lines=129> */
[----:B-1----:R-:W2:Y:S01]  /*226b0*/  @!P2 LDL.64 R4, [R1+0x430] ;  /* 0x000430000104a983 */ /* 0x002ea20000100a00 */
[----:B------:R-:W-:-:S04]  /*226c0*/  @!P2 LEA R10, P1, R213, R10, 0x2 ;  /* 0x0000000ad50aa211 */ /* 0x000fc800078210ff */
[----:B------:R-:W-:-:S05]  /*226d0*/  @!P2 LEA.HI.X R11, R213, R11, R219, 0x2, P1 ;  /* 0x0000000bd50ba211 */ /* 0x000fca00008f14db */
[----:B--2---:R3:W-:Y:S04]  /*226e0*/  @!P2 ST.E.64 desc[UR36][R10.64], R4 ;  /* 0x000000040a00a985 */ /* 0x0047e8000c101b24 */
.L_x_12624:
[----:B------:R-:W-:Y:S05]  /*226f0*/  BSYNC B1 ;  /* 0x0000000000017941 */ /* 0x000fea0003800000 */
.L_x_12623:
[----:B--23--:R4:W2:Y:S04]  /*22700*/  SHFL.IDX PT, R11, R6, 0x1, 0x1c1f ;  /* 0x003c1f00060b7f89 */ /* 0x00c8a800000e0000 */
[----:B0-----:R4:W0:Y:S01]  /*22710*/  SHFL.IDX PT, R10, R0, 0x1, 0x1c1f ;  /* 0x003c1f00000a7f89 */ /* 0x00182200000e0000 */
[----:B------:R-:W-:Y:S05]  /*22720*/  @P0 BRA `(.L_x_12622) ;  /* 0x0000001800340947 */ /* 0x000fea0003800000 */
[----:B-1--4-:R-:W1:Y:S02]  /*22730*/  LDC R0, c[0x0][0xbc8] ;  /* 0x0002f200ff007b82 */ /* 0x012e640000000800 */
[----:B-1----:R-:W-:-:S13]  /*22740*/  ISETP.GE.AND P0, PT, R179, R0, PT ;  /* 0x00000000b300720c */ /* 0x002fda0003f06270 */
[----:B------:R-:W3:Y:S01]  /*22750*/  @!P0 LDL.64 R20, [R1+0x248] ;  /* 0x0002480001148983 */ /* 0x000ee20000100a00 */
[-C--:B------:R-:W-:Y:S01]  /*22760*/  ISETP.GE.AND P1, PT, R212, R0.reuse, PT ;  /* 0x00000000d400720c */ /* 0x080fe20003f26270 */
[----:B0-2---:R-:W-:Y:S01]  /*22770*/  @!P0 IMAD.WIDE R2, R179, 0x4, R10 ;  /* 0x00000004b3028825 */ /* 0x005fe200078e020a */
[----:B------:R-:W-:-:S04]  /*22780*/  ISETP.GE.AND P2, PT, R211, R0, PT ;  /* 0x00000000d300720c */ /* 0x000fc80003f46270 */
[----:B---3--:R0:W-:Y:S07]  /*22790*/  @!P0 ST.E.64 desc[UR36][R2.64], R20 ;  /* 0x0000001402008985 */ /* 0x0081ee000c101b24 */
[----:B------:R-:W2:Y:S01]  /*227a0*/  @!P1 LDL.64 R4, [R1+0x258] ;  /* 0x0002580001049983 */ /* 0x000ea20000100a00 */
[----:B------:R-:W-:-:S04]  /*227b0*/  @!P1 LEA R12, P0, R212, R10, 0x2 ;  /* 0x0000000ad40c9211 */ /* 0x000fc800078010ff */
[----:B-----5:R-:W-:Y:S02]  /*227c0*/  @!P1 LEA.HI.X R13, R212, R11, R50, 0x2, P0 ;  /* 0x0000000bd40d9211 */ /* 0x020fe400000f1432 */
        /* <DEDUP_REMOVED lines=16> */
[----:B--2---:R-:W2:Y:S01]  /*228d0*/  @!P1 LDL.64 R8, [R1+0x298] ;  /* 0x0002980001089983 */ /* 0x004ea20000100a00 */
[----:B------:R-:W-:Y:S02]  /*228e0*/  ISETP.GE.AND P2, PT, R207, R0, PT ;  /* 0x00000000cf00720c */ /* 0x000fe40003f46270 */
[----:B------:R-:W-:-:S04]  /*228f0*/  @!P1 LEA R14, P0, R208, R10, 0x2 ;  /* 0x0000000ad00e9211 */ /* 0x000fc800078010ff */
[----:B------:R-:W-:-:S05]  /*22900*/  @!P1 LEA.HI.X R15, R208, R11, R46, 0x2, P0 ;  /* 0x0000000bd00f9211 */ /* 0x000fca00000f142e */
[----:B--2---:R2:W-:Y:S04]  /*22910*/  @!P1 ST.E.64 desc[UR36][R14.64], R8 ;  /* 0x000000080e009985 */ /* 0x0045e8000c101b24 */
        /* <DEDUP_REMOVED lines=113> */
[----:B------:R-:W-:-:S07]  /*23030*/  @!P2 LEA.HI.X R13, R185, R11, R229, 0x2, P0 ;  /* 0x0000000bb90da211 */ /* 0x000fce00000f14e5 */
        /* <DEDUP_REMOVED lines=10> */
[----:B------:R-:W-:-:S04]  /*230e0*/  LEA R2, P0, R214, R10, 0x2 ;  /* 0x0000000ad6027211 */ /* 0x000fc800078010ff */
[----:B------:R-:W-:-:S05]  /*230f0*/  LEA.HI.X R3, R214, R11, R227, 0x2, P0 ;  /* 0x0000000bd6037211 */ /* 0x000fca00000f14e3 */
[----:B--2---:R1:W-:Y:S04]  /*23100*/  ST.E.64 desc[UR36][R2.64], R4 ;  /* 0x0000000402007985 */ /* 0x0043e8000c101b24 */
.L_x_12626:
[----:B------:R-:W-:Y:S05]  /*23110*/  BSYNC B1 ;  /* 0x0000000000017941 */ /* 0x000fea0003800000 */
.L_x_12625:
[----:B------:R-:W-:Y:S05]  /*23120*/  @P1 BRA `(.L_x_12622) ;  /* 0x0000000c00b41947 */ /* 0x000fea0003800000 */
[----:B01----:R-:W2:Y:S01]  /*23130*/  LDL.64 R4, [R1+0x438] ;  /* 0x0004380001047983 */ /* 0x003ea20000100a00 */
[----:B------:R-:W-:-:S04]  /*23140*/  LEA R2, P0, R213, R10, 0x2 ;  /* 0x0000000ad5027211 */ /* 0x000fc800078010ff */
[----:B------:R-:W-:-:S05]  /*23150*/  LEA.HI.X R3, R213, R11, R219, 0x2, P0 ;  /* 0x0000000bd5037211 */ /* 0x000fca00000f14db */
[----:B--2---:R0:W-:Y:S01]  /*23160*/  ST.E.64 desc[UR36][R2.64], R4 ;  /* 0x0000000402007985 */ /* 0x0041e2000c101b24 */
[----:B------:R-:W-:Y:S05]  /*23170*/  BRA `(.L_x_12622) ;  /* 0x0000000c00a07947 */ /* 0x000fea0003800000 */
.L_x_12613:
[----:B------:R-:W-:Y:S01]  /*23180*/  R2UR UR4, R216 ;  /* 0x00000000d80472ca */ /* 0x000fe200000e0000 */
[----:B------:R-:W-:Y:S02]  /*23190*/  ULDC.64 UR8, c[0x0][0xd00] ;  /* 0x0003400000087ab9 */ /* 0x000fe40000000a00 */
[----:B------:R-:W-:-:S04]  /*231a0*/  UISETP.NE.U32.AND UP0, UPT, UR8, URZ, UPT ;  /* 0x0000003f0800728c */ /* 0x000fc8000bf05070 */
        /* <DEDUP_REMOVED lines=11> */
[----:B------:R-:W-:Y:S02]  /*23260*/  @UP1 ULDC.64 UR8, c[0x0][0xd08] ;  /* 0x0003420000081ab9 */ /* 0x000fe40000000a00 */
[----:B------:R-:W-:-:S03]  /*23270*/  @UP1 UIMAD.WIDE UR8, UR4, 0x4, UR8 ;  /* 0x00000004040818a5 */ /* 0x000fc6000f8e0208 */
[----:B------:R-:W-:Y:S02]  /*23280*/  ULDC UR4, c[0x0][0xb88] ;  /* 0x0002e20000047ab9 */ /* 0x000fe40000000800 */
[----:B------:R-:W-:Y:S02]  /*23290*/  IMAD.U32 R0, RZ, RZ, UR4 ;  /* 0x00000004ff007e24 */ /* 0x000fe4000f8e00ff */
[----:B------:R-:W-:Y:S02]  /*232a0*/  IMAD.U32 R4, RZ, RZ, UR8 ;  /* 0x00000008ff047e24 */ /* 0x000fe4000f8e00ff */
[----:B------:R-:W-:-:S05]  /*232b0*/  IMAD.U32 R5, RZ, RZ, UR9 ;  /* 0x00000009ff057e24 */ /* 0x000fca000f8e00ff */
[----:B------:R0:W5:Y:S01]  /*232c0*/  @P2 LDG.E R0, desc[UR36][R4.64] ;  /* 0x0000002404002981 */ /* 0x000162000c1e1900 */
[----:B------:R-:W-:Y:S01]  /*232d0*/  UISETP.NE.AND UP1, UPT, UR59, URZ, UPT ;  /* 0x0000003f3b00728c */ /* 0x000fe2000bf25270 */
[----:B------:R-:W-:Y:S01]  /*232e0*/  ISETP.GT.AND P0, PT, R217, 0x7f, PT ;  /* 0x0000007fd900780c */ /* 0x000fe20003f04270 */
[----:B------:R-:W-:-:S09]  /*232f0*/  UMOV UR4, URZ ;  /* 0x0000003f00047c82 */ /* 0x000fd20008000000 */
[----:B------:R-:W-:Y:S01]  /*23300*/  @!UP1 ULDC UR59, c[0x0][0xbd4] ;  /* 0x0002f500003b9ab9 */ /* 0x000fe20000000800 */
[----:B--2---:R-:W-:Y:S01]  /*23310*/  @P1 R2UR UR4, R6 ;  /* 0x00000000060412ca */ /* 0x004fe200000e0000 */
[----:B0-----:R-:W-:-:S14]  /*23320*/  @P2 BRA `(.L_x_12627) ;  /* 0x0000000000102947 */ /* 0x001fdc0003800000 */
[----:B------:R-:W-:Y:S05]  /*23330*/  @!P1 BRA `(.L_x_12627) ;  /* 0x00000000000c9947 */ /* 0x000fea0003800000 */
[----:B------:R-:W2:Y:S04]  /*23340*/  LDG.E R5, desc[UR36][R2.64] ;  /* 0x0000002402057981 */ /* 0x000ea8000c1e1900 */
[----:B-----5:R-:W2:Y:S02]  /*23350*/  LDG.E R0, desc[UR36][R2.64+0x4] ;  /* 0x0000042402007981 */ /* 0x020ea4000c1e1900 */
[----:B--2---:R-:W-:-:S07]  /*23360*/  IMAD.IADD R0, R0, 0x1, -R5 ;  /* 0x0000000100007824 */ /* 0x004fce00078e0a05 */
.L_x_12627:
[----:B------:R-:W-:Y:S01]  /*23370*/  R2UR UR8, R216 ;  /* 0x00000000d80872ca */ /* 0x000fe200000e0000 */
[----:B------:R-:W-:Y:S01]  /*23380*/  USHF.R.S32.HI UR20, URZ, 0x1f, UR4 ;  /* 0x0000001f3f147899 */ /* 0x000fe20008011404 */
[----:B------:R-:W-:Y:S11]  /*23390*/  BSSY B1, `(.L_x_12628) ;  /* 0x000003a000017945 */ /* 0x000ff60003800000 */
[----:B------:R-:W-:-:S02]  /*233a0*/  USHF.R.S32.HI UR21, URZ, 0x1f, UR8 ;  /* 0x0000001f3f157899 */ /* 0x000fc40008011408 */
        /* <DEDUP_REMOVED lines=19> */
[----:B------:R-:W-:Y:S01]  /*234e0*/  ULDC.64 UR14, c[0x0][UR18+0x228] ;  /* 0x00008a00120e7abb */ /* 0x000fe20008000a00 */
[----:B------:R-:W-:Y:S01]  /*234f0*/  UIMAD UR13, UR13, UR8, URZ ;  /* 0x000000080d0d72a4 */ /* 0x000fe2000f8e023f */
[----:B------:R-:W1:Y:S01]  /*23500*/  @P0 LDC R9, c[0x0][0xcf0] ;  /* 0x00033c00ff090b82 */ /* 0x000e620000000800 */
[----:B------:R-:W-:Y:S02]  /*23510*/  UIMAD.WIDE.U32 UR16, UR10, UR60, URZ ;  /* 0x0000003c0a1072a5 */ /* 0x000fe4000f8e003f */
        /* <DEDUP_REMOVED lines=10> */
[----:B------:R-:W-:Y:S02]  /*235c0*/  IMAD.U32 R3, RZ, RZ, UR23 ;  /* 0x00000017ff037e24 */ /* 0x000fe4000f8e00ff */
[----:B------:R-:W-:Y:S01]  /*235d0*/  IMAD.U32 R6, RZ, RZ, UR10 ;  /* 0x0000000aff067e24 */ /* 0x000fe2000f8e00ff */
[----:B------:R-:W-:Y:S01]  /*235e0*/  UIADD3.X UR9, UR9, UR19, UR20, UP1, UP2 ;  /* 0x0000001309097290 */ /* 0x000fe20008fe4414 */
[----:B-1----:R-:W-:Y:S01]  /*235f0*/  @P0 SHF.R.U32.HI R5, RZ, R9, R2 ;  /* 0x00000009ff050219 */ /* 0x002fe20000011602 */
[----:B------:R-:W-:Y:S01]  /*23600*/  IMAD.U32 R2, RZ, RZ, UR22 ;  /* 0x00000016ff027e24 */ /* 0x000fe2000f8e00ff */
[----:B------:R-:W-:Y:S01]  /*23610*/  ULDC.64 UR10, c[0x0][UR18+0x210] ;  /* 0x00008400120a7abb */ /* 0x000fe20008000a00 */
[----:B------:R-:W-:Y:S01]  /*23620*/  ULDC.64 UR12, c[0x0][0xca8] ;  /* 0x00032a00000c7ab9 */ /* 0x000fe20000000a00 */
[----:B------:R-:W-:Y:S01]  /*23630*/  @!UP0 ULDC UR12, c[0x0][0xc50] ;  /* 0x00031400000c8ab9 */ /* 0x000fe20000000800 */
[--C-:B------:R-:W-:Y:S01]  /*23640*/  IMAD.MOV R9, RZ, RZ, -R5.reuse ;  /* 0x000000ffff097224 */ /* 0x100fe200078e0a05 */
[----:B------:R-:W-:Y:S01]  /*23650*/  IADD3 R2, P0, P1, R5, UR16, R2 ;  /* 0x0000001005027c10 */ /* 0x000fe2000f91e002 */
[----:B------:R-:W-:Y:S01]  /*23660*/  @!UP0 ULDC UR13, c[0x0][0xc54] ;  /* 0x00031500000d8ab9 */ /* 0x000fe20000000800 */
[----:B------:R-:W-:Y:S01]  /*23670*/  SHF.R.S32.HI R5, RZ, 0x1f, R5 ;  /* 0x0000001fff057819 */ /* 0x000fe20000011405 */
[----:B------:R-:W-:-:S03]  /*23680*/  IMAD R9, R11, R9, R4 ;  /* 0x000000090b097224 */ /* 0x000fc600078e0204 */
[----:B------:R-:W-:Y:S01]  /*23690*/  IADD3.X R3, R5, UR9, R6, P0, P1 ;  /* 0x0000000905037c10 */ /* 0x000fe200087e2406 */
        /* <DEDUP_REMOVED lines=9> */
.L_x_12629:
[----:B------:R-:W-:Y:S05]  /*23730*/  BSYNC B1 ;  /* 0x0000000000017941 */ /* 0x000fea0003800000 */
.L_x_12628:
[----:B------:R-:W-:-:S06]  /*23740*/  UISETP.GT.AND UP0, UPT, UR59, 0x1, UPT ;  /* 0x000000013b00788c */ /* 0x000fcc000bf04270 */
[----:B------:R-:W-:-:S13]  /*23750*/  PLOP3.LUT P0, PT, PT, PT, UP0, 0x80, 0x0 ;  /* 0x000000000000781c */ /* 0x000fda0003f0f008 */
[----:B------:R-:W-:Y:S05]  /*23760*/  @P0 BRA `(.L_x_12622) ;  /* 0x0000000800240947 */ /* 0x000fea0003800000 */
[----:B------:R-:W1:Y:S01]  /*23770*/  LDC R13, c[0x0][0xce8] ;  /* 0x00033a00ff0d7b82 */ /* 0x000e620000000800 */
[----:B------:R-:W-:Y:S01]  /*23780*/  ULDC.64 UR12, c[0x0][0xba0] ;  /* 0x0002e800000c7ab9 */ /* 0x000fe20000000a00 */
[----:B------:R-:W-:Y:S01]  /*23790*/  IMAD R2, R218, 0x20, R215 ;  /* 0x00000020da027824 */ /* 0x000fe200078e02d7 */
[----:B------:R-:W-:Y:S01]  /*237a0*/  UIMAD UR9, UR20, UR12, URZ ;  /* 0x0000000c140972a4 */ /* 0x000fe2000f8e023f */
[----:B------:R-:W-:Y:S01]  /*237b0*/  BSSY B1, `(.L_x_12630) ;  /* 0x0000042000017945 */ /* 0x000fe20003800000 */
[----:B------:R-:W-:Y:S01]  /*237c0*/  UIMAD.WIDE.U32 UR10, UR4, UR12, URZ ;  /* 0x0000000c040a72a5 */ /* 0x000fe2000f8e003f */
[----:B------:R-:W-:Y:S01]  /*237d0*/  VIADD R6, R2, UR58 ;  /* 0x0000003a02067c36 */ /* 0x000fe20008000000 */
[----:B------:R-:W-:-:S03]  /*237e0*/  UIMAD UR9, UR4, UR13, UR9 ;  /* 0x0000000d040972a4 */ /* 0x000fc6000f8e0209 */
[----:B------:R-:W-:Y:S01]  /*237f0*/  ULDC.64 UR12, c[0x0][0xbe8] ;  /* 0x0002fa00000c7ab9 */ /* 0x000fe20000000a00 */
[----:B------:R-:W-:Y:S01]  /*23800*/  UIADD3 UR11, UR11, UR9, URZ ;  /* 0x000000090b0b7290 */ /* 0x000fe2000fffe03f */
[----:B0-----:R-:W-:-:S03]  /*23810*/  IMAD.MOV.U32 R5, RZ, RZ, R6 ;  /* 0x000000ffff057224 */ /* 0x001fc600078e0006 */
[----:B------:R-:W-:-:S04]  /*23820*/  UIMAD.WIDE.U32 UR10, UR60, UR12, UR10 ;  /* 0x0000000c3c0a72a5 */ /* 0x000fc8000f8e000a */
[----:B------:R-:W-:-:S03]  /*23830*/  UIMAD UR11, UR60, UR13, UR11 ;  /* 0x0000000d3c0b72a4 */ /* 0x000fc6000f8e020b */
[----:B------:R-:W-:Y:S01]  /*23840*/  ULDC.64 UR12, c[0x0][0xbf0] ;  /* 0x0002fc00000c7ab9 */ /* 0x000fe20000000a00 */
[----:B-1----:R-:W-:Y:S01]  /*23850*/  ISETP.NE.AND P0, PT, R13, 0x1, PT ;  /* 0x000000010d00780c */ /* 0x002fe20003f05270 */
[----:B------:R-:W-:-:S04]  /*23860*/  UIMAD UR4, UR21, UR12, URZ ;  /* 0x0000000c150472a4 */ /* 0x000fc8000f8e023f */
[----:B------:R-:W-:Y:S02]  /*23870*/  UIMAD UR4, UR8, UR13, UR4 ;  /* 0x0000000d080472a4 */ /* 0x000fe4000f8e0204 */
[----:B------:R-:W-:-:S03]  /*23880*/  UIMAD.WIDE.U32 UR8, UR8, UR12, UR10 ;  /* 0x0000000c080872a5 */ /* 0x000fc6000f8e000a */
[----:B------:R-:W-:Y:S01]  /*23890*/  ULDC.64 UR10, c[0x0][0xbe0] ;  /* 0x0002f800000a7ab9 */ /* 0x000fe20000000a00 */
[----:B------:R-:W-:Y:S02]  /*238a0*/  UIADD3 UR4, UR9, UR4, URZ ;  /* 0x0000000409047290 */ /* 0x000fe4000fffe03f */
        /* <DEDUP_REMOVED lines=50> */
.L_x_12631:
[----:B------:R-:W-:Y:S05]  /*23bd0*/  BSYNC B1 ;  /* 0x0000000000017941 */ /* 0x000fea0003800000 */
.L_x_12630:
        /* <DEDUP_REMOVED lines=21> */
.L_x_12633:
[----:B------:R-:W-:Y:S05]  /*23d30*/  BSYNC B1 ;  /* 0x0000000000017941 */ /* 0x000fea0003800000 */
.L_x_12632:
        /* <DEDUP_REMOVED lines=21> */
.L_x_12635:
[----:B------:R-:W-:Y:S05]  /*23e90*/  BSYNC B1 ;  /* 0x0000000000017941 */ /* 0x000fea0003800000 */
.L_x_12634:
[----:B0-----:R-:W-:Y:S01]  /*23ea0*/  VIADD R0, R6, 0x60 ;  /* 0x0000006006007836 */ /* 0x001fe20000000000 */
[----:B--2-4-:R-:W2:Y:S04]  /*23eb0*/  SHFL.IDX PT, R5, R5, 0x3, 0x181f ;  /* 0x00781f0005057f89 */ /* 0x014ea800000e0000 */
[----:B------:R-:W-:Y:S01]  /*23ec0*/  ISETP.GE.AND P0, PT, R0, R13, PT ;  /* 0x0000000d0000720c */ /* 0x000fe20003f06270 */
[----:B-1-3--:R1:W3:-:S12]  /*23ed0*/  SHFL.IDX PT, R2, R4, 0x3, 0x181f ;  /* 0x00781f0004027f89 */ /* 0x00a2d800000e0000 */
[----:B-1----:R-:W-:Y:S05]  /*23ee0*/  @P0 BRA `(.L_x_12622) ;  /* 0x0000000000440947 */ /* 0x002fea0003800000 */
[----:B------:R-:W-:Y:S02]  /*23ef0*/  ULDC UR4, c[0x0][0xbc8] ;  /* 0x0002f20000047ab9 */ /* 0x000fe40000000800 */
[----:B------:R-:W-:Y:S02]  /*23f00*/  ISETP.GE.AND P3, PT, R18, UR4, PT ;  /* 0x0000000412007c0c */ /* 0x000fe4000bf66270 */
[----:B------:R-:W-:Y:S02]  /*23f10*/  ISETP.GE.AND P2, PT, R176, UR4, PT ;  /* 0x00000004b0007c0c */ /* 0x000fe4000bf46270 */
[----:B------:R-:W-:Y:S02]  /*23f20*/  ISETP.GE.AND P1, PT, R19, UR4, PT ;  /* 0x0000000413007c0c */ /* 0x000fe4000bf26270 */
[----:B------:R-:W-:-:S07]  /*23f30*/  ISETP.GE.AND P0, PT, R177, UR4, PT ;  /* 0x00000004b1007c0c */ /* 0x000fce000bf06270 */
[-C--:B---3--:R-:W-:Y:S02]  /*23f40*/  @!P3 LEA R8, P6, R18, R2.reuse, 0x1 ;  /* 0x000000021208b211 */ /* 0x088fe400078c08ff */
[-C--:B------:R-:W-:Y:S02]  /*23f50*/  @!P2 LEA R10, P5, R176, R2.reuse, 0x1 ;  /* 0x00000002b00aa211 */ /* 0x080fe400078a08ff */
[-C--:B------:R-:W-:Y:S02]  /*23f60*/  @!P1 LEA R12, P4, R19, R2.reuse, 0x1 ;  /* 0x00000002130c9211 */ /* 0x080fe400078808ff */
[-C--:B--2---:R-:W-:Y:S02]  /*23f70*/  @!P3 LEA.HI.X R9, R18, R5.reuse, R183, 0x1, P6 ;  /* 0x000000051209b211 */ /* 0x084fe400030f0cb7 */
        /* <DEDUP_REMOVED lines=8> */
.L_x_12622:
[----:B------:R-:W-:Y:S05]  /*24000*/  BSYNC B0 ;  /* 0x0000000000007941 */ /* 0x000fea0003800000 */
.L_x_12612:
[----:B------:R-:W-:Y:S02]  /*24010*/  ULDC UR4, c[0x0][0xd3c] ;  /* 0x00034f0000047ab9 */ /* 0x000fe40000000800 */
[----:B------:R-:W-:-:S06]  /*24020*/  UISETP.GE.AND UP0, UPT, UR7, UR4, UPT ;  /* 0x000000040700728c */ /* 0x000fcc000bf06270 */
[----:B------:R-:W-:-:S13]  /*24030*/  PLOP3.LUT P0, PT, PT, PT, UP0, 0x80, 0x0 ;  /* 0x000000000000781c */ /* 0x000fda0003f0f008 */
[----:B------:R-:W-:Y:S05]  /*24040*/  @!P0 BRA `(.L_x_12636) ;  /* 0xfffffdd4000c8947 */ /* 0x000fea000383ffff */
[----:B------:R-:W-:Y:S05]  /*24050*/  EXIT ;  /* 0x000000000000794d */ /* 0x000fea0003800000 */
.L_x_12504:
        /* <DEDUP_REMOVED lines=16> */
.L_x_12637:
        /* <DEDUP_REMOVED lines=44> */
.L_x_12641:
        /* <DEDUP_REMOVED lines=35> */
.L_x_12639:
        /* <DEDUP_REMOVED lines=13> */
.L_x_12642:
        /* <DEDUP_REMOVED lines=62> */
.L_x_12643:
        /* <DEDUP_REMOVED lines=61> */
.L_x_12644:
[----:B------:R-:W-:-:S05]  /*24ed0*/  LOP3.LUT R17, RZ, R2, RZ, 0x33, !PT ;  /* 0x00000002ff117212 */ /* 0x000fca00078e33ff */
[----:B------:R-:W-:Y:S01]  /*24ee0*/  IMAD.IADD R17, R0, 0x1, R17 ;  /* 0x0000000100117824 */ /* 0x000fe200078e0211 */
[----:B------:R-:W-:Y:S06]  /*24ef0*/  BRA `(.L_x_12645) ;  /* 0x0000000000147947 */ /* 0x000fec0003800000 */
.L_x_12640:
[----:B------:R-:W-:Y:S01]  /*24f00*/  ULDC UR4, c[0x0][0xd3c] ;  /* 0x00034f0000047ab9 */ /* 0x000fe20000000800 */
[----:B------:R-:W-:Y:S02]  /*24f10*/  IMAD.MOV.U32 R17, RZ, RZ, RZ ;  /* 0x000000ffff117224 */ /* 0x000fe400078e00ff */
[----:B------:R-:W-:Y:S02]  /*24f20*/  IMAD.U32 R16, RZ, RZ, UR6 ;  /* 0x00000006ff107e24 */ /* 0x000fe4000f8e00ff */
[----:B------:R-:W-:Y:S02]  /*24f30*/  IMAD.MOV.U32 R18, RZ, RZ, RZ ;  /* 0x000000ffff127224 */ /* 0x000fe400078e00ff */
[----:B------:R-:W-:-:S07]  /*24f40*/  IMAD.U32 R19, RZ, RZ, UR4 ;  /* 0x00000004ff137e24 */ /* 0x000fce000f8e00ff */
.L_x_12645:
[----:B------:R-:W-:-:S13]  /*24f50*/  ISETP.NE.AND P0, PT, R7, RZ, PT ;  /* 0x000000ff0700720c */ /* 0x000fda0003f05270 */
[----:B------:R-:W0:Y:S01]  /*24f60*/  @!P0 S2R R3, SR_CgaCtaId ;  /* 0x0000000000038919 */ /* 0x000e220000008800 */
[----:B------:R-:W-:-:S04]  /*24f70*/  @!P0 MOV R0, 0x400 ;  /* 0x0000040000008802 */ /* 0x000fc80000000f00 */
[----:B0-----:R-:W-:-:S05]  /*24f80*/  @!P0 LEA R0, R3, R0, 0x18 ;  /* 0x0000000003008211 */ /* 0x001fca00078ec0ff */
[----:B------:R0:W-:Y:S01]  /*24f90*/  @!P0 STS.128 [R0+0x324d0], R16 ;  /* 0x0324d01000008388 */ /* 0x0001e20000000c00 */
[----:B------:R-:W-:Y:S06]  /*24fa0*/  BAR.ARV 0x5, 0x180 ;  /* 0x0146000000007b1d */ /* 0x000fec0000002000 */
.L_x_12638:
        /* <DEDUP_REMOVED lines=28> */
[C---:B------:R-:W-:Y:S01]  /*25170*/  LOP3.LUT R2, R3.reuse, 0x80, RZ, 0xfc, !PT ;  /* 0x0000008003027812 */ /* 0x040fe200078efcff */
[----:B------:R-:W-:Y:S01]  /*25180*/  IMAD.U32 R22, RZ, RZ, UR4 ;  /* 0x00000004ff167e24 */ /* 0x000fe2000f8e00ff */
[----:B------:R-:W-:-:S03]  /*25190*/  LOP3.LUT R0, R3, 0xc0, RZ, 0xfc, !PT ;  /* 0x000000c003007812 */ /* 0x000fc600078efcff */
[----:B---3--:R-:W-:-:S07]  /*251a0*/  IMAD R26, R29, 0x2, R22 ;  /* 0x000000021d1a7824 */ /* 0x008fce00078e0216 */
.L_x_12723:
        /* <DEDUP_REMOVED lines=31> */
[----:B0-23--:R-:W-:Y:S06]  /*253a0*/  @P1 BRA `(.L_x_12647) ;  /* 0x0000000000181947 */ /* 0x00dfec0003800000 */
[----:B------:R-:W-:Y:S02]  /*253b0*/  ULDC UR4, c[0x0][0x288] ;  /* 0x0000a20000047ab9 */ /* 0x000fe40000000800 */
[----:B-----5:R-:W-:Y:S01]  /*253c0*/  IMAD.U32 R37, RZ, RZ, UR4 ;  /* 0x00000004ff257e24 */ /* 0x020fe2000f8e00ff */
[----:B------:R-:W-:Y:S06]  /*253d0*/  @!P2 BRA `(.L_x_12647) ;  /* 0x00000000000ca947 */ /* 0x000fec0003800000 */
[----:B------:R-:W2:Y:S04]  /*253e0*/  LDG.E R4, desc[UR36][R2.64] ;  /* 0x0000002402047981 */ /* 0x000ea8000c1e1900 */
[----:B------:R-:W2:Y:S02]  /*253f0*/  LDG.E R37, desc[UR36][R2.64+0x4] ;  /* 0x0000042402257981 */ /* 0x000ea4000c1e1900 */
[----:B--2---:R-:W-:-:S07]  /*25400*/  IMAD.IADD R37, R37, 0x1, -R4 ;  /* 0x0000000125257824 */ /* 0x004fce00078e0a04 */
.L_x_12647:
        /* <DEDUP_REMOVED lines=8> */
.L_x_12648:
        /* <DEDUP_REMOVED lines=9> */
.L_x_12649:
[----:B0-----:R-:W0:Y:S01]  /*25520*/  LDC R2, c[0x0][0x448] ;  /* 0x00011200ff027b82 */ /* 0x001e220000000800 */
[----:B------:R-:W-:Y:S01]  /*25530*/  IMAD.SHL.U32 R36, R17, 0x80, RZ ;  /* 0x0000008011247824 */ /* 0x000fe200078e00ff */
[----:B------:R-:W-:Y:S01]  /*25540*/  LOP3.LUT R23, R23, 0xfffeffff, RZ, 0xc0, !PT ;  /* 0xfffeffff17177812 */ /* 0x000fe200078ec0ff */
[----:B-----5:R-:W-:Y:S02]  /*25550*/  IMAD.IADD R17, R0, 0x1, -R31 ;  /* 0x0000000100117824 */ /* 0x020fe400078e0a1f */
[----:B------:R-:W-:Y:S01]  /*25560*/  VIADD R4, R36, 0x7f ;  /* 0x0000007f24047836 */ /* 0x000fe20000000000 */
[----:B0-----:R-:W-:Y:S02]  /*25570*/  ISETP.NE.AND P2, PT, R2, 0x1, PT ;  /* 0x000000010200780c */ /* 0x001fe40003f45270 */
[----:B------:R-:W0:Y:S11]  /*25580*/  LDC.64 R2, c[0x0][0xad8] ;  /* 0x0002b600ff027b82 */ /* 0x000e360000000a00 */
[----:B------:R-:W1:Y:S01]  /*25590*/  @P2 LDC R5, c[0x0][0x44c] ;  /* 0x00011300ff052b82 */ /* 0x000e620000000800 */
[----:B------:R-:W-:-:S07]  /*255a0*/  @P2 LOP3.LUT R23, R23, 0x10000, RZ, 0xfc, !PT ;  /* 0x0001000017172812 */ /* 0x000fce00078efcff */
[----:B------:R-:W2:Y:S01]  /*255b0*/  @P2 LDC R6, c[0x0][0x450] ;  /* 0x00011400ff062b82 */ /* 0x000ea20000000800 */
[----:B0-----:R-:W-:Y:S01]  /*255c0*/  ISETP.GE.AND P1, PT, R3, 0x1, PT ;  /* 0x000000010300780c */ /* 0x001fe20003f26270 */
[----:B-1----:R-:W-:-:S05]  /*255d0*/  @P2 IMAD.HI.U32 R5, R4, R5, RZ ;  /* 0x0000000504052227 */ /* 0x002fca00078e00ff */
[----:B--2---:R-:W-:Y:S02]  /*255e0*/  @P2 SHF.R.U32.HI R4, RZ, R6, R5 ;  /* 0x00000006ff042219 */ /* 0x004fe40000011605 */
[----:B------:R-:W-:-:S05]  /*255f0*/  IADD3 R5, R17, 0x1, -R37 ;  /* 0x0000000111057810 */ /* 0x000fca0007ffe825 */
        /* <DEDUP_REMOVED lines=14> */
.L_x_12652:
[----:B------:R-:W-:-:S13]  /*256e0*/  ISETP.NE.AND P0, PT, R3, 0x1, PT ;  /* 0x000000010300780c */ /* 0x000fda0003f05270 */
[----:B------:R-:W0:Y:S02]  /*256f0*/  @P0 LDC.64 R4, c[0x0][0xae0] ;  /* 0x0002b800ff040b82 */ /* 0x000e240000000a00 */
[----:B0-----:R-:W-:-:S05]  /*25700*/  @P0 IMAD.HI.U32 R4, R0, R4, RZ ;  /* 0x0000000400040227 */ /* 0x001fca00078e00ff */
[----:B------:R-:W-:-:S07]  /*25710*/  @P0 SHF.R.U32.HI R0, RZ, R5, R4 ;  /* 0x00000005ff000219 */ /* 0x000fce0000011604 */
.L_x_12653:
[----:B------:R-:W-:Y:S05]  /*25720*/  BSYNC B0 ;  /* 0x0000000000007941 */ /* 0x000fea0003800000 */
.L_x_12651:
[----:B------:R-:W-:-:S05]  /*25730*/  IMAD R5, R0, R3, R3 ;  /* 0x0000000300057224 */ /* 0x000fca00078e0203 */
[----:B------:R-:W-:-:S07]  /*25740*/  VIMNMX R2, R2, R5, PT ;  /* 0x0000000502027248 */ /* 0x000fce0003fe0100 */
.L_x_12650:
[----:B------:R-:W0:Y:S01]  /*25750*/  @P2 LDC R5, c[0x0][0x44c] ;  /* 0x00011300ff052b82 */ /* 0x000e220000000800 */
[----:B------:R-:W-:Y:S01]  /*25760*/  VIADD R2, R2, 0x5f ;  /* 0x0000005f02027836 */ /* 0x000fe20000000000 */
[----:B------:R-:W-:Y:S01]  /*25770*/  ULDC UR4, c[0x0][0xad4] ;  /* 0x0002b50000047ab9 */ /* 0x000fe20000000800 */
[----:B------:R-:W-:-:S05]  /*25780*/  IMAD.MOV.U32 R0, RZ, RZ, R36 ;  /* 0x000000ffff007224 */ /* 0x000fca00078e0024 */
[----:B------:R-:W1:Y:S01]  /*25790*/  @P2 LDC R7, c[0x0][0x450] ;  /* 0x00011400ff072b82 */ /* 0x000e620000000800 */
[----:B0-----:R-:W-:-:S05]  /*257a0*/  @P2 IMAD.HI.U32 R4, R36, R5, RZ ;  /* 0x0000000524042227 */ /* 0x001fca00078e00ff */
[----:B-1----:R-:W-:Y:S01]  /*257b0*/  @P2 SHF.R.U32.HI R0, RZ, R7, R4 ;  /* 0x00000007ff002219 */ /* 0x002fe20000011604 */
[----:B------:R-:W-:-:S04]  /*257c0*/  IMAD.HI R4, R2, 0x2aaaaaab, RZ ;  /* 0x2aaaaaab02047827 */ /* 0x000fc800078e02ff */
[----:B------:R-:W-:Y:S01]  /*257d0*/  VIADD R2, R17, 0x5f ;  /* 0x0000005f11027836 */ /* 0x000fe20000000000 */
[----:B------:R-:W-:-:S03]  /*257e0*/  SHF.R.U32.HI R5, RZ, 0x1f, R4 ;  /* 0x0000001fff057819 */ /* 0x000fc60000011604 */
[----:B------:R-:W-:Y:S01]  /*257f0*/  IMAD.HI R2, R2, 0x2aaaaaab, RZ ;  /* 0x2aaaaaab02027827 */ /* 0x000fe200078e02ff */
[----:B------:R-:W-:-:S04]  /*25800*/  LEA.HI.SX32 R4, R4, R5, 0x1c ;  /* 0x0000000504047211 */ /* 0x000fc800078fe2ff */
[----:B------:R-:W-:-:S04]  /*25810*/  SHF.R.U32.HI R5, RZ, 0x1f, R2 ;  /* 0x0000001fff057819 */ /* 0x000fc80000011602 */
[----:B------:R-:W-:Y:S02]  /*25820*/  LEA.HI.SX32 R5, R2, R5, 0x1c ;  /* 0x0000000502057211 */ /* 0x000fe400078fe2ff */
[----:B------:R-:W-:Y:S02]  /*25830*/  IADD3 R2, R0, R17, -R37 ;  /* 0x0000001100027210 */ /* 0x000fe40007ffe825 */
        /* <DEDUP_REMOVED lines=13> */
.L_x_12656:
[----:B------:R-:W-:-:S13]  /*25910*/  ISETP.NE.AND P0, PT, R3, 0x1, PT ;  /* 0x000000010300780c */ /* 0x000fda0003f05270 */
[----:B------:R-:W0:Y:S02]  /*25920*/  @P0 LDC.64 R4, c[0x0][0xae0] ;  /* 0x0002b800ff040b82 */ /* 0x000e240000000a00 */
[----:B0-----:R-:W-:-:S05]  /*25930*/  @P0 IMAD.HI.U32 R4, R2, R4, RZ ;  /* 0x0000000402040227 */ /* 0x001fca00078e00ff */
[----:B------:R-:W-:-:S07]  /*25940*/  @P0 SHF.R.U32.HI R2, RZ, R5, R4 ;  /* 0x00000005ff020219 */ /* 0x000fce0000011604 */
.L_x_12657:
[----:B------:R-:W-:Y:S05]  /*25950*/  BSYNC B0 ;  /* 0x0000000000007941 */ /* 0x000fea0003800000 */
.L_x_12655:
[----:B------:R-:W-:-:S05]  /*25960*/  IMAD R3, R2, R3, RZ ;  /* 0x0000000302037224 */ /* 0x000fca00078e02ff */
[----:B------:R-:W-:-:S07]  /*25970*/  VIMNMX R0, R0, R3, !PT ;  /* 0x0000000300007248 */ /* 0x000fce0007fe0100 */
.L_x_12654:
        /* <DEDUP_REMOVED lines=17> */
[----:B0-----:R-:W-:-:S04]  /*25a90*/  IABS R4, R0 ;  /* 0x0000000000047213 */ /* 0x001fc80000000000 */
[----:B------:R-:W0:Y:S08]  /*25aa0*/  I2F.RP R6, R4 ;  /* 0x0000000400067306 */ /* 0x000e300000209400 */
        /* <DEDUP_REMOVED lines=8> */
[----:B------:R-:W-:-:S05]  /*25b30*/  IADD3 R3, R0, -0x1, R7 ;  /* 0xffffffff00037810 */ /* 0x000fca0007ffe007 */
[----:B------:R-:W-:-:S05]  /*25b40*/  IMAD.IADD R3, R3, 0x1, -R30 ;  /* 0x0000000103037824 */ /* 0x000fca00078e0a1e */
[----:B------:R-:W-:Y:S02]  /*25b50*/  LOP3.LUT R9, R3, R0, RZ, 0x3c, !PT ;  /* 0x0000000003097212 */ /* 0x000fe400078e3cff */
[----:B------:R-:W-:Y:S02]  /*25b60*/  IABS R3, R3 ;  /* 0x0000000300037213 */ /* 0x000fe40000000000 */
[----:B------:R-:W-:-:S03]  /*25b70*/  ISETP.GE.AND P2, PT, R9, RZ, PT ;  /* 0x000000ff0900720c */ /* 0x000fc60003f46270 */
        /* <DEDUP_REMOVED lines=11> */
.L_x_12659:
[----:B------:R-:W-:Y:S05]  /*25c30*/  BSYNC B0 ;  /* 0x0000000000007941 */ /* 0x000fea0003800000 */
.L_x_12658:
        /* <DEDUP_REMOVED lines=23> */
.L_x_12661:
        /* <DEDUP_REMOVED lines=20> */
.L_x_12664:
[----:B------:R-:W-:Y:S05]  /*25ef0*/  BSYNC B6 ;  /* 0x0000000000067941 */ /* 0x000fea0003800000 */
.L_x_12663:
        /* <DEDUP_REMOVED lines=20> */
.L_x_12667:
        /* <DEDUP_REMOVED lines=15> */
.L_x_12666:
[----:B------:R-:W-:Y:S05]  /*26130*/  BSYNC B6 ;  /* 0x0000000000067941 */ /* 0x000fea0003800000 */
.L_x_12665:
        /* <DEDUP_REMOVED lines=11> */
[----:B------:R-:W-:Y:S01]  /*261f0*/  LOP3.LUT R32, R21, 0x40, RZ, 0xfc, !PT ;  /* 0x0000004015207812 */ /* 0x000fe200078efcff */
[----:B---3--:R-:W-:Y:S01]  /*26200*/  @P0 IMAD.WIDE R2, R19, 0x4, R2 ;  /* 0x0000000413020825 */ /* 0x008fe200078e0202 */
[----:B------:R-:W-:-:S03]  /*26210*/  LOP3.LUT R21, R21, 0x80, RZ, 0xfc, !PT ;  /* 0x0000008015157812 */ /* 0x000fc600078efcff */
[----:B-1----:R-:W-:Y:S01]  /*26220*/  IMAD.SHL.U32 R25, R20, 0x8, RZ ;  /* 0x0000000814197824 */ /* 0x002fe200078e00ff */
[----:B------:R0:W5:Y:S01]  /*26230*/  @P0 LDG.E R28, desc[UR36][R2.64] ;  /* 0x00000024021c0981 */ /* 0x000162000c1e1900 */
[----:B------:R-:W-:Y:S01]  /*26240*/  ISETP.GE.AND P0, PT, R21, UR4, PT ;  /* 0x0000000415007c0c */ /* 0x000fe2000bf06270 */
[----:B------:R-:W-:Y:S01]  /*26250*/  UMOV UR5, 0xffffffff ;  /* 0xffffffff00057882 */ /* 0x000fe20000000000 */
[----:B------:R-:W-:Y:S01]  /*26260*/  ISETP.GE.AND P1, PT, R32, UR4, PT ;  /* 0x0000000420007c0c */ /* 0x000fe2000bf26270 */
[----:B------:R-:W1:Y:S01]  /*26270*/  S2R R21, SR_TID.X ;  /* 0x0000000000157919 */ /* 0x000e620000002100 */
[----:B------:R-:W-:Y:S01]  /*26280*/  LOP3.LUT R25, R25, 0x38, RZ, 0xc0, !PT ;  /* 0x0000003819197812 */ /* 0x000fe200078ec0ff */
[----:B------:R-:W-:Y:S01]  /*26290*/  VIADD R0, R34, 0xffffffff ;  /* 0xffffffff22007836 */ /* 0x000fe20000000000 */
[----:B------:R-:W-:Y:S02]  /*262a0*/  LOP3.LUT R23, R23, 0xfffffffe, RZ, 0xc0, !PT ;  /* 0xfffffffe17177812 */ /* 0x000fe400078ec0ff */
[----:B------:R-:W-:-:S02]  /*262b0*/  ISETP.GE.AND P2, PT, R25, UR4, PT ;  /* 0x0000000419007c0c */ /* 0x000fc4000bf46270 */
[----:B------:R-:W-:Y:S02]  /*262c0*/  LOP3.LUT R23, R23, 0xffffffef, RZ, 0xc0, !PT ;  /* 0xffffffef17177812 */ /* 0x000fe400078ec0ff */
[----:B------:R-:W-:Y:S02]  /*262d0*/  LOP3.LUT R25, R25, 0xc0, RZ, 0xfc, !PT ;  /* 0x000000c019197812 */ /* 0x000fe400078efcff */
[----:B------:R-:W-:Y:S02]  /*262e0*/  LOP3.LUT R20, R20, 0x7f, RZ, 0xc0, !PT ;  /* 0x0000007f14147812 */ /* 0x000fe400078ec0ff */
[----:B------:R-:W-:Y:S02]  /*262f0*/  @P1 LOP3.LUT R23, R23, 0x10, RZ, 0xfc, !PT ;  /* 0x0000001017171812 */ /* 0x000fe400078efcff */
[----:B------:R-:W-:-:S03]  /*26300*/  SHF.R.U32.HI R32, RZ, 0x3, R20 ;  /* 0x00000003ff207819 */ /* 0x000fc60000011614 */
[----:B------:R-:W-:-:S04]  /*26310*/  @P2 LOP3.LUT R23, R23, 0x1, RZ, 0xfc, !PT ;  /* 0x0000000117172812 */ /* 0x000fc800078efcff */
[----:B------:R-:W-:-:S04]  /*26320*/  LOP3.LUT R23, R23, 0xfffffff7, RZ, 0xc0, !PT ;  /* 0xfffffff717177812 */ /* 0x000fc800078ec0ff */
[----:B------:R-:W-:Y:S02]  /*26330*/  @P0 LOP3.LUT R23, R23, 0x8, RZ, 0xfc, !PT ;  /* 0x0000000817170812 */ /* 0x000fe400078efcff */
[----:B------:R-:W-:Y:S02]  /*26340*/  ISETP.GE.AND P0, PT, R25, UR4, PT ;  /* 0x0000000419007c0c */ /* 0x000fe4000bf06270 */
[----:B------:R-:W-:Y:S01]  /*26350*/  LOP3.LUT R23, R23, 0xfffffffb, RZ, 0xc0, !PT ;  /* 0xfffffffb17177812 */ /* 0x000fe200078ec0ff */
[----:B-1----:R-:W-:-:S05]  /*26360*/  IMAD.SHL.U32 R20, R21, 0x10, RZ ;  /* 0x0000001015147824 */ /* 0x002fca00078e00ff */
[----:B------:R-:W-:-:S05]  /*26370*/  LOP3.LUT R20, R32, 0x70, R20, 0xf8, !PT ;  /* 0x0000007020147812 */ /* 0x000fca00078ef814 */
[----:B------:R-:W-:Y:S01]  /*26380*/  @P0 LOP3.LUT R23, R23, 0x4, RZ, 0xfc, !PT ;  /* 0x0000000417170812 */ /* 0x000fe200078efcff */
[----:B------:R-:W-:Y:S01]  /*26390*/  IMAD R6, R0, 0x60, R20 ;  /* 0x0000006000067824 */ /* 0x000fe200078e0214 */
[----:B0-2---:R-:W-:Y:S06]  /*263a0*/  BRA.DIV UR5, `(.L_x_12668) ;  /* 0x0000005205007947 */ /* 0x005fec000b800000 */
.L_x_12741:
        /* <DEDUP_REMOVED lines=21> */
[----:B------:R-:W-:Y:S01]  /*26500*/  IMAD.MOV R5, RZ, RZ, -R7 ;  /* 0x000000ffff057224 */ /* 0x000fe200078e0a07 */
[----:B0-----:R-:W-:-:S04]  /*26510*/  @!P0 LEA R2, P1, R4, R2, 0x2 ;  /* 0x0000000204028211 */ /* 0x001fc800078210ff */
[----:B------:R-:W-:-:S05]  /*26520*/  @!P0 LEA.HI.X R3, R4, R3, R8, 0x2, P1 ;  /* 0x0000000304038211 */ /* 0x000fca00008f1408 */
[----:B------:R0:W5:Y:S01]  /*26530*/  @!P0 LDG.E R35, desc[UR36][R2.64] ;  /* 0x0000002402238981 */ /* 0x000162000c1e1900 */
[----:B------:R-:W-:Y:S01]  /*26540*/  IMAD.U32 R4, RZ, RZ, UR38 ;  /* 0x00000026ff047e24 */ /* 0x000fe2000f8e00ff */
[----:B------:R-:W-:Y:S02]  /*26550*/  ISETP.GT.U32.AND P1, PT, R20, 0x5f, PT ;  /* 0x0000005f1400780c */ /* 0x000fe40003f24070 */
[----:B------:R-:W-:Y:S02]  /*26560*/  LOP3.LUT R23, R23, 0xfffffbff, RZ, 0xc0, !PT ;  /* 0xfffffbff17177812 */ /* 0x000fe400078ec0ff */
[----:B------:R-:W-:Y:S02]  /*26570*/  ISETP.NE.AND P0, PT, R4, 0x3, PT ;  /* 0x000000030400780c */ /* 0x000fe40003f05270 */
[----:B------:R-:W-:Y:S01]  /*26580*/  LOP3.LUT R18, R18, 0xffff, RZ, 0xc0, !PT ;  /* 0x0000ffff12127812 */ /* 0x000fe200078ec0ff */
[----:B0-----:R-:W-:-:S05]  /*26590*/  IMAD R2, R9, R5, R6 ;  /* 0x0000000509027224 */ /* 0x001fca00078e0206 */
[----:B------:R0:W-:Y:S05]  /*265a0*/  STL [R1+0x440], R2 ;  /* 0x0004400201007387 */ /* 0x0001ea0000100800 */
[----:B------:R-:W-:-:S04]  /*265b0*/  @P0 LOP3.LUT R23, R23, 0x400, RZ, 0xfc, !PT ;  /* 0x0000040017170812 */ /* 0x000fc800078efcff */
[----:B------:R-:W-:Y:S02]  /*265c0*/  LOP3.LUT R23, R23, 0xffffffdf, RZ, 0xc0, !PT ;  /* 0xffffffdf17177812 */ /* 0x000fe400078ec0ff */
[----:B0-----:R-:W-:Y:S02]  /*265d0*/  SEL R2, RZ, 0x1, P2 ;  /* 0x00000001ff027807 */ /* 0x001fe40001000000 */
[----:B------:R-:W-:-:S03]  /*265e0*/  @P1 LOP3.LUT R23, R23, 0x20, RZ, 0xfc, !PT ;  /* 0x0000002017171812 */ /* 0x000fc600078efcff */
[----:B------:R0:W-:Y:S01]  /*265f0*/  STL [R1+0x478], R2 ;  /* 0x0004780201007387 */ /* 0x0001e20000100800 */
[----:B------:R-:W-:Y:S05]  /*26600*/  @!P0 BRA `(.L_x_12669) ;  /* 0x0000000000048947 */ /* 0x000fea0003800000 */
[----:B------:R-:W-:Y:S01]  /*26610*/  BPT.TRAP 0x1 ;  /* 0x000000040000795c */ /* 0x000fe20000300000 */
.L_x_12669:
[----:B------:R-:W-:Y:S01]  /*26620*/  IMAD R25, R0, -0x60, R17 ;  /* 0xffffffa000197824 */ /* 0x000fe200078e0211 */
[----:B------:R-:W-:Y:S01]  /*26630*/  SHF.L.U32 R0, R27, 0x1f, RZ ;  /* 0x0000001f1b007819 */ /* 0x000fe200000006ff */
[----:B------:R-:W-:Y:S01]  /*26640*/  IMAD R17, R24, 0x8, R22 ;  /* 0x0000000818117824 */ /* 0x000fe200078e0216 */
[----:B------:R-:W-:Y:S03]  /*26650*/  BSSY B0, `(.L_x_12670) ;  /* 0x0000003000007945 */ /* 0x000fe60003800000 */
[----:B------:R-:W1:Y:S02]  /*26660*/  SYNCS.PHASECHK.TRANS64.TRYWAIT P0, [R17+URZ+0x32440], R0 ;  /* 0x03244000110075a7 */ /* 0x000e64000800017f */
[----:B-1----:R-:W-:Y:S05]  /*26670*/  @!P0 BRA `(.L_x_12671) ;  /* 0x0000004c007c8947 */ /* 0x002fea0003800000 */
.L_x_12742:
[----:B------:R-:W-:Y:S05]  /*26680*/  BSYNC B0 ;  /* 0x0000000000007941 */ /* 0x000fea0003800000 */
.L_x_12670:
[----:B0-----:R-:W1:Y:S01]  /*26690*/  LDL R2, [R1+0x440] ;  /* 0x0004400001027983 */ /* 0x001e620000100800 */
[----:B------:R-:W-:Y:S01]  /*266a0*/  ULDC.64 UR4, c[0x0][0x300] ;  /* 0x0000c00000047ab9 */ /* 0x000fe20000000a00 */
[----:B-----5:R-:W-:Y:S01]  /*266b0*/  SHF.R.S32.HI R4, RZ, 0x1f, R35 ;  /* 0x0000001fff047819 */ /* 0x020fe20000011423 */
[----:B------:R-:W-:Y:S01]  /*266c0*/  ULDC.64 UR6, c[0x0][0x2e8] ;  /* 0x0000ba0000067ab9 */ /* 0x000fe20000000a00 */
[----:B------:R-:W-:-:S03]  /*266d0*/  LOP3.LUT R23, R23, 0xfffffffd, RZ, 0xc0, !PT ;  /* 0xfffffffd17177812 */ /* 0x000fc600078ec0ff */
[----:B------:R-:W-:Y:S01]  /*266e0*/  STL [R1+0x460], R4 ;  /* 0x0004600401007387 */ /* 0x000fe20000100800 */
[----:B-1----:R-:W-:-:S05]  /*266f0*/  SHF.R.S32.HI R0, RZ, 0x1f, R2 ;  /* 0x0000001fff007819 */ /* 0x002fca0000011402 */
        /* <DEDUP_REMOVED lines=13> */
[----:B------:R-:W-:Y:S02]  /*267d0*/  ULDC UR4, c[0x0][0x2f4] ;  /* 0x0000bd0000047ab9 */ /* 0x000fe40000000800 */
[----:B------:R-:W-:Y:S02]  /*267e0*/  LEA R0, P0, R2, UR6, 0x1 ;  /* 0x0000000602007c11 */ /* 0x000fe4000f8008ff */
[----:B0-----:R-:W-:Y:S01]  /*267f0*/  LOP3.LUT R5, R4, 0x7f, RZ, 0xc0, !PT ;  /* 0x0000007f04057812 */ /* 0x001fe200078ec0ff */
[----:B------:R-:W-:Y:S01]  /*26800*/  IMAD R4, R18, UR5, R3 ;  /* 0x0000000512047c24 */ /* 0x000fe2000f8e0203 */
[----:B------:R-:W-:Y:S02]  /*26810*/  UMOV UR5, 0xffffffff ;  /* 0xffffffff00057882 */ /* 0x000fe40000000000 */
[----:B------:R-:W-:-:S02]  /*26820*/  SHF.R.U32.HI R6, RZ, 0x3, R5 ;  /* 0x00000003ff067819 */ /* 0x000fc40000011605 */
[----:B------:R-:W0:Y:S01]  /*26830*/  S2R R5, SR_TID.X ;  /* 0x0000000000057919 */ /* 0x000e220000002100 */
[----:B------:R-:W-:Y:S02]  /*26840*/  LEA.HI.X R4, R2, UR7, R4, 0x1, P0 ;  /* 0x0000000702047c11 */ /* 0x000fe400080f0c04 */
[----:B------:R-:W-:-:S05]  /*26850*/  IMAD.IADD R25, R25, 0x1, -R6 ;  /* 0x0000000119197824 */ /* 0x000fca00078e0a06 */
        /* <DEDUP_REMOVED lines=59> */
.L_x_12756:
        /* <DEDUP_REMOVED lines=10> */
.L_x_12673:
        /* <DEDUP_REMOVED lines=10> */
.L_x_12674:
        /* <DEDUP_REMOVED lines=31> */
.L_x_12676:
[----:B------:R-:W-:Y:S05]  /*26f40*/  BSYNC B6 ;  /* 0x0000000000067941 */ /* 0x000fea0003800000 */
.L_x_12675:
[----:B------:R-:W3:Y:S01]  /*26f50*/  LDL R20, [R1+0x450] ;  /* 0x0004500001147983 */ /* 0x000ee20000100800 */
[----:B------:R-:W-:Y:S01]  /*26f60*/  IMAD.MOV.U32 R21, RZ, RZ, R34 ;  /* 0x000000ffff157224 */ /* 0x000fe200078e0022 */
[----:B------:R-:W-:Y:S01]  /*26f70*/  ULDC.64 UR4, c[0x0][0x298] ;  /* 0x0000a60000047ab9 */ /* 0x000fe20000000a00 */
[----:B0-----:R-:W0:Y:S01]  /*26f80*/  LDC R5, c[0x0][0x448] ;  /* 0x00011200ff057b82 */ /* 0x001e220000000800 */
[----:B------:R-:W4:Y:S01]  /*26f90*/  S2R R2, SR_TID.X ;  /* 0x0000000000027919 */ /* 0x000f220000002100 */
[----:B------:R-:W5:Y:S01]  /*26fa0*/  S2R R34, SR_TID.X ;  /* 0x0000000000227919 */ /* 0x000f620000002100 */
[----:B----4-:R-:W-:-:S04]  /*26fb0*/  LOP3.LUT R2, R2, 0x7f, RZ, 0xc0, !PT ;  /* 0x0000007f02027812 */ /* 0x010fc800078ec0ff */
[----:B--2---:R-:W-:Y:S02]  /*26fc0*/  SHF.R.U32.HI R0, RZ, 0x3, R2 ;  /* 0x00000003ff007819 */ /* 0x004fe40000011602 */
[----:B------:R-:W2:Y:S01]  /*26fd0*/  LDC R2, c[0x0][0x448] ;  /* 0x00011200ff027b82 */ /* 0x000ea20000000800 */
[----:B---3--:R-:W-:Y:S02]  /*26fe0*/  IMAD.MOV.U32 R4, RZ, RZ, R20 ;  /* 0x000000ffff047224 */ /* 0x008fe400078e0014 */
[----:B------:R-:W3:Y:S01]  /*26ff0*/  LDL R20, [R1+0x448] ;  /* 0x0004480001147983 */ /* 0x000ee20000100800 */
[----:B--2---:R-:W-:Y:S01]  /*27000*/  ISETP.NE.AND P6, PT, R2, 0x1, PT ;  /* 0x000000010200780c */ /* 0x004fe20003fc5270 */
[----:B-----5:R-:W-:Y:S02]  /*27010*/  IMAD.SHL.U32 R34, R34, 0x10, RZ ;  /* 0x0000001022227824 */ /* 0x020fe400078e00ff */
[----:B------:R-:W-:Y:S01]  /*27020*/  IMAD R4, R4, UR4, RZ ;  /* 0x0000000404047c24 */ /* 0x000fe2000f8e02ff */
[----:B------:R-:W2:Y:S02]  /*27030*/  S2R R6, SR_TID.X ;  /* 0x0000000000067919 */ /* 0x000ea40000002100 */
[----:B------:R-:W-:Y:S01]  /*27040*/  LOP3.LUT R34, R0, 0x70, R34, 0xf8, !PT ;  /* 0x0000007000227812 */ /* 0x000fe200078ef822 */
[----:B------:R-:W-:-:S04]  /*27050*/  IMAD R4, R33, UR5, R4 ;  /* 0x0000000521047c24 */ /* 0x000fc8000f8e0204 */
[----:B------:R-:W-:Y:S02]  /*27060*/  IMAD.IADD R34, R34, 0x1, R36 ;  /* 0x0000000122227824 */ /* 0x000fe400078e0224 */
[----:B------:R-:W4:Y:S02]  /*27070*/  @P6 LDC R3, c[0x0][0x44c] ;  /* 0x00011300ff036b82 */ /* 0x000f240000000800 */
[----:B------:R-:W-:-:S06]  /*27080*/  IMAD.MOV.U32 R0, RZ, RZ, R34 ;  /* 0x000000ffff007224 */ /* 0x000fcc00078e0022 */
[----:B------:R-:W5:Y:S01]  /*27090*/  @P6 LDC R2, c[0x0][0x450] ;  /* 0x00011400ff026b82 */ /* 0x000f620000000800 */
[----:B----4-:R-:W-:-:S05]  /*270a0*/  @P6 IMAD.HI.U32 R3, R34, R3, RZ ;  /* 0x0000000322036227 */ /* 0x010fca00078e00ff */
[----:B-----5:R-:W-:Y:S01]  /*270b0*/  @P6 SHF.R.U32.HI R0, RZ, R2, R3 ;  /* 0x00000002ff006219 */ /* 0x020fe20000011603 */
[----:B------:R-:W-:Y:S01]  /*270c0*/  IMAD.WIDE.U32 R2, R33, UR4, RZ ;  /* 0x0000000421027c25 */ /* 0x000fe2000f8e00ff */
[----:B------:R-:W-:-:S03]  /*270d0*/  ULDC.64 UR4, c[0x0][0x2d8] ;  /* 0x0000b60000047ab9 */ /* 0x000fc60000000a00 */
[----:B------:R-:W-:Y:S02]  /*270e0*/  IMAD.IADD R3, R3, 0x1, R4 ;  /* 0x0000000103037824 */ /* 0x000fe400078e0204 */
[----:B------:R-:W-:-:S04]  /*270f0*/  IMAD.WIDE.U32 R2, R18, UR4, R2 ;  /* 0x0000000412027c25 */ /* 0x000fc8000f8e0002 */
[----:B------:R-:W-:Y:S01]  /*27100*/  IMAD R3, R18, UR5, R3 ;  /* 0x0000000512037c24 */ /* 0x000fe2000f8e0203 */
[----:B------:R-:W-:Y:S02]  /*27110*/  ULDC.64 UR4, c[0x0][0x2e0] ;  /* 0x0000b80000047ab9 */ /* 0x000fe40000000a00 */
[----:B------:R-:W-:Y:S01]  /*27120*/  IMAD R4, R21, UR4, RZ ;  /* 0x0000000415047c24 */ /* 0x000fe2000f8e02ff */
[----:B--2---:R-:W-:-:S04]  /*27130*/  LOP3.LUT R21, R6, 0x7f, RZ, 0xc0, !PT ;  /* 0x0000007f06157812 */ /* 0x004fc800078ec0ff */
[----:B------:R-:W-:Y:S01]  /*27140*/  SHF.R.U32.HI R21, RZ, 0x3, R21 ;  /* 0x00000003ff157819 */ /* 0x000fe20000011615 */
[C---:B---3--:R-:W-:Y:S02]  /*27150*/  IMAD R4, R20.reuse, UR5, R4 ;  /* 0x0000000514047c24 */ /* 0x048fe4000f8e0204 */
[----:B------:R-:W-:Y:S01]  /*27160*/  IMAD.WIDE.U32 R2, R20, UR4, R2 ;  /* 0x0000000414027c25 */ /* 0x000fe2000f8e0002 */
[----:B------:R-:W-:-:S03]  /*27170*/  ULDC.64 UR4, c[0x0][0x2d0] ;  /* 0x0000b40000047ab9 */ /* 0x000fc60000000a00 */
[----:B------:R-:W-:Y:S01]  /*27180*/  IMAD.IADD R3, R3, 0x1, R4 ;  /* 0x0000000103037824 */ /* 0x000fe200078e0204 */
[----:B------:R-:W-:Y:S01]  /*27190*/  SHF.R.S32.HI R4, RZ, 0x1f, R0 ;  /* 0x0000001fff047819 */ /* 0x000fe20000011400 */
[----:B------:R-:W-:Y:S02]  /*271a0*/  IMAD.SHL.U32 R20, R6, 0x8, RZ ;  /* 0x0000000806147824 */ /* 0x000fe400078e00ff */
[----:B------:R-:W-:-:S03]  /*271b0*/  IMAD.WIDE.U32 R2, R0, UR4, R2 ;  /* 0x0000000400027c25 */ /* 0x000fc6000f8e0002 */
[----:B------:R-:W-:Y:S01]  /*271c0*/  LOP3.LUT R20, R20, 0x38, RZ, 0xc0, !PT ;  /* 0x0000003814147812 */ /* 0x000fe200078ec0ff */
[----:B------:R-:W-:-:S04]  /*271d0*/  IMAD R4, R4, UR4, RZ ;  /* 0x0000000404047c24 */ /* 0x000fc8000f8e02ff */
[----:B------:R-:W-:Y:S01]  /*271e0*/  IMAD R4, R0, UR5, R4 ;  /* 0x0000000500047c24 */ /* 0x000fe2000f8e0204 */
[----:B------:R-:W-:Y:S01]  /*271f0*/  ULDC.64 UR4, c[0x0][0x2c8] ;  /* 0x0000b20000047ab9 */ /* 0x000fe20000000a00 */
[----:B------:R-:W-:Y:S02]  /*27200*/  IMAD.MOV R0, RZ, RZ, -R0 ;  /* 0x000000ffff007224 */ /* 0x000fe400078e0a00 */
[----:B------:R-:W-:Y:S02]  /*27210*/  IMAD.IADD R3, R3, 0x1, R4 ;  /* 0x0000000103037824 */ /* 0x000fe400078e0204 */
[----:B0-----:R-:W-:-:S04]  /*27220*/  IMAD R0, R5, R0, R34 ;  /* 0x0000000005007224 */ /* 0x001fc800078e0222 */
[----:B------:R-:W-:Y:S01]  /*27230*/  IMAD.WIDE.U32 R2, R0, UR4, R2 ;  /* 0x0000000400027c25 */ /* 0x000fe2000f8e0002 */
[----:B------:R-:W-:-:S05]  /*27240*/  SHF.R.S32.HI R4, RZ, 0x1f, R0 ;  /* 0x0000001fff047819 */ /* 0x000fca0000011400 */
[----:B------:R-:W-:-:S04]  /*27250*/  IMAD R4, R4, UR4, RZ ;  /* 0x0000000404047c24 */ /* 0x000fc8000f8e02ff */
        /* <DEDUP_REMOVED lines=10> */
[----:B------:R-:W-:Y:S01]  /*27300*/  IMAD R37, R37, R5, RZ ;  /* 0x0000000525257224 */ /* 0x000fe200078e02ff */
[----:B------:R-:W-:Y:S01]  /*27310*/  LOP3.LUT R23, R23, 0xffffdfff, RZ, 0xc0, !PT ;  /* 0xffffdfff17177812 */ /* 0x000fe200078ec0ff */
[----:B------:R-:W-:Y:S01]  /*27320*/  IMAD.IADD R36, R21, 0x1, R36 ;  /* 0x0000000115247824 */ /* 0x000fe200078e0224 */
[----:B------:R-:W2:Y:S04]  /*27330*/  SHFL.IDX PT, R2, R4, RZ, 0x181f ;  /* 0x00181fff04027589 */ /* 0x000ea800000e0000 */
[----:B------:R-:W-:Y:S01]  /*27340*/  ISETP.GE.AND P6, PT, R36, R37, PT ;  /* 0x000000252400720c */ /* 0x000fe20003fc6270 */
[----:B------:R-:W3:Y:S04]  /*27350*/  SHFL.IDX PT, R11, R0, 0x1, 0x181f ;  /* 0x00381f00000b7f89 */ /* 0x000ee800000e0000 */
[----:B------:R-:W4:Y:S04]  /*27360*/  SHFL.IDX PT, R6, R4, 0x1, 0x181f ;  /* 0x00381f0004067f89 */ /* 0x000f2800000e0000 */
[----:B------:R-:W5:Y:S04]  /*27370*/  SHFL.IDX PT, R8, R0, 0x2, 0x181f ;  /* 0x00581f0000087f89 */ /* 0x000f6800000e0000 */
[----:B------:R-:W1:Y:S01]  /*27380*/  SHFL.IDX PT, R5, R4, 0x2, 0x181f ;  /* 0x00581f0004057f89 */ /* 0x000e6200000e0000 */
[----:B------:R-:W-:-:S02]  /*27390*/  @P6 LOP3.LUT R23, R23, 0x2000, RZ, 0xfc, !PT ;  /* 0x0000200017176812 */ /* 0x000fc400078efcff */
[----:B0-----:R-:W-:Y:S01]  /*273a0*/  @!P6 LEA R3, P1, R20, R3, 0x1 ;  /* 0x000000031403e211 */ /* 0x001fe200078208ff */
[----:B------:R-:W0:Y:S01]  /*273b0*/  SHFL.IDX PT, R9, R0, 0x3, 0x181f ;  /* 0x00781f0000097f89 */ /* 0x000e2200000e0000 */
[----:B------:R-:W-:-:S03]  /*273c0*/  LOP3.LUT R23, R23, 0xffffefff, RZ, 0xc0, !PT ;  /* 0xffffefff17177812 */ /* 0x000fc600078ec0ff */
[----:B--2---:R-:W-:Y:S02]  /*273d0*/  @!P6 IMAD.X R7, RZ, RZ, R2, P1 ;  /* 0x000000ffff07e224 */ /* 0x004fe400008e0602 */
[----:B------:R-:W-:-:S05]  /*273e0*/  VIADD R2, R36, 0x10 ;  /* 0x0000001024027836 */ /* 0x000fca0000000000 */
[----:B------:R-:W-:Y:S01]  /*273f0*/  ISETP.GE.AND P5, PT, R2, R37, PT ;  /* 0x000000250200720c */ /* 0x000fe20003fa6270 */
[----:B------:R-:W-:-:S05]  /*27400*/  VIADD R2, R36, 0x20 ;  /* 0x0000002024027836 */ /* 0x000fca0000000000 */
[----:B------:R-:W-:Y:S01]  /*27410*/  ISETP.GE.AND P3, PT, R2, R37, PT ;  /* 0x000000250200720c */ /* 0x000fe20003f66270 */
[----:B------:R-:W-:-:S05]  /*27420*/  VIADD R2, R36, 0x30 ;  /* 0x0000003024027836 */ /* 0x000fca0000000000 */
[----:B------:R-:W-:Y:S01]  /*27430*/  ISETP.GE.AND P2, PT, R2, R37, PT ;  /* 0x000000250200720c */ /* 0x000fe20003f46270 */
[----:B------:R-:W-:Y:S01]  /*27440*/  VIADD R2, R36, 0x40 ;  /* 0x0000004024027836 */ /* 0x000fe20000000000 */
[----:B---3--:R-:W-:Y:S02]  /*27450*/  @!P5 LEA R11, P1, R20, R11, 0x1 ;  /* 0x0000000b140bd211 */ /* 0x008fe400078208ff */
[----:B------:R-:W-:Y:S02]  /*27460*/  @P5 LOP3.LUT R23, R23, 0x1000, RZ, 0xfc, !PT ;  /* 0x0000100017175812 */ /* 0x000fe400078efcff */
[----:B------:R-:W-:Y:S01]  /*27470*/  ISETP.GE.AND P4, PT, R2, R37, PT ;  /* 0x000000250200720c */ /* 0x000fe20003f86270 */
[----:B----4-:R-:W-:Y:S01]  /*27480*/  @!P5 IMAD.X R6, RZ, RZ, R6, P1 ;  /* 0x000000ffff06d224 */ /* 0x010fe200008e0606 */
[----:B------:R-:W2:Y:S01]  /*27490*/  SHFL.IDX PT, R2, R4, 0x3, 0x181f ;  /* 0x00781f0004027f89 */ /* 0x000ea200000e0000 */
[----:B-----5:R-:W-:Y:S02]  /*274a0*/  @!P3 LEA R8, P1, R20, R8, 0x1 ;  /* 0x000000081408b211 */ /* 0x020fe400078208ff */
[----:B------:R-:W-:-:S03]  /*274b0*/  LOP3.LUT R23, R23, 0xfffff7ff, RZ, 0xc0, !PT ;  /* 0xfffff7ff17177812 */ /* 0x000fc600078ec0ff */
[----:B-1----:R-:W-:Y:S01]  /*274c0*/  @!P3 IMAD.X R5, RZ, RZ, R5, P1 ;  /* 0x000000ffff05b224 */ /* 0x002fe200008e0605 */
[----:B0-----:R-:W-:Y:S02]  /*274d0*/  @!P2 LEA R12, P1, R20, R9, 0x1 ;  /* 0x00000009140ca211 */ /* 0x001fe400078208ff */
[----:B------:R-:W0:Y:S01]  /*274e0*/  SHFL.IDX PT, R9, R0, 0x4, 0x181f ;  /* 0x00981f0000097f89 */ /* 0x000e2200000e0000 */
[----:B------:R-:W-:-:S04]  /*274f0*/  @P3 LOP3.LUT R23, R23, 0x800, RZ, 0xfc, !PT ;  /* 0x0000080017173812 */ /* 0x000fc800078efcff */
[----:B------:R-:W-:-:S04]  /*27500*/  LOP3.LUT R23, R23, 0xfffffdff, RZ, 0xc0, !PT ;  /* 0xfffffdff17177812 */ /* 0x000fc800078ec0ff */
[----:B------:R-:W-:-:S04]  /*27510*/  @P2 LOP3.LUT R23, R23, 0x200, RZ, 0xfc, !PT ;  /* 0x0000020017172812 */ /* 0x000fc800078efcff */
[----:B------:R-:W-:Y:S01]  /*27520*/  LOP3.LUT R23, R23, 0xfffffeff, RZ, 0xc0, !PT ;  /* 0xfffffeff17177812 */ /* 0x000fe200078ec0ff */
[----:B--2---:R-:W-:Y:S02]  /*27530*/  @!P2 IMAD.X R10, RZ, RZ, R2, P1 ;  /* 0x000000ffff0aa224 */ /* 0x004fe400008e0602 */
[----:B------:R-:W1:Y:S01]  /*27540*/  SHFL.IDX PT, R2, R4, 0x4, 0x181f ;  /* 0x00981f0004027f89 */ /* 0x000e6200000e0000 */
[----:B------:R-:W-:-:S04]  /*27550*/  @P4 LOP3.LUT R23, R23, 0x100, RZ, 0xfc, !PT ;  /* 0x0000010017174812 */ /* 0x000fc800078efcff */
[----:B------:R-:W-:Y:S02]  /*27560*/  LOP3.LUT R23, R23, 0xffffff7f, RZ, 0xc0, !PT ;  /* 0xffffff7f17177812 */ /* 0x000fe400078ec0ff */
[----:B0-----:R-:W-:-:S05]  /*27570*/  @!P4 LEA R13, P1, R20, R9, 0x1 ;  /* 0x00000009140dc211 */ /* 0x001fca00078208ff */
[----:B-1----:R-:W-:Y:S02]  /*27580*/  @!P4 IMAD.X R9, RZ, RZ, R2, P1 ;  /* 0x000000ffff09c224 */ /* 0x002fe400008e0602 */
[----:B------:R-:W-:Y:S02]  /*27590*/  @!P6 IMAD.MOV.U32 R2, RZ, RZ, R3 ;  /* 0x000000ffff02e224 */ /* 0x000fe400078e0003 */
[----:B------:R-:W-:Y:S02]  /*275a0*/  @!P6 IMAD.MOV.U32 R3, RZ, RZ, R7 ;  /* 0x000000ffff03e224 */ /* 0x000fe400078e0007 */
[----:B------:R-:W0:Y:S04]  /*275b0*/  SHFL.IDX PT, R7, R0, 0x5, 0x181f ;  /* 0x00b81f0000077f89 */ /* 0x000e2800000e0000 */
[----:B------:R1:W-:Y:S02]  /*275c0*/  @!P6 LDGSTS.E.BYPASS.LTC128B.128 [R26+0x18400], desc[UR36][R2.64], !P0 ;  /* 0x18400000021aefae */ /* 0x0003e4000c101d64 */
[----:B-1----:R-:W-:-:S02]  /*275d0*/  @!P5 IMAD.MOV.U32 R2, RZ, RZ, R11 ;  /* 0x000000ffff02d224 */ /* 0x002fc400078e000b */
[----:B------:R-:W-:Y:S02]  /*275e0*/  @!P5 IMAD.MOV.U32 R3, RZ, RZ, R6 ;  /* 0x000000ffff03d224 */ /* 0x000fe400078e0006 */
[----:B------:R-:W1:Y:S04]  /*275f0*/  SHFL.IDX PT, R6, R4, 0x5, 0x181f ;  /* 0x00b81f0004067f89 */ /* 0x000e6800000e0000 */
[----:B------:R2:W-:Y:S02]  /*27600*/  @!P5 LDGSTS.E.BYPASS.LTC128B.128 [R26+0x18c00], desc[UR36][R2.64], !P0 ;  /* 0x18c00000021adfae */ /* 0x0005e4000c101d64 */
[----:B--2---:R-:W-:Y:S02]  /*27610*/  @!P3 IMAD.MOV.U32 R2, RZ, RZ, R8 ;  /* 0x000000ffff02b224 */ /* 0x004fe400078e0008 */
[----:B------:R-:W-:-:S02]  /*27620*/  @!P3 IMAD.MOV.U32 R3, RZ, RZ, R5 ;  /* 0x000000ffff03b224 */ /* 0x000fc400078e0005 */
[----:B------:R-:W2:Y:S04]  /*27630*/  SHFL.IDX PT, R5, R0, 0x6, 0x181f ;  /* 0x00d81f0000057f89 */ /* 0x000ea800000e0000 */
[----:B------:R3:W-:Y:S04]  /*27640*/  @!P3 LDGSTS.E.BYPASS.LTC128B.128 [R26+0x19400], desc[UR36][R2.64], !P0 ;  /* 0x19400000021abfae */ /* 0x0007e8000c101d64 */
[----:B------:R-:W-:Y:S01]  /*27650*/  SHFL.IDX PT, R0, R0, 0x7, 0x181f ;  /* 0x00f81f0000007f89 */ /* 0x000fe200000e0000 */
[----:B---3--:R-:W-:Y:S02]  /*27660*/  VIADD R2, R36, 0x50 ;  /* 0x0000005024027836 */ /* 0x008fe40000000000 */
[----:B------:R-:W-:-:S03]  /*27670*/  @!P2 IMAD.MOV.U32 R3, RZ, RZ, R10 ;  /* 0x000000ffff03a224 */ /* 0x000fc600078e000a */
[----:B------:R-:W-:Y:S01]  /*27680*/  ISETP.GE.AND P3, PT, R2, R37, PT ;  /* 0x000000250200720c */ /* 0x000fe20003f66270 */
[----:B------:R-:W-:-:S05]  /*27690*/  @!P2 IMAD.MOV.U32 R2, RZ, RZ, R12 ;  /* 0x000000ffff02a224 */ /* 0x000fca00078e000c */
[----:B------:R3:W-:Y:S07]  /*276a0*/  @!P2 LDGSTS.E.BYPASS.LTC128B.128 [R26+0x19c00], desc[UR36][R2.64], !P0 ;  /* 0x19c00000021aafae */ /* 0x0007ee000c101d64 */
[----:B0-----:R-:W-:Y:S02]  /*276b0*/  @!P3 LEA R7, P1, R20, R7, 0x1 ;  /* 0x000000071407b211 */ /* 0x001fe400078208ff */
[----:B------:R-:W-:Y:S01]  /*276c0*/  @P3 LOP3.LUT R23, R23, 0x80, RZ, 0xfc, !PT ;  /* 0x0000008017173812 */ /* 0x000fe200078efcff */
[----:B---3--:R-:W0:Y:S01]  /*276d0*/  SHFL.IDX PT, R2, R4, 0x6, 0x181f ;  /* 0x00d81f0004027f89 */ /* 0x008e2200000e0000 */
[----:B------:R-:W-:-:S02]  /*276e0*/  VIADD R3, R36, 0x60 ;  /* 0x0000006024037836 */ /* 0x000fc40000000000 */
[----:B------:R-:W-:Y:S01]  /*276f0*/  LOP3.LUT R23, R23, 0xffffffbf, RZ, 0xc0, !PT ;  /* 0xffffffbf17177812 */ /* 0x000fe200078ec0ff */
[----:B-1----:R-:W-:Y:S01]  /*27700*/  @!P3 IMAD.X R6, RZ, RZ, R6, P1 ;  /* 0x000000ffff06b224 */ /* 0x002fe200008e0606 */
[----:B------:R-:W1:Y:S01]  /*27710*/  SHFL.IDX PT, R4, R4, 0x7, 0x181f ;  /* 0x00f81f0004047f89 */ /* 0x000e6200000e0000 */
[----:B------:R-:W-:Y:S01]  /*27720*/  ISETP.GE.AND P2, PT, R3, R37, PT ;  /* 0x000000250300720c */ /* 0x000fe20003f46270 */
[----:B------:R-:W-:-:S12]  /*27730*/  @!P4 IMAD.MOV.U32 R3, RZ, RZ, R9 ;  /* 0x000000ffff03c224 */ /* 0x000fd800078e0009 */
[----:B--2---:R-:W-:Y:S02]  /*27740*/  @!P2 LEA R5, P1, R20, R5, 0x1 ;  /* 0x000000051405a211 */ /* 0x004fe400078208ff */
[----:B------:R-:W-:-:S03]  /*27750*/  @P2 LOP3.LUT R23, R23, 0x40, RZ, 0xfc, !PT ;  /* 0x0000004017172812 */ /* 0x000fc600078efcff */
[----:B0-----:R-:W-:Y:S02]  /*27760*/  @!P2 IMAD.X R8, RZ, RZ, R2, P1 ;  /* 0x000000ffff08a224 */ /* 0x001fe400008e0602 */
[----:B------:R-:W-:-:S05]  /*27770*/  @!P4 IMAD.MOV.U32 R2, RZ, RZ, R13 ;  /* 0x000000ffff02c224 */ /* 0x000fca00078e000d */
[----:B------:R0:W-:Y:S02]  /*27780*/  @!P4 LDGSTS.E.BYPASS.LTC128B.128 [R26+0x1a400], desc[UR36][R2.64], !P0 ;  /* 0x1a400000021acfae */ /* 0x0001e4000c101d64 */
[----:B0-----:R-:W-:Y:S02]  /*27790*/  @!P3 IMAD.MOV.U32 R2, RZ, RZ, R7 ;  /* 0x000000ffff02b224 */ /* 0x001fe400078e0007 */
[----:B------:R-:W-:-:S05]  /*277a0*/  @!P3 IMAD.MOV.U32 R3, RZ, RZ, R6 ;  /* 0x000000ffff03b224 */ /* 0x000fca00078e0006 */
[----:B------:R0:W-:Y:S02]  /*277b0*/  @!P3 LDGSTS.E.BYPASS.LTC128B.128 [R26+0x1ac00], desc[UR36][R2.64], !P0 ;  /* 0x1ac00000021abfae */ /* 0x0001e4000c101d64 */
[----:B0-----:R-:W-:Y:S02]  /*277c0*/  @!P2 IMAD.MOV.U32 R2, RZ, RZ, R5 ;  /* 0x000000ffff02a224 */ /* 0x001fe400078e0005 */
[----:B------:R-:W-:-:S05]  /*277d0*/  @!P2 IMAD.MOV.U32 R3, RZ, RZ, R8 ;  /* 0x000000ffff03a224 */ /* 0x000fca00078e0008 */
[----:B-1----:R0:W-:Y:S02]  /*277e0*/  @!P2 LDGSTS.E.BYPASS.LTC128B.128 [R26+0x1b400], desc[UR36][R2.64], !P0 ;  /* 0x1b400000021aafae */ /* 0x0021e4000c101d64 */
.L_x_12773:
        /* <DEDUP_REMOVED lines=12> */
.L_x_12678:
        /* <DEDUP_REMOVED lines=28> */
.L_x_12680:
[----:B------:R-:W-:Y:S05]  /*27a70*/  BSYNC B6 ;  /* 0x0000000000067941 */ /* 0x000fea0003800000 */
.L_x_12679:
        /* <DEDUP_REMOVED lines=143> */
.L_x_12791:
        /* <DEDUP_REMOVED lines=12> */
.L_x_12683:
[----:B------:R-:W-:Y:S05]  /*28430*/  BSYNC B0 ;  /* 0x0000000000007941 */ /* 0x000fea0003800000 */
.L_x_12682:
[----:B------:R-:W-:Y:S01]  /*28440*/  NOP ;  /* 0x0000000000007918 */ /* 0x000fe20000000000 */
[----:B------:R-:W-:-:S13]  /*28450*/  PLOP3.LUT P0, PT, PT, PT, PT, 0x80, 0x0 ;  /* 0x000000000000781c */ /* 0x000fda0003f0f070 */
.L_x_12684:
        /* <DEDUP_REMOVED lines=18> */
.L_x_12792:
[----:B------:R-:W-:Y:S05]  /*28580*/  BSYNC B0 ;  /* 0x0000000000007941 */ /* 0x000fea0003800000 */
.L_x_12685:
[----:B------:R-:W-:-:S13]  /*28590*/  LOP3.LUT P0, RZ, R23, 0x400, RZ, 0xc0, !PT ;  /* 0x0000040017ff7812 */ /* 0x000fda000780c0ff */
[----:B------:R-:W-:Y:S05]  /*285a0*/  @!P0 BRA `(.L_x_12687) ;  /* 0x0000000000048947 */ /* 0x000fea0003800000 */
[----:B------:R-:W-:Y:S01]  /*285b0*/  BPT.TRAP 0x1 ;  /* 0x000000040000795c */ /* 0x000fe20000300000 */
.L_x_12687:
[----:B------:R-:W-:Y:S01]  /*285c0*/  SHF.L.U32 R0, R27, 0x1f, RZ ;  /* 0x0000001f1b007819 */ /* 0x000fe200000006ff */
[----:B------:R-:W-:Y:S03]  /*285d0*/  BSSY B0, `(.L_x_12688) ;  /* 0x0000003000007945 */ /* 0x000fe60003800000 */
[----:B------:R-:W1:Y:S02]  /*285e0*/  SYNCS.PHASECHK.TRANS64.TRYWAIT P0, [R17+URZ+0x32460], R0 ;  /* 0x03246000110075a7 */ /* 0x000e64000800017f */
[----:B-1----:R-:W-:Y:S05]  /*285f0*/  @!P0 BRA `(.L_x_12689) ;  /* 0x0000004c00348947 */ /* 0x002fea0003800000 */
.L_x_12793:
[----:B------:R-:W-:Y:S05]  /*28600*/  BSYNC B0 ;  /* 0x0000000000007941 */ /* 0x000fea0003800000 */
.L_x_12688:
[----:B0-----:R-:W1:Y:S01]  /*28610*/  LDL.LU R3, [R1+0x45c] ;  /* 0x00045c0001037983 */ /* 0x001e620000300800 */
[----:B------:R-:W-:Y:S01]  /*28620*/  ULDC.64 UR4, c[0x0][0x328] ;  /* 0x0000ca0000047ab9 */ /* 0x000fe20000000a00 */
[----:B------:R-:W-:Y:S02]  /*28630*/  ULDC.64 UR6, c[0x0][0x318] ;  /* 0x0000c60000067ab9 */ /* 0x000fe40000000a00 */
[----:B------:R-:W2:Y:S04]  /*28640*/  LDL.LU R2, [R1+0x440] ;  /* 0x0004400001027983 */ /* 0x000ea80000300800 */
[----:B------:R-:W3:Y:S04]  /*28650*/  LDL.LU R6, [R1+0x460] ;  /* 0x0004600001067983 */ /* 0x000ee80000300800 */
[----:B------:R-:W4:Y:S01]  /*28660*/  LDL.LU R4, [R1+0x478] ;  /* 0x0004780001047983 */ /* 0x000f220000300800 */
[----:B------:R-:W-:-:S02]  /*28670*/  LOP3.LUT P3, RZ, R23, 0x10, RZ, 0xc0, !PT ;  /* 0x0000001017ff7812 */ /* 0x000fc4000786c0ff */
[C---:B------:R-:W-:Y:S02]  /*28680*/  LOP3.LUT P2, RZ, R23.reuse, 0x8, RZ, 0xc0, !PT ;  /* 0x0000000817ff7812 */ /* 0x040fe4000784c0ff */
[C---:B------:R-:W-:Y:S02]  /*28690*/  LOP3.LUT P1, RZ, R23.reuse, 0x4, RZ, 0xc0, !PT ;  /* 0x0000000417ff7812 */ /* 0x040fe4000782c0ff */
[----:B------:R-:W-:Y:S02]  /*286a0*/  LOP3.LUT P4, RZ, R23, 0x1, RZ, 0xc0, !PT ;  /* 0x0000000117ff7812 */ /* 0x000fe4000788c0ff */
[----:B------:R-:W-:Y:S01]  /*286b0*/  SEL R7, RZ, 0x8, P1 ;  /* 0x00000008ff077807 */ /* 0x000fe20000800000 */
[----:B-1----:R-:W-:-:S04]  /*286c0*/  IMAD R0, R3, UR4, RZ ;  /* 0x0000000403007c24 */ /* 0x002fc8000f8e02ff */
[C---:B--2---:R-:W-:Y:S02]  /*286d0*/  IMAD R5, R2.reuse, UR5, R0 ;  /* 0x0000000502057c24 */ /* 0x044fe4000f8e0200 */
[----:B------:R-:W-:Y:S01]  /*286e0*/  IMAD.WIDE.U32 R2, R2, UR4, RZ ;  /* 0x0000000402027c25 */ /* 0x000fe2000f8e00ff */
[----:B------:R-:W-:-:S03]  /*286f0*/  ULDC.64 UR4, c[0x0][0x338] ;  /* 0x0000ce0000047ab9 */ /* 0x000fc60000000a00 */
[----:B------:R-:W-:Y:S02]  /*28700*/  IMAD.IADD R3, R3, 0x1, R5 ;  /* 0x0000000103037824 */ /* 0x000fe400078e0205 */
[----:B---3--:R-:W-:Y:S02]  /*28710*/  IMAD R0, R6, UR4, RZ ;  /* 0x0000000406007c24 */ /* 0x008fe4000f8e02ff */
[----:B------:R-:W-:-:S04]  /*28720*/  IMAD.WIDE.U32 R2, R35, UR4, R2 ;  /* 0x0000000423027c25 */ /* 0x000fc8000f8e0002 */
[----:B------:R-:W-:Y:S01]  /*28730*/  IMAD R5, R35, UR5, R0 ;  /* 0x0000000523057c24 */ /* 0x000fe2000f8e0200 */
[----:B------:R-:W-:Y:S01]  /*28740*/  ULDC.64 UR4, c[0x0][0x330] ;  /* 0x0000cc0000047ab9 */ /* 0x000fe20000000a00 */
[----:B------:R-:W-:Y:S02]  /*28750*/  SEL R0, RZ, 0x2, P3 ;  /* 0x00000002ff007807 */ /* 0x000fe40001800000 */
        /* <DEDUP_REMOVED lines=81> */
.L_x_12807:
        /* <DEDUP_REMOVED lines=15> */
.L_x_12691:
        /* <DEDUP_REMOVED lines=10> */
.L_x_12692:
[----:B0-----:R-:W2:Y:S01]  /*28e00*/  LDL.LU R2, [R1+0x458] ;  /* 0x0004580001027983 */ /* 0x001ea20000300800 */
[----:B------:R0:W-:Y:S01]  /*28e10*/  SYNCS.ARRIVE.TRANS64.A1T0 RZ, [R17+URZ+0x32450], RZ ;  /* 0x032450ff11ff79a7 */ /* 0x0001e2000810003f */
[----:B------:R-:W-:Y:S01]  /*28e20*/  BSSY B0, `(.L_x_12693) ;  /* 0x00000d8000007945 */ /* 0x000fe20003800000 */
[----:B--2---:R-:W-:-:S05]  /*28e30*/  VIADD R21, R2, 0xfffffffe ;  /* 0xfffffffe02157836 */ /* 0x004fca0000000000 */
[----:B------:R-:W-:-:S13]  /*28e40*/  ISETP.GE.AND P0, PT, R21, R30, PT ;  /* 0x0000001e1500720c */ /* 0x000fda0003f06270 */
[----:B0-----:R-:W-:Y:S05]  /*28e50*/  @!P0 BRA `(.L_x_12694) ;  /* 0x0000000c00508947 */ /* 0x001fea0003800000 */
.L_x_12707:
[----:B0-----:R-:W0:Y:S01]  /*28e60*/  S2R R2, SR_TID.X ;  /* 0x0000000000027919 */ /* 0x001e220000002100 */
[----:B------:R-:W-:Y:S01]  /*28e70*/  IMAD R8, R21, 0x60, R31 ;  /* 0x0000006015087824 */ /* 0x000fe200078e021f */
[----:B------:R-:W-:Y:S01]  /*28e80*/  LOP3.LUT P1, RZ, R23, 0x400, RZ, 0xc0, !PT ;  /* 0x0000040017ff7812 */ /* 0x000fe2000782c0ff */
[----:B------:R-:W-:Y:S01]  /*28e90*/  VIADD R24, R24, 0x1 ;  /* 0x0000000118187836 */ /* 0x000fe20000000000 */
[C---:B0-----:R-:W-:Y:S01]  /*28ea0*/  LOP3.LUT R3, R2.reuse, 0x7f, RZ, 0xc0, !PT ;  /* 0x0000007f02037812 */ /* 0x041fe200078ec0ff */
[----:B------:R-:W-:-:S03]  /*28eb0*/  IMAD.SHL.U32 R2, R2, 0x10, RZ ;  /* 0x0000001002027824 */ /* 0x000fc600078e00ff */
[----:B------:R-:W-:Y:S02]  /*28ec0*/  SHF.R.U32.HI R4, RZ, 0x3, R3 ;  /* 0x00000003ff047819 */ /* 0x000fe40000011603 */
[----:B------:R-:W0:Y:S02]  /*28ed0*/  LDC R3, c[0x0][0x430] ;  /* 0x00010c00ff037b82 */ /* 0x000e240000000800 */
[----:B------:R-:W-:-:S04]  /*28ee0*/  LOP3.LUT R2, R4, 0x70, R2, 0xf8, !PT ;  /* 0x0000007004027812 */ /* 0x000fc800078ef802 */
[C---:B------:R-:W-:Y:S01]  /*28ef0*/  ISETP.GT.U32.AND P2, PT, R2.reuse, 0x5f, PT ;  /* 0x0000005f0200780c */ /* 0x040fe20003f44070 */
[----:B------:R-:W-:-:S04]  /*28f00*/  IMAD.IADD R8, R2, 0x1, R8 ;  /* 0x0000000102087824 */ /* 0x000fc800078e0208 */
[----:B------:R-:W-:-:S08]  /*28f10*/  IMAD.MOV.U32 R9, RZ, RZ, R8 ;  /* 0x000000ffff097224 */ /* 0x000fd000078e0008 */
[----:B-1----:R-:W1:Y:S01]  /*28f20*/  @!P2 LDC.64 R4, c[0x0][0x428] ;  /* 0x00010a00ff04ab82 */ /* 0x002e620000000a00 */
[----:B0-----:R-:W-:-:S13]  /*28f30*/  ISETP.NE.AND P0, PT, R3, 0x1, PT ;  /* 0x000000010300780c */ /* 0x001fda0003f05270 */
[----:B------:R-:W0:Y:S08]  /*28f40*/  @P0 LDC R3, c[0x0][0x434] ;  /* 0x00010d00ff030b82 */ /* 0x000e300000000800 */
[----:B--2---:R-:W2:Y:S01]  /*28f50*/  @P0 LDC R7, c[0x0][0x438] ;  /* 0x00010e00ff070b82 */ /* 0x004ea20000000800 */
[----:B0-----:R-:W-:-:S05]  /*28f60*/  @P0 IMAD.HI.U32 R2, R8, R3, RZ ;  /* 0x0000000308020227 */ /* 0x001fca00078e00ff */
[----:B--2---:R-:W-:Y:S01]  /*28f70*/  @P0 SHF.R.U32.HI R9, RZ, R7, R2 ;  /* 0x00000007ff090219 */ /* 0x004fe20000011602 */
[----:B-1----:R-:W-:Y:S01]  /*28f80*/  @!P2 IMAD R2, R32, R4, RZ ;  /* 0x000000042002a224 */ /* 0x002fe200078e02ff */
[----:B------:R-:W0:Y:S02]  /*28f90*/  @!P2 LDC.64 R6, c[0x0][0x418] ;  /* 0x00010600ff06ab82 */ /* 0x000e240000000a00 */
[--C-:B------:R-:W-:Y:S01]  /*28fa0*/  @!P2 SHF.R.S32.HI R3, RZ, 0x1f, R9.reuse ;  /* 0x0000001fff03a819 */ /* 0x100fe20000011409 */
[----:B------:R-:W-:Y:S02]  /*28fb0*/  @!P2 IMAD R5, R28, R5, R2 ;  /* 0x000000051c05a224 */ /* 0x000fe400078e0202 */
[----:B------:R-:W-:-:S04]  /*28fc0*/  @!P2 IMAD.MOV.U32 R2, RZ, RZ, R9 ;  /* 0x000000ffff02a224 */ /* 0x000fc800078e0009 */
[----:B------:R-:W-:-:S04]  /*28fd0*/  @!P2 IMAD.WIDE.U32 R2, R28, R4, R2 ;  /* 0x000000041c02a225 */ /* 0x000fc800078e0002 */
[----:B------:R-:W-:Y:S01]  /*28fe0*/  @!P2 IMAD.IADD R3, R5, 0x1, R3 ;  /* 0x000000010503a824 */ /* 0x000fe200078e0203 */
[----:B------:R-:W-:Y:S05]  /*28ff0*/  YIELD ;  /* 0x0000000000007946 */ /* 0x000fea0003800000 */
[----:B------:R-:W-:Y:S01]  /*29000*/  IMAD.MOV.U32 R4, RZ, RZ, RZ ;  /* 0x000000ffff047224 */ /* 0x000fe200078e00ff */
[----:B------:R-:W-:Y:S01]  /*29010*/  ULDC UR4, c[0x0][0x430] ;  /* 0x00010c0000047ab9 */ /* 0x000fe20000000800 */
[----:B0-----:R-:W-:Y:S01]  /*29020*/  @!P2 LEA R6, P0, R2, R6, 0x2 ;  /* 0x000000060206a211 */ /* 0x001fe200078010ff */
[----:B------:R-:W-:-:S03]  /*29030*/  IMAD.MOV R5, RZ, RZ, -R9 ;  /* 0x000000ffff057224 */ /* 0x000fc600078e0a09 */
[----:B------:R-:W-:Y:S02]  /*29040*/  @!P2 LEA.HI.X R7, R2, R7, R3, 0x2, P0 ;  /* 0x000000070207a211 */ /* 0x000fe400000f1403 */
[C---:B------:R-:W-:Y:S01]  /*29050*/  ISETP.NE.AND P0, PT, R24.reuse, 0x2, PT ;  /* 0x000000021800780c */ /* 0x040fe20003f05270 */
[----:B------:R-:W-:Y:S02]  /*29060*/  IMAD.MOV.U32 R3, RZ, RZ, R21 ;  /* 0x000000ffff037224 */ /* 0x000fe400078e0015 */
[----:B------:R-:W-:Y:S01]  /*29070*/  IMAD R5, R5, UR4, R8 ;  /* 0x0000000405057c24 */ /* 0x000fe2000f8e0208 */
[----:B------:R-:W-:Y:S01]  /*29080*/  SEL R2, RZ, 0x1, P0 ;  /* 0x00000001ff027807 */ /* 0x000fe20000000000 */
[----:B------:R0:W5:Y:S01]  /*29090*/  @!P2 LDG.E R4, desc[UR36][R6.64] ;  /* 0x000000240604a981 */ /* 0x000162000c1e1900 */
[----:B------:R-:W-:Y:S01]  /*290a0*/  SEL R24, R24, RZ, P0 ;  /* 0x000000ff18187207 */ /* 0x000fe20000000000 */
[----:B------:R-:W-:Y:S01]  /*290b0*/  VIADD R21, R21, 0xffffffff ;  /* 0xffffffff15157836 */ /* 0x000fe20000000000 */
[----:B------:R-:W-:-:S02]  /*290c0*/  LOP3.LUT R27, R27, R2, RZ, 0x3c, !PT ;  /* 0x000000021b1b7212 */ /* 0x000fc400078e3cff */
[----:B------:R-:W-:Y:S01]  /*290d0*/  ISETP.GT.AND P2, PT, R3, R30, PT ;  /* 0x0000001e0300720c */ /* 0x000fe20003f44270 */
[----:B------:R-:W-:-:S12]  /*290e0*/  @!P1 BRA `(.L_x_12695) ;  /* 0x0000000000049947 */ /* 0x000fd80003800000 */
[----:B------:R-:W-:Y:S01]  /*290f0*/  BPT.TRAP 0x1 ;  /* 0x000000040000795c */ /* 0x000fe20000300000 */
.L_x_12695:
[----:B------:R-:W-:Y:S01]  /*29100*/  IMAD R10, R24, 0x8, R22 ;  /* 0x00000008180a7824 */ /* 0x000fe200078e0216 */
[----:B------:R-:W-:Y:S01]  /*29110*/  SHF.L.U32 R20, R27, 0x1f, RZ ;  /* 0x0000001f1b147819 */ /* 0x000fe200000006ff */
[----:B------:R-:W-:Y:S01]  /*29120*/  BSSY B1, `(.L_x_12696) ;  /* 0x0000004000017945 */ /* 0x000fe20003800000 */
[----:B------:R-:W-:Y:S02]  /*29130*/  SHF.R.S32.HI R9, RZ, 0x1f, R5 ;  /* 0x0000001fff097819 */ /* 0x000fe40000011405 */
[----:B------:R-:W1:Y:S02]  /*29140*/  SYNCS.PHASECHK.TRANS64.TRYWAIT P0, [R10+URZ+0x32440], R20 ;  /* 0x032440140a0075a7 */ /* 0x000e64000800017f */
[----:B-1----:R-:W-:Y:S05]  /*29150*/  @!P0 BRA `(.L_x_12697) ;  /* 0x0000004800b08947 */ /* 0x002fea0003800000 */
.L_x_12808:
[----:B------:R-:W-:Y:S05]  /*29160*/  BSYNC B1 ;  /* 0x0000000000017941 */ /* 0x000fea0003800000 */
.L_x_12696:
        /* <DEDUP_REMOVED lines=49> */
.L_x_12822:
        /* <DEDUP_REMOVED lines=8> */
.L_x_12699:
        /* <DEDUP_REMOVED lines=10> */
.L_x_12700:
[----:B------:R2:W-:Y:S01]  /*295a0*/  SYNCS.ARRIVE.TRANS64.A1T0 RZ, [R10+URZ+0x32430], RZ ;  /* 0x032430ff0aff79a7 */ /* 0x0005e2000810003f */
[----:B------:R-:W-:Y:S05]  /*295b0*/  @!P3 BRA `(.L_x_12701) ;  /* 0x000000000004b947 */ /* 0x000fea0003800000 */
[----:B------:R-:W-:Y:S01]  /*295c0*/  BPT.TRAP 0x1 ;  /* 0x000000040000795c */ /* 0x000fe20000300000 */
.L_x_12701:
[----:B------:R-:W3:Y:S01]  /*295d0*/  SYNCS.PHASECHK.TRANS64.TRYWAIT P0, [R10+URZ+0x32460], R20 ;  /* 0x032460140a0075a7 */ /* 0x000ee2000800017f */
[----:B------:R-:W-:Y:S04]  /*295e0*/  BSSY B1, `(.L_x_12702) ;  /* 0x0000002000017945 */ /* 0x000fe80003800000 */
[----:B---3--:R-:W-:Y:S05]  /*295f0*/  @!P0 BRA `(.L_x_12703) ;  /* 0x0000004c003c8947 */ /* 0x008fea0003800000 */
.L_x_12823:
[----:B------:R-:W-:Y:S05]  /*29600*/  BSYNC B1 ;  /* 0x0000000000017941 */ /* 0x000fea0003800000 */
.L_x_12702:
        /* <DEDUP_REMOVED lines=66> */
.L_x_12837:
        /* <DEDUP_REMOVED lines=11> */
.L_x_12705:
        /* <DEDUP_REMOVED lines=10> */
.L_x_12706:
[----:B------:R1:W-:Y:S01]  /*29b80*/  SYNCS.ARRIVE.TRANS64.A1T0 RZ, [R10+URZ+0x32450], RZ ;  /* 0x032450ff0aff79a7 */ /* 0x0003e2000810003f */
[----:B------:R-:W-:Y:S05]  /*29b90*/  @P2 BRA `(.L_x_12707) ;  /* 0xfffffff000b02947 */ /* 0x000fea000383ffff */
.L_x_12694:
[----:B------:R-:W-:Y:S05]  /*29ba0*/  BSYNC B0 ;  /* 0x0000000000007941 */ /* 0x000fea0003800000 */
.L_x_12693:
        /* <DEDUP_REMOVED lines=20> */
.L_x_12709:
[----:B------:R-:W-:Y:S05]  /*29cf0*/  BSYNC B0 ;  /* 0x0000000000007941 */ /* 0x000fea0003800000 */
.L_x_12708:
[----:B------:R-:W-:Y:S02]  /*29d00*/  SEL R24, R24, RZ, P0 ;  /* 0x000000ff18187207 */ /* 0x000fe40000000000 */
[----:B------:R-:W-:-:S07]  /*29d10*/  LOP3.LUT R27, R27, R0, RZ, 0x3c, !PT ;  /* 0x000000001b1b7212 */ /* 0x000fce00078e3cff */
.L_x_12662:
[----:B------:R-:W-:Y:S05]  /*29d20*/  BSYNC B7 ;  /* 0x0000000000077941 */ /* 0x000fea0003800000 */
.L_x_12660:
        /* <DEDUP_REMOVED lines=8> */
[----:B------:R3:W4:Y:S01]  /*29db0*/  LDS.128 R16, [R22+0x324d0] ;  /* 0x0324d00016107984 */ /* 0x0007220000000c00 */
[----:B------:R-:W-:Y:S06]  /*29dc0*/  BAR.ARV 0x4, 0x180 ;  /* 0x0106000000007b1d */ /* 0x000fec0000002000 */
[----:B------:R-:W-:Y:S05]  /*29dd0*/  BRA `(.L_x_12711) ;  /* 0x0000000c00d47947 */ /* 0x000fea0003800000 */
.L_x_12710:
        /* <DEDUP_REMOVED lines=43> */
.L_x_12847:
[----:B------:R-:W-:Y:S02]  /*2a090*/  ULDC UR4, c[0x0][0xd38] ;  /* 0x00034e0000047ab9 */ /* 0x000fe40000000800 */
[----:B------:R-:W-:-:S04]  /*2a0a0*/  IMAD.U32 R5, RZ, RZ, UR4 ;  /* 0x00000004ff057e24 */ /* 0x000fc8000f8e00ff */
[----:B---3--:R-:W-:-:S04]  /*2a0b0*/  IMAD R14, R14, R5, RZ ;  /* 0x000000050e0e7224 */ /* 0x008fc800078e02ff */
[----:B------:R-:W-:-:S05]  /*2a0c0*/  IMAD.IADD R7, R7, 0x1, R14 ;  /* 0x0000000107077824 */ /* 0x000fca00078e020e */
[----:B------:R-:W-:-:S13]  /*2a0d0*/  ISETP.GT.AND P6, PT, R7, R0, PT ;  /* 0x000000000700720c */ /* 0x000fda0003fc4270 */
[----:B------:R-:W-:Y:S05]  /*2a0e0*/  @P6 BRA `(.L_x_12713) ;  /* 0x0000000000a46947 */ /* 0x000fea0003800000 */
.L_x_12716:
        /* <DEDUP_REMOVED lines=35> */
.L_x_12855:
[----:B------:R-:W-:Y:S02]  /*2a320*/  ULDC UR4, c[0x0][0xd38] ;  /* 0x00034e0000047ab9 */ /* 0x000fe40000000800 */
[----:B------:R-:W-:-:S04]  /*2a330*/  IMAD.U32 R5, RZ, RZ, UR4 ;  /* 0x00000004ff057e24 */ /* 0x000fc8000f8e00ff */
[----:B---3--:R-:W-:-:S04]  /*2a340*/  IMAD R14, R14, R5, RZ ;  /* 0x000000050e0e7224 */ /* 0x008fc800078e02ff */
[----:B------:R-:W-:-:S05]  /*2a350*/  IMAD.IADD R7, R14, 0x1, R7 ;  /* 0x000000010e077824 */ /* 0x000fca00078e0207 */
[----:B------:R-:W-:-:S13]  /*2a360*/  ISETP.GT.AND P6, PT, R7, R0, PT ;  /* 0x000000000700720c */ /* 0x000fda0003fc4270 */
[----:B------:R-:W-:Y:S05]  /*2a370*/  @!P6 BRA `(.L_x_12716) ;  /* 0xfffffffc005ce947 */ /* 0x000fea000383ffff */
.L_x_12713:
        /* <DEDUP_REMOVED lines=10> */
.L_x_12860:
[----:B------:R-:W-:-:S13]  /*2a420*/  ISETP.NE.AND P0, PT, R3, RZ, PT ;  /* 0x000000ff0300720c */ /* 0x000fda0003f05270 */
[----:B------:R-:W-:Y:S05]  /*2a430*/  @!P0 BRA `(.L_x_12718) ;  /* 0x0000000000108947 */ /* 0x000fea0003800000 */
[----:B------:R-:W-:Y:S01]  /*2a440*/  UMOV UR4, 0xffffffff ;  /* 0xffffffff00047882 */ /* 0x000fe20000000000 */
[----:B---3--:R-:W-:Y:S02]  /*2a450*/  VIADD R12, R12, 0xffffffff ;  /* 0xffffffff0c0c7836 */ /* 0x008fe40000000000 */
[----:B------:R-:W-:Y:S05]  /*2a460*/  BRA.DIV UR4, `(.L_x_12719) ;  /* 0x0000004e04d07947 */ /* 0x000fea000b800000 */
[----:B------:R3:W0:Y:S02]  /*2a470*/  SHFL.IDX PT, R6, R2, R12, 0x1f ;  /* 0x00001f0c02067589 */ /* 0x00062400000e0000 */
.L_x_12718:
        /* <DEDUP_REMOVED lines=8> */
[----:B0-----:R-:W3:Y:S08]  /*2a500*/  MUFU.RCP R7, R7 ;  /* 0x0000000700077308 */ /* 0x001ef00000001000 */
[----:B----4-:R-:W-:Y:S01]  /*2a510*/  MUFU.RCP R8, R8 ;  /* 0x0000000800087308 */ /* 0x010fe20000001000 */
[----:B---3--:R-:W-:Y:S01]  /*2a520*/  VIADD R2, R7, 0xffffffe ;  /* 0x0ffffffe07027836 */ /* 0x008fe20000000000 */
[----:B------:R-:W-:-:S06]  /*2a530*/  IABS R7, R17 ;  /* 0x0000001100077213 */ /* 0x000fcc0000000000 */
[----:B------:R0:W3:Y:S02]  /*2a540*/  F2I.FTZ.U32.TRUNC.NTZ R3, R2 ;  /* 0x0000000200037305 */ /* 0x0000e4000021f000 */
[----:B0-----:R-:W-:Y:S02]  /*2a550*/  IMAD.MOV.U32 R2, RZ, RZ, RZ ;  /* 0x000000ffff027224 */ /* 0x001fe400078e00ff */
[----:B---3--:R-:W-:-:S04]  /*2a560*/  IMAD.MOV R9, RZ, RZ, -R3 ;  /* 0x000000ffff097224 */ /* 0x008fc800078e0a03 */
        /* <DEDUP_REMOVED lines=44> */
.L_x_12720:
[----:B---3--:R-:W0:Y:S02]  /*2a830*/  LDC.64 R2, c[0x0][0xd90] ;  /* 0x00036400ff027b82 */ /* 0x008e240000000a00 */
        /* <DEDUP_REMOVED lines=59> */
.L_x_12721:
[----:B------:R-:W-:-:S05]  /*2abf0*/  LOP3.LUT R2, RZ, R2, RZ, 0x33, !PT ;  /* 0x00000002ff027212 */ /* 0x000fca00078e33ff */
[----:B------:R-:W-:Y:S01]  /*2ac00*/  IMAD.IADD R17, R17, 0x1, R2 ;  /* 0x0000000111117824 */ /* 0x000fe200078e0202 */
[----:B------:R-:W-:Y:S06]  /*2ac10*/  BRA `(.L_x_12722) ;  /* 0x00000000001c7947 */ /* 0x000fec0003800000 */
.L_x_12714:
[----:B------:R-:W-:Y:S01]  /*2ac20*/  UMOV UR4, URZ ;  /* 0x0000003f00047c82 */ /* 0x000fe20008000000 */
[----:B------:R-:W-:Y:S01]  /*2ac30*/  UMOV UR5, URZ ;  /* 0x0000003f00057c82 */ /* 0x000fe20008000000 */
[----:B------:R-:W-:Y:S01]  /*2ac40*/  ULDC UR6, c[0x0][0xd3c] ;  /* 0x00034f0000067ab9 */ /* 0x000fe20000000800 */
[----:B------:R-:W-:Y:S02]  /*2ac50*/  IMAD.MOV.U32 R16, RZ, RZ, R0 ;  /* 0x000000ffff107224 */ /* 0x000fe400078e0000 */
[----:B------:R-:W-:Y:S02]  /*2ac60*/  IMAD.U32 R17, RZ, RZ, UR4 ;  /* 0x00000004ff117e24 */ /* 0x000fe4000f8e00ff */
[----:B------:R-:W-:Y:S02]  /*2ac70*/  IMAD.U32 R18, RZ, RZ, UR5 ;  /* 0x00000005ff127e24 */ /* 0x000fe4000f8e00ff */
[----:B------:R-:W-:-:S07]  /*2ac80*/  IMAD.U32 R19, RZ, RZ, UR6 ;  /* 0x00000006ff137e24 */ /* 0x000fce000f8e00ff */
.L_x_12722:
        /* <DEDUP_REMOVED lines=10> */
.L_x_12711:
[----:B------:R-:W-:Y:S02]  /*2ad30*/  ULDC UR4, c[0x0][0xd3c] ;  /* 0x00034f0000047ab9 */ /* 0x000fe40000000800 */
[----:B----4-:R-:W-:-:S13]  /*2ad40*/  ISETP.GE.AND P0, PT, R19, UR4, PT ;  /* 0x0000000413007c0c */ /* 0x010fda000bf06270 */
[----:B------:R-:W-:Y:S05]  /*2ad50*/  @!P0 BRA `(.L_x_12723) ;  /* 0xffffffa400148947 */ /* 0x000fea000383ffff */
[----:B------:R-:W-:Y:S05]  /*2ad60*/  BSYNC B8 ;  /* 0x0000000000087941 */ /* 0x000fea0003800000 */
.L_x_12646:
        /* <DEDUP_REMOVED lines=12> */
.L_x_12863:
[----:B------:R-:W-:Y:S05]  /*2ae30*/  BSYNC B0 ;  /* 0x0000000000007941 */ /* 0x000fea0003800000 */
.L_x_12724:
[----:B------:R-:W-:-:S03]  /*2ae40*/  UMOV UR4, 0xffffffff ;  /* 0xffffffff00047882 */ /* 0x000fc60000000000 */
[----:B------:R-:W-:Y:S05]  /*2ae50*/  BRA.DIV UR4, `(.L_x_12726) ;  /* 0x0000004604907947 */ /* 0x000fea000b800000 */
[----:B0-----:R-:W0:Y:S02]  /*2ae60*/  S2R R0, SR_TID.X ;  /* 0x0000000000007919 */ /* 0x001e240000002100 */
[----:B0-----:R-:W-:-:S04]  /*2ae70*/  SHF.R.U32.HI R0, RZ, 0x5, R0 ;  /* 0x00000005ff007819 */ /* 0x001fc80000011600 */
[----:B------:R-:W-:-:S05]  /*2ae80*/  LOP3.LUT R0, R0, 0x3, RZ, 0xc0, !PT ;  /* 0x0000000300007812 */ /* 0x000fca00078ec0ff */
[----:B------:R0:W4:Y:S02]  /*2ae90*/  SHFL.IDX PT, R14, R0, RZ, 0x1f ;  /* 0x00001fff000e7589 */ /* 0x00012400000e0000 */
.L_x_12866:
[----:B----4-:R-:W-:Y:S01]  /*2aea0*/  ISETP.NE.AND P0, PT, R14, RZ, PT ;  /* 0x000000ff0e00720c */ /* 0x010fe20003f05270 */
[----:B------:R-:W-:-:S12]  /*2aeb0*/  BSSY B0, `(.L_x_12727) ;  /* 0x0000026000007945 */ /* 0x000fd80003800000 */
[----:B------:R-:W-:Y:S05]  /*2aec0*/  @P0 BRA `(.L_x_12728) ;  /* 0x0000000000900947 */ /* 0x000fea0003800000 */
[----:B------:R-:W-:-:S03]  /*2aed0*/  UMOV UR4, 0xffffffff ;  /* 0xffffffff00047882 */ /* 0x000fc60000000000 */
[----:B------:R-:W-:Y:S05]  /*2aee0*/  BRA.DIV UR4, `(.L_x_12729) ;  /* 0x0000004604a07947 */ /* 0x000fea000b800000 */
[----:B------:R-:W-:-:S13]  /*2aef0*/  ELECT P6, URZ, PT ;  /* 0x00000000003f782f */ /* 0x000fda00038c0000 */
.L_x_12869:
[----:B------:R-:W-:Y:S05]  /*2af00*/  @!P6 BRA `(.L_x_12728) ;  /* 0x000000000080e947 */ /* 0x000fea0003800000 */
[----:B0-----:R-:W4:Y:S02]  /*2af10*/  LDL R0, [R1+0x4c8] ;  /* 0x0004c80001007983 */ /* 0x001f240000100800 */
[----:B----4-:R-:W-:-:S13]  /*2af20*/  R2UR UR4, R0 ;  /* 0x00000000000472ca */ /* 0x010fda00000e0000 */
[----:B------:R-:W-:-:S06]  /*2af30*/  ULOP3.LUT UR4, UR4, 0x2, URZ, 0xfc, !UPT ;  /* 0x0000000204047892 */ /* 0x000fcc000f8efc3f */
[----:B------:R-:W-:-:S05]  /*2af40*/  IMAD.U32 R0, RZ, RZ, UR4 ;  /* 0x00000004ff007e24 */ /* 0x000fca000f8e00ff */
[----:B------:R-:W-:-:S13]  /*2af50*/  ISETP.NE.AND P0, PT, R0, 0x3, PT ;  /* 0x000000030000780c */ /* 0x000fda0003f05270 */
[----:B------:R-:W-:Y:S05]  /*2af60*/  @!P0 BRA `(.L_x_12730) ;  /* 0x0000000000048947 */ /* 0x000fea0003800000 */
[----:B------:R-:W-:Y:S01]  /*2af70*/  BPT.TRAP 0x1 ;  /* 0x000000040000795c */ /* 0x000fe20000300000 */
.L_x_12730:
[C---:B------:R-:W-:Y:S01]  /*2af80*/  IMAD R3, R24.reuse, 0x8, R5 ;  /* 0x0000000818037824 */ /* 0x040fe200078e0205 */
[----:B------:R-:W-:Y:S01]  /*2af90*/  SHF.L.U32 R2, R27, 0x1f, RZ ;  /* 0x0000001f1b027819 */ /* 0x000fe200000006ff */
[----:B------:R-:W-:-:S03]  /*2afa0*/  VIADD R24, R24, 0x1 ;  /* 0x0000000118187836 */ /* 0x000fc60000000000 */
[----:B------:R-:W0:Y:S02]  /*2afb0*/  SYNCS.PHASECHK.TRANS64.TRYWAIT P1, [R3+URZ+0x32440], R2 ;  /* 0x03244002030075a7 */ /* 0x000e24000802017f */
[----:B------:R-:W-:-:S04]  /*2afc0*/  ISETP.NE.AND P2, PT, R24, 0x2, PT ;  /* 0x000000021800780c */ /* 0x000fc80003f45270 */
[----:B------:R-:W-:Y:S01]  /*2afd0*/  SEL R0, RZ, 0x1, P2 ;  /* 0x00000001ff007807 */ /* 0x000fe20001000000 */
[----:B0-----:R-:W-:Y:S08]  /*2afe0*/  @!P1 BRA `(.L_x_12731) ;  /* 0x0000004400809947 */ /* 0x001ff00003800000 */
.L_x_12870:
[----:B------:R-:W-:Y:S02]  /*2aff0*/  SEL R24, R24, RZ, P2 ;  /* 0x000000ff18187207 */ /* 0x000fe40001000000 */
[----:B------:R-:W-:Y:S01]  /*2b000*/  LOP3.LUT R0, R27, R0, RZ, 0x3c, !PT ;  /* 0x000000001b007212 */ /* 0x000fe200078e3cff */
[----:B------:R-:W-:Y:S06]  /*2b010*/  @!P0 BRA `(.L_x_12732) ;  /* 0x0000000000048947 */ /* 0x000fec0003800000 */
[----:B------:R-:W-:Y:S01]  /*2b020*/  BPT.TRAP 0x1 ;  /* 0x000000040000795c */ /* 0x000fe20000300000 */
.L_x_12732:
[----:B------:R-:W-:Y:S01]  /*2b030*/  IMAD R5, R24, 0x8, R5 ;  /* 0x0000000818057824 */ /* 0x000fe200078e0205 */
[----:B------:R-:W-:-:S04]  /*2b040*/  SHF.L.U32 R0, R0, 0x1f, RZ ;  /* 0x0000001f00007819 */ /* 0x000fc800000006ff */
[----:B------:R-:W4:Y:S02]  /*2b050*/  SYNCS.PHASECHK.TRANS64.TRYWAIT P1, [R5+URZ+0x32440], R0 ;  /* 0x03244000050075a7 */ /* 0x000f24000802017f */
[----:B----4-:R-:W-:Y:S05]  /*2b060*/  @!P1 BRA `(.L_x_12733) ;  /* 0x0000004400749947 */ /* 0x010fea0003800000 */
.L_x_12871:
[----:B------:R-:W-:Y:S05]  /*2b070*/  @!P0 BRA `(.L_x_12734) ;  /* 0x0000000000048947 */ /* 0x000fea0003800000 */
[----:B------:R-:W-:Y:S01]  /*2b080*/  BPT.TRAP 0x1 ;  /* 0x000000040000795c */ /* 0x000fe20000300000 */
.L_x_12734:
[----:B------:R-:W5:Y:S02]  /*2b090*/  SYNCS.PHASECHK.TRANS64.TRYWAIT P1, [R3+URZ+0x32460], R2 ;  /* 0x03246002030075a7 */ /* 0x000f64000802017f */
[----:B-----5:R-:W-:Y:S05]  /*2b0a0*/  @!P1 BRA `(.L_x_12735) ;  /* 0x0000004400789947 */ /* 0x020fea0003800000 */
.L_x_12872:
[----:B------:R-:W-:Y:S05]  /*2b0b0*/  @!P0 BRA `(.L_x_12736) ;  /* 0x0000000000048947 */ /* 0x000fea0003800000 */
[----:B------:R-:W-:Y:S01]  /*2b0c0*/  BPT.TRAP 0x1 ;  /* 0x000000040000795c */ /* 0x000fe20000300000 */
.L_x_12736:
[----:B------:R0:W0:Y:S02]  /*2b0d0*/  SYNCS.PHASECHK.TRANS64.TRYWAIT P0, [R5+URZ+0x32460], R0 ;  /* 0x03246000050075a7 */ /* 0x000024000800017f */
[----:B0-----:R-:W-:Y:S05]  /*2b0e0*/  @!P0 NANOSLEEP.SYNCS 0x989680 ;  /* 0x009896800000895d */ /* 0x001fea0003900000 */
[----:B------:R-:W0:Y:S02]  /*2b0f0*/  @!P0 SYNCS.PHASECHK.TRANS64 P0, [R5+URZ+0x32460], R0 ;  /* 0x03246000050085a7 */ /* 0x000e24000800007f */
[----:B0-----:R-:W-:Y:S05]  /*2b100*/  @!P0 BRA `(.L_x_12736) ;  /* 0xfffffffc00f08947 */ /* 0x001fea000383ffff */
.L_x_12728:
[----:B------:R-:W-:Y:S05]  /*2b110*/  BSYNC B0 ;  /* 0x0000000000007941 */ /* 0x000fea0003800000 */
.L_x_12727:
[----:B------:R-:W-:Y:S05]  /*2b120*/  EXIT ;  /* 0x000000000000794d */ /* 0x000fea0003800000 */
.L_x_12519:
[----:B0-----:R0:W1:Y:S02]  /*2b130*/  SYNCS.PHASECHK.TRANS64.TRYWAIT P0, [R72+URZ+0x32400], R27 ;  /* 0x0324001b480075a7 */ /* 0x001064000800017f */
[----:B-1----:R-:W-:Y:S05]  /*2b140*/  @!P0 NANOSLEEP.SYNCS 0x989680 ;  /* 0x009896800000895d */ /* 0x002fea0003900000 */
[----:B------:R-:W1:Y:S02]  /*2b150*/  @!P0 SYNCS.PHASECHK.TRANS64 P0, [R72+URZ+0x32400], R27 ;  /* 0x0324001b480085a7 */ /* 0x000e64000800007f */
[----:B-1----:R-:W-:Y:S05]  /*2b160*/  @!P0 BRA `(.L_x_12519) ;  /* 0xfffffffc00f08947 */ /* 0x002fea000383ffff */
[----:B------:R-:W-:Y:S05]  /*2b170*/  BRA `(.L_x_12737) ;  /* 0xfffffd7c00047947 */ /* 0x000fea000383ffff */
.L_x_12526:
[----:B-1----:R1:W2:Y:S02]  /*2b180*/  SYNCS.PHASECHK.TRANS64.TRYWAIT P0, [R12+URZ], R13 ;  /* 0x0000000d0c0075a7 */ /* 0x0022a4000800017f */
[----:B--2---:R-:W-:Y:S05]  /*2b190*/  @!P0 NANOSLEEP.SYNCS 0x989680 ;  /* 0x009896800000895d */ /* 0x004fea0003900000 */
[----:B------:R-:W2:Y:S02]  /*2b1a0*/  @!P0 SYNCS.PHASECHK.TRANS64 P0, [R12+URZ], R13 ;  /* 0x0000000d0c0085a7 */ /* 0x000ea4000800007f */
[----:B--2---:R-:W-:Y:S05]  /*2b1b0*/  @!P0 BRA `(.L_x_12526) ;  /* 0xfffffffc00f08947 */ /* 0x004fea000383ffff */
[----:B------:R-:W-:Y:S05]  /*2b1c0*/  BRA `(.L_x_12525) ;  /* 0xfffffd8000347947 */ /* 0x000fea000383ffff */
.L_x_12528:
[----:B0-----:R0:W1:Y:S02]  /*2b1d0*/  SYNCS.PHASECHK.TRANS64.TRYWAIT P0, [R72+URZ+0x32410], R9 ;  /* 0x03241009480075a7 */ /* 0x001064000800017f */
[----:B-1----:R-:W-:Y:S05]  /*2b1e0*/  @!P0 NANOSLEEP.SYNCS 0x989680 ;  /* 0x009896800000895d */ /* 0x002fea0003900000 */
[----:B------:R-:W1:Y:S02]  /*2b1f0*/  @!P0 SYNCS.PHASECHK.TRANS64 P0, [R72+URZ+0x32410], R9 ;  /* 0x03241009480085a7 */ /* 0x000e64000800007f */
[----:B-1----:R-:W-:Y:S05]  /*2b200*/  @!P0 BRA `(.L_x_12528) ;  /* 0xfffffffc00f08947 */ /* 0x002fea000383ffff */
[----:B------:R-:W-:Y:S05]  /*2b210*/  BRA `(.L_x_12738) ;  /* 0xfffffd84000c7947 */ /* 0x000fea000383ffff */
.L_x_12535:
[----:B-1----:R1:W2:Y:S02]  /*2b220*/  SYNCS.PHASECHK.TRANS64.TRYWAIT P0, [R8+URZ], R9 ;  /* 0x00000009080075a7 */ /* 0x0022a4000800017f */
[----:B--2---:R-:W-:Y:S05]  /*2b230*/  @!P0 NANOSLEEP.SYNCS 0x989680 ;  /* 0x009896800000895d */ /* 0x004fea0003900000 */
[----:B------:R-:W2:Y:S02]  /*2b240*/  @!P0 SYNCS.PHASECHK.TRANS64 P0, [R8+URZ], R9 ;  /* 0x00000009080085a7 */ /* 0x000ea4000800007f */
[----:B--2---:R-:W-:Y:S05]  /*2b250*/  @!P0 BRA `(.L_x_12535) ;  /* 0xfffffffc00f08947 */ /* 0x004fea000383ffff */
[----:B------:R-:W-:Y:S05]  /*2b260*/  BRA `(.L_x_12534) ;  /* 0xfffffd8400507947 */ /* 0x000fea000383ffff */
.L_x_12569:
[----:B0-----:R0:W2:Y:S02]  /*2b270*/  SYNCS.PHASECHK.TRANS64.TRYWAIT P0, [R6+URZ], R7 ;  /* 0x00000007060075a7 */ /* 0x0010a4000800017f */
[----:B--2---:R-:W-:Y:S05]  /*2b280*/  @!P0 NANOSLEEP.SYNCS 0x989680 ;  /* 0x009896800000895d */ /* 0x004fea0003900000 */
[----:B------:R-:W2:Y:S02]  /*2b290*/  @!P0 SYNCS.PHASECHK.TRANS64 P0, [R6+URZ], R7 ;  /* 0x00000007060085a7 */ /* 0x000ea4000800007f */
[----:B--2---:R-:W-:Y:S05]  /*2b2a0*/  @!P0 BRA `(.L_x_12569) ;  /* 0xfffffffc00f08947 */ /* 0x004fea000383ffff */
[----:B------:R-:W-:Y:S05]  /*2b2b0*/  BRA `(.L_x_12568) ;  /* 0xfffffdec00107947 */ /* 0x000fea000383ffff */
.L_x_12576:
[----:B0-----:R0:W1:Y:S02]  /*2b2c0*/  SYNCS.PHASECHK.TRANS64.TRYWAIT P0, [R6+URZ], R7 ;  /* 0x00000007060075a7 */ /* 0x001064000800017f */
[----:B-1----:R-:W-:Y:S05]  /*2b2d0*/  @!P0 NANOSLEEP.SYNCS 0x989680 ;  /* 0x009896800000895d */ /* 0x002fea0003900000 */
[----:B------:R-:W1:Y:S02]  /*2b2e0*/  @!P0 SYNCS.PHASECHK.TRANS64 P0, [R6+URZ], R7 ;  /* 0x00000007060085a7 */ /* 0x000e64000800007f */
[----:B-1----:R-:W-:Y:S05]  /*2b2f0*/  @!P0 BRA `(.L_x_12576) ;  /* 0xfffffffc00f08947 */ /* 0x002fea000383ffff */
[----:B------:R-:W-:Y:S05]  /*2b300*/  BRA `(.L_x_12575) ;  /* 0xfffffdf000347947 */ /* 0x000fea000383ffff */
.L_x_12589:
[----:B--2---:R2:W3:Y:S02]  /*2b310*/  SYNCS.PHASECHK.TRANS64.TRYWAIT P0, [R6+URZ], R7 ;  /* 0x00000007060075a7 */ /* 0x0044e4000800017f */
[----:B---3--:R-:W-:Y:S05]  /*2b320*/  @!P0 NANOSLEEP.SYNCS 0x989680 ;  /* 0x009896800000895d */ /* 0x008fea0003900000 */
[----:B------:R-:W3:Y:S02]  /*2b330*/  @!P0 SYNCS.PHASECHK.TRANS64 P0, [R6+URZ], R7 ;  /* 0x00000007060085a7 */ /* 0x000ee4000800007f */
[----:B---3--:R-:W-:Y:S05]  /*2b340*/  @!P0 BRA `(.L_x_12589) ;  /* 0xfffffffc00f08947 */ /* 0x008fea000383ffff */
[----:B------:R-:W-:Y:S05]  /*2b350*/  BRA `(.L_x_12588) ;  /* 0xfffffe8400107947 */ /* 0x000fea000383ffff */
.L_x_12596:
[----:B0-----:R0:W1:Y:S02]  /*2b360*/  SYNCS.PHASECHK.TRANS64.TRYWAIT P0, [R4+URZ], R5 ;  /* 0x00000005040075a7 */ /* 0x001064000800017f */
[----:B-1----:R-:W-:Y:S05]  /*2b370*/  @!P0 NANOSLEEP.SYNCS 0x989680 ;  /* 0x009896800000895d */ /* 0x002fea0003900000 */
[----:B------:R-:W1:Y:S02]  /*2b380*/  @!P0 SYNCS.PHASECHK.TRANS64 P0, [R4+URZ], R5 ;  /* 0x00000005040085a7 */ /* 0x000e64000800007f */
[----:B-1----:R-:W-:Y:S05]  /*2b390*/  @!P0 BRA `(.L_x_12596) ;  /* 0xfffffffc00f08947 */ /* 0x002fea000383ffff */
[----:B------:R-:W-:Y:S05]  /*2b3a0*/  BRA `(.L_x_12595) ;  /* 0xfffffe8800347947 */ /* 0x000fea000383ffff */
.L_x_12668:
        /* <DEDUP_REMOVED lines=10> */
.L_x_12740:
[----:B------:R-:W-:Y:S05]  /*2b450*/  BSYNC B0 ;  /* 0x0000000000007941 */ /* 0x000fea0003800000 */
.L_x_12739:
[----:B------:R-:W-:Y:S05]  /*2b460*/  BRA `(.L_x_12741) ;  /* 0xffffffac00d07947 */ /* 0x000fea000383ffff */
.L_x_12671:
[----:B-1----:R1:W2:Y:S02]  /*2b470*/  SYNCS.PHASECHK.TRANS64.TRYWAIT P0, [R17+URZ+0x32440], R0 ;  /* 0x03244000110075a7 */ /* 0x0022a4000800017f */
[----:B--2---:R-:W-:Y:S05]  /*2b480*/  @!P0 NANOSLEEP.SYNCS 0x989680 ;  /* 0x009896800000895d */ /* 0x004fea0003900000 */
[----:B------:R-:W2:Y:S02]  /*2b490*/  @!P0 SYNCS.PHASECHK.TRANS64 P0, [R17+URZ+0x32440], R0 ;  /* 0x03244000110085a7 */ /* 0x000ea4000800007f */
[----:B--2---:R-:W-:Y:S05]  /*2b4a0*/  @!P0 BRA `(.L_x_12671) ;  /* 0xfffffffc00f08947 */ /* 0x004fea000383ffff */
[----:B------:R-:W-:Y:S05]  /*2b4b0*/  BRA `(.L_x_12742) ;  /* 0xffffffb000707947 */ /* 0x000fea000383ffff */
.L_x_12672:
        /* <DEDUP_REMOVED lines=8> */
.L_x_12744:
[----:B------:R-:W-:Y:S05]  /*2b540*/  BSYNC B0 ;  /* 0x0000000000007941 */ /* 0x000fea0003800000 */
.L_x_12743:
        /* <DEDUP_REMOVED lines=9> */
.L_x_12745:
[----:B------:R-:W-:Y:S02]  /*2b5e0*/  IMAD.MOV.U32 R13, RZ, RZ, R4 ;  /* 0x000000ffff0d7224 */ /* 0x000fe400078e0004 */
[----:B------:R-:W-:Y:S02]  /*2b5f0*/  IMAD.MOV.U32 R12, RZ, RZ, 0x1 ;  /* 0x00000001ff0c7424 */ /* 0x000fe400078e00ff */
[----:B------:R-:W-:-:S07]  /*2b600*/  IMAD.MOV.U32 R3, RZ, RZ, R14 ;  /* 0x000000ffff037224 */ /* 0x000fce00078e000e */
[----:B------:R-:W-:Y:S05]  /*2b610*/  WARPSYNC.COLLECTIVE R15, `(.L_x_12746) ;  /* 0x000000000f087348 */ /* 0x000fea0003c00000 */
[----:B------:R0:W1:Y:S02]  /*2b620*/  SHFL.IDX P6, R14, R13, R12, R11 ;  /* 0x0000000c0d0e7389 */ /* 0x00006400000c000b */
[----:B01----:R-:W-:Y:S01]  /*2b630*/  ENDCOLLECTIVE ;  /* 0x000000000000791b */ /* 0x003fe20003800000 */
.L_x_12746:
        /* <DEDUP_REMOVED lines=15> */
.L_x_12747:
[----:B------:R-:W-:Y:S02]  /*2b730*/  @P0 IMAD R6, R5, 0x2, R22 ;  /* 0x0000000205060824 */ /* 0x000fe400078e0216 */
[----:B------:R-:W-:Y:S02]  /*2b740*/  IMAD.MOV.U32 R13, RZ, RZ, R4 ;  /* 0x000000ffff0d7224 */ /* 0x000fe400078e0004 */
[----:B------:R-:W-:Y:S02]  /*2b750*/  IMAD.MOV.U32 R12, RZ, RZ, 0x2 ;  /* 0x00000002ff0c7424 */ /* 0x000fe400078e00ff */
[----:B------:R-:W-:-:S07]  /*2b760*/  IMAD.MOV.U32 R3, RZ, RZ, R14 ;  /* 0x000000ffff037224 */ /* 0x000fce00078e000e */
[----:B------:R-:W-:Y:S05]  /*2b770*/  WARPSYNC.COLLECTIVE R15, `(.L_x_12748) ;  /* 0x000000000f087348 */ /* 0x000fea0003c00000 */
[----:B------:R0:W1:Y:S02]  /*2b780*/  SHFL.IDX P6, R14, R13, R12, R11 ;  /* 0x0000000c0d0e7389 */ /* 0x00006400000c000b */
[----:B01----:R-:W-:Y:S01]  /*2b790*/  ENDCOLLECTIVE ;  /* 0x000000000000791b */ /* 0x003fe20003800000 */
.L_x_12748:
        /* <DEDUP_REMOVED lines=15> */
.L_x_12749:
[----:B------:R-:W-:Y:S02]  /*2b890*/  @P0 IMAD R6, R5, 0x2, R22 ;  /* 0x0000000205060824 */ /* 0x000fe400078e0216 */
[----:B------:R-:W-:Y:S02]  /*2b8a0*/  IMAD.MOV.U32 R13, RZ, RZ, R4 ;  /* 0x000000ffff0d7224 */ /* 0x000fe400078e0004 */
[----:B------:R-:W-:Y:S02]  /*2b8b0*/  IMAD.MOV.U32 R12, RZ, RZ, 0x3 ;  /* 0x00000003ff0c7424 */ /* 0x000fe400078e00ff */
[----:B------:R-:W-:-:S07]  /*2b8c0*/  IMAD.MOV.U32 R3, RZ, RZ, R14 ;  /* 0x000000ffff037224 */ /* 0x000fce00078e000e */
[----:B------:R-:W-:Y:S05]  /*2b8d0*/  WARPSYNC.COLLECTIVE R15, `(.L_x_12750) ;  /* 0x000000000f087348 */ /* 0x000fea0003c00000 */
[----:B------:R0:W1:Y:S02]  /*2b8e0*/  SHFL.IDX P6, R14, R13, R12, R11 ;  /* 0x0000000c0d0e7389 */ /* 0x00006400000c000b */
[----:B01----:R-:W-:Y:S01]  /*2b8f0*/  ENDCOLLECTIVE ;  /* 0x000000000000791b */ /* 0x003fe20003800000 */
.L_x_12750:
        /* <DEDUP_REMOVED lines=15> */
.L_x_12751:
[----:B------:R-:W-:Y:S02]  /*2b9f0*/  @P0 IMAD R6, R5, 0x2, R22 ;  /* 0x0000000205060824 */ /* 0x000fe400078e0216 */
[----:B------:R-:W-:Y:S02]  /*2ba00*/  IMAD.MOV.U32 R13, RZ, RZ, R4 ;  /* 0x000000ffff0d7224 */ /* 0x000fe400078e0004 */
[----:B------:R-:W-:Y:S02]  /*2ba10*/  IMAD.MOV.U32 R12, RZ, RZ, 0x4 ;  /* 0x00000004ff0c7424 */ /* 0x000fe400078e00ff */
[----:B------:R-:W-:-:S07]  /*2ba20*/  IMAD.MOV.U32 R3, RZ, RZ, R14 ;  /* 0x000000ffff037224 */ /* 0x000fce00078e000e */
[----:B------:R-:W-:Y:S05]  /*2ba30*/  WARPSYNC.COLLECTIVE R15, `(.L_x_12752) ;  /* 0x000000000f087348 */ /* 0x000fea0003c00000 */
[----:B------:R0:W1:Y:S02]  /*2ba40*/  SHFL.IDX P6, R14, R13, R12, R11 ;  /* 0x0000000c0d0e7389 */ /* 0x00006400000c000b */
[----:B01----:R-:W-:Y:S01]  /*2ba50*/  ENDCOLLECTIVE ;  /* 0x000000000000791b */ /* 0x003fe20003800000 */
.L_x_12752:
        /* <DEDUP_REMOVED lines=15> */
.L_x_12753:
[----:B------:R-:W-:Y:S02]  /*2bb50*/  @P0 IMAD R6, R5, 0x2, R22 ;  /* 0x0000000205060824 */ /* 0x000fe400078e0216 */
[----:B------:R-:W-:Y:S02]  /*2bb60*/  IMAD.MOV.U32 R13, RZ, RZ, R4 ;  /* 0x000000ffff0d7224 */ /* 0x000fe400078e0004 */
[----:B------:R-:W-:Y:S02]  /*2bb70*/  IMAD.MOV.U32 R12, RZ, RZ, 0x5 ;  /* 0x00000005ff0c7424 */ /* 0x000fe400078e00ff */
[----:B------:R-:W-:-:S07]  /*2bb80*/  IMAD.MOV.U32 R3, RZ, RZ, R14 ;  /* 0x000000ffff037224 */ /* 0x000fce00078e000e */
[----:B------:R-:W-:Y:S05]  /*2bb90*/  WARPSYNC.COLLECTIVE R15, `(.L_x_12754) ;  /* 0x000000000f087348 */ /* 0x000fea0003c00000 */
[----:B------:R0:W1:Y:S02]  /*2bba0*/  SHFL.IDX P6, R14, R13, R12, R11 ;  /* 0x0000000c0d0e7389 */ /* 0x00006400000c000b */
[----:B01----:R-:W-:Y:S01]  /*2bbb0*/  ENDCOLLECTIVE ;  /* 0x000000000000791b */ /* 0x003fe20003800000 */
.L_x_12754:
        /* <DEDUP_REMOVED lines=10> */
.L_x_12755:
[----:B------:R-:W-:Y:S01]  /*2bc60*/  @!PT LDS RZ, [RZ] ;  /* 0x00000000fffff984 */ /* 0x000fe20000000800 */
[----:B------:R-:W-:Y:S01]  /*2bc70*/  @!PT LDS RZ, [RZ] ;  /* 0x00000000fffff984 */ /* 0x000fe20000000800 */
[----:B------:R-:W-:Y:S01]  /*2bc80*/  @!PT LDS RZ, [RZ] ;  /* 0x00000000fffff984 */ /* 0x000fe20000000800 */
[----:B------:R1:W-:Y:S01]  /*2bc90*/  @P0 LDGSTS.E.BYPASS.LTC128B.128 [R6+0x1e400], desc[UR36][R2.64], !P2 ;  /* 0x1e40000002060fae */ /* 0x0003e2000d101d64 */
[----:B------:R-:W-:Y:S01]  /*2bca0*/  IMAD.MOV.U32 R0, RZ, RZ, R14 ;  /* 0x000000ffff007224 */ /* 0x000fe200078e000e */
[----:B------:R-:W-:Y:S06]  /*2bcb0*/  BRA `(.L_x_12756) ;  /* 0xffffffac00d47947 */ /* 0x000fec000383ffff */
.L_x_12677:
[----:B------:R-:W-:Y:S01]  /*2bcc0*/  IMAD.MOV.U32 R13, RZ, RZ, R4 ;  /* 0x000000ffff0d7224 */ /* 0x000fe200078e0004 */
[----:B------:R-:W-:Y:S01]  /*2bcd0*/  LOP3.LUT R23, R23, 0xffffdfff, RZ, 0xc0, !PT ;  /* 0xffffdfff17177812 */ /* 0x000fe200078ec0ff */
        /* <DEDUP_REMOVED lines=8> */
.L_x_12757:
        /* <DEDUP_REMOVED lines=8> */
.L_x_12758:
[----:B------:R-:W-:Y:S02]  /*2bde0*/  IMAD.MOV.U32 R13, RZ, RZ, R4 ;  /* 0x000000ffff0d7224 */ /* 0x000fe400078e0004 */
[----:B------:R-:W-:Y:S02]  /*2bdf0*/  IMAD.MOV.U32 R12, RZ, RZ, 0x1 ;  /* 0x00000001ff0c7424 */ /* 0x000fe400078e00ff */
[----:B------:R-:W-:-:S07]  /*2be00*/  IMAD.MOV.U32 R3, RZ, RZ, R14 ;  /* 0x000000ffff037224 */ /* 0x000fce00078e000e */
[----:B------:R-:W-:Y:S05]  /*2be10*/  WARPSYNC.COLLECTIVE R15, `(.L_x_12759) ;  /* 0x000000000f087348 */ /* 0x000fea0003c00000 */
[----:B------:R0:W1:Y:S02]  /*2be20*/  SHFL.IDX P6, R14, R13, R12, R11 ;  /* 0x0000000c0d0e7389 */ /* 0x00006400000c000b */
[----:B01----:R-:W-:Y:S01]  /*2be30*/  ENDCOLLECTIVE ;  /* 0x000000000000791b */ /* 0x003fe20003800000 */
.L_x_12759:
        /* <DEDUP_REMOVED lines=13> */
.L_x_12760:
[----:B------:R-:W-:-:S05]  /*2bf10*/  VIADD R2, R36, 0x10 ;  /* 0x0000001024027836 */ /* 0x000fca0000000000 */
[----:B------:R-:W-:Y:S01]  /*2bf20*/  ISETP.GE.AND P2, PT, R2, R37, PT ;  /* 0x000000250200720c */ /* 0x000fe20003f46270 */
[----:B------:R-:W-:Y:S02]  /*2bf30*/  IMAD.MOV.U32 R13, RZ, RZ, R4 ;  /* 0x000000ffff0d7224 */ /* 0x000fe400078e0004 */
[----:B------:R-:W-:-:S10]  /*2bf40*/  IMAD.MOV.U32 R12, RZ, RZ, 0x2 ;  /* 0x00000002ff0c7424 */ /* 0x000fd400078e00ff */
[----:B------:R-:W-:Y:S01]  /*2bf50*/  @P2 LOP3.LUT R23, R23, 0x1000, RZ, 0xfc, !PT ;  /* 0x0000100017172812 */ /* 0x000fe200078efcff */
[----:B------:R-:W-:-:S03]  /*2bf60*/  IMAD.MOV.U32 R11, RZ, RZ, R14 ;  /* 0x000000ffff0b7224 */ /* 0x000fc600078e000e */
[----:B------:R-:W-:Y:S02]  /*2bf70*/  LOP3.LUT R23, R23, 0xfffff7ff, RZ, 0xc0, !PT ;  /* 0xfffff7ff17177812 */ /* 0x000fe400078ec0ff */
[----:B------:R-:W-:-:S05]  /*2bf80*/  @!P2 LEA R11, P1, R20, R11, 0x1 ;  /* 0x0000000b140ba211 */ /* 0x000fca00078208ff */
[----:B------:R-:W-:Y:S02]  /*2bf90*/  @!P2 IMAD.MOV.U32 R2, RZ, RZ, R11 ;  /* 0x000000ffff02a224 */ /* 0x000fe400078e000b */
[----:B------:R-:W-:Y:S02]  /*2bfa0*/  IMAD.MOV.U32 R11, RZ, RZ, 0x181f ;  /* 0x0000181fff0b7424 */ /* 0x000fe400078e00ff */
[----:B------:R-:W-:-:S07]  /*2bfb0*/  @!P2 IMAD.X R6, RZ, RZ, R6, P1 ;  /* 0x000000ffff06a224 */ /* 0x000fce00008e0606 */
[----:B------:R-:W-:Y:S05]  /*2bfc0*/  WARPSYNC.COLLECTIVE R15, `(.L_x_12761) ;  /* 0x000000000f087348 */ /* 0x000fea0003c00000 */
[----:B------:R0:W1:Y:S02]  /*2bfd0*/  SHFL.IDX P6, R14, R13, R12, R11 ;  /* 0x0000000c0d0e7389 */ /* 0x00006400000c000b */
[----:B01----:R-:W-:Y:S01]  /*2bfe0*/  ENDCOLLECTIVE ;  /* 0x000000000000791b */ /* 0x003fe20003800000 */
.L_x_12761:
[----:B------:R-:W-:-:S05]  /*2bff0*/  @!P2 IMAD.MOV.U32 R3, RZ, RZ, R6 ;  /* 0x000000ffff03a224 */ /* 0x000fca00078e0006 */
        /* <DEDUP_REMOVED lines=11> */
.L_x_12762:
        /* <DEDUP_REMOVED lines=8> */
.L_x_12763:
        /* <DEDUP_REMOVED lines=15> */
.L_x_12764:
[----:B------:R-:W-:Y:S01]  /*2c220*/  @P2 LOP3.LUT R23, R23, 0x200, RZ, 0xfc, !PT ;  /* 0x0000020017172812 */ /* 0x000fe200078efcff */
[----:B------:R-:W-:-:S03]  /*2c230*/  IMAD.MOV.U32 R13, RZ, RZ, R4 ;  /* 0x000000ffff0d7224 */ /* 0x000fc600078e0004 */
[----:B------:R-:W-:Y:S01]  /*2c240*/  LOP3.LUT R23, R23, 0xfffffeff, RZ, 0xc0, !PT ;  /* 0xfffffeff17177812 */ /* 0x000fe200078ec0ff */
        /* <DEDUP_REMOVED lines=9> */
.L_x_12765:
        /* <DEDUP_REMOVED lines=11> */
.L_x_12766:
[----:B------:R-:W-:-:S04]  /*2c390*/  @P2 LOP3.LUT R23, R23, 0x100, RZ, 0xfc, !PT ;  /* 0x0000010017172812 */ /* 0x000fc800078efcff */
[----:B------:R-:W-:Y:S01]  /*2c3a0*/  LOP3.LUT R23, R23, 0xffffff7f, RZ, 0xc0, !PT ;  /* 0xffffff7f17177812 */ /* 0x000fe200078ec0ff */
[----:B------:R-:W-:Y:S02]  /*2c3b0*/  IMAD.MOV.U32 R12, RZ, RZ, 0x5 ;  /* 0x00000005ff0c7424 */ /* 0x000fe400078e00ff */
[----:B------:R-:W-:-:S05]  /*2c3c0*/  IMAD.MOV.U32 R9, RZ, RZ, R14 ;  /* 0x000000ffff097224 */ /* 0x000fca00078e000e */
[----:B------:R-:W-:-:S05]  /*2c3d0*/  @!P2 LEA R13, P1, R20, R9, 0x1 ;  /* 0x00000009140da211 */ /* 0x000fca00078208ff */
[----:B------:R-:W-:Y:S02]  /*2c3e0*/  @!P2 IMAD.X R9, RZ, RZ, R2, P1 ;  /* 0x000000ffff09a224 */ /* 0x000fe400008e0602 */
[----:B------:R-:W-:Y:S02]  /*2c3f0*/  @!P2 IMAD.MOV.U32 R2, RZ, RZ, R13 ;  /* 0x000000ffff02a224 */ /* 0x000fe400078e000d */
[----:B------:R-:W-:Y:S02]  /*2c400*/  IMAD.MOV.U32 R13, RZ, RZ, R4 ;  /* 0x000000ffff0d7224 */ /* 0x000fe400078e0004 */
[----:B------:R-:W-:-:S07]  /*2c410*/  @!P2 IMAD.MOV.U32 R3, RZ, RZ, R9 ;  /* 0x000000ffff03a224 */ /* 0x000fce00078e0009 */
[----:B------:R-:W-:Y:S05]  /*2c420*/  WARPSYNC.COLLECTIVE R15, `(.L_x_12767) ;  /* 0x000000000f087348 */ /* 0x000fea0003c00000 */
[----:B------:R0:W1:Y:S02]  /*2c430*/  SHFL.IDX P6, R14, R13, R12, R11 ;  /* 0x0000000c0d0e7389 */ /* 0x00006400000c000b */
[----:B01----:R-:W-:Y:S01]  /*2c440*/  ENDCOLLECTIVE ;  /* 0x000000000000791b */ /* 0x003fe20003800000 */
.L_x_12767:
        /* <DEDUP_REMOVED lines=11> */
.L_x_12768:
        /* <DEDUP_REMOVED lines=8> */
.L_x_12769:
        /* <DEDUP_REMOVED lines=9> */
[----:B------:R0:W-:Y:S04]  /*2c610*/  @!P2 LDGSTS.E.BYPASS.LTC128B.128 [R26+0x1ac00], desc[UR36][R2.64], !P0 ;  /* 0x1ac00000021aafae */ /* 0x0001e8000c101d64 */
[----:B------:R-:W-:Y:S01]  /*2c620*/  ISETP.GE.AND P2, PT, R6, R37, PT ;  /* 0x000000250600720c */ /* 0x000fe20003f46270 */
[----:B0-----:R-:W-:-:S12]  /*2c630*/  IMAD.MOV.U32 R2, RZ, RZ, R14 ;  /* 0x000000ffff027224 */ /* 0x001fd800078e000e */
[----:B------:R-:W-:Y:S05]  /*2c640*/  WARPSYNC.COLLECTIVE R15, `(.L_x_12770) ;  /* 0x000000000f087348 */ /* 0x000fea0003c00000 */
[----:B------:R0:W1:Y:S02]  /*2c650*/  SHFL.IDX P6, R14, R13, R12, R11 ;  /* 0x0000000c0d0e7389 */ /* 0x00006400000c000b */
[----:B01----:R-:W-:Y:S01]  /*2c660*/  ENDCOLLECTIVE ;  /* 0x000000000000791b */ /* 0x003fe20003800000 */
.L_x_12770:
[----:B------:R-:W-:Y:S01]  /*2c670*/  @P2 LOP3.LUT R23, R23, 0x40, RZ, 0xfc, !PT ;  /* 0x0000004017172812 */ /* 0x000fe200078efcff */
[----:B------:R-:W-:Y:S02]  /*2c680*/  IMAD.MOV.U32 R13, RZ, RZ, R4 ;  /* 0x000000ffff0d7224 */ /* 0x000fe400078e0004 */
[----:B------:R-:W-:Y:S02]  /*2c690*/  IMAD.MOV.U32 R12, RZ, RZ, 0x7 ;  /* 0x00000007ff0c7424 */ /* 0x000fe400078e00ff */
[----:B------:R-:W-:-:S07]  /*2c6a0*/  IMAD.MOV.U32 R5, RZ, RZ, R14 ;  /* 0x000000ffff057224 */ /* 0x000fce00078e000e */
[----:B------:R-:W-:Y:S05]  /*2c6b0*/  WARPSYNC.COLLECTIVE R15, `(.L_x_12771) ;  /* 0x000000000f087348 */ /* 0x000fea0003c00000 */
[----:B------:R0:W1:Y:S02]  /*2c6c0*/  SHFL.IDX P6, R14, R13, R12, R11 ;  /* 0x0000000c0d0e7389 */ /* 0x00006400000c000b */
[----:B01----:R-:W-:Y:S01]  /*2c6d0*/  ENDCOLLECTIVE ;  /* 0x000000000000791b */ /* 0x003fe20003800000 */
.L_x_12771:
        /* <DEDUP_REMOVED lines=13> */
.L_x_12772:
[----:B------:R-:W-:Y:S01]  /*2c7b0*/  IMAD.MOV.U32 R0, RZ, RZ, R14 ;  /* 0x000000ffff007224 */ /* 0x000fe200078e000e */
[----:B------:R-:W-:Y:S06]  /*2c7c0*/  BRA `(.L_x_12773) ;  /* 0xffffffb000087947 */ /* 0x000fec000383ffff */
.L_x_12681:
        /* <DEDUP_REMOVED lines=8> */
.L_x_12775:
[----:B------:R-:W-:Y:S05]  /*2c850*/  BSYNC B0 ;  /* 0x0000000000007941 */ /* 0x000fea0003800000 */
.L_x_12774:
        /* <DEDUP_REMOVED lines=9> */
.L_x_12776:
[----:B------:R-:W-:Y:S02]  /*2c8f0*/  IMAD.MOV.U32 R13, RZ, RZ, R4 ;  /* 0x000000ffff0d7224 */ /* 0x000fe400078e0004 */
[----:B------:R-:W-:Y:S01]  /*2c900*/  IMAD.MOV.U32 R12, RZ, RZ, 0x1 ;  /* 0x00000001ff0c7424 */ /* 0x000fe200078e00ff */
[----:B------:R-:W-:-:S13]  /*2c910*/  @!P5 LEA R5, P0, R8, R14, 0x1 ;  /* 0x0000000e0805d211 */ /* 0x000fda00078008ff */
[----:B------:R-:W-:Y:S05]  /*2c920*/  WARPSYNC.COLLECTIVE R15, `(.L_x_12777) ;  /* 0x000000000f087348 */ /* 0x000fea0003c00000 */
[----:B------:R0:W1:Y:S02]  /*2c930*/  SHFL.IDX P6, R14, R13, R12, R11 ;  /* 0x0000000c0d0e7389 */ /* 0x00006400000c000b */
[----:B01----:R-:W-:Y:S01]  /*2c940*/  ENDCOLLECTIVE ;  /* 0x000000000000791b */ /* 0x003fe20003800000 */
.L_x_12777:
        /* <DEDUP_REMOVED lines=15> */
.L_x_12778:
        /* <DEDUP_REMOVED lines=17> */
.L_x_12779:
[----:B------:R-:W-:Y:S02]  /*2cb50*/  IMAD.MOV.U32 R13, RZ, RZ, R0 ;  /* 0x000000ffff0d7224 */ /* 0x000fe400078e0000 */
[----:B------:R-:W-:-:S07]  /*2cb60*/  IMAD.MOV.U32 R5, RZ, RZ, R14 ;  /* 0x000000ffff057224 */ /* 0x000fce00078e000e */
[----:B------:R-:W-:Y:S05]  /*2cb70*/  WARPSYNC.COLLECTIVE R15, `(.L_x_12780) ;  /* 0x000000000f087348 */ /* 0x000fea0003c00000 */
[----:B------:R0:W1:Y:S02]  /*2cb80*/  SHFL.IDX P6, R14, R13, R12, R11 ;  /* 0x0000000c0d0e7389 */ /* 0x00006400000c000b */
[----:B01----:R-:W-:Y:S01]  /*2cb90*/  ENDCOLLECTIVE ;  /* 0x000000000000791b */ /* 0x003fe20003800000 */
.L_x_12780:
[----:B------:R-:W-:Y:S02]  /*2cba0*/  IMAD.MOV.U32 R13, RZ, RZ, R4 ;  /* 0x000000ffff0d7224 */ /* 0x000fe400078e0004 */
[----:B------:R-:W-:Y:S01]  /*2cbb0*/  IMAD.MOV.U32 R12, RZ, RZ, 0x3 ;  /* 0x00000003ff0c7424 */ /* 0x000fe200078e00ff */
[----:B------:R-:W-:-:S13]  /*2cbc0*/  @!P5 LEA R6, P0, R8, R14, 0x1 ;  /* 0x0000000e0806d211 */ /* 0x000fda00078008ff */
[----:B------:R-:W-:Y:S05]  /*2cbd0*/  WARPSYNC.COLLECTIVE R15, `(.L_x_12781) ;  /* 0x000000000f087348 */ /* 0x000fea0003c00000 */
[----:B------:R0:W1:Y:S02]  /*2cbe0*/  SHFL.IDX P6, R14, R13, R12, R11 ;  /* 0x0000000c0d0e7389 */ /* 0x00006400000c000b */
[----:B01----:R-:W-:Y:S01]  /*2cbf0*/  ENDCOLLECTIVE ;  /* 0x000000000000791b */ /* 0x003fe20003800000 */
.L_x_12781:
        /* <DEDUP_REMOVED lines=16> */
.L_x_12782:
        /* <DEDUP_REMOVED lines=17> */
.L_x_12783:
[----:B------:R-:W-:Y:S02]  /*2ce10*/  IMAD.MOV.U32 R13, RZ, RZ, R0 ;  /* 0x000000ffff0d7224 */ /* 0x000fe400078e0000 */
[----:B------:R-:W-:-:S07]  /*2ce20*/  IMAD.MOV.U32 R5, RZ, RZ, R14 ;  /* 0x000000ffff057224 */ /* 0x000fce00078e000e */
[----:B------:R-:W-:Y:S05]  /*2ce30*/  WARPSYNC.COLLECTIVE R15, `(.L_x_12784) ;  /* 0x000000000f087348 */ /* 0x000fea0003c00000 */
[----:B------:R0:W1:Y:S02]  /*2ce40*/  SHFL.IDX P6, R14, R13, R12, R11 ;  /* 0x0000000c0d0e7389 */ /* 0x00006400000c000b */
[----:B01----:R-:W-:Y:S01]  /*2ce50*/  ENDCOLLECTIVE ;  /* 0x000000000000791b */ /* 0x003fe20003800000 */
.L_x_12784:
[----:B------:R-:W-:Y:S02]  /*2ce60*/  IMAD.MOV.U32 R13, RZ, RZ, R4 ;  /* 0x000000ffff0d7224 */ /* 0x000fe400078e0004 */
[----:B------:R-:W-:Y:S01]  /*2ce70*/  IMAD.MOV.U32 R12, RZ, RZ, 0x5 ;  /* 0x00000005ff0c7424 */ /* 0x000fe200078e00ff */
[----:B------:R-:W-:-:S13]  /*2ce80*/  @!P5 LEA R6, P0, R8, R14, 0x1 ;  /* 0x0000000e0806d211 */ /* 0x000fda00078008ff */
[----:B------:R-:W-:Y:S05]  /*2ce90*/  WARPSYNC.COLLECTIVE R15, `(.L_x_12785) ;  /* 0x000000000f087348 */ /* 0x000fea0003c00000 */
[----:B------:R0:W1:Y:S02]  /*2cea0*/  SHFL.IDX P6, R14, R13, R12, R11 ;  /* 0x0000000c0d0e7389 */ /* 0x00006400000c000b */
[----:B01----:R-:W-:Y:S01]  /*2ceb0*/  ENDCOLLECTIVE ;  /* 0x000000000000791b */ /* 0x003fe20003800000 */
.L_x_12785:
        /* <DEDUP_REMOVED lines=16> */
.L_x_12786:
        /* <DEDUP_REMOVED lines=17> */
.L_x_12787:
[----:B------:R-:W-:Y:S02]  /*2d0d0*/  IMAD.MOV.U32 R13, RZ, RZ, R0 ;  /* 0x000000ffff0d7224 */ /* 0x000fe400078e0000 */
[----:B------:R-:W-:-:S07]  /*2d0e0*/  IMAD.MOV.U32 R5, RZ, RZ, R14 ;  /* 0x000000ffff057224 */ /* 0x000fce00078e000e */
[----:B------:R-:W-:Y:S05]  /*2d0f0*/  WARPSYNC.COLLECTIVE R15, `(.L_x_12788) ;  /* 0x000000000f087348 */ /* 0x000fea0003c00000 */
[----:B------:R0:W1:Y:S02]  /*2d100*/  SHFL.IDX P6, R14, R13, R12, R11 ;  /* 0x0000000c0d0e7389 */ /* 0x00006400000c000b */
[----:B01----:R-:W-:Y:S01]  /*2d110*/  ENDCOLLECTIVE ;  /* 0x000000000000791b */ /* 0x003fe20003800000 */
.L_x_12788:
[----:B------:R-:W-:Y:S02]  /*2d120*/  IMAD.MOV.U32 R13, RZ, RZ, R4 ;  /* 0x000000ffff0d7224 */ /* 0x000fe400078e0004 */
[----:B------:R-:W-:Y:S01]  /*2d130*/  IMAD.MOV.U32 R12, RZ, RZ, 0x7 ;  /* 0x00000007ff0c7424 */ /* 0x000fe200078e00ff */
[----:B------:R-:W-:-:S13]  /*2d140*/  @!P5 LEA R6, P0, R8, R14, 0x1 ;  /* 0x0000000e0806d211 */ /* 0x000fda00078008ff */
[----:B------:R-:W-:Y:S05]  /*2d150*/  WARPSYNC.COLLECTIVE R15, `(.L_x_12789) ;  /* 0x000000000f087348 */ /* 0x000fea0003c00000 */
[----:B------:R0:W1:Y:S02]  /*2d160*/  SHFL.IDX P6, R14, R13, R12, R11 ;  /* 0x0000000c0d0e7389 */ /* 0x00006400000c000b */
[----:B01----:R-:W-:Y:S01]  /*2d170*/  ENDCOLLECTIVE ;  /* 0x000000000000791b */ /* 0x003fe20003800000 */
.L_x_12789:
        /* <DEDUP_REMOVED lines=15> */
.L_x_12790:
[----:B------:R-:W-:Y:S05]  /*2d270*/  BRA `(.L_x_12791) ;  /* 0xffffffb0003c7947 */ /* 0x000fea000383ffff */
.L_x_12686:
[----:B0-----:R0:W1:Y:S02]  /*2d280*/  SYNCS.PHASECHK.TRANS64.TRYWAIT P0, [R22+URZ+0x32420], R3 ;  /* 0x03242003160075a7 */ /* 0x001064000800017f */
[----:B-1----:R-:W-:Y:S05]  /*2d290*/  @!P0 NANOSLEEP.SYNCS 0x989680 ;  /* 0x009896800000895d */ /* 0x002fea0003900000 */
[----:B------:R-:W1:Y:S02]  /*2d2a0*/  @!P0 SYNCS.PHASECHK.TRANS64 P0, [R22+URZ+0x32420], R3 ;  /* 0x03242003160085a7 */ /* 0x000e64000800007f */
[----:B-1----:R-:W-:Y:S05]  /*2d2b0*/  @!P0 BRA `(.L_x_12686) ;  /* 0xfffffffc00f08947 */ /* 0x002fea000383ffff */
[----:B------:R-:W-:Y:S05]  /*2d2c0*/  BRA `(.L_x_12792) ;  /* 0xffffffb000ac7947 */ /* 0x000fea000383ffff */
.L_x_12689:
[----:B-1----:R1:W2:Y:S02]  /*2d2d0*/  SYNCS.PHASECHK.TRANS64.TRYWAIT P0, [R17+URZ+0x32460], R0 ;  /* 0x03246000110075a7 */ /* 0x0022a4000800017f */
[----:B--2---:R-:W-:Y:S05]  /*2d2e0*/  @!P0 NANOSLEEP.SYNCS 0x989680 ;  /* 0x009896800000895d */ /* 0x004fea0003900000 */
[----:B------:R-:W2:Y:S02]  /*2d2f0*/  @!P0 SYNCS.PHASECHK.TRANS64 P0, [R17+URZ+0x32460], R0 ;  /* 0x03246000110085a7 */ /* 0x000ea4000800007f */
[----:B--2---:R-:W-:Y:S05]  /*2d300*/  @!P0 BRA `(.L_x_12689) ;  /* 0xfffffffc00f08947 */ /* 0x004fea000383ffff */
[----:B------:R-:W-:Y:S05]  /*2d310*/  BRA `(.L_x_12793) ;  /* 0xffffffb000b87947 */ /* 0x000fea000383ffff */
.L_x_12690:
        /* <DEDUP_REMOVED lines=8> */
.L_x_12795:
[----:B------:R-:W-:Y:S05]  /*2d3a0*/  BSYNC B0 ;  /* 0x0000000000007941 */ /* 0x000fea0003800000 */
.L_x_12794:
        /* <DEDUP_REMOVED lines=13> */
.L_x_12796:
        /* <DEDUP_REMOVED lines=9> */
.L_x_12797:
        /* <DEDUP_REMOVED lines=17> */
.L_x_12798:
[----:B------:R-:W-:Y:S02]  /*2d620*/  IMAD.MOV.U32 R13, RZ, RZ, R6 ;  /* 0x000000ffff0d7224 */ /* 0x000fe400078e0006 */
[----:B------:R-:W-:Y:S01]  /*2d630*/  IMAD.MOV.U32 R12, RZ, RZ, 0x2 ;  /* 0x00000002ff0c7424 */ /* 0x000fe200078e00ff */
[----:B------:R-:W-:-:S13]  /*2d640*/  IADD3 R2, P3, R14, R0, RZ ;  /* 0x000000000e027210 */ /* 0x000fda0007f7e0ff */
[----:B------:R-:W-:Y:S05]  /*2d650*/  WARPSYNC.COLLECTIVE R15, `(.L_x_12799) ;  /* 0x000000000f087348 */ /* 0x000fea0003c00000 */
[----:B------:R0:W1:Y:S02]  /*2d660*/  SHFL.IDX P6, R14, R13, R12, R11 ;  /* 0x0000000c0d0e7389 */ /* 0x00006400000c000b */
[----:B01----:R-:W-:Y:S01]  /*2d670*/  ENDCOLLECTIVE ;  /* 0x000000000000791b */ /* 0x003fe20003800000 */
.L_x_12799:
        /* <DEDUP_REMOVED lines=17> */
.L_x_12800:
[----:B------:R-:W-:Y:S02]  /*2d790*/  IMAD.MOV.U32 R13, RZ, RZ, R6 ;  /* 0x000000ffff0d7224 */ /* 0x000fe400078e0006 */
[----:B------:R-:W-:Y:S01]  /*2d7a0*/  IMAD.MOV.U32 R12, RZ, RZ, 0x3 ;  /* 0x00000003ff0c7424 */ /* 0x000fe200078e00ff */
[----:B------:R-:W-:-:S13]  /*2d7b0*/  IADD3 R2, P3, R14, R0, RZ ;  /* 0x000000000e027210 */ /* 0x000fda0007f7e0ff */
[----:B------:R-:W-:Y:S05]  /*2d7c0*/  WARPSYNC.COLLECTIVE R15, `(.L_x_12801) ;  /* 0x000000000f087348 */ /* 0x000fea0003c00000 */
[----:B------:R0:W1:Y:S02]  /*2d7d0*/  SHFL.IDX P6, R14, R13, R12, R11 ;  /* 0x0000000c0d0e7389 */ /* 0x00006400000c000b */
[----:B01----:R-:W-:Y:S01]  /*2d7e0*/  ENDCOLLECTIVE ;  /* 0x000000000000791b */ /* 0x003fe20003800000 */
.L_x_12801:
        /* <DEDUP_REMOVED lines=17> */
.L_x_12802:
[----:B------:R-:W-:Y:S02]  /*2d900*/  IMAD.MOV.U32 R13, RZ, RZ, R6 ;  /* 0x000000ffff0d7224 */ /* 0x000fe400078e0006 */
[----:B------:R-:W-:Y:S01]  /*2d910*/  IMAD.MOV.U32 R12, RZ, RZ, 0x4 ;  /* 0x00000004ff0c7424 */ /* 0x000fe200078e00ff */
[----:B------:R-:W-:-:S13]  /*2d920*/  IADD3 R2, P3, R14, R0, RZ ;  /* 0x000000000e027210 */ /* 0x000fda0007f7e0ff */
[----:B------:R-:W-:Y:S05]  /*2d930*/  WARPSYNC.COLLECTIVE R15, `(.L_x_12803) ;  /* 0x000000000f087348 */ /* 0x000fea0003c00000 */
[----:B------:R0:W1:Y:S02]  /*2d940*/  SHFL.IDX P6, R14, R13, R12, R11 ;  /* 0x0000000c0d0e7389 */ /* 0x00006400000c000b */
[----:B01----:R-:W-:Y:S01]  /*2d950*/  ENDCOLLECTIVE ;  /* 0x000000000000791b */ /* 0x003fe20003800000 */
.L_x_12803:
        /* <DEDUP_REMOVED lines=17> */
.L_x_12804:
[----:B------:R-:W-:Y:S02]  /*2da70*/  IMAD.MOV.U32 R13, RZ, RZ, R6 ;  /* 0x000000ffff0d7224 */ /* 0x000fe400078e0006 */
[----:B------:R-:W-:Y:S01]  /*2da80*/  IMAD.MOV.U32 R12, RZ, RZ, 0x5 ;  /* 0x00000005ff0c7424 */ /* 0x000fe200078e00ff */
[----:B------:R-:W-:-:S13]  /*2da90*/  IADD3 R2, P3, R14, R0, RZ ;  /* 0x000000000e027210 */ /* 0x000fda0007f7e0ff */
[----:B------:R-:W-:Y:S05]  /*2daa0*/  WARPSYNC.COLLECTIVE R15, `(.L_x_12805) ;  /* 0x000000000f087348 */ /* 0x000fea0003c00000 */
[----:B------:R0:W1:Y:S02]  /*2dab0*/  SHFL.IDX P6, R14, R13, R12, R11 ;  /* 0x0000000c0d0e7389 */ /* 0x00006400000c000b */
[----:B01----:R-:W-:Y:S01]  /*2dac0*/  ENDCOLLECTIVE ;  /* 0x000000000000791b */ /* 0x003fe20003800000 */
.L_x_12805:
        /* <DEDUP_REMOVED lines=12> */
.L_x_12806:
        /* <DEDUP_REMOVED lines=9> */
.L_x_12697:
[----:B-1----:R1:W2:Y:S02]  /*2dc20*/  SYNCS.PHASECHK.TRANS64.TRYWAIT P0, [R10+URZ+0x32440], R20 ;  /* 0x032440140a0075a7 */ /* 0x0022a4000800017f */
[----:B--2---:R-:W-:Y:S05]  /*2dc30*/  @!P0 NANOSLEEP.SYNCS 0x989680 ;  /* 0x009896800000895d */ /* 0x004fea0003900000 */
[----:B------:R-:W2:Y:S02]  /*2dc40*/  @!P0 SYNCS.PHASECHK.TRANS64 P0, [R10+URZ+0x32440], R20 ;  /* 0x032440140a0085a7 */ /* 0x000ea4000800007f */
[----:B--2---:R-:W-:Y:S05]  /*2dc50*/  @!P0 BRA `(.L_x_12697) ;  /* 0xfffffffc00f08947 */ /* 0x004fea000383ffff */
[----:B------:R-:W-:Y:S05]  /*2dc60*/  BRA `(.L_x_12808) ;  /* 0xffffffb4003c7947 */ /* 0x000fea000383ffff */
.L_x_12698:
        /* <DEDUP_REMOVED lines=8> */
.L_x_12810:
[----:B------:R-:W-:Y:S05]  /*2dcf0*/  BSYNC B1 ;  /* 0x0000000000017941 */ /* 0x000fea0003800000 */
.L_x_12809:
        /* <DEDUP_REMOVED lines=9> */
.L_x_12811:
[----:B------:R-:W-:Y:S02]  /*2dd90*/  IMAD.MOV.U32 R13, RZ, RZ, R8 ;  /* 0x000000ffff0d7224 */ /* 0x000fe400078e0008 */
[----:B------:R-:W-:Y:S02]  /*2dda0*/  IMAD.MOV.U32 R12, RZ, RZ, 0x1 ;  /* 0x00000001ff0c7424 */ /* 0x000fe400078e00ff */
[----:B------:R-:W-:-:S07]  /*2ddb0*/  IMAD.MOV.U32 R2, RZ, RZ, R14 ;  /* 0x000000ffff027224 */ /* 0x000fce00078e000e */
[----:B------:R-:W-:Y:S05]  /*2ddc0*/  WARPSYNC.COLLECTIVE R15, `(.L_x_12812) ;  /* 0x000000000f087348 */ /* 0x000fea0003c00000 */
[----:B------:R0:W1:Y:S02]  /*2ddd0*/  SHFL.IDX P6, R14, R13, R12, R11 ;  /* 0x0000000c0d0e7389 */ /* 0x00006400000c000b */
[----:B01----:R-:W-:Y:S01]  /*2dde0*/  ENDCOLLECTIVE ;  /* 0x000000000000791b */ /* 0x003fe20003800000 */
.L_x_12812:
        /* <DEDUP_REMOVED lines=11> */
.L_x_12813:
[----:B------:R-:W-:Y:S02]  /*2dea0*/  IMAD.MOV.U32 R13, RZ, RZ, R8 ;  /* 0x000000ffff0d7224 */ /* 0x000fe400078e0008 */
[----:B------:R-:W-:Y:S02]  /*2deb0*/  IMAD.MOV.U32 R12, RZ, RZ, 0x2 ;  /* 0x00000002ff0c7424 */ /* 0x000fe400078e00ff */
[----:B------:R-:W-:-:S07]  /*2dec0*/  IMAD.MOV.U32 R2, RZ, RZ, R14 ;  /* 0x000000ffff027224 */ /* 0x000fce00078e000e */
[----:B------:R-:W-:Y:S05]  /*2ded0*/  WARPSYNC.COLLECTIVE R15, `(.L_x_12814) ;  /* 0x000000000f087348 */ /* 0x000fea0003c00000 */
[----:B------:R0:W1:Y:S02]  /*2dee0*/  SHFL.IDX P6, R14, R13, R12, R11 ;  /* 0x0000000c0d0e7389 */ /* 0x00006400000c000b */
[----:B01----:R-:W-:Y:S01]  /*2def0*/  ENDCOLLECTIVE ;  /* 0x000000000000791b */ /* 0x003fe20003800000 */
.L_x_12814:
        /* <DEDUP_REMOVED lines=11> */
.L_x_12815:
[----:B------:R-:W-:Y:S02]  /*2dfb0*/  IMAD.MOV.U32 R13, RZ, RZ, R8 ;  /* 0x000000ffff0d7224 */ /* 0x000fe400078e0008 */
[----:B------:R-:W-:Y:S02]  /*2dfc0*/  IMAD.MOV.U32 R12, RZ, RZ, 0x3 ;  /* 0x00000003ff0c7424 */ /* 0x000fe400078e00ff */
[----:B------:R-:W-:-:S07]  /*2dfd0*/  IMAD.MOV.U32 R2, RZ, RZ, R14 ;  /* 0x000000ffff027224 */ /* 0x000fce00078e000e */
[----:B------:R-:W-:Y:S05]  /*2dfe0*/  WARPSYNC.COLLECTIVE R15, `(.L_x_12816) ;  /* 0x000000000f087348 */ /* 0x000fea0003c00000 */
[----:B------:R0:W1:Y:S02]  /*2dff0*/  SHFL.IDX P6, R14, R13, R12, R11 ;  /* 0x0000000c0d0e7389 */ /* 0x00006400000c000b */
[----:B01----:R-:W-:Y:S01]  /*2e000*/  ENDCOLLECTIVE ;  /* 0x000000000000791b */ /* 0x003fe20003800000 */
.L_x_12816:
        /* <DEDUP_REMOVED lines=11> */
.L_x_12817:
[----:B------:R-:W-:Y:S02]  /*2e0c0*/  IMAD.MOV.U32 R13, RZ, RZ, R8 ;  /* 0x000000ffff0d7224 */ /* 0x000fe400078e0008 */
[----:B------:R-:W-:Y:S02]  /*2e0d0*/  IMAD.MOV.U32 R12, RZ, RZ, 0x4 ;  /* 0x00000004ff0c7424 */ /* 0x000fe400078e00ff */
[----:B------:R-:W-:-:S07]  /*2e0e0*/  IMAD.MOV.U32 R2, RZ, RZ, R14 ;  /* 0x000000ffff027224 */ /* 0x000fce00078e000e */
[----:B------:R-:W-:Y:S05]  /*2e0f0*/  WARPSYNC.COLLECTIVE R15, `(.L_x_12818) ;  /* 0x000000000f087348 */ /* 0x000fea0003c00000 */
[----:B------:R0:W1:Y:S02]  /*2e100*/  SHFL.IDX P6, R14, R13, R12, R11 ;  /* 0x0000000c0d0e7389 */ /* 0x00006400000c000b */
[----:B01----:R-:W-:Y:S01]  /*2e110*/  ENDCOLLECTIVE ;  /* 0x000000000000791b */ /* 0x003fe20003800000 */
.L_x_12818:
        /* <DEDUP_REMOVED lines=11> */
.L_x_12819:
[----:B------:R-:W-:Y:S02]  /*2e1d0*/  IMAD.MOV.U32 R13, RZ, RZ, R8 ;  /* 0x000000ffff0d7224 */ /* 0x000fe400078e0008 */
[----:B------:R-:W-:Y:S02]  /*2e1e0*/  IMAD.MOV.U32 R12, RZ, RZ, 0x5 ;  /* 0x00000005ff0c7424 */ /* 0x000fe400078e00ff */
[----:B------:R-:W-:-:S07]  /*2e1f0*/  IMAD.MOV.U32 R2, RZ, RZ, R14 ;  /* 0x000000ffff027224 */ /* 0x000fce00078e000e */
[----:B------:R-:W-:Y:S05]  /*2e200*/  WARPSYNC.COLLECTIVE R15, `(.L_x_12820) ;  /* 0x000000000f087348 */ /* 0x000fea0003c00000 */
[----:B------:R0:W1:Y:S02]  /*2e210*/  SHFL.IDX P6, R14, R13, R12, R11 ;  /* 0x0000000c0d0e7389 */ /* 0x00006400000c000b */
[----:B01----:R-:W-:Y:S01]  /*2e220*/  ENDCOLLECTIVE ;  /* 0x000000000000791b */ /* 0x003fe20003800000 */
.L_x_12820:
        /* <DEDUP_REMOVED lines=11> */
.L_x_12821:
[----:B------:R-:W-:Y:S05]  /*2e2e0*/  BRA `(.L_x_12822) ;  /* 0xffffffb000647947 */ /* 0x000fea000383ffff */
.L_x_12703:
[----:B---3--:R3:W4:Y:S02]  /*2e2f0*/  SYNCS.PHASECHK.TRANS64.TRYWAIT P0, [R10+URZ+0x32460], R20 ;  /* 0x032460140a0075a7 */ /* 0x008724000800017f */
[----:B----4-:R-:W-:Y:S05]  /*2e300*/  @!P0 NANOSLEEP.SYNCS 0x989680 ;  /* 0x009896800000895d */ /* 0x010fea0003900000 */
[----:B------:R-:W4:Y:S02]  /*2e310*/  @!P0 SYNCS.PHASECHK.TRANS64 P0, [R10+URZ+0x32460], R20 ;  /* 0x032460140a0085a7 */ /* 0x000f24000800007f */
[----:B----4-:R-:W-:Y:S05]  /*2e320*/  @!P0 BRA `(.L_x_12703) ;  /* 0xfffffffc00f08947 */ /* 0x010fea000383ffff */
[----:B------:R-:W-:Y:S05]  /*2e330*/  BRA `(.L_x_12823) ;  /* 0xffffffb000b07947 */ /* 0x000fea000383ffff */
.L_x_12704:
        /* <DEDUP_REMOVED lines=8> */
.L_x_12825:
[----:B------:R-:W-:Y:S05]  /*2e3c0*/  BSYNC B1 ;  /* 0x0000000000017941 */ /* 0x000fea0003800000 */
.L_x_12824:
        /* <DEDUP_REMOVED lines=9> */
.L_x_12826:
[----:B------:R-:W-:Y:S02]  /*2e460*/  IMAD.MOV.U32 R13, RZ, RZ, R25 ;  /* 0x000000ffff0d7224 */ /* 0x000fe400078e0019 */
[----:B------:R-:W-:Y:S01]  /*2e470*/  IMAD.MOV.U32 R12, RZ, RZ, 0x1 ;  /* 0x00000001ff0c7424 */ /* 0x000fe200078e00ff */
[----:B------:R-:W-:-:S13]  /*2e480*/  IADD3 R2, P0, R14, R0, RZ ;  /* 0x000000000e027210 */ /* 0x000fda0007f1e0ff */
[----:B------:R-:W-:Y:S05]  /*2e490*/  WARPSYNC.COLLECTIVE R15, `(.L_x_12827) ;  /* 0x000000000f087348 */ /* 0x000fea0003c00000 */
[----:B------:R0:W1:Y:S02]  /*2e4a0*/  SHFL.IDX P6, R14, R13, R12, R11 ;  /* 0x0000000c0d0e7389 */ /* 0x00006400000c000b */
[----:B01----:R-:W-:Y:S01]  /*2e4b0*/  ENDCOLLECTIVE ;  /* 0x000000000000791b */ /* 0x003fe20003800000 */
.L_x_12827:
        /* <DEDUP_REMOVED lines=13> */
.L_x_12828:
[----:B------:R-:W-:Y:S02]  /*2e590*/  IMAD.MOV.U32 R13, RZ, RZ, R25 ;  /* 0x000000ffff0d7224 */ /* 0x000fe400078e0019 */
[----:B------:R-:W-:Y:S01]  /*2e5a0*/  IMAD.MOV.U32 R12, RZ, RZ, 0x2 ;  /* 0x00000002ff0c7424 */ /* 0x000fe200078e00ff */
[----:B------:R-:W-:-:S13]  /*2e5b0*/  IADD3 R2, P0, R14, R0, RZ ;  /* 0x000000000e027210 */ /* 0x000fda0007f1e0ff */
[----:B------:R-:W-:Y:S05]  /*2e5c0*/  WARPSYNC.COLLECTIVE R15, `(.L_x_12829) ;  /* 0x000000000f087348 */ /* 0x000fea0003c00000 */
[----:B------:R0:W1:Y:S02]  /*2e5d0*/  SHFL.IDX P6, R14, R13, R12, R11 ;  /* 0x0000000c0d0e7389 */ /* 0x00006400000c000b */
[----:B01----:R-:W-:Y:S01]  /*2e5e0*/  ENDCOLLECTIVE ;  /* 0x000000000000791b */ /* 0x003fe20003800000 */
.L_x_12829:
        /* <DEDUP_REMOVED lines=13> */
.L_x_12830:
[----:B------:R-:W-:Y:S02]  /*2e6c0*/  IMAD.MOV.U32 R13, RZ, RZ, R25 ;  /* 0x000000ffff0d7224 */ /* 0x000fe400078e0019 */
[----:B------:R-:W-:Y:S02]  /*2e6d0*/  IMAD.MOV.U32 R12, RZ, RZ, 0x3 ;  /* 0x00000003ff0c7424 */ /* 0x000fe400078e00ff */
[----:B------:R-:W-:-:S07]  /*2e6e0*/  IMAD.MOV.U32 R8, RZ, RZ, R14 ;  /* 0x000000ffff087224 */ /* 0x000fce00078e000e */
[----:B------:R-:W-:Y:S05]  /*2e6f0*/  WARPSYNC.COLLECTIVE R15, `(.L_x_12831) ;  /* 0x000000000f087348 */ /* 0x000fea0003c00000 */
[----:B------:R0:W1:Y:S02]  /*2e700*/  SHFL.IDX P6, R14, R13, R12, R11 ;  /* 0x0000000c0d0e7389 */ /* 0x00006400000c000b */
[----:B01----:R-:W-:Y:S01]  /*2e710*/  ENDCOLLECTIVE ;  /* 0x000000000000791b */ /* 0x003fe20003800000 */
.L_x_12831:
        /* <DEDUP_REMOVED lines=14> */
.L_x_12832:
[----:B------:R-:W-:Y:S02]  /*2e800*/  IMAD.MOV.U32 R13, RZ, RZ, R25 ;  /* 0x000000ffff0d7224 */ /* 0x000fe400078e0019 */
[----:B------:R-:W-:Y:S01]  /*2e810*/  IMAD.MOV.U32 R12, RZ, RZ, 0x4 ;  /* 0x00000004ff0c7424 */ /* 0x000fe200078e00ff */
[----:B------:R-:W-:-:S13]  /*2e820*/  IADD3 R2, P0, R14, R0, RZ ;  /* 0x000000000e027210 */ /* 0x000fda0007f1e0ff */
[----:B------:R-:W-:Y:S05]  /*2e830*/  WARPSYNC.COLLECTIVE R15, `(.L_x_12833) ;  /* 0x000000000f087348 */ /* 0x000fea0003c00000 */
[----:B------:R0:W1:Y:S02]  /*2e840*/  SHFL.IDX P6, R14, R13, R12, R11 ;  /* 0x0000000c0d0e7389 */ /* 0x00006400000c000b */
[----:B01----:R-:W-:Y:S01]  /*2e850*/  ENDCOLLECTIVE ;  /* 0x000000000000791b */ /* 0x003fe20003800000 */
.L_x_12833:
        /* <DEDUP_REMOVED lines=13> */
.L_x_12834:
[----:B------:R-:W-:Y:S02]  /*2e930*/  IMAD.MOV.U32 R13, RZ, RZ, R25 ;  /* 0x000000ffff0d7224 */ /* 0x000fe400078e0019 */
[----:B------:R-:W-:Y:S01]  /*2e940*/  IMAD.MOV.U32 R12, RZ, RZ, 0x5 ;  /* 0x00000005ff0c7424 */ /* 0x000fe200078e00ff */
[----:B------:R-:W-:-:S13]  /*2e950*/  IADD3 R2, P0, R14, R0, RZ ;  /* 0x000000000e027210 */ /* 0x000fda0007f1e0ff */
[----:B------:R-:W-:Y:S05]  /*2e960*/  WARPSYNC.COLLECTIVE R15, `(.L_x_12835) ;  /* 0x000000000f087348 */ /* 0x000fea0003c00000 */
[----:B------:R0:W1:Y:S02]  /*2e970*/  SHFL.IDX P6, R14, R13, R12, R11 ;  /* 0x0000000c0d0e7389 */ /* 0x00006400000c000b */
[----:B01----:R-:W-:Y:S01]  /*2e980*/  ENDCOLLECTIVE ;  /* 0x000000000000791b */ /* 0x003fe20003800000 */
.L_x_12835:
        /* <DEDUP_REMOVED lines=13> */
.L_x_12836:
[----:B------:R-:W-:Y:S05]  /*2ea60*/  BRA `(.L_x_12837) ;  /* 0xffffffac00f07947 */ /* 0x000fea000383ffff */
.L_x_12712:
        /* <DEDUP_REMOVED lines=8> */
.L_x_12839:
[----:B------:R-:W-:Y:S05]  /*2eaf0*/  BSYNC B0 ;  /* 0x0000000000007941 */ /* 0x000fea0003800000 */
.L_x_12838:
        /* <DEDUP_REMOVED lines=9> */
.L_x_12840:
        /* <DEDUP_REMOVED lines=24> */
.L_x_12841:
[----:B------:R-:W-:Y:S01]  /*2ed10*/  IMAD.MOV.U32 R12, RZ, RZ, 0x2 ;  /* 0x00000002ff0c7424 */ /* 0x000fe200078e00ff */
[----:B------:R-:W-:-:S05]  /*2ed20*/  SEL R14, R14, RZ, P1 ;  /* 0x000000ff0e0e7207 */ /* 0x000fca0000800000 */
[----:B------:R-:W-:-:S04]  /*2ed30*/  IMAD.IADD R5, R13, 0x1, R14 ;  /* 0x000000010d057824 */ /* 0x000fc800078e020e */
[----:B------:R-:W-:-:S07]  /*2ed40*/  IMAD.MOV.U32 R13, RZ, RZ, R5 ;  /* 0x000000ffff0d7224 */ /* 0x000fce00078e0005 */
[----:B------:R-:W-:Y:S05]  /*2ed50*/  WARPSYNC.COLLECTIVE R15, `(.L_x_12842) ;  /* 0x000000000f087348 */ /* 0x000fea0003c00000 */
[----:B------:R0:W1:Y:S02]  /*2ed60*/  SHFL.UP P6, R14, R13, R12, R11 ;  /* 0x0400000c0d0e7389 */ /* 0x00006400000c000b */
[----:B01----:R-:W-:Y:S01]  /*2ed70*/  ENDCOLLECTIVE ;  /* 0x000000000000791b */ /* 0x003fe20003800000 */
.L_x_12842:
[----:B------:R-:W-:Y:S01]  /*2ed80*/  IMAD.MOV.U32 R12, RZ, RZ, 0x4 ;  /* 0x00000004ff0c7424 */ /* 0x000fe200078e00ff */
[----:B------:R-:W-:-:S05]  /*2ed90*/  SEL R2, R14, RZ, P2 ;  /* 0x000000ff0e027207 */ /* 0x000fca0001000000 */
[----:B------:R-:W-:-:S04]  /*2eda0*/  IMAD.IADD R2, R5, 0x1, R2 ;  /* 0x0000000105027824 */ /* 0x000fc800078e0202 */
[----:B------:R-:W-:-:S07]  /*2edb0*/  IMAD.MOV.U32 R13, RZ, RZ, R2 ;  /* 0x000000ffff0d7224 */ /* 0x000fce00078e0002 */
[----:B------:R-:W-:Y:S05]  /*2edc0*/  WARPSYNC.COLLECTIVE R15, `(.L_x_12843) ;  /* 0x000000000f087348 */ /* 0x000fea0003c00000 */
[----:B------:R0:W1:Y:S02]  /*2edd0*/  SHFL.UP P6, R14, R13, R12, R11 ;  /* 0x0400000c0d0e7389 */ /* 0x00006400000c000b */
[----:B01----:R-:W-:Y:S01]  /*2ede0*/  ENDCOLLECTIVE ;  /* 0x000000000000791b */ /* 0x003fe20003800000 */
.L_x_12843:
[----:B------:R-:W-:Y:S01]  /*2edf0*/  IMAD.MOV.U32 R12, RZ, RZ, 0x8 ;  /* 0x00000008ff0c7424 */ /* 0x000fe200078e00ff */
[----:B------:R-:W-:-:S05]  /*2ee00*/  SEL R3, R14, RZ, P3 ;  /* 0x000000ff0e037207 */ /* 0x000fca0001800000 */
[----:B------:R-:W-:-:S04]  /*2ee10*/  IMAD.IADD R3, R2, 0x1, R3 ;  /* 0x0000000102037824 */ /* 0x000fc800078e0203 */
[----:B------:R-:W-:-:S07]  /*2ee20*/  IMAD.MOV.U32 R13, RZ, RZ, R3 ;  /* 0x000000ffff0d7224 */ /* 0x000fce00078e0003 */
[----:B------:R-:W-:Y:S05]  /*2ee30*/  WARPSYNC.COLLECTIVE R15, `(.L_x_12844) ;  /* 0x000000000f087348 */ /* 0x000fea0003c00000 */
[----:B------:R0:W1:Y:S02]  /*2ee40*/  SHFL.UP P6, R14, R13, R12, R11 ;  /* 0x0400000c0d0e7389 */ /* 0x00006400000c000b */
[----:B01----:R-:W-:Y:S01]  /*2ee50*/  ENDCOLLECTIVE ;  /* 0x000000000000791b */ /* 0x003fe20003800000 */
.L_x_12844:
[----:B------:R-:W-:Y:S01]  /*2ee60*/  IMAD.MOV.U32 R12, RZ, RZ, 0x10 ;  /* 0x00000010ff0c7424 */ /* 0x000fe200078e00ff */
[----:B------:R-:W-:-:S05]  /*2ee70*/  SEL R14, R14, RZ, P4 ;  /* 0x000000ff0e0e7207 */ /* 0x000fca0002000000 */
[----:B------:R-:W-:-:S04]  /*2ee80*/  IMAD.IADD R5, R3, 0x1, R14 ;  /* 0x0000000103057824 */ /* 0x000fc800078e020e */
[----:B------:R-:W-:-:S07]  /*2ee90*/  IMAD.MOV.U32 R13, RZ, RZ, R5 ;  /* 0x000000ffff0d7224 */ /* 0x000fce00078e0005 */
[----:B------:R-:W-:Y:S05]  /*2eea0*/  WARPSYNC.COLLECTIVE R15, `(.L_x_12845) ;  /* 0x000000000f087348 */ /* 0x000fea0003c00000 */
[----:B------:R0:W1:Y:S02]  /*2eeb0*/  SHFL.UP P6, R14, R13, R12, R11 ;  /* 0x0400000c0d0e7389 */ /* 0x00006400000c000b */
[----:B01----:R-:W-:Y:S01]  /*2eec0*/  ENDCOLLECTIVE ;  /* 0x000000000000791b */ /* 0x003fe20003800000 */
.L_x_12845:
        /* <DEDUP_REMOVED lines=8> */
.L_x_12846:
[----:B------:R-:W-:Y:S05]  /*2ef50*/  BRA `(.L_x_12847) ;  /* 0xffffffb0004c7947 */ /* 0x000fea000383ffff */
.L_x_12715:
[----:B------:R-:W-:Y:S01]  /*2ef60*/  BSSY B0, `(.L_x_12848) ;  /* 0x0000007000007945 */ /* 0x000fe20003800000 */
[----:B------:R-:W-:Y:S02]  /*2ef70*/  IMAD.MOV.U32 R12, RZ, RZ, 0x1 ;  /* 0x00000001ff0c7424 */ /* 0x000fe400078e00ff */
[----:B------:R-:W-:Y:S02]  /*2ef80*/  IMAD.MOV.U32 R11, RZ, RZ, RZ ;  /* 0x000000ffff0b7224 */ /* 0x000fe400078e00ff */
[----:B------:R-:W-:-:S07]  /*2ef90*/  IMAD.MOV.U32 R15, RZ, RZ, -0x1 ;  /* 0xffffffffff0f7424 */ /* 0x000fce00078e00ff */
[----:B-12---:R-:W-:Y:S05]  /*2efa0*/  WARPSYNC.COLLECTIVE R15, `(.L_x_12849) ;  /* 0x000000000f087348 */ /* 0x006fea0003c00000 */
[----:B------:R0:W3:Y:S02]  /*2efb0*/  SHFL.UP P6, R14, R13, R12, R11 ;  /* 0x0400000c0d0e7389 */ /* 0x0000e400000c000b */
[----:B0123--:R-:W-:Y:S01]  /*2efc0*/  ENDCOLLECTIVE ;  /* 0x000000000000791b */ /* 0x00ffe20003800000 */
.L_x_12849:
[----:B------:R-:W-:Y:S05]  /*2efd0*/  BSYNC B0 ;  /* 0x0000000000007941 */ /* 0x000fea0003800000 */
.L_x_12848:
        /* <DEDUP_REMOVED lines=8> */
.L_x_12850:
[----:B------:R-:W-:Y:S01]  /*2f060*/  IMAD.MOV.U32 R12, RZ, RZ, 0x4 ;  /* 0x00000004ff0c7424 */ /* 0x000fe200078e00ff */
[----:B------:R-:W-:-:S05]  /*2f070*/  SEL R2, R14, RZ, P2 ;  /* 0x000000ff0e027207 */ /* 0x000fca0001000000 */
[----:B------:R-:W-:-:S04]  /*2f080*/  IMAD.IADD R2, R13, 0x1, R2 ;  /* 0x000000010d027824 */ /* 0x000fc800078e0202 */
[----:B------:R-:W-:-:S07]  /*2f090*/  IMAD.MOV.U32 R13, RZ, RZ, R2 ;  /* 0x000000ffff0d7224 */ /* 0x000fce00078e0002 */
[----:B------:R-:W-:Y:S05]  /*2f0a0*/  WARPSYNC.COLLECTIVE R15, `(.L_x_12851) ;  /* 0x000000000f087348 */ /* 0x000fea0003c00000 */
[----:B------:R0:W1:Y:S02]  /*2f0b0*/  SHFL.UP P6, R14, R13, R12, R11 ;  /* 0x0400000c0d0e7389 */ /* 0x00006400000c000b */
[----:B01----:R-:W-:Y:S01]  /*2f0c0*/  ENDCOLLECTIVE ;  /* 0x000000000000791b */ /* 0x003fe20003800000 */
.L_x_12851:
[----:B------:R-:W-:Y:S01]  /*2f0d0*/  IMAD.MOV.U32 R12, RZ, RZ, 0x8 ;  /* 0x00000008ff0c7424 */ /* 0x000fe200078e00ff */
[----:B------:R-:W-:-:S05]  /*2f0e0*/  SEL R3, R14, RZ, P3 ;  /* 0x000000ff0e037207 */ /* 0x000fca0001800000 */
[----:B------:R-:W-:-:S04]  /*2f0f0*/  IMAD.IADD R3, R2, 0x1, R3 ;  /* 0x0000000102037824 */ /* 0x000fc800078e0203 */
[----:B------:R-:W-:-:S07]  /*2f100*/  IMAD.MOV.U32 R13, RZ, RZ, R3 ;  /* 0x000000ffff0d7224 */ /* 0x000fce00078e0003 */
[----:B------:R-:W-:Y:S05]  /*2f110*/  WARPSYNC.COLLECTIVE R15, `(.L_x_12852) ;  /* 0x000000000f087348 */ /* 0x000fea0003c00000 */
[----:B------:R0:W1:Y:S02]  /*2f120*/  SHFL.UP P6, R14, R13, R12, R11 ;  /* 0x0400000c0d0e7389 */ /* 0x00006400000c000b */
[----:B01----:R-:W-:Y:S01]  /*2f130*/  ENDCOLLECTIVE ;  /* 0x000000000000791b */ /* 0x003fe20003800000 */
.L_x_12852:
[----:B------:R-:W-:Y:S01]  /*2f140*/  IMAD.MOV.U32 R12, RZ, RZ, 0x10 ;  /* 0x00000010ff0c7424 */ /* 0x000fe200078e00ff */
[----:B------:R-:W-:-:S05]  /*2f150*/  SEL R14, R14, RZ, P4 ;  /* 0x000000ff0e0e7207 */ /* 0x000fca0002000000 */
[----:B------:R-:W-:-:S04]  /*2f160*/  IMAD.IADD R5, R3, 0x1, R14 ;  /* 0x0000000103057824 */ /* 0x000fc800078e020e */
[----:B------:R-:W-:-:S07]  /*2f170*/  IMAD.MOV.U32 R13, RZ, RZ, R5 ;  /* 0x000000ffff0d7224 */ /* 0x000fce00078e0005 */
[----:B------:R-:W-:Y:S05]  /*2f180*/  WARPSYNC.COLLECTIVE R15, `(.L_x_12853) ;  /* 0x000000000f087348 */ /* 0x000fea0003c00000 */
[----:B------:R0:W1:Y:S02]  /*2f190*/  SHFL.UP P6, R14, R13, R12, R11 ;  /* 0x0400000c0d0e7389 */ /* 0x00006400000c000b */
[----:B01----:R-:W-:Y:S01]  /*2f1a0*/  ENDCOLLECTIVE ;  /* 0x000000000000791b */ /* 0x003fe20003800000 */
.L_x_12853:
        /* <DEDUP_REMOVED lines=8> */
.L_x_12854:
[----:B------:R-:W-:Y:S05]  /*2f230*/  BRA `(.L_x_12855) ;  /* 0xffffffb000387947 */ /* 0x000fea000383ffff */
.L_x_12717:
[----:B------:R-:W-:Y:S01]  /*2f240*/  BSSY B0, `(.L_x_12856) ;  /* 0x0000006000007945 */ /* 0x000fe20003800000 */
[----:B------:R-:W-:Y:S01]  /*2f250*/  PLOP3.LUT P6, PT, P6, PT, PT, 0x8, 0x0 ;  /* 0x000000000000781c */ /* 0x000fe200037ce170 */
[----:B------:R-:W-:-:S12]  /*2f260*/  IMAD.MOV.U32 R15, RZ, RZ, -0x1 ;  /* 0xffffffffff0f7424 */ /* 0x000fd800078e00ff */
[----:B012---:R-:W-:Y:S05]  /*2f270*/  WARPSYNC.COLLECTIVE R15, `(.L_x_12857) ;  /* 0x000000000f087348 */ /* 0x007fea0003c00000 */
[----:B------:R-:W-:Y:S01]  /*2f280*/  VOTE.ANY R14, PT, P6 ;  /* 0x00000000000e7806 */ /* 0x000fe200030e0100 */
[----:B012---:R-:W-:Y:S06]  /*2f290*/  ENDCOLLECTIVE ;  /* 0x000000000000791b */ /* 0x007fec0003800000 */
.L_x_12857:
[----:B------:R-:W-:Y:S05]  /*2f2a0*/  BSYNC B0 ;  /* 0x0000000000007941 */ /* 0x000fea0003800000 */
.L_x_12856:
        /* <DEDUP_REMOVED lines=8> */
.L_x_12858:
[----:B------:R-:W-:Y:S02]  /*2f330*/  IMAD.IADD R19, R12, 0x1, R19 ;  /* 0x000000010c137824 */ /* 0x000fe400078e0213 */
[----:B------:R-:W-:Y:S02]  /*2f340*/  IMAD.MOV.U32 R13, RZ, RZ, R4 ;  /* 0x000000ffff0d7224 */ /* 0x000fe400078e0004 */
[----:B------:R-:W-:-:S07]  /*2f350*/  IMAD.MOV.U32 R17, RZ, RZ, R14 ;  /* 0x000000ffff117224 */ /* 0x000fce00078e000e */
[----:B------:R-:W-:Y:S05]  /*2f360*/  WARPSYNC.COLLECTIVE R15, `(.L_x_12859) ;  /* 0x000000000f087348 */ /* 0x000fea0003c00000 */
[----:B------:R0:W1:Y:S02]  /*2f370*/  SHFL.IDX P6, R14, R13, R12, R11 ;  /* 0x0000000c0d0e7389 */ /* 0x00006400000c000b */
[----:B01----:R-:W-:Y:S01]  /*2f380*/  ENDCOLLECTIVE ;  /* 0x000000000000791b */ /* 0x003fe20003800000 */
.L_x_12859:
[----:B------:R-:W-:Y:S01]  /*2f390*/  IMAD.MOV.U32 R4, RZ, RZ, R14 ;  /* 0x000000ffff047224 */ /* 0x000fe200078e000e */
[----:B------:R-:W-:Y:S06]  /*2f3a0*/  BRA `(.L_x_12860) ;  /* 0xffffffb0001c7947 */ /* 0x000fec000383ffff */
.L_x_12719:
[----:B------:R-:W-:Y:S01]  /*2f3b0*/  BSSY B0, `(.L_x_12861) ;  /* 0x0000007000007945 */ /* 0x000fe20003800000 */
[----:B------:R-:W-:Y:S02]  /*2f3c0*/  IMAD.MOV.U32 R13, RZ, RZ, R2 ;  /* 0x000000ffff0d7224 */ /* 0x000fe400078e0002 */
[----:B------:R-:W-:Y:S02]  /*2f3d0*/  IMAD.MOV.U32 R11, RZ, RZ, 0x1f ;  /* 0x0000001fff0b7424 */ /* 0x000fe400078e00ff */
[----:B------:R-:W-:-:S07]  /*2f3e0*/  IMAD.MOV.U32 R15, RZ, RZ, -0x1 ;  /* 0xffffffffff0f7424 */ /* 0x000fce00078e00ff */
[----:B012-4-:R-:W-:Y:S05]  /*2f3f0*/  WARPSYNC.COLLECTIVE R15, `(.L_x_12862) ;  /* 0x000000000f087348 */ /* 0x017fea0003c00000 */
[----:B------:R3:W0:Y:S02]  /*2f400*/  SHFL.IDX P6, R14, R13, R12, R11 ;  /* 0x0000000c0d0e7389 */ /* 0x00062400000c000b */
[----:B01234-:R-:W-:Y:S01]  /*2f410*/  ENDCOLLECTIVE ;  /* 0x000000000000791b */ /* 0x01ffe20003800000 */
.L_x_12862:
[----:B------:R-:W-:Y:S05]  /*2f420*/  BSYNC B0 ;  /* 0x0000000000007941 */ /* 0x000fea0003800000 */
.L_x_12861:
[----:B------:R-:W-:Y:S01]  /*2f430*/  IMAD.MOV.U32 R6, RZ, RZ, R14 ;  /* 0x000000ffff067224 */ /* 0x000fe200078e000e */
[----:B------:R-:W-:Y:S06]  /*2f440*/  BRA `(.L_x_12718) ;  /* 0xffffffb0000c7947 */ /* 0x000fec000383ffff */
.L_x_12725:
[----:B0-----:R0:W4:Y:S02]  /*2f450*/  SYNCS.PHASECHK.TRANS64.TRYWAIT P0, [R5+URZ+0x32420], R0 ;  /* 0x03242000050075a7 */ /* 0x001124000800017f */
[----:B----4-:R-:W-:Y:S05]  /*2f460*/  @!P0 NANOSLEEP.SYNCS 0x989680 ;  /* 0x009896800000895d */ /* 0x010fea0003900000 */
[----:B------:R-:W4:Y:S02]  /*2f470*/  @!P0 SYNCS.PHASECHK.TRANS64 P0, [R5+URZ+0x32420], R0 ;  /* 0x03242000050085a7 */ /* 0x000f24000800007f */
[----:B----4-:R-:W-:Y:S05]  /*2f480*/  @!P0 BRA `(.L_x_12725) ;  /* 0xfffffffc00f08947 */ /* 0x010fea000383ffff */
[----:B------:R-:W-:Y:S05]  /*2f490*/  BRA `(.L_x_12863) ;  /* 0xffffffb800647947 */ /* 0x000fea000383ffff */
.L_x_12726:
        /* <DEDUP_REMOVED lines=11> */
.L_x_12865:
[----:B------:R-:W-:Y:S05]  /*2f550*/  BSYNC B0 ;  /* 0x0000000000007941 */ /* 0x000fea0003800000 */
.L_x_12864:
[----:B------:R-:W-:Y:S05]  /*2f560*/  BRA `(.L_x_12866) ;  /* 0xffffffb8004c7947 */ /* 0x000fea000383ffff */
.L_x_12729:
[----:B------:R-:W-:Y:S01]  /*2f570*/  BSSY B1, `(.L_x_12867) ;  /* 0x0000006000017945 */ /* 0x000fe20003800000 */
[----:B------:R-:W-:-:S07]  /*2f580*/  IMAD.MOV.U32 R15, RZ, RZ, -0x1 ;  /* 0xffffffffff0f7424 */ /* 0x000fce00078e00ff */
[----:B0123--:R-:W-:Y:S05]  /*2f590*/  WARPSYNC.COLLECTIVE R15, `(.L_x_12868) ;  /* 0x000000000f0c7348 */ /* 0x00ffea0003c00000 */
[----:B------:R-:W-:Y:S02]  /*2f5a0*/  ELECT P6, UR62, PT ;  /* 0x00000000003e782f */ /* 0x000fe400038c0000 */
[----:B------:R-:W-:Y:S01]  /*2f5b0*/  MOV R14, UR62 ;  /* 0x0000003e000e7c02 */ /* 0x000fe20008000f00 */
[----:B0123--:R-:W-:Y:S10]  /*2f5c0*/  ENDCOLLECTIVE ;  /* 0x000000000000791b */ /* 0x00fff40003800000 */
.L_x_12868:
[----:B------:R-:W-:Y:S05]  /*2f5d0*/  BSYNC B1 ;  /* 0x0000000000017941 */ /* 0x000fea0003800000 */
.L_x_12867:
[----:B------:R-:W-:Y:S05]  /*2f5e0*/  BRA `(.L_x_12869) ;  /* 0xffffffb800447947 */ /* 0x000fea000383ffff */
.L_x_12731:
[----:B0-----:R0:W4:Y:S02]  /*2f5f0*/  SYNCS.PHASECHK.TRANS64.TRYWAIT P1, [R3+URZ+0x32440], R2 ;  /* 0x03244002030075a7 */ /* 0x001124000802017f */
[----:B----4-:R-:W-:Y:S05]  /*2f600*/  @!P1 NANOSLEEP.SYNCS 0x989680 ;  /* 0x009896800000995d */ /* 0x010fea0003900000 */
[----:B------:R-:W4:Y:S02]  /*2f610*/  @!P1 SYNCS.PHASECHK.TRANS64 P1, [R3+URZ+0x32440], R2 ;  /* 0x03244002030095a7 */ /* 0x000f24000802007f */
[----:B----4-:R-:W-:Y:S05]  /*2f620*/  @!P1 BRA `(.L_x_12731) ;  /* 0xfffffffc00f09947 */ /* 0x010fea000383ffff */
[----:B------:R-:W-:Y:S05]  /*2f630*/  BRA `(.L_x_12870) ;  /* 0xffffffb8006c7947 */ /* 0x000fea000383ffff */
.L_x_12733:
[----:B----4-:R4:W0:Y:S02]  /*2f640*/  SYNCS.PHASECHK.TRANS64.TRYWAIT P1, [R5+URZ+0x32440], R0 ;  /* 0x03244000050075a7 */ /* 0x010824000802017f */
[----:B0-----:R-:W-:Y:S05]  /*2f650*/  @!P1 NANOSLEEP.SYNCS 0x989680 ;  /* 0x009896800000995d */ /* 0x001fea0003900000 */
[----:B------:R-:W0:Y:S02]  /*2f660*/  @!P1 SYNCS.PHASECHK.TRANS64 P1, [R5+URZ+0x32440], R0 ;  /* 0x03244000050095a7 */ /* 0x000e24000802007f */
[----:B0-----:R-:W-:Y:S05]  /*2f670*/  @!P1 BRA `(.L_x_12733) ;  /* 0xfffffffc00f09947 */ /* 0x001fea000383ffff */
[----:B------:R-:W-:Y:S05]  /*2f680*/  BRA `(.L_x_12871) ;  /* 0xffffffb800787947 */ /* 0x000fea000383ffff */
.L_x_12735:
[----:B------:R0:W0:Y:S02]  /*2f690*/  SYNCS.PHASECHK.TRANS64.TRYWAIT P1, [R3+URZ+0x32460], R2 ;  /* 0x03246002030075a7 */ /* 0x000024000802017f */
[----:B0-----:R-:W-:Y:S05]  /*2f6a0*/  @!P1 NANOSLEEP.SYNCS 0x989680 ;  /* 0x009896800000995d */ /* 0x001fea0003900000 */
[----:B------:R-:W0:Y:S02]  /*2f6b0*/  @!P1 SYNCS.PHASECHK.TRANS64 P1, [R3+URZ+0x32460], R2 ;  /* 0x03246002030095a7 */ /* 0x000e24000802007f */
[----:B0-----:R-:W-:Y:S05]  /*2f6c0*/  @!P1 BRA `(.L_x_12735) ;  /* 0xfffffffc00f09947 */ /* 0x001fea000383ffff */
[----:B------:R-:W-:Y:S05]  /*2f6d0*/  BRA `(.L_x_12872) ;  /* 0xffffffb800747947 */ /* 0x000fea000383ffff */
        .type           $_ZN7cutlass13device_kernelIN5flash11enable_sm90INS1_16FlashAttnFwdSm90INS1_25CollectiveMainloopFwdSm90ILi2EN4cute5tupleIJNS5_1CILi1EEES8_S8_EEENS6_IJNS7_ILi128EEENS7_ILi96EEENS7_ILi64EEEEEELi256ENS_6half_tEfNS_4arch4Sm90ELb0ELb1ELb0ELb1ELb1ELb0ELb1ELb1ELb0ELb1ELb1ELb0EEENS1_21CollectiveEpilogueFwdINS6_IJSA_NS7_ILi256EEESB_EEES9_SE_SG_Li256ELb1ELb1ELb1ELb0EEENS1_36VarlenDynamicPersistentTileSchedulerILi128ELi96ELi256ELi128ELb1ELb1ELb1ELb1ELb0ELb1EEEEEEEEEvNT_6ParamsE$_ZZN5flash25CollectiveMainloopFwdSm90ILi2EN4cute5tupleIJNS1_1CILi1EEES4_S4_EEENS2_IJNS3_ILi128EEENS3_ILi96EEENS3_ILi64EEEEEELi256EN7cutlass6half_tEfNSA_4arch4Sm90ELb0ELb1ELb0ELb1ELb1ELb0ELb1ELb1ELb0ELb1ELb1ELb0EE3mmaINS_16FlashAttnFwdSm90ISE_NS_21CollectiveEpilogueFwdINS2_IJS6_NS3_ILi256EEES7_EEES5_SB_SD_Li256ELb1ELb1ELb1ELb0EEENS_36VarlenDynamicPersistentTileSchedulerILi128ELi96ELi256ELi128ELb1ELb1ELb1ELb1ELb0ELb1EEEE13SharedStorageENS1_6TensorINS1_11ArrayEngineIfLm128EEENS1_6LayoutINS2_IJNS2_IJNS3_ILi2EEEST_NS3_ILi32EEEEEES4_S4_EEENS2_IJNS2_IJS4_ST_NS3_ILi4EEEEEENS3_ILi0EEESZ_EEEEEEENS_7SoftmaxILi2ELi0EEEEEbRKNSE_6ParamsENSA_13PipelineAsyncILi2EEES19_RNSA_13PipelineStateILj2EEERT0_RT1_iRiRKNS_16SeqlenInfoQKNewKILb1ELb0EEENS2_IJiiiiEEERT_ENKUliT_T0_T1_E_clIZSF_ISO_S12_S14_EbS17_S19_S19_S1C_S1E_S1G_iS1H_S1L_S1M_S1O_EUlRS1P_iE1_NS3_ILb0EEENS3_ILb1EEEEEDaiS1P_S1Q_S1R_,@function
        .size           $_ZN7cutlass13device_kernelIN5flash11enable_sm90INS1_16FlashAttnFwdSm90INS1_25CollectiveMainloopFwdSm90ILi2EN4cute5tupleIJNS5_1CILi1EEES8_S8_EEENS6_IJNS7_ILi128EEENS7_ILi96EEENS7_ILi64EEEEEELi256ENS_6half_tEfNS_4arch4Sm90ELb0ELb1ELb0ELb1ELb1ELb0ELb1ELb1ELb0ELb1ELb1ELb0EEENS1_21CollectiveEpilogueFwdINS6_IJSA_NS7_ILi256EEESB_EEES9_SE_SG_Li256ELb1ELb1ELb1ELb0EEENS1_36VarlenDynamicPersistentTileSchedulerILi128ELi96ELi256ELi128ELb1ELb1ELb1ELb1ELb0ELb1EEEEEEEEEvNT_6ParamsE$_ZZN5flash25CollectiveMainloopFwdSm90ILi2EN4cute5tupleIJNS1_1CILi1EEES4_S4_EEENS2_IJNS3_ILi128EEENS3_ILi96EEENS3_ILi64EEEEEELi256EN7cutlass6half_tEfNSA_4arch4Sm90ELb0ELb1ELb0ELb1ELb1ELb0ELb1ELb1ELb0ELb1ELb1ELb0EE3mmaINS_16FlashAttnFwdSm90ISE_NS_21CollectiveEpilogueFwdINS2_IJS6_NS3_ILi256EEES7_EEES5_SB_SD_Li256ELb1ELb1ELb1ELb0EEENS_36VarlenDynamicPersistentTileSchedulerILi128ELi96ELi256ELi128ELb1ELb1ELb1ELb1ELb0ELb1EEEE13SharedStorageENS1_6TensorINS1_11ArrayEngineIfLm128EEENS1_6LayoutINS2_IJNS2_IJNS3_ILi2EEEST_NS3_ILi32EEEEEES4_S4_EEENS2_IJNS2_IJS4_ST_NS3_ILi4EEEEEENS3_ILi0EEESZ_EEEEEEENS_7SoftmaxILi2ELi0EEEEEbRKNSE_6ParamsENSA_13PipelineAsyncILi2EEES19_RNSA_13PipelineStateILj2EEERT0_RT1_iRiRKNS_16SeqlenInfoQKNewKILb1ELb0EEENS2_IJiiiiEEERT_ENKUliT_T0_T1_E_clIZSF_ISO_S12_S14_EbS17_S19_S19_S1C_S1E_S1G_iS1H_S1L_S1M_S1O_EUlRS1P_iE1_NS3_ILb0EEENS3_ILb1EEEEEDaiS1P_S1Q_S1R_,(.L_x_15672 - $_ZN7cutlass13device_kernelIN5flash11enable_sm90INS1_16FlashAttnFwdSm90INS1_25CollectiveMainloopFwdSm90ILi2EN4cute5tupleIJNS5_1CILi1EEES8_S8_EEENS6_IJNS7_ILi128EEENS7_ILi96EEENS7_ILi64EEEEEELi256ENS_6half_tEfNS_4arch4Sm90ELb0ELb1ELb0ELb1ELb1ELb0ELb1ELb1ELb0ELb1ELb1ELb0EEENS1_21CollectiveEpilogueFwdINS6_IJSA_NS7_ILi256EEESB_EEES9_SE_SG_Li256ELb1ELb1ELb1ELb0EEENS1_36VarlenDynamicPersistentTileSchedulerILi128ELi96ELi256ELi128ELb1ELb1ELb1ELb1ELb0ELb1EEEEEEEEEvNT_6ParamsE$_ZZN5flash25CollectiveMainloopFwdSm90ILi2EN4cute5tupleIJNS1_1CILi1EEES4_S4_EEENS2_IJNS3_ILi128EEENS3_ILi96EEENS3_ILi64EEEEEELi256EN7cutlass6half_tEfNSA_4arch4Sm90ELb0ELb1ELb0ELb1ELb1ELb0ELb1ELb1ELb0ELb1ELb1ELb0EE3mmaINS_16FlashAttnFwdSm90ISE_NS_21CollectiveEpilogueFwdINS2_IJS6_NS3_ILi256EEES7_EEES5_SB_SD_Li256ELb1ELb1ELb1ELb0EEENS_36VarlenDynamicPersistentTileSchedulerILi128ELi96ELi256ELi128ELb1ELb1ELb1ELb1ELb0ELb1EEEE13SharedStorageENS1_6TensorINS1_11ArrayEngineIfLm128EEENS1_6LayoutINS2_IJNS2_IJNS3_ILi2EEEST_NS3_ILi32EEEEEES4_S4_EEENS2_IJNS2_IJS4_ST_NS3_ILi4EEEEEENS3_ILi0EEESZ_EEEEEEENS_7SoftmaxILi2ELi0EEEEEbRKNSE_6ParamsENSA_13PipelineAsyncILi2EEES19_RNSA_13PipelineStateILj2EEERT0_RT1_iRiRKNS_16SeqlenInfoQKNewKILb1ELb0EEENS2_IJiiiiEEERT_ENKUliT_T0_T1_E_clIZSF_ISO_S12_S14_EbS17_S19_S19_S1C_S1E_S1G_iS1H_S1L_S1M_S1O_EUlRS1P_iE1_NS3_ILb0EEENS3_ILb1EEEEEDaiS1P_S1Q_S1R_)
$_ZN7cutlass13device_kernelIN5flash11enable_sm90INS1_16FlashAttnFwdSm90INS1_25CollectiveMainloopFwdSm90ILi2EN4cute5tupleIJNS5_1CILi1EEES8_S8_EEENS6_IJNS7_ILi128EEENS7_ILi96EEENS7_ILi64EEEEEELi256ENS_6half_tEfNS_4arch4Sm90ELb0ELb1ELb0ELb1ELb1ELb0ELb1ELb1ELb0ELb1ELb1ELb0EEENS1_21CollectiveEpilogueFwdINS6_IJSA_NS7_ILi256EEESB_EEES9_SE_SG_Li256ELb1ELb1ELb1ELb0EEENS1_36VarlenDynamicPersistentTileSchedulerILi128ELi96ELi256ELi128ELb1ELb1ELb1ELb1ELb0ELb1EEEEEEEEEvNT_6ParamsE$_ZZN5flash25CollectiveMainloopFwdSm90ILi2EN4cute5tupleIJNS1_1CILi1EEES4_S4_EEENS2_IJNS3_ILi128EEENS3_ILi96EEENS3_ILi64EEEEEELi256EN7cutlass6half_tEfNSA_4arch4Sm90ELb0ELb1ELb0ELb1ELb1ELb0ELb1ELb1ELb0ELb1ELb1ELb0EE3mmaINS_16FlashAttnFwdSm90ISE_NS_21CollectiveEpilogueFwdINS2_IJS6_NS3_ILi256EEES7_EEES5_SB_SD_Li256ELb1ELb1ELb1ELb0EEENS_36VarlenDynamicPersistentTileSchedulerILi128ELi96ELi256ELi128ELb1ELb1ELb1ELb1ELb0ELb1EEEE13SharedStorageENS1_6TensorINS1_11ArrayEngineIfLm128EEENS1_6LayoutINS2_IJNS2_IJNS3_ILi2EEEST_NS3_ILi32EEEEEES4_S4_EEENS2_IJNS2_IJS4_ST_NS3_ILi4EEEEEENS3_ILi0EEESZ_EEEEEEENS_7SoftmaxILi2ELi0EEEEEbRKNSE_6ParamsENSA_13PipelineAsyncILi2EEES19_RNSA_13PipelineStateILj2EEERT0_RT1_iRiRKNS_16SeqlenInfoQKNewKILb1ELb0EEENS2_IJiiiiEEERT_ENKUliT_T0_T1_E_clIZSF_ISO_S12_S14_EbS17_S19_S19_S1C_S1E_S1G_iS1H_S1L_S1M_S1O_EUlRS1P_iE1_NS3_ILb0EEENS3_ILb1EEEEEDaiS1P_S1Q_S1R_:
        /* <DEDUP_REMOVED lines=24> */
[----:B------:R0:W-:Y:S08]  /*2f860*/  ST.E desc[UR4][R6.64], R9 ;  /* 0x0000000906007985 */ /* 0x0001f0000c101904 */
[----:B------:R1:W-:Y:S01]  /*2f870*/  @!P0 ST.E desc[UR8][R6.64], RZ ;  /* 0x000000ff06008985 */ /* 0x0003e2000c101908 */
[----:B--2---:R-:W-:-:S05]  /*2f880*/  VIADD R21, R8, 0x1 ;  /* 0x0000000108157836 */ /* 0x004fca0000000000 */
[----:B------:R1:W-:Y:S01]  /*2f890*/  ST.E desc[UR6][R6.64+0x8], R21 ;  /* 0x0000081506007985 */ /* 0x0003e2000c101906 */
        /* <DEDUP_REMOVED lines=12> */
[----:B0-----:R-:W-:-:S07]  /*2f960*/  IMAD.MOV.U32 R9, RZ, RZ, R27 ;  /* 0x000000ffff097224 */ /* 0x001fce00078e001b */
[----:B---3--:R1:W5:Y:S04]  /*2f970*/  LD.E R20, desc[UR4][R12.64] ;  /* 0x000000040c147980 */ /* 0x008368000c101900 */
[----:B------:R1:W5:Y:S01]  /*2f980*/  LD.E R24, desc[UR6][R12.64+0x4] ;  /* 0x000004060c187980 */ /* 0x000362000c101900 */
[----:B--2---:R-:W-:-:S04]  /*2f990*/  LOP3.LUT R8, R8, 0x1, RZ, 0xfc, !PT ;  /* 0x0000000108087812 */ /* 0x004fc800078efcff */
[----:B------:R-:W-:Y:S01]  /*2f9a0*/  ISETP.NE.AND P0, PT, R8, 0x3, PT ;  /* 0x000000030800780c */ /* 0x000fe20003f05270 */
[----:B------:R-:W-:-:S12]  /*2f9b0*/  IMAD.MOV.U32 R8, RZ, RZ, R26 ;  /* 0x000000ffff087224 */ /* 0x000fd800078e001a */
[----:B-1----:R-:W-:Y:S05]  /*2f9c0*/  @!P0 BRA `(.L_x_12874) ;  /* 0x0000000000048947 */ /* 0x002fea0003800000 */
[----:B------:R-:W-:Y:S01]  /*2f9d0*/  BPT.TRAP 0x1 ;  /* 0x000000040000795c */ /* 0x000fe20000300000 */
.L_x_12874:
[----:B------:R-:W-:Y:S05]  /*2f9e0*/  BSYNC B2 ;  /* 0x0000000000027941 */ /* 0x000fea0003800000 */
.L_x_12873:
        /* <DEDUP_REMOVED lines=17> */
.L_x_12876:
[----:B------:R-:W-:Y:S05]  /*2fb00*/  BSYNC B2 ;  /* 0x0000000000027941 */ /* 0x000fea0003800000 */
.L_x_12875:
        /* <DEDUP_REMOVED lines=10> */
.L_x_12878:
[----:B------:R-:W-:Y:S05]  /*2fbb0*/  BSYNC B2 ;  /* 0x0000000000027941 */ /* 0x000fea0003800000 */
.L_x_12877:
[----:B------:R-:W2:Y:S04]  /*2fbc0*/  LDL.64 R12, [R0] ;  /* 0x00000000000c7983 */ /* 0x000ea80000100a00 */
[----:B0----5:R-:W3:Y:S01]  /*2fbd0*/  LDL.64 R6, [R0+0x28] ;  /* 0x0000280000067983 */ /* 0x021ee20000100a00 */
        /* <DEDUP_REMOVED lines=17> */
[----:B------:R-:W-:Y:S01]  /*2fcf0*/  WARPGROUP.ARRIVE ;  /* 0x00000000000079c5 */ /* 0x000fe20000000000 */
[----:B------:R-:W-:Y:S02]  /*2fd00*/  R2UR UR8, R4 ;  /* 0x00000000040872ca */ /* 0x000fe400000e0000 */
[----:B------:R-:W-:-:S02]  /*2fd10*/  R2UR UR6, R6 ;  /* 0x00000000060672ca */ /* 0x000fc400000e0000 */
[C---:B------:R-:W-:Y:S02]  /*2fd20*/  R2UR UR9, R5.reuse ;  /* 0x00000000050972ca */ /* 0x040fe400000e0000 */
[----:B------:R-:W-:Y:S02]  /*2fd30*/  R2UR UR10, R4 ;  /* 0x00000000040a72ca */ /* 0x000fe400000e0000 */
[----:B------:R-:W-:Y:S02]  /*2fd40*/  R2UR UR11, R5 ;  /* 0x00000000050b72ca */ /* 0x000fe400000e0000 */
[----:B---3--:R-:W-:Y:S01]  /*2fd50*/  R2UR UR4, R12 ;  /* 0x000000000c0472ca */ /* 0x008fe200000e0000 */
[----:B------:R-:W-:Y:S01]  /*2fd60*/  IMAD.MOV.U32 R12, RZ, RZ, 0x1 ;  /* 0x00000001ff0c7424 */ /* 0x000fe200078e00ff */
[----:B------:R-:W-:-:S13]  /*2fd70*/  R2UR UR5, R13 ;  /* 0x000000000d0572ca */ /* 0x000fda00000e0000 */
[----:B------:R-:W-:Y:S03]  /*2fd80*/  HGMMA.64x96x16.F32 R24, gdesc[UR4], RZ, !UPT, gsb0 ;  /* 0x01600000041879f0 */ /* 0x000fe6000c0008ff */
        /* <DEDUP_REMOVED lines=63> */
.L_x_12881:
[----:B------:R-:W-:Y:S05]  /*30180*/  BSYNC B2 ;  /* 0x0000000000027941 */ /* 0x000fea0003800000 */
.L_x_12880:
        /* <DEDUP_REMOVED lines=17> */
.L_x_12883:
[----:B------:R-:W-:Y:S05]  /*302a0*/  BSYNC B2 ;  /* 0x0000000000027941 */ /* 0x000fea0003800000 */
.L_x_12882:
        /* <DEDUP_REMOVED lines=10> */
.L_x_12885:
[----:B------:R-:W-:Y:S05]  /*30350*/  BSYNC B2 ;  /* 0x0000000000027941 */ /* 0x000fea0003800000 */
.L_x_12884:
        /* <DEDUP_REMOVED lines=29> */
[----:B------:R-:W-:Y:S03]  /*30530*/  HGMMA.64x96x16.F32 R24, gdesc[UR4], R24, UP0, gsb0 ;  /* 0x01600000041879f0 */ /* 0x000fe6000b800818 */
        /* <DEDUP_REMOVED lines=238> */
[----:B------:R0:W-:Y:S01]  /*31420*/  ST.E desc[UR8][R14.64], R12 ;  /* 0x0000000c0e007985 */ /* 0x0001e2000c101908 */
[----:B------:R-:W1:Y:S01]  /*31430*/  S2R R6, SR_TID.X ;  /* 0x0000000000067919 */ /* 0x000e620000002100 */
[----:B------:R-:W-:Y:S02]  /*31440*/  R2UR UR4, R4 ;  /* 0x00000000040472ca */ /* 0x000fe400000e0000 */
[----:B------:R-:W-:Y:S01]  /*31450*/  R2UR UR5, R5 ;  /* 0x00000000050572ca */ /* 0x000fe200000e0000 */
[----:B------:R-:W2:Y:S04]  /*31460*/  LDL.64 R20, [R0] ;  /* 0x0000000000147983 */ /* 0x000ea80000100a00 */
[----:B0-----:R-:W3:Y:S01]  /*31470*/  LDL.64 R14, [R0+0x18] ;  /* 0x00001800000e7983 */ /* 0x001ee20000100a00 */
[----:B-1----:R-:W-:-:S04]  /*31480*/  SHF.R.U32.HI R7, RZ, 0x7, R6 ;  /* 0x00000007ff077819 */ /* 0x002fc80000011606 */
[----:B------:R-:W-:-:S05]  /*31490*/  IADD3 R7, -R7, 0xb, RZ ;  /* 0x0000000b07077810 */ /* 0x000fca0007ffe1ff */
[----:B------:R0:W-:Y:S06]  /*314a0*/  BAR.ARV R7, 0x100 ;  /* 0x000400070000751d */ /* 0x0001ec0000002000 */
[----:B---3--:R-:W3:Y:S01]  /*314b0*/  LD.E R72, desc[UR4][R14.64] ;  /* 0x000000040e487980 */ /* 0x008ee2000c101900 */
[----:B------:R-:W-:Y:S02]  /*314c0*/  R2UR UR4, R4 ;  /* 0x00000000040472ca */ /* 0x000fe400000e0000 */
[----:B------:R-:W-:Y:S01]  /*314d0*/  R2UR UR5, R5 ;  /* 0x00000000050572ca */ /* 0x000fe200000e0000 */
[----:B------:R-:W-:-:S12]  /*314e0*/  BSSY B2, `(.L_x_12887) ;  /* 0x0000006000027945 */ /* 0x000fd80003800000 */
[----:B--2---:R0:W5:Y:S01]  /*314f0*/  LD.E R13, desc[UR4][R20.64] ;  /* 0x00000004140d7980 */ /* 0x004162000c101900 */
[----:B---3--:R-:W-:-:S04]  /*31500*/  LOP3.LUT R72, R72, 0x1, RZ, 0xfc, !PT ;  /* 0x0000000148487812 */ /* 0x008fc800078efcff */
[----:B------:R-:W-:-:S13]  /*31510*/  ISETP.NE.AND P0, PT, R72, 0x3, PT ;  /* 0x000000034800780c */ /* 0x000fda0003f05270 */
[----:B0-----:R-:W-:Y:S05]  /*31520*/  @!P0 BRA `(.L_x_12888) ;  /* 0x0000000000048947 */ /* 0x001fea0003800000 */
[----:B------:R-:W-:Y:S01]  /*31530*/  BPT.TRAP 0x1 ;  /* 0x000000040000795c */ /* 0x000fe20000300000 */
.L_x_12888:
[----:B------:R-:W-:Y:S05]  /*31540*/  BSYNC B2 ;  /* 0x0000000000027941 */ /* 0x000fea0003800000 */
.L_x_12887:
        /* <DEDUP_REMOVED lines=48> */
[----:B------:R-:W-:Y:S02]  /*31850*/  LEA.HI R15, R15, R72, RZ, 0x5 ;  /* 0x000000480f0f7211 */ /* 0x000fe400078f28ff */
[----:B------:R-:W-:Y:S02]  /*31860*/  SHF.R.S32.HI R20, RZ, 0x7, R13 ;  /* 0x00000007ff147819 */ /* 0x000fe4000001140d */
[----:B------:R-:W-:Y:S01]  /*31870*/  LEA.HI R74, R74, R73, RZ, 0x3 ;  /* 0x000000494a4a7211 */ /* 0x000fe200078f18ff */
[----:B------:R-:W-:Y:S01]  /*31880*/  IMAD.IADD R78, R7, 0x1, -R78 ;  /* 0x00000001074e7824 */ /* 0x000fe200078e0a4e */
[----:B------:R-:W-:Y:S02]  /*31890*/  SHF.R.S32.HI R15, RZ, 0x5, R15 ;  /* 0x00000005ff0f7819 */ /* 0x000fe4000001140f */
[----:B------:R-:W-:Y:S02]  /*318a0*/  LEA.HI R13, R13, R20, RZ, 0x1 ;  /* 0x000000140d0d7211 */ /* 0x000fe400078f08ff */
[----:B------:R-:W-:Y:S01]  /*318b0*/  LOP3.LUT R74, R74, 0xfffffff8, RZ, 0xc0, !PT ;  /* 0xfffffff84a4a7812 */ /* 0x000fe200078ec0ff */
[----:B---3--:R-:W-:Y:S01]  /*318c0*/  IMAD R15, R76, 0x8, R15 ;  /* 0x000000084c0f7824 */ /* 0x008fe200078e020f */
[----:B------:R-:W-:-:S02]  /*318d0*/  LOP3.LUT R13, R13, 0x3fffffe, RZ, 0xc0, !PT ;  /* 0x03fffffe0d0d7812 */ /* 0x000fc400078ec0ff */
        /* <DEDUP_REMOVED lines=8> */
[----:B------:R-:W-:Y:S01]  /*31960*/  LOP3.LUT R21, R21, 0x7ffffffc, RZ, 0xc0, !PT ;  /* 0x7ffffffc15157812 */ /* 0x000fe200078ec0ff */
[----:B------:R-:W-:Y:S01]  /*31970*/  IMAD.MOV.U32 R7, RZ, RZ, -0x60 ;  /* 0xffffffa0ff077424 */ /* 0x000fe200078e00ff */
[----:B------:R-:W-:-:S03]  /*31980*/  ISETP.GE.AND P1, PT, R2, 0x1, PT ;  /* 0x000000010200780c */ /* 0x000fc60003f26270 */
[----:B------:R-:W-:Y:S02]  /*31990*/  IMAD.IADD R21, R72, 0x1, -R21 ;  /* 0x0000000148157824 */ /* 0x000fe400078e0a15 */
[----:B------:R-:W-:-:S04]  /*319a0*/  IMAD R20, R10, R7, 0x1 ;  /* 0x000000010a147424 */ /* 0x000fc800078e0207 */
[----:B------:R-:W-:Y:S01]  /*319b0*/  IMAD R20, R21, -0x2, R20 ;  /* 0xfffffffe15147824 */ /* 0x000fe200078e0214 */
[----:B------:R-:W-:Y:S01]  /*319c0*/  LOP3.LUT R72, RZ, R79, RZ, 0x33, !PT ;  /* 0x0000004fff487212 */ /* 0x000fe200078e33ff */
[----:B------:R-:W-:Y:S01]  /*319d0*/  BSSY B2, `(.L_x_12889) ;  /* 0x000002d000027945 */ /* 0x000fe20003800000 */
[----:B------:R-:W-:Y:S02]  /*319e0*/  IMAD R81, R10, -0x60, R81 ;  /* 0xffffffa00a517824 */ /* 0x000fe400078e0251 */
[----:B------:R-:W-:Y:S02]  /*319f0*/  VIADD R73, R20, 0xffffffff ;  /* 0xffffffff14497836 */ /* 0x000fe40000000000 */
        /* <DEDUP_REMOVED lines=25> */
.L_x_12894:
[----:B------:R-:W-:Y:S05]  /*31b90*/  BSYNC B4 ;  /* 0x0000000000047941 */ /* 0x000fea0003800000 */
.L_x_12893:
[----:B------:R-:W-:Y:S01]  /*31ba0*/  LOP3.LUT R13, RZ, R13, RZ, 0x33, !PT ;  /* 0x0000000dff0d7212 */ /* 0x000fe200078e33ff */
[----:B------:R-:W-:Y:S06]  /*31bb0*/  BRA `(.L_x_12895) ;  /* 0x0000000000287947 */ /* 0x000fec0003800000 */
.L_x_12892:
        /* <DEDUP_REMOVED lines=10> */
.L_x_12895:
[----:B------:R-:W-:Y:S05]  /*31c60*/  BSYNC B3 ;  /* 0x0000000000037941 */ /* 0x000fea0003800000 */
.L_x_12891:
[----:B------:R-:W-:-:S05]  /*31c70*/  IMAD R20, R2, R13, R73 ;  /* 0x0000000d02147224 */ /* 0x000fca00078e0249 */
[----:B------:R-:W-:Y:S02]  /*31c80*/  VIMNMX R15, R15, R20, !PT ;  /* 0x000000140f0f7248 */ /* 0x000fe40007fe0100 */
[----:B------:R-:W-:-:S07]  /*31c90*/  VIADDMNMX R7, R20, R2, R7, PT ;  /* 0x0000000214077246 */ /* 0x000fce0003800107 */
.L_x_12890:
[----:B------:R-:W-:Y:S05]  /*31ca0*/  BSYNC B2 ;  /* 0x0000000000027941 */ /* 0x000fea0003800000 */
.L_x_12889:
        /* <DEDUP_REMOVED lines=38> */
[----:B------:R-:W-:Y:S01]  /*31f10*/  FSEL R13, R40, -INF , !P2 ;  /* 0xff800000280d7808 */ /* 0x000fe20005000000 */
[----:B0-----:R-:W-:Y:S01]  /*31f20*/  IMAD.IADD R40, R21, 0x1, R74 ;  /* 0x0000000115287824 */ /* 0x001fe200078e024a */
        /* <DEDUP_REMOVED lines=96> */
.L_x_12901:
[----:B------:R-:W-:Y:S05]  /*32530*/  BSYNC B4 ;  /* 0x0000000000047941 */ /* 0x000fea0003800000 */
.L_x_12900:
[----:B------:R-:W-:Y:S01]  /*32540*/  LOP3.LUT R3, RZ, R3, RZ, 0x33, !PT ;  /* 0x00000003ff037212 */ /* 0x000fe200078e33ff */
[----:B------:R-:W-:Y:S06]  /*32550*/  BRA `(.L_x_12902) ;  /* 0x0000000000287947 */ /* 0x000fec0003800000 */
.L_x_12899:
        /* <DEDUP_REMOVED lines=10> */
.L_x_12902:
[----:B------:R-:W-:Y:S05]  /*32600*/  BSYNC B3 ;  /* 0x0000000000037941 */ /* 0x000fea0003800000 */
.L_x_12898:
[----:B------:R-:W-:-:S05]  /*32610*/  IMAD R3, R2, R3, R73 ;  /* 0x0000000302037224 */ /* 0x000fca00078e0249 */
[----:B------:R-:W-:Y:S02]  /*32620*/  VIADDMNMX R7, R3, R2, R7, PT ;  /* 0x0000000203077246 */ /* 0x000fe40003800107 */
[----:B------:R-:W-:-:S07]  /*32630*/  VIMNMX R40, R40, R3, !PT ;  /* 0x0000000328287248 */ /* 0x000fce0007fe0100 */
.L_x_12897:
[----:B------:R-:W-:Y:S05]  /*32640*/  BSYNC B2 ;  /* 0x0000000000027941 */ /* 0x000fea0003800000 */
.L_x_12896:
        /* <DEDUP_REMOVED lines=68> */
[----:B--2---:R-:W2:Y:S03]  /*32a90*/  LD.E.64 R2, desc[UR4][R14.64] ;  /* 0x000000040e027980 */ /* 0x004ea6000c101b00 */
[----:B------:R-:W-:Y:S02]  /*32aa0*/  ISETP.LT.OR P0, PT, R7, 0x1, P0 ;  /* 0x000000010700780c */ /* 0x000fe40000701670 */
[----:B------:R-:W-:Y:S01]  /*32ab0*/  ISETP.GT.AND P1, PT, R40, 0x48, !P1 ;  /* 0x000000482800780c */ /* 0x000fe20004f24270 */
[----:B------:R-:W3:Y:S01]  /*32ac0*/  LD.E R35, desc[UR4][R14.64+0x10] ;  /* 0x000010040e237980 */ /* 0x000ee2000c101900 */
[----:B------:R-:W-:-:S02]  /*32ad0*/  FSEL R26, R26, -INF , !P0 ;  /* 0xff8000001a1a7808 */ /* 0x000fc40004000000 */
[----:B------:R-:W-:Y:S02]  /*32ae0*/  ISETP.NE.AND P0, PT, R91, RZ, PT ;  /* 0x000000ff5b00720c */ /* 0x000fe40003f05270 */
[C---:B------:R-:W-:Y:S02]  /*32af0*/  ISETP.GT.AND P2, PT, R40.reuse, 0x49, !P2 ;  /* 0x000000492800780c */ /* 0x040fe40005744270 */
[----:B------:R-:W-:Y:S02]  /*32b00*/  ISETP.GT.AND P0, PT, R40, 0x41, !P0 ;  /* 0x000000412800780c */ /* 0x000fe40004704270 */
[----:B------:R-:W-:Y:S02]  /*32b10*/  ISETP.NE.AND P6, PT, R81, RZ, PT ;  /* 0x000000ff5100720c */ /* 0x000fe40003fc5270 */
[C---:B------:R-:W-:Y:S02]  /*32b20*/  ISETP.LT.OR P0, PT, R7.reuse, 0x42, P0 ;  /* 0x000000420700780c */ /* 0x040fe40000701670 */
[----:B------:R-:W-:-:S02]  /*32b30*/  ISETP.LT.OR P1, PT, R7, 0x49, P1 ;  /* 0x000000490700780c */ /* 0x000fc40000f21670 */
[----:B------:R-:W-:Y:S02]  /*32b40*/  FSEL R59, R59, -INF , !P0 ;  /* 0xff8000003b3b7808 */ /* 0x000fe40004000000 */
[----:B------:R-:W-:Y:S02]  /*32b50*/  ISETP.GT.AND P3, PT, R40, 0x50, !P3 ;  /* 0x000000502800780c */ /* 0x000fe40005f64270 */
[----:B------:R-:W-:Y:S02]  /*32b60*/  ISETP.LT.OR P2, PT, R7, 0x4a, P2 ;  /* 0x0000004a0700780c */ /* 0x000fe40001741670 */
[----:B------:R-:W-:Y:S02]  /*32b70*/  FSEL R62, R62, -INF , !P1 ;  /* 0xff8000003e3e7808 */ /* 0x000fe40004800000 */
[C---:B------:R-:W-:Y:S02]  /*32b80*/  ISETP.GT.AND P4, PT, R40.reuse, 0x51, !P4 ;  /* 0x000000512800780c */ /* 0x040fe40006784270 */
[----:B------:R-:W-:-:S02]  /*32b90*/  ISETP.GT.AND P5, PT, R40, 0x58, !P5 ;  /* 0x000000582800780c */ /* 0x000fc40006fa4270 */
[----:B------:R-:W-:Y:S02]  /*32ba0*/  ISETP.GT.AND P6, PT, R40, 0x59, !P6 ;  /* 0x000000592800780c */ /* 0x000fe400077c4270 */
[----:B------:R-:W-:Y:S02]  /*32bb0*/  ISETP.LT.OR P3, PT, R7, 0x51, P3 ;  /* 0x000000510700780c */ /* 0x000fe40001f61670 */
[----:B------:R-:W-:Y:S02]  /*32bc0*/  FSEL R63, R63, -INF , !P2 ;  /* 0xff8000003f3f7808 */ /* 0x000fe40005000000 */
[C---:B------:R-:W-:Y:S02]  /*32bd0*/  ISETP.LT.OR P4, PT, R7.reuse, 0x52, P4 ;  /* 0x000000520700780c */ /* 0x040fe40002781670 */
[C---:B------:R-:W-:Y:S02]  /*32be0*/  ISETP.LT.OR P5, PT, R7.reuse, 0x59, P5 ;  /* 0x000000590700780c */ /* 0x040fe40002fa1670 */
[----:B------:R-:W-:-:S02]  /*32bf0*/  ISETP.LT.OR P6, PT, R7, 0x5a, P6 ;  /* 0x0000005a0700780c */ /* 0x000fc400037c1670 */
[----:B------:R-:W-:Y:S02]  /*32c00*/  FSEL R66, R66, -INF , !P3 ;  /* 0xff80000042427808 */ /* 0x000fe40005800000 */
[----:B------:R-:W-:Y:S02]  /*32c10*/  FSEL R67, R67, -INF , !P4 ;  /* 0xff80000043437808 */ /* 0x000fe40006000000 */
[----:B------:R-:W-:Y:S02]  /*32c20*/  FSEL R70, R70, -INF , !P5 ;  /* 0xff80000046467808 */ /* 0x000fe40006800000 */
[----:B------:R-:W-:Y:S02]  /*32c30*/  R2UR UR6, R4 ;  /* 0x00000000040672ca */ /* 0x000fe400000e0000 */
        /* <DEDUP_REMOVED lines=52> */
[----:B------:R-:W-:Y:S04]  /*32f80*/  ST.E.64 desc[UR4][R14.64], R8 ;  /* 0x000000080e007985 */ /* 0x000fe8000c101b04 */
[----:B------:R-:W2:Y:S01]  /*32f90*/  LD.E R34, desc[UR6][R14.64+0x4] ;  /* 0x000004060e227980 */ /* 0x000ea2000c101900 */
[----:B0-----:R-:W-:-:S05]  /*32fa0*/  FMNMX.FTZ R7, R8, R7, !PT ;  /* 0x0000000708077209 */ /* 0x001fca0007810000 */
[----:B------:R-:W0:Y:S02]  /*32fb0*/  SHFL.BFLY PT, R30, R7, 0x1, 0x1f ;  /* 0x0c201f00071e7f89 */ /* 0x000e2400000e0000 */
[----:B0-----:R-:W-:Y:S02]  /*32fc0*/  FMNMX.FTZ R31, R7, R30, !PT ;  /* 0x0000001e071f7209 */ /* 0x001fe40007810000 */
[----:B------:R-:W3:Y:S04]  /*32fd0*/  LD.E R30, desc[UR4][R14.64+0x20] ;  /* 0x000020040e1e7980 */ /* 0x000ee8000c101900 */
[----:B------:R-:W-:Y:S04]  /*32fe0*/  ST.E desc[UR4][R14.64], R31 ;  /* 0x0000001f0e007985 */ /* 0x000fe8000c101904 */
[----:B------:R-:W4:Y:S01]  /*32ff0*/  LD.E R38, desc[UR6][R14.64] ;  /* 0x000000060e267980 */ /* 0x000f22000c101900 */
[----:B------:R-:W-:-:S02]  /*33000*/  R2UR UR8, R4 ;  /* 0x00000000040872ca */ /* 0x000fc400000e0000 */
[----:B------:R-:W-:Y:S01]  /*33010*/  R2UR UR9, R5 ;  /* 0x00000000050972ca */ /* 0x000fe200000e0000 */
[----:B--2---:R-:W0:Y:S02]  /*33020*/  SHFL.BFLY PT, R7, R34, 0x2, 0x1f ;  /* 0x0c401f0022077f89 */ /* 0x004e2400000e0000 */
[----:B0-----:R-:W-:-:S05]  /*33030*/  FMNMX.FTZ R7, R7, R34, !PT ;  /* 0x0000002207077209 */ /* 0x001fca0007810000 */
[----:B------:R-:W0:Y:S01]  /*33040*/  SHFL.BFLY PT, R8, R7, 0x1, 0x1f ;  /* 0x0c201f0007087f89 */ /* 0x000e2200000e0000 */
[C---:B----4-:R-:W-:Y:S02]  /*33050*/  FSETP.NEU.FTZ.AND P0, PT, R38.reuse, -INF , PT ;  /* 0xff8000002600780b */ /* 0x050fe40003f1d000 */
[----:B0-----:R-:W-:Y:S02]  /*33060*/  FMNMX.FTZ R9, R7, R8, !PT ;  /* 0x0000000807097209 */ /* 0x001fe40007810000 */
[----:B------:R-:W-:Y:S02]  /*33070*/  FSEL R31, R38, RZ, P0 ;  /* 0x000000ff261f7208 */ /* 0x000fe40000000000 */
[----:B------:R-:W-:-:S03]  /*33080*/  FSETP.NEU.FTZ.AND P0, PT, R9, -INF , PT ;  /* 0xff8000000900780b */ /* 0x000fc60003f1d000 */
[----:B------:R-:W-:Y:S01]  /*33090*/  FADD.FTZ R31, R2, -R31 ;  /* 0x8000001f021f7221 */ /* 0x000fe20000010000 */
[----:B------:R-:W-:-:S03]  /*330a0*/  FSEL R2, R9, RZ, P0 ;  /* 0x000000ff09027208 */ /* 0x000fc60000000000 */
[----:B---3--:R-:W-:Y:S02]  /*330b0*/  FMUL.FTZ R8, R31, R30 ;  /* 0x0000001e1f087220 */ /* 0x008fe40000410000 */
[----:B------:R-:W-:-:S04]  /*330c0*/  FADD.FTZ R3, R3, -R2 ;  /* 0x8000000203037221 */ /* 0x000fc80000010000 */
[----:B------:R-:W-:Y:S01]  /*330d0*/  FMUL.FTZ R30, R30, R3 ;  /* 0x000000031e1e7220 */ /* 0x000fe20000410000 */
[----:B------:R-:W0:Y:S08]  /*330e0*/  MUFU.EX2 R8, R8 ;  /* 0x0000000800087308 */ /* 0x000e300000000800 */
[----:B------:R-:W1:Y:S01]  /*330f0*/  MUFU.EX2 R7, R30 ;  /* 0x0000001e00077308 */ /* 0x000e620000000800 */
[----:B------:R2:W-:Y:S01]  /*33100*/  ST.E desc[UR4][R14.64+0x4], R9 ;  /* 0x000004090e007985 */ /* 0x0005e2000c101904 */
[----:B0-----:R-:W-:Y:S01]  /*33110*/  FMUL.FTZ R35, R8, R35 ;  /* 0x0000002308237220 */ /* 0x001fe20000410000 */
[----:B-1----:R-:W-:-:S04]  /*33120*/  FMUL.FTZ R31, R7, R40 ;  /* 0x00000028071f7220 */ /* 0x002fc80000410000 */
[----:B------:R-:W-:Y:S04]  /*33130*/  ST.E desc[UR6][R14.64+0x10], R35 ;  /* 0x000010230e007985 */ /* 0x000fe8000c101906 */
[----:B------:R0:W-:Y:S04]  /*33140*/  ST.E desc[UR8][R14.64+0x14], R31 ;  /* 0x0000141f0e007985 */ /* 0x0001e8000c101908 */
[----:B------:R-:W3:Y:S04]  /*33150*/  LDL.64 R2, [R0+0x70] ;  /* 0x0000700000027983 */ /* 0x000ee80000100a00 */
[----:B---3--:R-:W0:Y:S04]  /*33160*/  LD.E R78, desc[UR6][R2.64+0x20] ;  /* 0x00002006024e7980 */ /* 0x008e28000c101900 */
[----:B------:R-:W0:Y:S04]  /*33170*/  LD.E R39, desc[UR4][R2.64] ;  /* 0x0000000402277980 */ /* 0x000e28000c101900 */
[----:B------:R-:W3:Y:S04]  /*33180*/  LD.E R79, desc[UR4][R2.64+0x4] ;  /* 0x00000404024f7980 */ /* 0x000ee8000c101900 */
[----:B------:R-:W4:Y:S04]  /*33190*/  LD.E R77, desc[UR4][R2.64+0x10] ;  /* 0x00001004024d7980 */ /* 0x000f28000c101900 */
[----:B--2---:R-:W2:Y:S01]  /*331a0*/  LD.E R9, desc[UR6][R2.64+0x14] ;  /* 0x0000140602097980 */ /* 0x004ea2000c101900 */
[C---:B0-----:R-:W-:Y:S01]  /*331b0*/  FMUL.FTZ R14, R39.reuse, R78 ;  /* 0x0000004e270e7220 */ /* 0x041fe20000410000 */
[----:B------:R-:W-:-:S04]  /*331c0*/  FSETP.NEU.FTZ.AND P0, PT, R39, -INF , PT ;  /* 0xff8000002700780b */ /* 0x000fc80003f1d000 */
[----:B------:R-:W-:Y:S02]  /*331d0*/  FSEL R15, R14, RZ, P0 ;  /* 0x000000ff0e0f7208 */ /* 0x000fe40000000000 */
[----:B---3--:R-:W-:-:S03]  /*331e0*/  FSETP.NEU.FTZ.AND P0, PT, R79, -INF , PT ;  /* 0xff8000004f00780b */ /* 0x008fc60003f1d000 */
[----:B------:R-:W-:Y:S01]  /*331f0*/  FFMA.FTZ R158, R45, R78, -R15 ;  /* 0x0000004e2d9e7223 */ /* 0x000fe2000001080f */
[----:B------:R-:W-:-:S05]  /*33200*/  FMUL.FTZ R45, R78, R79 ;  /* 0x0000004f4e2d7220 */ /* 0x000fca0000410000 */
[----:B------:R-:W-:Y:S01]  /*33210*/  FSEL R45, R45, RZ, P0 ;  /* 0x000000ff2d2d7208 */ /* 0x000fe20000000000 */
[----:B------:R-:W-:-:S04]  /*33220*/  FFMA.FTZ R172, R41, R78, -R15 ;  /* 0x0000004e29ac7223 */ /* 0x000fc8000001080f */
[-C--:B------:R-:W-:Y:S01]  /*33230*/  FFMA.FTZ R30, R26, R78.reuse, -R45 ;  /* 0x0000004e1a1e7223 */ /* 0x080fe2000001082d */
[-C--:B------:R-:W-:Y:S01]  /*33240*/  FFMA.FTZ R42, R25, R78.reuse, -R15 ;  /* 0x0000004e192a7223 */ /* 0x080fe2000001080f */
[-C--:B------:R-:W-:Y:S01]  /*33250*/  FFMA.FTZ R173, R76, R78.reuse, -R45 ;  /* 0x0000004e4cad7223 */ /* 0x080fe2000001082d */
[----:B------:R-:W4:Y:S01]  /*33260*/  MUFU.EX2 R172, R172 ;  /* 0x000000ac00ac7308 */ /* 0x000f220000000800 */
[-CC-:B------:R-:W-:Y:S01]  /*33270*/  FFMA.FTZ R174, R29, R78.reuse, -R15.reuse ;  /* 0x0000004e1dae7223 */ /* 0x180fe2000001080f */
[-C--:B------:R-:W-:Y:S01]  /*33280*/  FFMA.FTZ R41, R28, R78.reuse, -R15 ;  /* 0x0000004e1c297223 */ /* 0x080fe2000001080f */
[----:B------:R-:W-:-:S05]  /*33290*/  FFMA.FTZ R29, R21, R78, -R45 ;  /* 0x0000004e151d7223 */ /* 0x000fca000001082d */
[----:B------:R-:W2:Y:S01]  /*332a0*/  MUFU.EX2 R30, R30 ;  /* 0x0000001e001e7308 */ /* 0x000ea20000000800 */
[-C--:B------:R-:W-:Y:S01]  /*332b0*/  FFMA.FTZ R175, R75, R78.reuse, -R45 ;  /* 0x0000004e4baf7223 */ /* 0x080fe2000001082d */
[----:B------:R-:W-:-:S06]  /*332c0*/  FFMA.FTZ R40, R32, R78, -R15 ;  /* 0x0000004e20287223 */ /* 0x000fcc000001080f */
[----:B------:R-:W0:Y:S01]  /*332d0*/  MUFU.EX2 R42, R42 ;  /* 0x0000002a002a7308 */ /* 0x000e220000000800 */
[----:B------:R-:W-:-:S07]  /*332e0*/  FFMA.FTZ R28, R27, R78, -R45 ;  /* 0x0000004e1b1c7223 */ /* 0x000fce000001082d */
[----:B------:R-:W1:Y:S01]  /*332f0*/  MUFU.EX2 R173, R173 ;  /* 0x000000ad00ad7308 */ /* 0x000e620000000800 */
[-C--:B------:R-:W-:Y:S01]  /*33300*/  FFMA.FTZ R152, R33, R78.reuse, -R15 ;  /* 0x0000004e21987223 */ /* 0x080fe2000001080f */
[----:B------:R-:W-:-:S06]  /*33310*/  FFMA.FTZ R153, R74, R78, -R45 ;  /* 0x0000004e4a997223 */ /* 0x000fcc000001082d */
[----:B------:R-:W3:Y:S08]  /*33320*/  MUFU.EX2 R41, R41 ;  /* 0x0000002900297308 */ /* 0x000ef00000000800 */
[----:B------:R-:W3:Y:S01]  /*33330*/  MUFU.EX2 R29, R29 ;  /* 0x0000001d001d7308 */ /* 0x000ee20000000800 */
[----:B----4-:R-:W-:Y:S01]  /*33340*/  FADD.FTZ R77, R172, R77 ;  /* 0x0000004dac4d7221 */ /* 0x010fe20000010000 */
[----:B--2---:R-:W-:-:S06]  /*33350*/  FADD.FTZ R14, R30, R9 ;  /* 0x000000091e0e7221 */ /* 0x004fcc0000010000 */
[----:B------:R-:W2:Y:S01]  /*33360*/  MUFU.EX2 R174, R174 ;  /* 0x000000ae00ae7308 */ /* 0x000ea20000000800 */
[-C--:B------:R-:W-:Y:S01]  /*33370*/  FFMA.FTZ R39, R36, R78.reuse, -R15 ;  /* 0x0000004e24277223 */ /* 0x080fe2000001080f */
[----:B------:R-:W-:-:S06]  /*33380*/  FFMA.FTZ R27, R24, R78, -R45 ;  /* 0x0000004e181b7223 */ /* 0x000fcc000001082d */
[----:B------:R-:W4:Y:S01]  /*33390*/  MUFU.EX2 R175, R175 ;  /* 0x000000af00af7308 */ /* 0x000f220000000800 */
[----:B------:R-:W-:Y:S01]  /*333a0*/  FFMA.FTZ R156, R20, R78, -R15 ;  /* 0x0000004e149c7223 */ /* 0x000fe2000001080f */
[----:B0-----:R-:W-:Y:S01]  /*333b0*/  FADD.FTZ R20, R42, R77 ;  /* 0x0000004d2a147221 */ /* 0x001fe20000010000 */
[----:B-1----:R-:W-:-:S05]  /*333c0*/  FADD.FTZ R14, R173, R14 ;  /* 0x0000000ead0e7221 */ /* 0x002fca0000010000 */
[----:B------:R-:W0:Y:S01]  /*333d0*/  MUFU.EX2 R40, R40 ;  /* 0x0000002800287308 */ /* 0x000e220000000800 */
[-C--:B------:R-:W-:Y:S01]  /*333e0*/  FFMA.FTZ R154, R37, R78.reuse, -R15 ;  /* 0x0000004e259a7223 */ /* 0x080fe2000001080f */
[----:B------:R-:W-:-:S06]  /*333f0*/  FFMA.FTZ R155, R73, R78, -R45 ;  /* 0x0000004e499b7223 */ /* 0x000fcc000001082d */
[----:B------:R-:W1:Y:S01]  /*33400*/  MUFU.EX2 R28, R28 ;  /* 0x0000001c001c7308 */ /* 0x000e620000000800 */
[----:B---3--:R-:W-:Y:S01]  /*33410*/  FADD.FTZ R9, R41, R20 ;  /* 0x0000001429097221 */ /* 0x008fe20000010000 */
[----:B------:R-:W-:-:S06]  /*33420*/  FADD.FTZ R14, R29, R14 ;  /* 0x0000000e1d0e7221 */ /* 0x000fcc0000010000 */
[----:B------:R-:W3:Y:S01]  /*33430*/  MUFU.EX2 R152, R152 ;  /* 0x0000009800987308 */ /* 0x000ee20000000800 */
[-C--:B------:R-:W-:Y:S01]  /*33440*/  FFMA.FTZ R38, R13, R78.reuse, -R15 ;  /* 0x0000004e0d267223 */ /* 0x080fe2000001080f */
[----:B------:R-:W-:-:S06]  /*33450*/  FFMA.FTZ R26, R72, R78, -R45 ;  /* 0x0000004e481a7223 */ /* 0x000fcc000001082d */
[----:B------:R-:W3:Y:S01]  /*33460*/  MUFU.EX2 R153, R153 ;  /* 0x0000009900997308 */ /* 0x000ee20000000800 */
[----:B--2---:R-:W-:Y:S01]  /*33470*/  FADD.FTZ R9, R174, R9 ;  /* 0x00000009ae097221 */ /* 0x004fe20000010000 */
[----:B----4-:R-:W-:-:S06]  /*33480*/  FADD.FTZ R13, R175, R14 ;  /* 0x0000000eaf0d7221 */ /* 0x010fcc0000010000 */
[----:B------:R-:W2:Y:S01]  /*33490*/  MUFU.EX2 R39, R39 ;  /* 0x0000002700277308 */ /* 0x000ea20000000800 */
[----:B------:R-:W-:-:S07]  /*334a0*/  FFMA.FTZ R157, R43, R78, -R45 ;  /* 0x0000004e2b9d7223 */ /* 0x000fce000001082d */
[----:B------:R-:W4:Y:S01]  /*334b0*/  MUFU.EX2 R27, R27 ;  /* 0x0000001b001b7308 */ /* 0x000f220000000800 */
[----:B0-----:R-:W-:Y:S01]  /*334c0*/  FADD.FTZ R9, R40, R9 ;  /* 0x0000000928097221 */ /* 0x001fe20000010000 */
[----:B-1----:R-:W-:-:S06]  /*334d0*/  FADD.FTZ R14, R28, R13 ;  /* 0x0000000d1c0e7221 */ /* 0x002fcc0000010000 */
[----:B------:R-:W0:Y:S01]  /*334e0*/  MUFU.EX2 R154, R154 ;  /* 0x0000009a009a7308 */ /* 0x000e220000000800 */
[-C--:B------:R-:W-:Y:S01]  /*334f0*/  FFMA.FTZ R37, R44, R78.reuse, -R15 ;  /* 0x0000004e2c257223 */ /* 0x080fe2000001080f */
[----:B------:R-:W-:-:S06]  /*33500*/  FFMA.FTZ R25, R46, R78, -R45 ;  /* 0x0000004e2e197223 */ /* 0x000fcc000001082d */
[----:B------:R-:W1:Y:S01]  /*33510*/  MUFU.EX2 R155, R155 ;  /* 0x0000009b009b7308 */ /* 0x000e620000000800 */
[----:B---3--:R-:W-:Y:S01]  /*33520*/  FADD.FTZ R44, R152, R9 ;  /* 0x00000009982c7221 */ /* 0x008fe20000010000 */
[----:B------:R-:W-:-:S06]  /*33530*/  FADD.FTZ R14, R153, R14 ;  /* 0x0000000e990e7221 */ /* 0x000fcc0000010000 */
[----:B------:R-:W3:Y:S01]  /*33540*/  MUFU.EX2 R38, R38 ;  /* 0x0000002600267308 */ /* 0x000ee20000000800 */
[----:B------:R-:W-:-:S07]  /*33550*/  FFMA.FTZ R159, R47, R78, -R45 ;  /* 0x0000004e2f9f7223 */ /* 0x000fce000001082d */
[----:B------:R-:W3:Y:S01]  /*33560*/  MUFU.EX2 R26, R26 ;  /* 0x0000001a001a7308 */ /* 0x000ee20000000800 */
[----:B--2---:R-:W-:Y:S01]  /*33570*/  FADD.FTZ R9, R39, R44 ;  /* 0x0000002c27097221 */ /* 0x004fe20000010000 */
[----:B----4-:R-:W-:-:S06]  /*33580*/  FADD.FTZ R14, R27, R14 ;  /* 0x0000000e1b0e7221 */ /* 0x010fcc0000010000 */
[----:B------:R-:W2:Y:S01]  /*33590*/  MUFU.EX2 R156, R156 ;  /* 0x0000009c009c7308 */ /* 0x000ea20000000800 */
        /* <DEDUP_REMOVED lines=33> */
[-CC-:B------:R-:W-:Y:S01]  /*337b0*/  FFMA.FTZ R33, R60, R78.reuse, -R15.reuse ;  /* 0x0000004e3c217223 */ /* 0x180fe2000001080f */
[-CC-:B------:R-:W-:Y:S01]  /*337c0*/  FFMA.FTZ R166, R61, R78.reuse, -R15.reuse ;  /* 0x0000004e3da67223 */ /* 0x180fe2000001080f */
[----:B------:R-:W-:-:S05]  /*337d0*/  FFMA.FTZ R32, R64, R78, -R15 ;  /* 0x0000004e40207223 */ /* 0x000fca000001080f */
[----:B------:R-:W3:Y:S01]  /*337e0*/  MUFU.EX2 R162, R162 ;  /* 0x000000a200a27308 */ /* 0x000ee20000000800 */
[-CC-:B------:R-:W-:Y:S01]  /*337f0*/  FFMA.FTZ R168, R65, R78.reuse, -R15.reuse ;  /* 0x0000004e41a87223 */ /* 0x180fe2000001080f */
[-CC-:B------:R-:W-:Y:S01]  /*33800*/  FFMA.FTZ R31, R68, R78.reuse, -R15.reuse ;  /* 0x0000004e441f7223 */ /* 0x180fe2000001080f */
[----:B------:R-:W-:-:S05]  /*33810*/  FFMA.FTZ R170, R69, R78, -R15 ;  /* 0x0000004e45aa7223 */ /* 0x000fca000001080f */
[----:B------:R-:W3:Y:S01]  /*33820*/  MUFU.EX2 R163, R163 ;  /* 0x000000a300a37308 */ /* 0x000ee20000000800 */
[----:B--2---:R-:W-:Y:S01]  /*33830*/  FADD.FTZ R9, R36, R9 ;  /* 0x0000000924097221 */ /* 0x004fe20000010000 */
[----:B----4-:R-:W-:Y:S01]  /*33840*/  FADD.FTZ R44, R24, R13 ;  /* 0x0000000d182c7221 */ /* 0x010fe20000010000 */
[----:B------:R-:W-:-:S05]  /*33850*/  FFMA.FTZ R15, R62, R78, -R45 ;  /* 0x0000004e3e0f7223 */ /* 0x000fca000001082d */
[----:B------:R-:W2:Y:S01]  /*33860*/  MUFU.EX2 R34, R34 ;  /* 0x0000002200227308 */ /* 0x000ea20000000800 */
[----:B0-----:R-:W-:Y:S01]  /*33870*/  FADD.FTZ R46, R160, R9 ;  /* 0x00000009a02e7221 */ /* 0x001fe20000010000 */
[----:B-1----:R-:W-:-:S06]  /*33880*/  FADD.FTZ R44, R161, R44 ;  /* 0x0000002ca12c7221 */ /* 0x002fcc0000010000 */
[----:B------:R-:W0:Y:S01]  /*33890*/  MUFU.EX2 R20, R20 ;  /* 0x0000001400147308 */ /* 0x000e220000000800 */
[----:B------:R-:W-:Y:S01]  /*338a0*/  FFMA.FTZ R167, R63, R78, -R45 ;  /* 0x0000004e3fa77223 */ /* 0x000fe2000001082d */
[----:B---3--:R-:W-:Y:S01]  /*338b0*/  FADD.FTZ R9, R35, R46 ;  /* 0x0000002e23097221 */ /* 0x008fe20000010000 */
[----:B------:R-:W-:-:S05]  /*338c0*/  FADD.FTZ R44, R21, R44 ;  /* 0x0000002c152c7221 */ /* 0x000fca0000010000 */
[----:B------:R-:W1:Y:S01]  /*338d0*/  MUFU.EX2 R164, R164 ;  /* 0x000000a400a47308 */ /* 0x000e620000000800 */
[----:B------:R-:W-:-:S07]  /*338e0*/  FFMA.FTZ R14, R66, R78, -R45 ;  /* 0x0000004e420e7223 */ /* 0x000fce000001082d */
[----:B------:R-:W3:Y:S01]  /*338f0*/  MUFU.EX2 R165, R165 ;  /* 0x000000a500a57308 */ /* 0x000ee20000000800 */
[----:B------:R-:W-:Y:S01]  /*33900*/  FADD.FTZ R9, R162, R9 ;  /* 0x00000009a2097221 */ /* 0x000fe20000010000 */
[----:B------:R-:W-:-:S06]  /*33910*/  FADD.FTZ R43, R163, R44 ;  /* 0x0000002ca32b7221 */ /* 0x000fcc0000010000 */
[----:B------:R-:W4:Y:S01]  /*33920*/  MUFU.EX2 R33, R33 ;  /* 0x0000002100217308 */ /* 0x000f220000000800 */
[----:B------:R-:W-:-:S07]  /*33930*/  FFMA.FTZ R169, R67, R78, -R45 ;  /* 0x0000004e43a97223 */ /* 0x000fce000001082d */
[----:B------:R-:W4:Y:S01]  /*33940*/  MUFU.EX2 R15, R15 ;  /* 0x0000000f000f7308 */ /* 0x000f220000000800 */
[----:B--2---:R-:W-:Y:S01]  /*33950*/  FADD.FTZ R9, R34, R9 ;  /* 0x0000000922097221 */ /* 0x004fe20000010000 */
[----:B0-----:R-:W-:-:S06]  /*33960*/  FADD.FTZ R44, R20, R43 ;  /* 0x0000002b142c7221 */ /* 0x001fcc0000010000 */
[----:B------:R-:W0:Y:S01]  /*33970*/  MUFU.EX2 R166, R166 ;  /* 0x000000a600a67308 */ /* 0x000e220000000800 */
[----:B------:R-:W-:-:S07]  /*33980*/  FFMA.FTZ R13, R70, R78, -R45 ;  /* 0x0000004e460d7223 */ /* 0x000fce000001082d */
[----:B------:R-:W2:Y:S01]  /*33990*/  MUFU.EX2 R167, R167 ;  /* 0x000000a700a77308 */ /* 0x000ea20000000800 */
[----:B-1----:R-:W-:Y:S01]  /*339a0*/  FADD.FTZ R46, R164, R9 ;  /* 0x00000009a42e7221 */ /* 0x002fe20000010000 */
[----:B---3--:R-:W-:-:S06]  /*339b0*/  FADD.FTZ R44, R165, R44 ;  /* 0x0000002ca52c7221 */ /* 0x008fcc0000010000 */
[----:B------:R-:W1:Y:S01]  /*339c0*/  MUFU.EX2 R32, R32 ;  /* 0x0000002000207308 */ /* 0x000e620000000800 */
[----:B------:R-:W-:-:S07]  /*339d0*/  FFMA.FTZ R171, R71, R78, -R45 ;  /* 0x0000004e47ab7223 */ /* 0x000fce000001082d */
[----:B------:R-:W3:Y:S01]  /*339e0*/  MUFU.EX2 R14, R14 ;  /* 0x0000000e000e7308 */ /* 0x000ee20000000800 */
[----:B----4-:R-:W-:Y:S01]  /*339f0*/  FADD.FTZ R9, R33, R46 ;  /* 0x0000002e21097221 */ /* 0x010fe20000010000 */
[----:B------:R-:W-:-:S06]  /*33a00*/  FADD.FTZ R44, R15, R44 ;  /* 0x0000002c0f2c7221 */ /* 0x000fcc0000010000 */
[----:B------:R-:W4:Y:S08]  /*33a10*/  MUFU.EX2 R168, R168 ;  /* 0x000000a800a87308 */ /* 0x000f300000000800 */
        /* <DEDUP_REMOVED lines=10> */
[----:B------:R-:W-:-:S03]  /*33ac0*/  FADD.FTZ R44, R169, R44 ;  /* 0x0000002ca92c7221 */ /* 0x000fc60000010000 */
[----:B0-----:R-:W-:Y:S01]  /*33ad0*/  FADD.FTZ R9, R31, R46 ;  /* 0x0000002e1f097221 */ /* 0x001fe20000010000 */
[----:B--2---:R-:W-:-:S03]  /*33ae0*/  FADD.FTZ R44, R13, R44 ;  /* 0x0000002c0d2c7221 */ /* 0x004fc60000010000 */
[----:B-1----:R-:W-:Y:S01]  /*33af0*/  FADD.FTZ R9, R170, R9 ;  /* 0x00000009aa097221 */ /* 0x002fe20000010000 */
[----:B---3--:R-:W-:-:S04]  /*33b00*/  FADD.FTZ R43, R171, R44 ;  /* 0x0000002cab2b7221 */ /* 0x008fc80000010000 */
[----:B------:R-:W-:Y:S04]  /*33b10*/  ST.E desc[UR4][R2.64+0x10], R9 ;  /* 0x0000100902007985 */ /* 0x000fe8000c101904 */
[----:B------:R0:W-:Y:S04]  /*33b20*/  ST.E desc[UR6][R2.64+0x14], R43 ;  /* 0x0000142b02007985 */ /* 0x0001e8000c101906 */
[----:B0-----:R-:W2:Y:S01]  /*33b30*/  LDL.64 R2, [R0+0x80] ;  /* 0x0000800000027983 */ /* 0x001ea20000100a00 */
        /* <DEDUP_REMOVED lines=94> */
[----:B------:R-:W2:Y:S01]  /*34120*/  LD.E R95, desc[UR22][R2.64+0x5c] ;  /* 0x00005c16025f7980 */ /* 0x000ea2000c101900 */
[----:B---3--:R-:W-:-:S03]  /*34130*/  FMUL.FTZ R91, R8, R91 ;  /* 0x0000005b085b7220 */ /* 0x008fc60000410000 */
[----:B------:R0:W-:Y:S01]  /*34140*/  ST.E desc[UR10][R2.64+0x60], R93 ;  /* 0x0000605d02007985 */ /* 0x0001e2000c10190a */
[----:B----4-:R-:W-:-:S03]  /*34150*/  FMUL.FTZ R87, R8, R87 ;  /* 0x0000005708577220 */ /* 0x010fc60000410000 */
[----:B------:R1:W-:Y:S01]  /*34160*/  ST.E desc[UR8][R2.64+0x54], R91 ;  /* 0x0000545b02007985 */ /* 0x0003e2000c101908 */
[----:B------:R-:W-:-:S03]  /*34170*/  FMUL.FTZ R89, R8, R89 ;  /* 0x0000005908597220 */ /* 0x000fc60000410000 */
[----:B------:R-:W3:Y:S04]  /*34180*/  LD.E R92, desc[UR14][R2.64+0x6c] ;  /* 0x00006c0e025c7980 */ /* 0x000ee8000c101900 */
[----:B0-----:R-:W4:Y:S01]  /*34190*/  LD.E R93, desc[UR12][R2.64+0x68] ;  /* 0x0000680c025d7980 */ /* 0x001f22000c101900 */
[C---:B------:R-:W-:Y:S01]  /*341a0*/  FMUL.FTZ R85, R8.reuse, R85 ;  /* 0x0000005508557220 */ /* 0x040fe20000410000 */
[C---:B------:R-:W-:Y:S02]  /*341b0*/  FMUL.FTZ R81, R8.reuse, R81 ;  /* 0x0000005108517220 */ /* 0x040fe40000410000 */
[----:B------:R0:W-:Y:S04]  /*341c0*/  ST.E desc[UR4][R2.64+0x44], R87 ;  /* 0x0000445702007985 */ /* 0x0001e8000c101904 */
[----:B-1----:R-:W3:Y:S01]  /*341d0*/  LD.E R91, desc[UR24][R2.64+0x78] ;  /* 0x00007818025b7980 */ /* 0x002ee2000c101900 */
[----:B------:R-:W-:-:S03]  /*341e0*/  FMUL.FTZ R83, R8, R83 ;  /* 0x0000005308537220 */ /* 0x000fc60000410000 */
[----:B------:R1:W-:Y:S04]  /*341f0*/  ST.E desc[UR6][R2.64+0x50], R89 ;  /* 0x0000505902007985 */ /* 0x0003e8000c101906 */
[----:B0-----:R-:W3:Y:S04]  /*34200*/  LD.E R87, desc[UR26][R2.64+0x7c] ;  /* 0x00007c1a02577980 */ /* 0x001ee8000c101900 */
[----:B------:R-:W3:Y:S01]  /*34210*/  LD.E R90, desc[UR16][R2.64+0x88] ;  /* 0x00008810025a7980 */ /* 0x000ee2000c101900 */
[----:B------:R-:W-:-:S03]  /*34220*/  FMUL.FTZ R79, R8, R79 ;  /* 0x0000004f084f7220 */ /* 0x000fc60000410000 */
[----:B-1----:R-:W3:Y:S04]  /*34230*/  LD.E R89, desc[UR18][R2.64+0x8c] ;  /* 0x00008c1202597980 */ /* 0x002ee8000c101900 */
[----:B------:R-:W3:Y:S04]  /*34240*/  LD.E R88, desc[UR20][R2.64+0x98] ;  /* 0x0000981402587980 */ /* 0x000ee8000c101900 */
[----:B------:R0:W-:Y:S04]  /*34250*/  ST.E desc[UR8][R2.64+0x40], R85 ;  /* 0x0000405502007985 */ /* 0x0001e8000c101908 */
[----:B------:R-:W3:Y:S01]  /*34260*/  LD.E R86, desc[UR6][R2.64+0x9c] ;  /* 0x00009c0602567980 */ /* 0x000ee2000c101900 */
[----:B------:R-:W-:-:S03]  /*34270*/  FMUL.FTZ R75, R8, R75 ;  /* 0x0000004b084b7220 */ /* 0x000fc60000410000 */
[----:B------:R1:W-:Y:S04]  /*34280*/  ST.E desc[UR4][R2.64+0x30], R81 ;  /* 0x0000305102007985 */ /* 0x0003e8000c101904 */
[----:B0-----:R-:W3:Y:S01]  /*34290*/  LD.E R85, desc[UR10][R2.64+0xa8] ;  /* 0x0000a80a02557980 */ /* 0x001ee2000c101900 */
[----:B------:R-:W-:-:S03]  /*342a0*/  FMUL.FTZ R77, R8, R77 ;  /* 0x0000004d084d7220 */ /* 0x000fc60000410000 */
[----:B------:R0:W-:Y:S04]  /*342b0*/  ST.E desc[UR6][R2.64+0x34], R83 ;  /* 0x0000345302007985 */ /* 0x0001e8000c101906 */
[----:B-1----:R-:W3:Y:S04]  /*342c0*/  LD.E R81, desc[UR12][R2.64+0xac] ;  /* 0x0000ac0c02517980 */ /* 0x002ee8000c101900 */
[----:B------:R-:W3:Y:S04]  /*342d0*/  LD.E R84, desc[UR14][R2.64+0xb8] ;  /* 0x0000b80e02547980 */ /* 0x000ee8000c101900 */
[----:B0-----:R-:W3:Y:S04]  /*342e0*/  LD.E R83, desc[UR16][R2.64+0xbc] ;  /* 0x0000bc1002537980 */ /* 0x001ee8000c101900 */
[----:B------:R-:W3:Y:S01]  /*342f0*/  LD.E R82, desc[UR18][R2.64+0xc8] ;  /* 0x0000c81202527980 */ /* 0x000ee2000c101900 */
[----:B------:R-:W-:-:S03]  /*34300*/  FMUL.FTZ R73, R8, R73 ;  /* 0x0000004908497220 */ /* 0x000fc60000410000 */
[----:B------:R0:W-:Y:S04]  /*34310*/  ST.E desc[UR10][R2.64+0x24], R79 ;  /* 0x0000244f02007985 */ /* 0x0001e8000c10190a */
[----:B------:R-:W3:Y:S01]  /*34320*/  LD.E R80, desc[UR20][R2.64+0xcc] ;  /* 0x0000cc1402507980 */ /* 0x000ee2000c101900 */
[----:B------:R-:W-:-:S03]  /*34330*/  FMUL.FTZ R71, R8, R71 ;  /* 0x0000004708477220 */ /* 0x000fc60000410000 */
[----:B------:R1:W-:Y:S04]  /*34340*/  ST.E desc[UR6][R2.64+0x14], R75 ;  /* 0x0000144b02007985 */ /* 0x0003e8000c101906 */
[----:B0-----:R-:W3:Y:S04]  /*34350*/  LD.E R79, desc[UR22][R2.64+0xd8] ;  /* 0x0000d816024f7980 */ /* 0x001ee8000c101900 */
[----:B------:R-:W3:Y:S01]  /*34360*/  LD.E R78, desc[UR24][R2.64+0xdc] ;  /* 0x0000dc18024e7980 */ /* 0x000ee2000c101900 */
[----:B------:R-:W-:-:S03]  /*34370*/  FMUL.FTZ R69, R8, R69 ;  /* 0x0000004508457220 */ /* 0x000fc60000410000 */
[----:B------:R0:W-:Y:S04]  /*34380*/  ST.E desc[UR8][R2.64+0x20], R77 ;  /* 0x0000204d02007985 */ /* 0x0001e8000c101908 */
[----:B-1----:R-:W3:Y:S04]  /*34390*/  LD.E R75, desc[UR10][R2.64+0xe8] ;  /* 0x0000e80a024b7980 */ /* 0x002ee8000c101900 */
[----:B------:R-:W3:Y:S04]  /*343a0*/  LD.E R76, desc[UR14][R2.64+0xf8] ;  /* 0x0000f80e024c7980 */ /* 0x000ee8000c101900 */
[----:B0-----:R-:W3:Y:S01]  /*343b0*/  LD.E R77, desc[UR12][R2.64+0xec] ;  /* 0x0000ec0c024d7980 */ /* 0x001ee2000c101900 */
[----:B------:R-:W-:-:S03]  /*343c0*/  FMUL.FTZ R65, R8, R65 ;  /* 0x0000004108417220 */ /* 0x000fc60000410000 */
[----:B------:R-:W3:Y:S01]  /*343d0*/  LD.E R74, desc[UR16][R2.64+0xfc] ;  /* 0x0000fc10024a7980 */ /* 0x000ee2000c101900 */
[----:B------:R-:W-:-:S03]  /*343e0*/  FMUL.FTZ R67, R8, R67 ;  /* 0x0000004308437220 */ /* 0x000fc60000410000 */
[----:B------:R0:W-:Y:S04]  /*343f0*/  ST.E desc[UR4][R2.64+0x10], R73 ;  /* 0x0000104902007985 */ /* 0x0001e8000c101904 */
[----:B------:R-:W3:Y:S04]  /*34400*/  LD.E R72, desc[UR18][R2.64+0x108] ;  /* 0x0001081202487980 */ /* 0x000ee8000c101900 */
[----:B------:R1:W-:Y:S04]  /*34410*/  ST.E desc[UR6][R2.64+0x4], R71 ;  /* 0x0000044702007985 */ /* 0x0003e8000c101906 */
[----:B0-----:R-:W3:Y:S01]  /*34420*/  LD.E R73, desc[UR20][R2.64+0x10c] ;  /* 0x00010c1402497980 */ /* 0x001ee2000c101900 */
[----:B------:R-:W-:-:S03]  /*34430*/  FMUL.FTZ R63, R8, R63 ;  /* 0x0000003f083f7220 */ /* 0x000fc60000410000 */
[----:B------:R0:W-:Y:S04]  /*34440*/  ST.E desc[UR4][R2.64], R69 ;  /* 0x0000004502007985 */ /* 0x0001e8000c101904 */
[----:B-1----:R-:W3:Y:S04]  /*34450*/  LD.E R71, desc[UR12][R2.64+0x118] ;  /* 0x0001180c02477980 */ /* 0x002ee8000c101900 */
[----:B------:R-:W3:Y:S04]  /*34460*/  LD.E R70, desc[UR22][R2.64+0x128] ;  /* 0x0001281602467980 */ /* 0x000ee8000c101900 */
[----:B0-----:R-:W3:Y:S01]  /*34470*/  LD.E R69, desc[UR14][R2.64+0x11c] ;  /* 0x00011c0e02457980 */ /* 0x001ee2000c101900 */
[----:B------:R-:W-:-:S03]  /*34480*/  FMUL.FTZ R61, R8, R61 ;  /* 0x0000003d083d7220 */ /* 0x000fc60000410000 */
[----:B------:R0:W-:Y:S04]  /*34490*/  ST.E desc[UR8][R2.64+0x74], R65 ;  /* 0x0000744102007985 */ /* 0x0001e8000c101908 */
[----:B------:R-:W3:Y:S04]  /*344a0*/  LD.E R68, desc[UR16][R2.64+0x12c] ;  /* 0x00012c1002447980 */ /* 0x000ee8000c101900 */
[----:B------:R1:W-:Y:S04]  /*344b0*/  ST.E desc[UR10][R2.64+0x80], R67 ;  /* 0x0000804302007985 */ /* 0x0003e8000c10190a */
[----:B0-----:R-:W3:Y:S01]  /*344c0*/  LD.E R65, desc[UR18][R2.64+0x138] ;  /* 0x0001381202417980 */ /* 0x001ee2000c101900 */
[----:B------:R-:W-:-:S03]  /*344d0*/  FMUL.FTZ R59, R8, R59 ;  /* 0x0000003b083b7220 */ /* 0x000fc60000410000 */
[----:B------:R-:W3:Y:S04]  /*344e0*/  LD.E R66, desc[UR24][R2.64+0x148] ;  /* 0x0001481802427980 */ /* 0x000ee8000c101900 */
[----:B-1----:R-:W3:Y:S04]  /*344f0*/  LD.E R67, desc[UR20][R2.64+0x13c] ;  /* 0x00013c1402437980 */ /* 0x002ee8000c101900 */
[----:B------:R0:W-:Y:S04]  /*34500*/  ST.E desc[UR6][R2.64+0x70], R63 ;  /* 0x0000703f02007985 */ /* 0x0001e8000c101906 */
[----:B------:R-:W3:Y:S01]  /*34510*/  LD.E R64, desc[UR6][R2.64+0x14c] ;  /* 0x00014c0602407980 */ /* 0x000ee2000c101900 */
[----:B------:R-:W-:-:S03]  /*34520*/  FMUL.FTZ R57, R8, R57 ;  /* 0x0000003908397220 */ /* 0x000fc60000410000 */
[----:B------:R-:W3:Y:S04]  /*34530*/  LD.E R62, desc[UR12][R2.64+0x15c] ;  /* 0x00015c0c023e7980 */ /* 0x000ee8000c101900 */
[----:B0-----:R-:W3:Y:S04]  /*34540*/  LD.E R63, desc[UR8][R2.64+0x158] ;  /* 0x00015808023f7980 */ /* 0x001ee8000c101900 */
[----:B------:R0:W-:Y:S04]  /*34550*/  ST.E desc[UR4][R2.64+0x64], R61 ;  /* 0x0000643d02007985 */ /* 0x0001e8000c101904 */
[----:B------:R-:W3:Y:S01]  /*34560*/  LD.E R58, desc[UR14][R2.64+0x168] ;  /* 0x0001680e023a7980 */ /* 0x000ee2000c101900 */
[----:B------:R-:W-:-:S03]  /*34570*/  FMUL.FTZ R55, R8, R55 ;  /* 0x0000003708377220 */ /* 0x000fc60000410000 */
[----:B------:R1:W-:Y:S04]  /*34580*/  ST.E desc[UR4][R2.64+0x84], R59 ;  /* 0x0000843b02007985 */ /* 0x0003e8000c101904 */
[----:B0-----:R-:W3:Y:S04]  /*34590*/  LD.E R61, desc[UR16][R2.64+0x16c] ;  /* 0x00016c10023d7980 */ /* 0x001ee8000c101900 */
[----:B------:R-:W3:Y:S01]  /*345a0*/  LD.E R60, desc[UR18][R2.64+0x178] ;  /* 0x00017812023c7980 */ /* 0x000ee2000c101900 */
[----:B------:R-:W-:-:S03]  /*345b0*/  FMUL.FTZ R53, R8, R53 ;  /* 0x0000003508357220 */ /* 0x000fc60000410000 */
[----:B-1----:R-:W3:Y:S04]  /*345c0*/  LD.E R59, desc[UR20][R2.64+0x17c] ;  /* 0x00017c14023b7980 */ /* 0x002ee8000c101900 */
[----:B------:R0:W-:Y:S01]  /*345d0*/  ST.E desc[UR8][R2.64+0xa0], R57 ;  /* 0x0000a03902007985 */ /* 0x0001e2000c101908 */
[----:B------:R-:W-:-:S03]  /*345e0*/  FMUL.FTZ R49, R8, R49 ;  /* 0x0000003108317220 */ /* 0x000fc60000410000 */
[----:B------:R-:W3:Y:S01]  /*345f0*/  LD.E R56, desc[UR24][R2.64+0x18c] ;  /* 0x00018c1802387980 */ /* 0x000ee2000c101900 */
[----:B------:R-:W-:-:S03]  /*34600*/  FMUL.FTZ R47, R8, R47 ;  /* 0x0000002f082f7220 */ /* 0x000fc60000410000 */
[----:B------:R1:W-:Y:S04]  /*34610*/  ST.E desc[UR6][R2.64+0x94], R55 ;  /* 0x0000943702007985 */ /* 0x0003e8000c101906 */
[----:B0-----:R-:W3:Y:S01]  /*34620*/  LD.E R57, desc[UR22][R2.64+0x188] ;  /* 0x0001881602397980 */ /* 0x001ee2000c101900 */
[----:B------:R-:W-:-:S03]  /*34630*/  FMUL.FTZ R48, R8, R51 ;  /* 0x0000003308307220 */ /* 0x000fc60000410000 */
[----:B------:R-:W3:Y:S01]  /*34640*/  LD.E R52, desc[UR26][R2.64+0x198] ;  /* 0x0001981a02347980 */ /* 0x000ee2000c101900 */
[----:B------:R-:W-:-:S03]  /*34650*/  FMUL.FTZ R46, R8, R46 ;  /* 0x0000002e082e7220 */ /* 0x000fc60000410000 */
[----:B-1----:R-:W3:Y:S01]  /*34660*/  LD.E R55, desc[UR12][R2.64+0x19c] ;  /* 0x00019c0c02377980 */ /* 0x002ee2000c101900 */
[----:B------:R-:W-:-:S03]  /*34670*/  FMUL.FTZ R9, R8, R9 ;  /* 0x0000000908097220 */ /* 0x000fc60000410000 */
[----:B------:R0:W-:Y:S04]  /*34680*/  ST.E desc[UR4][R2.64+0x90], R53 ;  /* 0x0000903502007985 */ /* 0x0001e8000c101904 */
[----:B------:R-:W3:Y:S01]  /*34690*/  LD.E R54, desc[UR14][R2.64+0x1a8] ;  /* 0x0001a80e02367980 */ /* 0x000ee2000c101900 */
[----:B------:R-:W-:-:S03]  /*346a0*/  FMUL.FTZ R45, R8, R45 ;  /* 0x0000002d082d7220 */ /* 0x000fc60000410000 */
[----:B------:R-:W3:Y:S04]  /*346b0*/  LD.E R51, desc[UR4][R2.64+0x1b8] ;  /* 0x0001b80402337980 */ /* 0x000ee8000c101900 */
[----:B0-----:R-:W3:Y:S01]  /*346c0*/  LD.E R53, desc[UR16][R2.64+0x1ac] ;  /* 0x0001ac1002357980 */ /* 0x001ee2000c101900 */
[C---:B------:R-:W-:Y:S01]  /*346d0*/  FMUL.FTZ R44, R8.reuse, R44 ;  /* 0x0000002c082c7220 */ /* 0x040fe20000410000 */
[C---:B------:R-:W-:Y:S02]  /*346e0*/  FMUL.FTZ R43, R8.reuse, R43 ;  /* 0x0000002b082b7220 */ /* 0x040fe40000410000 */
[----:B------:R0:W-:Y:S04]  /*346f0*/  ST.E desc[UR8][R2.64+0xb4], R49 ;  /* 0x0000b43102007985 */ /* 0x0001e8000c101908 */
[----:B------:R-:W3:Y:S04]  /*34700*/  LD.E R50, desc[UR6][R2.64+0x1bc] ;  /* 0x0001bc0602327980 */ /* 0x000ee8000c101900 */
[----:B------:R1:W-:Y:S04]  /*34710*/  ST.E desc[UR4][R2.64+0xa4], R47 ;  /* 0x0000a42f02007985 */ /* 0x0003e8000c101904 */
[----:B0-----:R-:W3:Y:S04]  /*34720*/  LD.E R49, desc[UR8][R2.64+0x1c8] ;  /* 0x0001c80802317980 */ /* 0x001ee8000c101900 */
[----:B------:R0:W-:Y:S04]  /*34730*/  ST.E desc[UR6][R2.64+0xb0], R48 ;  /* 0x0000b03002007985 */ /* 0x0001e8000c101906 */
[----:B-1----:R-:W3:Y:S04]  /*34740*/  LD.E R47, desc[UR10][R2.64+0x1cc] ;  /* 0x0001cc0a022f7980 */ /* 0x002ee8000c101900 */
        /* <DEDUP_REMOVED lines=10> */
[----:B-1----:R-:W3:Y:S01]  /*347f0*/  LD.E R43, desc[UR22][R2.64+0x1fc] ;  /* 0x0001fc16022b7980 */ /* 0x002ee2000c101900 */
[C---:B------:R-:W-:Y:S01]  /*34800*/  FMUL.FTZ R138, R8.reuse, R138 ;  /* 0x0000008a088a7220 */ /* 0x040fe20000410000 */
[C---:B------:R-:W-:Y:S01]  /*34810*/  FMUL.FTZ R140, R8.reuse, R140 ;  /* 0x0000008c088c7220 */ /* 0x040fe20000410000 */
[C---:B------:R-:W-:Y:S01]  /*34820*/  FMUL.FTZ R139, R8.reuse, R139 ;  /* 0x0000008b088b7220 */ /* 0x040fe20000410000 */
[C---:B------:R-:W-:Y:S01]  /*34830*/  FMUL.FTZ R137, R8.reuse, R137 ;  /* 0x0000008908897220 */ /* 0x040fe20000410000 */
[C---:B------:R-:W-:Y:S01]  /*34840*/  FMUL.FTZ R136, R8.reuse, R136 ;  /* 0x0000008808887220 */ /* 0x040fe20000410000 */
[----:B------:R-:W-:Y:S01]  /*34850*/  ST.E desc[UR4][R2.64+0xe4], R138 ;  /* 0x0000e48a02007985 */ /* 0x000fe2000c101904 */
[C---:B------:R-:W-:Y:S01]  /*34860*/  FMUL.FTZ R135, R8.reuse, R135 ;  /* 0x0000008708877220 */ /* 0x040fe20000410000 */
[C---:B------:R-:W-:Y:S01]  /*34870*/  FMUL.FTZ R134, R8.reuse, R134 ;  /* 0x0000008608867220 */ /* 0x040fe20000410000 */
[C---:B------:R-:W-:Y:S01]  /*34880*/  FMUL.FTZ R133, R8.reuse, R133 ;  /* 0x0000008508857220 */ /* 0x040fe20000410000 */
        /* <DEDUP_REMOVED lines=33> */
[----:B------:R-:W-:Y:S04]  /*34aa0*/  ST.E desc[UR16][R2.64+0x170], R124 ;  /* 0x0001707c02007985 */ /* 0x000fe8000c101910 */
[----:B------:R-:W-:Y:S04]  /*34ab0*/  ST.E desc[UR6][R2.64+0x174], R122 ;  /* 0x0001747a02007985 */ /* 0x000fe8000c101906 */
[----:B------:R0:W-:Y:S01]  /*34ac0*/  ST.E desc[UR8][R2.64+0x180], R121 ;  /* 0x0001807902007985 */ /* 0x0001e2000c101908 */
[----:B------:R-:W-:-:S03]  /*34ad0*/  FMUL.FTZ R115, R8, R115 ;  /* 0x0000007308737220 */ /* 0x000fc60000410000 */
[----:B------:R-:W-:Y:S04]  /*34ae0*/  ST.E desc[UR4][R2.64+0x184], R120 ;  /* 0x0001847802007985 */ /* 0x000fe8000c101904 */
[----:B------:R-:W-:Y:S04]  /*34af0*/  ST.E desc[UR10][R2.64+0x190], R116 ;  /* 0x0001907402007985 */ /* 0x000fe8000c10190a */
[----:B------:R1:W-:Y:S01]  /*34b00*/  ST.E desc[UR12][R2.64+0x194], R119 ;  /* 0x0001947702007985 */ /* 0x0003e2000c10190c */
[----:B------:R-:W-:-:S03]  /*34b10*/  FMUL.FTZ R113, R8, R113 ;  /* 0x0000007108717220 */ /* 0x000fc60000410000 */
[----:B------:R-:W-:Y:S01]  /*34b20*/  ST.E desc[UR14][R2.64+0x1a0], R118 ;  /* 0x0001a07602007985 */ /* 0x000fe2000c10190e */
[----:B0-----:R-:W-:-:S03]  /*34b30*/  FMUL.FTZ R121, R8, R112 ;  /* 0x0000007008797220 */ /* 0x001fc60000410000 */
[----:B------:R0:W-:Y:S01]  /*34b40*/  ST.E desc[UR16][R2.64+0x1a4], R117 ;  /* 0x0001a47502007985 */ /* 0x0001e2000c101910 */
[----:B-1----:R-:W-:-:S03]  /*34b50*/  FMUL.FTZ R119, R8, R114 ;  /* 0x0000007208777220 */ /* 0x002fc60000410000 */
[----:B------:R1:W-:Y:S01]  /*34b60*/  ST.E desc[UR6][R2.64+0x1b0], R115 ;  /* 0x0001b07302007985 */ /* 0x0003e2000c101906 */
[C---:B------:R-:W-:Y:S01]  /*34b70*/  FMUL.FTZ R111, R8.reuse, R111 ;  /* 0x0000006f086f7220 */ /* 0x040fe20000410000 */
[C---:B------:R-:W-:Y:S01]  /*34b80*/  FMUL.FTZ R109, R8.reuse, R109 ;  /* 0x0000006d086d7220 */ /* 0x040fe20000410000 */
[C---:B0-----:R-:W-:Y:S01]  /*34b90*/  FMUL.FTZ R117, R8.reuse, R110 ;  /* 0x0000006e08757220 */ /* 0x041fe20000410000 */
[----:B------:R-:W-:Y:S01]  /*34ba0*/  ST.E desc[UR4][R2.64+0x1b4], R119 ;  /* 0x0001b47702007985 */ /* 0x000fe2000c101904 */
[----:B------:R-:W-:-:S03]  /*34bb0*/  FMUL.FTZ R107, R8, R107 ;  /* 0x0000006b086b7220 */ /* 0x000fc60000410000 */
[----:B------:R-:W-:Y:S01]  /*34bc0*/  ST.E desc[UR8][R2.64+0x1c0], R117 ;  /* 0x0001c07502007985 */ /* 0x000fe2000c101908 */
[----:B-1----:R-:W-:-:S03]  /*34bd0*/  FMUL.FTZ R115, R8, R108 ;  /* 0x0000006c08737220 */ /* 0x002fc60000410000 */
[----:B------:R0:W-:Y:S01]  /*34be0*/  ST.E desc[UR10][R2.64+0x1c4], R113 ;  /* 0x0001c47102007985 */ /* 0x0001e2000c10190a */
[----:B------:R-:W-:-:S03]  /*34bf0*/  FMUL.FTZ R105, R7, R105 ;  /* 0x0000006907697220 */ /* 0x000fc60000410000 */
[----:B------:R-:W-:Y:S04]  /*34c00*/  ST.E desc[UR12][R2.64+0x1d0], R121 ;  /* 0x0001d07902007985 */ /* 0x000fe8000c10190c */
[----:B------:R1:W-:Y:S01]  /*34c10*/  ST.E desc[UR14][R2.64+0x1d4], R111 ;  /* 0x0001d46f02007985 */ /* 0x0003e2000c10190e */
[----:B0-----:R-:W-:-:S03]  /*34c20*/  FMUL.FTZ R113, R8, R104 ;  /* 0x0000006808717220 */ /* 0x001fc60000410000 */
[----:B------:R0:W-:Y:S01]  /*34c30*/  ST.E desc[UR6][R2.64+0x1e0], R109 ;  /* 0x0001e06d02007985 */ /* 0x0001e2000c101906 */
[----:B------:R-:W-:-:S03]  /*34c40*/  FMUL.FTZ R103, R7, R103 ;  /* 0x0000006707677220 */ /* 0x000fc60000410000 */
[----:B------:R-:W-:Y:S01]  /*34c50*/  ST.E desc[UR16][R2.64+0x1e4], R115 ;  /* 0x0001e47302007985 */ /* 0x000fe2000c101910 */
[----:B-1----:R-:W-:-:S03]  /*34c60*/  FMUL.FTZ R111, R7, R106 ;  /* 0x0000006a076f7220 */ /* 0x002fc60000410000 */
[----:B------:R1:W-:Y:S01]  /*34c70*/  ST.E desc[UR4][R2.64+0x1f0], R107 ;  /* 0x0001f06b02007985 */ /* 0x0003e2000c101904 */
[----:B------:R-:W-:-:S03]  /*34c80*/  FMUL.FTZ R101, R7, R101 ;  /* 0x0000006507657220 */ /* 0x000fc60000410000 */
[----:B------:R-:W-:Y:S01]  /*34c90*/  ST.E desc[UR8][R2.64+0x1f4], R113 ;  /* 0x0001f47102007985 */ /* 0x000fe2000c101908 */
[----:B0-----:R-:W-:-:S03]  /*34ca0*/  FMUL.FTZ R109, R7, R102 ;  /* 0x00000066076d7220 */ /* 0x001fc60000410000 */
[----:B------:R-:W-:Y:S01]  /*34cb0*/  ST.E desc[UR10][R2.64+0x8], R111 ;  /* 0x0000086f02007985 */ /* 0x000fe2000c10190a */
[----:B------:R-:W-:-:S03]  /*34cc0*/  FMUL.FTZ R99, R7, R99 ;  /* 0x0000006307637220 */ /* 0x000fc60000410000 */
[----:B------:R0:W-:Y:S01]  /*34cd0*/  ST.E desc[UR12][R2.64+0xc], R105 ;  /* 0x00000c6902007985 */ /* 0x0001e2000c10190c */
[C---:B-1----:R-:W-:Y:S01]  /*34ce0*/  FMUL.FTZ R107, R7.reuse, R98 ;  /* 0x00000062076b7220 */ /* 0x042fe20000410000 */
[C---:B------:R-:W-:Y:S02]  /*34cf0*/  FMUL.FTZ R97, R7.reuse, R97 ;  /* 0x0000006107617220 */ /* 0x040fe40000410000 */
[----:B------:R1:W-:Y:S01]  /*34d00*/  ST.E desc[UR6][R2.64+0x18], R103 ;  /* 0x0000186702007985 */ /* 0x0003e2000c101906 */
[----:B--2---:R-:W-:-:S03]  /*34d10*/  FMUL.FTZ R95, R7, R95 ;  /* 0x0000005f075f7220 */ /* 0x004fc60000410000 */
[----:B------:R2:W-:Y:S01]  /*34d20*/  ST.E desc[UR14][R2.64+0x1c], R101 ;  /* 0x00001c6502007985 */ /* 0x0005e2000c10190e */
[----:B0-----:R-:W-:-:S03]  /*34d30*/  FMUL.FTZ R105, R7, R100 ;  /* 0x0000006407697220 */ /* 0x001fc60000410000 */
[----:B------:R-:W-:Y:S01]  /*34d40*/  ST.E desc[UR16][R2.64+0x28], R109 ;  /* 0x0000286d02007985 */ /* 0x000fe2000c101910 */
[----:B-1----:R-:W-:-:S03]  /*34d50*/  FMUL.FTZ R103, R7, R96 ;  /* 0x0000006007677220 */ /* 0x002fc60000410000 */
[----:B------:R-:W-:Y:S01]  /*34d60*/  ST.E desc[UR4][R2.64+0x2c], R105 ;  /* 0x00002c6902007985 */ /* 0x000fe2000c101904 */
[----:B--2---:R-:W-:-:S03]  /*34d70*/  FMUL.FTZ R101, R7, R94 ;  /* 0x0000005e07657220 */ /* 0x004fc60000410000 */
[----:B------:R-:W-:Y:S01]  /*34d80*/  ST.E desc[UR8][R2.64+0x38], R107 ;  /* 0x0000386b02007985 */ /* 0x000fe2000c101908 */
[----:B----4-:R-:W-:-:S03]  /*34d90*/  FMUL.FTZ R93, R7, R93 ;  /* 0x0000005d075d7220 */ /* 0x010fc60000410000 */
[----:B------:R0:W-:Y:S01]  /*34da0*/  ST.E desc[UR10][R2.64+0x3c], R99 ;  /* 0x00003c6302007985 */ /* 0x0001e2000c10190a */
[----:B---3--:R-:W-:-:S03]  /*34db0*/  FMUL.FTZ R91, R7, R91 ;  /* 0x0000005b075b7220 */ /* 0x008fc60000410000 */
[----:B------:R1:W-:Y:S01]  /*34dc0*/  ST.E desc[UR6][R2.64+0x48], R97 ;  /* 0x0000486102007985 */ /* 0x0003e2000c101906 */
[----:B------:R-:W-:-:S03]  /*34dd0*/  FMUL.FTZ R87, R7, R87 ;  /* 0x0000005707577220 */ /* 0x000fc60000410000 */
[----:B------:R-:W-:Y:S01]  /*34de0*/  ST.E desc[UR12][R2.64+0x4c], R101 ;  /* 0x00004c6502007985 */ /* 0x000fe2000c10190c */
[----:B0-----:R-:W-:-:S03]  /*34df0*/  FMUL.FTZ R99, R7, R92 ;  /* 0x0000005c07637220 */ /* 0x001fc60000410000 */
[----:B------:R-:W-:Y:S01]  /*34e00*/  ST.E desc[UR14][R2.64+0x58], R103 ;  /* 0x0000586702007985 */ /* 0x000fe2000c10190e */
[----:B------:R-:W-:-:S03]  /*34e10*/  FMUL.FTZ R89, R7, R89 ;  /* 0x0000005907597220 */ /* 0x000fc60000410000 */
[----:B------:R0:W-:Y:S01]  /*34e20*/  ST.E desc[UR16][R2.64+0x5c], R95 ;  /* 0x00005c5f02007985 */ /* 0x0001e2000c101910 */
[----:B-1----:R-:W-:-:S03]  /*34e30*/  FMUL.FTZ R97, R7, R88 ;  /* 0x0000005807617220 */ /* 0x002fc60000410000 */
[----:B------:R1:W-:Y:S01]  /*34e40*/  ST.E desc[UR4][R2.64+0x68], R93 ;  /* 0x0000685d02007985 */ /* 0x0003e2000c101904 */
[----:B------:R-:W-:-:S03]  /*34e50*/  FMUL.FTZ R85, R7, R85 ;  /* 0x0000005507557220 */ /* 0x000fc60000410000 */
[----:B------:R-:W-:Y:S01]  /*34e60*/  ST.E desc[UR8][R2.64+0x6c], R99 ;  /* 0x00006c6302007985 */ /* 0x000fe2000c101908 */
[----:B0-----:R-:W-:-:S03]  /*34e70*/  FMUL.FTZ R95, R7, R90 ;  /* 0x0000005a075f7220 */ /* 0x001fc60000410000 */
[----:B------:R0:W-:Y:S01]  /*34e80*/  ST.E desc[UR6][R2.64+0x78], R91 ;  /* 0x0000785b02007985 */ /* 0x0001e2000c101906 */
[C---:B------:R-:W-:Y:S01]  /*34e90*/  FMUL.FTZ R81, R7.reuse, R81 ;  /* 0x0000005107517220 */ /* 0x040fe20000410000 */
[C---:B-1----:R-:W-:Y:S02]  /*34ea0*/  FMUL.FTZ R93, R7.reuse, R86 ;  /* 0x00000056075d7220 */ /* 0x042fe40000410000 */
[----:B------:R1:W-:Y:S01]  /*34eb0*/  ST.E desc[UR10][R2.64+0x7c], R87 ;  /* 0x00007c5702007985 */ /* 0x0003e2000c10190a */
[----:B------:R-:W-:-:S03]  /*34ec0*/  FMUL.FTZ R83, R7, R83 ;  /* 0x0000005307537220 */ /* 0x000fc60000410000 */
[----:B------:R-:W-:Y:S04]  /*34ed0*/  ST.E desc[UR12][R2.64+0x88], R95 ;  /* 0x0000885f02007985 */ /* 0x000fe8000c10190c */
[----:B------:R2:W-:Y:S01]  /*34ee0*/  ST.E desc[UR14][R2.64+0x8c], R89 ;  /* 0x00008c5902007985 */ /* 0x0005e2000c10190e */
[C---:B0-----:R-:W-:Y:S01]  /*34ef0*/  FMUL.FTZ R91, R7.reuse, R80 ;  /* 0x00000050075b7220 */ /* 0x041fe20000410000 */
[C---:B-1----:R-:W-:Y:S02]  /*34f00*/  FMUL.FTZ R87, R7.reuse, R84 ;  /* 0x0000005407577220 */ /* 0x042fe40000410000 */
[----:B------:R-:W-:Y:S01]  /*34f10*/  ST.E desc[UR16][R2.64+0x98], R97 ;  /* 0x0000986102007985 */ /* 0x000fe2000c101910 */
[----:B------:R-:W-:-:S03]  /*34f20*/  FMUL.FTZ R79, R7, R79 ;  /* 0x0000004f074f7220 */ /* 0x000fc60000410000 */
[----:B------:R-:W-:Y:S01]  /*34f30*/  ST.E desc[UR4][R2.64+0x9c], R93 ;  /* 0x00009c5d02007985 */ /* 0x000fe2000c101904 */
[----:B--2---:R-:W-:-:S03]  /*34f40*/  FMUL.FTZ R89, R7, R82 ;  /* 0x0000005207597220 */ /* 0x004fc60000410000 */
[----:B------:R-:W-:Y:S01]  /*34f50*/  ST.E desc[UR6][R2.64+0xa8], R85 ;  /* 0x0000a85502007985 */ /* 0x000fe2000c101906 */
[----:B------:R-:W-:-:S03]  /*34f60*/  FMUL.FTZ R75, R7, R75 ;  /* 0x0000004b074b7220 */ /* 0x000fc60000410000 */
[----:B------:R0:W-:Y:S01]  /*34f70*/  ST.E desc[UR8][R2.64+0xac], R81 ;  /* 0x0000ac5102007985 */ /* 0x0001e2000c101908 */
[----:B------:R-:W-:-:S03]  /*34f80*/  FMUL.FTZ R77, R7, R77 ;  /* 0x0000004d074d7220 */ /* 0x000fc60000410000 */
[----:B------:R-:W-:Y:S04]  /*34f90*/  ST.E desc[UR10][R2.64+0xb8], R87 ;  /* 0x0000b85702007985 */ /* 0x000fe8000c10190a */
[----:B------:R1:W-:Y:S01]  /*34fa0*/  ST.E desc[UR12][R2.64+0xbc], R83 ;  /* 0x0000bc5302007985 */ /* 0x0003e2000c10190c */
[----:B0-----:R-:W-:-:S03]  /*34fb0*/  FMUL.FTZ R81, R7, R78 ;  /* 0x0000004e07517220 */ /* 0x001fc60000410000 */
[----:B------:R-:W-:Y:S01]  /*34fc0*/  ST.E desc[UR14][R2.64+0xc8], R89 ;  /* 0x0000c85902007985 */ /* 0x000fe2000c10190e */
[----:B------:R-:W-:-:S03]  /*34fd0*/  FMUL.FTZ R85, R7, R72 ;  /* 0x0000004807557220 */ /* 0x000fc60000410000 */
[----:B------:R-:W-:Y:S01]  /*34fe0*/  ST.E desc[UR4][R2.64+0xcc], R91 ;  /* 0x0000cc5b02007985 */ /* 0x000fe2000c101904 */
[----:B-1----:R-:W-:-:S03]  /*34ff0*/  FMUL.FTZ R83, R7, R76 ;  /* 0x0000004c07537220 */ /* 0x002fc60000410000 */
[----:B------:R0:W-:Y:S01]  /*35000*/  ST.E desc[UR16][R2.64+0xd8], R79 ;  /* 0x0000d84f02007985 */ /* 0x0001e2000c101910 */
[----:B------:R-:W-:-:S03]  /*35010*/  FMUL.FTZ R73, R7, R73 ;  /* 0x0000004907497220 */ /* 0x000fc60000410000 */
[----:B------:R-:W-:Y:S01]  /*35020*/  ST.E desc[UR6][R2.64+0xdc], R81 ;  /* 0x0000dc5102007985 */ /* 0x000fe2000c101906 */
[----:B------:R-:W-:-:S03]  /*35030*/  FMUL.FTZ R71, R7, R71 ;  /* 0x0000004707477220 */ /* 0x000fc60000410000 */
[----:B------:R1:W-:Y:S01]  /*35040*/  ST.E desc[UR8][R2.64+0xe8], R75 ;  /* 0x0000e84b02007985 */ /* 0x0003e2000c101908 */
[----:B0-----:R-:W-:-:S03]  /*35050*/  FMUL.FTZ R79, R7, R74 ;  /* 0x0000004a074f7220 */ /* 0x001fc60000410000 */
[----:B------:R0:W-:Y:S01]  /*35060*/  ST.E desc[UR10][R2.64+0xec], R77 ;  /* 0x0000ec4d02007985 */ /* 0x0001e2000c10190a */
[----:B------:R-:W-:-:S03]  /*35070*/  FMUL.FTZ R69, R7, R69 ;  /* 0x0000004507457220 */ /* 0x000fc60000410000 */
[----:B------:R-:W-:Y:S04]  /*35080*/  ST.E desc[UR12][R2.64+0xf8], R83 ;  /* 0x0000f85302007985 */ /* 0x000fe8000c10190c */
[----:B------:R-:W-:Y:S01]  /*35090*/  ST.E desc[UR4][R2.64+0xfc], R79 ;  /* 0x0000fc4f02007985 */ /* 0x000fe2000c101904 */
[----:B-1----:R-:W-:-:S03]  /*350a0*/  FMUL.FTZ R75, R7, R70 ;  /* 0x00000046074b7220 */ /* 0x002fc60000410000 */
[----:B------:R-:W-:Y:S01]  /*350b0*/  ST.E desc[UR14][R2.64+0x108], R85 ;  /* 0x0001085502007985 */ /* 0x000fe2000c10190e */
[----:B------:R-:W-:-:S03]  /*350c0*/  FMUL.FTZ R65, R7, R65 ;  /* 0x0000004107417220 */ /* 0x000fc60000410000 */
[----:B------:R1:W-:Y:S01]  /*350d0*/  ST.E desc[UR16][R2.64+0x10c], R73 ;  /* 0x00010c4902007985 */ /* 0x0003e2000c101910 */
[C---:B------:R-:W-:Y:S01]  /*350e0*/  FMUL.FTZ R67, R7.reuse, R67 ;  /* 0x0000004307437220 */ /* 0x040fe20000410000 */
[C---:B0-----:R-:W-:Y:S02]  /*350f0*/  FMUL.FTZ R77, R7.reuse, R66 ;  /* 0x00000042074d7220 */ /* 0x041fe40000410000 */
[----:B------:R-:W-:Y:S01]  /*35100*/  ST.E desc[UR6][R2.64+0x118], R71 ;  /* 0x0001184702007985 */ /* 0x000fe2000c101906 */
[----:B------:R-:W-:-:S03]  /*35110*/  FMUL.FTZ R63, R7, R63 ;  /* 0x0000003f073f7220 */ /* 0x000fc60000410000 */
[----:B------:R0:W-:Y:S01]  /*35120*/  ST.E desc[UR8][R2.64+0x11c], R69 ;  /* 0x00011c4502007985 */ /* 0x0001e2000c101908 */
[----:B-1----:R-:W-:-:S03]  /*35130*/  FMUL.FTZ R73, R7, R68 ;  /* 0x0000004407497220 */ /* 0x002fc60000410000 */
[----:B------:R-:W-:Y:S04]  /*35140*/  ST.E desc[UR10][R2.64+0x128], R75 ;  /* 0x0001284b02007985 */ /* 0x000fe8000c10190a */
[----:B------:R-:W-:Y:S01]  /*35150*/  ST.E desc[UR4][R2.64+0x12c], R73 ;  /* 0x00012c4902007985 */ /* 0x000fe2000c101904 */
[----:B0-----:R-:W-:-:S03]  /*35160*/  FMUL.FTZ R69, R7, R64 ;  /* 0x0000004007457220 */ /* 0x001fc60000410000 */
[----:B------:R0:W-:Y:S01]  /*35170*/  ST.E desc[UR12][R2.64+0x138], R65 ;  /* 0x0001384102007985 */ /* 0x0001e2000c10190c */
[----:B------:R-:W-:-:S03]  /*35180*/  FMUL.FTZ R61, R7, R61 ;  /* 0x0000003d073d7220 */ /* 0x000fc60000410000 */
[----:B------:R1:W-:Y:S01]  /*35190*/  ST.E desc[UR14][R2.64+0x13c], R67 ;  /* 0x00013c4302007985 */ /* 0x0003e2000c10190e */
[C---:B------:R-:W-:Y:S01]  /*351a0*/  FMUL.FTZ R71, R7.reuse, R60 ;  /* 0x0000003c07477220 */ /* 0x040fe20000410000 */
[C---:B------:R-:W-:Y:S02]  /*351b0*/  FMUL.FTZ R59, R7.reuse, R59 ;  /* 0x0000003b073b7220 */ /* 0x040fe40000410000 */
[----:B------:R-:W-:Y:S01]  /*351c0*/  ST.E desc[UR16][R2.64+0x148], R77 ;  /* 0x0001484d02007985 */ /* 0x000fe2000c101910 */
[----:B0-----:R-:W-:-:S03]  /*351d0*/  FMUL.FTZ R65, R7, R62 ;  /* 0x0000003e07417220 */ /* 0x001fc60000410000 */
[----:B------:R-:W-:Y:S01]  /*351e0*/  ST.E desc[UR6][R2.64+0x14c], R69 ;  /* 0x00014c4502007985 */ /* 0x000fe2000c101906 */
[----:B-1----:R-:W-:-:S03]  /*351f0*/  FMUL.FTZ R67, R7, R58 ;  /* 0x0000003a07437220 */ /* 0x002fc60000410000 */
        /* <DEDUP_REMOVED lines=17> */
[C---:B-1----:R-:W-:Y:S01]  /*35310*/  FMUL.FTZ R57, R7.reuse, R50 ;  /* 0x0000003207397220 */ /* 0x042fe20000410000 */
[C---:B------:R-:W-:Y:S02]  /*35320*/  FMUL.FTZ R47, R7.reuse, R47 ;  /* 0x0000002f072f7220 */ /* 0x040fe40000410000 */
[----:B------:R0:W-:Y:S04]  /*35330*/  ST.E desc[UR10][R2.64+0x19c], R55 ;  /* 0x00019c3702007985 */ /* 0x0001e8000c10190a */
[----:B------:R-:W-:Y:S04]  /*35340*/  ST.E desc[UR12][R2.64+0x1a8], R63 ;  /* 0x0001a83f02007985 */ /* 0x000fe8000c10190c */
[----:B------:R1:W-:Y:S01]  /*35350*/  ST.E desc[UR14][R2.64+0x1ac], R53 ;  /* 0x0001ac3502007985 */ /* 0x0003e2000c10190e */
[----:B------:R-:W-:-:S03]  /*35360*/  FMUL.FTZ R45, R7, R45 ;  /* 0x0000002d072d7220 */ /* 0x000fc60000410000 */
[----:B------:R2:W-:Y:S01]  /*35370*/  ST.E desc[UR6][R2.64+0x1b8], R51 ;  /* 0x0001b83302007985 */ /* 0x0005e2000c101906 */
[----:B0-----:R-:W-:-:S03]  /*35380*/  FMUL.FTZ R55, R7, R9 ;  /* 0x0000000907377220 */ /* 0x001fc60000410000 */
[----:B------:R0:W-:Y:S01]  /*35390*/  ST.E desc[UR16][R2.64+0x1bc], R57 ;  /* 0x0001bc3902007985 */ /* 0x0001e2000c101910 */
[----:B-1----:R-:W-:-:S03]  /*353a0*/  FMUL.FTZ R53, R7, R48 ;  /* 0x0000003007357220 */ /* 0x002fc60000410000 */
[----:B------:R-:W-:Y:S01]  /*353b0*/  ST.E desc[UR4][R2.64+0x1c8], R49 ;  /* 0x0001c83102007985 */ /* 0x000fe2000c101904 */
[----:B--2---:R-:W-:-:S03]  /*353c0*/  FMUL.FTZ R51, R7, R46 ;  /* 0x0000002e07337220 */ /* 0x004fc60000410000 */
[----:B------:R-:W-:Y:S01]  /*353d0*/  ST.E desc[UR8][R2.64+0x1cc], R47 ;  /* 0x0001cc2f02007985 */ /* 0x000fe2000c101908 */
[C---:B------:R-:W-:Y:S01]  /*353e0*/  FMUL.FTZ R43, R7.reuse, R43 ;  /* 0x0000002b072b7220 */ /* 0x040fe20000410000 */
[----:B0-----:R-:W-:Y:S02]  /*353f0*/  FMUL.FTZ R57, R7, R44 ;  /* 0x0000002c07397220 */ /* 0x001fe40000410000 */
[----:B------:R-:W-:Y:S04]  /*35400*/  ST.E desc[UR10][R2.64+0x1d8], R53 ;  /* 0x0001d83502007985 */ /* 0x000fe8000c10190a */
[----:B------:R-:W-:Y:S04]  /*35410*/  ST.E desc[UR6][R2.64+0x1dc], R51 ;  /* 0x0001dc3302007985 */ /* 0x000fe8000c101906 */
[----:B------:R-:W-:Y:S04]  /*35420*/  ST.E desc[UR12][R2.64+0x1e8], R55 ;  /* 0x0001e83702007985 */ /* 0x000fe8000c10190c */
[----:B------:R-:W-:Y:S04]  /*35430*/  ST.E desc[UR14][R2.64+0x1ec], R45 ;  /* 0x0001ec2d02007985 */ /* 0x000fe8000c10190e */
[----:B------:R-:W-:Y:S04]  /*35440*/  ST.E desc[UR16][R2.64+0x1f8], R57 ;  /* 0x0001f83902007985 */ /* 0x000fe8000c101910 */
[----:B------:R0:W-:Y:S01]  /*35450*/  ST.E desc[UR18][R2.64+0x1fc], R43 ;  /* 0x0001fc2b02007985 */ /* 0x0001e2000c101912 */
[----:B------:R-:W-:-:S03]  /*35460*/  LEA.HI R44, R6, 0x8, RZ, 0x19 ;  /* 0x00000008062c7811 */ /* 0x000fc600078fc8ff */
[----:B------:R-:W2:Y:S02]  /*35470*/  LDL.64 R8, [R0] ;  /* 0x0000000000087983 */ /* 0x000ea40000100a00 */
[----:B------:R1:W-:Y:S06]  /*35480*/  BAR.SYNC.DEFER_BLOCKING R44, 0x100 ;  /* 0x0004002c0000751d */ /* 0x0003ec0000010000 */
[----:B0-----:R-:W3:Y:S01]  /*35490*/  LDL.64 R2, [R0+0x80] ;  /* 0x0000800000027983 */ /* 0x001ee20000100a00 */
[C---:B------:R-:W-:Y:S02]  /*354a0*/  R2UR UR28, R4.reuse ;  /* 0x00000000041c72ca */ /* 0x040fe400000e0000 */
[----:B------:R-:W-:Y:S01]  /*354b0*/  R2UR UR29, R5 ;  /* 0x00000000051d72ca */ /* 0x000fe200000e0000 */
[----:B------:R-:W4:Y:S04]  /*354c0*/  LDL.64 R6, [R0+0x98] ;  /* 0x0000980000067983 */ /* 0x000f280000100a00 */
[----:B--2---:R-:W2:Y:S04]  /*354d0*/  LD.E R43, desc[UR6][R8.64] ;  /* 0x00000006082b7980 */ /* 0x004ea8000c101900 */
[----:B------:R-:W2:Y:S04]  /*354e0*/  LDL.64 R8, [R0+0x88] ;  /* 0x0000880000087983 */ /* 0x000ea80000100a00 */
[----:B---3--:R-:W3:Y:S04]  /*354f0*/  LD.E R47, desc[UR4][R2.64] ;  /* 0x00000004022f7980 */ /* 0x008ee8000c101900 */
        /* <DEDUP_REMOVED lines=64> */
[----:B----4-:R-:W4:Y:S04]  /*35900*/  LD.E.64 R6, desc[UR4][R6.64] ;  /* 0x0000000406067980 */ /* 0x010f28000c101b00 */
[----:B---3--:R-:W-:Y:S04]  /*35910*/  ST.E desc[UR8][R2.64], R47 ;  /* 0x0000002f02007985 */ /* 0x008fe8000c101908 */
[----:B--2---:R0:W-:Y:S04]  /*35920*/  ST.E desc[UR4][R2.64+0x4], R45 ;  /* 0x0000042d02007985 */ /* 0x0041e8000c101904 */
        /* <DEDUP_REMOVED lines=63> */
[----:B0-----:R-:W3:Y:S04]  /*35d20*/  LD.E R45, desc[UR28][R2.64+0x104] ;  /* 0x0001041c022d7980 */ /* 0x001ee8000c101900 */
[----:B---3--:R0:W-:Y:S04]  /*35d30*/  ST.E desc[UR4][R2.64+0x104], R45 ;  /* 0x0001042d02007985 */ /* 0x0081e8000c101904 */
[----:B------:R-:W3:Y:S04]  /*35d40*/  LD.E R47, desc[UR6][R2.64+0x108] ;  /* 0x00010806022f7980 */ /* 0x000ee8000c101900 */
[----:B-1----:R-:W4:Y:S04]  /*35d50*/  LD.E R49, desc[UR8][R2.64+0x10c] ;  /* 0x00010c0802317980 */ /* 0x002f28000c101900 */
        /* <DEDUP_REMOVED lines=122> */
[----:B0-----:R-:W4:Y:S01]  /*36500*/  LD.E R45, desc[UR28][R8.64] ;  /* 0x0000001c082d7980 */ /* 0x001f22000c101900 */
        /* <DEDUP_REMOVED lines=22> */
[----:B------:R-:W-:Y:S01]  /*36670*/  IMAD R6, R43, 0xc00, R6 ;  /* 0x00000c002b067824 */ /* 0x000fe200078e0206 */
[----:B------:R-:W-:Y:S01]  /*36680*/  F2FP.F16.F32.PACK_AB R172, R42, R172 ;  /* 0x000000ac2aac723e */ /* 0x000fe200000000ff */
[----:B------:R-:W4:Y:S01]  /*36690*/  LD.E R43, desc[UR34][R2.64+0x4c] ;  /* 0x00004c22022b7980 */ /* 0x000f22000c101900 */
[----:B------:R-:W-:Y:S02]  /*366a0*/  F2FP.F16.F32.PACK_AB R174, R174, R41 ;  /* 0x00000029aeae723e */ /* 0x000fe400000000ff */
[----:B------:R-:W-:Y:S01]  /*366b0*/  F2FP.F16.F32.PACK_AB R152, R152, R40 ;  /* 0x000000289898723e */ /* 0x000fe200000000ff */
        /* <DEDUP_REMOVED lines=199> */
[----:B------:R-:W-:Y:S02]  /*37330*/  R2UR UR4, R4 ;  /* 0x00000000040472ca */ /* 0x000fe400000e0000 */
[----:B------:R-:W-:-:S13]  /*37340*/  R2UR UR5, R5 ;  /* 0x00000000050572ca */ /* 0x000fda00000e0000 */
        /* <DEDUP_REMOVED lines=720> */
[----:B------:R-:W-:Y:S01]  /*3a050*/  F2FP.F16.F32.PACK_AB R167, R167, R15 ;  /* 0x0000000fa7a7723e */ /* 0x000fe200000000ff */
[----:B------:R-:W-:Y:S01]  /*3a060*/  IMAD.MOV.U32 R15, RZ, RZ, R7 ;  /* 0x000000ffff0f7224 */ /* 0x000fe200078e0007 */
[----:B------:R-:W-:Y:S01]  /*3a070*/  F2FP.F16.F32.PACK_AB R169, R169, R14 ;  /* 0x0000000ea9a9723e */ /* 0x000fe200000000ff */
[----:B------:R-:W-:-:S03]  /*3a080*/  VIADD R14, R6, 0x80 ;  /* 0x00000080060e7836 */ /* 0x000fc60000000000 */
[----:B------:R-:W-:Y:S02]  /*3a090*/  R2UR UR7, R15 ;  /* 0x000000000f0772ca */ /* 0x000fe400000e0000 */
[----:B------:R-:W-:Y:S02]  /*3a0a0*/  R2UR UR6, R14 ;  /* 0x000000000e0672ca */ /* 0x000fe400000e0000 */
        /* <DEDUP_REMOVED lines=3549> */
[----:B---3--:R-:W3:Y:S01]  /*47e80*/  LD.E R31, desc[UR22][R2.64+0x1c] ;  /* 0x00001c16021f7980 */ /* 0x008ee2000c101900 */
[C---:B------:R-:W-:Y:S02]  /*47e90*/  R2UR UR20, R4.reuse ;  /* 0x00000000041472ca */ /* 0x040fe400000e0000 */
[C---:B------:R-:W-:Y:S01]  /*47ea0*/  R2UR UR21, R5.reuse ;  /* 0x00000000051572ca */ /* 0x040fe200000e0000 */
[----:B----4-:R-:W4:Y:S01]  /*47eb0*/  LD.E R33, desc[UR24][R2.64+0x20] ;  /* 0x0000201802217980 */ /* 0x010f22000c101900 */
        /* <DEDUP_REMOVED lines=719> */
[----:B0-----:R-:W1:Y:S01]  /*4abb0*/  LDL.64 R8, [R0+0x40] ;  /* 0x0000400000087983 */ /* 0x001e620000100a00 */
[----:B------:R-:W-:-:S02]  /*4abc0*/  R2UR UR4, R4 ;  /* 0x00000000040472ca */ /* 0x000fc400000e0000 */
[----:B------:R-:W-:Y:S01]  /*4abd0*/  R2UR UR5, R5 ;  /* 0x00000000050572ca */ /* 0x000fe200000e0000 */
[----:B------:R-:W3:-:S12]  /*4abe0*/  LDL.64 R6, [R0] ;  /* 0x0000000000067983 */ /* 0x000ed80000100a00 */
[----:B-1----:R-:W4:Y:S01]  /*4abf0*/  LD.E R12, desc[UR4][R8.64] ;  /* 0x00000004080c7980 */ /* 0x002f22000c101900 */
[----:B------:R-:W-:Y:S02]  /*4ac00*/  R2UR UR4, R4 ;  /* 0x00000000040472ca */ /* 0x000fe400000e0000 */
[----:B------:R-:W-:Y:S01]  /*4ac10*/  R2UR UR5, R5 ;  /* 0x00000000050572ca */ /* 0x000fe200000e0000 */
[----:B------:R-:W-:-:S12]  /*4ac20*/  BSSY B2, `(.L_x_12903) ;  /* 0x0000006000027945 */ /* 0x000fd80003800000 */
[----:B---3--:R2:W5:Y:S01]  /*4ac30*/  LD.E R6, desc[UR4][R6.64] ;  /* 0x0000000406067980 */ /* 0x008562000c101900 */
[----:B----4-:R-:W-:-:S04]  /*4ac40*/  LOP3.LUT R12, R12, 0x1, RZ, 0xfc, !PT ;  /* 0x000000010c0c7812 */ /* 0x010fc800078efcff */
[----:B------:R-:W-:-:S13]  /*4ac50*/  ISETP.NE.AND P0, PT, R12, 0x3, PT ;  /* 0x000000030c00780c */ /* 0x000fda0003f05270 */
[----:B--2---:R-:W-:Y:S05]  /*4ac60*/  @!P0 BRA `(.L_x_12904) ;  /* 0x0000000000048947 */ /* 0x004fea0003800000 */
[----:B------:R-:W-:Y:S01]  /*4ac70*/  BPT.TRAP 0x1 ;  /* 0x000000040000795c */ /* 0x000fe20000300000 */
.L_x_12904:
[----:B------:R-:W-:Y:S05]  /*4ac80*/  BSYNC B2 ;  /* 0x0000000000027941 */ /* 0x000fea0003800000 */
.L_x_12903:
        /* <DEDUP_REMOVED lines=11> */
[----:B0-----:R-:W-:Y:S05]  /*4ad40*/  RET.REL.NODEC R220 `(_ZN7cutlass13device_kernelIN5flash11enable_sm90INS1_16FlashAttnFwdSm90INS1_25CollectiveMainloopFwdSm90ILi2EN4cute5tupleIJNS5_1CILi1EEES8_S8_EEENS6_IJNS7_ILi128EEENS7_ILi96EEENS7_ILi64EEEEEELi256ENS_6half_tEfNS_4arch4Sm90ELb0ELb1ELb0ELb1ELb1ELb0ELb1ELb1ELb0ELb1ELb1ELb0EEENS1_21CollectiveEpilogueFwdINS6_IJSA_NS7_ILi256EEESB_EEES9_SE_SG_Li256ELb1ELb1ELb1ELb0EEENS1_36VarlenDynamicPersistentTileSchedulerILi128ELi96ELi256ELi128ELb1ELb1ELb1ELb1ELb0ELb1EEEEEEEEEvNT_6ParamsE) ;  /* 0xfffffb50dcac7950 */ /* 0x001fea0003c3ffff */
.L_x_12879:
[----:B0-----:R0:W1:Y:S02]  /*4ad50*/  SYNCS.PHASECHK.TRANS64.TRYWAIT P0, [R6+URZ], R7 ;  /* 0x00000007060075a7 */ /* 0x001064000800017f */
[----:B-1----:R-:W-:Y:S05]  /*4ad60*/  @!P0 NANOSLEEP.SYNCS 0x989680 ;  /* 0x009896800000895d */ /* 0x002fea0003900000 */
[----:B------:R-:W1:Y:S02]  /*4ad70*/  @!P0 SYNCS.PHASECHK.TRANS64 P0, [R6+URZ], R7 ;  /* 0x00000007060085a7 */ /* 0x000e64000800007f */
[----:B-1----:R-:W-:Y:S05]  /*4ad80*/  @!P0 BRA `(.L_x_12879) ;  /* 0xfffffffc00f08947 */ /* 0x002fea000383ffff */
[----:B------:R-:W-:Y:S05]  /*4ad90*/  BRA `(.L_x_12878) ;  /* 0xfffffe4c00847947 */ /* 0x000fea000383ffff */
.L_x_12886:
[----:B0-----:R0:W1:Y:S02]  /*4ada0*/  SYNCS.PHASECHK.TRANS64.TRYWAIT P0, [R20+URZ], R21 ;  /* 0x00000015140075a7 */ /* 0x001064000800017f */
[----:B-1----:R-:W-:Y:S05]  /*4adb0*/  @!P0 NANOSLEEP.SYNCS 0x989680 ;  /* 0x009896800000895d */ /* 0x002fea0003900000 */
[----:B------:R-:W1:Y:S02]  /*4adc0*/  @!P0 SYNCS.PHASECHK.TRANS64 P0, [R20+URZ], R21 ;  /* 0x00000015140085a7 */ /* 0x000e64000800007f */
[----:B-1----:R-:W-:Y:S05]  /*4add0*/  @!P0 BRA `(.L_x_12886) ;  /* 0xfffffffc00f08947 */ /* 0x002fea000383ffff */
[----:B------:R-:W-:Y:S05]  /*4ade0*/  BRA `(.L_x_12885) ;  /* 0xfffffe5400587947 */ /* 0x000fea000383ffff */
.L_x_12905:
        /* <DEDUP_REMOVED lines=9> */
.L_x_15672:


//--------------------- .text._ZN7cutlass13device_kernelIN5flash11enable_sm90INS1_16FlashAttnFwdSm90INS1_25CollectiveMainloopFwdSm90ILi2EN4cute5tupleIJNS5_1CILi1EEES8_S8_EEENS6_IJNS7_ILi128EEENS7_ILi96EEENS7_ILi64EEEEEELi256ENS_6half_tEfNS_4arch4Sm90ELb0ELb1ELb0ELb1ELb1ELb1ELb1ELb1ELb0ELb1ELb1ELb0EEENS1_21CollectiveEpilogueFwdINS6_IJSA_NS7_ILi256EEESB_EEES9_SE_SG_Li256ELb1ELb1ELb1ELb0EEENS1_36VarlenDynamicPersistentTileSchedulerILi128ELi96ELi256ELi128ELb1ELb1ELb1ELb1ELb0ELb1EEEEEEEEEvNT_6ParamsE --------------------------
	.section	.text._ZN7cutlass13device_kernelIN5flash11enable_sm90INS1_16FlashAttnFwdSm90INS1_25CollectiveMainloopFwdSm90ILi2EN4cute5tupleIJNS5_1CILi1EEES8_S8_EEENS6_IJNS7_ILi128EEENS7_ILi96EEENS7_ILi64EEEEEELi256ENS_6half_tEfNS_4arch4Sm90ELb0ELb1ELb0ELb1ELb1ELb1ELb1ELb1ELb0ELb1ELb1ELb0EEENS1_21CollectiveEpilogueFwdINS6_IJSA_NS7_ILi256EEESB_EEES9_SE_SG_Li256ELb1ELb1ELb1ELb0EEENS1_36VarlenDynamicPersistentTileSchedulerILi128ELi96ELi256ELi128ELb1ELb1ELb1ELb1ELb0ELb1EEEEEEEEEvNT_6ParamsE,"ax",@progbits
	.align	128
.text._ZN7cutlass13device_kernelIN5flash11enable_sm90INS1_16FlashAttnFwdSm90INS1_25CollectiveMainloopFwdSm90ILi2EN4cute5tupleIJNS5_1CILi1EEES8_S8_EEENS6_IJNS7_ILi128EEENS7_ILi96EEENS7_ILi64EEEEEELi256ENS_6half_tEfNS_4arch4Sm90ELb0ELb1ELb0ELb1ELb1ELb1ELb1ELb1ELb0ELb1ELb1ELb0EEENS1_21CollectiveEpilogueFwdINS6_IJSA_NS7_ILi256EEESB_EEES9_SE_SG_Li256ELb1ELb1ELb1ELb0EEENS1_36VarlenDynamicPersistentTileSchedulerILi128ELi96ELi256ELi128ELb1ELb1ELb1ELb1ELb0ELb1EEEEEEEEEvNT_6ParamsE:
        .type           _ZN7cutlass13device_kernelIN5flash11enable_sm90INS1_16FlashAttnFwdSm90INS1_25CollectiveMainloopFwdSm90ILi2EN4cute5tupleIJNS5_1CILi1EEES8_S8_EEENS6_IJNS7_ILi128EEENS7_ILi96EEENS7_ILi64EEEEEELi256ENS_6half_tEfNS_4arch4Sm90ELb0ELb1ELb0ELb1ELb1ELb1ELb1ELb1ELb0ELb1ELb1ELb0EEENS1_21CollectiveEpilogueFwdINS6_IJSA_NS7_ILi256EEESB_EEES9_SE_SG_Li256ELb1ELb1ELb1ELb0EEENS1_36VarlenDynamicPersistentTileSchedulerILi128ELi96ELi256ELi128ELb1ELb1ELb1ELb1ELb0ELb1EEEEEEEEEvNT_6ParamsE,@function
        .size           _ZN7cutlass13device_kernelIN5flash11enable_sm90INS1_16FlashAttnFwdSm90INS1_25CollectiveMainloopFwdSm90ILi2EN4cute5tupleIJNS5_1CILi1EEES8_S8_EEENS6_IJNS7_ILi128EEENS7_ILi96EEENS7_ILi64EEEEEELi256ENS_6half_tEfNS_4arch4Sm90ELb0ELb1ELb0ELb1ELb1ELb1ELb1ELb1ELb0ELb1ELb1ELb0EEENS1_21CollectiveEpilogueFwdINS6_IJSA_NS7_ILi256EEESB_EEES9_SE_SG_Li256ELb1ELb1ELb1ELb0EEENS1_36VarlenDynamicPersistentTileSchedulerILi128ELi96ELi256ELi128ELb1ELb1ELb1ELb1ELb0ELb1EEEEEEEEEvNT_6ParamsE,(.L_x_15674 - _ZN7cutlass13device_kernelIN5flash11enable_sm90INS1_16FlashAttnFwdSm90INS1_25CollectiveMainloopFwdSm90ILi2EN4cute5tupleIJNS5_1CILi1EEES8_S8_EEENS6_IJNS7_ILi128EEENS7_ILi96EEENS7_ILi64EEEEEELi256ENS_6half_tEfNS_4arch4Sm90ELb0ELb1ELb0ELb1ELb1ELb1ELb1ELb1ELb0ELb1ELb1ELb0EEENS1_21CollectiveEpilogueFwdINS6_IJSA_NS7_ILi256EEESB_EEES9_SE_SG_Li256ELb1ELb1ELb1ELb0EEENS1_36VarlenDynamicPersistentTileSchedulerILi128ELi96ELi256ELi128ELb1ELb1ELb1ELb1ELb0ELb1EEEEEEEEEvNT_6ParamsE)
        .other          _ZN7cutlass13device_kernelIN5flash11enable_sm90INS1_16FlashAttnFwdSm90INS1_25CollectiveMainloopFwdSm90ILi2EN4cute5tupleIJNS5_1CILi1EEES8_S8_EEENS6_IJNS7_ILi128EEENS7_ILi96EEENS7_ILi64EEEEEELi256ENS_6half_tEfNS_4arch4Sm90ELb0ELb1ELb0ELb1ELb1ELb1ELb1ELb1ELb0ELb1ELb1ELb0EEENS1_21CollectiveEpilogueFwdINS6_IJSA_NS7_ILi256EEESB_EEES9_SE_SG_Li256ELb1ELb1ELb1ELb0EEENS1_36VarlenDynamicPersistentTileSchedulerILi128ELi96ELi256ELi128ELb1ELb1ELb1ELb1ELb0ELb1EEEEEEEEEvNT_6ParamsE,@"STO_CUDA_ENTRY STV_DEFAULT"
_ZN7cutlass13device_kernelIN5flash11enable_sm90INS1_16FlashAttnFwdSm90INS1_25CollectiveMainloopFwdSm90ILi2EN4cute5tupleIJNS5_1CILi1EEES8_S8_EEENS6_IJNS7_ILi128EEENS7_ILi96EEENS7_ILi64EEEEEELi256ENS_6half_tEfNS_4arch4Sm90ELb0ELb1ELb0ELb1ELb1ELb1ELb1ELb1ELb0ELb1ELb1ELb0EEENS1_21CollectiveEpilogueFwdINS6_IJSA_NS7_ILi256EEESB_EEES9_SE_SG_Li256ELb1ELb1ELb1ELb0EEENS1_36VarlenDynamicPersistentTileSchedulerILi128ELi96ELi256ELi128ELb1ELb1ELb1ELb1ELb0ELb1EEEEEEEEEvNT_6ParamsE:
        /* <DEDUP_REMOVED lines=23> */
.L_x_12907:
[----:B------:R-:W-:Y:S05]  /*0170*/  BSYNC B0 ;  /* 0x0000000000007941 */ /* 0x000fea0003800000 */
.L_x_12906:
        /* <DEDUP_REMOVED lines=43> */
.L_x_12908:
        /* <DEDUP_REMOVED lines=22> */
.L_x_12909:
        /* <DEDUP_REMOVED lines=18> */
.L_x_12910:
        /* <DEDUP_REMOVED lines=22> */
.L_x_12911:
        /* <DEDUP_REMOVED lines=22> */
.L_x_12912:
[----:B------:R-:W-:Y:S01]  /*0970*/  PLOP3.LUT P0, PT, PT, PT, UP0, 0x80, 0x0 ;  /* 0x000000000000781c */ /* 0x000fe20003f0f008 */
[----:B------:R-:W-:Y:S01]  /*0980*/  UMOV UR38, 0x1 ;  /* 0x0000000100267882 */ /* 0x000fe20000000000 */
[----:B------:R-:W-:Y:S01]  /*0990*/  NOP ;  /* 0x0000000000007918 */ /* 0x000fe20000000000 */
[----:B------:R-:W-:Y:S01]  /*09a0*/  USEL UR38, UR38, 0x2, !UP0 ;  /* 0x0000000226267887 */ /* 0x000fe2000c000000 */
[----:B------:R-:W-:Y:S01]  /*09b0*/  BSSY B9, `(.L_x_12913) ;  /* 0x00038d1000097945 */ /* 0x000fe20003800000 */
[----:B------:R-:W-:Y:S01]  /*09c0*/  ULDC.64 UR44, c[0x0][0x208] ;  /* 0x00008200002c7ab9 */ /* 0x000fe20000000a00 */
[----:B------:R-:W-:Y:S02]  /*09d0*/  IMAD.U32 R18, RZ, RZ, UR37 ;  /* 0x00000025ff127e24 */ /* 0x000fe4000f8e00ff */
[----:B------:R-:W-:Y:S01]  /*09e0*/  IMAD.U32 R19, RZ, RZ, UR36 ;  /* 0x00000024ff137e24 */ /* 0x000fe2000f8e00ff */
[----:B0123--:R-:W-:Y:S06]  /*09f0*/  BAR.SYNC.DEFER_BLOCKING 0x0 ;  /* 0x0000000000007b1d */ /* 0x00ffec0000010000 */
[----:B------:R-:W-:Y:S05]  /*0a00*/  @!P0 BRA `(.L_x_12914) ;  /* 0x00000300006c8947 */ /* 0x000fea0003800000 */
.L_x_12915:
[----:B------:R-:W-:-:S08]  /*0a10*/  NOP ;  /* 0x0000000000007918 */ /* 0x000fd00000000000 */
[----:B------:R-:W0:Y:S02]  /*0a20*/  USETMAXREG.TRY_ALLOC.CTAPOOL UP0, 0xe8 ;  /* 0x000000e8000079c8 */ /* 0x000e240008000600 */
[----:B0-----:R-:W-:-:S13]  /*0a30*/  PLOP3.LUT P0, PT, PT, PT, UP0, 0x80, 0x0 ;  /* 0x000000000000781c */ /* 0x001fda0003f0f008 */
[----:B------:R-:W-:Y:S05]  /*0a40*/  @!P0 BRA `(.L_x_12915) ;  /* 0xfffffffc00f08947 */ /* 0x000fea000383ffff */
[----:B------:R-:W0:Y:S01]  /*0a50*/  S2R R0, SR_TID.X ;  /* 0x0000000000007919 */ /* 0x000e220000002100 */
[----:B------:R-:W1:Y:S01]  /*0a60*/  S2UR UR4, SR_CgaCtaId ;  /* 0x00000000000479c3 */ /* 0x000e620000008800 */
[----:B------:R-:W-:Y:S01]  /*0a70*/  MOV R2, 0x400 ;  /* 0x0000040000027802 */ /* 0x000fe20000000f00 */
[----:B------:R-:W-:-:S06]  /*0a80*/  UIADD3 URZ, UP0, UR37, 0x1f0, URZ ;  /* 0x000001f0253f7890 */ /* 0x000fcc000ff1e03f */
[----:B------:R-:W-:Y:S06]  /*0a90*/  BAR.ARV 0x8, 0x180 ;  /* 0x0206000000007b1d */ /* 0x000fec0000002000 */
[----:B------:R-:W-:Y:S01]  /*0aa0*/  UIADD3 URZ, UP1, UR37, 0x1fc, URZ ;  /* 0x000001fc253f7890 */ /* 0x000fe2000ff3e03f */
[----:B------:R-:W-:Y:S01]  /*0ab0*/  STL.64 [R1+0x1f0], RZ ;  /* 0x0001f0ff01007387 */ /* 0x000fe20000100a00 */
[----:B------:R-:W-:Y:S02]  /*0ac0*/  UIADD3.X UR39, URZ, UR36, URZ, UP0, !UPT ;  /* 0x000000243f277290 */ /* 0x000fe400087fe43f */
[----:B------:R-:W-:Y:S01]  /*0ad0*/  UIADD3.X UR40, URZ, UR36, URZ, UP1, !UPT ;  /* 0x000000243f287290 */ /* 0x000fe20008ffe43f */
[----:B------:R-:W-:Y:S04]  /*0ae0*/  STL [R1+0x1f8], RZ ;  /* 0x0001f8ff01007387 */ /* 0x000fe80000100800 */
        /* <DEDUP_REMOVED lines=13> */
[----:B------:R-:W-:Y:S02]  /*0bc0*/  IMAD.MOV.U32 R153, RZ, RZ, RZ ;  /* 0x000000ffff997224 */ /* 0x000fe400078e00ff */
[----:B------:R-:W-:Y:S02]  /*0bd0*/  IMAD.MOV.U32 R159, RZ, RZ, RZ ;  /* 0x000000ffff9f7224 */ /* 0x000fe400078e00ff */
[----:B0-----:R-:W-:-:S05]  /*0be0*/  VIADD R11, R0, 0xffffff80 ;  /* 0xffffff80000b7836 */ /* 0x001fca0000000000 */
[----:B------:R-:W-:Y:S01]  /*0bf0*/  SHF.R.S32.HI R0, RZ, 0x1f, R11 ;  /* 0x0000001fff007819 */ /* 0x000fe2000001140b */
[----:B------:R-:W-:Y:S03]  /*0c00*/  STL [R1+0x49c], R11 ;  /* 0x00049c0b01007387 */ /* 0x000fe60000100800 */
[CC--:B------:R-:W-:Y:S02]  /*0c10*/  LEA.HI R3, R0.reuse, R11.reuse, RZ, 0x7 ;  /* 0x0000000b00037211 */ /* 0x0c0fe400078f38ff */
[----:B------:R-:W-:Y:S02]  /*0c20*/  LEA.HI R8, R0, R11, RZ, 0x4 ;  /* 0x0000000b00087211 */ /* 0x000fe400078f20ff */
[----:B------:R-:W-:Y:S02]  /*0c30*/  LOP3.LUT R4, R3, 0xffffff80, RZ, 0xc0, !PT ;  /* 0xffffff8003047812 */ /* 0x000fe400078ec0ff */
[----:B------:R-:W-:-:S02]  /*0c40*/  SHF.R.S32.HI R12, RZ, 0x7, R3 ;  /* 0x00000007ff0c7819 */ /* 0x000fc40000011403 */
[----:B------:R-:W-:Y:S01]  /*0c50*/  SHF.R.S32.HI R9, RZ, 0x4, R8 ;  /* 0x00000004ff097819 */ /* 0x000fe20000011408 */
[----:B------:R-:W-:Y:S01]  /*0c60*/  IMAD.IADD R10, R11, 0x1, -R4 ;  /* 0x000000010b0a7824 */ /* 0x000fe200078e0a04 */
[----:B------:R-:W-:Y:S01]  /*0c70*/  LEA.HI R3, R3, R12, RZ, 0x1 ;  /* 0x0000000c03037211 */ /* 0x000fe200078f08ff */
[----:B------:R-:W-:Y:S01]  /*0c80*/  STL [R1+0x518], R12 ;  /* 0x0005180c01007387 */ /* 0x000fe20000100800 */
[----:B------:R-:W-:Y:S02]  /*0c90*/  LEA.HI R203, R0, R11, RZ, 0x5 ;  /* 0x0000000b00cb7211 */ /* 0x000fe400078f28ff */
[----:B------:R-:W-:Y:S01]  /*0ca0*/  SHF.R.S32.HI R4, RZ, 0x1f, R10 ;  /* 0x0000001fff047819 */ /* 0x000fe2000001140a */
[----:B------:R-:W-:Y:S01]  /*0cb0*/  STL [R1+0x514], R10 ;  /* 0x0005140a01007387 */ /* 0x000fe20000100800 */
[----:B------:R-:W-:Y:S02]  /*0cc0*/  LOP3.LUT R3, R3, 0x3fffffe, RZ, 0xc0, !PT ;  /* 0x03fffffe03037812 */ /* 0x000fe400078ec0ff */
[----:B------:R-:W-:-:S02]  /*0cd0*/  LEA.HI R5, R4, R10, RZ, 0x2 ;  /* 0x0000000a04057211 */ /* 0x000fc400078f10ff */
[----:B------:R-:W-:Y:S01]  /*0ce0*/  LEA.HI R4, R4, R10, RZ, 0x5 ;  /* 0x0000000a04047211 */ /* 0x000fe200078f28ff */
[----:B------:R-:W-:Y:S01]  /*0cf0*/  IMAD.IADD R3, R12, 0x1, -R3 ;  /* 0x000000010c037824 */ /* 0x000fe200078e0a03 */
[--C-:B------:R-:W-:Y:S02]  /*0d00*/  SHF.R.S32.HI R6, RZ, 0x2, R5.reuse ;  /* 0x00000002ff067819 */ /* 0x100fe40000011405 */
[----:B------:R-:W-:Y:S02]  /*0d10*/  SHF.R.S32.HI R7, RZ, 0x1f, R5 ;  /* 0x0000001fff077819 */ /* 0x000fe40000011405 */
[----:B------:R-:W-:Y:S02]  /*0d20*/  SHF.R.S32.HI R4, RZ, 0x5, R4 ;  /* 0x00000005ff047819 */ /* 0x000fe40000011404 */
[----:B------:R-:W-:Y:S02]  /*0d30*/  LEA.HI R7, R7, R6, RZ, 0x3 ;  /* 0x0000000607077211 */ /* 0x000fe400078f18ff */
[----:B------:R-:W-:-:S02]  /*0d40*/  SHF.R.S32.HI R203, RZ, 0x5, R203 ;  /* 0x00000005ffcb7819 */ /* 0x000fc400000114cb */
[----:B------:R-:W-:Y:S02]  /*0d50*/  LOP3.LUT R7, R7, 0xfffffff8, RZ, 0xc0, !PT ;  /* 0xfffffff807077812 */ /* 0x000fe400078ec0ff */
[----:B------:R-:W-:-:S03]  /*0d60*/  LOP3.LUT R5, R5, 0x7ffffffc, RZ, 0xc0, !PT ;  /* 0x7ffffffc05057812 */ /* 0x000fc600078ec0ff */
[----:B------:R-:W-:Y:S01]  /*0d70*/  IMAD.IADD R7, R6, 0x1, -R7 ;  /* 0x0000000106077824 */ /* 0x000fe200078e0a07 */
[----:B------:R-:W-:Y:S01]  /*0d80*/  LOP3.LUT R6, R8, 0x3fffff0, RZ, 0xc0, !PT ;  /* 0x03fffff008067812 */ /* 0x000fe200078ec0ff */
[----:B------:R-:W-:Y:S01]  /*0d90*/  IMAD.IADD R5, R10, 0x1, -R5 ;  /* 0x000000010a057824 */ /* 0x000fe200078e0a05 */
[----:B------:R-:W-:Y:S01]  /*0da0*/  LEA.HI R8, R8, R9, RZ, 0x1 ;  /* 0x0000000908087211 */ /* 0x000fe200078f08ff */
[----:B------:R-:W-:Y:S02]  /*0db0*/  IMAD R4, R4, 0x10, R7 ;  /* 0x0000001004047824 */ /* 0x000fe400078e0207 */
[----:B------:R-:W-:Y:S01]  /*0dc0*/  IMAD.IADD R6, R11, 0x1, -R6 ;  /* 0x000000010b067824 */ /* 0x000fe200078e0a06 */
[----:B------:R-:W-:Y:S01]  /*0dd0*/  LOP3.LUT R8, R8, 0x1ffffffe, RZ, 0xc0, !PT ;  /* 0x1ffffffe08087812 */ /* 0x000fe200078ec0ff */
[----:B------:R-:W-:Y:S01]  /*0de0*/  IMAD R204, R3, 0x40, R4 ;  /* 0x0000004003cc7824 */ /* 0x000fe200078e0204 */
[CC--:B------:R-:W-:Y:S01]  /*0df0*/  LEA.HI R3, R0.reuse, R11.reuse, RZ, 0x2 ;  /* 0x0000000b00037211 */ /* 0x0c0fe200078f10ff */
[----:B------:R-:W-:Y:S01]  /*0e00*/  IMAD.SHL.U32 R205, R5, 0x2, RZ ;  /* 0x0000000205cd7824 */ /* 0x000fe200078e00ff */
[----:B------:R-:W-:Y:S01]  /*0e10*/  LEA.HI R0, R0, R11, RZ, 0x3 ;  /* 0x0000000b00007211 */ /* 0x000fe200078f18ff */
[----:B------:R-:W-:Y:S01]  /*0e20*/  IMAD.IADD R8, R9, 0x1, -R8 ;  /* 0x0000000109087824 */ /* 0x000fe200078e0a08 */
[--C-:B------:R-:W-:Y:S01]  /*0e30*/  SHF.R.S32.HI R158, RZ, 0x2, R3.reuse ;  /* 0x00000002ff9e7819 */ /* 0x100fe20000011403 */
[----:B------:R-:W-:Y:S01]  /*0e40*/  IMAD R9, R203, 0x10, R6 ;  /* 0x00000010cb097824 */ /* 0x000fe200078e0206 */
[----:B------:R-:W-:Y:S01]  /*0e50*/  SHF.R.S32.HI R7, RZ, 0x1f, R3 ;  /* 0x0000001fff077819 */ /* 0x000fe20000011403 */
[----:B------:R-:W-:Y:S01]  /*0e60*/  VIADD R26, R205, 0x40 ;  /* 0x00000040cd1a7836 */ /* 0x000fe20000000000 */
[----:B------:R-:W-:Y:S01]  /*0e70*/  LOP3.LUT R3, R3, 0xfffffffc, RZ, 0xc0, !PT ;  /* 0xfffffffc03037812 */ /* 0x000fe200078ec0ff */
[----:B------:R-:W-:Y:S01]  /*0e80*/  VIADD R175, R158, 0x40 ;  /* 0x000000409eaf7836 */ /* 0x000fe20000000000 */
[----:B------:R-:W-:Y:S01]  /*0e90*/  SHF.R.S32.HI R4, RZ, 0x3, R0 ;  /* 0x00000003ff047819 */ /* 0x000fe20000011400 */
[----:B------:R-:W-:Y:S01]  /*0ea0*/  VIADD R24, R205, 0x50 ;  /* 0x00000050cd187836 */ /* 0x000fe20000000000 */
[----:B------:R-:W-:Y:S01]  /*0eb0*/  LOP3.LUT R0, R0, 0xfffffff8, RZ, 0xc0, !PT ;  /* 0xfffffff800007812 */ /* 0x000fe200078ec0ff */
[----:B------:R-:W-:Y:S01]  /*0ec0*/  IMAD.IADD R3, R11, 0x1, -R3 ;  /* 0x000000010b037824 */ /* 0x000fe200078e0a03 */
[----:B------:R-:W-:Y:S01]  /*0ed0*/  LEA.HI R7, R7, R158, RZ, 0x3 ;  /* 0x0000009e07077211 */ /* 0x000fe200078f18ff */
[----:B------:R0:W-:Y:S01]  /*0ee0*/  STL [R1+0x498], R4 ;  /* 0x0004980401007387 */ /* 0x0001e20000100800 */
[----:B------:R-:W-:-:S02]  /*0ef0*/  IMAD.SHL.U32 R206, R175, 0x40, RZ ;  /* 0x00000040afce7824 */ /* 0x000fc400078e00ff */
[----:B------:R-:W-:Y:S01]  /*0f00*/  IMAD.IADD R6, R11, 0x1, -R0 ;  /* 0x000000010b067824 */ /* 0x000fe200078e0a00 */
[C---:B------:R-:W-:Y:S01]  /*0f10*/  LEA.HI R0, R3.reuse, R3, RZ, 0x1 ;  /* 0x0000000303007211 */ /* 0x040fe200078f08ff */
[C---:B------:R-:W-:Y:S01]  /*0f20*/  IMAD.SHL.U32 R22, R3.reuse, 0x8, RZ ;  /* 0x0000000803167824 */ /* 0x040fe200078e00ff */
[----:B------:R-:W-:Y:S01]  /*0f30*/  LOP3.LUT R206, R206, 0x1c0, RZ, 0xc0, !PT ;  /* 0x000001c0cece7812 */ /* 0x000fe200078ec0ff */
[----:B------:R1:W-:Y:S01]  /*0f40*/  STL [R1+0x4a0], R3 ;  /* 0x0004a00301007387 */ /* 0x0003e20000100800 */
[----:B------:R-:W-:Y:S01]  /*0f50*/  LOP3.LUT R0, R0, 0x1ffffffe, RZ, 0xc0, !PT ;  /* 0x1ffffffe00007812 */ /* 0x000fe200078ec0ff */
[----:B------:R-:W-:Y:S01]  /*0f60*/  IMAD.SHL.U32 R154, R3, 0x4, RZ ;  /* 0x00000004039a7824 */ /* 0x000fe200078e00ff */
[----:B0-----:R-:W-:Y:S01]  /*0f70*/  SHF.R.S32.HI R4, RZ, 0x1f, R175 ;  /* 0x0000001fff047819 */ /* 0x001fe200000114af */
[----:B------:R0:W-:Y:S01]  /*0f80*/  STL [R1+0x4a8], R6 ;  /* 0x0004a80601007387 */ /* 0x0001e20000100800 */
[----:B------:R-:W-:Y:S01]  /*0f90*/  LOP3.LUT R7, R7, 0xfffffff8, RZ, 0xc0, !PT ;  /* 0xfffffff807077812 */ /* 0x000fe200078ec0ff */
[----:B------:R-:W-:Y:S01]  /*0fa0*/  IMAD.SHL.U32 R198, R6, 0x8, RZ ;  /* 0x0000000806c67824 */ /* 0x000fe200078e00ff */
[----:B------:R-:W-:Y:S01]  /*0fb0*/  LEA.HI R4, R4, R175, RZ, 0x3 ;  /* 0x000000af04047211 */ /* 0x000fe200078f18ff */
[----:B------:R-:W-:Y:S01]  /*0fc0*/  VIADD R17, R205, 0x68 ;  /* 0x00000068cd117836 */ /* 0x000fe20000000000 */
[----:B------:R-:W-:Y:S01]  /*0fd0*/  SHF.R.U32.HI R207, RZ, 0x3, R206 ;  /* 0x00000003ffcf7819 */ /* 0x000fe200000116ce */
[----:B-1----:R-:W-:Y:S01]  /*0fe0*/  IMAD.IADD R3, R3, 0x1, -R0 ;  /* 0x0000000103037824 */ /* 0x002fe200078e0a00 */
[--C-:B------:R-:W-:Y:S01]  /*0ff0*/  LOP3.LUT R0, R206, 0x38, R22.reuse, 0xf8, !PT ;  /* 0x00000038ce007812 */ /* 0x100fe200078ef816 */
[----:B------:R-:W-:Y:S01]  /*1000*/  IMAD.SHL.U32 R4, R4, 0x40, RZ ;  /* 0x0000004004047824 */ /* 0x000fe200078e00ff */
[----:B------:R-:W-:Y:S01]  /*1010*/  STL [R1+0x484], R26 ;  /* 0x0004841a01007387 */ /* 0x000fe20000100800 */
[----:B0-----:R-:W-:Y:S01]  /*1020*/  IMAD.IADD R6, R158, 0x1, -R7 ;  /* 0x000000019e067824 */ /* 0x001fe200078e0a07 */
[----:B------:R-:W-:Y:S01]  /*1030*/  SHF.R.S32.HI R23, RZ, 0x1f, R22 ;  /* 0x0000001fff177819 */ /* 0x000fe20000011416 */
[----:B------:R-:W-:Y:S01]  /*1040*/  VIADD R164, R154, 0x10 ;  /* 0x000000109aa47836 */ /* 0x000fe20000000000 */
[----:B------:R-:W-:Y:S01]  /*1050*/  LOP3.LUT R208, R4, 0xfffffe00, RZ, 0xc0, !PT ;  /* 0xfffffe0004d07812 */ /* 0x000fe200078ec0ff */
[C---:B------:R-:W-:Y:S01]  /*1060*/  VIADD R14, R205.reuse, 0x80 ;  /* 0x00000080cd0e7836 */ /* 0x040fe20000000000 */
[----:B------:R0:W-:Y:S01]  /*1070*/  STL [R1+0x494], R6 ;  /* 0x0004940601007387 */ /* 0x0001e20000100800 */
[----:B------:R-:W-:Y:S01]  /*1080*/  VIADD R11, R205, 0x98 ;  /* 0x00000098cd0b7836 */ /* 0x000fe20000000000 */
[----:B------:R-:W-:Y:S01]  /*1090*/  LOP3.LUT R7, R208, R0, R207, 0xf6, !PT ;  /* 0x00000000d0077212 */ /* 0x000fe200078ef6cf */
[----:B------:R-:W-:Y:S01]  /*10a0*/  IMAD R8, R9, 0x8, R8 ;  /* 0x0000000809087824 */ /* 0x000fe200078e0208 */
[----:B------:R-:W-:Y:S01]  /*10b0*/  STL [R1+0x47c], R24 ;  /* 0x00047c1801007387 */ /* 0x000fe20000100800 */
[----:B------:R-:W-:Y:S01]  /*10c0*/  VIADD R5, R205, 0xc0 ;  /* 0x000000c0cd057836 */ /* 0x000fe20000000000 */
[----:B------:R-:W-:Y:S01]  /*10d0*/  SHF.R.S32.HI R222, RZ, 0x1f, R198 ;  /* 0x0000001fffde7819 */ /* 0x000fe200000114c6 */
[----:B------:R-:W-:Y:S01]  /*10e0*/  IMAD R0, R7, 0x2, R2 ;  /* 0x0000000207007824 */ /* 0x000fe200078e0202 */
[----:B------:R-:W-:Y:S01]  /*10f0*/  SHF.R.S32.HI R7, RZ, 0x1f, R26 ;  /* 0x0000001fff077819 */ /* 0x000fe2000001141a */
[----:B------:R-:W-:Y:S01]  /*1100*/  IMAD.SHL.U32 R4, R8, 0x8, RZ ;  /* 0x0000000808047824 */ /* 0x000fe200078e00ff */
[----:B0-----:R-:W-:Y:S01]  /*1110*/  SHF.R.S32.HI R6, RZ, 0x1f, R164 ;  /* 0x0000001fff067819 */ /* 0x001fe200000114a4 */
[C---:B------:R-:W-:Y:S01]  /*1120*/  VIADD R8, R205.reuse, 0xb0 ;  /* 0x000000b0cd087836 */ /* 0x040fe20000000000 */
[----:B------:R0:W-:Y:S01]  /*1130*/  STL [R1+0x444], R5 ;  /* 0x0004440501007387 */ /* 0x0001e20000100800 */
[----:B------:R-:W-:-:S02]  /*1140*/  VIADD R227, R205, 0xd8 ;  /* 0x000000d8cde37836 */ /* 0x000fc40000000000 */
[C---:B------:R-:W-:Y:S01]  /*1150*/  VIADD R229, R205.reuse, 0xc8 ;  /* 0x000000c8cde57836 */ /* 0x040fe20000000000 */
[----:B------:R1:W-:Y:S01]  /*1160*/  STL [R1+0x508], R7 ;  /* 0x0005080701007387 */ /* 0x0003e20000100800 */
[C---:B------:R-:W-:Y:S02]  /*1170*/  VIADD R228, R205.reuse, 0xd0 ;  /* 0x000000d0cde47836 */ /* 0x040fe40000000000 */
[C---:B------:R-:W-:Y:S01]  /*1180*/  VIADD R28, R205.reuse, 0x38 ;  /* 0x00000038cd1c7836 */ /* 0x040fe20000000000 */
[----:B------:R2:W-:Y:S01]  /*1190*/  STL [R1+0x4a4], R6 ;  /* 0x0004a40601007387 */ /* 0x0005e20000100800 */
[C---:B------:R-:W-:Y:S01]  /*11a0*/  VIADD R25, R205.reuse, 0x48 ;  /* 0x00000048cd197836 */ /* 0x040fe20000000000 */
[----:B0-----:R-:W-:Y:S01]  /*11b0*/  SHF.R.S32.HI R5, RZ, 0x1f, R5 ;  /* 0x0000001fff057819 */ /* 0x001fe20000011405 */
[C---:B------:R-:W-:Y:S01]  /*11c0*/  VIADD R21, R205.reuse, 0x58 ;  /* 0x00000058cd157836 */ /* 0x040fe20000000000 */
[----:B------:R0:W-:Y:S01]  /*11d0*/  STL [R1+0x520], R4 ;  /* 0x0005200401007387 */ /* 0x0001e20000100800 */
[C---:B------:R-:W-:Y:S01]  /*11e0*/  VIADD R20, R205.reuse, 0x60 ;  /* 0x00000060cd147836 */ /* 0x040fe20000000000 */
[----:B-1----:R-:W-:Y:S01]  /*11f0*/  SHF.R.S32.HI R7, RZ, 0x1f, R24 ;  /* 0x0000001fff077819 */ /* 0x002fe20000011418 */
[C---:B------:R-:W-:Y:S01]  /*1200*/  VIADD R16, R205.reuse, 0x70 ;  /* 0x00000070cd107836 */ /* 0x040fe20000000000 */
[----:B------:R1:W-:Y:S01]  /*1210*/  STL [R1+0x4c8], R5 ;  /* 0x0004c80501007387 */ /* 0x0003e20000100800 */
[----:B------:R-:W-:-:S02]  /*1220*/  VIADD R15, R205, 0x78 ;  /* 0x00000078cd0f7836 */ /* 0x000fc40000000000 */
[C---:B--2---:R-:W-:Y:S01]  /*1230*/  VIADD R6, R205.reuse, 0xb8 ;  /* 0x000000b8cd067836 */ /* 0x044fe20000000000 */
[----:B------:R2:W-:Y:S01]  /*1240*/  STL [R1+0x500], R7 ;  /* 0x0005000701007387 */ /* 0x0005e20000100800 */
[C---:B------:R-:W-:Y:S02]  /*1250*/  VIADD R13, R205.reuse, 0x88 ;  /* 0x00000088cd0d7836 */ /* 0x040fe40000000000 */
[C---:B0-----:R-:W-:Y:S01]  /*1260*/  VIADD R4, R205.reuse, 0xf0 ;  /* 0x000000f0cd047836 */ /* 0x041fe20000000000 */
[----:B------:R0:W-:Y:S01]  /*1270*/  STL [R1+0x448], R6 ;  /* 0x0004480601007387 */ /* 0x0001e20000100800 */
        /* <DEDUP_REMOVED lines=8> */
[----:B------:R-:W-:Y:S01]  /*1300*/  VIADD R225, R205, 0xe8 ;  /* 0x000000e8cde17836 */ /* 0x000fe20000000000 */
[----:B0-----:R-:W-:Y:S01]  /*1310*/  SHF.R.S32.HI R6, RZ, 0x1f, R6 ;  /* 0x0000001fff067819 */ /* 0x001fe20000011406 */
[C---:B------:R-:W-:Y:S01]  /*1320*/  VIADD R152, R22.reuse, 0x20 ;  /* 0x0000002016987836 */ /* 0x040fe20000000000 */
[----:B------:R0:W-:Y:S01]  /*1330*/  STL [R1+0x4f4], R7 ;  /* 0x0004f40701007387 */ /* 0x0001e20000100800 */
[----:B------:R-:W-:-:S02]  /*1340*/  VIADD R172, R22, 0x40 ;  /* 0x0000004016ac7836 */ /* 0x000fc40000000000 */
[C---:B-1----:R-:W-:Y:S01]  /*1350*/  VIADD R0, R205.reuse, 0xf8 ;  /* 0x000000f8cd007836 */ /* 0x042fe20000000000 */
[----:B------:R1:W-:Y:S01]  /*1360*/  STL [R1+0x4cc], R6 ;  /* 0x0004cc0601007387 */ /* 0x0003e20000100800 */
[C---:B------:R-:W-:Y:S01]  /*1370*/  VIADD R167, R22.reuse, 0x60 ;  /* 0x0000006016a77836 */ /* 0x040fe20000000000 */
[----:B--2---:R-:W-:Y:S01]  /*1380*/  SHF.R.S32.HI R5, RZ, 0x1f, R4 ;  /* 0x0000001fff057819 */ /* 0x004fe20000011404 */
[C---:B------:R-:W-:Y:S01]  /*1390*/  VIADD R166, R22.reuse, 0x80 ;  /* 0x0000008016a67836 */ /* 0x040fe20000000000 */
[----:B------:R2:W-:Y:S01]  /*13a0*/  STL [R1+0x490], R4 ;  /* 0x0004900401007387 */ /* 0x0005e20000100800 */
[C---:B------:R-:W-:Y:S01]  /*13b0*/  VIADD R165, R22.reuse, 0xa0 ;  /* 0x000000a016a57836 */ /* 0x040fe20000000000 */
[----:B0-----:R-:W-:Y:S01]  /*13c0*/  SHF.R.S32.HI R7, RZ, 0x1f, R14 ;  /* 0x0000001fff077819 */ /* 0x001fe2000001140e */
[C---:B------:R-:W-:Y:S01]  /*13d0*/  VIADD R174, R22.reuse, 0xc0 ;  /* 0x000000c016ae7836 */ /* 0x040fe20000000000 */
[----:B------:R0:W-:Y:S01]  /*13e0*/  STL [R1+0x488], R28 ;  /* 0x0004881c01007387 */ /* 0x0001e20000100800 */
[----:B------:R-:W-:Y:S01]  /*13f0*/  VIADD R173, R22, 0xe0 ;  /* 0x000000e016ad7836 */ /* 0x000fe20000000000 */
[----:B-1----:R-:W-:Y:S01]  /*1400*/  SHF.R.S32.HI R6, RZ, 0x1f, R228 ;  /* 0x0000001fff067819 */ /* 0x002fe200000114e4 */
[C---:B------:R-:W-:Y:S01]  /*1410*/  VIADD R200, R198.reuse, 0x40 ;  /* 0x00000040c6c87836 */ /* 0x040fe20000000000 */
[----:B------:R1:W-:Y:S01]  /*1420*/  STL [R1+0x4e8], R7 ;  /* 0x0004e80701007387 */ /* 0x0003e20000100800 */
[C---:B------:R-:W-:Y:S01]  /*1430*/  VIADD R199, R198.reuse, 0x80 ;  /* 0x00000080c6c77836 */ /* 0x040fe20000000000 */
[----:B--2---:R-:W-:Y:S01]  /*1440*/  SHF.R.S32.HI R4, RZ, 0x1f, R0 ;  /* 0x0000001fff047819 */ /* 0x004fe20000011400 */
[----:B------:R-:W-:Y:S01]  /*1450*/  VIADD R201, R198, 0xc0 ;  /* 0x000000c0c6c97836 */ /* 0x000fe20000000000 */
[----:B------:R2:W-:Y:S01]  /*1460*/  STL [R1+0x480], R25 ;  /* 0x0004801901007387 */ /* 0x0005e20000100800 */
[----:B------:R-:W-:Y:S01]  /*1470*/  SHF.R.S32.HI R157, RZ, 0x1f, R152 ;  /* 0x0000001fff9d7819 */ /* 0x000fe20000011498 */
[----:B------:R-:W-:Y:S01]  /*1480*/  VIADD R223, R205, 0x30 ;  /* 0x00000030cddf7836 */ /* 0x000fe20000000000 */
[----:B0-----:R-:W-:Y:S01]  /*1490*/  SHF.R.S32.HI R28, RZ, 0x1f, R28 ;  /* 0x0000001fff1c7819 */ /* 0x001fe2000001141c */
[----:B------:R0:W-:Y:S01]  /*14a0*/  STL [R1+0x478], R21 ;  /* 0x0004781501007387 */ /* 0x0001e20000100800 */
[----:B------:R-:W-:-:S02]  /*14b0*/  SHF.R.S32.HI R197, RZ, 0x1f, R172 ;  /* 0x0000001fffc57819 */ /* 0x000fc400000114ac */
[----:B-1----:R-:W-:Y:S01]  /*14c0*/  SHF.R.S32.HI R7, RZ, 0x1f, R11 ;  /* 0x0000001fff077819 */ /* 0x002fe2000001140b */
[----:B------:R1:W-:Y:S01]  /*14d0*/  STL [R1+0x474], R20 ;  /* 0x0004741401007387 */ /* 0x0003e20000100800 */
[----:B------:R-:W-:Y:S02]  /*14e0*/  SHF.R.S32.HI R196, RZ, 0x1f, R167 ;  /* 0x0000001fffc47819 */ /* 0x000fe400000114a7 */
[----:B--2---:R-:W-:Y:S01]  /*14f0*/  SHF.R.S32.HI R25, RZ, 0x1f, R25 ;  /* 0x0000001fff197819 */ /* 0x004fe20000011419 */
[----:B------:R2:W-:Y:S01]  /*1500*/  STL [R1+0x4dc], R7 ;  /* 0x0004dc0701007387 */ /* 0x0005e20000100800 */
[----:B------:R-:W-:Y:S02]  /*1510*/  SHF.R.S32.HI R195, RZ, 0x1f, R166 ;  /* 0x0000001fffc37819 */ /* 0x000fe400000114a6 */
        /* <DEDUP_REMOVED lines=20> */
[----:B-1----:R-:W-:-:S03]  /*1660*/  SHF.R.S32.HI R12, RZ, 0x1f, R12 ;  /* 0x0000001fff0c7819 */ /* 0x002fc6000001140c */
[----:B------:R1:W-:Y:S01]  /*1670*/  STL [R1+0x48c], R0 ;  /* 0x00048c0001007387 */ /* 0x0003e20000100800 */
[----:B--2---:R-:W-:-:S03]  /*1680*/  SHF.R.S32.HI R10, RZ, 0x1f, R10 ;  /* 0x0000001fff0a7819 */ /* 0x004fc6000001140a */
[----:B------:R2:W-:Y:S01]  /*1690*/  STL [R1+0x4c4], R7 ;  /* 0x0004c40701007387 */ /* 0x0005e20000100800 */
[----:B0-----:R-:W-:-:S03]  /*16a0*/  SHF.R.S32.HI R9, RZ, 0x1f, R9 ;  /* 0x0000001fff097819 */ /* 0x001fc60000011409 */
[----:B------:R0:W-:Y:S01]  /*16b0*/  STL [R1+0x4c0], R6 ;  /* 0x0004c00601007387 */ /* 0x0001e20000100800 */
[----:B-1----:R-:W-:-:S03]  /*16c0*/  IMAD R0, R3, 0x8, R204 ;  /* 0x0000000803007824 */ /* 0x002fc600078e02cc */
[----:B------:R1:W-:Y:S01]  /*16d0*/  STL [R1+0x470], R17 ;  /* 0x0004701101007387 */ /* 0x0003e20000100800 */
[----:B--2---:R-:W-:-:S03]  /*16e0*/  SHF.R.S32.HI R7, RZ, 0x1f, R226 ;  /* 0x0000001fff077819 */ /* 0x004fc600000114e2 */
[----:B------:R1:W-:Y:S01]  /*16f0*/  STL [R1+0x464], R14 ;  /* 0x0004640e01007387 */ /* 0x0003e20000100800 */
[----:B0-----:R-:W-:-:S03]  /*1700*/  SHF.R.S32.HI R6, RZ, 0x1f, R225 ;  /* 0x0000001fff067819 */ /* 0x001fc600000114e1 */
        /* <DEDUP_REMOVED lines=16> */
[----:B------:R1:W-:Y:S02]  /*1810*/  STL [R1+0x4ac], R4 ;  /* 0x0004ac0401007387 */ /* 0x0003e40000100800 */
.L_x_13159:
[----:B------:R-:W-:Y:S05]  /*1820*/  YIELD ;  /* 0x0000000000007946 */ /* 0x000fea0003800000 */
[----:B------:R-:W-:Y:S01]  /*1830*/  ULDC.64 UR4, c[0x0][0xb20] ;  /* 0x0002c80000047ab9 */ /* 0x000fe20000000a00 */
[----:B012---:R-:W0:Y:S01]  /*1840*/  LDC.64 R4, c[0x0][0xb00] ;  /* 0x0002c000ff047b82 */ /* 0x007e220000000a00 */
[----:B------:R-:W-:Y:S01]  /*1850*/  ISETP.NE.U32.AND P1, PT, RZ, UR4, PT ;  /* 0x00000004ff007c0c */ /* 0x000fe2000bf25070 */
[----:B----4-:R-:W-:Y:S02]  /*1860*/  IMAD.MOV.U32 R10, RZ, RZ, RZ ;  /* 0x000000ffff0a7224 */ /* 0x010fe400078e00ff */
[----:B------:R-:W-:Y:S01]  /*1870*/  IMAD.MOV.U32 R30, RZ, RZ, RZ ;  /* 0x000000ffff1e7224 */ /* 0x000fe200078e00ff */
[----:B------:R-:W-:Y:S01]  /*1880*/  ISETP.NE.AND.EX P1, PT, RZ, UR5, PT, P1 ;  /* 0x00000005ff007c0c */ /* 0x000fe2000bf25310 */
[----:B------:R-:W-:-:S02]  /*1890*/  ULDC.64 UR4, c[0x0][0xb10] ;  /* 0x0002c40000047ab9 */ /* 0x000fc40000000a00 */
[----:B------:R-:W-:-:S04]  /*18a0*/  ISETP.NE.U32.AND P2, PT, RZ, UR4, PT ;  /* 0x00000004ff007c0c */ /* 0x000fc8000bf45070 */
[----:B------:R-:W-:Y:S01]  /*18b0*/  ISETP.NE.AND.EX P2, PT, RZ, UR5, PT, P2 ;  /* 0x00000005ff007c0c */ /* 0x000fe2000bf45320 */
[----:B------:R-:W-:Y:S02]  /*18c0*/  ULDC.64 UR4, c[0x0][0xb00] ;  /* 0x0002c00000047ab9 */ /* 0x000fe40000000a00 */
[----:B------:R-:W-:-:S03]  /*18d0*/  ISETP.NE.U32.AND P0, PT, RZ, UR4, PT ;  /* 0x00000004ff007c0c */ /* 0x000fc6000bf05070 */
[----:B---3--:R-:W1:Y:S01]  /*18e0*/  @P1 LDC.64 R6, c[0x0][0xb20] ;  /* 0x0002c800ff061b82 */ /* 0x008e620000000a00 */
        /* <DEDUP_REMOVED lines=30> */
.L_x_12917:
        /* <DEDUP_REMOVED lines=14> */
.L_x_12918:
[----:B------:R-:W-:Y:S05]  /*1bb0*/  @!P0 BRA `(.L_x_12919) ;  /* 0x00000000000c8947 */ /* 0x000fea0003800000 */
[----:B------:R-:W2:Y:S04]  /*1bc0*/  LDG.E R0, desc[UR44][R4.64] ;  /* 0x0000002c04007981 */ /* 0x000ea8000c1e1900 */
[----:B------:R-:W2:Y:S02]  /*1bd0*/  LDG.E R31, desc[UR44][R4.64+0x4] ;  /* 0x0000042c041f7981 */ /* 0x000ea4000c1e1900 */
[----:B--2---:R-:W-:-:S07]  /*1be0*/  IMAD.IADD R31, R31, 0x1, -R0 ;  /* 0x000000011f1f7824 */ /* 0x004fce00078e0a00 */
.L_x_12919:
[----:B------:R-:W-:Y:S02]  /*1bf0*/  ULDC.64 UR4, c[0x0][0xb08] ;  /* 0x0002c20000047ab9 */ /* 0x000fe40000000a00 */
[----:B------:R-:W-:-:S04]  /*1c00*/  ISETP.NE.U32.AND P0, PT, RZ, UR4, PT ;  /* 0x00000004ff007c0c */ /* 0x000fc8000bf05070 */
[----:B------:R-:W-:Y:S01]  /*1c10*/  ISETP.NE.AND.EX P0, PT, RZ, UR5, PT, P0 ;  /* 0x00000005ff007c0c */ /* 0x000fe2000bf05300 */
[----:B------:R-:W-:Y:S02]  /*1c20*/  ULDC.64 UR4, c[0x0][0xb28] ;  /* 0x0002ca0000047ab9 */ /* 0x000fe40000000a00 */
[----:B------:R-:W-:-:S04]  /*1c30*/  ISETP.NE.U32.AND P1, PT, RZ, UR4, PT ;  /* 0x00000004ff007c0c */ /* 0x000fc8000bf25070 */
[----:B------:R-:W-:-:S06]  /*1c40*/  ISETP.NE.AND.EX P1, PT, RZ, UR5, PT, P1 ;  /* 0x00000005ff007c0c */ /* 0x000fcc000bf25310 */
[----:B------:R-:W1:Y:S08]  /*1c50*/  @P0 LDC.64 R8, c[0x0][0xb08] ;  /* 0x0002c200ff080b82 */ /* 0x000e700000000a00 */
[----:B0-----:R-:W0:Y:S01]  /*1c60*/  @P1 LDC.64 R4, c[0x0][0xb28] ;  /* 0x0002ca00ff041b82 */ /* 0x001e220000000a00 */
[----:B-1----:R-:W-:-:S05]  /*1c70*/  @P0 IMAD.WIDE R8, R99, 0x4, R8 ;  /* 0x0000000463080825 */ /* 0x002fca00078e0208 */
[----:B------:R-:W2:Y:S04]  /*1c80*/  @P0 LDG.E R0, desc[UR44][R8.64] ;  /* 0x0000002c08000981 */ /* 0x000ea8000c1e1900 */
[----:B------:R-:W2:Y:S01]  /*1c90*/  @P0 LDG.E R3, desc[UR44][R8.64+0x4] ;  /* 0x0000042c08030981 */ /* 0x000ea2000c1e1900 */
[----:B0-----:R-:W-:Y:S02]  /*1ca0*/  @P1 IMAD.WIDE R6, R99, 0x4, R4 ;  /* 0x0000000463061825 */ /* 0x001fe400078e0204 */
[----:B------:R-:W0:Y:S02]  /*1cb0*/  LDC R4, c[0x0][0x448] ;  /* 0x00011200ff047b82 */ /* 0x000e240000000800 */
[----:B-----5:R-:W-:-:S06]  /*1cc0*/  IMAD.MOV.U32 R44, RZ, RZ, R31 ;  /* 0x000000ffff2c7224 */ /* 0x020fcc00078e001f */
[----:B------:R1:W5:Y:S01]  /*1cd0*/  @P1 LDG.E R44, desc[UR44][R6.64] ;  /* 0x0000002c062c1981 */ /* 0x000362000c1e1900 */
[----:B------:R-:W-:Y:S02]  /*1ce0*/  IMAD.SHL.U32 R216, R97, 0x80, RZ ;  /* 0x0000008061d87824 */ /* 0x000fe400078e00ff */
[----:B------:R-:W-:Y:S01]  /*1cf0*/  IMAD.IADD R13, R31, 0x1, -R10 ;  /* 0x000000011f0d7824 */ /* 0x000fe200078e0a0a */
[----:B0-----:R-:W-:Y:S02]  /*1d00*/  ISETP.NE.AND P1, PT, R4, 0x1, PT ;  /* 0x000000010400780c */ /* 0x001fe40003f25270 */
[----:B------:R-:W0:Y:S11]  /*1d10*/  LDC.64 R4, c[0x0][0xad8] ;  /* 0x0002b600ff047b82 */ /* 0x000e360000000a00 */
        /* <DEDUP_REMOVED lines=8> */
[----:B------:R-:W-:Y:S01]  /*1da0*/  VIADD R0, R29, 0x5f ;  /* 0x0000005f1d007836 */ /* 0x000fe20000000000 */
[----:B---3--:R-:W-:-:S03]  /*1db0*/  @P1 SHF.R.U32.HI R3, RZ, R11, R6 ;  /* 0x0000000bff031219 */ /* 0x008fc60000011606 */
        /* <DEDUP_REMOVED lines=17> */
.L_x_12922:
[----:B------:R-:W-:-:S13]  /*1ed0*/  ISETP.NE.AND P0, PT, R5, 0x1, PT ;  /* 0x000000010500780c */ /* 0x000fda0003f05270 */
[----:B------:R-:W0:Y:S02]  /*1ee0*/  @P0 LDC.64 R6, c[0x0][0xae0] ;  /* 0x0002b800ff060b82 */ /* 0x000e240000000a00 */
[----:B0-----:R-:W-:-:S05]  /*1ef0*/  @P0 IMAD.HI.U32 R6, R0, R6, RZ ;  /* 0x0000000600060227 */ /* 0x001fca00078e00ff */
[----:B------:R-:W-:-:S07]  /*1f00*/  @P0 SHF.R.U32.HI R0, RZ, R7, R6 ;  /* 0x00000007ff000219 */ /* 0x000fce0000011606 */
.L_x_12923:
[----:B------:R-:W-:Y:S05]  /*1f10*/  BSYNC B0 ;  /* 0x0000000000007941 */ /* 0x000fea0003800000 */
.L_x_12921:
[----:B------:R-:W-:-:S05]  /*1f20*/  IMAD R3, R0, R5, R5 ;  /* 0x0000000500037224 */ /* 0x000fca00078e0205 */
[----:B------:R-:W-:-:S07]  /*1f30*/  VIMNMX R4, R4, R3, PT ;  /* 0x0000000304047248 */ /* 0x000fce0003fe0100 */
.L_x_12920:
        /* <DEDUP_REMOVED lines=25> */
.L_x_12926:
[----:B------:R-:W-:-:S13]  /*20d0*/  ISETP.NE.AND P0, PT, R5, 0x1, PT ;  /* 0x000000010500780c */ /* 0x000fda0003f05270 */
[----:B------:R-:W0:Y:S02]  /*20e0*/  @P0 LDC.64 R6, c[0x0][0xae0] ;  /* 0x0002b800ff060b82 */ /* 0x000e240000000a00 */
[----:B0-----:R-:W-:-:S05]  /*20f0*/  @P0 IMAD.HI.U32 R6, R0, R6, RZ ;  /* 0x0000000600060227 */ /* 0x001fca00078e00ff */
[----:B------:R-:W-:-:S07]  /*2100*/  @P0 SHF.R.U32.HI R0, RZ, R7, R6 ;  /* 0x00000007ff000219 */ /* 0x000fce0000011606 */
.L_x_12927:
[----:B------:R-:W-:Y:S05]  /*2110*/  BSYNC B0 ;  /* 0x0000000000007941 */ /* 0x000fea0003800000 */
.L_x_12925:
[----:B------:R-:W-:-:S05]  /*2120*/  IMAD R0, R0, R5, RZ ;  /* 0x0000000500007224 */ /* 0x000fca00078e02ff */
[----:B------:R-:W-:-:S07]  /*2130*/  VIMNMX R3, R3, R0, !PT ;  /* 0x0000000003037248 */ /* 0x000fce0007fe0100 */
.L_x_12924:
[----:B------:R-:W-:Y:S01]  /*2140*/  IMAD.HI R3, R3, 0x2aaaaaab, RZ ;  /* 0x2aaaaaab03037827 */ /* 0x000fe200078e02ff */
[----:B------:R-:W-:Y:S01]  /*2150*/  BSSY B0, `(.L_x_12928) ;  /* 0x0000028000007945 */ /* 0x000fe20003800000 */
[----:B------:R-:W-:Y:S02]  /*2160*/  LOP3.LUT R224, R217, 0xff, RZ, 0xc0, !PT ;  /* 0x000000ffd9e07812 */ /* 0x000fe400078ec0ff */
[----:B------:R-:W-:Y:S02]  /*2170*/  SHF.R.U32.HI R217, RZ, 0x10, R217 ;  /* 0x00000010ffd97819 */ /* 0x000fe400000116d9 */
[----:B------:R-:W-:-:S04]  /*2180*/  SHF.R.U32.HI R0, RZ, 0x1f, R3 ;  /* 0x0000001fff007819 */ /* 0x000fc80000011603 */
[----:B------:R-:W-:Y:S01]  /*2190*/  LEA.HI.SX32 R0, R3, R0, 0x1c ;  /* 0x0000000003007211 */ /* 0x000fe200078fe2ff */
[----:B------:R-:W-:-:S03]  /*21a0*/  IMAD.MOV.U32 R3, RZ, RZ, RZ ;  /* 0x000000ffff037224 */ /* 0x000fc600078e00ff */
        /* <DEDUP_REMOVED lines=34> */
.L_x_12929:
[----:B------:R-:W-:Y:S05]  /*23d0*/  BSYNC B0 ;  /* 0x0000000000007941 */ /* 0x000fea0003800000 */
.L_x_12928:
        /* <DEDUP_REMOVED lines=37> */
.L_x_12932:
[----:B------:R-:W-:Y:S05]  /*2630*/  BSYNC B6 ;  /* 0x0000000000067941 */ /* 0x000fea0003800000 */
.L_x_12931:
        /* <DEDUP_REMOVED lines=20> */
.L_x_12934:
[----:B------:R-:W-:Y:S05]  /*2780*/  BSYNC B6 ;  /* 0x0000000000067941 */ /* 0x000fea0003800000 */
.L_x_12933:
[----:B------:R-:W-:Y:S01]  /*2790*/  ULDC.64 UR4, c[0x0][0xaf0] ;  /* 0x0002bc0000047ab9 */ /* 0x000fe20000000a00 */
[----:B------:R-:W2:Y:S01]  /*27a0*/  LDL R34, [R1+0x494] ;  /* 0x0004940001227983 */ /* 0x000ea20000100800 */
[----:B------:R-:W-:Y:S01]  /*27b0*/  ISETP.NE.U32.AND P0, PT, RZ, UR4, PT ;  /* 0x00000004ff007c0c */ /* 0x000fe2000bf05070 */
[----:B------:R-:W-:Y:S02]  /*27c0*/  IMAD.MOV.U32 R0, RZ, RZ, R99 ;  /* 0x000000ffff007224 */ /* 0x000fe400078e0063 */
[----:B------:R-:W3:Y:S01]  /*27d0*/  LDL R32, [R1+0x4a0] ;  /* 0x0004a00001207983 */ /* 0x000ee20000100800 */
[----:B------:R-:W-:Y:S01]  /*27e0*/  ISETP.NE.AND.EX P0, PT, RZ, UR5, PT, P0 ;  /* 0x00000005ff007c0c */ /* 0x000fe2000bf05300 */
[----:B------:R-:W-:Y:S01]  /*27f0*/  ULDC UR8, c[0x0][0x320] ;  /* 0x0000c80000087ab9 */ /* 0x000fe20000000800 */
[----:B------:R-:W-:Y:S01]  /*2800*/  SHF.R.S32.HI R3, RZ, 0x1f, R158 ;  /* 0x0000001fff037819 */ /* 0x000fe2000001149e */
[----:B------:R-:W0:Y:S01]  /*2810*/  S2R R33, SR_TID.X ;  /* 0x0000000000217919 */ /* 0x000e220000002100 */
[----:B------:R-:W1:Y:S01]  /*2820*/  LDC R11, c[0x0][0x3f4] ;  /* 0x0000fd00ff0b7b82 */ /* 0x000e620000000800 */
[----:B------:R-:W-:Y:S01]  /*2830*/  ULDC.64 UR4, c[0x0][0x3f8] ;  /* 0x0000fe0000047ab9 */ /* 0x000fe20000000a00 */
[----:B------:R-:W-:Y:S01]  /*2840*/  SHF.R.S32.HI R155, RZ, 0x1f, R154 ;  /* 0x0000001fff9b7819 */ /* 0x000fe2000001149a */
[----:B------:R-:W-:-:S06]  /*2850*/  ULDC.64 UR6, c[0x0][0x408] ;  /* 0x0001020000067ab9 */ /* 0x000fcc0000000a00 */
[----:B------:R-:W4:Y:S02]  /*2860*/  @P0 LDC.64 R4, c[0x0][0xaf0] ;  /* 0x0002bc00ff040b82 */ /* 0x000f240000000a00 */
[----:B----4-:R-:W-:-:S05]  /*2870*/  @P0 IMAD.WIDE R4, R99, 0x4, R4 ;  /* 0x0000000463040825 */ /* 0x010fca00078e0204 */
[----:B------:R4:W3:Y:S01]  /*2880*/  @P0 LDG.E R0, desc[UR44][R4.64] ;  /* 0x0000002c04000981 */ /* 0x0008e2000c1e1900 */
[----:B------:R-:W-:Y:S01]  /*2890*/  ISETP.GE.AND P1, PT, R152, UR8, PT ;  /* 0x0000000898007c0c */ /* 0x000fe2000bf26270 */
[C---:B------:R-:W-:Y:S01]  /*28a0*/  IMAD R7, R3.reuse, UR4, RZ ;  /* 0x0000000403077c24 */ /* 0x040fe2000f8e02ff */
[----:B0-----:R-:W-:Y:S01]  /*28b0*/  SHF.R.U32.HI R33, RZ, 0x7, R33 ;  /* 0x00000007ff217819 */ /* 0x001fe20000011621 */
[----:B------:R-:W-:Y:S01]  /*28c0*/  IMAD R9, R3, UR6, RZ ;  /* 0x0000000603097c24 */ /* 0x000fe2000f8e02ff */
[----:B------:R-:W-:Y:S01]  /*28d0*/  SEL R3, RZ, 0xffffffff, P1 ;  /* 0xffffffffff037807 */ /* 0x000fe20000800000 */
[----:B------:R-:W-:Y:S01]  /*28e0*/  IMAD.WIDE.U32 R16, R158, UR4, R154 ;  /* 0x000000049e107c25 */ /* 0x000fe2000f8e009a */
[----:B------:R-:W-:Y:S02]  /*28f0*/  ISETP.GE.AND P0, PT, R22, UR8, PT ;  /* 0x0000000816007c0c */ /* 0x000fe4000bf06270 */
[----:B------:R-:W-:Y:S01]  /*2900*/  ISETP.NE.AND P6, PT, R33, 0x1, PT ;  /* 0x000000012100780c */ /* 0x000fe20003fc5270 */
[C---:B------:R-:W-:Y:S01]  /*2910*/  IMAD R7, R158.reuse, UR5, R7 ;  /* 0x000000059e077c24 */ /* 0x040fe2000f8e0207 */
[----:B----4-:R-:W-:Y:S01]  /*2920*/  SEL R4, RZ, 0x1, P0 ;  /* 0x00000001ff047807 */ /* 0x010fe20000000000 */
[----:B------:R-:W-:Y:S01]  /*2930*/  IMAD.WIDE.U32 R20, R158, UR4, R22 ;  /* 0x000000049e147c25 */ /* 0x000fe2000f8e0016 */
[----:B------:R-:W-:-:S02]  /*2940*/  ISETP.GE.AND P0, PT, R172, UR8, PT ;  /* 0x00000008ac007c0c */ /* 0x000fc4000bf06270 */
[----:B------:R-:W-:Y:S01]  /*2950*/  ISETP.GE.AND P1, PT, R167, UR8, PT ;  /* 0x00000008a7007c0c */ /* 0x000fe2000bf26270 */
[----:B------:R-:W-:Y:S01]  /*2960*/  IMAD.SHL.U32 R5, R3, 0x2, RZ ;  /* 0x0000000203057824 */ /* 0x000fe200078e00ff */
[----:B------:R-:W-:Y:S01]  /*2970*/  ISETP.GE.AND P2, PT, R173, UR8, PT ;  /* 0x00000008ad007c0c */ /* 0x000fe2000bf46270 */
[----:B------:R-:W-:Y:S01]  /*2980*/  IMAD.IADD R3, R30, 0x1, R31 ;  /* 0x000000011e037824 */ /* 0x000fe200078e021f */
[----:B------:R-:W-:Y:S01]  /*2990*/  SEL R6, RZ, 0x8, P1 ;  /* 0x00000008ff067807 */ /* 0x000fe20000800000 */
[----:B------:R-:W-:Y:S01]  /*29a0*/  IMAD.IADD R17, R17, 0x1, R7 ;  /* 0x0000000111117824 */ /* 0x000fe200078e0207 */
[----:B------:R-:W-:Y:S01]  /*29b0*/  LOP3.LUT R4, R5, 0x2, R4, 0xe2, !PT ;  /* 0x0000000205047812 */ /* 0x000fe200078ee204 */
[----:B------:R-:W-:Y:S01]  /*29c0*/  IMAD.IADD R21, R7, 0x1, R21 ;  /* 0x0000000107157824 */ /* 0x000fe200078e0215 */
[----:B-----5:R-:W-:Y:S01]  /*29d0*/  SHF.R.S32.HI R7, RZ, 0x1f, R44 ;  /* 0x0000001fff077819 */ /* 0x020fe2000001142c */
[----:B------:R-:W-:Y:S01]  /*29e0*/  IMAD.WIDE.U32 R24, R158, UR6, R154 ;  /* 0x000000069e187c25 */ /* 0x000fe2000f8e009a */
[----:B------:R-:W-:-:S02]  /*29f0*/  SEL R5, RZ, 0x4, P0 ;  /* 0x00000004ff057807 */ /* 0x000fc40000000000 */
[----:B------:R-:W-:Y:S01]  /*2a00*/  ISETP.GE.AND P0, PT, R166, UR8, PT ;  /* 0x00000008a6007c0c */ /* 0x000fe2000bf06270 */
[C---:B------:R-:W-:Y:S01]  /*2a10*/  IMAD R9, R158.reuse, UR7, R9 ;  /* 0x000000079e097c24 */ /* 0x040fe2000f8e0209 */
[----:B------:R-:W-:Y:S01]  /*2a20*/  ISETP.GE.AND P1, PT, R165, UR8, PT ;  /* 0x00000008a5007c0c */ /* 0x000fe2000bf26270 */
[----:B------:R-:W-:Y:S01]  /*2a30*/  IMAD.WIDE.U32 R30, R158, UR6, R22 ;  /* 0x000000069e1e7c25 */ /* 0x000fe2000f8e0016 */
[----:B------:R-:W-:Y:S02]  /*2a40*/  LOP3.LUT R4, R6, R4, R5, 0xfe, !PT ;  /* 0x0000000406047212 */ /* 0x000fe400078efe05 */
[----:B------:R-:W-:Y:S01]  /*2a50*/  SEL R5, RZ, 0x10, P0 ;  /* 0x00000010ff057807 */ /* 0x000fe20000000000 */
[----:B------:R-:W-:Y:S01]  /*2a60*/  IMAD.IADD R25, R25, 0x1, R9 ;  /* 0x0000000119197824 */ /* 0x000fe200078e0209 */
[----:B------:R-:W-:Y:S01]  /*2a70*/  ISETP.GE.AND P0, PT, R174, UR8, PT ;  /* 0x00000008ae007c0c */ /* 0x000fe2000bf06270 */
[----:B------:R-:W-:Y:S01]  /*2a80*/  IMAD.IADD R31, R9, 0x1, R31 ;  /* 0x00000001091f7824 */ /* 0x000fe200078e021f */
[----:B------:R-:W-:Y:S01]  /*2a90*/  SEL R6, RZ, 0x20, P1 ;  /* 0x00000020ff067807 */ /* 0x000fe20000800000 */
[C---:B------:R-:W-:Y:S01]  /*2aa0*/  IMAD R9, R7.reuse, UR4, RZ ;  /* 0x0000000407097c24 */ /* 0x040fe2000f8e02ff */
[----:B-1----:R-:W-:Y:S01]  /*2ab0*/  ISETP.GE.AND P1, PT, R22, R11, PT ;  /* 0x0000000b1600720c */ /* 0x002fe20003f26270 */
[----:B------:R-:W-:Y:S01]  /*2ac0*/  IMAD R7, R7, UR6, RZ ;  /* 0x0000000607077c24 */ /* 0x000fe2000f8e02ff */
[----:B------:R-:W-:Y:S01]  /*2ad0*/  LOP3.LUT R4, R6, R4, R5, 0xfe, !PT ;  /* 0x0000000406047212 */ /* 0x000fe200078efe05 */
[C---:B------:R-:W-:Y:S01]  /*2ae0*/  IMAD R9, R44.reuse, UR5, R9 ;  /* 0x000000052c097c24 */ /* 0x040fe2000f8e0209 */
[----:B------:R-:W-:Y:S01]  /*2af0*/  SEL R51, RZ, 0x40, P0 ;  /* 0x00000040ff337807 */ /* 0x000fe20000000000 */
[----:B------:R-:W-:Y:S01]  /*2b00*/  IMAD.WIDE.U32 R16, R44, UR4, R16 ;  /* 0x000000042c107c25 */ /* 0x000fe2000f8e0010 */
[----:B------:R-:W-:-:S03]  /*2b10*/  SEL R5, RZ, 0x7fff80, P2 ;  /* 0x007fff80ff057807 */ /* 0x000fc60001000000 */
[----:B------:R-:W-:Y:S01]  /*2b20*/  IMAD.WIDE.U32 R20, R44, UR4, R20 ;  /* 0x000000042c147c25 */ /* 0x000fe2000f8e0014 */
[----:B------:R-:W-:-:S03]  /*2b30*/  LOP3.LUT R51, R5, R4, R51, 0xfe, !PT ;  /* 0x0000000405337212 */ /* 0x000fc600078efe33 */
[C---:B------:R-:W-:Y:S01]  /*2b40*/  IMAD R63, R44.reuse, UR7, R7 ;  /* 0x000000072c3f7c24 */ /* 0x040fe2000f8e0207 */
[----:B------:R-:W-:Y:S01]  /*2b50*/  SEL R7, R11, RZ, P1 ;  /* 0x000000ff0b077207 */ /* 0x000fe20000800000 */
[----:B------:R-:W-:Y:S01]  /*2b60*/  IMAD.WIDE.U32 R24, R44, UR6, R24 ;  /* 0x000000062c187c25 */ /* 0x000fe2000f8e0018 */
[----:B------:R-:W-:-:S03]  /*2b70*/  PRMT R68, R51, 0x8880, RZ ;  /* 0x0000888033447816 */ /* 0x000fc600000000ff */
[----:B------:R-:W-:Y:S01]  /*2b80*/  IMAD.WIDE.U32 R30, R44, UR6, R30 ;  /* 0x000000062c1e7c25 */ /* 0x000fe2000f8e001e */
[----:B------:R-:W-:Y:S05]  /*2b90*/  @!P6 WARPSYNC.ALL ;  /* 0x000000000000e948 */ /* 0x000fea0003800000 */
[----:B------:R-:W-:Y:S01]  /*2ba0*/  ULDC UR4, c[0x0][0x2f4] ;  /* 0x0000bd0000047ab9 */ /* 0x000fe20000000800 */
[----:B------:R-:W-:Y:S01]  /*2bb0*/  IMAD.IADD R7, R22, 0x1, R7 ;  /* 0x0000000116077824 */ /* 0x000fe200078e0207 */
[----:B------:R-:W-:Y:S01]  /*2bc0*/  ISETP.GE.AND P3, PT, R152, UR4, PT ;  /* 0x0000000498007c0c */ /* 0x000fe2000bf66270 */
[----:B------:R-:W-:Y:S01]  /*2bd0*/  IMAD.MOV.U32 R55, RZ, RZ, 0x20 ;  /* 0x00000020ff377424 */ /* 0x000fe200078e00ff */
[----:B------:R-:W-:Y:S01]  /*2be0*/  ISETP.GE.AND P0, PT, R22, UR4, PT ;  /* 0x0000000416007c0c */ /* 0x000fe2000bf06270 */
[----:B------:R-:W-:Y:S01]  /*2bf0*/  IMAD.U32 R58, RZ, RZ, UR38 ;  /* 0x00000026ff3a7e24 */ /* 0x000fe2000f8e00ff */
[----:B------:R-:W-:Y:S01]  /*2c00*/  SEL R6, RZ, 0xffffffff, P3 ;  /* 0xffffffffff067807 */ /* 0x000fe20001800000 */
[----:B------:R-:W-:Y:S01]  /*2c10*/  IMAD.IADD R62, R25, 0x1, R63 ;  /* 0x00000001193e7824 */ /* 0x000fe200078e023f */
[----:B------:R-:W-:Y:S01]  /*2c20*/  SHF.R.S32.HI R4, RZ, 0x1f, R7 ;  /* 0x0000001fff047819 */ /* 0x000fe20000011407 */
[----:B------:R-:W-:Y:S01]  /*2c30*/  VIADD R54, R33, 0x8 ;  /* 0x0000000821367836 */ /* 0x000fe20000000000 */
[----:B------:R-:W-:Y:S01]  /*2c40*/  SEL R52, RZ, 0x1, P0 ;  /* 0x00000001ff347807 */ /* 0x000fe20000000000 */
[----:B------:R-:W-:Y:S01]  /*2c50*/  IMAD.SHL.U32 R11, R6, 0x2, RZ ;  /* 0x00000002060b7824 */ /* 0x000fe200078e00ff */
[----:B------:R-:W-:Y:S01]  /*2c60*/  LEA.HI R7, R4, R7, RZ, 0x3 ;  /* 0x0000000704077211 */ /* 0x000fe200078f18ff */
[----:B------:R-:W-:Y:S01]  /*2c70*/  IMAD.IADD R60, R17, 0x1, R9 ;  /* 0x00000001113c7824 */ /* 0x000fe200078e0209 */
[----:B------:R-:W-:Y:S01]  /*2c80*/  LOP3.LUT R58, R58, 0x1, RZ, 0xfc, !PT ;  /* 0x000000013a3a7812 */ /* 0x000fe200078efcff */
[----:B------:R-:W-:Y:S01]  /*2c90*/  IMAD.IADD R61, R9, 0x1, R21 ;  /* 0x00000001093d7824 */ /* 0x000fe200078e0215 */
[----:B------:R-:W-:Y:S01]  /*2ca0*/  LOP3.LUT R52, R11, 0x2, R52, 0xe2, !PT ;  /* 0x000000020b347812 */ /* 0x000fe200078ee234 */
[----:B------:R-:W-:Y:S01]  /*2cb0*/  IMAD.IADD R63, R63, 0x1, R31 ;  /* 0x000000013f3f7824 */ /* 0x000fe200078e021f */
[----:B------:R-:W-:-:S02]  /*2cc0*/  SHF.R.S32.HI R65, RZ, 0x3, R7 ;  /* 0x00000003ff417819 */ /* 0x000fc40000011407 */
[----:B------:R-:W-:Y:S01]  /*2cd0*/  PRMT R68, R68, 0x7710, RZ ;  /* 0x0000771044447816 */ /* 0x000fe200000000ff */
[C---:B--2---:R-:W-:Y:S01]  /*2ce0*/  IMAD.SHL.U32 R50, R34.reuse, 0x40, RZ ;  /* 0x0000004022327824 */ /* 0x044fe200078e00ff */
[----:B------:R-:W-:Y:S01]  /*2cf0*/  @!P6 BAR.SYNC.DEFER_BLOCKING 0x9, 0x100 ;  /* 0x024400000000eb1d */ /* 0x000fe20000010000 */
[----:B------:R-:W-:Y:S01]  /*2d00*/  LOP3.LUT P0, RZ, R34, 0x4, RZ, 0xc0, !PT ;  /* 0x0000000422ff7812 */ /* 0x000fe2000780c0ff */
[----:B---3--:R-:W-:Y:S02]  /*2d10*/  IMAD R57, R32, 0x40, R158 ;  /* 0x0000004020397824 */ /* 0x008fe400078e029e */
[----:B------:R-:W-:Y:S02]  /*2d20*/  LOP3.LUT R50, R50, 0x1c0, RZ, 0xc0, !PT ;  /* 0x000001c032327812 */ /* 0x000fe400078ec0ff */
[----:B------:R-:W-:Y:S02]  /*2d30*/  SEL R55, R55, 0xffffffe0, !P0 ;  /* 0xffffffe037377807 */ /* 0x000fe40004000000 */
[----:B------:R-:W-:-:S02]  /*2d40*/  SHF.R.U32.HI R53, RZ, 0x3, R50 ;  /* 0x00000003ff357819 */ /* 0x000fc40000011632 */
[C---:B------:R-:W-:Y:S02]  /*2d50*/  LOP3.LUT R6, R50.reuse, 0x18, R22, 0xf8, !PT ;  /* 0x0000001832067812 */ /* 0x040fe400078ef816 */
[----:B------:R-:W-:Y:S02]  /*2d60*/  LOP3.LUT R4, R50, 0x38, R7, 0xf8, !PT ;  /* 0x0000003832047812 */ /* 0x000fe400078ef807 */
[-C--:B------:R-:W-:Y:S02]  /*2d70*/  LOP3.LUT R6, R6, R53.reuse, RZ, 0x3c, !PT ;  /* 0x0000003506067212 */ /* 0x080fe400078e3cff */
[----:B------:R-:W-:-:S03]  /*2d80*/  LOP3.LUT R4, R4, R53, RZ, 0x3c, !PT ;  /* 0x0000003504047212 */ /* 0x000fc600078e3cff */
[C---:B------:R-:W-:Y:S01]  /*2d90*/  IMAD R56, R203.reuse, 0x200, R6 ;  /* 0x00000200cb387824 */ /* 0x040fe200078e0206 */
[----:B------:R-:W-:Y:S01]  /*2da0*/  LOP3.LUT R6, R206, 0x38, R7, 0xf8, !PT ;  /* 0x00000038ce067812 */ /* 0x000fe200078ef807 */
[----:B------:R-:W-:Y:S02]  /*2db0*/  IMAD R66, R203, 0x200, R4 ;  /* 0x00000200cb427824 */ /* 0x000fe400078e0204 */
[----:B------:R-:W-:Y:S01]  /*2dc0*/  IMAD.IADD R59, R55, 0x1, R56 ;  /* 0x00000001373b7824 */ /* 0x000fe200078e0238 */
[----:B------:R-:W-:-:S05]  /*2dd0*/  LOP3.LUT R67, R6, R207, RZ, 0x3c, !PT ;  /* 0x000000cf06437212 */ /* 0x000fca00078e3cff */
[----:B------:R-:W-:Y:S01]  /*2de0*/  IMAD.IADD R67, R208, 0x1, R67 ;  /* 0x00000001d0437824 */ /* 0x000fe200078e0243 */
[----:B------:R-:W-:-:S07]  /*2df0*/  SHF.R.S32.HI R64, RZ, 0x1f, R0 ;  /* 0x0000001fff407819 */ /* 0x000fce0000011400 */
.L_x_12990:
[----:B------:R-:W0:Y:S01]  /*2e00*/  LDC R75, c[0x0][0x430] ;  /* 0x00010c00ff4b7b82 */ /* 0x000e220000000800 */
        /* <DEDUP_REMOVED lines=102> */
.L_x_12939:
[----:B------:R-:W-:Y:S05]  /*3470*/  BSYNC B1 ;  /* 0x0000000000017941 */ /* 0x000fea0003800000 */
.L_x_12938:
[----:B------:R-:W-:Y:S01]  /*3480*/  ISETP.GE.AND P4, PT, R175, R78, PT ;  /* 0x0000004eaf00720c */ /* 0x000fe20003f86270 */
[----:B------:R-:W-:Y:S01]  /*3490*/  BSSY B1, `(.L_x_12940) ;  /* 0x0000023000017945 */ /* 0x000fe20003800000 */
[----:B------:R-:W-:Y:S02]  /*34a0*/  CS2R R34, SRZ ;  /* 0x0000000000227805 */ /* 0x000fe4000001ff00 */
[----:B------:R-:W-:Y:S01]  /*34b0*/  CS2R R32, SRZ ;  /* 0x0000000000207805 */ /* 0x000fe2000001ff00 */
[----:B-----5:R-:W-:Y:S01]  /*34c0*/  IMAD.MOV.U32 R85, RZ, RZ, R38 ;  /* 0x000000ffff557224 */ /* 0x020fe200078e0026 */
[----:B------:R-:W-:Y:S01]  /*34d0*/  CS2R R36, SRZ ;  /* 0x0000000000247805 */ /* 0x000fe2000001ff00 */
[----:B------:R-:W-:-:S06]  /*34e0*/  IMAD.MOV.U32 R86, RZ, RZ, R39 ;  /* 0x000000ffff567224 */ /* 0x000fcc00078e0027 */
[----:B------:R-:W-:Y:S05]  /*34f0*/  @P4 BRA `(.L_x_12941) ;  /* 0x0000000000704947 */ /* 0x000fea0003800000 */
[C---:B0-----:R-:W-:Y:S01]  /*3500*/  SHF.L.U64.HI R5, R10.reuse, 0x6, R11 ;  /* 0x000000060a057819 */ /* 0x041fe2000001020b */
        /* <DEDUP_REMOVED lines=27> */
.L_x_12941:
[----:B------:R-:W-:Y:S05]  /*36c0*/  BSYNC B1 ;  /* 0x0000000000017941 */ /* 0x000fea0003800000 */
.L_x_12940:
[----:B01----:R-:W-:Y:S01]  /*36d0*/  IMAD.MOV.U32 R4, RZ, RZ, R42 ;  /* 0x000000ffff047224 */ /* 0x003fe200078e002a */
[----:B------:R-:W-:Y:S01]  /*36e0*/  ISETP.NE.AND P3, PT, R58, 0x3, PT ;  /* 0x000000033a00780c */ /* 0x000fe20003f65270 */
[----:B------:R-:W-:Y:S01]  /*36f0*/  IMAD.MOV.U32 R5, RZ, RZ, R43 ;  /* 0x000000ffff057224 */ /* 0x000fe200078e002b */
[----:B------:R-:W-:Y:S01]  /*3700*/  PRMT R88, R86, 0x5410, R85 ;  /* 0x0000541056587816 */ /* 0x000fe20000000055 */
[----:B------:R-:W-:Y:S02]  /*3710*/  IMAD.MOV.U32 R6, RZ, RZ, R72 ;  /* 0x000000ffff067224 */ /* 0x000fe400078e0048 */
[----:B------:R-:W-:Y:S01]  /*3720*/  IMAD.MOV.U32 R7, RZ, RZ, R73 ;  /* 0x000000ffff077224 */ /* 0x000fe200078e0049 */
[----:B------:R-:W-:Y:S01]  /*3730*/  PRMT R94, R4, 0x5410, R5 ;  /* 0x00005410045e7816 */ /* 0x000fe20000000005 */
[----:B------:R-:W-:Y:S02]  /*3740*/  IMAD.MOV.U32 R4, RZ, RZ, R40 ;  /* 0x000000ffff047224 */ /* 0x000fe400078e0028 */
[----:B------:R-:W-:Y:S01]  /*3750*/  IMAD.MOV.U32 R5, RZ, RZ, R41 ;  /* 0x000000ffff057224 */ /* 0x000fe200078e0029 */
[----:B------:R-:W-:Y:S01]  /*3760*/  PRMT R95, R6, 0x5410, R7 ;  /* 0x00005410065f7816 */ /* 0x000fe20000000007 */
[----:B-----5:R-:W-:-:S02]  /*3770*/  IMAD.MOV.U32 R6, RZ, RZ, R34 ;  /* 0x000000ffff067224 */ /* 0x020fc400078e0022 */
        /* <DEDUP_REMOVED lines=14> */
.L_x_12942:
[----:B------:R-:W-:Y:S01]  /*3860*/  IMAD R69, R153, 0x8, R2 ;  /* 0x0000000899457824 */ /* 0x000fe200078e0202 */
[----:B------:R-:W-:Y:S01]  /*3870*/  SHF.L.U32 R82, R159, 0x1f, RZ ;  /* 0x0000001f9f527819 */ /* 0x000fe200000006ff */
[----:B------:R-:W-:Y:S03]  /*3880*/  BSSY B1, `(.L_x_12943) ;  /* 0x0000003000017945 */ /* 0x000fe60003800000 */
[----:B------:R-:W0:Y:S02]  /*3890*/  SYNCS.PHASECHK.TRANS64.TRYWAIT P5, [R69+URZ+0x32490], R82 ;  /* 0x03249052450075a7 */ /* 0x000e2400080a017f */
[----:B0-----:R-:W-:Y:S05]  /*38a0*/  @!P5 BRA `(.L_x_12944) ;  /* 0x0000035c008cd947 */ /* 0x001fea0003800000 */
.L_x_13306:
[----:B------:R-:W-:Y:S05]  /*38b0*/  BSYNC B1 ;  /* 0x0000000000017941 */ /* 0x000fea0003800000 */
.L_x_12943:
[----:B------:R-:W-:-:S03]  /*38c0*/  UMOV UR4, 0xffffffff ;  /* 0xffffffff00047882 */ /* 0x000fc60000000000 */
[----:B------:R-:W-:Y:S05]  /*38d0*/  BRA.DIV UR4, `(.L_x_12945) ;  /* 0x0000035e04947947 */ /* 0x000fea000b800000 */
[----:B------:R1:W2:Y:S04]  /*38e0*/  SHFL.IDX PT, R71, R80, RZ, 0x1c1f ;  /* 0x001c1fff50477589 */ /* 0x0002a800000e0000 */
[----:B------:R1:W3:Y:S02]  /*38f0*/  SHFL.IDX PT, R14, R79, RZ, 0x1c1f ;  /* 0x001c1fff4f0e7589 */ /* 0x0002e400000e0000 */
.L_x_13310:
        /* <DEDUP_REMOVED lines=53> */
.L_x_12951:
[----:B------:R-:W-:Y:S05]  /*3c50*/  BSYNC B3 ;  /* 0x0000000000037941 */ /* 0x000fea0003800000 */
.L_x_12950:
[----:B0-----:R4:W-:Y:S02]  /*3c60*/  ST.E.128 desc[UR44][R10.64], R4 ;  /* 0x000000040a007985 */ /* 0x0019e4000c101d2c */
.L_x_12949:
[----:B------:R-:W-:Y:S05]  /*3c70*/  BSYNC B2 ;  /* 0x0000000000027941 */ /* 0x000fea0003800000 */
.L_x_12948:
        /* <DEDUP_REMOVED lines=8> */
[----:B------:R-:W-:Y:S01]  /*3d00*/  SHF.R.U64 R15, R40, 0x10, R41 ;  /* 0x00000010280f7819 */ /* 0x000fe20000001229 */
[----:B0-----:R-:W-:Y:S01]  /*3d10*/  IMAD.MOV.U32 R12, RZ, RZ, R6 ;  /* 0x000000ffff0c7224 */ /* 0x001fe200078e0006 */
[----:B------:R-:W-:Y:S01]  /*3d20*/  SHF.R.U64 R14, R38, 0x10, R39 ;  /* 0x00000010260e7819 */ /* 0x000fe20000001227 */
[----:B------:R-:W-:Y:S01]  /*3d30*/  HADD2.F32 R6, -RZ, R5.H1_H1 ;  /* 0x30000005ff067230 */ /* 0x000fe20000004100 */
[----:B------:R-:W-:Y:S01]  /*3d40*/  SHF.R.U32.HI R40, RZ, 0x10, R41 ;  /* 0x00000010ff287819 */ /* 0x000fe20000011629 */
[----:B------:R-:W-:Y:S01]  /*3d50*/  HADD2.F32 R15, -RZ, R15.H0_H0 ;  /* 0x2000000fff0f7230 */ /* 0x000fe20000004100 */
[----:B------:R-:W-:Y:S01]  /*3d60*/  SHF.R.U32.HI R38, RZ, 0x10, R39 ;  /* 0x00000010ff267819 */ /* 0x000fe20000011627 */
[----:B------:R-:W-:Y:S02]  /*3d70*/  HADD2.F32 R5, -RZ, R5.H0_H0 ;  /* 0x20000005ff057230 */ /* 0x000fe40000004100 */
[----:B------:R-:W-:Y:S02]  /*3d80*/  HADD2.F32 R14, -RZ, R14.H0_H0 ;  /* 0x2000000eff0e7230 */ /* 0x000fe40000004100 */
[----:B------:R-:W-:Y:S01]  /*3d90*/  FMUL.FTZ R42, R6, R15 ;  /* 0x0000000f062a7220 */ /* 0x000fe20000410000 */
[----:B------:R-:W-:-:S02]  /*3da0*/  HADD2.F32 R40, -RZ, R40.H0_H0 ;  /* 0x20000028ff287230 */ /* 0x000fc40000004100 */
[C---:B------:R-:W-:Y:S01]  /*3db0*/  FMUL.FTZ R15, R5.reuse, R15 ;  /* 0x0000000f050f7220 */ /* 0x040fe20000410000 */
[--C-:B------:R-:W-:Y:S02]  /*3dc0*/  HADD2.F32 R13, -RZ, R7.reuse.H1_H1 ;  /* 0x30000007ff0d7230 */ /* 0x100fe40000004100 */
[-C--:B------:R-:W-:Y:S01]  /*3dd0*/  FFMA.FTZ R42, R5, R14.reuse, -R42 ;  /* 0x0000000e052a7223 */ /* 0x080fe2000001082a */
        /* <DEDUP_REMOVED lines=10> */
[----:B------:R-:W-:Y:S02]  /*3e80*/  HADD2.F32 R6, -RZ, R12.H1_H1 ;  /* 0x3000000cff067230 */ /* 0x000fe40000004100 */
[----:B------:R-:W-:Y:S02]  /*3e90*/  HADD2.F32 R4, -RZ, R4.H0_H0 ;  /* 0x20000004ff047230 */ /* 0x000fe40000004100 */
[----:B------:R-:W-:Y:S01]  /*3ea0*/  FMUL.FTZ R15, R5, R14 ;  /* 0x0000000e050f7220 */ /* 0x000fe20000410000 */
[----:B------:R-:W-:-:S02]  /*3eb0*/  HADD2.F32 R12, -RZ, R12.H0_H0 ;  /* 0x2000000cff0c7230 */ /* 0x000fc40000004100 */
[-C--:B------:R-:W-:Y:S01]  /*3ec0*/  FMUL.FTZ R41, R6, R89.reuse ;  /* 0x0000005906297220 */ /* 0x080fe20000410000 */
[--C-:B------:R-:W-:Y:S02]  /*3ed0*/  HADD2.F32 R7, -RZ, R88.reuse.H1_H1 ;  /* 0x30000058ff077230 */ /* 0x100fe40000004100 */
[----:B------:R-:W-:Y:S01]  /*3ee0*/  FMUL.FTZ R14, R4, R14 ;  /* 0x0000000e040e7220 */ /* 0x000fe20000410000 */
[----:B------:R-:W-:Y:S02]  /*3ef0*/  HADD2.F32 R13, -RZ, R88.H0_H0 ;  /* 0x20000058ff0d7230 */ /* 0x000fe40000004100 */
        /* <DEDUP_REMOVED lines=9> */
.L_x_12953:
[----:B------:R-:W-:Y:S05]  /*3f90*/  BSYNC B2 ;  /* 0x0000000000027941 */ /* 0x000fea0003800000 */
.L_x_12952:
[----:B0-----:R0:W-:Y:S02]  /*3fa0*/  ST.E.128 desc[UR44][R10.64], R4 ;  /* 0x000000040a007985 */ /* 0x0011e4000c101d2c */
.L_x_12947:
[----:B------:R-:W-:Y:S05]  /*3fb0*/  BSYNC B1 ;  /* 0x0000000000017941 */ /* 0x000fea0003800000 */
.L_x_12946:
[----:B------:R-:W-:-:S03]  /*3fc0*/  UMOV UR4, 0xffffffff ;  /* 0xffffffff00047882 */ /* 0x000fc60000000000 */
[----:B------:R-:W-:Y:S05]  /*3fd0*/  BRA.DIV UR4, `(.L_x_12954) ;  /* 0x0000035a041c7947 */ /* 0x000fea000b800000 */
[----:B------:R0:W0:Y:S04]  /*3fe0*/  SHFL.IDX PT, R39, R80, 0x1, 0x1c1f ;  /* 0x003c1f0050277f89 */ /* 0x00002800000e0000 */
[----:B---3--:R3:W0:Y:S02]  /*3ff0*/  SHFL.IDX PT, R14, R79, 0x1, 0x1c1f ;  /* 0x003c1f004f0e7f89 */ /* 0x00862400000e0000 */
.L_x_13314:
        /* <DEDUP_REMOVED lines=52> */
.L_x_12959:
[----:B------:R-:W-:Y:S05]  /*4340*/  BSYNC B2 ;  /* 0x0000000000027941 */ /* 0x000fea0003800000 */
.L_x_12958:
[----:B----4-:R0:W-:Y:S02]  /*4350*/  ST.E.128 desc[UR44][R10.64], R4 ;  /* 0x000000040a007985 */ /* 0x0101e4000c101d2c */
.L_x_12957:
[----:B------:R-:W-:Y:S05]  /*4360*/  BSYNC B1 ;  /* 0x0000000000017941 */ /* 0x000fea0003800000 */
.L_x_12956:
        /* <DEDUP_REMOVED lines=49> */
.L_x_12961:
[----:B------:R-:W-:Y:S05]  /*4680*/  BSYNC B1 ;  /* 0x0000000000017941 */ /* 0x000fea0003800000 */
.L_x_12960:
[----:B----4-:R0:W-:Y:S01]  /*4690*/  ST.E.128 desc[UR44][R10.64], R4 ;  /* 0x000000040a007985 */ /* 0x0101e2000c101d2c */
[----:B------:R-:W-:Y:S05]  /*46a0*/  BRA `(.L_x_12955) ;  /* 0x0000001800407947 */ /* 0x000fea0003800000 */
.L_x_12937:
[----:B------:R-:W-:-:S05]  /*46b0*/  IMAD R78, R48, -0x60, R26 ;  /* 0xffffffa0304e7824 */ /* 0x000fca00078e021a */
        /* <DEDUP_REMOVED lines=53> */
.L_x_12963:
[----:B------:R-:W-:Y:S05]  /*4a10*/  BSYNC B1 ;  /* 0x0000000000017941 */ /* 0x000fea0003800000 */
.L_x_12962:
[----:B-----5:R-:W-:Y:S01]  /*4a20*/  IMAD.MOV.U32 R8, RZ, RZ, R38 ;  /* 0x000000ffff087224 */ /* 0x020fe200078e0026 */
[----:B------:R-:W-:Y:S01]  /*4a30*/  ISETP.NE.AND P3, PT, R58, 0x3, PT ;  /* 0x000000033a00780c */ /* 0x000fe20003f65270 */
[----:B------:R-:W-:Y:S01]  /*4a40*/  IMAD.MOV.U32 R9, RZ, RZ, R39 ;  /* 0x000000ffff097224 */ /* 0x000fe200078e0027 */
[----:B------:R-:W-:Y:S01]  /*4a50*/  ISETP.GE.AND P4, PT, R22, R81, PT ;  /* 0x000000511600720c */ /* 0x000fe20003f86270 */
        /* <DEDUP_REMOVED lines=13> */
[----:B------:R-:W-:Y:S01]  /*4b30*/  PRMT R86, R86, 0x5410, R11 ;  /* 0x0000541056567816 */ /* 0x000fe2000000000b */
[----:B------:R-:W-:Y:S01]  /*4b40*/  IMAD.MOV.U32 R10, RZ, RZ, R4 ;  /* 0x000000ffff0a7224 */ /* 0x000fe200078e0004 */
[----:B------:R-:W-:Y:S01]  /*4b50*/  PRMT R87, R87, 0x5410, R8 ;  /* 0x0000541057577816 */ /* 0x000fe20000000008 */
        /* <DEDUP_REMOVED lines=13> */
.L_x_12964:
[----:B------:R-:W-:Y:S01]  /*4c30*/  IMAD R69, R153, 0x8, R2 ;  /* 0x0000000899457824 */ /* 0x000fe200078e0202 */
[----:B------:R-:W-:Y:S01]  /*4c40*/  SHF.L.U32 R82, R159, 0x1f, RZ ;  /* 0x0000001f9f527819 */ /* 0x000fe200000006ff */
[----:B------:R-:W-:Y:S01]  /*4c50*/  BSSY B1, `(.L_x_12965) ;  /* 0x0000005000017945 */ /* 0x000fe20003800000 */
[----:B------:R-:W-:Y:S02]  /*4c60*/  LOP3.LUT R8, R52, 0x1, RZ, 0xc0, !PT ;  /* 0x0000000134087812 */ /* 0x000fe400078ec0ff */
[----:B------:R-:W0:Y:S02]  /*4c70*/  SYNCS.PHASECHK.TRANS64.TRYWAIT P5, [R69+URZ+0x32490], R82 ;  /* 0x03249052450075a7 */ /* 0x000e2400080a017f */
[----:B------:R-:W-:Y:S01]  /*4c80*/  ISETP.NE.U32.AND P0, PT, R8, 0x1, PT ;  /* 0x000000010800780c */ /* 0x000fe20003f05070 */
[----:B0-----:R-:W-:-:S12]  /*4c90*/  @!P5 BRA `(.L_x_12966) ;  /* 0x0000034c0034d947 */ /* 0x001fd80003800000 */
.L_x_13315:
[----:B------:R-:W-:Y:S05]  /*4ca0*/  BSYNC B1 ;  /* 0x0000000000017941 */ /* 0x000fea0003800000 */
.L_x_12965:
[----:B------:R-:W-:-:S03]  /*4cb0*/  UMOV UR4, 0xffffffff ;  /* 0xffffffff00047882 */ /* 0x000fc60000000000 */
[----:B------:R-:W-:Y:S05]  /*4cc0*/  BRA.DIV UR4, `(.L_x_12967) ;  /* 0x0000034e043c7947 */ /* 0x000fea000b800000 */
[----:B------:R1:W2:Y:S04]  /*4cd0*/  SHFL.IDX PT, R73, R80, RZ, 0x1c1f ;  /* 0x001c1fff50497589 */ /* 0x0002a800000e0000 */
[----:B------:R1:W3:Y:S02]  /*4ce0*/  SHFL.IDX PT, R72, R79, RZ, 0x1c1f ;  /* 0x001c1fff4f487589 */ /* 0x0002e400000e0000 */
.L_x_13319:
        /* <DEDUP_REMOVED lines=11> */
[----:B------:R-:W-:Y:S01]  /*4da0*/  LEA.HI R8, R9, R8, RZ, 0x4 ;  /* 0x0000000809087211 */ /* 0x000fe200078f20ff */
[----:B------:R-:W-:-:S03]  /*4db0*/  IMAD R9, R153, 0x1800, R66 ;  /* 0x0000180099097824 */ /* 0x000fc600078e0242 */
[----:B------:R-:W-:Y:S01]  /*4dc0*/  LEA.HI.SX32 R8, R8, R65, 0x1c ;  /* 0x0000004108087211 */ /* 0x000fe200078fe2ff */
[----:B------:R-:W-:-:S04]  /*4dd0*/  IMAD R9, R9, 0x2, R2 ;  /* 0x0000000209097824 */ /* 0x000fc800078e0202 */
[----:B------:R-:W-:-:S05]  /*4de0*/  IMAD.SHL.U32 R89, R8, 0x8, RZ ;  /* 0x0000000808597824 */ /* 0x000fca00078e00ff */
[----:B------:R-:W-:Y:S02]  /*4df0*/  LOP3.LUT R8, R50, 0x38, R89, 0xf8, !PT ;  /* 0x0000003832087812 */ /* 0x000fe400078ef859 */
[----:B------:R-:W-:Y:S02]  /*4e00*/  ISETP.GE.AND P5, PT, R89, R10, PT ;  /* 0x0000000a5900720c */ /* 0x000fe40003fa6270 */
[----:B------:R-:W-:-:S05]  /*4e10*/  LOP3.LUT R8, R8, R53, RZ, 0x3c, !PT ;  /* 0x0000003508087212 */ /* 0x000fca00078e3cff */
[----:B------:R-:W-:-:S04]  /*4e20*/  IMAD R8, R203, 0x200, R8 ;  /* 0x00000200cb087824 */ /* 0x000fc800078e0208 */
[----:B------:R-:W-:Y:S02]  /*4e30*/  IMAD R11, R153, 0x1800, R8 ;  /* 0x00001800990b7824 */ /* 0x000fe400078e0208 */
[----:B------:R-:W-:-:S04]  /*4e40*/  @!P5 IMAD.WIDE R72, R89, 0x2, R72 ;  /* 0x000000025948d825 */ /* 0x000fc800078e0248 */
[----:B------:R-:W-:Y:S02]  /*4e50*/  IMAD R12, R11, 0x2, R2 ;  /* 0x000000020b0c7824 */ /* 0x000fe400078e0202 */
[----:B------:R-:W2:Y:S04]  /*4e60*/  LDS.128 R8, [R9+0x1c400] ;  /* 0x01c4000009087984 */ /* 0x000ea80000000c00 */
[----:B------:R-:W3:Y:S01]  /*4e70*/  LDS.128 R12, [R12+0x1c400] ;  /* 0x01c400000c0c7984 */ /* 0x000ee20000000c00 */
[----:B------:R-:W-:Y:S05]  /*4e80*/  @P4 BRA `(.L_x_12971) ;  /* 0x00000004004c4947 */ /* 0x000fea0003800000 */
[----:B------:R-:W-:Y:S01]  /*4e90*/  SHF.R.U32.HI R91, RZ, 0x10, R33 ;  /* 0x00000010ff5b7819 */ /* 0x000fe20000011621 */
[----:B---3--:R-:W-:Y:S01]  /*4ea0*/  IMAD.MOV.U32 R89, RZ, RZ, R15 ;  /* 0x000000ffff597224 */ /* 0x008fe200078e000f */
[--C-:B------:R-:W-:Y:S01]  /*4eb0*/  SHF.R.U64 R4, R4, 0x10, R5.reuse ;  /* 0x0000001004047819 */ /* 0x100fe20000001205 */
[----:B------:R-:W-:Y:S01]  /*4ec0*/  HADD2.F32 R92, -RZ, R92.H0_H0 ;  /* 0x2000005cff5c7230 */ /* 0x000fe20000004100 */
[----:B------:R-:W-:Y:S01]  /*4ed0*/  SHF.R.U32.HI R90, RZ, 0x10, R5 ;  /* 0x00000010ff5a7819 */ /* 0x000fe20000011605 */
[----:B------:R-:W-:Y:S01]  /*4ee0*/  HADD2.F32 R15, -RZ, R13.H0_H0 ;  /* 0x2000000dff0f7230 */ /* 0x000fe20000004100 */
[----:B------:R-:W-:Y:S01]  /*4ef0*/  SHF.R.U64 R32, R32, 0x10, R33 ;  /* 0x0000001020207819 */ /* 0x000fe20000001221 */
[----:B------:R-:W-:Y:S01]  /*4f00*/  HADD2.F32 R91, -RZ, R91.H0_H0 ;  /* 0x2000005bff5b7230 */ /* 0x000fe20000004100 */
[--C-:B------:R-:W-:Y:S01]  /*4f10*/  SHF.R.U64 R5, R6, 0x10, R7.reuse ;  /* 0x0000001006057819 */ /* 0x100fe20000001207 */
[----:B------:R-:W-:Y:S01]  /*4f20*/  HADD2.F32 R13, -RZ, R13.H1_H1 ;  /* 0x3000000dff0d7230 */ /* 0x000fe20000004100 */
[----:B------:R-:W-:Y:S01]  /*4f30*/  SHF.R.U32.HI R33, RZ, 0x10, R7 ;  /* 0x00000010ff217819 */ /* 0x000fe20000011607 */
[--C-:B--2---:R-:W-:Y:S01]  /*4f40*/  HADD2.F32 R7, -RZ, R9.reuse.H0_H0 ;  /* 0x20000009ff077230 */ /* 0x104fe20000004100 */
[----:B------:R-:W-:Y:S01]  /*4f50*/  SHF.R.U64 R6, R34, 0x10, R35 ;  /* 0x0000001022067819 */ /* 0x000fe20000001223 */
[----:B------:R-:W-:-:S02]  /*4f60*/  HADD2.F32 R34, -RZ, R9.H1_H1 ;  /* 0x30000009ff227230 */ /* 0x000fc40000004100 */
[-C--:B------:R-:W-:Y:S01]  /*4f70*/  FMUL.FTZ R94, R15, R92.reuse ;  /* 0x0000005c0f5e7220 */ /* 0x080fe20000410000 */
[----:B------:R-:W-:Y:S02]  /*4f80*/  HADD2.F32 R88, -RZ, R88.H0_H0 ;  /* 0x20000058ff587230 */ /* 0x000fe40000004100 */
[----:B------:R-:W-:Y:S01]  /*4f90*/  FMUL.FTZ R92, R7, R92 ;  /* 0x0000005c075c7220 */ /* 0x000fe20000410000 */
[----:B------:R-:W-:Y:S01]  /*4fa0*/  HADD2.F32 R90, -RZ, R90.H0_H0 ;  /* 0x2000005aff5a7230 */ /* 0x000fe20000004100 */
[----:B------:R-:W-:Y:S01]  /*4fb0*/  SHF.R.U32.HI R35, RZ, 0x10, R35 ;  /* 0x00000010ff237819 */ /* 0x000fe20000011623 */
[-C--:B------:R-:W-:Y:S01]  /*4fc0*/  FMUL.FTZ R96, R34, R91.reuse ;  /* 0x0000005b22607220 */ /* 0x080fe20000410000 */
[----:B------:R-:W-:Y:S01]  /*4fd0*/  FMUL.FTZ R93, R13, R91 ;  /* 0x0000005b0d5d7220 */ /* 0x000fe20000410000 */
[-C--:B------:R-:W-:Y:S01]  /*4fe0*/  FFMA.FTZ R7, R7, R88.reuse, -R94 ;  /* 0x0000005807077223 */ /* 0x080fe2000001085e */
[----:B------:R-:W-:Y:S01]  /*4ff0*/  FFMA.FTZ R9, R15, R88, R92 ;  /* 0x000000580f097223 */ /* 0x000fe2000001005c */
[----:B------:R-:W-:Y:S01]  /*5000*/  FFMA.FTZ R88, R13, R90, R96 ;  /* 0x0000005a0d587223 */ /* 0x000fe20000010060 */
[----:B------:R-:W-:-:S02]  /*5010*/  HADD2.F32 R94, -RZ, R98.H0_H0 ;  /* 0x20000062ff5e7230 */ /* 0x000fc40000004100 */
[----:B------:R-:W-:Y:S01]  /*5020*/  FFMA.FTZ R34, R34, R90, -R93 ;  /* 0x0000005a22227223 */ /* 0x000fe2000001085d */
[--C-:B------:R-:W-:Y:S02]  /*5030*/  HADD2.F32 R15, -RZ, R89.reuse.H0_H0 ;  /* 0x20000059ff0f7230 */ /* 0x100fe40000004100 */
[----:B------:R-:W-:Y:S01]  /*5040*/  HADD2.F32 R89, -RZ, R89.H1_H1 ;  /* 0x30000059ff597230 */ /* 0x000fe20000004100 */
[----:B------:R-:W-:Y:S01]  /*5050*/  F2FP.F16.F32.PACK_AB R88, R88, R9 ;  /* 0x000000095858723e */ /* 0x000fe200000000ff */
[----:B------:R-:W-:Y:S02]  /*5060*/  HADD2.F32 R13, -RZ, R11.H0_H0 ;  /* 0x2000000bff0d7230 */ /* 0x000fe40000004100 */
[----:B------:R-:W-:Y:S01]  /*5070*/  FMUL.FTZ R96, R15, R94 ;  /* 0x0000005e0f607220 */ /* 0x000fe20000410000 */
[----:B------:R-:W-:Y:S01]  /*5080*/  HADD2.F32 R35, -RZ, R35.H0_H0 ;  /* 0x20000023ff237230 */ /* 0x000fe20000004100 */
[----:B------:R-:W-:Y:S01]  /*5090*/  F2FP.F16.F32.PACK_AB R7, R34, R7 ;  /* 0x000000072207723e */ /* 0x000fe200000000ff */
[----:B------:R-:W-:-:S02]  /*50a0*/  HADD2.F32 R90, -RZ, R11.H1_H1 ;  /* 0x3000000bff5a7230 */ /* 0x000fc40000004100 */
[----:B------:R-:W-:Y:S01]  /*50b0*/  FMUL.FTZ R94, R13, R94 ;  /* 0x0000005e0d5e7220 */ /* 0x000fe20000410000 */
[----:B------:R-:W-:Y:S02]  /*50c0*/  HADD2.F32 R92, -RZ, R95.H0_H0 ;  /* 0x2000005fff5c7230 */ /* 0x000fe40000004100 */
[-C--:B------:R-:W-:Y:S01]  /*50d0*/  FMUL.FTZ R91, R89, R35.reuse ;  /* 0x00000023595b7220 */ /* 0x080fe20000410000 */
        /* <DEDUP_REMOVED lines=8> */
[----:B------:R-:W-:Y:S01]  /*5160*/  HADD2.F32 R89, -RZ, R99.H0_H0 ;  /* 0x20000063ff597230 */ /* 0x000fe20000004100 */
[----:B------:R-:W-:Y:S01]  /*5170*/  F2FP.F16.F32.PACK_AB R11, R90, R11 ;  /* 0x0000000b5a0b723e */ /* 0x000fe200000000ff */
[----:B------:R-:W-:Y:S02]  /*5180*/  HADD2.F32 R32, -RZ, R12.H0_H0 ;  /* 0x2000000cff207230 */ /* 0x000fe40000004100 */
[----:B------:R-:W-:Y:S02]  /*5190*/  HADD2.F32 R15, -RZ, R8.H0_H0 ;  /* 0x20000008ff0f7230 */ /* 0x000fe40000004100 */
[----:B------:R-:W-:Y:S02]  /*51a0*/  HADD2.F32 R33, -RZ, R95.H1_H1 ;  /* 0x3000005fff217230 */ /* 0x000fe40000004100 */
[-C--:B------:R-:W-:Y:S01]  /*51b0*/  FMUL.FTZ R4, R32, R89.reuse ;  /* 0x0000005920047220 */ /* 0x080fe20000410000 */
[----:B------:R-:W-:Y:S02]  /*51c0*/  HADD2.F32 R12, -RZ, R12.H1_H1 ;  /* 0x3000000cff0c7230 */ /* 0x000fe40000004100 */
[----:B------:R-:W-:Y:S01]  /*51d0*/  FMUL.FTZ R93, R15, R89 ;  /* 0x000000590f5d7220 */ /* 0x000fe20000410000 */
[----:B------:R-:W-:-:S02]  /*51e0*/  HADD2.F32 R8, -RZ, R8.H1_H1 ;  /* 0x30000008ff087230 */ /* 0x000fc40000004100 */
[-C--:B------:R-:W-:Y:S01]  /*51f0*/  FFMA.FTZ R89, R15, R33.reuse, -R4 ;  /* 0x000000210f597223 */ /* 0x080fe20000010804 */
[--C-:B------:R-:W-:Y:S02]  /*5200*/  HADD2.F32 R15, -RZ, R87.reuse.H1_H1 ;  /* 0x30000057ff0f7230 */ /* 0x100fe40000004100 */
[----:B------:R-:W-:Y:S01]  /*5210*/  FFMA.FTZ R93, R32, R33, R93 ;  /* 0x00000021205d7223 */ /* 0x000fe2000001005d */
        /* <DEDUP_REMOVED lines=12> */
[----:B------:R-:W-:-:S02]  /*52e0*/  HADD2.F32 R5, -RZ, R5.H0_H0 ;  /* 0x20000005ff057230 */ /* 0x000fc40000004100 */
[----:B------:R-:W-:Y:S01]  /*52f0*/  FMUL.FTZ R91, R14, R33 ;  /* 0x000000210e5b7220 */ /* 0x000fe20000410000 */
[----:B------:R-:W-:Y:S01]  /*5300*/  FFMA.FTZ R35, R4, R15, -R35 ;  /* 0x0000000f04237223 */ /* 0x000fe20000010823 */
[----:B------:R-:W-:Y:S01]  /*5310*/  FMUL.FTZ R33, R10, R33 ;  /* 0x000000210a217220 */ /* 0x000fe20000410000 */
[----:B------:R-:W-:Y:S01]  /*5320*/  FFMA.FTZ R87, R6, R15, R87 ;  /* 0x0000000f06577223 */ /* 0x000fe20000010057 */
[----:B------:R-:W-:Y:S01]  /*5330*/  FFMA.FTZ R10, R10, R5, -R91 ;  /* 0x000000050a0a7223 */ /* 0x000fe2000001085b */
[----:B------:R-:W-:Y:S01]  /*5340*/  F2FP.F16.F32.PACK_AB R15, R92, R13 ;  /* 0x0000000d5c0f723e */ /* 0x000fe200000000ff */
[----:B------:R-:W-:Y:S01]  /*5350*/  FFMA.FTZ R14, R14, R5, R33 ;  /* 0x000000050e0e7223 */ /* 0x000fe20000010021 */
[----:B------:R-:W-:Y:S01]  /*5360*/  F2FP.F16.F32.PACK_AB R8, R8, R89 ;  /* 0x000000590808723e */ /* 0x000fe200000000ff */
[----:B------:R-:W-:Y:S01]  /*5370*/  IMAD.MOV.U32 R9, RZ, RZ, R7 ;  /* 0x000000ffff097224 */ /* 0x000fe200078e0007 */
[----:B------:R-:W-:Y:S01]  /*5380*/  F2FP.F16.F32.PACK_AB R12, R12, R93 ;  /* 0x0000005d0c0c723e */ /* 0x000fe200000000ff */
[----:B------:R-:W-:Y:S01]  /*5390*/  IMAD.MOV.U32 R13, RZ, RZ, R88 ;  /* 0x000000ffff0d7224 */ /* 0x000fe200078e0058 */
[----:B------:R-:W-:-:S02]  /*53a0*/  F2FP.F16.F32.PACK_AB R10, R10, R35 ;  /* 0x000000230a0a723e */ /* 0x000fc400000000ff */
[----:B------:R-:W-:-:S07]  /*53b0*/  F2FP.F16.F32.PACK_AB R14, R14, R87 ;  /* 0x000000570e0e723e */ /* 0x000fce00000000ff */
.L_x_12971:
[----:B------:R-:W-:Y:S05]  /*53c0*/  BSYNC B2 ;  /* 0x0000000000027941 */ /* 0x000fea0003800000 */
.L_x_12970:
[----:B--2---:R4:W-:Y:S04]  /*53d0*/  ST.E.128 desc[UR44][R70.64], R8 ;  /* 0x0000000846007985 */ /* 0x0049e8000c101d2c */
[----:B---3--:R4:W-:Y:S02]  /*53e0*/  @!P5 ST.E.128 desc[UR44][R72.64], R12 ;  /* 0x0000000c4800d985 */ /* 0x0089e4000c101d2c */
.L_x_12969:
[----:B------:R-:W-:Y:S05]  /*53f0*/  BSYNC B1 ;  /* 0x0000000000017941 */ /* 0x000fea0003800000 */
.L_x_12968:
[----:B------:R-:W-:-:S03]  /*5400*/  UMOV UR4, 0xffffffff ;  /* 0xffffffff00047882 */ /* 0x000fc60000000000 */
[----:B------:R-:W-:Y:S05]  /*5410*/  BRA.DIV UR4, `(.L_x_12972) ;  /* 0x0000034604b47947 */ /* 0x000fea000b800000 */
[----:B-1----:R-:W1:Y:S04]  /*5420*/  SHFL.IDX PT, R80, R80, 0x1, 0x1c1f ;  /* 0x003c1f0050507f89 */ /* 0x002e6800000e0000 */
[----:B----4-:R4:W0:Y:S02]  /*5430*/  SHFL.IDX PT, R14, R79, 0x1, 0x1c1f ;  /* 0x003c1f004f0e7f89 */ /* 0x01082400000e0000 */
.L_x_13323:
[----:B------:R-:W-:Y:S01]  /*5440*/  ISETP.GE.OR P0, PT, R175, R78, P0 ;  /* 0x0000004eaf00720c */ /* 0x000fe20000706670 */
[----:B0-----:R-:W-:Y:S02]  /*5450*/  IMAD.MOV.U32 R12, RZ, RZ, R14 ;  /* 0x000000ffff0c7224 */ /* 0x001fe400078e000e */
[----:B-1----:R-:W-:-:S10]  /*5460*/  IMAD.MOV.U32 R13, RZ, RZ, R80 ;  /* 0x000000ffff0d7224 */ /* 0x002fd400078e0050 */
[----:B------:R-:W-:Y:S05]  /*5470*/  @P0 BRA `(.L_x_12955) ;  /* 0x0000000800cc0947 */ /* 0x000fea0003800000 */
[----:B------:R-:W0:Y:S01]  /*5480*/  LDC R32, c[0x0][0x2f4] ;  /* 0x0000bd00ff207b82 */ /* 0x000e220000000800 */
[----:B------:R-:W-:Y:S01]  /*5490*/  IMAD.SHL.U32 R15, R65, 0x8, RZ ;  /* 0x00000008410f7824 */ /* 0x000fe200078e00ff */
[----:B------:R-:W-:Y:S03]  /*54a0*/  BSSY B1, `(.L_x_12973) ;  /* 0x0000068000017945 */ /* 0x000fe60003800000 */
[----:B------:R-:W-:Y:S01]  /*54b0*/  IMAD.WIDE R14, R15, 0x2, R12 ;  /* 0x000000020f0e7825 */ /* 0x000fe200078e020c */
[----:B0-----:R-:W-:-:S04]  /*54c0*/  @P1 IADD3 R81, -R81, R32, RZ ;  /* 0x0000002051511210 */ /* 0x001fc80007ffe1ff */
[----:B------:R-:W-:-:S04]  /*54d0*/  SHF.R.S32.HI R4, RZ, 0x1f, R81 ;  /* 0x0000001fff047819 */ /* 0x000fc80000011451 */
[----:B------:R-:W-:-:S04]  /*54e0*/  LEA.HI R4, R4, R81, RZ, 0x4 ;  /* 0x0000005104047211 */ /* 0x000fc800078f20ff */
[----:B------:R-:W-:-:S05]  /*54f0*/  LEA.HI.SX32 R4, R4, R65, 0x1c ;  /* 0x0000004104047211 */ /* 0x000fca00078fe2ff */
[----:B------:R-:W-:-:S05]  /*5500*/  IMAD.SHL.U32 R33, R4, 0x8, RZ ;  /* 0x0000000804217824 */ /* 0x000fca00078e00ff */
[----:B------:R-:W-:-:S04]  /*5510*/  LOP3.LUT R4, R206, 0x38, R33, 0xf8, !PT ;  /* 0x00000038ce047812 */ /* 0x000fc800078ef821 */
        /* <DEDUP_REMOVED lines=9> */
[----:B------:R-:W-:Y:S01]  /*55b0*/  SHF.R.U64 R34, R38, 0x10, R39 ;  /* 0x0000001026227819 */ /* 0x000fe20000001227 */
[----:B0-----:R-:W-:Y:S01]  /*55c0*/  IMAD.MOV.U32 R38, RZ, RZ, R4 ;  /* 0x000000ffff267224 */ /* 0x001fe200078e0004 */
[----:B------:R-:W-:Y:S01]  /*55d0*/  SHF.R.U32.HI R70, RZ, 0x10, R41 ;  /* 0x00000010ff467819 */ /* 0x000fe20000011629 */
[----:B-1----:R-:W-:Y:S01]  /*55e0*/  IMAD.MOV.U32 R4, RZ, RZ, R9 ;  /* 0x000000ffff047224 */ /* 0x002fe200078e0009 */
[----:B------:R-:W-:Y:S01]  /*55f0*/  SHF.R.U64 R36, R36, 0x10, R37 ;  /* 0x0000001024247819 */ /* 0x000fe20000001225 */
[----:B------:R-:W-:Y:S01]  /*5600*/  IMAD.MOV.U32 R9, RZ, RZ, R7 ;  /* 0x000000ffff097224 */ /* 0x000fe200078e0007 */
[----:B---3--:R-:W-:Y:S01]  /*5610*/  SHF.R.U32.HI R72, RZ, 0x10, R37 ;  /* 0x00000010ff487819 */ /* 0x008fe20000011625 */
[----:B------:R-:W-:Y:S01]  /*5620*/  HADD2.F32 R70, -RZ, R70.H0_H0 ;  /* 0x20000046ff467230 */ /* 0x000fe20000004100 */
[----:B------:R-:W-:Y:S01]  /*5630*/  SHF.R.U64 R37, R40, 0x10, R41 ;  /* 0x0000001028257819 */ /* 0x000fe20000001229 */
[----:B------:R-:W-:Y:S01]  /*5640*/  IMAD.MOV.U32 R40, RZ, RZ, R11 ;  /* 0x000000ffff287224 */ /* 0x000fe200078e000b */
[----:B--2---:R-:W-:Y:S01]  /*5650*/  SHF.R.U32.HI R73, RZ, 0x10, R39 ;  /* 0x00000010ff497819 */ /* 0x004fe20000011627 */
[----:B------:R-:W-:Y:S01]  /*5660*/  IMAD.MOV.U32 R39, RZ, RZ, R8 ;  /* 0x000000ffff277224 */ /* 0x000fe200078e0008 */
[--C-:B------:R-:W-:Y:S01]  /*5670*/  SHF.R.U64 R35, R42, 0x10, R43.reuse ;  /* 0x000000102a237819 */ /* 0x100fe2000000122b */
[----:B------:R-:W-:Y:S01]  /*5680*/  HADD2.F32 R8, -RZ, R4.H0_H0 ;  /* 0x20000004ff087230 */ /* 0x000fe20000004100 */
[----:B------:R-:W-:Y:S01]  /*5690*/  SHF.R.U32.HI R71, RZ, 0x10, R43 ;  /* 0x00000010ff477819 */ /* 0x000fe2000001162b */
[----:B------:R-:W-:-:S02]  /*56a0*/  HADD2.F32 R43, -RZ, R86.H1_H1 ;  /* 0x30000056ff2b7230 */ /* 0x000fc40000004100 */
[----:B------:R-:W-:Y:S02]  /*56b0*/  HADD2.F32 R11, -RZ, R4.H1_H1 ;  /* 0x30000004ff0b7230 */ /* 0x000fe40000004100 */
[--C-:B------:R-:W-:Y:S02]  /*56c0*/  HADD2.F32 R4, -RZ, R5.reuse.H0_H0 ;  /* 0x20000005ff047230 */ /* 0x100fe40000004100 */
[----:B------:R-:W-:Y:S02]  /*56d0*/  HADD2.F32 R7, -RZ, R5.H1_H1 ;  /* 0x30000005ff077230 */ /* 0x000fe40000004100 */
[-C--:B------:R-:W-:Y:S01]  /*56e0*/  FMUL.FTZ R5, R8, R43.reuse ;  /* 0x0000002b08057220 */ /* 0x080fe20000410000 */
[----:B------:R-:W-:Y:S02]  /*56f0*/  HADD2.F32 R41, -RZ, R86.H0_H0 ;  /* 0x20000056ff297230 */ /* 0x000fe40000004100 */
[----:B------:R-:W-:Y:S01]  /*5700*/  FMUL.FTZ R43, R4, R43 ;  /* 0x0000002b042b7220 */ /* 0x000fe20000410000 */
[----:B------:R-:W-:-:S02]  /*5710*/  HADD2.F32 R42, -RZ, R72.H0_H0 ;  /* 0x20000048ff2a7230 */ /* 0x000fc40000004100 */
[-C--:B------:R-:W-:Y:S01]  /*5720*/  FMUL.FTZ R72, R11, R70.reuse ;  /* 0x000000460b487220 */ /* 0x080fe20000410000 */
[----:B------:R-:W-:Y:S01]  /*5730*/  FMUL.FTZ R70, R7, R70 ;  /* 0x0000004607467220 */ /* 0x000fe20000410000 */
[-C--:B------:R-:W-:Y:S01]  /*5740*/  FFMA.FTZ R4, R4, R41.reuse, -R5 ;  /* 0x0000002904047223 */ /* 0x080fe20000010805 */
[----:B------:R-:W-:Y:S01]  /*5750*/  FFMA.FTZ R5, R8, R41, R43 ;  /* 0x0000002908057223 */ /* 0x000fe2000001002b */
[----:B------:R-:W-:Y:S02]  /*5760*/  HADD2.F32 R41, -RZ, R40.H0_H0 ;  /* 0x20000028ff297230 */ /* 0x000fe40000004100 */
[-C--:B------:R-:W-:Y:S01]  /*5770*/  FFMA.FTZ R8, R11, R42.reuse, R70 ;  /* 0x0000002a0b087223 */ /* 0x080fe20000010046 */
[----:B------:R-:W-:Y:S02]  /*5780*/  HADD2.F32 R70, -RZ, R85.H0_H0 ;  /* 0x20000055ff467230 */ /* 0x000fe40000004100 */
[----:B------:R-:W-:Y:S01]  /*5790*/  FFMA.FTZ R7, R7, R42, -R72 ;  /* 0x0000002a07077223 */ /* 0x000fe20000010848 */
[----:B------:R-:W-:-:S02]  /*57a0*/  HADD2.F32 R11, -RZ, R9.H0_H0 ;  /* 0x20000009ff0b7230 */ /* 0x000fc40000004100 */
[----:B------:R-:W-:Y:S02]  /*57b0*/  HADD2.F32 R40, -RZ, R40.H1_H1 ;  /* 0x30000028ff287230 */ /* 0x000fe40000004100 */
[-C--:B------:R-:W-:Y:S01]  /*57c0*/  FMUL.FTZ R72, R41, R70.reuse ;  /* 0x0000004629487220 */ /* 0x080fe20000410000 */
[----:B------:R-:W-:Y:S02]  /*57d0*/  HADD2.F32 R71, -RZ, R71.H0_H0 ;  /* 0x20000047ff477230 */ /* 0x000fe40000004100 */
[----:B------:R-:W-:Y:S01]  /*57e0*/  FMUL.FTZ R70, R11, R70 ;  /* 0x000000460b467220 */ /* 0x000fe20000410000 */
[----:B------:R-:W-:Y:S01]  /*57f0*/  HADD2.F32 R9, -RZ, R9.H1_H1 ;  /* 0x30000009ff097230 */ /* 0x000fe20000004100 */
[----:B------:R-:W-:Y:S01]  /*5800*/  F2FP.F16.F32.PACK_AB R7, R7, R4 ;  /* 0x000000040707723e */ /* 0x000fe200000000ff */
[----:B------:R-:W-:Y:S02]  /*5810*/  HADD2.F32 R42, -RZ, R83.H1_H1 ;  /* 0x30000053ff2a7230 */ /* 0x000fe40000004100 */
[----:B------:R-:W-:Y:S01]  /*5820*/  FMUL.FTZ R80, R40, R71 ;  /* 0x0000004728507220 */ /* 0x000fe20000410000 */
[----:B------:R-:W-:-:S02]  /*5830*/  HADD2.F32 R43, -RZ, R73.H0_H0 ;  /* 0x20000049ff2b7230 */ /* 0x000fc40000004100 */
[----:B----4-:R-:W-:Y:S01]  /*5840*/  FMUL.FTZ R79, R9, R71 ;  /* 0x00000047094f7220 */ /* 0x010fe20000410000 */
[----:B------:R-:W-:Y:S02]  /*5850*/  HADD2.F32 R37, -RZ, R37.H0_H0 ;  /* 0x20000025ff257230 */ /* 0x000fe40000004100 */
[-C--:B------:R-:W-:Y:S01]  /*5860*/  FFMA.FTZ R71, R11, R42.reuse, -R72 ;  /* 0x0000002a0b477223 */ /* 0x080fe20000010848 */
[----:B------:R-:W-:Y:S01]  /*5870*/  FFMA.FTZ R73, R41, R42, R70 ;  /* 0x0000002a29497223 */ /* 0x000fe20000010046 */
[-C--:B------:R-:W-:Y:S01]  /*5880*/  FFMA.FTZ R80, R9, R43.reuse, -R80 ;  /* 0x0000002b09507223 */ /* 0x080fe20000010850 */
[----:B------:R-:W-:Y:S02]  /*5890*/  HADD2.F32 R42, -RZ, R85.H1_H1 ;  /* 0x30000055ff2a7230 */ /* 0x000fe40000004100 */
        /* <DEDUP_REMOVED lines=14> */
[----:B------:R-:W-:-:S02]  /*5980*/  HADD2.F32 R11, -RZ, R10.H0_H0 ;  /* 0x2000000aff0b7230 */ /* 0x000fc40000004100 */
[----:B------:R-:W-:Y:S02]  /*5990*/  HADD2.F32 R84, -RZ, R84.H1_H1 ;  /* 0x30000054ff547230 */ /* 0x000fe40000004100 */
[-C--:B------:R-:W-:Y:S01]  /*59a0*/  FFMA.FTZ R41, R38, R36.reuse, -R41 ;  /* 0x0000002426297223 */ /* 0x080fe20000010829 */
[----:B------:R-:W-:Y:S02]  /*59b0*/  HADD2.F32 R37, -RZ, R35.H0_H0 ;  /* 0x20000023ff257230 */ /* 0x000fe40000004100 */
[----:B------:R-:W-:Y:S01]  /*59c0*/  FFMA.FTZ R39, R39, R36, R72 ;  /* 0x0000002427277223 */ /* 0x000fe20000010048 */
[----:B------:R-:W-:Y:S02]  /*59d0*/  HADD2.F32 R9, -RZ, R6.H0_H0 ;  /* 0x20000006ff097230 */ /* 0x000fe40000004100 */
[----:B------:R-:W-:Y:S01]  /*59e0*/  HADD2.F32 R10, -RZ, R10.H1_H1 ;  /* 0x3000000aff0a7230 */ /* 0x000fe20000004100 */
[----:B------:R-:W-:Y:S01]  /*59f0*/  F2FP.F16.F32.PACK_AB R4, R41, R70 ;  /* 0x000000462904723e */ /* 0x000fe200000000ff */
[----:B------:R-:W-:-:S02]  /*5a00*/  HADD2.F32 R6, -RZ, R6.H1_H1 ;  /* 0x30000006ff067230 */ /* 0x000fc40000004100 */
[----:B------:R-:W-:Y:S02]  /*5a10*/  HADD2.F32 R35, -RZ, R34.H0_H0 ;  /* 0x20000022ff237230 */ /* 0x000fe40000004100 */
[-C--:B------:R-:W-:Y:S01]  /*5a20*/  FMUL.FTZ R34, R11, R84.reuse ;  /* 0x000000540b227220 */ /* 0x080fe20000410000 */
[----:B------:R-:W-:Y:S02]  /*5a30*/  HADD2.F32 R36, -RZ, R83.H0_H0 ;  /* 0x20000053ff247230 */ /* 0x000fe40000004100 */
[-C--:B------:R-:W-:Y:S01]  /*5a40*/  FMUL.FTZ R43, R10, R37.reuse ;  /* 0x000000250a2b7220 */ /* 0x080fe20000410000 */
[C---:B------:R-:W-:Y:S01]  /*5a50*/  FMUL.FTZ R84, R9.reuse, R84 ;  /* 0x0000005409547220 */ /* 0x040fe20000410000 */
[C---:B------:R-:W-:Y:S01]  /*5a60*/  FMUL.FTZ R37, R6.reuse, R37 ;  /* 0x0000002506257220 */ /* 0x040fe20000410000 */
[-C--:B------:R-:W-:Y:S02]  /*5a70*/  FFMA.FTZ R34, R9, R36.reuse, -R34 ;  /* 0x0000002409227223 */ /* 0x080fe40000010822 */
[----:B------:R-:W-:Y:S01]  /*5a80*/  FFMA.FTZ R84, R11, R36, R84 ;  /* 0x000000240b547223 */ /* 0x000fe20000010054 */
[-C--:B------:R-:W-:Y:S01]  /*5a90*/  FFMA.FTZ R43, R6, R35.reuse, -R43 ;  /* 0x00000023062b7223 */ /* 0x080fe2000001082b */
[----:B------:R-:W-:Y:S01]  /*5aa0*/  FFMA.FTZ R37, R10, R35, R37 ;  /* 0x000000230a257223 */ /* 0x000fe20000010025 */
[----:B------:R-:W-:Y:S01]  /*5ab0*/  F2FP.F16.F32.PACK_AB R9, R8, R5 ;  /* 0x000000050809723e */ /* 0x000fe200000000ff */
[----:B------:R-:W-:Y:S01]  /*5ac0*/  IMAD.MOV.U32 R5, RZ, RZ, R7 ;  /* 0x000000ffff057224 */ /* 0x000fe200078e0007 */
[----:B------:R-:W-:Y:S01]  /*5ad0*/  F2FP.F16.F32.PACK_AB R11, R86, R73 ;  /* 0x00000049560b723e */ /* 0x000fe200000000ff */
[----:B------:R-:W-:Y:S01]  /*5ae0*/  IMAD.MOV.U32 R7, RZ, RZ, R71 ;  /* 0x000000ffff077224 */ /* 0x000fe200078e0047 */
[----:B------:R-:W-:-:S02]  /*5af0*/  F2FP.F16.F32.PACK_AB R8, R39, R42 ;  /* 0x0000002a2708723e */ /* 0x000fc400000000ff */
[----:B------:R-:W-:Y:S02]  /*5b00*/  F2FP.F16.F32.PACK_AB R6, R43, R34 ;  /* 0x000000222b06723e */ /* 0x000fe400000000ff */
[----:B------:R-:W-:-:S07]  /*5b10*/  F2FP.F16.F32.PACK_AB R10, R37, R84 ;  /* 0x00000054250a723e */ /* 0x000fce00000000ff */
.L_x_12974:
[----:B------:R-:W-:Y:S05]  /*5b20*/  BSYNC B1 ;  /* 0x0000000000017941 */ /* 0x000fea0003800000 */
.L_x_12973:
[----:B0-----:R0:W-:Y:S01]  /*5b30*/  ST.E.128 desc[UR44][R14.64], R4 ;  /* 0x000000040e007985 */ /* 0x0011e2000c101d2c */
[----:B------:R-:W-:-:S13]  /*5b40*/  ISETP.GE.AND P0, PT, R33, R32, PT ;  /* 0x000000202100720c */ /* 0x000fda0003f06270 */
[----:B------:R-:W-:Y:S05]  /*5b50*/  @P0 BRA `(.L_x_12955) ;  /* 0x0000000400140947 */ /* 0x000fea0003800000 */
[----:B------:R-:W-:-:S05]  /*5b60*/  IMAD.WIDE R12, R33, 0x2, R12 ;  /* 0x00000002210c7825 */ /* 0x000fca00078e020c */
[----:B-1----:R1:W-:Y:S01]  /*5b70*/  ST.E.128 desc[UR44][R12.64], R8 ;  /* 0x000000080c007985 */ /* 0x0023e2000c101d2c */
[----:B------:R-:W-:Y:S05]  /*5b80*/  BRA `(.L_x_12955) ;  /* 0x0000000400087947 */ /* 0x000fea0003800000 */
.L_x_12936:
[----:B------:R-:W-:-:S13]  /*5b90*/  ISETP.NE.AND P3, PT, R58, 0x3, PT ;  /* 0x000000033a00780c */ /* 0x000fda0003f65270 */
[----:B------:R-:W-:Y:S05]  /*5ba0*/  @!P3 BRA `(.L_x_12975) ;  /* 0x000000000004b947 */ /* 0x000fea0003800000 */
[----:B------:R-:W-:Y:S01]  /*5bb0*/  BPT.TRAP 0x1 ;  /* 0x000000040000795c */ /* 0x000fe20000300000 */
.L_x_12975:
[----:B------:R-:W-:Y:S01]  /*5bc0*/  IMAD R69, R153, 0x8, R2 ;  /* 0x0000000899457824 */ /* 0x000fe200078e0202 */
[----:B------:R-:W-:Y:S01]  /*5bd0*/  SHF.L.U32 R82, R159, 0x1f, RZ ;  /* 0x0000001f9f527819 */ /* 0x000fe200000006ff */
[----:B------:R-:W-:Y:S01]  /*5be0*/  BSSY B1, `(.L_x_12976) ;  /* 0x0000004000017945 */ /* 0x000fe20003800000 */
[----:B------:R-:W-:Y:S02]  /*5bf0*/  SHF.R.S32.HI R76, RZ, 0x1f, R75 ;  /* 0x0000001fff4c7819 */ /* 0x000fe4000001144b */
[----:B------:R-:W0:Y:S02]  /*5c00*/  SYNCS.PHASECHK.TRANS64.TRYWAIT P0, [R69+URZ+0x32490], R82 ;  /* 0x03249052450075a7 */ /* 0x000e24000800017f */
[----:B0-----:R-:W-:Y:S05]  /*5c10*/  @!P0 BRA `(.L_x_12977) ;  /* 0x0000033c00fc8947 */ /* 0x001fea0003800000 */
.L_x_13324:
[----:B------:R-:W-:Y:S05]  /*5c20*/  BSYNC B1 ;  /* 0x0000000000017941 */ /* 0x000fea0003800000 */
.L_x_12976:
        /* <DEDUP_REMOVED lines=25> */
.L_x_13328:
        /* <DEDUP_REMOVED lines=13> */
.L_x_12980:
[----:B------:R-:W-:Y:S05]  /*5e90*/  BSYNC B1 ;  /* 0x0000000000017941 */ /* 0x000fea0003800000 */
.L_x_12979:
[----:B------:R-:W-:-:S03]  /*5ea0*/  UMOV UR4, 0xffffffff ;  /* 0xffffffff00047882 */ /* 0x000fc60000000000 */
[----:B------:R-:W-:Y:S05]  /*5eb0*/  BRA.DIV UR4, `(.L_x_12981) ;  /* 0x0000033e04b07947 */ /* 0x000fea000b800000 */
[----:B--2---:R2:W0:Y:S04]  /*5ec0*/  SHFL.IDX PT, R33, R32, 0x1, 0x1c1f ;  /* 0x003c1f0020217f89 */ /* 0x00442800000e0000 */
[----:B---3--:R2:W3:Y:S02]  /*5ed0*/  SHFL.IDX PT, R14, R10, 0x1, 0x1c1f ;  /* 0x003c1f000a0e7f89 */ /* 0x0084e400000e0000 */
.L_x_13332:
        /* <DEDUP_REMOVED lines=13> */
.L_x_12955:
[----:B------:R-:W-:Y:S05]  /*5fb0*/  BSYNC B0 ;  /* 0x0000000000007941 */ /* 0x000fea0003800000 */
.L_x_12935:
        /* <DEDUP_REMOVED lines=9> */
[----:B----4-:R4:W-:Y:S01]  /*6050*/  BAR.SYNC.DEFER_BLOCKING R54, 0x80 ;  /* 0x000200360000751d */ /* 0x0109e20000010000 */
[----:B0-----:R-:W-:-:S13]  /*6060*/  LOP3.LUT P0, RZ, R4, 0x7f, RZ, 0xc0, !PT ;  /* 0x0000007f04ff7812 */ /* 0x001fda000780c0ff */
[----:B------:R-:W-:-:S05]  /*6070*/  @!P0 VIADD R4, R69, 0x324a0 ;  /* 0x000324a045048836 */ /* 0x000fca0000000000 */
[----:B------:R-:W-:-:S04]  /*6080*/  @!P0 PRMT R4, RZ, 0x654, R4 ;  /* 0x00000654ff048816 */ /* 0x000fc80000000004 */
[----:B------:R4:W-:Y:S01]  /*6090*/  @!P0 SYNCS.ARRIVE.TRANS64.RED.A1T0 RZ, [R4+URZ], RZ ;  /* 0x000000ff04ff89a7 */ /* 0x0009e2000810043f */
[----:B------:R-:W-:Y:S05]  /*60a0*/  @!P3 BRA `(.L_x_12983) ;  /* 0x000000000004b947 */ /* 0x000fea0003800000 */
[----:B------:R-:W-:Y:S01]  /*60b0*/  BPT.TRAP 0x1 ;  /* 0x000000040000795c */ /* 0x000fe20000300000 */
.L_x_12983:
[----:B------:R-:W-:Y:S05]  /*60c0*/  BSYNC B0 ;  /* 0x0000000000007941 */ /* 0x000fea0003800000 */
.L_x_12982:
[----:B------:R-:W0:Y:S01]  /*60d0*/  SYNCS.PHASECHK.TRANS64.TRYWAIT P3, [R69+URZ+0x324b0], R82 ;  /* 0x0324b052450075a7 */ /* 0x000e22000806017f */
[----:B------:R-:W-:Y:S04]  /*60e0*/  BSSY B0, `(.L_x_12984) ;  /* 0x0000002000007945 */ /* 0x000fe80003800000 */
[----:B0-----:R-:W-:Y:S05]  /*60f0*/  @!P3 BRA `(.L_x_12985) ;  /* 0x0000033c0068b947 */ /* 0x001fea0003800000 */
.L_x_13333:
[----:B------:R-:W-:Y:S05]  /*6100*/  BSYNC B0 ;  /* 0x0000000000007941 */ /* 0x000fea0003800000 */
.L_x_12984:
[----:B------:R-:W-:Y:S01]  /*6110*/  ULDC.64 UR4, c[0x0][0x328] ;  /* 0x0000ca0000047ab9 */ /* 0x000fe20000000a00 */
[----:B------:R-:W-:Y:S01]  /*6120*/  IMAD.IADD R78, R78, 0x1, -R158 ;  /* 0x000000014e4e7824 */ /* 0x000fe200078e0a9e */
[----:B------:R-:W-:Y:S01]  /*6130*/  ULDC.64 UR6, c[0x0][0x318] ;  /* 0x0000c60000067ab9 */ /* 0x000fe20000000a00 */
[----:B------:R-:W-:Y:S01]  /*6140*/  IMAD R76, R76, UR4, RZ ;  /* 0x000000044c4c7c24 */ /* 0x000fe2000f8e02ff */
[----:B------:R-:W-:Y:S01]  /*6150*/  BSSY B0, `(.L_x_12986) ;  /* 0x0000040000007945 */ /* 0x000fe20003800000 */
[----:B----4-:R-:W-:Y:S01]  /*6160*/  IMAD.WIDE.U32 R4, R75, UR4, RZ ;  /* 0x000000044b047c25 */ /* 0x010fe2000f8e00ff */
[----:B------:R-:W-:-:S03]  /*6170*/  ISETP.GE.AND P3, PT, R78, 0x1, PT ;  /* 0x000000014e00780c */ /* 0x000fc60003f66270 */
[----:B------:R-:W-:Y:S01]  /*6180*/  IMAD R75, R75, UR5, R76 ;  /* 0x000000054b4b7c24 */ /* 0x000fe2000f8e024c */
[----:B------:R-:W-:Y:S01]  /*6190*/  ULDC.64 UR4, c[0x0][0x338] ;  /* 0x0000ce0000047ab9 */ /* 0x000fe20000000a00 */
[----:B-1----:R-:W-:Y:S02]  /*61a0*/  IMAD R11, R153, 0x6000, R56 ;  /* 0x00006000990b7824 */ /* 0x002fe400078e0238 */
        /* <DEDUP_REMOVED lines=8> */
[C---:B------:R-:W-:Y:S01]  /*6230*/  LEA R13, P4, R4.reuse, UR6, 0x1 ;  /* 0x00000006040d7c11 */ /* 0x040fe2000f8808ff */
[----:B------:R-:W-:Y:S02]  /*6240*/  IMAD.IADD R5, R55, 0x1, R11 ;  /* 0x0000000137057824 */ /* 0x000fe400078e020b */
[--C-:B------:R-:W-:Y:S01]  /*6250*/  IMAD R11, R11, 0x2, R46.reuse ;  /* 0x000000020b0b7824 */ /* 0x100fe200078e022e */
[----:B---3--:R-:W-:Y:S01]  /*6260*/  LEA.HI.X R14, R4, UR7, R7, 0x1, P4 ;  /* 0x00000007040e7c11 */ /* 0x008fe2000a0f0c07 */
[----:B------:R0:W1:Y:S01]  /*6270*/  SHFL.IDX PT, R33, R13, RZ, 0x1c1f ;  /* 0x001c1fff0d217589 */ /* 0x00006200000e0000 */
[----:B--2---:R-:W-:-:S03]  /*6280*/  IMAD R10, R5, 0x2, R46 ;  /* 0x00000002050a7824 */ /* 0x004fc600078e022e */
[----:B------:R0:W2:Y:S01]  /*6290*/  SHFL.IDX PT, R15, R14, RZ, 0x1c1f ;  /* 0x001c1fff0e0f7589 */ /* 0x0000a200000e0000 */
[----:B------:R-:W-:Y:S05]  /*62a0*/  @!P3 BRA `(.L_x_12987) ;  /* 0x0000000000a8b947 */ /* 0x000fea0003800000 */
[C---:B------:R-:W-:Y:S02]  /*62b0*/  LOP3.LUT R4, R68.reuse, 0x1, RZ, 0xc0, !PT ;  /* 0x0000000144047812 */ /* 0x040fe400078ec0ff */
[----:B------:R-:W-:Y:S02]  /*62c0*/  LOP3.LUT P3, RZ, R68, 0x2, RZ, 0xc0, !PT ;  /* 0x0000000244ff7812 */ /* 0x000fe4000786c0ff */
[----:B------:R-:W-:Y:S02]  /*62d0*/  ISETP.NE.U32.AND P4, PT, R4, 0x1, PT ;  /* 0x000000010400780c */ /* 0x000fe40003f85070 */
[----:B------:R-:W-:-:S11]  /*62e0*/  PRMT R12, R51, 0x8880, RZ ;  /* 0x00008880330c7816 */ /* 0x000fd600000000ff */
[----:B------:R-:W3:Y:S01]  /*62f0*/  @!P4 LDS.128 R4, [R11] ;  /* 0x000000000b04c984 */ /* 0x000ee20000000c00 */
[----:B-1----:R-:W-:-:S04]  /*6300*/  @!P4 LEA R8, P5, R22, R33, 0x1 ;  /* 0x000000211608c211 */ /* 0x002fc800078a08ff */
[----:B--2---:R-:W-:-:S05]  /*6310*/  @!P4 LEA.HI.X R9, R22, R15, R23, 0x1, P5 ;  /* 0x0000000f1609c211 */ /* 0x004fca00028f0c17 */
[----:B---3--:R1:W-:Y:S01]  /*6320*/  @!P4 ST.E.128 desc[UR44][R8.64], R4 ;  /* 0x000000040800c985 */ /* 0x0083e2000c101d2c */
[----:B------:R-:W-:-:S03]  /*6330*/  LOP3.LUT P4, RZ, R68, 0x4, RZ, 0xc0, !PT ;  /* 0x0000000444ff7812 */ /* 0x000fc6000788c0ff */
[----:B------:R-:W2:Y:S01]  /*6340*/  @P3 LDS.128 R4, [R10] ;  /* 0x000000000a043984 */ /* 0x000ea20000000c00 */
[----:B-1----:R-:W-:-:S04]  /*6350*/  @P3 LEA R8, P5, R152, R33, 0x1 ;  /* 0x0000002198083211 */ /* 0x002fc800078a08ff */
[----:B------:R-:W-:-:S05]  /*6360*/  @P3 LEA.HI.X R9, R152, R15, R157, 0x1, P5 ;  /* 0x0000000f98093211 */ /* 0x000fca00028f0c9d */
[----:B--2---:R1:W-:Y:S01]  /*6370*/  @P3 ST.E.128 desc[UR44][R8.64], R4 ;  /* 0x0000000408003985 */ /* 0x0043e2000c101d2c */
[----:B------:R-:W-:-:S03]  /*6380*/  LOP3.LUT P3, RZ, R68, 0x8, RZ, 0xc0, !PT ;  /* 0x0000000844ff7812 */ /* 0x000fc6000786c0ff */
[----:B------:R-:W2:Y:S01]  /*6390*/  @P4 LDS.128 R4, [R11+0x3000] ;  /* 0x003000000b044984 */ /* 0x000ea20000000c00 */
        /* <DEDUP_REMOVED lines=18> */
[----:B------:R-:W-:-:S03]  /*64c0*/  ISETP.GT.AND P3, PT, R12, -0x1, PT ;  /* 0xffffffff0c00780c */ /* 0x000fc60003f64270 */
[----:B------:R-:W2:Y:S01]  /*64d0*/  @P4 LDS.128 R4, [R11+0x9000] ;  /* 0x009000000b044984 */ /* 0x000ea20000000c00 */
[----:B-1----:R-:W-:-:S04]  /*64e0*/  @P4 LEA R8, P5, R174, R33, 0x1 ;  /* 0x00000021ae084211 */ /* 0x002fc800078a08ff */
[----:B------:R-:W-:-:S05]  /*64f0*/  @P4 LEA.HI.X R9, R174, R15, R193, 0x1, P5 ;  /* 0x0000000fae094211 */ /* 0x000fca00028f0cc1 */
[----:B--2---:R1:W-:Y:S04]  /*6500*/  @P4 ST.E.128 desc[UR44][R8.64], R4 ;  /* 0x0000000408004985 */ /* 0x0043e8000c101d2c */
[----:B------:R-:W2:Y:S01]  /*6510*/  @!P3 LDS.128 R4, [R10+0x9000] ;  /* 0x009000000a04b984 */ /* 0x000ea20000000c00 */
[----:B-1----:R-:W-:-:S04]  /*6520*/  @!P3 LEA R8, P4, R173, R33, 0x1 ;  /* 0x00000021ad08b211 */ /* 0x002fc800078808ff */
[----:B------:R-:W-:-:S05]  /*6530*/  @!P3 LEA.HI.X R9, R173, R15, R192, 0x1, P4 ;  /* 0x0000000fad09b211 */ /* 0x000fca00020f0cc0 */
[----:B--2---:R3:W-:Y:S04]  /*6540*/  @!P3 ST.E.128 desc[UR44][R8.64], R4 ;  /* 0x000000040800b985 */ /* 0x0047e8000c101d2c */
.L_x_12987:
[----:B------:R-:W-:Y:S05]  /*6550*/  BSYNC B0 ;  /* 0x0000000000007941 */ /* 0x000fea0003800000 */
.L_x_12986:
[----:B------:R-:W-:Y:S01]  /*6560*/  ISETP.GE.AND P3, PT, R78, 0x41, PT ;  /* 0x000000414e00780c */ /* 0x000fe20003f66270 */
[----:B--2---:R2:W4:Y:S01]  /*6570*/  SHFL.IDX PT, R15, R14, 0x1, 0x1c1f ;  /* 0x003c1f000e0f7f89 */ /* 0x00452200000e0000 */
[----:B------:R-:W-:Y:S03]  /*6580*/  BSSY B0, `(.L_x_12988) ;  /* 0x000002d000007945 */ /* 0x000fe60003800000 */
[----:B0-----:R-:W0:Y:S08]  /*6590*/  SHFL.IDX PT, R13, R13, 0x1, 0x1c1f ;  /* 0x003c1f000d0d7f89 */ /* 0x001e3000000e0000 */
[----:B--2---:R-:W-:Y:S05]  /*65a0*/  @!P3 BRA `(.L_x_12989) ;  /* 0x0000000000a8b947 */ /* 0x004fea0003800000 */
[C---:B---3--:R-:W-:Y:S02]  /*65b0*/  LOP3.LUT R4, R68.reuse, 0x1, RZ, 0xc0, !PT ;  /* 0x0000000144047812 */ /* 0x048fe400078ec0ff */
[----:B------:R-:W-:Y:S02]  /*65c0*/  LOP3.LUT P4, RZ, R68, 0x2, RZ, 0xc0, !PT ;  /* 0x0000000244ff7812 */ /* 0x000fe4000788c0ff */
[----:B------:R-:W-:Y:S02]  /*65d0*/  ISETP.NE.U32.AND P5, PT, R4, 0x1, PT ;  /* 0x000000010400780c */ /* 0x000fe40003fa5070 */
[----:B------:R-:W-:-:S11]  /*65e0*/  PRMT R12, R51, 0x8880, RZ ;  /* 0x00008880330c7816 */ /* 0x000fd600000000ff */
[----:B------:R-:W2:Y:S01]  /*65f0*/  @!P5 LDS.128 R4, [R11+0x2000] ;  /* 0x002000000b04d984 */ /* 0x000ea20000000c00 */
[----:B0-----:R-:W-:-:S04]  /*6600*/  @!P5 LEA R8, P3, R22, R13, 0x1 ;  /* 0x0000000d1608d211 */ /* 0x001fc800078608ff */
[----:B----4-:R-:W-:Y:S02]  /*6610*/  @!P5 LEA.HI.X R9, R22, R15, R23, 0x1, P3 ;  /* 0x0000000f1609d211 */ /* 0x010fe400018f0c17 */
[----:B------:R-:W-:-:S03]  /*6620*/  LOP3.LUT P3, RZ, R68, 0x4, RZ, 0xc0, !PT ;  /* 0x0000000444ff7812 */ /* 0x000fc6000786c0ff */
[----:B--2---:R0:W-:Y:S04]  /*6630*/  @!P5 ST.E.128 desc[UR44][R8.64], R4 ;  /* 0x000000040800d985 */ /* 0x0041e8000c101d2c */
[----:B------:R-:W2:Y:S01]  /*6640*/  @P4 LDS.128 R4, [R10+0x2000] ;  /* 0x002000000a044984 */ /* 0x000ea20000000c00 */
[----:B0-----:R-:W-:-:S04]  /*6650*/  @P4 LEA R8, P5, R152, R13, 0x1 ;  /* 0x0000000d98084211 */ /* 0x001fc800078a08ff */
[----:B------:R-:W-:-:S05]  /*6660*/  @P4 LEA.HI.X R9, R152, R15, R157, 0x1, P5 ;  /* 0x0000000f98094211 */ /* 0x000fca00028f0c9d */
[----:B--2---:R0:W-:Y:S01]  /*6670*/  @P4 ST.E.128 desc[UR44][R8.64], R4 ;  /* 0x0000000408004985 */ /* 0x0041e2000c101d2c */
[----:B------:R-:W-:-:S03]  /*6680*/  LOP3.LUT P4, RZ, R68, 0x8, RZ, 0xc0, !PT ;  /* 0x0000000844ff7812 */ /* 0x000fc6000788c0ff */
        /* <DEDUP_REMOVED lines=19> */
[----:B------:R-:W-:-:S03]  /*67c0*/  ISETP.GT.AND P4, PT, R12, -0x1, PT ;  /* 0xffffffff0c00780c */ /* 0x000fc60003f84270 */
[----:B------:R-:W2:Y:S01]  /*67d0*/  @P3 LDS.128 R4, [R11+0xb000] ;  /* 0x00b000000b043984 */ /* 0x000ea20000000c00 */
[----:B0-----:R-:W-:-:S04]  /*67e0*/  @P3 LEA R8, P5, R174, R13, 0x1 ;  /* 0x0000000dae083211 */ /* 0x001fc800078a08ff */
[----:B------:R-:W-:-:S05]  /*67f0*/  @P3 LEA.HI.X R9, R174, R15, R193, 0x1, P5 ;  /* 0x0000000fae093211 */ /* 0x000fca00028f0cc1 */
[----:B--2---:R0:W-:Y:S04]  /*6800*/  @P3 ST.E.128 desc[UR44][R8.64], R4 ;  /* 0x0000000408003985 */ /* 0x0041e8000c101d2c */
[----:B------:R-:W2:Y:S01]  /*6810*/  @!P4 LDS.128 R4, [R10+0xb000] ;  /* 0x00b000000a04c984 */ /* 0x000ea20000000c00 */
[----:B0-----:R-:W-:-:S04]  /*6820*/  @!P4 LEA R8, P3, R173, R13, 0x1 ;  /* 0x0000000dad08c211 */ /* 0x001fc800078608ff */
[----:B------:R-:W-:-:S05]  /*6830*/  @!P4 LEA.HI.X R9, R173, R15, R192, 0x1, P3 ;  /* 0x0000000fad09c211 */ /* 0x000fca00018f0cc0 */
[----:B--2---:R2:W-:Y:S04]  /*6840*/  @!P4 ST.E.128 desc[UR44][R8.64], R4 ;  /* 0x000000040800c985 */ /* 0x0045e8000c101d2c */
.L_x_12989:
[----:B------:R-:W-:Y:S05]  /*6850*/  BSYNC B0 ;  /* 0x0000000000007941 */ /* 0x000fea0003800000 */
.L_x_12988:
[----:B------:R-:W-:Y:S01]  /*6860*/  @!PT LDS RZ, [RZ] ;  /* 0x00000000fffff984 */ /* 0x000fe20000000800 */
[----:B------:R-:W-:Y:S01]  /*6870*/  @!PT LDS RZ, [RZ] ;  /* 0x00000000fffff984 */ /* 0x000fe20000000800 */
[----:B------:R-:W-:Y:S01]  /*6880*/  @!PT LDS RZ, [RZ] ;  /* 0x00000000fffff984 */ /* 0x000fe20000000800 */
[----:B------:R-:W-:Y:S01]  /*6890*/  @!PT LDS RZ, [RZ] ;  /* 0x00000000fffff984 */ /* 0x000fe20000000800 */
[----:B------:R5:W-:Y:S06]  /*68a0*/  MEMBAR.ALL.CTA ;  /* 0x0000000000007992 */ /* 0x000bec0000008000 */
[----:B-----5:R-:W5:Y:S01]  /*68b0*/  FENCE.VIEW.ASYNC.S ;  /* 0x00000000000073c6 */ /* 0x020f620000000000 */
[----:B------:R-:W-:Y:S02]  /*68c0*/  @!P0 VIADD R69, R69, 0x324c0 ;  /* 0x000324c045458836 */ /* 0x000fe40000000000 */
[----:B------:R-:W-:-:S03]  /*68d0*/  VIADD R153, R153, 0x1 ;  /* 0x0000000199997836 */ /* 0x000fc60000000000 */
[----:B------:R-:W-:Y:S01]  /*68e0*/  @!P0 PRMT R69, RZ, 0x654, R69 ;  /* 0x00000654ff458816 */ /* 0x000fe20000000045 */
[----:B-----5:R0:W-:Y:S06]  /*68f0*/  BAR.SYNC.DEFER_BLOCKING R54, 0x80 ;  /* 0x000200360000751d */ /* 0x0201ec0000010000 */
[----:B------:R0:W-:Y:S01]  /*6900*/  @!P0 SYNCS.ARRIVE.TRANS64.RED.A1T0 RZ, [R69+URZ], RZ ;  /* 0x000000ff45ff89a7 */ /* 0x0001e2000810043f */
[----:B------:R-:W-:-:S04]  /*6910*/  ISETP.NE.AND P0, PT, R153, 0x2, PT ;  /* 0x000000029900780c */ /* 0x000fc80003f05270 */
[----:B--23--:R-:W-:Y:S02]  /*6920*/  SEL R4, RZ, 0x1, P0 ;  /* 0x00000001ff047807 */ /* 0x00cfe40000000000 */
[----:B------:R-:W-:Y:S02]  /*6930*/  SEL R153, R153, RZ, P0 ;  /* 0x000000ff99997207 */ /* 0x000fe40000000000 */
[----:B------:R-:W-:Y:S01]  /*6940*/  LOP3.LUT R159, R159, R4, RZ, 0x3c, !PT ;  /* 0x000000049f9f7212 */ /* 0x000fe200078e3cff */
[----:B0-----:R-:W-:Y:S06]  /*6950*/  @P2 BRA `(.L_x_12990) ;  /* 0xffffffc400282947 */ /* 0x001fec000383ffff */
[----:B------:R-:W0:Y:S01]  /*6960*/  S2R R5, SR_TID.X ;  /* 0x0000000000057919 */ /* 0x000e220000002100 */
[----:B------:R-:W-:Y:S02]  /*6970*/  PLOP3.LUT P0, PT, PT, PT, PT, 0x8, 0x0 ;  /* 0x000000000000781c */ /* 0x000fe40003f0e170 */
[----:B0-----:R-:W-:-:S04]  /*6980*/  SHF.R.U32.HI R5, RZ, 0x7, R5 ;  /* 0x00000007ff057819 */ /* 0x001fc80000011605 */
[----:B------:R-:W-:-:S13]  /*6990*/  ISETP.NE.AND P3, PT, R5, 0x1, PT ;  /* 0x000000010500780c */ /* 0x000fda0003f65270 */
[----:B------:R-:W-:Y:S05]  /*69a0*/  @!P3 WARPSYNC.ALL ;  /* 0x000000000000b948 */ /* 0x000fea0003800000 */
[----:B------:R-:W-:Y:S06]  /*69b0*/  @!P3 BAR.ARV 0x9, 0x100 ;  /* 0x024400000000bb1d */ /* 0x000fec0000002000 */
.L_x_12930:
[----:B------:R-:W0:Y:S01]  /*69c0*/  S2R R3, SR_SWINHI ;  /* 0x0000000000037919 */ /* 0x000e220000002f00 */
[----:B------:R-:W2:Y:S01]  /*69d0*/  LDC R13, c[0x0][0x448] ;  /* 0x00011200ff0d7b82 */ /* 0x000ea20000000800 */
[----:B------:R-:W-:Y:S02]  /*69e0*/  IMAD.U32 R6, RZ, RZ, UR38 ;  /* 0x00000026ff067e24 */ /* 0x000fe4000f8e00ff */
[----:B------:R-:W-:Y:S01]  /*69f0*/  IMAD.MOV.U32 R7, RZ, RZ, 0x80 ;  /* 0x00000080ff077424 */ /* 0x000fe200078e00ff */
[----:B------:R-:W-:Y:S01]  /*6a00*/  STL [R1+0x50], R97 ;  /* 0x0000506101007387 */ /* 0x000fe20000100800 */
[----:B------:R-:W-:Y:S02]  /*6a10*/  IMAD.MOV.U32 R26, RZ, RZ, 0x100 ;  /* 0x00000100ff1a7424 */ /* 0x000fe400078e00ff */
[----:B------:R-:W-:Y:S01]  /*6a20*/  IMAD.U32 R24, RZ, RZ, UR38 ;  /* 0x00000026ff187e24 */ /* 0x000fe2000f8e00ff */
[----:B------:R-:W3:Y:S01]  /*6a30*/  LDC R14, c[0x0][0xa80] ;  /* 0x0002a000ff0e7b82 */ /* 0x000ee20000000800 */
[----:B------:R4:W-:Y:S01]  /*6a40*/  STL.64 [R1+0x28], R6 ;  /* 0x0000280601007387 */ /* 0x0009e20000100a00 */
[----:B------:R-:W-:-:S02]  /*6a50*/  IMAD.MOV.U32 R25, RZ, RZ, 0x80 ;  /* 0x00000080ff197424 */ /* 0x000fc400078e00ff */
[----:B-1----:R-:W-:Y:S01]  /*6a60*/  IMAD.U32 R33, RZ, RZ, UR37 ;  /* 0x00000025ff217e24 */ /* 0x002fe2000f8e00ff */
[----:B------:R-:W-:Y:S01]  /*6a70*/  STL.64 [R1+0x30], R26 ;  /* 0x0000301a01007387 */ /* 0x000fe20000100a00 */
[----:B------:R-:W-:-:S03]  /*6a80*/  IMAD.U32 R72, RZ, RZ, UR37 ;  /* 0x00000025ff487e24 */ /* 0x000fc6000f8e00ff */
[----:B------:R-:W-:Y:S04]  /*6a90*/  STL.128 [R1], R24 ;  /* 0x0000001801007387 */ /* 0x000fe80000100c00 */
[----:B------:R-:W-:Y:S04]  /*6aa0*/  STL.128 [R1+0x210], RZ ;  /* 0x000210ff01007387 */ /* 0x000fe80000100c00 */
[----:B------:R-:W-:Y:S04]  /*6ab0*/  STL.128 [R1+0x220], RZ ;  /* 0x000220ff01007387 */ /* 0x000fe80000100c00 */
[----:B------:R-:W-:Y:S01]  /*6ac0*/  STL.128 [R1+0x240], RZ ;  /* 0x000240ff01007387 */ /* 0x000fe20000100c00 */
[----:B------:R-:W-:-:S02]  /*6ad0*/  MOV R4, R2 ;  /* 0x0000000200047202 */ /* 0x000fc40000000f00 */
[----:B0-----:R-:W-:Y:S01]  /*6ae0*/  MOV R5, R3 ;  /* 0x0000000300057202 */ /* 0x001fe20000000f00 */
[----:B---3--:R-:W-:Y:S01]  /*6af0*/  STL [R1+0x230], R14 ;  /* 0x0002300e01007387 */ /* 0x008fe20000100800 */
[C---:B------:R-:W-:Y:S02]  /*6b00*/  IADD3 R8, P1, R4.reuse, 0x32430, RZ ;  /* 0x0003243004087810 */ /* 0x040fe40007f3e0ff */
[C---:B------:R-:W-:Y:S01]  /*6b10*/  IADD3 R3, P3, R4.reuse, 0x32450, RZ ;  /* 0x0003245004037810 */ /* 0x040fe20007f7e0ff */
[----:B------:R-:W-:Y:S01]  /*6b20*/  STL.128 [R1+0x250], RZ ;  /* 0x000250ff01007387 */ /* 0x000fe20000100c00 */
[C---:B------:R-:W-:Y:S01]  /*6b30*/  IADD3 R0, P4, R4.reuse, 0x32460, RZ ;  /* 0x0003246004007810 */ /* 0x040fe20007f9e0ff */
[--C-:B------:R-:W-:Y:S01]  /*6b40*/  IMAD.X R9, RZ, RZ, R5.reuse, P1 ;  /* 0x000000ffff097224 */ /* 0x100fe200008e0605 */
[----:B--2---:R-:W-:Y:S01]  /*6b50*/  ISETP.NE.AND P1, PT, R13, 0x1, PT ;  /* 0x000000010d00780c */ /* 0x004fe20003f25270 */
[--C-:B------:R-:W-:Y:S01]  /*6b60*/  IMAD.X R12, RZ, RZ, R5.reuse, P3 ;  /* 0x000000ffff0c7224 */ /* 0x100fe200018e0605 */
[----:B------:R-:W-:Y:S01]  /*6b70*/  IADD3 R10, P2, R4, 0x32440, RZ ;  /* 0x00032440040a7810 */ /* 0x000fe20007f5e0ff */
[----:B----4-:R-:W-:Y:S01]  /*6b80*/  IMAD.X R7, RZ, RZ, R5, P4 ;  /* 0x000000ffff077224 */ /* 0x010fe200020e0605 */
[----:B------:R-:W-:Y:S01]  /*6b90*/  STL.64 [R1+0x18], R8 ;  /* 0x0000180801007387 */ /* 0x000fe20000100a00 */
[----:B------:R-:W-:Y:S01]  /*6ba0*/  IMAD.MOV.U32 R4, RZ, RZ, R3 ;  /* 0x000000ffff047224 */ /* 0x000fe200078e0003 */
[----:B------:R-:W-:Y:S01]  /*6bb0*/  IADD3 R33, P3, R33, 0x210, RZ ;  /* 0x0000021021217810 */ /* 0x000fe20007f7e0ff */
[----:B------:R-:W-:Y:S01]  /*6bc0*/  IMAD.X R11, RZ, RZ, R5, P2 ;  /* 0x000000ffff0b7224 */ /* 0x000fe200010e0605 */
[----:B------:R-:W-:Y:S01]  /*6bd0*/  STL.128 [R1+0x260], RZ ;  /* 0x000260ff01007387 */ /* 0x000fe20000100c00 */
[----:B------:R-:W-:Y:S01]  /*6be0*/  IMAD.MOV.U32 R5, RZ, RZ, R12 ;  /* 0x000000ffff057224 */ /* 0x000fe200078e000c */
[----:B------:R-:W-:Y:S01]  /*6bf0*/  IADD3 R72, P4, R72, 0x50, RZ ;  /* 0x0000005048487810 */ /* 0x000fe20007f9e0ff */
[----:B------:R-:W-:Y:S01]  /*6c00*/  IMAD.MOV.U32 R6, RZ, RZ, R0 ;  /* 0x000000ffff067224 */ /* 0x000fe200078e0000 */
[----:B------:R-:W-:Y:S01]  /*6c10*/  STL.64 [R1+0x20], R10 ;  /* 0x0000200a01007387 */ /* 0x000fe20000100a00 */
[----:B------:R-:W0:Y:S01]  /*6c20*/  @P1 LDC R3, c[0x0][0x44c] ;  /* 0x00011300ff031b82 */ /* 0x000e220000000800 */
[----:B------:R-:W-:-:S02]  /*6c30*/  VIADD R0, R216, 0x7f ;  /* 0x0000007fd8007836 */ /* 0x000fc40000000000 */
        /* <DEDUP_REMOVED lines=16> */
[----:B------:R-:W-:Y:S01]  /*6d40*/  IMAD.IADD R3, R215, 0x1, R0 ;  /* 0x00000001d7037824 */ /* 0x000fe200078e0200 */
[----:B0-----:R-:W-:Y:S02]  /*6d50*/  ISETP.GE.AND P2, PT, R5, 0x1, PT ;  /* 0x000000010500780c */ /* 0x001fe40003f46270 */
        /* <DEDUP_REMOVED lines=24> */
.L_x_12991:
        /* <DEDUP_REMOVED lines=15> */
.L_x_12994:
[----:B------:R-:W-:-:S13]  /*6fd0*/  ISETP.NE.AND P0, PT, R5, 0x1, PT ;  /* 0x000000010500780c */ /* 0x000fda0003f05270 */
[----:B------:R-:W0:Y:S02]  /*6fe0*/  @P0 LDC.64 R6, c[0x0][0xae0] ;  /* 0x0002b800ff060b82 */ /* 0x000e240000000a00 */
[----:B0-----:R-:W-:-:S05]  /*6ff0*/  @P0 IMAD.HI.U32 R6, R0, R6, RZ ;  /* 0x0000000600060227 */ /* 0x001fca00078e00ff */
[----:B------:R-:W-:-:S07]  /*7000*/  @P0 SHF.R.U32.HI R0, RZ, R7, R6 ;  /* 0x00000007ff000219 */ /* 0x000fce0000011606 */
.L_x_12995:
[----:B------:R-:W-:Y:S05]  /*7010*/  BSYNC B0 ;  /* 0x0000000000007941 */ /* 0x000fea0003800000 */
.L_x_12993:
[----:B------:R-:W-:-:S05]  /*7020*/  IMAD R3, R0, R5, R5 ;  /* 0x0000000500037224 */ /* 0x000fca00078e0205 */
[----:B------:R-:W-:-:S07]  /*7030*/  VIMNMX R4, R4, R3, PT ;  /* 0x0000000304047248 */ /* 0x000fce0003fe0100 */
.L_x_12992:
[----:B------:R-:W0:Y:S01]  /*7040*/  @P1 LDC R3, c[0x0][0x44c] ;  /* 0x00011300ff031b82 */ /* 0x000e220000000800 */
[----:B------:R-:W-:Y:S01]  /*7050*/  VIADD R4, R4, 0x5f ;  /* 0x0000005f04047836 */ /* 0x000fe20000000000 */
[----:B------:R-:W-:Y:S01]  /*7060*/  ULDC UR4, c[0x0][0xad4] ;  /* 0x0002b50000047ab9 */ /* 0x000fe20000000800 */
[----:B------:R-:W-:Y:S02]  /*7070*/  IMAD.MOV.U32 R7, RZ, RZ, R216 ;  /* 0x000000ffff077224 */ /* 0x000fe400078e00d8 */
[----:B------:R-:W-:-:S03]  /*7080*/  IMAD.HI R4, R4, 0x2aaaaaab, RZ ;  /* 0x2aaaaaab04047827 */ /* 0x000fc600078e02ff */
[----:B------:R-:W1:Y:S01]  /*7090*/  @P1 LDC R9, c[0x0][0x450] ;  /* 0x00011400ff091b82 */ /* 0x000e620000000800 */
        /* <DEDUP_REMOVED lines=18> */
.L_x_12998:
[----:B------:R-:W-:-:S13]  /*71c0*/  ISETP.NE.AND P0, PT, R5, 0x1, PT ;  /* 0x000000010500780c */ /* 0x000fda0003f05270 */
[----:B------:R-:W0:Y:S02]  /*71d0*/  @P0 LDC.64 R6, c[0x0][0xae0] ;  /* 0x0002b800ff060b82 */ /* 0x000e240000000a00 */
[----:B0-----:R-:W-:-:S05]  /*71e0*/  @P0 IMAD.HI.U32 R6, R0, R6, RZ ;  /* 0x0000000600060227 */ /* 0x001fca00078e00ff */
[----:B------:R-:W-:-:S07]  /*71f0*/  @P0 SHF.R.U32.HI R0, RZ, R7, R6 ;  /* 0x00000007ff000219 */ /* 0x000fce0000011606 */
.L_x_12999:
[----:B------:R-:W-:Y:S05]  /*7200*/  BSYNC B0 ;  /* 0x0000000000007941 */ /* 0x000fea0003800000 */
.L_x_12997:
[----:B------:R-:W-:-:S05]  /*7210*/  IMAD R0, R0, R5, RZ ;  /* 0x0000000500007224 */ /* 0x000fca00078e02ff */
[----:B------:R-:W-:-:S07]  /*7220*/  VIMNMX R3, R3, R0, !PT ;  /* 0x0000000003037248 */ /* 0x000fce0007fe0100 */
.L_x_12996:
        /* <DEDUP_REMOVED lines=39> */
.L_x_13001:
[----:B------:R-:W-:Y:S05]  /*74a0*/  BSYNC B0 ;  /* 0x0000000000007941 */ /* 0x000fea0003800000 */
.L_x_13000:
        /* <DEDUP_REMOVED lines=12> */
[----:B------:R-:W-:Y:S02]  /*7570*/  IADD3 R37, P1, R37, 0x78, RZ ;  /* 0x0000007825257810 */ /* 0x000fe40007f3e0ff */
[----:B------:R-:W-:Y:S01]  /*7580*/  IADD3 R24, P2, R24, 0x58, RZ ;  /* 0x0000005818187810 */ /* 0x000fe20007f5e0ff */
[----:B------:R-:W-:Y:S01]  /*7590*/  IMAD.X R16, RZ, RZ, UR36, P0 ;  /* 0x00000024ff107e24 */ /* 0x000fe200080e06ff */
[----:B------:R-:W-:Y:S01]  /*75a0*/  IADD3 R32, P3, R32, 0x60, RZ ;  /* 0x0000006020207810 */ /* 0x000fe20007f7e0ff */
[----:B------:R-:W-:-:S02]  /*75b0*/  IMAD.X R35, RZ, RZ, UR36, P1 ;  /* 0x00000024ff237e24 */ /* 0x000fc400088e06ff */
[----:B------:R-:W-:Y:S02]  /*75c0*/  IMAD.X R25, RZ, RZ, UR36, P2 ;  /* 0x00000024ff197e24 */ /* 0x000fe400090e06ff */
[----:B------:R-:W-:Y:S01]  /*75d0*/  IMAD.X R36, RZ, RZ, UR36, P3 ;  /* 0x00000024ff247e24 */ /* 0x000fe200098e06ff */
[----:B0-----:R-:W-:Y:S07]  /*75e0*/  BRA.DIV UR4, `(.L_x_13003) ;  /* 0x0000032a04407947 */ /* 0x001fee000b800000 */
[----:B------:R-:W3:Y:S04]  /*75f0*/  LDL R0, [R1+0x518] ;  /* 0x0005180001007983 */ /* 0x000ee80000100800 */
[----:B---3--:R0:W1:Y:S02]  /*7600*/  SHFL.IDX PT, R14, R0, RZ, 0x1f ;  /* 0x00001fff000e7589 */ /* 0x00806400000e0000 */
.L_x_13336:
[----:B01----:R-:W-:Y:S01]  /*7610*/  LEA.HI R0, R14, R14, RZ, 0x1 ;  /* 0x0000000e0e007211 */ /* 0x003fe200078f08ff */
[C---:B------:R-:W-:Y:S01]  /*7620*/  VIADD R26, R2.reuse, 0x18400 ;  /* 0x00018400021a7836 */ /* 0x040fe20000000000 */
[----:B------:R-:W-:Y:S01]  /*7630*/  STL.128 [R1+0x90], RZ ;  /* 0x000090ff01007387 */ /* 0x000fe20000100c00 */
[----:B------:R-:W-:Y:S01]  /*7640*/  VIADD R10, R2, 0x400 ;  /* 0x00000400020a7836 */ /* 0x000fe20000000000 */
[----:B------:R-:W-:Y:S01]  /*7650*/  LOP3.LUT R3, R0, 0x7fffe, RZ, 0xc0, !PT ;  /* 0x0007fffe00037812 */ /* 0x000fe200078ec0ff */
[----:B------:R-:W-:Y:S01]  /*7660*/  IMAD.MOV.U32 R4, RZ, RZ, 0x1 ;  /* 0x00000001ff047424 */ /* 0x000fe200078e00ff */
[----:B------:R-:W-:Y:S01]  /*7670*/  STL.128 [R1+0xa0], RZ ;  /* 0x0000a0ff01007387 */ /* 0x000fe20000100c00 */
[----:B------:R-:W-:Y:S01]  /*7680*/  IMAD.MOV.U32 R5, RZ, RZ, RZ ;  /* 0x000000ffff057224 */ /* 0x000fe200078e00ff */
[----:B------:R-:W-:Y:S01]  /*7690*/  SHF.R.U32.HI R10, RZ, 0x4, R10 ;  /* 0x00000004ff0a7819 */ /* 0x000fe2000001160a */
[----:B------:R-:W-:Y:S01]  /*76a0*/  IMAD.IADD R11, R14, 0x1, -R3 ;  /* 0x000000010e0b7824 */ /* 0x000fe200078e0a03 */
[----:B------:R-:W-:Y:S01]  /*76b0*/  STL.128 [R1+0xb0], RZ ;  /* 0x0000b0ff01007387 */ /* 0x000fe20000100c00 */
[----:B------:R-:W-:Y:S01]  /*76c0*/  VIADD R3, R2, 0x1c400 ;  /* 0x0001c40002037836 */ /* 0x000fe20000000000 */
[----:B------:R-:W-:Y:S01]  /*76d0*/  LOP3.LUT R10, R10, 0x3fff, RZ, 0xc0, !PT ;  /* 0x00003fff0a0a7812 */ /* 0x000fe200078ec0ff */
[----:B------:R-:W-:Y:S01]  /*76e0*/  IMAD R0, R11, 0x2000, R26 ;  /* 0x000020000b007824 */ /* 0x000fe200078e021a */
[----:B------:R-:W-:Y:S01]  /*76f0*/  STL.128 [R1+0xc0], RZ ;  /* 0x0000c0ff01007387 */ /* 0x000fe20000100c00 */
[----:B------:R-:W-:Y:S01]  /*7700*/  IMAD.MOV.U32 R6, RZ, RZ, 0x1 ;  /* 0x00000001ff067424 */ /* 0x000fe200078e00ff */
[----:B------:R-:W-:Y:S01]  /*7710*/  SHF.R.U32.HI R3, RZ, 0x4, R3 ;  /* 0x00000004ff037819 */ /* 0x000fe20000011603 */
[----:B------:R-:W-:Y:S01]  /*7720*/  VIADD R11, R0, 0xa000 ;  /* 0x0000a000000b7836 */ /* 0x000fe20000000000 */
[----:B------:R-:W-:Y:S01]  /*7730*/  SHF.R.U32.HI R0, RZ, 0x4, R0 ;  /* 0x00000004ff007819 */ /* 0x000fe20000011600 */
[----:B------:R-:W-:Y:S01]  /*7740*/  IMAD.MOV.U32 R7, RZ, RZ, RZ ;  /* 0x000000ffff077224 */ /* 0x000fe200078e00ff */
[----:B------:R-:W-:Y:S01]  /*7750*/  LOP3.LUT R3, R3, 0x3fff, RZ, 0xc0, !PT ;  /* 0x00003fff03037812 */ /* 0x000fe200078ec0ff */
[----:B------:R-:W-:Y:S01]  /*7760*/  IMAD.MOV.U32 R8, RZ, RZ, 0x1 ;  /* 0x00000001ff087424 */ /* 0x000fe200078e00ff */
[----:B------:R-:W-:Y:S01]  /*7770*/  SHF.R.U32.HI R11, RZ, 0x4, R11 ;  /* 0x00000004ff0b7819 */ /* 0x000fe2000001160b */
[----:B------:R-:W-:Y:S01]  /*7780*/  IMAD.MOV.U32 R9, RZ, RZ, RZ ;  /* 0x000000ffff097224 */ /* 0x000fe200078e00ff */
[----:B------:R-:W-:Y:S01]  /*7790*/  LOP3.LUT R3, R3, 0x10000, RZ, 0xfc, !PT ;  /* 0x0001000003037812 */ /* 0x000fe200078efcff */
[----:B------:R0:W-:Y:S01]  /*77a0*/  STL.128 [R1+0x60], R4 ;  /* 0x0000600401007387 */ /* 0x0001e20000100c00 */
[----:B------:R-:W-:Y:S01]  /*77b0*/  LOP3.LUT R11, R11, 0x3fff, RZ, 0xc0, !PT ;  /* 0x00003fff0b0b7812 */ /* 0x000fe200078ec0ff */
[----:B------:R-:W-:Y:S01]  /*77c0*/  IMAD.U32 R34, RZ, RZ, UR37 ;  /* 0x00000025ff227e24 */ /* 0x000fe2000f8e00ff */
[----:B------:R-:W-:Y:S01]  /*77d0*/  LOP3.LUT R0, R0, 0x3fff, RZ, 0xc0, !PT ;  /* 0x00003fff00007812 */ /* 0x000fe200078ec0ff */
[----:B------:R1:W-:Y:S01]  /*77e0*/  STL.64 [R1+0x70], R8 ;  /* 0x0000700801007387 */ /* 0x0003e20000100a00 */
[----:B------:R-:W-:Y:S01]  /*77f0*/  LOP3.LUT R11, R11, 0x10000, RZ, 0xfc, !PT ;  /* 0x000100000b0b7812 */ /* 0x000fe200078efcff */
[----:B------:R-:W-:Y:S01]  /*7800*/  IMAD.U32 R38, RZ, RZ, UR37 ;  /* 0x00000025ff267e24 */ /* 0x000fe2000f8e00ff */
[----:B------:R-:W-:Y:S01]  /*7810*/  LOP3.LUT P0, RZ, R26, 0x1bf, RZ, 0xc0, !PT ;  /* 0x000001bf1aff7812 */ /* 0x000fe2000780c0ff */
[----:B------:R-:W-:Y:S01]  /*7820*/  STL.128 [R1+0xd0], RZ ;  /* 0x0000d0ff01007387 */ /* 0x000fe20000100c00 */
[----:B------:R-:W-:Y:S01]  /*7830*/  IADD3 R34, P5, R34, 0x68, RZ ;  /* 0x0000006822227810 */ /* 0x000fe20007fbe0ff */
[----:B------:R-:W-:Y:S01]  /*7840*/  IMAD.U32 R40, RZ, RZ, UR37 ;  /* 0x00000025ff287e24 */ /* 0x000fe2000f8e00ff */
[----:B------:R-:W-:Y:S01]  /*7850*/  IADD3 R38, P4, R38, 0x70, RZ ;  /* 0x0000007026267810 */ /* 0x000fe20007f9e0ff */
[----:B------:R-:W-:Y:S01]  /*7860*/  STL.128 [R1+0xe0], RZ ;  /* 0x0000e0ff01007387 */ /* 0x000fe20000100c00 */
[----:B------:R-:W-:Y:S01]  /*7870*/  IMAD.U32 R45, RZ, RZ, UR37 ;  /* 0x00000025ff2d7e24 */ /* 0x000fe2000f8e00ff */
[----:B------:R-:W-:Y:S01]  /*7880*/  BSSY B6, `(.L_x_13004) ;  /* 0x000002a000067945 */ /* 0x000fe20003800000 */
[----:B------:R-:W-:Y:S01]  /*7890*/  IMAD.U32 R52, RZ, RZ, UR37 ;  /* 0x00000025ff347e24 */ /* 0x000fe2000f8e00ff */
[C---:B0-----:R-:W-:Y:S01]  /*78a0*/  LOP3.LUT R6, R10.reuse, 0x3000000, RZ, 0xfc, !PT ;  /* 0x030000000a067812 */ /* 0x041fe200078efcff */
[----:B------:R-:W-:Y:S01]  /*78b0*/  IMAD.MOV.U32 R4, RZ, RZ, R3 ;  /* 0x000000ffff047224 */ /* 0x000fe200078e0003 */
[----:B------:R-:W-:Y:S01]  /*78c0*/  LOP3.LUT R10, R10, 0x10000, RZ, 0xfc, !PT ;  /* 0x000100000a0a7812 */ /* 0x000fe200078efcff */
[----:B------:R-:W-:Y:S01]  /*78d0*/  IMAD.MOV.U32 R5, RZ, RZ, 0x40000040 ;  /* 0x40000040ff057424 */ /* 0x000fe200078e00ff */
[----:B-1----:R-:W-:Y:S01]  /*78e0*/  LOP3.LUT R8, R0, 0x10000, RZ, 0xfc, !PT ;  /* 0x0001000000087812 */ /* 0x002fe200078efcff */
[----:B------:R-:W-:Y:S01]  /*78f0*/  IMAD.MOV.U32 R7, RZ, RZ, 0x40000040 ;  /* 0x40000040ff077424 */ /* 0x000fe200078e00ff */
[----:B------:R-:W-:Y:S01]  /*7900*/  IADD3 R40, P3, R40, 0x80, RZ ;  /* 0x0000008028287810 */ /* 0x000fe20007f7e0ff */
[----:B------:R-:W-:Y:S01]  /*7910*/  IMAD.MOV.U32 R9, RZ, RZ, 0x40000040 ;  /* 0x40000040ff097424 */ /* 0x000fe200078e00ff */
[----:B------:R-:W-:Y:S01]  /*7920*/  IADD3 R45, P2, R45, 0x90, RZ ;  /* 0x000000902d2d7810 */ /* 0x000fe20007f5e0ff */
[----:B------:R-:W-:Y:S01]  /*7930*/  IMAD.U32 R49, RZ, RZ, UR37 ;  /* 0x00000025ff317e24 */ /* 0x000fe2000f8e00ff */
[----:B------:R0:W-:Y:S01]  /*7940*/  STL.128 [R1+0x80], R4 ;  /* 0x0000800401007387 */ /* 0x0001e20000100c00 */
[----:B------:R-:W-:Y:S01]  /*7950*/  IMAD.X R47, RZ, RZ, UR36, P5 ;  /* 0x00000024ff2f7e24 */ /* 0x000fe2000a8e06ff */
[----:B------:R-:W-:Y:S01]  /*7960*/  IADD3 R52, P1, R52, 0xf0, RZ ;  /* 0x000000f034347810 */ /* 0x000fe20007f3e0ff */
[----:B------:R-:W-:Y:S01]  /*7970*/  IMAD.X R53, RZ, RZ, UR36, P4 ;  /* 0x00000024ff357e24 */ /* 0x000fe2000a0e06ff */
[----:B------:R1:W-:Y:S01]  /*7980*/  STL.64 [R1+0x78], R8 ;  /* 0x0000780801007387 */ /* 0x0003e20000100a00 */
[----:B------:R-:W-:Y:S01]  /*7990*/  IADD3 R49, P5, R49, 0xf8, RZ ;  /* 0x000000f831317810 */ /* 0x000fe20007fbe0ff */
[----:B------:R-:W-:-:S02]  /*79a0*/  IMAD.X R57, RZ, RZ, UR36, P3 ;  /* 0x00000024ff397e24 */ /* 0x000fc400098e06ff */
[----:B------:R-:W-:Y:S02]  /*79b0*/  IMAD.X R43, RZ, RZ, UR36, P2 ;  /* 0x00000024ff2b7e24 */ /* 0x000fe400090e06ff */
[----:B------:R-:W-:Y:S02]  /*79c0*/  IMAD.X R51, RZ, RZ, UR36, P1 ;  /* 0x00000024ff337e24 */ /* 0x000fe400088e06ff */
[----:B------:R-:W-:Y:S02]  /*79d0*/  IMAD.X R50, RZ, RZ, UR36, P5 ;  /* 0x00000024ff327e24 */ /* 0x000fe4000a8e06ff */
[----:B0-----:R-:W-:Y:S02]  /*79e0*/  IMAD.MOV.U32 R6, RZ, RZ, R10 ;  /* 0x000000ffff067224 */ /* 0x001fe400078e000a */
[----:B------:R-:W-:-:S05]  /*79f0*/  IMAD.MOV.U32 R4, RZ, RZ, R11 ;  /* 0x000000ffff047224 */ /* 0x000fca00078e000b */
        /* <DEDUP_REMOVED lines=18> */
.L_x_13005:
[----:B------:R-:W-:Y:S05]  /*7b20*/  BSYNC B6 ;  /* 0x0000000000067941 */ /* 0x000fea0003800000 */
.L_x_13004:
[----:B-1----:R-:W0:Y:S01]  /*7b30*/  LDC.64 R6, c[0x0][0xad8] ;  /* 0x0002b600ff067b82 */ /* 0x002e220000000a00 */
[----:B------:R-:W1:Y:S01]  /*7b40*/  S2R R20, SR_TID.X ;  /* 0x0000000000147919 */ /* 0x000e620000002100 */
[----:B------:R-:W-:Y:S01]  /*7b50*/  UIADD3 UR4, UP0, UR37, 0x100, URZ ;  /* 0x0000010025047890 */ /* 0x000fe2000ff1e03f */
[----:B------:R-:W-:Y:S01]  /*7b60*/  MOV R4, RZ ;  /* 0x000000ff00047202 */ /* 0x000fe20000000f00 */
[----:B------:R-:W-:Y:S01]  /*7b70*/  IMAD.U32 R39, RZ, RZ, UR37 ;  /* 0x00000025ff277e24 */ /* 0x000fe2000f8e00ff */
[----:B------:R-:W-:Y:S01]  /*7b80*/  STL.64 [R1+0x110], R24 ;  /* 0x0001101801007387 */ /* 0x000fe20000100a00 */
[----:B------:R-:W-:Y:S02]  /*7b90*/  UIADD3.X UR5, URZ, UR36, URZ, UP0, !UPT ;  /* 0x000000243f057290 */ /* 0x000fe400087fe43f */
[----:B------:R-:W3:Y:S01]  /*7ba0*/  LDC.64 R12, c[0x0][0xae0] ;  /* 0x0002b800ff0c7b82 */ /* 0x000ee20000000a00 */
[----:B------:R-:W-:Y:S01]  /*7bb0*/  IMAD.U32 R10, RZ, RZ, UR4 ;  /* 0x00000004ff0a7e24 */ /* 0x000fe2000f8e00ff */
[----:B------:R-:W-:Y:S01]  /*7bc0*/  STL.64 [R1+0x100], R204 ;  /* 0x000100cc01007387 */ /* 0x000fe20000100a00 */
[----:B------:R-:W-:Y:S01]  /*7bd0*/  ULDC UR4, c[0x0][0x3f4] ;  /* 0x0000fd0000047ab9 */ /* 0x000fe20000000800 */
[----:B------:R-:W-:Y:S01]  /*7be0*/  IMAD.U32 R11, RZ, RZ, UR5 ;  /* 0x00000005ff0b7e24 */ /* 0x000fe2000f8e00ff */
[----:B------:R-:W-:Y:S01]  /*7bf0*/  ISETP.LT.AND P0, PT, RZ, UR4, PT ;  /* 0x00000004ff007c0c */ /* 0x000fe2000bf01270 */
[----:B------:R-:W-:Y:S01]  /*7c00*/  STL.U8 [R1+0x118], RZ ;  /* 0x000118ff01007387 */ /* 0x000fe20000100000 */
[----:B------:R-:W-:Y:S01]  /*7c10*/  IADD3 R39, P4, R39, 0x108, RZ ;  /* 0x0000010827277810 */ /* 0x000fe20007f9e0ff */
[----:B------:R-:W4:Y:S02]  /*7c20*/  LDC.64 R8, c[0x0][0x448] ;  /* 0x00011200ff087b82 */ /* 0x000f240000000a00 */
[----:B------:R-:W-:Y:S02]  /*7c30*/  STL.64 [R1+0x108], R10 ;  /* 0x0001080a01007387 */ /* 0x000fe40000100a00 */
[----:B------:R-:W-:-:S02]  /*7c40*/  IMAD.X R56, RZ, RZ, UR36, P4 ;  /* 0x00000024ff387e24 */ /* 0x000fc4000a0e06ff */
[----:B------:R-:W-:Y:S02]  /*7c50*/  STL.U8 [R1+0x14c], RZ ;  /* 0x00014cff01007387 */ /* 0x000fe40000100000 */
[----:B------:R-:W2:Y:S01]  /*7c60*/  LDC R0, c[0x0][0x450] ;  /* 0x00011400ff007b82 */ /* 0x000ea20000000800 */
[----:B0-----:R-:W-:Y:S02]  /*7c70*/  IMAD.MOV.U32 R31, RZ, RZ, R6 ;  /* 0x000000ffff1f7224 */ /* 0x001fe400078e0006 */
[----:B------:R-:W-:-:S05]  /*7c80*/  IMAD.MOV.U32 R5, RZ, RZ, R7 ;  /* 0x000000ffff057224 */ /* 0x000fca00078e0007 */
[----:B------:R-:W0:Y:S01]  /*7c90*/  LDC R30, c[0x0][0xad4] ;  /* 0x0002b500ff1e7b82 */ /* 0x000e220000000800 */
[----:B---3--:R-:W-:Y:S02]  /*7ca0*/  IMAD.MOV.U32 R6, RZ, RZ, R12 ;  /* 0x000000ffff067224 */ /* 0x008fe400078e000c */
[----:B------:R-:W-:Y:S02]  /*7cb0*/  IMAD.MOV.U32 R7, RZ, RZ, R13 ;  /* 0x000000ffff077224 */ /* 0x000fe400078e000d */
[----:B-1----:R-:W-:-:S03]  /*7cc0*/  VIADD R3, R20, 0xffffff80 ;  /* 0xffffff8014037836 */ /* 0x002fc60000000000 */
[----:B------:R-:W-:Y:S04]  /*7cd0*/  STL.128 [R1+0x130], R4 ;  /* 0x0001300401007387 */ /* 0x000fe80000100c00 */
[----:B----4-:R-:W-:Y:S04]  /*7ce0*/  STL.64 [R1+0x140], R8 ;  /* 0x0001400801007387 */ /* 0x010fe80000100a00 */
[----:B--2---:R-:W-:Y:S04]  /*7cf0*/  STL [R1+0x148], R0 ;  /* 0x0001480001007387 */ /* 0x004fe80000100800 */
[----:B------:R-:W-:Y:S04]  /*7d00*/  STL [R1+0x49c], R3 ;  /* 0x00049c0301007387 */ /* 0x000fe80000100800 */
[----:B0-----:R-:W-:Y:S04]  /*7d10*/  STL.128 [R1+0x120], R28 ;  /* 0x0001201c01007387 */ /* 0x001fe80000100c00 */
[----:B------:R0:W-:Y:S02]  /*7d20*/  STL [R1+0x11c], R3 ;  /* 0x00011c0301007387 */ /* 0x0001e40000100800 */
[----:B0-----:R-:W-:-:S02]  /*7d30*/  IMAD.U32 R3, RZ, RZ, UR37 ;  /* 0x00000025ff037e24 */ /* 0x001fc4000f8e00ff */
[----:B------:R-:W-:Y:S02]  /*7d40*/  IMAD.U32 R29, RZ, RZ, UR37 ;  /* 0x00000025ff1d7e24 */ /* 0x000fe4000f8e00ff */
[----:B------:R-:W-:Y:S01]  /*7d50*/  IMAD.U32 R31, RZ, RZ, UR37 ;  /* 0x00000025ff1f7e24 */ /* 0x000fe2000f8e00ff */
[----:B------:R-:W-:Y:S02]  /*7d60*/  IADD3 R30, P1, R3, 0x14c, RZ ;  /* 0x0000014c031e7810 */ /* 0x000fe40007f3e0ff */
[----:B------:R-:W-:Y:S02]  /*7d70*/  IADD3 R29, P2, R29, 0x11c, RZ ;  /* 0x0000011c1d1d7810 */ /* 0x000fe40007f5e0ff */
[----:B------:R-:W-:Y:S01]  /*7d80*/  IADD3 R31, P3, R31, 0x118, RZ ;  /* 0x000001181f1f7810 */ /* 0x000fe20007f7e0ff */
[----:B------:R-:W-:Y:S02]  /*7d90*/  IMAD.X R42, RZ, RZ, UR36, P1 ;  /* 0x00000024ff2a7e24 */ /* 0x000fe400088e06ff */
[----:B------:R-:W-:-:S02]  /*7da0*/  IMAD.X R41, RZ, RZ, UR36, P2 ;  /* 0x00000024ff297e24 */ /* 0x000fc400090e06ff */
[----:B------:R-:W-:Y:S01]  /*7db0*/  IMAD.X R48, RZ, RZ, UR36, P3 ;  /* 0x00000024ff307e24 */ /* 0x000fe200098e06ff */
[----:B------:R-:W-:Y:S07]  /*7dc0*/  @P0 BRA `(.L_x_13006) ;  /* 0x0000000000400947 */ /* 0x000fee0003800000 */
        /* <DEDUP_REMOVED lines=10> */
.L_x_13009:
[----:B-1----:R1:W2:Y:S02]  /*7e70*/  SYNCS.PHASECHK.TRANS64.TRYWAIT P0, [R2+URZ+0x32400], R3 ;  /* 0x03240003020075a7 */ /* 0x0022a4000800017f */
[----:B--2---:R-:W-:Y:S05]  /*7e80*/  @!P0 NANOSLEEP.SYNCS 0x989680 ;  /* 0x009896800000895d */ /* 0x004fea0003900000 */
[----:B------:R-:W2:Y:S02]  /*7e90*/  @!P0 SYNCS.PHASECHK.TRANS64 P0, [R2+URZ+0x32400], R3 ;  /* 0x03240003020085a7 */ /* 0x000ea4000800007f */
[----:B--2---:R-:W-:Y:S05]  /*7ea0*/  @!P0 BRA `(.L_x_13009) ;  /* 0xfffffffc00f08947 */ /* 0x004fea000383ffff */
.L_x_13008:
[----:B------:R-:W-:Y:S05]  /*7eb0*/  BSYNC B0 ;  /* 0x0000000000007941 */ /* 0x000fea0003800000 */
.L_x_13007:
[----:B------:R-:W-:Y:S05]  /*7ec0*/  BRA `(.L_x_13010) ;  /* 0x0000002c00047947 */ /* 0x000fea0003800000 */
.L_x_13006:
        /* <DEDUP_REMOVED lines=30> */
.L_x_13012:
[----:B------:R-:W-:Y:S05]  /*80b0*/  BSYNC B6 ;  /* 0x0000000000067941 */ /* 0x000fea0003800000 */
.L_x_13011:
        /* <DEDUP_REMOVED lines=39> */
.L_x_13342:
        /* <DEDUP_REMOVED lines=31> */
.L_x_13017:
[----:B------:R-:W-:Y:S05]  /*8520*/  BSYNC B1 ;  /* 0x0000000000017941 */ /* 0x000fea0003800000 */
.L_x_13016:
[----:B-1---5:R-:W-:Y:S01]  /*8530*/  IMAD.MOV.U32 R3, RZ, RZ, R26 ;  /* 0x000000ffff037224 */ /* 0x022fe200078e001a */
[----:B------:R-:W-:Y:S01]  /*8540*/  UMOV UR4, 0xffffffff ;  /* 0xffffffff00047882 */ /* 0x000fe20000000000 */
[----:B------:R-:W-:Y:S01]  /*8550*/  IMAD.MOV.U32 R4, RZ, RZ, R27 ;  /* 0x000000ffff047224 */ /* 0x000fe200078e001b */
[----:B------:R-:W-:Y:S01]  /*8560*/  CS2R R20, SRZ ;  /* 0x0000000000147805 */ /* 0x000fe2000001ff00 */
[----:B------:R-:W-:Y:S02]  /*8570*/  IMAD.MOV.U32 R5, RZ, RZ, R54 ;  /* 0x000000ffff057224 */ /* 0x000fe400078e0036 */
        /* <DEDUP_REMOVED lines=14> */
[----:B------:R1:W0:Y:S04]  /*8660*/  SHFL.IDX PT, R6, R10, 0x1, 0x1c1f ;  /* 0x003c1f000a067f89 */ /* 0x00022800000e0000 */
[----:B---3--:R1:W3:Y:S04]  /*8670*/  SHFL.IDX PT, R7, R61, 0x1, 0x1c1f ;  /* 0x003c1f003d077f89 */ /* 0x0082e800000e0000 */
[----:B------:R1:W0:Y:S02]  /*8680*/  SHFL.IDX PT, R14, R60, 0x1, 0x1c1f ;  /* 0x003c1f003c0e7f89 */ /* 0x00022400000e0000 */
.L_x_13348:
[----:B------:R-:W5:Y:S01]  /*8690*/  LDL R5, [R1+0x1fc] ;  /* 0x0001fc0001057983 */ /* 0x000f620000100800 */
[----:B------:R-:W-:Y:S01]  /*86a0*/  VIADD R0, R0, 0x40 ;  /* 0x0000004000007836 */ /* 0x000fe20000000000 */
[----:B------:R-:W-:Y:S01]  /*86b0*/  BSSY B1, `(.L_x_13019) ;  /* 0x0000022000017945 */ /* 0x000fe20003800000 */
[----:B01----:R-:W-:Y:S02]  /*86c0*/  CS2R R10, SRZ ;  /* 0x00000000000a7805 */ /* 0x003fe4000001ff00 */
        /* <DEDUP_REMOVED lines=10> */
[----:B------:R-:W-:Y:S01]  /*8770*/  IMAD.MOV.U32 R4, RZ, RZ, R6 ;  /* 0x000000ffff047224 */ /* 0x000fe200078e0006 */
        /* <DEDUP_REMOVED lines=12> */
[----:B---3--:R-:W-:Y:S01]  /*8840*/  IMAD.MOV.U32 R9, RZ, RZ, R7 ;  /* 0x000000ffff097224 */ /* 0x008fe200078e0007 */
        /* <DEDUP_REMOVED lines=8> */
.L_x_13020:
[----:B------:R-:W-:Y:S05]  /*88d0*/  BSYNC B1 ;  /* 0x0000000000017941 */ /* 0x000fea0003800000 */
.L_x_13019:
[----:B------:R-:W1:Y:S01]  /*88e0*/  SYNCS.PHASECHK.TRANS64.TRYWAIT P0, [R2+URZ+0x32400], R61 ;  /* 0x0324003d020075a7 */ /* 0x000e62000800017f */
[----:B------:R-:W-:Y:S04]  /*88f0*/  BSSY B1, `(.L_x_13021) ;  /* 0x0000002000017945 */ /* 0x000fe80003800000 */
[----:B-1----:R-:W-:Y:S05]  /*8900*/  @!P0 BRA `(.L_x_13022) ;  /* 0x0000031800848947 */ /* 0x002fea0003800000 */
.L_x_13349:
[----:B------:R-:W-:Y:S05]  /*8910*/  BSYNC B1 ;  /* 0x0000000000017941 */ /* 0x000fea0003800000 */
.L_x_13021:
[----:B0--3--:R-:W3:Y:S04]  /*8920*/  LDL R7, [R1+0x494] ;  /* 0x0004940001077983 */ /* 0x009ee80000100800 */
[----:B------:R-:W4:Y:S01]  /*8930*/  LDL R14, [R1+0x50] ;  /* 0x00005000010e7983 */ /* 0x000f220000100800 */
[----:B-----5:R-:W-:Y:S01]  /*8940*/  IMAD.MOV.U32 R4, RZ, RZ, R20 ;  /* 0x000000ffff047224 */ /* 0x020fe200078e0014 */
[----:B------:R-:W-:Y:S01]  /*8950*/  BSSY B1, `(.L_x_13023) ;  /* 0x0000079000017945 */ /* 0x000fe20003800000 */
[----:B------:R-:W-:Y:S02]  /*8960*/  IMAD.MOV.U32 R5, RZ, RZ, R21 ;  /* 0x000000ffff057224 */ /* 0x000fe400078e0015 */
[----:B------:R-:W-:-:S05]  /*8970*/  IMAD.MOV.U32 R6, RZ, RZ, R10 ;  /* 0x000000ffff067224 */ /* 0x000fca00078e000a */
[----:B------:R-:W-:Y:S01]  /*8980*/  PRMT R75, R75, 0x5410, R6 ;  /* 0x000054104b4b7816 */ /* 0x000fe20000000006 */
[----:B------:R-:W-:-:S05]  /*8990*/  IMAD.MOV.U32 R6, RZ, RZ, R8 ;  /* 0x000000ffff067224 */ /* 0x000fca00078e0008 */
[----:B------:R-:W-:Y:S01]  /*89a0*/  PRMT R28, R6, 0x7610, R28 ;  /* 0x00007610061c7816 */ /* 0x000fe2000000001c */
[----:B------:R-:W-:Y:S02]  /*89b0*/  IMAD.MOV.U32 R6, RZ, RZ, R13 ;  /* 0x000000ffff067224 */ /* 0x000fe400078e000d */
[C---:B---3--:R-:W-:Y:S01]  /*89c0*/  IMAD.SHL.U32 R0, R7.reuse, 0x40, RZ ;  /* 0x0000004007007824 */ /* 0x048fe200078e00ff */
[----:B------:R-:W-:Y:S01]  /*89d0*/  LOP3.LUT P1, RZ, R7, 0x4, RZ, 0xc0, !PT ;  /* 0x0000000407ff7812 */ /* 0x000fe2000782c0ff */
[----:B----4-:R-:W-:-:S03]  /*89e0*/  IMAD R15, R14, -0x80, R63 ;  /* 0xffffff800e0f7824 */ /* 0x010fc600078e023f */
[----:B--2---:R-:W-:-:S04]  /*89f0*/  LOP3.LUT R3, R0, 0x1c0, RZ, 0xc0, !PT ;  /* 0x000001c000037812 */ /* 0x004fc800078ec0ff */
[----:B------:R-:W-:Y:S02]  /*8a00*/  LOP3.LUT R0, R3, 0x18, R22, 0xf8, !PT ;  /* 0x0000001803007812 */ /* 0x000fe400078ef816 */
[----:B------:R-:W-:Y:S02]  /*8a10*/  SHF.R.U32.HI R3, RZ, 0x3, R3 ;  /* 0x00000003ff037819 */ /* 0x000fe40000011603 */
[----:B------:R-:W-:Y:S02]  /*8a20*/  VIMNMX R15, R15, 0x80, PT ;  /* 0x000000800f0f7848 */ /* 0x000fe40003fe0100 */
[----:B------:R-:W-:Y:S02]  /*8a30*/  LOP3.LUT R0, R0, R3, RZ, 0x3c, !PT ;  /* 0x0000000300007212 */ /* 0x000fe400078e3cff */
[----:B------:R-:W-:Y:S02]  /*8a40*/  ISETP.GE.AND P0, PT, R158, R15, PT ;  /* 0x0000000f9e00720c */ /* 0x000fe40003f06270 */
[----:B------:R-:W-:Y:S01]  /*8a50*/  PRMT R3, R4, 0x5410, R5 ;  /* 0x0000541004037816 */ /* 0x000fe20000000005 */
[----:B------:R-:W-:-:S02]  /*8a60*/  IMAD R5, R203, 0x200, R0 ;  /* 0x00000200cb057824 */ /* 0x000fc400078e0200 */
        /* <DEDUP_REMOVED lines=18> */
[----:B-1----:R-:W-:Y:S01]  /*8b90*/  SHF.R.U32.HI R61, RZ, 0x10, R55 ;  /* 0x00000010ff3d7819 */ /* 0x002fe20000011637 */
[----:B------:R-:W-:Y:S01]  /*8ba0*/  HADD2.F32 R63, -RZ, R66.H0_H0 ;  /* 0x20000042ff3f7230 */ /* 0x000fe20000004100 */
[--C-:B------:R-:W-:Y:S01]  /*8bb0*/  SHF.R.U32.HI R65, RZ, 0x10, R59.reuse ;  /* 0x00000010ff417819 */ /* 0x100fe2000001163b */
[----:B------:R-:W-:Y:S01]  /*8bc0*/  HADD2.F32 R60, -RZ, R64.H1_H1 ;  /* 0x30000040ff3c7230 */ /* 0x000fe20000004100 */
        /* <DEDUP_REMOVED lines=9> */
[----:B------:R-:W-:Y:S01]  /*8c60*/  FMUL.FTZ R67, R59, R65 ;  /* 0x000000413b437220 */ /* 0x000fe20000410000 */
        /* <DEDUP_REMOVED lines=8> */
[----:B------:R-:W-:Y:S02]  /*8cf0*/  HADD2.F32 R60, -RZ, R75.H0_H0 ;  /* 0x2000004bff3c7230 */ /* 0x000fe40000004100 */
        /* <DEDUP_REMOVED lines=18> */
.L_x_13026:
[----:B------:R-:W-:Y:S05]  /*8e20*/  BSYNC B2 ;  /* 0x0000000000027941 */ /* 0x000fea0003800000 */
.L_x_13025:
[----:B------:R-:W-:Y:S05]  /*8e30*/  @P1 BRA `(.L_x_13024) ;  /* 0x0000000000a81947 */ /* 0x000fea0003800000 */
[----:B0-----:R-:W0:Y:S01]  /*8e40*/  LDS.128 R4, [R0] ;  /* 0x0000000000047984 */ /* 0x001e220000000c00 */
        /* <DEDUP_REMOVED lines=12> */
[----:B------:R-:W-:Y:S01]  /*8f10*/  FMUL.FTZ R27, R27, R54 ;  /* 0x000000361b1b7220 */ /* 0x000fe20000410000 */
[----:B------:R-:W-:Y:S02]  /*8f20*/  HADD2.F32 R4, -RZ, R4.H1_H1 ;  /* 0x30000004ff047230 */ /* 0x000fe40000004100 */
[--C-:B------:R-:W-:Y:S02]  /*8f30*/  HADD2.F32 R24, -RZ, R6.reuse.H0_H0 ;  /* 0x20000006ff187230 */ /* 0x100fe40000004100 */
[----:B------:R-:W-:Y:S01]  /*8f40*/  FFMA.FTZ R58, R26, R58, R27 ;  /* 0x0000003a1a3a7223 */ /* 0x000fe2000001001b */
[----:B------:R-:W-:-:S02]  /*8f50*/  HADD2.F32 R25, -RZ, R6.H1_H1 ;  /* 0x30000006ff197230 */ /* 0x000fc40000004100 */
[----:B-1----:R-:W-:Y:S01]  /*8f60*/  FFMA.FTZ R61, R26, R54, -R59 ;  /* 0x000000361a3d7223 */ /* 0x002fe2000001083b */
[--C-:B------:R-:W-:Y:S02]  /*8f70*/  HADD2.F32 R27, -RZ, R62.reuse.H1_H1 ;  /* 0x3000003eff1b7230 */ /* 0x100fe40000004100 */
[C---:B------:R-:W-:Y:S01]  /*8f80*/  FMUL.FTZ R60, R4.reuse, R55 ;  /* 0x00000037043c7220 */ /* 0x040fe20000410000 */
        /* <DEDUP_REMOVED lines=21> */
.L_x_13024:
[----:B------:R-:W-:Y:S05]  /*90e0*/  BSYNC B1 ;  /* 0x0000000000017941 */ /* 0x000fea0003800000 */
.L_x_13023:
[----:B------:R-:W-:-:S13]  /*90f0*/  ISETP.GE.AND P0, PT, R175, R15, PT ;  /* 0x0000000faf00720c */ /* 0x000fda0003f06270 */
[----:B------:R-:W-:Y:S05]  /*9100*/  @P0 BRA `(.L_x_13027) ;  /* 0x0000001800500947 */ /* 0x000fea0003800000 */
[----:B0-2---:R-:W0:Y:S01]  /*9110*/  LDC R5, c[0x0][0x3f4] ;  /* 0x0000fd00ff057b82 */ /* 0x005e220000000800 */
[----:B------:R-:W-:Y:S01]  /*9120*/  BSSY B1, `(.L_x_13028) ;  /* 0x000002e000017945 */ /* 0x000fe20003800000 */
[-C--:B0-----:R-:W-:Y:S02]  /*9130*/  ISETP.GE.AND P0, PT, R154, R5.reuse, PT ;  /* 0x000000059a00720c */ /* 0x081fe40003f06270 */
[----:B------:R-:W-:-:S11]  /*9140*/  ISETP.GE.AND P1, PT, R164, R5, PT ;  /* 0x00000005a400720c */ /* 0x000fd60003f26270 */
[----:B------:R-:W-:Y:S05]  /*9150*/  @P0 BRA `(.L_x_13029) ;  /* 0x0000000000a80947 */ /* 0x000fea0003800000 */
[----:B------:R-:W0:Y:S01]  /*9160*/  LDS.128 R4, [R14+0x1a400] ;  /* 0x01a400000e047984 */ /* 0x000e220000000c00 */
        /* <DEDUP_REMOVED lines=17> */
[----:B------:R-:W-:Y:S01]  /*9280*/  FFMA.FTZ R27, R12, R24, -R27 ;  /* 0x000000180c1b7223 */ /* 0x000fe2000001081b */
        /* <DEDUP_REMOVED lines=23> */
.L_x_13029:
[----:B------:R-:W-:Y:S05]  /*9400*/  BSYNC B1 ;  /* 0x0000000000017941 */ /* 0x000fea0003800000 */
.L_x_13028:
[----:B------:R-:W-:Y:S05]  /*9410*/  @P1 BRA `(.L_x_13027) ;  /* 0x00000014008c1947 */ /* 0x000fea0003800000 */
[----:B0-----:R-:W0:Y:S01]  /*9420*/  LDS.128 R4, [R0+0x2000] ;  /* 0x0020000000047984 */ /* 0x001e220000000c00 */
        /* <DEDUP_REMOVED lines=18> */
[C---:B------:R-:W-:Y:S01]  /*9550*/  FMUL.FTZ R20, R4.reuse, R14 ;  /* 0x0000000e04147220 */ /* 0x040fe20000410000 */
[-C--:B------:R-:W-:Y:S01]  /*9560*/  FMUL.FTZ R24, R4, R12.reuse ;  /* 0x0000000c04187220 */ /* 0x080fe20000410000 */
[----:B------:R-:W-:Y:S02]  /*9570*/  HADD2.F32 R6, -RZ, R5.H0_H0 ;  /* 0x20000005ff067230 */ /* 0x000fe40000004100 */
[----:B------:R-:W-:Y:S01]  /*9580*/  FFMA.FTZ R21, R10, R13, -R21 ;  /* 0x0000000d0a157223 */ /* 0x000fe20000010815 */
[----:B------:R-:W-:Y:S02]  /*9590*/  HADD2.F32 R4, -RZ, R3.H1_H1 ;  /* 0x30000003ff047230 */ /* 0x000fe40000004100 */
[----:B------:R-:W-:Y:S01]  /*95a0*/  FFMA.FTZ R20, R7, R12, -R20 ;  /* 0x0000000c07147223 */ /* 0x000fe20000010814 */
[----:B------:R-:W-:-:S02]  /*95b0*/  HADD2.F32 R5, -RZ, R5.H1_H1 ;  /* 0x30000005ff057230 */ /* 0x000fc40000004100 */
[----:B------:R-:W-:Y:S01]  /*95c0*/  FFMA.FTZ R11, R7, R14, R24 ;  /* 0x0000000e070b7223 */ /* 0x000fe20000010018 */
[----:B------:R-:W-:Y:S02]  /*95d0*/  HADD2.F32 R10, -RZ, R25.H0_H0 ;  /* 0x20000019ff0a7230 */ /* 0x000fe40000004100 */
[C---:B------:R-:W-:Y:S01]  /*95e0*/  FMUL.FTZ R13, R9.reuse, R28 ;  /* 0x0000001c090d7220 */ /* 0x040fe20000410000 */
        /* <DEDUP_REMOVED lines=12> */
[----:B------:R3:W-:Y:S01]  /*96b0*/  STS.128 [R0+0x2000], R4 ;  /* 0x0020000400007388 */ /* 0x0007e20000000c00 */
[----:B------:R-:W-:Y:S05]  /*96c0*/  BRA `(.L_x_13027) ;  /* 0x0000001000e07947 */ /* 0x000fea0003800000 */
.L_x_13014:
        /* <DEDUP_REMOVED lines=40> */
[----:B--2---:R-:W-:Y:S01]  /*9950*/  @!P1 IMAD.X R9, R4, 0x1, R21, P2 ;  /* 0x0000000104099824 */ /* 0x004fe200010e0615 */
[----:B---3--:R-:W-:-:S05]  /*9960*/  @!P1 IADD3 R4, P2, R14, R7, RZ ;  /* 0x000000070e049210 */ /* 0x008fca0007f5e0ff */
[----:B----4-:R-:W-:Y:S01]  /*9970*/  @!P1 IMAD.X R5, R6, 0x1, R21, P2 ;  /* 0x0000000106059824 */ /* 0x010fe200010e0615 */
[----:B------:R-:W2:Y:S05]  /*9980*/  @!P1 LD.E.128 R8, desc[UR44][R8.64] ;  /* 0x0000002c08089980 */ /* 0x000eaa000c101d00 */
[----:B------:R-:W3:Y:S01]  /*9990*/  @!P1 LD.E.128 R4, desc[UR44][R4.64] ;  /* 0x0000002c04049980 */ /* 0x000ee2000c101d00 */
[----:B------:R-:W-:Y:S02]  /*99a0*/  CS2R R58, SRZ ;  /* 0x00000000003a7805 */ /* 0x000fe4000001ff00 */
[----:B------:R-:W-:Y:S02]  /*99b0*/  CS2R R60, SRZ ;  /* 0x00000000003c7805 */ /* 0x000fe4000001ff00 */
[----:B------:R-:W-:Y:S01]  /*99c0*/  CS2R R20, SRZ ;  /* 0x0000000000147805 */ /* 0x000fe2000001ff00 */
[----:B------:R0:W1:Y:S01]  /*99d0*/  SHFL.IDX PT, R25, R44, 0x1, 0x1c1f ;  /* 0x003c1f002c197f89 */ /* 0x00006200000e0000 */
[----:B------:R-:W-:-:S03]  /*99e0*/  CS2R R54, SRZ ;  /* 0x0000000000367805 */ /* 0x000fc6000001ff00 */
[----:B------:R-:W4:Y:S04]  /*99f0*/  SHFL.IDX PT, R24, R24, 0x1, 0x1c1f ;  /* 0x003c1f0018187f89 */ /* 0x000f2800000e0000 */
[----:B------:R0:W0:Y:S04]  /*9a00*/  SHFL.IDX PT, R14, R62, 0x1, 0x1c1f ;  /* 0x003c1f003e0e7f89 */ /* 0x00002800000e0000 */
[----:B------:R-:W0:Y:S01]  /*9a10*/  SHFL.IDX PT, R26, R26, 0x1, 0x1c1f ;  /* 0x003c1f001a1a7f89 */ /* 0x000e2200000e0000 */
[----:B--2---:R-:W-:Y:S02]  /*9a20*/  @!P1 IMAD.MOV.U32 R20, RZ, RZ, R10 ;  /* 0x000000ffff149224 */ /* 0x004fe400078e000a */
[----:B------:R-:W-:-:S02]  /*9a30*/  @!P1 IMAD.MOV.U32 R21, RZ, RZ, R11 ;  /* 0x000000ffff159224 */ /* 0x000fc400078e000b */
[----:B------:R-:W-:Y:S02]  /*9a40*/  @!P1 IMAD.MOV.U32 R54, RZ, RZ, R8 ;  /* 0x000000ffff369224 */ /* 0x000fe400078e0008 */
[----:B---3--:R-:W-:Y:S02]  /*9a50*/  @!P1 IMAD.MOV.U32 R58, RZ, RZ, R6 ;  /* 0x000000ffff3a9224 */ /* 0x008fe400078e0006 */
[----:B------:R-:W-:Y:S02]  /*9a60*/  @!P1 IMAD.MOV.U32 R60, RZ, RZ, R4 ;  /* 0x000000ffff3c9224 */ /* 0x000fe400078e0004 */
[----:B------:R-:W-:Y:S02]  /*9a70*/  @!P1 IMAD.MOV.U32 R61, RZ, RZ, R5 ;  /* 0x000000ffff3d9224 */ /* 0x000fe400078e0005 */
        /* <DEDUP_REMOVED lines=12> */
[----:B------:R-:W-:Y:S01]  /*9b40*/  PRMT R67, R10, 0x5410, R11 ;  /* 0x000054100a437816 */ /* 0x000fe2000000000b */
[----:B------:R-:W-:-:S03]  /*9b50*/  IMAD.MOV.U32 R5, RZ, RZ, R59 ;  /* 0x000000ffff057224 */ /* 0x000fc600078e003b */
[----:B------:R-:W-:Y:S02]  /*9b60*/  PRMT R28, R8, 0x5410, R9 ;  /* 0x00005410081c7816 */ /* 0x000fe40000000009 */
[----:B01--4-:R-:W-:-:S07]  /*9b70*/  PRMT R79, R5, 0x7610, R79 ;  /* 0x00007610054f7816 */ /* 0x013fce000000004f */
.L_x_13359:
        /* <DEDUP_REMOVED lines=24> */
.L_x_13032:
[----:B------:R-:W-:Y:S05]  /*9d00*/  BSYNC B1 ;  /* 0x0000000000017941 */ /* 0x000fea0003800000 */
.L_x_13031:
[----:B------:R-:W0:Y:S01]  /*9d10*/  SYNCS.PHASECHK.TRANS64.TRYWAIT P1, [R2+URZ+0x32400], R13 ;  /* 0x0324000d020075a7 */ /* 0x000e22000802017f */
[----:B------:R-:W-:Y:S04]  /*9d20*/  BSSY B1, `(.L_x_13033) ;  /* 0x0000002000017945 */ /* 0x000fe80003800000 */
[----:B0-----:R-:W-:Y:S05]  /*9d30*/  @!P1 BRA `(.L_x_13034) ;  /* 0x0000030800e89947 */ /* 0x001fea0003800000 */
.L_x_13360:
[----:B------:R-:W-:Y:S05]  /*9d40*/  BSYNC B1 ;  /* 0x0000000000017941 */ /* 0x000fea0003800000 */
.L_x_13033:
[----:B------:R-:W2:Y:S01]  /*9d50*/  LDL R14, [R1+0x50] ;  /* 0x00005000010e7983 */ /* 0x000ea20000100800 */
[----:B-----5:R-:W-:Y:S01]  /*9d60*/  IMAD.MOV.U32 R0, RZ, RZ, R6 ;  /* 0x000000ffff007224 */ /* 0x020fe200078e0006 */
[----:B------:R-:W-:Y:S01]  /*9d70*/  BSSY B1, `(.L_x_13035) ;  /* 0x0000072000017945 */ /* 0x000fe20003800000 */
[----:B------:R-:W-:Y:S02]  /*9d80*/  IMAD.MOV.U32 R12, RZ, RZ, R7 ;  /* 0x000000ffff0c7224 */ /* 0x000fe400078e0007 */
[----:B0-----:R-:W-:Y:S02]  /*9d90*/  IMAD.MOV.U32 R13, RZ, RZ, R4 ;  /* 0x000000ffff0d7224 */ /* 0x001fe400078e0004 */
[----:B------:R-:W-:Y:S01]  /*9da0*/  IMAD.IADD R63, R22, 0x1, R27 ;  /* 0x00000001163f7824 */ /* 0x000fe200078e021b */
[----:B------:R-:W-:Y:S01]  /*9db0*/  PRMT R0, R0, 0x5410, R12 ;  /* 0x0000541000007816 */ /* 0x000fe2000000000c */
[----:B------:R-:W-:Y:S01]  /*9dc0*/  IMAD.MOV.U32 R12, RZ, RZ, R5 ;  /* 0x000000ffff0c7224 */ /* 0x000fe200078e0005 */
[----:B------:R-:W-:Y:S01]  /*9dd0*/  PRMT R44, R13, 0x7610, R44 ;  /* 0x000076100d2c7816 */ /* 0x000fe2000000002c */
[----:B------:R-:W-:Y:S01]  /*9de0*/  IMAD.MOV.U32 R13, RZ, RZ, R10 ;  /* 0x000000ffff0d7224 */ /* 0x000fe200078e000a */
[----:B------:R-:W-:Y:S01]  /*9df0*/  LOP3.LUT R63, R63, 0x38, RZ, 0xc0, !PT ;  /* 0x000000383f3f7812 */ /* 0x000fe200078ec0ff */
[----:B------:R-:W-:-:S03]  /*9e00*/  IMAD.MOV.U32 R62, RZ, RZ, R9 ;  /* 0x000000ffff3e7224 */ /* 0x000fc600078e0009 */
        /* <DEDUP_REMOVED lines=9> */
[----:B------:R-:W2:Y:S01]  /*9ea0*/  LDL R15, [R1+0x494] ;  /* 0x00049400010f7983 */ /* 0x000ea20000100800 */
[--C-:B------:R-:W-:Y:S01]  /*9eb0*/  SHF.R.U64 R54, R54, 0x10, R55.reuse ;  /* 0x0000001036367819 */ /* 0x100fe20000001237 */
[----:B------:R-:W-:Y:S01]  /*9ec0*/  HADD2.F32 R78, -RZ, R78.H0_H0 ;  /* 0x2000004eff4e7230 */ /* 0x000fe20000004100 */
[----:B------:R-:W-:Y:S01]  /*9ed0*/  SHF.R.U32.HI R75, RZ, 0x10, R55 ;  /* 0x00000010ff4b7819 */ /* 0x000fe20000011637 */
[--C-:B------:R-:W-:Y:S01]  /*9ee0*/  HADD2.F32 R76, -RZ, R28.reuse.H1_H1 ;  /* 0x3000001cff4c7230 */ /* 0x100fe20000004100 */
[--C-:B------:R-:W-:Y:S01]  /*9ef0*/  SHF.R.U64 R55, R60, 0x10, R61.reuse ;  /* 0x000000103c377819 */ /* 0x100fe2000000123d */
[----:B------:R-:W-:Y:S01]  /*9f00*/  HADD2.F32 R28, -RZ, R28.H0_H0 ;  /* 0x2000001cff1c7230 */ /* 0x000fe20000004100 */
[----:B------:R-:W-:Y:S01]  /*9f10*/  SHF.R.U32.HI R77, RZ, 0x10, R61 ;  /* 0x00000010ff4d7819 */ /* 0x000fe2000001163d */
[----:B------:R-:W-:Y:S01]  /*9f20*/  HADD2.F32 R75, -RZ, R75.H0_H0 ;  /* 0x2000004bff4b7230 */ /* 0x000fe20000004100 */
[--C-:B------:R-:W-:Y:S01]  /*9f30*/  SHF.R.U64 R20, R20, 0x10, R21.reuse ;  /* 0x0000001014147819 */ /* 0x100fe20000001215 */
[----:B------:R-:W-:Y:S01]  /*9f40*/  HADD2.F32 R55, -RZ, R55.H0_H0 ;  /* 0x20000037ff377230 */ /* 0x000fe20000004100 */
[----:B------:R-:W-:Y:S01]  /*9f50*/  SHF.R.U32.HI R83, RZ, 0x10, R21 ;  /* 0x00000010ff537819 */ /* 0x000fe20000011615 */
[----:B------:R-:W-:Y:S01]  /*9f60*/  HADD2.F32 R77, -RZ, R77.H0_H0 ;  /* 0x2000004dff4d7230 */ /* 0x000fe20000004100 */
[----:B------:R-:W-:-:S02]  /*9f70*/  SHF.R.U64 R21, R58, 0x10, R59 ;  /* 0x000000103a157819 */ /* 0x000fc4000000123b */
[----:B------:R-:W-:Y:S01]  /*9f80*/  SHF.R.U32.HI R81, RZ, 0x10, R59 ;  /* 0x00000010ff517819 */ /* 0x000fe2000001163b */
[----:B--2---:R-:W-:-:S05]  /*9f90*/  IMAD.SHL.U32 R12, R15, 0x40, RZ ;  /* 0x000000400f0c7824 */ /* 0x004fca00078e00ff */
[----:B------:R-:W-:-:S04]  /*9fa0*/  LOP3.LUT R24, R12, 0x1c0, RZ, 0xc0, !PT ;  /* 0x000001c00c187812 */ /* 0x000fc800078ec0ff */
[----:B------:R-:W-:Y:S02]  /*9fb0*/  LOP3.LUT R12, R24, 0x38, R22, 0xf8, !PT ;  /* 0x00000038180c7812 */ /* 0x000fe400078ef816 */
[----:B------:R-:W-:-:S04]  /*9fc0*/  SHF.R.U32.HI R15, RZ, 0x3, R24 ;  /* 0x00000003ff0f7819 */ /* 0x000fc80000011618 */
[----:B------:R-:W-:Y:S02]  /*9fd0*/  LOP3.LUT R12, R12, R15, RZ, 0x3c, !PT ;  /* 0x0000000f0c0c7212 */ /* 0x000fe400078e3cff */
[----:B------:R-:W-:Y:S02]  /*9fe0*/  LOP3.LUT R24, R15, R63, R24, 0x1e, !PT ;  /* 0x0000003f0f187212 */ /* 0x000fe400078e1e18 */
[----:B------:R-:W-:-:S03]  /*9ff0*/  LEA R13, R203, R12, 0x9 ;  /* 0x0000000ccb0d7211 */ /* 0x000fc600078e48ff */
        /* <DEDUP_REMOVED lines=19> */
[----:B------:R-:W-:Y:S01]  /*a130*/  FMUL.FTZ R59, R69, R75 ;  /* 0x0000004b453b7220 */ /* 0x000fe20000410000 */
[C---:B------:R-:W-:Y:S01]  /*a140*/  FMUL.FTZ R84, R71.reuse, R80 ;  /* 0x0000005047547220 */ /* 0x040fe20000410000 */
[----:B------:R-:W-:Y:S02]  /*a150*/  HADD2.F32 R74, -RZ, R27.H1_H1 ;  /* 0x3000001bff4a7230 */ /* 0x000fe40000004100 */
[-C--:B------:R-:W-:Y:S01]  /*a160*/  FMUL.FTZ R71, R71, R76.reuse ;  /* 0x0000004c47477220 */ /* 0x080fe20000410000 */
[----:B------:R-:W-:Y:S02]  /*a170*/  HADD2.F32 R69, -RZ, R81.H0_H0 ;  /* 0x20000051ff457230 */ /* 0x000fe40000004100 */
[----:B------:R-:W-:Y:S01]  /*a180*/  FFMA.FTZ R82, R60, R77, R59 ;  /* 0x0000004d3c527223 */ /* 0x000fe2000001003b */
[----:B------:R-:W-:Y:S01]  /*a190*/  FFMA.FTZ R84, R61, R76, -R84 ;  /* 0x0000004c3d547223 */ /* 0x000fe20000010854 */
[----:B------:R-:W-:-:S02]  /*a1a0*/  HADD2.F32 R59, -RZ, R83.H0_H0 ;  /* 0x20000053ff3b7230 */ /* 0x000fc40000004100 */
[----:B------:R-:W-:Y:S01]  /*a1b0*/  FFMA.FTZ R71, R61, R80, R71 ;  /* 0x000000503d477223 */ /* 0x000fe20000010047 */
[----:B------:R-:W-:Y:S01]  /*a1c0*/  FFMA.FTZ R78, R60, R75, -R79 ;  /* 0x0000004b3c4e7223 */ /* 0x000fe2000001084f */
[C---:B------:R-:W-:Y:S01]  /*a1d0*/  FMUL.FTZ R61, R74.reuse, R69 ;  /* 0x000000454a3d7220 */ /* 0x040fe20000410000 */
[----:B------:R-:W-:Y:S02]  /*a1e0*/  HADD2.F32 R27, -RZ, R24.H0_H0 ;  /* 0x20000018ff1b7230 */ /* 0x000fe40000004100 */
[-C--:B------:R-:W-:Y:S01]  /*a1f0*/  FMUL.FTZ R77, R74, R59.reuse ;  /* 0x0000003b4a4d7220 */ /* 0x080fe20000410000 */
[----:B------:R-:W-:Y:S02]  /*a200*/  HADD2.F32 R60, -RZ, R85.H1_H1 ;  /* 0x30000055ff3c7230 */ /* 0x000fe40000004100 */
[C---:B------:R-:W-:Y:S01]  /*a210*/  FFMA.FTZ R75, R68.reuse, R59, -R61 ;  /* 0x0000003b444b7223 */ /* 0x040fe2000001083d */
[----:B------:R-:W-:Y:S02]  /*a220*/  HADD2.F32 R58, -RZ, R12.H0_H0 ;  /* 0x2000000cff3a7230 */ /* 0x000fe40000004100 */
[----:B------:R-:W-:Y:S01]  /*a230*/  FFMA.FTZ R74, R68, R69, R77 ;  /* 0x00000045444a7223 */ /* 0x000fe2000001004d */
[----:B------:R-:W-:-:S02]  /*a240*/  HADD2.F32 R70, -RZ, R26.H0_H0 ;  /* 0x2000001aff467230 */ /* 0x000fc40000004100 */
        /* <DEDUP_REMOVED lines=8> */
[----:B------:R-:W-:Y:S01]  /*a2d0*/  FFMA.FTZ R58, R58, R60, R27 ;  /* 0x0000003c3a3a7223 */ /* 0x000fe2000001001b */
[----:B------:R-:W-:Y:S02]  /*a2e0*/  HADD2.F32 R26, -RZ, R26.H1_H1 ;  /* 0x3000001aff1a7230 */ /* 0x000fe40000004100 */
[-C--:B------:R-:W-:Y:S01]  /*a2f0*/  FMUL.FTZ R70, R70, R67.reuse ;  /* 0x0000004346467220 */ /* 0x080fe20000410000 */
[----:B------:R-:W-:Y:S02]  /*a300*/  HADD2.F32 R61, -RZ, R21.H0_H0 ;  /* 0x20000015ff3d7230 */ /* 0x000fe40000004100 */
[C---:B------:R-:W-:Y:S01]  /*a310*/  FFMA.FTZ R68, R13.reuse, R67, -R68 ;  /* 0x000000430d447223 */ /* 0x040fe20000010844 */
[----:B------:R-:W-:Y:S02]  /*a320*/  HADD2.F32 R27, -RZ, R54.H0_H0 ;  /* 0x20000036ff1b7230 */ /* 0x000fe40000004100 */
[----:B------:R-:W-:Y:S01]  /*a330*/  FFMA.FTZ R70, R13, R59, R70 ;  /* 0x0000003b0d467223 */ /* 0x000fe20000010046 */
        /* <DEDUP_REMOVED lines=21> */
.L_x_13036:
[----:B------:R-:W-:Y:S05]  /*a490*/  BSYNC B1 ;  /* 0x0000000000017941 */ /* 0x000fea0003800000 */
.L_x_13035:
[----:B------:R-:W-:Y:S02]  /*a4a0*/  PRMT R55, R3, 0x7610, R55 ;  /* 0x0000761003377816 */ /* 0x000fe40000000037 */
[----:B------:R-:W-:Y:S01]  /*a4b0*/  PRMT R28, R62, 0x7610, R28 ;  /* 0x000076103e1c7816 */ /* 0x000fe2000000001c */
[----:B------:R-:W-:Y:S06]  /*a4c0*/  @P0 BRA `(.L_x_13027) ;  /* 0x0000000400600947 */ /* 0x000fec0003800000 */
[----:B------:R-:W2:Y:S01]  /*a4d0*/  LDL R70, [R1+0x510] ;  /* 0x0005100001467983 */ /* 0x000ea20000100800 */
[----:B------:R-:W-:Y:S01]  /*a4e0*/  LOP3.LUT R63, R207, R63, R206, 0x1e, !PT ;  /* 0x0000003fcf3f7212 */ /* 0x000fe200078e1ece */
[----:B------:R-:W-:Y:S01]  /*a4f0*/  HADD2.F32 R28, -RZ, R28.H0_H0 ;  /* 0x2000001cff1c7230 */ /* 0x000fe20000004100 */
[--C-:B0-----:R-:W-:Y:S01]  /*a500*/  SHF.R.U64 R65, R8, 0x10, R9.reuse ;  /* 0x0000001008417819 */ /* 0x101fe20000001209 */
[--C-:B------:R-:W-:Y:S01]  /*a510*/  HADD2.F32 R20, -RZ, R66.reuse.H1_H1 ;  /* 0x30000042ff147230 */ /* 0x100fe20000004100 */
[----:B------:R-:W-:Y:S01]  /*a520*/  SHF.R.U32.HI R54, RZ, 0x10, R9 ;  /* 0x00000010ff367819 */ /* 0x000fe20000011609 */
[----:B------:R-:W-:Y:S01]  /*a530*/  IMAD.IADD R3, R208, 0x1, R63 ;  /* 0x00000001d0037824 */ /* 0x000fe200078e023f */
[--C-:B------:R-:W-:Y:S01]  /*a540*/  SHF.R.U64 R69, R4, 0x10, R5.reuse ;  /* 0x0000001004457819 */ /* 0x100fe20000001205 */
[----:B------:R-:W-:Y:S01]  /*a550*/  HADD2.F32 R66, -RZ, R66.H0_H0 ;  /* 0x20000042ff427230 */ /* 0x000fe20000004100 */
[----:B------:R-:W-:Y:S01]  /*a560*/  SHF.R.U32.HI R21, RZ, 0x10, R5 ;  /* 0x00000010ff157819 */ /* 0x000fe20000011605 */
[----:B------:R-:W-:Y:S01]  /*a570*/  IMAD R3, R3, 0x2, R2 ;  /* 0x0000000203037824 */ /* 0x000fe200078e0202 */
[--C-:B------:R-:W-:Y:S01]  /*a580*/  SHF.R.U64 R64, R10, 0x10, R11.reuse ;  /* 0x000000100a407819 */ /* 0x100fe2000000120b */
[----:B------:R-:W-:Y:S01]  /*a590*/  HADD2.F32 R54, -RZ, R54.H0_H0 ;  /* 0x20000036ff367230 */ /* 0x000fe20000004100 */
[----:B------:R-:W-:-:S02]  /*a5a0*/  SHF.R.U32.HI R63, RZ, 0x10, R11 ;  /* 0x00000010ff3f7819 */ /* 0x000fc4000001160b */
[----:B------:R-:W0:Y:S01]  /*a5b0*/  LDS.128 R24, [R3+0x18400] ;  /* 0x0184000003187984 */ /* 0x000e220000000c00 */
[--C-:B------:R-:W-:Y:S02]  /*a5c0*/  SHF.R.U32.HI R67, RZ, 0x10, R7.reuse ;  /* 0x00000010ff437819 */ /* 0x100fe40000011607 */
[----:B------:R-:W-:Y:S01]  /*a5d0*/  SHF.R.U64 R68, R6, 0x10, R7 ;  /* 0x0000001006447819 */ /* 0x000fe20000001207 */
[--C-:B0-----:R-:W-:Y:S02]  /*a5e0*/  HADD2.F32 R9, -RZ, R25.reuse.H0_H0 ;  /* 0x20000019ff097230 */ /* 0x101fe40000004100 */
[----:B------:R-:W-:Y:S02]  /*a5f0*/  HADD2.F32 R25, -RZ, R25.H1_H1 ;  /* 0x30000019ff197230 */ /* 0x000fe40000004100 */
[----:B------:R-:W-:Y:S02]  /*a600*/  HADD2.F32 R8, -RZ, R24.H0_H0 ;  /* 0x20000018ff087230 */ /* 0x000fe40000004100 */
[C---:B------:R-:W-:Y:S01]  /*a610*/  FMUL.FTZ R58, R9.reuse, R28 ;  /* 0x0000001c093a7220 */ /* 0x040fe20000410000 */
[----:B------:R-:W-:Y:S01]  /*a620*/  FMUL.FTZ R60, R9, R20 ;  /* 0x00000014093c7220 */ /* 0x000fe20000410000 */
[----:B------:R-:W-:-:S02]  /*a630*/  HADD2.F32 R9, -RZ, R55.H0_H0 ;  /* 0x20000037ff097230 */ /* 0x000fc40000004100 */
[----:B------:R-:W-:Y:S01]  /*a640*/  FMUL.FTZ R62, R25, R54 ;  /* 0x00000036193e7220 */ /* 0x000fe20000410000 */
[--C-:B------:R-:W-:Y:S02]  /*a650*/  HADD2.F32 R11, -RZ, R27.reuse.H0_H0 ;  /* 0x2000001bff0b7230 */ /* 0x100fe40000004100 */
[----:B------:R-:W-:Y:S02]  /*a660*/  HADD2.F32 R10, -RZ, R26.H0_H0 ;  /* 0x2000001aff0a7230 */ /* 0x000fe40000004100 */
[----:B------:R-:W-:Y:S02]  /*a670*/  HADD2.F32 R27, -RZ, R27.H1_H1 ;  /* 0x3000001bff1b7230 */ /* 0x000fe40000004100 */
[----:B------:R-:W-:Y:S02]  /*a680*/  HADD2.F32 R24, -RZ, R24.H1_H1 ;  /* 0x30000018ff187230 */ /* 0x000fe40000004100 */
[----:B------:R-:W-:Y:S01]  /*a690*/  HADD2.F32 R26, -RZ, R26.H1_H1 ;  /* 0x3000001aff1a7230 */ /* 0x000fe20000004100 */
[----:B--2---:R-:W0:Y:S02]  /*a6a0*/  LDS.128 R12, [R70+0x18400] ;  /* 0x01840000460c7984 */ /* 0x004e240000000c00 */
[----:B0-----:R-:W-:-:S02]  /*a6b0*/  HADD2.F32 R5, -RZ, R13.H0_H0 ;  /* 0x2000000dff057230 */ /* 0x001fc40000004100 */
[----:B------:R-:W-:Y:S02]  /*a6c0*/  HADD2.F32 R4, -RZ, R12.H0_H0 ;  /* 0x2000000cff047230 */ /* 0x000fe40000004100 */
[----:B------:R-:W-:Y:S02]  /*a6d0*/  HADD2.F32 R13, -RZ, R13.H1_H1 ;  /* 0x3000000dff0d7230 */ /* 0x000fe40000004100 */
[C---:B------:R-:W-:Y:S01]  /*a6e0*/  FFMA.FTZ R58, R5.reuse, R20, -R58 ;  /* 0x00000014053a7223 */ /* 0x040fe2000001083a */
[----:B------:R-:W-:Y:S02]  /*a6f0*/  HADD2.F32 R20, -RZ, R21.H0_H0 ;  /* 0x20000015ff147230 */ /* 0x000fe40000004100 */
[----:B------:R-:W-:Y:S01]  /*a700*/  FFMA.FTZ R60, R5, R28, R60 ;  /* 0x0000001c053c7223 */ /* 0x000fe2000001003c */
[--C-:B------:R-:W-:Y:S02]  /*a710*/  HADD2.F32 R5, -RZ, R44.reuse.H0_H0 ;  /* 0x2000002cff057230 */ /* 0x100fe40000004100 */
[----:B------:R-:W-:-:S02]  /*a720*/  HADD2.F32 R21, -RZ, R44.H1_H1 ;  /* 0x3000002cff157230 */ /* 0x000fc40000004100 */
[-C--:B------:R-:W-:Y:S01]  /*a730*/  FMUL.FTZ R28, R25, R20.reuse ;  /* 0x00000014191c7220 */ /* 0x080fe20000410000 */
[C---:B------:R-:W-:Y:S01]  /*a740*/  FMUL.FTZ R25, R8.reuse, R9 ;  /* 0x0000000908197220 */ /* 0x040fe20000410000 */
[-C--:B------:R-:W-:Y:S01]  /*a750*/  FMUL.FTZ R8, R8, R5.reuse ;  /* 0x0000000508087220 */ /* 0x080fe20000410000 */
[C---:B------:R-:W-:Y:S01]  /*a760*/  FFMA.FTZ R55, R13.reuse, R20, -R62 ;  /* 0x000000140d377223 */ /* 0x040fe2000001083e */
[----:B------:R-:W-:Y:S01]  /*a770*/  FFMA.FTZ R59, R13, R54, R28 ;  /* 0x000000360d3b7223 */ /* 0x000fe2000001001c */
[C---:B------:R-:W-:Y:S01]  /*a780*/  FFMA.FTZ R25, R4.reuse, R5, -R25 ;  /* 0x0000000504197223 */ /* 0x040fe20000010819 */
[--C-:B------:R-:W-:Y:S02]  /*a790*/  HADD2.F32 R5, -RZ, R0.reuse.H0_H0 ;  /* 0x20000000ff057230 */ /* 0x100fe40000004100 */
[----:B------:R-:W-:Y:S01]  /*a7a0*/  FFMA.FTZ R13, R4, R9, R8 ;  /* 0x00000009040d7223 */ /* 0x000fe20000010008 */
[----:B------:R-:W-:Y:S02]  /*a7b0*/  HADD2.F32 R0, -RZ, R0.H1_H1 ;  /* 0x30000000ff007230 */ /* 0x000fe40000004100 */
[----:B------:R-:W-:Y:S01]  /*a7c0*/  FMUL.FTZ R20, R11, R66 ;  /* 0x000000420b147220 */ /* 0x000fe20000410000 */
[----:B------:R-:W-:-:S02]  /*a7d0*/  HADD2.F32 R6, -RZ, R14.H0_H0 ;  /* 0x2000000eff067230 */ /* 0x000fc40000004100 */
[C---:B------:R-:W-:Y:S01]  /*a7e0*/  FMUL.FTZ R9, R10.reuse, R21 ;  /* 0x000000150a097220 */ /* 0x040fe20000410000 */
[----:B------:R-:W-:Y:S02]  /*a7f0*/  HADD2.F32 R7, -RZ, R15.H0_H0 ;  /* 0x2000000fff077230 */ /* 0x000fe40000004100 */
[-C--:B------:R-:W-:Y:S01]  /*a800*/  FMUL.FTZ R61, R10, R5.reuse ;  /* 0x000000050a3d7220 */ /* 0x080fe20000410000 */
[----:B------:R-:W-:Y:S02]  /*a810*/  HADD2.F32 R8, -RZ, R63.H0_H0 ;  /* 0x2000003fff087230 */ /* 0x000fe40000004100 */
[----:B------:R-:W-:Y:S01]  /*a820*/  FMUL.FTZ R11, R11, R0 ;  /* 0x000000000b0b7220 */ /* 0x000fe20000410000 */
[----:B------:R-:W-:Y:S02]  /*a830*/  HADD2.F32 R4, -RZ, R67.H0_H0 ;  /* 0x20000043ff047230 */ /* 0x000fe40000004100 */
[----:B------:R-:W-:Y:S01]  /*a840*/  FFMA.FTZ R10, R6, R5, -R9 ;  /* 0x00000005060a7223 */ /* 0x000fe20000010809 */
        /* <DEDUP_REMOVED lines=32> */
.L_x_13027:
[----:B------:R-:W-:Y:S05]  /*aa50*/  BSYNC B0 ;  /* 0x0000000000007941 */ /* 0x000fea0003800000 */
.L_x_13013:
        /* <DEDUP_REMOVED lines=8> */
.L_x_13010:
[----:B--23--:R-:W2:Y:S01]  /*aae0*/  S2R R0, SR_TID.X ;  /* 0x0000000000007919 */ /* 0x00cea20000002100 */
[----:B0-----:R-:W-:Y:S01]  /*aaf0*/  IMAD.U32 R12, RZ, RZ, UR37 ;  /* 0x00000025ff0c7e24 */ /* 0x001fe2000f8e00ff */
[----:B------:R-:W-:Y:S05]  /*ab00*/  WARPSYNC.ALL ;  /* 0x0000000000007948 */ /* 0x000fea0003800000 */
[----:B-1--4-:R-:W0:Y:S01]  /*ab10*/  S2R R3, SR_SWINHI ;  /* 0x0000000000037919 */ /* 0x012e220000002f00 */
[----:B------:R-:W-:Y:S01]  /*ab20*/  IADD3 R12, P1, R12, 0x28, RZ ;  /* 0x000000280c0c7810 */ /* 0x000fe20007f3e0ff */
[----:B------:R-:W-:-:S04]  /*ab30*/  IMAD.U32 R21, RZ, RZ, UR37 ;  /* 0x00000025ff157e24 */ /* 0x000fc8000f8e00ff */
[----:B------:R-:W-:Y:S02]  /*ab40*/  VIADD R21, R21, 0x1f0 ;  /* 0x000001f015157836 */ /* 0x000fe40000000000 */
[----:B------:R-:W-:Y:S01]  /*ab50*/  IMAD.X R13, RZ, RZ, UR36, P1 ;  /* 0x00000024ff0d7e24 */ /* 0x000fe200088e06ff */
[----:B--2---:R-:W-:Y:S01]  /*ab60*/  SHF.R.U32.HI R4, RZ, 0x7, R0 ;  /* 0x00000007ff047819 */ /* 0x004fe20000011600 */
[----:B------:R-:W-:-:S04]  /*ab70*/  IMAD.U32 R0, RZ, RZ, UR37 ;  /* 0x00000025ff007e24 */ /* 0x000fc8000f8e00ff */
[----:B------:R-:W-:Y:S01]  /*ab80*/  VIADD R6, R4, 0x8 ;  /* 0x0000000804067836 */ /* 0x000fe20000000000 */
[----:B------:R-:W-:Y:S02]  /*ab90*/  IADD3 R0, P0, R0, 0x240, RZ ;  /* 0x0000024000007810 */ /* 0x000fe40007f1e0ff */
[----:B------:R-:W-:Y:S02]  /*aba0*/  MOV R4, R2 ;  /* 0x0000000200047202 */ /* 0x000fe40000000f00 */
[----:B0-----:R-:W-:Y:S01]  /*abb0*/  MOV R5, R3 ;  /* 0x0000000300057202 */ /* 0x001fe20000000f00 */
[----:B------:R-:W-:Y:S02]  /*abc0*/  IMAD.X R3, RZ, RZ, UR36, P0 ;  /* 0x00000024ff037e24 */ /* 0x000fe400080e06ff */
[----:B------:R-:W-:Y:S01]  /*abd0*/  IMAD.MOV.U32 R8, RZ, RZ, R37 ;  /* 0x000000ffff087224 */ /* 0x000fe200078e0025 */
[----:B------:R-:W-:Y:S01]  /*abe0*/  UIADD3 UR4, UP0, UR37, 0x200, URZ ;  /* 0x0000020025047890 */ /* 0x000fe2000ff1e03f */
[----:B------:R-:W-:Y:S01]  /*abf0*/  IMAD.MOV.U32 R9, RZ, RZ, R35 ;  /* 0x000000ffff097224 */ /* 0x000fe200078e0023 */
[----:B------:R-:W-:Y:S01]  /*ac00*/  UIADD3 UR6, UR37, 0x1fc, URZ ;  /* 0x000001fc25067890 */ /* 0x000fe2000fffe03f */
[----:B------:R-:W-:Y:S01]  /*ac10*/  IMAD.MOV.U32 R10, RZ, RZ, R40 ;  /* 0x000000ffff0a7224 */ /* 0x000fe200078e0028 */
[----:B------:R-:W-:Y:S01]  /*ac20*/  UIADD3.X UR5, URZ, UR36, URZ, UP0, !UPT ;  /* 0x000000243f057290 */ /* 0x000fe200087fe43f */
[----:B------:R-:W-:Y:S01]  /*ac30*/  IMAD.MOV.U32 R11, RZ, RZ, R57 ;  /* 0x000000ffff0b7224 */ /* 0x000fe200078e0039 */
[----:B------:R0:W-:Y:S01]  /*ac40*/  BAR.SYNC.DEFER_BLOCKING R6, 0x100 ;  /* 0x000400060000751d */ /* 0x0001e20000010000 */
[----:B------:R-:W-:Y:S01]  /*ac50*/  IMAD.U32 R7, RZ, RZ, UR40 ;  /* 0x00000028ff077e24 */ /* 0x000fe2000f8e00ff */
[----:B------:R-:W-:Y:S01]  /*ac60*/  MOV R212, 0xaf40 ;  /* 0x0000af4000d47802 */ /* 0x000fe20000000f00 */
[----:B------:R-:W-:-:S02]  /*ac70*/  IMAD.U32 R2, RZ, RZ, UR4 ;  /* 0x00000004ff027e24 */ /* 0x000fc4000f8e00ff */
[----:B------:R-:W-:Y:S02]  /*ac80*/  IMAD.MOV.U32 R14, RZ, RZ, R38 ;  /* 0x000000ffff0e7224 */ /* 0x000fe400078e0026 */
[----:B------:R-:W-:Y:S01]  /*ac90*/  IMAD.MOV.U32 R15, RZ, RZ, R53 ;  /* 0x000000ffff0f7224 */ /* 0x000fe200078e0035 */
[----:B------:R1:W-:Y:S01]  /*aca0*/  STL.128 [R1+0x170], R8 ;  /* 0x0001700801007387 */ /* 0x0003e20000100c00 */
[----:B0-----:R-:W-:-:S03]  /*acb0*/  IMAD.U32 R6, RZ, RZ, UR6 ;  /* 0x00000006ff067e24 */ /* 0x001fc6000f8e00ff */
[----:B------:R-:W-:Y:S04]  /*acc0*/  STL.128 [R1+0x190], R12 ;  /* 0x0001900c01007387 */ /* 0x000fe80000100c00 */
[----:B------:R0:W-:Y:S01]  /*acd0*/  STL.128 [R1+0x180], R4 ;  /* 0x0001800401007387 */ /* 0x0001e20000100c00 */
[----:B-1----:R-:W-:Y:S02]  /*ace0*/  IMAD.MOV.U32 R8, RZ, RZ, R52 ;  /* 0x000000ffff087224 */ /* 0x002fe400078e0034 */
[----:B------:R-:W-:Y:S02]  /*acf0*/  IMAD.MOV.U32 R9, RZ, RZ, R51 ;  /* 0x000000ffff097224 */ /* 0x000fe400078e0033 */
[----:B------:R-:W-:Y:S02]  /*ad00*/  IMAD.MOV.U32 R10, RZ, RZ, R49 ;  /* 0x000000ffff0a7224 */ /* 0x000fe400078e0031 */
[----:B------:R-:W-:-:S02]  /*ad10*/  IMAD.MOV.U32 R11, RZ, RZ, R50 ;  /* 0x000000ffff0b7224 */ /* 0x000fc400078e0032 */
[----:B0-----:R-:W-:Y:S02]  /*ad20*/  IMAD.MOV.U32 R6, RZ, RZ, R30 ;  /* 0x000000ffff067224 */ /* 0x001fe400078e001e */
[----:B------:R-:W-:Y:S01]  /*ad30*/  IMAD.MOV.U32 R7, RZ, RZ, R42 ;  /* 0x000000ffff077224 */ /* 0x000fe200078e002a */
[----:B------:R0:W-:Y:S01]  /*ad40*/  STL.128 [R1+0x1a0], R8 ;  /* 0x0001a00801007387 */ /* 0x0001e20000100c00 */
[----:B------:R-:W-:Y:S02]  /*ad50*/  IMAD.MOV.U32 R4, RZ, RZ, R2 ;  /* 0x000000ffff047224 */ /* 0x000fe400078e0002 */
[----:B0-----:R-:W-:Y:S02]  /*ad60*/  IMAD.MOV.U32 R8, RZ, RZ, R33 ;  /* 0x000000ffff087224 */ /* 0x001fe400078e0021 */
[----:B------:R-:W-:Y:S02]  /*ad70*/  IMAD.MOV.U32 R9, RZ, RZ, R46 ;  /* 0x000000ffff097224 */ /* 0x000fe400078e002e */
[----:B------:R-:W-:-:S02]  /*ad80*/  IMAD.MOV.U32 R10, RZ, RZ, R39 ;  /* 0x000000ffff0a7224 */ /* 0x000fc400078e0027 */
        /* <DEDUP_REMOVED lines=8> */
[----:B------:R0:W-:Y:S01]  /*ae10*/  STL.128 [R1+0x1d0], R8 ;  /* 0x0001d00801007387 */ /* 0x0001e20000100c00 */
[----:B------:R-:W-:Y:S02]  /*ae20*/  UIADD3 UR5, UR37, 0x150, URZ ;  /* 0x0000015025057890 */ /* 0x000fe4000fffe03f */
[----:B------:R-:W-:-:S05]  /*ae30*/  IMAD.MOV.U32 R5, RZ, RZ, R3 ;  /* 0x000000ffff057224 */ /* 0x000fca00078e0003 */
[----:B------:R-:W-:Y:S01]  /*ae40*/  STL.128 [R1+0x1b0], R4 ;  /* 0x0001b00401007387 */ /* 0x000fe20000100c00 */
[----:B0-----:R-:W-:Y:S02]  /*ae50*/  IMAD.MOV.U32 R8, RZ, RZ, R45 ;  /* 0x000000ffff087224 */ /* 0x001fe400078e002d */
[----:B------:R-:W-:Y:S02]  /*ae60*/  IMAD.MOV.U32 R9, RZ, RZ, R43 ;  /* 0x000000ffff097224 */ /* 0x000fe400078e002b */
[----:B------:R-:W-:Y:S02]  /*ae70*/  IMAD.MOV.U32 R10, RZ, RZ, R17 ;  /* 0x000000ffff0a7224 */ /* 0x000fe400078e0011 */
[----:B------:R-:W-:Y:S02]  /*ae80*/  IMAD.MOV.U32 R11, RZ, RZ, R16 ;  /* 0x000000ffff0b7224 */ /* 0x000fe400078e0010 */
[----:B------:R-:W-:Y:S02]  /*ae90*/  IMAD.MOV.U32 R16, RZ, RZ, R31 ;  /* 0x000000ffff107224 */ /* 0x000fe400078e001f */
[----:B------:R-:W-:Y:S01]  /*aea0*/  IMAD.MOV.U32 R17, RZ, RZ, R48 ;  /* 0x000000ffff117224 */ /* 0x000fe200078e0030 */
[----:B------:R0:W-:Y:S04]  /*aeb0*/  STL.128 [R1+0x1e0], R8 ;  /* 0x0001e00801007387 */ /* 0x0001e80000100c00 */
[----:B------:R1:W-:Y:S01]  /*aec0*/  STL.128 [R1+0x160], R16 ;  /* 0x0001601001007387 */ /* 0x0003e20000100c00 */
[----:B0-----:R-:W-:-:S02]  /*aed0*/  IMAD.MOV.U32 R10, RZ, RZ, R32 ;  /* 0x000000ffff0a7224 */ /* 0x001fc400078e0020 */
[----:B------:R-:W-:Y:S02]  /*aee0*/  IMAD.MOV.U32 R11, RZ, RZ, R36 ;  /* 0x000000ffff0b7224 */ /* 0x000fe400078e0024 */
[----:B------:R-:W-:Y:S02]  /*aef0*/  IMAD.MOV.U32 R8, RZ, RZ, R21 ;  /* 0x000000ffff087224 */ /* 0x000fe400078e0015 */
[----:B------:R-:W-:Y:S02]  /*af00*/  IMAD.MOV.U32 R9, RZ, RZ, R0 ;  /* 0x000000ffff097224 */ /* 0x000fe400078e0000 */
[----:B------:R-:W-:-:S03]  /*af10*/  VIADD R0, R209, 0xffffffff ;  /* 0xffffffffd1007836 */ /* 0x000fc60000000000 */
[----:B------:R1:W-:Y:S04]  /*af20*/  STL.128 [R1+0x150], R8 ;  /* 0x0001500801007387 */ /* 0x0003e80000100c00 */
[----:B-1---5:R-:W-:Y:S05]  /*af30*/  CALL.REL.NOINC `($_ZN7cutlass13device_kernelIN5flash11enable_sm90INS1_16FlashAttnFwdSm90INS1_25CollectiveMainloopFwdSm90ILi2EN4cute5tupleIJNS5_1CILi1EEES8_S8_EEENS6_IJNS7_ILi128EEENS7_ILi96EEENS7_ILi64EEEEEELi256ENS_6half_tEfNS_4arch4Sm90ELb0ELb1ELb0ELb1ELb1ELb1ELb1ELb1ELb0ELb1ELb1ELb0EEENS1_21CollectiveEpilogueFwdINS6_IJSA_NS7_ILi256EEESB_EEES9_SE_SG_Li256ELb1ELb1ELb1ELb0EEENS1_36VarlenDynamicPersistentTileSchedulerILi128ELi96ELi256ELi128ELb1ELb1ELb1ELb1ELb0ELb1EEEEEEEEEvNT_6ParamsE$_ZZN5flash25CollectiveMainloopFwdSm90ILi2EN4cute5tupleIJNS1_1CILi1EEES4_S4_EEENS2_IJNS3_ILi128EEENS3_ILi96EEENS3_ILi64EEEEEELi256EN7cutlass6half_tEfNSA_4arch4Sm90ELb0ELb1ELb0ELb1ELb1ELb1ELb1ELb1ELb0ELb1ELb1ELb0EE3mmaINS_16FlashAttnFwdSm90ISE_NS_21CollectiveEpilogueFwdINS2_IJS6_NS3_ILi256EEES7_EEES5_SB_SD_Li256ELb1ELb1ELb1ELb0EEENS_36VarlenDynamicPersistentTileSchedulerILi128ELi96ELi256ELi128ELb1ELb1ELb1ELb1ELb0ELb1EEEE13SharedStorageENS1_6TensorINS1_11ArrayEngineIfLm128EEENS1_6LayoutINS2_IJNS2_IJNS3_ILi2EEEST_NS3_ILi32EEEEEES4_S4_EEENS2_IJNS2_IJS4_ST_NS3_ILi4EEEEEENS3_ILi0EEESZ_EEEEEEENS_7SoftmaxILi2ELi0EEEEEbRKNSE_6ParamsENSA_13PipelineAsyncILi2EEES19_RNSA_13PipelineStateILj2EEERT0_RT1_iRiRKNS_16SeqlenInfoQKNewKILb1ELb1EEENS2_IJiiiiEEERT_ENKUliT_T0_T1_E_clIZSF_ISO_S12_S14_EbS17_S19_S19_S1C_S1E_S1G_iS1H_S1L_S1M_S1O_EUlRS1P_iE0_NS3_ILb1EEES1W_EEDaiS1P_S1Q_S1R_) ;  /* 0x0000034c00b07944 */ /* 0x022fea0003c00000 */
        /* <DEDUP_REMOVED lines=26> */
.L_x_13039:
[----:B------:R-:W-:-:S13]  /*b0e0*/  ISETP.NE.AND P0, PT, R3, 0x1, PT ;  /* 0x000000010300780c */ /* 0x000fda0003f05270 */
[----:B------:R-:W0:Y:S02]  /*b0f0*/  @P0 LDC.64 R6, c[0x0][0xae0] ;  /* 0x0002b800ff060b82 */ /* 0x000e240000000a00 */
[----:B0-----:R-:W-:-:S05]  /*b100*/  @P0 IMAD.HI.U32 R6, R5, R6, RZ ;  /* 0x0000000605060227 */ /* 0x001fca00078e00ff */
[----:B------:R-:W-:-:S07]  /*b110*/  @P0 SHF.R.U32.HI R5, RZ, R7, R6 ;  /* 0x00000007ff050219 */ /* 0x000fce0000011606 */
.L_x_13040:
[----:B------:R-:W-:Y:S05]  /*b120*/  BSYNC B0 ;  /* 0x0000000000007941 */ /* 0x000fea0003800000 */
.L_x_13038:
[----:B------:R-:W-:-:S05]  /*b130*/  IMAD R3, R5, R3, R3 ;  /* 0x0000000305037224 */ /* 0x000fca00078e0203 */
[----:B------:R-:W-:-:S07]  /*b140*/  VIMNMX R2, R2, R3, PT ;  /* 0x0000000302027248 */ /* 0x000fce0003fe0100 */
.L_x_13037:
[----:B------:R-:W-:-:S05]  /*b150*/  IMAD.HI R2, R2, 0x2aaaaaab, RZ ;  /* 0x2aaaaaab02027827 */ /* 0x000fca00078e02ff */
[----:B------:R-:W-:-:S04]  /*b160*/  SHF.R.U32.HI R3, RZ, 0x1f, R2 ;  /* 0x0000001fff037819 */ /* 0x000fc80000011602 */
[----:B------:R-:W-:-:S04]  /*b170*/  LEA.HI.SX32 R3, R2, R3, 0x1c ;  /* 0x0000000302037211 */ /* 0x000fc800078fe2ff */
[----:B------:R-:W-:-:S04]  /*b180*/  VIMNMX R3, R202, R3, !PT ;  /* 0x00000003ca037248 */ /* 0x000fc80007fe0100 */
[----:B------:R-:W-:-:S13]  /*b190*/  ISETP.GE.AND P0, PT, R0, R3, PT ;  /* 0x000000030000720c */ /* 0x000fda0003f06270 */
[----:B------:R-:W-:Y:S05]  /*b1a0*/  @!P0 BRA `(.L_x_13041) ;  /* 0x000000ac000c8947 */ /* 0x000fea0003800000 */
.L_x_13070:
[----:B------:R-:W2:Y:S04]  /*b1b0*/  LDL R4, [R1+0x1f0] ;  /* 0x0001f00001047983 */ /* 0x000ea80000100800 */
[----:B0-----:R-:W3:Y:S01]  /*b1c0*/  LDL R2, [R1+0x1f8] ;  /* 0x0001f80001027983 */ /* 0x001ee20000100800 */
[----:B--2---:R-:W-:-:S05]  /*b1d0*/  VIADD R4, R4, 0x1 ;  /* 0x0000000104047836 */ /* 0x004fca0000000000 */
[----:B------:R-:W-:-:S13]  /*b1e0*/  ISETP.NE.AND P0, PT, R4, 0x2, PT ;  /* 0x000000020400780c */ /* 0x000fda0003f05270 */
[----:B------:R0:W5:Y:S04]  /*b1f0*/  @P0 LDL R6, [R1+0x1f4] ;  /* 0x0001f40001060983 */ /* 0x0001680000100800 */
[----:B------:R-:W2:Y:S01]  /*b200*/  @!P0 LDL R5, [R1+0x1f4] ;  /* 0x0001f40001058983 */ /* 0x000ea20000100800 */
[----:B---3--:R-:W-:-:S03]  /*b210*/  VIADD R2, R2, 0x1 ;  /* 0x0000000102027836 */ /* 0x008fc60000000000 */
        /* <DEDUP_REMOVED lines=13> */
.L_x_13043:
[----:B------:R-:W-:Y:S05]  /*b2f0*/  BSYNC B0 ;  /* 0x0000000000007941 */ /* 0x000fea0003800000 */
.L_x_13042:
[----:B------:R-:W2:Y:S01]  /*b300*/  LD.E.64 R8, desc[UR44][R18.64+0x18] ;  /* 0x0000182c12087980 */ /* 0x000ea2000c101b00 */
[----:B-----5:R-:W-:Y:S02]  /*b310*/  SHF.L.U32 R5, R6, 0x1f, RZ ;  /* 0x0000001f06057819 */ /* 0x020fe400000006ff */
        /* <DEDUP_REMOVED lines=10> */
.L_x_13045:
[----:B------:R-:W-:Y:S05]  /*b3c0*/  BSYNC B0 ;  /* 0x0000000000007941 */ /* 0x000fea0003800000 */
.L_x_13044:
        /* <DEDUP_REMOVED lines=8> */
.L_x_13047:
[----:B------:R-:W-:Y:S05]  /*b450*/  BSYNC B0 ;  /* 0x0000000000007941 */ /* 0x000fea0003800000 */
.L_x_13046:
[----:B------:R-:W2:Y:S04]  /*b460*/  LDL R15, [R1+0x1f0] ;  /* 0x0001f000010f7983 */ /* 0x000ea80000100800 */
[----:B------:R-:W2:Y:S01]  /*b470*/  LDL.64 R4, [R1+0x80] ;  /* 0x0000800001047983 */ /* 0x000ea20000100a00 */
[----:B------:R-:W-:Y:S05]  /*b480*/  WARPSYNC.ALL ;  /* 0x0000000000007948 */ /* 0x000fea0003800000 */
[----:B------:R1:W-:Y:S04]  /*b490*/  STL [R1+0x60], RZ ;  /* 0x000060ff01007387 */ /* 0x0003e80000100800 */
[----:B0----5:R-:W3:Y:S01]  /*b4a0*/  LD.E.64 R6, desc[UR44][R18.64+0x78] ;  /* 0x0000782c12067980 */ /* 0x021ee2000c101b00 */
[----:B------:R-:W-:-:S05]  /*b4b0*/  IMAD.MOV.U32 R2, RZ, RZ, 0x1 ;  /* 0x00000001ff027424 */ /* 0x000fca00078e00ff */
[----:B------:R1:W-:Y:S04]  /*b4c0*/  STL [R1+0x60], R2 ;  /* 0x0000600201007387 */ /* 0x0003e80000100800 */
[----:B------:R-:W4:Y:S04]  /*b4d0*/  LD.E.64 R8, desc[UR44][R18.64+0x78] ;  /* 0x0000782c12087980 */ /* 0x000f28000c101b00 */
[----:B------:R1:W-:Y:S04]  /*b4e0*/  STL [R1+0x60], R2 ;  /* 0x0000600201007387 */ /* 0x0003e80000100800 */
[----:B------:R-:W4:Y:S01]  /*b4f0*/  LD.E.64 R10, desc[UR44][R18.64+0x78] ;  /* 0x0000782c120a7980 */ /* 0x000f22000c101b00 */
[----:B--2---:R-:W-:Y:S01]  /*b500*/  IMAD R4, R15, 0x300, R4 ;  /* 0x000003000f047824 */ /* 0x004fe200078e0204 */
[----:B------:R-:W-:-:S02]  /*b510*/  R2UR UR7, R5 ;  /* 0x00000000050772ca */ /* 0x000fc400000e0000 */
[----:B------:R1:W-:Y:S02]  /*b520*/  STL [R1+0x60], R2 ;  /* 0x0000600201007387 */ /* 0x0003e40000100800 */
[----:B------:R-:W-:Y:S02]  /*b530*/  R2UR UR6, R4 ;  /* 0x00000000040672ca */ /* 0x000fe400000e0000 */
[----:B------:R-:W2:Y:S01]  /*b540*/  LD.E.64 R12, desc[UR44][R18.64+0x78] ;  /* 0x0000782c120c7980 */ /* 0x000ea2000c101b00 */
[----:B------:R-:W-:-:S03]  /*b550*/  WARPGROUP.ARRIVE ;  /* 0x00000000000079c5 */ /* 0x000fc60000000000 */
[----:B------:R1:W-:Y:S01]  /*b560*/  STL [R1+0x60], R2 ;  /* 0x0000600201007387 */ /* 0x0003e20000100800 */
[----:B------:R-:W-:Y:S02]  /*b570*/  VIADD R14, R4, 0x2 ;  /* 0x00000002040e7836 */ /* 0x000fe40000000000 */
[----:B------:R-:W-:Y:S01]  /*b580*/  IMAD.MOV.U32 R15, RZ, RZ, R5 ;  /* 0x000000ffff0f7224 */ /* 0x000fe200078e0005 */
[----:B---3--:R-:W-:Y:S02]  /*b590*/  R2UR UR4, R6 ;  /* 0x00000000060472ca */ /* 0x008fe400000e0000 */
[----:B------:R-:W-:Y:S02]  /*b5a0*/  R2UR UR5, R7 ;  /* 0x00000000070572ca */ /* 0x000fe400000e0000 */
[----:B------:R1:W5:Y:S11]  /*b5b0*/  LDL.64 R6, [R1+0x1f0] ;  /* 0x0001f00001067983 */ /* 0x0003760000100a00 */
[----:B------:R-:W-:Y:S01]  /*b5c0*/  HGMMA.64x96x16.F32 R24, gdesc[UR4], RZ, !UPT, gsb0 ;  /* 0x01600000041879f0 */ /* 0x000fe2000c0008ff */
[----:B----4-:R-:W-:Y:S01]  /*b5d0*/  VIADD R8, R8, 0x2 ;  /* 0x0000000208087836 */ /* 0x010fe20000000000 */
        /* <DEDUP_REMOVED lines=31> */
[----:B-1----:R-:W-:Y:S05]  /*b7d0*/  @!P0 BRA `(.L_x_13050) ;  /* 0x0000000000048947 */ /* 0x002fea0003800000 */
[----:B------:R-:W-:Y:S01]  /*b7e0*/  BPT.TRAP 0x1 ;  /* 0x000000040000795c */ /* 0x000fe20000300000 */
.L_x_13050:
[----:B------:R-:W-:Y:S05]  /*b7f0*/  BSYNC B0 ;  /* 0x0000000000007941 */ /* 0x000fea0003800000 */
.L_x_13049:
        /* <DEDUP_REMOVED lines=11> */
.L_x_13052:
[----:B------:R-:W-:Y:S05]  /*b8b0*/  BSYNC B0 ;  /* 0x0000000000007941 */ /* 0x000fea0003800000 */
.L_x_13051:
[----:B------:R-:W-:Y:S04]  /*b8c0*/  BSSY B0, `(.L_x_13053) ;  /* 0x0000007000007945 */ /* 0x000fe80003800000 */
[----:B------:R-:W-:Y:S05]  /*b8d0*/  @P0 BRA `(.L_x_13054) ;  /* 0x0000000000140947 */ /* 0x000fea0003800000 */
[----:B------:R-:W2:Y:S02]  /*b8e0*/  LD.E.64 R4, desc[UR44][R18.64+0x40] ;  /* 0x0000402c12047980 */ /* 0x000ea4000c101b00 */
[----:B--2---:R-:W-:-:S05]  /*b8f0*/  MOV R5, R4 ;  /* 0x0000000400057202 */ /* 0x004fca0000000f00 */
[----:B------:R-:W-:-:S04]  /*b900*/  IMAD R6, R6, 0x8, R5 ;  /* 0x0000000806067824 */ /* 0x000fc800078e0205 */
[----:B------:R-:W0:Y:S02]  /*b910*/  SYNCS.PHASECHK.TRANS64.TRYWAIT P0, [R6+URZ], R7 ;  /* 0x00000007060075a7 */ /* 0x000e24000800017f */
[----:B0-----:R-:W-:Y:S05]  /*b920*/  @!P0 BRA `(.L_x_13055) ;  /* 0x000002f000148947 */ /* 0x001fea0003800000 */
.L_x_13054:
[----:B------:R-:W-:Y:S05]  /*b930*/  BSYNC B0 ;  /* 0x0000000000007941 */ /* 0x000fea0003800000 */
.L_x_13053:
        /* <DEDUP_REMOVED lines=150> */
[----:B------:R-:W-:Y:S01]  /*c2a0*/  IMAD.MOV.U32 R7, RZ, RZ, R5 ;  /* 0x000000ffff077224 */ /* 0x000fe200078e0005 */
[----:B---3--:R-:W-:Y:S02]  /*c2b0*/  IADD3 R12, R12, 0xc02, RZ ;  /* 0x00000c020c0c7810 */ /* 0x008fe40007ffe0ff */
        /* <DEDUP_REMOVED lines=11> */
[----:B------:R-:W-:Y:S01]  /*c370*/  R2UR UR4, R10 ;  /* 0x000000000a0472ca */ /* 0x000fe200000e0000 */
[----:B------:R-:W-:Y:S01]  /*c380*/  VIADD R8, R8, 0xc06 ;  /* 0x00000c0608087836 */ /* 0x000fe20000000000 */
[----:B------:R-:W-:Y:S01]  /*c390*/  R2UR UR7, R7 ;  /* 0x00000000070772ca */ /* 0x000fe200000e0000 */
[----:B------:R-:W-:Y:S01]  /*c3a0*/  VIADD R4, R4, 0x906 ;  /* 0x0000090604047836 */ /* 0x000fe20000000000 */
[----:B------:R-:W-:Y:S01]  /*c3b0*/  R2UR UR5, R11 ;  /* 0x000000000b0572ca */ /* 0x000fe200000e0000 */
[----:B------:R-:W0:Y:S01]  /*c3c0*/  S2R R16, SR_TID.X ;  /* 0x0000000000107919 */ /* 0x000e220000002100 */
[----:B------:R1:W-:Y:S01]  /*c3d0*/  STL [R1+0x70], R2 ;  /* 0x0000700201007387 */ /* 0x0003e20000100800 */
[----:B------:R-:W-:-:S02]  /*c3e0*/  WARPGROUP.DEPBAR.LE gsb0, 0x0 ;  /* 0x00008000000079c5 */ /* 0x000fc40000010000 */
[----:B------:R-:W-:Y:S01]  /*c3f0*/  WARPGROUP.ARRIVE ;  /* 0x00000000000079c5 */ /* 0x000fe20000000000 */
[----:B------:R1:W5:Y:S07]  /*c400*/  LDL R6, [R1+0x1f0] ;  /* 0x0001f00001067983 */ /* 0x00036e0000100800 */
[----:B------:R-:W-:Y:S01]  /*c410*/  HGMMA.64x96x16.F32 R24, gdesc[UR4], R24, gsb0 ;  /* 0x01600000041879f0 */ /* 0x000fe20008000818 */
[----:B------:R-:W-:Y:S02]  /*c420*/  R2UR UR4, R8 ;  /* 0x00000000080472ca */ /* 0x000fe400000e0000 */
[----:B------:R-:W-:-:S02]  /*c430*/  R2UR UR5, R9 ;  /* 0x00000000090572ca */ /* 0x000fc400000e0000 */
[----:B------:R-:W-:Y:S02]  /*c440*/  R2UR UR6, R4 ;  /* 0x00000000040672ca */ /* 0x000fe400000e0000 */
[----:B------:R-:W-:Y:S01]  /*c450*/  R2UR UR7, R5 ;  /* 0x00000000050772ca */ /* 0x000fe200000e0000 */
[----:B------:R1:W-:Y:S04]  /*c460*/  STL [R1+0x70], R2 ;  /* 0x0000700201007387 */ /* 0x0003e80000100800 */
[----:B------:R1:W-:Y:S01]  /*c470*/  STL [R1+0x70], R2 ;  /* 0x0000700201007387 */ /* 0x0003e20000100800 */
[----:B------:R-:W-:Y:S02]  /*c480*/  WARPGROUP.DEPBAR.LE gsb0, 0x0 ;  /* 0x00008000000079c5 */ /* 0x000fe40000010000 */
[----:B------:R-:W-:-:S06]  /*c490*/  WARPGROUP.ARRIVE ;  /* 0x00000000000079c5 */ /* 0x000fcc0000000000 */
[----:B------:R-:W-:Y:S01]  /*c4a0*/  HGMMA.64x96x16.F32 R24, gdesc[UR4], R24, gsb0 ;  /* 0x01600000041879f0 */ /* 0x000fe20008000818 */
[----:B------:R1:W-:Y:S01]  /*c4b0*/  STL [R1+0x70], R2 ;  /* 0x0000700201007387 */ /* 0x0003e20000100800 */
[----:B0-----:R-:W-:-:S03]  /*c4c0*/  SHF.R.U32.HI R103, RZ, 0x7, R16 ;  /* 0x00000007ff677819 */ /* 0x001fc60000011610 */
[----:B------:R1:W-:Y:S04]  /*c4d0*/  STL [R1+0x70], R2 ;  /* 0x0000700201007387 */ /* 0x0003e80000100800 */
[----:B------:R1:W-:Y:S04]  /*c4e0*/  STL [R1+0x70], R2 ;  /* 0x0000700201007387 */ /* 0x0003e80000100800 */
[----:B------:R1:W-:Y:S01]  /*c4f0*/  STL [R1+0x70], R2 ;  /* 0x0000700201007387 */ /* 0x0003e20000100800 */
[----:B------:R-:W-:-:S03]  /*c500*/  IADD3 R5, -R103, 0xb, RZ ;  /* 0x0000000b67057810 */ /* 0x000fc60007ffe1ff */
        /* <DEDUP_REMOVED lines=11> */
[----:B------:R-:W2:Y:S01]  /*c5c0*/  LD.E R4, desc[UR44][R18.64] ;  /* 0x0000002c12047980 */ /* 0x000ea2000c101900 */
[----:B------:R-:W-:Y:S01]  /*c5d0*/  BSSY B0, `(.L_x_13056) ;  /* 0x0000005000007945 */ /* 0x000fe20003800000 */
[----:B--2---:R-:W-:-:S04]  /*c5e0*/  LOP3.LUT R4, R4, 0x1, RZ, 0xfc, !PT ;  /* 0x0000000104047812 */ /* 0x004fc800078efcff */
[----:B------:R-:W-:-:S13]  /*c5f0*/  ISETP.NE.AND P0, PT, R4, 0x3, PT ;  /* 0x000000030400780c */ /* 0x000fda0003f05270 */
[----:B-1----:R-:W-:Y:S05]  /*c600*/  @!P0 BRA `(.L_x_13057) ;  /* 0x0000000000048947 */ /* 0x002fea0003800000 */
[----:B------:R-:W-:Y:S01]  /*c610*/  BPT.TRAP 0x1 ;  /* 0x000000040000795c */ /* 0x000fe20000300000 */
.L_x_13057:
[----:B------:R-:W-:Y:S05]  /*c620*/  BSYNC B0 ;  /* 0x0000000000007941 */ /* 0x000fea0003800000 */
.L_x_13056:
[----:B------:R-:W2:Y:S04]  /*c630*/  LD.E.64 R4, desc[UR44][R18.64+0x20] ;  /* 0x0000202c12047980 */ /* 0x000ea8000c101b00 */
        /* <DEDUP_REMOVED lines=9> */
[----:B------:R-:W4:Y:S04]  /*c6d0*/  LDL.128 R8, [R1+0x130] ;  /* 0x0001300001087983 */ /* 0x000f280000100c00 */
[----:B0-----:R-:W4:Y:S01]  /*c6e0*/  LDL.128 R4, [R1+0x120] ;  /* 0x0001200001047983 */ /* 0x001f220000100c00 */
        /* <DEDUP_REMOVED lines=57> */
.L_x_13061:
[----:B------:R-:W-:-:S13]  /*ca80*/  ISETP.NE.AND P0, PT, R9, 0x1, PT ;  /* 0x000000010900780c */ /* 0x000fda0003f05270 */
[----:B------:R-:W-:-:S05]  /*ca90*/  @P0 IMAD.HI.U32 R12, R8, R10, RZ ;  /* 0x0000000a080c0227 */ /* 0x000fca00078e00ff */
[----:B------:R-:W-:-:S07]  /*caa0*/  @P0 SHF.R.U32.HI R8, RZ, R11, R12 ;  /* 0x0000000bff080219 */ /* 0x000fce000001160c */
.L_x_13062:
[----:B------:R-:W-:Y:S05]  /*cab0*/  BSYNC B1 ;  /* 0x0000000000017941 */ /* 0x000fea0003800000 */
.L_x_13060:
[----:B------:R-:W-:-:S05]  /*cac0*/  IMAD R8, R8, R9, R73 ;  /* 0x0000000908087224 */ /* 0x000fca00078e0249 */
[----:B------:R-:W-:Y:S02]  /*cad0*/  VIMNMX R7, R7, R8, !PT ;  /* 0x0000000807077248 */ /* 0x000fe40007fe0100 */
[----:B------:R-:W-:-:S07]  /*cae0*/  VIADDMNMX R6, R8, R9, R6, PT ;  /* 0x0000000908067246 */ /* 0x000fce0003800106 */
.L_x_13059:
[----:B------:R-:W-:Y:S05]  /*caf0*/  BSYNC B0 ;  /* 0x0000000000007941 */ /* 0x000fea0003800000 */
.L_x_13058:
[C---:B------:R-:W-:Y:S01]  /*cb00*/  ISETP.GE.AND P0, PT, R21.reuse, 0x2, PT ;  /* 0x000000021500780c */ /* 0x040fe20003f06270 */
[----:B------:R-:W0:Y:S01]  /*cb10*/  SHFL.IDX PT, R14, R14, 0x1, 0x1c1f ;  /* 0x003c1f000e0e7f89 */ /* 0x000e2200000e0000 */
[----:B------:R-:W-:Y:S01]  /*cb20*/  ISETP.GE.AND P2, PT, R21, 0xa, PT ;  /* 0x0000000a1500780c */ /* 0x000fe20003f46270 */
[----:B------:R-:W-:Y:S01]  /*cb30*/  BSSY B0, `(.L_x_13063) ;  /* 0x0000086000007945 */ /* 0x000fe20003800000 */
[----:B------:R-:W-:Y:S02]  /*cb40*/  P2R R8, PR, RZ, 0x1 ;  /* 0x00000001ff087803 */ /* 0x000fe40000000000 */
[----:B------:R-:W-:Y:S02]  /*cb50*/  ISETP.GT.AND P0, PT, R7, 0x1, !P0 ;  /* 0x000000010700780c */ /* 0x000fe40004704270 */
[----:B------:R-:W-:Y:S02]  /*cb60*/  ISETP.GE.AND P1, PT, R21, 0x9, PT ;  /* 0x000000091500780c */ /* 0x000fe40003f26270 */
[----:B------:R-:W-:-:S02]  /*cb70*/  ISETP.LT.OR P0, PT, R6, 0x2, P0 ;  /* 0x000000020600780c */ /* 0x000fc40000701670 */
[----:B------:R-:W-:Y:S02]  /*cb80*/  P2R R75, PR, RZ, 0x2 ;  /* 0x00000002ff4b7803 */ /* 0x000fe40000000000 */
[----:B------:R-:W-:Y:S02]  /*cb90*/  FSEL R88, R25, -INF , !P0 ;  /* 0xff80000019587808 */ /* 0x000fe40004000000 */
[C---:B------:R-:W-:Y:S02]  /*cba0*/  ISETP.GT.AND P0, PT, R7.reuse, 0x9, !P2 ;  /* 0x000000090700780c */ /* 0x040fe40005704270 */
[----:B------:R-:W-:Y:S02]  /*cbb0*/  P2R R25, PR, RZ, 0x4 ;  /* 0x00000004ff197803 */ /* 0x000fe40000000000 */
[----:B------:R-:W-:Y:S02]  /*cbc0*/  ISETP.LT.OR P0, PT, R6, 0xa, P0 ;  /* 0x0000000a0600780c */ /* 0x000fe40000701670 */
[----:B------:R-:W-:-:S02]  /*cbd0*/  ISETP.GT.AND P1, PT, R7, 0x8, !P1 ;  /* 0x000000080700780c */ /* 0x000fc40004f24270 */
[----:B------:R-:W-:Y:S01]  /*cbe0*/  ISETP.GE.AND P2, PT, R21, 0x11, PT ;  /* 0x000000111500780c */ /* 0x000fe20003f46270 */
[--C-:B0-----:R-:W-:Y:S01]  /*cbf0*/  IMAD.IADD R12, R15, 0x1, R14.reuse ;  /* 0x000000010f0c7824 */ /* 0x101fe200078e020e */
[----:B------:R-:W-:Y:S01]  /*cc00*/  FSEL R86, R29, -INF , !P0 ;  /* 0xff8000001d567808 */ /* 0x000fe20004000000 */
[----:B------:R-:W-:Y:S01]  /*cc10*/  IMAD.IADD R13, R17, 0x1, R14 ;  /* 0x00000001110d7824 */ /* 0x000fe200078e020e */
[----:B------:R-:W-:Y:S02]  /*cc20*/  ISETP.LT.OR P1, PT, R6, 0x9, P1 ;  /* 0x000000090600780c */ /* 0x000fe40000f21670 */
[----:B------:R-:W-:Y:S02]  /*cc30*/  ISETP.GT.AND P0, PT, R7, 0x10, !P2 ;  /* 0x000000100700780c */ /* 0x000fe40005704270 */
[----:B------:R-:W-:Y:S02]  /*cc40*/  FSEL R162, R28, -INF , !P1 ;  /* 0xff8000001ca27808 */ /* 0x000fe40004800000 */
        /* <DEDUP_REMOVED lines=66> */
[----:B------:R-:W-:-:S02]  /*d070*/  P2R R29, PR, RZ, 0x4 ;  /* 0x00000004ff1d7803 */ /* 0x000fc40000000000 */
        /* <DEDUP_REMOVED lines=42> */
.L_x_13066:
[----:B------:R-:W-:-:S13]  /*d320*/  ISETP.NE.AND P6, PT, R9, 0x1, PT ;  /* 0x000000010900780c */ /* 0x000fda0003fc5270 */
[----:B------:R-:W-:-:S05]  /*d330*/  @P6 IMAD.HI.U32 R10, R4, R10, RZ ;  /* 0x0000000a040a6227 */ /* 0x000fca00078e00ff */
[----:B------:R-:W-:-:S07]  /*d340*/  @P6 SHF.R.U32.HI R4, RZ, R11, R10 ;  /* 0x0000000bff046219 */ /* 0x000fce000001160a */
.L_x_13067:
[----:B------:R-:W-:Y:S05]  /*d350*/  BSYNC B1 ;  /* 0x0000000000017941 */ /* 0x000fea0003800000 */
.L_x_13065:
[----:B------:R-:W-:-:S05]  /*d360*/  IMAD R4, R4, R9, R73 ;  /* 0x0000000904047224 */ /* 0x000fca00078e0249 */
[----:B------:R-:W-:Y:S02]  /*d370*/  VIADDMNMX R12, R4, R9, R12, PT ;  /* 0x00000009040c7246 */ /* 0x000fe4000380010c */
[----:B------:R-:W-:-:S07]  /*d380*/  VIMNMX R13, R13, R4, !PT ;  /* 0x000000040d0d7248 */ /* 0x000fce0007fe0100 */
.L_x_13064:
[----:B------:R-:W-:Y:S05]  /*d390*/  BSYNC B0 ;  /* 0x0000000000007941 */ /* 0x000fea0003800000 */
.L_x_13063:
        /* <DEDUP_REMOVED lines=41> */
[----:B------:R-:W-:Y:S02]  /*d630*/  ISETP.NE.AND P5, PT, R41, RZ, PT ;  /* 0x000000ff2900720c */ /* 0x000fe40003fa5270 */
[C---:B------:R-:W-:Y:S01]  /*d640*/  ISETP.GT.AND P0, PT, R13.reuse, 0x48, !P0 ;  /* 0x000000480d00780c */ /* 0x040fe20004704270 */
[----:B------:R-:W3:Y:S01]  /*d650*/  LDL R41, [R1+0x230] ;  /* 0x0002300001297983 */ /* 0x000ee20000100800 */
        /* <DEDUP_REMOVED lines=28> */
[----:B--2---:R-:W-:Y:S02]  /*d820*/  FMNMX.FTZ R4, R160, R6, !PT ;  /* 0x00000006a0047209 */ /* 0x004fe40007810000 */
[----:B------:R-:W-:Y:S02]  /*d830*/  ISETP.LT.OR P5, PT, R12, 0x42, P5 ;  /* 0x000000420c00780c */ /* 0x000fe40002fa1670 */
[----:B------:R-:W-:Y:S02]  /*d840*/  FMNMX.FTZ R4, R88, R4, !PT ;  /* 0x0000000458047209 */ /* 0x000fe40007810000 */
[----:B------:R-:W-:-:S02]  /*d850*/  FSEL R59, R59, -INF , !P5 ;  /* 0xff8000003b3b7808 */ /* 0x000fc40006800000 */
[----:B------:R-:W-:Y:S02]  /*d860*/  FMNMX.FTZ R4, R162, R4, !PT ;  /* 0x00000004a2047209 */ /* 0x000fe40007810000 */
[C---:B------:R-:W-:Y:S02]  /*d870*/  ISETP.GT.AND P1, PT, R13.reuse, 0x49, !P1 ;  /* 0x000000490d00780c */ /* 0x040fe40004f24270 */
[----:B------:R-:W-:Y:S02]  /*d880*/  FMNMX.FTZ R4, R86, R4, !PT ;  /* 0x0000000456047209 */ /* 0x000fe40007810000 */
[----:B------:R-:W-:Y:S02]  /*d890*/  ISETP.LT.OR P0, PT, R12, 0x49, P0 ;  /* 0x000000490c00780c */ /* 0x000fe40000701670 */
[----:B------:R-:W-:Y:S02]  /*d8a0*/  FMNMX.FTZ R4, R76, R4, !PT ;  /* 0x000000044c047209 */ /* 0x000fe40007810000 */
[----:B------:R-:W-:-:S02]  /*d8b0*/  ISETP.GT.AND P2, PT, R13, 0x50, !P2 ;  /* 0x000000500d00780c */ /* 0x000fc40005744270 */
[----:B------:R-:W-:Y:S02]  /*d8c0*/  FMNMX.FTZ R4, R20, R4, !PT ;  /* 0x0000000414047209 */ /* 0x000fe40007810000 */
        /* <DEDUP_REMOVED lines=8> */
[----:B------:R-:W-:Y:S02]  /*d950*/  FMNMX.FTZ R5, R48, R5, !PT ;  /* 0x0000000530057209 */ /* 0x000fe40007810000 */
[----:B------:R-:W-:Y:S02]  /*d960*/  FMNMX.FTZ R4, R26, R7, !PT ;  /* 0x000000071a047209 */ /* 0x000fe40007810000 */
[----:B------:R-:W-:-:S04]  /*d970*/  FMNMX.FTZ R5, R40, R5, !PT ;  /* 0x0000000528057209 */ /* 0x000fc80007810000 */
[----:B------:R-:W-:Y:S02]  /*d980*/  FMNMX.FTZ R9, R52, R5, !PT ;  /* 0x0000000534097209 */ /* 0x000fe40007810000 */
        /* <DEDUP_REMOVED lines=23> */
[----:B------:R-:W-:-:S04]  /*db00*/  FMNMX.FTZ R5, R55, R4, !PT ;  /* 0x0000000437057209 */ /* 0x000fc80007810000 */
[----:B------:R-:W-:Y:S01]  /*db10*/  FMNMX.FTZ R4, R58, R5, !PT ;  /* 0x000000053a047209 */ /* 0x000fe20007810000 */
[----:B------:R-:W0:Y:S01]  /*db20*/  SHFL.BFLY PT, R9, R8, 0x2, 0x1f ;  /* 0x0c401f0008097f89 */ /* 0x000e2200000e0000 */
[----:B------:R-:W-:Y:S02]  /*db30*/  ISETP.LT.OR P1, PT, R12, 0x4a, P1 ;  /* 0x0000004a0c00780c */ /* 0x000fe40000f21670 */
[----:B------:R-:W-:Y:S02]  /*db40*/  FSEL R62, R62, -INF , !P0 ;  /* 0xff8000003e3e7808 */ /* 0x000fe40004000000 */
[----:B------:R-:W-:Y:S02]  /*db50*/  FMNMX.FTZ R5, R59, R4, !PT ;  /* 0x000000043b057209 */ /* 0x000fe40007810000 */
[----:B------:R-:W-:Y:S02]  /*db60*/  ISETP.LT.OR P2, PT, R12, 0x51, P2 ;  /* 0x000000510c00780c */ /* 0x000fe40001741670 */
[----:B------:R-:W-:-:S02]  /*db70*/  FSEL R63, R63, -INF , !P1 ;  /* 0xff8000003f3f7808 */ /* 0x000fc40004800000 */
[----:B------:R-:W-:Y:S02]  /*db80*/  FMNMX.FTZ R4, R62, R5, !PT ;  /* 0x000000053e047209 */ /* 0x000fe40007810000 */
        /* <DEDUP_REMOVED lines=12> */
[----:B------:R-:W-:Y:S02]  /*dc50*/  FMNMX.FTZ R4, R70, R5, !PT ;  /* 0x0000000546047209 */ /* 0x000fe40007810000 */
[----:B0-----:R-:W-:Y:S02]  /*dc60*/  FMNMX.FTZ R10, R8, R9, !PT ;  /* 0x00000009080a7209 */ /* 0x001fe40007810000 */
[----:B------:R-:W-:Y:S02]  /*dc70*/  FMNMX.FTZ R9, R71, R4, !PT ;  /* 0x0000000447097209 */ /* 0x000fe40007810000 */
[----:B------:R-:W2:Y:S04]  /*dc80*/  LDL.64 R4, [R1+0x220] ;  /* 0x0002200001047983 */ /* 0x000ea80000100a00 */
[----:B------:R-:W-:Y:S04]  /*dc90*/  STL.64 [R1+0x210], R8 ;  /* 0x0002100801007387 */ /* 0x000fe80000100a00 */
[----:B------:R-:W4:Y:S04]  /*dca0*/  LDL R12, [R1+0x214] ;  /* 0x00021400010c7983 */ /* 0x000f280000100800 */
[----:B------:R-:W0:Y:S02]  /*dcb0*/  SHFL.BFLY PT, R11, R10, 0x1, 0x1f ;  /* 0x0c201f000a0b7f89 */ /* 0x000e2400000e0000 */
[----:B0-----:R-:W-:-:S05]  /*dcc0*/  FMNMX.FTZ R10, R10, R11, !PT ;  /* 0x0000000b0a0a7209 */ /* 0x001fca0007810000 */
[----:B------:R-:W-:Y:S04]  /*dcd0*/  STL [R1+0x210], R10 ;  /* 0x0002100a01007387 */ /* 0x000fe80000100800 */
[----:B------:R-:W3:Y:S04]  /*dce0*/  LDL R14, [R1+0x210] ;  /* 0x00021000010e7983 */ /* 0x000ee80000100800 */
[----:B----4-:R-:W0:Y:S02]  /*dcf0*/  SHFL.BFLY PT, R9, R12, 0x2, 0x1f ;  /* 0x0c401f000c097f89 */ /* 0x010e2400000e0000 */
[----:B0-----:R-:W-:-:S05]  /*dd00*/  FMNMX.FTZ R9, R9, R12, !PT ;  /* 0x0000000c09097209 */ /* 0x001fca0007810000 */
[----:B------:R-:W0:Y:S01]  /*dd10*/  SHFL.BFLY PT, R8, R9, 0x1, 0x1f ;  /* 0x0c201f0009087f89 */ /* 0x000e2200000e0000 */
[----:B---3--:R-:W-:Y:S01]  /*dd20*/  FMUL.FTZ R11, R41, R14 ;  /* 0x0000000e290b7220 */ /* 0x008fe20000410000 */
[----:B------:R-:W-:-:S04]  /*dd30*/  FSETP.NEU.FTZ.AND P0, PT, R14, -INF , PT ;  /* 0xff8000000e00780b */ /* 0x000fc80003f1d000 */
[----:B------:R-:W-:Y:S02]  /*dd40*/  FSEL R29, R14, RZ, P0 ;  /* 0x000000ff0e1d7208 */ /* 0x000fe40000000000 */
[----:B------:R-:W-:Y:S02]  /*dd50*/  FSEL R11, R11, RZ, P0 ;  /* 0x000000ff0b0b7208 */ /* 0x000fe40000000000 */
[----:B0-----:R-:W-:Y:S01]  /*dd60*/  FMNMX.FTZ R8, R9, R8, !PT ;  /* 0x0000000809087209 */ /* 0x001fe20007810000 */
[----:B------:R-:W-:-:S03]  /*dd70*/  FADD.FTZ R6, R6, -R29 ;  /* 0x8000001d06067221 */ /* 0x000fc60000010000 */
[C---:B------:R-:W-:Y:S01]  /*dd80*/  FSETP.NEU.FTZ.AND P0, PT, R8.reuse, -INF , PT ;  /* 0xff8000000800780b */ /* 0x040fe20003f1d000 */
[-C--:B------:R-:W-:Y:S01]  /*dd90*/  FMUL.FTZ R9, R8, R41.reuse ;  /* 0x0000002908097220 */ /* 0x080fe20000410000 */
[-CC-:B------:R-:W-:Y:S02]  /*dda0*/  FFMA.FTZ R168, R20, R41.reuse, -R11.reuse ;  /* 0x0000002914a87223 */ /* 0x180fe4000001080b */
        /* <DEDUP_REMOVED lines=24> */
[----:B------:R-:W-:Y:S01]  /*df30*/  FMUL.FTZ R11, R6, R41 ;  /* 0x00000029060b7220 */ /* 0x000fe20000410000 */
[----:B------:R-:W-:Y:S01]  /*df40*/  FSEL R6, R9, RZ, P0 ;  /* 0x000000ff09067208 */ /* 0x000fe20000000000 */
[----:B------:R-:W-:-:S04]  /*df50*/  FADD.FTZ R10, R7, -R10 ;  /* 0x8000000a070a7221 */ /* 0x000fc80000010000 */
[-CC-:B------:R-:W-:Y:S01]  /*df60*/  FFMA.FTZ R32, R26, R41.reuse, -R6.reuse ;  /* 0x000000291a207223 */ /* 0x180fe20000010806 */
[----:B------:R-:W-:Y:S01]  /*df70*/  FMUL.FTZ R10, R41, R10 ;  /* 0x0000000a290a7220 */ /* 0x000fe20000410000 */
[-CC-:B------:R-:W-:Y:S01]  /*df80*/  FFMA.FTZ R161, R27, R41.reuse, -R6.reuse ;  /* 0x000000291ba17223 */ /* 0x180fe20000010806 */
[----:B------:R-:W-:Y:S01]  /*df90*/  MUFU.EX2 R160, R160 ;  /* 0x000000a000a07308 */ /* 0x000fe20000000800 */
[----:B------:R-:W-:-:S07]  /*dfa0*/  FFMA.FTZ R31, R30, R41, -R6 ;  /* 0x000000291e1f7223 */ /* 0x000fce0000010806 */
[----:B------:R-:W2:Y:S01]  /*dfb0*/  MUFU.EX2 R11, R11 ;  /* 0x0000000b000b7308 */ /* 0x000ea20000000800 */
[----:B------:R-:W-:-:S07]  /*dfc0*/  FFMA.FTZ R163, R25, R41, -R6 ;  /* 0x0000002919a37223 */ /* 0x000fce0000010806 */
[----:B------:R-:W-:Y:S08]  /*dfd0*/  MUFU.EX2 R32, R32 ;  /* 0x0000002000207308 */ /* 0x000ff00000000800 */
[----:B------:R-:W0:Y:S01]  /*dfe0*/  MUFU.EX2 R10, R10 ;  /* 0x0000000a000a7308 */ /* 0x000e220000000800 */
[----:B------:R-:W-:-:S07]  /*dff0*/  FFMA.FTZ R30, R15, R41, -R6 ;  /* 0x000000290f1e7223 */ /* 0x000fce0000010806 */
[----:B------:R-:W1:Y:S08]  /*e000*/  MUFU.EX2 R13, R13 ;  /* 0x0000000d000d7308 */ /* 0x000e700000000800 */
[----:B------:R-:W3:Y:S01]  /*e010*/  MUFU.EX2 R161, R161 ;  /* 0x000000a100a17308 */ /* 0x000ee20000000800 */
[----:B------:R-:W-:-:S07]  /*e020*/  FFMA.FTZ R169, R17, R41, -R6 ;  /* 0x0000002911a97223 */ /* 0x000fce0000010806 */
[----:B------:R-:W4:Y:S08]  /*e030*/  MUFU.EX2 R162, R162 ;  /* 0x000000a200a27308 */ /* 0x000f300000000800 */
[----:B------:R-:W4:Y:S01]  /*e040*/  MUFU.EX2 R31, R31 ;  /* 0x0000001f001f7308 */ /* 0x000f220000000800 */
[----:B--2---:R-:W-:Y:S01]  /*e050*/  FFMA.FTZ R4, R11, R4, R160 ;  /* 0x000000040b047223 */ /* 0x004fe200000100a0 */
[----:B0-----:R-:W-:-:S06]  /*e060*/  FFMA.FTZ R14, R5, R10, R32 ;  /* 0x0000000a050e7223 */ /* 0x001fcc0000010020 */
        /* <DEDUP_REMOVED lines=105> */
[----:B------:R-:W-:Y:S01]  /*e700*/  STL [R1+0x214], R8 ;  /* 0x0002140801007387 */ /* 0x000fe20000100800 */
[----:B------:R-:W-:-:S05]  /*e710*/  FADD.FTZ R5, R15, R6 ;  /* 0x000000060f057221 */ /* 0x000fca0000010000 */
[----:B------:R0:W-:Y:S04]  /*e720*/  STL.64 [R1+0x220], R4 ;  /* 0x0002200401007387 */ /* 0x0001e80000100a00 */
[----:B------:R-:W2:Y:S01]  /*e730*/  LD.E R6, desc[UR44][R18.64+0x240] ;  /* 0x0002402c12067980 */ /* 0x000ea2000c101900 */
[----:B------:R-:W-:-:S04]  /*e740*/  UIADD3 UR4, UP0, UR37, 0x240, URZ ;  /* 0x0000024025047890 */ /* 0x000fc8000ff1e03f */
[----:B------:R-:W-:Y:S02]  /*e750*/  ULOP3.LUT UR5, UR4, 0x4, URZ, 0xfc, !UPT ;  /* 0x0000000404057892 */ /* 0x000fe4000f8efc3f */
[----:B------:R-:W-:-:S04]  /*e760*/  UIADD3.X UR6, URZ, UR36, URZ, UP0, !UPT ;  /* 0x000000243f067290 */ /* 0x000fc800087fe43f */
[----:B0-----:R-:W-:Y:S02]  /*e770*/  IMAD.U32 R4, RZ, RZ, UR5 ;  /* 0x00000005ff047e24 */ /* 0x001fe4000f8e00ff */
[----:B------:R-:W-:Y:S02]  /*e780*/  IMAD.U32 R5, RZ, RZ, UR6 ;  /* 0x00000006ff057e24 */ /* 0x000fe4000f8e00ff */
[----:B--2---:R-:W-:-:S05]  /*e790*/  FMUL.FTZ R7, R11, R6 ;  /* 0x000000060b077220 */ /* 0x004fca0000410000 */
[----:B------:R-:W-:Y:S04]  /*e7a0*/  ST.E desc[UR44][R18.64+0x240], R7 ;  /* 0x0002400712007985 */ /* 0x000fe8000c10192c */
[----:B------:R-:W2:Y:S02]  /*e7b0*/  LD.E R6, desc[UR44][R4.64] ;  /* 0x0000002c04067980 */ /* 0x000ea4000c101900 */
[----:B--2---:R-:W-:-:S05]  /*e7c0*/  FMUL.FTZ R9, R11, R6 ;  /* 0x000000060b097220 */ /* 0x004fca0000410000 */
[----:B------:R0:W-:Y:S04]  /*e7d0*/  ST.E desc[UR44][R4.64], R9 ;  /* 0x0000000904007985 */ /* 0x0001e8000c10192c */
[----:B------:R-:W0:Y:S04]  /*e7e0*/  LD.E R150, desc[UR44][R18.64+0x254] ;  /* 0x0002542c12967980 */ /* 0x000e28000c101900 */
[----:B------:R-:W2:Y:S04]  /*e7f0*/  LD.E R25, desc[UR44][R18.64+0x434] ;  /* 0x0004342c12197980 */ /* 0x000ea8000c101900 */
        /* <DEDUP_REMOVED lines=60> */
[----:B------:R-:W-:Y:S01]  /*ebc0*/  ULOP3.LUT UR5, UR4, 0x8, URZ, 0xfc, !UPT ;  /* 0x0000000804057892 */ /* 0x000fe2000f8efc3f */
[C---:B0-----:R-:W-:Y:S01]  /*ebd0*/  FMUL.FTZ R9, R11.reuse, R150 ;  /* 0x000000960b097220 */ /* 0x041fe20000410000 */
[----:B--2---:R-:W-:-:S04]  /*ebe0*/  FMUL.FTZ R45, R11, R25 ;  /* 0x000000190b2d7220 */ /* 0x004fc80000410000 */
[----:B------:R0:W-:Y:S01]  /*ebf0*/  ST.E desc[UR44][R18.64+0x254], R9 ;  /* 0x0002540912007985 */ /* 0x0001e2000c10192c */
[C---:B---3--:R-:W-:Y:S01]  /*ec00*/  FMUL.FTZ R7, R11.reuse, R148 ;  /* 0x000000940b077220 */ /* 0x048fe20000410000 */
[C---:B----4-:R-:W-:Y:S01]  /*ec10*/  FMUL.FTZ R25, R11.reuse, R146 ;  /* 0x000000920b197220 */ /* 0x050fe20000410000 */
[C---:B------:R-:W-:Y:S01]  /*ec20*/  FMUL.FTZ R27, R11.reuse, R144 ;  /* 0x000000900b1b7220 */ /* 0x040fe20000410000 */
[C---:B------:R-:W-:Y:S01]  /*ec30*/  FMUL.FTZ R39, R11.reuse, R142 ;  /* 0x0000008e0b277220 */ /* 0x040fe20000410000 */
[----:B------:R-:W-:Y:S01]  /*ec40*/  ST.E desc[UR44][R18.64+0x434], R45 ;  /* 0x0004342d12007985 */ /* 0x000fe2000c10192c */
[----:B0-----:R-:W-:-:S03]  /*ec50*/  FMUL.FTZ R9, R11, R134 ;  /* 0x000000860b097220 */ /* 0x001fc60000410000 */
[----:B------:R0:W-:Y:S01]  /*ec60*/  ST.E desc[UR44][R18.64+0x250], R7 ;  /* 0x0002500712007985 */ /* 0x0001e2000c10192c */
[----:B------:R-:W-:-:S03]  /*ec70*/  FMUL.FTZ R41, R11, R138 ;  /* 0x0000008a0b297220 */ /* 0x000fc60000410000 */
[----:B------:R1:W-:Y:S01]  /*ec80*/  ST.E desc[UR44][R18.64+0x260], R25 ;  /* 0x0002601912007985 */ /* 0x0003e2000c10192c */
[----:B------:R-:W-:-:S03]  /*ec90*/  FMUL.FTZ R43, R11, R140 ;  /* 0x0000008c0b2b7220 */ /* 0x000fc60000410000 */
[----:B------:R2:W-:Y:S04]  /*eca0*/  ST.E desc[UR44][R18.64+0x264], R27 ;  /* 0x0002641b12007985 */ /* 0x0005e8000c10192c */
[----:B------:R3:W-:Y:S01]  /*ecb0*/  ST.E desc[UR44][R18.64+0x270], R39 ;  /* 0x0002702712007985 */ /* 0x0007e2000c10192c */
[C---:B0-----:R-:W-:Y:S01]  /*ecc0*/  FMUL.FTZ R7, R11.reuse, R136 ;  /* 0x000000880b077220 */ /* 0x041fe20000410000 */
[C---:B------:R-:W-:Y:S02]  /*ecd0*/  FMUL.FTZ R45, R11.reuse, R120 ;  /* 0x000000780b2d7220 */ /* 0x040fe40000410000 */
[----:B------:R0:W-:Y:S01]  /*ece0*/  ST.E desc[UR44][R18.64+0x290], R9 ;  /* 0x0002900912007985 */ /* 0x0001e2000c10192c */
[C---:B------:R-:W-:Y:S01]  /*ecf0*/  FMUL.FTZ R47, R11.reuse, R130 ;  /* 0x000000820b2f7220 */ /* 0x040fe20000410000 */
[C---:B-1----:R-:W-:Y:S01]  /*ed00*/  FMUL.FTZ R25, R11.reuse, R132 ;  /* 0x000000840b197220 */ /* 0x042fe20000410000 */
[C---:B--2---:R-:W-:Y:S01]  /*ed10*/  FMUL.FTZ R27, R11.reuse, R128 ;  /* 0x000000800b1b7220 */ /* 0x044fe20000410000 */
[C---:B---3--:R-:W-:Y:S01]  /*ed20*/  FMUL.FTZ R39, R11.reuse, R126 ;  /* 0x0000007e0b277220 */ /* 0x048fe20000410000 */
        /* <DEDUP_REMOVED lines=77> */
[----:B------:R1:W-:Y:S01]  /*f200*/  ST.E desc[UR44][R18.64+0x3b4], R43 ;  /* 0x0003b42b12007985 */ /* 0x0003e2000c10192c */
[----:B------:R-:W-:-:S03]  /*f210*/  FMUL.FTZ R49, R11, R8 ;  /* 0x000000080b317220 */ /* 0x000fc60000410000 */
        /* <DEDUP_REMOVED lines=8> */
[----:B------:R-:W-:Y:S02]  /*f2a0*/  IMAD.U32 R8, RZ, RZ, UR5 ;  /* 0x00000005ff087e24 */ /* 0x000fe4000f8e00ff */
[C---:B0-----:R-:W-:Y:S01]  /*f2b0*/  FMUL.FTZ R39, R11.reuse, R44 ;  /* 0x0000002c0b277220 */ /* 0x041fe20000410000 */
[----:B------:R0:W-:Y:S01]  /*f2c0*/  ST.E desc[UR44][R18.64+0x3e4], R9 ;  /* 0x0003e40912007985 */ /* 0x0001e2000c10192c */
[C---:B--2---:R-:W-:Y:S01]  /*f2d0*/  FMUL.FTZ R45, R11.reuse, R26 ;  /* 0x0000001a0b2d7220 */ /* 0x044fe20000410000 */
[C---:B-1----:R-:W-:Y:S01]  /*f2e0*/  FMUL.FTZ R47, R11.reuse, R6 ;  /* 0x000000060b2f7220 */ /* 0x042fe20000410000 */
[----:B------:R-:W-:Y:S01]  /*f2f0*/  FMUL.FTZ R11, R11, R24 ;  /* 0x000000180b0b7220 */ /* 0x000fe20000410000 */
[----:B0-----:R-:W-:Y:S01]  /*f300*/  IMAD.U32 R9, RZ, RZ, UR6 ;  /* 0x00000006ff097e24 */ /* 0x001fe2000f8e00ff */
[----:B------:R-:W-:Y:S04]  /*f310*/  ST.E desc[UR44][R18.64+0x3d0], R7 ;  /* 0x0003d00712007985 */ /* 0x000fe8000c10192c */
[----:B------:R0:W-:Y:S04]  /*f320*/  ST.E desc[UR44][R18.64+0x3f0], R25 ;  /* 0x0003f01912007985 */ /* 0x0001e8000c10192c */
[----:B------:R1:W-:Y:S04]  /*f330*/  ST.E desc[UR44][R18.64+0x3f4], R27 ;  /* 0x0003f41b12007985 */ /* 0x0003e8000c10192c */
[----:B------:R-:W-:Y:S04]  /*f340*/  ST.E desc[UR44][R18.64+0x400], R41 ;  /* 0x0004002912007985 */ /* 0x000fe8000c10192c */
[----:B------:R-:W-:Y:S04]  /*f350*/  ST.E desc[UR44][R18.64+0x404], R43 ;  /* 0x0004042b12007985 */ /* 0x000fe8000c10192c */
[----:B------:R-:W-:Y:S04]  /*f360*/  ST.E desc[UR44][R18.64+0x410], R39 ;  /* 0x0004102712007985 */ /* 0x000fe8000c10192c */
[----:B------:R-:W-:Y:S04]  /*f370*/  ST.E desc[UR44][R18.64+0x414], R45 ;  /* 0x0004142d12007985 */ /* 0x000fe8000c10192c */
[----:B------:R2:W-:Y:S04]  /*f380*/  ST.E desc[UR44][R18.64+0x420], R47 ;  /* 0x0004202f12007985 */ /* 0x0005e8000c10192c */
[----:B------:R3:W-:Y:S04]  /*f390*/  ST.E desc[UR44][R18.64+0x424], R49 ;  /* 0x0004243112007985 */ /* 0x0007e8000c10192c */
[----:B------:R-:W-:Y:S04]  /*f3a0*/  ST.E desc[UR44][R18.64+0x430], R11 ;  /* 0x0004300b12007985 */ /* 0x000fe8000c10192c */
[----:B0-----:R-:W4:Y:S01]  /*f3b0*/  LD.E R25, desc[UR44][R8.64] ;  /* 0x0000002c08197980 */ /* 0x001f22000c101900 */
[----:B------:R-:W-:Y:S01]  /*f3c0*/  ULOP3.LUT UR4, UR4, 0xc, URZ, 0xfc, !UPT ;  /* 0x0000000c04047892 */ /* 0x000fe2000f8efc3f */
[----:B------:R-:W-:-:S05]  /*f3d0*/  IMAD.U32 R7, RZ, RZ, UR6 ;  /* 0x00000006ff077e24 */ /* 0x000fca000f8e00ff */
[----:B------:R-:W-:Y:S02]  /*f3e0*/  IMAD.U32 R6, RZ, RZ, UR4 ;  /* 0x00000004ff067e24 */ /* 0x000fe4000f8e00ff */
[----:B----4-:R-:W-:-:S05]  /*f3f0*/  FMUL.FTZ R25, R10, R25 ;  /* 0x000000190a197220 */ /* 0x010fca0000410000 */
[----:B------:R-:W-:Y:S04]  /*f400*/  ST.E desc[UR44][R8.64], R25 ;  /* 0x0000001908007985 */ /* 0x000fe8000c10192c */
[----:B-1----:R-:W4:Y:S02]  /*f410*/  LD.E R27, desc[UR44][R6.64] ;  /* 0x0000002c061b7980 */ /* 0x002f24000c101900 */
[----:B----4-:R-:W-:-:S05]  /*f420*/  FMUL.FTZ R27, R10, R27 ;  /* 0x0000001b0a1b7220 */ /* 0x010fca0000410000 */
[----:B------:R0:W-:Y:S04]  /*f430*/  ST.E desc[UR44][R6.64], R27 ;  /* 0x0000001b06007985 */ /* 0x0001e8000c10192c */
        /* <DEDUP_REMOVED lines=22> */
[----:B--2---:R-:W2:Y:S04]  /*f5a0*/  LD.E R47, desc[UR44][R18.64+0x3ac] ;  /* 0x0003ac2c122f7980 */ /* 0x004ea8000c101900 */
        /* <DEDUP_REMOVED lines=63> */
[C---:B---3--:R-:W-:Y:S01]  /*f9a0*/  FMUL.FTZ R49, R10.reuse, R49 ;  /* 0x000000310a317220 */ /* 0x048fe20000410000 */
[C---:B0-----:R-:W-:Y:S01]  /*f9b0*/  FMUL.FTZ R53, R10.reuse, R46 ;  /* 0x0000002e0a357220 */ /* 0x041fe20000410000 */
[C---:B------:R-:W-:Y:S01]  /*f9c0*/  FMUL.FTZ R45, R10.reuse, R45 ;  /* 0x0000002d0a2d7220 */ /* 0x040fe20000410000 */
[C---:B------:R-:W-:Y:S01]  /*f9d0*/  FMUL.FTZ R43, R10.reuse, R43 ;  /* 0x0000002b0a2b7220 */ /* 0x040fe20000410000 */
        /* <DEDUP_REMOVED lines=9> */
[----:B0-----:R-:W-:-:S03]  /*fa70*/  FMUL.FTZ R93, R10, R86 ;  /* 0x000000560a5d7220 */ /* 0x001fc60000410000 */
[----:B------:R0:W-:Y:S01]  /*fa80*/  ST.E desc[UR44][R18.64+0x2ac], R83 ;  /* 0x0002ac5312007985 */ /* 0x0001e2000c10192c */
[----:B------:R-:W-:-:S03]  /*fa90*/  FMUL.FTZ R99, R10, R82 ;  /* 0x000000520a637220 */ /* 0x000fc60000410000 */
[----:B------:R-:W-:Y:S01]  /*faa0*/  ST.E desc[UR44][R18.64+0x2b8], R81 ;  /* 0x0002b85112007985 */ /* 0x000fe2000c10192c */
[----:B------:R-:W-:-:S03]  /*fab0*/  FMUL.FTZ R101, R10, R84 ;  /* 0x000000540a657220 */ /* 0x000fc60000410000 */
[----:B------:R3:W-:Y:S01]  /*fac0*/  ST.E desc[UR44][R18.64+0x2bc], R77 ;  /* 0x0002bc4d12007985 */ /* 0x0007e2000c10192c */
[----:B-1----:R-:W-:-:S03]  /*fad0*/  FMUL.FTZ R87, R10, R80 ;  /* 0x000000500a577220 */ /* 0x002fc60000410000 */
[----:B------:R1:W-:Y:S01]  /*fae0*/  ST.E desc[UR44][R18.64+0x2cc], R79 ;  /* 0x0002cc4f12007985 */ /* 0x0003e2000c10192c */
[----:B--2---:R-:W-:-:S03]  /*faf0*/  FMUL.FTZ R89, R10, R78 ;  /* 0x0000004e0a597220 */ /* 0x004fc60000410000 */
[----:B------:R-:W-:Y:S01]  /*fb00*/  ST.E desc[UR44][R18.64+0x2ec], R75 ;  /* 0x0002ec4b12007985 */ /* 0x000fe2000c10192c */
[----:B0-----:R-:W-:-:S03]  /*fb10*/  FMUL.FTZ R83, R10, R76 ;  /* 0x0000004c0a537220 */ /* 0x001fc60000410000 */
[----:B------:R0:W-:Y:S01]  /*fb20*/  ST.E desc[UR44][R18.64+0x2fc], R73 ;  /* 0x0002fc4912007985 */ /* 0x0001e2000c10192c */
[----:B------:R-:W-:-:S03]  /*fb30*/  FMUL.FTZ R85, R10, R72 ;  /* 0x000000480a557220 */ /* 0x000fc60000410000 */
[----:B------:R-:W-:Y:S01]  /*fb40*/  ST.E desc[UR44][R18.64+0x308], R71 ;  /* 0x0003084712007985 */ /* 0x000fe2000c10192c */
[----:B------:R-:W-:-:S03]  /*fb50*/  FMUL.FTZ R91, R10, R74 ;  /* 0x0000004a0a5b7220 */ /* 0x000fc60000410000 */
[----:B------:R2:W-:Y:S01]  /*fb60*/  ST.E desc[UR44][R18.64+0x30c], R67 ;  /* 0x00030c4312007985 */ /* 0x0005e2000c10192c */
[----:B---3--:R-:W-:-:S03]  /*fb70*/  FMUL.FTZ R77, R10, R70 ;  /* 0x000000460a4d7220 */ /* 0x008fc60000410000 */
[----:B------:R3:W-:Y:S01]  /*fb80*/  ST.E desc[UR44][R18.64+0x31c], R69 ;  /* 0x00031c4512007985 */ /* 0x0007e2000c10192c */
[----:B-1----:R-:W-:-:S03]  /*fb90*/  FMUL.FTZ R79, R10, R68 ;  /* 0x000000440a4f7220 */ /* 0x002fc60000410000 */
[----:B------:R-:W-:Y:S01]  /*fba0*/  ST.E desc[UR44][R18.64+0x33c], R65 ;  /* 0x00033c4112007985 */ /* 0x000fe2000c10192c */
[----:B0-----:R-:W-:-:S03]  /*fbb0*/  FMUL.FTZ R73, R10, R66 ;  /* 0x000000420a497220 */ /* 0x001fc60000410000 */
[----:B------:R0:W-:Y:S01]  /*fbc0*/  ST.E desc[UR44][R18.64+0x34c], R63 ;  /* 0x00034c3f12007985 */ /* 0x0001e2000c10192c */
[----:B------:R-:W-:-:S03]  /*fbd0*/  FMUL.FTZ R75, R10, R62 ;  /* 0x0000003e0a4b7220 */ /* 0x000fc60000410000 */
[----:B------:R-:W-:Y:S01]  /*fbe0*/  ST.E desc[UR44][R18.64+0x358], R61 ;  /* 0x0003583d12007985 */ /* 0x000fe2000c10192c */
[----:B------:R-:W-:-:S03]  /*fbf0*/  FMUL.FTZ R81, R10, R64 ;  /* 0x000000400a517220 */ /* 0x000fc60000410000 */
[----:B------:R1:W-:Y:S01]  /*fc00*/  ST.E desc[UR44][R18.64+0x35c], R57 ;  /* 0x00035c3912007985 */ /* 0x0003e2000c10192c */
[----:B--2---:R-:W-:-:S03]  /*fc10*/  FMUL.FTZ R67, R10, R60 ;  /* 0x0000003c0a437220 */ /* 0x004fc60000410000 */
[----:B------:R2:W-:Y:S01]  /*fc20*/  ST.E desc[UR44][R18.64+0x36c], R59 ;  /* 0x00036c3b12007985 */ /* 0x0005e2000c10192c */
[----:B---3--:R-:W-:-:S03]  /*fc30*/  FMUL.FTZ R69, R10, R58 ;  /* 0x0000003a0a457220 */ /* 0x008fc60000410000 */
[----:B------:R3:W-:Y:S01]  /*fc40*/  ST.E desc[UR44][R18.64+0x38c], R55 ;  /* 0x00038c3712007985 */ /* 0x0007e2000c10192c */
[----:B0-----:R-:W-:-:S03]  /*fc50*/  FMUL.FTZ R63, R10, R56 ;  /* 0x000000380a3f7220 */ /* 0x001fc60000410000 */
[----:B------:R-:W-:Y:S01]  /*fc60*/  ST.E desc[UR44][R18.64+0x3a8], R51 ;  /* 0x0003a83312007985 */ /* 0x000fe2000c10192c */
[----:B------:R-:W-:-:S03]  /*fc70*/  FMUL.FTZ R65, R10, R52 ;  /* 0x000000340a417220 */ /* 0x000fc60000410000 */
[----:B------:R0:W-:Y:S01]  /*fc80*/  ST.E desc[UR44][R18.64+0x3ac], R47 ;  /* 0x0003ac2f12007985 */ /* 0x0001e2000c10192c */
[----:B------:R-:W-:-:S03]  /*fc90*/  FMUL.FTZ R71, R10, R54 ;  /* 0x000000360a477220 */ /* 0x000fc60000410000 */
[----:B------:R4:W-:Y:S01]  /*fca0*/  ST.E desc[UR44][R18.64+0x3bc], R49 ;  /* 0x0003bc3112007985 */ /* 0x0009e2000c10192c */
[----:B-1----:R-:W-:-:S03]  /*fcb0*/  FMUL.FTZ R57, R10, R50 ;  /* 0x000000320a397220 */ /* 0x002fc60000410000 */
[----:B------:R-:W-:Y:S01]  /*fcc0*/  ST.E desc[UR44][R18.64+0x3cc], R53 ;  /* 0x0003cc3512007985 */ /* 0x000fe2000c10192c */
[----:B--2---:R-:W-:-:S03]  /*fcd0*/  FMUL.FTZ R59, R10, R48 ;  /* 0x000000300a3b7220 */ /* 0x004fc60000410000 */
[----:B------:R-:W-:Y:S01]  /*fce0*/  ST.E desc[UR44][R18.64+0x3dc], R45 ;  /* 0x0003dc2d12007985 */ /* 0x000fe2000c10192c */
[----:B---3--:R-:W-:-:S03]  /*fcf0*/  FMUL.FTZ R55, R10, R42 ;  /* 0x0000002a0a377220 */ /* 0x008fc60000410000 */
[----:B------:R1:W-:Y:S01]  /*fd00*/  ST.E desc[UR44][R18.64+0x3ec], R43 ;  /* 0x0003ec2b12007985 */ /* 0x0003e2000c10192c */
[C---:B------:R-:W-:Y:S01]  /*fd10*/  FMUL.FTZ R61, R10.reuse, R44 ;  /* 0x0000002c0a3d7220 */ /* 0x040fe20000410000 */
[C---:B------:R-:W-:Y:S01]  /*fd20*/  FMUL.FTZ R41, R10.reuse, R41 ;  /* 0x000000290a297220 */ /* 0x040fe20000410000 */
[C---:B------:R-:W-:Y:S01]  /*fd30*/  FMUL.FTZ R27, R10.reuse, R27 ;  /* 0x0000001b0a1b7220 */ /* 0x040fe20000410000 */
[C---:B0-----:R-:W-:Y:S01]  /*fd40*/  FMUL.FTZ R47, R10.reuse, R40 ;  /* 0x000000280a2f7220 */ /* 0x041fe20000410000 */
[C---:B------:R-:W-:Y:S01]  /*fd50*/  FMUL.FTZ R39, R10.reuse, R39 ;  /* 0x000000270a277220 */ /* 0x040fe20000410000 */
[C---:B----4-:R-:W-:Y:S01]  /*fd60*/  FMUL.FTZ R49, R10.reuse, R38 ;  /* 0x000000260a317220 */ /* 0x050fe20000410000 */
[C---:B-1----:R-:W-:Y:S01]  /*fd70*/  FMUL.FTZ R43, R10.reuse, R26 ;  /* 0x0000001a0a2b7220 */ /* 0x042fe20000410000 */
[----:B------:R-:W-:Y:S02]  /*fd80*/  VIADD R26, R103, 0x8 ;  /* 0x00000008671a7836 */ /* 0x000fe40000000000 */
[C---:B------:R-:W-:Y:S01]  /*fd90*/  FMUL.FTZ R45, R10.reuse, R11 ;  /* 0x0000000b0a2d7220 */ /* 0x040fe20000410000 */
[C---:B------:R-:W-:Y:S01]  /*fda0*/  FMUL.FTZ R51, R10.reuse, R24 ;  /* 0x000000180a337220 */ /* 0x040fe20000410000 */
[----:B------:R-:W-:Y:S01]  /*fdb0*/  FMUL.FTZ R53, R10, R25 ;  /* 0x000000190a357220 */ /* 0x000fe20000410000 */
        /* <DEDUP_REMOVED lines=30> */
[----:B------:R-:W-:Y:S04]  /*ffa0*/  ST.E desc[UR44][R18.64+0x418], R49 ;  /* 0x0004183112007985 */ /* 0x000fe8000c10192c */
[----:B------:R2:W-:Y:S04]  /*ffb0*/  ST.E desc[UR44][R18.64+0x41c], R43 ;  /* 0x00041c2b12007985 */ /* 0x0005e8000c10192c */
[----:B------:R3:W-:Y:S04]  /*ffc0*/  ST.E desc[UR44][R18.64+0x428], R45 ;  /* 0x0004282d12007985 */ /* 0x0007e8000c10192c */
[----:B------:R-:W-:Y:S04]  /*ffd0*/  ST.E desc[UR44][R18.64+0x42c], R51 ;  /* 0x00042c3312007985 */ /* 0x000fe8000c10192c */
[----:B------:R-:W-:Y:S01]  /*ffe0*/  ST.E desc[UR44][R18.64+0x438], R53 ;  /* 0x0004383512007985 */ /* 0x000fe2000c10192c */
[----:B------:R4:W-:Y:S06]  /*fff0*/  BAR.SYNC.DEFER_BLOCKING R26, 0x100 ;  /* 0x0004001a0000751d */ /* 0x0009ec0000010000 */
[----:B------:R-:W4:Y:S04]  /*10000*/  LDL R24, [R1+0x1f0] ;  /* 0x0001f00001187983 */ /* 0x000f280000100800 */
[----:B0-----:R-:W2:Y:S04]  /*10010*/  LD.E R47, desc[UR44][R18.64+0x240] ;  /* 0x0002402c122f7980 */ /* 0x001ea8000c101900 */
[----:B------:R-:W4:Y:S04]  /*10020*/  LD.E.64 R10, desc[UR44][R18.64+0x88] ;  /* 0x0000882c120a7980 */ /* 0x000f28000c101b00 */
[----:B--2---:R0:W-:Y:S04]  /*10030*/  ST.E desc[UR44][R18.64+0x240], R47 ;  /* 0x0002402f12007985 */ /* 0x0041e8000c10192c */
[----:B------:R-:W2:Y:S04]  /*10040*/  LD.E R25, desc[UR44][R4.64] ;  /* 0x0000002c04197980 */ /* 0x000ea8000c101900 */
[----:B--2---:R2:W-:Y:S04]  /*10050*/  ST.E desc[UR44][R4.64], R25 ;  /* 0x0000001904007985 */ /* 0x0045e8000c10192c */
[----:B------:R-:W3:Y:S04]  /*10060*/  LD.E R27, desc[UR44][R8.64] ;  /* 0x0000002c081b7980 */ /* 0x000ee8000c101900 */
[----:B---3--:R3:W-:Y:S04]  /*10070*/  ST.E desc[UR44][R8.64], R27 ;  /* 0x0000001b08007985 */ /* 0x0087e8000c10192c */
[----:B-1----:R-:W4:Y:S04]  /*10080*/  LD.E R39, desc[UR44][R6.64] ;  /* 0x0000002c06277980 */ /* 0x002f28000c101900 */
[----:B----4-:R1:W-:Y:S04]  /*10090*/  ST.E desc[UR44][R6.64], R39 ;  /* 0x0000002706007985 */ /* 0x0103e8000c10192c */
        /* <DEDUP_REMOVED lines=91> */
[----:B0-----:R-:W3:Y:S04]  /*10650*/  LD.E R41, desc[UR44][R18.64+0x2a8] ;  /* 0x0002a82c12297980 */ /* 0x001ee8000c101900 */
[----:B-1----:R-:W3:Y:S04]  /*10660*/  LD.E R43, desc[UR44][R18.64+0x2b0] ;  /* 0x0002b02c122b7980 */ /* 0x002ee8000c101900 */
[----:B----4-:R-:W4:Y:S04]  /*10670*/  LD.E R45, desc[UR44][R18.64+0x2b8] ;  /* 0x0002b82c122d7980 */ /* 0x010f28000c101900 */
        /* <DEDUP_REMOVED lines=46> */
[----:B------:R0:W-:Y:S04]  /*10960*/  ST.E desc[UR44][R18.64+0x290], R25 ;  /* 0x0002901912007985 */ /* 0x0001e8000c10192c */
[----:B------:R-:W-:Y:S04]  /*10970*/  ST.E desc[UR44][R18.64+0x294], R26 ;  /* 0x0002941a12007985 */ /* 0x000fe8000c10192c */
[----:B---3--:R1:W-:Y:S04]  /*10980*/  ST.E desc[UR44][R18.64+0x298], R27 ;  /* 0x0002981b12007985 */ /* 0x0083e8000c10192c */
        /* <DEDUP_REMOVED lines=105> */
[----:B0-----:R-:W2:Y:S01]  /*11020*/  LDL R25, [R1+0x68] ;  /* 0x0000680001197983 */ /* 0x001ea20000100800 */
[----:B------:R-:W-:-:S02]  /*11030*/  IMAD R10, R24, 0xc00, R10 ;  /* 0x00000c00180a7824 */ /* 0x000fc400078e020a */
[----:B-1----:R-:W-:Y:S01]  /*11040*/  IMAD.MOV.U32 R27, RZ, RZ, R11 ;  /* 0x000000ffff1b7224 */ /* 0x002fe200078e000b */
[----:B------:R-:W-:Y:S01]  /*11050*/  F2FP.F16.F32.PACK_AB R162, R37, R162 ;  /* 0x000000a225a2723e */ /* 0x000fe200000000ff */
[----:B------:R-:W-:Y:S01]  /*11060*/  VIADD R24, R10, 0x80 ;  /* 0x000000800a187836 */ /* 0x000fe20000000000 */
[----:B------:R-:W-:Y:S01]  /*11070*/  F2FP.F16.F32.PACK_AB R168, R168, R36 ;  /* 0x00000024a8a8723e */ /* 0x000fe200000000ff */
[----:B------:R-:W-:Y:S01]  /*11080*/  VIADD R26, R10, 0x100 ;  /* 0x000001000a1a7836 */ /* 0x000fe20000000000 */
[----:B------:R-:W-:Y:S01]  /*11090*/  R2UR UR15, R27 ;  /* 0x000000001b0f72ca */ /* 0x000fe200000e0000 */
[----:B------:R-:W2:Y:S01]  /*110a0*/  LD.E R36, desc[UR44][R18.64+0x270] ;  /* 0x0002702c12247980 */ /* 0x000ea2000c101900 */
[----:B------:R-:W-:Y:S02]  /*110b0*/  R2UR UR10, R24 ;  /* 0x00000000180a72ca */ /* 0x000fe400000e0000 */
[----:B------:R-:W-:Y:S01]  /*110c0*/  R2UR UR14, R26 ;  /* 0x000000001a0e72ca */ /* 0x000fe200000e0000 */
[----:B------:R-:W2:Y:S01]  /*110d0*/  LD.E R24, desc[UR44][R18.64+0x240] ;  /* 0x0002402c12187980 */ /* 0x000ea2000c101900 */
[----:B------:R-:W-:-:S02]  /*110e0*/  F2FP.F16.F32.PACK_AB R170, R170, R35 ;  /* 0x00000023aaaa723e */ /* 0x000fc400000000ff */
        /* <DEDUP_REMOVED lines=10> */
[----:B------:R-:W2:Y:S04]  /*11190*/  LD.E R29, desc[UR44][R18.64+0x254] ;  /* 0x0002542c121d7980 */ /* 0x000ea8000c101900 */
[----:B------:R-:W2:Y:S04]  /*111a0*/  LD.E R28, desc[UR44][R18.64+0x250] ;  /* 0x0002502c121c7980 */ /* 0x000ea8000c101900 */
[----:B------:R-:W2:Y:S04]  /*111b0*/  LD.E R30, desc[UR44][R18.64+0x258] ;  /* 0x0002582c121e7980 */ /* 0x000ea8000c101900 */
[----:B------:R-:W2:Y:S04]  /*111c0*/  LD.E R32, desc[UR44][R18.64+0x260] ;  /* 0x0002602c12207980 */ /* 0x000ea8000c101900 */
[----:B------:R-:W2:Y:S04]  /*111d0*/  LD.E R34, desc[UR44][R18.64+0x268] ;  /* 0x0002682c12227980 */ /* 0x000ea8000c101900 */
        /* <DEDUP_REMOVED lines=8> */
[----:B----4-:R-:W3:Y:S04]  /*11260*/  LD.E R45, desc[UR44][R18.64+0x294] ;  /* 0x0002942c122d7980 */ /* 0x010ee8000c101900 */
        /* <DEDUP_REMOVED lines=11> */
[----:B--2---:R-:W3:Y:S04]  /*11320*/  LD.E R57, desc[UR44][R18.64+0x2c4] ;  /* 0x0002c42c12397980 */ /* 0x004ee8000c101900 */
        /* <DEDUP_REMOVED lines=42> */
[----:B------:R-:W-:Y:S01]  /*115d0*/  ISETP.NE.U32.AND P0, PT, R25, RZ, PT ;  /* 0x000000ff1900720c */ /* 0x000fe20003f05070 */
[----:B------:R-:W-:-:S02]  /*115e0*/  IMAD.MOV.U32 R25, RZ, RZ, R11 ;  /* 0x000000ffff197224 */ /* 0x000fc400078e000b */
[----:B------:R-:W3:Y:S03]  /*115f0*/  LD.E R100, desc[UR44][R18.64+0x370] ;  /* 0x0003702c12647980 */ /* 0x000ee6000c101900 */
[----:B------:R-:W-:Y:S01]  /*11600*/  R2UR UR11, R25 ;  /* 0x00000000190b72ca */ /* 0x000fe200000e0000 */
        /* <DEDUP_REMOVED lines=54> */
[----:B------:R-:W-:-:S02]  /*11970*/  R2UR UR6, R10 ;  /* 0x000000000a0672ca */ /* 0x000fc400000e0000 */
[----:B------:R-:W-:Y:S02]  /*11980*/  R2UR UR7, R11 ;  /* 0x000000000b0772ca */ /* 0x000fe400000e0000 */
[----:B------:R-:W-:Y:S01]  /*11990*/  F2FP.F16.F32.PACK_AB R160, R13, R160 ;  /* 0x000000a00da0723e */ /* 0x000fe200000000ff */
[----:B------:R-:W-:-:S03]  /*119a0*/  VOTEU.ANY UP0, P0 ;  /* 0x00000000003f7886 */ /* 0x000fc60000000100 */
[----:B---3--:R-:W-:-:S07]  /*119b0*/  WARPGROUP.ARRIVE ;  /* 0x00000000000079c5 */ /* 0x008fce0000000000 */
        /* <DEDUP_REMOVED lines=816> */
[----:B--2---:R-:W-:Y:S04]  /*14cc0*/  ST.E desc[UR44][R18.64+0x240], R11 ;  /* 0x0002400b12007985 */ /* 0x004fe8000c10192c */
[----:B------:R-:W2:Y:S04]  /*14cd0*/  LD.E R13, desc[UR44][R4.64] ;  /* 0x0000002c040d7980 */ /* 0x000ea8000c101900 */
[----:B--2---:R1:W-:Y:S04]  /*14ce0*/  ST.E desc[UR44][R4.64], R13 ;  /* 0x0000000d04007985 */ /* 0x0043e8000c10192c */
[----:B------:R-:W2:Y:S04]  /*14cf0*/  LD.E R15, desc[UR44][R8.64] ;  /* 0x0000002c080f7980 */ /* 0x000ea8000c101900 */
[----:B--2---:R-:W-:Y:S04]  /*14d00*/  ST.E desc[UR44][R8.64], R15 ;  /* 0x0000000f08007985 */ /* 0x004fe8000c10192c */
[----:B------:R-:W2:Y:S04]  /*14d10*/  LD.E R17, desc[UR44][R6.64] ;  /* 0x0000002c06117980 */ /* 0x000ea8000c101900 */
[----:B--2---:R2:W-:Y:S04]  /*14d20*/  ST.E desc[UR44][R6.64], R17 ;  /* 0x0000001106007985 */ /* 0x0045e8000c10192c */
[----:B0-----:R-:W3:Y:S04]  /*14d30*/  LD.E R2, desc[UR44][R18.64+0x250] ;  /* 0x0002502c12027980 */ /* 0x001ee8000c101900 */
        /* <DEDUP_REMOVED lines=124> */
[----:B0-----:R-:W3:Y:S04]  /*15500*/  LD.E R2, desc[UR44][R18.64+0x28] ;  /* 0x0000282c12027980 */ /* 0x001ee8000c101900 */
[----:B----4-:R-:W-:Y:S04]  /*15510*/  ST.E desc[UR44][R18.64+0x254], R4 ;  /* 0x0002540412007985 */ /* 0x010fe8000c10192c */
[----:B------:R-:W-:Y:S04]  /*15520*/  ST.E desc[UR44][R18.64+0x258], R5 ;  /* 0x0002580512007985 */ /* 0x000fe8000c10192c */
        /* <DEDUP_REMOVED lines=122> */
[----:B---3--:R-:W-:-:S04]  /*15cd0*/  LOP3.LUT R2, R2, 0x1, RZ, 0xfc, !PT ;  /* 0x0000000102027812 */ /* 0x008fc800078efcff */
[----:B------:R-:W-:Y:S01]  /*15ce0*/  ISETP.NE.AND P0, PT, R2, 0x3, PT ;  /* 0x000000030200780c */ /* 0x000fe20003f05270 */
[----:B------:R-:W-:-:S12]  /*15cf0*/  BSSY B0, `(.L_x_13068) ;  /* 0x0000003000007945 */ /* 0x000fd80003800000 */
[----:B-1----:R-:W-:Y:S05]  /*15d00*/  @!P0 BRA `(.L_x_13069) ;  /* 0x0000000000048947 */ /* 0x002fea0003800000 */
[----:B------:R-:W-:Y:S01]  /*15d10*/  BPT.TRAP 0x1 ;  /* 0x000000040000795c */ /* 0x000fe20000300000 */
.L_x_13069:
[----:B------:R-:W-:Y:S05]  /*15d20*/  BSYNC B0 ;  /* 0x0000000000007941 */ /* 0x000fea0003800000 */
.L_x_13068:
        /* <DEDUP_REMOVED lines=11> */
.L_x_13041:
        /* <DEDUP_REMOVED lines=23> */
.L_x_13073:
[----:B------:R-:W-:-:S13]  /*15f50*/  ISETP.NE.AND P0, PT, R7, 0x1, PT ;  /* 0x000000010700780c */ /* 0x000fda0003f05270 */
[----:B------:R-:W0:Y:S02]  /*15f60*/  @P0 LDC.64 R8, c[0x0][0xae0] ;  /* 0x0002b800ff080b82 */ /* 0x000e240000000a00 */
[----:B0-----:R-:W-:-:S05]  /*15f70*/  @P0 IMAD.HI.U32 R6, R4, R8, RZ ;  /* 0x0000000804060227 */ /* 0x001fca00078e00ff */
[----:B------:R-:W-:-:S07]  /*15f80*/  @P0 SHF.R.U32.HI R4, RZ, R9, R6 ;  /* 0x00000009ff040219 */ /* 0x000fce0000011606 */
.L_x_13074:
[----:B------:R-:W-:Y:S05]  /*15f90*/  BSYNC B0 ;  /* 0x0000000000007941 */ /* 0x000fea0003800000 */
.L_x_13072:
[----:B------:R-:W-:-:S05]  /*15fa0*/  IMAD R3, R4, R7, RZ ;  /* 0x0000000704037224 */ /* 0x000fca00078e02ff */
[----:B------:R-:W-:-:S07]  /*15fb0*/  VIMNMX R2, R2, R3, !PT ;  /* 0x0000000302027248 */ /* 0x000fce0007fe0100 */
.L_x_13071:
[----:B------:R-:W-:Y:S01]  /*15fc0*/  VIADD R2, R2, 0x5f ;  /* 0x0000005f02027836 */ /* 0x000fe20000000000 */
[----:B------:R-:W-:-:S03]  /*15fd0*/  UIADD3 UR4, UP0, UR37, 0x28, URZ ;  /* 0x0000002825047890 */ /* 0x000fc6000ff1e03f */
[----:B------:R-:W-:Y:S01]  /*15fe0*/  IMAD.HI R2, R2, 0x2aaaaaab, RZ ;  /* 0x2aaaaaab02027827 */ /* 0x000fe200078e02ff */
[----:B------:R-:W-:-:S03]  /*15ff0*/  UIADD3.X UR5, URZ, UR36, URZ, UP0, !UPT ;  /* 0x000000243f057290 */ /* 0x000fc600087fe43f */
[----:B------:R-:W-:Y:S01]  /*16000*/  IMAD.U32 R6, RZ, RZ, UR4 ;  /* 0x00000004ff067e24 */ /* 0x000fe2000f8e00ff */
[----:B------:R-:W-:Y:S02]  /*16010*/  SHF.R.U32.HI R3, RZ, 0x1f, R2 ;  /* 0x0000001fff037819 */ /* 0x000fe40000011602 */
[----:B------:R-:W-:Y:S02]  /*16020*/  IMAD.U32 R7, RZ, RZ, UR5 ;  /* 0x00000005ff077e24 */ /* 0x000fe4000f8e00ff */
[----:B------:R-:W-:-:S04]  /*16030*/  LEA.HI.SX32 R3, R2, R3, 0x1c ;  /* 0x0000000302037211 */ /* 0x000fc800078fe2ff */
[----:B------:R-:W-:-:S04]  /*16040*/  VIMNMX R4, R202, R3, !PT ;  /* 0x00000003ca047248 */ /* 0x000fc80007fe0100 */
[----:B------:R-:W-:-:S13]  /*16050*/  ISETP.GE.AND P0, PT, R0, R4, PT ;  /* 0x000000040000720c */ /* 0x000fda0003f06270 */
[----:B------:R-:W-:Y:S05]  /*16060*/  @!P0 BRA `(.L_x_13075) ;  /* 0x0000009800648947 */ /* 0x000fea0003800000 */
[----:B------:R0:W5:Y:S02]  /*16070*/  LDL.64 R2, [R1+0x150] ;  /* 0x0001500001027983 */ /* 0x0001640000100a00 */
.L_x_13094:
[----:B-1---5:R-:W2:Y:S04]  /*16080*/  LD.E R5, desc[UR44][R2.64] ;  /* 0x0000002c02057980 */ /* 0x022ea8000c101900 */
[----:B------:R-:W3:Y:S01]  /*16090*/  LD.E R8, desc[UR44][R2.64+0x8] ;  /* 0x0000082c02087980 */ /* 0x000ee2000c101900 */
[----:B--2---:R-:W-:-:S05]  /*160a0*/  VIADD R5, R5, 0x1 ;  /* 0x0000000105057836 */ /* 0x004fca0000000000 */
[----:B------:R-:W-:-:S13]  /*160b0*/  ISETP.NE.AND P0, PT, R5, 0x2, PT ;  /* 0x000000020500780c */ /* 0x000fda0003f05270 */
[----:B------:R1:W5:Y:S04]  /*160c0*/  @P0 LD.E R11, desc[UR44][R2.64+0x4] ;  /* 0x0000042c020b0980 */ /* 0x000368000c101900 */
[----:B------:R-:W2:Y:S01]  /*160d0*/  @!P0 LD.E R10, desc[UR44][R2.64+0x4] ;  /* 0x0000042c020a8980 */ /* 0x000ea2000c101900 */
[----:B---3--:R-:W-:-:S03]  /*160e0*/  VIADD R9, R8, 0x1 ;  /* 0x0000000108097836 */ /* 0x008fc60000000000 */
[----:B------:R3:W-:Y:S04]  /*160f0*/  ST.E desc[UR44][R2.64], R5 ;  /* 0x0000000502007985 */ /* 0x0007e8000c10192c */
[----:B------:R1:W-:Y:S04]  /*16100*/  ST.E desc[UR44][R2.64+0x8], R9 ;  /* 0x0000080902007985 */ /* 0x0003e8000c10192c */
[----:B------:R1:W-:Y:S01]  /*16110*/  @!P0 ST.E desc[UR44][R2.64], RZ ;  /* 0x000000ff02008985 */ /* 0x0003e2000c10192c */
[----:B--2---:R-:W-:-:S05]  /*16120*/  @!P0 LOP3.LUT R11, R10, 0x1, RZ, 0x3c, !PT ;  /* 0x000000010a0b8812 */ /* 0x004fca00078e3cff */
[----:B------:R1:W-:Y:S04]  /*16130*/  @!P0 ST.E desc[UR44][R2.64+0x4], R11 ;  /* 0x0000040b02008985 */ /* 0x0003e8000c10192c */
[----:B------:R-:W2:Y:S04]  /*16140*/  LDL.64 R16, [R1+0x168] ;  /* 0x0001680001107983 */ /* 0x000ea80000100a00 */
[----:B--2---:R-:W2:Y:S01]  /*16150*/  LD.E R8, desc[UR44][R16.64] ;  /* 0x0000002c10087980 */ /* 0x004ea2000c101900 */
[----:B------:R-:W-:Y:S05]  /*16160*/  YIELD ;  /* 0x0000000000007946 */ /* 0x000fea0003800000 */
[----:B------:R-:W-:Y:S01]  /*16170*/  BSSY B0, `(.L_x_13076) ;  /* 0x0000006000007945 */ /* 0x000fe20003800000 */
[----:B---3--:R-:W-:Y:S01]  /*16180*/  @!P0 IMAD.MOV.U32 R5, RZ, RZ, RZ ;  /* 0x000000ffff058224 */ /* 0x008fe200078e00ff */
[----:B--2---:R-:W-:-:S04]  /*16190*/  LOP3.LUT R8, R8, 0x1, RZ, 0xfc, !PT ;  /* 0x0000000108087812 */ /* 0x004fc800078efcff */
[----:B------:R-:W-:-:S13]  /*161a0*/  ISETP.NE.AND P1, PT, R8, 0x3, PT ;  /* 0x000000030800780c */ /* 0x000fda0003f25270 */
[----:B-1----:R-:W-:Y:S05]  /*161b0*/  @!P1 BRA `(.L_x_13077) ;  /* 0x0000000000049947 */ /* 0x002fea0003800000 */
[----:B------:R-:W-:Y:S01]  /*161c0*/  BPT.TRAP 0x1 ;  /* 0x000000040000795c */ /* 0x000fe20000300000 */
.L_x_13077:
[----:B------:R-:W-:Y:S05]  /*161d0*/  BSYNC B0 ;  /* 0x0000000000007941 */ /* 0x000fea0003800000 */
.L_x_13076:
        /* <DEDUP_REMOVED lines=13> */
.L_x_13079:
[----:B------:R-:W-:Y:S05]  /*162b0*/  BSYNC B0 ;  /* 0x0000000000007941 */ /* 0x000fea0003800000 */
.L_x_13078:
        /* <DEDUP_REMOVED lines=8> */
.L_x_13081:
[----:B------:R-:W-:Y:S05]  /*16340*/  BSYNC B0 ;  /* 0x0000000000007941 */ /* 0x000fea0003800000 */
.L_x_13080:
[----:B------:R-:W2:Y:S04]  /*16350*/  LD.E R25, desc[UR44][R2.64] ;  /* 0x0000002c02197980 */ /* 0x000ea8000c101900 */
[----:B------:R-:W2:Y:S01]  /*16360*/  LDL.64 R14, [R1+0x80] ;  /* 0x00008000010e7983 */ /* 0x000ea20000100a00 */
[----:B------:R-:W-:Y:S05]  /*16370*/  WARPSYNC.ALL ;  /* 0x0000000000007948 */ /* 0x000fea0003800000 */
[----:B------:R3:W-:Y:S04]  /*16380*/  STL [R1+0x60], RZ ;  /* 0x000060ff01007387 */ /* 0x0007e80000100800 */
[----:B------:R-:W4:Y:S01]  /*16390*/  LD.E.64 R20, desc[UR44][R18.64+0x78] ;  /* 0x0000782c12147980 */ /* 0x000f22000c101b00 */
[----:B------:R-:W-:-:S05]  /*163a0*/  IMAD.MOV.U32 R5, RZ, RZ, 0x1 ;  /* 0x00000001ff057424 */ /* 0x000fca00078e00ff */
[----:B------:R3:W-:Y:S04]  /*163b0*/  STL [R1+0x60], R5 ;  /* 0x0000600501007387 */ /* 0x0007e80000100800 */
[----:B------:R-:W3:Y:S04]  /*163c0*/  LD.E.64 R8, desc[UR44][R18.64+0x78] ;  /* 0x0000782c12087980 */ /* 0x000ee8000c101b00 */
[----:B------:R0:W-:Y:S04]  /*163d0*/  STL [R1+0x60], R5 ;  /* 0x0000600501007387 */ /* 0x0001e80000100800 */
[----:B-1---5:R-:W3:Y:S01]  /*163e0*/  LD.E.64 R10, desc[UR44][R18.64+0x78] ;  /* 0x0000782c120a7980 */ /* 0x022ee2000c101b00 */
[----:B--2---:R-:W-:Y:S01]  /*163f0*/  IMAD R14, R25, 0x300, R14 ;  /* 0x00000300190e7824 */ /* 0x004fe200078e020e */
[----:B------:R-:W-:-:S02]  /*16400*/  R2UR UR7, R15 ;  /* 0x000000000f0772ca */ /* 0x000fc400000e0000 */
[----:B------:R0:W-:Y:S02]  /*16410*/  STL [R1+0x60], R5 ;  /* 0x0000600501007387 */ /* 0x0001e40000100800 */
[----:B------:R-:W-:Y:S02]  /*16420*/  R2UR UR6, R14 ;  /* 0x000000000e0672ca */ /* 0x000fe400000e0000 */
[----:B------:R-:W2:Y:S01]  /*16430*/  LD.E.64 R12, desc[UR44][R18.64+0x78] ;  /* 0x0000782c120c7980 */ /* 0x000ea2000c101b00 */
[----:B------:R-:W-:-:S03]  /*16440*/  WARPGROUP.ARRIVE ;  /* 0x00000000000079c5 */ /* 0x000fc60000000000 */
[----:B------:R0:W-:Y:S01]  /*16450*/  STL [R1+0x60], R5 ;  /* 0x0000600501007387 */ /* 0x0001e20000100800 */
[----:B----4-:R-:W-:Y:S02]  /*16460*/  R2UR UR4, R20 ;  /* 0x00000000140472ca */ /* 0x010fe400000e0000 */
[----:B------:R-:W-:-:S13]  /*16470*/  R2UR UR5, R21 ;  /* 0x00000000150572ca */ /* 0x000fda00000e0000 */
[----:B------:R-:W-:Y:S01]  /*16480*/  HGMMA.64x96x16.F32 R24, gdesc[UR4], RZ, !UPT, gsb0 ;  /* 0x01600000041879f0 */ /* 0x000fe2000c0008ff */
[----:B---3--:R-:W-:Y:S02]  /*16490*/  VIADD R8, R8, 0x2 ;  /* 0x0000000208087836 */ /* 0x008fe40000000000 */
        /* <DEDUP_REMOVED lines=36> */
[----:B0-----:R-:W-:Y:S05]  /*166e0*/  @!P0 BRA `(.L_x_13084) ;  /* 0x0000000000048947 */ /* 0x001fea0003800000 */
[----:B------:R-:W-:Y:S01]  /*166f0*/  BPT.TRAP 0x1 ;  /* 0x000000040000795c */ /* 0x000fe20000300000 */
.L_x_13084:
[----:B------:R-:W-:Y:S05]  /*16700*/  BSYNC B0 ;  /* 0x0000000000007941 */ /* 0x000fea0003800000 */
.L_x_13083:
        /* <DEDUP_REMOVED lines=13> */
.L_x_13086:
[----:B------:R-:W-:Y:S05]  /*167e0*/  BSYNC B0 ;  /* 0x0000000000007941 */ /* 0x000fea0003800000 */
.L_x_13085:
        /* <DEDUP_REMOVED lines=8> */
.L_x_13088:
[----:B------:R-:W-:Y:S05]  /*16870*/  BSYNC B0 ;  /* 0x0000000000007941 */ /* 0x000fea0003800000 */
.L_x_13087:
[----:B------:R-:W2:Y:S04]  /*16880*/  LD.E R21, desc[UR44][R2.64] ;  /* 0x0000002c02157980 */ /* 0x000ea8000c101900 */
[----:B------:R-:W2:Y:S04]  /*16890*/  LDL.64 R6, [R1+0xf8] ;  /* 0x0000f80001067983 */ /* 0x000ea80000100a00 */
[----:B------:R-:W3:Y:S04]  /*168a0*/  LDL R20, [R1+0x70] ;  /* 0x0000700001147983 */ /* 0x000ee80000100800 */
[----:B0----5:R-:W4:Y:S04]  /*168b0*/  LDL.64 R8, [R1+0xf0] ;  /* 0x0000f00001087983 */ /* 0x021f280000100a00 */
        /* <DEDUP_REMOVED lines=152> */
[----:B----4-:R-:W-:Y:S01]  /*17240*/  VIADD R12, R12, 0xc04 ;  /* 0x00000c040c0c7836 */ /* 0x010fe20000000000 */
[----:B------:R-:W-:Y:S01]  /*17250*/  MOV R9, R7 ;  /* 0x0000000700097202 */ /* 0x000fe20000000f00 */
        /* <DEDUP_REMOVED lines=17> */
[----:B------:R-:W0:Y:S01]  /*17370*/  S2R R72, SR_TID.X ;  /* 0x0000000000487919 */ /* 0x000e220000002100 */
[----:B------:R1:W-:Y:S04]  /*17380*/  STL [R1+0x70], R5 ;  /* 0x0000700501007387 */ /* 0x0003e80000100800 */
[----:B------:R1:W-:Y:S01]  /*17390*/  STL [R1+0x70], R5 ;  /* 0x0000700501007387 */ /* 0x0003e20000100800 */
[----:B------:R-:W-:-:S02]  /*173a0*/  WARPGROUP.DEPBAR.LE gsb0, 0x0 ;  /* 0x00008000000079c5 */ /* 0x000fc40000010000 */
[----:B------:R-:W-:-:S06]  /*173b0*/  WARPGROUP.ARRIVE ;  /* 0x00000000000079c5 */ /* 0x000fcc0000000000 */
[----:B------:R-:W-:Y:S01]  /*173c0*/  HGMMA.64x96x16.F32 R24, gdesc[UR4], R24, gsb0 ;  /* 0x01600000041879f0 */ /* 0x000fe20008000818 */
[----:B------:R1:W-:Y:S01]  /*173d0*/  STL [R1+0x70], R5 ;  /* 0x0000700501007387 */ /* 0x0003e20000100800 */
[----:B0-----:R-:W-:-:S03]  /*173e0*/  SHF.R.U32.HI R103, RZ, 0x7, R72 ;  /* 0x00000007ff677819 */ /* 0x001fc60000011648 */
[----:B------:R1:W-:Y:S04]  /*173f0*/  STL [R1+0x70], R5 ;  /* 0x0000700501007387 */ /* 0x0003e80000100800 */
        /* <DEDUP_REMOVED lines=22> */
.L_x_13091:
[----:B------:R-:W-:Y:S05]  /*17560*/  BSYNC B0 ;  /* 0x0000000000007941 */ /* 0x000fea0003800000 */
.L_x_13090:
[----:B------:R-:W2:Y:S04]  /*17570*/  LD.E.64 R6, desc[UR44][R16.64+0x20] ;  /* 0x0000202c10067980 */ /* 0x000ea8000c101b00 */
[----:B------:R-:W3:Y:S01]  /*17580*/  LD.E R9, desc[UR44][R16.64+0xc] ;  /* 0x00000c2c10097980 */ /* 0x000ee2000c101900 */
[----:B--2---:R-:W-:-:S05]  /*17590*/  MOV R7, R6 ;  /* 0x0000000600077202 */ /* 0x004fca0000000f00 */
[----:B-----5:R-:W-:-:S05]  /*175a0*/  IMAD R8, R8, 0x8, R7 ;  /* 0x0000000808087824 */ /* 0x020fca00078e0207 */
[----:B---3--:R-:W-:-:S04]  /*175b0*/  PRMT R8, R9, 0x654, R8 ;  /* 0x0000065409087816 */ /* 0x008fc80000000008 */
[----:B------:R0:W-:Y:S01]  /*175c0*/  SYNCS.ARRIVE.TRANS64.RED.A1T0 RZ, [R8+URZ], RZ ;  /* 0x000000ff08ff79a7 */ /* 0x0001e2000810043f */
[----:B------:R-:W2:Y:S04]  /*175d0*/  LDL R16, [R1+0x230] ;  /* 0x0002300001107983 */ /* 0x000ea80000100800 */
[----:B0-----:R-:W3:Y:S02]  /*175e0*/  LDL.64 R8, [R1+0x210] ;  /* 0x0002100001087983 */ /* 0x001ee40000100a00 */
[----:B---3--:R-:W-:-:S04]  /*175f0*/  FMNMX.FTZ R6, R24, R8, !PT ;  /* 0x0000000818067209 */ /* 0x008fc80007810000 */
        /* <DEDUP_REMOVED lines=51> */
[----:B------:R0:W-:Y:S04]  /*17930*/  STL.64 [R1+0x210], R6 ;  /* 0x0002100601007387 */ /* 0x0001e80000100a00 */
[----:B------:R-:W-:Y:S04]  /*17940*/  STL [R1+0x210], R10 ;  /* 0x0002100a01007387 */ /* 0x000fe80000100800 */
[----:B------:R-:W3:Y:S04]  /*17950*/  LDL R21, [R1+0x210] ;  /* 0x0002100001157983 */ /* 0x000ee80000100800 */
[----:B------:R-:W4:Y:S04]  /*17960*/  LDL R13, [R1+0x214] ;  /* 0x00021400010d7983 */ /* 0x000f280000100800 */
[----:B0-----:R-:W2:Y:S01]  /*17970*/  LDL.64 R6, [R1+0x220] ;  /* 0x0002200001067983 */ /* 0x001ea20000100a00 */
[----:B---3--:R-:W-:-:S03]  /*17980*/  FADD.FTZ R11, R8, -R21 ;  /* 0x80000015080b7221 */ /* 0x008fc60000010000 */
[----:B----4-:R-:W0:Y:S01]  /*17990*/  SHFL.BFLY PT, R8, R13, 0x2, 0x1f ;  /* 0x0c401f000d087f89 */ /* 0x010e2200000e0000 */
[----:B--2---:R-:W-:-:S04]  /*179a0*/  FMUL.FTZ R11, R11, R16 ;  /* 0x000000100b0b7220 */ /* 0x004fc80000410000 */
[----:B------:R1:W-:Y:S01]  /*179b0*/  MUFU.EX2 R17, R11 ;  /* 0x0000000b00117308 */ /* 0x0003e20000000800 */
[----:B0-----:R-:W-:-:S05]  /*179c0*/  FMNMX.FTZ R8, R8, R13, !PT ;  /* 0x0000000d08087209 */ /* 0x001fca0007810000 */
[----:B-1----:R-:W0:Y:S01]  /*179d0*/  SHFL.BFLY PT, R11, R8, 0x1, 0x1f ;  /* 0x0c201f00080b7f89 */ /* 0x002e2200000e0000 */
[----:B------:R-:W-:-:S04]  /*179e0*/  FMUL.FTZ R21, R16, R21 ;  /* 0x0000001510157220 */ /* 0x000fc80000410000 */
[-CC-:B------:R-:W-:Y:S01]  /*179f0*/  FFMA.FTZ R160, R24, R16.reuse, -R21.reuse ;  /* 0x0000001018a07223 */ /* 0x180fe20000010815 */
[-CC-:B------:R-:W-:Y:S01]  /*17a00*/  FFMA.FTZ R168, R32, R16.reuse, -R21.reuse ;  /* 0x0000001020a87223 */ /* 0x180fe20000010815 */
[----:B------:R-:W-:Y:S01]  /*17a10*/  FFMA.FTZ R32, R33, R16, -R21 ;  /* 0x0000001021207223 */ /* 0x000fe20000010815 */
[----:B0-----:R-:W-:-:S05]  /*17a20*/  FMNMX.FTZ R20, R8, R11, !PT ;  /* 0x0000000b08147209 */ /* 0x001fca0007810000 */
[----:B------:R-:W-:-:S04]  /*17a30*/  FADD.FTZ R9, R9, -R20 ;  /* 0x8000001409097221 */ /* 0x000fc80000010000 */
[----:B------:R-:W-:Y:S01]  /*17a40*/  FMUL.FTZ R8, R16, R9 ;  /* 0x0000000910087220 */ /* 0x000fe20000410000 */
[-C--:B------:R-:W-:Y:S01]  /*17a50*/  FMUL.FTZ R9, R20, R16.reuse ;  /* 0x0000001014097220 */ /* 0x080fe20000410000 */
[----:B------:R-:W-:-:S03]  /*17a60*/  FFMA.FTZ R33, R37, R16, -R21 ;  /* 0x0000001025217223 */ /* 0x000fc60000010815 */
[-CC-:B------:R-:W-:Y:S01]  /*17a70*/  FFMA.FTZ R161, R26, R16.reuse, -R9.reuse ;  /* 0x000000101aa17223 */ /* 0x180fe20000010809 */
[-C--:B------:R-:W-:Y:S01]  /*17a80*/  FFMA.FTZ R37, R27, R16.reuse, -R9 ;  /* 0x000000101b257223 */ /* 0x080fe20000010809 */
[-C--:B------:R-:W-:Y:S01]  /*17a90*/  FFMA.FTZ R24, R25, R16.reuse, -R21 ;  /* 0x0000001019187223 */ /* 0x080fe20000010815 */
[----:B------:R-:W-:Y:S01]  /*17aa0*/  MUFU.EX2 R8, R8 ;  /* 0x0000000800087308 */ /* 0x000fe20000000800 */
[-C--:B------:R-:W-:Y:S01]  /*17ab0*/  FFMA.FTZ R163, R30, R16.reuse, -R9 ;  /* 0x000000101ea37223 */ /* 0x080fe20000010809 */
[-CC-:B------:R-:W-:Y:S01]  /*17ac0*/  FFMA.FTZ R162, R28, R16.reuse, -R21.reuse ;  /* 0x000000101ca27223 */ /* 0x180fe20000010815 */
[----:B------:R-:W-:-:S05]  /*17ad0*/  FFMA.FTZ R176, R40, R16, -R21 ;  /* 0x0000001028b07223 */ /* 0x000fca0000010815 */
[----:B------:R-:W0:Y:S01]  /*17ae0*/  MUFU.EX2 R161, R161 ;  /* 0x000000a100a17308 */ /* 0x000e220000000800 */
[-C--:B------:R-:W-:Y:S01]  /*17af0*/  FFMA.FTZ R40, R31, R16.reuse, -R9 ;  /* 0x000000101f287223 */ /* 0x080fe20000010809 */
[----:B------:R-:W-:-:S06]  /*17b00*/  FFMA.FTZ R72, R29, R16, -R21 ;  /* 0x000000101d487223 */ /* 0x000fcc0000010815 */
[----:B------:R-:W1:Y:S01]  /*17b10*/  MUFU.EX2 R160, R160 ;  /* 0x000000a000a07308 */ /* 0x000e620000000800 */
[----:B------:R-:W-:-:S07]  /*17b20*/  FFMA.FTZ R169, R34, R16, -R9 ;  /* 0x0000001022a97223 */ /* 0x000fce0000010809 */
[----:B------:R-:W2:Y:S08]  /*17b30*/  MUFU.EX2 R37, R37 ;  /* 0x0000002500257308 */ /* 0x000eb00000000800 */
[----:B------:R-:W3:Y:S01]  /*17b40*/  MUFU.EX2 R24, R24 ;  /* 0x0000001800187308 */ /* 0x000ee20000000800 */
[----:B------:R-:W-:-:S07]  /*17b50*/  FFMA.FTZ R31, R35, R16, -R9 ;  /* 0x00000010231f7223 */ /* 0x000fce0000010809 */
[----:B------:R-:W4:Y:S08]  /*17b60*/  MUFU.EX2 R163, R163 ;  /* 0x000000a300a37308 */ /* 0x000f300000000800 */
[----:B------:R-:W4:Y:S01]  /*17b70*/  MUFU.EX2 R162, R162 ;  /* 0x000000a200a27308 */ /* 0x000f220000000800 */
[----:B0-----:R-:W-:Y:S01]  /*17b80*/  FFMA.FTZ R26, R7, R8, R161 ;  /* 0x00000008071a7223 */ /* 0x001fe200000100a1 */
[----:B------:R-:W-:-:S06]  /*17b90*/  FFMA.FTZ R171, R38, R16, -R9 ;  /* 0x0000001026ab7223 */ /* 0x000fcc0000010809 */
[----:B------:R-:W0:Y:S01]  /*17ba0*/  MUFU.EX2 R40, R40 ;  /* 0x0000002800287308 */ /* 0x000e220000000800 */
[----:B-1----:R-:W-:Y:S01]  /*17bb0*/  FFMA.FTZ R7, R17, R6, R160 ;  /* 0x0000000611077223 */ /* 0x002fe200000100a0 */
[----:B------:R-:W-:-:S06]  /*17bc0*/  FFMA.FTZ R170, R36, R16, -R21 ;  /* 0x0000001024aa7223 */ /* 0x000fcc0000010815 */
[----:B------:R-:W1:Y:S01]  /*17bd0*/  MUFU.EX2 R72, R72 ;  /* 0x0000004800487308 */ /* 0x000e620000000800 */
[----:B--2---:R-:W-:Y:S01]  /*17be0*/  FADD.FTZ R26, R37, R26 ;  /* 0x0000001a251a7221 */ /* 0x004fe20000010000 */
[----:B------:R-:W-:-:S06]  /*17bf0*/  FFMA.FTZ R34, R39, R16, -R9 ;  /* 0x0000001027227223 */ /* 0x000fcc0000010809 */
[----:B------:R-:W2:Y:S01]  /*17c00*/  MUFU.EX2 R169, R169 ;  /* 0x000000a900a97308 */ /* 0x000ea20000000800 */
[----:B---3--:R-:W-:-:S07]  /*17c10*/  FADD.FTZ R7, R24, R7 ;  /* 0x0000000718077221 */ /* 0x008fce0000010000 */
[----:B------:R-:W3:Y:S01]  /*17c20*/  MUFU.EX2 R168, R168 ;  /* 0x000000a800a87308 */ /* 0x000ee20000000800 */
[-CC-:B------:R-:W-:Y:S01]  /*17c30*/  FFMA.FTZ R36, R41, R16.reuse, -R21.reuse ;  /* 0x0000001029247223 */ /* 0x180fe20000010815 */
        /* <DEDUP_REMOVED lines=10> */
[-CC-:B------:R-:W-:Y:S01]  /*17ce0*/  FFMA.FTZ R13, R60, R16.reuse, -R21.reuse ;  /* 0x000000103c0d7223 */ /* 0x180fe20000010815 */
[-CC-:B------:R-:W-:Y:S01]  /*17cf0*/  FFMA.FTZ R183, R61, R16.reuse, -R21.reuse ;  /* 0x000000103db77223 */ /* 0x180fe20000010815 */
[-CC-:B------:R-:W-:Y:S01]  /*17d00*/  FFMA.FTZ R10, R64, R16.reuse, -R21.reuse ;  /* 0x00000010400a7223 */ /* 0x180fe20000010815 */
[-CC-:B------:R-:W-:Y:S01]  /*17d10*/  FFMA.FTZ R184, R65, R16.reuse, -R21.reuse ;  /* 0x0000001041b87223 */ /* 0x180fe20000010815 */
[-CC-:B------:R-:W-:Y:S01]  /*17d20*/  FFMA.FTZ R68, R68, R16.reuse, -R21.reuse ;  /* 0x0000001044447223 */ /* 0x180fe20000010815 */
[-C--:B------:R-:W-:Y:S01]  /*17d30*/  FFMA.FTZ R185, R69, R16.reuse, -R21 ;  /* 0x0000001045b97223 */ /* 0x080fe20000010815 */
[----:B----4-:R-:W-:Y:S01]  /*17d40*/  FADD.FTZ R21, R163, R26 ;  /* 0x0000001aa3157221 */ /* 0x010fe20000010000 */
[----:B------:R-:W4:Y:S01]  /*17d50*/  MUFU.EX2 R171, R171 ;  /* 0x000000ab00ab7308 */ /* 0x000f220000000800 */
[----:B------:R-:W-:Y:S01]  /*17d60*/  FFMA.FTZ R177, R42, R16, -R9 ;  /* 0x000000102ab17223 */ /* 0x000fe20000010809 */
[----:B------:R-:W-:Y:S01]  /*17d70*/  FADD.FTZ R7, R162, R7 ;  /* 0x00000007a2077221 */ /* 0x000fe20000010000 */
[----:B0-----:R-:W-:-:S05]  /*17d80*/  FADD.FTZ R6, R40, R21 ;  /* 0x0000001528067221 */ /* 0x001fca0000010000 */
[----:B------:R-:W0:Y:S01]  /*17d90*/  MUFU.EX2 R170, R170 ;  /* 0x000000aa00aa7308 */ /* 0x000e220000000800 */
[----:B------:R-:W-:Y:S01]  /*17da0*/  FFMA.FTZ R30, R43, R16, -R9 ;  /* 0x000000102b1e7223 */ /* 0x000fe20000010809 */
[----:B-1----:R-:W-:Y:S01]  /*17db0*/  FADD.FTZ R7, R72, R7 ;  /* 0x0000000748077221 */ /* 0x002fe20000010000 */
[----:B--2---:R-:W-:-:S05]  /*17dc0*/  FADD.FTZ R6, R169, R6 ;  /* 0x00000006a9067221 */ /* 0x004fca0000010000 */
[----:B------:R-:W1:Y:S01]  /*17dd0*/  MUFU.EX2 R34, R34 ;  /* 0x0000002200227308 */ /* 0x000e620000000800 */
[----:B------:R-:W-:Y:S01]  /*17de0*/  FFMA.FTZ R179, R46, R16, -R9 ;  /* 0x000000102eb37223 */ /* 0x000fe20000010809 */
[----:B---3--:R-:W-:-:S06]  /*17df0*/  FADD.FTZ R7, R168, R7 ;  /* 0x00000007a8077221 */ /* 0x008fcc0000010000 */
[----:B------:R-:W2:Y:S01]  /*17e00*/  MUFU.EX2 R33, R33 ;  /* 0x0000002100217308 */ /* 0x000ea20000000800 */
[----:B------:R-:W-:Y:S01]  /*17e10*/  FADD.FTZ R6, R31, R6 ;  /* 0x000000061f067221 */ /* 0x000fe20000010000 */
[----:B------:R-:W-:-:S06]  /*17e20*/  FFMA.FTZ R215, R47, R16, -R9 ;  /* 0x000000102fd77223 */ /* 0x000fcc0000010809 */
[----:B------:R-:W3:Y:S01]  /*17e30*/  MUFU.EX2 R177, R177 ;  /* 0x000000b100b17308 */ /* 0x000ee20000000800 */
[----:B------:R-:W-:-:S07]  /*17e40*/  FADD.FTZ R7, R32, R7 ;  /* 0x0000000720077221 */ /* 0x000fce0000010000 */
[----:B------:R-:W3:Y:S01]  /*17e50*/  MUFU.EX2 R176, R176 ;  /* 0x000000b000b07308 */ /* 0x000ee20000000800 */
[----:B----4-:R-:W-:Y:S01]  /*17e60*/  FADD.FTZ R21, R171, R6 ;  /* 0x00000006ab157221 */ /* 0x010fe20000010000 */
[----:B------:R-:W-:-:S06]  /*17e70*/  FFMA.FTZ R212, R50, R16, -R9 ;  /* 0x0000001032d47223 */ /* 0x000fcc0000010809 */
[----:B------:R-:W4:Y:S01]  /*17e80*/  MUFU.EX2 R30, R30 ;  /* 0x0000001e001e7308 */ /* 0x000f220000000800 */
[----:B0-----:R-:W-:-:S07]  /*17e90*/  FADD.FTZ R6, R170, R7 ;  /* 0x00000007aa067221 */ /* 0x001fce0000010000 */
[----:B------:R-:W0:Y:S01]  /*17ea0*/  MUFU.EX2 R36, R36 ;  /* 0x0000002400247308 */ /* 0x000e220000000800 */
[----:B-1----:R-:W-:Y:S01]  /*17eb0*/  FADD.FTZ R26, R34, R21 ;  /* 0x00000015221a7221 */ /* 0x002fe20000010000 */
[----:B------:R-:W-:-:S06]  /*17ec0*/  FFMA.FTZ R213, R51, R16, -R9 ;  /* 0x0000001033d57223 */ /* 0x000fcc0000010809 */
[----:B------:R-:W1:Y:S01]  /*17ed0*/  MUFU.EX2 R179, R179 ;  /* 0x000000b300b37308 */ /* 0x000e620000000800 */
[----:B--2---:R-:W-:-:S07]  /*17ee0*/  FADD.FTZ R7, R33, R6 ;  /* 0x0000000621077221 */ /* 0x004fce0000010000 */
[----:B------:R-:W2:Y:S01]  /*17ef0*/  MUFU.EX2 R178, R178 ;  /* 0x000000b200b27308 */ /* 0x000ea20000000800 */
[----:B---3--:R-:W-:Y:S01]  /*17f00*/  FADD.FTZ R21, R177, R26 ;  /* 0x0000001ab1157221 */ /* 0x008fe20000010000 */
        /* <DEDUP_REMOVED lines=30> */
[----:B------:R-:W-:-:S06]  /*180f0*/  FADD.FTZ R6, R15, R6 ;  /* 0x000000060f067221 */ /* 0x000fcc0000010000 */
[----:B------:R-:W3:Y:S01]  /*18100*/  MUFU.EX2 R209, R209 ;  /* 0x000000d100d17308 */ /* 0x000ee20000000800 */
[----:B------:R-:W-:-:S07]  /*18110*/  FFMA.FTZ R186, R66, R16, -R9 ;  /* 0x0000001042ba7223 */ /* 0x000fce0000010809 */
        /* <DEDUP_REMOVED lines=13> */
[----:B------:R-:W-:Y:S01]  /*181f0*/  MUFU.EX2 R10, R10 ;  /* 0x0000000a000a7308 */ /* 0x000fe20000000800 */
[----:B------:R-:W-:-:S07]  /*18200*/  FFMA.FTZ R189, R71, R16, -R9 ;  /* 0x0000001047bd7223 */ /* 0x000fce0000010809 */
[----:B------:R-:W3:Y:S01]  /*18210*/  MUFU.EX2 R186, R186 ;  /* 0x000000ba00ba7308 */ /* 0x000ee20000000800 */
[----:B0-----:R-:W-:Y:S01]  /*18220*/  FADD.FTZ R7, R191, R26 ;  /* 0x0000001abf077221 */ /* 0x001fe20000010000 */
[----:B----4-:R-:W-:-:S06]  /*18230*/  FADD.FTZ R6, R13, R6 ;  /* 0x000000060d067221 */ /* 0x010fcc0000010000 */
[----:B------:R-:W-:Y:S08]  /*18240*/  MUFU.EX2 R184, R184 ;  /* 0x000000b800b87308 */ /* 0x000ff00000000800 */
[----:B------:R-:W0:Y:S01]  /*18250*/  MUFU.EX2 R188, R188 ;  /* 0x000000bc00bc7308 */ /* 0x000e220000000800 */
[----:B-1----:R-:W-:Y:S01]  /*18260*/  FADD.FTZ R9, R210, R7 ;  /* 0x00000007d2097221 */ /* 0x002fe20000010000 */
[----:B--2---:R-:W-:-:S06]  /*18270*/  FADD.FTZ R7, R183, R6 ;  /* 0x00000006b7077221 */ /* 0x004fcc0000010000 */
[----:B------:R-:W-:Y:S08]  /*18280*/  MUFU.EX2 R11, R68 ;  /* 0x00000044000b7308 */ /* 0x000ff00000000800 */
[----:B------:R-:W1:Y:S01]  /*18290*/  MUFU.EX2 R187, R187 ;  /* 0x000000bb00bb7308 */ /* 0x000e620000000800 */
[----:B---3--:R-:W-:Y:S01]  /*182a0*/  FADD.FTZ R9, R186, R9 ;  /* 0x00000009ba097221 */ /* 0x008fe20000010000 */
[----:B------:R-:W-:-:S06]  /*182b0*/  FADD.FTZ R7, R10, R7 ;  /* 0x000000070a077221 */ /* 0x000fcc0000010000 */
[----:B------:R-:W2:Y:S08]  /*182c0*/  MUFU.EX2 R185, R185 ;  /* 0x000000b900b97308 */ /* 0x000eb00000000800 */
[----:B------:R-:W3:Y:S01]  /*182d0*/  MUFU.EX2 R189, R189 ;  /* 0x000000bd00bd7308 */ /* 0x000ee20000000800 */
[----:B0-----:R-:W-:Y:S01]  /*182e0*/  FADD.FTZ R16, R188, R9 ;  /* 0x00000009bc107221 */ /* 0x001fe20000010000 */
[----:B------:R-:W-:-:S03]  /*182f0*/  FADD.FTZ R6, R184, R7 ;  /* 0x00000007b8067221 */ /* 0x000fc60000010000 */
[----:B-1----:R-:W-:Y:S01]  /*18300*/  FADD.FTZ R16, R187, R16 ;  /* 0x00000010bb107221 */ /* 0x002fe20000010000 */
[----:B------:R-:W-:-:S04]  /*18310*/  FADD.FTZ R6, R11, R6 ;  /* 0x000000060b067221 */ /* 0x000fc80000010000 */
[----:B--2---:R-:W-:Y:S01]  /*18320*/  FADD.FTZ R6, R185, R6 ;  /* 0x00000006b9067221 */ /* 0x004fe20000010000 */
[----:B------:R-:W-:Y:S01]  /*18330*/  STL [R1+0x214], R20 ;  /* 0x0002141401007387 */ /* 0x000fe20000100800 */
[----:B---3--:R-:W-:-:S05]  /*18340*/  FADD.FTZ R7, R189, R16 ;  /* 0x00000010bd077221 */ /* 0x008fca0000010000 */
        /* <DEDUP_REMOVED lines=8> */
[----:B------:R0:W-:Y:S04]  /*183d0*/  ST.E desc[UR44][R18.64+0x240], R9 ;  /* 0x0002400912007985 */ /* 0x0001e8000c10192c */
[----:B------:R-:W2:Y:S02]  /*183e0*/  LD.E R16, desc[UR44][R6.64] ;  /* 0x0000002c06107980 */ /* 0x000ea4000c101900 */
[----:B--2---:R-:W-:-:S05]  /*183f0*/  FMUL.FTZ R21, R17, R16 ;  /* 0x0000001011157220 */ /* 0x004fca0000410000 */
[----:B------:R1:W-:Y:S04]  /*18400*/  ST.E desc[UR44][R6.64], R21 ;  /* 0x0000001506007985 */ /* 0x0003e8000c10192c */
[----:B------:R-:W0:Y:S04]  /*18410*/  LD.E R35, desc[UR44][R18.64+0x434] ;  /* 0x0004342c12237980 */ /* 0x000e28000c101900 */
[----:B------:R-:W2:Y:S04]  /*18420*/  LD.E R27, desc[UR44][R18.64+0x254] ;  /* 0x0002542c121b7980 */ /* 0x000ea8000c101900 */
[----:B------:R-:W3:Y:S04]  /*18430*/  LD.E R29, desc[UR44][R18.64+0x250] ;  /* 0x0002502c121d7980 */ /* 0x000ee8000c101900 */
[----:B------:R-:W1:Y:S04]  /*18440*/  LD.E R150, desc[UR44][R18.64+0x260] ;  /* 0x0002602c12967980 */ /* 0x000e68000c101900 */
        /* <DEDUP_REMOVED lines=62> */
[----:B---3--:R-:W-:-:S03]  /*18830*/  FMUL.FTZ R29, R17, R29 ;  /* 0x0000001d111d7220 */ /* 0x008fc60000410000 */
[----:B------:R2:W-:Y:S01]  /*18840*/  ST.E desc[UR44][R18.64+0x254], R27 ;  /* 0x0002541b12007985 */ /* 0x0005e2000c10192c */
[C---:B-1----:R-:W-:Y:S01]  /*18850*/  FMUL.FTZ R21, R17.reuse, R150 ;  /* 0x0000009611157220 */ /* 0x042fe20000410000 */
[C---:B----4-:R-:W-:Y:S01]  /*18860*/  FMUL.FTZ R35, R17.reuse, R148 ;  /* 0x0000009411237220 */ /* 0x050fe20000410000 */
[C---:B------:R-:W-:Y:S01]  /*18870*/  FMUL.FTZ R39, R17.reuse, R134 ;  /* 0x0000008611277220 */ /* 0x040fe20000410000 */
[C---:B0-----:R-:W-:Y:S01]  /*18880*/  FMUL.FTZ R9, R17.reuse, R142 ;  /* 0x0000008e11097220 */ /* 0x041fe20000410000 */
[C---:B--2---:R-:W-:Y:S01]  /*18890*/  FMUL.FTZ R27, R17.reuse, R140 ;  /* 0x0000008c111b7220 */ /* 0x044fe20000410000 */
        /* <DEDUP_REMOVED lines=25> */
[----:B---3--:R-:W-:-:S03]  /*18a30*/  FMUL.FTZ R45, R17, R116 ;  /* 0x00000074112d7220 */ /* 0x008fc60000410000 */
[----:B------:R3:W-:Y:S01]  /*18a40*/  ST.E desc[UR44][R18.64+0x2d0], R9 ;  /* 0x0002d00912007985 */ /* 0x0007e2000c10192c */
[----:B0-----:R-:W-:-:S03]  /*18a50*/  FMUL.FTZ R21, R17, R120 ;  /* 0x0000007811157220 */ /* 0x001fc60000410000 */
[----:B------:R0:W-:Y:S01]  /*18a60*/  ST.E desc[UR44][R18.64+0x2d4], R27 ;  /* 0x0002d41b12007985 */ /* 0x0001e2000c10192c */
[C---:B-1----:R-:W-:Y:S01]  /*18a70*/  FMUL.FTZ R35, R17.reuse, R118 ;  /* 0x0000007611237220 */ /* 0x042fe20000410000 */
[C---:B--2---:R-:W-:Y:S01]  /*18a80*/  FMUL.FTZ R39, R17.reuse, R112 ;  /* 0x0000007011277220 */ /* 0x044fe20000410000 */
[C---:B---3--:R-:W-:Y:S01]  /*18a90*/  FMUL.FTZ R9, R17.reuse, R110 ;  /* 0x0000006e11097220 */ /* 0x048fe20000410000 */
[C---:B0-----:R-:W-:Y:S01]  /*18aa0*/  FMUL.FTZ R27, R17.reuse, R108 ;  /* 0x0000006c111b7220 */ /* 0x041fe20000410000 */
        /* <DEDUP_REMOVED lines=71> */
[----:B0-----:R-:W-:Y:S01]  /*18f20*/  FMUL.FTZ R27, R17, R16 ;  /* 0x00000010111b7220 */ /* 0x001fe20000410000 */
[----:B------:R-:W-:Y:S02]  /*18f30*/  IMAD.U32 R16, RZ, RZ, UR6 ;  /* 0x00000006ff107e24 */ /* 0x000fe4000f8e00ff */
[----:B------:R-:W-:Y:S01]  /*18f40*/  IMAD.U32 R17, RZ, RZ, UR5 ;  /* 0x00000005ff117e24 */ /* 0x000fe2000f8e00ff */
[----:B------:R-:W-:Y:S04]  /*18f50*/  ST.E desc[UR44][R18.64+0x3f0], R21 ;  /* 0x0003f01512007985 */ /* 0x000fe8000c10192c */
[----:B------:R0:W-:Y:S04]  /*18f60*/  ST.E desc[UR44][R18.64+0x3f4], R29 ;  /* 0x0003f41d12007985 */ /* 0x0001e8000c10192c */
[----:B------:R-:W-:Y:S04]  /*18f70*/  ST.E desc[UR44][R18.64+0x400], R41 ;  /* 0x0004002912007985 */ /* 0x000fe8000c10192c */
[----:B------:R-:W-:Y:S04]  /*18f80*/  ST.E desc[UR44][R18.64+0x404], R43 ;  /* 0x0004042b12007985 */ /* 0x000fe8000c10192c */
[----:B------:R1:W-:Y:S04]  /*18f90*/  ST.E desc[UR44][R18.64+0x410], R35 ;  /* 0x0004102312007985 */ /* 0x0003e8000c10192c */
[----:B------:R-:W-:Y:S04]  /*18fa0*/  ST.E desc[UR44][R18.64+0x414], R9 ;  /* 0x0004140912007985 */ /* 0x000fe8000c10192c */
[----:B------:R-:W-:Y:S04]  /*18fb0*/  ST.E desc[UR44][R18.64+0x420], R27 ;  /* 0x0004201b12007985 */ /* 0x000fe8000c10192c */
[----:B------:R-:W-:Y:S04]  /*18fc0*/  ST.E desc[UR44][R18.64+0x424], R39 ;  /* 0x0004242712007985 */ /* 0x000fe8000c10192c */
[----:B------:R2:W-:Y:S04]  /*18fd0*/  ST.E desc[UR44][R18.64+0x430], R45 ;  /* 0x0004302d12007985 */ /* 0x0005e8000c10192c */
[----:B0-----:R-:W3:Y:S01]  /*18fe0*/  LD.E R29, desc[UR44][R16.64] ;  /* 0x0000002c101d7980 */ /* 0x001ee2000c101900 */
[----:B------:R-:W-:Y:S01]  /*18ff0*/  ULOP3.LUT UR4, UR4, 0xc, URZ, 0xfc, !UPT ;  /* 0x0000000c04047892 */ /* 0x000fe2000f8efc3f */
[----:B------:R-:W-:-:S05]  /*19000*/  IMAD.U32 R21, RZ, RZ, UR5 ;  /* 0x00000005ff157e24 */ /* 0x000fca000f8e00ff */
[----:B------:R-:W-:Y:S02]  /*19010*/  IMAD.U32 R20, RZ, RZ, UR4 ;  /* 0x00000004ff147e24 */ /* 0x000fe4000f8e00ff */
[----:B---3--:R-:W-:-:S05]  /*19020*/  FMUL.FTZ R29, R8, R29 ;  /* 0x0000001d081d7220 */ /* 0x008fca0000410000 */
[----:B------:R0:W-:Y:S04]  /*19030*/  ST.E desc[UR44][R16.64], R29 ;  /* 0x0000001d10007985 */ /* 0x0001e8000c10192c */
[----:B-1----:R-:W3:Y:S02]  /*19040*/  LD.E R35, desc[UR44][R20.64] ;  /* 0x0000002c14237980 */ /* 0x002ee4000c101900 */
[----:B---3--:R-:W-:-:S05]  /*19050*/  FMUL.FTZ R35, R8, R35 ;  /* 0x0000002308237220 */ /* 0x008fca0000410000 */
[----:B------:R1:W-:Y:S04]  /*19060*/  ST.E desc[UR44][R20.64], R35 ;  /* 0x0000002314007985 */ /* 0x0003e8000c10192c */
        /* <DEDUP_REMOVED lines=57> */
[----:B-1----:R-:W2:Y:S04]  /*19400*/  LD.E R35, desc[UR44][R18.64+0x418] ;  /* 0x0004182c12237980 */ /* 0x002ea8000c101900 */
[----:B------:R-:W2:Y:S04]  /*19410*/  LD.E R28, desc[UR44][R18.64+0x41c] ;  /* 0x00041c2c121c7980 */ /* 0x000ea8000c101900 */
[----:B------:R-:W2:Y:S04]  /*19420*/  LD.E R9, desc[UR44][R18.64+0x428] ;  /* 0x0004282c12097980 */ /* 0x000ea8000c101900 */
[----:B------:R-:W2:Y:S04]  /*19430*/  LD.E R26, desc[UR44][R18.64+0x42c] ;  /* 0x00042c2c121a7980 */ /* 0x000ea8000c101900 */
[----:B------:R-:W2:Y:S01]  /*19440*/  LD.E R27, desc[UR44][R18.64+0x438] ;  /* 0x0004382c121b7980 */ /* 0x000ea2000c101900 */
[C---:B---3--:R-:W-:Y:S01]  /*19450*/  FMUL.FTZ R93, R8.reuse, R93 ;  /* 0x0000005d085d7220 */ /* 0x048fe20000410000 */
        /* <DEDUP_REMOVED lines=34> */
[----:B0-----:R-:W-:-:S03]  /*19680*/  FMUL.FTZ R93, R8, R86 ;  /* 0x00000056085d7220 */ /* 0x001fc60000410000 */
[----:B------:R0:W-:Y:S01]  /*19690*/  ST.E desc[UR44][R18.64+0x298], R83 ;  /* 0x0002985312007985 */ /* 0x0001e2000c10192c */
[----:B-1----:R-:W-:-:S03]  /*196a0*/  FMUL.FTZ R95, R8, R84 ;  /* 0x00000054085f7220 */ /* 0x002fc60000410000 */
[----:B------:R1:W-:Y:S04]  /*196b0*/  ST.E desc[UR44][R18.64+0x2a8], R85 ;  /* 0x0002a85512007985 */ /* 0x0003e8000c10192c */
[----:B------:R-:W-:Y:S01]  /*196c0*/  ST.E desc[UR44][R18.64+0x2c8], R81 ;  /* 0x0002c85112007985 */ /* 0x000fe2000c10192c */
[C---:B--2---:R-:W-:Y:S01]  /*196d0*/  FMUL.FTZ R89, R8.reuse, R82 ;  /* 0x0000005208597220 */ /* 0x044fe20000410000 */
[C---:B------:R-:W-:Y:S02]  /*196e0*/  FMUL.FTZ R91, R8.reuse, R78 ;  /* 0x0000004e085b7220 */ /* 0x040fe40000410000 */
[----:B------:R2:W-:Y:S01]  /*196f0*/  ST.E desc[UR44][R18.64+0x2d8], R79 ;  /* 0x0002d84f12007985 */ /* 0x0005e2000c10192c */
[----:B------:R-:W-:-:S03]  /*19700*/  FMUL.FTZ R97, R8, R80 ;  /* 0x0000005008617220 */ /* 0x000fc60000410000 */
[----:B------:R-:W-:Y:S01]  /*19710*/  ST.E desc[UR44][R18.64+0x2dc], R77 ;  /* 0x0002dc4d12007985 */ /* 0x000fe2000c10192c */
[----:B0-----:R-:W-:-:S03]  /*19720*/  FMUL.FTZ R83, R8, R76 ;  /* 0x0000004c08537220 */ /* 0x001fc60000410000 */
[----:B------:R0:W-:Y:S01]  /*19730*/  ST.E desc[UR44][R18.64+0x2e8], R73 ;  /* 0x0002e84912007985 */ /* 0x0001e2000c10192c */
[----:B-1----:R-:W-:-:S03]  /*19740*/  FMUL.FTZ R85, R8, R74 ;  /* 0x0000004a08557220 */ /* 0x002fc60000410000 */
[----:B------:R1:W-:Y:S01]  /*19750*/  ST.E desc[UR44][R18.64+0x2f8], R75 ;  /* 0x0002f84b12007985 */ /* 0x0003e2000c10192c */
[----:B--2---:R-:W-:-:S03]  /*19760*/  FMUL.FTZ R79, R8, R70 ;  /* 0x00000046084f7220 */ /* 0x004fc60000410000 */
[----:B------:R-:W-:Y:S01]  /*19770*/  ST.E desc[UR44][R18.64+0x308], R71 ;  /* 0x0003084712007985 */ /* 0x000fe2000c10192c */
[----:B------:R-:W-:-:S03]  /*19780*/  FMUL.FTZ R81, R8, R68 ;  /* 0x0000004408517220 */ /* 0x000fc60000410000 */
[----:B------:R2:W-:Y:S01]  /*19790*/  ST.E desc[UR44][R18.64+0x30c], R67 ;  /* 0x00030c4312007985 */ /* 0x0005e2000c10192c */
[----:B0-----:R-:W-:-:S03]  /*197a0*/  FMUL.FTZ R73, R8, R66 ;  /* 0x0000004208497220 */ /* 0x001fc60000410000 */
[----:B------:R0:W-:Y:S01]  /*197b0*/  ST.E desc[UR44][R18.64+0x31c], R69 ;  /* 0x00031c4512007985 */ /* 0x0001e2000c10192c */
[----:B-1----:R-:W-:-:S03]  /*197c0*/  FMUL.FTZ R75, R8, R62 ;  /* 0x0000003e084b7220 */ /* 0x002fc60000410000 */
[----:B------:R-:W-:Y:S01]  /*197d0*/  ST.E desc[UR44][R18.64+0x33c], R65 ;  /* 0x00033c4112007985 */ /* 0x000fe2000c10192c */
[----:B------:R-:W-:-:S03]  /*197e0*/  FMUL.FTZ R77, R8, R64 ;  /* 0x00000040084d7220 */ /* 0x000fc60000410000 */
[----:B------:R1:W-:Y:S01]  /*197f0*/  ST.E desc[UR44][R18.64+0x34c], R63 ;  /* 0x00034c3f12007985 */ /* 0x0003e2000c10192c */
[----:B--2---:R-:W-:-:S03]  /*19800*/  FMUL.FTZ R67, R8, R60 ;  /* 0x0000003c08437220 */ /* 0x004fc60000410000 */
[----:B------:R-:W-:Y:S01]  /*19810*/  ST.E desc[UR44][R18.64+0x358], R61 ;  /* 0x0003583d12007985 */ /* 0x000fe2000c10192c */
[----:B0-----:R-:W-:-:S03]  /*19820*/  FMUL.FTZ R69, R8, R58 ;  /* 0x0000003a08457220 */ /* 0x001fc60000410000 */
[----:B------:R0:W-:Y:S04]  /*19830*/  ST.E desc[UR44][R18.64+0x35c], R57 ;  /* 0x00035c3912007985 */ /* 0x0001e8000c10192c */
[----:B------:R2:W-:Y:S01]  /*19840*/  ST.E desc[UR44][R18.64+0x36c], R59 ;  /* 0x00036c3b12007985 */ /* 0x0005e2000c10192c */
[C---:B-1----:R-:W-:Y:S01]  /*19850*/  FMUL.FTZ R63, R8.reuse, R56 ;  /* 0x00000038083f7220 */ /* 0x042fe20000410000 */
[C---:B------:R-:W-:Y:S02]  /*19860*/  FMUL.FTZ R65, R8.reuse, R52 ;  /* 0x0000003408417220 */ /* 0x040fe40000410000 */
[----:B------:R-:W-:Y:S01]  /*19870*/  ST.E desc[UR44][R18.64+0x38c], R55 ;  /* 0x00038c3712007985 */ /* 0x000fe2000c10192c */
[----:B------:R-:W-:-:S03]  /*19880*/  FMUL.FTZ R71, R8, R54 ;  /* 0x0000003608477220 */ /* 0x000fc60000410000 */
[----:B------:R1:W-:Y:S01]  /*19890*/  ST.E desc[UR44][R18.64+0x39c], R53 ;  /* 0x00039c3512007985 */ /* 0x0003e2000c10192c */
[----:B------:R-:W-:-:S03]  /*198a0*/  FMUL.FTZ R51, R8, R51 ;  /* 0x0000003308337220 */ /* 0x000fc60000410000 */
[----:B------:R3:W-:Y:S01]  /*198b0*/  ST.E desc[UR44][R18.64+0x3ac], R47 ;  /* 0x0003ac2f12007985 */ /* 0x0007e2000c10192c */
[----:B0-----:R-:W-:-:S03]  /*198c0*/  FMUL.FTZ R57, R8, R50 ;  /* 0x0000003208397220 */ /* 0x001fc60000410000 */
[----:B------:R-:W-:Y:S01]  /*198d0*/  ST.E desc[UR44][R18.64+0x3bc], R49 ;  /* 0x0003bc3112007985 */ /* 0x000fe2000c10192c */
[----:B--2---:R-:W-:-:S03]  /*198e0*/  FMUL.FTZ R59, R8, R48 ;  /* 0x00000030083b7220 */ /* 0x004fc60000410000 */
[----:B------:R-:W-:Y:S01]  /*198f0*/  ST.E desc[UR44][R18.64+0x3dc], R45 ;  /* 0x0003dc2d12007985 */ /* 0x000fe2000c10192c */
[----:B-1----:R-:W-:-:S03]  /*19900*/  FMUL.FTZ R53, R8, R46 ;  /* 0x0000002e08357220 */ /* 0x002fc60000410000 */
[----:B------:R0:W-:Y:S01]  /*19910*/  ST.E desc[UR44][R18.64+0x3ec], R43 ;  /* 0x0003ec2b12007985 */ /* 0x0001e2000c10192c */
[C---:B------:R-:W-:Y:S01]  /*19920*/  FMUL.FTZ R55, R8.reuse, R42 ;  /* 0x0000002a08377220 */ /* 0x040fe20000410000 */
[C---:B------:R-:W-:Y:S01]  /*19930*/  FMUL.FTZ R61, R8.reuse, R44 ;  /* 0x0000002c083d7220 */ /* 0x040fe20000410000 */
[C---:B------:R-:W-:Y:S01]  /*19940*/  FMUL.FTZ R41, R8.reuse, R41 ;  /* 0x0000002908297220 */ /* 0x040fe20000410000 */
[C---:B------:R-:W-:Y:S01]  /*19950*/  FMUL.FTZ R29, R8.reuse, R29 ;  /* 0x0000001d081d7220 */ /* 0x040fe20000410000 */
[C---:B------:R-:W-:Y:S01]  /*19960*/  FMUL.FTZ R39, R8.reuse, R39 ;  /* 0x0000002708277220 */ /* 0x040fe20000410000 */
[C---:B---3--:R-:W-:Y:S01]  /*19970*/  FMUL.FTZ R47, R8.reuse, R38 ;  /* 0x00000026082f7220 */ /* 0x048fe20000410000 */
[C---:B------:R-:W-:Y:S01]  /*19980*/  FMUL.FTZ R35, R8.reuse, R35 ;  /* 0x0000002308237220 */ /* 0x040fe20000410000 */
[C---:B0-----:R-:W-:Y:S01]  /*19990*/  FMUL.FTZ R43, R8.reuse, R28 ;  /* 0x0000001c082b7220 */ /* 0x041fe20000410000 */
        /* <DEDUP_REMOVED lines=39> */
[----:B------:R2:W-:Y:S01]  /*19c10*/  ST.E desc[UR44][R18.64+0x438], R27 ;  /* 0x0004381b12007985 */ /* 0x0005e2000c10192c */
[----:B------:R3:W-:Y:S06]  /*19c20*/  BAR.SYNC.DEFER_BLOCKING R28, 0x100 ;  /* 0x0004001c0000751d */ /* 0x0007ec0000010000 */
[----:B0-----:R-:W4:Y:S04]  /*19c30*/  LD.E R29, desc[UR44][R18.64+0x240] ;  /* 0x0002402c121d7980 */ /* 0x001f28000c101900 */
[----:B------:R-:W3:Y:S04]  /*19c40*/  LD.E R26, desc[UR44][R2.64] ;  /* 0x0000002c021a7980 */ /* 0x000ee8000c101900 */
[----:B------:R-:W3:Y:S04]  /*19c50*/  LD.E.64 R8, desc[UR44][R18.64+0x88] ;  /* 0x0000882c12087980 */ /* 0x000ee8000c101b00 */
[----:B----4-:R0:W-:Y:S04]  /*19c60*/  ST.E desc[UR44][R18.64+0x240], R29 ;  /* 0x0002401d12007985 */ /* 0x0101e8000c10192c */
[----:B-1----:R-:W4:Y:S04]  /*19c70*/  LD.E R35, desc[UR44][R6.64] ;  /* 0x0000002c06237980 */ /* 0x002f28000c101900 */
[----:B----4-:R1:W-:Y:S04]  /*19c80*/  ST.E desc[UR44][R6.64], R35 ;  /* 0x0000002306007985 */ /* 0x0103e8000c10192c */
[----:B------:R-:W4:Y:S04]  /*19c90*/  LD.E R39, desc[UR44][R16.64] ;  /* 0x0000002c10277980 */ /* 0x000f28000c101900 */
[----:B----4-:R4:W-:Y:S04]  /*19ca0*/  ST.E desc[UR44][R16.64], R39 ;  /* 0x0000002710007985 */ /* 0x0109e8000c10192c */
[----:B------:R-:W2:Y:S04]  /*19cb0*/  LD.E R41, desc[UR44][R20.64] ;  /* 0x0000002c14297980 */ /* 0x000ea8000c101900 */
[----:B--2---:R2:W-:Y:S04]  /*19cc0*/  ST.E desc[UR44][R20.64], R41 ;  /* 0x0000002914007985 */ /* 0x0045e8000c10192c */
[----:B------:R-:W3:Y:S04]  /*19cd0*/  LD.E R27, desc[UR44][R18.64+0x250] ;  /* 0x0002502c121b7980 */ /* 0x000ee8000c101900 */
[----:B------:R-:W3:Y:S04]  /*19ce0*/  LD.E R43, desc[UR44][R18.64+0x254] ;  /* 0x0002542c122b7980 */ /* 0x000ee8000c101900 */
[----:B------:R-:W3:Y:S04]  /*19cf0*/  LD.E R45, desc[UR44][R18.64+0x258] ;  /* 0x0002582c122d7980 */ /* 0x000ee8000c101900 */
[----:B0-----:R-:W3:Y:S04]  /*19d00*/  LD.E R29, desc[UR44][R18.64+0x25c] ;  /* 0x00025c2c121d7980 */ /* 0x001ee8000c101900 */
[----:B------:R-:W3:Y:S04]  /*19d10*/  LD.E R47, desc[UR44][R18.64+0x260] ;  /* 0x0002602c122f7980 */ /* 0x000ee8000c101900 */
[----:B------:R-:W3:Y:S04]  /*19d20*/  LD.E R49, desc[UR44][R18.64+0x264] ;  /* 0x0002642c12317980 */ /* 0x000ee8000c101900 */
[----:B-1----:R-:W3:Y:S04]  /*19d30*/  LD.E R35, desc[UR44][R18.64+0x268] ;  /* 0x0002682c12237980 */ /* 0x002ee8000c101900 */
[----:B------:R-:W3:Y:S04]  /*19d40*/  LD.E R51, desc[UR44][R18.64+0x26c] ;  /* 0x00026c2c12337980 */ /* 0x000ee8000c101900 */
[----:B----4-:R-:W4:Y:S04]  /*19d50*/  LD.E R39, desc[UR44][R18.64+0x270] ;  /* 0x0002702c12277980 */ /* 0x010f28000c101900 */
[----:B------:R-:W4:Y:S04]  /*19d60*/  LD.E R53, desc[UR44][R18.64+0x274] ;  /* 0x0002742c12357980 */ /* 0x000f28000c101900 */
[----:B--2---:R-:W2:Y:S04]  /*19d70*/  LD.E R41, desc[UR44][R18.64+0x278] ;  /* 0x0002782c12297980 */ /* 0x004ea8000c101900 */
        /* <DEDUP_REMOVED lines=64> */
[----:B------:R0:W-:Y:S04]  /*1a180*/  ST.E desc[UR44][R18.64+0x250], R27 ;  /* 0x0002501b12007985 */ /* 0x0001e8000c10192c */
[----:B------:R-:W-:Y:S04]  /*1a190*/  ST.E desc[UR44][R18.64+0x254], R43 ;  /* 0x0002542b12007985 */ /* 0x000fe8000c10192c */
[----:B------:R-:W-:Y:S04]  /*1a1a0*/  ST.E desc[UR44][R18.64+0x258], R45 ;  /* 0x0002582d12007985 */ /* 0x000fe8000c10192c */
[----:B------:R1:W-:Y:S04]  /*1a1b0*/  ST.E desc[UR44][R18.64+0x25c], R29 ;  /* 0x00025c1d12007985 */ /* 0x0003e8000c10192c */
[----:B------:R-:W-:Y:S04]  /*1a1c0*/  ST.E desc[UR44][R18.64+0x260], R47 ;  /* 0x0002602f12007985 */ /* 0x000fe8000c10192c */
[----:B------:R-:W-:Y:S04]  /*1a1d0*/  ST.E desc[UR44][R18.64+0x264], R49 ;  /* 0x0002643112007985 */ /* 0x000fe8000c10192c */
[----:B------:R1:W-:Y:S04]  /*1a1e0*/  ST.E desc[UR44][R18.64+0x268], R35 ;  /* 0x0002682312007985 */ /* 0x0003e8000c10192c */
[----:B------:R-:W-:Y:S04]  /*1a1f0*/  ST.E desc[UR44][R18.64+0x26c], R51 ;  /* 0x00026c3312007985 */ /* 0x000fe8000c10192c */
[----:B----4-:R4:W-:Y:S04]  /*1a200*/  ST.E desc[UR44][R18.64+0x270], R39 ;  /* 0x0002702712007985 */ /* 0x0109e8000c10192c */
[----:B------:R-:W-:Y:S04]  /*1a210*/  ST.E desc[UR44][R18.64+0x274], R53 ;  /* 0x0002743512007985 */ /* 0x000fe8000c10192c */
[----:B--2---:R2:W-:Y:S04]  /*1a220*/  ST.E desc[UR44][R18.64+0x278], R41 ;  /* 0x0002782912007985 */ /* 0x0045e8000c10192c */
[----:B------:R2:W-:Y:S04]  /*1a230*/  ST.E desc[UR44][R18.64+0x27c], R55 ;  /* 0x00027c3712007985 */ /* 0x0005e8000c10192c */
[----:B------:R2:W-:Y:S04]  /*1a240*/  ST.E desc[UR44][R18.64+0x280], R57 ;  /* 0x0002803912007985 */ /* 0x0005e8000c10192c */
[----:B------:R2:W-:Y:S04]  /*1a250*/  ST.E desc[UR44][R18.64+0x284], R59 ;  /* 0x0002843b12007985 */ /* 0x0005e8000c10192c */
[----:B------:R2:W-:Y:S04]  /*1a260*/  ST.E desc[UR44][R18.64+0x288], R61 ;  /* 0x0002883d12007985 */ /* 0x0005e8000c10192c */
[----:B------:R2:W-:Y:S04]  /*1a270*/  ST.E desc[UR44][R18.64+0x28c], R63 ;  /* 0x00028c3f12007985 */ /* 0x0005e8000c10192c */
[----:B0-----:R-:W3:Y:S04]  /*1a280*/  LD.E R27, desc[UR44][R18.64+0x290] ;  /* 0x0002902c121b7980 */ /* 0x001ee8000c101900 */
[----:B-1----:R-:W3:Y:S04]  /*1a290*/  LD.E R29, desc[UR44][R18.64+0x298] ;  /* 0x0002982c121d7980 */ /* 0x002ee8000c101900 */
[----:B------:R-:W3:Y:S04]  /*1a2a0*/  LD.E R35, desc[UR44][R18.64+0x29c] ;  /* 0x00029c2c12237980 */ /* 0x000ee8000c101900 */
[----:B----4-:R-:W4:Y:S04]  /*1a2b0*/  LD.E R39, desc[UR44][R18.64+0x2a4] ;  /* 0x0002a42c12277980 */ /* 0x010f28000c101900 */
        /* <DEDUP_REMOVED lines=74> */
[----:B----4-:R4:W-:Y:S04]  /*1a760*/  ST.E desc[UR44][R18.64+0x2a4], R39 ;  /* 0x0002a42712007985 */ /* 0x0109e8000c10192c */
        /* <DEDUP_REMOVED lines=82> */
[C---:B------:R-:W-:Y:S01]  /*1ac90*/  VIADD R26, R8.reuse, 0x80 ;  /* 0x00000080081a7836 */ /* 0x040fe20000000000 */
        /* <DEDUP_REMOVED lines=22> */
[----:B---3--:R-:W3:Y:S04]  /*1ae00*/  LD.E R35, desc[UR44][R18.64+0x26c] ;  /* 0x00026c2c12237980 */ /* 0x008ee8000c101900 */
[----:B------:R-:W3:Y:S04]  /*1ae10*/  LD.E R36, desc[UR44][R18.64+0x270] ;  /* 0x0002702c12247980 */ /* 0x000ee8000c101900 */
[----:B------:R-:W3:Y:S04]  /*1ae20*/  LD.E R37, desc[UR44][R18.64+0x274] ;  /* 0x0002742c12257980 */ /* 0x000ee8000c101900 */
[----:B------:R-:W3:Y:S04]  /*1ae30*/  LD.E R38, desc[UR44][R18.64+0x278] ;  /* 0x0002782c12267980 */ /* 0x000ee8000c101900 */
[----:B----4-:R-:W3:Y:S04]  /*1ae40*/  LD.E R39, desc[UR44][R18.64+0x27c] ;  /* 0x00027c2c12277980 */ /* 0x010ee8000c101900 */
        /* <DEDUP_REMOVED lines=119> */
[----:B------:R-:W-:Y:S01]  /*1b5c0*/  R2UR UR7, R9 ;  /* 0x00000000090772ca */ /* 0x000fe200000e0000 */
[----:B------:R-:W-:Y:S01]  /*1b5d0*/  VOTEU.ANY UP0, P0 ;  /* 0x00000000003f7886 */ /* 0x000fe20000000100 */
[----:B---3--:R-:W-:-:S11]  /*1b5e0*/  WARPGROUP.ARRIVE ;  /* 0x00000000000079c5 */ /* 0x008fd60000000000 */
        /* <DEDUP_REMOVED lines=820> */
[----:B--2---:R2:W-:Y:S04]  /*1e930*/  ST.E desc[UR44][R16.64], R13 ;  /* 0x0000000d10007985 */ /* 0x0045e8000c10192c */
[----:B------:R-:W3:Y:S04]  /*1e940*/  LD.E R15, desc[UR44][R20.64] ;  /* 0x0000002c140f7980 */ /* 0x000ee8000c101900 */
[----:B---3--:R3:W-:Y:S04]  /*1e950*/  ST.E desc[UR44][R20.64], R15 ;  /* 0x0000000f14007985 */ /* 0x0087e8000c10192c */
[----:B0-----:R-:W4:Y:S04]  /*1e960*/  LD.E R5, desc[UR44][R18.64+0x250] ;  /* 0x0002502c12057980 */ /* 0x001f28000c101900 */
[----:B-1----:R-:W4:Y:S04]  /*1e970*/  LD.E R6, desc[UR44][R18.64+0x254] ;  /* 0x0002542c12067980 */ /* 0x002f28000c101900 */
        /* <DEDUP_REMOVED lines=124> */
[----:B------:R0:W-:Y:S04]  /*1f140*/  ST.E desc[UR44][R18.64+0x258], R7 ;  /* 0x0002580712007985 */ /* 0x0001e8000c10192c */
[----:B------:R1:W-:Y:S04]  /*1f150*/  ST.E desc[UR44][R18.64+0x25c], R8 ;  /* 0x00025c0812007985 */ /* 0x0003e8000c10192c */
[----:B------:R4:W-:Y:S04]  /*1f160*/  ST.E desc[UR44][R18.64+0x260], R9 ;  /* 0x0002600912007985 */ /* 0x0009e8000c10192c */
[----:B------:R4:W-:Y:S04]  /*1f170*/  ST.E desc[UR44][R18.64+0x264], R10 ;  /* 0x0002640a12007985 */ /* 0x0009e8000c10192c */
[----:B------:R4:W-:Y:S04]  /*1f180*/  ST.E desc[UR44][R18.64+0x268], R11 ;  /* 0x0002680b12007985 */ /* 0x0009e8000c10192c */
[----:B------:R4:W-:Y:S04]  /*1f190*/  ST.E desc[UR44][R18.64+0x26c], R12 ;  /* 0x00026c0c12007985 */ /* 0x0009e8000c10192c */
        /* <DEDUP_REMOVED lines=116> */
[----:B0-----:R-:W1:Y:S04]  /*1f8e0*/  LDL.64 R6, [R1+0x190] ;  /* 0x0001900001067983 */ /* 0x001e680000100a00 */
[----:B------:R4:W5:Y:S04]  /*1f8f0*/  LD.E R5, desc[UR44][R2.64] ;  /* 0x0000002c02057980 */ /* 0x000968000c101900 */
[----:B-1----:R-:W2:Y:S01]  /*1f900*/  LD.E R8, desc[UR44][R6.64] ;  /* 0x0000002c06087980 */ /* 0x002ea2000c101900 */
[----:B------:R-:W-:Y:S01]  /*1f910*/  BSSY B0, `(.L_x_13092) ;  /* 0x0000005000007945 */ /* 0x000fe20003800000 */
[----:B--2---:R-:W-:-:S04]  /*1f920*/  LOP3.LUT R8, R8, 0x1, RZ, 0xfc, !PT ;  /* 0x0000000108087812 */ /* 0x004fc800078efcff */
[----:B------:R-:W-:-:S13]  /*1f930*/  ISETP.NE.AND P0, PT, R8, 0x3, PT ;  /* 0x000000030800780c */ /* 0x000fda0003f05270 */
[----:B----4-:R-:W-:Y:S05]  /*1f940*/  @!P0 BRA `(.L_x_13093) ;  /* 0x0000000000048947 */ /* 0x010fea0003800000 */
[----:B------:R-:W-:Y:S01]  /*1f950*/  BPT.TRAP 0x1 ;  /* 0x000000040000795c */ /* 0x000fe20000300000 */
.L_x_13093:
[----:B------:R-:W-:Y:S05]  /*1f960*/  BSYNC B0 ;  /* 0x0000000000007941 */ /* 0x000fea0003800000 */
.L_x_13092:
        /* <DEDUP_REMOVED lines=9> */
.L_x_13075:
[----:B------:R-:W-:-:S13]  /*1fa00*/  ISETP.GE.AND P0, PT, R0, R202, PT ;  /* 0x000000ca0000720c */ /* 0x000fda0003f06270 */
[----:B------:R-:W-:Y:S05]  /*1fa10*/  @!P0 BRA `(.L_x_13095) ;  /* 0x000000ac00288947 */ /* 0x000fea0003800000 */
[----:B------:R0:W5:Y:S02]  /*1fa20*/  LDL.64 R2, [R1+0x150] ;  /* 0x0001500001027983 */ /* 0x0001640000100a00 */
.L_x_13124:
[----:B-12--5:R-:W2:Y:S04]  /*1fa30*/  LD.E R5, desc[UR44][R2.64] ;  /* 0x0000002c02057980 */ /* 0x026ea8000c101900 */
        /* <DEDUP_REMOVED lines=20> */
.L_x_13097:
[----:B------:R-:W-:Y:S05]  /*1fb80*/  BSYNC B0 ;  /* 0x0000000000007941 */ /* 0x000fea0003800000 */
.L_x_13096:
        /* <DEDUP_REMOVED lines=13> */
.L_x_13099:
[----:B------:R-:W-:Y:S05]  /*1fc60*/  BSYNC B0 ;  /* 0x0000000000007941 */ /* 0x000fea0003800000 */
.L_x_13098:
        /* <DEDUP_REMOVED lines=8> */
.L_x_13101:
[----:B------:R-:W-:Y:S05]  /*1fcf0*/  BSYNC B0 ;  /* 0x0000000000007941 */ /* 0x000fea0003800000 */
.L_x_13100:
[----:B------:R-:W2:Y:S04]  /*1fd00*/  LD.E R5, desc[UR44][R2.64] ;  /* 0x0000002c02057980 */ /* 0x000ea8000c101900 */
[----:B------:R-:W2:Y:S01]  /*1fd10*/  LDL.64 R14, [R1+0x80] ;  /* 0x00008000010e7983 */ /* 0x000ea20000100a00 */
[----:B------:R-:W-:Y:S05]  /*1fd20*/  WARPSYNC.ALL ;  /* 0x0000000000007948 */ /* 0x000fea0003800000 */
[----:B------:R3:W-:Y:S04]  /*1fd30*/  STL [R1+0x60], RZ ;  /* 0x000060ff01007387 */ /* 0x0007e80000100800 */
[----:B------:R-:W4:Y:S01]  /*1fd40*/  LD.E.64 R20, desc[UR44][R18.64+0x78] ;  /* 0x0000782c12147980 */ /* 0x000f22000c101b00 */
[----:B------:R-:W-:-:S05]  /*1fd50*/  IMAD.MOV.U32 R4, RZ, RZ, 0x1 ;  /* 0x00000001ff047424 */ /* 0x000fca00078e00ff */
[----:B------:R3:W-:Y:S04]  /*1fd60*/  STL [R1+0x60], R4 ;  /* 0x0000600401007387 */ /* 0x0007e80000100800 */
[----:B-1---5:R-:W3:Y:S04]  /*1fd70*/  LD.E.64 R8, desc[UR44][R18.64+0x78] ;  /* 0x0000782c12087980 */ /* 0x022ee8000c101b00 */
[----:B------:R1:W-:Y:S04]  /*1fd80*/  STL [R1+0x60], R4 ;  /* 0x0000600401007387 */ /* 0x0003e80000100800 */
[----:B------:R-:W3:Y:S01]  /*1fd90*/  LD.E.64 R10, desc[UR44][R18.64+0x78] ;  /* 0x0000782c120a7980 */ /* 0x000ee2000c101b00 */
        /* <DEDUP_REMOVED lines=49> */
.L_x_13104:
[----:B------:R-:W-:Y:S05]  /*200b0*/  BSYNC B0 ;  /* 0x0000000000007941 */ /* 0x000fea0003800000 */
.L_x_13103:
        /* <DEDUP_REMOVED lines=13> */
.L_x_13106:
[----:B------:R-:W-:Y:S05]  /*20190*/  BSYNC B0 ;  /* 0x0000000000007941 */ /* 0x000fea0003800000 */
.L_x_13105:
        /* <DEDUP_REMOVED lines=8> */
.L_x_13108:
[----:B------:R-:W-:Y:S05]  /*20220*/  BSYNC B0 ;  /* 0x0000000000007941 */ /* 0x000fea0003800000 */
.L_x_13107:
[----:B------:R-:W2:Y:S04]  /*20230*/  LD.E R21, desc[UR44][R2.64] ;  /* 0x0000002c02157980 */ /* 0x000ea8000c101900 */
[----:B------:R-:W2:Y:S04]  /*20240*/  LDL.64 R6, [R1+0xf8] ;  /* 0x0000f80001067983 */ /* 0x000ea80000100a00 */
[----:B------:R-:W3:Y:S04]  /*20250*/  LDL R5, [R1+0x70] ;  /* 0x0000700001057983 */ /* 0x000ee80000100800 */
[----:B-1---5:R-:W4:Y:S04]  /*20260*/  LDL.64 R8, [R1+0xf0] ;  /* 0x0000f00001087983 */ /* 0x022f280000100a00 */
        /* <DEDUP_REMOVED lines=173> */
[----:B------:R2:W-:Y:S01]  /*20d40*/  STL [R1+0x70], R4 ;  /* 0x0000700401007387 */ /* 0x0005e20000100800 */
[----:B------:R-:W-:-:S02]  /*20d50*/  WARPGROUP.DEPBAR.LE gsb0, 0x0 ;  /* 0x00008000000079c5 */ /* 0x000fc40000010000 */
[----:B------:R-:W-:-:S06]  /*20d60*/  WARPGROUP.ARRIVE ;  /* 0x00000000000079c5 */ /* 0x000fcc0000000000 */
[----:B------:R-:W-:Y:S01]  /*20d70*/  HGMMA.64x96x16.F32 R24, gdesc[UR4], R24, gsb0 ;  /* 0x01600000041879f0 */ /* 0x000fe20008000818 */
[----:B------:R2:W-:Y:S01]  /*20d80*/  STL [R1+0x70], R4 ;  /* 0x0000700401007387 */ /* 0x0005e20000100800 */
[----:B-1----:R-:W-:-:S03]  /*20d90*/  SHF.R.U32.HI R103, RZ, 0x7, R72 ;  /* 0x00000007ff677819 */ /* 0x002fc60000011648 */
        /* <DEDUP_REMOVED lines=16> */
[----:B------:R-:W3:Y:S04]  /*20ea0*/  LD.E R6, desc[UR44][R16.64] ;  /* 0x0000002c10067980 */ /* 0x000ee8000c101900 */
[----:B------:R2:W5:Y:S01]  /*20eb0*/  LD.E R5, desc[UR44][R2.64] ;  /* 0x0000002c02057980 */ /* 0x000562000c101900 */
[----:B------:R-:W-:Y:S01]  /*20ec0*/  BSSY B0, `(.L_x_13110) ;  /* 0x0000005000007945 */ /* 0x000fe20003800000 */
[----:B---3--:R-:W-:-:S04]  /*20ed0*/  LOP3.LUT R6, R6, 0x1, RZ, 0xfc, !PT ;  /* 0x0000000106067812 */ /* 0x008fc800078efcff */
[----:B------:R-:W-:-:S13]  /*20ee0*/  ISETP.NE.AND P0, PT, R6, 0x3, PT ;  /* 0x000000030600780c */ /* 0x000fda0003f05270 */
[----:B--2---:R-:W-:Y:S05]  /*20ef0*/  @!P0 BRA `(.L_x_13111) ;  /* 0x0000000000048947 */ /* 0x004fea0003800000 */
[----:B------:R-:W-:Y:S01]  /*20f00*/  BPT.TRAP 0x1 ;  /* 0x000000040000795c */ /* 0x000fe20000300000 */
.L_x_13111:
[----:B------:R-:W-:Y:S05]  /*20f10*/  BSYNC B0 ;  /* 0x0000000000007941 */ /* 0x000fea0003800000 */
.L_x_13110:
        /* <DEDUP_REMOVED lines=69> */
.L_x_13115:
[----:B------:R-:W-:-:S13]  /*21370*/  ISETP.NE.AND P0, PT, R13, 0x1, PT ;  /* 0x000000010d00780c */ /* 0x000fda0003f05270 */
[----:B------:R-:W-:-:S05]  /*21380*/  @P0 IMAD.HI.U32 R10, R7, R14, RZ ;  /* 0x0000000e070a0227 */ /* 0x000fca00078e00ff */
[----:B------:R-:W-:-:S07]  /*21390*/  @P0 SHF.R.U32.HI R7, RZ, R15, R10 ;  /* 0x0000000fff070219 */ /* 0x000fce000001160a */
.L_x_13116:
[----:B------:R-:W-:Y:S05]  /*213a0*/  BSYNC B1 ;  /* 0x0000000000017941 */ /* 0x000fea0003800000 */
.L_x_13114:
[----:B------:R-:W-:-:S05]  /*213b0*/  IMAD R10, R7, R13, R92 ;  /* 0x0000000d070a7224 */ /* 0x000fca00078e025c */
[----:B------:R-:W-:Y:S02]  /*213c0*/  VIMNMX R5, R5, R10, !PT ;  /* 0x0000000a05057248 */ /* 0x000fe40007fe0100 */
[----:B------:R-:W-:-:S07]  /*213d0*/  VIADDMNMX R6, R10, R13, R6, PT ;  /* 0x0000000d0a067246 */ /* 0x000fce0003800106 */
.L_x_13113:
[----:B------:R-:W-:Y:S05]  /*213e0*/  BSYNC B0 ;  /* 0x0000000000007941 */ /* 0x000fea0003800000 */
.L_x_13112:
[C---:B------:R-:W-:Y:S01]  /*213f0*/  ISETP.GE.AND P0, PT, R12.reuse, 0x2, PT ;  /* 0x000000020c00780c */ /* 0x040fe20003f06270 */
[----:B------:R-:W1:Y:S01]  /*21400*/  SHFL.IDX PT, R90, R90, 0x1, 0x1c1f ;  /* 0x003c1f005a5a7f89 */ /* 0x000e6200000e0000 */
[C---:B------:R-:W-:Y:S01]  /*21410*/  ISETP.GE.AND P2, PT, R12.reuse, 0xa, PT ;  /* 0x0000000a0c00780c */ /* 0x040fe20003f46270 */
        /* <DEDUP_REMOVED lines=12> */
[----:B-1----:R-:W-:Y:S01]  /*214e0*/  IMAD.IADD R7, R17, 0x1, R90 ;  /* 0x0000000111077824 */ /* 0x002fe200078e025a */
[----:B------:R-:W-:Y:S02]  /*214f0*/  FSEL R86, R29, -INF , !P0 ;  /* 0xff8000001d567808 */ /* 0x000fe40004000000 */
        /* <DEDUP_REMOVED lines=113> */
.L_x_13120:
[----:B------:R-:W-:-:S13]  /*21c10*/  ISETP.NE.AND P6, PT, R13, 0x1, PT ;  /* 0x000000010d00780c */ /* 0x000fda0003fc5270 */
[----:B------:R-:W-:-:S05]  /*21c20*/  @P6 IMAD.HI.U32 R14, R8, R14, RZ ;  /* 0x0000000e080e6227 */ /* 0x000fca00078e00ff */
[----:B------:R-:W-:-:S07]  /*21c30*/  @P6 SHF.R.U32.HI R8, RZ, R15, R14 ;  /* 0x0000000fff086219 */ /* 0x000fce000001160e */
.L_x_13121:
[----:B------:R-:W-:Y:S05]  /*21c40*/  BSYNC B1 ;  /* 0x0000000000017941 */ /* 0x000fea0003800000 */
.L_x_13119:
[----:B------:R-:W-:-:S05]  /*21c50*/  IMAD R8, R8, R13, R92 ;  /* 0x0000000d08087224 */ /* 0x000fca00078e025c */
[----:B------:R-:W-:Y:S02]  /*21c60*/  VIADDMNMX R6, R8, R13, R6, PT ;  /* 0x0000000d08067246 */ /* 0x000fe40003800106 */
[----:B------:R-:W-:-:S07]  /*21c70*/  VIMNMX R7, R7, R8, !PT ;  /* 0x0000000807077248 */ /* 0x000fce0007fe0100 */
.L_x_13118:
[----:B------:R-:W-:Y:S05]  /*21c80*/  BSYNC B0 ;  /* 0x0000000000007941 */ /* 0x000fea0003800000 */
.L_x_13117:
        /* <DEDUP_REMOVED lines=74> */
[----:B--2---:R-:W-:Y:S02]  /*22130*/  FMNMX.FTZ R5, R160, R8, !PT ;  /* 0x00000008a0057209 */ /* 0x004fe40007810000 */
[----:B------:R-:W-:-:S02]  /*22140*/  FMNMX.FTZ R10, R26, R9, !PT ;  /* 0x000000091a0a7209 */ /* 0x000fc40007810000 */
[----:B------:R-:W-:Y:S02]  /*22150*/  FMNMX.FTZ R5, R88, R5, !PT ;  /* 0x0000000558057209 */ /* 0x000fe40007810000 */
[----:B------:R-:W-:Y:S02]  /*22160*/  FSEL R59, R59, -INF , !P5 ;  /* 0xff8000003b3b7808 */ /* 0x000fe40006800000 */
        /* <DEDUP_REMOVED lines=32> */
[----:B------:R-:W1:Y:S01]  /*22370*/  SHFL.BFLY PT, R11, R10, 0x2, 0x1f ;  /* 0x0c401f000a0b7f89 */ /* 0x000e6200000e0000 */
[----:B------:R-:W-:-:S04]  /*22380*/  FMNMX.FTZ R5, R47, R12, !PT ;  /* 0x0000000c2f057209 */ /* 0x000fc80007810000 */
[----:B------:R-:W-:-:S04]  /*22390*/  FMNMX.FTZ R12, R50, R5, !PT ;  /* 0x00000005320c7209 */ /* 0x000fc80007810000 */
[----:B------:R-:W-:-:S04]  /*223a0*/  FMNMX.FTZ R5, R51, R12, !PT ;  /* 0x0000000c33057209 */ /* 0x000fc80007810000 */
[----:B------:R-:W-:-:S04]  /*223b0*/  FMNMX.FTZ R12, R54, R5, !PT ;  /* 0x00000005360c7209 */ /* 0x000fc80007810000 */
[----:B------:R-:W-:Y:S02]  /*223c0*/  FMNMX.FTZ R5, R55, R12, !PT ;  /* 0x0000000c37057209 */ /* 0x000fe40007810000 */
[C---:B------:R-:W-:Y:S02]  /*223d0*/  ISETP.GT.AND P1, PT, R7.reuse, 0x49, !P1 ;  /* 0x000000490700780c */ /* 0x040fe40004f24270 */
[----:B------:R-:W-:Y:S02]  /*223e0*/  ISETP.LT.OR P0, PT, R6, 0x49, P0 ;  /* 0x000000490600780c */ /* 0x000fe40000701670 */
[----:B------:R-:W-:Y:S02]  /*223f0*/  FMNMX.FTZ R12, R58, R5, !PT ;  /* 0x000000053a0c7209 */ /* 0x000fe40007810000 */
[----:B------:R-:W-:Y:S02]  /*22400*/  ISETP.GT.AND P2, PT, R7, 0x50, !P2 ;  /* 0x000000500700780c */ /* 0x000fe40005744270 */
[----:B-1----:R-:W-:-:S02]  /*22410*/  FMNMX.FTZ R13, R10, R11, !PT ;  /* 0x0000000b0a0d7209 */ /* 0x002fc40007810000 */
[----:B------:R-:W-:Y:S02]  /*22420*/  ISETP.LT.OR P1, PT, R6, 0x4a, P1 ;  /* 0x0000004a0600780c */ /* 0x000fe40000f21670 */
[----:B------:R-:W-:Y:S02]  /*22430*/  FSEL R62, R62, -INF , !P0 ;  /* 0xff8000003e3e7808 */ /* 0x000fe40004000000 */
[----:B------:R-:W-:Y:S01]  /*22440*/  FMNMX.FTZ R5, R59, R12, !PT ;  /* 0x0000000c3b057209 */ /* 0x000fe20007810000 */
[----:B------:R-:W1:Y:S01]  /*22450*/  SHFL.BFLY PT, R14, R13, 0x1, 0x1f ;  /* 0x0c201f000d0e7f89 */ /* 0x000e6200000e0000 */
[----:B------:R-:W-:Y:S02]  /*22460*/  ISETP.GT.AND P3, PT, R7, 0x51, !P3 ;  /* 0x000000510700780c */ /* 0x000fe40005f64270 */
        /* <DEDUP_REMOVED lines=16> */
[----:B------:R-:W-:Y:S02]  /*22570*/  FMNMX.FTZ R11, R71, R6, !PT ;  /* 0x00000006470b7209 */ /* 0x000fe40007810000 */
[----:B-1----:R-:W-:Y:S01]  /*22580*/  FMNMX.FTZ R12, R13, R14, !PT ;  /* 0x0000000e0d0c7209 */ /* 0x002fe20007810000 */
[----:B------:R-:W2:Y:S04]  /*22590*/  LDL.64 R6, [R1+0x220] ;  /* 0x0002200001067983 */ /* 0x000ea80000100a00 */
[----:B------:R-:W-:Y:S04]  /*225a0*/  STL.64 [R1+0x210], R10 ;  /* 0x0002100a01007387 */ /* 0x000fe80000100a00 */
[----:B------:R-:W4:Y:S04]  /*225b0*/  LDL R13, [R1+0x214] ;  /* 0x00021400010d7983 */ /* 0x000f280000100800 */
[----:B------:R-:W-:Y:S04]  /*225c0*/  STL [R1+0x210], R12 ;  /* 0x0002100c01007387 */ /* 0x000fe80000100800 */
[----:B------:R-:W3:Y:S04]  /*225d0*/  LDL R14, [R1+0x210] ;  /* 0x00021000010e7983 */ /* 0x000ee80000100800 */
[----:B----4-:R-:W1:Y:S02]  /*225e0*/  SHFL.BFLY PT, R10, R13, 0x2, 0x1f ;  /* 0x0c401f000d0a7f89 */ /* 0x010e6400000e0000 */
[----:B-1----:R-:W-:-:S05]  /*225f0*/  FMNMX.FTZ R10, R10, R13, !PT ;  /* 0x0000000d0a0a7209 */ /* 0x002fca0007810000 */
[----:B------:R-:W1:Y:S01]  /*22600*/  SHFL.BFLY PT, R11, R10, 0x1, 0x1f ;  /* 0x0c201f000a0b7f89 */ /* 0x000e6200000e0000 */
[----:B---3--:R-:W-:Y:S01]  /*22610*/  FMUL.FTZ R5, R41, R14 ;  /* 0x0000000e29057220 */ /* 0x008fe20000410000 */
[----:B------:R-:W-:-:S04]  /*22620*/  FSETP.NEU.FTZ.AND P0, PT, R14, -INF , PT ;  /* 0xff8000000e00780b */ /* 0x000fc80003f1d000 */
[----:B------:R-:W-:Y:S02]  /*22630*/  FSEL R5, R5, RZ, P0 ;  /* 0x000000ff05057208 */ /* 0x000fe40000000000 */
[----:B------:R-:W-:-:S03]  /*22640*/  FSEL R13, R14, RZ, P0 ;  /* 0x000000ff0e0d7208 */ /* 0x000fc60000000000 */
        /* <DEDUP_REMOVED lines=8> */
[----:B-1----:R-:W-:Y:S01]  /*226d0*/  FMNMX.FTZ R10, R10, R11, !PT ;  /* 0x0000000b0a0a7209 */ /* 0x002fe20007810000 */
[-CC-:B------:R-:W-:Y:S01]  /*226e0*/  FFMA.FTZ R34, R72, R41.reuse, -R5.reuse ;  /* 0x0000002948227223 */ /* 0x180fe20000010805 */
[----:B------:R-:W-:-:S02]  /*226f0*/  FFMA.FTZ R176, R82, R41, -R5 ;  /* 0x0000002952b07223 */ /* 0x000fc40000010805 */
        /* <DEDUP_REMOVED lines=16> */
[C---:B------:R-:W-:Y:S01]  /*22800*/  FMUL.FTZ R5, R10.reuse, R41 ;  /* 0x000000290a057220 */ /* 0x040fe20000410000 */
[----:B------:R-:W-:-:S02]  /*22810*/  FSEL R12, R10, RZ, P0 ;  /* 0x000000ff0a0c7208 */ /* 0x000fc40000000000 */
[----:B------:R-:W-:Y:S02]  /*22820*/  FMUL.FTZ R13, R8, R41 ;  /* 0x00000029080d7220 */ /* 0x000fe40000410000 */
        /* <DEDUP_REMOVED lines=10> */
[----:B------:R-:W1:Y:S01]  /*228d0*/  MUFU.EX2 R12, R12 ;  /* 0x0000000c000c7308 */ /* 0x000e620000000800 */
[----:B------:R-:W-:-:S07]  /*228e0*/  FFMA.FTZ R30, R17, R41, -R8 ;  /* 0x00000029111e7223 */ /* 0x000fce0000010808 */
[----:B------:R-:W3:Y:S08]  /*228f0*/  MUFU.EX2 R15, R15 ;  /* 0x0000000f000f7308 */ /* 0x000ef00000000800 */
[----:B------:R-:W4:Y:S01]  /*22900*/  MUFU.EX2 R161, R161 ;  /* 0x000000a100a17308 */ /* 0x000f220000000800 */
[----:B------:R-:W-:-:S07]  /*22910*/  FFMA.FTZ R169, R25, R41, -R8 ;  /* 0x0000002919a97223 */ /* 0x000fce0000010808 */
[----:B------:R-:W0:Y:S08]  /*22920*/  MUFU.EX2 R162, R162 ;  /* 0x000000a200a27308 */ /* 0x000e300000000800 */
[----:B------:R-:W0:Y:S01]  /*22930*/  MUFU.EX2 R31, R31 ;  /* 0x0000001f001f7308 */ /* 0x000e220000000800 */
[----:B--2---:R-:W-:Y:S01]  /*22940*/  FFMA.FTZ R6, R13, R6, R160 ;  /* 0x000000060d067223 */ /* 0x004fe200000100a0 */
[----:B-1----:R-:W-:-:S06]  /*22950*/  FFMA.FTZ R16, R7, R12, R32 ;  /* 0x0000000c07107223 */ /* 0x002fcc0000010020 */
[----:B------:R-:W1:Y:S01]  /*22960*/  MUFU.EX2 R37, R37 ;  /* 0x0000002500257308 */ /* 0x000e620000000800 */
[----:B------:R-:W-:-:S07]  /*22970*/  FFMA.FTZ R29, R38, R41, -R8 ;  /* 0x00000029261d7223 */ /* 0x000fce0000010808 */
[----:B------:R-:W2:Y:S01]  /*22980*/  MUFU.EX2 R163, R163 ;  /* 0x000000a300a37308 */ /* 0x000ea20000000800 */
[----:B---3--:R-:W-:Y:S01]  /*22990*/  FADD.FTZ R5, R15, R6 ;  /* 0x000000060f057221 */ /* 0x008fe20000010000 */
[----:B----4-:R-:W-:-:S06]  /*229a0*/  FADD.FTZ R16, R161, R16 ;  /* 0x00000010a1107221 */ /* 0x010fcc0000010000 */
[----:B------:R-:W3:Y:S01]  /*229b0*/  MUFU.EX2 R36, R36 ;  /* 0x0000002400247308 */ /* 0x000ee20000000800 */
[----:B------:R-:W-:-:S07]  /*229c0*/  FFMA.FTZ R171, R39, R41, -R8 ;  /* 0x0000002927ab7223 */ /* 0x000fce0000010808 */
[----:B------:R-:W4:Y:S01]  /*229d0*/  MUFU.EX2 R30, R30 ;  /* 0x0000001e001e7308 */ /* 0x000f220000000800 */
[----:B0-----:R-:W-:Y:S01]  /*229e0*/  FADD.FTZ R6, R162, R5 ;  /* 0x00000005a2067221 */ /* 0x001fe20000010000 */
[----:B------:R-:W-:-:S06]  /*229f0*/  FADD.FTZ R16, R31, R16 ;  /* 0x000000101f107221 */ /* 0x000fcc0000010000 */
[----:B------:R-:W0:Y:S01]  /*22a00*/  MUFU.EX2 R168, R168 ;  /* 0x000000a800a87308 */ /* 0x000e220000000800 */
[----:B------:R-:W-:-:S07]  /*22a10*/  FFMA.FTZ R28, R42, R41, -R8 ;  /* 0x000000292a1c7223 */ /* 0x000fce0000010808 */
[----:B------:R-:W0:Y:S01]  /*22a20*/  MUFU.EX2 R169, R169 ;  /* 0x000000a900a97308 */ /* 0x000e220000000800 */
[----:B-1----:R-:W-:Y:S01]  /*22a30*/  FADD.FTZ R5, R37, R6 ;  /* 0x0000000625057221 */ /* 0x002fe20000010000 */
[----:B--2---:R-:W-:-:S06]  /*22a40*/  FADD.FTZ R7, R163, R16 ;  /* 0x00000010a3077221 */ /* 0x004fcc0000010000 */
        /* <DEDUP_REMOVED lines=75> */
[----:B------:R-:W1:Y:S08]  /*22f00*/  MUFU.EX2 R182, R182 ;  /* 0x000000b600b67308 */ /* 0x000e700000000800 */
[----:B------:R-:W2:Y:S01]  /*22f10*/  MUFU.EX2 R20, R20 ;  /* 0x0000001400147308 */ /* 0x000ea20000000800 */
[----:B---3--:R-:W-:Y:S01]  /*22f20*/  FADD.FTZ R8, R187, R8 ;  /* 0x00000008bb087221 */ /* 0x008fe20000010000 */
[----:B----4-:R-:W-:-:S06]  /*22f30*/  FADD.FTZ R6, R184, R7 ;  /* 0x00000007b8067221 */ /* 0x010fcc0000010000 */
[----:B------:R-:W3:Y:S08]  /*22f40*/  MUFU.EX2 R180, R180 ;  /* 0x000000b400b47308 */ /* 0x000ef00000000800 */
[----:B------:R-:W4:Y:S01]  /*22f50*/  MUFU.EX2 R5, R5 ;  /* 0x0000000500057308 */ /* 0x000f220000000800 */
[----:B0-----:R-:W-:Y:S01]  /*22f60*/  FADD.FTZ R7, R181, R8 ;  /* 0x00000008b5077221 */ /* 0x001fe20000010000 */
[----:B------:R-:W-:-:S06]  /*22f70*/  FADD.FTZ R9, R17, R6 ;  /* 0x0000000611097221 */ /* 0x000fcc0000010000 */
[----:B------:R-:W0:Y:S08]  /*22f80*/  MUFU.EX2 R21, R21 ;  /* 0x0000001500157308 */ /* 0x000e300000000800 */
[----:B------:R-:W0:Y:S01]  /*22f90*/  MUFU.EX2 R16, R16 ;  /* 0x0000001000107308 */ /* 0x000e220000000800 */
[----:B-1----:R-:W-:Y:S01]  /*22fa0*/  FADD.FTZ R7, R182, R7 ;  /* 0x00000007b6077221 */ /* 0x002fe20000010000 */
[----:B--2---:R-:W-:-:S03]  /*22fb0*/  FADD.FTZ R6, R20, R9 ;  /* 0x0000000914067221 */ /* 0x004fc60000010000 */
[----:B---3--:R-:W-:Y:S01]  /*22fc0*/  FADD.FTZ R8, R180, R7 ;  /* 0x00000007b4087221 */ /* 0x008fe20000010000 */
[----:B----4-:R-:W-:-:S03]  /*22fd0*/  FADD.FTZ R7, R5, R6 ;  /* 0x0000000605077221 */ /* 0x010fc60000010000 */
[----:B0-----:R-:W-:Y:S01]  /*22fe0*/  FADD.FTZ R6, R21, R8 ;  /* 0x0000000815067221 */ /* 0x001fe20000010000 */
        /* <DEDUP_REMOVED lines=351> */
[C---:B------:R-:W-:Y:S01]  /*245e0*/  FMUL.FTZ R55, R12.reuse, R42 ;  /* 0x0000002a0c377220 */ /* 0x040fe20000410000 */
[C---:B------:R-:W-:Y:S01]  /*245f0*/  FMUL.FTZ R61, R12.reuse, R44 ;  /* 0x0000002c0c3d7220 */ /* 0x040fe20000410000 */
[C---:B------:R-:W-:Y:S01]  /*24600*/  FMUL.FTZ R41, R12.reuse, R41 ;  /* 0x000000290c297220 */ /* 0x040fe20000410000 */
[C---:B------:R-:W-:Y:S01]  /*24610*/  FMUL.FTZ R27, R12.reuse, R27 ;  /* 0x0000001b0c1b7220 */ /* 0x040fe20000410000 */
[C---:B---3--:R-:W-:Y:S01]  /*24620*/  FMUL.FTZ R47, R12.reuse, R40 ;  /* 0x000000280c2f7220 */ /* 0x048fe20000410000 */
[C---:B------:R-:W-:Y:S01]  /*24630*/  FMUL.FTZ R39, R12.reuse, R39 ;  /* 0x000000270c277220 */ /* 0x040fe20000410000 */
[C---:B-1----:R-:W-:Y:S01]  /*24640*/  FMUL.FTZ R49, R12.reuse, R38 ;  /* 0x000000260c317220 */ /* 0x042fe20000410000 */
        /* <DEDUP_REMOVED lines=40> */
[----:B------:R3:W-:Y:S01]  /*248d0*/  ST.E desc[UR44][R18.64+0x438], R25 ;  /* 0x0004381912007985 */ /* 0x0007e2000c10192c */
[----:B------:R4:W-:Y:S06]  /*248e0*/  BAR.SYNC.DEFER_BLOCKING R26, 0x100 ;  /* 0x0004001a0000751d */ /* 0x0009ec0000010000 */
[----:B0-----:R-:W2:Y:S04]  /*248f0*/  LD.E R27, desc[UR44][R18.64+0x240] ;  /* 0x0002402c121b7980 */ /* 0x001ea8000c101900 */
[----:B------:R-:W4:Y:S04]  /*24900*/  LD.E R24, desc[UR44][R2.64] ;  /* 0x0000002c02187980 */ /* 0x000f28000c101900 */
[----:B------:R-:W4:Y:S04]  /*24910*/  LD.E.64 R12, desc[UR44][R18.64+0x88] ;  /* 0x0000882c120c7980 */ /* 0x000f28000c101b00 */
[----:B--2---:R0:W-:Y:S04]  /*24920*/  ST.E desc[UR44][R18.64+0x240], R27 ;  /* 0x0002401b12007985 */ /* 0x0041e8000c10192c */
[----:B-1----:R-:W2:Y:S04]  /*24930*/  LD.E R39, desc[UR44][R6.64] ;  /* 0x0000002c06277980 */ /* 0x002ea8000c101900 */
[----:B--2---:R1:W-:Y:S04]  /*24940*/  ST.E desc[UR44][R6.64], R39 ;  /* 0x0000002706007985 */ /* 0x0043e8000c10192c */
[----:B------:R-:W2:Y:S04]  /*24950*/  LD.E R41, desc[UR44][R10.64] ;  /* 0x0000002c0a297980 */ /* 0x000ea8000c101900 */
[----:B--2---:R2:W-:Y:S04]  /*24960*/  ST.E desc[UR44][R10.64], R41 ;  /* 0x000000290a007985 */ /* 0x0045e8000c10192c */
[----:B------:R-:W3:Y:S04]  /*24970*/  LD.E R43, desc[UR44][R8.64] ;  /* 0x0000002c082b7980 */ /* 0x000ee8000c101900 */
[----:B---3--:R3:W-:Y:S04]  /*24980*/  ST.E desc[UR44][R8.64], R43 ;  /* 0x0000002b08007985 */ /* 0x0087e8000c10192c */
[----:B------:R-:W4:Y:S04]  /*24990*/  LD.E R25, desc[UR44][R18.64+0x250] ;  /* 0x0002502c12197980 */ /* 0x000f28000c101900 */
[----:B------:R-:W4:Y:S04]  /*249a0*/  LD.E R45, desc[UR44][R18.64+0x254] ;  /* 0x0002542c122d7980 */ /* 0x000f28000c101900 */
[----:B------:R-:W4:Y:S04]  /*249b0*/  LD.E R47, desc[UR44][R18.64+0x258] ;  /* 0x0002582c122f7980 */ /* 0x000f28000c101900 */
[----:B0-----:R-:W4:Y:S04]  /*249c0*/  LD.E R27, desc[UR44][R18.64+0x25c] ;  /* 0x00025c2c121b7980 */ /* 0x001f28000c101900 */
[----:B------:R-:W4:Y:S04]  /*249d0*/  LD.E R49, desc[UR44][R18.64+0x260] ;  /* 0x0002602c12317980 */ /* 0x000f28000c101900 */
[----:B------:R-:W4:Y:S04]  /*249e0*/  LD.E R51, desc[UR44][R18.64+0x264] ;  /* 0x0002642c12337980 */ /* 0x000f28000c101900 */
[----:B-1----:R-:W4:Y:S04]  /*249f0*/  LD.E R39, desc[UR44][R18.64+0x268] ;  /* 0x0002682c12277980 */ /* 0x002f28000c101900 */
        /* <DEDUP_REMOVED lines=76> */
[----:B--2---:R2:W-:Y:S04]  /*24ec0*/  ST.E desc[UR44][R18.64+0x270], R41 ;  /* 0x0002702912007985 */ /* 0x0045e8000c10192c */
[----:B------:R-:W-:Y:S04]  /*24ed0*/  ST.E desc[UR44][R18.64+0x274], R55 ;  /* 0x0002743712007985 */ /* 0x000fe8000c10192c */
[----:B---3--:R3:W-:Y:S04]  /*24ee0*/  ST.E desc[UR44][R18.64+0x278], R43 ;  /* 0x0002782b12007985 */ /* 0x0087e8000c10192c */
[----:B------:R3:W-:Y:S04]  /*24ef0*/  ST.E desc[UR44][R18.64+0x27c], R57 ;  /* 0x00027c3912007985 */ /* 0x0007e8000c10192c */
[----:B------:R3:W-:Y:S04]  /*24f00*/  ST.E desc[UR44][R18.64+0x280], R59 ;  /* 0x0002803b12007985 */ /* 0x0007e8000c10192c */
[----:B------:R3:W-:Y:S04]  /*24f10*/  ST.E desc[UR44][R18.64+0x284], R61 ;  /* 0x0002843d12007985 */ /* 0x0007e8000c10192c */
[----:B------:R3:W-:Y:S04]  /*24f20*/  ST.E desc[UR44][R18.64+0x288], R63 ;  /* 0x0002883f12007985 */ /* 0x0007e8000c10192c */
[----:B------:R3:W-:Y:S04]  /*24f30*/  ST.E desc[UR44][R18.64+0x28c], R65 ;  /* 0x00028c4112007985 */ /* 0x0007e8000c10192c */
[----:B0-----:R-:W4:Y:S04]  /*24f40*/  LD.E R25, desc[UR44][R18.64+0x290] ;  /* 0x0002902c12197980 */ /* 0x001f28000c101900 */
[----:B-1----:R-:W4:Y:S04]  /*24f50*/  LD.E R27, desc[UR44][R18.64+0x298] ;  /* 0x0002982c121b7980 */ /* 0x002f28000c101900 */
        /* <DEDUP_REMOVED lines=155> */
[----:B0-----:R-:W3:Y:S01]  /*25910*/  LDL R25, [R1+0x68] ;  /* 0x0000680001197983 */ /* 0x001ee20000100800 */
[----:B------:R-:W-:-:S02]  /*25920*/  IMAD R12, R24, 0xc00, R12 ;  /* 0x00000c00180c7824 */ /* 0x000fc400078e020c */
[----:B-1----:R-:W-:Y:S01]  /*25930*/  IMAD.MOV.U32 R27, RZ, RZ, R13 ;  /* 0x000000ffff1b7224 */ /* 0x002fe200078e000d */
[----:B------:R-:W-:Y:S01]  /*25940*/  F2FP.F16.F32.PACK_AB R162, R37, R162 ;  /* 0x000000a225a2723e */ /* 0x000fe200000000ff */
[C---:B------:R-:W-:Y:S01]  /*25950*/  VIADD R24, R12.reuse, 0x80 ;  /* 0x000000800c187836 */ /* 0x040fe20000000000 */
[----:B------:R-:W-:Y:S01]  /*25960*/  IADD3 R26, R12, 0x100, RZ ;  /* 0x000001000c1a7810 */ /* 0x000fe20007ffe0ff */
[----:B------:R-:W3:Y:S01]  /*25970*/  LD.E R37, desc[UR44][R18.64+0x274] ;  /* 0x0002742c12257980 */ /* 0x000ee2000c101900 */
[----:B------:R-:W-:Y:S02]  /*25980*/  R2UR UR15, R27 ;  /* 0x000000001b0f72ca */ /* 0x000fe400000e0000 */
[----:B------:R-:W-:Y:S01]  /*25990*/  R2UR UR10, R24 ;  /* 0x00000000180a72ca */ /* 0x000fe200000e0000 */
[----:B------:R-:W3:Y:S01]  /*259a0*/  LD.E R38, desc[UR44][R18.64+0x278] ;  /* 0x0002782c12267980 */ /* 0x000ee2000c101900 */
[----:B------:R-:W-:Y:S02]  /*259b0*/  R2UR UR14, R26 ;  /* 0x000000001a0e72ca */ /* 0x000fe400000e0000 */
[----:B------:R-:W-:Y:S01]  /*259c0*/  F2FP.F16.F32.PACK_AB R168, R168, R36 ;  /* 0x00000024a8a8723e */ /* 0x000fe200000000ff */
[----:B------:R-:W3:Y:S01]  /*259d0*/  LD.E R24, desc[UR44][R18.64+0x240] ;  /* 0x0002402c12187980 */ /* 0x000ee2000c101900 */
[----:B------:R-:W-:-:S02]  /*259e0*/  F2FP.F16.F32.PACK_AB R170, R170, R35 ;  /* 0x00000023aaaa723e */ /* 0x000fc400000000ff */
[----:B------:R-:W-:Y:S01]  /*259f0*/  F2FP.F16.F32.PACK_AB R176, R176, R34 ;  /* 0x00000022b0b0723e */ /* 0x000fe200000000ff */
[----:B------:R-:W3:Y:S01]  /*25a00*/  LD.E R35, desc[UR44][R18.64+0x26c] ;  /* 0x00026c2c12237980 */ /* 0x000ee2000c101900 */
[----:B------:R-:W-:Y:S02]  /*25a10*/  F2FP.F16.F32.PACK_AB R178, R178, R33 ;  /* 0x00000021b2b2723e */ /* 0x000fe400000000ff */
[----:B------:R-:W-:Y:S01]  /*25a20*/  F2FP.F16.F32.PACK_AB R161, R161, R32 ;  /* 0x00000020a1a1723e */ /* 0x000fe200000000ff */
[----:B------:R-:W3:Y:S01]  /*25a30*/  LD.E R33, desc[UR44][R18.64+0x264] ;  /* 0x0002642c12217980 */ /* 0x000ee2000c101900 */
[----:B------:R-:W-:Y:S02]  /*25a40*/  F2FP.F16.F32.PACK_AB R163, R163, R31 ;  /* 0x0000001fa3a3723e */ /* 0x000fe400000000ff */
[----:B------:R-:W-:Y:S01]  /*25a50*/  F2FP.F16.F32.PACK_AB R169, R169, R30 ;  /* 0x0000001ea9a9723e */ /* 0x000fe200000000ff */
[----:B------:R-:W3:Y:S01]  /*25a60*/  LD.E R31, desc[UR44][R18.64+0x25c] ;  /* 0x00025c2c121f7980 */ /* 0x000ee2000c101900 */
[----:B------:R-:W-:-:S02]  /*25a70*/  F2FP.F16.F32.PACK_AB R171, R171, R29 ;  /* 0x0000001dabab723e */ /* 0x000fc400000000ff */
[----:B------:R-:W-:Y:S01]  /*25a80*/  F2FP.F16.F32.PACK_AB R177, R177, R28 ;  /* 0x0000001cb1b1723e */ /* 0x000fe200000000ff */
        /* <DEDUP_REMOVED lines=8> */
[----:B--2---:R-:W4:Y:S04]  /*25b10*/  LD.E R41, desc[UR44][R18.64+0x284] ;  /* 0x0002842c12297980 */ /* 0x004f28000c101900 */
[----:B------:R-:W4:Y:S04]  /*25b20*/  LD.E R42, desc[UR44][R18.64+0x288] ;  /* 0x0002882c122a7980 */ /* 0x000f28000c101900 */
[----:B---3--:R-:W4:Y:S04]  /*25b30*/  LD.E R43, desc[UR44][R18.64+0x28c] ;  /* 0x00028c2c122b7980 */ /* 0x008f28000c101900 */
        /* <DEDUP_REMOVED lines=57> */
[----:B------:R-:W-:Y:S01]  /*25ed0*/  ISETP.NE.U32.AND P0, PT, R25, RZ, PT ;  /* 0x000000ff1900720c */ /* 0x000fe20003f05070 */
[----:B------:R-:W-:-:S02]  /*25ee0*/  IMAD.MOV.U32 R25, RZ, RZ, R13 ;  /* 0x000000ffff197224 */ /* 0x000fc400078e000d */
[----:B------:R-:W4:Y:S03]  /*25ef0*/  LD.E R101, desc[UR44][R18.64+0x374] ;  /* 0x0003742c12657980 */ /* 0x000f26000c101900 */
        /* <DEDUP_REMOVED lines=55> */
[----:B------:R-:W-:Y:S02]  /*26270*/  R2UR UR7, R13 ;  /* 0x000000000d0772ca */ /* 0x000fe400000e0000 */
[----:B------:R-:W-:Y:S01]  /*26280*/  F2FP.F16.F32.PACK_AB R160, R15, R160 ;  /* 0x000000a00fa0723e */ /* 0x000fe200000000ff */
[----:B------:R-:W-:-:S03]  /*26290*/  VOTEU.ANY UP0, P0 ;  /* 0x00000000003f7886 */ /* 0x000fc60000000100 */
[----:B----4-:R-:W-:-:S07]  /*262a0*/  WARPGROUP.ARRIVE ;  /* 0x00000000000079c5 */ /* 0x010fce0000000000 */
        /* <DEDUP_REMOVED lines=1072> */
[----:B------:R1:W5:Y:S04]  /*2a5b0*/  LD.E R4, desc[UR44][R2.64] ;  /* 0x0000002c02047980 */ /* 0x000368000c101900 */
[----:B--2---:R-:W2:Y:S01]  /*2a5c0*/  LD.E R5, desc[UR44][R6.64] ;  /* 0x0000002c06057980 */ /* 0x004ea2000c101900 */
[----:B------:R-:W-:Y:S01]  /*2a5d0*/  BSSY B0, `(.L_x_13122) ;  /* 0x0000005000007945 */ /* 0x000fe20003800000 */
[----:B--2---:R-:W-:-:S04]  /*2a5e0*/  LOP3.LUT R5, R5, 0x1, RZ, 0xfc, !PT ;  /* 0x0000000105057812 */ /* 0x004fc800078efcff */
[----:B------:R-:W-:-:S13]  /*2a5f0*/  ISETP.NE.AND P0, PT, R5, 0x3, PT ;  /* 0x000000030500780c */ /* 0x000fda0003f05270 */
[----:B-1----:R-:W-:Y:S05]  /*2a600*/  @!P0 BRA `(.L_x_13123) ;  /* 0x0000000000048947 */ /* 0x002fea0003800000 */
[----:B------:R-:W-:Y:S01]  /*2a610*/  BPT.TRAP 0x1 ;  /* 0x000000040000795c */ /* 0x000fe20000300000 */
.L_x_13123:
[----:B------:R-:W-:Y:S05]  /*2a620*/  BSYNC B0 ;  /* 0x0000000000007941 */ /* 0x000fea0003800000 */
.L_x_13122:
        /* <DEDUP_REMOVED lines=9> */
.L_x_13095:
[----:B------:R-:W3:Y:S01]  /*2a6c0*/  LDL R7, [R1+0x220] ;  /* 0x0002200001077983 */ /* 0x000ee20000100800 */
[----:B------:R-:W-:Y:S05]  /*2a6d0*/  WARPSYNC.ALL ;  /* 0x0000000000007948 */ /* 0x000fea0003800000 */
[----:B-1----:R-:W4:Y:S04]  /*2a6e0*/  LDL R5, [R1+0x224] ;  /* 0x0002240001057983 */ /* 0x002f280000100800 */
[----:B------:R-:W5:Y:S04]  /*2a6f0*/  LDL.64 R16, [R1+0x240] ;  /* 0x0002400001107983 */ /* 0x000f680000100a00 */
[----:B------:R-:W5:Y:S04]  /*2a700*/  LDL.64 R20, [R1+0x250] ;  /* 0x0002500001147983 */ /* 0x000f680000100a00 */
[----:B------:R-:W5:Y:S04]  /*2a710*/  LDL.64 R14, [R1+0x260] ;  /* 0x00026000010e7983 */ /* 0x000f680000100a00 */
[----:B------:R-:W5:Y:S04]  /*2a720*/  LDL.64 R12, [R1+0x270] ;  /* 0x00027000010c7983 */ /* 0x000f680000100a00 */
[----:B------:R-:W5:Y:S04]  /*2a730*/  LDL.64 R10, [R1+0x280] ;  /* 0x00028000010a7983 */ /* 0x000f680000100a00 */
[----:B------:R-:W5:Y:S04]  /*2a740*/  LDL.64 R8, [R1+0x290] ;  /* 0x0002900001087983 */ /* 0x000f680000100a00 */
[----:B------:R-:W5:Y:S01]  /*2a750*/  LDL R121, [R1+0x1f0] ;  /* 0x0001f00001797983 */ /* 0x000f620000100800 */
[----:B------:R-:W-:-:S03]  /*2a760*/  IMAD.MOV.U32 R116, RZ, RZ, RZ ;  /* 0x000000ffff747224 */ /* 0x000fc600078e00ff */
[----:B------:R-:W5:Y:S01]  /*2a770*/  LDL.64 R104, [R1+0x320] ;  /* 0x0003200001687983 */ /* 0x000f620000100a00 */
[----:B------:R-:W-:Y:S02]  /*2a780*/  IMAD.MOV.U32 R117, RZ, RZ, -0x800000 ;  /* 0xff800000ff757424 */ /* 0x000fe400078e00ff */
        /* <DEDUP_REMOVED lines=44> */
[----:B---3--:R-:W0:Y:S02]  /*2aa50*/  SHFL.BFLY PT, R0, R7, 0x2, 0x1f ;  /* 0x0c401f0007007f89 */ /* 0x008e2400000e0000 */
[----:B0-----:R-:W-:-:S02]  /*2aa60*/  FADD.FTZ R2, R7, R0 ;  /* 0x0000000007027221 */ /* 0x001fc40000010000 */
[----:B------:R-:W3:Y:S04]  /*2aa70*/  LDL.64 R6, [R1+0x2c0] ;  /* 0x0002c00001067983 */ /* 0x000ee80000100a00 */
[----:B------:R-:W2:Y:S02]  /*2aa80*/  SHFL.BFLY PT, R3, R2, 0x1, 0x1f ;  /* 0x0c201f0002037f89 */ /* 0x000ea400000e0000 */
[----:B--2---:R-:W-:-:S05]  /*2aa90*/  FADD.FTZ R4, R2, R3 ;  /* 0x0000000302047221 */ /* 0x004fca0000010000 */
[----:B------:R-:W-:Y:S04]  /*2aaa0*/  STL [R1+0x220], R4 ;  /* 0x0002200401007387 */ /* 0x000fe80000100800 */
[----:B------:R-:W2:Y:S04]  /*2aab0*/  LDL R30, [R1+0x220] ;  /* 0x00022000011e7983 */ /* 0x000ea80000100800 */
[----:B----4-:R-:W0:Y:S02]  /*2aac0*/  SHFL.BFLY PT, R0, R5, 0x2, 0x1f ;  /* 0x0c401f0005007f89 */ /* 0x010e2400000e0000 */
[----:B0-----:R-:W-:-:S02]  /*2aad0*/  FADD.FTZ R3, R0, R5 ;  /* 0x0000000500037221 */ /* 0x001fc40000010000 */
[----:B------:R-:W4:Y:S04]  /*2aae0*/  LDL.64 R4, [R1+0x2b0] ;  /* 0x0002b00001047983 */ /* 0x000f280000100a00 */
[----:B------:R-:W0:Y:S02]  /*2aaf0*/  SHFL.BFLY PT, R0, R3, 0x1, 0x1f ;  /* 0x0c201f0003007f89 */ /* 0x000e2400000e0000 */
[----:B0-----:R-:W-:Y:S02]  /*2ab00*/  FADD.FTZ R0, R3, R0 ;  /* 0x0000000003007221 */ /* 0x001fe40000010000 */
[----:B------:R-:W3:Y:S03]  /*2ab10*/  LDL.64 R2, [R1+0x2a0] ;  /* 0x0002a00001027983 */ /* 0x000ee60000100a00 */
[----:B------:R-:W-:-:S13]  /*2ab20*/  FSETP.NE.FTZ.AND P1, PT, R0, RZ, PT ;  /* 0x000000ff0000720b */ /* 0x000fda0003f35000 */
[----:B------:R-:W4:Y:S04]  /*2ab30*/  @P1 LDL R28, [R1+0x230] ;  /* 0x00023000011c1983 */ /* 0x000f280000100800 */
[----:B------:R-:W4:Y:S01]  /*2ab40*/  @P1 LDL R29, [R1+0x214] ;  /* 0x00021400011d1983 */ /* 0x000f220000100800 */
[----:B--2---:R-:W-:-:S13]  /*2ab50*/  FSETP.NE.FTZ.AND P0, PT, R30, RZ, PT ;  /* 0x000000ff1e00720b */ /* 0x004fda0003f15000 */
[----:B------:R-:W2:Y:S04]  /*2ab60*/  @P0 LDL R24, [R1+0x230] ;  /* 0x0002300001180983 */ /* 0x000ea80000100800 */
[----:B------:R-:W2:Y:S01]  /*2ab70*/  @P0 LDL R25, [R1+0x210] ;  /* 0x0002100001190983 */ /* 0x000ea20000100800 */
[----:B------:R-:W0:Y:S08]  /*2ab80*/  @P1 MUFU.LG2 R27, R0 ;  /* 0x00000000001b1308 */ /* 0x000e300000000c00 */
[----:B------:R-:W1:Y:S08]  /*2ab90*/  @P0 MUFU.LG2 R26, R30 ;  /* 0x0000001e001a0308 */ /* 0x000e700000000c00 */
[----:B------:R-:W1:Y:S01]  /*2aba0*/  @P0 MUFU.RCP R116, R30 ;  /* 0x0000001e00740308 */ /* 0x000e620000001000 */
[----:B0-----:R-:W-:Y:S01]  /*2abb0*/  @P1 FMUL.FTZ R31, R27, 0.69314718246459960938 ;  /* 0x3f3172181b1f1820 */ /* 0x001fe20000410000 */
[----:B-----5:R-:W-:-:S02]  /*2abc0*/  VIADD R121, R121, 0x1 ;  /* 0x0000000179797836 */ /* 0x020fc40000000000 */
[----:B-1----:R-:W-:Y:S01]  /*2abd0*/  @P0 FMUL.FTZ R27, R26, 0.69314718246459960938 ;  /* 0x3f3172181a1b0820 */ /* 0x002fe20000410000 */
        /* <DEDUP_REMOVED lines=17> */
[----:B------:R-:W-:Y:S01]  /*2acf0*/  FMUL.FTZ R6, R6, R116 ;  /* 0x0000007406067220 */ /* 0x000fe20000410000 */
[----:B------:R-:W-:Y:S01]  /*2ad00*/  STL.64 [R1+0x240], R16 ;  /* 0x0002401001007387 */ /* 0x000fe20000100a00 */
[----:B------:R-:W-:-:S03]  /*2ad10*/  @P1 FMUL.FTZ R28, R28, 0.69314718246459960938 ;  /* 0x3f3172181c1c1820 */ /* 0x000fc60000410000 */
[----:B------:R-:W-:Y:S01]  /*2ad20*/  STL.64 [R1+0x250], R20 ;  /* 0x0002501401007387 */ /* 0x000fe20000100a00 */
[----:B------:R-:W-:-:S03]  /*2ad30*/  @P1 FFMA.FTZ R118, R28, R29, R31 ;  /* 0x0000001d1c761223 */ /* 0x000fc6000001001f */
[----:B------:R-:W-:Y:S04]  /*2ad40*/  STL.64 [R1+0x260], R14 ;  /* 0x0002600e01007387 */ /* 0x000fe80000100a00 */
[----:B------:R0:W-:Y:S04]  /*2ad50*/  STL.64 [R1+0x270], R12 ;  /* 0x0002700c01007387 */ /* 0x0001e80000100a00 */
[----:B------:R-:W-:Y:S04]  /*2ad60*/  STL.64 [R1+0x280], R10 ;  /* 0x0002800a01007387 */ /* 0x000fe80000100a00 */
[----:B------:R1:W-:Y:S04]  /*2ad70*/  STL.64 [R1+0x290], R8 ;  /* 0x0002900801007387 */ /* 0x0003e80000100a00 */
[----:B------:R-:W-:Y:S04]  /*2ad80*/  STL.64 [R1+0x2a0], R2 ;  /* 0x0002a00201007387 */ /* 0x000fe80000100a00 */
[----:B------:R3:W-:Y:S04]  /*2ad90*/  STL.64 [R1+0x2b0], R4 ;  /* 0x0002b00401007387 */ /* 0x0007e80000100a00 */
[----:B------:R4:W-:Y:S04]  /*2ada0*/  STL.64 [R1+0x2c0], R6 ;  /* 0x0002c00601007387 */ /* 0x0009e80000100a00 */
[----:B------:R-:W5:Y:S04]  /*2adb0*/  LDL.64 R30, [R1+0x388] ;  /* 0x00038800011e7983 */ /* 0x000f680000100a00 */
[----:B------:R-:W5:Y:S04]  /*2adc0*/  LDL.64 R28, [R1+0x398] ;  /* 0x00039800011c7983 */ /* 0x000f680000100a00 */
[----:B0-----:R-:W5:Y:S04]  /*2add0*/  LDL.64 R12, [R1+0x3a8] ;  /* 0x0003a800010c7983 */ /* 0x001f680000100a00 */
[----:B------:R-:W5:Y:S04]  /*2ade0*/  LDL.64 R20, [R1+0x3c8] ;  /* 0x0003c80001147983 */ /* 0x000f680000100a00 */
[----:B------:R-:W5:Y:S04]  /*2adf0*/  LDL.64 R16, [R1+0x3d8] ;  /* 0x0003d80001107983 */ /* 0x000f680000100a00 */
[----:B------:R-:W5:Y:S04]  /*2ae00*/  LDL.64 R14, [R1+0x3e8] ;  /* 0x0003e800010e7983 */ /* 0x000f680000100a00 */
[----:B-1----:R-:W5:Y:S04]  /*2ae10*/  LDL.64 R8, [R1+0x3f8] ;  /* 0x0003f80001087983 */ /* 0x002f680000100a00 */
[----:B---3--:R-:W3:Y:S04]  /*2ae20*/  LDL.64 R4, [R1+0x408] ;  /* 0x0004080001047983 */ /* 0x008ee80000100a00 */
[----:B------:R-:W3:Y:S04]  /*2ae30*/  LDL.64 R10, [R1+0x418] ;  /* 0x00041800010a7983 */ /* 0x000ee80000100a00 */
[----:B------:R-:W3:Y:S04]  /*2ae40*/  LDL.64 R2, [R1+0x428] ;  /* 0x0004280001027983 */ /* 0x000ee80000100a00 */
[----:B----4-:R-:W4:Y:S01]  /*2ae50*/  LDL.64 R6, [R1+0x438] ;  /* 0x0004380001067983 */ /* 0x010f220000100a00 */
[----:B--2---:R-:W-:-:S04]  /*2ae60*/  @P0 FMUL.FTZ R24, R24, 0.69314718246459960938 ;  /* 0x3f31721818180820 */ /* 0x004fc80000410000 */
[----:B------:R-:W-:Y:S02]  /*2ae70*/  @P0 FFMA.FTZ R117, R24, R25, R27 ;  /* 0x0000001918750223 */ /* 0x000fe4000001001b */
[----:B------:R-:W2:Y:S04]  /*2ae80*/  LDL.64 R26, [R1+0x358] ;  /* 0x00035800011a7983 */ /* 0x000ea80000100a00 */
[----:B------:R-:W2:Y:S01]  /*2ae90*/  LDL.64 R24, [R1+0x3b8] ;  /* 0x0003b80001187983 */ /* 0x000ea20000100a00 */
[----:B------:R-:W-:-:S13]  /*2aea0*/  ISETP.NE.AND P0, PT, R121, 0x2, PT ;  /* 0x000000027900780c */ /* 0x000fda0003f05270 */
[----:B------:R-:W2:Y:S01]  /*2aeb0*/  @!P0 LDL R120, [R1+0x1f4] ;  /* 0x0001f40001788983 */ /* 0x000ea20000100800 */
[----:B------:R-:W0:Y:S01]  /*2aec0*/  S2R R123, SR_TID.X ;  /* 0x00000000007b7919 */ /* 0x000e220000002100 */
[-C--:B------:R-:W-:Y:S01]  /*2aed0*/  FMUL.FTZ R105, R105, R116.reuse ;  /* 0x0000007469697220 */ /* 0x080fe20000410000 */
[----:B------:R-:W-:-:S05]  /*2aee0*/  FMUL.FTZ R104, R104, R116 ;  /* 0x0000007468687220 */ /* 0x000fca0000410000 */
[----:B------:R1:W-:Y:S02]  /*2aef0*/  STL.64 [R1+0x320], R104 ;  /* 0x0003206801007387 */ /* 0x0003e40000100a00 */
[----:B-1----:R-:W-:-:S06]  /*2af00*/  IMAD.MOV.U32 R104, RZ, RZ, RZ ;  /* 0x000000ffff687224 */ /* 0x002fcc00078e00ff */
[----:B------:R-:W1:Y:S01]  /*2af10*/  @P1 MUFU.RCP R104, R0 ;  /* 0x0000000000681308 */ /* 0x000e620000001000 */
[----:B------:R4:W-:Y:S01]  /*2af20*/  STL [R1+0x224], R0 ;  /* 0x0002240001007387 */ /* 0x0009e20000100800 */
[-C--:B------:R-:W-:Y:S01]  /*2af30*/  FMUL.FTZ R115, R115, R116.reuse ;  /* 0x0000007473737220 */ /* 0x080fe20000410000 */
[----:B0-----:R-:W-:Y:S01]  /*2af40*/  SHF.R.U32.HI R123, RZ, 0x7, R123 ;  /* 0x00000007ff7b7819 */ /* 0x001fe2000001167b */
[-C--:B------:R-:W-:Y:S01]  /*2af50*/  FMUL.FTZ R114, R114, R116.reuse ;  /* 0x0000007472727220 */ /* 0x080fe20000410000 */
[-C--:B------:R-:W-:Y:S01]  /*2af60*/  FMUL.FTZ R113, R113, R116.reuse ;  /* 0x0000007471717220 */ /* 0x080fe20000410000 */
[-C--:B------:R-:W-:Y:S01]  /*2af70*/  FMUL.FTZ R112, R112, R116.reuse ;  /* 0x0000007470707220 */ /* 0x080fe20000410000 */
[----:B------:R-:W-:Y:S01]  /*2af80*/  IADD3 R105, -R123, 0xb, RZ ;  /* 0x0000000b7b697810 */ /* 0x000fe20007ffe1ff */
        /* <DEDUP_REMOVED lines=94> */
[-C--:B------:R-:W-:Y:S01]  /*2b570*/  FMUL.FTZ R11, R11, R104.reuse ;  /* 0x000000680b0b7220 */ /* 0x080fe20000410000 */
[-C--:B------:R-:W-:Y:S01]  /*2b580*/  FMUL.FTZ R10, R10, R104.reuse ;  /* 0x000000680a0a7220 */ /* 0x080fe20000410000 */
[-C--:B------:R-:W-:Y:S01]  /*2b590*/  FMUL.FTZ R3, R3, R104.reuse ;  /* 0x0000006803037220 */ /* 0x080fe20000410000 */
[-C--:B------:R-:W-:Y:S01]  /*2b5a0*/  FMUL.FTZ R2, R2, R104.reuse ;  /* 0x0000006802027220 */ /* 0x080fe20000410000 */
[-C--:B----4-:R-:W-:Y:S01]  /*2b5b0*/  FMUL.FTZ R7, R7, R104.reuse ;  /* 0x0000006807077220 */ /* 0x090fe20000410000 */
        /* <DEDUP_REMOVED lines=39> */
[-C--:B------:R-:W-:Y:S01]  /*2b830*/  FMUL.FTZ R25, R25, R104.reuse ;  /* 0x0000006819197220 */ /* 0x080fe20000410000 */
        /* <DEDUP_REMOVED lines=25> */
[----:B------:R-:W-:-:S03]  /*2b9d0*/  @!P0 LOP3.LUT R120, R120, 0x1, RZ, 0x3c, !PT ;  /* 0x0000000178788812 */ /* 0x000fc600078e3cff */
[----:B------:R0:W-:Y:S04]  /*2b9e0*/  STL [R1+0x1f0], R121 ;  /* 0x0001f07901007387 */ /* 0x0001e80000100800 */
[----:B------:R0:W-:Y:S04]  /*2b9f0*/  @!P0 STL [R1+0x1f4], R120 ;  /* 0x0001f47801008387 */ /* 0x0001e80000100800 */
[----:B------:R0:W-:Y:S01]  /*2ba00*/  @!P0 STL [R1+0x1f0], RZ ;  /* 0x0001f0ff01008387 */ /* 0x0001e20000100800 */
[----:B------:R0:W-:Y:S08]  /*2ba10*/  BAR.ARV R105, 0x100 ;  /* 0x000400690000751d */ /* 0x0001f00000002000 */
[----:B------:R-:W-:Y:S06]  /*2ba20*/  BAR.ARV 0x8, 0x180 ;  /* 0x0206000000007b1d */ /* 0x000fec0000002000 */
[----:B------:R-:W-:-:S13]  /*2ba30*/  PLOP3.LUT P0, PT, PT, PT, PT, 0x8, 0x0 ;  /* 0x000000000000781c */ /* 0x000fda0003f0e170 */
.L_x_13002:
[----:B------:R-:W-:Y:S05]  /*2ba40*/  WARPSYNC.ALL ;  /* 0x0000000000007948 */ /* 0x000fea0003800000 */
[----:B------:R-:W1:Y:S08]  /*2ba50*/  S2UR UR4, SR_CgaCtaId ;  /* 0x00000000000479c3 */ /* 0x000e700000008800 */
[----:B------:R-:W-:Y:S01]  /*2ba60*/  BAR.SYNC.DEFER_BLOCKING 0x5, 0x180 ;  /* 0x0146000000007b1d */ /* 0x000fe20000010000 */
[----:B0-----:R-:W-:-:S05]  /*2ba70*/  MOV R2, 0x400 ;  /* 0x0000040000027802 */ /* 0x001fca0000000f00 */
[----:B------:R-:W-:Y:S01]  /*2ba80*/  BSSY B0, `(.L_x_13125) ;  /* 0x000050f000007945 */ /* 0x000fe20003800000 */
[----:B-1----:R-:W-:-:S05]  /*2ba90*/  IMAD.U32 R27, RZ, RZ, UR4 ;  /* 0x00000004ff1b7e24 */ /* 0x002fca000f8e00ff */
[----:B------:R-:W-:-:S05]  /*2baa0*/  LEA R2, R27, R2, 0x18 ;  /* 0x000000021b027211 */ /* 0x000fca00078ec0ff */
[----:B------:R0:W1:Y:S01]  /*2bab0*/  LDS.128 R96, [R2+0x324d0] ;  /* 0x0324d00002607984 */ /* 0x0000620000000c00 */
[----:B------:R-:W-:Y:S06]  /*2bac0*/  BAR.ARV 0x4, 0x180 ;  /* 0x0106000000007b1d */ /* 0x000fec0000002000 */
[----:B------:R-:W-:Y:S05]  /*2bad0*/  @P0 BRA `(.L_x_13126) ;  /* 0x00000040009c0947 */ /* 0x000fea0003800000 */
[----:B------:R-:W3:Y:S01]  /*2bae0*/  LDL R0, [R1+0x520] ;  /* 0x0005200001007983 */ /* 0x000ee20000100800 */
[----:B------:R-:W-:-:S03]  /*2baf0*/  ULDC UR4, c[0x0][0xbd4] ;  /* 0x0002f50000047ab9 */ /* 0x000fc60000000800 */
[----:B------:R-:W4:Y:S04]  /*2bb00*/  LDL.128 R56, [R1+0x240] ;  /* 0x0002400001387983 */ /* 0x000f280000100c00 */
[----:B------:R-:W2:Y:S04]  /*2bb10*/  LDL.128 R52, [R1+0x260] ;  /* 0x0002600001347983 */ /* 0x000ea80000100c00 */
[----:B------:R-:W2:Y:S04]  /*2bb20*/  LDL.128 R8, [R1+0x250] ;  /* 0x0002500001087983 */ /* 0x000ea80000100c00 */
[----:B------:R-:W2:Y:S04]  /*2bb30*/  LDL.128 R4, [R1+0x270] ;  /* 0x0002700001047983 */ /* 0x000ea80000100c00 */
[----:B-----5:R-:W2:Y:S04]  /*2bb40*/  LDL.128 R44, [R1+0x280] ;  /* 0x00028000012c7983 */ /* 0x020ea80000100c00 */
[----:B------:R-:W2:Y:S04]  /*2bb50*/  LDL.128 R48, [R1+0x290] ;  /* 0x0002900001307983 */ /* 0x000ea80000100c00 */
[----:B------:R-:W2:Y:S04]  /*2bb60*/  LDL.128 R88, [R1+0x2a0] ;  /* 0x0002a00001587983 */ /* 0x000ea80000100c00 */
[----:B------:R-:W2:Y:S01]  /*2bb70*/  LDL.128 R40, [R1+0x2b0] ;  /* 0x0002b00001287983 */ /* 0x000ea20000100c00 */
[----:B------:R-:W0:Y:S03]  /*2bb80*/  S2R R3, SR_SWINHI ;  /* 0x0000000000037919 */ /* 0x000e260000002f00 */
[----:B------:R-:W2:Y:S04]  /*2bb90*/  LDL.128 R112, [R1+0x2c0] ;  /* 0x0002c00001707983 */ /* 0x000ea80000100c00 */
[----:B------:R-:W2:Y:S04]  /*2bba0*/  LDL.128 R116, [R1+0x2d0] ;  /* 0x0002d00001747983 */ /* 0x000ea80000100c00 */
[----:B------:R-:W2:Y:S04]  /*2bbb0*/  LDL.128 R84, [R1+0x340] ;  /* 0x0003400001547983 */ /* 0x000ea80000100c00 */
[----:B------:R-:W2:Y:S04]  /*2bbc0*/  LDL.128 R76, [R1+0x360] ;  /* 0x00036000014c7983 */ /* 0x000ea80000100c00 */
[----:B------:R-:W2:Y:S04]  /*2bbd0*/  LDL.128 R80, [R1+0x350] ;  /* 0x0003500001507983 */ /* 0x000ea80000100c00 */
[----:B------:R-:W2:Y:S04]  /*2bbe0*/  LDL.128 R68, [R1+0x380] ;  /* 0x0003800001447983 */ /* 0x000ea80000100c00 */
[----:B------:R-:W2:Y:S01]  /*2bbf0*/  LDL.128 R72, [R1+0x370] ;  /* 0x0003700001487983 */ /* 0x000ea20000100c00 */
[----:B------:R-:W-:-:S02]  /*2bc00*/  MOV R16, R2 ;  /* 0x0000000200107202 */ /* 0x000fc40000000f00 */
[----:B0-----:R-:W-:Y:S01]  /*2bc10*/  MOV R17, R3 ;  /* 0x0000000300117202 */ /* 0x001fe20000000f00 */
[----:B------:R-:W2:Y:S04]  /*2bc20*/  LDL.128 R64, [R1+0x390] ;  /* 0x0003900001407983 */ /* 0x000ea80000100c00 */
[----:B------:R-:W2:Y:S04]  /*2bc30*/  LDL.128 R104, [R1+0x420] ;  /* 0x0004200001687983 */ /* 0x000ea80000100c00 */
[----:B------:R-:W2:Y:S01]  /*2bc40*/  LDL.128 R108, [R1+0x430] ;  /* 0x00043000016c7983 */ /* 0x000ea20000100c00 */
[----:B---3--:R-:W-:-:S03]  /*2bc50*/  IMAD.WIDE R100, R0, 0x2, R16 ;  /* 0x0000000200647825 */ /* 0x008fc600078e0210 */
[----:B------:R-:W-:-:S04]  /*2bc60*/  IADD3 R123, P0, R100, 0x4040, RZ ;  /* 0x00004040647b7810 */ /* 0x000fc80007f1e0ff */
[----:B------:R-:W-:-:S04]  /*2bc70*/  LOP3.LUT R122, R123, 0x380, RZ, 0xc0, !PT ;  /* 0x000003807b7a7812 */ /* 0x000fc800078ec0ff */
[----:B------:R-:W-:-:S04]  /*2bc80*/  SHF.R.U64 R122, R122, 0x3, RZ ;  /* 0x000000037a7a7819 */ /* 0x000fc800000012ff */
[----:B------:R-:W-:Y:S01]  /*2bc90*/  LOP3.LUT R122, R122, R123, RZ, 0x3c, !PT ;  /* 0x0000007b7a7a7212 */ /* 0x000fe200078e3cff */
[----:B------:R-:W-:Y:S01]  /*2bca0*/  IMAD.X R123, RZ, RZ, R101, P0 ;  /* 0x000000ffff7b7224 */ /* 0x000fe200000e0665 */
[C---:B------:R-:W-:Y:S02]  /*2bcb0*/  IADD3 R15, P0, R100.reuse, 0xc000, RZ ;  /* 0x0000c000640f7810 */ /* 0x040fe40007f1e0ff */
[C---:B------:R-:W-:Y:S02]  /*2bcc0*/  IADD3 R13, P1, R100.reuse, 0x20, RZ ;  /* 0x00000020640d7810 */ /* 0x040fe40007f3e0ff */
[----:B------:R-:W-:Y:S02]  /*2bcd0*/  IADD3 R103, P2, R100, 0x40, RZ ;  /* 0x0000004064677810 */ /* 0x000fe40007f5e0ff */
[----:B------:R-:W-:Y:S02]  /*2bce0*/  LOP3.LUT R14, R15, 0x380, RZ, 0xc0, !PT ;  /* 0x000003800f0e7812 */ /* 0x000fe400078ec0ff */
[----:B------:R-:W-:-:S02]  /*2bcf0*/  LOP3.LUT R12, R13, 0x380, RZ, 0xc0, !PT ;  /* 0x000003800d0c7812 */ /* 0x000fc400078ec0ff */
[----:B------:R-:W-:Y:S02]  /*2bd00*/  LOP3.LUT R102, R103, 0x380, RZ, 0xc0, !PT ;  /* 0x0000038067667812 */ /* 0x000fe400078ec0ff */
[C---:B------:R-:W-:Y:S02]  /*2bd10*/  IADD3 R39, P4, R100.reuse, 0x4000, RZ ;  /* 0x0000400064277810 */ /* 0x040fe40007f9e0ff */
[C---:B------:R-:W-:Y:S02]  /*2bd20*/  IADD3 R25, P3, R100.reuse, 0x60, RZ ;  /* 0x0000006064197810 */ /* 0x040fe40007f7e0ff */
[----:B------:R-:W-:Y:S02]  /*2bd30*/  IADD3 R37, P5, R100, 0x4020, RZ ;  /* 0x0000402064257810 */ /* 0x000fe40007fbe0ff */
[----:B------:R-:W-:Y:S02]  /*2bd40*/  SHF.R.U64 R14, R14, 0x3, RZ ;  /* 0x000000030e0e7819 */ /* 0x000fe400000012ff */
[----:B------:R-:W-:-:S02]  /*2bd50*/  SHF.R.U64 R12, R12, 0x3, RZ ;  /* 0x000000030c0c7819 */ /* 0x000fc400000012ff */
[----:B------:R-:W-:Y:S02]  /*2bd60*/  SHF.R.U64 R102, R102, 0x3, RZ ;  /* 0x0000000366667819 */ /* 0x000fe400000012ff */
[----:B------:R-:W-:Y:S02]  /*2bd70*/  LOP3.LUT R38, R39, 0x380, RZ, 0xc0, !PT ;  /* 0x0000038027267812 */ /* 0x000fe400078ec0ff */
[----:B------:R-:W-:Y:S02]  /*2bd80*/  LOP3.LUT R24, R25, 0x380, RZ, 0xc0, !PT ;  /* 0x0000038019187812 */ /* 0x000fe400078ec0ff */
[----:B------:R-:W-:Y:S02]  /*2bd90*/  LOP3.LUT R36, R37, 0x380, RZ, 0xc0, !PT ;  /* 0x0000038025247812 */ /* 0x000fe400078ec0ff */
[----:B------:R-:W-:Y:S01]  /*2bda0*/  LOP3.LUT R14, R14, R15, RZ, 0x3c, !PT ;  /* 0x0000000f0e0e7212 */ /* 0x000fe200078e3cff */
[--C-:B------:R-:W-:Y:S01]  /*2bdb0*/  IMAD.X R15, RZ, RZ, R101.reuse, P0 ;  /* 0x000000ffff0f7224 */ /* 0x100fe200000e0665 */
[----:B------:R-:W-:Y:S01]  /*2bdc0*/  LOP3.LUT R12, R12, R13, RZ, 0x3c, !PT ;  /* 0x0000000d0c0c7212 */ /* 0x000fe200078e3cff */
[--C-:B------:R-:W-:Y:S01]  /*2bdd0*/  IMAD.X R13, RZ, RZ, R101.reuse, P1 ;  /* 0x000000ffff0d7224 */ /* 0x100fe200008e0665 */
[----:B------:R-:W-:Y:S01]  /*2bde0*/  LOP3.LUT R102, R102, R103, RZ, 0x3c, !PT ;  /* 0x0000006766667212 */ /* 0x000fe200078e3cff */
[----:B------:R-:W-:Y:S01]  /*2bdf0*/  IMAD.X R103, RZ, RZ, R101, P2 ;  /* 0x000000ffff677224 */ /* 0x000fe200010e0665 */
[----:B------:R-:W-:-:S02]  /*2be00*/  ISETP.NE.AND P0, PT, R217, RZ, PT ;  /* 0x000000ffd900720c */ /* 0x000fc40003f05270 */
[----:B------:R-:W-:Y:S02]  /*2be10*/  SHF.R.U64 R38, R38, 0x3, RZ ;  /* 0x0000000326267819 */ /* 0x000fe400000012ff */
[----:B------:R-:W-:Y:S02]  /*2be20*/  SHF.R.U64 R24, R24, 0x3, RZ ;  /* 0x0000000318187819 */ /* 0x000fe400000012ff */
[----:B------:R-:W-:Y:S02]  /*2be30*/  SHF.R.U64 R36, R36, 0x3, RZ ;  /* 0x0000000324247819 */ /* 0x000fe400000012ff */
[C---:B------:R-:W-:Y:S02]  /*2be40*/  IADD3 R35, P1, R100.reuse, 0x4060, RZ ;  /* 0x0000406064237810 */ /* 0x040fe40007f3e0ff */
[----:B------:R-:W-:Y:S02]  /*2be50*/  IADD3 R33, P2, R100, 0x8000, RZ ;  /* 0x0000800064217810 */ /* 0x000fe40007f5e0ff */
[----:B------:R-:W-:Y:S01]  /*2be60*/  SEL R217, R217, UR4, P0 ;  /* 0x00000004d9d97c07 */ /* 0x000fe20008000000 */
[----:B------:R-:W-:Y:S05]  /*2be70*/  WARPSYNC.ALL ;  /* 0x0000000000007948 */ /* 0x000fea0003800000 */
[----:B------:R-:W-:Y:S01]  /*2be80*/  LOP3.LUT R38, R38, R39, RZ, 0x3c, !PT ;  /* 0x0000002726267212 */ /* 0x000fe200078e3cff */
[--C-:B------:R-:W-:Y:S01]  /*2be90*/  IMAD.X R39, RZ, RZ, R101.reuse, P4 ;  /* 0x000000ffff277224 */ /* 0x100fe200020e0665 */
[----:B------:R-:W-:Y:S01]  /*2bea0*/  LOP3.LUT R24, R24, R25, RZ, 0x3c, !PT ;  /* 0x0000001918187212 */ /* 0x000fe200078e3cff */
[--C-:B------:R-:W-:Y:S01]  /*2beb0*/  IMAD.X R25, RZ, RZ, R101.reuse, P3 ;  /* 0x000000ffff197224 */ /* 0x100fe200018e0665 */
[----:B------:R-:W-:Y:S01]  /*2bec0*/  LOP3.LUT R36, R36, R37, RZ, 0x3c, !PT ;  /* 0x0000002524247212 */ /* 0x000fe200078e3cff */
[----:B------:R-:W-:Y:S01]  /*2bed0*/  IMAD.X R37, RZ, RZ, R101, P5 ;  /* 0x000000ffff257224 */ /* 0x000fe200028e0665 */
[----:B------:R-:W-:Y:S01]  /*2bee0*/  LOP3.LUT R34, R35, 0x380, RZ, 0xc0, !PT ;  /* 0x0000038023227812 */ /* 0x000fe200078ec0ff */
[----:B------:R-:W-:Y:S01]  /*2bef0*/  ULDC.64 UR6, c[0x0][0xd08] ;  /* 0x0003420000067ab9 */ /* 0x000fe20000000a00 */
[----:B------:R-:W-:Y:S01]  /*2bf00*/  LOP3.LUT R32, R33, 0x380, RZ, 0xc0, !PT ;  /* 0x0000038021207812 */ /* 0x000fe200078ec0ff */
[----:B------:R-:W-:Y:S01]  /*2bf10*/  ULDC.64 UR4, c[0x0][0xd00] ;  /* 0x0003400000047ab9 */ /* 0x000fe20000000a00 */
[----:B------:R-:W-:-:S02]  /*2bf20*/  IADD3 R21, P4, R100, 0x8040, RZ ;  /* 0x0000804064157810 */ /* 0x000fc40007f9e0ff */
[C---:B------:R-:W-:Y:S02]  /*2bf30*/  IADD3 R31, P3, R100.reuse, 0x8020, RZ ;  /* 0x00008020641f7810 */ /* 0x040fe40007f7e0ff */
[----:B------:R-:W-:Y:S02]  /*2bf40*/  IADD3 R29, P5, R100, 0x8060, RZ ;  /* 0x00008060641d7810 */ /* 0x000fe40007fbe0ff */
[----:B------:R-:W-:Y:S02]  /*2bf50*/  SHF.R.U64 R34, R34, 0x3, RZ ;  /* 0x0000000322227819 */ /* 0x000fe400000012ff */
[----:B------:R-:W-:Y:S02]  /*2bf60*/  SHF.R.U64 R32, R32, 0x3, RZ ;  /* 0x0000000320207819 */ /* 0x000fe400000012ff */
[----:B------:R-:W-:Y:S02]  /*2bf70*/  LOP3.LUT R20, R21, 0x380, RZ, 0xc0, !PT ;  /* 0x0000038015147812 */ /* 0x000fe400078ec0ff */
[----:B------:R-:W-:-:S02]  /*2bf80*/  LOP3.LUT R61, R100, 0x380, RZ, 0xc0, !PT ;  /* 0x00000380643d7812 */ /* 0x000fc400078ec0ff */
[----:B------:R-:W-:Y:S02]  /*2bf90*/  LOP3.LUT R30, R31, 0x380, RZ, 0xc0, !PT ;  /* 0x000003801f1e7812 */ /* 0x000fe400078ec0ff */
[----:B------:R-:W-:Y:S02]  /*2bfa0*/  LOP3.LUT R28, R29, 0x380, RZ, 0xc0, !PT ;  /* 0x000003801d1c7812 */ /* 0x000fe400078ec0ff */
[----:B------:R-:W-:Y:S01]  /*2bfb0*/  LOP3.LUT R34, R34, R35, RZ, 0x3c, !PT ;  /* 0x0000002322227212 */ /* 0x000fe200078e3cff */
[--C-:B------:R-:W-:Y:S01]  /*2bfc0*/  IMAD.X R35, RZ, RZ, R101.reuse, P1 ;  /* 0x000000ffff237224 */ /* 0x100fe200008e0665 */
[----:B------:R-:W-:Y:S01]  /*2bfd0*/  LOP3.LUT R32, R32, R33, RZ, 0x3c, !PT ;  /* 0x0000002120207212 */ /* 0x000fe200078e3cff */
[----:B------:R-:W-:Y:S01]  /*2bfe0*/  IMAD.X R33, RZ, RZ, R101, P2 ;  /* 0x000000ffff217224 */ /* 0x000fe200010e0665 */
[----:B------:R-:W-:Y:S02]  /*2bff0*/  SHF.R.U64 R20, R20, 0x3, RZ ;  /* 0x0000000314147819 */ /* 0x000fe400000012ff */
[----:B------:R-:W-:-:S02]  /*2c000*/  SHF.R.U64 R61, R61, 0x3, RZ ;  /* 0x000000033d3d7819 */ /* 0x000fc400000012ff */
[----:B------:R-:W-:Y:S02]  /*2c010*/  SHF.R.U64 R30, R30, 0x3, RZ ;  /* 0x000000031e1e7819 */ /* 0x000fe400000012ff */
[C---:B------:R-:W-:Y:S02]  /*2c020*/  IADD3 R95, P1, R100.reuse, 0xc020, RZ ;  /* 0x0000c020645f7810 */ /* 0x040fe40007f3e0ff */
[----:B------:R-:W-:Y:S02]  /*2c030*/  IADD3 R93, P2, R100, 0xc040, RZ ;  /* 0x0000c040645d7810 */ /* 0x000fe40007f5e0ff */
[----:B------:R-:W-:Y:S02]  /*2c040*/  SHF.R.U64 R28, R28, 0x3, RZ ;  /* 0x000000031c1c7819 */ /* 0x000fe400000012ff */
[----:B------:R-:W-:Y:S01]  /*2c050*/  LOP3.LUT R20, R20, R21, RZ, 0x3c, !PT ;  /* 0x0000001514147212 */ /* 0x000fe200078e3cff */
[--C-:B------:R-:W-:Y:S01]  /*2c060*/  IMAD.X R21, RZ, RZ, R101.reuse, P4 ;  /* 0x000000ffff157224 */ /* 0x100fe200020e0665 */
[----:B------:R-:W-:Y:S01]  /*2c070*/  LOP3.LUT R60, R61, R100, RZ, 0x3c, !PT ;  /* 0x000000643d3c7212 */ /* 0x000fe200078e3cff */
[--C-:B------:R-:W-:Y:S01]  /*2c080*/  IMAD.MOV.U32 R61, RZ, RZ, R101.reuse ;  /* 0x000000ffff3d7224 */ /* 0x100fe200078e0065 */
[----:B------:R-:W-:Y:S01]  /*2c090*/  LOP3.LUT R30, R30, R31, RZ, 0x3c, !PT ;  /* 0x0000001f1e1e7212 */ /* 0x000fe200078e3cff */
[----:B------:R-:W-:Y:S01]  /*2c0a0*/  IMAD.X R31, RZ, RZ, R101, P3 ;  /* 0x000000ffff1f7224 */ /* 0x000fe200018e0665 */
[----:B------:R-:W-:-:S02]  /*2c0b0*/  LOP3.LUT R94, R95, 0x380, RZ, 0xc0, !PT ;  /* 0x000003805f5e7812 */ /* 0x000fc400078ec0ff */
[----:B------:R-:W-:Y:S02]  /*2c0c0*/  LOP3.LUT R92, R93, 0x380, RZ, 0xc0, !PT ;  /* 0x000003805d5c7812 */ /* 0x000fe400078ec0ff */
[----:B------:R-:W-:Y:S01]  /*2c0d0*/  LOP3.LUT R28, R28, R29, RZ, 0x3c, !PT ;  /* 0x0000001d1c1c7212 */ /* 0x000fe200078e3cff */
[----:B------:R-:W-:Y:S01]  /*2c0e0*/  IMAD.X R29, RZ, RZ, R101, P5 ;  /* 0x000000ffff1d7224 */ /* 0x000fe200028e0665 */
[----:B----4-:R-:W-:Y:S02]  /*2c0f0*/  F2FP.F16.F32.PACK_AB R56, R57, R56 ;  /* 0x000000383938723e */ /* 0x010fe400000000ff */
[----:B------:R-:W-:Y:S02]  /*2c100*/  SHF.R.U64 R94, R94, 0x3, RZ ;  /* 0x000000035e5e7819 */ /* 0x000fe400000012ff */
[----:B------:R-:W-:Y:S02]  /*2c110*/  SHF.R.U64 R92, R92, 0x3, RZ ;  /* 0x000000035c5c7819 */ /* 0x000fe400000012ff */
[----:B------:R-:W-:-:S02]  /*2c120*/  F2FP.F16.F32.PACK_AB R57, R59, R58 ;  /* 0x0000003a3b39723e */ /* 0x000fc400000000ff */
[----:B--2---:R-:W-:Y:S02]  /*2c130*/  F2FP.F16.F32.PACK_AB R52, R53, R52 ;  /* 0x000000343534723e */ /* 0x004fe400000000ff */
[----:B------:R-:W-:Y:S02]  /*2c140*/  MOV R61, R60 ;  /* 0x0000003c003d7202 */ /* 0x000fe40000000f00 */
[----:B------:R-:W-:Y:S02]  /*2c150*/  MOV R26, R38 ;  /* 0x00000026001a7202 */ /* 0x000fe40000000f00 */
[----:B-1----:R-:W-:Y:S02]  /*2c160*/  MOV R96, R36 ;  /* 0x0000002400607202 */ /* 0x002fe40000000f00 */
[----:B------:R-:W-:Y:S01]  /*2c170*/  MOV R20, R20 ;  /* 0x0000001400147202 */ /* 0x000fe20000000f00 */
[----:B------:R-:W2:Y:S01]  /*2c180*/  LDL.128 R36, [R1+0x2e0] ;  /* 0x0002e00001247983 */ /* 0x000ea20000100c00 */
[----:B------:R-:W-:-:S02]  /*2c190*/  F2FP.F16.F32.PACK_AB R58, R9, R8 ;  /* 0x00000008093a723e */ /* 0x000fc400000000ff */
[----:B------:R-:W-:Y:S01]  /*2c1a0*/  F2FP.F16.F32.PACK_AB R59, R11, R10 ;  /* 0x0000000a0b3b723e */ /* 0x000fe200000000ff */
[----:B------:R-:W-:Y:S01]  /*2c1b0*/  BAR.SYNC.DEFER_BLOCKING 0x1, 0x100 ;  /* 0x0044000000007b1d */ /* 0x000fe20000010000 */
[----:B------:R-:W-:Y:S02]  /*2c1c0*/  F2FP.F16.F32.PACK_AB R53, R55, R54 ;  /* 0x000000363735723e */ /* 0x000fe400000000ff */
[----:B------:R-:W-:Y:S02]  /*2c1d0*/  MOV R60, R12 ;  /* 0x0000000c003c7202 */ /* 0x000fe40000000f00 */
[----:B------:R-:W-:Y:S02]  /*2c1e0*/  MOV R3, R30 ;  /* 0x0000001e00037202 */ /* 0x000fe40000000f00 */
[----:B------:R-:W-:Y:S01]  /*2c1f0*/  MOV R21, R28 ;  /* 0x0000001c00157202 */ /* 0x000fe20000000f00 */
[----:B------:R-:W3:Y:S01]  /*2c200*/  LDL.128 R8, [R1+0x320] ;  /* 0x0003200001087983 */ /* 0x000ee20000100c00 */
[----:B------:R-:W-:-:S02]  /*2c210*/  F2FP.F16.F32.PACK_AB R54, R5, R4 ;  /* 0x000000040536723e */ /* 0x000fc400000000ff */
[----:B------:R-:W-:Y:S01]  /*2c220*/  F2FP.F16.F32.PACK_AB R55, R7, R6 ;  /* 0x000000060737723e */ /* 0x000fe200000000ff */
[----:B------:R-:W4:Y:S01]  /*2c230*/  LDL.128 R28, [R1+0x300] ;  /* 0x00030000011c7983 */ /* 0x000f220000100c00 */
[----:B------:R-:W-:Y:S02]  /*2c240*/  F2FP.F16.F32.PACK_AB R44, R45, R44 ;  /* 0x0000002c2d2c723e */ /* 0x000fe400000000ff */
[----:B------:R-:W-:Y:S01]  /*2c250*/  MOV R122, R122 ;  /* 0x0000007a007a7202 */ /* 0x000fe20000000f00 */
[----:B------:R-:W4:Y:S01]  /*2c260*/  LDL.128 R4, [R1+0x2f0] ;  /* 0x0002f00001047983 */ /* 0x000f220000100c00 */
[----:B------:R-:W-:Y:S02]  /*2c270*/  F2FP.F16.F32.PACK_AB R45, R47, R46 ;  /* 0x0000002e2f2d723e */ /* 0x000fe400000000ff */
        /* <DEDUP_REMOVED lines=8> */
[----:B------:R-:W-:Y:S01]  /*2c300*/  F2FP.F16.F32.PACK_AB R46, R49, R48 ;  /* 0x00000030312e723e */ /* 0x000fe200000000ff */
[----:B------:R-:W4:Y:S01]  /*2c310*/  LDL.128 R32, [R1+0x310] ;  /* 0x0003100001207983 */ /* 0x000f220000100c00 */
[----:B------:R-:W-:Y:S02]  /*2c320*/  F2FP.F16.F32.PACK_AB R47, R51, R50 ;  /* 0x00000032332f723e */ /* 0x000fe400000000ff */
[----:B------:R-:W-:Y:S01]  /*2c330*/  MOV R24, R14 ;  /* 0x0000000e00187202 */ /* 0x000fe20000000f00 */
[----:B------:R0:W-:Y:S01]  /*2c340*/  STSM.16.M88.4 [R61], R56 ;  /* 0x000000383d007844 */ /* 0x0001e20000000200 */
[----:B------:R-:W-:-:S03]  /*2c350*/  IADD3 R120, P0, R100, 0xc060, RZ ;  /* 0x0000c06064787810 */ /* 0x000fc60007f1e0ff */
[----:B------:R-:W4:Y:S01]  /*2c360*/  LDL.128 R12, [R1+0x330] ;  /* 0x00033000010c7983 */ /* 0x000f220000100c00 */
[----:B------:R-:W-:-:S03]  /*2c370*/  F2FP.F16.F32.PACK_AB R88, R89, R88 ;  /* 0x000000585958723e */ /* 0x000fc600000000ff */
[----:B------:R1:W-:Y:S01]  /*2c380*/  STSM.16.M88.4 [R60], R52 ;  /* 0x000000343c007844 */ /* 0x0003e20000000200 */
[----:B------:R-:W-:Y:S02]  /*2c390*/  MOV R124, R94 ;  /* 0x0000005e007c7202 */ /* 0x000fe40000000f00 */
[----:B------:R-:W-:Y:S01]  /*2c3a0*/  MOV R125, R92 ;  /* 0x0000005c007d7202 */ /* 0x000fe20000000f00 */
[----:B------:R1:W-:Y:S01]  /*2c3b0*/  STSM.16.M88.4 [R102], R44 ;  /* 0x0000002c66007844 */ /* 0x0003e20000000200 */
[----:B------:R-:W-:Y:S01]  /*2c3c0*/  F2FP.F16.F32.PACK_AB R89, R91, R90 ;  /* 0x0000005a5b59723e */ /* 0x000fe200000000ff */
[----:B------:R-:W-:Y:S01]  /*2c3d0*/  IMAD.X R121, RZ, RZ, R101, P0 ;  /* 0x000000ffff797224 */ /* 0x000fe200000e0665 */
[----:B------:R-:W-:Y:S01]  /*2c3e0*/  F2FP.F16.F32.PACK_AB R90, R41, R40 ;  /* 0x00000028295a723e */ /* 0x000fe200000000ff */
[----:B0-----:R-:W4:Y:S01]  /*2c3f0*/  LDL.128 R56, [R1+0x3b0] ;  /* 0x0003b00001387983 */ /* 0x001f220000100c00 */
[----:B------:R-:W-:-:S03]  /*2c400*/  F2FP.F16.F32.PACK_AB R91, R43, R42 ;  /* 0x0000002a2b5b723e */ /* 0x000fc600000000ff */
[----:B------:R-:W4:Y:S04]  /*2c410*/  LDL.128 R48, [R1+0x3d0] ;  /* 0x0003d00001307983 */ /* 0x000f280000100c00 */
[----:B-1----:R-:W4:Y:S04]  /*2c420*/  LDL.128 R60, [R1+0x3a0] ;  /* 0x0003a000013c7983 */ /* 0x002f280000100c00 */
[----:B------:R-:W4:Y:S04]  /*2c430*/  LDL.128 R52, [R1+0x3c0] ;  /* 0x0003c00001347983 */ /* 0x000f280000100c00 */
[----:B------:R-:W4:Y:S04]  /*2c440*/  LDL.128 R44, [R1+0x3e0] ;  /* 0x0003e000012c7983 */ /* 0x000f280000100c00 */
[----:B------:R-:W4:Y:S04]  /*2c450*/  LDL.128 R92, [R1+0x400] ;  /* 0x00040000015c7983 */ /* 0x000f280000100c00 */
[----:B------:R-:W4:Y:S04]  /*2c460*/  LDL.128 R40, [R1+0x3f0] ;  /* 0x0003f00001287983 */ /* 0x000f280000100c00 */
[----:B------:R-:W4:Y:S01]  /*2c470*/  LDL.128 R100, [R1+0x410] ;  /* 0x0004100001647983 */ /* 0x000f220000100c00 */
[----:B------:R-:W-:-:S02]  /*2c480*/  F2FP.F16.F32.PACK_AB R112, R113, R112 ;  /* 0x000000707170723e */ /* 0x000fc400000000ff */
[----:B------:R-:W-:Y:S02]  /*2c490*/  LOP3.LUT R113, R120, 0x380, RZ, 0xc0, !PT ;  /* 0x0000038078717812 */ /* 0x000fe400078ec0ff */
[----:B------:R-:W-:Y:S02]  /*2c4a0*/  ISETP.NE.U32.AND P0, PT, RZ, UR6, PT ;  /* 0x00000006ff007c0c */ /* 0x000fe4000bf05070 */
[----:B------:R-:W-:Y:S02]  /*2c4b0*/  SHF.R.U64 R113, R113, 0x3, RZ ;  /* 0x0000000371717819 */ /* 0x000fe400000012ff */
[----:B------:R-:W-:Y:S02]  /*2c4c0*/  ISETP.NE.AND.EX P0, PT, RZ, UR7, PT, P0 ;  /* 0x00000007ff007c0c */ /* 0x000fe4000bf05300 */
[----:B------:R-:W-:Y:S02]  /*2c4d0*/  LOP3.LUT R120, R113, R120, RZ, 0x3c, !PT ;  /* 0x0000007871787212 */ /* 0x000fe400078e3cff */
[----:B------:R-:W-:-:S02]  /*2c4e0*/  F2FP.F16.F32.PACK_AB R113, R115, R114 ;  /* 0x000000727371723e */ /* 0x000fc400000000ff */
[----:B------:R-:W-:Y:S02]  /*2c4f0*/  F2FP.F16.F32.PACK_AB R114, R117, R116 ;  /* 0x000000747572723e */ /* 0x000fe400000000ff */
[----:B------:R-:W-:Y:S02]  /*2c500*/  F2FP.F16.F32.PACK_AB R115, R119, R118 ;  /* 0x000000767773723e */ /* 0x000fe400000000ff */
[----:B------:R-:W-:Y:S01]  /*2c510*/  F2FP.F16.F32.PACK_AB R84, R85, R84 ;  /* 0x000000545554723e */ /* 0x000fe200000000ff */
[----:B------:R-:W-:Y:S01]  /*2c520*/  STSM.16.M88.4 [R25], R88 ;  /* 0x0000005819007844 */ /* 0x000fe20000000200 */
[----:B------:R-:W-:Y:S02]  /*2c530*/  F2FP.F16.F32.PACK_AB R85, R87, R86 ;  /* 0x000000565755723e */ /* 0x000fe400000000ff */
[----:B------:R-:W-:Y:S01]  /*2c540*/  F2FP.F16.F32.PACK_AB R76, R77, R76 ;  /* 0x0000004c4d4c723e */ /* 0x000fe200000000ff */
        /* <DEDUP_REMOVED lines=19> */
[----:B------:R-:W-:Y:S02]  /*2c680*/  F2FP.F16.F32.PACK_AB R37, R39, R38 ;  /* 0x000000262725723e */ /* 0x000fe400000000ff */
[----:B---3--:R-:W-:Y:S02]  /*2c690*/  F2FP.F16.F32.PACK_AB R8, R9, R8 ;  /* 0x000000080908723e */ /* 0x008fe400000000ff */
[----:B------:R-:W-:Y:S02]  /*2c6a0*/  F2FP.F16.F32.PACK_AB R9, R11, R10 ;  /* 0x0000000a0b09723e */ /* 0x000fe400000000ff */
[----:B----4-:R-:W-:-:S02]  /*2c6b0*/  F2FP.F16.F32.PACK_AB R28, R29, R28 ;  /* 0x0000001c1d1c723e */ /* 0x010fc400000000ff */
[----:B------:R-:W-:Y:S02]  /*2c6c0*/  F2FP.F16.F32.PACK_AB R29, R31, R30 ;  /* 0x0000001e1f1d723e */ /* 0x000fe400000000ff */
[----:B------:R-:W-:Y:S02]  /*2c6d0*/  F2FP.F16.F32.PACK_AB R38, R5, R4 ;  /* 0x000000040526723e */ /* 0x000fe400000000ff */
[----:B------:R-:W-:Y:S01]  /*2c6e0*/  F2FP.F16.F32.PACK_AB R39, R7, R6 ;  /* 0x000000060727723e */ /* 0x000fe200000000ff */
[----:B------:R-:W0:Y:S04]  /*2c6f0*/  LDC.64 R4, c[0x0][0xd00] ;  /* 0x00034000ff047b82 */ /* 0x000e280000000a00 */
[----:B------:R-:W-:Y:S04]  /*2c700*/  STSM.16.M88.4 [R96], R36 ;  /* 0x0000002460007844 */ /* 0x000fe80000000200 */
[----:B------:R-:W1:Y:S01]  /*2c710*/  @P0 LDC.64 R6, c[0x0][0xd08] ;  /* 0x00034200ff060b82 */ /* 0x000e620000000a00 */
[----:B------:R-:W-:-:S02]  /*2c720*/  F2FP.F16.F32.PACK_AB R30, R33, R32 ;  /* 0x00000020211e723e */ /* 0x000fc400000000ff */
[----:B------:R-:W-:Y:S02]  /*2c730*/  F2FP.F16.F32.PACK_AB R31, R35, R34 ;  /* 0x00000022231f723e */ /* 0x000fe400000000ff */
[----:B------:R-:W-:Y:S02]  /*2c740*/  F2FP.F16.F32.PACK_AB R10, R13, R12 ;  /* 0x0000000c0d0a723e */ /* 0x000fe400000000ff */
[----:B------:R-:W-:Y:S01]  /*2c750*/  F2FP.F16.F32.PACK_AB R11, R15, R14 ;  /* 0x0000000e0f0b723e */ /* 0x000fe200000000ff */
[----:B------:R-:W-:Y:S04]  /*2c760*/  STSM.16.M88.4 [R122], R28 ;  /* 0x0000001c7a007844 */ /* 0x000fe80000000200 */
[----:B------:R2:W-:Y:S04]  /*2c770*/  STSM.16.M88.4 [R123], R8 ;  /* 0x000000087b007844 */ /* 0x0005e80000000200 */
[----:B------:R3:W-:Y:S04]  /*2c780*/  STSM.16.M88.4 [R0], R84 ;  /* 0x0000005400007844 */ /* 0x0007e80000000200 */
[----:B------:R4:W-:Y:S01]  /*2c790*/  STSM.16.M88.4 [R3], R76 ;  /* 0x0000004c03007844 */ /* 0x0009e20000000200 */
        /* <DEDUP_REMOVED lines=8> */
[----:B--2---:R-:W-:Y:S01]  /*2c820*/  IMAD.MOV.U32 R8, RZ, RZ, RZ ;  /* 0x000000ffff087224 */ /* 0x004fe200078e00ff */
[----:B------:R-:W-:Y:S01]  /*2c830*/  F2FP.F16.F32.PACK_AB R54, R49, R48 ;  /* 0x000000303136723e */ /* 0x000fe200000000ff */
[----:B---3--:R-:W-:Y:S01]  /*2c840*/  IMAD.U32 R0, RZ, RZ, UR6 ;  /* 0x00000006ff007e24 */ /* 0x008fe2000f8e00ff */
[----:B------:R-:W-:Y:S01]  /*2c850*/  F2FP.F16.F32.PACK_AB R55, R51, R50 ;  /* 0x000000323337723e */ /* 0x000fe200000000ff */
[----:B0-----:R-:W-:Y:S01]  /*2c860*/  IMAD.WIDE R4, R218, 0x4, R4 ;  /* 0x00000004da047825 */ /* 0x001fe200078e0204 */
[----:B------:R-:W-:Y:S01]  /*2c870*/  F2FP.F16.F32.PACK_AB R45, R47, R46 ;  /* 0x0000002e2f2d723e */ /* 0x000fe200000000ff */
[----:B----4-:R-:W0:Y:S01]  /*2c880*/  LDC R3, c[0x0][0xce8] ;  /* 0x00033a00ff037b82 */ /* 0x010e220000000800 */
[----:B------:R-:W-:Y:S02]  /*2c890*/  F2FP.F16.F32.PACK_AB R46, R41, R40 ;  /* 0x00000028292e723e */ /* 0x000fe400000000ff */
[----:B------:R-:W-:-:S02]  /*2c8a0*/  F2FP.F16.F32.PACK_AB R47, R43, R42 ;  /* 0x0000002a2b2f723e */ /* 0x000fc400000000ff */
[----:B------:R-:W-:Y:S01]  /*2c8b0*/  F2FP.F16.F32.PACK_AB R93, R95, R94 ;  /* 0x0000005e5f5d723e */ /* 0x000fe200000000ff */
[----:B------:R2:W-:Y:S01]  /*2c8c0*/  STSM.16.M88.4 [R20], R68 ;  /* 0x0000004414007844 */ /* 0x0005e20000000200 */
[----:B------:R-:W-:Y:S02]  /*2c8d0*/  F2FP.F16.F32.PACK_AB R94, R101, R100 ;  /* 0x00000064655e723e */ /* 0x000fe400000000ff */
[----:B------:R-:W-:Y:S01]  /*2c8e0*/  F2FP.F16.F32.PACK_AB R95, R103, R102 ;  /* 0x00000066675f723e */ /* 0x000fe200000000ff */
[----:B------:R2:W-:Y:S04]  /*2c8f0*/  STSM.16.M88.4 [R21], R60 ;  /* 0x0000003c15007844 */ /* 0x0005e80000000200 */
[----:B------:R2:W-:Y:S04]  /*2c900*/  STSM.16.M88.4 [R24], R52 ;  /* 0x0000003418007844 */ /* 0x0005e80000000200 */
[----:B------:R2:W-:Y:S04]  /*2c910*/  STSM.16.M88.4 [R124], R44 ;  /* 0x0000002c7c007844 */ /* 0x0005e80000000200 */
[----:B------:R2:W-:Y:S04]  /*2c920*/  STSM.16.M88.4 [R125], R92 ;  /* 0x0000005c7d007844 */ /* 0x0005e80000000200 */
[----:B------:R2:W-:Y:S01]  /*2c930*/  STSM.16.M88.4 [R120], R104 ;  /* 0x0000006878007844 */ /* 0x0005e20000000200 */
[----:B------:R-:W-:Y:S01]  /*2c940*/  BAR.SYNC.DEFER_BLOCKING 0x1, 0x100 ;  /* 0x0044000000007b1d */ /* 0x000fe20000010000 */
[----:B-1----:R-:W-:-:S05]  /*2c950*/  @P0 IMAD.WIDE R6, R218, 0x4, R6 ;  /* 0x00000004da060825 */ /* 0x002fca00078e0206 */
[----:B------:R2:W5:Y:S04]  /*2c960*/  @P1 LDG.E R8, desc[UR44][R4.64] ;  /* 0x0000002c04081981 */ /* 0x000568000c1e1900 */
[----:B------:R2:W5:Y:S01]  /*2c970*/  @P0 LDG.E R0, desc[UR44][R6.64] ;  /* 0x0000002c06000981 */ /* 0x000562000c1e1900 */
[----:B------:R-:W-:Y:S05]  /*2c980*/  @P0 BRA `(.L_x_13127) ;  /* 0x0000000000100947 */ /* 0x000fea0003800000 */
[----:B------:R-:W-:Y:S05]  /*2c990*/  @!P1 BRA `(.L_x_13127) ;  /* 0x00000000000c9947 */ /* 0x000fea0003800000 */
[----:B--2---:R-:W2:Y:S04]  /*2c9a0*/  LDG.E R7, desc[UR44][R4.64] ;  /* 0x0000002c04077981 */ /* 0x004ea8000c1e1900 */
[----:B-----5:R-:W2:Y:S02]  /*2c9b0*/  LDG.E R0, desc[UR44][R4.64+0x4] ;  /* 0x0000042c04007981 */ /* 0x020ea4000c1e1900 */
[----:B--2---:R-:W-:-:S07]  /*2c9c0*/  IMAD.IADD R0, R0, 0x1, -R7 ;  /* 0x0000000100007824 */ /* 0x004fce00078e0a07 */
.L_x_13127:
[----:B--2---:R-:W2:Y:S04]  /*2c9d0*/  LDL R4, [R1+0x514] ;  /* 0x0005140001047983 */ /* 0x004ea80000100800 */
[----:B------:R-:W3:Y:S01]  /*2c9e0*/  LDL R28, [R1+0x51c] ;  /* 0x00051c00011c7983 */ /* 0x000ee20000100800 */
[----:B0----5:R-:W-:Y:S02]  /*2c9f0*/  IMAD R0, R0, R3, RZ ;  /* 0x0000000300007224 */ /* 0x021fe400078e02ff */
[----:B------:R-:W-:Y:S01]  /*2ca00*/  IMAD.IADD R33, R204, 0x1, R216 ;  /* 0x00000001cc217824 */ /* 0x000fe200078e02d8 */
[----:B------:R-:W-:Y:S01]  /*2ca10*/  ISETP.GT.AND P3, PT, R217, 0x1, PT ;  /* 0x00000001d900780c */ /* 0x000fe20003f64270 */
[----:B------:R-:W-:Y:S01]  /*2ca20*/  IMAD.MOV.U32 R9, RZ, RZ, 0xab8 ;  /* 0x00000ab8ff097424 */ /* 0x000fe200078e00ff */
[----:B------:R-:W-:Y:S01]  /*2ca30*/  ISETP.NE.AND P2, PT, R3, 0x1, PT ;  /* 0x000000010300780c */ /* 0x000fe20003f45270 */
[----:B------:R-:W0:Y:S03]  /*2ca40*/  LDC.64 R20, c[0x0][0xca8] ;  /* 0x00032a00ff147b82 */ /* 0x000e260000000a00 */
[----:B------:R-:W-:-:S05]  /*2ca50*/  SEL R9, R9, 0xa78, P3 ;  /* 0x00000a7809097807 */ /* 0x000fca0001800000 */
[----:B------:R-:W1:Y:S08]  /*2ca60*/  LDC.64 R6, c[0x0][R9+0x220] ;  /* 0x0000880009067b82 */ /* 0x000e700000000a00 */
[----:B------:R-:W4:Y:S08]  /*2ca70*/  LDC.64 R10, c[0x0][R9+0x218] ;  /* 0x00008600090a7b82 */ /* 0x000f300000000a00 */
[----:B------:R4:W4:Y:S01]  /*2ca80*/  LDC.64 R14, c[0x0][R9+0x228] ;  /* 0x00008a00090e7b82 */ /* 0x0009220000000a00 */
[----:B------:R-:W-:-:S07]  /*2ca90*/  ISETP.NE.U32.AND P1, PT, RZ, UR4, PT ;  /* 0x00000004ff007c0c */ /* 0x000fce000bf25070 */
[----:B------:R-:W4:Y:S01]  /*2caa0*/  @P2 LDC R13, c[0x0][0xcec] ;  /* 0x00033b00ff0d2b82 */ /* 0x000f220000000800 */
[----:B------:R-:W-:-:S07]  /*2cab0*/  ISETP.NE.AND.EX P1, PT, RZ, UR5, PT, P1 ;  /* 0x00000005ff007c0c */ /* 0x000fce000bf25310 */
[----:B------:R-:W4:Y:S01]  /*2cac0*/  @P2 LDC R26, c[0x0][0xcf0] ;  /* 0x00033c00ff1a2b82 */ /* 0x000f220000000800 */
[----:B------:R-:W-:Y:S02]  /*2cad0*/  SHF.R.S32.HI R24, RZ, 0x1f, R218 ;  /* 0x0000001fff187819 */ /* 0x000fe400000114da */
[----:B------:R-:W-:Y:S02]  /*2cae0*/  SEL R12, R218, RZ, !P1 ;  /* 0x000000ffda0c7207 */ /* 0x000fe40004800000 */
[----:B--2---:R-:W-:-:S03]  /*2caf0*/  LOP3.LUT P0, RZ, R4, 0x3, RZ, 0xc0, !PT ;  /* 0x0000000304ff7812 */ /* 0x004fc6000780c0ff */
[----:B0-----:R-:W0:Y:S01]  /*2cb00*/  @!P3 LDC R20, c[0x0][0xc50] ;  /* 0x00031400ff14bb82 */ /* 0x001e220000000800 */
[----:B------:R-:W-:Y:S01]  /*2cb10*/  ISETP.GE.OR P4, PT, R33, R0, P0 ;  /* 0x000000002100720c */ /* 0x000fe20000786670 */
[----:B---3--:R-:W-:-:S06]  /*2cb20*/  IMAD.IADD R28, R28, 0x1, R216 ;  /* 0x000000011c1c7824 */ /* 0x008fcc00078e02d8 */
[----:B------:R-:W2:Y:S06]  /*2cb30*/  @!P3 LDC R21, c[0x0][0xc54] ;  /* 0x00031500ff15bb82 */ /* 0x000eac0000000800 */
[----:B------:R-:W3:Y:S02]  /*2cb40*/  @!P4 LDL R29, [R1+0x220] ;  /* 0x00022000011dc983 */ /* 0x000ee40000100800 */
[----:B------:R4:W0:Y:S01]  /*2cb50*/  LDC.64 R4, c[0x0][R9+0x210] ;  /* 0x0000840009047b82 */ /* 0x0008220000000a00 */
[----:B------:R-:W-:Y:S01]  /*2cb60*/  SEL R25, R24, RZ, !P1 ;  /* 0x000000ff18197207 */ /* 0x000fe20004800000 */
[----:B-1----:R-:W-:-:S02]  /*2cb70*/  IMAD R7, R7, R12, RZ ;  /* 0x0000000c07077224 */ /* 0x002fc400078e02ff */
[-C--:B----4-:R-:W-:Y:S02]  /*2cb80*/  IMAD R31, R11, R156.reuse, RZ ;  /* 0x0000009c0b1f7224 */ /* 0x090fe400078e02ff */
[----:B------:R-:W-:Y:S01]  /*2cb90*/  IMAD R35, R6, R25, R7 ;  /* 0x0000001906237224 */ /* 0x000fe200078e0207 */
[----:B------:R-:W-:Y:S01]  /*2cba0*/  SEL R25, R224, RZ, P3 ;  /* 0x000000ffe0197207 */ /* 0x000fe20001800000 */
[----:B------:R-:W-:Y:S01]  /*2cbb0*/  IMAD.WIDE.U32 R10, R10, R156, RZ ;  /* 0x0000009c0a0a7225 */ /* 0x000fe200078e00ff */
[----:B------:R-:W-:-:S03]  /*2cbc0*/  SHF.R.S32.HI R9, RZ, 0x1f, R8 ;  /* 0x0000001fff097819 */ /* 0x000fc60000011408 */
[----:B------:R-:W-:-:S04]  /*2cbd0*/  IMAD.WIDE.U32 R6, R6, R12, RZ ;  /* 0x0000000c06067225 */ /* 0x000fc800078e00ff */
[----:B------:R-:W-:Y:S01]  /*2cbe0*/  @P2 IMAD.HI.U32 R13, R28, R13, RZ ;  /* 0x0000000d1c0d2227 */ /* 0x000fe200078e00ff */
[----:B------:R-:W-:-:S03]  /*2cbf0*/  IADD3 R6, P1, P5, R6, R10, R8 ;  /* 0x0000000a06067210 */ /* 0x000fc60007d3e008 */
[----:B------:R-:W-:Y:S02]  /*2cc00*/  IMAD.IADD R24, R11, 0x1, R31 ;  /* 0x000000010b187824 */ /* 0x000fe400078e021f */
[----:B------:R-:W-:Y:S02]  /*2cc10*/  IMAD.IADD R11, R7, 0x1, R35 ;  /* 0x00000001070b7824 */ /* 0x000fe400078e0223 */
[----:B------:R-:W-:Y:S01]  /*2cc20*/  IMAD.MOV.U32 R7, RZ, RZ, R28 ;  /* 0x000000ffff077224 */ /* 0x000fe200078e001c */
[----:B------:R-:W-:Y:S01]  /*2cc30*/  @P2 SHF.R.U32.HI R7, RZ, R26, R13 ;  /* 0x0000001aff072219 */ /* 0x000fe2000001160d */
[-C--:B------:R-:W-:Y:S01]  /*2cc40*/  IMAD R31, R15, R25.reuse, RZ ;  /* 0x000000190f1f7224 */ /* 0x080fe200078e02ff */
[----:B------:R-:W-:Y:S01]  /*2cc50*/  IADD3.X R11, R11, R24, R9, P1, P5 ;  /* 0x000000180b0b7210 */ /* 0x000fe20000fea409 */
[----:B------:R-:W-:-:S04]  /*2cc60*/  IMAD.WIDE.U32 R14, R14, R25, RZ ;  /* 0x000000190e0e7225 */ /* 0x000fc800078e00ff */
[----:B------:R-:W-:Y:S01]  /*2cc70*/  IMAD.MOV R10, RZ, RZ, -R7 ;  /* 0x000000ffff0a7224 */ /* 0x000fe200078e0a07 */
[----:B------:R-:W-:Y:S01]  /*2cc80*/  IADD3 R14, P1, P5, R7, R6, R14 ;  /* 0x00000006070e7210 */ /* 0x000fe20007d3e00e */
[----:B------:R-:W-:Y:S01]  /*2cc90*/  IMAD.IADD R31, R15, 0x1, R31 ;  /* 0x000000010f1f7824 */ /* 0x000fe200078e021f */
[----:B------:R-:W-:Y:S01]  /*2cca0*/  SHF.R.S32.HI R6, RZ, 0x1f, R7 ;  /* 0x0000001fff067819 */ /* 0x000fe20000011407 */
[----:B------:R-:W-:-:S03]  /*2ccb0*/  IMAD R7, R3, R10, R28 ;  /* 0x0000000a03077224 */ /* 0x000fc600078e021c */
[----:B------:R-:W-:Y:S02]  /*2ccc0*/  IADD3.X R15, R6, R11, R31, P1, P5 ;  /* 0x0000000b060f7210 */ /* 0x000fe40000fea41f */
[----:B------:R-:W-:Y:S01]  /*2ccd0*/  SHF.R.S32.HI R11, RZ, 0x1f, R7 ;  /* 0x0000001fff0b7819 */ /* 0x000fe20000011407 */
[-C--:B0-----:R-:W-:Y:S02]  /*2cce0*/  IMAD R5, R5, R7.reuse, RZ ;  /* 0x0000000705057224 */ /* 0x081fe400078e02ff */
[----:B------:R-:W-:-:S04]  /*2ccf0*/  IMAD.WIDE.U32 R14, R4, R7, R14 ;  /* 0x00000007040e7225 */ /* 0x000fc800078e000e */
[----:B------:R-:W-:Y:S01]  /*2cd00*/  IMAD R5, R4, R11, R5 ;  /* 0x0000000b04057224 */ /* 0x000fe200078e0205 */
[C---:B------:R-:W-:Y:S01]  /*2cd10*/  LEA R20, P1, R14.reuse, R20, 0x2 ;  /* 0x000000140e147211 */ /* 0x040fe200078210ff */
[----:B------:R-:W-:Y:S02]  /*2cd20*/  VIADD R7, R33, 0x8 ;  /* 0x0000000821077836 */ /* 0x000fe40000000000 */
[----:B------:R-:W-:Y:S02]  /*2cd30*/  IMAD.IADD R4, R15, 0x1, R5 ;  /* 0x000000010f047824 */ /* 0x000fe400078e0205 */
[----:B------:R-:W-:Y:S01]  /*2cd40*/  SHFL.IDX PT, R10, R20, RZ, 0x1c1f ;  /* 0x001c1fff140a7589 */ /* 0x000fe200000e0000 */
[----:B------:R-:W-:Y:S02]  /*2cd50*/  ISETP.GE.OR P0, PT, R7, R0, P0 ;  /* 0x000000000700720c */ /* 0x000fe40000706670 */
[----:B--2---:R-:W-:-:S05]  /*2cd60*/  LEA.HI.X R21, R14, R21, R4, 0x2, P1 ;  /* 0x000000150e157211 */ /* 0x004fca00008f1404 */
[----:B------:R-:W3:Y:S04]  /*2cd70*/  SHFL.IDX PT, R11, R21, RZ, 0x1c1f ;  /* 0x001c1fff150b7589 */ /* 0x000ee800000e0000 */
[----:B---3--:R-:W-:Y:S04]  /*2cd80*/  @!P4 ST.E desc[UR44][R10.64], R29 ;  /* 0x0000001d0a00c985 */ /* 0x008fe8000c10192c */
[----:B------:R-:W2:Y:S04]  /*2cd90*/  @!P0 LDL R13, [R1+0x224] ;  /* 0x00022400010d8983 */ /* 0x000ea80000100800 */
[----:B------:R-:W-:Y:S04]  /*2cda0*/  SHFL.IDX PT, R4, R20, 0x1, 0x1c1f ;  /* 0x003c1f0014047f89 */ /* 0x000fe800000e0000 */
[----:B------:R-:W2:Y:S04]  /*2cdb0*/  SHFL.IDX PT, R5, R21, 0x1, 0x1c1f ;  /* 0x003c1f0015057f89 */ /* 0x000ea800000e0000 */
[----:B--2---:R0:W-:Y:S01]  /*2cdc0*/  @!P0 ST.E desc[UR44][R4.64], R13 ;  /* 0x0000000d04008985 */ /* 0x0041e2000c10192c */
[----:B------:R-:W-:Y:S05]  /*2cdd0*/  @P3 BRA `(.L_x_13128) ;  /* 0x0000000c00e83947 */ /* 0x000fea0003800000 */
[----:B------:R-:W2:Y:S01]  /*2cde0*/  LDL R88, [R1+0x498] ;  /* 0x0004980001587983 */ /* 0x000ea20000100800 */
[----:B------:R-:W1:Y:S01]  /*2cdf0*/  @P2 LDC R10, c[0x0][0xcec] ;  /* 0x00033b00ff0a2b82 */ /* 0x000e620000000800 */
[----:B------:R-:W-:Y:S02]  /*2ce00*/  ULDC.64 UR4, c[0x0][0xba0] ;  /* 0x0002e80000047ab9 */ /* 0x000fe40000000a00 */
[----:B------:R-:W3:Y:S01]  /*2ce10*/  LDL R89, [R1+0x4a8] ;  /* 0x0004a80001597983 */ /* 0x000ee20000100800 */
[----:B------:R-:W-:-:S04]  /*2ce20*/  IMAD R9, R9, UR4, RZ ;  /* 0x0000000409097c24 */ /* 0x000fc8000f8e02ff */
[C---:B------:R-:W-:Y:S02]  /*2ce30*/  IMAD R11, R8.reuse, UR5, R9 ;  /* 0x00000005080b7c24 */ /* 0x040fe4000f8e0209 */
[----:B------:R-:W-:Y:S01]  /*2ce40*/  IMAD.WIDE.U32 R8, R8, UR4, RZ ;  /* 0x0000000408087c25 */ /* 0x000fe2000f8e00ff */
[----:B------:R-:W-:-:S03]  /*2ce50*/  ULDC.64 UR4, c[0x0][0xbe8] ;  /* 0x0002fa0000047ab9 */ /* 0x000fc60000000a00 */
[----:B------:R-:W-:Y:S01]  /*2ce60*/  IMAD.IADD R9, R9, 0x1, R11 ;  /* 0x0000000109097824 */ /* 0x000fe200078e020b */
[----:B0-----:R-:W-:Y:S01]  /*2ce70*/  SHF.R.S32.HI R13, RZ, 0x1f, R12 ;  /* 0x0000001fff0d7819 */ /* 0x001fe2000001140c */
[----:B------:R-:W-:-:S04]  /*2ce80*/  IMAD.WIDE.U32 R8, R156, UR4, R8 ;  /* 0x000000049c087c25 */ /* 0x000fc8000f8e0008 */
[----:B------:R-:W-:Y:S01]  /*2ce90*/  IMAD R9, R156, UR5, R9 ;  /* 0x000000059c097c24 */ /* 0x000fe2000f8e0209 */
[----:B------:R-:W-:Y:S02]  /*2cea0*/  ULDC.64 UR4, c[0x0][0xbf0] ;  /* 0x0002fc0000047ab9 */ /* 0x000fe40000000a00 */
[----:B------:R-:W-:Y:S02]  /*2ceb0*/  IMAD R13, R13, UR4, RZ ;  /* 0x000000040d0d7c24 */ /* 0x000fe4000f8e02ff */
[----:B------:R-:W-:-:S04]  /*2cec0*/  IMAD.WIDE.U32 R8, R12, UR4, R8 ;  /* 0x000000040c087c25 */ /* 0x000fc8000f8e0008 */
[----:B------:R-:W-:Y:S01]  /*2ced0*/  IMAD R13, R12, UR5, R13 ;  /* 0x000000050c0d7c24 */ /* 0x000fe2000f8e020d */
[----:B------:R-:W-:-:S03]  /*2cee0*/  ULDC.64 UR4, c[0x0][0xbe0] ;  /* 0x0002f80000047ab9 */ /* 0x000fc60000000a00 */
[----:B------:R-:W-:Y:S02]  /*2cef0*/  IMAD.IADD R9, R9, 0x1, R13 ;  /* 0x0000000109097824 */ /* 0x000fe400078e020d */
[----:B--2---:R-:W-:-:S04]  /*2cf00*/  IMAD R5, R88, 0x40, R198 ;  /* 0x0000004058057824 */ /* 0x004fc800078e02c6 */
        /* <DEDUP_REMOVED lines=24> */
[----:B---3--:R-:W-:Y:S01]  /*2d090*/  IMAD R11, R89, 0x20, R88 ;  /* 0x00000020590b7824 */ /* 0x008fe200078e0258 */
[C---:B------:R-:W-:Y:S01]  /*2d0a0*/  IADD3 R53, P1, R16.reuse, 0x7000, RZ ;  /* 0x0000700010357810 */ /* 0x040fe20007f3e0ff */
[----:B------:R-:W5:Y:S01]  /*2d0b0*/  LD.E.128 R28, desc[UR44][R28.64] ;  /* 0x0000002c1c1c7980 */ /* 0x000f62000c101d00 */
[----:B------:R-:W-:-:S02]  /*2d0c0*/  IADD3 R57, P3, R16, 0x8000, RZ ;  /* 0x0000800010397810 */ /* 0x000fc40007f7e0ff */
[----:B------:R-:W-:Y:S01]  /*2d0d0*/  IADD3 R61, P4, R16, 0x9000, RZ ;  /* 0x00009000103d7810 */ /* 0x000fe20007f9e0ff */
[----:B------:R-:W5:Y:S01]  /*2d0e0*/  LD.E.128 R32, desc[UR44][R32.64] ;  /* 0x0000002c20207980 */ /* 0x000f62000c101d00 */
[----:B------:R-:W-:Y:S02]  /*2d0f0*/  SHF.R.U64 R44, R44, 0x3, RZ ;  /* 0x000000032c2c7819 */ /* 0x000fe400000012ff */
[----:B------:R-:W-:Y:S01]  /*2d100*/  LOP3.LUT R48, R49, 0x380, RZ, 0xc0, !PT ;  /* 0x0000038031307812 */ /* 0x000fe200078ec0ff */
        /* <DEDUP_REMOVED lines=8> */
[----:B------:R-:W-:Y:S02]  /*2d190*/  IADD3 R65, P5, R16, 0xa000, RZ ;  /* 0x0000a00010417810 */ /* 0x000fe40007fbe0ff */
[----:B------:R-:W-:Y:S01]  /*2d1a0*/  SHF.R.U64 R52, R52, 0x3, RZ ;  /* 0x0000000334347819 */ /* 0x000fe200000012ff */
[----:B------:R-:W5:Y:S01]  /*2d1b0*/  LD.E.128 R44, desc[UR44][R44.64] ;  /* 0x0000002c2c2c7980 */ /* 0x000f62000c101d00 */
[----:B------:R-:W-:Y:S02]  /*2d1c0*/  SHF.R.U64 R56, R56, 0x3, RZ ;  /* 0x0000000338387819 */ /* 0x000fe400000012ff */
[----:B------:R-:W-:-:S02]  /*2d1d0*/  SHF.R.U64 R60, R60, 0x3, RZ ;  /* 0x000000033c3c7819 */ /* 0x000fc400000012ff */
[----:B------:R-:W-:Y:S01]  /*2d1e0*/  LOP3.LUT R48, R48, R49, RZ, 0x3c, !PT ;  /* 0x0000003130307212 */ /* 0x000fe200078e3cff */
[--C-:B------:R-:W-:Y:S01]  /*2d1f0*/  IMAD.X R49, RZ, RZ, R17.reuse, P0 ;  /* 0x000000ffff317224 */ /* 0x100fe200000e0611 */
[----:B------:R-:W-:Y:S02]  /*2d200*/  LOP3.LUT R64, R65, 0x380, RZ, 0xc0, !PT ;  /* 0x0000038041407812 */ /* 0x000fe400078ec0ff */
        /* <DEDUP_REMOVED lines=19> */
[----:B------:R-:W-:Y:S02]  /*2d340*/  LOP3.LUT R5, R16, 0x380, RZ, 0xc0, !PT ;  /* 0x0000038010057812 */ /* 0x000fe400078ec0ff */
[----:B------:R-:W-:Y:S01]  /*2d350*/  LOP3.LUT R64, R64, R65, RZ, 0x3c, !PT ;  /* 0x0000004140407212 */ /* 0x000fe200078e3cff */
[----:B------:R-:W-:Y:S01]  /*2d360*/  IMAD.X R65, RZ, RZ, R17, P5 ;  /* 0x000000ffff417224 */ /* 0x000fe200028e0611 */
[----:B------:R-:W-:Y:S02]  /*2d370*/  SHF.R.U64 R68, R68, 0x3, RZ ;  /* 0x0000000344447819 */ /* 0x000fe400000012ff */
[----:B------:R-:W-:Y:S02]  /*2d380*/  SHF.R.U64 R72, R72, 0x3, RZ ;  /* 0x0000000348487819 */ /* 0x000fe400000012ff */
[----:B------:R-:W-:Y:S01]  /*2d390*/  SHF.R.U64 R76, R76, 0x3, RZ ;  /* 0x000000034c4c7819 */ /* 0x000fe200000012ff */
[----:B------:R-:W5:Y:S01]  /*2d3a0*/  LD.E.128 R64, desc[UR44][R64.64] ;  /* 0x0000002c40407980 */ /* 0x000f62000c101d00 */
        /* <DEDUP_REMOVED lines=15> */
[----:B------:R-:W5:Y:S01]  /*2d4a0*/  LD.E.128 R68, desc[UR44][R68.64] ;  /* 0x0000002c44447980 */ /* 0x000f62000c101d00 */
[----:B------:R-:W0:Y:S01]  /*2d4b0*/  @P2 LDC R17, c[0x0][0xcf0] ;  /* 0x00033c00ff112b82 */ /* 0x000e220000000800 */
[----:B------:R-:W-:-:S02]  /*2d4c0*/  SHF.R.U64 R6, R6, 0x3, RZ ;  /* 0x0000000306067819 */ /* 0x000fc400000012ff */
[----:B------:R-:W5:Y:S02]  /*2d4d0*/  LD.E.128 R72, desc[UR44][R72.64] ;  /* 0x0000002c48487980 */ /* 0x000f64000c101d00 */
[----:B------:R-:W-:Y:S02]  /*2d4e0*/  LOP3.LUT R84, R6, R7, RZ, 0x3c, !PT ;  /* 0x0000000706547212 */ /* 0x000fe400078e3cff */
        /* <DEDUP_REMOVED lines=11> */
[----:B-1----:R-:W-:-:S04]  /*2d5a0*/  @P2 IMAD.HI.U32 R10, R15, R10, RZ ;  /* 0x0000000a0f0a2227 */ /* 0x002fc800078e00ff */
[----:B------:R-:W-:Y:S01]  /*2d5b0*/  IMAD.MOV.U32 R11, RZ, RZ, R15 ;  /* 0x000000ffff0b7224 */ /* 0x000fe200078e000f */
[----:B0-----:R-:W-:Y:S01]  /*2d5c0*/  @P2 SHF.R.U32.HI R11, RZ, R17, R10 ;  /* 0x00000011ff0b2219 */ /* 0x001fe2000001160a */
[----:B------:R-:W-:-:S03]  /*2d5d0*/  VIADD R10, R2, 0x32420 ;  /* 0x00032420020a7836 */ /* 0x000fc60000000000 */
[--C-:B------:R-:W-:Y:S01]  /*2d5e0*/  SHF.R.S32.HI R12, RZ, 0x1f, R11.reuse ;  /* 0x0000001fff0c7819 */ /* 0x100fe2000001140b */
[----:B------:R-:W-:Y:S01]  /*2d5f0*/  IMAD.MOV R14, RZ, RZ, -R11 ;  /* 0x000000ffff0e7224 */ /* 0x000fe200078e0a0b */
[----:B------:R-:W-:-:S03]  /*2d600*/  PRMT R10, RZ, 0x654, R10 ;  /* 0x00000654ff0a7816 */ /* 0x000fc6000000000a */
[----:B------:R-:W-:Y:S02]  /*2d610*/  IMAD R3, R3, R14, R15 ;  /* 0x0000000e03037224 */ /* 0x000fe400078e020f */
[----:B------:R-:W-:Y:S02]  /*2d620*/  IMAD R12, R12, UR4, RZ ;  /* 0x000000040c0c7c24 */ /* 0x000fe4000f8e02ff */
[C---:B------:R-:W-:Y:S01]  /*2d630*/  IMAD.WIDE.U32 R8, R11.reuse, UR4, R8 ;  /* 0x000000040b087c25 */ /* 0x040fe2000f8e0008 */
[----:B--2---:R0:W-:Y:S03]  /*2d640*/  SYNCS.ARRIVE.TRANS64.RED.A1T0 RZ, [R10+URZ], RZ ;  /* 0x000000ff0aff79a7 */ /* 0x0041e6000810043f */
[----:B------:R-:W-:Y:S01]  /*2d650*/  IMAD R13, R11, UR5, R12 ;  /* 0x000000050b0d7c24 */ /* 0x000fe2000f8e020c */
[----:B------:R-:W-:Y:S01]  /*2d660*/  ULDC.64 UR4, c[0x0][0xbd8] ;  /* 0x0002f60000047ab9 */ /* 0x000fe20000000a00 */
[----:B0-----:R-:W-:-:S02]  /*2d670*/  SHF.R.S32.HI R10, RZ, 0x1f, R3 ;  /* 0x0000001fff0a7819 */ /* 0x001fc40000011403 */
[----:B------:R-:W-:-:S03]  /*2d680*/  IMAD.IADD R9, R9, 0x1, R13 ;  /* 0x0000000109097824 */ /* 0x000fc600078e020d */
        /* <DEDUP_REMOVED lines=11> */
.L_x_13363:
[----:B------:R-:W-:Y:S01]  /*2d740*/  IMAD.IADD R21, R88, 0x1, R216 ;  /* 0x0000000158157824 */ /* 0x000fe200078e02d8 */
[----:B------:R-:W-:Y:S04]  /*2d750*/  BSSY B1, `(.L_x_13130) ;  /* 0x0000014000017945 */ /* 0x000fe80003800000 */
[----:B------:R-:W-:-:S13]  /*2d760*/  ISETP.GE.AND P0, PT, R21, R0, PT ;  /* 0x000000001500720c */ /* 0x000fda0003f06270 */
[----:B------:R-:W-:Y:S05]  /*2d770*/  @P0 BRA `(.L_x_13131) ;  /* 0x0000000000440947 */ /* 0x000fea0003800000 */
[----:B------:R-:W-:Y:S02]  /*2d780*/  ULDC UR4, c[0x0][0xbc8] ;  /* 0x0002f20000047ab9 */ /* 0x000fe40000000800 */
[----:B------:R-:W-:Y:S02]  /*2d790*/  ISETP.GE.AND P3, PT, R198, UR4, PT ;  /* 0x00000004c6007c0c */ /* 0x000fe4000bf66270 */
[----:B------:R-:W-:Y:S02]  /*2d7a0*/  ISETP.GE.AND P2, PT, R200, UR4, PT ;  /* 0x00000004c8007c0c */ /* 0x000fe4000bf46270 */
[----:B------:R-:W-:Y:S02]  /*2d7b0*/  ISETP.GE.AND P1, PT, R199, UR4, PT ;  /* 0x00000004c7007c0c */ /* 0x000fe4000bf26270 */
[----:B------:R-:W-:-:S07]  /*2d7c0*/  ISETP.GE.AND P0, PT, R201, UR4, PT ;  /* 0x00000004c9007c0c */ /* 0x000fce000bf06270 */
[-C--:B--2---:R-:W-:Y:S02]  /*2d7d0*/  @!P3 LEA R8, P5, R198, R14.reuse, 0x1 ;  /* 0x0000000ec608b211 */ /* 0x084fe400078a08ff */
[-C--:B------:R-:W-:Y:S02]  /*2d7e0*/  @!P2 LEA R10, P4, R200, R14.reuse, 0x1 ;  /* 0x0000000ec80aa211 */ /* 0x080fe400078808ff */
[-C--:B-1----:R-:W-:Y:S02]  /*2d7f0*/  @!P3 LEA.HI.X R9, R198, R3.reuse, R222, 0x1, P5 ;  /* 0x00000003c609b211 */ /* 0x082fe400028f0cde */
[-C--:B------:R-:W-:Y:S02]  /*2d800*/  @!P1 LEA R12, P5, R199, R14.reuse, 0x1 ;  /* 0x0000000ec70c9211 */ /* 0x080fe400078a08ff */
[----:B------:R-:W-:Y:S01]  /*2d810*/  @!P2 LEA.HI.X R11, R200, R3, R221, 0x1, P4 ;  /* 0x00000003c80ba211 */ /* 0x000fe200020f0cdd */
[----:B-----5:R3:W-:Y:S01]  /*2d820*/  @!P3 ST.E.128 desc[UR44][R8.64], R4 ;  /* 0x000000040800b985 */ /* 0x0207e2000c101d2c */
[----:B------:R-:W-:-:S02]  /*2d830*/  @!P0 LEA R14, P4, R201, R14, 0x1 ;  /* 0x0000000ec90e8211 */ /* 0x000fc400078808ff */
[-C--:B------:R-:W-:Y:S01]  /*2d840*/  @!P1 LEA.HI.X R13, R199, R3.reuse, R220, 0x1, P5 ;  /* 0x00000003c70d9211 */ /* 0x080fe200028f0cdc */
[----:B------:R3:W-:Y:S01]  /*2d850*/  @!P2 ST.E.128 desc[UR44][R10.64], R40 ;  /* 0x000000280a00a985 */ /* 0x0007e2000c101d2c */
[----:B------:R-:W-:-:S03]  /*2d860*/  @!P0 LEA.HI.X R15, R201, R3, R219, 0x1, P4 ;  /* 0x00000003c90f8211 */ /* 0x000fc600020f0cdb */
[----:B------:R3:W-:Y:S04]  /*2d870*/  @!P1 ST.E.128 desc[UR44][R12.64], R56 ;  /* 0x000000380c009985 */ /* 0x0007e8000c101d2c */
[----:B------:R3:W-:Y:S02]  /*2d880*/  @!P0 ST.E.128 desc[UR44][R14.64], R72 ;  /* 0x000000480e008985 */ /* 0x0007e4000c101d2c */
.L_x_13131:
[----:B------:R-:W-:Y:S05]  /*2d890*/  BSYNC B1 ;  /* 0x0000000000017941 */ /* 0x000fea0003800000 */
.L_x_13130:
[----:B------:R-:W-:-:S03]  /*2d8a0*/  UMOV UR4, 0xffffffff ;  /* 0xffffffff00047882 */ /* 0x000fc60000000000 */
[----:B------:R-:W-:Y:S05]  /*2d8b0*/  BRA.DIV UR4, `(.L_x_13132) ;  /* 0x000000d204c87947 */ /* 0x000fea000b800000 */
[----:B-1----:R1:W4:Y:S04]  /*2d8c0*/  SHFL.IDX PT, R3, R17, 0x1, 0x181f ;  /* 0x00381f0011037f89 */ /* 0x00232800000e0000 */
[----:B--23--:R1:W2:Y:S02]  /*2d8d0*/  SHFL.IDX PT, R14, R16, 0x1, 0x181f ;  /* 0x00381f00100e7f89 */ /* 0x00c2a400000e0000 */
.L_x_13367:
[----:B-----5:R-:W-:Y:S01]  /*2d8e0*/  VIADD R5, R21, 0x20 ;  /* 0x0000002015057836 */ /* 0x020fe20000000000 */
        /* <DEDUP_REMOVED lines=10> */
[-C--:B----4-:R-:W-:Y:S02]  /*2d990*/  @!P3 LEA.HI.X R5, R198, R3.reuse, R222, 0x1, P5 ;  /* 0x00000003c605b211 */ /* 0x090fe400028f0cde */
[-C--:B------:R-:W-:Y:S02]  /*2d9a0*/  @!P1 LEA R8, P5, R199, R14.reuse, 0x1 ;  /* 0x0000000ec7089211 */ /* 0x080fe400078a08ff */
        /* <DEDUP_REMOVED lines=8> */
.L_x_13134:
[----:B------:R-:W-:Y:S05]  /*2da30*/  BSYNC B1 ;  /* 0x0000000000017941 */ /* 0x000fea0003800000 */
.L_x_13133:
[----:B------:R-:W-:-:S03]  /*2da40*/  UMOV UR4, 0xffffffff ;  /* 0xffffffff00047882 */ /* 0x000fc60000000000 */
[----:B------:R-:W-:Y:S05]  /*2da50*/  BRA.DIV UR4, `(.L_x_13135) ;  /* 0x000000d204a87947 */ /* 0x000fea000b800000 */
[----:B----4-:R4:W0:Y:S04]  /*2da60*/  SHFL.IDX PT, R3, R17, 0x2, 0x181f ;  /* 0x00581f0011037f89 */ /* 0x01082800000e0000 */
[----:B--2---:R4:W2:Y:S02]  /*2da70*/  SHFL.IDX PT, R14, R16, 0x2, 0x181f ;  /* 0x00581f00100e7f89 */ /* 0x0048a400000e0000 */
.L_x_13371:
[----:B---3--:R-:W-:Y:S01]  /*2da80*/  VIADD R5, R21, 0x40 ;  /* 0x0000004015057836 */ /* 0x008fe20000000000 */
        /* <DEDUP_REMOVED lines=10> */
[-C--:B0-----:R-:W-:Y:S02]  /*2db30*/  @!P3 LEA.HI.X R5, R198, R3.reuse, R222, 0x1, P5 ;  /* 0x00000003c605b211 */ /* 0x081fe400028f0cde */
        /* <DEDUP_REMOVED lines=9> */
.L_x_13137:
[----:B------:R-:W-:Y:S05]  /*2dbd0*/  BSYNC B1 ;  /* 0x0000000000017941 */ /* 0x000fea0003800000 */
.L_x_13136:
[----:B------:R-:W-:-:S03]  /*2dbe0*/  UMOV UR4, 0xffffffff ;  /* 0xffffffff00047882 */ /* 0x000fc60000000000 */
[----:B------:R-:W-:Y:S05]  /*2dbf0*/  BRA.DIV UR4, `(.L_x_13138) ;  /* 0x000000d204887947 */ /* 0x000fea000b800000 */
[----:B0-----:R0:W0:Y:S04]  /*2dc00*/  SHFL.IDX PT, R3, R17, 0x3, 0x181f ;  /* 0x00781f0011037f89 */ /* 0x00102800000e0000 */
[----:B--2---:R2:W0:Y:S02]  /*2dc10*/  SHFL.IDX PT, R14, R16, 0x3, 0x181f ;  /* 0x00781f00100e7f89 */ /* 0x00442400000e0000 */
.L_x_13375:
[----:B---3--:R-:W-:-:S05]  /*2dc20*/  VIADD R5, R21, 0x60 ;  /* 0x0000006015057836 */ /* 0x008fca0000000000 */
[----:B------:R-:W-:-:S13]  /*2dc30*/  ISETP.GE.AND P0, PT, R5, R0, PT ;  /* 0x000000000500720c */ /* 0x000fda0003f06270 */
[----:B------:R-:W-:Y:S05]  /*2dc40*/  @P0 BRA `(.L_x_13139) ;  /* 0x0000002c00c80947 */ /* 0x000fea0003800000 */
[----:B------:R-:W-:Y:S02]  /*2dc50*/  ULDC UR4, c[0x0][0xbc8] ;  /* 0x0002f20000047ab9 */ /* 0x000fe40000000800 */
[----:B------:R-:W-:Y:S02]  /*2dc60*/  ISETP.GE.AND P3, PT, R198, UR4, PT ;  /* 0x00000004c6007c0c */ /* 0x000fe4000bf66270 */
[----:B------:R-:W-:Y:S02]  /*2dc70*/  ISETP.GE.AND P4, PT, R200, UR4, PT ;  /* 0x00000004c8007c0c */ /* 0x000fe4000bf86270 */
[----:B------:R-:W-:-:S09]  /*2dc80*/  ISETP.GE.AND P5, PT, R199, UR4, PT ;  /* 0x00000004c7007c0c */ /* 0x000fd2000bfa6270 */
        /* <DEDUP_REMOVED lines=11> */
[----:B------:R-:W-:-:S04]  /*2dd40*/  LEA R14, P0, R201, R14, 0x1 ;  /* 0x0000000ec90e7211 */ /* 0x000fc800078008ff */
[----:B------:R-:W-:-:S05]  /*2dd50*/  LEA.HI.X R15, R201, R3, R219, 0x1, P0 ;  /* 0x00000003c90f7211 */ /* 0x000fca00000f0cdb */
[----:B------:R3:W-:Y:S01]  /*2dd60*/  ST.E.128 desc[UR44][R14.64], R84 ;  /* 0x000000540e007985 */ /* 0x0007e2000c101d2c */
[----:B------:R-:W-:Y:S05]  /*2dd70*/  BRA `(.L_x_13139) ;  /* 0x0000002c007c7947 */ /* 0x000fea0003800000 */
.L_x_13128:
[----:B0-----:R-:W0:Y:S01]  /*2dd80*/  @P2 LDC R13, c[0x0][0xcec] ;  /* 0x00033b00ff0d2b82 */ /* 0x001e220000000800 */
[----:B------:R-:W-:Y:S01]  /*2dd90*/  ULDC.64 UR4, c[0x0][0xc08] ;  /* 0x0003020000047ab9 */ /* 0x000fe20000000a00 */
[----:B------:R-:W-:Y:S01]  /*2dda0*/  ULDC.64 UR6, c[0x0][0xc30] ;  /* 0x00030c0000067ab9 */ /* 0x000fe20000000a00 */
[----:B------:R-:W-:Y:S01]  /*2ddb0*/  IMAD R9, R9, UR4, RZ ;  /* 0x0000000409097c24 */ /* 0x000fe2000f8e02ff */
[----:B------:R-:W-:Y:S01]  /*2ddc0*/  SHF.R.S32.HI R25, RZ, 0x1f, R223 ;  /* 0x0000001fff197819 */ /* 0x000fe200000114df */
[----:B------:R-:W-:-:S03]  /*2ddd0*/  IMAD.WIDE.U32 R4, R8, UR4, RZ ;  /* 0x0000000408047c25 */ /* 0x000fc6000f8e00ff */
[----:B------:R-:W1:Y:S01]  /*2dde0*/  @P2 LDC R6, c[0x0][0xcf0] ;  /* 0x00033c00ff062b82 */ /* 0x000e620000000800 */
[----:B------:R-:W-:Y:S01]  /*2ddf0*/  IMAD R9, R8, UR5, R9 ;  /* 0x0000000508097c24 */ /* 0x000fe2000f8e0209 */
[----:B------:R-:W-:Y:S01]  /*2de00*/  ULDC.64 UR4, c[0x0][0xc38] ;  /* 0x00030e0000047ab9 */ /* 0x000fe20000000a00 */
[----:B------:R-:W-:Y:S02]  /*2de10*/  VIADD R16, R205, 0x8 ;  /* 0x00000008cd107836 */ /* 0x000fe40000000000 */
[----:B------:R-:W-:Y:S01]  /*2de20*/  IMAD.IADD R5, R5, 0x1, R9 ;  /* 0x0000000105057824 */ /* 0x000fe200078e0209 */
[----:B------:R-:W-:Y:S01]  /*2de30*/  SHF.R.S32.HI R9, RZ, 0x1f, R12 ;  /* 0x0000001fff097819 */ /* 0x000fe2000001140c */
[----:B------:R-:W-:Y:S01]  /*2de40*/  VIADD R17, R205, 0x10 ;  /* 0x00000010cd117836 */ /* 0x000fe20000000000 */
[----:B------:R-:W-:Y:S01]  /*2de50*/  SHF.R.S32.HI R26, RZ, 0x1f, R16 ;  /* 0x0000001fff1a7819 */ /* 0x000fe20000011410 */
[----:B------:R-:W-:-:S04]  /*2de60*/  IMAD.WIDE.U32 R4, R156, UR4, R4 ;  /* 0x000000049c047c25 */ /* 0x000fc8000f8e0004 */
[----:B------:R-:W-:Y:S01]  /*2de70*/  IMAD R5, R156, UR5, R5 ;  /* 0x000000059c057c24 */ /* 0x000fe2000f8e0205 */
[----:B------:R-:W-:Y:S01]  /*2de80*/  ULDC.64 UR4, c[0x0][0xc40] ;  /* 0x0003100000047ab9 */ /* 0x000fe20000000a00 */
[----:B------:R-:W-:Y:S02]  /*2de90*/  VIADD R20, R205, 0x18 ;  /* 0x00000018cd147836 */ /* 0x000fe40000000000 */
[----:B------:R-:W-:Y:S02]  /*2dea0*/  IMAD R9, R9, UR4, RZ ;  /* 0x0000000409097c24 */ /* 0x000fe4000f8e02ff */
[----:B0-----:R-:W-:Y:S01]  /*2deb0*/  @P2 IMAD.HI.U32 R13, R28, R13, RZ ;  /* 0x0000000d1c0d2227 */ /* 0x001fe200078e00ff */
[----:B------:R-:W-:-:S03]  /*2dec0*/  SHF.R.S32.HI R29, RZ, 0x1f, R20 ;  /* 0x0000001fff1d7819 */ /* 0x000fc60000011414 */
[C---:B------:R-:W-:Y:S02]  /*2ded0*/  IMAD R11, R12.reuse, UR5, R9 ;  /* 0x000000050c0b7c24 */ /* 0x040fe4000f8e0209 */
[----:B------:R-:W-:Y:S01]  /*2dee0*/  IMAD.WIDE.U32 R4, R12, UR4, R4 ;  /* 0x000000040c047c25 */ /* 0x000fe2000f8e0004 */
[----:B------:R-:W-:-:S03]  /*2def0*/  ULDC.64 UR4, c[0x0][0xc48] ;  /* 0x0003120000047ab9 */ /* 0x000fc60000000a00 */
[----:B------:R-:W-:Y:S01]  /*2df00*/  IMAD.MOV.U32 R9, RZ, RZ, R28 ;  /* 0x000000ffff097224 */ /* 0x000fe200078e001c */
[----:B-1----:R-:W-:Y:S01]  /*2df10*/  @P2 SHF.R.U32.HI R9, RZ, R6, R13 ;  /* 0x00000006ff092219 */ /* 0x002fe2000001160d */
[----:B------:R-:W-:Y:S02]  /*2df20*/  IMAD.IADD R5, R5, 0x1, R11 ;  /* 0x0000000105057824 */ /* 0x000fe400078e020b */
[----:B------:R-:W-:Y:S01]  /*2df30*/  VIADD R21, R205, 0x20 ;  /* 0x00000020cd157836 */ /* 0x000fe20000000000 */
[--C-:B------:R-:W-:Y:S01]  /*2df40*/  SHF.R.S32.HI R6, RZ, 0x1f, R9.reuse ;  /* 0x0000001fff067819 */ /* 0x100fe20000011409 */
[----:B------:R-:W-:Y:S02]  /*2df50*/  IMAD.MOV R8, RZ, RZ, -R9 ;  /* 0x000000ffff087224 */ /* 0x000fe400078e0a09 */
[----:B------:R-:W-:Y:S01]  /*2df60*/  IMAD.WIDE.U32 R4, R224, UR4, R4 ;  /* 0x00000004e0047c25 */ /* 0x000fe2000f8e0004 */
[----:B------:R-:W-:-:S03]  /*2df70*/  SHF.R.S32.HI R30, RZ, 0x1f, R21 ;  /* 0x0000001fff1e7819 */ /* 0x000fc60000011415 */
[----:B------:R-:W-:Y:S01]  /*2df80*/  IMAD R3, R3, R8, R28 ;  /* 0x0000000803037224 */ /* 0x000fe200078e021c */
[----:B------:R-:W-:Y:S01]  /*2df90*/  SHF.R.S32.HI R28, RZ, 0x1f, R17 ;  /* 0x0000001fff1c7819 */ /* 0x000fe20000011411 */
        /* <DEDUP_REMOVED lines=15> */
[----:B------:R-:W-:Y:S01]  /*2e090*/  VIADD R24, R205, 0x28 ;  /* 0x00000028cd187836 */ /* 0x000fe20000000000 */
[----:B------:R-:W-:Y:S01]  /*2e0a0*/  UMOV UR4, 0xffffffff ;  /* 0xffffffff00047882 */ /* 0x000fe20000000000 */
[----:B------:R0:W-:Y:S01]  /*2e0b0*/  SYNCS.ARRIVE.TRANS64.RED.A1T0 RZ, [R8+URZ], RZ ;  /* 0x000000ff08ff79a7 */ /* 0x0001e2000810043f */
[----:B------:R-:W-:Y:S02]  /*2e0c0*/  LEA.HI.X R4, R4, UR5, R5, 0x2, P0 ;  /* 0x0000000504047c11 */ /* 0x000fe400080f1405 */
[----:B------:R-:W-:Y:S01]  /*2e0d0*/  SHF.R.S32.HI R31, RZ, 0x1f, R24 ;  /* 0x0000001fff1f7819 */ /* 0x000fe20000011418 */
[----:B------:R-:W-:Y:S06]  /*2e0e0*/  BRA.DIV UR4, `(.L_x_13140) ;  /* 0x000000ce04947947 */ /* 0x000fec000b800000 */
[----:B------:R1:W2:Y:S04]  /*2e0f0*/  SHFL.IDX PT, R5, R4, RZ, 0x1c1f ;  /* 0x001c1fff04057589 */ /* 0x0002a800000e0000 */
[----:B------:R1:W3:Y:S02]  /*2e100*/  SHFL.IDX PT, R6, R3, RZ, 0x1c1f ;  /* 0x001c1fff03067589 */ /* 0x0002e400000e0000 */
.L_x_13378:
[----:B------:R-:W-:Y:S01]  /*2e110*/  ISETP.GE.AND P0, PT, R33, R0, PT ;  /* 0x000000002100720c */ /* 0x000fe20003f06270 */
[----:B------:R-:W-:-:S12]  /*2e120*/  BSSY B1, `(.L_x_13141) ;  /* 0x00000d1000017945 */ /* 0x000fd80003800000 */
[----:B------:R-:W-:Y:S05]  /*2e130*/  @P0 BRA `(.L_x_13142) ;  /* 0x0000000c003c0947 */ /* 0x000fea0003800000 */
[----:B------:R-:W-:Y:S01]  /*2e140*/  ULDC UR4, c[0x0][0xbc8] ;  /* 0x0002f20000047ab9 */ /* 0x000fe20000000800 */
[----:B------:R-:W4:Y:S01]  /*2e150*/  LDL R15, [R1+0x488] ;  /* 0x00048800010f7983 */ /* 0x000f220000100800 */
[----:B------:R-:W-:-:S03]  /*2e160*/  ISETP.GE.AND P0, PT, R205, UR4, PT ;  /* 0x00000004cd007c0c */ /* 0x000fc6000bf06270 */
[----:B------:R-:W5:Y:S04]  /*2e170*/  LDL R34, [R1+0x484] ;  /* 0x0004840001227983 */ /* 0x000f680000100800 */
[----:B------:R-:W5:Y:S04]  /*2e180*/  LDL R38, [R1+0x50c] ;  /* 0x00050c0001267983 */ /* 0x000f680000100800 */
[----:B------:R-:W5:Y:S04]  /*2e190*/  LDL R32, [R1+0x480] ;  /* 0x0004800001207983 */ /* 0x000f680000100800 */
[----:B------:R-:W4:Y:S01]  /*2e1a0*/  @!P0 LDL.64 R10, [R1+0x240] ;  /* 0x00024000010a8983 */ /* 0x000f220000100a00 */
[----:B------:R-:W-:Y:S01]  /*2e1b0*/  ISETP.GE.AND P1, PT, R16, UR4, PT ;  /* 0x0000000410007c0c */ /* 0x000fe2000bf26270 */
[----:B0--3--:R-:W-:-:S02]  /*2e1c0*/  @!P0 IMAD.MOV.U32 R8, RZ, RZ, R6 ;  /* 0x000000ffff088224 */ /* 0x009fc400078e0006 */
[----:B--2---:R-:W-:Y:S01]  /*2e1d0*/  @!P0 IMAD.MOV.U32 R9, RZ, RZ, R5 ;  /* 0x000000ffff098224 */ /* 0x004fe200078e0005 */
[----:B------:R-:W2:Y:S01]  /*2e1e0*/  LDL R37, [R1+0x508] ;  /* 0x0005080001257983 */ /* 0x000ea20000100800 */
[----:B------:R-:W-:-:S03]  /*2e1f0*/  @!P0 IMAD.WIDE R8, R205, 0x4, R8 ;  /* 0x00000004cd088825 */ /* 0x000fc600078e0208 */
        /* <DEDUP_REMOVED lines=8> */
[----:B----4-:R0:W-:Y:S04]  /*2e280*/  @!P0 ST.E.64 desc[UR44][R8.64], R10 ;  /* 0x0000000a08008985 */ /* 0x0101e8000c101b2c */
[----:B0-----:R-:W4:Y:S01]  /*2e290*/  @!P1 LDL.64 R8, [R1+0x250] ;  /* 0x0002500001089983 */ /* 0x001f220000100a00 */
[----:B------:R-:W-:-:S02]  /*2e2a0*/  ISETP.GE.AND P0, PT, R17, UR4, PT ;  /* 0x0000000411007c0c */ /* 0x000fc4000bf06270 */
[----:B------:R-:W-:-:S04]  /*2e2b0*/  @!P1 LEA R10, P2, R16, R6, 0x2 ;  /* 0x00000006100a9211 */ /* 0x000fc800078410ff */
[----:B------:R-:W-:-:S05]  /*2e2c0*/  @!P1 LEA.HI.X R11, R16, R5, R26, 0x2, P2 ;  /* 0x00000005100b9211 */ /* 0x000fca00010f141a */
[----:B----4-:R0:W-:Y:S04]  /*2e2d0*/  @!P1 ST.E.64 desc[UR44][R10.64], R8 ;  /* 0x000000080a009985 */ /* 0x0101e8000c101b2c */
[----:B0-----:R-:W4:Y:S01]  /*2e2e0*/  @!P0 LDL.64 R8, [R1+0x260] ;  /* 0x0002600001088983 */ /* 0x001f220000100a00 */
[----:B------:R-:W-:Y:S02]  /*2e2f0*/  ISETP.GE.AND P1, PT, R20, UR4, PT ;  /* 0x0000000414007c0c */ /* 0x000fe4000bf26270 */
        /* <DEDUP_REMOVED lines=24> */
[----:B-----5:R-:W-:Y:S02]  /*2e480*/  ISETP.GE.AND P0, PT, R34, UR4, PT ;  /* 0x0000000422007c0c */ /* 0x020fe4000bf06270 */
[----:B------:R-:W-:-:S04]  /*2e490*/  @!P1 LEA R10, P2, R15, R6, 0x2 ;  /* 0x000000060f0a9211 */ /* 0x000fc800078410ff */
[----:B------:R-:W-:Y:S02]  /*2e4a0*/  @!P1 LEA.HI.X R11, R15, R5, R38, 0x2, P2 ;  /* 0x000000050f0b9211 */ /* 0x000fe400010f1426 */
[----:B------:R-:W5:Y:S04]  /*2e4b0*/  LDL R15, [R1+0x470] ;  /* 0x00047000010f7983 */ /* 0x000f680000100800 */
[----:B------:R-:W5:Y:S04]  /*2e4c0*/  LDL R38, [R1+0x4f8] ;  /* 0x0004f80001267983 */ /* 0x000f680000100800 */
[----:B----4-:R0:W-:Y:S04]  /*2e4d0*/  @!P1 ST.E.64 desc[UR44][R10.64], R8 ;  /* 0x000000080a009985 */ /* 0x0101e8000c101b2c */
[----:B0-----:R-:W4:Y:S01]  /*2e4e0*/  @!P0 LDL.64 R8, [R1+0x2c0] ;  /* 0x0002c00001088983 */ /* 0x001f220000100a00 */
[----:B------:R-:W-:-:S02]  /*2e4f0*/  ISETP.GE.AND P1, PT, R32, UR4, PT ;  /* 0x0000000420007c0c */ /* 0x000fc4000bf26270 */
[----:B------:R-:W-:-:S04]  /*2e500*/  @!P0 LEA R10, P2, R34, R6, 0x2 ;  /* 0x00000006220a8211 */ /* 0x000fc800078410ff */
[----:B--2---:R-:W-:Y:S02]  /*2e510*/  @!P0 LEA.HI.X R11, R34, R5, R37, 0x2, P2 ;  /* 0x00000005220b8211 */ /* 0x004fe400010f1425 */
[----:B------:R-:W2:Y:S04]  /*2e520*/  LDL R34, [R1+0x46c] ;  /* 0x00046c0001227983 */ /* 0x000ea80000100800 */
[----:B------:R-:W2:Y:S04]  /*2e530*/  LDL R37, [R1+0x4f4] ;  /* 0x0004f40001257983 */ /* 0x000ea80000100800 */
[----:B----4-:R0:W-:Y:S04]  /*2e540*/  @!P0 ST.E.64 desc[UR44][R10.64], R8 ;  /* 0x000000080a008985 */ /* 0x0101e8000c101b2c */
[----:B0-----:R-:W4:Y:S01]  /*2e550*/  @!P1 LDL.64 R8, [R1+0x2d0] ;  /* 0x0002d00001089983 */ /* 0x001f220000100a00 */
[----:B---3--:R-:W-:-:S02]  /*2e560*/  ISETP.GE.AND P0, PT, R12, UR4, PT ;  /* 0x000000040c007c0c */ /* 0x008fc4000bf06270 */
[----:B------:R-:W-:-:S04]  /*2e570*/  @!P1 LEA R10, P2, R32, R6, 0x2 ;  /* 0x00000006200a9211 */ /* 0x000fc800078410ff */
[----:B------:R-:W-:Y:S02]  /*2e580*/  @!P1 LEA.HI.X R11, R32, R5, R36, 0x2, P2 ;  /* 0x00000005200b9211 */ /* 0x000fe400010f1424 */
[----:B------:R-:W3:Y:S04]  /*2e590*/  LDL R32, [R1+0x468] ;  /* 0x0004680001207983 */ /* 0x000ee80000100800 */
[----:B------:R-:W3:Y:S04]  /*2e5a0*/  LDL R36, [R1+0x4f0] ;  /* 0x0004f00001247983 */ /* 0x000ee80000100800 */
[----:B----4-:R0:W-:Y:S04]  /*2e5b0*/  @!P1 ST.E.64 desc[UR44][R10.64], R8 ;  /* 0x000000080a009985 */ /* 0x0101e8000c101b2c */
[----:B0-----:R-:W4:Y:S01]  /*2e5c0*/  @!P0 LDL.64 R8, [R1+0x2e0] ;  /* 0x0002e00001088983 */ /* 0x001f220000100a00 */
[----:B------:R-:W-:-:S02]  /*2e5d0*/  ISETP.GE.AND P1, PT, R13, UR4, PT ;  /* 0x000000040d007c0c */ /* 0x000fc4000bf26270 */
        /* <DEDUP_REMOVED lines=13> */
[----:B-----5:R-:W-:-:S02]  /*2e6b0*/  ISETP.GE.AND P1, PT, R15, UR4, PT ;  /* 0x000000040f007c0c */ /* 0x020fc4000bf26270 */
[----:B------:R-:W-:-:S04]  /*2e6c0*/  @!P0 LEA R10, P2, R14, R6, 0x2 ;  /* 0x000000060e0a8211 */ /* 0x000fc800078410ff */
[----:B------:R-:W-:Y:S02]  /*2e6d0*/  @!P0 LEA.HI.X R11, R14, R5, R38, 0x2, P2 ;  /* 0x000000050e0b8211 */ /* 0x000fe400010f1426 */
[----:B------:R-:W5:Y:S04]  /*2e6e0*/  LDL R14, [R1+0x4e4] ;  /* 0x0004e400010e7983 */ /* 0x000f680000100800 */
[----:B------:R-:W5:Y:S04]  /*2e6f0*/  LDL R38, [R1+0x4dc] ;  /* 0x0004dc0001267983 */ /* 0x000f680000100800 */
[----:B----4-:R0:W-:Y:S04]  /*2e700*/  @!P0 ST.E.64 desc[UR44][R10.64], R8 ;  /* 0x000000080a008985 */ /* 0x0101e8000c101b2c */
[----:B0-----:R-:W4:Y:S01]  /*2e710*/  @!P1 LDL.64 R8, [R1+0x310] ;  /* 0x0003100001089983 */ /* 0x001f220000100a00 */
[----:B--2---:R-:W-:-:S02]  /*2e720*/  ISETP.GE.AND P0, PT, R34, UR4, PT ;  /* 0x0000000422007c0c */ /* 0x004fc4000bf06270 */
[----:B------:R-:W-:-:S04]  /*2e730*/  @!P1 LEA R10, P2, R15, R6, 0x2 ;  /* 0x000000060f0a9211 */ /* 0x000fc800078410ff */
[----:B------:R-:W-:Y:S02]  /*2e740*/  @!P1 LEA.HI.X R11, R15, R5, R37, 0x2, P2 ;  /* 0x000000050f0b9211 */ /* 0x000fe400010f1425 */
        /* <DEDUP_REMOVED lines=27> */
[----:B-----5:R-:W-:Y:S02]  /*2e900*/  @!P1 LEA.HI.X R11, R13, R5, R14, 0x2, P2 ;  /* 0x000000050d0b9211 */ /* 0x020fe400010f140e */
[----:B------:R-:W5:Y:S04]  /*2e910*/  LDL R13, [R1+0x444] ;  /* 0x00044400010d7983 */ /* 0x000f680000100800 */
[----:B------:R-:W5:Y:S04]  /*2e920*/  LDL R14, [R1+0x4cc] ;  /* 0x0004cc00010e7983 */ /* 0x000f680000100800 */
[----:B----4-:R0:W-:Y:S04]  /*2e930*/  @!P1 ST.E.64 desc[UR44][R10.64], R8 ;  /* 0x000000080a009985 */ /* 0x0101e8000c101b2c */
[----:B0-----:R-:W4:Y:S01]  /*2e940*/  @!P0 LDL.64 R8, [R1+0x360] ;  /* 0x0003600001088983 */ /* 0x001f220000100a00 */
[----:B--2---:R-:W-:-:S02]  /*2e950*/  ISETP.GE.AND P1, PT, R15, UR4, PT ;  /* 0x000000040f007c0c */ /* 0x004fc4000bf26270 */
[----:B------:R-:W-:-:S04]  /*2e960*/  @!P0 LEA R10, P2, R39, R6, 0x2 ;  /* 0x00000006270a8211 */ /* 0x000fc800078410ff */
[----:B------:R-:W-:-:S05]  /*2e970*/  @!P0 LEA.HI.X R11, R39, R5, R40, 0x2, P2 ;  /* 0x00000005270b8211 */ /* 0x000fca00010f1428 */
[----:B----4-:R0:W-:Y:S04]  /*2e980*/  @!P0 ST.E.64 desc[UR44][R10.64], R8 ;  /* 0x000000080a008985 */ /* 0x0101e8000c101b2c */
[----:B0-----:R-:W2:Y:S01]  /*2e990*/  @!P1 LDL.64 R8, [R1+0x370] ;  /* 0x0003700001089983 */ /* 0x001ea20000100a00 */
[----:B---3--:R-:W-:Y:S02]  /*2e9a0*/  ISETP.GE.AND P0, PT, R36, UR4, PT ;  /* 0x0000000424007c0c */ /* 0x008fe4000bf06270 */
[----:B------:R-:W-:-:S04]  /*2e9b0*/  @!P1 LEA R10, P2, R15, R6, 0x2 ;  /* 0x000000060f0a9211 */ /* 0x000fc800078410ff */
[----:B------:R-:W-:Y:S02]  /*2e9c0*/  @!P1 LEA.HI.X R11, R15, R5, R38, 0x2, P2 ;  /* 0x000000050f0b9211 */ /* 0x000fe400010f1426 */
[----:B------:R-:W3:Y:S04]  /*2e9d0*/  LDL R15, [R1+0x4c8] ;  /* 0x0004c800010f7983 */ /* 0x000ee80000100800 */
[----:B--2---:R0:W-:Y:S04]  /*2e9e0*/  @!P1 ST.E.64 desc[UR44][R10.64], R8 ;  /* 0x000000080a009985 */ /* 0x0041e8000c101b2c */
[----:B0-----:R-:W2:Y:S01]  /*2e9f0*/  @!P0 LDL.64 R8, [R1+0x380] ;  /* 0x0003800001088983 */ /* 0x001ea20000100a00 */
[----:B------:R-:W-:-:S02]  /*2ea00*/  ISETP.GE.AND P1, PT, R34, UR4, PT ;  /* 0x0000000422007c0c */ /* 0x000fc4000bf26270 */
[----:B------:R-:W-:-:S04]  /*2ea10*/  @!P0 LEA R10, P2, R36, R6, 0x2 ;  /* 0x00000006240a8211 */ /* 0x000fc800078410ff */
[----:B------:R-:W-:Y:S02]  /*2ea20*/  @!P0 LEA.HI.X R11, R36, R5, R37, 0x2, P2 ;  /* 0x00000005240b8211 */ /* 0x000fe400010f1425 */
[----:B------:R-:W4:Y:S04]  /*2ea30*/  LDL R36, [R1+0x4c4] ;  /* 0x0004c40001247983 */ /* 0x000f280000100800 */
[----:B--2---:R0:W-:Y:S04]  /*2ea40*/  @!P0 ST.E.64 desc[UR44][R10.64], R8 ;  /* 0x000000080a008985 */ /* 0x0041e8000c101b2c */
[----:B0-----:R-:W2:Y:S01]  /*2ea50*/  @!P1 LDL.64 R8, [R1+0x390] ;  /* 0x0003900001089983 */ /* 0x001ea20000100a00 */
[----:B------:R-:W-:-:S02]  /*2ea60*/  ISETP.GE.AND P0, PT, R32, UR4, PT ;  /* 0x0000000420007c0c */ /* 0x000fc4000bf06270 */
[----:B------:R-:W-:-:S04]  /*2ea70*/  @!P1 LEA R10, P2, R34, R6, 0x2 ;  /* 0x00000006220a9211 */ /* 0x000fc800078410ff */
[----:B------:R-:W-:Y:S02]  /*2ea80*/  @!P1 LEA.HI.X R11, R34, R5, R35, 0x2, P2 ;  /* 0x00000005220b9211 */ /* 0x000fe400010f1423 */
[----:B------:R-:W4:Y:S04]  /*2ea90*/  LDL R35, [R1+0x4c0] ;  /* 0x0004c00001237983 */ /* 0x000f280000100800 */
        /* <DEDUP_REMOVED lines=10> */
[----:B-----5:R-:W-:-:S02]  /*2eb40*/  ISETP.GE.AND P0, PT, R13, UR4, PT ;  /* 0x000000040d007c0c */ /* 0x020fc4000bf06270 */
[----:B------:R-:W-:-:S04]  /*2eb50*/  @!P1 LEA R10, P2, R12, R6, 0x2 ;  /* 0x000000060c0a9211 */ /* 0x000fc800078410ff */
[----:B------:R-:W-:Y:S02]  /*2eb60*/  @!P1 LEA.HI.X R11, R12, R5, R14, 0x2, P2 ;  /* 0x000000050c0b9211 */ /* 0x000fe400010f140e */
[----:B------:R-:W5:Y:S04]  /*2eb70*/  LDL R14, [R1+0x490] ;  /* 0x00049000010e7983 */ /* 0x000f680000100800 */
[----:B------:R-:W5:Y:S04]  /*2eb80*/  LDL R12, [R1+0x48c] ;  /* 0x00048c00010c7983 */ /* 0x000f680000100800 */
[----:B--2---:R0:W-:Y:S04]  /*2eb90*/  @!P1 ST.E.64 desc[UR44][R10.64], R8 ;  /* 0x000000080a009985 */ /* 0x0041e8000c101b2c */
[----:B0-----:R-:W2:Y:S01]  /*2eba0*/  @!P0 LDL.64 R8, [R1+0x3c0] ;  /* 0x0003c00001088983 */ /* 0x001ea20000100a00 */
[----:B------:R-:W-:-:S02]  /*2ebb0*/  ISETP.GE.AND P1, PT, R229, UR4, PT ;  /* 0x00000004e5007c0c */ /* 0x000fc4000bf26270 */
[----:B------:R-:W-:-:S04]  /*2ebc0*/  @!P0 LEA R10, P2, R13, R6, 0x2 ;  /* 0x000000060d0a8211 */ /* 0x000fc800078410ff */
[----:B---3--:R-:W-:Y:S02]  /*2ebd0*/  @!P0 LEA.HI.X R11, R13, R5, R15, 0x2, P2 ;  /* 0x000000050d0b8211 */ /* 0x008fe400010f140f */
[----:B------:R-:W3:Y:S04]  /*2ebe0*/  LDL R15, [R1+0x4b0] ;  /* 0x0004b000010f7983 */ /* 0x000ee80000100800 */
[----:B------:R-:W3:Y:S04]  /*2ebf0*/  LDL R13, [R1+0x4ac] ;  /* 0x0004ac00010d7983 */ /* 0x000ee80000100800 */
[----:B--2---:R0:W-:Y:S04]  /*2ec00*/  @!P0 ST.E.64 desc[UR44][R10.64], R8 ;  /* 0x000000080a008985 */ /* 0x0041e8000c101b2c */
[----:B0-----:R-:W2:Y:S01]  /*2ec10*/  @!P1 LDL.64 R8, [R1+0x3d0] ;  /* 0x0003d00001089983 */ /* 0x001ea20000100a00 */
[----:B------:R-:W-:-:S02]  /*2ec20*/  ISETP.GE.AND P0, PT, R228, UR4, PT ;  /* 0x00000004e4007c0c */ /* 0x000fc4000bf06270 */
[----:B------:R-:W-:-:S04]  /*2ec30*/  @!P1 LEA R10, P2, R229, R6, 0x2 ;  /* 0x00000006e50a9211 */ /* 0x000fc800078410ff */
[----:B----4-:R-:W-:-:S05]  /*2ec40*/  @!P1 LEA.HI.X R11, R229, R5, R36, 0x2, P2 ;  /* 0x00000005e50b9211 */ /* 0x010fca00010f1424 */
        /* <DEDUP_REMOVED lines=17> */
[----:B-----5:R-:W-:Y:S02]  /*2ed60*/  ISETP.GE.AND P0, PT, R14, UR4, PT ;  /* 0x000000040e007c0c */ /* 0x020fe4000bf06270 */
[----:B------:R-:W-:-:S04]  /*2ed70*/  @!P1 LEA R10, P2, R225, R6, 0x2 ;  /* 0x00000006e10a9211 */ /* 0x000fc800078410ff */
[----:B------:R-:W-:-:S05]  /*2ed80*/  @!P1 LEA.HI.X R11, R225, R5, R32, 0x2, P2 ;  /* 0x00000005e10b9211 */ /* 0x000fca00010f1420 */
[----:B--2---:R0:W-:Y:S04]  /*2ed90*/  @!P1 ST.E.64 desc[UR44][R10.64], R8 ;  /* 0x000000080a009985 */ /* 0x0041e8000c101b2c */
[----:B0-----:R-:W2:Y:S01]  /*2eda0*/  @!P0 LDL.64 R8, [R1+0x420] ;  /* 0x0004200001088983 */ /* 0x001ea20000100a00 */
[----:B------:R-:W-:Y:S02]  /*2edb0*/  ISETP.GE.AND P1, PT, R12, UR4, PT ;  /* 0x000000040c007c0c */ /* 0x000fe4000bf26270 */
[----:B------:R-:W-:-:S04]  /*2edc0*/  @!P0 LEA R10, P2, R14, R6, 0x2 ;  /* 0x000000060e0a8211 */ /* 0x000fc800078410ff */
[----:B---3--:R-:W-:-:S05]  /*2edd0*/  @!P0 LEA.HI.X R11, R14, R5, R15, 0x2, P2 ;  /* 0x000000050e0b8211 */ /* 0x008fca00010f140f */
[----:B--2---:R0:W-:Y:S04]  /*2ede0*/  @!P0 ST.E.64 desc[UR44][R10.64], R8 ;  /* 0x000000080a008985 */ /* 0x0041e8000c101b2c */
[----:B0-----:R-:W2:Y:S01]  /*2edf0*/  @!P1 LDL.64 R8, [R1+0x430] ;  /* 0x0004300001089983 */ /* 0x001ea20000100a00 */
[----:B------:R-:W-:-:S04]  /*2ee00*/  @!P1 LEA R10, P0, R12, R6, 0x2 ;  /* 0x000000060c0a9211 */ /* 0x000fc800078010ff */
[----:B------:R-:W-:-:S05]  /*2ee10*/  @!P1 LEA.HI.X R11, R12, R5, R13, 0x2, P0 ;  /* 0x000000050c0b9211 */ /* 0x000fca00000f140d */
[----:B--2---:R4:W-:Y:S04]  /*2ee20*/  @!P1 ST.E.64 desc[UR44][R10.64], R8 ;  /* 0x000000080a009985 */ /* 0x0049e8000c101b2c */
.L_x_13142:
[----:B------:R-:W-:Y:S05]  /*2ee30*/  BSYNC B1 ;  /* 0x0000000000017941 */ /* 0x000fea0003800000 */
.L_x_13141:
[----:B------:R-:W-:-:S03]  /*2ee40*/  UMOV UR4, 0xffffffff ;  /* 0xffffffff00047882 */ /* 0x000fc60000000000 */
[----:B------:R-:W-:Y:S05]  /*2ee50*/  BRA.DIV UR4, `(.L_x_13143) ;  /* 0x000000c204707947 */ /* 0x000fea000b800000 */
[----:B------:R0:W0:Y:S04]  /*2ee60*/  SHFL.IDX PT, R32, R4, 0x1, 0x1c1f ;  /* 0x003c1f0004207f89 */ /* 0x00002800000e0000 */
[----:B------:R0:W0:Y:S02]  /*2ee70*/  SHFL.IDX PT, R14, R3, 0x1, 0x1c1f ;  /* 0x003c1f00030e7f89 */ /* 0x00002400000e0000 */
.L_x_13382:
[----:B------:R-:W-:-:S13]  /*2ee80*/  ISETP.GE.AND P0, PT, R7, R0, PT ;  /* 0x000000000700720c */ /* 0x000fda0003f06270 */
[----:B------:R-:W-:Y:S05]  /*2ee90*/  @P0 BRA `(.L_x_13139) ;  /* 0x0000001c00340947 */ /* 0x000fea0003800000 */
[----:B------:R-:W5:Y:S01]  /*2eea0*/  LDC R0, c[0x0][0xbc8] ;  /* 0x0002f200ff007b82 */ /* 0x000f620000000800 */
[----:B------:R-:W4:Y:S04]  /*2eeb0*/  LDL R67, [R1+0x488] ;  /* 0x0004880001437983 */ /* 0x000f280000100800 */
[----:B------:R-:W4:Y:S04]  /*2eec0*/  LDL R65, [R1+0x484] ;  /* 0x0004840001417983 */ /* 0x000f280000100800 */
[----:B------:R-:W4:Y:S04]  /*2eed0*/  LDL R68, [R1+0x50c] ;  /* 0x00050c0001447983 */ /* 0x000f280000100800 */
[----:B------:R-:W4:Y:S04]  /*2eee0*/  LDL R63, [R1+0x480] ;  /* 0x00048000013f7983 */ /* 0x000f280000100800 */
[----:B------:R-:W4:Y:S04]  /*2eef0*/  LDL R61, [R1+0x508] ;  /* 0x00050800013d7983 */ /* 0x000f280000100800 */
[----:B------:R-:W4:Y:S01]  /*2ef00*/  LDL R59, [R1+0x504] ;  /* 0x00050400013b7983 */ /* 0x000f220000100800 */
[----:B-----5:R-:W-:-:S03]  /*2ef10*/  ISETP.GE.AND P0, PT, R205, R0, PT ;  /* 0x00000000cd00720c */ /* 0x020fc60003f06270 */
[----:B------:R-:W5:Y:S04]  /*2ef20*/  LDL R66, [R1+0x47c] ;  /* 0x00047c0001427983 */ /* 0x000f680000100800 */
[----:B------:R-:W5:Y:S04]  /*2ef30*/  LDL R57, [R1+0x500] ;  /* 0x0005000001397983 */ /* 0x000f680000100800 */
[----:B------:R-:W5:Y:S04]  /*2ef40*/  LDL R64, [R1+0x478] ;  /* 0x0004780001407983 */ /* 0x000f680000100800 */
[----:B---3--:R-:W3:Y:S01]  /*2ef50*/  @!P0 LDL.64 R6, [R1+0x248] ;  /* 0x0002480001068983 */ /* 0x008ee20000100a00 */
[----:B------:R-:W-:Y:S01]  /*2ef60*/  ISETP.GE.AND P1, PT, R16, R0, PT ;  /* 0x000000001000720c */ /* 0x000fe20003f26270 */
[----:B01----:R-:W-:-:S02]  /*2ef70*/  @!P0 IMAD.MOV.U32 R4, RZ, RZ, R14 ;  /* 0x000000ffff048224 */ /* 0x003fc400078e000e */
[----:B--2---:R-:W-:Y:S01]  /*2ef80*/  @!P0 IMAD.MOV.U32 R5, RZ, RZ, R32 ;  /* 0x000000ffff058224 */ /* 0x004fe200078e0020 */
[----:B------:R-:W2:Y:S01]  /*2ef90*/  LDL R55, [R1+0x4fc] ;  /* 0x0004fc0001377983 */ /* 0x000ea20000100800 */
[----:B------:R-:W-:Y:S01]  /*2efa0*/  @!P0 IMAD.WIDE R4, R205, 0x4, R4 ;  /* 0x00000004cd048825 */ /* 0x000fe200078e0204 */
[----:B------:R-:W-:Y:S02]  /*2efb0*/  ISETP.GE.AND P2, PT, R17, R0, PT ;  /* 0x000000001100720c */ /* 0x000fe40003f46270 */
        /* <DEDUP_REMOVED lines=28> */
[----:B---3--:R0:W-:Y:S04]  /*2f180*/  @!P0 ST.E.64 desc[UR44][R4.64], R6 ;  /* 0x0000000604008985 */ /* 0x0081e8000c101b2c */
[----:B0-----:R-:W3:Y:S01]  /*2f190*/  @!P1 LDL.64 R4, [R1+0x258] ;  /* 0x0002580001049983 */ /* 0x001ee20000100a00 */
[----:B------:R-:W-:-:S04]  /*2f1a0*/  @!P1 LEA R6, P0, R16, R14, 0x2 ;  /* 0x0000000e10069211 */ /* 0x000fc800078010ff */
[----:B------:R-:W-:Y:S02]  /*2f1b0*/  @!P1 LEA.HI.X R7, R16, R32, R26, 0x2, P0 ;  /* 0x0000002010079211 */ /* 0x000fe400000f141a */
[----:B----4-:R-:W-:-:S03]  /*2f1c0*/  @!P2 LEA R10, P0, R17, R14, 0x2 ;  /* 0x0000000e110aa211 */ /* 0x010fc600078010ff */
[----:B---3--:R0:W-:Y:S04]  /*2f1d0*/  @!P1 ST.E.64 desc[UR44][R6.64], R4 ;  /* 0x0000000406009985 */ /* 0x0081e8000c101b2c */
[----:B------:R-:W3:Y:S01]  /*2f1e0*/  @!P2 LDL.64 R8, [R1+0x268] ;  /* 0x000268000108a983 */ /* 0x000ee20000100a00 */
[----:B------:R-:W-:Y:S02]  /*2f1f0*/  ISETP.GE.AND P1, PT, R20, R0, PT ;  /* 0x000000001400720c */ /* 0x000fe40003f26270 */
[----:B------:R-:W-:-:S05]  /*2f200*/  @!P2 LEA.HI.X R11, R17, R32, R28, 0x2, P0 ;  /* 0x00000020110ba211 */ /* 0x000fca00000f141c */
[----:B---3--:R1:W-:Y:S06]  /*2f210*/  @!P2 ST.E.64 desc[UR44][R10.64], R8 ;  /* 0x000000080a00a985 */ /* 0x0083ec000c101b2c */
[----:B------:R-:W3:Y:S01]  /*2f220*/  @!P1 LDL.64 R12, [R1+0x278] ;  /* 0x00027800010c9983 */ /* 0x000ee20000100a00 */
[----:B------:R-:W-:Y:S02]  /*2f230*/  ISETP.GE.AND P2, PT, R21, R0, PT ;  /* 0x000000001500720c */ /* 0x000fe40003f46270 */
[----:B------:R-:W-:-:S04]  /*2f240*/  @!P1 LEA R16, P0, R20, R14, 0x2 ;  /* 0x0000000e14109211 */ /* 0x000fc800078010ff */
[----:B------:R-:W-:-:S05]  /*2f250*/  @!P1 LEA.HI.X R17, R20, R32, R29, 0x2, P0 ;  /* 0x0000002014119211 */ /* 0x000fca00000f141d */
[----:B---3--:R3:W-:Y:S04]  /*2f260*/  @!P1 ST.E.64 desc[UR44][R16.64], R12 ;  /* 0x0000000c10009985 */ /* 0x0087e8000c101b2c */
[----:B0-----:R-:W4:Y:S01]  /*2f270*/  @!P2 LDL.64 R4, [R1+0x288] ;  /* 0x000288000104a983 */ /* 0x001f220000100a00 */
[----:B------:R-:W-:Y:S02]  /*2f280*/  ISETP.GE.AND P1, PT, R24, R0, PT ;  /* 0x000000001800720c */ /* 0x000fe40003f26270 */
[----:B------:R-:W-:-:S04]  /*2f290*/  @!P2 LEA R20, P0, R21, R14, 0x2 ;  /* 0x0000000e1514a211 */ /* 0x000fc800078010ff */
[----:B------:R-:W-:-:S05]  /*2f2a0*/  @!P2 LEA.HI.X R21, R21, R32, R30, 0x2, P0 ;  /* 0x000000201515a211 */ /* 0x000fca00000f141e */
[----:B----4-:R0:W-:Y:S04]  /*2f2b0*/  @!P2 ST.E.64 desc[UR44][R20.64], R4 ;  /* 0x000000041400a985 */ /* 0x0101e8000c101b2c */
[----:B------:R-:W4:Y:S01]  /*2f2c0*/  @!P1 LDL.64 R6, [R1+0x298] ;  /* 0x0002980001069983 */ /* 0x000f220000100a00 */
[----:B------:R-:W-:Y:S02]  /*2f2d0*/  ISETP.GE.AND P2, PT, R223, R0, PT ;  /* 0x00000000df00720c */ /* 0x000fe40003f46270 */
[----:B-1----:R-:W-:-:S04]  /*2f2e0*/  @!P1 LEA R10, P0, R24, R14, 0x2 ;  /* 0x0000000e180a9211 */ /* 0x002fc800078010ff */
[----:B------:R-:W-:-:S05]  /*2f2f0*/  @!P1 LEA.HI.X R11, R24, R32, R31, 0x2, P0 ;  /* 0x00000020180b9211 */ /* 0x000fca00000f141f */
[----:B----4-:R1:W-:Y:S04]  /*2f300*/  @!P1 ST.E.64 desc[UR44][R10.64], R6 ;  /* 0x000000060a009985 */ /* 0x0103e8000c101b2c */
[----:B------:R-:W4:Y:S01]  /*2f310*/  @!P2 LDL.64 R8, [R1+0x2a8] ;  /* 0x0002a8000108a983 */ /* 0x000f220000100a00 */
[----:B------:R-:W-:Y:S02]  /*2f320*/  ISETP.GE.AND P1, PT, R67, R0, PT ;  /* 0x000000004300720c */ /* 0x000fe40003f26270 */
[----:B---3--:R-:W-:-:S04]  /*2f330*/  @!P2 LEA R12, P0, R223, R14, 0x2 ;  /* 0x0000000edf0ca211 */ /* 0x008fc800078010ff */
[----:B------:R-:W-:-:S05]  /*2f340*/  @!P2 LEA.HI.X R13, R223, R32, R25, 0x2, P0 ;  /* 0x00000020df0da211 */ /* 0x000fca00000f1419 */
[----:B----4-:R3:W-:Y:S04]  /*2f350*/  @!P2 ST.E.64 desc[UR44][R12.64], R8 ;  /* 0x000000080c00a985 */ /* 0x0107e8000c101b2c */
[----:B0-----:R-:W4:Y:S01]  /*2f360*/  @!P1 LDL.64 R4, [R1+0x2b8] ;  /* 0x0002b80001049983 */ /* 0x001f220000100a00 */
[----:B------:R-:W-:Y:S02]  /*2f370*/  ISETP.GE.AND P2, PT, R65, R0, PT ;  /* 0x000000004100720c */ /* 0x000fe40003f46270 */
[----:B------:R-:W-:-:S04]  /*2f380*/  @!P1 LEA R16, P0, R67, R14, 0x2 ;  /* 0x0000000e43109211 */ /* 0x000fc800078010ff */
[----:B------:R-:W-:Y:S01]  /*2f390*/  @!P1 LEA.HI.X R17, R67, R32, R68, 0x2, P0 ;  /* 0x0000002043119211 */ /* 0x000fe200000f1444 */
[----:B------:R-:W-:-:S04]  /*2f3a0*/  IMAD.MOV.U32 R67, RZ, RZ, R61 ;  /* 0x000000ffff437224 */ /* 0x000fc800078e003d */
[----:B----4-:R0:W-:Y:S04]  /*2f3b0*/  @!P1 ST.E.64 desc[UR44][R16.64], R4 ;  /* 0x0000000410009985 */ /* 0x0101e8000c101b2c */
[----:B-1----:R-:W4:Y:S01]  /*2f3c0*/  @!P2 LDL.64 R6, [R1+0x2c8] ;  /* 0x0002c8000106a983 */ /* 0x002f220000100a00 */
[----:B------:R-:W-:Y:S02]  /*2f3d0*/  ISETP.GE.AND P1, PT, R63, R0, PT ;  /* 0x000000003f00720c */ /* 0x000fe40003f26270 */
[----:B------:R-:W-:-:S04]  /*2f3e0*/  @!P2 LEA R10, P0, R65, R14, 0x2 ;  /* 0x0000000e410aa211 */ /* 0x000fc800078010ff */
[----:B------:R-:W-:Y:S01]  /*2f3f0*/  @!P2 LEA.HI.X R11, R65, R32, R67, 0x2, P0 ;  /* 0x00000020410ba211 */ /* 0x000fe200000f1443 */
[----:B------:R-:W-:-:S04]  /*2f400*/  IMAD.MOV.U32 R61, RZ, RZ, R59 ;  /* 0x000000ffff3d7224 */ /* 0x000fc800078e003b */
[----:B----4-:R1:W-:Y:S04]  /*2f410*/  @!P2 ST.E.64 desc[UR44][R10.64], R6 ;  /* 0x000000060a00a985 */ /* 0x0103e8000c101b2c */
[----:B---3--:R-:W3:Y:S01]  /*2f420*/  @!P1 LDL.64 R8, [R1+0x2d8] ;  /* 0x0002d80001089983 */ /* 0x008ee20000100a00 */
[----:B-----5:R-:W-:Y:S01]  /*2f430*/  ISETP.GE.AND P2, PT, R66, R0, PT ;  /* 0x000000004200720c */ /* 0x020fe20003f46270 */
[----:B------:R-:W-:Y:S01]  /*2f440*/  IMAD.MOV.U32 R65, RZ, RZ, R61 ;  /* 0x000000ffff417224 */ /* 0x000fe200078e003d */
[----:B------:R-:W-:-:S04]  /*2f450*/  @!P1 LEA R12, P0, R63, R14, 0x2 ;  /* 0x0000000e3f0c9211 */ /* 0x000fc800078010ff */
[----:B------:R-:W-:Y:S01]  /*2f460*/  @!P1 LEA.HI.X R13, R63, R32, R65, 0x2, P0 ;  /* 0x000000203f0d9211 */ /* 0x000fe200000f1441 */
[----:B------:R-:W-:-:S04]  /*2f470*/  IMAD.MOV.U32 R59, RZ, RZ, R57 ;  /* 0x000000ffff3b7224 */ /* 0x000fc800078e0039 */
[----:B------:R-:W-:Y:S01]  /*2f480*/  IMAD.MOV.U32 R61, RZ, RZ, R59 ;  /* 0x000000ffff3d7224 */ /* 0x000fe200078e003b */
[----:B---3--:R3:W-:Y:S04]  /*2f490*/  @!P1 ST.E.64 desc[UR44][R12.64], R8 ;  /* 0x000000080c009985 */ /* 0x0087e8000c101b2c */
[----:B0-----:R-:W4:Y:S01]  /*2f4a0*/  @!P2 LDL.64 R4, [R1+0x2e8] ;  /* 0x0002e8000104a983 */ /* 0x001f220000100a00 */
[----:B------:R-:W-:Y:S01]  /*2f4b0*/  ISETP.GE.AND P1, PT, R64, R0, PT ;  /* 0x000000004000720c */ /* 0x000fe20003f26270 */
[----:B------:R-:W-:Y:S01]  /*2f4c0*/  IMAD.MOV.U32 R67, RZ, RZ, R61 ;  /* 0x000000ffff437224 */ /* 0x000fe200078e003d */
[----:B------:R-:W-:-:S04]  /*2f4d0*/  @!P2 LEA R16, P0, R66, R14, 0x2 ;  /* 0x0000000e4210a211 */ /* 0x000fc800078010ff */
[----:B------:R-:W-:Y:S01]  /*2f4e0*/  @!P2 LEA.HI.X R17, R66, R32, R67, 0x2, P0 ;  /* 0x000000204211a211 */ /* 0x000fe200000f1443 */
[----:B--2---:R-:W-:-:S04]  /*2f4f0*/  IMAD.MOV.U32 R57, RZ, RZ, R55 ;  /* 0x000000ffff397224 */ /* 0x004fc800078e0037 */
[----:B------:R-:W-:Y:S01]  /*2f500*/  IMAD.MOV.U32 R59, RZ, RZ, R57 ;  /* 0x000000ffff3b7224 */ /* 0x000fe200078e0039 */
[----:B----4-:R0:W-:Y:S04]  /*2f510*/  @!P2 ST.E.64 desc[UR44][R16.64], R4 ;  /* 0x000000041000a985 */ /* 0x0101e8000c101b2c */
[----:B-1----:R-:W2:Y:S01]  /*2f520*/  @!P1 LDL.64 R6, [R1+0x2f8] ;  /* 0x0002f80001069983 */ /* 0x002ea20000100a00 */
[----:B------:R-:W-:Y:S02]  /*2f530*/  ISETP.GE.AND P2, PT, R62, R0, PT ;  /* 0x000000003e00720c */ /* 0x000fe40003f46270 */
[----:B------:R-:W-:Y:S02]  /*2f540*/  MOV R65, R59 ;  /* 0x0000003b00417202 */ /* 0x000fe40000000f00 */
[C---:B------:R-:W-:Y:S01]  /*2f550*/  @!P1 LEA R10, P0, R64.reuse, R14, 0x2 ;  /* 0x0000000e400a9211 */ /* 0x040fe200078010ff */
[----:B------:R-:W-:Y:S01]  /*2f560*/  IMAD.MOV.U32 R55, RZ, RZ, R52 ;  /* 0x000000ffff377224 */ /* 0x000fe200078e0034 */
[----:B------:R-:W4:Y:S02]  /*2f570*/  LDL R59, [R1+0x4f0] ;  /* 0x0004f000013b7983 */ /* 0x000f240000100800 */
[----:B------:R-:W-:Y:S01]  /*2f580*/  @!P1 LEA.HI.X R11, R64, R32, R65, 0x2, P0 ;  /* 0x00000020400b9211 */ /* 0x000fe200000f1441 */
[----:B------:R-:W-:-:S04]  /*2f590*/  IMAD.MOV.U32 R57, RZ, RZ, R55 ;  /* 0x000000ffff397224 */ /* 0x000fc800078e0037 */
[----:B--2---:R1:W-:Y:S04]  /*2f5a0*/  @!P1 ST.E.64 desc[UR44][R10.64], R6 ;  /* 0x000000060a009985 */ /* 0x0043e8000c101b2c */
[----:B---3--:R-:W2:Y:S01]  /*2f5b0*/  @!P2 LDL.64 R8, [R1+0x308] ;  /* 0x000308000108a983 */ /* 0x008ea20000100a00 */
[----:B------:R-:W-:Y:S01]  /*2f5c0*/  ISETP.GE.AND P1, PT, R60, R0, PT ;  /* 0x000000003c00720c */ /* 0x000fe20003f26270 */
[----:B------:R-:W-:Y:S01]  /*2f5d0*/  IMAD.MOV.U32 R63, RZ, RZ, R57 ;  /* 0x000000ffff3f7224 */ /* 0x000fe200078e0039 */
[----:B------:R-:W-:-:S04]  /*2f5e0*/  @!P2 LEA R12, P0, R62, R14, 0x2 ;  /* 0x0000000e3e0ca211 */ /* 0x000fc800078010ff */
[----:B------:R-:W-:Y:S01]  /*2f5f0*/  @!P2 LEA.HI.X R13, R62, R32, R63, 0x2, P0 ;  /* 0x000000203e0da211 */ /* 0x000fe200000f143f */
[----:B------:R-:W-:-:S04]  /*2f600*/  IMAD.MOV.U32 R52, RZ, RZ, R51 ;  /* 0x000000ffff347224 */ /* 0x000fc800078e0033 */
[----:B------:R-:W-:Y:S01]  /*2f610*/  IMAD.MOV.U32 R55, RZ, RZ, R52 ;  /* 0x000000ffff377224 */ /* 0x000fe200078e0034 */
[----:B--2---:R2:W-:Y:S04]  /*2f620*/  @!P2 ST.E.64 desc[UR44][R12.64], R8 ;  /* 0x000000080c00a985 */ /* 0x0045e8000c101b2c */
[----:B0-----:R-:W3:Y:S01]  /*2f630*/  @!P1 LDL.64 R4, [R1+0x318] ;  /* 0x0003180001049983 */ /* 0x001ee20000100a00 */
[----:B------:R-:W-:Y:S01]  /*2f640*/  ISETP.GE.AND P2, PT, R58, R0, PT ;  /* 0x000000003a00720c */ /* 0x000fe20003f46270 */
[----:B------:R-:W-:Y:S01]  /*2f650*/  IMAD.MOV.U32 R61, RZ, RZ, R55 ;  /* 0x000000ffff3d7224 */ /* 0x000fe200078e0037 */
[C---:B------:R-:W-:Y:S01]  /*2f660*/  @!P1 LEA R16, P0, R60.reuse, R14, 0x2 ;  /* 0x0000000e3c109211 */ /* 0x040fe200078010ff */
[----:B------:R-:W-:Y:S01]  /*2f670*/  IMAD.MOV.U32 R51, RZ, RZ, R46 ;  /* 0x000000ffff337224 */ /* 0x000fe200078e002e */
[----:B------:R-:W5:Y:S02]  /*2f680*/  LDL R55, [R1+0x4e8] ;  /* 0x0004e80001377983 */ /* 0x000f640000100800 */
[----:B------:R-:W-:-:S05]  /*2f690*/  @!P1 LEA.HI.X R17, R60, R32, R61, 0x2, P0 ;  /* 0x000000203c119211 */ /* 0x000fca00000f143d */
[----:B---3--:R0:W-:Y:S04]  /*2f6a0*/  @!P1 ST.E.64 desc[UR44][R16.64], R4 ;  /* 0x0000000410009985 */ /* 0x0081e8000c101b2c */
[----:B-1----:R-:W3:Y:S01]  /*2f6b0*/  @!P2 LDL.64 R6, [R1+0x328] ;  /* 0x000328000106a983 */ /* 0x002ee20000100a00 */
[----:B------:R-:W-:Y:S02]  /*2f6c0*/  ISETP.GE.AND P1, PT, R56, R0, PT ;  /* 0x000000003800720c */ /* 0x000fe40003f26270 */
[----:B------:R-:W-:-:S04]  /*2f6d0*/  @!P2 LEA R10, P0, R58, R14, 0x2 ;  /* 0x0000000e3a0aa211 */ /* 0x000fc800078010ff */
[----:B----4-:R-:W-:Y:S01]  /*2f6e0*/  @!P2 LEA.HI.X R11, R58, R32, R59, 0x2, P0 ;  /* 0x000000203a0ba211 */ /* 0x010fe200000f143b */
[----:B------:R-:W-:-:S04]  /*2f6f0*/  IMAD.MOV.U32 R52, RZ, RZ, R51 ;  /* 0x000000ffff347224 */ /* 0x000fc800078e0033 */
[----:B---3--:R1:W-:Y:S04]  /*2f700*/  @!P2 ST.E.64 desc[UR44][R10.64], R6 ;  /* 0x000000060a00a985 */ /* 0x0083e8000c101b2c */
[----:B--2---:R-:W2:Y:S01]  /*2f710*/  @!P1 LDL.64 R8, [R1+0x338] ;  /* 0x0003380001089983 */ /* 0x004ea20000100a00 */
[----:B------:R-:W-:Y:S01]  /*2f720*/  ISETP.GE.AND P2, PT, R54, R0, PT ;  /* 0x000000003600720c */ /* 0x000fe20003f46270 */
[----:B------:R-:W-:Y:S01]  /*2f730*/  IMAD.MOV.U32 R57, RZ, RZ, R52 ;  /* 0x000000ffff397224 */ /* 0x000fe200078e0034 */
[----:B------:R-:W-:-:S04]  /*2f740*/  @!P1 LEA R12, P0, R56, R14, 0x2 ;  /* 0x0000000e380c9211 */ /* 0x000fc800078010ff */
[----:B------:R-:W-:Y:S01]  /*2f750*/  @!P1 LEA.HI.X R13, R56, R32, R57, 0x2, P0 ;  /* 0x00000020380d9211 */ /* 0x000fe200000f1439 */
[----:B------:R-:W-:-:S04]  /*2f760*/  IMAD.MOV.U32 R52, RZ, RZ, R45 ;  /* 0x000000ffff347224 */ /* 0x000fc800078e002d */
[----:B--2---:R2:W-:Y:S04]  /*2f770*/  @!P1 ST.E.64 desc[UR44][R12.64], R8 ;  /* 0x000000080c009985 */ /* 0x0045e8000c101b2c */
[----:B0-----:R-:W3:Y:S01]  /*2f780*/  @!P2 LDL.64 R4, [R1+0x348] ;  /* 0x000348000104a983 */ /* 0x001ee20000100a00 */
[----:B------:R-:W-:Y:S02]  /*2f790*/  ISETP.GE.AND P1, PT, R52, R0, PT ;  /* 0x000000003400720c */ /* 0x000fe40003f26270 */
[----:B------:R-:W-:-:S04]  /*2f7a0*/  @!P2 LEA R16, P0, R54, R14, 0x2 ;  /* 0x0000000e3610a211 */ /* 0x000fc800078010ff */
[----:B-----5:R-:W-:Y:S01]  /*2f7b0*/  @!P2 LEA.HI.X R17, R54, R32, R55, 0x2, P0 ;  /* 0x000000203611a211 */ /* 0x020fe200000f1437 */
[----:B------:R-:W-:Y:S02]  /*2f7c0*/  IMAD.MOV.U32 R46, RZ, RZ, R41 ;  /* 0x000000ffff2e7224 */ /* 0x000fe400078e0029 */
[----:B------:R-:W4:Y:S04]  /*2f7d0*/  LDL R41, [R1+0x4e0] ;  /* 0x0004e00001297983 */ /* 0x000f280000100800 */
[----:B---3--:R0:W-:Y:S04]  /*2f7e0*/  @!P2 ST.E.64 desc[UR44][R16.64], R4 ;  /* 0x000000041000a985 */ /* 0x0081e8000c101b2c */
[----:B-1----:R-:W3:Y:S01]  /*2f7f0*/  @!P1 LDL.64 R6, [R1+0x358] ;  /* 0x0003580001069983 */ /* 0x002ee20000100a00 */
[----:B------:R-:W-:-:S02]  /*2f800*/  ISETP.GE.AND P2, PT, R50, R0, PT ;  /* 0x000000003200720c */ /* 0x000fc40003f46270 */
[----:B------:R-:W-:-:S04]  /*2f810*/  @!P1 LEA R10, P0, R52, R14, 0x2 ;  /* 0x0000000e340a9211 */ /* 0x000fc800078010ff */
[----:B------:R-:W-:Y:S01]  /*2f820*/  @!P1 LEA.HI.X R11, R52, R32, R53, 0x2, P0 ;  /* 0x00000020340b9211 */ /* 0x000fe200000f1435 */
[----:B----4-:R-:W-:-:S04]  /*2f830*/  IMAD.MOV.U32 R51, RZ, RZ, R41 ;  /* 0x000000ffff337224 */ /* 0x010fc800078e0029 */
        /* <DEDUP_REMOVED lines=9> */
[----:B------:R-:W-:Y:S01]  /*2f8d0*/  @!P1 LEA.HI.X R17, R48, R32, R49, 0x2, P0 ;  /* 0x0000002030119211 */ /* 0x000fe200000f1431 */
[----:B------:R-:W-:Y:S02]  /*2f8e0*/  IMAD.MOV.U32 R45, RZ, RZ, R42 ;  /* 0x000000ffff2d7224 */ /* 0x000fe400078e002a */
[----:B------:R-:W4:Y:S04]  /*2f8f0*/  LDL R42, [R1+0x44c] ;  /* 0x00044c00012a7983 */ /* 0x000f280000100800 */
[----:B---3--:R0:W-:Y:S04]  /*2f900*/  @!P1 ST.E.64 desc[UR44][R16.64], R4 ;  /* 0x0000000410009985 */ /* 0x0081e8000c101b2c */
[----:B-1----:R-:W3:Y:S01]  /*2f910*/  @!P2 LDL.64 R6, [R1+0x388] ;  /* 0x000388000106a983 */ /* 0x002ee20000100a00 */
[----:B------:R-:W-:-:S02]  /*2f920*/  ISETP.GE.AND P1, PT, R44, R0, PT ;  /* 0x000000002c00720c */ /* 0x000fc40003f26270 */
[----:B------:R-:W-:-:S04]  /*2f930*/  @!P2 LEA R10, P0, R46, R14, 0x2 ;  /* 0x0000000e2e0aa211 */ /* 0x000fc800078010ff */
[----:B------:R-:W-:-:S05]  /*2f940*/  @!P2 LEA.HI.X R11, R46, R32, R47, 0x2, P0 ;  /* 0x000000202e0ba211 */ /* 0x000fca00000f142f */
[----:B---3--:R1:W-:Y:S04]  /*2f950*/  @!P2 ST.E.64 desc[UR44][R10.64], R6 ;  /* 0x000000060a00a985 */ /* 0x0083e8000c101b2c */
[----:B--2---:R-:W2:Y:S01]  /*2f960*/  @!P1 LDL.64 R8, [R1+0x398] ;  /* 0x0003980001089983 */ /* 0x004ea20000100a00 */
[----:B----4-:R-:W-:Y:S02]  /*2f970*/  ISETP.GE.AND P2, PT, R42, R0, PT ;  /* 0x000000002a00720c */ /* 0x010fe40003f46270 */
        /* <DEDUP_REMOVED lines=16> */
[----:B------:R-:W-:Y:S02]  /*2fa80*/  ISETP.GE.AND P1, PT, R229, R0, PT ;  /* 0x00000000e500720c */ /* 0x000fe40003f26270 */
[----:B------:R-:W-:-:S04]  /*2fa90*/  @!P2 LEA R12, P0, R38, R14, 0x2 ;  /* 0x0000000e260ca211 */ /* 0x000fc800078010ff */
[----:B----4-:R-:W-:-:S05]  /*2faa0*/  @!P2 LEA.HI.X R13, R38, R32, R39, 0x2, P0 ;  /* 0x00000020260da211 */ /* 0x010fca00000f1427 */
        /* <DEDUP_REMOVED lines=19> */
[----:B------:R-:W-:-:S07]  /*2fbe0*/  @!P2 LEA.HI.X R17, R226, R32, R34, 0x2, P0 ;  /* 0x00000020e211a211 */ /* 0x000fce00000f1422 */
[C---:B-1----:R-:W-:Y:S01]  /*2fbf0*/  @!P1 LEA R10, P0, R225.reuse, R14, 0x2 ;  /* 0x0000000ee10a9211 */ /* 0x042fe200078010ff */
[----:B---3--:R2:W-:Y:S04]  /*2fc00*/  @!P2 ST.E.64 desc[UR44][R16.64], R4 ;  /* 0x000000041000a985 */ /* 0x0085e8000c101b2c */
[----:B------:R-:W3:Y:S01]  /*2fc10*/  @!P1 LDL.64 R6, [R1+0x418] ;  /* 0x0004180001069983 */ /* 0x000ee20000100a00 */
[----:B------:R-:W-:Y:S02]  /*2fc20*/  @!P1 LEA.HI.X R11, R225, R32, R33, 0x2, P0 ;  /* 0x00000020e10b9211 */ /* 0x000fe400000f1421 */
[-C--:B------:R-:W-:Y:S01]  /*2fc30*/  ISETP.GE.AND P0, PT, R15, R0.reuse, PT ;  /* 0x000000000f00720c */ /* 0x080fe20003f06270 */
[----:B------:R-:W-:Y:S02]  /*2fc40*/  BSSY B1, `(.L_x_13144) ;  /* 0x0000009000017945 */ /* 0x000fe40003800000 */
[----:B---3--:R2:W-:Y:S01]  /*2fc50*/  @!P1 ST.E.64 desc[UR44][R10.64], R6 ;  /* 0x000000060a009985 */ /* 0x0085e2000c101b2c */
[----:B------:R-:W-:-:S09]  /*2fc60*/  ISETP.GE.AND P1, PT, R3, R0, PT ;  /* 0x000000000300720c */ /* 0x000fd20003f26270 */
[----:B------:R-:W-:Y:S05]  /*2fc70*/  @P0 BRA `(.L_x_13145) ;  /* 0x0000000000140947 */ /* 0x000fea0003800000 */
[----:B------:R-:W3:Y:S04]  /*2fc80*/  LDL R33, [R1+0x4b0] ;  /* 0x0004b00001217983 */ /* 0x000ee80000100800 */
[----:B--2---:R-:W2:Y:S01]  /*2fc90*/  LDL.64 R6, [R1+0x428] ;  /* 0x0004280001067983 */ /* 0x004ea20000100a00 */
[----:B------:R-:W-:-:S04]  /*2fca0*/  LEA R4, P0, R15, R14, 0x2 ;  /* 0x0000000e0f047211 */ /* 0x000fc800078010ff */
[----:B---3--:R-:W-:-:S05]  /*2fcb0*/  LEA.HI.X R5, R15, R32, R33, 0x2, P0 ;  /* 0x000000200f057211 */ /* 0x008fca00000f1421 */
[----:B--2---:R0:W-:Y:S04]  /*2fcc0*/  ST.E.64 desc[UR44][R4.64], R6 ;  /* 0x0000000604007985 */ /* 0x0041e8000c101b2c */
.L_x_13145:
[----:B------:R-:W-:Y:S05]  /*2fcd0*/  BSYNC B1 ;  /* 0x0000000000017941 */ /* 0x000fea0003800000 */
.L_x_13144:
[----:B------:R-:W-:Y:S05]  /*2fce0*/  @P1 BRA `(.L_x_13139) ;  /* 0x0000000c00a01947 */ /* 0x000fea0003800000 */
[----:B------:R-:W3:Y:S04]  /*2fcf0*/  LDL R0, [R1+0x4ac] ;  /* 0x0004ac0001007983 */ /* 0x000ee80000100800 */
[----:B0-2---:R-:W2:Y:S01]  /*2fd00*/  LDL.64 R4, [R1+0x438] ;  /* 0x0004380001047983 */ /* 0x005ea20000100a00 */
[----:B------:R-:W-:-:S04]  /*2fd10*/  LEA R14, P0, R3, R14, 0x2 ;  /* 0x0000000e030e7211 */ /* 0x000fc800078010ff */
[----:B---3--:R-:W-:-:S05]  /*2fd20*/  LEA.HI.X R15, R3, R32, R0, 0x2, P0 ;  /* 0x00000020030f7211 */ /* 0x008fca00000f1400 */
[----:B--2---:R0:W-:Y:S01]  /*2fd30*/  ST.E.64 desc[UR44][R14.64], R4 ;  /* 0x000000040e007985 */ /* 0x0041e2000c101b2c */
[----:B------:R-:W-:Y:S05]  /*2fd40*/  BRA `(.L_x_13139) ;  /* 0x0000000c00887947 */ /* 0x000fea0003800000 */
.L_x_13126:
[----:B------:R-:W-:Y:S01]  /*2fd50*/  ULDC.64 UR4, c[0x0][0xd08] ;  /* 0x0003420000047ab9 */ /* 0x000fe20000000a00 */
[----:B------:R-:W3:Y:S01]  /*2fd60*/  LDC.64 R4, c[0x0][0xd00] ;  /* 0x00034000ff047b82 */ /* 0x000ee20000000a00 */
[----:B------:R-:W-:Y:S01]  /*2fd70*/  ISETP.NE.U32.AND P0, PT, RZ, UR4, PT ;  /* 0x00000004ff007c0c */ /* 0x000fe2000bf05070 */
[----:B------:R-:W4:Y:S01]  /*2fd80*/  LDL R0, [R1+0x49c] ;  /* 0x00049c0001007983 */ /* 0x000f220000100800 */
[----:B------:R-:W-:Y:S02]  /*2fd90*/  IMAD.MOV.U32 R3, RZ, RZ, RZ ;  /* 0x000000ffff037224 */ /* 0x000fe400078e00ff */
[----:B------:R-:W-:Y:S01]  /*2fda0*/  ISETP.NE.AND.EX P1, PT, RZ, UR5, PT, P0 ;  /* 0x00000005ff007c0c */ /* 0x000fe2000bf25300 */
[----:B------:R-:W-:Y:S02]  /*2fdb0*/  ULDC.64 UR4, c[0x0][0xd00] ;  /* 0x0003400000047ab9 */ /* 0x000fe40000000a00 */
[----:B------:R-:W-:-:S04]  /*2fdc0*/  ISETP.NE.U32.AND P0, PT, RZ, UR4, PT ;  /* 0x00000004ff007c0c */ /* 0x000fc8000bf05070 */
[----:B------:R-:W-:-:S06]  /*2fdd0*/  ISETP.NE.AND.EX P0, PT, RZ, UR5, PT, P0 ;  /* 0x00000005ff007c0c */ /* 0x000fcc000bf05300 */
[----:B------:R-:W2:Y:S01]  /*2fde0*/  @P1 LDC.64 R6, c[0x0][0xd08] ;  /* 0x00034200ff061b82 */ /* 0x000ea20000000a00 */
[----:B------:R-:W-:Y:S02]  /*2fdf0*/  ULDC UR4, c[0x0][0xb88] ;  /* 0x0002e20000047ab9 */ /* 0x000fe40000000800 */
[----:B------:R-:W-:Y:S02]  /*2fe00*/  IMAD.U32 R16, RZ, RZ, UR4 ;  /* 0x00000004ff107e24 */ /* 0x000fe4000f8e00ff */
[----:B---3--:R-:W-:-:S05]  /*2fe10*/  IMAD.WIDE R4, R218, 0x4, R4 ;  /* 0x00000004da047825 */ /* 0x008fca00078e0204 */
[----:B------:R3:W5:Y:S01]  /*2fe20*/  @P0 LDG.E R3, desc[UR44][R4.64] ;  /* 0x0000002c04030981 */ /* 0x000762000c1e1900 */
[----:B--2---:R-:W-:-:S05]  /*2fe30*/  @P1 IMAD.WIDE R6, R218, 0x4, R6 ;  /* 0x00000004da061825 */ /* 0x004fca00078e0206 */
[----:B------:R3:W5:Y:S01]  /*2fe40*/  @P1 LDG.E R16, desc[UR44][R6.64] ;  /* 0x0000002c06101981 */ /* 0x000762000c1e1900 */
[----:B------:R-:W-:Y:S02]  /*2fe50*/  ISETP.NE.AND P2, PT, R217, RZ, PT ;  /* 0x000000ffd900720c */ /* 0x000fe40003f45270 */
[----:B------:R-:W-:-:S11]  /*2fe60*/  SHF.R.S32.HI R26, RZ, 0x1f, R218 ;  /* 0x0000001fff1a7819 */ /* 0x000fd600000114da */
[----:B------:R-:W2:Y:S02]  /*2fe70*/  @!P2 LDC R217, c[0x0][0xbd4] ;  /* 0x0002f500ffd9ab82 */ /* 0x000ea40000000800 */
[----:B--2---:R-:W-:Y:S02]  /*2fe80*/  ISETP.GT.AND P2, PT, R217, 0x1, PT ;  /* 0x00000001d900780c */ /* 0x004fe40003f44270 */
[----:B----4-:R-:W-:Y:S01]  /*2fe90*/  ISETP.GT.AND P3, PT, R0, 0x7f, PT ;  /* 0x0000007f0000780c */ /* 0x010fe20003f64270 */
[----:B---3--:R-:W-:-:S12]  /*2fea0*/  @P1 BRA `(.L_x_13146) ;  /* 0x0000000000101947 */ /* 0x008fd80003800000 */
[----:B------:R-:W-:Y:S05]  /*2feb0*/  @!P0 BRA `(.L_x_13146) ;  /* 0x00000000000c8947 */ /* 0x000fea0003800000 */
[----:B------:R-:W2:Y:S04]  /*2fec0*/  LDG.E R7, desc[UR44][R4.64] ;  /* 0x0000002c04077981 */ /* 0x000ea8000c1e1900 */
[----:B-----5:R-:W2:Y:S02]  /*2fed0*/  LDG.E R16, desc[UR44][R4.64+0x4] ;  /* 0x0000042c04107981 */ /* 0x020ea4000c1e1900 */
[----:B--2---:R-:W-:-:S07]  /*2fee0*/  IMAD.IADD R16, R16, 0x1, -R7 ;  /* 0x0000000110107824 */ /* 0x004fce00078e0a07 */
.L_x_13146:
[----:B------:R-:W-:Y:S01]  /*2fef0*/  BSSY B1, `(.L_x_13147) ;  /* 0x0000036000017945 */ /* 0x000fe20003800000 */
[----:B------:R-:W-:Y:S02]  /*2ff00*/  SEL R29, R218, RZ, !P0 ;  /* 0x000000ffda1d7207 */ /* 0x000fe40004000000 */
[----:B------:R-:W-:Y:S02]  /*2ff10*/  SEL R26, R26, RZ, !P0 ;  /* 0x000000ff1a1a7207 */ /* 0x000fe40004000000 */
[----:B-----5:R-:W-:Y:S01]  /*2ff20*/  SHF.R.S32.HI R24, RZ, 0x1f, R3 ;  /* 0x0000001fff187819 */ /* 0x020fe20000011403 */
[----:B------:R-:W-:Y:S06]  /*2ff30*/  @P3 BRA `(.L_x_13148) ;  /* 0x0000000000c43947 */ /* 0x000fec0003800000 */
[----:B------:R-:W2:Y:S01]  /*2ff40*/  S2R R4, SR_TID.X ;  /* 0x0000000000047919 */ /* 0x000ea20000002100 */
[----:B------:R-:W3:Y:S02]  /*2ff50*/  LDC R33, c[0x0][0xce8] ;  /* 0x00033a00ff217b82 */ /* 0x000ee40000000800 */
[----:B---3--:R-:W-:Y:S01]  /*2ff60*/  IMAD R0, R16, R33, RZ ;  /* 0x0000002110007224 */ /* 0x008fe200078e02ff */
[----:B--2---:R-:W-:-:S04]  /*2ff70*/  IADD3 R31, R216, -0x80, R4 ;  /* 0xffffff80d81f7810 */ /* 0x004fc80007ffe004 */
        /* <DEDUP_REMOVED lines=38> */
[----:B------:R-:W-:Y:S02]  /*301e0*/  IMAD.MOV.U32 R7, RZ, RZ, -0x800000 ;  /* 0xff800000ff077424 */ /* 0x000fe400078e00ff */
[----:B------:R-:W-:-:S04]  /*301f0*/  IMAD.WIDE.U32 R8, R6, R11, R8 ;  /* 0x0000000b06087225 */ /* 0x000fc800078e0008 */
[----:B------:R-:W-:Y:S01]  /*30200*/  IMAD R13, R6, R13, R0 ;  /* 0x0000000d060d7224 */ /* 0x000fe200078e0200 */
[----:B0-----:R-:W-:-:S03]  /*30210*/  LEA R4, P0, R8, R4, 0x2 ;  /* 0x0000000408047211 */ /* 0x001fc600078010ff */
[----:B------:R-:W-:-:S05]  /*30220*/  IMAD.IADD R0, R9, 0x1, R13 ;  /* 0x0000000109007824 */ /* 0x000fca00078e020d */
[----:B--2---:R-:W-:-:S05]  /*30230*/  LEA.HI.X R5, R8, R5, R0, 0x2, P0 ;  /* 0x0000000508057211 */ /* 0x004fca00000f1400 */
[----:B------:R2:W-:Y:S02]  /*30240*/  STG.E desc[UR44][R4.64], R7 ;  /* 0x0000000704007986 */ /* 0x0005e4000c10192c */
.L_x_13148:
[----:B------:R-:W-:Y:S05]  /*30250*/  BSYNC B1 ;  /* 0x0000000000017941 */ /* 0x000fea0003800000 */
.L_x_13147:
[----:B------:R-:W-:Y:S05]  /*30260*/  @P2 BRA `(.L_x_13139) ;  /* 0x0000000800402947 */ /* 0x000fea0003800000 */
[----:B------:R-:W3:Y:S01]  /*30270*/  LDL R9, [R1+0x4a8] ;  /* 0x0004a80001097983 */ /* 0x000ee20000100800 */
[----:B------:R-:W4:Y:S01]  /*30280*/  LDC R17, c[0x0][0xce8] ;  /* 0x00033a00ff117b82 */ /* 0x000f220000000800 */
[----:B------:R-:W-:Y:S01]  /*30290*/  ULDC.64 UR4, c[0x0][0xba0] ;  /* 0x0002e80000047ab9 */ /* 0x000fe20000000a00 */
[----:B------:R-:W-:Y:S01]  /*302a0*/  ULDC.64 UR6, c[0x0][0xbf0] ;  /* 0x0002fc0000067ab9 */ /* 0x000fe20000000a00 */
[----:B------:R-:W3:Y:S01]  /*302b0*/  LDL R8, [R1+0x498] ;  /* 0x0004980001087983 */ /* 0x000ee20000100800 */
[----:B------:R-:W-:Y:S02]  /*302c0*/  IMAD R0, R24, UR4, RZ ;  /* 0x0000000418007c24 */ /* 0x000fe4000f8e02ff */
[----:B--2---:R-:W-:-:S04]  /*302d0*/  IMAD.WIDE.U32 R4, R3, UR4, RZ ;  /* 0x0000000403047c25 */ /* 0x004fc8000f8e00ff */
[----:B------:R-:W-:Y:S01]  /*302e0*/  IMAD R7, R3, UR5, R0 ;  /* 0x0000000503077c24 */ /* 0x000fe2000f8e0200 */
[----:B------:R-:W-:-:S03]  /*302f0*/  ULDC.64 UR4, c[0x0][0xbe8] ;  /* 0x0002fa0000047ab9 */ /* 0x000fc60000000a00 */
[----:B------:R-:W-:Y:S02]  /*30300*/  IMAD.IADD R5, R5, 0x1, R7 ;  /* 0x0000000105057824 */ /* 0x000fe400078e0207 */
[----:B------:R-:W-:-:S04]  /*30310*/  IMAD.WIDE.U32 R4, R156, UR4, R4 ;  /* 0x000000049c047c25 */ /* 0x000fc8000f8e0004 */
[----:B------:R-:W-:Y:S01]  /*30320*/  IMAD R5, R156, UR5, R5 ;  /* 0x000000059c057c24 */ /* 0x000fe2000f8e0205 */
[----:B------:R-:W-:Y:S01]  /*30330*/  ULDC.64 UR4, c[0x0][0xbe0] ;  /* 0x0002f80000047ab9 */ /* 0x000fe20000000a00 */
[----:B----4-:R-:W-:Y:S01]  /*30340*/  ISETP.NE.AND P0, PT, R17, 0x1, PT ;  /* 0x000000011100780c */ /* 0x010fe20003f05270 */
[----:B------:R-:W-:-:S12]  /*30350*/  IMAD.WIDE.U32 R4, R29, UR6, R4 ;  /* 0x000000061d047c25 */ /* 0x000fd8000f8e0004 */
[----:B------:R-:W2:Y:S08]  /*30360*/  @P0 LDC R6, c[0x0][0xcec] ;  /* 0x00033b00ff060b82 */ /* 0x000eb00000000800 */
[----:B------:R-:W4:Y:S01]  /*30370*/  @P0 LDC R11, c[0x0][0xcf0] ;  /* 0x00033c00ff0b0b82 */ /* 0x000f220000000800 */
[----:B---3--:R-:W-:-:S04]  /*30380*/  IMAD R3, R9, 0x20, R8 ;  /* 0x0000002009037824 */ /* 0x008fc800078e0208 */
[----:B------:R-:W-:-:S04]  /*30390*/  IMAD.IADD R9, R216, 0x1, R3 ;  /* 0x00000001d8097824 */ /* 0x000fc800078e0203 */
[----:B--2---:R-:W-:-:S04]  /*303a0*/  @P0 IMAD.HI.U32 R0, R9, R6, RZ ;  /* 0x0000000609000227 */ /* 0x004fc800078e00ff */
[----:B------:R-:W-:Y:S01]  /*303b0*/  IMAD.MOV.U32 R3, RZ, RZ, R9 ;  /* 0x000000ffff037224 */ /* 0x000fe200078e0009 */
[----:B----4-:R-:W-:Y:S01]  /*303c0*/  @P0 SHF.R.U32.HI R3, RZ, R11, R0 ;  /* 0x0000000bff030219 */ /* 0x010fe20000011600 */
[----:B------:R-:W-:-:S03]  /*303d0*/  IMAD R6, R26, UR6, RZ ;  /* 0x000000061a067c24 */ /* 0x000fc6000f8e02ff */
[--C-:B------:R-:W-:Y:S01]  /*303e0*/  SHF.R.S32.HI R0, RZ, 0x1f, R3.reuse ;  /* 0x0000001fff007819 */ /* 0x100fe20000011403 */
[----:B------:R-:W-:Y:S02]  /*303f0*/  IMAD R7, R29, UR7, R6 ;  /* 0x000000071d077c24 */ /* 0x000fe4000f8e0206 */
        /* <DEDUP_REMOVED lines=20> */
.L_x_13385:
[----:B------:R-:W-:Y:S01]  /*30540*/  IMAD R16, R16, R17, RZ ;  /* 0x0000001110107224 */ /* 0x000fe200078e02ff */
[----:B------:R-:W-:Y:S01]  /*30550*/  BSSY B1, `(.L_x_13150) ;  /* 0x0000015000017945 */ /* 0x000fe20003800000 */
[----:B------:R-:W-:-:S05]  /*30560*/  IMAD.IADD R7, R8, 0x1, R216 ;  /* 0x0000000108077824 */ /* 0x000fca00078e02d8 */
[----:B------:R-:W-:-:S13]  /*30570*/  ISETP.GE.AND P0, PT, R7, R16, PT ;  /* 0x000000100700720c */ /* 0x000fda0003f06270 */
        /* <DEDUP_REMOVED lines=18> */
.L_x_13151:
[----:B------:R-:W-:Y:S05]  /*306a0*/  BSYNC B1 ;  /* 0x0000000000017941 */ /* 0x000fea0003800000 */
.L_x_13150:
[----:B------:R-:W-:-:S03]  /*306b0*/  UMOV UR4, 0xffffffff ;  /* 0xffffffff00047882 */ /* 0x000fc60000000000 */
[----:B------:R-:W-:Y:S05]  /*306c0*/  BRA.DIV UR4, `(.L_x_13152) ;  /* 0x000000aa04d07947 */ /* 0x000fea000b800000 */
[----:B---3--:R3:W0:Y:S04]  /*306d0*/  SHFL.IDX PT, R0, R4, 0x1, 0x181f ;  /* 0x00381f0004007f89 */ /* 0x00862800000e0000 */
[----:B----4-:R3:W4:Y:S02]  /*306e0*/  SHFL.IDX PT, R14, R3, 0x1, 0x181f ;  /* 0x00381f00030e7f89 */ /* 0x01072400000e0000 */
.L_x_13389:
[----:B------:R-:W-:Y:S01]  /*306f0*/  VIADD R5, R7, 0x20 ;  /* 0x0000002007057836 */ /* 0x000fe20000000000 */
        /* <DEDUP_REMOVED lines=10> */
[----:B0-----:R-:W-:Y:S02]  /*307a0*/  @!P3 LEA.HI.X R9, R198, R0, R222, 0x1, P5 ;  /* 0x00000000c609b211 */ /* 0x001fe400028f0cde */
        /* <DEDUP_REMOVED lines=9> */
.L_x_13154:
[----:B------:R-:W-:Y:S05]  /*30840*/  BSYNC B1 ;  /* 0x0000000000017941 */ /* 0x000fea0003800000 */
.L_x_13153:
[----:B------:R-:W-:-:S03]  /*30850*/  UMOV UR4, 0xffffffff ;  /* 0xffffffff00047882 */ /* 0x000fc60000000000 */
[----:B------:R-:W-:Y:S05]  /*30860*/  BRA.DIV UR4, `(.L_x_13155) ;  /* 0x000000aa04b07947 */ /* 0x000fea000b800000 */
[----:B0-----:R0:W0:Y:S04]  /*30870*/  SHFL.IDX PT, R0, R4, 0x2, 0x181f ;  /* 0x00581f0004007f89 */ /* 0x00102800000e0000 */
[----:B----4-:R4:W0:Y:S02]  /*30880*/  SHFL.IDX PT, R14, R3, 0x2, 0x181f ;  /* 0x00581f00030e7f89 */ /* 0x01082400000e0000 */
.L_x_13393:
        /* <DEDUP_REMOVED lines=9> */
[-C--:B0-----:R-:W-:Y:S02]  /*30920*/  @!P3 LEA R8, P5, R198, R14.reuse, 0x1 ;  /* 0x0000000ec608b211 */ /* 0x081fe400078a08ff */
[----:B------:R-:W-:Y:S02]  /*30930*/  @!P2 LEA R10, P4, R200, R14, 0x1 ;  /* 0x0000000ec80aa211 */ /* 0x000fe400078808ff */
[----:B------:R-:W-:Y:S02]  /*30940*/  @!P3 LEA.HI.X R9, R198, R0, R222, 0x1, P5 ;  /* 0x00000000c609b211 */ /* 0x000fe400028f0cde */
        /* <DEDUP_REMOVED lines=9> */
.L_x_13157:
[----:B------:R-:W-:Y:S05]  /*309e0*/  BSYNC B1 ;  /* 0x0000000000017941 */ /* 0x000fea0003800000 */
.L_x_13156:
[----:B------:R-:W-:-:S03]  /*309f0*/  UMOV UR4, 0xffffffff ;  /* 0xffffffff00047882 */ /* 0x000fc60000000000 */
[----:B------:R-:W-:Y:S05]  /*30a00*/  BRA.DIV UR4, `(.L_x_13158) ;  /* 0x000000aa04907947 */ /* 0x000fea000b800000 */
[----:B0-----:R0:W0:Y:S04]  /*30a10*/  SHFL.IDX PT, R0, R4, 0x3, 0x181f ;  /* 0x00781f0004007f89 */ /* 0x00102800000e0000 */
[----:B------:R0:W0:Y:S02]  /*30a20*/  SHFL.IDX PT, R14, R3, 0x3, 0x181f ;  /* 0x00781f00030e7f89 */ /* 0x00002400000e0000 */
.L_x_13397:
[----:B0-234-:R-:W-:-:S05]  /*30a30*/  VIADD R3, R7, 0x60 ;  /* 0x0000006007037836 */ /* 0x01dfca0000000000 */
[----:B------:R-:W-:-:S13]  /*30a40*/  ISETP.GE.AND P0, PT, R3, R16, PT ;  /* 0x000000100300720c */ /* 0x000fda0003f06270 */
[----:B------:R-:W-:Y:S05]  /*30a50*/  @P0 BRA `(.L_x_13139) ;  /* 0x0000000000440947 */ /* 0x000fea0003800000 */
[----:B------:R-:W-:Y:S02]  /*30a60*/  ULDC UR4, c[0x0][0xbc8] ;  /* 0x0002f20000047ab9 */ /* 0x000fe40000000800 */
[----:B------:R-:W-:Y:S02]  /*30a70*/  ISETP.GE.AND P3, PT, R198, UR4, PT ;  /* 0x00000004c6007c0c */ /* 0x000fe4000bf66270 */
[----:B------:R-:W-:Y:S02]  /*30a80*/  ISETP.GE.AND P2, PT, R200, UR4, PT ;  /* 0x00000004c8007c0c */ /* 0x000fe4000bf46270 */
[----:B------:R-:W-:Y:S02]  /*30a90*/  ISETP.GE.AND P1, PT, R199, UR4, PT ;  /* 0x00000004c7007c0c */ /* 0x000fe4000bf26270 */
[----:B------:R-:W-:-:S07]  /*30aa0*/  ISETP.GE.AND P0, PT, R201, UR4, PT ;  /* 0x00000004c9007c0c */ /* 0x000fce000bf06270 */
[-C--:B------:R-:W-:Y:S02]  /*30ab0*/  @!P3 LEA R4, P5, R198, R14.reuse, 0x1 ;  /* 0x0000000ec604b211 */ /* 0x080fe400078a08ff */
        /* <DEDUP_REMOVED lines=11> */
.L_x_13139:
[----:B------:R-:W-:Y:S05]  /*30b70*/  BSYNC B0 ;  /* 0x0000000000007941 */ /* 0x000fea0003800000 */
.L_x_13125:
[----:B------:R-:W-:Y:S02]  /*30b80*/  ULDC UR4, c[0x0][0xd3c] ;  /* 0x00034f0000047ab9 */ /* 0x000fe40000000800 */
[----:B-1----:R-:W-:-:S13]  /*30b90*/  ISETP.GE.AND P0, PT, R99, UR4, PT ;  /* 0x0000000463007c0c */ /* 0x002fda000bf06270 */
[----:B------:R-:W-:Y:S05]  /*30ba0*/  @!P0 BRA `(.L_x_13159) ;  /* 0xfffffd0c001c8947 */ /* 0x000fea000383ffff */
[----:B------:R-:W-:Y:S05]  /*30bb0*/  BRA `(.L_x_12916) ;  /* 0x0000008800c07947 */ /* 0x000fea0003800000 */
.L_x_12914:
        /* <DEDUP_REMOVED lines=16> */
.L_x_13160:
        /* <DEDUP_REMOVED lines=44> */
.L_x_13164:
        /* <DEDUP_REMOVED lines=37> */
.L_x_13162:
        /* <DEDUP_REMOVED lines=13> */
.L_x_13165:
        /* <DEDUP_REMOVED lines=62> */
.L_x_13166:
        /* <DEDUP_REMOVED lines=61> */
.L_x_13167:
[----:B------:R-:W-:-:S05]  /*31a50*/  LOP3.LUT R17, RZ, R2, RZ, 0x33, !PT ;  /* 0x00000002ff117212 */ /* 0x000fca00078e33ff */
[----:B------:R-:W-:Y:S01]  /*31a60*/  IMAD.IADD R17, R0, 0x1, R17 ;  /* 0x0000000100117824 */ /* 0x000fe200078e0211 */
[----:B------:R-:W-:Y:S06]  /*31a70*/  BRA `(.L_x_13168) ;  /* 0x00000000000c7947 */ /* 0x000fec0003800000 */
.L_x_13163:
[----:B------:R-:W-:Y:S02]  /*31a80*/  IMAD.MOV.U32 R17, RZ, RZ, RZ ;  /* 0x000000ffff117224 */ /* 0x000fe400078e00ff */
[----:B------:R-:W-:Y:S02]  /*31a90*/  IMAD.U32 R16, RZ, RZ, UR6 ;  /* 0x00000006ff107e24 */ /* 0x000fe4000f8e00ff */
[----:B------:R-:W-:-:S07]  /*31aa0*/  IMAD.MOV.U32 R18, RZ, RZ, RZ ;  /* 0x000000ffff127224 */ /* 0x000fce00078e00ff */
.L_x_13168:
[----:B------:R-:W-:-:S13]  /*31ab0*/  ISETP.NE.AND P0, PT, R7, RZ, PT ;  /* 0x000000ff0700720c */ /* 0x000fda0003f05270 */
[----:B------:R-:W0:Y:S01]  /*31ac0*/  @!P0 S2R R3, SR_CgaCtaId ;  /* 0x0000000000038919 */ /* 0x000e220000008800 */
[----:B------:R-:W-:-:S04]  /*31ad0*/  @!P0 MOV R0, 0x400 ;  /* 0x0000040000008802 */ /* 0x000fc80000000f00 */
[----:B0-----:R-:W-:-:S05]  /*31ae0*/  @!P0 LEA R0, R3, R0, 0x18 ;  /* 0x0000000003008211 */ /* 0x001fca00078ec0ff */
[----:B------:R1:W-:Y:S01]  /*31af0*/  @!P0 STS.128 [R0+0x324d0], R16 ;  /* 0x0324d01000008388 */ /* 0x0003e20000000c00 */
[----:B------:R-:W-:Y:S06]  /*31b00*/  BAR.ARV 0x5, 0x180 ;  /* 0x0146000000007b1d */ /* 0x000fec0000002000 */
.L_x_13161:
        /* <DEDUP_REMOVED lines=27> */
[----:B------:R-:W-:-:S03]  /*31cc0*/  SHF.R.U32.HI R3, RZ, 0x3, R4 ;  /* 0x00000003ff037819 */ /* 0x000fc60000011604 */
[----:B------:R-:W-:Y:S01]  /*31cd0*/  IMAD R26, R30, 0x2, R23 ;  /* 0x000000021e1a7824 */ /* 0x000fe200078e0217 */
[----:B------:R-:W-:Y:S02]  /*31ce0*/  LOP3.LUT R2, R3, 0x70, R2, 0xf8, !PT ;  /* 0x0000007003027812 */ /* 0x000fe400078ef802 */
[C---:B------:R-:W-:Y:S02]  /*31cf0*/  LOP3.LUT R3, R0.reuse, 0x40, RZ, 0xfc, !PT ;  /* 0x0000004000037812 */ /* 0x040fe400078efcff */
[C---:B------:R-:W-:Y:S02]  /*31d00*/  LOP3.LUT R2, R0.reuse, 0x80, RZ, 0xfc, !PT ;  /* 0x0000008000027812 */ /* 0x040fe400078efcff */
[----:B---3--:R-:W-:-:S07]  /*31d10*/  LOP3.LUT R0, R0, 0xc0, RZ, 0xfc, !PT ;  /* 0x000000c000007812 */ /* 0x008fce00078efcff */
.L_x_13294:
        /* <DEDUP_REMOVED lines=8> */
[----:B-1----:R-:W1:Y:S02]  /*31da0*/  @P0 LDC.64 R2, c[0x0][0xb20] ;  /* 0x0002c800ff020b82 */ /* 0x002e640000000a00 */
[----:B-1----:R-:W-:-:S05]  /*31db0*/  @P0 IMAD.WIDE R2, R19, 0x4, R2 ;  /* 0x0000000413020825 */ /* 0x002fca00078e0202 */
[----:B------:R1:W5:Y:S01]  /*31dc0*/  @P0 LDG.E R33, desc[UR44][R2.64] ;  /* 0x0000002c02210981 */ /* 0x000362000c1e1900 */
[----:B------:R-:W-:Y:S01]  /*31dd0*/  ISETP.NE.U32.AND P0, PT, RZ, UR4, PT ;  /* 0x00000004ff007c0c */ /* 0x000fe2000bf05070 */
[----:B------:R-:W-:Y:S01]  /*31de0*/  IMAD.MOV.U32 R37, RZ, RZ, RZ ;  /* 0x000000ffff257224 */ /* 0x000fe200078e00ff */
[----:B------:R-:W-:Y:S01]  /*31df0*/  ISETP.NE.U32.AND P1, PT, RZ, UR6, PT ;  /* 0x00000006ff007c0c */ /* 0x000fe2000bf25070 */
[----:B0-----:R-:W-:Y:S01]  /*31e00*/  IMAD.WIDE R4, R19, 0x4, R4 ;  /* 0x0000000413047825 */ /* 0x001fe200078e0204 */
[----:B------:R-:W-:Y:S01]  /*31e10*/  ISETP.NE.AND.EX P2, PT, RZ, UR5, PT, P0 ;  /* 0x00000005ff007c0c */ /* 0x000fe2000bf45300 */
[----:B------:R-:W-:Y:S01]  /*31e20*/  ULDC.64 UR4, c[0x0][0xaf8] ;  /* 0x0002be0000047ab9 */ /* 0x000fe20000000a00 */
[----:B------:R-:W-:Y:S02]  /*31e30*/  ISETP.NE.AND.EX P1, PT, RZ, UR7, PT, P1 ;  /* 0x00000007ff007c0c */ /* 0x000fe4000bf25310 */
[----:B------:R-:W-:Y:S01]  /*31e40*/  ISETP.NE.U32.AND P0, PT, RZ, UR4, PT ;  /* 0x00000004ff007c0c */ /* 0x000fe2000bf05070 */
[----:B-1----:R-:W0:Y:S01]  /*31e50*/  LDC.64 R2, c[0x0][0xb08] ;  /* 0x0002c200ff027b82 */ /* 0x002e220000000a00 */
[----:B------:R-:W-:-:S07]  /*31e60*/  MOV R0, RZ ;  /* 0x000000ff00007202 */ /* 0x000fce0000000f00 */
[----:B--23--:R-:W1:Y:S01]  /*31e70*/  @P2 LDC.64 R6, c[0x0][0xb10] ;  /* 0x0002c400ff062b82 */ /* 0x00ce620000000a00 */
        /* <DEDUP_REMOVED lines=17> */
[----:B--2---:R0:W-:Y:S01]  /*31f90*/  STL [R1+0x440], R8 ;  /* 0x0004400801007387 */ /* 0x0041e20000100800 */
[----:B------:R-:W-:Y:S02]  /*31fa0*/  IMAD.MOV.U32 R12, RZ, RZ, R8 ;  /* 0x000000ffff0c7224 */ /* 0x000fe400078e0008 */
[----:B0-----:R-:W-:Y:S01]  /*31fb0*/  IMAD.U32 R8, RZ, RZ, UR4 ;  /* 0x00000004ff087e24 */ /* 0x001fe2000f8e00ff */
[----:B----4-:R-:W-:Y:S06]  /*31fc0*/  @P2 BRA `(.L_x_13170) ;  /* 0x0000000000142947 */ /* 0x010fec0003800000 */
[----:B------:R-:W-:Y:S05]  /*31fd0*/  @!P0 BRA `(.L_x_13170) ;  /* 0x0000000000108947 */ /* 0x000fea0003800000 */
[----:B------:R-:W2:Y:S04]  /*31fe0*/  LDG.E R9, desc[UR44][R4.64] ;  /* 0x0000002c04097981 */ /* 0x000ea8000c1e1900 */
[----:B------:R-:W2:Y:S02]  /*31ff0*/  LDG.E R6, desc[UR44][R4.64+0x4] ;  /* 0x0000042c04067981 */ /* 0x000ea4000c1e1900 */
[----:B--2---:R-:W-:-:S05]  /*32000*/  IMAD.IADD R12, R6, 0x1, -R9 ;  /* 0x00000001060c7824 */ /* 0x004fca00078e0a09 */
[----:B------:R0:W-:Y:S02]  /*32010*/  STL [R1+0x440], R12 ;  /* 0x0004400c01007387 */ /* 0x0001e40000100800 */
.L_x_13170:
        /* <DEDUP_REMOVED lines=13> */
.L_x_13171:
        /* <DEDUP_REMOVED lines=9> */
.L_x_13172:
[----:B-1----:R-:W2:Y:S01]  /*32180*/  @P1 LDG.E R5, desc[UR44][R2.64] ;  /* 0x0000002c02051981 */ /* 0x002ea2000c1e1900 */
[----:B------:R-:W1:Y:S03]  /*32190*/  LDC R9, c[0x0][0x448] ;  /* 0x00011200ff097b82 */ /* 0x000e660000000800 */
[----:B------:R3:W2:Y:S01]  /*321a0*/  @P1 LDG.E R4, desc[UR44][R2.64+0x4] ;  /* 0x0000042c02041981 */ /* 0x0006a2000c1e1900 */
[----:B------:R-:W-:-:S04]  /*321b0*/  IMAD.SHL.U32 R35, R17, 0x80, RZ ;  /* 0x0000008011237824 */ /* 0x000fc800078e00ff */
[----:B---3--:R-:W3:Y:S01]  /*321c0*/  LDC.64 R2, c[0x0][0xad8] ;  /* 0x0002b600ff027b82 */ /* 0x008ee20000000a00 */
[----:B-1----:R-:W-:-:S13]  /*321d0*/  ISETP.NE.AND P2, PT, R9, 0x1, PT ;  /* 0x000000010900780c */ /* 0x002fda0003f45270 */
[----:B------:R-:W1:Y:S01]  /*321e0*/  @P2 LDC R10, c[0x0][0x44c] ;  /* 0x00011300ff0a2b82 */ /* 0x000e620000000800 */
[----:B---3--:R-:W-:-:S07]  /*321f0*/  ISETP.GE.AND P3, PT, R3, 0x1, PT ;  /* 0x000000010300780c */ /* 0x008fce0003f66270 */
[----:B------:R-:W3:Y:S01]  /*32200*/  @P2 LDC R9, c[0x0][0x450] ;  /* 0x00011400ff092b82 */ /* 0x000ee20000000800 */
[----:B--2---:R-:W-:Y:S02]  /*32210*/  @P1 IMAD.IADD R7, R4, 0x1, -R5 ;  /* 0x0000000104071824 */ /* 0x004fe400078e0a05 */
[----:B------:R-:W-:-:S04]  /*32220*/  VIADD R5, R35, 0x7f ;  /* 0x0000007f23057836 */ /* 0x000fc80000000000 */
[----:B-1----:R-:W-:-:S05]  /*32230*/  @P2 IMAD.HI.U32 R4, R5, R10, RZ ;  /* 0x0000000a05042227 */ /* 0x002fca00078e00ff */
[----:B---3--:R-:W-:Y:S01]  /*32240*/  @P2 SHF.R.U32.HI R5, RZ, R9, R4 ;  /* 0x00000009ff052219 */ /* 0x008fe20000011604 */
[----:B-----5:R-:W-:-:S04]  /*32250*/  IMAD.IADD R9, R8, 0x1, -R33 ;  /* 0x0000000108097824 */ /* 0x020fc800078e0a21 */
[----:B------:R-:W-:-:S04]  /*32260*/  IMAD.IADD R17, R9, 0x1, R7 ;  /* 0x0000000109117824 */ /* 0x000fc800078e0207 */
        /* <DEDUP_REMOVED lines=19> */
.L_x_13175:
[----:B------:R-:W-:-:S13]  /*323a0*/  ISETP.NE.AND P0, PT, R3, 0x1, PT ;  /* 0x000000010300780c */ /* 0x000fda0003f05270 */
[----:B------:R-:W1:Y:S02]  /*323b0*/  @P0 LDC.64 R4, c[0x0][0xae0] ;  /* 0x0002b800ff040b82 */ /* 0x000e640000000a00 */
[----:B-1----:R-:W-:-:S05]  /*323c0*/  @P0 IMAD.HI.U32 R4, R11, R4, RZ ;  /* 0x000000040b040227 */ /* 0x002fca00078e00ff */
[----:B------:R-:W-:-:S07]  /*323d0*/  @P0 SHF.R.U32.HI R11, RZ, R5, R4 ;  /* 0x00000005ff0b0219 */ /* 0x000fce0000011604 */
.L_x_13176:
[----:B------:R-:W-:Y:S05]  /*323e0*/  BSYNC B0 ;  /* 0x0000000000007941 */ /* 0x000fea0003800000 */
.L_x_13174:
[----:B------:R-:W-:-:S05]  /*323f0*/  IMAD R11, R11, R3, R3 ;  /* 0x000000030b0b7224 */ /* 0x000fca00078e0203 */
[----:B------:R-:W-:-:S07]  /*32400*/  VIMNMX R2, R2, R11, PT ;  /* 0x0000000b02027248 */ /* 0x000fce0003fe0100 */
.L_x_13173:
        /* <DEDUP_REMOVED lines=9> */
[----:B------:R-:W-:-:S03]  /*324a0*/  SHF.R.U32.HI R11, RZ, 0x1f, R2 ;  /* 0x0000001fff0b7819 */ /* 0x000fc60000011602 */
[----:B0-----:R-:W-:Y:S01]  /*324b0*/  IMAD.IADD R12, R8, 0x1, R5 ;  /* 0x00000001080c7824 */ /* 0x001fe200078e0205 */
        /* <DEDUP_REMOVED lines=14> */
.L_x_13179:
[----:B------:R-:W-:-:S13]  /*325a0*/  ISETP.NE.AND P0, PT, R3, 0x1, PT ;  /* 0x000000010300780c */ /* 0x000fda0003f05270 */
[----:B------:R-:W0:Y:S02]  /*325b0*/  @P0 LDC.64 R4, c[0x0][0xae0] ;  /* 0x0002b800ff040b82 */ /* 0x000e240000000a00 */
[----:B0-----:R-:W-:-:S05]  /*325c0*/  @P0 IMAD.HI.U32 R4, R12, R4, RZ ;  /* 0x000000040c040227 */ /* 0x001fca00078e00ff */
[----:B------:R-:W-:-:S07]  /*325d0*/  @P0 SHF.R.U32.HI R12, RZ, R5, R4 ;  /* 0x00000005ff0c0219 */ /* 0x000fce0000011604 */
.L_x_13180:
[----:B------:R-:W-:Y:S05]  /*325e0*/  BSYNC B0 ;  /* 0x0000000000007941 */ /* 0x000fea0003800000 */
.L_x_13178:
[----:B------:R-:W-:-:S05]  /*325f0*/  IMAD R3, R12, R3, RZ ;  /* 0x000000030c037224 */ /* 0x000fca00078e02ff */
[----:B------:R-:W-:-:S07]  /*32600*/  VIMNMX R2, R2, R3, !PT ;  /* 0x0000000302027248 */ /* 0x000fce0007fe0100 */
.L_x_13177:
        /* <DEDUP_REMOVED lines=39> */
.L_x_13182:
[----:B------:R-:W-:Y:S05]  /*32880*/  BSYNC B0 ;  /* 0x0000000000007941 */ /* 0x000fea0003800000 */
.L_x_13181:
[-C--:B------:R-:W-:Y:S01]  /*32890*/  IMAD R4, R32, R14.reuse, R4 ;  /* 0x0000000e20047224 */ /* 0x080fe200078e0204 */
[----:B------:R-:W-:Y:S04]  /*328a0*/  BSSY B0, `(.L_x_13183) ;  /* 0x0000131000007945 */ /* 0x000fe80003800000 */
        /* <DEDUP_REMOVED lines=23> */
.L_x_13400:
[----:B-1----:R-:W-:Y:S02]  /*32a20*/  ISETP.NE.AND P0, PT, R14, RZ, PT ;  /* 0x000000ff0e00720c */ /* 0x002fe40003f05270 */
[----:B------:R-:W-:-:S11]  /*32a30*/  PLOP3.LUT P6, PT, PT, PT, PT, 0x8, 0x0 ;  /* 0x000000000000781c */ /* 0x000fd60003fce170 */
[----:B------:R-:W-:Y:S05]  /*32a40*/  @P0 BRA `(.L_x_13186) ;  /* 0x00000000000c0947 */ /* 0x000fea0003800000 */
[----:B------:R-:W-:-:S03]  /*32a50*/  UMOV UR4, 0xffffffff ;  /* 0xffffffff00047882 */ /* 0x000fc60000000000 */
[----:B------:R-:W-:Y:S05]  /*32a60*/  BRA.DIV UR4, `(.L_x_13187) ;  /* 0x0000008a04f47947 */ /* 0x000fea000b800000 */
[----:B------:R-:W-:-:S13]  /*32a70*/  ELECT P6, URZ, PT ;  /* 0x00000000003f782f */ /* 0x000fda00038c0000 */
.L_x_13186:
        /* <DEDUP_REMOVED lines=9> */
.L_x_13403:
[----:B------:R-:W-:Y:S05]  /*32b10*/  BSYNC B1 ;  /* 0x0000000000017941 */ /* 0x000fea0003800000 */
.L_x_13188:
[----:B------:R-:W-:Y:S04]  /*32b20*/  BSSY B1, `(.L_x_13190) ;  /* 0x000007b000017945 */ /* 0x000fe80003800000 */
[----:B------:R-:W-:Y:S05]  /*32b30*/  @!P6 BRA `(.L_x_13191) ;  /* 0x0000000400e4e947 */ /* 0x000fea0003800000 */
[----:B------:R-:W1:Y:S01]  /*32b40*/  S2R R3, SR_TID.X ;  /* 0x0000000000037919 */ /* 0x000e620000002100 */
[----:B------:R-:W-:Y:S01]  /*32b50*/  SHF.L.U32 R7, R28, 0x1f, RZ ;  /* 0x0000001f1c077819 */ /* 0x000fe200000006ff */
[----:B------:R-:W-:Y:S01]  /*32b60*/  BSSY B2, `(.L_x_13192) ;  /* 0x0000006000027945 */ /* 0x000fe20003800000 */
[----:B-1----:R-:W-:Y:S01]  /*32b70*/  LOP3.LUT R9, R3, 0x7f, RZ, 0xc0, !PT ;  /* 0x0000007f03097812 */ /* 0x002fe200078ec0ff */
[----:B------:R-:W-:-:S03]  /*32b80*/  IMAD R3, R24, 0x8, R23 ;  /* 0x0000000818037824 */ /* 0x000fc600078e0217 */
[----:B------:R-:W-:Y:S01]  /*32b90*/  ISETP.NE.AND P1, PT, R9, RZ, PT ;  /* 0x000000ff0900720c */ /* 0x000fe20003f25270 */
[----:B------:R-:W1:Y:S02]  /*32ba0*/  SYNCS.PHASECHK.TRANS64.TRYWAIT P0, [R3+URZ+0x324a0], R7 ;  /* 0x0324a007030075a7 */ /* 0x000e64000800017f */
[----:B-1----:R-:W-:Y:S10]  /*32bb0*/  @!P0 BRA `(.L_x_13193) ;  /* 0x0000008800d48947 */ /* 0x002ff40003800000 */
.L_x_13404:
[----:B------:R-:W-:Y:S05]  /*32bc0*/  BSYNC B2 ;  /* 0x0000000000027941 */ /* 0x000fea0003800000 */
.L_x_13192:
[----:B------:R-:W-:Y:S04]  /*32bd0*/  BSSY B2, `(.L_x_13194) ;  /* 0x0000009000027945 */ /* 0x000fe80003800000 */
[----:B------:R-:W-:Y:S05]  /*32be0*/  @P1 BRA `(.L_x_13195) ;  /* 0x00000000001c1947 */ /* 0x000fea0003800000 */
[----:B------:R-:W2:Y:S02]  /*32bf0*/  S2R R9, SR_TID.X ;  /* 0x0000000000097919 */ /* 0x000ea40000002100 */
[----:B--2---:R-:W-:Y:S01]  /*32c00*/  LOP3.LUT R11, R9, 0x1f, RZ, 0xc0, !PT ;  /* 0x0000001f090b7812 */ /* 0x004fe200078ec0ff */
[----:B------:R-:W-:-:S03]  /*32c10*/  IMAD.MOV.U32 R9, RZ, RZ, 0x3000 ;  /* 0x00003000ff097424 */ /* 0x000fc600078e00ff */
[----:B------:R-:W-:Y:S01]  /*32c20*/  ISETP.NE.AND P0, PT, R11, RZ, PT ;  /* 0x000000ff0b00720c */ /* 0x000fe20003f05270 */
[----:B------:R2:W-:-:S12]  /*32c30*/  SYNCS.ARRIVE.TRANS64 RZ, [R3+URZ+0x32490], R9 ;  /* 0x0324900903ff79a7 */ /* 0x0005d8000800003f */
[----:B--2---:R-:W-:Y:S05]  /*32c40*/  @!P0 BRA `(.L_x_13195) ;  /* 0x0000000000048947 */ /* 0x004fea0003800000 */
[----:B------:R-:W-:Y:S01]  /*32c50*/  BPT.TRAP 0x1 ;  /* 0x000000040000795c */ /* 0x000fe20000300000 */
.L_x_13195:
[----:B------:R-:W-:Y:S05]  /*32c60*/  BSYNC B2 ;  /* 0x0000000000027941 */ /* 0x000fea0003800000 */
.L_x_13194:
        /* <DEDUP_REMOVED lines=10> */
[----:B0-----:R-:W-:Y:S01]  /*32d10*/  VIADD R12, R3, 0x32490 ;  /* 0x00032490030c7836 */ /* 0x001fe20000000000 */
[----:B------:R-:W-:-:S09]  /*32d20*/  UMOV UR7, 0x12f00000 ;  /* 0x12f0000000077882 */ /* 0x000fd20000000000 */
.L_x_13196:
        /* <DEDUP_REMOVED lines=13> */
.L_x_13405:
[----:B------:R-:W-:Y:S05]  /*32e00*/  BSYNC B2 ;  /* 0x0000000000027941 */ /* 0x000fea0003800000 */
.L_x_13197:
        /* <DEDUP_REMOVED lines=11> */
.L_x_13200:
[----:B------:R-:W-:Y:S05]  /*32ec0*/  BSYNC B2 ;  /* 0x0000000000027941 */ /* 0x000fea0003800000 */
.L_x_13199:
        /* <DEDUP_REMOVED lines=9> */
.L_x_13201:
        /* <DEDUP_REMOVED lines=15> */
.L_x_13202:
        /* <DEDUP_REMOVED lines=15> */
.L_x_13203:
        /* <DEDUP_REMOVED lines=15> */
.L_x_13204:
        /* <DEDUP_REMOVED lines=10> */
.L_x_13191:
[----:B------:R-:W-:Y:S05]  /*332d0*/  BSYNC B1 ;  /* 0x0000000000017941 */ /* 0x000fea0003800000 */
.L_x_13190:
        /* <DEDUP_REMOVED lines=9> */
.L_x_13220:
[----:B------:R-:W-:Y:S05]  /*33370*/  YIELD ;  /* 0x0000000000007946 */ /* 0x000fea0003800000 */
[----:B------:R-:W-:Y:S04]  /*33380*/  BSSY B1, `(.L_x_13205) ;  /* 0x000007a000017945 */ /* 0x000fe80003800000 */
[----:B------:R-:W-:Y:S05]  /*33390*/  @!P6 BRA `(.L_x_13206) ;  /* 0x0000000400e0e947 */ /* 0x000fea0003800000 */
[----:B------:R-:W1:Y:S01]  /*333a0*/  S2R R2, SR_TID.X ;  /* 0x0000000000027919 */ /* 0x000e620000002100 */
[----:B------:R-:W-:Y:S01]  /*333b0*/  IMAD R9, R24, 0x8, R23 ;  /* 0x0000000818097824 */ /* 0x000fe200078e0217 */
[----:B------:R-:W-:Y:S01]  /*333c0*/  BSSY B2, `(.L_x_13207) ;  /* 0x0000006000027945 */ /* 0x000fe20003800000 */
[----:B-1----:R-:W-:Y:S02]  /*333d0*/  LOP3.LUT R3, R2, 0x7f, RZ, 0xc0, !PT ;  /* 0x0000007f02037812 */ /* 0x002fe400078ec0ff */
[----:B------:R-:W-:Y:S02]  /*333e0*/  SHF.L.U32 R2, R28, 0x1f, RZ ;  /* 0x0000001f1c027819 */ /* 0x000fe400000006ff */
[----:B------:R-:W-:Y:S02]  /*333f0*/  ISETP.NE.AND P2, PT, R3, RZ, PT ;  /* 0x000000ff0300720c */ /* 0x000fe40003f45270 */
[----:B------:R-:W1:Y:S02]  /*33400*/  SYNCS.PHASECHK.TRANS64.TRYWAIT P1, [R9+URZ+0x324a0], R2 ;  /* 0x0324a002090075a7 */ /* 0x000e64000802017f */
[----:B-1----:R-:W-:Y:S09]  /*33410*/  @!P1 BRA `(.L_x_13208) ;  /* 0x0000008000e49947 */ /* 0x002ff20003800000 */
.L_x_13406:
[----:B------:R-:W-:Y:S05]  /*33420*/  BSYNC B2 ;  /* 0x0000000000027941 */ /* 0x000fea0003800000 */
.L_x_13207:
        /* <DEDUP_REMOVED lines=9> */
.L_x_13210:
[----:B------:R-:W-:Y:S05]  /*334c0*/  BSYNC B2 ;  /* 0x0000000000027941 */ /* 0x000fea0003800000 */
.L_x_13209:
[----:B------:R-:W-:Y:S01]  /*334d0*/  IMAD.MOV.U32 R7, RZ, RZ, RZ ;  /* 0x000000ffff077224 */ /* 0x000fe200078e00ff */
[----:B------:R-:W-:Y:S01]  /*334e0*/  UIADD3 UR4, UP0, UR42, 0x570, URZ ;  /* 0x000005702a047890 */ /* 0x000fe2000ff1e03f */
[----:B------:R-:W-:Y:S01]  /*334f0*/  IMAD R3, R24, 0x3000, R23 ;  /* 0x0000300018037824 */ /* 0x000fe200078e0217 */
[----:B------:R-:W-:Y:S01]  /*33500*/  PLOP3.LUT P1, PT, PT, PT, PT, 0x80, 0x0 ;  /* 0x000000000000781c */ /* 0x000fe20003f2f070 */
[----:B0-----:R-:W-:Y:S01]  /*33510*/  IMAD R12, R11, 0x60, R0 ;  /* 0x000000600b0c7824 */ /* 0x001fe200078e0200 */
[----:B------:R-:W-:Y:S01]  /*33520*/  R2UR UR10, R7 ;  /* 0x00000000070a72ca */ /* 0x000fe200000e0000 */
[----:B------:R-:W-:Y:S01]  /*33530*/  VIADD R3, R3, 0x1c400 ;  /* 0x0001c40003037836 */ /* 0x000fe20000000000 */
[----:B------:R-:W-:Y:S01]  /*33540*/  UIADD3.X UR5, URZ, UR43, URZ, UP0, !UPT ;  /* 0x0000002b3f057290 */ /* 0x000fe200087fe43f */
[----:B------:R-:W-:Y:S01]  /*33550*/  VIADD R13, R9, 0x32490 ;  /* 0x00032490090d7836 */ /* 0x000fe20000000000 */
[----:B------:R-:W-:Y:S01]  /*33560*/  UMOV UR6, 0x0 ;  /* 0x0000000000067882 */ /* 0x000fe20000000000 */
[----:B------:R-:W-:-:S10]  /*33570*/  UMOV UR7, 0x12f00000 ;  /* 0x12f0000000077882 */ /* 0x000fd40000000000 */
.L_x_13211:
        /* <DEDUP_REMOVED lines=13> */
.L_x_13407:
[----:B------:R-:W-:Y:S05]  /*33650*/  BSYNC B2 ;  /* 0x0000000000027941 */ /* 0x000fea0003800000 */
.L_x_13212:
        /* <DEDUP_REMOVED lines=11> */
.L_x_13215:
[----:B------:R-:W-:Y:S05]  /*33710*/  BSYNC B2 ;  /* 0x0000000000027941 */ /* 0x000fea0003800000 */
.L_x_13214:
        /* <DEDUP_REMOVED lines=9> */
.L_x_13216:
        /* <DEDUP_REMOVED lines=15> */
.L_x_13217:
        /* <DEDUP_REMOVED lines=15> */
.L_x_13218:
        /* <DEDUP_REMOVED lines=15> */
.L_x_13219:
        /* <DEDUP_REMOVED lines=10> */
.L_x_13206:
[----:B------:R-:W-:Y:S05]  /*33b20*/  BSYNC B1 ;  /* 0x0000000000017941 */ /* 0x000fea0003800000 */
.L_x_13205:
        /* <DEDUP_REMOVED lines=8> */
.L_x_13184:
[----:B------:R-:W-:Y:S05]  /*33bb0*/  BSYNC B0 ;  /* 0x0000000000007941 */ /* 0x000fea0003800000 */
.L_x_13183:
[----:B------:R-:W1:Y:S01]  /*33bc0*/  LDC R0, c[0x0][0x448] ;  /* 0x00011200ff007b82 */ /* 0x000e620000000800 */
[----:B------:R-:W-:Y:S01]  /*33bd0*/  VIADD R5, R35, 0x7f ;  /* 0x0000007f23057836 */ /* 0x000fe20000000000 */
[----:B------:R-:W-:Y:S06]  /*33be0*/  @!P0 WARPSYNC.ALL ;  /* 0x0000000000008948 */ /* 0x000fec0003800000 */
[----:B------:R-:W-:Y:S01]  /*33bf0*/  @!P0 BAR.SYNC.DEFER_BLOCKING 0xc, 0x180 ;  /* 0x0306000000008b1d */ /* 0x000fe20000010000 */
[----:B-1----:R-:W-:-:S13]  /*33c00*/  ISETP.NE.AND P1, PT, R0, 0x1, PT ;  /* 0x000000010000780c */ /* 0x002fda0003f25270 */
[----:B------:R-:W1:Y:S08]  /*33c10*/  @P1 LDC R0, c[0x0][0x44c] ;  /* 0x00011300ff001b82 */ /* 0x000e700000000800 */
[----:B------:R-:W2:Y:S01]  /*33c20*/  @P1 LDC R3, c[0x0][0x450] ;  /* 0x00011400ff031b82 */ /* 0x000ea20000000800 */
[----:B-1----:R-:W-:-:S05]  /*33c30*/  @P1 IMAD.HI.U32 R0, R5, R0, RZ ;  /* 0x0000000005001227 */ /* 0x002fca00078e00ff */
[----:B--2---:R-:W-:Y:S02]  /*33c40*/  @P1 SHF.R.U32.HI R5, RZ, R3, R0 ;  /* 0x00000003ff051219 */ /* 0x004fe40000011600 */
[----:B------:R-:W1:Y:S03]  /*33c50*/  LDC.64 R2, c[0x0][0xad8] ;  /* 0x0002b600ff027b82 */ /* 0x000e660000000a00 */
[----:B------:R-:W-:Y:S01]  /*33c60*/  IMAD.IADD R7, R10, 0x1, R5 ;  /* 0x000000010a077824 */ /* 0x000fe200078e0205 */
[----:B-1----:R-:W-:-:S03]  /*33c70*/  ISETP.GE.AND P2, PT, R3, 0x1, PT ;  /* 0x000000010300780c */ /* 0x002fc60003f46270 */
        /* <DEDUP_REMOVED lines=13> */
.L_x_13223:
[----:B------:R-:W-:-:S13]  /*33d50*/  ISETP.NE.AND P0, PT, R3, 0x1, PT ;  /* 0x000000010300780c */ /* 0x000fda0003f05270 */
[----:B------:R-:W1:Y:S02]  /*33d60*/  @P0 LDC.64 R4, c[0x0][0xae0] ;  /* 0x0002b800ff040b82 */ /* 0x000e640000000a00 */
[----:B-1----:R-:W-:-:S05]  /*33d70*/  @P0 IMAD.HI.U32 R4, R0, R4, RZ ;  /* 0x0000000400040227 */ /* 0x002fca00078e00ff */
[----:B------:R-:W-:-:S07]  /*33d80*/  @P0 SHF.R.U32.HI R0, RZ, R5, R4 ;  /* 0x00000005ff000219 */ /* 0x000fce0000011604 */
.L_x_13224:
[----:B------:R-:W-:Y:S05]  /*33d90*/  BSYNC B0 ;  /* 0x0000000000007941 */ /* 0x000fea0003800000 */
.L_x_13222:
[----:B------:R-:W-:-:S05]  /*33da0*/  IMAD R5, R0, R3, R3 ;  /* 0x0000000300057224 */ /* 0x000fca00078e0203 */
[----:B------:R-:W-:-:S07]  /*33db0*/  VIMNMX R2, R2, R5, PT ;  /* 0x0000000502027248 */ /* 0x000fce0003fe0100 */
.L_x_13221:
[----:B------:R-:W1:Y:S01]  /*33dc0*/  @P1 LDC R4, c[0x0][0x44c] ;  /* 0x00011300ff041b82 */ /* 0x000e620000000800 */
[----:B------:R-:W-:Y:S01]  /*33dd0*/  VIADD R2, R2, 0x5f ;  /* 0x0000005f02027836 */ /* 0x000fe20000000000 */
[----:B------:R-:W-:Y:S01]  /*33de0*/  ULDC UR4, c[0x0][0xad4] ;  /* 0x0002b50000047ab9 */ /* 0x000fe20000000800 */
[----:B------:R-:W-:Y:S02]  /*33df0*/  IMAD.MOV.U32 R7, RZ, RZ, R35 ;  /* 0x000000ffff077224 */ /* 0x000fe400078e0023 */
[----:B------:R-:W-:-:S03]  /*33e00*/  IMAD.HI R2, R2, 0x2aaaaaab, RZ ;  /* 0x2aaaaaab02027827 */ /* 0x000fc600078e02ff */
[----:B------:R-:W2:Y:S02]  /*33e10*/  @P1 LDC R0, c[0x0][0x450] ;  /* 0x00011400ff001b82 */ /* 0x000ea40000000800 */
[----:B------:R-:W-:-:S04]  /*33e20*/  SHF.R.U32.HI R5, RZ, 0x1f, R2 ;  /* 0x0000001fff057819 */ /* 0x000fc80000011602 */
[----:B------:R-:W-:Y:S01]  /*33e30*/  LEA.HI.SX32 R5, R2, R5, 0x1c ;  /* 0x0000000502057211 */ /* 0x000fe200078fe2ff */
[----:B-1----:R-:W-:-:S05]  /*33e40*/  @P1 IMAD.HI.U32 R9, R35, R4, RZ ;  /* 0x0000000423091227 */ /* 0x002fca00078e00ff */
[----:B--2---:R-:W-:-:S05]  /*33e50*/  @P1 SHF.R.U32.HI R7, RZ, R0, R9 ;  /* 0x00000000ff071219 */ /* 0x004fca0000011609 */
        /* <DEDUP_REMOVED lines=14> */
.L_x_13227:
[----:B------:R-:W-:-:S13]  /*33f40*/  ISETP.NE.AND P0, PT, R3, 0x1, PT ;  /* 0x000000010300780c */ /* 0x000fda0003f05270 */
[----:B------:R-:W1:Y:S02]  /*33f50*/  @P0 LDC.64 R4, c[0x0][0xae0] ;  /* 0x0002b800ff040b82 */ /* 0x000e640000000a00 */
[----:B-1----:R-:W-:-:S05]  /*33f60*/  @P0 IMAD.HI.U32 R4, R8, R4, RZ ;  /* 0x0000000408040227 */ /* 0x002fca00078e00ff */
[----:B------:R-:W-:-:S07]  /*33f70*/  @P0 SHF.R.U32.HI R8, RZ, R5, R4 ;  /* 0x00000005ff080219 */ /* 0x000fce0000011604 */
.L_x_13228:
[----:B------:R-:W-:Y:S05]  /*33f80*/  BSYNC B0 ;  /* 0x0000000000007941 */ /* 0x000fea0003800000 */
.L_x_13226:
[----:B------:R-:W-:-:S05]  /*33f90*/  IMAD R3, R8, R3, RZ ;  /* 0x0000000308037224 */ /* 0x000fca00078e02ff */
[----:B------:R-:W-:-:S07]  /*33fa0*/  VIMNMX R0, R0, R3, !PT ;  /* 0x0000000300007248 */ /* 0x000fce0007fe0100 */
.L_x_13225:
[----:B------:R-:W-:Y:S01]  /*33fb0*/  ISETP.NE.AND P1, PT, R6, RZ, PT ;  /* 0x000000ff0600720c */ /* 0x000fe20003f25270 */
[----:B------:R-:W-:Y:S01]  /*33fc0*/  IMAD.HI R0, R0, 0x2aaaaaab, RZ ;  /* 0x2aaaaaab00007827 */ /* 0x000fe200078e02ff */
[----:B------:R-:W-:Y:S04]  /*33fd0*/  BSSY B0, `(.L_x_13229) ;  /* 0x0000023000007945 */ /* 0x000fe80003800000 */
[----:B------:R-:W-:-:S04]  /*33fe0*/  SHF.R.U32.HI R3, RZ, 0x1f, R0 ;  /* 0x0000001fff037819 */ /* 0x000fc80000011600 */
[----:B------:R-:W-:Y:S01]  /*33ff0*/  LEA.HI.SX32 R0, R0, R3, 0x1c ;  /* 0x0000000300007211 */ /* 0x000fe200078fe2ff */
[----:B------:R-:W-:Y:S02]  /*34000*/  IMAD.MOV.U32 R3, RZ, RZ, RZ ;  /* 0x000000ffff037224 */ /* 0x000fe400078e00ff */
[----:B------:R-:W1:Y:S01]  /*34010*/  @!P1 LDC R6, c[0x0][0xae8] ;  /* 0x0002ba00ff069b82 */ /* 0x000e620000000800 */
[----:B------:R-:W-:-:S04]  /*34020*/  VIMNMX R0, RZ, R0, !PT ;  /* 0x00000000ff007248 */ /* 0x000fc80007fe0100 */
[----:B------:R-:W-:-:S13]  /*34030*/  ISETP.GT.AND P0, PT, R7, R0, PT ;  /* 0x000000000700720c */ /* 0x000fda0003f04270 */
[----:B------:R-:W-:Y:S05]  /*34040*/  @!P0 BRA `(.L_x_13230) ;  /* 0x00000000006c8947 */ /* 0x000fea0003800000 */
[----:B-1----:R-:W-:Y:S01]  /*34050*/  IABS R4, R6 ;  /* 0x0000000600047213 */ /* 0x002fe20000000000 */
[----:B------:R-:W-:-:S03]  /*34060*/  IMAD.MOV.U32 R2, RZ, RZ, RZ ;  /* 0x000000ffff027224 */ /* 0x000fc600078e00ff */
[----:B------:R-:W1:Y:S08]  /*34070*/  I2F.RP R5, R4 ;  /* 0x0000000400057306 */ /* 0x000e700000209400 */
[----:B-1----:R-:W1:Y:S02]  /*34080*/  MUFU.RCP R5, R5 ;  /* 0x0000000500057308 */ /* 0x002e640000001000 */
[----:B-1----:R-:W-:-:S06]  /*34090*/  VIADD R8, R5, 0xffffffe ;  /* 0x0ffffffe05087836 */ /* 0x002fcc0000000000 */
[----:B------:R-:W1:Y:S02]  /*340a0*/  F2I.FTZ.U32.TRUNC.NTZ R3, R8 ;  /* 0x0000000800037305 */ /* 0x000e64000021f000 */
[----:B-1----:R-:W-:-:S04]  /*340b0*/  IMAD.MOV R9, RZ, RZ, -R3 ;  /* 0x000000ffff097224 */ /* 0x002fc800078e0a03 */
        /* <DEDUP_REMOVED lines=20> */
.L_x_13230:
[----:B------:R-:W-:Y:S05]  /*34200*/  BSYNC B0 ;  /* 0x0000000000007941 */ /* 0x000fea0003800000 */
.L_x_13229:
        /* <DEDUP_REMOVED lines=23> */
.L_x_13232:
        /* <DEDUP_REMOVED lines=11> */
[----:B-1----:R-:W-:Y:S02]  /*34430*/  IMAD.U32 R6, RZ, RZ, UR8 ;  /* 0x00000008ff067e24 */ /* 0x002fe4000f8e00ff */
[----:B------:R-:W-:-:S02]  /*34440*/  IMAD.U32 R7, RZ, RZ, UR9 ;  /* 0x00000009ff077e24 */ /* 0x000fc4000f8e00ff */
[----:B------:R-:W-:Y:S02]  /*34450*/  IMAD.U32 R10, RZ, RZ, UR4 ;  /* 0x00000004ff0a7e24 */ /* 0x000fe4000f8e00ff */
[----:B------:R-:W-:Y:S02]  /*34460*/  IMAD.U32 R11, RZ, RZ, UR5 ;  /* 0x00000005ff0b7e24 */ /* 0x000fe4000f8e00ff */
[----:B------:R-:W-:Y:S02]  /*34470*/  IMAD.MOV.U32 R8, RZ, RZ, 0x70 ;  /* 0x00000070ff087424 */ /* 0x000fe400078e00ff */
[----:B0-----:R-:W-:Y:S02]  /*34480*/  IMAD.MOV.U32 R12, RZ, RZ, 0x1 ;  /* 0x00000001ff0c7424 */ /* 0x001fe400078e00ff */
[----:B------:R-:W-:-:S07]  /*34490*/  IMAD.MOV.U32 R13, RZ, RZ, RZ ;  /* 0x000000ffff0d7224 */ /* 0x000fce00078e00ff */
[----:B------:R-:W-:-:S07]  /*344a0*/  LEPC R20, `(.L_x_13235) ;  /* 0x000000001014794e */ /* 0x000fce0000000000 */
[----:B--2---:R-:W-:Y:S05]  /*344b0*/  CALL.ABS.NOINC R2 ;  /* 0x0000000002007343 */ /* 0x004fea0003c00000 */
.L_x_13235:
[----:B------:R-:W-:Y:S05]  /*344c0*/  BSYNC B6 ;  /* 0x0000000000067941 */ /* 0x000fea0003800000 */
.L_x_13234:
        /* <DEDUP_REMOVED lines=9> */
[----:B------:R-:W-:Y:S02]  /*34560*/  IMAD.U32 R4, RZ, RZ, UR6 ;  /* 0x00000006ff047e24 */ /* 0x000fe4000f8e00ff */
[----:B------:R-:W-:Y:S02]  /*34570*/  IMAD.U32 R5, RZ, RZ, UR7 ;  /* 0x00000007ff057e24 */ /* 0x000fe4000f8e00ff */
[----:B-1----:R-:W-:Y:S02]  /*34580*/  IMAD.U32 R6, RZ, RZ, UR8 ;  /* 0x00000008ff067e24 */ /* 0x002fe4000f8e00ff */
[----:B------:R-:W-:-:S02]  /*34590*/  IMAD.U32 R7, RZ, RZ, UR9 ;  /* 0x00000009ff077e24 */ /* 0x000fc4000f8e00ff */
[----:B------:R-:W-:Y:S02]  /*345a0*/  IMAD.U32 R10, RZ, RZ, UR4 ;  /* 0x00000004ff0a7e24 */ /* 0x000fe4000f8e00ff */
[----:B------:R-:W-:Y:S02]  /*345b0*/  IMAD.U32 R11, RZ, RZ, UR5 ;  /* 0x00000005ff0b7e24 */ /* 0x000fe4000f8e00ff */
[----:B------:R-:W-:Y:S02]  /*345c0*/  IMAD.MOV.U32 R8, RZ, RZ, 0x70 ;  /* 0x00000070ff087424 */ /* 0x000fe400078e00ff */
[----:B0-----:R-:W-:Y:S02]  /*345d0*/  IMAD.MOV.U32 R12, RZ, RZ, 0x1 ;  /* 0x00000001ff0c7424 */ /* 0x001fe400078e00ff */
[----:B--2---:R-:W-:-:S07]  /*345e0*/  IMAD.MOV.U32 R13, RZ, RZ, RZ ;  /* 0x000000ffff0d7224 */ /* 0x004fce00078e00ff */
[----:B------:R-:W-:-:S07]  /*345f0*/  LEPC R20, `(.L_x_13238) ;  /* 0x000000001014794e */ /* 0x000fce0000000000 */
[----:B---3--:R-:W-:Y:S05]  /*34600*/  CALL.ABS.NOINC R2 ;  /* 0x0000000002007343 */ /* 0x008fea0003c00000 */
.L_x_13238:
        /* <DEDUP_REMOVED lines=15> */
.L_x_13237:
[----:B------:R-:W-:Y:S05]  /*34700*/  BSYNC B6 ;  /* 0x0000000000067941 */ /* 0x000fea0003800000 */
.L_x_13236:
[----:B------:R-:W2:Y:S01]  /*34710*/  S2R R2, SR_TID.X ;  /* 0x0000000000027919 */ /* 0x000ea20000002100 */
[----:B------:R-:W-:Y:S01]  /*34720*/  ULDC.64 UR4, c[0x0][0xaf0] ;  /* 0x0002bc0000047ab9 */ /* 0x000fe20000000a00 */
[----:B------:R-:W-:Y:S01]  /*34730*/  IMAD.MOV.U32 R29, RZ, RZ, R19 ;  /* 0x000000ffff1d7224 */ /* 0x000fe200078e0013 */
[----:B------:R-:W-:Y:S01]  /*34740*/  ISETP.NE.U32.AND P0, PT, RZ, UR4, PT ;  /* 0x00000004ff007c0c */ /* 0x000fe2000bf05070 */
[----:B------:R-:W3:Y:S01]  /*34750*/  S2R R21, SR_TID.X ;  /* 0x0000000000157919 */ /* 0x000ee20000002100 */
[----:B------:R-:W4:Y:S01]  /*34760*/  LDC R9, c[0x0][0x430] ;  /* 0x00010c00ff097b82 */ /* 0x000f220000000800 */
[----:B------:R-:W-:Y:S01]  /*34770*/  VIADD R0, R31, 0xffffffff ;  /* 0xffffffff1f007836 */ /* 0x000fe20000000000 */
[----:B------:R-:W-:Y:S01]  /*34780*/  ISETP.NE.AND.EX P0, PT, RZ, UR5, PT, P0 ;  /* 0x00000005ff007c0c */ /* 0x000fe2000bf05300 */
[----:B------:R-:W-:Y:S01]  /*34790*/  IMAD.MOV.U32 R10, RZ, RZ, RZ ;  /* 0x000000ffff0a7224 */ /* 0x000fe200078e00ff */
[----:B------:R-:W5:Y:S01]  /*347a0*/  S2R R11, SR_TID.X ;  /* 0x00000000000b7919 */ /* 0x000f620000002100 */
[----:B------:R-:W-:Y:S01]  /*347b0*/  ULDC UR4, c[0x0][0x2f4] ;  /* 0x0000bd0000047ab9 */ /* 0x000fe20000000800 */
[----:B------:R-:W-:Y:S01]  /*347c0*/  LOP3.LUT R22, R22, 0xfffff7ff, RZ, 0xc0, !PT ;  /* 0xfffff7ff16167812 */ /* 0x000fe200078ec0ff */
[----:B------:R-:W-:Y:S01]  /*347d0*/  ULDC UR5, c[0x0][0x320] ;  /* 0x0000c80000057ab9 */ /* 0x000fe20000000800 */
[----:B--2---:R-:W-:-:S07]  /*347e0*/  LOP3.LUT R20, R2, 0x7f, RZ, 0xc0, !PT ;  /* 0x0000007f02147812 */ /* 0x004fce00078ec0ff */
[----:B------:R-:W2:Y:S01]  /*347f0*/  @P0 LDC.64 R2, c[0x0][0xaf0] ;  /* 0x0002bc00ff020b82 */ /* 0x000ea20000000a00 */
[----:B------:R-:W-:Y:S01]  /*34800*/  SHF.R.U32.HI R34, RZ, 0x3, R20 ;  /* 0x00000003ff227819 */ /* 0x000fe20000011614 */
[----:B--2---:R-:W-:-:S05]  /*34810*/  @P0 IMAD.WIDE R2, R19, 0x4, R2 ;  /* 0x0000000413020825 */ /* 0x004fca00078e0202 */
[----:B------:R2:W5:Y:S01]  /*34820*/  @P0 LDG.E R29, desc[UR44][R2.64] ;  /* 0x0000002c021d0981 */ /* 0x000562000c1e1900 */
[----:B---3--:R-:W-:Y:S01]  /*34830*/  IMAD.SHL.U32 R20, R21, 0x10, RZ ;  /* 0x0000001015147824 */ /* 0x008fe200078e00ff */
[----:B----4-:R-:W-:-:S04]  /*34840*/  ISETP.NE.AND P1, PT, R9, 0x1, PT ;  /* 0x000000010900780c */ /* 0x010fc80003f25270 */
[----:B------:R-:W-:-:S05]  /*34850*/  LOP3.LUT R20, R34, 0x70, R20, 0xf8, !PT ;  /* 0x0000007022147812 */ /* 0x000fca00078ef814 */
[----:B-1----:R-:W-:-:S04]  /*34860*/  IMAD R6, R0, 0x60, R20 ;  /* 0x0000006000067824 */ /* 0x002fc800078e0214 */
[----:B------:R-:W1:Y:S01]  /*34870*/  @P1 LDC R5, c[0x0][0x434] ;  /* 0x00010d00ff051b82 */ /* 0x000e620000000800 */
[C---:B------:R-:W-:Y:S01]  /*34880*/  ISETP.GE.AND P0, PT, R6.reuse, R17, PT ;  /* 0x000000110600720c */ /* 0x040fe20003f06270 */
[----:B------:R-:W-:-:S03]  /*34890*/  IMAD.IADD R6, R6, 0x1, R33 ;  /* 0x0000000106067824 */ /* 0x000fc600078e0221 */
[----:B------:R-:W-:Y:S01]  /*348a0*/  ISETP.GT.U32.OR P0, PT, R20, 0x5f, P0 ;  /* 0x0000005f1400780c */ /* 0x000fe20000704470 */
[----:B------:R-:W-:Y:S02]  /*348b0*/  IMAD.MOV.U32 R7, RZ, RZ, R6 ;  /* 0x000000ffff077224 */ /* 0x000fe400078e0006 */
[----:B------:R-:W3:Y:S10]  /*348c0*/  @P1 LDC R4, c[0x0][0x438] ;  /* 0x00010e00ff041b82 */ /* 0x000ef40000000800 */
[----:B--2---:R-:W2:Y:S01]  /*348d0*/  @!P0 LDC.64 R2, c[0x0][0x428] ;  /* 0x00010a00ff028b82 */ /* 0x004ea20000000a00 */
[----:B-1----:R-:W-:-:S05]  /*348e0*/  @P1 IMAD.HI.U32 R5, R6, R5, RZ ;  /* 0x0000000506051227 */ /* 0x002fca00078e00ff */
[----:B---3--:R-:W-:-:S04]  /*348f0*/  @P1 SHF.R.U32.HI R7, RZ, R4, R5 ;  /* 0x00000004ff071219 */ /* 0x008fc80000011605 */
[--C-:B------:R-:W-:Y:S01]  /*34900*/  @!P0 SHF.R.S32.HI R5, RZ, 0x1f, R7.reuse ;  /* 0x0000001fff058819 */ /* 0x100fe20000011407 */
[----:B------:R-:W-:Y:S01]  /*34910*/  @!P0 IMAD.MOV.U32 R4, RZ, RZ, R7 ;  /* 0x000000ffff048224 */ /* 0x000fe200078e0007 */
[----:B-----5:R-:W-:-:S03]  /*34920*/  SHF.R.S32.HI R34, RZ, 0x1f, R29 ;  /* 0x0000001fff227819 */ /* 0x020fc6000001141d */
[----:B--2---:R-:W-:-:S04]  /*34930*/  @!P0 IMAD.WIDE.U32 R4, R29, R2, R4 ;  /* 0x000000021d048225 */ /* 0x004fc800078e0004 */
[----:B------:R-:W-:-:S04]  /*34940*/  @!P0 IMAD R8, R34, R2, RZ ;  /* 0x0000000222088224 */ /* 0x000fc800078e02ff */
[----:B------:R-:W-:Y:S02]  /*34950*/  @!P0 IMAD R8, R29, R3, R8 ;  /* 0x000000031d088224 */ /* 0x000fe400078e0208 */
[----:B------:R-:W1:Y:S02]  /*34960*/  @!P0 LDC.64 R2, c[0x0][0x418] ;  /* 0x00010600ff028b82 */ /* 0x000e640000000a00 */
[----:B------:R-:W-:Y:S01]  /*34970*/  @!P0 IMAD.IADD R8, R5, 0x1, R8 ;  /* 0x0000000105088824 */ /* 0x000fe200078e0208 */
[----:B-1----:R-:W-:-:S04]  /*34980*/  @!P0 LEA R2, P1, R4, R2, 0x2 ;  /* 0x0000000204028211 */ /* 0x002fc800078210ff */
[----:B------:R-:W-:-:S05]  /*34990*/  @!P0 LEA.HI.X R3, R4, R3, R8, 0x2, P1 ;  /* 0x0000000304038211 */ /* 0x000fca00008f1408 */
[----:B------:R1:W2:Y:S01]  /*349a0*/  @!P0 LDG.E R10, desc[UR44][R2.64] ;  /* 0x0000002c020a8981 */ /* 0x0002a2000c1e1900 */
[----:B------:R-:W-:Y:S01]  /*349b0*/  IMAD.SHL.U32 R31, R11, 0x8, RZ ;  /* 0x000000080b1f7824 */ /* 0x000fe200078e00ff */
[----:B------:R-:W-:Y:S01]  /*349c0*/  UMOV UR6, 0xffffffff ;  /* 0xffffffff00067882 */ /* 0x000fe20000000000 */
[----:B------:R-:W-:-:S03]  /*349d0*/  IMAD.MOV R4, RZ, RZ, -R7 ;  /* 0x000000ffff047224 */ /* 0x000fc600078e0a07 */
[----:B------:R-:W-:Y:S01]  /*349e0*/  LOP3.LUT R31, R31, 0x38, RZ, 0xc0, !PT ;  /* 0x000000381f1f7812 */ /* 0x000fe200078ec0ff */
[----:B-1----:R-:W-:Y:S02]  /*349f0*/  IMAD.U32 R2, RZ, RZ, UR40 ;  /* 0x00000028ff027e24 */ /* 0x002fe4000f8e00ff */
[----:B------:R-:W-:-:S03]  /*34a00*/  IMAD R3, R9, R4, R6 ;  /* 0x0000000409037224 */ /* 0x000fc600078e0206 */
[----:B------:R-:W-:Y:S02]  /*34a10*/  ISETP.NE.AND P2, PT, R2, 0x3, PT ;  /* 0x000000030200780c */ /* 0x000fe40003f45270 */
[----:B------:R-:W-:Y:S11]  /*34a20*/  STL [R1+0x448], R3 ;  /* 0x0004480301007387 */ /* 0x000ff60000100800 */
[----:B------:R-:W-:-:S04]  /*34a30*/  @P2 LOP3.LUT R22, R22, 0x800, RZ, 0xfc, !PT ;  /* 0x0000080016162812 */ /* 0x000fc800078efcff */
[----:B------:R-:W-:Y:S01]  /*34a40*/  LOP3.LUT R22, R22, 0xfffffffd, RZ, 0xc0, !PT ;  /* 0xfffffffd16167812 */ /* 0x000fe200078ec0ff */
[----:B--2---:R1:W-:Y:S02]  /*34a50*/  STL [R1+0x444], R10 ;  /* 0x0004440a01007387 */ /* 0x0043e40000100800 */
[----:B-1----:R-:W-:Y:S01]  /*34a60*/  IMAD.SHL.U32 R10, R11, 0x8, RZ ;  /* 0x000000080b0a7824 */ /* 0x002fe200078e00ff */
[----:B------:R-:W-:-:S04]  /*34a70*/  LOP3.LUT R11, R31, 0x40, RZ, 0xfc, !PT ;  /* 0x000000401f0b7812 */ /* 0x000fc800078efcff */
[----:B------:R-:W-:Y:S02]  /*34a80*/  LOP3.LUT R10, R10, 0x38, RZ, 0xc0, !PT ;  /* 0x000000380a0a7812 */ /* 0x000fe400078ec0ff */
[----:B------:R-:W-:Y:S02]  /*34a90*/  ISETP.GE.AND P4, PT, R11, UR5, PT ;  /* 0x000000050b007c0c */ /* 0x000fe4000bf86270 */
[C---:B------:R-:W-:Y:S02]  /*34aa0*/  ISETP.GE.AND P1, PT, R10.reuse, UR4, PT ;  /* 0x000000040a007c0c */ /* 0x040fe4000bf26270 */
[C---:B------:R-:W-:Y:S02]  /*34ab0*/  LOP3.LUT R11, R10.reuse, 0x80, RZ, 0xfc, !PT ;  /* 0x000000800a0b7812 */ /* 0x040fe400078efcff */
[----:B------:R-:W-:Y:S02]  /*34ac0*/  ISETP.GE.AND P0, PT, R10, UR5, PT ;  /* 0x000000050a007c0c */ /* 0x000fe4000bf06270 */
[----:B------:R-:W-:-:S02]  /*34ad0*/  ISETP.GE.AND P3, PT, R11, UR5, PT ;  /* 0x000000050b007c0c */ /* 0x000fc4000bf66270 */
[----:B------:R-:W-:-:S05]  /*34ae0*/  LOP3.LUT R10, R10, 0xc0, RZ, 0xfc, !PT ;  /* 0x000000c00a0a7812 */ /* 0x000fca00078efcff */
        /* <DEDUP_REMOVED lines=10> */
[----:B------:R-:W-:Y:S06]  /*34b90*/  BRA.DIV UR6, `(.L_x_13239) ;  /* 0x0000006e062c7947 */ /* 0x000fec000b800000 */
.L_x_13410:
[----:B------:R-:W-:Y:S02]  /*34ba0*/  SEL R2, RZ, 0x1, P0 ;  /* 0x00000001ff027807 */ /* 0x000fe40000000000 */
[----:B------:R-:W-:Y:S02]  /*34bb0*/  ISETP.GT.U32.AND P0, PT, R20, 0x5f, PT ;  /* 0x0000005f1400780c */ /* 0x000fe40003f04070 */
[----:B------:R-:W-:Y:S01]  /*34bc0*/  LOP3.LUT R22, R22, 0xffffffdf, RZ, 0xc0, !PT ;  /* 0xffffffdf16167812 */ /* 0x000fe200078ec0ff */
[----:B------:R1:W-:Y:S10]  /*34bd0*/  STL [R1+0x49c], R2 ;  /* 0x00049c0201007387 */ /* 0x0003f40000100800 */
[----:B------:R-:W-:Y:S01]  /*34be0*/  @P0 LOP3.LUT R22, R22, 0x20, RZ, 0xfc, !PT ;  /* 0x0000002016160812 */ /* 0x000fe200078efcff */
[----:B-1----:R-:W-:Y:S06]  /*34bf0*/  @!P2 BRA `(.L_x_13240) ;  /* 0x000000000004a947 */ /* 0x002fec0003800000 */
[----:B------:R-:W-:Y:S01]  /*34c00*/  BPT.TRAP 0x1 ;  /* 0x000000040000795c */ /* 0x000fe20000300000 */
.L_x_13240:
[----:B------:R-:W-:Y:S01]  /*34c10*/  IMAD R31, R0, -0x60, R17 ;  /* 0xffffffa0001f7824 */ /* 0x000fe200078e0211 */
[----:B------:R-:W-:Y:S01]  /*34c20*/  SHF.L.U32 R0, R27, 0x1f, RZ ;  /* 0x0000001f1b007819 */ /* 0x000fe200000006ff */
[----:B------:R-:W-:Y:S01]  /*34c30*/  IMAD R17, R25, 0x8, R23 ;  /* 0x0000000819117824 */ /* 0x000fe200078e0217 */
[----:B------:R-:W-:Y:S03]  /*34c40*/  BSSY B0, `(.L_x_13241) ;  /* 0x0000003000007945 */ /* 0x000fe60003800000 */
[----:B------:R-:W1:Y:S02]  /*34c50*/  SYNCS.PHASECHK.TRANS64.TRYWAIT P0, [R17+URZ+0x32440], R0 ;  /* 0x03244000110075a7 */ /* 0x000e64000800017f */
[----:B-1----:R-:W-:Y:S05]  /*34c60*/  @!P0 BRA `(.L_x_13242) ;  /* 0x0000006c00288947 */ /* 0x002fea0003800000 */
.L_x_13411:
[----:B------:R-:W-:Y:S05]  /*34c70*/  BSYNC B0 ;  /* 0x0000000000007941 */ /* 0x000fea0003800000 */
.L_x_13241:
[----:B------:R-:W1:Y:S01]  /*34c80*/  LDL R2, [R1+0x448] ;  /* 0x0004480001027983 */ /* 0x000e620000100800 */
[----:B------:R-:W-:Y:S01]  /*34c90*/  ULDC.64 UR4, c[0x0][0x300] ;  /* 0x0000c00000047ab9 */ /* 0x000fe20000000a00 */
[----:B------:R-:W-:Y:S02]  /*34ca0*/  ULDC.64 UR6, c[0x0][0x2e8] ;  /* 0x0000ba0000067ab9 */ /* 0x000fe40000000a00 */
[----:B------:R-:W2:Y:S01]  /*34cb0*/  LDL R4, [R1+0x444] ;  /* 0x0004440001047983 */ /* 0x000ea20000100800 */
[----:B------:R-:W-:Y:S01]  /*34cc0*/  LOP3.LUT P2, RZ, R22, 0x2, RZ, 0xc0, !PT ;  /* 0x0000000216ff7812 */ /* 0x000fe2000784c0ff */
[----:B------:R-:W3:Y:S02]  /*34cd0*/  S2R R6, SR_TID.X ;  /* 0x0000000000067919 */ /* 0x000ee40000002100 */
[----:B---3--:R-:W-:-:S05]  /*34ce0*/  IMAD.SHL.U32 R7, R6, 0x8, RZ ;  /* 0x0000000806077824 */ /* 0x008fca00078e00ff */
[----:B------:R-:W-:Y:S02]  /*34cf0*/  LOP3.LUT R7, R7, 0x38, RZ, 0xc0, !PT ;  /* 0x0000003807077812 */ /* 0x000fe400078ec0ff */
[----:B-1----:R-:W-:Y:S02]  /*34d00*/  SHF.R.S32.HI R0, RZ, 0x1f, R2 ;  /* 0x0000001fff007819 */ /* 0x002fe40000011402 */
[----:B--2---:R-:W-:-:S03]  /*34d10*/  SHF.R.S32.HI R5, RZ, 0x1f, R4 ;  /* 0x0000001fff057819 */ /* 0x004fc60000011404 */
[----:B------:R1:W-:Y:S04]  /*34d20*/  STL [R1+0x484], R0 ;  /* 0x0004840001007387 */ /* 0x0003e80000100800 */
[----:B------:R2:W-:Y:S01]  /*34d30*/  STL [R1+0x488], R5 ;  /* 0x0004880501007387 */ /* 0x0005e20000100800 */
[----:B-1----:R-:W-:-:S04]  /*34d40*/  IMAD R0, R0, UR4, RZ ;  /* 0x0000000400007c24 */ /* 0x002fc8000f8e02ff */
        /* <DEDUP_REMOVED lines=8> */
[----:B------:R-:W2:Y:S02]  /*34dd0*/  S2R R4, SR_TID.X ;  /* 0x0000000000047919 */ /* 0x000ea40000002100 */
[----:B------:R-:W-:Y:S02]  /*34de0*/  IMAD.IADD R3, R3, 0x1, R0 ;  /* 0x0000000103037824 */ /* 0x000fe400078e0200 */
[----:B------:R-:W-:Y:S01]  /*34df0*/  IMAD.WIDE.U32 R2, R18, UR4, R2 ;  /* 0x0000000412027c25 */ /* 0x000fe2000f8e0002 */
[----:B------:R-:W-:Y:S02]  /*34e00*/  UMOV UR4, 0xffffffff ;  /* 0xffffffff00047882 */ /* 0x000fe40000000000 */
[----:B------:R-:W-:Y:S02]  /*34e10*/  LEA R0, P0, R2, UR6, 0x1 ;  /* 0x0000000602007c11 */ /* 0x000fe4000f8008ff */
[----:B--2---:R-:W-:Y:S01]  /*34e20*/  LOP3.LUT R5, R4, 0x7f, RZ, 0xc0, !PT ;  /* 0x0000007f04057812 */ /* 0x004fe200078ec0ff */
[----:B------:R-:W-:-:S03]  /*34e30*/  IMAD R4, R18, UR5, R3 ;  /* 0x0000000512047c24 */ /* 0x000fc6000f8e0203 */
[----:B------:R-:W-:Y:S02]  /*34e40*/  SHF.R.U32.HI R5, RZ, 0x3, R5 ;  /* 0x00000003ff057819 */ /* 0x000fe40000011605 */
[----:B------:R-:W-:-:S03]  /*34e50*/  LEA.HI.X R4, R2, UR7, R4, 0x1, P0 ;  /* 0x0000000702047c11 */ /* 0x000fc600080f0c04 */
[----:B------:R-:W-:Y:S02]  /*34e60*/  IMAD.IADD R31, R31, 0x1, -R5 ;  /* 0x000000011f1f7824 */ /* 0x000fe400078e0a05 */
[----:B------:R-:W-:-:S03]  /*34e70*/  IMAD R5, R25, 0x1800, R30 ;  /* 0x0000180019057824 */ /* 0x000fc600078e021e */
[----:B------:R-:W-:Y:S01]  /*34e80*/  ISETP.GE.AND P0, PT, R31, 0x1, PT ;  /* 0x000000011f00780c */ /* 0x000fe20003f06270 */
[----:B------:R-:W-:-:S12]  /*34e90*/  BRA.DIV UR4, `(.L_x_13243) ;  /* 0x0000006a04b07947 */ /* 0x000fd8000b800000 */
[----:B------:R-:W1:Y:S01]  /*34ea0*/  SHFL.IDX PT, R3, R0, RZ, 0x181f ;  /* 0x00181fff00037589 */ /* 0x000e6200000e0000 */
[----:B------:R-:W-:-:S03]  /*34eb0*/  @P0 IMAD R6, R5, 0x2, R23 ;  /* 0x0000000205060824 */ /* 0x000fc600078e0217 */
[----:B------:R-:W2:Y:S01]  /*34ec0*/  SHFL.IDX PT, R2, R4, RZ, 0x181f ;  /* 0x00181fff04027589 */ /* 0x000ea200000e0000 */
[----:B-1----:R-:W-:-:S05]  /*34ed0*/  @P0 LEA R3, P1, R7, R3, 0x1 ;  /* 0x0000000307030211 */ /* 0x002fca00078208ff */
[----:B--2---:R-:W-:-:S05]  /*34ee0*/  @P0 IMAD.X R2, RZ, RZ, R2, P1 ;  /* 0x000000ffff020224 */ /* 0x004fca00008e0602 */
[----:B------:R-:W-:-:S04]  /*34ef0*/  @P0 LOP3.LUT R3, R3, R2, RZ, 0x3c, !PT ;  /* 0x0000000203030212 */ /* 0x000fc800078e3cff */
[----:B------:R-:W-:-:S04]  /*34f00*/  @P0 LOP3.LUT R2, R3, R2, RZ, 0x3c, !PT ;  /* 0x0000000203020212 */ /* 0x000fc800078e3cff */
[----:B------:R-:W-:-:S05]  /*34f10*/  @P0 LOP3.LUT R3, R3, R2, RZ, 0x3c, !PT ;  /* 0x0000000203030212 */ /* 0x000fca00078e3cff */
[----:B------:R-:W-:Y:S01]  /*34f20*/  @!PT LDS RZ, [RZ] ;  /* 0x00000000fffff984 */ /* 0x000fe20000000800 */
[----:B------:R1:W-:Y:S01]  /*34f30*/  @P0 LDGSTS.E.BYPASS.LTC128B.128 [R6+0x1c400], desc[UR44][R2.64], !P2 ;  /* 0x1c40000002060fae */ /* 0x0003e2000d101d6c */
[----:B------:R-:W-:-:S03]  /*34f40*/  ISETP.GE.AND P0, PT, R31, 0x11, PT ;  /* 0x000000111f00780c */ /* 0x000fc60003f06270 */
[----:B-1----:R-:W1:Y:S10]  /*34f50*/  SHFL.IDX PT, R3, R0, 0x1, 0x181f ;  /* 0x00381f0000037f89 */ /* 0x002e7400000e0000 */
[----:B------:R-:W-:Y:S01]  /*34f60*/  @P0 IMAD R6, R5, 0x2, R23 ;  /* 0x0000000205060824 */ /* 0x000fe200078e0217 */
[----:B------:R-:W2:Y:S01]  /*34f70*/  SHFL.IDX PT, R2, R4, 0x1, 0x181f ;  /* 0x00381f0004027f89 */ /* 0x000ea200000e0000 */
[----:B-1----:R-:W-:-:S05]  /*34f80*/  @P0 LEA R3, P1, R7, R3, 0x1 ;  /* 0x0000000307030211 */ /* 0x002fca00078208ff */
[----:B--2---:R-:W-:-:S05]  /*34f90*/  @P0 IMAD.X R2, RZ, RZ, R2, P1 ;  /* 0x000000ffff020224 */ /* 0x004fca00008e0602 */
[----:B------:R-:W-:-:S04]  /*34fa0*/  @P0 LOP3.LUT R3, R3, R2, RZ, 0x3c, !PT ;  /* 0x0000000203030212 */ /* 0x000fc800078e3cff */
[----:B------:R-:W-:-:S04]  /*34fb0*/  @P0 LOP3.LUT R2, R3, R2, RZ, 0x3c, !PT ;  /* 0x0000000203020212 */ /* 0x000fc800078e3cff */
[----:B------:R-:W-:-:S05]  /*34fc0*/  @P0 LOP3.LUT R3, R3, R2, RZ, 0x3c, !PT ;  /* 0x0000000203030212 */ /* 0x000fca00078e3cff */
        /* <DEDUP_REMOVED lines=24> */
[----:B------:R-:W2:Y:S04]  /*35150*/  SHFL.IDX PT, R2, R4, 0x4, 0x181f ;  /* 0x00981f0004027f89 */ /* 0x000ea800000e0000 */
[----:B------:R-:W3:Y:S04]  /*35160*/  SHFL.IDX PT, R4, R4, 0x5, 0x181f ;  /* 0x00b81f0004047f89 */ /* 0x000ee800000e0000 */
[----:B------:R-:W4:Y:S01]  /*35170*/  SHFL.IDX PT, R0, R0, 0x5, 0x181f ;  /* 0x00b81f0000007f89 */ /* 0x000f2200000e0000 */
[----:B-1----:R-:W-:-:S05]  /*35180*/  @P0 LEA R3, P1, R7, R3, 0x1 ;  /* 0x0000000307030211 */ /* 0x002fca00078208ff */
[----:B--2---:R-:W-:-:S05]  /*35190*/  @P0 IMAD.X R2, RZ, RZ, R2, P1 ;  /* 0x000000ffff020224 */ /* 0x004fca00008e0602 */
[----:B------:R-:W-:-:S04]  /*351a0*/  @P0 LOP3.LUT R3, R3, R2, RZ, 0x3c, !PT ;  /* 0x0000000203030212 */ /* 0x000fc800078e3cff */
[----:B------:R-:W-:-:S04]  /*351b0*/  @P0 LOP3.LUT R2, R3, R2, RZ, 0x3c, !PT ;  /* 0x0000000203020212 */ /* 0x000fc800078e3cff */
[----:B------:R-:W-:-:S05]  /*351c0*/  @P0 LOP3.LUT R3, R3, R2, RZ, 0x3c, !PT ;  /* 0x0000000203030212 */ /* 0x000fca00078e3cff */
[----:B---34-:R1:W-:Y:S02]  /*351d0*/  @P0 LDGSTS.E.BYPASS.LTC128B.128 [R6+0x1e400], desc[UR44][R2.64], !P2 ;  /* 0x1e40000002060fae */ /* 0x0183e4000d101d6c */
.L_x_13425:
[----:B------:R-:W-:-:S13]  /*351e0*/  ISETP.GE.AND P0, PT, R31, 0x51, PT ;  /* 0x000000511f00780c */ /* 0x000fda0003f06270 */
[----:B-12---:R-:W-:Y:S01]  /*351f0*/  @P0 LEA R2, P1, R7, R0, 0x1 ;  /* 0x0000000007020211 */ /* 0x006fe200078208ff */
        /* <DEDUP_REMOVED lines=8> */
.L_x_13244:
        /* <DEDUP_REMOVED lines=11> */
.L_x_13245:
        /* <DEDUP_REMOVED lines=10> */
[----:B-1----:R-:W-:Y:S02]  /*353d0*/  SEL R2, R19, RZ, !P0 ;  /* 0x000000ff13027207 */ /* 0x002fe40004000000 */
[----:B------:R-:W-:-:S03]  /*353e0*/  SEL R0, R0, RZ, !P0 ;  /* 0x000000ff00007207 */ /* 0x000fc60004000000 */
[----:B------:R-:W-:Y:S04]  /*353f0*/  STL [R1+0x44c], R2 ;  /* 0x00044c0201007387 */ /* 0x000fe80000100800 */
[----:B------:R1:W-:Y:S02]  /*35400*/  STL [R1+0x474], R0 ;  /* 0x0004740001007387 */ /* 0x0003e40000100800 */
[----:B-1----:R-:W-:-:S05]  /*35410*/  SHF.R.S32.HI R0, RZ, 0x1f, R37 ;  /* 0x0000001fff007819 */ /* 0x002fca0000011425 */
[----:B------:R1:W-:Y:S01]  /*35420*/  STL [R1+0x468], R0 ;  /* 0x0004680001007387 */ /* 0x0003e20000100800 */
[----:B------:R-:W-:Y:S05]  /*35430*/  @!P1 BRA `(.L_x_13247) ;  /* 0x0000000000409947 */ /* 0x000fea0003800000 */
[----:B------:R-:W-:Y:S01]  /*35440*/  MOV R2, 0x0 ;  /* 0x0000000000027802 */ /* 0x000fe20000000f00 */
[----:B------:R-:W-:Y:S01]  /*35450*/  ULDC.64 UR4, c[0x4][0xf0] ;  /* 0x01003c0000047ab9 */ /* 0x000fe20000000a00 */
[----:B------:R-:W-:Y:S01]  /*35460*/  ULDC.64 UR6, c[0x4][0xf8] ;  /* 0x01003e0000067ab9 */ /* 0x000fe20000000a00 */
[----:B------:R-:W-:Y:S01]  /*35470*/  ULDC.64 UR8, c[0x4][0x20] ;  /* 0x0100080000087ab9 */ /* 0x000fe20000000a00 */
[----:B------:R-:W-:Y:S02]  /*35480*/  IMAD.U32 R4, RZ, RZ, UR4 ;  /* 0x00000004ff047e24 */ /* 0x000fe4000f8e00ff */
[----:B------:R-:W3:Y:S01]  /*35490*/  LDC.64 R2, c[0x4][R2] ;  /* 0x0100000002027b82 */ /* 0x000ee20000000a00 */
[----:B------:R-:W-:Y:S02]  /*354a0*/  IMAD.U32 R5, RZ, RZ, UR5 ;  /* 0x00000005ff057e24 */ /* 0x000fe4000f8e00ff */
[----:B------:R-:W-:Y:S02]  /*354b0*/  IMAD.U32 R6, RZ, RZ, UR6 ;  /* 0x00000006ff067e24 */ /* 0x000fe4000f8e00ff */
[----:B------:R-:W-:-:S02]  /*354c0*/  IMAD.U32 R7, RZ, RZ, UR7 ;  /* 0x00000007ff077e24 */ /* 0x000fc4000f8e00ff */
[----:B------:R-:W-:Y:S02]  /*354d0*/  IMAD.U32 R10, RZ, RZ, UR8 ;  /* 0x00000008ff0a7e24 */ /* 0x000fe4000f8e00ff */
[----:B------:R-:W-:Y:S02]  /*354e0*/  IMAD.U32 R11, RZ, RZ, UR9 ;  /* 0x00000009ff0b7e24 */ /* 0x000fe4000f8e00ff */
[----:B------:R-:W-:Y:S02]  /*354f0*/  IMAD.MOV.U32 R8, RZ, RZ, 0x70 ;  /* 0x00000070ff087424 */ /* 0x000fe400078e00ff */
[----:B0-----:R-:W-:Y:S02]  /*35500*/  IMAD.MOV.U32 R12, RZ, RZ, 0x1 ;  /* 0x00000001ff0c7424 */ /* 0x001fe400078e00ff */
[----:B------:R-:W-:-:S07]  /*35510*/  IMAD.MOV.U32 R13, RZ, RZ, RZ ;  /* 0x000000ffff0d7224 */ /* 0x000fce00078e00ff */
[----:B------:R-:W-:-:S07]  /*35520*/  LEPC R20, `(.L_x_13247) ;  /* 0x000000001014794e */ /* 0x000fce0000000000 */
[----:B-123--:R-:W-:Y:S05]  /*35530*/  CALL.ABS.NOINC R2 ;  /* 0x0000000002007343 */ /* 0x00efea0003c00000 */
.L_x_13247:
[----:B------:R-:W-:Y:S05]  /*35540*/  BSYNC B6 ;  /* 0x0000000000067941 */ /* 0x000fea0003800000 */
.L_x_13246:
[----:B-1----:R-:W3:Y:S01]  /*35550*/  LDL R0, [R1+0x468] ;  /* 0x0004680001007983 */ /* 0x002ee20000100800 */
[----:B------:R-:W1:Y:S01]  /*35560*/  LDC R6, c[0x0][0x448] ;  /* 0x00011200ff067b82 */ /* 0x000e620000000800 */
[----:B------:R-:W-:Y:S02]  /*35570*/  ULDC.64 UR4, c[0x0][0x298] ;  /* 0x0000a60000047ab9 */ /* 0x000fe40000000a00 */
[----:B------:R-:W4:Y:S04]  /*35580*/  LDL R21, [R1+0x474] ;  /* 0x0004740001157983 */ /* 0x000f280000100800 */
[----:B------:R-:W2:Y:S04]  /*35590*/  LDL R20, [R1+0x44c] ;  /* 0x00044c0001147983 */ /* 0x000ea80000100800 */
[----:B------:R0:W5:Y:S01]  /*355a0*/  LDL R9, [R1+0x440] ;  /* 0x0004400001097983 */ /* 0x0001620000100800 */
[----:B------:R-:W0:Y:S01]  /*355b0*/  S2R R2, SR_TID.X ;  /* 0x0000000000027919 */ /* 0x000e220000002100 */
[----:B------:R-:W0:Y:S01]  /*355c0*/  S2R R5, SR_TID.X ;  /* 0x0000000000057919 */ /* 0x000e220000002100 */
[----:B-1----:R-:W-:-:S13]  /*355d0*/  ISETP.NE.AND P0, PT, R6, 0x1, PT ;  /* 0x000000010600780c */ /* 0x002fda0003f05270 */
[----:B------:R-:W1:Y:S01]  /*355e0*/  @P0 LDC R3, c[0x0][0x44c] ;  /* 0x00011300ff030b82 */ /* 0x000e620000000800 */
[----:B0-----:R-:W-:-:S04]  /*355f0*/  LOP3.LUT R2, R2, 0x7f, RZ, 0xc0, !PT ;  /* 0x0000007f02027812 */ /* 0x001fc800078ec0ff */
[----:B------:R-:W-:Y:S01]  /*35600*/  SHF.R.U32.HI R2, RZ, 0x3, R2 ;  /* 0x00000003ff027819 */ /* 0x000fe20000011602 */
[----:B------:R-:W-:-:S05]  /*35610*/  IMAD.SHL.U32 R7, R5, 0x8, RZ ;  /* 0x0000000805077824 */ /* 0x000fca00078e00ff */
[----:B------:R-:W-:Y:S01]  /*35620*/  LOP3.LUT R7, R7, 0x38, RZ, 0xc0, !PT ;  /* 0x0000003807077812 */ /* 0x000fe200078ec0ff */
[----:B---3--:R-:W-:Y:S02]  /*35630*/  IMAD.MOV.U32 R4, RZ, RZ, R0 ;  /* 0x000000ffff047224 */ /* 0x008fe400078e0000 */
[----:B------:R-:W0:Y:S02]  /*35640*/  S2R R0, SR_TID.X ;  /* 0x0000000000007919 */ /* 0x000e240000002100 */
[----:B------:R-:W-:-:S04]  /*35650*/  IMAD R4, R4, UR4, RZ ;  /* 0x0000000404047c24 */ /* 0x000fc8000f8e02ff */
[----:B------:R-:W-:Y:S02]  /*35660*/  IMAD R4, R37, UR5, R4 ;  /* 0x0000000525047c24 */ /* 0x000fe4000f8e0204 */
[----:B0-----:R-:W-:-:S05]  /*35670*/  IMAD.SHL.U32 R0, R0, 0x10, RZ ;  /* 0x0000001000007824 */ /* 0x001fca00078e00ff */
[----:B------:R-:W-:Y:S02]  /*35680*/  LOP3.LUT R0, R2, 0x70, R0, 0xf8, !PT ;  /* 0x0000007002007812 */ /* 0x000fe400078ef800 */
[----:B------:R-:W0:Y:S03]  /*35690*/  @P0 LDC R2, c[0x0][0x450] ;  /* 0x00011400ff020b82 */ /* 0x000e260000000800 */
[----:B------:R-:W-:-:S04]  /*356a0*/  IMAD.IADD R36, R0, 0x1, R35 ;  /* 0x0000000100247824 */ /* 0x000fc800078e0223 */
[----:B-1----:R-:W-:-:S04]  /*356b0*/  @P0 IMAD.HI.U32 R3, R36, R3, RZ ;  /* 0x0000000324030227 */ /* 0x002fc800078e00ff */
[----:B------:R-:W-:Y:S01]  /*356c0*/  IMAD.MOV.U32 R0, RZ, RZ, R36 ;  /* 0x000000ffff007224 */ /* 0x000fe200078e0024 */
[----:B0-----:R-:W-:Y:S01]  /*356d0*/  @P0 SHF.R.U32.HI R0, RZ, R2, R3 ;  /* 0x00000002ff000219 */ /* 0x001fe20000011603 */
[----:B------:R-:W-:Y:S01]  /*356e0*/  IMAD.WIDE.U32 R2, R37, UR4, RZ ;  /* 0x0000000425027c25 */ /* 0x000fe2000f8e00ff */
[----:B------:R-:W-:-:S03]  /*356f0*/  ULDC.64 UR4, c[0x0][0x2d8] ;  /* 0x0000b60000047ab9 */ /* 0x000fc60000000a00 */
[----:B------:R-:W-:Y:S02]  /*35700*/  IMAD.IADD R3, R3, 0x1, R4 ;  /* 0x0000000103037824 */ /* 0x000fe400078e0204 */
[----:B------:R-:W-:-:S04]  /*35710*/  IMAD.WIDE.U32 R2, R18, UR4, R2 ;  /* 0x0000000412027c25 */ /* 0x000fc8000f8e0002 */
[----:B------:R-:W-:Y:S01]  /*35720*/  IMAD R3, R18, UR5, R3 ;  /* 0x0000000512037c24 */ /* 0x000fe2000f8e0203 */
[----:B------:R-:W-:Y:S02]  /*35730*/  ULDC.64 UR4, c[0x0][0x2e0] ;  /* 0x0000b80000047ab9 */ /* 0x000fe40000000a00 */
[----:B----4-:R-:W-:Y:S02]  /*35740*/  IMAD R4, R21, UR4, RZ ;  /* 0x0000000415047c24 */ /* 0x010fe4000f8e02ff */
[----:B--2---:R-:W-:-:S04]  /*35750*/  IMAD.WIDE.U32 R2, R20, UR4, R2 ;  /* 0x0000000414027c25 */ /* 0x004fc8000f8e0002 */
        /* <DEDUP_REMOVED lines=8> */
[----:B------:R-:W-:Y:S02]  /*357e0*/  IMAD.MOV R0, RZ, RZ, -R0 ;  /* 0x000000ffff007224 */ /* 0x000fe400078e0a00 */
[----:B------:R-:W-:Y:S02]  /*357f0*/  IMAD.IADD R3, R3, 0x1, R4 ;  /* 0x0000000103037824 */ /* 0x000fe400078e0204 */
[----:B------:R-:W-:-:S04]  /*35800*/  IMAD R0, R6, R0, R36 ;  /* 0x0000000006007224 */ /* 0x000fc800078e0224 */
[----:B------:R-:W-:Y:S01]  /*35810*/  IMAD.WIDE.U32 R2, R0, UR4, R2 ;  /* 0x0000000400027c25 */ /* 0x000fe2000f8e0002 */
[----:B------:R-:W-:-:S05]  /*35820*/  SHF.R.S32.HI R4, RZ, 0x1f, R0 ;  /* 0x0000001fff047819 */ /* 0x000fca0000011400 */
        /* <DEDUP_REMOVED lines=19> */
[----:B------:R2:W-:Y:S04]  /*35960*/  STL [R1+0x458], R6 ;  /* 0x0004580601007387 */ /* 0x0005e80000100800 */
[----:B------:R-:W-:Y:S05]  /*35970*/  STL [R1+0x464], R8 ;  /* 0x0004640801007387 */ /* 0x000fea0000100800 */
        /* <DEDUP_REMOVED lines=18> */
[----:B------:R-:W-:Y:S01]  /*35aa0*/  ISETP.GE.AND P0, PT, R6, R2, PT ;  /* 0x000000020600720c */ /* 0x000fe20003f06270 */
[----:B------:R-:W-:-:S05]  /*35ab0*/  VIADD R6, R35, 0x30 ;  /* 0x0000003023067836 */ /* 0x000fca0000000000 */
        /* <DEDUP_REMOVED lines=51> */
.L_x_13442:
[----:B0-2---:R-:W-:-:S05]  /*35df0*/  VIADD R4, R35, 0x70 ;  /* 0x0000007023047836 */ /* 0x005fca0000000000 */
        /* <DEDUP_REMOVED lines=10> */
.L_x_13249:
        /* <DEDUP_REMOVED lines=28> */
.L_x_13251:
[----:B------:R-:W-:Y:S05]  /*36060*/  BSYNC B6 ;  /* 0x0000000000067941 */ /* 0x000fea0003800000 */
.L_x_13250:
        /* <DEDUP_REMOVED lines=23> */
[----:B------:R-:W-:Y:S02]  /*361e0*/  IMAD.SHL.U32 R20, R8, 0x8, RZ ;  /* 0x0000000808147824 */ /* 0x000fe400078e00ff */
[----:B------:R-:W-:Y:S02]  /*361f0*/  IMAD.IADD R3, R3, 0x1, R0 ;  /* 0x0000000103037824 */ /* 0x000fe400078e0200 */
[----:B------:R-:W1:Y:S01]  /*36200*/  @P0 LDC R0, c[0x0][0x44c] ;  /* 0x00011300ff000b82 */ /* 0x000e620000000800 */
[----:B------:R-:W-:-:S04]  /*36210*/  LOP3.LUT R20, R20, 0x38, RZ, 0xc0, !PT ;  /* 0x0000003814147812 */ /* 0x000fc800078ec0ff */
[C---:B------:R-:W-:Y:S02]  /*36220*/  LOP3.LUT R10, R20.reuse, 0x40, RZ, 0xfc, !PT ;  /* 0x00000040140a7812 */ /* 0x040fe400078efcff */
[C---:B------:R-:W-:Y:S02]  /*36230*/  LOP3.LUT R9, R20.reuse, 0x80, RZ, 0xfc, !PT ;  /* 0x0000008014097812 */ /* 0x040fe400078efcff */
[----:B------:R-:W-:Y:S01]  /*36240*/  LOP3.LUT R8, R20, 0xc0, RZ, 0xfc, !PT ;  /* 0x000000c014087812 */ /* 0x000fe200078efcff */
[----:B-1----:R-:W-:-:S05]  /*36250*/  @P0 IMAD.HI.U32 R0, R36, R0, RZ ;  /* 0x0000000024000227 */ /* 0x002fca00078e00ff */
[----:B0-----:R-:W-:-:S04]  /*36260*/  @P0 SHF.R.U32.HI R4, RZ, R5, R0 ;  /* 0x00000005ff040219 */ /* 0x001fc80000011600 */
        /* <DEDUP_REMOVED lines=27> */
[----:B------:R-:W5:Y:S04]  /*36420*/  LDL.LU R8, [R1+0x45c] ;  /* 0x00045c0001087983 */ /* 0x000f680000300800 */
[----:B------:R-:W-:Y:S01]  /*36430*/  SHFL.IDX PT, R2, R0, RZ, 0x181f ;  /* 0x00181fff00027589 */ /* 0x000fe200000e0000 */
[----:B--2---:R-:W-:-:S02]  /*36440*/  IMAD R5, R11, R6, RZ ;  /* 0x000000060b057224 */ /* 0x004fc400078e02ff */
[----:B---3--:R-:W-:Y:S02]  /*36450*/  IMAD.MOV.U32 R11, RZ, RZ, R3 ;  /* 0x000000ffff0b7224 */ /* 0x008fe400078e0003 */
[----:B------:R-:W0:Y:S01]  /*36460*/  SHFL.IDX PT, R3, R4, RZ, 0x181f ;  /* 0x00181fff04037589 */ /* 0x000e2200000e0000 */
[----:B------:R-:W-:-:S13]  /*36470*/  ISETP.GE.AND P0, PT, R35, R5, PT ;  /* 0x000000052300720c */ /* 0x000fda0003f06270 */
[----:B0-----:R-:W-:-:S05]  /*36480*/  @!P0 LEA R3, P6, R7, R3, 0x1 ;  /* 0x0000000307038211 */ /* 0x001fca00078c08ff */
[----:B------:R-:W-:-:S05]  /*36490*/  @!P0 IMAD.X R2, RZ, RZ, R2, P6 ;  /* 0x000000ffff028224 */ /* 0x000fca00030e0602 */
[----:B------:R-:W-:-:S04]  /*364a0*/  @!P0 LOP3.LUT R3, R3, R2, RZ, 0x3c, !PT ;  /* 0x0000000203038212 */ /* 0x000fc800078e3cff */
[----:B------:R-:W-:-:S04]  /*364b0*/  @!P0 LOP3.LUT R2, R3, R2, RZ, 0x3c, !PT ;  /* 0x0000000203028212 */ /* 0x000fc800078e3cff */
[----:B------:R-:W-:-:S05]  /*364c0*/  @!P0 LOP3.LUT R3, R3, R2, RZ, 0x3c, !PT ;  /* 0x0000000203038212 */ /* 0x000fca00078e3cff */
[----:B------:R-:W-:Y:S01]  /*364d0*/  @!PT LDS RZ, [RZ] ;  /* 0x00000000fffff984 */ /* 0x000fe20000000800 */
[----:B------:R-:W-:Y:S04]  /*364e0*/  @!P0 LDGSTS.E.BYPASS.LTC128B.128 [R26+0x22400], desc[UR44][R2.64], !P4 ;  /* 0x22400000021a8fae */ /* 0x000fe8000e101d6c */
[----:B------:R-:W-:Y:S04]  /*364f0*/  @!P0 LDGSTS.E.BYPASS.LTC128B.128 [R26+0x26400], desc[UR44][R2.64+0x80], !P3 ;  /* 0x26400080021a8fae */ /* 0x000fe8000d901d6c */
[----:B------:R-:W-:Y:S04]  /*36500*/  @!P0 LDGSTS.E.BYPASS.LTC128B.128 [R26+0x2a400], desc[UR44][R2.64+0x100], !P2 ;  /* 0x2a400100021a8fae */ /* 0x000fe8000d101d6c */
[----:B------:R0:W-:Y:S01]  /*36510*/  @!P0 LDGSTS.E.BYPASS.LTC128B.128 [R26+0x2e400], desc[UR44][R2.64+0x180], !P1 ;  /* 0x2e400180021a8fae */ /* 0x0001e2000c901d6c */
[----:B----4-:R-:W-:Y:S01]  /*36520*/  ISETP.GE.AND P0, PT, R10, R5, PT ;  /* 0x000000050a00720c */ /* 0x010fe20003f06270 */
[----:B-----5:R-:W-:-:S02]  /*36530*/  IMAD.MOV.U32 R10, RZ, RZ, R9 ;  /* 0x000000ffff0a7224 */ /* 0x020fc400078e0009 */
[----:B------:R-:W2:Y:S04]  /*36540*/  LDL.LU R9, [R1+0x46c] ;  /* 0x00046c0001097983 */ /* 0x000ea80000300800 */
[----:B0-----:R-:W0:Y:S04]  /*36550*/  SHFL.IDX PT, R2, R4, 0x1, 0x181f ;  /* 0x00381f0004027f89 */ /* 0x001e2800000e0000 */
[----:B------:R-:W1:Y:S02]  /*36560*/  SHFL.IDX PT, R6, R0, 0x1, 0x181f ;  /* 0x00381f0000067f89 */ /* 0x000e6400000e0000 */
[----:B0-----:R-:W-:-:S05]  /*36570*/  @!P0 LEA R2, P6, R7, R2, 0x1 ;  /* 0x0000000207028211 */ /* 0x001fca00078c08ff */
[----:B-1----:R-:W-:-:S05]  /*36580*/  @!P0 IMAD.X R3, RZ, RZ, R6, P6 ;  /* 0x000000ffff038224 */ /* 0x002fca00030e0606 */
[----:B------:R-:W-:Y:S04]  /*36590*/  @!P0 LDGSTS.E.BYPASS.LTC128B.128 [R26+0x22c00], desc[UR44][R2.64], !P4 ;  /* 0x22c00000021a8fae */ /* 0x000fe8000e101d6c */
[----:B------:R-:W-:Y:S04]  /*365a0*/  @!P0 LDGSTS.E.BYPASS.LTC128B.128 [R26+0x26c00], desc[UR44][R2.64+0x80], !P3 ;  /* 0x26c00080021a8fae */ /* 0x000fe8000d901d6c */
[----:B------:R-:W-:Y:S04]  /*365b0*/  @!P0 LDGSTS.E.BYPASS.LTC128B.128 [R26+0x2ac00], desc[UR44][R2.64+0x100], !P2 ;  /* 0x2ac00100021a8fae */ /* 0x000fe8000d101d6c */
[----:B------:R0:W-:Y:S01]  /*365c0*/  @!P0 LDGSTS.E.BYPASS.LTC128B.128 [R26+0x2ec00], desc[UR44][R2.64+0x180], !P1 ;  /* 0x2ec00180021a8fae */ /* 0x0001e2000c901d6c */
[----:B------:R-:W-:-:S03]  /*365d0*/  ISETP.GE.AND P0, PT, R8, R5, PT ;  /* 0x000000050800720c */ /* 0x000fc60003f06270 */
[----:B------:R-:W3:Y:S04]  /*365e0*/  LDL.LU R8, [R1+0x470] ;  /* 0x0004700001087983 */ /* 0x000ee80000300800 */
[----:B0-----:R-:W0:Y:S04]  /*365f0*/  SHFL.IDX PT, R2, R4, 0x2, 0x181f ;  /* 0x00581f0004027f89 */ /* 0x001e2800000e0000 */
[----:B------:R-:W1:Y:S02]  /*36600*/  SHFL.IDX PT, R6, R0, 0x2, 0x181f ;  /* 0x00581f0000067f89 */ /* 0x000e6400000e0000 */
[----:B0-----:R-:W-:-:S05]  /*36610*/  @!P0 LEA R2, P6, R7, R2, 0x1 ;  /* 0x0000000207028211 */ /* 0x001fca00078c08ff */
[----:B-1----:R-:W-:-:S05]  /*36620*/  @!P0 IMAD.X R3, RZ, RZ, R6, P6 ;  /* 0x000000ffff038224 */ /* 0x002fca00030e0606 */
        /* <DEDUP_REMOVED lines=42> */
.L_x_13460:
        /* <DEDUP_REMOVED lines=13> */
.L_x_13254:
[----:B------:R-:W-:Y:S05]  /*369a0*/  BSYNC B0 ;  /* 0x0000000000007941 */ /* 0x000fea0003800000 */
.L_x_13253:
[----:B------:R-:W-:Y:S01]  /*369b0*/  NOP ;  /* 0x0000000000007918 */ /* 0x000fe20000000000 */
[----:B------:R-:W-:-:S13]  /*369c0*/  PLOP3.LUT P0, PT, PT, PT, PT, 0x80, 0x0 ;  /* 0x000000000000781c */ /* 0x000fda0003f0f070 */
.L_x_13255:
        /* <DEDUP_REMOVED lines=18> */
.L_x_13461:
[----:B------:R-:W-:Y:S05]  /*36af0*/  BSYNC B0 ;  /* 0x0000000000007941 */ /* 0x000fea0003800000 */
.L_x_13256:
[----:B------:R-:W-:-:S05]  /*36b00*/  IMAD.U32 R2, RZ, RZ, UR40 ;  /* 0x00000028ff027e24 */ /* 0x000fca000f8e00ff */
[----:B------:R-:W-:-:S13]  /*36b10*/  ISETP.NE.AND P0, PT, R2, 0x3, PT ;  /* 0x000000030200780c */ /* 0x000fda0003f05270 */
[----:B------:R-:W-:Y:S05]  /*36b20*/  @!P0 BRA `(.L_x_13258) ;  /* 0x0000000000048947 */ /* 0x000fea0003800000 */
[----:B------:R-:W-:Y:S01]  /*36b30*/  BPT.TRAP 0x1 ;  /* 0x000000040000795c */ /* 0x000fe20000300000 */
.L_x_13258:
[----:B0-----:R-:W-:Y:S01]  /*36b40*/  SHF.L.U32 R0, R27, 0x1f, RZ ;  /* 0x0000001f1b007819 */ /* 0x001fe200000006ff */
[----:B------:R-:W-:Y:S03]  /*36b50*/  BSSY B0, `(.L_x_13259) ;  /* 0x0000003000007945 */ /* 0x000fe60003800000 */
[----:B------:R-:W0:Y:S02]  /*36b60*/  SYNCS.PHASECHK.TRANS64.TRYWAIT P0, [R17+URZ+0x32460], R0 ;  /* 0x03246000110075a7 */ /* 0x000e24000800017f */
[----:B0-----:R-:W-:Y:S05]  /*36b70*/  @!P0 BRA `(.L_x_13260) ;  /* 0x0000006c009c8947 */ /* 0x001fea0003800000 */
.L_x_13462:
[----:B------:R-:W-:Y:S05]  /*36b80*/  BSYNC B0 ;  /* 0x0000000000007941 */ /* 0x000fea0003800000 */
.L_x_13259:
[----:B------:R-:W0:Y:S01]  /*36b90*/  LDL.LU R3, [R1+0x484] ;  /* 0x0004840001037983 */ /* 0x000e220000300800 */
[----:B------:R-:W-:Y:S01]  /*36ba0*/  ULDC.64 UR4, c[0x0][0x328] ;  /* 0x0000ca0000047ab9 */ /* 0x000fe20000000a00 */
[----:B------:R-:W-:Y:S02]  /*36bb0*/  ULDC.64 UR6, c[0x0][0x318] ;  /* 0x0000c60000067ab9 */ /* 0x000fe40000000a00 */
[----:B------:R-:W3:Y:S04]  /*36bc0*/  LDL.LU R2, [R1+0x448] ;  /* 0x0004480001027983 */ /* 0x000ee80000300800 */
[----:B------:R-:W4:Y:S04]  /*36bd0*/  LDL.LU R7, [R1+0x488] ;  /* 0x0004880001077983 */ /* 0x000f280000300800 */
[----:B--2---:R-:W2:Y:S04]  /*36be0*/  LDL.LU R6, [R1+0x444] ;  /* 0x0004440001067983 */ /* 0x004ea80000300800 */
[----:B------:R-:W5:Y:S01]  /*36bf0*/  LDL.LU R4, [R1+0x49c] ;  /* 0x00049c0001047983 */ /* 0x000f620000300800 */
[----:B------:R-:W-:-:S02]  /*36c00*/  LOP3.LUT P3, RZ, R22, 0x10, RZ, 0xc0, !PT ;  /* 0x0000001016ff7812 */ /* 0x000fc4000786c0ff */
[C---:B------:R-:W-:Y:S02]  /*36c10*/  LOP3.LUT P2, RZ, R22.reuse, 0x8, RZ, 0xc0, !PT ;  /* 0x0000000816ff7812 */ /* 0x040fe4000784c0ff */
[C---:B------:R-:W-:Y:S02]  /*36c20*/  LOP3.LUT P1, RZ, R22.reuse, 0x4, RZ, 0xc0, !PT ;  /* 0x0000000416ff7812 */ /* 0x040fe4000782c0ff */
[----:B------:R-:W-:Y:S01]  /*36c30*/  LOP3.LUT P4, RZ, R22, 0x1, RZ, 0xc0, !PT ;  /* 0x0000000116ff7812 */ /* 0x000fe2000788c0ff */
[----:B0-----:R-:W-:-:S04]  /*36c40*/  IMAD R0, R3, UR4, RZ ;  /* 0x0000000403007c24 */ /* 0x001fc8000f8e02ff */
[C---:B---3--:R-:W-:Y:S02]  /*36c50*/  IMAD R5, R2.reuse, UR5, R0 ;  /* 0x0000000502057c24 */ /* 0x048fe4000f8e0200 */
[----:B------:R-:W-:Y:S01]  /*36c60*/  IMAD.WIDE.U32 R2, R2, UR4, RZ ;  /* 0x0000000402027c25 */ /* 0x000fe2000f8e00ff */
[----:B------:R-:W-:-:S03]  /*36c70*/  ULDC.64 UR4, c[0x0][0x338] ;  /* 0x0000ce0000047ab9 */ /* 0x000fc60000000a00 */
[----:B------:R-:W-:Y:S02]  /*36c80*/  IMAD.IADD R3, R3, 0x1, R5 ;  /* 0x0000000103037824 */ /* 0x000fe400078e0205 */
[----:B----4-:R-:W-:Y:S01]  /*36c90*/  IMAD R0, R7, UR4, RZ ;  /* 0x0000000407007c24 */ /* 0x010fe2000f8e02ff */
[----:B------:R-:W-:Y:S01]  /*36ca0*/  SEL R7, RZ, 0x8, P1 ;  /* 0x00000008ff077807 */ /* 0x000fe20000800000 */
[----:B--2---:R-:W-:-:S04]  /*36cb0*/  IMAD.WIDE.U32 R2, R6, UR4, R2 ;  /* 0x0000000406027c25 */ /* 0x004fc8000f8e0002 */
        /* <DEDUP_REMOVED lines=84> */
.L_x_13476:
        /* <DEDUP_REMOVED lines=15> */
.L_x_13262:
        /* <DEDUP_REMOVED lines=11> */
.L_x_13263:
[----:B------:R-:W2:Y:S01]  /*373a0*/  LDL.LU R2, [R1+0x47c] ;  /* 0x00047c0001027983 */ /* 0x000ea20000300800 */
[----:B------:R0:W-:Y:S01]  /*373b0*/  SYNCS.ARRIVE.TRANS64.A1T0 RZ, [R17+URZ+0x32450], RZ ;  /* 0x032450ff11ff79a7 */ /* 0x0001e2000810003f */
[----:B------:R-:W-:Y:S01]  /*373c0*/  BSSY B0, `(.L_x_13264) ;  /* 0x00000dc000007945 */ /* 0x000fe20003800000 */
[----:B--2---:R-:W-:-:S05]  /*373d0*/  VIADD R10, R2, 0xfffffffe ;  /* 0xfffffffe020a7836 */ /* 0x004fca0000000000 */
[----:B------:R-:W-:-:S13]  /*373e0*/  ISETP.GE.AND P0, PT, R10, R32, PT ;  /* 0x000000200a00720c */ /* 0x000fda0003f06270 */
[----:B0-----:R-:W-:Y:S05]  /*373f0*/  @!P0 BRA `(.L_x_13265) ;  /* 0x0000000c00608947 */ /* 0x001fea0003800000 */
.L_x_13278:
        /* <DEDUP_REMOVED lines=31> */
[----:B------:R-:W-:Y:S01]  /*375f0*/  ISETP.NE.AND P1, PT, R12, 0x3, PT ;  /* 0x000000030c00780c */ /* 0x000fe20003f25270 */
[----:B------:R-:W-:Y:S01]  /*37600*/  IMAD.MOV.U32 R3, RZ, RZ, R10 ;  /* 0x000000ffff037224 */ /* 0x000fe200078e000a */
[----:B------:R-:W-:Y:S01]  /*37610*/  SEL R2, RZ, 0x1, P0 ;  /* 0x00000001ff027807 */ /* 0x000fe20000000000 */
[----:B------:R-:W-:Y:S01]  /*37620*/  IMAD.MOV R5, RZ, RZ, -R11 ;  /* 0x000000ffff057224 */ /* 0x000fe200078e0a0b */
[----:B------:R-:W-:Y:S05]  /*37630*/  YIELD ;  /* 0x0000000000007946 */ /* 0x000fea0003800000 */
[----:B------:R-:W-:Y:S01]  /*37640*/  SEL R25, R25, RZ, P0 ;  /* 0x000000ff19197207 */ /* 0x000fe20000000000 */
[----:B------:R-:W-:Y:S01]  /*37650*/  IMAD R5, R8, R5, R9 ;  /* 0x0000000508057224 */ /* 0x000fe200078e0209 */
[----:B------:R-:W-:Y:S01]  /*37660*/  LOP3.LUT R27, R27, R2, RZ, 0x3c, !PT ;  /* 0x000000021b1b7212 */ /* 0x000fe200078e3cff */
[----:B------:R-:W-:Y:S01]  /*37670*/  VIADD R10, R10, 0xffffffff ;  /* 0xffffffff0a0a7836 */ /* 0x000fe20000000000 */
[----:B------:R-:W-:Y:S01]  /*37680*/  ISETP.GT.AND P2, PT, R3, R32, PT ;  /* 0x000000200300720c */ /* 0x000fe20003f44270 */
[----:B0-----:R-:W-:-:S12]  /*37690*/  @!P1 BRA `(.L_x_13266) ;  /* 0x0000000000049947 */ /* 0x001fd80003800000 */
[----:B------:R-:W-:Y:S01]  /*376a0*/  BPT.TRAP 0x1 ;  /* 0x000000040000795c */ /* 0x000fe20000300000 */
.L_x_13266:
[----:B------:R-:W-:Y:S01]  /*376b0*/  IMAD R6, R25, 0x8, R23 ;  /* 0x0000000819067824 */ /* 0x000fe200078e0217 */
[----:B------:R-:W-:Y:S01]  /*376c0*/  SHF.L.U32 R21, R27, 0x1f, RZ ;  /* 0x0000001f1b157819 */ /* 0x000fe200000006ff */
[----:B------:R-:W-:Y:S01]  /*376d0*/  BSSY B1, `(.L_x_13267) ;  /* 0x0000004000017945 */ /* 0x000fe20003800000 */
[----:B------:R-:W-:Y:S02]  /*376e0*/  SHF.R.S32.HI R17, RZ, 0x1f, R5 ;  /* 0x0000001fff117819 */ /* 0x000fe40000011405 */
[----:B------:R-:W0:Y:S02]  /*376f0*/  SYNCS.PHASECHK.TRANS64.TRYWAIT P0, [R6+URZ+0x32440], R21 ;  /* 0x03244015060075a7 */ /* 0x000e24000800017f */
[----:B0-----:R-:W-:Y:S05]  /*37700*/  @!P0 BRA `(.L_x_13268) ;  /* 0x0000006c000c8947 */ /* 0x001fea0003800000 */
.L_x_13477:
[----:B------:R-:W-:Y:S05]  /*37710*/  BSYNC B1 ;  /* 0x0000000000017941 */ /* 0x000fea0003800000 */
.L_x_13267:
        /* <DEDUP_REMOVED lines=50> */
.L_x_13491:
        /* <DEDUP_REMOVED lines=8> */
.L_x_13270:
        /* <DEDUP_REMOVED lines=11> */
.L_x_13271:
[----:B------:R2:W-:Y:S01]  /*37b70*/  SYNCS.ARRIVE.TRANS64.A1T0 RZ, [R6+URZ+0x32430], RZ ;  /* 0x032430ff06ff79a7 */ /* 0x0005e2000810003f */
[----:B------:R-:W-:Y:S05]  /*37b80*/  @!P3 BRA `(.L_x_13272) ;  /* 0x000000000004b947 */ /* 0x000fea0003800000 */
[----:B------:R-:W-:Y:S01]  /*37b90*/  BPT.TRAP 0x1 ;  /* 0x000000040000795c */ /* 0x000fe20000300000 */
.L_x_13272:
[----:B------:R-:W3:Y:S01]  /*37ba0*/  SYNCS.PHASECHK.TRANS64.TRYWAIT P0, [R6+URZ+0x32460], R21 ;  /* 0x03246015060075a7 */ /* 0x000ee2000800017f */
[----:B------:R-:W-:Y:S04]  /*37bb0*/  BSSY B1, `(.L_x_13273) ;  /* 0x0000002000017945 */ /* 0x000fe80003800000 */
[----:B---3--:R-:W-:Y:S05]  /*37bc0*/  @!P0 BRA `(.L_x_13274) ;  /* 0x0000006c00948947 */ /* 0x008fea0003800000 */
.L_x_13492:
[----:B------:R-:W-:Y:S05]  /*37bd0*/  BSYNC B1 ;  /* 0x0000000000017941 */ /* 0x000fea0003800000 */
.L_x_13273:
[----:B------:R-:W-:Y:S01]  /*37be0*/  ULDC.64 UR4, c[0x0][0x328] ;  /* 0x0000ca0000047ab9 */ /* 0x000fe20000000a00 */
[----:B------:R-:W-:Y:S01]  /*37bf0*/  ULDC.64 UR6, c[0x0][0x318] ;  /* 0x0000c60000067ab9 */ /* 0x000fe20000000a00 */
[----:B------:R-:W-:Y:S01]  /*37c00*/  IMAD R2, R17, UR4, RZ ;  /* 0x0000000411027c24 */ /* 0x000fe2000f8e02ff */
[C---:B------:R-:W-:Y:S01]  /*37c10*/  LOP3.LUT P5, RZ, R22.reuse, 0x1, RZ, 0xc0, !PT ;  /* 0x0000000116ff7812 */ /* 0x040fe200078ac0ff */
[----:B-1----:R-:W-:Y:S01]  /*37c20*/  IMAD R8, R25, 0x6000, R30 ;  /* 0x0000600019087824 */ /* 0x002fe200078e021e */
        /* <DEDUP_REMOVED lines=61> */
.L_x_13506:
        /* <DEDUP_REMOVED lines=11> */
.L_x_13276:
        /* <DEDUP_REMOVED lines=11> */
.L_x_13277:
[----:B------:R0:W-:Y:S01]  /*38160*/  SYNCS.ARRIVE.TRANS64.A1T0 RZ, [R6+URZ+0x32450], RZ ;  /* 0x032450ff06ff79a7 */ /* 0x0001e2000810003f */
[----:B------:R-:W-:Y:S05]  /*38170*/  @P2 BRA `(.L_x_13278) ;  /* 0xfffffff000a02947 */ /* 0x000fea000383ffff */
.L_x_13265:
[----:B------:R-:W-:Y:S05]  /*38180*/  BSYNC B0 ;  /* 0x0000000000007941 */ /* 0x000fea0003800000 */
.L_x_13264:
        /* <DEDUP_REMOVED lines=20> */
.L_x_13280:
[----:B------:R-:W-:Y:S05]  /*382d0*/  BSYNC B0 ;  /* 0x0000000000007941 */ /* 0x000fea0003800000 */
.L_x_13279:
[----:B------:R-:W-:Y:S02]  /*382e0*/  LOP3.LUT R27, R27, R0, RZ, 0x3c, !PT ;  /* 0x000000001b1b7212 */ /* 0x000fe400078e3cff */
[----:B------:R-:W-:-:S07]  /*382f0*/  SEL R25, R25, RZ, P0 ;  /* 0x000000ff19197207 */ /* 0x000fce0000000000 */
.L_x_13233:
[----:B------:R-:W-:Y:S05]  /*38300*/  BSYNC B7 ;  /* 0x0000000000077941 */ /* 0x000fea0003800000 */
.L_x_13231:
        /* <DEDUP_REMOVED lines=8> */
[----:B------:R4:W0:Y:S01]  /*38390*/  LDS.128 R16, [R23+0x324d0] ;  /* 0x0324d00017107984 */ /* 0x0008220000000c00 */
[----:B------:R-:W-:Y:S06]  /*383a0*/  BAR.ARV 0x4, 0x180 ;  /* 0x0106000000007b1d */ /* 0x000fec0000002000 */
[----:B------:R-:W-:Y:S05]  /*383b0*/  BRA `(.L_x_13282) ;  /* 0x0000000c00d47947 */ /* 0x000fea0003800000 */
.L_x_13281:
        /* <DEDUP_REMOVED lines=9> */
[----:B------:R-:W5:Y:S01]  /*38450*/  @!P1 LDC.64 R4, c[0x0][0xd78] ;  /* 0x00035e00ff049b82 */ /* 0x000f620000000a00 */
[----:B----4-:R-:W-:-:S05]  /*38460*/  @!P1 IMAD.WIDE R2, R7, 0x4, R2 ;  /* 0x0000000407029825 */ /* 0x010fca00078e0202 */
[----:B0123--:R5:W2:Y:S02]  /*38470*/  @!P1 LDG.E R6, desc[UR44][R2.64] ;  /* 0x0000002c02069981 */ /* 0x00faa4000c1e1900 */
[----:B-----5:R-:W-:-:S05]  /*38480*/  @!P1 IMAD.WIDE R2, R7, 0x4, R4 ;  /* 0x0000000407029825 */ /* 0x020fca00078e0204 */
        /* <DEDUP_REMOVED lines=30> */
.L_x_13516:
[----:B------:R-:W-:Y:S02]  /*38670*/  ULDC UR4, c[0x0][0xd38] ;  /* 0x00034e0000047ab9 */ /* 0x000fe40000000800 */
[----:B------:R-:W-:-:S04]  /*38680*/  IMAD.U32 R5, RZ, RZ, UR4 ;  /* 0x00000004ff057e24 */ /* 0x000fc8000f8e00ff */
[----:B-1----:R-:W-:-:S04]  /*38690*/  IMAD R14, R14, R5, RZ ;  /* 0x000000050e0e7224 */ /* 0x002fc800078e02ff */
[----:B------:R-:W-:-:S05]  /*386a0*/  IMAD.IADD R7, R7, 0x1, R14 ;  /* 0x0000000107077824 */ /* 0x000fca00078e020e */
[----:B------:R-:W-:-:S13]  /*386b0*/  ISETP.GT.AND P6, PT, R7, R0, PT ;  /* 0x000000000700720c */ /* 0x000fda0003fc4270 */
[----:B------:R-:W-:Y:S05]  /*386c0*/  @P6 BRA `(.L_x_13284) ;  /* 0x0000000000a46947 */ /* 0x000fea0003800000 */
.L_x_13287:
        /* <DEDUP_REMOVED lines=35> */
.L_x_13524:
[----:B------:R-:W-:Y:S02]  /*38900*/  ULDC UR4, c[0x0][0xd38] ;  /* 0x00034e0000047ab9 */ /* 0x000fe40000000800 */
[----:B------:R-:W-:-:S04]  /*38910*/  IMAD.U32 R5, RZ, RZ, UR4 ;  /* 0x00000004ff057e24 */ /* 0x000fc8000f8e00ff */
[----:B-1----:R-:W-:-:S04]  /*38920*/  IMAD R14, R14, R5, RZ ;  /* 0x000000050e0e7224 */ /* 0x002fc800078e02ff */
[----:B------:R-:W-:-:S05]  /*38930*/  IMAD.IADD R7, R14, 0x1, R7 ;  /* 0x000000010e077824 */ /* 0x000fca00078e0207 */
[----:B------:R-:W-:-:S13]  /*38940*/  ISETP.GT.AND P6, PT, R7, R0, PT ;  /* 0x000000000700720c */ /* 0x000fda0003fc4270 */
[----:B------:R-:W-:Y:S05]  /*38950*/  @!P6 BRA `(.L_x_13287) ;  /* 0xfffffffc005ce947 */ /* 0x000fea000383ffff */
.L_x_13284:
        /* <DEDUP_REMOVED lines=10> */
.L_x_13529:
[----:B------:R-:W-:-:S13]  /*38a00*/  ISETP.NE.AND P0, PT, R3, RZ, PT ;  /* 0x000000ff0300720c */ /* 0x000fda0003f05270 */
[----:B------:R-:W-:Y:S05]  /*38a10*/  @!P0 BRA `(.L_x_13289) ;  /* 0x0000000000108947 */ /* 0x000fea0003800000 */
[----:B------:R-:W-:Y:S01]  /*38a20*/  UMOV UR4, 0xffffffff ;  /* 0xffffffff00047882 */ /* 0x000fe20000000000 */
[----:B-1----:R-:W-:Y:S02]  /*38a30*/  VIADD R12, R12, 0xffffffff ;  /* 0xffffffff0c0c7836 */ /* 0x002fe40000000000 */
[----:B------:R-:W-:Y:S05]  /*38a40*/  BRA.DIV UR4, `(.L_x_13290) ;  /* 0x0000007204207947 */ /* 0x000fea000b800000 */
[----:B------:R4:W1:Y:S02]  /*38a50*/  SHFL.IDX PT, R6, R2, R12, 0x1f ;  /* 0x00001f0c02067589 */ /* 0x00086400000e0000 */
.L_x_13289:
        /* <DEDUP_REMOVED lines=59> */
.L_x_13291:
        /* <DEDUP_REMOVED lines=60> */
.L_x_13292:
[----:B------:R-:W-:-:S05]  /*391d0*/  LOP3.LUT R2, RZ, R2, RZ, 0x33, !PT ;  /* 0x00000002ff027212 */ /* 0x000fca00078e33ff */
[----:B------:R-:W-:Y:S01]  /*391e0*/  IMAD.IADD R17, R17, 0x1, R2 ;  /* 0x0000000111117824 */ /* 0x000fe200078e0202 */
[----:B------:R-:W-:Y:S06]  /*391f0*/  BRA `(.L_x_13293) ;  /* 0x00000000001c7947 */ /* 0x000fec0003800000 */
.L_x_13285:
[----:B------:R-:W-:Y:S01]  /*39200*/  UMOV UR4, URZ ;  /* 0x0000003f00047c82 */ /* 0x000fe20008000000 */
[----:B------:R-:W-:Y:S01]  /*39210*/  UMOV UR5, URZ ;  /* 0x0000003f00057c82 */ /* 0x000fe20008000000 */
[----:B------:R-:W-:Y:S01]  /*39220*/  ULDC UR6, c[0x0][0xd3c] ;  /* 0x00034f0000067ab9 */ /* 0x000fe20000000800 */
[----:B------:R-:W-:Y:S01]  /*39230*/  MOV R16, R0 ;  /* 0x0000000000107202 */ /* 0x000fe20000000f00 */
[----:B------:R-:W-:Y:S02]  /*39240*/  IMAD.U32 R17, RZ, RZ, UR4 ;  /* 0x00000004ff117e24 */ /* 0x000fe4000f8e00ff */
[----:B------:R-:W-:Y:S02]  /*39250*/  IMAD.U32 R18, RZ, RZ, UR5 ;  /* 0x00000005ff127e24 */ /* 0x000fe4000f8e00ff */
[----:B------:R-:W-:-:S07]  /*39260*/  IMAD.U32 R19, RZ, RZ, UR6 ;  /* 0x00000006ff137e24 */ /* 0x000fce000f8e00ff */
.L_x_13293:
        /* <DEDUP_REMOVED lines=10> */
.L_x_13282:
[----:B------:R-:W-:Y:S02]  /*39310*/  ULDC UR4, c[0x0][0xd3c] ;  /* 0x00034f0000047ab9 */ /* 0x000fe40000000800 */
[----:B0-----:R-:W-:-:S13]  /*39320*/  ISETP.GE.AND P0, PT, R19, UR4, PT ;  /* 0x0000000413007c0c */ /* 0x001fda000bf06270 */
[----:B------:R-:W-:Y:S05]  /*39330*/  @!P0 BRA `(.L_x_13294) ;  /* 0xffffff8800788947 */ /* 0x000fea000383ffff */
[----:B------:R-:W-:Y:S05]  /*39340*/  BSYNC B8 ;  /* 0x0000000000087941 */ /* 0x000fea0003800000 */
.L_x_13169:
        /* <DEDUP_REMOVED lines=12> */
.L_x_13532:
[----:B------:R-:W-:Y:S05]  /*39410*/  BSYNC B0 ;  /* 0x0000000000007941 */ /* 0x000fea0003800000 */
.L_x_13295:
[----:B------:R-:W-:-:S03]  /*39420*/  UMOV UR4, 0xffffffff ;  /* 0xffffffff00047882 */ /* 0x000fc60000000000 */
[----:B------:R-:W-:Y:S05]  /*39430*/  BRA.DIV UR4, `(.L_x_13297) ;  /* 0x0000006604e07947 */ /* 0x000fea000b800000 */
[----:B0-----:R-:W0:Y:S02]  /*39440*/  S2R R0, SR_TID.X ;  /* 0x0000000000007919 */ /* 0x001e240000002100 */
[----:B0-----:R-:W-:-:S04]  /*39450*/  SHF.R.U32.HI R0, RZ, 0x5, R0 ;  /* 0x00000005ff007819 */ /* 0x001fc80000011600 */
[----:B------:R-:W-:-:S05]  /*39460*/  LOP3.LUT R0, R0, 0x3, RZ, 0xc0, !PT ;  /* 0x0000000300007812 */ /* 0x000fca00078ec0ff */
[----:B------:R0:W1:Y:S02]  /*39470*/  SHFL.IDX PT, R14, R0, RZ, 0x1f ;  /* 0x00001fff000e7589 */ /* 0x00006400000e0000 */
.L_x_13535:
[----:B-1----:R-:W-:-:S13]  /*39480*/  ISETP.NE.AND P0, PT, R14, RZ, PT ;  /* 0x000000ff0e00720c */ /* 0x002fda0003f05270 */
[----:B------:R-:W-:Y:S05]  /*39490*/  @P0 BRA `(.L_x_12916) ;  /* 0x0000000000880947 */ /* 0x000fea0003800000 */
[----:B------:R-:W-:-:S03]  /*394a0*/  UMOV UR4, 0xffffffff ;  /* 0xffffffff00047882 */ /* 0x000fc60000000000 */
[----:B------:R-:W-:Y:S05]  /*394b0*/  BRA.DIV UR4, `(.L_x_13298) ;  /* 0x0000006604f47947 */ /* 0x000fea000b800000 */
[----:B------:R-:W-:-:S13]  /*394c0*/  ELECT P6, URZ, PT ;  /* 0x00000000003f782f */ /* 0x000fda00038c0000 */
.L_x_13538:
[----:B------:R-:W-:Y:S05]  /*394d0*/  @!P6 BRA `(.L_x_12916) ;  /* 0x000000000078e947 */ /* 0x000fea0003800000 */
[----:B------:R-:W-:-:S06]  /*394e0*/  ULOP3.LUT UR4, UR38, 0x2, URZ, 0xfc, !UPT ;  /* 0x0000000226047892 */ /* 0x000fcc000f8efc3f */
[----:B0-----:R-:W-:-:S05]  /*394f0*/  IMAD.U32 R0, RZ, RZ, UR4 ;  /* 0x00000004ff007e24 */ /* 0x001fca000f8e00ff */
[----:B------:R-:W-:-:S13]  /*39500*/  ISETP.NE.AND P0, PT, R0, 0x3, PT ;  /* 0x000000030000780c */ /* 0x000fda0003f05270 */
[----:B------:R-:W-:Y:S05]  /*39510*/  @!P0 BRA `(.L_x_13299) ;  /* 0x0000000000048947 */ /* 0x000fea0003800000 */
[----:B------:R-:W-:Y:S01]  /*39520*/  BPT.TRAP 0x1 ;  /* 0x000000040000795c */ /* 0x000fe20000300000 */
.L_x_13299:
[----:B------:R-:W-:Y:S01]  /*39530*/  IMAD R3, R25, 0x8, R5 ;  /* 0x0000000819037824 */ /* 0x000fe200078e0205 */
[----:B------:R-:W-:Y:S01]  /*39540*/  SHF.L.U32 R2, R27, 0x1f, RZ ;  /* 0x0000001f1b027819 */ /* 0x000fe200000006ff */
[----:B------:R-:W-:-:S03]  /*39550*/  VIADD R25, R25, 0x1 ;  /* 0x0000000119197836 */ /* 0x000fc60000000000 */
[----:B------:R-:W0:Y:S02]  /*39560*/  SYNCS.PHASECHK.TRANS64.TRYWAIT P1, [R3+URZ+0x32440], R2 ;  /* 0x03244002030075a7 */ /* 0x000e24000802017f */
[----:B------:R-:W-:-:S04]  /*39570*/  ISETP.NE.AND P2, PT, R25, 0x2, PT ;  /* 0x000000021900780c */ /* 0x000fc80003f45270 */
[----:B------:R-:W-:Y:S01]  /*39580*/  SEL R0, RZ, 0x1, P2 ;  /* 0x00000001ff007807 */ /* 0x000fe20001000000 */
[----:B0-----:R-:W-:Y:S08]  /*39590*/  @!P1 BRA `(.L_x_13300) ;  /* 0x0000006400dc9947 */ /* 0x001ff00003800000 */
.L_x_13539:
[----:B------:R-:W-:Y:S02]  /*395a0*/  SEL R25, R25, RZ, P2 ;  /* 0x000000ff19197207 */ /* 0x000fe40001000000 */
[----:B------:R-:W-:Y:S01]  /*395b0*/  LOP3.LUT R0, R27, R0, RZ, 0x3c, !PT ;  /* 0x000000001b007212 */ /* 0x000fe200078e3cff */
[----:B------:R-:W-:Y:S06]  /*395c0*/  @!P0 BRA `(.L_x_13301) ;  /* 0x0000000000048947 */ /* 0x000fec0003800000 */
[----:B------:R-:W-:Y:S01]  /*395d0*/  BPT.TRAP 0x1 ;  /* 0x000000040000795c */ /* 0x000fe20000300000 */
.L_x_13301:
[----:B------:R-:W-:Y:S01]  /*395e0*/  IMAD R25, R25, 0x8, R5 ;  /* 0x0000000819197824 */ /* 0x000fe200078e0205 */
[----:B------:R-:W-:-:S04]  /*395f0*/  SHF.L.U32 R0, R0, 0x1f, RZ ;  /* 0x0000001f00007819 */ /* 0x000fc800000006ff */
[----:B------:R-:W1:Y:S02]  /*39600*/  SYNCS.PHASECHK.TRANS64.TRYWAIT P1, [R25+URZ+0x32440], R0 ;  /* 0x03244000190075a7 */ /* 0x000e64000802017f */
[----:B-1----:R-:W-:Y:S05]  /*39610*/  @!P1 BRA `(.L_x_13302) ;  /* 0x0000006400d09947 */ /* 0x002fea0003800000 */
.L_x_13540:
[----:B------:R-:W-:Y:S05]  /*39620*/  @!P0 BRA `(.L_x_13303) ;  /* 0x0000000000048947 */ /* 0x000fea0003800000 */
[----:B------:R-:W-:Y:S01]  /*39630*/  BPT.TRAP 0x1 ;  /* 0x000000040000795c */ /* 0x000fe20000300000 */
.L_x_13303:
[----:B------:R-:W5:Y:S02]  /*39640*/  SYNCS.PHASECHK.TRANS64.TRYWAIT P1, [R3+URZ+0x32460], R2 ;  /* 0x03246002030075a7 */ /* 0x000f64000802017f */
[----:B-----5:R-:W-:Y:S05]  /*39650*/  @!P1 BRA `(.L_x_13304) ;  /* 0x0000006400d49947 */ /* 0x020fea0003800000 */
.L_x_13541:
[----:B------:R-:W-:Y:S05]  /*39660*/  @!P0 BRA `(.L_x_13305) ;  /* 0x0000000000048947 */ /* 0x000fea0003800000 */
[----:B------:R-:W-:Y:S01]  /*39670*/  BPT.TRAP 0x1 ;  /* 0x000000040000795c */ /* 0x000fe20000300000 */
.L_x_13305:
[----:B------:R0:W0:Y:S02]  /*39680*/  SYNCS.PHASECHK.TRANS64.TRYWAIT P0, [R25+URZ+0x32460], R0 ;  /* 0x03246000190075a7 */ /* 0x000024000800017f */
[----:B0-----:R-:W-:Y:S05]  /*39690*/  @!P0 NANOSLEEP.SYNCS 0x989680 ;  /* 0x009896800000895d */ /* 0x001fea0003900000 */
[----:B------:R-:W0:Y:S02]  /*396a0*/  @!P0 SYNCS.PHASECHK.TRANS64 P0, [R25+URZ+0x32460], R0 ;  /* 0x03246000190085a7 */ /* 0x000e24000800007f */
[----:B0-----:R-:W-:Y:S05]  /*396b0*/  @!P0 BRA `(.L_x_13305) ;  /* 0xfffffffc00f08947 */ /* 0x001fea000383ffff */
.L_x_12916:
[----:B------:R-:W-:Y:S05]  /*396c0*/  BSYNC B9 ;  /* 0x0000000000097941 */ /* 0x000fea0003800000 */
.L_x_12913:
[----:B------:R-:W-:Y:S05]  /*396d0*/  EXIT ;  /* 0x000000000000794d */ /* 0x000fea0003800000 */
.L_x_12944:
[----:B0-----:R0:W1:Y:S02]  /*396e0*/  SYNCS.PHASECHK.TRANS64.TRYWAIT P5, [R69+URZ+0x32490], R82 ;  /* 0x03249052450075a7 */ /* 0x00106400080a017f */
[----:B-1----:R-:W-:Y:S05]  /*396f0*/  @!P5 NANOSLEEP.SYNCS 0x989680 ;  /* 0x009896800000d95d */ /* 0x002fea0003900000 */
[----:B------:R-:W1:Y:S02]  /*39700*/  @!P5 SYNCS.PHASECHK.TRANS64 P5, [R69+URZ+0x32490], R82 ;  /* 0x032490524500d5a7 */ /* 0x000e6400080a007f */
[----:B-1----:R-:W-:Y:S05]  /*39710*/  @!P5 BRA `(.L_x_12944) ;  /* 0xfffffffc00f0d947 */ /* 0x002fea000383ffff */
[----:B------:R-:W-:Y:S05]  /*39720*/  BRA `(.L_x_13306) ;  /* 0xfffffca000607947 */ /* 0x000fea000383ffff */
.L_x_12945:
        /* <DEDUP_REMOVED lines=8> */
.L_x_13308:
[----:B------:R-:W-:Y:S05]  /*397b0*/  BSYNC B1 ;  /* 0x0000000000017941 */ /* 0x000fea0003800000 */
.L_x_13307:
        /* <DEDUP_REMOVED lines=8> */
.L_x_13309:
[----:B------:R-:W-:Y:S05]  /*39840*/  BRA `(.L_x_13310) ;  /* 0xfffffca0002c7947 */ /* 0x000fea000383ffff */
.L_x_12954:
        /* <DEDUP_REMOVED lines=8> */
.L_x_13312:
[----:B------:R-:W-:Y:S05]  /*398d0*/  BSYNC B1 ;  /* 0x0000000000017941 */ /* 0x000fea0003800000 */
.L_x_13311:
        /* <DEDUP_REMOVED lines=8> */
.L_x_13313:
[----:B------:R-:W-:Y:S05]  /*39960*/  BRA `(.L_x_13314) ;  /* 0xfffffca400a47947 */ /* 0x000fea000383ffff */
.L_x_12966:
[----:B0-----:R0:W1:Y:S02]  /*39970*/  SYNCS.PHASECHK.TRANS64.TRYWAIT P5, [R69+URZ+0x32490], R82 ;  /* 0x03249052450075a7 */ /* 0x00106400080a017f */
[----:B-1----:R-:W-:Y:S05]  /*39980*/  @!P5 NANOSLEEP.SYNCS 0x989680 ;  /* 0x009896800000d95d */ /* 0x002fea0003900000 */
[----:B------:R-:W1:Y:S02]  /*39990*/  @!P5 SYNCS.PHASECHK.TRANS64 P5, [R69+URZ+0x32490], R82 ;  /* 0x032490524500d5a7 */ /* 0x000e6400080a007f */
[----:B-1----:R-:W-:Y:S05]  /*399a0*/  @!P5 BRA `(.L_x_12966) ;  /* 0xfffffffc00f0d947 */ /* 0x002fea000383ffff */
[----:B------:R-:W-:Y:S05]  /*399b0*/  BRA `(.L_x_13315) ;  /* 0xfffffcb000b87947 */ /* 0x000fea000383ffff */
.L_x_12967:
        /* <DEDUP_REMOVED lines=8> */
.L_x_13317:
[----:B------:R-:W-:Y:S05]  /*39a40*/  BSYNC B1 ;  /* 0x0000000000017941 */ /* 0x000fea0003800000 */
.L_x_13316:
        /* <DEDUP_REMOVED lines=8> */
.L_x_13318:
[----:B------:R-:W-:Y:S01]  /*39ad0*/  IMAD.MOV.U32 R72, RZ, RZ, R14 ;  /* 0x000000ffff487224 */ /* 0x000fe200078e000e */
[----:B------:R-:W-:Y:S06]  /*39ae0*/  BRA `(.L_x_13319) ;  /* 0xfffffcb000807947 */ /* 0x000fec000383ffff */
.L_x_12972:
        /* <DEDUP_REMOVED lines=8> */
.L_x_13321:
[----:B------:R-:W-:Y:S05]  /*39b70*/  BSYNC B1 ;  /* 0x0000000000017941 */ /* 0x000fea0003800000 */
.L_x_13320:
        /* <DEDUP_REMOVED lines=8> */
.L_x_13322:
[----:B------:R-:W-:Y:S05]  /*39c00*/  BRA `(.L_x_13323) ;  /* 0xfffffcb8000c7947 */ /* 0x000fea000383ffff */
.L_x_12977:
[----:B0-----:R0:W1:Y:S02]  /*39c10*/  SYNCS.PHASECHK.TRANS64.TRYWAIT P0, [R69+URZ+0x32490], R82 ;  /* 0x03249052450075a7 */ /* 0x001064000800017f */
[----:B-1----:R-:W-:Y:S05]  /*39c20*/  @!P0 NANOSLEEP.SYNCS 0x989680 ;  /* 0x009896800000895d */ /* 0x002fea0003900000 */
[----:B------:R-:W1:Y:S02]  /*39c30*/  @!P0 SYNCS.PHASECHK.TRANS64 P0, [R69+URZ+0x32490], R82 ;  /* 0x03249052450085a7 */ /* 0x000e64000800007f */
[----:B-1----:R-:W-:Y:S05]  /*39c40*/  @!P0 BRA `(.L_x_12977) ;  /* 0xfffffffc00f08947 */ /* 0x002fea000383ffff */
[----:B------:R-:W-:Y:S05]  /*39c50*/  BRA `(.L_x_13324) ;  /* 0xfffffcbc00f07947 */ /* 0x000fea000383ffff */
.L_x_12978:
        /* <DEDUP_REMOVED lines=8> */
.L_x_13326:
[----:B------:R-:W-:Y:S05]  /*39ce0*/  BSYNC B1 ;  /* 0x0000000000017941 */ /* 0x000fea0003800000 */
.L_x_13325:
        /* <DEDUP_REMOVED lines=8> */
.L_x_13327:
[----:B------:R-:W-:Y:S05]  /*39d70*/  BRA `(.L_x_13328) ;  /* 0xfffffcc000107947 */ /* 0x000fea000383ffff */
.L_x_12981:
        /* <DEDUP_REMOVED lines=8> */
.L_x_13330:
[----:B------:R-:W-:Y:S05]  /*39e00*/  BSYNC B1 ;  /* 0x0000000000017941 */ /* 0x000fea0003800000 */
.L_x_13329:
        /* <DEDUP_REMOVED lines=8> */
.L_x_13331:
[----:B------:R-:W-:Y:S05]  /*39e90*/  BRA `(.L_x_13332) ;  /* 0xfffffcc000107947 */ /* 0x000fea000383ffff */
.L_x_12985:
[----:B------:R0:W0:Y:S02]  /*39ea0*/  SYNCS.PHASECHK.TRANS64.TRYWAIT P3, [R69+URZ+0x324b0], R82 ;  /* 0x0324b052450075a7 */ /* 0x000024000806017f */
[----:B0-----:R-:W-:Y:S05]  /*39eb0*/  @!P3 NANOSLEEP.SYNCS 0x989680 ;  /* 0x009896800000b95d */ /* 0x001fea0003900000 */
[----:B------:R-:W0:Y:S02]  /*39ec0*/  @!P3 SYNCS.PHASECHK.TRANS64 P3, [R69+URZ+0x324b0], R82 ;  /* 0x0324b0524500b5a7 */ /* 0x000e24000806007f */
[----:B0-----:R-:W-:Y:S05]  /*39ed0*/  @!P3 BRA `(.L_x_12985) ;  /* 0xfffffffc00f0b947 */ /* 0x001fea000383ffff */
[----:B------:R-:W-:Y:S05]  /*39ee0*/  BRA `(.L_x_13333) ;  /* 0xfffffcc000847947 */ /* 0x000fea000383ffff */
.L_x_13003:
[----:B------:R0:W5:Y:S01]  /*39ef0*/  LDL R13, [R1+0x518] ;  /* 0x00051800010d7983 */ /* 0x0001620000100800 */
[----:B------:R-:W-:Y:S01]  /*39f00*/  BSSY B0, `(.L_x_13334) ;  /* 0x0000007000007945 */ /* 0x000fe20003800000 */
[----:B------:R-:W-:Y:S02]  /*39f10*/  IMAD.MOV.U32 R12, RZ, RZ, RZ ;  /* 0x000000ffff0c7224 */ /* 0x000fe400078e00ff */
[----:B------:R-:W-:Y:S02]  /*39f20*/  IMAD.MOV.U32 R11, RZ, RZ, 0x1f ;  /* 0x0000001fff0b7424 */ /* 0x000fe400078e00ff */
[----:B------:R-:W-:-:S07]  /*39f30*/  IMAD.MOV.U32 R15, RZ, RZ, -0x1 ;  /* 0xffffffffff0f7424 */ /* 0x000fce00078e00ff */
[----:B0-2--5:R-:W-:Y:S05]  /*39f40*/  WARPSYNC.COLLECTIVE R15, `(.L_x_13335) ;  /* 0x000000000f087348 */ /* 0x025fea0003c00000 */
[----:B-----5:R1:W3:Y:S02]  /*39f50*/  SHFL.IDX P6, R14, R13, R12, R11 ;  /* 0x0000000c0d0e7389 */ /* 0x0202e400000c000b */
[----:B0123--:R-:W-:Y:S01]  /*39f60*/  ENDCOLLECTIVE ;  /* 0x000000000000791b */ /* 0x00ffe20003800000 */
.L_x_13335:
[----:B------:R-:W-:Y:S05]  /*39f70*/  BSYNC B0 ;  /* 0x0000000000007941 */ /* 0x000fea0003800000 */
.L_x_13334:
[----:B------:R-:W-:Y:S05]  /*39f80*/  BRA `(.L_x_13336) ;  /* 0xfffffcd400a07947 */ /* 0x000fea000383ffff */
.L_x_13015:
        /* <DEDUP_REMOVED lines=8> */
.L_x_13338:
[----:B------:R-:W-:Y:S05]  /*3a010*/  BSYNC B1 ;  /* 0x0000000000017941 */ /* 0x000fea0003800000 */
.L_x_13337:
        /* <DEDUP_REMOVED lines=8> */
.L_x_13339:
[----:B------:R-:W-:Y:S02]  /*3a0a0*/  IMAD.MOV.U32 R13, RZ, RZ, R61 ;  /* 0x000000ffff0d7224 */ /* 0x000fe400078e003d */
[----:B------:R-:W-:-:S07]  /*3a0b0*/  IMAD.MOV.U32 R6, RZ, RZ, R14 ;  /* 0x000000ffff067224 */ /* 0x000fce00078e000e */
[----:B------:R-:W-:Y:S05]  /*3a0c0*/  WARPSYNC.COLLECTIVE R15, `(.L_x_13340) ;  /* 0x000000000f087348 */ /* 0x000fea0003c00000 */
[----:B------:R0:W1:Y:S02]  /*3a0d0*/  SHFL.IDX P6, R14, R13, R12, R11 ;  /* 0x0000000c0d0e7389 */ /* 0x00006400000c000b */
[----:B01----:R-:W-:Y:S01]  /*3a0e0*/  ENDCOLLECTIVE ;  /* 0x000000000000791b */ /* 0x003fe20003800000 */
.L_x_13340:
[----:B------:R-:W-:Y:S02]  /*3a0f0*/  IMAD.MOV.U32 R13, RZ, RZ, R60 ;  /* 0x000000ffff0d7224 */ /* 0x000fe400078e003c */
[----:B------:R-:W-:-:S07]  /*3a100*/  IMAD.MOV.U32 R7, RZ, RZ, R14 ;  /* 0x000000ffff077224 */ /* 0x000fce00078e000e */
[----:B------:R-:W-:Y:S05]  /*3a110*/  WARPSYNC.COLLECTIVE R15, `(.L_x_13341) ;  /* 0x000000000f087348 */ /* 0x000fea0003c00000 */
[----:B------:R0:W1:Y:S02]  /*3a120*/  SHFL.IDX P6, R14, R13, R12, R11 ;  /* 0x0000000c0d0e7389 */ /* 0x00006400000c000b */
[----:B01----:R-:W-:Y:S01]  /*3a130*/  ENDCOLLECTIVE ;  /* 0x000000000000791b */ /* 0x003fe20003800000 */
.L_x_13341:
[----:B------:R-:W-:Y:S01]  /*3a140*/  IMAD.MOV.U32 R8, RZ, RZ, R14 ;  /* 0x000000ffff087224 */ /* 0x000fe200078e000e */
[----:B------:R-:W-:Y:S06]  /*3a150*/  BRA `(.L_x_13342) ;  /* 0xfffffce000747947 */ /* 0x000fec000383ffff */
.L_x_13018:
[----:B------:R-:W-:Y:S01]  /*3a160*/  BSSY B1, `(.L_x_13343) ;  /* 0x0000008000017945 */ /* 0x000fe20003800000 */
[----:B------:R-:W-:Y:S02]  /*3a170*/  IMAD.MOV.U32 R13, RZ, RZ, R44 ;  /* 0x000000ffff0d7224 */ /* 0x000fe400078e002c */
[----:B------:R-:W-:Y:S02]  /*3a180*/  IMAD.MOV.U32 R12, RZ, RZ, 0x1 ;  /* 0x00000001ff0c7424 */ /* 0x000fe400078e00ff */
[----:B------:R-:W-:Y:S02]  /*3a190*/  IMAD.MOV.U32 R11, RZ, RZ, 0x1c1f ;  /* 0x00001c1fff0b7424 */ /* 0x000fe400078e00ff */
[----:B------:R-:W-:-:S07]  /*3a1a0*/  IMAD.MOV.U32 R15, RZ, RZ, -0x1 ;  /* 0xffffffffff0f7424 */ /* 0x000fce00078e00ff */
[----:B0--34-:R-:W-:Y:S05]  /*3a1b0*/  WARPSYNC.COLLECTIVE R15, `(.L_x_13344) ;  /* 0x000000000f087348 */ /* 0x019fea0003c00000 */
[----:B------:R1:W2:Y:S02]  /*3a1c0*/  SHFL.IDX P6, R14, R13, R12, R11 ;  /* 0x0000000c0d0e7389 */ /* 0x0002a400000c000b */
[----:B01234-:R-:W-:Y:S01]  /*3a1d0*/  ENDCOLLECTIVE ;  /* 0x000000000000791b */ /* 0x01ffe20003800000 */
.L_x_13344:
[----:B------:R-:W-:Y:S05]  /*3a1e0*/  BSYNC B1 ;  /* 0x0000000000017941 */ /* 0x000fea0003800000 */
.L_x_13343:
        /* <DEDUP_REMOVED lines=8> */
.L_x_13345:
[----:B------:R-:W-:Y:S02]  /*3a270*/  IMAD.MOV.U32 R13, RZ, RZ, R61 ;  /* 0x000000ffff0d7224 */ /* 0x000fe400078e003d */
[----:B------:R-:W-:-:S07]  /*3a280*/  IMAD.MOV.U32 R6, RZ, RZ, R14 ;  /* 0x000000ffff067224 */ /* 0x000fce00078e000e */
[----:B------:R-:W-:Y:S05]  /*3a290*/  WARPSYNC.COLLECTIVE R15, `(.L_x_13346) ;  /* 0x000000000f087348 */ /* 0x000fea0003c00000 */
[----:B------:R0:W1:Y:S02]  /*3a2a0*/  SHFL.IDX P6, R14, R13, R12, R11 ;  /* 0x0000000c0d0e7389 */ /* 0x00006400000c000b */
[----:B01----:R-:W-:Y:S01]  /*3a2b0*/  ENDCOLLECTIVE ;  /* 0x000000000000791b */ /* 0x003fe20003800000 */
.L_x_13346:
[----:B------:R-:W-:Y:S02]  /*3a2c0*/  IMAD.MOV.U32 R13, RZ, RZ, R60 ;  /* 0x000000ffff0d7224 */ /* 0x000fe400078e003c */
[----:B------:R-:W-:-:S07]  /*3a2d0*/  IMAD.MOV.U32 R7, RZ, RZ, R14 ;  /* 0x000000ffff077224 */ /* 0x000fce00078e000e */
[----:B------:R-:W-:Y:S05]  /*3a2e0*/  WARPSYNC.COLLECTIVE R15, `(.L_x_13347) ;  /* 0x000000000f087348 */ /* 0x000fea0003c00000 */
[----:B------:R0:W1:Y:S02]  /*3a2f0*/  SHFL.IDX P6, R14, R13, R12, R11 ;  /* 0x0000000c0d0e7389 */ /* 0x00006400000c000b */
[----:B01----:R-:W-:Y:S01]  /*3a300*/  ENDCOLLECTIVE ;  /* 0x000000000000791b */ /* 0x003fe20003800000 */
.L_x_13347:
[----:B------:R-:W-:Y:S05]  /*3a310*/  BRA `(.L_x_13348) ;  /* 0xfffffce000dc7947 */ /* 0x000fea000383ffff */
.L_x_13022:
[----:B-1----:R1:W4:Y:S02]  /*3a320*/  SYNCS.PHASECHK.TRANS64.TRYWAIT P0, [R2+URZ+0x32400], R61 ;  /* 0x0324003d020075a7 */ /* 0x002324000800017f */
[----:B----4-:R-:W-:Y:S05]  /*3a330*/  @!P0 NANOSLEEP.SYNCS 0x989680 ;  /* 0x009896800000895d */ /* 0x010fea0003900000 */
[----:B------:R-:W4:Y:S02]  /*3a340*/  @!P0 SYNCS.PHASECHK.TRANS64 P0, [R2+URZ+0x32400], R61 ;  /* 0x0324003d020085a7 */ /* 0x000f24000800007f */
[----:B----4-:R-:W-:Y:S05]  /*3a350*/  @!P0 BRA `(.L_x_13022) ;  /* 0xfffffffc00f08947 */ /* 0x010fea000383ffff */
[----:B------:R-:W-:Y:S05]  /*3a360*/  BRA `(.L_x_13349) ;  /* 0xfffffce400687947 */ /* 0x000fea000383ffff */
.L_x_13030:
        /* <DEDUP_REMOVED lines=9> */
.L_x_13351:
[----:B------:R-:W-:Y:S05]  /*3a400*/  BSYNC B1 ;  /* 0x0000000000017941 */ /* 0x000fea0003800000 */
.L_x_13350:
        /* <DEDUP_REMOVED lines=10> */
.L_x_13352:
        /* <DEDUP_REMOVED lines=8> */
.L_x_13353:
[----:B------:R-:W-:-:S04]  /*3a530*/  @!P1 IADD3 R8, P2, R5, R7, RZ ;  /* 0x0000000705089210 */ /* 0x000fc80007f5e0ff */
[----:B------:R-:W-:Y:S01]  /*3a540*/  @!P1 IADD3.X R9, R4, R21, RZ, P2, !PT ;  /* 0x0000001504099210 */ /* 0x000fe200017fe4ff */
[----:B------:R-:W-:Y:S02]  /*3a550*/  IMAD.MOV.U32 R13, RZ, RZ, R62 ;  /* 0x000000ffff0d7224 */ /* 0x000fe400078e003e */
[----:B------:R-:W-:-:S07]  /*3a560*/  IMAD.MOV.U32 R6, RZ, RZ, R14 ;  /* 0x000000ffff067224 */ /* 0x000fce00078e000e */
[----:B------:R-:W-:Y:S05]  /*3a570*/  WARPSYNC.COLLECTIVE R15, `(.L_x_13354) ;  /* 0x000000000f087348 */ /* 0x000fea0003c00000 */
[----:B------:R0:W1:Y:S02]  /*3a580*/  SHFL.IDX P6, R14, R13, R12, R11 ;  /* 0x0000000c0d0e7389 */ /* 0x00006400000c000b */
[----:B01----:R-:W-:Y:S01]  /*3a590*/  ENDCOLLECTIVE ;  /* 0x000000000000791b */ /* 0x003fe20003800000 */
.L_x_13354:
        /* <DEDUP_REMOVED lines=11> */
[----:B------:R-:W-:-:S02]  /*3a650*/  @!P1 IMAD.MOV.U32 R21, RZ, RZ, R11 ;  /* 0x000000ffff159224 */ /* 0x000fc400078e000b */
[----:B------:R-:W-:Y:S02]  /*3a660*/  IMAD.MOV.U32 R10, RZ, RZ, R20 ;  /* 0x000000ffff0a7224 */ /* 0x000fe400078e0014 */
[----:B------:R-:W-:Y:S02]  /*3a670*/  IMAD.MOV.U32 R11, RZ, RZ, R21 ;  /* 0x000000ffff0b7224 */ /* 0x000fe400078e0015 */
[----:B------:R-:W-:Y:S02]  /*3a680*/  @!P1 IMAD.MOV.U32 R54, RZ, RZ, R8 ;  /* 0x000000ffff369224 */ /* 0x000fe400078e0008 */
[----:B------:R-:W-:Y:S01]  /*3a690*/  @!P1 IMAD.MOV.U32 R55, RZ, RZ, R9 ;  /* 0x000000ffff379224 */ /* 0x000fe200078e0009 */
[----:B------:R-:W-:Y:S01]  /*3a6a0*/  PRMT R67, R10, 0x5410, R11 ;  /* 0x000054100a437816 */ /* 0x000fe2000000000b */
[----:B------:R-:W-:Y:S02]  /*3a6b0*/  IMAD.MOV.U32 R11, RZ, RZ, 0x1c1f ;  /* 0x00001c1fff0b7424 */ /* 0x000fe400078e00ff */
[----:B------:R-:W-:-:S02]  /*3a6c0*/  IMAD.MOV.U32 R8, RZ, RZ, R54 ;  /* 0x000000ffff087224 */ /* 0x000fc400078e0036 */
[----:B------:R-:W-:-:S07]  /*3a6d0*/  IMAD.MOV.U32 R9, RZ, RZ, R55 ;  /* 0x000000ffff097224 */ /* 0x000fce00078e0037 */
[----:B-----5:R-:W-:Y:S05]  /*3a6e0*/  WARPSYNC.COLLECTIVE R15, `(.L_x_13355) ;  /* 0x000000000f087348 */ /* 0x020fea0003c00000 */
[----:B------:R0:W1:Y:S02]  /*3a6f0*/  SHFL.IDX P6, R14, R13, R12, R11 ;  /* 0x0000000c0d0e7389 */ /* 0x00006400000c000b */
[----:B01---5:R-:W-:Y:S01]  /*3a700*/  ENDCOLLECTIVE ;  /* 0x000000000000791b */ /* 0x023fe20003800000 */
.L_x_13355:
[----:B------:R-:W-:Y:S01]  /*3a710*/  @!P1 IMAD.MOV.U32 R58, RZ, RZ, R6 ;  /* 0x000000ffff3a9224 */ /* 0x000fe200078e0006 */
[----:B------:R-:W-:Y:S01]  /*3a720*/  PRMT R28, R8, 0x5410, R9 ;  /* 0x00005410081c7816 */ /* 0x000fe20000000009 */
[----:B------:R-:W-:Y:S02]  /*3a730*/  @!P1 IMAD.MOV.U32 R60, RZ, RZ, R4 ;  /* 0x000000ffff3c9224 */ /* 0x000fe400078e0004 */
[----:B------:R-:W-:Y:S02]  /*3a740*/  @!P1 IMAD.MOV.U32 R61, RZ, RZ, R5 ;  /* 0x000000ffff3d9224 */ /* 0x000fe400078e0005 */
[----:B------:R-:W-:Y:S02]  /*3a750*/  @!P1 IMAD.MOV.U32 R59, RZ, RZ, R7 ;  /* 0x000000ffff3b9224 */ /* 0x000fe400078e0007 */
[----:B------:R-:W-:Y:S02]  /*3a760*/  IMAD.MOV.U32 R4, RZ, RZ, R58 ;  /* 0x000000ffff047224 */ /* 0x000fe400078e003a */
[----:B------:R-:W-:-:S02]  /*3a770*/  IMAD.MOV.U32 R13, RZ, RZ, R44 ;  /* 0x000000ffff0d7224 */ /* 0x000fc400078e002c */
        /* <DEDUP_REMOVED lines=10> */
.L_x_13356:
[----:B------:R-:W-:Y:S01]  /*3a820*/  CS2R R6, SRZ ;  /* 0x0000000000067805 */ /* 0x000fe2000001ff00 */
[----:B------:R-:W-:Y:S02]  /*3a830*/  IMAD.MOV.U32 R13, RZ, RZ, R26 ;  /* 0x000000ffff0d7224 */ /* 0x000fe400078e001a */
[----:B------:R-:W-:-:S07]  /*3a840*/  IMAD.MOV.U32 R25, RZ, RZ, R14 ;  /* 0x000000ffff197224 */ /* 0x000fce00078e000e */
[----:B------:R-:W-:Y:S05]  /*3a850*/  WARPSYNC.COLLECTIVE R15, `(.L_x_13357) ;  /* 0x000000000f087348 */ /* 0x000fea0003c00000 */
[----:B------:R0:W1:Y:S02]  /*3a860*/  SHFL.IDX P6, R14, R13, R12, R11 ;  /* 0x0000000c0d0e7389 */ /* 0x00006400000c000b */
[----:B01----:R-:W-:Y:S01]  /*3a870*/  ENDCOLLECTIVE ;  /* 0x000000000000791b */ /* 0x003fe20003800000 */
.L_x_13357:
[----:B------:R-:W-:Y:S02]  /*3a880*/  IMAD.MOV.U32 R13, RZ, RZ, R62 ;  /* 0x000000ffff0d7224 */ /* 0x000fe400078e003e */
[----:B------:R-:W-:-:S07]  /*3a890*/  IMAD.MOV.U32 R26, RZ, RZ, R14 ;  /* 0x000000ffff1a7224 */ /* 0x000fce00078e000e */
[----:B------:R-:W-:Y:S05]  /*3a8a0*/  WARPSYNC.COLLECTIVE R15, `(.L_x_13358) ;  /* 0x000000000f087348 */ /* 0x000fea0003c00000 */
[----:B------:R0:W1:Y:S02]  /*3a8b0*/  SHFL.IDX P6, R14, R13, R12, R11 ;  /* 0x0000000c0d0e7389 */ /* 0x00006400000c000b */
[----:B01----:R-:W-:Y:S01]  /*3a8c0*/  ENDCOLLECTIVE ;  /* 0x000000000000791b */ /* 0x003fe20003800000 */
.L_x_13358:
[----:B------:R-:W-:Y:S05]  /*3a8d0*/  BRA `(.L_x_13359) ;  /* 0xfffffcf000a87947 */ /* 0x000fea000383ffff */
.L_x_13034:
[----:B0-----:R0:W1:Y:S02]  /*3a8e0*/  SYNCS.PHASECHK.TRANS64.TRYWAIT P1, [R2+URZ+0x32400], R13 ;  /* 0x0324000d020075a7 */ /* 0x001064000802017f */
[----:B-1----:R-:W-:Y:S05]  /*3a8f0*/  @!P1 NANOSLEEP.SYNCS 0x989680 ;  /* 0x009896800000995d */ /* 0x002fea0003900000 */
[----:B------:R-:W1:Y:S02]  /*3a900*/  @!P1 SYNCS.PHASECHK.TRANS64 P1, [R2+URZ+0x32400], R13 ;  /* 0x0324000d020095a7 */ /* 0x000e64000802007f */
[----:B-1----:R-:W-:Y:S05]  /*3a910*/  @!P1 BRA `(.L_x_13034) ;  /* 0xfffffffc00f09947 */ /* 0x002fea000383ffff */
[----:B------:R-:W-:Y:S05]  /*3a920*/  BRA `(.L_x_13360) ;  /* 0xfffffcf400047947 */ /* 0x000fea000383ffff */
.L_x_13048:
[----:B0-----:R0:W1:Y:S02]  /*3a930*/  SYNCS.PHASECHK.TRANS64.TRYWAIT P0, [R2+URZ], R7 ;  /* 0x00000007020075a7 */ /* 0x001064000800017f */
[----:B-1----:R-:W-:Y:S05]  /*3a940*/  @!P0 NANOSLEEP.SYNCS 0x989680 ;  /* 0x009896800000895d */ /* 0x002fea0003900000 */
[----:B------:R-:W1:Y:S02]  /*3a950*/  @!P0 SYNCS.PHASECHK.TRANS64 P0, [R2+URZ], R7 ;  /* 0x00000007020085a7 */ /* 0x000e64000800007f */
[----:B-1----:R-:W-:Y:S05]  /*3a960*/  @!P0 BRA `(.L_x_13048) ;  /* 0xfffffffc00f08947 */ /* 0x002fea000383ffff */
[----:B------:R-:W-:Y:S05]  /*3a970*/  BRA `(.L_x_13047) ;  /* 0xfffffd0800b47947 */ /* 0x000fea000383ffff */
.L_x_13055:
[----:B0-----:R0:W1:Y:S02]  /*3a980*/  SYNCS.PHASECHK.TRANS64.TRYWAIT P0, [R6+URZ], R7 ;  /* 0x00000007060075a7 */ /* 0x001064000800017f */
[----:B-1----:R-:W-:Y:S05]  /*3a990*/  @!P0 NANOSLEEP.SYNCS 0x989680 ;  /* 0x009896800000895d */ /* 0x002fea0003900000 */
[----:B------:R-:W1:Y:S02]  /*3a9a0*/  @!P0 SYNCS.PHASECHK.TRANS64 P0, [R6+URZ], R7 ;  /* 0x00000007060085a7 */ /* 0x000e64000800007f */
[----:B-1----:R-:W-:Y:S05]  /*3a9b0*/  @!P0 BRA `(.L_x_13055) ;  /* 0xfffffffc00f08947 */ /* 0x002fea000383ffff */
[----:B------:R-:W-:Y:S05]  /*3a9c0*/  BRA `(.L_x_13054) ;  /* 0xfffffd0c00d87947 */ /* 0x000fea000383ffff */
.L_x_13082:
[----:B-1----:R1:W2:Y:S02]  /*3a9d0*/  SYNCS.PHASECHK.TRANS64.TRYWAIT P0, [R10+URZ], R11 ;  /* 0x0000000b0a0075a7 */ /* 0x0022a4000800017f */
[----:B--2---:R-:W-:Y:S05]  /*3a9e0*/  @!P0 NANOSLEEP.SYNCS 0x989680 ;  /* 0x009896800000895d */ /* 0x004fea0003900000 */
[----:B------:R-:W2:Y:S02]  /*3a9f0*/  @!P0 SYNCS.PHASECHK.TRANS64 P0, [R10+URZ], R11 ;  /* 0x0000000b0a0085a7 */ /* 0x000ea4000800007f */
[----:B--2---:R-:W-:Y:S05]  /*3aa00*/  @!P0 BRA `(.L_x_13082) ;  /* 0xfffffffc00f08947 */ /* 0x004fea000383ffff */
[----:B------:R-:W-:Y:S05]  /*3aa10*/  BRA `(.L_x_13081) ;  /* 0xfffffdb800487947 */ /* 0x000fea000383ffff */
.L_x_13089:
[----:B0-----:R0:W1:Y:S02]  /*3aa20*/  SYNCS.PHASECHK.TRANS64.TRYWAIT P0, [R8+URZ], R9 ;  /* 0x00000009080075a7 */ /* 0x001064000800017f */
[----:B-1----:R-:W-:Y:S05]  /*3aa30*/  @!P0 NANOSLEEP.SYNCS 0x989680 ;  /* 0x009896800000895d */ /* 0x002fea0003900000 */
[----:B------:R-:W1:Y:S02]  /*3aa40*/  @!P0 SYNCS.PHASECHK.TRANS64 P0, [R8+URZ], R9 ;  /* 0x00000009080085a7 */ /* 0x000e64000800007f */
[----:B-1----:R-:W-:Y:S05]  /*3aa50*/  @!P0 BRA `(.L_x_13089) ;  /* 0xfffffffc00f08947 */ /* 0x002fea000383ffff */
[----:B------:R-:W-:Y:S05]  /*3aa60*/  BRA `(.L_x_13088) ;  /* 0xfffffdbc00807947 */ /* 0x000fea000383ffff */
.L_x_13102:
[----:B-1----:R1:W2:Y:S02]  /*3aa70*/  SYNCS.PHASECHK.TRANS64.TRYWAIT P0, [R8+URZ], R9 ;  /* 0x00000009080075a7 */ /* 0x0022a4000800017f */
[----:B--2---:R-:W-:Y:S05]  /*3aa80*/  @!P0 NANOSLEEP.SYNCS 0x989680 ;  /* 0x009896800000895d */ /* 0x004fea0003900000 */
[----:B------:R-:W2:Y:S02]  /*3aa90*/  @!P0 SYNCS.PHASECHK.TRANS64 P0, [R8+URZ], R9 ;  /* 0x00000009080085a7 */ /* 0x000ea4000800007f */
[----:B--2---:R-:W-:Y:S05]  /*3aaa0*/  @!P0 BRA `(.L_x_13102) ;  /* 0xfffffffc00f08947 */ /* 0x004fea000383ffff */
[----:B------:R-:W-:Y:S05]  /*3aab0*/  BRA `(.L_x_13101) ;  /* 0xfffffe50008c7947 */ /* 0x000fea000383ffff */
.L_x_13109:
[----:B-1----:R1:W2:Y:S02]  /*3aac0*/  SYNCS.PHASECHK.TRANS64.TRYWAIT P0, [R8+URZ], R9 ;  /* 0x00000009080075a7 */ /* 0x0022a4000800017f */
[----:B--2---:R-:W-:Y:S05]  /*3aad0*/  @!P0 NANOSLEEP.SYNCS 0x989680 ;  /* 0x009896800000895d */ /* 0x004fea0003900000 */
[----:B------:R-:W2:Y:S02]  /*3aae0*/  @!P0 SYNCS.PHASECHK.TRANS64 P0, [R8+URZ], R9 ;  /* 0x00000009080085a7 */ /* 0x000ea4000800007f */
[----:B--2---:R-:W-:Y:S05]  /*3aaf0*/  @!P0 BRA `(.L_x_13109) ;  /* 0xfffffffc00f08947 */ /* 0x004fea000383ffff */
[----:B------:R-:W-:Y:S05]  /*3ab00*/  BRA `(.L_x_13108) ;  /* 0xfffffe5400c47947 */ /* 0x000fea000383ffff */
.L_x_13129:
[----:B------:R-:W-:Y:S02]  /*3ab10*/  IMAD.MOV.U32 R13, RZ, RZ, R17 ;  /* 0x000000ffff0d7224 */ /* 0x000fe400078e0011 */
[----:B------:R-:W-:Y:S02]  /*3ab20*/  IMAD.MOV.U32 R12, RZ, RZ, RZ ;  /* 0x000000ffff0c7224 */ /* 0x000fe400078e00ff */
[----:B------:R-:W-:Y:S02]  /*3ab30*/  IMAD.MOV.U32 R11, RZ, RZ, 0x181f ;  /* 0x0000181fff0b7424 */ /* 0x000fe400078e00ff */
[----:B------:R-:W-:-:S07]  /*3ab40*/  IMAD.MOV.U32 R15, RZ, RZ, -0x1 ;  /* 0xffffffffff0f7424 */ /* 0x000fce00078e00ff */
[----:B-----5:R-:W-:Y:S05]  /*3ab50*/  WARPSYNC.COLLECTIVE R15, `(.L_x_13361) ;  /* 0x000000000f087348 */ /* 0x020fea0003c00000 */
[----:B------:R0:W1:Y:S02]  /*3ab60*/  SHFL.IDX P6, R14, R13, R12, R11 ;  /* 0x0000000c0d0e7389 */ /* 0x00006400000c000b */
[----:B01---5:R-:W-:Y:S01]  /*3ab70*/  ENDCOLLECTIVE ;  /* 0x000000000000791b */ /* 0x023fe20003800000 */
.L_x_13361:
[----:B------:R-:W-:Y:S02]  /*3ab80*/  IMAD.MOV.U32 R13, RZ, RZ, R16 ;  /* 0x000000ffff0d7224 */ /* 0x000fe400078e0010 */
[----:B------:R-:W-:-:S07]  /*3ab90*/  IMAD.MOV.U32 R3, RZ, RZ, R14 ;  /* 0x000000ffff037224 */ /* 0x000fce00078e000e */
[----:B------:R-:W-:Y:S05]  /*3aba0*/  WARPSYNC.COLLECTIVE R15, `(.L_x_13362) ;  /* 0x000000000f087348 */ /* 0x000fea0003c00000 */
[----:B------:R0:W1:Y:S02]  /*3abb0*/  SHFL.IDX P6, R14, R13, R12, R11 ;  /* 0x0000000c0d0e7389 */ /* 0x00006400000c000b */
[----:B01----:R-:W-:Y:S01]  /*3abc0*/  ENDCOLLECTIVE ;  /* 0x000000000000791b */ /* 0x003fe20003800000 */
.L_x_13362:
[----:B------:R-:W-:Y:S05]  /*3abd0*/  BRA `(.L_x_13363) ;  /* 0xffffff2800d87947 */ /* 0x000fea000383ffff */
.L_x_13132:
        /* <DEDUP_REMOVED lines=8> */
.L_x_13365:
[----:B------:R-:W-:Y:S05]  /*3ac60*/  BSYNC B1 ;  /* 0x0000000000017941 */ /* 0x000fea0003800000 */
.L_x_13364:
        /* <DEDUP_REMOVED lines=8> */
.L_x_13366:
[----:B------:R-:W-:Y:S05]  /*3acf0*/  BRA `(.L_x_13367) ;  /* 0xffffff2800f87947 */ /* 0x000fea000383ffff */
.L_x_13135:
        /* <DEDUP_REMOVED lines=8> */
.L_x_13369:
[----:B------:R-:W-:Y:S05]  /*3ad80*/  BSYNC B1 ;  /* 0x0000000000017941 */ /* 0x000fea0003800000 */
.L_x_13368:
        /* <DEDUP_REMOVED lines=8> */
.L_x_13370:
[----:B------:R-:W-:Y:S05]  /*3ae10*/  BRA `(.L_x_13371) ;  /* 0xffffff2c00187947 */ /* 0x000fea000383ffff */
.L_x_13138:
        /* <DEDUP_REMOVED lines=8> */
.L_x_13373:
[----:B------:R-:W-:Y:S05]  /*3aea0*/  BSYNC B1 ;  /* 0x0000000000017941 */ /* 0x000fea0003800000 */
.L_x_13372:
        /* <DEDUP_REMOVED lines=8> */
.L_x_13374:
[----:B------:R-:W-:Y:S05]  /*3af30*/  BRA `(.L_x_13375) ;  /* 0xffffff2c00387947 */ /* 0x000fea000383ffff */
.L_x_13140:
[----:B------:R-:W-:Y:S02]  /*3af40*/  IMAD.MOV.U32 R13, RZ, RZ, R4 ;  /* 0x000000ffff0d7224 */ /* 0x000fe400078e0004 */
[----:B------:R-:W-:Y:S02]  /*3af50*/  IMAD.MOV.U32 R12, RZ, RZ, RZ ;  /* 0x000000ffff0c7224 */ /* 0x000fe400078e00ff */
[----:B------:R-:W-:Y:S02]  /*3af60*/  IMAD.MOV.U32 R11, RZ, RZ, 0x1c1f ;  /* 0x00001c1fff0b7424 */ /* 0x000fe400078e00ff */
[----:B------:R-:W-:-:S07]  /*3af70*/  IMAD.MOV.U32 R15, RZ, RZ, -0x1 ;  /* 0xffffffffff0f7424 */ /* 0x000fce00078e00ff */
[----:B0-----:R-:W-:Y:S05]  /*3af80*/  WARPSYNC.COLLECTIVE R15, `(.L_x_13376) ;  /* 0x000000000f087348 */ /* 0x001fea0003c00000 */
[----:B------:R1:W2:Y:S02]  /*3af90*/  SHFL.IDX P6, R14, R13, R12, R11 ;  /* 0x0000000c0d0e7389 */ /* 0x0002a400000c000b */
[----:B012---:R-:W-:Y:S01]  /*3afa0*/  ENDCOLLECTIVE ;  /* 0x000000000000791b */ /* 0x007fe20003800000 */
.L_x_13376:
[----:B------:R-:W-:Y:S02]  /*3afb0*/  IMAD.MOV.U32 R13, RZ, RZ, R3 ;  /* 0x000000ffff0d7224 */ /* 0x000fe400078e0003 */
[----:B------:R-:W-:-:S07]  /*3afc0*/  IMAD.MOV.U32 R5, RZ, RZ, R14 ;  /* 0x000000ffff057224 */ /* 0x000fce00078e000e */
[----:B------:R-:W-:Y:S05]  /*3afd0*/  WARPSYNC.COLLECTIVE R15, `(.L_x_13377) ;  /* 0x000000000f087348 */ /* 0x000fea0003c00000 */
[----:B------:R0:W1:Y:S02]  /*3afe0*/  SHFL.IDX P6, R14, R13, R12, R11 ;  /* 0x0000000c0d0e7389 */ /* 0x00006400000c000b */
[----:B01----:R-:W-:Y:S01]  /*3aff0*/  ENDCOLLECTIVE ;  /* 0x000000000000791b */ /* 0x003fe20003800000 */
.L_x_13377:
[----:B------:R-:W-:Y:S01]  /*3b000*/  IMAD.MOV.U32 R6, RZ, RZ, R14 ;  /* 0x000000ffff067224 */ /* 0x000fe200078e000e */
[----:B------:R-:W-:Y:S06]  /*3b010*/  BRA `(.L_x_13378) ;  /* 0xffffff30003c7947 */ /* 0x000fec000383ffff */
.L_x_13143:
[----:B------:R-:W-:Y:S01]  /*3b020*/  BSSY B1, `(.L_x_13379) ;  /* 0x0000008000017945 */ /* 0x000fe20003800000 */
[----:B------:R-:W-:Y:S02]  /*3b030*/  IMAD.MOV.U32 R13, RZ, RZ, R4 ;  /* 0x000000ffff0d7224 */ /* 0x000fe400078e0004 */
[----:B------:R-:W-:Y:S02]  /*3b040*/  IMAD.MOV.U32 R12, RZ, RZ, 0x1 ;  /* 0x00000001ff0c7424 */ /* 0x000fe400078e00ff */
[----:B----4-:R-:W-:Y:S02]  /*3b050*/  IMAD.MOV.U32 R11, RZ, RZ, 0x1c1f ;  /* 0x00001c1fff0b7424 */ /* 0x010fe400078e00ff */
[----:B------:R-:W-:-:S07]  /*3b060*/  IMAD.MOV.U32 R15, RZ, RZ, -0x1 ;  /* 0xffffffffff0f7424 */ /* 0x000fce00078e00ff */
[----:B0123--:R-:W-:Y:S05]  /*3b070*/  WARPSYNC.COLLECTIVE R15, `(.L_x_13380) ;  /* 0x000000000f087348 */ /* 0x00ffea0003c00000 */
[----:B------:R4:W0:Y:S02]  /*3b080*/  SHFL.IDX P6, R14, R13, R12, R11 ;  /* 0x0000000c0d0e7389 */ /* 0x00082400000c000b */
[----:B01234-:R-:W-:Y:S01]  /*3b090*/  ENDCOLLECTIVE ;  /* 0x000000000000791b */ /* 0x01ffe20003800000 */
.L_x_13380:
[----:B------:R-:W-:Y:S05]  /*3b0a0*/  BSYNC B1 ;  /* 0x0000000000017941 */ /* 0x000fea0003800000 */
.L_x_13379:
        /* <DEDUP_REMOVED lines=8> */
.L_x_13381:
[----:B------:R-:W-:Y:S05]  /*3b130*/  BRA `(.L_x_13382) ;  /* 0xffffff3c00507947 */ /* 0x000fea000383ffff */
.L_x_13149:
[----:B------:R-:W-:Y:S02]  /*3b140*/  IMAD.MOV.U32 R13, RZ, RZ, R4 ;  /* 0x000000ffff0d7224 */ /* 0x000fe400078e0004 */
[----:B------:R-:W-:Y:S02]  /*3b150*/  IMAD.MOV.U32 R12, RZ, RZ, RZ ;  /* 0x000000ffff0c7224 */ /* 0x000fe400078e00ff */
[----:B------:R-:W-:Y:S02]  /*3b160*/  IMAD.MOV.U32 R11, RZ, RZ, 0x181f ;  /* 0x0000181fff0b7424 */ /* 0x000fe400078e00ff */
[----:B------:R-:W-:-:S07]  /*3b170*/  IMAD.MOV.U32 R15, RZ, RZ, -0x1 ;  /* 0xffffffffff0f7424 */ /* 0x000fce00078e00ff */
[----:B01----:R-:W-:Y:S05]  /*3b180*/  WARPSYNC.COLLECTIVE R15, `(.L_x_13383) ;  /* 0x000000000f087348 */ /* 0x003fea0003c00000 */
[----:B------:R2:W3:Y:S02]  /*3b190*/  SHFL.IDX P6, R14, R13, R12, R11 ;  /* 0x0000000c0d0e7389 */ /* 0x0004e400000c000b */
[----:B0123--:R-:W-:Y:S01]  /*3b1a0*/  ENDCOLLECTIVE ;  /* 0x000000000000791b */ /* 0x00ffe20003800000 */
.L_x_13383:
[----:B------:R-:W-:Y:S02]  /*3b1b0*/  IMAD.MOV.U32 R13, RZ, RZ, R3 ;  /* 0x000000ffff0d7224 */ /* 0x000fe400078e0003 */
[----:B------:R-:W-:-:S07]  /*3b1c0*/  IMAD.MOV.U32 R0, RZ, RZ, R14 ;  /* 0x000000ffff007224 */ /* 0x000fce00078e000e */
[----:B------:R-:W-:Y:S05]  /*3b1d0*/  WARPSYNC.COLLECTIVE R15, `(.L_x_13384) ;  /* 0x000000000f087348 */ /* 0x000fea0003c00000 */
[----:B------:R0:W1:Y:S02]  /*3b1e0*/  SHFL.IDX P6, R14, R13, R12, R11 ;  /* 0x0000000c0d0e7389 */ /* 0x00006400000c000b */
[----:B01----:R-:W-:Y:S01]  /*3b1f0*/  ENDCOLLECTIVE ;  /* 0x000000000000791b */ /* 0x003fe20003800000 */
.L_x_13384:
[----:B------:R-:W-:Y:S05]  /*3b200*/  BRA `(.L_x_13385) ;  /* 0xffffff5000cc7947 */ /* 0x000fea000383ffff */
.L_x_13152:
[----:B------:R-:W-:Y:S01]  /*3b210*/  BSSY B1, `(.L_x_13386) ;  /* 0x0000008000017945 */ /* 0x000fe20003800000 */
[----:B---3--:R-:W-:Y:S02]  /*3b220*/  IMAD.MOV.U32 R13, RZ, RZ, R4 ;  /* 0x000000ffff0d7224 */ /* 0x008fe400078e0004 */
[----:B------:R-:W-:Y:S02]  /*3b230*/  IMAD.MOV.U32 R12, RZ, RZ, 0x1 ;  /* 0x00000001ff0c7424 */ /* 0x000fe400078e00ff */
[----:B------:R-:W-:Y:S02]  /*3b240*/  IMAD.MOV.U32 R11, RZ, RZ, 0x181f ;  /* 0x0000181fff0b7424 */ /* 0x000fe400078e00ff */
[----:B------:R-:W-:-:S07]  /*3b250*/  IMAD.MOV.U32 R15, RZ, RZ, -0x1 ;  /* 0xffffffffff0f7424 */ /* 0x000fce00078e00ff */
[----:B012-4-:R-:W-:Y:S05]  /*3b260*/  WARPSYNC.COLLECTIVE R15, `(.L_x_13387) ;  /* 0x000000000f087348 */ /* 0x017fea0003c00000 */
[----:B----4-:R3:W4:Y:S02]  /*3b270*/  SHFL.IDX P6, R14, R13, R12, R11 ;  /* 0x0000000c0d0e7389 */ /* 0x01072400000c000b */
[----:B01234-:R-:W-:Y:S01]  /*3b280*/  ENDCOLLECTIVE ;  /* 0x000000000000791b */ /* 0x01ffe20003800000 */
.L_x_13387:
[----:B------:R-:W-:Y:S05]  /*3b290*/  BSYNC B1 ;  /* 0x0000000000017941 */ /* 0x000fea0003800000 */
.L_x_13386:
        /* <DEDUP_REMOVED lines=8> */
.L_x_13388:
[----:B------:R-:W-:Y:S05]  /*3b320*/  BRA `(.L_x_13389) ;  /* 0xffffff5000f07947 */ /* 0x000fea000383ffff */
.L_x_13155:
[----:B------:R-:W-:Y:S01]  /*3b330*/  BSSY B1, `(.L_x_13390) ;  /* 0x0000008000017945 */ /* 0x000fe20003800000 */
[----:B0-----:R-:W-:Y:S02]  /*3b340*/  IMAD.MOV.U32 R13, RZ, RZ, R4 ;  /* 0x000000ffff0d7224 */ /* 0x001fe400078e0004 */
[----:B------:R-:W-:Y:S02]  /*3b350*/  IMAD.MOV.U32 R12, RZ, RZ, 0x2 ;  /* 0x00000002ff0c7424 */ /* 0x000fe400078e00ff */
[----:B------:R-:W-:Y:S02]  /*3b360*/  IMAD.MOV.U32 R11, RZ, RZ, 0x181f ;  /* 0x0000181fff0b7424 */ /* 0x000fe400078e00ff */
[----:B------:R-:W-:-:S07]  /*3b370*/  IMAD.MOV.U32 R15, RZ, RZ, -0x1 ;  /* 0xffffffffff0f7424 */ /* 0x000fce00078e00ff */
[----:B-1234-:R-:W-:Y:S05]  /*3b380*/  WARPSYNC.COLLECTIVE R15, `(.L_x_13391) ;  /* 0x000000000f087348 */ /* 0x01efea0003c00000 */
[----:B----4-:R0:W4:Y:S02]  /*3b390*/  SHFL.IDX P6, R14, R13, R12, R11 ;  /* 0x0000000c0d0e7389 */ /* 0x01012400000c000b */
[----:B01234-:R-:W-:Y:S01]  /*3b3a0*/  ENDCOLLECTIVE ;  /* 0x000000000000791b */ /* 0x01ffe20003800000 */
.L_x_13391:
[----:B------:R-:W-:Y:S05]  /*3b3b0*/  BSYNC B1 ;  /* 0x0000000000017941 */ /* 0x000fea0003800000 */
.L_x_13390:
        /* <DEDUP_REMOVED lines=8> */
.L_x_13392:
[----:B------:R-:W-:Y:S05]  /*3b440*/  BRA `(.L_x_13393) ;  /* 0xffffff5400107947 */ /* 0x000fea000383ffff */
.L_x_13158:
[----:B------:R-:W-:Y:S01]  /*3b450*/  BSSY B1, `(.L_x_13394) ;  /* 0x0000008000017945 */ /* 0x000fe20003800000 */
[----:B0-----:R-:W-:Y:S02]  /*3b460*/  IMAD.MOV.U32 R13, RZ, RZ, R4 ;  /* 0x000000ffff0d7224 */ /* 0x001fe400078e0004 */
[----:B------:R-:W-:Y:S02]  /*3b470*/  IMAD.MOV.U32 R12, RZ, RZ, 0x3 ;  /* 0x00000003ff0c7424 */ /* 0x000fe400078e00ff */
[----:B------:R-:W-:Y:S02]  /*3b480*/  IMAD.MOV.U32 R11, RZ, RZ, 0x181f ;  /* 0x0000181fff0b7424 */ /* 0x000fe400078e00ff */
[----:B------:R-:W-:-:S07]  /*3b490*/  IMAD.MOV.U32 R15, RZ, RZ, -0x1 ;  /* 0xffffffffff0f7424 */ /* 0x000fce00078e00ff */
[----:B-1234-:R-:W-:Y:S05]  /*3b4a0*/  WARPSYNC.COLLECTIVE R15, `(.L_x_13395) ;  /* 0x000000000f087348 */ /* 0x01efea0003c00000 */
[----:B------:R0:W0:Y:S02]  /*3b4b0*/  SHFL.IDX P6, R14, R13, R12, R11 ;  /* 0x0000000c0d0e7389 */ /* 0x00002400000c000b */
[----:B01234-:R-:W-:Y:S01]  /*3b4c0*/  ENDCOLLECTIVE ;  /* 0x000000000000791b */ /* 0x01ffe20003800000 */
.L_x_13395:
[----:B------:R-:W-:Y:S05]  /*3b4d0*/  BSYNC B1 ;  /* 0x0000000000017941 */ /* 0x000fea0003800000 */
.L_x_13394:
        /* <DEDUP_REMOVED lines=8> */
.L_x_13396:
[----:B------:R-:W-:Y:S05]  /*3b560*/  BRA `(.L_x_13397) ;  /* 0xffffff5400307947 */ /* 0x000fea000383ffff */
.L_x_13185:
[----:B------:R-:W0:Y:S01]  /*3b570*/  S2R R12, SR_TID.X ;  /* 0x00000000000c7919 */ /* 0x000e220000002100 */
[----:B------:R-:W-:Y:S01]  /*3b580*/  BSSY B1, `(.L_x_13398) ;  /* 0x000000a000017945 */ /* 0x000fe20003800000 */
[----:B------:R-:W-:Y:S02]  /*3b590*/  IMAD.MOV.U32 R11, RZ, RZ, 0x1f ;  /* 0x0000001fff0b7424 */ /* 0x000fe400078e00ff */
[----:B------:R-:W-:Y:S01]  /*3b5a0*/  IMAD.MOV.U32 R15, RZ, RZ, -0x1 ;  /* 0xffffffffff0f7424 */ /* 0x000fe200078e00ff */
[----:B0-----:R-:W-:-:S04]  /*3b5b0*/  SHF.R.U32.HI R12, RZ, 0x5, R12 ;  /* 0x00000005ff0c7819 */ /* 0x001fc8000001160c */
[----:B------:R-:W-:-:S04]  /*3b5c0*/  LOP3.LUT R12, R12, 0x3, RZ, 0xc0, !PT ;  /* 0x000000030c0c7812 */ /* 0x000fc800078ec0ff */
[----:B------:R-:W-:Y:S01]  /*3b5d0*/  MOV R13, R12 ;  /* 0x0000000c000d7202 */ /* 0x000fe20000000f00 */
[----:B------:R-:W-:-:S07]  /*3b5e0*/  IMAD.MOV.U32 R12, RZ, RZ, RZ ;  /* 0x000000ffff0c7224 */ /* 0x000fce00078e00ff */
[----:B------:R-:W-:Y:S05]  /*3b5f0*/  WARPSYNC.COLLECTIVE R15, `(.L_x_13399) ;  /* 0x000000000f087348 */ /* 0x000fea0003c00000 */
[----:B------:R0:W1:Y:S02]  /*3b600*/  SHFL.IDX P6, R14, R13, R12, R11 ;  /* 0x0000000c0d0e7389 */ /* 0x00006400000c000b */
[----:B01----:R-:W-:Y:S01]  /*3b610*/  ENDCOLLECTIVE ;  /* 0x000000000000791b */ /* 0x003fe20003800000 */
.L_x_13399:
[----:B------:R-:W-:Y:S05]  /*3b620*/  BSYNC B1 ;  /* 0x0000000000017941 */ /* 0x000fea0003800000 */
.L_x_13398:
[----:B------:R-:W-:Y:S05]  /*3b630*/  BRA `(.L_x_13400) ;  /* 0xffffff7000f87947 */ /* 0x000fea000383ffff */
.L_x_13187:
[----:B------:R-:W-:Y:S01]  /*3b640*/  BSSY B1, `(.L_x_13401) ;  /* 0x0000006000017945 */ /* 0x000fe20003800000 */
[----:B------:R-:W-:-:S07]  /*3b650*/  IMAD.MOV.U32 R15, RZ, RZ, -0x1 ;  /* 0xffffffffff0f7424 */ /* 0x000fce00078e00ff */
[----:B0-----:R-:W-:Y:S05]  /*3b660*/  WARPSYNC.COLLECTIVE R15, `(.L_x_13402) ;  /* 0x000000000f0c7348 */ /* 0x001fea0003c00000 */
[----:B------:R-:W-:Y:S02]  /*3b670*/  ELECT P6, UR62, PT ;  /* 0x00000000003e782f */ /* 0x000fe400038c0000 */
[----:B------:R-:W-:Y:S01]  /*3b680*/  MOV R14, UR62 ;  /* 0x0000003e000e7c02 */ /* 0x000fe20008000f00 */
[----:B0-----:R-:W-:Y:S10]  /*3b690*/  ENDCOLLECTIVE ;  /* 0x000000000000791b */ /* 0x001ff40003800000 */
.L_x_13402:
[----:B------:R-:W-:Y:S05]  /*3b6a0*/  BSYNC B1 ;  /* 0x0000000000017941 */ /* 0x000fea0003800000 */
.L_x_13401:
[----:B------:R-:W-:Y:S05]  /*3b6b0*/  BRA `(.L_x_13186) ;  /* 0xffffff7000f07947 */ /* 0x000fea000383ffff */
.L_x_13189:
[----:B0-----:R0:W1:Y:S02]  /*3b6c0*/  SYNCS.PHASECHK.TRANS64.TRYWAIT P0, [R23+URZ+0x32420], R12 ;  /* 0x0324200c170075a7 */ /* 0x001064000800017f */
[----:B-1----:R-:W-:Y:S05]  /*3b6d0*/  @!P0 NANOSLEEP.SYNCS 0x989680 ;  /* 0x009896800000895d */ /* 0x002fea0003900000 */
[----:B------:R-:W1:Y:S02]  /*3b6e0*/  @!P0 SYNCS.PHASECHK.TRANS64 P0, [R23+URZ+0x32420], R12 ;  /* 0x0324200c170085a7 */ /* 0x000e64000800007f */
[----:B-1----:R-:W-:Y:S05]  /*3b6f0*/  @!P0 BRA `(.L_x_13189) ;  /* 0xfffffffc00f08947 */ /* 0x002fea000383ffff */
[----:B------:R-:W-:Y:S05]  /*3b700*/  BRA `(.L_x_13403) ;  /* 0xffffff7400007947 */ /* 0x000fea000383ffff */
.L_x_13193:
[----:B-1----:R1:W2:Y:S02]  /*3b710*/  SYNCS.PHASECHK.TRANS64.TRYWAIT P0, [R3+URZ+0x324a0], R7 ;  /* 0x0324a007030075a7 */ /* 0x0022a4000800017f */
[----:B--2---:R-:W-:Y:S05]  /*3b720*/  @!P0 NANOSLEEP.SYNCS 0x989680 ;  /* 0x009896800000895d */ /* 0x004fea0003900000 */
[----:B------:R-:W2:Y:S02]  /*3b730*/  @!P0 SYNCS.PHASECHK.TRANS64 P0, [R3+URZ+0x324a0], R7 ;  /* 0x0324a007030085a7 */ /* 0x000ea4000800007f */
[----:B--2---:R-:W-:Y:S05]  /*3b740*/  @!P0 BRA `(.L_x_13193) ;  /* 0xfffffffc00f08947 */ /* 0x004fea000383ffff */
[----:B------:R-:W-:Y:S05]  /*3b750*/  BRA `(.L_x_13404) ;  /* 0xffffff7400187947 */ /* 0x000fea000383ffff */
.L_x_13198:
[----:B0-----:R0:W2:Y:S02]  /*3b760*/  SYNCS.PHASECHK.TRANS64.TRYWAIT P0, [R3+URZ+0x324c0], R7 ;  /* 0x0324c007030075a7 */ /* 0x0010a4000800017f */
[----:B--2---:R-:W-:Y:S05]  /*3b770*/  @!P0 NANOSLEEP.SYNCS 0x989680 ;  /* 0x009896800000895d */ /* 0x004fea0003900000 */
[----:B------:R-:W2:Y:S02]  /*3b780*/  @!P0 SYNCS.PHASECHK.TRANS64 P0, [R3+URZ+0x324c0], R7 ;  /* 0x0324c007030085a7 */ /* 0x000ea4000800007f */
[----:B--2---:R-:W-:Y:S05]  /*3b790*/  @!P0 BRA `(.L_x_13198) ;  /* 0xfffffffc00f08947 */ /* 0x004fea000383ffff */
[----:B------:R-:W-:Y:S05]  /*3b7a0*/  BRA `(.L_x_13405) ;  /* 0xffffff7400947947 */ /* 0x000fea000383ffff */
.L_x_13208:
[----:B-1----:R1:W2:Y:S02]  /*3b7b0*/  SYNCS.PHASECHK.TRANS64.TRYWAIT P1, [R9+URZ+0x324a0], R2 ;  /* 0x0324a002090075a7 */ /* 0x0022a4000802017f */
[----:B--2---:R-:W-:Y:S05]  /*3b7c0*/  @!P1 NANOSLEEP.SYNCS 0x989680 ;  /* 0x009896800000995d */ /* 0x004fea0003900000 */
[----:B------:R-:W2:Y:S02]  /*3b7d0*/  @!P1 SYNCS.PHASECHK.TRANS64 P1, [R9+URZ+0x324a0], R2 ;  /* 0x0324a002090095a7 */ /* 0x000ea4000802007f */
[----:B--2---:R-:W-:Y:S05]  /*3b7e0*/  @!P1 BRA `(.L_x_13208) ;  /* 0xfffffffc00f09947 */ /* 0x004fea000383ffff */
[----:B------:R-:W-:Y:S05]  /*3b7f0*/  BRA `(.L_x_13406) ;  /* 0xffffff7c00087947 */ /* 0x000fea000383ffff */
.L_x_13213:
[----:B0-----:R0:W2:Y:S02]  /*3b800*/  SYNCS.PHASECHK.TRANS64.TRYWAIT P1, [R9+URZ+0x324c0], R2 ;  /* 0x0324c002090075a7 */ /* 0x0010a4000802017f */
[----:B--2---:R-:W-:Y:S05]  /*3b810*/  @!P1 NANOSLEEP.SYNCS 0x989680 ;  /* 0x009896800000995d */ /* 0x004fea0003900000 */
[----:B------:R-:W2:Y:S02]  /*3b820*/  @!P1 SYNCS.PHASECHK.TRANS64 P1, [R9+URZ+0x324c0], R2 ;  /* 0x0324c002090095a7 */ /* 0x000ea4000802007f */
[----:B--2---:R-:W-:Y:S05]  /*3b830*/  @!P1 BRA `(.L_x_13213) ;  /* 0xfffffffc00f09947 */ /* 0x004fea000383ffff */
[----:B------:R-:W-:Y:S05]  /*3b840*/  BRA `(.L_x_13407) ;  /* 0xffffff7c00807947 */ /* 0x000fea000383ffff */
.L_x_13239:
[----:B------:R-:W-:Y:S01]  /*3b850*/  SHF.R.U32.HI R10, RZ, 0x5, R21 ;  /* 0x00000005ff0a7819 */ /* 0x000fe20000011615 */
[----:B------:R-:W-:Y:S01]  /*3b860*/  BSSY B0, `(.L_x_13408) ;  /* 0x0000009000007945 */ /* 0x000fe20003800000 */
[----:B0-----:R-:W-:Y:S02]  /*3b870*/  IMAD.MOV.U32 R12, RZ, RZ, RZ ;  /* 0x000000ffff0c7224 */ /* 0x001fe400078e00ff */
[----:B------:R-:W-:Y:S01]  /*3b880*/  LOP3.LUT R10, R10, 0x3, RZ, 0xc0, !PT ;  /* 0x000000030a0a7812 */ /* 0x000fe200078ec0ff */
[----:B------:R-:W-:Y:S02]  /*3b890*/  IMAD.MOV.U32 R11, RZ, RZ, 0x1f ;  /* 0x0000001fff0b7424 */ /* 0x000fe400078e00ff */
[----:B------:R-:W-:Y:S02]  /*3b8a0*/  IMAD.MOV.U32 R15, RZ, RZ, -0x1 ;  /* 0xffffffffff0f7424 */ /* 0x000fe400078e00ff */
[----:B------:R-:W-:-:S07]  /*3b8b0*/  IMAD.MOV.U32 R13, RZ, RZ, R10 ;  /* 0x000000ffff0d7224 */ /* 0x000fce00078e000a */
[----:B------:R-:W-:Y:S05]  /*3b8c0*/  WARPSYNC.COLLECTIVE R15, `(.L_x_13409) ;  /* 0x000000000f087348 */ /* 0x000fea0003c00000 */
[----:B------:R0:W1:Y:S02]  /*3b8d0*/  SHFL.IDX P6, R14, R13, R12, R11 ;  /* 0x0000000c0d0e7389 */ /* 0x00006400000c000b */
[----:B01----:R-:W-:Y:S01]  /*3b8e0*/  ENDCOLLECTIVE ;  /* 0x000000000000791b */ /* 0x003fe20003800000 */
.L_x_13409:
[----:B------:R-:W-:Y:S05]  /*3b8f0*/  BSYNC B0 ;  /* 0x0000000000007941 */ /* 0x000fea0003800000 */
.L_x_13408:
[----:B------:R-:W-:Y:S05]  /*3b900*/  BRA `(.L_x_13410) ;  /* 0xffffff9000a47947 */ /* 0x000fea000383ffff */
.L_x_13242:
[----:B-1----:R1:W2:Y:S02]  /*3b910*/  SYNCS.PHASECHK.TRANS64.TRYWAIT P0, [R17+URZ+0x32440], R0 ;  /* 0x03244000110075a7 */ /* 0x0022a4000800017f */
[----:B--2---:R-:W-:Y:S05]  /*3b920*/  @!P0 NANOSLEEP.SYNCS 0x989680 ;  /* 0x009896800000895d */ /* 0x004fea0003900000 */
[----:B------:R-:W2:Y:S02]  /*3b930*/  @!P0 SYNCS.PHASECHK.TRANS64 P0, [R17+URZ+0x32440], R0 ;  /* 0x03244000110085a7 */ /* 0x000ea4000800007f */
[----:B--2---:R-:W-:Y:S05]  /*3b940*/  @!P0 BRA `(.L_x_13242) ;  /* 0xfffffffc00f08947 */ /* 0x004fea000383ffff */
[----:B------:R-:W-:Y:S05]  /*3b950*/  BRA `(.L_x_13411) ;  /* 0xffffff9000c47947 */ /* 0x000fea000383ffff */
.L_x_13243:
[----:B------:R-:W-:Y:S01]  /*3b960*/  BSSY B0, `(.L_x_13412) ;  /* 0x0000008000007945 */ /* 0x000fe20003800000 */
[----:B------:R-:W-:Y:S02]  /*3b970*/  IMAD.MOV.U32 R13, RZ, RZ, R4 ;  /* 0x000000ffff0d7224 */ /* 0x000fe400078e0004 */
[----:B0-----:R-:W-:Y:S02]  /*3b980*/  IMAD.MOV.U32 R12, RZ, RZ, RZ ;  /* 0x000000ffff0c7224 */ /* 0x001fe400078e00ff */
[----:B------:R-:W-:Y:S02]  /*3b990*/  IMAD.MOV.U32 R11, RZ, RZ, 0x181f ;  /* 0x0000181fff0b7424 */ /* 0x000fe400078e00ff */
[----:B------:R-:W-:-:S07]  /*3b9a0*/  IMAD.MOV.U32 R15, RZ, RZ, -0x1 ;  /* 0xffffffffff0f7424 */ /* 0x000fce00078e00ff */
[----:B------:R-:W-:Y:S05]  /*3b9b0*/  WARPSYNC.COLLECTIVE R15, `(.L_x_13413) ;  /* 0x000000000f087348 */ /* 0x000fea0003c00000 */
[----:B------:R0:W1:Y:S02]  /*3b9c0*/  SHFL.IDX P6, R14, R13, R12, R11 ;  /* 0x0000000c0d0e7389 */ /* 0x00006400000c000b */
[----:B01----:R-:W-:Y:S01]  /*3b9d0*/  ENDCOLLECTIVE ;  /* 0x000000000000791b */ /* 0x003fe20003800000 */
.L_x_13413:
[----:B------:R-:W-:Y:S05]  /*3b9e0*/  BSYNC B0 ;  /* 0x0000000000007941 */ /* 0x000fea0003800000 */
.L_x_13412:
        /* <DEDUP_REMOVED lines=9> */
.L_x_13414:
[----:B------:R-:W-:Y:S02]  /*3ba80*/  IMAD.MOV.U32 R13, RZ, RZ, R4 ;  /* 0x000000ffff0d7224 */ /* 0x000fe400078e0004 */
[----:B------:R-:W-:Y:S02]  /*3ba90*/  IMAD.MOV.U32 R12, RZ, RZ, 0x1 ;  /* 0x00000001ff0c7424 */ /* 0x000fe400078e00ff */
[----:B------:R-:W-:-:S07]  /*3baa0*/  IMAD.MOV.U32 R3, RZ, RZ, R14 ;  /* 0x000000ffff037224 */ /* 0x000fce00078e000e */
[----:B------:R-:W-:Y:S05]  /*3bab0*/  WARPSYNC.COLLECTIVE R15, `(.L_x_13415) ;  /* 0x000000000f087348 */ /* 0x000fea0003c00000 */
[----:B------:R0:W1:Y:S02]  /*3bac0*/  SHFL.IDX P6, R14, R13, R12, R11 ;  /* 0x0000000c0d0e7389 */ /* 0x00006400000c000b */
[----:B01----:R-:W-:Y:S01]  /*3bad0*/  ENDCOLLECTIVE ;  /* 0x000000000000791b */ /* 0x003fe20003800000 */
.L_x_13415:
        /* <DEDUP_REMOVED lines=15> */
.L_x_13416:
[----:B------:R-:W-:Y:S02]  /*3bbd0*/  @P0 IMAD R6, R5, 0x2, R23 ;  /* 0x0000000205060824 */ /* 0x000fe400078e0217 */
[----:B------:R-:W-:Y:S02]  /*3bbe0*/  IMAD.MOV.U32 R13, RZ, RZ, R4 ;  /* 0x000000ffff0d7224 */ /* 0x000fe400078e0004 */
[----:B------:R-:W-:Y:S02]  /*3bbf0*/  IMAD.MOV.U32 R12, RZ, RZ, 0x2 ;  /* 0x00000002ff0c7424 */ /* 0x000fe400078e00ff */
[----:B------:R-:W-:-:S07]  /*3bc00*/  IMAD.MOV.U32 R3, RZ, RZ, R14 ;  /* 0x000000ffff037224 */ /* 0x000fce00078e000e */
[----:B------:R-:W-:Y:S05]  /*3bc10*/  WARPSYNC.COLLECTIVE R15, `(.L_x_13417) ;  /* 0x000000000f087348 */ /* 0x000fea0003c00000 */
[----:B------:R0:W1:Y:S02]  /*3bc20*/  SHFL.IDX P6, R14, R13, R12, R11 ;  /* 0x0000000c0d0e7389 */ /* 0x00006400000c000b */
[----:B01----:R-:W-:Y:S01]  /*3bc30*/  ENDCOLLECTIVE ;  /* 0x000000000000791b */ /* 0x003fe20003800000 */
.L_x_13417:
        /* <DEDUP_REMOVED lines=15> */
.L_x_13418:
[----:B------:R-:W-:Y:S02]  /*3bd30*/  @P0 IMAD R6, R5, 0x2, R23 ;  /* 0x0000000205060824 */ /* 0x000fe400078e0217 */
[----:B------:R-:W-:Y:S02]  /*3bd40*/  IMAD.MOV.U32 R13, RZ, RZ, R4 ;  /* 0x000000ffff0d7224 */ /* 0x000fe400078e0004 */
[----:B------:R-:W-:Y:S02]  /*3bd50*/  IMAD.MOV.U32 R12, RZ, RZ, 0x3 ;  /* 0x00000003ff0c7424 */ /* 0x000fe400078e00ff */
[----:B------:R-:W-:-:S07]  /*3bd60*/  IMAD.MOV.U32 R3, RZ, RZ, R14 ;  /* 0x000000ffff037224 */ /* 0x000fce00078e000e */
[----:B------:R-:W-:Y:S05]  /*3bd70*/  WARPSYNC.COLLECTIVE R15, `(.L_x_13419) ;  /* 0x000000000f087348 */ /* 0x000fea0003c00000 */
[----:B------:R0:W1:Y:S02]  /*3bd80*/  SHFL.IDX P6, R14, R13, R12, R11 ;  /* 0x0000000c0d0e7389 */ /* 0x00006400000c000b */
[----:B01----:R-:W-:Y:S01]  /*3bd90*/  ENDCOLLECTIVE ;  /* 0x000000000000791b */ /* 0x003fe20003800000 */
.L_x_13419:
        /* <DEDUP_REMOVED lines=15> */
.L_x_13420:
[----:B------:R-:W-:Y:S02]  /*3be90*/  @P0 IMAD R6, R5, 0x2, R23 ;  /* 0x0000000205060824 */ /* 0x000fe400078e0217 */
[----:B------:R-:W-:Y:S02]  /*3bea0*/  IMAD.MOV.U32 R13, RZ, RZ, R4 ;  /* 0x000000ffff0d7224 */ /* 0x000fe400078e0004 */
[----:B------:R-:W-:Y:S02]  /*3beb0*/  IMAD.MOV.U32 R12, RZ, RZ, 0x4 ;  /* 0x00000004ff0c7424 */ /* 0x000fe400078e00ff */
[----:B------:R-:W-:-:S07]  /*3bec0*/  IMAD.MOV.U32 R3, RZ, RZ, R14 ;  /* 0x000000ffff037224 */ /* 0x000fce00078e000e */
[----:B------:R-:W-:Y:S05]  /*3bed0*/  WARPSYNC.COLLECTIVE R15, `(.L_x_13421) ;  /* 0x000000000f087348 */ /* 0x000fea0003c00000 */
[----:B------:R0:W1:Y:S02]  /*3bee0*/  SHFL.IDX P6, R14, R13, R12, R11 ;  /* 0x0000000c0d0e7389 */ /* 0x00006400000c000b */
[----:B01----:R-:W-:Y:S01]  /*3bef0*/  ENDCOLLECTIVE ;  /* 0x000000000000791b */ /* 0x003fe20003800000 */
.L_x_13421:
        /* <DEDUP_REMOVED lines=15> */
.L_x_13422:
[----:B------:R-:W-:Y:S02]  /*3bff0*/  @P0 IMAD R6, R5, 0x2, R23 ;  /* 0x0000000205060824 */ /* 0x000fe400078e0217 */
[----:B------:R-:W-:Y:S02]  /*3c000*/  IMAD.MOV.U32 R13, RZ, RZ, R4 ;  /* 0x000000ffff0d7224 */ /* 0x000fe400078e0004 */
[----:B------:R-:W-:Y:S02]  /*3c010*/  IMAD.MOV.U32 R12, RZ, RZ, 0x5 ;  /* 0x00000005ff0c7424 */ /* 0x000fe400078e00ff */
[----:B------:R-:W-:-:S07]  /*3c020*/  IMAD.MOV.U32 R3, RZ, RZ, R14 ;  /* 0x000000ffff037224 */ /* 0x000fce00078e000e */
[----:B------:R-:W-:Y:S05]  /*3c030*/  WARPSYNC.COLLECTIVE R15, `(.L_x_13423) ;  /* 0x000000000f087348 */ /* 0x000fea0003c00000 */
[----:B------:R0:W1:Y:S02]  /*3c040*/  SHFL.IDX P6, R14, R13, R12, R11 ;  /* 0x0000000c0d0e7389 */ /* 0x00006400000c000b */
[----:B01----:R-:W-:Y:S01]  /*3c050*/  ENDCOLLECTIVE ;  /* 0x000000000000791b */ /* 0x003fe20003800000 */
.L_x_13423:
        /* <DEDUP_REMOVED lines=10> */
.L_x_13424:
[----:B------:R-:W-:Y:S01]  /*3c100*/  @!PT LDS RZ, [RZ] ;  /* 0x00000000fffff984 */ /* 0x000fe20000000800 */
[----:B------:R-:W-:Y:S01]  /*3c110*/  @!PT LDS RZ, [RZ] ;  /* 0x00000000fffff984 */ /* 0x000fe20000000800 */
[----:B------:R-:W-:Y:S01]  /*3c120*/  @!PT LDS RZ, [RZ] ;  /* 0x00000000fffff984 */ /* 0x000fe20000000800 */
[----:B------:R2:W-:Y:S01]  /*3c130*/  @P0 LDGSTS.E.BYPASS.LTC128B.128 [R6+0x1e400], desc[UR44][R2.64], !P2 ;  /* 0x1e40000002060fae */ /* 0x0005e2000d101d6c */
[----:B------:R-:W-:Y:S01]  /*3c140*/  IMAD.MOV.U32 R0, RZ, RZ, R14 ;  /* 0x000000ffff007224 */ /* 0x000fe200078e000e */
[----:B------:R-:W-:Y:S06]  /*3c150*/  BRA `(.L_x_13425) ;  /* 0xffffff9000207947 */ /* 0x000fec000383ffff */
.L_x_13248:
        /* <DEDUP_REMOVED lines=9> */
.L_x_13426:
[C---:B------:R-:W-:Y:S01]  /*3c1f0*/  VIADD R10, R35.reuse, 0x10 ;  /* 0x00000010230a7836 */ /* 0x040fe20000000000 */
[C---:B------:R-:W-:Y:S01]  /*3c200*/  ISETP.GE.AND P0, PT, R35.reuse, R2, PT ;  /* 0x000000022300720c */ /* 0x040fe20003f06270 */
[C---:B------:R-:W-:Y:S02]  /*3c210*/  VIADD R6, R35.reuse, 0x20 ;  /* 0x0000002023067836 */ /* 0x040fe40000000000 */
[----:B------:R-:W-:Y:S01]  /*3c220*/  VIADD R8, R35, 0x40 ;  /* 0x0000004023087836 */ /* 0x000fe20000000000 */
[----:B------:R0:W-:Y:S04]  /*3c230*/  STL [R1+0x458], R10 ;  /* 0x0004580a01007387 */ /* 0x0001e80000100800 */
[----:B------:R0:W-:Y:S01]  /*3c240*/  STL [R1+0x45c], R6 ;  /* 0x00045c0601007387 */ /* 0x0001e20000100800 */
[----:B------:R-:W-:-:S03]  /*3c250*/  IMAD.MOV.U32 R13, RZ, RZ, R0 ;  /* 0x000000ffff0d7224 */ /* 0x000fc600078e0000 */
[----:B------:R0:W-:Y:S01]  /*3c260*/  STL [R1+0x464], R8 ;  /* 0x0004640801007387 */ /* 0x0001e20000100800 */
[----:B------:R-:W-:-:S07]  /*3c270*/  IMAD.MOV.U32 R4, RZ, RZ, R14 ;  /* 0x000000ffff047224 */ /* 0x000fce00078e000e */
[----:B0-----:R-:W-:Y:S05]  /*3c280*/  WARPSYNC.COLLECTIVE R15, `(.L_x_13427) ;  /* 0x000000000f087348 */ /* 0x001fea0003c00000 */
[----:B------:R1:W2:Y:S02]  /*3c290*/  SHFL.IDX P6, R14, R13, R12, R11 ;  /* 0x0000000c0d0e7389 */ /* 0x0002a400000c000b */
[----:B012---:R-:W-:Y:S01]  /*3c2a0*/  ENDCOLLECTIVE ;  /* 0x000000000000791b */ /* 0x007fe20003800000 */
.L_x_13427:
[----:B------:R-:W-:Y:S02]  /*3c2b0*/  IMAD.MOV.U32 R13, RZ, RZ, R3 ;  /* 0x000000ffff0d7224 */ /* 0x000fe400078e0003 */
[----:B------:R-:W-:Y:S02]  /*3c2c0*/  IMAD.MOV.U32 R12, RZ, RZ, 0x1 ;  /* 0x00000001ff0c7424 */ /* 0x000fe400078e00ff */
[----:B------:R-:W-:-:S07]  /*3c2d0*/  IMAD.MOV.U32 R5, RZ, RZ, R14 ;  /* 0x000000ffff057224 */ /* 0x000fce00078e000e */
[----:B------:R-:W-:Y:S05]  /*3c2e0*/  WARPSYNC.COLLECTIVE R15, `(.L_x_13428) ;  /* 0x000000000f087348 */ /* 0x000fea0003c00000 */
[----:B------:R0:W1:Y:S02]  /*3c2f0*/  SHFL.IDX P6, R14, R13, R12, R11 ;  /* 0x0000000c0d0e7389 */ /* 0x00006400000c000b */
[----:B01----:R-:W-:Y:S01]  /*3c300*/  ENDCOLLECTIVE ;  /* 0x000000000000791b */ /* 0x003fe20003800000 */
.L_x_13428:
        /* <DEDUP_REMOVED lines=15> */
.L_x_13429:
[----:B------:R-:W-:Y:S02]  /*3c400*/  IMAD.MOV.U32 R13, RZ, RZ, R3 ;  /* 0x000000ffff0d7224 */ /* 0x000fe400078e0003 */
[----:B------:R-:W-:Y:S02]  /*3c410*/  IMAD.MOV.U32 R12, RZ, RZ, 0x2 ;  /* 0x00000002ff0c7424 */ /* 0x000fe400078e00ff */
[----:B------:R-:W-:-:S07]  /*3c420*/  IMAD.MOV.U32 R5, RZ, RZ, R14 ;  /* 0x000000ffff057224 */ /* 0x000fce00078e000e */
[----:B------:R-:W-:Y:S05]  /*3c430*/  WARPSYNC.COLLECTIVE R15, `(.L_x_13430) ;  /* 0x000000000f087348 */ /* 0x000fea0003c00000 */
[----:B------:R0:W1:Y:S02]  /*3c440*/  SHFL.IDX P6, R14, R13, R12, R11 ;  /* 0x0000000c0d0e7389 */ /* 0x00006400000c000b */
[----:B01----:R-:W-:Y:S01]  /*3c450*/  ENDCOLLECTIVE ;  /* 0x000000000000791b */ /* 0x003fe20003800000 */
.L_x_13430:
        /* <DEDUP_REMOVED lines=11> */
[----:B------:R-:W-:-:S05]  /*3c510*/  VIADD R6, R35, 0x30 ;  /* 0x0000003023067836 */ /* 0x000fca0000000000 */
[----:B------:R1:W-:Y:S01]  /*3c520*/  STL [R1+0x460], R6 ;  /* 0x0004600601007387 */ /* 0x0003e20000100800 */
[----:B0-----:R-:W-:-:S07]  /*3c530*/  IMAD.MOV.U32 R4, RZ, RZ, R14 ;  /* 0x000000ffff047224 */ /* 0x001fce00078e000e */
[----:B-1----:R-:W-:Y:S05]  /*3c540*/  WARPSYNC.COLLECTIVE R15, `(.L_x_13431) ;  /* 0x000000000f087348 */ /* 0x002fea0003c00000 */
[----:B------:R0:W2:Y:S02]  /*3c550*/  SHFL.IDX P6, R14, R13, R12, R11 ;  /* 0x0000000c0d0e7389 */ /* 0x0000a400000c000b */
[----:B012---:R-:W-:Y:S01]  /*3c560*/  ENDCOLLECTIVE ;  /* 0x000000000000791b */ /* 0x007fe20003800000 */
.L_x_13431:
[----:B------:R-:W-:Y:S02]  /*3c570*/  IMAD.MOV.U32 R13, RZ, RZ, R3 ;  /* 0x000000ffff0d7224 */ /* 0x000fe400078e0003 */
[----:B------:R-:W-:Y:S02]  /*3c580*/  IMAD.MOV.U32 R12, RZ, RZ, 0x3 ;  /* 0x00000003ff0c7424 */ /* 0x000fe400078e00ff */
[----:B------:R-:W-:-:S07]  /*3c590*/  IMAD.MOV.U32 R5, RZ, RZ, R14 ;  /* 0x000000ffff057224 */ /* 0x000fce00078e000e */
[----:B------:R-:W-:Y:S05]  /*3c5a0*/  WARPSYNC.COLLECTIVE R15, `(.L_x_13432) ;  /* 0x000000000f087348 */ /* 0x000fea0003c00000 */
[----:B------:R0:W1:Y:S02]  /*3c5b0*/  SHFL.IDX P6, R14, R13, R12, R11 ;  /* 0x0000000c0d0e7389 */ /* 0x00006400000c000b */
[----:B01----:R-:W-:Y:S01]  /*3c5c0*/  ENDCOLLECTIVE ;  /* 0x000000000000791b */ /* 0x003fe20003800000 */
.L_x_13432:
        /* <DEDUP_REMOVED lines=15> */
.L_x_13433:
[----:B------:R-:W-:Y:S02]  /*3c6c0*/  IMAD.MOV.U32 R13, RZ, RZ, R3 ;  /* 0x000000ffff0d7224 */ /* 0x000fe400078e0003 */
[----:B------:R-:W-:Y:S02]  /*3c6d0*/  IMAD.MOV.U32 R12, RZ, RZ, 0x4 ;  /* 0x00000004ff0c7424 */ /* 0x000fe400078e00ff */
[----:B------:R-:W-:-:S07]  /*3c6e0*/  IMAD.MOV.U32 R5, RZ, RZ, R14 ;  /* 0x000000ffff057224 */ /* 0x000fce00078e000e */
[----:B------:R-:W-:Y:S05]  /*3c6f0*/  WARPSYNC.COLLECTIVE R15, `(.L_x_13434) ;  /* 0x000000000f087348 */ /* 0x000fea0003c00000 */
[----:B------:R0:W1:Y:S02]  /*3c700*/  SHFL.IDX P6, R14, R13, R12, R11 ;  /* 0x0000000c0d0e7389 */ /* 0x00006400000c000b */
[----:B01----:R-:W-:Y:S01]  /*3c710*/  ENDCOLLECTIVE ;  /* 0x000000000000791b */ /* 0x003fe20003800000 */
.L_x_13434:
        /* <DEDUP_REMOVED lines=10> */
.L_x_13435:
        /* <DEDUP_REMOVED lines=13> */
.L_x_13436:
        /* <DEDUP_REMOVED lines=10> */
.L_x_13437:
        /* <DEDUP_REMOVED lines=13> */
.L_x_13438:
        /* <DEDUP_REMOVED lines=10> */
.L_x_13439:
        /* <DEDUP_REMOVED lines=11> */
.L_x_13440:
        /* <DEDUP_REMOVED lines=10> */
.L_x_13441:
[----:B------:R-:W-:Y:S01]  /*3cbf0*/  @!PT LDS RZ, [RZ] ;  /* 0x00000000fffff984 */ /* 0x000fe20000000800 */
[----:B------:R-:W-:Y:S01]  /*3cc00*/  @!PT LDS RZ, [RZ] ;  /* 0x00000000fffff984 */ /* 0x000fe20000000800 */
[----:B------:R-:W-:Y:S01]  /*3cc10*/  @!PT LDS RZ, [RZ] ;  /* 0x00000000fffff984 */ /* 0x000fe20000000800 */
[----:B------:R0:W-:Y:S01]  /*3cc20*/  @!P0 LDGSTS.E.BYPASS.LTC128B.128 [R26+0x1b400], desc[UR44][R4.64], !P1 ;  /* 0x1b400000041a8fae */ /* 0x0001e2000c901d6c */
[----:B------:R-:W-:Y:S01]  /*3cc30*/  MOV R0, R14 ;  /* 0x0000000e00007202 */ /* 0x000fe20000000f00 */
[----:B------:R-:W-:Y:S06]  /*3cc40*/  BRA `(.L_x_13442) ;  /* 0xffffff9000687947 */ /* 0x000fec000383ffff */
.L_x_13252:
[----:B------:R-:W2:Y:S04]  /*3cc50*/  LDL.LU R14, [R1+0x440] ;  /* 0x00044000010e7983 */ /* 0x000ea80000300800 */
[----:B------:R-:W3:Y:S04]  /*3cc60*/  LDL.LU R13, [R1+0x458] ;  /* 0x00045800010d7983 */ /* 0x000ee80000300800 */
[----:B------:R-:W4:Y:S04]  /*3cc70*/  LDL.LU R12, [R1+0x45c] ;  /* 0x00045c00010c7983 */ /* 0x000f280000300800 */
[----:B------:R-:W5:Y:S04]  /*3cc80*/  LDL.LU R11, [R1+0x460] ;  /* 0x00046000010b7983 */ /* 0x000f680000300800 */
[----:B------:R-:W5:Y:S04]  /*3cc90*/  LDL.LU R10, [R1+0x464] ;  /* 0x00046400010a7983 */ /* 0x000f680000300800 */
[----:B------:R-:W5:Y:S04]  /*3cca0*/  LDL.LU R9, [R1+0x46c] ;  /* 0x00046c0001097983 */ /* 0x000f680000300800 */
[----:B------:R-:W5:Y:S01]  /*3ccb0*/  LDL.LU R8, [R1+0x470] ;  /* 0x0004700001087983 */ /* 0x000f620000300800 */
[----:B------:R-:W-:Y:S01]  /*3ccc0*/  LOP3.LUT R22, R22, 0xfffffbff, RZ, 0xc0, !PT ;  /* 0xfffffbff16167812 */ /* 0x000fe200078ec0ff */
[----:B------:R-:W-:Y:S01]  /*3ccd0*/  BSSY B0, `(.L_x_13443) ;  /* 0x0000019000007945 */ /* 0x000fe20003800000 */
[----:B------:R-:W-:-:S02]  /*3cce0*/  IMAD.MOV.U32 R15, RZ, RZ, -0x1 ;  /* 0xffffffffff0f7424 */ /* 0x000fc400078e00ff */
[----:B--2---:R-:W-:-:S05]  /*3ccf0*/  IMAD R5, R14, R6, RZ ;  /* 0x000000060e057224 */ /* 0x004fca00078e02ff */
[-C--:B------:R-:W-:Y:S02]  /*3cd00*/  ISETP.GE.AND P0, PT, R35, R5.reuse, PT ;  /* 0x000000052300720c */ /* 0x080fe40003f06270 */
[-C--:B---3--:R-:W-:Y:S01]  /*3cd10*/  ISETP.GE.AND P6, PT, R13, R5.reuse, PT ;  /* 0x000000050d00720c */ /* 0x088fe20003fc6270 */
[----:B------:R-:W-:Y:S01]  /*3cd20*/  IMAD.MOV.U32 R13, RZ, RZ, R0 ;  /* 0x000000ffff0d7224 */ /* 0x000fe200078e0000 */
[----:B----4-:R-:W-:Y:S01]  /*3cd30*/  ISETP.GE.AND P5, PT, R12, R5, PT ;  /* 0x000000050c00720c */ /* 0x010fe20003fa6270 */
[----:B------:R-:W-:-:S08]  /*3cd40*/  IMAD.MOV.U32 R12, RZ, RZ, RZ ;  /* 0x000000ffff0c7224 */ /* 0x000fd000078e00ff */
[----:B------:R-:W-:Y:S02]  /*3cd50*/  @P0 LOP3.LUT R22, R22, 0x400, RZ, 0xfc, !PT ;  /* 0x0000040016160812 */ /* 0x000fe400078efcff */
[----:B-----5:R-:W-:Y:S01]  /*3cd60*/  ISETP.GE.AND P0, PT, R11, R5, PT ;  /* 0x000000050b00720c */ /* 0x020fe20003f06270 */
        /* <DEDUP_REMOVED lines=8> */
[----:B------:R-:W-:Y:S02]  /*3cdf0*/  @P0 LOP3.LUT R22, R22, 0x80, RZ, 0xfc, !PT ;  /* 0x0000008016160812 */ /* 0x000fe400078efcff */
[----:B------:R-:W-:Y:S02]  /*3ce00*/  ISETP.GE.AND P0, PT, R8, R5, PT ;  /* 0x000000050800720c */ /* 0x000fe40003f06270 */
[----:B------:R-:W-:-:S04]  /*3ce10*/  LOP3.LUT R22, R22, 0xffffffbf, RZ, 0xc0, !PT ;  /* 0xffffffbf16167812 */ /* 0x000fc800078ec0ff */
[----:B------:R-:W-:-:S07]  /*3ce20*/  @P6 LOP3.LUT R22, R22, 0x40, RZ, 0xfc, !PT ;  /* 0x0000004016166812 */ /* 0x000fce00078efcff */
[----:B------:R-:W-:Y:S05]  /*3ce30*/  WARPSYNC.COLLECTIVE R15, `(.L_x_13444) ;  /* 0x000000000f087348 */ /* 0x000fea0003c00000 */
[----:B------:R0:W1:Y:S02]  /*3ce40*/  SHFL.IDX P6, R14, R13, R12, R11 ;  /* 0x0000000c0d0e7389 */ /* 0x00006400000c000b */
[----:B01----:R-:W-:Y:S01]  /*3ce50*/  ENDCOLLECTIVE ;  /* 0x000000000000791b */ /* 0x003fe20003800000 */
.L_x_13444:
[----:B------:R-:W-:Y:S05]  /*3ce60*/  BSYNC B0 ;  /* 0x0000000000007941 */ /* 0x000fea0003800000 */
.L_x_13443:
        /* <DEDUP_REMOVED lines=11> */
.L_x_13445:
[----:B------:R-:W-:-:S04]  /*3cf20*/  LOP3.LUT R22, R22, 0xffefffff, RZ, 0xc0, !PT ;  /* 0xffefffff16167812 */ /* 0x000fc800078ec0ff */
[----:B------:R-:W-:-:S04]  /*3cf30*/  @P0 LOP3.LUT R22, R22, 0x100000, RZ, 0xfc, !PT ;  /* 0x0010000016160812 */ /* 0x000fc800078efcff */
[----:B------:R-:W-:Y:S01]  /*3cf40*/  LOP3.LUT P0, RZ, R22, 0x400, RZ, 0xc0, !PT ;  /* 0x0000040016ff7812 */ /* 0x000fe2000780c0ff */
[----:B------:R-:W-:Y:S02]  /*3cf50*/  IMAD.MOV.U32 R13, RZ, RZ, R0 ;  /* 0x000000ffff0d7224 */ /* 0x000fe400078e0000 */
[----:B------:R-:W-:Y:S02]  /*3cf60*/  IMAD.MOV.U32 R12, RZ, RZ, 0x1 ;  /* 0x00000001ff0c7424 */ /* 0x000fe400078e00ff */
[----:B------:R-:W-:-:S08]  /*3cf70*/  IMAD.MOV.U32 R3, RZ, RZ, R14 ;  /* 0x000000ffff037224 */ /* 0x000fd000078e000e */
[----:B------:R-:W-:-:S05]  /*3cf80*/  @!P0 LEA R3, P6, R7, R3, 0x1 ;  /* 0x0000000307038211 */ /* 0x000fca00078c08ff */
[----:B------:R-:W-:-:S05]  /*3cf90*/  @!P0 IMAD.X R2, RZ, RZ, R2, P6 ;  /* 0x000000ffff028224 */ /* 0x000fca00030e0602 */
[----:B------:R-:W-:-:S07]  /*3cfa0*/  @!P0 LOP3.LUT R3, R3, R2, RZ, 0x3c, !PT ;  /* 0x0000000203038212 */ /* 0x000fce00078e3cff */
[----:B------:R-:W-:Y:S05]  /*3cfb0*/  WARPSYNC.COLLECTIVE R15, `(.L_x_13446) ;  /* 0x000000000f087348 */ /* 0x000fea0003c00000 */
[----:B------:R0:W1:Y:S02]  /*3cfc0*/  SHFL.IDX P6, R14, R13, R12, R11 ;  /* 0x0000000c0d0e7389 */ /* 0x00006400000c000b */
[----:B01----:R-:W-:Y:S01]  /*3cfd0*/  ENDCOLLECTIVE ;  /* 0x000000000000791b */ /* 0x003fe20003800000 */
.L_x_13446:
        /* <DEDUP_REMOVED lines=15> */
.L_x_13447:
        /* <DEDUP_REMOVED lines=12> */
.L_x_13448:
        /* <DEDUP_REMOVED lines=12> */
.L_x_13449:
        /* <DEDUP_REMOVED lines=12> */
.L_x_13450:
        /* <DEDUP_REMOVED lines=12> */
.L_x_13451:
        /* <DEDUP_REMOVED lines=12> */
.L_x_13452:
        /* <DEDUP_REMOVED lines=12> */
.L_x_13453:
        /* <DEDUP_REMOVED lines=12> */
.L_x_13454:
        /* <DEDUP_REMOVED lines=12> */
.L_x_13455:
        /* <DEDUP_REMOVED lines=12> */
.L_x_13456:
        /* <DEDUP_REMOVED lines=11> */
.L_x_13457:
[----:B------:R-:W-:Y:S02]  /*3d840*/  IMAD.MOV.U32 R13, RZ, RZ, R0 ;  /* 0x000000ffff0d7224 */ /* 0x000fe400078e0000 */
[----:B------:R-:W-:Y:S02]  /*3d850*/  IMAD.MOV.U32 R12, RZ, RZ, 0x7 ;  /* 0x00000007ff0c7424 */ /* 0x000fe400078e00ff */
[----:B------:R-:W-:-:S07]  /*3d860*/  IMAD.MOV.U32 R2, RZ, RZ, R14 ;  /* 0x000000ffff027224 */ /* 0x000fce00078e000e */
[----:B------:R-:W-:Y:S05]  /*3d870*/  WARPSYNC.COLLECTIVE R15, `(.L_x_13458) ;  /* 0x000000000f087348 */ /* 0x000fea0003c00000 */
[----:B------:R0:W1:Y:S02]  /*3d880*/  SHFL.IDX P6, R14, R13, R12, R11 ;  /* 0x0000000c0d0e7389 */ /* 0x00006400000c000b */
[----:B01----:R-:W-:Y:S01]  /*3d890*/  ENDCOLLECTIVE ;  /* 0x000000000000791b */ /* 0x003fe20003800000 */
.L_x_13458:
        /* <DEDUP_REMOVED lines=14> */
.L_x_13459:
[----:B------:R-:W-:Y:S01]  /*3d980*/  IMAD.MOV.U32 R2, RZ, RZ, R14 ;  /* 0x000000ffff027224 */ /* 0x000fe200078e000e */
[----:B------:R-:W-:Y:S06]  /*3d990*/  BRA `(.L_x_13460) ;  /* 0xffffff8c00cc7947 */ /* 0x000fec000383ffff */
.L_x_13257:
[----:B0-----:R0:W1:Y:S02]  /*3d9a0*/  SYNCS.PHASECHK.TRANS64.TRYWAIT P0, [R23+URZ+0x32420], R0 ;  /* 0x03242000170075a7 */ /* 0x001064000800017f */
[----:B-1----:R-:W-:Y:S05]  /*3d9b0*/  @!P0 NANOSLEEP.SYNCS 0x989680 ;  /* 0x009896800000895d */ /* 0x002fea0003900000 */
[----:B------:R-:W1:Y:S02]  /*3d9c0*/  @!P0 SYNCS.PHASECHK.TRANS64 P0, [R23+URZ+0x32420], R0 ;  /* 0x03242000170085a7 */ /* 0x000e64000800007f */
[----:B-1----:R-:W-:Y:S05]  /*3d9d0*/  @!P0 BRA `(.L_x_13257) ;  /* 0xfffffffc00f08947 */ /* 0x002fea000383ffff */
[----:B------:R-:W-:Y:S05]  /*3d9e0*/  BRA `(.L_x_13461) ;  /* 0xffffff9000407947 */ /* 0x000fea000383ffff */
.L_x_13260:
[----:B0-----:R0:W1:Y:S02]  /*3d9f0*/  SYNCS.PHASECHK.TRANS64.TRYWAIT P0, [R17+URZ+0x32460], R0 ;  /* 0x03246000110075a7 */ /* 0x001064000800017f */
[----:B-1----:R-:W-:Y:S05]  /*3da00*/  @!P0 NANOSLEEP.SYNCS 0x989680 ;  /* 0x009896800000895d */ /* 0x002fea0003900000 */
[----:B------:R-:W1:Y:S02]  /*3da10*/  @!P0 SYNCS.PHASECHK.TRANS64 P0, [R17+URZ+0x32460], R0 ;  /* 0x03246000110085a7 */ /* 0x000e64000800007f */
[----:B-1----:R-:W-:Y:S05]  /*3da20*/  @!P0 BRA `(.L_x_13260) ;  /* 0xfffffffc00f08947 */ /* 0x002fea000383ffff */
[----:B------:R-:W-:Y:S05]  /*3da30*/  BRA `(.L_x_13462) ;  /* 0xffffff9000507947 */ /* 0x000fea000383ffff */
.L_x_13261:
        /* <DEDUP_REMOVED lines=8> */
.L_x_13464:
[----:B------:R-:W-:Y:S05]  /*3dac0*/  BSYNC B0 ;  /* 0x0000000000007941 */ /* 0x000fea0003800000 */
.L_x_13463:
        /* <DEDUP_REMOVED lines=13> */
.L_x_13465:
        /* <DEDUP_REMOVED lines=9> */
.L_x_13466:
        /* <DEDUP_REMOVED lines=17> */
.L_x_13467:
[----:B------:R-:W-:Y:S02]  /*3dd40*/  IMAD.MOV.U32 R13, RZ, RZ, R6 ;  /* 0x000000ffff0d7224 */ /* 0x000fe400078e0006 */
[----:B------:R-:W-:Y:S01]  /*3dd50*/  IMAD.MOV.U32 R12, RZ, RZ, 0x2 ;  /* 0x00000002ff0c7424 */ /* 0x000fe200078e00ff */
[----:B------:R-:W-:-:S13]  /*3dd60*/  IADD3 R2, P3, R14, R0, RZ ;  /* 0x000000000e027210 */ /* 0x000fda0007f7e0ff */
[----:B------:R-:W-:Y:S05]  /*3dd70*/  WARPSYNC.COLLECTIVE R15, `(.L_x_13468) ;  /* 0x000000000f087348 */ /* 0x000fea0003c00000 */
[----:B------:R0:W1:Y:S02]  /*3dd80*/  SHFL.IDX P6, R14, R13, R12, R11 ;  /* 0x0000000c0d0e7389 */ /* 0x00006400000c000b */
[----:B01----:R-:W-:Y:S01]  /*3dd90*/  ENDCOLLECTIVE ;  /* 0x000000000000791b */ /* 0x003fe20003800000 */
.L_x_13468:
        /* <DEDUP_REMOVED lines=17> */
.L_x_13469:
[----:B------:R-:W-:Y:S02]  /*3deb0*/  IMAD.MOV.U32 R13, RZ, RZ, R6 ;  /* 0x000000ffff0d7224 */ /* 0x000fe400078e0006 */
[----:B------:R-:W-:Y:S01]  /*3dec0*/  IMAD.MOV.U32 R12, RZ, RZ, 0x3 ;  /* 0x00000003ff0c7424 */ /* 0x000fe200078e00ff */
[----:B------:R-:W-:-:S13]  /*3ded0*/  IADD3 R2, P3, R14, R0, RZ ;  /* 0x000000000e027210 */ /* 0x000fda0007f7e0ff */
[----:B------:R-:W-:Y:S05]  /*3dee0*/  WARPSYNC.COLLECTIVE R15, `(.L_x_13470) ;  /* 0x000000000f087348 */ /* 0x000fea0003c00000 */
[----:B------:R0:W1:Y:S02]  /*3def0*/  SHFL.IDX P6, R14, R13, R12, R11 ;  /* 0x0000000c0d0e7389 */ /* 0x00006400000c000b */
[----:B01----:R-:W-:Y:S01]  /*3df00*/  ENDCOLLECTIVE ;  /* 0x000000000000791b */ /* 0x003fe20003800000 */
.L_x_13470:
        /* <DEDUP_REMOVED lines=17> */
.L_x_13471:
[----:B------:R-:W-:Y:S02]  /*3e020*/  IMAD.MOV.U32 R13, RZ, RZ, R6 ;  /* 0x000000ffff0d7224 */ /* 0x000fe400078e0006 */
[----:B------:R-:W-:Y:S01]  /*3e030*/  IMAD.MOV.U32 R12, RZ, RZ, 0x4 ;  /* 0x00000004ff0c7424 */ /* 0x000fe200078e00ff */
[----:B------:R-:W-:-:S13]  /*3e040*/  IADD3 R2, P3, R14, R0, RZ ;  /* 0x000000000e027210 */ /* 0x000fda0007f7e0ff */
[----:B------:R-:W-:Y:S05]  /*3e050*/  WARPSYNC.COLLECTIVE R15, `(.L_x_13472) ;  /* 0x000000000f087348 */ /* 0x000fea0003c00000 */
[----:B------:R0:W1:Y:S02]  /*3e060*/  SHFL.IDX P6, R14, R13, R12, R11 ;  /* 0x0000000c0d0e7389 */ /* 0x00006400000c000b */
[----:B01----:R-:W-:Y:S01]  /*3e070*/  ENDCOLLECTIVE ;  /* 0x000000000000791b */ /* 0x003fe20003800000 */
.L_x_13472:
        /* <DEDUP_REMOVED lines=17> */
.L_x_13473:
[----:B------:R-:W-:Y:S02]  /*3e190*/  IMAD.MOV.U32 R13, RZ, RZ, R6 ;  /* 0x000000ffff0d7224 */ /* 0x000fe400078e0006 */
[----:B------:R-:W-:Y:S01]  /*3e1a0*/  IMAD.MOV.U32 R12, RZ, RZ, 0x5 ;  /* 0x00000005ff0c7424 */ /* 0x000fe200078e00ff */
[----:B------:R-:W-:-:S13]  /*3e1b0*/  IADD3 R2, P3, R14, R0, RZ ;  /* 0x000000000e027210 */ /* 0x000fda0007f7e0ff */
[----:B------:R-:W-:Y:S05]  /*3e1c0*/  WARPSYNC.COLLECTIVE R15, `(.L_x_13474) ;  /* 0x000000000f087348 */ /* 0x000fea0003c00000 */
[----:B------:R0:W1:Y:S02]  /*3e1d0*/  SHFL.IDX P6, R14, R13, R12, R11 ;  /* 0x0000000c0d0e7389 */ /* 0x00006400000c000b */
[----:B01----:R-:W-:Y:S01]  /*3e1e0*/  ENDCOLLECTIVE ;  /* 0x000000000000791b */ /* 0x003fe20003800000 */
.L_x_13474:
        /* <DEDUP_REMOVED lines=12> */
.L_x_13475:
        /* <DEDUP_REMOVED lines=9> */
.L_x_13268:
[----:B0-----:R0:W1:Y:S02]  /*3e340*/  SYNCS.PHASECHK.TRANS64.TRYWAIT P0, [R6+URZ+0x32440], R21 ;  /* 0x03244015060075a7 */ /* 0x001064000800017f */
[----:B-1----:R-:W-:Y:S05]  /*3e350*/  @!P0 NANOSLEEP.SYNCS 0x989680 ;  /* 0x009896800000895d */ /* 0x002fea0003900000 */
[----:B------:R-:W1:Y:S02]  /*3e360*/  @!P0 SYNCS.PHASECHK.TRANS64 P0, [R6+URZ+0x32440], R21 ;  /* 0x03244015060085a7 */ /* 0x000e64000800007f */
[----:B-1----:R-:W-:Y:S05]  /*3e370*/  @!P0 BRA `(.L_x_13268) ;  /* 0xfffffffc00f08947 */ /* 0x002fea000383ffff */
[----:B------:R-:W-:Y:S05]  /*3e380*/  BRA `(.L_x_13477) ;  /* 0xffffff9000e07947 */ /* 0x000fea000383ffff */
.L_x_13269:
        /* <DEDUP_REMOVED lines=8> */
.L_x_13479:
[----:B------:R-:W-:Y:S05]  /*3e410*/  BSYNC B1 ;  /* 0x0000000000017941 */ /* 0x000fea0003800000 */
.L_x_13478:
        /* <DEDUP_REMOVED lines=9> */
.L_x_13480:
[----:B------:R-:W-:Y:S02]  /*3e4b0*/  IMAD.MOV.U32 R13, RZ, RZ, R9 ;  /* 0x000000ffff0d7224 */ /* 0x000fe400078e0009 */
[----:B------:R-:W-:Y:S02]  /*3e4c0*/  IMAD.MOV.U32 R12, RZ, RZ, 0x1 ;  /* 0x00000001ff0c7424 */ /* 0x000fe400078e00ff */
[----:B------:R-:W-:-:S07]  /*3e4d0*/  IMAD.MOV.U32 R2, RZ, RZ, R14 ;  /* 0x000000ffff027224 */ /* 0x000fce00078e000e */
[----:B------:R-:W-:Y:S05]  /*3e4e0*/  WARPSYNC.COLLECTIVE R15, `(.L_x_13481) ;  /* 0x000000000f087348 */ /* 0x000fea0003c00000 */
[----:B------:R0:W1:Y:S02]  /*3e4f0*/  SHFL.IDX P6, R14, R13, R12, R11 ;  /* 0x0000000c0d0e7389 */ /* 0x00006400000c000b */
[----:B01----:R-:W-:Y:S01]  /*3e500*/  ENDCOLLECTIVE ;  /* 0x000000000000791b */ /* 0x003fe20003800000 */
.L_x_13481:
        /* <DEDUP_REMOVED lines=11> */
.L_x_13482:
[----:B------:R-:W-:Y:S01]  /*3e5c0*/  IMAD.MOV.U32 R13, RZ, RZ, R9 ;  /* 0x000000ffff0d7224 */ /* 0x000fe200078e0009 */
[----:B------:R-:W-:Y:S01]  /*3e5d0*/  MOV R12, 0x2 ;  /* 0x00000002000c7802 */ /* 0x000fe20000000f00 */
[----:B------:R-:W-:-:S07]  /*3e5e0*/  IMAD.MOV.U32 R2, RZ, RZ, R14 ;  /* 0x000000ffff027224 */ /* 0x000fce00078e000e */
[----:B------:R-:W-:Y:S05]  /*3e5f0*/  WARPSYNC.COLLECTIVE R15, `(.L_x_13483) ;  /* 0x000000000f087348 */ /* 0x000fea0003c00000 */
[----:B------:R0:W1:Y:S02]  /*3e600*/  SHFL.IDX P6, R14, R13, R12, R11 ;  /* 0x0000000c0d0e7389 */ /* 0x00006400000c000b */
[----:B01----:R-:W-:Y:S01]  /*3e610*/  ENDCOLLECTIVE ;  /* 0x000000000000791b */ /* 0x003fe20003800000 */
.L_x_13483:
        /* <DEDUP_REMOVED lines=11> */
.L_x_13484:
[----:B------:R-:W-:Y:S02]  /*3e6d0*/  IMAD.MOV.U32 R13, RZ, RZ, R9 ;  /* 0x000000ffff0d7224 */ /* 0x000fe400078e0009 */
[----:B------:R-:W-:Y:S02]  /*3e6e0*/  IMAD.MOV.U32 R12, RZ, RZ, 0x3 ;  /* 0x00000003ff0c7424 */ /* 0x000fe400078e00ff */
[----:B------:R-:W-:-:S07]  /*3e6f0*/  IMAD.MOV.U32 R2, RZ, RZ, R14 ;  /* 0x000000ffff027224 */ /* 0x000fce00078e000e */
[----:B------:R-:W-:Y:S05]  /*3e700*/  WARPSYNC.COLLECTIVE R15, `(.L_x_13485) ;  /* 0x000000000f087348 */ /* 0x000fea0003c00000 */
[----:B------:R0:W1:Y:S02]  /*3e710*/  SHFL.IDX P6, R14, R13, R12, R11 ;  /* 0x0000000c0d0e7389 */ /* 0x00006400000c000b */
[----:B01----:R-:W-:Y:S01]  /*3e720*/  ENDCOLLECTIVE ;  /* 0x000000000000791b */ /* 0x003fe20003800000 */
.L_x_13485:
        /* <DEDUP_REMOVED lines=11> */
.L_x_13486:
[----:B------:R-:W-:Y:S02]  /*3e7e0*/  IMAD.MOV.U32 R13, RZ, RZ, R9 ;  /* 0x000000ffff0d7224 */ /* 0x000fe400078e0009 */
[----:B------:R-:W-:Y:S02]  /*3e7f0*/  IMAD.MOV.U32 R12, RZ, RZ, 0x4 ;  /* 0x00000004ff0c7424 */ /* 0x000fe400078e00ff */
[----:B------:R-:W-:-:S07]  /*3e800*/  IMAD.MOV.U32 R2, RZ, RZ, R14 ;  /* 0x000000ffff027224 */ /* 0x000fce00078e000e */
[----:B------:R-:W-:Y:S05]  /*3e810*/  WARPSYNC.COLLECTIVE R15, `(.L_x_13487) ;  /* 0x000000000f087348 */ /* 0x000fea0003c00000 */
[----:B------:R0:W1:Y:S02]  /*3e820*/  SHFL.IDX P6, R14, R13, R12, R11 ;  /* 0x0000000c0d0e7389 */ /* 0x00006400000c000b */
[----:B01----:R-:W-:Y:S01]  /*3e830*/  ENDCOLLECTIVE ;  /* 0x000000000000791b */ /* 0x003fe20003800000 */
.L_x_13487:
        /* <DEDUP_REMOVED lines=11> */
.L_x_13488:
[----:B------:R-:W-:Y:S02]  /*3e8f0*/  IMAD.MOV.U32 R13, RZ, RZ, R9 ;  /* 0x000000ffff0d7224 */ /* 0x000fe400078e0009 */
[----:B------:R-:W-:Y:S02]  /*3e900*/  IMAD.MOV.U32 R12, RZ, RZ, 0x5 ;  /* 0x00000005ff0c7424 */ /* 0x000fe400078e00ff */
[----:B------:R-:W-:-:S07]  /*3e910*/  IMAD.MOV.U32 R2, RZ, RZ, R14 ;  /* 0x000000ffff027224 */ /* 0x000fce00078e000e */
[----:B------:R-:W-:Y:S05]  /*3e920*/  WARPSYNC.COLLECTIVE R15, `(.L_x_13489) ;  /* 0x000000000f087348 */ /* 0x000fea0003c00000 */
[----:B------:R0:W1:Y:S02]  /*3e930*/  SHFL.IDX P6, R14, R13, R12, R11 ;  /* 0x0000000c0d0e7389 */ /* 0x00006400000c000b */
[----:B01----:R-:W-:Y:S01]  /*3e940*/  ENDCOLLECTIVE ;  /* 0x000000000000791b */ /* 0x003fe20003800000 */
.L_x_13489:
        /* <DEDUP_REMOVED lines=11> */
.L_x_13490:
[----:B------:R-:W-:Y:S01]  /*3ea00*/  IMAD.MOV.U32 R2, RZ, RZ, R14 ;  /* 0x000000ffff027224 */ /* 0x000fe200078e000e */
[----:B------:R-:W-:Y:S06]  /*3ea10*/  BRA `(.L_x_13491) ;  /* 0xffffff9000087947 */ /* 0x000fec000383ffff */
.L_x_13274:
[----:B---3--:R3:W4:Y:S02]  /*3ea20*/  SYNCS.PHASECHK.TRANS64.TRYWAIT P0, [R6+URZ+0x32460], R21 ;  /* 0x03246015060075a7 */ /* 0x008724000800017f */
[----:B----4-:R-:W-:Y:S05]  /*3ea30*/  @!P0 NANOSLEEP.SYNCS 0x989680 ;  /* 0x009896800000895d */ /* 0x010fea0003900000 */
[----:B------:R-:W4:Y:S02]  /*3ea40*/  @!P0 SYNCS.PHASECHK.TRANS64 P0, [R6+URZ+0x32460], R21 ;  /* 0x03246015060085a7 */ /* 0x000f24000800007f */
[----:B----4-:R-:W-:Y:S05]  /*3ea50*/  @!P0 BRA `(.L_x_13274) ;  /* 0xfffffffc00f08947 */ /* 0x010fea000383ffff */
[----:B------:R-:W-:Y:S05]  /*3ea60*/  BRA `(.L_x_13492) ;  /* 0xffffff9000587947 */ /* 0x000fea000383ffff */
.L_x_13275:
        /* <DEDUP_REMOVED lines=8> */
.L_x_13494:
[----:B------:R-:W-:Y:S05]  /*3eaf0*/  BSYNC B1 ;  /* 0x0000000000017941 */ /* 0x000fea0003800000 */
.L_x_13493:
        /* <DEDUP_REMOVED lines=9> */
.L_x_13495:
[----:B------:R-:W-:Y:S02]  /*3eb90*/  IMAD.MOV.U32 R13, RZ, RZ, R9 ;  /* 0x000000ffff0d7224 */ /* 0x000fe400078e0009 */
[----:B------:R-:W-:Y:S01]  /*3eba0*/  IMAD.MOV.U32 R12, RZ, RZ, 0x1 ;  /* 0x00000001ff0c7424 */ /* 0x000fe200078e00ff */
[----:B------:R-:W-:-:S13]  /*3ebb0*/  IADD3 R2, P0, R14, R0, RZ ;  /* 0x000000000e027210 */ /* 0x000fda0007f1e0ff */
[----:B------:R-:W-:Y:S05]  /*3ebc0*/  WARPSYNC.COLLECTIVE R15, `(.L_x_13496) ;  /* 0x000000000f087348 */ /* 0x000fea0003c00000 */
[----:B------:R0:W1:Y:S02]  /*3ebd0*/  SHFL.IDX P6, R14, R13, R12, R11 ;  /* 0x0000000c0d0e7389 */ /* 0x00006400000c000b */
[----:B01----:R-:W-:Y:S01]  /*3ebe0*/  ENDCOLLECTIVE ;  /* 0x000000000000791b */ /* 0x003fe20003800000 */
.L_x_13496:
        /* <DEDUP_REMOVED lines=13> */
.L_x_13497:
[----:B------:R-:W-:Y:S02]  /*3ecc0*/  IMAD.MOV.U32 R13, RZ, RZ, R9 ;  /* 0x000000ffff0d7224 */ /* 0x000fe400078e0009 */
[----:B------:R-:W-:Y:S01]  /*3ecd0*/  IMAD.MOV.U32 R12, RZ, RZ, 0x2 ;  /* 0x00000002ff0c7424 */ /* 0x000fe200078e00ff */
[----:B------:R-:W-:-:S13]  /*3ece0*/  IADD3 R2, P0, R14, R0, RZ ;  /* 0x000000000e027210 */ /* 0x000fda0007f1e0ff */
[----:B------:R-:W-:Y:S05]  /*3ecf0*/  WARPSYNC.COLLECTIVE R15, `(.L_x_13498) ;  /* 0x000000000f087348 */ /* 0x000fea0003c00000 */
[----:B------:R0:W1:Y:S02]  /*3ed00*/  SHFL.IDX P6, R14, R13, R12, R11 ;  /* 0x0000000c0d0e7389 */ /* 0x00006400000c000b */
[----:B01----:R-:W-:Y:S01]  /*3ed10*/  ENDCOLLECTIVE ;  /* 0x000000000000791b */ /* 0x003fe20003800000 */
.L_x_13498:
        /* <DEDUP_REMOVED lines=13> */
.L_x_13499:
[----:B------:R-:W-:Y:S02]  /*3edf0*/  IMAD.MOV.U32 R13, RZ, RZ, R9 ;  /* 0x000000ffff0d7224 */ /* 0x000fe400078e0009 */
[----:B------:R-:W-:Y:S01]  /*3ee00*/  IMAD.MOV.U32 R12, RZ, RZ, 0x3 ;  /* 0x00000003ff0c7424 */ /* 0x000fe200078e00ff */
[----:B------:R-:W-:-:S13]  /*3ee10*/  IADD3 R2, P0, R14, R0, RZ ;  /* 0x000000000e027210 */ /* 0x000fda0007f1e0ff */
[----:B------:R-:W-:Y:S05]  /*3ee20*/  WARPSYNC.COLLECTIVE R15, `(.L_x_13500) ;  /* 0x000000000f087348 */ /* 0x000fea0003c00000 */
[----:B------:R0:W1:Y:S02]  /*3ee30*/  SHFL.IDX P6, R14, R13, R12, R11 ;  /* 0x0000000c0d0e7389 */ /* 0x00006400000c000b */
[----:B01----:R-:W-:Y:S01]  /*3ee40*/  ENDCOLLECTIVE ;  /* 0x000000000000791b */ /* 0x003fe20003800000 */
.L_x_13500:
        /* <DEDUP_REMOVED lines=13> */
.L_x_13501:
[----:B------:R-:W-:Y:S02]  /*3ef20*/  IMAD.MOV.U32 R13, RZ, RZ, R9 ;  /* 0x000000ffff0d7224 */ /* 0x000fe400078e0009 */
[----:B------:R-:W-:Y:S01]  /*3ef30*/  IMAD.MOV.U32 R12, RZ, RZ, 0x4 ;  /* 0x00000004ff0c7424 */ /* 0x000fe200078e00ff */
[----:B------:R-:W-:-:S13]  /*3ef40*/  IADD3 R2, P0, R14, R0, RZ ;  /* 0x000000000e027210 */ /* 0x000fda0007f1e0ff */
[----:B------:R-:W-:Y:S05]  /*3ef50*/  WARPSYNC.COLLECTIVE R15, `(.L_x_13502) ;  /* 0x000000000f087348 */ /* 0x000fea0003c00000 */
[----:B------:R0:W1:Y:S02]  /*3ef60*/  SHFL.IDX P6, R14, R13, R12, R11 ;  /* 0x0000000c0d0e7389 */ /* 0x00006400000c000b */
[----:B01----:R-:W-:Y:S01]  /*3ef70*/  ENDCOLLECTIVE ;  /* 0x000000000000791b */ /* 0x003fe20003800000 */
.L_x_13502:
        /* <DEDUP_REMOVED lines=13> */
.L_x_13503:
[----:B------:R-:W-:Y:S02]  /*3f050*/  IMAD.MOV.U32 R13, RZ, RZ, R9 ;  /* 0x000000ffff0d7224 */ /* 0x000fe400078e0009 */
[----:B------:R-:W-:Y:S01]  /*3f060*/  IMAD.MOV.U32 R12, RZ, RZ, 0x5 ;  /* 0x00000005ff0c7424 */ /* 0x000fe200078e00ff */
[----:B------:R-:W-:-:S13]  /*3f070*/  IADD3 R2, P0, R14, R0, RZ ;  /* 0x000000000e027210 */ /* 0x000fda0007f1e0ff */
[----:B------:R-:W-:Y:S05]  /*3f080*/  WARPSYNC.COLLECTIVE R15, `(.L_x_13504) ;  /* 0x000000000f087348 */ /* 0x000fea0003c00000 */
[----:B------:R0:W1:Y:S02]  /*3f090*/  SHFL.IDX P6, R14, R13, R12, R11 ;  /* 0x0000000c0d0e7389 */ /* 0x00006400000c000b */
[----:B01----:R-:W-:Y:S01]  /*3f0a0*/  ENDCOLLECTIVE ;  /* 0x000000000000791b */ /* 0x003fe20003800000 */
.L_x_13504:
        /* <DEDUP_REMOVED lines=13> */
.L_x_13505:
[----:B------:R-:W-:Y:S05]  /*3f180*/  BRA `(.L_x_13506) ;  /* 0xffffff8c009c7947 */ /* 0x000fea000383ffff */
.L_x_13283:
[----:B------:R-:W-:Y:S01]  /*3f190*/  BSSY B0, `(.L_x_13507) ;  /* 0x0000008000007945 */ /* 0x000fe20003800000 */
[----:B------:R-:W-:Y:S02]  /*3f1a0*/  IMAD.MOV.U32 R13, RZ, RZ, R16 ;  /* 0x000000ffff0d7224 */ /* 0x000fe400078e0010 */
[----:B0-----:R-:W-:Y:S02]  /*3f1b0*/  IMAD.MOV.U32 R12, RZ, RZ, RZ ;  /* 0x000000ffff0c7224 */ /* 0x001fe400078e00ff */
[----:B------:R-:W-:Y:S02]  /*3f1c0*/  IMAD.MOV.U32 R11, RZ, RZ, 0x1f ;  /* 0x0000001fff0b7424 */ /* 0x000fe400078e00ff */
[----:B------:R-:W-:-:S07]  /*3f1d0*/  IMAD.MOV.U32 R15, RZ, RZ, -0x1 ;  /* 0xffffffffff0f7424 */ /* 0x000fce00078e00ff */
[----:B-123--:R-:W-:Y:S05]  /*3f1e0*/  WARPSYNC.COLLECTIVE R15, `(.L_x_13508) ;  /* 0x000000000f087348 */ /* 0x00efea0003c00000 */
[----:B------:R0:W4:Y:S02]  /*3f1f0*/  SHFL.IDX P6, R14, R13, R12, R11 ;  /* 0x0000000c0d0e7389 */ /* 0x00012400000c000b */
[----:B01234-:R-:W-:Y:S01]  /*3f200*/  ENDCOLLECTIVE ;  /* 0x000000000000791b */ /* 0x01ffe20003800000 */
.L_x_13508:
[----:B------:R-:W-:Y:S05]  /*3f210*/  BSYNC B0 ;  /* 0x0000000000007941 */ /* 0x000fea0003800000 */
.L_x_13507:
        /* <DEDUP_REMOVED lines=9> */
.L_x_13509:
        /* <DEDUP_REMOVED lines=24> */
.L_x_13510:
[----:B------:R-:W-:Y:S01]  /*3f430*/  IMAD.MOV.U32 R12, RZ, RZ, 0x2 ;  /* 0x00000002ff0c7424 */ /* 0x000fe200078e00ff */
[----:B------:R-:W-:-:S05]  /*3f440*/  SEL R14, R14, RZ, P1 ;  /* 0x000000ff0e0e7207 */ /* 0x000fca0000800000 */
[----:B------:R-:W-:-:S04]  /*3f450*/  IMAD.IADD R5, R13, 0x1, R14 ;  /* 0x000000010d057824 */ /* 0x000fc800078e020e */
[----:B------:R-:W-:-:S07]  /*3f460*/  IMAD.MOV.U32 R13, RZ, RZ, R5 ;  /* 0x000000ffff0d7224 */ /* 0x000fce00078e0005 */
[----:B------:R-:W-:Y:S05]  /*3f470*/  WARPSYNC.COLLECTIVE R15, `(.L_x_13511) ;  /* 0x000000000f087348 */ /* 0x000fea0003c00000 */
[----:B------:R0:W1:Y:S02]  /*3f480*/  SHFL.UP P6, R14, R13, R12, R11 ;  /* 0x0400000c0d0e7389 */ /* 0x00006400000c000b */
[----:B01----:R-:W-:Y:S01]  /*3f490*/  ENDCOLLECTIVE ;  /* 0x000000000000791b */ /* 0x003fe20003800000 */
.L_x_13511:
[----:B------:R-:W-:Y:S01]  /*3f4a0*/  IMAD.MOV.U32 R12, RZ, RZ, 0x4 ;  /* 0x00000004ff0c7424 */ /* 0x000fe200078e00ff */
[----:B------:R-:W-:-:S05]  /*3f4b0*/  SEL R2, R14, RZ, P2 ;  /* 0x000000ff0e027207 */ /* 0x000fca0001000000 */
[----:B------:R-:W-:-:S04]  /*3f4c0*/  IMAD.IADD R2, R5, 0x1, R2 ;  /* 0x0000000105027824 */ /* 0x000fc800078e0202 */
[----:B------:R-:W-:-:S07]  /*3f4d0*/  IMAD.MOV.U32 R13, RZ, RZ, R2 ;  /* 0x000000ffff0d7224 */ /* 0x000fce00078e0002 */
[----:B------:R-:W-:Y:S05]  /*3f4e0*/  WARPSYNC.COLLECTIVE R15, `(.L_x_13512) ;  /* 0x000000000f087348 */ /* 0x000fea0003c00000 */
[----:B------:R0:W1:Y:S02]  /*3f4f0*/  SHFL.UP P6, R14, R13, R12, R11 ;  /* 0x0400000c0d0e7389 */ /* 0x00006400000c000b */
[----:B01----:R-:W-:Y:S01]  /*3f500*/  ENDCOLLECTIVE ;  /* 0x000000000000791b */ /* 0x003fe20003800000 */
.L_x_13512:
[----:B------:R-:W-:Y:S01]  /*3f510*/  IMAD.MOV.U32 R12, RZ, RZ, 0x8 ;  /* 0x00000008ff0c7424 */ /* 0x000fe200078e00ff */
[----:B------:R-:W-:-:S05]  /*3f520*/  SEL R3, R14, RZ, P3 ;  /* 0x000000ff0e037207 */ /* 0x000fca0001800000 */
[----:B------:R-:W-:-:S04]  /*3f530*/  IMAD.IADD R3, R2, 0x1, R3 ;  /* 0x0000000102037824 */ /* 0x000fc800078e0203 */
[----:B------:R-:W-:-:S07]  /*3f540*/  IMAD.MOV.U32 R13, RZ, RZ, R3 ;  /* 0x000000ffff0d7224 */ /* 0x000fce00078e0003 */
[----:B------:R-:W-:Y:S05]  /*3f550*/  WARPSYNC.COLLECTIVE R15, `(.L_x_13513) ;  /* 0x000000000f087348 */ /* 0x000fea0003c00000 */
[----:B------:R0:W1:Y:S02]  /*3f560*/  SHFL.UP P6, R14, R13, R12, R11 ;  /* 0x0400000c0d0e7389 */ /* 0x00006400000c000b */
[----:B01----:R-:W-:Y:S01]  /*3f570*/  ENDCOLLECTIVE ;  /* 0x000000000000791b */ /* 0x003fe20003800000 */
.L_x_13513:
[----:B------:R-:W-:Y:S01]  /*3f580*/  IMAD.MOV.U32 R12, RZ, RZ, 0x10 ;  /* 0x00000010ff0c7424 */ /* 0x000fe200078e00ff */
[----:B------:R-:W-:-:S05]  /*3f590*/  SEL R14, R14, RZ, P4 ;  /* 0x000000ff0e0e7207 */ /* 0x000fca0002000000 */
[----:B------:R-:W-:-:S04]  /*3f5a0*/  IMAD.IADD R5, R3, 0x1, R14 ;  /* 0x0000000103057824 */ /* 0x000fc800078e020e */
[----:B------:R-:W-:-:S07]  /*3f5b0*/  IMAD.MOV.U32 R13, RZ, RZ, R5 ;  /* 0x000000ffff0d7224 */ /* 0x000fce00078e0005 */
[----:B------:R-:W-:Y:S05]  /*3f5c0*/  WARPSYNC.COLLECTIVE R15, `(.L_x_13514) ;  /* 0x000000000f087348 */ /* 0x000fea0003c00000 */
[----:B------:R0:W1:Y:S02]  /*3f5d0*/  SHFL.UP P6, R14, R13, R12, R11 ;  /* 0x0400000c0d0e7389 */ /* 0x00006400000c000b */
[----:B01----:R-:W-:Y:S01]  /*3f5e0*/  ENDCOLLECTIVE ;  /* 0x000000000000791b */ /* 0x003fe20003800000 */
.L_x_13514:
        /* <DEDUP_REMOVED lines=8> */
.L_x_13515:
[----:B------:R-:W-:Y:S05]  /*3f670*/  BRA `(.L_x_13516) ;  /* 0xffffff8c00fc7947 */ /* 0x000fea000383ffff */
.L_x_13286:
[----:B------:R-:W-:Y:S01]  /*3f680*/  BSSY B0, `(.L_x_13517) ;  /* 0x0000007000007945 */ /* 0x000fe20003800000 */
[----:B------:R-:W-:Y:S02]  /*3f690*/  IMAD.MOV.U32 R12, RZ, RZ, 0x1 ;  /* 0x00000001ff0c7424 */ /* 0x000fe400078e00ff */
[----:B------:R-:W-:Y:S02]  /*3f6a0*/  IMAD.MOV.U32 R11, RZ, RZ, RZ ;  /* 0x000000ffff0b7224 */ /* 0x000fe400078e00ff */
[----:B------:R-:W-:-:S07]  /*3f6b0*/  IMAD.MOV.U32 R15, RZ, RZ, -0x1 ;  /* 0xffffffffff0f7424 */ /* 0x000fce00078e00ff */
[----:B------:R-:W-:Y:S05]  /*3f6c0*/  WARPSYNC.COLLECTIVE R15, `(.L_x_13518) ;  /* 0x000000000f087348 */ /* 0x000fea0003c00000 */
[----:B------:R0:W1:Y:S02]  /*3f6d0*/  SHFL.UP P6, R14, R13, R12, R11 ;  /* 0x0400000c0d0e7389 */ /* 0x00006400000c000b */
[----:B01----:R-:W-:Y:S01]  /*3f6e0*/  ENDCOLLECTIVE ;  /* 0x000000000000791b */ /* 0x003fe20003800000 */
.L_x_13518:
[----:B------:R-:W-:Y:S05]  /*3f6f0*/  BSYNC B0 ;  /* 0x0000000000007941 */ /* 0x000fea0003800000 */
.L_x_13517:
        /* <DEDUP_REMOVED lines=8> */
.L_x_13519:
[----:B------:R-:W-:Y:S01]  /*3f780*/  IMAD.MOV.U32 R12, RZ, RZ, 0x4 ;  /* 0x00000004ff0c7424 */ /* 0x000fe200078e00ff */
[----:B------:R-:W-:-:S05]  /*3f790*/  SEL R2, R14, RZ, P2 ;  /* 0x000000ff0e027207 */ /* 0x000fca0001000000 */
[----:B------:R-:W-:-:S04]  /*3f7a0*/  IMAD.IADD R2, R13, 0x1, R2 ;  /* 0x000000010d027824 */ /* 0x000fc800078e0202 */
[----:B------:R-:W-:-:S07]  /*3f7b0*/  IMAD.MOV.U32 R13, RZ, RZ, R2 ;  /* 0x000000ffff0d7224 */ /* 0x000fce00078e0002 */
[----:B------:R-:W-:Y:S05]  /*3f7c0*/  WARPSYNC.COLLECTIVE R15, `(.L_x_13520) ;  /* 0x000000000f087348 */ /* 0x000fea0003c00000 */
[----:B------:R0:W1:Y:S02]  /*3f7d0*/  SHFL.UP P6, R14, R13, R12, R11 ;  /* 0x0400000c0d0e7389 */ /* 0x00006400000c000b */
[----:B01----:R-:W-:Y:S01]  /*3f7e0*/  ENDCOLLECTIVE ;  /* 0x000000000000791b */ /* 0x003fe20003800000 */
.L_x_13520:
[----:B------:R-:W-:Y:S01]  /*3f7f0*/  IMAD.MOV.U32 R12, RZ, RZ, 0x8 ;  /* 0x00000008ff0c7424 */ /* 0x000fe200078e00ff */
[----:B------:R-:W-:-:S05]  /*3f800*/  SEL R3, R14, RZ, P3 ;  /* 0x000000ff0e037207 */ /* 0x000fca0001800000 */
[----:B------:R-:W-:-:S04]  /*3f810*/  IMAD.IADD R3, R2, 0x1, R3 ;  /* 0x0000000102037824 */ /* 0x000fc800078e0203 */
[----:B------:R-:W-:-:S07]  /*3f820*/  IMAD.MOV.U32 R13, RZ, RZ, R3 ;  /* 0x000000ffff0d7224 */ /* 0x000fce00078e0003 */
[----:B------:R-:W-:Y:S05]  /*3f830*/  WARPSYNC.COLLECTIVE R15, `(.L_x_13521) ;  /* 0x000000000f087348 */ /* 0x000fea0003c00000 */
[----:B------:R0:W1:Y:S02]  /*3f840*/  SHFL.UP P6, R14, R13, R12, R11 ;  /* 0x0400000c0d0e7389 */ /* 0x00006400000c000b */
[----:B01----:R-:W-:Y:S01]  /*3f850*/  ENDCOLLECTIVE ;  /* 0x000000000000791b */ /* 0x003fe20003800000 */
.L_x_13521:
[----:B------:R-:W-:Y:S01]  /*3f860*/  IMAD.MOV.U32 R12, RZ, RZ, 0x10 ;  /* 0x00000010ff0c7424 */ /* 0x000fe200078e00ff */
[----:B------:R-:W-:-:S05]  /*3f870*/  SEL R14, R14, RZ, P4 ;  /* 0x000000ff0e0e7207 */ /* 0x000fca0002000000 */
[----:B------:R-:W-:-:S04]  /*3f880*/  IMAD.IADD R5, R3, 0x1, R14 ;  /* 0x0000000103057824 */ /* 0x000fc800078e020e */
[----:B------:R-:W-:-:S07]  /*3f890*/  IMAD.MOV.U32 R13, RZ, RZ, R5 ;  /* 0x000000ffff0d7224 */ /* 0x000fce00078e0005 */
[----:B------:R-:W-:Y:S05]  /*3f8a0*/  WARPSYNC.COLLECTIVE R15, `(.L_x_13522) ;  /* 0x000000000f087348 */ /* 0x000fea0003c00000 */
[----:B------:R0:W1:Y:S02]  /*3f8b0*/  SHFL.UP P6, R14, R13, R12, R11 ;  /* 0x0400000c0d0e7389 */ /* 0x00006400000c000b */
[----:B01----:R-:W-:Y:S01]  /*3f8c0*/  ENDCOLLECTIVE ;  /* 0x000000000000791b */ /* 0x003fe20003800000 */
.L_x_13522:
        /* <DEDUP_REMOVED lines=8> */
.L_x_13523:
[----:B------:R-:W-:Y:S05]  /*3f950*/  BRA `(.L_x_13524) ;  /* 0xffffff8c00e87947 */ /* 0x000fea000383ffff */
.L_x_13288:
[----:B------:R-:W-:Y:S01]  /*3f960*/  BSSY B0, `(.L_x_13525) ;  /* 0x0000006000007945 */ /* 0x000fe20003800000 */
[----:B------:R-:W-:Y:S01]  /*3f970*/  PLOP3.LUT P6, PT, P6, PT, PT, 0x8, 0x0 ;  /* 0x000000000000781c */ /* 0x000fe200037ce170 */
[----:B------:R-:W-:-:S12]  /*3f980*/  IMAD.MOV.U32 R15, RZ, RZ, -0x1 ;  /* 0xffffffffff0f7424 */ /* 0x000fd800078e00ff */
[----:B0-----:R-:W-:Y:S05]  /*3f990*/  WARPSYNC.COLLECTIVE R15, `(.L_x_13526) ;  /* 0x000000000f087348 */ /* 0x001fea0003c00000 */
[----:B------:R-:W-:Y:S01]  /*3f9a0*/  VOTE.ANY R14, PT, P6 ;  /* 0x00000000000e7806 */ /* 0x000fe200030e0100 */
[----:B0-----:R-:W-:Y:S06]  /*3f9b0*/  ENDCOLLECTIVE ;  /* 0x000000000000791b */ /* 0x001fec0003800000 */
.L_x_13526:
[----:B------:R-:W-:Y:S05]  /*3f9c0*/  BSYNC B0 ;  /* 0x0000000000007941 */ /* 0x000fea0003800000 */
.L_x_13525:
        /* <DEDUP_REMOVED lines=8> */
.L_x_13527:
[----:B------:R-:W-:Y:S02]  /*3fa50*/  IMAD.IADD R19, R12, 0x1, R19 ;  /* 0x000000010c137824 */ /* 0x000fe400078e0213 */
[----:B------:R-:W-:Y:S02]  /*3fa60*/  IMAD.MOV.U32 R13, RZ, RZ, R4 ;  /* 0x000000ffff0d7224 */ /* 0x000fe400078e0004 */
[----:B------:R-:W-:-:S07]  /*3fa70*/  IMAD.MOV.U32 R17, RZ, RZ, R14 ;  /* 0x000000ffff117224 */ /* 0x000fce00078e000e */
[----:B------:R-:W-:Y:S05]  /*3fa80*/  WARPSYNC.COLLECTIVE R15, `(.L_x_13528) ;  /* 0x000000000f087348 */ /* 0x000fea0003c00000 */
[----:B------:R0:W1:Y:S02]  /*3fa90*/  SHFL.IDX P6, R14, R13, R12, R11 ;  /* 0x0000000c0d0e7389 */ /* 0x00006400000c000b */
[----:B01----:R-:W-:Y:S01]  /*3faa0*/  ENDCOLLECTIVE ;  /* 0x000000000000791b */ /* 0x003fe20003800000 */
.L_x_13528:
[----:B------:R-:W-:Y:S01]  /*3fab0*/  IMAD.MOV.U32 R4, RZ, RZ, R14 ;  /* 0x000000ffff047224 */ /* 0x000fe200078e000e */
[----:B------:R-:W-:Y:S06]  /*3fac0*/  BRA `(.L_x_13529) ;  /* 0xffffff8c00cc7947 */ /* 0x000fec000383ffff */
.L_x_13290:
[----:B------:R-:W-:Y:S01]  /*3fad0*/  BSSY B0, `(.L_x_13530) ;  /* 0x0000007000007945 */ /* 0x000fe20003800000 */
[----:B------:R-:W-:Y:S02]  /*3fae0*/  IMAD.MOV.U32 R13, RZ, RZ, R2 ;  /* 0x000000ffff0d7224 */ /* 0x000fe400078e0002 */
[----:B------:R-:W-:Y:S02]  /*3faf0*/  IMAD.MOV.U32 R11, RZ, RZ, 0x1f ;  /* 0x0000001fff0b7424 */ /* 0x000fe400078e00ff */
[----:B------:R-:W-:-:S07]  /*3fb00*/  IMAD.MOV.U32 R15, RZ, RZ, -0x1 ;  /* 0xffffffffff0f7424 */ /* 0x000fce00078e00ff */
[----:B0-23--:R-:W-:Y:S05]  /*3fb10*/  WARPSYNC.COLLECTIVE R15, `(.L_x_13531) ;  /* 0x000000000f087348 */ /* 0x00dfea0003c00000 */
[----:B------:R1:W4:Y:S02]  /*3fb20*/  SHFL.IDX P6, R14, R13, R12, R11 ;  /* 0x0000000c0d0e7389 */ /* 0x00032400000c000b */
[----:B01234-:R-:W-:Y:S01]  /*3fb30*/  ENDCOLLECTIVE ;  /* 0x000000000000791b */ /* 0x01ffe20003800000 */
.L_x_13531:
[----:B------:R-:W-:Y:S05]  /*3fb40*/  BSYNC B0 ;  /* 0x0000000000007941 */ /* 0x000fea0003800000 */
.L_x_13530:
[----:B------:R-:W-:Y:S01]  /*3fb50*/  IMAD.MOV.U32 R6, RZ, RZ, R14 ;  /* 0x000000ffff067224 */ /* 0x000fe200078e000e */
[----:B------:R-:W-:Y:S06]  /*3fb60*/  BRA `(.L_x_13289) ;  /* 0xffffff8c00bc7947 */ /* 0x000fec000383ffff */
.L_x_13296:
[----:B0-----:R0:W1:Y:S02]  /*3fb70*/  SYNCS.PHASECHK.TRANS64.TRYWAIT P0, [R5+URZ+0x32420], R0 ;  /* 0x03242000050075a7 */ /* 0x001064000800017f */
[----:B-1----:R-:W-:Y:S05]  /*3fb80*/  @!P0 NANOSLEEP.SYNCS 0x989680 ;  /* 0x009896800000895d */ /* 0x002fea0003900000 */
[----:B------:R-:W1:Y:S02]  /*3fb90*/  @!P0 SYNCS.PHASECHK.TRANS64 P0, [R5+URZ+0x32420], R0 ;  /* 0x03242000050085a7 */ /* 0x000e64000800007f */
[----:B-1----:R-:W-:Y:S05]  /*3fba0*/  @!P0 BRA `(.L_x_13296) ;  /* 0xfffffffc00f08947 */ /* 0x002fea000383ffff */
[----:B------:R-:W-:Y:S05]  /*3fbb0*/  BRA `(.L_x_13532) ;  /* 0xffffff9800147947 */ /* 0x000fea000383ffff */
.L_x_13297:
        /* <DEDUP_REMOVED lines=11> */
.L_x_13534:
[----:B------:R-:W-:Y:S05]  /*3fc70*/  BSYNC B0 ;  /* 0x0000000000007941 */ /* 0x000fea0003800000 */
.L_x_13533:
[----:B------:R-:W-:Y:S05]  /*3fc80*/  BRA `(.L_x_13535) ;  /* 0xffffff9400fc7947 */ /* 0x000fea000383ffff */
.L_x_13298:
[----:B------:R-:W-:Y:S01]  /*3fc90*/  BSSY B0, `(.L_x_13536) ;  /* 0x0000006000007945 */ /* 0x000fe20003800000 */
[----:B------:R-:W-:-:S07]  /*3fca0*/  IMAD.MOV.U32 R15, RZ, RZ, -0x1 ;  /* 0xffffffffff0f7424 */ /* 0x000fce00078e00ff */
[----:B0-234-:R-:W-:Y:S05]  /*3fcb0*/  WARPSYNC.COLLECTIVE R15, `(.L_x_13537) ;  /* 0x000000000f0c7348 */ /* 0x01dfea0003c00000 */
[----:B------:R-:W-:Y:S02]  /*3fcc0*/  ELECT P6, UR62, PT ;  /* 0x00000000003e782f */ /* 0x000fe400038c0000 */
[----:B------:R-:W-:Y:S01]  /*3fcd0*/  MOV R14, UR62 ;  /* 0x0000003e000e7c02 */ /* 0x000fe20008000f00 */
[----:B0-234-:R-:W-:Y:S10]  /*3fce0*/  ENDCOLLECTIVE ;  /* 0x000000000000791b */ /* 0x01dff40003800000 */
.L_x_13537:
[----:B------:R-:W-:Y:S05]  /*3fcf0*/  BSYNC B0 ;  /* 0x0000000000007941 */ /* 0x000fea0003800000 */
.L_x_13536:
[----:B------:R-:W-:Y:S05]  /*3fd00*/  BRA `(.L_x_13538) ;  /* 0xffffff9400f07947 */ /* 0x000fea000383ffff */
.L_x_13300:
[----:B0-----:R0:W1:Y:S02]  /*3fd10*/  SYNCS.PHASECHK.TRANS64.TRYWAIT P1, [R3+URZ+0x32440], R2 ;  /* 0x03244002030075a7 */ /* 0x001064000802017f */
[----:B-1----:R-:W-:Y:S05]  /*3fd20*/  @!P1 NANOSLEEP.SYNCS 0x989680 ;  /* 0x009896800000995d */ /* 0x002fea0003900000 */
[----:B------:R-:W1:Y:S02]  /*3fd30*/  @!P1 SYNCS.PHASECHK.TRANS64 P1, [R3+URZ+0x32440], R2 ;  /* 0x03244002030095a7 */ /* 0x000e64000802007f */
[----:B-1----:R-:W-:Y:S05]  /*3fd40*/  @!P1 BRA `(.L_x_13300) ;  /* 0xfffffffc00f09947 */ /* 0x002fea000383ffff */
[----:B------:R-:W-:Y:S05]  /*3fd50*/  BRA `(.L_x_13539) ;  /* 0xffffff9800107947 */ /* 0x000fea000383ffff */
.L_x_13302:
[----:B-1----:R1:W0:Y:S02]  /*3fd60*/  SYNCS.PHASECHK.TRANS64.TRYWAIT P1, [R25+URZ+0x32440], R0 ;  /* 0x03244000190075a7 */ /* 0x002224000802017f */
[----:B0-----:R-:W-:Y:S05]  /*3fd70*/  @!P1 NANOSLEEP.SYNCS 0x989680 ;  /* 0x009896800000995d */ /* 0x001fea0003900000 */
[----:B------:R-:W0:Y:S02]  /*3fd80*/  @!P1 SYNCS.PHASECHK.TRANS64 P1, [R25+URZ+0x32440], R0 ;  /* 0x03244000190095a7 */ /* 0x000e24000802007f */
[----:B0-----:R-:W-:Y:S05]  /*3fd90*/  @!P1 BRA `(.L_x_13302) ;  /* 0xfffffffc00f09947 */ /* 0x001fea000383ffff */
[----:B------:R-:W-:Y:S05]  /*3fda0*/  BRA `(.L_x_13540) ;  /* 0xffffff98001c7947 */ /* 0x000fea000383ffff */
.L_x_13304:
[----:B------:R0:W0:Y:S02]  /*3fdb0*/  SYNCS.PHASECHK.TRANS64.TRYWAIT P1, [R3+URZ+0x32460], R2 ;  /* 0x03246002030075a7 */ /* 0x000024000802017f */
[----:B0-----:R-:W-:Y:S05]  /*3fdc0*/  @!P1 NANOSLEEP.SYNCS 0x989680 ;  /* 0x009896800000995d */ /* 0x001fea0003900000 */
[----:B------:R-:W0:Y:S02]  /*3fdd0*/  @!P1 SYNCS.PHASECHK.TRANS64 P1, [R3+URZ+0x32460], R2 ;  /* 0x03246002030095a7 */ /* 0x000e24000802007f */
[----:B0-----:R-:W-:Y:S05]  /*3fde0*/  @!P1 BRA `(.L_x_13304) ;  /* 0xfffffffc00f09947 */ /* 0x001fea000383ffff */
[----:B------:R-:W-:Y:S05]  /*3fdf0*/  BRA `(.L_x_13541) ;  /* 0xffffff9800187947 */ /* 0x000fea000383ffff */
        .type           $_ZN7cutlass13device_kernelIN5flash11enable_sm90INS1_16FlashAttnFwdSm90INS1_25CollectiveMainloopFwdSm90ILi2EN4cute5tupleIJNS5_1CILi1EEES8_S8_EEENS6_IJNS7_ILi128EEENS7_ILi96EEENS7_ILi64EEEEEELi256ENS_6half_tEfNS_4arch4Sm90ELb0ELb1ELb0ELb1ELb1ELb1ELb1ELb1ELb0ELb1ELb1ELb0EEENS1_21CollectiveEpilogueFwdINS6_IJSA_NS7_ILi256EEESB_EEES9_SE_SG_Li256ELb1ELb1ELb1ELb0EEENS1_36VarlenDynamicPersistentTileSchedulerILi128ELi96ELi256ELi128ELb1ELb1ELb1ELb1ELb0ELb1EEEEEEEEEvNT_6ParamsE$_ZZN5flash25CollectiveMainloopFwdSm90ILi2EN4cute5tupleIJNS1_1CILi1EEES4_S4_EEENS2_IJNS3_ILi128EEENS3_ILi96EEENS3_ILi64EEEEEELi256EN7cutlass6half_tEfNSA_4arch4Sm90ELb0ELb1ELb0ELb1ELb1ELb1ELb1ELb1ELb0ELb1ELb1ELb0EE3mmaINS_16FlashAttnFwdSm90ISE_NS_21CollectiveEpilogueFwdINS2_IJS6_NS3_ILi256EEES7_EEES5_SB_SD_Li256ELb1ELb1ELb1ELb0EEENS_36VarlenDynamicPersistentTileSchedulerILi128ELi96ELi256ELi128ELb1ELb1ELb1ELb1ELb0ELb1EEEE13SharedStorageENS1_6TensorINS1_11ArrayEngineIfLm128EEENS1_6LayoutINS2_IJNS2_IJNS3_ILi2EEEST_NS3_ILi32EEEEEES4_S4_EEENS2_IJNS2_IJS4_ST_NS3_ILi4EEEEEENS3_ILi0EEESZ_EEEEEEENS_7SoftmaxILi2ELi0EEEEEbRKNSE_6ParamsENSA_13PipelineAsyncILi2EEES19_RNSA_13PipelineStateILj2EEERT0_RT1_iRiRKNS_16SeqlenInfoQKNewKILb1ELb1EEENS2_IJiiiiEEERT_ENKUliT_T0_T1_E_clIZSF_ISO_S12_S14_EbS17_S19_S19_S1C_S1E_S1G_iS1H_S1L_S1M_S1O_EUlRS1P_iE0_NS3_ILb1EEES1W_EEDaiS1P_S1Q_S1R_,@function
        .size           $_ZN7cutlass13device_kernelIN5flash11enable_sm90INS1_16FlashAttnFwdSm90INS1_25CollectiveMainloopFwdSm90ILi2EN4cute5tupleIJNS5_1CILi1EEES8_S8_EEENS6_IJNS7_ILi128EEENS7_ILi96EEENS7_ILi64EEEEEELi256ENS_6half_tEfNS_4arch4Sm90ELb0ELb1ELb0ELb1ELb1ELb1ELb1ELb1ELb0ELb1ELb1ELb0EEENS1_21CollectiveEpilogueFwdINS6_IJSA_NS7_ILi256EEESB_EEES9_SE_SG_Li256ELb1ELb1ELb1ELb0EEENS1_36VarlenDynamicPersistentTileSchedulerILi128ELi96ELi256ELi128ELb1ELb1ELb1ELb1ELb0ELb1EEEEEEEEEvNT_6ParamsE$_ZZN5flash25CollectiveMainloopFwdSm90ILi2EN4cute5tupleIJNS1_1CILi1EEES4_S4_EEENS2_IJNS3_ILi128EEENS3_ILi96EEENS3_ILi64EEEEEELi256EN7cutlass6half_tEfNSA_4arch4Sm90ELb0ELb1ELb0ELb1ELb1ELb1ELb1ELb1ELb0ELb1ELb1ELb0EE3mmaINS_16FlashAttnFwdSm90ISE_NS_21CollectiveEpilogueFwdINS2_IJS6_NS3_ILi256EEES7_EEES5_SB_SD_Li256ELb1ELb1ELb1ELb0EEENS_36VarlenDynamicPersistentTileSchedulerILi128ELi96ELi256ELi128ELb1ELb1ELb1ELb1ELb0ELb1EEEE13SharedStorageENS1_6TensorINS1_11ArrayEngineIfLm128EEENS1_6LayoutINS2_IJNS2_IJNS3_ILi2EEEST_NS3_ILi32EEEEEES4_S4_EEENS2_IJNS2_IJS4_ST_NS3_ILi4EEEEEENS3_ILi0EEESZ_EEEEEEENS_7SoftmaxILi2ELi0EEEEEbRKNSE_6ParamsENSA_13PipelineAsyncILi2EEES19_RNSA_13PipelineStateILj2EEERT0_RT1_iRiRKNS_16SeqlenInfoQKNewKILb1ELb1EEENS2_IJiiiiEEERT_ENKUliT_T0_T1_E_clIZSF_ISO_S12_S14_EbS17_S19_S19_S1C_S1E_S1G_iS1H_S1L_S1M_S1O_EUlRS1P_iE0_NS3_ILb1EEES1W_EEDaiS1P_S1Q_S1R_,(.L_x_15674 - $_ZN7cutlass13device_kernelIN5flash11enable_sm90INS1_16FlashAttnFwdSm90INS1_25CollectiveMainloopFwdSm90ILi2EN4cute5tupleIJNS5_1CILi1EEES8_S8_EEENS6_IJNS7_ILi128EEENS7_ILi96EEENS7_ILi64EEEEEELi256ENS_6half_tEfNS_4arch4Sm90ELb0ELb1ELb0ELb1ELb1ELb1ELb1ELb1ELb0ELb1ELb1ELb0EEENS1_21CollectiveEpilogueFwdINS6_IJSA_NS7_ILi256EEESB_EEES9_SE_SG_Li256ELb1ELb1ELb1ELb0EEENS1_36VarlenDynamicPersistentTileSchedulerILi128ELi96ELi256ELi128ELb1ELb1ELb1ELb1ELb0ELb1EEEEEEEEEvNT_6ParamsE$_ZZN5flash25CollectiveMainloopFwdSm90ILi2EN4cute5tupleIJNS1_1CILi1EEES4_S4_EEENS2_IJNS3_ILi128EEENS3_ILi96EEENS3_ILi64EEEEEELi256EN7cutlass6half_tEfNSA_4arch4Sm90ELb0ELb1ELb0ELb1ELb1ELb1ELb1ELb1ELb0ELb1ELb1ELb0EE3mmaINS_16FlashAttnFwdSm90ISE_NS_21CollectiveEpilogueFwdINS2_IJS6_NS3_ILi256EEES7_EEES5_SB_SD_Li256ELb1ELb1ELb1ELb0EEENS_36VarlenDynamicPersistentTileSchedulerILi128ELi96ELi256ELi128ELb1ELb1ELb1ELb1ELb0ELb1EEEE13SharedStorageENS1_6TensorINS1_11ArrayEngineIfLm128EEENS1_6LayoutINS2_IJNS2_IJNS3_ILi2EEEST_NS3_ILi32EEEEEES4_S4_EEENS2_IJNS2_IJS4_ST_NS3_ILi4EEEEEENS3_ILi0EEESZ_EEEEEEENS_7SoftmaxILi2ELi0EEEEEbRKNSE_6ParamsENSA_13PipelineAsyncILi2EEES19_RNSA_13PipelineStateILj2EEERT0_RT1_iRiRKNS_16SeqlenInfoQKNewKILb1ELb1EEENS2_IJiiiiEEERT_ENKUliT_T0_T1_E_clIZSF_ISO_S12_S14_EbS17_S19_S19_S1C_S1E_S1G_iS1H_S1L_S1M_S1O_EUlRS1P_iE0_NS3_ILb1EEES1W_EEDaiS1P_S1Q_S1R_)
$_ZN7cutlass13device_kernelIN5flash11enable_sm90INS1_16FlashAttnFwdSm90INS1_25CollectiveMainloopFwdSm90ILi2EN4cute5tupleIJNS5_1CILi1EEES8_S8_EEENS6_IJNS7_ILi128EEENS7_ILi96EEENS7_ILi64EEEEEELi256ENS_6half_tEfNS_4arch4Sm90ELb0ELb1ELb0ELb1ELb1ELb1ELb1ELb1ELb0ELb1ELb1ELb0EEENS1_21CollectiveEpilogueFwdINS6_IJSA_NS7_ILi256EEESB_EEES9_SE_SG_Li256ELb1ELb1ELb1ELb0EEENS1_36VarlenDynamicPersistentTileSchedulerILi128ELi96ELi256ELi128ELb1ELb1ELb1ELb1ELb0ELb1EEEEEEEEEvNT_6ParamsE$_ZZN5flash25CollectiveMainloopFwdSm90ILi2EN4cute5tupleIJNS1_1CILi1EEES4_S4_EEENS2_IJNS3_ILi128EEENS3_ILi96EEENS3_ILi64EEEEEELi256EN7cutlass6half_tEfNSA_4arch4Sm90ELb0ELb1ELb0ELb1ELb1ELb1ELb1ELb1ELb0ELb1ELb1ELb0EE3mmaINS_16FlashAttnFwdSm90ISE_NS_21CollectiveEpilogueFwdINS2_IJS6_NS3_ILi256EEES7_EEES5_SB_SD_Li256ELb1ELb1ELb1ELb0EEENS_36VarlenDynamicPersistentTileSchedulerILi128ELi96ELi256ELi128ELb1ELb1ELb1ELb1ELb0ELb1EEEE13SharedStorageENS1_6TensorINS1_11ArrayEngineIfLm128EEENS1_6LayoutINS2_IJNS2_IJNS3_ILi2EEEST_NS3_ILi32EEEEEES4_S4_EEENS2_IJNS2_IJS4_ST_NS3_ILi4EEEEEENS3_ILi0EEESZ_EEEEEEENS_7SoftmaxILi2ELi0EEEEEbRKNSE_6ParamsENSA_13PipelineAsyncILi2EEES19_RNSA_13PipelineStateILj2EEERT0_RT1_iRiRKNS_16SeqlenInfoQKNewKILb1ELb1EEENS2_IJiiiiEEERT_ENKUliT_T0_T1_E_clIZSF_ISO_S12_S14_EbS17_S19_S19_S1C_S1E_S1G_iS1H_S1L_S1M_S1O_EUlRS1P_iE0_NS3_ILb1EEES1W_EEDaiS1P_S1Q_S1R_:
[----:B------:R-:W-:Y:S02]  /*3fe00*/  ULDC UR4, c[0x0][0x20] ;  /* 0x0000080000047ab9 */ /* 0x000fe40000000800 */
        /* <DEDUP_REMOVED lines=14> */
.L_x_13543:
[----:B------:R-:W-:Y:S05]  /*3fef0*/  BSYNC B0 ;  /* 0x0000000000007941 */ /* 0x000fea0003800000 */
.L_x_13542:
        /* <DEDUP_REMOVED lines=13> */
.L_x_13545:
[----:B------:R-:W-:Y:S05]  /*3ffd0*/  BSYNC B0 ;  /* 0x0000000000007941 */ /* 0x000fea0003800000 */
.L_x_13544:
        /* <DEDUP_REMOVED lines=8> */
.L_x_13547:
[----:B------:R-:W-:Y:S05]  /*40060*/  BSYNC B0 ;  /* 0x0000000000007941 */ /* 0x000fea0003800000 */
.L_x_13546:
[----:B------:R-:W2:Y:S04]  /*40070*/  LDL.64 R6, [UR4] ;  /* 0x00000004ff067983 */ /* 0x000ea80008100a00 */
[----:B------:R-:W3:Y:S04]  /*40080*/  LDL.64 R2, [UR4+0x28] ;  /* 0x00002804ff027983 */ /* 0x000ee80008100a00 */
[----:B0----5:R-:W4:Y:S04]  /*40090*/  LDL.64 R8, [UR4+0x20] ;  /* 0x00002004ff087983 */ /* 0x021f280008100a00 */
[----:B--2---:R-:W2:Y:S04]  /*400a0*/  LD.E R13, desc[UR6][R6.64] ;  /* 0x00000006060d7980 */ /* 0x004ea8000c101900 */
[----:B---3--:R-:W2:Y:S04]  /*400b0*/  LD.E.64 R2, desc[UR6][R2.64] ;  /* 0x0000000602027980 */ /* 0x008ea8000c101b00 */
[----:B------:R-:W3:Y:S01]  /*400c0*/  LDL.64 R6, [UR4+0x8] ;  /* 0x00000804ff067983 */ /* 0x000ee20008100a00 */
[----:B------:R-:W-:Y:S05]  /*400d0*/  WARPSYNC.ALL ;  /* 0x0000000000007948 */ /* 0x000fea0003800000 */
[----:B---3--:R0:W-:Y:S04]  /*400e0*/  ST.E desc[UR6][R6.64], RZ ;  /* 0x000000ff06007985 */ /* 0x0081e8000c101906 */
[----:B----4-:R-:W3:Y:S01]  /*400f0*/  LD.E.64 R10, desc[UR6][R8.64] ;  /* 0x00000006080a7980 */ /* 0x010ee2000c101b00 */
        /* <DEDUP_REMOVED lines=46> */
[----:B--2---:R-:W2:Y:S04]  /*403e0*/  LD.E R10, desc[UR6][R2.64] ;  /* 0x00000006020a7980 */ /* 0x004ea8000c101900 */
[----:B------:R-:W3:Y:S01]  /*403f0*/  LDL.64 R2, [UR4+0x30] ;  /* 0x00003004ff027983 */ /* 0x000ee20008100a00 */
        /* <DEDUP_REMOVED lines=8> */
.L_x_13576:
[----:B------:R-:W-:Y:S05]  /*40480*/  BSYNC B0 ;  /* 0x0000000000007941 */ /* 0x000fea0003800000 */
.L_x_13549:
[----:B------:R-:W0:Y:S04]  /*40490*/  LDL.64 R2, [UR4+0x40] ;  /* 0x00004004ff027983 */ /* 0x000e280008100a00 */
[----:B------:R-:W2:Y:S04]  /*404a0*/  LDL.64 R6, [UR4] ;  /* 0x00000004ff067983 */ /* 0x000ea80008100a00 */
[----:B0-----:R-:W3:Y:S04]  /*404b0*/  LD.E R8, desc[UR6][R2.64] ;  /* 0x0000000602087980 */ /* 0x001ee8000c101900 */
[----:B--2---:R0:W5:Y:S04]  /*404c0*/  LD.E R10, desc[UR6][R6.64] ;  /* 0x00000006060a7980 */ /* 0x004168000c101900 */
[----:B------:R0:W5:Y:S01]  /*404d0*/  LD.E R11, desc[UR6][R6.64+0x4] ;  /* 0x00000406060b7980 */ /* 0x000162000c101900 */
[----:B------:R-:W-:Y:S01]  /*404e0*/  BSSY B0, `(.L_x_13551) ;  /* 0x0000005000007945 */ /* 0x000fe20003800000 */
[----:B---3--:R-:W-:-:S04]  /*404f0*/  LOP3.LUT R8, R8, 0x1, RZ, 0xfc, !PT ;  /* 0x0000000108087812 */ /* 0x008fc800078efcff */
[----:B------:R-:W-:-:S13]  /*40500*/  ISETP.NE.AND P0, PT, R8, 0x3, PT ;  /* 0x000000030800780c */ /* 0x000fda0003f05270 */
[----:B0-----:R-:W-:Y:S05]  /*40510*/  @!P0 BRA `(.L_x_13552) ;  /* 0x0000000000048947 */ /* 0x001fea0003800000 */
[----:B------:R-:W-:Y:S01]  /*40520*/  BPT.TRAP 0x1 ;  /* 0x000000040000795c */ /* 0x000fe20000300000 */
.L_x_13552:
[----:B------:R-:W-:Y:S05]  /*40530*/  BSYNC B0 ;  /* 0x0000000000007941 */ /* 0x000fea0003800000 */
.L_x_13551:
        /* <DEDUP_REMOVED lines=13> */
.L_x_13554:
[----:B------:R-:W-:Y:S05]  /*40610*/  BSYNC B0 ;  /* 0x0000000000007941 */ /* 0x000fea0003800000 */
.L_x_13553:
        /* <DEDUP_REMOVED lines=8> */
.L_x_13556:
[----:B------:R-:W-:Y:S05]  /*406a0*/  BSYNC B0 ;  /* 0x0000000000007941 */ /* 0x000fea0003800000 */
.L_x_13555:
[----:B------:R-:W2:Y:S04]  /*406b0*/  LDL.64 R2, [UR4] ;  /* 0x00000004ff027983 */ /* 0x000ea80008100a00 */
[----:B------:R-:W3:Y:S04]  /*406c0*/  LDL.64 R10, [UR4+0x58] ;  /* 0x00005804ff0a7983 */ /* 0x000ee80008100a00 */
[----:B------:R-:W4:Y:S04]  /*406d0*/  LDL.64 R6, [UR4+0x48] ;  /* 0x00004804ff067983 */ /* 0x000f280008100a00 */
[----:B0----5:R-:W3:Y:S04]  /*406e0*/  LDL.64 R8, [UR4+0x50] ;  /* 0x00005004ff087983 */ /* 0x021ee80008100a00 */
[----:B--2---:R-:W2:Y:S04]  /*406f0*/  LD.E R13, desc[UR6][R2.64] ;  /* 0x00000006020d7980 */ /* 0x004ea8000c101900 */
[----:B----4-:R-:W4:Y:S04]  /*40700*/  LD.E R12, desc[UR6][R6.64] ;  /* 0x00000006060c7980 */ /* 0x010f28000c101900 */
[----:B---3--:R-:W2:Y:S04]  /*40710*/  LD.E.64 R2, desc[UR6][R10.64] ;  /* 0x000000060a027980 */ /* 0x008ea8000c101b00 */
[----:B------:R-:W3:Y:S01]  /*40720*/  LD.E.64 R10, desc[UR6][R8.64] ;  /* 0x00000006080a7980 */ /* 0x000ee2000c101b00 */
[----:B------:R-:W-:Y:S05]  /*40730*/  WARPSYNC.ALL ;  /* 0x0000000000007948 */ /* 0x000fea0003800000 */
[----:B------:R-:W-:Y:S01]  /*40740*/  WARPGROUP.ARRIVE ;  /* 0x00000000000079c5 */ /* 0x000fe20000000000 */
[----:B----4-:R-:W-:Y:S01]  /*40750*/  ISETP.NE.U32.AND P0, PT, R12, RZ, PT ;  /* 0x000000ff0c00720c */ /* 0x010fe20003f05070 */
[----:B--2---:R-:W-:Y:S01]  /*40760*/  IMAD R2, R13, 0xc00, R2 ;  /* 0x00000c000d027824 */ /* 0x004fe200078e0202 */
[----:B------:R-:W-:-:S04]  /*40770*/  R2UR UR11, R3 ;  /* 0x00000000030b72ca */ /* 0x000fc800000e0000 */
[----:B------:R-:W-:Y:S02]  /*40780*/  R2UR UR10, R2 ;  /* 0x00000000020a72ca */ /* 0x000fe400000e0000 */
[----:B---3--:R-:W-:Y:S02]  /*40790*/  R2UR UR8, R10 ;  /* 0x000000000a0872ca */ /* 0x008fe400000e0000 */
[----:B------:R-:W-:-:S03]  /*407a0*/  R2UR UR9, R11 ;  /* 0x000000000b0972ca */ /* 0x000fc600000e0000 */
[----:B------:R-:W-:-:S10]  /*407b0*/  VOTEU.ANY UP0, P0 ;  /* 0x00000000003f7886 */ /* 0x000fd40000000100 */
[----:B------:R-:W-:Y:S03]  /*407c0*/  HGMMA.64x96x16.F32 R24, gdesc[UR8], R24, UP0, gsb0 ;  /* 0x01600000081879f0 */ /* 0x000fe6000b800818 */
[----:B------:R-:W-:Y:S02]  /*407d0*/  WARPGROUP.DEPBAR.LE gsb0, 0x0 ;  /* 0x00008000000079c5 */ /* 0x000fe40000010000 */
[----:B------:R-:W-:Y:S04]  /*407e0*/  ST.E desc[UR6][R6.64], R211 ;  /* 0x000000d306007985 */ /* 0x000fe8000c101906 */
[----:B------:R-:W2:Y:S01]  /*407f0*/  LD.E.64 R10, desc[UR6][R8.64] ;  /* 0x00000006080a7980 */ /* 0x000ea2000c101b00 */
[----:B------:R-:W-:-:S02]  /*40800*/  VIADD R12, R2, 0x2 ;  /* 0x00000002020c7836 */ /* 0x000fc40000000000 */
[----:B------:R-:W-:-:S03]  /*40810*/  IMAD.MOV.U32 R13, RZ, RZ, R3 ;  /* 0x000000ffff0d7224 */ /* 0x000fc600078e0003 */
[----:B------:R-:W-:Y:S02]  /*40820*/  R2UR UR10, R12 ;  /* 0x000000000c0a72ca */ /* 0x000fe400000e0000 */
[----:B------:R-:W-:Y:S01]  /*40830*/  R2UR UR11, R13 ;  /* 0x000000000d0b72ca */ /* 0x000fe200000e0000 */
[----:B------:R-:W-:Y:S01]  /*40840*/  WARPGROUP.ARRIVE ;  /* 0x00000000000079c5 */ /* 0x000fe20000000000 */
[----:B--2---:R-:W-:Y:S01]  /*40850*/  VIADD R10, R10, 0x2 ;  /* 0x000000020a0a7836 */ /* 0x004fe20000000000 */
[----:B------:R-:W-:-:S04]  /*40860*/  R2UR UR9, R11 ;  /* 0x000000000b0972ca */ /* 0x000fc800000e0000 */
[----:B------:R-:W-:-:S13]  /*40870*/  R2UR UR8, R10 ;  /* 0x000000000a0872ca */ /* 0x000fda00000e0000 */
[----:B------:R-:W-:Y:S03]  /*40880*/  HGMMA.64x96x16.F32 R24, gdesc[UR8], R24, gsb0 ;  /* 0x01600000081879f0 */ /* 0x000fe60008000818 */
        /* <DEDUP_REMOVED lines=160> */
[----:B------:R-:W-:-:S04]  /*41290*/  R2UR UR11, R3 ;  /* 0x00000000030b72ca */ /* 0x000fc800000e0000 */
[----:B------:R-:W-:Y:S01]  /*412a0*/  R2UR UR10, R2 ;  /* 0x00000000020a72ca */ /* 0x000fe200000e0000 */
[----:B------:R-:W-:Y:S01]  /*412b0*/  WARPGROUP.ARRIVE ;  /* 0x00000000000079c5 */ /* 0x000fe20000000000 */
        /* <DEDUP_REMOVED lines=19> */
.L_x_13559:
[----:B------:R-:W-:Y:S05]  /*413f0*/  BSYNC B0 ;  /* 0x0000000000007941 */ /* 0x000fea0003800000 */
.L_x_13558:
[----:B------:R-:W2:Y:S04]  /*41400*/  LD.E.64 R6, desc[UR6][R2.64+0x20] ;  /* 0x0000200602067980 */ /* 0x000ea8000c101b00 */
[----:B------:R-:W3:Y:S01]  /*41410*/  LD.E R8, desc[UR6][R2.64+0xc] ;  /* 0x00000c0602087980 */ /* 0x000ee2000c101900 */
[----:B--2---:R-:W-:-:S05]  /*41420*/  MOV R6, R6 ;  /* 0x0000000600067202 */ /* 0x004fca0000000f00 */
[----:B-----5:R-:W-:-:S05]  /*41430*/  IMAD R9, R9, 0x8, R6 ;  /* 0x0000000809097824 */ /* 0x020fca00078e0206 */
[----:B---3--:R-:W-:-:S04]  /*41440*/  PRMT R8, R8, 0x654, R9 ;  /* 0x0000065408087816 */ /* 0x008fc80000000009 */
[----:B------:R0:W-:Y:S01]  /*41450*/  SYNCS.ARRIVE.TRANS64.RED.A1T0 RZ, [R8+URZ], RZ ;  /* 0x000000ff08ff79a7 */ /* 0x0001e2000810043f */
[----:B------:R-:W2:Y:S04]  /*41460*/  LD.E R6, desc[UR6][R4.64+0x24] ;  /* 0x0000240604067980 */ /* 0x000ea8000c101900 */
[----:B------:R-:W0:Y:S04]  /*41470*/  LD.E R7, desc[UR6][R4.64] ;  /* 0x0000000604077980 */ /* 0x000e28000c101900 */
[----:B------:R-:W3:Y:S04]  /*41480*/  LD.E R72, desc[UR6][R72.64] ;  /* 0x0000000648487980 */ /* 0x000ee8000c101900 */
        /* <DEDUP_REMOVED lines=9> */
[----:B0-----:R-:W-:-:S04]  /*41520*/  SHF.R.S32.HI R8, RZ, 0x1f, R7 ;  /* 0x0000001fff087819 */ /* 0x001fc80000011407 */
        /* <DEDUP_REMOVED lines=27> */
[----:B----4-:R-:W-:-:S04]  /*416e0*/  IMAD R14, R0, -0x60, R3 ;  /* 0xffffffa0000e7824 */ /* 0x010fc800078e0203 */
[----:B------:R-:W-:Y:S02]  /*416f0*/  IMAD.IADD R9, R10, 0x1, -R9 ;  /* 0x000000010a097824 */ /* 0x000fe400078e0a09 */
[----:B------:R-:W-:-:S04]  /*41700*/  VIADD R8, R14, 0x1 ;  /* 0x000000010e087836 */ /* 0x000fc80000000000 */
[----:B------:R-:W-:Y:S01]  /*41710*/  IMAD R11, R9, -0x2, R8 ;  /* 0xfffffffe090b7824 */ /* 0x000fe200078e0208 */
[----:B------:R-:W-:-:S03]  /*41720*/  LOP3.LUT R75, RZ, R75, RZ, 0x33, !PT ;  /* 0x0000004bff4b7212 */ /* 0x000fc600078e33ff */
[----:B------:R-:W-:Y:S02]  /*41730*/  IMAD.IADD R10, R11, 0x1, -R2 ;  /* 0x000000010b0a7824 */ /* 0x000fe400078e0a02 */
[C---:B------:R-:W-:Y:S02]  /*41740*/  IMAD.SHL.U32 R11, R9.reuse, 0x2, RZ ;  /* 0x00000002090b7824 */ /* 0x040fe400078e00ff */
[----:B------:R-:W-:Y:S02]  /*41750*/  IMAD R9, R9, -0x2, R14 ;  /* 0xfffffffe09097824 */ /* 0x000fe400078e020e */
[C---:B------:R-:W-:Y:S01]  /*41760*/  IMAD.IADD R8, R10.reuse, 0x1, R21 ;  /* 0x000000010a087824 */ /* 0x040fe200078e0215 */
[----:B------:R-:W-:Y:S01]  /*41770*/  BSSY B0, `(.L_x_13560) ;  /* 0x0000024000007945 */ /* 0x000fe20003800000 */
[----:B------:R-:W-:Y:S02]  /*41780*/  IMAD.IADD R10, R10, 0x1, R75 ;  /* 0x000000010a0a7824 */ /* 0x000fe400078e024b */
[----:B------:R-:W-:-:S02]  /*41790*/  IMAD R11, R0, -0x60, -R11 ;  /* 0xffffffa0000b7824 */ /* 0x000fc400078e0a0b */
[----:B------:R-:W-:Y:S02]  /*417a0*/  IMAD R77, R0, -0x60, R77 ;  /* 0xffffffa0004d7824 */ /* 0x000fe400078e024d */
[----:B--2---:R-:W-:-:S05]  /*417b0*/  @P0 IMAD.HI.U32 R20, R7, R20, RZ ;  /* 0x0000001407140227 */ /* 0x004fca00078e00ff */
[----:B------:R-:W-:-:S05]  /*417c0*/  @P0 SHF.R.U32.HI R7, RZ, R17, R20 ;  /* 0x00000011ff070219 */ /* 0x000fca0000011614 */
[----:B------:R-:W0:Y:S01]  /*417d0*/  SHFL.IDX PT, R15, R7, RZ, 0x1c1f ;  /* 0x001c1fff070f7589 */ /* 0x000e2200000e0000 */
[----:B------:R-:W-:Y:S02]  /*417e0*/  ISETP.GE.AND P1, PT, R6, 0x1, PT ;  /* 0x000000010600780c */ /* 0x000fe40003f26270 */
[----:B0-----:R-:W-:Y:S01]  /*417f0*/  VIADDMNMX R13, R15, R8, R9, PT ;  /* 0x000000080f0d7246 */ /* 0x001fe20003800109 */
[----:B------:R-:W-:-:S10]  /*41800*/  IMAD.IADD R12, R10, 0x1, R15 ;  /* 0x000000010a0c7824 */ /* 0x000fd400078e020f */
        /* <DEDUP_REMOVED lines=13> */
.L_x_13565:
[----:B------:R-:W-:Y:S05]  /*418e0*/  BSYNC B2 ;  /* 0x0000000000027941 */ /* 0x000fea0003800000 */
.L_x_13564:
[----:B------:R-:W-:Y:S01]  /*418f0*/  LOP3.LUT R0, RZ, R0, RZ, 0x33, !PT ;  /* 0x00000000ff007212 */ /* 0x000fe200078e33ff */
[----:B------:R-:W-:Y:S06]  /*41900*/  BRA `(.L_x_13566) ;  /* 0x0000000000187947 */ /* 0x000fec0003800000 */
.L_x_13563:
[----:B------:R-:W-:-:S13]  /*41910*/  ISETP.NE.AND P0, PT, R6, 0x1, PT ;  /* 0x000000010600780c */ /* 0x000fda0003f05270 */
[----:B------:R-:W-:Y:S05]  /*41920*/  @!P0 BRA `(.L_x_13566) ;  /* 0x0000000000108947 */ /* 0x000fea0003800000 */
[----:B------:R-:W2:Y:S04]  /*41930*/  LD.E R15, desc[UR6][R4.64+0x1c] ;  /* 0x00001c06040f7980 */ /* 0x000ea8000c101900 */
[----:B------:R-:W3:Y:S01]  /*41940*/  LD.E R17, desc[UR6][R4.64+0x20] ;  /* 0x0000200604117980 */ /* 0x000ee2000c101900 */
[----:B--2---:R-:W-:-:S05]  /*41950*/  IMAD.HI.U32 R0, R0, R15, RZ ;  /* 0x0000000f00007227 */ /* 0x004fca00078e00ff */
[----:B---3--:R-:W-:-:S07]  /*41960*/  SHF.R.U32.HI R0, RZ, R17, R0 ;  /* 0x00000011ff007219 */ /* 0x008fce0000011600 */
.L_x_13566:
[----:B------:R-:W-:Y:S05]  /*41970*/  BSYNC B1 ;  /* 0x0000000000017941 */ /* 0x000fea0003800000 */
.L_x_13562:
[----:B------:R-:W-:-:S05]  /*41980*/  IMAD R15, R6, R0, R11 ;  /* 0x00000000060f7224 */ /* 0x000fca00078e020b */
[----:B------:R-:W-:Y:S02]  /*41990*/  VIMNMX R12, R12, R15, !PT ;  /* 0x0000000f0c0c7248 */ /* 0x000fe40007fe0100 */
[----:B------:R-:W-:-:S07]  /*419a0*/  VIADDMNMX R13, R15, R6, R13, PT ;  /* 0x000000060f0d7246 */ /* 0x000fce000380010d */
.L_x_13561:
[----:B------:R-:W-:Y:S05]  /*419b0*/  BSYNC B0 ;  /* 0x0000000000007941 */ /* 0x000fea0003800000 */
.L_x_13560:
        /* <DEDUP_REMOVED lines=14> */
[C---:B------:R-:W-:Y:S01]  /*41aa0*/  ISETP.LT.OR P3, PT, R13.reuse, 0x9, P3 ;  /* 0x000000090d00780c */ /* 0x040fe20001f61670 */
[----:B0-----:R-:W-:Y:S01]  /*41ab0*/  IMAD.IADD R10, R10, 0x1, R7 ;  /* 0x000000010a0a7824 */ /* 0x001fe200078e0207 */
        /* <DEDUP_REMOVED lines=76> */
[----:B------:R-:W-:-:S02]  /*41f80*/  VIADDMNMX R9, R7, R8, R9, PT ;  /* 0x0000000807097246 */ /* 0x000fc40003800109 */
        /* <DEDUP_REMOVED lines=39> */
.L_x_13572:
[----:B------:R-:W-:Y:S05]  /*42200*/  BSYNC B2 ;  /* 0x0000000000027941 */ /* 0x000fea0003800000 */
.L_x_13571:
[----:B------:R-:W-:Y:S01]  /*42210*/  LOP3.LUT R2, RZ, R2, RZ, 0x33, !PT ;  /* 0x00000002ff027212 */ /* 0x000fe200078e33ff */
[----:B------:R-:W-:Y:S06]  /*42220*/  BRA `(.L_x_13573) ;  /* 0x0000000000187947 */ /* 0x000fec0003800000 */
.L_x_13570:
[----:B------:R-:W-:-:S13]  /*42230*/  ISETP.NE.AND P6, PT, R6, 0x1, PT ;  /* 0x000000010600780c */ /* 0x000fda0003fc5270 */
[----:B------:R-:W-:Y:S05]  /*42240*/  @!P6 BRA `(.L_x_13573) ;  /* 0x000000000010e947 */ /* 0x000fea0003800000 */
[----:B------:R-:W2:Y:S04]  /*42250*/  LD.E R3, desc[UR6][R4.64+0x1c] ;  /* 0x00001c0604037980 */ /* 0x000ea8000c101900 */
[----:B------:R-:W3:Y:S01]  /*42260*/  LD.E R7, desc[UR6][R4.64+0x20] ;  /* 0x0000200604077980 */ /* 0x000ee2000c101900 */
[----:B--2---:R-:W-:-:S05]  /*42270*/  IMAD.HI.U32 R2, R2, R3, RZ ;  /* 0x0000000302027227 */ /* 0x004fca00078e00ff */
[----:B---3--:R-:W-:-:S07]  /*42280*/  SHF.R.U32.HI R2, RZ, R7, R2 ;  /* 0x00000007ff027219 */ /* 0x008fce0000011602 */
.L_x_13573:
[----:B------:R-:W-:Y:S05]  /*42290*/  BSYNC B1 ;  /* 0x0000000000017941 */ /* 0x000fea0003800000 */
.L_x_13569:
[----:B------:R-:W-:-:S05]  /*422a0*/  IMAD R11, R6, R2, R11 ;  /* 0x00000002060b7224 */ /* 0x000fca00078e020b */
[----:B------:R-:W-:Y:S02]  /*422b0*/  VIADDMNMX R9, R11, R6, R9, PT ;  /* 0x000000060b097246 */ /* 0x000fe40003800109 */
[----:B------:R-:W-:-:S07]  /*422c0*/  VIMNMX R10, R10, R11, !PT ;  /* 0x0000000b0a0a7248 */ /* 0x000fce0007fe0100 */
.L_x_13568:
[----:B------:R-:W-:Y:S05]  /*422d0*/  BSYNC B0 ;  /* 0x0000000000007941 */ /* 0x000fea0003800000 */
.L_x_13567:
        /* <DEDUP_REMOVED lines=150> */
[----:B0-----:R-:W2:Y:S04]  /*42c40*/  LDL.64 R2, [UR4+0x70] ;  /* 0x00007004ff027983 */ /* 0x001ea80008100a00 */
[----:B--2---:R-:W2:Y:S04]  /*42c50*/  LD.E R73, desc[UR6][R2.64+0x20] ;  /* 0x0000200602497980 */ /* 0x004ea8000c101900 */
[----:B------:R-:W2:Y:S04]  /*42c60*/  LD.E R12, desc[UR6][R2.64] ;  /* 0x00000006020c7980 */ /* 0x000ea8000c101900 */
[----:B------:R-:W3:Y:S01]  /*42c70*/  LD.E R14, desc[UR6][R2.64+0x4] ;  /* 0x00000406020e7980 */ /* 0x000ee2000c101900 */
[C---:B--2---:R-:W-:Y:S01]  /*42c80*/  FMUL.FTZ R10, R12.reuse, R73 ;  /* 0x000000490c0a7220 */ /* 0x044fe20000410000 */
[----:B------:R-:W-:-:S04]  /*42c90*/  FSETP.NEU.FTZ.AND P0, PT, R12, -INF , PT ;  /* 0xff8000000c00780b */ /* 0x000fc80003f1d000 */
[----:B------:R-:W-:Y:S02]  /*42ca0*/  FSEL R10, R10, RZ, P0 ;  /* 0x000000ff0a0a7208 */ /* 0x000fe40000000000 */
[----:B---3--:R-:W-:-:S03]  /*42cb0*/  FSETP.NEU.FTZ.AND P0, PT, R14, -INF , PT ;  /* 0xff8000000e00780b */ /* 0x008fc60003f1d000 */
[-CC-:B------:R-:W-:Y:S01]  /*42cc0*/  FFMA.FTZ R31, R36, R73.reuse, -R10.reuse ;  /* 0x00000049241f7223 */ /* 0x180fe2000001080a */
[----:B------:R-:W-:Y:S01]  /*42cd0*/  FMUL.FTZ R36, R73, R14 ;  /* 0x0000000e49247220 */ /* 0x000fe20000410000 */
[----:B------:R-:W-:-:S04]  /*42ce0*/  FFMA.FTZ R34, R24, R73, -R10 ;  /* 0x0000004918227223 */ /* 0x000fc8000001080a */
[----:B------:R-:W-:Y:S01]  /*42cf0*/  FSEL R36, R36, RZ, P0 ;  /* 0x000000ff24247208 */ /* 0x000fe20000000000 */
[-CC-:B------:R-:W-:Y:S01]  /*42d00*/  FFMA.FTZ R176, R25, R73.reuse, -R10.reuse ;  /* 0x0000004919b07223 */ /* 0x180fe2000001080a */
[----:B------:R-:W-:-:S03]  /*42d10*/  FFMA.FTZ R33, R28, R73, -R10 ;  /* 0x000000491c217223 */ /* 0x000fc6000001080a */
[-CC-:B------:R-:W-:Y:S01]  /*42d20*/  FFMA.FTZ R20, R8, R73.reuse, -R36.reuse ;  /* 0x0000004908147223 */ /* 0x180fe20000010824 */
[-CC-:B------:R-:W-:Y:S01]  /*42d30*/  FFMA.FTZ R177, R7, R73.reuse, -R36.reuse ;  /* 0x0000004907b17223 */ /* 0x180fe20000010824 */
        /* <DEDUP_REMOVED lines=13> */
[----:B------:R-:W-:-:S07]  /*42e10*/  FFMA.FTZ R15, R38, R73, -R36 ;  /* 0x00000049260f7223 */ /* 0x000fce0000010824 */
[----:B------:R-:W4:Y:S08]  /*42e20*/  MUFU.EX2 R178, R178 ;  /* 0x000000b200b27308 */ /* 0x000f300000000800 */
[----:B------:R-:W4:Y:S01]  /*42e30*/  MUFU.EX2 R179, R179 ;  /* 0x000000b300b37308 */ /* 0x000f220000000800 */
[----:B0-----:R-:W-:Y:S01]  /*42e40*/  FADD.FTZ R0, R34, R176 ;  /* 0x000000b022007221 */ /* 0x001fe20000010000 */
[----:B------:R-:W-:-:S06]  /*42e50*/  FFMA.FTZ R162, R37, R73, -R10 ;  /* 0x0000004925a27223 */ /* 0x000fcc000001080a */
[----:B------:R-:W0:Y:S01]  /*42e60*/  MUFU.EX2 R32, R32 ;  /* 0x0000002000207308 */ /* 0x000e220000000800 */
[----:B-1----:R-:W-:Y:S01]  /*42e70*/  FADD.FTZ R4, R20, R177 ;  /* 0x000000b114047221 */ /* 0x002fe20000010000 */
[----:B------:R-:W-:-:S06]  /*42e80*/  FFMA.FTZ R163, R39, R73, -R36 ;  /* 0x0000004927a37223 */ /* 0x000fcc0000010824 */
[----:B------:R-:W1:Y:S01]  /*42e90*/  MUFU.EX2 R16, R16 ;  /* 0x0000001000107308 */ /* 0x000e620000000800 */
[----:B--2---:R-:W-:Y:S01]  /*42ea0*/  FADD.FTZ R5, R33, R0 ;  /* 0x0000000021057221 */ /* 0x004fe20000010000 */
[----:B------:R-:W-:-:S06]  /*42eb0*/  FFMA.FTZ R30, R40, R73, -R10 ;  /* 0x00000049281e7223 */ /* 0x000fcc000001080a */
[----:B------:R-:W2:Y:S01]  /*42ec0*/  MUFU.EX2 R160, R160 ;  /* 0x000000a000a07308 */ /* 0x000ea20000000800 */
        /* <DEDUP_REMOVED lines=49> */
[-CC-:B------:R-:W-:Y:S01]  /*431e0*/  FFMA.FTZ R25, R60, R73.reuse, -R10.reuse ;  /* 0x000000493c197223 */ /* 0x180fe2000001080a */
[----:B------:R-:W-:-:S05]  /*431f0*/  FFMA.FTZ R186, R61, R73, -R10 ;  /* 0x000000493dba7223 */ /* 0x000fca000001080a */
[----:B------:R-:W0:Y:S01]  /*43200*/  MUFU.EX2 R181, R181 ;  /* 0x000000b500b57308 */ /* 0x000e220000000800 */
[-CC-:B------:R-:W-:Y:S01]  /*43210*/  FFMA.FTZ R24, R64, R73.reuse, -R10.reuse ;  /* 0x0000004940187223 */ /* 0x180fe2000001080a */
[-CC-:B------:R-:W-:Y:S01]  /*43220*/  FFMA.FTZ R188, R65, R73.reuse, -R10.reuse ;  /* 0x0000004941bc7223 */ /* 0x180fe2000001080a */
[-CC-:B------:R-:W-:Y:S01]  /*43230*/  FFMA.FTZ R21, R68, R73.reuse, -R10.reuse ;  /* 0x0000004944157223 */ /* 0x180fe2000001080a */
[----:B------:R-:W-:Y:S01]  /*43240*/  FFMA.FTZ R190, R69, R73, -R10 ;  /* 0x0000004945be7223 */ /* 0x000fe2000001080a */
[----:B-1----:R-:W-:-:S03]  /*43250*/  FADD.FTZ R0, R13, R0 ;  /* 0x000000000d007221 */ /* 0x002fc60000010000 */
[----:B------:R-:W1:Y:S01]  /*43260*/  MUFU.EX2 R27, R27 ;  /* 0x0000001b001b7308 */ /* 0x000e620000000800 */
[----:B------:R-:W-:Y:S01]  /*43270*/  FFMA.FTZ R10, R58, R73, -R36 ;  /* 0x000000493a0a7223 */ /* 0x000fe20000010824 */
[----:B--2---:R-:W-:Y:S01]  /*43280*/  FADD.FTZ R5, R170, R5 ;  /* 0x00000005aa057221 */ /* 0x004fe20000010000 */
[----:B---3--:R-:W-:-:S05]  /*43290*/  FADD.FTZ R7, R171, R0 ;  /* 0x00000000ab077221 */ /* 0x008fca0000010000 */
[----:B------:R-:W2:Y:S01]  /*432a0*/  MUFU.EX2 R11, R11 ;  /* 0x0000000b000b7308 */ /* 0x000ea20000000800 */
[----:B------:R-:W-:Y:S01]  /*432b0*/  FFMA.FTZ R185, R59, R73, -R36 ;  /* 0x000000493bb97223 */ /* 0x000fe20000010824 */
[----:B----4-:R-:W-:-:S06]  /*432c0*/  FADD.FTZ R5, R28, R5 ;  /* 0x000000051c057221 */ /* 0x010fcc0000010000 */
[----:B------:R-:W3:Y:S01]  /*432d0*/  MUFU.EX2 R182, R182 ;  /* 0x000000b600b67308 */ /* 0x000ee20000000800 */
[----:B------:R-:W-:Y:S01]  /*432e0*/  FADD.FTZ R0, R12, R7 ;  /* 0x000000070c007221 */ /* 0x000fe20000010000 */
[----:B------:R-:W-:-:S06]  /*432f0*/  FFMA.FTZ R9, R62, R73, -R36 ;  /* 0x000000493e097223 */ /* 0x000fcc0000010824 */
        /* <DEDUP_REMOVED lines=35> */
[----:B--2---:R-:W-:-:S06]  /*43530*/  FADD.FTZ R4, R8, R7 ;  /* 0x0000000708047221 */ /* 0x004fcc0000010000 */
[----:B------:R-:W1:Y:S08]  /*43540*/  MUFU.EX2 R190, R190 ;  /* 0x000000be00be7308 */ /* 0x000e700000000800 */
[----:B------:R-:W2:Y:S01]  /*43550*/  MUFU.EX2 R191, R191 ;  /* 0x000000bf00bf7308 */ /* 0x000ea20000000800 */
[----:B---3--:R-:W-:Y:S01]  /*43560*/  FADD.FTZ R6, R188, R5 ;  /* 0x00000005bc067221 */ /* 0x008fe20000010000 */
[----:B----4-:R-:W-:-:S03]  /*43570*/  FADD.FTZ R5, R189, R4 ;  /* 0x00000004bd057221 */ /* 0x010fc60000010000 */
[----:B0-----:R-:W-:Y:S01]  /*43580*/  FADD.FTZ R7, R21, R6 ;  /* 0x0000000615077221 */ /* 0x001fe20000010000 */
[----:B------:R-:W-:-:S03]  /*43590*/  FADD.FTZ R4, R0, R5 ;  /* 0x0000000500047221 */ /* 0x000fc60000010000 */
[----:B-1----:R-:W-:Y:S01]  /*435a0*/  FADD.FTZ R35, R190, R7 ;  /* 0x00000007be237221 */ /* 0x002fe20000010000 */
[----:B--2---:R-:W-:-:S04]  /*435b0*/  FADD.FTZ R37, R191, R4 ;  /* 0x00000004bf257221 */ /* 0x004fc80000010000 */
[----:B------:R-:W-:Y:S04]  /*435c0*/  ST.E desc[UR6][R2.64+0x10], R35 ;  /* 0x0000102302007985 */ /* 0x000fe8000c101906 */
[----:B------:R0:W-:Y:S04]  /*435d0*/  ST.E desc[UR6][R2.64+0x14], R37 ;  /* 0x0000142502007985 */ /* 0x0001e8000c101906 */
[----:B------:R-:W2:Y:S04]  /*435e0*/  LDL.64 R4, [UR4] ;  /* 0x00000004ff047983 */ /* 0x000ea80008100a00 */
[----:B------:R-:W3:Y:S04]  /*435f0*/  LDL.64 R6, [UR4+0x98] ;  /* 0x00009804ff067983 */ /* 0x000ee80008100a00 */
[----:B0-----:R-:W4:Y:S01]  /*43600*/  LDL.64 R2, [UR4+0x80] ;  /* 0x00008004ff027983 */ /* 0x001f220008100a00 */
[----:B------:R-:W-:-:S05]  /*43610*/  LEA.HI R74, R74, 0x8, RZ, 0x19 ;  /* 0x000000084a4a7811 */ /* 0x000fca00078fc8ff */
[----:B------:R0:W-:Y:S06]  /*43620*/  BAR.SYNC.DEFER_BLOCKING R74, 0x100 ;  /* 0x0004004a0000751d */ /* 0x0001ec0000010000 */
[----:B--2---:R-:W2:Y:S04]  /*43630*/  LD.E R39, desc[UR6][R4.64] ;  /* 0x0000000604277980 */ /* 0x004ea8000c101900 */
[----:B----4-:R-:W4:Y:S04]  /*43640*/  LD.E R41, desc[UR6][R2.64] ;  /* 0x0000000602297980 */ /* 0x010f28000c101900 */
[----:B---3--:R-:W2:Y:S04]  /*43650*/  LD.E.64 R4, desc[UR6][R6.64] ;  /* 0x0000000606047980 */ /* 0x008ea8000c101b00 */
        /* <DEDUP_REMOVED lines=27> */
[----:B------:R-:W3:Y:S04]  /*43810*/  LDL.64 R6, [UR4+0x88] ;  /* 0x00008804ff067983 */ /* 0x000ee80008100a00 */
        /* <DEDUP_REMOVED lines=45> */
[----:B----4-:R-:W-:Y:S01]  /*43af0*/  ST.E desc[UR6][R2.64], R41 ;  /* 0x0000002902007985 */ /* 0x010fe2000c101906 */
[----:B--2---:R-:W-:-:S03]  /*43b00*/  IMAD R4, R39, 0xc00, R4 ;  /* 0x00000c0027047824 */ /* 0x004fc600078e0204 */
[----:B------:R-:W2:Y:S04]  /*43b10*/  LD.E R109, desc[UR6][R2.64+0x198] ;  /* 0x00019806026d7980 */ /* 0x000ea8000c101900 */
[----:B---3--:R-:W-:Y:S04]  /*43b20*/  ST.E desc[UR6][R2.64+0x4], R43 ;  /* 0x0000042b02007985 */ /* 0x008fe8000c101906 */
        /* <DEDUP_REMOVED lines=82> */
[----:B------:R-:W-:Y:S02]  /*44050*/  F2FP.F16.F32.PACK_AB R176, R176, R34 ;  /* 0x00000022b0b0723e */ /* 0x000fe400000000ff */
[----:B------:R-:W-:Y:S02]  /*44060*/  F2FP.F16.F32.PACK_AB R178, R178, R33 ;  /* 0x00000021b2b2723e */ /* 0x000fe400000000ff */
[----:B------:R-:W-:Y:S02]  /*44070*/  F2FP.F16.F32.PACK_AB R177, R177, R20 ;  /* 0x00000014b1b1723e */ /* 0x000fe400000000ff */
[----:B------:R-:W-:Y:S01]  /*44080*/  F2FP.F16.F32.PACK_AB R179, R179, R17 ;  /* 0x00000011b3b3723e */ /* 0x000fe200000000ff */
[----:B------:R-:W-:Y:S01]  /*44090*/  ST.E desc[UR6][R2.64+0x74], R36 ;  /* 0x0000742402007985 */ /* 0x000fe2000c101906 */
[----:B------:R-:W-:-:S02]  /*440a0*/  F2FP.F16.F32.PACK_AB R160, R160, R32 ;  /* 0x00000020a0a0723e */ /* 0x000fc400000000ff */
[----:B------:R-:W-:Y:S01]  /*440b0*/  F2FP.F16.F32.PACK_AB R162, R162, R31 ;  /* 0x0000001fa2a2723e */ /* 0x000fe200000000ff */
[----:B------:R-:W-:Y:S01]  /*440c0*/  ST.E desc[UR6][R2.64+0x7c], R38 ;  /* 0x00007c2602007985 */ /* 0x000fe2000c101906 */
[----:B------:R-:W-:Y:S02]  /*440d0*/  F2FP.F16.F32.PACK_AB R168, R168, R30 ;  /* 0x0000001ea8a8723e */ /* 0x000fe400000000ff */
[----:B------:R-:W-:Y:S01]  /*440e0*/  F2FP.F16.F32.PACK_AB R170, R170, R29 ;  /* 0x0000001daaaa723e */ /* 0x000fe200000000ff */
[----:B------:R-:W-:Y:S01]  /*440f0*/  ST.E desc[UR6][R2.64+0x84], R40 ;  /* 0x0000842802007985 */ /* 0x000fe2000c101906 */
[----:B------:R-:W-:Y:S02]  /*44100*/  F2FP.F16.F32.PACK_AB R180, R180, R28 ;  /* 0x0000001cb4b4723e */ /* 0x000fe400000000ff */
[----:B------:R-:W-:Y:S01]  /*44110*/  F2FP.F16.F32.PACK_AB R182, R182, R27 ;  /* 0x0000001bb6b6723e */ /* 0x000fe200000000ff */
[----:B------:R-:W-:Y:S01]  /*44120*/  ST.E desc[UR6][R2.64+0x8c], R42 ;  /* 0x00008c2a02007985 */ /* 0x000fe2000c101906 */
[----:B------:R-:W-:-:S02]  /*44130*/  F2FP.F16.F32.PACK_AB R184, R184, R26 ;  /* 0x0000001ab8b8723e */ /* 0x000fc400000000ff */
[----:B------:R-:W-:Y:S01]  /*44140*/  F2FP.F16.F32.PACK_AB R186, R186, R25 ;  /* 0x00000019baba723e */ /* 0x000fe200000000ff */
[----:B------:R-:W-:Y:S01]  /*44150*/  ST.E desc[UR6][R2.64+0x94], R44 ;  /* 0x0000942c02007985 */ /* 0x000fe2000c101906 */
[----:B------:R-:W-:-:S03]  /*44160*/  F2FP.F16.F32.PACK_AB R188, R188, R24 ;  /* 0x00000018bcbc723e */ /* 0x000fc600000000ff */
        /* <DEDUP_REMOVED lines=97> */
[----:B------:R-:W-:Y:S03]  /*44780*/  HGMMA.64x256x16.F32 R24, R176, gdesc[UR8].tnspB, RZ, !UPT, gsb0 ;  /* 0x43e00008b0187df0 */ /* 0x000fe6000c0008ff */
        /* <DEDUP_REMOVED lines=264> */
[----:B------:R-:W-:Y:S02]  /*45810*/  F2FP.F16.F32.PACK_AB R161, R161, R16 ;  /* 0x00000010a1a1723e */ /* 0x000fe400000000ff */
[----:B------:R-:W-:-:S04]  /*45820*/  F2FP.F16.F32.PACK_AB R163, R163, R15 ;  /* 0x0000000fa3a3723e */ /* 0x000fc800000000ff */
[----:B--2---:R-:W-:-:S06]  /*45830*/  WARPGROUP.ARRIVE ;  /* 0x00000000000079c5 */ /* 0x004fcc0000000000 */
        /* <DEDUP_REMOVED lines=795> */
[----:B------:R-:W-:-:S04]  /*489f0*/  F2FP.F16.F32.PACK_AB R185, R185, R10 ;  /* 0x0000000ab9b9723e */ /* 0x000fc800000000ff */
[----:B--2---:R-:W-:-:S07]  /*48a00*/  WARPGROUP.ARRIVE ;  /* 0x00000000000079c5 */ /* 0x004fce0000000000 */
        /* <DEDUP_REMOVED lines=263> */
[----:B------:R-:W-:-:S04]  /*49a80*/  F2FP.F16.F32.PACK_AB R191, R191, R0 ;  /* 0x00000000bfbf723e */ /* 0x000fc800000000ff */
[----:B--2---:R-:W-:-:S06]  /*49a90*/  WARPGROUP.ARRIVE ;  /* 0x00000000000079c5 */ /* 0x004fcc0000000000 */
        /* <DEDUP_REMOVED lines=259> */
[----:B--2---:R-:W-:Y:S04]  /*4aad0*/  ST.E desc[UR6][R2.64+0x1fc], R0 ;  /* 0x0001fc0002007985 */ /* 0x004fe8000c101906 */
[----:B---3--:R-:W-:Y:S04]  /*4aae0*/  ST.E desc[UR6][R2.64], R4 ;  /* 0x0000000402007985 */ /* 0x008fe8000c101906 */
[----:B----4-:R0:W-:Y:S04]  /*4aaf0*/  ST.E desc[UR6][R2.64+0x4], R5 ;  /* 0x0000040502007985 */ /* 0x0101e8000c101906 */
        /* <DEDUP_REMOVED lines=125> */
[----:B0-----:R-:W3:Y:S04]  /*4b2d0*/  LDL.64 R4, [UR4+0x40] ;  /* 0x00004004ff047983 */ /* 0x001ee80008100a00 */
[----:B-1----:R-:W4:Y:S04]  /*4b2e0*/  LDL.64 R6, [UR4] ;  /* 0x00000004ff067983 */ /* 0x002f280008100a00 */
[----:B---3--:R-:W3:Y:S04]  /*4b2f0*/  LD.E R0, desc[UR6][R4.64] ;  /* 0x0000000604007980 */ /* 0x008ee8000c101900 */
[----:B----4-:R2:W5:Y:S01]  /*4b300*/  LD.E R6, desc[UR6][R6.64] ;  /* 0x0000000606067980 */ /* 0x010562000c101900 */
[----:B------:R-:W-:Y:S01]  /*4b310*/  BSSY B0, `(.L_x_13574) ;  /* 0x0000005000007945 */ /* 0x000fe20003800000 */
[----:B---3--:R-:W-:-:S04]  /*4b320*/  LOP3.LUT R0, R0, 0x1, RZ, 0xfc, !PT ;  /* 0x0000000100007812 */ /* 0x008fc800078efcff */
[----:B------:R-:W-:-:S13]  /*4b330*/  ISETP.NE.AND P0, PT, R0, 0x3, PT ;  /* 0x000000030000780c */ /* 0x000fda0003f05270 */
[----:B--2---:R-:W-:Y:S05]  /*4b340*/  @!P0 BRA `(.L_x_13575) ;  /* 0x0000000000048947 */ /* 0x004fea0003800000 */
[----:B------:R-:W-:Y:S01]  /*4b350*/  BPT.TRAP 0x1 ;  /* 0x000000040000795c */ /* 0x000fe20000300000 */
.L_x_13575:
[----:B------:R-:W-:Y:S05]  /*4b360*/  BSYNC B0 ;  /* 0x0000000000007941 */ /* 0x000fea0003800000 */
.L_x_13574:
[----:B------:R-:W2:Y:S04]  /*4b370*/  LD.E.64 R2, desc[UR6][R4.64+0x20] ;  /* 0x0000200604027980 */ /* 0x000ea8000c101b00 */
[----:B------:R-:W3:Y:S01]  /*4b380*/  LD.E R0, desc[UR6][R4.64+0xc] ;  /* 0x00000c0604007980 */ /* 0x000ee2000c101900 */
[----:B------:R-:W-:Y:S01]  /*4b390*/  IMAD.MOV.U32 R213, RZ, RZ, 0x0 ;  /* 0x00000000ffd57424 */ /* 0x000fe200078e00ff */
[----:B--2---:R-:W-:-:S05]  /*4b3a0*/  MOV R3, R2 ;  /* 0x0000000200037202 */ /* 0x004fca0000000f00 */
[----:B-----5:R-:W-:-:S05]  /*4b3b0*/  IMAD R3, R6, 0x8, R3 ;  /* 0x0000000806037824 */ /* 0x020fca00078e0203 */
[----:B---3--:R-:W-:-:S04]  /*4b3c0*/  PRMT R0, R0, 0x654, R3 ;  /* 0x0000065400007816 */ /* 0x008fc80000000003 */
[----:B------:R0:W-:Y:S02]  /*4b3d0*/  SYNCS.ARRIVE.TRANS64.RED.A1T0 RZ, [R0+URZ], RZ ;  /* 0x000000ff00ff79a7 */ /* 0x0001e4000810043f */
[----:B0-----:R-:W-:Y:S05]  /*4b3e0*/  RET.REL.NODEC R212 `(_ZN7cutlass13device_kernelIN5flash11enable_sm90INS1_16FlashAttnFwdSm90INS1_25CollectiveMainloopFwdSm90ILi2EN4cute5tupleIJNS5_1CILi1EEES8_S8_EEENS6_IJNS7_ILi128EEENS7_ILi96EEENS7_ILi64EEEEEELi256ENS_6half_tEfNS_4arch4Sm90ELb0ELb1ELb0ELb1ELb1ELb1ELb1ELb1ELb0ELb1ELb1ELb0EEENS1_21CollectiveEpilogueFwdINS6_IJSA_NS7_ILi256EEESB_EEES9_SE_SG_Li256ELb1ELb1ELb1ELb0EEENS1_36VarlenDynamicPersistentTileSchedulerILi128ELi96ELi256ELi128ELb1ELb1ELb1ELb1ELb0ELb1EEEEEEEEEvNT_6ParamsE) ;  /* 0xfffffb4cd4047950 */ /* 0x001fea0003c3ffff */
.L_x_13548:
[----:B0-----:R0:W1:Y:S02]  /*4b3f0*/  SYNCS.PHASECHK.TRANS64.TRYWAIT P0, [R8+URZ], R9 ;  /* 0x00000009080075a7 */ /* 0x001064000800017f */
[----:B-1----:R-:W-:Y:S05]  /*4b400*/  @!P0 NANOSLEEP.SYNCS 0x989680 ;  /* 0x009896800000895d */ /* 0x002fea0003900000 */
[----:B------:R-:W1:Y:S02]  /*4b410*/  @!P0 SYNCS.PHASECHK.TRANS64 P0, [R8+URZ], R9 ;  /* 0x00000009080085a7 */ /* 0x000e64000800007f */
[----:B-1----:R-:W-:Y:S05]  /*4b420*/  @!P0 BRA `(.L_x_13548) ;  /* 0xfffffffc00f08947 */ /* 0x002fea000383ffff */
[----:B------:R-:W-:Y:S05]  /*4b430*/  BRA `(.L_x_13547) ;  /* 0xffffff4c00087947 */ /* 0x000fea000383ffff */
.L_x_13550:
[----:B0-----:R0:W1:Y:S02]  /*4b440*/  SYNCS.PHASECHK.TRANS64.TRYWAIT P0, [R8+URZ+0x32410], R9 ;  /* 0x03241009080075a7 */ /* 0x001064000800017f */
[----:B-1----:R-:W-:Y:S05]  /*4b450*/  @!P0 NANOSLEEP.SYNCS 0x989680 ;  /* 0x009896800000895d */ /* 0x002fea0003900000 */
[----:B------:R-:W1:Y:S02]  /*4b460*/  @!P0 SYNCS.PHASECHK.TRANS64 P0, [R8+URZ+0x32410], R9 ;  /* 0x03241009080085a7 */ /* 0x000e64000800007f */
[----:B-1----:R-:W-:Y:S05]  /*4b470*/  @!P0 BRA `(.L_x_13550) ;  /* 0xfffffffc00f08947 */ /* 0x002fea000383ffff */
[----:B------:R-:W-:Y:S05]  /*4b480*/  BRA `(.L_x_13576) ;  /* 0xffffff4c00fc7947 */ /* 0x000fea000383ffff */
.L_x_13557:
[----:B0-----:R0:W1:Y:S02]  /*4b490*/  SYNCS.PHASECHK.TRANS64.TRYWAIT P0, [R8+URZ], R9 ;  /* 0x00000009080075a7 */ /* 0x001064000800017f */
[----:B-1----:R-:W-:Y:S05]  /*4b4a0*/  @!P0 NANOSLEEP.SYNCS 0x989680 ;  /* 0x009896800000895d */ /* 0x002fea0003900000 */
[----:B------:R-:W1:Y:S02]  /*4b4b0*/  @!P0 SYNCS.PHASECHK.TRANS64 P0, [R8+URZ], R9 ;  /* 0x00000009080085a7 */ /* 0x000e64000800007f */
[----:B-1----:R-:W-:Y:S05]  /*4b4c0*/  @!P0 BRA `(.L_x_13557) ;  /* 0xfffffffc00f08947 */ /* 0x002fea000383ffff */
[----:B------:R-:W-:Y:S05]  /*4b4d0*/  BRA `(.L_x_13556) ;  /* 0xffffff5000707947 */ /* 0x000fea000383ffff */
.L_x_13577:
        /* <DEDUP_REMOVED lines=10> */
.L_x_15674:


//--------------------- .text._ZN7cutlass13device_kernelIN5flash11enable_sm90INS1_16FlashAttnFwdSm90INS1_25CollectiveMainloopFwdSm90ILi2EN4cute5tupleIJNS5_1CILi1EEES8_S8_EEENS6_IJNS7_ILi128EEENS7_ILi96EEENS7_ILi64EEEEEELi256ENS_6half_tEfNS_4arch4Sm90ELb1ELb0ELb0ELb0ELb1ELb0ELb0ELb1ELb0ELb1ELb1ELb0EEENS1_21CollectiveEpilogueFwdINS6_IJSA_NS7_ILi256EEESB_EEES9_SE_SG_Li256ELb0ELb1ELb1ELb0EEENS1_19SingleTileSchedulerILb0ELb1ELb1ELi128EEEEEEEEEvNT_6ParamsE --------------------------
	.section	.text._ZN7cutlass13device_kernelIN5flash11enable_sm90INS1_16FlashAttnFwdSm90INS1_25CollectiveMainloopFwdSm90ILi2EN4cute5tupleIJNS5_1CILi1EEES8_S8_EEENS6_IJNS7_ILi128EEENS7_ILi96EEENS7_ILi64EEEEEELi256ENS_6half_tEfNS_4arch4Sm90ELb1ELb0ELb0ELb0ELb1ELb0ELb0ELb1ELb0ELb1ELb1ELb0EEENS1_21CollectiveEpilogueFwdINS6_IJSA_NS7_ILi256EEESB_EEES9_SE_SG_Li256ELb0ELb1ELb1ELb0EEENS1_19SingleTileSchedulerILb0ELb1ELb1ELi128EEEEEEEEEvNT_6ParamsE,"ax",@progbits
	.align	128
.text._ZN7cutlass13device_kernelIN5flash11enable_sm90INS1_16FlashAttnFwdSm90INS1_25CollectiveMainloopFwdSm90ILi2EN4cute5tupleIJNS5_1CILi1EEES8_S8_EEENS6_IJNS7_ILi128EEENS7_ILi96EEENS7_ILi64EEEEEELi256ENS_6half_tEfNS_4arch4Sm90ELb1ELb0ELb0ELb0ELb1ELb0ELb0ELb1ELb0ELb1ELb1ELb0EEENS1_21CollectiveEpilogueFwdINS6_IJSA_NS7_ILi256EEESB_EEES9_SE_SG_Li256ELb0ELb1ELb1ELb0EEENS1_19SingleTileSchedulerILb0ELb1ELb1ELi128EEEEEEEEEvNT_6ParamsE:
        .type           _ZN7cutlass13device_kernelIN5flash11enable_sm90INS1_16FlashAttnFwdSm90INS1_25CollectiveMainloopFwdSm90ILi2EN4cute5tupleIJNS5_1CILi1EEES8_S8_EEENS6_IJNS7_ILi128EEENS7_ILi96EEENS7_ILi64EEEEEELi256ENS_6half_tEfNS_4arch4Sm90ELb1ELb0ELb0ELb0ELb1ELb0ELb0ELb1ELb0ELb1ELb1ELb0EEENS1_21CollectiveEpilogueFwdINS6_IJSA_NS7_ILi256EEESB_EEES9_SE_SG_Li256ELb0ELb1ELb1ELb0EEENS1_19SingleTileSchedulerILb0ELb1ELb1ELi128EEEEEEEEEvNT_6ParamsE,@function
        .size           _ZN7cutlass13device_kernelIN5flash11enable_sm90INS1_16FlashAttnFwdSm90INS1_25CollectiveMainloopFwdSm90ILi2EN4cute5tupleIJNS5_1CILi1EEES8_S8_EEENS6_IJNS7_ILi128EEENS7_ILi96EEENS7_ILi64EEEEEELi256ENS_6half_tEfNS_4arch4Sm90ELb1ELb0ELb0ELb0ELb1ELb0ELb0ELb1ELb0ELb1ELb1ELb0EEENS1_21CollectiveEpilogueFwdINS6_IJSA_NS7_ILi256EEESB_EEES9_SE_SG_Li256ELb0ELb1ELb1ELb0EEENS1_19SingleTileSchedulerILb0ELb1ELb1ELi128EEEEEEEEEvNT_6ParamsE,(.L_x_15676 - _ZN7cutlass13device_kernelIN5flash11enable_sm90INS1_16FlashAttnFwdSm90INS1_25CollectiveMainloopFwdSm90ILi2EN4cute5tupleIJNS5_1CILi1EEES8_S8_EEENS6_IJNS7_ILi128EEENS7_ILi96EEENS7_ILi64EEEEEELi256ENS_6half_tEfNS_4arch4Sm90ELb1ELb0ELb0ELb0ELb1ELb0ELb0ELb1ELb0ELb1ELb1ELb0EEENS1_21CollectiveEpilogueFwdINS6_IJSA_NS7_ILi256EEESB_EEES9_SE_SG_Li256ELb0ELb1ELb1ELb0EEENS1_19SingleTileSchedulerILb0ELb1ELb1ELi128EEEEEEEEEvNT_6ParamsE)
        .other          _ZN7cutlass13device_kernelIN5flash11enable_sm90INS1_16FlashAttnFwdSm90INS1_25CollectiveMainloopFwdSm90ILi2EN4cute5tupleIJNS5_1CILi1EEES8_S8_EEENS6_IJNS7_ILi128EEENS7_ILi96EEENS7_ILi64EEEEEELi256ENS_6half_tEfNS_4arch4Sm90ELb1ELb0ELb0ELb0ELb1ELb0ELb0ELb1ELb0ELb1ELb1ELb0EEENS1_21CollectiveEpilogueFwdINS6_IJSA_NS7_ILi256EEESB_EEES9_SE_SG_Li256ELb0ELb1ELb1ELb0EEENS1_19SingleTileSchedulerILb0ELb1ELb1ELi128EEEEEEEEEvNT_6ParamsE,@"STO_CUDA_ENTRY STV_DEFAULT"
_ZN7cutlass13device_kernelIN5flash11enable_sm90INS1_16FlashAttnFwdSm90INS1_25CollectiveMainloopFwdSm90ILi2EN4cute5tupleIJNS5_1CILi1EEES8_S8_EEENS6_IJNS7_ILi128EEENS7_ILi96EEENS7_ILi64EEEEEELi256ENS_6half_tEfNS_4arch4Sm90ELb1ELb0ELb0ELb0ELb1ELb0ELb0ELb1ELb0ELb1ELb1ELb0EEENS1_21CollectiveEpilogueFwdINS6_IJSA_NS7_ILi256EEESB_EEES9_SE_SG_Li256ELb0ELb1ELb1ELb0EEENS1_19SingleTileSchedulerILb0ELb1ELb1ELi128EEEEEEEEEvNT_6ParamsE:
        /* <DEDUP_REMOVED lines=44> */
.L_x_13578:
        /* <DEDUP_REMOVED lines=22> */
.L_x_13579:
        /* <DEDUP_REMOVED lines=18> */
.L_x_13580:
        /* <DEDUP_REMOVED lines=22> */
.L_x_13581:
        /* <DEDUP_REMOVED lines=23> */
.L_x_13582:
        /* <DEDUP_REMOVED lines=9> */
.L_x_13585:
        /* <DEDUP_REMOVED lines=20> */
[----:B------:R-:W0:Y:S01]  /*09e0*/  S2UR UR45, SR_CTAID.X ;  /* 0x00000000002d79c3 */ /* 0x000e220000002500 */
[----:B------:R-:W-:Y:S01]  /*09f0*/  ULDC UR4, c[0x0][0x448] ;  /* 0x0001120000047ab9 */ /* 0x000fe20000000800 */
[----:B------:R-:W-:Y:S01]  /*0a00*/  ULDC UR40, c[0x0][0x424] ;  /* 0x0001090000287ab9 */ /* 0x000fe20000000800 */
[----:B------:R-:W-:Y:S01]  /*0a10*/  UISETP.NE.AND UP1, UPT, UR4, 0x1, UPT ;  /* 0x000000010400788c */ /* 0x000fe2000bf25270 */
[----:B------:R-:W-:Y:S02]  /*0a20*/  ULDC UR44, c[0x0][0x2f0] ;  /* 0x0000bc00002c7ab9 */ /* 0x000fe40000000800 */
[----:B------:R-:W-:Y:S01]  /*0a30*/  ULDC.64 UR4, c[0x0][0x418] ;  /* 0x0001060000047ab9 */ /* 0x000fe20000000a00 */
[----:B------:R-:W-:Y:S01]  /*0a40*/  ULDC UR7, c[0x0][0x288] ;  /* 0x0000a20000077ab9 */ /* 0x000fe20000000800 */
[----:B------:R-:W-:Y:S02]  /*0a50*/  UISETP.NE.U32.AND UP0, UPT, UR4, URZ, UPT ;  /* 0x0000003f0400728c */ /* 0x000fe4000bf05070 */
[----:B------:R-:W-:-:S02]  /*0a60*/  UP2UR UR43, UPR, URZ, 0x2 ;  /* 0x000000023f2b7883 */ /* 0x000fc40008000000 */
[----:B------:R-:W-:Y:S02]  /*0a70*/  UISETP.NE.AND.EX UP0, UPT, UR5, URZ, UPT, UP0 ;  /* 0x0000003f0500728c */ /* 0x000fe4000bf05300 */
[----:B------:R-:W-:Y:S01]  /*0a80*/  @UP1 ULDC UR4, c[0x0][0x44c] ;  /* 0x0001130000041ab9 */ /* 0x000fe20000000800 */
[----:B------:R-:W-:Y:S01]  /*0a90*/  @UP1 ULDC UR8, c[0x0][0x450] ;  /* 0x0001140000081ab9 */ /* 0x000fe20000000800 */
[----:B------:R-:W-:Y:S02]  /*0aa0*/  USEL UR40, UR40, 0x1, UP0 ;  /* 0x0000000128287887 */ /* 0x000fe40008000000 */
[----:B------:R-:W-:Y:S02]  /*0ab0*/  USHF.R.U32.HI UR10, URZ, 0x10, UR41 ;  /* 0x000000103f0a7899 */ /* 0x000fe40008011629 */
[----:B------:R-:W-:Y:S02]  /*0ac0*/  UIMAD UR44, UR40, UR44, URZ ;  /* 0x0000002c282c72a4 */ /* 0x000fe4000f8e023f */
[----:B------:R-:W-:-:S02]  /*0ad0*/  ULOP3.LUT UR41, UR41, 0xffff, URZ, 0xc0, !UPT ;  /* 0x0000ffff29297892 */ /* 0x000fc4000f8ec03f */
[----:B0-----:R-:W-:-:S04]  /*0ae0*/  USHF.L.U32 UR45, UR45, 0x7, URZ ;  /* 0x000000072d2d7899 */ /* 0x001fc8000800063f */
[----:B------:R-:W-:-:S04]  /*0af0*/  UIADD3 UR6, UR45, 0x7f, URZ ;  /* 0x0000007f2d067890 */ /* 0x000fc8000fffe03f */
[----:B------:R-:W-:Y:S02]  /*0b00*/  UIMAD.WIDE.U32 UR4, UR6, UR4, URZ ;  /* 0x00000004060472a5 */ /* 0x000fe4000f8e003f */
[----:B------:R-:W-:Y:S02]  /*0b10*/  UIADD3 UR4, UR44, 0x5f, URZ ;  /* 0x0000005f2c047890 */ /* 0x000fe4000fffe03f */
[----:B------:R-:W-:Y:S02]  /*0b20*/  @UP1 USHF.R.U32.HI UR6, URZ, UR8, UR5 ;  /* 0x000000083f061299 */ /* 0x000fe40008011605 */
[----:B------:R-:W-:-:S04]  /*0b30*/  UIADD3 UR5, UR44, 0x60, -UR7 ;  /* 0x000000602c057890 */ /* 0x000fc8000fffe807 */
[----:B------:R-:W-:Y:S02]  /*0b40*/  UIADD3 UR6, UR5, UR6, URZ ;  /* 0x0000000605067290 */ /* 0x000fe4000fffe03f */
[----:B------:R-:W-:Y:S02]  /*0b50*/  UIMAD.WIDE UR4, UR4, 0x2aaaaaab, URZ ;  /* 0x2aaaaaab040478a5 */ /* 0x000fe4000f8e023f */
[----:B------:R-:W-:Y:S02]  /*0b60*/  UIMAD.WIDE UR6, UR6, 0x2aaaaaab, URZ ;  /* 0x2aaaaaab060678a5 */ /* 0x000fe4000f8e023f */
[----:B------:R-:W-:Y:S02]  /*0b70*/  USHF.R.U32.HI UR4, URZ, 0x1f, UR5 ;  /* 0x0000001f3f047899 */ /* 0x000fe40008011605 */
[----:B------:R-:W-:Y:S02]  /*0b80*/  USHF.R.U32.HI UR6, URZ, 0x1f, UR7 ;  /* 0x0000001f3f067899 */ /* 0x000fe40008011607 */
[----:B------:R-:W-:-:S02]  /*0b90*/  ULEA.HI.SX32 UR4, UR5, UR4, 0x1c ;  /* 0x0000000405047291 */ /* 0x000fc4000f8fe23f */
[----:B------:R-:W-:-:S04]  /*0ba0*/  ULEA.HI.SX32 UR6, UR7, UR6, 0x1c ;  /* 0x0000000607067291 */ /* 0x000fc8000f8fe23f */
[----:B------:R-:W-:-:S04]  /*0bb0*/  UISETP.LT.AND UP0, UPT, UR4, UR6, UPT ;  /* 0x000000060400728c */ /* 0x000fc8000bf01270 */
[----:B------:R-:W-:Y:S02]  /*0bc0*/  USEL UR9, UR4, UR6, UP0 ;  /* 0x0000000604097287 */ /* 0x000fe40008000000 */
[----:B------:R-:W-:Y:S02]  /*0bd0*/  UISETP.NE.AND UP0, UPT, UR10, URZ, UPT ;  /* 0x0000003f0a00728c */ /* 0x000fe4000bf05270 */
[----:B------:R-:W-:Y:S01]  /*0be0*/  UISETP.GE.AND UP1, UPT, UR9, 0x1, UPT ;  /* 0x000000010900788c */ /* 0x000fe2000bf26270 */
[----:B------:R-:W-:-:S05]  /*0bf0*/  UMOV UR4, URZ ;  /* 0x0000003f00047c82 */ /* 0x000fca0008000000 */
[----:B------:R-:W-:-:S03]  /*0c00*/  PLOP3.LUT P0, PT, PT, PT, UP1, 0x80, 0x0 ;  /* 0x000000000000781c */ /* 0x000fc60003f0f018 */
[----:B------:R-:W-:-:S10]  /*0c10*/  @!UP0 ULDC UR10, c[0x0][0x9f0] ;  /* 0x00027c00000a8ab9 */ /* 0x000fd40000000800 */
        /* <DEDUP_REMOVED lines=34> */
.L_x_13587:
        /* <DEDUP_REMOVED lines=110> */
.L_x_13589:
[----:B------:R-:W-:Y:S02]  /*1520*/  SHF.L.U32 R10, RZ, 0x1f, RZ ;  /* 0x0000001fff0a7819 */ /* 0x000fe400000006ff */
[----:B------:R-:W-:Y:S02]  /*1530*/  IADD3 R3, R2, 0x8, RZ ;  /* 0x0000000802037810 */ /* 0x000fe40007ffe0ff */
[----:B------:R-:W0:Y:S02]  /*1540*/  SYNCS.PHASECHK.TRANS64.TRYWAIT P0, [UR42+0x22800], R10 ;  /* 0x0228000aff0075a7 */ /* 0x000e24000800016a */
[----:B0-----:R-:W-:Y:S05]  /*1550*/  @!P0 BRA `(.L_x_13590) ;  /* 0x000000c400f48947 */ /* 0x001fea0003800000 */
.L_x_13674:
[----:B------:R-:W-:Y:S05]  /*1560*/  WARPSYNC.ALL ;  /* 0x0000000000007948 */ /* 0x000fea0003800000 */
[----:B------:R-:W-:Y:S01]  /*1570*/  ULOP3.LUT UR4, UR39, 0x1, URZ, 0xfc, !UPT ;  /* 0x0000000127047892 */ /* 0x000fe2000f8efc3f */
[----:B------:R1:W-:Y:S03]  /*1580*/  BAR.SYNC.DEFER_BLOCKING R3, 0x100 ;  /* 0x000400030000751d */ /* 0x0003e60000010000 */
[----:B------:R-:W-:-:S06]  /*1590*/  UISETP.NE.AND UP0, UPT, UR4, 0x3, UPT ;  /* 0x000000030400788c */ /* 0x000fcc000bf05270 */
[----:B------:R-:W-:-:S13]  /*15a0*/  PLOP3.LUT P0, PT, PT, PT, UP0, 0x80, 0x0 ;  /* 0x000000000000781c */ /* 0x000fda0003f0f008 */
[----:B-1----:R-:W-:Y:S05]  /*15b0*/  @!P0 BRA `(.L_x_13591) ;  /* 0x0000000000048947 */ /* 0x002fea0003800000 */
[----:B------:R-:W-:Y:S01]  /*15c0*/  BPT.TRAP 0x1 ;  /* 0x000000040000795c */ /* 0x000fe20000300000 */
.L_x_13591:
[----:B------:R1:W2:Y:S01]  /*15d0*/  SYNCS.PHASECHK.TRANS64.TRYWAIT P1, [UR42+0x22830], R10 ;  /* 0x0228300aff0075a7 */ /* 0x0002a2000802016a */
[----:B------:R-:W-:Y:S05]  /*15e0*/  @!P0 BRA `(.L_x_13592) ;  /* 0x0000000000048947 */ /* 0x000fea0003800000 */
[----:B------:R-:W-:Y:S01]  /*15f0*/  BPT.TRAP 0x1 ;  /* 0x000000040000795c */ /* 0x000fe20000300000 */
.L_x_13592:
[----:B--2---:R-:W-:Y:S05]  /*1600*/  @P1 BRA `(.L_x_13593) ;  /* 0x0000000000081947 */ /* 0x004fea0003800000 */
[----:B------:R-:W2:Y:S02]  /*1610*/  SYNCS.PHASECHK.TRANS64.TRYWAIT P1, [UR42+0x22830], R10 ;  /* 0x0228300aff0075a7 */ /* 0x000ea4000802016a */
[----:B--2---:R-:W-:Y:S05]  /*1620*/  @!P1 BRA `(.L_x_13594) ;  /* 0x000000c400d89947 */ /* 0x004fea0003800000 */
.L_x_13593:
        /* <DEDUP_REMOVED lines=38> */
.L_x_13595:
[----:B0-----:R-:W-:Y:S01]  /*1890*/  LOP3.LUT R5, R18, 0xffffff80, RZ, 0xc0, !PT ;  /* 0xffffff8012057812 */ /* 0x001fe200078ec0ff */
[----:B------:R-:W-:Y:S01]  /*18a0*/  UISETP.NE.AND UP0, UPT, UR43, URZ, UPT ;  /* 0x0000003f2b00728c */ /* 0x000fe2000bf05270 */
[----:B------:R-:W-:Y:S01]  /*18b0*/  LEA.HI R17, R17, R16, RZ, 0x2 ;  /* 0x0000001011117211 */ /* 0x000fe200078f10ff */
[----:B------:R-:W-:Y:S01]  /*18c0*/  ULDC UR14, c[0x0][0x288] ;  /* 0x0000a200000e7ab9 */ /* 0x000fe20000000800 */
[----:B------:R-:W-:Y:S01]  /*18d0*/  LEA.HI R8, R19, R19, RZ, 0x1 ;  /* 0x0000001313087211 */ /* 0x000fe200078f08ff */
[----:B------:R-:W-:Y:S01]  /*18e0*/  IMAD.IADD R5, R16, 0x1, -R5 ;  /* 0x0000000110057824 */ /* 0x000fe200078e0a05 */
[----:B------:R-:W-:Y:S01]  /*18f0*/  LOP3.LUT R17, R17, 0xfffffffc, RZ, 0xc0, !PT ;  /* 0xfffffffc11117812 */ /* 0x000fe200078ec0ff */
[----:B------:R-:W-:Y:S01]  /*1900*/  ULDC UR7, c[0x0][0x988] ;  /* 0x0002620000077ab9 */ /* 0x000fe20000000800 */
[----:B------:R-:W-:Y:S02]  /*1910*/  LOP3.LUT R8, R8, 0x3fffffe, RZ, 0xc0, !PT ;  /* 0x03fffffe08087812 */ /* 0x000fe400078ec0ff */
[----:B------:R-:W-:Y:S01]  /*1920*/  SHF.R.S32.HI R4, RZ, 0x1f, R5 ;  /* 0x0000001fff047819 */ /* 0x000fe20000011405 */
[----:B------:R-:W-:Y:S01]  /*1930*/  IMAD.IADD R17, R16, 0x1, -R17 ;  /* 0x0000000110117824 */ /* 0x000fe200078e0a11 */
[----:B------:R-:W-:Y:S01]  /*1940*/  PLOP3.LUT P1, PT, PT, PT, UP0, 0x80, 0x0 ;  /* 0x000000000000781c */ /* 0x000fe20003f2f008 */
[----:B------:R-:W-:Y:S01]  /*1950*/  IMAD.IADD R8, R19, 0x1, -R8 ;  /* 0x0000000113087824 */ /* 0x000fe200078e0a08 */
[CC--:B------:R-:W-:Y:S01]  /*1960*/  LEA.HI R7, R4.reuse, R5.reuse, RZ, 0x2 ;  /* 0x0000000504077211 */ /* 0x0c0fe200078f10ff */
[----:B------:R-:W-:Y:S01]  /*1970*/  @UP0 ULDC UR4, c[0x0][0x44c] ;  /* 0x0001130000040ab9 */ /* 0x000fe20000000800 */
[----:B------:R-:W-:-:S02]  /*1980*/  LEA.HI R6, R4, R5, RZ, 0x5 ;  /* 0x0000000504067211 */ /* 0x000fc400078f28ff */
[--C-:B------:R-:W-:Y:S02]  /*1990*/  SHF.R.S32.HI R4, RZ, 0x2, R7.reuse ;  /* 0x00000002ff047819 */ /* 0x100fe40000011407 */
[----:B------:R-:W-:Y:S02]  /*19a0*/  SHF.R.S32.HI R9, RZ, 0x1f, R7 ;  /* 0x0000001fff097819 */ /* 0x000fe40000011407 */
[----:B------:R-:W-:Y:S02]  /*19b0*/  SHF.R.S32.HI R6, RZ, 0x5, R6 ;  /* 0x00000005ff067819 */ /* 0x000fe40000011406 */
[----:B------:R-:W-:Y:S02]  /*19c0*/  LEA.HI R9, R9, R4, RZ, 0x3 ;  /* 0x0000000409097211 */ /* 0x000fe400078f18ff */
[----:B------:R-:W-:Y:S02]  /*19d0*/  LEA.HI R11, R17, R17, RZ, 0x1 ;  /* 0x00000011110b7211 */ /* 0x000fe400078f08ff */
[----:B------:R-:W-:-:S02]  /*19e0*/  LEA R12, R6, UR45, 0x4 ;  /* 0x0000002d060c7c11 */ /* 0x000fc4000f8e20ff */
[----:B------:R-:W-:Y:S02]  /*19f0*/  LOP3.LUT R9, R9, 0xfffffff8, RZ, 0xc0, !PT ;  /* 0xfffffff809097812 */ /* 0x000fe400078ec0ff */
[----:B------:R-:W-:Y:S02]  /*1a00*/  LOP3.LUT R6, R11, 0x1ffffffe, RZ, 0xc0, !PT ;  /* 0x1ffffffe0b067812 */ /* 0x000fe400078ec0ff */
[----:B------:R-:W-:Y:S02]  /*1a10*/  IADD3 R9, R12, R4, -R9 ;  /* 0x000000040c097210 */ /* 0x000fe40007ffe809 */
[----:B------:R-:W-:Y:S01]  /*1a20*/  PLOP3.LUT P2, PT, PT, PT, UP0, 0x80, 0x0 ;  /* 0x000000000000781c */ /* 0x000fe20003f4f008 */
[----:B------:R-:W-:Y:S01]  /*1a30*/  IMAD.IADD R6, R17, 0x1, -R6 ;  /* 0x0000000111067824 */ /* 0x000fe200078e0a06 */
[----:B------:R-:W-:-:S05]  /*1a40*/  LEA R9, R8, R9, 0x6 ;  /* 0x0000000908097211 */ /* 0x000fca00078e30ff */
[----:B------:R-:W-:-:S04]  /*1a50*/  IMAD R6, R6, 0x8, R9 ;  /* 0x0000000806067824 */ /* 0x000fc800078e0209 */
[----:B------:R-:W-:Y:S01]  /*1a60*/  @P1 IMAD.HI.U32 R4, R6, UR4, RZ ;  /* 0x0000000406041c27 */ /* 0x000fe2000f8e00ff */
[----:B------:R-:W-:-:S03]  /*1a70*/  @UP0 ULDC UR4, c[0x0][0x450] ;  /* 0x0001140000040ab9 */ /* 0x000fc60000000800 */
[----:B------:R-:W-:Y:S01]  /*1a80*/  IMAD.MOV.U32 R9, RZ, RZ, R6 ;  /* 0x000000ffff097224 */ /* 0x000fe200078e0006 */
[----:B------:R-:W-:Y:S01]  /*1a90*/  @P2 SHF.R.U32.HI R9, RZ, UR4, R4 ;  /* 0x00000004ff092c19 */ /* 0x000fe20008011604 */
[----:B------:R-:W-:Y:S01]  /*1aa0*/  UIMAD UR4, UR46, -0x60, UR44 ;  /* 0xffffffa02e0478a4 */ /* 0x000fe2000f8e022c */
[----:B------:R-:W-:-:S03]  /*1ab0*/  LOP3.LUT R4, R7, 0x7ffffffc, RZ, 0xc0, !PT ;  /* 0x7ffffffc07047812 */ /* 0x000fc600078ec0ff */
[----:B------:R-:W0:Y:S01]  /*1ac0*/  SHFL.IDX PT, R8, R9, RZ, 0x1c1f ;  /* 0x001c1fff09087589 */ /* 0x000e2200000e0000 */
[----:B------:R-:W-:Y:S01]  /*1ad0*/  UIADD3 UR4, UR4, 0x60, URZ ;  /* 0x0000006004047890 */ /* 0x000fe2000fffe03f */
[----:B------:R-:W-:Y:S01]  /*1ae0*/  IMAD.IADD R7, R5, 0x1, -R4 ;  /* 0x0000000105077824 */ /* 0x000fe200078e0a04 */
[----:B------:R-:W-:-:S04]  /*1af0*/  MOV R5, UR14 ;  /* 0x0000000e00057c02 */ /* 0x000fc80008000f00 */
[----:B------:R-:W-:Y:S01]  /*1b00*/  IMAD.U32 R12, RZ, RZ, UR4 ;  /* 0x00000004ff0c7e24 */ /* 0x000fe2000f8e00ff */
[----:B------:R-:W-:-:S03]  /*1b10*/  UIADD3 UR4, UR42, 0x22840, URZ ;  /* 0x000228402a047890 */ /* 0x000fc6000fffe03f */
[----:B------:R-:W-:Y:S01]  /*1b20*/  IMAD R4, R7, -0x2, R12 ;  /* 0xfffffffe07047824 */ /* 0x000fe200078e020c */
[----:B------:R-:W-:-:S04]  /*1b30*/  UPRMT UR4, UR25, 0x654, UR4 ;  /* 0x0000065419047896 */ /* 0x000fc80008000004 */
[----:B------:R-:W-:-:S05]  /*1b40*/  IADD3 R5, R4, 0x1, -R5 ;  /* 0x0000000104057810 */ /* 0x000fca0007ffe805 */
[----:B------:R-:W-:Y:S01]  /*1b50*/  SYNCS.ARRIVE.TRANS64.RED.A1T0 RZ, [UR4], RZ ;  /* 0x000000ffffff79a7 */ /* 0x000fe20008100404 */
        /* <DEDUP_REMOVED lines=72> */
[----:B------:R-:W0:Y:S04]  /*1fe0*/  SHFL.IDX PT, R8, R9, 0x1, 0x1c1f ;  /* 0x003c1f0009087f89 */ /* 0x000e2800000e0000 */
[----:B------:R-:W2:Y:S01]  /*1ff0*/  SHFL.BFLY PT, R12, R11, 0x2, 0x1f ;  /* 0x0c401f000b0c7f89 */ /* 0x000ea200000e0000 */
[----:B0-----:R-:W-:Y:S02]  /*2000*/  VIADDMNMX R4, R8, R5, R4, PT ;  /* 0x0000000508047246 */ /* 0x001fe40003800104 */
[----:B--2---:R-:W-:Y:S02]  /*2010*/  FMNMX.FTZ R12, R11, R12, !PT ;  /* 0x0000000c0b0c7209 */ /* 0x004fe40007810000 */
[----:B------:R-:W-:-:S02]  /*2020*/  ISETP.GT.AND P1, PT, R4, RZ, PT ;  /* 0x000000ff0400720c */ /* 0x000fc40003f24270 */
[C---:B------:R-:W-:Y:S01]  /*2030*/  ISETP.GT.AND P2, PT, R4.reuse, 0x1, PT ;  /* 0x000000010400780c */ /* 0x040fe20003f44270 */
[----:B------:R-:W0:Y:S01]  /*2040*/  SHFL.BFLY PT, R13, R12, 0x1, 0x1f ;  /* 0x0c201f000c0d7f89 */ /* 0x000e2200000e0000 */
[----:B------:R-:W-:Y:S02]  /*2050*/  ISETP.GT.AND P3, PT, R4, 0x8, PT ;  /* 0x000000080400780c */ /* 0x000fe40003f64270 */
[----:B------:R-:W-:Y:S02]  /*2060*/  FSEL R26, R26, -INF , P1 ;  /* 0xff8000001a1a7808 */ /* 0x000fe40000800000 */
[----:B------:R-:W-:Y:S02]  /*2070*/  FSEL R27, R27, -INF , P2 ;  /* 0xff8000001b1b7808 */ /* 0x000fe40001000000 */
[----:B------:R-:W-:Y:S02]  /*2080*/  ISETP.GT.AND P4, PT, R4, 0x9, PT ;  /* 0x000000090400780c */ /* 0x000fe40003f84270 */
[----:B------:R-:W-:-:S02]  /*2090*/  FSEL R30, R30, -INF , P3 ;  /* 0xff8000001e1e7808 */ /* 0x000fc40001800000 */
[----:B------:R-:W-:Y:S02]  /*20a0*/  FMNMX.FTZ R5, R26, R27, !PT ;  /* 0x0000001b1a057209 */ /* 0x000fe40007810000 */
[----:B------:R-:W-:Y:S02]  /*20b0*/  ISETP.GT.AND P1, PT, R4, 0x10, PT ;  /* 0x000000100400780c */ /* 0x000fe40003f24270 */
[----:B------:R-:W-:Y:S02]  /*20c0*/  FSEL R31, R31, -INF , P4 ;  /* 0xff8000001f1f7808 */ /* 0x000fe40002000000 */
[----:B------:R-:W-:Y:S02]  /*20d0*/  FSEL R34, R34, -INF , P1 ;  /* 0xff80000022227808 */ /* 0x000fe40000800000 */
[----:B------:R-:W-:-:S04]  /*20e0*/  ISETP.GT.AND P1, PT, R4, 0x18, PT ;  /* 0x000000180400780c */ /* 0x000fc80003f24270 */
[----:B------:R-:W-:Y:S02]  /*20f0*/  FSEL R38, R38, -INF , P1 ;  /* 0xff80000026267808 */ /* 0x000fe40000800000 */
[----:B0-----:R-:W-:Y:S02]  /*2100*/  FMNMX.FTZ R8, R12, R13, !PT ;  /* 0x0000000d0c087209 */ /* 0x001fe40007810000 */
[----:B------:R-:W-:Y:S02]  /*2110*/  FMNMX.FTZ R12, R30, R5, !PT ;  /* 0x000000051e0c7209 */ /* 0x000fe40007810000 */
[C---:B------:R-:W-:Y:S01]  /*2120*/  FSETP.NEU.FTZ.AND P2, PT, R8.reuse, -INF , PT ;  /* 0xff8000000800780b */ /* 0x040fe20003f5d000 */
[----:B------:R-:W-:Y:S01]  /*2130*/  FMUL.FTZ R9, R8, UR7 ;  /* 0x0000000708097c20 */ /* 0x000fe20008410000 */
[----:B------:R-:W-:Y:S02]  /*2140*/  FMNMX.FTZ R5, R31, R12, !PT ;  /* 0x0000000c1f057209 */ /* 0x000fe40007810000 */
[----:B------:R-:W-:-:S02]  /*2150*/  ISETP.GT.AND P1, PT, R4, 0x20, PT ;  /* 0x000000200400780c */ /* 0x000fc40003f24270 */
[----:B------:R-:W-:Y:S02]  /*2160*/  FSEL R11, R9, RZ, P2 ;  /* 0x000000ff090b7208 */ /* 0x000fe40001000000 */
[----:B------:R-:W-:Y:S02]  /*2170*/  ISETP.GT.AND P2, PT, R4, 0x11, PT ;  /* 0x000000110400780c */ /* 0x000fe40003f44270 */
[----:B------:R-:W-:Y:S01]  /*2180*/  FMNMX.FTZ R12, R34, R5, !PT ;  /* 0x00000005220c7209 */ /* 0x000fe20007810000 */
[--C-:B------:R-:W-:Y:S01]  /*2190*/  FFMA.FTZ R24, R24, UR7, -R11.reuse ;  /* 0x0000000718187c23 */ /* 0x100fe2000801080b */
[----:B------:R-:W-:Y:S01]  /*21a0*/  FSEL R35, R35, -INF , P2 ;  /* 0xff80000023237808 */ /* 0x000fe20001000000 */
[--C-:B------:R-:W-:Y:S01]  /*21b0*/  FFMA.FTZ R25, R25, UR7, -R11.reuse ;  /* 0x0000000719197c23 */ /* 0x100fe2000801080b */
[----:B------:R-:W-:Y:S01]  /*21c0*/  ISETP.GT.AND P2, PT, R4, 0x19, PT ;  /* 0x000000190400780c */ /* 0x000fe20003f44270 */
[--C-:B------:R-:W-:Y:S01]  /*21d0*/  FFMA.FTZ R28, R28, UR7, -R11.reuse ;  /* 0x000000071c1c7c23 */ /* 0x100fe2000801080b */
[----:B------:R-:W-:Y:S01]  /*21e0*/  FMNMX.FTZ R5, R35, R12, !PT ;  /* 0x0000000c23057209 */ /* 0x000fe20007810000 */
        /* <DEDUP_REMOVED lines=8> */
[----:B------:R-:W0:Y:S01]  /*2270*/  MUFU.EX2 R25, R25 ;  /* 0x0000001900197308 */ /* 0x000e220000000800 */
[----:B------:R-:W-:Y:S01]  /*2280*/  FMNMX.FTZ R5, R39, R12, !PT ;  /* 0x0000000c27057209 */ /* 0x000fe20007810000 */
[--C-:B------:R-:W-:Y:S01]  /*2290*/  FFMA.FTZ R36, R36, UR7, -R11.reuse ;  /* 0x0000000724247c23 */ /* 0x100fe2000801080b */
        /* <DEDUP_REMOVED lines=13> */
[----:B------:R-:W2:Y:S01]  /*2370*/  MUFU.EX2 R29, R29 ;  /* 0x0000001d001d7308 */ /* 0x000ea20000000800 */
        /* <DEDUP_REMOVED lines=15> */
[----:B------:R-:W4:Y:S01]  /*2470*/  MUFU.EX2 R33, R33 ;  /* 0x0000002100217308 */ /* 0x000f220000000800 */
        /* <DEDUP_REMOVED lines=15> */
[----:B------:R-:W5:Y:S01]  /*2570*/  MUFU.EX2 R37, R37 ;  /* 0x0000002500257308 */ /* 0x000f620000000800 */
        /* <DEDUP_REMOVED lines=9> */
[----:B------:R-:W1:Y:S01]  /*2610*/  MUFU.EX2 R41, R41 ;  /* 0x0000002900297308 */ /* 0x000e620000000800 */
        /* <DEDUP_REMOVED lines=9> */
[----:B------:R-:W3:Y:S01]  /*26b0*/  MUFU.EX2 R45, R45 ;  /* 0x0000002d002d7308 */ /* 0x000ee20000000800 */
[----:B------:R-:W-:Y:S02]  /*26c0*/  ISETP.GT.AND P2, PT, R4, 0x59, PT ;  /* 0x000000590400780c */ /* 0x000fe40003f44270 */
[----:B------:R-:W-:Y:S02]  /*26d0*/  FSEL R70, R70, -INF , P1 ;  /* 0xff80000046467808 */ /* 0x000fe40000800000 */
[----:B------:R-:W-:-:S02]  /*26e0*/  FMNMX.FTZ R5, R67, R12, !PT ;  /* 0x0000000c43057209 */ /* 0x000fc40007810000 */
[----:B------:R-:W-:Y:S01]  /*26f0*/  FSEL R71, R71, -INF , P2 ;  /* 0xff80000047477808 */ /* 0x000fe20001000000 */
[----:B------:R-:W-:Y:S01]  /*2700*/  MUFU.EX2 R48, R48 ;  /* 0x0000003000307308 */ /* 0x000fe20000000800 */
[----:B------:R-:W-:Y:S02]  /*2710*/  FMNMX.FTZ R4, R70, R5, !PT ;  /* 0x0000000546047209 */ /* 0x000fe40007810000 */
[----:B0-----:R-:W-:Y:S02]  /*2720*/  F2FP.F16.F32.PACK_AB R168, R25, R24 ;  /* 0x0000001819a8723e */ /* 0x001fe400000000ff */
[----:B------:R-:W-:Y:S02]  /*2730*/  FMNMX.FTZ R4, R71, R4, !PT ;  /* 0x0000000447047209 */ /* 0x000fe40007810000 */
[----:B--2---:R-:W-:Y:S01]  /*2740*/  F2FP.F16.F32.PACK_AB R170, R29, R28 ;  /* 0x0000001c1daa723e */ /* 0x004fe200000000ff */
[----:B------:R-:W0:Y:S01]  /*2750*/  MUFU.EX2 R49, R49 ;  /* 0x0000003100317308 */ /* 0x000e220000000800 */
[----:B----4-:R-:W-:Y:S01]  /*2760*/  F2FP.F16.F32.PACK_AB R164, R33, R32 ;  /* 0x0000002021a4723e */ /* 0x010fe200000000ff */
[----:B------:R-:W2:Y:S01]  /*2770*/  SHFL.BFLY PT, R5, R4, 0x2, 0x1f ;  /* 0x0c401f0004057f89 */ /* 0x000ea200000e0000 */
[----:B-----5:R-:W-:-:S02]  /*2780*/  F2FP.F16.F32.PACK_AB R166, R37, R36 ;  /* 0x0000002425a6723e */ /* 0x020fc400000000ff */
[----:B-1----:R-:W-:Y:S02]  /*2790*/  F2FP.F16.F32.PACK_AB R160, R41, R40 ;  /* 0x0000002829a0723e */ /* 0x002fe400000000ff */
[----:B---3--:R-:W-:Y:S01]  /*27a0*/  F2FP.F16.F32.PACK_AB R162, R45, R44 ;  /* 0x0000002c2da2723e */ /* 0x008fe200000000ff */
[----:B------:R-:W-:Y:S08]  /*27b0*/  MUFU.EX2 R52, R52 ;  /* 0x0000003400347308 */ /* 0x000ff00000000800 */
[----:B------:R-:W1:Y:S01]  /*27c0*/  MUFU.EX2 R53, R53 ;  /* 0x0000003500357308 */ /* 0x000e620000000800 */
[----:B0-----:R-:W-:-:S07]  /*27d0*/  F2FP.F16.F32.PACK_AB R156, R49, R48 ;  /* 0x00000030319c723e */ /* 0x001fce00000000ff */
[----:B------:R-:W-:Y:S01]  /*27e0*/  MUFU.EX2 R56, R56 ;  /* 0x0000003800387308 */ /* 0x000fe20000000800 */
[----:B--2---:R-:W-:-:S05]  /*27f0*/  FMNMX.FTZ R5, R4, R5, !PT ;  /* 0x0000000504057209 */ /* 0x004fca0007810000 */
[----:B------:R-:W0:Y:S02]  /*2800*/  SHFL.BFLY PT, R4, R5, 0x1, 0x1f ;  /* 0x0c201f0005047f89 */ /* 0x000e2400000e0000 */
[----:B------:R-:W2:Y:S01]  /*2810*/  MUFU.EX2 R57, R57 ;  /* 0x0000003900397308 */ /* 0x000ea20000000800 */
[----:B-1----:R-:W-:-:S07]  /*2820*/  F2FP.F16.F32.PACK_AB R158, R53, R52 ;  /* 0x00000034359e723e */ /* 0x002fce00000000ff */
[----:B------:R-:W-:Y:S08]  /*2830*/  MUFU.EX2 R60, R60 ;  /* 0x0000003c003c7308 */ /* 0x000ff00000000800 */
[----:B------:R-:W1:Y:S01]  /*2840*/  MUFU.EX2 R61, R61 ;  /* 0x0000003d003d7308 */ /* 0x000e620000000800 */
[----:B--2---:R-:W-:Y:S02]  /*2850*/  F2FP.F16.F32.PACK_AB R152, R57, R56 ;  /* 0x000000383998723e */ /* 0x004fe400000000ff */
[----:B0-----:R-:W-:Y:S01]  /*2860*/  FMNMX.FTZ R9, R5, R4, !PT ;  /* 0x0000000405097209 */ /* 0x001fe20007810000 */
[----:B------:R-:W-:-:S04]  /*2870*/  FADD.FTZ R5, R24, R25 ;  /* 0x0000001918057221 */ /* 0x000fc80000010000 */
[----:B------:R-:W-:Y:S01]  /*2880*/  MUFU.EX2 R64, R64 ;  /* 0x0000004000407308 */ /* 0x000fe20000000800 */
[C---:B------:R-:W-:Y:S01]  /*2890*/  FSETP.NEU.FTZ.AND P1, PT, R9.reuse, -INF , PT ;  /* 0xff8000000900780b */ /* 0x040fe20003f3d000 */
[----:B------:R-:W-:Y:S01]  /*28a0*/  FMUL.FTZ R4, R9, UR7 ;  /* 0x0000000709047c20 */ /* 0x000fe20008410000 */
[----:B------:R-:W-:-:S04]  /*28b0*/  FADD.FTZ R12, R28, R5 ;  /* 0x000000051c0c7221 */ /* 0x000fc80000010000 */
[----:B------:R-:W-:Y:S01]  /*28c0*/  FSEL R4, R4, RZ, P1 ;  /* 0x000000ff04047208 */ /* 0x000fe20000800000 */
[----:B------:R-:W-:Y:S01]  /*28d0*/  FADD.FTZ R5, R29, R12 ;  /* 0x0000000c1d057221 */ /* 0x000fe20000010000 */
[----:B------:R-:W-:Y:S01]  /*28e0*/  MUFU.EX2 R65, R65 ;  /* 0x0000004100417308 */ /* 0x000fe20000000800 */
[----:B-1----:R-:W-:Y:S02]  /*28f0*/  F2FP.F16.F32.PACK_AB R154, R61, R60 ;  /* 0x0000003c3d9a723e */ /* 0x002fe400000000ff */
        /* <DEDUP_REMOVED lines=12> */
[----:B------:R-:W-:Y:S01]  /*29c0*/  FADD.FTZ R12, R32, R5 ;  /* 0x00000005200c7221 */ /* 0x000fe20000010000 */
[--C-:B------:R-:W-:Y:S01]  /*29d0*/  FFMA.FTZ R47, R47, UR7, -R4.reuse ;  /* 0x000000072f2f7c23 */ /* 0x100fe20008010804 */
[----:B------:R-:W0:Y:S01]  /*29e0*/  MUFU.EX2 R27, R27 ;  /* 0x0000001b001b7308 */ /* 0x000e220000000800 */
[----:B------:R-:W-:Y:S01]  /*29f0*/  FFMA.FTZ R50, R50, UR7, -R4 ;  /* 0x0000000732327c23 */ /* 0x000fe20008010804 */
[----:B------:R-:W-:Y:S01]  /*2a00*/  FADD.FTZ R5, R33, R12 ;  /* 0x0000000c21057221 */ /* 0x000fe20000010000 */
[--C-:B------:R-:W-:Y:S01]  /*2a10*/  FFMA.FTZ R51, R51, UR7, -R4.reuse ;  /* 0x0000000733337c23 */ /* 0x100fe20008010804 */
[--C-:B------:R-:W-:Y:S01]  /*2a20*/  FFMA.FTZ R54, R54, UR7, -R4.reuse ;  /* 0x0000000736367c23 */ /* 0x100fe20008010804 */
[--C-:B------:R-:W-:Y:S01]  /*2a30*/  FFMA.FTZ R55, R55, UR7, -R4.reuse ;  /* 0x0000000737377c23 */ /* 0x100fe20008010804 */
[----:B------:R-:W-:Y:S01]  /*2a40*/  FADD.FTZ R12, R36, R5 ;  /* 0x00000005240c7221 */ /* 0x000fe20000010000 */
[--C-:B------:R-:W-:Y:S01]  /*2a50*/  FFMA.FTZ R58, R58, UR7, -R4.reuse ;  /* 0x000000073a3a7c23 */ /* 0x100fe20008010804 */
[----:B------:R-:W1:Y:S01]  /*2a60*/  MUFU.EX2 R30, R30 ;  /* 0x0000001e001e7308 */ /* 0x000e620000000800 */
[----:B------:R-:W-:Y:S01]  /*2a70*/  FFMA.FTZ R59, R59, UR7, -R4 ;  /* 0x000000073b3b7c23 */ /* 0x000fe20008010804 */
[----:B------:R-:W-:Y:S01]  /*2a80*/  FADD.FTZ R5, R37, R12 ;  /* 0x0000000c25057221 */ /* 0x000fe20000010000 */
[--C-:B------:R-:W-:Y:S01]  /*2a90*/  FFMA.FTZ R62, R62, UR7, -R4.reuse ;  /* 0x000000073e3e7c23 */ /* 0x100fe20008010804 */
[--C-:B------:R-:W-:Y:S01]  /*2aa0*/  FFMA.FTZ R63, R63, UR7, -R4.reuse ;  /* 0x000000073f3f7c23 */ /* 0x100fe20008010804 */
[--C-:B------:R-:W-:Y:S01]  /*2ab0*/  FFMA.FTZ R66, R66, UR7, -R4.reuse ;  /* 0x0000000742427c23 */ /* 0x100fe20008010804 */
[----:B------:R-:W-:Y:S01]  /*2ac0*/  FADD.FTZ R12, R40, R5 ;  /* 0x00000005280c7221 */ /* 0x000fe20000010000 */
[----:B------:R-:W-:Y:S01]  /*2ad0*/  FFMA.FTZ R67, R67, UR7, -R4 ;  /* 0x0000000743437c23 */ /* 0x000fe20008010804 */
[----:B------:R-:W2:Y:S01]  /*2ae0*/  MUFU.EX2 R31, R31 ;  /* 0x0000001f001f7308 */ /* 0x000ea20000000800 */
[----:B0-----:R-:W-:Y:S01]  /*2af0*/  FADD.FTZ R13, R26, R27 ;  /* 0x0000001b1a0d7221 */ /* 0x001fe20000010000 */
[----:B------:R-:W-:Y:S01]  /*2b00*/  FADD.FTZ R5, R41, R12 ;  /* 0x0000000c29057221 */ /* 0x000fe20000010000 */
[--C-:B------:R-:W-:Y:S01]  /*2b10*/  FFMA.FTZ R70, R70, UR7, -R4.reuse ;  /* 0x0000000746467c23 */ /* 0x100fe20008010804 */
[----:B------:R-:W-:Y:S01]  /*2b20*/  FFMA.FTZ R4, R71, UR7, -R4 ;  /* 0x0000000747047c23 */ /* 0x000fe20008010804 */
[----:B------:R-:W-:Y:S01]  /*2b30*/  F2FP.F16.F32.PACK_AB R169, R27, R26 ;  /* 0x0000001a1ba9723e */ /* 0x000fe200000000ff */
[----:B------:R-:W-:Y:S01]  /*2b40*/  FADD.FTZ R12, R44, R5 ;  /* 0x000000052c0c7221 */ /* 0x000fe20000010000 */
[----:B------:R-:W-:Y:S01]  /*2b50*/  F2FP.F16.F32.PACK_AB R172, R65, R64 ;  /* 0x0000004041ac723e */ /* 0x000fe200000000ff */
[----:B------:R-:W0:Y:S01]  /*2b60*/  MUFU.EX2 R34, R34 ;  /* 0x0000002200227308 */ /* 0x000e220000000800 */
[----:B-1----:R-:W-:Y:S01]  /*2b70*/  FADD.FTZ R14, R30, R13 ;  /* 0x0000000d1e0e7221 */ /* 0x002fe20000010000 */
[----:B------:R-:W-:-:S04]  /*2b80*/  FADD.FTZ R5, R45, R12 ;  /* 0x0000000c2d057221 */ /* 0x000fc80000010000 */
[----:B------:R-:W-:Y:S02]  /*2b90*/  FADD.FTZ R12, R48, R5 ;  /* 0x00000005300c7221 */ /* 0x000fe40000010000 */
[----:B------:R-:W1:Y:S01]  /*2ba0*/  MUFU.EX2 R35, R35 ;  /* 0x0000002300237308 */ /* 0x000e620000000800 */
[----:B--2---:R-:W-:Y:S01]  /*2bb0*/  FADD.FTZ R13, R31, R14 ;  /* 0x0000000e1f0d7221 */ /* 0x004fe20000010000 */
[----:B------:R-:W-:Y:S01]  /*2bc0*/  FADD.FTZ R5, R49, R12 ;  /* 0x0000000c31057221 */ /* 0x000fe20000010000 */
[----:B------:R-:W-:-:S03]  /*2bd0*/  F2FP.F16.F32.PACK_AB R171, R31, R30 ;  /* 0x0000001e1fab723e */ /* 0x000fc600000000ff */
[----:B------:R-:W-:Y:S02]  /*2be0*/  FADD.FTZ R12, R52, R5 ;  /* 0x00000005340c7221 */ /* 0x000fe40000010000 */
[----:B------:R-:W2:Y:S01]  /*2bf0*/  MUFU.EX2 R38, R38 ;  /* 0x0000002600267308 */ /* 0x000ea20000000800 */
[----:B0-----:R-:W-:Y:S01]  /*2c00*/  FADD.FTZ R14, R34, R13 ;  /* 0x0000000d220e7221 */ /* 0x001fe20000010000 */
[----:B------:R-:W-:-:S04]  /*2c10*/  FADD.FTZ R5, R53, R12 ;  /* 0x0000000c35057221 */ /* 0x000fc80000010000 */
[----:B------:R-:W-:Y:S02]  /*2c20*/  FADD.FTZ R12, R56, R5 ;  /* 0x00000005380c7221 */ /* 0x000fe40000010000 */
[----:B------:R-:W0:Y:S01]  /*2c30*/  MUFU.EX2 R39, R39 ;  /* 0x0000002700277308 */ /* 0x000e220000000800 */
[----:B-1----:R-:W-:Y:S01]  /*2c40*/  FADD.FTZ R13, R35, R14 ;  /* 0x0000000e230d7221 */ /* 0x002fe20000010000 */
[----:B------:R-:W-:Y:S01]  /*2c50*/  FADD.FTZ R5, R57, R12 ;  /* 0x0000000c39057221 */ /* 0x000fe20000010000 */
[----:B------:R-:W-:-:S03]  /*2c60*/  F2FP.F16.F32.PACK_AB R165, R35, R34 ;  /* 0x0000002223a5723e */ /* 0x000fc600000000ff */
[----:B------:R-:W-:Y:S02]  /*2c70*/  FADD.FTZ R12, R60, R5 ;  /* 0x000000053c0c7221 */ /* 0x000fe40000010000 */
[----:B------:R-:W1:Y:S01]  /*2c80*/  MUFU.EX2 R42, R42 ;  /* 0x0000002a002a7308 */ /* 0x000e620000000800 */
[----:B--2---:R-:W-:Y:S01]  /*2c90*/  FADD.FTZ R14, R38, R13 ;  /* 0x0000000d260e7221 */ /* 0x004fe20000010000 */
[----:B------:R-:W-:-:S04]  /*2ca0*/  FADD.FTZ R5, R61, R12 ;  /* 0x0000000c3d057221 */ /* 0x000fc80000010000 */
[----:B------:R-:W-:Y:S02]  /*2cb0*/  FADD.FTZ R12, R64, R5 ;  /* 0x00000005400c7221 */ /* 0x000fe40000010000 */
[----:B------:R-:W2:Y:S01]  /*2cc0*/  MUFU.EX2 R43, R43 ;  /* 0x0000002b002b7308 */ /* 0x000ea20000000800 */
[----:B0-----:R-:W-:Y:S01]  /*2cd0*/  FADD.FTZ R13, R39, R14 ;  /* 0x0000000e270d7221 */ /* 0x001fe20000010000 */
        /* <DEDUP_REMOVED lines=37> */
[----:B------:R1:W2:Y:S01]  /*2f30*/  MUFU.EX2 R175, R4 ;  /* 0x0000000400af7308 */ /* 0x0002a20000000800 */
        /* <DEDUP_REMOVED lines=8> */
[----:B------:R-:W-:Y:S01]  /*2fc0*/  BPT.TRAP 0x1 ;  /* 0x000000040000795c */ /* 0x000fe20000300000 */
.L_x_13596:
[----:B------:R0:W1:Y:S01]  /*2fd0*/  SYNCS.PHASECHK.TRANS64.TRYWAIT P1, [UR42+0x22850], R10 ;  /* 0x0228500aff0075a7 */ /* 0x000062000802016a */
[----:B------:R-:W-:Y:S05]  /*2fe0*/  @!P0 BRA `(.L_x_13597) ;  /* 0x0000000000048947 */ /* 0x000fea0003800000 */
[----:B------:R-:W-:Y:S01]  /*2ff0*/  BPT.TRAP 0x1 ;  /* 0x000000040000795c */ /* 0x000fe20000300000 */
.L_x_13597:
[----:B-1----:R-:W-:Y:S05]  /*3000*/  @P1 BRA `(.L_x_13598) ;  /* 0x0000000000081947 */ /* 0x002fea0003800000 */
[----:B------:R-:W1:Y:S02]  /*3010*/  SYNCS.PHASECHK.TRANS64.TRYWAIT P1, [UR42+0x22850], R10 ;  /* 0x0228500aff0075a7 */ /* 0x000e64000802016a */
[----:B-1----:R-:W-:Y:S05]  /*3020*/  @!P1 BRA `(.L_x_13599) ;  /* 0x000000ac00709947 */ /* 0x002fea0003800000 */
.L_x_13598:
        /* <DEDUP_REMOVED lines=47> */
.L_x_13600:
[----:B------:R-:W2:Y:S01]  /*3320*/  S2UR UR4, SR_CTAID.X ;  /* 0x00000000000479c3 */ /* 0x000ea20000002500 */
[----:B------:R-:W-:Y:S02]  /*3330*/  UISETP.NE.AND UP0, UPT, UR43, URZ, UPT ;  /* 0x0000003f2b00728c */ /* 0x000fe4000bf05270 */
[----:B------:R-:W-:-:S09]  /*3340*/  UIADD3 UR27, UR46, -0x2, URZ ;  /* 0xfffffffe2e1b7890 */ /* 0x000fd2000fffe03f */
[----:B------:R-:W-:Y:S01]  /*3350*/  @UP0 ULDC UR11, c[0x0][0x450] ;  /* 0x00011400000b0ab9 */ /* 0x000fe20000000800 */
[----:B--2---:R-:W-:-:S03]  /*3360*/  USHF.L.U32 UR10, UR4, 0x7, URZ ;  /* 0x00000007040a7899 */ /* 0x004fc6000800063f */
[----:B------:R-:W-:Y:S02]  /*3370*/  @UP0 ULDC UR4, c[0x0][0x44c] ;  /* 0x0001130000040ab9 */ /* 0x000fe40000000800 */
[----:B------:R-:W-:-:S04]  /*3380*/  UIMAD.WIDE.U32 UR4, UR10, UR4, URZ ;  /* 0x000000040a0472a5 */ /* 0x000fc8000f8e003f */
[----:B------:R-:W-:-:S04]  /*3390*/  @UP0 USHF.R.U32.HI UR10, URZ, UR11, UR5 ;  /* 0x0000000b3f0a0299 */ /* 0x000fc80008011605 */
[----:B------:R-:W-:Y:S02]  /*33a0*/  UIADD3 UR4, UR10, -UR14, UR44 ;  /* 0x8000000e0a047290 */ /* 0x000fe4000fffe02c */
[----:B------:R-:W-:Y:S02]  /*33b0*/  UIADD3 UR10, UR42, 0x22860, URZ ;  /* 0x000228602a0a7890 */ /* 0x000fe4000fffe03f */
[----:B------:R-:W-:Y:S02]  /*33c0*/  UIMAD.WIDE UR4, UR4, 0x2aaaaaab, URZ ;  /* 0x2aaaaaab040478a5 */ /* 0x000fe4000f8e023f */
[----:B------:R-:W-:Y:S02]  /*33d0*/  UPRMT UR10, UR25, 0x654, UR10 ;  /* 0x00000654190a7896 */ /* 0x000fe4000800000a */
[----:B------:R-:W-:-:S04]  /*33e0*/  USHF.R.U32.HI UR4, URZ, 0x1f, UR5 ;  /* 0x0000001f3f047899 */ /* 0x000fc80008011605 */
[----:B------:R-:W-:-:S03]  /*33f0*/  ULEA.HI.SX32 UR4, UR5, UR4, 0x1c ;  /* 0x0000000405047291 */ /* 0x000fc6000f8fe23f */
[----:B------:R-:W-:Y:S01]  /*3400*/  SYNCS.ARRIVE.TRANS64.RED.A1T0 RZ, [UR10], RZ ;  /* 0x000000ffffff79a7 */ /* 0x000fe2000810040a */
[----:B------:R-:W-:Y:S01]  /*3410*/  UISETP.LT.AND UP0, UPT, UR41, UR4, UPT ;  /* 0x000000042900728c */ /* 0x000fe2000bf01270 */
[----:B------:R-:W-:-:S03]  /*3420*/  UMOV UR5, URZ ;  /* 0x0000003f00057c82 */ /* 0x000fc60008000000 */
[----:B------:R-:W-:-:S03]  /*3430*/  USEL UR26, UR41, UR4, !UP0 ;  /* 0x00000004291a7287 */ /* 0x000fc6000c000000 */
[----:B------:R-:W-:Y:S01]  /*3440*/  UMOV UR4, URZ ;  /* 0x0000003f00047c82 */ /* 0x000fe20008000000 */
[----:B------:R-:W-:-:S06]  /*3450*/  UISETP.GE.AND UP0, UPT, UR27, UR26, UPT ;  /* 0x0000001a1b00728c */ /* 0x000fcc000bf06270 */
[----:B------:R-:W-:-:S13]  /*3460*/  PLOP3.LUT P1, PT, PT, PT, UP0, 0x80, 0x0 ;  /* 0x000000000000781c */ /* 0x000fda0003f2f008 */
[----:B------:R-:W-:Y:S05]  /*3470*/  @!P1 BRA `(.L_x_13601) ;  /* 0x0000002400289947 */ /* 0x000fea0003800000 */
[----:B------:R-:W-:Y:S01]  /*3480*/  IMAD.MOV.U32 R12, RZ, RZ, R9 ;  /* 0x000000ffff0c7224 */ /* 0x000fe200078e0009 */
[----:B------:R-:W-:Y:S01]  /*3490*/  UMOV UR5, URZ ;  /* 0x0000003f00057c82 */ /* 0x000fe20008000000 */
[----:B-1----:R-:W-:Y:S01]  /*34a0*/  IMAD.MOV.U32 R11, RZ, RZ, R8 ;  /* 0x000000ffff0b7224 */ /* 0x002fe200078e0008 */
[----:B------:R-:W-:Y:S01]  /*34b0*/  UMOV UR4, URZ ;  /* 0x0000003f00047c82 */ /* 0x000fe20008000000 */
[----:B------:R-:W-:Y:S01]  /*34c0*/  ULDC UR29, c[0x0][0x288] ;  /* 0x0000a200001d7ab9 */ /* 0x000fe20000000800 */
[----:B------:R-:W-:Y:S01]  /*34d0*/  ULDC UR30, c[0x0][0x2f0] ;  /* 0x0000bc00001e7ab9 */ /* 0x000fe20000000800 */
[----:B------:R-:W-:-:S05]  /*34e0*/  ULDC UR7, c[0x0][0x988] ;  /* 0x0002620000077ab9 */ /* 0x000fca0000000800 */
.L_x_13612:
[----:B------:R-:W-:-:S04]  /*34f0*/  UIADD3 UR4, UR4, 0x1, URZ ;  /* 0x0000000104047890 */ /* 0x000fc8000fffe03f */
[----:B------:R-:W-:-:S04]  /*3500*/  UISETP.NE.AND UP0, UPT, UR4, 0x2, UPT ;  /* 0x000000020400788c */ /* 0x000fc8000bf05270 */
[----:B------:R-:W-:Y:S02]  /*3510*/  USEL UR10, URZ, 0x1, UP0 ;  /* 0x000000013f0a7887 */ /* 0x000fe40008000000 */
[----:B------:R-:W-:Y:S02]  /*3520*/  USEL UR4, UR4, URZ, UP0 ;  /* 0x0000003f04047287 */ /* 0x000fe40008000000 */
[----:B------:R-:W-:Y:S01]  /*3530*/  ULOP3.LUT UR5, UR5, UR10, URZ, 0x3c, !UPT ;  /* 0x0000000a05057292 */ /* 0x000fe2000f8e3c3f */
[----:B-12---:R-:W-:Y:S11]  /*3540*/  @!P0 BRA `(.L_x_13602) ;  /* 0x0000000000048947 */ /* 0x006ff60003800000 */
[----:B------:R-:W-:Y:S01]  /*3550*/  BPT.TRAP 0x1 ;  /* 0x000000040000795c */ /* 0x000fe20000300000 */
.L_x_13602:
[----:B------:R-:W-:Y:S01]  /*3560*/  ULEA UR28, UR4, UR42, 0x3 ;  /* 0x0000002a041c7291 */ /* 0x000fe2000f8e183f */
[----:B0-----:R-:W-:-:S05]  /*3570*/  IMAD.U32 R10, RZ, RZ, UR5 ;  /* 0x00000005ff0a7e24 */ /* 0x001fca000f8e00ff */
[----:B------:R-:W-:-:S04]  /*3580*/  SHF.L.U32 R10, R10, 0x1f, RZ ;  /* 0x0000001f0a0a7819 */ /* 0x000fc800000006ff */
[----:B------:R0:W1:Y:S01]  /*3590*/  SYNCS.PHASECHK.TRANS64.TRYWAIT P1, [UR28+0x22830], R10 ;  /* 0x0228300aff0075a7 */ /* 0x000062000802015c */
[----:B------:R-:W-:Y:S05]  /*35a0*/  @!P0 BRA `(.L_x_13603) ;  /* 0x0000000000048947 */ /* 0x000fea0003800000 */
[----:B------:R-:W-:Y:S01]  /*35b0*/  BPT.TRAP 0x1 ;  /* 0x000000040000795c */ /* 0x000fe20000300000 */
.L_x_13603:
[----:B-1----:R-:W-:Y:S05]  /*35c0*/  @P1 BRA `(.L_x_13604) ;  /* 0x0000000000081947 */ /* 0x002fea0003800000 */
[----:B------:R-:W1:Y:S02]  /*35d0*/  SYNCS.PHASECHK.TRANS64.TRYWAIT P1, [UR28+0x22830], R10 ;  /* 0x0228300aff0075a7 */ /* 0x000e64000802015c */
[----:B-1----:R-:W-:Y:S05]  /*35e0*/  @!P1 BRA `(.L_x_13605) ;  /* 0x000000a800189947 */ /* 0x002fea0003800000 */
.L_x_13604:
[----:B------:R-:W-:Y:S01]  /*35f0*/  UIMAD UR10, UR4, 0x300, UR6 ;  /* 0x00000300040a78a4 */ /* 0x000fe2000f8e0206 */
[----:B------:R-:W-:Y:S01]  /*3600*/  WARPGROUP.ARRIVE ;  /* 0x00000000000079c5 */ /* 0x000fe20000000000 */
[----:B------:R-:W-:Y:S01]  /*3610*/  UMOV UR11, 0x40000040 ;  /* 0x40000040000b7882 */ /* 0x000fe20000000000 */
[----:B------:R-:W-:Y:S01]  /*3620*/  UMOV UR15, 0x40000040 ;  /* 0x40000040000f7882 */ /* 0x000fe20000000000 */
[----:B------:R-:W-:Y:S01]  /*3630*/  UIADD3 UR14, UR10, 0x2, URZ ;  /* 0x000000020a0e7890 */ /* 0x000fe2000fffe03f */
[----:B------:R-:W-:Y:S01]  /*3640*/  IADD3 R0, -R2, 0xb, RZ ;  /* 0x0000000b02007810 */ /* 0x000fe20007ffe1ff */
        /* <DEDUP_REMOVED lines=18> */
.L_x_13606:
[----:B------:R-:W-:Y:S01]  /*3770*/  UISETP.NE.AND UP0, UPT, UR43, URZ, UPT ;  /* 0x0000003f2b00728c */ /* 0x000fe2000bf05270 */
[----:B------:R-:W-:Y:S01]  /*3780*/  IMAD.MOV.U32 R13, RZ, RZ, R6 ;  /* 0x000000ffff0d7224 */ /* 0x000fe200078e0006 */
[----:B------:R-:W-:Y:S01]  /*3790*/  MOV R16, 0xfffffffe ;  /* 0xfffffffe00107802 */ /* 0x000fe20000000f00 */
[----:B------:R-:W-:-:S03]  /*37a0*/  IMAD.U32 R14, RZ, RZ, UR30 ;  /* 0x0000001eff0e7e24 */ /* 0x000fc6000f8e00ff */
[----:B------:R-:W-:Y:S02]  /*37b0*/  PLOP3.LUT P1, PT, PT, PT, UP0, 0x80, 0x0 ;  /* 0x000000000000781c */ /* 0x000fe40003f2f008 */
[----:B------:R-:W-:-:S03]  /*37c0*/  PLOP3.LUT P2, PT, PT, PT, UP0, 0x80, 0x0 ;  /* 0x000000000000781c */ /* 0x000fc60003f4f008 */
[----:B------:R-:W-:-:S08]  /*37d0*/  @UP0 ULDC UR10, c[0x0][0x44c] ;  /* 0x00011300000a0ab9 */ /* 0x000fd00000000800 */
[----:B------:R-:W-:Y:S01]  /*37e0*/  @P1 IMAD.HI.U32 R8, R6, UR10, RZ ;  /* 0x0000000a06081c27 */ /* 0x000fe2000f8e00ff */
[----:B------:R-:W-:-:S04]  /*37f0*/  @UP0 ULDC UR10, c[0x0][0x450] ;  /* 0x00011400000a0ab9 */ /* 0x000fc80000000800 */
[----:B------:R-:W-:Y:S01]  /*3800*/  @P2 SHF.R.U32.HI R13, RZ, UR10, R8 ;  /* 0x0000000aff0d2c19 */ /* 0x000fe20008011608 */
[----:B------:R-:W-:Y:S02]  /*3810*/  UMOV UR10, 0x1 ;  /* 0x00000001000a7882 */ /* 0x000fe40000000000 */
[----:B------:R-:W-:Y:S02]  /*3820*/  UIMAD UR10, UR27, -0x60, UR10 ;  /* 0xffffffa01b0a78a4 */ /* 0x000fe4000f8e020a */
[----:B------:R-:W1:Y:S04]  /*3830*/  SHFL.IDX PT, R8, R13, 0x1, 0x1c1f ;  /* 0x003c1f000d087f89 */ /* 0x000e6800000e0000 */
[----:B------:R-:W-:Y:S01]  /*3840*/  IMAD R19, R7, R16, UR10 ;  /* 0x0000000a07137e24 */ /* 0x000fe2000f8e0210 */
        /* <DEDUP_REMOVED lines=77> */
[----:B------:R-:W1:Y:S04]  /*3d20*/  SHFL.IDX PT, R14, R13, RZ, 0x1c1f ;  /* 0x001c1fff0d0e7589 */ /* 0x000e6800000e0000 */
[----:B------:R-:W3:Y:S01]  /*3d30*/  SHFL.BFLY PT, R18, R9, 0x2, 0x1f ;  /* 0x0c401f0009127f89 */ /* 0x000ee200000e0000 */
[----:B-1----:R-:W-:Y:S02]  /*3d40*/  IADD3 R19, R14, -UR29, R19 ;  /* 0x8000001d0e137c10 */ /* 0x002fe4000fffe013 */
[----:B---3--:R-:W-:Y:S02]  /*3d50*/  FMNMX.FTZ R18, R9, R18, !PT ;  /* 0x0000001209127209 */ /* 0x008fe40007810000 */
[----:B------:R-:W-:-:S02]  /*3d60*/  ISETP.GT.AND P1, PT, R19, RZ, PT ;  /* 0x000000ff1300720c */ /* 0x000fc40003f24270 */
[C---:B------:R-:W-:Y:S01]  /*3d70*/  ISETP.GT.AND P2, PT, R19.reuse, 0x1, PT ;  /* 0x000000011300780c */ /* 0x040fe20003f44270 */
[----:B------:R-:W1:Y:S01]  /*3d80*/  SHFL.BFLY PT, R15, R18, 0x1, 0x1f ;  /* 0x0c201f00120f7f89 */ /* 0x000e6200000e0000 */
[----:B------:R-:W-:Y:S02]  /*3d90*/  FSEL R152, R152, -INF , P1 ;  /* 0xff80000098987808 */ /* 0x000fe40000800000 */
        /* <DEDUP_REMOVED lines=11> */
[----:B-1----:R-:W-:Y:S02]  /*3e50*/  FMNMX.FTZ R9, R18, R15, !PT ;  /* 0x0000000f12097209 */ /* 0x002fe40007810000 */
[----:B------:R-:W-:Y:S02]  /*3e60*/  FMNMX.FTZ R13, R157, R14, !PT ;  /* 0x0000000e9d0d7209 */ /* 0x000fe40007810000 */
[C---:B------:R-:W-:Y:S01]  /*3e70*/  FSETP.NEU.FTZ.AND P1, PT, R9.reuse, -INF , PT ;  /* 0xff8000000900780b */ /* 0x040fe20003f3d000 */
[----:B------:R-:W-:Y:S01]  /*3e80*/  FMUL.FTZ R15, R9, UR7 ;  /* 0x00000007090f7c20 */ /* 0x000fe20008410000 */
[----:B------:R-:W-:Y:S02]  /*3e90*/  ISETP.GT.AND P3, PT, R19, 0x18, PT ;  /* 0x000000181300780c */ /* 0x000fe40003f64270 */
[----:B------:R-:W-:-:S02]  /*3ea0*/  FSEL R161, R161, -INF , P2 ;  /* 0xff800000a1a17808 */ /* 0x000fc40001000000 */
        /* <DEDUP_REMOVED lines=28> */
[----:B------:R1:W-:Y:S01]  /*4070*/  MUFU.EX2 R15, R18 ;  /* 0x00000012000f7308 */ /* 0x0003e20000000800 */
        /* <DEDUP_REMOVED lines=9> */
[--C-:B-1----:R-:W-:Y:S01]  /*4110*/  FFMA.FTZ R18, R8, UR7, -R13.reuse ;  /* 0x0000000708127c23 */ /* 0x102fe2000801080d */
        /* <DEDUP_REMOVED lines=13> */
[----:B------:R-:W-:Y:S01]  /*41f0*/  FFMA.FTZ R175, R198, UR7, -R13 ;  /* 0x00000007c6af7c23 */ /* 0x000fe2000801080d */
[----:B------:R-:W-:Y:S01]  /*4200*/  FMNMX.FTZ R17, R177, R8, !PT ;  /* 0x00000008b1117209 */ /* 0x000fe20007810000 */
[----:B------:R-:W-:Y:S01]  /*4210*/  MUFU.EX2 R16, R16 ;  /* 0x0000001000107308 */ /* 0x000fe20000000800 */
[----:B------:R-:W-:-:S02]  /*4220*/  ISETP.GT.AND P3, PT, R19, 0x40, PT ;  /* 0x000000401300780c */ /* 0x000fc40003f64270 */
[----:B------:R-:W-:Y:S02]  /*4230*/  FSEL R181, R181, -INF , P2 ;  /* 0xff800000b5b57808 */ /* 0x000fe40001000000 */
[----:B------:R-:W-:Y:S02]  /*4240*/  FMNMX.FTZ R8, R180, R17, !PT ;  /* 0x00000011b4087209 */ /* 0x000fe40007810000 */
[----:B------:R-:W-:Y:S01]  /*4250*/  ISETP.GT.AND P2, PT, R19, 0x41, PT ;  /* 0x000000411300780c */ /* 0x000fe20003f44270 */
[----:B------:R-:W-:Y:S01]  /*4260*/  MUFU.EX2 R20, R20 ;  /* 0x0000001400147308 */ /* 0x000fe20000000800 */
[----:B------:R-:W-:Y:S02]  /*4270*/  FSEL R184, R184, -INF , P3 ;  /* 0xff800000b8b87808 */ /* 0x000fe40001800000 */
[----:B------:R-:W-:Y:S02]  /*4280*/  FMNMX.FTZ R17, R181, R8, !PT ;  /* 0x00000008b5117209 */ /* 0x000fe40007810000 */
[----:B------:R-:W-:-:S02]  /*4290*/  ISETP.GT.AND P3, PT, R19, 0x48, PT ;  /* 0x000000481300780c */ /* 0x000fc40003f64270 */
[----:B------:R-:W-:Y:S01]  /*42a0*/  FSEL R185, R185, -INF , P2 ;  /* 0xff800000b9b97808 */ /* 0x000fe20001000000 */
[----:B------:R-:W-:Y:S01]  /*42b0*/  MUFU.EX2 R23, R23 ;  /* 0x0000001700177308 */ /* 0x000fe20000000800 */
[----:B------:R-:W-:Y:S02]  /*42c0*/  FMNMX.FTZ R8, R184, R17, !PT ;  /* 0x00000011b8087209 */ /* 0x000fe40007810000 */
[----:B------:R-:W-:Y:S02]  /*42d0*/  ISETP.GT.AND P2, PT, R19, 0x49, PT ;  /* 0x000000491300780c */ /* 0x000fe40003f44270 */
[----:B------:R-:W-:Y:S02]  /*42e0*/  FSEL R188, R188, -INF , P3 ;  /* 0xff800000bcbc7808 */ /* 0x000fe40001800000 */
[----:B------:R-:W-:Y:S01]  /*42f0*/  FMNMX.FTZ R21, R185, R8, !PT ;  /* 0x00000008b9157209 */ /* 0x000fe20007810000 */
[----:B------:R1:W-:Y:S01]  /*4300*/  MUFU.EX2 R17, R163 ;  /* 0x000000a300117308 */ /* 0x0003e20000000800 */
[----:B------:R-:W-:-:S02]  /*4310*/  ISETP.GT.AND P3, PT, R19, 0x50, PT ;  /* 0x000000501300780c */ /* 0x000fc40003f64270 */
[----:B------:R-:W-:Y:S02]  /*4320*/  FSEL R189, R189, -INF , P2 ;  /* 0xff800000bdbd7808 */ /* 0x000fe40001000000 */
[----:B------:R-:W-:Y:S02]  /*4330*/  FMNMX.FTZ R8, R188, R21, !PT ;  /* 0x00000015bc087209 */ /* 0x000fe40007810000 */
[----:B------:R-:W-:Y:S01]  /*4340*/  ISETP.GT.AND P2, PT, R19, 0x51, PT ;  /* 0x000000511300780c */ /* 0x000fe20003f44270 */
[----:B------:R-:W-:Y:S01]  /*4350*/  MUFU.EX2 R170, R170 ;  /* 0x000000aa00aa7308 */ /* 0x000fe20000000800 */
[----:B------:R-:W-:Y:S01]  /*4360*/  FSEL R192, R192, -INF , P3 ;  /* 0xff800000c0c07808 */ /* 0x000fe20001800000 */
[----:B-1----:R-:W-:Y:S01]  /*4370*/  FFMA.FTZ R163, R190, UR7, -R13 ;  /* 0x00000007bea37c23 */ /* 0x002fe2000801080d */
[----:B------:R-:W-:Y:S02]  /*4380*/  FMNMX.FTZ R21, R189, R8, !PT ;  /* 0x00000008bd157209 */ /* 0x000fe40007810000 */
[----:B------:R-:W-:-:S02]  /*4390*/  ISETP.GT.AND P3, PT, R19, 0x58, PT ;  /* 0x000000581300780c */ /* 0x000fc40003f64270 */
[----:B------:R-:W-:Y:S01]  /*43a0*/  FSEL R193, R193, -INF , P2 ;  /* 0xff800000c1c17808 */ /* 0x000fe20001000000 */
[----:B------:R-:W-:Y:S01]  /*43b0*/  MUFU.EX2 R171, R171 ;  /* 0x000000ab00ab7308 */ /* 0x000fe20000000800 */
[----:B------:R-:W-:Y:S01]  /*43c0*/  FMNMX.FTZ R8, R192, R21, !PT ;  /* 0x00000015c0087209 */ /* 0x000fe20007810000 */
[----:B------:R-:W-:Y:S01]  /*43d0*/  FFMA.FTZ R21, R186, UR7, -R13 ;  /* 0x00000007ba157c23 */ /* 0x000fe2000801080d */
[----:B------:R-:W-:Y:S02]  /*43e0*/  ISETP.GT.AND P2, PT, R19, 0x59, PT ;  /* 0x000000591300780c */ /* 0x000fe40003f44270 */
[----:B------:R-:W-:Y:S02]  /*43f0*/  FSEL R196, R196, -INF , P3 ;  /* 0xff800000c4c47808 */ /* 0x000fe40001800000 */
[----:B------:R-:W-:Y:S01]  /*4400*/  FMNMX.FTZ R19, R193, R8, !PT ;  /* 0x00000008c1137209 */ /* 0x000fe20007810000 */
[----:B------:R-:W-:Y:S01]  /*4410*/  MUFU.EX2 R166, R166 ;  /* 0x000000a600a67308 */ /* 0x000fe20000000800 */
[----:B------:R-:W-:-:S02]  /*4420*/  FSEL R197, R197, -INF , P2 ;  /* 0xff800000c5c57808 */ /* 0x000fc40001000000 */
[----:B------:R-:W-:-:S04]  /*4430*/  FMNMX.FTZ R8, R196, R19, !PT ;  /* 0x00000013c4087209 */ /* 0x000fc80007810000 */
[----:B------:R-:W-:Y:S01]  /*4440*/  FMNMX.FTZ R8, R197, R8, !PT ;  /* 0x00000008c5087209 */ /* 0x000fe20007810000 */
[----:B------:R-:W-:Y:S04]  /*4450*/  MUFU.EX2 R22, R22 ;  /* 0x0000001600167308 */ /* 0x000fe80000000800 */
[----:B------:R-:W1:Y:S04]  /*4460*/  SHFL.BFLY PT, R19, R8, 0x2, 0x1f ;  /* 0x0c401f0008137f89 */ /* 0x000e6800000e0000 */
        /* <DEDUP_REMOVED lines=10> */
[--C-:B------:R-:W-:Y:S01]  /*4510*/  FFMA.FTZ R19, R194, UR7, -R13.reuse ;  /* 0x00000007c2137c23 */ /* 0x100fe2000801080d */
[----:B------:R-:W-:-:S02]  /*4520*/  FFMA.FTZ R13, R199, UR7, -R13 ;  /* 0x00000007c70d7c23 */ /* 0x000fc4000801080d */
[C---:B------:R-:W-:Y:S01]  /*4530*/  FSETP.NEU.FTZ.AND P2, PT, R8.reuse, -INF , PT ;  /* 0xff8000000800780b */ /* 0x040fe20003f5d000 */
[----:B------:R-:W-:Y:S02]  /*4540*/  FMUL.FTZ R154, R8, UR7 ;  /* 0x00000007089a7c20 */ /* 0x000fe40008410000 */
[----:B------:R-:W-:Y:S03]  /*4550*/  MUFU.EX2 R19, R19 ;  /* 0x0000001300137308 */ /* 0x000fe60000000800 */
[----:B------:R-:W-:-:S05]  /*4560*/  FSEL R154, R154, RZ, P2 ;  /* 0x000000ff9a9a7208 */ /* 0x000fca0001000000 */
[--C-:B------:R-:W-:Y:S01]  /*4570*/  FFMA.FTZ R183, R152, UR7, -R154.reuse ;  /* 0x0000000798b77c23 */ /* 0x100fe2000801089a */
[--C-:B------:R-:W-:Y:S01]  /*4580*/  FFMA.FTZ R152, R153, UR7, -R154.reuse ;  /* 0x0000000799987c23 */ /* 0x100fe2000801089a */
[----:B------:R-:W-:Y:S01]  /*4590*/  FSEL R153, R9, RZ, P1 ;  /* 0x000000ff09997208 */ /* 0x000fe20000800000 */
[--C-:B------:R-:W-:Y:S01]  /*45a0*/  FFMA.FTZ R156, R156, UR7, -R154.reuse ;  /* 0x000000079c9c7c23 */ /* 0x100fe2000801089a */
[--C-:B------:R-:W-:Y:S01]  /*45b0*/  FFMA.FTZ R157, R157, UR7, -R154.reuse ;  /* 0x000000079d9d7c23 */ /* 0x100fe2000801089a */
[----:B------:R-:W-:Y:S01]  /*45c0*/  FFMA.FTZ R158, R160, UR7, -R154 ;  /* 0x00000007a09e7c23 */ /* 0x000fe2000801089a */
[----:B------:R-:W-:Y:S01]  /*45d0*/  MUFU.EX2 R183, R183 ;  /* 0x000000b700b77308 */ /* 0x000fe20000000800 */
[----:B------:R-:W-:Y:S01]  /*45e0*/  FADD.FTZ R153, -R153, R12 ;  /* 0x0000000c99997221 */ /* 0x000fe20000010100 */
[----:B------:R-:W-:Y:S01]  /*45f0*/  FSEL R12, R8, RZ, P2 ;  /* 0x000000ff080c7208 */ /* 0x000fe20001000000 */
[--C-:B------:R-:W-:Y:S01]  /*4600*/  FFMA.FTZ R161, R161, UR7, -R154.reuse ;  /* 0x00000007a1a17c23 */ /* 0x100fe2000801089a */
[--C-:B------:R-:W-:Y:S01]  /*4610*/  FFMA.FTZ R160, R164, UR7, -R154.reuse ;  /* 0x00000007a4a07c23 */ /* 0x100fe2000801089a */
[----:B------:R-:W-:Y:S01]  /*4620*/  FMUL.FTZ R153, R153, UR7 ;  /* 0x0000000799997c20 */ /* 0x000fe20008410000 */
[--C-:B------:R-:W-:Y:S01]  /*4630*/  FFMA.FTZ R164, R172, UR7, -R154.reuse ;  /* 0x00000007aca47c23 */ /* 0x100fe2000801089a */
        /* <DEDUP_REMOVED lines=18> */
[----:B------:R-:W-:-:S07]  /*4760*/  FFMA.FTZ R197, R197, UR7, -R154 ;  /* 0x00000007c5c57c23 */ /* 0x000fce000801089a */
[----:B------:R-:W4:Y:S01]  /*4770*/  MUFU.EX2 R156, R156 ;  /* 0x0000009c009c7308 */ /* 0x000f220000000800 */
[-C--:B-1----:R-:W-:Y:S01]  /*4780*/  FMUL.FTZ R26, R26, R11.reuse ;  /* 0x0000000b1a1a7220 */ /* 0x082fe20000410000 */
[-C--:B------:R-:W-:Y:S01]  /*4790*/  FMUL.FTZ R27, R27, R11.reuse ;  /* 0x0000000b1b1b7220 */ /* 0x080fe20000410000 */
[-C--:B------:R-:W-:Y:S01]  /*47a0*/  FMUL.FTZ R30, R30, R11.reuse ;  /* 0x0000000b1e1e7220 */ /* 0x080fe20000410000 */
[-C--:B------:R-:W-:Y:S01]  /*47b0*/  FMUL.FTZ R31, R31, R11.reuse ;  /* 0x0000000b1f1f7220 */ /* 0x080fe20000410000 */
[-C--:B------:R-:W-:Y:S01]  /*47c0*/  FMUL.FTZ R34, R34, R11.reuse ;  /* 0x0000000b22227220 */ /* 0x080fe20000410000 */
[-C--:B------:R-:W-:Y:S01]  /*47d0*/  FMUL.FTZ R35, R35, R11.reuse ;  /* 0x0000000b23237220 */ /* 0x080fe20000410000 */
[----:B------:R-:W-:Y:S01]  /*47e0*/  FMUL.FTZ R38, R38, R11 ;  /* 0x0000000b26267220 */ /* 0x000fe20000410000 */
[----:B------:R-:W1:Y:S01]  /*47f0*/  MUFU.EX2 R157, R157 ;  /* 0x0000009d009d7308 */ /* 0x000e620000000800 */
[----:B---3--:R-:W-:Y:S01]  /*4800*/  FFMA.FTZ R187, R12, R4, R183 ;  /* 0x000000040cbb7223 */ /* 0x008fe200000100b7 */
[----:B------:R-:W-:Y:S01]  /*4810*/  FFMA.FTZ R4, R11, R5, R14 ;  /* 0x000000050b047223 */ /* 0x000fe2000001000e */
[-C--:B------:R-:W-:Y:S01]  /*4820*/  FMUL.FTZ R24, R24, R12.reuse ;  /* 0x0000000c18187220 */ /* 0x080fe20000410000 */
[-C--:B------:R-:W-:Y:S01]  /*4830*/  FMUL.FTZ R25, R25, R12.reuse ;  /* 0x0000000c19197220 */ /* 0x080fe20000410000 */
[----:B------:R-:W-:Y:S01]  /*4840*/  FADD.FTZ R187, R152, R187 ;  /* 0x000000bb98bb7221 */ /* 0x000fe20000010000 */
[----:B------:R-:W-:Y:S01]  /*4850*/  FADD.FTZ R180, R15, R4 ;  /* 0x000000040fb47221 */ /* 0x000fe20000010000 */
[----:B------:R-:W-:Y:S01]  /*4860*/  FFMA.FTZ R4, R184, UR7, -R154 ;  /* 0x00000007b8047c23 */ /* 0x000fe2000801089a */
[----:B------:R-:W3:Y:S01]  /*4870*/  MUFU.EX2 R158, R158 ;  /* 0x0000009e009e7308 */ /* 0x000ee20000000800 */
[----:B----4-:R-:W-:Y:S01]  /*4880*/  FADD.FTZ R186, R156, R187 ;  /* 0x000000bb9cba7221 */ /* 0x010fe20000010000 */
[----:B------:R-:W-:Y:S01]  /*4890*/  FADD.FTZ R153, R155, R180 ;  /* 0x000000b49b997221 */ /* 0x000fe20000010000 */
[----:B------:R-:W-:Y:S01]  /*48a0*/  F2FP.F16.F32.PACK_AB R155, R18, R155 ;  /* 0x0000009b129b723e */ /* 0x000fe200000000ff */
[----:B------:R-:W-:Y:S01]  /*48b0*/  FFMA.FTZ R180, R188, UR7, -R154 ;  /* 0x00000007bcb47c23 */ /* 0x000fe2000801089a */
[----:B------:R-:W-:Y:S01]  /*48c0*/  F2FP.F16.F32.PACK_AB R152, R152, R183 ;  /* 0x000000b79898723e */ /* 0x000fe200000000ff */
[----:B------:R-:W-:Y:S01]  /*48d0*/  FADD.FTZ R153, R18, R153 ;  /* 0x0000009912997221 */ /* 0x000fe20000010000 */
[----:B------:R-:W-:Y:S01]  /*48e0*/  FMUL.FTZ R28, R28, R12 ;  /* 0x0000000c1c1c7220 */ /* 0x000fe20000410000 */
[----:B------:R-:W4:Y:S01]  /*48f0*/  MUFU.EX2 R161, R161 ;  /* 0x000000a100a17308 */ /* 0x000f220000000800 */
[C---:B-1----:R-:W-:Y:S01]  /*4900*/  FADD.FTZ R187, R157.reuse, R186 ;  /* 0x000000ba9dbb7221 */ /* 0x042fe20000010000 */
[----:B------:R-:W-:Y:S01]  /*4910*/  FADD.FTZ R186, R16, R153 ;  /* 0x0000009910ba7221 */ /* 0x000fe20000010000 */
[----:B------:R-:W-:Y:S01]  /*4920*/  F2FP.F16.F32.PACK_AB R154, R157, R156 ;  /* 0x0000009c9d9a723e */ /* 0x000fe200000000ff */
        /* <DEDUP_REMOVED lines=16> */
[----:B------:R-:W-:Y:S01]  /*4a30*/  F2FP.F16.F32.PACK_AB R161, R174, R21 ;  /* 0x00000015aea1723e */ /* 0x000fe200000000ff */
[-C--:B------:R-:W-:Y:S01]  /*4a40*/  FMUL.FTZ R49, R49, R12.reuse ;  /* 0x0000000c31317220 */ /* 0x080fe20000410000 */
[-C--:B------:R-:W-:Y:S01]  /*4a50*/  FMUL.FTZ R52, R52, R12.reuse ;  /* 0x0000000c34347220 */ /* 0x080fe20000410000 */
[-C--:B------:R-:W-:Y:S01]  /*4a60*/  FMUL.FTZ R53, R53, R12.reuse ;  /* 0x0000000c35357220 */ /* 0x080fe20000410000 */
[----:B------:R-:W4:Y:S01]  /*4a70*/  MUFU.EX2 R168, R168 ;  /* 0x000000a800a87308 */ /* 0x000f220000000800 */
[----:B-1----:R-:W-:Y:S01]  /*4a80*/  FADD.FTZ R184, R160, R153 ;  /* 0x00000099a0b87221 */ /* 0x002fe20000010000 */
[----:B------:R-:W-:Y:S01]  /*4a90*/  FADD.FTZ R153, R159, R186 ;  /* 0x000000ba9f997221 */ /* 0x000fe20000010000 */
[----:B------:R-:W-:Y:S01]  /*4aa0*/  F2FP.F16.F32.PACK_AB R159, R20, R159 ;  /* 0x0000009f149f723e */ /* 0x000fe200000000ff */
[-C--:B------:R-:W-:Y:S01]  /*4ab0*/  FMUL.FTZ R56, R56, R12.reuse ;  /* 0x0000000c38387220 */ /* 0x080fe20000410000 */
[-C--:B------:R-:W-:Y:S01]  /*4ac0*/  FMUL.FTZ R57, R57, R12.reuse ;  /* 0x0000000c39397220 */ /* 0x080fe20000410000 */
[-C--:B------:R-:W-:Y:S01]  /*4ad0*/  FMUL.FTZ R60, R60, R12.reuse ;  /* 0x0000000c3c3c7220 */ /* 0x080fe20000410000 */
[----:B------:R-:W-:Y:S01]  /*4ae0*/  FMUL.FTZ R61, R61, R12 ;  /* 0x0000000c3d3d7220 */ /* 0x000fe20000410000 */
[----:B------:R-:W1:Y:S01]  /*4af0*/  MUFU.EX2 R169, R169 ;  /* 0x000000a900a97308 */ /* 0x000e620000000800 */
        /* <DEDUP_REMOVED lines=19> */
[----:B------:R-:W-:Y:S01]  /*4c30*/  F2FP.F16.F32.PACK_AB R169, R170, R23 ;  /* 0x00000017aaa9723e */ /* 0x000fe200000000ff */
        /* <DEDUP_REMOVED lines=12> */
[----:B----4-:R-:W-:Y:S01]  /*4d00*/  FADD.FTZ R157, R173, R18 ;  /* 0x00000012ad9d7221 */ /* 0x010fe20000010000 */
        /* <DEDUP_REMOVED lines=18> */
[----:B------:R-:W-:Y:S01]  /*4e30*/  FMUL.FTZ R129, R129, R12 ;  /* 0x0000000c81817220 */ /* 0x000fe20000410000 */
[----:B------:R-:W-:Y:S01]  /*4e40*/  FADD.FTZ R14, R170, R185 ;  /* 0x000000b9aa0e7221 */ /* 0x000fe20000010000 */
[----:B------:R-:W-:Y:S01]  /*4e50*/  F2FP.F16.F32.PACK_AB R170, R173, R164 ;  /* 0x000000a4adaa723e */ /* 0x000fe200000000ff */
[----:B------:R-:W-:Y:S01]  /*4e60*/  FMUL.FTZ R132, R132, R12 ;  /* 0x0000000c84847220 */ /* 0x000fe20000410000 */
[----:B------:R-:W3:Y:S01]  /*4e70*/  MUFU.EX2 R176, R176 ;  /* 0x000000b000b07308 */ /* 0x000ee20000000800 */
[----:B------:R-:W-:Y:S01]  /*4e80*/  FADD.FTZ R183, R171, R14 ;  /* 0x0000000eabb77221 */ /* 0x000fe20000010000 */
[----:B-1----:R-:W-:Y:S01]  /*4e90*/  FADD.FTZ R14, R172, R157 ;  /* 0x0000009dac0e7221 */ /* 0x002fe20000010000 */
[----:B------:R-:W-:Y:S01]  /*4ea0*/  F2FP.F16.F32.PACK_AB R157, R17, R16 ;  /* 0x00000010119d723e */ /* 0x000fe200000000ff */
[-C--:B------:R-:W-:Y:S01]  /*4eb0*/  FMUL.FTZ R133, R133, R12.reuse ;  /* 0x0000000c85857220 */ /* 0x080fe20000410000 */
[C---:B------:R-:W-:Y:S01]  /*4ec0*/  FADD.FTZ R183, R166.reuse, R183 ;  /* 0x000000b7a6b77221 */ /* 0x040fe20000010000 */
[----:B------:R-:W-:Y:S01]  /*4ed0*/  F2FP.F16.F32.PACK_AB R171, R166, R171 ;  /* 0x000000aba6ab723e */ /* 0x000fe200000000ff */
[----:B------:R-:W-:Y:S01]  /*4ee0*/  FMUL.FTZ R136, R136, R12 ;  /* 0x0000000c88887220 */ /* 0x000fe20000410000 */
[----:B------:R-:W1:Y:S01]  /*4ef0*/  MUFU.EX2 R4, R4 ;  /* 0x0000000400047308 */ /* 0x000e620000000800 */
[----:B------:R-:W-:Y:S01]  /*4f00*/  FADD.FTZ R16, R22, R183 ;  /* 0x000000b716107221 */ /* 0x000fe20000010000 */
[C---:B----4-:R-:W-:Y:S01]  /*4f10*/  FADD.FTZ R17, R177.reuse, R14 ;  /* 0x0000000eb1117221 */ /* 0x050fe20000010000 */
[----:B------:R-:W-:Y:S01]  /*4f20*/  F2FP.F16.F32.PACK_AB R164, R177, R172 ;  /* 0x000000acb1a4723e */ /* 0x000fe200000000ff */
[-C--:B------:R-:W-:Y:S01]  /*4f30*/  FMUL.FTZ R137, R137, R12.reuse ;  /* 0x0000000c89897220 */ /* 0x080fe20000410000 */
[----:B------:R-:W-:Y:S01]  /*4f40*/  FADD.FTZ R16, R179, R16 ;  /* 0x00000010b3107221 */ /* 0x000fe20000010000 */
[-C--:B------:R-:W-:Y:S01]  /*4f50*/  FMUL.FTZ R140, R140, R12.reuse ;  /* 0x0000000c8c8c7220 */ /* 0x080fe20000410000 */
[----:B------:R-:W-:Y:S01]  /*4f60*/  FMUL.FTZ R141, R141, R12 ;  /* 0x0000000c8d8d7220 */ /* 0x000fe20000410000 */
[----:B------:R-:W4:Y:S01]  /*4f70*/  MUFU.EX2 R180, R180 ;  /* 0x000000b400b47308 */ /* 0x000f220000000800 */
[----:B---3--:R-:W-:Y:S01]  /*4f80*/  FADD.FTZ R14, R176, R17 ;  /* 0x00000011b00e7221 */ /* 0x008fe20000010000 */
[----:B------:R-:W-:Y:S01]  /*4f90*/  FADD.FTZ R17, R167, R16 ;  /* 0x00000010a7117221 */ /* 0x000fe20000010000 */
[C---:B------:R-:W-:Y:S01]  /*4fa0*/  F2FP.F16.F32.PACK_AB R166, R5.reuse, R176 ;  /* 0x000000b005a6723e */ /* 0x040fe200000000ff */
[----:B------:R-:W-:Y:S01]  /*4fb0*/  FMUL.FTZ R144, R144, R12 ;  /* 0x0000000c90907220 */ /* 0x000fe20000410000 */
[----:B------:R-:W-:Y:S01]  /*4fc0*/  FADD.FTZ R23, R5, R14 ;  /* 0x0000000e05177221 */ /* 0x000fe20000010000 */
[C---:B------:R-:W-:Y:S01]  /*4fd0*/  FADD.FTZ R14, R162.reuse, R17 ;  /* 0x00000011a20e7221 */ /* 0x040fe20000010000 */
[----:B------:R-:W-:Y:S01]  /*4fe0*/  F2FP.F16.F32.PACK_AB R167, R162, R167 ;  /* 0x000000a7a2a7723e */ /* 0x000fe200000000ff */
[----:B------:R-:W3:Y:S01]  /*4ff0*/  MUFU.EX2 R15, R189 ;  /* 0x000000bd000f7308 */ /* 0x000ee20000000800 */
[----:B-1----:R-:W-:Y:S01]  /*5000*/  FADD.FTZ R16, R4, R23 ;  /* 0x0000001704107221 */ /* 0x002fe20000010000 */
[----:B------:R-:W-:Y:S01]  /*5010*/  FADD.FTZ R17, R21, R14 ;  /* 0x0000000e15117221 */ /* 0x000fe20000010000 */
[----:B------:R-:W-:Y:S01]  /*5020*/  F2FP.F16.F32.PACK_AB R160, R181, R4 ;  /* 0x00000004b5a0723e */ /* 0x000fe200000000ff */
[-C--:B------:R-:W-:Y:S01]  /*5030*/  FMUL.FTZ R145, R145, R12.reuse ;  /* 0x0000000c91917220 */ /* 0x080fe20000410000 */
[----:B------:R-:W-:Y:S01]  /*5040*/  FADD.FTZ R23, R181, R16 ;  /* 0x00000010b5177221 */ /* 0x000fe20000010000 */
[----:B------:R-:W-:Y:S01]  /*5050*/  FADD.FTZ R14, R174, R17 ;  /* 0x00000011ae0e7221 */ /* 0x000fe20000010000 */
[-C--:B------:R-:W-:Y:S01]  /*5060*/  FMUL.FTZ R148, R148, R12.reuse ;  /* 0x0000000c94947220 */ /* 0x080fe20000410000 */
[----:B------:R-:W1:Y:S01]  /*5070*/  MUFU.EX2 R192, R192 ;  /* 0x000000c000c07308 */ /* 0x000e620000000800 */
[----:B----4-:R-:W-:Y:S01]  /*5080*/  FADD.FTZ R16, R180, R23 ;  /* 0x00000017b4107221 */ /* 0x010fe20000010000 */
[----:B------:R-:W-:Y:S01]  /*5090*/  FADD.FTZ R5, R163, R14 ;  /* 0x0000000ea3057221 */ /* 0x000fe20000010000 */
[----:B------:R-:W-:Y:S01]  /*50a0*/  F2FP.F16.F32.PACK_AB R163, R178, R163 ;  /* 0x000000a3b2a3723e */ /* 0x000fe200000000ff */
[----:B------:R-:W-:Y:S01]  /*50b0*/  FMUL.FTZ R149, R149, R12 ;  /* 0x0000000c95957220 */ /* 0x000fe20000410000 */
[-C--:B------:R-:W-:Y:S01]  /*50c0*/  FMUL.FTZ R39, R39, R11.reuse ;  /* 0x0000000b27277220 */ /* 0x080fe20000410000 */
[-C--:B------:R-:W-:Y:S01]  /*50d0*/  FMUL.FTZ R42, R42, R11.reuse ;  /* 0x0000000b2a2a7220 */ /* 0x080fe20000410000 */
[-C--:B------:R-:W-:Y:S01]  /*50e0*/  FMUL.FTZ R43, R43, R11.reuse ;  /* 0x0000000b2b2b7220 */ /* 0x080fe20000410000 */
[----:B------:R-:W4:Y:S01]  /*50f0*/  MUFU.EX2 R193, R193 ;  /* 0x000000c100c17308 */ /* 0x000f220000000800 */
[C---:B---3--:R-:W-:Y:S01]  /*5100*/  FADD.FTZ R17, R15.reuse, R16 ;  /* 0x000000100f117221 */ /* 0x048fe20000010000 */
[----:B------:R-:W-:Y:S01]  /*5110*/  FADD.FTZ R16, R178, R5 ;  /* 0x00000005b2107221 */ /* 0x000fe20000010000 */
[----:B------:R-:W-:Y:S01]  /*5120*/  F2FP.F16.F32.PACK_AB R162, R15, R180 ;  /* 0x000000b40fa2723e */ /* 0x000fe200000000ff */
[-C--:B------:R-:W-:Y:S01]  /*5130*/  FMUL.FTZ R46, R46, R11.reuse ;  /* 0x0000000b2e2e7220 */ /* 0x080fe20000410000 */
[-C--:B------:R-:W-:Y:S01]  /*5140*/  FMUL.FTZ R47, R47, R11.reuse ;  /* 0x0000000b2f2f7220 */ /* 0x080fe20000410000 */
[----:B------:R-:W-:Y:S01]  /*5150*/  FADD.FTZ R5, R19, R16 ;  /* 0x0000001013057221 */ /* 0x000fe20000010000 */
        /* <DEDUP_REMOVED lines=42> */
[C---:B---3--:R-:W-:Y:S01]  /*5400*/  FADD.FTZ R4, R197.reuse, R16 ;  /* 0x00000010c5047221 */ /* 0x048fe20000010000 */
[----:B------:R-:W-:Y:S01]  /*5410*/  F2FP.F16.F32.PACK_AB R174, R197, R196 ;  /* 0x000000c4c5ae723e */ /* 0x000fe200000000ff */
[-C--:B------:R-:W-:Y:S01]  /*5420*/  FMUL.FTZ R110, R110, R11.reuse ;  /* 0x0000000b6e6e7220 */ /* 0x080fe20000410000 */
[-C--:B------:R-:W-:Y:S01]  /*5430*/  FMUL.FTZ R111, R111, R11.reuse ;  /* 0x0000000b6f6f7220 */ /* 0x080fe20000410000 */
[-C--:B------:R-:W-:Y:S01]  /*5440*/  FMUL.FTZ R114, R114, R11.reuse ;  /* 0x0000000b72727220 */ /* 0x080fe20000410000 */
[-C--:B------:R-:W-:Y:S01]  /*5450*/  FMUL.FTZ R115, R115, R11.reuse ;  /* 0x0000000b73737220 */ /* 0x080fe20000410000 */
[-C--:B------:R-:W-:Y:S01]  /*5460*/  FMUL.FTZ R118, R118, R11.reuse ;  /* 0x0000000b76767220 */ /* 0x080fe20000410000 */
[----:B------:R-:W-:Y:S01]  /*5470*/  FMUL.FTZ R119, R119, R11 ;  /* 0x0000000b77777220 */ /* 0x000fe20000410000 */
        /* <DEDUP_REMOVED lines=20> */
.L_x_13607:
[----:B------:R1:W3:Y:S01]  /*55c0*/  SYNCS.PHASECHK.TRANS64.TRYWAIT P1, [UR28+0x22850], R10 ;  /* 0x0228500aff0075a7 */ /* 0x0002e2000802015c */
[----:B------:R-:W-:Y:S05]  /*55d0*/  @!P0 BRA `(.L_x_13608) ;  /* 0x0000000000048947 */ /* 0x000fea0003800000 */
[----:B------:R-:W-:Y:S01]  /*55e0*/  BPT.TRAP 0x1 ;  /* 0x000000040000795c */ /* 0x000fe20000300000 */
.L_x_13608:
[----:B---3--:R-:W-:Y:S05]  /*55f0*/  @P1 BRA `(.L_x_13609) ;  /* 0x0000000000081947 */ /* 0x008fea0003800000 */
[----:B------:R-:W3:Y:S02]  /*5600*/  SYNCS.PHASECHK.TRANS64.TRYWAIT P1, [UR28+0x22850], R10 ;  /* 0x0228500aff0075a7 */ /* 0x000ee4000802015c */
[----:B---3--:R-:W-:Y:S05]  /*5610*/  @!P1 BRA `(.L_x_13610) ;  /* 0x0000008800249947 */ /* 0x008fea0003800000 */
.L_x_13609:
[----:B------:R4:W-:Y:S01]  /*5620*/  BAR.SYNC.DEFER_BLOCKING R3, 0x100 ;  /* 0x000400030000751d */ /* 0x0009e20000010000 */
[----:B------:R-:W-:-:S05]  /*5630*/  UIMAD UR14, UR4, 0xc00, UR24 ;  /* 0x00000c00040e78a4 */ /* 0x000fca000f8e0218 */
        /* <DEDUP_REMOVED lines=37> */
.L_x_13611:
[----:B------:R-:W-:Y:S01]  /*5890*/  UISETP.GT.AND UP0, UPT, UR27, UR26, UPT ;  /* 0x0000001a1b00728c */ /* 0x000fe2000bf04270 */
[----:B------:R-:W-:Y:S01]  /*58a0*/  IMAD.MOV.U32 R12, RZ, RZ, R9 ;  /* 0x000000ffff0c7224 */ /* 0x000fe200078e0009 */
[----:B------:R-:W-:Y:S01]  /*58b0*/  UIADD3 UR28, UR28, 0x22860, URZ ;  /* 0x000228601c1c7890 */ /* 0x000fe2000fffe03f */
[----:B---3--:R-:W-:Y:S01]  /*58c0*/  IMAD.MOV.U32 R11, RZ, RZ, R8 ;  /* 0x000000ffff0b7224 */ /* 0x008fe200078e0008 */
[----:B------:R-:W-:Y:S02]  /*58d0*/  UIADD3 UR27, UR27, -0x1, URZ ;  /* 0xffffffff1b1b7890 */ /* 0x000fe4000fffe03f */
[----:B------:R-:W-:Y:S01]  /*58e0*/  PLOP3.LUT P1, PT, PT, PT, UP0, 0x80, 0x0 ;  /* 0x000000000000781c */ /* 0x000fe20003f2f008 */
[----:B------:R-:W-:-:S09]  /*58f0*/  UPRMT UR28, UR25, 0x654, UR28 ;  /* 0x00000654191c7896 */ /* 0x000fd2000800001c */
[----:B------:R-:W-:Y:S03]  /*5900*/  SYNCS.ARRIVE.TRANS64.RED.A1T0 RZ, [UR28], RZ ;  /* 0x000000ffffff79a7 */ /* 0x000fe6000810041c */
[----:B------:R-:W-:Y:S05]  /*5910*/  @P1 BRA `(.L_x_13612) ;  /* 0xffffffd800f41947 */ /* 0x000fea000383ffff */
.L_x_13601:
[----:B------:R-:W-:-:S06]  /*5920*/  UISETP.GE.AND UP0, UPT, UR27, UR41, UPT ;  /* 0x000000291b00728c */ /* 0x000fcc000bf06270 */
[----:B------:R-:W-:-:S13]  /*5930*/  PLOP3.LUT P1, PT, PT, PT, UP0, 0x80, 0x0 ;  /* 0x000000000000781c */ /* 0x000fda0003f2f008 */
[----:B------:R-:W-:Y:S05]  /*5940*/  @!P1 BRA `(.L_x_13613) ;  /* 0x0000001c00349947 */ /* 0x000fea0003800000 */
[----:B------:R-:W-:Y:S01]  /*5950*/  IMAD.MOV.U32 R202, RZ, RZ, R9 ;  /* 0x000000ffffca7224 */ /* 0x000fe200078e0009 */
[----:B------:R-:W-:Y:S01]  /*5960*/  MOV R7, R8 ;  /* 0x0000000800077202 */ /* 0x000fe20000000f00 */
[----:B------:R-:W-:-:S06]  /*5970*/  ULDC UR7, c[0x0][0x988] ;  /* 0x0002620000077ab9 */ /* 0x000fcc0000000800 */
.L_x_13624:
[----:B------:R-:W-:-:S04]  /*5980*/  UIADD3 UR4, UR4, 0x1, URZ ;  /* 0x0000000104047890 */ /* 0x000fc8000fffe03f */
[----:B------:R-:W-:-:S04]  /*5990*/  UISETP.NE.AND UP0, UPT, UR4, 0x2, UPT ;  /* 0x000000020400788c */ /* 0x000fc8000bf05270 */
[----:B------:R-:W-:Y:S02]  /*59a0*/  USEL UR10, URZ, 0x1, UP0 ;  /* 0x000000013f0a7887 */ /* 0x000fe40008000000 */
[----:B------:R-:W-:Y:S02]  /*59b0*/  USEL UR4, UR4, URZ, UP0 ;  /* 0x0000003f04047287 */ /* 0x000fe40008000000 */
[----:B------:R-:W-:Y:S01]  /*59c0*/  ULOP3.LUT UR5, UR5, UR10, URZ, 0x3c, !UPT ;  /* 0x0000000a05057292 */ /* 0x000fe2000f8e3c3f */
[----:B0--3--:R-:W-:Y:S11]  /*59d0*/  @!P0 BRA `(.L_x_13614) ;  /* 0x0000000000048947 */ /* 0x009ff60003800000 */
[----:B------:R-:W-:Y:S01]  /*59e0*/  BPT.TRAP 0x1 ;  /* 0x000000040000795c */ /* 0x000fe20000300000 */
.L_x_13614:
[----:B------:R-:W-:Y:S01]  /*59f0*/  ULEA UR26, UR4, UR42, 0x3 ;  /* 0x0000002a041a7291 */ /* 0x000fe2000f8e183f */
[----:B------:R-:W-:-:S05]  /*5a00*/  IMAD.U32 R6, RZ, RZ, UR5 ;  /* 0x00000005ff067e24 */ /* 0x000fca000f8e00ff */
[----:B------:R-:W-:-:S04]  /*5a10*/  SHF.L.U32 R6, R6, 0x1f, RZ ;  /* 0x0000001f06067819 */ /* 0x000fc800000006ff */
[----:B------:R3:W4:Y:S01]  /*5a20*/  SYNCS.PHASECHK.TRANS64.TRYWAIT P1, [UR26+0x22830], R6 ;  /* 0x02283006ff0075a7 */ /* 0x000722000802015a */
[----:B------:R-:W-:Y:S05]  /*5a30*/  @!P0 BRA `(.L_x_13615) ;  /* 0x0000000000048947 */ /* 0x000fea0003800000 */
[----:B------:R-:W-:Y:S01]  /*5a40*/  BPT.TRAP 0x1 ;  /* 0x000000040000795c */ /* 0x000fe20000300000 */
.L_x_13615:
[----:B----4-:R-:W-:Y:S05]  /*5a50*/  @P1 BRA `(.L_x_13616) ;  /* 0x0000000000081947 */ /* 0x010fea0003800000 */
[----:B------:R-:W4:Y:S02]  /*5a60*/  SYNCS.PHASECHK.TRANS64.TRYWAIT P1, [UR26+0x22830], R6 ;  /* 0x02283006ff0075a7 */ /* 0x000f24000802015a */
[----:B----4-:R-:W-:Y:S05]  /*5a70*/  @!P1 BRA `(.L_x_13617) ;  /* 0x0000008400249947 */ /* 0x010fea0003800000 */
.L_x_13616:
[----:B------:R-:W-:Y:S01]  /*5a80*/  UIMAD UR10, UR4, 0x300, UR6 ;  /* 0x00000300040a78a4 */ /* 0x000fe2000f8e0206 */
[----:B------:R-:W-:Y:S01]  /*5a90*/  WARPGROUP.ARRIVE ;  /* 0x00000000000079c5 */ /* 0x000fe20000000000 */
[----:B------:R-:W-:Y:S01]  /*5aa0*/  UMOV UR11, 0x40000040 ;  /* 0x40000040000b7882 */ /* 0x000fe20000000000 */
[----:B------:R-:W-:Y:S01]  /*5ab0*/  UMOV UR15, 0x40000040 ;  /* 0x40000040000f7882 */ /* 0x000fe20000000000 */
[----:B------:R-:W-:Y:S02]  /*5ac0*/  UIADD3 UR14, UR10, 0x2, URZ ;  /* 0x000000020a0e7890 */ /* 0x000fe4000fffe03f */
        /* <DEDUP_REMOVED lines=18> */
.L_x_13618:
[----:B------:R-:W-:Y:S01]  /*5bf0*/  FMNMX.FTZ R8, R152, R7, !PT ;  /* 0x0000000798087209 */ /* 0x000fe20007810000 */
[----:B------:R-:W-:Y:S01]  /*5c00*/  UIADD3 UR10, UR26, 0x22840, URZ ;  /* 0x000228401a0a7890 */ /* 0x000fe2000fffe03f */
[----:B01----:R-:W-:Y:S02]  /*5c10*/  FMNMX.FTZ R10, R154, R202, !PT ;  /* 0x000000ca9a0a7209 */ /* 0x003fe40007810000 */
[----:B----4-:R-:W-:Y:S01]  /*5c20*/  FMNMX.FTZ R9, R153, R8, !PT ;  /* 0x0000000899097209 */ /* 0x010fe20007810000 */
[----:B------:R-:W-:-:S03]  /*5c30*/  UPRMT UR10, UR25, 0x654, UR10 ;  /* 0x00000654190a7896 */ /* 0x000fc6000800000a */
[----:B------:R-:W-:-:S04]  /*5c40*/  FMNMX.FTZ R8, R156, R9, !PT ;  /* 0x000000099c087209 */ /* 0x000fc80007810000 */
[----:B------:R-:W-:Y:S02]  /*5c50*/  FMNMX.FTZ R9, R157, R8, !PT ;  /* 0x000000089d097209 */ /* 0x000fe40007810000 */
[----:B------:R-:W-:Y:S02]  /*5c60*/  SYNCS.ARRIVE.TRANS64.RED.A1T0 RZ, [UR10], RZ ;  /* 0x000000ffffff79a7 */ /* 0x000fe4000810040a */
        /* <DEDUP_REMOVED lines=70> */
[----:B0-----:R-:W-:Y:S01]  /*60d0*/  FFMA.FTZ R164, R7, R4, R16 ;  /* 0x0000000407a47223 */ /* 0x001fe20000010010 */
[--C-:B------:R-:W-:Y:S01]  /*60e0*/  FFMA.FTZ R23, R193, UR7, -R204.reuse ;  /* 0x00000007c1177c23 */ /* 0x100fe200080108cc */
[----:B------:R-:W-:Y:S01]  /*60f0*/  FMNMX.FTZ R9, R191, R10, !PT ;  /* 0x0000000abf097209 */ /* 0x000fe20007810000 */
[--C-:B------:R-:W-:Y:S01]  /*6100*/  FFMA.FTZ R196, R196, UR7, -R204.reuse ;  /* 0x00000007c4c47c23 */ /* 0x100fe200080108cc */
[----:B------:R-:W-:Y:S01]  /*6110*/  FFMA.FTZ R177, R197, UR7, -R204 ;  /* 0x00000007c5b17c23 */ /* 0x000fe200080108cc */
[----:B------:R-:W-:Y:S01]  /*6120*/  FMUL.FTZ R24, R24, R7 ;  /* 0x0000000718187220 */ /* 0x000fe20000410000 */
[----:B------:R-:W-:Y:S01]  /*6130*/  FMNMX.FTZ R10, R194, R9, !PT ;  /* 0x00000009c20a7209 */ /* 0x000fe20007810000 */
[----:B------:R-:W0:Y:S01]  /*6140*/  MUFU.EX2 R203, R203 ;  /* 0x000000cb00cb7308 */ /* 0x000e220000000800 */
[----:B-1----:R-:W-:Y:S01]  /*6150*/  F2FP.F16.F32.PACK_AB R168, R201, R16 ;  /* 0x00000010c9a8723e */ /* 0x002fe200000000ff */
[-C--:B------:R-:W-:Y:S01]  /*6160*/  FMUL.FTZ R25, R25, R7.reuse ;  /* 0x0000000719197220 */ /* 0x080fe20000410000 */
        /* <DEDUP_REMOVED lines=79> */
[----:B------:R-:W-:Y:S01]  /*6660*/  FMUL.FTZ R145, R145, R7 ;  /* 0x0000000791917220 */ /* 0x000fe20000410000 */
        /* <DEDUP_REMOVED lines=9> */
[----:B------:R-:W-:Y:S01]  /*6700*/  FADD.FTZ R167, R201, R164 ;  /* 0x000000a4c9a77221 */ /* 0x000fe20000010000 */
[--C-:B------:R-:W-:Y:S01]  /*6710*/  FFMA.FTZ R163, R170, UR7, -R161.reuse ;  /* 0x00000007aaa37c23 */ /* 0x100fe200080108a1 */
[--C-:B------:R-:W-:Y:S01]  /*6720*/  FFMA.FTZ R184, R171, UR7, -R161.reuse ;  /* 0x00000007abb87c23 */ /* 0x100fe200080108a1 */
[----:B------:R-:W-:Y:S01]  /*6730*/  FFMA.FTZ R173, R174, UR7, -R161 ;  /* 0x00000007aead7c23 */ /* 0x000fe200080108a1 */
[----:B----4-:R-:W-:Y:S01]  /*6740*/  FADD.FTZ R166, R200, R167 ;  /* 0x000000a7c8a67221 */ /* 0x010fe20000010000 */
[----:B------:R-:W1:Y:S01]  /*6750*/  MUFU.EX2 R169, R169 ;  /* 0x000000a900a97308 */ /* 0x000e620000000800 */
[--C-:B------:R-:W-:Y:S01]  /*6760*/  FFMA.FTZ R188, R175, UR7, -R161.reuse ;  /* 0x00000007afbc7c23 */ /* 0x100fe200080108a1 */
[--C-:B------:R-:W-:Y:S01]  /*6770*/  FFMA.FTZ R174, R178, UR7, -R161.reuse ;  /* 0x00000007b2ae7c23 */ /* 0x100fe200080108a1 */
[----:B0-----:R-:W-:Y:S01]  /*6780*/  FADD.FTZ R166, R203, R166 ;  /* 0x000000a6cba67221 */ /* 0x001fe20000010000 */
        /* <DEDUP_REMOVED lines=10> */
[----:B------:R-:W-:Y:S01]  /*6830*/  FFMA.FTZ R199, R199, UR7, -R161 ;  /* 0x00000007c7c77c23 */ /* 0x000fe200080108a1 */
[----:B------:R-:W-:Y:S01]  /*6840*/  F2FP.F16.F32.PACK_AB R170, R203, R200 ;  /* 0x000000c8cbaa723e */ /* 0x000fe200000000ff */
[----:B------:R-:W4:Y:S01]  /*6850*/  MUFU.EX2 R155, R155 ;  /* 0x0000009b009b7308 */ /* 0x000f220000000800 */
[----:B-1----:R-:W-:Y:S01]  /*6860*/  FFMA.FTZ R5, R176, R5, R169 ;  /* 0x00000005b0057223 */ /* 0x002fe200000100a9 */
[-C--:B------:R-:W-:Y:S01]  /*6870*/  FMUL.FTZ R148, R148, R7.reuse ;  /* 0x0000000794947220 */ /* 0x080fe20000410000 */
[----:B------:R-:W-:Y:S01]  /*6880*/  FMUL.FTZ R149, R149, R7 ;  /* 0x0000000795957220 */ /* 0x000fe20000410000 */
[-C--:B------:R-:W-:Y:S01]  /*6890*/  FMUL.FTZ R26, R26, R176.reuse ;  /* 0x000000b01a1a7220 */ /* 0x080fe20000410000 */
[-C--:B------:R-:W-:Y:S01]  /*68a0*/  FMUL.FTZ R27, R27, R176.reuse ;  /* 0x000000b01b1b7220 */ /* 0x080fe20000410000 */
[-C--:B------:R-:W-:Y:S01]  /*68b0*/  FMUL.FTZ R30, R30, R176.reuse ;  /* 0x000000b01e1e7220 */ /* 0x080fe20000410000 */
[-C--:B------:R-:W-:Y:S01]  /*68c0*/  FMUL.FTZ R31, R31, R176.reuse ;  /* 0x000000b01f1f7220 */ /* 0x080fe20000410000 */
[----:B------:R-:W1:Y:S01]  /*68d0*/  MUFU.EX2 R158, R158 ;  /* 0x0000009e009e7308 */ /* 0x000e620000000800 */
[C---:B0-----:R-:W-:Y:S01]  /*68e0*/  FADD.FTZ R164, R154.reuse, R5 ;  /* 0x000000059aa47221 */ /* 0x041fe20000010000 */
[----:B------:R-:W-:Y:S01]  /*68f0*/  FFMA.FTZ R5, R183, UR7, -R161 ;  /* 0x00000007b7057c23 */ /* 0x000fe200080108a1 */
[----:B------:R-:W-:Y:S01]  /*6900*/  F2FP.F16.F32.PACK_AB R169, R154, R169 ;  /* 0x000000a99aa9723e */ /* 0x000fe200000000ff */
        /* <DEDUP_REMOVED lines=21> */
[----:B0-----:R-:W-:Y:S01]  /*6a60*/  FADD.FTZ R171, R165, R164 ;  /* 0x000000a4a5ab7221 */ /* 0x001fe20000010000 */
[----:B------:R-:W-:Y:S01]  /*6a70*/  FADD.FTZ R166, R14, R167 ;  /* 0x000000a70ea67221 */ /* 0x000fe20000010000 */
[-C--:B------:R-:W-:Y:S01]  /*6a80*/  FMUL.FTZ R62, R62, R176.reuse ;  /* 0x000000b03e3e7220 */ /* 0x080fe20000410000 */
[-C--:B------:R-:W-:Y:S01]  /*6a90*/  FMUL.FTZ R63, R63, R176.reuse ;  /* 0x000000b03f3f7220 */ /* 0x080fe20000410000 */
[-C--:B------:R-:W-:Y:S01]  /*6aa0*/  FMUL.FTZ R66, R66, R176.reuse ;  /* 0x000000b042427220 */ /* 0x080fe20000410000 */
[-C--:B------:R-:W-:Y:S01]  /*6ab0*/  FMUL.FTZ R67, R67, R176.reuse ;  /* 0x000000b043437220 */ /* 0x080fe20000410000 */
[-C--:B------:R-:W-:Y:S01]  /*6ac0*/  FMUL.FTZ R70, R70, R176.reuse ;  /* 0x000000b046467220 */ /* 0x080fe20000410000 */
[----:B------:R-:W0:Y:S01]  /*6ad0*/  MUFU.EX2 R180, R180 ;  /* 0x000000b400b47308 */ /* 0x000e220000000800 */
[C---:B----4-:R-:W-:Y:S01]  /*6ae0*/  FADD.FTZ R164, R162.reuse, R171 ;  /* 0x000000aba2a47221 */ /* 0x050fe20000010000 */
[----:B------:R-:W-:Y:S01]  /*6af0*/  FADD.FTZ R171, R157, R166 ;  /* 0x000000a69dab7221 */ /* 0x000fe20000010000 */
[----:B------:R-:W-:Y:S01]  /*6b00*/  F2FP.F16.F32.PACK_AB R165, R162, R165 ;  /* 0x000000a5a2a5723e */ /* 0x000fe200000000ff */
[----:B------:R-:W-:Y:S01]  /*6b10*/  FMUL.FTZ R71, R71, R176 ;  /* 0x000000b047477220 */ /* 0x000fe20000410000 */
[----:B------:R-:W-:Y:S01]  /*6b20*/  F2FP.F16.F32.PACK_AB R162, R20, R13 ;  /* 0x0000000d14a2723e */ /* 0x000fe200000000ff */
[----:B------:R-:W-:Y:S01]  /*6b30*/  FADD.FTZ R166, R160, R171 ;  /* 0x000000aba0a67221 */ /* 0x000fe20000010000 */
[----:B------:R-:W-:Y:S01]  /*6b40*/  F2FP.F16.F32.PACK_AB R171, R158, R155 ;  /* 0x0000009b9eab723e */ /* 0x000fe200000000ff */
[----:B------:R-:W4:Y:S01]  /*6b50*/  MUFU.EX2 R163, R163 ;  /* 0x000000a300a37308 */ /* 0x000f220000000800 */
[----:B-1----:R-:W-:Y:S01]  /*6b60*/  FADD.FTZ R167, R159, R164 ;  /* 0x000000a49fa77221 */ /* 0x002fe20000010000 */
[C---:B------:R-:W-:Y:S01]  /*6b70*/  FADD.FTZ R166, R17.reuse, R166 ;  /* 0x000000a611a67221 */ /* 0x040fe20000010000 */
[----:B------:R-:W-:Y:S01]  /*6b80*/  F2FP.F16.F32.PACK_AB R160, R17, R160 ;  /* 0x000000a011a0723e */ /* 0x000fe200000000ff */
[-C--:B------:R-:W-:Y:S01]  /*6b90*/  FMUL.FTZ R74, R74, R176.reuse ;  /* 0x000000b04a4a7220 */ /* 0x080fe20000410000 */
[-C--:B------:R-:W-:Y:S01]  /*6ba0*/  FMUL.FTZ R75, R75, R176.reuse ;  /* 0x000000b04b4b7220 */ /* 0x080fe20000410000 */
        /* <DEDUP_REMOVED lines=19> */
[----:B-1----:R-:W-:Y:S01]  /*6ce0*/  FADD.FTZ R164, R184, R161 ;  /* 0x000000a1b8a47221 */ /* 0x002fe20000010000 */
[----:B------:R-:W-:Y:S01]  /*6cf0*/  FADD.FTZ R161, R13, R166 ;  /* 0x000000a60da17221 */ /* 0x000fe20000010000 */
[----:B------:R-:W-:Y:S01]  /*6d00*/  F2FP.F16.F32.PACK_AB R166, R157, R14 ;  /* 0x0000000e9da6723e */ /* 0x000fe200000000ff */
[-C--:B------:R-:W-:Y:S01]  /*6d10*/  FMUL.FTZ R106, R106, R176.reuse ;  /* 0x000000b06a6a7220 */ /* 0x080fe20000410000 */
[-C--:B------:R-:W-:Y:S01]  /*6d20*/  FMUL.FTZ R107, R107, R176.reuse ;  /* 0x000000b06b6b7220 */ /* 0x080fe20000410000 */
[----:B------:R-:W-:Y:S01]  /*6d30*/  FADD.FTZ R161, R20, R161 ;  /* 0x000000a114a17221 */ /* 0x000fe20000010000 */
[-C--:B------:R-:W-:Y:S01]  /*6d40*/  FMUL.FTZ R110, R110, R176.reuse ;  /* 0x000000b06e6e7220 */ /* 0x080fe20000410000 */
[----:B------:R-:W1:Y:S01]  /*6d50*/  MUFU.EX2 R174, R174 ;  /* 0x000000ae00ae7308 */ /* 0x000e620000000800 */
[----:B0-----:R-:W-:Y:S01]  /*6d60*/  FADD.FTZ R167, R173, R164 ;  /* 0x000000a4ada77221 */ /* 0x001fe20000010000 */
[----:B------:R-:W-:Y:S01]  /*6d70*/  F2FP.F16.F32.PACK_AB R164, R18, R15 ;  /* 0x0000000f12a4723e */ /* 0x000fe200000000ff */
[----:B------:R-:W-:Y:S01]  /*6d80*/  FADD.FTZ R18, R156, R161 ;  /* 0x000000a19c127221 */ /* 0x000fe20000010000 */
[----:B------:R-:W-:Y:S01]  /*6d90*/  F2FP.F16.F32.PACK_AB R161, R184, R163 ;  /* 0x000000a3b8a1723e */ /* 0x000fe200000000ff */
[----:B------:R-:W-:Y:S01]  /*6da0*/  FMUL.FTZ R111, R111, R176 ;  /* 0x000000b06f6f7220 */ /* 0x000fe20000410000 */
[C---:B------:R-:W-:Y:S01]  /*6db0*/  F2FP.F16.F32.PACK_AB R156, R153.reuse, R156 ;  /* 0x0000009c999c723e */ /* 0x040fe200000000ff */
[----:B------:R-:W-:Y:S01]  /*6dc0*/  FADD.FTZ R15, R153, R18 ;  /* 0x00000012990f7221 */ /* 0x000fe20000010000 */
[----:B------:R-:W0:Y:S01]  /*6dd0*/  MUFU.EX2 R175, R175 ;  /* 0x000000af00af7308 */ /* 0x000e220000000800 */
        /* <DEDUP_REMOVED lines=9> */
[----:B------:R-:W-:Y:S01]  /*6e70*/  F2FP.F16.F32.PACK_AB R167, R180, R159 ;  /* 0x0000009fb4a7723e */ /* 0x000fe200000000ff */
[-C--:B------:R-:W-:Y:S01]  /*6e80*/  FMUL.FTZ R123, R123, R176.reuse ;  /* 0x000000b07b7b7220 */ /* 0x080fe20000410000 */
        /* <DEDUP_REMOVED lines=13> */
[----:B----4-:R-:W-:Y:S01]  /*6f60*/  FADD.FTZ R18, R4, R157 ;  /* 0x0000009d04127221 */ /* 0x010fe20000010000 */
[----:B------:R-:W-:Y:S01]  /*6f70*/  F2FP.F16.F32.PACK_AB R157, R175, R174 ;  /* 0x000000aeaf9d723e */ /* 0x000fe200000000ff */
[-C--:B------:R-:W-:Y:S01]  /*6f80*/  FMUL.FTZ R146, R146, R176.reuse ;  /* 0x000000b092927220 */ /* 0x080fe20000410000 */
[-C--:B------:R-:W-:Y:S01]  /*6f90*/  FMUL.FTZ R147, R147, R176.reuse ;  /* 0x000000b093937220 */ /* 0x080fe20000410000 */
[-C--:B------:R-:W-:Y:S01]  /*6fa0*/  FMUL.FTZ R150, R150, R176.reuse ;  /* 0x000000b096967220 */ /* 0x080fe20000410000 */
[----:B------:R-:W-:-:S02]  /*6fb0*/  FMUL.FTZ R151, R151, R176 ;  /* 0x000000b097977220 */ /* 0x000fc40000410000 */
[----:B------:R-:W4:Y:S01]  /*6fc0*/  MUFU.EX2 R19, R19 ;  /* 0x0000001300137308 */ /* 0x000f220000000800 */
[----:B-1----:R-:W-:-:S07]  /*6fd0*/  FADD.FTZ R14, R12, R15 ;  /* 0x0000000f0c0e7221 */ /* 0x002fce0000010000 */
[----:B------:R-:W1:Y:S01]  /*6fe0*/  MUFU.EX2 R178, R178 ;  /* 0x000000b200b27308 */ /* 0x000e620000000800 */
[C---:B0-----:R-:W-:Y:S01]  /*6ff0*/  FADD.FTZ R17, R5.reuse, R18 ;  /* 0x0000001205117221 */ /* 0x041fe20000010000 */
[----:B------:R-:W-:-:S06]  /*7000*/  F2FP.F16.F32.PACK_AB R159, R5, R4 ;  /* 0x00000004059f723e */ /* 0x000fcc00000000ff */
[----:B------:R-:W0:Y:S01]  /*7010*/  MUFU.EX2 R152, R152 ;  /* 0x0000009800987308 */ /* 0x000e220000000800 */
[C---:B----4-:R-:W-:Y:S01]  /*7020*/  FADD.FTZ R15, R19.reuse, R14 ;  /* 0x0000000e130f7221 */ /* 0x050fe20000010000 */
[----:B------:R-:W-:-:S06]  /*7030*/  F2FP.F16.F32.PACK_AB R158, R19, R12 ;  /* 0x0000000c139e723e */ /* 0x000fcc00000000ff */
[----:B------:R-:W4:Y:S01]  /*7040*/  MUFU.EX2 R179, R179 ;  /* 0x000000b300b37308 */ /* 0x000f220000000800 */
[----:B-1----:R-:W-:-:S07]  /*7050*/  FADD.FTZ R18, R178, R17 ;  /* 0x00000011b2127221 */ /* 0x002fce0000010000 */
[----:B------:R-:W1:Y:S01]  /*7060*/  MUFU.EX2 R21, R21 ;  /* 0x0000001500157308 */ /* 0x000e620000000800 */
[----:B0-----:R-:W-:-:S07]  /*7070*/  FADD.FTZ R14, R152, R15 ;  /* 0x0000000f980e7221 */ /* 0x001fce0000010000 */
[----:B------:R-:W0:Y:S01]  /*7080*/  MUFU.EX2 R16, R190 ;  /* 0x000000be00107308 */ /* 0x000e220000000800 */
[C---:B----4-:R-:W-:Y:S01]  /*7090*/  FADD.FTZ R13, R179.reuse, R18 ;  /* 0x00000012b30d7221 */ /* 0x050fe20000010000 */
[----:B------:R-:W-:-:S06]  /*70a0*/  F2FP.F16.F32.PACK_AB R153, R179, R178 ;  /* 0x000000b2b399723e */ /* 0x000fcc00000000ff */
[----:B------:R-:W4:Y:S01]  /*70b0*/  MUFU.EX2 R11, R11 ;  /* 0x0000000b000b7308 */ /* 0x000f220000000800 */
[C---:B-1----:R-:W-:Y:S01]  /*70c0*/  FADD.FTZ R14, R21.reuse, R14 ;  /* 0x0000000e150e7221 */ /* 0x042fe20000010000 */
[----:B------:R-:W-:-:S06]  /*70d0*/  F2FP.F16.F32.PACK_AB R152, R21, R152 ;  /* 0x000000981598723e */ /* 0x000fcc00000000ff */
[----:B------:R-:W1:Y:S01]  /*70e0*/  MUFU.EX2 R155, R191 ;  /* 0x000000bf009b7308 */ /* 0x000e620000000800 */
[----:B0-----:R-:W-:-:S07]  /*70f0*/  FADD.FTZ R12, R16, R13 ;  /* 0x0000000d100c7221 */ /* 0x001fce0000010000 */
[----:B------:R-:W0:Y:S01]  /*7100*/  MUFU.EX2 R22, R22 ;  /* 0x0000001600167308 */ /* 0x000e220000000800 */
[----:B----4-:R-:W-:-:S07]  /*7110*/  FADD.FTZ R15, R11, R14 ;  /* 0x0000000e0b0f7221 */ /* 0x010fce0000010000 */
[----:B------:R-:W4:Y:S01]  /*7120*/  MUFU.EX2 R194, R194 ;  /* 0x000000c200c27308 */ /* 0x000f220000000800 */
[C---:B-1----:R-:W-:Y:S01]  /*7130*/  FADD.FTZ R5, R155.reuse, R12 ;  /* 0x0000000c9b057221 */ /* 0x042fe20000010000 */
[----:B------:R-:W-:-:S06]  /*7140*/  F2FP.F16.F32.PACK_AB R155, R155, R16 ;  /* 0x000000109b9b723e */ /* 0x000fcc00000000ff */
[----:B------:R-:W1:Y:S01]  /*7150*/  MUFU.EX2 R172, R172 ;  /* 0x000000ac00ac7308 */ /* 0x000e620000000800 */
[C---:B0-----:R-:W-:Y:S01]  /*7160*/  FADD.FTZ R15, R22.reuse, R15 ;  /* 0x0000000f160f7221 */ /* 0x041fe20000010000 */
[----:B------:R-:W-:-:S06]  /*7170*/  F2FP.F16.F32.PACK_AB R154, R22, R11 ;  /* 0x0000000b169a723e */ /* 0x000fcc00000000ff */
[----:B------:R-:W0:Y:S01]  /*7180*/  MUFU.EX2 R195, R195 ;  /* 0x000000c300c37308 */ /* 0x000e220000000800 */
[----:B----4-:R-:W-:-:S07]  /*7190*/  FADD.FTZ R12, R194, R5 ;  /* 0x00000005c20c7221 */ /* 0x010fce0000010000 */
        /* <DEDUP_REMOVED lines=11> */
[----:B0-----:R-:W-:Y:S01]  /*7250*/  FADD.FTZ R4, R10, R5 ;  /* 0x000000050a047221 */ /* 0x001fe20000010000 */
[C---:B----4-:R-:W-:Y:S01]  /*7260*/  FADD.FTZ R5, R175.reuse, R12 ;  /* 0x0000000caf057221 */ /* 0x050fe20000010000 */
[----:B------:R-:W-:Y:S02]  /*7270*/  F2FP.F16.F32.PACK_AB R175, R175, R198 ;  /* 0x000000c6afaf723e */ /* 0x000fe400000000ff */
[C---:B-1----:R-:W-:Y:S01]  /*7280*/  FADD.FTZ R4, R177.reuse, R4 ;  /* 0x00000004b1047221 */ /* 0x042fe20000010000 */
[----:B------:R-:W-:Y:S01]  /*7290*/  F2FP.F16.F32.PACK_AB R174, R177, R10 ;  /* 0x0000000ab1ae723e */ /* 0x000fe200000000ff */
[----:B------:R-:W-:Y:S06]  /*72a0*/  @!P0 BRA `(.L_x_13619) ;  /* 0x0000000000048947 */ /* 0x000fec0003800000 */
[----:B------:R-:W-:Y:S01]  /*72b0*/  BPT.TRAP 0x1 ;  /* 0x000000040000795c */ /* 0x000fe20000300000 */
.L_x_13619:
[----:B------:R0:W1:Y:S01]  /*72c0*/  SYNCS.PHASECHK.TRANS64.TRYWAIT P1, [UR26+0x22850], R6 ;  /* 0x02285006ff0075a7 */ /* 0x000062000802015a */
[----:B------:R-:W-:Y:S05]  /*72d0*/  @!P0 BRA `(.L_x_13620) ;  /* 0x0000000000048947 */ /* 0x000fea0003800000 */
[----:B------:R-:W-:Y:S01]  /*72e0*/  BPT.TRAP 0x1 ;  /* 0x000000040000795c */ /* 0x000fe20000300000 */
.L_x_13620:
[----:B-1----:R-:W-:Y:S05]  /*72f0*/  @P1 BRA `(.L_x_13621) ;  /* 0x0000000000081947 */ /* 0x002fea0003800000 */
[----:B------:R-:W1:Y:S02]  /*7300*/  SYNCS.PHASECHK.TRANS64.TRYWAIT P1, [UR26+0x22850], R6 ;  /* 0x02285006ff0075a7 */ /* 0x000e64000802015a */
[----:B-1----:R-:W-:Y:S05]  /*7310*/  @!P1 BRA `(.L_x_13622) ;  /* 0x0000006c00149947 */ /* 0x002fea0003800000 */
.L_x_13621:
        /* <DEDUP_REMOVED lines=39> */
.L_x_13623:
[----:B------:R-:W-:Y:S01]  /*7590*/  UISETP.GT.AND UP0, UPT, UR27, UR41, UPT ;  /* 0x000000291b00728c */ /* 0x000fe2000bf04270 */
[----:B------:R-:W-:Y:S01]  /*75a0*/  IMAD.MOV.U32 R202, RZ, RZ, R9 ;  /* 0x000000ffffca7224 */ /* 0x000fe200078e0009 */
[----:B------:R-:W-:Y:S01]  /*75b0*/  UIADD3 UR26, UR26, 0x22860, URZ ;  /* 0x000228601a1a7890 */ /* 0x000fe2000fffe03f */
[----:B-1----:R-:W-:Y:S01]  /*75c0*/  IMAD.MOV.U32 R7, RZ, RZ, R8 ;  /* 0x000000ffff077224 */ /* 0x002fe200078e0008 */
[----:B------:R-:W-:Y:S02]  /*75d0*/  UIADD3 UR27, UR27, -0x1, URZ ;  /* 0xffffffff1b1b7890 */ /* 0x000fe4000fffe03f */
[----:B------:R-:W-:Y:S01]  /*75e0*/  PLOP3.LUT P1, PT, PT, PT, UP0, 0x80, 0x0 ;  /* 0x000000000000781c */ /* 0x000fe20003f2f008 */
[----:B------:R-:W-:-:S09]  /*75f0*/  UPRMT UR26, UR25, 0x654, UR26 ;  /* 0x00000654191a7896 */ /* 0x000fd2000800001a */
[----:B------:R-:W-:Y:S03]  /*7600*/  SYNCS.ARRIVE.TRANS64.RED.A1T0 RZ, [UR26], RZ ;  /* 0x000000ffffff79a7 */ /* 0x000fe6000810041a */
[----:B------:R-:W-:Y:S05]  /*7610*/  @P1 BRA `(.L_x_13624) ;  /* 0xffffffe000d81947 */ /* 0x000fea000383ffff */
.L_x_13613:
[----:B------:R-:W4:Y:S01]  /*7620*/  SHFL.BFLY PT, R3, R4, 0x2, 0x1f ;  /* 0x0c401f0004037f89 */ /* 0x000f2200000e0000 */
[----:B------:R-:W-:-:S03]  /*7630*/  PLOP3.LUT P0, PT, PT, PT, PT, 0x8, 0x0 ;  /* 0x000000000000781c */ /* 0x000fc60003f0e170 */
[----:B0--3--:R-:W0:Y:S01]  /*7640*/  SHFL.BFLY PT, R6, R5, 0x2, 0x1f ;  /* 0x0c401f0005067f89 */ /* 0x009e2200000e0000 */
[----:B----4-:R-:W-:Y:S01]  /*7650*/  FADD.FTZ R3, R3, R4 ;  /* 0x0000000403037221 */ /* 0x010fe20000010000 */
[----:B------:R-:W-:Y:S02]  /*7660*/  IMAD.MOV.U32 R4, RZ, RZ, -0x800000 ;  /* 0xff800000ff047424 */ /* 0x000fe400078e00ff */
[----:B0-----:R-:W-:Y:S02]  /*7670*/  FADD.FTZ R6, R6, R5 ;  /* 0x0000000506067221 */ /* 0x001fe40000010000 */
[----:B--2---:R-:W1:Y:S01]  /*7680*/  SHFL.BFLY PT, R0, R3, 0x1, 0x1f ;  /* 0x0c201f0003007f89 */ /* 0x004e6200000e0000 */
[----:B------:R-:W-:-:S03]  /*7690*/  IMAD.U32 R5, RZ, RZ, UR7 ;  /* 0x00000007ff057e24 */ /* 0x000fc6000f8e00ff */
[----:B------:R-:W0:Y:S01]  /*76a0*/  SHFL.BFLY PT, R7, R6, 0x1, 0x1f ;  /* 0x0c201f0006077f89 */ /* 0x000e2200000e0000 */
[----:B-1----:R-:W-:Y:S01]  /*76b0*/  FADD.FTZ R11, R3, R0 ;  /* 0x00000000030b7221 */ /* 0x002fe20000010000 */
[----:B------:R-:W-:Y:S01]  /*76c0*/  IADD3 R3, -R2, 0xb, RZ ;  /* 0x0000000b02037810 */ /* 0x000fe20007ffe1ff */
[----:B------:R-:W-:Y:S02]  /*76d0*/  IMAD.MOV.U32 R0, RZ, RZ, RZ ;  /* 0x000000ffff007224 */ /* 0x000fe400078e00ff */
[----:B0-----:R-:W-:Y:S02]  /*76e0*/  FADD.FTZ R12, R6, R7 ;  /* 0x00000007060c7221 */ /* 0x001fe40000010000 */
[----:B------:R0:W-:Y:S08]  /*76f0*/  BAR.ARV R3, 0x100 ;  /* 0x000400030000751d */ /* 0x0001f00000002000 */
[----:B------:R-:W-:Y:S06]  /*7700*/  BAR.ARV 0x8, 0x180 ;  /* 0x0206000000007b1d */ /* 0x000fec0000002000 */
[----:B------:R-:W-:Y:S01]  /*7710*/  FSETP.NE.FTZ.AND P1, PT, R11, RZ, PT ;  /* 0x000000ff0b00720b */ /* 0x000fe20003f35000 */
[----:B0-----:R-:W-:Y:S01]  /*7720*/  IMAD.MOV.U32 R3, RZ, RZ, -0x800000 ;  /* 0xff800000ff037424 */ /* 0x001fe200078e00ff */
[----:B------:R-:W-:-:S02]  /*7730*/  FSETP.NE.FTZ.AND P2, PT, R12, RZ, PT ;  /* 0x000000ff0c00720b */ /* 0x000fc40003f55000 */
[----:B------:R-:W-:-:S09]  /*7740*/  MOV R7, RZ ;  /* 0x000000ff00077202 */ /* 0x000fd20000000f00 */
[----:B------:R-:W0:Y:S01]  /*7750*/  @P1 MUFU.RCP R7, R11 ;  /* 0x0000000b00071308 */ /* 0x000e220000001000 */
[----:B------:R-:W-:-:S07]  /*7760*/  @P1 FMUL.FTZ R5, R5, 0.69314718246459960938 ;  /* 0x3f31721805051820 */ /* 0x000fce0000410000 */
[----:B------:R-:W1:Y:S08]  /*7770*/  @P1 MUFU.LG2 R10, R11 ;  /* 0x0000000b000a1308 */ /* 0x000e700000000c00 */
[----:B------:R-:W2:Y:S01]  /*7780*/  @P2 MUFU.LG2 R2, R12 ;  /* 0x0000000c00022308 */ /* 0x000ea20000000c00 */
[-C--:B0-----:R-:W-:Y:S01]  /*7790*/  FMUL.FTZ R24, R24, R7.reuse ;  /* 0x0000000718187220 */ /* 0x081fe20000410000 */
[-C--:B------:R-:W-:Y:S01]  /*77a0*/  FMUL.FTZ R25, R25, R7.reuse ;  /* 0x0000000719197220 */ /* 0x080fe20000410000 */
[-C--:B------:R-:W-:Y:S01]  /*77b0*/  FMUL.FTZ R28, R28, R7.reuse ;  /* 0x000000071c1c7220 */ /* 0x080fe20000410000 */
[-C--:B------:R-:W-:Y:S01]  /*77c0*/  FMUL.FTZ R29, R29, R7.reuse ;  /* 0x000000071d1d7220 */ /* 0x080fe20000410000 */
[-C--:B------:R-:W-:Y:S01]  /*77d0*/  FMUL.FTZ R32, R32, R7.reuse ;  /* 0x0000000720207220 */ /* 0x080fe20000410000 */
[-C--:B------:R-:W-:Y:S01]  /*77e0*/  FMUL.FTZ R33, R33, R7.reuse ;  /* 0x0000000721217220 */ /* 0x080fe20000410000 */
[-C--:B------:R-:W-:Y:S01]  /*77f0*/  FMUL.FTZ R36, R36, R7.reuse ;  /* 0x0000000724247220 */ /* 0x080fe20000410000 */
        /* <DEDUP_REMOVED lines=58> */
[----:B------:R-:W-:Y:S01]  /*7ba0*/  MOV R7, UR7 ;  /* 0x0000000700077c02 */ /* 0x000fe20008000f00 */
[----:B-1----:R-:W-:Y:S01]  /*7bb0*/  @P1 FMUL.FTZ R10, R10, 0.69314718246459960938 ;  /* 0x3f3172180a0a1820 */ /* 0x002fe20000410000 */
[----:B--2---:R-:W-:Y:S01]  /*7bc0*/  @P2 FMUL.FTZ R2, R2, 0.69314718246459960938 ;  /* 0x3f31721802022820 */ /* 0x004fe20000410000 */
[-C--:B0-----:R-:W-:Y:S01]  /*7bd0*/  FMUL.FTZ R26, R26, R0.reuse ;  /* 0x000000001a1a7220 */ /* 0x081fe20000410000 */
        /* <DEDUP_REMOVED lines=66> */
.L_x_13588:
        /* <DEDUP_REMOVED lines=32> */
[----:B------:R-:W-:Y:S02]  /*8200*/  IADD3 R13, R5, -R6, RZ ;  /* 0x80000006050d7210 */ /* 0x000fe40007ffe0ff */
[----:B------:R-:W-:Y:S01]  /*8210*/  LEA.HI R10, R9, R0, RZ, 0x2 ;  /* 0x00000000090a7211 */ /* 0x000fe200078f10ff */
[----:B------:R-:W5:Y:S01]  /*8220*/  @P0 LDC R152, c[0x0][0xbec] ;  /* 0x0002fb00ff980b82 */ /* 0x000f620000000800 */
[----:B------:R-:W-:-:S02]  /*8230*/  LEA.HI R6, R13, R13, RZ, 0x1 ;  /* 0x0000000d0d067211 */ /* 0x000fc400078f08ff */
[--C-:B------:R-:W-:Y:S02]  /*8240*/  SHF.R.S32.HI R11, RZ, 0x2, R10.reuse ;  /* 0x00000002ff0b7819 */ /* 0x100fe4000001140a */
[----:B------:R-:W-:Y:S02]  /*8250*/  SHF.R.S32.HI R12, RZ, 0x1f, R10 ;  /* 0x0000001fff0c7819 */ /* 0x000fe4000001140a */
[----:B------:R-:W-:Y:S01]  /*8260*/  LEA.HI R9, R9, R0, RZ, 0x5 ;  /* 0x0000000009097211 */ /* 0x000fe200078f28ff */
[----:B------:R-:W5:Y:S01]  /*8270*/  @P0 LDC R17, c[0x0][0xbf0] ;  /* 0x0002fc00ff110b82 */ /* 0x000f620000000800 */
[----:B------:R-:W-:Y:S02]  /*8280*/  LEA.HI R12, R12, R11, RZ, 0x3 ;  /* 0x0000000b0c0c7211 */ /* 0x000fe400078f18ff */
[----:B------:R-:W-:Y:S02]  /*8290*/  LOP3.LUT R2, R2, 0x3fffffe, RZ, 0xc0, !PT ;  /* 0x03fffffe02027812 */ /* 0x000fe400078ec0ff */
[----:B------:R-:W-:-:S03]  /*82a0*/  LOP3.LUT R12, R12, 0xfffffff8, RZ, 0xc0, !PT ;  /* 0xfffffff80c0c7812 */ /* 0x000fc600078ec0ff */
[----:B------:R-:W-:Y:S01]  /*82b0*/  IMAD.IADD R2, R7, 0x1, -R2 ;  /* 0x0000000107027824 */ /* 0x000fe200078e0a02 */
[----:B------:R-:W5:Y:S01]  /*82c0*/  @P0 LDC R153, c[0x0][0xbf0] ;  /* 0x0002fc00ff990b82 */ /* 0x000f620000000800 */
[----:B------:R-:W-:Y:S01]  /*82d0*/  IMAD.IADD R5, R11, 0x1, -R12 ;  /* 0x000000010b057824 */ /* 0x000fe200078e0a0c */
[----:B------:R-:W-:Y:S01]  /*82e0*/  LOP3.LUT R12, R6, 0x1ffffffe, RZ, 0xc0, !PT ;  /* 0x1ffffffe060c7812 */ /* 0x000fe200078ec0ff */
[----:B------:R-:W-:Y:S01]  /*82f0*/  IMAD.U32 R7, RZ, RZ, UR5 ;  /* 0x00000005ff077e24 */ /* 0x000fe2000f8e00ff */
[----:B------:R-:W-:Y:S01]  /*8300*/  SHF.R.S32.HI R6, RZ, 0x5, R9 ;  /* 0x00000005ff067819 */ /* 0x000fe20000011409 */
[----:B------:R-:W-:Y:S01]  /*8310*/  IMAD.U32 R7, RZ, RZ, UR6 ;  /* 0x00000006ff077e24 */ /* 0x000fe2000f8e00ff */
[----:B------:R-:W-:Y:S01]  /*8320*/  UIMAD UR6, UR38, UR9, UR7 ;  /* 0x00000009260672a4 */ /* 0x000fe2000f8e0207 */
[----:B------:R-:W-:Y:S01]  /*8330*/  IMAD.IADD R16, R13, 0x1, -R12 ;  /* 0x000000010d107824 */ /* 0x000fe200078e0a0c */
[----:B------:R-:W-:Y:S01]  /*8340*/  LEA R5, R6, R5, 0x4 ;  /* 0x0000000506057211 */ /* 0x000fe200078e20ff */
[----:B------:R-:W-:Y:S01]  /*8350*/  IMAD.U32 R6, RZ, RZ, UR4 ;  /* 0x00000004ff067e24 */ /* 0x000fe2000f8e00ff */
[----:B------:R-:W-:Y:S01]  /*8360*/  UIMAD.WIDE.U32 UR4, UR38, UR8, URZ ;  /* 0x00000008260472a5 */ /* 0x000fe2000f8e003f */
[----:B----4-:R-:W-:Y:S01]  /*8370*/  IMAD R12, R18, UR10, RZ ;  /* 0x0000000a120c7c24 */ /* 0x010fe2000f8e02ff */
[----:B------:R-:W-:Y:S01]  /*8380*/  LEA R9, R2, R5, 0x6 ;  /* 0x0000000502097211 */ /* 0x000fe200078e30ff */
[----:B------:R-:W-:Y:S01]  /*8390*/  IMAD.WIDE.U32 R6, R18, UR12, R6 ;  /* 0x0000000c12067c25 */ /* 0x000fe2000f8e0006 */
[----:B------:R-:W-:-:S02]  /*83a0*/  UIADD3 UR6, UR5, UR6, URZ ;  /* 0x0000000605067290 */ /* 0x000fc4000fffe03f */
[----:B------:R-:W-:Y:S01]  /*83b0*/  MOV R13, UR5 ;  /* 0x00000005000d7c02 */ /* 0x000fe20008000f00 */
[----:B------:R-:W-:Y:S01]  /*83c0*/  IMAD R2, R16, 0x8, R9 ;  /* 0x0000000810027824 */ /* 0x000fe200078e0209 */
[----:B------:R-:W-:Y:S01]  /*83d0*/  ULDC.64 UR8, c[0x0][0xb28] ;  /* 0x0002ca0000087ab9 */ /* 0x000fe20000000a00 */
[----:B------:R-:W-:Y:S02]  /*83e0*/  IMAD R16, RZ, RZ, -UR38 ;  /* 0x80000026ff107e24 */ /* 0x000fe4000f8e02ff */
[----:B------:R-:W-:Y:S02]  /*83f0*/  IMAD R15, R19, UR12, R12 ;  /* 0x0000000c130f7c24 */ /* 0x000fe4000f8e020c */
[----:B--2---:R-:W-:Y:S02]  /*8400*/  IMAD R5, R22, 0x80, R2 ;  /* 0x0000008016057824 */ /* 0x004fe400078e0202 */
[----:B-1----:R-:W-:Y:S01]  /*8410*/  IMAD R23, R23, R16, UR11 ;  /* 0x0000000b17177e24 */ /* 0x002fe2000f8e0210 */
[----:B------:R-:W-:Y:S01]  /*8420*/  IADD3 R7, R7, R15, RZ ;  /* 0x0000000f07077210 */ /* 0x000fe20007ffe0ff */
[----:B0-----:R-:W-:-:S03]  /*8430*/  @P0 IMAD.HI.U32 R2, R5, R14, RZ ;  /* 0x0000000e05020227 */ /* 0x001fc600078e00ff */
[----:B------:R-:W-:Y:S01]  /*8440*/  SHF.R.S32.HI R16, RZ, 0x1f, R23 ;  /* 0x0000001fff107819 */ /* 0x000fe20000011417 */
[----:B------:R-:W-:Y:S01]  /*8450*/  IMAD.U32 R12, RZ, RZ, UR4 ;  /* 0x00000004ff0c7e24 */ /* 0x000fe2000f8e00ff */
[----:B------:R-:W-:Y:S01]  /*8460*/  ULDC.64 UR4, c[0x0][0xbe0] ;  /* 0x0002f80000047ab9 */ /* 0x000fe20000000a00 */
[----:B------:R-:W-:Y:S01]  /*8470*/  IMAD.U32 R13, RZ, RZ, UR6 ;  /* 0x00000006ff0d7e24 */ /* 0x000fe2000f8e00ff */
[----:B------:R-:W-:Y:S01]  /*8480*/  ULDC.64 UR6, c[0x0][0xb48] ;  /* 0x0002d20000067ab9 */ /* 0x000fe20000000a00 */
        /* <DEDUP_REMOVED lines=12> */
[----:B------:R-:W-:Y:S01]  /*8550*/  IMAD R16, R16, UR6, RZ ;  /* 0x0000000610107c24 */ /* 0x000fe2000f8e02ff */
[----:B------:R-:W-:Y:S01]  /*8560*/  IADD3 R6, P0, R11, R6, RZ ;  /* 0x000000060b067210 */ /* 0x000fe20007f1e0ff */
[C---:B------:R-:W-:Y:S01]  /*8570*/  IMAD R14, R23.reuse, UR5, R2 ;  /* 0x00000005170e7c24 */ /* 0x040fe2000f8e0202 */
[----:B------:R-:W-:Y:S01]  /*8580*/  SHF.R.S32.HI R2, RZ, 0x1f, R15 ;  /* 0x0000001fff027819 */ /* 0x000fe2000001140f */
[----:B------:R-:W-:Y:S01]  /*8590*/  IMAD.MOV R11, RZ, RZ, -R11 ;  /* 0x000000ffff0b7224 */ /* 0x000fe200078e0a0b */
[----:B------:R-:W-:Y:S01]  /*85a0*/  ULDC.64 UR4, c[0x0][0xb30] ;  /* 0x0002cc0000047ab9 */ /* 0x000fe20000000a00 */
[----:B------:R-:W-:Y:S01]  /*85b0*/  IMAD R19, R23, UR7, R16 ;  /* 0x0000000717137c24 */ /* 0x000fe2000f8e0210 */
[----:B------:R-:W-:Y:S01]  /*85c0*/  IADD3 R16, -R15, RZ, RZ ;  /* 0x000000ff0f107210 */ /* 0x000fe20007ffe1ff */
[----:B------:R-:W-:Y:S01]  /*85d0*/  IMAD R2, R2, UR4, RZ ;  /* 0x0000000402027c24 */ /* 0x000fe2000f8e02ff */
[----:B------:R-:W-:Y:S01]  /*85e0*/  IADD3.X R7, R17, R7, R14, P0, !PT ;  /* 0x0000000711077210 */ /* 0x000fe200007fe40e */
[----:B------:R-:W-:-:S02]  /*85f0*/  IMAD R11, R8, R11, R5 ;  /* 0x0000000b080b7224 */ /* 0x000fc400078e0205 */
        /* <DEDUP_REMOVED lines=23> */
[----:B------:R-:W-:Y:S01]  /*8770*/  SHFL.IDX PT, R14, R16, 0x1, 0x1c1f ;  /* 0x003c1f00100e7f89 */ /* 0x000fe200000e0000 */
[----:B------:R-:W-:Y:S01]  /*8780*/  LEA R2, P1, R12, UR8, 0x2 ;  /* 0x000000080c027c11 */ /* 0x000fe2000f8210ff */
        /* <DEDUP_REMOVED lines=19> */
[----:B------:R-:W-:-:S05]  /*88c0*/  IMAD.IADD R0, R0, 0x1, -R17 ;  /* 0x0000000100007824 */ /* 0x000fca00078e0a11 */
[----:B------:R-:W-:Y:S01]  /*88d0*/  SHF.L.U32 R0, R0, 0x1, RZ ;  /* 0x0000000100007819 */ /* 0x000fe200000006ff */
[----:B0-----:R3:W-:Y:S04]  /*88e0*/  @!P1 ST.E desc[UR36][R12.64], R4 ;  /* 0x000000040c009985 */ /* 0x0017e8000c101924 */
        /* <DEDUP_REMOVED lines=25> */
[--C-:B-1--4-:R-:W-:Y:S01]  /*8a80*/  @!P2 IMAD.WIDE R10, R0, 0x4, R6.reuse ;  /* 0x00000004000aa825 */ /* 0x112fe200078e0206 */
        /* <DEDUP_REMOVED lines=15> */
[----:B------:R-:W-:Y:S02]  /*8b80*/  ISETP.GE.AND P5, PT, R21, UR4, PT ;  /* 0x0000000415007c0c */ /* 0x000fe4000bfa6270 */
[----:B0-----:R-:W-:Y:S02]  /*8b90*/  @!P0 LOP3.LUT R11, R18, 0xfffffffe, RZ, 0xc0, !PT ;  /* 0xfffffffe120b8812 */ /* 0x001fe400078ec0ff */
        /* <DEDUP_REMOVED lines=12> */
[C---:B------:R-:W-:Y:S01]  /*8c60*/  VIADD R4, R0.reuse, 0x70 ;  /* 0x0000007000047836 */ /* 0x040fe20000000000 */
[----:B------:R-:W-:Y:S01]  /*8c70*/  @!P5 LOP3.LUT R21, R21, 0xfffffffe, RZ, 0xc0, !PT ;  /* 0xfffffffe1515d812 */ /* 0x000fe200078ec0ff */
[----:B------:R-:W-:Y:S01]  /*8c80*/  VIADD R20, R0, 0x78 ;  /* 0x0000007800147836 */ /* 0x000fe20000000000 */
[----:B------:R-:W-:Y:S01]  /*8c90*/  @!P6 LOP3.LUT R19, R22, 0xfffffffe, RZ, 0xc0, !PT ;  /* 0xfffffffe1613e812 */ /* 0x000fe200078ec0ff */
[C---:B------:R-:W-:Y:S01]  /*8ca0*/  VIADD R22, R0.reuse, 0x88 ;  /* 0x0000008800167836 */ /* 0x040fe20000000000 */
[----:B------:R-:W-:-:S02]  /*8cb0*/  IADD3 R24, R0, 0x60, RZ ;  /* 0x0000006000187810 */ /* 0x000fc40007ffe0ff */
        /* <DEDUP_REMOVED lines=13> */
[----:B------:R-:W-:Y:S01]  /*8d90*/  @!P6 IMAD.WIDE R18, R19, 0x4, R6 ;  /* 0x000000041312e825 */ /* 0x000fe200078e0206 */
[----:B------:R-:W-:Y:S02]  /*8da0*/  ISETP.GE.AND P5, PT, R20, UR4, PT ;  /* 0x0000000414007c0c */ /* 0x000fe4000bfa6270 */
[----:B------:R-:W-:Y:S02]  /*8db0*/  ISETP.GE.AND P2, PT, R3, UR4, PT ;  /* 0x0000000403007c0c */ /* 0x000fe4000bf46270 */
[----:B------:R4:W-:Y:S01]  /*8dc0*/  @!P6 ST.E.64 desc[UR36][R18.64], R64 ;  /* 0x000000401200e985 */ /* 0x0009e2000c101b24 */
[----:B------:R-:W-:Y:S02]  /*8dd0*/  ISETP.GE.AND P6, PT, R4, UR4, PT ;  /* 0x0000000404007c0c */ /* 0x000fe4000bfc6270 */
[----:B------:R-:W-:-:S02]  /*8de0*/  ISETP.GE.AND P4, PT, R21, UR4, PT ;  /* 0x0000000415007c0c */ /* 0x000fc4000bf86270 */
[----:B------:R-:W-:Y:S02]  /*8df0*/  @!P1 LEA.HI R23, R23, R23, RZ, 0x1 ;  /* 0x0000001717179211 */ /* 0x000fe400078f08ff */
        /* <DEDUP_REMOVED lines=12> */
[----:B------:R-:W-:Y:S02]  /*8ec0*/  @!P2 LOP3.LUT R3, R3, 0xfffffffe, RZ, 0xc0, !PT ;  /* 0xfffffffe0303a812 */ /* 0x000fe400078ec0ff */
[----:B------:R-:W-:Y:S01]  /*8ed0*/  @!P3 LEA.HI R22, R22, R22, RZ, 0x1 ;  /* 0x000000161616b211 */ /* 0x000fe200078f08ff */
[----:B------:R1:W-:Y:S01]  /*8ee0*/  @!P0 ST.E.64 desc[UR36][R12.64], R72 ;  /* 0x000000480c008985 */ /* 0x0003e2000c101b24 */
[----:B--2---:R-:W-:Y:S01]  /*8ef0*/  @!P6 LOP3.LUT R15, R4, 0xfffffffe, RZ, 0xc0, !PT ;  /* 0xfffffffe040fe812 */ /* 0x004fe200078ec0ff */
[----:B------:R-:W-:Y:S01]  /*8f00*/  VIADD R4, R0, 0xa8 ;  /* 0x000000a800047836 */ /* 0x000fe20000000000 */
        /* <DEDUP_REMOVED lines=26> */
[----:B------:R-:W-:Y:S02]  /*90b0*/  @!P2 LEA.HI R3, R3, R3, RZ, 0x1 ;  /* 0x000000030303a211 */ /* 0x000fe400078f08ff */
[----:B0-----:R-:W-:Y:S02]  /*90c0*/  @!P0 LOP3.LUT R11, R23, 0xfffffffe, RZ, 0xc0, !PT ;  /* 0xfffffffe170b8812 */ /* 0x001fe400078ec0ff */
[----:B-1----:R-:W-:-:S02]  /*90d0*/  @!P1 LOP3.LUT R13, R24, 0xfffffffe, RZ, 0xc0, !PT ;  /* 0xfffffffe180d9812 */ /* 0x002fc400078ec0ff */
        /* <DEDUP_REMOVED lines=22> */
[----:B------:R-:W-:Y:S01]  /*9240*/  @!P6 IMAD.WIDE R18, R3, 0x4, R6 ;  /* 0x000000040312e825 */ /* 0x000fe200078e0206 */
[----:B------:R1:W-:Y:S03]  /*9250*/  @!P4 ST.E.64 desc[UR36][R12.64], R112 ;  /* 0x000000700c00c985 */ /* 0x0003e6000c101b24 */
[----:B------:R-:W-:Y:S01]  /*9260*/  @!P1 LEA.HI R4, R4, R4, RZ, 0x1 ;  /* 0x0000000404049211 */ /* 0x000fe200078f08ff */
[----:B------:R-:W-:-:S02]  /*9270*/  VIADD R3, R0, 0xc8 ;  /* 0x000000c800037836 */ /* 0x000fc40000000000 */
[----:B------:R-:W-:Y:S01]  /*9280*/  @!P5 IMAD.WIDE R16, R21, 0x4, R6 ;  /* 0x000000041510d825 */ /* 0x000fe200078e0206 */
[C---:B------:R-:W-:Y:S02]  /*9290*/  IADD3 R21, R0.reuse, 0xe0, RZ ;  /* 0x000000e000157810 */ /* 0x040fe40007ffe0ff */
[----:B------:R-:W-:Y:S01]  /*92a0*/  ISETP.GE.AND P0, PT, R3, UR4, PT ;  /* 0x0000000403007c0c */ /* 0x000fe2000bf06270 */
[C---:B--2---:R-:W-:Y:S01]  /*92b0*/  VIADD R14, R0.reuse, 0xe8 ;  /* 0x000000e8000e7836 */ /* 0x044fe20000000000 */
[----:B------:R2:W-:Y:S01]  /*92c0*/  @!P5 ST.E.64 desc[UR36][R16.64], R116 ;  /* 0x000000741000d985 */ /* 0x0005e2000c101b24 */
[C---:B------:R-:W-:Y:S01]  /*92d0*/  VIADD R15, R0.reuse, 0xf0 ;  /* 0x000000f0000f7836 */ /* 0x040fe20000000000 */
[----:B------:R-:W-:Y:S01]  /*92e0*/  ISETP.GE.AND P3, PT, R21, UR4, PT ;  /* 0x0000000415007c0c */ /* 0x000fe2000bf66270 */
[----:B0-----:R-:W-:Y:S01]  /*92f0*/  VIADD R11, R0, 0xf8 ;  /* 0x000000f8000b7836 */ /* 0x001fe20000000000 */
[----:B------:R0:W-:Y:S01]  /*9300*/  @!P6 ST.E.64 desc[UR36][R18.64], R120 ;  /* 0x000000781200e985 */ /* 0x0001e2000c101b24 */
[----:B------:R-:W-:-:S02]  /*9310*/  ISETP.GE.AND P4, PT, R14, UR4, PT ;  /* 0x000000040e007c0c */ /* 0x000fc4000bf86270 */
[----:B------:R-:W-:Y:S02]  /*9320*/  ISETP.GE.AND P5, PT, R15, UR4, PT ;  /* 0x000000040f007c0c */ /* 0x000fe4000bfa6270 */
[----:B------:R-:W-:Y:S02]  /*9330*/  ISETP.GE.AND P6, PT, R11, UR4, PT ;  /* 0x000000040b007c0c */ /* 0x000fe4000bfc6270 */
[----:B------:R-:W-:Y:S02]  /*9340*/  @!P0 LEA.HI R3, R3, R3, RZ, 0x1 ;  /* 0x0000000303038211 */ /* 0x000fe400078f08ff */
[----:B------:R-:W-:Y:S02]  /*9350*/  @!P2 LEA.HI R20, R20, R20, RZ, 0x1 ;  /* 0x000000141414a211 */ /* 0x000fe400078f08ff */
[----:B------:R-:W-:Y:S02]  /*9360*/  @!P3 LEA.HI R21, R21, R21, RZ, 0x1 ;  /* 0x000000151515b211 */ /* 0x000fe400078f08ff */
[----:B------:R-:W-:-:S02]  /*9370*/  @!P0 LOP3.LUT R3, R3, 0xfffffffe, RZ, 0xc0, !PT ;  /* 0xfffffffe03038812 */ /* 0x000fc400078ec0ff */
[----:B------:R-:W-:Y:S02]  /*9380*/  @!P4 LEA.HI R14, R14, R14, RZ, 0x1 ;  /* 0x0000000e0e0ec211 */ /* 0x000fe400078f08ff */
[----:B------:R-:W-:Y:S02]  /*9390*/  @!P5 LEA.HI R10, R15, R15, RZ, 0x1 ;  /* 0x0000000f0f0ad211 */ /* 0x000fe400078f08ff */
[----:B------:R-:W-:Y:S02]  /*93a0*/  @!P6 LEA.HI R11, R11, R11, RZ, 0x1 ;  /* 0x0000000b0b0be211 */ /* 0x000fe400078f08ff */
[----:B-1----:R-:W-:Y:S02]  /*93b0*/  @!P1 LOP3.LUT R13, R4, 0xfffffffe, RZ, 0xc0, !PT ;  /* 0xfffffffe040d9812 */ /* 0x002fe400078ec0ff */
[----:B------:R-:W-:Y:S02]  /*93c0*/  @!P2 LOP3.LUT R15, R20, 0xfffffffe, RZ, 0xc0, !PT ;  /* 0xfffffffe140fa812 */ /* 0x000fe400078ec0ff */
[----:B--2---:R-:W-:Y:S01]  /*93d0*/  @!P3 LOP3.LUT R17, R21, 0xfffffffe, RZ, 0xc0, !PT ;  /* 0xfffffffe1511b812 */ /* 0x004fe200078ec0ff */
[----:B------:R-:W-:Y:S01]  /*93e0*/  @!P1 IMAD.WIDE R12, R13, 0x4, R6 ;  /* 0x000000040d0c9825 */ /* 0x000fe200078e0206 */
[----:B0-----:R-:W-:-:S02]  /*93f0*/  @!P4 LOP3.LUT R19, R14, 0xfffffffe, RZ, 0xc0, !PT ;  /* 0xfffffffe0e13c812 */ /* 0x001fc400078ec0ff */
[----:B------:R-:W-:Y:S01]  /*9400*/  @!P5 LOP3.LUT R21, R10, 0xfffffffe, RZ, 0xc0, !PT ;  /* 0xfffffffe0a15d812 */ /* 0x000fe200078ec0ff */
[----:B------:R-:W-:Y:S01]  /*9410*/  @!P2 IMAD.WIDE R14, R15, 0x4, R6 ;  /* 0x000000040f0ea825 */ /* 0x000fe200078e0206 */
[----:B------:R-:W-:-:S03]  /*9420*/  @!P6 LOP3.LUT R23, R11, 0xfffffffe, RZ, 0xc0, !PT ;  /* 0xfffffffe0b17e812 */ /* 0x000fc600078ec0ff */
        /* <DEDUP_REMOVED lines=12> */
.L_x_13627:
[----:B------:R-:W-:Y:S05]  /*94f0*/  BSYNC B0 ;  /* 0x0000000000007941 */ /* 0x000fea0003800000 */
.L_x_13626:
[----:B------:R-:W-:Y:S01]  /*9500*/  ISETP.GE.AND P0, PT, R9, R8, PT ;  /* 0x000000080900720c */ /* 0x000fe20003f06270 */
[----:B---3--:R2:W3:Y:S04]  /*9510*/  SHFL.IDX PT, R3, R5, 0x1, 0x1c1f ;  /* 0x003c1f0005037f89 */ /* 0x0084e800000e0000 */
[----:B------:R-:W0:Y:S08]  /*9520*/  SHFL.IDX PT, R2, R2, 0x1, 0x1c1f ;  /* 0x003c1f0002027f89 */ /* 0x000e3000000e0000 */
[----:B--2---:R-:W-:Y:S05]  /*9530*/  @P0 BRA `(.L_x_13586) ;  /* 0x0000004400f40947 */ /* 0x004fea0003800000 */
[C---:B------:R-:W-:Y:S01]  /*9540*/  IADD3 R4, R0.reuse, 0x8, RZ ;  /* 0x0000000800047810 */ /* 0x040fe20007ffe0ff */
[C---:B------:R-:W-:Y:S01]  /*9550*/  VIADD R5, R0.reuse, 0x10 ;  /* 0x0000001000057836 */ /* 0x040fe20000000000 */
[----:B------:R-:W-:Y:S01]  /*9560*/  ULDC UR4, c[0x0][0xac8] ;  /* 0x0002b20000047ab9 */ /* 0x000fe20000000800 */
[----:B0-----:R-:W-:Y:S01]  /*9570*/  VIADD R10, R0, 0x18 ;  /* 0x00000018000a7836 */ /* 0x001fe20000000000 */
[----:B------:R-:W-:Y:S01]  /*9580*/  ISETP.GE.AND P1, PT, R4, UR4, PT ;  /* 0x0000000404007c0c */ /* 0x000fe2000bf26270 */
[C---:B------:R-:W-:Y:S01]  /*9590*/  VIADD R11, R0.reuse, 0x20 ;  /* 0x00000020000b7836 */ /* 0x040fe20000000000 */
[----:B------:R-:W-:Y:S01]  /*95a0*/  ISETP.GE.AND P2, PT, R5, UR4, PT ;  /* 0x0000000405007c0c */ /* 0x000fe2000bf46270 */
[C---:B------:R-:W-:Y:S01]  /*95b0*/  VIADD R13, R0.reuse, 0x30 ;  /* 0x00000030000d7836 */ /* 0x040fe20000000000 */
        /* <DEDUP_REMOVED lines=9> */
[----:B------:R-:W-:Y:S01]  /*9650*/  VIADD R20, R0, 0x80 ;  /* 0x0000008000147836 */ /* 0x000fe20000000000 */
[----:B------:R-:W-:-:S02]  /*9660*/  @!P1 LEA.HI R4, R4, R4, RZ, 0x1 ;  /* 0x0000000404049211 */ /* 0x000fc400078f08ff */
[----:B------:R-:W-:Y:S02]  /*9670*/  @!P2 LEA.HI R5, R5, R5, RZ, 0x1 ;  /* 0x000000050505a211 */ /* 0x000fe400078f08ff */
[----:B-1----:R-:W-:Y:S02]  /*9680*/  @!P1 LOP3.LUT R7, R4, 0xfffffffe, RZ, 0xc0, !PT ;  /* 0xfffffffe04079812 */ /* 0x002fe400078ec0ff */
[----:B------:R-:W-:Y:S01]  /*9690*/  @!P2 LOP3.LUT R9, R5, 0xfffffffe, RZ, 0xc0, !PT ;  /* 0xfffffffe0509a812 */ /* 0x000fe200078ec0ff */
[--C-:B---3--:R-:W-:Y:S01]  /*96a0*/  @!P0 IMAD.WIDE R4, R0, 0x4, R2.reuse ;  /* 0x0000000400048825 */ /* 0x108fe200078e0202 */
[----:B------:R-:W-:Y:S02]  /*96b0*/  ISETP.GE.AND P3, PT, R15, UR4, PT ;  /* 0x000000040f007c0c */ /* 0x000fe4000bf66270 */
[----:B------:R-:W-:Y:S01]  /*96c0*/  ISETP.GE.AND P4, PT, R16, UR4, PT ;  /* 0x0000000410007c0c */ /* 0x000fe2000bf86270 */
[----:B----4-:R-:W-:Y:S01]  /*96d0*/  @!P1 IMAD.WIDE R6, R7, 0x4, R2 ;  /* 0x0000000407069825 */ /* 0x010fe200078e0202 */
        /* <DEDUP_REMOVED lines=72> */
[----:B------:R-:W-:Y:S01]  /*9b60*/  @!P4 ST.E.64 desc[UR36][R4.64], R74 ;  /* 0x0000004a0400c985 */ /* 0x000fe2000c101b24 */
        /* <DEDUP_REMOVED lines=18> */
[----:B------:R-:W-:Y:S01]  /*9c90*/  @!P6 LOP3.LUT R5, R18, 0xfffffffe, RZ, 0xc0, !PT ;  /* 0xfffffffe1205e812 */ /* 0x000fe200078ec0ff */
[----:B------:R-:W-:Y:S01]  /*9ca0*/  VIADD R18, R0, 0xc0 ;  /* 0x000000c000127836 */ /* 0x000fe20000000000 */
[----:B------:R-:W-:Y:S01]  /*9cb0*/  @!P3 LEA.HI R16, R16, R16, RZ, 0x1 ;  /* 0x000000101010b211 */ /* 0x000fe200078f08ff */
[--C-:B------:R-:W-:Y:S01]  /*9cc0*/  @!P5 IMAD.WIDE R6, R7, 0x4, R2.reuse ;  /* 0x000000040706d825 */ /* 0x100fe200078e0202 */
[----:B------:R-:W-:Y:S02]  /*9cd0*/  @!P0 LEA.HI R14, R14, R14, RZ, 0x1 ;  /* 0x0000000e0e0e8211 */ /* 0x000fe400078f08ff */
[----:B------:R-:W-:Y:S01]  /*9ce0*/  @!P4 LEA.HI R15, R15, R15, RZ, 0x1 ;  /* 0x0000000f0f0fc211 */ /* 0x000fe200078f08ff */
[----:B------:R-:W-:Y:S01]  /*9cf0*/  @!P6 IMAD.WIDE R4, R5, 0x4, R2 ;  /* 0x000000040504e825 */ /* 0x000fe200078e0202 */
[----:B------:R-:W-:-:S02]  /*9d00*/  @!P2 LEA.HI R17, R17, R17, RZ, 0x1 ;  /* 0x000000111111a211 */ /* 0x000fc400078f08ff */
[----:B------:R-:W-:Y:S02]  /*9d10*/  @!P1 LEA.HI R20, R20, R20, RZ, 0x1 ;  /* 0x0000001414149211 */ /* 0x000fe400078f08ff */
[----:B-1----:R-:W-:Y:S01]  /*9d20*/  @!P0 LOP3.LUT R9, R14, 0xfffffffe, RZ, 0xc0, !PT ;  /* 0xfffffffe0e098812 */ /* 0x002fe200078ec0ff */
[----:B------:R0:W-:Y:S01]  /*9d30*/  @!P6 ST.E.64 desc[UR36][R4.64], R94 ;  /* 0x0000005e0400e985 */ /* 0x0001e2000c101b24 */
[----:B------:R-:W-:Y:S01]  /*9d40*/  @!P4 LOP3.LUT R15, R15, 0xfffffffe, RZ, 0xc0, !PT ;  /* 0xfffffffe0f0fc812 */ /* 0x000fe200078ec0ff */
[----:B------:R-:W-:Y:S01]  /*9d50*/  VIADD R14, R0, 0xd0 ;  /* 0x000000d0000e7836 */ /* 0x000fe20000000000 */
[----:B--2---:R-:W-:Y:S01]  /*9d60*/  @!P3 LOP3.LUT R11, R16, 0xfffffffe, RZ, 0xc0, !PT ;  /* 0xfffffffe100bb812 */ /* 0x004fe200078ec0ff */
[----:B------:R1:W-:Y:S01]  /*9d70*/  @!P5 ST.E.64 desc[UR36][R6.64], R98 ;  /* 0x000000620600d985 */ /* 0x0003e2000c101b24 */
[----:B------:R-:W-:Y:S01]  /*9d80*/  @!P2 LOP3.LUT R17, R17, 0xfffffffe, RZ, 0xc0, !PT ;  /* 0xfffffffe1111a812 */ /* 0x000fe200078ec0ff */
[----:B------:R-:W-:Y:S01]  /*9d90*/  VIADD R16, R0, 0xe0 ;  /* 0x000000e000107836 */ /* 0x000fe20000000000 */
[----:B---3--:R-:W-:Y:S01]  /*9da0*/  @!P1 LOP3.LUT R13, R20, 0xfffffffe, RZ, 0xc0, !PT ;  /* 0xfffffffe140d9812 */ /* 0x008fe200078ec0ff */
[C---:B------:R-:W-:Y:S01]  /*9db0*/  VIADD R20, R0.reuse, 0xf0 ;  /* 0x000000f000147836 */ /* 0x040fe20000000000 */
[----:B------:R-:W-:-:S02]  /*9dc0*/  IADD3 R19, R0, 0xc8, RZ ;  /* 0x000000c800137810 */ /* 0x000fc40007ffe0ff */
[----:B------:R-:W-:Y:S01]  /*9dd0*/  ISETP.GE.AND P5, PT, R18, UR4, PT ;  /* 0x0000000412007c0c */ /* 0x000fe2000bfa6270 */
[----:B------:R-:W-:Y:S01]  /*9de0*/  @!P1 IMAD.WIDE R12, R13, 0x4, R2 ;  /* 0x000000040d0c9825 */ /* 0x000fe200078e0202 */
[----:B------:R-:W-:-:S03]  /*9df0*/  ISETP.GE.AND P6, PT, R19, UR4, PT ;  /* 0x0000000413007c0c */ /* 0x000fc6000bfc6270 */
        /* <DEDUP_REMOVED lines=12> */
[----:B------:R-:W-:Y:S01]  /*9ec0*/  ISETP.GE.AND P2, PT, R16, UR4, PT ;  /* 0x0000000410007c0c */ /* 0x000fe2000bf46270 */
[----:B------:R-:W-:Y:S01]  /*9ed0*/  VIADD R0, R0, 0xf8 ;  /* 0x000000f800007836 */ /* 0x000fe20000000000 */
[----:B------:R-:W-:Y:S01]  /*9ee0*/  ISETP.GE.AND P3, PT, R17, UR4, PT ;  /* 0x0000000411007c0c */ /* 0x000fe2000bf66270 */
[----:B------:R4:W-:Y:S01]  /*9ef0*/  @!P1 ST.E.64 desc[UR36][R12.64], R118 ;  /* 0x000000760c009985 */ /* 0x0009e2000c101b24 */
[----:B------:R-:W-:Y:S02]  /*9f00*/  ISETP.GE.AND P1, PT, R15, UR4, PT ;  /* 0x000000040f007c0c */ /* 0x000fe4000bf26270 */
[----:B------:R-:W-:Y:S02]  /*9f10*/  @!P5 LEA.HI R18, R18, R18, RZ, 0x1 ;  /* 0x000000121212d211 */ /* 0x000fe400078f08ff */
[----:B------:R-:W-:-:S02]  /*9f20*/  @!P6 LEA.HI R19, R19, R19, RZ, 0x1 ;  /* 0x000000131313e211 */ /* 0x000fc400078f08ff */
        /* <DEDUP_REMOVED lines=33> */
.L_x_13625:
        /* <DEDUP_REMOVED lines=22> */
[----:B------:R-:W-:Y:S01]  /*a2a0*/  MOV R3, UR5 ;  /* 0x0000000500037c02 */ /* 0x000fe20008000f00 */
[----:B------:R-:W-:Y:S01]  /*a2b0*/  IMAD.U32 R2, RZ, RZ, UR4 ;  /* 0x00000004ff027e24 */ /* 0x000fe2000f8e00ff */
[----:B------:R-:W2:Y:S01]  /*a2c0*/  @P0 LDC R7, c[0x0][0xbec] ;  /* 0x0002fb00ff070b82 */ /* 0x000ea20000000800 */
[----:B------:R-:W-:Y:S01]  /*a2d0*/  ULDC.64 UR4, c[0x0][0xbe0] ;  /* 0x0002f80000047ab9 */ /* 0x000fe20000000a00 */
[----:B------:R-:W-:-:S06]  /*a2e0*/  IMAD.U32 R3, RZ, RZ, UR6 ;  /* 0x00000006ff037e24 */ /* 0x000fcc000f8e00ff */
[----:B------:R-:W3:Y:S01]  /*a2f0*/  @P0 LDC R9, c[0x0][0xbf0] ;  /* 0x0002fc00ff090b82 */ /* 0x000ee20000000800 */
[----:B0-----:R-:W-:-:S07]  /*a300*/  USHF.R.S32.HI UR8, URZ, 0x1f, UR7 ;  /* 0x0000001f3f087899 */ /* 0x001fce0008011407 */
[----:B------:R-:W0:Y:S01]  /*a310*/  S2UR UR10, SR_CTAID.Y ;  /* 0x00000000000a79c3 */ /* 0x000e220000002600 */
[C---:B-1----:R-:W-:Y:S02]  /*a320*/  IMAD R12, R10.reuse, UR8, RZ ;  /* 0x000000080a0c7c24 */ /* 0x042fe4000f8e02ff */
[----:B------:R-:W-:-:S04]  /*a330*/  IMAD.WIDE.U32 R2, R10, UR7, R2 ;  /* 0x000000070a027c25 */ /* 0x000fc8000f8e0002 */
[----:B------:R-:W-:Y:S01]  /*a340*/  IMAD R11, R11, UR7, R12 ;  /* 0x000000070b0b7c24 */ /* 0x000fe2000f8e020c */
[----:B------:R-:W0:Y:S01]  /*a350*/  LDC R8, c[0x0][0xc50] ;  /* 0x00031400ff087b82 */ /* 0x000e220000000800 */
[----:B--2---:R-:W-:-:S03]  /*a360*/  @P0 IMAD.HI.U32 R4, R0, R7, RZ ;  /* 0x0000000700040227 */ /* 0x004fc600078e00ff */
[----:B------:R-:W-:Y:S01]  /*a370*/  IADD3 R3, R11, R3, RZ ;  /* 0x000000030b037210 */ /* 0x000fe20007ffe0ff */
[----:B------:R-:W-:Y:S01]  /*a380*/  IMAD R7, RZ, RZ, -UR38 ;  /* 0x80000026ff077e24 */ /* 0x000fe2000f8e02ff */
[----:B---3--:R-:W-:-:S03]  /*a390*/  @P0 SHF.R.U32.HI R5, RZ, R9, R4 ;  /* 0x00000009ff050219 */ /* 0x008fc60000011604 */
[----:B0-----:R-:W-:Y:S02]  /*a3a0*/  IMAD R9, R8, R7, UR10 ;  /* 0x0000000a08097e24 */ /* 0x001fe4000f8e0207 */
        /* <DEDUP_REMOVED lines=21> */
.L_x_13584:
        /* <DEDUP_REMOVED lines=18> */
.L_x_13628:
[----:B------:R-:W-:Y:S01]  /*a620*/  ULDC UR44, c[0x0][0xc50] ;  /* 0x00031400002c7ab9 */ /* 0x000fe20000000800 */
[----:B------:R-:W-:Y:S01]  /*a630*/  UMOV UR40, UR6 ;  /* 0x0000000600287c82 */ /* 0x000fe20008000000 */
[----:B------:R-:W-:-:S11]  /*a640*/  UISETP.NE.AND UP0, UPT, UR44, 0x1, UPT ;  /* 0x000000012c00788c */ /* 0x000fd6000bf05270 */
[----:B------:R-:W-:Y:S01]  /*a650*/  @UP0 ULDC UR4, c[0x0][0xc54] ;  /* 0x0003150000040ab9 */ /* 0x000fe20000000800 */
[----:B------:R-:W-:Y:S01]  /*a660*/  @UP0 ULDC UR7, c[0x0][0xc58] ;  /* 0x0003160000070ab9 */ /* 0x000fe20000000800 */
[----:B------:R-:W-:-:S04]  /*a670*/  UIMAD.WIDE.U32 UR4, UR6, UR4, URZ ;  /* 0x00000004060472a5 */ /* 0x000fc8000f8e003f */
[----:B------:R-:W-:-:S12]  /*a680*/  @UP0 USHF.R.U32.HI UR40, URZ, UR7, UR5 ;  /* 0x000000073f280299 */ /* 0x000fd80008011605 */
.L_x_13629:
        /* <DEDUP_REMOVED lines=25> */
[----:B------:R-:W-:Y:S01]  /*a820*/  @UP1 ULDC UR7, c[0x0][0x450] ;  /* 0x0001140000071ab9 */ /* 0x000fe20000000800 */
[----:B------:R-:W-:Y:S02]  /*a830*/  UIADD3 UR8, UR41, 0x60, -UR8 ;  /* 0x0000006029087890 */ /* 0x000fe4000fffe808 */
[----:B------:R-:W-:-:S04]  /*a840*/  @UP1 USHF.R.U32.HI UR6, URZ, UR7, UR5 ;  /* 0x000000073f061299 */ /* 0x000fc80008011605 */
[----:B------:R-:W0:Y:S01]  /*a850*/  @P0 LDC.64 R4, c[0x0][0xa28] ;  /* 0x00028a00ff040b82 */ /* 0x000e220000000a00 */
[----:B------:R-:W-:Y:S02]  /*a860*/  UIADD3 UR4, UR41, 0x5f, URZ ;  /* 0x0000005f29047890 */ /* 0x000fe4000fffe03f */
[----:B------:R-:W-:Y:S02]  /*a870*/  UIADD3 UR6, UR8, UR6, URZ ;  /* 0x0000000608067290 */ /* 0x000fe4000fffe03f */
[----:B------:R-:W-:Y:S02]  /*a880*/  UIMAD.WIDE UR4, UR4, 0x2aaaaaab, URZ ;  /* 0x2aaaaaab040478a5 */ /* 0x000fe4000f8e023f */
[----:B------:R-:W-:Y:S02]  /*a890*/  UIMAD.WIDE UR6, UR6, 0x2aaaaaab, URZ ;  /* 0x2aaaaaab060678a5 */ /* 0x000fe4000f8e023f */
[----:B------:R-:W-:Y:S02]  /*a8a0*/  USHF.R.U32.HI UR42, URZ, 0x1f, UR5 ;  /* 0x0000001f3f2a7899 */ /* 0x000fe40008011605 */
[----:B------:R-:W-:-:S02]  /*a8b0*/  USHF.R.U32.HI UR43, URZ, 0x1f, UR7 ;  /* 0x0000001f3f2b7899 */ /* 0x000fc40008011607 */
[----:B------:R-:W-:Y:S02]  /*a8c0*/  ULEA.HI.SX32 UR42, UR5, UR42, 0x1c ;  /* 0x0000002a052a7291 */ /* 0x000fe4000f8fe23f */
[----:B------:R-:W-:-:S04]  /*a8d0*/  ULEA.HI.SX32 UR43, UR7, UR43, 0x1c ;  /* 0x0000002b072b7291 */ /* 0x000fc8000f8fe23f */
[----:B------:R-:W-:-:S04]  /*a8e0*/  UISETP.LT.AND UP0, UPT, UR42, UR43, UPT ;  /* 0x0000002b2a00728c */ /* 0x000fc8000bf01270 */
[----:B------:R-:W-:Y:S01]  /*a8f0*/  USEL UR11, UR42, UR43, UP0 ;  /* 0x0000002b2a0b7287 */ /* 0x000fe20008000000 */
[----:B0-----:R-:W-:Y:S01]  /*a900*/  @P0 IMAD.WIDE R4, R33, 0x4, R4 ;  /* 0x0000000421040825 */ /* 0x001fe200078e0204 */
[----:B------:R-:W-:Y:S02]  /*a910*/  UP2UR UR47, UPR, URZ, 0x2 ;  /* 0x000000023f2f7883 */ /* 0x000fe40008000000 */
[----:B------:R-:W-:Y:S02]  /*a920*/  UISETP.GE.AND UP1, UPT, UR11, 0x1, UPT ;  /* 0x000000010b00788c */ /* 0x000fe4000bf26270 */
[----:B------:R-:W-:Y:S01]  /*a930*/  USHF.R.U32.HI UR9, URZ, 0x10, UR44 ;  /* 0x000000103f097899 */ /* 0x000fe2000801162c */
[----:B------:R0:W5:Y:S01]  /*a940*/  @P0 LDG.E R32, desc[UR36][R4.64] ;  /* 0x0000002404200981 */ /* 0x000162000c1e1900 */
        /* <DEDUP_REMOVED lines=36> */
.L_x_13631:
[----:B------:R-:W-:Y:S02]  /*ab90*/  UIMAD UR48, UR44, UR38, URZ ;  /* 0x000000262c3072a4 */ /* 0x000fe4000f8e023f */
[----:B------:R-:W-:Y:S01]  /*aba0*/  IMAD.U32 R0, RZ, RZ, UR38 ;  /* 0x00000026ff007e24 */ /* 0x000fe2000f8e00ff */
[----:B------:R-:W-:Y:S01]  /*abb0*/  MOV R8, 0x1 ;  /* 0x0000000100087802 */ /* 0x000fe20000000f00 */
[----:B------:R-:W-:Y:S02]  /*abc0*/  IMAD.MOV.U32 R21, RZ, RZ, RZ ;  /* 0x000000ffff157224 */ /* 0x000fe400078e00ff */
        /* <DEDUP_REMOVED lines=27> */
.L_x_13632:
        /* <DEDUP_REMOVED lines=19> */
[----:B-1---5:R-:W-:Y:S05]  /*aeb0*/  CALL.ABS.NOINC R14 ;  /* 0x000000000e007343 */ /* 0x022fea0003c00000 */
.L_x_13634:
[----:B------:R0:W1:Y:S01]  /*aec0*/  LDC.64 R14, c[0x4][R17] ;  /* 0x01000000110e7b82 */ /* 0x0000620000000a00 */
[----:B------:R-:W-:Y:S01]  /*aed0*/  ULDC.64 UR4, c[0x4][0xf0] ;  /* 0x01003c0000047ab9 */ /* 0x000fe20000000a00 */
[----:B------:R-:W-:Y:S01]  /*aee0*/  ULDC.64 UR6, c[0x4][0xf8] ;  /* 0x01003e0000067ab9 */ /* 0x000fe20000000a00 */
[----:B------:R-:W-:Y:S01]  /*aef0*/  IMAD.U32 R4, RZ, RZ, UR4 ;  /* 0x00000004ff047e24 */ /* 0x000fe2000f8e00ff */
        /* <DEDUP_REMOVED lines=11> */
.L_x_13633:
[----:B------:R-:W0:Y:S01]  /*afb0*/  LDC.64 R4, c[0x0][0x9f8] ;  /* 0x00027e00ff047b82 */ /* 0x000e220000000a00 */
[----:B------:R-:W-:-:S07]  /*afc0*/  MOV R30, R33 ;  /* 0x00000021001e7202 */ /* 0x000fce0000000f00 */
[----:B------:R-:W1:Y:S01]  /*afd0*/  LDC R29, c[0x0][0x430] ;  /* 0x00010c00ff1d7b82 */ /* 0x000e620000000800 */
[C---:B------:R-:W-:Y:S01]  /*afe0*/  IMAD.SHL.U32 R28, R16.reuse, 0x10, RZ ;  /* 0x00000010101c7824 */ /* 0x040fe200078e00ff */
[C---:B------:R-:W-:Y:S01]  /*aff0*/  LOP3.LUT R7, R16.reuse, 0x7f, RZ, 0xc0, !PT ;  /* 0x0000007f10077812 */ /* 0x040fe200078ec0ff */
        /* <DEDUP_REMOVED lines=22> */
[----:B-1----:R-:W-:Y:S01]  /*b160*/  @P1 IMAD.HI.U32 R0, R22, R3, RZ ;  /* 0x0000000316001227 */ /* 0x002fe200078e00ff */
[----:B------:R-:W-:-:S04]  /*b170*/  MOV R3, R22 ;  /* 0x0000001600037202 */ /* 0x000fc80000000f00 */
[----:B0-----:R-:W-:-:S04]  /*b180*/  @P1 SHF.R.U32.HI R3, RZ, R5, R0 ;  /* 0x00000005ff031219 */ /* 0x001fc80000011600 */
[--C-:B------:R-:W-:Y:S01]  /*b190*/  @!P0 SHF.R.S32.HI R5, RZ, 0x1f, R3.reuse ;  /* 0x0000001fff058819 */ /* 0x100fe20000011403 */
[----:B------:R-:W-:Y:S01]  /*b1a0*/  @!P0 IMAD.MOV.U32 R4, RZ, RZ, R3 ;  /* 0x000000ffff048224 */ /* 0x000fe200078e0003 */
[----:B--2---:R-:W-:-:S05]  /*b1b0*/  SHF.R.S32.HI R25, RZ, 0x1f, R30 ;  /* 0x0000001fff197819 */ /* 0x004fca000001141e */
[----:B---3--:R-:W-:-:S04]  /*b1c0*/  @!P0 IMAD R0, R25, R10, RZ ;  /* 0x0000000a19008224 */ /* 0x008fc800078e02ff */
[C---:B------:R-:W-:Y:S02]  /*b1d0*/  @!P0 IMAD R15, R30.reuse, R11, R0 ;  /* 0x0000000b1e0f8224 */ /* 0x040fe400078e0200 */
        /* <DEDUP_REMOVED lines=23> */
.L_x_13676:
[----:B------:R-:W-:Y:S01]  /*b350*/  ULOP3.LUT UR4, UR39, 0x2, URZ, 0xfc, !UPT ;  /* 0x0000000227047892 */ /* 0x000fe2000f8efc3f */
[----:B-----5:R-:W-:Y:S02]  /*b360*/  @!P0 SHF.R.S32.HI R5, RZ, 0x1f, R4 ;  /* 0x0000001fff058819 */ /* 0x020fe40000011404 */
[----:B------:R-:W-:Y:S02]  /*b370*/  CS2R R36, SRZ ;  /* 0x0000000000247805 */ /* 0x000fe4000001ff00 */
[----:B------:R-:W-:Y:S01]  /*b380*/  LOP3.LUT R23, R23, 0xffffffdf, RZ, 0xc0, !PT ;  /* 0xffffffdf17177812 */ /* 0x000fe200078ec0ff */
[----:B------:R-:W-:Y:S01]  /*b390*/  IMAD.MOV R0, RZ, RZ, -R3 ;  /* 0x000000ffff007224 */ /* 0x000fe200078e0a03 */
[----:B------:R-:W-:Y:S01]  /*b3a0*/  @!P0 MOV R36, R4 ;  /* 0x0000000400248202 */ /* 0x000fe20000000f00 */
[----:B------:R-:W-:Y:S01]  /*b3b0*/  IMAD.U32 R34, RZ, RZ, UR4 ;  /* 0x00000004ff227e24 */ /* 0x000fe2000f8e00ff */
[----:B------:R-:W-:Y:S01]  /*b3c0*/  LOP3.LUT R23, R23, 0xffffff7f, RZ, 0xc0, !PT ;  /* 0xffffff7f17177812 */ /* 0x000fe200078ec0ff */
[----:B------:R-:W-:Y:S01]  /*b3d0*/  @!P0 IMAD.MOV.U32 R37, RZ, RZ, R5 ;  /* 0x000000ffff258224 */ /* 0x000fe200078e0005 */
[----:B------:R-:W-:Y:S01]  /*b3e0*/  ISETP.GT.U32.AND P0, PT, R26, 0x5f, PT ;  /* 0x0000005f1a00780c */ /* 0x000fe20003f04070 */
[----:B------:R-:W-:Y:S01]  /*b3f0*/  IMAD R22, R29, R0, R22 ;  /* 0x000000001d167224 */ /* 0x000fe200078e0216 */
[----:B------:R-:W-:-:S02]  /*b400*/  ISETP.NE.AND P1, PT, R34, 0x3, PT ;  /* 0x000000032200780c */ /* 0x000fc40003f25270 */
[----:B------:R-:W-:Y:S02]  /*b410*/  MOV R19, UR40 ;  /* 0x0000002800137c02 */ /* 0x000fe40008000f00 */
[----:B------:R-:W-:Y:S02]  /*b420*/  SEL R18, RZ, 0x1, P2 ;  /* 0x00000001ff127807 */ /* 0x000fe40001000000 */
[----:B------:R-:W-:-:S05]  /*b430*/  SHF.R.S32.HI R19, RZ, 0x1f, R19 ;  /* 0x0000001fff137819 */ /* 0x000fca0000011413 */
[----:B------:R-:W-:-:S04]  /*b440*/  @P0 LOP3.LUT R23, R23, 0x80, RZ, 0xfc, !PT ;  /* 0x0000008017170812 */ /* 0x000fc800078efcff */
[----:B------:R-:W-:Y:S01]  /*b450*/  @P1 LOP3.LUT R23, R23, 0x20, RZ, 0xfc, !PT ;  /* 0x0000002017171812 */ /* 0x000fe200078efcff */
[----:B------:R-:W-:Y:S06]  /*b460*/  @!P1 BRA `(.L_x_13636) ;  /* 0x0000000000049947 */ /* 0x000fec0003800000 */
[----:B------:R-:W-:Y:S01]  /*b470*/  BPT.TRAP 0x1 ;  /* 0x000000040000795c */ /* 0x000fe20000300000 */
.L_x_13636:
[----:B------:R-:W-:-:S05]  /*b480*/  IMAD.MOV.U32 R0, RZ, RZ, 0x1 ;  /* 0x00000001ff007424 */ /* 0x000fca00078e00ff */
[----:B------:R-:W-:-:S04]  /*b490*/  SHF.L.U32 R0, R0, 0x1f, RZ ;  /* 0x0000001f00007819 */ /* 0x000fc800000006ff */
[----:B------:R-:W0:Y:S02]  /*b4a0*/  SYNCS.PHASECHK.TRANS64.TRYWAIT P0, [UR45+0x22840], R0 ;  /* 0x02284000ff0075a7 */ /* 0x000e24000800016d */
[----:B0-----:R-:W-:Y:S05]  /*b4b0*/  @!P0 BRA `(.L_x_13637) ;  /* 0x0000002800e48947 */ /* 0x001fea0003800000 */
.L_x_13677:
        /* <DEDUP_REMOVED lines=21> */
[----:B------:R-:W-:Y:S01]  /*b610*/  LEA R3, P0, R4, UR6, 0x1 ;  /* 0x0000000604037c11 */ /* 0x000fe2000f8008ff */
[----:B------:R-:W-:Y:S02]  /*b620*/  ULDC UR4, c[0x0][0x2f4] ;  /* 0x0000bd0000047ab9 */ /* 0x000fe40000000800 */
[----:B------:R-:W-:Y:S02]  /*b630*/  ISETP.GE.AND P2, PT, R24, UR4, PT ;  /* 0x0000000418007c0c */ /* 0x000fe4000bf46270 */
[----:B------:R-:W-:Y:S01]  /*b640*/  LEA.HI.X R0, R4, UR7, R5, 0x1, P0 ;  /* 0x0000000704007c11 */ /* 0x000fe200080f0c05 */
[----:B------:R-:W-:Y:S01]  /*b650*/  IMAD.MOV.U32 R4, RZ, RZ, -0x60 ;  /* 0xffffffa0ff047424 */ /* 0x000fe200078e00ff */
[----:B------:R-:W-:-:S03]  /*b660*/  LOP3.LUT R5, R6, 0x1c0, RZ, 0xc0, !PT ;  /* 0x000001c006057812 */ /* 0x000fc600078ec0ff */
[----:B------:R-:W-:Y:S01]  /*b670*/  IMAD R4, R9, R4, UR41 ;  /* 0x0000002909047e24 */ /* 0x000fe2000f8e0204 */
[----:B------:R-:W-:-:S04]  /*b680*/  LOP3.LUT R5, R5, 0x38, R6, 0xf8, !PT ;  /* 0x0000003805057812 */ /* 0x000fc800078ef806 */
[----:B------:R-:W-:Y:S01]  /*b690*/  LOP3.LUT R5, R5, 0x38, R16, 0x78, !PT ;  /* 0x0000003805057812 */ /* 0x000fe200078e7810 */
[----:B------:R-:W-:Y:S01]  /*b6a0*/  IMAD.SHL.U32 R16, R7, 0x8, RZ ;  /* 0x0000000807107824 */ /* 0x000fe200078e00ff */
[----:B------:R-:W-:Y:S02]  /*b6b0*/  IADD3 R35, -R27, R4, RZ ;  /* 0x000000041b237210 */ /* 0x000fe40007ffe1ff */
[----:B------:R-:W-:Y:S02]  /*b6c0*/  @P2 LOP3.LUT R23, R23, 0x2, RZ, 0xfc, !PT ;  /* 0x0000000217172812 */ /* 0x000fe400078efcff */
        /* <DEDUP_REMOVED lines=40> */
.L_x_13691:
        /* <DEDUP_REMOVED lines=15> */
.L_x_13639:
        /* <DEDUP_REMOVED lines=23> */
.L_x_13640:
[----:B------:R-:W-:Y:S01]  /*bbb0*/  UISETP.NE.AND UP0, UPT, UR47, URZ, UPT ;  /* 0x0000003f2f00728c */ /* 0x000fe2000bf05270 */
[----:B------:R-:W-:Y:S01]  /*bbc0*/  IMAD.U32 R3, RZ, RZ, UR46 ;  /* 0x0000002eff037e24 */ /* 0x000fe2000f8e00ff */
[----:B------:R-:W-:Y:S01]  /*bbd0*/  R2UR UR6, R19 ;  /* 0x00000000130672ca */ /* 0x000fe200000e0000 */
[----:B------:R-:W-:Y:S01]  /*bbe0*/  ULDC.64 UR8, c[0x0][0x2d8] ;  /* 0x0000b60000087ab9 */ /* 0x000fe20000000a00 */
[----:B------:R-:W-:Y:S01]  /*bbf0*/  SHF.R.S32.HI R8, RZ, 0x1f, R33 ;  /* 0x0000001fff087819 */ /* 0x000fe20000011421 */
[----:B------:R-:W-:Y:S01]  /*bc00*/  IMAD R0, R3, 0x80, R26 ;  /* 0x0000008003007824 */ /* 0x000fe200078e021a */
[----:B------:R-:W-:-:S03]  /*bc10*/  PLOP3.LUT P0, PT, PT, PT, UP0, 0x80, 0x0 ;  /* 0x000000000000781c */ /* 0x000fc60003f0f008 */
        /* <DEDUP_REMOVED lines=15> */
[----:B------:R-:W-:Y:S01]  /*bd10*/  MOV R7, UR6 ;  /* 0x0000000600077c02 */ /* 0x000fe20008000f00 */
[----:B------:R-:W-:Y:S01]  /*bd20*/  IMAD.MOV.U32 R6, RZ, RZ, R4 ;  /* 0x000000ffff067224 */ /* 0x000fe200078e0004 */
[----:B------:R-:W-:Y:S01]  /*bd30*/  ULDC.64 UR4, c[0x0][0x2d0] ;  /* 0x0000b40000047ab9 */ /* 0x000fe20000000a00 */
[----:B------:R-:W-:-:S02]  /*bd40*/  IMAD R11, R33, UR9, R8 ;  /* 0x00000009210b7c24 */ /* 0x000fc4000f8e0208 */
[----:B------:R-:W-:Y:S01]  /*bd50*/  IMAD.WIDE.U32 R4, R33, UR8, R6 ;  /* 0x0000000821047c25 */ /* 0x000fe2000f8e0006 */
[----:B------:R-:W-:-:S04]  /*bd60*/  SHF.R.S32.HI R6, RZ, 0x1f, R9 ;  /* 0x0000001fff067819 */ /* 0x000fc80000011409 */
[----:B------:R-:W-:Y:S01]  /*bd70*/  IADD3 R5, R5, R11, RZ ;  /* 0x0000000b05057210 */ /* 0x000fe20007ffe0ff */
        /* <DEDUP_REMOVED lines=20> */
[----:B------:R-:W-:Y:S01]  /*bec0*/  MOV R0, UR46 ;  /* 0x0000002e00007c02 */ /* 0x000fe20008000f00 */
[----:B------:R-:W-:Y:S02]  /*bed0*/  ULDC UR4, c[0x0][0x288] ;  /* 0x0000a20000047ab9 */ /* 0x000fe40000000800 */
[----:B------:R-:W1:Y:S01]  /*bee0*/  SHFL.IDX PT, R4, R6, RZ, 0x181f ;  /* 0x00181fff06047589 */ /* 0x000e6200000e0000 */
[----:B------:R-:W-:Y:S02]  /*bef0*/  IMAD R3, R3, UR4, RZ ;  /* 0x0000000403037c24 */ /* 0x000fe4000f8e02ff */
[----:B------:R-:W-:Y:S01]  /*bf00*/  IMAD R0, R0, 0x80, R27 ;  /* 0x0000008000007824 */ /* 0x000fe200078e021b */
[----:B------:R-:W-:Y:S04]  /*bf10*/  SHFL.IDX PT, R8, R6, 0x1, 0x181f ;  /* 0x00381f0006087f89 */ /* 0x000fe800000e0000 */
[----:B------:R-:W-:-:S02]  /*bf20*/  ISETP.GE.AND P0, PT, R0, R3, PT ;  /* 0x000000030000720c */ /* 0x000fc40003f06270 */
[----:B------:R-:W-:-:S11]  /*bf30*/  IADD3 R10, R0, 0x10, RZ ;  /* 0x00000010000a7810 */ /* 0x000fd60007ffe0ff */
[----:B0-----:R-:W-:Y:S02]  /*bf40*/  @!P0 LEA R14, P2, R24, R14, 0x1 ;  /* 0x0000000e180e8211 */ /* 0x001fe400078408ff */
[----:B------:R-:W-:-:S03]  /*bf50*/  @!P0 LEA R9, R16, UR45, 0x1 ;  /* 0x0000002d10098c11 */ /* 0x000fc6000f8e08ff */
        /* <DEDUP_REMOVED lines=51> */
.L_x_13708:
[----:B------:R-:W-:-:S04]  /*c290*/  IADD3 R0, R0, 0x70, RZ ;  /* 0x0000007000007810 */ /* 0x000fc80007ffe0ff */
        /* <DEDUP_REMOVED lines=17> */
.L_x_13709:
[----:B------:R-:W-:-:S13]  /*c3b0*/  ISETP.NE.AND P0, PT, R34, 0x3, PT ;  /* 0x000000032200780c */ /* 0x000fda0003f05270 */
[----:B------:R-:W-:Y:S05]  /*c3c0*/  @!P0 BRA `(.L_x_13643) ;  /* 0x0000000000048947 */ /* 0x000fea0003800000 */
[----:B------:R-:W-:Y:S01]  /*c3d0*/  BPT.TRAP 0x1 ;  /* 0x000000040000795c */ /* 0x000fe20000300000 */
.L_x_13643:
[----:B------:R-:W1:Y:S02]  /*c3e0*/  SYNCS.PHASECHK.TRANS64.TRYWAIT P0, [UR45+0x22860], R0 ;  /* 0x02286000ff0075a7 */ /* 0x000e64000800016d */
[----:B-1----:R-:W-:Y:S05]  /*c3f0*/  @!P0 BRA `(.L_x_13644) ;  /* 0x0000002c004c8947 */ /* 0x002fea0003800000 */
.L_x_13710:
        /* <DEDUP_REMOVED lines=67> */
[----:B------:R-:W1:Y:S01]  /*c830*/  SHFL.IDX PT, R14, R3, 0x4, 0x181f ;  /* 0x00981f00030e7f89 */ /* 0x000e6200000e0000 */
[----:B0-----:R-:W-:Y:S02]  /*c840*/  IADD3.X R7, RZ, R0, RZ, P3, !PT ;  /* 0x00000000ff077210 */ /* 0x001fe40001ffe4ff */
        /* <DEDUP_REMOVED lines=31> */
.L_x_13724:
[----:B01----:R-:W-:Y:S02]  /*ca40*/  IADD3 R4, P3, R14, R24, RZ ;  /* 0x000000180e047210 */ /* 0x003fe40007f7e0ff */
        /* <DEDUP_REMOVED lines=19> */
.L_x_13646:
        /* <DEDUP_REMOVED lines=8> */
[----:B------:R-:W-:Y:S01]  /*cc00*/  IADD3 R27, R28, R32, R27 ;  /* 0x000000201c1b7210 */ /* 0x000fe20007ffe01b */
[----:B------:R-:W-:Y:S01]  /*cc10*/  ULOP3.LUT UR5, URZ, UR43, URZ, 0x33, !UPT ;  /* 0x0000002b3f057292 */ /* 0x000fe2000f8e333f */
[----:B------:R-:W-:Y:S01]  /*cc20*/  LOP3.LUT R3, RZ, UR42, RZ, 0x33, !PT ;  /* 0x0000002aff037c12 */ /* 0x000fe2000f8e33ff */
[----:B------:R-:W-:Y:S01]  /*cc30*/  UIMAD UR4, UR4, UR38, URZ ;  /* 0x00000026040472a4 */ /* 0x000fe2000f8e023f */
[----:B------:R-:W-:Y:S01]  /*cc40*/  IADD3 R36, R27, -0x120, RZ ;  /* 0xfffffee01b247810 */ /* 0x000fe20007ffe0ff */
[----:B------:R-:W-:Y:S02]  /*cc50*/  IMAD.MOV.U32 R20, RZ, RZ, 0x1 ;  /* 0x00000001ff147424 */ /* 0x000fe400078e00ff */
[----:B------:R-:W-:Y:S02]  /*cc60*/  IMAD.MOV.U32 R21, RZ, RZ, 0x1 ;  /* 0x00000001ff157424 */ /* 0x000fe400078e00ff */
[----:B------:R-:W-:-:S04]  /*cc70*/  LOP3.LUT R4, RZ, UR4, RZ, 0x33, !PT ;  /* 0x00000004ff047c12 */ /* 0x000fc8000f8e33ff */
[----:B------:R-:W-:-:S04]  /*cc80*/  VIMNMX3 R3, R3, UR5, R4, !PT ;  /* 0x0000000503037c0f */ /* 0x000fc8000f800104 */
[C---:B------:R-:W-:Y:S01]  /*cc90*/  IADD3 R35, -R3.reuse, -0x2, RZ ;  /* 0xfffffffe03237810 */ /* 0x040fe20007ffe1ff */
[----:B------:R-:W-:-:S07]  /*cca0*/  IMAD R36, R3, -0x60, R36 ;  /* 0xffffffa003247824 */ /* 0x000fce00078e0224 */
.L_x_13662:
[----:B------:R-:W-:Y:S01]  /*ccb0*/  ISETP.NE.AND P1, PT, R29, 0x1, PT ;  /* 0x000000011d00780c */ /* 0x000fe20003f25270 */
[----:B------:R-:W-:Y:S01]  /*ccc0*/  BSSY B1, `(.L_x_13648) ;  /* 0x0000014000017945 */ /* 0x000fe20003800000 */
[----:B------:R-:W-:Y:S02]  /*ccd0*/  ISETP.GT.U32.AND P0, PT, R26, 0x5f, PT ;  /* 0x0000005f1a00780c */ /* 0x000fe40003f04070 */
[----:B------:R-:W-:-:S09]  /*cce0*/  MOV R33, RZ ;  /* 0x000000ff00217202 */ /* 0x000fd20000000f00 */
[----:B0-----:R-:W0:Y:S08]  /*ccf0*/  @P1 LDC R3, c[0x0][0x434] ;  /* 0x00010d00ff031b82 */ /* 0x001e300000000800 */
[----:B------:R-:W1:Y:S01]  /*cd00*/  @P1 LDC R5, c[0x0][0x438] ;  /* 0x00010e00ff051b82 */ /* 0x000e620000000800 */
        /* <DEDUP_REMOVED lines=15> */
.L_x_13649:
[----:B------:R-:W-:Y:S05]  /*ce00*/  BSYNC B1 ;  /* 0x0000000000017941 */ /* 0x000fea0003800000 */
.L_x_13648:
[----:B------:R-:W-:-:S13]  /*ce10*/  ISETP.NE.AND P0, PT, R34, 0x3, PT ;  /* 0x000000032200780c */ /* 0x000fda0003f05270 */
[----:B------:R-:W-:Y:S05]  /*ce20*/  @!P0 BRA `(.L_x_13650) ;  /* 0x0000000000048947 */ /* 0x000fea0003800000 */
[----:B------:R-:W-:Y:S01]  /*ce30*/  BPT.TRAP 0x1 ;  /* 0x000000040000795c */ /* 0x000fe20000300000 */
.L_x_13650:
[----:B------:R-:W-:Y:S01]  /*ce40*/  LEA R32, R21, UR45, 0x3 ;  /* 0x0000002d15207c11 */ /* 0x000fe2000f8e18ff */
[----:B------:R-:W-:Y:S01]  /*ce50*/  BSSY B1, `(.L_x_13651) ;  /* 0x0000004000017945 */ /* 0x000fe20003800000 */
[----:B------:R-:W-:-:S04]  /*ce60*/  SHF.L.U32 R31, R20, 0x1f, RZ ;  /* 0x0000001f141f7819 */ /* 0x000fc800000006ff */
[----:B------:R-:W1:Y:S02]  /*ce70*/  SYNCS.PHASECHK.TRANS64.TRYWAIT P0, [R32+URZ+0x22840], R31 ;  /* 0x0228401f200075a7 */ /* 0x000e64000800017f */
[----:B-1----:R-:W-:Y:S05]  /*ce80*/  @!P0 BRA `(.L_x_13652) ;  /* 0x0000002c002c8947 */ /* 0x002fea0003800000 */
.L_x_13725:
[----:B------:R-:W-:Y:S05]  /*ce90*/  BSYNC B1 ;  /* 0x0000000000017941 */ /* 0x000fea0003800000 */
.L_x_13651:
        /* <DEDUP_REMOVED lines=57> */
.L_x_13739:
[----:B--2---:R-:W-:-:S04]  /*d230*/  IADD3 R4, P0, R37, R24, RZ ;  /* 0x0000001825047210 */ /* 0x004fc80007f1e0ff */
[----:B0-----:R-:W-:Y:S02]  /*d240*/  IADD3.X R5, RZ, R18, RZ, P0, !PT ;  /* 0x00000012ff057210 */ /* 0x001fe400007fe4ff */
[----:B------:R-:W-:-:S03]  /*d250*/  PLOP3.LUT P0, PT, PT, PT, PT, 0x80, 0x0 ;  /* 0x000000000000781c */ /* 0x000fc60003f0f070 */
[----:B------:R-:W-:Y:S01]  /*d260*/  @!PT LDS RZ, [RZ] ;  /* 0x00000000fffff984 */ /* 0x000fe20000000800 */
[----:B------:R-:W-:Y:S01]  /*d270*/  @!PT LDS RZ, [RZ] ;  /* 0x00000000fffff984 */ /* 0x000fe20000000800 */
[----:B------:R-:W-:Y:S01]  /*d280*/  @!PT LDS RZ, [RZ] ;  /* 0x00000000fffff984 */ /* 0x000fe20000000800 */
[----:B------:R0:W-:Y:S01]  /*d290*/  LDGSTS.E.BYPASS.LTC128B.128 [R17+0x1ec00], desc[UR36][R4.64], !P1 ;  /* 0x1ec0000004117fae */ /* 0x0001e2000c901d64 */
[----:B------:R-:W-:-:S09]  /*d2a0*/  NOP ;  /* 0x0000000000007918 */ /* 0x000fd20000000000 */
.L_x_13654:
        /* <DEDUP_REMOVED lines=10> */
.L_x_13655:
[----:B------:R2:W-:Y:S01]  /*d350*/  SYNCS.ARRIVE.TRANS64.A1T0 RZ, [R32+URZ+0x22830], RZ ;  /* 0x022830ff20ff79a7 */ /* 0x0005e2000810003f */
[----:B------:R-:W-:Y:S05]  /*d360*/  @!P2 BRA `(.L_x_13656) ;  /* 0x000000000004a947 */ /* 0x000fea0003800000 */
[----:B------:R-:W-:Y:S01]  /*d370*/  BPT.TRAP 0x1 ;  /* 0x000000040000795c */ /* 0x000fe20000300000 */
.L_x_13656:
[----:B------:R-:W3:Y:S01]  /*d380*/  SYNCS.PHASECHK.TRANS64.TRYWAIT P0, [R32+URZ+0x22860], R31 ;  /* 0x0228601f200075a7 */ /* 0x000ee2000800017f */
[----:B------:R-:W-:Y:S04]  /*d390*/  BSSY B1, `(.L_x_13657) ;  /* 0x0000002000017945 */ /* 0x000fe80003800000 */
[----:B---3--:R-:W-:Y:S05]  /*d3a0*/  @!P0 BRA `(.L_x_13658) ;  /* 0x0000002c00888947 */ /* 0x008fea0003800000 */
.L_x_13740:
[----:B------:R-:W-:Y:S05]  /*d3b0*/  BSYNC B1 ;  /* 0x0000000000017941 */ /* 0x000fea0003800000 */
.L_x_13657:
        /* <DEDUP_REMOVED lines=32> */
[----:B0-----:R-:W-:-:S05]  /*d5c0*/  IADD3 R14, P0, R14, R24, RZ ;  /* 0x000000180e0e7210 */ /* 0x001fca0007f1e0ff */
[----:B----4-:R-:W-:Y:S02]  /*d5d0*/  IMAD.X R15, RZ, RZ, R5, P0 ;  /* 0x000000ffff0f7224 */ /* 0x010fe400000e0605 */
        /* <DEDUP_REMOVED lines=22> */
[----:B------:R-:W0:Y:S01]  /*d740*/  SHFL.IDX PT, R5, R3, 0x4, 0x181f ;  /* 0x00981f0003057f89 */ /* 0x000e2200000e0000 */
[----:B------:R-:W-:-:S03]  /*d750*/  IADD3.X R7, RZ, R7, RZ, P0, !PT ;  /* 0x00000007ff077210 */ /* 0x000fc600007fe4ff */
[----:B------:R-:W1:Y:S01]  /*d760*/  SHFL.IDX PT, R3, R3, 0x5, 0x181f ;  /* 0x00b81f0003037f89 */ /* 0x000e6200000e0000 */
[----:B----4-:R-:W-:-:S03]  /*d770*/  IMAD.MOV.U32 R8, RZ, RZ, RZ ;  /* 0x000000ffff087224 */ /* 0x010fc600078e00ff */
[----:B------:R4:W-:Y:S04]  /*d780*/  LDGSTS.E.BYPASS.LTC128B.128 [R17+0x1800], desc[UR36][R6.64], !P4 ;  /* 0x0180000006117fae */ /* 0x0009e8000e101d64 */
[----:B------:R4:W-:Y:S04]  /*d790*/  LDGSTS.E.BYPASS.LTC128B.128 [R17+0x4800], desc[UR36][R6.64+0x80], !P3 ;  /* 0x0480008006117fae */ /* 0x0009e8000d901d64 */
[----:B------:R4:W-:Y:S04]  /*d7a0*/  LDGSTS.E.BYPASS.LTC128B.128 [R17+0x7800], desc[UR36][R6.64+0x100], !P2 ;  /* 0x0780010006117fae */ /* 0x0009e8000d101d64 */
[----:B------:R4:W-:Y:S01]  /*d7b0*/  LDGSTS.E.BYPASS.LTC128B.128 [R17+0xa800], desc[UR36][R6.64+0x180], !P1 ;  /* 0x0a80018006117fae */ /* 0x0009e2000c901d64 */
[----:B0-----:R-:W-:-:S05]  /*d7c0*/  IADD3 R4, P0, R5, R24, RZ ;  /* 0x0000001805047210 */ /* 0x001fca0007f1e0ff */
[----:B------:R-:W-:-:S05]  /*d7d0*/  IMAD.X R5, RZ, RZ, R22, P0 ;  /* 0x000000ffff057224 */ /* 0x000fca00000e0616 */
[----:B------:R4:W-:Y:S04]  /*d7e0*/  LDGSTS.E.BYPASS.LTC128B.128 [R17+0x2000], desc[UR36][R4.64], !P4 ;  /* 0x0200000004117fae */ /* 0x0009e8000e101d64 */
[----:B------:R4:W-:Y:S04]  /*d7f0*/  LDGSTS.E.BYPASS.LTC128B.128 [R17+0x5000], desc[UR36][R4.64+0x80], !P3 ;  /* 0x0500008004117fae */ /* 0x0009e8000d901d64 */
[----:B------:R4:W-:Y:S04]  /*d800*/  LDGSTS.E.BYPASS.LTC128B.128 [R17+0x8000], desc[UR36][R4.64+0x100], !P2 ;  /* 0x0800010004117fae */ /* 0x0009e8000d101d64 */
[----:B-1----:R4:W-:Y:S02]  /*d810*/  LDGSTS.E.BYPASS.LTC128B.128 [R17+0xb000], desc[UR36][R4.64+0x180], !P1 ;  /* 0x0b00018004117fae */ /* 0x0029e4000c901d64 */
.L_x_13754:
        /* <DEDUP_REMOVED lines=11> */
.L_x_13660:
        /* <DEDUP_REMOVED lines=10> */
.L_x_13661:
[----:B------:R-:W-:Y:S01]  /*d970*/  IADD3 R21, R21, 0x1, RZ ;  /* 0x0000000115157810 */ /* 0x000fe20007ffe0ff */
[----:B------:R-:W-:Y:S01]  /*d980*/  VIADD R35, R35, 0xffffffff ;  /* 0xffffffff23237836 */ /* 0x000fe20000000000 */
[----:B------:R1:W-:Y:S01]  /*d990*/  SYNCS.ARRIVE.TRANS64.A1T0 RZ, [R32+URZ+0x22850], RZ ;  /* 0x022850ff20ff79a7 */ /* 0x0003e2000810003f */
[----:B------:R-:W-:Y:S01]  /*d9a0*/  VIADD R36, R36, 0xffffffa0 ;  /* 0xffffffa024247836 */ /* 0x000fe20000000000 */
[----:B------:R-:W-:-:S04]  /*d9b0*/  ISETP.NE.AND P0, PT, R21, 0x2, PT ;  /* 0x000000021500780c */ /* 0x000fc80003f05270 */
[----:B------:R-:W-:Y:S02]  /*d9c0*/  SEL R21, R21, RZ, P0 ;  /* 0x000000ff15157207 */ /* 0x000fe40000000000 */
[----:B------:R-:W-:Y:S02]  /*d9d0*/  SEL R3, RZ, 0x1, P0 ;  /* 0x00000001ff037807 */ /* 0x000fe40000000000 */
[----:B------:R-:W-:Y:S02]  /*d9e0*/  ISETP.GT.AND P0, PT, R35, UR48, PT ;  /* 0x0000003023007c0c */ /* 0x000fe4000bf04270 */
[----:B------:R-:W-:-:S11]  /*d9f0*/  LOP3.LUT R20, R20, R3, RZ, 0x3c, !PT ;  /* 0x0000000314147212 */ /* 0x000fd600078e3cff */
[----:B-1----:R-:W-:Y:S05]  /*da00*/  @P0 BRA `(.L_x_13662) ;  /* 0xfffffff000a80947 */ /* 0x002fea000383ffff */
.L_x_13647:
[----:B------:R-:W-:Y:S05]  /*da10*/  BSYNC B0 ;  /* 0x0000000000007941 */ /* 0x000fea0003800000 */
.L_x_13630:
[----:B------:R-:W0:Y:S01]  /*da20*/  S2R R3, SR_CgaCtaId ;  /* 0x0000000000037919 */ /* 0x000e220000008800 */
[----:B------:R-:W-:Y:S01]  /*da30*/  MOV R0, 0x400 ;  /* 0x0000040000007802 */ /* 0x000fe20000000f00 */
[----:B------:R-:W-:Y:S01]  /*da40*/  BSSY B0, `(.L_x_13663) ;  /* 0x0000005000007945 */ /* 0x000fe20003800000 */
[----:B------:R-:W-:Y:S02]  /*da50*/  SHF.L.U32 R8, R8, 0x1f, RZ ;  /* 0x0000001f08087819 */ /* 0x000fe400000006ff */
[----:B0-----:R-:W-:-:S04]  /*da60*/  LEA R4, R3, R0, 0x18 ;  /* 0x0000000003047211 */ /* 0x001fc800078ec0ff */
[----:B------:R-:W0:Y:S02]  /*da70*/  SYNCS.PHASECHK.TRANS64.TRYWAIT P0, [R4+URZ+0x22820], R8 ;  /* 0x02282008040075a7 */ /* 0x000e24000800017f */
[----:B0-----:R-:W-:Y:S05]  /*da80*/  @!P0 BRA `(.L_x_13664) ;  /* 0x0000002c00c48947 */ /* 0x001fea0003800000 */
.L_x_13755:
[----:B------:R-:W-:Y:S05]  /*da90*/  BSYNC B0 ;  /* 0x0000000000007941 */ /* 0x000fea0003800000 */
.L_x_13663:
[----:B------:R-:W-:-:S03]  /*daa0*/  UMOV UR4, 0xffffffff ;  /* 0xffffffff00047882 */ /* 0x000fc60000000000 */
[----:B------:R-:W-:Y:S05]  /*dab0*/  BRA.DIV UR4, `(.L_x_13665) ;  /* 0x0000002e04cc7947 */ /* 0x000fea000b800000 */
[----:B------:R1:W4:Y:S02]  /*dac0*/  SHFL.IDX PT, R14, R2, RZ, 0x1f ;  /* 0x00001fff020e7589 */ /* 0x00032400000e0000 */
.L_x_13758:
[----:B----4-:R-:W-:-:S13]  /*dad0*/  ISETP.NE.AND P0, PT, R14, RZ, PT ;  /* 0x000000ff0e00720c */ /* 0x010fda0003f05270 */
[----:B------:R-:W-:Y:S05]  /*dae0*/  @P0 BRA `(.L_x_13586) ;  /* 0x0000000000880947 */ /* 0x000fea0003800000 */
[----:B------:R-:W-:-:S03]  /*daf0*/  UMOV UR4, 0xffffffff ;  /* 0xffffffff00047882 */ /* 0x000fc60000000000 */
[----:B------:R-:W-:Y:S05]  /*db00*/  BRA.DIV UR4, `(.L_x_13666) ;  /* 0x0000002e04e07947 */ /* 0x000fea000b800000 */
[----:B------:R-:W-:-:S13]  /*db10*/  ELECT P6, URZ, PT ;  /* 0x00000000003f782f */ /* 0x000fda00038c0000 */
.L_x_13761:
[----:B------:R-:W-:Y:S05]  /*db20*/  @!P6 BRA `(.L_x_13586) ;  /* 0x000000000078e947 */ /* 0x000fea0003800000 */
[----:B------:R-:W-:-:S06]  /*db30*/  ULOP3.LUT UR4, UR39, 0x2, URZ, 0xfc, !UPT ;  /* 0x0000000227047892 */ /* 0x000fcc000f8efc3f */
[----:B------:R-:W-:-:S05]  /*db40*/  IMAD.U32 R0, RZ, RZ, UR4 ;  /* 0x00000004ff007e24 */ /* 0x000fca000f8e00ff */
[----:B------:R-:W-:-:S13]  /*db50*/  ISETP.NE.AND P0, PT, R0, 0x3, PT ;  /* 0x000000030000780c */ /* 0x000fda0003f05270 */
[----:B------:R-:W-:Y:S05]  /*db60*/  @!P0 BRA `(.L_x_13667) ;  /* 0x0000000000048947 */ /* 0x000fea0003800000 */
[----:B------:R-:W-:Y:S01]  /*db70*/  BPT.TRAP 0x1 ;  /* 0x000000040000795c */ /* 0x000fe20000300000 */
.L_x_13667:
[C---:B------:R-:W-:Y:S01]  /*db80*/  LEA R5, R21.reuse, R4, 0x3 ;  /* 0x0000000415057211 */ /* 0x040fe200078e18ff */
[----:B------:R-:W-:Y:S01]  /*db90*/  VIADD R21, R21, 0x1 ;  /* 0x0000000115157836 */ /* 0x000fe20000000000 */
[----:B------:R-:W-:-:S04]  /*dba0*/  SHF.L.U32 R0, R20, 0x1f, RZ ;  /* 0x0000001f14007819 */ /* 0x000fc800000006ff */
[----:B------:R-:W4:Y:S01]  /*dbb0*/  SYNCS.PHASECHK.TRANS64.TRYWAIT P1, [R5+URZ+0x22840], R0 ;  /* 0x02284000050075a7 */ /* 0x000f22000802017f */
[----:B------:R-:W-:-:S04]  /*dbc0*/  ISETP.NE.AND P2, PT, R21, 0x2, PT ;  /* 0x000000021500780c */ /* 0x000fc80003f45270 */
[----:B------:R-:W-:Y:S01]  /*dbd0*/  SEL R3, RZ, 0x1, P2 ;  /* 0x00000001ff037807 */ /* 0x000fe20001000000 */
[----:B----4-:R-:W-:Y:S08]  /*dbe0*/  @!P1 BRA `(.L_x_13668) ;  /* 0x0000002c00c89947 */ /* 0x010ff00003800000 */
.L_x_13762:
[----:B------:R-:W-:Y:S02]  /*dbf0*/  SEL R21, R21, RZ, P2 ;  /* 0x000000ff15157207 */ /* 0x000fe40001000000 */
[----:B-1----:R-:W-:Y:S01]  /*dc00*/  LOP3.LUT R2, R20, R3, RZ, 0x3c, !PT ;  /* 0x0000000314027212 */ /* 0x002fe200078e3cff */
[----:B------:R-:W-:Y:S06]  /*dc10*/  @!P0 BRA `(.L_x_13669) ;  /* 0x0000000000048947 */ /* 0x000fec0003800000 */
[----:B------:R-:W-:Y:S01]  /*dc20*/  BPT.TRAP 0x1 ;  /* 0x000000040000795c */ /* 0x000fe20000300000 */
.L_x_13669:
[----:B------:R-:W-:Y:S01]  /*dc30*/  IMAD R21, R21, 0x8, R4 ;  /* 0x0000000815157824 */ /* 0x000fe200078e0204 */
[----:B------:R-:W-:-:S04]  /*dc40*/  SHF.L.U32 R2, R2, 0x1f, RZ ;  /* 0x0000001f02027819 */ /* 0x000fc800000006ff */
[----:B------:R-:W1:Y:S02]  /*dc50*/  SYNCS.PHASECHK.TRANS64.TRYWAIT P1, [R21+URZ+0x22840], R2 ;  /* 0x02284002150075a7 */ /* 0x000e64000802017f */
[----:B-1----:R-:W-:Y:S05]  /*dc60*/  @!P1 BRA `(.L_x_13670) ;  /* 0x0000002c00bc9947 */ /* 0x002fea0003800000 */
.L_x_13763:
[----:B------:R-:W-:Y:S05]  /*dc70*/  @!P0 BRA `(.L_x_13671) ;  /* 0x0000000000048947 */ /* 0x000fea0003800000 */
[----:B------:R-:W-:Y:S01]  /*dc80*/  BPT.TRAP 0x1 ;  /* 0x000000040000795c */ /* 0x000fe20000300000 */
.L_x_13671:
[----:B------:R-:W0:Y:S02]  /*dc90*/  SYNCS.PHASECHK.TRANS64.TRYWAIT P1, [R5+URZ+0x22860], R0 ;  /* 0x02286000050075a7 */ /* 0x000e24000802017f */
[----:B0-----:R-:W-:Y:S05]  /*dca0*/  @!P1 BRA `(.L_x_13672) ;  /* 0x0000002c00c09947 */ /* 0x001fea0003800000 */
.L_x_13764:
[----:B------:R-:W-:Y:S05]  /*dcb0*/  @!P0 BRA `(.L_x_13673) ;  /* 0x0000000000048947 */ /* 0x000fea0003800000 */
[----:B------:R-:W-:Y:S01]  /*dcc0*/  BPT.TRAP 0x1 ;  /* 0x000000040000795c */ /* 0x000fe20000300000 */
.L_x_13673:
[----:B------:R0:W0:Y:S02]  /*dcd0*/  SYNCS.PHASECHK.TRANS64.TRYWAIT P0, [R21+URZ+0x22860], R2 ;  /* 0x02286002150075a7 */ /* 0x000024000800017f */
[----:B0-----:R-:W-:Y:S05]  /*dce0*/  @!P0 NANOSLEEP.SYNCS 0x989680 ;  /* 0x009896800000895d */ /* 0x001fea0003900000 */
[----:B------:R-:W0:Y:S02]  /*dcf0*/  @!P0 SYNCS.PHASECHK.TRANS64 P0, [R21+URZ+0x22860], R2 ;  /* 0x02286002150085a7 */ /* 0x000e24000800007f */
[----:B0-----:R-:W-:Y:S05]  /*dd00*/  @!P0 BRA `(.L_x_13673) ;  /* 0xfffffffc00f08947 */ /* 0x001fea000383ffff */
.L_x_13586:
[----:B------:R-:W-:Y:S05]  /*dd10*/  BSYNC B6 ;  /* 0x0000000000067941 */ /* 0x000fea0003800000 */
.L_x_13583:
[----:B------:R-:W-:Y:S05]  /*dd20*/  EXIT ;  /* 0x000000000000794d */ /* 0x000fea0003800000 */
.L_x_13590:
[----:B0-----:R-:W-:-:S04]  /*dd30*/  IMAD.U32 R5, RZ, RZ, UR42 ;  /* 0x0000002aff057e24 */ /* 0x001fc8000f8e00ff */
[----:B------:R0:W1:Y:S03]  /*dd40*/  SYNCS.PHASECHK.TRANS64.TRYWAIT P0, [R5+URZ+0x22800], R10 ;  /* 0x0228000a050075a7 */ /* 0x000066000800017f */
[----:B-1----:R-:W-:Y:S05]  /*dd50*/  @!P0 NANOSLEEP.SYNCS 0x989680 ;  /* 0x009896800000895d */ /* 0x002fea0003900000 */
[----:B------:R-:W1:Y:S02]  /*dd60*/  @!P0 SYNCS.PHASECHK.TRANS64 P0, [R5+URZ+0x22800], R10 ;  /* 0x0228000a050085a7 */ /* 0x000e64000800007f */
[----:B-1----:R-:W-:Y:S05]  /*dd70*/  @!P0 BRA `(.L_x_13590) ;  /* 0xfffffffc00ec8947 */ /* 0x002fea000383ffff */
[----:B------:R-:W-:Y:S05]  /*dd80*/  BRA `(.L_x_13674) ;  /* 0xffffff3400f47947 */ /* 0x000fea000383ffff */
.L_x_13594:
[----:B0-----:R-:W-:-:S04]  /*dd90*/  MOV R5, UR42 ;  /* 0x0000002a00057c02 */ /* 0x001fc80008000f00 */
[----:B------:R0:W2:Y:S03]  /*dda0*/  SYNCS.PHASECHK.TRANS64.TRYWAIT P1, [R5+URZ+0x22830], R10 ;  /* 0x0228300a050075a7 */ /* 0x0000a6000802017f */
[----:B--2---:R-:W-:Y:S05]  /*ddb0*/  @!P1 NANOSLEEP.SYNCS 0x989680 ;  /* 0x009896800000995d */ /* 0x004fea0003900000 */
[----:B------:R-:W2:Y:S02]  /*ddc0*/  @!P1 SYNCS.PHASECHK.TRANS64 P1, [R5+URZ+0x22830], R10 ;  /* 0x0228300a050095a7 */ /* 0x000ea4000802007f */
[----:B--2---:R-:W-:Y:S05]  /*ddd0*/  @!P1 BRA `(.L_x_13594) ;  /* 0xfffffffc00ec9947 */ /* 0x004fea000383ffff */
[----:B------:R-:W-:Y:S05]  /*dde0*/  BRA `(.L_x_13593) ;  /* 0xffffff3800107947 */ /* 0x000fea000383ffff */
.L_x_13599:
[----:B-1----:R-:W-:-:S04]  /*ddf0*/  IMAD.U32 R11, RZ, RZ, UR42 ;  /* 0x0000002aff0b7e24 */ /* 0x002fc8000f8e00ff */
[----:B------:R1:W2:Y:S03]  /*de00*/  SYNCS.PHASECHK.TRANS64.TRYWAIT P1, [R11+URZ+0x22850], R10 ;  /* 0x0228500a0b0075a7 */ /* 0x0002a6000802017f */
[----:B--2---:R-:W-:Y:S05]  /*de10*/  @!P1 NANOSLEEP.SYNCS 0x989680 ;  /* 0x009896800000995d */ /* 0x004fea0003900000 */
[----:B------:R-:W2:Y:S02]  /*de20*/  @!P1 SYNCS.PHASECHK.TRANS64 P1, [R11+URZ+0x22850], R10 ;  /* 0x0228500a0b0095a7 */ /* 0x000ea4000802007f */
[----:B--2---:R-:W-:Y:S05]  /*de30*/  @!P1 BRA `(.L_x_13599) ;  /* 0xfffffffc00ec9947 */ /* 0x004fea000383ffff */
[----:B------:R-:W-:Y:S05]  /*de40*/  BRA `(.L_x_13598) ;  /* 0xffffff5000787947 */ /* 0x000fea000383ffff */
.L_x_13605:
[----:B-1----:R-:W-:-:S04]  /*de50*/  IMAD.U32 R9, RZ, RZ, UR28 ;  /* 0x0000001cff097e24 */ /* 0x002fc8000f8e00ff */
[----:B------:R1:W2:Y:S03]  /*de60*/  SYNCS.PHASECHK.TRANS64.TRYWAIT P1, [R9+URZ+0x22830], R10 ;  /* 0x0228300a090075a7 */ /* 0x0002a6000802017f */
[----:B--2---:R-:W-:Y:S05]  /*de70*/  @!P1 NANOSLEEP.SYNCS 0x989680 ;  /* 0x009896800000995d */ /* 0x004fea0003900000 */
[----:B------:R-:W2:Y:S02]  /*de80*/  @!P1 SYNCS.PHASECHK.TRANS64 P1, [R9+URZ+0x22830], R10 ;  /* 0x0228300a090095a7 */ /* 0x000ea4000802007f */
[----:B--2---:R-:W-:Y:S05]  /*de90*/  @!P1 BRA `(.L_x_13605) ;  /* 0xfffffffc00ec9947 */ /* 0x004fea000383ffff */
[----:B------:R-:W-:Y:S05]  /*dea0*/  BRA `(.L_x_13604) ;  /* 0xffffff5400d07947 */ /* 0x000fea000383ffff */
.L_x_13610:
[----:B---3--:R-:W-:-:S04]  /*deb0*/  IMAD.U32 R11, RZ, RZ, UR28 ;  /* 0x0000001cff0b7e24 */ /* 0x008fc8000f8e00ff */
[----:B------:R3:W4:Y:S03]  /*dec0*/  SYNCS.PHASECHK.TRANS64.TRYWAIT P1, [R11+URZ+0x22850], R10 ;  /* 0x0228500a0b0075a7 */ /* 0x000726000802017f */
[----:B----4-:R-:W-:Y:S05]  /*ded0*/  @!P1 NANOSLEEP.SYNCS 0x989680 ;  /* 0x009896800000995d */ /* 0x010fea0003900000 */
[----:B------:R-:W4:Y:S02]  /*dee0*/  @!P1 SYNCS.PHASECHK.TRANS64 P1, [R11+URZ+0x22850], R10 ;  /* 0x0228500a0b0095a7 */ /* 0x000f24000802007f */
[----:B----4-:R-:W-:Y:S05]  /*def0*/  @!P1 BRA `(.L_x_13610) ;  /* 0xfffffffc00ec9947 */ /* 0x010fea000383ffff */
[----:B------:R-:W-:Y:S05]  /*df00*/  BRA `(.L_x_13609) ;  /* 0xffffff7400c47947 */ /* 0x000fea000383ffff */
.L_x_13617:
[----:B----4-:R-:W-:-:S04]  /*df10*/  MOV R9, UR26 ;  /* 0x0000001a00097c02 */ /* 0x010fc80008000f00 */
[----:B------:R4:W0:Y:S03]  /*df20*/  SYNCS.PHASECHK.TRANS64.TRYWAIT P1, [R9+URZ+0x22830], R6 ;  /* 0x02283006090075a7 */ /* 0x000826000802017f */
[----:B0-----:R-:W-:Y:S05]  /*df30*/  @!P1 NANOSLEEP.SYNCS 0x989680 ;  /* 0x009896800000995d */ /* 0x001fea0003900000 */
[----:B------:R-:W0:Y:S02]  /*df40*/  @!P1 SYNCS.PHASECHK.TRANS64 P1, [R9+URZ+0x22830], R6 ;  /* 0x02283006090095a7 */ /* 0x000e24000802007f */
[----:B0-----:R-:W-:Y:S05]  /*df50*/  @!P1 BRA `(.L_x_13617) ;  /* 0xfffffffc00ec9947 */ /* 0x001fea000383ffff */
[----:B------:R-:W-:Y:S05]  /*df60*/  BRA `(.L_x_13616) ;  /* 0xffffff7800c47947 */ /* 0x000fea000383ffff */
.L_x_13622:
[----:B-1----:R-:W-:-:S04]  /*df70*/  IMAD.U32 R7, RZ, RZ, UR26 ;  /* 0x0000001aff077e24 */ /* 0x002fc8000f8e00ff */
[----:B------:R1:W4:Y:S03]  /*df80*/  SYNCS.PHASECHK.TRANS64.TRYWAIT P1, [R7+URZ+0x22850], R6 ;  /* 0x02285006070075a7 */ /* 0x000326000802017f */
[----:B----4-:R-:W-:Y:S05]  /*df90*/  @!P1 NANOSLEEP.SYNCS 0x989680 ;  /* 0x009896800000995d */ /* 0x010fea0003900000 */
[----:B------:R-:W4:Y:S02]  /*dfa0*/  @!P1 SYNCS.PHASECHK.TRANS64 P1, [R7+URZ+0x22850], R6 ;  /* 0x02285006070095a7 */ /* 0x000f24000802007f */
[----:B----4-:R-:W-:Y:S05]  /*dfb0*/  @!P1 BRA `(.L_x_13622) ;  /* 0xfffffffc00ec9947 */ /* 0x010fea000383ffff */
[----:B------:R-:W-:Y:S05]  /*dfc0*/  BRA `(.L_x_13621) ;  /* 0xffffff9000d47947 */ /* 0x000fea000383ffff */
.L_x_13635:
[----:B------:R-:W-:Y:S01]  /*dfd0*/  IMAD.MOV.U32 R13, RZ, RZ, R2 ;  /* 0x000000ffff0d7224 */ /* 0x000fe200078e0002 */
[----:B------:R-:W-:Y:S01]  /*dfe0*/  MOV R11, 0x1f ;  /* 0x0000001f000b7802 */ /* 0x000fe20000000f00 */
[----:B------:R-:W-:Y:S02]  /*dff0*/  IMAD.MOV.U32 R12, RZ, RZ, RZ ;  /* 0x000000ffff0c7224 */ /* 0x000fe400078e00ff */
[----:B------:R-:W-:-:S07]  /*e000*/  IMAD.MOV.U32 R15, RZ, RZ, -0x1 ;  /* 0xffffffffff0f7424 */ /* 0x000fce00078e00ff */
[----:B-----5:R-:W-:Y:S05]  /*e010*/  WARPSYNC.COLLECTIVE R15, `(.L_x_13675) ;  /* 0x000000000f087348 */ /* 0x020fea0003c00000 */
[----:B------:R0:W1:Y:S02]  /*e020*/  SHFL.IDX P6, R14, R13, R12, R11 ;  /* 0x0000000c0d0e7389 */ /* 0x00006400000c000b */
[----:B01---5:R-:W-:Y:S01]  /*e030*/  ENDCOLLECTIVE ;  /* 0x000000000000791b */ /* 0x023fe20003800000 */
.L_x_13675:
[----:B------:R-:W-:Y:S05]  /*e040*/  BRA `(.L_x_13676) ;  /* 0xffffffd000c07947 */ /* 0x000fea000383ffff */
.L_x_13637:
[----:B0-----:R-:W-:-:S04]  /*e050*/  IMAD.U32 R3, RZ, RZ, UR45 ;  /* 0x0000002dff037e24 */ /* 0x001fc8000f8e00ff */
[----:B------:R0:W1:Y:S03]  /*e060*/  SYNCS.PHASECHK.TRANS64.TRYWAIT P0, [R3+URZ+0x22840], R0 ;  /* 0x02284000030075a7 */ /* 0x000066000800017f */
[----:B-1----:R-:W-:Y:S05]  /*e070*/  @!P0 NANOSLEEP.SYNCS 0x989680 ;  /* 0x009896800000895d */ /* 0x002fea0003900000 */
[----:B------:R-:W1:Y:S02]  /*e080*/  @!P0 SYNCS.PHASECHK.TRANS64 P0, [R3+URZ+0x22840], R0 ;  /* 0x02284000030085a7 */ /* 0x000e64000800007f */
[----:B-1----:R-:W-:Y:S05]  /*e090*/  @!P0 BRA `(.L_x_13637) ;  /* 0xfffffffc00ec8947 */ /* 0x002fea000383ffff */
[----:B------:R-:W-:Y:S05]  /*e0a0*/  BRA `(.L_x_13677) ;  /* 0xffffffd400047947 */ /* 0x000fea000383ffff */
.L_x_13638:
        /* <DEDUP_REMOVED lines=8> */
.L_x_13679:
[----:B------:R-:W-:Y:S05]  /*e130*/  BSYNC B0 ;  /* 0x0000000000007941 */ /* 0x000fea0003800000 */
.L_x_13678:
[----:B------:R-:W-:Y:S01]  /*e140*/  MOV R13, R3 ;  /* 0x00000003000d7202 */ /* 0x000fe20000000f00 */
[----:B------:R-:W-:Y:S01]  /*e150*/  IMAD.MOV.U32 R12, RZ, RZ, RZ ;  /* 0x000000ffff0c7224 */ /* 0x000fe200078e00ff */
[----:B------:R-:W-:Y:S01]  /*e160*/  @P0 LEA R7, R16, UR45, 0x1 ;  /* 0x0000002d10070c11 */ /* 0x000fe2000f8e08ff */
[----:B------:R-:W-:Y:S02]  /*e170*/  IMAD.MOV.U32 R11, RZ, RZ, 0x181f ;  /* 0x0000181fff0b7424 */ /* 0x000fe400078e00ff */
[----:B------:R-:W-:Y:S02]  /*e180*/  IMAD.MOV.U32 R15, RZ, RZ, -0x1 ;  /* 0xffffffffff0f7424 */ /* 0x000fe400078e00ff */
[----:B------:R-:W-:-:S07]  /*e190*/  IMAD.MOV.U32 R4, RZ, RZ, R14 ;  /* 0x000000ffff047224 */ /* 0x000fce00078e000e */
[----:B------:R-:W-:Y:S05]  /*e1a0*/  WARPSYNC.COLLECTIVE R15, `(.L_x_13680) ;  /* 0x000000000f087348 */ /* 0x000fea0003c00000 */
[----:B------:R0:W1:Y:S02]  /*e1b0*/  SHFL.IDX P6, R14, R13, R12, R11 ;  /* 0x0000000c0d0e7389 */ /* 0x00006400000c000b */
[----:B01----:R-:W-:Y:S01]  /*e1c0*/  ENDCOLLECTIVE ;  /* 0x000000000000791b */ /* 0x003fe20003800000 */
.L_x_13680:
[----:B------:R-:W-:Y:S02]  /*e1d0*/  IMAD.MOV.U32 R13, RZ, RZ, R0 ;  /* 0x000000ffff0d7224 */ /* 0x000fe400078e0000 */
[----:B------:R-:W-:Y:S01]  /*e1e0*/  IMAD.MOV.U32 R12, RZ, RZ, 0x1 ;  /* 0x00000001ff0c7424 */ /* 0x000fe200078e00ff */
[----:B------:R-:W-:-:S04]  /*e1f0*/  @P0 LEA R14, P1, R24, R14, 0x1 ;  /* 0x0000000e180e0211 */ /* 0x000fc800078208ff */
[----:B------:R-:W-:Y:S01]  /*e200*/  @P0 IADD3.X R5, RZ, R4, RZ, P1, !PT ;  /* 0x00000004ff050210 */ /* 0x000fe20000ffe4ff */
[----:B------:R-:W-:-:S08]  /*e210*/  @P0 IMAD.MOV.U32 R4, RZ, RZ, R14 ;  /* 0x000000ffff040224 */ /* 0x000fd000078e000e */
[----:B------:R-:W-:Y:S05]  /*e220*/  WARPSYNC.COLLECTIVE R15, `(.L_x_13681) ;  /* 0x000000000f087348 */ /* 0x000fea0003c00000 */
[----:B------:R0:W1:Y:S02]  /*e230*/  SHFL.IDX P6, R14, R13, R12, R11 ;  /* 0x0000000c0d0e7389 */ /* 0x00006400000c000b */
[----:B01----:R-:W-:Y:S01]  /*e240*/  ENDCOLLECTIVE ;  /* 0x000000000000791b */ /* 0x003fe20003800000 */
.L_x_13681:
        /* <DEDUP_REMOVED lines=11> */
.L_x_13682:
[----:B------:R-:W-:Y:S01]  /*e300*/  IMAD.MOV.U32 R13, RZ, RZ, R0 ;  /* 0x000000ffff0d7224 */ /* 0x000fe200078e0000 */
[----:B------:R-:W-:Y:S02]  /*e310*/  MOV R12, 0x2 ;  /* 0x00000002000c7802 */ /* 0x000fe40000000f00 */
[----:B------:R-:W-:-:S13]  /*e320*/  @P0 LEA R4, P1, R24, R14, 0x1 ;  /* 0x0000000e18040211 */ /* 0x000fda00078208ff */
[----:B------:R-:W-:Y:S05]  /*e330*/  WARPSYNC.COLLECTIVE R15, `(.L_x_13683) ;  /* 0x000000000f087348 */ /* 0x000fea0003c00000 */
[----:B------:R0:W1:Y:S02]  /*e340*/  SHFL.IDX P6, R14, R13, R12, R11 ;  /* 0x0000000c0d0e7389 */ /* 0x00006400000c000b */
[----:B01----:R-:W-:Y:S01]  /*e350*/  ENDCOLLECTIVE ;  /* 0x000000000000791b */ /* 0x003fe20003800000 */
.L_x_13683:
        /* <DEDUP_REMOVED lines=12> */
.L_x_13684:
[----:B------:R-:W-:Y:S01]  /*e420*/  MOV R13, R0 ;  /* 0x00000000000d7202 */ /* 0x000fe20000000f00 */
[----:B------:R-:W-:Y:S01]  /*e430*/  IMAD.MOV.U32 R12, RZ, RZ, 0x3 ;  /* 0x00000003ff0c7424 */ /* 0x000fe200078e00ff */
[----:B------:R-:W-:-:S13]  /*e440*/  @P0 LEA R4, P1, R24, R14, 0x1 ;  /* 0x0000000e18040211 */ /* 0x000fda00078208ff */
[----:B------:R-:W-:Y:S05]  /*e450*/  WARPSYNC.COLLECTIVE R15, `(.L_x_13685) ;  /* 0x000000000f087348 */ /* 0x000fea0003c00000 */
[----:B------:R0:W1:Y:S02]  /*e460*/  SHFL.IDX P6, R14, R13, R12, R11 ;  /* 0x0000000c0d0e7389 */ /* 0x00006400000c000b */
[----:B01----:R-:W-:Y:S01]  /*e470*/  ENDCOLLECTIVE ;  /* 0x000000000000791b */ /* 0x003fe20003800000 */
.L_x_13685:
        /* <DEDUP_REMOVED lines=12> */
.L_x_13686:
[----:B------:R-:W-:Y:S02]  /*e540*/  IMAD.MOV.U32 R13, RZ, RZ, R0 ;  /* 0x000000ffff0d7224 */ /* 0x000fe400078e0000 */
[----:B------:R-:W-:Y:S01]  /*e550*/  IMAD.MOV.U32 R12, RZ, RZ, 0x4 ;  /* 0x00000004ff0c7424 */ /* 0x000fe200078e00ff */
[----:B------:R-:W-:-:S13]  /*e560*/  @P0 LEA R4, P1, R24, R14, 0x1 ;  /* 0x0000000e18040211 */ /* 0x000fda00078208ff */
[----:B------:R-:W-:Y:S05]  /*e570*/  WARPSYNC.COLLECTIVE R15, `(.L_x_13687) ;  /* 0x000000000f087348 */ /* 0x000fea0003c00000 */
[----:B------:R0:W1:Y:S02]  /*e580*/  SHFL.IDX P6, R14, R13, R12, R11 ;  /* 0x0000000c0d0e7389 */ /* 0x00006400000c000b */
[----:B01----:R-:W-:Y:S01]  /*e590*/  ENDCOLLECTIVE ;  /* 0x000000000000791b */ /* 0x003fe20003800000 */
.L_x_13687:
        /* <DEDUP_REMOVED lines=12> */
.L_x_13688:
[----:B------:R-:W-:Y:S02]  /*e660*/  IMAD.MOV.U32 R13, RZ, RZ, R0 ;  /* 0x000000ffff0d7224 */ /* 0x000fe400078e0000 */
[----:B------:R-:W-:Y:S01]  /*e670*/  IMAD.MOV.U32 R12, RZ, RZ, 0x5 ;  /* 0x00000005ff0c7424 */ /* 0x000fe200078e00ff */
[----:B------:R-:W-:-:S13]  /*e680*/  @P0 LEA R4, P1, R24, R14, 0x1 ;  /* 0x0000000e18040211 */ /* 0x000fda00078208ff */
[----:B------:R-:W-:Y:S05]  /*e690*/  WARPSYNC.COLLECTIVE R15, `(.L_x_13689) ;  /* 0x000000000f087348 */ /* 0x000fea0003c00000 */
[----:B------:R0:W1:Y:S02]  /*e6a0*/  SHFL.IDX P6, R14, R13, R12, R11 ;  /* 0x0000000c0d0e7389 */ /* 0x00006400000c000b */
[----:B01----:R-:W-:Y:S01]  /*e6b0*/  ENDCOLLECTIVE ;  /* 0x000000000000791b */ /* 0x003fe20003800000 */
.L_x_13689:
        /* <DEDUP_REMOVED lines=10> */
.L_x_13690:
[----:B------:R-:W-:Y:S05]  /*e760*/  BRA `(.L_x_13691) ;  /* 0xffffffd000787947 */ /* 0x000fea000383ffff */
.L_x_13641:
[----:B------:R-:W-:Y:S01]  /*e770*/  IMAD.MOV.U32 R13, RZ, RZ, R6 ;  /* 0x000000ffff0d7224 */ /* 0x000fe200078e0006 */
[----:B------:R-:W-:Y:S01]  /*e780*/  MOV R11, 0x181f ;  /* 0x0000181f000b7802 */ /* 0x000fe20000000f00 */
[----:B------:R-:W-:Y:S01]  /*e790*/  IMAD.MOV.U32 R12, RZ, RZ, RZ ;  /* 0x000000ffff0c7224 */ /* 0x000fe200078e00ff */
[----:B------:R-:W-:Y:S01]  /*e7a0*/  MOV R0, UR46 ;  /* 0x0000002e00007c02 */ /* 0x000fe20008000f00 */
[----:B------:R-:W-:-:S04]  /*e7b0*/  IMAD.MOV.U32 R15, RZ, RZ, -0x1 ;  /* 0xffffffffff0f7424 */ /* 0x000fc800078e00ff */
[----:B------:R-:W-:-:S07]  /*e7c0*/  IMAD R0, R0, 0x80, R27 ;  /* 0x0000008000007824 */ /* 0x000fce00078e021b */
[----:B------:R-:W-:Y:S05]  /*e7d0*/  WARPSYNC.COLLECTIVE R15, `(.L_x_13692) ;  /* 0x000000000f087348 */ /* 0x000fea0003c00000 */
[----:B------:R0:W1:Y:S02]  /*e7e0*/  SHFL.IDX P6, R14, R13, R12, R11 ;  /* 0x0000000c0d0e7389 */ /* 0x00006400000c000b */
[----:B01----:R-:W-:Y:S01]  /*e7f0*/  ENDCOLLECTIVE ;  /* 0x000000000000791b */ /* 0x003fe20003800000 */
.L_x_13692:
[----:B------:R-:W-:Y:S01]  /*e800*/  IADD3 R8, R0, 0x10, RZ ;  /* 0x0000001000087810 */ /* 0x000fe20007ffe0ff */
[----:B------:R-:W-:Y:S02]  /*e810*/  IMAD.MOV.U32 R13, RZ, RZ, R7 ;  /* 0x000000ffff0d7224 */ /* 0x000fe400078e0007 */
[----:B------:R-:W-:-:S07]  /*e820*/  IMAD.MOV.U32 R4, RZ, RZ, R14 ;  /* 0x000000ffff047224 */ /* 0x000fce00078e000e */
[----:B------:R-:W-:Y:S05]  /*e830*/  WARPSYNC.COLLECTIVE R15, `(.L_x_13693) ;  /* 0x000000000f087348 */ /* 0x000fea0003c00000 */
[----:B------:R0:W1:Y:S02]  /*e840*/  SHFL.IDX P6, R14, R13, R12, R11 ;  /* 0x0000000c0d0e7389 */ /* 0x00006400000c000b */
[----:B01----:R-:W-:Y:S01]  /*e850*/  ENDCOLLECTIVE ;  /* 0x000000000000791b */ /* 0x003fe20003800000 */
.L_x_13693:
        /* <DEDUP_REMOVED lines=12> */
.L_x_13694:
        /* <DEDUP_REMOVED lines=11> */
.L_x_13695:
[----:B------:R-:W-:Y:S01]  /*e9d0*/  IMAD.MOV.U32 R13, RZ, RZ, R6 ;  /* 0x000000ffff0d7224 */ /* 0x000fe200078e0006 */
[----:B------:R-:W-:Y:S02]  /*e9e0*/  MOV R12, 0x2 ;  /* 0x00000002000c7802 */ /* 0x000fe40000000f00 */
[----:B------:R-:W-:-:S13]  /*e9f0*/  @!P0 LEA R4, P2, R24, R14, 0x1 ;  /* 0x0000000e18048211 */ /* 0x000fda00078408ff */
[----:B------:R-:W-:Y:S05]  /*ea00*/  WARPSYNC.COLLECTIVE R15, `(.L_x_13696) ;  /* 0x000000000f087348 */ /* 0x000fea0003c00000 */
[----:B------:R0:W1:Y:S02]  /*ea10*/  SHFL.IDX P6, R14, R13, R12, R11 ;  /* 0x0000000c0d0e7389 */ /* 0x00006400000c000b */
[----:B01----:R-:W-:Y:S01]  /*ea20*/  ENDCOLLECTIVE ;  /* 0x000000000000791b */ /* 0x003fe20003800000 */
.L_x_13696:
        /* <DEDUP_REMOVED lines=13> */
.L_x_13697:
[----:B------:R-:W-:Y:S02]  /*eb00*/  IMAD.MOV.U32 R13, RZ, RZ, R6 ;  /* 0x000000ffff0d7224 */ /* 0x000fe400078e0006 */
[----:B------:R-:W-:Y:S01]  /*eb10*/  IMAD.MOV.U32 R12, RZ, RZ, 0x3 ;  /* 0x00000003ff0c7424 */ /* 0x000fe200078e00ff */
[----:B------:R-:W-:-:S13]  /*eb20*/  @!P0 LEA R4, P2, R24, R14, 0x1 ;  /* 0x0000000e18048211 */ /* 0x000fda00078408ff */
[----:B------:R-:W-:Y:S05]  /*eb30*/  WARPSYNC.COLLECTIVE R15, `(.L_x_13698) ;  /* 0x000000000f087348 */ /* 0x000fea0003c00000 */
[----:B------:R0:W1:Y:S02]  /*eb40*/  SHFL.IDX P6, R14, R13, R12, R11 ;  /* 0x0000000c0d0e7389 */ /* 0x00006400000c000b */
[----:B01----:R-:W-:Y:S01]  /*eb50*/  ENDCOLLECTIVE ;  /* 0x000000000000791b */ /* 0x003fe20003800000 */
.L_x_13698:
[----:B------:R-:W-:Y:S01]  /*eb60*/  @!P0 IMAD.X R5, RZ, RZ, R8, P2 ;  /* 0x000000ffff058224 */ /* 0x000fe200010e0608 */
[----:B------:R-:W-:-:S04]  /*eb70*/  IADD3 R8, R0, 0x30, RZ ;  /* 0x0000003000087810 */ /* 0x000fc80007ffe0ff */
        /* <DEDUP_REMOVED lines=11> */
.L_x_13699:
[----:B------:R-:W-:Y:S01]  /*ec30*/  IMAD.MOV.U32 R13, RZ, RZ, R6 ;  /* 0x000000ffff0d7224 */ /* 0x000fe200078e0006 */
[----:B------:R-:W-:Y:S02]  /*ec40*/  MOV R12, 0x4 ;  /* 0x00000004000c7802 */ /* 0x000fe40000000f00 */
[----:B------:R-:W-:-:S13]  /*ec50*/  @!P0 LEA R4, P2, R24, R14, 0x1 ;  /* 0x0000000e18048211 */ /* 0x000fda00078408ff */
[----:B------:R-:W-:Y:S05]  /*ec60*/  WARPSYNC.COLLECTIVE R15, `(.L_x_13700) ;  /* 0x000000000f087348 */ /* 0x000fea0003c00000 */
[----:B------:R0:W1:Y:S02]  /*ec70*/  SHFL.IDX P6, R14, R13, R12, R11 ;  /* 0x0000000c0d0e7389 */ /* 0x00006400000c000b */
[----:B01----:R-:W-:Y:S01]  /*ec80*/  ENDCOLLECTIVE ;  /* 0x000000000000791b */ /* 0x003fe20003800000 */
.L_x_13700:
        /* <DEDUP_REMOVED lines=13> */
.L_x_13701:
[----:B------:R-:W-:Y:S02]  /*ed60*/  IMAD.MOV.U32 R13, RZ, RZ, R6 ;  /* 0x000000ffff0d7224 */ /* 0x000fe400078e0006 */
[----:B------:R-:W-:Y:S01]  /*ed70*/  IMAD.MOV.U32 R12, RZ, RZ, 0x5 ;  /* 0x00000005ff0c7424 */ /* 0x000fe200078e00ff */
[----:B------:R-:W-:-:S13]  /*ed80*/  @!P0 LEA R4, P2, R24, R14, 0x1 ;  /* 0x0000000e18048211 */ /* 0x000fda00078408ff */
[----:B------:R-:W-:Y:S05]  /*ed90*/  WARPSYNC.COLLECTIVE R15, `(.L_x_13702) ;  /* 0x000000000f087348 */ /* 0x000fea0003c00000 */
[----:B------:R0:W1:Y:S02]  /*eda0*/  SHFL.IDX P6, R14, R13, R12, R11 ;  /* 0x0000000c0d0e7389 */ /* 0x00006400000c000b */
[----:B01----:R-:W-:Y:S01]  /*edb0*/  ENDCOLLECTIVE ;  /* 0x000000000000791b */ /* 0x003fe20003800000 */
.L_x_13702:
        /* <DEDUP_REMOVED lines=13> */
.L_x_13703:
[----:B------:R-:W-:Y:S02]  /*ee90*/  IMAD.MOV.U32 R13, RZ, RZ, R6 ;  /* 0x000000ffff0d7224 */ /* 0x000fe400078e0006 */
[----:B------:R-:W-:Y:S01]  /*eea0*/  IMAD.MOV.U32 R12, RZ, RZ, 0x6 ;  /* 0x00000006ff0c7424 */ /* 0x000fe200078e00ff */
[----:B------:R-:W-:-:S13]  /*eeb0*/  @!P0 LEA R4, P2, R24, R14, 0x1 ;  /* 0x0000000e18048211 */ /* 0x000fda00078408ff */
[----:B------:R-:W-:Y:S05]  /*eec0*/  WARPSYNC.COLLECTIVE R15, `(.L_x_13704) ;  /* 0x000000000f087348 */ /* 0x000fea0003c00000 */
[----:B------:R0:W1:Y:S02]  /*eed0*/  SHFL.IDX P6, R14, R13, R12, R11 ;  /* 0x0000000c0d0e7389 */ /* 0x00006400000c000b */
[----:B01----:R-:W-:Y:S01]  /*eee0*/  ENDCOLLECTIVE ;  /* 0x000000000000791b */ /* 0x003fe20003800000 */
.L_x_13704:
        /* <DEDUP_REMOVED lines=11> */
.L_x_13705:
        /* <DEDUP_REMOVED lines=8> */
.L_x_13706:
        /* <DEDUP_REMOVED lines=10> */
.L_x_13707:
[----:B------:R-:W-:Y:S05]  /*f0c0*/  BRA `(.L_x_13708) ;  /* 0xffffffd000707947 */ /* 0x000fea000383ffff */
.L_x_13642:
[----:B0-----:R-:W-:-:S04]  /*f0d0*/  MOV R3, UR45 ;  /* 0x0000002d00037c02 */ /* 0x001fc80008000f00 */
[----:B------:R0:W1:Y:S03]  /*f0e0*/  SYNCS.PHASECHK.TRANS64.TRYWAIT P0, [R3+URZ+0x22820], R0 ;  /* 0x02282000030075a7 */ /* 0x000066000800017f */
[----:B-1----:R-:W-:Y:S05]  /*f0f0*/  @!P0 NANOSLEEP.SYNCS 0x989680 ;  /* 0x009896800000895d */ /* 0x002fea0003900000 */
[----:B------:R-:W1:Y:S02]  /*f100*/  @!P0 SYNCS.PHASECHK.TRANS64 P0, [R3+URZ+0x22820], R0 ;  /* 0x02282000030085a7 */ /* 0x000e64000800007f */
[----:B-1----:R-:W-:Y:S05]  /*f110*/  @!P0 BRA `(.L_x_13642) ;  /* 0xfffffffc00ec8947 */ /* 0x002fea000383ffff */
[----:B------:R-:W-:Y:S05]  /*f120*/  BRA `(.L_x_13709) ;  /* 0xffffffd000a07947 */ /* 0x000fea000383ffff */
.L_x_13644:
[----:B0-----:R-:W-:-:S04]  /*f130*/  IMAD.U32 R3, RZ, RZ, UR45 ;  /* 0x0000002dff037e24 */ /* 0x001fc8000f8e00ff */
[----:B------:R0:W1:Y:S03]  /*f140*/  SYNCS.PHASECHK.TRANS64.TRYWAIT P0, [R3+URZ+0x22860], R0 ;  /* 0x02286000030075a7 */ /* 0x000066000800017f */
[----:B-1----:R-:W-:Y:S05]  /*f150*/  @!P0 NANOSLEEP.SYNCS 0x989680 ;  /* 0x009896800000895d */ /* 0x002fea0003900000 */
[----:B------:R-:W1:Y:S02]  /*f160*/  @!P0 SYNCS.PHASECHK.TRANS64 P0, [R3+URZ+0x22860], R0 ;  /* 0x02286000030085a7 */ /* 0x000e64000800007f */
[----:B-1----:R-:W-:Y:S05]  /*f170*/  @!P0 BRA `(.L_x_13644) ;  /* 0xfffffffc00ec8947 */ /* 0x002fea000383ffff */
[----:B------:R-:W-:Y:S05]  /*f180*/  BRA `(.L_x_13710) ;  /* 0xffffffd0009c7947 */ /* 0x000fea000383ffff */
.L_x_13645:
        /* <DEDUP_REMOVED lines=8> */
.L_x_13712:
[----:B------:R-:W-:Y:S05]  /*f210*/  BSYNC B0 ;  /* 0x0000000000007941 */ /* 0x000fea0003800000 */
.L_x_13711:
        /* <DEDUP_REMOVED lines=12> */
.L_x_13713:
[----:B------:R-:W-:Y:S01]  /*f2e0*/  ISETP.LT.OR P3, PT, R35, 0x1, !P1 ;  /* 0x000000012300780c */ /* 0x000fe20004f61670 */
[----:B------:R-:W-:Y:S02]  /*f2f0*/  IMAD.MOV.U32 R13, RZ, RZ, R10 ;  /* 0x000000ffff0d7224 */ /* 0x000fe400078e000a */
[----:B------:R-:W-:Y:S01]  /*f300*/  IMAD.MOV.U32 R12, RZ, RZ, 0x1 ;  /* 0x00000001ff0c7424 */ /* 0x000fe200078e00ff */
[----:B------:R-:W-:-:S13]  /*f310*/  IADD3 R4, P0, R14, R24, RZ ;  /* 0x000000180e047210 */ /* 0x000fda0007f1e0ff */
[----:B------:R-:W-:Y:S05]  /*f320*/  WARPSYNC.COLLECTIVE R15, `(.L_x_13714) ;  /* 0x000000000f087348 */ /* 0x000fea0003c00000 */
[----:B------:R0:W1:Y:S02]  /*f330*/  SHFL.IDX P6, R14, R13, R12, R11 ;  /* 0x0000000c0d0e7389 */ /* 0x00006400000c000b */
[----:B01----:R-:W-:Y:S01]  /*f340*/  ENDCOLLECTIVE ;  /* 0x000000000000791b */ /* 0x003fe20003800000 */
.L_x_13714:
        /* <DEDUP_REMOVED lines=12> */
.L_x_13715:
        /* <DEDUP_REMOVED lines=15> */
.L_x_13716:
        /* <DEDUP_REMOVED lines=12> */
.L_x_13717:
        /* <DEDUP_REMOVED lines=14> */
.L_x_13718:
        /* <DEDUP_REMOVED lines=12> */
.L_x_13719:
        /* <DEDUP_REMOVED lines=14> */
.L_x_13720:
        /* <DEDUP_REMOVED lines=12> */
.L_x_13721:
        /* <DEDUP_REMOVED lines=14> */
.L_x_13722:
        /* <DEDUP_REMOVED lines=13> */
.L_x_13723:
        /* <DEDUP_REMOVED lines=9> */
.L_x_13652:
[----:B-1----:R1:W2:Y:S02]  /*fb40*/  SYNCS.PHASECHK.TRANS64.TRYWAIT P0, [R32+URZ+0x22840], R31 ;  /* 0x0228401f200075a7 */ /* 0x0022a4000800017f */
[----:B--2---:R-:W-:Y:S05]  /*fb50*/  @!P0 NANOSLEEP.SYNCS 0x989680 ;  /* 0x009896800000895d */ /* 0x004fea0003900000 */
[----:B------:R-:W2:Y:S02]  /*fb60*/  @!P0 SYNCS.PHASECHK.TRANS64 P0, [R32+URZ+0x22840], R31 ;  /* 0x0228401f200085a7 */ /* 0x000ea4000800007f */
[----:B--2---:R-:W-:Y:S05]  /*fb70*/  @!P0 BRA `(.L_x_13652) ;  /* 0xfffffffc00f08947 */ /* 0x004fea000383ffff */
[----:B------:R-:W-:Y:S05]  /*fb80*/  BRA `(.L_x_13725) ;  /* 0xffffffd000c07947 */ /* 0x000fea000383ffff */
.L_x_13653:
        /* <DEDUP_REMOVED lines=8> */
.L_x_13727:
[----:B------:R-:W-:Y:S05]  /*fc10*/  BSYNC B1 ;  /* 0x0000000000017941 */ /* 0x000fea0003800000 */
.L_x_13726:
        /* <DEDUP_REMOVED lines=9> */
.L_x_13728:
[----:B------:R-:W-:Y:S02]  /*fcb0*/  IMAD.MOV.U32 R13, RZ, RZ, R3 ;  /* 0x000000ffff0d7224 */ /* 0x000fe400078e0003 */
[----:B------:R-:W-:Y:S01]  /*fcc0*/  IMAD.MOV.U32 R12, RZ, RZ, 0x1 ;  /* 0x00000001ff0c7424 */ /* 0x000fe200078e00ff */
[----:B------:R-:W-:-:S13]  /*fcd0*/  IADD3 R4, P0, R14, R24, RZ ;  /* 0x000000180e047210 */ /* 0x000fda0007f1e0ff */
[----:B------:R-:W-:Y:S05]  /*fce0*/  WARPSYNC.COLLECTIVE R15, `(.L_x_13729) ;  /* 0x000000000f087348 */ /* 0x000fea0003c00000 */
[----:B------:R0:W1:Y:S02]  /*fcf0*/  SHFL.IDX P6, R14, R13, R12, R11 ;  /* 0x0000000c0d0e7389 */ /* 0x00006400000c000b */
[----:B01----:R-:W-:Y:S01]  /*fd00*/  ENDCOLLECTIVE ;  /* 0x000000000000791b */ /* 0x003fe20003800000 */
.L_x_13729:
        /* <DEDUP_REMOVED lines=10> */
.L_x_13730:
[----:B------:R-:W-:Y:S02]  /*fdb0*/  IMAD.MOV.U32 R13, RZ, RZ, R3 ;  /* 0x000000ffff0d7224 */ /* 0x000fe400078e0003 */
[----:B------:R-:W-:Y:S01]  /*fdc0*/  IMAD.MOV.U32 R12, RZ, RZ, 0x2 ;  /* 0x00000002ff0c7424 */ /* 0x000fe200078e00ff */
[----:B------:R-:W-:-:S13]  /*fdd0*/  IADD3 R6, P0, R14, R24, RZ ;  /* 0x000000180e067210 */ /* 0x000fda0007f1e0ff */
[----:B------:R-:W-:Y:S05]  /*fde0*/  WARPSYNC.COLLECTIVE R15, `(.L_x_13731) ;  /* 0x000000000f087348 */ /* 0x000fea0003c00000 */
[----:B------:R0:W1:Y:S02]  /*fdf0*/  SHFL.IDX P6, R14, R13, R12, R11 ;  /* 0x0000000c0d0e7389 */ /* 0x00006400000c000b */
[----:B01----:R-:W-:Y:S01]  /*fe00*/  ENDCOLLECTIVE ;  /* 0x000000000000791b */ /* 0x003fe20003800000 */
.L_x_13731:
        /* <DEDUP_REMOVED lines=10> */
.L_x_13732:
[----:B------:R-:W-:Y:S01]  /*feb0*/  IMAD.MOV.U32 R13, RZ, RZ, R3 ;  /* 0x000000ffff0d7224 */ /* 0x000fe200078e0003 */
[----:B------:R-:W-:Y:S02]  /*fec0*/  MOV R12, 0x3 ;  /* 0x00000003000c7802 */ /* 0x000fe40000000f00 */
[----:B------:R-:W-:-:S13]  /*fed0*/  IADD3 R6, P0, R14, R24, RZ ;  /* 0x000000180e067210 */ /* 0x000fda0007f1e0ff */
[----:B------:R-:W-:Y:S05]  /*fee0*/  WARPSYNC.COLLECTIVE R15, `(.L_x_13733) ;  /* 0x000000000f087348 */ /* 0x000fea0003c00000 */
[----:B------:R0:W1:Y:S02]  /*fef0*/  SHFL.IDX P6, R14, R13, R12, R11 ;  /* 0x0000000c0d0e7389 */ /* 0x00006400000c000b */
[----:B01----:R-:W-:Y:S01]  /*ff00*/  ENDCOLLECTIVE ;  /* 0x000000000000791b */ /* 0x003fe20003800000 */
.L_x_13733:
        /* <DEDUP_REMOVED lines=10> */
.L_x_13734:
[----:B------:R-:W-:Y:S01]  /*ffb0*/  MOV R13, R3 ;  /* 0x00000003000d7202 */ /* 0x000fe20000000f00 */
[----:B------:R-:W-:Y:S01]  /*ffc0*/  IMAD.MOV.U32 R12, RZ, RZ, 0x4 ;  /* 0x00000004ff0c7424 */ /* 0x000fe200078e00ff */
[----:B------:R-:W-:-:S13]  /*ffd0*/  IADD3 R4, P0, R14, R24, RZ ;  /* 0x000000180e047210 */ /* 0x000fda0007f1e0ff */
[----:B------:R-:W-:Y:S05]  /*ffe0*/  WARPSYNC.COLLECTIVE R15, `(.L_x_13735) ;  /* 0x000000000f087348 */ /* 0x000fea0003c00000 */
[----:B------:R0:W1:Y:S02]  /*fff0*/  SHFL.IDX P6, R14, R13, R12, R11 ;  /* 0x0000000c0d0e7389 */ /* 0x00006400000c000b */
[----:B01----:R-:W-:Y:S01]  /*10000*/  ENDCOLLECTIVE ;  /* 0x000000000000791b */ /* 0x003fe20003800000 */
.L_x_13735:
        /* <DEDUP_REMOVED lines=10> */
.L_x_13736:
[----:B------:R-:W-:Y:S02]  /*100b0*/  IMAD.MOV.U32 R13, RZ, RZ, R3 ;  /* 0x000000ffff0d7224 */ /* 0x000fe400078e0003 */
[----:B------:R-:W-:Y:S01]  /*100c0*/  IMAD.MOV.U32 R12, RZ, RZ, 0x5 ;  /* 0x00000005ff0c7424 */ /* 0x000fe200078e00ff */
[----:B------:R-:W-:-:S13]  /*100d0*/  IADD3 R4, P0, R14, R24, RZ ;  /* 0x000000180e047210 */ /* 0x000fda0007f1e0ff */
[----:B------:R-:W-:Y:S05]  /*100e0*/  WARPSYNC.COLLECTIVE R15, `(.L_x_13737) ;  /* 0x000000000f087348 */ /* 0x000fea0003c00000 */
[----:B------:R0:W1:Y:S02]  /*100f0*/  SHFL.IDX P6, R14, R13, R12, R11 ;  /* 0x0000000c0d0e7389 */ /* 0x00006400000c000b */
[----:B01----:R-:W-:Y:S01]  /*10100*/  ENDCOLLECTIVE ;  /* 0x000000000000791b */ /* 0x003fe20003800000 */
.L_x_13737:
        /* <DEDUP_REMOVED lines=10> */
.L_x_13738:
[----:B------:R-:W-:Y:S01]  /*101b0*/  IMAD.MOV.U32 R37, RZ, RZ, R14 ;  /* 0x000000ffff257224 */ /* 0x000fe200078e000e */
[----:B------:R-:W-:Y:S06]  /*101c0*/  BRA `(.L_x_13739) ;  /* 0xffffffd000187947 */ /* 0x000fec000383ffff */
.L_x_13658:
[----:B---3--:R3:W4:Y:S02]  /*101d0*/  SYNCS.PHASECHK.TRANS64.TRYWAIT P0, [R32+URZ+0x22860], R31 ;  /* 0x0228601f200075a7 */ /* 0x008724000800017f */
[----:B----4-:R-:W-:Y:S05]  /*101e0*/  @!P0 NANOSLEEP.SYNCS 0x989680 ;  /* 0x009896800000895d */ /* 0x010fea0003900000 */
[----:B------:R-:W4:Y:S02]  /*101f0*/  @!P0 SYNCS.PHASECHK.TRANS64 P0, [R32+URZ+0x22860], R31 ;  /* 0x0228601f200085a7 */ /* 0x000f24000800007f */
[----:B----4-:R-:W-:Y:S05]  /*10200*/  @!P0 BRA `(.L_x_13658) ;  /* 0xfffffffc00f08947 */ /* 0x010fea000383ffff */
[----:B------:R-:W-:Y:S05]  /*10210*/  BRA `(.L_x_13740) ;  /* 0xffffffd000647947 */ /* 0x000fea000383ffff */
.L_x_13659:
        /* <DEDUP_REMOVED lines=8> */
.L_x_13742:
[----:B------:R-:W-:Y:S05]  /*102a0*/  BSYNC B1 ;  /* 0x0000000000017941 */ /* 0x000fea0003800000 */
.L_x_13741:
        /* <DEDUP_REMOVED lines=9> */
.L_x_13743:
[----:B------:R-:W-:Y:S01]  /*10340*/  IMAD.MOV.U32 R8, RZ, RZ, RZ ;  /* 0x000000ffff087224 */ /* 0x000fe200078e00ff */
[----:B------:R-:W-:Y:S01]  /*10350*/  MOV R13, R18 ;  /* 0x00000012000d7202 */ /* 0x000fe20000000f00 */
[----:B------:R-:W-:Y:S01]  /*10360*/  IMAD.MOV.U32 R12, RZ, RZ, 0x1 ;  /* 0x00000001ff0c7424 */ /* 0x000fe200078e00ff */
[----:B------:R-:W-:-:S13]  /*10370*/  IADD3 R4, P0, R14, R24, RZ ;  /* 0x000000180e047210 */ /* 0x000fda0007f1e0ff */
[----:B------:R-:W-:Y:S05]  /*10380*/  WARPSYNC.COLLECTIVE R15, `(.L_x_13744) ;  /* 0x000000000f087348 */ /* 0x000fea0003c00000 */
[----:B------:R0:W1:Y:S02]  /*10390*/  SHFL.IDX P6, R14, R13, R12, R11 ;  /* 0x0000000c0d0e7389 */ /* 0x00006400000c000b */
[----:B01----:R-:W-:Y:S01]  /*103a0*/  ENDCOLLECTIVE ;  /* 0x000000000000791b */ /* 0x003fe20003800000 */
.L_x_13744:
        /* <DEDUP_REMOVED lines=13> */
.L_x_13745:
[----:B------:R-:W-:Y:S02]  /*10480*/  IMAD.MOV.U32 R13, RZ, RZ, R18 ;  /* 0x000000ffff0d7224 */ /* 0x000fe400078e0012 */
[----:B------:R-:W-:Y:S01]  /*10490*/  IMAD.MOV.U32 R12, RZ, RZ, 0x2 ;  /* 0x00000002ff0c7424 */ /* 0x000fe200078e00ff */
[----:B------:R-:W-:-:S07]  /*104a0*/  MOV R5, R14 ;  /* 0x0000000e00057202 */ /* 0x000fce0000000f00 */
[----:B------:R-:W-:Y:S05]  /*104b0*/  WARPSYNC.COLLECTIVE R15, `(.L_x_13746) ;  /* 0x000000000f087348 */ /* 0x000fea0003c00000 */
[----:B------:R0:W1:Y:S02]  /*104c0*/  SHFL.IDX P6, R14, R13, R12, R11 ;  /* 0x0000000c0d0e7389 */ /* 0x00006400000c000b */
[----:B01----:R-:W-:Y:S01]  /*104d0*/  ENDCOLLECTIVE ;  /* 0x000000000000791b */ /* 0x003fe20003800000 */
.L_x_13746:
        /* <DEDUP_REMOVED lines=14> */
.L_x_13747:
[----:B------:R-:W-:Y:S01]  /*105c0*/  MOV R13, R18 ;  /* 0x00000012000d7202 */ /* 0x000fe20000000f00 */
[----:B------:R-:W-:Y:S02]  /*105d0*/  IMAD.MOV.U32 R12, RZ, RZ, 0x3 ;  /* 0x00000003ff0c7424 */ /* 0x000fe400078e00ff */
[----:B------:R-:W-:-:S07]  /*105e0*/  IMAD.MOV.U32 R5, RZ, RZ, R14 ;  /* 0x000000ffff057224 */ /* 0x000fce00078e000e */
[----:B------:R-:W-:Y:S05]  /*105f0*/  WARPSYNC.COLLECTIVE R15, `(.L_x_13748) ;  /* 0x000000000f087348 */ /* 0x000fea0003c00000 */
[----:B------:R0:W1:Y:S02]  /*10600*/  SHFL.IDX P6, R14, R13, R12, R11 ;  /* 0x0000000c0d0e7389 */ /* 0x00006400000c000b */
[----:B01----:R-:W-:Y:S01]  /*10610*/  ENDCOLLECTIVE ;  /* 0x000000000000791b */ /* 0x003fe20003800000 */
.L_x_13748:
        /* <DEDUP_REMOVED lines=14> */
.L_x_13749:
[----:B------:R-:W-:Y:S02]  /*10700*/  IMAD.MOV.U32 R13, RZ, RZ, R18 ;  /* 0x000000ffff0d7224 */ /* 0x000fe400078e0012 */
[----:B------:R-:W-:Y:S01]  /*10710*/  IMAD.MOV.U32 R12, RZ, RZ, 0x4 ;  /* 0x00000004ff0c7424 */ /* 0x000fe200078e00ff */
[----:B------:R-:W-:-:S07]  /*10720*/  MOV R5, R14 ;  /* 0x0000000e00057202 */ /* 0x000fce0000000f00 */
[----:B------:R-:W-:Y:S05]  /*10730*/  WARPSYNC.COLLECTIVE R15, `(.L_x_13750) ;  /* 0x000000000f087348 */ /* 0x000fea0003c00000 */
[----:B------:R0:W1:Y:S02]  /*10740*/  SHFL.IDX P6, R14, R13, R12, R11 ;  /* 0x0000000c0d0e7389 */ /* 0x00006400000c000b */
[----:B01----:R-:W-:Y:S01]  /*10750*/  ENDCOLLECTIVE ;  /* 0x000000000000791b */ /* 0x003fe20003800000 */
.L_x_13750:
        /* <DEDUP_REMOVED lines=14> */
.L_x_13751:
[----:B------:R-:W-:Y:S01]  /*10840*/  MOV R13, R18 ;  /* 0x00000012000d7202 */ /* 0x000fe20000000f00 */
[----:B------:R-:W-:Y:S02]  /*10850*/  IMAD.MOV.U32 R12, RZ, RZ, 0x5 ;  /* 0x00000005ff0c7424 */ /* 0x000fe400078e00ff */
[----:B------:R-:W-:-:S07]  /*10860*/  IMAD.MOV.U32 R5, RZ, RZ, R14 ;  /* 0x000000ffff057224 */ /* 0x000fce00078e000e */
[----:B------:R-:W-:Y:S05]  /*10870*/  WARPSYNC.COLLECTIVE R15, `(.L_x_13752) ;  /* 0x000000000f087348 */ /* 0x000fea0003c00000 */
[----:B------:R0:W1:Y:S02]  /*10880*/  SHFL.IDX P6, R14, R13, R12, R11 ;  /* 0x0000000c0d0e7389 */ /* 0x00006400000c000b */
[----:B01----:R-:W-:Y:S01]  /*10890*/  ENDCOLLECTIVE ;  /* 0x000000000000791b */ /* 0x003fe20003800000 */
.L_x_13752:
        /* <DEDUP_REMOVED lines=14> */
.L_x_13753:
[----:B------:R-:W-:Y:S01]  /*10980*/  MOV R3, R14 ;  /* 0x0000000e00037202 */ /* 0x000fe20000000f00 */
[----:B------:R-:W-:Y:S06]  /*10990*/  BRA `(.L_x_13754) ;  /* 0xffffffcc00a07947 */ /* 0x000fec000383ffff */
.L_x_13664:
[----:B0-----:R0:W1:Y:S02]  /*109a0*/  SYNCS.PHASECHK.TRANS64.TRYWAIT P0, [R4+URZ+0x22820], R8 ;  /* 0x02282008040075a7 */ /* 0x001064000800017f */
[----:B-1----:R-:W-:Y:S05]  /*109b0*/  @!P0 NANOSLEEP.SYNCS 0x989680 ;  /* 0x009896800000895d */ /* 0x002fea0003900000 */
[----:B------:R-:W1:Y:S02]  /*109c0*/  @!P0 SYNCS.PHASECHK.TRANS64 P0, [R4+URZ+0x22820], R8 ;  /* 0x02282008040085a7 */ /* 0x000e64000800007f */
[----:B-1----:R-:W-:Y:S05]  /*109d0*/  @!P0 BRA `(.L_x_13664) ;  /* 0xfffffffc00f08947 */ /* 0x002fea000383ffff */
[----:B------:R-:W-:Y:S05]  /*109e0*/  BRA `(.L_x_13755) ;  /* 0xffffffd000287947 */ /* 0x000fea000383ffff */
.L_x_13665:
        /* <DEDUP_REMOVED lines=8> */
.L_x_13757:
[----:B------:R-:W-:Y:S05]  /*10a70*/  BSYNC B0 ;  /* 0x0000000000007941 */ /* 0x000fea0003800000 */
.L_x_13756:
[----:B------:R-:W-:Y:S05]  /*10a80*/  BRA `(.L_x_13758) ;  /* 0xffffffd000107947 */ /* 0x000fea000383ffff */
.L_x_13666:
[----:B------:R-:W-:Y:S01]  /*10a90*/  BSSY B0, `(.L_x_13759) ;  /* 0x0000006000007945 */ /* 0x000fe20003800000 */
[----:B------:R-:W-:-:S07]  /*10aa0*/  IMAD.MOV.U32 R15, RZ, RZ, -0x1 ;  /* 0xffffffffff0f7424 */ /* 0x000fce00078e00ff */
[----:B0123-5:R-:W-:Y:S05]  /*10ab0*/  WARPSYNC.COLLECTIVE R15, `(.L_x_13760) ;  /* 0x000000000f0c7348 */ /* 0x02ffea0003c00000 */
[----:B------:R-:W-:Y:S02]  /*10ac0*/  ELECT P6, UR62, PT ;  /* 0x00000000003e782f */ /* 0x000fe400038c0000 */
[----:B------:R-:W-:Y:S01]  /*10ad0*/  MOV R14, UR62 ;  /* 0x0000003e000e7c02 */ /* 0x000fe20008000f00 */
[----:B0123-5:R-:W-:Y:S10]  /*10ae0*/  ENDCOLLECTIVE ;  /* 0x000000000000791b */ /* 0x02fff40003800000 */
.L_x_13760:
[----:B------:R-:W-:Y:S05]  /*10af0*/  BSYNC B0 ;  /* 0x0000000000007941 */ /* 0x000fea0003800000 */
.L_x_13759:
[----:B------:R-:W-:Y:S05]  /*10b00*/  BRA `(.L_x_13761) ;  /* 0xffffffd000047947 */ /* 0x000fea000383ffff */
.L_x_13668:
[----:B----4-:R4:W0:Y:S02]  /*10b10*/  SYNCS.PHASECHK.TRANS64.TRYWAIT P1, [R5+URZ+0x22840], R0 ;  /* 0x02284000050075a7 */ /* 0x010824000802017f */
[----:B0-----:R-:W-:Y:S05]  /*10b20*/  @!P1 NANOSLEEP.SYNCS 0x989680 ;  /* 0x009896800000995d */ /* 0x001fea0003900000 */
[----:B------:R-:W0:Y:S02]  /*10b30*/  @!P1 SYNCS.PHASECHK.TRANS64 P1, [R5+URZ+0x22840], R0 ;  /* 0x02284000050095a7 */ /* 0x000e24000802007f */
[----:B0-----:R-:W-:Y:S05]  /*10b40*/  @!P1 BRA `(.L_x_13668) ;  /* 0xfffffffc00f09947 */ /* 0x001fea000383ffff */
[----:B------:R-:W-:Y:S05]  /*10b50*/  BRA `(.L_x_13762) ;  /* 0xffffffd000247947 */ /* 0x000fea000383ffff */
.L_x_13670:
[----:B-1----:R1:W0:Y:S02]  /*10b60*/  SYNCS.PHASECHK.TRANS64.TRYWAIT P1, [R21+URZ+0x22840], R2 ;  /* 0x02284002150075a7 */ /* 0x002224000802017f */
[----:B0-----:R-:W-:Y:S05]  /*10b70*/  @!P1 NANOSLEEP.SYNCS 0x989680 ;  /* 0x009896800000995d */ /* 0x001fea0003900000 */
[----:B------:R-:W0:Y:S02]  /*10b80*/  @!P1 SYNCS.PHASECHK.TRANS64 P1, [R21+URZ+0x22840], R2 ;  /* 0x02284002150095a7 */ /* 0x000e24000802007f */
[----:B0-----:R-:W-:Y:S05]  /*10b90*/  @!P1 BRA `(.L_x_13670) ;  /* 0xfffffffc00f09947 */ /* 0x001fea000383ffff */
[----:B------:R-:W-:Y:S05]  /*10ba0*/  BRA `(.L_x_13763) ;  /* 0xffffffd000307947 */ /* 0x000fea000383ffff */
.L_x_13672:
[----:B------:R0:W0:Y:S02]  /*10bb0*/  SYNCS.PHASECHK.TRANS64.TRYWAIT P1, [R5+URZ+0x22860], R0 ;  /* 0x02286000050075a7 */ /* 0x000024000802017f */
[----:B0-----:R-:W-:Y:S05]  /*10bc0*/  @!P1 NANOSLEEP.SYNCS 0x989680 ;  /* 0x009896800000995d */ /* 0x001fea0003900000 */
[----:B------:R-:W0:Y:S02]  /*10bd0*/  @!P1 SYNCS.PHASECHK.TRANS64 P1, [R5+URZ+0x22860], R0 ;  /* 0x02286000050095a7 */ /* 0x000e24000802007f */
[----:B0-----:R-:W-:Y:S05]  /*10be0*/  @!P1 BRA `(.L_x_13672) ;  /* 0xfffffffc00f09947 */ /* 0x001fea000383ffff */
[----:B------:R-:W-:Y:S05]  /*10bf0*/  BRA `(.L_x_13764) ;  /* 0xffffffd0002c7947 */ /* 0x000fea000383ffff */
.L_x_13765:
        /* <DEDUP_REMOVED lines=16> */
.L_x_15676:


//--------------------- .text._ZN7cutlass13device_kernelIN5flash11enable_sm90INS1_16FlashAttnFwdSm90INS1_25CollectiveMainloopFwdSm90ILi2EN4cute5tupleIJNS5_1CILi1EEES8_S8_EEENS6_IJNS7_ILi128EEENS7_ILi96EEENS7_ILi64EEEEEELi256ENS_6half_tEfNS_4arch4Sm90ELb1ELb0ELb0ELb0ELb1ELb0ELb1ELb1ELb0ELb1ELb1ELb0EEENS1_21CollectiveEpilogueFwdINS6_IJSA_NS7_ILi256EEESB_EEES9_SE_SG_Li256ELb0ELb1ELb1ELb0EEENS1_19SingleTileSchedulerILb0ELb1ELb1ELi128EEEEEEEEEvNT_6ParamsE --------------------------
	.section	.text._ZN7cutlass13device_kernelIN5flash11enable_sm90INS1_16FlashAttnFwdSm90INS1_25CollectiveMainloopFwdSm90ILi2EN4cute5tupleIJNS5_1CILi1EEES8_S8_EEENS6_IJNS7_ILi128EEENS7_ILi96EEENS7_ILi64EEEEEELi256ENS_6half_tEfNS_4arch4Sm90ELb1ELb0ELb0ELb0ELb1ELb0ELb1ELb1ELb0ELb1ELb1ELb0EEENS1_21CollectiveEpilogueFwdINS6_IJSA_NS7_ILi256EEESB_EEES9_SE_SG_Li256ELb0ELb1ELb1ELb0EEENS1_19SingleTileSchedulerILb0ELb1ELb1ELi128EEEEEEEEEvNT_6ParamsE,"ax",@progbits
	.align	128
.text._ZN7cutlass13device_kernelIN5flash11enable_sm90INS1_16FlashAttnFwdSm90INS1_25CollectiveMainloopFwdSm90ILi2EN4cute5tupleIJNS5_1CILi1EEES8_S8_EEENS6_IJNS7_ILi128EEENS7_ILi96EEENS7_ILi64EEEEEELi256ENS_6half_tEfNS_4arch4Sm90ELb1ELb0ELb0ELb0ELb1ELb0ELb1ELb1ELb0ELb1ELb1ELb0EEENS1_21CollectiveEpilogueFwdINS6_IJSA_NS7_ILi256EEESB_EEES9_SE_SG_Li256ELb0ELb1ELb1ELb0EEENS1_19SingleTileSchedulerILb0ELb1ELb1ELi128EEEEEEEEEvNT_6ParamsE:
        .type           _ZN7cutlass13device_kernelIN5flash11enable_sm90INS1_16FlashAttnFwdSm90INS1_25CollectiveMainloopFwdSm90ILi2EN4cute5tupleIJNS5_1CILi1EEES8_S8_EEENS6_IJNS7_ILi128EEENS7_ILi96EEENS7_ILi64EEEEEELi256ENS_6half_tEfNS_4arch4Sm90ELb1ELb0ELb0ELb0ELb1ELb0ELb1ELb1ELb0ELb1ELb1ELb0EEENS1_21CollectiveEpilogueFwdINS6_IJSA_NS7_ILi256EEESB_EEES9_SE_SG_Li256ELb0ELb1ELb1ELb0EEENS1_19SingleTileSchedulerILb0ELb1ELb1ELi128EEEEEEEEEvNT_6ParamsE,@function
        .size           _ZN7cutlass13device_kernelIN5flash11enable_sm90INS1_16FlashAttnFwdSm90INS1_25CollectiveMainloopFwdSm90ILi2EN4cute5tupleIJNS5_1CILi1EEES8_S8_EEENS6_IJNS7_ILi128EEENS7_ILi96EEENS7_ILi64EEEEEELi256ENS_6half_tEfNS_4arch4Sm90ELb1ELb0ELb0ELb0ELb1ELb0ELb1ELb1ELb0ELb1ELb1ELb0EEENS1_21CollectiveEpilogueFwdINS6_IJSA_NS7_ILi256EEESB_EEES9_SE_SG_Li256ELb0ELb1ELb1ELb0EEENS1_19SingleTileSchedulerILb0ELb1ELb1ELi128EEEEEEEEEvNT_6ParamsE,(.L_x_15677 - _ZN7cutlass13device_kernelIN5flash11enable_sm90INS1_16FlashAttnFwdSm90INS1_25CollectiveMainloopFwdSm90ILi2EN4cute5tupleIJNS5_1CILi1EEES8_S8_EEENS6_IJNS7_ILi128EEENS7_ILi96EEENS7_ILi64EEEEEELi256ENS_6half_tEfNS_4arch4Sm90ELb1ELb0ELb0ELb0ELb1ELb0ELb1ELb1ELb0ELb1ELb1ELb0EEENS1_21CollectiveEpilogueFwdINS6_IJSA_NS7_ILi256EEESB_EEES9_SE_SG_Li256ELb0ELb1ELb1ELb0EEENS1_19SingleTileSchedulerILb0ELb1ELb1ELi128EEEEEEEEEvNT_6ParamsE)
        .other          _ZN7cutlass13device_kernelIN5flash11enable_sm90INS1_16FlashAttnFwdSm90INS1_25CollectiveMainloopFwdSm90ILi2EN4cute5tupleIJNS5_1CILi1EEES8_S8_EEENS6_IJNS7_ILi128EEENS7_ILi96EEENS7_ILi64EEEEEELi256ENS_6half_tEfNS_4arch4Sm90ELb1ELb0ELb0ELb0ELb1ELb0ELb1ELb1ELb0ELb1ELb1ELb0EEENS1_21CollectiveEpilogueFwdINS6_IJSA_NS7_ILi256EEESB_EEES9_SE_SG_Li256ELb0ELb1ELb1ELb0EEENS1_19SingleTileSchedulerILb0ELb1ELb1ELi128EEEEEEEEEvNT_6ParamsE,@"STO_CUDA_ENTRY STV_DEFAULT"
_ZN7cutlass13device_kernelIN5flash11enable_sm90INS1_16FlashAttnFwdSm90INS1_25CollectiveMainloopFwdSm90ILi2EN4cute5tupleIJNS5_1CILi1EEES8_S8_EEENS6_IJNS7_ILi128EEENS7_ILi96EEENS7_ILi64EEEEEELi256ENS_6half_tEfNS_4arch4Sm90ELb1ELb0ELb0ELb0ELb1ELb0ELb1ELb1ELb0ELb1ELb1ELb0EEENS1_21CollectiveEpilogueFwdINS6_IJSA_NS7_ILi256EEESB_EEES9_SE_SG_Li256ELb0ELb1ELb1ELb0EEENS1_19SingleTileSchedulerILb0ELb1ELb1ELi128EEEEEEEEEvNT_6ParamsE:
        /* <DEDUP_REMOVED lines=47> */
.L_x_13766:
        /* <DEDUP_REMOVED lines=22> */
.L_x_13767:
        /* <DEDUP_REMOVED lines=18> */
.L_x_13768:
        /* <DEDUP_REMOVED lines=22> */
.L_x_13769:
        /* <DEDUP_REMOVED lines=23> */
.L_x_13770:
        /* <DEDUP_REMOVED lines=11> */
.L_x_13773:
        /* <DEDUP_REMOVED lines=23> */
[----:B------:R-:W2:Y:S01]  /*0a60*/  S2UR UR39, SR_CTAID.X ;  /* 0x00000000002779c3 */ /* 0x000ea20000002500 */
        /* <DEDUP_REMOVED lines=14> */
[----:B--2---:R-:W-:-:S04]  /*0b50*/  USHF.L.U32 UR39, UR39, 0x7, URZ ;  /* 0x0000000727277899 */ /* 0x004fc8000800063f */
[----:B------:R-:W-:Y:S02]  /*0b60*/  @UP1 UIADD3 UR4, UR39, 0x7f, URZ ;  /* 0x0000007f27041890 */ /* 0x000fe4000fffe03f */
[----:B------:R-:W-:Y:S02]  /*0b70*/  UIADD3 UR6, UR39, 0x7f, URZ ;  /* 0x0000007f27067890 */ /* 0x000fe4000fffe03f */
        /* <DEDUP_REMOVED lines=10> */
[----:B------:R-:W-:Y:S02]  /*0c20*/  ULEA.HI.SX32 UR6, UR7, UR6, 0x1c ;  /* 0x0000000607067291 */ /* 0x000fe4000f8fe23f */
[----:B------:R-:W-:Y:S02]  /*0c30*/  ULOP3.LUT UR7, UR8, 0xffff, URZ, 0xc0, !UPT ;  /* 0x0000ffff08077892 */ /* 0x000fe4000f8ec03f */
        /* <DEDUP_REMOVED lines=41> */
.L_x_13775:
[----:B------:R-:W-:Y:S01]  /*0ed0*/  UIMAD UR5, UR7, UR4, URZ ;  /* 0x00000004070572a4 */ /* 0x000fe2000f8e023f */
[----:B-1----:R-:W-:Y:S01]  /*0ee0*/  IMAD.U32 R0, RZ, RZ, UR10 ;  /* 0x0000000aff007e24 */ /* 0x002fe2000f8e00ff */
[----:B------:R-:W-:Y:S01]  /*0ef0*/  PLOP3.LUT P0, PT, PT, PT, PT, 0x80, 0x0 ;  /* 0x000000000000781c */ /* 0x000fe20003f0f070 */
[----:B------:R-:W-:Y:S01]  /*0f00*/  IMAD.U32 R3, RZ, RZ, UR4 ;  /* 0x00000004ff037e24 */ /* 0x000fe2000f8e00ff */
[----:B------:R-:W-:Y:S01]  /*0f10*/  CS2R R150, SRZ ;  /* 0x0000000000967805 */ /* 0x000fe2000001ff00 */
[----:B------:R-:W-:Y:S01]  /*0f20*/  VIADD R152, R18, 0xffffff80 ;  /* 0xffffff8012987836 */ /* 0x000fe20000000000 */
[----:B------:R-:W-:Y:S01]  /*0f30*/  CS2R R148, SRZ ;  /* 0x0000000000947805 */ /* 0x000fe2000001ff00 */
[----:B------:R-:W-:Y:S01]  /*0f40*/  IMAD.U32 R212, RZ, RZ, UR5 ;  /* 0x00000005ffd47e24 */ /* 0x000fe2000f8e00ff */
[----:B------:R-:W-:Y:S02]  /*0f50*/  VIADDMNMX R0, R3, UR5, R0, PT ;  /* 0x0000000503007c46 */ /* 0x000fe4000b800100 */
[----:B0-----:R-:W-:-:S02]  /*0f60*/  CS2R R2, SRZ ;  /* 0x0000000000027805 */ /* 0x001fc4000001ff00 */
        /* <DEDUP_REMOVED lines=20> */
[----:B------:R-:W-:Y:S02]  /*10b0*/  CS2R R110, SRZ ;  /* 0x00000000006e7805 */ /* 0x000fe4000001ff00 */
[----:B------:R-:W-:Y:S02]  /*10c0*/  PLOP3.LUT P1, PT, PT, PT, UP0, 0x80, 0x0 ;  /* 0x000000000000781c */ /* 0x000fe40003f2f008 */
        /* <DEDUP_REMOVED lines=59> */
[----:B------:R-:W-:Y:S02]  /*1480*/  USHF.R.U32.HI UR4, URZ, 0x4, UR5 ;  /* 0x000000043f047899 */ /* 0x000fe40008011605 */
[----:B------:R-:W-:Y:S02]  /*1490*/  UIADD3 UR5, UR5, 0xa000, URZ ;  /* 0x0000a00005057890 */ /* 0x000fe4000fffe03f */
[----:B------:R-:W-:Y:S02]  /*14a0*/  ULOP3.LUT UR4, UR4, 0x3fff, URZ, 0xc0, !UPT ;  /* 0x00003fff04047892 */ /* 0x000fe4000f8ec03f */
[----:B------:R-:W-:Y:S02]  /*14b0*/  USHF.R.U32.HI UR5, URZ, 0x4, UR5 ;  /* 0x000000043f057899 */ /* 0x000fe40008011605 */
[----:B------:R-:W-:Y:S02]  /*14c0*/  ULOP3.LUT UR40, UR4, 0x10000, URZ, 0xfc, !UPT ;  /* 0x0001000004287892 */ /* 0x000fe4000f8efc3f */
[----:B------:R-:W-:-:S03]  /*14d0*/  ULOP3.LUT UR38, UR5, 0x3fff, URZ, 0xc0, !UPT ;  /* 0x00003fff05267892 */ /* 0x000fc6000f8ec03f */
[----:B------:R-:W-:Y:S02]  /*14e0*/  UMOV UR5, 0x40000040 ;  /* 0x4000004000057882 */ /* 0x000fe40000000000 */
[----:B------:R-:W-:Y:S01]  /*14f0*/  UMOV UR4, UR40 ;  /* 0x0000002800047c82 */ /* 0x000fe20008000000 */
[----:B------:R-:W-:Y:S01]  /*1500*/  MOV R23, UR5 ;  /* 0x0000000500177c02 */ /* 0x000fe20008000f00 */
[----:B------:R-:W-:Y:S01]  /*1510*/  IMAD.U32 R22, RZ, RZ, UR4 ;  /* 0x00000004ff167e24 */ /* 0x000fe2000f8e00ff */
        /* <DEDUP_REMOVED lines=17> */
.L_x_13777:
[----:B------:R-:W-:Y:S01]  /*1630*/  SHF.L.U32 R0, RZ, 0x1f, RZ ;  /* 0x0000001fff007819 */ /* 0x000fe200000006ff */
[----:B------:R-:W-:-:S03]  /*1640*/  VIADD R213, R16, 0x8 ;  /* 0x0000000810d57836 */ /* 0x000fc60000000000 */
[----:B------:R-:W0:Y:S02]  /*1650*/  SYNCS.PHASECHK.TRANS64.TRYWAIT P0, [UR61+0x32400], R0 ;  /* 0x03240000ff0075a7 */ /* 0x000e24000800017d */
[----:B0-----:R-:W-:Y:S05]  /*1660*/  @!P0 BRA `(.L_x_13778) ;  /* 0x000000ec00d48947 */ /* 0x001fea0003800000 */
.L_x_13867:
[----:B------:R-:W-:Y:S05]  /*1670*/  WARPSYNC.ALL ;  /* 0x0000000000007948 */ /* 0x000fea0003800000 */
[----:B------:R-:W2:Y:S01]  /*1680*/  LDL R2, [R1] ;  /* 0x0000000001027983 */ /* 0x000ea20000100800 */
[----:B------:R1:W-:Y:S01]  /*1690*/  BAR.SYNC.DEFER_BLOCKING R213, 0x100 ;  /* 0x000400d50000751d */ /* 0x0003e20000010000 */
[----:B--2---:R-:W-:-:S13]  /*16a0*/  R2UR UR4, R2 ;  /* 0x00000000020472ca */ /* 0x004fda00000e0000 */
[----:B------:R-:W-:-:S04]  /*16b0*/  ULOP3.LUT UR4, UR4, 0x1, URZ, 0xfc, !UPT ;  /* 0x0000000104047892 */ /* 0x000fc8000f8efc3f */
[----:B------:R-:W-:-:S06]  /*16c0*/  UISETP.NE.AND UP0, UPT, UR4, 0x3, UPT ;  /* 0x000000030400788c */ /* 0x000fcc000bf05270 */
[----:B------:R-:W-:-:S13]  /*16d0*/  PLOP3.LUT P0, PT, PT, PT, UP0, 0x80, 0x0 ;  /* 0x000000000000781c */ /* 0x000fda0003f0f008 */
[----:B-1----:R-:W-:Y:S05]  /*16e0*/  @!P0 BRA `(.L_x_13779) ;  /* 0x0000000000048947 */ /* 0x002fea0003800000 */
[----:B------:R-:W-:Y:S01]  /*16f0*/  BPT.TRAP 0x1 ;  /* 0x000000040000795c */ /* 0x000fe20000300000 */
.L_x_13779:
[----:B------:R1:W2:Y:S01]  /*1700*/  SYNCS.PHASECHK.TRANS64.TRYWAIT P1, [UR61+0x32430], R0 ;  /* 0x03243000ff0075a7 */ /* 0x0002a2000802017d */
[----:B------:R-:W-:Y:S05]  /*1710*/  @!P0 BRA `(.L_x_13780) ;  /* 0x0000000000048947 */ /* 0x000fea0003800000 */
[----:B------:R-:W-:Y:S01]  /*1720*/  BPT.TRAP 0x1 ;  /* 0x000000040000795c */ /* 0x000fe20000300000 */
.L_x_13780:
[----:B--2---:R-:W-:Y:S05]  /*1730*/  @P1 BRA `(.L_x_13781) ;  /* 0x0000000000081947 */ /* 0x004fea0003800000 */
[----:B------:R-:W2:Y:S02]  /*1740*/  SYNCS.PHASECHK.TRANS64.TRYWAIT P1, [UR61+0x32430], R0 ;  /* 0x03243000ff0075a7 */ /* 0x000ea4000802017d */
[----:B--2---:R-:W-:Y:S05]  /*1750*/  @!P1 BRA `(.L_x_13782) ;  /* 0x000000ec00b09947 */ /* 0x004fea0003800000 */
.L_x_13781:
[----:B------:R-:W-:Y:S01]  /*1760*/  UIADD3 UR4, UR61, 0x1c400, URZ ;  /* 0x0001c4003d047890 */ /* 0x000fe2000fffe03f */
[----:B------:R-:W-:Y:S01]  /*1770*/  WARPGROUP.ARRIVE ;  /* 0x00000000000079c5 */ /* 0x000fe20000000000 */
[----:B------:R-:W-:Y:S01]  /*1780*/  UMOV UR6, UR40 ;  /* 0x0000002800067c82 */ /* 0x000fe20008000000 */
[----:B------:R-:W-:Y:S01]  /*1790*/  UMOV UR7, 0x40000040 ;  /* 0x4000004000077882 */ /* 0x000fe20000000000 */
[----:B------:R-:W-:Y:S01]  /*17a0*/  USHF.R.U32.HI UR4, URZ, 0x4, UR4 ;  /* 0x000000043f047899 */ /* 0x000fe20008011604 */
[----:B------:R-:W-:Y:S01]  /*17b0*/  UMOV UR5, UR7 ;  /* 0x0000000700057c82 */ /* 0x000fe20008000000 */
[----:B------:R-:W-:Y:S02]  /*17c0*/  UMOV UR11, 0x40000040 ;  /* 0x40000040000b7882 */ /* 0x000fe40000000000 */
[----:B------:R-:W-:Y:S01]  /*17d0*/  ULOP3.LUT UR4, UR4, 0x3fff, URZ, 0xc0, !UPT ;  /* 0x00003fff04047892 */ /* 0x000fe2000f8ec03f */
[----:B------:R-:W-:-:S03]  /*17e0*/  IMAD.U32 R15, RZ, RZ, UR11 ;  /* 0x0000000bff0f7e24 */ /* 0x000fc6000f8e00ff */
[----:B------:R-:W-:-:S03]  /*17f0*/  ULOP3.LUT UR8, UR4, 0x10000, URZ, 0xfc, !UPT ;  /* 0x0001000004087892 */ /* 0x000fc6000f8efc3f */
[----:B------:R-:W-:-:S03]  /*1800*/  UMOV UR4, UR6 ;  /* 0x0000000600047c82 */ /* 0x000fc60008000000 */
[----:B------:R-:W-:Y:S01]  /*1810*/  IMAD.U32 R210, RZ, RZ, UR8 ;  /* 0x00000008ffd27e24 */ /* 0x000fe2000f8e00ff */
[----:B------:R-:W-:Y:S02]  /*1820*/  UMOV UR6, UR8 ;  /* 0x0000000800067c82 */ /* 0x000fe40008000000 */
[----:B------:R-:W-:Y:S01]  /*1830*/  HGMMA.64x96x16.F32 R24, gdesc[UR4], RZ, !UPT, gsb0 ;  /* 0x01600000041879f0 */ /* 0x000fe2000c0008ff */
[----:B------:R-:W-:Y:S02]  /*1840*/  UIADD3 UR4, UR40, 0x2, URZ ;  /* 0x0000000228047890 */ /* 0x000fe4000fffe03f */
[----:B------:R-:W-:Y:S01]  /*1850*/  UIADD3 UR6, UR8, 0x2, URZ ;  /* 0x0000000208067890 */ /* 0x000fe2000fffe03f */
[----:B------:R-:W-:Y:S01]  /*1860*/  UMOV UR5, UR11 ;  /* 0x0000000b00057c82 */ /* 0x000fe20008000000 */
[----:B------:R-:W-:Y:S01]  /*1870*/  UMOV UR7, 0x40000040 ;  /* 0x4000004000077882 */ /* 0x000fe20000000000 */
[----:B------:R-:W-:Y:S02]  /*1880*/  UMOV UR11, 0x40000040 ;  /* 0x40000040000b7882 */ /* 0x000fe40000000000 */
[----:B------:R-:W-:Y:S01]  /*1890*/  UMOV UR10, UR4 ;  /* 0x00000004000a7c82 */ /* 0x000fe20008000000 */
[----:B------:R-:W-:Y:S01]  /*18a0*/  IMAD.U32 R13, RZ, RZ, UR11 ;  /* 0x0000000bff0d7e24 */ /* 0x000fe2000f8e00ff */
[----:B------:R-:W-:Y:S01]  /*18b0*/  UMOV UR4, UR10 ;  /* 0x0000000a00047c82 */ /* 0x000fe20008000000 */
[----:B------:R-:W-:Y:S01]  /*18c0*/  IMAD.U32 R14, RZ, RZ, UR10 ;  /* 0x0000000aff0e7e24 */ /* 0x000fe2000f8e00ff */
[----:B------:R-:W-:-:S02]  /*18d0*/  WARPGROUP.DEPBAR.LE gsb0, 0x0 ;  /* 0x00008000000079c5 */ /* 0x000fc40000010000 */
        /* <DEDUP_REMOVED lines=8> */
[----:B------:R-:W-:Y:S01]  /*1960*/  MOV R12, UR10 ;  /* 0x0000000a000c7c02 */ /* 0x000fe20008000f00 */
        /* <DEDUP_REMOVED lines=15> */
.L_x_13868:
[----:B------:R-:W-:Y:S05]  /*1a60*/  @!P0 BRA `(.L_x_13784) ;  /* 0x0000000000048947 */ /* 0x000fea0003800000 */
[----:B------:R-:W-:Y:S01]  /*1a70*/  BPT.TRAP 0x1 ;  /* 0x000000040000795c */ /* 0x000fe20000300000 */
.L_x_13784:
[----:B------:R2:W3:Y:S01]  /*1a80*/  SYNCS.PHASECHK.TRANS64.TRYWAIT P1, [UR61+0x32450], R0 ;  /* 0x03245000ff0075a7 */ /* 0x0004e2000802017d */
[----:B------:R-:W-:Y:S05]  /*1a90*/  @!P0 BRA `(.L_x_13785) ;  /* 0x0000000000048947 */ /* 0x000fea0003800000 */
[----:B------:R-:W-:Y:S01]  /*1aa0*/  BPT.TRAP 0x1 ;  /* 0x000000040000795c */ /* 0x000fe20000300000 */
.L_x_13785:
[----:B---3--:R-:W-:Y:S05]  /*1ab0*/  @P1 BRA `(.L_x_13786) ;  /* 0x0000000000081947 */ /* 0x008fea0003800000 */
[----:B------:R-:W3:Y:S02]  /*1ac0*/  SYNCS.PHASECHK.TRANS64.TRYWAIT P1, [UR61+0x32450], R0 ;  /* 0x03245000ff0075a7 */ /* 0x000ee4000802017d */
[----:B---3--:R-:W-:Y:S05]  /*1ad0*/  @!P1 BRA `(.L_x_13787) ;  /* 0x000000ec00009947 */ /* 0x008fea0003800000 */
.L_x_13786:
[----:B------:R-:W-:Y:S01]  /*1ae0*/  UIADD3 UR4, UR61, 0x400, URZ ;  /* 0x000004003d047890 */ /* 0x000fe2000fffe03f */
[----:B------:R-:W-:Y:S01]  /*1af0*/  WARPGROUP.ARRIVE ;  /* 0x00000000000079c5 */ /* 0x000fe20000000000 */
[----:B------:R-:W-:-:S05]  /*1b00*/  ULOP3.LUT UR10, UR38, 0x10000, URZ, 0xfc, !UPT ;  /* 0x00010000260a7892 */ /* 0x000fca000f8efc3f */
[----:B------:R-:W3:Y:S01]  /*1b10*/  S2R R4, SR_TID.X ;  /* 0x0000000000047919 */ /* 0x000ee20000002100 */
[----:B------:R-:W-:Y:S01]  /*1b20*/  USHF.R.U32.HI UR4, URZ, 0x4, UR4 ;  /* 0x000000043f047899 */ /* 0x000fe20008011604 */
[----:B------:R-:W-:Y:S01]  /*1b30*/  UMOV UR7, 0x40000040 ;  /* 0x4000004000077882 */ /* 0x000fe20000000000 */
[----:B------:R-:W-:Y:S02]  /*1b40*/  UMOV UR9, 0x40000040 ;  /* 0x4000004000097882 */ /* 0x000fe40000000000 */
[----:B------:R-:W-:Y:S01]  /*1b50*/  ULOP3.LUT UR60, UR4, 0x3fff, URZ, 0xc0, !UPT ;  /* 0x00003fff043c7892 */ /* 0x000fe2000f8ec03f */
[----:B------:R-:W-:Y:S01]  /*1b60*/  IMAD.U32 R9, RZ, RZ, UR7 ;  /* 0x00000007ff097e24 */ /* 0x000fe2000f8e00ff */
[----:B------:R-:W-:Y:S01]  /*1b70*/  UMOV UR6, UR10 ;  /* 0x0000000a00067c82 */ /* 0x000fe20008000000 */
[----:B------:R-:W-:Y:S01]  /*1b80*/  UMOV UR5, UR7 ;  /* 0x0000000700057c82 */ /* 0x000fe20008000000 */
[----:B------:R-:W-:Y:S01]  /*1b90*/  ULOP3.LUT UR38, UR60, 0x10000, URZ, 0xfc, !UPT ;  /* 0x000100003c267892 */ /* 0x000fe2000f8efc3f */
[----:B------:R-:W-:Y:S01]  /*1ba0*/  IMAD.U32 R8, RZ, RZ, UR6 ;  /* 0x00000006ff087e24 */ /* 0x000fe2000f8e00ff */
[----:B------:R-:W-:Y:S01]  /*1bb0*/  UMOV UR4, UR6 ;  /* 0x0000000600047c82 */ /* 0x000fe20008000000 */
[----:B------:R-:W-:Y:S01]  /*1bc0*/  IMAD.U32 R7, RZ, RZ, UR9 ;  /* 0x00000009ff077e24 */ /* 0x000fe2000f8e00ff */
[----:B------:R-:W-:Y:S01]  /*1bd0*/  UIADD3 UR12, UR10, 0x402, URZ ;  /* 0x000004020a0c7890 */ /* 0x000fe2000fffe03f */
[----:B------:R-:W-:-:S02]  /*1be0*/  UMOV UR13, 0x40000040 ;  /* 0x40000040000d7882 */ /* 0x000fc40000000000 */
[----:B------:R-:W-:Y:S01]  /*1bf0*/  UMOV UR6, UR38 ;  /* 0x0000002600067c82 */ /* 0x000fe20008000000 */
[----:B------:R-:W-:Y:S01]  /*1c00*/  UIADD3 UR16, UR10, 0x404, URZ ;  /* 0x000004040a107890 */ /* 0x000fe2000fffe03f */
[----:B------:R-:W-:Y:S01]  /*1c10*/  HGMMA.64x96x16.F32 R24, gdesc[UR4], R24, gsb0 ;  /* 0x01600000041879f0 */ /* 0x000fe20008000818 */
[----:B------:R-:W-:Y:S02]  /*1c20*/  UIADD3 UR4, UR10, 0x2, URZ ;  /* 0x000000020a047890 */ /* 0x000fe4000fffe03f */
[----:B------:R-:W-:Y:S01]  /*1c30*/  UIADD3 UR6, UR38, 0x2, URZ ;  /* 0x0000000226067890 */ /* 0x000fe2000fffe03f */
[----:B------:R-:W-:Y:S01]  /*1c40*/  UMOV UR5, UR9 ;  /* 0x0000000900057c82 */ /* 0x000fe20008000000 */
[----:B------:R-:W-:Y:S01]  /*1c50*/  UMOV UR7, 0x40000040 ;  /* 0x4000004000077882 */ /* 0x000fe20000000000 */
[----:B------:R-:W-:Y:S02]  /*1c60*/  UMOV UR9, 0x40000040 ;  /* 0x4000004000097882 */ /* 0x000fe40000000000 */
[----:B------:R-:W-:Y:S01]  /*1c70*/  UMOV UR8, UR4 ;  /* 0x0000000400087c82 */ /* 0x000fe20008000000 */
[----:B0-----:R-:W-:Y:S01]  /*1c80*/  IMAD.U32 R3, RZ, RZ, UR9 ;  /* 0x00000009ff037e24 */ /* 0x001fe2000f8e00ff */
[----:B------:R-:W-:Y:S01]  /*1c90*/  UMOV UR4, UR8 ;  /* 0x0000000800047c82 */ /* 0x000fe20008000000 */
[----:B------:R-:W-:Y:S01]  /*1ca0*/  MOV R6, UR8 ;  /* 0x0000000800067c02 */ /* 0x000fe20008000f00 */
[----:B------:R-:W-:Y:S01]  /*1cb0*/  UMOV UR17, 0x40000040 ;  /* 0x4000004000117882 */ /* 0x000fe20000000000 */
[----:B------:R-:W-:Y:S01]  /*1cc0*/  UIADD3 UR20, UR10, 0x406, URZ ;  /* 0x000004060a147890 */ /* 0x000fe2000fffe03f */
[----:B---3--:R-:W-:Y:S01]  /*1cd0*/  SHF.R.U32.HI R4, RZ, 0x7, R4 ;  /* 0x00000007ff047819 */ /* 0x008fe20000011604 */
[----:B------:R-:W-:Y:S01]  /*1ce0*/  UMOV UR21, 0x40000040 ;  /* 0x4000004000157882 */ /* 0x000fe20000000000 */
[----:B------:R-:W-:Y:S01]  /*1cf0*/  UIADD3 UR24, UR10, 0x800, URZ ;  /* 0x000008000a187890 */ /* 0x000fe2000fffe03f */
[----:B------:R-:W-:Y:S01]  /*1d00*/  UMOV UR25, 0x40000040 ;  /* 0x4000004000197882 */ /* 0x000fe20000000000 */
[----:B------:R-:W-:Y:S01]  /*1d10*/  UIADD3 UR28, UR10, 0x802, URZ ;  /* 0x000008020a1c7890 */ /* 0x000fe2000fffe03f */
[----:B------:R-:W-:Y:S01]  /*1d20*/  IADD3 R20, -R4, 0xb, RZ ;  /* 0x0000000b04147810 */ /* 0x000fe20007ffe1ff */
        /* <DEDUP_REMOVED lines=11> */
[----:B------:R-:W-:-:S02]  /*1de0*/  UMOV UR15, 0x40000040 ;  /* 0x40000040000f7882 */ /* 0x000fc40000000000 */
[----:B------:R-:W-:Y:S01]  /*1df0*/  IMAD.U32 R17, RZ, RZ, UR15 ;  /* 0x0000000fff117e24 */ /* 0x000fe2000f8e00ff */
[----:B------:R-:W-:Y:S02]  /*1e00*/  WARPGROUP.DEPBAR.LE gsb0, 0x0 ;  /* 0x00008000000079c5 */ /* 0x000fe40000010000 */
[----:B------:R-:W-:-:S06]  /*1e10*/  WARPGROUP.ARRIVE ;  /* 0x00000000000079c5 */ /* 0x000fcc0000000000 */
[----:B------:R-:W-:Y:S01]  /*1e20*/  HGMMA.64x96x16.F32 R24, gdesc[UR4], R24, gsb0 ;  /* 0x01600000041879f0 */ /* 0x000fe20008000818 */
        /* <DEDUP_REMOVED lines=15> */
[----:B------:R-:W-:Y:S01]  /*1f20*/  UMOV UR7, 0x40000040 ;  /* 0x4000004000077882 */ /* 0x000fe20000000000 */
[----:B------:R-:W-:Y:S02]  /*1f30*/  UMOV UR9, 0x40000040 ;  /* 0x4000004000097882 */ /* 0x000fe40000000000 */
[----:B------:R-:W-:Y:S02]  /*1f40*/  UMOV UR8, UR4 ;  /* 0x0000000400087c82 */ /* 0x000fe40008000000 */
[----:B------:R-:W-:Y:S01]  /*1f50*/  UMOV UR4, UR8 ;  /* 0x0000000800047c82 */ /* 0x000fe20008000000 */
[----:B------:R-:W-:Y:S01]  /*1f60*/  IMAD.U32 R18, RZ, RZ, UR8 ;  /* 0x00000008ff127e24 */ /* 0x000fe2000f8e00ff */
[----:B------:R-:W-:Y:S01]  /*1f70*/  UIADD3 UR8, UR10, 0x400, URZ ;  /* 0x000004000a087890 */ /* 0x000fe2000fffe03f */
        /* <DEDUP_REMOVED lines=89> */
[----:B------:R-:W-:Y:S03]  /*2510*/  HGMMA.64x96x16.F32 R24, gdesc[UR4], R24, gsb0 ;  /* 0x01600000041879f0 */ /* 0x000fe60008000818 */
[----:B------:R-:W-:Y:S02]  /*2520*/  WARPGROUP.DEPBAR.LE gsb0, 0x0 ;  /* 0x00008000000079c5 */ /* 0x000fe40000010000 */
[----:B------:R0:W-:Y:S06]  /*2530*/  BAR.ARV R20, 0x100 ;  /* 0x000400140000751d */ /* 0x0001ec0000002000 */
[----:B------:R-:W-:Y:S05]  /*2540*/  @!P0 BRA `(.L_x_13788) ;  /* 0x0000000000048947 */ /* 0x000fea0003800000 */
[----:B------:R-:W-:Y:S01]  /*2550*/  BPT.TRAP 0x1 ;  /* 0x000000040000795c */ /* 0x000fe20000300000 */
.L_x_13788:
[----:B------:R-:W-:Y:S01]  /*2560*/  LOP3.LUT R5, R72, 0xffffff80, RZ, 0xc0, !PT ;  /* 0xffffff8048057812 */ /* 0x000fe200078ec0ff */
[----:B------:R-:W-:Y:S01]  /*2570*/  UISETP.NE.AND UP0, UPT, UR56, URZ, UPT ;  /* 0x0000003f3800728c */ /* 0x000fe2000bf05270 */
[----:B------:R-:W-:Y:S01]  /*2580*/  LEA.HI R73, R73, R152, RZ, 0x2 ;  /* 0x0000009849497211 */ /* 0x000fe200078f10ff */
[----:B------:R-:W-:Y:S01]  /*2590*/  ULDC UR11, c[0x0][0x288] ;  /* 0x0000a200000b7ab9 */ /* 0x000fe20000000800 */
[----:B------:R-:W-:Y:S01]  /*25a0*/  LEA.HI R72, R74, R74, RZ, 0x1 ;  /* 0x0000004a4a487211 */ /* 0x000fe200078f08ff */
[C---:B------:R-:W-:Y:S01]  /*25b0*/  IMAD.IADD R5, R152.reuse, 0x1, -R5 ;  /* 0x0000000198057824 */ /* 0x040fe200078e0a05 */
[----:B------:R-:W-:Y:S01]  /*25c0*/  LOP3.LUT R75, R73, 0xfffffffc, RZ, 0xc0, !PT ;  /* 0xfffffffc494b7812 */ /* 0x000fe200078ec0ff */
[----:B------:R-:W3:Y:S01]  /*25d0*/  S2UR UR5, SR_CgaCtaId ;  /* 0x00000000000579c3 */ /* 0x000ee20000008800 */
[----:B------:R-:W-:Y:S01]  /*25e0*/  PLOP3.LUT P1, PT, PT, PT, UP0, 0x80, 0x0 ;  /* 0x000000000000781c */ /* 0x000fe20003f2f008 */
[----:B------:R-:W-:Y:S01]  /*25f0*/  ULDC UR10, c[0x0][0xa80] ;  /* 0x0002a000000a7ab9 */ /* 0x000fe20000000800 */
[----:B-12---:R-:W-:Y:S01]  /*2600*/  SHF.R.S32.HI R0, RZ, 0x1f, R5 ;  /* 0x0000001fff007819 */ /* 0x006fe20000011405 */
[----:B------:R-:W-:Y:S01]  /*2610*/  IMAD.IADD R152, R152, 0x1, -R75 ;  /* 0x0000000198987824 */ /* 0x000fe200078e0a4b */
[----:B------:R-:W-:Y:S01]  /*2620*/  LOP3.LUT R75, R72, 0x3fffffe, RZ, 0xc0, !PT ;  /* 0x03fffffe484b7812 */ /* 0x000fe200078ec0ff */
[----:B------:R-:W-:Y:S01]  /*2630*/  @UP0 ULDC UR4, c[0x0][0x44c] ;  /* 0x0001130000040ab9 */ /* 0x000fe20000000800 */
[CC--:B------:R-:W-:Y:S01]  /*2640*/  LEA.HI R4, R0.reuse, R5.reuse, RZ, 0x2 ;  /* 0x0000000500047211 */ /* 0x0c0fe200078f10ff */
[----:B------:R-:W-:Y:S01]  /*2650*/  ULOP3.LUT UR60, UR60, 0x3000000, URZ, 0xfc, !UPT ;  /* 0x030000003c3c7892 */ /* 0x000fe2000f8efc3f */
[----:B------:R-:W-:Y:S01]  /*2660*/  LEA.HI R21, R0, R5, RZ, 0x5 ;  /* 0x0000000500157211 */ /* 0x000fe200078f28ff */
[----:B------:R-:W-:Y:S01]  /*2670*/  IMAD.IADD R75, R74, 0x1, -R75 ;  /* 0x000000014a4b7824 */ /* 0x000fe200078e0a4b */
[--C-:B------:R-:W-:Y:S01]  /*2680*/  SHF.R.S32.HI R0, RZ, 0x2, R4.reuse ;  /* 0x00000002ff007819 */ /* 0x100fe20000011404 */
[----:B------:R-:W-:Y:S01]  /*2690*/  UMOV UR7, 0x40000040 ;  /* 0x4000004000077882 */ /* 0x000fe20000000000 */
[----:B------:R-:W-:-:S02]  /*26a0*/  SHF.R.S32.HI R73, RZ, 0x1f, R4 ;  /* 0x0000001fff497819 */ /* 0x000fc40000011404 */
[----:B------:R-:W-:Y:S01]  /*26b0*/  SHF.R.S32.HI R21, RZ, 0x5, R21 ;  /* 0x00000005ff157819 */ /* 0x000fe20000011415 */
[----:B------:R-:W-:Y:S01]  /*26c0*/  UMOV UR6, UR60 ;  /* 0x0000003c00067c82 */ /* 0x000fe20008000000 */
[----:B------:R-:W-:Y:S02]  /*26d0*/  LEA.HI R73, R73, R0, RZ, 0x3 ;  /* 0x0000000049497211 */ /* 0x000fe400078f18ff */
[----:B------:R-:W-:Y:S02]  /*26e0*/  LEA.HI R72, R152, R152, RZ, 0x1 ;  /* 0x0000009898487211 */ /* 0x000fe400078f08ff */
[----:B------:R-:W-:Y:S02]  /*26f0*/  LEA R76, R21, UR39, 0x4 ;  /* 0x00000027154c7c11 */ /* 0x000fe4000f8e20ff */
[----:B------:R-:W-:Y:S02]  /*2700*/  LOP3.LUT R73, R73, 0xfffffff8, RZ, 0xc0, !PT ;  /* 0xfffffff849497812 */ /* 0x000fe400078ec0ff */
[----:B------:R-:W-:-:S02]  /*2710*/  LOP3.LUT R21, R72, 0x1ffffffe, RZ, 0xc0, !PT ;  /* 0x1ffffffe48157812 */ /* 0x000fc400078ec0ff */
[----:B------:R-:W-:Y:S02]  /*2720*/  IADD3 R76, R76, R0, -R73 ;  /* 0x000000004c4c7210 */ /* 0x000fe40007ffe849 */
[----:B------:R-:W-:Y:S01]  /*2730*/  PLOP3.LUT P2, PT, PT, PT, UP0, 0x80, 0x0 ;  /* 0x000000000000781c */ /* 0x000fe20003f4f008 */
[----:B------:R-:W-:Y:S01]  /*2740*/  IMAD.IADD R21, R152, 0x1, -R21 ;  /* 0x0000000198157824 */ /* 0x000fe200078e0a15 */
[----:B------:R-:W-:Y:S02]  /*2750*/  LEA R76, R75, R76, 0x6 ;  /* 0x0000004c4b4c7211 */ /* 0x000fe400078e30ff */
[----:B------:R-:W-:-:S03]  /*2760*/  LOP3.LUT R4, R4, 0x7ffffffc, RZ, 0xc0, !PT ;  /* 0x7ffffffc04047812 */ /* 0x000fc600078ec0ff */
[----:B------:R-:W-:Y:S02]  /*2770*/  IMAD R21, R21, 0x8, R76 ;  /* 0x0000000815157824 */ /* 0x000fe400078e024c */
[----:B------:R-:W-:Y:S02]  /*2780*/  IMAD.IADD R211, R5, 0x1, -R4 ;  /* 0x0000000105d37824 */ /* 0x000fe400078e0a04 */
[----:B------:R-:W-:Y:S01]  /*2790*/  @P1 IMAD.HI.U32 R72, R21, UR4, RZ ;  /* 0x0000000415481c27 */ /* 0x000fe2000f8e00ff */
[----:B------:R-:W-:-:S03]  /*27a0*/  @UP0 ULDC UR4, c[0x0][0x450] ;  /* 0x0001140000040ab9 */ /* 0x000fc60000000800 */
[----:B------:R-:W-:Y:S01]  /*27b0*/  IMAD.MOV.U32 R0, RZ, RZ, R21 ;  /* 0x000000ffff007224 */ /* 0x000fe200078e0015 */
[----:B------:R-:W-:Y:S01]  /*27c0*/  @P2 SHF.R.U32.HI R0, RZ, UR4, R72 ;  /* 0x00000004ff002c19 */ /* 0x000fe20008011648 */
[----:B------:R-:W-:Y:S01]  /*27d0*/  UIMAD UR4, UR43, -0x60, UR42 ;  /* 0xffffffa02b0478a4 */ /* 0x000fe2000f8e022a */
[----:B------:R-:W-:-:S03]  /*27e0*/  IMAD.U32 R5, RZ, RZ, UR11 ;  /* 0x0000000bff057e24 */ /* 0x000fc6000f8e00ff */
[----:B------:R-:W1:Y:S01]  /*27f0*/  SHFL.IDX PT, R72, R0, RZ, 0x1c1f ;  /* 0x001c1fff00487589 */ /* 0x000e6200000e0000 */
[----:B------:R-:W-:-:S03]  /*2800*/  UIADD3 UR4, UR4, 0x60, URZ ;  /* 0x0000006004047890 */ /* 0x000fc6000fffe03f */
[----:B------:R-:W2:Y:S03]  /*2810*/  SHFL.IDX PT, R73, R0, 0x1, 0x1c1f ;  /* 0x003c1f0000497f89 */ /* 0x000ea600000e0000 */
[----:B------:R-:W-:Y:S01]  /*2820*/  IMAD.U32 R4, RZ, RZ, UR4 ;  /* 0x00000004ff047e24 */ /* 0x000fe2000f8e00ff */
[----:B------:R-:W-:-:S03]  /*2830*/  UIADD3 UR4, UR61, 0x32440, URZ ;  /* 0x000324403d047890 */ /* 0x000fc6000fffe03f */
[----:B------:R-:W-:Y:S01]  /*2840*/  IMAD R4, R211, -0x2, R4 ;  /* 0xfffffffed3047824 */ /* 0x000fe200078e0204 */
[----:B---3--:R-:W-:-:S04]  /*2850*/  UPRMT UR4, UR5, 0x654, UR4 ;  /* 0x0000065405047896 */ /* 0x008fc80008000004 */
[----:B------:R-:W-:-:S05]  /*2860*/  IADD3 R5, R4, 0x1, -R5 ;  /* 0x0000000104057810 */ /* 0x000fca0007ffe805 */
[----:B------:R-:W-:Y:S01]  /*2870*/  SYNCS.ARRIVE.TRANS64.RED.A1T0 RZ, [UR4], RZ ;  /* 0x000000ffffff79a7 */ /* 0x000fe20008100404 */
[-CC-:B-1----:R-:W-:Y:S01]  /*2880*/  VIADDMNMX R72, R72, R5.reuse, R4.reuse, PT ;  /* 0x0000000548487246 */ /* 0x182fe20003800104 */
[----:B------:R1:W-:Y:S03]  /*2890*/  BAR.SYNC.DEFER_BLOCKING R213, 0x100 ;  /* 0x000400d50000751d */ /* 0x0003e60000010000 */
[C---:B------:R-:W-:Y:S02]  /*28a0*/  ISETP.GT.AND P1, PT, R72.reuse, RZ, PT ;  /* 0x000000ff4800720c */ /* 0x040fe40003f24270 */
[C---:B------:R-:W-:Y:S02]  /*28b0*/  ISETP.GT.AND P6, PT, R72.reuse, 0x1, PT ;  /* 0x000000014800780c */ /* 0x040fe40003fc4270 */
[----:B--2---:R-:W-:Y:S02]  /*28c0*/  VIADDMNMX R74, R73, R5, R4, PT ;  /* 0x00000005494a7246 */ /* 0x004fe40003800104 */
[----:B------:R-:W-:-:S02]  /*28d0*/  ISETP.GT.AND P5, PT, R72, 0x8, PT ;  /* 0x000000084800780c */ /* 0x000fc40003fa4270 */
[----:B------:R-:W-:Y:S02]  /*28e0*/  FSEL R73, R24, -INF , P1 ;  /* 0xff80000018497808 */ /* 0x000fe40000800000 */
[----:B------:R-:W-:Y:S02]  /*28f0*/  FSEL R25, R25, -INF , P6 ;  /* 0xff80000019197808 */ /* 0x000fe40003000000 */
[C---:B------:R-:W-:Y:S02]  /*2900*/  ISETP.GT.AND P1, PT, R72.reuse, 0x18, PT ;  /* 0x000000184800780c */ /* 0x040fe40003f24270 */
[C---:B------:R-:W-:Y:S02]  /*2910*/  ISETP.GT.AND P6, PT, R72.reuse, 0x19, PT ;  /* 0x000000194800780c */ /* 0x040fe40003fc4270 */
[----:B------:R-:W-:Y:S02]  /*2920*/  ISETP.GT.AND P3, PT, R72, 0x9, PT ;  /* 0x000000094800780c */ /* 0x000fe40003f64270 */
[----:B------:R-:W-:-:S02]  /*2930*/  FSEL R75, R28, -INF , P5 ;  /* 0xff8000001c4b7808 */ /* 0x000fc40002800000 */
[----:B------:R-:W-:Y:S02]  /*2940*/  ISETP.GT.AND P5, PT, R72, 0x20, PT ;  /* 0x000000204800780c */ /* 0x000fe40003fa4270 */
[----:B------:R-:W-:Y:S02]  /*2950*/  FSEL R164, R36, -INF , P1 ;  /* 0xff80000024a47808 */ /* 0x000fe40000800000 */
[----:B------:R-:W-:Y:S02]  /*2960*/  FSEL R168, R37, -INF , P6 ;  /* 0xff80000025a87808 */ /* 0x000fe40003000000 */
[C---:B------:R-:W-:Y:S02]  /*2970*/  ISETP.GT.AND P1, PT, R72.reuse, 0x30, PT ;  /* 0x000000304800780c */ /* 0x040fe40003f24270 */
[----:B------:R-:W-:Y:S02]  /*2980*/  ISETP.GT.AND P6, PT, R72, 0x31, PT ;  /* 0x000000314800780c */ /* 0x000fe40003fc4270 */
[----:B------:R-:W-:-:S02]  /*2990*/  FMNMX.FTZ R0, R73, R25, !PT ;  /* 0x0000001949007209 */ /* 0x000fc40007810000 */
[----:B------:R-:W-:Y:S02]  /*29a0*/  FSEL R29, R29, -INF , P3 ;  /* 0xff8000001d1d7808 */ /* 0x000fe40001800000 */
[----:B------:R-:W-:Y:S02]  /*29b0*/  ISETP.GT.AND P3, PT, R72, 0x21, PT ;  /* 0x000000214800780c */ /* 0x000fe40003f64270 */
[----:B------:R-:W-:Y:S02]  /*29c0*/  FSEL R5, R40, -INF , P5 ;  /* 0xff80000028057808 */ /* 0x000fe40002800000 */
[C---:B------:R-:W-:Y:S02]  /*29d0*/  ISETP.GT.AND P2, PT, R72.reuse, 0x11, PT ;  /* 0x000000114800780c */ /* 0x040fe40003f44270 */
[----:B------:R-:W-:Y:S02]  /*29e0*/  ISETP.GT.AND P5, PT, R72, 0x38, PT ;  /* 0x000000384800780c */ /* 0x000fe40003fa4270 */
[----:B------:R-:W-:-:S02]  /*29f0*/  FSEL R157, R48, -INF , P1 ;  /* 0xff800000309d7808 */ /* 0x000fc40000800000 */
[----:B------:R-:W-:Y:S02]  /*2a00*/  FSEL R161, R49, -INF , P6 ;  /* 0xff80000031a17808 */ /* 0x000fe40003000000 */
[C---:B------:R-:W-:Y:S02]  /*2a10*/  ISETP.GT.AND P4, PT, R72.reuse, 0x10, PT ;  /* 0x000000104800780c */ /* 0x040fe40003f84270 */
[C---:B------:R-:W-:Y:S02]  /*2a20*/  ISETP.GT.AND P1, PT, R72.reuse, 0x48, PT ;  /* 0x000000484800780c */ /* 0x040fe40003f24270 */
[----:B------:R-:W-:Y:S02]  /*2a30*/  ISETP.GT.AND P6, PT, R72, 0x49, PT ;  /* 0x000000494800780c */ /* 0x000fe40003fc4270 */
[----:B------:R-:W-:Y:S02]  /*2a40*/  FMNMX.FTZ R24, R75, R0, !PT ;  /* 0x000000004b187209 */ /* 0x000fe40007810000 */
[----:B------:R-:W-:-:S02]  /*2a50*/  FSEL R160, R41, -INF , P3 ;  /* 0xff80000029a07808 */ /* 0x000fc40001800000 */
[----:B------:R-:W-:Y:S02]  /*2a60*/  FSEL R159, R33, -INF , P2 ;  /* 0xff800000219f7808 */ /* 0x000fe40001000000 */
[----:B------:R-:W-:Y:S02]  /*2a70*/  ISETP.GT.AND P3, PT, R72, 0x39, PT ;  /* 0x000000394800780c */ /* 0x000fe40003f64270 */
[----:B------:R-:W-:Y:S02]  /*2a80*/  FSEL R166, R52, -INF , P5 ;  /* 0xff80000034a67808 */ /* 0x000fe40002800000 */
[----:B------:R-:W-:Y:S02]  /*2a90*/  FSEL R4, R32, -INF , P4 ;  /* 0xff80000020047808 */ /* 0x000fe40002000000 */
[----:B------:R-:W-:Y:S02]  /*2aa0*/  ISETP.GT.AND P5, PT, R72, 0x50, PT ;  /* 0x000000504800780c */ /* 0x000fe40003fa4270 */
[----:B------:R-:W-:-:S02]  /*2ab0*/  FSEL R167, R60, -INF , P1 ;  /* 0xff8000003ca77808 */ /* 0x000fc40000800000 */
[----:B------:R-:W-:Y:S02]  /*2ac0*/  FSEL R171, R61, -INF , P6 ;  /* 0xff8000003dab7808 */ /* 0x000fe40003000000 */
[----:B------:R-:W-:Y:S02]  /*2ad0*/  FMNMX.FTZ R33, R29, R24, !PT ;  /* 0x000000181d217209 */ /* 0x000fe40007810000 */
[C---:B------:R-:W-:Y:S02]  /*2ae0*/  ISETP.GT.AND P1, PT, R74.reuse, RZ, PT ;  /* 0x000000ff4a00720c */ /* 0x040fe40003f24270 */
[----:B------:R-:W-:Y:S02]  /*2af0*/  ISETP.GT.AND P6, PT, R74, 0x1, PT ;  /* 0x000000014a00780c */ /* 0x000fe40003fc4270 */
[----:B------:R-:W-:Y:S02]  /*2b00*/  FSEL R170, R53, -INF , P3 ;  /* 0xff80000035aa7808 */ /* 0x000fe40001800000 */
[----:B------:R-:W-:-:S02]  /*2b10*/  ISETP.GT.AND P3, PT, R72, 0x51, PT ;  /* 0x000000514800780c */ /* 0x000fc40003f64270 */
[----:B------:R-:W-:Y:S02]  /*2b20*/  FSEL R0, R64, -INF , P5 ;  /* 0xff80000040007808 */ /* 0x000fe40002800000 */
[----:B------:R-:W-:Y:S02]  /*2b30*/  FMNMX.FTZ R24, R4, R33, !PT ;  /* 0x0000002104187209 */ /* 0x000fe40007810000 */
[----:B------:R-:W-:Y:S02]  /*2b40*/  ISETP.GT.AND P5, PT, R74, 0x8, PT ;  /* 0x000000084a00780c */ /* 0x000fe40003fa4270 */
[----:B------:R-:W-:Y:S02]  /*2b50*/  FSEL R33, R26, -INF , P1 ;  /* 0xff8000001a217808 */ /* 0x000fe40000800000 */
[----:B------:R-:W-:Y:S02]  /*2b60*/  FSEL R27, R27, -INF , P6 ;  /* 0xff8000001b1b7808 */ /* 0x000fe40003000000 */
[----:B------:R-:W-:-:S02]  /*2b70*/  FSEL R163, R65, -INF , P3 ;  /* 0xff80000041a37808 */ /* 0x000fc40001800000 */
[----:B------:R-:W-:Y:S02]  /*2b80*/  FMNMX.FTZ R41, R159, R24, !PT ;  /* 0x000000189f297209 */ /* 0x000fe40007810000 */
[----:B------:R-:W-:Y:S02]  /*2b90*/  ISETP.GT.AND P3, PT, R74, 0x9, PT ;  /* 0x000000094a00780c */ /* 0x000fe40003f64270 */
[----:B------:R-:W-:Y:S02]  /*2ba0*/  FSEL R37, R30, -INF , P5 ;  /* 0xff8000001e257808 */ /* 0x000fe40002800000 */
[----:B------:R-:W-:Y:S02]  /*2bb0*/  FMNMX.FTZ R24, R33, R27, !PT ;  /* 0x0000001b21187209 */ /* 0x000fe40007810000 */
[----:B------:R-:W-:Y:S02]  /*2bc0*/  FMNMX.FTZ R41, R164, R41, !PT ;  /* 0x00000029a4297209 */ /* 0x000fe40007810000 */
[----:B------:R-:W-:-:S02]  /*2bd0*/  ISETP.GT.AND P1, PT, R74, 0x10, PT ;  /* 0x000000104a00780c */ /* 0x000fc40003f24270 */
[----:B------:R-:W-:Y:S02]  /*2be0*/  FSEL R31, R31, -INF , P3 ;  /* 0xff8000001f1f7808 */ /* 0x000fe40001800000 */
[----:B------:R-:W-:Y:S02]  /*2bf0*/  FMNMX.FTZ R24, R37, R24, !PT ;  /* 0x0000001825187209 */ /* 0x000fe40007810000 */
        /* <DEDUP_REMOVED lines=11> */
[----:B------:R-:W-:Y:S02]  /*2cb0*/  ISETP.GT.AND P1, PT, R74, 0x20, PT ;  /* 0x000000204a00780c */ /* 0x000fe40003f24270 */
[----:B------:R-:W-:Y:S02]  /*2cc0*/  FSEL R194, R39, -INF , P3 ;  /* 0xff80000027c27808 */ /* 0x000fe40001800000 */
[----:B------:R-:W-:Y:S02]  /*2cd0*/  FMNMX.FTZ R35, R188, R35, !PT ;  /* 0x00000023bc237209 */ /* 0x000fe40007810000 */
[----:B------:R-:W-:Y:S02]  /*2ce0*/  FSEL R169, R45, -INF , P2 ;  /* 0xff8000002da97808 */ /* 0x000fe40001000000 */
[----:B------:R-:W-:-:S02]  /*2cf0*/  ISETP.GT.AND P4, PT, R72, 0x28, PT ;  /* 0x000000284800780c */ /* 0x000fc40003f84270 */
[----:B------:R-:W-:Y:S02]  /*2d00*/  FMNMX.FTZ R45, R5, R26, !PT ;  /* 0x0000001a052d7209 */ /* 0x000fe40007810000 */
[----:B------:R-:W-:Y:S02]  /*2d10*/  ISETP.GT.AND P6, PT, R74, 0x21, PT ;  /* 0x000000214a00780c */ /* 0x000fe40003fc4270 */
[----:B------:R-:W-:Y:S02]  /*2d20*/  FSEL R175, R42, -INF , P1 ;  /* 0xff8000002aaf7808 */ /* 0x000fe40000800000 */
[----:B------:R-:W-:Y:S02]  /*2d30*/  FMNMX.FTZ R24, R194, R35, !PT ;  /* 0x00000023c2187209 */ /* 0x000fe40007810000 */
[----:B------:R-:W-:Y:S02]  /*2d40*/  FSEL R165, R44, -INF , P4 ;  /* 0xff8000002ca57808 */ /* 0x000fe40002000000 */
[----:B------:R-:W-:-:S02]  /*2d50*/  FMNMX.FTZ R26, R160, R45, !PT ;  /* 0x0000002da01a7209 */ /* 0x000fc40007810000 */
[C---:B------:R-:W-:Y:S02]  /*2d60*/  ISETP.GT.AND P5, PT, R74.reuse, 0x28, PT ;  /* 0x000000284a00780c */ /* 0x040fe40003fa4270 */
[----:B------:R-:W-:Y:S02]  /*2d70*/  FSEL R182, R43, -INF , P6 ;  /* 0xff8000002bb67808 */ /* 0x000fe40003000000 */
[----:B------:R-:W-:Y:S02]  /*2d80*/  FMNMX.FTZ R35, R175, R24, !PT ;  /* 0x00000018af237209 */ /* 0x000fe40007810000 */
[----:B------:R-:W-:Y:S02]  /*2d90*/  FMNMX.FTZ R26, R165, R26, !PT ;  /* 0x0000001aa51a7209 */ /* 0x000fe40007810000 */
[----:B------:R-:W-:Y:S02]  /*2da0*/  ISETP.GT.AND P3, PT, R74, 0x29, PT ;  /* 0x000000294a00780c */ /* 0x000fe40003f64270 */
[----:B------:R-:W-:-:S02]  /*2db0*/  FSEL R190, R46, -INF , P5 ;  /* 0xff8000002ebe7808 */ /* 0x000fc40002800000 */
[----:B------:R-:W-:Y:S02]  /*2dc0*/  FMNMX.FTZ R35, R182, R35, !PT ;  /* 0x00000023b6237209 */ /* 0x000fe40007810000 */
[----:B------:R-:W-:Y:S02]  /*2dd0*/  FMNMX.FTZ R26, R169, R26, !PT ;  /* 0x0000001aa91a7209 */ /* 0x000fe40007810000 */
        /* <DEDUP_REMOVED lines=8> */
[----:B------:R-:W-:Y:S02]  /*2e60*/  ISETP.GT.AND P5, PT, R74, 0x38, PT ;  /* 0x000000384a00780c */ /* 0x000fe40003fa4270 */
[----:B------:R-:W-:-:S02]  /*2e70*/  FSEL R183, R51, -INF , P6 ;  /* 0xff80000033b77808 */ /* 0x000fc40003000000 */
[----:B------:R-:W-:Y:S02]  /*2e80*/  FMNMX.FTZ R24, R176, R35, !PT ;  /* 0x00000023b0187209 */ /* 0x000fe40007810000 */
[----:B------:R-:W-:Y:S02]  /*2e90*/  ISETP.GT.AND P4, PT, R72, 0x40, PT ;  /* 0x000000404800780c */ /* 0x000fe40003f84270 */
        /* <DEDUP_REMOVED lines=29> */
[----:B------:R-:W-:Y:S02]  /*3070*/  FMNMX.FTZ R26, R0, R39, !PT ;  /* 0x00000027001a7209 */ /* 0x000fe40007810000 */
[----:B------:R-:W-:Y:S02]  /*3080*/  FSEL R173, R69, -INF , P2 ;  /* 0xff80000045ad7808 */ /* 0x000fe40001000000 */
        /* <DEDUP_REMOVED lines=36> */
[----:B------:R-:W-:Y:S01]  /*32d0*/  FFMA.FTZ R4, R4, UR10, -R202 ;  /* 0x0000000a04047c23 */ /* 0x000fe200080108ca */
[--C-:B------:R-:W-:Y:S01]  /*32e0*/  FFMA.FTZ R184, R33, UR10, -R204.reuse ;  /* 0x0000000a21b87c23 */ /* 0x100fe200080108cc */
[--C-:B------:R-:W-:Y:S01]  /*32f0*/  FFMA.FTZ R187, R27, UR10, -R204.reuse ;  /* 0x0000000a1bbb7c23 */ /* 0x100fe200080108cc */
[--C-:B------:R-:W-:Y:S01]  /*3300*/  FFMA.FTZ R186, R37, UR10, -R204.reuse ;  /* 0x0000000a25ba7c23 */ /* 0x100fe200080108cc */
[--C-:B------:R-:W-:Y:S01]  /*3310*/  FFMA.FTZ R189, R31, UR10, -R204.reuse ;  /* 0x0000000a1fbd7c23 */ /* 0x100fe200080108cc */
[----:B------:R-:W-:Y:S01]  /*3320*/  FFMA.FTZ R168, R174, UR10, -R204 ;  /* 0x0000000aaea87c23 */ /* 0x000fe200080108cc */
[--C-:B------:R-:W-:Y:S01]  /*3330*/  FFMA.FTZ R159, R159, UR10, -R202.reuse ;  /* 0x0000000a9f9f7c23 */ /* 0x100fe200080108ca */
[----:B------:R-:W2:Y:S01]  /*3340*/  MUFU.EX2 R178, R178 ;  /* 0x000000b200b27308 */ /* 0x000ea20000000800 */
[----:B------:R-:W-:Y:S01]  /*3350*/  FFMA.FTZ R164, R164, UR10, -R202 ;  /* 0x0000000aa4a47c23 */ /* 0x000fe200080108ca */
[--C-:B------:R-:W-:Y:S01]  /*3360*/  FFMA.FTZ R181, R181, UR10, -R204.reuse ;  /* 0x0000000ab5b57c23 */ /* 0x100fe200080108cc */
[--C-:B------:R-:W-:Y:S01]  /*3370*/  FFMA.FTZ R174, R188, UR10, -R204.reuse ;  /* 0x0000000abcae7c23 */ /* 0x100fe200080108cc */
[----:B------:R-:W-:Y:S01]  /*3380*/  FFMA.FTZ R207, R194, UR10, -R204 ;  /* 0x0000000ac2cf7c23 */ /* 0x000fe200080108cc */
[----:B------:R-:W-:Y:S01]  /*3390*/  FFMA.FTZ R188, R169, UR10, -R202 ;  /* 0x0000000aa9bc7c23 */ /* 0x000fe200080108ca */
[--C-:B------:R-:W-:Y:S01]  /*33a0*/  FFMA.FTZ R169, R175, UR10, -R204.reuse ;  /* 0x0000000aafa97c23 */ /* 0x100fe200080108cc */
[----:B------:R-:W-:Y:S01]  /*33b0*/  FFMA.FTZ R175, R190, UR10, -R204 ;  /* 0x0000000abeaf7c23 */ /* 0x000fe200080108cc */
[----:B------:R-:W-:Y:S01]  /*33c0*/  MUFU.EX2 R180, R180 ;  /* 0x000000b400b47308 */ /* 0x000fe20000000800 */
[--C-:B------:R-:W-:Y:S01]  /*33d0*/  FFMA.FTZ R5, R5, UR10, -R202.reuse ;  /* 0x0000000a05057c23 */ /* 0x100fe200080108ca */
[--C-:B------:R-:W-:Y:S01]  /*33e0*/  FFMA.FTZ R160, R160, UR10, -R202.reuse ;  /* 0x0000000aa0a07c23 */ /* 0x100fe200080108ca */
[----:B------:R-:W-:Y:S01]  /*33f0*/  FFMA.FTZ R165, R165, UR10, -R202 ;  /* 0x0000000aa5a57c23 */ /* 0x000fe200080108ca */
[--C-:B------:R-:W-:Y:S01]  /*3400*/  FFMA.FTZ R182, R182, UR10, -R204.reuse ;  /* 0x0000000ab6b67c23 */ /* 0x100fe200080108cc */
[----:B------:R-:W-:Y:S01]  /*3410*/  FFMA.FTZ R190, R195, UR10, -R204 ;  /* 0x0000000ac3be7c23 */ /* 0x000fe200080108cc */
[--C-:B------:R-:W-:Y:S01]  /*3420*/  FFMA.FTZ R194, R161, UR10, -R202.reuse ;  /* 0x0000000aa1c27c23 */ /* 0x100fe200080108ca */
[--C-:B------:R-:W-:Y:S01]  /*3430*/  FFMA.FTZ R161, R166, UR10, -R202.reuse ;  /* 0x0000000aa6a17c23 */ /* 0x100fe200080108ca */
[----:B------:R-:W3:Y:S01]  /*3440*/  MUFU.EX2 R185, R185 ;  /* 0x000000b900b97308 */ /* 0x000ee20000000800 */
[----:B--2---:R-:W-:Y:S01]  /*3450*/  F2FP.F16.F32.PACK_AB R152, R178, R179 ;  /* 0x000000b3b298723e */ /* 0x004fe200000000ff */
[----:B------:R-:W-:Y:S01]  /*3460*/  FFMA.FTZ R166, R170, UR10, -R202 ;  /* 0x0000000aaaa67c23 */ /* 0x000fe200080108ca */
        /* <DEDUP_REMOVED lines=9> */
[----:B------:R-:W-:Y:S01]  /*3500*/  FFMA.FTZ R171, R177, UR10, -R204 ;  /* 0x0000000ab1ab7c23 */ /* 0x000fe200080108cc */
[----:B------:R-:W-:Y:S01]  /*3510*/  FFMA.FTZ R158, R158, UR10, -R202 ;  /* 0x0000000a9e9e7c23 */ /* 0x000fe200080108ca */
[--C-:B------:R-:W-:Y:S01]  /*3520*/  FFMA.FTZ R192, R192, UR10, -R204.reuse ;  /* 0x0000000ac0c07c23 */ /* 0x100fe200080108cc */
[--C-:B------:R-:W-:Y:S01]  /*3530*/  FFMA.FTZ R177, R198, UR10, -R204.reuse ;  /* 0x0000000ac6b17c23 */ /* 0x100fe200080108cc */
[----:B------:R-:W2:Y:S01]  /*3540*/  MUFU.EX2 R187, R187 ;  /* 0x000000bb00bb7308 */ /* 0x000ea20000000800 */
[----:B---3--:R-:W-:Y:S01]  /*3550*/  F2FP.F16.F32.PACK_AB R154, R185, R180 ;  /* 0x000000b4b99a723e */ /* 0x008fe200000000ff */
[----:B------:R-:W-:Y:S01]  /*3560*/  FFMA.FTZ R196, R201, UR10, -R204 ;  /* 0x0000000ac9c47c23 */ /* 0x000fe200080108cc */
[--C-:B------:R-:W-:Y:S01]  /*3570*/  FFMA.FTZ R0, R0, UR10, -R202.reuse ;  /* 0x0000000a00007c23 */ /* 0x100fe200080108ca */
[--C-:B------:R-:W-:Y:S01]  /*3580*/  FFMA.FTZ R163, R163, UR10, -R202.reuse ;  /* 0x0000000aa3a37c23 */ /* 0x100fe200080108ca */
[--C-:B------:R-:W-:Y:S01]  /*3590*/  FFMA.FTZ R172, R172, UR10, -R202.reuse ;  /* 0x0000000aacac7c23 */ /* 0x100fe200080108ca */
[----:B------:R-:W-:Y:S01]  /*35a0*/  FFMA.FTZ R173, R173, UR10, -R202 ;  /* 0x0000000aadad7c23 */ /* 0x000fe200080108ca */
[--C-:B------:R-:W-:Y:S01]  /*35b0*/  FFMA.FTZ R198, R197, UR10, -R204.reuse ;  /* 0x0000000ac5c67c23 */ /* 0x100fe200080108cc */
[----:B------:R-:W-:Y:S01]  /*35c0*/  MUFU.EX2 R186, R186 ;  /* 0x000000ba00ba7308 */ /* 0x000fe20000000800 */
[--C-:B------:R-:W-:Y:S01]  /*35d0*/  FFMA.FTZ R193, R193, UR10, -R204.reuse ;  /* 0x0000000ac1c17c23 */ /* 0x100fe200080108cc */
[--C-:B------:R-:W-:Y:S01]  /*35e0*/  FFMA.FTZ R197, R199, UR10, -R204.reuse ;  /* 0x0000000ac7c57c23 */ /* 0x100fe200080108cc */
[----:B------:R-:W-:Y:S01]  /*35f0*/  FFMA.FTZ R202, R203, UR10, -R204 ;  /* 0x0000000acbca7c23 */ /* 0x000fe200080108cc */
[----:B------:R-:W-:-:S04]  /*3600*/  FADD.FTZ R179, R179, R178 ;  /* 0x000000b2b3b37221 */ /* 0x000fc80000010000 */
        /* <DEDUP_REMOVED lines=12> */
[----:B------:R-:W-:Y:S01]  /*36d0*/  HGMMA.64x256x16.F32 R24, R152, gdesc[UR4].tnspB, RZ, !UPT, gsb0 ;  /* 0x43e0000498187df0 */ /* 0x000fe2000c0008ff */
[----:B------:R-:W-:Y:S01]  /*36e0*/  UIADD3 UR6, UR60, 0x80, URZ ;  /* 0x000000803c067890 */ /* 0x000fe2000fffe03f */
[----:B------:R-:W-:-:S03]  /*36f0*/  UMOV UR7, 0x40000040 ;  /* 0x4000004000077882 */ /* 0x000fc60000000000 */
        /* <DEDUP_REMOVED lines=37> */
[----:B---3--:R-:W-:Y:S01]  /*3950*/  F2FP.F16.F32.PACK_AB R153, R181, R168 ;  /* 0x000000a8b599723e */ /* 0x008fe200000000ff */
        /* <DEDUP_REMOVED lines=85> */
.L_x_13789:
[----:B------:R-:W-:Y:S01]  /*3eb0*/  UISETP.NE.AND UP0, UPT, UR56, URZ, UPT ;  /* 0x0000003f3800728c */ /* 0x000fe2000bf05270 */
[----:B------:R-:W0:Y:S01]  /*3ec0*/  S2UR UR7, SR_CgaCtaId ;  /* 0x00000000000779c3 */ /* 0x000e220000008800 */
[----:B------:R-:W-:Y:S01]  /*3ed0*/  R2UR UR14, R212 ;  /* 0x00000000d40e72ca */ /* 0x000fe200000e0000 */
[----:B------:R-:W-:Y:S01]  /*3ee0*/  UIADD3 UR6, UR61, 0x32460, URZ ;  /* 0x000324603d067890 */ /* 0x000fe2000fffe03f */
[----:B------:R-:W-:-:S07]  /*3ef0*/  MOV R5, RZ ;  /* 0x000000ff00057202 */ /* 0x000fce0000000f00 */
[----:B------:R-:W-:Y:S02]  /*3f00*/  @UP0 ULDC UR4, c[0x0][0x44c] ;  /* 0x0001130000040ab9 */ /* 0x000fe40000000800 */
[----:B------:R-:W-:-:S07]  /*3f10*/  UIMAD.WIDE.U32 UR4, UR39, UR4, URZ ;  /* 0x00000004270472a5 */ /* 0x000fce000f8e003f */
[----:B------:R-:W-:Y:S01]  /*3f20*/  @UP0 UMOV UR4, UR5 ;  /* 0x0000000500040c82 */ /* 0x000fe20008000000 */
[----:B------:R-:W-:Y:S02]  /*3f30*/  @UP0 ULDC UR5, c[0x0][0x450] ;  /* 0x0001140000050ab9 */ /* 0x000fe40000000800 */
[----:B------:R-:W-:Y:S02]  /*3f40*/  @UP0 USHF.R.U32.HI UR39, URZ, UR5, UR4 ;  /* 0x000000053f270299 */ /* 0x000fe40008011604 */
[----:B0-----:R-:W-:Y:S02]  /*3f50*/  UPRMT UR6, UR7, 0x654, UR6 ;  /* 0x0000065407067896 */ /* 0x001fe40008000006 */
[----:B------:R-:W-:Y:S02]  /*3f60*/  UIADD3 UR4, UR39, -UR11, UR42 ;  /* 0x8000000b27047290 */ /* 0x000fe4000fffe02a */
[----:B------:R-:W-:Y:S02]  /*3f70*/  UIADD3 UR7, UR43, -0x2, URZ ;  /* 0xfffffffe2b077890 */ /* 0x000fe4000fffe03f */
[----:B------:R-:W-:-:S03]  /*3f80*/  UIMAD.WIDE UR4, UR4, 0x2aaaaaab, URZ ;  /* 0x2aaaaaab040478a5 */ /* 0x000fc6000f8e023f */
[----:B------:R-:W-:Y:S01]  /*3f90*/  SYNCS.ARRIVE.TRANS64.RED.A1T0 RZ, [UR6], RZ ;  /* 0x000000ffffff79a7 */ /* 0x000fe20008100406 */
[----:B------:R-:W-:-:S04]  /*3fa0*/  USHF.R.U32.HI UR4, URZ, 0x1f, UR5 ;  /* 0x0000001f3f047899 */ /* 0x000fc80008011605 */
[----:B------:R-:W-:-:S04]  /*3fb0*/  ULEA.HI.SX32 UR4, UR5, UR4, 0x1c ;  /* 0x0000000405047291 */ /* 0x000fc8000f8fe23f */
        /* <DEDUP_REMOVED lines=8> */
[----:B------:R-:W-:Y:S02]  /*4040*/  IMAD.MOV.U32 R202, RZ, RZ, R200 ;  /* 0x000000ffffca7224 */ /* 0x000fe400078e00c8 */
[----:B------:R-:W-:-:S07]  /*4050*/  IMAD.MOV.U32 R5, RZ, RZ, RZ ;  /* 0x000000ffff057224 */ /* 0x000fce00078e00ff */
.L_x_13801:
[----:B------:R-:W-:-:S04]  /*4060*/  UIADD3 UR4, UR4, 0x1, URZ ;  /* 0x0000000104047890 */ /* 0x000fc8000fffe03f */
[----:B------:R-:W-:-:S04]  /*4070*/  UISETP.NE.AND UP0, UPT, UR4, 0x2, UPT ;  /* 0x000000020400788c */ /* 0x000fc8000bf05270 */
[----:B------:R-:W-:Y:S02]  /*4080*/  USEL UR5, URZ, 0x1, UP0 ;  /* 0x000000013f057887 */ /* 0x000fe40008000000 */
[----:B------:R-:W-:-:S04]  /*4090*/  USEL UR4, UR4, URZ, UP0 ;  /* 0x0000003f04047287 */ /* 0x000fc80008000000 */
[----:B------:R-:W-:Y:S01]  /*40a0*/  LOP3.LUT R5, R5, UR5, RZ, 0x3c, !PT ;  /* 0x0000000505057c12 */ /* 0x000fe2000f8e3cff */
[----:B------:R-:W-:Y:S07]  /*40b0*/  @!P0 BRA `(.L_x_13791) ;  /* 0x0000000000048947 */ /* 0x000fee0003800000 */
[----:B------:R-:W-:Y:S01]  /*40c0*/  BPT.TRAP 0x1 ;  /* 0x000000040000795c */ /* 0x000fe20000300000 */
.L_x_13791:
[----:B------:R-:W-:Y:S01]  /*40d0*/  ULEA UR5, UR4, UR61, 0x3 ;  /* 0x0000003d04057291 */ /* 0x000fe2000f8e183f */
[----:B------:R-:W-:-:S08]  /*40e0*/  SHF.L.U32 R20, R5, 0x1f, RZ ;  /* 0x0000001f05147819 */ /* 0x000fd000000006ff */
[----:B------:R0:W1:Y:S01]  /*40f0*/  SYNCS.PHASECHK.TRANS64.TRYWAIT P1, [UR5+0x32430], R20 ;  /* 0x03243014ff0075a7 */ /* 0x0000620008020145 */
[----:B------:R-:W-:Y:S05]  /*4100*/  @!P0 BRA `(.L_x_13792) ;  /* 0x0000000000048947 */ /* 0x000fea0003800000 */
[----:B------:R-:W-:Y:S01]  /*4110*/  BPT.TRAP 0x1 ;  /* 0x000000040000795c */ /* 0x000fe20000300000 */
.L_x_13792:
[----:B-1----:R-:W-:Y:S05]  /*4120*/  @P1 BRA `(.L_x_13793) ;  /* 0x0000000000081947 */ /* 0x002fea0003800000 */
[----:B------:R-:W1:Y:S02]  /*4130*/  SYNCS.PHASECHK.TRANS64.TRYWAIT P1, [UR5+0x32430], R20 ;  /* 0x03243014ff0075a7 */ /* 0x000e640008020145 */
[----:B-1----:R-:W-:Y:S05]  /*4140*/  @!P1 BRA `(.L_x_13794) ;  /* 0x000000c4007c9947 */ /* 0x002fea0003800000 */
.L_x_13793:
        /* <DEDUP_REMOVED lines=51> */
.L_x_13795:
[----:B------:R1:W2:Y:S01]  /*4480*/  SYNCS.PHASECHK.TRANS64.TRYWAIT P1, [UR5+0x32450], R20 ;  /* 0x03245014ff0075a7 */ /* 0x0002a20008020145 */
[----:B------:R-:W-:Y:S05]  /*4490*/  @!P0 BRA `(.L_x_13796) ;  /* 0x0000000000048947 */ /* 0x000fea0003800000 */
[----:B------:R-:W-:Y:S01]  /*44a0*/  BPT.TRAP 0x1 ;  /* 0x000000040000795c */ /* 0x000fe20000300000 */
.L_x_13796:
[----:B--2---:R-:W-:Y:S05]  /*44b0*/  @P1 BRA `(.L_x_13797) ;  /* 0x0000000000081947 */ /* 0x004fea0003800000 */
[----:B------:R-:W2:Y:S02]  /*44c0*/  SYNCS.PHASECHK.TRANS64.TRYWAIT P1, [UR5+0x32450], R20 ;  /* 0x03245014ff0075a7 */ /* 0x000ea40008020145 */
[----:B--2---:R-:W-:Y:S05]  /*44d0*/  @!P1 BRA `(.L_x_13798) ;  /* 0x000000c000b09947 */ /* 0x004fea0003800000 */
.L_x_13797:
[----:B012---:R-:W-:Y:S01]  /*44e0*/  MOV R20, UR45 ;  /* 0x0000002d00147c02 */ /* 0x007fe20008000f00 */
[----:B------:R-:W-:Y:S01]  /*44f0*/  UIMAD UR6, UR4, 0xc00, UR38 ;  /* 0x00000c00040678a4 */ /* 0x000fe2000f8e0226 */
[----:B------:R-:W-:Y:S01]  /*4500*/  MOV R200, UR44 ;  /* 0x0000002c00c87c02 */ /* 0x000fe20008000f00 */
[----:B------:R-:W-:Y:S01]  /*4510*/  WARPGROUP.ARRIVE ;  /* 0x00000000000079c5 */ /* 0x000fe20000000000 */
[----:B------:R-:W-:Y:S01]  /*4520*/  R2UR UR44, R8 ;  /* 0x00000000082c72ca */ /* 0x000fe200000e0000 */
[----:B------:R-:W-:Y:S01]  /*4530*/  UMOV UR47, 0x40000040 ;  /* 0x40000040002f7882 */ /* 0x000fe20000000000 */
[----:B------:R-:W-:Y:S01]  /*4540*/  R2UR UR45, R9 ;  /* 0x00000000092d72ca */ /* 0x000fe200000e0000 */
[----:B------:R-:W-:Y:S01]  /*4550*/  UIADD3 UR10, UR6, 0x2, URZ ;  /* 0x00000002060a7890 */ /* 0x000fe2000fffe03f */
[----:B------:R-:W-:Y:S01]  /*4560*/  MOV R203, UR49 ;  /* 0x0000003100cb7c02 */ /* 0x000fe20008000f00 */
[----:B------:R-:W-:Y:S01]  /*4570*/  UMOV UR46, UR6 ;  /* 0x00000006002e7c82 */ /* 0x000fe20008000000 */
[----:B------:R-:W-:Y:S01]  /*4580*/  MOV R204, UR48 ;  /* 0x0000003000cc7c02 */ /* 0x000fe20008000f00 */
[----:B------:R-:W-:Y:S01]  /*4590*/  UMOV UR51, 0x40000040 ;  /* 0x4000004000337882 */ /* 0x000fe20000000000 */
[----:B------:R-:W-:Y:S01]  /*45a0*/  R2UR UR48, R6 ;  /* 0x00000000063072ca */ /* 0x000fe200000e0000 */
[----:B------:R-:W-:Y:S01]  /*45b0*/  UMOV UR55, 0x40000040 ;  /* 0x4000004000377882 */ /* 0x000fe20000000000 */
[----:B------:R-:W-:Y:S01]  /*45c0*/  R2UR UR49, R7 ;  /* 0x00000000073172ca */ /* 0x000fe200000e0000 */
[----:B------:R-:W-:Y:S01]  /*45d0*/  UMOV UR50, UR10 ;  /* 0x0000000a00327c82 */ /* 0x000fe20008000000 */
[----:B------:R-:W-:Y:S01]  /*45e0*/  MOV R205, UR53 ;  /* 0x0000003500cd7c02 */ /* 0x000fe20008000f00 */
[----:B------:R-:W-:Y:S01]  /*45f0*/  UIADD3 UR10, UR6, 0x4, URZ ;  /* 0x00000004060a7890 */ /* 0x000fe2000fffe03f */
[----:B------:R-:W-:Y:S01]  /*4600*/  MOV R206, UR52 ;  /* 0x0000003400ce7c02 */ /* 0x000fe20008000f00 */
[----:B------:R-:W-:Y:S01]  /*4610*/  HGMMA.64x96x16.F32 R152, gdesc[UR44], R152, gsb0 ;  /* 0x016000002c9879f0 */ /* 0x000fe20008000898 */
[----:B------:R-:W-:Y:S01]  /*4620*/  R2UR UR52, R2 ;  /* 0x00000000023472ca */ /* 0x000fe200000e0000 */
[----:B------:R-:W-:Y:S01]  /*4630*/  UMOV UR59, 0x40000040 ;  /* 0x40000040003b7882 */ /* 0x000fe20000000000 */
[----:B------:R-:W-:Y:S01]  /*4640*/  R2UR UR53, R3 ;  /* 0x00000000033572ca */ /* 0x000fe200000e0000 */
[----:B------:R-:W-:Y:S01]  /*4650*/  UMOV UR11, 0x40000040 ;  /* 0x40000040000b7882 */ /* 0x000fe20000000000 */
[----:B------:R-:W-:Y:S01]  /*4660*/  UMOV UR54, UR10 ;  /* 0x0000000a00367c82 */ /* 0x000fe20008000000 */
[----:B------:R-:W-:Y:S01]  /*4670*/  MOV R207, UR57 ;  /* 0x0000003900cf7c02 */ /* 0x000fe20008000f00 */
[----:B------:R-:W-:Y:S01]  /*4680*/  UIADD3 UR10, UR6, 0x6, URZ ;  /* 0x00000006060a7890 */ /* 0x000fe2000fffe03f */
[----:B------:R-:W-:Y:S01]  /*4690*/  MOV R208, UR56 ;  /* 0x0000003800d07c02 */ /* 0x000fe20008000f00 */
[----:B------:R-:W-:Y:S01]  /*46a0*/  UIADD3 UR14, UR6, 0x302, URZ ;  /* 0x00000302060e7890 */ /* 0x000fe2000fffe03f */
[----:B------:R-:W-:Y:S01]  /*46b0*/  R2UR UR56, R18 ;  /* 0x00000000123872ca */ /* 0x000fe200000e0000 */
[----:B------:R-:W-:Y:S01]  /*46c0*/  UMOV UR15, 0x40000040 ;  /* 0x40000040000f7882 */ /* 0x000fe20000000000 */
[----:B------:R-:W-:Y:S01]  /*46d0*/  R2UR UR57, R19 ;  /* 0x00000000133972ca */ /* 0x000fe200000e0000 */
[----:B------:R-:W-:Y:S01]  /*46e0*/  UIADD3 UR18, UR6, 0x304, URZ ;  /* 0x0000030406127890 */ /* 0x000fe2000fffe03f */
[----:B------:R-:W-:Y:S01]  /*46f0*/  R2UR UR45, R20 ;  /* 0x00000000142d72ca */ /* 0x000fe200000e0000 */
[----:B------:R-:W-:Y:S01]  /*4700*/  UMOV UR58, UR10 ;  /* 0x0000000a003a7c82 */ /* 0x000fe20008000000 */
[----:B------:R-:W-:Y:S01]  /*4710*/  UIADD3 UR10, UR6, 0x300, URZ ;  /* 0x00000300060a7890 */ /* 0x000fe2000fffe03f */
[----:B------:R-:W-:Y:S01]  /*4720*/  R2UR UR44, R200 ;  /* 0x00000000c82c72ca */ /* 0x000fe200000e0000 */
[----:B------:R-:W-:Y:S01]  /*4730*/  UMOV UR19, 0x40000040 ;  /* 0x4000004000137882 */ /* 0x000fe20000000000 */
[----:B------:R-:W-:Y:S01]  /*4740*/  UIADD3 UR22, UR6, 0x306, URZ ;  /* 0x0000030606167890 */ /* 0x000fe2000fffe03f */
[----:B------:R-:W0:Y:S01]  /*4750*/  S2R R209, SR_TID.X ;  /* 0x0000000000d17919 */ /* 0x000e220000002100 */
        /* <DEDUP_REMOVED lines=27> */
[----:B------:R-:W-:Y:S01]  /*4910*/  UIADD3 UR6, UR6, 0x906, URZ ;  /* 0x0000090606067890 */ /* 0x000fe2000fffe03f */
[----:B------:R-:W-:Y:S02]  /*4920*/  WARPGROUP.DEPBAR.LE gsb0, 0x0 ;  /* 0x00008000000079c5 */ /* 0x000fe40000010000 */
[----:B------:R-:W-:-:S06]  /*4930*/  WARPGROUP.ARRIVE ;  /* 0x00000000000079c5 */ /* 0x000fcc0000000000 */
[----:B------:R-:W-:Y:S01]  /*4940*/  HGMMA.64x96x16.F32 R152, gdesc[UR56], R152, gsb0 ;  /* 0x01600000389879f0 */ /* 0x000fe20008000898 */
[----:B------:R-:W-:Y:S01]  /*4950*/  R2UR UR56, R16 ;  /* 0x00000000103872ca */ /* 0x000fe200000e0000 */
[----:B------:R-:W-:Y:S01]  /*4960*/  UMOV UR58, UR6 ;  /* 0x00000006003a7c82 */ /* 0x000fe20008000000 */
        /* <DEDUP_REMOVED lines=38> */
[----:B------:R-:W-:Y:S02]  /*4bd0*/  R2UR UR57, R207 ;  /* 0x00000000cf3972ca */ /* 0x000fe400000e0000 */
[----:B------:R-:W-:Y:S01]  /*4be0*/  R2UR UR56, R208 ;  /* 0x00000000d03872ca */ /* 0x000fe200000e0000 */
[----:B------:R-:W-:Y:S02]  /*4bf0*/  WARPGROUP.DEPBAR.LE gsb0, 0x0 ;  /* 0x00008000000079c5 */ /* 0x000fe40000010000 */
[----:B------:R0:W-:Y:S06]  /*4c00*/  BAR.ARV R20, 0x100 ;  /* 0x000400140000751d */ /* 0x0001ec0000002000 */
[----:B------:R-:W-:Y:S06]  /*4c10*/  @!P0 BRA `(.L_x_13799) ;  /* 0x0000000000048947 */ /* 0x000fec0003800000 */
[----:B------:R-:W-:Y:S01]  /*4c20*/  BPT.TRAP 0x1 ;  /* 0x000000040000795c */ /* 0x000fe20000300000 */
.L_x_13799:
[----:B------:R-:W-:Y:S01]  /*4c30*/  UISETP.NE.AND UP0, UPT, UR56, URZ, UPT ;  /* 0x0000003f3800728c */ /* 0x000fe2000bf05270 */
[----:B------:R-:W-:Y:S01]  /*4c40*/  IMAD.MOV.U32 R204, RZ, RZ, R21 ;  /* 0x000000ffffcc7224 */ /* 0x000fe200078e0015 */
[----:B------:R-:W-:Y:S01]  /*4c50*/  ULDC UR10, c[0x0][0x2f0] ;  /* 0x0000bc00000a7ab9 */ /* 0x000fe20000000800 */
[----:B------:R-:W1:Y:S01]  /*4c60*/  S2UR UR14, SR_CgaCtaId ;  /* 0x00000000000e79c3 */ /* 0x000e620000008800 */
[----:B------:R-:W-:Y:S01]  /*4c70*/  MOV R207, UR10 ;  /* 0x0000000a00cf7c02 */ /* 0x000fe20008000f00 */
[----:B------:R-:W-:Y:S01]  /*4c80*/  ULDC UR10, c[0x0][0xa80] ;  /* 0x0002a000000a7ab9 */ /* 0x000fe20000000800 */
[----:B------:R-:W-:Y:S01]  /*4c90*/  PLOP3.LUT P1, PT, PT, PT, UP0, 0x80, 0x0 ;  /* 0x000000000000781c */ /* 0x000fe20003f2f008 */
[----:B------:R-:W-:Y:S01]  /*4ca0*/  UIADD3 UR11, UR5, 0x32440, URZ ;  /* 0x00032440050b7890 */ /* 0x000fe2000fffe03f */
[----:B------:R-:W-:Y:S01]  /*4cb0*/  PLOP3.LUT P2, PT, PT, PT, UP0, 0x80, 0x0 ;  /* 0x000000000000781c */ /* 0x000fe20003f4f008 */
[----:B------:R-:W-:Y:S02]  /*4cc0*/  UMOV UR15, 0x40000040 ;  /* 0x40000040000f7882 */ /* 0x000fe40000000000 */
[----:B------:R-:W-:-:S08]  /*4cd0*/  @UP0 ULDC UR6, c[0x0][0x44c] ;  /* 0x0001130000060ab9 */ /* 0x000fd00000000800 */
[----:B------:R-:W-:Y:S01]  /*4ce0*/  @P1 IMAD.HI.U32 R200, R21, UR6, RZ ;  /* 0x0000000615c81c27 */ /* 0x000fe2000f8e00ff */
[----:B------:R-:W-:-:S04]  /*4cf0*/  @UP0 ULDC UR6, c[0x0][0x450] ;  /* 0x0001140000060ab9 */ /* 0x000fc80000000800 */
[----:B------:R-:W-:Y:S01]  /*4d00*/  @P2 SHF.R.U32.HI R204, RZ, UR6, R200 ;  /* 0x00000006ffcc2c19 */ /* 0x000fe200080116c8 */
[----:B------:R-:W-:Y:S01]  /*4d10*/  UMOV UR6, 0x1 ;  /* 0x0000000100067882 */ /* 0x000fe20000000000 */
[----:B------:R-:W-:Y:S01]  /*4d20*/  IMAD.MOV.U32 R200, RZ, RZ, -0x2 ;  /* 0xfffffffeffc87424 */ /* 0x000fe200078e00ff */
[----:B------:R-:W-:Y:S02]  /*4d30*/  UIMAD UR6, UR7, -0x60, UR6 ;  /* 0xffffffa0070678a4 */ /* 0x000fe4000f8e0206 */
[----:B------:R-:W2:Y:S01]  /*4d40*/  SHFL.IDX PT, R203, R204, RZ, 0x1c1f ;  /* 0x001c1fffcccb7589 */ /* 0x000ea200000e0000 */
[----:B-1----:R-:W-:-:S03]  /*4d50*/  UPRMT UR11, UR14, 0x654, UR11 ;  /* 0x000006540e0b7896 */ /* 0x002fc6000800000b */
[----:B------:R-:W1:Y:S01]  /*4d60*/  SHFL.IDX PT, R205, R204, 0x1, 0x1c1f ;  /* 0x003c1f00cccd7f89 */ /* 0x000e6200000e0000 */
[----:B------:R-:W-:Y:S01]  /*4d70*/  IMAD R200, R211, R200, UR6 ;  /* 0x00000006d3c87e24 */ /* 0x000fe2000f8e02c8 */
[----:B------:R-:W-:-:S03]  /*4d80*/  ULDC UR6, c[0x0][0x288] ;  /* 0x0000a20000067ab9 */ /* 0x000fc60000000800 */
[----:B------:R-:W-:Y:S01]  /*4d90*/  IMAD R200, R207, UR57, R200 ;  /* 0x00000039cfc87c24 */ /* 0x000fe2000f8e02c8 */
[----:B------:R-:W-:Y:S04]  /*4da0*/  SYNCS.ARRIVE.TRANS64.RED.A1T0 RZ, [UR11], RZ ;  /* 0x000000ffffff79a7 */ /* 0x000fe8000810040b */
[----:B--2---:R-:W-:Y:S01]  /*4db0*/  IADD3 R203, R203, -UR6, R200 ;  /* 0x80000006cbcb7c10 */ /* 0x004fe2000fffe0c8 */
[----:B------:R2:W-:Y:S03]  /*4dc0*/  BAR.SYNC.DEFER_BLOCKING R213, 0x100 ;  /* 0x000400d50000751d */ /* 0x0005e60000010000 */
[C---:B------:R-:W-:Y:S02]  /*4dd0*/  ISETP.GT.AND P4, PT, R203.reuse, RZ, PT ;  /* 0x000000ffcb00720c */ /* 0x040fe40003f84270 */
[----:B------:R-:W-:-:S02]  /*4de0*/  ISETP.GT.AND P6, PT, R203, 0x11, PT ;  /* 0x00000011cb00780c */ /* 0x000fc40003fc4270 */
[C---:B------:R-:W-:Y:S02]  /*4df0*/  ISETP.GT.AND P3, PT, R203.reuse, 0x1, PT ;  /* 0x00000001cb00780c */ /* 0x040fe40003f64270 */
[----:B------:R-:W-:Y:S02]  /*4e00*/  FSEL R152, R152, -INF , P4 ;  /* 0xff80000098987808 */ /* 0x000fe40002000000 */
[----:B------:R-:W-:Y:S02]  /*4e10*/  ISETP.GT.AND P4, PT, R203, 0x18, PT ;  /* 0x00000018cb00780c */ /* 0x000fe40003f84270 */
[----:B------:R-:W-:Y:S02]  /*4e20*/  FSEL R161, R161, -INF , P6 ;  /* 0xff800000a1a17808 */ /* 0x000fe40003000000 */
[----:B------:R-:W-:Y:S02]  /*4e30*/  ISETP.GT.AND P6, PT, R203, 0x29, PT ;  /* 0x00000029cb00780c */ /* 0x000fe40003fc4270 */
[----:B-1----:R-:W-:Y:S01]  /*4e40*/  IADD3 R200, R205, -UR6, R200 ;  /* 0x80000006cdc87c10 */ /* 0x002fe2000fffe0c8 */
[----:B------:R-:W-:Y:S01]  /*4e50*/  UIMAD UR6, UR4, 0xc00, UR60 ;  /* 0x00000c00040678a4 */ /* 0x000fe2000f8e023c */
[----:B------:R-:W-:-:S02]  /*4e60*/  FSEL R153, R153, -INF , P3 ;  /* 0xff80000099997808 */ /* 0x000fc40001800000 */
[C---:B------:R-:W-:Y:S02]  /*4e70*/  ISETP.GT.AND P3, PT, R203.reuse, 0x19, PT ;  /* 0x00000019cb00780c */ /* 0x040fe40003f64270 */
[----:B------:R-:W-:Y:S02]  /*4e80*/  FSEL R164, R164, -INF , P4 ;  /* 0xff800000a4a47808 */ /* 0x000fe40002000000 */
[----:B------:R-:W-:Y:S01]  /*4e90*/  ISETP.GT.AND P4, PT, R203, 0x30, PT ;  /* 0x00000030cb00780c */ /* 0x000fe20003f84270 */
[----:B------:R-:W-:Y:S01]  /*4ea0*/  UMOV UR14, UR6 ;  /* 0x00000006000e7c82 */ /* 0x000fe20008000000 */
[----:B------:R-:W-:Y:S02]  /*4eb0*/  FSEL R173, R173, -INF , P6 ;  /* 0xff800000adad7808 */ /* 0x000fe40003000000 */
[----:B------:R-:W-:Y:S02]  /*4ec0*/  ISETP.GT.AND P6, PT, R200, RZ, PT ;  /* 0x000000ffc800720c */ /* 0x000fe40003fc4270 */
[----:B------:R-:W-:-:S02]  /*4ed0*/  ISETP.GT.AND P1, PT, R203, 0x8, PT ;  /* 0x00000008cb00780c */ /* 0x000fc40003f24270 */
[----:B------:R-:W-:Y:S02]  /*4ee0*/  FSEL R165, R165, -INF , P3 ;  /* 0xff800000a5a57808 */ /* 0x000fe40001800000 */
        /* <DEDUP_REMOVED lines=8> */
[----:B------:R-:W-:Y:S02]  /*4f70*/  ISETP.GT.AND P3, PT, R200, 0x8, PT ;  /* 0x00000008c800780c */ /* 0x000fe40003f64270 */
[----:B------:R-:W-:Y:S02]  /*4f80*/  FSEL R155, R155, -INF , P4 ;  /* 0xff8000009b9b7808 */ /* 0x000fe40002000000 */
[----:B------:R-:W-:-:S02]  /*4f90*/  FMNMX.FTZ R156, R154, R201, !PT ;  /* 0x000000c99a9c7209 */ /* 0x000fc40007810000 */
[----:B------:R-:W-:Y:S02]  /*4fa0*/  FSEL R157, R157, -INF , P2 ;  /* 0xff8000009d9d7808 */ /* 0x000fe40001000000 */
[C---:B------:R-:W-:Y:S02]  /*4fb0*/  ISETP.GT.AND P2, PT, R203.reuse, 0x21, PT ;  /* 0x00000021cb00780c */ /* 0x040fe40003f44270 */
[----:B------:R-:W-:Y:S02]  /*4fc0*/  FSEL R168, R168, -INF , P1 ;  /* 0xff800000a8a87808 */ /* 0x000fe40000800000 */
[----:B------:R-:W-:Y:S02]  /*4fd0*/  ISETP.GT.AND P1, PT, R203, 0x38, PT ;  /* 0x00000038cb00780c */ /* 0x000fe40003f24270 */
[----:B------:R-:W-:Y:S02]  /*4fe0*/  ISETP.GT.AND P6, PT, R200, 0x9, PT ;  /* 0x00000009c800780c */ /* 0x000fe40003fc4270 */
[----:B------:R-:W-:-:S02]  /*4ff0*/  FSEL R158, R158, -INF , P3 ;  /* 0xff8000009e9e7808 */ /* 0x000fc40001800000 */
[----:B------:R-:W-:Y:S02]  /*5000*/  FMNMX.FTZ R205, R155, R156, !PT ;  /* 0x0000009c9bcd7209 */ /* 0x000fe40007810000 */
[----:B------:R-:W-:Y:S02]  /*5010*/  FSEL R169, R169, -INF , P2 ;  /* 0xff800000a9a97808 */ /* 0x000fe40001000000 */
[----:B------:R-:W-:Y:S02]  /*5020*/  ISETP.GT.AND P2, PT, R203, 0x39, PT ;  /* 0x00000039cb00780c */ /* 0x000fe40003f44270 */
[----:B------:R-:W-:Y:S02]  /*5030*/  FSEL R180, R180, -INF , P1 ;  /* 0xff800000b4b47808 */ /* 0x000fe40000800000 */
[----:B------:R-:W-:Y:S02]  /*5040*/  ISETP.GT.AND P1, PT, R200, 0x10, PT ;  /* 0x00000010c800780c */ /* 0x000fe40003f24270 */
[----:B------:R-:W-:-:S02]  /*5050*/  FSEL R159, R159, -INF , P6 ;  /* 0xff8000009f9f7808 */ /* 0x000fc40003000000 */
[----:B------:R-:W-:Y:S02]  /*5060*/  FMNMX.FTZ R156, R158, R205, !PT ;  /* 0x000000cd9e9c7209 */ /* 0x000fe40007810000 */
[----:B------:R-:W-:Y:S02]  /*5070*/  ISETP.GT.AND P5, PT, R203, 0x10, PT ;  /* 0x00000010cb00780c */ /* 0x000fe40003fa4270 */
[----:B------:R-:W-:Y:S02]  /*5080*/  FSEL R181, R181, -INF , P2 ;  /* 0xff800000b5b57808 */ /* 0x000fe40001000000 */
[----:B------:R-:W-:Y:S02]  /*5090*/  ISETP.GT.AND P2, PT, R200, 0x11, PT ;  /* 0x00000011c800780c */ /* 0x000fe40003f44270 */
[----:B------:R-:W-:Y:S02]  /*50a0*/  FSEL R162, R162, -INF , P1 ;  /* 0xff800000a2a27808 */ /* 0x000fe40000800000 */
[----:B------:R-:W-:-:S02]  /*50b0*/  FMNMX.FTZ R205, R159, R156, !PT ;  /* 0x0000009c9fcd7209 */ /* 0x000fc40007810000 */
[----:B------:R-:W-:Y:S02]  /*50c0*/  FSEL R160, R160, -INF , P5 ;  /* 0xff800000a0a07808 */ /* 0x000fe40002800000 */
[----:B------:R-:W-:Y:S02]  /*50d0*/  ISETP.GT.AND P5, PT, R203, 0x28, PT ;  /* 0x00000028cb00780c */ /* 0x000fe40003fa4270 */
[----:B------:R-:W-:Y:S02]  /*50e0*/  ISETP.GT.AND P3, PT, R200, 0x18, PT ;  /* 0x00000018c800780c */ /* 0x000fe40003f64270 */
[----:B------:R-:W-:Y:S02]  /*50f0*/  FSEL R163, R163, -INF , P2 ;  /* 0xff800000a3a37808 */ /* 0x000fe40001000000 */
[----:B------:R-:W-:Y:S02]  /*5100*/  FMNMX.FTZ R206, R162, R205, !PT ;  /* 0x000000cda2ce7209 */ /* 0x000fe40007810000 */
        /* <DEDUP_REMOVED lines=56> */
[C---:B------:R-:W-:Y:S02]  /*5490*/  ISETP.GT.AND P5, PT, R200.reuse, 0x50, PT ;  /* 0x00000050c800780c */ /* 0x040fe40003fa4270 */
[C---:B------:R-:W-:Y:S02]  /*54a0*/  ISETP.GT.AND P6, PT, R200.reuse, 0x51, PT ;  /* 0x00000051c800780c */ /* 0x040fe40003fc4270 */
[C---:B------:R-:W-:Y:S02]  /*54b0*/  ISETP.GT.AND P1, PT, R200.reuse, 0x58, PT ;  /* 0x00000058c800780c */ /* 0x040fe40003f24270 */
[----:B------:R-:W-:Y:S02]  /*54c0*/  ISETP.GT.AND P2, PT, R200, 0x59, PT ;  /* 0x00000059c800780c */ /* 0x000fe40003f44270 */
[----:B------:R-:W-:-:S02]  /*54d0*/  FSEL R191, R191, -INF , P4 ;  /* 0xff800000bfbf7808 */ /* 0x000fc40002000000 */
[----:B------:R-:W-:Y:S02]  /*54e0*/  FMNMX.FTZ R200, R190, R207, !PT ;  /* 0x000000cfbec87209 */ /* 0x000fe40007810000 */
        /* <DEDUP_REMOVED lines=31> */
[----:B------:R-:W-:Y:S02]  /*56e0*/  FMNMX.FTZ R200, R199, R200, !PT ;  /* 0x000000c8c7c87209 */ /* 0x000fe40007810000 */
[----:B------:R-:W-:-:S03]  /*56f0*/  FMNMX.FTZ R189, R206, R189, !PT ;  /* 0x000000bdcebd7209 */ /* 0x000fc60007810000 */
[----:B------:R-:W1:Y:S04]  /*5700*/  SHFL.BFLY PT, R207, R200, 0x2, 0x1f ;  /* 0x0c401f00c8cf7f89 */ /* 0x000e6800000e0000 */
[----:B------:R-:W3:Y:S01]  /*5710*/  SHFL.BFLY PT, R156, R189, 0x2, 0x1f ;  /* 0x0c401f00bd9c7f89 */ /* 0x000ee200000e0000 */
[----:B-1----:R-:W-:Y:S02]  /*5720*/  FMNMX.FTZ R196, R200, R207, !PT ;  /* 0x000000cfc8c47209 */ /* 0x002fe40007810000 */
[----:B---3--:R-:W-:-:S03]  /*5730*/  FMNMX.FTZ R207, R189, R156, !PT ;  /* 0x0000009cbdcf7209 */ /* 0x008fc60007810000 */
[----:B------:R-:W1:Y:S04]  /*5740*/  SHFL.BFLY PT, R197, R196, 0x1, 0x1f ;  /* 0x0c201f00c4c57f89 */ /* 0x000e6800000e0000 */
[----:B------:R-:W3:Y:S01]  /*5750*/  SHFL.BFLY PT, R200, R207, 0x1, 0x1f ;  /* 0x0c201f00cfc87f89 */ /* 0x000ee200000e0000 */
[----:B-1----:R-:W-:Y:S02]  /*5760*/  FMNMX.FTZ R156, R196, R197, !PT ;  /* 0x000000c5c49c7209 */ /* 0x002fe40007810000 */
[----:B---3--:R-:W-:-:S03]  /*5770*/  FMNMX.FTZ R200, R207, R200, !PT ;  /* 0x000000c8cfc87209 */ /* 0x008fc60007810000 */
[C---:B------:R-:W-:Y:S01]  /*5780*/  FMUL.FTZ R197, R156.reuse, UR10 ;  /* 0x0000000a9cc57c20 */ /* 0x040fe20008410000 */
[----:B------:R-:W-:Y:S02]  /*5790*/  FSETP.NEU.FTZ.AND P2, PT, R156, -INF , PT ;  /* 0xff8000009c00780b */ /* 0x000fe40003f5d000 */
[C---:B------:R-:W-:Y:S01]  /*57a0*/  FSETP.NEU.FTZ.AND P1, PT, R200.reuse, -INF , PT ;  /* 0xff800000c800780b */ /* 0x040fe20003f3d000 */
[----:B------:R-:W-:Y:S01]  /*57b0*/  FMUL.FTZ R209, R200, UR10 ;  /* 0x0000000ac8d17c20 */ /* 0x000fe20008410000 */
[----:B------:R-:W-:-:S04]  /*57c0*/  FSEL R197, R197, RZ, P2 ;  /* 0x000000ffc5c57208 */ /* 0x000fc80001000000 */
[----:B------:R-:W-:Y:S01]  /*57d0*/  FSEL R209, R209, RZ, P1 ;  /* 0x000000ffd1d17208 */ /* 0x000fe20000800000 */
[--C-:B------:R-:W-:Y:S01]  /*57e0*/  FFMA.FTZ R154, R154, UR10, -R197.reuse ;  /* 0x0000000a9a9a7c23 */ /* 0x100fe200080108c5 */
[--C-:B------:R-:W-:Y:S01]  /*57f0*/  FFMA.FTZ R196, R155, UR10, -R197.reuse ;  /* 0x0000000a9bc47c23 */ /* 0x100fe200080108c5 */
[--C-:B------:R-:W-:Y:S01]  /*5800*/  FFMA.FTZ R158, R158, UR10, -R197.reuse ;  /* 0x0000000a9e9e7c23 */ /* 0x100fe200080108c5 */
[----:B------:R-:W-:Y:S01]  /*5810*/  FFMA.FTZ R159, R159, UR10, -R197 ;  /* 0x0000000a9f9f7c23 */ /* 0x000fe200080108c5 */
[--C-:B------:R-:W-:Y:S01]  /*5820*/  FFMA.FTZ R207, R152, UR10, -R209.reuse ;  /* 0x0000000a98cf7c23 */ /* 0x100fe200080108d1 */
[--C-:B------:R-:W-:Y:S01]  /*5830*/  FFMA.FTZ R208, R153, UR10, -R209.reuse ;  /* 0x0000000a99d07c23 */ /* 0x100fe200080108d1 */
[----:B------:R-:W-:Y:S01]  /*5840*/  FSEL R153, R200, RZ, P1 ;  /* 0x000000ffc8997208 */ /* 0x000fe20000800000 */
[----:B------:R1:W-:Y:S01]  /*5850*/  MUFU.EX2 R189, R154 ;  /* 0x0000009a00bd7308 */ /* 0x0003e20000000800 */
[----:B------:R-:W-:Y:S01]  /*5860*/  FSEL R152, R156, RZ, P2 ;  /* 0x000000ff9c987208 */ /* 0x000fe20001000000 */
[----:B------:R-:W-:Y:S01]  /*5870*/  FFMA.FTZ R204, R204, UR10, -R209 ;  /* 0x0000000acccc7c23 */ /* 0x000fe200080108d1 */
[--C-:B------:R-:W-:Y:S01]  /*5880*/  FFMA.FTZ R162, R162, UR10, -R197.reuse ;  /* 0x0000000aa2a27c23 */ /* 0x100fe200080108c5 */
[----:B------:R-:W-:Y:S01]  /*5890*/  FADD.FTZ R153, -R153, R202 ;  /* 0x000000ca99997221 */ /* 0x000fe20000010100 */
[----:B------:R-:W-:Y:S01]  /*58a0*/  FFMA.FTZ R163, R163, UR10, -R197 ;  /* 0x0000000aa3a37c23 */ /* 0x000fe200080108c5 */
[----:B------:R-:W-:Y:S01]  /*58b0*/  FADD.FTZ R152, -R152, R201 ;  /* 0x000000c998987221 */ /* 0x000fe20000010100 */
[----:B------:R-:W-:Y:S01]  /*58c0*/  FFMA.FTZ R166, R166, UR10, -R197 ;  /* 0x0000000aa6a67c23 */ /* 0x000fe200080108c5 */
[----:B------:R-:W3:Y:S01]  /*58d0*/  MUFU.EX2 R196, R196 ;  /* 0x000000c400c47308 */ /* 0x000ee20000000800 */
[--C-:B-1----:R-:W-:Y:S01]  /*58e0*/  FFMA.FTZ R154, R157, UR10, -R209.reuse ;  /* 0x0000000a9d9a7c23 */ /* 0x102fe200080108d1 */
[----:B------:R-:W-:Y:S01]  /*58f0*/  FMUL.FTZ R157, R153, UR10 ;  /* 0x0000000a999d7c20 */ /* 0x000fe20008410000 */
[----:B------:R-:W-:Y:S01]  /*5900*/  FMUL.FTZ R201, R152, UR10 ;  /* 0x0000000a98c97c20 */ /* 0x000fe20008410000 */
[--C-:B------:R-:W-:Y:S01]  /*5910*/  FFMA.FTZ R160, R160, UR10, -R209.reuse ;  /* 0x0000000aa0a07c23 */ /* 0x100fe200080108d1 */
[--C-:B------:R-:W-:Y:S01]  /*5920*/  FFMA.FTZ R161, R161, UR10, -R209.reuse ;  /* 0x0000000aa1a17c23 */ /* 0x100fe200080108d1 */
[--C-:B------:R-:W-:Y:S01]  /*5930*/  FFMA.FTZ R164, R164, UR10, -R209.reuse ;  /* 0x0000000aa4a47c23 */ /* 0x100fe200080108d1 */
[----:B------:R-:W-:Y:S01]  /*5940*/  FFMA.FTZ R165, R165, UR10, -R209 ;  /* 0x0000000aa5a57c23 */ /* 0x000fe200080108d1 */
[----:B------:R-:W1:Y:S01]  /*5950*/  MUFU.EX2 R157, R157 ;  /* 0x0000009d009d7308 */ /* 0x000e620000000800 */
[--C-:B------:R-:W-:Y:S01]  /*5960*/  FFMA.FTZ R167, R167, UR10, -R197.reuse ;  /* 0x0000000aa7a77c23 */ /* 0x100fe200080108c5 */
[--C-:B------:R-:W-:Y:S01]  /*5970*/  FFMA.FTZ R170, R170, UR10, -R197.reuse ;  /* 0x0000000aaaaa7c23 */ /* 0x100fe200080108c5 */
[--C-:B------:R-:W-:Y:S01]  /*5980*/  FFMA.FTZ R171, R171, UR10, -R197.reuse ;  /* 0x0000000aabab7c23 */ /* 0x100fe200080108c5 */
[----:B------:R-:W-:Y:S01]  /*5990*/  FFMA.FTZ R174, R174, UR10, -R197 ;  /* 0x0000000aaeae7c23 */ /* 0x000fe200080108c5 */
[--C-:B------:R-:W-:Y:S01]  /*59a0*/  FFMA.FTZ R168, R168, UR10, -R209.reuse ;  /* 0x0000000aa8a87c23 */ /* 0x100fe200080108d1 */
[--C-:B------:R-:W-:Y:S01]  /*59b0*/  FFMA.FTZ R169, R169, UR10, -R209.reuse ;  /* 0x0000000aa9a97c23 */ /* 0x100fe200080108d1 */
[--C-:B------:R-:W-:Y:S01]  /*59c0*/  FFMA.FTZ R172, R172, UR10, -R209.reuse ;  /* 0x0000000aacac7c23 */ /* 0x100fe200080108d1 */
[----:B------:R-:W4:Y:S01]  /*59d0*/  MUFU.EX2 R201, R201 ;  /* 0x000000c900c97308 */ /* 0x000f220000000800 */
        /* <DEDUP_REMOVED lines=8> */
[-C--:B-1----:R-:W-:Y:S01]  /*5a60*/  FMUL.FTZ R24, R24, R157.reuse ;  /* 0x0000009d18187220 */ /* 0x082fe20000410000 */
        /* <DEDUP_REMOVED lines=68> */
[-C--:B----4-:R-:W-:Y:S01]  /*5eb0*/  FMUL.FTZ R26, R26, R201.reuse ;  /* 0x000000c91a1a7220 */ /* 0x090fe20000410000 */
        /* <DEDUP_REMOVED lines=64> */
[----:B------:R-:W-:Y:S01]  /*62c0*/  MUFU.EX2 R162, R162 ;  /* 0x000000a200a27308 */ /* 0x000fe20000000800 */
[----:B---3--:R-:W-:Y:S01]  /*62d0*/  F2FP.F16.F32.PACK_AB R152, R208, R207 ;  /* 0x000000cfd098723e */ /* 0x008fe200000000ff */
[--C-:B------:R-:W-:Y:S01]  /*62e0*/  FFMA.FTZ R177, R177, UR10, -R209.reuse ;  /* 0x0000000ab1b17c23 */ /* 0x100fe200080108d1 */
[----:B-----5:R-:W-:Y:S01]  /*62f0*/  F2FP.F16.F32.PACK_AB R154, R202, R204 ;  /* 0x000000ccca9a723e */ /* 0x020fe200000000ff */
[--C-:B------:R-:W-:Y:S01]  /*6300*/  FFMA.FTZ R180, R180, UR10, -R209.reuse ;  /* 0x0000000ab4b47c23 */ /* 0x100fe200080108d1 */
[----:B------:R-:W-:Y:S01]  /*6310*/  FFMA.FTZ R181, R181, UR10, -R209 ;  /* 0x0000000ab5b57c23 */ /* 0x000fe200080108d1 */
[--C-:B------:R-:W-:Y:S01]  /*6320*/  FFMA.FTZ R183, R183, UR10, -R197.reuse ;  /* 0x0000000ab7b77c23 */ /* 0x100fe200080108c5 */
[----:B------:R-:W-:Y:S01]  /*6330*/  WARPGROUP.ARRIVE ;  /* 0x00000000000079c5 */ /* 0x000fe20000000000 */
[----:B------:R-:W-:Y:S01]  /*6340*/  MUFU.EX2 R163, R163 ;  /* 0x000000a300a37308 */ /* 0x000fe20000000800 */
[--C-:B------:R-:W-:Y:S01]  /*6350*/  FFMA.FTZ R186, R186, UR10, -R197.reuse ;  /* 0x0000000ababa7c23 */ /* 0x100fe200080108c5 */
[--C-:B------:R-:W-:Y:S01]  /*6360*/  FFMA.FTZ R187, R187, UR10, -R197.reuse ;  /* 0x0000000abbbb7c23 */ /* 0x100fe200080108c5 */
[----:B------:R-:W-:Y:S01]  /*6370*/  FFMA.FTZ R190, R190, UR10, -R197 ;  /* 0x0000000abebe7c23 */ /* 0x000fe200080108c5 */
[--C-:B------:R-:W-:Y:S01]  /*6380*/  FFMA.FTZ R184, R184, UR10, -R209.reuse ;  /* 0x0000000ab8b87c23 */ /* 0x100fe200080108d1 */
[----:B------:R-:W-:Y:S01]  /*6390*/  HGMMA.64x256x16.F32 R24, R152, gdesc[UR12].tnspB, R24, gsb0 ;  /* 0x43e0000c98187df0 */ /* 0x000fe20008000818 */
[----:B------:R-:W-:Y:S01]  /*63a0*/  UIADD3 UR14, UR6, 0x80, URZ ;  /* 0x00000080060e7890 */ /* 0x000fe2000fffe03f */
[--C-:B------:R-:W-:Y:S01]  /*63b0*/  FFMA.FTZ R185, R185, UR10, -R209.reuse ;  /* 0x0000000ab9b97c23 */ /* 0x100fe200080108d1 */
[----:B------:R-:W-:Y:S01]  /*63c0*/  MUFU.EX2 R166, R166 ;  /* 0x000000a600a67308 */ /* 0x000fe20000000800 */
[----:B------:R-:W-:Y:S01]  /*63d0*/  UMOV UR15, 0x40000040 ;  /* 0x40000040000f7882 */ /* 0x000fe20000000000 */
[--C-:B------:R-:W-:Y:S01]  /*63e0*/  FFMA.FTZ R188, R188, UR10, -R209.reuse ;  /* 0x0000000abcbc7c23 */ /* 0x100fe200080108d1 */
[----:B------:R-:W-:Y:S01]  /*63f0*/  FFMA.FTZ R205, R205, UR10, -R209 ;  /* 0x0000000acdcd7c23 */ /* 0x000fe200080108d1 */
[--C-:B------:R-:W-:Y:S01]  /*6400*/  FFMA.FTZ R191, R191, UR10, -R197.reuse ;  /* 0x0000000abfbf7c23 */ /* 0x100fe200080108c5 */
[--C-:B------:R-:W-:Y:S01]  /*6410*/  FFMA.FTZ R194, R194, UR10, -R197.reuse ;  /* 0x0000000ac2c27c23 */ /* 0x100fe200080108c5 */
[--C-:B------:R-:W-:Y:S01]  /*6420*/  FFMA.FTZ R195, R195, UR10, -R197.reuse ;  /* 0x0000000ac3c37c23 */ /* 0x100fe200080108c5 */
[----:B------:R-:W-:Y:S01]  /*6430*/  FFMA.FTZ R198, R198, UR10, -R197 ;  /* 0x0000000ac6c67c23 */ /* 0x000fe200080108c5 */
[----:B------:R-:W-:Y:S01]  /*6440*/  MUFU.EX2 R160, R160 ;  /* 0x000000a000a07308 */ /* 0x000fe20000000800 */
[--C-:B------:R-:W-:Y:S01]  /*6450*/  FFMA.FTZ R192, R192, UR10, -R209.reuse ;  /* 0x0000000ac0c07c23 */ /* 0x100fe200080108d1 */
[--C-:B------:R-:W-:Y:S01]  /*6460*/  FFMA.FTZ R193, R193, UR10, -R209.reuse ;  /* 0x0000000ac1c17c23 */ /* 0x100fe200080108d1 */
[--C-:B------:R-:W-:Y:S01]  /*6470*/  FFMA.FTZ R203, R203, UR10, -R209.reuse ;  /* 0x0000000acbcb7c23 */ /* 0x100fe200080108d1 */
[----:B------:R-:W-:Y:S01]  /*6480*/  FFMA.FTZ R206, R206, UR10, -R209 ;  /* 0x0000000acece7c23 */ /* 0x000fe200080108d1 */
[----:B------:R-:W-:Y:S01]  /*6490*/  FFMA.FTZ R197, R199, UR10, -R197 ;  /* 0x0000000ac7c57c23 */ /* 0x000fe200080108c5 */
[----:B------:R-:W-:Y:S01]  /*64a0*/  FFMA.FTZ R189, R201, R4, R189 ;  /* 0x00000004c9bd7223 */ /* 0x000fe200000100bd */
[----:B------:R-:W-:Y:S01]  /*64b0*/  FFMA.FTZ R157, R157, R0, R207 ;  /* 0x000000009d9d7223 */ /* 0x000fe200000100cf */
[----:B------:R-:W1:Y:S02]  /*64c0*/  MUFU.EX2 R161, R161 ;  /* 0x000000a100a17308 */ /* 0x000e640000000800 */
[----:B------:R-:W-:Y:S01]  /*64d0*/  FADD.FTZ R189, R196, R189 ;  /* 0x000000bdc4bd7221 */ /* 0x000fe20000010000 */
[----:B------:R-:W-:-:S03]  /*64e0*/  FADD.FTZ R157, R208, R157 ;  /* 0x0000009dd09d7221 */ /* 0x000fc60000010000 */
[----:B------:R-:W-:Y:S01]  /*64f0*/  FADD.FTZ R158, R158, R189 ;  /* 0x000000bd9e9e7221 */ /* 0x000fe20000010000 */
[----:B------:R-:W-:Y:S01]  /*6500*/  FADD.FTZ R157, R204, R157 ;  /* 0x0000009dcc9d7221 */ /* 0x000fe20000010000 */
[----:B------:R-:W-:Y:S02]  /*6510*/  MUFU.EX2 R164, R164 ;  /* 0x000000a400a47308 */ /* 0x000fe40000000800 */
[----:B------:R-:W-:Y:S01]  /*6520*/  FADD.FTZ R159, R159, R158 ;  /* 0x0000009e9f9f7221 */ /* 0x000fe20000010000 */
[----:B------:R-:W-:-:S05]  /*6530*/  FADD.FTZ R157, R202, R157 ;  /* 0x0000009dca9d7221 */ /* 0x000fca0000010000 */
[----:B------:R-:W3:Y:S08]  /*6540*/  MUFU.EX2 R165, R165 ;  /* 0x000000a500a57308 */ /* 0x000ef00000000800 */
[----:B------:R-:W4:Y:S08]  /*6550*/  MUFU.EX2 R167, R167 ;  /* 0x000000a700a77308 */ /* 0x000f300000000800 */
[----:B------:R-:W-:Y:S08]  /*6560*/  MUFU.EX2 R170, R170 ;  /* 0x000000aa00aa7308 */ /* 0x000ff00000000800 */
[----:B------:R-:W-:Y:S08]  /*6570*/  MUFU.EX2 R171, R171 ;  /* 0x000000ab00ab7308 */ /* 0x000ff00000000800 */
[----:B------:R-:W-:Y:S08]  /*6580*/  MUFU.EX2 R174, R174 ;  /* 0x000000ae00ae7308 */ /* 0x000ff00000000800 */
[----:B------:R-:W-:Y:S08]  /*6590*/  MUFU.EX2 R168, R168 ;  /* 0x000000a800a87308 */ /* 0x000ff00000000800 */
[----:B------:R-:W5:Y:S08]  /*65a0*/  MUFU.EX2 R169, R169 ;  /* 0x000000a900a97308 */ /* 0x000f700000000800 */
[----:B------:R-:W-:Y:S08]  /*65b0*/  MUFU.EX2 R172, R172 ;  /* 0x000000ac00ac7308 */ /* 0x000ff00000000800 */
[----:B------:R-:W0:Y:S08]  /*65c0*/  MUFU.EX2 R173, R173 ;  /* 0x000000ad00ad7308 */ /* 0x000e300000000800 */
[----:B------:R-:W2:Y:S08]  /*65d0*/  MUFU.EX2 R175, R175 ;  /* 0x000000af00af7308 */ /* 0x000eb00000000800 */
[----:B------:R-:W-:Y:S08]  /*65e0*/  MUFU.EX2 R178, R178 ;  /* 0x000000b200b27308 */ /* 0x000ff00000000800 */
[----:B------:R-:W-:Y:S08]  /*65f0*/  MUFU.EX2 R179, R179 ;  /* 0x000000b300b37308 */ /* 0x000ff00000000800 */
[----:B------:R-:W-:Y:S08]  /*6600*/  MUFU.EX2 R182, R182 ;  /* 0x000000b600b67308 */ /* 0x000ff00000000800 */
[----:B------:R-:W-:Y:S08]  /*6610*/  MUFU.EX2 R176, R176 ;  /* 0x000000b000b07308 */ /* 0x000ff00000000800 */
[----:B------:R-:W2:Y:S08]  /*6620*/  MUFU.EX2 R177, R177 ;  /* 0x000000b100b17308 */ /* 0x000eb00000000800 */
[----:B------:R-:W-:Y:S08]  /*6630*/  MUFU.EX2 R180, R180 ;  /* 0x000000b400b47308 */ /* 0x000ff00000000800 */
[----:B------:R-:W2:Y:S08]  /*6640*/  MUFU.EX2 R181, R181 ;  /* 0x000000b500b57308 */ /* 0x000eb00000000800 */
        /* <DEDUP_REMOVED lines=12> */
[----:B------:R-:W-:Y:S01]  /*6710*/  MUFU.EX2 R192, R192 ;  /* 0x000000c000c07308 */ /* 0x000fe20000000800 */
[----:B------:R-:W-:-:S02]  /*6720*/  WARPGROUP.DEPBAR.LE gsb0, 0x0 ;  /* 0x00008000000079c5 */ /* 0x000fc40000010000 */
[----:B-1----:R-:W-:Y:S01]  /*6730*/  F2FP.F16.F32.PACK_AB R152, R161, R160 ;  /* 0x000000a0a198723e */ /* 0x002fe200000000ff */
[----:B------:R-:W-:Y:S01]  /*6740*/  FADD.FTZ R160, R160, R157 ;  /* 0x0000009da0a07221 */ /* 0x000fe20000010000 */
[----:B------:R-:W-:-:S03]  /*6750*/  F2FP.F16.F32.PACK_AB R153, R163, R162 ;  /* 0x000000a2a399723e */ /* 0x000fc600000000ff */
[----:B------:R-:W1:Y:S01]  /*6760*/  MUFU.EX2 R193, R193 ;  /* 0x000000c100c17308 */ /* 0x000e620000000800 */
[----:B---3--:R-:W-:Y:S01]  /*6770*/  F2FP.F16.F32.PACK_AB R154, R165, R164 ;  /* 0x000000a4a59a723e */ /* 0x008fe200000000ff */
[----:B------:R-:W-:Y:S01]  /*6780*/  FADD.FTZ R162, R162, R159 ;  /* 0x0000009fa2a27221 */ /* 0x000fe20000010000 */
[----:B----4-:R-:W-:Y:S01]  /*6790*/  F2FP.F16.F32.PACK_AB R155, R167, R166 ;  /* 0x000000a6a79b723e */ /* 0x010fe200000000ff */
[----:B------:R-:W-:Y:S02]  /*67a0*/  FADD.FTZ R161, R161, R160 ;  /* 0x000000a0a1a17221 */ /* 0x000fe40000010000 */
[----:B------:R-:W-:Y:S01]  /*67b0*/  FADD.FTZ R163, R163, R162 ;  /* 0x000000a2a3a37221 */ /* 0x000fe20000010000 */
[----:B------:R-:W-:Y:S01]  /*67c0*/  WARPGROUP.ARRIVE ;  /* 0x00000000000079c5 */ /* 0x000fe20000000000 */
[----:B------:R-:W-:Y:S01]  /*67d0*/  MUFU.EX2 R203, R203 ;  /* 0x000000cb00cb7308 */ /* 0x000fe20000000800 */
[----:B------:R-:W-:Y:S01]  /*67e0*/  FADD.FTZ R164, R164, R161 ;  /* 0x000000a1a4a47221 */ /* 0x000fe20000010000 */
[----:B------:R-:W-:-:S03]  /*67f0*/  FADD.FTZ R166, R166, R163 ;  /* 0x000000a3a6a67221 */ /* 0x000fc60000010000 */
[----:B------:R-:W-:Y:S01]  /*6800*/  HGMMA.64x256x16.F32 R24, R152, gdesc[UR12].tnspB, R24, gsb0 ;  /* 0x43e0000c98187df0 */ /* 0x000fe20008000818 */
[----:B------:R-:W-:Y:S01]  /*6810*/  UIADD3 UR14, UR6, 0x100, URZ ;  /* 0x00000100060e7890 */ /* 0x000fe2000fffe03f */
[----:B------:R-:W-:Y:S01]  /*6820*/  FADD.FTZ R167, R167, R166 ;  /* 0x000000a6a7a77221 */ /* 0x000fe20000010000 */
[----:B------:R-:W-:Y:S01]  /*6830*/  UMOV UR15, 0x40000040 ;  /* 0x40000040000f7882 */ /* 0x000fe20000000000 */
[----:B------:R-:W3:Y:S01]  /*6840*/  MUFU.EX2 R206, R206 ;  /* 0x000000ce00ce7308 */ /* 0x000ee20000000800 */
[----:B------:R-:W-:-:S07]  /*6850*/  FADD.FTZ R165, R165, R164 ;  /* 0x000000a4a5a57221 */ /* 0x000fce0000010000 */
[----:B------:R-:W4:Y:S01]  /*6860*/  MUFU.EX2 R197, R197 ;  /* 0x000000c500c57308 */ /* 0x000f220000000800 */
[----:B------:R-:W-:Y:S02]  /*6870*/  WARPGROUP.DEPBAR.LE gsb0, 0x0 ;  /* 0x00008000000079c5 */ /* 0x000fe40000010000 */
[----:B-----5:R-:W-:Y:S01]  /*6880*/  F2FP.F16.F32.PACK_AB R152, R169, R168 ;  /* 0x000000a8a998723e */ /* 0x020fe200000000ff */
[----:B------:R-:W-:Y:S01]  /*6890*/  FADD.FTZ R168, R168, R165 ;  /* 0x000000a5a8a87221 */ /* 0x000fe20000010000 */
[----:B------:R-:W-:Y:S01]  /*68a0*/  F2FP.F16.F32.PACK_AB R153, R171, R170 ;  /* 0x000000aaab99723e */ /* 0x000fe200000000ff */
[----:B------:R-:W-:Y:S01]  /*68b0*/  FADD.FTZ R170, R170, R167 ;  /* 0x000000a7aaaa7221 */ /* 0x000fe20000010000 */
[----:B0-----:R-:W-:Y:S01]  /*68c0*/  F2FP.F16.F32.PACK_AB R154, R173, R172 ;  /* 0x000000acad9a723e */ /* 0x001fe200000000ff */
[----:B------:R-:W-:Y:S01]  /*68d0*/  FADD.FTZ R169, R169, R168 ;  /* 0x000000a8a9a97221 */ /* 0x000fe20000010000 */
[----:B--2---:R-:W-:Y:S01]  /*68e0*/  F2FP.F16.F32.PACK_AB R155, R175, R174 ;  /* 0x000000aeaf9b723e */ /* 0x004fe200000000ff */
[----:B------:R-:W-:-:S02]  /*68f0*/  FADD.FTZ R171, R171, R170 ;  /* 0x000000aaabab7221 */ /* 0x000fc40000010000 */
[----:B------:R-:W-:Y:S01]  /*6900*/  FADD.FTZ R172, R172, R169 ;  /* 0x000000a9acac7221 */ /* 0x000fe20000010000 */
[----:B------:R-:W-:Y:S01]  /*6910*/  WARPGROUP.ARRIVE ;  /* 0x00000000000079c5 */ /* 0x000fe20000000000 */
[----:B------:R-:W-:Y:S02]  /*6920*/  FADD.FTZ R174, R174, R171 ;  /* 0x000000abaeae7221 */ /* 0x000fe40000010000 */
[----:B------:R-:W-:Y:S02]  /*6930*/  FADD.FTZ R173, R173, R172 ;  /* 0x000000acadad7221 */ /* 0x000fe40000010000 */
[----:B------:R-:W-:Y:S01]  /*6940*/  FADD.FTZ R175, R175, R174 ;  /* 0x000000aeafaf7221 */ /* 0x000fe20000010000 */
[----:B------:R-:W-:Y:S01]  /*6950*/  HGMMA.64x256x16.F32 R24, R152, gdesc[UR12].tnspB, R24, gsb0 ;  /* 0x43e0000c98187df0 */ /* 0x000fe20008000818 */
[----:B------:R-:W-:Y:S01]  /*6960*/  UIADD3 UR14, UR6, 0x180, URZ ;  /* 0x00000180060e7890 */ /* 0x000fe2000fffe03f */
[----:B------:R-:W-:Y:S01]  /*6970*/  UMOV UR15, 0x40000040 ;  /* 0x40000040000f7882 */ /* 0x000fe20000000000 */
[----:B------:R-:W-:-:S02]  /*6980*/  WARPGROUP.DEPBAR.LE gsb0, 0x0 ;  /* 0x00008000000079c5 */ /* 0x000fc40000010000 */
[----:B------:R-:W-:Y:S01]  /*6990*/  F2FP.F16.F32.PACK_AB R152, R177, R176 ;  /* 0x000000b0b198723e */ /* 0x000fe200000000ff */
[----:B------:R-:W-:Y:S01]  /*69a0*/  FADD.FTZ R176, R176, R173 ;  /* 0x000000adb0b07221 */ /* 0x000fe20000010000 */
[----:B------:R-:W-:Y:S01]  /*69b0*/  F2FP.F16.F32.PACK_AB R153, R179, R178 ;  /* 0x000000b2b399723e */ /* 0x000fe200000000ff */
[----:B------:R-:W-:Y:S01]  /*69c0*/  FADD.FTZ R178, R178, R175 ;  /* 0x000000afb2b27221 */ /* 0x000fe20000010000 */
[----:B------:R-:W-:Y:S01]  /*69d0*/  F2FP.F16.F32.PACK_AB R154, R181, R180 ;  /* 0x000000b4b59a723e */ /* 0x000fe200000000ff */
[----:B------:R-:W-:Y:S01]  /*69e0*/  FADD.FTZ R177, R177, R176 ;  /* 0x000000b0b1b17221 */ /* 0x000fe20000010000 */
[----:B------:R-:W-:Y:S01]  /*69f0*/  F2FP.F16.F32.PACK_AB R155, R183, R182 ;  /* 0x000000b6b79b723e */ /* 0x000fe200000000ff */
[----:B------:R-:W-:Y:S02]  /*6a00*/  FADD.FTZ R179, R179, R178 ;  /* 0x000000b2b3b37221 */ /* 0x000fe40000010000 */
[----:B------:R-:W-:Y:S01]  /*6a10*/  FADD.FTZ R180, R180, R177 ;  /* 0x000000b1b4b47221 */ /* 0x000fe20000010000 */
[----:B------:R-:W-:Y:S01]  /*6a20*/  WARPGROUP.ARRIVE ;  /* 0x00000000000079c5 */ /* 0x000fe20000000000 */
[----:B------:R-:W-:-:S02]  /*6a30*/  FADD.FTZ R182, R182, R179 ;  /* 0x000000b3b6b67221 */ /* 0x000fc40000010000 */
        /* <DEDUP_REMOVED lines=23> */
[----:B-1----:R-:W-:Y:S01]  /*6bb0*/  F2FP.F16.F32.PACK_AB R152, R193, R192 ;  /* 0x000000c0c198723e */ /* 0x002fe200000000ff */
[----:B------:R-:W-:Y:S01]  /*6bc0*/  FADD.FTZ R192, R192, R205 ;  /* 0x000000cdc0c07221 */ /* 0x000fe20000010000 */
[----:B------:R-:W-:Y:S01]  /*6bd0*/  F2FP.F16.F32.PACK_AB R153, R195, R194 ;  /* 0x000000c2c399723e */ /* 0x000fe200000000ff */
[----:B------:R-:W-:Y:S01]  /*6be0*/  FADD.FTZ R194, R194, R191 ;  /* 0x000000bfc2c27221 */ /* 0x000fe20000010000 */
[----:B---3--:R-:W-:Y:S01]  /*6bf0*/  F2FP.F16.F32.PACK_AB R154, R206, R203 ;  /* 0x000000cbce9a723e */ /* 0x008fe200000000ff */
[----:B------:R-:W-:Y:S01]  /*6c00*/  FADD.FTZ R192, R193, R192 ;  /* 0x000000c0c1c07221 */ /* 0x000fe20000010000 */
[----:B----4-:R-:W-:Y:S01]  /*6c10*/  F2FP.F16.F32.PACK_AB R155, R197, R198 ;  /* 0x000000c6c59b723e */ /* 0x010fe200000000ff */
        /* <DEDUP_REMOVED lines=10> */
.L_x_13800:
[----:B------:R-:W0:Y:S01]  /*6cc0*/  S2UR UR6, SR_CgaCtaId ;  /* 0x00000000000679c3 */ /* 0x000e220000008800 */
[----:B------:R-:W-:Y:S01]  /*6cd0*/  UISETP.GT.AND UP0, UPT, UR7, UR39, UPT ;  /* 0x000000270700728c */ /* 0x000fe2000bf04270 */
[----:B------:R-:W-:Y:S01]  /*6ce0*/  IMAD.MOV.U32 R201, RZ, RZ, R156 ;  /* 0x000000ffffc97224 */ /* 0x000fe200078e009c */
[----:B------:R-:W-:Y:S01]  /*6cf0*/  UIADD3 UR5, UR5, 0x32460, URZ ;  /* 0x0003246005057890 */ /* 0x000fe2000fffe03f */
[----:B------:R-:W-:Y:S01]  /*6d00*/  IMAD.MOV.U32 R202, RZ, RZ, R200 ;  /* 0x000000ffffca7224 */ /* 0x000fe200078e00c8 */
[----:B------:R-:W-:Y:S02]  /*6d10*/  UIADD3 UR7, UR7, -0x1, URZ ;  /* 0xffffffff07077890 */ /* 0x000fe4000fffe03f */
[----:B------:R-:W-:Y:S01]  /*6d20*/  PLOP3.LUT P1, PT, PT, PT, UP0, 0x80, 0x0 ;  /* 0x000000000000781c */ /* 0x000fe20003f2f008 */
[----:B0-----:R-:W-:-:S09]  /*6d30*/  UPRMT UR5, UR6, 0x654, UR5 ;  /* 0x0000065406057896 */ /* 0x001fd20008000005 */
[----:B------:R-:W-:Y:S03]  /*6d40*/  SYNCS.ARRIVE.TRANS64.RED.A1T0 RZ, [UR5], RZ ;  /* 0x000000ffffff79a7 */ /* 0x000fe60008100405 */
[----:B------:R-:W-:Y:S05]  /*6d50*/  @P1 BRA `(.L_x_13801) ;  /* 0xffffffd000c01947 */ /* 0x000fea000383ffff */
.L_x_13790:
[----:B------:R-:W-:-:S13]  /*6d60*/  R2UR UR5, R212 ;  /* 0x00000000d40572ca */ /* 0x000fda00000e0000 */
[----:B------:R-:W-:-:S06]  /*6d70*/  UISETP.GE.AND UP0, UPT, UR7, UR5, UPT ;  /* 0x000000050700728c */ /* 0x000fcc000bf06270 */
[----:B------:R-:W-:-:S13]  /*6d80*/  PLOP3.LUT P1, PT, PT, PT, UP0, 0x80, 0x0 ;  /* 0x000000000000781c */ /* 0x000fda0003f2f008 */
[----:B------:R-:W-:Y:S05]  /*6d90*/  @!P1 BRA `(.L_x_13802) ;  /* 0x0000002000c09947 */ /* 0x000fea0003800000 */
[----:B------:R-:W-:Y:S01]  /*6da0*/  IMAD.MOV.U32 R207, RZ, RZ, R156 ;  /* 0x000000ffffcf7224 */ /* 0x000fe200078e009c */
[----:B------:R-:W-:Y:S01]  /*6db0*/  ULDC UR39, c[0x0][0xa80] ;  /* 0x0002a00000277ab9 */ /* 0x000fe20000000800 */
[----:B------:R-:W-:-:S07]  /*6dc0*/  IMAD.MOV.U32 R21, RZ, RZ, R200 ;  /* 0x000000ffff157224 */ /* 0x000fce00078e00c8 */
.L_x_13813:
[----:B------:R-:W-:-:S04]  /*6dd0*/  UIADD3 UR4, UR4, 0x1, URZ ;  /* 0x0000000104047890 */ /* 0x000fc8000fffe03f */
[----:B------:R-:W-:-:S04]  /*6de0*/  UISETP.NE.AND UP0, UPT, UR4, 0x2, UPT ;  /* 0x000000020400788c */ /* 0x000fc8000bf05270 */
[----:B------:R-:W-:Y:S02]  /*6df0*/  USEL UR5, URZ, 0x1, UP0 ;  /* 0x000000013f057887 */ /* 0x000fe40008000000 */
[----:B------:R-:W-:-:S04]  /*6e00*/  USEL UR4, UR4, URZ, UP0 ;  /* 0x0000003f04047287 */ /* 0x000fc80008000000 */
[----:B------:R-:W-:Y:S01]  /*6e10*/  LOP3.LUT R5, R5, UR5, RZ, 0x3c, !PT ;  /* 0x0000000505057c12 */ /* 0x000fe2000f8e3cff */
[----:B------:R-:W-:Y:S07]  /*6e20*/  @!P0 BRA `(.L_x_13803) ;  /* 0x0000000000048947 */ /* 0x000fee0003800000 */
[----:B------:R-:W-:Y:S01]  /*6e30*/  BPT.TRAP 0x1 ;  /* 0x000000040000795c */ /* 0x000fe20000300000 */
.L_x_13803:
[----:B------:R-:W-:Y:S01]  /*6e40*/  ULEA UR6, UR4, UR61, 0x3 ;  /* 0x0000003d04067291 */ /* 0x000fe2000f8e183f */
[----:B------:R-:W-:-:S08]  /*6e50*/  SHF.L.U32 R200, R5, 0x1f, RZ ;  /* 0x0000001f05c87819 */ /* 0x000fd000000006ff */
[----:B------:R0:W1:Y:S01]  /*6e60*/  SYNCS.PHASECHK.TRANS64.TRYWAIT P1, [UR6+0x32430], R200 ;  /* 0x032430c8ff0075a7 */ /* 0x0000620008020146 */
[----:B------:R-:W-:Y:S05]  /*6e70*/  @!P0 BRA `(.L_x_13804) ;  /* 0x0000000000048947 */ /* 0x000fea0003800000 */
[----:B------:R-:W-:Y:S01]  /*6e80*/  BPT.TRAP 0x1 ;  /* 0x000000040000795c */ /* 0x000fe20000300000 */
.L_x_13804:
[----:B-1----:R-:W-:Y:S05]  /*6e90*/  @P1 BRA `(.L_x_13805) ;  /* 0x0000000000081947 */ /* 0x002fea0003800000 */
[----:B------:R-:W1:Y:S02]  /*6ea0*/  SYNCS.PHASECHK.TRANS64.TRYWAIT P1, [UR6+0x32430], R200 ;  /* 0x032430c8ff0075a7 */ /* 0x000e640008020146 */
[----:B-1----:R-:W-:Y:S05]  /*6eb0*/  @!P1 BRA `(.L_x_13806) ;  /* 0x0000009800509947 */ /* 0x002fea0003800000 */
.L_x_13805:
[----:B------:R-:W-:Y:S01]  /*6ec0*/  R2UR UR5, R210 ;  /* 0x00000000d20572ca */ /* 0x000fe200000e0000 */
[----:B-1----:R-:W-:Y:S01]  /*6ed0*/  WARPGROUP.ARRIVE ;  /* 0x00000000000079c5 */ /* 0x002fe20000000000 */
[----:B------:R-:W-:Y:S01]  /*6ee0*/  R2UR UR56, R22 ;  /* 0x00000000163872ca */ /* 0x000fe200000e0000 */
[----:B------:R-:W-:Y:S01]  /*6ef0*/  UMOV UR59, 0x40000040 ;  /* 0x40000040003b7882 */ /* 0x000fe20000000000 */
[----:B------:R-:W-:-:S09]  /*6f00*/  R2UR UR57, R23 ;  /* 0x00000000173972ca */ /* 0x000fd200000e0000 */
[----:B------:R-:W-:-:S07]  /*6f10*/  UIMAD UR5, UR4, 0x300, UR5 ;  /* 0x00000300040578a4 */ /* 0x000fce000f8e0205 */
[----:B------:R-:W-:Y:S02]  /*6f20*/  UMOV UR58, UR5 ;  /* 0x00000005003a7c82 */ /* 0x000fe40008000000 */
        /* <DEDUP_REMOVED lines=25> */
.L_x_13807:
[----:B------:R1:W2:Y:S01]  /*70c0*/  SYNCS.PHASECHK.TRANS64.TRYWAIT P1, [UR6+0x32450], R200 ;  /* 0x032450c8ff0075a7 */ /* 0x0002a20008020146 */
[----:B------:R-:W-:Y:S05]  /*70d0*/  @!P0 BRA `(.L_x_13808) ;  /* 0x0000000000048947 */ /* 0x000fea0003800000 */
[----:B------:R-:W-:Y:S01]  /*70e0*/  BPT.TRAP 0x1 ;  /* 0x000000040000795c */ /* 0x000fe20000300000 */
.L_x_13808:
[----:B--2---:R-:W-:Y:S05]  /*70f0*/  @P1 BRA `(.L_x_13809) ;  /* 0x0000000000081947 */ /* 0x004fea0003800000 */
[----:B------:R-:W2:Y:S02]  /*7100*/  SYNCS.PHASECHK.TRANS64.TRYWAIT P1, [UR6+0x32450], R200 ;  /* 0x032450c8ff0075a7 */ /* 0x000ea40008020146 */
[----:B--2---:R-:W-:Y:S05]  /*7110*/  @!P1 BRA `(.L_x_13810) ;  /* 0x0000009400d09947 */ /* 0x004fea0003800000 */
.L_x_13809:
[----:B------:R-:W-:Y:S01]  /*7120*/  R2UR UR56, R8 ;  /* 0x00000000083872ca */ /* 0x000fe200000e0000 */
[----:B------:R-:W-:Y:S01]  /*7130*/  UIMAD UR5, UR4, 0xc00, UR38 ;  /* 0x00000c00040578a4 */ /* 0x000fe2000f8e0226 */
[----:B------:R-:W-:Y:S01]  /*7140*/  R2UR UR57, R9 ;  /* 0x00000000093972ca */ /* 0x000fe200000e0000 */
[----:B------:R-:W-:Y:S01]  /*7150*/  WARPGROUP.ARRIVE ;  /* 0x00000000000079c5 */ /* 0x000fe20000000000 */
[----:B------:R-:W-:Y:S01]  /*7160*/  UMOV UR59, 0x40000040 ;  /* 0x40000040003b7882 */ /* 0x000fe20000000000 */
[----:B------:R-:W-:Y:S01]  /*7170*/  UIADD3 UR10, UR5, 0x300, URZ ;  /* 0x00000300050a7890 */ /* 0x000fe2000fffe03f */
[----:B------:R-:W-:Y:S02]  /*7180*/  UMOV UR11, 0x40000040 ;  /* 0x40000040000b7882 */ /* 0x000fe40000000000 */
[----:B------:R-:W-:Y:S01]  /*7190*/  UMOV UR58, UR5 ;  /* 0x00000005003a7c82 */ /* 0x000fe20008000000 */
[----:B------:R-:W-:Y:S01]  /*71a0*/  UIADD3 UR14, UR5, 0x302, URZ ;  /* 0x00000302050e7890 */ /* 0x000fe2000fffe03f */
[----:B------:R-:W-:Y:S01]  /*71b0*/  UMOV UR15, 0x40000040 ;  /* 0x40000040000f7882 */ /* 0x000fe20000000000 */
[----:B------:R-:W-:Y:S01]  /*71c0*/  UIADD3 UR18, UR5, 0x304, URZ ;  /* 0x0000030405127890 */ /* 0x000fe2000fffe03f */
[----:B------:R-:W-:-:S03]  /*71d0*/  UMOV UR19, 0x40000040 ;  /* 0x4000004000137882 */ /* 0x000fc60000000000 */
        /* <DEDUP_REMOVED lines=82> */
.L_x_13811:
[----:B012---:R-:W-:Y:S01]  /*7700*/  FMNMX.FTZ R200, R152, R21, !PT ;  /* 0x0000001598c87209 */ /* 0x007fe20007810000 */
[----:B------:R-:W0:Y:S01]  /*7710*/  S2UR UR11, SR_CgaCtaId ;  /* 0x00000000000b79c3 */ /* 0x000e220000008800 */
[----:B------:R-:W-:Y:S01]  /*7720*/  UMOV UR10, UR39 ;  /* 0x00000027000a7c82 */ /* 0x000fe20008000000 */
[----:B------:R-:W-:Y:S01]  /*7730*/  UIADD3 UR5, UR6, 0x32440, URZ ;  /* 0x0003244006057890 */ /* 0x000fe2000fffe03f */
[----:B------:R-:W-:Y:S01]  /*7740*/  FMNMX.FTZ R201, R153, R200, !PT ;  /* 0x000000c899c97209 */ /* 0x000fe20007810000 */
[----:B------:R-:W-:-:S03]  /*7750*/  UMOV UR15, 0x40000040 ;  /* 0x40000040000f7882 */ /* 0x000fc60000000000 */
[----:B------:R-:W-:-:S04]  /*7760*/  FMNMX.FTZ R200, R156, R201, !PT ;  /* 0x000000c99cc87209 */ /* 0x000fc80007810000 */
[----:B------:R-:W-:-:S04]  /*7770*/  FMNMX.FTZ R201, R157, R200, !PT ;  /* 0x000000c89dc97209 */ /* 0x000fc80007810000 */
[----:B------:R-:W-:-:S04]  /*7780*/  FMNMX.FTZ R200, R160, R201, !PT ;  /* 0x000000c9a0c87209 */ /* 0x000fc80007810000 */
[----:B------:R-:W-:Y:S02]  /*7790*/  FMNMX.FTZ R201, R161, R200, !PT ;  /* 0x000000c8a1c97209 */ /* 0x000fe40007810000 */
[----:B------:R-:W-:Y:S02]  /*77a0*/  FMNMX.FTZ R200, R154, R207, !PT ;  /* 0x000000cf9ac87209 */ /* 0x000fe40007810000 */
[----:B------:R-:W-:Y:S01]  /*77b0*/  FMNMX.FTZ R202, R164, R201, !PT ;  /* 0x000000c9a4ca7209 */ /* 0x000fe20007810000 */
[----:B0-----:R-:W-:Y:S01]  /*77c0*/  UPRMT UR11, UR11, 0x654, UR5 ;  /* 0x000006540b0b7896 */ /* 0x001fe20008000005 */
[----:B------:R-:W-:Y:S01]  /*77d0*/  FMNMX.FTZ R201, R155, R200, !PT ;  /* 0x000000c89bc97209 */ /* 0x000fe20007810000 */
[----:B------:R-:W-:Y:S01]  /*77e0*/  UIMAD UR5, UR4, 0xc00, UR60 ;  /* 0x00000c00040578a4 */ /* 0x000fe2000f8e023c */
[----:B------:R-:W-:Y:S02]  /*77f0*/  FMNMX.FTZ R203, R165, R202, !PT ;  /* 0x000000caa5cb7209 */ /* 0x000fe40007810000 */
[----:B------:R-:W-:-:S02]  /*7800*/  FMNMX.FTZ R200, R158, R201, !PT ;  /* 0x000000c99ec87209 */ /* 0x000fc40007810000 */
[----:B------:R-:W-:Y:S02]  /*7810*/  FMNMX.FTZ R202, R168, R203, !PT ;  /* 0x000000cba8ca7209 */ /* 0x000fe40007810000 */
[----:B------:R-:W-:Y:S01]  /*7820*/  FMNMX.FTZ R201, R159, R200, !PT ;  /* 0x000000c89fc97209 */ /* 0x000fe20007810000 */
[----:B------:R-:W-:Y:S01]  /*7830*/  SYNCS.ARRIVE.TRANS64.RED.A1T0 RZ, [UR11], RZ ;  /* 0x000000ffffff79a7 */ /* 0x000fe2000810040b */
[----:B------:R-:W-:Y:S01]  /*7840*/  FMNMX.FTZ R203, R169, R202, !PT ;  /* 0x000000caa9cb7209 */ /* 0x000fe20007810000 */
[----:B------:R-:W-:Y:S01]  /*7850*/  UMOV UR14, UR5 ;  /* 0x00000005000e7c82 */ /* 0x000fe20008000000 */
        /* <DEDUP_REMOVED lines=29> */
[----:B------:R-:W0:Y:S01]  /*7a30*/  SHFL.BFLY PT, R203, R202, 0x2, 0x1f ;  /* 0x0c401f00cacb7f89 */ /* 0x000e2200000e0000 */
[----:B------:R-:W-:-:S04]  /*7a40*/  FMNMX.FTZ R201, R191, R200, !PT ;  /* 0x000000c8bfc97209 */ /* 0x000fc80007810000 */
[----:B------:R-:W-:-:S04]  /*7a50*/  FMNMX.FTZ R200, R194, R201, !PT ;  /* 0x000000c9c2c87209 */ /* 0x000fc80007810000 */
[----:B------:R-:W-:-:S04]  /*7a60*/  FMNMX.FTZ R201, R195, R200, !PT ;  /* 0x000000c8c3c97209 */ /* 0x000fc80007810000 */
[----:B------:R-:W-:-:S04]  /*7a70*/  FMNMX.FTZ R200, R198, R201, !PT ;  /* 0x000000c9c6c87209 */ /* 0x000fc80007810000 */
[----:B------:R-:W-:-:S05]  /*7a80*/  FMNMX.FTZ R201, R199, R200, !PT ;  /* 0x000000c8c7c97209 */ /* 0x000fca0007810000 */
[----:B------:R-:W1:Y:S01]  /*7a90*/  SHFL.BFLY PT, R204, R201, 0x2, 0x1f ;  /* 0x0c401f00c9cc7f89 */ /* 0x000e6200000e0000 */
[----:B0-----:R-:W-:-:S05]  /*7aa0*/  FMNMX.FTZ R203, R202, R203, !PT ;  /* 0x000000cbcacb7209 */ /* 0x001fca0007810000 */
[----:B------:R-:W0:Y:S01]  /*7ab0*/  SHFL.BFLY PT, R200, R203, 0x1, 0x1f ;  /* 0x0c201f00cbc87f89 */ /* 0x000e2200000e0000 */
[----:B-1----:R-:W-:-:S05]  /*7ac0*/  FMNMX.FTZ R204, R201, R204, !PT ;  /* 0x000000ccc9cc7209 */ /* 0x002fca0007810000 */
[----:B------:R-:W1:Y:S01]  /*7ad0*/  SHFL.BFLY PT, R209, R204, 0x1, 0x1f ;  /* 0x0c201f00ccd17f89 */ /* 0x000e6200000e0000 */
[----:B0-----:R-:W-:-:S05]  /*7ae0*/  FMNMX.FTZ R200, R203, R200, !PT ;  /* 0x000000c8cbc87209 */ /* 0x001fca0007810000 */
[C---:B------:R-:W-:Y:S01]  /*7af0*/  FMUL.FTZ R205, R200.reuse, UR10 ;  /* 0x0000000ac8cd7c20 */ /* 0x040fe20008410000 */
[----:B------:R-:W-:-:S03]  /*7b00*/  FADD.FTZ R21, -R200, R21 ;  /* 0x00000015c8157221 */ /* 0x000fc60000010100 */
[--C-:B------:R-:W-:Y:S01]  /*7b10*/  FFMA.FTZ R203, R156, UR10, -R205.reuse ;  /* 0x0000000a9ccb7c23 */ /* 0x100fe200080108cd */
[--C-:B------:R-:W-:Y:S01]  /*7b20*/  FFMA.FTZ R206, R152, UR10, -R205.reuse ;  /* 0x0000000a98ce7c23 */ /* 0x100fe200080108cd */
[----:B------:R-:W-:Y:S01]  /*7b30*/  FMUL.FTZ R21, R21, UR10 ;  /* 0x0000000a15157c20 */ /* 0x000fe20008410000 */
        /* <DEDUP_REMOVED lines=10> */
[----:B-1----:R-:W-:Y:S01]  /*7be0*/  FMNMX.FTZ R156, R204, R209, !PT ;  /* 0x000000d1cc9c7209 */ /* 0x002fe20007810000 */
[--C-:B------:R-:W-:Y:S01]  /*7bf0*/  FFMA.FTZ R204, R157, UR10, -R205.reuse ;  /* 0x0000000a9dcc7c23 */ /* 0x100fe200080108cd */
[----:B------:R-:W1:Y:S01]  /*7c00*/  MUFU.EX2 R21, R21 ;  /* 0x0000001500157308 */ /* 0x000e620000000800 */
[--C-:B------:R-:W-:Y:S01]  /*7c10*/  FFMA.FTZ R176, R176, UR10, -R205.reuse ;  /* 0x0000000ab0b07c23 */ /* 0x100fe200080108cd */
[----:B------:R-:W-:Y:S01]  /*7c20*/  FFMA.FTZ R177, R177, UR10, -R205 ;  /* 0x0000000ab1b17c23 */ /* 0x000fe200080108cd */
[C---:B------:R-:W-:Y:S01]  /*7c30*/  FADD.FTZ R152, -R156.reuse, R207 ;  /* 0x000000cf9c987221 */ /* 0x040fe20000010100 */
[----:B------:R-:W-:Y:S01]  /*7c40*/  FMUL.FTZ R208, R156, UR10 ;  /* 0x0000000a9cd07c20 */ /* 0x000fe20008410000 */
[--C-:B------:R-:W-:Y:S01]  /*7c50*/  FFMA.FTZ R180, R180, UR10, -R205.reuse ;  /* 0x0000000ab4b47c23 */ /* 0x100fe200080108cd */
[--C-:B------:R-:W-:Y:S01]  /*7c60*/  FFMA.FTZ R181, R181, UR10, -R205.reuse ;  /* 0x0000000ab5b57c23 */ /* 0x100fe200080108cd */
[----:B------:R-:W-:Y:S01]  /*7c70*/  FMUL.FTZ R152, R152, UR10 ;  /* 0x0000000a98987c20 */ /* 0x000fe20008410000 */
[--C-:B0-----:R-:W-:Y:S01]  /*7c80*/  FFMA.FTZ R206, R154, UR10, -R208.reuse ;  /* 0x0000000a9ace7c23 */ /* 0x101fe200080108d0 */
        /* <DEDUP_REMOVED lines=8> */
[-C--:B-1----:R-:W-:Y:S01]  /*7d10*/  FMUL.FTZ R24, R24, R21.reuse ;  /* 0x0000001518187220 */ /* 0x082fe20000410000 */
        /* <DEDUP_REMOVED lines=136> */
[----:B--2---:R-:W-:Y:S01]  /*85a0*/  F2FP.F16.F32.PACK_AB R154, R204, R203 ;  /* 0x000000cbcc9a723e */ /* 0x004fe200000000ff */
[--C-:B------:R-:W-:Y:S01]  /*85b0*/  FFMA.FTZ R170, R170, UR10, -R208.reuse ;  /* 0x0000000aaaaa7c23 */ /* 0x100fe200080108d0 */
        /* <DEDUP_REMOVED lines=23> */
[----:B------:R-:W-:Y:S01]  /*8730*/  FFMA.FTZ R197, R197, UR10, -R205 ;  /* 0x0000000ac5c57c23 */ /* 0x000fe200080108cd */
[--C-:B------:R-:W-:Y:S01]  /*8740*/  FFMA.FTZ R194, R194, UR10, -R208.reuse ;  /* 0x0000000ac2c27c23 */ /* 0x100fe200080108d0 */
[----:B------:R-:W-:Y:S01]  /*8750*/  MUFU.EX2 R165, R165 ;  /* 0x000000a500a57308 */ /* 0x000fe20000000800 */
[--C-:B------:R-:W-:Y:S01]  /*8760*/  FFMA.FTZ R195, R195, UR10, -R208.reuse ;  /* 0x0000000ac3c37c23 */ /* 0x100fe200080108d0 */
[----:B------:R-:W-:Y:S01]  /*8770*/  WARPGROUP.ARRIVE ;  /* 0x00000000000079c5 */ /* 0x000fe20000000000 */
[--C-:B------:R-:W-:Y:S01]  /*8780*/  FFMA.FTZ R198, R198, UR10, -R208.reuse ;  /* 0x0000000ac6c67c23 */ /* 0x100fe200080108d0 */
[----:B------:R-:W-:Y:S01]  /*8790*/  FFMA.FTZ R199, R199, UR10, -R208 ;  /* 0x0000000ac7c77c23 */ /* 0x000fe200080108d0 */
[----:B------:R-:W-:Y:S01]  /*87a0*/  FFMA.FTZ R21, R21, R0, R201 ;  /* 0x0000000015157223 */ /* 0x000fe200000100c9 */
[----:B------:R-:W-:-:S02]  /*87b0*/  FFMA.FTZ R4, R157, R4, R206 ;  /* 0x000000049d047223 */ /* 0x000fc400000100ce */
[----:B------:R-:W-:Y:S01]  /*87c0*/  HGMMA.64x256x16.F32 R24, R152, gdesc[UR12].tnspB, R24, gsb0 ;  /* 0x43e0000c98187df0 */ /* 0x000fe20008000818 */
[----:B------:R-:W-:Y:S01]  /*87d0*/  MUFU.EX2 R162, R162 ;  /* 0x000000a200a27308 */ /* 0x000fe20000000800 */
[----:B------:R-:W-:Y:S01]  /*87e0*/  UIADD3 UR14, UR5, 0x80, URZ ;  /* 0x00000080050e7890 */ /* 0x000fe2000fffe03f */
[----:B------:R-:W-:Y:S01]  /*87f0*/  FADD.FTZ R202, R202, R21 ;  /* 0x00000015caca7221 */ /* 0x000fe20000010000 */
[----:B------:R-:W-:Y:S01]  /*8800*/  UMOV UR15, 0x40000040 ;  /* 0x40000040000f7882 */ /* 0x000fe20000000000 */
[----:B------:R-:W-:Y:S02]  /*8810*/  FADD.FTZ R207, R207, R4 ;  /* 0x00000004cfcf7221 */ /* 0x000fe40000010000 */
[----:B------:R-:W-:Y:S02]  /*8820*/  FADD.FTZ R203, R203, R202 ;  /* 0x000000cacbcb7221 */ /* 0x000fe40000010000 */
[----:B------:R-:W2:Y:S01]  /*8830*/  MUFU.EX2 R163, R163 ;  /* 0x000000a300a37308 */ /* 0x000ea20000000800 */
        /* <DEDUP_REMOVED lines=10> */
[----:B------:R-:W3:Y:S08]  /*88e0*/  MUFU.EX2 R171, R171 ;  /* 0x000000ab00ab7308 */ /* 0x000ef00000000800 */
[----:B------:R-:W-:Y:S08]  /*88f0*/  MUFU.EX2 R174, R174 ;  /* 0x000000ae00ae7308 */ /* 0x000ff00000000800 */
[----:B------:R-:W0:Y:S08]  /*8900*/  MUFU.EX2 R175, R175 ;  /* 0x000000af00af7308 */ /* 0x000e300000000800 */
[----:B------:R-:W-:Y:S08]  /*8910*/  MUFU.EX2 R176, R176 ;  /* 0x000000b000b07308 */ /* 0x000ff00000000800 */
[----:B------:R-:W0:Y:S08]  /*8920*/  MUFU.EX2 R177, R177 ;  /* 0x000000b100b17308 */ /* 0x000e300000000800 */
[----:B------:R-:W-:Y:S08]  /*8930*/  MUFU.EX2 R180, R180 ;  /* 0x000000b400b47308 */ /* 0x000ff00000000800 */
[----:B------:R-:W-:Y:S08]  /*8940*/  MUFU.EX2 R181, R181 ;  /* 0x000000b500b57308 */ /* 0x000ff00000000800 */
[----:B------:R-:W-:Y:S08]  /*8950*/  MUFU.EX2 R178, R178 ;  /* 0x000000b200b27308 */ /* 0x000ff00000000800 */
[----:B------:R-:W0:Y:S08]  /*8960*/  MUFU.EX2 R179, R179 ;  /* 0x000000b300b37308 */ /* 0x000e300000000800 */
        /* <DEDUP_REMOVED lines=15> */
[----:B------:R-:W0:Y:S01]  /*8a60*/  MUFU.EX2 R195, R195 ;  /* 0x000000c300c37308 */ /* 0x000e220000000800 */
[----:B------:R-:W-:-:S02]  /*8a70*/  WARPGROUP.DEPBAR.LE gsb0, 0x0 ;  /* 0x00008000000079c5 */ /* 0x000fc40000010000 */
[----:B-1----:R-:W-:-:S05]  /*8a80*/  F2FP.F16.F32.PACK_AB R152, R161, R160 ;  /* 0x000000a0a198723e */ /* 0x002fca00000000ff */
[----:B------:R-:W-:Y:S01]  /*8a90*/  MUFU.EX2 R198, R198 ;  /* 0x000000c600c67308 */ /* 0x000fe20000000800 */
[----:B--2---:R-:W-:Y:S01]  /*8aa0*/  F2FP.F16.F32.PACK_AB R153, R163, R162 ;  /* 0x000000a2a399723e */ /* 0x004fe200000000ff */
[----:B------:R-:W-:Y:S01]  /*8ab0*/  FADD.FTZ R160, R160, R203 ;  /* 0x000000cba0a07221 */ /* 0x000fe20000010000 */
[----:B------:R-:W-:Y:S01]  /*8ac0*/  F2FP.F16.F32.PACK_AB R154, R165, R164 ;  /* 0x000000a4a59a723e */ /* 0x000fe200000000ff */
[----:B------:R-:W-:Y:S01]  /*8ad0*/  FADD.FTZ R162, R162, R159 ;  /* 0x0000009fa2a27221 */ /* 0x000fe20000010000 */
[----:B----4-:R-:W-:Y:S01]  /*8ae0*/  F2FP.F16.F32.PACK_AB R155, R167, R166 ;  /* 0x000000a6a79b723e */ /* 0x010fe200000000ff */
[----:B------:R-:W-:Y:S02]  /*8af0*/  FADD.FTZ R161, R161, R160 ;  /* 0x000000a0a1a17221 */ /* 0x000fe40000010000 */
[----:B------:R-:W1:Y:S01]  /*8b00*/  MUFU.EX2 R199, R199 ;  /* 0x000000c700c77308 */ /* 0x000e620000000800 */
        /* <DEDUP_REMOVED lines=12> */
[----:B---3--:R-:W-:Y:S01]  /*8bd0*/  F2FP.F16.F32.PACK_AB R153, R171, R170 ;  /* 0x000000aaab99723e */ /* 0x008fe200000000ff */
[----:B------:R-:W-:Y:S01]  /*8be0*/  FADD.FTZ R170, R170, R167 ;  /* 0x000000a7aaaa7221 */ /* 0x000fe20000010000 */
[----:B------:R-:W-:Y:S01]  /*8bf0*/  F2FP.F16.F32.PACK_AB R154, R173, R172 ;  /* 0x000000acad9a723e */ /* 0x000fe200000000ff */
[----:B------:R-:W-:Y:S01]  /*8c00*/  FADD.FTZ R169, R169, R168 ;  /* 0x000000a8a9a97221 */ /* 0x000fe20000010000 */
[----:B0-----:R-:W-:Y:S01]  /*8c10*/  F2FP.F16.F32.PACK_AB R155, R175, R174 ;  /* 0x000000aeaf9b723e */ /* 0x001fe200000000ff */
        /* <DEDUP_REMOVED lines=61> */
.L_x_13812:
[----:B------:R-:W0:Y:S01]  /*8ff0*/  S2UR UR11, SR_CgaCtaId ;  /* 0x00000000000b79c3 */ /* 0x000e220000008800 */
[----:B------:R-:W-:Y:S01]  /*9000*/  R2UR UR5, R212 ;  /* 0x00000000d40572ca */ /* 0x000fe200000e0000 */
[----:B------:R-:W-:Y:S01]  /*9010*/  UIADD3 UR6, UR6, 0x32460, URZ ;  /* 0x0003246006067890 */ /* 0x000fe2000fffe03f */
[----:B------:R-:W-:Y:S01]  /*9020*/  IMAD.MOV.U32 R207, RZ, RZ, R156 ;  /* 0x000000ffffcf7224 */ /* 0x000fe200078e009c */
[----:B------:R-:W-:-:S10]  /*9030*/  MOV R21, R200 ;  /* 0x000000c800157202 */ /* 0x000fd40000000f00 */
[----:B------:R-:W-:Y:S02]  /*9040*/  UISETP.GT.AND UP0, UPT, UR7, UR5, UPT ;  /* 0x000000050700728c */ /* 0x000fe4000bf04270 */
[----:B------:R-:W-:-:S04]  /*9050*/  UIADD3 UR7, UR7, -0x1, URZ ;  /* 0xffffffff07077890 */ /* 0x000fc8000fffe03f */
[----:B------:R-:W-:Y:S01]  /*9060*/  PLOP3.LUT P1, PT, PT, PT, UP0, 0x80, 0x0 ;  /* 0x000000000000781c */ /* 0x000fe20003f2f008 */
[----:B0-----:R-:W-:-:S09]  /*9070*/  UPRMT UR6, UR11, 0x654, UR6 ;  /* 0x000006540b067896 */ /* 0x001fd20008000006 */
[----:B------:R-:W-:Y:S03]  /*9080*/  SYNCS.ARRIVE.TRANS64.RED.A1T0 RZ, [UR6], RZ ;  /* 0x000000ffffff79a7 */ /* 0x000fe60008100406 */
[----:B------:R-:W-:Y:S05]  /*9090*/  @P1 BRA `(.L_x_13813) ;  /* 0xffffffdc004c1947 */ /* 0x000fea000383ffff */
.L_x_13802:
[----:B------:R-:W0:Y:S01]  /*90a0*/  SHFL.BFLY PT, R3, R0, 0x2, 0x1f ;  /* 0x0c401f0000037f89 */ /* 0x000e2200000e0000 */
[----:B------:R-:W-:-:S03]  /*90b0*/  PLOP3.LUT P0, PT, PT, PT, PT, 0x8, 0x0 ;  /* 0x000000000000781c */ /* 0x000fc60003f0e170 */
[----:B------:R-:W1:Y:S01]  /*90c0*/  SHFL.BFLY PT, R5, R4, 0x2, 0x1f ;  /* 0x0c401f0004057f89 */ /* 0x000e6200000e0000 */
[----:B------:R-:W2:Y:S01]  /*90d0*/  S2R R152, SR_TID.X ;  /* 0x0000000000987919 */ /* 0x000ea20000002100 */
[----:B0-----:R-:W-:Y:S01]  /*90e0*/  FADD.FTZ R3, R3, R0 ;  /* 0x0000000003037221 */ /* 0x001fe20000010000 */
[----:B------:R-:W-:Y:S02]  /*90f0*/  IMAD.MOV.U32 R0, RZ, RZ, RZ ;  /* 0x000000ffff007224 */ /* 0x000fe400078e00ff */
[----:B-1----:R-:W-:Y:S02]  /*9100*/  FADD.FTZ R5, R5, R4 ;  /* 0x0000000405057221 */ /* 0x002fe40000010000 */
[----:B------:R-:W0:Y:S04]  /*9110*/  SHFL.BFLY PT, R2, R3, 0x1, 0x1f ;  /* 0x0c201f0003027f89 */ /* 0x000e2800000e0000 */
[----:B------:R-:W1:Y:S01]  /*9120*/  SHFL.BFLY PT, R6, R5, 0x1, 0x1f ;  /* 0x0c201f0005067f89 */ /* 0x000e6200000e0000 */
[----:B--2---:R-:W-:Y:S01]  /*9130*/  SHF.R.U32.HI R152, RZ, 0x7, R152 ;  /* 0x00000007ff987819 */ /* 0x004fe20000011698 */
[----:B0-----:R-:W-:-:S03]  /*9140*/  FADD.FTZ R7, R3, R2 ;  /* 0x0000000203077221 */ /* 0x001fc60000010000 */
[----:B------:R-:W-:Y:S01]  /*9150*/  IADD3 R3, -R152, 0xb, RZ ;  /* 0x0000000b98037810 */ /* 0x000fe20007ffe1ff */
[----:B------:R-:W-:Y:S02]  /*9160*/  IMAD.MOV.U32 R2, RZ, RZ, RZ ;  /* 0x000000ffff027224 */ /* 0x000fe400078e00ff */
[----:B-1----:R-:W-:Y:S02]  /*9170*/  FADD.FTZ R8, R5, R6 ;  /* 0x0000000605087221 */ /* 0x002fe40000010000 */
[----:B------:R0:W-:Y:S08]  /*9180*/  BAR.ARV R3, 0x100 ;  /* 0x000400030000751d */ /* 0x0001f00000002000 */
[----:B------:R-:W-:Y:S06]  /*9190*/  BAR.ARV 0x8, 0x180 ;  /* 0x0206000000007b1d */ /* 0x000fec0000002000 */
[----:B------:R-:W-:Y:S01]  /*91a0*/  FSETP.NE.FTZ.AND P1, PT, R7, RZ, PT ;  /* 0x000000ff0700720b */ /* 0x000fe20003f35000 */
[----:B------:R-:W-:Y:S01]  /*91b0*/  IMAD.U32 R5, RZ, RZ, UR10 ;  /* 0x0000000aff057e24 */ /* 0x000fe2000f8e00ff */
[----:B------:R-:W-:Y:S01]  /*91c0*/  FSETP.NE.FTZ.AND P2, PT, R8, RZ, PT ;  /* 0x000000ff0800720b */ /* 0x000fe20003f55000 */
[----:B0-----:R-:W-:-:S10]  /*91d0*/  IMAD.MOV.U32 R3, RZ, RZ, -0x800000 ;  /* 0xff800000ff037424 */ /* 0x001fd400078e00ff */
[----:B------:R-:W0:Y:S01]  /*91e0*/  @P1 MUFU.LG2 R4, R7 ;  /* 0x0000000700041308 */ /* 0x000e220000000c00 */
[----:B------:R-:W-:-:S07]  /*91f0*/  @P1 FMUL.FTZ R5, R5, 0.69314718246459960938 ;  /* 0x3f31721805051820 */ /* 0x000fce0000410000 */
[----:B------:R-:W1:Y:S08]  /*9200*/  @P2 MUFU.LG2 R6, R8 ;  /* 0x0000000800062308 */ /* 0x000e700000000c00 */
[----:B------:R1:W2:Y:S01]  /*9210*/  @P1 MUFU.RCP R2, R7 ;  /* 0x0000000700021308 */ /* 0x0002a20000001000 */
[----:B0-----:R-:W-:-:S04]  /*9220*/  @P1 FMUL.FTZ R4, R4, 0.69314718246459960938 ;  /* 0x3f31721804041820 */ /* 0x001fc80000410000 */
[----:B------:R-:W-:-:S03]  /*9230*/  @P1 FFMA.FTZ R3, R5, R200, R4 ;  /* 0x000000c805031223 */ /* 0x000fc60000010004 */
[----:B------:R0:W3:Y:S01]  /*9240*/  @P2 MUFU.RCP R0, R8 ;  /* 0x0000000800002308 */ /* 0x0000e20000001000 */
[----:B-1----:R-:W-:Y:S01]  /*9250*/  @P2 FMUL.FTZ R7, R6, 0.69314718246459960938 ;  /* 0x3f31721806072820 */ /* 0x002fe20000410000 */
[----:B0-----:R-:W-:Y:S02]  /*9260*/  IMAD.U32 R8, RZ, RZ, UR10 ;  /* 0x0000000aff087e24 */ /* 0x001fe4000f8e00ff */
[-C--:B--2---:R-:W-:Y:S01]  /*9270*/  FMUL.FTZ R24, R24, R2.reuse ;  /* 0x0000000218187220 */ /* 0x084fe20000410000 */
        /* <DEDUP_REMOVED lines=130> */
.L_x_13776:
[----:B------:R-:W-:Y:S05]  /*9aa0*/  @P0 BRA `(.L_x_13814) ;  /* 0x0000002000540947 */ /* 0x000fea0003800000 */
[----:B------:R-:W2:Y:S01]  /*9ab0*/  LDL R0, [R1+0x4] ;  /* 0x0000040001007983 */ /* 0x000ea20000100800 */
[----:B------:R-:W0:Y:S01]  /*9ac0*/  LDC R8, c[0x0][0xce8] ;  /* 0x00033a00ff087b82 */ /* 0x000e220000000800 */
[----:B------:R-:W-:Y:S01]  /*9ad0*/  ULDC.64 UR8, c[0x0][0xcd0] ;  /* 0x0003340000087ab9 */ /* 0x000fe20000000a00 */
[----:B------:R-:W-:Y:S06]  /*9ae0*/  BSSY B0, `(.L_x_13815) ;  /* 0x000014d000007945 */ /* 0x000fec0003800000 */
[----:B------:R-:W1:Y:S08]  /*9af0*/  S2UR UR12, SR_CTAID.Z ;  /* 0x00000000000c79c3 */ /* 0x000e700000002700 */
[----:B------:R-:W3:Y:S08]  /*9b00*/  LDC.64 R18, c[0x0][0xcd8] ;  /* 0x00033600ff127b82 */ /* 0x000ef00000000a00 */
[----:B------:R-:W-:Y:S01]  /*9b10*/  BAR.SYNC.DEFER_BLOCKING 0x1, 0x100 ;  /* 0x0044000000007b1d */ /* 0x000fe20000010000 */
[----:B0-----:R-:W-:-:S07]  /*9b20*/  ISETP.NE.AND P0, PT, R8, 0x1, PT ;  /* 0x000000010800780c */ /* 0x001fce0003f05270 */
[----:B------:R-:W0:Y:S01]  /*9b30*/  S2UR UR11, SR_CTAID.Y ;  /* 0x00000000000b79c3 */ /* 0x000e220000002600 */
[----:B-1----:R-:W-:-:S07]  /*9b40*/  USHF.R.S32.HI UR10, URZ, 0x1f, UR12 ;  /* 0x0000001f3f0a7899 */ /* 0x002fce000801140c */
[----:B------:R-:W0:Y:S08]  /*9b50*/  LDC R23, c[0x0][0xd50] ;  /* 0x00035400ff177b82 */ /* 0x000e300000000800 */
[----:B------:R-:W1:Y:S08]  /*9b60*/  @P0 LDC R14, c[0x0][0xcec] ;  /* 0x00033b00ff0e0b82 */ /* 0x000e700000000800 */
[----:B------:R-:W4:Y:S08]  /*9b70*/  LDC.64 R20, c[0x0][0xc40] ;  /* 0x00031000ff147b82 */ /* 0x000f300000000a00 */
[----:B------:R-:W5:Y:S08]  /*9b80*/  @P0 LDC R17, c[0x0][0xcf0] ;  /* 0x00033c00ff110b82 */ /* 0x000f700000000800 */
[----:B------:R-:W5:Y:S08]  /*9b90*/  @P0 LDC R22, c[0x0][0xcec] ;  /* 0x00033b00ff160b82 */ /* 0x000f700000000800 */
[----:B------:R-:W5:Y:S01]  /*9ba0*/  @P0 LDC R153, c[0x0][0xcf0] ;  /* 0x00033c00ff990b82 */ /* 0x000f620000000800 */
        /* <DEDUP_REMOVED lines=11> */
[CC--:B------:R-:W-:Y:S02]  /*9c60*/  LEA.HI R6, R4.reuse, R5.reuse, RZ, 0x7 ;  /* 0x0000000504067211 */ /* 0x0c0fe400078f38ff */
[----:B------:R-:W-:Y:S02]  /*9c70*/  LEA.HI R13, R4, R5, RZ, 0x2 ;  /* 0x00000005040d7211 */ /* 0x000fe400078f10ff */
[----:B------:R-:W-:Y:S02]  /*9c80*/  LOP3.LUT R0, R6, 0xffffff80, RZ, 0xc0, !PT ;  /* 0xffffff8006007812 */ /* 0x000fe400078ec0ff */
[----:B------:R-:W-:-:S03]  /*9c90*/  SHF.R.S32.HI R7, RZ, 0x7, R6 ;  /* 0x00000007ff077819 */ /* 0x000fc60000011406 */
[----:B------:R-:W-:Y:S01]  /*9ca0*/  IMAD.IADD R0, R5, 0x1, -R0 ;  /* 0x0000000105007824 */ /* 0x000fe200078e0a00 */
[----:B------:R-:W-:Y:S02]  /*9cb0*/  LEA.HI R4, R6, R7, RZ, 0x1 ;  /* 0x0000000706047211 */ /* 0x000fe400078f08ff */
[----:B------:R-:W-:Y:S02]  /*9cc0*/  LOP3.LUT R6, R13, 0xfffffffc, RZ, 0xc0, !PT ;  /* 0xfffffffc0d067812 */ /* 0x000fe400078ec0ff */
[----:B------:R-:W-:Y:S02]  /*9cd0*/  SHF.R.S32.HI R11, RZ, 0x1f, R0 ;  /* 0x0000001fff0b7819 */ /* 0x000fe40000011400 */
[----:B------:R-:W-:Y:S01]  /*9ce0*/  LOP3.LUT R4, R4, 0x3fffffe, RZ, 0xc0, !PT ;  /* 0x03fffffe04047812 */ /* 0x000fe200078ec0ff */
[----:B------:R-:W-:Y:S01]  /*9cf0*/  IMAD.IADD R5, R5, 0x1, -R6 ;  /* 0x0000000105057824 */ /* 0x000fe200078e0a06 */
[CC--:B------:R-:W-:Y:S02]  /*9d00*/  LEA.HI R10, R11.reuse, R0.reuse, RZ, 0x2 ;  /* 0x000000000b0a7211 */ /* 0x0c0fe400078f10ff */
[----:B------:R-:W-:Y:S01]  /*9d10*/  LEA.HI R11, R11, R0, RZ, 0x5 ;  /* 0x000000000b0b7211 */ /* 0x000fe200078f28ff */
[----:B------:R-:W-:Y:S01]  /*9d20*/  IMAD.IADD R6, R7, 0x1, -R4 ;  /* 0x0000000107067824 */ /* 0x000fe200078e0a04 */
[----:B------:R-:W-:-:S02]  /*9d30*/  SHF.R.S32.HI R9, RZ, 0x2, R10 ;  /* 0x00000002ff097819 */ /* 0x000fc4000001140a */
[----:B------:R-:W-:Y:S02]  /*9d40*/  SHF.R.S32.HI R12, RZ, 0x1f, R10 ;  /* 0x0000001fff0c7819 */ /* 0x000fe4000001140a */
[----:B------:R-:W-:Y:S02]  /*9d50*/  LEA.HI R7, R5, R5, RZ, 0x1 ;  /* 0x0000000505077211 */ /* 0x000fe400078f08ff */
[----:B------:R-:W-:-:S04]  /*9d60*/  LEA.HI R12, R12, R9, RZ, 0x3 ;  /* 0x000000090c0c7211 */ /* 0x000fc800078f18ff */
[----:B------:R-:W-:-:S05]  /*9d70*/  LOP3.LUT R12, R12, 0xfffffff8, RZ, 0xc0, !PT ;  /* 0xfffffff80c0c7812 */ /* 0x000fca00078ec0ff */
[----:B------:R-:W-:Y:S01]  /*9d80*/  IMAD.IADD R4, R9, 0x1, -R12 ;  /* 0x0000000109047824 */ /* 0x000fe200078e0a0c */
[----:B------:R-:W-:Y:S01]  /*9d90*/  LOP3.LUT R12, R7, 0x1ffffffe, RZ, 0xc0, !PT ;  /* 0x1ffffffe070c7812 */ /* 0x000fe200078ec0ff */
[----:B------:R-:W2:Y:S01]  /*9da0*/  S2R R9, SR_CTAID.X ;  /* 0x0000000000097919 */ /* 0x000ea20000002500 */
[----:B------:R-:W-:Y:S02]  /*9db0*/  SHF.R.S32.HI R7, RZ, 0x5, R11 ;  /* 0x00000005ff077819 */ /* 0x000fe4000001140b */
[----:B------:R-:W-:Y:S01]  /*9dc0*/  IADD3 R11, R5, -R12, RZ ;  /* 0x8000000c050b7210 */ /* 0x000fe20007ffe0ff */
[----:B------:R-:W-:Y:S02]  /*9dd0*/  IMAD.U32 R5, RZ, RZ, UR5 ;  /* 0x00000005ff057e24 */ /* 0x000fe4000f8e00ff */
[----:B------:R-:W-:Y:S02]  /*9de0*/  IMAD R7, R7, 0x10, R4 ;  /* 0x0000001007077824 */ /* 0x000fe400078e0204 */
[----:B------:R-:W-:Y:S01]  /*9df0*/  IMAD.U32 R4, RZ, RZ, UR4 ;  /* 0x00000004ff047e24 */ /* 0x000fe2000f8e00ff */
[----:B------:R-:W-:Y:S01]  /*9e00*/  UIMAD.WIDE.U32 UR4, UR13, UR8, URZ ;  /* 0x000000080d0472a5 */ /* 0x000fe2000f8e003f */
[----:B------:R-:W-:-:S02]  /*9e10*/  IMAD R16, R6, 0x40, R7 ;  /* 0x0000004006107824 */ /* 0x000fc400078e0207 */
[----:B------:R-:W-:Y:S01]  /*9e20*/  IMAD.U32 R5, RZ, RZ, UR6 ;  /* 0x00000006ff057e24 */ /* 0x000fe2000f8e00ff */
[----:B------:R-:W-:Y:S01]  /*9e30*/  UIMAD UR6, UR13, UR9, UR7 ;  /* 0x000000090d0672a4 */ /* 0x000fe2000f8e0207 */
[C---:B---3--:R-:W-:Y:S01]  /*9e40*/  IMAD R12, R18.reuse, UR10, RZ ;  /* 0x0000000a120c7c24 */ /* 0x048fe2000f8e02ff */
[----:B------:R-:W-:Y:S01]  /*9e50*/  LEA R6, R11, R16, 0x3 ;  /* 0x000000100b067211 */ /* 0x000fe200078e18ff */
[----:B------:R-:W-:Y:S01]  /*9e60*/  IMAD.WIDE.U32 R4, R18, UR12, R4 ;  /* 0x0000000c12047c25 */ /* 0x000fe2000f8e0004 */
[----:B------:R-:W-:Y:S01]  /*9e70*/  UIADD3 UR6, UR5, UR6, URZ ;  /* 0x0000000605067290 */ /* 0x000fe2000fffe03f */
[----:B------:R-:W-:Y:S02]  /*9e80*/  ULDC.64 UR8, c[0x0][0xc28] ;  /* 0x00030a0000087ab9 */ /* 0x000fe40000000a00 */
[----:B------:R-:W-:Y:S02]  /*9e90*/  IMAD R18, RZ, RZ, -UR13 ;  /* 0x8000000dff127e24 */ /* 0x000fe4000f8e02ff */
[----:B------:R-:W-:-:S02]  /*9ea0*/  IMAD R15, R19, UR12, R12 ;  /* 0x0000000c130f7c24 */ /* 0x000fc4000f8e020c */
[----:B------:R-:W-:Y:S02]  /*9eb0*/  IMAD.U32 R7, RZ, RZ, UR5 ;  /* 0x00000005ff077e24 */ /* 0x000fe4000f8e00ff */
[----:B0-----:R-:W-:Y:S02]  /*9ec0*/  IMAD R23, R23, R18, UR11 ;  /* 0x0000000b17177e24 */ /* 0x001fe4000f8e0212 */
[----:B------:R-:W-:Y:S01]  /*9ed0*/  IMAD.U32 R7, RZ, RZ, UR6 ;  /* 0x00000006ff077e24 */ /* 0x000fe2000f8e00ff */
[----:B------:R-:W-:Y:S01]  /*9ee0*/  ULDC.64 UR6, c[0x0][0xc48] ;  /* 0x0003120000067ab9 */ /* 0x000fe20000000a00 */
[----:B------:R-:W-:Y:S02]  /*9ef0*/  IMAD.IADD R5, R5, 0x1, R15 ;  /* 0x0000000105057824 */ /* 0x000fe400078e020f */
[----:B--2---:R-:W-:Y:S02]  /*9f00*/  IMAD R11, R9, 0x80, R6 ;  /* 0x00000080090b7824 */ /* 0x004fe400078e0206 */
[----:B------:R-:W-:Y:S01]  /*9f10*/  IMAD.U32 R6, RZ, RZ, UR4 ;  /* 0x00000004ff067e24 */ /* 0x000fe2000f8e00ff */
[----:B------:R-:W-:Y:S01]  /*9f20*/  ULDC.64 UR4, c[0x0][0xce0] ;  /* 0x0003380000047ab9 */ /* 0x000fe20000000a00 */
[----:B-1----:R-:W-:Y:S01]  /*9f30*/  @P0 IMAD.HI.U32 R12, R11, R14, RZ ;  /* 0x0000000e0b0c0227 */ /* 0x002fe200078e00ff */
[----:B------:R-:W-:-:S03]  /*9f40*/  MOV R13, R11 ;  /* 0x0000000b000d7202 */ /* 0x000fc60000000f00 */
[C---:B----4-:R-:W-:Y:S01]  /*9f50*/  IMAD R14, R20.reuse, UR10, RZ ;  /* 0x0000000a140e7c24 */ /* 0x050fe2000f8e02ff */
[----:B-----5:R-:W-:Y:S01]  /*9f60*/  @P0 SHF.R.U32.HI R13, RZ, R17, R12 ;  /* 0x00000011ff0d0219 */ /* 0x020fe2000001160c */
[----:B------:R-:W-:-:S04]  /*9f70*/  IMAD.WIDE.U32 R6, R20, UR12, R6 ;  /* 0x0000000c14067c25 */ /* 0x000fc8000f8e0006 */
[----:B------:R-:W-:Y:S01]  /*9f80*/  IMAD R17, R21, UR12, R14 ;  /* 0x0000000c15117c24 */ /* 0x000fe2000f8e020e */
[----:B------:R-:W-:Y:S01]  /*9f90*/  SHF.R.S32.HI R14, RZ, 0x1f, R23 ;  /* 0x0000001fff0e7819 */ /* 0x000fe20000011417 */
[----:B------:R-:W-:-:S04]  /*9fa0*/  @P0 IMAD.HI.U32 R22, R11, R22, RZ ;  /* 0x000000160b160227 */ /* 0x000fc800078e00ff */
[----:B------:R-:W-:Y:S02]  /*9fb0*/  IMAD.IADD R7, R7, 0x1, R17 ;  /* 0x0000000107077824 */ /* 0x000fe400078e0211 */
[----:B------:R-:W-:Y:S01]  /*9fc0*/  IMAD.MOV.U32 R15, RZ, RZ, R11 ;  /* 0x000000ffff0f7224 */ /* 0x000fe200078e000b */
        /* <DEDUP_REMOVED lines=14> */
[----:B------:R-:W-:Y:S01]  /*a0b0*/  IMAD.MOV R18, RZ, RZ, -R15 ;  /* 0x000000ffff127224 */ /* 0x000fe200078e0a0f */
[----:B------:R-:W-:Y:S01]  /*a0c0*/  IADD3 R7, R7, R19, RZ ;  /* 0x0000001307077210 */ /* 0x000fe20007ffe0ff */
[----:B------:R-:W-:-:S02]  /*a0d0*/  IMAD R12, R12, UR4, RZ ;  /* 0x000000040c0c7c24 */ /* 0x000fc4000f8e02ff */
[C-C-:B------:R-:W-:Y:S02]  /*a0e0*/  IMAD R13, R8.reuse, R13, R11.reuse ;  /* 0x0000000d080d7224 */ /* 0x140fe400078e020b */
[----:B------:R-:W-:Y:S02]  /*a0f0*/  IMAD R11, R8, R18, R11 ;  /* 0x00000012080b7224 */ /* 0x000fe400078e020b */
[C---:B------:R-:W-:Y:S01]  /*a100*/  IMAD R17, R15.reuse, UR5, R12 ;  /* 0x000000050f117c24 */ /* 0x040fe2000f8e020c */
[----:B------:R-:W-:Y:S01]  /*a110*/  SHF.R.S32.HI R12, RZ, 0x1f, R13 ;  /* 0x0000001fff0c7819 */ /* 0x000fe2000001140d */
[----:B------:R-:W-:Y:S01]  /*a120*/  IMAD.WIDE.U32 R6, R15, UR4, R6 ;  /* 0x000000040f067c25 */ /* 0x000fe2000f8e0006 */
[----:B------:R-:W-:Y:S01]  /*a130*/  SHF.R.S32.HI R14, RZ, 0x1f, R11 ;  /* 0x0000001fff0e7819 */ /* 0x000fe2000001140b */
[----:B------:R-:W0:Y:S01]  /*a140*/  S2UR UR5, SR_CgaCtaId ;  /* 0x00000000000579c3 */ /* 0x000e220000008800 */
[----:B------:R-:W-:Y:S01]  /*a150*/  UMOV UR4, 0x400 ;  /* 0x0000040000047882 */ /* 0x000fe20000000000 */
[----:B------:R-:W-:-:S02]  /*a160*/  IMAD R12, R12, UR6, RZ ;  /* 0x000000060c0c7c24 */ /* 0x000fc4000f8e02ff */
        /* <DEDUP_REMOVED lines=33> */
[----:B------:R-:W-:-:S05]  /*a380*/  IADD3 R0, R0, -R17, RZ ;  /* 0x8000001100007210 */ /* 0x000fca0007ffe0ff */
        /* <DEDUP_REMOVED lines=21> */
[----:B------:R-:W-:-:S02]  /*a4e0*/  IADD3 R23, R0, 0x58, RZ ;  /* 0x0000005800177810 */ /* 0x000fc40007ffe0ff */
[----:B------:R-:W-:Y:S02]  /*a4f0*/  @!P3 LEA.HI R2, R2, R2, RZ, 0x1 ;  /* 0x000000020202b211 */ /* 0x000fe400078f08ff */
[----:B------:R-:W-:Y:S02]  /*a500*/  @!P4 LEA.HI R3, R3, R3, RZ, 0x1 ;  /* 0x000000030303c211 */ /* 0x000fe400078f08ff */
        /* <DEDUP_REMOVED lines=38> */
[----:B------:R-:W-:Y:S01]  /*a770*/  ISETP.GE.AND P1, PT, R23, UR4, PT ;  /* 0x0000000417007c0c */ /* 0x000fe2000bf26270 */
[--C-:B0-----:R-:W-:Y:S01]  /*a780*/  @!P2 IMAD.WIDE R2, R13, 0x4, R4.reuse ;  /* 0x000000040d02a825 */ /* 0x101fe200078e0204 */
[----:B------:R-:W-:Y:S02]  /*a790*/  ISETP.GE.AND P0, PT, R24, UR4, PT ;  /* 0x0000000418007c0c */ /* 0x000fe4000bf06270 */
[----:B------:R-:W-:Y:S01]  /*a7a0*/  IADD3 R22, R0, 0x88, RZ ;  /* 0x0000008800167810 */ /* 0x000fe20007ffe0ff */
        /* <DEDUP_REMOVED lines=8> */
[----:B------:R-:W-:Y:S02]  /*a830*/  @!P1 LEA.HI R23, R23, R23, RZ, 0x1 ;  /* 0x0000001717179211 */ /* 0x000fe400078f08ff */
        /* <DEDUP_REMOVED lines=77> */
[----:B------:R1:W-:Y:S01]  /*ad10*/  @!P4 ST.E.64 desc[UR36][R10.64], R112 ;  /* 0x000000700a00c985 */ /* 0x0003e2000c101b24 */
[C---:B--2---:R-:W-:Y:S02]  /*ad20*/  IADD3 R12, R0.reuse, 0xe8, RZ ;  /* 0x000000e8000c7810 */ /* 0x044fe40007ffe0ff */
[----:B------:R-:W-:Y:S01]  /*ad30*/  VIADD R19, R0, 0xd0 ;  /* 0x000000d000137836 */ /* 0x000fe20000000000 */
[----:B------:R2:W-:Y:S01]  /*ad40*/  @!P5 ST.E.64 desc[UR36][R14.64], R116 ;  /* 0x000000740e00d985 */ /* 0x0005e2000c101b24 */
[----:B------:R-:W-:Y:S01]  /*ad50*/  @!P6 IMAD.WIDE R16, R17, 0x4, R4 ;  /* 0x000000041110e825 */ /* 0x000fe200078e0204 */
[----:B------:R-:W-:-:S02]  /*ad60*/  ISETP.GE.AND P4, PT, R12, UR4, PT ;  /* 0x000000040c007c0c */ /* 0x000fc4000bf86270 */
[----:B------:R-:W-:Y:S01]  /*ad70*/  ISETP.GE.AND P1, PT, R19, UR4, PT ;  /* 0x0000000413007c0c */ /* 0x000fe2000bf26270 */
[C---:B------:R-:W-:Y:S01]  /*ad80*/  VIADD R21, R0.reuse, 0xe0 ;  /* 0x000000e000157836 */ /* 0x040fe20000000000 */
[----:B------:R3:W-:Y:S01]  /*ad90*/  @!P6 ST.E.64 desc[UR36][R16.64], R120 ;  /* 0x000000781000e985 */ /* 0x0007e2000c101b24 */
[----:B0-----:R-:W-:Y:S01]  /*ada0*/  VIADD R3, R0, 0xf8 ;  /* 0x000000f800037836 */ /* 0x001fe20000000000 */
[----:B------:R-:W-:Y:S01]  /*adb0*/  @!P0 LEA.HI R18, R18, R18, RZ, 0x1 ;  /* 0x0000001212128211 */ /* 0x000fe200078f08ff */
[----:B------:R-:W-:Y:S01]  /*adc0*/  VIADD R13, R0, 0xf0 ;  /* 0x000000f0000d7836 */ /* 0x000fe20000000000 */
[----:B------:R-:W-:Y:S02]  /*add0*/  ISETP.GE.AND P3, PT, R21, UR4, PT ;  /* 0x0000000415007c0c */ /* 0x000fe4000bf66270 */
[----:B------:R-:W-:Y:S02]  /*ade0*/  ISETP.GE.AND P6, PT, R3, UR4, PT ;  /* 0x0000000403007c0c */ /* 0x000fe4000bfc6270 */
[----:B------:R-:W-:-:S02]  /*adf0*/  ISETP.GE.AND P5, PT, R13, UR4, PT ;  /* 0x000000040d007c0c */ /* 0x000fc4000bfa6270 */
[----:B------:R-:W-:Y:S02]  /*ae00*/  @!P2 LEA.HI R20, R20, R20, RZ, 0x1 ;  /* 0x000000141414a211 */ /* 0x000fe400078f08ff */
[----:B------:R-:W-:Y:S02]  /*ae10*/  @!P1 LEA.HI R19, R19, R19, RZ, 0x1 ;  /* 0x0000001313139211 */ /* 0x000fe400078f08ff */
[----:B------:R-:W-:Y:S02]  /*ae20*/  @!P4 LEA.HI R12, R12, R12, RZ, 0x1 ;  /* 0x0000000c0c0cc211 */ /* 0x000fe400078f08ff */
[----:B-1----:R-:W-:Y:S02]  /*ae30*/  @!P1 LOP3.LUT R11, R19, 0xfffffffe, RZ, 0xc0, !PT ;  /* 0xfffffffe130b9812 */ /* 0x002fe400078ec0ff */
[----:B------:R-:W-:Y:S02]  /*ae40*/  @!P3 LEA.HI R21, R21, R21, RZ, 0x1 ;  /* 0x000000151515b211 */ /* 0x000fe400078f08ff */
[----:B------:R-:W-:-:S02]  /*ae50*/  @!P6 LEA.HI R10, R3, R3, RZ, 0x1 ;  /* 0x00000003030ae211 */ /* 0x000fc400078f08ff */
[----:B------:R-:W-:Y:S02]  /*ae60*/  @!P5 LEA.HI R2, R13, R13, RZ, 0x1 ;  /* 0x0000000d0d02d211 */ /* 0x000fe400078f08ff */
[----:B------:R-:W-:Y:S02]  /*ae70*/  @!P0 LOP3.LUT R3, R18, 0xfffffffe, RZ, 0xc0, !PT ;  /* 0xfffffffe12038812 */ /* 0x000fe400078ec0ff */
[----:B------:R-:W-:Y:S02]  /*ae80*/  @!P2 LOP3.LUT R13, R20, 0xfffffffe, RZ, 0xc0, !PT ;  /* 0xfffffffe140da812 */ /* 0x000fe400078ec0ff */
[----:B--2---:R-:W-:Y:S02]  /*ae90*/  @!P3 LOP3.LUT R15, R21, 0xfffffffe, RZ, 0xc0, !PT ;  /* 0xfffffffe150fb812 */ /* 0x004fe400078ec0ff */
[----:B---3--:R-:W-:Y:S01]  /*aea0*/  @!P4 LOP3.LUT R17, R12, 0xfffffffe, RZ, 0xc0, !PT ;  /* 0xfffffffe0c11c812 */ /* 0x008fe200078ec0ff */
        /* <DEDUP_REMOVED lines=16> */
.L_x_13816:
[----:B------:R-:W-:Y:S05]  /*afb0*/  BSYNC B0 ;  /* 0x0000000000007941 */ /* 0x000fea0003800000 */
.L_x_13815:
[----:B------:R-:W-:Y:S01]  /*afc0*/  ISETP.GE.AND P0, PT, R9, R8, PT ;  /* 0x000000080900720c */ /* 0x000fe20003f06270 */
[----:B0--3--:R2:W3:Y:S04]  /*afd0*/  SHFL.IDX PT, R3, R7, 0x1, 0x1c1f ;  /* 0x003c1f0007037f89 */ /* 0x0094e800000e0000 */
[----:B------:R2:W0:Y:S08]  /*afe0*/  SHFL.IDX PT, R2, R6, 0x1, 0x1c1f ;  /* 0x003c1f0006027f89 */ /* 0x00043000000e0000 */
[----:B--2---:R-:W-:Y:S05]  /*aff0*/  @P0 BRA `(.L_x_13774) ;  /* 0x0000005400680947 */ /* 0x004fea0003800000 */
        /* <DEDUP_REMOVED lines=18> */
[----:B------:R-:W-:Y:S02]  /*b120*/  @!P1 LEA.HI R4, R4, R4, RZ, 0x1 ;  /* 0x0000000404049211 */ /* 0x000fe400078f08ff */
[----:B------:R-:W-:Y:S02]  /*b130*/  @!P2 LEA.HI R5, R5, R5, RZ, 0x1 ;  /* 0x000000050505a211 */ /* 0x000fe400078f08ff */
[----:B------:R-:W-:Y:S02]  /*b140*/  @!P1 LOP3.LUT R7, R4, 0xfffffffe, RZ, 0xc0, !PT ;  /* 0xfffffffe04079812 */ /* 0x000fe400078ec0ff */
[----:B------:R-:W-:Y:S01]  /*b150*/  @!P2 LOP3.LUT R9, R5, 0xfffffffe, RZ, 0xc0, !PT ;  /* 0xfffffffe0509a812 */ /* 0x000fe200078ec0ff */
[--C-:B0--3--:R-:W-:Y:S01]  /*b160*/  @!P0 IMAD.WIDE R4, R0, 0x4, R2.reuse ;  /* 0x0000000400048825 */ /* 0x109fe200078e0202 */
        /* <DEDUP_REMOVED lines=131> */
[C---:B------:R-:W-:Y:S01]  /*b9a0*/  VIADD R17, R0.reuse, 0xe8 ;  /* 0x000000e800117836 */ /* 0x040fe20000000000 */
[----:B------:R-:W-:Y:S01]  /*b9b0*/  @!P6 LEA.HI R19, R19, R19, RZ, 0x1 ;  /* 0x000000131313e211 */ /* 0x000fe200078f08ff */
[----:B------:R-:W-:Y:S01]  /*b9c0*/  VIADD R0, R0, 0xf8 ;  /* 0x000000f800007836 */ /* 0x000fe20000000000 */
[----:B------:R-:W-:Y:S02]  /*b9d0*/  ISETP.GE.AND P1, PT, R15, UR4, PT ;  /* 0x000000040f007c0c */ /* 0x000fe4000bf26270 */
        /* <DEDUP_REMOVED lines=13> */
[----:B------:R-:W-:-:S02]  /*bab0*/  @!P1 LOP3.LUT R15, R15, 0xfffffffe, RZ, 0xc0, !PT ;  /* 0xfffffffe0f0f9812 */ /* 0x000fc400078ec0ff */
        /* <DEDUP_REMOVED lines=20> */
.L_x_13814:
        /* <DEDUP_REMOVED lines=31> */
[----:B------:R-:W-:Y:S01]  /*bdf0*/  IADD3 R7, -R5, RZ, RZ ;  /* 0x000000ff05077210 */ /* 0x000fe20007ffe1ff */
        /* <DEDUP_REMOVED lines=8> */
[----:B------:R-:W-:Y:S02]  /*be80*/  IMAD.U32 R3, RZ, RZ, UR6 ;  /* 0x00000006ff037e24 */ /* 0x000fe4000f8e00ff */
[----:B------:R-:W-:Y:S01]  /*be90*/  IMAD R11, R11, UR7, R12 ;  /* 0x000000070b0b7c24 */ /* 0x000fe2000f8e020c */
[----:B------:R-:W-:Y:S01]  /*bea0*/  SHF.R.S32.HI R0, RZ, 0x1f, R7 ;  /* 0x0000001fff007819 */ /* 0x000fe20000011407 */
[----:B------:R-:W-:-:S04]  /*beb0*/  IMAD.WIDE.U32 R2, R10, UR7, R2 ;  /* 0x000000070a027c25 */ /* 0x000fc8000f8e0002 */
[----:B------:R-:W-:Y:S02]  /*bec0*/  IMAD.IADD R3, R11, 0x1, R3 ;  /* 0x000000010b037824 */ /* 0x000fe400078e0203 */
[----:B------:R-:W-:Y:S02]  /*bed0*/  IMAD R4, R4, UR4, RZ ;  /* 0x0000000404047c24 */ /* 0x000fe4000f8e02ff */
[----:B------:R-:W-:-:S04]  /*bee0*/  IMAD.WIDE.U32 R2, R9, UR4, R2 ;  /* 0x0000000409027c25 */ /* 0x000fc8000f8e0002 */
        /* <DEDUP_REMOVED lines=15> */
.L_x_13772:
        /* <DEDUP_REMOVED lines=18> */
.L_x_13817:
[----:B------:R-:W-:Y:S01]  /*c100*/  ULDC UR43, c[0x0][0xd50] ;  /* 0x00035400002b7ab9 */ /* 0x000fe20000000800 */
[----:B------:R-:W-:Y:S01]  /*c110*/  UMOV UR39, UR6 ;  /* 0x0000000600277c82 */ /* 0x000fe20008000000 */
[----:B------:R-:W-:-:S11]  /*c120*/  UISETP.NE.AND UP0, UPT, UR43, 0x1, UPT ;  /* 0x000000012b00788c */ /* 0x000fd6000bf05270 */
[----:B------:R-:W-:Y:S01]  /*c130*/  @UP0 ULDC UR4, c[0x0][0xd54] ;  /* 0x0003550000040ab9 */ /* 0x000fe20000000800 */
[----:B------:R-:W-:Y:S01]  /*c140*/  @UP0 ULDC UR7, c[0x0][0xd58] ;  /* 0x0003560000070ab9 */ /* 0x000fe20000000800 */
[----:B------:R-:W-:-:S04]  /*c150*/  UIMAD.WIDE.U32 UR4, UR6, UR4, URZ ;  /* 0x00000004060472a5 */ /* 0x000fc8000f8e003f */
[----:B------:R-:W-:-:S12]  /*c160*/  @UP0 USHF.R.U32.HI UR39, URZ, UR7, UR5 ;  /* 0x000000073f270299 */ /* 0x000fd80008011605 */
.L_x_13818:
[----:B------:R-:W-:Y:S01]  /*c170*/  ISETP.LE.AND P0, PT, RZ, UR45, PT ;  /* 0x0000002dff007c0c */ /* 0x000fe2000bf03270 */
[----:B------:R-:W-:Y:S01]  /*c180*/  UIADD3 UR4, -UR39, URZ, URZ ;  /* 0x0000003f27047290 */ /* 0x000fe2000fffe13f */
[----:B------:R-:W-:Y:S01]  /*c190*/  IMAD.MOV.U32 R26, RZ, RZ, 0x1 ;  /* 0x00000001ff1a7424 */ /* 0x000fe200078e00ff */
[----:B------:R-:W-:Y:S01]  /*c1a0*/  MOV R6, 0x1 ;  /* 0x0000000100067802 */ /* 0x000fe20000000f00 */
[----:B------:R-:W-:Y:S01]  /*c1b0*/  IMAD.MOV.U32 R0, RZ, RZ, RZ ;  /* 0x000000ffff007224 */ /* 0x000fe200078e00ff */
[----:B------:R-:W-:-:S08]  /*c1c0*/  UIMAD UR43, UR43, UR4, UR6 ;  /* 0x000000042b2b72a4 */ /* 0x000fd0000f8e0206 */
        /* <DEDUP_REMOVED lines=31> */
[----:B------:R-:W-:Y:S02]  /*c3c0*/  UIMAD.WIDE UR4, UR4, 0x2aaaaaab, URZ ;  /* 0x2aaaaaab040478a5 */ /* 0x000fe4000f8e023f */
[----:B------:R-:W-:Y:S02]  /*c3d0*/  UIADD3 UR6, UR7, UR6, URZ ;  /* 0x0000000607067290 */ /* 0x000fe4000fffe03f */
[----:B------:R-:W-:Y:S02]  /*c3e0*/  USHF.R.U32.HI UR41, URZ, 0x1f, UR5 ;  /* 0x0000001f3f297899 */ /* 0x000fe40008011605 */
[----:B------:R-:W-:Y:S02]  /*c3f0*/  UIMAD.WIDE UR6, UR6, 0x2aaaaaab, URZ ;  /* 0x2aaaaaab060678a5 */ /* 0x000fe4000f8e023f */
[----:B------:R-:W-:-:S02]  /*c400*/  ULEA.HI.SX32 UR41, UR5, UR41, 0x1c ;  /* 0x0000002905297291 */ /* 0x000fc4000f8fe23f */
[----:B------:R-:W-:Y:S02]  /*c410*/  USHF.R.U32.HI UR42, URZ, 0x1f, UR7 ;  /* 0x0000001f3f2a7899 */ /* 0x000fe40008011607 */
[----:B------:R-:W-:Y:S02]  /*c420*/  ULOP3.LUT UR43, UR43, 0xffff, URZ, 0xc0, !UPT ;  /* 0x0000ffff2b2b7892 */ /* 0x000fe4000f8ec03f */
[----:B------:R-:W-:Y:S01]  /*c430*/  ULEA.HI.SX32 UR42, UR7, UR42, 0x1c ;  /* 0x0000002a072a7291 */ /* 0x000fe2000f8fe23f */
        /* <DEDUP_REMOVED lines=38> */
.L_x_13820:
[----:B------:R-:W-:Y:S02]  /*c6a0*/  UIMAD UR48, UR43, UR38, URZ ;  /* 0x000000262b3072a4 */ /* 0x000fe4000f8e023f */
[----:B------:R-:W-:Y:S01]  /*c6b0*/  MOV R0, UR38 ;  /* 0x0000002600007c02 */ /* 0x000fe20008000f00 */
[----:B------:R-:W-:-:S03]  /*c6c0*/  IMAD.MOV.U32 R6, RZ, RZ, 0x1 ;  /* 0x00000001ff067424 */ /* 0x000fc600078e00ff */
        /* <DEDUP_REMOVED lines=21> */
[----:B------:R-:W-:Y:S01]  /*c820*/  MOV R13, RZ ;  /* 0x000000ff000d7202 */ /* 0x000fe20000000f00 */
[----:B------:R-:W-:-:S02]  /*c830*/  IMAD.U32 R10, RZ, RZ, UR4 ;  /* 0x00000004ff0a7e24 */ /* 0x000fc4000f8e00ff */
[----:B------:R-:W-:Y:S02]  /*c840*/  IMAD.U32 R11, RZ, RZ, UR5 ;  /* 0x00000005ff0b7e24 */ /* 0x000fe4000f8e00ff */
[----:B------:R-:W-:Y:S02]  /*c850*/  IMAD.MOV.U32 R8, RZ, RZ, 0x70 ;  /* 0x00000070ff087424 */ /* 0x000fe400078e00ff */
[----:B------:R-:W-:-:S07]  /*c860*/  IMAD.MOV.U32 R12, RZ, RZ, 0x1 ;  /* 0x00000001ff0c7424 */ /* 0x000fce00078e00ff */
[----:B------:R-:W-:-:S07]  /*c870*/  LEPC R20, `(.L_x_13821) ;  /* 0x000000001014794e */ /* 0x000fce0000000000 */
[----:B0----5:R-:W-:Y:S05]  /*c880*/  CALL.ABS.NOINC R2 ;  /* 0x0000000002007343 */ /* 0x021fea0003c00000 */
.L_x_13821:
        /* <DEDUP_REMOVED lines=20> */
.L_x_13823:
        /* <DEDUP_REMOVED lines=8> */
[----:B------:R-:W-:Y:S01]  /*ca50*/  MOV R13, RZ ;  /* 0x000000ff000d7202 */ /* 0x000fe20000000f00 */
[----:B------:R-:W-:Y:S02]  /*ca60*/  IMAD.U32 R10, RZ, RZ, UR4 ;  /* 0x00000004ff0a7e24 */ /* 0x000fe4000f8e00ff */
[----:B------:R-:W-:-:S02]  /*ca70*/  IMAD.U32 R11, RZ, RZ, UR5 ;  /* 0x00000005ff0b7e24 */ /* 0x000fc4000f8e00ff */
[----:B------:R-:W-:Y:S02]  /*ca80*/  IMAD.MOV.U32 R8, RZ, RZ, 0x70 ;  /* 0x00000070ff087424 */ /* 0x000fe400078e00ff */
[----:B0-----:R-:W-:-:S07]  /*ca90*/  IMAD.MOV.U32 R12, RZ, RZ, 0x1 ;  /* 0x00000001ff0c7424 */ /* 0x001fce00078e00ff */
[----:B------:R-:W-:-:S07]  /*caa0*/  LEPC R20, `(.L_x_13822) ;  /* 0x000000001014794e */ /* 0x000fce0000000000 */
[----:B-1----:R-:W-:Y:S05]  /*cab0*/  CALL.ABS.NOINC R2 ;  /* 0x0000000002007343 */ /* 0x002fea0003c00000 */
.L_x_13822:
        /* <DEDUP_REMOVED lines=23> */
[----:B------:R-:W-:-:S05]  /*cc30*/  IMAD R4, R0, 0x60, R32 ;  /* 0x0000006000047824 */ /* 0x000fca00078e0220 */
[C---:B------:R-:W-:Y:S01]  /*cc40*/  ISETP.GE.AND P0, PT, R4.reuse, UR40, PT ;  /* 0x0000002804007c0c */ /* 0x040fe2000bf06270 */
[----:B------:R-:W1:Y:S01]  /*cc50*/  @P1 LDC R3, c[0x0][0x438] ;  /* 0x00010e00ff031b82 */ /* 0x000e620000000800 */
[----:B-----5:R-:W-:Y:S02]  /*cc60*/  IADD3 R10, R4, R27, RZ ;  /* 0x0000001b040a7210 */ /* 0x020fe40007ffe0ff */
[----:B------:R-:W-:-:S03]  /*cc70*/  ISETP.GT.U32.OR P0, PT, R32, 0x5f, P0 ;  /* 0x0000005f2000780c */ /* 0x000fc60000704470 */
[----:B------:R-:W-:-:S10]  /*cc80*/  IMAD.MOV.U32 R11, RZ, RZ, R10 ;  /* 0x000000ffff0b7224 */ /* 0x000fd400078e000a */
        /* <DEDUP_REMOVED lines=34> */
.L_x_13870:
[----:B------:R-:W2:Y:S01]  /*ceb0*/  LDL R2, [R1] ;  /* 0x0000000001027983 */ /* 0x000ea20000100800 */
[----:B-----5:R-:W-:Y:S02]  /*cec0*/  @!P0 SHF.R.S32.HI R3, RZ, 0x1f, R4 ;  /* 0x0000001fff038819 */ /* 0x020fe40000011404 */
[----:B------:R-:W-:Y:S02]  /*ced0*/  CS2R R22, SRZ ;  /* 0x0000000000167805 */ /* 0x000fe4000001ff00 */
[----:B------:R-:W-:Y:S01]  /*cee0*/  LOP3.LUT R16, R16, 0xffff7fff, RZ, 0xc0, !PT ;  /* 0xffff7fff10107812 */ /* 0x000fe200078ec0ff */
[----:B------:R-:W-:Y:S01]  /*cef0*/  IMAD.U32 R29, RZ, RZ, UR39 ;  /* 0x00000027ff1d7e24 */ /* 0x000fe2000f8e00ff */
[----:B------:R-:W-:Y:S01]  /*cf00*/  @!P0 MOV R22, R4 ;  /* 0x0000000400168202 */ /* 0x000fe20000000f00 */
        /* <DEDUP_REMOVED lines=13> */
.L_x_13825:
[----:B------:R-:W-:-:S05]  /*cfe0*/  IMAD.MOV.U32 R2, RZ, RZ, 0x1 ;  /* 0x00000001ff027424 */ /* 0x000fca00078e00ff */
[----:B------:R-:W-:-:S04]  /*cff0*/  SHF.L.U32 R2, R2, 0x1f, RZ ;  /* 0x0000001f02027819 */ /* 0x000fc800000006ff */
[----:B------:R-:W0:Y:S02]  /*d000*/  SYNCS.PHASECHK.TRANS64.TRYWAIT P0, [UR44+0x32440], R2 ;  /* 0x03244002ff0075a7 */ /* 0x000e24000800016c */
[----:B0-----:R-:W-:Y:S05]  /*d010*/  @!P0 BRA `(.L_x_13826) ;  /* 0x0000003800488947 */ /* 0x001fea0003800000 */
.L_x_13871:
[----:B------:R-:W-:Y:S01]  /*d020*/  SHF.R.S32.HI R26, RZ, 0x1f, R19 ;  /* 0x0000001fff1a7819 */ /* 0x000fe20000011413 */
[----:B------:R-:W-:Y:S01]  /*d030*/  ULDC.64 UR4, c[0x0][0x300] ;  /* 0x0000c00000047ab9 */ /* 0x000fe20000000a00 */
[----:B------:R-:W-:Y:S01]  /*d040*/  R2UR UR6, R29 ;  /* 0x000000001d0672ca */ /* 0x000fe200000e0000 */
[----:B------:R-:W-:Y:S01]  /*d050*/  IMAD.MOV.U32 R9, RZ, RZ, -0x60 ;  /* 0xffffffa0ff097424 */ /* 0x000fe200078e00ff */
[----:B------:R-:W-:Y:S01]  /*d060*/  LOP3.LUT R16, R16, 0xfffffffd, RZ, 0xc0, !PT ;  /* 0xfffffffd10107812 */ /* 0x000fe200078ec0ff */
[----:B0-----:R-:W-:Y:S02]  /*d070*/  IMAD R2, R26, UR4, RZ ;  /* 0x000000041a027c24 */ /* 0x001fe4000f8e02ff */
[----:B------:R-:W-:Y:S02]  /*d080*/  IMAD.SHL.U32 R28, R7, 0x8, RZ ;  /* 0x00000008071c7824 */ /* 0x000fe400078e00ff */
        /* <DEDUP_REMOVED lines=17> */
[----:B------:R-:W-:Y:S01]  /*d1a0*/  LOP3.LUT R3, R6, 0x1c0, RZ, 0xc0, !PT ;  /* 0x000001c006037812 */ /* 0x000fe200078ec0ff */
[----:B------:R-:W-:Y:S02]  /*d1b0*/  ULDC UR4, c[0x0][0x2f4] ;  /* 0x0000bd0000047ab9 */ /* 0x000fe40000000800 */
[----:B------:R-:W-:-:S02]  /*d1c0*/  ISETP.GE.AND P2, PT, R17, UR4, PT ;  /* 0x0000000411007c0c */ /* 0x000fc4000bf46270 */
[----:B------:R-:W-:Y:S02]  /*d1d0*/  LOP3.LUT R3, R3, 0x38, R6, 0xf8, !PT ;  /* 0x0000003803037812 */ /* 0x000fe400078ef806 */
[----:B------:R-:W-:Y:S02]  /*d1e0*/  LEA.HI.X R5, R2, UR7, R5, 0x1, P0 ;  /* 0x0000000702057c11 */ /* 0x000fe400080f0c05 */
[----:B------:R-:W-:Y:S01]  /*d1f0*/  LOP3.LUT R3, R3, 0x38, R18, 0x78, !PT ;  /* 0x0000003803037812 */ /* 0x000fe200078e7812 */
[----:B------:R-:W-:-:S03]  /*d200*/  IMAD R18, R0, R9, UR40 ;  /* 0x0000002800127e24 */ /* 0x000fc6000f8e0209 */
[----:B------:R-:W-:Y:S01]  /*d210*/  LOP3.LUT R28, R3, 0x200, R28, 0xf8, !PT ;  /* 0x00000200031c7812 */ /* 0x000fe200078ef81c */
[----:B------:R-:W-:Y:S02]  /*d220*/  IMAD.IADD R18, R18, 0x1, -R37 ;  /* 0x0000000112127824 */ /* 0x000fe400078e0a25 */
[----:B------:R-:W-:-:S03]  /*d230*/  @P2 LOP3.LUT R16, R16, 0x2, RZ, 0xfc, !PT ;  /* 0x0000000210102812 */ /* 0x000fc600078efcff */
[----:B------:R-:W-:Y:S01]  /*d240*/  ISETP.GE.AND P0, PT, R18, 0x1, PT ;  /* 0x000000011200780c */ /* 0x000fe20003f06270 */
[----:B------:R-:W-:-:S12]  /*d250*/  BRA.DIV UR5, `(.L_x_13827) ;  /* 0x0000003605d07947 */ /* 0x000fd8000b800000 */
[----:B------:R-:W0:Y:S01]  /*d260*/  SHFL.IDX PT, R14, R4, RZ, 0x181f ;  /* 0x00181fff040e7589 */ /* 0x000e2200000e0000 */
[----:B------:R-:W-:-:S03]  /*d270*/  @P0 LEA R7, R28, UR44, 0x1 ;  /* 0x0000002c1c070c11 */ /* 0x000fc6000f8e08ff */
[----:B------:R-:W1:Y:S01]  /*d280*/  SHFL.IDX PT, R0, R5, RZ, 0x181f ;  /* 0x00181fff05007589 */ /* 0x000e6200000e0000 */
[----:B0-----:R-:W-:-:S03]  /*d290*/  @P0 LEA R2, P1, R17, R14, 0x1 ;  /* 0x0000000e11020211 */ /* 0x001fc600078208ff */
[----:B------:R-:W0:Y:S01]  /*d2a0*/  SHFL.IDX PT, R14, R4, 0x1, 0x181f ;  /* 0x00381f00040e7f89 */ /* 0x000e2200000e0000 */
[----:B-1----:R-:W-:-:S03]  /*d2b0*/  @P0 IADD3.X R3, RZ, R0, RZ, P1, !PT ;  /* 0x00000000ff030210 */ /* 0x002fc60000ffe4ff */
        /* <DEDUP_REMOVED lines=30> */
.L_x_13885:
        /* <DEDUP_REMOVED lines=15> */
.L_x_13828:
        /* <DEDUP_REMOVED lines=24> */
.L_x_13829:
[----:B------:R-:W-:Y:S01]  /*d710*/  UISETP.NE.AND UP0, UPT, UR47, URZ, UPT ;  /* 0x0000003f2f00728c */ /* 0x000fe2000bf05270 */
[----:B------:R-:W-:Y:S01]  /*d720*/  IMAD.U32 R3, RZ, RZ, UR46 ;  /* 0x0000002eff037e24 */ /* 0x000fe2000f8e00ff */
[----:B------:R-:W-:Y:S01]  /*d730*/  R2UR UR6, R29 ;  /* 0x000000001d0672ca */ /* 0x000fe200000e0000 */
[----:B------:R-:W-:Y:S01]  /*d740*/  ULDC.64 UR8, c[0x0][0x2d8] ;  /* 0x0000b60000087ab9 */ /* 0x000fe20000000a00 */
[----:B------:R-:W0:Y:S01]  /*d750*/  LDC R7, c[0x0][0x448] ;  /* 0x00011200ff077b82 */ /* 0x000e220000000800 */
        /* <DEDUP_REMOVED lines=14> */
[----:B------:R-:W-:Y:S02]  /*d840*/  UIMAD UR6, UR49, UR8, URZ ;  /* 0x00000008310672a4 */ /* 0x000fe4000f8e023f */
[----:B------:R-:W-:Y:S02]  /*d850*/  UIMAD.WIDE.U32 UR4, UR45, UR8, UR4 ;  /* 0x000000082d0472a5 */ /* 0x000fe4000f8e0004 */
[----:B------:R-:W-:-:S04]  /*d860*/  UIMAD UR6, UR45, UR9, UR6 ;  /* 0x000000092d0672a4 */ /* 0x000fc8000f8e0206 */
[----:B------:R-:W-:Y:S02]  /*d870*/  UIADD3 UR6, UR5, UR6, URZ ;  /* 0x0000000605067290 */ /* 0x000fe4000fffe03f */
[----:B------:R-:W-:Y:S02]  /*d880*/  IMAD.U32 R5, RZ, RZ, UR5 ;  /* 0x00000005ff057e24 */ /* 0x000fe4000f8e00ff */
[----:B------:R-:W-:Y:S02]  /*d890*/  IMAD.MOV R5, RZ, RZ, -R9 ;  /* 0x000000ffff057224 */ /* 0x000fe400078e0a09 */
[----:B------:R-:W-:Y:S01]  /*d8a0*/  IMAD.U32 R4, RZ, RZ, UR4 ;  /* 0x00000004ff047e24 */ /* 0x000fe2000f8e00ff */
[----:B------:R-:W-:Y:S01]  /*d8b0*/  ULDC.64 UR4, c[0x0][0x2d0] ;  /* 0x0000b40000047ab9 */ /* 0x000fe20000000a00 */
[----:B0-----:R-:W-:Y:S01]  /*d8c0*/  IMAD R5, R7, R5, R24 ;  /* 0x0000000507057224 */ /* 0x001fe200078e0218 */
[----:B------:R-:W-:Y:S01]  /*d8d0*/  MOV R3, UR6 ;  /* 0x0000000600037c02 */ /* 0x000fe20008000f00 */
[----:B------:R-:W-:-:S02]  /*d8e0*/  IMAD R0, R0, UR4, RZ ;  /* 0x0000000400007c24 */ /* 0x000fc4000f8e02ff */
[----:B------:R-:W-:Y:S02]  /*d8f0*/  IMAD.MOV.U32 R2, RZ, RZ, R4 ;  /* 0x000000ffff027224 */ /* 0x000fe400078e0004 */
        /* <DEDUP_REMOVED lines=10> */
[----:B------:R-:W-:Y:S01]  /*d9a0*/  ULDC UR4, c[0x0][0x2b8] ;  /* 0x0000ae0000047ab9 */ /* 0x000fe20000000800 */
[----:B------:R-:W-:-:S04]  /*d9b0*/  IADD3 R3, R3, R9, RZ ;  /* 0x0000000903037210 */ /* 0x000fc80007ffe0ff */
        /* <DEDUP_REMOVED lines=8> */
[----:B------:R-:W-:Y:S01]  /*da40*/  IMAD R5, R7, UR4, RZ ;  /* 0x0000000407057c24 */ /* 0x000fe2000f8e02ff */
[----:B------:R-:W1:Y:S01]  /*da50*/  SHFL.IDX PT, R3, R6, RZ, 0x181f ;  /* 0x00181fff06037589 */ /* 0x000e6200000e0000 */
[----:B------:R-:W-:-:S03]  /*da60*/  IMAD R4, R4, 0x80, R37 ;  /* 0x0000008004047824 */ /* 0x000fc600078e0225 */
[----:B------:R-:W-:Y:S01]  /*da70*/  SHFL.IDX PT, R7, R6, 0x1, 0x181f ;  /* 0x00381f0006077f89 */ /* 0x000fe200000e0000 */
[C---:B------:R-:W-:Y:S01]  /*da80*/  VIADD R2, R4.reuse, 0x10 ;  /* 0x0000001004027836 */ /* 0x040fe20000000000 */
[CC--:B------:R-:W-:Y:S01]  /*da90*/  ISETP.GE.AND P4, PT, R4.reuse, R5.reuse, PT ;  /* 0x000000050400720c */ /* 0x0c0fe20003f86270 */
[C---:B------:R-:W-:Y:S01]  /*daa0*/  VIADD R20, R4.reuse, 0x30 ;  /* 0x0000003004147836 */ /* 0x040fe20000000000 */
[C---:B------:R-:W-:Y:S01]  /*dab0*/  IADD3 R8, R4.reuse, 0x20, RZ ;  /* 0x0000002004087810 */ /* 0x040fe20007ffe0ff */
[----:B------:R-:W-:Y:S01]  /*dac0*/  VIADD R15, R4, 0x40 ;  /* 0x00000040040f7836 */ /* 0x000fe20000000000 */
[-C--:B------:R-:W-:Y:S02]  /*dad0*/  ISETP.GE.AND P3, PT, R2, R5.reuse, PT ;  /* 0x000000050200720c */ /* 0x080fe40003f66270 */
[----:B------:R-:W-:Y:S01]  /*dae0*/  SHFL.IDX PT, R2, R6, 0x2, 0x181f ;  /* 0x00581f0006027f89 */ /* 0x000fe200000e0000 */
[-C--:B------:R-:W-:Y:S02]  /*daf0*/  ISETP.GE.AND P2, PT, R8, R5.reuse, PT ;  /* 0x000000050800720c */ /* 0x080fe40003f46270 */
[----:B------:R-:W-:Y:S01]  /*db00*/  ISETP.GE.AND P5, PT, R20, R5, PT ;  /* 0x000000051400720c */ /* 0x000fe20003fa6270 */
[----:B------:R-:W-:Y:S03]  /*db10*/  SHFL.IDX PT, R8, R6, 0x3, 0x181f ;  /* 0x00781f0006087f89 */ /* 0x000fe600000e0000 */
[----:B0-----:R-:W-:Y:S01]  /*db20*/  @!P4 LEA R10, P1, R17, R14, 0x1 ;  /* 0x0000000e110ac211 */ /* 0x001fe200078208ff */
[----:B------:R-:W-:Y:S01]  /*db30*/  SHFL.IDX PT, R20, R0, 0x4, 0x181f ;  /* 0x00981f0000147f89 */ /* 0x000fe200000e0000 */
[----:B------:R-:W-:-:S02]  /*db40*/  @!P4 LEA R9, R28, UR44, 0x1 ;  /* 0x0000002c1c09cc11 */ /* 0x000fc4000f8e08ff */
[----:B------:R-:W-:Y:S01]  /*db50*/  @P4 LOP3.LUT R16, R16, 0x1000, RZ, 0xfc, !PT ;  /* 0x0000100010104812 */ /* 0x000fe200078efcff */
[----:B------:R-:W0:Y:S01]  /*db60*/  SHFL.IDX PT, R14, R0, 0x1, 0x181f ;  /* 0x00381f00000e7f89 */ /* 0x000e2200000e0000 */
[----:B-1----:R-:W-:Y:S02]  /*db70*/  @!P4 IMAD.X R3, RZ, RZ, R3, P1 ;  /* 0x000000ffff03c224 */ /* 0x002fe400008e0603 */
[----:B------:R-:W-:-:S04]  /*db80*/  LOP3.LUT R16, R16, 0xfffff7ff, RZ, 0xc0, !PT ;  /* 0xfffff7ff10107812 */ /* 0x000fc800078ec0ff */
[----:B------:R-:W-:-:S04]  /*db90*/  @P3 LOP3.LUT R16, R16, 0x800, RZ, 0xfc, !PT ;  /* 0x0000080010103812 */ /* 0x000fc800078efcff */
[----:B------:R-:W-:-:S04]  /*dba0*/  LOP3.LUT R16, R16, 0xfffffbff, RZ, 0xc0, !PT ;  /* 0xfffffbff10107812 */ /* 0x000fc800078ec0ff */
[----:B------:R-:W-:-:S04]  /*dbb0*/  @P2 LOP3.LUT R16, R16, 0x400, RZ, 0xfc, !PT ;  /* 0x0000040010102812 */ /* 0x000fc800078efcff */
[----:B------:R-:W-:-:S04]  /*dbc0*/  LOP3.LUT R16, R16, 0xfffffdff, RZ, 0xc0, !PT ;  /* 0xfffffdff10107812 */ /* 0x000fc800078ec0ff */
[----:B------:R-:W-:Y:S02]  /*dbd0*/  @P5 LOP3.LUT R16, R16, 0x200, RZ, 0xfc, !PT ;  /* 0x0000020010105812 */ /* 0x000fe400078efcff */
[C---:B0-----:R-:W-:Y:S02]  /*dbe0*/  @!P3 LEA R12, P1, R17.reuse, R14, 0x1 ;  /* 0x0000000e110cb211 */ /* 0x041fe400078208ff */
[----:B------:R-:W0:Y:S01]  /*dbf0*/  SHFL.IDX PT, R14, R0, 0x2, 0x181f ;  /* 0x00581f00000e7f89 */ /* 0x000e2200000e0000 */
[----:B------:R-:W-:Y:S02]  /*dc00*/  LOP3.LUT R16, R16, 0xfffffeff, RZ, 0xc0, !PT ;  /* 0xfffffeff10107812 */ /* 0x000fe400078ec0ff */
[----:B------:R-:W-:Y:S01]  /*dc10*/  @!P3 IMAD.X R11, RZ, RZ, R7, P1 ;  /* 0x000000ffff0bb224 */ /* 0x000fe200008e0607 */
[----:B0-----:R-:W-:-:S05]  /*dc20*/  @!P2 LEA R13, P1, R17, R14, 0x1 ;  /* 0x0000000e110da211 */ /* 0x001fca00078208ff */
[----:B------:R-:W-:Y:S02]  /*dc30*/  @!P2 IMAD.X R14, RZ, RZ, R2, P1 ;  /* 0x000000ffff0ea224 */ /* 0x000fe400008e0602 */
[----:B------:R-:W0:Y:S02]  /*dc40*/  SHFL.IDX PT, R2, R0, 0x3, 0x181f ;  /* 0x00781f0000027f89 */ /* 0x000e2400000e0000 */
[----:B0-----:R-:W-:Y:S01]  /*dc50*/  @!P5 LEA R7, P1, R17, R2, 0x1 ;  /* 0x000000021107d211 */ /* 0x001fe200078208ff */
[----:B------:R-:W-:Y:S02]  /*dc60*/  @!P4 IMAD.MOV.U32 R2, RZ, RZ, R10 ;  /* 0x000000ffff02c224 */ /* 0x000fe400078e000a */
[----:B------:R-:W0:Y:S02]  /*dc70*/  SHFL.IDX PT, R10, R6, 0x4, 0x181f ;  /* 0x00981f00060a7f89 */ /* 0x000e2400000e0000 */
[----:B------:R-:W-:Y:S02]  /*dc80*/  @!P5 IMAD.X R8, RZ, RZ, R8, P1 ;  /* 0x000000ffff08d224 */ /* 0x000fe400008e0608 */
[----:B------:R1:W-:Y:S01]  /*dc90*/  @!P4 LDGSTS.E.BYPASS.LTC128B.128 [R9+0x18400], desc[UR36][R2.64], !P0 ;  /* 0x184000000209cfae */ /* 0x0003e2000c101d64 */
[----:B------:R-:W-:-:S02]  /*dca0*/  ISETP.GE.AND P4, PT, R15, R5, PT ;  /* 0x000000050f00720c */ /* 0x000fc40003f86270 */
[----:B------:R-:W-:Y:S01]  /*dcb0*/  @!P3 LEA R15, R28, UR44, 0x1 ;  /* 0x0000002c1c0fbc11 */ /* 0x000fe2000f8e08ff */
[----:B-1----:R-:W-:-:S10]  /*dcc0*/  @!P3 IMAD.MOV.U32 R2, RZ, RZ, R12 ;  /* 0x000000ffff02b224 */ /* 0x002fd400078e000c */
[----:B------:R-:W-:Y:S01]  /*dcd0*/  @!P4 LEA R9, P1, R17, R20, 0x1 ;  /* 0x000000141109c211 */ /* 0x000fe200078208ff */
[----:B------:R-:W-:Y:S01]  /*dce0*/  @!P3 IMAD.MOV.U32 R3, RZ, RZ, R11 ;  /* 0x000000ffff03b224 */ /* 0x000fe200078e000b */
[----:B------:R-:W1:Y:S01]  /*dcf0*/  SHFL.IDX PT, R20, R0, 0x5, 0x181f ;  /* 0x00b81f0000147f89 */ /* 0x000e6200000e0000 */
[----:B------:R-:W-:Y:S01]  /*dd00*/  VIADD R12, R4, 0x50 ;  /* 0x00000050040c7836 */ /* 0x000fe20000000000 */
[----:B------:R-:W-:Y:S02]  /*dd10*/  @P4 LOP3.LUT R16, R16, 0x100, RZ, 0xfc, !PT ;  /* 0x0000010010104812 */ /* 0x000fe400078efcff */
[----:B------:R2:W-:Y:S01]  /*dd20*/  @!P3 LDGSTS.E.BYPASS.LTC128B.128 [R15+0x18c00], desc[UR36][R2.64], !P0 ;  /* 0x18c00000020fbfae */ /* 0x0005e2000c101d64 */
[----:B0-----:R-:W-:Y:S02]  /*dd30*/  @!P4 IADD3.X R10, RZ, R10, RZ, P1, !PT ;  /* 0x0000000aff0ac210 */ /* 0x001fe40000ffe4ff */
[----:B------:R-:W-:Y:S02]  /*dd40*/  ISETP.GE.AND P3, PT, R12, R5, PT ;  /* 0x000000050c00720c */ /* 0x000fe40003f66270 */
[----:B------:R-:W-:Y:S01]  /*dd50*/  LOP3.LUT R16, R16, 0xffffff7f, RZ, 0xc0, !PT ;  /* 0xffffff7f10107812 */ /* 0x000fe200078ec0ff */
[----:B--2---:R-:W0:Y:S01]  /*dd60*/  SHFL.IDX PT, R2, R6, 0x5, 0x181f ;  /* 0x00b81f0006027f89 */ /* 0x004e2200000e0000 */
[----:B------:R-:W-:-:S02]  /*dd70*/  @!P2 LEA R15, R28, UR44, 0x1 ;  /* 0x0000002c1c0fac11 */ /* 0x000fc4000f8e08ff */
[----:B------:R-:W-:Y:S02]  /*dd80*/  @!P2 MOV R3, R14 ;  /* 0x0000000e0003a202 */ /* 0x000fe40000000f00 */
[----:B------:R-:W2:Y:S05]  /*dd90*/  SHFL.IDX PT, R14, R0, 0x6, 0x181f ;  /* 0x00d81f00000e7f89 */ /* 0x000eaa00000e0000 */
[----:B------:R-:W-:Y:S02]  /*dda0*/  @P3 LOP3.LUT R16, R16, 0x80, RZ, 0xfc, !PT ;  /* 0x0000008010103812 */ /* 0x000fe400078efcff */
[----:B-1----:R-:W-:Y:S01]  /*ddb0*/  @!P3 LEA R11, P1, R17, R20, 0x1 ;  /* 0x00000014110bb211 */ /* 0x002fe200078208ff */
[----:B------:R-:W-:Y:S01]  /*ddc0*/  VIADD R20, R4, 0x60 ;  /* 0x0000006004147836 */ /* 0x000fe20000000000 */
[----:B------:R-:W-:-:S03]  /*ddd0*/  LOP3.LUT R16, R16, 0xffffffbf, RZ, 0xc0, !PT ;  /* 0xffffffbf10107812 */ /* 0x000fc600078ec0ff */
[----:B0-----:R-:W-:Y:S02]  /*dde0*/  @!P3 IMAD.X R12, RZ, RZ, R2, P1 ;  /* 0x000000ffff0cb224 */ /* 0x001fe400008e0602 */
[----:B------:R-:W-:-:S05]  /*ddf0*/  @!P2 IMAD.MOV.U32 R2, RZ, RZ, R13 ;  /* 0x000000ffff02a224 */ /* 0x000fca00078e000d */
[----:B------:R0:W-:Y:S01]  /*de00*/  @!P2 LDGSTS.E.BYPASS.LTC128B.128 [R15+0x19400], desc[UR36][R2.64], !P0 ;  /* 0x19400000020fafae */ /* 0x0001e2000c101d64 */
[----:B------:R-:W-:-:S03]  /*de10*/  ISETP.GE.AND P2, PT, R20, R5, PT ;  /* 0x000000051400720c */ /* 0x000fc60003f46270 */
[----:B0-----:R-:W0:Y:S01]  /*de20*/  SHFL.IDX PT, R2, R6, 0x6, 0x181f ;  /* 0x00d81f0006027f89 */ /* 0x001e2200000e0000 */
[----:B------:R-:W-:Y:S01]  /*de30*/  @!P5 LEA R15, R28, UR44, 0x1 ;  /* 0x0000002c1c0fdc11 */ /* 0x000fe2000f8e08ff */
[----:B------:R-:W-:-:S08]  /*de40*/  @!P5 IMAD.MOV.U32 R3, RZ, RZ, R8 ;  /* 0x000000ffff03d224 */ /* 0x000fd000078e0008 */
[----:B--2---:R-:W-:Y:S01]  /*de50*/  @!P2 LEA R13, P1, R17, R14, 0x1 ;  /* 0x0000000e110da211 */ /* 0x004fe200078208ff */
[----:B------:R-:W1:Y:S01]  /*de60*/  SHFL.IDX PT, R6, R6, 0x7, 0x181f ;  /* 0x00f81f0006067f89 */ /* 0x000e6200000e0000 */
[----:B------:R-:W-:Y:S02]  /*de70*/  @!P2 LEA R21, R28, UR44, 0x1 ;  /* 0x0000002c1c15ac11 */ /* 0x000fe4000f8e08ff */
[----:B------:R-:W-:Y:S01]  /*de80*/  @P2 LOP3.LUT R16, R16, 0x40, RZ, 0xfc, !PT ;  /* 0x0000004010102812 */ /* 0x000fe200078efcff */
[----:B0-----:R-:W-:Y:S02]  /*de90*/  @!P2 IMAD.X R14, RZ, RZ, R2, P1 ;  /* 0x000000ffff0ea224 */ /* 0x001fe400008e0602 */
[----:B------:R-:W-:Y:S01]  /*dea0*/  @!P5 IMAD.MOV.U32 R2, RZ, RZ, R7 ;  /* 0x000000ffff02d224 */ /* 0x000fe200078e0007 */
[----:B------:R-:W-:-:S04]  /*deb0*/  @!P4 LEA R7, R28, UR44, 0x1 ;  /* 0x0000002c1c07cc11 */ /* 0x000fc8000f8e08ff */
[----:B------:R0:W-:Y:S02]  /*dec0*/  @!P5 LDGSTS.E.BYPASS.LTC128B.128 [R15+0x19c00], desc[UR36][R2.64], !P0 ;  /* 0x19c00000020fdfae */ /* 0x0001e4000c101d64 */
[----:B0-----:R-:W-:Y:S01]  /*ded0*/  @!P4 IMAD.MOV.U32 R2, RZ, RZ, R9 ;  /* 0x000000ffff02c224 */ /* 0x001fe200078e0009 */
[----:B------:R-:W-:Y:S02]  /*dee0*/  @!P4 MOV R3, R10 ;  /* 0x0000000a0003c202 */ /* 0x000fe40000000f00 */
[----:B------:R-:W-:-:S03]  /*def0*/  @!P3 LEA R9, R28, UR44, 0x1 ;  /* 0x0000002c1c09bc11 */ /* 0x000fc6000f8e08ff */
[----:B------:R0:W-:Y:S02]  /*df00*/  @!P4 LDGSTS.E.BYPASS.LTC128B.128 [R7+0x1a400], desc[UR36][R2.64], !P0 ;  /* 0x1a4000000207cfae */ /* 0x0001e4000c101d64 */
[----:B0-----:R-:W-:Y:S02]  /*df10*/  @!P3 IMAD.MOV.U32 R2, RZ, RZ, R11 ;  /* 0x000000ffff02b224 */ /* 0x001fe400078e000b */
[----:B------:R-:W-:-:S05]  /*df20*/  @!P3 IMAD.MOV.U32 R3, RZ, RZ, R12 ;  /* 0x000000ffff03b224 */ /* 0x000fca00078e000c */
[----:B------:R0:W-:Y:S02]  /*df30*/  @!P3 LDGSTS.E.BYPASS.LTC128B.128 [R9+0x1ac00], desc[UR36][R2.64], !P0 ;  /* 0x1ac000000209bfae */ /* 0x0001e4000c101d64 */
[----:B0-----:R-:W-:Y:S02]  /*df40*/  @!P2 IMAD.MOV.U32 R2, RZ, RZ, R13 ;  /* 0x000000ffff02a224 */ /* 0x001fe400078e000d */
[----:B------:R-:W-:Y:S02]  /*df50*/  @!P2 IMAD.MOV.U32 R3, RZ, RZ, R14 ;  /* 0x000000ffff03a224 */ /* 0x000fe400078e000e */
[----:B------:R0:W2:Y:S04]  /*df60*/  SHFL.IDX PT, R14, R0, 0x7, 0x181f ;  /* 0x00f81f00000e7f89 */ /* 0x0000a800000e0000 */
[----:B-1----:R0:W-:Y:S02]  /*df70*/  @!P2 LDGSTS.E.BYPASS.LTC128B.128 [R21+0x1b400], desc[UR36][R2.64], !P0 ;  /* 0x1b4000000215afae */ /* 0x0021e4000c101d64 */
.L_x_13902:
[----:B------:R-:W-:Y:S01]  /*df80*/  VIADD R4, R4, 0x70 ;  /* 0x0000007004047836 */ /* 0x000fe20000000000 */
[----:B------:R-:W-:-:S04]  /*df90*/  LOP3.LUT R16, R16, 0xffffdfff, RZ, 0xc0, !PT ;  /* 0xffffdfff10107812 */ /* 0x000fc800078ec0ff */
[----:B------:R-:W-:-:S13]  /*dfa0*/  ISETP.GE.AND P2, PT, R4, R5, PT ;  /* 0x000000050400720c */ /* 0x000fda0003f46270 */
[----:B0-2---:R-:W-:Y:S02]  /*dfb0*/  @!P2 LEA R2, P1, R17, R14, 0x1 ;  /* 0x0000000e1102a211 */ /* 0x005fe400078208ff */
        /* <DEDUP_REMOVED lines=32> */
.L_x_13831:
[----:B------:R-:W-:Y:S01]  /*e1c0*/  UISETP.NE.AND UP0, UPT, UR47, URZ, UPT ;  /* 0x0000003f2f00728c */ /* 0x000fe2000bf05270 */
[----:B------:R-:W-:Y:S01]  /*e1d0*/  R2UR UR6, R29 ;  /* 0x000000001d0672ca */ /* 0x000fe200000e0000 */
[----:B------:R-:W-:Y:S01]  /*e1e0*/  ULDC.64 UR8, c[0x0][0x3d8] ;  /* 0x0000f60000087ab9 */ /* 0x000fe20000000a00 */
[----:B------:R-:W-:Y:S01]  /*e1f0*/  IMAD.MOV.U32 R2, RZ, RZ, R24 ;  /* 0x000000ffff027224 */ /* 0x000fe200078e0018 */
[----:B------:R-:W-:Y:S02]  /*e200*/  ULDC UR7, c[0x0][0x448] ;  /* 0x0001120000077ab9 */ /* 0x000fe40000000800 */
[----:B------:R-:W-:-:S05]  /*e210*/  PLOP3.LUT P0, PT, PT, PT, UP0, 0x80, 0x0 ;  /* 0x000000000000781c */ /* 0x000fca0003f0f008 */
[----:B------:R-:W-:-:S03]  /*e220*/  @UP0 ULDC UR4, c[0x0][0x44c] ;  /* 0x0001130000040ab9 */ /* 0x000fc60000000800 */
[----:B------:R-:W-:-:S04]  /*e230*/  UIMAD UR6, UR6, UR8, URZ ;  /* 0x00000008060672a4 */ /* 0x000fc8000f8e023f */
[----:B------:R-:W-:Y:S01]  /*e240*/  UIMAD UR6, UR39, UR9, UR6 ;  /* 0x00000009270672a4 */ /* 0x000fe2000f8e0206 */
        /* <DEDUP_REMOVED lines=16> */
[----:B------:R-:W-:Y:S02]  /*e350*/  MOV R9, UR8 ;  /* 0x0000000800097c02 */ /* 0x000fe40008000f00 */
[----:B------:R-:W-:Y:S01]  /*e360*/  SHF.R.S32.HI R0, RZ, 0x1f, R5 ;  /* 0x0000001fff007819 */ /* 0x000fe20000011405 */
        /* <DEDUP_REMOVED lines=62> */
[----:B0-----:R-:W-:-:S05]  /*e750*/  @!P6 LEA R14, P0, R17, R14, 0x1 ;  /* 0x0000000e110ee211 */ /* 0x001fca00078008ff */
[----:B-1----:R-:W-:Y:S01]  /*e760*/  @!P6 IMAD.X R5, RZ, RZ, R5, P0 ;  /* 0x000000ffff05e224 */ /* 0x002fe200000e0605 */
[----:B--2---:R-:W-:-:S03]  /*e770*/  @!P6 MOV R2, R14 ;  /* 0x0000000e0002e202 */ /* 0x004fc60000000f00 */
[----:B------:R-:W-:Y:S01]  /*e780*/  @!P6 IMAD.MOV.U32 R3, RZ, RZ, R5 ;  /* 0x000000ffff03e224 */ /* 0x000fe200078e0005 */
[----:B------:R-:W0:Y:S01]  /*e790*/  SHFL.IDX PT, R14, R0, 0x4, 0x181f ;  /* 0x00981f00000e7f89 */ /* 0x000e2200000e0000 */
[----:B------:R-:W-:Y:S02]  /*e7a0*/  P2R R7, PR, RZ, 0x20 ;  /* 0x00000020ff077803 */ /* 0x000fe40000000000 */
[----:B------:R-:W-:Y:S01]  /*e7b0*/  LOP3.LUT P5, RZ, R16, 0x100, RZ, 0xc0, !PT ;  /* 0x0000010010ff7812 */ /* 0x000fe200078ac0ff */
[----:B------:R-:W1:Y:S04]  /*e7c0*/  SHFL.IDX PT, R5, R4, 0x4, 0x181f ;  /* 0x00981f0004057f89 */ /* 0x000e6800000e0000 */
[----:B------:R-:W-:Y:S04]  /*e7d0*/  @!P6 LDGSTS.E.BYPASS.LTC128B.128 [R9+0x23c00], desc[UR36][R2.64], !P4 ;  /* 0x23c000000209efae */ /* 0x000fe8000e101d64 */
[----:B------:R-:W-:Y:S04]  /*e7e0*/  @!P6 LDGSTS.E.BYPASS.LTC128B.128 [R9+0x27c00], desc[UR36][R2.64+0x80], !P3 ;  /* 0x27c000800209efae */ /* 0x000fe8000d901d64 */
[----:B------:R-:W-:Y:S01]  /*e7f0*/  @!P6 LDGSTS.E.BYPASS.LTC128B.128 [R9+0x2bc00], desc[UR36][R2.64+0x100], !P2 ;  /* 0x2bc001000209efae */ /* 0x000fe2000d101d64 */
[----:B------:R-:W-:-:S03]  /*e800*/  @!P5 LEA R21, R28, UR44, 0x1 ;  /* 0x0000002c1c15dc11 */ /* 0x000fc6000f8e08ff */
[----:B------:R2:W-:Y:S01]  /*e810*/  @!P6 LDGSTS.E.BYPASS.LTC128B.128 [R9+0x2fc00], desc[UR36][R2.64+0x180], !P1 ;  /* 0x2fc001800209efae */ /* 0x0005e2000c901d64 */
[----:B------:R-:W-:Y:S02]  /*e820*/  ISETP.NE.AND P6, PT, R6, RZ, PT ;  /* 0x000000ff0600720c */ /* 0x000fe40003fc5270 */
        /* <DEDUP_REMOVED lines=13> */
[----:B-1----:R-:W-:Y:S01]  /*e900*/  @!P6 IMAD.X R5, RZ, RZ, R5, P0 ;  /* 0x000000ffff05e224 */ /* 0x002fe200000e0605 */
[----:B--2---:R-:W-:Y:S02]  /*e910*/  @!P6 MOV R2, R14 ;  /* 0x0000000e0002e202 */ /* 0x004fe40000000f00 */
        /* <DEDUP_REMOVED lines=18> */
.L_x_13920:
        /* <DEDUP_REMOVED lines=13> */
.L_x_13834:
[----:B------:R-:W-:Y:S05]  /*eb10*/  BSYNC B0 ;  /* 0x0000000000007941 */ /* 0x000fea0003800000 */
.L_x_13833:
        /* <DEDUP_REMOVED lines=9> */
.L_x_13921:
[----:B------:R-:W-:-:S13]  /*ebb0*/  LOP3.LUT P0, RZ, R16, 0x20, RZ, 0xc0, !PT ;  /* 0x0000002010ff7812 */ /* 0x000fda000780c0ff */
[----:B------:R-:W-:Y:S05]  /*ebc0*/  @!P0 BRA `(.L_x_13836) ;  /* 0x0000000000048947 */ /* 0x000fea0003800000 */
[----:B------:R-:W-:Y:S01]  /*ebd0*/  BPT.TRAP 0x1 ;  /* 0x000000040000795c */ /* 0x000fe20000300000 */
.L_x_13836:
[----:B------:R-:W4:Y:S02]  /*ebe0*/  SYNCS.PHASECHK.TRANS64.TRYWAIT P0, [UR44+0x32460], R0 ;  /* 0x03246000ff0075a7 */ /* 0x000f24000800016c */
[----:B----4-:R-:W-:Y:S05]  /*ebf0*/  @!P0 BRA `(.L_x_13837) ;  /* 0x0000003800d48947 */ /* 0x010fea0003800000 */
.L_x_13922:
        /* <DEDUP_REMOVED lines=33> */
[C---:B------:R-:W-:Y:S01]  /*ee10*/  LOP3.LUT P2, RZ, R5.reuse, 0x2, RZ, 0xc0, !PT ;  /* 0x0000000205ff7812 */ /* 0x040fe2000784c0ff */
[----:B------:R-:W1:Y:S01]  /*ee20*/  SHFL.IDX PT, R0, R19, RZ, 0x181f ;  /* 0x00181fff13007589 */ /* 0x000e6200000e0000 */
[----:B------:R-:W-:-:S03]  /*ee30*/  LOP3.LUT P1, RZ, R5, 0x4, RZ, 0xc0, !PT ;  /* 0x0000000405ff7812 */ /* 0x000fc6000782c0ff */
[----:B------:R-:W-:Y:S04]  /*ee40*/  SHFL.IDX PT, R4, R19, 0x1, 0x181f ;  /* 0x00381f0013047f89 */ /* 0x000fe800000e0000 */
[----:B------:R-:W-:Y:S01]  /*ee50*/  SHFL.IDX PT, R7, R19, 0x3, 0x181f ;  /* 0x00781f0013077f89 */ /* 0x000fe200000e0000 */
[----:B0-----:R-:W-:-:S03]  /*ee60*/  IADD3 R2, P0, R14, R17, RZ ;  /* 0x000000110e027210 */ /* 0x001fc60007f1e0ff */
[----:B------:R-:W0:Y:S02]  /*ee70*/  SHFL.IDX PT, R14, R10, 0x1, 0x181f ;  /* 0x00381f000a0e7f89 */ /* 0x000e2400000e0000 */
[----:B-1----:R-:W-:Y:S01]  /*ee80*/  IMAD.X R3, RZ, RZ, R0, P0 ;  /* 0x000000ffff037224 */ /* 0x002fe200000e0600 */
[----:B------:R-:W-:-:S05]  /*ee90*/  LEA R0, R28, UR44, 0x1 ;  /* 0x0000002c1c007c11 */ /* 0x000fca000f8e08ff */
[----:B------:R-:W-:Y:S01]  /*eea0*/  VIADD R31, R0, 0x400 ;  /* 0x00000400001f7836 */ /* 0x000fe20000000000 */
        /* <DEDUP_REMOVED lines=12> */
[----:B------:R-:W-:Y:S01]  /*ef70*/  LDGSTS.E.BYPASS.LTC128B.128 [R0+0x9400], desc[UR36][R2.64+0x180], !P3 ;  /* 0x0940018002007fae */ /* 0x000fe2000d901d64 */
        /* <DEDUP_REMOVED lines=12> */
[----:B------:R-:W0:Y:S02]  /*f040*/  SHFL.IDX PT, R14, R10, 0x4, 0x181f ;  /* 0x00981f000a0e7f89 */ /* 0x000e2400000e0000 */
[----:B------:R-:W-:Y:S01]  /*f050*/  IMAD.X R7, RZ, RZ, R7, P3 ;  /* 0x000000ffff077224 */ /* 0x000fe200018e0607 */
[C---:B------:R-:W-:Y:S01]  /*f060*/  ISETP.LT.OR P3, PT, R18.reuse, 0x21, P4 ;  /* 0x000000211200780c */ /* 0x040fe20002761670 */
[----:B-1----:R-:W1:Y:S04]  /*f070*/  SHFL.IDX PT, R8, R19, 0x4, 0x181f ;  /* 0x00981f0013087f89 */ /* 0x002e6800000e0000 */
[----:B------:R-:W2:Y:S08]  /*f080*/  SHFL.IDX PT, R19, R19, 0x5, 0x181f ;  /* 0x00b81f0013137f89 */ /* 0x000eb000000e0000 */
[----:B------:R-:W-:Y:S01]  /*f090*/  LDGSTS.E.BYPASS.LTC128B.128 [R0+0x1400], desc[UR36][R4.64], !P3 ;  /* 0x0140000004007fae */ /* 0x000fe2000d901d64 */
[----:B------:R-:W-:-:S13]  /*f0a0*/  ISETP.LT.OR P3, PT, R18, 0x21, !P2 ;  /* 0x000000211200780c */ /* 0x000fda0005761670 */
[----:B------:R-:W-:Y:S01]  /*f0b0*/  LDGSTS.E.BYPASS.LTC128B.128 [R0+0x4400], desc[UR36][R4.64+0x80], !P3 ;  /* 0x0440008004007fae */ /* 0x000fe2000d901d64 */
[----:B------:R-:W-:-:S13]  /*f0c0*/  ISETP.LT.OR P3, PT, R18, 0x21, !P1 ;  /* 0x000000211200780c */ /* 0x000fda0004f61670 */
[----:B------:R-:W-:Y:S01]  /*f0d0*/  LDGSTS.E.BYPASS.LTC128B.128 [R0+0x7400], desc[UR36][R4.64+0x100], !P3 ;  /* 0x0740010004007fae */ /* 0x000fe2000d901d64 */
[----:B------:R-:W-:-:S13]  /*f0e0*/  ISETP.LT.OR P3, PT, R18, 0x21, !P0 ;  /* 0x000000211200780c */ /* 0x000fda0004761670 */
[----:B------:R-:W-:Y:S01]  /*f0f0*/  LDGSTS.E.BYPASS.LTC128B.128 [R0+0xa400], desc[UR36][R4.64+0x180], !P3 ;  /* 0x0a40018004007fae */ /* 0x000fe2000d901d64 */
[----:B0-----:R-:W-:-:S03]  /*f100*/  IADD3 R2, P3, R14, R17, RZ ;  /* 0x000000110e027210 */ /* 0x001fc60007f7e0ff */
[----:B------:R3:W4:Y:S02]  /*f110*/  SHFL.IDX PT, R14, R10, 0x5, 0x181f ;  /* 0x00b81f000a0e7f89 */ /* 0x00072400000e0000 */
        /* <DEDUP_REMOVED lines=17> */
[----:B--2-4-:R3:W-:Y:S02]  /*f230*/  LDGSTS.E.BYPASS.LTC128B.128 [R0+0xb400], desc[UR36][R2.64+0x180], !P3 ;  /* 0x0b40018002007fae */ /* 0x0147e4000d901d64 */
.L_x_13936:
        /* <DEDUP_REMOVED lines=20> */
.L_x_13839:
        /* <DEDUP_REMOVED lines=11> */
[----:B------:R-:W-:Y:S01]  /*f430*/  IMAD.MOV.U32 R26, RZ, RZ, 0x1 ;  /* 0x00000001ff1a7424 */ /* 0x000fe200078e00ff */
[----:B------:R-:W-:-:S06]  /*f440*/  UIMAD UR4, UR4, UR38, URZ ;  /* 0x00000026040472a4 */ /* 0x000fcc000f8e023f */
[----:B------:R-:W-:-:S04]  /*f450*/  LOP3.LUT R3, RZ, UR4, RZ, 0x33, !PT ;  /* 0x00000004ff037c12 */ /* 0x000fc8000f8e33ff */
[----:B------:R-:W-:Y:S01]  /*f460*/  VIMNMX3 R3, R0, UR5, R3, !PT ;  /* 0x0000000500037c0f */ /* 0x000fe2000f800103 */
[----:B------:R-:W-:Y:S01]  /*f470*/  IMAD.MOV.U32 R0, RZ, RZ, 0x1 ;  /* 0x00000001ff007424 */ /* 0x000fe200078e00ff */
[----:B0-----:R-:W-:-:S04]  /*f480*/  SHF.L.U32 R2, R2, 0x4, RZ ;  /* 0x0000000402027819 */ /* 0x001fc800000006ff */
[----:B------:R-:W-:-:S04]  /*f490*/  LOP3.LUT R2, R2, 0x70, RZ, 0xc0, !PT ;  /* 0x0000007002027812 */ /* 0x000fc800078ec0ff */
[----:B------:R-:W-:-:S05]  /*f4a0*/  IADD3 R27, R2, R27, R37 ;  /* 0x0000001b021b7210 */ /* 0x000fca0007ffe025 */
[----:B------:R-:W-:Y:S01]  /*f4b0*/  VIADD R18, R27, 0xfffffee0 ;  /* 0xfffffee01b127836 */ /* 0x000fe20000000000 */
[----:B------:R-:W-:-:S03]  /*f4c0*/  IADD3 R27, -R3, -0x2, RZ ;  /* 0xfffffffe031b7810 */ /* 0x000fc60007ffe1ff */
[----:B------:R-:W-:-:S07]  /*f4d0*/  IMAD R18, R3, -0x60, R18 ;  /* 0xffffffa003127824 */ /* 0x000fce00078e0212 */
.L_x_13855:
        /* <DEDUP_REMOVED lines=22> */
.L_x_13842:
[----:B------:R-:W-:Y:S05]  /*f640*/  BSYNC B1 ;  /* 0x0000000000017941 */ /* 0x000fea0003800000 */
.L_x_13841:
[----:B------:R-:W-:-:S13]  /*f650*/  LOP3.LUT P0, RZ, R16, 0x20, RZ, 0xc0, !PT ;  /* 0x0000002010ff7812 */ /* 0x000fda000780c0ff */
[----:B------:R-:W-:Y:S05]  /*f660*/  @!P0 BRA `(.L_x_13843) ;  /* 0x0000000000048947 */ /* 0x000fea0003800000 */
[----:B------:R-:W-:Y:S01]  /*f670*/  BPT.TRAP 0x1 ;  /* 0x000000040000795c */ /* 0x000fe20000300000 */
.L_x_13843:
[----:B------:R-:W-:Y:S01]  /*f680*/  LEA R19, R0, UR44, 0x3 ;  /* 0x0000002c00137c11 */ /* 0x000fe2000f8e18ff */
[----:B------:R-:W-:Y:S01]  /*f690*/  BSSY B1, `(.L_x_13844) ;  /* 0x0000004000017945 */ /* 0x000fe20003800000 */
[----:B------:R-:W-:-:S04]  /*f6a0*/  SHF.L.U32 R23, R26, 0x1f, RZ ;  /* 0x0000001f1a177819 */ /* 0x000fc800000006ff */
[----:B------:R-:W1:Y:S02]  /*f6b0*/  SYNCS.PHASECHK.TRANS64.TRYWAIT P0, [R19+URZ+0x32440], R23 ;  /* 0x03244017130075a7 */ /* 0x000e64000800017f */
[----:B-1----:R-:W-:Y:S05]  /*f6c0*/  @!P0 BRA `(.L_x_13845) ;  /* 0x0000003800a48947 */ /* 0x002fea0003800000 */
.L_x_13937:
[----:B------:R-:W-:Y:S05]  /*f6d0*/  BSYNC B1 ;  /* 0x0000000000017941 */ /* 0x000fea0003800000 */
.L_x_13844:
        /* <DEDUP_REMOVED lines=35> */
[----:B------:R-:W0:Y:S01]  /*f910*/  SHFL.IDX PT, R14, R21, 0x1, 0x181f ;  /* 0x00381f00150e7f89 */ /* 0x000e2200000e0000 */
[----:B--2---:R-:W-:-:S03]  /*f920*/  IADD3.X R13, RZ, R3, RZ, P0, !PT ;  /* 0x00000003ff0d7210 */ /* 0x004fc600007fe4ff */
        /* <DEDUP_REMOVED lines=20> */
.L_x_13951:
        /* <DEDUP_REMOVED lines=8> */
.L_x_13847:
        /* <DEDUP_REMOVED lines=10> */
.L_x_13848:
[----:B------:R2:W-:Y:S01]  /*fb90*/  SYNCS.ARRIVE.TRANS64.A1T0 RZ, [R19+URZ+0x32430], RZ ;  /* 0x032430ff13ff79a7 */ /* 0x0005e2000810003f */
[----:B------:R-:W-:Y:S05]  /*fba0*/  @!P2 BRA `(.L_x_13849) ;  /* 0x000000000004a947 */ /* 0x000fea0003800000 */
[----:B------:R-:W-:Y:S01]  /*fbb0*/  BPT.TRAP 0x1 ;  /* 0x000000040000795c */ /* 0x000fe20000300000 */
.L_x_13849:
[----:B------:R-:W3:Y:S01]  /*fbc0*/  SYNCS.PHASECHK.TRANS64.TRYWAIT P0, [R19+URZ+0x32460], R23 ;  /* 0x03246017130075a7 */ /* 0x000ee2000800017f */
[----:B------:R-:W-:Y:S04]  /*fbd0*/  BSSY B1, `(.L_x_13850) ;  /* 0x0000002000017945 */ /* 0x000fe80003800000 */
[----:B---3--:R-:W-:Y:S05]  /*fbe0*/  @!P0 BRA `(.L_x_13851) ;  /* 0x0000003800fc8947 */ /* 0x008fea0003800000 */
.L_x_13952:
[----:B------:R-:W-:Y:S05]  /*fbf0*/  BSYNC B1 ;  /* 0x0000000000017941 */ /* 0x000fea0003800000 */
.L_x_13850:
        /* <DEDUP_REMOVED lines=50> */
[----:B-1----:R-:W-:-:S05]  /*ff20*/  IADD3.X R7, RZ, R4, RZ, P0, !PT ;  /* 0x00000004ff077210 */ /* 0x002fca00007fe4ff */
[----:B------:R-:W-:Y:S04]  /*ff30*/  LDGSTS.E.BYPASS.LTC128B.128 [R21+0x1000], desc[UR36][R6.64], !P4 ;  /* 0x0100000006157fae */ /* 0x000fe8000e101d64 */
[----:B------:R-:W-:Y:S04]  /*ff40*/  LDGSTS.E.BYPASS.LTC128B.128 [R21+0x4000], desc[UR36][R6.64+0x80], !P3 ;  /* 0x0400008006157fae */ /* 0x000fe8000d901d64 */
[----:B------:R-:W-:Y:S04]  /*ff50*/  LDGSTS.E.BYPASS.LTC128B.128 [R21+0x7000], desc[UR36][R6.64+0x100], !P2 ;  /* 0x0700010006157fae */ /* 0x000fe8000d101d64 */
[----:B------:R1:W-:Y:S01]  /*ff60*/  LDGSTS.E.BYPASS.LTC128B.128 [R21+0xa000], desc[UR36][R6.64+0x180], !P1 ;  /* 0x0a00018006157fae */ /* 0x0003e2000c901d64 */
[----:B0-----:R-:W-:-:S03]  /*ff70*/  IADD3 R4, P0, R14, R17, RZ ;  /* 0x000000110e047210 */ /* 0x001fc60007f1e0ff */
[----:B------:R-:W0:Y:S02]  /*ff80*/  SHFL.IDX PT, R14, R20, 0x4, 0x181f ;  /* 0x00981f00140e7f89 */ /* 0x000e2400000e0000 */
[----:B------:R-:W-:Y:S02]  /*ff90*/  IMAD.X R5, RZ, RZ, R5, P0 ;  /* 0x000000ffff057224 */ /* 0x000fe400000e0605 */
[----:B-1----:R-:W-:-:S03]  /*ffa0*/  IMAD.MOV.U32 R6, RZ, RZ, RZ ;  /* 0x000000ffff067224 */ /* 0x002fc600078e00ff */
        /* <DEDUP_REMOVED lines=11> */
.L_x_13966:
        /* <DEDUP_REMOVED lines=11> */
.L_x_13853:
        /* <DEDUP_REMOVED lines=10> */
.L_x_13854:
        /* <DEDUP_REMOVED lines=10> */
.L_x_13840:
[----:B------:R-:W-:Y:S05]  /*10250*/  BSYNC B0 ;  /* 0x0000000000007941 */ /* 0x000fea0003800000 */
.L_x_13819:
[----:B------:R-:W0:Y:S01]  /*10260*/  S2R R3, SR_CgaCtaId ;  /* 0x0000000000037919 */ /* 0x000e220000008800 */
[----:B------:R-:W-:Y:S01]  /*10270*/  MOV R2, 0x400 ;  /* 0x0000040000027802 */ /* 0x000fe20000000f00 */
[----:B------:R-:W-:Y:S01]  /*10280*/  BSSY B0, `(.L_x_13856) ;  /* 0x0000005000007945 */ /* 0x000fe20003800000 */
[----:B------:R-:W-:Y:S02]  /*10290*/  SHF.L.U32 R6, R6, 0x1f, RZ ;  /* 0x0000001f06067819 */ /* 0x000fe400000006ff */
[----:B0-----:R-:W-:-:S04]  /*102a0*/  LEA R7, R3, R2, 0x18 ;  /* 0x0000000203077211 */ /* 0x001fc800078ec0ff */
[----:B------:R-:W0:Y:S02]  /*102b0*/  SYNCS.PHASECHK.TRANS64.TRYWAIT P0, [R7+URZ+0x32420], R6 ;  /* 0x03242006070075a7 */ /* 0x000e24000800017f */
[----:B0-----:R-:W-:Y:S05]  /*102c0*/  @!P0 BRA `(.L_x_13857) ;  /* 0x0000003c00248947 */ /* 0x001fea0003800000 */
.L_x_13967:
[----:B------:R-:W-:Y:S05]  /*102d0*/  BSYNC B0 ;  /* 0x0000000000007941 */ /* 0x000fea0003800000 */
.L_x_13856:
[----:B------:R-:W-:-:S03]  /*102e0*/  UMOV UR4, 0xffffffff ;  /* 0xffffffff00047882 */ /* 0x000fc60000000000 */
[----:B------:R-:W-:Y:S05]  /*102f0*/  BRA.DIV UR4, `(.L_x_13858) ;  /* 0x0000003e042c7947 */ /* 0x000fea000b800000 */
[----:B------:R-:W1:Y:S02]  /*10300*/  S2R R2, SR_TID.X ;  /* 0x0000000000027919 */ /* 0x000e640000002100 */
[----:B-1----:R-:W-:-:S04]  /*10310*/  SHF.R.U32.HI R2, RZ, 0x5, R2 ;  /* 0x00000005ff027819 */ /* 0x002fc80000011602 */
[----:B------:R-:W-:-:S05]  /*10320*/  LOP3.LUT R2, R2, 0x3, RZ, 0xc0, !PT ;  /* 0x0000000302027812 */ /* 0x000fca00078ec0ff */
[----:B------:R1:W3:Y:S02]  /*10330*/  SHFL.IDX PT, R14, R2, RZ, 0x1f ;  /* 0x00001fff020e7589 */ /* 0x0002e400000e0000 */
.L_x_13970:
[----:B---3--:R-:W-:-:S13]  /*10340*/  ISETP.NE.AND P0, PT, R14, RZ, PT ;  /* 0x000000ff0e00720c */ /* 0x008fda0003f05270 */
[----:B------:R-:W-:Y:S05]  /*10350*/  @P0 BRA `(.L_x_13774) ;  /* 0x0000000000900947 */ /* 0x000fea0003800000 */
[----:B------:R-:W-:-:S03]  /*10360*/  UMOV UR4, 0xffffffff ;  /* 0xffffffff00047882 */ /* 0x000fc60000000000 */
[----:B------:R-:W-:Y:S05]  /*10370*/  BRA.DIV UR4, `(.L_x_13859) ;  /* 0x0000003e04407947 */ /* 0x000fea000b800000 */
[----:B------:R-:W-:-:S13]  /*10380*/  ELECT P6, URZ, PT ;  /* 0x00000000003f782f */ /* 0x000fda00038c0000 */
.L_x_13973:
        /* <DEDUP_REMOVED lines=8> */
.L_x_13860:
[----:B------:R-:W-:Y:S01]  /*10410*/  IMAD R5, R0, 0x8, R7 ;  /* 0x0000000800057824 */ /* 0x000fe200078e0207 */
[----:B------:R-:W-:Y:S01]  /*10420*/  SHF.L.U32 R2, R26, 0x1f, RZ ;  /* 0x0000001f1a027819 */ /* 0x000fe200000006ff */
[----:B------:R-:W-:-:S03]  /*10430*/  VIADD R0, R0, 0x1 ;  /* 0x0000000100007836 */ /* 0x000fc60000000000 */
[----:B------:R-:W1:Y:S02]  /*10440*/  SYNCS.PHASECHK.TRANS64.TRYWAIT P1, [R5+URZ+0x32440], R2 ;  /* 0x03244002050075a7 */ /* 0x000e64000802017f */
[----:B------:R-:W-:-:S04]  /*10450*/  ISETP.NE.AND P2, PT, R0, 0x2, PT ;  /* 0x000000020000780c */ /* 0x000fc80003f45270 */
[----:B------:R-:W-:Y:S01]  /*10460*/  SEL R3, RZ, 0x1, P2 ;  /* 0x00000001ff037807 */ /* 0x000fe20001000000 */
[----:B-1----:R-:W-:Y:S08]  /*10470*/  @!P1 BRA `(.L_x_13861) ;  /* 0x0000003c00209947 */ /* 0x002ff00003800000 */
.L_x_13974:
[----:B------:R-:W-:Y:S02]  /*10480*/  SEL R0, R0, RZ, P2 ;  /* 0x000000ff00007207 */ /* 0x000fe40001000000 */
[----:B------:R-:W-:Y:S01]  /*10490*/  LOP3.LUT R3, R26, R3, RZ, 0x3c, !PT ;  /* 0x000000031a037212 */ /* 0x000fe200078e3cff */
[----:B------:R-:W-:Y:S06]  /*104a0*/  @!P0 BRA `(.L_x_13862) ;  /* 0x0000000000048947 */ /* 0x000fec0003800000 */
[----:B------:R-:W-:Y:S01]  /*104b0*/  BPT.TRAP 0x1 ;  /* 0x000000040000795c */ /* 0x000fe20000300000 */
.L_x_13862:
[----:B0-----:R-:W-:Y:S01]  /*104c0*/  IMAD R7, R0, 0x8, R7 ;  /* 0x0000000800077824 */ /* 0x001fe200078e0207 */
[----:B------:R-:W-:-:S04]  /*104d0*/  SHF.L.U32 R0, R3, 0x1f, RZ ;  /* 0x0000001f03007819 */ /* 0x000fc800000006ff */
[----:B------:R-:W0:Y:S02]  /*104e0*/  SYNCS.PHASECHK.TRANS64.TRYWAIT P1, [R7+URZ+0x32440], R0 ;  /* 0x03244000070075a7 */ /* 0x000e24000802017f */
[----:B0-----:R-:W-:Y:S05]  /*104f0*/  @!P1 BRA `(.L_x_13863) ;  /* 0x0000003c00149947 */ /* 0x001fea0003800000 */
.L_x_13975:
[----:B------:R-:W-:Y:S05]  /*10500*/  @!P0 BRA `(.L_x_13864) ;  /* 0x0000000000048947 */ /* 0x000fea0003800000 */
[----:B------:R-:W-:Y:S01]  /*10510*/  BPT.TRAP 0x1 ;  /* 0x000000040000795c */ /* 0x000fe20000300000 */
.L_x_13864:
[----:B------:R-:W3:Y:S02]  /*10520*/  SYNCS.PHASECHK.TRANS64.TRYWAIT P1, [R5+URZ+0x32460], R2 ;  /* 0x03246002050075a7 */ /* 0x000ee4000802017f */
[----:B---3--:R-:W-:Y:S05]  /*10530*/  @!P1 BRA `(.L_x_13865) ;  /* 0x0000003c00189947 */ /* 0x008fea0003800000 */
.L_x_13976:
[----:B------:R-:W-:Y:S05]  /*10540*/  @!P0 BRA `(.L_x_13866) ;  /* 0x0000000000048947 */ /* 0x000fea0003800000 */
[----:B------:R-:W-:Y:S01]  /*10550*/  BPT.TRAP 0x1 ;  /* 0x000000040000795c */ /* 0x000fe20000300000 */
.L_x_13866:
[----:B----4-:R4:W0:Y:S02]  /*10560*/  SYNCS.PHASECHK.TRANS64.TRYWAIT P0, [R7+URZ+0x32460], R0 ;  /* 0x03246000070075a7 */ /* 0x010824000800017f */
[----:B0-----:R-:W-:Y:S05]  /*10570*/  @!P0 NANOSLEEP.SYNCS 0x989680 ;  /* 0x009896800000895d */ /* 0x001fea0003900000 */
[----:B------:R-:W0:Y:S02]  /*10580*/  @!P0 SYNCS.PHASECHK.TRANS64 P0, [R7+URZ+0x32460], R0 ;  /* 0x03246000070085a7 */ /* 0x000e24000800007f */
[----:B0-----:R-:W-:Y:S05]  /*10590*/  @!P0 BRA `(.L_x_13866) ;  /* 0xfffffffc00f08947 */ /* 0x001fea000383ffff */
.L_x_13774:
[----:B------:R-:W-:Y:S05]  /*105a0*/  BSYNC B6 ;  /* 0x0000000000067941 */ /* 0x000fea0003800000 */
.L_x_13771:
[----:B------:R-:W-:Y:S05]  /*105b0*/  EXIT ;  /* 0x000000000000794d */ /* 0x000fea0003800000 */
.L_x_13778:
[----:B0-----:R-:W-:-:S04]  /*105c0*/  MOV R3, UR61 ;  /* 0x0000003d00037c02 */ /* 0x001fc80008000f00 */
[----:B------:R0:W1:Y:S03]  /*105d0*/  SYNCS.PHASECHK.TRANS64.TRYWAIT P0, [R3+URZ+0x32400], R0 ;  /* 0x03240000030075a7 */ /* 0x000066000800017f */
[----:B-1----:R-:W-:Y:S05]  /*105e0*/  @!P0 NANOSLEEP.SYNCS 0x989680 ;  /* 0x009896800000895d */ /* 0x002fea0003900000 */
[----:B------:R-:W1:Y:S02]  /*105f0*/  @!P0 SYNCS.PHASECHK.TRANS64 P0, [R3+URZ+0x32400], R0 ;  /* 0x03240000030085a7 */ /* 0x000e64000800007f */
[----:B-1----:R-:W-:Y:S05]  /*10600*/  @!P0 BRA `(.L_x_13778) ;  /* 0xfffffffc00ec8947 */ /* 0x002fea000383ffff */
[----:B------:R-:W-:Y:S05]  /*10610*/  BRA `(.L_x_13867) ;  /* 0xffffff1000147947 */ /* 0x000fea000383ffff */
.L_x_13782:
[----:B0-----:R-:W-:-:S04]  /*10620*/  IMAD.U32 R3, RZ, RZ, UR61 ;  /* 0x0000003dff037e24 */ /* 0x001fc8000f8e00ff */
[----:B------:R0:W2:Y:S03]  /*10630*/  SYNCS.PHASECHK.TRANS64.TRYWAIT P1, [R3+URZ+0x32430], R0 ;  /* 0x03243000030075a7 */ /* 0x0000a6000802017f */
[----:B--2---:R-:W-:Y:S05]  /*10640*/  @!P1 NANOSLEEP.SYNCS 0x989680 ;  /* 0x009896800000995d */ /* 0x004fea0003900000 */
[----:B------:R-:W2:Y:S02]  /*10650*/  @!P1 SYNCS.PHASECHK.TRANS64 P1, [R3+URZ+0x32430], R0 ;  /* 0x03243000030095a7 */ /* 0x000ea4000802007f */
[----:B--2---:R-:W-:Y:S05]  /*10660*/  @!P1 BRA `(.L_x_13782) ;  /* 0xfffffffc00ec9947 */ /* 0x004fea000383ffff */
[----:B------:R-:W-:Y:S05]  /*10670*/  BRA `(.L_x_13781) ;  /* 0xffffff1000387947 */ /* 0x000fea000383ffff */
.L_x_13783:
[----:B0-----:R-:W-:-:S04]  /*10680*/  IMAD.U32 R3, RZ, RZ, UR61 ;  /* 0x0000003dff037e24 */ /* 0x001fc8000f8e00ff */
[----:B------:R0:W2:Y:S03]  /*10690*/  SYNCS.PHASECHK.TRANS64.TRYWAIT P1, [R3+URZ+0x32410], R0 ;  /* 0x03241000030075a7 */ /* 0x0000a6000802017f */
[----:B--2---:R-:W-:Y:S05]  /*106a0*/  @!P1 NANOSLEEP.SYNCS 0x989680 ;  /* 0x009896800000995d */ /* 0x004fea0003900000 */
[----:B------:R-:W2:Y:S02]  /*106b0*/  @!P1 SYNCS.PHASECHK.TRANS64 P1, [R3+URZ+0x32410], R0 ;  /* 0x03241000030095a7 */ /* 0x000ea4000802007f */
[----:B--2---:R-:W-:Y:S05]  /*106c0*/  @!P1 BRA `(.L_x_13783) ;  /* 0xfffffffc00ec9947 */ /* 0x004fea000383ffff */
[----:B------:R-:W-:Y:S05]  /*106d0*/  BRA `(.L_x_13868) ;  /* 0xffffff1000e07947 */ /* 0x000fea000383ffff */
.L_x_13787:
[----:B0-----:R-:W-:-:S04]  /*106e0*/  IMAD.U32 R3, RZ, RZ, UR61 ;  /* 0x0000003dff037e24 */ /* 0x001fc8000f8e00ff */
[----:B------:R0:W3:Y:S03]  /*106f0*/  SYNCS.PHASECHK.TRANS64.TRYWAIT P1, [R3+URZ+0x32450], R0 ;  /* 0x03245000030075a7 */ /* 0x0000e6000802017f */
[----:B---3--:R-:W-:Y:S05]  /*10700*/  @!P1 NANOSLEEP.SYNCS 0x989680 ;  /* 0x009896800000995d */ /* 0x008fea0003900000 */
[----:B------:R-:W3:Y:S02]  /*10710*/  @!P1 SYNCS.PHASECHK.TRANS64 P1, [R3+URZ+0x32450], R0 ;  /* 0x03245000030095a7 */ /* 0x000ee4000802007f */
[----:B---3--:R-:W-:Y:S05]  /*10720*/  @!P1 BRA `(.L_x_13787) ;  /* 0xfffffffc00ec9947 */ /* 0x008fea000383ffff */
[----:B------:R-:W-:Y:S05]  /*10730*/  BRA `(.L_x_13786) ;  /* 0xffffff1000e87947 */ /* 0x000fea000383ffff */
.L_x_13794:
[----:B-1----:R-:W-:-:S04]  /*10740*/  IMAD.U32 R153, RZ, RZ, UR5 ;  /* 0x00000005ff997e24 */ /* 0x002fc8000f8e00ff */
[----:B------:R1:W2:Y:S03]  /*10750*/  SYNCS.PHASECHK.TRANS64.TRYWAIT P1, [R153+URZ+0x32430], R20 ;  /* 0x03243014990075a7 */ /* 0x0002a6000802017f */
[----:B--2---:R-:W-:Y:S05]  /*10760*/  @!P1 NANOSLEEP.SYNCS 0x989680 ;  /* 0x009896800000995d */ /* 0x004fea0003900000 */
[----:B------:R-:W2:Y:S02]  /*10770*/  @!P1 SYNCS.PHASECHK.TRANS64 P1, [R153+URZ+0x32430], R20 ;  /* 0x03243014990095a7 */ /* 0x000ea4000802007f */
[----:B--2---:R-:W-:Y:S05]  /*10780*/  @!P1 BRA `(.L_x_13794) ;  /* 0xfffffffc00ec9947 */ /* 0x004fea000383ffff */
[----:B------:R-:W-:Y:S05]  /*10790*/  BRA `(.L_x_13793) ;  /* 0xffffff38006c7947 */ /* 0x000fea000383ffff */
.L_x_13798:
[----:B--2---:R-:W-:-:S04]  /*107a0*/  IMAD.U32 R203, RZ, RZ, UR5 ;  /* 0x00000005ffcb7e24 */ /* 0x004fc8000f8e00ff */
[----:B------:R2:W3:Y:S03]  /*107b0*/  SYNCS.PHASECHK.TRANS64.TRYWAIT P1, [R203+URZ+0x32450], R20 ;  /* 0x03245014cb0075a7 */ /* 0x0004e6000802017f */
[----:B---3--:R-:W-:Y:S05]  /*107c0*/  @!P1 NANOSLEEP.SYNCS 0x989680 ;  /* 0x009896800000995d */ /* 0x008fea0003900000 */
[----:B------:R-:W3:Y:S02]  /*107d0*/  @!P1 SYNCS.PHASECHK.TRANS64 P1, [R203+URZ+0x32450], R20 ;  /* 0x03245014cb0095a7 */ /* 0x000ee4000802007f */
[----:B---3--:R-:W-:Y:S05]  /*107e0*/  @!P1 BRA `(.L_x_13798) ;  /* 0xfffffffc00ec9947 */ /* 0x008fea000383ffff */
[----:B------:R-:W-:Y:S05]  /*107f0*/  BRA `(.L_x_13797) ;  /* 0xffffff3c00387947 */ /* 0x000fea000383ffff */
.L_x_13806:
[----:B-1----:R-:W-:-:S04]  /*10800*/  MOV R153, UR6 ;  /* 0x0000000600997c02 */ /* 0x002fc80008000f00 */
[----:B------:R1:W2:Y:S03]  /*10810*/  SYNCS.PHASECHK.TRANS64.TRYWAIT P1, [R153+URZ+0x32430], R200 ;  /* 0x032430c8990075a7 */ /* 0x0002a6000802017f */
[----:B--2---:R-:W-:Y:S05]  /*10820*/  @!P1 NANOSLEEP.SYNCS 0x989680 ;  /* 0x009896800000995d */ /* 0x004fea0003900000 */
[----:B------:R-:W2:Y:S02]  /*10830*/  @!P1 SYNCS.PHASECHK.TRANS64 P1, [R153+URZ+0x32430], R200 ;  /* 0x032430c8990095a7 */ /* 0x000ea4000802007f */
[----:B--2---:R-:W-:Y:S05]  /*10840*/  @!P1 BRA `(.L_x_13806) ;  /* 0xfffffffc00ec9947 */ /* 0x004fea000383ffff */
[----:B------:R-:W-:Y:S05]  /*10850*/  BRA `(.L_x_13805) ;  /* 0xffffff6400987947 */ /* 0x000fea000383ffff */
.L_x_13810:
[----:B--2---:R-:W-:-:S04]  /*10860*/  IMAD.U32 R201, RZ, RZ, UR6 ;  /* 0x00000006ffc97e24 */ /* 0x004fc8000f8e00ff */
[----:B------:R2:W3:Y:S03]  /*10870*/  SYNCS.PHASECHK.TRANS64.TRYWAIT P1, [R201+URZ+0x32450], R200 ;  /* 0x032450c8c90075a7 */ /* 0x0004e6000802017f */
[----:B---3--:R-:W-:Y:S05]  /*10880*/  @!P1 NANOSLEEP.SYNCS 0x989680 ;  /* 0x009896800000995d */ /* 0x008fea0003900000 */
[----:B------:R-:W3:Y:S02]  /*10890*/  @!P1 SYNCS.PHASECHK.TRANS64 P1, [R201+URZ+0x32450], R200 ;  /* 0x032450c8c90095a7 */ /* 0x000ee4000802007f */
[----:B---3--:R-:W-:Y:S05]  /*108a0*/  @!P1 BRA `(.L_x_13810) ;  /* 0xfffffffc00ec9947 */ /* 0x008fea000383ffff */
[----:B------:R-:W-:Y:S05]  /*108b0*/  BRA `(.L_x_13809) ;  /* 0xffffff6800187947 */ /* 0x000fea000383ffff */
.L_x_13824:
[----:B------:R-:W-:Y:S02]  /*108c0*/  IMAD.MOV.U32 R13, RZ, RZ, R22 ;  /* 0x000000ffff0d7224 */ /* 0x000fe400078e0016 */
[----:B------:R-:W-:Y:S02]  /*108d0*/  IMAD.MOV.U32 R12, RZ, RZ, RZ ;  /* 0x000000ffff0c7224 */ /* 0x000fe400078e00ff */
[----:B------:R-:W-:Y:S02]  /*108e0*/  IMAD.MOV.U32 R11, RZ, RZ, 0x1f ;  /* 0x0000001fff0b7424 */ /* 0x000fe400078e00ff */
[----:B------:R-:W-:-:S07]  /*108f0*/  IMAD.MOV.U32 R15, RZ, RZ, -0x1 ;  /* 0xffffffffff0f7424 */ /* 0x000fce00078e00ff */
[----:B-----5:R-:W-:Y:S05]  /*10900*/  WARPSYNC.COLLECTIVE R15, `(.L_x_13869) ;  /* 0x000000000f087348 */ /* 0x020fea0003c00000 */
[----:B------:R0:W1:Y:S02]  /*10910*/  SHFL.IDX P6, R14, R13, R12, R11 ;  /* 0x0000000c0d0e7389 */ /* 0x00006400000c000b */
[----:B01---5:R-:W-:Y:S01]  /*10920*/  ENDCOLLECTIVE ;  /* 0x000000000000791b */ /* 0x023fe20003800000 */
.L_x_13869:
[----:B------:R-:W-:Y:S05]  /*10930*/  BRA `(.L_x_13870) ;  /* 0xffffffc4005c7947 */ /* 0x000fea000383ffff */
.L_x_13826:
[----:B0-----:R-:W-:-:S04]  /*10940*/  MOV R3, UR44 ;  /* 0x0000002c00037c02 */ /* 0x001fc80008000f00 */
[----:B------:R0:W1:Y:S03]  /*10950*/  SYNCS.PHASECHK.TRANS64.TRYWAIT P0, [R3+URZ+0x32440], R2 ;  /* 0x03244002030075a7 */ /* 0x000066000800017f */
[----:B-1----:R-:W-:Y:S05]  /*10960*/  @!P0 NANOSLEEP.SYNCS 0x989680 ;  /* 0x009896800000895d */ /* 0x002fea0003900000 */
[----:B------:R-:W1:Y:S02]  /*10970*/  @!P0 SYNCS.PHASECHK.TRANS64 P0, [R3+URZ+0x32440], R2 ;  /* 0x03244002030085a7 */ /* 0x000e64000800007f */
[----:B-1----:R-:W-:Y:S05]  /*10980*/  @!P0 BRA `(.L_x_13826) ;  /* 0xfffffffc00ec8947 */ /* 0x002fea000383ffff */
[----:B------:R-:W-:Y:S05]  /*10990*/  BRA `(.L_x_13871) ;  /* 0xffffffc400a07947 */ /* 0x000fea000383ffff */
.L_x_13827:
        /* <DEDUP_REMOVED lines=8> */
.L_x_13873:
[----:B------:R-:W-:Y:S05]  /*10a20*/  BSYNC B0 ;  /* 0x0000000000007941 */ /* 0x000fea0003800000 */
.L_x_13872:
        /* <DEDUP_REMOVED lines=9> */
.L_x_13874:
[----:B------:R-:W-:Y:S01]  /*10ac0*/  IMAD.MOV.U32 R13, RZ, RZ, R5 ;  /* 0x000000ffff0d7224 */ /* 0x000fe200078e0005 */
[----:B------:R-:W-:Y:S02]  /*10ad0*/  MOV R12, 0x1 ;  /* 0x00000001000c7802 */ /* 0x000fe40000000f00 */
[----:B------:R-:W-:-:S13]  /*10ae0*/  @P0 LEA R2, P1, R17, R14, 0x1 ;  /* 0x0000000e11020211 */ /* 0x000fda00078208ff */
[----:B------:R-:W-:Y:S05]  /*10af0*/  WARPSYNC.COLLECTIVE R15, `(.L_x_13875) ;  /* 0x000000000f087348 */ /* 0x000fea0003c00000 */
[----:B------:R0:W1:Y:S02]  /*10b00*/  SHFL.IDX P6, R14, R13, R12, R11 ;  /* 0x0000000c0d0e7389 */ /* 0x00006400000c000b */
[----:B01----:R-:W-:Y:S01]  /*10b10*/  ENDCOLLECTIVE ;  /* 0x000000000000791b */ /* 0x003fe20003800000 */
.L_x_13875:
        /* <DEDUP_REMOVED lines=12> */
.L_x_13876:
[----:B------:R-:W-:Y:S02]  /*10be0*/  IMAD.MOV.U32 R13, RZ, RZ, R5 ;  /* 0x000000ffff0d7224 */ /* 0x000fe400078e0005 */
[----:B------:R-:W-:Y:S01]  /*10bf0*/  IMAD.MOV.U32 R12, RZ, RZ, 0x2 ;  /* 0x00000002ff0c7424 */ /* 0x000fe200078e00ff */
[----:B------:R-:W-:-:S13]  /*10c00*/  @P0 LEA R2, P1, R17, R14, 0x1 ;  /* 0x0000000e11020211 */ /* 0x000fda00078208ff */
[----:B------:R-:W-:Y:S05]  /*10c10*/  WARPSYNC.COLLECTIVE R15, `(.L_x_13877) ;  /* 0x000000000f087348 */ /* 0x000fea0003c00000 */
[----:B------:R0:W1:Y:S02]  /*10c20*/  SHFL.IDX P6, R14, R13, R12, R11 ;  /* 0x0000000c0d0e7389 */ /* 0x00006400000c000b */
[----:B01----:R-:W-:Y:S01]  /*10c30*/  ENDCOLLECTIVE ;  /* 0x000000000000791b */ /* 0x003fe20003800000 */
.L_x_13877:
        /* <DEDUP_REMOVED lines=12> */
.L_x_13878:
[----:B------:R-:W-:Y:S02]  /*10d00*/  IMAD.MOV.U32 R13, RZ, RZ, R5 ;  /* 0x000000ffff0d7224 */ /* 0x000fe400078e0005 */
[----:B------:R-:W-:Y:S01]  /*10d10*/  IMAD.MOV.U32 R12, RZ, RZ, 0x3 ;  /* 0x00000003ff0c7424 */ /* 0x000fe200078e00ff */
[----:B------:R-:W-:-:S13]  /*10d20*/  @P0 LEA R2, P1, R17, R14, 0x1 ;  /* 0x0000000e11020211 */ /* 0x000fda00078208ff */
[----:B------:R-:W-:Y:S05]  /*10d30*/  WARPSYNC.COLLECTIVE R15, `(.L_x_13879) ;  /* 0x000000000f087348 */ /* 0x000fea0003c00000 */
[----:B------:R0:W1:Y:S02]  /*10d40*/  SHFL.IDX P6, R14, R13, R12, R11 ;  /* 0x0000000c0d0e7389 */ /* 0x00006400000c000b */
[----:B01----:R-:W-:Y:S01]  /*10d50*/  ENDCOLLECTIVE ;  /* 0x000000000000791b */ /* 0x003fe20003800000 */
.L_x_13879:
        /* <DEDUP_REMOVED lines=12> */
.L_x_13880:
[----:B------:R-:W-:Y:S02]  /*10e20*/  IMAD.MOV.U32 R13, RZ, RZ, R5 ;  /* 0x000000ffff0d7224 */ /* 0x000fe400078e0005 */
[----:B------:R-:W-:Y:S01]  /*10e30*/  IMAD.MOV.U32 R12, RZ, RZ, 0x4 ;  /* 0x00000004ff0c7424 */ /* 0x000fe200078e00ff */
[----:B------:R-:W-:-:S13]  /*10e40*/  @P0 LEA R2, P1, R17, R14, 0x1 ;  /* 0x0000000e11020211 */ /* 0x000fda00078208ff */
[----:B------:R-:W-:Y:S05]  /*10e50*/  WARPSYNC.COLLECTIVE R15, `(.L_x_13881) ;  /* 0x000000000f087348 */ /* 0x000fea0003c00000 */
[----:B------:R0:W1:Y:S02]  /*10e60*/  SHFL.IDX P6, R14, R13, R12, R11 ;  /* 0x0000000c0d0e7389 */ /* 0x00006400000c000b */
[----:B01----:R-:W-:Y:S01]  /*10e70*/  ENDCOLLECTIVE ;  /* 0x000000000000791b */ /* 0x003fe20003800000 */
.L_x_13881:
        /* <DEDUP_REMOVED lines=12> */
.L_x_13882:
[----:B------:R-:W-:Y:S02]  /*10f40*/  IMAD.MOV.U32 R13, RZ, RZ, R5 ;  /* 0x000000ffff0d7224 */ /* 0x000fe400078e0005 */
[----:B------:R-:W-:Y:S01]  /*10f50*/  IMAD.MOV.U32 R12, RZ, RZ, 0x5 ;  /* 0x00000005ff0c7424 */ /* 0x000fe200078e00ff */
[----:B------:R-:W-:-:S13]  /*10f60*/  @P0 LEA R2, P1, R17, R14, 0x1 ;  /* 0x0000000e11020211 */ /* 0x000fda00078208ff */
[----:B------:R-:W-:Y:S05]  /*10f70*/  WARPSYNC.COLLECTIVE R15, `(.L_x_13883) ;  /* 0x000000000f087348 */ /* 0x000fea0003c00000 */
[----:B------:R0:W1:Y:S02]  /*10f80*/  SHFL.IDX P6, R14, R13, R12, R11 ;  /* 0x0000000c0d0e7389 */ /* 0x00006400000c000b */
[----:B01----:R-:W-:Y:S01]  /*10f90*/  ENDCOLLECTIVE ;  /* 0x000000000000791b */ /* 0x003fe20003800000 */
.L_x_13883:
[----:B------:R-:W-:-:S05]  /*10fa0*/  @P0 IADD3.X R3, RZ, R0, RZ, P1, !PT ;  /* 0x00000000ff030210 */ /* 0x000fca0000ffe4ff */
        /* <DEDUP_REMOVED lines=9> */
.L_x_13884:
[----:B------:R-:W-:Y:S05]  /*11040*/  BRA `(.L_x_13885) ;  /* 0xffffffc400147947 */ /* 0x000fea000383ffff */
.L_x_13830:
[----:B------:R-:W-:Y:S01]  /*11050*/  IMAD.MOV.U32 R13, RZ, RZ, R6 ;  /* 0x000000ffff0d7224 */ /* 0x000fe200078e0006 */
[----:B------:R-:W-:Y:S01]  /*11060*/  MOV R12, RZ ;  /* 0x000000ff000c7202 */ /* 0x000fe20000000f00 */
[----:B------:R-:W-:Y:S01]  /*11070*/  IMAD.MOV.U32 R11, RZ, RZ, 0x181f ;  /* 0x0000181fff0b7424 */ /* 0x000fe200078e00ff */
[----:B------:R-:W-:Y:S01]  /*11080*/  LOP3.LUT R16, R16, 0xffffefff, RZ, 0xc0, !PT ;  /* 0xffffefff10107812 */ /* 0x000fe200078ec0ff */
[----:B------:R-:W-:Y:S02]  /*11090*/  IMAD.MOV.U32 R15, RZ, RZ, -0x1 ;  /* 0xffffffffff0f7424 */ /* 0x000fe400078e00ff */
[----:B------:R-:W-:-:S07]  /*110a0*/  IMAD.U32 R4, RZ, RZ, UR46 ;  /* 0x0000002eff047e24 */ /* 0x000fce000f8e00ff */
[----:B------:R-:W-:Y:S05]  /*110b0*/  WARPSYNC.COLLECTIVE R15, `(.L_x_13886) ;  /* 0x000000000f087348 */ /* 0x000fea0003c00000 */
[----:B------:R0:W1:Y:S02]  /*110c0*/  SHFL.IDX P6, R14, R13, R12, R11 ;  /* 0x0000000c0d0e7389 */ /* 0x00006400000c000b */
[----:B01----:R-:W-:Y:S01]  /*110d0*/  ENDCOLLECTIVE ;  /* 0x000000000000791b */ /* 0x003fe20003800000 */
.L_x_13886:
[----:B------:R-:W-:-:S05]  /*110e0*/  LEA R4, R4, R37, 0x7 ;  /* 0x0000002504047211 */ /* 0x000fca00078e38ff */
[----:B------:R-:W-:Y:S02]  /*110f0*/  VIADD R8, R4, 0x10 ;  /* 0x0000001004087836 */ /* 0x000fe40000000000 */
[----:B------:R-:W-:Y:S02]  /*11100*/  IMAD.MOV.U32 R13, RZ, RZ, R0 ;  /* 0x000000ffff0d7224 */ /* 0x000fe400078e0000 */
[----:B------:R-:W-:-:S07]  /*11110*/  IMAD.MOV.U32 R3, RZ, RZ, R14 ;  /* 0x000000ffff037224 */ /* 0x000fce00078e000e */
[----:B------:R-:W-:Y:S05]  /*11120*/  WARPSYNC.COLLECTIVE R15, `(.L_x_13887) ;  /* 0x000000000f087348 */ /* 0x000fea0003c00000 */
[----:B------:R0:W1:Y:S02]  /*11130*/  SHFL.IDX P6, R14, R13, R12, R11 ;  /* 0x0000000c0d0e7389 */ /* 0x00006400000c000b */
[----:B01----:R-:W-:Y:S01]  /*11140*/  ENDCOLLECTIVE ;  /* 0x000000000000791b */ /* 0x003fe20003800000 */
.L_x_13887:
        /* <DEDUP_REMOVED lines=11> */
.L_x_13888:
[----:B------:R-:W-:Y:S01]  /*11200*/  LOP3.LUT R16, R16, 0xfffff7ff, RZ, 0xc0, !PT ;  /* 0xfffff7ff10107812 */ /* 0x000fe200078ec0ff */
[----:B------:R-:W-:Y:S02]  /*11210*/  @!P2 IMAD.X R3, RZ, RZ, R3, P1 ;  /* 0x000000ffff03a224 */ /* 0x000fe400008e0603 */
[----:B------:R-:W-:-:S05]  /*11220*/  @!P2 IMAD.MOV.U32 R2, RZ, RZ, R10 ;  /* 0x000000ffff02a224 */ /* 0x000fca00078e000a */
[----:B------:R-:W-:Y:S01]  /*11230*/  @!PT LDS RZ, [RZ] ;  /* 0x00000000fffff984 */ /* 0x000fe20000000800 */
[----:B------:R-:W-:Y:S01]  /*11240*/  @!PT LDS RZ, [RZ] ;  /* 0x00000000fffff984 */ /* 0x000fe20000000800 */
[----:B------:R-:W-:Y:S01]  /*11250*/  @!PT LDS RZ, [RZ] ;  /* 0x00000000fffff984 */ /* 0x000fe20000000800 */
[----:B------:R0:W-:Y:S01]  /*11260*/  @!P2 LDGSTS.E.BYPASS.LTC128B.128 [R9+0x18400], desc[UR36][R2.64], !P0 ;  /* 0x184000000209afae */ /* 0x0001e2000c101d64 */
[----:B------:R-:W-:Y:S01]  /*11270*/  ISETP.GE.AND P2, PT, R8, R5, PT ;  /* 0x000000050800720c */ /* 0x000fe20003f46270 */
[----:B------:R-:W-:Y:S02]  /*11280*/  VIADD R8, R4, 0x20 ;  /* 0x0000002004087836 */ /* 0x000fe40000000000 */
[----:B------:R-:W-:Y:S01]  /*11290*/  IMAD.MOV.U32 R13, RZ, RZ, R0 ;  /* 0x000000ffff0d7224 */ /* 0x000fe200078e0000 */
[----:B------:R-:W-:-:S09]  /*112a0*/  MOV R7, R14 ;  /* 0x0000000e00077202 */ /* 0x000fd20000000f00 */
[----:B0-----:R-:W-:Y:S05]  /*112b0*/  WARPSYNC.COLLECTIVE R15, `(.L_x_13889) ;  /* 0x000000000f087348 */ /* 0x001fea0003c00000 */
[----:B------:R1:W2:Y:S02]  /*112c0*/  SHFL.IDX P6, R14, R13, R12, R11 ;  /* 0x0000000c0d0e7389 */ /* 0x0002a400000c000b */
[----:B012---:R-:W-:Y:S01]  /*112d0*/  ENDCOLLECTIVE ;  /* 0x000000000000791b */ /* 0x007fe20003800000 */
.L_x_13889:
[----:B------:R-:W-:-:S04]  /*112e0*/  @P2 LOP3.LUT R16, R16, 0x800, RZ, 0xfc, !PT ;  /* 0x0000080010102812 */ /* 0x000fc800078efcff */
[----:B------:R-:W-:Y:S02]  /*112f0*/  LOP3.LUT R16, R16, 0xfffffbff, RZ, 0xc0, !PT ;  /* 0xfffffbff10107812 */ /* 0x000fe400078ec0ff */
[----:B------:R-:W-:Y:S02]  /*11300*/  @!P2 LEA R15, R28, UR44, 0x1 ;  /* 0x0000002c1c0fac11 */ /* 0x000fe4000f8e08ff */
[----:B------:R-:W-:Y:S02]  /*11310*/  MOV R13, R6 ;  /* 0x00000006000d7202 */ /* 0x000fe40000000f00 */
        /* <DEDUP_REMOVED lines=11> */
[----:B------:R-:W-:-:S02]  /*113d0*/  VIADD R8, R4, 0x30 ;  /* 0x0000003004087836 */ /* 0x000fc40000000000 */
[----:B0-----:R-:W-:-:S10]  /*113e0*/  IMAD.MOV.U32 R15, RZ, RZ, -0x1 ;  /* 0xffffffffff0f7424 */ /* 0x001fd400078e00ff */
[----:B------:R-:W-:-:S07]  /*113f0*/  @P2 LOP3.LUT R16, R16, 0x400, RZ, 0xfc, !PT ;  /* 0x0000040010102812 */ /* 0x000fce00078efcff */
[----:B------:R-:W-:Y:S05]  /*11400*/  WARPSYNC.COLLECTIVE R15, `(.L_x_13890) ;  /* 0x000000000f087348 */ /* 0x000fea0003c00000 */
[----:B------:R0:W1:Y:S02]  /*11410*/  SHFL.IDX P6, R14, R13, R12, R11 ;  /* 0x0000000c0d0e7389 */ /* 0x00006400000c000b */
[----:B01----:R-:W-:Y:S01]  /*11420*/  ENDCOLLECTIVE ;  /* 0x000000000000791b */ /* 0x003fe20003800000 */
.L_x_13890:
[----:B------:R-:W-:Y:S01]  /*11430*/  LOP3.LUT R16, R16, 0xfffffdff, RZ, 0xc0, !PT ;  /* 0xfffffdff10107812 */ /* 0x000fe200078ec0ff */
[----:B------:R-:W-:Y:S02]  /*11440*/  IMAD.MOV.U32 R13, RZ, RZ, R0 ;  /* 0x000000ffff0d7224 */ /* 0x000fe400078e0000 */
[----:B------:R-:W-:-:S07]  /*11450*/  IMAD.MOV.U32 R2, RZ, RZ, R14 ;  /* 0x000000ffff027224 */ /* 0x000fce00078e000e */
[----:B------:R-:W-:Y:S05]  /*11460*/  WARPSYNC.COLLECTIVE R15, `(.L_x_13891) ;  /* 0x000000000f087348 */ /* 0x000fea0003c00000 */
[----:B------:R0:W1:Y:S02]  /*11470*/  SHFL.IDX P6, R14, R13, R12, R11 ;  /* 0x0000000c0d0e7389 */ /* 0x00006400000c000b */
[----:B01----:R-:W-:Y:S01]  /*11480*/  ENDCOLLECTIVE ;  /* 0x000000000000791b */ /* 0x003fe20003800000 */
.L_x_13891:
[----:B------:R-:W-:Y:S01]  /*11490*/  @!P2 LEA R15, R28, UR44, 0x1 ;  /* 0x0000002c1c0fac11 */ /* 0x000fe2000f8e08ff */
[----:B------:R-:W-:Y:S01]  /*114a0*/  IMAD.MOV.U32 R12, RZ, RZ, 0x3 ;  /* 0x00000003ff0c7424 */ /* 0x000fe200078e00ff */
[----:B------:R-:W-:-:S04]  /*114b0*/  @!P2 LEA R13, P1, R17, R14, 0x1 ;  /* 0x0000000e110da211 */ /* 0x000fc800078208ff */
[----:B------:R-:W-:Y:S01]  /*114c0*/  @!P2 IADD3.X R14, RZ, R2, RZ, P1, !PT ;  /* 0x00000002ff0ea210 */ /* 0x000fe20000ffe4ff */
[----:B------:R-:W-:Y:S02]  /*114d0*/  @!P2 IMAD.MOV.U32 R2, RZ, RZ, R13 ;  /* 0x000000ffff02a224 */ /* 0x000fe400078e000d */
[----:B------:R-:W-:Y:S02]  /*114e0*/  IMAD.MOV.U32 R13, RZ, RZ, R6 ;  /* 0x000000ffff0d7224 */ /* 0x000fe400078e0006 */
[----:B------:R-:W-:-:S05]  /*114f0*/  @!P2 IMAD.MOV.U32 R3, RZ, RZ, R14 ;  /* 0x000000ffff03a224 */ /* 0x000fca00078e000e */
[----:B------:R-:W-:Y:S01]  /*11500*/  @!PT LDS RZ, [RZ] ;  /* 0x00000000fffff984 */ /* 0x000fe20000000800 */
[----:B------:R-:W-:Y:S01]  /*11510*/  @!PT LDS RZ, [RZ] ;  /* 0x00000000fffff984 */ /* 0x000fe20000000800 */
[----:B------:R-:W-:Y:S01]  /*11520*/  @!PT LDS RZ, [RZ] ;  /* 0x00000000fffff984 */ /* 0x000fe20000000800 */
[----:B------:R0:W-:Y:S01]  /*11530*/  @!P2 LDGSTS.E.BYPASS.LTC128B.128 [R15+0x19400], desc[UR36][R2.64], !P0 ;  /* 0x19400000020fafae */ /* 0x0001e2000c101d64 */
[----:B------:R-:W-:Y:S02]  /*11540*/  ISETP.GE.AND P2, PT, R8, R5, PT ;  /* 0x000000050800720c */ /* 0x000fe40003f46270 */
[----:B0-----:R-:W-:-:S11]  /*11550*/  MOV R15, 0xffffffff ;  /* 0xffffffff000f7802 */ /* 0x001fd60000000f00 */
[----:B------:R-:W-:-:S07]  /*11560*/  @P2 LOP3.LUT R16, R16, 0x200, RZ, 0xfc, !PT ;  /* 0x0000020010102812 */ /* 0x000fce00078efcff */
[----:B------:R-:W-:Y:S05]  /*11570*/  WARPSYNC.COLLECTIVE R15, `(.L_x_13892) ;  /* 0x000000000f087348 */ /* 0x000fea0003c00000 */
[----:B------:R0:W1:Y:S02]  /*11580*/  SHFL.IDX P6, R14, R13, R12, R11 ;  /* 0x0000000c0d0e7389 */ /* 0x00006400000c000b */
[----:B01----:R-:W-:Y:S01]  /*11590*/  ENDCOLLECTIVE ;  /* 0x000000000000791b */ /* 0x003fe20003800000 */
.L_x_13892:
[----:B------:R-:W-:Y:S01]  /*115a0*/  LOP3.LUT R16, R16, 0xfffffeff, RZ, 0xc0, !PT ;  /* 0xfffffeff10107812 */ /* 0x000fe200078ec0ff */
[----:B------:R-:W-:Y:S02]  /*115b0*/  IMAD.MOV.U32 R13, RZ, RZ, R0 ;  /* 0x000000ffff0d7224 */ /* 0x000fe400078e0000 */
[----:B------:R-:W-:-:S07]  /*115c0*/  IMAD.MOV.U32 R8, RZ, RZ, R14 ;  /* 0x000000ffff087224 */ /* 0x000fce00078e000e */
[----:B------:R-:W-:Y:S05]  /*115d0*/  WARPSYNC.COLLECTIVE R15, `(.L_x_13893) ;  /* 0x000000000f087348 */ /* 0x000fea0003c00000 */
[----:B------:R0:W1:Y:S02]  /*115e0*/  SHFL.IDX P6, R14, R13, R12, R11 ;  /* 0x0000000c0d0e7389 */ /* 0x00006400000c000b */
[----:B01----:R-:W-:Y:S01]  /*115f0*/  ENDCOLLECTIVE ;  /* 0x000000000000791b */ /* 0x003fe20003800000 */
.L_x_13893:
[----:B------:R-:W-:Y:S01]  /*11600*/  @!P2 LEA R15, R28, UR44, 0x1 ;  /* 0x0000002c1c0fac11 */ /* 0x000fe2000f8e08ff */
[----:B------:R-:W-:Y:S02]  /*11610*/  IMAD.MOV.U32 R13, RZ, RZ, R6 ;  /* 0x000000ffff0d7224 */ /* 0x000fe400078e0006 */
[----:B------:R-:W-:Y:S02]  /*11620*/  IMAD.MOV.U32 R12, RZ, RZ, 0x4 ;  /* 0x00000004ff0c7424 */ /* 0x000fe400078e00ff */
[----:B------:R-:W-:-:S05]  /*11630*/  IMAD.MOV.U32 R2, RZ, RZ, R14 ;  /* 0x000000ffff027224 */ /* 0x000fca00078e000e */
[----:B------:R-:W-:-:S05]  /*11640*/  @!P2 LEA R7, P1, R17, R2, 0x1 ;  /* 0x000000021107a211 */ /* 0x000fca00078208ff */
[----:B------:R-:W-:Y:S02]  /*11650*/  @!P2 IMAD.X R8, RZ, RZ, R8, P1 ;  /* 0x000000ffff08a224 */ /* 0x000fe400008e0608 */
[----:B------:R-:W-:-:S03]  /*11660*/  @!P2 IMAD.MOV.U32 R2, RZ, RZ, R7 ;  /* 0x000000ffff02a224 */ /* 0x000fc600078e0007 */
[----:B------:R-:W-:Y:S01]  /*11670*/  @!P2 MOV R3, R8 ;  /* 0x000000080003a202 */ /* 0x000fe20000000f00 */
[----:B------:R-:W-:-:S04]  /*11680*/  VIADD R8, R4, 0x40 ;  /* 0x0000004004087836 */ /* 0x000fc80000000000 */
[----:B------:R-:W-:Y:S01]  /*11690*/  @!PT LDS RZ, [RZ] ;  /* 0x00000000fffff984 */ /* 0x000fe20000000800 */
[----:B------:R-:W-:Y:S01]  /*116a0*/  @!PT LDS RZ, [RZ] ;  /* 0x00000000fffff984 */ /* 0x000fe20000000800 */
[----:B------:R-:W-:Y:S01]  /*116b0*/  @!PT LDS RZ, [RZ] ;  /* 0x00000000fffff984 */ /* 0x000fe20000000800 */
[----:B------:R0:W-:Y:S01]  /*116c0*/  @!P2 LDGSTS.E.BYPASS.LTC128B.128 [R15+0x19c00], desc[UR36][R2.64], !P0 ;  /* 0x19c00000020fafae */ /* 0x0001e2000c101d64 */
[----:B------:R-:W-:Y:S01]  /*116d0*/  ISETP.GE.AND P2, PT, R8, R5, PT ;  /* 0x000000050800720c */ /* 0x000fe20003f46270 */
[----:B------:R-:W-:Y:S02]  /*116e0*/  VIADD R8, R4, 0x50 ;  /* 0x0000005004087836 */ /* 0x000fe40000000000 */
[----:B0-----:R-:W-:-:S10]  /*116f0*/  IMAD.MOV.U32 R15, RZ, RZ, -0x1 ;  /* 0xffffffffff0f7424 */ /* 0x001fd400078e00ff */
[----:B------:R-:W-:Y:S02]  /*11700*/  @!P2 LEA R7, R28, UR44, 0x1 ;  /* 0x0000002c1c07ac11 */ /* 0x000fe4000f8e08ff */
[----:B------:R-:W-:-:S07]  /*11710*/  @P2 LOP3.LUT R16, R16, 0x100, RZ, 0xfc, !PT ;  /* 0x0000010010102812 */ /* 0x000fce00078efcff */
[----:B------:R-:W-:Y:S05]  /*11720*/  WARPSYNC.COLLECTIVE R15, `(.L_x_13894) ;  /* 0x000000000f087348 */ /* 0x000fea0003c00000 */
[----:B------:R0:W1:Y:S02]  /*11730*/  SHFL.IDX P6, R14, R13, R12, R11 ;  /* 0x0000000c0d0e7389 */ /* 0x00006400000c000b */
[----:B01----:R-:W-:Y:S01]  /*11740*/  ENDCOLLECTIVE ;  /* 0x000000000000791b */ /* 0x003fe20003800000 */
.L_x_13894:
[----:B------:R-:W-:Y:S02]  /*11750*/  LOP3.LUT R16, R16, 0xffffff7f, RZ, 0xc0, !PT ;  /* 0xffffff7f10107812 */ /* 0x000fe400078ec0ff */
[----:B------:R-:W-:Y:S01]  /*11760*/  MOV R13, R0 ;  /* 0x00000000000d7202 */ /* 0x000fe20000000f00 */
[----:B------:R-:W-:-:S07]  /*11770*/  IMAD.MOV.U32 R10, RZ, RZ, R14 ;  /* 0x000000ffff0a7224 */ /* 0x000fce00078e000e */
[----:B------:R-:W-:Y:S05]  /*11780*/  WARPSYNC.COLLECTIVE R15, `(.L_x_13895) ;  /* 0x000000000f087348 */ /* 0x000fea0003c00000 */
[----:B------:R0:W1:Y:S02]  /*11790*/  SHFL.IDX P6, R14, R13, R12, R11 ;  /* 0x0000000c0d0e7389 */ /* 0x00006400000c000b */
[----:B01----:R-:W-:Y:S01]  /*117a0*/  ENDCOLLECTIVE ;  /* 0x000000000000791b */ /* 0x003fe20003800000 */
.L_x_13895:
[----:B------:R-:W-:Y:S01]  /*117b0*/  MOV R13, R6 ;  /* 0x00000006000d7202 */ /* 0x000fe20000000f00 */
[----:B------:R-:W-:Y:S02]  /*117c0*/  IMAD.MOV.U32 R12, RZ, RZ, 0x5 ;  /* 0x00000005ff0c7424 */ /* 0x000fe400078e00ff */
[----:B------:R-:W-:-:S07]  /*117d0*/  IMAD.MOV.U32 R20, RZ, RZ, R14 ;  /* 0x000000ffff147224 */ /* 0x000fce00078e000e */
[----:B------:R-:W-:Y:S05]  /*117e0*/  WARPSYNC.COLLECTIVE R15, `(.L_x_13896) ;  /* 0x000000000f087348 */ /* 0x000fea0003c00000 */
[----:B------:R0:W1:Y:S02]  /*117f0*/  SHFL.IDX P6, R14, R13, R12, R11 ;  /* 0x0000000c0d0e7389 */ /* 0x00006400000c000b */
[----:B01----:R-:W-:Y:S01]  /*11800*/  ENDCOLLECTIVE ;  /* 0x000000000000791b */ /* 0x003fe20003800000 */
.L_x_13896:
        /* <DEDUP_REMOVED lines=15> */
.L_x_13897:
[----:B------:R-:W-:Y:S02]  /*11900*/  @!P2 LEA R9, R28, UR44, 0x1 ;  /* 0x0000002c1c09ac11 */ /* 0x000fe4000f8e08ff */
[----:B------:R-:W-:-:S04]  /*11910*/  @P2 LOP3.LUT R16, R16, 0x80, RZ, 0xfc, !PT ;  /* 0x0000008010102812 */ /* 0x000fc800078efcff */
[----:B------:R-:W-:Y:S01]  /*11920*/  LOP3.LUT R16, R16, 0xffffffbf, RZ, 0xc0, !PT ;  /* 0xffffffbf10107812 */ /* 0x000fe200078ec0ff */
[----:B------:R-:W-:Y:S02]  /*11930*/  IMAD.MOV.U32 R13, RZ, RZ, R6 ;  /* 0x000000ffff0d7224 */ /* 0x000fe400078e0006 */
[----:B------:R-:W-:-:S05]  /*11940*/  IMAD.MOV.U32 R20, RZ, RZ, R14 ;  /* 0x000000ffff147224 */ /* 0x000fca00078e000e */
[----:B------:R-:W-:-:S05]  /*11950*/  @!P2 LEA R11, P1, R17, R20, 0x1 ;  /* 0x00000014110ba211 */ /* 0x000fca00078208ff */
[----:B------:R-:W-:Y:S01]  /*11960*/  @!P2 IMAD.X R12, RZ, RZ, R2, P1 ;  /* 0x000000ffff0ca224 */ /* 0x000fe200008e0602 */
[----:B------:R-:W-:Y:S01]  /*11970*/  @!P2 MOV R2, R11 ;  /* 0x0000000b0002a202 */ /* 0x000fe20000000f00 */
[----:B------:R-:W-:Y:S02]  /*11980*/  IMAD.MOV.U32 R11, RZ, RZ, 0x181f ;  /* 0x0000181fff0b7424 */ /* 0x000fe400078e00ff */
        /* <DEDUP_REMOVED lines=10> */
.L_x_13898:
[----:B------:R-:W-:Y:S02]  /*11a30*/  @!P2 LEA R21, R28, UR44, 0x1 ;  /* 0x0000002c1c15ac11 */ /* 0x000fe4000f8e08ff */
[----:B------:R-:W-:Y:S02]  /*11a40*/  @P2 LOP3.LUT R16, R16, 0x40, RZ, 0xfc, !PT ;  /* 0x0000004010102812 */ /* 0x000fe400078efcff */
[----:B------:R-:W-:Y:S01]  /*11a50*/  MOV R13, R0 ;  /* 0x00000000000d7202 */ /* 0x000fe20000000f00 */
[----:B------:R-:W-:-:S07]  /*11a60*/  IMAD.MOV.U32 R2, RZ, RZ, R14 ;  /* 0x000000ffff027224 */ /* 0x000fce00078e000e */
[----:B------:R-:W-:Y:S05]  /*11a70*/  WARPSYNC.COLLECTIVE R15, `(.L_x_13899) ;  /* 0x000000000f087348 */ /* 0x000fea0003c00000 */
[----:B------:R0:W1:Y:S02]  /*11a80*/  SHFL.IDX P6, R14, R13, R12, R11 ;  /* 0x0000000c0d0e7389 */ /* 0x00006400000c000b */
[----:B01----:R-:W-:Y:S01]  /*11a90*/  ENDCOLLECTIVE ;  /* 0x000000000000791b */ /* 0x003fe20003800000 */
.L_x_13899:
[----:B------:R-:W-:Y:S02]  /*11aa0*/  MOV R12, 0x7 ;  /* 0x00000007000c7802 */ /* 0x000fe40000000f00 */
        /* <DEDUP_REMOVED lines=8> */
.L_x_13900:
        /* <DEDUP_REMOVED lines=9> */
.L_x_13901:
[----:B------:R-:W-:Y:S05]  /*11bc0*/  BRA `(.L_x_13902) ;  /* 0xffffffc000ec7947 */ /* 0x000fea000383ffff */
.L_x_13832:
        /* <DEDUP_REMOVED lines=8> */
.L_x_13904:
[----:B------:R-:W-:Y:S05]  /*11c50*/  BSYNC B0 ;  /* 0x0000000000007941 */ /* 0x000fea0003800000 */
.L_x_13903:
        /* <DEDUP_REMOVED lines=9> */
.L_x_13905:
        /* <DEDUP_REMOVED lines=9> */
.L_x_13906:
        /* <DEDUP_REMOVED lines=13> */
.L_x_13907:
        /* <DEDUP_REMOVED lines=19> */
.L_x_13908:
[----:B------:R-:W-:Y:S01]  /*11f80*/  MOV R13, R0 ;  /* 0x00000000000d7202 */ /* 0x000fe20000000f00 */
[----:B------:R-:W-:-:S07]  /*11f90*/  IMAD.MOV.U32 R5, RZ, RZ, R14 ;  /* 0x000000ffff057224 */ /* 0x000fce00078e000e */
[----:B------:R-:W-:Y:S05]  /*11fa0*/  WARPSYNC.COLLECTIVE R15, `(.L_x_13909) ;  /* 0x000000000f087348 */ /* 0x000fea0003c00000 */
[----:B------:R0:W1:Y:S02]  /*11fb0*/  SHFL.IDX P6, R14, R13, R12, R11 ;  /* 0x0000000c0d0e7389 */ /* 0x00006400000c000b */
[----:B01----:R-:W-:Y:S01]  /*11fc0*/  ENDCOLLECTIVE ;  /* 0x000000000000791b */ /* 0x003fe20003800000 */
.L_x_13909:
[----:B------:R-:W-:Y:S02]  /*11fd0*/  IMAD.MOV.U32 R13, RZ, RZ, R4 ;  /* 0x000000ffff0d7224 */ /* 0x000fe400078e0004 */
[----:B------:R-:W-:Y:S01]  /*11fe0*/  IMAD.MOV.U32 R12, RZ, RZ, 0x3 ;  /* 0x00000003ff0c7424 */ /* 0x000fe200078e00ff */
[----:B------:R-:W-:-:S05]  /*11ff0*/  @!P5 LEA R14, P0, R17, R14, 0x1 ;  /* 0x0000000e110ed211 */ /* 0x000fca00078008ff */
[----:B------:R-:W-:-:S08]  /*12000*/  @!P5 IMAD.MOV.U32 R2, RZ, RZ, R14 ;  /* 0x000000ffff02d224 */ /* 0x000fd000078e000e */
[----:B------:R-:W-:Y:S05]  /*12010*/  WARPSYNC.COLLECTIVE R15, `(.L_x_13910) ;  /* 0x000000000f087348 */ /* 0x000fea0003c00000 */
[----:B------:R0:W1:Y:S02]  /*12020*/  SHFL.IDX P6, R14, R13, R12, R11 ;  /* 0x0000000c0d0e7389 */ /* 0x00006400000c000b */
[----:B01----:R-:W-:Y:S01]  /*12030*/  ENDCOLLECTIVE ;  /* 0x000000000000791b */ /* 0x003fe20003800000 */
.L_x_13910:
        /* <DEDUP_REMOVED lines=15> */
.L_x_13911:
        /* <DEDUP_REMOVED lines=19> */
.L_x_13912:
[----:B------:R-:W-:Y:S02]  /*12260*/  IMAD.MOV.U32 R13, RZ, RZ, R0 ;  /* 0x000000ffff0d7224 */ /* 0x000fe400078e0000 */
[----:B------:R-:W-:-:S07]  /*12270*/  IMAD.MOV.U32 R5, RZ, RZ, R14 ;  /* 0x000000ffff057224 */ /* 0x000fce00078e000e */
[----:B------:R-:W-:Y:S05]  /*12280*/  WARPSYNC.COLLECTIVE R15, `(.L_x_13913) ;  /* 0x000000000f087348 */ /* 0x000fea0003c00000 */
[----:B------:R0:W1:Y:S02]  /*12290*/  SHFL.IDX P6, R14, R13, R12, R11 ;  /* 0x0000000c0d0e7389 */ /* 0x00006400000c000b */
[----:B01----:R-:W-:Y:S01]  /*122a0*/  ENDCOLLECTIVE ;  /* 0x000000000000791b */ /* 0x003fe20003800000 */
.L_x_13913:
[----:B------:R-:W-:Y:S01]  /*122b0*/  MOV R13, R4 ;  /* 0x00000004000d7202 */ /* 0x000fe20000000f00 */
[----:B------:R-:W-:Y:S01]  /*122c0*/  IMAD.MOV.U32 R12, RZ, RZ, 0x5 ;  /* 0x00000005ff0c7424 */ /* 0x000fe200078e00ff */
[----:B------:R-:W-:-:S05]  /*122d0*/  @!P5 LEA R14, P0, R17, R14, 0x1 ;  /* 0x0000000e110ed211 */ /* 0x000fca00078008ff */
[----:B------:R-:W-:-:S08]  /*122e0*/  @!P5 IMAD.MOV.U32 R2, RZ, RZ, R14 ;  /* 0x000000ffff02d224 */ /* 0x000fd000078e000e */
[----:B------:R-:W-:Y:S05]  /*122f0*/  WARPSYNC.COLLECTIVE R15, `(.L_x_13914) ;  /* 0x000000000f087348 */ /* 0x000fea0003c00000 */
[----:B------:R0:W1:Y:S02]  /*12300*/  SHFL.IDX P6, R14, R13, R12, R11 ;  /* 0x0000000c0d0e7389 */ /* 0x00006400000c000b */
[----:B01----:R-:W-:Y:S01]  /*12310*/  ENDCOLLECTIVE ;  /* 0x000000000000791b */ /* 0x003fe20003800000 */
.L_x_13914:
        /* <DEDUP_REMOVED lines=15> */
.L_x_13915:
        /* <DEDUP_REMOVED lines=19> */
.L_x_13916:
[----:B------:R-:W-:Y:S02]  /*12540*/  IMAD.MOV.U32 R13, RZ, RZ, R0 ;  /* 0x000000ffff0d7224 */ /* 0x000fe400078e0000 */
[----:B------:R-:W-:-:S07]  /*12550*/  IMAD.MOV.U32 R5, RZ, RZ, R14 ;  /* 0x000000ffff057224 */ /* 0x000fce00078e000e */
[----:B------:R-:W-:Y:S05]  /*12560*/  WARPSYNC.COLLECTIVE R15, `(.L_x_13917) ;  /* 0x000000000f087348 */ /* 0x000fea0003c00000 */
[----:B------:R0:W1:Y:S02]  /*12570*/  SHFL.IDX P6, R14, R13, R12, R11 ;  /* 0x0000000c0d0e7389 */ /* 0x00006400000c000b */
[----:B01----:R-:W-:Y:S01]  /*12580*/  ENDCOLLECTIVE ;  /* 0x000000000000791b */ /* 0x003fe20003800000 */
.L_x_13917:
        /* <DEDUP_REMOVED lines=8> */
.L_x_13918:
        /* <DEDUP_REMOVED lines=13> */
.L_x_13919:
[----:B------:R-:W-:Y:S05]  /*126e0*/  BRA `(.L_x_13920) ;  /* 0xffffffc000d47947 */ /* 0x000fea000383ffff */
.L_x_13835:
[----:B0--3--:R-:W-:-:S04]  /*126f0*/  MOV R3, UR44 ;  /* 0x0000002c00037c02 */ /* 0x009fc80008000f00 */
[----:B------:R0:W3:Y:S03]  /*12700*/  SYNCS.PHASECHK.TRANS64.TRYWAIT P0, [R3+URZ+0x32420], R0 ;  /* 0x03242000030075a7 */ /* 0x0000e6000800017f */
[----:B---3--:R-:W-:Y:S05]  /*12710*/  @!P0 NANOSLEEP.SYNCS 0x989680 ;  /* 0x009896800000895d */ /* 0x008fea0003900000 */
[----:B------:R-:W3:Y:S02]  /*12720*/  @!P0 SYNCS.PHASECHK.TRANS64 P0, [R3+URZ+0x32420], R0 ;  /* 0x03242000030085a7 */ /* 0x000ee4000800007f */
[----:B---3--:R-:W-:Y:S05]  /*12730*/  @!P0 BRA `(.L_x_13835) ;  /* 0xfffffffc00ec8947 */ /* 0x008fea000383ffff */
[----:B------:R-:W-:Y:S05]  /*12740*/  BRA `(.L_x_13921) ;  /* 0xffffffc400187947 */ /* 0x000fea000383ffff */
.L_x_13837:
[----:B0--3--:R-:W-:-:S04]  /*12750*/  IMAD.U32 R3, RZ, RZ, UR44 ;  /* 0x0000002cff037e24 */ /* 0x009fc8000f8e00ff */
[----:B------:R0:W3:Y:S03]  /*12760*/  SYNCS.PHASECHK.TRANS64.TRYWAIT P0, [R3+URZ+0x32460], R0 ;  /* 0x03246000030075a7 */ /* 0x0000e6000800017f */
[----:B---3--:R-:W-:Y:S05]  /*12770*/  @!P0 NANOSLEEP.SYNCS 0x989680 ;  /* 0x009896800000895d */ /* 0x008fea0003900000 */
[----:B------:R-:W3:Y:S02]  /*12780*/  @!P0 SYNCS.PHASECHK.TRANS64 P0, [R3+URZ+0x32460], R0 ;  /* 0x03246000030085a7 */ /* 0x000ee4000800007f */
[----:B---3--:R-:W-:Y:S05]  /*12790*/  @!P0 BRA `(.L_x_13837) ;  /* 0xfffffffc00ec8947 */ /* 0x008fea000383ffff */
[----:B------:R-:W-:Y:S05]  /*127a0*/  BRA `(.L_x_13922) ;  /* 0xffffffc400147947 */ /* 0x000fea000383ffff */
.L_x_13838:
        /* <DEDUP_REMOVED lines=8> */
.L_x_13924:
[----:B------:R-:W-:Y:S05]  /*12830*/  BSYNC B0 ;  /* 0x0000000000007941 */ /* 0x000fea0003800000 */
.L_x_13923:
[----:B------:R-:W-:Y:S01]  /*12840*/  IMAD.MOV.U32 R13, RZ, RZ, R10 ;  /* 0x000000ffff0d7224 */ /* 0x000fe200078e000a */
[----:B------:R-:W-:Y:S01]  /*12850*/  MOV R0, R14 ;  /* 0x0000000e00007202 */ /* 0x000fe20000000f00 */
[----:B------:R-:W-:Y:S01]  /*12860*/  IMAD.MOV.U32 R12, RZ, RZ, RZ ;  /* 0x000000ffff0c7224 */ /* 0x000fe200078e00ff */
[C---:B------:R-:W-:Y:S01]  /*12870*/  LOP3.LUT P2, RZ, R5.reuse, 0x2, RZ, 0xc0, !PT ;  /* 0x0000000205ff7812 */ /* 0x040fe2000784c0ff */
[----:B------:R-:W-:Y:S01]  /*12880*/  IMAD.MOV.U32 R11, RZ, RZ, 0x181f ;  /* 0x0000181fff0b7424 */ /* 0x000fe200078e00ff */
[----:B------:R-:W-:Y:S01]  /*12890*/  LOP3.LUT P1, RZ, R5, 0x4, RZ, 0xc0, !PT ;  /* 0x0000000405ff7812 */ /* 0x000fe2000782c0ff */
[----:B------:R-:W-:Y:S02]  /*128a0*/  IMAD.MOV.U32 R15, RZ, RZ, -0x1 ;  /* 0xffffffffff0f7424 */ /* 0x000fe400078e00ff */
[----:B------:R-:W-:Y:S01]  /*128b0*/  IMAD.SHL.U32 R17, R17, 0x2, RZ ;  /* 0x0000000211117824 */ /* 0x000fe200078e00ff */
[----:B------:R-:W-:Y:S01]  /*128c0*/  ISETP.LT.OR P3, PT, R18, 0x1, !P1 ;  /* 0x000000011200780c */ /* 0x000fe20004f61670 */
[----:B------:R-:W-:-:S12]  /*128d0*/  IMAD.MOV.U32 R6, RZ, RZ, RZ ;  /* 0x000000ffff067224 */ /* 0x000fd800078e00ff */
[----:B------:R-:W-:Y:S05]  /*128e0*/  WARPSYNC.COLLECTIVE R15, `(.L_x_13925) ;  /* 0x000000000f087348 */ /* 0x000fea0003c00000 */
[----:B------:R0:W1:Y:S02]  /*128f0*/  SHFL.IDX P6, R14, R13, R12, R11 ;  /* 0x0000000c0d0e7389 */ /* 0x00006400000c000b */
[----:B01----:R-:W-:Y:S01]  /*12900*/  ENDCOLLECTIVE ;  /* 0x000000000000791b */ /* 0x003fe20003800000 */
.L_x_13925:
[----:B------:R-:W-:Y:S02]  /*12910*/  IMAD.MOV.U32 R13, RZ, RZ, R19 ;  /* 0x000000ffff0d7224 */ /* 0x000fe400078e0013 */
[----:B------:R-:W-:Y:S01]  /*12920*/  IMAD.MOV.U32 R12, RZ, RZ, 0x1 ;  /* 0x00000001ff0c7424 */ /* 0x000fe200078e00ff */
[----:B------:R-:W-:-:S13]  /*12930*/  IADD3 R2, P0, R14, R17, RZ ;  /* 0x000000110e027210 */ /* 0x000fda0007f1e0ff */
[----:B------:R-:W-:Y:S05]  /*12940*/  WARPSYNC.COLLECTIVE R15, `(.L_x_13926) ;  /* 0x000000000f087348 */ /* 0x000fea0003c00000 */
[----:B------:R0:W1:Y:S02]  /*12950*/  SHFL.IDX P6, R14, R13, R12, R11 ;  /* 0x0000000c0d0e7389 */ /* 0x00006400000c000b */
[----:B01----:R-:W-:Y:S01]  /*12960*/  ENDCOLLECTIVE ;  /* 0x000000000000791b */ /* 0x003fe20003800000 */
.L_x_13926:
[----:B------:R-:W-:Y:S02]  /*12970*/  IADD3.X R3, RZ, R0, RZ, P0, !PT ;  /* 0x00000000ff037210 */ /* 0x000fe400007fe4ff */
[----:B------:R-:W-:Y:S02]  /*12980*/  ISETP.LT.OR P0, PT, R18, 0x1, P4 ;  /* 0x000000011200780c */ /* 0x000fe40002701670 */
[----:B------:R-:W-:-:S05]  /*12990*/  LEA R0, R28, UR44, 0x1 ;  /* 0x0000002c1c007c11 */ /* 0x000fca000f8e08ff */
[----:B------:R-:W-:Y:S02]  /*129a0*/  VIADD R31, R0, 0x400 ;  /* 0x00000400001f7836 */ /* 0x000fe40000000000 */
[----:B------:R-:W-:-:S04]  /*129b0*/  IMAD.MOV.U32 R13, RZ, RZ, R10 ;  /* 0x000000ffff0d7224 */ /* 0x000fc800078e000a */
        /* <DEDUP_REMOVED lines=9> */
.L_x_13927:
        /* <DEDUP_REMOVED lines=14> */
.L_x_13928:
        /* <DEDUP_REMOVED lines=12> */
.L_x_13929:
        /* <DEDUP_REMOVED lines=14> */
.L_x_13930:
        /* <DEDUP_REMOVED lines=12> */
.L_x_13931:
        /* <DEDUP_REMOVED lines=14> */
.L_x_13932:
        /* <DEDUP_REMOVED lines=12> */
.L_x_13933:
        /* <DEDUP_REMOVED lines=14> */
.L_x_13934:
        /* <DEDUP_REMOVED lines=12> */
.L_x_13935:
        /* <DEDUP_REMOVED lines=9> */
.L_x_13845:
[----:B-1----:R1:W2:Y:S02]  /*13160*/  SYNCS.PHASECHK.TRANS64.TRYWAIT P0, [R19+URZ+0x32440], R23 ;  /* 0x03244017130075a7 */ /* 0x0022a4000800017f */
[----:B--2---:R-:W-:Y:S05]  /*13170*/  @!P0 NANOSLEEP.SYNCS 0x989680 ;  /* 0x009896800000895d */ /* 0x004fea0003900000 */
[----:B------:R-:W2:Y:S02]  /*13180*/  @!P0 SYNCS.PHASECHK.TRANS64 P0, [R19+URZ+0x32440], R23 ;  /* 0x03244017130085a7 */ /* 0x000ea4000800007f */
[----:B--2---:R-:W-:Y:S05]  /*13190*/  @!P0 BRA `(.L_x_13845) ;  /* 0xfffffffc00f08947 */ /* 0x004fea000383ffff */
[----:B------:R-:W-:Y:S05]  /*131a0*/  BRA `(.L_x_13937) ;  /* 0xffffffc400487947 */ /* 0x000fea000383ffff */
.L_x_13846:
        /* <DEDUP_REMOVED lines=8> */
.L_x_13939:
[----:B------:R-:W-:Y:S05]  /*13230*/  BSYNC B1 ;  /* 0x0000000000017941 */ /* 0x000fea0003800000 */
.L_x_13938:
        /* <DEDUP_REMOVED lines=9> */
.L_x_13940:
[----:B------:R-:W-:Y:S02]  /*132d0*/  IMAD.MOV.U32 R13, RZ, RZ, R24 ;  /* 0x000000ffff0d7224 */ /* 0x000fe400078e0018 */
[----:B------:R-:W-:Y:S01]  /*132e0*/  IMAD.MOV.U32 R12, RZ, RZ, 0x1 ;  /* 0x00000001ff0c7424 */ /* 0x000fe200078e00ff */
[----:B------:R-:W-:-:S13]  /*132f0*/  IADD3 R2, P0, R14, R17, RZ ;  /* 0x000000110e027210 */ /* 0x000fda0007f1e0ff */
[----:B------:R-:W-:Y:S05]  /*13300*/  WARPSYNC.COLLECTIVE R15, `(.L_x_13941) ;  /* 0x000000000f087348 */ /* 0x000fea0003c00000 */
[----:B------:R0:W1:Y:S02]  /*13310*/  SHFL.IDX P6, R14, R13, R12, R11 ;  /* 0x0000000c0d0e7389 */ /* 0x00006400000c000b */
[----:B01----:R-:W-:Y:S01]  /*13320*/  ENDCOLLECTIVE ;  /* 0x000000000000791b */ /* 0x003fe20003800000 */
.L_x_13941:
        /* <DEDUP_REMOVED lines=10> */
.L_x_13942:
[----:B------:R-:W-:Y:S01]  /*133d0*/  MOV R13, R24 ;  /* 0x00000018000d7202 */ /* 0x000fe20000000f00 */
[----:B------:R-:W-:Y:S01]  /*133e0*/  IMAD.MOV.U32 R12, RZ, RZ, 0x2 ;  /* 0x00000002ff0c7424 */ /* 0x000fe200078e00ff */
[----:B------:R-:W-:-:S13]  /*133f0*/  IADD3 R2, P0, R14, R17, RZ ;  /* 0x000000110e027210 */ /* 0x000fda0007f1e0ff */
[----:B------:R-:W-:Y:S05]  /*13400*/  WARPSYNC.COLLECTIVE R15, `(.L_x_13943) ;  /* 0x000000000f087348 */ /* 0x000fea0003c00000 */
[----:B------:R0:W1:Y:S02]  /*13410*/  SHFL.IDX P6, R14, R13, R12, R11 ;  /* 0x0000000c0d0e7389 */ /* 0x00006400000c000b */
[----:B01----:R-:W-:Y:S01]  /*13420*/  ENDCOLLECTIVE ;  /* 0x000000000000791b */ /* 0x003fe20003800000 */
.L_x_13943:
        /* <DEDUP_REMOVED lines=10> */
.L_x_13944:
[----:B------:R-:W-:Y:S01]  /*134d0*/  IMAD.MOV.U32 R13, RZ, RZ, R24 ;  /* 0x000000ffff0d7224 */ /* 0x000fe200078e0018 */
[----:B------:R-:W-:Y:S02]  /*134e0*/  MOV R12, 0x3 ;  /* 0x00000003000c7802 */ /* 0x000fe40000000f00 */
[----:B------:R-:W-:-:S13]  /*134f0*/  IADD3 R2, P0, R14, R17, RZ ;  /* 0x000000110e027210 */ /* 0x000fda0007f1e0ff */
[----:B------:R-:W-:Y:S05]  /*13500*/  WARPSYNC.COLLECTIVE R15, `(.L_x_13945) ;  /* 0x000000000f087348 */ /* 0x000fea0003c00000 */
[----:B------:R0:W1:Y:S02]  /*13510*/  SHFL.IDX P6, R14, R13, R12, R11 ;  /* 0x0000000c0d0e7389 */ /* 0x00006400000c000b */
[----:B01----:R-:W-:Y:S01]  /*13520*/  ENDCOLLECTIVE ;  /* 0x000000000000791b */ /* 0x003fe20003800000 */
.L_x_13945:
        /* <DEDUP_REMOVED lines=10> */
.L_x_13946:
[----:B------:R-:W-:Y:S02]  /*135d0*/  IMAD.MOV.U32 R13, RZ, RZ, R24 ;  /* 0x000000ffff0d7224 */ /* 0x000fe400078e0018 */
[----:B------:R-:W-:Y:S01]  /*135e0*/  IMAD.MOV.U32 R12, RZ, RZ, 0x4 ;  /* 0x00000004ff0c7424 */ /* 0x000fe200078e00ff */
[----:B------:R-:W-:-:S13]  /*135f0*/  IADD3 R2, P0, R14, R17, RZ ;  /* 0x000000110e027210 */ /* 0x000fda0007f1e0ff */
[----:B------:R-:W-:Y:S05]  /*13600*/  WARPSYNC.COLLECTIVE R15, `(.L_x_13947) ;  /* 0x000000000f087348 */ /* 0x000fea0003c00000 */
[----:B------:R0:W1:Y:S02]  /*13610*/  SHFL.IDX P6, R14, R13, R12, R11 ;  /* 0x0000000c0d0e7389 */ /* 0x00006400000c000b */
[----:B01----:R-:W-:Y:S01]  /*13620*/  ENDCOLLECTIVE ;  /* 0x000000000000791b */ /* 0x003fe20003800000 */
.L_x_13947:
        /* <DEDUP_REMOVED lines=10> */
.L_x_13948:
[----:B------:R-:W-:Y:S02]  /*136d0*/  IMAD.MOV.U32 R13, RZ, RZ, R24 ;  /* 0x000000ffff0d7224 */ /* 0x000fe400078e0018 */
[----:B------:R-:W-:Y:S01]  /*136e0*/  IMAD.MOV.U32 R12, RZ, RZ, 0x5 ;  /* 0x00000005ff0c7424 */ /* 0x000fe200078e00ff */
[----:B------:R-:W-:-:S13]  /*136f0*/  IADD3 R2, P0, R14, R17, RZ ;  /* 0x000000110e027210 */ /* 0x000fda0007f1e0ff */
[----:B------:R-:W-:Y:S05]  /*13700*/  WARPSYNC.COLLECTIVE R15, `(.L_x_13949) ;  /* 0x000000000f087348 */ /* 0x000fea0003c00000 */
[----:B------:R0:W1:Y:S02]  /*13710*/  SHFL.IDX P6, R14, R13, R12, R11 ;  /* 0x0000000c0d0e7389 */ /* 0x00006400000c000b */
[----:B01----:R-:W-:Y:S01]  /*13720*/  ENDCOLLECTIVE ;  /* 0x000000000000791b */ /* 0x003fe20003800000 */
.L_x_13949:
        /* <DEDUP_REMOVED lines=10> */
.L_x_13950:
[----:B------:R-:W-:Y:S05]  /*137d0*/  BRA `(.L_x_13951) ;  /* 0xffffffc000a47947 */ /* 0x000fea000383ffff */
.L_x_13851:
[----:B---3--:R3:W4:Y:S02]  /*137e0*/  SYNCS.PHASECHK.TRANS64.TRYWAIT P0, [R19+URZ+0x32460], R23 ;  /* 0x03246017130075a7 */ /* 0x008724000800017f */
[----:B----4-:R-:W-:Y:S05]  /*137f0*/  @!P0 NANOSLEEP.SYNCS 0x989680 ;  /* 0x009896800000895d */ /* 0x010fea0003900000 */
[----:B------:R-:W4:Y:S02]  /*13800*/  @!P0 SYNCS.PHASECHK.TRANS64 P0, [R19+URZ+0x32460], R23 ;  /* 0x03246017130085a7 */ /* 0x000f24000800007f */
[----:B----4-:R-:W-:Y:S05]  /*13810*/  @!P0 BRA `(.L_x_13851) ;  /* 0xfffffffc00f08947 */ /* 0x010fea000383ffff */
[----:B------:R-:W-:Y:S05]  /*13820*/  BRA `(.L_x_13952) ;  /* 0xffffffc000f07947 */ /* 0x000fea000383ffff */
.L_x_13852:
        /* <DEDUP_REMOVED lines=8> */
.L_x_13954:
[----:B------:R-:W-:Y:S05]  /*138b0*/  BSYNC B1 ;  /* 0x0000000000017941 */ /* 0x000fea0003800000 */
.L_x_13953:
        /* <DEDUP_REMOVED lines=9> */
.L_x_13955:
[----:B------:R-:W-:Y:S02]  /*13950*/  IMAD.MOV.U32 R6, RZ, RZ, RZ ;  /* 0x000000ffff067224 */ /* 0x000fe400078e00ff */
[----:B------:R-:W-:Y:S01]  /*13960*/  IMAD.MOV.U32 R13, RZ, RZ, R22 ;  /* 0x000000ffff0d7224 */ /* 0x000fe200078e0016 */
[----:B------:R-:W-:Y:S02]  /*13970*/  MOV R12, 0x1 ;  /* 0x00000001000c7802 */ /* 0x000fe40000000f00 */
[----:B------:R-:W-:-:S13]  /*13980*/  IADD3 R2, P0, R14, R17, RZ ;  /* 0x000000110e027210 */ /* 0x000fda0007f1e0ff */
[----:B------:R-:W-:Y:S05]  /*13990*/  WARPSYNC.COLLECTIVE R15, `(.L_x_13956) ;  /* 0x000000000f087348 */ /* 0x000fea0003c00000 */
[----:B------:R0:W1:Y:S02]  /*139a0*/  SHFL.IDX P6, R14, R13, R12, R11 ;  /* 0x0000000c0d0e7389 */ /* 0x00006400000c000b */
[----:B01----:R-:W-:Y:S01]  /*139b0*/  ENDCOLLECTIVE ;  /* 0x000000000000791b */ /* 0x003fe20003800000 */
.L_x_13956:
        /* <DEDUP_REMOVED lines=13> */
.L_x_13957:
[----:B------:R-:W-:Y:S02]  /*13a90*/  IMAD.MOV.U32 R13, RZ, RZ, R22 ;  /* 0x000000ffff0d7224 */ /* 0x000fe400078e0016 */
[----:B------:R-:W-:Y:S01]  /*13aa0*/  IMAD.MOV.U32 R12, RZ, RZ, 0x2 ;  /* 0x00000002ff0c7424 */ /* 0x000fe200078e00ff */
[----:B------:R-:W-:-:S13]  /*13ab0*/  IADD3 R2, P0, R14, R17, RZ ;  /* 0x000000110e027210 */ /* 0x000fda0007f1e0ff */
[----:B------:R-:W-:Y:S05]  /*13ac0*/  WARPSYNC.COLLECTIVE R15, `(.L_x_13958) ;  /* 0x000000000f087348 */ /* 0x000fea0003c00000 */
[----:B------:R0:W1:Y:S02]  /*13ad0*/  SHFL.IDX P6, R14, R13, R12, R11 ;  /* 0x0000000c0d0e7389 */ /* 0x00006400000c000b */
[----:B01----:R-:W-:Y:S01]  /*13ae0*/  ENDCOLLECTIVE ;  /* 0x000000000000791b */ /* 0x003fe20003800000 */
.L_x_13958:
        /* <DEDUP_REMOVED lines=13> */
.L_x_13959:
[----:B------:R-:W-:Y:S02]  /*13bc0*/  IMAD.MOV.U32 R13, RZ, RZ, R22 ;  /* 0x000000ffff0d7224 */ /* 0x000fe400078e0016 */
[----:B------:R-:W-:Y:S01]  /*13bd0*/  IMAD.MOV.U32 R12, RZ, RZ, 0x3 ;  /* 0x00000003ff0c7424 */ /* 0x000fe200078e00ff */
[----:B------:R-:W-:-:S13]  /*13be0*/  IADD3 R2, P0, R14, R17, RZ ;  /* 0x000000110e027210 */ /* 0x000fda0007f1e0ff */
[----:B------:R-:W-:Y:S05]  /*13bf0*/  WARPSYNC.COLLECTIVE R15, `(.L_x_13960) ;  /* 0x000000000f087348 */ /* 0x000fea0003c00000 */
[----:B------:R0:W1:Y:S02]  /*13c00*/  SHFL.IDX P6, R14, R13, R12, R11 ;  /* 0x0000000c0d0e7389 */ /* 0x00006400000c000b */
[----:B01----:R-:W-:Y:S01]  /*13c10*/  ENDCOLLECTIVE ;  /* 0x000000000000791b */ /* 0x003fe20003800000 */
.L_x_13960:
        /* <DEDUP_REMOVED lines=13> */
.L_x_13961:
[----:B------:R-:W-:Y:S02]  /*13cf0*/  IMAD.MOV.U32 R13, RZ, RZ, R22 ;  /* 0x000000ffff0d7224 */ /* 0x000fe400078e0016 */
[----:B------:R-:W-:Y:S01]  /*13d00*/  IMAD.MOV.U32 R12, RZ, RZ, 0x4 ;  /* 0x00000004ff0c7424 */ /* 0x000fe200078e00ff */
[----:B------:R-:W-:-:S13]  /*13d10*/  IADD3 R2, P0, R14, R17, RZ ;  /* 0x000000110e027210 */ /* 0x000fda0007f1e0ff */
[----:B------:R-:W-:Y:S05]  /*13d20*/  WARPSYNC.COLLECTIVE R15, `(.L_x_13962) ;  /* 0x000000000f087348 */ /* 0x000fea0003c00000 */
[----:B------:R0:W1:Y:S02]  /*13d30*/  SHFL.IDX P6, R14, R13, R12, R11 ;  /* 0x0000000c0d0e7389 */ /* 0x00006400000c000b */
[----:B01----:R-:W-:Y:S01]  /*13d40*/  ENDCOLLECTIVE ;  /* 0x000000000000791b */ /* 0x003fe20003800000 */
.L_x_13962:
        /* <DEDUP_REMOVED lines=13> */
.L_x_13963:
[----:B------:R-:W-:Y:S02]  /*13e20*/  IMAD.MOV.U32 R13, RZ, RZ, R22 ;  /* 0x000000ffff0d7224 */ /* 0x000fe400078e0016 */
[----:B------:R-:W-:Y:S01]  /*13e30*/  IMAD.MOV.U32 R12, RZ, RZ, 0x5 ;  /* 0x00000005ff0c7424 */ /* 0x000fe200078e00ff */
[----:B------:R-:W-:-:S13]  /*13e40*/  IADD3 R2, P0, R14, R17, RZ ;  /* 0x000000110e027210 */ /* 0x000fda0007f1e0ff */
[----:B------:R-:W-:Y:S05]  /*13e50*/  WARPSYNC.COLLECTIVE R15, `(.L_x_13964) ;  /* 0x000000000f087348 */ /* 0x000fea0003c00000 */
[----:B------:R0:W1:Y:S02]  /*13e60*/  SHFL.IDX P6, R14, R13, R12, R11 ;  /* 0x0000000c0d0e7389 */ /* 0x00006400000c000b */
[----:B01----:R-:W-:Y:S01]  /*13e70*/  ENDCOLLECTIVE ;  /* 0x000000000000791b */ /* 0x003fe20003800000 */
.L_x_13964:
        /* <DEDUP_REMOVED lines=13> */
.L_x_13965:
[----:B------:R-:W-:Y:S05]  /*13f50*/  BRA `(.L_x_13966) ;  /* 0xffffffc000407947 */ /* 0x000fea000383ffff */
.L_x_13857:
[----:B0-----:R0:W1:Y:S02]  /*13f60*/  SYNCS.PHASECHK.TRANS64.TRYWAIT P0, [R7+URZ+0x32420], R6 ;  /* 0x03242006070075a7 */ /* 0x001064000800017f */
[----:B-1----:R-:W-:Y:S05]  /*13f70*/  @!P0 NANOSLEEP.SYNCS 0x989680 ;  /* 0x009896800000895d */ /* 0x002fea0003900000 */
[----:B------:R-:W1:Y:S02]  /*13f80*/  @!P0 SYNCS.PHASECHK.TRANS64 P0, [R7+URZ+0x32420], R6 ;  /* 0x03242006070085a7 */ /* 0x000e64000800007f */
[----:B-1----:R-:W-:Y:S05]  /*13f90*/  @!P0 BRA `(.L_x_13857) ;  /* 0xfffffffc00f08947 */ /* 0x002fea000383ffff */
[----:B------:R-:W-:Y:S05]  /*13fa0*/  BRA `(.L_x_13967) ;  /* 0xffffffc000c87947 */ /* 0x000fea000383ffff */
.L_x_13858:
        /* <DEDUP_REMOVED lines=11> */
.L_x_13969:
[----:B------:R-:W-:Y:S05]  /*14060*/  BSYNC B0 ;  /* 0x0000000000007941 */ /* 0x000fea0003800000 */
.L_x_13968:
[----:B------:R-:W-:Y:S05]  /*14070*/  BRA `(.L_x_13970) ;  /* 0xffffffc000b07947 */ /* 0x000fea000383ffff */
.L_x_13859:
[----:B------:R-:W-:Y:S01]  /*14080*/  BSSY B0, `(.L_x_13971) ;  /* 0x0000006000007945 */ /* 0x000fe20003800000 */
[----:B------:R-:W-:-:S07]  /*14090*/  IMAD.MOV.U32 R15, RZ, RZ, -0x1 ;  /* 0xffffffffff0f7424 */ /* 0x000fce00078e00ff */
[----:B012--5:R-:W-:Y:S05]  /*140a0*/  WARPSYNC.COLLECTIVE R15, `(.L_x_13972) ;  /* 0x000000000f0c7348 */ /* 0x027fea0003c00000 */
[----:B------:R-:W-:Y:S02]  /*140b0*/  ELECT P6, UR62, PT ;  /* 0x00000000003e782f */ /* 0x000fe400038c0000 */
[----:B------:R-:W-:Y:S01]  /*140c0*/  MOV R14, UR62 ;  /* 0x0000003e000e7c02 */ /* 0x000fe20008000f00 */
[----:B012--5:R-:W-:Y:S10]  /*140d0*/  ENDCOLLECTIVE ;  /* 0x000000000000791b */ /* 0x027ff40003800000 */
.L_x_13972:
[----:B------:R-:W-:Y:S05]  /*140e0*/  BSYNC B0 ;  /* 0x0000000000007941 */ /* 0x000fea0003800000 */
.L_x_13971:
[----:B------:R-:W-:Y:S05]  /*140f0*/  BRA `(.L_x_13973) ;  /* 0xffffffc000a47947 */ /* 0x000fea000383ffff */
.L_x_13861:
[----:B-1----:R1:W3:Y:S02]  /*14100*/  SYNCS.PHASECHK.TRANS64.TRYWAIT P1, [R5+URZ+0x32440], R2 ;  /* 0x03244002050075a7 */ /* 0x0022e4000802017f */
[----:B---3--:R-:W-:Y:S05]  /*14110*/  @!P1 NANOSLEEP.SYNCS 0x989680 ;  /* 0x009896800000995d */ /* 0x008fea0003900000 */
[----:B------:R-:W3:Y:S02]  /*14120*/  @!P1 SYNCS.PHASECHK.TRANS64 P1, [R5+URZ+0x32440], R2 ;  /* 0x03244002050095a7 */ /* 0x000ee4000802007f */
[----:B---3--:R-:W-:Y:S05]  /*14130*/  @!P1 BRA `(.L_x_13861) ;  /* 0xfffffffc00f09947 */ /* 0x008fea000383ffff */
[----:B------:R-:W-:Y:S05]  /*14140*/  BRA `(.L_x_13974) ;  /* 0xffffffc000cc7947 */ /* 0x000fea000383ffff */
.L_x_13863:
[----:B0-----:R0:W3:Y:S02]  /*14150*/  SYNCS.PHASECHK.TRANS64.TRYWAIT P1, [R7+URZ+0x32440], R0 ;  /* 0x03244000070075a7 */ /* 0x0010e4000802017f */
[----:B---3--:R-:W-:Y:S05]  /*14160*/  @!P1 NANOSLEEP.SYNCS 0x989680 ;  /* 0x009896800000995d */ /* 0x008fea0003900000 */
[----:B------:R-:W3:Y:S02]  /*14170*/  @!P1 SYNCS.PHASECHK.TRANS64 P1, [R7+URZ+0x32440], R0 ;  /* 0x03244000070095a7 */ /* 0x000ee4000802007f */
[----:B---3--:R-:W-:Y:S05]  /*14180*/  @!P1 BRA `(.L_x_13863) ;  /* 0xfffffffc00f09947 */ /* 0x008fea000383ffff */
[----:B------:R-:W-:Y:S05]  /*14190*/  BRA `(.L_x_13975) ;  /* 0xffffffc000d87947 */ /* 0x000fea000383ffff */
.L_x_13865:
[----:B---3--:R3:W4:Y:S02]  /*141a0*/  SYNCS.PHASECHK.TRANS64.TRYWAIT P1, [R5+URZ+0x32460], R2 ;  /* 0x03246002050075a7 */ /* 0x008724000802017f */
[----:B----4-:R-:W-:Y:S05]  /*141b0*/  @!P1 NANOSLEEP.SYNCS 0x989680 ;  /* 0x009896800000995d */ /* 0x010fea0003900000 */
[----:B------:R-:W4:Y:S02]  /*141c0*/  @!P1 SYNCS.PHASECHK.TRANS64 P1, [R5+URZ+0x32460], R2 ;  /* 0x03246002050095a7 */ /* 0x000f24000802007f */
[----:B----4-:R-:W-:Y:S05]  /*141d0*/  @!P1 BRA `(.L_x_13865) ;  /* 0xfffffffc00f09947 */ /* 0x010fea000383ffff */
[----:B------:R-:W-:Y:S05]  /*141e0*/  BRA `(.L_x_13976) ;  /* 0xffffffc000d47947 */ /* 0x000fea000383ffff */
.L_x_13977:
        /* <DEDUP_REMOVED lines=9> */
.L_x_15677:


//--------------------- .text._ZN7cutlass13device_kernelIN5flash11enable_sm90INS1_16FlashAttnFwdSm90INS1_25CollectiveMainloopFwdSm90ILi2EN4cute5tupleIJNS5_1CILi1EEES8_S8_EEENS6_IJNS7_ILi128EEENS7_ILi96EEENS7_ILi64EEEEEELi256ENS_6half_tEfNS_4arch4Sm90ELb1ELb0ELb0ELb1ELb1ELb0ELb0ELb1ELb0ELb1ELb1ELb0EEENS1_21CollectiveEpilogueFwdINS6_IJSA_NS7_ILi256EEESB_EEES9_SE_SG_Li256ELb1ELb1ELb1ELb0EEENS1_36VarlenDynamicPersistentTileSchedulerILi128ELi96ELi256ELi128ELb1ELb1ELb1ELb1ELb1ELb1EEEEEEEEEvNT_6ParamsE --------------------------
	.section	.text._ZN7cutlass13device_kernelIN5flash11enable_sm90INS1_16FlashAttnFwdSm90INS1_25CollectiveMainloopFwdSm90ILi2EN4cute5tupleIJNS5_1CILi1EEES8_S8_EEENS6_IJNS7_ILi128EEENS7_ILi96EEENS7_ILi64EEEEEELi256ENS_6half_tEfNS_4arch4Sm90ELb1ELb0ELb0ELb1ELb1ELb0ELb0ELb1ELb0ELb1ELb1ELb0EEENS1_21CollectiveEpilogueFwdINS6_IJSA_NS7_ILi256EEESB_EEES9_SE_SG_Li256ELb1ELb1ELb1ELb0EEENS1_36VarlenDynamicPersistentTileSchedulerILi128ELi96ELi256ELi128ELb1ELb1ELb1ELb1ELb1ELb1EEEEEEEEEvNT_6ParamsE,"ax",@progbits
	.align	128
.text._ZN7cutlass13device_kernelIN5flash11enable_sm90INS1_16FlashAttnFwdSm90INS1_25CollectiveMainloopFwdSm90ILi2EN4cute5tupleIJNS5_1CILi1EEES8_S8_EEENS6_IJNS7_ILi128EEENS7_ILi96EEENS7_ILi64EEEEEELi256ENS_6half_tEfNS_4arch4Sm90ELb1ELb0ELb0ELb1ELb1ELb0ELb0ELb1ELb0ELb1ELb1ELb0EEENS1_21CollectiveEpilogueFwdINS6_IJSA_NS7_ILi256EEESB_EEES9_SE_SG_Li256ELb1ELb1ELb1ELb0EEENS1_36VarlenDynamicPersistentTileSchedulerILi128ELi96ELi256ELi128ELb1ELb1ELb1ELb1ELb1ELb1EEEEEEEEEvNT_6ParamsE:
        .type           _ZN7cutlass13device_kernelIN5flash11enable_sm90INS1_16FlashAttnFwdSm90INS1_25CollectiveMainloopFwdSm90ILi2EN4cute5tupleIJNS5_1CILi1EEES8_S8_EEENS6_IJNS7_ILi128EEENS7_ILi96EEENS7_ILi64EEEEEELi256ENS_6half_tEfNS_4arch4Sm90ELb1ELb0ELb0ELb1ELb1ELb0ELb0ELb1ELb0ELb1ELb1ELb0EEENS1_21CollectiveEpilogueFwdINS6_IJSA_NS7_ILi256EEESB_EEES9_SE_SG_Li256ELb1ELb1ELb1ELb0EEENS1_36VarlenDynamicPersistentTileSchedulerILi128ELi96ELi256ELi128ELb1ELb1ELb1ELb1ELb1ELb1EEEEEEEEEvNT_6ParamsE,@function
        .size           _ZN7cutlass13device_kernelIN5flash11enable_sm90INS1_16FlashAttnFwdSm90INS1_25CollectiveMainloopFwdSm90ILi2EN4cute5tupleIJNS5_1CILi1EEES8_S8_EEENS6_IJNS7_ILi128EEENS7_ILi96EEENS7_ILi64EEEEEELi256ENS_6half_tEfNS_4arch4Sm90ELb1ELb0ELb0ELb1ELb1ELb0ELb0ELb1ELb0ELb1ELb1ELb0EEENS1_21CollectiveEpilogueFwdINS6_IJSA_NS7_ILi256EEESB_EEES9_SE_SG_Li256ELb1ELb1ELb1ELb0EEENS1_36VarlenDynamicPersistentTileSchedulerILi128ELi96ELi256ELi128ELb1ELb1ELb1ELb1ELb1ELb1EEEEEEEEEvNT_6ParamsE,(.L_x_15678 - _ZN7cutlass13device_kernelIN5flash11enable_sm90INS1_16FlashAttnFwdSm90INS1_25CollectiveMainloopFwdSm90ILi2EN4cute5tupleIJNS5_1CILi1EEES8_S8_EEENS6_IJNS7_ILi128EEENS7_ILi96EEENS7_ILi64EEEEEELi256ENS_6half_tEfNS_4arch4Sm90ELb1ELb0ELb0ELb1ELb1ELb0ELb0ELb1ELb0ELb1ELb1ELb0EEENS1_21CollectiveEpilogueFwdINS6_IJSA_NS7_ILi256EEESB_EEES9_SE_SG_Li256ELb1ELb1ELb1ELb0EEENS1_36VarlenDynamicPersistentTileSchedulerILi128ELi96ELi256ELi128ELb1ELb1ELb1ELb1ELb1ELb1EEEEEEEEEvNT_6ParamsE)
        .other          _ZN7cutlass13device_kernelIN5flash11enable_sm90INS1_16FlashAttnFwdSm90INS1_25CollectiveMainloopFwdSm90ILi2EN4cute5tupleIJNS5_1CILi1EEES8_S8_EEENS6_IJNS7_ILi128EEENS7_ILi96EEENS7_ILi64EEEEEELi256ENS_6half_tEfNS_4arch4Sm90ELb1ELb0ELb0ELb1ELb1ELb0ELb0ELb1ELb0ELb1ELb1ELb0EEENS1_21CollectiveEpilogueFwdINS6_IJSA_NS7_ILi256EEESB_EEES9_SE_SG_Li256ELb1ELb1ELb1ELb0EEENS1_36VarlenDynamicPersistentTileSchedulerILi128ELi96ELi256ELi128ELb1ELb1ELb1ELb1ELb1ELb1EEEEEEEEEvNT_6ParamsE,@"STO_CUDA_ENTRY STV_DEFAULT"
_ZN7cutlass13device_kernelIN5flash11enable_sm90INS1_16FlashAttnFwdSm90INS1_25CollectiveMainloopFwdSm90ILi2EN4cute5tupleIJNS5_1CILi1EEES8_S8_EEENS6_IJNS7_ILi128EEENS7_ILi96EEENS7_ILi64EEEEEELi256ENS_6half_tEfNS_4arch4Sm90ELb1ELb0ELb0ELb1ELb1ELb0ELb0ELb1ELb0ELb1ELb1ELb0EEENS1_21CollectiveEpilogueFwdINS6_IJSA_NS7_ILi256EEESB_EEES9_SE_SG_Li256ELb1ELb1ELb1ELb0EEENS1_36VarlenDynamicPersistentTileSchedulerILi128ELi96ELi256ELi128ELb1ELb1ELb1ELb1ELb1ELb1EEEEEEEEEvNT_6ParamsE:
        /* <DEDUP_REMOVED lines=45> */
.L_x_13978:
        /* <DEDUP_REMOVED lines=22> */
.L_x_13979:
        /* <DEDUP_REMOVED lines=18> */
.L_x_13980:
        /* <DEDUP_REMOVED lines=22> */
.L_x_13981:
        /* <DEDUP_REMOVED lines=23> */
.L_x_13982:
        /* <DEDUP_REMOVED lines=8> */
.L_x_13984:
        /* <DEDUP_REMOVED lines=63> */
[----:B------:R-:W-:-:S02]  /*0c90*/  IMAD.IADD R5, R12, 0x1, -R5 ;  /* 0x000000010c057824 */ /* 0x000fc400078e0a05 */
        /* <DEDUP_REMOVED lines=57> */
.L_x_14048:
[----:B------:R-:W-:Y:S01]  /*1030*/  ULDC.64 UR8, c[0x0][0xc88] ;  /* 0x0003220000087ab9 */ /* 0x000fe20000000a00 */
[----:B------:R-:W-:Y:S01]  /*1040*/  ULDC.64 UR10, c[0x0][0xa18] ;  /* 0x00028600000a7ab9 */ /* 0x000fe20000000a00 */
[----:B------:R-:W-:Y:S02]  /*1050*/  UIMAD.WIDE UR8, UR7, 0x4, UR8 ;  /* 0x00000004070878a5 */ /* 0x000fe4000f8e0208 */
[----:B------:R-:W-:Y:S01]  /*1060*/  UISETP.NE.U32.AND UP1, UPT, UR10, URZ, UPT ;  /* 0x0000003f0a00728c */ /* 0x000fe2000bf25070 */
[----:B------:R-:W-:Y:S01]  /*1070*/  ULDC UR4, c[0x0][0x424] ;  /* 0x0001090000047ab9 */ /* 0x000fe20000000800 */
[----:B------:R-:W-:Y:S02]  /*1080*/  ULDC UR7, c[0x0][0x2f0] ;  /* 0x0000bc0000077ab9 */ /* 0x000fe40000000800 */
[----:B01-34-:R-:W-:Y:S02]  /*1090*/  IMAD.U32 R4, RZ, RZ, UR8 ;  /* 0x00000008ff047e24 */ /* 0x01bfe4000f8e00ff */
[----:B------:R-:W-:Y:S01]  /*10a0*/  IMAD.U32 R5, RZ, RZ, UR9 ;  /* 0x00000009ff057e24 */ /* 0x000fe2000f8e00ff */
[----:B------:R-:W-:-:S04]  /*10b0*/  ULDC.64 UR8, c[0x0][0xa28] ;  /* 0x00028a0000087ab9 */ /* 0x000fc80000000a00 */
[----:B--2---:R-:W2:Y:S01]  /*10c0*/  LDG.E R4, desc[UR52][R4.64] ;  /* 0x0000003404047981 */ /* 0x004ea2000c1e1900 */
        /* <DEDUP_REMOVED lines=16> */
[----:B------:R-:W2:Y:S01]  /*11d0*/  @P0 LDG.E R4, desc[UR52][R4.64] ;  /* 0x0000003404040981 */ /* 0x000ea2000c1e1900 */
[----:B------:R-:W-:Y:S01]  /*11e0*/  UISETP.NE.U32.AND UP0, UPT, UR8, URZ, UPT ;  /* 0x0000003f0800728c */ /* 0x000fe2000bf05070 */
[----:B------:R-:W-:Y:S02]  /*11f0*/  ULDC.64 UR10, c[0x0][0xa20] ;  /* 0x00028800000a7ab9 */ /* 0x000fe40000000a00 */
[----:B------:R-:W3:Y:S01]  /*1200*/  @P2 LDG.E R6, desc[UR52][R6.64] ;  /* 0x0000003406062981 */ /* 0x000ee2000c1e1900 */
[----:B------:R-:W-:Y:S01]  /*1210*/  UISETP.NE.AND.EX UP0, UPT, UR9, URZ, UPT, UP0 ;  /* 0x0000003f0900728c */ /* 0x000fe2000bf05300 */
[----:B------:R-:W-:Y:S01]  /*1220*/  ISETP.NE.U32.AND P1, PT, RZ, UR10, PT ;  /* 0x0000000aff007c0c */ /* 0x000fe2000bf25070 */
[----:B------:R-:W-:Y:S01]  /*1230*/  UMOV UR48, URZ ;  /* 0x0000003f00307c82 */ /* 0x000fe20008000000 */
[----:B------:R-:W-:Y:S02]  /*1240*/  ULOP3.LUT UR41, UR5, 0xffff, URZ, 0xc0, !UPT ;  /* 0x0000ffff05297892 */ /* 0x000fe4000f8ec03f */
[----:B------:R-:W-:Y:S01]  /*1250*/  USEL UR4, UR4, 0x1, UP0 ;  /* 0x0000000104047887 */ /* 0x000fe20008000000 */
[----:B------:R-:W-:-:S03]  /*1260*/  ISETP.NE.AND.EX P1, PT, RZ, UR11, PT, P1 ;  /* 0x0000000bff007c0c */ /* 0x000fc6000bf25310 */
        /* <DEDUP_REMOVED lines=18> */
.L_x_13985:
        /* <DEDUP_REMOVED lines=8> */
.L_x_13986:
        /* <DEDUP_REMOVED lines=13> */
.L_x_13987:
[----:B------:R-:W-:Y:S01]  /*14e0*/  ULDC UR7, c[0x0][0x448] ;  /* 0x0001120000077ab9 */ /* 0x000fe20000000800 */
[----:B------:R-:W-:Y:S02]  /*14f0*/  USHF.L.U32 UR42, UR6, 0x7, URZ ;  /* 0x00000007062a7899 */ /* 0x000fe4000800063f */
[----:B------:R-:W-:Y:S02]  /*1500*/  UISETP.NE.AND UP0, UPT, UR7, 0x1, UPT ;  /* 0x000000010700788c */ /* 0x000fe4000bf05270 */
[----:B------:R-:W-:Y:S02]  /*1510*/  UIADD3 UR8, UR42, 0x7f, URZ ;  /* 0x0000007f2a087890 */ /* 0x000fe4000fffe03f */
[----:B------:R-:W-:Y:S02]  /*1520*/  UIADD3 UR48, -UR48, UR4, URZ ;  /* 0x0000000430307290 */ /* 0x000fe4000fffe13f */
[----:B------:R-:W-:Y:S02]  /*1530*/  UP2UR UR50, UPR, URZ, 0x1 ;  /* 0x000000013f327883 */ /* 0x000fe40008000000 */
[----:B------:R-:W-:-:S03]  /*1540*/  UIADD3 UR4, UR48, 0x60, -UR49 ;  /* 0x0000006030047890 */ /* 0x000fc6000fffe831 */
[----:B------:R-:W-:Y:S01]  /*1550*/  @UP0 ULDC UR6, c[0x0][0x44c] ;  /* 0x0001130000060ab9 */ /* 0x000fe20000000800 */
[----:B------:R-:W-:Y:S01]  /*1560*/  @UP0 ULDC UR9, c[0x0][0x450] ;  /* 0x0001140000090ab9 */ /* 0x000fe20000000800 */
[----:B------:R-:W-:Y:S02]  /*1570*/  UIMAD.WIDE.U32 UR6, UR8, UR6, URZ ;  /* 0x00000006080672a5 */ /* 0x000fe4000f8e003f */
[----:B------:R-:W-:Y:S02]  /*1580*/  UIADD3 UR6, UR48, 0x5f, URZ ;  /* 0x0000005f30067890 */ /* 0x000fe4000fffe03f */
[----:B------:R-:W-:Y:S02]  /*1590*/  @UP0 USHF.R.U32.HI UR8, URZ, UR9, UR7 ;  /* 0x000000093f080299 */ /* 0x000fe40008011607 */
[----:B------:R-:W-:Y:S02]  /*15a0*/  UIMAD.WIDE UR6, UR6, 0x2aaaaaab, URZ ;  /* 0x2aaaaaab060678a5 */ /* 0x000fe4000f8e023f */
[----:B------:R-:W-:-:S02]  /*15b0*/  UIADD3 UR8, UR4, UR8, URZ ;  /* 0x0000000804087290 */ /* 0x000fc4000fffe03f */
[----:B------:R-:W-:Y:S02]  /*15c0*/  USHF.R.U32.HI UR4, URZ, 0x1f, UR7 ;  /* 0x0000001f3f047899 */ /* 0x000fe40008011607 */
[----:B------:R-:W-:Y:S02]  /*15d0*/  UIMAD.WIDE UR8, UR8, 0x2aaaaaab, URZ ;  /* 0x2aaaaaab080878a5 */ /* 0x000fe4000f8e023f */
[----:B------:R-:W-:Y:S02]  /*15e0*/  ULEA.HI.SX32 UR7, UR7, UR4, 0x1c ;  /* 0x0000000407077291 */ /* 0x000fe4000f8fe23f */
[----:B------:R-:W-:Y:S02]  /*15f0*/  USHF.R.U32.HI UR6, URZ, 0x1f, UR9 ;  /* 0x0000001f3f067899 */ /* 0x000fe40008011609 */
[----:B------:R-:W-:Y:S02]  /*1600*/  ULOP3.LUT UR4, UR5, 0xff000000, URZ, 0xc0, !UPT ;  /* 0xff00000005047892 */ /* 0x000fe4000f8ec03f */
[----:B------:R-:W-:-:S02]  /*1610*/  ULEA.HI.SX32 UR6, UR9, UR6, 0x1c ;  /* 0x0000000609067291 */ /* 0x000fc4000f8fe23f */
[----:B------:R-:W-:Y:S02]  /*1620*/  ULOP3.LUT UR5, UR5, 0xff0000, URZ, 0xc0, !UPT ;  /* 0x00ff000005057892 */ /* 0x000fe4000f8ec03f */
[----:B------:R-:W-:Y:S02]  /*1630*/  UISETP.LT.AND UP0, UPT, UR7, UR6, UPT ;  /* 0x000000060700728c */ /* 0x000fe4000bf01270 */
[----:B------:R-:W-:Y:S02]  /*1640*/  USHF.R.U32.HI UR4, URZ, 0x8, UR4 ;  /* 0x000000083f047899 */ /* 0x000fe40008011604 */
[----:B------:R-:W-:Y:S02]  /*1650*/  USEL UR9, UR7, UR6, UP0 ;  /* 0x0000000607097287 */ /* 0x000fe40008000000 */
[----:B------:R-:W-:Y:S02]  /*1660*/  ULEA.HI UR5, UR5, UR4, URZ, 0x10 ;  /* 0x0000000405057291 */ /* 0x000fe4000f8f803f */
[----:B------:R-:W-:-:S02]  /*1670*/  UISETP.GE.AND UP0, UPT, UR9, 0x1, UPT ;  /* 0x000000010900788c */ /* 0x000fc4000bf06270 */
[----:B------:R-:W-:Y:S01]  /*1680*/  ULOP3.LUT UR43, UR5, 0xff, URZ, 0xc0, !UPT ;  /* 0x000000ff052b7892 */ /* 0x000fe2000f8ec03f */
[----:B------:R-:W-:Y:S01]  /*1690*/  UMOV UR4, URZ ;  /* 0x0000003f00047c82 */ /* 0x000fe20008000000 */
[----:B------:R-:W-:Y:S02]  /*16a0*/  USHF.R.U32.HI UR44, URZ, 0x10, UR5 ;  /* 0x000000103f2c7899 */ /* 0x000fe40008011605 */
[----:B------:R-:W-:-:S13]  /*16b0*/  PLOP3.LUT P0, PT, PT, PT, UP0, 0x80, 0x0 ;  /* 0x000000000000781c */ /* 0x000fda0003f0f008 */
[----:B------:R-:W-:Y:S05]  /*16c0*/  @!P0 BRA `(.L_x_13988) ;  /* 0x0000000000908947 */ /* 0x000fea0003800000 */
        /* <DEDUP_REMOVED lines=36> */
.L_x_13988:
        /* <DEDUP_REMOVED lines=111> */
.L_x_13990:
        /* <DEDUP_REMOVED lines=13> */
.L_x_14135:
[----:B0-----:R-:W-:Y:S01]  /*20d0*/  IMAD.U32 R0, RZ, RZ, UR47 ;  /* 0x0000002fff007e24 */ /* 0x001fe2000f8e00ff */
[----:B------:R-:W-:Y:S05]  /*20e0*/  WARPSYNC.ALL ;  /* 0x0000000000007948 */ /* 0x000fea0003800000 */
[----:B------:R0:W-:Y:S01]  /*20f0*/  BAR.SYNC.DEFER_BLOCKING R8, 0x100 ;  /* 0x000400080000751d */ /* 0x0001e20000010000 */
[----:B------:R-:W-:-:S13]  /*2100*/  ISETP.NE.AND P0, PT, R0, 0x3, PT ;  /* 0x000000030000780c */ /* 0x000fda0003f05270 */
[----:B0-----:R-:W-:Y:S05]  /*2110*/  @!P0 BRA `(.L_x_13992) ;  /* 0x0000000000048947 */ /* 0x001fea0003800000 */
[----:B------:R-:W-:Y:S01]  /*2120*/  BPT.TRAP 0x1 ;  /* 0x000000040000795c */ /* 0x000fe20000300000 */
.L_x_13992:
[----:B------:R-:W-:Y:S01]  /*2130*/  R2UR UR22, R7 ;  /* 0x00000000071672ca */ /* 0x000fe200000e0000 */
[----:B------:R-:W-:-:S05]  /*2140*/  IMAD.U32 R9, RZ, RZ, UR36 ;  /* 0x00000024ff097e24 */ /* 0x000fca000f8e00ff */
[----:B------:R-:W-:-:S07]  /*2150*/  SHF.L.U32 R9, R9, 0x1f, RZ ;  /* 0x0000001f09097819 */ /* 0x000fce00000006ff */
[----:B------:R-:W-:-:S09]  /*2160*/  ULEA UR22, UR37, UR22, 0x3 ;  /* 0x0000001625167291 */ /* 0x000fd2000f8e183f */
[----:B------:R0:W1:Y:S01]  /*2170*/  SYNCS.PHASECHK.TRANS64.TRYWAIT P1, [UR22+0x22830], R9 ;  /* 0x02283009ff0075a7 */ /* 0x0000620008020156 */
[----:B------:R-:W-:Y:S05]  /*2180*/  @!P0 BRA `(.L_x_13993) ;  /* 0x0000000000048947 */ /* 0x000fea0003800000 */
[----:B------:R-:W-:Y:S01]  /*2190*/  BPT.TRAP 0x1 ;  /* 0x000000040000795c */ /* 0x000fe20000300000 */
.L_x_13993:
[----:B-1----:R-:W-:Y:S05]  /*21a0*/  @P1 BRA `(.L_x_13994) ;  /* 0x0000000000081947 */ /* 0x002fea0003800000 */
[----:B------:R-:W1:Y:S02]  /*21b0*/  SYNCS.PHASECHK.TRANS64.TRYWAIT P1, [UR22+0x22830], R9 ;  /* 0x02283009ff0075a7 */ /* 0x000e640008020156 */
[----:B-1----:R-:W-:Y:S05]  /*21c0*/  @!P1 BRA `(.L_x_13995) ;  /* 0x0000011400109947 */ /* 0x002fea0003800000 */
.L_x_13994:
        /* <DEDUP_REMOVED lines=39> */
.L_x_13996:
[----:B------:R-:W-:Y:S01]  /*2440*/  UISETP.NE.AND UP0, UPT, UR50, URZ, UPT ;  /* 0x0000003f3200728c */ /* 0x000fe2000bf05270 */
[----:B------:R-:W-:Y:S01]  /*2450*/  VIADD R3, R16, UR42 ;  /* 0x0000002a10037c36 */ /* 0x000fe20008000000 */
[----:B------:R-:W-:Y:S01]  /*2460*/  ULDC UR10, c[0x0][0x988] ;  /* 0x00026200000a7ab9 */ /* 0x000fe20000000800 */
[----:B------:R-:W2:Y:S03]  /*2470*/  S2UR UR7, SR_CgaCtaId ;  /* 0x00000000000779c3 */ /* 0x000ea60000008800 */
[----:B------:R-:W-:Y:S02]  /*2480*/  PLOP3.LUT P1, PT, PT, PT, UP0, 0x80, 0x0 ;  /* 0x000000000000781c */ /* 0x000fe40003f2f008 */
[----:B------:R-:W-:-:S03]  /*2490*/  PLOP3.LUT P2, PT, PT, PT, UP0, 0x80, 0x0 ;  /* 0x000000000000781c */ /* 0x000fc60003f4f008 */
[----:B------:R-:W-:-:S08]  /*24a0*/  @UP0 ULDC UR6, c[0x0][0x44c] ;  /* 0x0001130000060ab9 */ /* 0x000fd00000000800 */
[----:B------:R-:W-:Y:S01]  /*24b0*/  @P1 IMAD.HI.U32 R4, R3, UR6, RZ ;  /* 0x0000000603041c27 */ /* 0x000fe2000f8e00ff */
[----:B------:R-:W-:-:S04]  /*24c0*/  @UP0 ULDC UR6, c[0x0][0x450] ;  /* 0x0001140000060ab9 */ /* 0x000fc80000000800 */
[----:B------:R-:W-:Y:S01]  /*24d0*/  @P2 SHF.R.U32.HI R3, RZ, UR6, R4 ;  /* 0x00000006ff032c19 */ /* 0x000fe20008011604 */
[----:B------:R-:W-:-:S04]  /*24e0*/  UIMAD UR6, UR51, -0x60, UR48 ;  /* 0xffffffa0330678a4 */ /* 0x000fc8000f8e0230 */
[----:B------:R-:W3:Y:S02]  /*24f0*/  SHFL.IDX PT, R6, R3, 0x1, 0x1c1f ;  /* 0x003c1f0003067f89 */ /* 0x000ee400000e0000 */
[----:B------:R-:W-:Y:S01]  /*2500*/  IMAD.U32 R11, RZ, RZ, UR6 ;  /* 0x00000006ff0b7e24 */ /* 0x000fe2000f8e00ff */
[----:B------:R-:W-:Y:S01]  /*2510*/  UIADD3 UR6, UR22, 0x22840, URZ ;  /* 0x0002284016067890 */ /* 0x000fe2000fffe03f */
[----:B------:R-:W4:Y:S03]  /*2520*/  SHFL.IDX PT, R3, R3, RZ, 0x1c1f ;  /* 0x001c1fff03037589 */ /* 0x000f2600000e0000 */
[C-C-:B------:R-:W-:Y:S01]  /*2530*/  IADD3 R5, -R2.reuse, 0x61, R11.reuse ;  /* 0x0000006102057810 */ /* 0x140fe20007ffe10b */
[----:B--2---:R-:W-:Y:S01]  /*2540*/  UPRMT UR6, UR7, 0x654, UR6 ;  /* 0x0000065407067896 */ /* 0x004fe20008000006 */
[----:B------:R-:W-:-:S03]  /*2550*/  IADD3 R4, -R2, 0x60, R11 ;  /* 0x0000006002047810 */ /* 0x000fc60007ffe10b */
[----:B------:R-:W-:-:S05]  /*2560*/  VIADD R5, R5, -UR49 ;  /* 0x8000003105057c36 */ /* 0x000fca0008000000 */
[----:B------:R-:W-:Y:S01]  /*2570*/  SYNCS.ARRIVE.TRANS64.RED.A1T0 RZ, [UR6], RZ ;  /* 0x000000ffffff79a7 */ /* 0x000fe20008100406 */
[----:B---3--:R-:W-:-:S04]  /*2580*/  VIADDMNMX R6, R6, R5, R4, PT ;  /* 0x0000000506067246 */ /* 0x008fc80003800104 */
        /* <DEDUP_REMOVED lines=69> */
[----:B------:R-:W-:Y:S02]  /*29e0*/  FMNMX.FTZ R10, R89, R10, !PT ;  /* 0x0000000a590a7209 */ /* 0x000fe40007810000 */
[----:B----4-:R-:W-:Y:S02]  /*29f0*/  VIADDMNMX R6, R3, R5, R4, PT ;  /* 0x0000000503067246 */ /* 0x010fe40003800104 */
[----:B------:R-:W-:-:S02]  /*2a00*/  FMNMX.FTZ R10, R71, R10, !PT ;  /* 0x0000000a470a7209 */ /* 0x000fc40007810000 */
[C---:B------:R-:W-:Y:S02]  /*2a10*/  ISETP.GT.AND P1, PT, R6.reuse, RZ, PT ;  /* 0x000000ff0600720c */ /* 0x040fe40003f24270 */
[C---:B------:R-:W-:Y:S01]  /*2a20*/  ISETP.GT.AND P2, PT, R6.reuse, 0x1, PT ;  /* 0x000000010600780c */ /* 0x040fe20003f44270 */
[----:B------:R-:W2:Y:S01]  /*2a30*/  SHFL.BFLY PT, R11, R10, 0x2, 0x1f ;  /* 0x0c401f000a0b7f89 */ /* 0x000ea200000e0000 */
[----:B------:R-:W-:Y:S02]  /*2a40*/  ISETP.GT.AND P3, PT, R6, 0x8, PT ;  /* 0x000000080600780c */ /* 0x000fe40003f64270 */
[----:B------:R-:W-:Y:S02]  /*2a50*/  FSEL R34, R25, -INF , P2 ;  /* 0xff80000019227808 */ /* 0x000fe40001000000 */
[----:B------:R-:W-:Y:S02]  /*2a60*/  FSEL R3, R28, -INF , P3 ;  /* 0xff8000001c037808 */ /* 0x000fe40001800000 */
[----:B------:R-:W-:-:S02]  /*2a70*/  ISETP.GT.AND P2, PT, R6, 0x10, PT ;  /* 0x000000100600780c */ /* 0x000fc40003f44270 */
[----:B------:R-:W-:Y:S02]  /*2a80*/  ISETP.GT.AND P3, PT, R6, 0x18, PT ;  /* 0x000000180600780c */ /* 0x000fe40003f64270 */
[----:B------:R-:W-:Y:S02]  /*2a90*/  FSEL R32, R32, -INF , P2 ;  /* 0xff80000020207808 */ /* 0x000fe40001000000 */
[----:B------:R-:W-:Y:S02]  /*2aa0*/  FSEL R36, R36, -INF , P3 ;  /* 0xff80000024247808 */ /* 0x000fe40001800000 */
[----:B--2---:R-:W-:Y:S02]  /*2ab0*/  FMNMX.FTZ R12, R10, R11, !PT ;  /* 0x0000000b0a0c7209 */ /* 0x004fe40007810000 */
[----:B------:R-:W-:Y:S02]  /*2ac0*/  FSEL R11, R24, -INF , P1 ;  /* 0xff800000180b7808 */ /* 0x000fe40000800000 */
[----:B------:R-:W-:Y:S01]  /*2ad0*/  ISETP.GT.AND P1, PT, R6, 0x9, PT ;  /* 0x000000090600780c */ /* 0x000fe20003f24270 */
[----:B------:R-:W2:Y:S01]  /*2ae0*/  SHFL.BFLY PT, R91, R12, 0x1, 0x1f ;  /* 0x0c201f000c5b7f89 */ /* 0x000ea200000e0000 */
        /* <DEDUP_REMOVED lines=12> */
[----:B--2---:R-:W-:-:S02]  /*2bb0*/  FMNMX.FTZ R5, R12, R91, !PT ;  /* 0x0000005b0c057209 */ /* 0x004fc40007810000 */
[----:B------:R-:W-:Y:S02]  /*2bc0*/  FSEL R41, R41, -INF , P1 ;  /* 0xff80000029297808 */ /* 0x000fe40000800000 */
[C---:B------:R-:W-:Y:S01]  /*2bd0*/  FSETP.NEU.FTZ.AND P2, PT, R5.reuse, -INF , PT ;  /* 0xff8000000500780b */ /* 0x040fe20003f5d000 */
[----:B------:R-:W-:Y:S01]  /*2be0*/  FMUL.FTZ R4, R5, UR10 ;  /* 0x0000000a05047c20 */ /* 0x000fe20008410000 */
[----:B------:R-:W-:-:S04]  /*2bf0*/  ISETP.GT.AND P1, PT, R6, 0x29, PT ;  /* 0x000000290600780c */ /* 0x000fc80003f24270 */
[----:B------:R-:W-:Y:S02]  /*2c00*/  FSEL R4, R4, RZ, P2 ;  /* 0x000000ff04047208 */ /* 0x000fe40001000000 */
[----:B------:R-:W-:Y:S02]  /*2c10*/  ISETP.GT.AND P2, PT, R6, 0x20, PT ;  /* 0x000000200600780c */ /* 0x000fe40003f44270 */
[----:B------:R-:W-:Y:S01]  /*2c20*/  FSEL R45, R45, -INF , P1 ;  /* 0xff8000002d2d7808 */ /* 0x000fe20000800000 */
[--C-:B------:R-:W-:Y:S01]  /*2c30*/  FFMA.FTZ R201, R13, UR10, -R4.reuse ;  /* 0x0000000a0dc97c23 */ /* 0x100fe20008010804 */
[----:B------:R-:W-:Y:S01]  /*2c40*/  FSEL R40, R40, -INF , P2 ;  /* 0xff80000028287808 */ /* 0x000fe20001000000 */
[--C-:B------:R-:W-:Y:S01]  /*2c50*/  FFMA.FTZ R203, R15, UR10, -R4.reuse ;  /* 0x0000000a0fcb7c23 */ /* 0x100fe20008010804 */
[----:B------:R-:W-:Y:S01]  /*2c60*/  FMNMX.FTZ R13, R37, R10, !PT ;  /* 0x0000000a250d7209 */ /* 0x000fe20007810000 */
[--C-:B------:R-:W-:Y:S01]  /*2c70*/  FFMA.FTZ R10, R27, UR10, -R4.reuse ;  /* 0x0000000a1b0a7c23 */ /* 0x100fe20008010804 */
[----:B------:R-:W-:Y:S01]  /*2c80*/  ISETP.GT.AND P2, PT, R6, 0x28, PT ;  /* 0x000000280600780c */ /* 0x000fe20003f44270 */
[----:B------:R-:W-:Y:S01]  /*2c90*/  MUFU.EX2 R201, R201 ;  /* 0x000000c900c97308 */ /* 0x000fe20000000800 */
[----:B------:R-:W-:Y:S01]  /*2ca0*/  FMNMX.FTZ R12, R40, R13, !PT ;  /* 0x0000000d280c7209 */ /* 0x000fe20007810000 */
[--C-:B------:R-:W-:Y:S01]  /*2cb0*/  FFMA.FTZ R153, R21, UR10, -R4.reuse ;  /* 0x0000000a15997c23 */ /* 0x100fe20008010804 */
[----:B------:R-:W-:Y:S01]  /*2cc0*/  FSEL R44, R44, -INF , P2 ;  /* 0xff8000002c2c7808 */ /* 0x000fe20001000000 */
[--C-:B------:R-:W-:Y:S01]  /*2cd0*/  FFMA.FTZ R73, R73, UR10, -R4.reuse ;  /* 0x0000000a49497c23 */ /* 0x100fe20008010804 */
[----:B------:R-:W-:Y:S01]  /*2ce0*/  FMNMX.FTZ R13, R41, R12, !PT ;  /* 0x0000000c290d7209 */ /* 0x000fe20007810000 */
[--C-:B------:R-:W-:Y:S01]  /*2cf0*/  FFMA.FTZ R39, R39, UR10, -R4.reuse ;  /* 0x0000000a27277c23 */ /* 0x100fe20008010804 */
[----:B------:R-:W-:Y:S01]  /*2d00*/  ISETP.GT.AND P2, PT, R6, 0x30, PT ;  /* 0x000000300600780c */ /* 0x000fe20003f44270 */
[----:B------:R-:W2:Y:S01]  /*2d10*/  MUFU.EX2 R10, R10 ;  /* 0x0000000a000a7308 */ /* 0x000ea20000000800 */
        /* <DEDUP_REMOVED lines=9> */
[----:B------:R-:W3:Y:S01]  /*2db0*/  MUFU.EX2 R203, R203 ;  /* 0x000000cb00cb7308 */ /* 0x000ee20000000800 */
[----:B------:R-:W-:Y:S01]  /*2dc0*/  FSEL R49, R49, -INF , P1 ;  /* 0xff80000031317808 */ /* 0x000fe20000800000 */
[--C-:B------:R-:W-:Y:S01]  /*2dd0*/  FFMA.FTZ R47, R47, UR10, -R4.reuse ;  /* 0x0000000a2f2f7c23 */ /* 0x100fe20008010804 */
[----:B------:R-:W-:Y:S01]  /*2de0*/  FMNMX.FTZ R14, R48, R13, !PT ;  /* 0x0000000d300e7209 */ /* 0x000fe20007810000 */
[--C-:B------:R-:W-:Y:S01]  /*2df0*/  FFMA.FTZ R161, R79, UR10, -R4.reuse ;  /* 0x0000000a4fa17c23 */ /* 0x100fe20008010804 */
[----:B------:R-:W-:Y:S01]  /*2e00*/  ISETP.GT.AND P1, PT, R6, 0x39, PT ;  /* 0x000000390600780c */ /* 0x000fe20003f24270 */
[----:B------:R-:W-:Y:S01]  /*2e10*/  FFMA.FTZ R163, R81, UR10, -R4 ;  /* 0x0000000a51a37c23 */ /* 0x000fe20008010804 */
[----:B------:R-:W-:Y:S01]  /*2e20*/  FSEL R52, R52, -INF , P2 ;  /* 0xff80000034347808 */ /* 0x000fe20001000000 */
[----:B------:R-:W4:Y:S01]  /*2e30*/  MUFU.EX2 R12, R12 ;  /* 0x0000000c000c7308 */ /* 0x000f220000000800 */
[----:B------:R-:W-:Y:S01]  /*2e40*/  FMNMX.FTZ R13, R49, R14, !PT ;  /* 0x0000000e310d7209 */ /* 0x000fe20007810000 */
[----:B--2---:R-:W-:Y:S01]  /*2e50*/  FADD.FTZ R58, R201, R10 ;  /* 0x0000000ac93a7221 */ /* 0x004fe20000010000 */
[----:B------:R-:W-:Y:S01]  /*2e60*/  ISETP.GT.AND P2, PT, R6, 0x40, PT ;  /* 0x000000400600780c */ /* 0x000fe20003f44270 */
[--C-:B------:R-:W-:Y:S01]  /*2e70*/  FFMA.FTZ R24, R55, UR10, -R4.reuse ;  /* 0x0000000a37187c23 */ /* 0x100fe20008010804 */
[----:B------:R-:W-:Y:S01]  /*2e80*/  FSEL R53, R53, -INF , P1 ;  /* 0xff80000035357808 */ /* 0x000fe20000800000 */
[----:B------:R-:W-:Y:S01]  /*2e90*/  FFMA.FTZ R165, R83, UR10, -R4 ;  /* 0x0000000a53a57c23 */ /* 0x000fe20008010804 */
[----:B------:R-:W-:Y:S01]  /*2ea0*/  FMNMX.FTZ R14, R52, R13, !PT ;  /* 0x0000000d340e7209 */ /* 0x000fe20007810000 */
[----:B------:R-:W-:Y:S01]  /*2eb0*/  MUFU.EX2 R153, R153 ;  /* 0x0000009900997308 */ /* 0x000fe20000000800 */
[----:B------:R-:W-:Y:S01]  /*2ec0*/  ISETP.GT.AND P1, PT, R6, 0x41, PT ;  /* 0x000000410600780c */ /* 0x000fe20003f24270 */
[----:B---3--:R-:W-:Y:S01]  /*2ed0*/  FADD.FTZ R15, R203, R58 ;  /* 0x0000003acb0f7221 */ /* 0x008fe20000010000 */
        /* <DEDUP_REMOVED lines=17> */
[----:B------:R-:W-:Y:S01]  /*2ff0*/  FFMA.FTZ R171, R89, UR10, -R4 ;  /* 0x0000000a59ab7c23 */ /* 0x000fe20008010804 */
[----:B------:R-:W-:-:S02]  /*3000*/  FSEL R61, R61, -INF , P1 ;  /* 0xff8000003d3d7808 */ /* 0x000fc40000800000 */
[----:B------:R-:W-:Y:S01]  /*3010*/  FMNMX.FTZ R20, R60, R13, !PT ;  /* 0x0000000d3c147209 */ /* 0x000fe20007810000 */
[----:B------:R-:W2:Y:S01]  /*3020*/  MUFU.EX2 R42, R39 ;  /* 0x00000027002a7308 */ /* 0x000ea20000000800 */
[----:B------:R-:W-:Y:S02]  /*3030*/  ISETP.GT.AND P1, PT, R6, 0x51, PT ;  /* 0x000000510600780c */ /* 0x000fe40003f24270 */
[----:B------:R-:W-:Y:S02]  /*3040*/  FSEL R64, R64, -INF , P2 ;  /* 0xff80000040407808 */ /* 0x000fe40001000000 */
[----:B------:R-:W-:Y:S02]  /*3050*/  FMNMX.FTZ R13, R61, R20, !PT ;  /* 0x000000143d0d7209 */ /* 0x000fe40007810000 */
[----:B------:R-:W-:Y:S01]  /*3060*/  ISETP.GT.AND P2, PT, R6, 0x58, PT ;  /* 0x000000580600780c */ /* 0x000fe20003f44270 */
[----:B------:R-:W-:Y:S01]  /*3070*/  MUFU.EX2 R75, R75 ;  /* 0x0000004b004b7308 */ /* 0x000fe20000000800 */
[----:B------:R-:W-:-:S02]  /*3080*/  FSEL R65, R65, -INF , P1 ;  /* 0xff80000041417808 */ /* 0x000fc40000800000 */
[----:B------:R-:W-:Y:S02]  /*3090*/  FMNMX.FTZ R20, R64, R13, !PT ;  /* 0x0000000d40147209 */ /* 0x000fe40007810000 */
[----:B------:R-:W-:Y:S02]  /*30a0*/  ISETP.GT.AND P1, PT, R6, 0x59, PT ;  /* 0x000000590600780c */ /* 0x000fe40003f24270 */
[----:B------:R-:W-:Y:S01]  /*30b0*/  FSEL R68, R68, -INF , P2 ;  /* 0xff80000044447808 */ /* 0x000fe20001000000 */
[----:B------:R-:W3:Y:S01]  /*30c0*/  MUFU.EX2 R46, R43 ;  /* 0x0000002b002e7308 */ /* 0x000ee20000000800 */
[----:B------:R-:W-:Y:S01]  /*30d0*/  FMNMX.FTZ R13, R65, R20, !PT ;  /* 0x00000014410d7209 */ /* 0x000fe20007810000 */
[--C-:B------:R-:W-:Y:S01]  /*30e0*/  FFMA.FTZ R20, R51, UR10, -R4.reuse ;  /* 0x0000000a33147c23 */ /* 0x100fe20008010804 */
[----:B------:R-:W-:Y:S01]  /*30f0*/  FSEL R69, R69, -INF , P1 ;  /* 0xff80000045457808 */ /* 0x000fe20000800000 */
[----:B------:R-:W-:Y:S01]  /*3100*/  FFMA.FTZ R4, R71, UR10, -R4 ;  /* 0x0000000a47047c23 */ /* 0x000fe20008010804 */
[----:B------:R-:W-:-:S02]  /*3110*/  FMNMX.FTZ R6, R68, R13, !PT ;  /* 0x0000000d44067209 */ /* 0x000fc40007810000 */
[----:B------:R-:W-:Y:S01]  /*3120*/  F2FP.F16.F32.PACK_AB R201, R10, R201 ;  /* 0x000000c90ac9723e */ /* 0x000fe200000000ff */
[----:B------:R-:W-:Y:S01]  /*3130*/  MUFU.EX2 R77, R77 ;  /* 0x0000004d004d7308 */ /* 0x000fe20000000800 */
[----:B------:R-:W-:Y:S02]  /*3140*/  FMNMX.FTZ R6, R69, R6, !PT ;  /* 0x0000000645067209 */ /* 0x000fe40007810000 */
[----:B----4-:R-:W-:Y:S02]  /*3150*/  F2FP.F16.F32.PACK_AB R203, R12, R203 ;  /* 0x000000cb0ccb723e */ /* 0x010fe400000000ff */
[----:B--2---:R-:W-:Y:S01]  /*3160*/  F2FP.F16.F32.PACK_AB R155, R42, R73 ;  /* 0x000000492a9b723e */ /* 0x004fe200000000ff */
[----:B------:R-:W2:Y:S02]  /*3170*/  SHFL.BFLY PT, R13, R6, 0x2, 0x1f ;  /* 0x0c401f00060d7f89 */ /* 0x000ea400000e0000 */
[----:B------:R-:W4:Y:S01]  /*3180*/  MUFU.EX2 R50, R47 ;  /* 0x0000002f00327308 */ /* 0x000f220000000800 */
[----:B---3--:R-:W-:-:S07]  /*3190*/  F2FP.F16.F32.PACK_AB R157, R46, R75 ;  /* 0x0000004b2e9d723e */ /* 0x008fce00000000ff */
[----:B------:R-:W-:Y:S08]  /*31a0*/  MUFU.EX2 R161, R161 ;  /* 0x000000a100a17308 */ /* 0x000ff00000000800 */
[----:B------:R-:W-:Y:S01]  /*31b0*/  MUFU.EX2 R20, R20 ;  /* 0x0000001400147308 */ /* 0x000fe20000000800 */
[----:B----4-:R-:W-:Y:S02]  /*31c0*/  F2FP.F16.F32.PACK_AB R159, R50, R77 ;  /* 0x0000004d329f723e */ /* 0x010fe400000000ff */
[----:B--2---:R-:W-:-:S05]  /*31d0*/  FMNMX.FTZ R13, R6, R13, !PT ;  /* 0x0000000d060d7209 */ /* 0x004fca0007810000 */
[----:B------:R-:W-:Y:S01]  /*31e0*/  MUFU.EX2 R163, R163 ;  /* 0x000000a300a37308 */ /* 0x000fe20000000800 */
[----:B------:R-:W2:Y:S07]  /*31f0*/  SHFL.BFLY PT, R6, R13, 0x1, 0x1f ;  /* 0x0c201f000d067f89 */ /* 0x000eae00000e0000 */
[----:B------:R-:W-:Y:S08]  /*3200*/  MUFU.EX2 R24, R24 ;  /* 0x0000001800187308 */ /* 0x000ff00000000800 */
[----:B------:R-:W-:Y:S08]  /*3210*/  MUFU.EX2 R165, R165 ;  /* 0x000000a500a57308 */ /* 0x000ff00000000800 */
[----:B------:R-:W-:Y:S01]  /*3220*/  MUFU.EX2 R26, R26 ;  /* 0x0000001a001a7308 */ /* 0x000fe20000000800 */
[----:B--2---:R-:W-:-:S04]  /*3230*/  FMNMX.FTZ R6, R13, R6, !PT ;  /* 0x000000060d067209 */ /* 0x004fc80007810000 */
        /* <DEDUP_REMOVED lines=31> */
[----:B------:R-:W-:-:S05]  /*3430*/  FFMA.FTZ R38, R69, UR10, -R38 ;  /* 0x0000000a45267c23 */ /* 0x000fca0008010826 */
[----:B------:R-:W4:Y:S01]  /*3440*/  MUFU.EX2 R202, R29 ;  /* 0x0000001d00ca7308 */ /* 0x000f220000000800 */
[----:B--2---:R-:W-:Y:S01]  /*3450*/  FADD.FTZ R54, R11, R34 ;  /* 0x000000220b367221 */ /* 0x004fe20000010000 */
[----:B------:R-:W-:-:S06]  /*3460*/  F2FP.F16.F32.PACK_AB R200, R34, R11 ;  /* 0x0000000b22c8723e */ /* 0x000fcc00000000ff */
[----:B------:R-:W2:Y:S01]  /*3470*/  MUFU.EX2 R32, R32 ;  /* 0x0000002000207308 */ /* 0x000ea20000000800 */
[----:B---3--:R-:W-:Y:S01]  /*3480*/  FADD.FTZ R13, R3, R54 ;  /* 0x00000036030d7221 */ /* 0x008fe20000010000 */
[----:B------:R-:W-:-:S06]  /*3490*/  FADD.FTZ R54, R12, R15 ;  /* 0x0000000f0c367221 */ /* 0x000fcc0000010000 */
[----:B------:R-:W3:Y:S01]  /*34a0*/  MUFU.EX2 R33, R33 ;  /* 0x0000002100217308 */ /* 0x000ee20000000800 */
[C---:B----4-:R-:W-:Y:S01]  /*34b0*/  FADD.FTZ R13, R202.reuse, R13 ;  /* 0x0000000dca0d7221 */ /* 0x050fe20000010000 */
[----:B------:R-:W-:-:S06]  /*34c0*/  F2FP.F16.F32.PACK_AB R202, R202, R3 ;  /* 0x00000003caca723e */ /* 0x000fcc00000000ff */
[----:B------:R-:W4:Y:S01]  /*34d0*/  MUFU.EX2 R36, R36 ;  /* 0x0000002400247308 */ /* 0x000f220000000800 */
[----:B--2---:R-:W-:Y:S01]  /*34e0*/  FADD.FTZ R58, R32, R13 ;  /* 0x0000000d203a7221 */ /* 0x004fe20000010000 */
[----:B------:R-:W-:Y:S01]  /*34f0*/  FADD.FTZ R13, R153, R54 ;  /* 0x00000036990d7221 */ /* 0x000fe20000010000 */
[----:B------:R-:W-:-:S03]  /*3500*/  F2FP.F16.F32.PACK_AB R153, R14, R153 ;  /* 0x000000990e99723e */ /* 0x000fc600000000ff */
[----:B------:R-:W-:Y:S02]  /*3510*/  FADD.FTZ R54, R14, R13 ;  /* 0x0000000d0e367221 */ /* 0x000fe40000010000 */
[----:B------:R-:W2:Y:S01]  /*3520*/  MUFU.EX2 R37, R37 ;  /* 0x0000002500257308 */ /* 0x000ea20000000800 */
[----:B---3--:R-:W-:Y:S01]  /*3530*/  FADD.FTZ R15, R33, R58 ;  /* 0x0000003a210f7221 */ /* 0x008fe20000010000 */
[----:B------:R-:W-:Y:S01]  /*3540*/  FADD.FTZ R13, R73, R54 ;  /* 0x00000036490d7221 */ /* 0x000fe20000010000 */
[----:B------:R-:W-:-:S03]  /*3550*/  F2FP.F16.F32.PACK_AB R152, R33, R32 ;  /* 0x000000202198723e */ /* 0x000fc600000000ff */
[----:B------:R-:W-:Y:S02]  /*3560*/  FADD.FTZ R54, R42, R13 ;  /* 0x0000000d2a367221 */ /* 0x000fe40000010000 */
[----:B------:R-:W3:Y:S01]  /*3570*/  MUFU.EX2 R40, R40 ;  /* 0x0000002800287308 */ /* 0x000ee20000000800 */
[----:B----4-:R-:W-:Y:S01]  /*3580*/  FADD.FTZ R58, R36, R15 ;  /* 0x0000000f243a7221 */ /* 0x010fe20000010000 */
[----:B------:R-:W-:-:S06]  /*3590*/  FADD.FTZ R13, R75, R54 ;  /* 0x000000364b0d7221 */ /* 0x000fcc0000010000 */
[----:B------:R-:W4:Y:S01]  /*35a0*/  MUFU.EX2 R41, R41 ;  /* 0x0000002900297308 */ /* 0x000f220000000800 */
[C---:B--2---:R-:W-:Y:S01]  /*35b0*/  FADD.FTZ R15, R37.reuse, R58 ;  /* 0x0000003a250f7221 */ /* 0x044fe20000010000 */
[----:B------:R-:W-:-:S06]  /*35c0*/  F2FP.F16.F32.PACK_AB R154, R37, R36 ;  /* 0x00000024259a723e */ /* 0x000fcc00000000ff */
[----:B------:R-:W2:Y:S01]  /*35d0*/  MUFU.EX2 R44, R44 ;  /* 0x0000002c002c7308 */ /* 0x000ea20000000800 */
[----:B---3--:R-:W-:-:S07]  /*35e0*/  FADD.FTZ R10, R40, R15 ;  /* 0x0000000f280a7221 */ /* 0x008fce0000010000 */
[----:B------:R-:W3:Y:S01]  /*35f0*/  MUFU.EX2 R45, R45 ;  /* 0x0000002d002d7308 */ /* 0x000ee20000000800 */
[C---:B----4-:R-:W-:Y:S01]  /*3600*/  FADD.FTZ R15, R41.reuse, R10 ;  /* 0x0000000a290f7221 */ /* 0x050fe20000010000 */
[----:B------:R-:W-:Y:S01]  /*3610*/  FADD.FTZ R10, R46, R13 ;  /* 0x0000000d2e0a7221 */ /* 0x000fe20000010000 */
[----:B------:R-:W-:-:S03]  /*3620*/  F2FP.F16.F32.PACK_AB R156, R41, R40 ;  /* 0x00000028299c723e */ /* 0x000fc600000000ff */
[----:B------:R-:W-:Y:S02]  /*3630*/  FADD.FTZ R13, R77, R10 ;  /* 0x0000000a4d0d7221 */ /* 0x000fe40000010000 */
[----:B------:R-:W4:Y:S01]  /*3640*/  MUFU.EX2 R48, R48 ;  /* 0x0000003000307308 */ /* 0x000f220000000800 */
[----:B--2---:R-:W-:Y:S01]  /*3650*/  FADD.FTZ R12, R44, R15 ;  /* 0x0000000f2c0c7221 */ /* 0x004fe20000010000 */
[----:B------:R-:W-:-:S04]  /*3660*/  FADD.FTZ R10, R50, R13 ;  /* 0x0000000d320a7221 */ /* 0x000fc80000010000 */
[----:B------:R-:W-:Y:S01]  /*3670*/  FADD.FTZ R3, R161, R10 ;  /* 0x0000000aa1037221 */ /* 0x000fe20000010000 */
[C---:B------:R-:W-:Y:S01]  /*3680*/  F2FP.F16.F32.PACK_AB R161, R20.reuse, R161 ;  /* 0x000000a114a1723e */ /* 0x040fe200000000ff */
[----:B------:R-:W2:Y:S01]  /*3690*/  MUFU.EX2 R49, R49 ;  /* 0x0000003100317308 */ /* 0x000ea20000000800 */
[C---:B---3--:R-:W-:Y:S01]  /*36a0*/  FADD.FTZ R15, R45.reuse, R12 ;  /* 0x0000000c2d0f7221 */ /* 0x048fe20000010000 */
[----:B------:R-:W-:Y:S01]  /*36b0*/  FADD.FTZ R10, R20, R3 ;  /* 0x00000003140a7221 */ /* 0x000fe20000010000 */
[----:B------:R-:W-:-:S03]  /*36c0*/  F2FP.F16.F32.PACK_AB R158, R45, R44 ;  /* 0x0000002c2d9e723e */ /* 0x000fc600000000ff */
[----:B------:R-:W-:Y:S01]  /*36d0*/  FADD.FTZ R3, R163, R10 ;  /* 0x0000000aa3037221 */ /* 0x000fe20000010000 */
[----:B------:R-:W-:Y:S01]  /*36e0*/  F2FP.F16.F32.PACK_AB R163, R24, R163 ;  /* 0x000000a318a3723e */ /* 0x000fe200000000ff */
[----:B------:R-:W3:Y:S01]  /*36f0*/  MUFU.EX2 R52, R52 ;  /* 0x0000003400347308 */ /* 0x000ee20000000800 */
[----:B----4-:R-:W-:Y:S01]  /*3700*/  FADD.FTZ R12, R48, R15 ;  /* 0x0000000f300c7221 */ /* 0x010fe20000010000 */
[----:B------:R-:W-:-:S04]  /*3710*/  FADD.FTZ R10, R24, R3 ;  /* 0x00000003180a7221 */ /* 0x000fc80000010000 */
[----:B------:R-:W-:Y:S01]  /*3720*/  FADD.FTZ R3, R165, R10 ;  /* 0x0000000aa5037221 */ /* 0x000fe20000010000 */
[C---:B------:R-:W-:Y:S01]  /*3730*/  F2FP.F16.F32.PACK_AB R165, R26.reuse, R165 ;  /* 0x000000a51aa5723e */ /* 0x040fe200000000ff */
[----:B------:R-:W4:Y:S01]  /*3740*/  MUFU.EX2 R53, R53 ;  /* 0x0000003500357308 */ /* 0x000f220000000800 */
[C---:B--2---:R-:W-:Y:S01]  /*3750*/  FADD.FTZ R11, R49.reuse, R12 ;  /* 0x0000000c310b7221 */ /* 0x044fe20000010000 */
[----:B------:R-:W-:Y:S01]  /*3760*/  FADD.FTZ R10, R26, R3 ;  /* 0x000000031a0a7221 */ /* 0x000fe20000010000 */
[----:B------:R-:W-:-:S03]  /*3770*/  F2FP.F16.F32.PACK_AB R160, R49, R48 ;  /* 0x0000003031a0723e */ /* 0x000fc600000000ff */
[----:B------:R-:W-:Y:S01]  /*3780*/  FADD.FTZ R3, R167, R10 ;  /* 0x0000000aa7037221 */ /* 0x000fe20000010000 */
[----:B------:R-:W-:Y:S01]  /*3790*/  F2FP.F16.F32.PACK_AB R167, R28, R167 ;  /* 0x000000a71ca7723e */ /* 0x000fe200000000ff */
        /* <DEDUP_REMOVED lines=14> */
[----:B------:R-:W-:Y:S01]  /*3880*/  FADD.FTZ R12, R28, R3 ;  /* 0x000000031c0c7221 */ /* 0x000fe20000010000 */
[----:B------:R-:W-:-:S05]  /*3890*/  F2FP.F16.F32.PACK_AB R166, R61, R60 ;  /* 0x0000003c3da6723e */ /* 0x000fca00000000ff */
        /* <DEDUP_REMOVED lines=10> */
[----:B------:R-:W3:Y:S08]  /*3940*/  MUFU.EX2 R11, R38 ;  /* 0x00000026000b7308 */ /* 0x000ef00000000800 */
[----:B------:R4:W5:Y:S02]  /*3950*/  MUFU.EX2 R10, R4 ;  /* 0x00000004000a7308 */ /* 0x0009640000000800 */
[----:B----4-:R-:W-:Y:S01]  /*3960*/  FADD.FTZ R4, R68, R13 ;  /* 0x0000000d44047221 */ /* 0x010fe20000010000 */
[----:B--2---:R-:W-:Y:S01]  /*3970*/  FADD.FTZ R13, R171, R12 ;  /* 0x0000000cab0d7221 */ /* 0x004fe20000010000 */
[----:B---3--:R-:W-:-:S02]  /*3980*/  F2FP.F16.F32.PACK_AB R170, R11, R68 ;  /* 0x000000440baa723e */ /* 0x008fc400000000ff */
[----:B------:R-:W-:Y:S01]  /*3990*/  FADD.FTZ R3, R11, R4 ;  /* 0x000000040b037221 */ /* 0x000fe20000010000 */
[C---:B-----5:R-:W-:Y:S01]  /*39a0*/  FADD.FTZ R4, R10.reuse, R13 ;  /* 0x0000000d0a047221 */ /* 0x060fe20000010000 */
[----:B------:R-:W-:Y:S01]  /*39b0*/  F2FP.F16.F32.PACK_AB R171, R10, R171 ;  /* 0x000000ab0aab723e */ /* 0x000fe200000000ff */
[----:B------:R-:W-:Y:S06]  /*39c0*/  @!P0 BRA `(.L_x_13997) ;  /* 0x0000000000048947 */ /* 0x000fec0003800000 */
[----:B------:R-:W-:Y:S01]  /*39d0*/  BPT.TRAP 0x1 ;  /* 0x000000040000795c */ /* 0x000fe20000300000 */
.L_x_13997:
[----:B------:R2:W3:Y:S01]  /*39e0*/  SYNCS.PHASECHK.TRANS64.TRYWAIT P1, [UR22+0x22850], R9 ;  /* 0x02285009ff0075a7 */ /* 0x0004e20008020156 */
[----:B------:R-:W-:Y:S05]  /*39f0*/  @!P0 BRA `(.L_x_13998) ;  /* 0x0000000000048947 */ /* 0x000fea0003800000 */
[----:B------:R-:W-:Y:S01]  /*3a00*/  BPT.TRAP 0x1 ;  /* 0x000000040000795c */ /* 0x000fe20000300000 */
.L_x_13998:
[----:B---3--:R-:W-:Y:S05]  /*3a10*/  @P1 BRA `(.L_x_13999) ;  /* 0x0000000000081947 */ /* 0x008fea0003800000 */
[----:B------:R-:W3:Y:S02]  /*3a20*/  SYNCS.PHASECHK.TRANS64.TRYWAIT P1, [UR22+0x22850], R9 ;  /* 0x02285009ff0075a7 */ /* 0x000ee40008020156 */
[----:B---3--:R-:W-:Y:S05]  /*3a30*/  @!P1 BRA `(.L_x_14000) ;  /* 0x000000fc000c9947 */ /* 0x008fea0003800000 */
.L_x_13999:
        /* <DEDUP_REMOVED lines=44> */
.L_x_14001:
[----:B------:R-:W-:Y:S01]  /*3d00*/  UISETP.NE.AND UP0, UPT, UR50, URZ, UPT ;  /* 0x0000003f3200728c */ /* 0x000fe2000bf05270 */
[----:B------:R-:W4:Y:S01]  /*3d10*/  S2UR UR14, SR_CgaCtaId ;  /* 0x00000000000e79c3 */ /* 0x000f220000008800 */
[----:B------:R-:W-:Y:S01]  /*3d20*/  UMOV UR11, UR42 ;  /* 0x0000002a000b7c82 */ /* 0x000fe20008000000 */
[----:B------:R-:W-:Y:S02]  /*3d30*/  UIADD3 UR25, UR51, -0x2, URZ ;  /* 0xfffffffe33197890 */ /* 0x000fe4000fffe03f */
[----:B------:R-:W-:-:S06]  /*3d40*/  UIADD3 UR22, UR22, 0x22860, URZ ;  /* 0x0002286016167890 */ /* 0x000fcc000fffe03f */
[----:B------:R-:W-:Y:S01]  /*3d50*/  @UP0 ULDC UR6, c[0x0][0x44c] ;  /* 0x0001130000060ab9 */ /* 0x000fe20000000800 */
[----:B------:R-:W-:Y:S01]  /*3d60*/  @UP0 ULDC UR15, c[0x0][0x450] ;  /* 0x00011400000f0ab9 */ /* 0x000fe20000000800 */
[----:B------:R-:W-:-:S04]  /*3d70*/  UIMAD.WIDE.U32 UR6, UR42, UR6, URZ ;  /* 0x000000062a0672a5 */ /* 0x000fc8000f8e003f */
[----:B------:R-:W-:-:S04]  /*3d80*/  @UP0 USHF.R.U32.HI UR11, URZ, UR15, UR7 ;  /* 0x0000000f3f0b0299 */ /* 0x000fc80008011607 */
[----:B------:R-:W-:-:S04]  /*3d90*/  UIADD3 UR6, UR11, UR48, -UR49 ;  /* 0x000000300b067290 */ /* 0x000fc8000fffe831 */
[----:B------:R-:W-:Y:S02]  /*3da0*/  UIMAD.WIDE UR6, UR6, 0x2aaaaaab, URZ ;  /* 0x2aaaaaab060678a5 */ /* 0x000fe4000f8e023f */
[----:B----4-:R-:W-:Y:S02]  /*3db0*/  UPRMT UR22, UR14, 0x654, UR22 ;  /* 0x000006540e167896 */ /* 0x010fe40008000016 */
[----:B------:R-:W-:-:S04]  /*3dc0*/  USHF.R.U32.HI UR6, URZ, 0x1f, UR7 ;  /* 0x0000001f3f067899 */ /* 0x000fc80008011607 */
[----:B------:R-:W-:-:S03]  /*3dd0*/  ULEA.HI.SX32 UR6, UR7, UR6, 0x1c ;  /* 0x0000000607067291 */ /* 0x000fc6000f8fe23f */
[----:B------:R-:W-:Y:S01]  /*3de0*/  SYNCS.ARRIVE.TRANS64.RED.A1T0 RZ, [UR22], RZ ;  /* 0x000000ffffff79a7 */ /* 0x000fe20008100416 */
[----:B------:R-:W-:-:S04]  /*3df0*/  UISETP.LT.AND UP0, UPT, UR45, UR6, UPT ;  /* 0x000000062d00728c */ /* 0x000fc8000bf01270 */
[----:B------:R-:W-:-:S04]  /*3e00*/  USEL UR24, UR45, UR6, !UP0 ;  /* 0x000000062d187287 */ /* 0x000fc8000c000000 */
[----:B------:R-:W-:-:S06]  /*3e10*/  UISETP.GE.AND UP0, UPT, UR25, UR24, UPT ;  /* 0x000000181900728c */ /* 0x000fcc000bf06270 */
[----:B------:R-:W-:-:S13]  /*3e20*/  PLOP3.LUT P1, PT, PT, PT, UP0, 0x80, 0x0 ;  /* 0x000000000000781c */ /* 0x000fda0003f2f008 */
[----:B------:R-:W-:Y:S05]  /*3e30*/  @!P1 BRA `(.L_x_14002) ;  /* 0x00000024005c9947 */ /* 0x000fea0003800000 */
[----:B0-23--:R-:W-:Y:S01]  /*3e40*/  IMAD.MOV.U32 R9, RZ, RZ, R5 ;  /* 0x000000ffff097224 */ /* 0x00dfe200078e0005 */
[----:B------:R-:W-:Y:S01]  /*3e50*/  ULDC UR26, c[0x0][0x988] ;  /* 0x00026200001a7ab9 */ /* 0x000fe20000000800 */
[----:B------:R-:W-:-:S07]  /*3e60*/  IMAD.MOV.U32 R8, RZ, RZ, R6 ;  /* 0x000000ffff087224 */ /* 0x000fce00078e0006 */
.L_x_14013:
[----:B------:R-:W-:-:S04]  /*3e70*/  UIADD3 UR37, UR37, 0x1, URZ ;  /* 0x0000000125257890 */ /* 0x000fc8000fffe03f */
[----:B------:R-:W-:-:S04]  /*3e80*/  UISETP.NE.AND UP0, UPT, UR37, 0x2, UPT ;  /* 0x000000022500788c */ /* 0x000fc8000bf05270 */
[----:B------:R-:W-:Y:S02]  /*3e90*/  USEL UR6, URZ, 0x1, UP0 ;  /* 0x000000013f067887 */ /* 0x000fe40008000000 */
[----:B------:R-:W-:Y:S02]  /*3ea0*/  USEL UR37, UR37, URZ, UP0 ;  /* 0x0000003f25257287 */ /* 0x000fe40008000000 */
[----:B------:R-:W-:Y:S01]  /*3eb0*/  ULOP3.LUT UR36, UR36, UR6, URZ, 0x3c, !UPT ;  /* 0x0000000624247292 */ /* 0x000fe2000f8e3c3f */
[----:B------:R-:W-:Y:S11]  /*3ec0*/  @!P0 BRA `(.L_x_14003) ;  /* 0x0000000000048947 */ /* 0x000ff60003800000 */
[----:B------:R-:W-:Y:S01]  /*3ed0*/  BPT.TRAP 0x1 ;  /* 0x000000040000795c */ /* 0x000fe20000300000 */
.L_x_14003:
        /* <DEDUP_REMOVED lines=9> */
.L_x_14004:
[----:B--2---:R-:W-:Y:S05]  /*3f70*/  @P1 BRA `(.L_x_14005) ;  /* 0x0000000000081947 */ /* 0x004fea0003800000 */
[----:B------:R-:W2:Y:S02]  /*3f80*/  SYNCS.PHASECHK.TRANS64.TRYWAIT P1, [UR23+0x22830], R7 ;  /* 0x02283007ff0075a7 */ /* 0x000ea40008020157 */
[----:B--2---:R-:W-:Y:S05]  /*3f90*/  @!P1 BRA `(.L_x_14006) ;  /* 0x000000f400cc9947 */ /* 0x004fea0003800000 */
.L_x_14005:
        /* <DEDUP_REMOVED lines=26> */
.L_x_14007:
[----:B------:R-:W-:Y:S01]  /*4140*/  UISETP.NE.AND UP0, UPT, UR50, URZ, UPT ;  /* 0x0000003f3200728c */ /* 0x000fe2000bf05270 */
[----:B------:R-:W-:Y:S01]  /*4150*/  VIADD R5, R16, UR42 ;  /* 0x0000002a10057c36 */ /* 0x000fe20008000000 */
[----:B------:R-:W-:Y:S01]  /*4160*/  UIMAD UR6, UR25, -0x60, URZ ;  /* 0xffffffa0190678a4 */ /* 0x000fe2000f8e023f */
[----:B------:R-:W-:Y:S01]  /*4170*/  LOP3.LUT R22, R22, 0xfffff7ff, RZ, 0xc0, !PT ;  /* 0xfffff7ff16167812 */ /* 0x000fe200078ec0ff */
[----:B------:R-:W-:Y:S02]  /*4180*/  UMOV UR10, UR26 ;  /* 0x0000001a000a7c82 */ /* 0x000fe40008000000 */
[----:B------:R-:W-:Y:S02]  /*4190*/  PLOP3.LUT P1, PT, PT, PT, UP0, 0x80, 0x0 ;  /* 0x000000000000781c */ /* 0x000fe40003f2f008 */
[----:B------:R-:W-:Y:S01]  /*41a0*/  PLOP3.LUT P2, PT, PT, PT, UP0, 0x80, 0x0 ;  /* 0x000000000000781c */ /* 0x000fe20003f4f008 */
[----:B------:R-:W-:Y:S01]  /*41b0*/  IMAD.U32 R11, RZ, RZ, UR6 ;  /* 0x00000006ff0b7e24 */ /* 0x000fe2000f8e00ff */
[----:B------:R-:W-:Y:S01]  /*41c0*/  @P0 LOP3.LUT R22, R22, 0x800, RZ, 0xfc, !PT ;  /* 0x0000080016160812 */ /* 0x000fe200078efcff */
[----:B------:R-:W-:Y:S01]  /*41d0*/  @UP0 ULDC UR7, c[0x0][0x44c] ;  /* 0x0001130000070ab9 */ /* 0x000fe20000000800 */
[----:B------:R-:W-:-:S02]  /*41e0*/  UIADD3 UR6, UR23, 0x22840, URZ ;  /* 0x0002284017067890 */ /* 0x000fc4000fffe03f */
[----:B------:R-:W-:Y:S02]  /*41f0*/  IADD3 R11, -R2, 0x1, R11 ;  /* 0x00000001020b7810 */ /* 0x000fe40007ffe10b */
[----:B------:R-:W-:Y:S01]  /*4200*/  LOP3.LUT R22, R22, 0xffffefff, RZ, 0xc0, !PT ;  /* 0xffffefff16167812 */ /* 0x000fe200078ec0ff */
[----:B------:R-:W-:Y:S02]  /*4210*/  UPRMT UR6, UR22, 0x654, UR6 ;  /* 0x0000065416067896 */ /* 0x000fe40008000006 */
[----:B------:R-:W-:Y:S01]  /*4220*/  @P1 IMAD.HI.U32 R6, R5, UR7, RZ ;  /* 0x0000000705061c27 */ /* 0x000fe2000f8e00ff */
[----:B------:R-:W-:-:S04]  /*4230*/  @UP0 ULDC UR7, c[0x0][0x450] ;  /* 0x0001140000070ab9 */ /* 0x000fc80000000800 */
[----:B------:R-:W-:Y:S01]  /*4240*/  @P2 SHF.R.U32.HI R5, RZ, UR7, R6 ;  /* 0x00000007ff052c19 */ /* 0x000fe20008011606 */
[----:B------:R-:W-:Y:S01]  /*4250*/  IMAD.U32 R6, RZ, RZ, UR49 ;  /* 0x00000031ff067e24 */ /* 0x000fe2000f8e00ff */
[----:B------:R-:W-:Y:S04]  /*4260*/  SYNCS.ARRIVE.TRANS64.RED.A1T0 RZ, [UR6], RZ ;  /* 0x000000ffffff79a7 */ /* 0x000fe80008100406 */
[----:B------:R-:W-:Y:S02]  /*4270*/  IADD3 R11, -R6, UR48, R11 ;  /* 0x00000030060b7c10 */ /* 0x000fe4000fffe10b */
[----:B------:R-:W2:Y:S04]  /*4280*/  SHFL.IDX PT, R6, R5, RZ, 0x1c1f ;  /* 0x001c1fff05067589 */ /* 0x000ea800000e0000 */
[----:B------:R-:W3:Y:S01]  /*4290*/  SHFL.IDX PT, R5, R5, 0x1, 0x1c1f ;  /* 0x003c1f0005057f89 */ /* 0x000ee200000e0000 */
[----:B--2---:R-:W-:-:S02]  /*42a0*/  IMAD.IADD R6, R11, 0x1, R6 ;  /* 0x000000010b067824 */ /* 0x004fc400078e0206 */
[----:B---3--:R-:W-:-:S03]  /*42b0*/  IMAD.IADD R5, R11, 0x1, R5 ;  /* 0x000000010b057824 */ /* 0x008fc600078e0205 */
[C---:B------:R-:W-:Y:S02]  /*42c0*/  ISETP.GT.AND P6, PT, R6.reuse, 0x8, PT ;  /* 0x000000080600780c */ /* 0x040fe40003fc4270 */
[----:B------:R-:W-:Y:S02]  /*42d0*/  ISETP.GT.AND P2, PT, R6, RZ, PT ;  /* 0x000000ff0600720c */ /* 0x000fe40003f44270 */
[----:B------:R-:W-:Y:S02]  /*42e0*/  FSEL R156, R156, -INF , P6 ;  /* 0xff8000009c9c7808 */ /* 0x000fe40003000000 */
[C---:B------:R-:W-:Y:S02]  /*42f0*/  ISETP.GT.AND P6, PT, R6.reuse, 0x20, PT ;  /* 0x000000200600780c */ /* 0x040fe40003fc4270 */
[----:B------:R-:W-:Y:S02]  /*4300*/  ISETP.GT.AND P1, PT, R6, 0x1, PT ;  /* 0x000000010600780c */ /* 0x000fe40003f24270 */
[----:B------:R-:W-:-:S02]  /*4310*/  FSEL R168, R168, -INF , P6 ;  /* 0xff800000a8a87808 */ /* 0x000fc40003000000 */
[C---:B------:R-:W-:Y:S02]  /*4320*/  ISETP.GT.AND P6, PT, R5.reuse, RZ, PT ;  /* 0x000000ff0500720c */ /* 0x040fe40003fc4270 */
[----:B------:R-:W-:Y:S02]  /*4330*/  FSEL R152, R152, -INF , P2 ;  /* 0xff80000098987808 */ /* 0x000fe40001000000 */
[----:B------:R-:W-:Y:S02]  /*4340*/  FSEL R154, R154, -INF , P6 ;  /* 0xff8000009a9a7808 */ /* 0x000fe40003000000 */
[----:B------:R-:W-:Y:S02]  /*4350*/  ISETP.GT.AND P6, PT, R5, 0x1, PT ;  /* 0x000000010500780c */ /* 0x000fe40003fc4270 */
[----:B------:R-:W-:Y:S02]  /*4360*/  FSEL R10, R153, -INF , P1 ;  /* 0xff800000990a7808 */ /* 0x000fe40000800000 */
[----:B------:R-:W-:-:S02]  /*4370*/  FSEL R155, R155, -INF , P6 ;  /* 0xff8000009b9b7808 */ /* 0x000fc40003000000 */
[C---:B------:R-:W-:Y:S02]  /*4380*/  ISETP.GT.AND P6, PT, R5.reuse, 0x8, PT ;  /* 0x000000080500780c */ /* 0x040fe40003fc4270 */
[----:B------:R-:W-:Y:S02]  /*4390*/  FMNMX.FTZ R12, R152, R8, !PT ;  /* 0x00000008980c7209 */ /* 0x000fe40007810000 */
[----:B------:R-:W-:Y:S02]  /*43a0*/  FSEL R158, R158, -INF , P6 ;  /* 0xff8000009e9e7808 */ /* 0x000fe40003000000 */
[----:B------:R-:W-:Y:S02]  /*43b0*/  ISETP.GT.AND P6, PT, R5, 0x9, PT ;  /* 0x000000090500780c */ /* 0x000fe40003fc4270 */
[----:B------:R-:W-:Y:S02]  /*43c0*/  ISETP.GT.AND P5, PT, R6, 0x9, PT ;  /* 0x000000090600780c */ /* 0x000fe40003fa4270 */
[----:B------:R-:W-:-:S02]  /*43d0*/  FSEL R159, R159, -INF , P6 ;  /* 0xff8000009f9f7808 */ /* 0x000fc40003000000 */
[C---:B------:R-:W-:Y:S02]  /*43e0*/  ISETP.GT.AND P6, PT, R5.reuse, 0x10, PT ;  /* 0x000000100500780c */ /* 0x040fe40003fc4270 */
[----:B------:R-:W-:Y:S02]  /*43f0*/  FMNMX.FTZ R12, R10, R12, !PT ;  /* 0x0000000c0a0c7209 */ /* 0x000fe40007810000 */
        /* <DEDUP_REMOVED lines=8> */
[----:B------:R-:W-:Y:S02]  /*4480*/  FMNMX.FTZ R12, R156, R12, !PT ;  /* 0x0000000c9c0c7209 */ /* 0x000fe40007810000 */
[----:B------:R-:W-:-:S02]  /*4490*/  FSEL R167, R167, -INF , P6 ;  /* 0xff800000a7a77808 */ /* 0x000fc40003000000 */
[C---:B------:R-:W-:Y:S02]  /*44a0*/  ISETP.GT.AND P6, PT, R5.reuse, 0x20, PT ;  /* 0x000000200500780c */ /* 0x040fe40003fc4270 */
[----:B------:R-:W-:Y:S02]  /*44b0*/  ISETP.GT.AND P3, PT, R6, 0x11, PT ;  /* 0x000000110600780c */ /* 0x000fe40003f64270 */
[----:B------:R-:W-:Y:S02]  /*44c0*/  FSEL R170, R170, -INF , P6 ;  /* 0xff800000aaaa7808 */ /* 0x000fe40003000000 */
[----:B------:R-:W-:Y:S02]  /*44d0*/  ISETP.GT.AND P6, PT, R5, 0x21, PT ;  /* 0x000000210500780c */ /* 0x000fe40003fc4270 */
[----:B------:R-:W-:Y:S02]  /*44e0*/  FSEL R160, R160, -INF , P4 ;  /* 0xff800000a0a07808 */ /* 0x000fe40002000000 */
[----:B------:R-:W-:-:S02]  /*44f0*/  FSEL R171, R171, -INF , P6 ;  /* 0xff800000abab7808 */ /* 0x000fc40003000000 */
[----:B------:R-:W-:Y:S02]  /*4500*/  ISETP.GT.AND P6, PT, R5, 0x28, PT ;  /* 0x000000280500780c */ /* 0x000fe40003fc4270 */
        /* <DEDUP_REMOVED lines=30> */
[----:B------:R-:W-:Y:S02]  /*46f0*/  ISETP.GT.AND P5, PT, R6, 0x21, PT ;  /* 0x000000210600780c */ /* 0x000fe40003fa4270 */
        /* <DEDUP_REMOVED lines=8> */
[----:B------:R-:W-:Y:S02]  /*4780*/  FMNMX.FTZ R5, R154, R9, !PT ;  /* 0x000000099a057209 */ /* 0x000fe40007810000 */
[----:B------:R-:W-:-:S02]  /*4790*/  FSEL R199, R199, -INF , P6 ;  /* 0xff800000c7c77808 */ /* 0x000fc40003000000 */
[----:B------:R-:W-:Y:S02]  /*47a0*/  FMNMX.FTZ R5, R155, R5, !PT ;  /* 0x000000059b057209 */ /* 0x000fe40007810000 */
[----:B------:R-:W-:Y:S02]  /*47b0*/  FSEL R169, R169, -INF , P5 ;  /* 0xff800000a9a97808 */ /* 0x000fe40002800000 */
[----:B------:R-:W-:Y:S02]  /*47c0*/  FMNMX.FTZ R5, R158, R5, !PT ;  /* 0x000000059e057209 */ /* 0x000fe40007810000 */
[----:B------:R-:W-:Y:S02]  /*47d0*/  FMNMX.FTZ R12, R168, R12, !PT ;  /* 0x0000000ca80c7209 */ /* 0x000fe40007810000 */
[----:B------:R-:W-:Y:S02]  /*47e0*/  FMNMX.FTZ R5, R159, R5, !PT ;  /* 0x000000059f057209 */ /* 0x000fe40007810000 */
[----:B------:R-:W-:-:S02]  /*47f0*/  ISETP.GT.AND P5, PT, R6, 0x49, PT ;  /* 0x000000490600780c */ /* 0x000fc40003fa4270 */
[----:B------:R-:W-:Y:S02]  /*4800*/  FMNMX.FTZ R5, R162, R5, !PT ;  /* 0x00000005a2057209 */ /* 0x000fe40007810000 */
[----:B------:R-:W-:Y:S02]  /*4810*/  ISETP.GT.AND P3, PT, R6, 0x29, PT ;  /* 0x000000290600780c */ /* 0x000fe40003f64270 */
[----:B------:R-:W-:Y:S02]  /*4820*/  FMNMX.FTZ R5, R163, R5, !PT ;  /* 0x00000005a3057209 */ /* 0x000fe40007810000 */
[----:B------:R-:W-:Y:S02]  /*4830*/  FSEL R172, R172, -INF , P4 ;  /* 0xff800000acac7808 */ /* 0x000fe40002000000 */
[----:B------:R-:W-:Y:S02]  /*4840*/  FMNMX.FTZ R5, R166, R5, !PT ;  /* 0x00000005a6057209 */ /* 0x000fe40007810000 */
[----:B------:R-:W-:-:S02]  /*4850*/  FMNMX.FTZ R12, R169, R12, !PT ;  /* 0x0000000ca90c7209 */ /* 0x000fc40007810000 */
[----:B------:R-:W-:Y:S02]  /*4860*/  FMNMX.FTZ R5, R167, R5, !PT ;  /* 0x00000005a7057209 */ /* 0x000fe40007810000 */
[----:B------:R-:W-:Y:S02]  /*4870*/  @P0 LOP3.LUT R22, R22, 0x1000, RZ, 0xfc, !PT ;  /* 0x0000100016160812 */ /* 0x000fe400078efcff */
[----:B------:R-:W-:Y:S02]  /*4880*/  FMNMX.FTZ R5, R170, R5, !PT ;  /* 0x00000005aa057209 */ /* 0x000fe40007810000 */
[----:B------:R-:W-:Y:S02]  /*4890*/  ISETP.GT.AND P2, PT, R6, 0x30, PT ;  /* 0x000000300600780c */ /* 0x000fe40003f44270 */
[----:B------:R-:W-:Y:S02]  /*48a0*/  FMNMX.FTZ R5, R171, R5, !PT ;  /* 0x00000005ab057209 */ /* 0x000fe40007810000 */
[----:B------:R-:W-:-:S02]  /*48b0*/  FSEL R173, R173, -INF , P3 ;  /* 0xff800000adad7808 */ /* 0x000fc40001800000 */
[----:B------:R-:W-:Y:S02]  /*48c0*/  FMNMX.FTZ R5, R174, R5, !PT ;  /* 0x00000005ae057209 */ /* 0x000fe40007810000 */
[----:B------:R-:W-:Y:S02]  /*48d0*/  FMNMX.FTZ R12, R172, R12, !PT ;  /* 0x0000000cac0c7209 */ /* 0x000fe40007810000 */
[----:B------:R-:W-:Y:S02]  /*48e0*/  FMNMX.FTZ R5, R175, R5, !PT ;  /* 0x00000005af057209 */ /* 0x000fe40007810000 */
[----:B------:R-:W-:Y:S02]  /*48f0*/  LOP3.LUT R22, R22, 0xffffdfff, RZ, 0xc0, !PT ;  /* 0xffffdfff16167812 */ /* 0x000fe400078ec0ff */
[----:B------:R-:W-:Y:S02]  /*4900*/  FMNMX.FTZ R5, R178, R5, !PT ;  /* 0x00000005b2057209 */ /* 0x000fe40007810000 */
[----:B------:R-:W-:-:S02]  /*4910*/  ISETP.GT.AND P1, PT, R6, 0x31, PT ;  /* 0x000000310600780c */ /* 0x000fc40003f24270 */
[----:B------:R-:W-:Y:S02]  /*4920*/  FMNMX.FTZ R5, R179, R5, !PT ;  /* 0x00000005b3057209 */ /* 0x000fe40007810000 */
[----:B------:R-:W-:Y:S02]  /*4930*/  FSEL R176, R176, -INF , P2 ;  /* 0xff800000b0b07808 */ /* 0x000fe40001000000 */
[----:B------:R-:W-:Y:S02]  /*4940*/  FMNMX.FTZ R5, R182, R5, !PT ;  /* 0x00000005b6057209 */ /* 0x000fe40007810000 */
[----:B------:R-:W-:Y:S02]  /*4950*/  FMNMX.FTZ R12, R173, R12, !PT ;  /* 0x0000000cad0c7209 */ /* 0x000fe40007810000 */
[----:B------:R-:W-:Y:S02]  /*4960*/  FMNMX.FTZ R5, R183, R5, !PT ;  /* 0x00000005b7057209 */ /* 0x000fe40007810000 */
[----:B------:R-:W-:-:S02]  /*4970*/  @P5 LOP3.LUT R22, R22, 0x2000, RZ, 0xfc, !PT ;  /* 0x0000200016165812 */ /* 0x000fc400078efcff */
[----:B------:R-:W-:Y:S02]  /*4980*/  FMNMX.FTZ R5, R186, R5, !PT ;  /* 0x00000005ba057209 */ /* 0x000fe40007810000 */
[----:B------:R-:W-:Y:S02]  /*4990*/  FSEL R177, R177, -INF , P1 ;  /* 0xff800000b1b17808 */ /* 0x000fe40000800000 */
[----:B------:R-:W-:Y:S02]  /*49a0*/  FMNMX.FTZ R5, R187, R5, !PT ;  /* 0x00000005bb057209 */ /* 0x000fe40007810000 */
[----:B------:R-:W-:Y:S02]  /*49b0*/  ISETP.GT.AND P5, PT, R6, 0x38, PT ;  /* 0x000000380600780c */ /* 0x000fe40003fa4270 */
[----:B------:R-:W-:Y:S02]  /*49c0*/  FMNMX.FTZ R5, R190, R5, !PT ;  /* 0x00000005be057209 */ /* 0x000fe40007810000 */
[----:B------:R-:W-:-:S02]  /*49d0*/  FMNMX.FTZ R12, R176, R12, !PT ;  /* 0x0000000cb00c7209 */ /* 0x000fc40007810000 */
[----:B------:R-:W-:Y:S02]  /*49e0*/  FMNMX.FTZ R5, R191, R5, !PT ;  /* 0x00000005bf057209 */ /* 0x000fe40007810000 */
[----:B------:R-:W-:Y:S02]  /*49f0*/  ISETP.GT.AND P0, PT, R6, 0x39, PT ;  /* 0x000000390600780c */ /* 0x000fe40003f04270 */
[----:B------:R-:W-:Y:S02]  /*4a00*/  FMNMX.FTZ R5, R194, R5, !PT ;  /* 0x00000005c2057209 */ /* 0x000fe40007810000 */
[----:B------:R-:W-:Y:S02]  /*4a10*/  FSEL R180, R180, -INF , P5 ;  /* 0xff800000b4b47808 */ /* 0x000fe40002800000 */
[----:B------:R-:W-:Y:S02]  /*4a20*/  FMNMX.FTZ R5, R195, R5, !PT ;  /* 0x00000005c3057209 */ /* 0x000fe40007810000 */
[----:B------:R-:W-:-:S02]  /*4a30*/  FMNMX.FTZ R12, R177, R12, !PT ;  /* 0x0000000cb10c7209 */ /* 0x000fc40007810000 */
[----:B------:R-:W-:Y:S02]  /*4a40*/  FMNMX.FTZ R5, R198, R5, !PT ;  /* 0x00000005c6057209 */ /* 0x000fe40007810000 */
[----:B------:R-:W-:Y:S02]  /*4a50*/  FSEL R181, R181, -INF , P0 ;  /* 0xff800000b5b57808 */ /* 0x000fe40000000000 */
[----:B------:R-:W-:Y:S02]  /*4a60*/  FMNMX.FTZ R5, R199, R5, !PT ;  /* 0x00000005c7057209 */ /* 0x000fe40007810000 */
[----:B------:R-:W-:Y:S02]  /*4a70*/  LOP3.LUT P0, RZ, R22, 0x1000, RZ, 0xc0, !PT ;  /* 0x0000100016ff7812 */ /* 0x000fe4000780c0ff */
[----:B------:R-:W-:Y:S01]  /*4a80*/  FMNMX.FTZ R12, R180, R12, !PT ;  /* 0x0000000cb40c7209 */ /* 0x000fe20007810000 */
[----:B------:R-:W2:Y:S01]  /*4a90*/  SHFL.BFLY PT, R11, R5, 0x2, 0x1f ;  /* 0x0c401f00050b7f89 */ /* 0x000ea200000e0000 */
[----:B------:R-:W-:-:S02]  /*4aa0*/  ISETP.GT.AND P4, PT, R6, 0x50, PT ;  /* 0x000000500600780c */ /* 0x000fc40003f84270 */
[C---:B------:R-:W-:Y:S02]  /*4ab0*/  ISETP.GT.AND P3, PT, R6.reuse, 0x51, PT ;  /* 0x000000510600780c */ /* 0x040fe40003f64270 */
[C---:B------:R-:W-:Y:S02]  /*4ac0*/  ISETP.GT.AND P2, PT, R6.reuse, 0x58, PT ;  /* 0x000000580600780c */ /* 0x040fe40003f44270 */
[----:B------:R-:W-:Y:S02]  /*4ad0*/  ISETP.GT.AND P1, PT, R6, 0x59, PT ;  /* 0x000000590600780c */ /* 0x000fe40003f24270 */
[----:B------:R-:W-:Y:S02]  /*4ae0*/  FSEL R184, R184, -INF , P0 ;  /* 0xff800000b8b87808 */ /* 0x000fe40000000000 */
        /* <DEDUP_REMOVED lines=13> */
[----:B------:R-:W-:-:S03]  /*4bc0*/  FMUL.FTZ R11, R5, UR10 ;  /* 0x0000000a050b7c20 */ /* 0x000fc60008410000 */
[----:B------:R-:W-:Y:S02]  /*4bd0*/  FMUL.FTZ R9, R9, UR10 ;  /* 0x0000000a09097c20 */ /* 0x000fe40008410000 */
[----:B------:R-:W-:Y:S02]  /*4be0*/  FSEL R11, R11, RZ, P6 ;  /* 0x000000ff0b0b7208 */ /* 0x000fe40003000000 */
[----:B------:R-:W-:Y:S02]  /*4bf0*/  ISETP.GT.AND P6, PT, R6, 0x41, PT ;  /* 0x000000410600780c */ /* 0x000fe40003fc4270 */
[----:B------:R-:W-:Y:S01]  /*4c00*/  MUFU.EX2 R9, R9 ;  /* 0x0000000900097308 */ /* 0x000fe20000000800 */
[--C-:B------:R-:W-:Y:S01]  /*4c10*/  FFMA.FTZ R154, R154, UR10, -R11.reuse ;  /* 0x0000000a9a9a7c23 */ /* 0x100fe2000801080b */
[----:B------:R-:W-:Y:S01]  /*4c20*/  FSEL R185, R185, -INF , P6 ;  /* 0xff800000b9b97808 */ /* 0x000fe20003000000 */
[--C-:B------:R-:W-:Y:S01]  /*4c30*/  FFMA.FTZ R155, R155, UR10, -R11.reuse ;  /* 0x0000000a9b9b7c23 */ /* 0x100fe2000801080b */
[----:B------:R-:W-:Y:S01]  /*4c40*/  ISETP.GT.AND P6, PT, R6, 0x48, PT ;  /* 0x000000480600780c */ /* 0x000fe20003fc4270 */
[--C-:B------:R-:W-:Y:S01]  /*4c50*/  FFMA.FTZ R158, R158, UR10, -R11.reuse ;  /* 0x0000000a9e9e7c23 */ /* 0x100fe2000801080b */
[----:B------:R-:W-:Y:S01]  /*4c60*/  FMNMX.FTZ R6, R181, R12, !PT ;  /* 0x0000000cb5067209 */ /* 0x000fe20007810000 */
[--C-:B------:R-:W-:Y:S01]  /*4c70*/  FFMA.FTZ R159, R159, UR10, -R11.reuse ;  /* 0x0000000a9f9f7c23 */ /* 0x100fe2000801080b */
[----:B------:R-:W-:Y:S01]  /*4c80*/  FSEL R188, R188, -INF , P6 ;  /* 0xff800000bcbc7808 */ /* 0x000fe20003000000 */
[----:B------:R-:W2:Y:S01]  /*4c90*/  MUFU.EX2 R153, R154 ;  /* 0x0000009a00997308 */ /* 0x000ea20000000800 */
[----:B------:R-:W-:Y:S01]  /*4ca0*/  FMNMX.FTZ R6, R184, R6, !PT ;  /* 0x00000006b8067209 */ /* 0x000fe20007810000 */
[--C-:B------:R-:W-:Y:S01]  /*4cb0*/  FFMA.FTZ R162, R162, UR10, -R11.reuse ;  /* 0x0000000aa2a27c23 */ /* 0x100fe2000801080b */
[--C-:B------:R-:W-:Y:S01]  /*4cc0*/  FFMA.FTZ R163, R163, UR10, -R11.reuse ;  /* 0x0000000aa3a37c23 */ /* 0x100fe2000801080b */
[--C-:B------:R-:W-:Y:S01]  /*4cd0*/  FFMA.FTZ R166, R166, UR10, -R11.reuse ;  /* 0x0000000aa6a67c23 */ /* 0x100fe2000801080b */
[----:B------:R-:W-:Y:S01]  /*4ce0*/  FMNMX.FTZ R6, R185, R6, !PT ;  /* 0x00000006b9067209 */ /* 0x000fe20007810000 */
[--C-:B------:R-:W-:Y:S01]  /*4cf0*/  FFMA.FTZ R167, R167, UR10, -R11.reuse ;  /* 0x0000000aa7a77c23 */ /* 0x100fe2000801080b */
[--C-:B------:R-:W-:Y:S01]  /*4d00*/  FFMA.FTZ R170, R170, UR10, -R11.reuse ;  /* 0x0000000aaaaa7c23 */ /* 0x100fe2000801080b */
[----:B------:R-:W3:Y:S01]  /*4d10*/  MUFU.EX2 R155, R155 ;  /* 0x0000009b009b7308 */ /* 0x000ee20000000800 */
[----:B------:R-:W-:Y:S01]  /*4d20*/  FMNMX.FTZ R6, R188, R6, !PT ;  /* 0x00000006bc067209 */ /* 0x000fe20007810000 */
[--C-:B------:R-:W-:Y:S01]  /*4d30*/  FFMA.FTZ R171, R171, UR10, -R11.reuse ;  /* 0x0000000aabab7c23 */ /* 0x100fe2000801080b */
[--C-:B------:R-:W-:Y:S01]  /*4d40*/  FFMA.FTZ R174, R174, UR10, -R11.reuse ;  /* 0x0000000aaeae7c23 */ /* 0x100fe2000801080b */
[--C-:B------:R-:W-:Y:S01]  /*4d50*/  FFMA.FTZ R175, R175, UR10, -R11.reuse ;  /* 0x0000000aafaf7c23 */ /* 0x100fe2000801080b */
[----:B------:R-:W-:Y:S01]  /*4d60*/  FMNMX.FTZ R6, R189, R6, !PT ;  /* 0x00000006bd067209 */ /* 0x000fe20007810000 */
[--C-:B------:R-:W-:Y:S01]  /*4d70*/  FFMA.FTZ R178, R178, UR10, -R11.reuse ;  /* 0x0000000ab2b27c23 */ /* 0x100fe2000801080b */
[----:B------:R-:W-:Y:S01]  /*4d80*/  FFMA.FTZ R179, R179, UR10, -R11 ;  /* 0x0000000ab3b37c23 */ /* 0x000fe2000801080b */
[----:B------:R-:W-:Y:S01]  /*4d90*/  MUFU.EX2 R159, R159 ;  /* 0x0000009f009f7308 */ /* 0x000fe20000000800 */
[----:B------:R-:W-:Y:S01]  /*4da0*/  FMNMX.FTZ R6, R192, R6, !PT ;  /* 0x00000006c0067209 */ /* 0x000fe20007810000 */
[----:B--2---:R-:W-:Y:S01]  /*4db0*/  FFMA.FTZ R4, R9, R4, R153 ;  /* 0x0000000409047223 */ /* 0x004fe20000010099 */
[--C-:B------:R-:W-:Y:S01]  /*4dc0*/  FFMA.FTZ R182, R182, UR10, -R11.reuse ;  /* 0x0000000ab6b67c23 */ /* 0x100fe2000801080b */
[--C-:B------:R-:W-:Y:S01]  /*4dd0*/  FFMA.FTZ R183, R183, UR10, -R11.reuse ;  /* 0x0000000ab7b77c23 */ /* 0x100fe2000801080b */
[----:B------:R-:W-:Y:S01]  /*4de0*/  FMNMX.FTZ R6, R193, R6, !PT ;  /* 0x00000006c1067209 */ /* 0x000fe20007810000 */
[--C-:B------:R-:W-:Y:S01]  /*4df0*/  FFMA.FTZ R186, R186, UR10, -R11.reuse ;  /* 0x0000000ababa7c23 */ /* 0x100fe2000801080b */
[--C-:B------:R-:W-:Y:S01]  /*4e00*/  FFMA.FTZ R187, R187, UR10, -R11.reuse ;  /* 0x0000000abbbb7c23 */ /* 0x100fe2000801080b */
[----:B------:R-:W-:Y:S01]  /*4e10*/  MUFU.EX2 R162, R162 ;  /* 0x000000a200a27308 */ /* 0x000fe20000000800 */
[----:B------:R-:W-:Y:S01]  /*4e20*/  FMNMX.FTZ R6, R196, R6, !PT ;  /* 0x00000006c4067209 */ /* 0x000fe20007810000 */
[C---:B---3--:R-:W-:Y:S01]  /*4e30*/  FADD.FTZ R4, R155.reuse, R4 ;  /* 0x000000049b047221 */ /* 0x048fe20000010000 */
[----:B------:R-:W-:Y:S01]  /*4e40*/  F2FP.F16.F32.PACK_AB R153, R155, R153 ;  /* 0x000000999b99723e */ /* 0x000fe200000000ff */
[--C-:B------:R-:W-:Y:S01]  /*4e50*/  FFMA.FTZ R190, R190, UR10, -R11.reuse ;  /* 0x0000000abebe7c23 */ /* 0x100fe2000801080b */
[----:B------:R-:W-:Y:S01]  /*4e60*/  FMNMX.FTZ R6, R197, R6, !PT ;  /* 0x00000006c5067209 */ /* 0x000fe20007810000 */
[--C-:B------:R-:W-:Y:S01]  /*4e70*/  FFMA.FTZ R191, R191, UR10, -R11.reuse ;  /* 0x0000000abfbf7c23 */ /* 0x100fe2000801080b */
[--C-:B------:R-:W-:Y:S01]  /*4e80*/  FFMA.FTZ R194, R194, UR10, -R11.reuse ;  /* 0x0000000ac2c27c23 */ /* 0x100fe2000801080b */
[----:B------:R-:W2:Y:S01]  /*4e90*/  MUFU.EX2 R155, R158 ;  /* 0x0000009e009b7308 */ /* 0x000ea20000000800 */
[--C-:B------:R-:W-:Y:S01]  /*4ea0*/  FFMA.FTZ R195, R195, UR10, -R11.reuse ;  /* 0x0000000ac3c37c23 */ /* 0x100fe2000801080b */
[----:B------:R-:W3:Y:S01]  /*4eb0*/  SHFL.BFLY PT, R12, R6, 0x2, 0x1f ;  /* 0x0c401f00060c7f89 */ /* 0x000ee200000e0000 */
[--C-:B------:R-:W-:Y:S01]  /*4ec0*/  FFMA.FTZ R198, R198, UR10, -R11.reuse ;  /* 0x0000000ac6c67c23 */ /* 0x100fe2000801080b */
[----:B------:R-:W-:Y:S01]  /*4ed0*/  FFMA.FTZ R11, R199, UR10, -R11 ;  /* 0x0000000ac70b7c23 */ /* 0x000fe2000801080b */
        /* <DEDUP_REMOVED lines=12> */
[----:B--2---:R-:W-:Y:S01]  /*4fa0*/  FADD.FTZ R4, R155, R4 ;  /* 0x000000049b047221 */ /* 0x004fe20000010000 */
[----:B------:R-:W-:Y:S01]  /*4fb0*/  F2FP.F16.F32.PACK_AB R155, R159, R155 ;  /* 0x0000009b9f9b723e */ /* 0x000fe200000000ff */
[-C--:B------:R-:W-:Y:S01]  /*4fc0*/  FMUL.FTZ R46, R46, R9.reuse ;  /* 0x000000092e2e7220 */ /* 0x080fe20000410000 */
[-C--:B------:R-:W-:Y:S01]  /*4fd0*/  FMUL.FTZ R47, R47, R9.reuse ;  /* 0x000000092f2f7220 */ /* 0x080fe20000410000 */
[----:B------:R-:W-:Y:S01]  /*4fe0*/  FADD.FTZ R4, R159, R4 ;  /* 0x000000049f047221 */ /* 0x000fe20000010000 */
[-C--:B------:R-:W-:Y:S01]  /*4ff0*/  FMUL.FTZ R50, R50, R9.reuse ;  /* 0x0000000932327220 */ /* 0x080fe20000410000 */
[-C--:B------:R-:W-:Y:S01]  /*5000*/  FMUL.FTZ R51, R51, R9.reuse ;  /* 0x0000000933337220 */ /* 0x080fe20000410000 */
[----:B------:R-:W2:Y:S01]  /*5010*/  MUFU.EX2 R159, R166 ;  /* 0x000000a6009f7308 */ /* 0x000ea20000000800 */
[----:B------:R-:W-:Y:S01]  /*5020*/  FADD.FTZ R4, R162, R4 ;  /* 0x00000004a2047221 */ /* 0x000fe20000010000 */
[----:B---3--:R-:W-:Y:S01]  /*5030*/  FMNMX.FTZ R6, R6, R12, !PT ;  /* 0x0000000c06067209 */ /* 0x008fe20007810000 */
[-C--:B------:R-:W-:Y:S01]  /*5040*/  FMUL.FTZ R54, R54, R9.reuse ;  /* 0x0000000936367220 */ /* 0x080fe20000410000 */
[-C--:B------:R-:W-:Y:S01]  /*5050*/  FMUL.FTZ R55, R55, R9.reuse ;  /* 0x0000000937377220 */ /* 0x080fe20000410000 */
[----:B----4-:R-:W-:Y:S01]  /*5060*/  FADD.FTZ R4, R13, R4 ;  /* 0x000000040d047221 */ /* 0x010fe20000010000 */
[-C--:B------:R-:W-:Y:S01]  /*5070*/  FMUL.FTZ R58, R58, R9.reuse ;  /* 0x000000093a3a7220 */ /* 0x080fe20000410000 */
[----:B------:R-:W3:Y:S01]  /*5080*/  SHFL.BFLY PT, R14, R6, 0x1, 0x1f ;  /* 0x0c201f00060e7f89 */ /* 0x000ee200000e0000 */
        /* <DEDUP_REMOVED lines=21> */
[----:B------:R-:W-:Y:S01]  /*51e0*/  FADD.FTZ R4, R170, R4 ;  /* 0x00000004aa047221 */ /* 0x000fe20000010000 */
[-C--:B------:R-:W-:Y:S01]  /*51f0*/  FMUL.FTZ R90, R90, R9.reuse ;  /* 0x000000095a5a7220 */ /* 0x080fe20000410000 */
[----:B---3--:R-:W-:Y:S01]  /*5200*/  FMNMX.FTZ R6, R6, R14, !PT ;  /* 0x0000000e06067209 */ /* 0x008fe20007810000 */
[----:B------:R-:W3:Y:S01]  /*5210*/  MUFU.EX2 R175, R175 ;  /* 0x000000af00af7308 */ /* 0x000ee20000000800 */
[----:B-----5:R-:W-:Y:S01]  /*5220*/  FADD.FTZ R4, R171, R4 ;  /* 0x00000004ab047221 */ /* 0x020fe20000010000 */
[-C--:B------:R-:W-:Y:S01]  /*5230*/  FMUL.FTZ R91, R91, R9.reuse ;  /* 0x000000095b5b7220 */ /* 0x080fe20000410000 */
[----:B------:R-:W-:Y:S01]  /*5240*/  FSETP.NEU.FTZ.AND P1, PT, R6, -INF , PT ;  /* 0xff8000000600780b */ /* 0x000fe20003f3d000 */
[-C--:B------:R-:W-:Y:S01]  /*5250*/  FMUL.FTZ R94, R94, R9.reuse ;  /* 0x000000095e5e7220 */ /* 0x080fe20000410000 */
[-C--:B------:R-:W-:Y:S01]  /*5260*/  FMUL.FTZ R95, R95, R9.reuse ;  /* 0x000000095f5f7220 */ /* 0x080fe20000410000 */
[-C--:B------:R-:W-:Y:S01]  /*5270*/  FMUL.FTZ R98, R98, R9.reuse ;  /* 0x0000000962627220 */ /* 0x080fe20000410000 */
[----:B------:R-:W-:Y:S01]  /*5280*/  FSEL R14, R6, RZ, P1 ;  /* 0x000000ff060e7208 */ /* 0x000fe20000800000 */
[----:B------:R-:W4:Y:S01]  /*5290*/  MUFU.EX2 R178, R178 ;  /* 0x000000b200b27308 */ /* 0x000f220000000800 */
[----:B--2---:R-:W-:Y:S01]  /*52a0*/  FADD.FTZ R4, R163, R4 ;  /* 0x00000004a3047221 */ /* 0x004fe20000010000 */
[-C--:B------:R-:W-:Y:S01]  /*52b0*/  FMUL.FTZ R99, R99, R9.reuse ;  /* 0x0000000963637220 */ /* 0x080fe20000410000 */
[-C--:B------:R-:W-:Y:S01]  /*52c0*/  FMUL.FTZ R102, R102, R9.reuse ;  /* 0x0000000966667220 */ /* 0x080fe20000410000 */
[----:B------:R-:W-:Y:S01]  /*52d0*/  FADD.FTZ R8, -R14, R8 ;  /* 0x000000080e087221 */ /* 0x000fe20000010100 */
[----:B------:R-:W-:Y:S01]  /*52e0*/  FMUL.FTZ R14, R6, UR10 ;  /* 0x0000000a060e7c20 */ /* 0x000fe20008410000 */
[-C--:B------:R-:W-:Y:S01]  /*52f0*/  FMUL.FTZ R103, R103, R9.reuse ;  /* 0x0000000967677220 */ /* 0x080fe20000410000 */
[----:B------:R-:W-:Y:S01]  /*5300*/  FMUL.FTZ R106, R106, R9 ;  /* 0x000000096a6a7220 */ /* 0x000fe20000410000 */
[----:B------:R-:W-:Y:S01]  /*5310*/  FMUL.FTZ R8, R8, UR10 ;  /* 0x0000000a08087c20 */ /* 0x000fe20008410000 */
[----:B------:R-:W2:Y:S01]  /*5320*/  MUFU.EX2 R179, R179 ;  /* 0x000000b300b37308 */ /* 0x000ea20000000800 */
[----:B------:R-:W-:Y:S01]  /*5330*/  FSEL R14, R14, RZ, P1 ;  /* 0x000000ff0e0e7208 */ /* 0x000fe20000800000 */
[C---:B---3--:R-:W-:Y:S01]  /*5340*/  FADD.FTZ R4, R175.reuse, R4 ;  /* 0x00000004af047221 */ /* 0x048fe20000010000 */
[----:B------:R-:W-:Y:S01]  /*5350*/  F2FP.F16.F32.PACK_AB R163, R175, R163 ;  /* 0x000000a3afa3723e */ /* 0x000fe200000000ff */
        /* <DEDUP_REMOVED lines=19> */
[--C-:B------:R-:W-:Y:S01]  /*5490*/  FFMA.FTZ R181, R181, UR10, -R14.reuse ;  /* 0x0000000ab5b57c23 */ /* 0x100fe2000801080e */
[----:B------:R-:W5:Y:S01]  /*54a0*/  MUFU.EX2 R10, R10 ;  /* 0x0000000a000a7308 */ /* 0x000f620000000800 */
[--C-:B------:R-:W-:Y:S01]  /*54b0*/  FFMA.FTZ R184, R184, UR10, -R14.reuse ;  /* 0x0000000ab8b87c23 */ /* 0x100fe2000801080e */
[----:B------:R-:W-:Y:S01]  /*54c0*/  FFMA.FTZ R185, R185, UR10, -R14 ;  /* 0x0000000ab9b97c23 */ /* 0x000fe2000801080e */
[----:B----4-:R-:W-:Y:S01]  /*54d0*/  FADD.FTZ R4, R178, R4 ;  /* 0x00000004b2047221 */ /* 0x010fe20000010000 */
[--C-:B------:R-:W-:Y:S01]  /*54e0*/  FFMA.FTZ R188, R188, UR10, -R14.reuse ;  /* 0x0000000abcbc7c23 */ /* 0x100fe2000801080e */
[--C-:B------:R-:W-:Y:S01]  /*54f0*/  FFMA.FTZ R189, R189, UR10, -R14.reuse ;  /* 0x0000000abdbd7c23 */ /* 0x100fe2000801080e */
[----:B------:R-:W-:Y:S01]  /*5500*/  FFMA.FTZ R192, R192, UR10, -R14 ;  /* 0x0000000ac0c07c23 */ /* 0x000fe2000801080e */
[----:B--2---:R-:W-:Y:S01]  /*5510*/  FADD.FTZ R4, R179, R4 ;  /* 0x00000004b3047221 */ /* 0x004fe20000010000 */
[----:B------:R-:W2:Y:S01]  /*5520*/  MUFU.EX2 R154, R156 ;  /* 0x0000009c009a7308 */ /* 0x000ea20000000800 */
[----:B---3--:R-:W-:Y:S01]  /*5530*/  FFMA.FTZ R3, R8, R3, R152 ;  /* 0x0000000308037223 */ /* 0x008fe20000010098 */
[--C-:B------:R-:W-:Y:S01]  /*5540*/  FFMA.FTZ R193, R193, UR10, -R14.reuse ;  /* 0x0000000ac1c17c23 */ /* 0x100fe2000801080e */
[--C-:B------:R-:W-:Y:S01]  /*5550*/  FFMA.FTZ R196, R196, UR10, -R14.reuse ;  /* 0x0000000ac4c47c23 */ /* 0x100fe2000801080e */
[----:B------:R-:W-:Y:S01]  /*5560*/  FFMA.FTZ R14, R197, UR10, -R14 ;  /* 0x0000000ac50e7c23 */ /* 0x000fe2000801080e */
[-C--:B------:R-:W-:Y:S01]  /*5570*/  FMUL.FTZ R24, R24, R8.reuse ;  /* 0x0000000818187220 */ /* 0x080fe20000410000 */
[-C--:B------:R-:W-:Y:S01]  /*5580*/  FMUL.FTZ R25, R25, R8.reuse ;  /* 0x0000000819197220 */ /* 0x080fe20000410000 */
[----:B------:R-:W-:Y:S01]  /*5590*/  FMUL.FTZ R28, R28, R8 ;  /* 0x000000081c1c7220 */ /* 0x000fe20000410000 */
[----:B------:R3:W4:Y:S01]  /*55a0*/  MUFU.EX2 R15, R157 ;  /* 0x0000009d000f7308 */ /* 0x0007220000000800 */
        /* <DEDUP_REMOVED lines=8> */
[----:B--2---:R-:W-:Y:S01]  /*5630*/  FADD.FTZ R3, R154, R3 ;  /* 0x000000039a037221 */ /* 0x004fe20000010000 */
[----:B---3--:R-:W-:Y:S01]  /*5640*/  F2FP.F16.F32.PACK_AB R157, R13, R162 ;  /* 0x000000a20d9d723e */ /* 0x008fe200000000ff */
        /* <DEDUP_REMOVED lines=82> */
[----:B------:R-:W-:Y:S01]  /*5b70*/  FMUL.FTZ R149, R149, R8 ;  /* 0x0000000895957220 */ /* 0x000fe20000410000 */
        /* <DEDUP_REMOVED lines=30> */
[----:B------:R-:W-:-:S04]  /*5d60*/  FMUL.FTZ R151, R151, R9 ;  /* 0x0000000997977220 */ /* 0x000fc80000410000 */
        /* <DEDUP_REMOVED lines=36> */
[----:B----4-:R-:W-:-:S04]  /*5fb0*/  FADD.FTZ R3, R174, R3 ;  /* 0x00000003ae037221 */ /* 0x010fc80000010000 */
[C---:B--2---:R-:W-:Y:S01]  /*5fc0*/  FADD.FTZ R3, R14.reuse, R3 ;  /* 0x000000030e037221 */ /* 0x044fe20000010000 */
[----:B------:R-:W-:Y:S01]  /*5fd0*/  F2FP.F16.F32.PACK_AB R174, R14, R174 ;  /* 0x000000ae0eae723e */ /* 0x000fe200000000ff */
[C---:B---3--:R-:W-:Y:S01]  /*5fe0*/  FADD.FTZ R4, R11.reuse, R4 ;  /* 0x000000040b047221 */ /* 0x048fe20000010000 */
[----:B------:R-:W-:Y:S01]  /*5ff0*/  F2FP.F16.F32.PACK_AB R175, R11, R198 ;  /* 0x000000c60baf723e */ /* 0x000fe200000000ff */
[----:B------:R-:W-:Y:S06]  /*6000*/  @!P0 BRA `(.L_x_14008) ;  /* 0x0000000000048947 */ /* 0x000fec0003800000 */
[----:B------:R-:W-:Y:S01]  /*6010*/  BPT.TRAP 0x1 ;  /* 0x000000040000795c */ /* 0x000fe20000300000 */
.L_x_14008:
[----:B------:R2:W3:Y:S01]  /*6020*/  SYNCS.PHASECHK.TRANS64.TRYWAIT P1, [UR23+0x22850], R7 ;  /* 0x02285007ff0075a7 */ /* 0x0004e20008020157 */
[----:B------:R-:W-:Y:S05]  /*6030*/  @!P0 BRA `(.L_x_14009) ;  /* 0x0000000000048947 */ /* 0x000fea0003800000 */
[----:B------:R-:W-:Y:S01]  /*6040*/  BPT.TRAP 0x1 ;  /* 0x000000040000795c */ /* 0x000fe20000300000 */
.L_x_14009:
[----:B---3--:R-:W-:Y:S05]  /*6050*/  @P1 BRA `(.L_x_14010) ;  /* 0x0000000000081947 */ /* 0x008fea0003800000 */
[----:B------:R-:W3:Y:S02]  /*6060*/  SYNCS.PHASECHK.TRANS64.TRYWAIT P1, [UR23+0x22850], R7 ;  /* 0x02285007ff0075a7 */ /* 0x000ee40008020157 */
[----:B---3--:R-:W-:Y:S05]  /*6070*/  @!P1 BRA `(.L_x_14011) ;  /* 0x000000d400ac9947 */ /* 0x008fea0003800000 */
.L_x_14010:
        /* <DEDUP_REMOVED lines=42> */
.L_x_14012:
[----:B------:R-:W-:Y:S01]  /*6320*/  UISETP.GT.AND UP0, UPT, UR25, UR24, UPT ;  /* 0x000000181900728c */ /* 0x000fe2000bf04270 */
[----:B------:R-:W-:Y:S01]  /*6330*/  IMAD.MOV.U32 R9, RZ, RZ, R5 ;  /* 0x000000ffff097224 */ /* 0x000fe200078e0005 */
[----:B------:R-:W-:Y:S01]  /*6340*/  UIADD3 UR23, UR23, 0x22860, URZ ;  /* 0x0002286017177890 */ /* 0x000fe2000fffe03f */
[----:B------:R-:W-:Y:S01]  /*6350*/  IMAD.MOV.U32 R8, RZ, RZ, R6 ;  /* 0x000000ffff087224 */ /* 0x000fe200078e0006 */
[----:B------:R-:W-:Y:S02]  /*6360*/  UIADD3 UR25, UR25, -0x1, URZ ;  /* 0xffffffff19197890 */ /* 0x000fe4000fffe03f */
[----:B------:R-:W-:Y:S01]  /*6370*/  PLOP3.LUT P1, PT, PT, PT, UP0, 0x80, 0x0 ;  /* 0x000000000000781c */ /* 0x000fe20003f2f008 */
[----:B------:R-:W-:-:S09]  /*6380*/  UPRMT UR23, UR22, 0x654, UR23 ;  /* 0x0000065416177896 */ /* 0x000fd20008000017 */
[----:B------:R-:W-:Y:S03]  /*6390*/  SYNCS.ARRIVE.TRANS64.RED.A1T0 RZ, [UR23], RZ ;  /* 0x000000ffffff79a7 */ /* 0x000fe60008100417 */
[----:B------:R-:W-:Y:S05]  /*63a0*/  @P1 BRA `(.L_x_14013) ;  /* 0xffffffd800b01947 */ /* 0x000fea000383ffff */
.L_x_14002:
[----:B------:R-:W-:-:S06]  /*63b0*/  UISETP.GE.AND UP0, UPT, UR25, UR45, UPT ;  /* 0x0000002d1900728c */ /* 0x000fcc000bf06270 */
[----:B------:R-:W-:-:S13]  /*63c0*/  PLOP3.LUT P1, PT, PT, PT, UP0, 0x80, 0x0 ;  /* 0x000000000000781c */ /* 0x000fda0003f2f008 */
[----:B------:R-:W-:Y:S05]  /*63d0*/  @!P1 BRA `(.L_x_14014) ;  /* 0x0000001c005c9947 */ /* 0x000fea0003800000 */
[----:B0-23--:R-:W-:Y:S01]  /*63e0*/  IMAD.MOV.U32 R9, RZ, RZ, R5 ;  /* 0x000000ffff097224 */ /* 0x00dfe200078e0005 */
[----:B------:R-:W-:Y:S01]  /*63f0*/  ULDC UR24, c[0x0][0x988] ;  /* 0x0002620000187ab9 */ /* 0x000fe20000000800 */
[----:B------:R-:W-:-:S07]  /*6400*/  IMAD.MOV.U32 R8, RZ, RZ, R6 ;  /* 0x000000ffff087224 */ /* 0x000fce00078e0006 */
.L_x_14025:
[----:B------:R-:W-:-:S04]  /*6410*/  UIADD3 UR37, UR37, 0x1, URZ ;  /* 0x0000000125257890 */ /* 0x000fc8000fffe03f */
[----:B------:R-:W-:-:S04]  /*6420*/  UISETP.NE.AND UP0, UPT, UR37, 0x2, UPT ;  /* 0x000000022500788c */ /* 0x000fc8000bf05270 */
[----:B------:R-:W-:Y:S02]  /*6430*/  USEL UR6, URZ, 0x1, UP0 ;  /* 0x000000013f067887 */ /* 0x000fe40008000000 */
[----:B------:R-:W-:Y:S02]  /*6440*/  USEL UR37, UR37, URZ, UP0 ;  /* 0x0000003f25257287 */ /* 0x000fe40008000000 */
[----:B------:R-:W-:Y:S01]  /*6450*/  ULOP3.LUT UR36, UR36, UR6, URZ, 0x3c, !UPT ;  /* 0x0000000624247292 */ /* 0x000fe2000f8e3c3f */
[----:B------:R-:W-:Y:S11]  /*6460*/  @!P0 BRA `(.L_x_14015) ;  /* 0x0000000000048947 */ /* 0x000ff60003800000 */
[----:B------:R-:W-:Y:S01]  /*6470*/  BPT.TRAP 0x1 ;  /* 0x000000040000795c */ /* 0x000fe20000300000 */
.L_x_14015:
        /* <DEDUP_REMOVED lines=9> */
.L_x_14016:
[----:B--2---:R-:W-:Y:S05]  /*6510*/  @P1 BRA `(.L_x_14017) ;  /* 0x0000000000081947 */ /* 0x004fea0003800000 */
[----:B------:R-:W2:Y:S02]  /*6520*/  SYNCS.PHASECHK.TRANS64.TRYWAIT P1, [UR23+0x22830], R7 ;  /* 0x02283007ff0075a7 */ /* 0x000ea40008020157 */
[----:B--2---:R-:W-:Y:S05]  /*6530*/  @!P1 BRA `(.L_x_14018) ;  /* 0x000000d000949947 */ /* 0x004fea0003800000 */
.L_x_14017:
        /* <DEDUP_REMOVED lines=26> */
.L_x_14019:
        /* <DEDUP_REMOVED lines=111> */
[C---:B----4-:R-:W-:Y:S01]  /*6dd0*/  FADD.FTZ R3, R161.reuse, R3 ;  /* 0x00000003a1037221 */ /* 0x050fe20000010000 */
        /* <DEDUP_REMOVED lines=63> */
[----:B------:R-:W3:Y:S08]  /*71d0*/  MUFU.EX2 R10, R164 ;  /* 0x000000a4000a7308 */ /* 0x000ef00000000800 */
[----:B------:R-:W-:Y:S08]  /*71e0*/  MUFU.EX2 R164, R184 ;  /* 0x000000b800a47308 */ /* 0x000ff00000000800 */
[----:B------:R-:W-:Y:S01]  /*71f0*/  MUFU.EX2 R185, R185 ;  /* 0x000000b900b97308 */ /* 0x000fe20000000800 */
[----:B---3--:R-:W-:Y:S01]  /*7200*/  FADD.FTZ R3, R10, R3 ;  /* 0x000000030a037221 */ /* 0x008fe20000010000 */
[----:B--2---:R-:W-:-:S03]  /*7210*/  FMNMX.FTZ R5, R5, R11, !PT ;  /* 0x0000000b05057209 */ /* 0x004fc60007810000 */
[----:B------:R-:W-:-:S03]  /*7220*/  FADD.FTZ R3, R165, R3 ;  /* 0x00000003a5037221 */ /* 0x000fc60000010000 */
[----:B------:R-:W-:Y:S01]  /*7230*/  MUFU.EX2 R189, R189 ;  /* 0x000000bd00bd7308 */ /* 0x000fe20000000800 */
[C---:B------:R-:W-:Y:S01]  /*7240*/  FMUL.FTZ R11, R5.reuse, UR10 ;  /* 0x0000000a050b7c20 */ /* 0x040fe20008410000 */
[----:B------:R-:W-:Y:S01]  /*7250*/  FADD.FTZ R9, -R5, R9 ;  /* 0x0000000905097221 */ /* 0x000fe20000010100 */
[----:B------:R-:W-:Y:S01]  /*7260*/  FADD.FTZ R3, R156, R3 ;  /* 0x000000039c037221 */ /* 0x000fe20000010000 */
[----:B------:R-:W-:Y:S01]  /*7270*/  F2FP.F16.F32.PACK_AB R156, R169, R156 ;  /* 0x0000009ca99c723e */ /* 0x000fe200000000ff */
        /* <DEDUP_REMOVED lines=16> */
[----:B------:R-:W-:Y:S01]  /*7380*/  FFMA.FTZ R179, R179, UR10, -R11 ;  /* 0x0000000ab3b37c23 */ /* 0x000fe2000801080b */
[----:B------:R-:W-:Y:S01]  /*7390*/  FADD.FTZ R3, R169, R3 ;  /* 0x00000003a9037221 */ /* 0x000fe20000010000 */
[--C-:B------:R-:W-:Y:S01]  /*73a0*/  FFMA.FTZ R182, R182, UR10, -R11.reuse ;  /* 0x0000000ab6b67c23 */ /* 0x100fe2000801080b */
[--C-:B------:R-:W-:Y:S01]  /*73b0*/  FFMA.FTZ R183, R183, UR10, -R11.reuse ;  /* 0x0000000ab7b77c23 */ /* 0x100fe2000801080b */
[----:B------:R-:W-:Y:S01]  /*73c0*/  FFMA.FTZ R186, R186, UR10, -R11 ;  /* 0x0000000ababa7c23 */ /* 0x000fe2000801080b */
[----:B------:R-:W-:Y:S01]  /*73d0*/  FADD.FTZ R3, R172, R3 ;  /* 0x00000003ac037221 */ /* 0x000fe20000010000 */
[----:B------:R-:W3:Y:S01]  /*73e0*/  MUFU.EX2 R155, R155 ;  /* 0x0000009b009b7308 */ /* 0x000ee20000000800 */
[--C-:B------:R-:W-:Y:S01]  /*73f0*/  FFMA.FTZ R187, R187, UR10, -R11.reuse ;  /* 0x0000000abbbb7c23 */ /* 0x100fe2000801080b */
[----:B------:R-:W-:Y:S01]  /*7400*/  FFMA.FTZ R190, R190, UR10, -R11 ;  /* 0x0000000abebe7c23 */ /* 0x000fe2000801080b */
[----:B------:R-:W-:Y:S01]  /*7410*/  FADD.FTZ R3, R173, R3 ;  /* 0x00000003ad037221 */ /* 0x000fe20000010000 */
[--C-:B------:R-:W-:Y:S01]  /*7420*/  FFMA.FTZ R191, R191, UR10, -R11.reuse ;  /* 0x0000000abfbf7c23 */ /* 0x100fe2000801080b */
[--C-:B------:R-:W-:Y:S01]  /*7430*/  FFMA.FTZ R194, R194, UR10, -R11.reuse ;  /* 0x0000000ac2c27c23 */ /* 0x100fe2000801080b */
[----:B------:R-:W-:Y:S01]  /*7440*/  FFMA.FTZ R195, R195, UR10, -R11 ;  /* 0x0000000ac3c37c23 */ /* 0x000fe2000801080b */
[----:B------:R-:W-:Y:S01]  /*7450*/  FADD.FTZ R3, R160, R3 ;  /* 0x00000003a0037221 */ /* 0x000fe20000010000 */
[----:B------:R-:W4:Y:S01]  /*7460*/  MUFU.EX2 R158, R158 ;  /* 0x0000009e009e7308 */ /* 0x000f220000000800 */
[----:B--2---:R-:W-:Y:S01]  /*7470*/  FFMA.FTZ R4, R9, R4, R154 ;  /* 0x0000000409047223 */ /* 0x004fe2000001009a */
[----:B------:R-:W-:Y:S01]  /*7480*/  FFMA.FTZ R198, R198, UR10, -R11 ;  /* 0x0000000ac6c67c23 */ /* 0x000fe2000801080b */
[----:B------:R-:W-:Y:S01]  /*7490*/  FADD.FTZ R3, R177, R3 ;  /* 0x00000003b1037221 */ /* 0x000fe20000010000 */
[----:B------:R-:W-:Y:S01]  /*74a0*/  FFMA.FTZ R11, R199, UR10, -R11 ;  /* 0x0000000ac70b7c23 */ /* 0x000fe2000801080b */
[----:B------:R-:W-:Y:S01]  /*74b0*/  F2FP.F16.F32.PACK_AB R160, R177, R160 ;  /* 0x000000a0b1a0723e */ /* 0x000fe200000000ff */
[-C--:B------:R-:W-:Y:S01]  /*74c0*/  FMUL.FTZ R26, R26, R9.reuse ;  /* 0x000000091a1a7220 */ /* 0x080fe20000410000 */
[----:B------:R-:W-:Y:S01]  /*74d0*/  FADD.FTZ R3, R180, R3 ;  /* 0x00000003b4037221 */ /* 0x000fe20000010000 */
        /* <DEDUP_REMOVED lines=142> */
.L_x_14020:
[----:B------:R2:W3:Y:S01]  /*7dc0*/  SYNCS.PHASECHK.TRANS64.TRYWAIT P1, [UR23+0x22850], R7 ;  /* 0x02285007ff0075a7 */ /* 0x0004e20008020157 */
[----:B------:R-:W-:Y:S05]  /*7dd0*/  @!P0 BRA `(.L_x_14021) ;  /* 0x0000000000048947 */ /* 0x000fea0003800000 */
[----:B------:R-:W-:Y:S01]  /*7de0*/  BPT.TRAP 0x1 ;  /* 0x000000040000795c */ /* 0x000fe20000300000 */
.L_x_14021:
[----:B---3--:R-:W-:Y:S05]  /*7df0*/  @P1 BRA `(.L_x_14022) ;  /* 0x0000000000081947 */ /* 0x008fea0003800000 */
[----:B------:R-:W3:Y:S02]  /*7e00*/  SYNCS.PHASECHK.TRANS64.TRYWAIT P1, [UR23+0x22850], R7 ;  /* 0x02285007ff0075a7 */ /* 0x000ee40008020157 */
[----:B---3--:R-:W-:Y:S05]  /*7e10*/  @!P1 BRA `(.L_x_14023) ;  /* 0x000000b800749947 */ /* 0x008fea0003800000 */
.L_x_14022:
        /* <DEDUP_REMOVED lines=42> */
.L_x_14024:
        /* <DEDUP_REMOVED lines=9> */
.L_x_14014:
        /* <DEDUP_REMOVED lines=22> */
[----:B-1----:R-:W-:Y:S01]  /*82b0*/  FADD.FTZ R4, R10, R7 ;  /* 0x000000070a047221 */ /* 0x002fe20000010000 */
[----:B------:R-:W-:-:S04]  /*82c0*/  IMAD.U32 R10, RZ, RZ, UR10 ;  /* 0x0000000aff0a7e24 */ /* 0x000fc8000f8e00ff */
[----:B------:R-:W-:Y:S02]  /*82d0*/  FSETP.NE.FTZ.AND P2, PT, R4, RZ, PT ;  /* 0x000000ff0400720b */ /* 0x000fe40003f55000 */
[----:B------:R-:W1:Y:S01]  /*82e0*/  @P1 MUFU.LG2 R7, R11 ;  /* 0x0000000b00071308 */ /* 0x000e620000000c00 */
[----:B------:R-:W-:Y:S01]  /*82f0*/  @P1 FMUL.FTZ R10, R10, 0.69314718246459960938 ;  /* 0x3f3172180a0a1820 */ /* 0x000fe20000410000 */
        /* <DEDUP_REMOVED lines=64> */
[----:B------:R-:W0:Y:S01]  /*8700*/  @P2 MUFU.RCP R3, R4 ;  /* 0x0000000400032308 */ /* 0x000e220000001000 */
[----:B------:R-:W-:Y:S01]  /*8710*/  @P2 FMUL.FTZ R9, R9, 0.69314718246459960938 ;  /* 0x3f31721809092820 */ /* 0x000fe20000410000 */
[----:B-1----:R-:W-:-:S06]  /*8720*/  @P1 FMUL.FTZ R7, R7, 0.69314718246459960938 ;  /* 0x3f31721807071820 */ /* 0x002fcc0000410000 */
[----:B------:R1:W2:Y:S02]  /*8730*/  @P2 MUFU.LG2 R8, R4 ;  /* 0x0000000400082308 */ /* 0x0002a40000000c00 */
[----:B-1----:R-:W-:Y:S02]  /*8740*/  IMAD.MOV.U32 R4, RZ, RZ, -0x800000 ;  /* 0xff800000ff047424 */ /* 0x002fe400078e00ff */
[-C--:B0-----:R-:W-:Y:S01]  /*8750*/  FMUL.FTZ R26, R26, R3.reuse ;  /* 0x000000031a1a7220 */ /* 0x081fe20000410000 */
[-C--:B------:R-:W-:Y:S01]  /*8760*/  FMUL.FTZ R27, R27, R3.reuse ;  /* 0x000000031b1b7220 */ /* 0x080fe20000410000 */
[-C--:B------:R-:W-:Y:S01]  /*8770*/  FMUL.FTZ R30, R30, R3.reuse ;  /* 0x000000031e1e7220 */ /* 0x080fe20000410000 */
[-C--:B------:R-:W-:Y:S01]  /*8780*/  FMUL.FTZ R31, R31, R3.reuse ;  /* 0x000000031f1f7220 */ /* 0x080fe20000410000 */
[-C--:B------:R-:W-:Y:S01]  /*8790*/  FMUL.FTZ R34, R34, R3.reuse ;  /* 0x0000000322227220 */ /* 0x080fe20000410000 */
[-C--:B------:R-:W-:Y:S01]  /*87a0*/  FMUL.FTZ R35, R35, R3.reuse ;  /* 0x0000000323237220 */ /* 0x080fe20000410000 */
[-C--:B------:R-:W-:Y:S01]  /*87b0*/  FMUL.FTZ R38, R38, R3.reuse ;  /* 0x0000000326267220 */ /* 0x080fe20000410000 */
[----:B--2---:R-:W-:Y:S01]  /*87c0*/  @P2 FMUL.FTZ R8, R8, 0.69314718246459960938 ;  /* 0x3f31721808082820 */ /* 0x004fe20000410000 */
        /* <DEDUP_REMOVED lines=59> */
.L_x_13989:
        /* <DEDUP_REMOVED lines=16> */
[----:B------:R-:W-:Y:S01]  /*8c80*/  F2FP.F16.F32.PACK_AB R11, R31, R30 ;  /* 0x0000001e1f0b723e */ /* 0x000fe200000000ff */
[----:B------:R-:W-:Y:S01]  /*8c90*/  ULDC.64 UR12, c[0x0][0xc00] ;  /* 0x00030000000c7ab9 */ /* 0x000fe20000000a00 */
[----:B------:R-:W-:Y:S01]  /*8ca0*/  F2FP.F16.F32.PACK_AB R14, R37, R36 ;  /* 0x00000024250e723e */ /* 0x000fe200000000ff */
[----:B------:R-:W-:Y:S01]  /*8cb0*/  UIMAD.WIDE UR12, UR39, 0x4, UR12 ;  /* 0x00000004270c78a5 */ /* 0x000fe2000f8e020c */
[----:B------:R-:W-:Y:S01]  /*8cc0*/  F2FP.F16.F32.PACK_AB R15, R39, R38 ;  /* 0x00000026270f723e */ /* 0x000fe200000000ff */
[----:B------:R-:W-:Y:S01]  /*8cd0*/  ULDC.64 UR14, c[0x0][0xc08] ;  /* 0x00030200000e7ab9 */ /* 0x000fe20000000a00 */
[----:B------:R-:W-:Y:S01]  /*8ce0*/  ULDC UR9, c[0x0][0xbe8] ;  /* 0x0002fa0000097ab9 */ /* 0x000fe20000000800 */
[----:B------:R-:W-:Y:S01]  /*8cf0*/  UMOV UR10, UR8 ;  /* 0x00000008000a7c82 */ /* 0x000fe20008000000 */
[----:B0-----:R-:W-:Y:S01]  /*8d00*/  UMOV UR11, UR4 ;  /* 0x00000004000b7c82 */ /* 0x001fe20008000000 */
[----:B------:R-:W-:Y:S01]  /*8d10*/  UISETP.NE.U32.AND UP0, UPT, UR14, URZ, UPT ;  /* 0x0000003f0e00728c */ /* 0x000fe2000bf05070 */
[----:B------:R-:W-:-:S03]  /*8d20*/  ULDC UR4, c[0x0][0xad4] ;  /* 0x0002b50000047ab9 */ /* 0x000fc60000000800 */
[----:B------:R-:W-:-:S11]  /*8d30*/  UISETP.NE.AND.EX UP0, UPT, UR15, URZ, UPT, UP0 ;  /* 0x0000003f0f00728c */ /* 0x000fd6000bf05300 */
[----:B------:R-:W-:-:S04]  /*8d40*/  @UP0 ULEA UR14, UP1, UR39, UR14, 0x2 ;  /* 0x0000000e270e0291 */ /* 0x000fc8000f82103f */
[----:B------:R-:W-:Y:S01]  /*8d50*/  @UP0 ULEA.HI.X UR15, UR39, UR15, UR40, 0x2, UP1 ;  /* 0x0000000f270f0291 */ /* 0x000fe200088f1428 */
        /* <DEDUP_REMOVED lines=44> */
[----:B------:R-:W-:Y:S01]  /*9020*/  MOV R3, R12 ;  /* 0x0000000c00037202 */ /* 0x000fe20000000f00 */
[----:B------:R0:W-:Y:S01]  /*9030*/  STSM.16.M88.4 [R5], R8 ;  /* 0x0000000805007844 */ /* 0x0001e20000000200 */
[----:B------:R-:W-:-:S02]  /*9040*/  SHF.R.U64 R154, R154, 0x3, RZ ;  /* 0x000000039a9a7819 */ /* 0x000fc400000012ff */
[----:B------:R-:W-:Y:S01]  /*9050*/  LOP3.LUT R164, R164, R165, RZ, 0x3c, !PT ;  /* 0x000000a5a4a47212 */ /* 0x000fe200078e3cff */
[--C-:B------:R-:W-:Y:S01]  /*9060*/  IMAD.X R165, RZ, RZ, R7.reuse, P4 ;  /* 0x000000ffffa57224 */ /* 0x100fe200020e0607 */
[----:B------:R-:W-:Y:S02]  /*9070*/  F2FP.F16.F32.PACK_AB R12, R33, R32 ;  /* 0x00000020210c723e */ /* 0x000fe400000000ff */
[----:B------:R-:W-:Y:S02]  /*9080*/  F2FP.F16.F32.PACK_AB R13, R35, R34 ;  /* 0x00000022230d723e */ /* 0x000fe400000000ff */
[----:B------:R-:W-:Y:S02]  /*9090*/  IADD3 R21, P5, R6, 0xc020, RZ ;  /* 0x0000c02006157810 */ /* 0x000fe40007fbe0ff */
[----:B------:R-:W-:Y:S01]  /*90a0*/  LOP3.LUT R168, R168, R169, RZ, 0x3c, !PT ;  /* 0x000000a9a8a87212 */ /* 0x000fe200078e3cff */
[----:B------:R-:W-:Y:S01]  /*90b0*/  IMAD.X R169, RZ, RZ, R7, P6 ;  /* 0x000000ffffa97224 */ /* 0x000fe200030e0607 */
[C---:B------:R-:W-:Y:S01]  /*90c0*/  IADD3 R159, P3, R6.reuse, 0x8060, RZ ;  /* 0x00008060069f7810 */ /* 0x040fe20007f7e0ff */
[----:B------:R1:W-:Y:S01]  /*90d0*/  STSM.16.M88.4 [R3], R12 ;  /* 0x0000000c03007844 */ /* 0x0003e20000000200 */
[----:B------:R-:W-:-:S02]  /*90e0*/  IADD3 R157, P2, R6, 0xc040, RZ ;  /* 0x0000c040069d7810 */ /* 0x000fc40007f5e0ff */
[----:B------:R-:W-:Y:S02]  /*90f0*/  SHF.R.U64 R172, R172, 0x3, RZ ;  /* 0x00000003acac7819 */ /* 0x000fe400000012ff */
[----:B------:R-:W-:Y:S02]  /*9100*/  IADD3 R175, P4, R6, 0x8040, RZ ;  /* 0x0000804006af7810 */ /* 0x000fe40007f9e0ff */
[----:B------:R-:W-:Y:S01]  /*9110*/  LOP3.LUT R154, R154, R155, RZ, 0x3c, !PT ;  /* 0x0000009b9a9a7212 */ /* 0x000fe200078e3cff */
[----:B------:R-:W-:Y:S01]  /*9120*/  IMAD.X R155, RZ, RZ, R7, P0 ;  /* 0x000000ffff9b7224 */ /* 0x000fe200000e0607 */
[----:B------:R-:W-:Y:S02]  /*9130*/  IADD3 R161, P6, R6, 0xc000, RZ ;  /* 0x0000c00006a17810 */ /* 0x000fe40007fde0ff */
[----:B------:R-:W-:Y:S02]  /*9140*/  LOP3.LUT R20, R21, 0x380, RZ, 0xc0, !PT ;  /* 0x0000038015147812 */ /* 0x000fe400078ec0ff */
[----:B------:R-:W-:-:S02]  /*9150*/  LOP3.LUT R158, R159, 0x380, RZ, 0xc0, !PT ;  /* 0x000003809f9e7812 */ /* 0x000fc400078ec0ff */
[----:B------:R-:W-:Y:S02]  /*9160*/  LOP3.LUT R156, R157, 0x380, RZ, 0xc0, !PT ;  /* 0x000003809d9c7812 */ /* 0x000fe400078ec0ff */
[----:B------:R-:W-:Y:S02]  /*9170*/  MOV R163, R162 ;  /* 0x000000a200a37202 */ /* 0x000fe40000000f00 */
[----:B0-----:R-:W-:Y:S02]  /*9180*/  F2FP.F16.F32.PACK_AB R8, R41, R40 ;  /* 0x000000282908723e */ /* 0x001fe400000000ff */
[----:B------:R-:W-:Y:S02]  /*9190*/  F2FP.F16.F32.PACK_AB R9, R43, R42 ;  /* 0x0000002a2b09723e */ /* 0x000fe400000000ff */
[----:B------:R-:W-:Y:S02]  /*91a0*/  F2FP.F16.F32.PACK_AB R10, R45, R44 ;  /* 0x0000002c2d0a723e */ /* 0x000fe400000000ff */
[----:B------:R-:W-:-:S02]  /*91b0*/  F2FP.F16.F32.PACK_AB R11, R47, R46 ;  /* 0x0000002e2f0b723e */ /* 0x000fc400000000ff */
[----:B------:R-:W-:Y:S01]  /*91c0*/  LOP3.LUT R172, R172, R173, RZ, 0x3c, !PT ;  /* 0x000000adacac7212 */ /* 0x000fe200078e3cff */
[----:B------:R-:W-:Y:S01]  /*91d0*/  IMAD.X R173, RZ, RZ, R7, P1 ;  /* 0x000000ffffad7224 */ /* 0x000fe200008e0607 */
[----:B------:R-:W-:Y:S01]  /*91e0*/  LOP3.LUT R174, R175, 0x380, RZ, 0xc0, !PT ;  /* 0x00000380afae7812 */ /* 0x000fe200078ec0ff */
[----:B------:R0:W-:Y:S01]  /*91f0*/  STSM.16.M88.4 [R163], R8 ;  /* 0x00000008a3007844 */ /* 0x0001e20000000200 */
[----:B------:R-:W-:Y:S02]  /*9200*/  MOV R164, R164 ;  /* 0x000000a400a47202 */ /* 0x000fe40000000f00 */
[----:B-1----:R-:W-:Y:S02]  /*9210*/  F2FP.F16.F32.PACK_AB R12, R49, R48 ;  /* 0x00000030310c723e */ /* 0x002fe400000000ff */
[----:B------:R-:W-:Y:S02]  /*9220*/  F2FP.F16.F32.PACK_AB R13, R51, R50 ;  /* 0x00000032330d723e */ /* 0x000fe400000000ff */
[----:B------:R-:W-:-:S02]  /*9230*/  F2FP.F16.F32.PACK_AB R14, R53, R52 ;  /* 0x00000034350e723e */ /* 0x000fc400000000ff */
[----:B------:R-:W-:Y:S02]  /*9240*/  F2FP.F16.F32.PACK_AB R15, R55, R54 ;  /* 0x00000036370f723e */ /* 0x000fe400000000ff */
[----:B------:R-:W-:Y:S02]  /*9250*/  LOP3.LUT R160, R161, 0x380, RZ, 0xc0, !PT ;  /* 0x00000380a1a07812 */ /* 0x000fe400078ec0ff */
[----:B------:R-:W-:Y:S01]  /*9260*/  SHF.R.U64 R20, R20, 0x3, RZ ;  /* 0x0000000314147819 */ /* 0x000fe200000012ff */
[----:B------:R1:W-:Y:S01]  /*9270*/  STSM.16.M88.4 [R164], R12 ;  /* 0x0000000ca4007844 */ /* 0x0003e20000000200 */
[----:B------:R-:W-:Y:S02]  /*9280*/  IADD3 R3, P1, R6, 0xc060, RZ ;  /* 0x0000c06006037810 */ /* 0x000fe40007f3e0ff */
[----:B------:R-:W-:Y:S02]  /*9290*/  SHF.R.U64 R158, R158, 0x3, RZ ;  /* 0x000000039e9e7819 */ /* 0x000fe400000012ff */
[----:B------:R-:W-:-:S02]  /*92a0*/  SHF.R.U64 R156, R156, 0x3, RZ ;  /* 0x000000039c9c7819 */ /* 0x000fc400000012ff */
[----:B------:R-:W-:Y:S02]  /*92b0*/  MOV R162, R152 ;  /* 0x0000009800a27202 */ /* 0x000fe40000000f00 */
[----:B------:R-:W-:Y:S02]  /*92c0*/  MOV R5, R154 ;  /* 0x0000009a00057202 */ /* 0x000fe40000000f00 */
[----:B------:R-:W-:Y:S02]  /*92d0*/  SHF.R.U64 R174, R174, 0x3, RZ ;  /* 0x00000003aeae7819 */ /* 0x000fe400000012ff */
[----:B------:R-:W-:Y:S02]  /*92e0*/  MOV R166, R166 ;  /* 0x000000a600a67202 */ /* 0x000fe40000000f00 */
[----:B------:R-:W-:Y:S02]  /*92f0*/  F2FP.F16.F32.PACK_AB R152, R57, R56 ;  /* 0x000000383998723e */ /* 0x000fe400000000ff */
[----:B------:R-:W-:-:S02]  /*9300*/  F2FP.F16.F32.PACK_AB R153, R59, R58 ;  /* 0x0000003a3b99723e */ /* 0x000fc400000000ff */
[----:B------:R-:W-:Y:S02]  /*9310*/  F2FP.F16.F32.PACK_AB R154, R61, R60 ;  /* 0x0000003c3d9a723e */ /* 0x000fe400000000ff */
[----:B------:R-:W-:Y:S02]  /*9320*/  F2FP.F16.F32.PACK_AB R155, R63, R62 ;  /* 0x0000003e3f9b723e */ /* 0x000fe400000000ff */
[----:B------:R-:W-:Y:S02]  /*9330*/  SHF.R.U64 R160, R160, 0x3, RZ ;  /* 0x00000003a0a07819 */ /* 0x000fe400000012ff */
[----:B------:R-:W-:Y:S01]  /*9340*/  MOV R168, R168 ;  /* 0x000000a800a87202 */ /* 0x000fe20000000f00 */
[----:B------:R2:W-:Y:S01]  /*9350*/  STSM.16.M88.4 [R166], R152 ;  /* 0x00000098a6007844 */ /* 0x0005e20000000200 */
[----:B0-----:R-:W-:Y:S02]  /*9360*/  F2FP.F16.F32.PACK_AB R8, R65, R64 ;  /* 0x000000404108723e */ /* 0x001fe400000000ff */
[----:B------:R-:W-:-:S02]  /*9370*/  F2FP.F16.F32.PACK_AB R9, R67, R66 ;  /* 0x000000424309723e */ /* 0x000fc400000000ff */
[----:B------:R-:W-:Y:S02]  /*9380*/  F2FP.F16.F32.PACK_AB R10, R69, R68 ;  /* 0x00000044450a723e */ /* 0x000fe400000000ff */
[----:B------:R-:W-:Y:S02]  /*9390*/  F2FP.F16.F32.PACK_AB R11, R71, R70 ;  /* 0x00000046470b723e */ /* 0x000fe400000000ff */
[----:B------:R-:W-:Y:S01]  /*93a0*/  LOP3.LUT R20, R20, R21, RZ, 0x3c, !PT ;  /* 0x0000001514147212 */ /* 0x000fe200078e3cff */
[----:B------:R-:W-:Y:S01]  /*93b0*/  IMAD.X R21, RZ, RZ, R7, P5 ;  /* 0x000000ffff157224 */ /* 0x000fe200028e0607 */
[----:B------:R-:W-:Y:S01]  /*93c0*/  LOP3.LUT R6, R3, 0x380, RZ, 0xc0, !PT ;  /* 0x0000038003067812 */ /* 0x000fe200078ec0ff */
[----:B------:R0:W-:Y:S01]  /*93d0*/  STSM.16.M88.4 [R168], R8 ;  /* 0x00000008a8007844 */ /* 0x0001e20000000200 */
[----:B------:R-:W-:Y:S02]  /*93e0*/  MOV R170, R170 ;  /* 0x000000aa00aa7202 */ /* 0x000fe40000000f00 */
[----:B-1----:R-:W-:-:S02]  /*93f0*/  F2FP.F16.F32.PACK_AB R12, R73, R72 ;  /* 0x00000048490c723e */ /* 0x002fc400000000ff */
        /* <DEDUP_REMOVED lines=11> */
[----:B------:R-:W-:Y:S01]  /*94b0*/  SHF.R.U64 R6, R6, 0x3, RZ ;  /* 0x0000000306067819 */ /* 0x000fe200000012ff */
[----:B------:R1:W-:Y:S01]  /*94c0*/  STSM.16.M88.4 [R170], R12 ;  /* 0x0000000caa007844 */ /* 0x0003e20000000200 */
[----:B------:R-:W-:Y:S01]  /*94d0*/  F2FP.F16.F32.PACK_AB R164, R81, R80 ;  /* 0x0000005051a4723e */ /* 0x000fe200000000ff */
[----:B------:R-:W-:Y:S01]  /*94e0*/  IMAD.X R7, RZ, RZ, R7, P1 ;  /* 0x000000ffff077224 */ /* 0x000fe200008e0607 */
[----:B------:R-:W-:-:S02]  /*94f0*/  F2FP.F16.F32.PACK_AB R165, R83, R82 ;  /* 0x0000005253a5723e */ /* 0x000fc400000000ff */
[----:B--2---:R-:W-:Y:S02]  /*9500*/  F2FP.F16.F32.PACK_AB R166, R85, R84 ;  /* 0x0000005455a6723e */ /* 0x004fe400000000ff */
[----:B------:R-:W-:Y:S02]  /*9510*/  F2FP.F16.F32.PACK_AB R167, R87, R86 ;  /* 0x0000005657a7723e */ /* 0x000fe400000000ff */
[----:B------:R-:W-:Y:S02]  /*9520*/  MOV R172, R172 ;  /* 0x000000ac00ac7202 */ /* 0x000fe40000000f00 */
[----:B0-----:R-:W-:Y:S01]  /*9530*/  F2FP.F16.F32.PACK_AB R168, R89, R88 ;  /* 0x0000005859a8723e */ /* 0x001fe200000000ff */
[----:B------:R0:W-:Y:S01]  /*9540*/  STSM.16.M88.4 [R162], R164 ;  /* 0x000000a4a2007844 */ /* 0x0001e20000000200 */
[----:B------:R-:W-:Y:S02]  /*9550*/  F2FP.F16.F32.PACK_AB R169, R91, R90 ;  /* 0x0000005a5ba9723e */ /* 0x000fe400000000ff */
[----:B------:R-:W-:-:S02]  /*9560*/  F2FP.F16.F32.PACK_AB R171, R95, R94 ;  /* 0x0000005e5fab723e */ /* 0x000fc400000000ff */
[----:B-1----:R-:W-:Y:S02]  /*9570*/  F2FP.F16.F32.PACK_AB R170, R93, R92 ;  /* 0x0000005c5daa723e */ /* 0x002fe400000000ff */
[----:B------:R-:W-:Y:S02]  /*9580*/  MOV R20, R20 ;  /* 0x0000001400147202 */ /* 0x000fe40000000f00 */
[----:B------:R-:W-:Y:S01]  /*9590*/  MOV R173, R158 ;  /* 0x0000009e00ad7202 */ /* 0x000fe20000000f00 */
[----:B------:R-:W-:Y:S01]  /*95a0*/  STSM.16.M88.4 [R172], R168 ;  /* 0x000000a8ac007844 */ /* 0x000fe20000000200 */
[----:B------:R-:W-:Y:S02]  /*95b0*/  MOV R21, R156 ;  /* 0x0000009c00157202 */ /* 0x000fe40000000f00 */
[----:B------:R-:W-:Y:S02]  /*95c0*/  F2FP.F16.F32.PACK_AB R152, R97, R96 ;  /* 0x000000606198723e */ /* 0x000fe400000000ff */
[----:B------:R-:W-:-:S02]  /*95d0*/  F2FP.F16.F32.PACK_AB R153, R99, R98 ;  /* 0x000000626399723e */ /* 0x000fc400000000ff */
[----:B------:R-:W-:Y:S02]  /*95e0*/  F2FP.F16.F32.PACK_AB R154, R101, R100 ;  /* 0x00000064659a723e */ /* 0x000fe400000000ff */
[----:B------:R-:W-:Y:S02]  /*95f0*/  F2FP.F16.F32.PACK_AB R155, R103, R102 ;  /* 0x00000066679b723e */ /* 0x000fe400000000ff */
[----:B------:R-:W-:Y:S02]  /*9600*/  LOP3.LUT R6, R6, R3, RZ, 0x3c, !PT ;  /* 0x0000000306067212 */ /* 0x000fe400078e3cff */
[----:B------:R-:W-:Y:S01]  /*9610*/  MOV R174, R174 ;  /* 0x000000ae00ae7202 */ /* 0x000fe20000000f00 */
[----:B------:R1:W-:Y:S01]  /*9620*/  STSM.16.M88.4 [R5], R152 ;  /* 0x0000009805007844 */ /* 0x0003e20000000200 */
[----:B------:R-:W-:Y:S02]  /*9630*/  F2FP.F16.F32.PACK_AB R156, R105, R104 ;  /* 0x00000068699c723e */ /* 0x000fe400000000ff */
[----:B------:R-:W-:-:S02]  /*9640*/  F2FP.F16.F32.PACK_AB R157, R107, R106 ;  /* 0x0000006a6b9d723e */ /* 0x000fc400000000ff */
[----:B------:R-:W-:Y:S02]  /*9650*/  F2FP.F16.F32.PACK_AB R158, R109, R108 ;  /* 0x0000006c6d9e723e */ /* 0x000fe400000000ff */
[----:B------:R-:W-:Y:S02]  /*9660*/  F2FP.F16.F32.PACK_AB R159, R111, R110 ;  /* 0x0000006e6f9f723e */ /* 0x000fe400000000ff */
[----:B------:R-:W-:Y:S02]  /*9670*/  MOV R3, R160 ;  /* 0x000000a000037202 */ /* 0x000fe40000000f00 */
[----:B------:R-:W-:Y:S01]  /*9680*/  F2FP.F16.F32.PACK_AB R160, R113, R112 ;  /* 0x0000007071a0723e */ /* 0x000fe200000000ff */
[----:B------:R2:W-:Y:S01]  /*9690*/  STSM.16.M88.4 [R174], R156 ;  /* 0x0000009cae007844 */ /* 0x0005e20000000200 */
[----:B------:R-:W-:Y:S02]  /*96a0*/  F2FP.F16.F32.PACK_AB R161, R115, R114 ;  /* 0x0000007273a1723e */ /* 0x000fe400000000ff */
[----:B0-----:R-:W-:-:S02]  /*96b0*/  F2FP.F16.F32.PACK_AB R162, R117, R116 ;  /* 0x0000007475a2723e */ /* 0x001fc400000000ff */
[----:B------:R-:W-:Y:S02]  /*96c0*/  F2FP.F16.F32.PACK_AB R163, R119, R118 ;  /* 0x0000007677a3723e */ /* 0x000fe400000000ff */
[----:B------:R-:W-:Y:S02]  /*96d0*/  F2FP.F16.F32.PACK_AB R8, R121, R120 ;  /* 0x000000787908723e */ /* 0x000fe400000000ff */
        /* <DEDUP_REMOVED lines=9> */
[----:B-1----:R-:W-:Y:S02]  /*9770*/  F2FP.F16.F32.PACK_AB R152, R137, R136 ;  /* 0x000000888998723e */ /* 0x002fe400000000ff */
[----:B------:R-:W-:Y:S01]  /*9780*/  F2FP.F16.F32.PACK_AB R153, R139, R138 ;  /* 0x0000008a8b99723e */ /* 0x000fe200000000ff */
[----:B------:R1:W-:Y:S01]  /*9790*/  STSM.16.M88.4 [R20], R12 ;  /* 0x0000000c14007844 */ /* 0x0003e20000000200 */
[----:B------:R-:W-:-:S02]  /*97a0*/  F2FP.F16.F32.PACK_AB R154, R141, R140 ;  /* 0x0000008c8d9a723e */ /* 0x000fc400000000ff */
[----:B------:R-:W-:Y:S02]  /*97b0*/  F2FP.F16.F32.PACK_AB R155, R143, R142 ;  /* 0x0000008e8f9b723e */ /* 0x000fe400000000ff */
[----:B------:R-:W-:Y:S01]  /*97c0*/  MOV R164, R6 ;  /* 0x0000000600a47202 */ /* 0x000fe20000000f00 */
[----:B------:R-:W-:Y:S01]  /*97d0*/  IMAD.U32 R6, RZ, RZ, UR12 ;  /* 0x0000000cff067e24 */ /* 0x000fe2000f8e00ff */
[----:B--2---:R-:W-:Y:S01]  /*97e0*/  F2FP.F16.F32.PACK_AB R156, R145, R144 ;  /* 0x00000090919c723e */ /* 0x004fe200000000ff */
[----:B------:R2:W-:Y:S01]  /*97f0*/  STSM.16.M88.4 [R21], R152 ;  /* 0x0000009815007844 */ /* 0x0005e20000000200 */
[----:B------:R-:W-:Y:S01]  /*9800*/  F2FP.F16.F32.PACK_AB R157, R147, R146 ;  /* 0x00000092939d723e */ /* 0x000fe200000000ff */
[----:B------:R-:W-:Y:S01]  /*9810*/  IMAD.U32 R7, RZ, RZ, UR13 ;  /* 0x0000000dff077e24 */ /* 0x000fe2000f8e00ff */
[----:B------:R-:W-:Y:S02]  /*9820*/  F2FP.F16.F32.PACK_AB R158, R149, R148 ;  /* 0x00000094959e723e */ /* 0x000fe400000000ff */
[----:B------:R-:W-:-:S02]  /*9830*/  F2FP.F16.F32.PACK_AB R159, R151, R150 ;  /* 0x00000096979f723e */ /* 0x000fc400000000ff */
[----:B------:R-:W-:-:S03]  /*9840*/  ISETP.NE.U32.AND P0, PT, RZ, UR16, PT ;  /* 0x00000010ff007c0c */ /* 0x000fc6000bf05070 */
[----:B------:R2:W-:Y:S01]  /*9850*/  STSM.16.M88.4 [R164], R156 ;  /* 0x0000009ca4007844 */ /* 0x0005e20000000200 */
[----:B------:R-:W-:Y:S01]  /*9860*/  BAR.SYNC.DEFER_BLOCKING 0x1, 0x100 ;  /* 0x0044000000007b1d */ /* 0x000fe20000010000 */
[----:B------:R-:W-:-:S13]  /*9870*/  ISETP.NE.AND.EX P0, PT, RZ, UR17, PT, P0 ;  /* 0x00000011ff007c0c */ /* 0x000fda000bf05300 */
[----:B------:R3:W4:Y:S01]  /*9880*/  @P0 LDG.E R5, desc[UR52][R6.64] ;  /* 0x0000003406050981 */ /* 0x000722000c1e1900 */
[----:B------:R-:W-:Y:S01]  /*9890*/  PLOP3.LUT P4, PT, PT, PT, UP0, 0x80, 0x0 ;  /* 0x000000000000781c */ /* 0x000fe20003f8f008 */
[----:B---3--:R-:W-:Y:S02]  /*98a0*/  IMAD.U32 R6, RZ, RZ, UR14 ;  /* 0x0000000eff067e24 */ /* 0x008fe4000f8e00ff */
[----:B------:R-:W-:-:S10]  /*98b0*/  IMAD.U32 R7, RZ, RZ, UR15 ;  /* 0x0000000fff077e24 */ /* 0x000fd4000f8e00ff */
[----:B0-----:R0:W3:Y:S01]  /*98c0*/  @P4 LDG.E R3, desc[UR52][R6.64] ;  /* 0x0000003406034981 */ /* 0x0010e2000c1e1900 */
[----:B------:R-:W-:Y:S01]  /*98d0*/  UISETP.NE.AND UP0, UPT, UR44, URZ, UPT ;  /* 0x0000003f2c00728c */ /* 0x000fe2000bf05270 */
[----:B-1----:R-:W-:Y:S01]  /*98e0*/  VIADD R12, R16, UR42 ;  /* 0x0000002a100c7c36 */ /* 0x002fe20008000000 */
[----:B------:R-:W-:Y:S02]  /*98f0*/  UISETP.NE.AND UP1, UPT, UR9, 0x1, UPT ;  /* 0x000000010900788c */ /* 0x000fe4000bf25270 */
[----:B------:R-:W-:Y:S01]  /*9900*/  USEL UR4, UR44, UR4, UP0 ;  /* 0x000000042c047287 */ /* 0x000fe20008000000 */
[----:B------:R-:W-:Y:S01]  /*9910*/  UMOV UR23, 0x9b8 ;  /* 0x000009b800177882 */ /* 0x000fe20000000000 */
[----:B------:R-:W-:Y:S02]  /*9920*/  UISETP.NE.U32.AND UP0, UPT, UR16, URZ, UPT ;  /* 0x0000003f1000728c */ /* 0x000fe4000bf05070 */
[----:B------:R-:W-:Y:S01]  /*9930*/  PLOP3.LUT P1, PT, PT, PT, UP1, 0x80, 0x0 ;  /* 0x000000000000781c */ /* 0x000fe20003f2f018 */
[----:B------:R-:W-:-:S02]  /*9940*/  UISETP.GT.AND UP2, UPT, UR4, 0x1, UPT ;  /* 0x000000010400788c */ /* 0x000fc4000bf44270 */
[----:B------:R-:W-:Y:S02]  /*9950*/  UISETP.NE.AND.EX UP0, UPT, UR17, URZ, UPT, UP0 ;  /* 0x0000003f1100728c */ /* 0x000fe4000bf05300 */
[----:B------:R-:W-:Y:S01]  /*9960*/  USEL UR23, UR23, 0x978, UP2 ;  /* 0x0000097817177887 */ /* 0x000fe20009000000 */
[----:B------:R-:W-:Y:S01]  /*9970*/  UMOV UR4, URZ ;  /* 0x0000003f00047c82 */ /* 0x000fe20008000000 */
[----:B------:R-:W-:Y:S01]  /*9980*/  USEL UR39, UR39, URZ, !UP0 ;  /* 0x0000003f27277287 */ /* 0x000fe2000c000000 */
[----:B------:R-:W-:Y:S01]  /*9990*/  @UP1 ULDC UR25, c[0x0][0xbec] ;  /* 0x0002fb0000191ab9 */ /* 0x000fe20000000800 */
[----:B------:R-:W-:Y:S02]  /*99a0*/  USEL UR22, UR43, URZ, UP2 ;  /* 0x0000003f2b167287 */ /* 0x000fe40009000000 */
[----:B------:R-:W-:Y:S02]  /*99b0*/  USEL UR40, UR40, URZ, !UP0 ;  /* 0x0000003f28287287 */ /* 0x000fe4000c000000 */
[----:B0-----:R-:W-:Y:S01]  /*99c0*/  @P1 IMAD.HI.U32 R6, R12, UR25, RZ ;  /* 0x000000190c061c27 */ /* 0x001fe2000f8e00ff */
[----:B------:R-:W-:-:S03]  /*99d0*/  @UP1 ULDC UR28, c[0x0][0xbf0] ;  /* 0x0002fc00001c1ab9 */ /* 0x000fc60000000800 */
[----:B------:R-:W-:Y:S01]  /*99e0*/  ULDC.64 UR18, c[0x0][UR23+0x220] ;  /* 0x0000880017127abb */ /* 0x000fe20008000a00 */
[----:B------:R-:W-:Y:S01]  /*99f0*/  ULDC.64 UR16, c[0x0][UR23+0x218] ;  /* 0x0000860017107abb */ /* 0x000fe20008000a00 */
[----:B------:R-:W-:Y:S01]  /*9a00*/  UIMAD UR19, UR19, UR39, URZ ;  /* 0x00000027131372a4 */ /* 0x000fe2000f8e023f */
[----:B------:R-:W-:Y:S01]  /*9a10*/  ULDC.64 UR20, c[0x0][UR23+0x228] ;  /* 0x00008a0017147abb */ /* 0x000fe20008000a00 */
[----:B------:R-:W-:Y:S02]  /*9a20*/  UIMAD.WIDE.U32 UR14, UR16, UR41, URZ ;  /* 0x00000029100e72a5 */ /* 0x000fe4000f8e003f */
[----:B------:R-:W-:Y:S02]  /*9a30*/  UIMAD UR24, UR17, UR41, URZ ;  /* 0x00000029111872a4 */ /* 0x000fe4000f8e023f */
[----:B------:R-:W-:Y:S02]  /*9a40*/  UIMAD.WIDE.U32 UR26, UR20, UR22, URZ ;  /* 0x00000016141a72a5 */ /* 0x000fe4000f8e003f */
[----:B------:R-:W-:-:S02]  /*9a50*/  UIMAD.WIDE.U32 UR16, UR18, UR39, URZ ;  /* 0x00000027121072a5 */ /* 0x000fc4000f8e003f */
[----:B------:R-:W-:Y:S02]  /*9a60*/  UIMAD UR20, UR21, UR22, URZ ;  /* 0x00000016151472a4 */ /* 0x000fe4000f8e023f */
[----:B------:R-:W-:Y:S02]  /*9a70*/  UIMAD UR19, UR18, UR40, UR19 ;  /* 0x00000028121372a4 */ /* 0x000fe4000f8e0213 */
[----:B------:R-:W-:Y:S02]  /*9a80*/  UIADD3 UR20, UR27, UR20, URZ ;  /* 0x000000141b147290 */ /* 0x000fe4000fffe03f */
[----:B------:R-:W-:Y:S02]  /*9a90*/  UIADD3 UR19, UR17, UR19, URZ ;  /* 0x0000001311137290 */ /* 0x000fe4000fffe03f */
[----:B------:R-:W-:Y:S02]  /*9aa0*/  UIADD3 UR24, UR15, UR24, URZ ;  /* 0x000000180f187290 */ /* 0x000fe4000fffe03f */
[----:B------:R-:W-:Y:S01]  /*9ab0*/  IMAD.U32 R10, RZ, RZ, UR20 ;  /* 0x00000014ff0a7e24 */ /* 0x000fe2000f8e00ff */
[----:B----4-:R-:W-:Y:S01]  /*9ac0*/  @P0 R2UR UR4, R5 ;  /* 0x00000000050402ca */ /* 0x010fe200000e0000 */
[----:B------:R-:W-:Y:S01]  /*9ad0*/  IMAD.MOV.U32 R5, RZ, RZ, R12 ;  /* 0x000000ffff057224 */ /* 0x000fe200078e000c */
[----:B------:R-:W-:Y:S01]  /*9ae0*/  @P1 SHF.R.U32.HI R5, RZ, UR28, R6 ;  /* 0x0000001cff051c19 */ /* 0x000fe20008011606 */
[----:B------:R-:W-:-:S03]  /*9af0*/  IMAD.U32 R6, RZ, RZ, UR26 ;  /* 0x0000001aff067e24 */ /* 0x000fc6000f8e00ff */
[--C-:B------:R-:W-:Y:S01]  /*9b00*/  SHF.R.S32.HI R7, RZ, 0x1f, R5.reuse ;  /* 0x0000001fff077819 */ /* 0x100fe20000011405 */
        /* <DEDUP_REMOVED lines=20> */
[----:B--2---:R-:W-:Y:S08]  /*9c50*/  @P4 BRA `(.L_x_14028) ;  /* 0x0000000000284947 */ /* 0x004ff00003800000 */
[----:B------:R-:W-:Y:S05]  /*9c60*/  @!P0 BRA `(.L_x_14028) ;  /* 0x0000000000248947 */ /* 0x000fea0003800000 */
[----:B------:R-:W-:Y:S02]  /*9c70*/  IMAD.U32 R6, RZ, RZ, UR12 ;  /* 0x0000000cff067e24 */ /* 0x000fe4000f8e00ff */
[----:B------:R-:W-:Y:S02]  /*9c80*/  IMAD.U32 R8, RZ, RZ, UR12 ;  /* 0x0000000cff087e24 */ /* 0x000fe4000f8e00ff */
[----:B------:R-:W-:Y:S02]  /*9c90*/  IMAD.U32 R7, RZ, RZ, UR13 ;  /* 0x0000000dff077e24 */ /* 0x000fe4000f8e00ff */
[----:B------:R-:W-:-:S03]  /*9ca0*/  IMAD.U32 R9, RZ, RZ, UR13 ;  /* 0x0000000dff097e24 */ /* 0x000fc6000f8e00ff */
[----:B------:R-:W2:Y:S04]  /*9cb0*/  LDG.E R6, desc[UR52][R6.64] ;  /* 0x0000003406067981 */ /* 0x000ea8000c1e1900 */
[----:B------:R-:W3:Y:S01]  /*9cc0*/  LDG.E R8, desc[UR52][R8.64+0x4] ;  /* 0x0000043408087981 */ /* 0x000ee2000c1e1900 */
[----:B--2---:R-:W-:Y:S02]  /*9cd0*/  R2UR UR12, R6 ;  /* 0x00000000060c72ca */ /* 0x004fe400000e0000 */
[----:B---3--:R-:W-:-:S13]  /*9ce0*/  R2UR UR14, R8 ;  /* 0x00000000080e72ca */ /* 0x008fda00000e0000 */
[----:B------:R-:W-:-:S12]  /*9cf0*/  UIADD3 UR14, -UR12, UR14, URZ ;  /* 0x0000000e0c0e7290 */ /* 0x000fd8000fffe13f */
.L_x_14028:
[----:B------:R-:W2:Y:S01]  /*9d00*/  LDL R3, [R1+0x28] ;  /* 0x0000280001037983 */ /* 0x000ea20000100800 */
[----:B------:R-:W-:Y:S01]  /*9d10*/  UIMAD UR16, UR14, UR9, URZ ;  /* 0x000000090e1072a4 */ /* 0x000fe2000f8e023f */
[----:B------:R-:W-:Y:S02]  /*9d20*/  LOP3.LUT P0, RZ, R227, 0x3, RZ, 0xc0, !PT ;  /* 0x00000003e3ff7812 */ /* 0x000fe4000780c0ff */
[----:B------:R-:W-:Y:S01]  /*9d30*/  SHFL.IDX PT, R6, R10, RZ, 0x1c1f ;  /* 0x001c1fff0a067589 */ /* 0x000fe200000e0000 */
[----:B------:R-:W-:-:S03]  /*9d40*/  PLOP3.LUT P3, PT, PT, PT, UP2, 0x80, 0x0 ;  /* 0x000000000000781c */ /* 0x000fc60003f6f028 */
[----:B------:R-:W0:Y:S04]  /*9d50*/  SHFL.IDX PT, R7, R5, RZ, 0x1c1f ;  /* 0x001c1fff05077589 */ /* 0x000e2800000e0000 */
[----:B------:R-:W-:Y:S04]  /*9d60*/  SHFL.IDX PT, R8, R10, 0x1, 0x1c1f ;  /* 0x003c1f000a087f89 */ /* 0x000fe800000e0000 */
[----:B------:R-:W1:Y:S01]  /*9d70*/  SHFL.IDX PT, R9, R5, 0x1, 0x1c1f ;  /* 0x003c1f0005097f89 */ /* 0x000e6200000e0000 */
[----:B--2---:R-:W-:-:S04]  /*9d80*/  VIADD R11, R3, UR42 ;  /* 0x0000002a030b7c36 */ /* 0x004fc80008000000 */
[C---:B------:R-:W-:Y:S01]  /*9d90*/  VIADD R3, R11.reuse, 0x8 ;  /* 0x000000080b037836 */ /* 0x040fe20000000000 */
[----:B------:R-:W-:-:S04]  /*9da0*/  ISETP.GE.OR P2, PT, R11, UR16, P0 ;  /* 0x000000100b007c0c */ /* 0x000fc80008746670 */
[----:B------:R-:W-:-:S09]  /*9db0*/  ISETP.GE.OR P0, PT, R3, UR16, P0 ;  /* 0x0000001003007c0c */ /* 0x000fd20008706670 */
[----:B0-----:R0:W-:Y:S01]  /*9dc0*/  @!P2 ST.E desc[UR52][R6.64], R4 ;  /* 0x000000040600a985 */ /* 0x0011e2000c101934 */
[----:B------:R-:W-:-:S03]  /*9dd0*/  ISETP.GE.AND P2, PT, R11, UR16, PT ;  /* 0x000000100b007c0c */ /* 0x000fc6000bf46270 */
[----:B-1----:R0:W-:Y:S01]  /*9de0*/  @!P0 ST.E desc[UR52][R8.64], R0 ;  /* 0x0000000008008985 */ /* 0x0021e2000c101934 */
[----:B------:R-:W-:Y:S01]  /*9df0*/  ISETP.GE.AND P0, PT, R3, UR16, PT ;  /* 0x0000001003007c0c */ /* 0x000fe2000bf06270 */
[----:B------:R-:W-:-:S12]  /*9e00*/  @P3 BRA `(.L_x_14029) ;  /* 0x0000001000083947 */ /* 0x000fd80003800000 */
[----:B0-----:R-:W0:Y:S01]  /*9e10*/  S2R R0, SR_TID.X ;  /* 0x0000000000007919 */ /* 0x001e220000002100 */
[----:B------:R-:W-:Y:S01]  /*9e20*/  ULDC.64 UR14, c[0x0][0xaa0] ;  /* 0x0002a800000e7ab9 */ /* 0x000fe20000000a00 */
        /* <DEDUP_REMOVED lines=9> */
[----:B------:R-:W-:-:S03]  /*9ec0*/  IMAD.WIDE R4, R4, R5, UR10 ;  /* 0x0000000a04047e25 */ /* 0x000fc6000f8e0205 */
[C---:B------:R-:W-:Y:S02]  /*9ed0*/  IADD3 R25, P2, R4.reuse, 0x3000, RZ ;  /* 0x0000300004197810 */ /* 0x040fe40007f5e0ff */
[C---:B------:R-:W-:Y:S02]  /*9ee0*/  IADD3 R9, P4, R4.reuse, 0x1000, RZ ;  /* 0x0000100004097810 */ /* 0x040fe40007f9e0ff */
[----:B------:R-:W-:Y:S02]  /*9ef0*/  LOP3.LUT R24, R25, 0x380, RZ, 0xc0, !PT ;  /* 0x0000038019187812 */ /* 0x000fe400078ec0ff */
[----:B------:R-:W-:Y:S02]  /*9f00*/  IADD3 R13, P3, R4, 0x2000, RZ ;  /* 0x00002000040d7810 */ /* 0x000fe40007f7e0ff */
[----:B------:R-:W-:Y:S01]  /*9f10*/  SHF.R.U64 R24, R24, 0x3, RZ ;  /* 0x0000000318187819 */ /* 0x000fe200000012ff */
[----:B------:R-:W-:Y:S01]  /*9f20*/  UIMAD UR12, UR17, UR14, URZ ;  /* 0x0000000e110c72a4 */ /* 0x000fe2000f8e023f */
[----:B------:R-:W-:-:S02]  /*9f30*/  LOP3.LUT R8, R9, 0x380, RZ, 0xc0, !PT ;  /* 0x0000038009087812 */ /* 0x000fc400078ec0ff */
[----:B------:R-:W-:Y:S01]  /*9f40*/  LOP3.LUT R24, R24, R25, RZ, 0x3c, !PT ;  /* 0x0000001918187212 */ /* 0x000fe200078e3cff */
[----:B------:R-:W-:Y:S01]  /*9f50*/  IMAD.X R25, RZ, RZ, R5, P2 ;  /* 0x000000ffff197224 */ /* 0x000fe200010e0605 */
[----:B------:R-:W-:Y:S02]  /*9f60*/  IADD3 R49, P2, R4, 0x9000, RZ ;  /* 0x0000900004317810 */ /* 0x000fe40007f5e0ff */
[----:B------:R-:W-:Y:S02]  /*9f70*/  LOP3.LUT R12, R13, 0x380, RZ, 0xc0, !PT ;  /* 0x000003800d0c7812 */ /* 0x000fe400078ec0ff */
[----:B------:R-:W-:Y:S01]  /*9f80*/  LOP3.LUT R48, R49, 0x380, RZ, 0xc0, !PT ;  /* 0x0000038031307812 */ /* 0x000fe200078ec0ff */
[----:B------:R-:W-:Y:S01]  /*9f90*/  UIMAD UR12, UR4, UR15, UR12 ;  /* 0x0000000f040c72a4 */ /* 0x000fe2000f8e020c */
[----:B------:R-:W-:Y:S01]  /*9fa0*/  SHF.R.U64 R8, R8, 0x3, RZ ;  /* 0x0000000308087819 */ /* 0x000fe200000012ff */
[----:B------:R-:W-:Y:S01]  /*9fb0*/  UIMAD.WIDE.U32 UR10, UR4, UR14, URZ ;  /* 0x0000000e040a72a5 */ /* 0x000fe2000f8e003f */
[----:B------:R-:W-:Y:S01]  /*9fc0*/  SHF.R.U64 R48, R48, 0x3, RZ ;  /* 0x0000000330307819 */ /* 0x000fe200000012ff */
[----:B------:R-:W5:Y:S01]  /*9fd0*/  LD.E.128 R24, desc[UR52][R24.64] ;  /* 0x0000003418187980 */ /* 0x000f62000c101d00 */
[----:B------:R-:W-:-:S02]  /*9fe0*/  SHF.R.U64 R12, R12, 0x3, RZ ;  /* 0x000000030c0c7819 */ /* 0x000fc400000012ff */
[----:B------:R-:W-:Y:S01]  /*9ff0*/  LOP3.LUT R8, R8, R9, RZ, 0x3c, !PT ;  /* 0x0000000908087212 */ /* 0x000fe200078e3cff */
[----:B------:R-:W-:Y:S01]  /*a000*/  UIADD3 UR11, UR11, UR12, URZ ;  /* 0x0000000c0b0b7290 */ /* 0x000fe2000fffe03f */
[----:B------:R-:W-:Y:S01]  /*a010*/  LOP3.LUT R48, R48, R49, RZ, 0x3c, !PT ;  /* 0x0000003130307212 */ /* 0x000fe200078e3cff */
[--C-:B------:R-:W-:Y:S01]  /*a020*/  IMAD.X R49, RZ, RZ, R5.reuse, P2 ;  /* 0x000000ffff317224 */ /* 0x100fe200010e0605 */
[----:B------:R-:W-:Y:S01]  /*a030*/  IADD3 R6, P2, R4, 0xf000, RZ ;  /* 0x0000f00004067810 */ /* 0x000fe20007f5e0ff */
[--C-:B------:R-:W-:Y:S01]  /*a040*/  IMAD.X R9, RZ, RZ, R5.reuse, P4 ;  /* 0x000000ffff097224 */ /* 0x100fe200020e0605 */
[----:B------:R-:W-:Y:S01]  /*a050*/  LOP3.LUT R12, R12, R13, RZ, 0x3c, !PT ;  /* 0x0000000d0c0c7212 */ /* 0x000fe200078e3cff */
[----:B------:R-:W-:Y:S01]  /*a060*/  IMAD.X R13, RZ, RZ, R5, P3 ;  /* 0x000000ffff0d7224 */ /* 0x000fe200018e0605 */
[----:B------:R-:W-:Y:S01]  /*a070*/  LOP3.LUT R3, R6, 0x380, RZ, 0xc0, !PT ;  /* 0x0000038006037812 */ /* 0x000fe200078ec0ff */
[----:B------:R-:W-:Y:S01]  /*a080*/  ULDC.64 UR12, c[0x0][0xae8] ;  /* 0x0002ba00000c7ab9 */ /* 0x000fe20000000a00 */
[----:B------:R-:W-:-:S02]  /*a090*/  IADD3 R29, P0, R4, 0x4000, RZ ;  /* 0x00004000041d7810 */ /* 0x000fc40007f1e0ff */
[C---:B------:R-:W-:Y:S02]  /*a0a0*/  IADD3 R33, P6, R4.reuse, 0x5000, RZ ;  /* 0x0000500004217810 */ /* 0x040fe40007fde0ff */
[C---:B------:R-:W-:Y:S01]  /*a0b0*/  IADD3 R37, P5, R4.reuse, 0x6000, RZ ;  /* 0x0000600004257810 */ /* 0x040fe20007fbe0ff */
[----:B------:R-:W-:Y:S01]  /*a0c0*/  USHF.R.S32.HI UR4, URZ, 0x1f, UR39 ;  /* 0x0000001f3f047899 */ /* 0x000fe20008011427 */
[----:B------:R-:W-:Y:S01]  /*a0d0*/  SHF.R.U64 R3, R3, 0x3, RZ ;  /* 0x0000000303037819 */ /* 0x000fe200000012ff */
[----:B------:R-:W-:Y:S01]  /*a0e0*/  UIMAD.WIDE.U32 UR10, UR41, UR12, UR10 ;  /* 0x0000000c290a72a5 */ /* 0x000fe2000f8e000a */
[----:B------:R-:W-:Y:S01]  /*a0f0*/  IADD3 R41, P4, R4, 0x7000, RZ ;  /* 0x0000700004297810 */ /* 0x000fe20007f9e0ff */
[----:B------:R-:W-:Y:S01]  /*a100*/  @UP1 ULDC UR14, c[0x0][0xbec] ;  /* 0x0002fb00000e1ab9 */ /* 0x000fe20000000800 */
[----:B------:R-:W-:Y:S01]  /*a110*/  LOP3.LUT R72, R3, R6, RZ, 0x3c, !PT ;  /* 0x0000000603487212 */ /* 0x000fe200078e3cff */
[----:B------:R-:W-:Y:S01]  /*a120*/  IMAD R3, R20, 0x20, R81 ;  /* 0x0000002014037824 */ /* 0x000fe200078e0251 */
[----:B------:R-:W-:Y:S01]  /*a130*/  IADD3 R45, P3, R4, 0x8000, RZ ;  /* 0x00008000042d7810 */ /* 0x000fe20007f7e0ff */
[----:B------:R-:W-:Y:S01]  /*a140*/  UIMAD UR11, UR41, UR13, UR11 ;  /* 0x0000000d290b72a4 */ /* 0x000fe2000f8e020b */
[----:B------:R-:W-:Y:S01]  /*a150*/  LOP3.LUT R28, R29, 0x380, RZ, 0xc0, !PT ;  /* 0x000003801d1c7812 */ /* 0x000fe200078ec0ff */
[----:B------:R-:W-:Y:S01]  /*a160*/  VIADD R78, R3, UR42 ;  /* 0x0000002a034e7c36 */ /* 0x000fe20008000000 */
[----:B------:R-:W-:Y:S01]  /*a170*/  LOP3.LUT R32, R33, 0x380, RZ, 0xc0, !PT ;  /* 0x0000038021207812 */ /* 0x000fe200078ec0ff */
[----:B------:R-:W-:Y:S01]  /*a180*/  ULDC.64 UR12, c[0x0][0xaf0] ;  /* 0x0002bc00000c7ab9 */ /* 0x000fe20000000a00 */
[----:B------:R-:W-:Y:S01]  /*a190*/  LOP3.LUT R36, R37, 0x380, RZ, 0xc0, !PT ;  /* 0x0000038025247812 */ /* 0x000fe200078ec0ff */
[--C-:B------:R-:W-:Y:S01]  /*a1a0*/  IMAD.X R73, RZ, RZ, R5.reuse, P2 ;  /* 0x000000ffff497224 */ /* 0x100fe200010e0605 */
[----:B------:R-:W-:Y:S01]  /*a1b0*/  LOP3.LUT R40, R41, 0x380, RZ, 0xc0, !PT ;  /* 0x0000038029287812 */ /* 0x000fe200078ec0ff */
[----:B------:R-:W5:Y:S01]  /*a1c0*/  LD.E.128 R8, desc[UR52][R8.64] ;  /* 0x0000003408087980 */ /* 0x000f62000c101d00 */
[----:B------:R-:W-:Y:S01]  /*a1d0*/  LOP3.LUT R44, R45, 0x380, RZ, 0xc0, !PT ;  /* 0x000003802d2c7812 */ /* 0x000fe200078ec0ff */
[----:B------:R-:W-:Y:S01]  /*a1e0*/  UIMAD UR4, UR4, UR12, URZ ;  /* 0x0000000c040472a4 */ /* 0x000fe2000f8e023f */
[----:B------:R-:W-:Y:S01]  /*a1f0*/  SHF.R.U64 R28, R28, 0x3, RZ ;  /* 0x000000031c1c7819 */ /* 0x000fe200000012ff */
[----:B------:R-:W-:Y:S01]  /*a200*/  @P1 IMAD.HI.U32 R20, R78, UR14, RZ ;  /* 0x0000000e4e141c27 */ /* 0x000fe2000f8e00ff */
[----:B------:R-:W-:Y:S01]  /*a210*/  SHF.R.U64 R32, R32, 0x3, RZ ;  /* 0x0000000320207819 */ /* 0x000fe200000012ff */
[----:B------:R-:W-:Y:S01]  /*a220*/  UIMAD.WIDE.U32 UR10, UR39, UR12, UR10 ;  /* 0x0000000c270a72a5 */ /* 0x000fe2000f8e000a */
[----:B------:R-:W-:Y:S01]  /*a230*/  SHF.R.U64 R36, R36, 0x3, RZ ;  /* 0x0000000324247819 */ /* 0x000fe200000012ff */
[----:B------:R-:W-:Y:S01]  /*a240*/  IMAD.MOV.U32 R3, RZ, RZ, R78 ;  /* 0x000000ffff037224 */ /* 0x000fe200078e004e */
[----:B------:R-:W-:Y:S01]  /*a250*/  SHF.R.U64 R40, R40, 0x3, RZ ;  /* 0x0000000328287819 */ /* 0x000fe200000012ff */
[----:B------:R-:W-:Y:S01]  /*a260*/  @UP1 ULDC UR12, c[0x0][0xbf0] ;  /* 0x0002fc00000c1ab9 */ /* 0x000fe20000000800 */
[----:B------:R-:W-:Y:S01]  /*a270*/  SHF.R.U64 R44, R44, 0x3, RZ ;  /* 0x000000032c2c7819 */ /* 0x000fe200000012ff */
[----:B------:R-:W-:Y:S01]  /*a280*/  UIMAD UR4, UR39, UR13, UR4 ;  /* 0x0000000d270472a4 */ /* 0x000fe2000f8e0204 */
        /* <DEDUP_REMOVED lines=10> */
[----:B------:R-:W-:Y:S01]  /*a330*/  @P1 SHF.R.U32.HI R3, RZ, UR12, R20 ;  /* 0x0000000cff031c19 */ /* 0x000fe20008011614 */
[----:B------:R-:W-:Y:S01]  /*a340*/  UIADD3 UR4, UR11, UR4, URZ ;  /* 0x000000040b047290 */ /* 0x000fe2000fffe03f */
[C---:B------:R-:W-:Y:S01]  /*a350*/  IADD3 R53, P0, R4.reuse, 0xa000, RZ ;  /* 0x0000a00004357810 */ /* 0x040fe20007f1e0ff */
[----:B------:R-:W-:Y:S01]  /*a360*/  IMAD.U32 R21, RZ, RZ, UR11 ;  /* 0x0000000bff157e24 */ /* 0x000fe2000f8e00ff */
[C---:B------:R-:W-:Y:S01]  /*a370*/  IADD3 R57, P6, R4.reuse, 0xb000, RZ ;  /* 0x0000b00004397810 */ /* 0x040fe20007fde0ff */
[----:B------:R-:W5:Y:S01]  /*a380*/  LD.E.128 R12, desc[UR52][R12.64] ;  /* 0x000000340c0c7980 */ /* 0x000f62000c101d00 */
[----:B------:R-:W-:-:S02]  /*a390*/  IADD3 R61, P5, R4, 0xc000, RZ ;  /* 0x0000c000043d7810 */ /* 0x000fc40007fbe0ff */
[C---:B------:R-:W-:Y:S01]  /*a3a0*/  IADD3 R65, P4, R4.reuse, 0xd000, RZ ;  /* 0x0000d00004417810 */ /* 0x040fe20007f9e0ff */
[----:B------:R-:W5:Y:S01]  /*a3b0*/  LD.E.128 R28, desc[UR52][R28.64] ;  /* 0x000000341c1c7980 */ /* 0x000f62000c101d00 */
[----:B------:R-:W-:Y:S01]  /*a3c0*/  IADD3 R69, P3, R4, 0xe000, RZ ;  /* 0x0000e00004457810 */ /* 0x000fe20007f7e0ff */
[--C-:B------:R-:W-:Y:S01]  /*a3d0*/  IMAD.MOV R77, RZ, RZ, -R3.reuse ;  /* 0x000000ffff4d7224 */ /* 0x100fe200078e0a03 */
[----:B------:R-:W-:Y:S01]  /*a3e0*/  SHF.R.S32.HI R76, RZ, 0x1f, R3 ;  /* 0x0000001fff4c7819 */ /* 0x000fe20000011403 */
[----:B------:R-:W-:Y:S01]  /*a3f0*/  IMAD.U32 R20, RZ, RZ, UR10 ;  /* 0x0000000aff147e24 */ /* 0x000fe2000f8e00ff */
[----:B------:R-:W-:Y:S01]  /*a400*/  LOP3.LUT R52, R53, 0x380, RZ, 0xc0, !PT ;  /* 0x0000038035347812 */ /* 0x000fe200078ec0ff */
[----:B------:R-:W-:Y:S01]  /*a410*/  ULDC.64 UR10, c[0x0][0xae0] ;  /* 0x0002b800000a7ab9 */ /* 0x000fe20000000a00 */
[----:B------:R-:W-:Y:S01]  /*a420*/  LOP3.LUT R56, R57, 0x380, RZ, 0xc0, !PT ;  /* 0x0000038039387812 */ /* 0x000fe200078ec0ff */
[----:B------:R-:W5:Y:S01]  /*a430*/  LD.E.128 R32, desc[UR52][R32.64] ;  /* 0x0000003420207980 */ /* 0x000f62000c101d00 */
[----:B------:R-:W-:-:S02]  /*a440*/  LOP3.LUT R60, R61, 0x380, RZ, 0xc0, !PT ;  /* 0x000003803d3c7812 */ /* 0x000fc400078ec0ff */
[----:B------:R-:W-:Y:S01]  /*a450*/  LOP3.LUT R64, R65, 0x380, RZ, 0xc0, !PT ;  /* 0x0000038041407812 */ /* 0x000fe200078ec0ff */
[----:B------:R-:W5:Y:S01]  /*a460*/  LD.E.128 R36, desc[UR52][R36.64] ;  /* 0x0000003424247980 */ /* 0x000f62000c101d00 */
[----:B------:R-:W-:Y:S02]  /*a470*/  LOP3.LUT R68, R69, 0x380, RZ, 0xc0, !PT ;  /* 0x0000038045447812 */ /* 0x000fe400078ec0ff */
[----:B------:R-:W-:Y:S01]  /*a480*/  LOP3.LUT R7, R4, 0x380, RZ, 0xc0, !PT ;  /* 0x0000038004077812 */ /* 0x000fe200078ec0ff */
[----:B------:R-:W-:Y:S01]  /*a490*/  IMAD.U32 R21, RZ, RZ, UR4 ;  /* 0x00000004ff157e24 */ /* 0x000fe2000f8e00ff */
[----:B------:R-:W-:Y:S01]  /*a4a0*/  SHF.R.U64 R52, R52, 0x3, RZ ;  /* 0x0000000334347819 */ /* 0x000fe200000012ff */
[----:B------:R-:W-:Y:S01]  /*a4b0*/  IMAD R76, R76, UR10, RZ ;  /* 0x0000000a4c4c7c24 */ /* 0x000fe2000f8e02ff */
[----:B------:R-:W-:Y:S01]  /*a4c0*/  SHF.R.U64 R56, R56, 0x3, RZ ;  /* 0x0000000338387819 */ /* 0x000fe200000012ff */
[----:B------:R-:W-:Y:S01]  /*a4d0*/  IMAD R77, R77, UR9, R78 ;  /* 0x000000094d4d7c24 */ /* 0x000fe2000f8e024e */
[----:B------:R-:W-:Y:S01]  /*a4e0*/  SHF.R.U64 R60, R60, 0x3, RZ ;  /* 0x000000033c3c7819 */ /* 0x000fe200000012ff */
[----:B------:R-:W5:Y:S01]  /*a4f0*/  LD.E.128 R40, desc[UR52][R40.64] ;  /* 0x0000003428287980 */ /* 0x000f62000c101d00 */
[----:B------:R-:W-:-:S02]  /*a500*/  SHF.R.U64 R64, R64, 0x3, RZ ;  /* 0x0000000340407819 */ /* 0x000fc400000012ff */
[----:B------:R-:W-:Y:S01]  /*a510*/  SHF.R.U64 R68, R68, 0x3, RZ ;  /* 0x0000000344447819 */ /* 0x000fe200000012ff */
[----:B------:R-:W5:Y:S01]  /*a520*/  LD.E.128 R44, desc[UR52][R44.64] ;  /* 0x000000342c2c7980 */ /* 0x000f62000c101d00 */
[----:B------:R-:W-:Y:S01]  /*a530*/  SHF.R.U64 R7, R7, 0x3, RZ ;  /* 0x0000000307077819 */ /* 0x000fe200000012ff */
[C---:B------:R-:W-:Y:S01]  /*a540*/  IMAD.WIDE.U32 R20, R3.reuse, UR10, R20 ;  /* 0x0000000a03147c25 */ /* 0x040fe2000f8e0014 */
[----:B------:R-:W-:Y:S01]  /*a550*/  LOP3.LUT R52, R52, R53, RZ, 0x3c, !PT ;  /* 0x0000003534347212 */ /* 0x000fe200078e3cff */
[----:B------:R-:W5:Y:S01]  /*a560*/  LD.E.128 R48, desc[UR52][R48.64] ;  /* 0x0000003430307980 */ /* 0x000f62000c101d00 */
[----:B------:R-:W-:Y:S01]  /*a570*/  LOP3.LUT R56, R56, R57, RZ, 0x3c, !PT ;  /* 0x0000003938387212 */ /* 0x000fe200078e3cff */
        /* <DEDUP_REMOVED lines=11> */
[----:B------:R-:W-:Y:S01]  /*a630*/  ULDC.64 UR10, c[0x0][0xad8] ;  /* 0x0002b600000a7ab9 */ /* 0x000fe20000000a00 */
[----:B------:R-:W-:Y:S01]  /*a640*/  IMAD.IADD R21, R21, 0x1, R79 ;  /* 0x0000000115157824 */ /* 0x000fe200078e024f */
[----:B------:R-:W5:Y:S01]  /*a650*/  LD.E.128 R4, desc[UR52][R4.64] ;  /* 0x0000003404047980 */ /* 0x000f62000c101d00 */
[----:B------:R-:W-:-:S03]  /*a660*/  IMAD R76, R3, UR10, RZ ;  /* 0x0000000a034c7c24 */ /* 0x000fc6000f8e02ff */
        /* <DEDUP_REMOVED lines=17> */
[----:B------:R-:W-:Y:S01]  /*a780*/  VIADD R84, R81, UR42 ;  /* 0x0000002a51547c36 */ /* 0x000fe20008000000 */
[----:B------:R-:W-:-:S02]  /*a790*/  UIADD3 UR8, UR8, 0x22820, URZ ;  /* 0x0002282008087890 */ /* 0x000fc4000fffe03f */
        /* <DEDUP_REMOVED lines=36> */
.L_x_14031:
[----:B------:R-:W-:Y:S05]  /*a9e0*/  BSYNC B1 ;  /* 0x0000000000017941 */ /* 0x000fea0003800000 */
.L_x_14030:
[----:B--2---:R2:W3:Y:S01]  /*a9f0*/  SHFL.IDX PT, R3, R83, 0x1, 0x181f ;  /* 0x00381f0053037f89 */ /* 0x0044e200000e0000 */
[----:B------:R-:W-:Y:S03]  /*aa00*/  BSSY B1, `(.L_x_14032) ;  /* 0x0000014000017945 */ /* 0x000fe60003800000 */
[----:B0----5:R2:W0:Y:S01]  /*aa10*/  SHFL.IDX PT, R29, R82, 0x1, 0x181f ;  /* 0x00381f00521d7f89 */ /* 0x02142200000e0000 */
        /* <DEDUP_REMOVED lines=18> */
.L_x_14033:
[----:B------:R-:W-:Y:S05]  /*ab40*/  BSYNC B1 ;  /* 0x0000000000017941 */ /* 0x000fea0003800000 */
.L_x_14032:
[----:B---3--:R3:W0:Y:S01]  /*ab50*/  SHFL.IDX PT, R3, R83, 0x2, 0x181f ;  /* 0x00581f0053037f89 */ /* 0x00862200000e0000 */
[----:B------:R-:W-:Y:S03]  /*ab60*/  BSSY B1, `(.L_x_14034) ;  /* 0x0000014000017945 */ /* 0x000fe60003800000 */
[----:B----4-:R3:W4:Y:S01]  /*ab70*/  SHFL.IDX PT, R11, R82, 0x2, 0x181f ;  /* 0x00581f00520b7f89 */ /* 0x01072200000e0000 */
[----:B------:R-:W-:Y:S05]  /*ab80*/  @P0 BRA `(.L_x_14035) ;  /* 0x0000000000440947 */ /* 0x000fea0003800000 */
[----:B------:R-:W-:Y:S02]  /*ab90*/  ULDC UR4, c[0x0][0xac8] ;  /* 0x0002b20000047ab9 */ /* 0x000fe40000000800 */
[----:B------:R-:W-:Y:S02]  /*aba0*/  ISETP.GE.AND P3, PT, R0, UR4, PT ;  /* 0x0000000400007c0c */ /* 0x000fe4000bf66270 */
[----:B------:R-:W-:Y:S02]  /*abb0*/  ISETP.GE.AND P2, PT, R86, UR4, PT ;  /* 0x0000000456007c0c */ /* 0x000fe4000bf46270 */
[----:B------:R-:W-:Y:S02]  /*abc0*/  ISETP.GE.AND P1, PT, R88, UR4, PT ;  /* 0x0000000458007c0c */ /* 0x000fe4000bf26270 */
[----:B------:R-:W-:-:S07]  /*abd0*/  ISETP.GE.AND P0, PT, R90, UR4, PT ;  /* 0x000000045a007c0c */ /* 0x000fce000bf06270 */
[-C--:B----4-:R-:W-:Y:S02]  /*abe0*/  @!P3 LEA R4, P6, R0, R11.reuse, 0x1 ;  /* 0x0000000b0004b211 */ /* 0x090fe400078c08ff */
        /* <DEDUP_REMOVED lines=11> */
.L_x_14035:
[----:B------:R-:W-:Y:S05]  /*aca0*/  BSYNC B1 ;  /* 0x0000000000017941 */ /* 0x000fea0003800000 */
.L_x_14034:
[----:B0-----:R-:W-:Y:S01]  /*acb0*/  VIADD R3, R84, 0x60 ;  /* 0x0000006054037836 */ /* 0x001fe20000000000 */
[----:B--23--:R-:W0:Y:S04]  /*acc0*/  SHFL.IDX PT, R83, R83, 0x3, 0x181f ;  /* 0x00781f0053537f89 */ /* 0x00ce2800000e0000 */
[----:B------:R-:W-:Y:S01]  /*acd0*/  ISETP.GE.AND P0, PT, R3, UR16, PT ;  /* 0x0000001003007c0c */ /* 0x000fe2000bf06270 */
[----:B----4-:R4:W2:-:S12]  /*ace0*/  SHFL.IDX PT, R11, R82, 0x3, 0x181f ;  /* 0x00781f00520b7f89 */ /* 0x01089800000e0000 */
[----:B----4-:R-:W-:Y:S05]  /*acf0*/  @P0 BRA `(.L_x_14036) ;  /* 0x0000002400a00947 */ /* 0x010fea0003800000 */
[----:B------:R-:W-:Y:S02]  /*ad00*/  ULDC UR4, c[0x0][0xac8] ;  /* 0x0002b20000047ab9 */ /* 0x000fe40000000800 */
[----:B------:R-:W-:Y:S02]  /*ad10*/  ISETP.GE.AND P3, PT, R0, UR4, PT ;  /* 0x0000000400007c0c */ /* 0x000fe4000bf66270 */
[----:B------:R-:W-:Y:S02]  /*ad20*/  ISETP.GE.AND P4, PT, R86, UR4, PT ;  /* 0x0000000456007c0c */ /* 0x000fe4000bf86270 */
[----:B------:R-:W-:-:S09]  /*ad30*/  ISETP.GE.AND P5, PT, R88, UR4, PT ;  /* 0x0000000458007c0c */ /* 0x000fd2000bfa6270 */
[-C--:B--2---:R-:W-:Y:S02]  /*ad40*/  @!P3 LEA R4, P0, R0, R11.reuse, 0x1 ;  /* 0x0000000b0004b211 */ /* 0x084fe400078008ff */
[-C--:B------:R-:W-:Y:S02]  /*ad50*/  @!P4 LEA R6, P1, R86, R11.reuse, 0x1 ;  /* 0x0000000b5606c211 */ /* 0x080fe400078208ff */
[----:B------:R-:W-:Y:S02]  /*ad60*/  @!P5 LEA R8, P2, R88, R11, 0x1 ;  /* 0x0000000b5808d211 */ /* 0x000fe400078408ff */
        /* <DEDUP_REMOVED lines=8> */
[----:B----4-:R-:W-:-:S04]  /*adf0*/  LEA R4, P0, R90, R11, 0x1 ;  /* 0x0000000b5a047211 */ /* 0x010fc800078008ff */
[----:B------:R-:W-:-:S05]  /*ae00*/  LEA.HI.X R5, R90, R83, R89, 0x1, P0 ;  /* 0x000000535a057211 */ /* 0x000fca00000f0c59 */
[----:B------:R0:W-:Y:S01]  /*ae10*/  ST.E.128 desc[UR52][R4.64], R72 ;  /* 0x0000004804007985 */ /* 0x0001e2000c101d34 */
[----:B------:R-:W-:Y:S05]  /*ae20*/  BRA `(.L_x_14036) ;  /* 0x0000002400547947 */ /* 0x000fea0003800000 */
.L_x_14029:
        /* <DEDUP_REMOVED lines=171> */
[----:B---3--:R-:W-:Y:S01]  /*b8e0*/  @!P4 LEA R8, P5, R204, R4, 0x2 ;  /* 0x00000004cc08c211 */ /* 0x008fe200078a10ff */
[----:B------:R3:W-:Y:S01]  /*b8f0*/  @!P1 ST.E.64 desc[UR52][R6.64], R112 ;  /* 0x0000007006009985 */ /* 0x0007e2000c101b34 */
[----:B------:R-:W-:Y:S02]  /*b900*/  ISETP.GE.AND P1, PT, R18, UR4, PT ;  /* 0x0000000412007c0c */ /* 0x000fe4000bf26270 */
[----:B------:R-:W-:-:S03]  /*b910*/  @!P4 LEA.HI.X R9, R204, R5, R153, 0x2, P5 ;  /* 0x00000005cc09c211 */ /* 0x000fc600028f1499 */
[-C--:B----4-:R-:W-:Y:S02]  /*b920*/  @!P3 LEA R10, P6, R23, R4.reuse, 0x2 ;  /* 0x00000004170ab211 */ /* 0x090fe400078c10ff */
[----:B------:R4:W-:Y:S02]  /*b930*/  @!P4 ST.E.64 desc[UR52][R8.64], R116 ;  /* 0x000000740800c985 */ /* 0x0009e4000c101b34 */
[-C--:B-1----:R-:W-:Y:S02]  /*b940*/  @!P2 LEA R12, P4, R19, R4.reuse, 0x2 ;  /* 0x00000004130ca211 */ /* 0x082fe400078810ff */
        /* <DEDUP_REMOVED lines=32> */
.L_x_14038:
[----:B------:R-:W-:Y:S05]  /*bb50*/  BSYNC B1 ;  /* 0x0000000000017941 */ /* 0x000fea0003800000 */
.L_x_14037:
[----:B--2-4-:R2:W3:Y:S04]  /*bb60*/  SHFL.IDX PT, R5, R3, 0x1, 0x1c1f ;  /* 0x003c1f0003057f89 */ /* 0x0144e800000e0000 */
        /* <DEDUP_REMOVED lines=127> */
[-C--:B------:R-:W-:Y:S01]  /*c360*/  @!P3 LEA.HI.X R9, R3, R5.reuse, R0, 0x2, P5 ;  /* 0x000000050309b211 */ /* 0x080fe200028f1400 */
[----:B------:R-:W-:Y:S01]  /*c370*/  VIADD R3, R2, 0xf8 ;  /* 0x000000f802037836 */ /* 0x000fe20000000000 */
[----:B------:R-:W-:Y:S02]  /*c380*/  SHF.R.S32.HI R0, RZ, 0x1f, R21 ;  /* 0x0000001fff007819 */ /* 0x000fe40000011415 */
        /* <DEDUP_REMOVED lines=11> */
.L_x_14027:
        /* <DEDUP_REMOVED lines=33> */
.L_x_14039:
        /* <DEDUP_REMOVED lines=57> */
.L_x_14041:
[----:B------:R-:W-:Y:S05]  /*c9e0*/  BSYNC B1 ;  /* 0x0000000000017941 */ /* 0x000fea0003800000 */
.L_x_14040:
        /* <DEDUP_REMOVED lines=14> */
[----:B------:R-:W-:-:S03]  /*cad0*/  UIADD3 UR9, UR9, UR10, URZ ;  /* 0x0000000a09097290 */ /* 0x000fc6000fffe03f */
[----:B------:R-:W-:Y:S01]  /*cae0*/  IMAD R3, R10, 0x20, R13 ;  /* 0x000000200a037824 */ /* 0x000fe200078e020d */
[----:B------:R-:W-:Y:S02]  /*caf0*/  ULDC.64 UR10, c[0x0][0xae8] ;  /* 0x0002ba00000a7ab9 */ /* 0x000fe40000000a00 */
[----:B------:R-:W-:Y:S01]  /*cb00*/  UIMAD.WIDE.U32 UR8, UR41, UR10, UR8 ;  /* 0x0000000a290872a5 */ /* 0x000fe2000f8e0008 */
[----:B------:R-:W-:Y:S01]  /*cb10*/  VIADD R8, R3, UR42 ;  /* 0x0000002a03087c36 */ /* 0x000fe20008000000 */
[----:B-1----:R-:W-:Y:S02]  /*cb20*/  ISETP.NE.AND P0, PT, R11, 0x1, PT ;  /* 0x000000010b00780c */ /* 0x002fe40003f05270 */
[----:B------:R-:W-:Y:S01]  /*cb30*/  UIMAD UR9, UR41, UR11, UR9 ;  /* 0x0000000b290972a4 */ /* 0x000fe2000f8e0209 */
[----:B------:R-:W-:Y:S02]  /*cb40*/  IMAD.MOV.U32 R3, RZ, RZ, R8 ;  /* 0x000000ffff037224 */ /* 0x000fe400078e0008 */
[----:B------:R-:W-:-:S02]  /*cb50*/  ULDC.64 UR10, c[0x0][0xaf0] ;  /* 0x0002bc00000a7ab9 */ /* 0x000fc40000000a00 */
        /* <DEDUP_REMOVED lines=21> */
[----:B-----5:R-:W-:Y:S02]  /*ccb0*/  IMAD R11, R0, R11, RZ ;  /* 0x0000000b000b7224 */ /* 0x020fe400078e02ff */
        /* <DEDUP_REMOVED lines=41> */
.L_x_14043:
[----:B------:R-:W-:Y:S05]  /*cf50*/  BSYNC B1 ;  /* 0x0000000000017941 */ /* 0x000fea0003800000 */
.L_x_14042:
        /* <DEDUP_REMOVED lines=21> */
.L_x_14045:
[----:B------:R-:W-:Y:S05]  /*d0b0*/  BSYNC B1 ;  /* 0x0000000000017941 */ /* 0x000fea0003800000 */
.L_x_14044:
        /* <DEDUP_REMOVED lines=21> */
.L_x_14047:
[----:B------:R-:W-:Y:S05]  /*d210*/  BSYNC B1 ;  /* 0x0000000000017941 */ /* 0x000fea0003800000 */
.L_x_14046:
        /* <DEDUP_REMOVED lines=10> */
[----:B---3--:R-:W-:-:S04]  /*d2c0*/  @!P3 LEA R6, P4, R7, R4, 0x1 ;  /* 0x000000040706b211 */ /* 0x008fc800078808ff */
[-C--:B--2---:R-:W-:Y:S02]  /*d2d0*/  @!P3 LEA.HI.X R7, R7, R3.reuse, R20, 0x1, P4 ;  /* 0x000000030707b211 */ /* 0x084fe400020f0c14 */
        /* <DEDUP_REMOVED lines=10> */
.L_x_14036:
[----:B------:R-:W-:Y:S05]  /*d380*/  BSYNC B0 ;  /* 0x0000000000007941 */ /* 0x000fea0003800000 */
.L_x_14026:
[----:B------:R-:W-:Y:S02]  /*d390*/  ULDC UR4, c[0x0][0xc3c] ;  /* 0x00030f0000047ab9 */ /* 0x000fe40000000800 */
[----:B------:R-:W-:-:S06]  /*d3a0*/  UISETP.GE.AND UP0, UPT, UR7, UR4, UPT ;  /* 0x000000040700728c */ /* 0x000fcc000bf06270 */
[----:B------:R-:W-:-:S13]  /*d3b0*/  PLOP3.LUT P0, PT, PT, PT, UP0, 0x80, 0x0 ;  /* 0x000000000000781c */ /* 0x000fda0003f0f008 */
[----:B------:R-:W-:Y:S05]  /*d3c0*/  @!P0 BRA `(.L_x_14048) ;  /* 0xffffff3c00188947 */ /* 0x000fea000383ffff */
[----:B------:R-:W-:Y:S05]  /*d3d0*/  EXIT ;  /* 0x000000000000794d */ /* 0x000fea0003800000 */
.L_x_13983:
        /* <DEDUP_REMOVED lines=16> */
.L_x_14049:
        /* <DEDUP_REMOVED lines=43> */
.L_x_14053:
        /* <DEDUP_REMOVED lines=35> */
.L_x_14051:
        /* <DEDUP_REMOVED lines=13> */
.L_x_14054:
        /* <DEDUP_REMOVED lines=62> */
.L_x_14055:
        /* <DEDUP_REMOVED lines=61> */
.L_x_14056:
[----:B------:R-:W-:-:S05]  /*e240*/  LOP3.LUT R17, RZ, R2, RZ, 0x33, !PT ;  /* 0x00000002ff117212 */ /* 0x000fca00078e33ff */
[----:B------:R-:W-:Y:S01]  /*e250*/  IMAD.IADD R17, R6, 0x1, R17 ;  /* 0x0000000106117824 */ /* 0x000fe200078e0211 */
[----:B------:R-:W-:Y:S06]  /*e260*/  BRA `(.L_x_14057) ;  /* 0x0000000000147947 */ /* 0x000fec0003800000 */
.L_x_14052:
[----:B------:R-:W-:Y:S01]  /*e270*/  ULDC UR4, c[0x0][0xc3c] ;  /* 0x00030f0000047ab9 */ /* 0x000fe20000000800 */
[----:B------:R-:W-:Y:S02]  /*e280*/  IMAD.MOV.U32 R17, RZ, RZ, RZ ;  /* 0x000000ffff117224 */ /* 0x000fe400078e00ff */
[----:B------:R-:W-:Y:S02]  /*e290*/  IMAD.U32 R16, RZ, RZ, UR6 ;  /* 0x00000006ff107e24 */ /* 0x000fe4000f8e00ff */
[----:B------:R-:W-:Y:S02]  /*e2a0*/  IMAD.MOV.U32 R18, RZ, RZ, RZ ;  /* 0x000000ffff127224 */ /* 0x000fe400078e00ff */
[----:B------:R-:W-:-:S07]  /*e2b0*/  IMAD.U32 R19, RZ, RZ, UR4 ;  /* 0x00000004ff137e24 */ /* 0x000fce000f8e00ff */
.L_x_14057:
[----:B------:R-:W-:-:S13]  /*e2c0*/  ISETP.NE.AND P0, PT, R7, RZ, PT ;  /* 0x000000ff0700720c */ /* 0x000fda0003f05270 */
[----:B------:R-:W0:Y:S01]  /*e2d0*/  @!P0 S2R R3, SR_CgaCtaId ;  /* 0x0000000000038919 */ /* 0x000e220000008800 */
[----:B------:R-:W-:-:S04]  /*e2e0*/  @!P0 MOV R2, 0x400 ;  /* 0x0000040000028802 */ /* 0x000fc80000000f00 */
[----:B0-----:R-:W-:-:S05]  /*e2f0*/  @!P0 LEA R2, R3, R2, 0x18 ;  /* 0x0000000203028211 */ /* 0x001fca00078ec0ff */
[----:B------:R1:W-:Y:S01]  /*e300*/  @!P0 STS.128 [R2+0x228d0], R16 ;  /* 0x0228d01002008388 */ /* 0x0003e20000000c00 */
[----:B------:R-:W-:Y:S06]  /*e310*/  BAR.ARV 0x5, 0x180 ;  /* 0x0146000000007b1d */ /* 0x000fec0000002000 */
.L_x_14050:
        /* <DEDUP_REMOVED lines=29> */
.L_x_14121:
[----:B0-----:R-:W0:Y:S02]  /*e4f0*/  LDC.64 R2, c[0x0][0xc88] ;  /* 0x00032200ff027b82 */ /* 0x001e240000000a00 */
        /* <DEDUP_REMOVED lines=37> */
[----:B--2---:R1:W-:Y:S01]  /*e750*/  @P0 STL [R1], R0 ;  /* 0x0000000001000387 */ /* 0x0043e20000100800 */
[----:B---3--:R-:W-:Y:S05]  /*e760*/  @P0 BRA `(.L_x_14059) ;  /* 0x0000000000200947 */ /* 0x008fea0003800000 */
[----:B------:R-:W-:Y:S02]  /*e770*/  ULDC UR4, c[0x0][0x288] ;  /* 0x0000a20000047ab9 */ /* 0x000fe40000000800 */
[----:B-1----:R-:W-:-:S05]  /*e780*/  IMAD.U32 R0, RZ, RZ, UR4 ;  /* 0x00000004ff007e24 */ /* 0x002fca000f8e00ff */
[----:B------:R0:W-:Y:S01]  /*e790*/  STL [R1], R0 ;  /* 0x0000000001007387 */ /* 0x0001e20000100800 */
[----:B------:R-:W-:Y:S05]  /*e7a0*/  @!P2 BRA `(.L_x_14059) ;  /* 0x000000000010a947 */ /* 0x000fea0003800000 */
[----:B------:R-:W2:Y:S04]  /*e7b0*/  LDG.E R5, desc[UR52][R2.64] ;  /* 0x0000003402057981 */ /* 0x000ea8000c1e1900 */
[----:B0-----:R-:W2:Y:S02]  /*e7c0*/  LDG.E R0, desc[UR52][R2.64+0x4] ;  /* 0x0000043402007981 */ /* 0x001ea4000c1e1900 */
[----:B--2---:R-:W-:-:S05]  /*e7d0*/  IMAD.IADD R0, R0, 0x1, -R5 ;  /* 0x0000000100007824 */ /* 0x004fca00078e0a05 */
[----:B------:R2:W-:Y:S02]  /*e7e0*/  STL [R1], R0 ;  /* 0x0000000001007387 */ /* 0x0005e40000100800 */
.L_x_14059:
        /* <DEDUP_REMOVED lines=9> */
.L_x_14060:
        /* <DEDUP_REMOVED lines=9> */
.L_x_14061:
[----:B------:R-:W4:Y:S01]  /*e910*/  LDL R4, [R1] ;  /* 0x0000000001047983 */ /* 0x000f220000100800 */
        /* <DEDUP_REMOVED lines=59> */
.L_x_14063:
[----:B------:R-:W-:Y:S05]  /*ecd0*/  BSYNC B0 ;  /* 0x0000000000007941 */ /* 0x000fea0003800000 */
.L_x_14062:
        /* <DEDUP_REMOVED lines=23> */
.L_x_14065:
        /* <DEDUP_REMOVED lines=20> */
.L_x_14068:
[----:B------:R-:W-:Y:S05]  /*ef90*/  BSYNC B6 ;  /* 0x0000000000067941 */ /* 0x000fea0003800000 */
.L_x_14067:
        /* <DEDUP_REMOVED lines=20> */
.L_x_14071:
        /* <DEDUP_REMOVED lines=15> */
.L_x_14070:
[----:B------:R-:W-:Y:S05]  /*f1d0*/  BSYNC B6 ;  /* 0x0000000000067941 */ /* 0x000fea0003800000 */
.L_x_14069:
[----:B------:R-:W0:Y:S01]  /*f1e0*/  S2R R20, SR_TID.X ;  /* 0x0000000000147919 */ /* 0x000e220000002100 */
[----:B------:R-:W-:Y:S01]  /*f1f0*/  ULDC.64 UR4, c[0x0][0x9f8] ;  /* 0x00027e0000047ab9 */ /* 0x000fe20000000a00 */
[----:B------:R-:W1:Y:S01]  /*f200*/  LDC R8, c[0x0][0x430] ;  /* 0x00010c00ff087b82 */ /* 0x000e620000000800 */
[----:B------:R-:W-:-:S04]  /*f210*/  ISETP.NE.U32.AND P0, PT, RZ, UR4, PT ;  /* 0x00000004ff007c0c */ /* 0x000fc8000bf05070 */
[----:B------:R-:W-:-:S13]  /*f220*/  ISETP.NE.AND.EX P0, PT, RZ, UR5, PT, P0 ;  /* 0x00000005ff007c0c */ /* 0x000fda000bf05300 */
[----:B------:R-:W-:Y:S01]  /*f230*/  @P0 IADD3 R2, P1, R31, UR4, RZ ;  /* 0x000000041f020c10 */ /* 0x000fe2000ff3e0ff */
[----:B------:R-:W-:-:S03]  /*f240*/  ULDC UR4, c[0x0][0x320] ;  /* 0x0000c80000047ab9 */ /* 0x000fc60000000800 */
[----:B------:R-:W-:-:S05]  /*f250*/  @P0 IADD3.X R3, R33, UR5, RZ, P1, !PT ;  /* 0x0000000521030c10 */ /* 0x000fca0008ffe4ff */
[----:B------:R2:W5:Y:S01]  /*f260*/  @P0 LDG.E R27, desc[UR52][R2.64] ;  /* 0x00000034021b0981 */ /* 0x000562000c1e1900 */
[----:B------:R-:W-:Y:S01]  /*f270*/  LOP3.LUT R22, R22, 0xffffffef, RZ, 0xc0, !PT ;  /* 0xffffffef16167812 */ /* 0x000fe200078ec0ff */
[----:B------:R-:W-:Y:S01]  /*f280*/  UMOV UR5, 0xffffffff ;  /* 0xffffffff00057882 */ /* 0x000fe20000000000 */
[----:B0-----:R-:W-:Y:S01]  /*f290*/  IMAD.SHL.U32 R20, R20, 0x8, RZ ;  /* 0x0000000814147824 */ /* 0x001fe200078e00ff */
[----:B------:R-:W0:Y:S01]  /*f2a0*/  S2R R21, SR_TID.X ;  /* 0x0000000000157919 */ /* 0x000e220000002100 */
[----:B------:R-:W-:Y:S01]  /*f2b0*/  LOP3.LUT R22, R22, 0xfffffff7, RZ, 0xc0, !PT ;  /* 0xfffffff716167812 */ /* 0x000fe200078ec0ff */
[----:B------:R-:W-:Y:S02]  /*f2c0*/  VIADD R0, R35, 0xffffffff ;  /* 0xffffffff23007836 */ /* 0x000fe40000000000 */
[----:B------:R-:W-:-:S04]  /*f2d0*/  LOP3.LUT R20, R20, 0x38, RZ, 0xc0, !PT ;  /* 0x0000003814147812 */ /* 0x000fc800078ec0ff */
[C---:B------:R-:W-:Y:S02]  /*f2e0*/  LOP3.LUT R34, R20.reuse, 0x40, RZ, 0xfc, !PT ;  /* 0x0000004014227812 */ /* 0x040fe400078efcff */
[----:B------:R-:W-:Y:S02]  /*f2f0*/  LOP3.LUT R20, R20, 0x80, RZ, 0xfc, !PT ;  /* 0x0000008014147812 */ /* 0x000fe400078efcff */
[----:B------:R-:W-:Y:S02]  /*f300*/  ISETP.GE.AND P1, PT, R34, UR4, PT ;  /* 0x0000000422007c0c */ /* 0x000fe4000bf26270 */
[----:B------:R-:W-:Y:S02]  /*f310*/  ISETP.GE.AND P0, PT, R20, UR4, PT ;  /* 0x0000000414007c0c */ /* 0x000fe4000bf06270 */
[----:B------:R-:W3:Y:S09]  /*f320*/  S2R R20, SR_TID.X ;  /* 0x0000000000147919 */ /* 0x000ef20000002100 */
[----:B------:R-:W-:Y:S01]  /*f330*/  @P1 LOP3.LUT R22, R22, 0x8, RZ, 0xfc, !PT ;  /* 0x0000000816161812 */ /* 0x000fe200078efcff */
[----:B0-----:R-:W-:-:S05]  /*f340*/  IMAD.SHL.U32 R21, R21, 0x8, RZ ;  /* 0x0000000815157824 */ /* 0x001fca00078e00ff */
[----:B------:R-:W-:-:S04]  /*f350*/  LOP3.LUT R21, R21, 0x38, RZ, 0xc0, !PT ;  /* 0x0000003815157812 */ /* 0x000fc800078ec0ff */
[C---:B------:R-:W-:Y:S02]  /*f360*/  ISETP.GE.AND P2, PT, R21.reuse, UR4, PT ;  /* 0x0000000415007c0c */ /* 0x040fe4000bf46270 */
[----:B------:R-:W-:Y:S02]  /*f370*/  LOP3.LUT R21, R21, 0xc0, RZ, 0xfc, !PT ;  /* 0x000000c015157812 */ /* 0x000fe400078efcff */
[----:B---3--:R-:W-:-:S04]  /*f380*/  LOP3.LUT R20, R20, 0x7f, RZ, 0xc0, !PT ;  /* 0x0000007f14147812 */ /* 0x008fc800078ec0ff */
[----:B------:R-:W-:Y:S02]  /*f390*/  SHF.R.U32.HI R34, RZ, 0x3, R20 ;  /* 0x00000003ff227819 */ /* 0x000fe40000011614 */
[----:B------:R-:W0:Y:S03]  /*f3a0*/  S2R R20, SR_TID.X ;  /* 0x0000000000147919 */ /* 0x000e260000002100 */
[----:B------:R-:W-:-:S04]  /*f3b0*/  @P2 LOP3.LUT R22, R22, 0x10, RZ, 0xfc, !PT ;  /* 0x0000001016162812 */ /* 0x000fc800078efcff */
[----:B------:R-:W-:-:S04]  /*f3c0*/  LOP3.LUT R22, R22, 0xfffffffb, RZ, 0xc0, !PT ;  /* 0xfffffffb16167812 */ /* 0x000fc800078ec0ff */
[----:B------:R-:W-:Y:S02]  /*f3d0*/  @P0 LOP3.LUT R22, R22, 0x4, RZ, 0xfc, !PT ;  /* 0x0000000416160812 */ /* 0x000fe400078efcff */
[----:B------:R-:W-:Y:S02]  /*f3e0*/  ISETP.GE.AND P0, PT, R21, UR4, PT ;  /* 0x0000000415007c0c */ /* 0x000fe4000bf06270 */
[----:B------:R-:W-:-:S11]  /*f3f0*/  LOP3.LUT R22, R22, 0xfffffffd, RZ, 0xc0, !PT ;  /* 0xfffffffd16167812 */ /* 0x000fd600078ec0ff */
[----:B------:R-:W-:Y:S01]  /*f400*/  @P0 LOP3.LUT R22, R22, 0x2, RZ, 0xfc, !PT ;  /* 0x0000000216160812 */ /* 0x000fe200078efcff */
[----:B0-----:R-:W-:-:S05]  /*f410*/  IMAD.SHL.U32 R20, R20, 0x10, RZ ;  /* 0x0000001014147824 */ /* 0x001fca00078e00ff */
[----:B------:R-:W-:-:S05]  /*f420*/  LOP3.LUT R20, R34, 0x70, R20, 0xf8, !PT ;  /* 0x0000007022147812 */ /* 0x000fca00078ef814 */
[----:B------:R-:W-:Y:S01]  /*f430*/  IMAD R35, R0, 0x60, R20 ;  /* 0x0000006000237824 */ /* 0x000fe200078e0214 */
[----:B-12---:R-:W-:Y:S06]  /*f440*/  BRA.DIV UR5, `(.L_x_14072) ;  /* 0x0000004605007947 */ /* 0x006fec000b800000 */
.L_x_14138:
        /* <DEDUP_REMOVED lines=21> */
[----:B------:R-:W-:Y:S01]  /*f5a0*/  IMAD.U32 R3, RZ, RZ, UR36 ;  /* 0x00000024ff037e24 */ /* 0x000fe2000f8e00ff */
[----:B------:R-:W-:Y:S02]  /*f5b0*/  LOP3.LUT R22, R22, 0xffffffbf, RZ, 0xc0, !PT ;  /* 0xffffffbf16167812 */ /* 0x000fe400078ec0ff */
[----:B0-----:R-:W-:-:S04]  /*f5c0*/  @!P0 LEA R4, P1, R2, R4, 0x2 ;  /* 0x0000000402048211 */ /* 0x001fc800078210ff */
[----:B------:R-:W-:-:S05]  /*f5d0*/  @!P0 LEA.HI.X R5, R2, R5, R7, 0x2, P1 ;  /* 0x0000000502058211 */ /* 0x000fca00008f1407 */
[----:B------:R0:W5:Y:S01]  /*f5e0*/  @!P0 LDG.E R34, desc[UR52][R4.64] ;  /* 0x0000003404228981 */ /* 0x000162000c1e1900 */
[----:B------:R-:W-:Y:S01]  /*f5f0*/  ISETP.NE.AND P0, PT, R3, 0x3, PT ;  /* 0x000000030300780c */ /* 0x000fe20003f05270 */
[----:B------:R-:W-:Y:S01]  /*f600*/  IMAD.MOV R2, RZ, RZ, -R6 ;  /* 0x000000ffff027224 */ /* 0x000fe200078e0a06 */
[----:B------:R-:W-:Y:S02]  /*f610*/  ISETP.GT.U32.AND P1, PT, R20, 0x5f, PT ;  /* 0x0000005f1400780c */ /* 0x000fe40003f24070 */
[----:B------:R-:W-:Y:S01]  /*f620*/  LOP3.LUT R18, R18, 0xffff, RZ, 0xc0, !PT ;  /* 0x0000ffff12127812 */ /* 0x000fe200078ec0ff */
[----:B------:R-:W-:Y:S01]  /*f630*/  IMAD R35, R8, R2, R35 ;  /* 0x0000000208237224 */ /* 0x000fe200078e0223 */
[----:B------:R-:W-:-:S07]  /*f640*/  SEL R6, RZ, 0x1, P2 ;  /* 0x00000001ff067807 */ /* 0x000fce0001000000 */
[----:B------:R-:W-:-:S04]  /*f650*/  @P0 LOP3.LUT R22, R22, 0x40, RZ, 0xfc, !PT ;  /* 0x0000004016160812 */ /* 0x000fc800078efcff */
[----:B------:R-:W-:-:S04]  /*f660*/  LOP3.LUT R22, R22, 0xffffffdf, RZ, 0xc0, !PT ;  /* 0xffffffdf16167812 */ /* 0x000fc800078ec0ff */
[----:B------:R-:W-:Y:S01]  /*f670*/  @P1 LOP3.LUT R22, R22, 0x20, RZ, 0xfc, !PT ;  /* 0x0000002016161812 */ /* 0x000fe200078efcff */
[----:B0-----:R-:W-:Y:S06]  /*f680*/  @!P0 BRA `(.L_x_14073) ;  /* 0x0000000000048947 */ /* 0x001fec0003800000 */
[----:B------:R-:W-:Y:S01]  /*f690*/  BPT.TRAP 0x1 ;  /* 0x000000040000795c */ /* 0x000fe20000300000 */
.L_x_14073:
[----:B------:R-:W-:Y:S01]  /*f6a0*/  IMAD R32, R0, -0x60, R32 ;  /* 0xffffffa000207824 */ /* 0x000fe200078e0220 */
[----:B------:R-:W-:Y:S01]  /*f6b0*/  SHF.L.U32 R0, R26, 0x1f, RZ ;  /* 0x0000001f1a007819 */ /* 0x000fe200000006ff */
[----:B------:R-:W-:Y:S01]  /*f6c0*/  IMAD R33, R24, 0x8, R23 ;  /* 0x0000000818217824 */ /* 0x000fe200078e0217 */
[----:B------:R-:W-:Y:S03]  /*f6d0*/  BSSY B0, `(.L_x_14074) ;  /* 0x0000003000007945 */ /* 0x000fe60003800000 */
[----:B------:R-:W0:Y:S02]  /*f6e0*/  SYNCS.PHASECHK.TRANS64.TRYWAIT P0, [R33+URZ+0x22840], R0 ;  /* 0x02284000210075a7 */ /* 0x000e24000800017f */
[----:B0-----:R-:W-:Y:S05]  /*f6f0*/  @!P0 BRA `(.L_x_14075) ;  /* 0x0000004000888947 */ /* 0x001fea0003800000 */
.L_x_14139:
[----:B------:R-:W-:Y:S05]  /*f700*/  BSYNC B0 ;  /* 0x0000000000007941 */ /* 0x000fea0003800000 */
.L_x_14074:
        /* <DEDUP_REMOVED lines=87> */
.L_x_14153:
        /* <DEDUP_REMOVED lines=10> */
.L_x_14077:
        /* <DEDUP_REMOVED lines=11> */
.L_x_14078:
        /* <DEDUP_REMOVED lines=23> */
[----:B------:R1:W-:Y:S04]  /*ff40*/  STL [R1+0x24], R2 ;  /* 0x0000240201007387 */ /* 0x0003e80000100800 */
        /* <DEDUP_REMOVED lines=20> */
.L_x_14080:
[----:B------:R-:W-:Y:S05]  /*10090*/  BSYNC B6 ;  /* 0x0000000000067941 */ /* 0x000fea0003800000 */
.L_x_14079:
[----:B------:R-:W2:Y:S01]  /*100a0*/  LDL.LU.64 R2, [R1+0x8] ;  /* 0x0000080001027983 */ /* 0x000ea20000300a00 */
[----:B------:R-:W-:Y:S01]  /*100b0*/  ULDC.64 UR4, c[0x0][0x2d8] ;  /* 0x0000b60000047ab9 */ /* 0x000fe20000000a00 */
[----:B------:R-:W1:Y:S02]  /*100c0*/  LDC R4, c[0x0][0x448] ;  /* 0x00011200ff047b82 */ /* 0x000e640000000800 */
[----:B------:R-:W3:Y:S04]  /*100d0*/  LDL.LU R20, [R1+0x24] ;  /* 0x0000240001147983 */ /* 0x000ee80000300800 */
[----:B------:R-:W4:Y:S04]  /*100e0*/  LDL.LU R21, [R1+0x10] ;  /* 0x0000100001157983 */ /* 0x000f280000300800 */
[----:B------:R0:W5:Y:S01]  /*100f0*/  LDL R9, [R1] ;  /* 0x0000000001097983 */ /* 0x0001620000100800 */
[----:B-1----:R-:W-:-:S13]  /*10100*/  ISETP.NE.AND P6, PT, R4, 0x1, PT ;  /* 0x000000010400780c */ /* 0x002fda0003fc5270 */
[----:B------:R-:W1:Y:S08]  /*10110*/  @P6 LDC R6, c[0x0][0x44c] ;  /* 0x00011300ff066b82 */ /* 0x000e700000000800 */
        /* <DEDUP_REMOVED lines=13> */
[----:B------:R-:W-:Y:S01]  /*101f0*/  IMAD.IADD R3, R3, 0x1, R0 ;  /* 0x0000000103037824 */ /* 0x000fe200078e0200 */
[----:B-1----:R-:W-:-:S04]  /*10200*/  LOP3.LUT R20, R20, 0x7f, RZ, 0xc0, !PT ;  /* 0x0000007f14147812 */ /* 0x002fc800078ec0ff */
[----:B------:R-:W-:Y:S02]  /*10210*/  SHF.R.U32.HI R21, RZ, 0x3, R20 ;  /* 0x00000003ff157819 */ /* 0x000fe40000011614 */
[----:B------:R-:W1:Y:S02]  /*10220*/  S2R R20, SR_TID.X ;  /* 0x0000000000147919 */ /* 0x000e640000002100 */
[----:B-1----:R-:W-:-:S05]  /*10230*/  IMAD.SHL.U32 R20, R20, 0x10, RZ ;  /* 0x0000001014147824 */ /* 0x002fca00078e00ff */
[----:B------:R-:W-:-:S05]  /*10240*/  LOP3.LUT R20, R21, 0x70, R20, 0xf8, !PT ;  /* 0x0000007015147812 */ /* 0x000fca00078ef814 */
[----:B------:R-:W-:-:S04]  /*10250*/  IMAD R0, R17, 0x80, R20 ;  /* 0x0000008011007824 */ /* 0x000fc800078e0214 */
[----:B------:R-:W-:-:S04]  /*10260*/  @P6 IMAD.HI.U32 R6, R0, R6, RZ ;  /* 0x0000000600066227 */ /* 0x000fc800078e00ff */
[----:B------:R-:W-:Y:S01]  /*10270*/  IMAD.MOV.U32 R4, RZ, RZ, R0 ;  /* 0x000000ffff047224 */ /* 0x000fe200078e0000 */
[----:B0-----:R-:W-:Y:S02]  /*10280*/  @P6 SHF.R.U32.HI R4, RZ, R5, R6 ;  /* 0x00000005ff046219 */ /* 0x001fe40000011606 */
[----:B------:R-:W0:Y:S03]  /*10290*/  LDC R6, c[0x0][0x448] ;  /* 0x00011200ff067b82 */ /* 0x000e260000000800 */
[----:B------:R-:W-:Y:S01]  /*102a0*/  IMAD.MOV R5, RZ, RZ, -R4 ;  /* 0x000000ffff057224 */ /* 0x000fe200078e0a04 */
[----:B------:R-:W1:Y:S01]  /*102b0*/  S2R R20, SR_TID.X ;  /* 0x0000000000147919 */ /* 0x000e620000002100 */
        /* <DEDUP_REMOVED lines=15> */
[----:B-1----:R-:W-:-:S03]  /*103b0*/  LOP3.LUT R20, R20, 0x7f, RZ, 0xc0, !PT ;  /* 0x0000007f14147812 */ /* 0x002fc600078ec0ff */
        /* <DEDUP_REMOVED lines=78> */
.L_x_14170:
        /* <DEDUP_REMOVED lines=10> */
.L_x_14082:
        /* <DEDUP_REMOVED lines=18> */
.L_x_14171:
[----:B------:R-:W-:Y:S05]  /*10a60*/  BSYNC B0 ;  /* 0x0000000000007941 */ /* 0x000fea0003800000 */
.L_x_14083:
[----:B------:R-:W-:-:S05]  /*10a70*/  IMAD.U32 R2, RZ, RZ, UR36 ;  /* 0x00000024ff027e24 */ /* 0x000fca000f8e00ff */
[----:B------:R-:W-:-:S13]  /*10a80*/  ISETP.NE.AND P0, PT, R2, 0x3, PT ;  /* 0x000000030200780c */ /* 0x000fda0003f05270 */
[----:B------:R-:W-:Y:S05]  /*10a90*/  @!P0 BRA `(.L_x_14085) ;  /* 0x0000000000048947 */ /* 0x000fea0003800000 */
[----:B------:R-:W-:Y:S01]  /*10aa0*/  BPT.TRAP 0x1 ;  /* 0x000000040000795c */ /* 0x000fe20000300000 */
.L_x_14085:
[----:B0-----:R-:W-:Y:S01]  /*10ab0*/  SHF.L.U32 R0, R26, 0x1f, RZ ;  /* 0x0000001f1a007819 */ /* 0x001fe200000006ff */
[----:B------:R-:W-:Y:S03]  /*10ac0*/  BSSY B0, `(.L_x_14086) ;  /* 0x0000003000007945 */ /* 0x000fe60003800000 */
[----:B------:R-:W0:Y:S02]  /*10ad0*/  SYNCS.PHASECHK.TRANS64.TRYWAIT P0, [R33+URZ+0x22860], R0 ;  /* 0x02286000210075a7 */ /* 0x000e24000800017f */
[----:B0-----:R-:W-:Y:S05]  /*10ae0*/  @!P0 BRA `(.L_x_14087) ;  /* 0x0000004000548947 */ /* 0x001fea0003800000 */
.L_x_14172:
[----:B------:R-:W-:Y:S05]  /*10af0*/  BSYNC B0 ;  /* 0x0000000000007941 */ /* 0x000fea0003800000 */
.L_x_14086:
        /* <DEDUP_REMOVED lines=93> */
.L_x_14186:
        /* <DEDUP_REMOVED lines=15> */
.L_x_14089:
        /* <DEDUP_REMOVED lines=11> */
.L_x_14090:
[----:B------:R-:W2:Y:S01]  /*11270*/  LDL.LU R2, [R1+0x14] ;  /* 0x0000140001027983 */ /* 0x000ea20000300800 */
[----:B------:R0:W-:Y:S01]  /*11280*/  SYNCS.ARRIVE.TRANS64.A1T0 RZ, [R33+URZ+0x22850], RZ ;  /* 0x022850ff21ff79a7 */ /* 0x0001e2000810003f */
[----:B------:R-:W-:Y:S01]  /*11290*/  BSSY B0, `(.L_x_14091) ;  /* 0x00000dc000007945 */ /* 0x000fe20003800000 */
[----:B--2---:R-:W-:-:S05]  /*112a0*/  VIADD R21, R2, 0xfffffffe ;  /* 0xfffffffe02157836 */ /* 0x004fca0000000000 */
[----:B------:R-:W-:-:S13]  /*112b0*/  ISETP.GE.AND P0, PT, R21, R29, PT ;  /* 0x0000001d1500720c */ /* 0x000fda0003f06270 */
[----:B0-----:R-:W-:Y:S05]  /*112c0*/  @!P0 BRA `(.L_x_14092) ;  /* 0x0000000c00608947 */ /* 0x001fea0003800000 */
.L_x_14105:
        /* <DEDUP_REMOVED lines=44> */
.L_x_14093:
[----:B------:R-:W-:Y:S01]  /*11590*/  IMAD R10, R24, 0x8, R23 ;  /* 0x00000008180a7824 */ /* 0x000fe200078e0217 */
[----:B------:R-:W-:Y:S01]  /*115a0*/  SHF.L.U32 R20, R26, 0x1f, RZ ;  /* 0x0000001f1a147819 */ /* 0x000fe200000006ff */
[----:B------:R-:W-:Y:S01]  /*115b0*/  BSSY B1, `(.L_x_14094) ;  /* 0x0000004000017945 */ /* 0x000fe20003800000 */
[----:B------:R-:W-:Y:S02]  /*115c0*/  SHF.R.S32.HI R9, RZ, 0x1f, R5 ;  /* 0x0000001fff097819 */ /* 0x000fe40000011405 */
[----:B------:R-:W0:Y:S02]  /*115d0*/  SYNCS.PHASECHK.TRANS64.TRYWAIT P0, [R10+URZ+0x22840], R20 ;  /* 0x022840140a0075a7 */ /* 0x000e24000800017f */
[----:B0-----:R-:W-:Y:S05]  /*115e0*/  @!P0 BRA `(.L_x_14095) ;  /* 0x0000003c00f08947 */ /* 0x001fea0003800000 */
.L_x_14187:
[----:B------:R-:W-:Y:S05]  /*115f0*/  BSYNC B1 ;  /* 0x0000000000017941 */ /* 0x000fea0003800000 */
.L_x_14094:
        /* <DEDUP_REMOVED lines=49> */
.L_x_14201:
        /* <DEDUP_REMOVED lines=8> */
.L_x_14097:
        /* <DEDUP_REMOVED lines=11> */
.L_x_14098:
[----:B------:R1:W-:Y:S01]  /*11a40*/  SYNCS.ARRIVE.TRANS64.A1T0 RZ, [R10+URZ+0x22830], RZ ;  /* 0x022830ff0aff79a7 */ /* 0x0003e2000810003f */
[----:B------:R-:W-:Y:S05]  /*11a50*/  @!P3 BRA `(.L_x_14099) ;  /* 0x000000000004b947 */ /* 0x000fea0003800000 */
[----:B------:R-:W-:Y:S01]  /*11a60*/  BPT.TRAP 0x1 ;  /* 0x000000040000795c */ /* 0x000fe20000300000 */
.L_x_14099:
[----:B------:R-:W2:Y:S01]  /*11a70*/  SYNCS.PHASECHK.TRANS64.TRYWAIT P0, [R10+URZ+0x22860], R20 ;  /* 0x022860140a0075a7 */ /* 0x000ea2000800017f */
[----:B------:R-:W-:Y:S04]  /*11a80*/  BSSY B1, `(.L_x_14100) ;  /* 0x0000002000017945 */ /* 0x000fe80003800000 */
[----:B--2---:R-:W-:Y:S05]  /*11a90*/  @!P0 BRA `(.L_x_14101) ;  /* 0x0000004000788947 */ /* 0x004fea0003800000 */
.L_x_14202:
[----:B------:R-:W-:Y:S05]  /*11aa0*/  BSYNC B1 ;  /* 0x0000000000017941 */ /* 0x000fea0003800000 */
.L_x_14100:
        /* <DEDUP_REMOVED lines=66> */
.L_x_14216:
        /* <DEDUP_REMOVED lines=11> */
.L_x_14103:
        /* <DEDUP_REMOVED lines=11> */
.L_x_14104:
[----:B------:R0:W-:Y:S01]  /*12030*/  SYNCS.ARRIVE.TRANS64.A1T0 RZ, [R10+URZ+0x22850], RZ ;  /* 0x022850ff0aff79a7 */ /* 0x0001e2000810003f */
[----:B------:R-:W-:Y:S05]  /*12040*/  @P2 BRA `(.L_x_14105) ;  /* 0xfffffff000a02947 */ /* 0x000fea000383ffff */
.L_x_14092:
[----:B------:R-:W-:Y:S05]  /*12050*/  BSYNC B0 ;  /* 0x0000000000007941 */ /* 0x000fea0003800000 */
.L_x_14091:
        /* <DEDUP_REMOVED lines=20> */
.L_x_14107:
[----:B------:R-:W-:Y:S05]  /*121a0*/  BSYNC B0 ;  /* 0x0000000000007941 */ /* 0x000fea0003800000 */
.L_x_14106:
[----:B------:R-:W-:Y:S02]  /*121b0*/  SEL R24, R24, RZ, P0 ;  /* 0x000000ff18187207 */ /* 0x000fe40000000000 */
[----:B------:R-:W-:-:S07]  /*121c0*/  LOP3.LUT R26, R26, R5, RZ, 0x3c, !PT ;  /* 0x000000051a1a7212 */ /* 0x000fce00078e3cff */
.L_x_14066:
[----:B------:R-:W-:Y:S05]  /*121d0*/  BSYNC B7 ;  /* 0x0000000000077941 */ /* 0x000fea0003800000 */
.L_x_14064:
        /* <DEDUP_REMOVED lines=8> */
[----:B------:R3:W4:Y:S01]  /*12260*/  LDS.128 R16, [R23+0x228d0] ;  /* 0x0228d00017107984 */ /* 0x0007220000000c00 */
[----:B------:R-:W-:Y:S06]  /*12270*/  BAR.ARV 0x4, 0x180 ;  /* 0x0106000000007b1d */ /* 0x000fec0000002000 */
[----:B------:R-:W-:Y:S05]  /*12280*/  BRA `(.L_x_14109) ;  /* 0x0000000c00d47947 */ /* 0x000fea0003800000 */
.L_x_14108:
        /* <DEDUP_REMOVED lines=43> */
.L_x_14226:
[----:B------:R-:W-:Y:S02]  /*12540*/  ULDC UR4, c[0x0][0xc38] ;  /* 0x00030e0000047ab9 */ /* 0x000fe40000000800 */
[----:B------:R-:W-:-:S04]  /*12550*/  IMAD.U32 R5, RZ, RZ, UR4 ;  /* 0x00000004ff057e24 */ /* 0x000fc8000f8e00ff */
[----:B---3--:R-:W-:-:S04]  /*12560*/  IMAD R14, R14, R5, RZ ;  /* 0x000000050e0e7224 */ /* 0x008fc800078e02ff */
[----:B------:R-:W-:-:S05]  /*12570*/  IMAD.IADD R7, R7, 0x1, R14 ;  /* 0x0000000107077824 */ /* 0x000fca00078e020e */
[----:B------:R-:W-:-:S13]  /*12580*/  ISETP.GT.AND P6, PT, R7, R0, PT ;  /* 0x000000000700720c */ /* 0x000fda0003fc4270 */
[----:B------:R-:W-:Y:S05]  /*12590*/  @P6 BRA `(.L_x_14111) ;  /* 0x0000000000a46947 */ /* 0x000fea0003800000 */
.L_x_14114:
        /* <DEDUP_REMOVED lines=35> */
.L_x_14234:
[----:B------:R-:W-:Y:S02]  /*127d0*/  ULDC UR4, c[0x0][0xc38] ;  /* 0x00030e0000047ab9 */ /* 0x000fe40000000800 */
[----:B------:R-:W-:-:S04]  /*127e0*/  IMAD.U32 R5, RZ, RZ, UR4 ;  /* 0x00000004ff057e24 */ /* 0x000fc8000f8e00ff */
[----:B---3--:R-:W-:-:S04]  /*127f0*/  IMAD R14, R14, R5, RZ ;  /* 0x000000050e0e7224 */ /* 0x008fc800078e02ff */
[----:B------:R-:W-:-:S05]  /*12800*/  IMAD.IADD R7, R14, 0x1, R7 ;  /* 0x000000010e077824 */ /* 0x000fca00078e0207 */
[----:B------:R-:W-:-:S13]  /*12810*/  ISETP.GT.AND P6, PT, R7, R0, PT ;  /* 0x000000000700720c */ /* 0x000fda0003fc4270 */
[----:B------:R-:W-:Y:S05]  /*12820*/  @!P6 BRA `(.L_x_14114) ;  /* 0xfffffffc005ce947 */ /* 0x000fea000383ffff */
.L_x_14111:
        /* <DEDUP_REMOVED lines=10> */
.L_x_14239:
[----:B------:R-:W-:-:S13]  /*128d0*/  ISETP.NE.AND P0, PT, R3, RZ, PT ;  /* 0x000000ff0300720c */ /* 0x000fda0003f05270 */
[----:B------:R-:W-:Y:S05]  /*128e0*/  @!P0 BRA `(.L_x_14116) ;  /* 0x0000000000108947 */ /* 0x000fea0003800000 */
[----:B------:R-:W-:Y:S01]  /*128f0*/  UMOV UR4, 0xffffffff ;  /* 0xffffffff00047882 */ /* 0x000fe20000000000 */
[----:B---3--:R-:W-:Y:S02]  /*12900*/  VIADD R12, R12, 0xffffffff ;  /* 0xffffffff0c0c7836 */ /* 0x008fe40000000000 */
[----:B------:R-:W-:Y:S05]  /*12910*/  BRA.DIV UR4, `(.L_x_14117) ;  /* 0x0000004604087947 */ /* 0x000fea000b800000 */
[----:B------:R3:W0:Y:S02]  /*12920*/  SHFL.IDX PT, R6, R2, R12, 0x1f ;  /* 0x00001f0c02067589 */ /* 0x00062400000e0000 */
.L_x_14116:
        /* <DEDUP_REMOVED lines=59> */
.L_x_14118:
        /* <DEDUP_REMOVED lines=60> */
.L_x_14119:
[----:B------:R-:W-:-:S05]  /*130a0*/  LOP3.LUT R2, RZ, R2, RZ, 0x33, !PT ;  /* 0x00000002ff027212 */ /* 0x000fca00078e33ff */
[----:B------:R-:W-:Y:S01]  /*130b0*/  IMAD.IADD R17, R17, 0x1, R2 ;  /* 0x0000000111117824 */ /* 0x000fe200078e0202 */
[----:B------:R-:W-:Y:S06]  /*130c0*/  BRA `(.L_x_14120) ;  /* 0x00000000001c7947 */ /* 0x000fec0003800000 */
.L_x_14112:
[----:B------:R-:W-:Y:S01]  /*130d0*/  UMOV UR4, URZ ;  /* 0x0000003f00047c82 */ /* 0x000fe20008000000 */
[----:B------:R-:W-:Y:S01]  /*130e0*/  UMOV UR5, URZ ;  /* 0x0000003f00057c82 */ /* 0x000fe20008000000 */
[----:B------:R-:W-:Y:S01]  /*130f0*/  ULDC UR6, c[0x0][0xc3c] ;  /* 0x00030f0000067ab9 */ /* 0x000fe20000000800 */
[----:B------:R-:W-:Y:S02]  /*13100*/  IMAD.MOV.U32 R16, RZ, RZ, R0 ;  /* 0x000000ffff107224 */ /* 0x000fe400078e0000 */
[----:B------:R-:W-:Y:S02]  /*13110*/  IMAD.U32 R17, RZ, RZ, UR4 ;  /* 0x00000004ff117e24 */ /* 0x000fe4000f8e00ff */
[----:B------:R-:W-:Y:S02]  /*13120*/  IMAD.U32 R18, RZ, RZ, UR5 ;  /* 0x00000005ff127e24 */ /* 0x000fe4000f8e00ff */
[----:B------:R-:W-:-:S07]  /*13130*/  IMAD.U32 R19, RZ, RZ, UR6 ;  /* 0x00000006ff137e24 */ /* 0x000fce000f8e00ff */
.L_x_14120:
        /* <DEDUP_REMOVED lines=10> */
.L_x_14109:
[----:B------:R-:W-:Y:S02]  /*131e0*/  ULDC UR4, c[0x0][0xc3c] ;  /* 0x00030f0000047ab9 */ /* 0x000fe40000000800 */
[----:B----4-:R-:W-:-:S13]  /*131f0*/  ISETP.GE.AND P0, PT, R19, UR4, PT ;  /* 0x0000000413007c0c */ /* 0x010fda000bf06270 */
[----:B------:R-:W-:Y:S05]  /*13200*/  @!P0 BRA `(.L_x_14121) ;  /* 0xffffffb000b88947 */ /* 0x000fea000383ffff */
[----:B------:R-:W-:Y:S05]  /*13210*/  BSYNC B8 ;  /* 0x0000000000087941 */ /* 0x000fea0003800000 */
.L_x_14058:
        /* <DEDUP_REMOVED lines=12> */
.L_x_14242:
[----:B------:R-:W-:Y:S05]  /*132e0*/  BSYNC B0 ;  /* 0x0000000000007941 */ /* 0x000fea0003800000 */
.L_x_14122:
[----:B------:R-:W-:-:S03]  /*132f0*/  UMOV UR4, 0xffffffff ;  /* 0xffffffff00047882 */ /* 0x000fc60000000000 */
[----:B------:R-:W-:Y:S05]  /*13300*/  BRA.DIV UR4, `(.L_x_14124) ;  /* 0x0000003a04c87947 */ /* 0x000fea000b800000 */
[----:B-1----:R-:W1:Y:S02]  /*13310*/  S2R R0, SR_TID.X ;  /* 0x0000000000007919 */ /* 0x002e640000002100 */
[----:B-1----:R-:W-:-:S04]  /*13320*/  SHF.R.U32.HI R0, RZ, 0x5, R0 ;  /* 0x00000005ff007819 */ /* 0x002fc80000011600 */
[----:B------:R-:W-:-:S05]  /*13330*/  LOP3.LUT R0, R0, 0x3, RZ, 0xc0, !PT ;  /* 0x0000000300007812 */ /* 0x000fca00078ec0ff */
[----:B------:R1:W4:Y:S02]  /*13340*/  SHFL.IDX PT, R14, R0, RZ, 0x1f ;  /* 0x00001fff000e7589 */ /* 0x00032400000e0000 */
.L_x_14245:
[----:B----4-:R-:W-:Y:S01]  /*13350*/  ISETP.NE.AND P0, PT, R14, RZ, PT ;  /* 0x000000ff0e00720c */ /* 0x010fe20003f05270 */
[----:B------:R-:W-:-:S12]  /*13360*/  BSSY B0, `(.L_x_14125) ;  /* 0x0000024000007945 */ /* 0x000fd80003800000 */
[----:B------:R-:W-:Y:S05]  /*13370*/  @P0 BRA `(.L_x_14126) ;  /* 0x0000000000880947 */ /* 0x000fea0003800000 */
[----:B------:R-:W-:-:S03]  /*13380*/  UMOV UR4, 0xffffffff ;  /* 0xffffffff00047882 */ /* 0x000fc60000000000 */
[----:B------:R-:W-:Y:S05]  /*13390*/  BRA.DIV UR4, `(.L_x_14127) ;  /* 0x0000003a04d87947 */ /* 0x000fea000b800000 */
[----:B------:R-:W-:-:S13]  /*133a0*/  ELECT P6, URZ, PT ;  /* 0x00000000003f782f */ /* 0x000fda00038c0000 */
.L_x_14248:
[----:B------:R-:W-:Y:S05]  /*133b0*/  @!P6 BRA `(.L_x_14126) ;  /* 0x000000000078e947 */ /* 0x000fea0003800000 */
[----:B------:R-:W-:-:S06]  /*133c0*/  ULOP3.LUT UR4, UR38, 0x2, URZ, 0xfc, !UPT ;  /* 0x0000000226047892 */ /* 0x000fcc000f8efc3f */
[----:B-1----:R-:W-:-:S05]  /*133d0*/  IMAD.U32 R0, RZ, RZ, UR4 ;  /* 0x00000004ff007e24 */ /* 0x002fca000f8e00ff */
[----:B------:R-:W-:-:S13]  /*133e0*/  ISETP.NE.AND P0, PT, R0, 0x3, PT ;  /* 0x000000030000780c */ /* 0x000fda0003f05270 */
[----:B------:R-:W-:Y:S05]  /*133f0*/  @!P0 BRA `(.L_x_14128) ;  /* 0x0000000000048947 */ /* 0x000fea0003800000 */
[----:B------:R-:W-:Y:S01]  /*13400*/  BPT.TRAP 0x1 ;  /* 0x000000040000795c */ /* 0x000fe20000300000 */
.L_x_14128:
[----:B------:R-:W-:Y:S01]  /*13410*/  IMAD R5, R24, 0x8, R7 ;  /* 0x0000000818057824 */ /* 0x000fe200078e0207 */
[----:B------:R-:W-:Y:S01]  /*13420*/  SHF.L.U32 R0, R26, 0x1f, RZ ;  /* 0x0000001f1a007819 */ /* 0x000fe200000006ff */
[----:B------:R-:W-:-:S03]  /*13430*/  VIADD R24, R24, 0x1 ;  /* 0x0000000118187836 */ /* 0x000fc60000000000 */
[----:B------:R-:W1:Y:S02]  /*13440*/  SYNCS.PHASECHK.TRANS64.TRYWAIT P1, [R5+URZ+0x22840], R0 ;  /* 0x02284000050075a7 */ /* 0x000e64000802017f */
[----:B------:R-:W-:-:S04]  /*13450*/  ISETP.NE.AND P2, PT, R24, 0x2, PT ;  /* 0x000000021800780c */ /* 0x000fc80003f45270 */
[----:B------:R-:W-:Y:S01]  /*13460*/  SEL R3, RZ, 0x1, P2 ;  /* 0x00000001ff037807 */ /* 0x000fe20001000000 */
[----:B-1----:R-:W-:Y:S08]  /*13470*/  @!P1 BRA `(.L_x_14129) ;  /* 0x0000003800c09947 */ /* 0x002ff00003800000 */
.L_x_14249:
[----:B------:R-:W-:Y:S02]  /*13480*/  SEL R24, R24, RZ, P2 ;  /* 0x000000ff18187207 */ /* 0x000fe40001000000 */
[----:B------:R-:W-:Y:S01]  /*13490*/  LOP3.LUT R2, R26, R3, RZ, 0x3c, !PT ;  /* 0x000000031a027212 */ /* 0x000fe200078e3cff */
[----:B------:R-:W-:Y:S06]  /*134a0*/  @!P0 BRA `(.L_x_14130) ;  /* 0x0000000000048947 */ /* 0x000fec0003800000 */
[----:B------:R-:W-:Y:S01]  /*134b0*/  BPT.TRAP 0x1 ;  /* 0x000000040000795c */ /* 0x000fe20000300000 */
.L_x_14130:
[----:B------:R-:W-:Y:S01]  /*134c0*/  IMAD R3, R24, 0x8, R7 ;  /* 0x0000000818037824 */ /* 0x000fe200078e0207 */
[----:B------:R-:W-:-:S04]  /*134d0*/  SHF.L.U32 R2, R2, 0x1f, RZ ;  /* 0x0000001f02027819 */ /* 0x000fc800000006ff */
[----:B------:R-:W4:Y:S02]  /*134e0*/  SYNCS.PHASECHK.TRANS64.TRYWAIT P1, [R3+URZ+0x22840], R2 ;  /* 0x02284002030075a7 */ /* 0x000f24000802017f */
[----:B----4-:R-:W-:Y:S05]  /*134f0*/  @!P1 BRA `(.L_x_14131) ;  /* 0x0000003800b49947 */ /* 0x010fea0003800000 */
.L_x_14250:
[----:B------:R-:W-:Y:S05]  /*13500*/  @!P0 BRA `(.L_x_14132) ;  /* 0x0000000000048947 */ /* 0x000fea0003800000 */
[----:B------:R-:W-:Y:S01]  /*13510*/  BPT.TRAP 0x1 ;  /* 0x000000040000795c */ /* 0x000fe20000300000 */
.L_x_14132:
[----:B------:R-:W5:Y:S02]  /*13520*/  SYNCS.PHASECHK.TRANS64.TRYWAIT P1, [R5+URZ+0x22860], R0 ;  /* 0x02286000050075a7 */ /* 0x000f64000802017f */
[----:B-----5:R-:W-:Y:S05]  /*13530*/  @!P1 BRA `(.L_x_14133) ;  /* 0x0000003800b89947 */ /* 0x020fea0003800000 */
.L_x_14251:
[----:B------:R-:W-:Y:S05]  /*13540*/  @!P0 BRA `(.L_x_14134) ;  /* 0x0000000000048947 */ /* 0x000fea0003800000 */
[----:B------:R-:W-:Y:S01]  /*13550*/  BPT.TRAP 0x1 ;  /* 0x000000040000795c */ /* 0x000fe20000300000 */
.L_x_14134:
[----:B------:R0:W0:Y:S02]  /*13560*/  SYNCS.PHASECHK.TRANS64.TRYWAIT P0, [R3+URZ+0x22860], R2 ;  /* 0x02286002030075a7 */ /* 0x000024000800017f */
[----:B0-----:R-:W-:Y:S05]  /*13570*/  @!P0 NANOSLEEP.SYNCS 0x989680 ;  /* 0x009896800000895d */ /* 0x001fea0003900000 */
[----:B------:R-:W0:Y:S02]  /*13580*/  @!P0 SYNCS.PHASECHK.TRANS64 P0, [R3+URZ+0x22860], R2 ;  /* 0x02286002030085a7 */ /* 0x000e24000800007f */
[----:B0-----:R-:W-:Y:S05]  /*13590*/  @!P0 BRA `(.L_x_14134) ;  /* 0xfffffffc00f08947 */ /* 0x001fea000383ffff */
.L_x_14126:
[----:B------:R-:W-:Y:S05]  /*135a0*/  BSYNC B0 ;  /* 0x0000000000007941 */ /* 0x000fea0003800000 */
.L_x_14125:
[----:B------:R-:W-:Y:S05]  /*135b0*/  EXIT ;  /* 0x000000000000794d */ /* 0x000fea0003800000 */
.L_x_13991:
[----:B0-----:R0:W1:Y:S02]  /*135c0*/  SYNCS.PHASECHK.TRANS64.TRYWAIT P0, [R7+URZ+0x22800], R0 ;  /* 0x02280000070075a7 */ /* 0x001064000800017f */
[----:B-1----:R-:W-:Y:S05]  /*135d0*/  @!P0 NANOSLEEP.SYNCS 0x989680 ;  /* 0x009896800000895d */ /* 0x002fea0003900000 */
[----:B------:R-:W1:Y:S02]  /*135e0*/  @!P0 SYNCS.PHASECHK.TRANS64 P0, [R7+URZ+0x22800], R0 ;  /* 0x02280000070085a7 */ /* 0x000e64000800007f */
[----:B-1----:R-:W-:Y:S05]  /*135f0*/  @!P0 BRA `(.L_x_13991) ;  /* 0xfffffffc00f08947 */ /* 0x002fea000383ffff */
[----:B------:R-:W-:Y:S05]  /*13600*/  BRA `(.L_x_14135) ;  /* 0xfffffee800b07947 */ /* 0x000fea000383ffff */
.L_x_13995:
[----:B-1----:R-:W-:-:S04]  /*13610*/  IMAD.U32 R0, RZ, RZ, UR22 ;  /* 0x00000016ff007e24 */ /* 0x002fc8000f8e00ff */
[----:B------:R1:W2:Y:S03]  /*13620*/  SYNCS.PHASECHK.TRANS64.TRYWAIT P1, [R0+URZ+0x22830], R9 ;  /* 0x02283009000075a7 */ /* 0x0002a6000802017f */
[----:B--2---:R-:W-:Y:S05]  /*13630*/  @!P1 NANOSLEEP.SYNCS 0x989680 ;  /* 0x009896800000995d */ /* 0x004fea0003900000 */
[----:B------:R-:W2:Y:S02]  /*13640*/  @!P1 SYNCS.PHASECHK.TRANS64 P1, [R0+URZ+0x22830], R9 ;  /* 0x02283009000095a7 */ /* 0x000ea4000802007f */
[----:B--2---:R-:W-:Y:S05]  /*13650*/  @!P1 BRA `(.L_x_13995) ;  /* 0xfffffffc00ec9947 */ /* 0x004fea000383ffff */
[----:B------:R-:W-:Y:S05]  /*13660*/  BRA `(.L_x_13994) ;  /* 0xfffffee800d87947 */ /* 0x000fea000383ffff */
.L_x_14000:
[----:B---3--:R-:W-:-:S04]  /*13670*/  IMAD.U32 R10, RZ, RZ, UR22 ;  /* 0x00000016ff0a7e24 */ /* 0x008fc8000f8e00ff */
[----:B------:R3:W4:Y:S03]  /*13680*/  SYNCS.PHASECHK.TRANS64.TRYWAIT P1, [R10+URZ+0x22850], R9 ;  /* 0x022850090a0075a7 */ /* 0x000726000802017f */
[----:B----4-:R-:W-:Y:S05]  /*13690*/  @!P1 NANOSLEEP.SYNCS 0x989680 ;  /* 0x009896800000995d */ /* 0x010fea0003900000 */
[----:B------:R-:W4:Y:S02]  /*136a0*/  @!P1 SYNCS.PHASECHK.TRANS64 P1, [R10+URZ+0x22850], R9 ;  /* 0x022850090a0095a7 */ /* 0x000f24000802007f */
[----:B----4-:R-:W-:Y:S05]  /*136b0*/  @!P1 BRA `(.L_x_14000) ;  /* 0xfffffffc00ec9947 */ /* 0x010fea000383ffff */
[----:B------:R-:W-:Y:S05]  /*136c0*/  BRA `(.L_x_13999) ;  /* 0xffffff0000dc7947 */ /* 0x000fea000383ffff */
.L_x_14006:
[----:B-1----:R-:W-:-:S04]  /*136d0*/  IMAD.U32 R0, RZ, RZ, UR23 ;  /* 0x00000017ff007e24 */ /* 0x002fc8000f8e00ff */
[----:B------:R1:W2:Y:S03]  /*136e0*/  SYNCS.PHASECHK.TRANS64.TRYWAIT P1, [R0+URZ+0x22830], R7 ;  /* 0x02283007000075a7 */ /* 0x0002a6000802017f */
[----:B--2---:R-:W-:Y:S05]  /*136f0*/  @!P1 NANOSLEEP.SYNCS 0x989680 ;  /* 0x009896800000995d */ /* 0x004fea0003900000 */
[----:B------:R-:W2:Y:S02]  /*13700*/  @!P1 SYNCS.PHASECHK.TRANS64 P1, [R0+URZ+0x22830], R7 ;  /* 0x02283007000095a7 */ /* 0x000ea4000802007f */
[----:B--2---:R-:W-:Y:S05]  /*13710*/  @!P1 BRA `(.L_x_14006) ;  /* 0xfffffffc00ec9947 */ /* 0x004fea000383ffff */
[----:B------:R-:W-:Y:S05]  /*13720*/  BRA `(.L_x_14005) ;  /* 0xffffff08001c7947 */ /* 0x000fea000383ffff */
.L_x_14011:
[----:B---3--:R-:W-:-:S04]  /*13730*/  IMAD.U32 R8, RZ, RZ, UR23 ;  /* 0x00000017ff087e24 */ /* 0x008fc8000f8e00ff */
[----:B------:R3:W4:Y:S03]  /*13740*/  SYNCS.PHASECHK.TRANS64.TRYWAIT P1, [R8+URZ+0x22850], R7 ;  /* 0x02285007080075a7 */ /* 0x000726000802017f */
[----:B----4-:R-:W-:Y:S05]  /*13750*/  @!P1 NANOSLEEP.SYNCS 0x989680 ;  /* 0x009896800000995d */ /* 0x010fea0003900000 */
[----:B------:R-:W4:Y:S02]  /*13760*/  @!P1 SYNCS.PHASECHK.TRANS64 P1, [R8+URZ+0x22850], R7 ;  /* 0x02285007080095a7 */ /* 0x000f24000802007f */
[----:B----4-:R-:W-:Y:S05]  /*13770*/  @!P1 BRA `(.L_x_14011) ;  /* 0xfffffffc00ec9947 */ /* 0x010fea000383ffff */
[----:B------:R-:W-:Y:S05]  /*13780*/  BRA `(.L_x_14010) ;  /* 0xffffff28003c7947 */ /* 0x000fea000383ffff */
.L_x_14018:
[----:B-1----:R-:W-:-:S04]  /*13790*/  IMAD.U32 R0, RZ, RZ, UR23 ;  /* 0x00000017ff007e24 */ /* 0x002fc8000f8e00ff */
[----:B------:R1:W2:Y:S03]  /*137a0*/  SYNCS.PHASECHK.TRANS64.TRYWAIT P1, [R0+URZ+0x22830], R7 ;  /* 0x02283007000075a7 */ /* 0x0002a6000802017f */
[----:B--2---:R-:W-:Y:S05]  /*137b0*/  @!P1 NANOSLEEP.SYNCS 0x989680 ;  /* 0x009896800000995d */ /* 0x004fea0003900000 */
[----:B------:R-:W2:Y:S02]  /*137c0*/  @!P1 SYNCS.PHASECHK.TRANS64 P1, [R0+URZ+0x22830], R7 ;  /* 0x02283007000095a7 */ /* 0x000ea4000802007f */
[----:B--2---:R-:W-:Y:S05]  /*137d0*/  @!P1 BRA `(.L_x_14018) ;  /* 0xfffffffc00ec9947 */ /* 0x004fea000383ffff */
[----:B------:R-:W-:Y:S05]  /*137e0*/  BRA `(.L_x_14017) ;  /* 0xffffff2c00547947 */ /* 0x000fea000383ffff */
.L_x_14023:
[----:B---3--:R-:W-:-:S04]  /*137f0*/  IMAD.U32 R8, RZ, RZ, UR23 ;  /* 0x00000017ff087e24 */ /* 0x008fc8000f8e00ff */
[----:B------:R3:W4:Y:S03]  /*13800*/  SYNCS.PHASECHK.TRANS64.TRYWAIT P1, [R8+URZ+0x22850], R7 ;  /* 0x02285007080075a7 */ /* 0x000726000802017f */
[----:B----4-:R-:W-:Y:S05]  /*13810*/  @!P1 NANOSLEEP.SYNCS 0x989680 ;  /* 0x009896800000995d */ /* 0x010fea0003900000 */
[----:B------:R-:W4:Y:S02]  /*13820*/  @!P1 SYNCS.PHASECHK.TRANS64 P1, [R8+URZ+0x22850], R7 ;  /* 0x02285007080095a7 */ /* 0x000f24000802007f */
[----:B----4-:R-:W-:Y:S05]  /*13830*/  @!P1 BRA `(.L_x_14023) ;  /* 0xfffffffc00ec9947 */ /* 0x010fea000383ffff */
[----:B------:R-:W-:Y:S05]  /*13840*/  BRA `(.L_x_14022) ;  /* 0xffffff4400747947 */ /* 0x000fea000383ffff */
.L_x_14072:
        /* <DEDUP_REMOVED lines=11> */
.L_x_14137:
[----:B------:R-:W-:Y:S05]  /*13900*/  BSYNC B0 ;  /* 0x0000000000007941 */ /* 0x000fea0003800000 */
.L_x_14136:
[----:B------:R-:W-:Y:S05]  /*13910*/  BRA `(.L_x_14138) ;  /* 0xffffffb800cc7947 */ /* 0x000fea000383ffff */
.L_x_14075:
[----:B0-----:R0:W1:Y:S02]  /*13920*/  SYNCS.PHASECHK.TRANS64.TRYWAIT P0, [R33+URZ+0x22840], R0 ;  /* 0x02284000210075a7 */ /* 0x001064000800017f */
[----:B-1----:R-:W-:Y:S05]  /*13930*/  @!P0 NANOSLEEP.SYNCS 0x989680 ;  /* 0x009896800000895d */ /* 0x002fea0003900000 */
[----:B------:R-:W1:Y:S02]  /*13940*/  @!P0 SYNCS.PHASECHK.TRANS64 P0, [R33+URZ+0x22840], R0 ;  /* 0x02284000210085a7 */ /* 0x000e64000800007f */
[----:B-1----:R-:W-:Y:S05]  /*13950*/  @!P0 BRA `(.L_x_14075) ;  /* 0xfffffffc00f08947 */ /* 0x002fea000383ffff */
[----:B------:R-:W-:Y:S05]  /*13960*/  BRA `(.L_x_14139) ;  /* 0xffffffbc00647947 */ /* 0x000fea000383ffff */
.L_x_14076:
        /* <DEDUP_REMOVED lines=8> */
.L_x_14141:
[----:B------:R-:W-:Y:S05]  /*139f0*/  BSYNC B0 ;  /* 0x0000000000007941 */ /* 0x000fea0003800000 */
.L_x_14140:
        /* <DEDUP_REMOVED lines=9> */
.L_x_14142:
[----:B------:R-:W-:Y:S02]  /*13a90*/  IMAD.MOV.U32 R13, RZ, RZ, R4 ;  /* 0x000000ffff0d7224 */ /* 0x000fe400078e0004 */
[----:B------:R-:W-:Y:S02]  /*13aa0*/  IMAD.MOV.U32 R12, RZ, RZ, 0x1 ;  /* 0x00000001ff0c7424 */ /* 0x000fe400078e00ff */
[----:B------:R-:W-:-:S07]  /*13ab0*/  IMAD.MOV.U32 R3, RZ, RZ, R14 ;  /* 0x000000ffff037224 */ /* 0x000fce00078e000e */
[----:B------:R-:W-:Y:S05]  /*13ac0*/  WARPSYNC.COLLECTIVE R15, `(.L_x_14143) ;  /* 0x000000000f087348 */ /* 0x000fea0003c00000 */
[----:B------:R0:W1:Y:S02]  /*13ad0*/  SHFL.IDX P6, R14, R13, R12, R11 ;  /* 0x0000000c0d0e7389 */ /* 0x00006400000c000b */
[----:B01----:R-:W-:Y:S01]  /*13ae0*/  ENDCOLLECTIVE ;  /* 0x000000000000791b */ /* 0x003fe20003800000 */
.L_x_14143:
        /* <DEDUP_REMOVED lines=15> */
.L_x_14144:
[----:B------:R-:W-:Y:S02]  /*13be0*/  @P0 IMAD R7, R5, 0x2, R23 ;  /* 0x0000000205070824 */ /* 0x000fe400078e0217 */
[----:B------:R-:W-:Y:S02]  /*13bf0*/  IMAD.MOV.U32 R13, RZ, RZ, R4 ;  /* 0x000000ffff0d7224 */ /* 0x000fe400078e0004 */
[----:B------:R-:W-:Y:S02]  /*13c00*/  IMAD.MOV.U32 R12, RZ, RZ, 0x2 ;  /* 0x00000002ff0c7424 */ /* 0x000fe400078e00ff */
[----:B------:R-:W-:-:S07]  /*13c10*/  IMAD.MOV.U32 R3, RZ, RZ, R14 ;  /* 0x000000ffff037224 */ /* 0x000fce00078e000e */
[----:B------:R-:W-:Y:S05]  /*13c20*/  WARPSYNC.COLLECTIVE R15, `(.L_x_14145) ;  /* 0x000000000f087348 */ /* 0x000fea0003c00000 */
[----:B------:R0:W1:Y:S02]  /*13c30*/  SHFL.IDX P6, R14, R13, R12, R11 ;  /* 0x0000000c0d0e7389 */ /* 0x00006400000c000b */
[----:B01----:R-:W-:Y:S01]  /*13c40*/  ENDCOLLECTIVE ;  /* 0x000000000000791b */ /* 0x003fe20003800000 */
.L_x_14145:
        /* <DEDUP_REMOVED lines=15> */
.L_x_14146:
[----:B------:R-:W-:Y:S02]  /*13d40*/  @P0 IMAD R7, R5, 0x2, R23 ;  /* 0x0000000205070824 */ /* 0x000fe400078e0217 */
[----:B------:R-:W-:Y:S02]  /*13d50*/  IMAD.MOV.U32 R13, RZ, RZ, R4 ;  /* 0x000000ffff0d7224 */ /* 0x000fe400078e0004 */
[----:B------:R-:W-:Y:S02]  /*13d60*/  IMAD.MOV.U32 R12, RZ, RZ, 0x3 ;  /* 0x00000003ff0c7424 */ /* 0x000fe400078e00ff */
[----:B------:R-:W-:-:S07]  /*13d70*/  IMAD.MOV.U32 R3, RZ, RZ, R14 ;  /* 0x000000ffff037224 */ /* 0x000fce00078e000e */
[----:B------:R-:W-:Y:S05]  /*13d80*/  WARPSYNC.COLLECTIVE R15, `(.L_x_14147) ;  /* 0x000000000f087348 */ /* 0x000fea0003c00000 */
[----:B------:R0:W1:Y:S02]  /*13d90*/  SHFL.IDX P6, R14, R13, R12, R11 ;  /* 0x0000000c0d0e7389 */ /* 0x00006400000c000b */
[----:B01----:R-:W-:Y:S01]  /*13da0*/  ENDCOLLECTIVE ;  /* 0x000000000000791b */ /* 0x003fe20003800000 */
.L_x_14147:
        /* <DEDUP_REMOVED lines=15> */
.L_x_14148:
[----:B------:R-:W-:Y:S02]  /*13ea0*/  @P0 IMAD R7, R5, 0x2, R23 ;  /* 0x0000000205070824 */ /* 0x000fe400078e0217 */
[----:B------:R-:W-:Y:S02]  /*13eb0*/  IMAD.MOV.U32 R13, RZ, RZ, R4 ;  /* 0x000000ffff0d7224 */ /* 0x000fe400078e0004 */
[----:B------:R-:W-:Y:S02]  /*13ec0*/  IMAD.MOV.U32 R12, RZ, RZ, 0x4 ;  /* 0x00000004ff0c7424 */ /* 0x000fe400078e00ff */
[----:B------:R-:W-:-:S07]  /*13ed0*/  IMAD.MOV.U32 R3, RZ, RZ, R14 ;  /* 0x000000ffff037224 */ /* 0x000fce00078e000e */
[----:B------:R-:W-:Y:S05]  /*13ee0*/  WARPSYNC.COLLECTIVE R15, `(.L_x_14149) ;  /* 0x000000000f087348 */ /* 0x000fea0003c00000 */
[----:B------:R0:W1:Y:S02]  /*13ef0*/  SHFL.IDX P6, R14, R13, R12, R11 ;  /* 0x0000000c0d0e7389 */ /* 0x00006400000c000b */
[----:B01----:R-:W-:Y:S01]  /*13f00*/  ENDCOLLECTIVE ;  /* 0x000000000000791b */ /* 0x003fe20003800000 */
.L_x_14149:
        /* <DEDUP_REMOVED lines=15> */
.L_x_14150:
[----:B------:R-:W-:Y:S02]  /*14000*/  @P0 IMAD R7, R5, 0x2, R23 ;  /* 0x0000000205070824 */ /* 0x000fe400078e0217 */
[----:B------:R-:W-:Y:S02]  /*14010*/  IMAD.MOV.U32 R13, RZ, RZ, R4 ;  /* 0x000000ffff0d7224 */ /* 0x000fe400078e0004 */
[----:B------:R-:W-:Y:S02]  /*14020*/  IMAD.MOV.U32 R12, RZ, RZ, 0x5 ;  /* 0x00000005ff0c7424 */ /* 0x000fe400078e00ff */
[----:B------:R-:W-:-:S07]  /*14030*/  IMAD.MOV.U32 R3, RZ, RZ, R14 ;  /* 0x000000ffff037224 */ /* 0x000fce00078e000e */
[----:B------:R-:W-:Y:S05]  /*14040*/  WARPSYNC.COLLECTIVE R15, `(.L_x_14151) ;  /* 0x000000000f087348 */ /* 0x000fea0003c00000 */
[----:B------:R0:W1:Y:S02]  /*14050*/  SHFL.IDX P6, R14, R13, R12, R11 ;  /* 0x0000000c0d0e7389 */ /* 0x00006400000c000b */
[----:B01----:R-:W-:Y:S01]  /*14060*/  ENDCOLLECTIVE ;  /* 0x000000000000791b */ /* 0x003fe20003800000 */
.L_x_14151:
        /* <DEDUP_REMOVED lines=10> */
.L_x_14152:
[----:B------:R-:W-:Y:S01]  /*14110*/  @!PT LDS RZ, [RZ] ;  /* 0x00000000fffff984 */ /* 0x000fe20000000800 */
[----:B------:R-:W-:Y:S01]  /*14120*/  @!PT LDS RZ, [RZ] ;  /* 0x00000000fffff984 */ /* 0x000fe20000000800 */
[----:B------:R-:W-:Y:S01]  /*14130*/  @!PT LDS RZ, [RZ] ;  /* 0x00000000fffff984 */ /* 0x000fe20000000800 */
[----:B------:R0:W-:Y:S01]  /*14140*/  @P0 LDGSTS.E.BYPASS.LTC128B.128 [R7+0x1e400], desc[UR52][R2.64], !P2 ;  /* 0x1e40000002070fae */ /* 0x0001e2000d101d74 */
[----:B------:R-:W-:Y:S01]  /*14150*/  IMAD.MOV.U32 R0, RZ, RZ, R14 ;  /* 0x000000ffff007224 */ /* 0x000fe200078e000e */
[----:B------:R-:W-:Y:S06]  /*14160*/  BRA `(.L_x_14153) ;  /* 0xffffffb800c47947 */ /* 0x000fec000383ffff */
.L_x_14081:
        /* <DEDUP_REMOVED lines=9> */
.L_x_14154:
[C---:B------:R-:W-:Y:S01]  /*14200*/  VIADD R6, R17.reuse, 0x10 ;  /* 0x0000001011067836 */ /* 0x040fe20000000000 */
[----:B------:R-:W-:Y:S01]  /*14210*/  ISETP.GE.AND P0, PT, R17, R5, PT ;  /* 0x000000051100720c */ /* 0x000fe20003f06270 */
[----:B------:R-:W-:Y:S02]  /*14220*/  IMAD.MOV.U32 R13, RZ, RZ, R0 ;  /* 0x000000ffff0d7224 */ /* 0x000fe400078e0000 */
[----:B------:R-:W-:-:S10]  /*14230*/  IMAD.MOV.U32 R2, RZ, RZ, R14 ;  /* 0x000000ffff027224 */ /* 0x000fd400078e000e */
[----:B------:R-:W-:Y:S05]  /*14240*/  WARPSYNC.COLLECTIVE R15, `(.L_x_14155) ;  /* 0x000000000f087348 */ /* 0x000fea0003c00000 */
[----:B------:R0:W1:Y:S02]  /*14250*/  SHFL.IDX P6, R14, R13, R12, R11 ;  /* 0x0000000c0d0e7389 */ /* 0x00006400000c000b */
[----:B01----:R-:W-:Y:S01]  /*14260*/  ENDCOLLECTIVE ;  /* 0x000000000000791b */ /* 0x003fe20003800000 */
.L_x_14155:
[----:B------:R-:W-:Y:S02]  /*14270*/  IMAD.MOV.U32 R13, RZ, RZ, R4 ;  /* 0x000000ffff0d7224 */ /* 0x000fe400078e0004 */
[----:B------:R-:W-:Y:S02]  /*14280*/  IMAD.MOV.U32 R12, RZ, RZ, 0x1 ;  /* 0x00000001ff0c7424 */ /* 0x000fe400078e00ff */
[----:B------:R-:W-:-:S07]  /*14290*/  IMAD.MOV.U32 R3, RZ, RZ, R14 ;  /* 0x000000ffff037224 */ /* 0x000fce00078e000e */
[----:B------:R-:W-:Y:S05]  /*142a0*/  WARPSYNC.COLLECTIVE R15, `(.L_x_14156) ;  /* 0x000000000f087348 */ /* 0x000fea0003c00000 */
[----:B------:R0:W1:Y:S02]  /*142b0*/  SHFL.IDX P6, R14, R13, R12, R11 ;  /* 0x0000000c0d0e7389 */ /* 0x00006400000c000b */
[----:B01----:R-:W-:Y:S01]  /*142c0*/  ENDCOLLECTIVE ;  /* 0x000000000000791b */ /* 0x003fe20003800000 */
.L_x_14156:
        /* <DEDUP_REMOVED lines=15> */
.L_x_14157:
[----:B------:R-:W-:Y:S02]  /*143c0*/  IMAD.MOV.U32 R13, RZ, RZ, R4 ;  /* 0x000000ffff0d7224 */ /* 0x000fe400078e0004 */
[----:B------:R-:W-:Y:S02]  /*143d0*/  IMAD.MOV.U32 R12, RZ, RZ, 0x2 ;  /* 0x00000002ff0c7424 */ /* 0x000fe400078e00ff */
[----:B------:R-:W-:-:S07]  /*143e0*/  IMAD.MOV.U32 R3, RZ, RZ, R14 ;  /* 0x000000ffff037224 */ /* 0x000fce00078e000e */
[----:B------:R-:W-:Y:S05]  /*143f0*/  WARPSYNC.COLLECTIVE R15, `(.L_x_14158) ;  /* 0x000000000f087348 */ /* 0x000fea0003c00000 */
[----:B------:R0:W1:Y:S02]  /*14400*/  SHFL.IDX P6, R14, R13, R12, R11 ;  /* 0x0000000c0d0e7389 */ /* 0x00006400000c000b */
[----:B01----:R-:W-:Y:S01]  /*14410*/  ENDCOLLECTIVE ;  /* 0x000000000000791b */ /* 0x003fe20003800000 */
.L_x_14158:
        /* <DEDUP_REMOVED lines=16> */
.L_x_14159:
[----:B------:R-:W-:Y:S02]  /*14520*/  IMAD.MOV.U32 R13, RZ, RZ, R4 ;  /* 0x000000ffff0d7224 */ /* 0x000fe400078e0004 */
[----:B------:R-:W-:Y:S02]  /*14530*/  IMAD.MOV.U32 R12, RZ, RZ, 0x3 ;  /* 0x00000003ff0c7424 */ /* 0x000fe400078e00ff */
[----:B------:R-:W-:-:S07]  /*14540*/  IMAD.MOV.U32 R3, RZ, RZ, R14 ;  /* 0x000000ffff037224 */ /* 0x000fce00078e000e */
[----:B------:R-:W-:Y:S05]  /*14550*/  WARPSYNC.COLLECTIVE R15, `(.L_x_14160) ;  /* 0x000000000f087348 */ /* 0x000fea0003c00000 */
[----:B------:R0:W1:Y:S02]  /*14560*/  SHFL.IDX P6, R14, R13, R12, R11 ;  /* 0x0000000c0d0e7389 */ /* 0x00006400000c000b */
[----:B01----:R-:W-:Y:S01]  /*14570*/  ENDCOLLECTIVE ;  /* 0x000000000000791b */ /* 0x003fe20003800000 */
.L_x_14160:
        /* <DEDUP_REMOVED lines=16> */
.L_x_14161:
[----:B------:R-:W-:Y:S02]  /*14680*/  IMAD.MOV.U32 R13, RZ, RZ, R4 ;  /* 0x000000ffff0d7224 */ /* 0x000fe400078e0004 */
[----:B------:R-:W-:Y:S02]  /*14690*/  IMAD.MOV.U32 R12, RZ, RZ, 0x4 ;  /* 0x00000004ff0c7424 */ /* 0x000fe400078e00ff */
[----:B------:R-:W-:-:S07]  /*146a0*/  IMAD.MOV.U32 R3, RZ, RZ, R14 ;  /* 0x000000ffff037224 */ /* 0x000fce00078e000e */
[----:B------:R-:W-:Y:S05]  /*146b0*/  WARPSYNC.COLLECTIVE R15, `(.L_x_14162) ;  /* 0x000000000f087348 */ /* 0x000fea0003c00000 */
[----:B------:R0:W1:Y:S02]  /*146c0*/  SHFL.IDX P6, R14, R13, R12, R11 ;  /* 0x0000000c0d0e7389 */ /* 0x00006400000c000b */
[----:B01----:R-:W-:Y:S01]  /*146d0*/  ENDCOLLECTIVE ;  /* 0x000000000000791b */ /* 0x003fe20003800000 */
.L_x_14162:
        /* <DEDUP_REMOVED lines=16> */
.L_x_14163:
[----:B------:R-:W-:Y:S02]  /*147e0*/  IMAD.MOV.U32 R13, RZ, RZ, R4 ;  /* 0x000000ffff0d7224 */ /* 0x000fe400078e0004 */
[----:B------:R-:W-:Y:S02]  /*147f0*/  IMAD.MOV.U32 R12, RZ, RZ, 0x5 ;  /* 0x00000005ff0c7424 */ /* 0x000fe400078e00ff */
[----:B------:R-:W-:-:S07]  /*14800*/  IMAD.MOV.U32 R3, RZ, RZ, R14 ;  /* 0x000000ffff037224 */ /* 0x000fce00078e000e */
[----:B------:R-:W-:Y:S05]  /*14810*/  WARPSYNC.COLLECTIVE R15, `(.L_x_14164) ;  /* 0x000000000f087348 */ /* 0x000fea0003c00000 */
[----:B------:R0:W1:Y:S02]  /*14820*/  SHFL.IDX P6, R14, R13, R12, R11 ;  /* 0x0000000c0d0e7389 */ /* 0x00006400000c000b */
[----:B01----:R-:W-:Y:S01]  /*14830*/  ENDCOLLECTIVE ;  /* 0x000000000000791b */ /* 0x003fe20003800000 */
.L_x_14164:
        /* <DEDUP_REMOVED lines=16> */
.L_x_14165:
[----:B------:R-:W-:Y:S02]  /*14940*/  IMAD.MOV.U32 R13, RZ, RZ, R4 ;  /* 0x000000ffff0d7224 */ /* 0x000fe400078e0004 */
[----:B------:R-:W-:Y:S02]  /*14950*/  IMAD.MOV.U32 R12, RZ, RZ, 0x6 ;  /* 0x00000006ff0c7424 */ /* 0x000fe400078e00ff */
[----:B------:R-:W-:-:S07]  /*14960*/  IMAD.MOV.U32 R3, RZ, RZ, R14 ;  /* 0x000000ffff037224 */ /* 0x000fce00078e000e */
[----:B------:R-:W-:Y:S05]  /*14970*/  WARPSYNC.COLLECTIVE R15, `(.L_x_14166) ;  /* 0x000000000f087348 */ /* 0x000fea0003c00000 */
[----:B------:R0:W1:Y:S02]  /*14980*/  SHFL.IDX P6, R14, R13, R12, R11 ;  /* 0x0000000c0d0e7389 */ /* 0x00006400000c000b */
[----:B01----:R-:W-:Y:S01]  /*14990*/  ENDCOLLECTIVE ;  /* 0x000000000000791b */ /* 0x003fe20003800000 */
.L_x_14166:
        /* <DEDUP_REMOVED lines=16> */
.L_x_14167:
[----:B------:R-:W-:Y:S02]  /*14aa0*/  IMAD.MOV.U32 R13, RZ, RZ, R4 ;  /* 0x000000ffff0d7224 */ /* 0x000fe400078e0004 */
[----:B------:R-:W-:Y:S02]  /*14ab0*/  IMAD.MOV.U32 R12, RZ, RZ, 0x7 ;  /* 0x00000007ff0c7424 */ /* 0x000fe400078e00ff */
[----:B------:R-:W-:-:S07]  /*14ac0*/  IMAD.MOV.U32 R3, RZ, RZ, R14 ;  /* 0x000000ffff037224 */ /* 0x000fce00078e000e */
[----:B------:R-:W-:Y:S05]  /*14ad0*/  WARPSYNC.COLLECTIVE R15, `(.L_x_14168) ;  /* 0x000000000f087348 */ /* 0x000fea0003c00000 */
[----:B------:R0:W1:Y:S02]  /*14ae0*/  SHFL.IDX P6, R14, R13, R12, R11 ;  /* 0x0000000c0d0e7389 */ /* 0x00006400000c000b */
[----:B01----:R-:W-:Y:S01]  /*14af0*/  ENDCOLLECTIVE ;  /* 0x000000000000791b */ /* 0x003fe20003800000 */
.L_x_14168:
        /* <DEDUP_REMOVED lines=14> */
.L_x_14169:
[----:B------:R-:W-:Y:S05]  /*14be0*/  BRA `(.L_x_14170) ;  /* 0xffffffbc002c7947 */ /* 0x000fea000383ffff */
.L_x_14084:
[----:B0-----:R0:W1:Y:S02]  /*14bf0*/  SYNCS.PHASECHK.TRANS64.TRYWAIT P0, [R23+URZ+0x22820], R0 ;  /* 0x02282000170075a7 */ /* 0x001064000800017f */
[----:B-1----:R-:W-:Y:S05]  /*14c00*/  @!P0 NANOSLEEP.SYNCS 0x989680 ;  /* 0x009896800000895d */ /* 0x002fea0003900000 */
[----:B------:R-:W1:Y:S02]  /*14c10*/  @!P0 SYNCS.PHASECHK.TRANS64 P0, [R23+URZ+0x22820], R0 ;  /* 0x02282000170085a7 */ /* 0x000e64000800007f */
[----:B-1----:R-:W-:Y:S05]  /*14c20*/  @!P0 BRA `(.L_x_14084) ;  /* 0xfffffffc00f08947 */ /* 0x002fea000383ffff */
[----:B------:R-:W-:Y:S05]  /*14c30*/  BRA `(.L_x_14171) ;  /* 0xffffffbc00887947 */ /* 0x000fea000383ffff */
.L_x_14087:
[----:B0-----:R0:W1:Y:S02]  /*14c40*/  SYNCS.PHASECHK.TRANS64.TRYWAIT P0, [R33+URZ+0x22860], R0 ;  /* 0x02286000210075a7 */ /* 0x001064000800017f */
[----:B-1----:R-:W-:Y:S05]  /*14c50*/  @!P0 NANOSLEEP.SYNCS 0x989680 ;  /* 0x009896800000895d */ /* 0x002fea0003900000 */
[----:B------:R-:W1:Y:S02]  /*14c60*/  @!P0 SYNCS.PHASECHK.TRANS64 P0, [R33+URZ+0x22860], R0 ;  /* 0x02286000210085a7 */ /* 0x000e64000800007f */
[----:B-1----:R-:W-:Y:S05]  /*14c70*/  @!P0 BRA `(.L_x_14087) ;  /* 0xfffffffc00f08947 */ /* 0x002fea000383ffff */
[----:B------:R-:W-:Y:S05]  /*14c80*/  BRA `(.L_x_14172) ;  /* 0xffffffbc00987947 */ /* 0x000fea000383ffff */
.L_x_14088:
        /* <DEDUP_REMOVED lines=8> */
.L_x_14174:
[----:B------:R-:W-:Y:S05]  /*14d10*/  BSYNC B0 ;  /* 0x0000000000007941 */ /* 0x000fea0003800000 */
.L_x_14173:
        /* <DEDUP_REMOVED lines=13> */
.L_x_14175:
        /* <DEDUP_REMOVED lines=11> */
.L_x_14176:
        /* <DEDUP_REMOVED lines=17> */
.L_x_14177:
[----:B------:R-:W-:Y:S02]  /*14fb0*/  IMAD.MOV.U32 R13, RZ, RZ, R6 ;  /* 0x000000ffff0d7224 */ /* 0x000fe400078e0006 */
[----:B------:R-:W-:Y:S01]  /*14fc0*/  IMAD.MOV.U32 R12, RZ, RZ, 0x2 ;  /* 0x00000002ff0c7424 */ /* 0x000fe200078e00ff */
[----:B------:R-:W-:-:S13]  /*14fd0*/  IADD3 R2, P4, R14, R0, RZ ;  /* 0x000000000e027210 */ /* 0x000fda0007f9e0ff */
[----:B------:R-:W-:Y:S05]  /*14fe0*/  WARPSYNC.COLLECTIVE R15, `(.L_x_14178) ;  /* 0x000000000f087348 */ /* 0x000fea0003c00000 */
[----:B------:R0:W1:Y:S02]  /*14ff0*/  SHFL.IDX P6, R14, R13, R12, R11 ;  /* 0x0000000c0d0e7389 */ /* 0x00006400000c000b */
[----:B01----:R-:W-:Y:S01]  /*15000*/  ENDCOLLECTIVE ;  /* 0x000000000000791b */ /* 0x003fe20003800000 */
.L_x_14178:
        /* <DEDUP_REMOVED lines=17> */
.L_x_14179:
[----:B------:R-:W-:Y:S02]  /*15120*/  IMAD.MOV.U32 R13, RZ, RZ, R6 ;  /* 0x000000ffff0d7224 */ /* 0x000fe400078e0006 */
[----:B------:R-:W-:Y:S01]  /*15130*/  IMAD.MOV.U32 R12, RZ, RZ, 0x3 ;  /* 0x00000003ff0c7424 */ /* 0x000fe200078e00ff */
[----:B------:R-:W-:-:S13]  /*15140*/  IADD3 R2, P4, R14, R0, RZ ;  /* 0x000000000e027210 */ /* 0x000fda0007f9e0ff */
[----:B------:R-:W-:Y:S05]  /*15150*/  WARPSYNC.COLLECTIVE R15, `(.L_x_14180) ;  /* 0x000000000f087348 */ /* 0x000fea0003c00000 */
[----:B------:R0:W1:Y:S02]  /*15160*/  SHFL.IDX P6, R14, R13, R12, R11 ;  /* 0x0000000c0d0e7389 */ /* 0x00006400000c000b */
[----:B01----:R-:W-:Y:S01]  /*15170*/  ENDCOLLECTIVE ;  /* 0x000000000000791b */ /* 0x003fe20003800000 */
.L_x_14180:
        /* <DEDUP_REMOVED lines=17> */
.L_x_14181:
[----:B------:R-:W-:Y:S02]  /*15290*/  IMAD.MOV.U32 R13, RZ, RZ, R6 ;  /* 0x000000ffff0d7224 */ /* 0x000fe400078e0006 */
[----:B------:R-:W-:Y:S01]  /*152a0*/  IMAD.MOV.U32 R12, RZ, RZ, 0x4 ;  /* 0x00000004ff0c7424 */ /* 0x000fe200078e00ff */
[----:B------:R-:W-:-:S13]  /*152b0*/  IADD3 R2, P4, R14, R0, RZ ;  /* 0x000000000e027210 */ /* 0x000fda0007f9e0ff */
[----:B------:R-:W-:Y:S05]  /*152c0*/  WARPSYNC.COLLECTIVE R15, `(.L_x_14182) ;  /* 0x000000000f087348 */ /* 0x000fea0003c00000 */
[----:B------:R0:W1:Y:S02]  /*152d0*/  SHFL.IDX P6, R14, R13, R12, R11 ;  /* 0x0000000c0d0e7389 */ /* 0x00006400000c000b */
[----:B01----:R-:W-:Y:S01]  /*152e0*/  ENDCOLLECTIVE ;  /* 0x000000000000791b */ /* 0x003fe20003800000 */
.L_x_14182:
        /* <DEDUP_REMOVED lines=17> */
.L_x_14183:
[----:B------:R-:W-:Y:S02]  /*15400*/  IMAD.MOV.U32 R13, RZ, RZ, R6 ;  /* 0x000000ffff0d7224 */ /* 0x000fe400078e0006 */
[----:B------:R-:W-:Y:S01]  /*15410*/  IMAD.MOV.U32 R12, RZ, RZ, 0x5 ;  /* 0x00000005ff0c7424 */ /* 0x000fe200078e00ff */
[----:B------:R-:W-:-:S13]  /*15420*/  IADD3 R2, P4, R14, R0, RZ ;  /* 0x000000000e027210 */ /* 0x000fda0007f9e0ff */
[----:B------:R-:W-:Y:S05]  /*15430*/  WARPSYNC.COLLECTIVE R15, `(.L_x_14184) ;  /* 0x000000000f087348 */ /* 0x000fea0003c00000 */
[----:B------:R0:W1:Y:S02]  /*15440*/  SHFL.IDX P6, R14, R13, R12, R11 ;  /* 0x0000000c0d0e7389 */ /* 0x00006400000c000b */
[----:B01----:R-:W-:Y:S01]  /*15450*/  ENDCOLLECTIVE ;  /* 0x000000000000791b */ /* 0x003fe20003800000 */
.L_x_14184:
        /* <DEDUP_REMOVED lines=12> */
.L_x_14185:
        /* <DEDUP_REMOVED lines=9> */
.L_x_14095:
[----:B0-----:R0:W1:Y:S02]  /*155b0*/  SYNCS.PHASECHK.TRANS64.TRYWAIT P0, [R10+URZ+0x22840], R20 ;  /* 0x022840140a0075a7 */ /* 0x001064000800017f */
[----:B-1----:R-:W-:Y:S05]  /*155c0*/  @!P0 NANOSLEEP.SYNCS 0x989680 ;  /* 0x009896800000895d */ /* 0x002fea0003900000 */
[----:B------:R-:W1:Y:S02]  /*155d0*/  @!P0 SYNCS.PHASECHK.TRANS64 P0, [R10+URZ+0x22840], R20 ;  /* 0x022840140a0085a7 */ /* 0x000e64000800007f */
[----:B-1----:R-:W-:Y:S05]  /*155e0*/  @!P0 BRA `(.L_x_14095) ;  /* 0xfffffffc00f08947 */ /* 0x002fea000383ffff */
[----:B------:R-:W-:Y:S05]  /*155f0*/  BRA `(.L_x_14187) ;  /* 0xffffffbc00fc7947 */ /* 0x000fea000383ffff */
.L_x_14096:
        /* <DEDUP_REMOVED lines=8> */
.L_x_14189:
[----:B------:R-:W-:Y:S05]  /*15680*/  BSYNC B1 ;  /* 0x0000000000017941 */ /* 0x000fea0003800000 */
.L_x_14188:
        /* <DEDUP_REMOVED lines=9> */
.L_x_14190:
[----:B------:R-:W-:Y:S02]  /*15720*/  IMAD.MOV.U32 R13, RZ, RZ, R8 ;  /* 0x000000ffff0d7224 */ /* 0x000fe400078e0008 */
[----:B------:R-:W-:Y:S02]  /*15730*/  IMAD.MOV.U32 R12, RZ, RZ, 0x1 ;  /* 0x00000001ff0c7424 */ /* 0x000fe400078e00ff */
[----:B------:R-:W-:-:S07]  /*15740*/  IMAD.MOV.U32 R2, RZ, RZ, R14 ;  /* 0x000000ffff027224 */ /* 0x000fce00078e000e */
[----:B------:R-:W-:Y:S05]  /*15750*/  WARPSYNC.COLLECTIVE R15, `(.L_x_14191) ;  /* 0x000000000f087348 */ /* 0x000fea0003c00000 */
[----:B------:R0:W1:Y:S02]  /*15760*/  SHFL.IDX P6, R14, R13, R12, R11 ;  /* 0x0000000c0d0e7389 */ /* 0x00006400000c000b */
[----:B01----:R-:W-:Y:S01]  /*15770*/  ENDCOLLECTIVE ;  /* 0x000000000000791b */ /* 0x003fe20003800000 */
.L_x_14191:
        /* <DEDUP_REMOVED lines=11> */
.L_x_14192:
[----:B------:R-:W-:Y:S02]  /*15830*/  IMAD.MOV.U32 R13, RZ, RZ, R8 ;  /* 0x000000ffff0d7224 */ /* 0x000fe400078e0008 */
[----:B------:R-:W-:Y:S02]  /*15840*/  IMAD.MOV.U32 R12, RZ, RZ, 0x2 ;  /* 0x00000002ff0c7424 */ /* 0x000fe400078e00ff */
[----:B------:R-:W-:-:S07]  /*15850*/  IMAD.MOV.U32 R2, RZ, RZ, R14 ;  /* 0x000000ffff027224 */ /* 0x000fce00078e000e */
[----:B------:R-:W-:Y:S05]  /*15860*/  WARPSYNC.COLLECTIVE R15, `(.L_x_14193) ;  /* 0x000000000f087348 */ /* 0x000fea0003c00000 */
[----:B------:R0:W1:Y:S02]  /*15870*/  SHFL.IDX P6, R14, R13, R12, R11 ;  /* 0x0000000c0d0e7389 */ /* 0x00006400000c000b */
[----:B01----:R-:W-:Y:S01]  /*15880*/  ENDCOLLECTIVE ;  /* 0x000000000000791b */ /* 0x003fe20003800000 */
.L_x_14193:
        /* <DEDUP_REMOVED lines=11> */
.L_x_14194:
[----:B------:R-:W-:Y:S02]  /*15940*/  IMAD.MOV.U32 R13, RZ, RZ, R8 ;  /* 0x000000ffff0d7224 */ /* 0x000fe400078e0008 */
[----:B------:R-:W-:Y:S02]  /*15950*/  IMAD.MOV.U32 R12, RZ, RZ, 0x3 ;  /* 0x00000003ff0c7424 */ /* 0x000fe400078e00ff */
[----:B------:R-:W-:-:S07]  /*15960*/  IMAD.MOV.U32 R2, RZ, RZ, R14 ;  /* 0x000000ffff027224 */ /* 0x000fce00078e000e */
[----:B------:R-:W-:Y:S05]  /*15970*/  WARPSYNC.COLLECTIVE R15, `(.L_x_14195) ;  /* 0x000000000f087348 */ /* 0x000fea0003c00000 */
[----:B------:R0:W1:Y:S02]  /*15980*/  SHFL.IDX P6, R14, R13, R12, R11 ;  /* 0x0000000c0d0e7389 */ /* 0x00006400000c000b */
[----:B01----:R-:W-:Y:S01]  /*15990*/  ENDCOLLECTIVE ;  /* 0x000000000000791b */ /* 0x003fe20003800000 */
.L_x_14195:
        /* <DEDUP_REMOVED lines=11> */
.L_x_14196:
[----:B------:R-:W-:Y:S02]  /*15a50*/  IMAD.MOV.U32 R13, RZ, RZ, R8 ;  /* 0x000000ffff0d7224 */ /* 0x000fe400078e0008 */
[----:B------:R-:W-:Y:S02]  /*15a60*/  IMAD.MOV.U32 R12, RZ, RZ, 0x4 ;  /* 0x00000004ff0c7424 */ /* 0x000fe400078e00ff */
[----:B------:R-:W-:-:S07]  /*15a70*/  IMAD.MOV.U32 R2, RZ, RZ, R14 ;  /* 0x000000ffff027224 */ /* 0x000fce00078e000e */
[----:B------:R-:W-:Y:S05]  /*15a80*/  WARPSYNC.COLLECTIVE R15, `(.L_x_14197) ;  /* 0x000000000f087348 */ /* 0x000fea0003c00000 */
[----:B------:R0:W1:Y:S02]  /*15a90*/  SHFL.IDX P6, R14, R13, R12, R11 ;  /* 0x0000000c0d0e7389 */ /* 0x00006400000c000b */
[----:B01----:R-:W-:Y:S01]  /*15aa0*/  ENDCOLLECTIVE ;  /* 0x000000000000791b */ /* 0x003fe20003800000 */
.L_x_14197:
        /* <DEDUP_REMOVED lines=11> */
.L_x_14198:
[----:B------:R-:W-:Y:S02]  /*15b60*/  IMAD.MOV.U32 R13, RZ, RZ, R8 ;  /* 0x000000ffff0d7224 */ /* 0x000fe400078e0008 */
[----:B------:R-:W-:Y:S02]  /*15b70*/  IMAD.MOV.U32 R12, RZ, RZ, 0x5 ;  /* 0x00000005ff0c7424 */ /* 0x000fe400078e00ff */
[----:B------:R-:W-:-:S07]  /*15b80*/  IMAD.MOV.U32 R2, RZ, RZ, R14 ;  /* 0x000000ffff027224 */ /* 0x000fce00078e000e */
[----:B------:R-:W-:Y:S05]  /*15b90*/  WARPSYNC.COLLECTIVE R15, `(.L_x_14199) ;  /* 0x000000000f087348 */ /* 0x000fea0003c00000 */
[----:B------:R0:W1:Y:S02]  /*15ba0*/  SHFL.IDX P6, R14, R13, R12, R11 ;  /* 0x0000000c0d0e7389 */ /* 0x00006400000c000b */
[----:B01----:R-:W-:Y:S01]  /*15bb0*/  ENDCOLLECTIVE ;  /* 0x000000000000791b */ /* 0x003fe20003800000 */
.L_x_14199:
        /* <DEDUP_REMOVED lines=11> */
.L_x_14200:
[----:B------:R-:W-:Y:S05]  /*15c70*/  BRA `(.L_x_14201) ;  /* 0xffffffbc00247947 */ /* 0x000fea000383ffff */
.L_x_14101:
[----:B--2---:R2:W3:Y:S02]  /*15c80*/  SYNCS.PHASECHK.TRANS64.TRYWAIT P0, [R10+URZ+0x22860], R20 ;  /* 0x022860140a0075a7 */ /* 0x0044e4000800017f */
[----:B---3--:R-:W-:Y:S05]  /*15c90*/  @!P0 NANOSLEEP.SYNCS 0x989680 ;  /* 0x009896800000895d */ /* 0x008fea0003900000 */
[----:B------:R-:W3:Y:S02]  /*15ca0*/  @!P0 SYNCS.PHASECHK.TRANS64 P0, [R10+URZ+0x22860], R20 ;  /* 0x022860140a0085a7 */ /* 0x000ee4000800007f */
[----:B---3--:R-:W-:Y:S05]  /*15cb0*/  @!P0 BRA `(.L_x_14101) ;  /* 0xfffffffc00f08947 */ /* 0x008fea000383ffff */
[----:B------:R-:W-:Y:S05]  /*15cc0*/  BRA `(.L_x_14202) ;  /* 0xffffffbc00747947 */ /* 0x000fea000383ffff */
.L_x_14102:
        /* <DEDUP_REMOVED lines=8> */
.L_x_14204:
[----:B------:R-:W-:Y:S05]  /*15d50*/  BSYNC B1 ;  /* 0x0000000000017941 */ /* 0x000fea0003800000 */
.L_x_14203:
        /* <DEDUP_REMOVED lines=9> */
.L_x_14205:
[----:B------:R-:W-:Y:S02]  /*15df0*/  IMAD.MOV.U32 R13, RZ, RZ, R25 ;  /* 0x000000ffff0d7224 */ /* 0x000fe400078e0019 */
[----:B------:R-:W-:Y:S01]  /*15e00*/  IMAD.MOV.U32 R12, RZ, RZ, 0x1 ;  /* 0x00000001ff0c7424 */ /* 0x000fe200078e00ff */
[----:B------:R-:W-:-:S13]  /*15e10*/  IADD3 R2, P0, R14, R0, RZ ;  /* 0x000000000e027210 */ /* 0x000fda0007f1e0ff */
[----:B------:R-:W-:Y:S05]  /*15e20*/  WARPSYNC.COLLECTIVE R15, `(.L_x_14206) ;  /* 0x000000000f087348 */ /* 0x000fea0003c00000 */
[----:B------:R0:W1:Y:S02]  /*15e30*/  SHFL.IDX P6, R14, R13, R12, R11 ;  /* 0x0000000c0d0e7389 */ /* 0x00006400000c000b */
[----:B01----:R-:W-:Y:S01]  /*15e40*/  ENDCOLLECTIVE ;  /* 0x000000000000791b */ /* 0x003fe20003800000 */
.L_x_14206:
        /* <DEDUP_REMOVED lines=13> */
.L_x_14207:
[----:B------:R-:W-:Y:S02]  /*15f20*/  IMAD.MOV.U32 R13, RZ, RZ, R25 ;  /* 0x000000ffff0d7224 */ /* 0x000fe400078e0019 */
[----:B------:R-:W-:Y:S01]  /*15f30*/  IMAD.MOV.U32 R12, RZ, RZ, 0x2 ;  /* 0x00000002ff0c7424 */ /* 0x000fe200078e00ff */
[----:B------:R-:W-:-:S13]  /*15f40*/  IADD3 R2, P0, R14, R0, RZ ;  /* 0x000000000e027210 */ /* 0x000fda0007f1e0ff */
[----:B------:R-:W-:Y:S05]  /*15f50*/  WARPSYNC.COLLECTIVE R15, `(.L_x_14208) ;  /* 0x000000000f087348 */ /* 0x000fea0003c00000 */
[----:B------:R0:W1:Y:S02]  /*15f60*/  SHFL.IDX P6, R14, R13, R12, R11 ;  /* 0x0000000c0d0e7389 */ /* 0x00006400000c000b */
[----:B01----:R-:W-:Y:S01]  /*15f70*/  ENDCOLLECTIVE ;  /* 0x000000000000791b */ /* 0x003fe20003800000 */
.L_x_14208:
        /* <DEDUP_REMOVED lines=13> */
.L_x_14209:
[----:B------:R-:W-:Y:S02]  /*16050*/  IMAD.MOV.U32 R13, RZ, RZ, R25 ;  /* 0x000000ffff0d7224 */ /* 0x000fe400078e0019 */
[----:B------:R-:W-:Y:S02]  /*16060*/  IMAD.MOV.U32 R12, RZ, RZ, 0x3 ;  /* 0x00000003ff0c7424 */ /* 0x000fe400078e00ff */
[----:B------:R-:W-:-:S07]  /*16070*/  IMAD.MOV.U32 R8, RZ, RZ, R14 ;  /* 0x000000ffff087224 */ /* 0x000fce00078e000e */
[----:B------:R-:W-:Y:S05]  /*16080*/  WARPSYNC.COLLECTIVE R15, `(.L_x_14210) ;  /* 0x000000000f087348 */ /* 0x000fea0003c00000 */
[----:B------:R0:W1:Y:S02]  /*16090*/  SHFL.IDX P6, R14, R13, R12, R11 ;  /* 0x0000000c0d0e7389 */ /* 0x00006400000c000b */
[----:B01----:R-:W-:Y:S01]  /*160a0*/  ENDCOLLECTIVE ;  /* 0x000000000000791b */ /* 0x003fe20003800000 */
.L_x_14210:
        /* <DEDUP_REMOVED lines=14> */
.L_x_14211:
[----:B------:R-:W-:Y:S02]  /*16190*/  IMAD.MOV.U32 R13, RZ, RZ, R25 ;  /* 0x000000ffff0d7224 */ /* 0x000fe400078e0019 */
[----:B------:R-:W-:Y:S01]  /*161a0*/  IMAD.MOV.U32 R12, RZ, RZ, 0x4 ;  /* 0x00000004ff0c7424 */ /* 0x000fe200078e00ff */
[----:B------:R-:W-:-:S13]  /*161b0*/  IADD3 R2, P0, R14, R0, RZ ;  /* 0x000000000e027210 */ /* 0x000fda0007f1e0ff */
[----:B------:R-:W-:Y:S05]  /*161c0*/  WARPSYNC.COLLECTIVE R15, `(.L_x_14212) ;  /* 0x000000000f087348 */ /* 0x000fea0003c00000 */
[----:B------:R0:W1:Y:S02]  /*161d0*/  SHFL.IDX P6, R14, R13, R12, R11 ;  /* 0x0000000c0d0e7389 */ /* 0x00006400000c000b */
[----:B01----:R-:W-:Y:S01]  /*161e0*/  ENDCOLLECTIVE ;  /* 0x000000000000791b */ /* 0x003fe20003800000 */
.L_x_14212:
        /* <DEDUP_REMOVED lines=13> */
.L_x_14213:
[----:B------:R-:W-:Y:S02]  /*162c0*/  IMAD.MOV.U32 R13, RZ, RZ, R25 ;  /* 0x000000ffff0d7224 */ /* 0x000fe400078e0019 */
[----:B------:R-:W-:Y:S01]  /*162d0*/  IMAD.MOV.U32 R12, RZ, RZ, 0x5 ;  /* 0x00000005ff0c7424 */ /* 0x000fe200078e00ff */
[----:B------:R-:W-:-:S13]  /*162e0*/  IADD3 R2, P0, R14, R0, RZ ;  /* 0x000000000e027210 */ /* 0x000fda0007f1e0ff */
[----:B------:R-:W-:Y:S05]  /*162f0*/  WARPSYNC.COLLECTIVE R15, `(.L_x_14214) ;  /* 0x000000000f087348 */ /* 0x000fea0003c00000 */
[----:B------:R0:W1:Y:S02]  /*16300*/  SHFL.IDX P6, R14, R13, R12, R11 ;  /* 0x0000000c0d0e7389 */ /* 0x00006400000c000b */
[----:B01----:R-:W-:Y:S01]  /*16310*/  ENDCOLLECTIVE ;  /* 0x000000000000791b */ /* 0x003fe20003800000 */
.L_x_14214:
        /* <DEDUP_REMOVED lines=13> */
.L_x_14215:
[----:B------:R-:W-:Y:S05]  /*163f0*/  BRA `(.L_x_14216) ;  /* 0xffffffb800b47947 */ /* 0x000fea000383ffff */
.L_x_14110:
        /* <DEDUP_REMOVED lines=8> */
.L_x_14218:
[----:B------:R-:W-:Y:S05]  /*16480*/  BSYNC B0 ;  /* 0x0000000000007941 */ /* 0x000fea0003800000 */
.L_x_14217:
        /* <DEDUP_REMOVED lines=9> */
.L_x_14219:
        /* <DEDUP_REMOVED lines=24> */
.L_x_14220:
[----:B------:R-:W-:Y:S01]  /*166a0*/  IMAD.MOV.U32 R12, RZ, RZ, 0x2 ;  /* 0x00000002ff0c7424 */ /* 0x000fe200078e00ff */
[----:B------:R-:W-:-:S05]  /*166b0*/  SEL R14, R14, RZ, P1 ;  /* 0x000000ff0e0e7207 */ /* 0x000fca0000800000 */
[----:B------:R-:W-:-:S04]  /*166c0*/  IMAD.IADD R5, R13, 0x1, R14 ;  /* 0x000000010d057824 */ /* 0x000fc800078e020e */
[----:B------:R-:W-:-:S07]  /*166d0*/  IMAD.MOV.U32 R13, RZ, RZ, R5 ;  /* 0x000000ffff0d7224 */ /* 0x000fce00078e0005 */
[----:B------:R-:W-:Y:S05]  /*166e0*/  WARPSYNC.COLLECTIVE R15, `(.L_x_14221) ;  /* 0x000000000f087348 */ /* 0x000fea0003c00000 */
[----:B------:R0:W1:Y:S02]  /*166f0*/  SHFL.UP P6, R14, R13, R12, R11 ;  /* 0x0400000c0d0e7389 */ /* 0x00006400000c000b */
[----:B01----:R-:W-:Y:S01]  /*16700*/  ENDCOLLECTIVE ;  /* 0x000000000000791b */ /* 0x003fe20003800000 */
.L_x_14221:
[----:B------:R-:W-:Y:S01]  /*16710*/  IMAD.MOV.U32 R12, RZ, RZ, 0x4 ;  /* 0x00000004ff0c7424 */ /* 0x000fe200078e00ff */
[----:B------:R-:W-:-:S05]  /*16720*/  SEL R2, R14, RZ, P2 ;  /* 0x000000ff0e027207 */ /* 0x000fca0001000000 */
[----:B------:R-:W-:-:S04]  /*16730*/  IMAD.IADD R2, R5, 0x1, R2 ;  /* 0x0000000105027824 */ /* 0x000fc800078e0202 */
[----:B------:R-:W-:-:S07]  /*16740*/  IMAD.MOV.U32 R13, RZ, RZ, R2 ;  /* 0x000000ffff0d7224 */ /* 0x000fce00078e0002 */
[----:B------:R-:W-:Y:S05]  /*16750*/  WARPSYNC.COLLECTIVE R15, `(.L_x_14222) ;  /* 0x000000000f087348 */ /* 0x000fea0003c00000 */
[----:B------:R0:W1:Y:S02]  /*16760*/  SHFL.UP P6, R14, R13, R12, R11 ;  /* 0x0400000c0d0e7389 */ /* 0x00006400000c000b */
[----:B01----:R-:W-:Y:S01]  /*16770*/  ENDCOLLECTIVE ;  /* 0x000000000000791b */ /* 0x003fe20003800000 */
.L_x_14222:
[----:B------:R-:W-:Y:S01]  /*16780*/  IMAD.MOV.U32 R12, RZ, RZ, 0x8 ;  /* 0x00000008ff0c7424 */ /* 0x000fe200078e00ff */
[----:B------:R-:W-:-:S05]  /*16790*/  SEL R3, R14, RZ, P3 ;  /* 0x000000ff0e037207 */ /* 0x000fca0001800000 */
[----:B------:R-:W-:-:S04]  /*167a0*/  IMAD.IADD R3, R2, 0x1, R3 ;  /* 0x0000000102037824 */ /* 0x000fc800078e0203 */
[----:B------:R-:W-:-:S07]  /*167b0*/  IMAD.MOV.U32 R13, RZ, RZ, R3 ;  /* 0x000000ffff0d7224 */ /* 0x000fce00078e0003 */
[----:B------:R-:W-:Y:S05]  /*167c0*/  WARPSYNC.COLLECTIVE R15, `(.L_x_14223) ;  /* 0x000000000f087348 */ /* 0x000fea0003c00000 */
[----:B------:R0:W1:Y:S02]  /*167d0*/  SHFL.UP P6, R14, R13, R12, R11 ;  /* 0x0400000c0d0e7389 */ /* 0x00006400000c000b */
[----:B01----:R-:W-:Y:S01]  /*167e0*/  ENDCOLLECTIVE ;  /* 0x000000000000791b */ /* 0x003fe20003800000 */
.L_x_14223:
[----:B------:R-:W-:Y:S01]  /*167f0*/  IMAD.MOV.U32 R12, RZ, RZ, 0x10 ;  /* 0x00000010ff0c7424 */ /* 0x000fe200078e00ff */
[----:B------:R-:W-:-:S05]  /*16800*/  SEL R14, R14, RZ, P4 ;  /* 0x000000ff0e0e7207 */ /* 0x000fca0002000000 */
[----:B------:R-:W-:-:S04]  /*16810*/  IMAD.IADD R5, R3, 0x1, R14 ;  /* 0x0000000103057824 */ /* 0x000fc800078e020e */
[----:B------:R-:W-:-:S07]  /*16820*/  IMAD.MOV.U32 R13, RZ, RZ, R5 ;  /* 0x000000ffff0d7224 */ /* 0x000fce00078e0005 */
[----:B------:R-:W-:Y:S05]  /*16830*/  WARPSYNC.COLLECTIVE R15, `(.L_x_14224) ;  /* 0x000000000f087348 */ /* 0x000fea0003c00000 */
[----:B------:R0:W1:Y:S02]  /*16840*/  SHFL.UP P6, R14, R13, R12, R11 ;  /* 0x0400000c0d0e7389 */ /* 0x00006400000c000b */
[----:B01----:R-:W-:Y:S01]  /*16850*/  ENDCOLLECTIVE ;  /* 0x000000000000791b */ /* 0x003fe20003800000 */
.L_x_14224:
        /* <DEDUP_REMOVED lines=8> */
.L_x_14225:
[----:B------:R-:W-:Y:S05]  /*168e0*/  BRA `(.L_x_14226) ;  /* 0xffffffbc00147947 */ /* 0x000fea000383ffff */
.L_x_14113:
[----:B------:R-:W-:Y:S01]  /*168f0*/  BSSY B0, `(.L_x_14227) ;  /* 0x0000007000007945 */ /* 0x000fe20003800000 */
[----:B------:R-:W-:Y:S02]  /*16900*/  IMAD.MOV.U32 R12, RZ, RZ, 0x1 ;  /* 0x00000001ff0c7424 */ /* 0x000fe400078e00ff */
[----:B------:R-:W-:Y:S02]  /*16910*/  IMAD.MOV.U32 R11, RZ, RZ, RZ ;  /* 0x000000ffff0b7224 */ /* 0x000fe400078e00ff */
[----:B------:R-:W-:-:S07]  /*16920*/  IMAD.MOV.U32 R15, RZ, RZ, -0x1 ;  /* 0xffffffffff0f7424 */ /* 0x000fce00078e00ff */
[----:B01----:R-:W-:Y:S05]  /*16930*/  WARPSYNC.COLLECTIVE R15, `(.L_x_14228) ;  /* 0x000000000f087348 */ /* 0x003fea0003c00000 */
[----:B------:R2:W3:Y:S02]  /*16940*/  SHFL.UP P6, R14, R13, R12, R11 ;  /* 0x0400000c0d0e7389 */ /* 0x0004e400000c000b */
[----:B0123--:R-:W-:Y:S01]  /*16950*/  ENDCOLLECTIVE ;  /* 0x000000000000791b */ /* 0x00ffe20003800000 */
.L_x_14228:
[----:B------:R-:W-:Y:S05]  /*16960*/  BSYNC B0 ;  /* 0x0000000000007941 */ /* 0x000fea0003800000 */
.L_x_14227:
        /* <DEDUP_REMOVED lines=8> */
.L_x_14229:
[----:B------:R-:W-:Y:S01]  /*169f0*/  IMAD.MOV.U32 R12, RZ, RZ, 0x4 ;  /* 0x00000004ff0c7424 */ /* 0x000fe200078e00ff */
[----:B------:R-:W-:-:S05]  /*16a00*/  SEL R2, R14, RZ, P2 ;  /* 0x000000ff0e027207 */ /* 0x000fca0001000000 */
[----:B------:R-:W-:-:S04]  /*16a10*/  IMAD.IADD R2, R13, 0x1, R2 ;  /* 0x000000010d027824 */ /* 0x000fc800078e0202 */
[----:B------:R-:W-:-:S07]  /*16a20*/  IMAD.MOV.U32 R13, RZ, RZ, R2 ;  /* 0x000000ffff0d7224 */ /* 0x000fce00078e0002 */
[----:B------:R-:W-:Y:S05]  /*16a30*/  WARPSYNC.COLLECTIVE R15, `(.L_x_14230) ;  /* 0x000000000f087348 */ /* 0x000fea0003c00000 */
[----:B------:R0:W1:Y:S02]  /*16a40*/  SHFL.UP P6, R14, R13, R12, R11 ;  /* 0x0400000c0d0e7389 */ /* 0x00006400000c000b */
[----:B01----:R-:W-:Y:S01]  /*16a50*/  ENDCOLLECTIVE ;  /* 0x000000000000791b */ /* 0x003fe20003800000 */
.L_x_14230:
[----:B------:R-:W-:Y:S01]  /*16a60*/  IMAD.MOV.U32 R12, RZ, RZ, 0x8 ;  /* 0x00000008ff0c7424 */ /* 0x000fe200078e00ff */
[----:B------:R-:W-:-:S05]  /*16a70*/  SEL R3, R14, RZ, P3 ;  /* 0x000000ff0e037207 */ /* 0x000fca0001800000 */
[----:B------:R-:W-:-:S04]  /*16a80*/  IMAD.IADD R3, R2, 0x1, R3 ;  /* 0x0000000102037824 */ /* 0x000fc800078e0203 */
[----:B------:R-:W-:-:S07]  /*16a90*/  IMAD.MOV.U32 R13, RZ, RZ, R3 ;  /* 0x000000ffff0d7224 */ /* 0x000fce00078e0003 */
[----:B------:R-:W-:Y:S05]  /*16aa0*/  WARPSYNC.COLLECTIVE R15, `(.L_x_14231) ;  /* 0x000000000f087348 */ /* 0x000fea0003c00000 */
[----:B------:R0:W1:Y:S02]  /*16ab0*/  SHFL.UP P6, R14, R13, R12, R11 ;  /* 0x0400000c0d0e7389 */ /* 0x00006400000c000b */
[----:B01----:R-:W-:Y:S01]  /*16ac0*/  ENDCOLLECTIVE ;  /* 0x000000000000791b */ /* 0x003fe20003800000 */
.L_x_14231:
[----:B------:R-:W-:Y:S01]  /*16ad0*/  IMAD.MOV.U32 R12, RZ, RZ, 0x10 ;  /* 0x00000010ff0c7424 */ /* 0x000fe200078e00ff */
[----:B------:R-:W-:-:S05]  /*16ae0*/  SEL R14, R14, RZ, P4 ;  /* 0x000000ff0e0e7207 */ /* 0x000fca0002000000 */
[----:B------:R-:W-:-:S04]  /*16af0*/  IMAD.IADD R5, R3, 0x1, R14 ;  /* 0x0000000103057824 */ /* 0x000fc800078e020e */
[----:B------:R-:W-:-:S07]  /*16b00*/  IMAD.MOV.U32 R13, RZ, RZ, R5 ;  /* 0x000000ffff0d7224 */ /* 0x000fce00078e0005 */
[----:B------:R-:W-:Y:S05]  /*16b10*/  WARPSYNC.COLLECTIVE R15, `(.L_x_14232) ;  /* 0x000000000f087348 */ /* 0x000fea0003c00000 */
[----:B------:R0:W1:Y:S02]  /*16b20*/  SHFL.UP P6, R14, R13, R12, R11 ;  /* 0x0400000c0d0e7389 */ /* 0x00006400000c000b */
[----:B01----:R-:W-:Y:S01]  /*16b30*/  ENDCOLLECTIVE ;  /* 0x000000000000791b */ /* 0x003fe20003800000 */
.L_x_14232:
        /* <DEDUP_REMOVED lines=8> */
.L_x_14233:
[----:B------:R-:W-:Y:S05]  /*16bc0*/  BRA `(.L_x_14234) ;  /* 0xffffffbc00007947 */ /* 0x000fea000383ffff */
.L_x_14115:
[----:B------:R-:W-:Y:S01]  /*16bd0*/  BSSY B0, `(.L_x_14235) ;  /* 0x0000006000007945 */ /* 0x000fe20003800000 */
[----:B------:R-:W-:Y:S01]  /*16be0*/  PLOP3.LUT P6, PT, P6, PT, PT, 0x8, 0x0 ;  /* 0x000000000000781c */ /* 0x000fe200037ce170 */
[----:B------:R-:W-:-:S12]  /*16bf0*/  IMAD.MOV.U32 R15, RZ, RZ, -0x1 ;  /* 0xffffffffff0f7424 */ /* 0x000fd800078e00ff */
[----:B012---:R-:W-:Y:S05]  /*16c00*/  WARPSYNC.COLLECTIVE R15, `(.L_x_14236) ;  /* 0x000000000f087348 */ /* 0x007fea0003c00000 */
[----:B------:R-:W-:Y:S01]  /*16c10*/  VOTE.ANY R14, PT, P6 ;  /* 0x00000000000e7806 */ /* 0x000fe200030e0100 */
[----:B012---:R-:W-:Y:S06]  /*16c20*/  ENDCOLLECTIVE ;  /* 0x000000000000791b */ /* 0x007fec0003800000 */
.L_x_14236:
[----:B------:R-:W-:Y:S05]  /*16c30*/  BSYNC B0 ;  /* 0x0000000000007941 */ /* 0x000fea0003800000 */
.L_x_14235:
        /* <DEDUP_REMOVED lines=8> */
.L_x_14237:
[----:B------:R-:W-:Y:S02]  /*16cc0*/  IMAD.IADD R19, R12, 0x1, R19 ;  /* 0x000000010c137824 */ /* 0x000fe400078e0213 */
[----:B------:R-:W-:Y:S02]  /*16cd0*/  IMAD.MOV.U32 R13, RZ, RZ, R4 ;  /* 0x000000ffff0d7224 */ /* 0x000fe400078e0004 */
[----:B------:R-:W-:-:S07]  /*16ce0*/  IMAD.MOV.U32 R17, RZ, RZ, R14 ;  /* 0x000000ffff117224 */ /* 0x000fce00078e000e */
[----:B------:R-:W-:Y:S05]  /*16cf0*/  WARPSYNC.COLLECTIVE R15, `(.L_x_14238) ;  /* 0x000000000f087348 */ /* 0x000fea0003c00000 */
[----:B------:R0:W1:Y:S02]  /*16d00*/  SHFL.IDX P6, R14, R13, R12, R11 ;  /* 0x0000000c0d0e7389 */ /* 0x00006400000c000b */
[----:B01----:R-:W-:Y:S01]  /*16d10*/  ENDCOLLECTIVE ;  /* 0x000000000000791b */ /* 0x003fe20003800000 */
.L_x_14238:
[----:B------:R-:W-:Y:S01]  /*16d20*/  IMAD.MOV.U32 R4, RZ, RZ, R14 ;  /* 0x000000ffff047224 */ /* 0x000fe200078e000e */
[----:B------:R-:W-:Y:S06]  /*16d30*/  BRA `(.L_x_14239) ;  /* 0xffffffb800e47947 */ /* 0x000fec000383ffff */
.L_x_14117:
[----:B------:R-:W-:Y:S01]  /*16d40*/  BSSY B0, `(.L_x_14240) ;  /* 0x0000007000007945 */ /* 0x000fe20003800000 */
[----:B------:R-:W-:Y:S02]  /*16d50*/  IMAD.MOV.U32 R13, RZ, RZ, R2 ;  /* 0x000000ffff0d7224 */ /* 0x000fe400078e0002 */
[----:B------:R-:W-:Y:S02]  /*16d60*/  IMAD.MOV.U32 R11, RZ, RZ, 0x1f ;  /* 0x0000001fff0b7424 */ /* 0x000fe400078e00ff */
[----:B------:R-:W-:-:S07]  /*16d70*/  IMAD.MOV.U32 R15, RZ, RZ, -0x1 ;  /* 0xffffffffff0f7424 */ /* 0x000fce00078e00ff */
[----:B012-4-:R-:W-:Y:S05]  /*16d80*/  WARPSYNC.COLLECTIVE R15, `(.L_x_14241) ;  /* 0x000000000f087348 */ /* 0x017fea0003c00000 */
[----:B------:R3:W0:Y:S02]  /*16d90*/  SHFL.IDX P6, R14, R13, R12, R11 ;  /* 0x0000000c0d0e7389 */ /* 0x00062400000c000b */
[----:B01234-:R-:W-:Y:S01]  /*16da0*/  ENDCOLLECTIVE ;  /* 0x000000000000791b */ /* 0x01ffe20003800000 */
.L_x_14241:
[----:B------:R-:W-:Y:S05]  /*16db0*/  BSYNC B0 ;  /* 0x0000000000007941 */ /* 0x000fea0003800000 */
.L_x_14240:
[----:B------:R-:W-:Y:S01]  /*16dc0*/  IMAD.MOV.U32 R6, RZ, RZ, R14 ;  /* 0x000000ffff067224 */ /* 0x000fe200078e000e */
[----:B------:R-:W-:Y:S06]  /*16dd0*/  BRA `(.L_x_14116) ;  /* 0xffffffb800d47947 */ /* 0x000fec000383ffff */
.L_x_14123:
[----:B-1----:R1:W4:Y:S02]  /*16de0*/  SYNCS.PHASECHK.TRANS64.TRYWAIT P0, [R7+URZ+0x22820], R0 ;  /* 0x02282000070075a7 */ /* 0x002324000800017f */
[----:B----4-:R-:W-:Y:S05]  /*16df0*/  @!P0 NANOSLEEP.SYNCS 0x989680 ;  /* 0x009896800000895d */ /* 0x010fea0003900000 */
[----:B------:R-:W4:Y:S02]  /*16e00*/  @!P0 SYNCS.PHASECHK.TRANS64 P0, [R7+URZ+0x22820], R0 ;  /* 0x02282000070085a7 */ /* 0x000f24000800007f */
[----:B----4-:R-:W-:Y:S05]  /*16e10*/  @!P0 BRA `(.L_x_14123) ;  /* 0xfffffffc00f08947 */ /* 0x010fea000383ffff */
[----:B------:R-:W-:Y:S05]  /*16e20*/  BRA `(.L_x_14242) ;  /* 0xffffffc4002c7947 */ /* 0x000fea000383ffff */
.L_x_14124:
        /* <DEDUP_REMOVED lines=11> */
.L_x_14244:
[----:B------:R-:W-:Y:S05]  /*16ee0*/  BSYNC B0 ;  /* 0x0000000000007941 */ /* 0x000fea0003800000 */
.L_x_14243:
[----:B------:R-:W-:Y:S05]  /*16ef0*/  BRA `(.L_x_14245) ;  /* 0xffffffc400147947 */ /* 0x000fea000383ffff */
.L_x_14127:
[----:B------:R-:W-:Y:S01]  /*16f00*/  BSSY B1, `(.L_x_14246) ;  /* 0x0000006000017945 */ /* 0x000fe20003800000 */
[----:B------:R-:W-:-:S07]  /*16f10*/  IMAD.MOV.U32 R15, RZ, RZ, -0x1 ;  /* 0xffffffffff0f7424 */ /* 0x000fce00078e00ff */
[----:B0123--:R-:W-:Y:S05]  /*16f20*/  WARPSYNC.COLLECTIVE R15, `(.L_x_14247) ;  /* 0x000000000f0c7348 */ /* 0x00ffea0003c00000 */
[----:B------:R-:W-:Y:S02]  /*16f30*/  ELECT P6, UR62, PT ;  /* 0x00000000003e782f */ /* 0x000fe400038c0000 */
[----:B------:R-:W-:Y:S01]  /*16f40*/  MOV R14, UR62 ;  /* 0x0000003e000e7c02 */ /* 0x000fe20008000f00 */
[----:B0123--:R-:W-:Y:S10]  /*16f50*/  ENDCOLLECTIVE ;  /* 0x000000000000791b */ /* 0x00fff40003800000 */
.L_x_14247:
[----:B------:R-:W-:Y:S05]  /*16f60*/  BSYNC B1 ;  /* 0x0000000000017941 */ /* 0x000fea0003800000 */
.L_x_14246:
[----:B------:R-:W-:Y:S05]  /*16f70*/  BRA `(.L_x_14248) ;  /* 0xffffffc4000c7947 */ /* 0x000fea000383ffff */
.L_x_14129:
[----:B-1----:R1:W4:Y:S02]  /*16f80*/  SYNCS.PHASECHK.TRANS64.TRYWAIT P1, [R5+URZ+0x22840], R0 ;  /* 0x02284000050075a7 */ /* 0x002324000802017f */
[----:B----4-:R-:W-:Y:S05]  /*16f90*/  @!P1 NANOSLEEP.SYNCS 0x989680 ;  /* 0x009896800000995d */ /* 0x010fea0003900000 */
[----:B------:R-:W4:Y:S02]  /*16fa0*/  @!P1 SYNCS.PHASECHK.TRANS64 P1, [R5+URZ+0x22840], R0 ;  /* 0x02284000050095a7 */ /* 0x000f24000802007f */
[----:B----4-:R-:W-:Y:S05]  /*16fb0*/  @!P1 BRA `(.L_x_14129) ;  /* 0xfffffffc00f09947 */ /* 0x010fea000383ffff */
[----:B------:R-:W-:Y:S05]  /*16fc0*/  BRA `(.L_x_14249) ;  /* 0xffffffc4002c7947 */ /* 0x000fea000383ffff */
.L_x_14131:
[----:B----4-:R4:W0:Y:S02]  /*16fd0*/  SYNCS.PHASECHK.TRANS64.TRYWAIT P1, [R3+URZ+0x22840], R2 ;  /* 0x02284002030075a7 */ /* 0x010824000802017f */
[----:B0-----:R-:W-:Y:S05]  /*16fe0*/  @!P1 NANOSLEEP.SYNCS 0x989680 ;  /* 0x009896800000995d */ /* 0x001fea0003900000 */
[----:B------:R-:W0:Y:S02]  /*16ff0*/  @!P1 SYNCS.PHASECHK.TRANS64 P1, [R3+URZ+0x22840], R2 ;  /* 0x02284002030095a7 */ /* 0x000e24000802007f */
[----:B0-----:R-:W-:Y:S05]  /*17000*/  @!P1 BRA `(.L_x_14131) ;  /* 0xfffffffc00f09947 */ /* 0x001fea000383ffff */
[----:B------:R-:W-:Y:S05]  /*17010*/  BRA `(.L_x_14250) ;  /* 0xffffffc400387947 */ /* 0x000fea000383ffff */
.L_x_14133:
[----:B------:R0:W0:Y:S02]  /*17020*/  SYNCS.PHASECHK.TRANS64.TRYWAIT P1, [R5+URZ+0x22860], R0 ;  /* 0x02286000050075a7 */ /* 0x000024000802017f */
[----:B0-----:R-:W-:Y:S05]  /*17030*/  @!P1 NANOSLEEP.SYNCS 0x989680 ;  /* 0x009896800000995d */ /* 0x001fea0003900000 */
[----:B------:R-:W0:Y:S02]  /*17040*/  @!P1 SYNCS.PHASECHK.TRANS64 P1, [R5+URZ+0x22860], R0 ;  /* 0x02286000050095a7 */ /* 0x000e24000802007f */
[----:B0-----:R-:W-:Y:S05]  /*17050*/  @!P1 BRA `(.L_x_14133) ;  /* 0xfffffffc00f09947 */ /* 0x001fea000383ffff */
[----:B------:R-:W-:Y:S05]  /*17060*/  BRA `(.L_x_14251) ;  /* 0xffffffc400347947 */ /* 0x000fea000383ffff */
.L_x_14252:
        /* <DEDUP_REMOVED lines=9> */
.L_x_15678:


//--------------------- .text._ZN7cutlass13device_kernelIN5flash11enable_sm90INS1_16FlashAttnFwdSm90INS1_25CollectiveMainloopFwdSm90ILi2EN4cute5tupleIJNS5_1CILi1EEES8_S8_EEENS6_IJNS7_ILi128EEENS7_ILi96EEENS7_ILi64EEEEEELi256ENS_6half_tEfNS_4arch4Sm90ELb1ELb0ELb0ELb1ELb1ELb1ELb0ELb1ELb0ELb1ELb1ELb0EEENS1_21CollectiveEpilogueFwdINS6_IJSA_NS7_ILi256EEESB_EEES9_SE_SG_Li256ELb1ELb1ELb1ELb0EEENS1_36VarlenDynamicPersistentTileSchedulerILi128ELi96ELi256ELi128ELb1ELb1ELb1ELb1ELb1ELb1EEEEEEEEEvNT_6ParamsE --------------------------
	.section	.text._ZN7cutlass13device_kernelIN5flash11enable_sm90INS1_16FlashAttnFwdSm90INS1_25CollectiveMainloopFwdSm90ILi2EN4cute5tupleIJNS5_1CILi1EEES8_S8_EEENS6_IJNS7_ILi128EEENS7_ILi96EEENS7_ILi64EEEEEELi256ENS_6half_tEfNS_4arch4Sm90ELb1ELb0ELb0ELb1ELb1ELb1ELb0ELb1ELb0ELb1ELb1ELb0EEENS1_21CollectiveEpilogueFwdINS6_IJSA_NS7_ILi256EEESB_EEES9_SE_SG_Li256ELb1ELb1ELb1ELb0EEENS1_36VarlenDynamicPersistentTileSchedulerILi128ELi96ELi256ELi128ELb1ELb1ELb1ELb1ELb1ELb1EEEEEEEEEvNT_6ParamsE,"ax",@progbits
	.align	128
.text._ZN7cutlass13device_kernelIN5flash11enable_sm90INS1_16FlashAttnFwdSm90INS1_25CollectiveMainloopFwdSm90ILi2EN4cute5tupleIJNS5_1CILi1EEES8_S8_EEENS6_IJNS7_ILi128EEENS7_ILi96EEENS7_ILi64EEEEEELi256ENS_6half_tEfNS_4arch4Sm90ELb1ELb0ELb0ELb1ELb1ELb1ELb0ELb1ELb0ELb1ELb1ELb0EEENS1_21CollectiveEpilogueFwdINS6_IJSA_NS7_ILi256EEESB_EEES9_SE_SG_Li256ELb1ELb1ELb1ELb0EEENS1_36VarlenDynamicPersistentTileSchedulerILi128ELi96ELi256ELi128ELb1ELb1ELb1ELb1ELb1ELb1EEEEEEEEEvNT_6ParamsE:
        .type           _ZN7cutlass13device_kernelIN5flash11enable_sm90INS1_16FlashAttnFwdSm90INS1_25CollectiveMainloopFwdSm90ILi2EN4cute5tupleIJNS5_1CILi1EEES8_S8_EEENS6_IJNS7_ILi128EEENS7_ILi96EEENS7_ILi64EEEEEELi256ENS_6half_tEfNS_4arch4Sm90ELb1ELb0ELb0ELb1ELb1ELb1ELb0ELb1ELb0ELb1ELb1ELb0EEENS1_21CollectiveEpilogueFwdINS6_IJSA_NS7_ILi256EEESB_EEES9_SE_SG_Li256ELb1ELb1ELb1ELb0EEENS1_36VarlenDynamicPersistentTileSchedulerILi128ELi96ELi256ELi128ELb1ELb1ELb1ELb1ELb1ELb1EEEEEEEEEvNT_6ParamsE,@function
        .size           _ZN7cutlass13device_kernelIN5flash11enable_sm90INS1_16FlashAttnFwdSm90INS1_25CollectiveMainloopFwdSm90ILi2EN4cute5tupleIJNS5_1CILi1EEES8_S8_EEENS6_IJNS7_ILi128EEENS7_ILi96EEENS7_ILi64EEEEEELi256ENS_6half_tEfNS_4arch4Sm90ELb1ELb0ELb0ELb1ELb1ELb1ELb0ELb1ELb0ELb1ELb1ELb0EEENS1_21CollectiveEpilogueFwdINS6_IJSA_NS7_ILi256EEESB_EEES9_SE_SG_Li256ELb1ELb1ELb1ELb0EEENS1_36VarlenDynamicPersistentTileSchedulerILi128ELi96ELi256ELi128ELb1ELb1ELb1ELb1ELb1ELb1EEEEEEEEEvNT_6ParamsE,(.L_x_15679 - _ZN7cutlass13device_kernelIN5flash11enable_sm90INS1_16FlashAttnFwdSm90INS1_25CollectiveMainloopFwdSm90ILi2EN4cute5tupleIJNS5_1CILi1EEES8_S8_EEENS6_IJNS7_ILi128EEENS7_ILi96EEENS7_ILi64EEEEEELi256ENS_6half_tEfNS_4arch4Sm90ELb1ELb0ELb0ELb1ELb1ELb1ELb0ELb1ELb0ELb1ELb1ELb0EEENS1_21CollectiveEpilogueFwdINS6_IJSA_NS7_ILi256EEESB_EEES9_SE_SG_Li256ELb1ELb1ELb1ELb0EEENS1_36VarlenDynamicPersistentTileSchedulerILi128ELi96ELi256ELi128ELb1ELb1ELb1ELb1ELb1ELb1EEEEEEEEEvNT_6ParamsE)
        .other          _ZN7cutlass13device_kernelIN5flash11enable_sm90INS1_16FlashAttnFwdSm90INS1_25CollectiveMainloopFwdSm90ILi2EN4cute5tupleIJNS5_1CILi1EEES8_S8_EEENS6_IJNS7_ILi128EEENS7_ILi96EEENS7_ILi64EEEEEELi256ENS_6half_tEfNS_4arch4Sm90ELb1ELb0ELb0ELb1ELb1ELb1ELb0ELb1ELb0ELb1ELb1ELb0EEENS1_21CollectiveEpilogueFwdINS6_IJSA_NS7_ILi256EEESB_EEES9_SE_SG_Li256ELb1ELb1ELb1ELb0EEENS1_36VarlenDynamicPersistentTileSchedulerILi128ELi96ELi256ELi128ELb1ELb1ELb1ELb1ELb1ELb1EEEEEEEEEvNT_6ParamsE,@"STO_CUDA_ENTRY STV_DEFAULT"
_ZN7cutlass13device_kernelIN5flash11enable_sm90INS1_16FlashAttnFwdSm90INS1_25CollectiveMainloopFwdSm90ILi2EN4cute5tupleIJNS5_1CILi1EEES8_S8_EEENS6_IJNS7_ILi128EEENS7_ILi96EEENS7_ILi64EEEEEELi256ENS_6half_tEfNS_4arch4Sm90ELb1ELb0ELb0ELb1ELb1ELb1ELb0ELb1ELb0ELb1ELb1ELb0EEENS1_21CollectiveEpilogueFwdINS6_IJSA_NS7_ILi256EEESB_EEES9_SE_SG_Li256ELb1ELb1ELb1ELb0EEENS1_36VarlenDynamicPersistentTileSchedulerILi128ELi96ELi256ELi128ELb1ELb1ELb1ELb1ELb1ELb1EEEEEEEEEvNT_6ParamsE:
        /* <DEDUP_REMOVED lines=18> */
.L_x_14254:
[----:B------:R-:W-:Y:S05]  /*0120*/  BSYNC B0 ;  /* 0x0000000000007941 */ /* 0x000fea0003800000 */
.L_x_14253:
        /* <DEDUP_REMOVED lines=41> */
.L_x_14255:
        /* <DEDUP_REMOVED lines=22> */
.L_x_14256:
        /* <DEDUP_REMOVED lines=18> */
.L_x_14257:
        /* <DEDUP_REMOVED lines=22> */
.L_x_14258:
        /* <DEDUP_REMOVED lines=22> */
.L_x_14259:
        /* <DEDUP_REMOVED lines=8> */
.L_x_14262:
        /* <DEDUP_REMOVED lines=8> */
[----:B------:R-:W-:Y:S01]  /*0a00*/  UMOV UR4, 0x400 ;  /* 0x0000040000047882 */ /* 0x000fe20000000000 */
[----:B------:R-:W-:-:S11]  /*0a10*/  LOP3.LUT R18, R18, 0xffffffef, RZ, 0xc0, !PT ;  /* 0xffffffef12127812 */ /* 0x000fd600078ec0ff */
[----:B------:R-:W-:Y:S06]  /*0a20*/  @!P0 BAR.ARV 0x9, 0x100 ;  /* 0x0244000000008b1d */ /* 0x000fec0000002000 */
[----:B0-----:R-:W-:Y:S01]  /*0a30*/  ULEA UR4, UR41, UR4, 0x18 ;  /* 0x0000000429047291 */ /* 0x001fe2000f8ec03f */
[----:B------:R-:W-:Y:S01]  /*0a40*/  @P0 LOP3.LUT R18, R18, 0x10, RZ, 0xfc, !PT ;  /* 0x0000001012120812 */ /* 0x000fe200078efcff */
[----:B------:R-:W-:Y:S04]  /*0a50*/  BAR.SYNC.DEFER_BLOCKING 0x5, 0x180 ;  /* 0x0146000000007b1d */ /* 0x000fe80000010000 */
[----:B------:R-:W-:-:S02]  /*0a60*/  IMAD.U32 R22, RZ, RZ, UR4 ;  /* 0x00000004ff167e24 */ /* 0x000fc4000f8e00ff */
[----:B------:R-:W-:-:S03]  /*0a70*/  ULDC UR4, c[0x0][0xc3c] ;  /* 0x00030f0000047ab9 */ /* 0x000fc60000000800 */
[----:B------:R-:W0:Y:S01]  /*0a80*/  LDS.128 R12, [R22+0x228d0] ;  /* 0x0228d000160c7984 */ /* 0x000e220000000c00 */
[----:B------:R-:W-:Y:S06]  /*0a90*/  BAR.ARV 0x4, 0x180 ;  /* 0x0106000000007b1d */ /* 0x000fec0000002000 */
[----:B0-----:R-:W-:-:S13]  /*0aa0*/  ISETP.GE.AND P0, PT, R15, UR4, PT ;  /* 0x000000040f007c0c */ /* 0x001fda000bf06270 */
[----:B------:R-:W-:Y:S05]  /*0ab0*/  @P0 BRA `(.L_x_14263) ;  /* 0x000001d0006c0947 */ /* 0x000fea0003800000 */
[----:B------:R-:W-:Y:S01]  /*0ac0*/  VIADD R0, R0, 0xffffff80 ;  /* 0xffffff8000007836 */ /* 0x000fe20000000000 */
[----:B------:R-:W-:Y:S01]  /*0ad0*/  ULOP3.LUT UR44, UR36, 0x1, URZ, 0xfc, !UPT ;  /* 0x00000001242c7892 */ /* 0x000fe2000f8efc3f */
        /* <DEDUP_REMOVED lines=26> */
[CC--:B------:R-:W-:Y:S02]  /*0c80*/  LEA.HI R2, R3.reuse, R0.reuse, RZ, 0x5 ;  /* 0x0000000003027211 */ /* 0x0c0fe400078f28ff */
[----:B------:R-:W-:Y:S01]  /*0c90*/  LEA.HI R3, R3, R0, RZ, 0x3 ;  /* 0x0000000003037211 */ /* 0x000fe200078f18ff */
[----:B------:R-:W-:Y:S01]  /*0ca0*/  IMAD.IADD R12, R11, 0x1, -R12 ;  /* 0x000000010b0c7824 */ /* 0x000fe200078e0a0c */
[----:B------:R-:W-:Y:S02]  /*0cb0*/  SHF.R.S32.HI R9, RZ, 0x5, R9 ;  /* 0x00000005ff097819 */ /* 0x000fe40000011409 */
[----:B------:R-:W-:-:S02]  /*0cc0*/  LOP3.LUT R7, R3, 0xfffffff8, RZ, 0xc0, !PT ;  /* 0xfffffff803077812 */ /* 0x000fc400078ec0ff */
[----:B------:R-:W-:Y:S01]  /*0cd0*/  LOP3.LUT R3, R206, 0xfffffffc, RZ, 0xc0, !PT ;  /* 0xfffffffcce037812 */ /* 0x000fe200078ec0ff */
[----:B------:R-:W-:Y:S01]  /*0ce0*/  IMAD R9, R9, 0x10, R12 ;  /* 0x0000001009097824 */ /* 0x000fe200078e020c */
[----:B------:R-:W-:Y:S02]  /*0cf0*/  SHF.R.S32.HI R206, RZ, 0x2, R206 ;  /* 0x00000002ffce7819 */ /* 0x000fe400000114ce */
[----:B------:R-:W-:Y:S01]  /*0d00*/  LOP3.LUT R5, R4, 0x3fffff0, RZ, 0xc0, !PT ;  /* 0x03fffff004057812 */ /* 0x000fe200078ec0ff */
[C---:B------:R-:W-:Y:S01]  /*0d10*/  IMAD.IADD R3, R0.reuse, 0x1, -R3 ;  /* 0x0000000100037824 */ /* 0x040fe200078e0a03 */
[----:B------:R-:W-:Y:S01]  /*0d20*/  IADD3 R212, R0, -R7, RZ ;  /* 0x8000000700d47210 */ /* 0x000fe20007ffe0ff */
[----:B------:R-:W-:Y:S01]  /*0d30*/  IMAD R8, R8, 0x40, R9 ;  /* 0x0000004008087824 */ /* 0x000fe200078e0209 */
[----:B------:R-:W-:Y:S01]  /*0d40*/  IADD3 R9, R206, 0x40, RZ ;  /* 0x00000040ce097810 */ /* 0x000fe20007ffe0ff */
[----:B------:R-:W-:Y:S01]  /*0d50*/  IMAD.IADD R5, R0, 0x1, -R5 ;  /* 0x0000000100057824 */ /* 0x000fe200078e0a05 */
[C---:B------:R-:W-:Y:S01]  /*0d60*/  LEA.HI R0, R3.reuse, R3, RZ, 0x1 ;  /* 0x0000000303007211 */ /* 0x040fe200078f08ff */
[----:B------:R-:W-:Y:S01]  /*0d70*/  IMAD.SHL.U32 R204, R3, 0x4, RZ ;  /* 0x0000000403cc7824 */ /* 0x000fe200078e00ff */
[----:B------:R-:W-:Y:S01]  /*0d80*/  SHF.R.S32.HI R4, RZ, 0x1f, R9 ;  /* 0x0000001fff047819 */ /* 0x000fe20000011409 */
[----:B------:R-:W-:Y:S01]  /*0d90*/  IMAD.SHL.U32 R212, R212, 0x8, RZ ;  /* 0x00000008d4d47824 */ /* 0x000fe200078e00ff */
[----:B------:R-:W-:Y:S01]  /*0da0*/  SHF.R.S32.HI R16, RZ, 0x5, R2 ;  /* 0x00000005ff107819 */ /* 0x000fe20000011402 */
[----:B------:R-:W-:Y:S01]  /*0db0*/  IMAD.SHL.U32 R2, R9, 0x40, RZ ;  /* 0x0000004009027824 */ /* 0x000fe200078e00ff */
[----:B------:R-:W-:Y:S01]  /*0dc0*/  LOP3.LUT R0, R0, 0x1ffffffe, RZ, 0xc0, !PT ;  /* 0x1ffffffe00007812 */ /* 0x000fe200078ec0ff */
[----:B------:R-:W-:Y:S01]  /*0dd0*/  IMAD.MOV.U32 R7, RZ, RZ, R15 ;  /* 0x000000ffff077224 */ /* 0x000fe200078e000f */
[----:B------:R-:W-:Y:S01]  /*0de0*/  LEA.HI R4, R4, R9, RZ, 0x3 ;  /* 0x0000000904047211 */ /* 0x000fe200078f18ff */
[----:B------:R0:W-:Y:S01]  /*0df0*/  STL [R1+0x14], R16 ;  /* 0x0000141001007387 */ /* 0x0001e20000100800 */
[----:B------:R-:W-:Y:S01]  /*0e00*/  IMAD R5, R16, 0x10, R5 ;  /* 0x0000001010057824 */ /* 0x000fe200078e0205 */
[----:B------:R-:W-:Y:S01]  /*0e10*/  LOP3.LUT R10, R10, 0x7ffffffc, RZ, 0xc0, !PT ;  /* 0x7ffffffc0a0a7812 */ /* 0x000fe200078ec0ff */
[----:B------:R-:W-:Y:S01]  /*0e20*/  IMAD.IADD R0, R3, 0x1, -R0 ;  /* 0x0000000103007824 */ /* 0x000fe200078e0a00 */
[----:B------:R-:W-:Y:S01]  /*0e30*/  STL [R1+0x148], R8 ;  /* 0x0001480801007387 */ /* 0x000fe20000100800 */
[----:B------:R-:W-:Y:S01]  /*0e40*/  IMAD.SHL.U32 R4, R4, 0x40, RZ ;  /* 0x0000004004047824 */ /* 0x000fe200078e00ff */
[----:B------:R-:W-:Y:S01]  /*0e50*/  SHF.R.S32.HI R9, RZ, 0x1f, R212 ;  /* 0x0000001fff097819 */ /* 0x000fe200000114d4 */
[----:B------:R-:W-:Y:S01]  /*0e60*/  IMAD.IADD R10, R20, 0x1, -R10 ;  /* 0x00000001140a7824 */ /* 0x000fe200078e0a0a */
[----:B------:R-:W-:Y:S01]  /*0e70*/  STL [R1+0x3c], RZ ;  /* 0x00003cff01007387 */ /* 0x000fe20000100800 */
[----:B------:R-:W-:Y:S01]  /*0e80*/  IMAD R11, R5, 0x8, R6 ;  /* 0x00000008050b7824 */ /* 0x000fe200078e0206 */
[----:B------:R-:W-:Y:S01]  /*0e90*/  LOP3.LUT R4, R4, 0xfffffe00, RZ, 0xc0, !PT ;  /* 0xfffffe0004047812 */ /* 0x000fe200078ec0ff */
[----:B0-----:R-:W-:Y:S01]  /*0ea0*/  IMAD.SHL.U32 R16, R3, 0x8, RZ ;  /* 0x0000000803107824 */ /* 0x001fe200078e00ff */
[----:B------:R-:W-:Y:S01]  /*0eb0*/  LOP3.LUT R3, R2, 0x1c0, RZ, 0xc0, !PT ;  /* 0x000001c002037812 */ /* 0x000fe200078ec0ff */
[----:B------:R-:W-:-:S02]  /*0ec0*/  IMAD.SHL.U32 R44, R10, 0x2, RZ ;  /* 0x000000020a2c7824 */ /* 0x000fc400078e00ff */
[----:B------:R0:W-:Y:S01]  /*0ed0*/  STL [R1+0x18], R4 ;  /* 0x0000180401007387 */ /* 0x0001e20000100800 */
[----:B------:R-:W-:Y:S01]  /*0ee0*/  SHF.R.U32.HI R12, RZ, 0x3, R3 ;  /* 0x00000003ff0c7819 */ /* 0x000fe20000011603 */
[C---:B------:R-:W-:Y:S01]  /*0ef0*/  VIADD R42, R44.reuse, 0x10 ;  /* 0x000000102c2a7836 */ /* 0x040fe20000000000 */
[----:B------:R-:W-:Y:S01]  /*0f00*/  LOP3.LUT R3, R3, 0x38, R16, 0xf8, !PT ;  /* 0x0000003803037812 */ /* 0x000fe200078ef810 */
[----:B------:R-:W-:Y:S01]  /*0f10*/  STL [R1+0xc], R44 ;  /* 0x00000c2c01007387 */ /* 0x000fe20000100800 */
[C---:B------:R-:W-:Y:S01]  /*0f20*/  IADD3 R43, R44.reuse, 0x8, RZ ;  /* 0x000000082c2b7810 */ /* 0x040fe20007ffe0ff */
[----:B------:R-:W-:Y:S01]  /*0f30*/  VIADD R41, R44, 0x18 ;  /* 0x000000182c297836 */ /* 0x000fe20000000000 */
[----:B------:R-:W-:Y:S01]  /*0f40*/  LOP3.LUT R3, R4, R3, R12, 0xf6, !PT ;  /* 0x0000000304037212 */ /* 0x000fe200078ef60c */
[C---:B------:R-:W-:Y:S01]  /*0f50*/  VIADD R40, R44.reuse, 0x20 ;  /* 0x000000202c287836 */ /* 0x040fe20000000000 */
[C---:B------:R-:W-:Y:S01]  /*0f60*/  IADD3 R32, R44.reuse, 0x60, RZ ;  /* 0x000000602c207810 */ /* 0x040fe20007ffe0ff */
[----:B0-----:R-:W-:Y:S01]  /*0f70*/  IMAD.SHL.U32 R4, R11, 0x8, RZ ;  /* 0x000000080b047824 */ /* 0x001fe200078e00ff */
[----:B------:R-:W-:Y:S01]  /*0f80*/  IADD3 R15, R44, 0xb8, RZ ;  /* 0x000000b82c0f7810 */ /* 0x000fe20007ffe0ff */
[----:B------:R-:W-:Y:S01]  /*0f90*/  IMAD R3, R3, 0x2, R22 ;  /* 0x0000000203037824 */ /* 0x000fe200078e0216 */
[----:B------:R-:W-:Y:S01]  /*0fa0*/  IADD3 R218, R16, 0xc0, RZ ;  /* 0x000000c010da7810 */ /* 0x000fe20007ffe0ff */
[C---:B------:R-:W-:Y:S01]  /*0fb0*/  VIADD R39, R44.reuse, 0x28 ;  /* 0x000000282c277836 */ /* 0x040fe20000000000 */
[----:B------:R-:W-:Y:S01]  /*0fc0*/  STL [R1+0x14c], R4 ;  /* 0x00014c0401007387 */ /* 0x000fe20000100800 */
[C---:B------:R-:W-:Y:S01]  /*0fd0*/  VIADD R38, R44.reuse, 0x30 ;  /* 0x000000302c267836 */ /* 0x040fe20000000000 */
[----:B------:R-:W-:Y:S01]  /*0fe0*/  SHF.R.S32.HI R17, RZ, 0x1f, R16 ;  /* 0x0000001fff117819 */ /* 0x000fe20000011410 */
[C---:B------:R-:W-:Y:S01]  /*0ff0*/  VIADD R37, R44.reuse, 0x38 ;  /* 0x000000382c257836 */ /* 0x040fe20000000000 */
[----:B------:R-:W-:Y:S01]  /*1000*/  STL [R1+0x144], R3 ;  /* 0x0001440301007387 */ /* 0x000fe20000100800 */
[C---:B------:R-:W-:Y:S01]  /*1010*/  VIADD R36, R44.reuse, 0x40 ;  /* 0x000000402c247836 */ /* 0x040fe20000000000 */
[----:B------:R-:W-:Y:S01]  /*1020*/  SHF.R.S32.HI R225, RZ, 0x1f, R218 ;  /* 0x0000001fffe17819 */ /* 0x000fe200000114da */
        /* <DEDUP_REMOVED lines=12> */
[----:B------:R-:W-:Y:S01]  /*10f0*/  IMAD.MOV.U32 R6, RZ, RZ, R14 ;  /* 0x000000ffff067224 */ /* 0x000fe200078e000e */
[----:B-1----:R-:W-:Y:S01]  /*1100*/  SHF.R.S32.HI R42, RZ, 0x1f, R42 ;  /* 0x0000001fff2a7819 */ /* 0x002fe2000001142a */
[----:B------:R-:W-:Y:S01]  /*1110*/  VIADD R27, R44, 0x88 ;  /* 0x000000882c1b7836 */ /* 0x000fe20000000000 */
[----:B------:R1:W-:Y:S01]  /*1120*/  STL [R1+0xac], R39 ;  /* 0x0000ac2701007387 */ /* 0x0003e20000100800 */
[----:B------:R-:W-:Y:S01]  /*1130*/  IMAD.MOV.U32 R5, RZ, RZ, R13 ;  /* 0x000000ffff057224 */ /* 0x000fe200078e000d */
[----:B--2---:R-:W-:Y:S01]  /*1140*/  SHF.R.S32.HI R41, RZ, 0x1f, R41 ;  /* 0x0000001fff297819 */ /* 0x004fe20000011429 */
[----:B------:R-:W-:Y:S01]  /*1150*/  VIADD R14, R212, 0x40 ;  /* 0x00000040d40e7836 */ /* 0x000fe20000000000 */
[----:B------:R2:W-:Y:S01]  /*1160*/  STL [R1+0xa8], R38 ;  /* 0x0000a82601007387 */ /* 0x0005e20000100800 */
[----:B------:R-:W-:Y:S01]  /*1170*/  VIADD R26, R44, 0x90 ;  /* 0x000000902c1a7836 */ /* 0x000fe20000000000 */
[----:B0-----:R-:W-:Y:S01]  /*1180*/  SHF.R.S32.HI R40, RZ, 0x1f, R40 ;  /* 0x0000001fff287819 */ /* 0x001fe20000011428 */
[----:B------:R-:W-:Y:S01]  /*1190*/  VIADD R13, R212, 0x80 ;  /* 0x00000080d40d7836 */ /* 0x000fe20000000000 */
[----:B------:R0:W-:Y:S01]  /*11a0*/  STL [R1+0xa4], R37 ;  /* 0x0000a42501007387 */ /* 0x0001e20000100800 */
        /* <DEDUP_REMOVED lines=8> */
[----:B------:R-:W-:Y:S01]  /*1230*/  VIADD R9, R212, 0xc0 ;  /* 0x000000c0d4097836 */ /* 0x000fe20000000000 */
[----:B-1----:R-:W-:Y:S01]  /*1240*/  SHF.R.S32.HI R39, RZ, 0x1f, R39 ;  /* 0x0000001fff277819 */ /* 0x002fe20000011427 */
[C---:B------:R-:W-:Y:S01]  /*1250*/  VIADD R14, R44.reuse, 0xc0 ;  /* 0x000000c02c0e7836 */ /* 0x040fe20000000000 */
[----:B------:R1:W-:Y:S01]  /*1260*/  STL [R1+0x98], R34 ;  /* 0x0000982201007387 */ /* 0x0003e20000100800 */
[C---:B------:R-:W-:Y:S01]  /*1270*/  VIADD R13, R44.reuse, 0xc8 ;  /* 0x000000c82c0d7836 */ /* 0x040fe20000000000 */
[----:B------:R-:W-:Y:S01]  /*1280*/  SHF.R.S32.HI R9, RZ, 0x1f, R9 ;  /* 0x0000001fff097819 */ /* 0x000fe20000011409 */
[C---:B------:R-:W-:Y:S01]  /*1290*/  VIADD R12, R44.reuse, 0xd0 ;  /* 0x000000d02c0c7836 */ /* 0x040fe20000000000 */
        /* <DEDUP_REMOVED lines=10> */
[----:B---3--:R-:W-:Y:S01]  /*1340*/  SHF.R.S32.HI R36, RZ, 0x1f, R36 ;  /* 0x0000001fff247819 */ /* 0x008fe20000011424 */
[----:B------:R-:W-:Y:S01]  /*1350*/  IMAD R0, R0, 0x8, R8 ;  /* 0x0000000800007824 */ /* 0x000fe200078e0208 */
[----:B------:R3:W-:Y:S01]  /*1360*/  STL [R1+0x88], R30 ;  /* 0x0000881e01007387 */ /* 0x0007e20000100800 */
[----:B----4-:R-:W-:Y:S01]  /*1370*/  SHF.R.S32.HI R35, RZ, 0x1f, R35 ;  /* 0x0000001fff237819 */ /* 0x010fe20000011423 */
[C---:B------:R-:W-:Y:S01]  /*1380*/  VIADD R2, R16.reuse, 0x20 ;  /* 0x0000002010027836 */ /* 0x040fe20000000000 */
[----:B-1----:R-:W-:Y:S01]  /*1390*/  SHF.R.S32.HI R34, RZ, 0x1f, R34 ;  /* 0x0000001fff227819 */ /* 0x002fe20000011422 */
[----:B------:R1:W-:Y:S01]  /*13a0*/  STL [R1+0x84], R29 ;  /* 0x0000841d01007387 */ /* 0x0003e20000100800 */
[----:B-----5:R-:W-:Y:S01]  /*13b0*/  SHF.R.S32.HI R33, RZ, 0x1f, R33 ;  /* 0x0000001fff217819 */ /* 0x020fe20000011421 */
[C---:B------:R-:W-:Y:S01]  /*13c0*/  VIADD R216, R16.reuse, 0x40 ;  /* 0x0000004010d87836 */ /* 0x040fe20000000000 */
[----:B--2---:R-:W-:Y:S01]  /*13d0*/  SHF.R.S32.HI R32, RZ, 0x1f, R32 ;  /* 0x0000001fff207819 */ /* 0x004fe20000011420 */
[----:B------:R2:W-:Y:S01]  /*13e0*/  STL [R1+0x80], R28 ;  /* 0x0000801c01007387 */ /* 0x0005e20000100800 */
[----:B0-----:R-:W-:Y:S01]  /*13f0*/  SHF.R.S32.HI R31, RZ, 0x1f, R31 ;  /* 0x0000001fff1f7819 */ /* 0x001fe2000001141f */
[C---:B------:R-:W-:Y:S01]  /*1400*/  VIADD R215, R16.reuse, 0x60 ;  /* 0x0000006010d77836 */ /* 0x040fe20000000000 */
[----:B---3--:R-:W-:Y:S01]  /*1410*/  SHF.R.S32.HI R30, RZ, 0x1f, R30 ;  /* 0x0000001fff1e7819 */ /* 0x008fe2000001141e */
[----:B------:R0:W-:Y:S01]  /*1420*/  STL [R1+0x7c], R27 ;  /* 0x00007c1b01007387 */ /* 0x0001e20000100800 */
[C---:B------:R-:W-:Y:S01]  /*1430*/  VIADD R214, R16.reuse, 0x80 ;  /* 0x0000008010d67836 */ /* 0x040fe20000000000 */
[----:B-1----:R-:W-:Y:S01]  /*1440*/  SHF.R.S32.HI R29, RZ, 0x1f, R29 ;  /* 0x0000001fff1d7819 */ /* 0x002fe2000001141d */
[C---:B------:R-:W-:Y:S01]  /*1450*/  VIADD R213, R16.reuse, 0xa0 ;  /* 0x000000a010d57836 */ /* 0x040fe20000000000 */
[----:B------:R1:W-:Y:S01]  /*1460*/  STL [R1+0x78], R26 ;  /* 0x0000781a01007387 */ /* 0x0003e20000100800 */
[----:B------:R-:W-:Y:S01]  /*1470*/  VIADD R217, R16, 0xe0 ;  /* 0x000000e010d97836 */ /* 0x000fe20000000000 */
[----:B--2---:R-:W-:Y:S01]  /*1480*/  SHF.R.S32.HI R28, RZ, 0x1f, R28 ;  /* 0x0000001fff1c7819 */ /* 0x004fe2000001141c */
[----:B------:R-:W-:Y:S01]  /*1490*/  VIADD R211, R204, 0x10 ;  /* 0x00000010ccd37836 */ /* 0x000fe20000000000 */
[----:B------:R2:W-:Y:S01]  /*14a0*/  STL [R1+0x74], R25 ;  /* 0x0000741901007387 */ /* 0x0005e20000100800 */
[----:B------:R-:W-:-:S02]  /*14b0*/  SHF.R.S32.HI R209, RZ, 0x1f, R2 ;  /* 0x0000001fffd17819 */ /* 0x000fc40000011402 */
[----:B0-----:R-:W-:Y:S01]  /*14c0*/  SHF.R.S32.HI R27, RZ, 0x1f, R27 ;  /* 0x0000001fff1b7819 */ /* 0x001fe2000001141b */
[----:B------:R0:W-:Y:S01]  /*14d0*/  STL [R1+0x70], R24 ;  /* 0x0000701801007387 */ /* 0x0001e20000100800 */
[----:B------:R-:W-:Y:S02]  /*14e0*/  SHF.R.S32.HI R229, RZ, 0x1f, R216 ;  /* 0x0000001fffe57819 */ /* 0x000fe400000114d8 */
[----:B-1----:R-:W-:Y:S01]  /*14f0*/  SHF.R.S32.HI R26, RZ, 0x1f, R26 ;  /* 0x0000001fff1a7819 */ /* 0x002fe2000001141a */
[----:B------:R1:W-:Y:S01]  /*1500*/  STL [R1+0x6c], R21 ;  /* 0x00006c1501007387 */ /* 0x0003e20000100800 */
[----:B------:R-:W-:Y:S02]  /*1510*/  SHF.R.S32.HI R228, RZ, 0x1f, R215 ;  /* 0x0000001fffe47819 */ /* 0x000fe400000114d7 */
[----:B--2---:R-:W-:Y:S01]  /*1520*/  SHF.R.S32.HI R25, RZ, 0x1f, R25 ;  /* 0x0000001fff197819 */ /* 0x004fe20000011419 */
        /* <DEDUP_REMOVED lines=10> */
[----:B0-----:R-:W-:-:S03]  /*15d0*/  SHF.R.S32.HI R15, RZ, 0x1f, R15 ;  /* 0x0000001fff0f7819 */ /* 0x001fc6000001140f */
[----:B------:R0:W-:Y:S01]  /*15e0*/  STL [R1+0x58], R12 ;  /* 0x0000580c01007387 */ /* 0x0001e20000100800 */
[----:B-1----:R-:W-:-:S03]  /*15f0*/  SHF.R.S32.HI R14, RZ, 0x1f, R14 ;  /* 0x0000001fff0e7819 */ /* 0x002fc6000001140e */
[----:B------:R1:W-:Y:S01]  /*1600*/  STL [R1+0x54], R11 ;  /* 0x0000540b01007387 */ /* 0x0003e20000100800 */
[----:B--2---:R-:W-:-:S03]  /*1610*/  SHF.R.S32.HI R13, RZ, 0x1f, R13 ;  /* 0x0000001fff0d7819 */ /* 0x004fc6000001140d */
[----:B------:R2:W-:Y:S01]  /*1620*/  STL [R1+0x50], R10 ;  /* 0x0000500a01007387 */ /* 0x0005e20000100800 */
[----:B0-----:R-:W-:-:S03]  /*1630*/  SHF.R.S32.HI R12, RZ, 0x1f, R12 ;  /* 0x0000001fff0c7819 */ /* 0x001fc6000001140c */
[----:B------:R0:W-:Y:S01]  /*1640*/  STL [R1+0x4c], R9 ;  /* 0x00004c0901007387 */ /* 0x0001e20000100800 */
[----:B-1----:R-:W-:-:S03]  /*1650*/  SHF.R.S32.HI R11, RZ, 0x1f, R11 ;  /* 0x0000001fff0b7819 */ /* 0x002fc6000001140b */
[----:B------:R-:W-:Y:S01]  /*1660*/  STL [R1+0x140], R43 ;  /* 0x0001402b01007387 */ /* 0x000fe20000100800 */
[----:B--2---:R-:W-:-:S03]  /*1670*/  SHF.R.S32.HI R10, RZ, 0x1f, R10 ;  /* 0x0000001fff0a7819 */ /* 0x004fc6000001140a */
[----:B------:R1:W-:Y:S01]  /*1680*/  STL [R1+0x48], R4 ;  /* 0x0000480401007387 */ /* 0x0003e20000100800 */
[----:B0-----:R-:W-:-:S03]  /*1690*/  SHF.R.S32.HI R9, RZ, 0x1f, R9 ;  /* 0x0000001fff097819 */ /* 0x001fc60000011409 */
[----:B------:R-:W-:Y:S04]  /*16a0*/  STL [R1+0x13c], R42 ;  /* 0x00013c2a01007387 */ /* 0x000fe80000100800 */
[----:B------:R0:W-:Y:S01]  /*16b0*/  STL [R1+0x44], R3 ;  /* 0x0000440301007387 */ /* 0x0001e20000100800 */
[----:B-1----:R-:W-:-:S03]  /*16c0*/  SHF.R.S32.HI R4, RZ, 0x1f, R4 ;  /* 0x0000001fff047819 */ /* 0x002fc60000011404 */
[----:B------:R1:W-:Y:S04]  /*16d0*/  STL [R1+0x138], R41 ;  /* 0x0001382901007387 */ /* 0x0003e80000100800 */
        /* <DEDUP_REMOVED lines=30> */
.L_x_14435:
[----:B01-3--:R-:W0:Y:S02]  /*18c0*/  LDC.64 R8, c[0x0][0xc88] ;  /* 0x00032200ff087b82 */ /* 0x00be240000000a00 */
[----:B0-----:R-:W-:-:S05]  /*18d0*/  IMAD.WIDE R8, R7, 0x4, R8 ;  /* 0x0000000407087825 */ /* 0x001fca00078e0208 */
[----:B--2--5:R-:W2:Y:S01]  /*18e0*/  LDG.E R34, desc[UR42][R8.64] ;  /* 0x0000002a08227981 */ /* 0x024ea2000c1e1900 */
[----:B------:R-:W-:Y:S05]  /*18f0*/  YIELD ;  /* 0x0000000000007946 */ /* 0x000fea0003800000 */
[----:B------:R-:W-:Y:S01]  /*1900*/  ULDC.64 UR4, c[0x0][0xa28] ;  /* 0x00028a0000047ab9 */ /* 0x000fe20000000a00 */
[----:B------:R-:W-:Y:S01]  /*1910*/  ULDC.64 UR8, c[0x0][0xa18] ;  /* 0x0002860000087ab9 */ /* 0x000fe20000000a00 */
[----:B------:R-:W-:Y:S01]  /*1920*/  ISETP.NE.U32.AND P1, PT, RZ, UR4, PT ;  /* 0x00000004ff007c0c */ /* 0x000fe2000bf25070 */
[----:B------:R-:W-:Y:S01]  /*1930*/  ULDC.64 UR6, c[0x0][0xa08] ;  /* 0x0002820000067ab9 */ /* 0x000fe20000000a00 */
[----:B----4-:R-:W-:Y:S01]  /*1940*/  MOV R4, RZ ;  /* 0x000000ff00047202 */ /* 0x010fe20000000f00 */
[----:B------:R-:W-:Y:S01]  /*1950*/  IMAD.MOV.U32 R32, RZ, RZ, RZ ;  /* 0x000000ffff207224 */ /* 0x000fe200078e00ff */
[----:B------:R-:W-:-:S02]  /*1960*/  ISETP.NE.AND.EX P1, PT, RZ, UR5, PT, P1 ;  /* 0x00000005ff007c0c */ /* 0x000fc4000bf25310 */
[----:B------:R-:W-:-:S04]  /*1970*/  ISETP.NE.U32.AND P0, PT, RZ, UR6, PT ;  /* 0x00000006ff007c0c */ /* 0x000fc8000bf05070 */
[----:B------:R-:W-:Y:S02]  /*1980*/  ISETP.NE.AND.EX P0, PT, RZ, UR7, PT, P0 ;  /* 0x00000007ff007c0c */ /* 0x000fe4000bf05300 */
[----:B--2---:R-:W-:Y:S01]  /*1990*/  SHF.R.S32.HI R0, RZ, 0x1f, R34 ;  /* 0x0000001fff007819 */ /* 0x004fe20000011422 */
[----:B------:R-:W-:-:S04]  /*19a0*/  IMAD.SHL.U32 R36, R34, 0x4, RZ ;  /* 0x0000000422247824 */ /* 0x000fc800078e00ff */
        /* <DEDUP_REMOVED lines=38> */
.L_x_14264:
[----:B------:R-:W-:Y:S01]  /*1c10*/  ULDC.64 UR4, c[0x0][0xa20] ;  /* 0x0002880000047ab9 */ /* 0x000fe20000000a00 */
[C---:B------:R-:W-:Y:S02]  /*1c20*/  LOP3.LUT R3, R6.reuse, 0xff000000, RZ, 0xc0, !PT ;  /* 0xff00000006037812 */ /* 0x040fe400078ec0ff */
[----:B------:R-:W-:Y:S02]  /*1c30*/  ISETP.NE.U32.AND P1, PT, RZ, UR4, PT ;  /* 0x00000004ff007c0c */ /* 0x000fe4000bf25070 */
[C---:B------:R-:W-:Y:S02]  /*1c40*/  LOP3.LUT R0, R6.reuse, 0xff0000, RZ, 0xc0, !PT ;  /* 0x00ff000006007812 */ /* 0x040fe400078ec0ff */
[----:B------:R-:W-:Y:S02]  /*1c50*/  ISETP.NE.AND.EX P1, PT, RZ, UR5, PT, P1 ;  /* 0x00000005ff007c0c */ /* 0x000fe4000bf25310 */
[----:B------:R-:W-:Y:S02]  /*1c60*/  SHF.R.U32.HI R3, RZ, 0x8, R3 ;  /* 0x00000008ff037819 */ /* 0x000fe40000011603 */
[----:B------:R-:W-:-:S02]  /*1c70*/  LOP3.LUT R207, R6, 0xffff, RZ, 0xc0, !PT ;  /* 0x0000ffff06cf7812 */ /* 0x000fc400078ec0ff */
[----:B------:R-:W-:-:S07]  /*1c80*/  LEA.HI R10, R0, R3, RZ, 0x10 ;  /* 0x00000003000a7211 */ /* 0x000fce00078f80ff */
[----:B------:R-:W-:Y:S05]  /*1c90*/  @!P1 BRA `(.L_x_14265) ;  /* 0x0000000000109947 */ /* 0x000fea0003800000 */
[----:B------:R-:W-:-:S04]  /*1ca0*/  IADD3 R6, P0, R36, UR4, RZ ;  /* 0x0000000424067c10 */ /* 0x000fc8000ff1e0ff */
[----:B------:R-:W-:-:S05]  /*1cb0*/  IADD3.X R7, R35, UR5, RZ, P0, !PT ;  /* 0x0000000523077c10 */ /* 0x000fca00087fe4ff */
[----:B------:R0:W5:Y:S01]  /*1cc0*/  LDG.E R33, desc[UR42][R6.64] ;  /* 0x0000002a06217981 */ /* 0x000162000c1e1900 */
[----:B------:R-:W-:Y:S05]  /*1cd0*/  BRA `(.L_x_14266) ;  /* 0x0000000000107947 */ /* 0x000fea0003800000 */
.L_x_14265:
[----:B------:R-:W-:Y:S05]  /*1ce0*/  @!P0 BRA `(.L_x_14266) ;  /* 0x00000000000c8947 */ /* 0x000fea0003800000 */
[----:B------:R-:W2:Y:S04]  /*1cf0*/  LDG.E R0, desc[UR42][R8.64] ;  /* 0x0000002a08007981 */ /* 0x000ea8000c1e1900 */
[----:B------:R-:W2:Y:S02]  /*1d00*/  LDG.E R33, desc[UR42][R8.64+0x4] ;  /* 0x0000042a08217981 */ /* 0x000ea4000c1e1900 */
[----:B--2---:R-:W-:-:S07]  /*1d10*/  IMAD.IADD R33, R33, 0x1, -R0 ;  /* 0x0000000121217824 */ /* 0x004fce00078e0a00 */
.L_x_14266:
        /* <DEDUP_REMOVED lines=17> */
[----:B------:R-:W-:Y:S01]  /*1e30*/  IADD3 R12, R33, -R4, RZ ;  /* 0x80000004210c7210 */ /* 0x000fe20007ffe0ff */
[----:B------:R-:W-:Y:S01]  /*1e40*/  BSSY B0, `(.L_x_14267) ;  /* 0x0000037000007945 */ /* 0x000fe20003800000 */
[----:B------:R-:W-:Y:S01]  /*1e50*/  LOP3.LUT R13, R10, 0xff, RZ, 0xc0, !PT ;  /* 0x000000ff0a0d7812 */ /* 0x000fe200078ec0ff */
[----:B------:R-:W-:Y:S01]  /*1e60*/  VIADD R5, R222, 0x7f ;  /* 0x0000007fde057836 */ /* 0x000fe20000000000 */
[----:B0-----:R-:W-:-:S07]  /*1e70*/  SHF.R.U32.HI R6, RZ, 0x10, R10 ;  /* 0x00000010ff067819 */ /* 0x001fce000001160a */
[----:B------:R-:W0:Y:S08]  /*1e80*/  @P1 LDC R8, c[0x0][0x44c] ;  /* 0x00011300ff081b82 */ /* 0x000e300000000800 */
[----:B------:R-:W1:Y:S01]  /*1e90*/  @P1 LDC R9, c[0x0][0x450] ;  /* 0x00011400ff091b82 */ /* 0x000e620000000800 */
[----:B--2---:R-:W-:Y:S02]  /*1ea0*/  @P0 IMAD.IADD R25, R3, 0x1, -R0 ;  /* 0x0000000103190824 */ /* 0x004fe400078e0a00 */
[----:B0-----:R-:W-:-:S04]  /*1eb0*/  @P1 IMAD.HI.U32 R0, R5, R8, RZ ;  /* 0x0000000805001227 */ /* 0x001fc800078e00ff */
[----:B------:R-:W-:Y:S01]  /*1ec0*/  IMAD.IADD R11, R12, 0x1, R25 ;  /* 0x000000010c0b7824 */ /* 0x000fe200078e0219 */
[----:B-1----:R-:W-:-:S03]  /*1ed0*/  @P1 SHF.R.U32.HI R5, RZ, R9, R0 ;  /* 0x00000009ff051219 */ /* 0x002fc60000011600 */
[C---:B------:R-:W-:Y:S01]  /*1ee0*/  VIADD R0, R11.reuse, 0x5f ;  /* 0x0000005f0b007836 */ /* 0x040fe20000000000 */
[----:B------:R-:W-:Y:S01]  /*1ef0*/  IADD3 R31, R11, 0x60, -R224 ;  /* 0x000000600b1f7810 */ /* 0x000fe20007ffe8e0 */
[----:B------:R0:W-:Y:S02]  /*1f00*/  STL [R1+0x4], R11 ;  /* 0x0000040b01007387 */ /* 0x0001e40000100800 */
[----:B------:R-:W-:Y:S02]  /*1f10*/  IMAD.HI R0, R0, 0x2aaaaaab, RZ ;  /* 0x2aaaaaab00007827 */ /* 0x000fe400078e02ff */
[----:B------:R0:W-:Y:S02]  /*1f20*/  STL [R1+0x40], R13 ;  /* 0x0000400d01007387 */ /* 0x0001e40000100800 */
[----:B------:R-:W-:Y:S01]  /*1f30*/  IMAD.IADD R5, R31, 0x1, R5 ;  /* 0x000000011f057824 */ /* 0x000fe200078e0205 */
[----:B------:R-:W-:Y:S01]  /*1f40*/  SHF.R.U32.HI R3, RZ, 0x1f, R0 ;  /* 0x0000001fff037819 */ /* 0x000fe20000011600 */
[----:B------:R0:W-:Y:S02]  /*1f50*/  STL [R1+0x2c], R6 ;  /* 0x00002c0601007387 */ /* 0x0001e40000100800 */
[----:B------:R-:W-:Y:S01]  /*1f60*/  IMAD.HI R5, R5, 0x2aaaaaab, RZ ;  /* 0x2aaaaaab05057827 */ /* 0x000fe200078e02ff */
[----:B------:R-:W-:-:S03]  /*1f70*/  LEA.HI.SX32 R30, R0, R3, 0x1c ;  /* 0x00000003001e7211 */ /* 0x000fc600078fe2ff */
[----:B------:R-:W-:Y:S01]  /*1f80*/  IMAD.MOV.U32 R0, RZ, RZ, RZ ;  /* 0x000000ffff007224 */ /* 0x000fe200078e00ff */
[----:B------:R-:W-:-:S04]  /*1f90*/  SHF.R.U32.HI R4, RZ, 0x1f, R5 ;  /* 0x0000001fff047819 */ /* 0x000fc80000011605 */
[----:B------:R-:W-:-:S04]  /*1fa0*/  LEA.HI.SX32 R5, R5, R4, 0x1c ;  /* 0x0000000405057211 */ /* 0x000fc800078fe2ff */
        /* <DEDUP_REMOVED lines=32> */
.L_x_14268:
[----:B------:R-:W-:Y:S05]  /*21b0*/  BSYNC B0 ;  /* 0x0000000000007941 */ /* 0x000fea0003800000 */
.L_x_14267:
        /* <DEDUP_REMOVED lines=37> */
.L_x_14271:
[----:B------:R-:W-:Y:S05]  /*2410*/  BSYNC B6 ;  /* 0x0000000000067941 */ /* 0x000fea0003800000 */
.L_x_14270:
        /* <DEDUP_REMOVED lines=20> */
.L_x_14273:
[----:B------:R-:W-:Y:S05]  /*2560*/  BSYNC B6 ;  /* 0x0000000000067941 */ /* 0x000fea0003800000 */
.L_x_14272:
[----:B------:R-:W-:Y:S01]  /*2570*/  ULDC.64 UR4, c[0x0][0x9f8] ;  /* 0x00027e0000047ab9 */ /* 0x000fe20000000a00 */
[----:B------:R-:W0:Y:S01]  /*2580*/  S2R R7, SR_TID.X ;  /* 0x0000000000077919 */ /* 0x000e220000002100 */
[----:B------:R-:W-:Y:S01]  /*2590*/  ISETP.NE.U32.AND P0, PT, RZ, UR4, PT ;  /* 0x00000004ff007c0c */ /* 0x000fe2000bf05070 */
[----:B------:R-:W-:Y:S01]  /*25a0*/  IMAD.MOV.U32 R0, RZ, RZ, R34 ;  /* 0x000000ffff007224 */ /* 0x000fe200078e0022 */
[----:B------:R-:W1:Y:S08]  /*25b0*/  LDC.64 R48, c[0x0][0x3f8] ;  /* 0x0000fe00ff307b82 */ /* 0x000e700000000a00 */
[----:B------:R-:W2:Y:S01]  /*25c0*/  LDC.64 R54, c[0x0][0x408] ;  /* 0x00010200ff367b82 */ /* 0x000ea20000000a00 */
[----:B------:R-:W-:Y:S01]  /*25d0*/  ISETP.NE.AND.EX P0, PT, RZ, UR5, PT, P0 ;  /* 0x00000005ff007c0c */ /* 0x000fe2000bf05300 */
[----:B------:R-:W3:Y:S06]  /*25e0*/  LDL R34, [R1+0x18] ;  /* 0x0000180001227983 */ /* 0x000eec0000100800 */
[----:B------:R-:W4:Y:S06]  /*25f0*/  LDC R61, c[0x0][0x3f4] ;  /* 0x0000fd00ff3d7b82 */ /* 0x000f2c0000000800 */
[----:B------:R-:W-:Y:S01]  /*2600*/  @P0 IADD3 R4, P1, R36, UR4, RZ ;  /* 0x0000000424040c10 */ /* 0x000fe2000ff3e0ff */
[----:B------:R-:W-:-:S03]  /*2610*/  ULDC UR4, c[0x0][0x320] ;  /* 0x0000c80000047ab9 */ /* 0x000fc60000000800 */
[----:B------:R-:W-:Y:S02]  /*2620*/  @P0 IADD3.X R5, R35, UR5, RZ, P1, !PT ;  /* 0x0000000523050c10 */ /* 0x000fe40008ffe4ff */
[----:B------:R-:W-:-:S03]  /*2630*/  ISETP.GE.AND P1, PT, R2, UR4, PT ;  /* 0x0000000402007c0c */ /* 0x000fc6000bf26270 */
[----:B------:R0:W3:Y:S01]  /*2640*/  @P0 LDG.E R0, desc[UR42][R4.64] ;  /* 0x0000002a04000981 */ /* 0x0000e2000c1e1900 */
[----:B------:R-:W-:Y:S02]  /*2650*/  SEL R6, RZ, 0xffffffff, P1 ;  /* 0xffffffffff067807 */ /* 0x000fe40000800000 */
[----:B------:R-:W-:Y:S02]  /*2660*/  ISETP.GE.AND P0, PT, R16, UR4, PT ;  /* 0x0000000410007c0c */ /* 0x000fe4000bf06270 */
[----:B------:R-:W-:Y:S01]  /*2670*/  ISETP.GE.AND P1, PT, R215, UR4, PT ;  /* 0x00000004d7007c0c */ /* 0x000fe2000bf26270 */
[----:B------:R-:W-:Y:S01]  /*2680*/  IMAD.SHL.U32 R6, R6, 0x2, RZ ;  /* 0x0000000206067824 */ /* 0x000fe200078e00ff */
[----:B------:R-:W-:Y:S02]  /*2690*/  SEL R3, RZ, 0x1, P0 ;  /* 0x00000001ff037807 */ /* 0x000fe40000000000 */
[----:B------:R-:W-:Y:S02]  /*26a0*/  ISETP.GE.AND P0, PT, R216, UR4, PT ;  /* 0x00000004d8007c0c */ /* 0x000fe4000bf06270 */
[----:B------:R-:W-:-:S02]  /*26b0*/  LOP3.LUT R3, R6, 0x2, R3, 0xe2, !PT ;  /* 0x0000000206037812 */ /* 0x000fc400078ee203 */
[----:B0-----:R-:W-:Y:S02]  /*26c0*/  SEL R4, RZ, 0x4, P0 ;  /* 0x00000004ff047807 */ /* 0x001fe40000000000 */
[----:B------:R-:W-:Y:S02]  /*26d0*/  SEL R5, RZ, 0x8, P1 ;  /* 0x00000008ff057807 */ /* 0x000fe40000800000 */
[----:B------:R-:W-:Y:S02]  /*26e0*/  ISETP.GE.AND P0, PT, R214, UR4, PT ;  /* 0x00000004d6007c0c */ /* 0x000fe4000bf06270 */
[----:B------:R-:W-:Y:S01]  /*26f0*/  ISETP.GE.AND P1, PT, R213, UR4, PT ;  /* 0x00000004d5007c0c */ /* 0x000fe2000bf26270 */
[----:B------:R-:W-:Y:S01]  /*2700*/  VIADD R12, R7, 0xffffff80 ;  /* 0xffffff80070c7836 */ /* 0x000fe20000000000 */
[----:B------:R-:W-:Y:S02]  /*2710*/  LOP3.LUT R4, R5, R3, R4, 0xfe, !PT ;  /* 0x0000000305047212 */ /* 0x000fe400078efe04 */
[----:B------:R-:W-:-:S02]  /*2720*/  SEL R5, RZ, 0x10, P0 ;  /* 0x00000010ff057807 */ /* 0x000fc40000000000 */
[----:B------:R-:W-:-:S04]  /*2730*/  SEL R6, RZ, 0x20, P1 ;  /* 0x00000020ff067807 */ /* 0x000fc80000800000 */
[----:B------:R-:W-:Y:S02]  /*2740*/  LOP3.LUT R4, R6, R4, R5, 0xfe, !PT ;  /* 0x0000000406047212 */ /* 0x000fe400078efe05 */
[----:B------:R-:W-:Y:S02]  /*2750*/  SHF.R.S32.HI R5, RZ, 0x1f, R12 ;  /* 0x0000001fff057819 */ /* 0x000fe4000001140c */
[----:B------:R-:W-:Y:S02]  /*2760*/  SHF.R.S32.HI R7, RZ, 0x1f, R206 ;  /* 0x0000001fff077819 */ /* 0x000fe400000114ce */
[----:B------:R-:W-:-:S03]  /*2770*/  LEA.HI R14, R5, R12, RZ, 0x2 ;  /* 0x0000000c050e7211 */ /* 0x000fc600078f10ff */
[C---:B-1----:R-:W-:Y:S01]  /*2780*/  IMAD R6, R7.reuse, R48, RZ ;  /* 0x0000003007067224 */ /* 0x042fe200078e02ff */
[----:B------:R-:W-:Y:S01]  /*2790*/  LOP3.LUT R13, R14, 0xfffffffc, RZ, 0xc0, !PT ;  /* 0xfffffffc0e0d7812 */ /* 0x000fe200078ec0ff */
[----:B--2---:R-:W-:Y:S01]  /*27a0*/  IMAD R7, R7, R54, RZ ;  /* 0x0000003607077224 */ /* 0x004fe200078e02ff */
[----:B------:R-:W-:-:S03]  /*27b0*/  SHF.R.S32.HI R205, RZ, 0x1f, R204 ;  /* 0x0000001fffcd7819 */ /* 0x000fc600000114cc */
[----:B------:R-:W-:Y:S02]  /*27c0*/  IMAD.IADD R15, R12, 0x1, -R13 ;  /* 0x000000010c0f7824 */ /* 0x000fe400078e0a0d */
[C---:B------:R-:W-:Y:S01]  /*27d0*/  IMAD R13, R206.reuse, R55, R7 ;  /* 0x00000037ce0d7224 */ /* 0x040fe200078e0207 */
[----:B-----5:R-:W-:Y:S01]  /*27e0*/  SHF.R.S32.HI R7, RZ, 0x1f, R24 ;  /* 0x0000001fff077819 */ /* 0x020fe20000011418 */
[C---:B------:R-:W-:Y:S02]  /*27f0*/  IMAD R11, R206.reuse, R49, R6 ;  /* 0x00000031ce0b7224 */ /* 0x040fe400078e0206 */
[----:B------:R-:W-:-:S04]  /*2800*/  IMAD.WIDE.U32 R8, R206, R48, R204 ;  /* 0x00000030ce087225 */ /* 0x000fc800078e00cc */
[----:B------:R-:W-:-:S04]  /*2810*/  IMAD.WIDE.U32 R20, R206, R48, R16 ;  /* 0x00000030ce147225 */ /* 0x000fc800078e0010 */
[----:B------:R-:W-:Y:S02]  /*2820*/  IMAD R6, R7, R48, RZ ;  /* 0x0000003007067224 */ /* 0x000fe400078e02ff */
[----:B------:R-:W-:Y:S02]  /*2830*/  IMAD.IADD R9, R9, 0x1, R11 ;  /* 0x0000000109097824 */ /* 0x000fe400078e020b */
[----:B------:R-:W-:Y:S02]  /*2840*/  IMAD.IADD R21, R11, 0x1, R21 ;  /* 0x000000010b157824 */ /* 0x000fe400078e0215 */
[----:B------:R-:W-:Y:S02]  /*2850*/  IMAD R11, R24, R49, R6 ;  /* 0x00000031180b7224 */ /* 0x000fe400078e0206 */
[----:B------:R-:W2:Y:S01]  /*2860*/  LDL R6, [R1+0x14] ;  /* 0x0000140001067983 */ /* 0x000ea20000100800 */
[----:B------:R-:W0:Y:S01]  /*2870*/  S2R R35, SR_TID.X ;  /* 0x0000000000237919 */ /* 0x000e220000002100 */
[----:B------:R-:W-:-:S02]  /*2880*/  ISETP.GE.AND P0, PT, R218, UR4, PT ;  /* 0x00000004da007c0c */ /* 0x000fc4000bf06270 */
[----:B------:R-:W-:Y:S02]  /*2890*/  ISETP.GE.AND P1, PT, R217, UR4, PT ;  /* 0x00000004d9007c0c */ /* 0x000fe4000bf26270 */
[----:B------:R-:W-:Y:S02]  /*28a0*/  SEL R5, RZ, 0x40, P0 ;  /* 0x00000040ff057807 */ /* 0x000fe40000000000 */
[----:B------:R-:W-:Y:S02]  /*28b0*/  SEL R10, RZ, 0x7fff80, P1 ;  /* 0x007fff80ff0a7807 */ /* 0x000fe40000800000 */
[----:B----4-:R-:W-:Y:S02]  /*28c0*/  ISETP.GE.AND P0, PT, R16, R61, PT ;  /* 0x0000003d1000720c */ /* 0x010fe40003f06270 */
[----:B------:R-:W-:Y:S02]  /*28d0*/  LOP3.LUT R10, R10, R4, R5, 0xfe, !PT ;  /* 0x000000040a0a7212 */ /* 0x000fe400078efe05 */
[----:B------:R-:W-:Y:S01]  /*28e0*/  SEL R5, R61, RZ, P0 ;  /* 0x000000ff3d057207 */ /* 0x000fe20000000000 */
[----:B------:R-:W-:-:S03]  /*28f0*/  IMAD.WIDE.U32 R50, R206, R54, R204 ;  /* 0x00000036ce327225 */ /* 0x000fc600078e00cc */
[----:B------:R-:W-:Y:S01]  /*2900*/  IADD3 R5, R16, R5, RZ ;  /* 0x0000000510057210 */ /* 0x000fe20007ffe0ff */
[----:B------:R-:W-:-:S03]  /*2910*/  IMAD.WIDE.U32 R52, R206, R54, R16 ;  /* 0x00000036ce347225 */ /* 0x000fc600078e0010 */
[----:B------:R-:W-:Y:S02]  /*2920*/  SHF.R.S32.HI R4, RZ, 0x1f, R5 ;  /* 0x0000001fff047819 */ /* 0x000fe40000011405 */
[----:B0-----:R-:W-:-:S04]  /*2930*/  SHF.R.U32.HI R35, RZ, 0x7, R35 ;  /* 0x00000007ff237819 */ /* 0x001fc80000011623 */
[C---:B------:R-:W-:Y:S01]  /*2940*/  ISETP.NE.AND P6, PT, R35.reuse, 0x1, PT ;  /* 0x000000012300780c */ /* 0x040fe20003fc5270 */
[----:B------:R-:W-:Y:S02]  /*2950*/  VIADD R60, R35, 0x8 ;  /* 0x00000008233c7836 */ /* 0x000fe40000000000 */
[----:B------:R-:W-:Y:S01]  /*2960*/  VIADD R35, R206, 0x40 ;  /* 0x00000040ce237836 */ /* 0x000fe20000000000 */
[----:B------:R-:W-:Y:S01]  /*2970*/  LEA.HI R4, R4, R5, RZ, 0x3 ;  /* 0x0000000504047211 */ /* 0x000fe200078f18ff */
[----:B------:R-:W-:Y:S02]  /*2980*/  IMAD.IADD R51, R51, 0x1, R13 ;  /* 0x0000000133337824 */ /* 0x000fe400078e020d */
[----:B------:R-:W-:Y:S02]  /*2990*/  IMAD.SHL.U32 R35, R35, 0x40, RZ ;  /* 0x0000004023237824 */ /* 0x000fe400078e00ff */
[----:B------:R-:W-:Y:S01]  /*29a0*/  IMAD.IADD R53, R13, 0x1, R53 ;  /* 0x000000010d357824 */ /* 0x000fe200078e0235 */
[----:B------:R-:W-:Y:S01]  /*29b0*/  SHF.R.S32.HI R13, RZ, 0x1f, R14 ;  /* 0x0000001fff0d7819 */ /* 0x000fe2000001140e */
[----:B------:R-:W-:Y:S01]  /*29c0*/  IMAD R5, R49, 0x60, RZ ;  /* 0x0000006031057824 */ /* 0x000fe200078e02ff */
[C---:B------:R-:W-:Y:S01]  /*29d0*/  SHF.L.U64.HI R56, R48.reuse, 0x6, R49 ;  /* 0x0000000630387819 */ /* 0x040fe20000010231 */
[----:B------:R-:W-:-:S02]  /*29e0*/  IMAD.SHL.U32 R57, R48, 0x40, RZ ;  /* 0x0000004030397824 */ /* 0x000fc400078e00ff */
[----:B------:R-:W-:Y:S01]  /*29f0*/  IMAD.WIDE.U32 R8, R24, R48, R8 ;  /* 0x0000003018087225 */ /* 0x000fe200078e0008 */
[----:B------:R-:W-:-:S03]  /*2a00*/  LOP3.LUT R35, R35, 0x1c0, RZ, 0xc0, !PT ;  /* 0x000001c023237812 */ /* 0x000fc600078ec0ff */
[----:B------:R-:W-:Y:S01]  /*2a10*/  IMAD.WIDE.U32 R20, R24, R48, R20 ;  /* 0x0000003018147225 */ /* 0x000fe200078e0014 */
[----:B------:R-:W-:-:S03]  /*2a20*/  LEA.HI R13, R13, R206, RZ, 0x3 ;  /* 0x000000ce0d0d7211 */ /* 0x000fc600078f18ff */
[----:B------:R-:W-:Y:S01]  /*2a30*/  IMAD.WIDE.U32 R48, R48, 0x60, RZ ;  /* 0x0000006030307825 */ /* 0x000fe200078e00ff */
[----:B------:R-:W-:-:S03]  /*2a40*/  LOP3.LUT R13, R13, 0xfffffff8, RZ, 0xc0, !PT ;  /* 0xfffffff80d0d7812 */ /* 0x000fc600078ec0ff */
[----:B------:R-:W-:Y:S01]  /*2a50*/  IMAD.IADD R62, R49, 0x1, R5 ;  /* 0x00000001313e7824 */ /* 0x000fe200078e0205 */
[----:B------:R-:W-:Y:S01]  /*2a60*/  LOP3.LUT R5, R35, 0x38, R4, 0xf8, !PT ;  /* 0x0000003823057812 */ /* 0x000fe200078ef804 */
[C---:B------:R-:W-:Y:S01]  /*2a70*/  VIADD R35, R206.reuse, 0x40 ;  /* 0x00000040ce237836 */ /* 0x040fe20000000000 */
[----:B------:R-:W-:Y:S05]  /*2a80*/  @!P6 WARPSYNC.ALL ;  /* 0x000000000000e948 */ /* 0x000fea0003800000 */
[----:B------:R-:W-:Y:S01]  /*2a90*/  IMAD.SHL.U32 R35, R35, 0x40, RZ ;  /* 0x0000004023237824 */ /* 0x000fe200078e00ff */
[----:B------:R-:W-:Y:S01]  /*2aa0*/  ULDC UR4, c[0x0][0x2f4] ;  /* 0x0000bd0000047ab9 */ /* 0x000fe20000000800 */
[----:B------:R-:W-:Y:S01]  /*2ab0*/  IMAD.IADD R13, R206, 0x1, -R13 ;  /* 0x00000001ce0d7824 */ /* 0x000fe200078e0a0d */
[----:B------:R-:W-:Y:S01]  /*2ac0*/  ISETP.GE.AND P2, PT, R2, UR4, PT ;  /* 0x0000000402007c0c */ /* 0x000fe2000bf46270 */
[----:B------:R-:W-:Y:S01]  /*2ad0*/  IMAD R7, R7, R54, RZ ;  /* 0x0000003607077224 */ /* 0x000fe200078e02ff */
[----:B------:R-:W-:Y:S01]  /*2ae0*/  LOP3.LUT R35, R35, 0x1c0, RZ, 0xc0, !PT ;  /* 0x000001c023237812 */ /* 0x000fe200078ec0ff */
[----:B------:R-:W-:-:S02]  /*2af0*/  IMAD.SHL.U32 R73, R13, 0x40, RZ ;  /* 0x000000400d497824 */ /* 0x000fc400078e00ff */
[C---:B------:R-:W-:Y:S01]  /*2b00*/  IMAD R7, R24.reuse, R55, R7 ;  /* 0x0000003718077224 */ /* 0x040fe200078e0207 */
[----:B------:R-:W-:Y:S01]  /*2b10*/  SHF.R.U32.HI R35, RZ, 0x3, R35 ;  /* 0x00000003ff237819 */ /* 0x000fe20000011623 */
[----:B------:R-:W-:Y:S01]  /*2b20*/  IMAD.WIDE.U32 R50, R24, R54, R50 ;  /* 0x0000003618327225 */ /* 0x000fe200078e0032 */
[----:B------:R-:W-:-:S03]  /*2b30*/  LOP3.LUT R73, R73, 0x1c0, RZ, 0xc0, !PT ;  /* 0x000001c049497812 */ /* 0x000fc600078ec0ff */
[----:B------:R-:W-:Y:S01]  /*2b40*/  IMAD.WIDE.U32 R52, R24, R54, R52 ;  /* 0x0000003618347225 */ /* 0x000fe200078e0034 */
[----:B------:R-:W-:Y:S02]  /*2b50*/  LOP3.LUT R18, R18, 0xfffffffe, RZ, 0xc0, !PT ;  /* 0xfffffffe12127812 */ /* 0x000fe400078ec0ff */
[----:B------:R-:W-:Y:S01]  /*2b60*/  LOP3.LUT R5, R5, R35, RZ, 0x3c, !PT ;  /* 0x0000002305057212 */ /* 0x000fe200078e3cff */
[----:B------:R-:W-:Y:S01]  /*2b70*/  IMAD.IADD R67, R51, 0x1, R7 ;  /* 0x0000000133437824 */ /* 0x000fe200078e0207 */
[----:B------:R-:W-:Y:S01]  /*2b80*/  SHF.R.U32.HI R76, RZ, 0x3, R73 ;  /* 0x00000003ff4c7819 */ /* 0x000fe20000011649 */
[----:B------:R-:W-:Y:S01]  /*2b90*/  IMAD.IADD R68, R7, 0x1, R53 ;  /* 0x0000000107447824 */ /* 0x000fe200078e0235 */
[----:B------:R-:W-:Y:S01]  /*2ba0*/  LOP3.LUT R7, R73, 0x18, R16, 0xf8, !PT ;  /* 0x0000001849077812 */ /* 0x000fe200078ef810 */
[----:B------:R-:W-:Y:S01]  /*2bb0*/  IMAD.MOV.U32 R75, RZ, RZ, 0x20 ;  /* 0x00000020ff4b7424 */ /* 0x000fe200078e00ff */
[----:B------:R-:W-:Y:S02]  /*2bc0*/  @P2 LOP3.LUT R18, R18, 0x1, RZ, 0xfc, !PT ;  /* 0x0000000112122812 */ /* 0x000fe400078efcff */
[----:B------:R-:W-:-:S02]  /*2bd0*/  LOP3.LUT P2, RZ, R13, 0x4, RZ, 0xc0, !PT ;  /* 0x000000040dff7812 */ /* 0x000fc4000784c0ff */
[----:B------:R-:W-:Y:S02]  /*2be0*/  PRMT R84, R10, 0x8880, RZ ;  /* 0x000088800a547816 */ /* 0x000fe400000000ff */
[----:B------:R-:W-:Y:S01]  /*2bf0*/  LOP3.LUT R7, R7, R76, RZ, 0x3c, !PT ;  /* 0x0000004c07077212 */ /* 0x000fe200078e3cff */
[----:B------:R-:W-:Y:S01]  /*2c00*/  IMAD R63, R55, 0x60, RZ ;  /* 0x00000060373f7824 */ /* 0x000fe200078e02ff */
[C---:B------:R-:W-:Y:S01]  /*2c10*/  SHF.L.U64.HI R58, R54.reuse, 0x6, R55 ;  /* 0x00000006363a7819 */ /* 0x040fe20000010237 */
[----:B------:R-:W-:Y:S01]  /*2c20*/  IMAD.SHL.U32 R59, R54, 0x40, RZ ;  /* 0x00000040363b7824 */ /* 0x000fe200078e00ff */
[----:B------:R-:W-:Y:S01]  /*2c30*/  PRMT R84, R84, 0x7710, RZ ;  /* 0x0000771054547816 */ /* 0x000fe200000000ff */
[----:B------:R-:W-:Y:S01]  /*2c40*/  IMAD.WIDE.U32 R54, R54, 0x60, RZ ;  /* 0x0000006036367825 */ /* 0x000fe200078e00ff */
[----:B------:R-:W-:Y:S02]  /*2c50*/  SEL R75, R75, 0xffffffe0, !P2 ;  /* 0xffffffe04b4b7807 */ /* 0x000fe40005000000 */
[----:B------:R-:W-:Y:S01]  /*2c60*/  LOP3.LUT R70, R4, 0xfffffff8, RZ, 0xc0, !PT ;  /* 0xfffffff804467812 */ /* 0x000fe200078ec0ff */
[----:B------:R-:W-:Y:S01]  /*2c70*/  IMAD.IADD R3, R32, 0x1, R33 ;  /* 0x0000000120037824 */ /* 0x000fe200078e0221 */
[C---:B------:R-:W-:Y:S01]  /*2c80*/  LOP3.LUT R77, R84.reuse, 0x1, RZ, 0xc0, !PT ;  /* 0x00000001544d7812 */ /* 0x040fe200078ec0ff */
[----:B------:R-:W-:Y:S01]  /*2c90*/  IMAD.SHL.U32 R61, R61, 0x2, RZ ;  /* 0x000000023d3d7824 */ /* 0x000fe200078e00ff */
[C---:B------:R-:W-:Y:S01]  /*2ca0*/  LOP3.LUT R78, R84.reuse, 0x2, RZ, 0xc0, !PT ;  /* 0x00000002544e7812 */ /* 0x040fe200078ec0ff */
[----:B------:R-:W-:Y:S01]  /*2cb0*/  IMAD.IADD R63, R55, 0x1, R63 ;  /* 0x00000001373f7824 */ /* 0x000fe200078e023f */
[C---:B------:R-:W-:Y:S01]  /*2cc0*/  LOP3.LUT R79, R84.reuse, 0x4, RZ, 0xc0, !PT ;  /* 0x00000004544f7812 */ /* 0x040fe200078ec0ff */
[----:B------:R-:W-:Y:S01]  /*2cd0*/  IMAD R64, R15, 0x40, R206 ;  /* 0x000000400f407824 */ /* 0x000fe200078e02ce */
[C---:B------:R-:W-:Y:S01]  /*2ce0*/  LOP3.LUT R80, R84.reuse, 0x8, RZ, 0xc0, !PT ;  /* 0x0000000854507812 */ /* 0x040fe200078ec0ff */
[----:B------:R-:W-:Y:S01]  /*2cf0*/  IMAD.IADD R65, R9, 0x1, R11 ;  /* 0x0000000109417824 */ /* 0x000fe200078e020b */
[----:B------:R-:W-:-:S02]  /*2d00*/  LOP3.LUT R81, R84, 0x10, RZ, 0xc0, !PT ;  /* 0x0000001054517812 */ /* 0x000fc400078ec0ff */
[----:B------:R-:W-:Y:S02]  /*2d10*/  LOP3.LUT R83, R84, 0x20, RZ, 0xc0, !PT ;  /* 0x0000002054537812 */ /* 0x000fe400078ec0ff */
[----:B------:R-:W-:Y:S02]  /*2d20*/  IADD3 R66, R11, R21, RZ ;  /* 0x000000150b427210 */ /* 0x000fe40007ffe0ff */
[----:B------:R-:W-:Y:S01]  /*2d30*/  SHF.R.S32.HI R69, RZ, 0x3, R4 ;  /* 0x00000003ff457819 */ /* 0x000fe20000011404 */
[----:B------:R-:W-:Y:S01]  /*2d40*/  @!P6 BAR.SYNC.DEFER_BLOCKING 0x9, 0x100 ;  /* 0x024400000000eb1d */ /* 0x000fe20000010000 */
[----:B------:R-:W-:Y:S02]  /*2d50*/  ISETP.GE.AND P1, PT, R16, UR4, PT ;  /* 0x0000000410007c0c */ /* 0x000fe4000bf26270 */
[----:B------:R-:W-:Y:S02]  /*2d60*/  SHF.R.S32.HI R72, RZ, 0x1f, R70 ;  /* 0x0000001fff487819 */ /* 0x000fe40000011446 */
[----:B------:R-:W-:Y:S01]  /*2d70*/  LOP3.LUT R84, R84, 0x40, RZ, 0xc0, !PT ;  /* 0x0000004054547812 */ /* 0x000fe200078ec0ff */
[----:B---3--:R-:W-:Y:S01]  /*2d80*/  IMAD.IADD R74, R34, 0x1, R5 ;  /* 0x00000001224a7824 */ /* 0x008fe200078e0205 */
[----:B------:R-:W-:-:S04]  /*2d90*/  LOP3.LUT R5, R73, 0x38, R4, 0xf8, !PT ;  /* 0x0000003849057812 */ /* 0x000fc800078ef804 */
[----:B------:R-:W-:Y:S02]  /*2da0*/  LOP3.LUT R5, R5, R76, RZ, 0x3c, !PT ;  /* 0x0000004c05057212 */ /* 0x000fe400078e3cff */
[----:B------:R-:W-:Y:S01]  /*2db0*/  SHF.R.S32.HI R71, RZ, 0x1f, R0 ;  /* 0x0000001fff477819 */ /* 0x000fe20000011400 */
[C---:B--2---:R-:W-:Y:S01]  /*2dc0*/  IMAD R82, R6.reuse, 0x200, R7 ;  /* 0x0000020006527824 */ /* 0x044fe200078e0207 */
[----:B------:R-:W-:-:S03]  /*2dd0*/  LEA R85, R6, R5, 0x9 ;  /* 0x0000000506557211 */ /* 0x000fc600078e48ff */
[----:B------:R-:W-:-:S07]  /*2de0*/  IMAD.IADD R86, R75, 0x1, R82 ;  /* 0x000000014b567824 */ /* 0x000fce00078e0252 */
.L_x_14327:
[----:B------:R-:W0:Y:S01]  /*2df0*/  LDC R89, c[0x0][0x430] ;  /* 0x00010c00ff597b82 */ /* 0x000e220000000800 */
[----:B------:R-:W-:Y:S02]  /*2e00*/  VIADD R28, R28, 0xffffffff ;  /* 0xffffffff1c1c7836 */ /* 0x000fe40000000000 */
[----:B------:R-:W-:Y:S02]  /*2e10*/  IMAD.MOV.U32 R88, RZ, RZ, RZ ;  /* 0x000000ffff587224 */ /* 0x000fe400078e00ff */
[----:B------:R-:W-:-:S03]  /*2e20*/  IMAD R4, R28, 0x60, R64 ;  /* 0x000000601c047824 */ /* 0x000fc600078e0240 */
[----:B------:R-:W1:Y:S01]  /*2e30*/  LDC R94, c[0x0][0x3f4] ;  /* 0x0000fd00ff5e7b82 */ /* 0x000e620000000800 */
[----:B--2---:R-:W-:Y:S01]  /*2e40*/  IMAD.IADD R32, R3, 0x1, R4 ;  /* 0x0000000103207824 */ /* 0x004fe200078e0204 */
        /* <DEDUP_REMOVED lines=16> */
[----:B------:R-:W-:Y:S02]  /*2f50*/  @!P2 LEA.HI.X R5, R6, R5, R7, 0x2, P3 ;  /* 0x000000050605a211 */ /* 0x000fe400018f1407 */
[----:B------:R-:W-:-:S03]  /*2f60*/  ISETP.GT.AND P3, PT, R28, R29, PT ;  /* 0x0000001d1c00720c */ /* 0x000fc60003f64270 */
[----:B------:R0:W5:Y:S01]  /*2f70*/  @!P2 LDG.E R88, desc[UR42][R4.64] ;  /* 0x0000002a0458a981 */ /* 0x000162000c1e1900 */
[----:B-1----:R-:W-:Y:S01]  /*2f80*/  ISETP.GE.AND P2, PT, R94, 0x1, PT ;  /* 0x000000015e00780c */ /* 0x002fe20003f46270 */
[----:B------:R-:W-:Y:S01]  /*2f90*/  IMAD.MOV R6, RZ, RZ, -R12 ;  /* 0x000000ffff067224 */ /* 0x000fe200078e0a0c */
[----:B------:R-:W-:Y:S01]  /*2fa0*/  LOP3.LUT R18, R18, 0xfffffffd, RZ, 0xc0, !PT ;  /* 0xfffffffd12127812 */ /* 0x000fe200078ec0ff */
[C---:B------:R-:W-:Y:S01]  /*2fb0*/  IMAD R98, R19.reuse, 0x1800, R82 ;  /* 0x0000180013627824 */ /* 0x040fe200078e0252 */
[----:B------:R-:W-:Y:S05]  /*2fc0*/  YIELD ;  /* 0x0000000000007946 */ /* 0x000fea0003800000 */
[----:B------:R-:W-:Y:S01]  /*2fd0*/  IMAD R96, R19, 0x1800, R86 ;  /* 0x0000180013607824 */ /* 0x000fe200078e0256 */
[----:B------:R-:W-:Y:S01]  /*2fe0*/  BSSY B0, `(.L_x_14274) ;  /* 0x00002e8000007945 */ /* 0x000fe20003800000 */
[----:B------:R-:W-:Y:S01]  /*2ff0*/  IMAD R89, R89, R6, R32 ;  /* 0x0000000659597224 */ /* 0x000fe200078e0220 */
[----:B------:R-:W-:Y:S01]  /*3000*/  @P3 LOP3.LUT R18, R18, 0x2, RZ, 0xfc, !PT ;  /* 0x0000000212123812 */ /* 0x000fe200078efcff */
        /* <DEDUP_REMOVED lines=10> */
[-C--:B------:R-:W-:Y:S02]  /*30b0*/  IMAD R14, R63, R28.reuse, RZ ;  /* 0x0000001c3f0e7224 */ /* 0x080fe400078e02ff */
[----:B------:R-:W-:Y:S01]  /*30c0*/  IMAD R7, R89, UR5, R6 ;  /* 0x0000000559077c24 */ /* 0x000fe2000f8e0206 */
[----:B------:R-:W-:Y:S01]  /*30d0*/  ULDC.64 UR4, c[0x0][0x310] ;  /* 0x0000c40000047ab9 */ /* 0x000fe20000000a00 */
[----:B------:R-:W-:-:S02]  /*30e0*/  IMAD R6, R62, R28, RZ ;  /* 0x0000001c3e067224 */ /* 0x000fc400078e02ff */
[----:B------:R-:W-:Y:S02]  /*30f0*/  IMAD R11, R91, UR4, RZ ;  /* 0x000000045b0b7c24 */ /* 0x000fe4000f8e02ff */
[----:B------:R-:W-:Y:S01]  /*3100*/  IMAD.IADD R5, R5, 0x1, R7 ;  /* 0x0000000105057824 */ /* 0x000fe200078e0207 */
[----:B------:R-:W-:Y:S01]  /*3110*/  SHF.R.S32.HI R7, RZ, 0x1f, R28 ;  /* 0x0000001fff077819 */ /* 0x000fe2000001141c */
[C---:B------:R-:W-:Y:S02]  /*3120*/  IMAD R11, R88.reuse, UR5, R11 ;  /* 0x00000005580b7c24 */ /* 0x040fe4000f8e020b */
[----:B------:R-:W-:Y:S01]  /*3130*/  IMAD.WIDE.U32 R4, R88, UR4, R4 ;  /* 0x0000000458047c25 */ /* 0x000fe2000f8e0004 */
[----:B------:R-:W-:-:S03]  /*3140*/  ULDC.64 UR4, c[0x0][0x308] ;  /* 0x0000c20000047ab9 */ /* 0x000fc60000000a00 */
[----:B------:R-:W-:Y:S01]  /*3150*/  IMAD R15, R7, R54, R14 ;  /* 0x00000036070f7224 */ /* 0x000fe200078e020e */
[----:B------:R-:W-:Y:S01]  /*3160*/  IADD3 R5, R5, R11, RZ ;  /* 0x0000000b05057210 */ /* 0x000fe20007ffe0ff */
[----:B------:R-:W-:Y:S02]  /*3170*/  IMAD R11, R7, R48, R6 ;  /* 0x00000030070b7224 */ /* 0x000fe400078e0206 */
[----:B------:R-:W-:Y:S02]  /*3180*/  IMAD R92, R28, -0x60, R25 ;  /* 0xffffffa01c5c7824 */ /* 0x000fe400078e0219 */
[----:B------:R-:W-:-:S03]  /*3190*/  IMAD.WIDE.U32 R12, R207, UR4, R4 ;  /* 0x00000004cf0c7c25 */ /* 0x000fc6000f8e0004 */
[----:B------:R-:W-:Y:S01]  /*31a0*/  VIMNMX R92, R92, 0x60, PT ;  /* 0x000000605c5c7848 */ /* 0x000fe20003fe0100 */
        /* <DEDUP_REMOVED lines=15> */
[----:B------:R-:W-:-:S03]  /*32a0*/  CS2R R46, SRZ ;  /* 0x00000000002e7805 */ /* 0x000fc6000001ff00 */
[----:B------:R-:W-:Y:S05]  /*32b0*/  @P2 BRA `(.L_x_14278) ;  /* 0x0000000000502947 */ /* 0x000fea0003800000 */
[----:B------:R-:W-:Y:S01]  /*32c0*/  IADD3 R13, P3, R8, R6, RZ ;  /* 0x00000006080d7210 */ /* 0x000fe20007f7e0ff */
[----:B------:R-:W-:Y:S01]  /*32d0*/  ULDC.64 UR4, c[0x0][0x3e8] ;  /* 0x0000fa0000047ab9 */ /* 0x000fe20000000a00 */
[----:B------:R-:W-:Y:S02]  /*32e0*/  CS2R R44, SRZ ;  /* 0x00000000002c7805 */ /* 0x000fe4000001ff00 */
[----:B------:R-:W-:Y:S01]  /*32f0*/  CS2R R46, SRZ ;  /* 0x00000000002e7805 */ /* 0x000fe2000001ff00 */
[----:B------:R-:W-:Y:S01]  /*3300*/  IMAD.X R14, R87, 0x1, R65, P3 ;  /* 0x00000001570e7824 */ /* 0x000fe200018e0641 */
        /* <DEDUP_REMOVED lines=15> */
.L_x_14278:
[----:B------:R-:W-:Y:S05]  /*3400*/  BSYNC B1 ;  /* 0x0000000000017941 */ /* 0x000fea0003800000 */
.L_x_14277:
        /* <DEDUP_REMOVED lines=29> */
.L_x_14280:
[----:B------:R-:W-:Y:S05]  /*35e0*/  BSYNC B1 ;  /* 0x0000000000017941 */ /* 0x000fea0003800000 */
.L_x_14279:
[----:B0-----:R-:W-:Y:S01]  /*35f0*/  IMAD.MOV.U32 R4, RZ, RZ, R44 ;  /* 0x000000ffff047224 */ /* 0x001fe200078e002c */
[----:B------:R-:W-:Y:S01]  /*3600*/  UISETP.NE.AND UP0, UPT, UR44, 0x3, UPT ;  /* 0x000000032c00788c */ /* 0x000fe2000bf05270 */
[----:B------:R-:W-:Y:S01]  /*3610*/  IMAD.MOV.U32 R5, RZ, RZ, R45 ;  /* 0x000000ffff057224 */ /* 0x000fe200078e002d */
[----:B------:R-:W-:Y:S01]  /*3620*/  PRMT R104, R14, 0x5410, R13 ;  /* 0x000054100e687816 */ /* 0x000fe2000000000d */
[----:B------:R-:W-:Y:S02]  /*3630*/  IMAD.MOV.U32 R6, RZ, RZ, R46 ;  /* 0x000000ffff067224 */ /* 0x000fe400078e002e */
[----:B------:R-:W-:Y:S01]  /*3640*/  IMAD.MOV.U32 R7, RZ, RZ, R47 ;  /* 0x000000ffff077224 */ /* 0x000fe200078e002f */
[----:B------:R-:W-:Y:S01]  /*3650*/  PRMT R107, R4, 0x5410, R5 ;  /* 0x00005410046b7816 */ /* 0x000fe20000000005 */
[----:B------:R-:W-:Y:S01]  /*3660*/  IMAD.MOV.U32 R4, RZ, RZ, R42 ;  /* 0x000000ffff047224 */ /* 0x000fe200078e002a */
[----:B------:R-:W-:Y:S02]  /*3670*/  MOV R5, R43 ;  /* 0x0000002b00057202 */ /* 0x000fe40000000f00 */
[----:B------:R-:W-:-:S02]  /*3680*/  PLOP3.LUT P3, PT, PT, PT, UP0, 0x80, 0x0 ;  /* 0x000000000000781c */ /* 0x000fc40003f6f008 */
[----:B------:R-:W-:Y:S01]  /*3690*/  PRMT R109, R4, 0x5410, R5 ;  /* 0x00005410046d7816 */ /* 0x000fe20000000005 */
[----:B-----5:R-:W-:Y:S01]  /*36a0*/  IMAD.MOV.U32 R4, RZ, RZ, R32 ;  /* 0x000000ffff047224 */ /* 0x020fe200078e0020 */
        /* <DEDUP_REMOVED lines=14> */
.L_x_14281:
[----:B------:R-:W-:Y:S01]  /*3790*/  LEA R87, R19, R22, 0x3 ;  /* 0x0000001613577211 */ /* 0x000fe200078e18ff */
[----:B------:R-:W-:Y:S01]  /*37a0*/  BSSY B1, `(.L_x_14282) ;  /* 0x0000004000017945 */ /* 0x000fe20003800000 */
[----:B------:R-:W-:-:S04]  /*37b0*/  SHF.L.U32 R93, R210, 0x1f, RZ ;  /* 0x0000001fd25d7819 */ /* 0x000fc800000006ff */
[----:B------:R-:W0:Y:S02]  /*37c0*/  SYNCS.PHASECHK.TRANS64.TRYWAIT P5, [R87+URZ+0x22890], R93 ;  /* 0x0228905d570075a7 */ /* 0x000e2400080a017f */
[----:B0-----:R-:W-:Y:S05]  /*37d0*/  @!P5 BRA `(.L_x_14283) ;  /* 0x000001a4002cd947 */ /* 0x001fea0003800000 */
.L_x_14560:
[----:B------:R-:W-:Y:S05]  /*37e0*/  BSYNC B1 ;  /* 0x0000000000017941 */ /* 0x000fea0003800000 */
.L_x_14282:
[----:B------:R-:W-:-:S03]  /*37f0*/  UMOV UR4, 0xffffffff ;  /* 0xffffffff00047882 */ /* 0x000fc60000000000 */
[----:B------:R-:W-:Y:S05]  /*3800*/  BRA.DIV UR4, `(.L_x_14284) ;  /* 0x000001a604347947 */ /* 0x000fea000b800000 */
[----:B------:R1:W2:Y:S04]  /*3810*/  SHFL.IDX PT, R99, R97, RZ, 0x1c1f ;  /* 0x001c1fff61637589 */ /* 0x0002a800000e0000 */
[----:B------:R1:W3:Y:S02]  /*3820*/  SHFL.IDX PT, R14, R95, RZ, 0x1c1f ;  /* 0x001c1fff5f0e7589 */ /* 0x0002e400000e0000 */
.L_x_14564:
        /* <DEDUP_REMOVED lines=11> */
[----:B0-----:R-:W-:-:S04]  /*38e0*/  IMAD.MOV.U32 R11, RZ, RZ, R5 ;  /* 0x000000ffff0b7224 */ /* 0x001fc800078e0005 */
        /* <DEDUP_REMOVED lines=9> */
[----:B------:R-:W-:Y:S01]  /*3980*/  SHF.R.U32.HI R46, RZ, 0x10, R47 ;  /* 0x00000010ff2e7819 */ /* 0x000fe2000001162f */
[----:B------:R-:W-:Y:S02]  /*3990*/  IMAD.MOV.U32 R15, RZ, RZ, R7 ;  /* 0x000000ffff0f7224 */ /* 0x000fe400078e0007 */
[----:B------:R-:W-:Y:S01]  /*39a0*/  FFMA.FTZ R44, R44, R11, R105 ;  /* 0x0000000b2c2c7223 */ /* 0x000fe20000010069 */
[----:B------:R-:W-:Y:S02]  /*39b0*/  IMAD.MOV.U32 R11, RZ, RZ, R4 ;  /* 0x000000ffff0b7224 */ /* 0x000fe400078e0004 */
[----:B------:R-:W-:Y:S02]  /*39c0*/  HADD2.F32 R4, -RZ, R46.H0_H0 ;  /* 0x2000002eff047230 */ /* 0x000fe40000004100 */
[--C-:B------:R-:W-:Y:S01]  /*39d0*/  HADD2.F32 R7, -RZ, R15.reuse.H1_H1 ;  /* 0x3000000fff077230 */ /* 0x100fe20000004100 */
[----:B------:R-:W-:Y:S01]  /*39e0*/  F2FP.F16.F32.PACK_AB R5, R44, R5 ;  /* 0x000000052c05723e */ /* 0x000fe200000000ff */
[----:B------:R-:W-:-:S02]  /*39f0*/  HADD2.F32 R15, -RZ, R15.H0_H0 ;  /* 0x2000000fff0f7230 */ /* 0x000fc40000004100 */
[----:B------:R-:W-:Y:S02]  /*3a00*/  HADD2.F32 R46, -RZ, R45.H0_H0 ;  /* 0x2000002dff2e7230 */ /* 0x000fe40000004100 */
[-C--:B------:R-:W-:Y:S01]  /*3a10*/  FMUL.FTZ R106, R7, R4.reuse ;  /* 0x00000004076a7220 */ /* 0x080fe20000410000 */
[----:B------:R-:W-:Y:S02]  /*3a20*/  HADD2.F32 R45, -RZ, R107.H0_H0 ;  /* 0x2000006bff2d7230 */ /* 0x000fe40000004100 */
[C---:B------:R-:W-:Y:S01]  /*3a30*/  FMUL.FTZ R108, R15.reuse, R4 ;  /* 0x000000040f6c7220 */ /* 0x040fe20000410000 */
[-C--:B------:R-:W-:Y:S01]  /*3a40*/  FFMA.FTZ R4, R15, R46.reuse, -R106 ;  /* 0x0000002e0f047223 */ /* 0x080fe2000001086a */
[----:B------:R-:W-:Y:S02]  /*3a50*/  IMAD.MOV.U32 R15, RZ, RZ, R6 ;  /* 0x000000ffff0f7224 */ /* 0x000fe400078e0006 */
[----:B------:R-:W-:Y:S01]  /*3a60*/  FFMA.FTZ R7, R7, R46, R108 ;  /* 0x0000002e07077223 */ /* 0x000fe2000001006c */
[----:B------:R-:W-:-:S02]  /*3a70*/  HADD2.F32 R6, -RZ, R11.H0_H0 ;  /* 0x2000000bff067230 */ /* 0x000fc40000004100 */
[----:B------:R-:W-:Y:S02]  /*3a80*/  HADD2.F32 R11, -RZ, R11.H1_H1 ;  /* 0x3000000bff0b7230 */ /* 0x000fe40000004100 */
[--C-:B------:R-:W-:Y:S01]  /*3a90*/  HADD2.F32 R46, -RZ, R110.reuse.H0_H0 ;  /* 0x2000006eff2e7230 */ /* 0x100fe20000004100 */
[----:B------:R-:W-:Y:S01]  /*3aa0*/  F2FP.F16.F32.PACK_AB R7, R7, R4 ;  /* 0x000000040707723e */ /* 0x000fe200000000ff */
[----:B------:R-:W-:-:S03]  /*3ab0*/  HADD2.F32 R106, -RZ, R110.H1_H1 ;  /* 0x3000006eff6a7230 */ /* 0x000fc60000004100 */
[-C--:B------:R-:W-:Y:S01]  /*3ac0*/  FMUL.FTZ R47, R11, R46.reuse ;  /* 0x0000002e0b2f7220 */ /* 0x080fe20000410000 */
[----:B------:R-:W-:-:S03]  /*3ad0*/  FMUL.FTZ R46, R6, R46 ;  /* 0x0000002e062e7220 */ /* 0x000fc60000410000 */
[-C--:B------:R-:W-:Y:S01]  /*3ae0*/  FFMA.FTZ R6, R6, R45.reuse, -R47 ;  /* 0x0000002d06067223 */ /* 0x080fe2000001082f */
[----:B------:R-:W-:Y:S01]  /*3af0*/  FFMA.FTZ R11, R11, R45, R46 ;  /* 0x0000002d0b0b7223 */ /* 0x000fe2000001002e */
[--C-:B------:R-:W-:Y:S02]  /*3b00*/  HADD2.F32 R45, -RZ, R15.reuse.H0_H0 ;  /* 0x2000000fff2d7230 */ /* 0x100fe40000004100 */
[----:B------:R-:W-:Y:S02]  /*3b10*/  HADD2.F32 R15, -RZ, R15.H1_H1 ;  /* 0x3000000fff0f7230 */ /* 0x000fe40000004100 */
[----:B------:R-:W-:Y:S01]  /*3b20*/  HADD2.F32 R46, -RZ, R107.H1_H1 ;  /* 0x3000006bff2e7230 */ /* 0x000fe20000004100 */
[----:B------:R-:W-:Y:S02]  /*3b30*/  F2FP.F16.F32.PACK_AB R4, R11, R6 ;  /* 0x000000060b04723e */ /* 0x000fe400000000ff */
[-C--:B------:R-:W-:Y:S01]  /*3b40*/  FMUL.FTZ R108, R15, R106.reuse ;  /* 0x0000006a0f6c7220 */ /* 0x080fe20000410000 */
[----:B------:R-:W-:-:S03]  /*3b50*/  FMUL.FTZ R106, R45, R106 ;  /* 0x0000006a2d6a7220 */ /* 0x000fc60000410000 */
[-C--:B------:R-:W-:Y:S01]  /*3b60*/  FFMA.FTZ R108, R45, R46.reuse, -R108 ;  /* 0x0000002e2d6c7223 */ /* 0x080fe2000001086c */
[----:B------:R-:W-:-:S05]  /*3b70*/  FFMA.FTZ R15, R15, R46, R106 ;  /* 0x0000002e0f0f7223 */ /* 0x000fca000001006a */
[----:B------:R-:W-:-:S07]  /*3b80*/  F2FP.F16.F32.PACK_AB R6, R15, R108 ;  /* 0x0000006c0f06723e */ /* 0x000fce00000000ff */
.L_x_14290:
[----:B------:R-:W-:Y:S05]  /*3b90*/  BSYNC B3 ;  /* 0x0000000000037941 */ /* 0x000fea0003800000 */
.L_x_14289:
[----:B0-----:R4:W-:Y:S02]  /*3ba0*/  ST.E.128 desc[UR42][R12.64], R4 ;  /* 0x000000040c007985 */ /* 0x0019e4000c101d2a */
.L_x_14288:
[----:B------:R-:W-:Y:S05]  /*3bb0*/  BSYNC B2 ;  /* 0x0000000000027941 */ /* 0x000fea0003800000 */
.L_x_14287:
[----:B------:R-:W-:-:S13]  /*3bc0*/  LOP3.LUT P2, RZ, R18, 0x1, RZ, 0xc0, !PT ;  /* 0x0000000112ff7812 */ /* 0x000fda000784c0ff */
[----:B------:R-:W-:Y:S05]  /*3bd0*/  @P2 BRA `(.L_x_14286) ;  /* 0x0000000000c42947 */ /* 0x000fea0003800000 */
[----:B----4-:R4:W0:Y:S01]  /*3be0*/  LDS.128 R4, [R96] ;  /* 0x0000000060047984 */ /* 0x0108220000000c00 */
[C---:B---3--:R-:W-:Y:S01]  /*3bf0*/  LEA R12, P2, R2.reuse, R14, 0x1 ;  /* 0x0000000e020c7211 */ /* 0x048fe200078408ff */
[----:B------:R-:W-:Y:S03]  /*3c00*/  BSSY B2, `(.L_x_14291) ;  /* 0x000002d000027945 */ /* 0x000fe60003800000 */
[----:B--2---:R-:W-:Y:S02]  /*3c10*/  LEA.HI.X R13, R2, R99, R209, 0x1, P2 ;  /* 0x00000063020d7211 */ /* 0x004fe400010f0cd1 */
[----:B------:R-:W-:-:S13]  /*3c20*/  ISETP.GE.AND P2, PT, R211, R94, PT ;  /* 0x0000005ed300720c */ /* 0x000fda0003f46270 */
        /* <DEDUP_REMOVED lines=12> */
[C---:B------:R-:W-:Y:S01]  /*3cf0*/  FMUL.FTZ R15, R4.reuse, R15 ;  /* 0x0000000f040f7220 */ /* 0x040fe20000410000 */
[----:B------:R-:W-:Y:S02]  /*3d00*/  HADD2.F32 R5, -RZ, R44.H0_H0 ;  /* 0x2000002cff057230 */ /* 0x000fe40000004100 */
[----:B------:R-:W-:Y:S02]  /*3d10*/  HADD2.F32 R7, -RZ, R7.H0_H0 ;  /* 0x20000007ff077230 */ /* 0x000fe40000004100 */
[-C--:B------:R-:W-:Y:S01]  /*3d20*/  FMUL.FTZ R44, R41, R42.reuse ;  /* 0x0000002a292c7220 */ /* 0x080fe20000410000 */
[----:B------:R-:W-:Y:S02]  /*3d30*/  HADD2.F32 R40, -RZ, R40.H0_H0 ;  /* 0x20000028ff287230 */ /* 0x000fe40000004100 */
[-C--:B------:R-:W-:Y:S01]  /*3d40*/  FFMA.FTZ R4, R4, R5.reuse, -R43 ;  /* 0x0000000504047223 */ /* 0x080fe2000001082b */
[----:B------:R-:W-:Y:S01]  /*3d50*/  FFMA.FTZ R5, R14, R5, R15 ;  /* 0x000000050e057223 */ /* 0x000fe2000001000f */
[----:B------:R-:W-:Y:S01]  /*3d60*/  FMUL.FTZ R14, R7, R42 ;  /* 0x0000002a070e7220 */ /* 0x000fe20000410000 */
[----:B------:R-:W-:-:S02]  /*3d70*/  HADD2.F32 R15, -RZ, R11.H1_H1 ;  /* 0x3000000bff0f7230 */ /* 0x000fc40000004100 */
[-C--:B------:R-:W-:Y:S01]  /*3d80*/  FFMA.FTZ R7, R7, R40.reuse, -R44 ;  /* 0x0000002807077223 */ /* 0x080fe2000001082c */
[----:B------:R-:W-:Y:S02]  /*3d90*/  HADD2.F32 R44, -RZ, R109.H0_H0 ;  /* 0x2000006dff2c7230 */ /* 0x000fe40000004100 */
[----:B------:R-:W-:Y:S01]  /*3da0*/  FFMA.FTZ R14, R41, R40, R14 ;  /* 0x00000028290e7223 */ /* 0x000fe2000001000e */
[----:B------:R-:W-:Y:S01]  /*3db0*/  HADD2.F32 R42, -RZ, R104.H1_H1 ;  /* 0x30000068ff2a7230 */ /* 0x000fe20000004100 */
[----:B------:R-:W-:Y:S01]  /*3dc0*/  F2FP.F16.F32.PACK_AB R5, R5, R4 ;  /* 0x000000040505723e */ /* 0x000fe200000000ff */
[----:B------:R-:W-:Y:S02]  /*3dd0*/  HADD2.F32 R11, -RZ, R11.H0_H0 ;  /* 0x2000000bff0b7230 */ /* 0x000fe40000004100 */
[----:B------:R-:W-:Y:S01]  /*3de0*/  FMUL.FTZ R46, R15, R44 ;  /* 0x0000002c0f2e7220 */ /* 0x000fe20000410000 */
[----:B------:R-:W-:Y:S01]  /*3df0*/  HADD2.F32 R41, -RZ, R109.H1_H1 ;  /* 0x3000006dff297230 */ /* 0x000fe20000004100 */
[----:B------:R-:W-:Y:S01]  /*3e00*/  F2FP.F16.F32.PACK_AB R7, R14, R7 ;  /* 0x000000070e07723e */ /* 0x000fe200000000ff */
[----:B------:R-:W-:-:S02]  /*3e10*/  HADD2.F32 R40, -RZ, R6.H1_H1 ;  /* 0x30000006ff287230 */ /* 0x000fc40000004100 */
[C---:B------:R-:W-:Y:S01]  /*3e20*/  FMUL.FTZ R44, R11.reuse, R44 ;  /* 0x0000002c0b2c7220 */ /* 0x040fe20000410000 */
[----:B------:R-:W-:Y:S02]  /*3e30*/  HADD2.F32 R6, -RZ, R6.H0_H0 ;  /* 0x20000006ff067230 */ /* 0x000fe40000004100 */
[-C--:B------:R-:W-:Y:S01]  /*3e40*/  FFMA.FTZ R46, R11, R42.reuse, -R46 ;  /* 0x0000002a0b2e7223 */ /* 0x080fe2000001082e */
[----:B------:R-:W-:Y:S02]  /*3e50*/  HADD2.F32 R11, -RZ, R104.H0_H0 ;  /* 0x20000068ff0b7230 */ /* 0x000fe40000004100 */
[-C--:B------:R-:W-:Y:S01]  /*3e60*/  FMUL.FTZ R43, R40, R41.reuse ;  /* 0x00000029282b7220 */ /* 0x080fe20000410000 */
[----:B------:R-:W-:Y:S01]  /*3e70*/  FFMA.FTZ R15, R15, R42, R44 ;  /* 0x0000002a0f0f7223 */ /* 0x000fe2000001002c */
[C---:B------:R-:W-:Y:S02]  /*3e80*/  FMUL.FTZ R41, R6.reuse, R41 ;  /* 0x0000002906297220 */ /* 0x040fe40000410000 */
[----:B------:R-:W-:-:S02]  /*3e90*/  FFMA.FTZ R43, R6, R11, -R43 ;  /* 0x0000000b062b7223 */ /* 0x000fc4000001082b */
[----:B------:R-:W-:Y:S01]  /*3ea0*/  FFMA.FTZ R40, R40, R11, R41 ;  /* 0x0000000b28287223 */ /* 0x000fe20000010029 */
[----:B------:R-:W-:-:S04]  /*3eb0*/  F2FP.F16.F32.PACK_AB R4, R15, R46 ;  /* 0x0000002e0f04723e */ /* 0x000fc800000000ff */
[----:B------:R-:W-:-:S07]  /*3ec0*/  F2FP.F16.F32.PACK_AB R6, R40, R43 ;  /* 0x0000002b2806723e */ /* 0x000fce00000000ff */
.L_x_14292:
[----:B------:R-:W-:Y:S05]  /*3ed0*/  BSYNC B2 ;  /* 0x0000000000027941 */ /* 0x000fea0003800000 */
.L_x_14291:
[----:B0-----:R0:W-:Y:S02]  /*3ee0*/  ST.E.128 desc[UR42][R12.64], R4 ;  /* 0x000000040c007985 */ /* 0x0011e4000c101d2a */
.L_x_14286:
[----:B------:R-:W-:Y:S05]  /*3ef0*/  BSYNC B1 ;  /* 0x0000000000017941 */ /* 0x000fea0003800000 */
.L_x_14285:
[----:B------:R-:W-:-:S03]  /*3f00*/  UMOV UR4, 0xffffffff ;  /* 0xffffffff00047882 */ /* 0x000fc60000000000 */
[----:B------:R-:W-:Y:S05]  /*3f10*/  BRA.DIV UR4, `(.L_x_14293) ;  /* 0x0000019e04b87947 */ /* 0x000fea000b800000 */
[----:B-1----:R-:W1:Y:S04]  /*3f20*/  SHFL.IDX PT, R97, R97, 0x1, 0x1c1f ;  /* 0x003c1f0061617f89 */ /* 0x002e6800000e0000 */
[----:B---3--:R3:W0:Y:S02]  /*3f30*/  SHFL.IDX PT, R14, R95, 0x1, 0x1c1f ;  /* 0x003c1f005f0e7f89 */ /* 0x00862400000e0000 */
.L_x_14568:
[----:B------:R-:W-:Y:S05]  /*3f40*/  @P4 BRA `(.L_x_14294) ;  /* 0x0000001c00c44947 */ /* 0x000fea0003800000 */
[----:B------:R-:W-:Y:S04]  /*3f50*/  BSSY B1, `(.L_x_14295) ;  /* 0x0000033000017945 */ /* 0x000fe80003800000 */
[----:B------:R-:W-:Y:S05]  /*3f60*/  @P1 BRA `(.L_x_14296) ;  /* 0x0000000000c41947 */ /* 0x000fea0003800000 */
[----:B0---4-:R0:W4:Y:S01]  /*3f70*/  LDS.128 R4, [R98+0x2000] ;  /* 0x0020000062047984 */ /* 0x0111220000000c00 */
        /* <DEDUP_REMOVED lines=9> */
[--C-:B------:R-:W-:Y:S01]  /*4010*/  SHF.R.U32.HI R40, RZ, 0x10, R39.reuse ;  /* 0x00000010ff287819 */ /* 0x100fe20000011627 */
[----:B------:R-:W-:Y:S01]  /*4020*/  HADD2.F32 R6, -RZ, R5.H1_H1 ;  /* 0x30000005ff067230 */ /* 0x000fe20000004100 */
[----:B------:R-:W-:Y:S01]  /*4030*/  SHF.R.U64 R37, R38, 0x10, R39 ;  /* 0x0000001026257819 */ /* 0x000fe20000001227 */
        /* <DEDUP_REMOVED lines=9> */
[----:B------:R-:W-:Y:S01]  /*40d0*/  FMUL.FTZ R37, R5, R37 ;  /* 0x0000002505257220 */ /* 0x000fe20000410000 */
[----:B------:R-:W-:Y:S01]  /*40e0*/  FFMA.FTZ R44, R7, R38, -R44 ;  /* 0x00000026072c7223 */ /* 0x000fe2000001082c */
[----:B------:R-:W-:-:S02]  /*40f0*/  HADD2.F32 R7, -RZ, R102.H0_H0 ;  /* 0x20000066ff077230 */ /* 0x000fc40000004100 */
[----:B------:R-:W-:Y:S01]  /*4100*/  FFMA.FTZ R41, R15, R38, R40 ;  /* 0x000000260f297223 */ /* 0x000fe20000010028 */
[-C--:B------:R-:W-:Y:S01]  /*4110*/  FFMA.FTZ R42, R5, R36.reuse, -R42 ;  /* 0x00000024052a7223 */ /* 0x080fe2000001082a */
[----:B------:R-:W-:Y:S01]  /*4120*/  FFMA.FTZ R39, R6, R36, R37 ;  /* 0x0000002406277223 */ /* 0x000fe20000010025 */
[--C-:B------:R-:W-:Y:S02]  /*4130*/  HADD2.F32 R15, -RZ, R103.reuse.H0_H0 ;  /* 0x20000067ff0f7230 */ /* 0x100fe40000004100 */
[----:B------:R-:W-:Y:S02]  /*4140*/  HADD2.F32 R103, -RZ, R103.H1_H1 ;  /* 0x30000067ff677230 */ /* 0x000fe40000004100 */
[--C-:B------:R-:W-:Y:S02]  /*4150*/  HADD2.F32 R5, -RZ, R4.reuse.H1_H1 ;  /* 0x30000004ff057230 */ /* 0x100fe40000004100 */
[----:B------:R-:W-:Y:S02]  /*4160*/  HADD2.F32 R6, -RZ, R11.H1_H1 ;  /* 0x3000000bff067230 */ /* 0x000fe40000004100 */
[----:B------:R-:W-:-:S02]  /*4170*/  HADD2.F32 R4, -RZ, R4.H0_H0 ;  /* 0x20000004ff047230 */ /* 0x000fc40000004100 */
[----:B------:R-:W-:Y:S01]  /*4180*/  FMUL.FTZ R37, R5, R15 ;  /* 0x0000000f05257220 */ /* 0x000fe20000410000 */
[----:B------:R-:W-:Y:S02]  /*4190*/  HADD2.F32 R11, -RZ, R11.H0_H0 ;  /* 0x2000000bff0b7230 */ /* 0x000fe40000004100 */
[----:B------:R-:W-:Y:S01]  /*41a0*/  FMUL.FTZ R38, R6, R103 ;  /* 0x0000006706267220 */ /* 0x000fe20000410000 */
[----:B------:R-:W-:Y:S02]  /*41b0*/  HADD2.F32 R102, -RZ, R102.H1_H1 ;  /* 0x30000066ff667230 */ /* 0x000fe40000004100 */
[C---:B------:R-:W-:Y:S01]  /*41c0*/  FMUL.FTZ R36, R4.reuse, R15 ;  /* 0x0000000f04247220 */ /* 0x040fe20000410000 */
[----:B------:R-:W-:Y:S01]  /*41d0*/  FFMA.FTZ R37, R4, R7, -R37 ;  /* 0x0000000704257223 */ /* 0x000fe20000010825 */
[----:B------:R-:W-:Y:S02]  /*41e0*/  FMUL.FTZ R103, R11, R103 ;  /* 0x000000670b677220 */ /* 0x000fe40000410000 */
[----:B------:R-:W-:Y:S01]  /*41f0*/  FFMA.FTZ R36, R5, R7, R36 ;  /* 0x0000000705247223 */ /* 0x000fe20000010024 */
[-C--:B------:R-:W-:Y:S01]  /*4200*/  FFMA.FTZ R38, R11, R102.reuse, -R38 ;  /* 0x000000660b267223 */ /* 0x080fe20000010826 */
[----:B------:R-:W-:Y:S01]  /*4210*/  FFMA.FTZ R103, R6, R102, R103 ;  /* 0x0000006606677223 */ /* 0x000fe20000010067 */
[----:B------:R-:W-:-:S02]  /*4220*/  F2FP.F16.F32.PACK_AB R5, R39, R42 ;  /* 0x0000002a2705723e */ /* 0x000fc400000000ff */
[----:B------:R-:W-:Y:S02]  /*4230*/  F2FP.F16.F32.PACK_AB R7, R41, R44 ;  /* 0x0000002c2907723e */ /* 0x000fe400000000ff */
[----:B------:R-:W-:Y:S02]  /*4240*/  F2FP.F16.F32.PACK_AB R4, R36, R37 ;  /* 0x000000252404723e */ /* 0x000fe400000000ff */
[----:B------:R-:W-:-:S07]  /*4250*/  F2FP.F16.F32.PACK_AB R6, R103, R38 ;  /* 0x000000266706723e */ /* 0x000fce00000000ff */
.L_x_14298:
[----:B------:R-:W-:Y:S05]  /*4260*/  BSYNC B2 ;  /* 0x0000000000027941 */ /* 0x000fea0003800000 */
.L_x_14297:
[----:B----4-:R0:W-:Y:S02]  /*4270*/  ST.E.128 desc[UR42][R12.64], R4 ;  /* 0x000000040c007985 */ /* 0x0101e4000c101d2a */
.L_x_14296:
[----:B------:R-:W-:Y:S05]  /*4280*/  BSYNC B1 ;  /* 0x0000000000017941 */ /* 0x000fea0003800000 */
.L_x_14295:
[----:B------:R-:W-:-:S13]  /*4290*/  LOP3.LUT P2, RZ, R18, 0x1, RZ, 0xc0, !PT ;  /* 0x0000000112ff7812 */ /* 0x000fda000784c0ff */
        /* <DEDUP_REMOVED lines=48> */
.L_x_14300:
[----:B------:R-:W-:Y:S05]  /*45a0*/  BSYNC B1 ;  /* 0x0000000000017941 */ /* 0x000fea0003800000 */
.L_x_14299:
[----:B----4-:R0:W-:Y:S01]  /*45b0*/  ST.E.128 desc[UR42][R12.64], R4 ;  /* 0x000000040c007985 */ /* 0x0101e2000c101d2a */
[----:B------:R-:W-:Y:S05]  /*45c0*/  BRA `(.L_x_14294) ;  /* 0x0000001800247947 */ /* 0x000fea0003800000 */
.L_x_14276:
[----:B------:R-:W-:-:S05]  /*45d0*/  VIADD R12, R206, 0x40 ;  /* 0x00000040ce0c7836 */ /* 0x000fca0000000000 */
[----:B------:R-:W-:-:S04]  /*45e0*/  ISETP.GE.AND P2, PT, R12, R92, PT ;  /* 0x0000005c0c00720c */ /* 0x000fc80003f46270 */
[----:B------:R-:W-:-:S13]  /*45f0*/  ISETP.GE.OR P2, PT, R16, R94, P2 ;  /* 0x0000005e1000720c */ /* 0x000fda0001746670 */
[----:B------:R-:W-:Y:S01]  /*4600*/  @!P2 IADD3 R38, P3, P4, R20, R6, R57 ;  /* 0x000000061426a210 */ /* 0x000fe20007c7e039 */
[----:B------:R-:W0:Y:S03]  /*4610*/  @!P2 LDC.64 R14, c[0x0][0x3e8] ;  /* 0x0000fa00ff0eab82 */ /* 0x000e260000000a00 */
[----:B------:R-:W-:Y:S02]  /*4620*/  @!P2 IADD3.X R39, R66, R87, R56, P3, P4 ;  /* 0x000000574227a210 */ /* 0x000fe40001fe8438 */
[----:B------:R-:W-:-:S03]  /*4630*/  @!P2 IADD3 R40, P3, P4, R52, R4, R59 ;  /* 0x000000043428a210 */ /* 0x000fc60007c7e03b */
[----:B------:R-:W1:Y:S01]  /*4640*/  @!P2 LDC.64 R12, c[0x0][0x400] ;  /* 0x00010000ff0cab82 */ /* 0x000e620000000a00 */
[----:B------:R-:W-:Y:S02]  /*4650*/  @!P2 IADD3.X R41, R68, R11, R58, P3, P4 ;  /* 0x0000000b4429a210 */ /* 0x000fe40001fe843a */
[----:B------:R-:W-:-:S04]  /*4660*/  ISETP.GE.AND P3, PT, R206, R92, PT ;  /* 0x0000005cce00720c */ /* 0x000fc80003f66270 */
[----:B------:R-:W-:-:S13]  /*4670*/  ISETP.GE.OR P3, PT, R16, R94, P3 ;  /* 0x0000005e1000720c */ /* 0x000fda0001f66670 */
[----:B------:R-:W2:Y:S01]  /*4680*/  @!P3 LDC.64 R32, c[0x0][0x3e8] ;  /* 0x0000fa00ff20bb82 */ /* 0x000ea20000000a00 */
[----:B------:R-:W-:-:S05]  /*4690*/  @!P3 IADD3 R6, P4, R20, R6, RZ ;  /* 0x000000061406b210 */ /* 0x000fca0007f9e0ff */
[----:B------:R-:W-:Y:S02]  /*46a0*/  @!P3 IMAD.X R5, R87, 0x1, R66, P4 ;  /* 0x000000015705b824 */ /* 0x000fe400020e0642 */
[----:B------:R-:W3:Y:S01]  /*46b0*/  @!P3 LDC.64 R36, c[0x0][0x400] ;  /* 0x00010000ff24bb82 */ /* 0x000ee20000000a00 */
[----:B--2---:R-:W-:-:S04]  /*46c0*/  @!P3 LEA R32, P4, R6, R32, 0x1 ;  /* 0x000000200620b211 */ /* 0x004fc800078808ff */
[----:B------:R-:W-:Y:S02]  /*46d0*/  @!P3 LEA.HI.X R33, R6, R33, R5, 0x1, P4 ;  /* 0x000000210621b211 */ /* 0x000fe400020f0c05 */
[----:B------:R-:W-:Y:S02]  /*46e0*/  CS2R R6, SRZ ;  /* 0x0000000000067805 */ /* 0x000fe4000001ff00 */
[----:B------:R-:W-:-:S05]  /*46f0*/  @!P3 IADD3 R4, P4, R52, R4, RZ ;  /* 0x000000043404b210 */ /* 0x000fca0007f9e0ff */
[----:B------:R-:W-:Y:S01]  /*4700*/  @!P3 IMAD.X R11, R11, 0x1, R68, P4 ;  /* 0x000000010b0bb824 */ /* 0x000fe200020e0644 */
[----:B---3--:R-:W-:-:S04]  /*4710*/  @!P3 LEA R36, P4, R4, R36, 0x1 ;  /* 0x000000240424b211 */ /* 0x008fc800078808ff */
[----:B------:R-:W-:Y:S02]  /*4720*/  @!P3 LEA.HI.X R37, R4, R37, R11, 0x1, P4 ;  /* 0x000000250425b211 */ /* 0x000fe400020f0c0b */
[----:B------:R-:W-:Y:S02]  /*4730*/  CS2R R4, SRZ ;  /* 0x0000000000047805 */ /* 0x000fe4000001ff00 */
[----:B------:R-:W-:-:S04]  /*4740*/  CS2R R34, SRZ ;  /* 0x0000000000227805 */ /* 0x000fc8000001ff00 */
[----:B------:R2:W3:Y:S02]  /*4750*/  @!P3 LDG.E.128 R4, desc[UR42][R32.64] ;  /* 0x0000002a2004b981 */ /* 0x0004e4000c1e1d00 */
[----:B--2---:R-:W-:-:S06]  /*4760*/  CS2R R32, SRZ ;  /* 0x0000000000207805 */ /* 0x004fcc000001ff00 */
[----:B------:R2:W4:Y:S01]  /*4770*/  @!P3 LDG.E.128 R32, desc[UR42][R36.64] ;  /* 0x0000002a2420b981 */ /* 0x000522000c1e1d00 */
[----:B0-----:R-:W-:-:S04]  /*4780*/  @!P2 LEA R14, P3, R38, R14, 0x1 ;  /* 0x0000000e260ea211 */ /* 0x001fc800078608ff */
[----:B------:R-:W-:Y:S02]  /*4790*/  @!P2 LEA.HI.X R15, R38, R15, R39, 0x1, P3 ;  /* 0x0000000f260fa211 */ /* 0x000fe400018f0c27 */
[----:B------:R-:W-:Y:S02]  /*47a0*/  CS2R R38, SRZ ;  /* 0x0000000000267805 */ /* 0x000fe4000001ff00 */
[C---:B-1----:R-:W-:Y:S02]  /*47b0*/  @!P2 LEA R12, P3, R40.reuse, R12, 0x1 ;  /* 0x0000000c280ca211 */ /* 0x042fe400078608ff */
[----:B--2---:R-:W-:Y:S02]  /*47c0*/  CS2R R36, SRZ ;  /* 0x0000000000247805 */ /* 0x004fe4000001ff00 */
[----:B------:R-:W-:Y:S02]  /*47d0*/  @!P2 LEA.HI.X R13, R40, R13, R41, 0x1, P3 ;  /* 0x0000000d280da211 */ /* 0x000fe400018f0c29 */
[----:B------:R-:W-:-:S02]  /*47e0*/  CS2R R42, SRZ ;  /* 0x00000000002a7805 */ /* 0x000fc4000001ff00 */
[----:B------:R-:W-:Y:S01]  /*47f0*/  CS2R R40, SRZ ;  /* 0x0000000000287805 */ /* 0x000fe2000001ff00 */
[----:B------:R-:W2:Y:S05]  /*4800*/  @!P2 LDG.E.128 R36, desc[UR42][R14.64] ;  /* 0x0000002a0e24a981 */ /* 0x000eaa000c1e1d00 */
[----:B------:R0:W5:Y:S01]  /*4810*/  @!P2 LDG.E.128 R40, desc[UR42][R12.64] ;  /* 0x0000002a0c28a981 */ /* 0x000162000c1e1d00 */
[----:B------:R-:W-:Y:S01]  /*4820*/  UISETP.NE.AND UP0, UPT, UR44, 0x3, UPT ;  /* 0x000000032c00788c */ /* 0x000fe2000bf05270 */
[----:B------:R-:W-:-:S05]  /*4830*/  ISETP.GE.AND P2, PT, R16, R94, PT ;  /* 0x0000005e1000720c */ /* 0x000fca0003f46270 */
[----:B------:R-:W-:Y:S02]  /*4840*/  PLOP3.LUT P3, PT, PT, PT, UP0, 0x80, 0x0 ;  /* 0x000000000000781c */ /* 0x000fe40003f6f008 */
[----:B---3--:R-:W-:Y:S01]  /*4850*/  MOV R11, R6 ;  /* 0x00000006000b7202 */ /* 0x008fe20000000f00 */
[----:B------:R-:W-:Y:S02]  /*4860*/  IMAD.MOV.U32 R44, RZ, RZ, R7 ;  /* 0x000000ffff2c7224 */ /* 0x000fe400078e0007 */
[----:B------:R-:W-:Y:S01]  /*4870*/  IMAD.MOV.U32 R45, RZ, RZ, R4 ;  /* 0x000000ffff2d7224 */ /* 0x000fe200078e0004 */
[----:B------:R-:W-:Y:S01]  /*4880*/  PRMT R114, R11, 0x7610, R114 ;  /* 0x000076100b727816 */ /* 0x000fe20000000072 */
[----:B------:R-:W-:-:S03]  /*4890*/  IMAD.MOV.U32 R46, RZ, RZ, R5 ;  /* 0x000000ffff2e7224 */ /* 0x000fc600078e0005 */
[----:B------:R-:W-:Y:S02]  /*48a0*/  PRMT R110, R44, 0x5410, R45 ;  /* 0x000054102c6e7816 */ /* 0x000fe4000000002d */
[----:B------:R-:W-:Y:S01]  /*48b0*/  PRMT R101, R46, 0x7610, R101 ;  /* 0x000076102e657816 */ /* 0x000fe20000000065 */
[----:B----4-:R-:W-:Y:S02]  /*48c0*/  IMAD.MOV.U32 R11, RZ, RZ, R34 ;  /* 0x000000ffff0b7224 */ /* 0x010fe400078e0022 */
[----:B0-----:R-:W-:Y:S02]  /*48d0*/  IMAD.MOV.U32 R12, RZ, RZ, R35 ;  /* 0x000000ffff0c7224 */ /* 0x001fe400078e0023 */
[----:B------:R-:W-:Y:S01]  /*48e0*/  IMAD.MOV.U32 R13, RZ, RZ, R32 ;  /* 0x000000ffff0d7224 */ /* 0x000fe200078e0020 */
[----:B------:R-:W-:Y:S01]  /*48f0*/  PRMT R114, R114, 0x5410, R11 ;  /* 0x0000541072727816 */ /* 0x000fe2000000000b */
[----:B------:R-:W-:-:S03]  /*4900*/  IMAD.MOV.U32 R14, RZ, RZ, R33 ;  /* 0x000000ffff0e7224 */ /* 0x000fc600078e0021 */
[----:B------:R-:W-:Y:S02]  /*4910*/  PRMT R112, R12, 0x5410, R13 ;  /* 0x000054100c707816 */ /* 0x000fe4000000000d */
[----:B------:R-:W-:Y:S01]  /*4920*/  PRMT R113, R14, 0x7610, R113 ;  /* 0x000076100e717816 */ /* 0x000fe20000000071 */
[----:B--2---:R-:W-:Y:S01]  /*4930*/  IMAD.MOV.U32 R11, RZ, RZ, R38 ;  /* 0x000000ffff0b7224 */ /* 0x004fe200078e0026 */
[----:B------:R-:W-:Y:S01]  /*4940*/  MOV R14, R37 ;  /* 0x00000025000e7202 */ /* 0x000fe20000000f00 */
[----:B------:R-:W-:Y:S02]  /*4950*/  IMAD.MOV.U32 R12, RZ, RZ, R39 ;  /* 0x000000ffff0c7224 */ /* 0x000fe400078e0027 */
[----:B------:R-:W-:Y:S01]  /*4960*/  IMAD.MOV.U32 R13, RZ, RZ, R36 ;  /* 0x000000ffff0d7224 */ /* 0x000fe200078e0024 */
[----:B------:R-:W-:Y:S01]  /*4970*/  PRMT R103, R11, 0x7610, R103 ;  /* 0x000076100b677816 */ /* 0x000fe20000000067 */
[----:B-----5:R-:W-:Y:S01]  /*4980*/  IMAD.MOV.U32 R11, RZ, RZ, R42 ;  /* 0x000000ffff0b7224 */ /* 0x020fe200078e002a */
        /* <DEDUP_REMOVED lines=8> */
[----:B------:R-:W-:Y:S02]  /*4a10*/  PRMT R105, R105, 0x5410, R13 ;  /* 0x0000541069697816 */ /* 0x000fe4000000000d */
[----:B------:R-:W-:Y:S01]  /*4a20*/  PRMT R109, R109, 0x5410, R14 ;  /* 0x000054106d6d7816 */ /* 0x000fe2000000000e */
[----:B------:R-:W-:Y:S06]  /*4a30*/  @!P3 BRA `(.L_x_14301) ;  /* 0x000000000004b947 */ /* 0x000fec0003800000 */
[----:B------:R-:W-:Y:S01]  /*4a40*/  BPT.TRAP 0x1 ;  /* 0x000000040000795c */ /* 0x000fe20000300000 */
.L_x_14301:
[----:B------:R-:W-:Y:S01]  /*4a50*/  IMAD R87, R19, 0x8, R22 ;  /* 0x0000000813577824 */ /* 0x000fe200078e0216 */
[----:B------:R-:W-:Y:S01]  /*4a60*/  SHF.L.U32 R93, R210, 0x1f, RZ ;  /* 0x0000001fd25d7819 */ /* 0x000fe200000006ff */
[----:B------:R-:W0:Y:S01]  /*4a70*/  LDC R94, c[0x0][0x2f4] ;  /* 0x0000bd00ff5e7b82 */ /* 0x000e220000000800 */
[----:B------:R-:W-:Y:S02]  /*4a80*/  BSSY B1, `(.L_x_14302) ;  /* 0x0000003000017945 */ /* 0x000fe40003800000 */
[----:B------:R-:W1:Y:S02]  /*4a90*/  SYNCS.PHASECHK.TRANS64.TRYWAIT P4, [R87+URZ+0x22890], R93 ;  /* 0x0228905d570075a7 */ /* 0x000e64000808017f */
[----:B-1----:R-:W-:Y:S05]  /*4aa0*/  @!P4 BRA `(.L_x_14303) ;  /* 0x00000194001cc947 */ /* 0x002fea0003800000 */
.L_x_14569:
[----:B------:R-:W-:Y:S05]  /*4ab0*/  BSYNC B1 ;  /* 0x0000000000017941 */ /* 0x000fea0003800000 */
.L_x_14302:
[----:B------:R-:W-:Y:S01]  /*4ac0*/  UMOV UR4, 0xffffffff ;  /* 0xffffffff00047882 */ /* 0x000fe20000000000 */
[----:B0-----:R-:W-:Y:S02]  /*4ad0*/  IMAD.IADD R100, R94, 0x1, -R61 ;  /* 0x000000015e647824 */ /* 0x001fe400078e0a3d */
[----:B------:R-:W-:Y:S05]  /*4ae0*/  BRA.DIV UR4, `(.L_x_14304) ;  /* 0x0000019604207947 */ /* 0x000fea000b800000 */
[----:B------:R0:W2:Y:S04]  /*4af0*/  SHFL.IDX PT, R99, R97, RZ, 0x1c1f ;  /* 0x001c1fff61637589 */ /* 0x0000a800000e0000 */
[----:B------:R0:W3:Y:S02]  /*4b00*/  SHFL.IDX PT, R98, R95, RZ, 0x1c1f ;  /* 0x001c1fff5f627589 */ /* 0x0000e400000e0000 */
.L_x_14573:
        /* <DEDUP_REMOVED lines=14> */
[----:B------:R-:W-:Y:S02]  /*4bf0*/  IMAD R15, R19, 0x1800, R12 ;  /* 0x00001800130f7824 */ /* 0x000fe400078e020c */
[--C-:B------:R-:W-:Y:S02]  /*4c00*/  IMAD R13, R13, 0x2, R22.reuse ;  /* 0x000000020d0d7824 */ /* 0x100fe400078e0216 */
[----:B------:R-:W-:-:S04]  /*4c10*/  IMAD R44, R15, 0x2, R22 ;  /* 0x000000020f2c7824 */ /* 0x000fc800078e0216 */
        /* <DEDUP_REMOVED lines=15> */
[----:B------:R-:W-:Y:S01]  /*4d10*/  SHF.R.U64 R4, R4, 0x10, R5 ;  /* 0x0000001004047819 */ /* 0x000fe20000001205 */
[----:B------:R-:W-:Y:S01]  /*4d20*/  FFMA.FTZ R96, R96, R101, R113 ;  /* 0x0000006560607223 */ /* 0x000fe20000010071 */
[----:B------:R-:W-:Y:S01]  /*4d30*/  HADD2.F32 R101, -RZ, R45.H1_H1 ;  /* 0x3000002dff657230 */ /* 0x000fe20000004100 */
[----:B------:R-:W-:Y:S01]  /*4d40*/  SHF.R.U64 R34, R34, 0x10, R35 ;  /* 0x0000001022227819 */ /* 0x000fe20000001223 */
[----:B------:R-:W-:Y:S02]  /*4d50*/  HADD2.F32 R45, -RZ, R13.H1_H1 ;  /* 0x3000000dff2d7230 */ /* 0x000fe40000004100 */
[----:B------:R-:W-:Y:S02]  /*4d60*/  HADD2.F32 R5, -RZ, R32.H0_H0 ;  /* 0x20000020ff057230 */ /* 0x000fe40000004100 */
[-C--:B------:R-:W-:Y:S01]  /*4d70*/  FMUL.FTZ R108, R101, R104.reuse ;  /* 0x00000068656c7220 */ /* 0x080fe20000410000 */
[----:B------:R-:W-:-:S03]  /*4d80*/  FMUL.FTZ R104, R45, R104 ;  /* 0x000000682d687220 */ /* 0x000fc60000410000 */
[-C--:B------:R-:W-:Y:S01]  /*4d90*/  FFMA.FTZ R45, R45, R106.reuse, -R108 ;  /* 0x0000006a2d2d7223 */ /* 0x080fe2000001086c */
[----:B------:R-:W-:Y:S02]  /*4da0*/  HADD2.F32 R108, -RZ, R112.H0_H0 ;  /* 0x20000070ff6c7230 */ /* 0x000fe40000004100 */
[----:B------:R-:W-:Y:S01]  /*4db0*/  FFMA.FTZ R13, R101, R106, R104 ;  /* 0x0000006a650d7223 */ /* 0x000fe20000010068 */
[----:B------:R-:W-:Y:S01]  /*4dc0*/  MOV R101, R47 ;  /* 0x0000002f00657202 */ /* 0x000fe20000000f00 */
[----:B------:R-:W-:Y:S01]  /*4dd0*/  IMAD.MOV.U32 R47, RZ, RZ, R15 ;  /* 0x000000ffff2f7224 */ /* 0x000fe200078e000f */
[----:B------:R-:W-:Y:S01]  /*4de0*/  F2FP.F16.F32.PACK_AB R45, R45, R102 ;  /* 0x000000662d2d723e */ /* 0x000fe200000000ff */
[----:B------:R-:W-:Y:S01]  /*4df0*/  HADD2.F32 R104, -RZ, R110.H0_H0 ;  /* 0x2000006eff687230 */ /* 0x000fe20000004100 */
[----:B------:R-:W-:Y:S01]  /*4e00*/  F2FP.F16.F32.PACK_AB R96, R13, R96 ;  /* 0x000000600d60723e */ /* 0x000fe200000000ff */
[----:B------:R-:W-:Y:S02]  /*4e10*/  HADD2.F32 R33, -RZ, R101.H0_H0 ;  /* 0x20000065ff217230 */ /* 0x000fe40000004100 */
[----:B------:R-:W-:-:S02]  /*4e20*/  HADD2.F32 R15, -RZ, R47.H0_H0 ;  /* 0x2000002fff0f7230 */ /* 0x000fc40000004100 */
[----:B------:R-:W-:Y:S02]  /*4e30*/  HADD2.F32 R112, -RZ, R112.H1_H1 ;  /* 0x30000070ff707230 */ /* 0x000fe40000004100 */
[-C--:B------:R-:W-:Y:S01]  /*4e40*/  FMUL.FTZ R106, R33, R108.reuse ;  /* 0x0000006c216a7220 */ /* 0x080fe20000410000 */
[----:B------:R-:W-:Y:S02]  /*4e50*/  IMAD.MOV.U32 R13, RZ, RZ, R45 ;  /* 0x000000ffff0d7224 */ /* 0x000fe400078e002d */
[C---:B------:R-:W-:Y:S01]  /*4e60*/  FMUL.FTZ R108, R15.reuse, R108 ;  /* 0x0000006c0f6c7220 */ /* 0x040fe20000410000 */
[----:B------:R-:W-:Y:S02]  /*4e70*/  IMAD.MOV.U32 R45, RZ, RZ, R96 ;  /* 0x000000ffff2d7224 */ /* 0x000fe400078e0060 */
[-C--:B------:R-:W-:Y:S01]  /*4e80*/  FFMA.FTZ R15, R15, R104.reuse, -R106 ;  /* 0x000000680f0f7223 */ /* 0x080fe2000001086a */
[----:B------:R-:W-:Y:S02]  /*4e90*/  HADD2.F32 R106, -RZ, R101.H1_H1 ;  /* 0x30000065ff6a7230 */ /* 0x000fe40000004100 */
[----:B------:R-:W-:Y:S01]  /*4ea0*/  FFMA.FTZ R33, R33, R104, R108 ;  /* 0x0000006821217223 */ /* 0x000fe2000001006c */
[----:B------:R-:W-:Y:S01]  /*4eb0*/  SHF.R.U32.HI R104, RZ, 0x10, R35 ;  /* 0x00000010ff687819 */ /* 0x000fe20000011623 */
[----:B------:R-:W-:Y:S01]  /*4ec0*/  HADD2.F32 R35, -RZ, R114.H0_H0 ;  /* 0x20000072ff237230 */ /* 0x000fe20000004100 */
[----:B------:R-:W-:-:S02]  /*4ed0*/  SHF.R.U32.HI R108, RZ, 0x10, R7 ;  /* 0x00000010ff6c7819 */ /* 0x000fc40000011607 */
[----:B------:R-:W-:Y:S01]  /*4ee0*/  SHF.R.U64 R7, R6, 0x10, R7 ;  /* 0x0000001006077819 */ /* 0x000fe20000001207 */
[----:B------:R-:W-:Y:S02]  /*4ef0*/  HADD2.F32 R101, -RZ, R104.H0_H0 ;  /* 0x20000068ff657230 */ /* 0x000fe40000004100 */
[----:B------:R-:W-:Y:S02]  /*4f00*/  HADD2.F32 R104, -RZ, R47.H1_H1 ;  /* 0x3000002fff687230 */ /* 0x000fe40000004100 */
[----:B------:R-:W-:Y:S02]  /*4f10*/  HADD2.F32 R47, -RZ, R108.H0_H0 ;  /* 0x2000006cff2f7230 */ /* 0x000fe40000004100 */
[-C--:B------:R-:W-:Y:S01]  /*4f20*/  FMUL.FTZ R111, R106, R101.reuse ;  /* 0x000000656a6f7220 */ /* 0x080fe20000410000 */
[----:B------:R-:W-:Y:S02]  /*4f30*/  HADD2.F32 R108, -RZ, R110.H1_H1 ;  /* 0x3000006eff6c7230 */ /* 0x000fe40000004100 */
[----:B------:R-:W-:Y:S01]  /*4f40*/  FMUL.FTZ R101, R104, R101 ;  /* 0x0000006568657220 */ /* 0x000fe20000410000 */
[----:B------:R-:W-:-:S02]  /*4f50*/  HADD2.F32 R7, -RZ, R7.H0_H0 ;  /* 0x20000007ff077230 */ /* 0x000fc40000004100 */
        /* <DEDUP_REMOVED lines=8> */
[C---:B------:R-:W-:Y:S01]  /*4fe0*/  FMUL.FTZ R112, R101.reuse, R112 ;  /* 0x0000007065707220 */ /* 0x040fe20000410000 */
[----:B------:R-:W-:Y:S01]  /*4ff0*/  F2FP.F16.F32.PACK_AB R33, R106, R33 ;  /* 0x000000216a21723e */ /* 0x000fe200000000ff */
[-C--:B------:R-:W-:Y:S01]  /*5000*/  FFMA.FTZ R110, R101, R108.reuse, -R110 ;  /* 0x0000006c656e7223 */ /* 0x080fe2000001086e */
[----:B------:R-:W-:Y:S01]  /*5010*/  FMUL.FTZ R101, R44, R5 ;  /* 0x000000052c657220 */ /* 0x000fe20000410000 */
[----:B------:R-:W-:Y:S01]  /*5020*/  FFMA.FTZ R112, R47, R108, R112 ;  /* 0x0000006c2f707223 */ /* 0x000fe20000010070 */
[----:B------:R-:W-:-:S02]  /*5030*/  HADD2.F32 R47, -RZ, R4.H0_H0 ;  /* 0x20000004ff2f7230 */ /* 0x000fc40000004100 */
[C---:B------:R-:W-:Y:S01]  /*5040*/  FMUL.FTZ R111, R12.reuse, R5 ;  /* 0x000000050c6f7220 */ /* 0x040fe20000410000 */
[--C-:B------:R-:W-:Y:S02]  /*5050*/  HADD2.F32 R4, -RZ, R14.reuse.H0_H0 ;  /* 0x2000000eff047230 */ /* 0x100fe40000004100 */
[----:B------:R-:W-:Y:S02]  /*5060*/  HADD2.F32 R14, -RZ, R14.H1_H1 ;  /* 0x3000000eff0e7230 */ /* 0x000fe40000004100 */
[-C--:B------:R-:W-:Y:S01]  /*5070*/  FFMA.FTZ R5, R12, R47.reuse, -R101 ;  /* 0x0000002f0c057223 */ /* 0x080fe20000010865 */
[----:B------:R-:W-:Y:S02]  /*5080*/  HADD2.F32 R101, -RZ, R114.H1_H1 ;  /* 0x30000072ff657230 */ /* 0x000fe40000004100 */
[----:B------:R-:W-:Y:S01]  /*5090*/  FFMA.FTZ R47, R44, R47, R111 ;  /* 0x0000002f2c2f7223 */ /* 0x000fe2000001006f */
[--C-:B------:R-:W-:Y:S02]  /*50a0*/  HADD2.F32 R12, -RZ, R46.reuse.H0_H0 ;  /* 0x2000002eff0c7230 */ /* 0x100fe40000004100 */
[----:B------:R-:W-:Y:S01]  /*50b0*/  HADD2.F32 R46, -RZ, R46.H1_H1 ;  /* 0x3000002eff2e7230 */ /* 0x000fe20000004100 */
[----:B------:R-:W-:-:S02]  /*50c0*/  F2FP.F16.F32.PACK_AB R44, R5, R110 ;  /* 0x0000006e052c723e */ /* 0x000fc400000000ff */
[-C--:B------:R-:W-:Y:S01]  /*50d0*/  FMUL.FTZ R111, R12, R101.reuse ;  /* 0x000000650c6f7220 */ /* 0x080fe20000410000 */
[C---:B------:R-:W-:Y:S01]  /*50e0*/  FMUL.FTZ R101, R4.reuse, R101 ;  /* 0x0000006504657220 */ /* 0x040fe20000410000 */
[----:B------:R-:W-:Y:S02]  /*50f0*/  F2FP.F16.F32.PACK_AB R47, R47, R112 ;  /* 0x000000702f2f723e */ /* 0x000fe400000000ff */
[-C--:B------:R-:W-:Y:S01]  /*5100*/  FFMA.FTZ R4, R4, R35.reuse, -R111 ;  /* 0x0000002304047223 */ /* 0x080fe2000001086f */
[----:B------:R-:W-:Y:S01]  /*5110*/  FFMA.FTZ R12, R12, R35, R101 ;  /* 0x000000230c0c7223 */ /* 0x000fe20000010065 */
[----:B------:R-:W-:-:S05]  /*5120*/  HADD2.F32 R35, -RZ, R34.H0_H0 ;  /* 0x20000022ff237230 */ /* 0x000fca0000004100 */
[-C--:B------:R-:W-:Y:S01]  /*5130*/  FMUL.FTZ R101, R46, R35.reuse ;  /* 0x000000232e657220 */ /* 0x080fe20000410000 */
[----:B------:R-:W-:-:S03]  /*5140*/  FMUL.FTZ R35, R14, R35 ;  /* 0x000000230e237220 */ /* 0x000fc60000410000 */
[-C--:B------:R-:W-:Y:S01]  /*5150*/  FFMA.FTZ R101, R14, R7.reuse, -R101 ;  /* 0x000000070e657223 */ /* 0x080fe20000010865 */
[----:B------:R-:W-:-:S04]  /*5160*/  FFMA.FTZ R35, R46, R7, R35 ;  /* 0x000000072e237223 */ /* 0x000fc80000010023 */
[----:B------:R-:W-:Y:S02]  /*5170*/  F2FP.F16.F32.PACK_AB R14, R101, R4 ;  /* 0x00000004650e723e */ /* 0x000fe400000000ff */
[----:B------:R-:W-:Y:S01]  /*5180*/  F2FP.F16.F32.PACK_AB R46, R35, R12 ;  /* 0x0000000c232e723e */ /* 0x000fe200000000ff */
[----:B------:R-:W-:Y:S02]  /*5190*/  IMAD.MOV.U32 R12, RZ, RZ, R44 ;  /* 0x000000ffff0c7224 */ /* 0x000fe400078e002c */
[----:B------:R-:W-:Y:S02]  /*51a0*/  IMAD.MOV.U32 R44, RZ, RZ, R47 ;  /* 0x000000ffff2c7224 */ /* 0x000fe400078e002f */
[----:B------:R-:W-:-:S07]  /*51b0*/  IMAD.MOV.U32 R47, RZ, RZ, R33 ;  /* 0x000000ffff2f7224 */ /* 0x000fce00078e0021 */
.L_x_14308:
[----:B------:R-:W-:Y:S05]  /*51c0*/  BSYNC B2 ;  /* 0x0000000000027941 */ /* 0x000fea0003800000 */
.L_x_14307:
        /* <DEDUP_REMOVED lines=8> */
.L_x_14306:
[----:B------:R-:W-:Y:S05]  /*5250*/  BSYNC B1 ;  /* 0x0000000000017941 */ /* 0x000fea0003800000 */
.L_x_14305:
[----:B------:R-:W-:-:S03]  /*5260*/  UMOV UR4, 0xffffffff ;  /* 0xffffffff00047882 */ /* 0x000fc60000000000 */
[----:B------:R-:W-:Y:S05]  /*5270*/  BRA.DIV UR4, `(.L_x_14309) ;  /* 0x0000018e04887947 */ /* 0x000fea000b800000 */
[----:B0-----:R-:W0:Y:S04]  /*5280*/  SHFL.IDX PT, R97, R97, 0x1, 0x1c1f ;  /* 0x003c1f0061617f89 */ /* 0x001e2800000e0000 */
[----:B------:R0:W0:Y:S02]  /*5290*/  SHFL.IDX PT, R96, R95, 0x1, 0x1c1f ;  /* 0x003c1f005f607f89 */ /* 0x00002400000e0000 */
.L_x_14577:
        /* <DEDUP_REMOVED lines=9> */
[----:B------:R-:W-:Y:S01]  /*5330*/  BSSY B1, `(.L_x_14310) ;  /* 0x0000067000017945 */ /* 0x000fe20003800000 */
[----:B------:R-:W-:Y:S01]  /*5340*/  SHF.L.U32 R7, R7, 0x6, RZ ;  /* 0x0000000607077819 */ /* 0x000fe200000006ff */
[----:B------:R-:W-:Y:S01]  /*5350*/  IMAD.SHL.U32 R4, R4, 0x40, RZ ;  /* 0x0000004004047824 */ /* 0x000fe200078e00ff */
[----:B------:R-:W-:Y:S01]  /*5360*/  LEA.HI R100, R5, R100, RZ, 0x4 ;  /* 0x0000006405647211 */ /* 0x000fe200078f20ff */
[----:B------:R-:W-:Y:S01]  /*5370*/  IMAD R5, R19, 0x1800, R74 ;  /* 0x0000180013057824 */ /* 0x000fe200078e024a */
[----:B------:R-:W-:-:S02]  /*5380*/  LOP3.LUT R7, R7, 0x1c0, RZ, 0xc0, !PT ;  /* 0x000001c007077812 */ /* 0x000fc400078ec0ff */
[----:B------:R-:W-:Y:S01]  /*5390*/  LEA.HI.SX32 R11, R100, R69, 0x1c ;  /* 0x00000045640b7211 */ /* 0x000fe200078fe2ff */
[----:B------:R-:W-:Y:S01]  /*53a0*/  IMAD R5, R5, 0x2, R22 ;  /* 0x0000000205057824 */ /* 0x000fe200078e0216 */
[----:B------:R-:W-:Y:S02]  /*53b0*/  LOP3.LUT R4, R4, 0x1c0, RZ, 0xc0, !PT ;  /* 0x000001c004047812 */ /* 0x000fe400078ec0ff */
[----:B------:R-:W-:Y:S01]  /*53c0*/  SHF.R.U32.HI R7, RZ, 0x3, R7 ;  /* 0x00000003ff077819 */ /* 0x000fe20000011607 */
[----:B------:R-:W-:Y:S01]  /*53d0*/  IMAD.SHL.U32 R11, R11, 0x8, RZ ;  /* 0x000000080b0b7824 */ /* 0x000fe200078e00ff */
[----:B------:R-:W-:-:S04]  /*53e0*/  LEA.HI.X R33, R70, R97, R72, 0x1, P4 ;  /* 0x0000006146217211 */ /* 0x000fc800020f0c48 */
[----:B------:R-:W-:-:S04]  /*53f0*/  LOP3.LUT R4, R4, 0x38, R11, 0xf8, !PT ;  /* 0x0000003804047812 */ /* 0x000fc800078ef80b */
[----:B------:R-:W-:-:S05]  /*5400*/  LOP3.LUT R4, R4, R7, RZ, 0x3c, !PT ;  /* 0x0000000704047212 */ /* 0x000fca00078e3cff */
[----:B----4-:R-:W-:-:S04]  /*5410*/  IMAD.IADD R4, R6, 0x1, R4 ;  /* 0x0000000106047824 */ /* 0x010fc800078e0204 */
[----:B------:R-:W-:-:S04]  /*5420*/  IMAD R7, R19, 0x1800, R4 ;  /* 0x0000180013077824 */ /* 0x000fc800078e0204 */
[----:B------:R-:W-:Y:S02]  /*5430*/  IMAD R12, R7, 0x2, R22 ;  /* 0x00000002070c7824 */ /* 0x000fe400078e0216 */
[----:B------:R-:W0:Y:S04]  /*5440*/  LDS.128 R4, [R5+0x1c400] ;  /* 0x01c4000005047984 */ /* 0x000e280000000c00 */
[----:B------:R-:W4:Y:S01]  /*5450*/  LDS.128 R12, [R12+0x1c400] ;  /* 0x01c400000c0c7984 */ /* 0x000f220000000c00 */
[----:B------:R-:W-:Y:S05]  /*5460*/  @P2 BRA `(.L_x_14311) ;  /* 0x00000004004c2947 */ /* 0x000fea0003800000 */
[----:B------:R-:W-:Y:S01]  /*5470*/  SHF.R.U64 R34, R36, 0x10, R37 ;  /* 0x0000001024227819 */ /* 0x000fe20000001225 */
[--C-:B---3--:R-:W-:Y:S01]  /*5480*/  HADD2.F32 R98, -RZ, R109.reuse.H1_H1 ;  /* 0x3000006dff627230 */ /* 0x108fe20000004100 */
[--C-:B------:R-:W-:Y:S01]  /*5490*/  SHF.R.U64 R36, R38, 0x10, R39.reuse ;  /* 0x0000001026247819 */ /* 0x100fe20000001227 */
[----:B------:R-:W-:Y:S01]  /*54a0*/  HADD2.F32 R46, -RZ, R109.H0_H0 ;  /* 0x2000006dff2e7230 */ /* 0x000fe20000004100 */
[----:B------:R-:W-:Y:S01]  /*54b0*/  SHF.R.U32.HI R38, RZ, 0x10, R39 ;  /* 0x00000010ff267819 */ /* 0x000fe20000011627 */
[----:B----4-:R-:W-:Y:S01]  /*54c0*/  IMAD.MOV.U32 R39, RZ, RZ, R13 ;  /* 0x000000ffff277224 */ /* 0x010fe200078e000d */
[----:B------:R-:W-:Y:S01]  /*54d0*/  SHF.R.U64 R35, R40, 0x10, R41 ;  /* 0x0000001028237819 */ /* 0x000fe20000001229 */
[----:B0-----:R-:W-:Y:S01]  /*54e0*/  IMAD.MOV.U32 R13, RZ, RZ, R7 ;  /* 0x000000ffff0d7224 */ /* 0x001fe200078e0007 */
[----:B------:R-:W-:Y:S01]  /*54f0*/  SHF.R.U32.HI R40, RZ, 0x10, R41 ;  /* 0x00000010ff287819 */ /* 0x000fe20000011629 */
[----:B------:R-:W-:Y:S01]  /*5500*/  HADD2.F32 R7, -RZ, R5.H0_H0 ;  /* 0x20000005ff077230 */ /* 0x000fe20000004100 */
[----:B------:R-:W-:Y:S01]  /*5510*/  SHF.R.U32.HI R44, RZ, 0x10, R37 ;  /* 0x00000010ff2c7819 */ /* 0x000fe20000011625 */
[--C-:B------:R-:W-:Y:S01]  /*5520*/  HADD2.F32 R41, -RZ, R39.reuse.H0_H0 ;  /* 0x20000027ff297230 */ /* 0x100fe20000004100 */
[--C-:B------:R-:W-:Y:S01]  /*5530*/  SHF.R.U64 R37, R42, 0x10, R43.reuse ;  /* 0x000000102a257819 */ /* 0x100fe2000000122b */
[----:B------:R-:W-:Y:S01]  /*5540*/  HADD2.F32 R39, -RZ, R39.H1_H1 ;  /* 0x30000027ff277230 */ /* 0x000fe20000004100 */
[----:B------:R-:W-:Y:S01]  /*5550*/  SHF.R.U32.HI R42, RZ, 0x10, R43 ;  /* 0x00000010ff2a7819 */ /* 0x000fe2000001162b */
[----:B------:R-:W-:-:S02]  /*5560*/  HADD2.F32 R43, -RZ, R40.H0_H0 ;  /* 0x20000028ff2b7230 */ /* 0x000fc40000004100 */
[-C--:B------:R-:W-:Y:S01]  /*5570*/  FMUL.FTZ R100, R41, R98.reuse ;  /* 0x0000006229647220 */ /* 0x080fe20000410000 */
[----:B------:R-:W-:Y:S02]  /*5580*/  HADD2.F32 R40, -RZ, R5.H1_H1 ;  /* 0x30000005ff287230 */ /* 0x000fe40000004100 */
[----:B------:R-:W-:Y:S01]  /*5590*/  FMUL.FTZ R98, R7, R98 ;  /* 0x0000006207627220 */ /* 0x000fe20000410000 */
[----:B------:R-:W-:Y:S02]  /*55a0*/  HADD2.F32 R44, -RZ, R44.H0_H0 ;  /* 0x2000002cff2c7230 */ /* 0x000fe40000004100 */
[-C--:B------:R-:W-:Y:S01]  /*55b0*/  FMUL.FTZ R45, R39, R43.reuse ;  /* 0x0000002b272d7220 */ /* 0x080fe20000410000 */
[-C--:B------:R-:W-:Y:S01]  /*55c0*/  FFMA.FTZ R5, R7, R46.reuse, -R100 ;  /* 0x0000002e07057223 */ /* 0x080fe20000010864 */
[C---:B------:R-:W-:Y:S01]  /*55d0*/  FMUL.FTZ R102, R40.reuse, R43 ;  /* 0x0000002b28667220 */ /* 0x040fe20000410000 */
[----:B------:R-:W-:Y:S01]  /*55e0*/  FFMA.FTZ R7, R41, R46, R98 ;  /* 0x0000002e29077223 */ /* 0x000fe20000010062 */
[----:B------:R-:W-:Y:S01]  /*55f0*/  FFMA.FTZ R40, R40, R44, -R45 ;  /* 0x0000002c28287223 */ /* 0x000fe2000001082d */
[----:B------:R-:W-:-:S02]  /*5600*/  HADD2.F32 R98, -RZ, R107.H1_H1 ;  /* 0x3000006bff627230 */ /* 0x000fc40000004100 */
[----:B------:R-:W-:Y:S01]  /*5610*/  FFMA.FTZ R44, R39, R44, R102 ;  /* 0x0000002c272c7223 */ /* 0x000fe20000010066 */
[--C-:B------:R-:W-:Y:S02]  /*5620*/  HADD2.F32 R41, -RZ, R15.reuse.H0_H0 ;  /* 0x2000000fff297230 */ /* 0x100fe40000004100 */
[----:B------:R-:W-:Y:S01]  /*5630*/  HADD2.F32 R43, -RZ, R15.H1_H1 ;  /* 0x3000000fff2b7230 */ /* 0x000fe20000004100 */
[----:B------:R-:W-:Y:S01]  /*5640*/  F2FP.F16.F32.PACK_AB R5, R40, R5 ;  /* 0x000000052805723e */ /* 0x000fe200000000ff */
[----:B------:R-:W-:Y:S02]  /*5650*/  HADD2.F32 R100, -RZ, R42.H0_H0 ;  /* 0x2000002aff647230 */ /* 0x000fe40000004100 */
[--C-:B------:R-:W-:Y:S02]  /*5660*/  HADD2.F32 R39, -RZ, R13.reuse.H1_H1 ;  /* 0x3000000dff277230 */ /* 0x100fe40000004100 */
[----:B------:R-:W-:Y:S02]  /*5670*/  HADD2.F32 R15, -RZ, R13.H0_H0 ;  /* 0x2000000dff0f7230 */ /* 0x000fe40000004100 */
[----:B------:R-:W-:Y:S01]  /*5680*/  FMUL.FTZ R102, R43, R100 ;  /* 0x000000642b667220 */ /* 0x000fe20000410000 */
[----:B------:R-:W-:-:S02]  /*5690*/  HADD2.F32 R46, -RZ, R107.H0_H0 ;  /* 0x2000006bff2e7230 */ /* 0x000fc40000004100 */
[----:B------:R-:W-:Y:S01]  /*56a0*/  FMUL.FTZ R100, R39, R100 ;  /* 0x0000006427647220 */ /* 0x000fe20000410000 */
[----:B------:R-:W-:Y:S02]  /*56b0*/  HADD2.F32 R42, -RZ, R38.H0_H0 ;  /* 0x20000026ff2a7230 */ /* 0x000fe40000004100 */
[-C--:B------:R-:W-:Y:S01]  /*56c0*/  FMUL.FTZ R38, R41, R98.reuse ;  /* 0x0000006229267220 */ /* 0x080fe20000410000 */
[C---:B------:R-:W-:Y:S01]  /*56d0*/  FMUL.FTZ R98, R15.reuse, R98 ;  /* 0x000000620f627220 */ /* 0x040fe20000410000 */
[----:B------:R-:W-:Y:S02]  /*56e0*/  HADD2.F32 R34, -RZ, R34.H0_H0 ;  /* 0x20000022ff227230 */ /* 0x000fe40000004100 */
[----:B------:R-:W-:Y:S01]  /*56f0*/  FFMA.FTZ R13, R15, R46, -R38 ;  /* 0x0000002e0f0d7223 */ /* 0x000fe20000010826 */
[-C--:B------:R-:W-:Y:S01]  /*5700*/  FFMA.FTZ R38, R39, R42.reuse, -R102 ;  /* 0x0000002a27267223 */ /* 0x080fe20000010866 */
[----:B------:R-:W-:Y:S01]  /*5710*/  FFMA.FTZ R42, R43, R42, R100 ;  /* 0x0000002a2b2a7223 */ /* 0x000fe20000010064 */
[----:B------:R-:W-:Y:S01]  /*5720*/  FFMA.FTZ R15, R41, R46, R98 ;  /* 0x0000002e290f7223 */ /* 0x000fe20000010062 */
[----:B------:R-:W-:-:S02]  /*5730*/  HADD2.F32 R100, -RZ, R35.H0_H0 ;  /* 0x20000023ff647230 */ /* 0x000fc40000004100 */
[--C-:B------:R-:W-:Y:S01]  /*5740*/  HADD2.F32 R98, -RZ, R105.reuse.H1_H1 ;  /* 0x30000069ff627230 */ /* 0x100fe20000004100 */
[----:B------:R-:W-:Y:S01]  /*5750*/  F2FP.F16.F32.PACK_AB R38, R38, R13 ;  /* 0x0000000d2626723e */ /* 0x000fe200000000ff */
[----:B------:R-:W-:Y:S01]  /*5760*/  HADD2.F32 R41, -RZ, R12.H0_H0 ;  /* 0x2000000cff297230 */ /* 0x000fe20000004100 */
[----:B------:R-:W-:Y:S01]  /*5770*/  F2FP.F16.F32.PACK_AB R13, R44, R7 ;  /* 0x000000072c0d723e */ /* 0x000fe200000000ff */
[----:B------:R-:W-:Y:S01]  /*5780*/  HADD2.F32 R35, -RZ, R4.H0_H0 ;  /* 0x20000004ff237230 */ /* 0x000fe20000004100 */
[----:B------:R-:W-:Y:S01]  /*5790*/  F2FP.F16.F32.PACK_AB R15, R42, R15 ;  /* 0x0000000f2a0f723e */ /* 0x000fe200000000ff */
[----:B------:R-:W-:Y:S02]  /*57a0*/  HADD2.F32 R43, -RZ, R12.H1_H1 ;  /* 0x3000000cff2b7230 */ /* 0x000fe40000004100 */
[----:B------:R-:W-:Y:S02]  /*57b0*/  HADD2.F32 R39, -RZ, R4.H1_H1 ;  /* 0x30000004ff277230 */ /* 0x000fe40000004100 */
[----:B------:R-:W-:Y:S01]  /*57c0*/  FMUL.FTZ R4, R41, R98 ;  /* 0x0000006229047220 */ /* 0x000fe20000410000 */
[----:B------:R-:W-:-:S02]  /*57d0*/  HADD2.F32 R46, -RZ, R105.H0_H0 ;  /* 0x20000069ff2e7230 */ /* 0x000fc40000004100 */
[----:B------:R-:W-:Y:S01]  /*57e0*/  FMUL.FTZ R12, R35, R98 ;  /* 0x00000062230c7220 */ /* 0x000fe20000410000 */
[-C--:B------:R-:W-:Y:S01]  /*57f0*/  FMUL.FTZ R98, R43, R100.reuse ;  /* 0x000000642b627220 */ /* 0x080fe20000410000 */
[----:B------:R-:W-:Y:S01]  /*5800*/  FMUL.FTZ R100, R39, R100 ;  /* 0x0000006427647220 */ /* 0x000fe20000410000 */
[----:B------:R-:W-:Y:S02]  /*5810*/  IMAD.MOV.U32 R7, RZ, RZ, R38 ;  /* 0x000000ffff077224 */ /* 0x000fe400078e0026 */
[-C--:B------:R-:W-:Y:S01]  /*5820*/  FFMA.FTZ R4, R35, R46.reuse, -R4 ;  /* 0x0000002e23047223 */ /* 0x080fe20000010804 */
[----:B------:R-:W-:Y:S01]  /*5830*/  FFMA.FTZ R12, R41, R46, R12 ;  /* 0x0000002e290c7223 */ /* 0x000fe2000001000c */
[-C--:B------:R-:W-:Y:S01]  /*5840*/  FFMA.FTZ R45, R39, R34.reuse, -R98 ;  /* 0x00000022272d7223 */ /* 0x080fe20000010862 */
[----:B------:R-:W-:Y:S01]  /*5850*/  FFMA.FTZ R43, R43, R34, R100 ;  /* 0x000000222b2b7223 */ /* 0x000fe20000010064 */
[----:B------:R-:W-:Y:S02]  /*5860*/  HADD2.F32 R35, -RZ, R14.H0_H0 ;  /* 0x2000000eff237230 */ /* 0x000fe40000004100 */
[----:B------:R-:W-:Y:S01]  /*5870*/  HADD2.F32 R39, -RZ, R103.H0_H0 ;  /* 0x20000067ff277230 */ /* 0x000fe20000004100 */
[----:B------:R-:W-:Y:S01]  /*5880*/  F2FP.F16.F32.PACK_AB R4, R45, R4 ;  /* 0x000000042d04723e */ /* 0x000fe200000000ff */
[----:B------:R-:W-:Y:S01]  /*5890*/  HADD2.F32 R41, -RZ, R37.H0_H0 ;  /* 0x20000025ff297230 */ /* 0x000fe20000004100 */
[----:B------:R-:W-:Y:S01]  /*58a0*/  F2FP.F16.F32.PACK_AB R12, R43, R12 ;  /* 0x0000000c2b0c723e */ /* 0x000fe200000000ff */
[----:B------:R-:W-:-:S02]  /*58b0*/  HADD2.F32 R34, -RZ, R6.H0_H0 ;  /* 0x20000006ff227230 */ /* 0x000fc40000004100 */
[----:B------:R-:W-:Y:S02]  /*58c0*/  HADD2.F32 R14, -RZ, R14.H1_H1 ;  /* 0x3000000eff0e7230 */ /* 0x000fe40000004100 */
[----:B------:R-:W-:Y:S02]  /*58d0*/  HADD2.F32 R103, -RZ, R103.H1_H1 ;  /* 0x30000067ff677230 */ /* 0x000fe40000004100 */
[----:B------:R-:W-:Y:S02]  /*58e0*/  HADD2.F32 R6, -RZ, R6.H1_H1 ;  /* 0x30000006ff067230 */ /* 0x000fe40000004100 */
[----:B------:R-:W-:Y:S01]  /*58f0*/  FMUL.FTZ R95, R14, R41 ;  /* 0x000000290e5f7220 */ /* 0x000fe20000410000 */
[----:B------:R-:W-:Y:S02]  /*5900*/  HADD2.F32 R37, -RZ, R36.H0_H0 ;  /* 0x20000024ff257230 */ /* 0x000fe40000004100 */
[-C--:B------:R-:W-:Y:S01]  /*5910*/  FMUL.FTZ R47, R35, R103.reuse ;  /* 0x00000067232f7220 */ /* 0x080fe20000410000 */
[----:B------:R-:W-:Y:S01]  /*5920*/  FMUL.FTZ R36, R34, R103 ;  /* 0x0000006722247220 */ /* 0x000fe20000410000 */
[----:B------:R-:W-:-:S02]  /*5930*/  FMUL.FTZ R41, R6, R41 ;  /* 0x0000002906297220 */ /* 0x000fc40000410000 */
[-C--:B------:R-:W-:Y:S01]  /*5940*/  FFMA.FTZ R47, R34, R39.reuse, -R47 ;  /* 0x00000027222f7223 */ /* 0x080fe2000001082f */
[----:B------:R-:W-:Y:S01]  /*5950*/  FFMA.FTZ R36, R35, R39, R36 ;  /* 0x0000002723247223 */ /* 0x000fe20000010024 */
[-C--:B------:R-:W-:Y:S01]  /*5960*/  FFMA.FTZ R6, R6, R37.reuse, -R95 ;  /* 0x0000002506067223 */ /* 0x080fe2000001085f */
[----:B------:R-:W-:-:S04]  /*5970*/  FFMA.FTZ R41, R14, R37, R41 ;  /* 0x000000250e297223 */ /* 0x000fc80000010029 */
[----:B------:R-:W-:Y:S02]  /*5980*/  F2FP.F16.F32.PACK_AB R6, R6, R47 ;  /* 0x0000002f0606723e */ /* 0x000fe400000000ff */
[----:B------:R-:W-:-:S07]  /*5990*/  F2FP.F16.F32.PACK_AB R14, R41, R36 ;  /* 0x00000024290e723e */ /* 0x000fce00000000ff */
.L_x_14311:
[----:B------:R-:W-:Y:S05]  /*59a0*/  BSYNC B1 ;  /* 0x0000000000017941 */ /* 0x000fea0003800000 */
.L_x_14310:
[----:B------:R-:W-:Y:S01]  /*59b0*/  ISETP.GE.AND P2, PT, R11, R94, PT ;  /* 0x0000005e0b00720c */ /* 0x000fe20003f46270 */
[----:B0-----:R0:W-:Y:S02]  /*59c0*/  ST.E.128 desc[UR42][R32.64], R4 ;  /* 0x0000000420007985 */ /* 0x0011e4000c101d2a */
[----:B0-----:R-:W-:Y:S01]  /*59d0*/  IMAD.MOV.U32 R4, RZ, RZ, R96 ;  /* 0x000000ffff047224 */ /* 0x001fe200078e0060 */
[----:B------:R-:W-:-:S09]  /*59e0*/  MOV R5, R97 ;  /* 0x0000006100057202 */ /* 0x000fd20000000f00 */
[----:B------:R-:W-:Y:S05]  /*59f0*/  @P2 BRA `(.L_x_14294) ;  /* 0x0000000400182947 */ /* 0x000fea0003800000 */
[----:B------:R-:W-:-:S05]  /*5a00*/  IMAD.WIDE R4, R11, 0x2, R4 ;  /* 0x000000020b047825 */ /* 0x000fca00078e0204 */
[----:B----4-:R0:W-:Y:S01]  /*5a10*/  ST.E.128 desc[UR42][R4.64], R12 ;  /* 0x0000000c04007985 */ /* 0x0101e2000c101d2a */
[----:B------:R-:W-:Y:S05]  /*5a20*/  BRA `(.L_x_14294) ;  /* 0x00000004000c7947 */ /* 0x000fea0003800000 */
.L_x_14275:
[----:B------:R-:W-:-:S06]  /*5a30*/  UISETP.NE.AND UP0, UPT, UR44, 0x3, UPT ;  /* 0x000000032c00788c */ /* 0x000fcc000bf05270 */
[----:B------:R-:W-:-:S13]  /*5a40*/  PLOP3.LUT P3, PT, PT, PT, UP0, 0x80, 0x0 ;  /* 0x000000000000781c */ /* 0x000fda0003f6f008 */
[----:B------:R-:W-:Y:S05]  /*5a50*/  @!P3 BRA `(.L_x_14312) ;  /* 0x000000000004b947 */ /* 0x000fea0003800000 */
[----:B------:R-:W-:Y:S01]  /*5a60*/  BPT.TRAP 0x1 ;  /* 0x000000040000795c */ /* 0x000fe20000300000 */
.L_x_14312:
[----:B------:R-:W-:Y:S01]  /*5a70*/  IMAD R87, R19, 0x8, R22 ;  /* 0x0000000813577824 */ /* 0x000fe200078e0216 */
[----:B------:R-:W-:Y:S01]  /*5a80*/  SHF.L.U32 R93, R210, 0x1f, RZ ;  /* 0x0000001fd25d7819 */ /* 0x000fe200000006ff */
[----:B------:R-:W-:Y:S01]  /*5a90*/  BSSY B1, `(.L_x_14313) ;  /* 0x0000004000017945 */ /* 0x000fe20003800000 */
[----:B------:R-:W-:Y:S02]  /*5aa0*/  SHF.R.S32.HI R90, RZ, 0x1f, R89 ;  /* 0x0000001fff5a7819 */ /* 0x000fe40000011459 */
[----:B------:R-:W0:Y:S02]  /*5ab0*/  SYNCS.PHASECHK.TRANS64.TRYWAIT P2, [R87+URZ+0x22890], R93 ;  /* 0x0228905d570075a7 */ /* 0x000e24000804017f */
[----:B0-----:R-:W-:Y:S05]  /*5ac0*/  @!P2 BRA `(.L_x_14314) ;  /* 0x0000018400c0a947 */ /* 0x001fea0003800000 */
.L_x_14578:
[----:B------:R-:W-:Y:S05]  /*5ad0*/  BSYNC B1 ;  /* 0x0000000000017941 */ /* 0x000fea0003800000 */
.L_x_14313:
        /* <DEDUP_REMOVED lines=25> */
.L_x_14582:
        /* <DEDUP_REMOVED lines=13> */
.L_x_14317:
[----:B------:R-:W-:Y:S05]  /*5d40*/  BSYNC B1 ;  /* 0x0000000000017941 */ /* 0x000fea0003800000 */
.L_x_14316:
[----:B------:R-:W-:-:S03]  /*5d50*/  UMOV UR4, 0xffffffff ;  /* 0xffffffff00047882 */ /* 0x000fc60000000000 */
[----:B------:R-:W-:Y:S05]  /*5d60*/  BRA.DIV UR4, `(.L_x_14318) ;  /* 0x0000018604787947 */ /* 0x000fea000b800000 */
[----:B--2-4-:R2:W4:Y:S04]  /*5d70*/  SHFL.IDX PT, R5, R33, 0x1, 0x1c1f ;  /* 0x003c1f0021057f89 */ /* 0x01452800000e0000 */
[----:B---3--:R2:W3:Y:S02]  /*5d80*/  SHFL.IDX PT, R7, R32, 0x1, 0x1c1f ;  /* 0x003c1f0020077f89 */ /* 0x0084e400000e0000 */
.L_x_14586:
        /* <DEDUP_REMOVED lines=13> */
.L_x_14294:
[----:B------:R-:W-:Y:S05]  /*5e60*/  BSYNC B0 ;  /* 0x0000000000007941 */ /* 0x000fea0003800000 */
.L_x_14274:
        /* <DEDUP_REMOVED lines=17> */
.L_x_14320:
[----:B------:R-:W-:Y:S05]  /*5f80*/  BSYNC B0 ;  /* 0x0000000000007941 */ /* 0x000fea0003800000 */
.L_x_14319:
[----:B------:R-:W3:Y:S01]  /*5f90*/  SYNCS.PHASECHK.TRANS64.TRYWAIT P3, [R87+URZ+0x228b0], R93 ;  /* 0x0228b05d570075a7 */ /* 0x000ee2000806017f */
[----:B------:R-:W-:Y:S04]  /*5fa0*/  BSSY B0, `(.L_x_14321) ;  /* 0x0000002000007945 */ /* 0x000fe80003800000 */
[----:B---3--:R-:W-:Y:S05]  /*5fb0*/  @!P3 BRA `(.L_x_14322) ;  /* 0x000001840030b947 */ /* 0x008fea0003800000 */
.L_x_14587:
[----:B------:R-:W-:Y:S05]  /*5fc0*/  BSYNC B0 ;  /* 0x0000000000007941 */ /* 0x000fea0003800000 */
.L_x_14321:
        /* <DEDUP_REMOVED lines=19> */
[----:B------:R-:W-:Y:S01]  /*6100*/  IMAD R34, R34, 0x2, R26 ;  /* 0x0000000222227824 */ /* 0x000fe200078e021a */
[----:B------:R-:W-:Y:S01]  /*6110*/  LEA.HI.X R36, R4, UR7, R5, 0x1, P3 ;  /* 0x0000000704247c11 */ /* 0x000fe200098f0c05 */
[----:B------:R0:W4:Y:S01]  /*6120*/  SHFL.IDX PT, R39, R35, RZ, 0x1c1f ;  /* 0x001c1fff23277589 */ /* 0x00012200000e0000 */
[----:B------:R-:W-:Y:S02]  /*6130*/  ISETP.GE.AND P3, PT, R92, 0x1, PT ;  /* 0x000000015c00780c */ /* 0x000fe40003f66270 */
[----:B------:R-:W-:Y:S01]  /*6140*/  LEA R11, R11, R26, 0x1 ;  /* 0x0000001a0b0b7211 */ /* 0x000fe200078e08ff */
[----:B------:R0:W0:Y:S10]  /*6150*/  SHFL.IDX PT, R38, R36, RZ, 0x1c1f ;  /* 0x001c1fff24267589 */ /* 0x00003400000e0000 */
[----:B------:R-:W-:Y:S05]  /*6160*/  @!P3 BRA `(.L_x_14324) ;  /* 0x0000000000a4b947 */ /* 0x000fea0003800000 */
[----:B------:R-:W-:Y:S02]  /*6170*/  ISETP.NE.AND P5, PT, R77, RZ, PT ;  /* 0x000000ff4d00720c */ /* 0x000fe40003fa5270 */
[----:B------:R-:W-:Y:S02]  /*6180*/  ISETP.NE.AND P4, PT, R78, RZ, PT ;  /* 0x000000ff4e00720c */ /* 0x000fe40003f85270 */
[----:B------:R-:W-:-:S09]  /*6190*/  PRMT R37, R10, 0x8880, RZ ;  /* 0x000088800a257816 */ /* 0x000fd200000000ff */
[----:B------:R-:W5:Y:S01]  /*61a0*/  @P5 LDS.128 R4, [R34] ;  /* 0x0000000022045984 */ /* 0x000f620000000c00 */
[----:B-12-4-:R-:W-:-:S04]  /*61b0*/  @P5 LEA R32, P3, R16, R39, 0x1 ;  /* 0x0000002710205211 */ /* 0x016fc800078608ff */
        /* <DEDUP_REMOVED lines=8> */
[----:B------:R-:W1:Y:S10]  /*6240*/  @P4 LDS.128 R4, [R11] ;  /* 0x000000000b044984 */ /* 0x000e740000000c00 */
        /* <DEDUP_REMOVED lines=27> */
.L_x_14324:
[----:B------:R-:W-:Y:S05]  /*6400*/  BSYNC B0 ;  /* 0x0000000000007941 */ /* 0x000fea0003800000 */
.L_x_14323:
[----:B------:R-:W-:Y:S01]  /*6410*/  ISETP.GE.AND P3, PT, R92, 0x41, PT ;  /* 0x000000415c00780c */ /* 0x000fe20003f66270 */
[----:B0-----:R-:W0:Y:S01]  /*6420*/  SHFL.IDX PT, R36, R36, 0x1, 0x1c1f ;  /* 0x003c1f0024247f89 */ /* 0x001e2200000e0000 */
[----:B------:R-:W-:Y:S03]  /*6430*/  BSSY B0, `(.L_x_14325) ;  /* 0x000002c000007945 */ /* 0x000fe60003800000 */
[----:B------:R-:W0:Y:S08]  /*6440*/  SHFL.IDX PT, R35, R35, 0x1, 0x1c1f ;  /* 0x003c1f0023237f89 */ /* 0x000e3000000e0000 */
[----:B------:R-:W-:Y:S05]  /*6450*/  @!P3 BRA `(.L_x_14326) ;  /* 0x0000000000a4b947 */ /* 0x000fea0003800000 */
[----:B------:R-:W-:Y:S02]  /*6460*/  ISETP.NE.AND P5, PT, R77, RZ, PT ;  /* 0x000000ff4d00720c */ /* 0x000fe40003fa5270 */
[----:B------:R-:W-:Y:S02]  /*6470*/  ISETP.NE.AND P4, PT, R78, RZ, PT ;  /* 0x000000ff4e00720c */ /* 0x000fe40003f85270 */
[----:B------:R-:W-:-:S09]  /*6480*/  PRMT R37, R10, 0x8880, RZ ;  /* 0x000088800a257816 */ /* 0x000fd200000000ff */
[----:B------:R-:W5:Y:S01]  /*6490*/  @P5 LDS.128 R4, [R34+0x2000] ;  /* 0x0020000022045984 */ /* 0x000f620000000c00 */
[----:B012---:R-:W-:-:S04]  /*64a0*/  @P5 LEA R32, P3, R16, R35, 0x1 ;  /* 0x0000002310205211 */ /* 0x007fc800078608ff */
[----:B------:R-:W-:Y:S02]  /*64b0*/  @P5 LEA.HI.X R33, R16, R36, R17, 0x1, P3 ;  /* 0x0000002410215211 */ /* 0x000fe400018f0c11 */
[----:B------:R-:W-:-:S04]  /*64c0*/  @P4 LEA R14, P3, R2, R35, 0x1 ;  /* 0x00000023020e4211 */ /* 0x000fc800078608ff */
[----:B------:R-:W-:Y:S02]  /*64d0*/  @P4 LEA.HI.X R15, R2, R36, R209, 0x1, P3 ;  /* 0x00000024020f4211 */ /* 0x000fe400018f0cd1 */
[----:B------:R-:W-:-:S13]  /*64e0*/  ISETP.NE.AND P3, PT, R79, RZ, PT ;  /* 0x000000ff4f00720c */ /* 0x000fda0003f65270 */
[----:B------:R-:W-:-:S04]  /*64f0*/  @P3 LEA R12, P6, R216, R35, 0x1 ;  /* 0x00000023d80c3211 */ /* 0x000fc800078c08ff */
[----:B------:R-:W-:Y:S01]  /*6500*/  @P3 LEA.HI.X R13, R216, R36, R229, 0x1, P6 ;  /* 0x00000024d80d3211 */ /* 0x000fe200030f0ce5 */
[----:B-----5:R0:W-:Y:S01]  /*6510*/  @P5 ST.E.128 desc[UR42][R32.64], R4 ;  /* 0x0000000420005985 */ /* 0x0201e2000c101d2a */
        /* <DEDUP_REMOVED lines=29> */
.L_x_14326:
[----:B------:R-:W-:Y:S05]  /*66f0*/  BSYNC B0 ;  /* 0x0000000000007941 */ /* 0x000fea0003800000 */
.L_x_14325:
[----:B------:R-:W-:Y:S01]  /*6700*/  @!PT LDS RZ, [RZ] ;  /* 0x00000000fffff984 */ /* 0x000fe20000000800 */
[----:B------:R-:W-:Y:S01]  /*6710*/  @!PT LDS RZ, [RZ] ;  /* 0x00000000fffff984 */ /* 0x000fe20000000800 */
[----:B------:R-:W-:Y:S01]  /*6720*/  @!PT LDS RZ, [RZ] ;  /* 0x00000000fffff984 */ /* 0x000fe20000000800 */
[----:B------:R-:W-:Y:S01]  /*6730*/  @!PT LDS RZ, [RZ] ;  /* 0x00000000fffff984 */ /* 0x000fe20000000800 */
[----:B------:R5:W-:Y:S06]  /*6740*/  MEMBAR.ALL.CTA ;  /* 0x0000000000007992 */ /* 0x000bec0000008000 */
[----:B-----5:R-:W5:Y:S01]  /*6750*/  FENCE.VIEW.ASYNC.S ;  /* 0x00000000000073c6 */ /* 0x020f620000000000 */
[----:B-1-3--:R-:W-:Y:S01]  /*6760*/  @!P2 VIADD R87, R87, 0x228c0 ;  /* 0x000228c05757a836 */ /* 0x00afe20000000000 */
[----:B-----5:R1:W-:Y:S01]  /*6770*/  BAR.SYNC.DEFER_BLOCKING R60, 0x80 ;  /* 0x0002003c0000751d */ /* 0x0203e20000010000 */
[----:B------:R-:W-:Y:S01]  /*6780*/  LOP3.LUT P3, RZ, R18, 0x2, RZ, 0xc0, !PT ;  /* 0x0000000212ff7812 */ /* 0x000fe2000786c0ff */
[----:B------:R-:W-:-:S02]  /*6790*/  VIADD R19, R19, 0x1 ;  /* 0x0000000113137836 */ /* 0x000fc40000000000 */
[----:B------:R-:W-:-:S04]  /*67a0*/  @!P2 PRMT R87, RZ, 0x654, R87 ;  /* 0x00000654ff57a816 */ /* 0x000fc80000000057 */
[----:B------:R1:W-:Y:S01]  /*67b0*/  @!P2 SYNCS.ARRIVE.TRANS64.RED.A1T0 RZ, [R87+URZ], RZ ;  /* 0x000000ff57ffa9a7 */ /* 0x0003e2000810043f */
[----:B------:R-:W-:-:S04]  /*67c0*/  ISETP.NE.AND P2, PT, R19, 0x2, PT ;  /* 0x000000021300780c */ /* 0x000fc80003f45270 */
[----:B0-----:R-:W-:Y:S02]  /*67d0*/  SEL R5, RZ, 0x1, P2 ;  /* 0x00000001ff057807 */ /* 0x001fe40001000000 */
        /* <DEDUP_REMOVED lines=9> */
.L_x_14269:
[----:B------:R-:W0:Y:S01]  /*6870*/  LDC R0, c[0x0][0x448] ;  /* 0x00011200ff007b82 */ /* 0x000e220000000800 */
[----:B------:R-:W-:Y:S01]  /*6880*/  IMAD.MOV.U32 R172, RZ, RZ, RZ ;  /* 0x000000ffffac7224 */ /* 0x000fe200078e00ff */
[----:B0-----:R-:W-:Y:S01]  /*6890*/  ISETP.NE.AND P1, PT, R0, 0x1, PT ;  /* 0x000000010000780c */ /* 0x001fe20003f25270 */
[----:B------:R-:W-:-:S12]  /*68a0*/  VIADD R0, R222, 0x7f ;  /* 0x0000007fde007836 */ /* 0x000fd80000000000 */
[----:B------:R-:W0:Y:S08]  /*68b0*/  @P1 LDC R3, c[0x0][0x44c] ;  /* 0x00011300ff031b82 */ /* 0x000e300000000800 */
[----:B------:R-:W1:Y:S01]  /*68c0*/  @P1 LDC R4, c[0x0][0x450] ;  /* 0x00011400ff041b82 */ /* 0x000e620000000800 */
[----:B0-----:R-:W-:-:S05]  /*68d0*/  @P1 IMAD.HI.U32 R3, R0, R3, RZ ;  /* 0x0000000300031227 */ /* 0x001fca00078e00ff */
[----:B-1----:R-:W-:-:S05]  /*68e0*/  @P1 SHF.R.U32.HI R0, RZ, R4, R3 ;  /* 0x00000004ff001219 */ /* 0x002fca0000011603 */
[----:B------:R-:W-:-:S04]  /*68f0*/  IMAD.IADD R0, R31, 0x1, R0 ;  /* 0x000000011f007824 */ /* 0x000fc800078e0200 */
[----:B------:R-:W-:-:S05]  /*6900*/  IMAD.HI R0, R0, 0x2aaaaaab, RZ ;  /* 0x2aaaaaab00007827 */ /* 0x000fca00078e02ff */
[----:B------:R-:W-:-:S04]  /*6910*/  SHF.R.U32.HI R3, RZ, 0x1f, R0 ;  /* 0x0000001fff037819 */ /* 0x000fc80000011600 */
[----:B------:R-:W-:-:S04]  /*6920*/  LEA.HI.SX32 R3, R0, R3, 0x1c ;  /* 0x0000000300037211 */ /* 0x000fc800078fe2ff */
[----:B------:R-:W-:-:S04]  /*6930*/  VIMNMX R9, R30, R3, PT ;  /* 0x000000031e097248 */ /* 0x000fc80003fe0100 */
[----:B------:R-:W-:Y:S01]  /*6940*/  ISETP.GE.AND P1, PT, R9, 0x1, PT ;  /* 0x000000010900780c */ /* 0x000fe20003f26270 */
[----:B------:R-:W-:-:S12]  /*6950*/  @P0 BRA `(.L_x_14328) ;  /* 0x00000000000c0947 */ /* 0x000fd80003800000 */
[----:B------:R-:W0:Y:S01]  /*6960*/  FENCE.VIEW.ASYNC.G ;  /* 0x00000000000073c6 */ /* 0x000e220000000100 */
[----:B------:R-:W-:Y:S05]  /*6970*/  WARPSYNC.ALL ;  /* 0x0000000000007948 */ /* 0x000fea0003800000 */
[----:B0-----:R-:W-:Y:S06]  /*6980*/  BAR.ARV 0xc, 0x180 ;  /* 0x0306000000007b1d */ /* 0x001fec0000002000 */
.L_x_14328:
[----:B------:R-:W-:Y:S04]  /*6990*/  BSSY B0, `(.L_x_14329) ;  /* 0x0000020000007945 */ /* 0x000fe80003800000 */
[----:B------:R-:W-:Y:S05]  /*69a0*/  @!P1 BRA `(.L_x_14330) ;  /* 0x0000000000789947 */ /* 0x000fea0003800000 */
[----:B------:R-:W3:Y:S01]  /*69b0*/  LDL R0, [R1+0x2c] ;  /* 0x00002c0001007983 */ /* 0x000ee20000100800 */
[----:B------:R-:W-:Y:S01]  /*69c0*/  ULDC UR4, c[0x0][0x9f0] ;  /* 0x00027c0000047ab9 */ /* 0x000fe20000000800 */
[----:B---3--:R-:W-:-:S04]  /*69d0*/  ISETP.NE.AND P0, PT, R0, RZ, PT ;  /* 0x000000ff0000720c */ /* 0x008fc80003f05270 */
        /* <DEDUP_REMOVED lines=27> */
.L_x_14330:
[----:B------:R-:W-:Y:S05]  /*6b90*/  BSYNC B0 ;  /* 0x0000000000007941 */ /* 0x000fea0003800000 */
.L_x_14329:
[----:B------:R-:W3:Y:S01]  /*6ba0*/  LDL R0, [R1+0x40] ;  /* 0x0000400001007983 */ /* 0x000ee20000100800 */
        /* <DEDUP_REMOVED lines=28> */
[----:B--2---:R-:W-:Y:S02]  /*6d70*/  CS2R R98, SRZ ;  /* 0x0000000000627805 */ /* 0x004fe4000001ff00 */
        /* <DEDUP_REMOVED lines=29> */
[----:B----4-:R-:W-:Y:S02]  /*6f50*/  CS2R R38, SRZ ;  /* 0x0000000000267805 */ /* 0x010fe4000001ff00 */
[----:B------:R-:W-:-:S02]  /*6f60*/  CS2R R36, SRZ ;  /* 0x0000000000247805 */ /* 0x000fc4000001ff00 */
[----:B------:R-:W-:Y:S02]  /*6f70*/  CS2R R34, SRZ ;  /* 0x0000000000227805 */ /* 0x000fe4000001ff00 */
        /* <DEDUP_REMOVED lines=18> */
.L_x_14590:
        /* <DEDUP_REMOVED lines=26> */
.L_x_14334:
[----:B------:R-:W-:Y:S05]  /*7240*/  BSYNC B6 ;  /* 0x0000000000067941 */ /* 0x000fea0003800000 */
.L_x_14333:
        /* <DEDUP_REMOVED lines=13> */
.L_x_14338:
[----:B--2---:R2:W3:Y:S02]  /*7320*/  SYNCS.PHASECHK.TRANS64.TRYWAIT P0, [R22+URZ+0x22800], R3 ;  /* 0x02280003160075a7 */ /* 0x0044e4000800017f */
[----:B---3--:R-:W-:Y:S05]  /*7330*/  @!P0 NANOSLEEP.SYNCS 0x989680 ;  /* 0x009896800000895d */ /* 0x008fea0003900000 */
[----:B------:R-:W3:Y:S02]  /*7340*/  @!P0 SYNCS.PHASECHK.TRANS64 P0, [R22+URZ+0x22800], R3 ;  /* 0x02280003160085a7 */ /* 0x000ee4000800007f */
[----:B---3--:R-:W-:Y:S05]  /*7350*/  @!P0 BRA `(.L_x_14338) ;  /* 0xfffffffc00f08947 */ /* 0x008fea000383ffff */
.L_x_14337:
[----:B------:R-:W-:Y:S05]  /*7360*/  BSYNC B0 ;  /* 0x0000000000007941 */ /* 0x000fea0003800000 */
.L_x_14336:
[----:B------:R-:W-:Y:S05]  /*7370*/  BRA `(.L_x_14339) ;  /* 0x0000002c002c7947 */ /* 0x000fea0003800000 */
.L_x_14335:
        /* <DEDUP_REMOVED lines=30> */
.L_x_14341:
[----:B------:R-:W-:Y:S05]  /*7560*/  BSYNC B6 ;  /* 0x0000000000067941 */ /* 0x000fea0003800000 */
.L_x_14340:
[----:B------:R-:W-:Y:S01]  /*7570*/  LEA.HI R33, R33, R28, RZ, 0x2 ;  /* 0x0000001c21217211 */ /* 0x000fe200078f10ff */
[----:B------:R-:W-:Y:S01]  /*7580*/  ULDC.U8 UR4, c[0x0][0x410] ;  /* 0x0001040000047ab9 */ /* 0x000fe20000000000 */
[----:B------:R-:W-:Y:S01]  /*7590*/  BSSY B0, `(.L_x_14342) ;  /* 0x00002a1000007945 */ /* 0x000fe20003800000 */
[----:B------:R-:W-:Y:S01]  /*75a0*/  ISETP.NE.AND P0, PT, RZ, UR4, PT ;  /* 0x00000004ff007c0c */ /* 0x000fe2000bf05270 */
[----:B------:R-:W-:Y:S01]  /*75b0*/  IMAD.IADD R40, R206, 0x1, R222 ;  /* 0x00000001ce287824 */ /* 0x000fe200078e02de */
[----:B------:R-:W-:Y:S02]  /*75c0*/  SHF.R.S32.HI R3, RZ, 0x1f, R33 ;  /* 0x0000001fff037819 */ /* 0x000fe40000011421 */
[----:B------:R-:W-:Y:S02]  /*75d0*/  LOP3.LUT R33, R33, 0xfffffffc, RZ, 0xc0, !PT ;  /* 0xfffffffc21217812 */ /* 0x000fe400078ec0ff */
[----:B------:R-:W-:-:S04]  /*75e0*/  LEA.HI R3, R3, R206, RZ, 0x3 ;  /* 0x000000ce03037211 */ /* 0x000fc800078f18ff */
[----:B------:R-:W-:Y:S01]  /*75f0*/  LOP3.LUT R5, R3, 0xfffffff8, RZ, 0xc0, !PT ;  /* 0xfffffff803057812 */ /* 0x000fe200078ec0ff */
[----:B------:R-:W-:-:S04]  /*7600*/  IMAD.IADD R3, R28, 0x1, -R33 ;  /* 0x000000011c037824 */ /* 0x000fc800078e0a21 */
[----:B------:R-:W-:Y:S01]  /*7610*/  IMAD.IADD R33, R206, 0x1, -R5 ;  /* 0x00000001ce217824 */ /* 0x000fe200078e0a05 */
[----:B------:R-:W-:Y:S06]  /*7620*/  @!P0 BRA `(.L_x_14343) ;  /* 0x00000014005c8947 */ /* 0x000fec0003800000 */
[----:B------:R-:W1:Y:S01]  /*7630*/  LDC R37, c[0x0][0x448] ;  /* 0x00011200ff257b82 */ /* 0x000e620000000800 */
[----:B------:R-:W-:Y:S01]  /*7640*/  IMAD R3, R3, 0x40, R40 ;  /* 0x0000004003037824 */ /* 0x000fe200078e0228 */
[----:B------:R-:W-:Y:S01]  /*7650*/  ULDC.64 UR4, c[0x0][0x3f8] ;  /* 0x0000fe0000047ab9 */ /* 0x000fe20000000a00 */
[----:B------:R-:W-:Y:S01]  /*7660*/  MOV R27, R29 ;  /* 0x0000001d001b7202 */ /* 0x000fe20000000f00 */
[----:B------:R-:W-:Y:S01]  /*7670*/  ULDC.64 UR6, c[0x0][0x408] ;  /* 0x0001020000067ab9 */ /* 0x000fe20000000a00 */
[----:B------:R-:W-:Y:S01]  /*7680*/  IMAD.MOV.U32 R25, RZ, RZ, R31 ;  /* 0x000000ffff197224 */ /* 0x000fe200078e001f */
[----:B------:R-:W-:Y:S02]  /*7690*/  SHF.R.S32.HI R36, RZ, 0x1f, R211 ;  /* 0x0000001fff247819 */ /* 0x000fe400000114d3 */
[----:B-1----:R-:W-:-:S13]  /*76a0*/  ISETP.NE.AND P0, PT, R37, 0x1, PT ;  /* 0x000000012500780c */ /* 0x002fda0003f05270 */
[----:B------:R-:W1:Y:S08]  /*76b0*/  @P0 LDC R0, c[0x0][0x44c] ;  /* 0x00011300ff000b82 */ /* 0x000e700000000800 */
[----:B------:R-:W2:Y:S01]  /*76c0*/  @P0 LDC R5, c[0x0][0x450] ;  /* 0x00011400ff050b82 */ /* 0x000ea20000000800 */
        /* <DEDUP_REMOVED lines=23> */
.L_x_14596:
        /* <DEDUP_REMOVED lines=13> */
[----:B------:R-:W-:Y:S01]  /*7910*/  CS2R R26, SRZ ;  /* 0x00000000001a7805 */ /* 0x000fe2000001ff00 */
[----:B----4-:R-:W-:-:S08]  /*7920*/  IMAD.MOV.U32 R9, RZ, RZ, R7 ;  /* 0x000000ffff097224 */ /* 0x010fd000078e0007 */
[----:B------:R-:W-:Y:S02]  /*7930*/  @!P2 IMAD.WIDE R4, R204, 0x2, R4 ;  /* 0x00000002cc04a825 */ /* 0x000fe400078e0204 */
[C---:B------:R-:W-:Y:S02]  /*7940*/  @!P3 SHF.L.U64.HI R11, R211.reuse, 0x1, R36 ;  /* 0x00000001d30bb819 */ /* 0x040fe40000010224 */
[----:B------:R-:W-:Y:S01]  /*7950*/  @!P3 IMAD.SHL.U32 R6, R211, 0x2, RZ ;  /* 0x00000002d306b824 */ /* 0x000fe200078e00ff */
[----:B------:R2:W5:Y:S01]  /*7960*/  @!P2 LD.E.64 R26, desc[UR42][R4.64] ;  /* 0x0000002a041aa980 */ /* 0x000562000c101b00 */
[----:B------:R-:W-:Y:S02]  /*7970*/  CS2R R28, SRZ ;  /* 0x00000000001c7805 */ /* 0x000fe4000001ff00 */
[----:B------:R-:W-:Y:S02]  /*7980*/  CS2R R24, SRZ ;  /* 0x0000000000187805 */ /* 0x000fe4000001ff00 */
[----:B------:R-:W-:-:S02]  /*7990*/  CS2R R20, SRZ ;  /* 0x0000000000147805 */ /* 0x000fc4000001ff00 */
[-C--:B--2---:R-:W-:Y:S02]  /*79a0*/  @!P3 IADD3 R4, P0, R3, R6.reuse, RZ ;  /* 0x000000060304b210 */ /* 0x084fe40007f1e0ff */
[----:B0-----:R-:W-:Y:S01]  /*79b0*/  @!P3 IADD3 R6, P1, R8, R6, RZ ;  /* 0x000000060806b210 */ /* 0x001fe20007f3e0ff */
[----:B------:R-:W-:-:S04]  /*79c0*/  @!P2 IMAD.WIDE R8, R204, 0x2, R8 ;  /* 0x00000002cc08a825 */ /* 0x000fc800078e0208 */
[--C-:B------:R-:W-:Y:S01]  /*79d0*/  @!P3 IMAD.X R5, R0, 0x1, R11.reuse, P0 ;  /* 0x000000010005b824 */ /* 0x100fe200000e060b */
[----:B------:R0:W5:Y:S01]  /*79e0*/  @!P2 LD.E.64 R28, desc[UR42][R8.64] ;  /* 0x0000002a081ca980 */ /* 0x000162000c101b00 */
[----:B------:R-:W-:-:S03]  /*79f0*/  @!P3 IMAD.X R7, R7, 0x1, R11, P1 ;  /* 0x000000010707b824 */ /* 0x000fc600008e060b */
[----:B------:R0:W5:Y:S04]  /*7a00*/  @!P3 LD.E.64 R24, desc[UR42][R4.64] ;  /* 0x0000002a0418b980 */ /* 0x000168000c101b00 */
[----:B------:R0:W5:Y:S02]  /*7a10*/  @!P3 LD.E.64 R20, desc[UR42][R6.64] ;  /* 0x0000002a0614b980 */ /* 0x000164000c101b00 */
.L_x_14346:
[----:B------:R-:W-:Y:S05]  /*7a20*/  BSYNC B1 ;  /* 0x0000000000017941 */ /* 0x000fea0003800000 */
.L_x_14345:
[----:B--2--5:R-:W-:Y:S01]  /*7a30*/  IMAD.MOV.U32 R0, RZ, RZ, R24 ;  /* 0x000000ffff007224 */ /* 0x024fe200078e0018 */
[----:B---3--:R-:W-:Y:S01]  /*7a40*/  MOV R3, R25 ;  /* 0x0000001900037202 */ /* 0x008fe20000000f00 */
[----:B0-----:R-:W-:Y:S01]  /*7a50*/  IMAD.MOV.U32 R4, RZ, RZ, R26 ;  /* 0x000000ffff047224 */ /* 0x001fe200078e001a */
        /* <DEDUP_REMOVED lines=12> */
[----:B------:R-:W-:Y:S01]  /*7b20*/  PRMT R45, R3, 0x5410, R5 ;  /* 0x00005410032d7816 */ /* 0x000fe20000000005 */
[----:B------:R-:W-:Y:S06]  /*7b30*/  BRA.DIV UR4, `(.L_x_14347) ;  /* 0x0000016a04fc7947 */ /* 0x000fec000b800000 */
[----:B------:R0:W2:Y:S04]  /*7b40*/  SHFL.IDX PT, R0, R31, 0x1, 0x1c1f ;  /* 0x003c1f001f007f89 */ /* 0x0000a800000e0000 */
[----:B------:R0:W3:Y:S04]  /*7b50*/  SHFL.IDX PT, R3, R10, 0x1, 0x1c1f ;  /* 0x003c1f000a037f89 */ /* 0x0000e800000e0000 */
[----:B----4-:R0:W4:Y:S04]  /*7b60*/  SHFL.IDX PT, R7, R34, 0x1, 0x1c1f ;  /* 0x003c1f0022077f89 */ /* 0x01012800000e0000 */
[----:B-1----:R-:W1:Y:S02]  /*7b70*/  SHFL.IDX PT, R30, R30, 0x1, 0x1c1f ;  /* 0x003c1f001e1e7f89 */ /* 0x002e6400000e0000 */
.L_x_14602:
[----:B------:R-:W5:Y:S01]  /*7b80*/  LDL R5, [R1+0x3c] ;  /* 0x00003c0001057983 */ /* 0x000f620000100800 */
[----:B------:R-:W-:Y:S01]  /*7b90*/  VIADD R40, R40, 0x40 ;  /* 0x0000004028287836 */ /* 0x000fe20000000000 */
[----:B------:R-:W-:Y:S01]  /*7ba0*/  BSSY B1, `(.L_x_14348) ;  /* 0x0000021000017945 */ /* 0x000fe20003800000 */
[----:B------:R-:W-:Y:S02]  /*7bb0*/  CS2R R12, SRZ ;  /* 0x00000000000c7805 */ /* 0x000fe4000001ff00 */
[----:B0-----:R-:W-:Y:S02]  /*7bc0*/  CS2R R10, SRZ ;  /* 0x00000000000a7805 */ /* 0x001fe4000001ff00 */
[----:B------:R-:W-:Y:S02]  /*7bd0*/  CS2R R14, SRZ ;  /* 0x00000000000e7805 */ /* 0x000fe4000001ff00 */
[----:B------:R-:W-:Y:S02]  /*7be0*/  ISETP.GE.AND P0, PT, R40, R37, PT ;  /* 0x000000252800720c */ /* 0x000fe40003f06270 */
        /* <DEDUP_REMOVED lines=10> */
[----:B------:R-:W-:Y:S01]  /*7c90*/  CS2R R12, SRZ ;  /* 0x00000000000c7805 */ /* 0x000fe2000001ff00 */
[----:B-1----:R-:W-:-:S08]  /*7ca0*/  IMAD.MOV.U32 R8, RZ, RZ, R30 ;  /* 0x000000ffff087224 */ /* 0x002fd000078e001e */
[----:B------:R-:W-:Y:S02]  /*7cb0*/  @!P2 IMAD.WIDE R4, R204, 0x2, R4 ;  /* 0x00000002cc04a825 */ /* 0x000fe400078e0204 */
[C---:B------:R-:W-:Y:S02]  /*7cc0*/  @!P3 SHF.L.U32 R6, R211.reuse, 0x1, RZ ;  /* 0x00000001d306b819 */ /* 0x040fe400000006ff */
[----:B------:R-:W-:Y:S01]  /*7cd0*/  @!P3 SHF.L.U64.HI R10, R211, 0x1, R36 ;  /* 0x00000001d30ab819 */ /* 0x000fe20000010224 */
        /* <DEDUP_REMOVED lines=13> */
.L_x_14349:
[----:B------:R-:W-:Y:S05]  /*7db0*/  BSYNC B1 ;  /* 0x0000000000017941 */ /* 0x000fea0003800000 */
.L_x_14348:
[----:B0---4-:R-:W4:Y:S01]  /*7dc0*/  LDL R7, [R1+0x14] ;  /* 0x0000140001077983 */ /* 0x011f220000100800 */
[----:B------:R-:W0:Y:S01]  /*7dd0*/  SYNCS.PHASECHK.TRANS64.TRYWAIT P0, [R22+URZ+0x22800], R35 ;  /* 0x02280023160075a7 */ /* 0x000e22000800017f */
[----:B--2---:R-:W-:Y:S01]  /*7de0*/  IMAD.SHL.U32 R0, R33, 0x40, RZ ;  /* 0x0000004021007824 */ /* 0x004fe200078e00ff */
[----:B------:R-:W-:Y:S01]  /*7df0*/  VIADDMNMX R31, R37, -R222, 0x80, PT ;  /* 0x00000080251f7446 */ /* 0x000fe200038009de */
[----:B-----5:R-:W-:Y:S01]  /*7e00*/  IMAD.MOV.U32 R4, RZ, RZ, R8 ;  /* 0x000000ffff047224 */ /* 0x020fe200078e0008 */
[----:B------:R-:W-:Y:S01]  /*7e10*/  BSSY B1, `(.L_x_14350) ;  /* 0x0000019000017945 */ /* 0x000fe20003800000 */
[----:B------:R-:W-:Y:S01]  /*7e20*/  IMAD.MOV.U32 R5, RZ, RZ, R13 ;  /* 0x000000ffff057224 */ /* 0x000fe200078e000d */
[----:B---3--:R-:W-:Y:S01]  /*7e30*/  LOP3.LUT R3, R0, 0x1c0, RZ, 0xc0, !PT ;  /* 0x000001c000037812 */ /* 0x008fe200078ec0ff */
[----:B------:R-:W-:Y:S01]  /*7e40*/  IMAD.MOV.U32 R6, RZ, RZ, R10 ;  /* 0x000000ffff067224 */ /* 0x000fe200078e000a */
[----:B------:R-:W-:Y:S01]  /*7e50*/  PRMT R46, R4, 0x7610, R46 ;  /* 0x00007610042e7816 */ /* 0x000fe2000000002e */
[----:B------:R-:W-:Y:S01]  /*7e60*/  IMAD.MOV.U32 R4, RZ, RZ, R12 ;  /* 0x000000ffff047224 */ /* 0x000fe200078e000c */
[----:B------:R-:W-:-:S02]  /*7e70*/  LOP3.LUT R0, R3, 0x18, R16, 0xf8, !PT ;  /* 0x0000001803007812 */ /* 0x000fc400078ef810 */
[----:B------:R-:W-:Y:S02]  /*7e80*/  SHF.R.U32.HI R3, RZ, 0x3, R3 ;  /* 0x00000003ff037819 */ /* 0x000fe40000011603 */
[----:B------:R-:W-:Y:S01]  /*7e90*/  PRMT R46, R46, 0x5410, R4 ;  /* 0x000054102e2e7816 */ /* 0x000fe20000000004 */
[----:B------:R-:W-:Y:S01]  /*7ea0*/  IMAD.MOV.U32 R4, RZ, RZ, R14 ;  /* 0x000000ffff047224 */ /* 0x000fe200078e000e */
[----:B------:R-:W-:Y:S01]  /*7eb0*/  LOP3.LUT R0, R0, R3, RZ, 0x3c, !PT ;  /* 0x0000000300007212 */ /* 0x000fe200078e3cff */
[----:B------:R-:W-:Y:S01]  /*7ec0*/  IMAD.MOV.U32 R3, RZ, RZ, R9 ;  /* 0x000000ffff037224 */ /* 0x000fe200078e0009 */
[----:B------:R-:W-:Y:S01]  /*7ed0*/  PRMT R47, R5, 0x5410, R6 ;  /* 0x00005410052f7816 */ /* 0x000fe20000000006 */
[----:B------:R-:W-:Y:S01]  /*7ee0*/  IMAD.MOV.U32 R5, RZ, RZ, R15 ;  /* 0x000000ffff057224 */ /* 0x000fe200078e000f */
[----:B------:R-:W-:Y:S02]  /*7ef0*/  PRMT R48, R4, 0x7610, R48 ;  /* 0x0000761004307816 */ /* 0x000fe40000000030 */
[----:B-1----:R-:W-:-:S02]  /*7f00*/  PRMT R30, R3, 0x7610, R30 ;  /* 0x00007610031e7816 */ /* 0x002fc4000000001e */
[----:B------:R-:W-:Y:S02]  /*7f10*/  LOP3.LUT P2, RZ, R33, 0x4, RZ, 0xc0, !PT ;  /* 0x0000000421ff7812 */ /* 0x000fe4000784c0ff */
[----:B------:R-:W-:Y:S02]  /*7f20*/  ISETP.GE.AND P1, PT, R206, R31, PT ;  /* 0x0000001fce00720c */ /* 0x000fe40003f26270 */
[----:B----4-:R-:W-:Y:S01]  /*7f30*/  LEA R3, R7, R0, 0x9 ;  /* 0x0000000007037211 */ /* 0x010fe200078e48ff */
[----:B------:R-:W-:-:S04]  /*7f40*/  IMAD.MOV.U32 R0, RZ, RZ, R11 ;  /* 0x000000ffff007224 */ /* 0x000fc800078e000b */
[----:B------:R-:W-:Y:S01]  /*7f50*/  IMAD R3, R3, 0x2, R22 ;  /* 0x0000000203037824 */ /* 0x000fe200078e0216 */
[----:B------:R-:W-:-:S03]  /*7f60*/  PRMT R30, R30, 0x5410, R0 ;  /* 0x000054101e1e7816 */ /* 0x000fc60000000000 */
[C---:B------:R-:W-:Y:S02]  /*7f70*/  VIADD R4, R3.reuse, 0x18400 ;  /* 0x0001840003047836 */ /* 0x040fe40000000000 */
[----:B------:R-:W-:Y:S01]  /*7f80*/  VIADD R0, R3, 0x18440 ;  /* 0x0001844003007836 */ /* 0x000fe20000000000 */
[----:B0-----:R-:W-:Y:S06]  /*7f90*/  @!P0 BRA `(.L_x_14351) ;  /* 0x0000016800588947 */ /* 0x001fec0003800000 */
.L_x_14603:
[----:B------:R-:W-:Y:S05]  /*7fa0*/  BSYNC B1 ;  /* 0x0000000000017941 */ /* 0x000fea0003800000 */
.L_x_14350:
        /* <DEDUP_REMOVED lines=23> */
[----:B------:R-:W-:Y:S01]  /*8120*/  FMUL.FTZ R29, R29, R34 ;  /* 0x000000221d1d7220 */ /* 0x000fe20000410000 */
[--C-:B------:R-:W-:Y:S02]  /*8130*/  HADD2.F32 R26, -RZ, R6.reuse.H0_H0 ;  /* 0x20000006ff1a7230 */ /* 0x100fe40000004100 */
[----:B------:R-:W-:Y:S01]  /*8140*/  FMUL.FTZ R38, R4, R35 ;  /* 0x0000002304267220 */ /* 0x000fe20000410000 */
[----:B------:R-:W-:-:S02]  /*8150*/  HADD2.F32 R27, -RZ, R6.H1_H1 ;  /* 0x30000006ff1b7230 */ /* 0x000fc40000004100 */
[C---:B------:R-:W-:Y:S01]  /*8160*/  FFMA.FTZ R39, R28.reuse, R34, -R37 ;  /* 0x000000221c277223 */ /* 0x040fe20000010825 */
[--C-:B------:R-:W-:Y:S02]  /*8170*/  HADD2.F32 R6, -RZ, R5.reuse.H0_H0 ;  /* 0x20000005ff067230 */ /* 0x100fe40000004100 */
[----:B------:R-:W-:Y:S01]  /*8180*/  FFMA.FTZ R40, R28, R36, R29 ;  /* 0x000000241c287223 */ /* 0x000fe2000001001d */
[-C--:B------:R-:W-:Y:S01]  /*8190*/  FMUL.FTZ R34, R4, R33.reuse ;  /* 0x0000002104227220 */ /* 0x080fe20000410000 */
[C---:B------:R-:W-:Y:S01]  /*81a0*/  FFMA.FTZ R38, R7.reuse, R33, -R38 ;  /* 0x0000002107267223 */ /* 0x040fe20000010826 */
[----:B------:R-:W-:Y:S02]  /*81b0*/  HADD2.F32 R5, -RZ, R5.H1_H1 ;  /* 0x30000005ff057230 */ /* 0x000fe40000004100 */
[----:B------:R-:W-:Y:S02]  /*81c0*/  HADD2.F32 R33, -RZ, R45.H1_H1 ;  /* 0x3000002dff217230 */ /* 0x000fe40000004100 */
[----:B------:R-:W-:Y:S01]  /*81d0*/  FFMA.FTZ R35, R7, R35, R34 ;  /* 0x0000002307237223 */ /* 0x000fe20000010022 */
[----:B------:R-:W-:-:S02]  /*81e0*/  HADD2.F32 R28, -RZ, R44.H0_H0 ;  /* 0x2000002cff1c7230 */ /* 0x000fc40000004100 */
        /* <DEDUP_REMOVED lines=15> */
.L_x_14355:
[----:B------:R-:W-:Y:S05]  /*82e0*/  BSYNC B2 ;  /* 0x0000000000027941 */ /* 0x000fea0003800000 */
.L_x_14354:
        /* <DEDUP_REMOVED lines=43> */
.L_x_14353:
[----:B------:R-:W-:Y:S05]  /*85a0*/  BSYNC B1 ;  /* 0x0000000000017941 */ /* 0x000fea0003800000 */
.L_x_14352:
        /* <DEDUP_REMOVED lines=50> */
.L_x_14358:
[----:B------:R-:W-:Y:S05]  /*88d0*/  BSYNC B1 ;  /* 0x0000000000017941 */ /* 0x000fea0003800000 */
.L_x_14357:
        /* <DEDUP_REMOVED lines=22> */
[--C-:B------:R-:W-:Y:S02]  /*8a40*/  HADD2.F32 R10, -RZ, R30.reuse.H1_H1 ;  /* 0x3000001eff0a7230 */ /* 0x100fe40000004100 */
[----:B------:R-:W-:Y:S01]  /*8a50*/  FFMA.FTZ R15, R9, R14, R15 ;  /* 0x0000000e090f7223 */ /* 0x000fe2000001000f */
[----:B------:R-:W-:Y:S02]  /*8a60*/  HADD2.F32 R6, -RZ, R5.H0_H0 ;  /* 0x20000005ff067230 */ /* 0x000fe40000004100 */
[----:B------:R-:W-:Y:S01]  /*8a70*/  FFMA.FTZ R12, R3, R13, R12 ;  /* 0x0000000d030c7223 */ /* 0x000fe2000001000c */
[----:B------:R-:W-:-:S02]  /*8a80*/  HADD2.F32 R30, -RZ, R30.H0_H0 ;  /* 0x2000001eff1e7230 */ /* 0x000fc40000004100 */
[C---:B------:R-:W-:Y:S01]  /*8a90*/  FMUL.FTZ R14, R8.reuse, R10 ;  /* 0x0000000a080e7220 */ /* 0x040fe20000410000 */
        /* <DEDUP_REMOVED lines=16> */
.L_x_14343:
[----:B------:R-:W1:Y:S01]  /*8ba0*/  LDC R7, c[0x0][0x448] ;  /* 0x00011200ff077b82 */ /* 0x000e620000000800 */
[----:B------:R-:W-:Y:S01]  /*8bb0*/  IMAD R3, R3, 0x40, R40 ;  /* 0x0000004003037824 */ /* 0x000fe200078e0228 */
[----:B------:R-:W-:Y:S01]  /*8bc0*/  ULDC.64 UR4, c[0x0][0x3f8] ;  /* 0x0000fe0000047ab9 */ /* 0x000fe20000000a00 */
[----:B------:R-:W-:Y:S01]  /*8bd0*/  ULDC.64 UR6, c[0x0][0x408] ;  /* 0x0001020000067ab9 */ /* 0x000fe20000000a00 */
[----:B------:R-:W-:Y:S01]  /*8be0*/  MOV R25, R31 ;  /* 0x0000001f00197202 */ /* 0x000fe20000000f00 */
[----:B------:R-:W-:Y:S01]  /*8bf0*/  IMAD.MOV.U32 R27, RZ, RZ, R29 ;  /* 0x000000ffff1b7224 */ /* 0x000fe200078e001d */
        /* <DEDUP_REMOVED lines=25> */
[----:B------:R-:W3:Y:S04]  /*8d90*/  SHFL.IDX PT, R0, R26, RZ, 0x1c1f ;  /* 0x001c1fff1a007589 */ /* 0x000ee800000e0000 */
[----:B------:R-:W4:Y:S04]  /*8da0*/  SHFL.IDX PT, R14, R37, RZ, 0x1c1f ;  /* 0x001c1fff250e7589 */ /* 0x000f2800000e0000 */
[----:B------:R-:W5:Y:S01]  /*8db0*/  SHFL.IDX PT, R4, R24, RZ, 0x1c1f ;  /* 0x001c1fff18047589 */ /* 0x000f6200000e0000 */
[----:B-1----:R-:W-:-:S04]  /*8dc0*/  ISETP.GE.AND P0, PT, R16, R27, PT ;  /* 0x0000001b1000720c */ /* 0x002fc80003f06270 */
[----:B------:R-:W-:-:S13]  /*8dd0*/  ISETP.GE.OR P1, PT, R40, R25, P0 ;  /* 0x000000192800720c */ /* 0x000fda0000726670 */
[C---:B------:R-:W-:Y:S01]  /*8de0*/  @!P1 IMAD.SHL.U32 R5, R16.reuse, 0x2, RZ ;  /* 0x0000000210059824 */ /* 0x040fe200078e00ff */
[----:B------:R-:W-:-:S04]  /*8df0*/  @!P1 SHF.L.U64.HI R7, R16, 0x1, R17 ;  /* 0x0000000110079819 */ /* 0x000fc80000010211 */
[----:B--2---:R-:W-:-:S05]  /*8e00*/  @!P1 IADD3 R8, P2, R3, R5, RZ ;  /* 0x0000000503089210 */ /* 0x004fca0007f5e0ff */
[----:B---3--:R-:W-:-:S06]  /*8e10*/  @!P1 IMAD.X R9, R0, 0x1, R7, P2 ;  /* 0x0000000100099824 */ /* 0x008fcc00010e0607 */
[----:B------:R-:W2:Y:S01]  /*8e20*/  @!P1 LD.E.128 R8, desc[UR42][R8.64] ;  /* 0x0000002a08089980 */ /* 0x000ea2000c101d00 */
[----:B----4-:R-:W-:-:S05]  /*8e30*/  @!P1 IADD3 R14, P2, R14, R5, RZ ;  /* 0x000000050e0e9210 */ /* 0x010fca0007f5e0ff */
[----:B-----5:R-:W-:Y:S02]  /*8e40*/  @!P1 IMAD.X R5, R4, 0x1, R7, P2 ;  /* 0x0000000104059824 */ /* 0x020fe400010e0607 */
[----:B------:R-:W-:-:S06]  /*8e50*/  @!P1 IMAD.MOV.U32 R4, RZ, RZ, R14 ;  /* 0x000000ffff049224 */ /* 0x000fcc00078e000e */
[----:B------:R-:W3:Y:S01]  /*8e60*/  @!P1 LD.E.128 R4, desc[UR42][R4.64] ;  /* 0x0000002a04049980 */ /* 0x000ee2000c101d00 */
[----:B------:R-:W-:Y:S02]  /*8e70*/  CS2R R20, SRZ ;  /* 0x0000000000147805 */ /* 0x000fe4000001ff00 */
[----:B------:R-:W-:Y:S02]  /*8e80*/  CS2R R28, SRZ ;  /* 0x00000000001c7805 */ /* 0x000fe4000001ff00 */
[----:B------:R-:W-:Y:S01]  /*8e90*/  CS2R R30, SRZ ;  /* 0x00000000001e7805 */ /* 0x000fe2000001ff00 */
[----:B------:R-:W1:Y:S01]  /*8ea0*/  SHFL.IDX PT, R14, R37, 0x1, 0x1c1f ;  /* 0x003c1f00250e7f89 */ /* 0x000e6200000e0000 */
[----:B------:R-:W-:-:S03]  /*8eb0*/  CS2R R34, SRZ ;  /* 0x0000000000227805 */ /* 0x000fc6000001ff00 */
[----:B------:R-:W4:Y:S01]  /*8ec0*/  SHFL.IDX PT, R24, R24, 0x1, 0x1c1f ;  /* 0x003c1f0018187f89 */ /* 0x000f2200000e0000 */
[----:B--2---:R-:W-:Y:S01]  /*8ed0*/  @!P1 IMAD.MOV.U32 R20, RZ, RZ, R8 ;  /* 0x000000ffff149224 */ /* 0x004fe200078e0008 */
[----:B------:R-:W-:Y:S01]  /*8ee0*/  @!P1 MOV R28, R10 ;  /* 0x0000000a001c9202 */ /* 0x000fe20000000f00 */
[----:B------:R-:W-:Y:S02]  /*8ef0*/  @!P1 IMAD.MOV.U32 R21, RZ, RZ, R9 ;  /* 0x000000ffff159224 */ /* 0x000fe400078e0009 */
[----:B------:R-:W-:Y:S02]  /*8f00*/  IMAD.MOV.U32 R0, RZ, RZ, R20 ;  /* 0x000000ffff007224 */ /* 0x000fe400078e0014 */
[----:B------:R-:W-:Y:S02]  /*8f10*/  @!P1 IMAD.MOV.U32 R29, RZ, RZ, R11 ;  /* 0x000000ffff1d9224 */ /* 0x000fe400078e000b */
[----:B------:R-:W-:Y:S01]  /*8f20*/  IMAD.MOV.U32 R3, RZ, RZ, R21 ;  /* 0x000000ffff037224 */ /* 0x000fe200078e0015 */
[----:B------:R-:W-:Y:S01]  /*8f30*/  PRMT R53, R53, 0x5410, R0 ;  /* 0x0000541035357816 */ /* 0x000fe20000000000 */
[----:B------:R-:W-:Y:S01]  /*8f40*/  IMAD.MOV.U32 R8, RZ, RZ, R28 ;  /* 0x000000ffff087224 */ /* 0x000fe200078e001c */
[----:B------:R-:W2:Y:S01]  /*8f50*/  SHFL.IDX PT, R0, R26, 0x1, 0x1c1f ;  /* 0x003c1f001a007f89 */ /* 0x000ea200000e0000 */
[----:B------:R-:W-:Y:S01]  /*8f60*/  IMAD.MOV.U32 R9, RZ, RZ, R29 ;  /* 0x000000ffff097224 */ /* 0x000fe200078e001d */
[----:B------:R-:W-:Y:S01]  /*8f70*/  PRMT R41, R3, 0x7610, R41 ;  /* 0x0000761003297816 */ /* 0x000fe20000000029 */
[----:B---3--:R-:W-:Y:S01]  /*8f80*/  @!P1 IMAD.MOV.U32 R30, RZ, RZ, R4 ;  /* 0x000000ffff1e9224 */ /* 0x008fe200078e0004 */
[----:B------:R3:W0:Y:S01]  /*8f90*/  SHFL.IDX PT, R3, R36, 0x1, 0x1c1f ;  /* 0x003c1f0024037f89 */ /* 0x00062200000e0000 */
[----:B------:R-:W-:Y:S01]  /*8fa0*/  @!P1 IMAD.MOV.U32 R31, RZ, RZ, R5 ;  /* 0x000000ffff1f9224 */ /* 0x000fe200078e0005 */
[----:B------:R-:W-:Y:S01]  /*8fb0*/  PRMT R38, R8, 0x7610, R38 ;  /* 0x0000761008267816 */ /* 0x000fe20000000026 */
[----:B------:R-:W-:-:S02]  /*8fc0*/  @!P1 IMAD.MOV.U32 R34, RZ, RZ, R6 ;  /* 0x000000ffff229224 */ /* 0x000fc400078e0006 */
[----:B------:R-:W-:Y:S02]  /*8fd0*/  @!P1 IMAD.MOV.U32 R35, RZ, RZ, R7 ;  /* 0x000000ffff239224 */ /* 0x000fe400078e0007 */
[----:B------:R-:W-:Y:S01]  /*8fe0*/  IMAD.MOV.U32 R4, RZ, RZ, R30 ;  /* 0x000000ffff047224 */ /* 0x000fe200078e001e */
[----:B---3--:R-:W-:Y:S01]  /*8ff0*/  PRMT R36, R9, 0x7610, R36 ;  /* 0x0000761009247816 */ /* 0x008fe20000000024 */
[----:B------:R-:W-:Y:S01]  /*9000*/  IMAD.MOV.U32 R5, RZ, RZ, R31 ;  /* 0x000000ffff057224 */ /* 0x000fe200078e001f */
[----:B------:R-:W-:Y:S01]  /*9010*/  MOV R7, R35 ;  /* 0x0000002300077202 */ /* 0x000fe20000000f00 */
[----:B------:R-:W-:Y:S01]  /*9020*/  IMAD.MOV.U32 R6, RZ, RZ, R34 ;  /* 0x000000ffff067224 */ /* 0x000fe200078e0022 */
[----:B------:R-:W-:Y:S02]  /*9030*/  PRMT R38, R38, 0x5410, R4 ;  /* 0x0000541026267816 */ /* 0x000fe40000000004 */
[----:B------:R-:W-:Y:S02]  /*9040*/  PRMT R43, R5, 0x7610, R43 ;  /* 0x00007610052b7816 */ /* 0x000fe4000000002b */
[----:B------:R-:W-:-:S02]  /*9050*/  CS2R R4, SRZ ;  /* 0x0000000000047805 */ /* 0x000fc4000001ff00 */
[----:B------:R-:W-:Y:S02]  /*9060*/  PRMT R53, R6, 0x7610, R53 ;  /* 0x0000761006357816 */ /* 0x000fe40000000035 */
[----:B-12-4-:R-:W-:-:S07]  /*9070*/  PRMT R36, R36, 0x5410, R7 ;  /* 0x0000541024247816 */ /* 0x016fce0000000007 */
.L_x_14613:
        /* <DEDUP_REMOVED lines=8> */
[----:B0-----:R-:W-:Y:S01]  /*9100*/  IMAD.IADD R13, R7, 0x1, -R6 ;  /* 0x00000001070d7824 */ /* 0x001fe200078e0a06 */
        /* <DEDUP_REMOVED lines=15> */
.L_x_14361:
[----:B------:R-:W-:Y:S05]  /*9200*/  BSYNC B1 ;  /* 0x0000000000017941 */ /* 0x000fea0003800000 */
.L_x_14360:
        /* <DEDUP_REMOVED lines=10> */
[----:B------:R-:W-:Y:S01]  /*92b0*/  ISETP.GE.OR P0, PT, R12, R25, P0 ;  /* 0x000000190c00720c */ /* 0x000fe20000706670 */
[----:B------:R-:W-:Y:S01]  /*92c0*/  IMAD.MOV.U32 R3, RZ, RZ, R7 ;  /* 0x000000ffff037224 */ /* 0x000fe200078e0007 */
[----:B------:R-:W-:Y:S01]  /*92d0*/  MOV R12, R8 ;  /* 0x00000008000c7202 */ /* 0x000fe20000000f00 */
[----:B------:R-:W-:-:S03]  /*92e0*/  IMAD.IADD R37, R16, 0x1, R27 ;  /* 0x0000000110257824 */ /* 0x000fc600078e021b */
[----:B------:R-:W-:Y:S02]  /*92f0*/  PRMT R55, R0, 0x5410, R3 ;  /* 0x0000541000377816 */ /* 0x000fe40000000003 */
[----:B------:R-:W-:Y:S01]  /*9300*/  PRMT R56, R12, 0x5410, R14 ;  /* 0x000054100c387816 */ /* 0x000fe2000000000e */
[----:B0-----:R-:W-:Y:S06]  /*9310*/  @!P1 BRA `(.L_x_14363) ;  /* 0x0000015800f89947 */ /* 0x001fec0003800000 */
.L_x_14614:
[----:B------:R-:W-:Y:S05]  /*9320*/  BSYNC B1 ;  /* 0x0000000000017941 */ /* 0x000fea0003800000 */
.L_x_14362:
[----:B------:R-:W-:Y:S01]  /*9330*/  BSSY B1, `(.L_x_14364) ;  /* 0x0000064000017945 */ /* 0x000fe20003800000 */
[----:B------:R-:W-:Y:S01]  /*9340*/  IMAD.MOV.U32 R0, RZ, RZ, R10 ;  /* 0x000000ffff007224 */ /* 0x000fe200078e000a */
[----:B------:R-:W-:Y:S01]  /*9350*/  LOP3.LUT R37, R37, 0x38, RZ, 0xc0, !PT ;  /* 0x0000003825257812 */ /* 0x000fe200078ec0ff */
[----:B------:R-:W-:Y:S01]  /*9360*/  IMAD.MOV.U32 R3, RZ, RZ, R11 ;  /* 0x000000ffff037224 */ /* 0x000fe200078e000b */
[----:B------:R-:W-:Y:S06]  /*9370*/  @P2 BRA `(.L_x_14365) ;  /* 0x00000004007c2947 */ /* 0x000fec0003800000 */
[----:B------:R-:W2:Y:S01]  /*9380*/  LDL R25, [R1+0x14] ;  /* 0x0000140001197983 */ /* 0x000ea20000100800 */
[----:B------:R-:W-:Y:S01]  /*9390*/  IMAD.SHL.U32 R33, R33, 0x40, RZ ;  /* 0x0000004021217824 */ /* 0x000fe200078e00ff */
[----:B------:R-:W-:Y:S01]  /*93a0*/  SHF.R.U64 R49, R30, 0x10, R31 ;  /* 0x000000101e317819 */ /* 0x000fe2000000121f */
[----:B------:R-:W-:Y:S01]  /*93b0*/  HADD2.F32 R43, -RZ, R43.H0_H0 ;  /* 0x2000002bff2b7230 */ /* 0x000fe20000004100 */
[--C-:B------:R-:W-:Y:S01]  /*93c0*/  SHF.R.U64 R52, R20, 0x10, R21.reuse ;  /* 0x0000001014347819 */ /* 0x100fe20000001215 */
[----:B------:R-:W-:Y:S01]  /*93d0*/  HADD2.F32 R41, -RZ, R41.H0_H0 ;  /* 0x20000029ff297230 */ /* 0x000fe20000004100 */
[----:B------:R-:W-:Y:S02]  /*93e0*/  LOP3.LUT R24, R33, 0x1c0, RZ, 0xc0, !PT ;  /* 0x000001c021187812 */ /* 0x000fe400078ec0ff */
[----:B------:R-:W-:Y:S02]  /*93f0*/  SHF.R.U32.HI R44, RZ, 0x10, R21 ;  /* 0x00000010ff2c7819 */ /* 0x000fe40000011615 */
[----:B0-----:R-:W-:-:S02]  /*9400*/  SHF.R.U32.HI R13, RZ, 0x3, R24 ;  /* 0x00000003ff0d7819 */ /* 0x001fc40000011618 */
[----:B------:R-:W-:Y:S02]  /*9410*/  LOP3.LUT R12, R24, 0x38, R16, 0xf8, !PT ;  /* 0x00000038180c7812 */ /* 0x000fe400078ef810 */
[----:B------:R-:W-:Y:S02]  /*9420*/  LOP3.LUT R24, R13, R37, R24, 0x1e, !PT ;  /* 0x000000250d187212 */ /* 0x000fe400078e1e18 */
[----:B------:R-:W-:Y:S02]  /*9430*/  LOP3.LUT R12, R12, R13, RZ, 0x3c, !PT ;  /* 0x0000000d0c0c7212 */ /* 0x000fe400078e3cff */
[----:B------:R-:W-:Y:S02]  /*9440*/  SHF.R.U32.HI R40, RZ, 0x10, R31 ;  /* 0x00000010ff287819 */ /* 0x000fe4000001161f */
[--C-:B------:R-:W-:Y:S02]  /*9450*/  SHF.R.U64 R48, R34, 0x10, R35.reuse ;  /* 0x0000001022307819 */ /* 0x100fe40000001223 */
[----:B------:R-:W-:Y:S01]  /*9460*/  SHF.R.U32.HI R46, RZ, 0x10, R35 ;  /* 0x00000010ff2e7819 */ /* 0x000fe20000011623 */
[----:B------:R-:W-:Y:S01]  /*9470*/  HADD2.F32 R40, -RZ, R40.H0_H0 ;  /* 0x20000028ff287230 */ /* 0x000fe20000004100 */
[----:B------:R-:W-:-:S02]  /*9480*/  SHF.R.U64 R51, R28, 0x10, R29 ;  /* 0x000000101c337819 */ /* 0x000fc4000000121d */
[----:B------:R-:W-:Y:S01]  /*9490*/  SHF.R.U32.HI R50, RZ, 0x10, R29 ;  /* 0x00000010ff327819 */ /* 0x000fe2000001161d */
        /* <DEDUP_REMOVED lines=9> */
[C---:B------:R-:W-:Y:S01]  /*9530*/  FMUL.FTZ R45, R30.reuse, R43 ;  /* 0x0000002b1e2d7220 */ /* 0x040fe20000410000 */
[----:B------:R-:W-:Y:S01]  /*9540*/  FMUL.FTZ R47, R30, R41 ;  /* 0x000000291e2f7220 */ /* 0x000fe20000410000 */
[----:B------:R-:W-:-:S02]  /*9550*/  HADD2.F32 R30, -RZ, R44.H0_H0 ;  /* 0x2000002cff1e7230 */ /* 0x000fc40000004100 */
[C---:B------:R-:W-:Y:S01]  /*9560*/  FMUL.FTZ R44, R31.reuse, R40 ;  /* 0x000000281f2c7220 */ /* 0x040fe20000410000 */
[C---:B------:R-:W-:Y:S01]  /*9570*/  FFMA.FTZ R42, R20.reuse, R41, -R45 ;  /* 0x00000029142a7223 */ /* 0x040fe2000001082d */
[----:B------:R-:W-:Y:S02]  /*9580*/  HADD2.F32 R34, -RZ, R27.H0_H0 ;  /* 0x2000001bff227230 */ /* 0x000fe40000004100 */
[----:B------:R-:W-:Y:S01]  /*9590*/  FFMA.FTZ R47, R20, R43, R47 ;  /* 0x0000002b142f7223 */ /* 0x000fe2000001002f */
[--C-:B------:R-:W-:Y:S02]  /*95a0*/  HADD2.F32 R45, -RZ, R36.reuse.H1_H1 ;  /* 0x30000024ff2d7230 */ /* 0x100fe40000004100 */
[----:B------:R-:W-:Y:S01]  /*95b0*/  FMUL.FTZ R20, R31, R30 ;  /* 0x0000001e1f147220 */ /* 0x000fe20000410000 */
[----:B------:R-:W-:Y:S02]  /*95c0*/  HADD2.F32 R41, -RZ, R36.H0_H0 ;  /* 0x20000024ff297230 */ /* 0x000fe40000004100 */
[----:B------:R-:W-:-:S02]  /*95d0*/  HADD2.F32 R21, -RZ, R13.H1_H1 ;  /* 0x3000000dff157230 */ /* 0x000fc40000004100 */
[C---:B------:R-:W-:Y:S01]  /*95e0*/  FMUL.FTZ R31, R34.reuse, R45 ;  /* 0x0000002d221f7220 */ /* 0x040fe20000410000 */
[----:B------:R-:W-:Y:S02]  /*95f0*/  HADD2.F32 R28, -RZ, R15.H0_H0 ;  /* 0x2000000fff1c7230 */ /* 0x000fe40000004100 */
[-C--:B------:R-:W-:Y:S01]  /*9600*/  FMUL.FTZ R34, R34, R41.reuse ;  /* 0x0000002922227220 */ /* 0x080fe20000410000 */
[----:B------:R-:W-:Y:S02]  /*9610*/  HADD2.F32 R35, -RZ, R27.H1_H1 ;  /* 0x3000001bff237230 */ /* 0x000fe40000004100 */
[----:B------:R-:W-:Y:S01]  /*9620*/  FFMA.FTZ R43, R21, R30, -R44 ;  /* 0x0000001e152b7223 */ /* 0x000fe2000001082c */
[----:B------:R-:W-:Y:S02]  /*9630*/  HADD2.F32 R36, -RZ, R46.H0_H0 ;  /* 0x2000002eff247230 */ /* 0x000fe40000004100 */
[----:B------:R-:W-:Y:S01]  /*9640*/  FFMA.FTZ R41, R28, R41, -R31 ;  /* 0x000000291c297223 */ /* 0x000fe2000001081f */
[----:B------:R-:W-:-:S02]  /*9650*/  HADD2.F32 R29, -RZ, R15.H1_H1 ;  /* 0x3000000fff1d7230 */ /* 0x000fc40000004100 */
[----:B------:R-:W-:Y:S01]  /*9660*/  FFMA.FTZ R45, R28, R45, R34 ;  /* 0x0000002d1c2d7223 */ /* 0x000fe20000010022 */
[----:B------:R-:W-:Y:S02]  /*9670*/  HADD2.F32 R30, -RZ, R50.H0_H0 ;  /* 0x20000032ff1e7230 */ /* 0x000fe40000004100 */
[----:B------:R-:W-:Y:S01]  /*9680*/  FFMA.FTZ R40, R21, R40, R20 ;  /* 0x0000002815287223 */ /* 0x000fe20000010014 */
[----:B------:R-:W-:Y:S02]  /*9690*/  HADD2.F32 R25, -RZ, R24.H0_H0 ;  /* 0x20000018ff197230 */ /* 0x000fe40000004100 */
[C---:B------:R-:W-:Y:S01]  /*96a0*/  FMUL.FTZ R34, R35.reuse, R36 ;  /* 0x0000002423227220 */ /* 0x040fe20000410000 */
[----:B------:R-:W-:Y:S02]  /*96b0*/  HADD2.F32 R28, -RZ, R38.H1_H1 ;  /* 0x30000026ff1c7230 */ /* 0x000fe40000004100 */
[----:B------:R-:W-:Y:S01]  /*96c0*/  FMUL.FTZ R46, R35, R30 ;  /* 0x0000001e232e7220 */ /* 0x000fe20000410000 */
[----:B------:R-:W-:-:S02]  /*96d0*/  HADD2.F32 R20, -RZ, R53.H1_H1 ;  /* 0x30000035ff147230 */ /* 0x000fc40000004100 */
        /* <DEDUP_REMOVED lines=8> */
[----:B------:R-:W-:Y:S01]  /*9760*/  FFMA.FTZ R34, R13, R20, -R34 ;  /* 0x000000140d227223 */ /* 0x000fe20000010822 */
[----:B------:R-:W-:Y:S02]  /*9770*/  HADD2.F32 R15, -RZ, R14.H0_H0 ;  /* 0x2000000eff0f7230 */ /* 0x000fe40000004100 */
[----:B------:R-:W-:Y:S01]  /*9780*/  FMUL.FTZ R36, R27, R30 ;  /* 0x0000001e1b247220 */ /* 0x000fe20000410000 */
[----:B------:R-:W-:Y:S01]  /*9790*/  FFMA.FTZ R28, R13, R28, R25 ;  /* 0x0000001c0d1c7223 */ /* 0x000fe20000010019 */
[-C--:B------:R-:W-:Y:S01]  /*97a0*/  FMUL.FTZ R20, R27, R38.reuse ;  /* 0x000000261b147220 */ /* 0x080fe20000410000 */
[----:B------:R-:W-:Y:S02]  /*97b0*/  HADD2.F32 R24, -RZ, R24.H1_H1 ;  /* 0x30000018ff187230 */ /* 0x000fe40000004100 */
[C---:B------:R-:W-:Y:S01]  /*97c0*/  FFMA.FTZ R36, R15.reuse, R38, -R36 ;  /* 0x000000260f247223 */ /* 0x040fe20000010824 */
[----:B------:R-:W-:Y:S02]  /*97d0*/  HADD2.F32 R26, -RZ, R26.H1_H1 ;  /* 0x3000001aff1a7230 */ /* 0x000fe40000004100 */
[----:B------:R-:W-:Y:S01]  /*97e0*/  FFMA.FTZ R20, R15, R30, R20 ;  /* 0x0000001e0f147223 */ /* 0x000fe20000010014 */
[----:B------:R-:W-:-:S02]  /*97f0*/  HADD2.F32 R25, -RZ, R49.H0_H0 ;  /* 0x20000031ff197230 */ /* 0x000fc40000004100 */
[----:B------:R-:W-:Y:S02]  /*9800*/  HADD2.F32 R27, -RZ, R48.H0_H0 ;  /* 0x20000030ff1b7230 */ /* 0x000fe40000004100 */
        /* <DEDUP_REMOVED lines=22> */
.L_x_14365:
[----:B------:R-:W-:Y:S05]  /*9970*/  BSYNC B1 ;  /* 0x0000000000017941 */ /* 0x000fea0003800000 */
.L_x_14364:
[----:B------:R-:W-:Y:S01]  /*9980*/  PRMT R31, R0, 0x5410, R3 ;  /* 0x00005410001f7816 */ /* 0x000fe20000000003 */
[----:B------:R-:W-:Y:S06]  /*9990*/  @P0 BRA `(.L_x_14356) ;  /* 0x0000000400800947 */ /* 0x000fec0003800000 */
[----:B------:R-:W2:Y:S01]  /*99a0*/  LDL R20, [R1+0x18] ;  /* 0x0000180001147983 */ /* 0x000ea20000100800 */
[C---:B-1----:R-:W-:Y:S02]  /*99b0*/  VIADD R12, R206.reuse, 0x40 ;  /* 0x00000040ce0c7836 */ /* 0x042fe40000000000 */
[----:B0-----:R-:W-:Y:S01]  /*99c0*/  VIADD R13, R206, 0x40 ;  /* 0x00000040ce0d7836 */ /* 0x001fe20000000000 */
[----:B------:R-:W3:Y:S02]  /*99d0*/  LDL R42, [R1+0x144] ;  /* 0x00014400012a7983 */ /* 0x000ee40000100800 */
[----:B------:R-:W-:Y:S01]  /*99e0*/  SHF.L.U32 R12, R12, 0x6, RZ ;  /* 0x000000060c0c7819 */ /* 0x000fe200000006ff */
[----:B------:R-:W-:-:S03]  /*99f0*/  IMAD.SHL.U32 R13, R13, 0x40, RZ ;  /* 0x000000400d0d7824 */ /* 0x000fc600078e00ff */
[----:B------:R-:W-:Y:S02]  /*9a00*/  LOP3.LUT R12, R12, 0x1c0, RZ, 0xc0, !PT ;  /* 0x000001c00c0c7812 */ /* 0x000fe400078ec0ff */
[----:B------:R-:W-:Y:S02]  /*9a10*/  LOP3.LUT R13, R13, 0x1c0, RZ, 0xc0, !PT ;  /* 0x000001c00d0d7812 */ /* 0x000fe400078ec0ff */
[----:B------:R-:W-:-:S04]  /*9a20*/  SHF.R.U32.HI R12, RZ, 0x3, R12 ;  /* 0x00000003ff0c7819 */ /* 0x000fc8000001160c */
[----:B------:R-:W-:Y:S02]  /*9a30*/  LOP3.LUT R37, R12, R37, R13, 0x1e, !PT ;  /* 0x000000250c257212 */ /* 0x000fe400078e1e0d */
[--C-:B------:R-:W-:Y:S02]  /*9a40*/  SHF.R.U64 R35, R6, 0x10, R7.reuse ;  /* 0x0000001006237819 */ /* 0x100fe40000001207 */
[----:B------:R-:W-:Y:S02]  /*9a50*/  SHF.R.U32.HI R33, RZ, 0x10, R7 ;  /* 0x00000010ff217819 */ /* 0x000fe40000011607 */
[----:B------:R-:W-:Y:S01]  /*9a60*/  SHF.R.U64 R40, R10, 0x10, R11 ;  /* 0x000000100a287819 */ /* 0x000fe2000000120b */
[----:B------:R-:W-:Y:S01]  /*9a70*/  HADD2.F32 R10, -RZ, R56.H1_H1 ;  /* 0x30000038ff0a7230 */ /* 0x000fe20000004100 */
[----:B------:R-:W-:Y:S02]  /*9a80*/  SHF.R.U32.HI R21, RZ, 0x10, R9 ;  /* 0x00000010ff157819 */ /* 0x000fe40000011609 */
[----:B------:R-:W-:-:S05]  /*9a90*/  SHF.R.U32.HI R28, RZ, 0x10, R5 ;  /* 0x00000010ff1c7819 */ /* 0x000fca0000011605 */
[----:B------:R-:W-:Y:S01]  /*9aa0*/  HADD2.F32 R28, -RZ, R28.H0_H0 ;  /* 0x2000001cff1c7230 */ /* 0x000fe20000004100 */
[----:B------:R-:W-:Y:S02]  /*9ab0*/  SHF.R.U64 R41, R8, 0x10, R9 ;  /* 0x0000001008297819 */ /* 0x000fe40000001209 */
[----:B------:R-:W-:Y:S01]  /*9ac0*/  SHF.R.U32.HI R39, RZ, 0x10, R11 ;  /* 0x00000010ff277819 */ /* 0x000fe2000001160b */
[----:B------:R-:W-:Y:S01]  /*9ad0*/  HADD2.F32 R11, -RZ, R55.H0_H0 ;  /* 0x20000037ff0b7230 */ /* 0x000fe20000004100 */
[----:B------:R-:W-:Y:S01]  /*9ae0*/  SHF.R.U64 R38, R4, 0x10, R5 ;  /* 0x0000001004267819 */ /* 0x000fe20000001205 */
[----:B--2---:R-:W-:-:S04]  /*9af0*/  IMAD.IADD R37, R20, 0x1, R37 ;  /* 0x0000000114257824 */ /* 0x004fc800078e0225 */
[----:B------:R-:W-:Y:S01]  /*9b00*/  IMAD R37, R37, 0x2, R22 ;  /* 0x0000000225257824 */ /* 0x000fe200078e0216 */
[----:B---3--:R-:W0:Y:S04]  /*9b10*/  LDS.128 R12, [R42+0x18400] ;  /* 0x018400002a0c7984 */ /* 0x008e280000000c00 */
[----:B------:R-:W1:Y:S01]  /*9b20*/  LDS.128 R24, [R37+0x18400] ;  /* 0x0184000025187984 */ /* 0x000e620000000c00 */
[----:B------:R-:W-:Y:S02]  /*9b30*/  HADD2.F32 R20, -RZ, R54.H1_H1 ;  /* 0x30000036ff147230 */ /* 0x000fe40000004100 */
[----:B0-----:R-:W-:Y:S02]  /*9b40*/  HADD2.F32 R3, -RZ, R13.H0_H0 ;  /* 0x2000000dff037230 */ /* 0x001fe40000004100 */
[----:B-1----:R-:W-:-:S05]  /*9b50*/  HADD2.F32 R7, -RZ, R25.H0_H0 ;  /* 0x20000019ff077230 */ /* 0x002fca0000004100 */
[C---:B------:R-:W-:Y:S01]  /*9b60*/  FMUL.FTZ R30, R7.reuse, R20 ;  /* 0x00000014071e7220 */ /* 0x040fe20000410000 */
[-C--:B------:R-:W-:Y:S01]  /*9b70*/  FMUL.FTZ R34, R7, R10.reuse ;  /* 0x0000000a07227220 */ /* 0x080fe20000410000 */
[----:B------:R-:W-:Y:S02]  /*9b80*/  HADD2.F32 R25, -RZ, R25.H1_H1 ;  /* 0x30000019ff197230 */ /* 0x000fe40000004100 */
[C---:B------:R-:W-:Y:S01]  /*9b90*/  FFMA.FTZ R30, R3.reuse, R10, -R30 ;  /* 0x0000000a031e7223 */ /* 0x040fe2000001081e */
[----:B------:R-:W-:Y:S02]  /*9ba0*/  HADD2.F32 R6, -RZ, R24.H0_H0 ;  /* 0x20000018ff067230 */ /* 0x000fe40000004100 */
[----:B------:R-:W-:Y:S01]  /*9bb0*/  FFMA.FTZ R34, R3, R20, R34 ;  /* 0x0000001403227223 */ /* 0x000fe20000010022 */
[----:B------:R-:W-:Y:S02]  /*9bc0*/  HADD2.F32 R10, -RZ, R21.H0_H0 ;  /* 0x20000015ff0a7230 */ /* 0x000fe40000004100 */
[----:B------:R-:W-:-:S02]  /*9bd0*/  HADD2.F32 R7, -RZ, R54.H0_H0 ;  /* 0x20000036ff077230 */ /* 0x000fc40000004100 */
[----:B------:R-:W-:Y:S02]  /*9be0*/  HADD2.F32 R3, -RZ, R56.H0_H0 ;  /* 0x20000038ff037230 */ /* 0x000fe40000004100 */
[C---:B------:R-:W-:Y:S01]  /*9bf0*/  FMUL.FTZ R36, R25.reuse, R28 ;  /* 0x0000001c19247220 */ /* 0x040fe20000410000 */
[----:B------:R-:W-:Y:S02]  /*9c00*/  HADD2.F32 R13, -RZ, R13.H1_H1 ;  /* 0x3000000dff0d7230 */ /* 0x000fe40000004100 */
[-C--:B------:R-:W-:Y:S01]  /*9c10*/  FMUL.FTZ R20, R25, R10.reuse ;  /* 0x0000000a19147220 */ /* 0x080fe20000410000 */
[----:B------:R-:W-:Y:S02]  /*9c20*/  HADD2.F32 R0, -RZ, R12.H0_H0 ;  /* 0x2000000cff007230 */ /* 0x000fe40000004100 */
[C---:B------:R-:W-:Y:S01]  /*9c30*/  FMUL.FTZ R21, R6.reuse, R7 ;  /* 0x0000000706157220 */ /* 0x040fe20000410000 */
[-C--:B------:R-:W-:Y:S01]  /*9c40*/  FMUL.FTZ R6, R6, R3.reuse ;  /* 0x0000000306067220 */ /* 0x080fe20000410000 */
[C---:B------:R-:W-:Y:S01]  /*9c50*/  FFMA.FTZ R25, R13.reuse, R10, -R36 ;  /* 0x0000000a0d197223 */ /* 0x040fe20000010824 */
[----:B------:R-:W-:Y:S01]  /*9c60*/  FFMA.FTZ R29, R13, R28, R20 ;  /* 0x0000001c0d1d7223 */ /* 0x000fe20000010014 */
[----:B------:R-:W-:Y:S01]  /*9c70*/  FFMA.FTZ R21, R0, R3, -R21 ;  /* 0x0000000300157223 */ /* 0x000fe20000010815 */
[----:B------:R-:W-:-:S02]  /*9c80*/  HADD2.F32 R8, -RZ, R26.H0_H0 ;  /* 0x2000001aff087230 */ /* 0x000fc40000004100 */
[----:B------:R-:W-:Y:S01]  /*9c90*/  FFMA.FTZ R13, R0, R7, R6 ;  /* 0x00000007000d7223 */ /* 0x000fe20000010006 */
[----:B------:R-:W-:Y:S02]  /*9ca0*/  HADD2.F32 R9, -RZ, R27.H0_H0 ;  /* 0x2000001bff097230 */ /* 0x000fe40000004100 */
[----:B------:R-:W-:Y:S02]  /*9cb0*/  HADD2.F32 R3, -RZ, R31.H0_H0 ;  /* 0x2000001fff037230 */ /* 0x000fe40000004100 */
[----:B------:R-:W-:Y:S02]  /*9cc0*/  HADD2.F32 R10, -RZ, R55.H1_H1 ;  /* 0x30000037ff0a7230 */ /* 0x000fe40000004100 */
[----:B------:R-:W-:Y:S02]  /*9cd0*/  HADD2.F32 R0, -RZ, R31.H1_H1 ;  /* 0x3000001fff007230 */ /* 0x000fe40000004100 */
[----:B------:R-:W-:Y:S01]  /*9ce0*/  FMUL.FTZ R7, R8, R11 ;  /* 0x0000000b08077220 */ /* 0x000fe20000410000 */
[----:B------:R-:W-:-:S02]  /*9cf0*/  HADD2.F32 R5, -RZ, R15.H0_H0 ;  /* 0x2000000fff057230 */ /* 0x000fc40000004100 */
[----:B------:R-:W-:Y:S01]  /*9d00*/  FMUL.FTZ R31, R8, R3 ;  /* 0x00000003081f7220 */ /* 0x000fe20000410000 */
[----:B------:R-:W-:Y:S02]  /*9d10*/  HADD2.F32 R4, -RZ, R14.H0_H0 ;  /* 0x2000000eff047230 */ /* 0x000fe40000004100 */
[C---:B------:R-:W-:Y:S01]  /*9d20*/  FMUL.FTZ R28, R9.reuse, R10 ;  /* 0x0000000a091c7220 */ /* 0x040fe20000410000 */
[----:B------:R-:W-:Y:S02]  /*9d30*/  HADD2.F32 R27, -RZ, R27.H1_H1 ;  /* 0x3000001bff1b7230 */ /* 0x000fe40000004100 */
[-C--:B------:R-:W-:Y:S01]  /*9d40*/  FMUL.FTZ R9, R9, R0.reuse ;  /* 0x0000000009097220 */ /* 0x080fe20000410000 */
[----:B------:R-:W-:Y:S02]  /*9d50*/  HADD2.F32 R8, -RZ, R33.H0_H0 ;  /* 0x20000021ff087230 */ /* 0x000fe40000004100 */
[----:B------:R-:W-:Y:S02]  /*9d60*/  HADD2.F32 R6, -RZ, R39.H0_H0 ;  /* 0x20000027ff067230 */ /* 0x000fe40000004100 */
[----:B------:R-:W-:Y:S01]  /*9d70*/  FFMA.FTZ R28, R5, R0, -R28 ;  /* 0x00000000051c7223 */ /* 0x000fe2000001081c */
[----:B------:R-:W-:-:S02]  /*9d80*/  HADD2.F32 R15, -RZ, R15.H1_H1 ;  /* 0x3000000fff0f7230 */ /* 0x000fc40000004100 */
[C---:B------:R-:W-:Y:S01]  /*9d90*/  FFMA.FTZ R20, R4.reuse, R3, -R7 ;  /* 0x0000000304147223 */ /* 0x040fe20000010807 */
[----:B------:R-:W-:Y:S01]  /*9da0*/  FFMA.FTZ R31, R4, R11, R31 ;  /* 0x0000000b041f7223 */ /* 0x000fe2000001001f */
[----:B------:R-:W-:Y:S01]  /*9db0*/  FFMA.FTZ R0, R5, R10, R9 ;  /* 0x0000000a05007223 */ /* 0x000fe20000010009 */
[----:B------:R-:W-:Y:S02]  /*9dc0*/  HADD2.F32 R24, -RZ, R24.H1_H1 ;  /* 0x30000018ff187230 */ /* 0x000fe40000004100 */
[C---:B------:R-:W-:Y:S01]  /*9dd0*/  FMUL.FTZ R4, R27.reuse, R8 ;  /* 0x000000081b047220 */ /* 0x040fe20000410000 */
[----:B------:R-:W-:Y:S02]  /*9de0*/  HADD2.F32 R26, -RZ, R26.H1_H1 ;  /* 0x3000001aff1a7230 */ /* 0x000fe40000004100 */
[----:B------:R-:W-:Y:S01]  /*9df0*/  FMUL.FTZ R10, R27, R6 ;  /* 0x000000061b0a7220 */ /* 0x000fe20000410000 */
[----:B------:R-:W-:Y:S02]  /*9e00*/  HADD2.F32 R7, -RZ, R38.H0_H0 ;  /* 0x20000026ff077230 */ /* 0x000fe40000004100 */
[----:B------:R-:W-:-:S02]  /*9e10*/  HADD2.F32 R9, -RZ, R35.H0_H0 ;  /* 0x20000023ff097230 */ /* 0x000fc40000004100 */
[----:B------:R-:W-:Y:S02]  /*9e20*/  HADD2.F32 R3, -RZ, R41.H0_H0 ;  /* 0x20000029ff037230 */ /* 0x000fe40000004100 */
[----:B------:R-:W-:Y:S02]  /*9e30*/  HADD2.F32 R5, -RZ, R40.H0_H0 ;  /* 0x20000028ff057230 */ /* 0x000fe40000004100 */
[C---:B------:R-:W-:Y:S01]  /*9e40*/  FFMA.FTZ R27, R15.reuse, R6, -R4 ;  /* 0x000000060f1b7223 */ /* 0x040fe20000010804 */
[----:B------:R-:W-:Y:S02]  /*9e50*/  HADD2.F32 R12, -RZ, R12.H1_H1 ;  /* 0x3000000cff0c7230 */ /* 0x000fe40000004100 */
        /* <DEDUP_REMOVED lines=20> */
.L_x_14356:
[----:B------:R-:W-:Y:S05]  /*9fa0*/  BSYNC B0 ;  /* 0x0000000000007941 */ /* 0x000fea0003800000 */
.L_x_14342:
        /* <DEDUP_REMOVED lines=8> */
.L_x_14339:
[----:B---3--:R-:W3:Y:S01]  /*a030*/  S2R R0, SR_TID.X ;  /* 0x0000000000007919 */ /* 0x008ee20000002100 */
[----:B------:R-:W-:Y:S05]  /*a040*/  WARPSYNC.ALL ;  /* 0x0000000000007948 */ /* 0x000fea0003800000 */
[----:B---3--:R-:W-:-:S05]  /*a050*/  SHF.R.U32.HI R0, RZ, 0x7, R0 ;  /* 0x00000007ff007819 */ /* 0x008fca0000011600 */
[----:B01----:R-:W-:Y:S02]  /*a060*/  VIADD R13, R0, 0x8 ;  /* 0x00000008000d7836 */ /* 0x003fe40000000000 */
[----:B------:R-:W-:-:S03]  /*a070*/  IMAD.U32 R0, RZ, RZ, UR44 ;  /* 0x0000002cff007e24 */ /* 0x000fc6000f8e00ff */
[----:B------:R0:W-:Y:S02]  /*a080*/  BAR.SYNC.DEFER_BLOCKING R13, 0x100 ;  /* 0x0004000d0000751d */ /* 0x0001e40000010000 */
[----:B------:R-:W-:-:S13]  /*a090*/  ISETP.NE.AND P0, PT, R0, 0x3, PT ;  /* 0x000000030000780c */ /* 0x000fda0003f05270 */
[----:B0-----:R-:W-:Y:S05]  /*a0a0*/  @!P0 BRA `(.L_x_14366) ;  /* 0x0000000000048947 */ /* 0x001fea0003800000 */
[----:B------:R-:W-:Y:S01]  /*a0b0*/  BPT.TRAP 0x1 ;  /* 0x000000040000795c */ /* 0x000fe20000300000 */
.L_x_14366:
[----:B------:R-:W-:Y:S01]  /*a0c0*/  IMAD R12, R23, 0x8, R22 ;  /* 0x00000008170c7824 */ /* 0x000fe200078e0216 */
[----:B------:R-:W-:-:S04]  /*a0d0*/  SHF.L.U32 R73, R208, 0x1f, RZ ;  /* 0x0000001fd0497819 */ /* 0x000fc800000006ff */
[----:B------:R0:W1:Y:S01]  /*a0e0*/  SYNCS.PHASECHK.TRANS64.TRYWAIT P1, [R12+URZ+0x22830], R73 ;  /* 0x022830490c0075a7 */ /* 0x000062000802017f */
[----:B------:R-:W-:Y:S05]  /*a0f0*/  @!P0 BRA `(.L_x_14367) ;  /* 0x0000000000048947 */ /* 0x000fea0003800000 */
[----:B------:R-:W-:Y:S01]  /*a100*/  BPT.TRAP 0x1 ;  /* 0x000000040000795c */ /* 0x000fe20000300000 */
.L_x_14367:
[----:B------:R-:W-:Y:S01]  /*a110*/  VIADD R0, R22, 0x1c400 ;  /* 0x0001c40016007836 */ /* 0x000fe20000000000 */
[----:B--2---:R-:W-:Y:S01]  /*a120*/  LOP3.LUT R4, R32, 0x10000, RZ, 0xfc, !PT ;  /* 0x0001000020047812 */ /* 0x004fe200078efcff */
[----:B------:R-:W-:-:S03]  /*a130*/  IMAD.MOV.U32 R5, RZ, RZ, 0x40000040 ;  /* 0x40000040ff057424 */ /* 0x000fc600078e00ff */
[----:B------:R-:W-:-:S04]  /*a140*/  SHF.R.U32.HI R0, RZ, 0x4, R0 ;  /* 0x00000004ff007819 */ /* 0x000fc80000011600 */
[----:B------:R-:W-:-:S04]  /*a150*/  LOP3.LUT R0, R0, 0x3fff, RZ, 0xc0, !PT ;  /* 0x00003fff00007812 */ /* 0x000fc800078ec0ff */
[----:B------:R-:W-:Y:S01]  /*a160*/  LOP3.LUT R221, R0, 0x10000, RZ, 0xfc, !PT ;  /* 0x0001000000dd7812 */ /* 0x000fe200078efcff */
[----:B-1----:R-:W-:Y:S06]  /*a170*/  @P1 BRA `(.L_x_14368) ;  /* 0x0000000000081947 */ /* 0x002fec0003800000 */
[----:B------:R-:W1:Y:S02]  /*a180*/  SYNCS.PHASECHK.TRANS64.TRYWAIT P1, [R12+URZ+0x22830], R73 ;  /* 0x022830490c0075a7 */ /* 0x000e64000802017f */
[----:B-1----:R-:W-:Y:S05]  /*a190*/  @!P1 BRA `(.L_x_14369) ;  /* 0x0000014c006c9947 */ /* 0x002fea0003800000 */
.L_x_14368:
[----:B------:R-:W-:Y:S01]  /*a1a0*/  IMAD R6, R23, 0x300, R221 ;  /* 0x0000030017067824 */ /* 0x000fe200078e02dd */
[----:B------:R-:W-:Y:S05]  /*a1b0*/  WARPSYNC.ALL ;  /* 0x0000000000007948 */ /* 0x000fea0003800000 */
[----:B------:R-:W-:Y:S01]  /*a1c0*/  IMAD.MOV.U32 R7, RZ, RZ, 0x40000040 ;  /* 0x40000040ff077424 */ /* 0x000fe200078e00ff */
[----:B------:R-:W-:Y:S01]  /*a1d0*/  R2UR UR4, R4 ;  /* 0x00000000040472ca */ /* 0x000fe200000e0000 */
[----:B-----5:R-:W-:Y:S01]  /*a1e0*/  WARPGROUP.ARRIVE ;  /* 0x00000000000079c5 */ /* 0x020fe20000000000 */
[----:B------:R-:W-:Y:S01]  /*a1f0*/  R2UR UR5, R5 ;  /* 0x00000000050572ca */ /* 0x000fe200000e0000 */
[C---:B------:R-:W-:Y:S01]  /*a200*/  VIADD R8, R6.reuse, 0x2 ;  /* 0x0000000206087836 */ /* 0x040fe20000000000 */
[----:B------:R-:W-:Y:S01]  /*a210*/  R2UR UR6, R6 ;  /* 0x00000000060672ca */ /* 0x000fe200000e0000 */
[----:B------:R-:W-:Y:S01]  /*a220*/  IMAD.MOV.U32 R21, RZ, RZ, 0x40000040 ;  /* 0x40000040ff157424 */ /* 0x000fe200078e00ff */
[----:B------:R-:W-:Y:S01]  /*a230*/  R2UR UR7, R7 ;  /* 0x00000000070772ca */ /* 0x000fe200000e0000 */
[----:B------:R-:W-:Y:S01]  /*a240*/  IMAD.MOV.U32 R9, RZ, RZ, 0x40000040 ;  /* 0x40000040ff097424 */ /* 0x000fe200078e00ff */
[C---:B------:R-:W-:Y:S01]  /*a250*/  IADD3 R20, R4.reuse, 0x2, RZ ;  /* 0x0000000204147810 */ /* 0x040fe20007ffe0ff */
[----:B------:R-:W-:Y:S01]  /*a260*/  VIADD R10, R4, 0x4 ;  /* 0x00000004040a7836 */ /* 0x000fe20000000000 */
[----:B------:R-:W-:Y:S01]  /*a270*/  MOV R7, 0x40000040 ;  /* 0x4000004000077802 */ /* 0x000fe20000000f00 */
[----:B------:R-:W-:Y:S01]  /*a280*/  IMAD.MOV.U32 R11, RZ, RZ, 0x40000040 ;  /* 0x40000040ff0b7424 */ /* 0x000fe200078e00ff */
[----:B------:R-:W2:Y:S07]  /*a290*/  S2R R0, SR_TID.X ;  /* 0x0000000000007919 */ /* 0x000eae0000002100 */
[----:B------:R-:W-:Y:S01]  /*a2a0*/  HGMMA.64x96x16.F32 R24, gdesc[UR4], RZ, !UPT, gsb0 ;  /* 0x01600000041879f0 */ /* 0x000fe2000c0008ff */
[----:B------:R-:W-:-:S02]  /*a2b0*/  R2UR UR4, R20 ;  /* 0x00000000140472ca */ /* 0x000fc400000e0000 */
[----:B------:R-:W-:Y:S02]  /*a2c0*/  R2UR UR5, R21 ;  /* 0x00000000150572ca */ /* 0x000fe400000e0000 */
[----:B------:R-:W-:Y:S01]  /*a2d0*/  R2UR UR6, R8 ;  /* 0x00000000080672ca */ /* 0x000fe200000e0000 */
[C---:B------:R-:W-:Y:S01]  /*a2e0*/  VIADD R8, R6.reuse, 0x4 ;  /* 0x0000000406087836 */ /* 0x040fe20000000000 */
[----:B------:R-:W-:Y:S01]  /*a2f0*/  R2UR UR7, R9 ;  /* 0x00000000090772ca */ /* 0x000fe200000e0000 */
[----:B------:R-:W-:Y:S02]  /*a300*/  IMAD.MOV.U32 R9, RZ, RZ, 0x40000040 ;  /* 0x40000040ff097424 */ /* 0x000fe400078e00ff */
[----:B------:R-:W-:Y:S01]  /*a310*/  VIADD R6, R6, 0x6 ;  /* 0x0000000606067836 */ /* 0x000fe20000000000 */
[----:B--2---:R-:W-:-:S04]  /*a320*/  SHF.R.U32.HI R0, RZ, 0x7, R0 ;  /* 0x00000007ff007819 */ /* 0x004fc80000011600 */
[----:B------:R-:W-:Y:S01]  /*a330*/  IADD3 R15, -R0, 0xb, RZ ;  /* 0x0000000b000f7810 */ /* 0x000fe20007ffe1ff */
[----:B------:R-:W-:Y:S02]  /*a340*/  WARPGROUP.DEPBAR.LE gsb0, 0x0 ;  /* 0x00008000000079c5 */ /* 0x000fe40000010000 */
[----:B------:R-:W-:-:S06]  /*a350*/  WARPGROUP.ARRIVE ;  /* 0x00000000000079c5 */ /* 0x000fcc0000000000 */
[----:B------:R-:W-:Y:S01]  /*a360*/  HGMMA.64x96x16.F32 R24, gdesc[UR4], R24, gsb0 ;  /* 0x01600000041879f0 */ /* 0x000fe20008000818 */
        /* <DEDUP_REMOVED lines=20> */
.L_x_14370:
[----:B------:R-:W3:Y:S01]  /*a4b0*/  LDL R0, [R1+0x1c] ;  /* 0x00001c0001007983 */ /* 0x000ee20000100800 */
[----:B------:R-:W4:Y:S03]  /*a4c0*/  LDC R3, c[0x0][0x448] ;  /* 0x00011200ff037b82 */ /* 0x000f260000000800 */
[----:B------:R-:W5:Y:S04]  /*a4d0*/  LDL R72, [R1+0x4] ;  /* 0x0000040001487983 */ /* 0x000f680000100800 */
[----:B------:R-:W2:Y:S01]  /*a4e0*/  LDL R14, [R1+0xc] ;  /* 0x00000c00010e7983 */ /* 0x000ea20000100800 */
[----:B------:R-:W-:Y:S01]  /*a4f0*/  LOP3.LUT R18, R18, 0xfffffff7, RZ, 0xc0, !PT ;  /* 0xfffffff712127812 */ /* 0x000fe200078ec0ff */
[----:B------:R-:W-:Y:S01]  /*a500*/  ULDC UR37, c[0x0][0x988] ;  /* 0x0002620000257ab9 */ /* 0x000fe20000000800 */
[----:B----4-:R-:W-:-:S13]  /*a510*/  ISETP.NE.AND P1, PT, R3, 0x1, PT ;  /* 0x000000010300780c */ /* 0x010fda0003f25270 */
[----:B------:R-:W4:Y:S01]  /*a520*/  @P1 LDC R3, c[0x0][0x44c] ;  /* 0x00011300ff031b82 */ /* 0x000f220000000800 */
[----:B------:R-:W-:-:S07]  /*a530*/  @P1 LOP3.LUT R18, R18, 0x8, RZ, 0xfc, !PT ;  /* 0x0000000812121812 */ /* 0x000fce00078efcff */
[----:B------:R-:W0:Y:S01]  /*a540*/  @P1 LDC R7, c[0x0][0x450] ;  /* 0x00011400ff071b82 */ /* 0x000e220000000800 */
[----:B---3--:R-:W-:-:S04]  /*a550*/  IMAD.IADD R6, R0, 0x1, R222 ;  /* 0x0000000100067824 */ /* 0x008fc800078e02de */
[----:B----4-:R-:W-:-:S04]  /*a560*/  @P1 IMAD.HI.U32 R0, R6, R3, RZ ;  /* 0x0000000306001227 */ /* 0x010fc800078e00ff */
[----:B-----5:R-:W-:Y:S01]  /*a570*/  IMAD R72, R172, -0x60, R72 ;  /* 0xffffffa0ac487824 */ /* 0x020fe200078e0248 */
[----:B0-----:R-:W-:-:S04]  /*a580*/  @P1 SHF.R.U32.HI R6, RZ, R7, R0 ;  /* 0x00000007ff061219 */ /* 0x001fc80000011600 */
[C-C-:B--2---:R-:W-:Y:S01]  /*a590*/  IADD3 R75, -R14.reuse, 0x61, R72.reuse ;  /* 0x000000610e4b7810 */ /* 0x144fe20007ffe148 */
[----:B------:R-:W0:Y:S01]  /*a5a0*/  SHFL.IDX PT, R0, R6, 0x1, 0x1c1f ;  /* 0x003c1f0006007f89 */ /* 0x000e2200000e0000 */
[----:B------:R-:W-:-:S03]  /*a5b0*/  IADD3 R72, -R14, 0x60, R72 ;  /* 0x000000600e487810 */ /* 0x000fc60007ffe148 */
[----:B------:R-:W-:Y:S01]  /*a5c0*/  IMAD.IADD R75, R75, 0x1, -R224 ;  /* 0x000000014b4b7824 */ /* 0x000fe200078e0ae0 */
[----:B------:R-:W2:Y:S04]  /*a5d0*/  SHFL.IDX PT, R6, R6, RZ, 0x1c1f ;  /* 0x001c1fff06067589 */ /* 0x000ea800000e0000 */
        /* <DEDUP_REMOVED lines=88> */
[----:B0-----:R-:W-:Y:S02]  /*ab60*/  FMNMX.FTZ R77, R14, R77, !PT ;  /* 0x0000004d0e4d7209 */ /* 0x001fe40007810000 */
[----:B------:R-:W-:Y:S02]  /*ab70*/  ISETP.GT.AND P1, PT, R72, 0x18, PT ;  /* 0x000000184800780c */ /* 0x000fe40003f24270 */
[----:B------:R-:W-:Y:S01]  /*ab80*/  FSEL R33, R33, -INF , P3 ;  /* 0xff80000021217808 */ /* 0x000fe20001800000 */
[----:B------:R-:W0:Y:S01]  /*ab90*/  SHFL.BFLY PT, R0, R77, 0x1, 0x1f ;  /* 0x0c201f004d007f89 */ /* 0x000e2200000e0000 */
        /* <DEDUP_REMOVED lines=9> */
[C---:B------:R-:W-:Y:S02]  /*ac30*/  ISETP.GT.AND P1, PT, R72.reuse, 0x28, PT ;  /* 0x000000284800780c */ /* 0x040fe40003f24270 */
[----:B------:R-:W-:Y:S02]  /*ac40*/  FSEL R41, R41, -INF , P2 ;  /* 0xff80000029297808 */ /* 0x000fe40001000000 */
[----:B------:R-:W-:Y:S02]  /*ac50*/  ISETP.GT.AND P2, PT, R72, 0x29, PT ;  /* 0x000000294800780c */ /* 0x000fe40003f44270 */
[----:B0-----:R-:W-:-:S02]  /*ac60*/  FMNMX.FTZ R0, R77, R0, !PT ;  /* 0x000000004d007209 */ /* 0x001fc40007810000 */
[----:B------:R-:W-:Y:S02]  /*ac70*/  FSEL R44, R44, -INF , P1 ;  /* 0xff8000002c2c7808 */ /* 0x000fe40000800000 */
[C---:B------:R-:W-:Y:S01]  /*ac80*/  FSETP.NEU.FTZ.AND P4, PT, R0.reuse, -INF , PT ;  /* 0xff8000000000780b */ /* 0x040fe20003f9d000 */
[----:B------:R-:W-:Y:S01]  /*ac90*/  FMUL.FTZ R6, R0, UR37 ;  /* 0x0000002500067c20 */ /* 0x000fe20008410000 */
[----:B------:R-:W-:Y:S02]  /*aca0*/  ISETP.GT.AND P1, PT, R72, 0x30, PT ;  /* 0x000000304800780c */ /* 0x000fe40003f24270 */
[----:B------:R-:W-:Y:S02]  /*acb0*/  FSEL R45, R45, -INF , P2 ;  /* 0xff8000002d2d7808 */ /* 0x000fe40001000000 */
        /* <DEDUP_REMOVED lines=23> */
[----:B------:R-:W0:Y:S01]  /*ae30*/  MUFU.EX2 R14, R14 ;  /* 0x0000000e000e7308 */ /* 0x000e220000000800 */
        /* <DEDUP_REMOVED lines=25> */
[----:B------:R-:W-:Y:S01]  /*afd0*/  FFMA.FTZ R171, R70, UR37, -R6 ;  /* 0x0000002546ab7c23 */ /* 0x000fe20008010806 */
[----:B------:R-:W-:-:S02]  /*afe0*/  ISETP.GT.AND P1, PT, R72, 0x50, PT ;  /* 0x000000504800780c */ /* 0x000fc40003f24270 */
[----:B------:R-:W-:Y:S02]  /*aff0*/  FSEL R61, R61, -INF , P2 ;  /* 0xff8000003d3d7808 */ /* 0x000fe40001000000 */
[----:B------:R-:W-:Y:S01]  /*b000*/  FMNMX.FTZ R34, R60, R3, !PT ;  /* 0x000000033c227209 */ /* 0x000fe20007810000 */
[----:B------:R-:W-:Y:S01]  /*b010*/  MUFU.EX2 R30, R30 ;  /* 0x0000001e001e7308 */ /* 0x000fe20000000800 */
[----:B------:R-:W-:Y:S02]  /*b020*/  ISETP.GT.AND P2, PT, R72, 0x51, PT ;  /* 0x000000514800780c */ /* 0x000fe40003f44270 */
[----:B------:R-:W-:Y:S01]  /*b030*/  FSEL R7, R64, -INF , P1 ;  /* 0xff80000040077808 */ /* 0x000fe20000800000 */
[----:B------:R-:W-:Y:S01]  /*b040*/  FFMA.FTZ R64, R39, UR37, -R6 ;  /* 0x0000002527407c23 */ /* 0x000fe20008010806 */
[----:B------:R-:W-:Y:S02]  /*b050*/  FMNMX.FTZ R34, R61, R34, !PT ;  /* 0x000000223d227209 */ /* 0x000fe40007810000 */
[----:B------:R-:W-:Y:S01]  /*b060*/  ISETP.GT.AND P1, PT, R72, 0x58, PT ;  /* 0x000000584800780c */ /* 0x000fe20003f24270 */
[----:B------:R-:W-:Y:S01]  /*b070*/  MUFU.EX2 R155, R155 ;  /* 0x0000009b009b7308 */ /* 0x000fe20000000800 */
[----:B------:R-:W-:-:S02]  /*b080*/  FSEL R65, R65, -INF , P2 ;  /* 0xff80000041417808 */ /* 0x000fc40001000000 */
[----:B------:R-:W-:Y:S02]  /*b090*/  FMNMX.FTZ R34, R7, R34, !PT ;  /* 0x0000002207227209 */ /* 0x000fe40007810000 */
[----:B------:R-:W-:Y:S01]  /*b0a0*/  ISETP.GT.AND P2, PT, R72, 0x59, PT ;  /* 0x000000594800780c */ /* 0x000fe20003f44270 */
[----:B------:R-:W-:Y:S01]  /*b0b0*/  FFMA.FTZ R72, R43, UR37, -R6 ;  /* 0x000000252b487c23 */ /* 0x000fe20008010806 */
[----:B------:R-:W-:Y:S01]  /*b0c0*/  FSEL R68, R68, -INF , P1 ;  /* 0xff80000044447808 */ /* 0x000fe20000800000 */
[----:B------:R-:W-:Y:S01]  /*b0d0*/  IMAD.U32 R43, RZ, RZ, UR41 ;  /* 0x00000029ff2b7e24 */ /* 0x000fe2000f8e00ff */
[----:B------:R-:W-:Y:S01]  /*b0e0*/  FMNMX.FTZ R3, R65, R34, !PT ;  /* 0x0000002241037209 */ /* 0x000fe20007810000 */
[----:B------:R-:W-:Y:S01]  /*b0f0*/  MUFU.EX2 R64, R64 ;  /* 0x0000004000407308 */ /* 0x000fe20000000800 */
[----:B------:R-:W-:Y:S02]  /*b100*/  FSEL R69, R69, -INF , P2 ;  /* 0xff80000045457808 */ /* 0x000fe40001000000 */
[----:B------:R-:W-:-:S04]  /*b110*/  FMNMX.FTZ R34, R68, R3, !PT ;  /* 0x0000000344227209 */ /* 0x000fc80007810000 */
[----:B------:R-:W-:Y:S01]  /*b120*/  FMNMX.FTZ R34, R69, R34, !PT ;  /* 0x0000002245227209 */ /* 0x000fe20007810000 */
[----:B------:R-:W-:Y:S04]  /*b130*/  MUFU.EX2 R157, R157 ;  /* 0x0000009d009d7308 */ /* 0x000fe80000000800 */
[----:B------:R-:W2:Y:S04]  /*b140*/  SHFL.BFLY PT, R3, R34, 0x2, 0x1f ;  /* 0x0c401f0022037f89 */ /* 0x000ea800000e0000 */
[----:B------:R-:W-:Y:S08]  /*b150*/  MUFU.EX2 R72, R72 ;  /* 0x0000004800487308 */ /* 0x000ff00000000800 */
[----:B------:R-:W-:Y:S08]  /*b160*/  MUFU.EX2 R159, R159 ;  /* 0x0000009f009f7308 */ /* 0x000ff00000000800 */
[----:B------:R-:W-:Y:S01]  /*b170*/  MUFU.EX2 R74, R74 ;  /* 0x0000004a004a7308 */ /* 0x000fe20000000800 */
[----:B--2---:R-:W-:Y:S01]  /*b180*/  FMNMX.FTZ R27, R34, R3, !PT ;  /* 0x00000003221b7209 */ /* 0x004fe20007810000 */
[----:B------:R-:W-:-:S06]  /*b190*/  FFMA.FTZ R34, R55, UR37, -R6 ;  /* 0x0000002537227c23 */ /* 0x000fcc0008010806 */
[----:B------:R-:W-:Y:S01]  /*b1a0*/  MUFU.EX2 R161, R161 ;  /* 0x000000a100a17308 */ /* 0x000fe20000000800 */
[----:B------:R-:W2:Y:S07]  /*b1b0*/  SHFL.BFLY PT, R46, R27, 0x1, 0x1f ;  /* 0x0c201f001b2e7f89 */ /* 0x000eae00000e0000 */
[----:B------:R-:W-:Y:S08]  /*b1c0*/  MUFU.EX2 R50, R50 ;  /* 0x0000003200327308 */ /* 0x000ff00000000800 */
[----:B------:R-:W-:Y:S08]  /*b1d0*/  MUFU.EX2 R163, R163 ;  /* 0x000000a300a37308 */ /* 0x000ff00000000800 */
[----:B------:R-:W-:Y:S01]  /*b1e0*/  MUFU.EX2 R34, R34 ;  /* 0x0000002200227308 */ /* 0x000fe20000000800 */
[----:B--2---:R-:W-:Y:S01]  /*b1f0*/  FMNMX.FTZ R3, R27, R46, !PT ;  /* 0x0000002e1b037209 */ /* 0x004fe20007810000 */
        /* <DEDUP_REMOVED lines=15> */
[----:B------:R-:W-:Y:S01]  /*b2f0*/  FFMA.FTZ R31, R37, UR37, -R54 ;  /* 0x00000025251f7c23 */ /* 0x000fe20008010836 */
[----:B0-----:R-:W-:Y:S01]  /*b300*/  FADD.FTZ R28, R201, R14 ;  /* 0x0000000ec91c7221 */ /* 0x001fe20000010000 */
[----:B------:R-:W-:-:S02]  /*b310*/  VIADD R24, R12, 0x22840 ;  /* 0x000228400c187836 */ /* 0x000fc40000000000 */
[--C-:B------:R-:W-:Y:S01]  /*b320*/  FFMA.FTZ R156, R40, UR37, -R54.reuse ;  /* 0x00000025289c7c23 */ /* 0x100fe20008010836 */
[--C-:B------:R-:W-:Y:S01]  /*b330*/  FFMA.FTZ R158, R44, UR37, -R54.reuse ;  /* 0x000000252c9e7c23 */ /* 0x100fe20008010836 */
[----:B------:R-:W0:Y:S01]  /*b340*/  MUFU.EX2 R25, R25 ;  /* 0x0000001900197308 */ /* 0x000e220000000800 */
[----:B------:R-:W-:Y:S01]  /*b350*/  FFMA.FTZ R35, R45, UR37, -R54 ;  /* 0x000000252d237c23 */ /* 0x000fe20008010836 */
[----:B------:R-:W-:Y:S01]  /*b360*/  PRMT R24, R43, 0x654, R24 ;  /* 0x000006542b187816 */ /* 0x000fe20000000018 */
[--C-:B------:R-:W-:Y:S01]  /*b370*/  FFMA.FTZ R160, R48, UR37, -R54.reuse ;  /* 0x0000002530a07c23 */ /* 0x100fe20008010836 */
[--C-:B------:R-:W-:Y:S01]  /*b380*/  FFMA.FTZ R37, R49, UR37, -R54.reuse ;  /* 0x0000002531257c23 */ /* 0x100fe20008010836 */
[--C-:B------:R-:W-:Y:S01]  /*b390*/  FFMA.FTZ R162, R52, UR37, -R54.reuse ;  /* 0x0000002534a27c23 */ /* 0x100fe20008010836 */
[----:B------:R2:W-:Y:S01]  /*b3a0*/  SYNCS.ARRIVE.TRANS64.RED.A1T0 RZ, [R24+URZ], RZ ;  /* 0x000000ff18ff79a7 */ /* 0x0005e2000810043f */
[--C-:B------:R-:W-:Y:S01]  /*b3b0*/  FFMA.FTZ R39, R53, UR37, -R54.reuse ;  /* 0x0000002535277c23 */ /* 0x100fe20008010836 */
[----:B------:R-:W3:Y:S01]  /*b3c0*/  MUFU.EX2 R202, R202 ;  /* 0x000000ca00ca7308 */ /* 0x000ee20000000800 */
[----:B------:R-:W-:Y:S01]  /*b3d0*/  F2FP.F16.F32.PACK_AB R201, R14, R201 ;  /* 0x000000c90ec9723e */ /* 0x000fe200000000ff */
[--C-:B------:R-:W-:Y:S01]  /*b3e0*/  FFMA.FTZ R164, R56, UR37, -R54.reuse ;  /* 0x0000002538a47c23 */ /* 0x100fe20008010836 */
[--C-:B------:R-:W-:Y:S01]  /*b3f0*/  FFMA.FTZ R166, R60, UR37, -R54.reuse ;  /* 0x000000253ca67c23 */ /* 0x100fe20008010836 */
[--C-:B------:R-:W-:Y:S01]  /*b400*/  FFMA.FTZ R61, R61, UR37, -R54.reuse ;  /* 0x000000253d3d7c23 */ /* 0x100fe20008010836 */
[--C-:B------:R-:W-:Y:S01]  /*b410*/  FFMA.FTZ R65, R65, UR37, -R54.reuse ;  /* 0x0000002541417c23 */ /* 0x100fe20008010836 */
[----:B------:R-:W-:-:S02]  /*b420*/  FFMA.FTZ R68, R68, UR37, -R54 ;  /* 0x0000002544447c23 */ /* 0x000fc40008010836 */
[----:B------:R-:W4:Y:S01]  /*b430*/  MUFU.EX2 R27, R27 ;  /* 0x0000001b001b7308 */ /* 0x000f220000000800 */
[----:B0-----:R-:W-:Y:S01]  /*b440*/  FADD.FTZ R41, R200, R25 ;  /* 0x00000019c8297221 */ /* 0x001fe20000010000 */
[----:B------:R-:W-:-:S06]  /*b450*/  F2FP.F16.F32.PACK_AB R200, R25, R200 ;  /* 0x000000c819c8723e */ /* 0x000fcc00000000ff */
[----:B------:R-:W2:Y:S01]  /*b460*/  MUFU.EX2 R152, R152 ;  /* 0x0000009800987308 */ /* 0x000ea20000000800 */
[----:B---3--:R-:W-:Y:S01]  /*b470*/  FADD.FTZ R32, R202, R41 ;  /* 0x00000029ca207221 */ /* 0x008fe20000010000 */
[----:B------:R-:W-:Y:S01]  /*b480*/  FADD.FTZ R41, R203, R28 ;  /* 0x0000001ccb297221 */ /* 0x000fe20000010000 */
[----:B------:R-:W-:-:S03]  /*b490*/  F2FP.F16.F32.PACK_AB R203, R26, R203 ;  /* 0x000000cb1acb723e */ /* 0x000fc600000000ff */
[----:B------:R-:W-:Y:S01]  /*b4a0*/  FADD.FTZ R28, R26, R41 ;  /* 0x000000291a1c7221 */ /* 0x000fe20000010000 */
[----:B------:R-:W-:Y:S01]  /*b4b0*/  FFMA.FTZ R41, R57, UR37, -R54 ;  /* 0x0000002539297c23 */ /* 0x000fe20008010836 */
[----:B------:R-:W0:Y:S01]  /*b4c0*/  MUFU.EX2 R29, R29 ;  /* 0x0000001d001d7308 */ /* 0x000e220000000800 */
[C---:B----4-:R-:W-:Y:S01]  /*b4d0*/  FADD.FTZ R43, R27.reuse, R32 ;  /* 0x000000201b2b7221 */ /* 0x050fe20000010000 */
[----:B------:R-:W-:-:S06]  /*b4e0*/  F2FP.F16.F32.PACK_AB R202, R27, R202 ;  /* 0x000000ca1bca723e */ /* 0x000fcc00000000ff */
[----:B------:R-:W3:Y:S01]  /*b4f0*/  MUFU.EX2 R154, R154 ;  /* 0x0000009a009a7308 */ /* 0x000ee20000000800 */
[----:B--2---:R-:W-:Y:S01]  /*b500*/  FADD.FTZ R24, R152, R43 ;  /* 0x0000002b98187221 */ /* 0x004fe20000010000 */
[----:B------:R-:W-:Y:S01]  /*b510*/  FADD.FTZ R43, R153, R28 ;  /* 0x0000001c992b7221 */ /* 0x000fe20000010000 */
[----:B------:R-:W-:-:S05]  /*b520*/  F2FP.F16.F32.PACK_AB R153, R30, R153 ;  /* 0x000000991e99723e */ /* 0x000fca00000000ff */
[----:B------:R-:W2:Y:S01]  /*b530*/  MUFU.EX2 R31, R31 ;  /* 0x0000001f001f7308 */ /* 0x000ea20000000800 */
[C---:B0-----:R-:W-:Y:S01]  /*b540*/  FADD.FTZ R45, R29.reuse, R24 ;  /* 0x000000181d2d7221 */ /* 0x041fe20000010000 */
[----:B------:R-:W-:Y:S01]  /*b550*/  FADD.FTZ R24, R30, R43 ;  /* 0x0000002b1e187221 */ /* 0x000fe20000010000 */
[----:B------:R-:W-:-:S03]  /*b560*/  F2FP.F16.F32.PACK_AB R152, R29, R152 ;  /* 0x000000981d98723e */ /* 0x000fc600000000ff */
[----:B------:R-:W-:Y:S01]  /*b570*/  FADD.FTZ R43, R155, R24 ;  /* 0x000000189b2b7221 */ /* 0x000fe20000010000 */
[--C-:B------:R-:W-:Y:S01]  /*b580*/  FFMA.FTZ R24, R7, UR37, -R54.reuse ;  /* 0x0000002507187c23 */ /* 0x100fe20008010836 */
[----:B------:R-:W0:Y:S01]  /*b590*/  MUFU.EX2 R156, R156 ;  /* 0x0000009c009c7308 */ /* 0x000e220000000800 */
[----:B---3--:R-:W-:Y:S01]  /*b5a0*/  FADD.FTZ R28, R154, R45 ;  /* 0x0000002d9a1c7221 */ /* 0x008fe20000010000 */
[----:B------:R-:W-:Y:S01]  /*b5b0*/  FFMA.FTZ R54, R69, UR37, -R54 ;  /* 0x0000002545367c23 */ /* 0x000fe20008010836 */
[----:B------:R-:W-:-:S05]  /*b5c0*/  F2FP.F16.F32.PACK_AB R155, R64, R155 ;  /* 0x0000009b409b723e */ /* 0x000fca00000000ff */
[----:B------:R-:W3:Y:S01]  /*b5d0*/  MUFU.EX2 R33, R33 ;  /* 0x0000002100217308 */ /* 0x000ee20000000800 */
[C---:B--2---:R-:W-:Y:S01]  /*b5e0*/  FADD.FTZ R7, R31.reuse, R28 ;  /* 0x0000001c1f077221 */ /* 0x044fe20000010000 */
[----:B------:R-:W-:Y:S01]  /*b5f0*/  FADD.FTZ R28, R64, R43 ;  /* 0x0000002b401c7221 */ /* 0x000fe20000010000 */
[----:B------:R-:W-:-:S03]  /*b600*/  F2FP.F16.F32.PACK_AB R154, R31, R154 ;  /* 0x0000009a1f9a723e */ /* 0x000fc600000000ff */
[----:B------:R-:W-:Y:S01]  /*b610*/  FADD.FTZ R43, R157, R28 ;  /* 0x0000001c9d2b7221 */ /* 0x000fe20000010000 */
[----:B------:R-:W-:Y:S01]  /*b620*/  F2FP.F16.F32.PACK_AB R157, R72, R157 ;  /* 0x0000009d489d723e */ /* 0x000fe200000000ff */
[----:B------:R-:W2:Y:S01]  /*b630*/  MUFU.EX2 R158, R158 ;  /* 0x0000009e009e7308 */ /* 0x000ea20000000800 */
[----:B0-----:R-:W-:Y:S01]  /*b640*/  FADD.FTZ R32, R156, R7 ;  /* 0x000000079c207221 */ /* 0x001fe20000010000 */
[----:B------:R-:W-:-:S04]  /*b650*/  FADD.FTZ R28, R72, R43 ;  /* 0x0000002b481c7221 */ /* 0x000fc80000010000 */
[----:B------:R-:W-:Y:S01]  /*b660*/  FADD.FTZ R43, R159, R28 ;  /* 0x0000001c9f2b7221 */ /* 0x000fe20000010000 */
[----:B------:R-:W-:Y:S01]  /*b670*/  F2FP.F16.F32.PACK_AB R159, R74, R159 ;  /* 0x0000009f4a9f723e */ /* 0x000fe200000000ff */
[----:B------:R-:W0:Y:S01]  /*b680*/  MUFU.EX2 R35, R35 ;  /* 0x0000002300237308 */ /* 0x000e220000000800 */
[C---:B---3--:R-:W-:Y:S01]  /*b690*/  FADD.FTZ R45, R33.reuse, R32 ;  /* 0x00000020212d7221 */ /* 0x048fe20000010000 */
[----:B------:R-:W-:-:S06]  /*b6a0*/  F2FP.F16.F32.PACK_AB R156, R33, R156 ;  /* 0x0000009c219c723e */ /* 0x000fcc00000000ff */
[----:B------:R-:W3:Y:S01]  /*b6b0*/  MUFU.EX2 R160, R160 ;  /* 0x000000a000a07308 */ /* 0x000ee20000000800 */
[----:B--2---:R-:W-:-:S07]  /*b6c0*/  FADD.FTZ R14, R158, R45 ;  /* 0x0000002d9e0e7221 */ /* 0x004fce0000010000 */
[----:B------:R-:W2:Y:S01]  /*b6d0*/  MUFU.EX2 R37, R37 ;  /* 0x0000002500257308 */ /* 0x000ea20000000800 */
[C---:B0-----:R-:W-:Y:S01]  /*b6e0*/  FADD.FTZ R45, R35.reuse, R14 ;  /* 0x0000000e232d7221 */ /* 0x041fe20000010000 */
[----:B------:R-:W-:Y:S01]  /*b6f0*/  FADD.FTZ R14, R74, R43 ;  /* 0x0000002b4a0e7221 */ /* 0x000fe20000010000 */
[----:B------:R-:W-:-:S03]  /*b700*/  F2FP.F16.F32.PACK_AB R158, R35, R158 ;  /* 0x0000009e239e723e */ /* 0x000fc600000000ff */
[----:B------:R-:W-:Y:S01]  /*b710*/  FADD.FTZ R43, R161, R14 ;  /* 0x0000000ea12b7221 */ /* 0x000fe20000010000 */
[----:B------:R-:W-:Y:S01]  /*b720*/  F2FP.F16.F32.PACK_AB R161, R50, R161 ;  /* 0x000000a132a1723e */ /* 0x000fe200000000ff */
[----:B------:R-:W0:Y:S01]  /*b730*/  MUFU.EX2 R162, R162 ;  /* 0x000000a200a27308 */ /* 0x000e220000000800 */
[----:B---3--:R-:W-:Y:S01]  /*b740*/  FADD.FTZ R26, R160, R45 ;  /* 0x0000002da01a7221 */ /* 0x008fe20000010000 */
[----:B------:R-:W-:-:S04]  /*b750*/  FADD.FTZ R14, R50, R43 ;  /* 0x0000002b320e7221 */ /* 0x000fc80000010000 */
[----:B------:R-:W-:Y:S01]  /*b760*/  FADD.FTZ R25, R163, R14 ;  /* 0x0000000ea3197221 */ /* 0x000fe20000010000 */
[C---:B------:R-:W-:Y:S01]  /*b770*/  F2FP.F16.F32.PACK_AB R163, R34.reuse, R163 ;  /* 0x000000a322a3723e */ /* 0x040fe200000000ff */
[----:B------:R-:W3:Y:S01]  /*b780*/  MUFU.EX2 R39, R39 ;  /* 0x0000002700277308 */ /* 0x000ee20000000800 */
[C---:B--2---:R-:W-:Y:S01]  /*b790*/  FADD.FTZ R45, R37.reuse, R26 ;  /* 0x0000001a252d7221 */ /* 0x044fe20000010000 */
[----:B------:R-:W-:Y:S01]  /*b7a0*/  FADD.FTZ R14, R34, R25 ;  /* 0x00000019220e7221 */ /* 0x000fe20000010000 */
[----:B------:R-:W-:-:S05]  /*b7b0*/  F2FP.F16.F32.PACK_AB R160, R37, R160 ;  /* 0x000000a025a0723e */ /* 0x000fca00000000ff */
[----:B------:R-:W2:Y:S01]  /*b7c0*/  MUFU.EX2 R164, R164 ;  /* 0x000000a400a47308 */ /* 0x000ea20000000800 */
[----:B0-----:R-:W-:-:S07]  /*b7d0*/  FADD.FTZ R26, R162, R45 ;  /* 0x0000002da21a7221 */ /* 0x001fce0000010000 */
[----:B------:R-:W0:Y:S01]  /*b7e0*/  MUFU.EX2 R41, R41 ;  /* 0x0000002900297308 */ /* 0x000e220000000800 */
[C---:B---3--:R-:W-:Y:S01]  /*b7f0*/  FADD.FTZ R27, R39.reuse, R26 ;  /* 0x0000001a271b7221 */ /* 0x048fe20000010000 */
[----:B------:R-:W-:-:S06]  /*b800*/  F2FP.F16.F32.PACK_AB R162, R39, R162 ;  /* 0x000000a227a2723e */ /* 0x000fcc00000000ff */
[----:B------:R-:W3:Y:S01]  /*b810*/  MUFU.EX2 R38, R38 ;  /* 0x0000002600267308 */ /* 0x000ee20000000800 */
[----:B--2---:R-:W-:Y:S01]  /*b820*/  FADD.FTZ R26, R164, R27 ;  /* 0x0000001ba41a7221 */ /* 0x004fe20000010000 */
[----:B------:R-:W-:-:S06]  /*b830*/  FADD.FTZ R27, R165, R14 ;  /* 0x0000000ea51b7221 */ /* 0x000fcc0000010000 */
[----:B------:R-:W2:Y:S01]  /*b840*/  MUFU.EX2 R166, R166 ;  /* 0x000000a600a67308 */ /* 0x000ea20000000800 */
[C---:B0-----:R-:W-:Y:S01]  /*b850*/  FADD.FTZ R29, R41.reuse, R26 ;  /* 0x0000001a291d7221 */ /* 0x041fe20000010000 */
[----:B------:R-:W-:-:S06]  /*b860*/  F2FP.F16.F32.PACK_AB R164, R41, R164 ;  /* 0x000000a429a4723e */ /* 0x000fcc00000000ff */
[----:B------:R-:W0:Y:S01]  /*b870*/  MUFU.EX2 R167, R167 ;  /* 0x000000a700a77308 */ /* 0x000e220000000800 */
[C---:B---3--:R-:W-:Y:S01]  /*b880*/  FADD.FTZ R14, R38.reuse, R27 ;  /* 0x0000001b260e7221 */ /* 0x048fe20000010000 */
[----:B------:R-:W-:-:S06]  /*b890*/  F2FP.F16.F32.PACK_AB R165, R38, R165 ;  /* 0x000000a526a5723e */ /* 0x000fcc00000000ff */
[----:B------:R-:W3:Y:S01]  /*b8a0*/  MUFU.EX2 R7, R61 ;  /* 0x0000003d00077308 */ /* 0x000ee20000000800 */
[----:B--2---:R-:W-:-:S07]  /*b8b0*/  FADD.FTZ R26, R166, R29 ;  /* 0x0000001da61a7221 */ /* 0x004fce0000010000 */
        /* <DEDUP_REMOVED lines=12> */
[----:B------:R-:W-:Y:S01]  /*b980*/  MUFU.EX2 R68, R68 ;  /* 0x0000004400447308 */ /* 0x000fe20000000800 */
[C---:B--2---:R-:W-:Y:S01]  /*b990*/  FADD.FTZ R29, R65.reuse, R28 ;  /* 0x0000001c411d7221 */ /* 0x044fe20000010000 */
[----:B------:R-:W-:-:S06]  /*b9a0*/  F2FP.F16.F32.PACK_AB R168, R65, R24 ;  /* 0x0000001841a8723e */ /* 0x000fcc00000000ff */
[----:B------:R-:W2:Y:S01]  /*b9b0*/  MUFU.EX2 R171, R171 ;  /* 0x000000ab00ab7308 */ /* 0x000ea20000000800 */
[C---:B0-----:R-:W-:Y:S01]  /*b9c0*/  FADD.FTZ R26, R46.reuse, R27 ;  /* 0x0000001b2e1a7221 */ /* 0x041fe20000010000 */
[----:B------:R-:W-:-:S06]  /*b9d0*/  F2FP.F16.F32.PACK_AB R169, R46, R169 ;  /* 0x000000a92ea9723e */ /* 0x000fcc00000000ff */
[----:B------:R-:W0:Y:S08]  /*b9e0*/  MUFU.EX2 R25, R54 ;  /* 0x0000003600197308 */ /* 0x000e300000000800 */
[----:B------:R3:W4:Y:S01]  /*b9f0*/  MUFU.EX2 R14, R6 ;  /* 0x00000006000e7308 */ /* 0x0007220000000800 */
[----:B--2---:R-:W-:Y:S01]  /*ba00*/  FADD.FTZ R27, R171, R26 ;  /* 0x0000001aab1b7221 */ /* 0x004fe20000010000 */
[----:B---3--:R-:W-:Y:S01]  /*ba10*/  FADD.FTZ R6, R68, R29 ;  /* 0x0000001d44067221 */ /* 0x008fe20000010000 */
[----:B0-----:R-:W-:-:S03]  /*ba20*/  F2FP.F16.F32.PACK_AB R170, R25, R68 ;  /* 0x0000004419aa723e */ /* 0x001fc600000000ff */
[----:B------:R-:W-:Y:S01]  /*ba30*/  FADD.FTZ R7, R25, R6 ;  /* 0x0000000619077221 */ /* 0x000fe20000010000 */
[C---:B----4-:R-:W-:Y:S01]  /*ba40*/  FADD.FTZ R6, R14.reuse, R27 ;  /* 0x0000001b0e067221 */ /* 0x050fe20000010000 */
[----:B------:R-:W-:Y:S01]  /*ba50*/  F2FP.F16.F32.PACK_AB R171, R14, R171 ;  /* 0x000000ab0eab723e */ /* 0x000fe200000000ff */
[----:B------:R-:W-:Y:S06]  /*ba60*/  @!P0 BRA `(.L_x_14371) ;  /* 0x0000000000048947 */ /* 0x000fec0003800000 */
[----:B------:R-:W-:Y:S01]  /*ba70*/  BPT.TRAP 0x1 ;  /* 0x000000040000795c */ /* 0x000fe20000300000 */
.L_x_14371:
[----:B------:R0:W2:Y:S01]  /*ba80*/  SYNCS.PHASECHK.TRANS64.TRYWAIT P1, [R12+URZ+0x22850], R73 ;  /* 0x022850490c0075a7 */ /* 0x0000a2000802017f */
[----:B------:R-:W-:Y:S05]  /*ba90*/  @!P0 BRA `(.L_x_14372) ;  /* 0x0000000000048947 */ /* 0x000fea0003800000 */
[----:B------:R-:W-:Y:S01]  /*baa0*/  BPT.TRAP 0x1 ;  /* 0x000000040000795c */ /* 0x000fe20000300000 */
.L_x_14372:
[----:B------:R-:W-:Y:S04]  /*bab0*/  BSSY B0, `(.L_x_14373) ;  /* 0x0000004000007945 */ /* 0x000fe80003800000 */
[----:B--2---:R-:W-:Y:S05]  /*bac0*/  @P1 BRA `(.L_x_14374) ;  /* 0x0000000000081947 */ /* 0x004fea0003800000 */
[----:B------:R-:W2:Y:S02]  /*bad0*/  SYNCS.PHASECHK.TRANS64.TRYWAIT P1, [R12+URZ+0x22850], R73 ;  /* 0x022850490c0075a7 */ /* 0x000ea4000802017f */
[----:B--2---:R-:W-:Y:S05]  /*bae0*/  @!P1 BRA `(.L_x_14375) ;  /* 0x00000134002c9947 */ /* 0x004fea0003800000 */
.L_x_14374:
[----:B------:R-:W-:Y:S05]  /*baf0*/  BSYNC B0 ;  /* 0x0000000000007941 */ /* 0x000fea0003800000 */
.L_x_14373:
[----:B------:R-:W-:Y:S05]  /*bb00*/  WARPSYNC.ALL ;  /* 0x0000000000007948 */ /* 0x000fea0003800000 */
[----:B------:R-:W-:Y:S01]  /*bb10*/  R2UR UR4, R22 ;  /* 0x00000000160472ca */ /* 0x000fe200000e0000 */
[----:B------:R3:W-:Y:S01]  /*bb20*/  BAR.SYNC.DEFER_BLOCKING R13, 0x100 ;  /* 0x0004000d0000751d */ /* 0x0007e20000010000 */
[----:B------:R-:W-:Y:S02]  /*bb30*/  IMAD.MOV.U32 R24, RZ, RZ, 0xc00 ;  /* 0x00000c00ff187424 */ /* 0x000fe400078e00ff */
[----:B------:R-:W-:Y:S02]  /*bb40*/  IMAD.MOV.U32 R25, RZ, RZ, 0x40000040 ;  /* 0x40000040ff197424 */ /* 0x000fe400078e00ff */
[----:B------:R-:W-:-:S02]  /*bb50*/  IMAD.MOV.U32 R29, RZ, RZ, 0x40000040 ;  /* 0x40000040ff1d7424 */ /* 0x000fc400078e00ff */
[----:B------:R-:W-:Y:S01]  /*bb60*/  IMAD.MOV.U32 R27, RZ, RZ, 0x40000040 ;  /* 0x40000040ff1b7424 */ /* 0x000fe200078e00ff */
[----:B------:R-:W-:Y:S01]  /*bb70*/  R2UR UR7, R25 ;  /* 0x00000000190772ca */ /* 0x000fe200000e0000 */
[----:B------:R-:W-:Y:S01]  /*bb80*/  IMAD.MOV.U32 R31, RZ, RZ, 0x40000040 ;  /* 0x40000040ff1f7424 */ /* 0x000fe200078e00ff */
[----:B------:R-:W-:Y:S02]  /*bb90*/  R2UR UR11, R29 ;  /* 0x000000001d0b72ca */ /* 0x000fe400000e0000 */
[----:B------:R-:W-:Y:S01]  /*bba0*/  UIADD3 UR4, UR4, 0x400, URZ ;  /* 0x0000040004047890 */ /* 0x000fe2000fffe03f */
[----:B------:R-:W-:Y:S02]  /*bbb0*/  R2UR UR15, R27 ;  /* 0x000000001b0f72ca */ /* 0x000fe400000e0000 */
[----:B------:R-:W-:Y:S01]  /*bbc0*/  R2UR UR19, R29 ;  /* 0x000000001d1372ca */ /* 0x000fe200000e0000 */
[----:B------:R-:W-:Y:S01]  /*bbd0*/  USHF.R.U32.HI UR4, URZ, 0x4, UR4 ;  /* 0x000000043f047899 */ /* 0x000fe20008011604 */
[----:B------:R-:W-:-:S02]  /*bbe0*/  R2UR UR23, R31 ;  /* 0x000000001f1772ca */ /* 0x000fc400000e0000 */
[----:B------:R-:W-:Y:S01]  /*bbf0*/  R2UR UR27, R25 ;  /* 0x00000000191b72ca */ /* 0x000fe200000e0000 */
[----:B------:R-:W-:-:S04]  /*bc00*/  ULOP3.LUT UR4, UR4, 0x3fff, URZ, 0xc0, !UPT ;  /* 0x00003fff04047892 */ /* 0x000fc8000f8ec03f */
[----:B------:R-:W-:-:S06]  /*bc10*/  ULOP3.LUT UR38, UR4, 0x3000000, URZ, 0xfc, !UPT ;  /* 0x0300000004267892 */ /* 0x000fcc000f8efc3f */
[----:B------:R-:W-:-:S04]  /*bc20*/  IMAD R24, R23, R24, UR38 ;  /* 0x0000002617187e24 */ /* 0x000fc8000f8e0218 */
        /* <DEDUP_REMOVED lines=11> */
[----:B012---:R-:W-:-:S06]  /*bce0*/  WARPGROUP.ARRIVE ;  /* 0x00000000000079c5 */ /* 0x007fcc0000000000 */
        /* <DEDUP_REMOVED lines=22> */
[----:B---3--:R-:W-:Y:S05]  /*be50*/  @!P0 BRA `(.L_x_14376) ;  /* 0x0000000000048947 */ /* 0x008fea0003800000 */
[----:B------:R-:W-:Y:S01]  /*be60*/  BPT.TRAP 0x1 ;  /* 0x000000040000795c */ /* 0x000fe20000300000 */
.L_x_14376:
[----:B------:R-:W2:Y:S01]  /*be70*/  LDL R153, [R1+0x4] ;  /* 0x0000040001997983 */ /* 0x000ea20000100800 */
[----:B------:R-:W0:Y:S03]  /*be80*/  LDC R13, c[0x0][0x448] ;  /* 0x00011200ff0d7b82 */ /* 0x000e260000000800 */
[----:B------:R-:W3:Y:S01]  /*be90*/  LDL R152, [R1+0x10] ;  /* 0x0000100001987983 */ /* 0x000ee20000100800 */
[----:B------:R-:W-:Y:S01]  /*bea0*/  VIADD R12, R12, 0x22860 ;  /* 0x000228600c0c7836 */ /* 0x000fe20000000000 */
[----:B------:R-:W-:Y:S01]  /*beb0*/  ULDC UR39, c[0x0][0x988] ;  /* 0x0002620000277ab9 */ /* 0x000fe20000000800 */
[----:B------:R-:W-:Y:S01]  /*bec0*/  IMAD.MOV.U32 R14, RZ, RZ, R222 ;  /* 0x000000ffff0e7224 */ /* 0x000fe200078e00de */
[----:B------:R-:W-:Y:S01]  /*bed0*/  ULDC UR40, c[0x0][0x988] ;  /* 0x0002620000287ab9 */ /* 0x000fe20000000800 */
[----:B0-----:R-:W-:Y:S01]  /*bee0*/  ISETP.NE.AND P1, PT, R13, 0x1, PT ;  /* 0x000000010d00780c */ /* 0x001fe20003f25270 */
[----:B------:R-:W-:-:S05]  /*bef0*/  IMAD.U32 R13, RZ, RZ, UR41 ;  /* 0x00000029ff0d7e24 */ /* 0x000fca000f8e00ff */
[----:B------:R-:W-:-:S04]  /*bf00*/  PRMT R12, R13, 0x654, R12 ;  /* 0x000006540d0c7816 */ /* 0x000fc8000000000c */
[----:B------:R0:W-:Y:S03]  /*bf10*/  SYNCS.ARRIVE.TRANS64.RED.A1T0 RZ, [R12+URZ], RZ ;  /* 0x000000ff0cff79a7 */ /* 0x0001e6000810043f */
[----:B------:R-:W1:Y:S08]  /*bf20*/  @P1 LDC R13, c[0x0][0x44c] ;  /* 0x00011300ff0d1b82 */ /* 0x000e700000000800 */
[----:B0-----:R-:W0:Y:S01]  /*bf30*/  @P1 LDC R12, c[0x0][0x450] ;  /* 0x00011400ff0c1b82 */ /* 0x001e220000000800 */
[----:B-1----:R-:W-:-:S05]  /*bf40*/  @P1 IMAD.HI.U32 R13, R222, R13, RZ ;  /* 0x0000000dde0d1227 */ /* 0x002fca00078e00ff */
[----:B0-----:R-:W-:-:S04]  /*bf50*/  @P1 SHF.R.U32.HI R14, RZ, R12, R13 ;  /* 0x0000000cff0e1219 */ /* 0x001fc8000001160d */
[----:B--2---:R-:W-:-:S05]  /*bf60*/  IADD3 R12, R14, R153, -R224 ;  /* 0x000000990e0c7210 */ /* 0x004fca0007ffe8e0 */
[----:B------:R-:W-:-:S05]  /*bf70*/  IMAD.HI R12, R12, 0x2aaaaaab, RZ ;  /* 0x2aaaaaab0c0c7827 */ /* 0x000fca00078e02ff */
[----:B------:R-:W-:-:S04]  /*bf80*/  SHF.R.U32.HI R13, RZ, 0x1f, R12 ;  /* 0x0000001fff0d7819 */ /* 0x000fc8000001160c */
[----:B------:R-:W-:-:S04]  /*bf90*/  LEA.HI.SX32 R13, R12, R13, 0x1c ;  /* 0x0000000d0c0d7211 */ /* 0x000fc800078fe2ff */
[----:B---3--:R-:W-:Y:S01]  /*bfa0*/  VIMNMX R152, R152, R13, !PT ;  /* 0x0000000d98987248 */ /* 0x008fe20007fe0100 */
[----:B------:R-:W-:-:S04]  /*bfb0*/  VIADD R12, R172, 0xfffffffe ;  /* 0xfffffffeac0c7836 */ /* 0x000fc80000000000 */
[----:B------:R0:W-:Y:S01]  /*bfc0*/  STL [R1], R152 ;  /* 0x0000009801007387 */ /* 0x0001e20000100800 */
[----:B------:R-:W-:-:S13]  /*bfd0*/  ISETP.GE.AND P1, PT, R12, R152, PT ;  /* 0x000000980c00720c */ /* 0x000fda0003f26270 */
[----:B0-----:R-:W-:Y:S05]  /*bfe0*/  @!P1 BRA `(.L_x_14377) ;  /* 0x0000002400c49947 */ /* 0x001fea0003800000 */
[----:B------:R-:W-:Y:S02]  /*bff0*/  IMAD.MOV.U32 R201, RZ, RZ, R0 ;  /* 0x000000ffffc97224 */ /* 0x000fe400078e0000 */
[----:B------:R-:W-:-:S07]  /*c000*/  IMAD.MOV.U32 R200, RZ, RZ, R3 ;  /* 0x000000ffffc87224 */ /* 0x000fce00078e0003 */
.L_x_14389:
[----:B------:R-:W-:Y:S01]  /*c010*/  VIADD R23, R23, 0x1 ;  /* 0x0000000117177836 */ /* 0x000fe20000000000 */
[----:B------:R-:W-:Y:S05]  /*c020*/  YIELD ;  /* 0x0000000000007946 */ /* 0x000fea0003800000 */
[----:B------:R-:W-:-:S04]  /*c030*/  ISETP.NE.AND P1, PT, R23, 0x2, PT ;  /* 0x000000021700780c */ /* 0x000fc80003f25270 */
[----:B------:R-:W-:Y:S02]  /*c040*/  SEL R0, RZ, 0x1, P1 ;  /* 0x00000001ff007807 */ /* 0x000fe40000800000 */
[----:B------:R-:W-:Y:S02]  /*c050*/  SEL R23, R23, RZ, P1 ;  /* 0x000000ff17177207 */ /* 0x000fe40000800000 */
[----:B------:R-:W-:Y:S01]  /*c060*/  LOP3.LUT R208, R208, R0, RZ, 0x3c, !PT ;  /* 0x00000000d0d07212 */ /* 0x000fe200078e3cff */
[----:B------:R-:W-:Y:S06]  /*c070*/  @!P0 BRA `(.L_x_14378) ;  /* 0x0000000000048947 */ /* 0x000fec0003800000 */
[----:B------:R-:W-:Y:S01]  /*c080*/  BPT.TRAP 0x1 ;  /* 0x000000040000795c */ /* 0x000fe20000300000 */
.L_x_14378:
[----:B------:R-:W-:Y:S02]  /*c090*/  LEA R13, R23, R22, 0x3 ;  /* 0x00000016170d7211 */ /* 0x000fe400078e18ff */
[----:B------:R-:W-:-:S04]  /*c0a0*/  SHF.L.U32 R14, R208, 0x1f, RZ ;  /* 0x0000001fd00e7819 */ /* 0x000fc800000006ff */
[----:B------:R0:W1:Y:S01]  /*c0b0*/  SYNCS.PHASECHK.TRANS64.TRYWAIT P1, [R13+URZ+0x22830], R14 ;  /* 0x0228300e0d0075a7 */ /* 0x000062000802017f */
[----:B------:R-:W-:Y:S05]  /*c0c0*/  @!P0 BRA `(.L_x_14379) ;  /* 0x0000000000048947 */ /* 0x000fea0003800000 */
[----:B------:R-:W-:Y:S01]  /*c0d0*/  BPT.TRAP 0x1 ;  /* 0x000000040000795c */ /* 0x000fe20000300000 */
.L_x_14379:
[----:B------:R-:W-:Y:S02]  /*c0e0*/  IMAD R156, R23, 0x300, R221 ;  /* 0x00000300179c7824 */ /* 0x000fe400078e02dd */
[----:B------:R-:W-:Y:S01]  /*c0f0*/  IMAD.MOV.U32 R157, RZ, RZ, 0x40000040 ;  /* 0x40000040ff9d7424 */ /* 0x000fe200078e00ff */
[----:B-1----:R-:W-:Y:S06]  /*c100*/  @P1 BRA `(.L_x_14380) ;  /* 0x0000000000081947 */ /* 0x002fec0003800000 */
[----:B------:R-:W1:Y:S02]  /*c110*/  SYNCS.PHASECHK.TRANS64.TRYWAIT P1, [R13+URZ+0x22830], R14 ;  /* 0x0228300e0d0075a7 */ /* 0x000e64000802017f */
[----:B-1----:R-:W-:Y:S05]  /*c120*/  @!P1 BRA `(.L_x_14381) ;  /* 0x0000012c00b09947 */ /* 0x002fea0003800000 */
.L_x_14380:
[----:B------:R-:W-:Y:S05]  /*c130*/  WARPSYNC.ALL ;  /* 0x0000000000007948 */ /* 0x000fea0003800000 */
        /* <DEDUP_REMOVED lines=12> */
[----:B------:R-:W-:Y:S01]  /*c200*/  R2UR UR11, R155 ;  /* 0x000000009b0b72ca */ /* 0x000fe200000e0000 */
[----:B------:R-:W2:Y:S01]  /*c210*/  S2R R0, SR_TID.X ;  /* 0x0000000000007919 */ /* 0x000ea20000002100 */
[----:B------:R-:W-:-:S02]  /*c220*/  R2UR UR15, R153 ;  /* 0x00000000990f72ca */ /* 0x000fc400000e0000 */
[----:B------:R-:W-:Y:S02]  /*c230*/  R2UR UR18, R156 ;  /* 0x000000009c1272ca */ /* 0x000fe400000e0000 */
[----:B------:R-:W-:Y:S02]  /*c240*/  R2UR UR19, R157 ;  /* 0x000000009d1372ca */ /* 0x000fe400000e0000 */
[----:B------:R-:W-:Y:S01]  /*c250*/  WARPGROUP.ARRIVE ;  /* 0x00000000000079c5 */ /* 0x000fe20000000000 */
[----:B------:R-:W-:Y:S02]  /*c260*/  R2UR UR8, R20 ;  /* 0x00000000140872ca */ /* 0x000fe400000e0000 */
[----:B------:R-:W-:Y:S02]  /*c270*/  R2UR UR9, R21 ;  /* 0x00000000150972ca */ /* 0x000fe400000e0000 */
[----:B------:R-:W-:Y:S01]  /*c280*/  R2UR UR12, R10 ;  /* 0x000000000a0c72ca */ /* 0x000fe200000e0000 */
[----:B------:R-:W-:Y:S01]  /*c290*/  HGMMA.64x96x16.F32 R152, gdesc[UR4], RZ, !UPT, gsb0 ;  /* 0x01600000049879f0 */ /* 0x000fe2000c0008ff */
[----:B------:R-:W-:-:S02]  /*c2a0*/  R2UR UR13, R11 ;  /* 0x000000000b0d72ca */ /* 0x000fc400000e0000 */
        /* <DEDUP_REMOVED lines=17> */
.L_x_14382:
[----:B------:R-:W3:Y:S01]  /*c3c0*/  LDL R0, [R1+0x1c] ;  /* 0x00001c0001007983 */ /* 0x000ee20000100800 */
[----:B------:R-:W4:Y:S03]  /*c3d0*/  LDC R3, c[0x0][0x448] ;  /* 0x00011200ff037b82 */ /* 0x000f260000000800 */
[----:B------:R-:W5:Y:S04]  /*c3e0*/  LDL R219, [R1+0xc] ;  /* 0x00000c0001db7983 */ /* 0x000f680000100800 */
[----:B------:R-:W2:Y:S01]  /*c3f0*/  LDL R203, [R1+0x4] ;  /* 0x0000040001cb7983 */ /* 0x000ea20000100800 */
[----:B----4-:R-:W-:-:S13]  /*c400*/  ISETP.NE.AND P1, PT, R3, 0x1, PT ;  /* 0x000000010300780c */ /* 0x010fda0003f25270 */
[----:B------:R-:W4:Y:S08]  /*c410*/  @P1 LDC R202, c[0x0][0x44c] ;  /* 0x00011300ffca1b82 */ /* 0x000f300000000800 */
[----:B------:R-:W0:Y:S01]  /*c420*/  @P1 LDC R3, c[0x0][0x450] ;  /* 0x00011400ff031b82 */ /* 0x000e220000000800 */
[----:B------:R-:W-:Y:S01]  /*c430*/  LOP3.LUT R18, R18, 0xfffffeff, RZ, 0xc0, !PT ;  /* 0xfffffeff12127812 */ /* 0x000fe200078ec0ff */
[----:B------:R-:W-:Y:S01]  /*c440*/  UMOV UR37, UR40 ;  /* 0x0000002800257c82 */ /* 0x000fe20008000000 */
[----:B---3--:R-:W-:-:S04]  /*c450*/  IMAD.IADD R0, R0, 0x1, R222 ;  /* 0x0000000100007824 */ /* 0x008fc800078e02de */
[----:B----4-:R-:W-:-:S05]  /*c460*/  @P1 IMAD.HI.U32 R202, R0, R202, RZ ;  /* 0x000000ca00ca1227 */ /* 0x010fca00078e00ff */
[----:B0-----:R-:W-:-:S05]  /*c470*/  @P1 SHF.R.U32.HI R0, RZ, R3, R202 ;  /* 0x00000003ff001219 */ /* 0x001fca00000116ca */
[----:B------:R-:W0:Y:S01]  /*c480*/  SHFL.IDX PT, R3, R0, RZ, 0x1c1f ;  /* 0x001c1fff00037589 */ /* 0x000e2200000e0000 */
[----:B------:R-:W-:-:S03]  /*c490*/  IMAD R202, R12, -0x60, RZ ;  /* 0xffffffa00cca7824 */ /* 0x000fc600078e02ff */
[----:B------:R-:W3:Y:S02]  /*c4a0*/  SHFL.IDX PT, R0, R0, 0x1, 0x1c1f ;  /* 0x003c1f0000007f89 */ /* 0x000ee400000e0000 */
[----:B-----5:R-:W-:-:S04]  /*c4b0*/  IADD3 R202, -R219, 0x1, R202 ;  /* 0x00000001dbca7810 */ /* 0x020fc80007ffe1ca */
[----:B--2---:R-:W-:-:S05]  /*c4c0*/  IADD3 R202, -R224, R202, R203 ;  /* 0x000000cae0ca7210 */ /* 0x004fca0007ffe1cb */
[----:B0-----:R-:W-:-:S05]  /*c4d0*/  IMAD.IADD R3, R202, 0x1, R3 ;  /* 0x00000001ca037824 */ /* 0x001fca00078e0203 */
[C---:B------:R-:W-:Y:S02]  /*c4e0*/  ISETP.GT.AND P4, PT, R3.reuse, RZ, PT ;  /* 0x000000ff0300720c */ /* 0x040fe40003f84270 */
[C---:B------:R-:W-:Y:S02]  /*c4f0*/  ISETP.GT.AND P3, PT, R3.reuse, 0x1, PT ;  /* 0x000000010300780c */ /* 0x040fe40003f64270 */
[C---:B------:R-:W-:Y:S02]  /*c500*/  ISETP.GT.AND P2, PT, R3.reuse, 0x8, PT ;  /* 0x000000080300780c */ /* 0x040fe40003f44270 */
[----:B------:R-:W-:Y:S01]  /*c510*/  ISETP.GT.AND P1, PT, R3, 0x9, PT ;  /* 0x000000090300780c */ /* 0x000fe20003f24270 */
[----:B---3--:R-:W-:Y:S01]  /*c520*/  IMAD.IADD R0, R202, 0x1, R0 ;  /* 0x00000001ca007824 */ /* 0x008fe200078e0200 */
        /* <DEDUP_REMOVED lines=8> */
[----:B------:R-:W-:Y:S02]  /*c5b0*/  FSEL R160, R160, -INF , P4 ;  /* 0xff800000a0a07808 */ /* 0x000fe40002000000 */
[----:B------:R-:W-:Y:S02]  /*c5c0*/  FSEL R161, R161, -INF , P3 ;  /* 0xff800000a1a17808 */ /* 0x000fe40001800000 */
[----:B------:R-:W-:Y:S02]  /*c5d0*/  FSEL R164, R164, -INF , P2 ;  /* 0xff800000a4a47808 */ /* 0x000fe40001000000 */
[----:B------:R-:W-:Y:S02]  /*c5e0*/  FSEL R165, R165, -INF , P1 ;  /* 0xff800000a5a57808 */ /* 0x000fe40000800000 */
[C---:B------:R-:W-:Y:S02]  /*c5f0*/  ISETP.GT.AND P4, PT, R3.reuse, 0x20, PT ;  /* 0x000000200300780c */ /* 0x040fe40003f84270 */
[----:B------:R-:W-:-:S02]  /*c600*/  ISETP.GT.AND P3, PT, R3, 0x21, PT ;  /* 0x000000210300780c */ /* 0x000fc40003f64270 */
[C---:B------:R-:W-:Y:S02]  /*c610*/  ISETP.GT.AND P2, PT, R3.reuse, 0x28, PT ;  /* 0x000000280300780c */ /* 0x040fe40003f44270 */
[----:B------:R-:W-:Y:S02]  /*c620*/  ISETP.GT.AND P1, PT, R3, 0x29, PT ;  /* 0x000000290300780c */ /* 0x000fe40003f24270 */
[----:B------:R-:W-:Y:S02]  /*c630*/  FSEL R168, R168, -INF , P4 ;  /* 0xff800000a8a87808 */ /* 0x000fe40002000000 */
[----:B------:R-:W-:Y:S02]  /*c640*/  FSEL R169, R169, -INF , P3 ;  /* 0xff800000a9a97808 */ /* 0x000fe40001800000 */
[----:B------:R-:W-:Y:S02]  /*c650*/  FSEL R172, R172, -INF , P2 ;  /* 0xff800000acac7808 */ /* 0x000fe40001000000 */
[----:B------:R-:W-:-:S02]  /*c660*/  FSEL R173, R173, -INF , P1 ;  /* 0xff800000adad7808 */ /* 0x000fc40000800000 */
[C---:B------:R-:W-:Y:S02]  /*c670*/  ISETP.GT.AND P4, PT, R3.reuse, 0x30, PT ;  /* 0x000000300300780c */ /* 0x040fe40003f84270 */
[C---:B------:R-:W-:Y:S02]  /*c680*/  ISETP.GT.AND P3, PT, R3.reuse, 0x31, PT ;  /* 0x000000310300780c */ /* 0x040fe40003f64270 */
[C---:B------:R-:W-:Y:S02]  /*c690*/  ISETP.GT.AND P2, PT, R3.reuse, 0x38, PT ;  /* 0x000000380300780c */ /* 0x040fe40003f44270 */
[----:B------:R-:W-:Y:S02]  /*c6a0*/  ISETP.GT.AND P1, PT, R3, 0x39, PT ;  /* 0x000000390300780c */ /* 0x000fe40003f24270 */
[----:B------:R-:W-:Y:S02]  /*c6b0*/  FSEL R176, R176, -INF , P4 ;  /* 0xff800000b0b07808 */ /* 0x000fe40002000000 */
[----:B------:R-:W-:-:S02]  /*c6c0*/  FSEL R177, R177, -INF , P3 ;  /* 0xff800000b1b17808 */ /* 0x000fc40001800000 */
[----:B------:R-:W-:Y:S02]  /*c6d0*/  FSEL R180, R180, -INF , P2 ;  /* 0xff800000b4b47808 */ /* 0x000fe40001000000 */
[----:B------:R-:W-:Y:S02]  /*c6e0*/  FSEL R181, R181, -INF , P1 ;  /* 0xff800000b5b57808 */ /* 0x000fe40000800000 */
[C---:B------:R-:W-:Y:S02]  /*c6f0*/  ISETP.GT.AND P4, PT, R0.reuse, RZ, PT ;  /* 0x000000ff0000720c */ /* 0x040fe40003f84270 */
        /* <DEDUP_REMOVED lines=69> */
[----:B------:R-:W-:-:S04]  /*cb50*/  FMNMX.FTZ R0, R198, R0, !PT ;  /* 0x00000000c6007209 */ /* 0x000fc80007810000 */
[----:B------:R-:W-:-:S05]  /*cb60*/  FMNMX.FTZ R0, R199, R0, !PT ;  /* 0x00000000c7007209 */ /* 0x000fca0007810000 */
[----:B------:R-:W0:Y:S02]  /*cb70*/  SHFL.BFLY PT, R153, R0, 0x2, 0x1f ;  /* 0x0c401f0000997f89 */ /* 0x000e2400000e0000 */
[----:B0-----:R-:W-:-:S05]  /*cb80*/  FMNMX.FTZ R0, R0, R153, !PT ;  /* 0x0000009900007209 */ /* 0x001fca0007810000 */
[----:B------:R-:W0:Y:S01]  /*cb90*/  SHFL.BFLY PT, R153, R0, 0x1, 0x1f ;  /* 0x0c201f0000997f89 */ /* 0x000e2200000e0000 */
[----:B------:R-:W-:Y:S02]  /*cba0*/  @P0 LOP3.LUT R18, R18, 0x100, RZ, 0xfc, !PT ;  /* 0x0000010012120812 */ /* 0x000fe400078efcff */
[----:B------:R-:W-:Y:S02]  /*cbb0*/  ISETP.GT.AND P0, PT, R3, 0x41, PT ;  /* 0x000000410300780c */ /* 0x000fe40003f04270 */
[----:B0-----:R-:W-:-:S04]  /*cbc0*/  FMNMX.FTZ R0, R0, R153, !PT ;  /* 0x0000009900007209 */ /* 0x001fc80007810000 */
[----:B------:R-:W-:-:S04]  /*cbd0*/  FSETP.NEU.FTZ.AND P6, PT, R0, -INF , PT ;  /* 0xff8000000000780b */ /* 0x000fc80003fdd000 */
[----:B------:R-:W-:-:S05]  /*cbe0*/  FSEL R153, R0, RZ, P6 ;  /* 0x000000ff00997208 */ /* 0x000fca0003000000 */
[----:B------:R-:W-:Y:S01]  /*cbf0*/  FADD.FTZ R201, -R153, R201 ;  /* 0x000000c999c97221 */ /* 0x000fe20000010100 */
[----:B------:R-:W-:Y:S01]  /*cc00*/  FMUL.FTZ R153, R0, UR37 ;  /* 0x0000002500997c20 */ /* 0x000fe20008410000 */
[----:B------:R-:W-:-:S04]  /*cc10*/  LOP3.LUT R18, R18, 0xfffffdff, RZ, 0xc0, !PT ;  /* 0xfffffdff12127812 */ /* 0x000fc800078ec0ff */
[----:B------:R-:W-:Y:S02]  /*cc20*/  FSEL R153, R153, RZ, P6 ;  /* 0x000000ff99997208 */ /* 0x000fe40003000000 */
[----:B------:R-:W-:-:S03]  /*cc30*/  @P0 LOP3.LUT R18, R18, 0x200, RZ, 0xfc, !PT ;  /* 0x0000020012120812 */ /* 0x000fc600078efcff */
[--C-:B------:R-:W-:Y:S01]  /*cc40*/  FFMA.FTZ R154, R154, UR37, -R153.reuse ;  /* 0x000000259a9a7c23 */ /* 0x100fe20008010899 */
[----:B------:R-:W-:Y:S01]  /*cc50*/  ISETP.GT.AND P1, PT, R3, 0x49, PT ;  /* 0x000000490300780c */ /* 0x000fe20003f24270 */
[--C-:B------:R-:W-:Y:S01]  /*cc60*/  FFMA.FTZ R155, R155, UR37, -R153.reuse ;  /* 0x000000259b9b7c23 */ /* 0x100fe20008010899 */
[C---:B------:R-:W-:Y:S01]  /*cc70*/  ISETP.GT.AND P2, PT, R3.reuse, 0x50, PT ;  /* 0x000000500300780c */ /* 0x040fe20003f44270 */
        /* <DEDUP_REMOVED lines=26> */
[----:B------:R-:W-:-:S02]  /*ce20*/  FFMA.FTZ R220, R199, UR37, -R153 ;  /* 0x00000025c7dc7c23 */ /* 0x000fc40008010899 */
[----:B------:R0:W-:Y:S02]  /*ce30*/  MUFU.EX2 R153, R154 ;  /* 0x0000009a00997308 */ /* 0x0001e40000000800 */
        /* <DEDUP_REMOVED lines=16> */
[----:B------:R-:W-:Y:S02]  /*cf40*/  LOP3.LUT P0, RZ, R18, 0x200, RZ, 0xc0, !PT ;  /* 0x0000020012ff7812 */ /* 0x000fe4000780c0ff */
        /* <DEDUP_REMOVED lines=14> */
[----:B------:R-:W-:-:S04]  /*d030*/  FMNMX.FTZ R154, R196, R154, !PT ;  /* 0x0000009ac49a7209 */ /* 0x000fc80007810000 */
[----:B------:R-:W-:-:S05]  /*d040*/  FMNMX.FTZ R203, R197, R154, !PT ;  /* 0x0000009ac5cb7209 */ /* 0x000fca0007810000 */
[----:B------:R-:W0:Y:S01]  /*d050*/  SHFL.BFLY PT, R154, R203, 0x2, 0x1f ;  /* 0x0c401f00cb9a7f89 */ /* 0x000e2200000e0000 */
[----:B------:R-:W-:Y:S01]  /*d060*/  FMUL.FTZ R178, R201, UR37 ;  /* 0x00000025c9b27c20 */ /* 0x000fe20008410000 */
[----:B------:R-:W-:Y:S08]  /*d070*/  MUFU.EX2 R155, R155 ;  /* 0x0000009b009b7308 */ /* 0x000ff00000000800 */
[----:B------:R-:W2:Y:S01]  /*d080*/  MUFU.EX2 R178, R178 ;  /* 0x000000b200b27308 */ /* 0x000ea20000000800 */
[----:B0-----:R-:W-:-:S05]  /*d090*/  FMNMX.FTZ R203, R203, R154, !PT ;  /* 0x0000009acbcb7209 */ /* 0x001fca0007810000 */
[----:B------:R-:W0:Y:S01]  /*d0a0*/  SHFL.BFLY PT, R219, R203, 0x1, 0x1f ;  /* 0x0c201f00cbdb7f89 */ /* 0x000e2200000e0000 */
[----:B--2---:R-:W-:Y:S01]  /*d0b0*/  FFMA.FTZ R6, R178, R6, R153 ;  /* 0x00000006b2067223 */ /* 0x004fe20000010099 */
[----:B------:R-:W-:-:S03]  /*d0c0*/  F2FP.F16.F32.PACK_AB R153, R155, R153 ;  /* 0x000000999b99723e */ /* 0x000fc600000000ff */
[----:B------:R-:W-:Y:S02]  /*d0d0*/  FADD.FTZ R6, R155, R6 ;  /* 0x000000069b067221 */ /* 0x000fe40000010000 */
[----:B------:R-:W-:Y:S08]  /*d0e0*/  MUFU.EX2 R155, R158 ;  /* 0x0000009e009b7308 */ /* 0x000ff00000000800 */
[----:B------:R-:W-:Y:S08]  /*d0f0*/  MUFU.EX2 R158, R166 ;  /* 0x000000a6009e7308 */ /* 0x000ff00000000800 */
[----:B------:R0:W-:Y:S02]  /*d100*/  MUFU.EX2 R166, R3 ;  /* 0x0000000300a67308 */ /* 0x0001e40000000800 */
[----:B0-----:R-:W-:-:S06]  /*d110*/  FMNMX.FTZ R3, R203, R219, !PT ;  /* 0x000000dbcb037209 */ /* 0x001fcc0007810000 */
[----:B------:R-:W-:Y:S01]  /*d120*/  MUFU.EX2 R199, R167 ;  /* 0x000000a700c77308 */ /* 0x000fe20000000800 */
[----:B------:R-:W-:-:S07]  /*d130*/  FSETP.NEU.FTZ.AND P1, PT, R3, -INF , PT ;  /* 0xff8000000300780b */ /* 0x000fce0003f3d000 */
[----:B------:R0:W-:Y:S08]  /*d140*/  MUFU.EX2 R167, R182 ;  /* 0x000000b600a77308 */ /* 0x0001f00000000800 */
[----:B------:R-:W-:Y:S01]  /*d150*/  MUFU.EX2 R154, R163 ;  /* 0x000000a3009a7308 */ /* 0x000fe20000000800 */
[----:B0-----:R-:W-:-:S07]  /*d160*/  FMUL.FTZ R182, R3, UR37 ;  /* 0x0000002503b67c20 */ /* 0x001fce0008410000 */
[----:B------:R0:W-:Y:S01]  /*d170*/  MUFU.EX2 R163, R174 ;  /* 0x000000ae00a37308 */ /* 0x0001e20000000800 */
[----:B------:R-:W-:Y:S02]  /*d180*/  FSEL R182, R182, RZ, P1 ;  /* 0x000000ffb6b67208 */ /* 0x000fe40000800000 */
[----:B0-----:R-:W-:-:S03]  /*d190*/  FSEL R174, R3, RZ, P1 ;  /* 0x000000ff03ae7208 */ /* 0x001fc60000800000 */
[----:B------:R-:W-:Y:S02]  /*d1a0*/  FFMA.FTZ R152, R152, UR37, -R182 ;  /* 0x0000002598987c23 */ /* 0x000fe400080108b6 */
[----:B------:R-:W-:Y:S01]  /*d1b0*/  FADD.FTZ R174, -R174, R200 ;  /* 0x000000c8aeae7221 */ /* 0x000fe20000010100 */
[----:B------:R-:W-:Y:S01]  /*d1c0*/  MUFU.EX2 R201, R171 ;  /* 0x000000ab00c97308 */ /* 0x000fe20000000800 */
[--C-:B------:R-:W-:Y:S02]  /*d1d0*/  FFMA.FTZ R202, R202, UR37, -R182.reuse ;  /* 0x00000025caca7c23 */ /* 0x100fe400080108b6 */
[----:B------:R-:W-:Y:S01]  /*d1e0*/  FMUL.FTZ R174, R174, UR37 ;  /* 0x00000025aeae7c20 */ /* 0x000fe20008410000 */
[----:B------:R-:W-:-:S04]  /*d1f0*/  FFMA.FTZ R156, R156, UR37, -R182 ;  /* 0x000000259c9c7c23 */ /* 0x000fc800080108b6 */
[----:B------:R-:W-:Y:S08]  /*d200*/  MUFU.EX2 R171, R190 ;  /* 0x000000be00ab7308 */ /* 0x000ff00000000800 */
[----:B------:R-:W-:Y:S08]  /*d210*/  MUFU.EX2 R152, R152 ;  /* 0x0000009800987308 */ /* 0x000ff00000000800 */
[----:B------:R-:W0:Y:S01]  /*d220*/  MUFU.EX2 R190, R174 ;  /* 0x000000ae00be7308 */ /* 0x000e220000000800 */
[--C-:B------:R-:W-:Y:S01]  /*d230*/  FFMA.FTZ R157, R157, UR37, -R182.reuse ;  /* 0x000000259d9d7c23 */ /* 0x100fe200080108b6 */
[----:B------:R-:W-:-:S06]  /*d240*/  FFMA.FTZ R160, R160, UR37, -R182 ;  /* 0x00000025a0a07c23 */ /* 0x000fcc00080108b6 */
[----:B------:R-:W2:Y:S01]  /*d250*/  MUFU.EX2 R202, R202 ;  /* 0x000000ca00ca7308 */ /* 0x000ea20000000800 */
[--C-:B------:R-:W-:Y:S01]  /*d260*/  FFMA.FTZ R161, R161, UR37, -R182.reuse ;  /* 0x00000025a1a17c23 */ /* 0x100fe200080108b6 */
[--C-:B------:R-:W-:Y:S01]  /*d270*/  FFMA.FTZ R164, R164, UR37, -R182.reuse ;  /* 0x00000025a4a47c23 */ /* 0x100fe200080108b6 */
[--C-:B------:R-:W-:Y:S01]  /*d280*/  FFMA.FTZ R165, R165, UR37, -R182.reuse ;  /* 0x00000025a5a57c23 */ /* 0x100fe200080108b6 */
[--C-:B------:R-:W-:Y:S01]  /*d290*/  FFMA.FTZ R168, R168, UR37, -R182.reuse ;  /* 0x00000025a8a87c23 */ /* 0x100fe200080108b6 */
[--C-:B------:R-:W-:Y:S01]  /*d2a0*/  FFMA.FTZ R169, R169, UR37, -R182.reuse ;  /* 0x00000025a9a97c23 */ /* 0x100fe200080108b6 */
[--C-:B------:R-:W-:Y:S02]  /*d2b0*/  FFMA.FTZ R172, R172, UR37, -R182.reuse ;  /* 0x00000025acac7c23 */ /* 0x100fe400080108b6 */
        /* <DEDUP_REMOVED lines=15> */
[----:B0-----:R-:W-:-:S07]  /*d3b0*/  FFMA.FTZ R7, R190, R7, R152 ;  /* 0x00000007be077223 */ /* 0x001fce0000010098 */
[----:B------:R-:W0:Y:S01]  /*d3c0*/  MUFU.EX2 R197, R157 ;  /* 0x0000009d00c57308 */ /* 0x000e220000000800 */
[----:B--2---:R-:W-:-:S07]  /*d3d0*/  FADD.FTZ R7, R202, R7 ;  /* 0x00000007ca077221 */ /* 0x004fce0000010000 */
[----:B------:R-:W2:Y:S08]  /*d3e0*/  MUFU.EX2 R160, R160 ;  /* 0x000000a000a07308 */ /* 0x000eb00000000800 */
[----:B------:R-:W4:Y:S01]  /*d3f0*/  MUFU.EX2 R162, R162 ;  /* 0x000000a200a27308 */ /* 0x000f220000000800 */
[----:B---3--:R-:W-:Y:S01]  /*d400*/  FADD.FTZ R7, R156, R7 ;  /* 0x000000079c077221 */ /* 0x008fe20000010000 */
[----:B------:R-:W-:-:S06]  /*d410*/  FADD.FTZ R6, R155, R6 ;  /* 0x000000069b067221 */ /* 0x000fcc0000010000 */
[----:B------:R-:W3:Y:S01]  /*d420*/  MUFU.EX2 R200, R161 ;  /* 0x000000a100c87308 */ /* 0x000ee20000000800 */
[----:B0-----:R-:W-:Y:S01]  /*d430*/  FADD.FTZ R7, R197, R7 ;  /* 0x00000007c5077221 */ /* 0x001fe20000010000 */
[----:B------:R-:W-:-:S06]  /*d440*/  FADD.FTZ R6, R159, R6 ;  /* 0x000000069f067221 */ /* 0x000fcc0000010000 */
[----:B------:R-:W0:Y:S01]  /*d450*/  MUFU.EX2 R164, R164 ;  /* 0x000000a400a47308 */ /* 0x000e220000000800 */
[----:B--2---:R-:W-:Y:S01]  /*d460*/  FADD.FTZ R7, R160, R7 ;  /* 0x00000007a0077221 */ /* 0x004fe20000010000 */
[----:B----4-:R-:W-:-:S06]  /*d470*/  FADD.FTZ R6, R162, R6 ;  /* 0x00000006a2067221 */ /* 0x010fcc0000010000 */
[----:B------:R-:W2:Y:S01]  /*d480*/  MUFU.EX2 R165, R165 ;  /* 0x000000a500a57308 */ /* 0x000ea20000000800 */
[----:B---3--:R-:W-:Y:S01]  /*d490*/  FADD.FTZ R7, R200, R7 ;  /* 0x00000007c8077221 */ /* 0x008fe20000010000 */
[----:B------:R-:W-:-:S06]  /*d4a0*/  FADD.FTZ R6, R154, R6 ;  /* 0x000000069a067221 */ /* 0x000fcc0000010000 */
[----:B------:R-:W3:Y:S08]  /*d4b0*/  MUFU.EX2 R168, R168 ;  /* 0x000000a800a87308 */ /* 0x000ef00000000800 */
[----:B------:R-:W4:Y:S01]  /*d4c0*/  MUFU.EX2 R170, R170 ;  /* 0x000000aa00aa7308 */ /* 0x000f220000000800 */
[----:B0-----:R-:W-:Y:S01]  /*d4d0*/  FADD.FTZ R7, R164, R7 ;  /* 0x00000007a4077221 */ /* 0x001fe20000010000 */
[----:B------:R-:W-:-:S06]  /*d4e0*/  FADD.FTZ R6, R158, R6 ;  /* 0x000000069e067221 */ /* 0x000fcc0000010000 */
[----:B------:R-:W0:Y:S01]  /*d4f0*/  MUFU.EX2 R169, R169 ;  /* 0x000000a900a97308 */ /* 0x000e220000000800 */
[----:B--2---:R-:W-:Y:S01]  /*d500*/  FADD.FTZ R7, R165, R7 ;  /* 0x00000007a5077221 */ /* 0x004fe20000010000 */
[----:B------:R-:W-:-:S06]  /*d510*/  IMAD.U32 R161, RZ, RZ, UR41 ;  /* 0x00000029ffa17e24 */ /* 0x000fcc000f8e00ff */
[----:B------:R-:W2:Y:S01]  /*d520*/  MUFU.EX2 R172, R172 ;  /* 0x000000ac00ac7308 */ /* 0x000ea20000000800 */
[----:B------:R-:W-:Y:S01]  /*d530*/  FADD.FTZ R6, R199, R6 ;  /* 0x00000006c7067221 */ /* 0x000fe20000010000 */
[----:B------:R-:W-:Y:S01]  /*d540*/  IADD3 R157, R13, 0x22840, RZ ;  /* 0x000228400d9d7810 */ /* 0x000fe20007ffe0ff */
[----:B---3--:R-:W-:-:S05]  /*d550*/  FADD.FTZ R7, R168, R7 ;  /* 0x00000007a8077221 */ /* 0x008fca0000010000 */
[----:B------:R-:W3:Y:S01]  /*d560*/  MUFU.EX2 R173, R173 ;  /* 0x000000ad00ad7308 */ /* 0x000ee20000000800 */
[----:B----4-:R-:W-:Y:S01]  /*d570*/  FADD.FTZ R6, R170, R6 ;  /* 0x00000006aa067221 */ /* 0x010fe20000010000 */
[----:B------:R-:W-:-:S06]  /*d580*/  PRMT R157, R161, 0x654, R157 ;  /* 0x00000654a19d7816 */ /* 0x000fcc000000009d */
[----:B------:R-:W4:Y:S01]  /*d590*/  MUFU.EX2 R175, R175 ;  /* 0x000000af00af7308 */ /* 0x000f220000000800 */
[----:B0-----:R-:W-:Y:S01]  /*d5a0*/  FADD.FTZ R7, R169, R7 ;  /* 0x00000007a9077221 */ /* 0x001fe20000010000 */
[----:B------:R-:W-:Y:S01]  /*d5b0*/  FADD.FTZ R6, R201, R6 ;  /* 0x00000006c9067221 */ /* 0x000fe20000010000 */
[----:B------:R0:W-:Y:S05]  /*d5c0*/  SYNCS.ARRIVE.TRANS64.RED.A1T0 RZ, [R157+URZ], RZ ;  /* 0x000000ff9dff79a7 */ /* 0x0001ea000810043f */
[----:B------:R-:W5:Y:S01]  /*d5d0*/  MUFU.EX2 R176, R176 ;  /* 0x000000b000b07308 */ /* 0x000f620000000800 */
[----:B0-----:R-:W-:-:S07]  /*d5e0*/  F2FP.F16.F32.PACK_AB R157, R154, R162 ;  /* 0x000000a29a9d723e */ /* 0x001fce00000000ff */
[----:B------:R-:W0:Y:S01]  /*d5f0*/  MUFU.EX2 R177, R177 ;  /* 0x000000b100b17308 */ /* 0x000e220000000800 */
[----:B--2---:R-:W-:Y:S01]  /*d600*/  FADD.FTZ R162, R172, R7 ;  /* 0x00000007aca27221 */ /* 0x004fe20000010000 */
[----:B------:R-:W-:-:S06]  /*d610*/  FADD.FTZ R7, R163, R6 ;  /* 0x00000006a3077221 */ /* 0x000fcc0000010000 */
[----:B------:R-:W2:Y:S01]  /*d620*/  MUFU.EX2 R179, R179 ;  /* 0x000000b300b37308 */ /* 0x000ea20000000800 */
[----:B---3--:R-:W-:Y:S01]  /*d630*/  FADD.FTZ R6, R173, R162 ;  /* 0x000000a2ad067221 */ /* 0x008fe20000010000 */
[----:B----4-:R-:W-:-:S06]  /*d640*/  FADD.FTZ R7, R175, R7 ;  /* 0x00000007af077221 */ /* 0x010fcc0000010000 */
[----:B------:R-:W3:Y:S01]  /*d650*/  MUFU.EX2 R180, R180 ;  /* 0x000000b400b47308 */ /* 0x000ee20000000800 */
[----:B-----5:R-:W-:Y:S01]  /*d660*/  FADD.FTZ R6, R176, R6 ;  /* 0x00000006b0067221 */ /* 0x020fe20000010000 */
[----:B------:R-:W-:-:S06]  /*d670*/  FADD.FTZ R7, R166, R7 ;  /* 0x00000007a6077221 */ /* 0x000fcc0000010000 */
[----:B------:R-:W4:Y:S08]  /*d680*/  MUFU.EX2 R181, R181 ;  /* 0x000000b500b57308 */ /* 0x000f300000000800 */
[----:B------:R-:W5:Y:S01]  /*d690*/  MUFU.EX2 R183, R183 ;  /* 0x000000b700b77308 */ /* 0x000f620000000800 */
[----:B0-----:R-:W-:Y:S01]  /*d6a0*/  FADD.FTZ R6, R177, R6 ;  /* 0x00000006b1067221 */ /* 0x001fe20000010000 */
[----:B--2---:R-:W-:-:S06]  /*d6b0*/  FADD.FTZ R7, R179, R7 ;  /* 0x00000007b3077221 */ /* 0x004fcc0000010000 */
[----:B------:R-:W0:Y:S01]  /*d6c0*/  MUFU.EX2 R184, R184 ;  /* 0x000000b800b87308 */ /* 0x000e220000000800 */
[----:B------:R-:W-:-:S07]  /*d6d0*/  F2FP.F16.F32.PACK_AB R161, R201, R170 ;  /* 0x000000aac9a1723e */ /* 0x000fce00000000ff */
[----:B------:R-:W2:Y:S01]  /*d6e0*/  MUFU.EX2 R186, R186 ;  /* 0x000000ba00ba7308 */ /* 0x000ea20000000800 */
[----:B---3--:R-:W-:Y:S01]  /*d6f0*/  FADD.FTZ R6, R180, R6 ;  /* 0x00000006b4067221 */ /* 0x008fe20000010000 */
[----:B------:R-:W-:-:S06]  /*d700*/  FADD.FTZ R7, R167, R7 ;  /* 0x00000007a7077221 */ /* 0x000fcc0000010000 */
[----:B------:R-:W3:Y:S08]  /*d710*/  MUFU.EX2 R185, R185 ;  /* 0x000000b900b97308 */ /* 0x000ef00000000800 */
[----:B------:R-:W1:Y:S01]  /*d720*/  MUFU.EX2 R187, R187 ;  /* 0x000000bb00bb7308 */ /* 0x000e620000000800 */
[----:B----4-:R-:W-:Y:S01]  /*d730*/  FADD.FTZ R6, R181, R6 ;  /* 0x00000006b5067221 */ /* 0x010fe20000010000 */
[----:B-----5:R-:W-:-:S06]  /*d740*/  FADD.FTZ R7, R183, R7 ;  /* 0x00000007b7077221 */ /* 0x020fcc0000010000 */
[----:B------:R-:W4:Y:S01]  /*d750*/  MUFU.EX2 R170, R188 ;  /* 0x000000bc00aa7308 */ /* 0x000f220000000800 */
[----:B------:R-:W-:Y:S01]  /*d760*/  F2FP.F16.F32.PACK_AB R162, R173, R172 ;  /* 0x000000acada2723e */ /* 0x000fe200000000ff */
[----:B0-----:R-:W-:-:S06]  /*d770*/  FADD.FTZ R6, R184, R6 ;  /* 0x00000006b8067221 */ /* 0x001fcc0000010000 */
[----:B------:R-:W0:Y:S01]  /*d780*/  MUFU.EX2 R189, R189 ;  /* 0x000000bd00bd7308 */ /* 0x000e220000000800 */
[----:B--2---:R-:W-:-:S07]  /*d790*/  FADD.FTZ R7, R186, R7 ;  /* 0x00000007ba077221 */ /* 0x004fce0000010000 */
[----:B------:R-:W2:Y:S01]  /*d7a0*/  MUFU.EX2 R191, R191 ;  /* 0x000000bf00bf7308 */ /* 0x000ea20000000800 */
[----:B---3--:R-:W-:Y:S01]  /*d7b0*/  FADD.FTZ R6, R185, R6 ;  /* 0x00000006b9067221 */ /* 0x008fe20000010000 */
[----:B-1----:R-:W-:-:S06]  /*d7c0*/  FADD.FTZ R7, R187, R7 ;  /* 0x00000007bb077221 */ /* 0x002fcc0000010000 */
[----:B------:R-:W1:Y:S08]  /*d7d0*/  MUFU.EX2 R172, R192 ;  /* 0x000000c000ac7308 */ /* 0x000e700000000800 */
[----:B------:R-:W3:Y:S01]  /*d7e0*/  MUFU.EX2 R194, R194 ;  /* 0x000000c200c27308 */ /* 0x000ee20000000800 */
[----:B----4-:R-:W-:Y:S01]  /*d7f0*/  FADD.FTZ R6, R170, R6 ;  /* 0x00000006aa067221 */ /* 0x010fe20000010000 */
[----:B------:R-:W-:-:S06]  /*d800*/  FADD.FTZ R7, R171, R7 ;  /* 0x00000007ab077221 */ /* 0x000fcc0000010000 */
[----:B------:R-:W4:Y:S01]  /*d810*/  MUFU.EX2 R193, R193 ;  /* 0x000000c100c17308 */ /* 0x000f220000000800 */
[----:B------:R-:W-:-:S07]  /*d820*/  F2FP.F16.F32.PACK_AB R163, R175, R163 ;  /* 0x000000a3afa3723e */ /* 0x000fce00000000ff */
[----:B------:R-:W5:Y:S01]  /*d830*/  MUFU.EX2 R195, R195 ;  /* 0x000000c300c37308 */ /* 0x000f620000000800 */
[----:B0-----:R-:W-:Y:S01]  /*d840*/  FADD.FTZ R6, R189, R6 ;  /* 0x00000006bd067221 */ /* 0x001fe20000010000 */
[----:B--2---:R-:W-:-:S06]  /*d850*/  FADD.FTZ R7, R191, R7 ;  /* 0x00000007bf077221 */ /* 0x004fcc0000010000 */
[----:B------:R-:W0:Y:S01]  /*d860*/  MUFU.EX2 R174, R196 ;  /* 0x000000c400ae7308 */ /* 0x000e220000000800 */
[----:B------:R-:W-:-:S07]  /*d870*/  LOP3.LUT P0, RZ, R18, 0x100, RZ, 0xc0, !PT ;  /* 0x0000010012ff7812 */ /* 0x000fce000780c0ff */
[----:B------:R-:W2:Y:S01]  /*d880*/  MUFU.EX2 R198, R198 ;  /* 0x000000c600c67308 */ /* 0x000ea20000000800 */
[----:B-1----:R-:W-:Y:S01]  /*d890*/  FADD.FTZ R6, R172, R6 ;  /* 0x00000006ac067221 */ /* 0x002fe20000010000 */
[----:B---3--:R-:W-:-:S06]  /*d8a0*/  FADD.FTZ R7, R194, R7 ;  /* 0x00000007c2077221 */ /* 0x008fcc0000010000 */
[----:B------:R-:W1:Y:S01]  /*d8b0*/  MUFU.EX2 R175, R220 ;  /* 0x000000dc00af7308 */ /* 0x000e620000000800 */
[----:B----4-:R-:W-:-:S07]  /*d8c0*/  FADD.FTZ R6, R193, R6 ;  /* 0x00000006c1067221 */ /* 0x010fce0000010000 */
[----:B------:R-:W3:Y:S01]  /*d8d0*/  MUFU.EX2 R182, R182 ;  /* 0x000000b600b67308 */ /* 0x000ee20000000800 */
[----:B-----5:R-:W-:Y:S01]  /*d8e0*/  FADD.FTZ R173, R195, R7 ;  /* 0x00000007c3ad7221 */ /* 0x020fe20000010000 */
[----:B0-----:R-:W-:Y:S01]  /*d8f0*/  FADD.FTZ R7, R174, R6 ;  /* 0x00000006ae077221 */ /* 0x001fe20000010000 */
[----:B------:R-:W-:Y:S02]  /*d900*/  F2FP.F16.F32.PACK_AB R155, R159, R155 ;  /* 0x0000009b9f9b723e */ /* 0x000fe400000000ff */
[----:B--2---:R-:W-:Y:S01]  /*d910*/  FADD.FTZ R6, R198, R173 ;  /* 0x000000adc6067221 */ /* 0x004fe20000010000 */
[----:B------:R-:W-:Y:S02]  /*d920*/  F2FP.F16.F32.PACK_AB R159, R199, R158 ;  /* 0x0000009ec79f723e */ /* 0x000fe400000000ff */
[----:B------:R-:W-:Y:S01]  /*d930*/  F2FP.F16.F32.PACK_AB R154, R197, R156 ;  /* 0x0000009cc59a723e */ /* 0x000fe200000000ff */
[----:B-1----:R-:W-:Y:S01]  /*d940*/  FADD.FTZ R6, R175, R6 ;  /* 0x00000006af067221 */ /* 0x002fe20000010000 */
[----:B------:R-:W-:-:S02]  /*d950*/  F2FP.F16.F32.PACK_AB R156, R200, R160 ;  /* 0x000000a0c89c723e */ /* 0x000fc400000000ff */
[----:B------:R-:W-:Y:S01]  /*d960*/  F2FP.F16.F32.PACK_AB R158, R165, R164 ;  /* 0x000000a4a59e723e */ /* 0x000fe200000000ff */
[----:B------:R-:W-:Y:S01]  /*d970*/  FMUL.FTZ R24, R24, R190 ;  /* 0x000000be18187220 */ /* 0x000fe20000410000 */
[----:B------:R-:W-:Y:S01]  /*d980*/  F2FP.F16.F32.PACK_AB R160, R169, R168 ;  /* 0x000000a8a9a0723e */ /* 0x000fe200000000ff */
[----:B------:R-:W-:Y:S01]  /*d990*/  FMUL.FTZ R25, R25, R190 ;  /* 0x000000be19197220 */ /* 0x000fe20000410000 */
[----:B------:R-:W-:Y:S01]  /*d9a0*/  F2FP.F16.F32.PACK_AB R165, R179, R166 ;  /* 0x000000a6b3a5723e */ /* 0x000fe200000000ff */
[----:B---3--:R-:W-:Y:S01]  /*d9b0*/  FADD.FTZ R7, R182, R7 ;  /* 0x00000007b6077221 */ /* 0x008fe20000010000 */
[----:B------:R-:W-:Y:S01]  /*d9c0*/  F2FP.F16.F32.PACK_AB R152, R202, R152 ;  /* 0x00000098ca98723e */ /* 0x000fe200000000ff */
[----:B------:R-:W-:Y:S01]  /*d9d0*/  FMUL.FTZ R28, R28, R190 ;  /* 0x000000be1c1c7220 */ /* 0x000fe20000410000 */
[----:B------:R-:W-:Y:S01]  /*d9e0*/  F2FP.F16.F32.PACK_AB R164, R177, R176 ;  /* 0x000000b0b1a4723e */ /* 0x000fe200000000ff */
[----:B------:R-:W-:Y:S01]  /*d9f0*/  FMUL.FTZ R29, R29, R190 ;  /* 0x000000be1d1d7220 */ /* 0x000fe20000410000 */
[----:B------:R-:W-:Y:S01]  /*da00*/  F2FP.F16.F32.PACK_AB R166, R181, R180 ;  /* 0x000000b4b5a6723e */ /* 0x000fe200000000ff */
[-C--:B------:R-:W-:Y:S01]  /*da10*/  FMUL.FTZ R32, R32, R190.reuse ;  /* 0x000000be20207220 */ /* 0x080fe20000410000 */
[----:B------:R-:W-:Y:S01]  /*da20*/  F2FP.F16.F32.PACK_AB R167, R183, R167 ;  /* 0x000000a7b7a7723e */ /* 0x000fe200000000ff */
[----:B------:R-:W-:Y:S01]  /*da30*/  FMUL.FTZ R33, R33, R190 ;  /* 0x000000be21217220 */ /* 0x000fe20000410000 */
        /* <DEDUP_REMOVED lines=132> */
.L_x_14383:
[----:B------:R0:W1:Y:S01]  /*e280*/  SYNCS.PHASECHK.TRANS64.TRYWAIT P1, [R13+URZ+0x22850], R14 ;  /* 0x0228500e0d0075a7 */ /* 0x000062000802017f */
[----:B------:R-:W-:Y:S05]  /*e290*/  @!P0 BRA `(.L_x_14384) ;  /* 0x0000000000048947 */ /* 0x000fea0003800000 */
[----:B------:R-:W-:Y:S01]  /*e2a0*/  BPT.TRAP 0x1 ;  /* 0x000000040000795c */ /* 0x000fe20000300000 */
.L_x_14384:
[----:B------:R-:W-:Y:S04]  /*e2b0*/  BSSY B0, `(.L_x_14385) ;  /* 0x0000004000007945 */ /* 0x000fe80003800000 */
[----:B-1----:R-:W-:Y:S05]  /*e2c0*/  @P1 BRA `(.L_x_14386) ;  /* 0x0000000000081947 */ /* 0x002fea0003800000 */
[----:B------:R-:W1:Y:S02]  /*e2d0*/  SYNCS.PHASECHK.TRANS64.TRYWAIT P1, [R13+URZ+0x22850], R14 ;  /* 0x0228500e0d0075a7 */ /* 0x000e64000802017f */
[----:B-1----:R-:W-:Y:S05]  /*e2e0*/  @!P1 BRA `(.L_x_14387) ;  /* 0x0000010c00549947 */ /* 0x002fea0003800000 */
.L_x_14386:
[----:B------:R-:W-:Y:S05]  /*e2f0*/  BSYNC B0 ;  /* 0x0000000000007941 */ /* 0x000fea0003800000 */
.L_x_14385:
[----:B------:R-:W2:Y:S01]  /*e300*/  S2R R178, SR_TID.X ;  /* 0x0000000000b27919 */ /* 0x000ea20000002100 */
[----:B------:R-:W-:Y:S05]  /*e310*/  WARPSYNC.ALL ;  /* 0x0000000000007948 */ /* 0x000fea0003800000 */
[----:B------:R-:W-:Y:S02]  /*e320*/  IMAD.MOV.U32 R176, RZ, RZ, 0xc00 ;  /* 0x00000c00ffb07424 */ /* 0x000fe400078e00ff */
[----:B------:R-:W-:Y:S02]  /*e330*/  IMAD.MOV.U32 R177, RZ, RZ, 0x40000040 ;  /* 0x40000040ffb17424 */ /* 0x000fe400078e00ff */
[----:B------:R-:W-:-:S03]  /*e340*/  IMAD R176, R23, R176, UR38 ;  /* 0x0000002617b07e24 */ /* 0x000fc6000f8e02b0 */
[----:B------:R-:W-:Y:S01]  /*e350*/  R2UR UR7, R177 ;  /* 0x00000000b10772ca */ /* 0x000fe200000e0000 */
[----:B------:R-:W-:Y:S01]  /*e360*/  IMAD.MOV.U32 R177, RZ, RZ, 0x40000040 ;  /* 0x40000040ffb17424 */ /* 0x000fe200078e00ff */
[----:B------:R-:W-:Y:S02]  /*e370*/  R2UR UR6, R176 ;  /* 0x00000000b00672ca */ /* 0x000fe400000e0000 */
[----:B--2---:R-:W-:-:S05]  /*e380*/  SHF.R.U32.HI R178, RZ, 0x7, R178 ;  /* 0x00000007ffb27819 */ /* 0x004fca00000116b2 */
[----:B01----:R-:W-:-:S05]  /*e390*/  VIADD R14, R178, 0x8 ;  /* 0x00000008b20e7836 */ /* 0x003fca0000000000 */
[----:B------:R0:W-:Y:S06]  /*e3a0*/  BAR.SYNC.DEFER_BLOCKING R14, 0x100 ;  /* 0x0004000e0000751d */ /* 0x0001ec0000010000 */
[----:B------:R-:W-:-:S06]  /*e3b0*/  WARPGROUP.ARRIVE ;  /* 0x00000000000079c5 */ /* 0x000fcc0000000000 */
[----:B------:R-:W-:Y:S03]  /*e3c0*/  HGMMA.64x256x16.F32 R24, R152, gdesc[UR4].tnspB, R24, gsb0 ;  /* 0x43e0000498187df0 */ /* 0x000fe60008000818 */
[----:B------:R-:W-:Y:S02]  /*e3d0*/  WARPGROUP.DEPBAR.LE gsb0, 0x0 ;  /* 0x00008000000079c5 */ /* 0x000fe40000010000 */
[----:B------:R-:W-:Y:S01]  /*e3e0*/  VIADD R152, R176, 0x80 ;  /* 0x00000080b0987836 */ /* 0x000fe20000000000 */
[----:B------:R-:W-:Y:S01]  /*e3f0*/  WARPGROUP.ARRIVE ;  /* 0x00000000000079c5 */ /* 0x000fe20000000000 */
[----:B------:R-:W-:-:S03]  /*e400*/  IMAD.MOV.U32 R153, RZ, RZ, 0x40000040 ;  /* 0x40000040ff997424 */ /* 0x000fc600078e00ff */
[----:B------:R-:W-:Y:S01]  /*e410*/  R2UR UR6, R152 ;  /* 0x00000000980672ca */ /* 0x000fe200000e0000 */
[----:B------:R-:W-:Y:S01]  /*e420*/  VIADD R152, R176, 0x100 ;  /* 0x00000100b0987836 */ /* 0x000fe20000000000 */
[----:B------:R-:W-:Y:S01]  /*e430*/  R2UR UR7, R153 ;  /* 0x00000000990772ca */ /* 0x000fe200000e0000 */
[----:B------:R-:W-:-:S15]  /*e440*/  IMAD.MOV.U32 R153, RZ, RZ, 0x40000040 ;  /* 0x40000040ff997424 */ /* 0x000fde00078e00ff */
[----:B------:R-:W-:Y:S01]  /*e450*/  HGMMA.64x256x16.F32 R24, R156, gdesc[UR4].tnspB, R24, gsb0 ;  /* 0x43e000049c187df0 */ /* 0x000fe20008000818 */
[----:B------:R-:W-:Y:S01]  /*e460*/  R2UR UR6, R152 ;  /* 0x00000000980672ca */ /* 0x000fe200000e0000 */
[----:B------:R-:W-:Y:S01]  /*e470*/  VIADD R152, R176, 0x180 ;  /* 0x00000180b0987836 */ /* 0x000fe20000000000 */
[----:B------:R-:W-:Y:S01]  /*e480*/  R2UR UR7, R153 ;  /* 0x00000000990772ca */ /* 0x000fe200000e0000 */
[----:B------:R-:W-:Y:S01]  /*e490*/  IMAD.MOV.U32 R153, RZ, RZ, 0x40000040 ;  /* 0x40000040ff997424 */ /* 0x000fe200078e00ff */
[----:B------:R-:W-:Y:S02]  /*e4a0*/  WARPGROUP.DEPBAR.LE gsb0, 0x0 ;  /* 0x00008000000079c5 */ /* 0x000fe40000010000 */
[----:B------:R-:W-:-:S15]  /*e4b0*/  WARPGROUP.ARRIVE ;  /* 0x00000000000079c5 */ /* 0x000fde0000000000 */
[----:B------:R-:W-:-:S06]  /*e4c0*/  NOP ;  /* 0x0000000000007918 */ /* 0x000fcc0000000000 */
[----:B------:R-:W-:Y:S01]  /*e4d0*/  HGMMA.64x256x16.F32 R24, R160, gdesc[UR4].tnspB, R24, gsb0 ;  /* 0x43e00004a0187df0 */ /* 0x000fe20008000818 */
[----:B------:R-:W-:Y:S02]  /*e4e0*/  R2UR UR6, R152 ;  /* 0x00000000980672ca */ /* 0x000fe400000e0000 */
[----:B------:R-:W-:Y:S01]  /*e4f0*/  R2UR UR7, R153 ;  /* 0x00000000990772ca */ /* 0x000fe200000e0000 */
[----:B------:R-:W-:Y:S01]  /*e500*/  IMAD.MOV.U32 R153, RZ, RZ, 0x40000040 ;  /* 0x40000040ff997424 */ /* 0x000fe200078e00ff */
[C---:B------:R-:W-:Y:S01]  /*e510*/  IADD3 R152, R176.reuse, 0x200, RZ ;  /* 0x00000200b0987810 */ /* 0x040fe20007ffe0ff */
        /* <DEDUP_REMOVED lines=20> */
.L_x_14388:
[----:B------:R-:W2:Y:S01]  /*e660*/  LDL R152, [R1] ;  /* 0x0000000001987983 */ /* 0x000ea20000100800 */
[----:B------:R-:W-:Y:S02]  /*e670*/  VIADD R13, R13, 0x22860 ;  /* 0x000228600d0d7836 */ /* 0x000fe40000000000 */
[----:B------:R-:W-:Y:S02]  /*e680*/  IMAD.U32 R14, RZ, RZ, UR41 ;  /* 0x00000029ff0e7e24 */ /* 0x000fe4000f8e00ff */
[----:B------:R-:W-:Y:S02]  /*e690*/  IMAD.MOV.U32 R201, RZ, RZ, R0 ;  /* 0x000000ffffc97224 */ /* 0x000fe400078e0000 */
[----:B------:R-:W-:Y:S01]  /*e6a0*/  IMAD.MOV.U32 R200, RZ, RZ, R3 ;  /* 0x000000ffffc87224 */ /* 0x000fe200078e0003 */
[----:B------:R-:W-:-:S04]  /*e6b0*/  PRMT R13, R14, 0x654, R13 ;  /* 0x000006540e0d7816 */ /* 0x000fc8000000000d */
[----:B------:R0:W-:Y:S01]  /*e6c0*/  SYNCS.ARRIVE.TRANS64.RED.A1T0 RZ, [R13+URZ], RZ ;  /* 0x000000ff0dff79a7 */ /* 0x0001e2000810043f */
[C---:B--2---:R-:W-:Y:S01]  /*e6d0*/  ISETP.GT.AND P1, PT, R12.reuse, R152, PT ;  /* 0x000000980c00720c */ /* 0x044fe20003f24270 */
[----:B------:R-:W-:-:S12]  /*e6e0*/  VIADD R12, R12, 0xffffffff ;  /* 0xffffffff0c0c7836 */ /* 0x000fd80000000000 */
[----:B0-----:R-:W-:Y:S05]  /*e6f0*/  @P1 BRA `(.L_x_14389) ;  /* 0xffffffd800441947 */ /* 0x001fea000383ffff */
.L_x_14377:
[----:B------:R-:W2:Y:S02]  /*e700*/  LDL R13, [R1+0x10] ;  /* 0x00001000010d7983 */ /* 0x000ea40000100800 */
[----:B--2---:R-:W-:-:S13]  /*e710*/  ISETP.GE.AND P1, PT, R12, R13, PT ;  /* 0x0000000d0c00720c */ /* 0x004fda0003f26270 */
[----:B------:R-:W-:Y:S05]  /*e720*/  @!P1 BRA `(.L_x_14390) ;  /* 0x0000001c00d09947 */ /* 0x000fea0003800000 */
[----:B------:R-:W-:Y:S02]  /*e730*/  IMAD.MOV.U32 R201, RZ, RZ, R0 ;  /* 0x000000ffffc97224 */ /* 0x000fe400078e0000 */
[----:B------:R-:W-:-:S07]  /*e740*/  IMAD.MOV.U32 R200, RZ, RZ, R3 ;  /* 0x000000ffffc87224 */ /* 0x000fce00078e0003 */
.L_x_14402:
[----:B------:R-:W-:Y:S01]  /*e750*/  IADD3 R23, R23, 0x1, RZ ;  /* 0x0000000117177810 */ /* 0x000fe20007ffe0ff */
[----:B------:R-:W-:Y:S05]  /*e760*/  YIELD ;  /* 0x0000000000007946 */ /* 0x000fea0003800000 */
[----:B------:R-:W-:-:S04]  /*e770*/  ISETP.NE.AND P1, PT, R23, 0x2, PT ;  /* 0x000000021700780c */ /* 0x000fc80003f25270 */
[----:B------:R-:W-:Y:S02]  /*e780*/  SEL R0, RZ, 0x1, P1 ;  /* 0x00000001ff007807 */ /* 0x000fe40000800000 */
[----:B------:R-:W-:Y:S02]  /*e790*/  SEL R23, R23, RZ, P1 ;  /* 0x000000ff17177207 */ /* 0x000fe40000800000 */
[----:B------:R-:W-:Y:S01]  /*e7a0*/  LOP3.LUT R208, R208, R0, RZ, 0x3c, !PT ;  /* 0x00000000d0d07212 */ /* 0x000fe200078e3cff */
[----:B--2---:R-:W-:Y:S06]  /*e7b0*/  @!P0 BRA `(.L_x_14391) ;  /* 0x0000000000048947 */ /* 0x004fec0003800000 */
[----:B------:R-:W-:Y:S01]  /*e7c0*/  BPT.TRAP 0x1 ;  /* 0x000000040000795c */ /* 0x000fe20000300000 */
.L_x_14391:
[----:B------:R-:W-:Y:S01]  /*e7d0*/  IMAD R13, R23, 0x8, R22 ;  /* 0x00000008170d7824 */ /* 0x000fe200078e0216 */
[----:B------:R-:W-:-:S04]  /*e7e0*/  SHF.L.U32 R14, R208, 0x1f, RZ ;  /* 0x0000001fd00e7819 */ /* 0x000fc800000006ff */
[----:B------:R0:W1:Y:S01]  /*e7f0*/  SYNCS.PHASECHK.TRANS64.TRYWAIT P1, [R13+URZ+0x22830], R14 ;  /* 0x0228300e0d0075a7 */ /* 0x000062000802017f */
[----:B------:R-:W-:Y:S05]  /*e800*/  @!P0 BRA `(.L_x_14392) ;  /* 0x0000000000048947 */ /* 0x000fea0003800000 */
[----:B------:R-:W-:Y:S01]  /*e810*/  BPT.TRAP 0x1 ;  /* 0x000000040000795c */ /* 0x000fe20000300000 */
.L_x_14392:
[----:B------:R-:W-:Y:S02]  /*e820*/  IMAD R156, R23, 0x300, R221 ;  /* 0x00000300179c7824 */ /* 0x000fe400078e02dd */
[----:B------:R-:W-:Y:S01]  /*e830*/  IMAD.MOV.U32 R157, RZ, RZ, 0x40000040 ;  /* 0x40000040ff9d7424 */ /* 0x000fe200078e00ff */
[----:B-1----:R-:W-:Y:S06]  /*e840*/  @P1 BRA `(.L_x_14393) ;  /* 0x0000000000081947 */ /* 0x002fec0003800000 */
[----:B------:R-:W1:Y:S02]  /*e850*/  SYNCS.PHASECHK.TRANS64.TRYWAIT P1, [R13+URZ+0x22830], R14 ;  /* 0x0228300e0d0075a7 */ /* 0x000e64000802017f */
[----:B-1----:R-:W-:Y:S05]  /*e860*/  @!P1 BRA `(.L_x_14394) ;  /* 0x0000010800089947 */ /* 0x002fea0003800000 */
.L_x_14393:
        /* <DEDUP_REMOVED lines=41> */
.L_x_14395:
        /* <DEDUP_REMOVED lines=28> */
[----:B---3--:R-:W-:-:S05]  /*ecc0*/  FMNMX.FTZ R3, R3, R0, !PT ;  /* 0x0000000003037209 */ /* 0x008fca0007810000 */
        /* <DEDUP_REMOVED lines=25> */
[----:B------:R-:W4:Y:S01]  /*ee60*/  MUFU.EX2 R153, R153 ;  /* 0x0000009900997308 */ /* 0x000f220000000800 */
[--C-:B------:R-:W-:Y:S01]  /*ee70*/  FFMA.FTZ R192, R192, UR37, -R0.reuse ;  /* 0x00000025c0c07c23 */ /* 0x100fe20008010800 */
[--C-:B------:R-:W-:Y:S01]  /*ee80*/  FFMA.FTZ R193, R193, UR37, -R0.reuse ;  /* 0x00000025c1c17c23 */ /* 0x100fe20008010800 */
[--C-:B------:R-:W-:Y:S01]  /*ee90*/  FFMA.FTZ R196, R196, UR37, -R0.reuse ;  /* 0x00000025c4c47c23 */ /* 0x100fe20008010800 */
[----:B------:R-:W-:-:S04]  /*eea0*/  FFMA.FTZ R197, R197, UR37, -R0 ;  /* 0x00000025c5c57c23 */ /* 0x000fc80008010800 */
        /* <DEDUP_REMOVED lines=16> */
[----:B------:R-:W-:Y:S01]  /*efb0*/  MUFU.EX2 R219, R164 ;  /* 0x000000a400db7308 */ /* 0x000fe20000000800 */
[----:B-----5:R-:W-:Y:S01]  /*efc0*/  FADD.FTZ R0, R156, R0 ;  /* 0x000000009c007221 */ /* 0x020fe20000010000 */
        /* <DEDUP_REMOVED lines=8> */
[----:B------:R-:W-:Y:S01]  /*f050*/  FMNMX.FTZ R0, R154, R201, !PT ;  /* 0x000000c99a007209 */ /* 0x000fe20007810000 */
[----:B------:R-:W-:Y:S01]  /*f060*/  FMUL.FTZ R57, R57, R172 ;  /* 0x000000ac39397220 */ /* 0x000fe20000410000 */
[----:B------:R-:W-:Y:S01]  /*f070*/  F2FP.F16.F32.PACK_AB R202, R157, R156 ;  /* 0x0000009c9dca723e */ /* 0x000fe200000000ff */
[----:B------:R-:W-:Y:S01]  /*f080*/  FMUL.FTZ R60, R60, R172 ;  /* 0x000000ac3c3c7220 */ /* 0x000fe20000410000 */
[----:B------:R-:W-:Y:S01]  /*f090*/  FMNMX.FTZ R0, R155, R0, !PT ;  /* 0x000000009b007209 */ /* 0x000fe20007810000 */
[-C--:B------:R-:W-:Y:S01]  /*f0a0*/  FMUL.FTZ R61, R61, R172.reuse ;  /* 0x000000ac3d3d7220 */ /* 0x080fe20000410000 */
[----:B------:R3:W-:Y:S01]  /*f0b0*/  MUFU.EX2 R156, R169 ;  /* 0x000000a9009c7308 */ /* 0x0007e20000000800 */
        /* <DEDUP_REMOVED lines=69> */
[----:B------:R-:W-:-:S02]  /*f510*/  FMNMX.FTZ R0, R191, R0, !PT ;  /* 0x00000000bf007209 */ /* 0x000fc40007810000 */
[----:B------:R-:W-:Y:S02]  /*f520*/  MUFU.EX2 R185, R185 ;  /* 0x000000b900b97308 */ /* 0x000fe40000000800 */
[----:B------:R-:W-:-:S04]  /*f530*/  FMNMX.FTZ R0, R194, R0, !PT ;  /* 0x00000000c2007209 */ /* 0x000fc80007810000 */
[----:B------:R-:W-:Y:S02]  /*f540*/  FMNMX.FTZ R0, R195, R0, !PT ;  /* 0x00000000c3007209 */ /* 0x000fe40007810000 */
[----:B------:R-:W-:Y:S02]  /*f550*/  MUFU.EX2 R188, R188 ;  /* 0x000000bc00bc7308 */ /* 0x000fe40000000800 */
[----:B------:R-:W-:-:S04]  /*f560*/  FMNMX.FTZ R0, R198, R0, !PT ;  /* 0x00000000c6007209 */ /* 0x000fc80007810000 */
[----:B------:R-:W-:Y:S02]  /*f570*/  FMNMX.FTZ R0, R199, R0, !PT ;  /* 0x00000000c7007209 */ /* 0x000fe40007810000 */
[----:B------:R-:W-:Y:S03]  /*f580*/  MUFU.EX2 R189, R189 ;  /* 0x000000bd00bd7308 */ /* 0x000fe60000000800 */
[----:B------:R-:W5:Y:S05]  /*f590*/  SHFL.BFLY PT, R152, R0, 0x2, 0x1f ;  /* 0x0c401f0000987f89 */ /* 0x000f6a00000e0000 */
[----:B------:R-:W-:Y:S08]  /*f5a0*/  MUFU.EX2 R168, R192 ;  /* 0x000000c000a87308 */ /* 0x000ff00000000800 */
[----:B------:R-:W-:Y:S08]  /*f5b0*/  MUFU.EX2 R193, R193 ;  /* 0x000000c100c17308 */ /* 0x000ff00000000800 */
[----:B------:R-:W-:Y:S01]  /*f5c0*/  MUFU.EX2 R196, R196 ;  /* 0x000000c400c47308 */ /* 0x000fe20000000800 */
[----:B-----5:R-:W-:-:S05]  /*f5d0*/  FMNMX.FTZ R0, R0, R152, !PT ;  /* 0x0000009800007209 */ /* 0x020fca0007810000 */
[----:B------:R-:W5:Y:S02]  /*f5e0*/  SHFL.BFLY PT, R153, R0, 0x1, 0x1f ;  /* 0x0c201f0000997f89 */ /* 0x000f6400000e0000 */
[----:B------:R-:W-:Y:S08]  /*f5f0*/  MUFU.EX2 R152, R161 ;  /* 0x000000a100987308 */ /* 0x000ff00000000800 */
[----:B------:R-:W-:Y:S01]  /*f600*/  MUFU.EX2 R161, R203 ;  /* 0x000000cb00a17308 */ /* 0x000fe20000000800 */
[----:B-----5:R-:W-:-:S05]  /*f610*/  FMNMX.FTZ R0, R0, R153, !PT ;  /* 0x0000009900007209 */ /* 0x020fca0007810000 */
[C---:B------:R-:W-:Y:S01]  /*f620*/  FMUL.FTZ R153, R0.reuse, UR37 ;  /* 0x0000002500997c20 */ /* 0x040fe20008410000 */
[----:B---3--:R-:W-:-:S03]  /*f630*/  FADD.FTZ R169, -R0, R201 ;  /* 0x000000c900a97221 */ /* 0x008fc60000010100 */
[--C-:B------:R-:W-:Y:S01]  /*f640*/  FFMA.FTZ R154, R154, UR37, -R153.reuse ;  /* 0x000000259a9a7c23 */ /* 0x100fe20008010899 */
[----:B------:R-:W-:Y:S01]  /*f650*/  FMUL.FTZ R169, R169, UR37 ;  /* 0x00000025a9a97c20 */ /* 0x000fe20008410000 */
        /* <DEDUP_REMOVED lines=9> */
[--C-:B----4-:R-:W-:Y:S01]  /*f6f0*/  FFMA.FTZ R176, R170, UR37, -R153.reuse ;  /* 0x00000025aab07c23 */ /* 0x110fe20008010899 */
[--C-:B------:R-:W-:Y:S01]  /*f700*/  FFMA.FTZ R171, R171, UR37, -R153.reuse ;  /* 0x00000025abab7c23 */ /* 0x100fe20008010899 */
[----:B------:R-:W4:Y:S01]  /*f710*/  MUFU.EX2 R154, R154 ;  /* 0x0000009a009a7308 */ /* 0x000f220000000800 */
        /* <DEDUP_REMOVED lines=9> */
[--C-:B------:R-:W-:Y:S01]  /*f7b0*/  FFMA.FTZ R191, R191, UR37, -R153.reuse ;  /* 0x00000025bfbf7c23 */ /* 0x100fe20008010899 */
[--C-:B------:R-:W-:Y:S01]  /*f7c0*/  FFMA.FTZ R194, R194, UR37, -R153.reuse ;  /* 0x00000025c2c27c23 */ /* 0x100fe20008010899 */
[--C-:B------:R-:W-:Y:S01]  /*f7d0*/  FFMA.FTZ R195, R195, UR37, -R153.reuse ;  /* 0x00000025c3c37c23 */ /* 0x100fe20008010899 */
[--C-:B------:R-:W-:Y:S01]  /*f7e0*/  FFMA.FTZ R198, R198, UR37, -R153.reuse ;  /* 0x00000025c6c67c23 */ /* 0x100fe20008010899 */
[----:B------:R-:W-:Y:S01]  /*f7f0*/  FFMA.FTZ R199, R199, UR37, -R153 ;  /* 0x00000025c7c77c23 */ /* 0x000fe20008010899 */
[----:B---3--:R-:W-:Y:S01]  /*f800*/  IMAD.U32 R169, RZ, RZ, UR41 ;  /* 0x00000029ffa97e24 */ /* 0x008fe2000f8e00ff */
[----:B------:R-:W3:Y:S01]  /*f810*/  MUFU.EX2 R158, R158 ;  /* 0x0000009e009e7308 */ /* 0x000ee20000000800 */
[----:B----4-:R-:W-:Y:S01]  /*f820*/  FFMA.FTZ R6, R174, R6, R154 ;  /* 0x00000006ae067223 */ /* 0x010fe2000001009a */
[-C--:B------:R-:W-:Y:S01]  /*f830*/  FMUL.FTZ R26, R26, R174.reuse ;  /* 0x000000ae1a1a7220 */ /* 0x080fe20000410000 */
[-C--:B------:R-:W-:Y:S01]  /*f840*/  FMUL.FTZ R27, R27, R174.reuse ;  /* 0x000000ae1b1b7220 */ /* 0x080fe20000410000 */
[-C--:B------:R-:W-:Y:S01]  /*f850*/  FMUL.FTZ R30, R30, R174.reuse ;  /* 0x000000ae1e1e7220 */ /* 0x080fe20000410000 */
[-C--:B------:R-:W-:Y:S01]  /*f860*/  FMUL.FTZ R31, R31, R174.reuse ;  /* 0x000000ae1f1f7220 */ /* 0x080fe20000410000 */
[-C--:B------:R-:W-:Y:S01]  /*f870*/  FMUL.FTZ R34, R34, R174.reuse ;  /* 0x000000ae22227220 */ /* 0x080fe20000410000 */
[----:B------:R-:W-:Y:S01]  /*f880*/  FMUL.FTZ R35, R35, R174 ;  /* 0x000000ae23237220 */ /* 0x000fe20000410000 */
[----:B------:R-:W4:Y:S01]  /*f890*/  MUFU.EX2 R203, R159 ;  /* 0x0000009f00cb7308 */ /* 0x000f220000000800 */
[C---:B-----5:R-:W-:Y:S01]  /*f8a0*/  FADD.FTZ R6, R155.reuse, R6 ;  /* 0x000000069b067221 */ /* 0x060fe20000010000 */
[----:B------:R-:W-:Y:S01]  /*f8b0*/  F2FP.F16.F32.PACK_AB R201, R155, R154 ;  /* 0x0000009a9bc9723e */ /* 0x000fe200000000ff */
[----:B------:R-:W-:Y:S01]  /*f8c0*/  FADD.FTZ R154, R220, R7 ;  /* 0x00000007dc9a7221 */ /* 0x000fe20000010000 */
[-C--:B------:R-:W-:Y:S01]  /*f8d0*/  FMUL.FTZ R38, R38, R174.reuse ;  /* 0x000000ae26267220 */ /* 0x080fe20000410000 */
[-C--:B------:R-:W-:Y:S01]  /*f8e0*/  FMUL.FTZ R39, R39, R174.reuse ;  /* 0x000000ae27277220 */ /* 0x080fe20000410000 */
[-C--:B------:R-:W-:Y:S01]  /*f8f0*/  FMUL.FTZ R42, R42, R174.reuse ;  /* 0x000000ae2a2a7220 */ /* 0x080fe20000410000 */
[-C--:B------:R-:W-:Y:S01]  /*f900*/  FMUL.FTZ R43, R43, R174.reuse ;  /* 0x000000ae2b2b7220 */ /* 0x080fe20000410000 */
[----:B------:R5:W0:Y:S01]  /*f910*/  MUFU.EX2 R153, R162 ;  /* 0x000000a200997308 */ /* 0x000a220000000800 */
        /* <DEDUP_REMOVED lines=8> */
[----:B----4-:R-:W-:Y:S01]  /*f9a0*/  FADD.FTZ R6, R203, R6 ;  /* 0x00000006cb067221 */ /* 0x010fe20000010000 */
[----:B-----5:R-:W-:Y:S01]  /*f9b0*/  VIADD R162, R13, 0x22840 ;  /* 0x000228400da27836 */ /* 0x020fe20000000000 */
[----:B------:R-:W-:Y:S01]  /*f9c0*/  F2FP.F16.F32.PACK_AB R203, R203, R158 ;  /* 0x0000009ecbcb723e */ /* 0x000fe200000000ff */
[-C--:B------:R-:W-:Y:S01]  /*f9d0*/  FMUL.FTZ R58, R58, R174.reuse ;  /* 0x000000ae3a3a7220 */ /* 0x080fe20000410000 */
[----:B------:R-:W-:Y:S01]  /*f9e0*/  F2FP.F16.F32.PACK_AB R158, R173, R161 ;  /* 0x000000a1ad9e723e */ /* 0x000fe200000000ff */
[----:B------:R-:W-:Y:S01]  /*f9f0*/  FMUL.FTZ R59, R59, R174 ;  /* 0x000000ae3b3b7220 */ /* 0x000fe20000410000 */
[----:B------:R-:W-:Y:S01]  /*fa00*/  PRMT R162, R169, 0x654, R162 ;  /* 0x00000654a9a27816 */ /* 0x000fe200000000a2 */
[----:B------:R-:W4:Y:S01]  /*fa10*/  MUFU.EX2 R166, R166 ;  /* 0x000000a600a67308 */ /* 0x000f220000000800 */
[----:B0-----:R-:W-:Y:S01]  /*fa20*/  FADD.FTZ R7, R153, R6 ;  /* 0x0000000699077221 */ /* 0x001fe20000010000 */
[C---:B------:R-:W-:Y:S01]  /*fa30*/  FADD.FTZ R6, R152.reuse, R154 ;  /* 0x0000009a98067221 */ /* 0x040fe20000010000 */
[----:B------:R-:W-:Y:S01]  /*fa40*/  F2FP.F16.F32.PACK_AB R154, R165, R219 ;  /* 0x000000dba59a723e */ /* 0x000fe200000000ff */
[----:B------:R0:W-:Y:S01]  /*fa50*/  SYNCS.ARRIVE.TRANS64.RED.A1T0 RZ, [R162+URZ], RZ ;  /* 0x000000ffa2ff79a7 */ /* 0x0001e2000810043f */
[----:B------:R-:W-:Y:S01]  /*fa60*/  F2FP.F16.F32.PACK_AB R152, R152, R220 ;  /* 0x000000dc9898723e */ /* 0x000fe200000000ff */
[----:B------:R-:W-:Y:S01]  /*fa70*/  FADD.FTZ R6, R219, R6 ;  /* 0x00000006db067221 */ /* 0x000fe20000010000 */
[-C--:B------:R-:W-:Y:S01]  /*fa80*/  FMUL.FTZ R62, R62, R174.reuse ;  /* 0x000000ae3e3e7220 */ /* 0x080fe20000410000 */
[----:B------:R-:W5:Y:S01]  /*fa90*/  MUFU.EX2 R167, R167 ;  /* 0x000000a700a77308 */ /* 0x000f620000000800 */
[----:B---3--:R-:W-:Y:S01]  /*faa0*/  FADD.FTZ R7, R163, R7 ;  /* 0x00000007a3077221 */ /* 0x008fe20000010000 */
[----:B------:R-:W-:Y:S01]  /*fab0*/  FADD.FTZ R6, R165, R6 ;  /* 0x00000006a5067221 */ /* 0x000fe20000010000 */
[----:B------:R-:W-:Y:S01]  /*fac0*/  F2FP.F16.F32.PACK_AB R153, R163, R153 ;  /* 0x00000099a399723e */ /* 0x000fe200000000ff */
[----:B------:R-:W-:Y:S01]  /*fad0*/  FMUL.FTZ R63, R63, R174 ;  /* 0x000000ae3f3f7220 */ /* 0x000fe20000410000 */
[----:B0-----:R-:W-:Y:S01]  /*fae0*/  F2FP.F16.F32.PACK_AB R162, R181, R180 ;  /* 0x000000b4b5a2723e */ /* 0x001fe200000000ff */
[----:B------:R-:W-:Y:S01]  /*faf0*/  FADD.FTZ R6, R157, R6 ;  /* 0x000000069d067221 */ /* 0x000fe20000010000 */
[-C--:B------:R-:W-:Y:S01]  /*fb00*/  FMUL.FTZ R66, R66, R174.reuse ;  /* 0x000000ae42427220 */ /* 0x080fe20000410000 */
[----:B------:R-:W0:Y:S01]  /*fb10*/  MUFU.EX2 R176, R176 ;  /* 0x000000b000b07308 */ /* 0x000e220000000800 */
[----:B----4-:R-:W-:Y:S01]  /*fb20*/  FADD.FTZ R7, R166, R7 ;  /* 0x00000007a6077221 */ /* 0x010fe20000010000 */
[C---:B------:R-:W-:Y:S01]  /*fb30*/  FADD.FTZ R6, R156.reuse, R6 ;  /* 0x000000069c067221 */ /* 0x040fe20000010000 */
[----:B------:R-:W-:Y:S01]  /*fb40*/  F2FP.F16.F32.PACK_AB R156, R156, R157 ;  /* 0x0000009d9c9c723e */ /* 0x000fe200000000ff */
[-C--:B------:R-:W-:Y:S01]  /*fb50*/  FMUL.FTZ R67, R67, R174.reuse ;  /* 0x000000ae43437220 */ /* 0x080fe20000410000 */
[-C--:B------:R-:W-:Y:S01]  /*fb60*/  FMUL.FTZ R70, R70, R174.reuse ;  /* 0x000000ae46467220 */ /* 0x080fe20000410000 */
[----:B------:R-:W-:Y:S01]  /*fb70*/  FADD.FTZ R6, R161, R6 ;  /* 0x00000006a1067221 */ /* 0x000fe20000010000 */
[----:B------:R-:W-:Y:S01]  /*fb80*/  FMUL.FTZ R71, R71, R174 ;  /* 0x000000ae47477220 */ /* 0x000fe20000410000 */
[----:B------:R-:W3:Y:S01]  /*fb90*/  MUFU.EX2 R171, R171 ;  /* 0x000000ab00ab7308 */ /* 0x000ee20000000800 */
[----:B-----5:R-:W-:Y:S01]  /*fba0*/  FADD.FTZ R7, R167, R7 ;  /* 0x00000007a7077221 */ /* 0x020fe20000010000 */
[----:B------:R-:W-:Y:S01]  /*fbb0*/  FADD.FTZ R6, R173, R6 ;  /* 0x00000006ad067221 */ /* 0x000fe20000010000 */
[----:B------:R-:W-:Y:S01]  /*fbc0*/  F2FP.F16.F32.PACK_AB R155, R167, R166 ;  /* 0x000000a6a79b723e */ /* 0x000fe200000000ff */
[----:B------:R-:W-:Y:S01]  /*fbd0*/  FMUL.FTZ R74, R74, R174 ;  /* 0x000000ae4a4a7220 */ /* 0x000fe20000410000 */
[----:B------:R-:W-:Y:S01]  /*fbe0*/  F2FP.F16.F32.PACK_AB R166, R189, R188 ;  /* 0x000000bcbda6723e */ /* 0x000fe200000000ff */
[----:B------:R-:W-:Y:S01]  /*fbf0*/  FADD.FTZ R6, R160, R6 ;  /* 0x00000006a0067221 */ /* 0x000fe20000010000 */
[C---:B------:R-:W-:Y:S01]  /*fc00*/  F2FP.F16.F32.PACK_AB R160, R177.reuse, R160 ;  /* 0x000000a0b1a0723e */ /* 0x040fe200000000ff */
[----:B------:R-:W4:Y:S01]  /*fc10*/  MUFU.EX2 R159, R184 ;  /* 0x000000b8009f7308 */ /* 0x000f220000000800 */
[----:B0-----:R-:W-:Y:S01]  /*fc20*/  FADD.FTZ R7, R176, R7 ;  /* 0x00000007b0077221 */ /* 0x001fe20000010000 */
[----:B------:R-:W-:Y:S01]  /*fc30*/  FADD.FTZ R6, R177, R6 ;  /* 0x00000006b1067221 */ /* 0x000fe20000010000 */
[-C--:B------:R-:W-:Y:S01]  /*fc40*/  FMUL.FTZ R75, R75, R174.reuse ;  /* 0x000000ae4b4b7220 */ /* 0x080fe20000410000 */
[-C--:B------:R-:W-:Y:S01]  /*fc50*/  FMUL.FTZ R78, R78, R174.reuse ;  /* 0x000000ae4e4e7220 */ /* 0x080fe20000410000 */
[-C--:B------:R-:W-:Y:S01]  /*fc60*/  FMUL.FTZ R79, R79, R174.reuse ;  /* 0x000000ae4f4f7220 */ /* 0x080fe20000410000 */
[----:B------:R-:W-:Y:S01]  /*fc70*/  FADD.FTZ R6, R180, R6 ;  /* 0x00000006b4067221 */ /* 0x000fe20000010000 */
[----:B------:R-:W-:Y:S01]  /*fc80*/  FMUL.FTZ R82, R82, R174 ;  /* 0x000000ae52527220 */ /* 0x000fe20000410000 */
[----:B------:R-:W0:Y:S01]  /*fc90*/  MUFU.EX2 R175, R175 ;  /* 0x000000af00af7308 */ /* 0x000e220000000800 */
        /* <DEDUP_REMOVED lines=16> */
[----:B0-----:R-:W-:Y:S01]  /*fda0*/  FADD.FTZ R7, R175, R7 ;  /* 0x00000007af077221 */ /* 0x001fe20000010000 */
[----:B------:R-:W-:Y:S01]  /*fdb0*/  FADD.FTZ R6, R189, R6 ;  /* 0x00000006bd067221 */ /* 0x000fe20000010000 */
[----:B------:R-:W-:Y:S01]  /*fdc0*/  F2FP.F16.F32.PACK_AB R159, R175, R159 ;  /* 0x0000009faf9f723e */ /* 0x000fe200000000ff */
[-C--:B------:R-:W-:Y:S01]  /*fdd0*/  FMUL.FTZ R95, R95, R174.reuse ;  /* 0x000000ae5f5f7220 */ /* 0x080fe20000410000 */
[----:B------:R-:W-:Y:S01]  /*fde0*/  FMUL.FTZ R98, R98, R174 ;  /* 0x000000ae62627220 */ /* 0x000fe20000410000 */
[----:B------:R-:W-:Y:S01]  /*fdf0*/  FADD.FTZ R6, R168, R6 ;  /* 0x00000006a8067221 */ /* 0x000fe20000010000 */
[C---:B------:R-:W-:Y:S01]  /*fe00*/  F2FP.F16.F32.PACK_AB R168, R193.reuse, R168 ;  /* 0x000000a8c1a8723e */ /* 0x040fe200000000ff */
[----:B------:R-:W0:Y:S01]  /*fe10*/  MUFU.EX2 R182, R182 ;  /* 0x000000b600b67308 */ /* 0x000e220000000800 */
[----:B---3--:R-:W-:Y:S01]  /*fe20*/  FADD.FTZ R7, R178, R7 ;  /* 0x00000007b2077221 */ /* 0x008fe20000010000 */
[----:B------:R-:W-:Y:S01]  /*fe30*/  FADD.FTZ R6, R193, R6 ;  /* 0x00000006c1067221 */ /* 0x000fe20000010000 */
[-C--:B------:R-:W-:Y:S01]  /*fe40*/  FMUL.FTZ R99, R99, R174.reuse ;  /* 0x000000ae63637220 */ /* 0x080fe20000410000 */
[-C--:B------:R-:W-:Y:S01]  /*fe50*/  FMUL.FTZ R102, R102, R174.reuse ;  /* 0x000000ae66667220 */ /* 0x080fe20000410000 */
[-C--:B------:R-:W-:Y:S01]  /*fe60*/  FMUL.FTZ R103, R103, R174.reuse ;  /* 0x000000ae67677220 */ /* 0x080fe20000410000 */
[----:B------:R-:W-:Y:S01]  /*fe70*/  FADD.FTZ R173, R196, R6 ;  /* 0x00000006c4ad7221 */ /* 0x000fe20000010000 */
        /* <DEDUP_REMOVED lines=34> */
[C---:B0-----:R-:W-:Y:S01]  /*100a0*/  FADD.FTZ R7, R165.reuse, R7 ;  /* 0x00000007a5077221 */ /* 0x041fe20000010000 */
[----:B------:R-:W-:Y:S01]  /*100b0*/  F2FP.F16.F32.PACK_AB R165, R165, R186 ;  /* 0x000000baa5a5723e */ /* 0x000fe200000000ff */
[----:B------:R-:W-:-:S05]  /*100c0*/  FMUL.FTZ R151, R151, R174 ;  /* 0x000000ae97977220 */ /* 0x000fca0000410000 */
[----:B------:R-:W0:Y:S01]  /*100d0*/  MUFU.EX2 R169, R194 ;  /* 0x000000c200a97308 */ /* 0x000e220000000800 */
[----:B---3--:R-:W-:-:S07]  /*100e0*/  FADD.FTZ R7, R167, R7 ;  /* 0x00000007a7077221 */ /* 0x008fce0000010000 */
[----:B------:R-:W3:Y:S01]  /*100f0*/  MUFU.EX2 R195, R195 ;  /* 0x000000c300c37308 */ /* 0x000ee20000000800 */
[C---:B----4-:R-:W-:Y:S01]  /*10100*/  FADD.FTZ R7, R191.reuse, R7 ;  /* 0x00000007bf077221 */ /* 0x050fe20000010000 */
[----:B------:R-:W-:-:S06]  /*10110*/  F2FP.F16.F32.PACK_AB R167, R191, R167 ;  /* 0x000000a7bfa7723e */ /* 0x000fcc00000000ff */
[----:B------:R-:W4:Y:S01]  /*10120*/  MUFU.EX2 R171, R198 ;  /* 0x000000c600ab7308 */ /* 0x000f220000000800 */
[----:B0-----:R-:W-:-:S07]  /*10130*/  FADD.FTZ R7, R169, R7 ;  /* 0x00000007a9077221 */ /* 0x001fce0000010000 */
[----:B------:R-:W0:Y:S01]  /*10140*/  MUFU.EX2 R170, R197 ;  /* 0x000000c500aa7308 */ /* 0x000e220000000800 */
[C---:B---3--:R-:W-:Y:S01]  /*10150*/  FADD.FTZ R7, R195.reuse, R7 ;  /* 0x00000007c3077221 */ /* 0x048fe20000010000 */
[----:B------:R-:W-:-:S06]  /*10160*/  F2FP.F16.F32.PACK_AB R169, R195, R169 ;  /* 0x000000a9c3a9723e */ /* 0x000fcc00000000ff */
[----:B------:R-:W3:Y:S01]  /*10170*/  MUFU.EX2 R199, R199 ;  /* 0x000000c700c77308 */ /* 0x000ee20000000800 */
[----:B----4-:R-:W-:Y:S01]  /*10180*/  FADD.FTZ R6, R171, R7 ;  /* 0x00000007ab067221 */ /* 0x010fe20000010000 */
[C---:B0-----:R-:W-:Y:S01]  /*10190*/  FADD.FTZ R7, R170.reuse, R173 ;  /* 0x000000adaa077221 */ /* 0x041fe20000010000 */
[----:B------:R-:W-:Y:S02]  /*101a0*/  F2FP.F16.F32.PACK_AB R170, R170, R196 ;  /* 0x000000c4aaaa723e */ /* 0x000fe400000000ff */
[C---:B---3--:R-:W-:Y:S01]  /*101b0*/  FADD.FTZ R6, R199.reuse, R6 ;  /* 0x00000006c7067221 */ /* 0x048fe20000010000 */
[----:B------:R-:W-:Y:S01]  /*101c0*/  F2FP.F16.F32.PACK_AB R171, R199, R171 ;  /* 0x000000abc7ab723e */ /* 0x000fe200000000ff */
[----:B------:R-:W-:Y:S06]  /*101d0*/  @!P0 BRA `(.L_x_14396) ;  /* 0x0000000000048947 */ /* 0x000fec0003800000 */
[----:B------:R-:W-:Y:S01]  /*101e0*/  BPT.TRAP 0x1 ;  /* 0x000000040000795c */ /* 0x000fe20000300000 */
.L_x_14396:
[----:B------:R0:W3:Y:S01]  /*101f0*/  SYNCS.PHASECHK.TRANS64.TRYWAIT P1, [R13+URZ+0x22850], R14 ;  /* 0x0228500e0d0075a7 */ /* 0x0000e2000802017f */
[----:B------:R-:W-:Y:S05]  /*10200*/  @!P0 BRA `(.L_x_14397) ;  /* 0x0000000000048947 */ /* 0x000fea0003800000 */
[----:B------:R-:W-:Y:S01]  /*10210*/  BPT.TRAP 0x1 ;  /* 0x000000040000795c */ /* 0x000fe20000300000 */
.L_x_14397:
[----:B------:R-:W-:Y:S04]  /*10220*/  BSSY B0, `(.L_x_14398) ;  /* 0x0000004000007945 */ /* 0x000fe80003800000 */
[----:B---3--:R-:W-:Y:S05]  /*10230*/  @P1 BRA `(.L_x_14399) ;  /* 0x0000000000081947 */ /* 0x008fea0003800000 */
[----:B------:R-:W3:Y:S02]  /*10240*/  SYNCS.PHASECHK.TRANS64.TRYWAIT P1, [R13+URZ+0x22850], R14 ;  /* 0x0228500e0d0075a7 */ /* 0x000ee4000802017f */
[----:B---3--:R-:W-:Y:S05]  /*10250*/  @!P1 BRA `(.L_x_14400) ;  /* 0x000000ec00a09947 */ /* 0x008fea0003800000 */
.L_x_14399:
[----:B------:R-:W-:Y:S05]  /*10260*/  BSYNC B0 ;  /* 0x0000000000007941 */ /* 0x000fea0003800000 */
.L_x_14398:
[----:B------:R-:W4:Y:S01]  /*10270*/  S2R R174, SR_TID.X ;  /* 0x0000000000ae7919 */ /* 0x000f220000002100 */
[----:B------:R-:W-:Y:S05]  /*10280*/  WARPSYNC.ALL ;  /* 0x0000000000007948 */ /* 0x000fea0003800000 */
[----:B------:R-:W-:Y:S01]  /*10290*/  MOV R172, 0xc00 ;  /* 0x00000c0000ac7802 */ /* 0x000fe20000000f00 */
[----:B------:R-:W-:Y:S02]  /*102a0*/  IMAD.MOV.U32 R173, RZ, RZ, 0x40000040 ;  /* 0x40000040ffad7424 */ /* 0x000fe400078e00ff */
[----:B------:R-:W-:Y:S02]  /*102b0*/  IMAD.MOV.U32 R175, RZ, RZ, 0x40000040 ;  /* 0x40000040ffaf7424 */ /* 0x000fe400078e00ff */
[----:B------:R-:W-:Y:S01]  /*102c0*/  IMAD R172, R23, R172, UR38 ;  /* 0x0000002617ac7e24 */ /* 0x000fe2000f8e02ac */
[----:B------:R-:W-:Y:S01]  /*102d0*/  R2UR UR7, R173 ;  /* 0x00000000ad0772ca */ /* 0x000fe200000e0000 */
[----:B------:R-:W-:-:S03]  /*102e0*/  IMAD.MOV.U32 R173, RZ, RZ, 0x40000040 ;  /* 0x40000040ffad7424 */ /* 0x000fc600078e00ff */
[----:B------:R-:W-:Y:S02]  /*102f0*/  R2UR UR6, R172 ;  /* 0x00000000ac0672ca */ /* 0x000fe400000e0000 */
[----:B----4-:R-:W-:-:S05]  /*10300*/  SHF.R.U32.HI R174, RZ, 0x7, R174 ;  /* 0x00000007ffae7819 */ /* 0x010fca00000116ae */
[----:B01-3--:R-:W-:Y:S02]  /*10310*/  VIADD R14, R174, 0x8 ;  /* 0x00000008ae0e7836 */ /* 0x00bfe40000000000 */
[----:B------:R-:W-:-:S03]  /*10320*/  VIADD R174, R172, 0x80 ;  /* 0x00000080acae7836 */ /* 0x000fc60000000000 */
[----:B------:R0:W-:Y:S06]  /*10330*/  BAR.SYNC.DEFER_BLOCKING R14, 0x100 ;  /* 0x0004000e0000751d */ /* 0x0001ec0000010000 */
        /* <DEDUP_REMOVED lines=18> */
[C---:B------:R-:W-:Y:S01]  /*10460*/  VIADD R152, R172.reuse, 0x200 ;  /* 0x00000200ac987836 */ /* 0x040fe20000000000 */
[----:B------:R-:W-:Y:S01]  /*10470*/  R2UR UR7, R153 ;  /* 0x00000000990772ca */ /* 0x000fe200000e0000 */
[----:B------:R-:W-:Y:S01]  /*10480*/  IMAD.MOV.U32 R153, RZ, RZ, 0x40000040 ;  /* 0x40000040ff997424 */ /* 0x000fe200078e00ff */
[----:B------:R-:W-:Y:S01]  /*10490*/  IADD3 R172, R172, 0x280, RZ ;  /* 0x00000280acac7810 */ /* 0x000fe20007ffe0ff */
[----:B------:R-:W-:Y:S02]  /*104a0*/  WARPGROUP.DEPBAR.LE gsb0, 0x0 ;  /* 0x00008000000079c5 */ /* 0x000fe40000010000 */
[----:B------:R-:W-:-:S15]  /*104b0*/  WARPGROUP.ARRIVE ;  /* 0x00000000000079c5 */ /* 0x000fde0000000000 */
[----:B------:R-:W-:-:S05]  /*104c0*/  NOP ;  /* 0x0000000000007918 */ /* 0x000fca0000000000 */
        /* <DEDUP_REMOVED lines=16> */
.L_x_14401:
[----:B------:R-:W3:Y:S01]  /*105d0*/  LDL R152, [R1+0x10] ;  /* 0x0000100001987983 */ /* 0x000ee20000100800 */
[----:B------:R-:W-:Y:S02]  /*105e0*/  VIADD R13, R13, 0x22860 ;  /* 0x000228600d0d7836 */ /* 0x000fe40000000000 */
[----:B------:R-:W-:Y:S02]  /*105f0*/  IMAD.U32 R14, RZ, RZ, UR41 ;  /* 0x00000029ff0e7e24 */ /* 0x000fe4000f8e00ff */
[----:B------:R-:W-:Y:S02]  /*10600*/  IMAD.MOV.U32 R201, RZ, RZ, R0 ;  /* 0x000000ffffc97224 */ /* 0x000fe400078e0000 */
[----:B------:R-:W-:Y:S01]  /*10610*/  IMAD.MOV.U32 R200, RZ, RZ, R3 ;  /* 0x000000ffffc87224 */ /* 0x000fe200078e0003 */
[----:B------:R-:W-:-:S04]  /*10620*/  PRMT R13, R14, 0x654, R13 ;  /* 0x000006540e0d7816 */ /* 0x000fc8000000000d */
[----:B------:R0:W-:Y:S01]  /*10630*/  SYNCS.ARRIVE.TRANS64.RED.A1T0 RZ, [R13+URZ], RZ ;  /* 0x000000ff0dff79a7 */ /* 0x0001e2000810043f */
[C---:B---3--:R-:W-:Y:S01]  /*10640*/  ISETP.GT.AND P1, PT, R12.reuse, R152, PT ;  /* 0x000000980c00720c */ /* 0x048fe20003f24270 */
[----:B------:R-:W-:-:S12]  /*10650*/  VIADD R12, R12, 0xffffffff ;  /* 0xffffffff0c0c7836 */ /* 0x000fd80000000000 */
[----:B0-----:R-:W-:Y:S05]  /*10660*/  @P1 BRA `(.L_x_14402) ;  /* 0xffffffe000381947 */ /* 0x001fea000383ffff */
.L_x_14390:
[----:B------:R-:W3:Y:S01]  /*10670*/  LDL.LU R13, [R1+0x3c] ;  /* 0x00003c00010d7983 */ /* 0x000ee20000300800 */
[----:B------:R-:W-:Y:S05]  /*10680*/  WARPSYNC.ALL ;  /* 0x0000000000007948 */ /* 0x000fea0003800000 */
[----:B------:R-:W0:Y:S01]  /*10690*/  SHFL.BFLY PT, R4, R7, 0x2, 0x1f ;  /* 0x0c401f0007047f89 */ /* 0x000e2200000e0000 */
[----:B------:R-:W-:Y:S02]  /*106a0*/  IMAD.MOV.U32 R155, RZ, RZ, -0x800000 ;  /* 0xff800000ff9b7424 */ /* 0x000fe400078e00ff */
[----:B------:R-:W-:Y:S02]  /*106b0*/  VIADD R23, R23, 0x1 ;  /* 0x0000000117177836 */ /* 0x000fe40000000000 */
[----:B------:R-:W-:Y:S01]  /*106c0*/  IMAD.MOV.U32 R154, RZ, RZ, -0x800000 ;  /* 0xff800000ff9a7424 */ /* 0x000fe200078e00ff */
[----:B------:R1:W-:Y:S08]  /*106d0*/  BAR.ARV R15, 0x100 ;  /* 0x0004000f0000751d */ /* 0x0003f00000002000 */
[----:B------:R-:W-:Y:S06]  /*106e0*/  BAR.ARV 0x8, 0x180 ;  /* 0x0206000000007b1d */ /* 0x000fec0000002000 */
[----:B------:R-:W-:Y:S01]  /*106f0*/  ISETP.NE.AND P1, PT, R23, 0x2, PT ;  /* 0x000000021700780c */ /* 0x000fe20003f25270 */
[----:B0-----:R-:W-:-:S03]  /*10700*/  FADD.FTZ R4, R4, R7 ;  /* 0x0000000704047221 */ /* 0x001fc60000010000 */
[----:B------:R-:W-:Y:S02]  /*10710*/  SEL R23, R23, RZ, P1 ;  /* 0x000000ff17177207 */ /* 0x000fe40000800000 */
[----:B------:R-:W0:Y:S02]  /*10720*/  SHFL.BFLY PT, R5, R4, 0x1, 0x1f ;  /* 0x0c201f0004057f89 */ /* 0x000e2400000e0000 */
[----:B0-----:R-:W-:Y:S01]  /*10730*/  FADD.FTZ R5, R4, R5 ;  /* 0x0000000504057221 */ /* 0x001fe20000010000 */
[----:B------:R-:W-:-:S04]  /*10740*/  IMAD.MOV.U32 R4, RZ, RZ, RZ ;  /* 0x000000ffff047224 */ /* 0x000fc800078e00ff */
[----:B------:R-:W-:-:S13]  /*10750*/  FSETP.NE.FTZ.AND P0, PT, R5, RZ, PT ;  /* 0x000000ff0500720b */ /* 0x000fda0003f15000 */
[----:B------:R-:W0:Y:S08]  /*10760*/  @P0 MUFU.LG2 R7, R5 ;  /* 0x0000000500070308 */ /* 0x000e300000000c00 */
[----:B------:R4:W5:Y:S02]  /*10770*/  @P0 MUFU.RCP R4, R5 ;  /* 0x0000000500040308 */ /* 0x0009640000001000 */
[----:B----4-:R-:W-:-:S02]  /*10780*/  IMAD.U32 R5, RZ, RZ, UR37 ;  /* 0x00000025ff057e24 */ /* 0x010fc4000f8e00ff */
[----:B0-----:R-:W-:Y:S02]  /*10790*/  @P0 FMUL.FTZ R7, R7, 0.69314718246459960938 ;  /* 0x3f31721807070820 */ /* 0x001fe40000410000 */
[----:B------:R-:W-:-:S04]  /*107a0*/  @P0 FMUL.FTZ R5, R5, 0.69314718246459960938 ;  /* 0x3f31721805050820 */ /* 0x000fc80000410000 */
[----:B------:R-:W-:Y:S01]  /*107b0*/  @P0 FFMA.FTZ R155, R5, R3, R7 ;  /* 0x00000003059b0223 */ /* 0x000fe20000010007 */
[-C--:B-----5:R-:W-:Y:S01]  /*107c0*/  FMUL.FTZ R152, R24, R4.reuse ;  /* 0x0000000418987220 */ /* 0x0a0fe20000410000 */
        /* <DEDUP_REMOVED lines=56> */
[-C--:B------:R-:W-:Y:S01]  /*10b50*/  FMUL.FTZ R128, R128, R4.reuse ;  /* 0x0000000480807220 */ /* 0x080fe20000410000 */
[-C--:B------:R-:W-:Y:S01]  /*10b60*/  FMUL.FTZ R129, R129, R4.reuse ;  /* 0x0000000481817220 */ /* 0x080fe20000410000 */
[----:B------:R-:W-:Y:S01]  /*10b70*/  FSETP.NE.FTZ.AND P0, PT, R5, RZ, PT ;  /* 0x000000ff0500720b */ /* 0x000fe20003f15000 */
        /* <DEDUP_REMOVED lines=9> */
[----:B------:R-:W-:-:S03]  /*10c10*/  FMUL.FTZ R149, R149, R4 ;  /* 0x0000000495957220 */ /* 0x000fc60000410000 */
[----:B------:R-:W0:Y:S08]  /*10c20*/  @P0 MUFU.LG2 R6, R5 ;  /* 0x0000000500060308 */ /* 0x000e300000000c00 */
[----:B------:R4:W5:Y:S02]  /*10c30*/  @P0 MUFU.RCP R3, R5 ;  /* 0x0000000500030308 */ /* 0x0009640000001000 */
[----:B----4-:R-:W-:Y:S01]  /*10c40*/  MOV R5, UR37 ;  /* 0x0000002500057c02 */ /* 0x010fe20008000f00 */
[----:B0-----:R-:W-:-:S04]  /*10c50*/  @P0 FMUL.FTZ R6, R6, 0.69314718246459960938 ;  /* 0x3f31721806060820 */ /* 0x001fc80000410000 */
[----:B------:R-:W-:Y:S01]  /*10c60*/  @P0 FMUL.FTZ R5, R5, 0.69314718246459960938 ;  /* 0x3f31721805050820 */ /* 0x000fe20000410000 */
[----:B-----5:R-:W-:-:S03]  /*10c70*/  FMUL.FTZ R26, R26, R3 ;  /* 0x000000031a1a7220 */ /* 0x020fc60000410000 */
        /* <DEDUP_REMOVED lines=69> */
.L_x_14331:
[----:B------:R-:W-:Y:S05]  /*110d0*/  WARPSYNC.ALL ;  /* 0x0000000000007948 */ /* 0x000fea0003800000 */
[----:B------:R-:W0:Y:S08]  /*110e0*/  S2UR UR41, SR_CgaCtaId ;  /* 0x00000000002979c3 */ /* 0x000e300000008800 */
[----:B------:R-:W-:Y:S06]  /*110f0*/  BAR.SYNC.DEFER_BLOCKING 0x5, 0x180 ;  /* 0x0146000000007b1d */ /* 0x000fec0000010000 */
[----:B------:R-:W-:Y:S01]  /*11100*/  UMOV UR4, 0x400 ;  /* 0x0000040000047882 */ /* 0x000fe20000000000 */
[----:B------:R-:W-:Y:S01]  /*11110*/  BSSY B0, `(.L_x_14403) ;  /* 0x000051e000007945 */ /* 0x000fe20003800000 */
[----:B0-----:R-:W-:-:S06]  /*11120*/  ULEA UR4, UR41, UR4, 0x18 ;  /* 0x0000000429047291 */ /* 0x001fcc000f8ec03f */
[----:B------:R-:W-:-:S05]  /*11130*/  IMAD.U32 R22, RZ, RZ, UR4 ;  /* 0x00000004ff167e24 */ /* 0x000fca000f8e00ff */
[----:B------:R0:W3:Y:S01]  /*11140*/  LDS.128 R4, [R22+0x228d0] ;  /* 0x0228d00016047984 */ /* 0x0000e20000000c00 */
[----:B------:R-:W-:Y:S06]  /*11150*/  BAR.ARV 0x4, 0x180 ;  /* 0x0106000000007b1d */ /* 0x000fec0000002000 */
[----:B------:R-:W-:Y:S05]  /*11160*/  @P0 BRA `(.L_x_14404) ;  /* 0x00000040000c0947 */ /* 0x000fea0003800000 */
[----:B------:R-:W4:Y:S01]  /*11170*/  LDL R3, [R1+0x14c] ;  /* 0x00014c0001037983 */ /* 0x000f220000100800 */
[----:B------:R-:W-:-:S03]  /*11180*/  ULDC UR4, c[0x0][0xad4] ;  /* 0x0002b50000047ab9 */ /* 0x000fc60000000800 */
[----:B------:R-:W3:Y:S01]  /*11190*/  LDL.LU R10, [R1+0x2c] ;  /* 0x00002c00010a7983 */ /* 0x000ee20000300800 */
[----:B------:R-:W2:Y:S01]  /*111a0*/  S2R R0, SR_SWINHI ;  /* 0x0000000000007919 */ /* 0x000ea20000002f00 */
[----:B------:R-:W-:Y:S02]  /*111b0*/  F2FP.F16.F32.PACK_AB R11, R31, R30 ;  /* 0x0000001e1f0b723e */ /* 0x000fe400000000ff */
[----:B------:R-:W-:Y:S01]  /*111c0*/  F2FP.F16.F32.PACK_AB R12, R33, R32 ;  /* 0x00000020210c723e */ /* 0x000fe200000000ff */
[----:B------:R-:W3:Y:S01]  /*111d0*/  LDL.LU R157, [R1+0x34] ;  /* 0x00003400019d7983 */ /* 0x000ee20000300800 */
[----:B-1----:R-:W-:Y:S02]  /*111e0*/  F2FP.F16.F32.PACK_AB R13, R35, R34 ;  /* 0x00000022230d723e */ /* 0x002fe400000000ff */
[----:B------:R-:W-:Y:S01]  /*111f0*/  F2FP.F16.F32.PACK_AB R14, R37, R36 ;  /* 0x00000024250e723e */ /* 0x000fe200000000ff */
[----:B------:R-:W3:Y:S01]  /*11200*/  LDL.LU R156, [R1+0x38] ;  /* 0x00003800019c7983 */ /* 0x000ee20000300800 */
[----:B------:R-:W-:-:S02]  /*11210*/  MOV R20, R22 ;  /* 0x0000001600147202 */ /* 0x000fc40000000f00 */
[----:B--2---:R-:W-:Y:S02]  /*11220*/  MOV R21, R0 ;  /* 0x0000000000157202 */ /* 0x004fe40000000f00 */
[----:B------:R-:W-:Y:S01]  /*11230*/  F2FP.F16.F32.PACK_AB R15, R39, R38 ;  /* 0x00000026270f723e */ /* 0x000fe200000000ff */
[----:B----45:R-:W-:Y:S01]  /*11240*/  IMAD.WIDE R24, R3, 0x2, R20 ;  /* 0x0000000203187825 */ /* 0x030fe200078e0214 */
[----:B---3--:R-:W-:-:S03]  /*11250*/  ISETP.NE.AND P0, PT, R10, RZ, PT ;  /* 0x000000ff0a00720c */ /* 0x008fc60003f05270 */
        /* <DEDUP_REMOVED lines=14> */
[----:B-1----:R-:W-:-:S04]  /*11340*/  IADD3 R8, P0, R24, 0x20, RZ ;  /* 0x0000002018087810 */ /* 0x002fc80007f1e0ff */
[----:B------:R-:W-:Y:S01]  /*11350*/  LOP3.LUT R3, R8, 0x380, RZ, 0xc0, !PT ;  /* 0x0000038008037812 */ /* 0x000fe200078ec0ff */
[----:B------:R-:W-:-:S03]  /*11360*/  IMAD.X R9, RZ, RZ, R25, P0 ;  /* 0x000000ffff097224 */ /* 0x000fc600000e0619 */
[----:B------:R-:W-:-:S04]  /*11370*/  SHF.R.U64 R3, R3, 0x3, RZ ;  /* 0x0000000303037819 */ /* 0x000fc800000012ff */
[----:B------:R-:W-:-:S04]  /*11380*/  LOP3.LUT R8, R3, R8, RZ, 0x3c, !PT ;  /* 0x0000000803087212 */ /* 0x000fc800078e3cff */
[----:B------:R-:W-:-:S05]  /*11390*/  MOV R8, R8 ;  /* 0x0000000800087202 */ /* 0x000fca0000000f00 */
[----:B------:R1:W-:Y:S02]  /*113a0*/  STSM.16.M88.4 [R8], R12 ;  /* 0x0000000c08007844 */ /* 0x0003e40000000200 */
[----:B-1----:R-:W-:-:S04]  /*113b0*/  IADD3 R8, P0, R24, 0x40, RZ ;  /* 0x0000004018087810 */ /* 0x002fc80007f1e0ff */
        /* <DEDUP_REMOVED lines=158> */
[----:B------:R-:W-:-:S07]  /*11da0*/  IADD3.X R11, R156, UR5, RZ, P0, !PT ;  /* 0x000000059c0b7c10 */ /* 0x000fce00087fe4ff */
[----:B------:R-:W5:Y:S01]  /*11db0*/  @P1 LDG.E R8, desc[UR42][R10.64] ;  /* 0x0000002a0a081981 */ /* 0x000f62000c1e1900 */
[----:B------:R-:W-:-:S04]  /*11dc0*/  ISETP.NE.U32.AND P0, PT, RZ, UR6, PT ;  /* 0x00000006ff007c0c */ /* 0x000fc8000bf05070 */
[----:B------:R-:W-:-:S13]  /*11dd0*/  ISETP.NE.AND.EX P0, PT, RZ, UR7, PT, P0 ;  /* 0x00000007ff007c0c */ /* 0x000fda000bf05300 */
[----:B-1----:R-:W-:Y:S01]  /*11de0*/  @P0 IADD3 R12, P2, R157, UR6, RZ ;  /* 0x000000069d0c0c10 */ /* 0x002fe2000ff5e0ff */
[----:B------:R-:W-:-:S03]  /*11df0*/  ULDC UR6, c[0x0][0xa88] ;  /* 0x0002a20000067ab9 */ /* 0x000fc60000000800 */
[----:B------:R-:W-:Y:S02]  /*11e00*/  @P0 IADD3.X R13, R156, UR7, RZ, P2, !PT ;  /* 0x000000079c0d0c10 */ /* 0x000fe400097fe4ff */
[----:B------:R-:W-:Y:S01]  /*11e10*/  ISETP.GT.AND P2, PT, R0, 0x1, PT ;  /* 0x000000010000780c */ /* 0x000fe20003f44270 */
[----:B------:R-:W-:Y:S01]  /*11e20*/  IMAD.MOV.U32 R0, RZ, RZ, 0x9b8 ;  /* 0x000009b8ff007424 */ /* 0x000fe200078e00ff */
[----:B------:R-:W-:-:S04]  /*11e30*/  MOV R9, UR6 ;  /* 0x0000000600097c02 */ /* 0x000fc80008000f00 */
[----:B------:R-:W-:Y:S02]  /*11e40*/  SEL R0, R0, 0x978, P2 ;  /* 0x0000097800007807 */ /* 0x000fe40001000000 */
[----:B------:R1:W5:Y:S02]  /*11e50*/  @P0 LDG.E R9, desc[UR42][R12.64] ;  /* 0x0000002a0c090981 */ /* 0x000364000c1e1900 */
[----:B------:R2:W3:Y:S08]  /*11e60*/  LDC.64 R14, c[0x0][R0+0x220] ;  /* 0x00008800000e7b82 */ /* 0x0004f00000000a00 */
[----:B-1----:R2:W1:Y:S01]  /*11e70*/  LDC.64 R12, c[0x0][R0+0x218] ;  /* 0x00008600000c7b82 */ /* 0x0024620000000a00 */
[----:B------:R-:W-:Y:S05]  /*11e80*/  @P0 BRA `(.L_x_14405) ;  /* 0x0000000000100947 */ /* 0x000fea0003800000 */
[----:B------:R-:W-:Y:S05]  /*11e90*/  @!P1 BRA `(.L_x_14405) ;  /* 0x00000000000c9947 */ /* 0x000fea0003800000 */
[----:B-----5:R-:W4:Y:S04]  /*11ea0*/  LDG.E R9, desc[UR42][R10.64] ;  /* 0x0000002a0a097981 */ /* 0x020f28000c1e1900 */
[----:B------:R-:W4:Y:S02]  /*11eb0*/  LDG.E R10, desc[UR42][R10.64+0x4] ;  /* 0x0000042a0a0a7981 */ /* 0x000f24000c1e1900 */
[----:B----4-:R-:W-:-:S07]  /*11ec0*/  IMAD.IADD R9, R10, 0x1, -R9 ;  /* 0x000000010a097824 */ /* 0x010fce00078e0a09 */
.L_x_14405:
[----:B------:R-:W4:Y:S01]  /*11ed0*/  LDL.LU R4, [R1+0x30] ;  /* 0x0000300001047983 */ /* 0x000f220000300800 */
[----:B------:R-:W0:Y:S03]  /*11ee0*/  LDC R158, c[0x0][0xbe8] ;  /* 0x0002fa00ff9e7b82 */ /* 0x000e260000000800 */
[----:B------:R-:W2:Y:S04]  /*11ef0*/  LDL.LU R3, [R1+0xc0] ;  /* 0x0000c00001037983 */ /* 0x000ea80000300800 */
[----:B------:R-:W3:Y:S04]  /*11f00*/  LDL R159, [R1+0x40] ;  /* 0x00004000019f7983 */ /* 0x000ee80000100800 */
[----:B------:R-:W3:Y:S04]  /*11f10*/  LDL R162, [R1+0x1c] ;  /* 0x00001c0001a27983 */ /* 0x000ee80000100800 */
[----:B------:R-:W3:Y:S04]  /*11f20*/  LDL R161, [R1+0x148] ;  /* 0x0001480001a17983 */ /* 0x000ee80000100800 */
[----:B------:R-:W3:Y:S01]  /*11f30*/  LDL R160, [R1+0xc4] ;  /* 0x0000c40001a07983 */ /* 0x000ee20000100800 */
[----:B------:R-:W3:Y:S01]  /*11f40*/  LDC.64 R10, c[0x0][R0+0x228] ;  /* 0x00008a00000a7b82 */ /* 0x000ee20000000a00 */
[----:B0-----:R-:W-:-:S02]  /*11f50*/  ISETP.NE.AND P1, PT, R158, 0x1, PT ;  /* 0x000000019e00780c */ /* 0x001fc40003f25270 */
[----:B------:R-:W-:-:S04]  /*11f60*/  ISETP.NE.U32.AND P0, PT, RZ, UR4, PT ;  /* 0x00000004ff007c0c */ /* 0x000fc8000bf05070 */
[----:B------:R-:W-:-:S07]  /*11f70*/  ISETP.NE.AND.EX P0, PT, RZ, UR5, PT, P0 ;  /* 0x00000005ff007c0c */ /* 0x000fce000bf05300 */
[----:B------:R-:W0:Y:S01]  /*11f80*/  @P1 LDC R25, c[0x0][0xbec] ;  /* 0x0002fb00ff191b82 */ /* 0x000e220000000800 */
[-C--:B-1----:R-:W-:Y:S02]  /*11f90*/  IMAD R24, R13, R207.reuse, RZ ;  /* 0x000000cf0d187224 */ /* 0x082fe400078e02ff */
[----:B------:R-:W-:-:S05]  /*11fa0*/  IMAD.WIDE.U32 R12, R12, R207, RZ ;  /* 0x000000cf0c0c7225 */ /* 0x000fca00078e00ff */
[----:B------:R-:W1:Y:S01]  /*11fb0*/  @P1 LDC R157, c[0x0][0xbf0] ;  /* 0x0002fc00ff9d1b82 */ /* 0x000e620000000800 */
[----:B------:R-:W-:Y:S01]  /*11fc0*/  IMAD.IADD R156, R13, 0x1, R24 ;  /* 0x000000010d9c7824 */ /* 0x000fe200078e0218 */
[----:B----4-:R-:W-:Y:S02]  /*11fd0*/  SEL R4, R4, RZ, !P0 ;  /* 0x000000ff04047207 */ /* 0x010fe40004000000 */
[----:B--2---:R-:W-:-:S03]  /*11fe0*/  SEL R3, R3, RZ, !P0 ;  /* 0x000000ff03037207 */ /* 0x004fc60004000000 */
[----:B---3--:R-:W-:-:S04]  /*11ff0*/  IMAD R15, R15, R4, RZ ;  /* 0x000000040f0f7224 */ /* 0x008fc800078e02ff */
[C---:B------:R-:W-:Y:S02]  /*12000*/  IMAD R3, R14.reuse, R3, R15 ;  /* 0x000000030e037224 */ /* 0x040fe400078e020f */
[----:B------:R-:W-:-:S04]  /*12010*/  IMAD.WIDE.U32 R14, R14, R4, RZ ;  /* 0x000000040e0e7225 */ /* 0x000fc800078e00ff */
[----:B------:R-:W-:Y:S01]  /*12020*/  IMAD.IADD R15, R15, 0x1, R3 ;  /* 0x000000010f0f7824 */ /* 0x000fe200078e0203 */
[--C-:B-----5:R-:W-:Y:S02]  /*12030*/  IADD3 R14, P0, P3, R14, R12, R8.reuse ;  /* 0x0000000c0e0e7210 */ /* 0x120fe40007b1e008 */
[----:B------:R-:W-:Y:S02]  /*12040*/  SHF.R.S32.HI R3, RZ, 0x1f, R8 ;  /* 0x0000001fff037819 */ /* 0x000fe40000011408 */
[----:B------:R-:W-:Y:S02]  /*12050*/  SEL R12, R159, RZ, P2 ;  /* 0x000000ff9f0c7207 */ /* 0x000fe40001000000 */
[----:B------:R-:W-:Y:S01]  /*12060*/  IADD3.X R15, R15, R156, R3, P0, P3 ;  /* 0x0000009c0f0f7210 */ /* 0x000fe200007e6403 */
[----:B------:R-:W-:Y:S02]  /*12070*/  IMAD.IADD R156, R162, 0x1, R222 ;  /* 0x00000001a29c7824 */ /* 0x000fe400078e02de */
[----:B------:R-:W-:-:S02]  /*12080*/  IMAD R24, R11, R12, RZ ;  /* 0x0000000c0b187224 */ /* 0x000fc400078e02ff */
[----:B------:R-:W-:-:S04]  /*12090*/  IMAD.WIDE.U32 R12, R10, R12, RZ ;  /* 0x0000000c0a0c7225 */ /* 0x000fc800078e00ff */
[----:B0-----:R-:W-:-:S04]  /*120a0*/  @P1 IMAD.HI.U32 R10, R156, R25, RZ ;  /* 0x000000199c0a1227 */ /* 0x001fc800078e00ff */
[----:B------:R-:W-:Y:S01]  /*120b0*/  IMAD.MOV.U32 R25, RZ, RZ, R156 ;  /* 0x000000ffff197224 */ /* 0x000fe200078e009c */
[----:B-1----:R-:W-:Y:S02]  /*120c0*/  @P1 SHF.R.U32.HI R25, RZ, R157, R10 ;  /* 0x0000009dff191219 */ /* 0x002fe4000001160a */
        /* <DEDUP_REMOVED lines=18> */
[----:B------:R-:W-:-:S03]  /*121f0*/  IMAD.IADD R25, R161, 0x1, R222 ;  /* 0x00000001a1197824 */ /* 0x000fc600078e02de */
[----:B------:R-:W0:Y:S04]  /*12200*/  SHFL.IDX PT, R11, R0, RZ, 0x1c1f ;  /* 0x001c1fff000b7589 */ /* 0x000e2800000e0000 */
[----:B------:R-:W-:Y:S04]  /*12210*/  SHFL.IDX PT, R12, R14, 0x1, 0x1c1f ;  /* 0x003c1f000e0c7f89 */ /* 0x000fe800000e0000 */
[----:B------:R1:W2:Y:S01]  /*12220*/  SHFL.IDX PT, R13, R0, 0x1, 0x1c1f ;  /* 0x003c1f00000d7f89 */ /* 0x0002a200000e0000 */
[----:B------:R-:W-:Y:S02]  /*12230*/  LOP3.LUT P0, RZ, R160, 0x3, RZ, 0xc0, !PT ;  /* 0x00000003a0ff7812 */ /* 0x000fe4000780c0ff */
[----:B------:R-:W-:Y:S01]  /*12240*/  IADD3 R24, R25, 0x8, RZ ;  /* 0x0000000819187810 */ /* 0x000fe20007ffe0ff */
[----:B-1----:R-:W-:-:S05]  /*12250*/  IMAD R0, R9, R158, RZ ;  /* 0x0000009e09007224 */ /* 0x002fca00078e02ff */
[-C--:B------:R-:W-:Y:S02]  /*12260*/  ISETP.GE.OR P3, PT, R25, R0.reuse, P0 ;  /* 0x000000001900720c */ /* 0x080fe40000766670 */
[----:B------:R-:W-:-:S11]  /*12270*/  ISETP.GE.OR P0, PT, R24, R0, P0 ;  /* 0x000000001800720c */ /* 0x000fd60000706670 */
[----:B0-----:R0:W-:Y:S04]  /*12280*/  @!P3 ST.E desc[UR42][R10.64], R155 ;  /* 0x0000009b0a00b985 */ /* 0x0011e8000c10192a */
[----:B--2---:R0:W-:Y:S01]  /*12290*/  @!P0 ST.E desc[UR42][R12.64], R154 ;  /* 0x0000009a0c008985 */ /* 0x0041e2000c10192a */
[----:B------:R-:W-:Y:S05]  /*122a0*/  @P2 BRA `(.L_x_14406) ;  /* 0x00000010009c2947 */ /* 0x000fea0003800000 */
[----:B0-----:R-:W0:Y:S01]  /*122b0*/  S2R R11, SR_TID.X ;  /* 0x00000000000b7919 */ /* 0x001e220000002100 */
[----:B------:R-:W-:Y:S01]  /*122c0*/  ULDC.64 UR4, c[0x0][0xaa0] ;  /* 0x0002a80000047ab9 */ /* 0x000fe20000000a00 */
[----:B------:R-:W1:Y:S01]  /*122d0*/  @P1 LDC R15, c[0x0][0xbec] ;  /* 0x0002fb00ff0f1b82 */ /* 0x000e620000000800 */
        /* <DEDUP_REMOVED lines=13> */
[----:B------:R-:W-:Y:S01]  /*123b0*/  IMAD.X R45, RZ, RZ, R21, P5 ;  /* 0x000000ffff2d7224 */ /* 0x000fe200028e0615 */
[C---:B------:R-:W-:Y:S02]  /*123c0*/  IADD3 R65, P5, R20.reuse, 0xa000, RZ ;  /* 0x0000a00014417810 */ /* 0x040fe40007fbe0ff */
[----:B------:R-:W-:Y:S02]  /*123d0*/  IADD3 R41, P4, R20, 0x4000, RZ ;  /* 0x0000400014297810 */ /* 0x000fe40007f9e0ff */
[----:B------:R-:W-:Y:S01]  /*123e0*/  LOP3.LUT R64, R65, 0x380, RZ, 0xc0, !PT ;  /* 0x0000038041407812 */ /* 0x000fe200078ec0ff */
[----:B------:R-:W-:Y:S01]  /*123f0*/  IMAD R3, R3, UR4, RZ ;  /* 0x0000000403037c24 */ /* 0x000fe2000f8e02ff */
[----:B------:R-:W-:Y:S01]  /*12400*/  LOP3.LUT R28, R29, 0x380, RZ, 0xc0, !PT ;  /* 0x000003801d1c7812 */ /* 0x000fe200078ec0ff */
[----:B------:R-:W5:Y:S01]  /*12410*/  LD.E.128 R44, desc[UR42][R44.64] ;  /* 0x0000002a2c2c7980 */ /* 0x000f62000c101d00 */
[----:B------:R-:W-:-:S02]  /*12420*/  LOP3.LUT R32, R33, 0x380, RZ, 0xc0, !PT ;  /* 0x0000038021207812 */ /* 0x000fc400078ec0ff */
[----:B------:R-:W-:Y:S02]  /*12430*/  LOP3.LUT R36, R37, 0x380, RZ, 0xc0, !PT ;  /* 0x0000038025247812 */ /* 0x000fe400078ec0ff */
[----:B------:R-:W-:Y:S02]  /*12440*/  LOP3.LUT R40, R41, 0x380, RZ, 0xc0, !PT ;  /* 0x0000038029287812 */ /* 0x000fe400078ec0ff */
[----:B------:R-:W-:Y:S02]  /*12450*/  SHF.R.U64 R64, R64, 0x3, RZ ;  /* 0x0000000340407819 */ /* 0x000fe400000012ff */
[----:B------:R-:W-:Y:S02]  /*12460*/  SHF.R.U64 R28, R28, 0x3, RZ ;  /* 0x000000031c1c7819 */ /* 0x000fe400000012ff */
[----:B------:R-:W-:Y:S02]  /*12470*/  SHF.R.U64 R32, R32, 0x3, RZ ;  /* 0x0000000320207819 */ /* 0x000fe400000012ff */
[----:B------:R-:W-:-:S02]  /*12480*/  SHF.R.U64 R36, R36, 0x3, RZ ;  /* 0x0000000324247819 */ /* 0x000fc400000012ff */
        /* <DEDUP_REMOVED lines=12> */
[----:B------:R-:W-:Y:S01]  /*12550*/  IMAD R3, R8, UR5, R3 ;  /* 0x0000000508037c24 */ /* 0x000fe2000f8e0203 */
[C---:B------:R-:W-:Y:S01]  /*12560*/  IADD3 R49, P0, R20.reuse, 0x6000, RZ ;  /* 0x0000600014317810 */ /* 0x040fe20007f1e0ff */
[----:B------:R-:W5:Y:S01]  /*12570*/  LD.E.128 R28, desc[UR42][R28.64] ;  /* 0x0000002a1c1c7980 */ /* 0x000f62000c101d00 */
[C---:B------:R-:W-:Y:S01]  /*12580*/  IADD3 R53, P2, R20.reuse, 0x7000, RZ ;  /* 0x0000700014357810 */ /* 0x040fe20007f5e0ff */
[----:B------:R-:W-:Y:S01]  /*12590*/  IMAD.X R85, RZ, RZ, R21, P5 ;  /* 0x000000ffff557224 */ /* 0x000fe200028e0615 */
        /* <DEDUP_REMOVED lines=11> */
[----:B------:R-:W-:-:S02]  /*12650*/  SHF.R.U64 R9, R9, 0x3, RZ ;  /* 0x0000000309097819 */ /* 0x000fc400000012ff */
[----:B------:R-:W-:Y:S02]  /*12660*/  SHF.R.U64 R48, R48, 0x3, RZ ;  /* 0x0000000330307819 */ /* 0x000fe400000012ff */
[----:B------:R-:W-:Y:S02]  /*12670*/  SHF.R.U64 R52, R52, 0x3, RZ ;  /* 0x0000000334347819 */ /* 0x000fe400000012ff */
[----:B------:R-:W-:Y:S02]  /*12680*/  SHF.R.U64 R56, R56, 0x3, RZ ;  /* 0x0000000338387819 */ /* 0x000fe400000012ff */
[----:B------:R-:W-:Y:S02]  /*12690*/  SHF.R.U64 R60, R60, 0x3, RZ ;  /* 0x000000033c3c7819 */ /* 0x000fe400000012ff */
[----:B------:R-:W-:Y:S01]  /*126a0*/  LOP3.LUT R84, R9, R14, RZ, 0x3c, !PT ;  /* 0x0000000e09547212 */ /* 0x000fe200078e3cff */
[----:B------:R-:W-:Y:S01]  /*126b0*/  IMAD.WIDE.U32 R8, R8, UR4, RZ ;  /* 0x0000000408087c25 */ /* 0x000fe2000f8e00ff */
[----:B------:R-:W-:Y:S01]  /*126c0*/  LOP3.LUT R48, R48, R49, RZ, 0x3c, !PT ;  /* 0x0000003130307212 */ /* 0x000fe200078e3cff */
[----:B------:R-:W0:Y:S01]  /*126d0*/  @P1 LDC R14, c[0x0][0xbf0] ;  /* 0x0002fc00ff0e1b82 */ /* 0x000e220000000800 */
[----:B------:R-:W-:Y:S01]  /*126e0*/  LOP3.LUT R52, R52, R53, RZ, 0x3c, !PT ;  /* 0x0000003534347212 */ /* 0x000fe200078e3cff */
[--C-:B------:R-:W-:Y:S01]  /*126f0*/  IMAD.X R49, RZ, RZ, R21.reuse, P0 ;  /* 0x000000ffff317224 */ /* 0x100fe200000e0615 */
[----:B------:R-:W-:Y:S01]  /*12700*/  LOP3.LUT R56, R56, R57, RZ, 0x3c, !PT ;  /* 0x0000003938387212 */ /* 0x000fe200078e3cff */
[--C-:B------:R-:W-:Y:S01]  /*12710*/  IMAD.X R53, RZ, RZ, R21.reuse, P2 ;  /* 0x000000ffff357224 */ /* 0x100fe200010e0615 */
[----:B------:R-:W-:Y:S01]  /*12720*/  LOP3.LUT R60, R60, R61, RZ, 0x3c, !PT ;  /* 0x0000003d3c3c7212 */ /* 0x000fe200078e3cff */
[----:B------:R-:W-:Y:S01]  /*12730*/  IMAD.X R57, RZ, RZ, R21, P3 ;  /* 0x000000ffff397224 */ /* 0x000fe200018e0615 */
[----:B------:R-:W-:Y:S01]  /*12740*/  LOP3.LUT R12, R12, 0xfffffff8, RZ, 0xc0, !PT ;  /* 0xfffffff80c0c7812 */ /* 0x000fe200078ec0ff */
[----:B------:R-:W-:Y:S01]  /*12750*/  IMAD.IADD R9, R9, 0x1, R3 ;  /* 0x0000000109097824 */ /* 0x000fe200078e0203 */
[----:B------:R-:W-:Y:S01]  /*12760*/  IADD3.X R61, RZ, R21, RZ, P4, !PT ;  /* 0x00000015ff3d7210 */ /* 0x000fe200027fe4ff */
[----:B------:R-:W-:Y:S01]  /*12770*/  ULDC.64 UR4, c[0x0][0xae8] ;  /* 0x0002ba0000047ab9 */ /* 0x000fe20000000a00 */
[C---:B------:R-:W-:Y:S01]  /*12780*/  IADD3 R69, P0, R20.reuse, 0xb000, RZ ;  /* 0x0000b00014457810 */ /* 0x040fe20007f1e0ff */
[----:B------:R-:W5:Y:S01]  /*12790*/  LD.E.128 R48, desc[UR42][R48.64] ;  /* 0x0000002a30307980 */ /* 0x000f62000c101d00 */
[----:B------:R-:W-:-:S02]  /*127a0*/  IADD3 R73, P2, R20, 0xc000, RZ ;  /* 0x0000c00014497810 */ /* 0x000fc40007f5e0ff */
[C---:B------:R-:W-:Y:S01]  /*127b0*/  IADD3 R77, P3, R20.reuse, 0xd000, RZ ;  /* 0x0000d000144d7810 */ /* 0x040fe20007f7e0ff */
[----:B------:R-:W-:Y:S01]  /*127c0*/  IMAD.IADD R3, R11, 0x1, -R12 ;  /* 0x000000010b037824 */ /* 0x000fe200078e0a0c */
[----:B------:R-:W-:Y:S01]  /*127d0*/  IADD3 R81, P4, R20, 0xe000, RZ ;  /* 0x0000e00014517810 */ /* 0x000fe20007f9e0ff */
[----:B------:R-:W5:Y:S01]  /*127e0*/  LD.E.128 R52, desc[UR42][R52.64] ;  /* 0x0000002a34347980 */ /* 0x000f62000c101d00 */
[----:B------:R-:W-:Y:S02]  /*127f0*/  LOP3.LUT R68, R69, 0x380, RZ, 0xc0, !PT ;  /* 0x0000038045447812 */ /* 0x000fe400078ec0ff */
[----:B------:R-:W-:Y:S01]  /*12800*/  LOP3.LUT R72, R73, 0x380, RZ, 0xc0, !PT ;  /* 0x0000038049487812 */ /* 0x000fe200078ec0ff */
[----:B------:R-:W5:Y:S01]  /*12810*/  LD.E.128 R56, desc[UR42][R56.64] ;  /* 0x0000002a38387980 */ /* 0x000f62000c101d00 */
[----:B------:R-:W-:Y:S02]  /*12820*/  LOP3.LUT R76, R77, 0x380, RZ, 0xc0, !PT ;  /* 0x000003804d4c7812 */ /* 0x000fe400078ec0ff */
[----:B------:R-:W-:-:S02]  /*12830*/  LOP3.LUT R80, R81, 0x380, RZ, 0xc0, !PT ;  /* 0x0000038051507812 */ /* 0x000fc400078ec0ff */
[----:B------:R-:W-:Y:S01]  /*12840*/  LOP3.LUT R25, R20, 0x380, RZ, 0xc0, !PT ;  /* 0x0000038014197812 */ /* 0x000fe200078ec0ff */
[----:B------:R-:W-:Y:S01]  /*12850*/  IMAD R3, R3, 0x20, R10 ;  /* 0x0000002003037824 */ /* 0x000fe200078e020a */
[----:B------:R-:W-:Y:S01]  /*12860*/  SHF.R.U64 R68, R68, 0x3, RZ ;  /* 0x0000000344447819 */ /* 0x000fe200000012ff */
[----:B------:R-:W5:Y:S01]  /*12870*/  LD.E.128 R60, desc[UR42][R60.64] ;  /* 0x0000002a3c3c7980 */ /* 0x000f62000c101d00 */
[----:B------:R-:W-:Y:S02]  /*12880*/  SHF.R.U64 R72, R72, 0x3, RZ ;  /* 0x0000000348487819 */ /* 0x000fe400000012ff */
[----:B------:R-:W-:Y:S01]  /*12890*/  SHF.R.U64 R76, R76, 0x3, RZ ;  /* 0x000000034c4c7819 */ /* 0x000fe200000012ff */
[----:B------:R-:W5:Y:S01]  /*128a0*/  LD.E.128 R84, desc[UR42][R84.64] ;  /* 0x0000002a54547980 */ /* 0x000f62000c101d00 */
[----:B------:R-:W-:Y:S02]  /*128b0*/  SHF.R.U64 R80, R80, 0x3, RZ ;  /* 0x0000000350507819 */ /* 0x000fe400000012ff */
[----:B------:R-:W-:Y:S01]  /*128c0*/  SHF.R.U64 R25, R25, 0x3, RZ ;  /* 0x0000000319197819 */ /* 0x000fe200000012ff */
[----:B------:R-:W-:Y:S01]  /*128d0*/  IMAD.WIDE.U32 R8, R207, UR4, R8 ;  /* 0x00000004cf087c25 */ /* 0x000fe2000f8e0008 */
        /* <DEDUP_REMOVED lines=9> */
[----:B------:R-:W-:Y:S01]  /*12970*/  IADD3 R12, R222, R3, RZ ;  /* 0x00000003de0c7210 */ /* 0x000fe20007ffe0ff */
[----:B------:R-:W-:Y:S01]  /*12980*/  IMAD.MOV.U32 R25, RZ, RZ, R21 ;  /* 0x000000ffff197224 */ /* 0x000fe200078e0015 */
[----:B------:R-:W-:Y:S01]  /*12990*/  SHF.R.S32.HI R13, RZ, 0x1f, R4 ;  /* 0x0000001fff0d7819 */ /* 0x000fe20000011404 */
[----:B------:R-:W-:Y:S01]  /*129a0*/  IMAD R9, R207, UR5, R9 ;  /* 0x00000005cf097c24 */ /* 0x000fe2000f8e0209 */
[----:B------:R-:W-:Y:S01]  /*129b0*/  ULDC.64 UR4, c[0x0][0xaf0] ;  /* 0x0002bc0000047ab9 */ /* 0x000fe20000000a00 */
[----:B-1----:R-:W-:Y:S01]  /*129c0*/  @P1 IMAD.HI.U32 R3, R12, R15, RZ ;  /* 0x0000000f0c031227 */ /* 0x002fe200078e00ff */
[----:B------:R-:W5:Y:S03]  /*129d0*/  LD.E.128 R68, desc[UR42][R68.64] ;  /* 0x0000002a44447980 */ /* 0x000f66000c101d00 */
[----:B------:R-:W-:Y:S01]  /*129e0*/  IMAD R13, R13, UR4, RZ ;  /* 0x000000040d0d7c24 */ /* 0x000fe2000f8e02ff */
[----:B------:R-:W5:Y:S01]  /*129f0*/  LD.E.128 R24, desc[UR42][R24.64] ;  /* 0x0000002a18187980 */ /* 0x000f62000c101d00 */
[----:B------:R-:W-:-:S03]  /*12a00*/  IMAD.MOV.U32 R11, RZ, RZ, R12 ;  /* 0x000000ffff0b7224 */ /* 0x000fc600078e000c */
[----:B------:R-:W5:Y:S01]  /*12a10*/  LD.E.128 R72, desc[UR42][R72.64] ;  /* 0x0000002a48487980 */ /* 0x000f62000c101d00 */
[----:B------:R-:W-:-:S03]  /*12a20*/  IMAD R13, R4, UR5, R13 ;  /* 0x00000005040d7c24 */ /* 0x000fc6000f8e020d */
[----:B------:R-:W5:Y:S01]  /*12a30*/  LD.E.128 R76, desc[UR42][R76.64] ;  /* 0x0000002a4c4c7980 */ /* 0x000f62000c101d00 */
[----:B------:R-:W-:-:S03]  /*12a40*/  IMAD.WIDE.U32 R8, R4, UR4, R8 ;  /* 0x0000000404087c25 */ /* 0x000fc6000f8e0008 */
[----:B------:R-:W5:Y:S01]  /*12a50*/  LD.E.128 R80, desc[UR42][R80.64] ;  /* 0x0000002a50507980 */ /* 0x000f62000c101d00 */
[----:B0-----:R-:W-:Y:S01]  /*12a60*/  @P1 SHF.R.U32.HI R11, RZ, R14, R3 ;  /* 0x0000000eff0b1219 */ /* 0x001fe20000011603 */
[----:B------:R-:W-:Y:S01]  /*12a70*/  ULDC.64 UR4, c[0x0][0xae0] ;  /* 0x0002b80000047ab9 */ /* 0x000fe20000000a00 */
[----:B------:R-:W-:Y:S01]  /*12a80*/  @!PT LDS RZ, [RZ] ;  /* 0x00000000fffff984 */ /* 0x000fe20000000800 */
[----:B------:R-:W-:Y:S01]  /*12a90*/  @!PT LDS RZ, [RZ] ;  /* 0x00000000fffff984 */ /* 0x000fe20000000800 */
[----:B------:R-:W-:Y:S01]  /*12aa0*/  @!PT LDS RZ, [RZ] ;  /* 0x00000000fffff984 */ /* 0x000fe20000000800 */
[----:B------:R-:W-:Y:S01]  /*12ab0*/  @!PT LDS RZ, [RZ] ;  /* 0x00000000fffff984 */ /* 0x000fe20000000800 */
[----:B------:R0:W-:Y:S06]  /*12ac0*/  MEMBAR.ALL.CTA ;  /* 0x0000000000007992 */ /* 0x0001ec0000008000 */
[----:B0-----:R-:W0:Y:S01]  /*12ad0*/  FENCE.VIEW.ASYNC.S ;  /* 0x00000000000073c6 */ /* 0x001e220000000000 */
[----:B------:R-:W-:Y:S01]  /*12ae0*/  IMAD.IADD R9, R9, 0x1, R13 ;  /* 0x0000000109097824 */ /* 0x000fe200078e020d */
[--C-:B------:R-:W-:Y:S01]  /*12af0*/  SHF.R.S32.HI R3, RZ, 0x1f, R11.reuse ;  /* 0x0000001fff037819 */ /* 0x100fe2000001140b */
[----:B------:R-:W-:-:S04]  /*12b00*/  IMAD.MOV R13, RZ, RZ, -R11 ;  /* 0x000000ffff0d7224 */ /* 0x000fc800078e0a0b */
[----:B------:R-:W-:Y:S02]  /*12b10*/  IMAD R4, R3, UR4, RZ ;  /* 0x0000000403047c24 */ /* 0x000fe4000f8e02ff */
[----:B------:R-:W-:Y:S02]  /*12b20*/  IMAD R13, R158, R13, R12 ;  /* 0x0000000d9e0d7224 */ /* 0x000fe400078e020c */
[----:B------:R-:W-:-:S04]  /*12b30*/  IMAD.WIDE.U32 R8, R11, UR4, R8 ;  /* 0x000000040b087c25 */ /* 0x000fc8000f8e0008 */
[----:B------:R-:W-:Y:S02]  /*12b40*/  VIADD R3, R22, 0x22820 ;  /* 0x0002282016037836 */ /* 0x000fe40000000000 */
[----:B------:R-:W-:Y:S01]  /*12b50*/  IMAD R11, R11, UR5, R4 ;  /* 0x000000050b0b7c24 */ /* 0x000fe2000f8e0204 */
[----:B------:R-:W-:Y:S01]  /*12b60*/  SHF.R.S32.HI R4, RZ, 0x1f, R13 ;  /* 0x0000001fff047819 */ /* 0x000fe2000001140d */
[----:B------:R-:W-:Y:S01]  /*12b70*/  ULDC.64 UR4, c[0x0][0xad8] ;  /* 0x0002b60000047ab9 */ /* 0x000fe20000000a00 */
[----:B------:R-:W-:Y:S01]  /*12b80*/  PRMT R3, RZ, 0x654, R3 ;  /* 0x00000654ff037816 */ /* 0x000fe20000000003 */
[----:B------:R-:W-:Y:S02]  /*12b90*/  IMAD.IADD R9, R9, 0x1, R11 ;  /* 0x0000000109097824 */ /* 0x000fe400078e020b */
[----:B------:R-:W-:Y:S01]  /*12ba0*/  IMAD R4, R4, UR4, RZ ;  /* 0x0000000404047c24 */ /* 0x000fe2000f8e02ff */
[----:B0-----:R0:W-:Y:S01]  /*12bb0*/  SYNCS.ARRIVE.TRANS64.RED.A1T0 RZ, [R3+URZ], RZ ;  /* 0x000000ff03ff79a7 */ /* 0x0011e2000810043f */
[----:B------:R-:W-:-:S04]  /*12bc0*/  IMAD.WIDE.U32 R8, R13, UR4, R8 ;  /* 0x000000040d087c25 */ /* 0x000fc8000f8e0008 */
[----:B0-----:R-:W-:Y:S01]  /*12bd0*/  IMAD R3, R13, UR5, R4 ;  /* 0x000000050d037c24 */ /* 0x001fe2000f8e0204 */
        /* <DEDUP_REMOVED lines=8> */
.L_x_14617:
[----:B------:R-:W-:Y:S01]  /*12c60*/  IMAD.IADD R21, R10, 0x1, R222 ;  /* 0x000000010a157824 */ /* 0x000fe200078e02de */
        /* <DEDUP_REMOVED lines=17> */
[-C--:B------:R-:W-:Y:S02]  /*12d80*/  @!P2 LEA R10, P4, R15, R14.reuse, 0x1 ;  /* 0x0000000e0f0aa211 */ /* 0x080fe400078808ff */
[----:B-1----:R-:W-:Y:S02]  /*12d90*/  @!P3 LEA.HI.X R9, R212, R3, R12, 0x1, P5 ;  /* 0x00000003d409b211 */ /* 0x002fe400028f0c0c */
[----:B------:R-:W-:-:S02]  /*12da0*/  @!P1 LEA R12, P5, R90, R14, 0x1 ;  /* 0x0000000e5a0c9211 */ /* 0x000fc400078a08ff */
[----:B------:R-:W-:Y:S01]  /*12db0*/  SHF.R.S32.HI R91, RZ, 0x1f, R91 ;  /* 0x0000001fff5b7819 */ /* 0x000fe2000001145b */
[----:B-----5:R3:W-:Y:S01]  /*12dc0*/  @!P3 ST.E.128 desc[UR42][R8.64], R24 ;  /* 0x000000180800b985 */ /* 0x0207e2000c101d2a */
[-C--:B------:R-:W-:Y:S02]  /*12dd0*/  @!P2 LEA.HI.X R11, R15, R3.reuse, R92, 0x1, P4 ;  /* 0x000000030f0ba211 */ /* 0x080fe400020f0c5c */
[----:B------:R-:W-:Y:S02]  /*12de0*/  SHF.R.S32.HI R89, RZ, 0x1f, R89 ;  /* 0x0000001fff597819 */ /* 0x000fe40000011459 */
[----:B------:R-:W-:Y:S01]  /*12df0*/  @!P0 LEA R14, P4, R88, R14, 0x1 ;  /* 0x0000000e580e8211 */ /* 0x000fe200078808ff */
[----:B------:R3:W-:Y:S01]  /*12e00*/  @!P2 ST.E.128 desc[UR42][R10.64], R40 ;  /* 0x000000280a00a985 */ /* 0x0007e2000c101d2a */
[-C--:B------:R-:W-:Y:S02]  /*12e10*/  @!P1 LEA.HI.X R13, R90, R3.reuse, R91, 0x1, P5 ;  /* 0x000000035a0d9211 */ /* 0x080fe400028f0c5b */
[----:B------:R-:W-:-:S03]  /*12e20*/  @!P0 LEA.HI.X R15, R88, R3, R89, 0x1, P4 ;  /* 0x00000003580f8211 */ /* 0x000fc600020f0c59 */
[----:B------:R3:W-:Y:S04]  /*12e30*/  @!P1 ST.E.128 desc[UR42][R12.64], R56 ;  /* 0x000000380c009985 */ /* 0x0007e8000c101d2a */
[----:B------:R3:W-:Y:S02]  /*12e40*/  @!P0 ST.E.128 desc[UR42][R14.64], R72 ;  /* 0x000000480e008985 */ /* 0x0007e4000c101d2a */
.L_x_14409:
[----:B------:R-:W-:Y:S05]  /*12e50*/  BSYNC B1 ;  /* 0x0000000000017941 */ /* 0x000fea0003800000 */
.L_x_14408:
[----:B------:R-:W-:-:S03]  /*12e60*/  UMOV UR4, 0xffffffff ;  /* 0xffffffff00047882 */ /* 0x000fc60000000000 */
[----:B------:R-:W-:Y:S05]  /*12e70*/  BRA.DIV UR4, `(.L_x_14410) ;  /* 0x000000c204e07947 */ /* 0x000fea000b800000 */
[----:B-1----:R1:W4:Y:S04]  /*12e80*/  SHFL.IDX PT, R3, R20, 0x1, 0x181f ;  /* 0x00381f0014037f89 */ /* 0x00232800000e0000 */
[----:B--23--:R1:W2:Y:S02]  /*12e90*/  SHFL.IDX PT, R14, R4, 0x1, 0x181f ;  /* 0x00381f00040e7f89 */ /* 0x00c2a400000e0000 */
.L_x_14621:
[----:B------:R-:W-:Y:S01]  /*12ea0*/  VIADD R9, R21, 0x20 ;  /* 0x0000002015097836 */ /* 0x000fe20000000000 */
[----:B------:R-:W-:Y:S04]  /*12eb0*/  BSSY B1, `(.L_x_14411) ;  /* 0x000001e000017945 */ /* 0x000fe80003800000 */
[----:B------:R-:W-:-:S13]  /*12ec0*/  ISETP.GE.AND P0, PT, R9, R0, PT ;  /* 0x000000000900720c */ /* 0x000fda0003f06270 */
[----:B------:R-:W-:Y:S05]  /*12ed0*/  @P0 BRA `(.L_x_14412) ;  /* 0x00000000006c0947 */ /* 0x000fea0003800000 */
[C---:B------:R-:W-:Y:S01]  /*12ee0*/  VIADD R15, R212.reuse, 0x40 ;  /* 0x00000040d40f7836 */ /* 0x040fe20000000000 */
[----:B------:R-:W-:Y:S01]  /*12ef0*/  ULDC UR4, c[0x0][0xac8] ;  /* 0x0002b20000047ab9 */ /* 0x000fe20000000800 */
[C---:B-----5:R-:W-:Y:S01]  /*12f00*/  VIADD R26, R212.reuse, 0x80 ;  /* 0x00000080d41a7836 */ /* 0x060fe20000000000 */
[C---:B------:R-:W-:Y:S01]  /*12f10*/  ISETP.GE.AND P3, PT, R212.reuse, UR4, PT ;  /* 0x00000004d4007c0c */ /* 0x040fe2000bf66270 */
[C---:B------:R-:W-:Y:S01]  /*12f20*/  VIADD R24, R212.reuse, 0xc0 ;  /* 0x000000c0d4187836 */ /* 0x040fe20000000000 */
[----:B------:R-:W-:Y:S01]  /*12f30*/  ISETP.GE.AND P2, PT, R15, UR4, PT ;  /* 0x000000040f007c0c */ /* 0x000fe2000bf46270 */
[----:B------:R-:W-:Y:S01]  /*12f40*/  VIADD R40, R212, 0x40 ;  /* 0x00000040d4287836 */ /* 0x000fe20000000000 */
[----:B------:R-:W-:Y:S01]  /*12f50*/  ISETP.GE.AND P1, PT, R26, UR4, PT ;  /* 0x000000041a007c0c */ /* 0x000fe2000bf26270 */
[----:B------:R-:W-:Y:S01]  /*12f60*/  VIADD R27, R212, 0x80 ;  /* 0x00000080d41b7836 */ /* 0x000fe20000000000 */
[----:B------:R-:W-:Y:S01]  /*12f70*/  ISETP.GE.AND P0, PT, R24, UR4, PT ;  /* 0x0000000418007c0c */ /* 0x000fe2000bf06270 */
[----:B------:R-:W-:Y:S01]  /*12f80*/  VIADD R25, R212, 0xc0 ;  /* 0x000000c0d4197836 */ /* 0x000fe20000000000 */
[----:B------:R-:W-:-:S02]  /*12f90*/  SHF.R.S32.HI R12, RZ, 0x1f, R212 ;  /* 0x0000001fff0c7819 */ /* 0x000fc400000114d4 */
[----:B------:R-:W-:Y:S02]  /*12fa0*/  SHF.R.S32.HI R40, RZ, 0x1f, R40 ;  /* 0x0000001fff287819 */ /* 0x000fe40000011428 */
[----:B------:R-:W-:Y:S02]  /*12fb0*/  SHF.R.S32.HI R27, RZ, 0x1f, R27 ;  /* 0x0000001fff1b7819 */ /* 0x000fe4000001141b */
[CC--:B--2---:R-:W-:Y:S02]  /*12fc0*/  @!P3 LEA R8, P5, R212.reuse, R14.reuse, 0x1 ;  /* 0x0000000ed408b211 */ /* 0x0c4fe400078a08ff */
[-C--:B------:R-:W-:Y:S02]  /*12fd0*/  @!P2 LEA R10, P4, R15, R14.reuse, 0x1 ;  /* 0x0000000e0f0aa211 */ /* 0x080fe400078808ff */
[----:B----4-:R-:W-:Y:S02]  /*12fe0*/  @!P3 LEA.HI.X R9, R212, R3, R12, 0x1, P5 ;  /* 0x00000003d409b211 */ /* 0x010fe400028f0c0c */
[----:B------:R-:W-:-:S02]  /*12ff0*/  @!P1 LEA R12, P5, R26, R14, 0x1 ;  /* 0x0000000e1a0c9211 */ /* 0x000fc400078a08ff */
[-C--:B------:R-:W-:Y:S01]  /*13000*/  @!P2 LEA.HI.X R11, R15, R3.reuse, R40, 0x1, P4 ;  /* 0x000000030f0ba211 */ /* 0x080fe200020f0c28 */
[----:B------:R3:W-:Y:S01]  /*13010*/  @!P3 ST.E.128 desc[UR42][R8.64], R28 ;  /* 0x0000001c0800b985 */ /* 0x0007e2000c101d2a */
[----:B------:R-:W-:Y:S02]  /*13020*/  SHF.R.S32.HI R25, RZ, 0x1f, R25 ;  /* 0x0000001fff197819 */ /* 0x000fe40000011419 */
[----:B------:R-:W-:Y:S01]  /*13030*/  @!P0 LEA R14, P4, R24, R14, 0x1 ;  /* 0x0000000e180e8211 */ /* 0x000fe200078808ff */
[----:B------:R3:W-:Y:S01]  /*13040*/  @!P2 ST.E.128 desc[UR42][R10.64], R44 ;  /* 0x0000002c0a00a985 */ /* 0x0007e2000c101d2a */
[-C--:B------:R-:W-:Y:S02]  /*13050*/  @!P1 LEA.HI.X R13, R26, R3.reuse, R27, 0x1, P5 ;  /* 0x000000031a0d9211 */ /* 0x080fe400028f0c1b */
[----:B------:R-:W-:-:S03]  /*13060*/  @!P0 LEA.HI.X R15, R24, R3, R25, 0x1, P4 ;  /* 0x00000003180f8211 */ /* 0x000fc600020f0c19 */
[----:B------:R3:W-:Y:S04]  /*13070*/  @!P1 ST.E.128 desc[UR42][R12.64], R60 ;  /* 0x0000003c0c009985 */ /* 0x0007e8000c101d2a */
[----:B------:R3:W-:Y:S02]  /*13080*/  @!P0 ST.E.128 desc[UR42][R14.64], R76 ;  /* 0x0000004c0e008985 */ /* 0x0007e4000c101d2a */
.L_x_14412:
[----:B------:R-:W-:Y:S05]  /*13090*/  BSYNC B1 ;  /* 0x0000000000017941 */ /* 0x000fea0003800000 */
.L_x_14411:
[----:B------:R-:W-:-:S03]  /*130a0*/  UMOV UR4, 0xffffffff ;  /* 0xffffffff00047882 */ /* 0x000fc60000000000 */
[----:B------:R-:W-:Y:S05]  /*130b0*/  BRA.DIV UR4, `(.L_x_14413) ;  /* 0x000000c204987947 */ /* 0x000fea000b800000 */
[----:B----4-:R4:W0:Y:S04]  /*130c0*/  SHFL.IDX PT, R3, R20, 0x2, 0x181f ;  /* 0x00581f0014037f89 */ /* 0x01082800000e0000 */
[----:B--23--:R4:W2:Y:S02]  /*130d0*/  SHFL.IDX PT, R14, R4, 0x2, 0x181f ;  /* 0x00581f00040e7f89 */ /* 0x00c8a400000e0000 */
.L_x_14625:
[----:B------:R-:W-:Y:S01]  /*130e0*/  VIADD R9, R21, 0x40 ;  /* 0x0000004015097836 */ /* 0x000fe20000000000 */
[----:B------:R-:W-:Y:S04]  /*130f0*/  BSSY B1, `(.L_x_14414) ;  /* 0x000001e000017945 */ /* 0x000fe80003800000 */
[----:B------:R-:W-:-:S13]  /*13100*/  ISETP.GE.AND P0, PT, R9, R0, PT ;  /* 0x000000000900720c */ /* 0x000fda0003f06270 */
[----:B------:R-:W-:Y:S05]  /*13110*/  @P0 BRA `(.L_x_14415) ;  /* 0x00000000006c0947 */ /* 0x000fea0003800000 */
[C---:B------:R-:W-:Y:S01]  /*13120*/  IADD3 R15, R212.reuse, 0x40, RZ ;  /* 0x00000040d40f7810 */ /* 0x040fe20007ffe0ff */
        /* <DEDUP_REMOVED lines=15> */
[----:B0-----:R-:W-:Y:S02]  /*13220*/  @!P3 LEA.HI.X R9, R212, R3, R12, 0x1, P5 ;  /* 0x00000003d409b211 */ /* 0x001fe400028f0c0c */
        /* <DEDUP_REMOVED lines=10> */
.L_x_14415:
[----:B------:R-:W-:Y:S05]  /*132d0*/  BSYNC B1 ;  /* 0x0000000000017941 */ /* 0x000fea0003800000 */
.L_x_14414:
[----:B------:R-:W-:-:S03]  /*132e0*/  UMOV UR4, 0xffffffff ;  /* 0xffffffff00047882 */ /* 0x000fc60000000000 */
[----:B------:R-:W-:Y:S05]  /*132f0*/  BRA.DIV UR4, `(.L_x_14416) ;  /* 0x000000c204507947 */ /* 0x000fea000b800000 */
[----:B0-----:R0:W0:Y:S04]  /*13300*/  SHFL.IDX PT, R3, R20, 0x3, 0x181f ;  /* 0x00781f0014037f89 */ /* 0x00102800000e0000 */
[----:B--23--:R2:W3:Y:S02]  /*13310*/  SHFL.IDX PT, R14, R4, 0x3, 0x181f ;  /* 0x00781f00040e7f89 */ /* 0x00c4e400000e0000 */
.L_x_14629:
[----:B------:R-:W-:-:S05]  /*13320*/  VIADD R9, R21, 0x60 ;  /* 0x0000006015097836 */ /* 0x000fca0000000000 */
[----:B------:R-:W-:-:S13]  /*13330*/  ISETP.GE.AND P0, PT, R9, R0, PT ;  /* 0x000000000900720c */ /* 0x000fda0003f06270 */
[----:B------:R-:W-:Y:S05]  /*13340*/  @P0 BRA `(.L_x_14417) ;  /* 0x0000002c00e80947 */ /* 0x000fea0003800000 */
[C---:B01--4-:R-:W-:Y:S01]  /*13350*/  VIADD R20, R212.reuse, 0x40 ;  /* 0x00000040d4147836 */ /* 0x053fe20000000000 */
[----:B------:R-:W-:Y:S01]  /*13360*/  ULDC UR4, c[0x0][0xac8] ;  /* 0x0002b20000047ab9 */ /* 0x000fe20000000800 */
[C---:B--2---:R-:W-:Y:S01]  /*13370*/  VIADD R4, R212.reuse, 0x80 ;  /* 0x00000080d4047836 */ /* 0x044fe20000000000 */
[C---:B------:R-:W-:Y:S01]  /*13380*/  ISETP.GE.AND P3, PT, R212.reuse, UR4, PT ;  /* 0x00000004d4007c0c */ /* 0x040fe2000bf66270 */
[----:B-----5:R-:W-:Y:S01]  /*13390*/  VIADD R24, R212, 0x40 ;  /* 0x00000040d4187836 */ /* 0x020fe20000000000 */
[----:B------:R-:W-:Y:S01]  /*133a0*/  ISETP.GE.AND P4, PT, R20, UR4, PT ;  /* 0x0000000414007c0c */ /* 0x000fe2000bf86270 */
[----:B------:R-:W-:Y:S01]  /*133b0*/  VIADD R15, R212, 0x80 ;  /* 0x00000080d40f7836 */ /* 0x000fe20000000000 */
[----:B------:R-:W-:Y:S02]  /*133c0*/  ISETP.GE.AND P5, PT, R4, UR4, PT ;  /* 0x0000000404007c0c */ /* 0x000fe4000bfa6270 */
[----:B------:R-:W-:Y:S02]  /*133d0*/  SHF.R.S32.HI R25, RZ, 0x1f, R212 ;  /* 0x0000001fff197819 */ /* 0x000fe400000114d4 */
[----:B------:R-:W-:-:S02]  /*133e0*/  SHF.R.S32.HI R24, RZ, 0x1f, R24 ;  /* 0x0000001fff187819 */ /* 0x000fc40000011418 */
[----:B------:R-:W-:-:S03]  /*133f0*/  SHF.R.S32.HI R15, RZ, 0x1f, R15 ;  /* 0x0000001fff0f7819 */ /* 0x000fc6000001140f */
[-C--:B---3--:R-:W-:Y:S02]  /*13400*/  @!P3 LEA R8, P0, R212, R14.reuse, 0x1 ;  /* 0x0000000ed408b211 */ /* 0x088fe400078008ff */
[-C--:B------:R-:W-:Y:S02]  /*13410*/  @!P4 LEA R10, P1, R20, R14.reuse, 0x1 ;  /* 0x0000000e140ac211 */ /* 0x080fe400078208ff */
[----:B------:R-:W-:Y:S02]  /*13420*/  @!P5 LEA R12, P2, R4, R14, 0x1 ;  /* 0x0000000e040cd211 */ /* 0x000fe400078408ff */
[-C--:B------:R-:W-:Y:S02]  /*13430*/  @!P3 LEA.HI.X R9, R212, R3.reuse, R25, 0x1, P0 ;  /* 0x00000003d409b211 */ /* 0x080fe400000f0c19 */
[-C--:B------:R-:W-:Y:S02]  /*13440*/  @!P4 LEA.HI.X R11, R20, R3.reuse, R24, 0x1, P1 ;  /* 0x00000003140bc211 */ /* 0x080fe400008f0c18 */
[----:B------:R-:W-:Y:S01]  /*13450*/  @!P5 LEA.HI.X R13, R4, R3, R15, 0x1, P2 ;  /* 0x00000003040dd211 */ /* 0x000fe200010f0c0f */
[----:B------:R0:W-:Y:S01]  /*13460*/  @!P3 ST.E.128 desc[UR42][R8.64], R36 ;  /* 0x000000240800b985 */ /* 0x0001e2000c101d2a */
[----:B------:R-:W-:-:S03]  /*13470*/  IADD3 R4, R212, 0xc0, RZ ;  /* 0x000000c0d4047810 */ /* 0x000fc60007ffe0ff */
[----:B------:R0:W-:Y:S01]  /*13480*/  @!P4 ST.E.128 desc[UR42][R10.64], R52 ;  /* 0x000000340a00c985 */ /* 0x0001e2000c101d2a */
[----:B------:R-:W-:-:S03]  /*13490*/  ISETP.GE.AND P0, PT, R4, UR4, PT ;  /* 0x0000000404007c0c */ /* 0x000fc6000bf06270 */
[----:B------:R0:W-:Y:S10]  /*134a0*/  @!P5 ST.E.128 desc[UR42][R12.64], R68 ;  /* 0x000000440c00d985 */ /* 0x0001f4000c101d2a */
[----:B------:R-:W-:Y:S05]  /*134b0*/  @P0 BRA `(.L_x_14417) ;  /* 0x0000002c008c0947 */ /* 0x000fea0003800000 */
[----:B------:R-:W-:Y:S01]  /*134c0*/  VIADD R20, R212, 0xc0 ;  /* 0x000000c0d4147836 */ /* 0x000fe20000000000 */
[----:B------:R-:W-:-:S04]  /*134d0*/  LEA R14, P0, R4, R14, 0x1 ;  /* 0x0000000e040e7211 */ /* 0x000fc800078008ff */
[----:B------:R-:W-:-:S04]  /*134e0*/  SHF.R.S32.HI R20, RZ, 0x1f, R20 ;  /* 0x0000001fff147819 */ /* 0x000fc80000011414 */
[----:B------:R-:W-:-:S05]  /*134f0*/  LEA.HI.X R15, R4, R3, R20, 0x1, P0 ;  /* 0x00000003040f7211 */ /* 0x000fca00000f0c14 */
[----:B------:R1:W-:Y:S01]  /*13500*/  ST.E.128 desc[UR42][R14.64], R84 ;  /* 0x000000540e007985 */ /* 0x0003e2000c101d2a */
[----:B------:R-:W-:Y:S05]  /*13510*/  BRA `(.L_x_14417) ;  /* 0x0000002c00747947 */ /* 0x000fea0003800000 */
.L_x_14406:
        /* <DEDUP_REMOVED lines=29> */
[----:B------:R-:W-:Y:S01]  /*136f0*/  ULDC.64 UR4, c[0x0][0xb28] ;  /* 0x0002ca0000047ab9 */ /* 0x000fe20000000a00 */
[----:B------:R-:W-:Y:S02]  /*13700*/  VIADD R10, R22, 0x22820 ;  /* 0x00022820160a7836 */ /* 0x000fe40000000000 */
[----:B------:R-:W-:Y:S01]  /*13710*/  IMAD.IADD R9, R9, 0x1, R4 ;  /* 0x0000000109097824 */ /* 0x000fe200078e0204 */
[----:B------:R-:W-:Y:S02]  /*13720*/  SHF.R.S32.HI R4, RZ, 0x1f, R3 ;  /* 0x0000001fff047819 */ /* 0x000fe40000011403 */
[----:B------:R-:W-:Y:S01]  /*13730*/  PRMT R10, RZ, 0x654, R10 ;  /* 0x00000654ff0a7816 */ /* 0x000fe2000000000a */
[----:B------:R-:W-:-:S03]  /*13740*/  IMAD.WIDE.U32 R8, R3, UR4, R8 ;  /* 0x0000000403087c25 */ /* 0x000fc6000f8e0008 */
[----:B------:R0:W-:Y:S01]  /*13750*/  SYNCS.ARRIVE.TRANS64.RED.A1T0 RZ, [R10+URZ], RZ ;  /* 0x000000ff0aff79a7 */ /* 0x0001e2000810043f */
        /* <DEDUP_REMOVED lines=10> */
.L_x_14632:
        /* <DEDUP_REMOVED lines=28> */
[----:B------:R1:W-:Y:S04]  /*139c0*/  @!P0 ST.E.64 desc[UR42][R8.64], R28 ;  /* 0x0000001c08008985 */ /* 0x0003e8000c101b2a */
[----:B------:R-:W5:Y:S04]  /*139d0*/  LDL R13, [R1+0xa0] ;  /* 0x0000a000010d7983 */ /* 0x000f680000100800 */
[----:B-1----:R-:W4:Y:S01]  /*139e0*/  LDL R28, [R1+0x128] ;  /* 0x00012800011c7983 */ /* 0x002f220000100800 */
[----:B------:R-:W-:-:S02]  /*139f0*/  ISETP.GE.AND P0, PT, R10, UR4, PT ;  /* 0x000000040a007c0c */ /* 0x000fc4000bf06270 */
[----:B------:R-:W-:Y:S01]  /*13a00*/  ISETP.GE.AND P1, PT, R14, UR4, PT ;  /* 0x000000040e007c0c */ /* 0x000fe2000bf26270 */
[----:B------:R-:W5:Y:S10]  /*13a10*/  LDL R29, [R1+0x84] ;  /* 0x00008400011d7983 */ /* 0x000f740000100800 */
[----:B------:R-:W-:-:S04]  /*13a20*/  @!P0 LEA R8, P2, R10, R12, 0x2 ;  /* 0x0000000c0a088211 */ /* 0x000fc800078410ff */
[----:B------:R-:W-:Y:S02]  /*13a30*/  @!P0 LEA.HI.X R9, R10, R20, R158, 0x2, P2 ;  /* 0x000000140a098211 */ /* 0x000fe400010f149e */
[----:B------:R-:W5:Y:S04]  /*13a40*/  LDL R10, [R1+0x9c] ;  /* 0x00009c00010a7983 */ /* 0x000f680000100800 */
[----:B------:R1:W-:Y:S01]  /*13a50*/  @!P0 ST.E.64 desc[UR42][R8.64], R32 ;  /* 0x0000002008008985 */ /* 0x0003e2000c101b2a */
[----:B------:R-:W-:Y:S02]  /*13a60*/  ISETP.GE.AND P0, PT, R11, UR4, PT ;  /* 0x000000040b007c0c */ /* 0x000fe4000bf06270 */
[C---:B-1----:R-:W-:Y:S01]  /*13a70*/  @!P1 LEA R8, P2, R14.reuse, R12, 0x2 ;  /* 0x0000000c0e089211 */ /* 0x042fe200078410ff */
[----:B------:R-:W5:Y:S03]  /*13a80*/  LDL R33, [R1+0x98] ;  /* 0x0000980001217983 */ /* 0x000f660000100800 */
[----:B------:R-:W-:Y:S01]  /*13a90*/  @!P1 LEA.HI.X R9, R14, R20, R157, 0x2, P2 ;  /* 0x000000140e099211 */ /* 0x000fe200010f149d */
[----:B------:R-:W5:Y:S04]  /*13aa0*/  LDL R32, [R1+0x118] ;  /* 0x0001180001207983 */ /* 0x000f680000100800 */
[----:B------:R1:W-:Y:S01]  /*13ab0*/  @!P1 ST.E.64 desc[UR42][R8.64], R36 ;  /* 0x0000002408009985 */ /* 0x0003e2000c101b2a */
[----:B------:R-:W-:-:S03]  /*13ac0*/  ISETP.GE.AND P1, PT, R155, UR4, PT ;  /* 0x000000049b007c0c */ /* 0x000fc6000bf26270 */
[----:B------:R-:W5:Y:S01]  /*13ad0*/  LDL R14, [R1+0x124] ;  /* 0x00012400010e7983 */ /* 0x000f620000100800 */
[----:B-1----:R-:W-:-:S03]  /*13ae0*/  @!P0 LEA R8, P2, R11, R12, 0x2 ;  /* 0x0000000c0b088211 */ /* 0x002fc600078410ff */
[----:B------:R-:W5:Y:S01]  /*13af0*/  LDL R36, [R1+0x108] ;  /* 0x0001080001247983 */ /* 0x000f620000100800 */
[----:B------:R-:W-:-:S03]  /*13b00*/  @!P0 LEA.HI.X R9, R11, R20, R15, 0x2, P2 ;  /* 0x000000140b098211 */ /* 0x000fc600010f140f */
[----:B------:R-:W5:Y:S04]  /*13b10*/  LDL R37, [R1+0x80] ;  /* 0x0000800001257983 */ /* 0x000f680000100800 */
[----:B------:R1:W-:Y:S01]  /*13b20*/  @!P0 ST.E.64 desc[UR42][R8.64], R40 ;  /* 0x0000002808008985 */ /* 0x0003e2000c101b2a */
[----:B------:R-:W-:-:S03]  /*13b30*/  ISETP.GE.AND P0, PT, R154, UR4, PT ;  /* 0x000000049a007c0c */ /* 0x000fc6000bf06270 */
[----:B------:R-:W5:Y:S04]  /*13b40*/  LDL R11, [R1+0x120] ;  /* 0x00012000010b7983 */ /* 0x000f680000100800 */
[----:B------:R-:W5:Y:S01]  /*13b50*/  LDL R15, [R1+0x8c] ;  /* 0x00008c00010f7983 */ /* 0x000f620000100800 */
[----:B-1----:R-:W-:-:S03]  /*13b60*/  @!P1 LEA R8, P2, R155, R12, 0x2 ;  /* 0x0000000c9b089211 */ /* 0x002fc600078410ff */
[----:B------:R-:W5:Y:S01]  /*13b70*/  LDL R40, [R1+0x11c] ;  /* 0x00011c0001287983 */ /* 0x000f620000100800 */
[----:B------:R-:W-:-:S03]  /*13b80*/  @!P1 LEA.HI.X R9, R155, R20, R156, 0x2, P2 ;  /* 0x000000149b099211 */ /* 0x000fc600010f149c */
[----:B------:R-:W5:Y:S04]  /*13b90*/  LDL R41, [R1+0x88] ;  /* 0x0000880001297983 */ /* 0x000f680000100800 */
[----:B------:R1:W-:Y:S02]  /*13ba0*/  @!P1 ST.E.64 desc[UR42][R8.64], R44 ;  /* 0x0000002c08009985 */ /* 0x0003e4000c101b2a */
[----:B-1----:R-:W-:Y:S02]  /*13bb0*/  @!P0 LEA R8, P2, R154, R12, 0x2 ;  /* 0x0000000c9a088211 */ /* 0x002fe400078410ff */
[----:B------:R-:W5:Y:S04]  /*13bc0*/  LDL R45, [R1+0x114] ;  /* 0x00011400012d7983 */ /* 0x000f680000100800 */
[----:B------:R-:W5:Y:S01]  /*13bd0*/  LDL R44, [R1+0x10c] ;  /* 0x00010c00012c7983 */ /* 0x000f620000100800 */
[----:B--2---:R-:W-:-:S02]  /*13be0*/  ISETP.GE.AND P1, PT, R21, UR4, PT ;  /* 0x0000000415007c0c */ /* 0x004fc4000bf26270 */
[----:B---3--:R-:W-:-:S05]  /*13bf0*/  @!P0 LEA.HI.X R9, R154, R20, R153, 0x2, P2 ;  /* 0x000000149a098211 */ /* 0x008fca00010f1499 */
[----:B------:R1:W-:Y:S06]  /*13c00*/  @!P0 ST.E.64 desc[UR42][R8.64], R48 ;  /* 0x0000003008008985 */ /* 0x0003ec000c101b2a */
[C---:B-1----:R-:W-:Y:S01]  /*13c10*/  @!P1 LEA R8, P2, R21.reuse, R12, 0x2 ;  /* 0x0000000c15089211 */ /* 0x042fe200078410ff */
[----:B------:R-:W2:Y:S03]  /*13c20*/  LDL R49, [R1+0x64] ;  /* 0x0000640001317983 */ /* 0x000ea60000100800 */
[----:B----4-:R-:W-:Y:S01]  /*13c30*/  @!P1 LEA.HI.X R9, R21, R20, R28, 0x2, P2 ;  /* 0x0000001415099211 */ /* 0x010fe200010f141c */
[----:B------:R-:W3:Y:S04]  /*13c40*/  LDL R48, [R1+0xe0] ;  /* 0x0000e00001307983 */ /* 0x000ee80000100800 */
[----:B------:R-:W4:Y:S01]  /*13c50*/  LDL R28, [R1+0x110] ;  /* 0x00011000011c7983 */ /* 0x000f220000100800 */
[----:B-----5:R-:W-:-:S03]  /*13c60*/  ISETP.GE.AND P0, PT, R13, UR4, PT ;  /* 0x000000040d007c0c */ /* 0x020fc6000bf06270 */
[----:B------:R1:W-:Y:S04]  /*13c70*/  @!P1 ST.E.64 desc[UR42][R8.64], R52 ;  /* 0x0000003408009985 */ /* 0x0003e8000c101b2a */
[----:B------:R-:W5:Y:S01]  /*13c80*/  LDL R21, [R1+0x78] ;  /* 0x0000780001157983 */ /* 0x000f620000100800 */
[----:B------:R-:W-:-:S05]  /*13c90*/  ISETP.GE.AND P1, PT, R10, UR4, PT ;  /* 0x000000040a007c0c */ /* 0x000fca000bf26270 */
[----:B-1----:R-:W-:Y:S01]  /*13ca0*/  @!P0 LEA R8, P2, R13, R12, 0x2 ;  /* 0x0000000c0d088211 */ /* 0x002fe200078410ff */
[----:B------:R-:W2:Y:S04]  /*13cb0*/  LDL R53, [R1+0x68] ;  /* 0x0000680001357983 */ /* 0x000ea80000100800 */
[----:B------:R-:W3:Y:S01]  /*13cc0*/  LDL R52, [R1+0xe8] ;  /* 0x0000e80001347983 */ /* 0x000ee20000100800 */
[----:B------:R-:W-:Y:S02]  /*13cd0*/  ISETP.GE.AND P3, PT, R33, UR4, PT ;  /* 0x0000000421007c0c */ /* 0x000fe4000bf66270 */
[----:B------:R-:W-:Y:S02]  /*13ce0*/  @!P0 LEA.HI.X R9, R13, R20, R14, 0x2, P2 ;  /* 0x000000140d098211 */ /* 0x000fe400010f140e */
[----:B------:R-:W5:Y:S04]  /*13cf0*/  LDL R14, [R1+0x7c] ;  /* 0x00007c00010e7983 */ /* 0x000f680000100800 */
[----:B------:R1:W-:Y:S01]  /*13d00*/  @!P0 ST.E.64 desc[UR42][R8.64], R56 ;  /* 0x0000003808008985 */ /* 0x0003e2000c101b2a */
[----:B------:R-:W-:-:S03]  /*13d10*/  ISETP.GE.AND P2, PT, R25, UR4, PT ;  /* 0x0000000419007c0c */ /* 0x000fc6000bf46270 */
[----:B------:R-:W2:Y:S01]  /*13d20*/  LDL R13, [R1+0x74] ;  /* 0x00007400010d7983 */ /* 0x000ea20000100800 */
[----:B-1----:R-:W-:-:S03]  /*13d30*/  @!P1 LEA R8, P0, R10, R12, 0x2 ;  /* 0x0000000c0a089211 */ /* 0x002fc600078010ff */
[----:B------:R-:W3:Y:S01]  /*13d40*/  LDL R56, [R1+0xec] ;  /* 0x0000ec0001387983 */ /* 0x000ee20000100800 */
[----:B------:R-:W-:-:S05]  /*13d50*/  @!P1 LEA.HI.X R9, R10, R20, R11, 0x2, P0 ;  /* 0x000000140a099211 */ /* 0x000fca00000f140b */
[----:B------:R1:W-:Y:S01]  /*13d60*/  @!P1 ST.E.64 desc[UR42][R8.64], R60 ;  /* 0x0000003c08009985 */ /* 0x0003e2000c101b2a */
[----:B------:R-:W-:Y:S02]  /*13d70*/  ISETP.GE.AND P1, PT, R15, UR4, PT ;  /* 0x000000040f007c0c */ /* 0x000fe4000bf26270 */
[-C--:B------:R-:W-:Y:S02]  /*13d80*/  @!P2 LEA R10, P5, R25, R12.reuse, 0x2 ;  /* 0x0000000c190aa211 */ /* 0x080fe400078a10ff */
[----:B-1----:R-:W-:-:S04]  /*13d90*/  @!P3 LEA R8, P4, R33, R12, 0x2 ;  /* 0x0000000c2108b211 */ /* 0x002fc800078810ff */
[-C--:B------:R-:W-:Y:S02]  /*13da0*/  @!P3 LEA.HI.X R9, R33, R20.reuse, R40, 0x2, P4 ;  /* 0x000000142109b211 */ /* 0x080fe400020f1428 */
[----:B------:R-:W3:Y:S01]  /*13db0*/  LDL R33, [R1+0x100] ;  /* 0x0001000001217983 */ /* 0x000ee20000100800 */
[----:B------:R-:W-:-:S03]  /*13dc0*/  @!P2 LEA.HI.X R11, R25, R20, R32, 0x2, P5 ;  /* 0x00000014190ba211 */ /* 0x000fc600028f1420 */
[----:B------:R-:W3:Y:S01]  /*13dd0*/  LDL R40, [R1+0x104] ;  /* 0x0001040001287983 */ /* 0x000ee20000100800 */
[----:B------:R-:W-:-:S03]  /*13de0*/  ISETP.GE.AND P0, PT, R152, UR4, PT ;  /* 0x0000000498007c0c */ /* 0x000fc6000bf06270 */
[----:B------:R-:W-:Y:S04]  /*13df0*/  @!P3 ST.E.64 desc[UR42][R8.64], R64 ;  /* 0x000000400800b985 */ /* 0x000fe8000c101b2a */
[----:B------:R1:W-:Y:S01]  /*13e00*/  @!P2 ST.E.64 desc[UR42][R10.64], R68 ;  /* 0x000000440a00a985 */ /* 0x0003e2000c101b2a */
[----:B------:R-:W-:-:S03]  /*13e10*/  ISETP.GE.AND P2, PT, R29, UR4, PT ;  /* 0x000000041d007c0c */ /* 0x000fc6000bf46270 */
[----:B------:R-:W3:Y:S04]  /*13e20*/  LDL R32, [R1+0x70] ;  /* 0x0000700001207983 */ /* 0x000ee80000100800 */
[----:B------:R-:W3:Y:S01]  /*13e30*/  LDL R25, [R1+0x6c] ;  /* 0x00006c0001197983 */ /* 0x000ee20000100800 */
[-C--:B-1----:R-:W-:Y:S02]  /*13e40*/  @!P1 LEA R10, P5, R15, R12.reuse, 0x2 ;  /* 0x0000000c0f0a9211 */ /* 0x082fe400078a10ff */
[----:B------:R-:W-:-:S04]  /*13e50*/  @!P0 LEA R8, P4, R152, R12, 0x2 ;  /* 0x0000000c98088211 */ /* 0x000fc800078810ff */
[-C--:B------:R-:W-:Y:S02]  /*13e60*/  @!P0 LEA.HI.X R9, R152, R20.reuse, R45, 0x2, P4 ;  /* 0x0000001498098211 */ /* 0x080fe400020f142d */
[----:B------:R-:W-:Y:S01]  /*13e70*/  ISETP.GE.AND P3, PT, R41, UR4, PT ;  /* 0x0000000429007c0c */ /* 0x000fe2000bf66270 */
[----:B------:R-:W3:Y:S04]  /*13e80*/  LDL R45, [R1+0x5c] ;  /* 0x00005c00012d7983 */ /* 0x000ee80000100800 */
[----:B------:R-:W-:Y:S01]  /*13e90*/  @!P0 ST.E.64 desc[UR42][R8.64], R72 ;  /* 0x0000004808008985 */ /* 0x000fe2000c101b2a */
[----:B----4-:R-:W-:-:S03]  /*13ea0*/  @!P1 LEA.HI.X R11, R15, R20, R28, 0x2, P5 ;  /* 0x000000140f0b9211 */ /* 0x010fc600028f141c */
[----:B------:R-:W4:Y:S04]  /*13eb0*/  LDL R15, [R1+0xf8] ;  /* 0x0000f800010f7983 */ /* 0x000f280000100800 */
[----:B------:R-:W4:Y:S04]  /*13ec0*/  LDL R28, [R1+0xfc] ;  /* 0x0000fc00011c7983 */ /* 0x000f280000100800 */
[----:B------:R1:W-:Y:S02]  /*13ed0*/  @!P1 ST.E.64 desc[UR42][R10.64], R76 ;  /* 0x0000004c0a009985 */ /* 0x0003e4000c101b2a */
[----:B-1----:R-:W-:-:S04]  /*13ee0*/  @!P2 LEA R10, P5, R29, R12, 0x2 ;  /* 0x0000000c1d0aa211 */ /* 0x002fc800078a10ff */
[----:B------:R-:W-:Y:S02]  /*13ef0*/  @!P2 LEA.HI.X R11, R29, R20, R36, 0x2, P5 ;  /* 0x000000141d0ba211 */ /* 0x000fe400028f1424 */
[----:B------:R-:W4:Y:S04]  /*13f00*/  LDL R36, [R1+0xf4] ;  /* 0x0000f40001247983 */ /* 0x000f280000100800 */
[----:B------:R-:W4:Y:S01]  /*13f10*/  LDL R29, [R1+0xf0] ;  /* 0x0000f000011d7983 */ /* 0x000f220000100800 */
[----:B------:R-:W-:Y:S02]  /*13f20*/  @!P3 LEA R8, P4, R41, R12, 0x2 ;  /* 0x0000000c2908b211 */ /* 0x000fe400078810ff */
[----:B------:R-:W-:Y:S02]  /*13f30*/  ISETP.GE.AND P0, PT, R37, UR4, PT ;  /* 0x0000000425007c0c */ /* 0x000fe4000bf06270 */
[----:B------:R-:W-:-:S02]  /*13f40*/  @!P3 LEA.HI.X R9, R41, R20, R44, 0x2, P4 ;  /* 0x000000142909b211 */ /* 0x000fc400020f142c */
[----:B------:R-:W4:Y:S01]  /*13f50*/  LDL R41, [R1+0x58] ;  /* 0x0000580001297983 */ /* 0x000f220000100800 */
[----:B-----5:R-:W-:-:S03]  /*13f60*/  ISETP.GE.AND P1, PT, R14, UR4, PT ;  /* 0x000000040e007c0c */ /* 0x020fc6000bf26270 */
[----:B------:R-:W-:Y:S04]  /*13f70*/  @!P3 ST.E.64 desc[UR42][R8.64], R80 ;  /* 0x000000500800b985 */ /* 0x000fe8000c101b2a */
[----:B------:R1:W-:Y:S01]  /*13f80*/  @!P2 ST.E.64 desc[UR42][R10.64], R84 ;  /* 0x000000540a00a985 */ /* 0x0003e2000c101b2a */
[----:B--2---:R-:W-:-:S03]  /*13f90*/  ISETP.GE.AND P2, PT, R13, UR4, PT ;  /* 0x000000040d007c0c */ /* 0x004fc6000bf46270 */
[----:B------:R-:W2:Y:S02]  /*13fa0*/  LDL R44, [R1+0xdc] ;  /* 0x0000dc00012c7983 */ /* 0x000ea40000100800 */
[CC--:B-1----:R-:W-:Y:S02]  /*13fb0*/  @!P1 LEA R10, P5, R14.reuse, R12.reuse, 0x2 ;  /* 0x0000000c0e0a9211 */ /* 0x0c2fe400078a10ff */
[----:B------:R-:W-:Y:S02]  /*13fc0*/  @!P0 LEA R8, P4, R37, R12, 0x2 ;  /* 0x0000000c25088211 */ /* 0x000fe400078810ff */
[----:B------:R-:W-:Y:S02]  /*13fd0*/  ISETP.GE.AND P3, PT, R21, UR4, PT ;  /* 0x0000000415007c0c */ /* 0x000fe4000bf66270 */
[-C--:B---3--:R-:W-:Y:S02]  /*13fe0*/  @!P1 LEA.HI.X R11, R14, R20.reuse, R33, 0x2, P5 ;  /* 0x000000140e0b9211 */ /* 0x088fe400028f1421 */
[----:B------:R-:W3:Y:S01]  /*13ff0*/  LDL R14, [R1+0x60] ;  /* 0x00006000010e7983 */ /* 0x000ee20000100800 */
        /* <DEDUP_REMOVED lines=10> */
[----:B----4-:R-:W-:-:S02]  /*140a0*/  @!P2 LEA.HI.X R11, R13, R20, R15, 0x2, P5 ;  /* 0x000000140d0ba211 */ /* 0x010fc400028f140f */
[----:B------:R-:W4:Y:S04]  /*140b0*/  LDL R15, [R1+0xe4] ;  /* 0x0000e400010f7983 */ /* 0x000f280000100800 */
[----:B------:R-:W2:Y:S01]  /*140c0*/  LDL R13, [R1+0x4c] ;  /* 0x00004c00010d7983 */ /* 0x000ea20000100800 */
[----:B------:R-:W-:-:S03]  /*140d0*/  @!P3 LEA.HI.X R9, R21, R20, R28, 0x2, P4 ;  /* 0x000000141509b211 */ /* 0x000fc600020f141c */
[----:B------:R-:W2:Y:S04]  /*140e0*/  LDL R28, [R1+0x48] ;  /* 0x00004800011c7983 */ /* 0x000ea80000100800 */
[----:B------:R-:W2:Y:S04]  /*140f0*/  LDL R21, [R1+0x44] ;  /* 0x0000440001157983 */ /* 0x000ea80000100800 */
[----:B------:R1:W-:Y:S04]  /*14100*/  @!P3 ST.E.64 desc[UR42][R8.64], R96 ;  /* 0x000000600800b985 */ /* 0x0003e8000c101b2a */
[----:B------:R0:W-:Y:S01]  /*14110*/  @!P2 ST.E.64 desc[UR42][R10.64], R100 ;  /* 0x000000640a00a985 */ /* 0x0001e2000c101b2a */
[----:B-1----:R-:W-:-:S04]  /*14120*/  @!P0 LEA R8, P5, R32, R12, 0x2 ;  /* 0x0000000c20088211 */ /* 0x002fc800078a10ff */
[----:B------:R-:W-:Y:S02]  /*14130*/  @!P0 LEA.HI.X R9, R32, R20, R36, 0x2, P5 ;  /* 0x0000001420098211 */ /* 0x000fe400028f1424 */
        /* <DEDUP_REMOVED lines=16> */
[----:B------:R0:W-:Y:S01]  /*14240*/  @!P3 ST.E.64 desc[UR42][R8.64], R112 ;  /* 0x000000700800b985 */ /* 0x0001e2000c101b2a */
[----:B---3--:R-:W-:-:S03]  /*14250*/  ISETP.GE.AND P2, PT, R14, UR4, PT ;  /* 0x000000040e007c0c */ /* 0x008fc6000bf46270 */
[----:B------:R1:W-:Y:S01]  /*14260*/  @!P4 ST.E.64 desc[UR42][R10.64], R116 ;  /* 0x000000740a00c985 */ /* 0x0003e2000c101b2a */
[----:B-----5:R-:W-:-:S09]  /*14270*/  ISETP.GE.AND P4, PT, R37, UR4, PT ;  /* 0x0000000425007c0c */ /* 0x020fd2000bf86270 */
[-C--:B0-----:R-:W-:Y:S02]  /*14280*/  @!P2 LEA R8, P3, R14, R12.reuse, 0x2 ;  /* 0x0000000c0e08a211 */ /* 0x081fe400078610ff */
[----:B-1----:R-:W-:-:S04]  /*14290*/  @!P1 LEA R10, P5, R45, R12, 0x2 ;  /* 0x0000000c2d0a9211 */ /* 0x002fc800078a10ff */
[-C--:B------:R-:W-:Y:S02]  /*142a0*/  @!P1 LEA.HI.X R11, R45, R20.reuse, R48, 0x2, P5 ;  /* 0x000000142d0b9211 */ /* 0x080fe400028f1430 */
[----:B----4-:R-:W-:Y:S02]  /*142b0*/  @!P2 LEA.HI.X R9, R14, R20, R15, 0x2, P3 ;  /* 0x000000140e09a211 */ /* 0x010fe400018f140f */
        /* <DEDUP_REMOVED lines=13> */
[----:B--2---:R-:W-:Y:S02]  /*14390*/  @!P3 LEA R14, P4, R13, R12, 0x2 ;  /* 0x0000000c0d0eb211 */ /* 0x004fe400078810ff */
[-C--:B------:R-:W-:Y:S02]  /*143a0*/  @!P2 LEA.HI.X R11, R33, R20.reuse, R36, 0x2, P5 ;  /* 0x00000014210ba211 */ /* 0x080fe400028f1424 */
[----:B------:R-:W-:Y:S02]  /*143b0*/  @!P3 LEA.HI.X R15, R13, R20, R32, 0x2, P4 ;  /* 0x000000140d0fb211 */ /* 0x000fe400020f1420 */
[CC--:B0-----:R-:W-:Y:S02]  /*143c0*/  @!P1 LEA R8, P5, R28.reuse, R12.reuse, 0x2 ;  /* 0x0000000c1c089211 */ /* 0x0c1fe400078a10ff */
[----:B------:R-:W-:Y:S02]  /*143d0*/  @!P0 LEA R12, P4, R21, R12, 0x2 ;  /* 0x0000000c150c8211 */ /* 0x000fe400078810ff */
[----:B------:R-:W-:-:S02]  /*143e0*/  @!P1 LEA.HI.X R9, R28, R20, R29, 0x2, P5 ;  /* 0x000000141c099211 */ /* 0x000fc400028f141d */
[----:B------:R-:W-:Y:S01]  /*143f0*/  @!P0 LEA.HI.X R13, R21, R20, R25, 0x2, P4 ;  /* 0x00000014150d8211 */ /* 0x000fe200020f1419 */
[----:B------:R3:W-:Y:S04]  /*14400*/  @!P2 ST.E.64 desc[UR42][R10.64], R136 ;  /* 0x000000880a00a985 */ /* 0x0007e8000c101b2a */
[----:B------:R3:W-:Y:S04]  /*14410*/  @!P3 ST.E.64 desc[UR42][R14.64], R140 ;  /* 0x0000008c0e00b985 */ /* 0x0007e8000c101b2a */
[----:B------:R3:W-:Y:S04]  /*14420*/  @!P1 ST.E.64 desc[UR42][R8.64], R144 ;  /* 0x0000009008009985 */ /* 0x0007e8000c101b2a */
[----:B------:R3:W-:Y:S02]  /*14430*/  @!P0 ST.E.64 desc[UR42][R12.64], R148 ;  /* 0x000000940c008985 */ /* 0x0007e4000c101b2a */
.L_x_14420:
[----:B------:R-:W-:Y:S05]  /*14440*/  BSYNC B1 ;  /* 0x0000000000017941 */ /* 0x000fea0003800000 */
.L_x_14419:
[----:B------:R-:W-:-:S03]  /*14450*/  UMOV UR4, 0xffffffff ;  /* 0xffffffff00047882 */ /* 0x000fc60000000000 */
[----:B------:R-:W-:Y:S05]  /*14460*/  BRA.DIV UR4, `(.L_x_14421) ;  /* 0x000000b204747947 */ /* 0x000fea000b800000 */
[----:B0-----:R-:W0:Y:S04]  /*14470*/  SHFL.IDX PT, R4, R4, 0x1, 0x1c1f ;  /* 0x003c1f0004047f89 */ /* 0x001e2800000e0000 */
[----:B------:R-:W4:Y:S02]  /*14480*/  SHFL.IDX PT, R3, R3, 0x1, 0x1c1f ;  /* 0x003c1f0003037f89 */ /* 0x000f2400000e0000 */
.L_x_14636:
        /* <DEDUP_REMOVED lines=40> */
[----:B-1----:R-:W2:Y:S01]  /*14710*/  LDL R20, [R1+0x44] ;  /* 0x0000440001147983 */ /* 0x002ea20000100800 */
[----:B-----5:R-:W-:-:S02]  /*14720*/  ISETP.GE.AND P2, PT, R60, UR4, PT ;  /* 0x000000043c007c0c */ /* 0x020fc4000bf46270 */
[----:B----4-:R-:W-:Y:S02]  /*14730*/  ISETP.GE.AND P3, PT, R73, UR4, PT ;  /* 0x0000000449007c0c */ /* 0x010fe4000bf66270 */
[----:B------:R-:W-:Y:S01]  /*14740*/  MOV R57, R52 ;  /* 0x0000003400397202 */ /* 0x000fe20000000f00 */
[----:B------:R-:W-:Y:S02]  /*14750*/  IMAD.MOV.U32 R52, RZ, RZ, R44 ;  /* 0x000000ffff347224 */ /* 0x000fe400078e002c */
[----:B------:R-:W-:Y:S02]  /*14760*/  IMAD.MOV.U32 R44, RZ, RZ, R41 ;  /* 0x000000ffff2c7224 */ /* 0x000fe400078e0029 */
[----:B---3--:R-:W-:-:S04]  /*14770*/  IMAD.MOV.U32 R56, RZ, RZ, R9 ;  /* 0x000000ffff387224 */ /* 0x008fc800078e0009 */
[----:B0-----:R-:W-:Y:S02]  /*14780*/  @!P2 IMAD.MOV.U32 R9, RZ, RZ, R4 ;  /* 0x000000ffff09a224 */ /* 0x001fe400078e0004 */
[----:B------:R-:W-:Y:S02]  /*14790*/  IMAD.MOV.U32 R41, RZ, RZ, R8 ;  /* 0x000000ffff297224 */ /* 0x000fe400078e0008 */
[----:B------:R-:W-:-:S04]  /*147a0*/  @!P2 IMAD.MOV.U32 R8, RZ, RZ, R3 ;  /* 0x000000ffff08a224 */ /* 0x000fc800078e0003 */
[----:B------:R-:W-:-:S04]  /*147b0*/  @!P2 IMAD.WIDE R8, R60, 0x4, R8 ;  /* 0x000000043c08a825 */ /* 0x000fc800078e0208 */
[----:B------:R-:W-:Y:S01]  /*147c0*/  IMAD.MOV.U32 R60, RZ, RZ, R57 ;  /* 0x000000ffff3c7224 */ /* 0x000fe200078e0039 */
[----:B------:R-:W-:Y:S01]  /*147d0*/  MOV R57, R10 ;  /* 0x0000000a00397202 */ /* 0x000fe20000000f00 */
[----:B------:R-:W-:Y:S01]  /*147e0*/  IMAD.MOV.U32 R61, RZ, RZ, R32 ;  /* 0x000000ffff3d7224 */ /* 0x000fe200078e0020 */
[C---:B------:R-:W-:Y:S01]  /*147f0*/  @!P3 LEA R10, P4, R73.reuse, R3, 0x2 ;  /* 0x00000003490ab211 */ /* 0x040fe200078810ff */
        /* <DEDUP_REMOVED lines=111> */
[-C--:B0-----:R-:W-:Y:S02]  /*14ef0*/  @!P4 LEA R10, P0, R52, R3.reuse, 0x2 ;  /* 0x00000003340ac211 */ /* 0x081fe400078010ff */
        /* <DEDUP_REMOVED lines=42> */
.L_x_14404:
[----:B------:R-:W4:Y:S01]  /*151a0*/  LDL.LU R10, [R1+0x34] ;  /* 0x00003400010a7983 */ /* 0x000f220000300800 */
[----:B------:R-:W-:Y:S01]  /*151b0*/  ULDC.64 UR6, c[0x0][0xc08] ;  /* 0x0003020000067ab9 */ /* 0x000fe20000000a00 */
[----:B------:R-:W-:Y:S02]  /*151c0*/  ULDC.64 UR4, c[0x0][0xc00] ;  /* 0x0003000000047ab9 */ /* 0x000fe40000000a00 */
[----:B------:R-:W2:Y:S04]  /*151d0*/  LDL.LU R0, [R1+0x38] ;  /* 0x0000380001007983 */ /* 0x000ea80000300800 */
[----:B---3--:R-:W3:Y:S01]  /*151e0*/  LDL R4, [R1+0x2c] ;  /* 0x00002c0001047983 */ /* 0x008ee20000100800 */
[----:B------:R-:W-:Y:S01]  /*151f0*/  ISETP.NE.U32.AND P1, PT, RZ, UR6, PT ;  /* 0x00000006ff007c0c */ /* 0x000fe2000bf25070 */
[----:B------:R-:W-:Y:S01]  /*15200*/  IMAD.MOV.U32 R3, RZ, RZ, RZ ;  /* 0x000000ffff037224 */ /* 0x000fe200078e00ff */
[----:B------:R-:W-:-:S02]  /*15210*/  ISETP.NE.U32.AND P0, PT, RZ, UR4, PT ;  /* 0x00000004ff007c0c */ /* 0x000fc4000bf05070 */
[----:B------:R-:W-:Y:S02]  /*15220*/  ISETP.NE.AND.EX P1, PT, RZ, UR7, PT, P1 ;  /* 0x00000007ff007c0c */ /* 0x000fe4000bf25310 */
[----:B------:R-:W-:Y:S01]  /*15230*/  ISETP.NE.AND.EX P0, PT, RZ, UR5, PT, P0 ;  /* 0x00000005ff007c0c */ /* 0x000fe2000bf05300 */
[----:B------:R-:W1:Y:S01]  /*15240*/  S2R R35, SR_TID.X ;  /* 0x0000000000237919 */ /* 0x000e620000002100 */
        /* <DEDUP_REMOVED lines=9> */
[----:B-1----:R-:W-:-:S05]  /*152e0*/  VIADD R0, R35, 0xffffff80 ;  /* 0xffffff8023007836 */ /* 0x002fca0000000000 */
[----:B------:R-:W-:-:S07]  /*152f0*/  ISETP.GT.AND P3, PT, R0, 0x7f, PT ;  /* 0x0000007f0000780c */ /* 0x000fce0003f64270 */
[----:B------:R-:W1:Y:S02]  /*15300*/  @!P2 LDC R4, c[0x0][0xad4] ;  /* 0x0002b500ff04ab82 */ /* 0x000e640000000800 */
[----:B-1----:R2:W-:Y:S01]  /*15310*/  @!P2 STL [R1+0x2c], R4 ;  /* 0x00002c040100a387 */ /* 0x0025e20000100800 */
[----:B------:R-:W-:Y:S01]  /*15320*/  ISETP.GT.AND P2, PT, R4, 0x1, PT ;  /* 0x000000010400780c */ /* 0x000fe20003f44270 */
[----:B------:R-:W-:-:S12]  /*15330*/  @P1 BRA `(.L_x_14422) ;  /* 0x0000000000101947 */ /* 0x000fd80003800000 */
[----:B------:R-:W-:Y:S05]  /*15340*/  @!P0 BRA `(.L_x_14422) ;  /* 0x00000000000c8947 */ /* 0x000fea0003800000 */
[----:B--2---:R-:W2:Y:S04]  /*15350*/  LDG.E R11, desc[UR42][R8.64] ;  /* 0x0000002a080b7981 */ /* 0x004ea8000c1e1900 */
[----:B-----5:R-:W2:Y:S02]  /*15360*/  LDG.E R26, desc[UR42][R8.64+0x4] ;  /* 0x0000042a081a7981 */ /* 0x020ea4000c1e1900 */
[----:B--2---:R-:W-:-:S07]  /*15370*/  IMAD.IADD R26, R26, 0x1, -R11 ;  /* 0x000000011a1a7824 */ /* 0x004fce00078e0a0b */
.L_x_14422:
[----:B--2---:R-:W2:Y:S04]  /*15380*/  LDL.LU R8, [R1+0x30] ;  /* 0x0000300001087983 */ /* 0x004ea80000300800 */
[----:B------:R-:W3:Y:S01]  /*15390*/  LDL.LU R0, [R1+0xc0] ;  /* 0x0000c00001007983 */ /* 0x000ee20000300800 */
[----:B------:R-:W-:Y:S01]  /*153a0*/  BSSY B1, `(.L_x_14423) ;  /* 0x0000036000017945 */ /* 0x000fe20003800000 */
[----:B-----5:R-:W-:Y:S02]  /*153b0*/  SHF.R.S32.HI R28, RZ, 0x1f, R3 ;  /* 0x0000001fff1c7819 */ /* 0x020fe40000011403 */
[----:B--2---:R-:W-:Y:S02]  /*153c0*/  SEL R33, R8, RZ, !P0 ;  /* 0x000000ff08217207 */ /* 0x004fe40004000000 */
[----:B---3--:R-:W-:Y:S01]  /*153d0*/  SEL R30, R0, RZ, !P0 ;  /* 0x000000ff001e7207 */ /* 0x008fe20004000000 */
[----:B------:R-:W-:Y:S06]  /*153e0*/  @P3 BRA `(.L_x_14424) ;  /* 0x0000000000c43947 */ /* 0x000fec0003800000 */
[----:B------:R-:W1:Y:S01]  /*153f0*/  LDC R37, c[0x0][0xbe8] ;  /* 0x0002fa00ff257b82 */ /* 0x000e620000000800 */
[----:B------:R-:W-:Y:S01]  /*15400*/  IADD3 R35, R222, -0x80, R35 ;  /* 0xffffff80de237810 */ /* 0x000fe20007ffe023 */
[----:B-1----:R-:W-:-:S05]  /*15410*/  IMAD R0, R26, R37, RZ ;  /* 0x000000251a007224 */ /* 0x002fca00078e02ff */
[----:B------:R-:W-:-:S13]  /*15420*/  ISETP.GE.AND P0, PT, R35, R0, PT ;  /* 0x000000002300720c */ /* 0x000fda0003f06270 */
[----:B------:R-:W-:Y:S05]  /*15430*/  @P0 BRA `(.L_x_14424) ;  /* 0x0000000000b00947 */ /* 0x000fea0003800000 */
[----:B------:R-:W2:Y:S01]  /*15440*/  LDL.LU R32, [R1+0x40] ;  /* 0x0000400001207983 */ /* 0x000ea20000300800 */
[----:B------:R-:W-:Y:S01]  /*15450*/  ISETP.GT.AND P0, PT, R4, 0x1, PT ;  /* 0x000000010400780c */ /* 0x000fe20003f04270 */
[----:B------:R-:W-:Y:S01]  /*15460*/  IMAD.MOV.U32 R4, RZ, RZ, 0x9b8 ;  /* 0x000009b8ff047424 */ /* 0x000fe200078e00ff */
[----:B------:R-:W-:Y:S01]  /*15470*/  ISETP.NE.AND P1, PT, R37, 0x1, PT ;  /* 0x000000012500780c */ /* 0x000fe20003f25270 */
[----:B------:R-:W1:Y:S01]  /*15480*/  LDC.64 R14, c[0x0][0xba8] ;  /* 0x0002ea00ff0e7b82 */ /* 0x000e620000000a00 */
[----:B------:R-:W-:Y:S02]  /*15490*/  IMAD.MOV.U32 R27, RZ, RZ, R35 ;  /* 0x000000ffff1b7224 */ /* 0x000fe400078e0023 */
        /* <DEDUP_REMOVED lines=18> */
[----:B------:R-:W-:Y:S01]  /*155c0*/  IMAD.MOV R0, RZ, RZ, -R27 ;  /* 0x000000ffff007224 */ /* 0x000fe200078e0a1b */
[----:B------:R-:W-:Y:S02]  /*155d0*/  IADD3 R31, R25, R31, RZ ;  /* 0x0000001f191f7210 */ /* 0x000fe40007ffe0ff */
        /* <DEDUP_REMOVED lines=18> */
.L_x_14424:
[----:B------:R-:W-:Y:S05]  /*15700*/  BSYNC B1 ;  /* 0x0000000000017941 */ /* 0x000fea0003800000 */
.L_x_14423:
[----:B------:R-:W-:Y:S05]  /*15710*/  @P2 BRA `(.L_x_14417) ;  /* 0x0000000800f42947 */ /* 0x000fea0003800000 */
[----:B------:R-:W2:Y:S01]  /*15720*/  S2R R0, SR_TID.X ;  /* 0x0000000000007919 */ /* 0x000ea20000002100 */
[----:B------:R-:W3:Y:S01]  /*15730*/  LDC R21, c[0x0][0xbe8] ;  /* 0x0002fa00ff157b82 */ /* 0x000ee20000000800 */
[----:B------:R-:W-:Y:S01]  /*15740*/  ULDC.64 UR4, c[0x0][0xaa0] ;  /* 0x0002a80000047ab9 */ /* 0x000fe20000000a00 */
[----:B---3--:R-:W-:Y:S01]  /*15750*/  ISETP.NE.AND P0, PT, R21, 0x1, PT ;  /* 0x000000011500780c */ /* 0x008fe20003f05270 */
[----:B--2---:R-:W-:Y:S02]  /*15760*/  VIADD R4, R0, 0xffffff80 ;  /* 0xffffff8000047836 */ /* 0x004fe40000000000 */
[----:B------:R-:W-:-:S03]  /*15770*/  IMAD R0, R28, UR4, RZ ;  /* 0x000000041c007c24 */ /* 0x000fc6000f8e02ff */
[----:B-1----:R-:W-:-:S07]  /*15780*/  SHF.R.S32.HI R9, RZ, 0x1f, R4 ;  /* 0x0000001fff097819 */ /* 0x002fce0000011404 */
[----:B------:R-:W1:Y:S01]  /*15790*/  @P0 LDC R13, c[0x0][0xbec] ;  /* 0x0002fb00ff0d0b82 */ /* 0x000e620000000800 */
[----:B------:R-:W-:Y:S01]  /*157a0*/  IMAD R11, R3, UR5, R0 ;  /* 0x00000005030b7c24 */ /* 0x000fe2000f8e0200 */
[----:B------:R-:W-:Y:S01]  /*157b0*/  LEA.HI R0, R9, R4, RZ, 0x3 ;  /* 0x0000000409007211 */ /* 0x000fe200078f18ff */
[----:B------:R-:W-:Y:S01]  /*157c0*/  IMAD.WIDE.U32 R8, R3, UR4, RZ ;  /* 0x0000000403087c25 */ /* 0x000fe2000f8e00ff */
[----:B------:R-:W-:Y:S02]  /*157d0*/  ULDC.64 UR4, c[0x0][0xae8] ;  /* 0x0002ba0000047ab9 */ /* 0x000fe40000000a00 */
[----:B------:R-:W-:Y:S02]  /*157e0*/  LOP3.LUT R3, R0, 0xfffffff8, RZ, 0xc0, !PT ;  /* 0xfffffff800037812 */ /* 0x000fe400078ec0ff */
[----:B------:R-:W2:Y:S01]  /*157f0*/  @P0 LDC R15, c[0x0][0xbf0] ;  /* 0x0002fc00ff0f0b82 */ /* 0x000ea20000000800 */
[----:B------:R-:W-:Y:S01]  /*15800*/  SHF.R.S32.HI R25, RZ, 0x3, R0 ;  /* 0x00000003ff197819 */ /* 0x000fe20000011400 */
[----:B------:R-:W-:-:S02]  /*15810*/  IMAD.IADD R9, R9, 0x1, R11 ;  /* 0x0000000109097824 */ /* 0x000fc400078e020b */
[----:B------:R-:W-:Y:S02]  /*15820*/  IMAD.IADD R4, R4, 0x1, -R3 ;  /* 0x0000000104047824 */ /* 0x000fe400078e0a03 */
[----:B------:R-:W-:-:S04]  /*15830*/  IMAD.WIDE.U32 R8, R207, UR4, R8 ;  /* 0x00000004cf087c25 */ /* 0x000fc8000f8e0008 */
[----:B------:R-:W-:Y:S02]  /*15840*/  IMAD R3, R4, 0x20, R25 ;  /* 0x0000002004037824 */ /* 0x000fe400078e0219 */
[----:B------:R-:W-:Y:S01]  /*15850*/  IMAD R9, R207, UR5, R9 ;  /* 0x00000005cf097c24 */ /* 0x000fe2000f8e0209 */
[----:B------:R-:W-:Y:S01]  /*15860*/  ULDC.64 UR4, c[0x0][0xaf0] ;  /* 0x0002bc0000047ab9 */ /* 0x000fe20000000a00 */
[----:B------:R-:W-:Y:S02]  /*15870*/  IMAD.IADD R10, R222, 0x1, R3 ;  /* 0x00000001de0a7824 */ /* 0x000fe400078e0203 */
[----:B------:R-:W-:Y:S02]  /*15880*/  IMAD R4, R30, UR4, RZ ;  /* 0x000000041e047c24 */ /* 0x000fe4000f8e02ff */
[----:B-1----:R-:W-:-:S04]  /*15890*/  @P0 IMAD.HI.U32 R0, R10, R13, RZ ;  /* 0x0000000d0a000227 */ /* 0x002fc800078e00ff */
[----:B------:R-:W-:Y:S02]  /*158a0*/  IMAD.MOV.U32 R3, RZ, RZ, R10 ;  /* 0x000000ffff037224 */ /* 0x000fe400078e000a */
[C---:B------:R-:W-:Y:S01]  /*158b0*/  IMAD R11, R33.reuse, UR5, R4 ;  /* 0x00000005210b7c24 */ /* 0x040fe2000f8e0204 */
[----:B--2---:R-:W-:Y:S01]  /*158c0*/  @P0 SHF.R.U32.HI R3, RZ, R15, R0 ;  /* 0x0000000fff030219 */ /* 0x004fe20000011600 */
[----:B------:R-:W-:Y:S01]  /*158d0*/  IMAD.WIDE.U32 R8, R33, UR4, R8 ;  /* 0x0000000421087c25 */ /* 0x000fe2000f8e0008 */
[----:B------:R-:W-:Y:S02]  /*158e0*/  ULDC.64 UR4, c[0x0][0xae0] ;  /* 0x0002b80000047ab9 */ /* 0x000fe40000000a00 */
[----:B------:R-:W-:Y:S01]  /*158f0*/  SHF.R.S32.HI R0, RZ, 0x1f, R3 ;  /* 0x0000001fff007819 */ /* 0x000fe20000011403 */
[----:B------:R-:W-:Y:S01]  /*15900*/  IMAD.IADD R9, R9, 0x1, R11 ;  /* 0x0000000109097824 */ /* 0x000fe200078e020b */
[----:B------:R-:W-:-:S03]  /*15910*/  IADD3 R11, -R3, RZ, RZ ;  /* 0x000000ff030b7210 */ /* 0x000fc60007ffe1ff */
[----:B------:R-:W-:Y:S02]  /*15920*/  IMAD R0, R0, UR4, RZ ;  /* 0x0000000400007c24 */ /* 0x000fe4000f8e02ff */
[----:B------:R-:W-:Y:S02]  /*15930*/  IMAD R11, R21, R11, R10 ;  /* 0x0000000b150b7224 */ /* 0x000fe400078e020a */
        /* <DEDUP_REMOVED lines=16> */
.L_x_14639:
[----:B------:R-:W-:Y:S01]  /*15a40*/  IMAD R21, R26, R21, RZ ;  /* 0x000000151a157224 */ /* 0x000fe200078e02ff */
[----:B------:R-:W-:Y:S01]  /*15a50*/  BSSY B1, `(.L_x_14426) ;  /* 0x000001f000017945 */ /* 0x000fe20003800000 */
[----:B------:R-:W-:-:S05]  /*15a60*/  IMAD.IADD R222, R25, 0x1, R222 ;  /* 0x0000000119de7824 */ /* 0x000fca00078e02de */
        /* <DEDUP_REMOVED lines=16> */
[-C--:B---3--:R-:W-:Y:S02]  /*15b70*/  @!P3 LEA R10, P5, R212, R9.reuse, 0x1 ;  /* 0x00000009d40ab211 */ /* 0x088fe400078a08ff */
[----:B------:R-:W-:Y:S02]  /*15b80*/  @!P2 LEA R12, P4, R8, R9, 0x1 ;  /* 0x00000009080ca211 */ /* 0x000fe400078808ff */
[----:B--2---:R-:W-:Y:S02]  /*15b90*/  @!P3 LEA.HI.X R11, R212, R3, R14, 0x1, P5 ;  /* 0x00000003d40bb211 */ /* 0x004fe400028f0c0e */
        /* <DEDUP_REMOVED lines=10> */
.L_x_14427:
[----:B------:R-:W-:Y:S05]  /*15c40*/  BSYNC B1 ;  /* 0x0000000000017941 */ /* 0x000fea0003800000 */
.L_x_14426:
[----:B------:R-:W-:-:S03]  /*15c50*/  UMOV UR4, 0xffffffff ;  /* 0xffffffff00047882 */ /* 0x000fc60000000000 */
[----:B------:R-:W-:Y:S05]  /*15c60*/  BRA.DIV UR4, `(.L_x_14428) ;  /* 0x0000009a04f87947 */ /* 0x000fea000b800000 */
[----:B--2---:R2:W0:Y:S04]  /*15c70*/  SHFL.IDX PT, R3, R4, 0x1, 0x181f ;  /* 0x00381f0004037f89 */ /* 0x00442800000e0000 */
[----:B---34-:R2:W3:Y:S02]  /*15c80*/  SHFL.IDX PT, R9, R0, 0x1, 0x181f ;  /* 0x00381f0000097f89 */ /* 0x0184e400000e0000 */
.L_x_14643:
[----:B------:R-:W-:Y:S01]  /*15c90*/  VIADD R8, R222, 0x20 ;  /* 0x00000020de087836 */ /* 0x000fe20000000000 */
        /* <DEDUP_REMOVED lines=30> */
.L_x_14430:
[----:B------:R-:W-:Y:S05]  /*15e80*/  BSYNC B1 ;  /* 0x0000000000017941 */ /* 0x000fea0003800000 */
.L_x_14429:
[----:B------:R-:W-:-:S03]  /*15e90*/  UMOV UR4, 0xffffffff ;  /* 0xffffffff00047882 */ /* 0x000fc60000000000 */
[----:B------:R-:W-:Y:S05]  /*15ea0*/  BRA.DIV UR4, `(.L_x_14431) ;  /* 0x0000009a04b47947 */ /* 0x000fea000b800000 */
[----:B0-----:R0:W0:Y:S04]  /*15eb0*/  SHFL.IDX PT, R3, R4, 0x2, 0x181f ;  /* 0x00581f0004037f89 */ /* 0x00102800000e0000 */
[----:B---34-:R3:W4:Y:S02]  /*15ec0*/  SHFL.IDX PT, R9, R0, 0x2, 0x181f ;  /* 0x00581f0000097f89 */ /* 0x01872400000e0000 */
.L_x_14647:
        /* <DEDUP_REMOVED lines=13> */
[----:B------:R-:W-:Y:S02]  /*15fa0*/  ISETP.GE.AND P0, PT, R20, UR4, PT ;  /* 0x0000000414007c0c */ /* 0x000fe4000bf06270 */
[----:B------:R-:W-:-:S02]  /*15fb0*/  IADD3 R28, R212, 0x40, RZ ;  /* 0x00000040d41c7810 */ /* 0x000fc40007ffe0ff */
        /* <DEDUP_REMOVED lines=16> */
.L_x_14433:
[----:B------:R-:W-:Y:S05]  /*160c0*/  BSYNC B1 ;  /* 0x0000000000017941 */ /* 0x000fea0003800000 */
.L_x_14432:
[----:B------:R-:W-:-:S03]  /*160d0*/  UMOV UR4, 0xffffffff ;  /* 0xffffffff00047882 */ /* 0x000fc60000000000 */
[----:B------:R-:W-:Y:S05]  /*160e0*/  BRA.DIV UR4, `(.L_x_14434) ;  /* 0x0000009a04707947 */ /* 0x000fea000b800000 */
[----:B0-----:R0:W0:Y:S04]  /*160f0*/  SHFL.IDX PT, R3, R4, 0x3, 0x181f ;  /* 0x00781f0004037f89 */ /* 0x00102800000e0000 */
[----:B----4-:R4:W0:Y:S02]  /*16100*/  SHFL.IDX PT, R9, R0, 0x3, 0x181f ;  /* 0x00781f0000097f89 */ /* 0x01082400000e0000 */
.L_x_14651:
[----:B-1234-:R-:W-:-:S05]  /*16110*/  VIADD R0, R222, 0x60 ;  /* 0x00000060de007836 */ /* 0x01efca0000000000 */
[----:B------:R-:W-:-:S13]  /*16120*/  ISETP.GE.AND P0, PT, R0, R21, PT ;  /* 0x000000150000720c */ /* 0x000fda0003f06270 */
[----:B------:R-:W-:Y:S05]  /*16130*/  @P0 BRA `(.L_x_14417) ;  /* 0x00000000006c0947 */ /* 0x000fea0003800000 */
[C---:B------:R-:W-:Y:S01]  /*16140*/  VIADD R8, R212.reuse, 0x40 ;  /* 0x00000040d4087836 */ /* 0x040fe20000000000 */
[----:B------:R-:W-:Y:S01]  /*16150*/  ULDC UR4, c[0x0][0xac8] ;  /* 0x0002b20000047ab9 */ /* 0x000fe20000000800 */
[C---:B------:R-:W-:Y:S01]  /*16160*/  VIADD R24, R212.reuse, 0x80 ;  /* 0x00000080d4187836 */ /* 0x040fe20000000000 */
[C---:B------:R-:W-:Y:S01]  /*16170*/  ISETP.GE.AND P3, PT, R212.reuse, UR4, PT ;  /* 0x00000004d4007c0c */ /* 0x040fe2000bf66270 */
[----:B0-----:R-:W-:Y:S01]  /*16180*/  VIADD R4, R212, 0xc0 ;  /* 0x000000c0d4047836 */ /* 0x001fe20000000000 */
        /* <DEDUP_REMOVED lines=9> */
[-C--:B------:R-:W-:Y:S02]  /*16220*/  @!P3 LEA R10, P5, R212, R9.reuse, 0x1 ;  /* 0x00000009d40ab211 */ /* 0x080fe400078a08ff */
[----:B------:R-:W-:Y:S02]  /*16230*/  @!P2 LEA R12, P4, R8, R9, 0x1 ;  /* 0x00000009080ca211 */ /* 0x000fe400078808ff */
[----:B------:R-:W-:Y:S02]  /*16240*/  @!P3 LEA.HI.X R11, R212, R3, R14, 0x1, P5 ;  /* 0x00000003d40bb211 */ /* 0x000fe400028f0c0e */
[----:B------:R-:W-:-:S02]  /*16250*/  @!P1 LEA R14, P5, R24, R9, 0x1 ;  /* 0x00000009180e9211 */ /* 0x000fc400078a08ff */
[----:B------:R-:W-:Y:S01]  /*16260*/  @!P2 LEA.HI.X R13, R8, R3, R26, 0x1, P4 ;  /* 0x00000003080da211 */ /* 0x000fe200020f0c1a */
[----:B------:R0:W-:Y:S01]  /*16270*/  @!P3 ST.E.128 desc[UR42][R10.64], RZ ;  /* 0x000000ff0a00b985 */ /* 0x0001e2000c101d2a */
[----:B------:R-:W-:Y:S02]  /*16280*/  SHF.R.S32.HI R20, RZ, 0x1f, R20 ;  /* 0x0000001fff147819 */ /* 0x000fe40000011414 */
[----:B------:R-:W-:Y:S01]  /*16290*/  @!P0 LEA R8, P4, R4, R9, 0x1 ;  /* 0x0000000904088211 */ /* 0x000fe200078808ff */
[----:B------:R0:W-:Y:S01]  /*162a0*/  @!P2 ST.E.128 desc[UR42][R12.64], RZ ;  /* 0x000000ff0c00a985 */ /* 0x0001e2000c101d2a */
[-C--:B------:R-:W-:Y:S02]  /*162b0*/  @!P1 LEA.HI.X R15, R24, R3.reuse, R25, 0x1, P5 ;  /* 0x00000003180f9211 */ /* 0x080fe400028f0c19 */
[----:B------:R-:W-:-:S03]  /*162c0*/  @!P0 LEA.HI.X R9, R4, R3, R20, 0x1, P4 ;  /* 0x0000000304098211 */ /* 0x000fc600020f0c14 */
[----:B------:R0:W-:Y:S04]  /*162d0*/  @!P1 ST.E.128 desc[UR42][R14.64], RZ ;  /* 0x000000ff0e009985 */ /* 0x0001e8000c101d2a */
[----:B------:R0:W-:Y:S02]  /*162e0*/  @!P0 ST.E.128 desc[UR42][R8.64], RZ ;  /* 0x000000ff08008985 */ /* 0x0001e4000c101d2a */
.L_x_14417:
[----:B------:R-:W-:Y:S05]  /*162f0*/  BSYNC B0 ;  /* 0x0000000000007941 */ /* 0x000fea0003800000 */
.L_x_14403:
[----:B------:R-:W-:Y:S02]  /*16300*/  ULDC UR4, c[0x0][0xc3c] ;  /* 0x00030f0000047ab9 */ /* 0x000fe40000000800 */
[----:B------:R-:W-:-:S13]  /*16310*/  ISETP.GE.AND P0, PT, R7, UR4, PT ;  /* 0x0000000407007c0c */ /* 0x000fda000bf06270 */
[----:B------:R-:W-:Y:S05]  /*16320*/  @!P0 BRA `(.L_x_14435) ;  /* 0xfffffeb400648947 */ /* 0x000fea000383ffff */
[----:B------:R-:W-:Y:S05]  /*16330*/  BRA `(.L_x_14263) ;  /* 0x00000078004c7947 */ /* 0x000fea0003800000 */
.L_x_14261:
        /* <DEDUP_REMOVED lines=16> */
.L_x_14436:
        /* <DEDUP_REMOVED lines=43> */
.L_x_14440:
        /* <DEDUP_REMOVED lines=37> */
.L_x_14438:
        /* <DEDUP_REMOVED lines=13> */
.L_x_14441:
        /* <DEDUP_REMOVED lines=14> */
[----:B0-----:R-:W-:Y:S01]  /*16af0*/  IMAD.MOV.U32 R2, RZ, RZ, RZ ;  /* 0x000000ffff027224 */ /* 0x001fe200078e00ff */
[----:B-1----:R-:W-:-:S05]  /*16b00*/  IADD3 R11, RZ, -R3, RZ ;  /* 0x80000003ff0b7210 */ /* 0x002fca0007ffe0ff */
        /* <DEDUP_REMOVED lines=20> */
[----:B------:R-:W-:Y:S01]  /*16c50*/  IMAD.MOV R12, RZ, RZ, -R2 ;  /* 0x000000ffff0c7224 */ /* 0x000fe200078e0a02 */
[----:B------:R-:W-:Y:S01]  /*16c60*/  MOV R2, RZ ;  /* 0x000000ff00027202 */ /* 0x000fe20000000f00 */
[----:B------:R-:W-:Y:S01]  /*16c70*/  IMAD R11, R13, R4, RZ ;  /* 0x000000040d0b7224 */ /* 0x000fe200078e02ff */
        /* <DEDUP_REMOVED lines=23> */
.L_x_14442:
        /* <DEDUP_REMOVED lines=41> */
[----:B0-----:R-:W-:-:S05]  /*17080*/  IADD3 R9, RZ, -R3, RZ ;  /* 0x80000003ff097210 */ /* 0x001fca0007ffe0ff */
        /* <DEDUP_REMOVED lines=19> */
.L_x_14443:
[----:B------:R-:W-:-:S05]  /*171c0*/  LOP3.LUT R25, RZ, R2, RZ, 0x33, !PT ;  /* 0x00000002ff197212 */ /* 0x000fca00078e33ff */
[----:B------:R-:W-:Y:S01]  /*171d0*/  IMAD.IADD R25, R6, 0x1, R25 ;  /* 0x0000000106197824 */ /* 0x000fe200078e0219 */
[----:B------:R-:W-:Y:S06]  /*171e0*/  BRA `(.L_x_14444) ;  /* 0x00000000000c7947 */ /* 0x000fec0003800000 */
.L_x_14439:
[----:B------:R-:W-:Y:S01]  /*171f0*/  IMAD.MOV.U32 R25, RZ, RZ, RZ ;  /* 0x000000ffff197224 */ /* 0x000fe200078e00ff */
[----:B------:R-:W-:Y:S01]  /*17200*/  MOV R24, UR6 ;  /* 0x0000000600187c02 */ /* 0x000fe20008000f00 */
[----:B------:R-:W-:-:S07]  /*17210*/  IMAD.MOV.U32 R26, RZ, RZ, RZ ;  /* 0x000000ffff1a7224 */ /* 0x000fce00078e00ff */
.L_x_14444:
[----:B------:R-:W-:-:S13]  /*17220*/  ISETP.NE.AND P0, PT, R7, RZ, PT ;  /* 0x000000ff0700720c */ /* 0x000fda0003f05270 */
[----:B------:R-:W0:Y:S01]  /*17230*/  @!P0 S2R R3, SR_CgaCtaId ;  /* 0x0000000000038919 */ /* 0x000e220000008800 */
[----:B------:R-:W-:-:S04]  /*17240*/  @!P0 MOV R2, 0x400 ;  /* 0x0000040000028802 */ /* 0x000fc80000000f00 */
[----:B0-----:R-:W-:-:S05]  /*17250*/  @!P0 LEA R2, R3, R2, 0x18 ;  /* 0x0000000203028211 */ /* 0x001fca00078ec0ff */
[----:B------:R1:W-:Y:S01]  /*17260*/  @!P0 STS.128 [R2+0x228d0], R24 ;  /* 0x0228d01802008388 */ /* 0x0003e20000000c00 */
[----:B------:R-:W-:Y:S06]  /*17270*/  BAR.ARV 0x5, 0x180 ;  /* 0x0146000000007b1d */ /* 0x000fec0000002000 */
.L_x_14437:
        /* <DEDUP_REMOVED lines=12> */
[----:B------:R-:W-:Y:S01]  /*17340*/  LOP3.LUT R3, R2, 0x1f8, RZ, 0xc0, !PT ;  /* 0x000001f802037812 */ /* 0x000fe200078ec0ff */
[----:B------:R-:W-:Y:S01]  /*17350*/  IMAD.SHL.U32 R30, R4, 0x8, RZ ;  /* 0x00000008041e7824 */ /* 0x000fe200078e00ff */
[----:B------:R-:W-:Y:S01]  /*17360*/  LOP3.LUT R2, R2, 0x38, RZ, 0xc0, !PT ;  /* 0x0000003802027812 */ /* 0x000fe200078ec0ff */
[----:B------:R-:W-:Y:S01]  /*17370*/  IMAD.MOV.U32 R28, RZ, RZ, 0x1 ;  /* 0x00000001ff1c7424 */ /* 0x000fe200078e00ff */
        /* <DEDUP_REMOVED lines=8> */
[----:B------:R-:W-:-:S02]  /*17400*/  ULOP3.LUT UR38, UR36, 0x2, URZ, 0xfc, !UPT ;  /* 0x0000000224267892 */ /* 0x000fc4000f8efc3f */
[----:B------:R-:W-:Y:S01]  /*17410*/  LOP3.LUT R3, R3, 0x70, R0, 0xf8, !PT ;  /* 0x0000007003037812 */ /* 0x000fe200078ef800 */
[----:B------:R-:W-:Y:S01]  /*17420*/  ULDC UR37, c[0x0][0xc] ;  /* 0x0000030000257ab9 */ /* 0x000fe20000000800 */
[C---:B------:R-:W-:Y:S01]  /*17430*/  LOP3.LUT R0, R2.reuse, 0x40, RZ, 0xfc, !PT ;  /* 0x0000004002007812 */ /* 0x040fe200078efcff */
[----:B0-----:R-:W-:Y:S01]  /*17440*/  ULEA UR4, UR5, UR4, 0x18 ;  /* 0x0000000405047291 */ /* 0x001fe2000f8ec03f */
[C---:B------:R-:W-:Y:S02]  /*17450*/  LOP3.LUT R3, R2.reuse, 0x80, RZ, 0xfc, !PT ;  /* 0x0000008002037812 */ /* 0x040fe400078efcff */
[----:B------:R-:W-:-:S03]  /*17460*/  LOP3.LUT R2, R2, 0xc0, RZ, 0xfc, !PT ;  /* 0x000000c002027812 */ /* 0x000fc600078efcff */
[----:B------:R-:W-:-:S05]  /*17470*/  MOV R16, UR4 ;  /* 0x0000000400107c02 */ /* 0x000fca0008000f00 */
[----:B------:R-:W-:-:S05]  /*17480*/  IMAD R0, R30, 0x2, R16 ;  /* 0x000000021e007824 */ /* 0x000fca00078e0210 */
[----:B------:R1:W-:Y:S02]  /*17490*/  STL [R1+0x4], R0 ;  /* 0x0000040001007387 */ /* 0x0003e40000100800 */
.L_x_14548:
        /* <DEDUP_REMOVED lines=52> */
[----:B0-----:R-:W2:Y:S04]  /*177e0*/  LDG.E R8, desc[UR42][R2.64] ;  /* 0x0000002a02087981 */ /* 0x001ea8000c1e1900 */
[----:B------:R-:W2:Y:S02]  /*177f0*/  LDG.E R7, desc[UR42][R2.64+0x4] ;  /* 0x0000042a02077981 */ /* 0x000ea4000c1e1900 */
[----:B--2---:R-:W-:-:S05]  /*17800*/  IMAD.IADD R11, R7, 0x1, -R8 ;  /* 0x00000001070b7824 */ /* 0x004fca00078e0a08 */
[----:B------:R1:W-:Y:S02]  /*17810*/  STL [R1+0xc], R11 ;  /* 0x00000c0b01007387 */ /* 0x0003e40000100800 */
.L_x_14446:
        /* <DEDUP_REMOVED lines=14> */
.L_x_14447:
        /* <DEDUP_REMOVED lines=9> */
.L_x_14448:
[----:B0-----:R-:W2:Y:S01]  /*17990*/  @P1 LDG.E R2, desc[UR42][R4.64] ;  /* 0x0000002a04021981 */ /* 0x001ea2000c1e1900 */
[----:B------:R-:W0:Y:S03]  /*179a0*/  LDC R3, c[0x0][0x448] ;  /* 0x00011200ff037b82 */ /* 0x000e260000000800 */
[----:B------:R3:W2:Y:S01]  /*179b0*/  @P1 LDG.E R5, desc[UR42][R4.64+0x4] ;  /* 0x0000042a04051981 */ /* 0x0006a2000c1e1900 */
[----:B-----5:R-:W-:Y:S01]  /*179c0*/  IMAD.IADD R9, R9, 0x1, -R32 ;  /* 0x0000000109097824 */ /* 0x020fe200078e0a20 */
[----:B------:R-:W-:Y:S01]  /*179d0*/  BSSY B0, `(.L_x_14449) ;  /* 0x0000036000007945 */ /* 0x000fe20003800000 */
[----:B------:R-:W-:Y:S01]  /*179e0*/  LOP3.LUT R31, R8, 0xff, RZ, 0xc0, !PT ;  /* 0x000000ff081f7812 */ /* 0x000fe200078ec0ff */
[----:B------:R-:W-:Y:S01]  /*179f0*/  IMAD.MOV.U32 R13, RZ, RZ, RZ ;  /* 0x000000ffff0d7224 */ /* 0x000fe200078e00ff */
[----:B0-----:R-:W-:-:S13]  /*17a00*/  ISETP.NE.AND P0, PT, R3, 0x1, PT ;  /* 0x000000010300780c */ /* 0x001fda0003f05270 */
[----:B---3--:R-:W0:Y:S08]  /*17a10*/  @P0 LDC R4, c[0x0][0x44c] ;  /* 0x00011300ff040b82 */ /* 0x008e300000000800 */
[----:B------:R-:W3:Y:S01]  /*17a20*/  @P0 LDC R3, c[0x0][0x450] ;  /* 0x00011400ff030b82 */ /* 0x000ee20000000800 */
[----:B--2---:R-:W-:Y:S02]  /*17a30*/  @P1 IMAD.IADD R6, R5, 0x1, -R2 ;  /* 0x0000000105061824 */ /* 0x004fe400078e0a02 */
[----:B------:R-:W-:-:S02]  /*17a40*/  IMAD.SHL.U32 R2, R25, 0x80, RZ ;  /* 0x0000008019027824 */ /* 0x000fc400078e00ff */
[----:B------:R-:W-:Y:S02]  /*17a50*/  IMAD.IADD R7, R9, 0x1, R6 ;  /* 0x0000000109077824 */ /* 0x000fe400078e0206 */
[----:B------:R-:W-:Y:S02]  /*17a60*/  VIADD R2, R2, 0x7f ;  /* 0x0000007f02027836 */ /* 0x000fe40000000000 */
[----:B------:R-:W-:Y:S01]  /*17a70*/  VIADD R5, R7, 0x5f ;  /* 0x0000005f07057836 */ /* 0x000fe20000000000 */
[----:B------:R2:W-:Y:S01]  /*17a80*/  STL [R1], R7 ;  /* 0x0000000701007387 */ /* 0x0005e20000100800 */
[----:B0-----:R-:W-:-:S04]  /*17a90*/  @P0 IMAD.HI.U32 R4, R2, R4, RZ ;  /* 0x0000000402040227 */ /* 0x001fc800078e00ff */
[----:B------:R-:W-:Y:S01]  /*17aa0*/  IMAD.HI R5, R5, 0x2aaaaaab, RZ ;  /* 0x2aaaaaab05057827 */ /* 0x000fe200078e02ff */
[----:B---3--:R-:W-:Y:S02]  /*17ab0*/  @P0 SHF.R.U32.HI R2, RZ, R3, R4 ;  /* 0x00000003ff020219 */ /* 0x008fe40000011604 */
[----:B------:R-:W-:Y:S02]  /*17ac0*/  SHF.R.U32.HI R4, RZ, 0x10, R8 ;  /* 0x00000010ff047819 */ /* 0x000fe40000011608 */
[----:B--2---:R-:W-:Y:S02]  /*17ad0*/  IADD3 R7, R7, 0x60, -R11 ;  /* 0x0000006007077810 */ /* 0x004fe40007ffe80b */
[----:B------:R-:W-:-:S03]  /*17ae0*/  SHF.R.U32.HI R3, RZ, 0x1f, R5 ;  /* 0x0000001fff037819 */ /* 0x000fc60000011605 */
[----:B------:R-:W-:Y:S01]  /*17af0*/  IMAD.IADD R2, R7, 0x1, R2 ;  /* 0x0000000107027824 */ /* 0x000fe200078e0202 */
[----:B------:R-:W-:-:S03]  /*17b00*/  LEA.HI.SX32 R5, R5, R3, 0x1c ;  /* 0x0000000305057211 */ /* 0x000fc600078fe2ff */
        /* <DEDUP_REMOVED lines=10> */
[----:B-1----:R-:W-:Y:S02]  /*17bb0*/  IADD3 R11, R8, -0x1, R10 ;  /* 0xffffffff080b7810 */ /* 0x002fe40007ffe00a */
[----:B------:R-:W0:Y:S08]  /*17bc0*/  I2F.RP R2, R12 ;  /* 0x0000000c00027306 */ /* 0x000e300000209400 */
[----:B0-----:R-:W0:Y:S02]  /*17bd0*/  MUFU.RCP R2, R2 ;  /* 0x0000000200027308 */ /* 0x001e240000001000 */
[----:B0-----:R-:W-:-:S06]  /*17be0*/  VIADD R2, R2, 0xffffffe ;  /* 0x0ffffffe02027836 */ /* 0x001fcc0000000000 */
[----:B------:R0:W1:Y:S02]  /*17bf0*/  F2I.FTZ.U32.TRUNC.NTZ R3, R2 ;  /* 0x0000000200037305 */ /* 0x000064000021f000 */
[----:B0-----:R-:W-:-:S04]  /*17c00*/  LOP3.LUT R2, R11, R8, RZ, 0x3c, !PT ;  /* 0x000000080b027212 */ /* 0x001fc800078e3cff */
[----:B------:R-:W-:Y:S02]  /*17c10*/  ISETP.GE.AND P3, PT, R2, RZ, PT ;  /* 0x000000ff0200720c */ /* 0x000fe40003f66270 */
[----:B-1----:R-:W-:-:S05]  /*17c20*/  IADD3 R2, RZ, -R3, RZ ;  /* 0x80000003ff027210 */ /* 0x002fca0007ffe0ff */
        /* <DEDUP_REMOVED lines=16> */
.L_x_14450:
[----:B------:R-:W-:Y:S05]  /*17d30*/  BSYNC B0 ;  /* 0x0000000000007941 */ /* 0x000fea0003800000 */
.L_x_14449:
        /* <DEDUP_REMOVED lines=25> */
.L_x_14654:
[----:B--2---:R-:W-:Y:S02]  /*17ed0*/  ISETP.NE.AND P0, PT, R14, RZ, PT ;  /* 0x000000ff0e00720c */ /* 0x004fe40003f05270 */
[----:B------:R-:W-:-:S11]  /*17ee0*/  PLOP3.LUT P6, PT, PT, PT, PT, 0x8, 0x0 ;  /* 0x000000000000781c */ /* 0x000fd60003fce170 */
[----:B------:R-:W-:Y:S05]  /*17ef0*/  @P0 BRA `(.L_x_14454) ;  /* 0x00000000000c0947 */ /* 0x000fea0003800000 */
[----:B------:R-:W-:-:S03]  /*17f00*/  UMOV UR4, 0xffffffff ;  /* 0xffffffff00047882 */ /* 0x000fc60000000000 */
[----:B------:R-:W-:Y:S05]  /*17f10*/  BRA.DIV UR4, `(.L_x_14455) ;  /* 0x0000007e04647947 */ /* 0x000fea000b800000 */
[----:B------:R-:W-:-:S13]  /*17f20*/  ELECT P6, URZ, PT ;  /* 0x00000000003f782f */ /* 0x000fda00038c0000 */
.L_x_14454:
        /* <DEDUP_REMOVED lines=9> */
.L_x_14657:
[----:B------:R-:W-:Y:S05]  /*17fc0*/  BSYNC B1 ;  /* 0x0000000000017941 */ /* 0x000fea0003800000 */
.L_x_14456:
[----:B------:R-:W-:Y:S04]  /*17fd0*/  BSSY B1, `(.L_x_14458) ;  /* 0x000007b000017945 */ /* 0x000fe80003800000 */
[----:B------:R-:W-:Y:S05]  /*17fe0*/  @!P6 BRA `(.L_x_14459) ;  /* 0x0000000400e4e947 */ /* 0x000fea0003800000 */
[----:B0-----:R-:W-:Y:S01]  /*17ff0*/  LEA R3, R17, R16, 0x3 ;  /* 0x0000001011037211 */ /* 0x001fe200078e18ff */
[----:B------:R-:W0:Y:S01]  /*18000*/  S2R R10, SR_TID.X ;  /* 0x00000000000a7919 */ /* 0x000e220000002100 */
[----:B------:R-:W-:Y:S01]  /*18010*/  SHF.L.U32 R9, R28, 0x1f, RZ ;  /* 0x0000001f1c097819 */ /* 0x000fe200000006ff */
[----:B------:R-:W-:Y:S03]  /*18020*/  BSSY B2, `(.L_x_14460) ;  /* 0x0000005000027945 */ /* 0x000fe60003800000 */
[----:B------:R-:W2:Y:S01]  /*18030*/  SYNCS.PHASECHK.TRANS64.TRYWAIT P0, [R3+URZ+0x228a0], R9 ;  /* 0x0228a009030075a7 */ /* 0x000ea2000800017f */
[----:B0-----:R-:W-:-:S04]  /*18040*/  LOP3.LUT R10, R10, 0x7f, RZ, 0xc0, !PT ;  /* 0x0000007f0a0a7812 */ /* 0x001fc800078ec0ff */
[----:B------:R-:W-:Y:S01]  /*18050*/  ISETP.NE.AND P1, PT, R10, RZ, PT ;  /* 0x000000ff0a00720c */ /* 0x000fe20003f25270 */
[----:B--2---:R-:W-:-:S12]  /*18060*/  @!P0 BRA `(.L_x_14461) ;  /* 0x0000007c00448947 */ /* 0x004fd80003800000 */
.L_x_14658:
[----:B------:R-:W-:Y:S05]  /*18070*/  BSYNC B2 ;  /* 0x0000000000027941 */ /* 0x000fea0003800000 */
.L_x_14460:
[----:B------:R-:W-:Y:S04]  /*18080*/  BSSY B2, `(.L_x_14462) ;  /* 0x0000009000027945 */ /* 0x000fe80003800000 */
[----:B------:R-:W-:Y:S05]  /*18090*/  @P1 BRA `(.L_x_14463) ;  /* 0x00000000001c1947 */ /* 0x000fea0003800000 */
[----:B-1----:R-:W1:Y:S01]  /*180a0*/  S2R R11, SR_TID.X ;  /* 0x00000000000b7919 */ /* 0x002e620000002100 */
[----:B------:R-:W-:-:S04]  /*180b0*/  IMAD.MOV.U32 R10, RZ, RZ, 0x3000 ;  /* 0x00003000ff0a7424 */ /* 0x000fc800078e00ff */
[----:B------:R2:W-:Y:S01]  /*180c0*/  SYNCS.ARRIVE.TRANS64 RZ, [R3+URZ+0x22890], R10 ;  /* 0x0228900a03ff79a7 */ /* 0x0005e2000800003f */
[----:B-1----:R-:W-:-:S04]  /*180d0*/  LOP3.LUT R11, R11, 0x1f, RZ, 0xc0, !PT ;  /* 0x0000001f0b0b7812 */ /* 0x002fc800078ec0ff */
[----:B------:R-:W-:-:S13]  /*180e0*/  ISETP.NE.AND P0, PT, R11, RZ, PT ;  /* 0x000000ff0b00720c */ /* 0x000fda0003f05270 */
[----:B--2---:R-:W-:Y:S05]  /*180f0*/  @!P0 BRA `(.L_x_14463) ;  /* 0x0000000000048947 */ /* 0x004fea0003800000 */
[----:B------:R-:W-:Y:S01]  /*18100*/  BPT.TRAP 0x1 ;  /* 0x000000040000795c */ /* 0x000fe20000300000 */
.L_x_14463:
[----:B------:R-:W-:Y:S05]  /*18110*/  BSYNC B2 ;  /* 0x0000000000027941 */ /* 0x000fea0003800000 */
.L_x_14462:
[----:B------:R-:W-:Y:S01]  /*18120*/  IMAD.MOV.U32 R14, RZ, RZ, RZ ;  /* 0x000000ffff0e7224 */ /* 0x000fe200078e00ff */
[----:B------:R-:W-:Y:S01]  /*18130*/  UIADD3 UR4, UP0, UR40, 0x570, URZ ;  /* 0x0000057028047890 */ /* 0x000fe2000ff1e03f */
[----:B------:R-:W-:Y:S01]  /*18140*/  IMAD R10, R2, 0x60, R0 ;  /* 0x00000060020a7824 */ /* 0x000fe200078e0200 */
[----:B------:R-:W-:Y:S01]  /*18150*/  PLOP3.LUT P0, PT, PT, PT, PT, 0x80, 0x0 ;  /* 0x000000000000781c */ /* 0x000fe20003f0f070 */
[----:B-1----:R-:W-:Y:S01]  /*18160*/  IMAD R11, R17, 0x3000, R16 ;  /* 0x00003000110b7824 */ /* 0x002fe200078e0210 */
[----:B------:R-:W-:Y:S01]  /*18170*/  R2UR UR10, R14 ;  /* 0x000000000e0a72ca */ /* 0x000fe200000e0000 */
[----:B------:R-:W-:Y:S01]  /*18180*/  VIADD R10, R10, 0xffffffa0 ;  /* 0xffffffa00a0a7836 */ /* 0x000fe20000000000 */
[----:B------:R-:W-:Y:S01]  /*18190*/  UIADD3.X UR5, URZ, UR41, URZ, UP0, !UPT ;  /* 0x000000293f057290 */ /* 0x000fe200087fe43f */
[----:B------:R-:W-:Y:S01]  /*181a0*/  VIADD R11, R11, 0x1c400 ;  /* 0x0001c4000b0b7836 */ /* 0x000fe20000000000 */
[----:B------:R-:W-:Y:S01]  /*181b0*/  UMOV UR6, 0x0 ;  /* 0x0000000000067882 */ /* 0x000fe20000000000 */
[----:B------:R-:W-:Y:S01]  /*181c0*/  VIADD R12, R3, 0x22890 ;  /* 0x00022890030c7836 */ /* 0x000fe20000000000 */
[----:B------:R-:W-:-:S09]  /*181d0*/  UMOV UR7, 0x12f00000 ;  /* 0x12f0000000077882 */ /* 0x000fd20000000000 */
.L_x_14464:
        /* <DEDUP_REMOVED lines=13> */
.L_x_14659:
[----:B------:R-:W-:Y:S05]  /*182b0*/  BSYNC B2 ;  /* 0x0000000000027941 */ /* 0x000fea0003800000 */
.L_x_14465:
        /* <DEDUP_REMOVED lines=11> */
.L_x_14468:
[----:B------:R-:W-:Y:S05]  /*18370*/  BSYNC B2 ;  /* 0x0000000000027941 */ /* 0x000fea0003800000 */
.L_x_14467:
        /* <DEDUP_REMOVED lines=9> */
.L_x_14469:
        /* <DEDUP_REMOVED lines=15> */
.L_x_14470:
        /* <DEDUP_REMOVED lines=15> */
.L_x_14471:
        /* <DEDUP_REMOVED lines=15> */
.L_x_14472:
        /* <DEDUP_REMOVED lines=10> */
.L_x_14459:
[----:B------:R-:W-:Y:S05]  /*18780*/  BSYNC B1 ;  /* 0x0000000000017941 */ /* 0x000fea0003800000 */
.L_x_14458:
        /* <DEDUP_REMOVED lines=9> */
.L_x_14488:
[----:B------:R-:W-:Y:S05]  /*18820*/  YIELD ;  /* 0x0000000000007946 */ /* 0x000fea0003800000 */
[----:B------:R-:W-:Y:S04]  /*18830*/  BSSY B1, `(.L_x_14473) ;  /* 0x000007a000017945 */ /* 0x000fe80003800000 */
[----:B------:R-:W-:Y:S05]  /*18840*/  @!P6 BRA `(.L_x_14474) ;  /* 0x0000000400e0e947 */ /* 0x000fea0003800000 */
[----:B------:R-:W-:Y:S01]  /*18850*/  IMAD R9, R17, 0x8, R16 ;  /* 0x0000000811097824 */ /* 0x000fe200078e0210 */
[----:B------:R-:W-:Y:S01]  /*18860*/  SHF.L.U32 R2, R28, 0x1f, RZ ;  /* 0x0000001f1c027819 */ /* 0x000fe200000006ff */
[----:B0-----:R-:W0:Y:S01]  /*18870*/  S2R R3, SR_TID.X ;  /* 0x0000000000037919 */ /* 0x001e220000002100 */
[----:B------:R-:W-:Y:S02]  /*18880*/  BSSY B2, `(.L_x_14475) ;  /* 0x0000005000027945 */ /* 0x000fe40003800000 */
[----:B------:R-:W2:Y:S01]  /*18890*/  SYNCS.PHASECHK.TRANS64.TRYWAIT P1, [R9+URZ+0x228a0], R2 ;  /* 0x0228a002090075a7 */ /* 0x000ea2000802017f */
[----:B0-----:R-:W-:-:S04]  /*188a0*/  LOP3.LUT R3, R3, 0x7f, RZ, 0xc0, !PT ;  /* 0x0000007f03037812 */ /* 0x001fc800078ec0ff */
[----:B------:R-:W-:Y:S01]  /*188b0*/  ISETP.NE.AND P2, PT, R3, RZ, PT ;  /* 0x000000ff0300720c */ /* 0x000fe20003f45270 */
[----:B--2---:R-:W-:-:S12]  /*188c0*/  @!P1 BRA `(.L_x_14476) ;  /* 0x0000007400549947 */ /* 0x004fd80003800000 */
.L_x_14660:
[----:B------:R-:W-:Y:S05]  /*188d0*/  BSYNC B2 ;  /* 0x0000000000027941 */ /* 0x000fea0003800000 */
.L_x_14475:
        /* <DEDUP_REMOVED lines=9> */
.L_x_14478:
[----:B------:R-:W-:Y:S05]  /*18970*/  BSYNC B2 ;  /* 0x0000000000027941 */ /* 0x000fea0003800000 */
.L_x_14477:
        /* <DEDUP_REMOVED lines=10> */
[----:B------:R-:W-:-:S10]  /*18a20*/  UMOV UR7, 0x12f00000 ;  /* 0x12f0000000077882 */ /* 0x000fd40000000000 */
.L_x_14479:
        /* <DEDUP_REMOVED lines=13> */
.L_x_14661:
[----:B------:R-:W-:Y:S05]  /*18b00*/  BSYNC B2 ;  /* 0x0000000000027941 */ /* 0x000fea0003800000 */
.L_x_14480:
        /* <DEDUP_REMOVED lines=11> */
.L_x_14483:
[----:B------:R-:W-:Y:S05]  /*18bc0*/  BSYNC B2 ;  /* 0x0000000000027941 */ /* 0x000fea0003800000 */
.L_x_14482:
        /* <DEDUP_REMOVED lines=9> */
.L_x_14484:
        /* <DEDUP_REMOVED lines=15> */
.L_x_14485:
        /* <DEDUP_REMOVED lines=15> */
.L_x_14486:
        /* <DEDUP_REMOVED lines=15> */
.L_x_14487:
        /* <DEDUP_REMOVED lines=10> */
.L_x_14474:
[----:B------:R-:W-:Y:S05]  /*18fd0*/  BSYNC B1 ;  /* 0x0000000000017941 */ /* 0x000fea0003800000 */
.L_x_14473:
        /* <DEDUP_REMOVED lines=8> */
.L_x_14452:
[----:B------:R-:W-:Y:S05]  /*19060*/  BSYNC B0 ;  /* 0x0000000000007941 */ /* 0x000fea0003800000 */
.L_x_14451:
        /* <DEDUP_REMOVED lines=8> */
[----:B0-----:R-:W0:Y:S08]  /*190f0*/  @P1 LDC R3, c[0x0][0x44c] ;  /* 0x00011300ff031b82 */ /* 0x001e300000000800 */
[----:B------:R-:W2:Y:S01]  /*19100*/  @P1 LDC R0, c[0x0][0x450] ;  /* 0x00011400ff001b82 */ /* 0x000ea20000000800 */
[----:B0-----:R-:W-:-:S05]  /*19110*/  @P1 IMAD.HI.U32 R3, R2, R3, RZ ;  /* 0x0000000302031227 */ /* 0x001fca00078e00ff */
[----:B--2---:R-:W-:Y:S01]  /*19120*/  @P1 SHF.R.U32.HI R2, RZ, R0, R3 ;  /* 0x00000000ff021219 */ /* 0x004fe20000011603 */
[----:B------:R-:W-:-:S04]  /*19130*/  IMAD.MOV.U32 R0, RZ, RZ, RZ ;  /* 0x000000ffff007224 */ /* 0x000fc800078e00ff */
[----:B------:R-:W-:-:S04]  /*19140*/  IMAD.IADD R2, R7, 0x1, R2 ;  /* 0x0000000107027824 */ /* 0x000fc800078e0202 */
[----:B------:R-:W-:-:S05]  /*19150*/  IMAD.HI R2, R2, 0x2aaaaaab, RZ ;  /* 0x2aaaaaab02027827 */ /* 0x000fca00078e02ff */
[----:B------:R-:W-:-:S04]  /*19160*/  SHF.R.U32.HI R3, RZ, 0x1f, R2 ;  /* 0x0000001fff037819 */ /* 0x000fc80000011602 */
[----:B------:R-:W-:-:S04]  /*19170*/  LEA.HI.SX32 R2, R2, R3, 0x1c ;  /* 0x0000000302027211 */ /* 0x000fc800078fe2ff */
[----:B------:R-:W-:-:S04]  /*19180*/  VIMNMX R5, R5, R2, PT ;  /* 0x0000000205057248 */ /* 0x000fc80003fe0100 */
[----:B------:R-:W-:-:S13]  /*19190*/  ISETP.GE.AND P1, PT, R5, 0x1, PT ;  /* 0x000000010500780c */ /* 0x000fda0003f26270 */
[----:B---3--:R-:W-:Y:S05]  /*191a0*/  @!P1 BRA `(.L_x_14490) ;  /* 0x0000000000689947 */ /* 0x008fea0003800000 */
[-C--:B------:R-:W-:Y:S02]  /*191b0*/  IABS R0, R4.reuse ;  /* 0x0000000400007213 */ /* 0x080fe40000000000 */
[----:B------:R-:W-:Y:S02]  /*191c0*/  IABS R7, R4 ;  /* 0x0000000400077213 */ /* 0x000fe40000000000 */
[----:B------:R-:W0:Y:S03]  /*191d0*/  I2F.RP R8, R0 ;  /* 0x0000000000087306 */ /* 0x000e260000209400 */
[----:B------:R-:W-:-:S05]  /*191e0*/  IMAD.MOV R7, RZ, RZ, -R7 ;  /* 0x000000ffff077224 */ /* 0x000fca00078e0a07 */
[----:B0-----:R-:W0:Y:S02]  /*191f0*/  MUFU.RCP R8, R8 ;  /* 0x0000000800087308 */ /* 0x001e240000001000 */
[----:B0-----:R-:W-:-:S06]  /*19200*/  IADD3 R9, R8, 0xffffffe, RZ ;  /* 0x0ffffffe08097810 */ /* 0x001fcc0007ffe0ff */
        /* <DEDUP_REMOVED lines=20> */
.L_x_14490:
[----:B------:R-:W-:Y:S05]  /*19350*/  BSYNC B0 ;  /* 0x0000000000007941 */ /* 0x000fea0003800000 */
.L_x_14489:
        /* <DEDUP_REMOVED lines=21> */
[----:B0-----:R-:W-:Y:S01]  /*194b0*/  IADD3 R24, R0, UR37, R7 ;  /* 0x0000002500187c10 */ /* 0x001fe2000fffe007 */
[----:B------:R-:W-:Y:S06]  /*194c0*/  BRA `(.L_x_14493) ;  /* 0x0000003000f87947 */ /* 0x000fec0003800000 */
.L_x_14492:
        /* <DEDUP_REMOVED lines=14> */
[----:B-1----:R-:W-:Y:S02]  /*195b0*/  IMAD.U32 R11, RZ, RZ, UR5 ;  /* 0x00000005ff0b7e24 */ /* 0x002fe4000f8e00ff */
[----:B------:R-:W-:Y:S02]  /*195c0*/  IMAD.MOV.U32 R8, RZ, RZ, 0x70 ;  /* 0x00000070ff087424 */ /* 0x000fe400078e00ff */
[----:B------:R-:W-:Y:S02]  /*195d0*/  IMAD.MOV.U32 R12, RZ, RZ, 0x1 ;  /* 0x00000001ff0c7424 */ /* 0x000fe400078e00ff */
[----:B------:R-:W-:-:S07]  /*195e0*/  IMAD.MOV.U32 R13, RZ, RZ, RZ ;  /* 0x000000ffff0d7224 */ /* 0x000fce00078e00ff */
[----:B------:R-:W-:-:S07]  /*195f0*/  LEPC R20, `(.L_x_14495) ;  /* 0x000000001014794e */ /* 0x000fce0000000000 */
[----:B0-----:R-:W-:Y:S05]  /*19600*/  CALL.ABS.NOINC R2 ;  /* 0x0000000002007343 */ /* 0x001fea0003c00000 */
.L_x_14495:
[----:B------:R-:W-:Y:S05]  /*19610*/  BSYNC B6 ;  /* 0x0000000000067941 */ /* 0x000fea0003800000 */
.L_x_14494:
        /* <DEDUP_REMOVED lines=11> */
[----:B------:R-:W-:Y:S02]  /*196d0*/  IMAD.U32 R5, RZ, RZ, UR7 ;  /* 0x00000007ff057e24 */ /* 0x000fe4000f8e00ff */
[----:B------:R-:W-:Y:S02]  /*196e0*/  IMAD.U32 R7, RZ, RZ, UR9 ;  /* 0x00000009ff077e24 */ /* 0x000fe4000f8e00ff */
[----:B------:R-:W-:-:S02]  /*196f0*/  IMAD.U32 R10, RZ, RZ, UR4 ;  /* 0x00000004ff0a7e24 */ /* 0x000fc4000f8e00ff */
[----:B-1----:R-:W-:Y:S02]  /*19700*/  IMAD.U32 R11, RZ, RZ, UR5 ;  /* 0x00000005ff0b7e24 */ /* 0x002fe4000f8e00ff */
[----:B------:R-:W-:Y:S02]  /*19710*/  IMAD.MOV.U32 R8, RZ, RZ, 0x70 ;  /* 0x00000070ff087424 */ /* 0x000fe400078e00ff */
[----:B------:R-:W-:Y:S02]  /*19720*/  IMAD.MOV.U32 R12, RZ, RZ, 0x1 ;  /* 0x00000001ff0c7424 */ /* 0x000fe400078e00ff */
[----:B0-----:R-:W-:-:S07]  /*19730*/  IMAD.MOV.U32 R13, RZ, RZ, RZ ;  /* 0x000000ffff0d7224 */ /* 0x001fce00078e00ff */
[----:B------:R-:W-:-:S07]  /*19740*/  LEPC R20, `(.L_x_14498) ;  /* 0x000000001014794e */ /* 0x000fce0000000000 */
[----:B--2---:R-:W-:Y:S05]  /*19750*/  CALL.ABS.NOINC R2 ;  /* 0x0000000002007343 */ /* 0x004fea0003c00000 */
.L_x_14498:
        /* <DEDUP_REMOVED lines=15> */
.L_x_14497:
[----:B------:R-:W-:Y:S05]  /*19850*/  BSYNC B6 ;  /* 0x0000000000067941 */ /* 0x000fea0003800000 */
.L_x_14496:
[----:B------:R-:W2:Y:S01]  /*19860*/  LDL R34, [R1+0x20] ;  /* 0x0000200001227983 */ /* 0x000ea20000100800 */
[----:B------:R-:W-:Y:S01]  /*19870*/  ULDC.64 UR4, c[0x0][0x9f8] ;  /* 0x00027e0000047ab9 */ /* 0x000fe20000000a00 */
[----:B------:R-:W0:Y:S02]  /*19880*/  LDC R8, c[0x0][0x430] ;  /* 0x00010c00ff087b82 */ /* 0x000e240000000800 */
[----:B------:R-:W3:Y:S01]  /*19890*/  LDL R20, [R1] ;  /* 0x0000000001147983 */ /* 0x000ee20000100800 */
[----:B------:R-:W-:Y:S01]  /*198a0*/  ISETP.NE.U32.AND P0, PT, RZ, UR4, PT ;  /* 0x00000004ff007c0c */ /* 0x000fe2000bf05070 */
[----:B------:R-:W4:Y:S03]  /*198b0*/  S2R R21, SR_TID.X ;  /* 0x0000000000157919 */ /* 0x000f260000002100 */
[----:B------:R-:W-:-:S13]  /*198c0*/  ISETP.NE.AND.EX P0, PT, RZ, UR5, PT, P0 ;  /* 0x00000005ff007c0c */ /* 0x000fda000bf05300 */
[----:B------:R-:W-:Y:S01]  /*198d0*/  @P0 IADD3 R2, P1, R22, UR4, RZ ;  /* 0x0000000416020c10 */ /* 0x000fe2000ff3e0ff */
[----:B------:R-:W-:Y:S01]  /*198e0*/  IMAD.U32 R9, RZ, RZ, UR38 ;  /* 0x00000026ff097e24 */ /* 0x000fe2000f8e00ff */
[----:B------:R-:W1:Y:S01]  /*198f0*/  S2R R10, SR_TID.X ;  /* 0x00000000000a7919 */ /* 0x000e620000002100 */
[----:B------:R-:W-:Y:S01]  /*19900*/  ULDC UR4, c[0x0][0x2f4] ;  /* 0x0000bd0000047ab9 */ /* 0x000fe20000000800 */
[----:B------:R-:W-:Y:S01]  /*19910*/  @P0 IADD3.X R3, R33, UR5, RZ, P1, !PT ;  /* 0x0000000521030c10 */ /* 0x000fe20008ffe4ff */
[----:B------:R-:W-:-:S04]  /*19920*/  ULDC UR5, c[0x0][0x320] ;  /* 0x0000c80000057ab9 */ /* 0x000fc80000000800 */
[----:B------:R3:W3:Y:S01]  /*19930*/  @P0 LDG.E R29, desc[UR42][R2.64] ;  /* 0x0000002a021d0981 */ /* 0x0006e2000c1e1900 */
[----:B----4-:R-:W-:-:S04]  /*19940*/  LOP3.LUT R21, R21, 0x7f, RZ, 0xc0, !PT ;  /* 0x0000007f15157812 */ /* 0x010fc800078ec0ff */
[----:B------:R-:W-:Y:S02]  /*19950*/  SHF.R.U32.HI R0, RZ, 0x3, R21 ;  /* 0x00000003ff007819 */ /* 0x000fe40000011615 */
[----:B------:R-:W4:Y:S01]  /*19960*/  S2R R21, SR_TID.X ;  /* 0x0000000000157919 */ /* 0x000f220000002100 */
[----:B0-----:R-:W-:-:S13]  /*19970*/  ISETP.NE.AND P1, PT, R8, 0x1, PT ;  /* 0x000000010800780c */ /* 0x001fda0003f25270 */
[----:B------:R-:W0:Y:S08]  /*19980*/  @P1 LDC R5, c[0x0][0x434] ;  /* 0x00010d00ff051b82 */ /* 0x000e300000000800 */
[----:B------:R-:W0:Y:S01]  /*19990*/  @P1 LDC R4, c[0x0][0x438] ;  /* 0x00010e00ff041b82 */ /* 0x000e220000000800 */
[----:B----4-:R-:W-:-:S05]  /*199a0*/  IMAD.SHL.U32 R21, R21, 0x10, RZ ;  /* 0x0000001015157824 */ /* 0x010fca00078e00ff */
[----:B------:R-:W-:Y:S02]  /*199b0*/  LOP3.LUT R21, R0, 0x70, R21, 0xf8, !PT ;  /* 0x0000007000157812 */ /* 0x000fe400078ef815 */
[----:B------:R-:W-:Y:S02]  /*199c0*/  ISETP.NE.AND P2, PT, R9, 0x3, PT ;  /* 0x000000030900780c */ /* 0x000fe40003f45270 */
[----:B------:R-:W4:Y:S01]  /*199d0*/  S2R R9, SR_TID.X ;  /* 0x0000000000097919 */ /* 0x000f220000002100 */
[----:B-1----:R-:W-:Y:S01]  /*199e0*/  IMAD.SHL.U32 R10, R10, 0x8, RZ ;  /* 0x000000080a0a7824 */ /* 0x002fe200078e00ff */
[----:B------:R-:W-:-:S04]  /*199f0*/  LOP3.LUT R18, R18, 0xffffffbf, RZ, 0xc0, !PT ;  /* 0xffffffbf12127812 */ /* 0x000fc800078ec0ff */
[----:B------:R-:W-:-:S04]  /*19a00*/  LOP3.LUT R10, R10, 0x38, RZ, 0xc0, !PT ;  /* 0x000000380a0a7812 */ /* 0x000fc800078ec0ff */
[----:B------:R-:W-:Y:S02]  /*19a10*/  LOP3.LUT R10, R10, 0x40, RZ, 0xfc, !PT ;  /* 0x000000400a0a7812 */ /* 0x000fe400078efcff */
[----:B------:R-:W-:Y:S02]  /*19a20*/  @P2 LOP3.LUT R18, R18, 0x40, RZ, 0xfc, !PT ;  /* 0x0000004012122812 */ /* 0x000fe400078efcff */
[----:B------:R-:W-:Y:S01]  /*19a30*/  ISETP.GE.AND P4, PT, R10, UR5, PT ;  /* 0x000000050a007c0c */ /* 0x000fe2000bf86270 */
[----:B----4-:R-:W-:-:S05]  /*19a40*/  IMAD.SHL.U32 R9, R9, 0x8, RZ ;  /* 0x0000000809097824 */ /* 0x010fca00078e00ff */
[----:B------:R-:W-:Y:S02]  /*19a50*/  LOP3.LUT R9, R9, 0x38, RZ, 0xc0, !PT ;  /* 0x0000003809097812 */ /* 0x000fe400078ec0ff */
[----:B------:R-:W-:Y:S02]  /*19a60*/  LOP3.LUT R18, R18, 0xfffffffe, RZ, 0xc0, !PT ;  /* 0xfffffffe12127812 */ /* 0x000fe400078ec0ff */
[----:B------:R-:W-:Y:S02]  /*19a70*/  LOP3.LUT R10, R9, 0x80, RZ, 0xfc, !PT ;  /* 0x00000080090a7812 */ /* 0x000fe400078efcff */
[----:B------:R-:W-:Y:S02]  /*19a80*/  MOV R36, RZ ;  /* 0x000000ff00247202 */ /* 0x000fe40000000f00 */
[----:B------:R-:W-:Y:S01]  /*19a90*/  ISETP.GE.AND P3, PT, R10, UR5, PT ;  /* 0x000000050a007c0c */ /* 0x000fe2000bf66270 */
[----:B------:R-:W-:Y:S01]  /*19aa0*/  UMOV UR6, 0xffffffff ;  /* 0xffffffff00067882 */ /* 0x000fe20000000000 */
[----:B--2---:R-:W-:-:S04]  /*19ab0*/  VIADD R0, R34, 0xffffffff ;  /* 0xffffffff22007836 */ /* 0x004fc80000000000 */
[----:B------:R-:W-:-:S05]  /*19ac0*/  IMAD R37, R0, 0x60, R21 ;  /* 0x0000006000257824 */ /* 0x000fca00078e0215 */
[----:B---3--:R-:W-:-:S04]  /*19ad0*/  ISETP.GE.AND P0, PT, R37, R20, PT ;  /* 0x000000142500720c */ /* 0x008fc80003f06270 */
[----:B------:R-:W-:Y:S01]  /*19ae0*/  ISETP.GT.U32.OR P0, PT, R21, 0x5f, P0 ;  /* 0x0000005f1500780c */ /* 0x000fe20000704470 */
[----:B------:R-:W-:-:S12]  /*19af0*/  IMAD.IADD R37, R37, 0x1, R32 ;  /* 0x0000000125257824 */ /* 0x000fd800078e0220 */
[----:B------:R-:W1:Y:S01]  /*19b00*/  @!P0 LDC.64 R2, c[0x0][0x428] ;  /* 0x00010a00ff028b82 */ /* 0x000e620000000a00 */
[----:B0-----:R-:W-:-:S04]  /*19b10*/  @P1 IMAD.HI.U32 R5, R37, R5, RZ ;  /* 0x0000000525051227 */ /* 0x001fc800078e00ff */
[----:B------:R-:W-:Y:S01]  /*19b20*/  IMAD.MOV.U32 R6, RZ, RZ, R37 ;  /* 0x000000ffff067224 */ /* 0x000fe200078e0025 */
[----:B------:R-:W-:Y:S02]  /*19b30*/  @P1 SHF.R.U32.HI R6, RZ, R4, R5 ;  /* 0x00000004ff061219 */ /* 0x000fe40000011605 */
[----:B------:R-:W-:Y:S02]  /*19b40*/  SHF.R.S32.HI R34, RZ, 0x1f, R29 ;  /* 0x0000001fff227819 */ /* 0x000fe4000001141d */
[--C-:B------:R-:W-:Y:S01]  /*19b50*/  @!P0 SHF.R.S32.HI R5, RZ, 0x1f, R6.reuse ;  /* 0x0000001fff058819 */ /* 0x100fe20000011406 */
[----:B------:R-:W-:Y:S02]  /*19b60*/  @!P0 IMAD.MOV.U32 R4, RZ, RZ, R6 ;  /* 0x000000ffff048224 */ /* 0x000fe400078e0006 */
[-C--:B-1----:R-:W-:Y:S02]  /*19b70*/  @!P0 IMAD R7, R34, R2.reuse, RZ ;  /* 0x0000000222078224 */ /* 0x082fe400078e02ff */
[----:B------:R-:W-:-:S04]  /*19b80*/  @!P0 IMAD.WIDE.U32 R4, R29, R2, R4 ;  /* 0x000000021d048225 */ /* 0x000fc800078e0004 */
[----:B------:R-:W-:Y:S02]  /*19b90*/  @!P0 IMAD R7, R29, R3, R7 ;  /* 0x000000031d078224 */ /* 0x000fe400078e0207 */
[----:B------:R-:W0:Y:S02]  /*19ba0*/  @!P0 LDC.64 R2, c[0x0][0x418] ;  /* 0x00010600ff028b82 */ /* 0x000e240000000a00 */
[----:B------:R-:W-:Y:S01]  /*19bb0*/  @!P0 IMAD.IADD R7, R5, 0x1, R7 ;  /* 0x0000000105078824 */ /* 0x000fe200078e0207 */
[----:B0-----:R-:W-:-:S04]  /*19bc0*/  @!P0 LEA R2, P1, R4, R2, 0x2 ;  /* 0x0000000204028211 */ /* 0x001fc800078210ff */
[----:B------:R-:W-:Y:S02]  /*19bd0*/  @!P0 LEA.HI.X R3, R4, R3, R7, 0x2, P1 ;  /* 0x0000000304038211 */ /* 0x000fe400008f1407 */
[----:B------:R-:W-:-:S03]  /*19be0*/  ISETP.GE.AND P1, PT, R9, UR4, PT ;  /* 0x0000000409007c0c */ /* 0x000fc6000bf26270 */
[----:B------:R0:W5:Y:S10]  /*19bf0*/  @!P0 LDG.E R36, desc[UR42][R2.64] ;  /* 0x0000002a02248981 */ /* 0x000174000c1e1900 */
[----:B------:R-:W-:-:S04]  /*19c00*/  @P1 LOP3.LUT R18, R18, 0x1, RZ, 0xfc, !PT ;  /* 0x0000000112121812 */ /* 0x000fc800078efcff */
[----:B------:R-:W-:-:S04]  /*19c10*/  LOP3.LUT R18, R18, 0xfffffff7, RZ, 0xc0, !PT ;  /* 0xfffffff712127812 */ /* 0x000fc800078ec0ff */
[----:B------:R-:W-:Y:S02]  /*19c20*/  @P4 LOP3.LUT R18, R18, 0x8, RZ, 0xfc, !PT ;  /* 0x0000000812124812 */ /* 0x000fe400078efcff */
[C---:B------:R-:W-:Y:S02]  /*19c30*/  ISETP.GE.AND P0, PT, R9.reuse, UR5, PT ;  /* 0x0000000509007c0c */ /* 0x040fe4000bf06270 */
[----:B------:R-:W-:Y:S02]  /*19c40*/  LOP3.LUT R18, R18, 0xffffffef, RZ, 0xc0, !PT ;  /* 0xffffffef12127812 */ /* 0x000fe400078ec0ff */
[----:B------:R-:W-:Y:S02]  /*19c50*/  LOP3.LUT R9, R9, 0xc0, RZ, 0xfc, !PT ;  /* 0x000000c009097812 */ /* 0x000fe400078efcff */
[----:B------:R-:W-:Y:S02]  /*19c60*/  LOP3.LUT R18, R18, 0xfffffffb, RZ, 0xc0, !PT ;  /* 0xfffffffb12127812 */ /* 0x000fe400078ec0ff */
[----:B------:R-:W-:-:S02]  /*19c70*/  ISETP.GE.AND P1, PT, R9, UR5, PT ;  /* 0x0000000509007c0c */ /* 0x000fc4000bf26270 */
[----:B------:R-:W-:-:S04]  /*19c80*/  @P3 LOP3.LUT R18, R18, 0x4, RZ, 0xfc, !PT ;  /* 0x0000000412123812 */ /* 0x000fc800078efcff */
[----:B------:R-:W-:Y:S01]  /*19c90*/  @P0 LOP3.LUT R18, R18, 0x10, RZ, 0xfc, !PT ;  /* 0x0000001012120812 */ /* 0x000fe200078efcff */
[----:B------:R-:W-:-:S03]  /*19ca0*/  IMAD.MOV R4, RZ, RZ, -R6 ;  /* 0x000000ffff047224 */ /* 0x000fc600078e0a06 */
[----:B------:R-:W-:Y:S01]  /*19cb0*/  LOP3.LUT R18, R18, 0xfffffffd, RZ, 0xc0, !PT ;  /* 0xfffffffd12127812 */ /* 0x000fe200078ec0ff */
[----:B------:R-:W-:-:S03]  /*19cc0*/  IMAD R37, R8, R4, R37 ;  /* 0x0000000408257224 */ /* 0x000fc600078e0225 */
[----:B------:R-:W-:Y:S01]  /*19cd0*/  @P1 LOP3.LUT R18, R18, 0x2, RZ, 0xfc, !PT ;  /* 0x0000000212121812 */ /* 0x000fe200078efcff */
[----:B0-----:R-:W-:Y:S06]  /*19ce0*/  BRA.DIV UR6, `(.L_x_14499) ;  /* 0x0000006206747947 */ /* 0x001fec000b800000 */
.L_x_14664:
[----:B------:R-:W-:Y:S02]  /*19cf0*/  SEL R6, RZ, 0x1, P0 ;  /* 0x00000001ff067807 */ /* 0x000fe40000000000 */
[----:B------:R-:W-:Y:S02]  /*19d00*/  ISETP.GT.U32.AND P0, PT, R21, 0x5f, PT ;  /* 0x0000005f1500780c */ /* 0x000fe40003f04070 */
[----:B------:R-:W-:-:S11]  /*19d10*/  LOP3.LUT R18, R18, 0xffffffdf, RZ, 0xc0, !PT ;  /* 0xffffffdf12127812 */ /* 0x000fd600078ec0ff */
[----:B------:R-:W-:Y:S01]  /*19d20*/  @P0 LOP3.LUT R18, R18, 0x20, RZ, 0xfc, !PT ;  /* 0x0000002012120812 */ /* 0x000fe200078efcff */
[----:B------:R-:W-:Y:S06]  /*19d30*/  @!P2 BRA `(.L_x_14500) ;  /* 0x000000000004a947 */ /* 0x000fec0003800000 */
[----:B------:R-:W-:Y:S01]  /*19d40*/  BPT.TRAP 0x1 ;  /* 0x000000040000795c */ /* 0x000fe20000300000 */
.L_x_14500:
[----:B------:R-:W-:Y:S01]  /*19d50*/  IMAD R33, R0, -0x60, R20 ;  /* 0xffffffa000217824 */ /* 0x000fe200078e0214 */
[----:B------:R-:W-:Y:S01]  /*19d60*/  SHF.L.U32 R0, R23, 0x1f, RZ ;  /* 0x0000001f17007819 */ /* 0x000fe200000006ff */
[----:B------:R-:W-:Y:S01]  /*19d70*/  IMAD R22, R19, 0x8, R16 ;  /* 0x0000000813167824 */ /* 0x000fe200078e0210 */
[----:B------:R-:W-:Y:S03]  /*19d80*/  BSSY B0, `(.L_x_14501) ;  /* 0x0000003000007945 */ /* 0x000fe60003800000 */
[----:B------:R-:W0:Y:S02]  /*19d90*/  SYNCS.PHASECHK.TRANS64.TRYWAIT P0, [R22+URZ+0x22840], R0 ;  /* 0x02284000160075a7 */ /* 0x000e24000800017f */
[----:B0-----:R-:W-:Y:S05]  /*19da0*/  @!P0 BRA `(.L_x_14502) ;  /* 0x0000006000788947 */ /* 0x001fea0003800000 */
.L_x_14665:
[----:B------:R-:W-:Y:S05]  /*19db0*/  BSYNC B0 ;  /* 0x0000000000007941 */ /* 0x000fea0003800000 */
.L_x_14501:
        /* <DEDUP_REMOVED lines=24> */
[----:B-1----:R-:W-:-:S04]  /*19f40*/  LOP3.LUT R4, R4, 0x7f, RZ, 0xc0, !PT ;  /* 0x0000007f04047812 */ /* 0x002fc800078ec0ff */
        /* <DEDUP_REMOVED lines=8> */
[----:B------:R-:W-:-:S03]  /*19fd0*/  @P0 LEA R7, R5, R16, 0x1 ;  /* 0x0000001005070211 */ /* 0x000fc600078e08ff */
        /* <DEDUP_REMOVED lines=50> */
.L_x_14679:
        /* <DEDUP_REMOVED lines=10> */
.L_x_14504:
        /* <DEDUP_REMOVED lines=11> */
.L_x_14505:
[----:B------:R1:W5:Y:S01]  /*1a450*/  LDL.LU R4, [R1+0x14] ;  /* 0x0000140001047983 */ /* 0x0003620000300800 */
[----:B------:R-:W-:Y:S01]  /*1a460*/  LOP3.LUT P0, RZ, R18, 0x4, RZ, 0xc0, !PT ;  /* 0x0000000412ff7812 */ /* 0x000fe2000780c0ff */
[----:B------:R1:W-:Y:S02]  /*1a470*/  SYNCS.ARRIVE.TRANS64.A1T0 RZ, [R22+URZ+0x22830], RZ ;  /* 0x022830ff16ff79a7 */ /* 0x0003e4000810003f */
[----:B0-----:R1:W5:Y:S10]  /*1a480*/  LDL.LU R3, [R1+0x8] ;  /* 0x0000080001037983 */ /* 0x0013740000300800 */
[----:B------:R-:W-:Y:S05]  /*1a490*/  WARPSYNC.ALL ;  /* 0x0000000000007948 */ /* 0x000fea0003800000 */
[----:B------:R-:W-:Y:S01]  /*1a4a0*/  ULDC.64 UR4, c[0x0][0xa00] ;  /* 0x0002800000047ab9 */ /* 0x000fe20000000a00 */
[----:B------:R-:W-:Y:S01]  /*1a4b0*/  SEL R2, RZ, 0x4, P0 ;  /* 0x00000004ff027807 */ /* 0x000fe20000000000 */
[----:B------:R-:W-:Y:S01]  /*1a4c0*/  BSSY B6, `(.L_x_14506) ;  /* 0x0000029000067945 */ /* 0x000fe20003800000 */
[----:B------:R-:W-:Y:S01]  /*1a4d0*/  BAR.SYNC.DEFER_BLOCKING 0x8, 0x180 ;  /* 0x0206000000007b1d */ /* 0x000fe20000010000 */
[----:B------:R-:W-:Y:S02]  /*1a4e0*/  ISETP.NE.U32.AND P0, PT, RZ, UR4, PT ;  /* 0x00000004ff007c0c */ /* 0x000fe4000bf05070 */
[----:B------:R-:W-:-:S02]  /*1a4f0*/  LOP3.LUT P2, RZ, R18, 0x8, RZ, 0xc0, !PT ;  /* 0x0000000812ff7812 */ /* 0x000fc4000784c0ff */
[----:B------:R-:W-:Y:S01]  /*1a500*/  ISETP.NE.AND.EX P0, PT, RZ, UR5, PT, P0 ;  /* 0x00000005ff007c0c */ /* 0x000fe2000bf05300 */
[----:B------:R-:W-:Y:S01]  /*1a510*/  ULDC.64 UR4, c[0x0][0x298] ;  /* 0x0000a60000047ab9 */ /* 0x000fe20000000a00 */
[----:B------:R-:W-:Y:S02]  /*1a520*/  LOP3.LUT P1, RZ, R18, 0x2, RZ, 0xc0, !PT ;  /* 0x0000000212ff7812 */ /* 0x000fe4000782c0ff */
[----:B------:R-:W-:Y:S02]  /*1a530*/  SEL R0, RZ, 0x2, P2 ;  /* 0x00000002ff007807 */ /* 0x000fe40001000000 */
[----:B------:R-:W-:Y:S02]  /*1a540*/  SEL R5, R35, RZ, !P0 ;  /* 0x000000ff23057207 */ /* 0x000fe40004000000 */
[----:B------:R-:W-:Y:S02]  /*1a550*/  IADD3 R0, R2, R0, R6 ;  /* 0x0000000002007210 */ /* 0x000fe40007ffe006 */
[----:B------:R-:W-:Y:S01]  /*1a560*/  SEL R35, RZ, 0x8, P1 ;  /* 0x00000008ff237807 */ /* 0x000fe20000800000 */
[----:B------:R0:W-:Y:S04]  /*1a570*/  STL [R1], R5 ;  /* 0x0000000501007387 */ /* 0x0001e80000100800 */
[----:B------:R-:W-:Y:S01]  /*1a580*/  IMAD.IADD R35, R0, 0x1, R35 ;  /* 0x0000000100237824 */ /* 0x000fe200078e0223 */
[----:B-----5:R-:W-:-:S02]  /*1a590*/  SEL R2, R4, RZ, !P0 ;  /* 0x000000ff04027207 */ /* 0x020fc40004000000 */
[----:B------:R-:W-:Y:S01]  /*1a5a0*/  SHF.R.S32.HI R0, RZ, 0x1f, R3 ;  /* 0x0000001fff007819 */ /* 0x000fe20000011403 */
[C---:B0-----:R-:W-:Y:S02]  /*1a5b0*/  IMAD.WIDE.U32 R4, R3.reuse, UR4, RZ ;  /* 0x0000000403047c25 */ /* 0x041fe4000f8e00ff */
[----:B------:R0:W-:Y:S02]  /*1a5c0*/  STL [R1+0x14], R2 ;  /* 0x0000140201007387 */ /* 0x0001e40000100800 */
[----:B------:R-:W-:Y:S02]  /*1a5d0*/  IMAD R0, R0, UR4, RZ ;  /* 0x0000000400007c24 */ /* 0x000fe4000f8e02ff */
[----:B------:R2:W-:Y:S02]  /*1a5e0*/  STL.64 [R1+0x18], R4 ;  /* 0x0000180401007387 */ /* 0x0005e40000100a00 */
[----:B------:R-:W-:Y:S02]  /*1a5f0*/  IMAD R0, R3, UR5, R0 ;  /* 0x0000000503007c24 */ /* 0x000fe4000f8e0200 */
[----:B0-----:R-:W-:-:S02]  /*1a600*/  VIADD R2, R16, 0x18400 ;  /* 0x0001840010027836 */ /* 0x001fc40000000000 */
[----:B------:R-:W-:-:S03]  /*1a610*/  IMAD.IADD R0, R5, 0x1, R0 ;  /* 0x0000000105007824 */ /* 0x000fc600078e0200 */
[----:B------:R-:W-:Y:S02]  /*1a620*/  LOP3.LUT P0, RZ, R2, 0x3ff, RZ, 0xc0, !PT ;  /* 0x000003ff02ff7812 */ /* 0x000fe4000780c0ff */
[----:B------:R2:W-:Y:S11]  /*1a630*/  STL [R1+0x8], R0 ;  /* 0x0000080001007387 */ /* 0x0005f60000100800 */
[----:B--2---:R-:W-:Y:S05]  /*1a640*/  @!P0 BRA `(.L_x_14507) ;  /* 0x0000000000408947 */ /* 0x004fea0003800000 */
        /* <DEDUP_REMOVED lines=16> */
.L_x_14507:
[----:B------:R-:W-:Y:S05]  /*1a750*/  BSYNC B6 ;  /* 0x0000000000067941 */ /* 0x000fea0003800000 */
.L_x_14506:
[----:B------:R-:W2:Y:S01]  /*1a760*/  LDL.LU R0, [R1+0x8] ;  /* 0x0000080001007983 */ /* 0x000ea20000300800 */
[----:B------:R-:W-:Y:S01]  /*1a770*/  ULDC.64 UR4, c[0x0][0x2d8] ;  /* 0x0000b60000047ab9 */ /* 0x000fe20000000a00 */
[----:B------:R-:W0:Y:S02]  /*1a780*/  LDC R7, c[0x0][0x448] ;  /* 0x00011200ff077b82 */ /* 0x000e240000000800 */
[----:B------:R-:W2:Y:S04]  /*1a790*/  LDL.LU.64 R2, [R1+0x18] ;  /* 0x0000180001027983 */ /* 0x000ea80000300a00 */
[----:B------:R-:W3:Y:S04]  /*1a7a0*/  LDL.LU R20, [R1+0x14] ;  /* 0x0000140001147983 */ /* 0x000ee80000300800 */
[----:B------:R-:W4:Y:S04]  /*1a7b0*/  LDL.LU R21, [R1] ;  /* 0x0000000001157983 */ /* 0x000f280000300800 */
[----:B------:R0:W5:Y:S02]  /*1a7c0*/  LDL R8, [R1+0x4] ;  /* 0x0000040001087983 */ /* 0x0001640000100800 */
[----:B0-----:R-:W-:-:S13]  /*1a7d0*/  ISETP.NE.AND P0, PT, R7, 0x1, PT ;  /* 0x000000010700780c */ /* 0x001fda0003f05270 */
        /* <DEDUP_REMOVED lines=11> */
[----:B------:R-:W-:Y:S02]  /*1a890*/  IMAD.IADD R3, R3, 0x1, R0 ;  /* 0x0000000103037824 */ /* 0x000fe400078e0200 */
[----:B------:R-:W4:Y:S01]  /*1a8a0*/  @P0 LDC R0, c[0x0][0x450] ;  /* 0x00011400ff000b82 */ /* 0x000f220000000800 */
        /* <DEDUP_REMOVED lines=9> */
[----:B----4-:R-:W-:Y:S01]  /*1a940*/  @P0 SHF.R.U32.HI R4, RZ, R0, R6 ;  /* 0x00000000ff040219 */ /* 0x010fe20000011606 */
        /* <DEDUP_REMOVED lines=26> */
[----:B-----5:R-:W-:Y:S01]  /*1aaf0*/  IMAD R5, R20, R7, RZ ;  /* 0x0000000714057224 */ /* 0x020fe200078e02ff */
[----:B------:R-:W-:Y:S02]  /*1ab00*/  LEA R25, R25, R10, 0x7 ;  /* 0x0000000a19197211 */ /* 0x000fe400078e38ff */
[----:B------:R-:W2:Y:S02]  /*1ab10*/  SHFL.IDX PT, R2, R4, RZ, 0x181f ;  /* 0x00181fff04027589 */ /* 0x000ea400000e0000 */
[C---:B------:R-:W-:Y:S01]  /*1ab20*/  ISETP.GE.AND P0, PT, R25.reuse, R5, PT ;  /* 0x000000051900720c */ /* 0x040fe20003f06270 */
[----:B------:R-:W-:-:S12]  /*1ab30*/  VIADD R6, R25, 0x10 ;  /* 0x0000001019067836 */ /* 0x000fd80000000000 */
[----:B0-----:R-:W-:-:S05]  /*1ab40*/  @!P0 LEA R3, P2, R9, R3, 0x1 ;  /* 0x0000000309038211 */ /* 0x001fca00078408ff */
[----:B--2---:R-:W-:-:S05]  /*1ab50*/  @!P0 IMAD.X R2, RZ, RZ, R2, P2 ;  /* 0x000000ffff028224 */ /* 0x004fca00010e0602 */
        /* <DEDUP_REMOVED lines=49> */
[----:B0-----:R-:W-:-:S04]  /*1ae70*/  @!P0 LEA R3, P2, R9, R3, 0x1 ;  /* 0x0000000309038211 */ /* 0x001fc800078408ff */
[----:B--2---:R-:W-:-:S04]  /*1ae80*/  @!P0 IADD3.X R2, RZ, R2, RZ, P2, !PT ;  /* 0x00000002ff028210 */ /* 0x004fc800017fe4ff */
[----:B------:R-:W-:-:S04]  /*1ae90*/  @!P0 LOP3.LUT R3, R3, R2, RZ, 0x3c, !PT ;  /* 0x0000000203038212 */ /* 0x000fc800078e3cff */
[----:B------:R-:W-:-:S04]  /*1aea0*/  @!P0 LOP3.LUT R2, R3, R2, RZ, 0x3c, !PT ;  /* 0x0000000203028212 */ /* 0x000fc800078e3cff */
[----:B------:R-:W-:-:S05]  /*1aeb0*/  @!P0 LOP3.LUT R3, R3, R2, RZ, 0x3c, !PT ;  /* 0x0000000203038212 */ /* 0x000fca00078e3cff */
[----:B------:R0:W-:Y:S01]  /*1aec0*/  @!P0 LDGSTS.E.BYPASS.LTC128B.128 [R8+0x1ac00], desc[UR42][R2.64], !P1 ;  /* 0x1ac0000002088fae */ /* 0x0001e2000c901d6a */
[----:B------:R-:W-:-:S03]  /*1aed0*/  ISETP.GE.AND P0, PT, R6, R5, PT ;  /* 0x000000050600720c */ /* 0x000fc60003f06270 */
[----:B0-----:R-:W0:Y:S04]  /*1aee0*/  SHFL.IDX PT, R3, R0, 0x6, 0x181f ;  /* 0x00d81f0000037f89 */ /* 0x001e2800000e0000 */
[----:B------:R-:W2:Y:S04]  /*1aef0*/  SHFL.IDX PT, R2, R4, 0x6, 0x181f ;  /* 0x00d81f0004027f89 */ /* 0x000ea800000e0000 */
[----:B------:R-:W3:Y:S04]  /*1af00*/  SHFL.IDX PT, R4, R4, 0x7, 0x181f ;  /* 0x00f81f0004047f89 */ /* 0x000ee800000e0000 */
[----:B------:R-:W4:Y:S01]  /*1af10*/  SHFL.IDX PT, R0, R0, 0x7, 0x181f ;  /* 0x00f81f0000007f89 */ /* 0x000f2200000e0000 */
[----:B0-----:R-:W-:-:S05]  /*1af20*/  @!P0 LEA R3, P2, R9, R3, 0x1 ;  /* 0x0000000309038211 */ /* 0x001fca00078408ff */
[----:B--2---:R-:W-:-:S05]  /*1af30*/  @!P0 IMAD.X R2, RZ, RZ, R2, P2 ;  /* 0x000000ffff028224 */ /* 0x004fca00010e0602 */
[----:B------:R-:W-:-:S04]  /*1af40*/  @!P0 LOP3.LUT R3, R3, R2, RZ, 0x3c, !PT ;  /* 0x0000000203038212 */ /* 0x000fc800078e3cff */
[----:B------:R-:W-:-:S04]  /*1af50*/  @!P0 LOP3.LUT R2, R3, R2, RZ, 0x3c, !PT ;  /* 0x0000000203028212 */ /* 0x000fc800078e3cff */
[----:B------:R-:W-:-:S05]  /*1af60*/  @!P0 LOP3.LUT R3, R3, R2, RZ, 0x3c, !PT ;  /* 0x0000000203038212 */ /* 0x000fca00078e3cff */
[----:B---34-:R2:W-:Y:S02]  /*1af70*/  @!P0 LDGSTS.E.BYPASS.LTC128B.128 [R8+0x1b400], desc[UR42][R2.64], !P1 ;  /* 0x1b40000002088fae */ /* 0x0185e4000c901d6a */
.L_x_14696:
        /* <DEDUP_REMOVED lines=10> */
.L_x_14509:
        /* <DEDUP_REMOVED lines=18> */
.L_x_14697:
[----:B------:R-:W-:Y:S05]  /*1b140*/  BSYNC B0 ;  /* 0x0000000000007941 */ /* 0x000fea0003800000 */
.L_x_14510:
[----:B------:R-:W-:-:S05]  /*1b150*/  IMAD.U32 R0, RZ, RZ, UR38 ;  /* 0x00000026ff007e24 */ /* 0x000fca000f8e00ff */
[----:B------:R-:W-:-:S13]  /*1b160*/  ISETP.NE.AND P0, PT, R0, 0x3, PT ;  /* 0x000000030000780c */ /* 0x000fda0003f05270 */
[----:B------:R-:W-:Y:S05]  /*1b170*/  @!P0 BRA `(.L_x_14512) ;  /* 0x0000000000048947 */ /* 0x000fea0003800000 */
[----:B------:R-:W-:Y:S01]  /*1b180*/  BPT.TRAP 0x1 ;  /* 0x000000040000795c */ /* 0x000fe20000300000 */
.L_x_14512:
[----:B0-----:R-:W-:Y:S01]  /*1b190*/  SHF.L.U32 R3, R23, 0x1f, RZ ;  /* 0x0000001f17037819 */ /* 0x001fe200000006ff */
[----:B------:R-:W-:Y:S03]  /*1b1a0*/  BSSY B0, `(.L_x_14513) ;  /* 0x0000003000007945 */ /* 0x000fe60003800000 */
[----:B------:R-:W0:Y:S02]  /*1b1b0*/  SYNCS.PHASECHK.TRANS64.TRYWAIT P0, [R22+URZ+0x22860], R3 ;  /* 0x02286003160075a7 */ /* 0x000e24000800017f */
[----:B0-----:R-:W-:Y:S05]  /*1b1c0*/  @!P0 BRA `(.L_x_14514) ;  /* 0x00000060003c8947 */ /* 0x001fea0003800000 */
.L_x_14698:
[----:B------:R-:W-:Y:S05]  /*1b1d0*/  BSYNC B0 ;  /* 0x0000000000007941 */ /* 0x000fea0003800000 */
.L_x_14513:
[----:B------:R-:W2:Y:S01]  /*1b1e0*/  LDL.LU R0, [R1+0x28] ;  /* 0x0000280001007983 */ /* 0x000ea20000300800 */
[----:B------:R-:W-:Y:S01]  /*1b1f0*/  ULDC.64 UR4, c[0x0][0x328] ;  /* 0x0000ca0000047ab9 */ /* 0x000fe20000000a00 */
[----:B------:R-:W-:Y:S02]  /*1b200*/  ULDC.64 UR6, c[0x0][0x318] ;  /* 0x0000c60000067ab9 */ /* 0x000fe40000000a00 */
[----:B------:R-:W3:Y:S01]  /*1b210*/  LDL.LU R4, [R1+0x2c] ;  /* 0x00002c0001047983 */ /* 0x000ee20000300800 */
[----:B0-----:R-:W-:-:S04]  /*1b220*/  IMAD.WIDE.U32 R2, R37, UR4, RZ ;  /* 0x0000000425027c25 */ /* 0x001fc8000f8e00ff */
[----:B--2---:R-:W-:-:S04]  /*1b230*/  IMAD R0, R0, UR4, RZ ;  /* 0x0000000400007c24 */ /* 0x004fc8000f8e02ff */
[----:B------:R-:W-:Y:S01]  /*1b240*/  IMAD R5, R37, UR5, R0 ;  /* 0x0000000525057c24 */ /* 0x000fe2000f8e0200 */
[----:B------:R-:W-:-:S03]  /*1b250*/  ULDC.64 UR4, c[0x0][0x338] ;  /* 0x0000ce0000047ab9 */ /* 0x000fc60000000a00 */
[----:B------:R-:W-:Y:S02]  /*1b260*/  IMAD.IADD R3, R3, 0x1, R5 ;  /* 0x0000000103037824 */ /* 0x000fe400078e0205 */
[----:B---3--:R-:W-:Y:S02]  /*1b270*/  IMAD R5, R4, UR4, RZ ;  /* 0x0000000404057c24 */ /* 0x008fe4000f8e02ff */
        /* <DEDUP_REMOVED lines=15> */
[----:B------:R-:W2:Y:S01]  /*1b370*/  SHFL.IDX PT, R14, R5, RZ, 0x181f ;  /* 0x00181fff050e7589 */ /* 0x000ea200000e0000 */
[----:B------:R-:W-:Y:S02]  /*1b380*/  ISETP.NE.U32.AND P3, PT, R7, 0x1, PT ;  /* 0x000000010700780c */ /* 0x000fe40003f65070 */
[----:B------:R-:W-:Y:S01]  /*1b390*/  LOP3.LUT P1, RZ, R35, 0x4, RZ, 0xc0, !PT ;  /* 0x0000000423ff7812 */ /* 0x000fe2000782c0ff */
[----:B------:R-:W3:Y:S01]  /*1b3a0*/  SHFL.IDX PT, R3, R6, RZ, 0x181f ;  /* 0x00181fff06037589 */ /* 0x000ee200000e0000 */
[----:B0-----:R-:W-:-:S05]  /*1b3b0*/  IMAD.SHL.U32 R2, R2, 0x8, RZ ;  /* 0x0000000802027824 */ /* 0x001fca00078e00ff */
[----:B------:R-:W-:-:S04]  /*1b3c0*/  LOP3.LUT R2, R2, 0x38, RZ, 0xc0, !PT ;  /* 0x0000003802027812 */ /* 0x000fc800078ec0ff */
[----:B------:R-:W-:-:S04]  /*1b3d0*/  SHF.L.U32 R0, R2, 0x1, RZ ;  /* 0x0000000102007819 */ /* 0x000fc800000006ff */
        /* <DEDUP_REMOVED lines=37> */
[----:B------:R-:W-:Y:S04]  /*1b630*/  SHFL.IDX PT, R14, R5, 0x4, 0x181f ;  /* 0x00981f00050e7f89 */ /* 0x000fe800000e0000 */
[----:B0-----:R-:W0:Y:S02]  /*1b640*/  SHFL.IDX PT, R3, R6, 0x3, 0x181f ;  /* 0x00781f0006037f89 */ /* 0x001e2400000e0000 */
[----:B0-----:R-:W-:Y:S01]  /*1b650*/  IMAD.X R9, RZ, RZ, R3, P4 ;  /* 0x000000ffff097224 */ /* 0x001fe200020e0603 */
[C---:B------:R-:W-:Y:S01]  /*1b660*/  ISETP.LT.OR P4, PT, R33.reuse, 0x31, P3 ;  /* 0x000000312100780c */ /* 0x040fe20001f81670 */
[----:B------:R-:W0:Y:S04]  /*1b670*/  SHFL.IDX PT, R3, R6, 0x4, 0x181f ;  /* 0x00981f0006037f89 */ /* 0x000e2800000e0000 */
[----:B------:R-:W2:Y:S08]  /*1b680*/  SHFL.IDX PT, R6, R6, 0x5, 0x181f ;  /* 0x00b81f0006067f89 */ /* 0x000eb000000e0000 */
        /* <DEDUP_REMOVED lines=8> */
[----:B------:R3:W4:Y:S02]  /*1b710*/  SHFL.IDX PT, R14, R5, 0x5, 0x181f ;  /* 0x00b81f00050e7f89 */ /* 0x00072400000e0000 */
        /* <DEDUP_REMOVED lines=9> */
.L_x_14712:
[C---:B------:R-:W-:Y:S02]  /*1b7b0*/  ISETP.LT.OR P3, PT, R33.reuse, 0x51, P3 ;  /* 0x000000512100780c */ /* 0x040fe40001f61670 */
[C---:B------:R-:W-:Y:S02]  /*1b7c0*/  ISETP.LT.OR P2, PT, R33.reuse, 0x51, !P2 ;  /* 0x000000512100780c */ /* 0x040fe40005741670 */
[C---:B------:R-:W-:Y:S02]  /*1b7d0*/  ISETP.LT.OR P1, PT, R33.reuse, 0x51, !P1 ;  /* 0x000000512100780c */ /* 0x040fe40004f21670 */
[----:B0--3--:R-:W-:Y:S02]  /*1b7e0*/  IADD3 R2, P4, R14, R0, RZ ;  /* 0x000000000e027210 */ /* 0x009fe40007f9e0ff */
        /* <DEDUP_REMOVED lines=11> */
.L_x_14516:
        /* <DEDUP_REMOVED lines=11> */
.L_x_14517:
[----:B------:R-:W2:Y:S01]  /*1b950*/  LDL.LU R2, [R1+0x20] ;  /* 0x0000200001027983 */ /* 0x000ea20000300800 */
[----:B------:R0:W-:Y:S01]  /*1b960*/  SYNCS.ARRIVE.TRANS64.A1T0 RZ, [R22+URZ+0x22850], RZ ;  /* 0x022850ff16ff79a7 */ /* 0x0001e2000810003f */
[----:B------:R-:W-:Y:S01]  /*1b970*/  BSSY B0, `(.L_x_14518) ;  /* 0x00000dc000007945 */ /* 0x000fe20003800000 */
[----:B--2---:R-:W-:-:S05]  /*1b980*/  VIADD R10, R2, 0xfffffffe ;  /* 0xfffffffe020a7836 */ /* 0x004fca0000000000 */
[----:B------:R-:W-:-:S13]  /*1b990*/  ISETP.GE.AND P0, PT, R10, R31, PT ;  /* 0x0000001f0a00720c */ /* 0x000fda0003f06270 */
[----:B0-----:R-:W-:Y:S05]  /*1b9a0*/  @!P0 BRA `(.L_x_14519) ;  /* 0x0000000c00608947 */ /* 0x001fea0003800000 */
.L_x_14532:
[----:B0-----:R-:W0:Y:S01]  /*1b9b0*/  S2R R2, SR_TID.X ;  /* 0x0000000000027919 */ /* 0x001e220000002100 */
[----:B--2---:R-:W2:Y:S01]  /*1b9c0*/  LDC R8, c[0x0][0x430] ;  /* 0x00010c00ff087b82 */ /* 0x004ea20000000800 */
[----:B------:R-:W-:Y:S01]  /*1b9d0*/  IMAD R9, R10, 0x60, R32 ;  /* 0x000000600a097824 */ /* 0x000fe200078e0220 */
[----:B---3--:R-:W3:Y:S01]  /*1b9e0*/  S2R R4, SR_TID.X ;  /* 0x0000000000047919 */ /* 0x008ee20000002100 */
[----:B------:R-:W-:Y:S01]  /*1b9f0*/  VIADD R19, R19, 0x1 ;  /* 0x0000000113137836 */ /* 0x000fe20000000000 */
[----:B--2---:R-:W-:Y:S02]  /*1ba00*/  ISETP.NE.AND P0, PT, R8, 0x1, PT ;  /* 0x000000010800780c */ /* 0x004fe40003f05270 */
[----:B0-----:R-:W-:Y:S01]  /*1ba10*/  LOP3.LUT R2, R2, 0x7f, RZ, 0xc0, !PT ;  /* 0x0000007f02027812 */ /* 0x001fe200078ec0ff */
[----:B---3--:R-:W-:-:S03]  /*1ba20*/  IMAD.SHL.U32 R4, R4, 0x10, RZ ;  /* 0x0000001004047824 */ /* 0x008fc600078e00ff */
[----:B------:R-:W-:-:S07]  /*1ba30*/  SHF.R.U32.HI R2, RZ, 0x3, R2 ;  /* 0x00000003ff027819 */ /* 0x000fce0000011602 */
[----:B------:R-:W0:Y:S01]  /*1ba40*/  @P0 LDC R3, c[0x0][0x438] ;  /* 0x00010e00ff030b82 */ /* 0x000e220000000800 */
[----:B------:R-:W-:-:S04]  /*1ba50*/  LOP3.LUT R4, R2, 0x70, R4, 0xf8, !PT ;  /* 0x0000007002047812 */ /* 0x000fc800078ef804 */
[----:B------:R-:W-:-:S03]  /*1ba60*/  ISETP.GT.U32.AND P1, PT, R4, 0x5f, PT ;  /* 0x0000005f0400780c */ /* 0x000fc60003f24070 */
[----:B------:R-:W2:Y:S01]  /*1ba70*/  @P0 LDC R2, c[0x0][0x434] ;  /* 0x00010d00ff020b82 */ /* 0x000ea20000000800 */
[----:B------:R-:W-:-:S05]  /*1ba80*/  IADD3 R9, R4, R9, RZ ;  /* 0x0000000904097210 */ /* 0x000fca0007ffe0ff */
[----:B------:R-:W-:-:S04]  /*1ba90*/  IMAD.MOV.U32 R11, RZ, RZ, R9 ;  /* 0x000000ffff0b7224 */ /* 0x000fc800078e0009 */
[----:B------:R-:W3:Y:S08]  /*1baa0*/  @!P1 LDC.64 R4, c[0x0][0x428] ;  /* 0x00010a00ff049b82 */ /* 0x000ef00000000a00 */
[----:B------:R-:W4:Y:S01]  /*1bab0*/  @!P1 LDC.64 R6, c[0x0][0x418] ;  /* 0x00010600ff069b82 */ /* 0x000f220000000a00 */
[----:B--2---:R-:W-:-:S05]  /*1bac0*/  @P0 IMAD.HI.U32 R2, R9, R2, RZ ;  /* 0x0000000209020227 */ /* 0x004fca00078e00ff */
[----:B0-----:R-:W-:-:S04]  /*1bad0*/  @P0 SHF.R.U32.HI R11, RZ, R3, R2 ;  /* 0x00000003ff0b0219 */ /* 0x001fc80000011602 */
[----:B------:R-:W-:Y:S01]  /*1bae0*/  @!P1 SHF.R.S32.HI R3, RZ, 0x1f, R11 ;  /* 0x0000001fff039819 */ /* 0x000fe2000001140b */
[----:B---3--:R-:W-:-:S04]  /*1baf0*/  @!P1 IMAD R2, R34, R4, RZ ;  /* 0x0000000422029224 */ /* 0x008fc800078e02ff */
[----:B------:R-:W-:Y:S02]  /*1bb00*/  @!P1 IMAD R5, R29, R5, R2 ;  /* 0x000000051d059224 */ /* 0x000fe400078e0202 */
[----:B------:R-:W-:-:S04]  /*1bb10*/  @!P1 IMAD.MOV.U32 R2, RZ, RZ, R11 ;  /* 0x000000ffff029224 */ /* 0x000fc800078e000b */
[----:B------:R-:W-:-:S04]  /*1bb20*/  @!P1 IMAD.WIDE.U32 R2, R29, R4, R2 ;  /* 0x000000041d029225 */ /* 0x000fc800078e0002 */
[----:B------:R-:W-:Y:S01]  /*1bb30*/  @!P1 IMAD.IADD R5, R5, 0x1, R3 ;  /* 0x0000000105059824 */ /* 0x000fe200078e0203 */
[C---:B----4-:R-:W-:Y:S01]  /*1bb40*/  @!P1 LEA R6, P0, R2.reuse, R6, 0x2 ;  /* 0x0000000602069211 */ /* 0x050fe200078010ff */
        /* <DEDUP_REMOVED lines=17> */
.L_x_14520:
[----:B------:R-:W-:Y:S01]  /*1bc60*/  IMAD R6, R19, 0x8, R16 ;  /* 0x0000000813067824 */ /* 0x000fe200078e0210 */
[----:B-1----:R-:W-:Y:S01]  /*1bc70*/  SHF.L.U32 R22, R23, 0x1f, RZ ;  /* 0x0000001f17167819 */ /* 0x002fe200000006ff */
[----:B------:R-:W-:Y:S01]  /*1bc80*/  BSSY B1, `(.L_x_14521) ;  /* 0x0000004000017945 */ /* 0x000fe20003800000 */
[----:B------:R-:W-:Y:S02]  /*1bc90*/  SHF.R.S32.HI R20, RZ, 0x1f, R5 ;  /* 0x0000001fff147819 */ /* 0x000fe40000011405 */
[----:B------:R-:W0:Y:S02]  /*1bca0*/  SYNCS.PHASECHK.TRANS64.TRYWAIT P0, [R6+URZ+0x22840], R22 ;  /* 0x02284016060075a7 */ /* 0x000e24000800017f */
[----:B0-----:R-:W-:Y:S05]  /*1bcb0*/  @!P0 BRA `(.L_x_14522) ;  /* 0x0000005c00dc8947 */ /* 0x001fea0003800000 */
.L_x_14713:
[----:B------:R-:W-:Y:S05]  /*1bcc0*/  BSYNC B1 ;  /* 0x0000000000017941 */ /* 0x000fea0003800000 */
.L_x_14521:
[----:B------:R-:W-:Y:S01]  /*1bcd0*/  ULDC.64 UR4, c[0x0][0x300] ;  /* 0x0000c00000047ab9 */ /* 0x000fe20000000a00 */
[----:B-----5:R-:W-:Y:S01]  /*1bce0*/  SHF.R.S32.HI R21, RZ, 0x1f, R4 ;  /* 0x0000001fff157819 */ /* 0x020fe20000011404 */
[----:B------:R-:W-:Y:S01]  /*1bcf0*/  IMAD R2, R20, UR4, RZ ;  /* 0x0000000414027c24 */ /* 0x000fe2000f8e02ff */
[----:B------:R-:W-:Y:S01]  /*1bd00*/  ULDC.64 UR6, c[0x0][0x2e8] ;  /* 0x0000ba0000067ab9 */ /* 0x000fe20000000a00 */
[----:B------:R-:W-:Y:S02]  /*1bd10*/  LOP3.LUT P1, RZ, R18, 0x1, RZ, 0xc0, !PT ;  /* 0x0000000112ff7812 */ /* 0x000fe4000782c0ff */
        /* <DEDUP_REMOVED lines=45> */
.L_x_14727:
        /* <DEDUP_REMOVED lines=8> */
.L_x_14524:
        /* <DEDUP_REMOVED lines=11> */
.L_x_14525:
[----:B------:R2:W-:Y:S01]  /*1c120*/  SYNCS.ARRIVE.TRANS64.A1T0 RZ, [R6+URZ+0x22830], RZ ;  /* 0x022830ff06ff79a7 */ /* 0x0005e2000810003f */
[----:B------:R-:W-:Y:S05]  /*1c130*/  @!P3 BRA `(.L_x_14526) ;  /* 0x000000000004b947 */ /* 0x000fea0003800000 */
[----:B------:R-:W-:Y:S01]  /*1c140*/  BPT.TRAP 0x1 ;  /* 0x000000040000795c */ /* 0x000fe20000300000 */
.L_x_14526:
[----:B------:R-:W3:Y:S01]  /*1c150*/  SYNCS.PHASECHK.TRANS64.TRYWAIT P0, [R6+URZ+0x22860], R22 ;  /* 0x02286016060075a7 */ /* 0x000ee2000800017f */
[----:B------:R-:W-:Y:S04]  /*1c160*/  BSSY B1, `(.L_x_14527) ;  /* 0x0000002000017945 */ /* 0x000fe80003800000 */
[----:B---3--:R-:W-:Y:S05]  /*1c170*/  @!P0 BRA `(.L_x_14528) ;  /* 0x0000006000648947 */ /* 0x008fea0003800000 */
.L_x_14728:
[----:B------:R-:W-:Y:S05]  /*1c180*/  BSYNC B1 ;  /* 0x0000000000017941 */ /* 0x000fea0003800000 */
.L_x_14527:
[----:B------:R-:W-:Y:S01]  /*1c190*/  ULDC.64 UR4, c[0x0][0x328] ;  /* 0x0000ca0000047ab9 */ /* 0x000fe20000000a00 */
[----:B------:R-:W-:Y:S01]  /*1c1a0*/  ULDC.64 UR6, c[0x0][0x318] ;  /* 0x0000c60000067ab9 */ /* 0x000fe20000000a00 */
[----:B------:R-:W-:Y:S01]  /*1c1b0*/  IMAD R20, R20, UR4, RZ ;  /* 0x0000000414147c24 */ /* 0x000fe2000f8e02ff */
[C---:B------:R-:W-:Y:S01]  /*1c1c0*/  LOP3.LUT P5, RZ, R18.reuse, 0x10, RZ, 0xc0, !PT ;  /* 0x0000001012ff7812 */ /* 0x040fe200078ac0ff */
[C---:B------:R-:W-:Y:S01]  /*1c1d0*/  IMAD.WIDE.U32 R2, R5.reuse, UR4, RZ ;  /* 0x0000000405027c25 */ /* 0x040fe2000f8e00ff */
        /* <DEDUP_REMOVED lines=11> */
[----:B------:R-:W-:-:S03]  /*1c290*/  IADD3 R3, R3, R21, RZ ;  /* 0x0000001503037210 */ /* 0x000fc60007ffe0ff */
        /* <DEDUP_REMOVED lines=49> */
.L_x_14742:
        /* <DEDUP_REMOVED lines=11> */
.L_x_14530:
        /* <DEDUP_REMOVED lines=11> */
.L_x_14531:
[----:B------:R0:W-:Y:S01]  /*1c710*/  SYNCS.ARRIVE.TRANS64.A1T0 RZ, [R6+URZ+0x22850], RZ ;  /* 0x022850ff06ff79a7 */ /* 0x0001e2000810003f */
[----:B------:R-:W-:Y:S05]  /*1c720*/  @P2 BRA `(.L_x_14532) ;  /* 0xfffffff000a02947 */ /* 0x000fea000383ffff */
.L_x_14519:
[----:B------:R-:W-:Y:S05]  /*1c730*/  BSYNC B0 ;  /* 0x0000000000007941 */ /* 0x000fea0003800000 */
.L_x_14518:
[----:B------:R-:W4:Y:S01]  /*1c740*/  S2R R2, SR_TID.X ;  /* 0x0000000000027919 */ /* 0x000f220000002100 */
[----:B------:R-:W-:Y:S01]  /*1c750*/  VIADD R19, R19, 0x1 ;  /* 0x0000000113137836 */ /* 0x000fe20000000000 */
[----:B------:R-:W-:Y:S04]  /*1c760*/  BSSY B0, `(.L_x_14533) ;  /* 0x0000012000007945 */ /* 0x000fe80003800000 */
[----:B------:R-:W-:-:S04]  /*1c770*/  ISETP.NE.AND P0, PT, R19, 0x2, PT ;  /* 0x000000021300780c */ /* 0x000fc80003f05270 */
[----:B------:R-:W-:Y:S02]  /*1c780*/  SEL R0, RZ, 0x1, P0 ;  /* 0x00000001ff007807 */ /* 0x000fe40000000000 */
        /* <DEDUP_REMOVED lines=10> */
[----:B0-23--:R-:W0:Y:S02]  /*1c830*/  S2R R6, SR_LTMASK ;  /* 0x0000000000067919 */ /* 0x00de240000003900 */
[----:B0-----:R-:W-:-:S04]  /*1c840*/  LOP3.LUT R6, R6, UR4, RZ, 0xc0, !PT ;  /* 0x0000000406067c12 */ /* 0x001fc8000f8ec0ff */
[----:B------:R-:W0:Y:S01]  /*1c850*/  POPC R7, R6 ;  /* 0x0000000600077309 */ /* 0x000e220000000000 */
[----:B----4-:R-:W0:Y:S02]  /*1c860*/  SHFL.IDX PT, R4, R3, R4, 0x1f ;  /* 0x00001f0403047589 */ /* 0x010e2400000e0000 */
[----:B0-----:R-:W-:-:S07]  /*1c870*/  IADD3 R24, R4, UR37, R7 ;  /* 0x0000002504187c10 */ /* 0x001fce000fffe007 */
.L_x_14534:
[----:B------:R-:W-:Y:S05]  /*1c880*/  BSYNC B0 ;  /* 0x0000000000007941 */ /* 0x000fea0003800000 */
.L_x_14533:
[----:B------:R-:W-:Y:S02]  /*1c890*/  LOP3.LUT R23, R23, R0, RZ, 0x3c, !PT ;  /* 0x0000000017177212 */ /* 0x000fe400078e3cff */
[----:B------:R-:W-:-:S07]  /*1c8a0*/  SEL R19, R19, RZ, P0 ;  /* 0x000000ff13137207 */ /* 0x000fce0000000000 */
.L_x_14493:
[----:B------:R-:W-:Y:S05]  /*1c8b0*/  BSYNC B7 ;  /* 0x0000000000077941 */ /* 0x000fea0003800000 */
.L_x_14491:
        /* <DEDUP_REMOVED lines=11> */
.L_x_14535:
[----:B------:R-:W4:Y:S01]  /*1c970*/  S2R R8, SR_TID.X ;  /* 0x0000000000087919 */ /* 0x000f220000002100 */
[----:B------:R-:W-:Y:S01]  /*1c980*/  UMOV UR4, 0xffffffff ;  /* 0xffffffff00047882 */ /* 0x000fe20000000000 */
[----:B----4-:R-:W-:-:S04]  /*1c990*/  LOP3.LUT R8, R8, 0x1f, RZ, 0xc0, !PT ;  /* 0x0000001f08087812 */ /* 0x010fc800078ec0ff */
[----:B------:R-:W-:Y:S01]  /*1c9a0*/  ISETP.NE.AND P0, PT, R8, 0x1f, PT ;  /* 0x0000001f0800780c */ /* 0x000fe20003f05270 */
[----:B------:R-:W-:-:S12]  /*1c9b0*/  BRA.DIV UR4, `(.L_x_14537) ;  /* 0x0000006204307947 */ /* 0x000fd8000b800000 */
[----:B------:R-:W-:Y:S01]  /*1c9c0*/  IADD3 R7, R27, R8, RZ ;  /* 0x000000081b077210 */ /* 0x000fe20007ffe0ff */
[----:B------:R-:W-:-:S03]  /*1c9d0*/  ULDC UR4, c[0x0][0xc3c] ;  /* 0x00030f0000047ab9 */ /* 0x000fc60000000800 */
[----:B------:R-:W-:-:S13]  /*1c9e0*/  ISETP.GE.OR P1, PT, R7, UR4, !P0 ;  /* 0x0000000407007c0c */ /* 0x000fda000c726670 */
[----:B------:R-:W4:Y:S08]  /*1c9f0*/  @!P1 LDC.64 R2, c[0x0][0xc80] ;  /* 0x00032000ff029b82 */ /* 0x000f300000000a00 */
[----:B------:R-:W5:Y:S01]  /*1ca00*/  @!P1 LDC.64 R4, c[0x0][0xc78] ;  /* 0x00031e00ff049b82 */ /* 0x000f620000000a00 */
[----:B----4-:R-:W-:-:S05]  /*1ca10*/  @!P1 IMAD.WIDE R2, R7, 0x4, R2 ;  /* 0x0000000407029825 */ /* 0x010fca00078e0202 */
[----:B0-23--:R5:W2:Y:S02]  /*1ca20*/  @!P1 LDG.E R6, desc[UR42][R2.64] ;  /* 0x0000002a02069981 */ /* 0x00daa4000c1e1900 */
        /* <DEDUP_REMOVED lines=31> */
.L_x_14752:
[----:B------:R-:W-:Y:S02]  /*1cc20*/  ULDC UR4, c[0x0][0xc38] ;  /* 0x00030e0000047ab9 */ /* 0x000fe40000000800 */
[----:B------:R-:W-:-:S05]  /*1cc30*/  MOV R5, UR4 ;  /* 0x0000000400057c02 */ /* 0x000fca0008000f00 */
[----:B--2---:R-:W-:-:S04]  /*1cc40*/  IMAD R14, R14, R5, RZ ;  /* 0x000000050e0e7224 */ /* 0x004fc800078e02ff */
[----:B------:R-:W-:-:S05]  /*1cc50*/  IMAD.IADD R7, R7, 0x1, R14 ;  /* 0x0000000107077824 */ /* 0x000fca00078e020e */
[----:B------:R-:W-:-:S13]  /*1cc60*/  ISETP.GT.AND P6, PT, R7, R0, PT ;  /* 0x000000000700720c */ /* 0x000fda0003fc4270 */
[----:B------:R-:W-:Y:S05]  /*1cc70*/  @P6 BRA `(.L_x_14538) ;  /* 0x0000000000a46947 */ /* 0x000fea0003800000 */
.L_x_14541:
        /* <DEDUP_REMOVED lines=34> */
[----:B------:R0:W2:Y:S02]  /*1cea0*/  SHFL.IDX PT, R14, R2, 0x1f, 0x1f ;  /* 0x03e01f00020e7f89 */ /* 0x0000a400000e0000 */
.L_x_14760:
[----:B------:R-:W-:Y:S02]  /*1ceb0*/  ULDC UR4, c[0x0][0xc38] ;  /* 0x00030e0000047ab9 */ /* 0x000fe40000000800 */
[----:B------:R-:W-:-:S04]  /*1cec0*/  IMAD.U32 R5, RZ, RZ, UR4 ;  /* 0x00000004ff057e24 */ /* 0x000fc8000f8e00ff */
[----:B--2---:R-:W-:-:S04]  /*1ced0*/  IMAD R14, R14, R5, RZ ;  /* 0x000000050e0e7224 */ /* 0x004fc800078e02ff */
[----:B------:R-:W-:-:S05]  /*1cee0*/  IMAD.IADD R7, R14, 0x1, R7 ;  /* 0x000000010e077824 */ /* 0x000fca00078e0207 */
[----:B------:R-:W-:-:S13]  /*1cef0*/  ISETP.GT.AND P6, PT, R7, R0, PT ;  /* 0x000000000700720c */ /* 0x000fda0003fc4270 */
[----:B------:R-:W-:Y:S05]  /*1cf00*/  @!P6 BRA `(.L_x_14541) ;  /* 0xfffffffc005ce947 */ /* 0x000fea000383ffff */
.L_x_14538:
        /* <DEDUP_REMOVED lines=10> */
.L_x_14765:
[----:B------:R-:W-:-:S13]  /*1cfb0*/  ISETP.NE.AND P0, PT, R3, RZ, PT ;  /* 0x000000ff0300720c */ /* 0x000fda0003f05270 */
[----:B------:R-:W-:Y:S05]  /*1cfc0*/  @!P0 BRA `(.L_x_14543) ;  /* 0x0000000000108947 */ /* 0x000fea0003800000 */
[----:B------:R-:W-:Y:S01]  /*1cfd0*/  UMOV UR4, 0xffffffff ;  /* 0xffffffff00047882 */ /* 0x000fe20000000000 */
[----:B--2---:R-:W-:Y:S02]  /*1cfe0*/  VIADD R12, R12, 0xffffffff ;  /* 0xffffffff0c0c7836 */ /* 0x004fe40000000000 */
[----:B------:R-:W-:Y:S05]  /*1cff0*/  BRA.DIV UR4, `(.L_x_14544) ;  /* 0x0000006204f07947 */ /* 0x000fea000b800000 */
[----:B------:R2:W0:Y:S02]  /*1d000*/  SHFL.IDX PT, R6, R2, R12, 0x1f ;  /* 0x00001f0c02067589 */ /* 0x00042400000e0000 */
.L_x_14543:
[----:B----4-:R-:W-:Y:S01]  /*1d010*/  ISETP.NE.AND P0, PT, R4, 0x1, PT ;  /* 0x000000010400780c */ /* 0x010fe20003f05270 */
[----:B0-----:R-:W-:-:S04]  /*1d020*/  IMAD R24, R6, R5, R7 ;  /* 0x0000000506187224 */ /* 0x001fc800078e0207 */
[----:B------:R-:W-:-:S08]  /*1d030*/  IMAD.IADD R0, R0, 0x1, -R24 ;  /* 0x0000000100007824 */ /* 0x000fd000078e0a18 */
[----:B------:R-:W-:Y:S05]  /*1d040*/  @!P0 BRA `(.L_x_14545) ;  /* 0x0000000000dc8947 */ /* 0x000fea0003800000 */
[-C--:B---3--:R-:W-:Y:S02]  /*1d050*/  IABS R5, R25.reuse ;  /* 0x0000001900057213 */ /* 0x088fe40000000000 */
[----:B------:R-:W-:Y:S02]  /*1d060*/  IABS R6, R4 ;  /* 0x0000000400067213 */ /* 0x000fe40000000000 */
[----:B------:R-:W0:Y:S08]  /*1d070*/  I2F.RP R7, R5 ;  /* 0x0000000500077306 */ /* 0x000e300000209400 */
[----:B------:R-:W3:Y:S08]  /*1d080*/  I2F.RP R8, R6 ;  /* 0x0000000600087306 */ /* 0x000ef00000209400 */
[----:B0-----:R-:W2:Y:S08]  /*1d090*/  MUFU.RCP R7, R7 ;  /* 0x0000000700077308 */ /* 0x001eb00000001000 */
[----:B---3--:R-:W-:Y:S01]  /*1d0a0*/  MUFU.RCP R8, R8 ;  /* 0x0000000800087308 */ /* 0x008fe20000001000 */
[----:B--2---:R-:W-:Y:S01]  /*1d0b0*/  VIADD R2, R7, 0xffffffe ;  /* 0x0ffffffe07027836 */ /* 0x004fe20000000000 */
[----:B------:R-:W-:-:S06]  /*1d0c0*/  IABS R7, R25 ;  /* 0x0000001900077213 */ /* 0x000fcc0000000000 */
[----:B------:R0:W2:Y:S02]  /*1d0d0*/  F2I.FTZ.U32.TRUNC.NTZ R3, R2 ;  /* 0x0000000200037305 */ /* 0x0000a4000021f000 */
[----:B0-----:R-:W-:Y:S02]  /*1d0e0*/  IMAD.MOV.U32 R2, RZ, RZ, RZ ;  /* 0x000000ffff027224 */ /* 0x001fe400078e00ff */
[----:B--2---:R-:W-:-:S04]  /*1d0f0*/  IMAD.MOV R10, RZ, RZ, -R3 ;  /* 0x000000ffff0a7224 */ /* 0x004fc800078e0a03 */
[----:B------:R-:W-:-:S04]  /*1d100*/  IMAD R9, R10, R5, RZ ;  /* 0x000000050a097224 */ /* 0x000fc800078e02ff */
[----:B------:R-:W-:Y:S01]  /*1d110*/  IMAD.HI.U32 R3, R3, R9, R2 ;  /* 0x0000000903037227 */ /* 0x000fe200078e0002 */
[----:B------:R-:W-:Y:S02]  /*1d120*/  IABS R2, R0 ;  /* 0x0000000000027213 */ /* 0x000fe40000000000 */
[----:B------:R-:W-:-:S03]  /*1d130*/  IADD3 R9, RZ, -R7, RZ ;  /* 0x80000007ff097210 */ /* 0x000fc60007ffe0ff */
        /* <DEDUP_REMOVED lines=40> */
.L_x_14545:
        /* <DEDUP_REMOVED lines=9> */
[----:B------:R-:W1:Y:S02]  /*1d450*/  F2I.FTZ.U32.TRUNC.NTZ R3, R9 ;  /* 0x0000000900037305 */ /* 0x000e64000021f000 */
[----:B-1----:R-:W-:-:S04]  /*1d460*/  IMAD.MOV R11, RZ, RZ, -R3 ;  /* 0x000000ffff0b7224 */ /* 0x002fc800078e0a03 */
        /* <DEDUP_REMOVED lines=32> */
[----:B------:R-:W-:Y:S02]  /*1d670*/  IABS R7, R0 ;  /* 0x0000000000077213 */ /* 0x000fe40000000000 */
[----:B------:R-:W-:-:S03]  /*1d680*/  IADD3 R3, RZ, -R8, RZ ;  /* 0x80000008ff037210 */ /* 0x000fc60007ffe0ff */
        /* <DEDUP_REMOVED lines=15> */
.L_x_14546:
[----:B------:R-:W-:-:S05]  /*1d780*/  LOP3.LUT R2, RZ, R2, RZ, 0x33, !PT ;  /* 0x00000002ff027212 */ /* 0x000fca00078e33ff */
[----:B------:R-:W-:Y:S01]  /*1d790*/  IMAD.IADD R25, R25, 0x1, R2 ;  /* 0x0000000119197824 */ /* 0x000fe200078e0202 */
[----:B------:R-:W-:Y:S06]  /*1d7a0*/  BRA `(.L_x_14547) ;  /* 0x00000000001c7947 */ /* 0x000fec0003800000 */
.L_x_14539:
[----:B------:R-:W-:Y:S01]  /*1d7b0*/  UMOV UR4, URZ ;  /* 0x0000003f00047c82 */ /* 0x000fe20008000000 */
[----:B------:R-:W-:Y:S01]  /*1d7c0*/  UMOV UR5, URZ ;  /* 0x0000003f00057c82 */ /* 0x000fe20008000000 */
[----:B------:R-:W-:Y:S01]  /*1d7d0*/  ULDC UR6, c[0x0][0xc3c] ;  /* 0x00030f0000067ab9 */ /* 0x000fe20000000800 */
[----:B------:R-:W-:Y:S01]  /*1d7e0*/  IMAD.MOV.U32 R24, RZ, RZ, R0 ;  /* 0x000000ffff187224 */ /* 0x000fe200078e0000 */
[----:B------:R-:W-:Y:S01]  /*1d7f0*/  MOV R27, UR6 ;  /* 0x00000006001b7c02 */ /* 0x000fe20008000f00 */
[----:B------:R-:W-:Y:S02]  /*1d800*/  IMAD.U32 R25, RZ, RZ, UR4 ;  /* 0x00000004ff197e24 */ /* 0x000fe4000f8e00ff */
[----:B------:R-:W-:-:S07]  /*1d810*/  IMAD.U32 R26, RZ, RZ, UR5 ;  /* 0x00000005ff1a7e24 */ /* 0x000fce000f8e00ff */
.L_x_14547:
        /* <DEDUP_REMOVED lines=10> */
.L_x_14536:
[----:B------:R-:W-:Y:S02]  /*1d8c0*/  ULDC UR4, c[0x0][0xc3c] ;  /* 0x00030f0000047ab9 */ /* 0x000fe40000000800 */
[----:B0-----:R-:W-:-:S13]  /*1d8d0*/  ISETP.GE.AND P0, PT, R27, UR4, PT ;  /* 0x000000041b007c0c */ /* 0x001fda000bf06270 */
[----:B------:R-:W-:Y:S05]  /*1d8e0*/  @!P0 BRA `(.L_x_14548) ;  /* 0xffffff9800ec8947 */ /* 0x000fea000383ffff */
[----:B------:R-:W-:Y:S05]  /*1d8f0*/  BSYNC B8 ;  /* 0x0000000000087941 */ /* 0x000fea0003800000 */
.L_x_14445:
        /* <DEDUP_REMOVED lines=12> */
.L_x_14768:
[----:B------:R-:W-:Y:S05]  /*1d9c0*/  BSYNC B0 ;  /* 0x0000000000007941 */ /* 0x000fea0003800000 */
.L_x_14549:
[----:B------:R-:W-:-:S03]  /*1d9d0*/  UMOV UR4, 0xffffffff ;  /* 0xffffffff00047882 */ /* 0x000fc60000000000 */
[----:B------:R-:W-:Y:S05]  /*1d9e0*/  BRA.DIV UR4, `(.L_x_14551) ;  /* 0x0000005a04b07947 */ /* 0x000fea000b800000 */
[----:B0-----:R-:W0:Y:S02]  /*1d9f0*/  S2R R0, SR_TID.X ;  /* 0x0000000000007919 */ /* 0x001e240000002100 */
[----:B0-----:R-:W-:-:S04]  /*1da00*/  SHF.R.U32.HI R0, RZ, 0x5, R0 ;  /* 0x00000005ff007819 */ /* 0x001fc80000011600 */
[----:B------:R-:W-:-:S05]  /*1da10*/  LOP3.LUT R0, R0, 0x3, RZ, 0xc0, !PT ;  /* 0x0000000300007812 */ /* 0x000fca00078ec0ff */
[----:B------:R0:W1:Y:S02]  /*1da20*/  SHFL.IDX PT, R14, R0, RZ, 0x1f ;  /* 0x00001fff000e7589 */ /* 0x00006400000e0000 */
.L_x_14771:
[----:B-1----:R-:W-:-:S13]  /*1da30*/  ISETP.NE.AND P0, PT, R14, RZ, PT ;  /* 0x000000ff0e00720c */ /* 0x002fda0003f05270 */
[----:B------:R-:W-:Y:S05]  /*1da40*/  @P0 BRA `(.L_x_14263) ;  /* 0x0000000000880947 */ /* 0x000fea0003800000 */
[----:B------:R-:W-:-:S03]  /*1da50*/  UMOV UR4, 0xffffffff ;  /* 0xffffffff00047882 */ /* 0x000fc60000000000 */
[----:B------:R-:W-:Y:S05]  /*1da60*/  BRA.DIV UR4, `(.L_x_14552) ;  /* 0x0000005a04c47947 */ /* 0x000fea000b800000 */
[----:B------:R-:W-:-:S13]  /*1da70*/  ELECT P6, URZ, PT ;  /* 0x00000000003f782f */ /* 0x000fda00038c0000 */
.L_x_14774:
[----:B------:R-:W-:Y:S05]  /*1da80*/  @!P6 BRA `(.L_x_14263) ;  /* 0x000000000078e947 */ /* 0x000fea0003800000 */
[----:B------:R-:W-:-:S06]  /*1da90*/  ULOP3.LUT UR4, UR36, 0x2, URZ, 0xfc, !UPT ;  /* 0x0000000224047892 */ /* 0x000fcc000f8efc3f */
[----:B0-----:R-:W-:-:S05]  /*1daa0*/  IMAD.U32 R0, RZ, RZ, UR4 ;  /* 0x00000004ff007e24 */ /* 0x001fca000f8e00ff */
[----:B------:R-:W-:-:S13]  /*1dab0*/  ISETP.NE.AND P0, PT, R0, 0x3, PT ;  /* 0x000000030000780c */ /* 0x000fda0003f05270 */
[----:B------:R-:W-:Y:S05]  /*1dac0*/  @!P0 BRA `(.L_x_14553) ;  /* 0x0000000000048947 */ /* 0x000fea0003800000 */
[----:B------:R-:W-:Y:S01]  /*1dad0*/  BPT.TRAP 0x1 ;  /* 0x000000040000795c */ /* 0x000fe20000300000 */
.L_x_14553:
[----:B------:R-:W-:Y:S01]  /*1dae0*/  IMAD R3, R19, 0x8, R5 ;  /* 0x0000000813037824 */ /* 0x000fe200078e0205 */
[----:B------:R-:W-:Y:S01]  /*1daf0*/  SHF.L.U32 R2, R23, 0x1f, RZ ;  /* 0x0000001f17027819 */ /* 0x000fe200000006ff */
[----:B------:R-:W-:-:S03]  /*1db00*/  VIADD R19, R19, 0x1 ;  /* 0x0000000113137836 */ /* 0x000fc60000000000 */
[----:B------:R-:W0:Y:S02]  /*1db10*/  SYNCS.PHASECHK.TRANS64.TRYWAIT P1, [R3+URZ+0x22840], R2 ;  /* 0x02284002030075a7 */ /* 0x000e24000802017f */
[----:B------:R-:W-:-:S04]  /*1db20*/  ISETP.NE.AND P2, PT, R19, 0x2, PT ;  /* 0x000000021300780c */ /* 0x000fc80003f45270 */
[----:B------:R-:W-:Y:S01]  /*1db30*/  SEL R0, RZ, 0x1, P2 ;  /* 0x00000001ff007807 */ /* 0x000fe20001000000 */
[----:B0-----:R-:W-:Y:S08]  /*1db40*/  @!P1 BRA `(.L_x_14554) ;  /* 0x0000005800ac9947 */ /* 0x001ff00003800000 */
.L_x_14775:
[----:B------:R-:W-:Y:S02]  /*1db50*/  SEL R19, R19, RZ, P2 ;  /* 0x000000ff13137207 */ /* 0x000fe40001000000 */
[----:B------:R-:W-:Y:S01]  /*1db60*/  LOP3.LUT R0, R23, R0, RZ, 0x3c, !PT ;  /* 0x0000000017007212 */ /* 0x000fe200078e3cff */
[----:B------:R-:W-:Y:S06]  /*1db70*/  @!P0 BRA `(.L_x_14555) ;  /* 0x0000000000048947 */ /* 0x000fec0003800000 */
[----:B------:R-:W-:Y:S01]  /*1db80*/  BPT.TRAP 0x1 ;  /* 0x000000040000795c */ /* 0x000fe20000300000 */
.L_x_14555:
[----:B------:R-:W-:Y:S01]  /*1db90*/  IMAD R19, R19, 0x8, R5 ;  /* 0x0000000813137824 */ /* 0x000fe200078e0205 */
[----:B------:R-:W-:-:S04]  /*1dba0*/  SHF.L.U32 R0, R0, 0x1f, RZ ;  /* 0x0000001f00007819 */ /* 0x000fc800000006ff */
[----:B------:R-:W1:Y:S02]  /*1dbb0*/  SYNCS.PHASECHK.TRANS64.TRYWAIT P1, [R19+URZ+0x22840], R0 ;  /* 0x02284000130075a7 */ /* 0x000e64000802017f */
[----:B-1----:R-:W-:Y:S05]  /*1dbc0*/  @!P1 BRA `(.L_x_14556) ;  /* 0x0000005800a09947 */ /* 0x002fea0003800000 */
.L_x_14776:
[----:B------:R-:W-:Y:S05]  /*1dbd0*/  @!P0 BRA `(.L_x_14557) ;  /* 0x0000000000048947 */ /* 0x000fea0003800000 */
[----:B------:R-:W-:Y:S01]  /*1dbe0*/  BPT.TRAP 0x1 ;  /* 0x000000040000795c */ /* 0x000fe20000300000 */
.L_x_14557:
[----:B------:R-:W5:Y:S02]  /*1dbf0*/  SYNCS.PHASECHK.TRANS64.TRYWAIT P1, [R3+URZ+0x22860], R2 ;  /* 0x02286002030075a7 */ /* 0x000f64000802017f */
[----:B-----5:R-:W-:Y:S05]  /*1dc00*/  @!P1 BRA `(.L_x_14558) ;  /* 0x0000005800a49947 */ /* 0x020fea0003800000 */
.L_x_14777:
[----:B------:R-:W-:Y:S05]  /*1dc10*/  @!P0 BRA `(.L_x_14559) ;  /* 0x0000000000048947 */ /* 0x000fea0003800000 */
[----:B------:R-:W-:Y:S01]  /*1dc20*/  BPT.TRAP 0x1 ;  /* 0x000000040000795c */ /* 0x000fe20000300000 */
.L_x_14559:
[----:B------:R0:W0:Y:S02]  /*1dc30*/  SYNCS.PHASECHK.TRANS64.TRYWAIT P0, [R19+URZ+0x22860], R0 ;  /* 0x02286000130075a7 */ /* 0x000024000800017f */
[----:B0-----:R-:W-:Y:S05]  /*1dc40*/  @!P0 NANOSLEEP.SYNCS 0x989680 ;  /* 0x009896800000895d */ /* 0x001fea0003900000 */
[----:B------:R-:W0:Y:S02]  /*1dc50*/  @!P0 SYNCS.PHASECHK.TRANS64 P0, [R19+URZ+0x22860], R0 ;  /* 0x02286000130085a7 */ /* 0x000e24000800007f */
[----:B0-----:R-:W-:Y:S05]  /*1dc60*/  @!P0 BRA `(.L_x_14559) ;  /* 0xfffffffc00f08947 */ /* 0x001fea000383ffff */
.L_x_14263:
[----:B------:R-:W-:Y:S05]  /*1dc70*/  BSYNC B9 ;  /* 0x0000000000097941 */ /* 0x000fea0003800000 */
.L_x_14260:
[----:B------:R-:W-:Y:S05]  /*1dc80*/  EXIT ;  /* 0x000000000000794d */ /* 0x000fea0003800000 */
.L_x_14283:
[----:B0-----:R0:W1:Y:S02]  /*1dc90*/  SYNCS.PHASECHK.TRANS64.TRYWAIT P5, [R87+URZ+0x22890], R93 ;  /* 0x0228905d570075a7 */ /* 0x00106400080a017f */
[----:B-1----:R-:W-:Y:S05]  /*1dca0*/  @!P5 NANOSLEEP.SYNCS 0x989680 ;  /* 0x009896800000d95d */ /* 0x002fea0003900000 */
[----:B------:R-:W1:Y:S02]  /*1dcb0*/  @!P5 SYNCS.PHASECHK.TRANS64 P5, [R87+URZ+0x22890], R93 ;  /* 0x0228905d5700d5a7 */ /* 0x000e6400080a007f */
[----:B-1----:R-:W-:Y:S05]  /*1dcc0*/  @!P5 BRA `(.L_x_14283) ;  /* 0xfffffffc00f0d947 */ /* 0x002fea000383ffff */
[----:B------:R-:W-:Y:S05]  /*1dcd0*/  BRA `(.L_x_14560) ;  /* 0xfffffe5800c07947 */ /* 0x000fea000383ffff */
.L_x_14284:
[----:B------:R-:W-:Y:S01]  /*1dce0*/  BSSY B1, `(.L_x_14561) ;  /* 0x0000008000017945 */ /* 0x000fe20003800000 */
[----:B------:R-:W-:Y:S01]  /*1dcf0*/  IMAD.MOV.U32 R13, RZ, RZ, R97 ;  /* 0x000000ffff0d7224 */ /* 0x000fe200078e0061 */
[----:B------:R-:W-:Y:S01]  /*1dd00*/  MOV R15, 0xffffffff ;  /* 0xffffffff000f7802 */ /* 0x000fe20000000f00 */
[----:B------:R-:W-:Y:S02]  /*1dd10*/  IMAD.MOV.U32 R12, RZ, RZ, RZ ;  /* 0x000000ffff0c7224 */ /* 0x000fe400078e00ff */
[----:B------:R-:W-:-:S07]  /*1dd20*/  IMAD.MOV.U32 R11, RZ, RZ, 0x1c1f ;  /* 0x00001c1fff0b7424 */ /* 0x000fce00078e00ff */
[----:B0-----:R-:W-:Y:S05]  /*1dd30*/  WARPSYNC.COLLECTIVE R15, `(.L_x_14562) ;  /* 0x000000000f087348 */ /* 0x001fea0003c00000 */
[----:B------:R1:W2:Y:S02]  /*1dd40*/  SHFL.IDX P6, R14, R13, R12, R11 ;  /* 0x0000000c0d0e7389 */ /* 0x0002a400000c000b */
[----:B012---:R-:W-:Y:S01]  /*1dd50*/  ENDCOLLECTIVE ;  /* 0x000000000000791b */ /* 0x007fe20003800000 */
.L_x_14562:
[----:B------:R-:W-:Y:S05]  /*1dd60*/  BSYNC B1 ;  /* 0x0000000000017941 */ /* 0x000fea0003800000 */
.L_x_14561:
        /* <DEDUP_REMOVED lines=8> */
.L_x_14563:
[----:B------:R-:W-:Y:S05]  /*1ddf0*/  BRA `(.L_x_14564) ;  /* 0xfffffe58008c7947 */ /* 0x000fea000383ffff */
.L_x_14293:
[----:B------:R-:W-:Y:S01]  /*1de00*/  BSSY B1, `(.L_x_14565) ;  /* 0x0000008000017945 */ /* 0x000fe20003800000 */
[----:B0---4-:R-:W-:Y:S02]  /*1de10*/  IMAD.MOV.U32 R13, RZ, RZ, R97 ;  /* 0x000000ffff0d7224 */ /* 0x011fe400078e0061 */
[----:B------:R-:W-:Y:S02]  /*1de20*/  IMAD.MOV.U32 R12, RZ, RZ, 0x1 ;  /* 0x00000001ff0c7424 */ /* 0x000fe400078e00ff */
[----:B------:R-:W-:Y:S02]  /*1de30*/  IMAD.MOV.U32 R11, RZ, RZ, 0x1c1f ;  /* 0x00001c1fff0b7424 */ /* 0x000fe400078e00ff */
[----:B------:R-:W-:-:S07]  /*1de40*/  IMAD.MOV.U32 R15, RZ, RZ, -0x1 ;  /* 0xffffffffff0f7424 */ /* 0x000fce00078e00ff */
[----:B-123--:R-:W-:Y:S05]  /*1de50*/  WARPSYNC.COLLECTIVE R15, `(.L_x_14566) ;  /* 0x000000000f087348 */ /* 0x00efea0003c00000 */
[----:B---3--:R0:W3:Y:S02]  /*1de60*/  SHFL.IDX P6, R14, R13, R12, R11 ;  /* 0x0000000c0d0e7389 */ /* 0x0080e400000c000b */
[----:B0123--:R-:W-:Y:S01]  /*1de70*/  ENDCOLLECTIVE ;  /* 0x000000000000791b */ /* 0x00ffe20003800000 */
.L_x_14566:
[----:B------:R-:W-:Y:S05]  /*1de80*/  BSYNC B1 ;  /* 0x0000000000017941 */ /* 0x000fea0003800000 */
.L_x_14565:
        /* <DEDUP_REMOVED lines=8> */
.L_x_14567:
[----:B------:R-:W-:Y:S05]  /*1df10*/  BRA `(.L_x_14568) ;  /* 0xfffffe6000087947 */ /* 0x000fea000383ffff */
.L_x_14303:
[----:B-1----:R1:W2:Y:S02]  /*1df20*/  SYNCS.PHASECHK.TRANS64.TRYWAIT P4, [R87+URZ+0x22890], R93 ;  /* 0x0228905d570075a7 */ /* 0x0022a4000808017f */
[----:B--2---:R-:W-:Y:S05]  /*1df30*/  @!P4 NANOSLEEP.SYNCS 0x989680 ;  /* 0x009896800000c95d */ /* 0x004fea0003900000 */
[----:B------:R-:W2:Y:S02]  /*1df40*/  @!P4 SYNCS.PHASECHK.TRANS64 P4, [R87+URZ+0x22890], R93 ;  /* 0x0228905d5700c5a7 */ /* 0x000ea4000808007f */
[----:B--2---:R-:W-:Y:S05]  /*1df50*/  @!P4 BRA `(.L_x_14303) ;  /* 0xfffffffc00f0c947 */ /* 0x004fea000383ffff */
[----:B------:R-:W-:Y:S05]  /*1df60*/  BRA `(.L_x_14569) ;  /* 0xfffffe6800d07947 */ /* 0x000fea000383ffff */
.L_x_14304:
        /* <DEDUP_REMOVED lines=8> */
.L_x_14571:
[----:B------:R-:W-:Y:S05]  /*1dff0*/  BSYNC B1 ;  /* 0x0000000000017941 */ /* 0x000fea0003800000 */
.L_x_14570:
        /* <DEDUP_REMOVED lines=8> */
.L_x_14572:
[----:B------:R-:W-:Y:S01]  /*1e080*/  IMAD.MOV.U32 R98, RZ, RZ, R14 ;  /* 0x000000ffff627224 */ /* 0x000fe200078e000e */
[----:B------:R-:W-:Y:S06]  /*1e090*/  BRA `(.L_x_14573) ;  /* 0xfffffe68009c7947 */ /* 0x000fec000383ffff */
.L_x_14309:
        /* <DEDUP_REMOVED lines=8> */
.L_x_14575:
[----:B------:R-:W-:Y:S05]  /*1e120*/  BSYNC B1 ;  /* 0x0000000000017941 */ /* 0x000fea0003800000 */
.L_x_14574:
        /* <DEDUP_REMOVED lines=8> */
.L_x_14576:
[----:B------:R-:W-:Y:S01]  /*1e1b0*/  IMAD.MOV.U32 R96, RZ, RZ, R14 ;  /* 0x000000ffff607224 */ /* 0x000fe200078e000e */
[----:B------:R-:W-:Y:S06]  /*1e1c0*/  BRA `(.L_x_14577) ;  /* 0xfffffe7000347947 */ /* 0x000fec000383ffff */
.L_x_14314:
[----:B0-----:R0:W1:Y:S02]  /*1e1d0*/  SYNCS.PHASECHK.TRANS64.TRYWAIT P2, [R87+URZ+0x22890], R93 ;  /* 0x0228905d570075a7 */ /* 0x001064000804017f */
[----:B-1----:R-:W-:Y:S05]  /*1e1e0*/  @!P2 NANOSLEEP.SYNCS 0x989680 ;  /* 0x009896800000a95d */ /* 0x002fea0003900000 */
[----:B------:R-:W1:Y:S02]  /*1e1f0*/  @!P2 SYNCS.PHASECHK.TRANS64 P2, [R87+URZ+0x22890], R93 ;  /* 0x0228905d5700a5a7 */ /* 0x000e64000804007f */
[----:B-1----:R-:W-:Y:S05]  /*1e200*/  @!P2 BRA `(.L_x_14314) ;  /* 0xfffffffc00f0a947 */ /* 0x002fea000383ffff */
[----:B------:R-:W-:Y:S05]  /*1e210*/  BRA `(.L_x_14578) ;  /* 0xfffffe78002c7947 */ /* 0x000fea000383ffff */
.L_x_14315:
        /* <DEDUP_REMOVED lines=8> */
.L_x_14580:
[----:B------:R-:W-:Y:S05]  /*1e2a0*/  BSYNC B1 ;  /* 0x0000000000017941 */ /* 0x000fea0003800000 */
.L_x_14579:
        /* <DEDUP_REMOVED lines=8> */
.L_x_14581:
[----:B------:R-:W-:Y:S01]  /*1e330*/  IMAD.MOV.U32 R7, RZ, RZ, R14 ;  /* 0x000000ffff077224 */ /* 0x000fe200078e000e */
[----:B------:R-:W-:Y:S06]  /*1e340*/  BRA `(.L_x_14582) ;  /* 0xfffffe7800487947 */ /* 0x000fec000383ffff */
.L_x_14318:
        /* <DEDUP_REMOVED lines=8> */
.L_x_14584:
[----:B------:R-:W-:Y:S05]  /*1e3d0*/  BSYNC B1 ;  /* 0x0000000000017941 */ /* 0x000fea0003800000 */
.L_x_14583:
        /* <DEDUP_REMOVED lines=8> */
.L_x_14585:
[----:B------:R-:W-:Y:S01]  /*1e460*/  IMAD.MOV.U32 R7, RZ, RZ, R14 ;  /* 0x000000ffff077224 */ /* 0x000fe200078e000e */
[----:B------:R-:W-:Y:S06]  /*1e470*/  BRA `(.L_x_14586) ;  /* 0xfffffe7800447947 */ /* 0x000fec000383ffff */
.L_x_14322:
[----:B---3--:R3:W4:Y:S02]  /*1e480*/  SYNCS.PHASECHK.TRANS64.TRYWAIT P3, [R87+URZ+0x228b0], R93 ;  /* 0x0228b05d570075a7 */ /* 0x008724000806017f */
[----:B----4-:R-:W-:Y:S05]  /*1e490*/  @!P3 NANOSLEEP.SYNCS 0x989680 ;  /* 0x009896800000b95d */ /* 0x010fea0003900000 */
[----:B------:R-:W4:Y:S02]  /*1e4a0*/  @!P3 SYNCS.PHASECHK.TRANS64 P3, [R87+URZ+0x228b0], R93 ;  /* 0x0228b05d5700b5a7 */ /* 0x000f24000806007f */
[----:B----4-:R-:W-:Y:S05]  /*1e4b0*/  @!P3 BRA `(.L_x_14322) ;  /* 0xfffffffc00f0b947 */ /* 0x010fea000383ffff */
[----:B------:R-:W-:Y:S05]  /*1e4c0*/  BRA `(.L_x_14587) ;  /* 0xfffffe7800bc7947 */ /* 0x000fea000383ffff */
.L_x_14332:
[----:B------:R-:W-:Y:S01]  /*1e4d0*/  BSSY B0, `(.L_x_14588) ;  /* 0x0000007000007945 */ /* 0x000fe20003800000 */
[----:B------:R-:W-:Y:S02]  /*1e4e0*/  IMAD.MOV.U32 R12, RZ, RZ, RZ ;  /* 0x000000ffff0c7224 */ /* 0x000fe400078e00ff */
[----:B------:R-:W-:Y:S02]  /*1e4f0*/  IMAD.MOV.U32 R11, RZ, RZ, 0x1f ;  /* 0x0000001fff0b7424 */ /* 0x000fe400078e00ff */
[----:B------:R-:W-:-:S07]  /*1e500*/  IMAD.MOV.U32 R15, RZ, RZ, -0x1 ;  /* 0xffffffffff0f7424 */ /* 0x000fce00078e00ff */
[----:B-----5:R-:W-:Y:S05]  /*1e510*/  WARPSYNC.COLLECTIVE R15, `(.L_x_14589) ;  /* 0x000000000f087348 */ /* 0x020fea0003c00000 */
[----:B------:R0:W1:Y:S02]  /*1e520*/  SHFL.IDX P6, R14, R13, R12, R11 ;  /* 0x0000000c0d0e7389 */ /* 0x00006400000c000b */
[----:B01---5:R-:W-:Y:S01]  /*1e530*/  ENDCOLLECTIVE ;  /* 0x000000000000791b */ /* 0x023fe20003800000 */
.L_x_14589:
[----:B------:R-:W-:Y:S05]  /*1e540*/  BSYNC B0 ;  /* 0x0000000000007941 */ /* 0x000fea0003800000 */
.L_x_14588:
[----:B------:R-:W-:Y:S05]  /*1e550*/  BRA `(.L_x_14590) ;  /* 0xfffffe8800d07947 */ /* 0x000fea000383ffff */
.L_x_14344:
[----:B------:R-:W-:Y:S01]  /*1e560*/  BSSY B1, `(.L_x_14591) ;  /* 0x0000008000017945 */ /* 0x000fe20003800000 */
[----:B0-----:R-:W-:Y:S01]  /*1e570*/  IMAD.MOV.U32 R13, RZ, RZ, R31 ;  /* 0x000000ffff0d7224 */ /* 0x001fe200078e001f */
[----:B------:R-:W-:Y:S01]  /*1e580*/  MOV R11, 0x1c1f ;  /* 0x00001c1f000b7802 */ /* 0x000fe20000000f00 */
[----:B------:R-:W-:Y:S02]  /*1e590*/  IMAD.MOV.U32 R12, RZ, RZ, RZ ;  /* 0x000000ffff0c7224 */ /* 0x000fe400078e00ff */
[----:B------:R-:W-:-:S07]  /*1e5a0*/  IMAD.MOV.U32 R15, RZ, RZ, -0x1 ;  /* 0xffffffffff0f7424 */ /* 0x000fce00078e00ff */
[----:B------:R-:W-:Y:S05]  /*1e5b0*/  WARPSYNC.COLLECTIVE R15, `(.L_x_14592) ;  /* 0x000000000f087348 */ /* 0x000fea0003c00000 */
[----:B------:R0:W1:Y:S02]  /*1e5c0*/  SHFL.IDX P6, R14, R13, R12, R11 ;  /* 0x0000000c0d0e7389 */ /* 0x00006400000c000b */
[----:B01----:R-:W-:Y:S01]  /*1e5d0*/  ENDCOLLECTIVE ;  /* 0x000000000000791b */ /* 0x003fe20003800000 */
.L_x_14592:
[----:B------:R-:W-:Y:S05]  /*1e5e0*/  BSYNC B1 ;  /* 0x0000000000017941 */ /* 0x000fea0003800000 */
.L_x_14591:
        /* <DEDUP_REMOVED lines=8> */
.L_x_14593:
[----:B------:R-:W-:Y:S02]  /*1e670*/  IMAD.MOV.U32 R13, RZ, RZ, R34 ;  /* 0x000000ffff0d7224 */ /* 0x000fe400078e0022 */
[----:B------:R-:W-:-:S07]  /*1e680*/  IMAD.MOV.U32 R3, RZ, RZ, R14 ;  /* 0x000000ffff037224 */ /* 0x000fce00078e000e */
[----:B------:R-:W-:Y:S05]  /*1e690*/  WARPSYNC.COLLECTIVE R15, `(.L_x_14594) ;  /* 0x000000000f087348 */ /* 0x000fea0003c00000 */
[----:B------:R0:W1:Y:S02]  /*1e6a0*/  SHFL.IDX P6, R14, R13, R12, R11 ;  /* 0x0000000c0d0e7389 */ /* 0x00006400000c000b */
[----:B01----:R-:W-:Y:S01]  /*1e6b0*/  ENDCOLLECTIVE ;  /* 0x000000000000791b */ /* 0x003fe20003800000 */
.L_x_14594:
[----:B------:R-:W-:Y:S01]  /*1e6c0*/  MOV R13, R30 ;  /* 0x0000001e000d7202 */ /* 0x000fe20000000f00 */
[----:B------:R-:W-:-:S07]  /*1e6d0*/  IMAD.MOV.U32 R7, RZ, RZ, R14 ;  /* 0x000000ffff077224 */ /* 0x000fce00078e000e */
[----:B------:R-:W-:Y:S05]  /*1e6e0*/  WARPSYNC.COLLECTIVE R15, `(.L_x_14595) ;  /* 0x000000000f087348 */ /* 0x000fea0003c00000 */
[----:B------:R0:W1:Y:S02]  /*1e6f0*/  SHFL.IDX P6, R14, R13, R12, R11 ;  /* 0x0000000c0d0e7389 */ /* 0x00006400000c000b */
[----:B01----:R-:W-:Y:S01]  /*1e700*/  ENDCOLLECTIVE ;  /* 0x000000000000791b */ /* 0x003fe20003800000 */
.L_x_14595:
[----:B------:R-:W-:Y:S01]  /*1e710*/  IMAD.MOV.U32 R8, RZ, RZ, R14 ;  /* 0x000000ffff087224 */ /* 0x000fe200078e000e */
[----:B------:R-:W-:Y:S06]  /*1e720*/  BRA `(.L_x_14596) ;  /* 0xfffffe9000447947 */ /* 0x000fec000383ffff */
.L_x_14347:
[----:B------:R-:W-:Y:S01]  /*1e730*/  BSSY B1, `(.L_x_14597) ;  /* 0x0000008000017945 */ /* 0x000fe20003800000 */
[----:B------:R-:W-:Y:S02]  /*1e740*/  IMAD.MOV.U32 R13, RZ, RZ, R31 ;  /* 0x000000ffff0d7224 */ /* 0x000fe400078e001f */
[----:B------:R-:W-:Y:S02]  /*1e750*/  IMAD.MOV.U32 R12, RZ, RZ, 0x1 ;  /* 0x00000001ff0c7424 */ /* 0x000fe400078e00ff */
[----:B------:R-:W-:Y:S02]  /*1e760*/  IMAD.MOV.U32 R11, RZ, RZ, 0x1c1f ;  /* 0x00001c1fff0b7424 */ /* 0x000fe400078e00ff */
[----:B------:R-:W-:-:S07]  /*1e770*/  IMAD.MOV.U32 R15, RZ, RZ, -0x1 ;  /* 0xffffffffff0f7424 */ /* 0x000fce00078e00ff */
[----:B-1--4-:R-:W-:Y:S05]  /*1e780*/  WARPSYNC.COLLECTIVE R15, `(.L_x_14598) ;  /* 0x000000000f087348 */ /* 0x012fea0003c00000 */
[----:B------:R0:W2:Y:S02]  /*1e790*/  SHFL.IDX P6, R14, R13, R12, R11 ;  /* 0x0000000c0d0e7389 */ /* 0x0000a400000c000b */
[----:B012-4-:R-:W-:Y:S01]  /*1e7a0*/  ENDCOLLECTIVE ;  /* 0x000000000000791b */ /* 0x017fe20003800000 */
.L_x_14598:
[----:B------:R-:W-:Y:S05]  /*1e7b0*/  BSYNC B1 ;  /* 0x0000000000017941 */ /* 0x000fea0003800000 */
.L_x_14597:
        /* <DEDUP_REMOVED lines=8> */
.L_x_14599:
[----:B------:R-:W-:Y:S02]  /*1e840*/  IMAD.MOV.U32 R13, RZ, RZ, R34 ;  /* 0x000000ffff0d7224 */ /* 0x000fe400078e0022 */
[----:B------:R-:W-:-:S07]  /*1e850*/  IMAD.MOV.U32 R3, RZ, RZ, R14 ;  /* 0x000000ffff037224 */ /* 0x000fce00078e000e */
[----:B------:R-:W-:Y:S05]  /*1e860*/  WARPSYNC.COLLECTIVE R15, `(.L_x_14600) ;  /* 0x000000000f087348 */ /* 0x000fea0003c00000 */
[----:B------:R0:W1:Y:S02]  /*1e870*/  SHFL.IDX P6, R14, R13, R12, R11 ;  /* 0x0000000c0d0e7389 */ /* 0x00006400000c000b */
[----:B01----:R-:W-:Y:S01]  /*1e880*/  ENDCOLLECTIVE ;  /* 0x000000000000791b */ /* 0x003fe20003800000 */
.L_x_14600:
[----:B------:R-:W-:Y:S02]  /*1e890*/  IMAD.MOV.U32 R13, RZ, RZ, R30 ;  /* 0x000000ffff0d7224 */ /* 0x000fe400078e001e */
[----:B------:R-:W-:-:S07]  /*1e8a0*/  IMAD.MOV.U32 R7, RZ, RZ, R14 ;  /* 0x000000ffff077224 */ /* 0x000fce00078e000e */
[----:B------:R-:W-:Y:S05]  /*1e8b0*/  WARPSYNC.COLLECTIVE R15, `(.L_x_14601) ;  /* 0x000000000f087348 */ /* 0x000fea0003c00000 */
[----:B------:R0:W1:Y:S02]  /*1e8c0*/  SHFL.IDX P6, R14, R13, R12, R11 ;  /* 0x0000000c0d0e7389 */ /* 0x00006400000c000b */
[----:B01----:R-:W-:Y:S01]  /*1e8d0*/  ENDCOLLECTIVE ;  /* 0x000000000000791b */ /* 0x003fe20003800000 */
.L_x_14601:
[----:B------:R-:W-:Y:S01]  /*1e8e0*/  IMAD.MOV.U32 R30, RZ, RZ, R14 ;  /* 0x000000ffff1e7224 */ /* 0x000fe200078e000e */
[----:B------:R-:W-:Y:S06]  /*1e8f0*/  BRA `(.L_x_14602) ;  /* 0xfffffe9000a07947 */ /* 0x000fec000383ffff */
.L_x_14351:
[----:B0-----:R0:W1:Y:S02]  /*1e900*/  SYNCS.PHASECHK.TRANS64.TRYWAIT P0, [R22+URZ+0x22800], R35 ;  /* 0x02280023160075a7 */ /* 0x001064000800017f */
[----:B-1----:R-:W-:Y:S05]  /*1e910*/  @!P0 NANOSLEEP.SYNCS 0x989680 ;  /* 0x009896800000895d */ /* 0x002fea0003900000 */
[----:B------:R-:W1:Y:S02]  /*1e920*/  @!P0 SYNCS.PHASECHK.TRANS64 P0, [R22+URZ+0x22800], R35 ;  /* 0x02280023160085a7 */ /* 0x000e64000800007f */
[----:B-1----:R-:W-:Y:S05]  /*1e930*/  @!P0 BRA `(.L_x_14351) ;  /* 0xfffffffc00f08947 */ /* 0x002fea000383ffff */
[----:B------:R-:W-:Y:S05]  /*1e940*/  BRA `(.L_x_14603) ;  /* 0xfffffe9400947947 */ /* 0x000fea000383ffff */
.L_x_14359:
[----:B------:R-:W1:Y:S01]  /*1e950*/  LDC R27, c[0x0][0x3f4] ;  /* 0x0000fd00ff1b7b82 */ /* 0x000e620000000800 */
[----:B------:R-:W-:Y:S01]  /*1e960*/  BSSY B1, `(.L_x_14604) ;  /* 0x0000008000017945 */ /* 0x000fe20003800000 */
[----:B0-----:R-:W-:Y:S02]  /*1e970*/  IMAD.MOV.U32 R13, RZ, RZ, R26 ;  /* 0x000000ffff0d7224 */ /* 0x001fe400078e001a */
[----:B------:R-:W-:Y:S02]  /*1e980*/  IMAD.MOV.U32 R12, RZ, RZ, RZ ;  /* 0x000000ffff0c7224 */ /* 0x000fe400078e00ff */
[----:B------:R-:W-:Y:S02]  /*1e990*/  IMAD.MOV.U32 R11, RZ, RZ, 0x1c1f ;  /* 0x00001c1fff0b7424 */ /* 0x000fe400078e00ff */
[----:B------:R-:W-:-:S07]  /*1e9a0*/  IMAD.MOV.U32 R15, RZ, RZ, -0x1 ;  /* 0xffffffffff0f7424 */ /* 0x000fce00078e00ff */
[----:B-1----:R-:W-:Y:S05]  /*1e9b0*/  WARPSYNC.COLLECTIVE R15, `(.L_x_14605) ;  /* 0x000000000f087348 */ /* 0x002fea0003c00000 */
[----:B------:R0:W2:Y:S02]  /*1e9c0*/  SHFL.IDX P6, R14, R13, R12, R11 ;  /* 0x0000000c0d0e7389 */ /* 0x0000a400000c000b */
[----:B012---:R-:W-:Y:S01]  /*1e9d0*/  ENDCOLLECTIVE ;  /* 0x000000000000791b */ /* 0x007fe20003800000 */
.L_x_14605:
[----:B------:R-:W-:Y:S05]  /*1e9e0*/  BSYNC B1 ;  /* 0x0000000000017941 */ /* 0x000fea0003800000 */
.L_x_14604:
[----:B------:R-:W-:Y:S01]  /*1e9f0*/  IMAD.MOV.U32 R13, RZ, RZ, R36 ;  /* 0x000000ffff0d7224 */ /* 0x000fe200078e0024 */
[----:B------:R-:W-:Y:S01]  /*1ea00*/  MOV R0, R14 ;  /* 0x0000000e00007202 */ /* 0x000fe20000000f00 */
[----:B------:R-:W-:Y:S01]  /*1ea10*/  IMAD.MOV.U32 R12, RZ, RZ, RZ ;  /* 0x000000ffff0c7224 */ /* 0x000fe200078e00ff */
[----:B------:R-:W-:Y:S01]  /*1ea20*/  ISETP.GE.AND P0, PT, R16, R27, PT ;  /* 0x0000001b1000720c */ /* 0x000fe20003f06270 */
[----:B------:R-:W-:Y:S02]  /*1ea30*/  IMAD.MOV.U32 R11, RZ, RZ, 0x1c1f ;  /* 0x00001c1fff0b7424 */ /* 0x000fe400078e00ff */
[----:B------:R-:W-:Y:S02]  /*1ea40*/  IMAD.MOV.U32 R15, RZ, RZ, -0x1 ;  /* 0xffffffffff0f7424 */ /* 0x000fe400078e00ff */
[----:B------:R-:W-:-:S08]  /*1ea50*/  IMAD R25, R224, R7, RZ ;  /* 0x00000007e0197224 */ /* 0x000fd000078e02ff */
[----:B------:R-:W-:Y:S05]  /*1ea60*/  WARPSYNC.COLLECTIVE R15, `(.L_x_14606) ;  /* 0x000000000f087348 */ /* 0x000fea0003c00000 */
[----:B------:R0:W1:Y:S02]  /*1ea70*/  SHFL.IDX P6, R14, R13, R12, R11 ;  /* 0x0000000c0d0e7389 */ /* 0x00006400000c000b */
[----:B01----:R-:W-:Y:S01]  /*1ea80*/  ENDCOLLECTIVE ;  /* 0x000000000000791b */ /* 0x003fe20003800000 */
.L_x_14606:
[----:B------:R-:W-:Y:S01]  /*1ea90*/  ISETP.GE.OR P1, PT, R40, R25, P0 ;  /* 0x000000192800720c */ /* 0x000fe20000726670 */
[----:B------:R-:W-:-:S12]  /*1eaa0*/  IMAD.MOV.U32 R13, RZ, RZ, R24 ;  /* 0x000000ffff0d7224 */ /* 0x000fd800078e0018 */
[C---:B------:R-:W-:Y:S01]  /*1eab0*/  @!P1 SHF.L.U64.HI R7, R16.reuse, 0x1, R17 ;  /* 0x0000000110079819 */ /* 0x040fe20000010211 */
[----:B------:R-:W-:Y:S02]  /*1eac0*/  @!P1 IMAD.SHL.U32 R5, R16, 0x2, RZ ;  /* 0x0000000210059824 */ /* 0x000fe400078e00ff */
[----:B------:R-:W-:-:S07]  /*1ead0*/  IMAD.MOV.U32 R3, RZ, RZ, R14 ;  /* 0x000000ffff037224 */ /* 0x000fce00078e000e */
[----:B------:R-:W-:Y:S05]  /*1eae0*/  WARPSYNC.COLLECTIVE R15, `(.L_x_14607) ;  /* 0x000000000f087348 */ /* 0x000fea0003c00000 */
[----:B------:R0:W1:Y:S02]  /*1eaf0*/  SHFL.IDX P6, R14, R13, R12, R11 ;  /* 0x0000000c0d0e7389 */ /* 0x00006400000c000b */
[----:B01----:R-:W-:Y:S01]  /*1eb00*/  ENDCOLLECTIVE ;  /* 0x000000000000791b */ /* 0x003fe20003800000 */
.L_x_14607:
[----:B------:R-:W-:-:S04]  /*1eb10*/  @!P1 IADD3 R8, P2, R3, R5, RZ ;  /* 0x0000000503089210 */ /* 0x000fc80007f5e0ff */
[----:B------:R-:W-:Y:S01]  /*1eb20*/  @!P1 IADD3.X R9, R0, R7, RZ, P2, !PT ;  /* 0x0000000700099210 */ /* 0x000fe200017fe4ff */
[----:B------:R-:W-:Y:S02]  /*1eb30*/  IMAD.MOV.U32 R13, RZ, RZ, R37 ;  /* 0x000000ffff0d7224 */ /* 0x000fe400078e0025 */
[----:B------:R-:W-:-:S07]  /*1eb40*/  IMAD.MOV.U32 R4, RZ, RZ, R14 ;  /* 0x000000ffff047224 */ /* 0x000fce00078e000e */
[----:B------:R-:W-:Y:S05]  /*1eb50*/  WARPSYNC.COLLECTIVE R15, `(.L_x_14608) ;  /* 0x000000000f087348 */ /* 0x000fea0003c00000 */
[----:B------:R0:W1:Y:S02]  /*1eb60*/  SHFL.IDX P6, R14, R13, R12, R11 ;  /* 0x0000000c0d0e7389 */ /* 0x00006400000c000b */
[----:B01----:R-:W-:Y:S01]  /*1eb70*/  ENDCOLLECTIVE ;  /* 0x000000000000791b */ /* 0x003fe20003800000 */
.L_x_14608:
[----:B------:R-:W2:Y:S01]  /*1eb80*/  @!P1 LD.E.128 R8, desc[UR42][R8.64] ;  /* 0x0000002a08089980 */ /* 0x000ea2000c101d00 */
[----:B------:R-:W-:-:S05]  /*1eb90*/  @!P1 IADD3 R14, P2, R14, R5, RZ ;  /* 0x000000050e0e9210 */ /* 0x000fca0007f5e0ff */
[----:B------:R-:W-:Y:S02]  /*1eba0*/  @!P1 IMAD.X R5, R4, 0x1, R7, P2 ;  /* 0x0000000104059824 */ /* 0x000fe400010e0607 */
[----:B------:R-:W-:-:S06]  /*1ebb0*/  @!P1 IMAD.MOV.U32 R4, RZ, RZ, R14 ;  /* 0x000000ffff049224 */ /* 0x000fcc00078e000e */
[----:B------:R-:W5:Y:S01]  /*1ebc0*/  @!P1 LD.E.128 R4, desc[UR42][R4.64] ;  /* 0x0000002a04049980 */ /* 0x000f62000c101d00 */
[----:B------:R-:W-:Y:S01]  /*1ebd0*/  CS2R R28, SRZ ;  /* 0x00000000001c7805 */ /* 0x000fe2000001ff00 */
[----:B------:R-:W-:Y:S01]  /*1ebe0*/  IMAD.MOV.U32 R13, RZ, RZ, R26 ;  /* 0x000000ffff0d7224 */ /* 0x000fe200078e001a */
[----:B------:R-:W-:Y:S02]  /*1ebf0*/  MOV R12, 0x1 ;  /* 0x00000001000c7802 */ /* 0x000fe40000000f00 */
[----:B------:R-:W-:Y:S02]  /*1ec00*/  CS2R R20, SRZ ;  /* 0x0000000000147805 */ /* 0x000fe4000001ff00 */
[----:B------:R-:W-:Y:S02]  /*1ec10*/  CS2R R30, SRZ ;  /* 0x00000000001e7805 */ /* 0x000fe4000001ff00 */
[----:B------:R-:W-:Y:S01]  /*1ec20*/  CS2R R34, SRZ ;  /* 0x0000000000227805 */ /* 0x000fe2000001ff00 */
[----:B--2---:R-:W-:-:S02]  /*1ec30*/  @!P1 IMAD.MOV.U32 R29, RZ, RZ, R11 ;  /* 0x000000ffff1d9224 */ /* 0x004fc400078e000b */
[----:B------:R-:W-:Y:S02]  /*1ec40*/  IMAD.MOV.U32 R11, RZ, RZ, 0x1c1f ;  /* 0x00001c1fff0b7424 */ /* 0x000fe400078e00ff */
[----:B------:R-:W-:Y:S02]  /*1ec50*/  @!P1 IMAD.MOV.U32 R20, RZ, RZ, R8 ;  /* 0x000000ffff149224 */ /* 0x000fe400078e0008 */
[----:B------:R-:W-:-:S07]  /*1ec60*/  @!P1 IMAD.MOV.U32 R21, RZ, RZ, R9 ;  /* 0x000000ffff159224 */ /* 0x000fce00078e0009 */
[----:B-----5:R-:W-:Y:S05]  /*1ec70*/  WARPSYNC.COLLECTIVE R15, `(.L_x_14609) ;  /* 0x000000000f087348 */ /* 0x020fea0003c00000 */
[----:B------:R0:W1:Y:S02]  /*1ec80*/  SHFL.IDX P6, R14, R13, R12, R11 ;  /* 0x0000000c0d0e7389 */ /* 0x00006400000c000b */
[----:B01---5:R-:W-:Y:S01]  /*1ec90*/  ENDCOLLECTIVE ;  /* 0x000000000000791b */ /* 0x023fe20003800000 */
.L_x_14609:
[----:B------:R-:W-:Y:S02]  /*1eca0*/  IMAD.MOV.U32 R0, RZ, RZ, R20 ;  /* 0x000000ffff007224 */ /* 0x000fe400078e0014 */
[----:B------:R-:W-:Y:S02]  /*1ecb0*/  IMAD.MOV.U32 R3, RZ, RZ, R21 ;  /* 0x000000ffff037224 */ /* 0x000fe400078e0015 */
[----:B------:R-:W-:Y:S01]  /*1ecc0*/  @!P1 IMAD.MOV.U32 R28, RZ, RZ, R10 ;  /* 0x000000ffff1c9224 */ /* 0x000fe200078e000a */
[----:B------:R-:W-:Y:S01]  /*1ecd0*/  PRMT R53, R53, 0x5410, R0 ;  /* 0x0000541035357816 */ /* 0x000fe20000000000 */
[----:B------:R-:W-:Y:S01]  /*1ece0*/  IMAD.MOV.U32 R9, RZ, RZ, R29 ;  /* 0x000000ffff097224 */ /* 0x000fe200078e001d */
[----:B------:R-:W-:Y:S01]  /*1ecf0*/  PRMT R41, R3, 0x7610, R41 ;  /* 0x0000761003297816 */ /* 0x000fe20000000029 */
[----:B------:R-:W-:Y:S02]  /*1ed00*/  IMAD.MOV.U32 R8, RZ, RZ, R28 ;  /* 0x000000ffff087224 */ /* 0x000fe400078e001c */
[----:B------:R-:W-:-:S03]  /*1ed10*/  IMAD.MOV.U32 R13, RZ, RZ, R36 ;  /* 0x000000ffff0d7224 */ /* 0x000fc600078e0024 */
[----:B------:R-:W-:Y:S01]  /*1ed20*/  PRMT R38, R8, 0x7610, R38 ;  /* 0x0000761008267816 */ /* 0x000fe20000000026 */
[----:B------:R-:W-:Y:S01]  /*1ed30*/  @!P1 IMAD.MOV.U32 R31, RZ, RZ, R5 ;  /* 0x000000ffff1f9224 */ /* 0x000fe200078e0005 */
[----:B------:R-:W-:Y:S01]  /*1ed40*/  @!P1 MOV R30, R4 ;  /* 0x00000004001e9202 */ /* 0x000fe20000000f00 */
[----:B------:R-:W-:Y:S01]  /*1ed50*/  @!P1 IMAD.MOV.U32 R34, RZ, RZ, R6 ;  /* 0x000000ffff229224 */ /* 0x000fe200078e0006 */
[----:B------:R-:W-:Y:S01]  /*1ed60*/  PRMT R36, R9, 0x7610, R36 ;  /* 0x0000761009247816 */ /* 0x000fe20000000024 */
[----:B------:R-:W-:Y:S02]  /*1ed70*/  @!P1 IMAD.MOV.U32 R35, RZ, RZ, R7 ;  /* 0x000000ffff239224 */ /* 0x000fe400078e0007 */
[----:B------:R-:W-:Y:S02]  /*1ed80*/  IMAD.MOV.U32 R4, RZ, RZ, R30 ;  /* 0x000000ffff047224 */ /* 0x000fe400078e001e */
[----:B------:R-:W-:-:S07]  /*1ed90*/  IMAD.MOV.U32 R0, RZ, RZ, R14 ;  /* 0x000000ffff007224 */ /* 0x000fce00078e000e */
[----:B------:R-:W-:Y:S05]  /*1eda0*/  WARPSYNC.COLLECTIVE R15, `(.L_x_14610) ;  /* 0x000000000f087348 */ /* 0x000fea0003c00000 */
[----:B------:R0:W1:Y:S02]  /*1edb0*/  SHFL.IDX P6, R14, R13, R12, R11 ;  /* 0x0000000c0d0e7389 */ /* 0x00006400000c000b */
[----:B01----:R-:W-:Y:S01]  /*1edc0*/  ENDCOLLECTIVE ;  /* 0x000000000000791b */ /* 0x003fe20003800000 */
.L_x_14610:
[----:B------:R-:W-:Y:S01]  /*1edd0*/  IMAD.MOV.U32 R5, RZ, RZ, R31 ;  /* 0x000000ffff057224 */ /* 0x000fe200078e001f */
[----:B------:R-:W-:Y:S01]  /*1ede0*/  PRMT R38, R38, 0x5410, R4 ;  /* 0x0000541026267816 */ /* 0x000fe20000000004 */
[----:B------:R-:W-:Y:S02]  /*1edf0*/  IMAD.MOV.U32 R6, RZ, RZ, R34 ;  /* 0x000000ffff067224 */ /* 0x000fe400078e0022 */
[----:B------:R-:W-:Y:S01]  /*1ee00*/  IMAD.MOV.U32 R7, RZ, RZ, R35 ;  /* 0x000000ffff077224 */ /* 0x000fe200078e0023 */
[----:B------:R-:W-:Y:S02]  /*1ee10*/  PRMT R43, R5, 0x7610, R43 ;  /* 0x00007610052b7816 */ /* 0x000fe4000000002b */
[----:B------:R-:W-:Y:S02]  /*1ee20*/  CS2R R4, SRZ ;  /* 0x0000000000047805 */ /* 0x000fe4000001ff00 */
[----:B------:R-:W-:Y:S02]  /*1ee30*/  PRMT R53, R6, 0x7610, R53 ;  /* 0x0000761006357816 */ /* 0x000fe40000000035 */
[----:B------:R-:W-:Y:S01]  /*1ee40*/  PRMT R36, R36, 0x5410, R7 ;  /* 0x0000541024247816 */ /* 0x000fe20000000007 */
[----:B------:R-:W-:-:S02]  /*1ee50*/  IMAD.MOV.U32 R13, RZ, RZ, R24 ;  /* 0x000000ffff0d7224 */ /* 0x000fc400078e0018 */
[----:B------:R-:W-:-:S07]  /*1ee60*/  IMAD.MOV.U32 R3, RZ, RZ, R14 ;  /* 0x000000ffff037224 */ /* 0x000fce00078e000e */
[----:B------:R-:W-:Y:S05]  /*1ee70*/  WARPSYNC.COLLECTIVE R15, `(.L_x_14611) ;  /* 0x000000000f087348 */ /* 0x000fea0003c00000 */
[----:B------:R0:W1:Y:S02]  /*1ee80*/  SHFL.IDX P6, R14, R13, R12, R11 ;  /* 0x0000000c0d0e7389 */ /* 0x00006400000c000b */
[----:B01----:R-:W-:Y:S01]  /*1ee90*/  ENDCOLLECTIVE ;  /* 0x000000000000791b */ /* 0x003fe20003800000 */
.L_x_14611:
[----:B------:R-:W-:Y:S02]  /*1eea0*/  IMAD.MOV.U32 R13, RZ, RZ, R37 ;  /* 0x000000ffff0d7224 */ /* 0x000fe400078e0025 */
[----:B------:R-:W-:-:S07]  /*1eeb0*/  IMAD.MOV.U32 R24, RZ, RZ, R14 ;  /* 0x000000ffff187224 */ /* 0x000fce00078e000e */
[----:B------:R-:W-:Y:S05]  /*1eec0*/  WARPSYNC.COLLECTIVE R15, `(.L_x_14612) ;  /* 0x000000000f087348 */ /* 0x000fea0003c00000 */
[----:B------:R0:W1:Y:S02]  /*1eed0*/  SHFL.IDX P6, R14, R13, R12, R11 ;  /* 0x0000000c0d0e7389 */ /* 0x00006400000c000b */
[----:B01----:R-:W-:Y:S01]  /*1eee0*/  ENDCOLLECTIVE ;  /* 0x000000000000791b */ /* 0x003fe20003800000 */
.L_x_14612:
[----:B------:R-:W-:Y:S05]  /*1eef0*/  BRA `(.L_x_14613) ;  /* 0xfffffea000607947 */ /* 0x000fea000383ffff */
.L_x_14363:
[----:B0-----:R0:W1:Y:S02]  /*1ef00*/  SYNCS.PHASECHK.TRANS64.TRYWAIT P1, [R22+URZ+0x22800], R13 ;  /* 0x0228000d160075a7 */ /* 0x001064000802017f */
[----:B-1----:R-:W-:Y:S05]  /*1ef10*/  @!P1 NANOSLEEP.SYNCS 0x989680 ;  /* 0x009896800000995d */ /* 0x002fea0003900000 */
[----:B------:R-:W1:Y:S02]  /*1ef20*/  @!P1 SYNCS.PHASECHK.TRANS64 P1, [R22+URZ+0x22800], R13 ;  /* 0x0228000d160095a7 */ /* 0x000e64000802007f */
[----:B-1----:R-:W-:Y:S05]  /*1ef30*/  @!P1 BRA `(.L_x_14363) ;  /* 0xfffffffc00f09947 */ /* 0x002fea000383ffff */
[----:B------:R-:W-:Y:S05]  /*1ef40*/  BRA `(.L_x_14614) ;  /* 0xfffffea000f47947 */ /* 0x000fea000383ffff */
.L_x_14369:
[----:B-1----:R1:W2:Y:S02]  /*1ef50*/  SYNCS.PHASECHK.TRANS64.TRYWAIT P1, [R12+URZ+0x22830], R73 ;  /* 0x022830490c0075a7 */ /* 0x0022a4000802017f */
[----:B--2---:R-:W-:Y:S05]  /*1ef60*/  @!P1 NANOSLEEP.SYNCS 0x989680 ;  /* 0x009896800000995d */ /* 0x004fea0003900000 */
[----:B------:R-:W2:Y:S02]  /*1ef70*/  @!P1 SYNCS.PHASECHK.TRANS64 P1, [R12+URZ+0x22830], R73 ;  /* 0x022830490c0095a7 */ /* 0x000ea4000802007f */
[----:B--2---:R-:W-:Y:S05]  /*1ef80*/  @!P1 BRA `(.L_x_14369) ;  /* 0xfffffffc00f09947 */ /* 0x004fea000383ffff */
[----:B------:R-:W-:Y:S05]  /*1ef90*/  BRA `(.L_x_14368) ;  /* 0xfffffeb000807947 */ /* 0x000fea000383ffff */
.L_x_14375:
[----:B--2---:R2:W3:Y:S02]  /*1efa0*/  SYNCS.PHASECHK.TRANS64.TRYWAIT P1, [R12+URZ+0x22850], R73 ;  /* 0x022850490c0075a7 */ /* 0x0044e4000802017f */
[----:B---3--:R-:W-:Y:S05]  /*1efb0*/  @!P1 NANOSLEEP.SYNCS 0x989680 ;  /* 0x009896800000995d */ /* 0x008fea0003900000 */
[----:B------:R-:W3:Y:S02]  /*1efc0*/  @!P1 SYNCS.PHASECHK.TRANS64 P1, [R12+URZ+0x22850], R73 ;  /* 0x022850490c0095a7 */ /* 0x000ee4000802007f */
[----:B---3--:R-:W-:Y:S05]  /*1efd0*/  @!P1 BRA `(.L_x_14375) ;  /* 0xfffffffc00f09947 */ /* 0x008fea000383ffff */
[----:B------:R-:W-:Y:S05]  /*1efe0*/  BRA `(.L_x_14374) ;  /* 0xfffffec800c07947 */ /* 0x000fea000383ffff */
.L_x_14381:
[----:B-1----:R1:W2:Y:S02]  /*1eff0*/  SYNCS.PHASECHK.TRANS64.TRYWAIT P1, [R13+URZ+0x22830], R14 ;  /* 0x0228300e0d0075a7 */ /* 0x0022a4000802017f */
[----:B--2---:R-:W-:Y:S05]  /*1f000*/  @!P1 NANOSLEEP.SYNCS 0x989680 ;  /* 0x009896800000995d */ /* 0x004fea0003900000 */
[----:B------:R-:W2:Y:S02]  /*1f010*/  @!P1 SYNCS.PHASECHK.TRANS64 P1, [R13+URZ+0x22830], R14 ;  /* 0x0228300e0d0095a7 */ /* 0x000ea4000802007f */
[----:B--2---:R-:W-:Y:S05]  /*1f020*/  @!P1 BRA `(.L_x_14381) ;  /* 0xfffffffc00f09947 */ /* 0x004fea000383ffff */
[----:B------:R-:W-:Y:S05]  /*1f030*/  BRA `(.L_x_14380) ;  /* 0xfffffed0003c7947 */ /* 0x000fea000383ffff */
.L_x_14387:
[----:B-1----:R1:W2:Y:S02]  /*1f040*/  SYNCS.PHASECHK.TRANS64.TRYWAIT P1, [R13+URZ+0x22850], R14 ;  /* 0x0228500e0d0075a7 */ /* 0x0022a4000802017f */
[----:B--2---:R-:W-:Y:S05]  /*1f050*/  @!P1 NANOSLEEP.SYNCS 0x989680 ;  /* 0x009896800000995d */ /* 0x004fea0003900000 */
[----:B------:R-:W2:Y:S02]  /*1f060*/  @!P1 SYNCS.PHASECHK.TRANS64 P1, [R13+URZ+0x22850], R14 ;  /* 0x0228500e0d0095a7 */ /* 0x000ea4000802007f */
[----:B--2---:R-:W-:Y:S05]  /*1f070*/  @!P1 BRA `(.L_x_14387) ;  /* 0xfffffffc00f09947 */ /* 0x004fea000383ffff */
[----:B------:R-:W-:Y:S05]  /*1f080*/  BRA `(.L_x_14386) ;  /* 0xfffffef000987947 */ /* 0x000fea000383ffff */
.L_x_14394:
[----:B-1----:R1:W2:Y:S02]  /*1f090*/  SYNCS.PHASECHK.TRANS64.TRYWAIT P1, [R13+URZ+0x22830], R14 ;  /* 0x0228300e0d0075a7 */ /* 0x0022a4000802017f */
[----:B--2---:R-:W-:Y:S05]  /*1f0a0*/  @!P1 NANOSLEEP.SYNCS 0x989680 ;  /* 0x009896800000995d */ /* 0x004fea0003900000 */
[----:B------:R-:W2:Y:S02]  /*1f0b0*/  @!P1 SYNCS.PHASECHK.TRANS64 P1, [R13+URZ+0x22830], R14 ;  /* 0x0228300e0d0095a7 */ /* 0x000ea4000802007f */
[----:B--2---:R-:W-:Y:S05]  /*1f0c0*/  @!P1 BRA `(.L_x_14394) ;  /* 0xfffffffc00f09947 */ /* 0x004fea000383ffff */
[----:B------:R-:W-:Y:S05]  /*1f0d0*/  BRA `(.L_x_14393) ;  /* 0xfffffef400e47947 */ /* 0x000fea000383ffff */
.L_x_14400:
[----:B---3--:R3:W4:Y:S02]  /*1f0e0*/  SYNCS.PHASECHK.TRANS64.TRYWAIT P1, [R13+URZ+0x22850], R14 ;  /* 0x0228500e0d0075a7 */ /* 0x008724000802017f */
[----:B----4-:R-:W-:Y:S05]  /*1f0f0*/  @!P1 NANOSLEEP.SYNCS 0x989680 ;  /* 0x009896800000995d */ /* 0x010fea0003900000 */
[----:B------:R-:W4:Y:S02]  /*1f100*/  @!P1 SYNCS.PHASECHK.TRANS64 P1, [R13+URZ+0x22850], R14 ;  /* 0x0228500e0d0095a7 */ /* 0x000f24000802007f */
[----:B----4-:R-:W-:Y:S05]  /*1f110*/  @!P1 BRA `(.L_x_14400) ;  /* 0xfffffffc00f09947 */ /* 0x010fea000383ffff */
[----:B------:R-:W-:Y:S05]  /*1f120*/  BRA `(.L_x_14399) ;  /* 0xffffff10004c7947 */ /* 0x000fea000383ffff */
.L_x_14407:
[----:B------:R-:W-:Y:S01]  /*1f130*/  IMAD.MOV.U32 R13, RZ, RZ, R20 ;  /* 0x000000ffff0d7224 */ /* 0x000fe200078e0014 */
[----:B------:R-:W-:Y:S01]  /*1f140*/  MOV R11, 0x181f ;  /* 0x0000181f000b7802 */ /* 0x000fe20000000f00 */
[----:B------:R-:W-:Y:S02]  /*1f150*/  IMAD.MOV.U32 R12, RZ, RZ, RZ ;  /* 0x000000ffff0c7224 */ /* 0x000fe400078e00ff */
[----:B------:R-:W-:-:S07]  /*1f160*/  IMAD.MOV.U32 R15, RZ, RZ, -0x1 ;  /* 0xffffffffff0f7424 */ /* 0x000fce00078e00ff */
[----:B-----5:R-:W-:Y:S05]  /*1f170*/  WARPSYNC.COLLECTIVE R15, `(.L_x_14615) ;  /* 0x000000000f087348 */ /* 0x020fea0003c00000 */
[----:B------:R0:W1:Y:S02]  /*1f180*/  SHFL.IDX P6, R14, R13, R12, R11 ;  /* 0x0000000c0d0e7389 */ /* 0x00006400000c000b */
[----:B01---5:R-:W-:Y:S01]  /*1f190*/  ENDCOLLECTIVE ;  /* 0x000000000000791b */ /* 0x023fe20003800000 */
.L_x_14615:
[----:B------:R-:W-:Y:S02]  /*1f1a0*/  IMAD.MOV.U32 R13, RZ, RZ, R4 ;  /* 0x000000ffff0d7224 */ /* 0x000fe400078e0004 */
[----:B------:R-:W-:-:S07]  /*1f1b0*/  IMAD.MOV.U32 R3, RZ, RZ, R14 ;  /* 0x000000ffff037224 */ /* 0x000fce00078e000e */
[----:B------:R-:W-:Y:S05]  /*1f1c0*/  WARPSYNC.COLLECTIVE R15, `(.L_x_14616) ;  /* 0x000000000f087348 */ /* 0x000fea0003c00000 */
[----:B------:R0:W1:Y:S02]  /*1f1d0*/  SHFL.IDX P6, R14, R13, R12, R11 ;  /* 0x0000000c0d0e7389 */ /* 0x00006400000c000b */
[----:B01----:R-:W-:Y:S01]  /*1f1e0*/  ENDCOLLECTIVE ;  /* 0x000000000000791b */ /* 0x003fe20003800000 */
.L_x_14616:
[----:B------:R-:W-:Y:S05]  /*1f1f0*/  BRA `(.L_x_14617) ;  /* 0xffffff3800987947 */ /* 0x000fea000383ffff */
.L_x_14410:
        /* <DEDUP_REMOVED lines=8> */
.L_x_14619:
[----:B------:R-:W-:Y:S05]  /*1f280*/  BSYNC B1 ;  /* 0x0000000000017941 */ /* 0x000fea0003800000 */
.L_x_14618:
        /* <DEDUP_REMOVED lines=8> */
.L_x_14620:
[----:B------:R-:W-:Y:S05]  /*1f310*/  BRA `(.L_x_14621) ;  /* 0xffffff3800e07947 */ /* 0x000fea000383ffff */
.L_x_14413:
[----:B------:R-:W-:Y:S01]  /*1f320*/  BSSY B1, `(.L_x_14622) ;  /* 0x0000008000017945 */ /* 0x000fe20003800000 */
[----:B---3--:R-:W-:Y:S02]  /*1f330*/  IMAD.MOV.U32 R13, RZ, RZ, R20 ;  /* 0x000000ffff0d7224 */ /* 0x008fe400078e0014 */
[----:B------:R-:W-:Y:S02]  /*1f340*/  IMAD.MOV.U32 R12, RZ, RZ, 0x2 ;  /* 0x00000002ff0c7424 */ /* 0x000fe400078e00ff */
[----:B------:R-:W-:Y:S02]  /*1f350*/  IMAD.MOV.U32 R11, RZ, RZ, 0x181f ;  /* 0x0000181fff0b7424 */ /* 0x000fe400078e00ff */
[----:B------:R-:W-:-:S07]  /*1f360*/  IMAD.MOV.U32 R15, RZ, RZ, -0x1 ;  /* 0xffffffffff0f7424 */ /* 0x000fce00078e00ff */
[----:B012-45:R-:W-:Y:S05]  /*1f370*/  WARPSYNC.COLLECTIVE R15, `(.L_x_14623) ;  /* 0x000000000f087348 */ /* 0x037fea0003c00000 */
[----:B--2---:R2:W3:Y:S02]  /*1f380*/  SHFL.IDX P6, R14, R13, R12, R11 ;  /* 0x0000000c0d0e7389 */ /* 0x0044e400000c000b */
[----:B012345:R-:W-:Y:S01]  /*1f390*/  ENDCOLLECTIVE ;  /* 0x000000000000791b */ /* 0x03ffe20003800000 */
.L_x_14623:
[----:B------:R-:W-:Y:S05]  /*1f3a0*/  BSYNC B1 ;  /* 0x0000000000017941 */ /* 0x000fea0003800000 */
.L_x_14622:
        /* <DEDUP_REMOVED lines=8> */
.L_x_14624:
[----:B------:R-:W-:Y:S05]  /*1f430*/  BRA `(.L_x_14625) ;  /* 0xffffff3c00287947 */ /* 0x000fea000383ffff */
.L_x_14416:
        /* <DEDUP_REMOVED lines=8> */
.L_x_14627:
[----:B------:R-:W-:Y:S05]  /*1f4c0*/  BSYNC B1 ;  /* 0x0000000000017941 */ /* 0x000fea0003800000 */
.L_x_14626:
        /* <DEDUP_REMOVED lines=8> */
.L_x_14628:
[----:B------:R-:W-:Y:S05]  /*1f550*/  BRA `(.L_x_14629) ;  /* 0xffffff3c00707947 */ /* 0x000fea000383ffff */
.L_x_14418:
[----:B------:R-:W-:Y:S02]  /*1f560*/  IMAD.MOV.U32 R13, RZ, RZ, R4 ;  /* 0x000000ffff0d7224 */ /* 0x000fe400078e0004 */
[----:B------:R-:W-:Y:S02]  /*1f570*/  IMAD.MOV.U32 R12, RZ, RZ, RZ ;  /* 0x000000ffff0c7224 */ /* 0x000fe400078e00ff */
[----:B------:R-:W-:Y:S02]  /*1f580*/  IMAD.MOV.U32 R11, RZ, RZ, 0x1c1f ;  /* 0x00001c1fff0b7424 */ /* 0x000fe400078e00ff */
[----:B------:R-:W-:-:S07]  /*1f590*/  IMAD.MOV.U32 R15, RZ, RZ, -0x1 ;  /* 0xffffffffff0f7424 */ /* 0x000fce00078e00ff */
[----:B------:R-:W-:Y:S05]  /*1f5a0*/  WARPSYNC.COLLECTIVE R15, `(.L_x_14630) ;  /* 0x000000000f087348 */ /* 0x000fea0003c00000 */
[----:B------:R0:W1:Y:S02]  /*1f5b0*/  SHFL.IDX P6, R14, R13, R12, R11 ;  /* 0x0000000c0d0e7389 */ /* 0x00006400000c000b */
[----:B01----:R-:W-:Y:S01]  /*1f5c0*/  ENDCOLLECTIVE ;  /* 0x000000000000791b */ /* 0x003fe20003800000 */
.L_x_14630:
[----:B------:R-:W-:Y:S02]  /*1f5d0*/  IMAD.MOV.U32 R13, RZ, RZ, R3 ;  /* 0x000000ffff0d7224 */ /* 0x000fe400078e0003 */
[----:B------:R-:W-:-:S07]  /*1f5e0*/  IMAD.MOV.U32 R20, RZ, RZ, R14 ;  /* 0x000000ffff147224 */ /* 0x000fce00078e000e */
[----:B------:R-:W-:Y:S05]  /*1f5f0*/  WARPSYNC.COLLECTIVE R15, `(.L_x_14631) ;  /* 0x000000000f087348 */ /* 0x000fea0003c00000 */
[----:B------:R0:W1:Y:S02]  /*1f600*/  SHFL.IDX P6, R14, R13, R12, R11 ;  /* 0x0000000c0d0e7389 */ /* 0x00006400000c000b */
[----:B01----:R-:W-:Y:S01]  /*1f610*/  ENDCOLLECTIVE ;  /* 0x000000000000791b */ /* 0x003fe20003800000 */
.L_x_14631:
[----:B------:R-:W-:Y:S01]  /*1f620*/  IMAD.MOV.U32 R12, RZ, RZ, R14 ;  /* 0x000000ffff0c7224 */ /* 0x000fe200078e000e */
[----:B------:R-:W-:Y:S06]  /*1f630*/  BRA `(.L_x_14632) ;  /* 0xffffff4000707947 */ /* 0x000fec000383ffff */
.L_x_14421:
[----:B------:R-:W-:Y:S01]  /*1f640*/  BSSY B1, `(.L_x_14633) ;  /* 0x0000008000017945 */ /* 0x000fe20003800000 */
[----:B---3--:R-:W-:Y:S01]  /*1f650*/  IMAD.MOV.U32 R13, RZ, RZ, R4 ;  /* 0x000000ffff0d7224 */ /* 0x008fe200078e0004 */
[----:B------:R-:W-:Y:S01]  /*1f660*/  MOV R11, 0x1c1f ;  /* 0x00001c1f000b7802 */ /* 0x000fe20000000f00 */
[----:B--2---:R-:W-:Y:S02]  /*1f670*/  IMAD.MOV.U32 R12, RZ, RZ, 0x1 ;  /* 0x00000001ff0c7424 */ /* 0x004fe400078e00ff */
[----:B------:R-:W-:-:S07]  /*1f680*/  IMAD.MOV.U32 R15, RZ, RZ, -0x1 ;  /* 0xffffffffff0f7424 */ /* 0x000fce00078e00ff */
[----:B01----:R-:W-:Y:S05]  /*1f690*/  WARPSYNC.COLLECTIVE R15, `(.L_x_14634) ;  /* 0x000000000f087348 */ /* 0x003fea0003c00000 */
[----:B------:R2:W3:Y:S02]  /*1f6a0*/  SHFL.IDX P6, R14, R13, R12, R11 ;  /* 0x0000000c0d0e7389 */ /* 0x0004e400000c000b */
[----:B0123--:R-:W-:Y:S01]  /*1f6b0*/  ENDCOLLECTIVE ;  /* 0x000000000000791b */ /* 0x00ffe20003800000 */
.L_x_14634:
[----:B------:R-:W-:Y:S05]  /*1f6c0*/  BSYNC B1 ;  /* 0x0000000000017941 */ /* 0x000fea0003800000 */
.L_x_14633:
        /* <DEDUP_REMOVED lines=8> */
.L_x_14635:
[----:B------:R-:W-:Y:S01]  /*1f750*/  IMAD.MOV.U32 R3, RZ, RZ, R14 ;  /* 0x000000ffff037224 */ /* 0x000fe200078e000e */
[----:B------:R-:W-:Y:S06]  /*1f760*/  BRA `(.L_x_14636) ;  /* 0xffffff4c00487947 */ /* 0x000fec000383ffff */
.L_x_14425:
[----:B------:R-:W-:Y:S01]  /*1f770*/  IMAD.MOV.U32 R13, RZ, RZ, R4 ;  /* 0x000000ffff0d7224 */ /* 0x000fe200078e0004 */
[----:B------:R-:W-:Y:S01]  /*1f780*/  MOV R11, 0x181f ;  /* 0x0000181f000b7802 */ /* 0x000fe20000000f00 */
[----:B------:R-:W-:Y:S02]  /*1f790*/  IMAD.MOV.U32 R12, RZ, RZ, RZ ;  /* 0x000000ffff0c7224 */ /* 0x000fe400078e00ff */
[----:B------:R-:W-:-:S07]  /*1f7a0*/  IMAD.MOV.U32 R15, RZ, RZ, -0x1 ;  /* 0xffffffffff0f7424 */ /* 0x000fce00078e00ff */
[----:B0-----:R-:W-:Y:S05]  /*1f7b0*/  WARPSYNC.COLLECTIVE R15, `(.L_x_14637) ;  /* 0x000000000f087348 */ /* 0x001fea0003c00000 */
[----:B------:R1:W2:Y:S02]  /*1f7c0*/  SHFL.IDX P6, R14, R13, R12, R11 ;  /* 0x0000000c0d0e7389 */ /* 0x0002a400000c000b */
[----:B012---:R-:W-:Y:S01]  /*1f7d0*/  ENDCOLLECTIVE ;  /* 0x000000000000791b */ /* 0x007fe20003800000 */
.L_x_14637:
[----:B------:R-:W-:Y:S02]  /*1f7e0*/  IMAD.MOV.U32 R13, RZ, RZ, R0 ;  /* 0x000000ffff0d7224 */ /* 0x000fe400078e0000 */
[----:B------:R-:W-:-:S07]  /*1f7f0*/  IMAD.MOV.U32 R3, RZ, RZ, R14 ;  /* 0x000000ffff037224 */ /* 0x000fce00078e000e */
[----:B------:R-:W-:Y:S05]  /*1f800*/  WARPSYNC.COLLECTIVE R15, `(.L_x_14638) ;  /* 0x000000000f087348 */ /* 0x000fea0003c00000 */
[----:B------:R0:W1:Y:S02]  /*1f810*/  SHFL.IDX P6, R14, R13, R12, R11 ;  /* 0x0000000c0d0e7389 */ /* 0x00006400000c000b */
[----:B01----:R-:W-:Y:S01]  /*1f820*/  ENDCOLLECTIVE ;  /* 0x000000000000791b */ /* 0x003fe20003800000 */
.L_x_14638:
[----:B------:R-:W-:Y:S01]  /*1f830*/  IMAD.MOV.U32 R9, RZ, RZ, R14 ;  /* 0x000000ffff097224 */ /* 0x000fe200078e000e */
[----:B------:R-:W-:Y:S06]  /*1f840*/  BRA `(.L_x_14639) ;  /* 0xffffff60007c7947 */ /* 0x000fec000383ffff */
.L_x_14428:
        /* <DEDUP_REMOVED lines=8> */
.L_x_14641:
[----:B------:R-:W-:Y:S05]  /*1f8d0*/  BSYNC B1 ;  /* 0x0000000000017941 */ /* 0x000fea0003800000 */
.L_x_14640:
        /* <DEDUP_REMOVED lines=8> */
.L_x_14642:
[----:B------:R-:W-:Y:S01]  /*1f960*/  IMAD.MOV.U32 R9, RZ, RZ, R14 ;  /* 0x000000ffff097224 */ /* 0x000fe200078e000e */
[----:B------:R-:W-:Y:S06]  /*1f970*/  BRA `(.L_x_14643) ;  /* 0xffffff6000c47947 */ /* 0x000fec000383ffff */
.L_x_14431:
        /* <DEDUP_REMOVED lines=8> */
.L_x_14645:
[----:B------:R-:W-:Y:S05]  /*1fa00*/  BSYNC B1 ;  /* 0x0000000000017941 */ /* 0x000fea0003800000 */
.L_x_14644:
        /* <DEDUP_REMOVED lines=8> */
.L_x_14646:
[----:B------:R-:W-:Y:S01]  /*1fa90*/  IMAD.MOV.U32 R9, RZ, RZ, R14 ;  /* 0x000000ffff097224 */ /* 0x000fe200078e000e */
[----:B------:R-:W-:Y:S06]  /*1faa0*/  BRA `(.L_x_14647) ;  /* 0xffffff6400087947 */ /* 0x000fec000383ffff */
.L_x_14434:
        /* <DEDUP_REMOVED lines=8> */
.L_x_14649:
[----:B------:R-:W-:Y:S05]  /*1fb30*/  BSYNC B1 ;  /* 0x0000000000017941 */ /* 0x000fea0003800000 */
.L_x_14648:
        /* <DEDUP_REMOVED lines=8> */
.L_x_14650:
[----:B------:R-:W-:Y:S01]  /*1fbc0*/  IMAD.MOV.U32 R9, RZ, RZ, R14 ;  /* 0x000000ffff097224 */ /* 0x000fe200078e000e */
[----:B------:R-:W-:Y:S06]  /*1fbd0*/  BRA `(.L_x_14651) ;  /* 0xffffff64004c7947 */ /* 0x000fec000383ffff */
.L_x_14453:
[----:B-1----:R-:W0:Y:S01]  /*1fbe0*/  S2R R11, SR_TID.X ;  /* 0x00000000000b7919 */ /* 0x002e220000002100 */
        /* <DEDUP_REMOVED lines=10> */
.L_x_14653:
[----:B------:R-:W-:Y:S05]  /*1fc90*/  BSYNC B1 ;  /* 0x0000000000017941 */ /* 0x000fea0003800000 */
.L_x_14652:
[----:B------:R-:W-:Y:S05]  /*1fca0*/  BRA `(.L_x_14654) ;  /* 0xffffff8000887947 */ /* 0x000fea000383ffff */
.L_x_14455:
[----:B------:R-:W-:Y:S01]  /*1fcb0*/  BSSY B1, `(.L_x_14655) ;  /* 0x0000006000017945 */ /* 0x000fe20003800000 */
[----:B------:R-:W-:-:S07]  /*1fcc0*/  IMAD.MOV.U32 R15, RZ, RZ, -0x1 ;  /* 0xffffffffff0f7424 */ /* 0x000fce00078e00ff */
[----:B01----:R-:W-:Y:S05]  /*1fcd0*/  WARPSYNC.COLLECTIVE R15, `(.L_x_14656) ;  /* 0x000000000f0c7348 */ /* 0x003fea0003c00000 */
[----:B------:R-:W-:Y:S02]  /*1fce0*/  ELECT P6, UR62, PT ;  /* 0x00000000003e782f */ /* 0x000fe400038c0000 */
[----:B------:R-:W-:Y:S01]  /*1fcf0*/  MOV R14, UR62 ;  /* 0x0000003e000e7c02 */ /* 0x000fe20008000f00 */
[----:B01----:R-:W-:Y:S10]  /*1fd00*/  ENDCOLLECTIVE ;  /* 0x000000000000791b */ /* 0x003ff40003800000 */
.L_x_14656:
[----:B------:R-:W-:Y:S05]  /*1fd10*/  BSYNC B1 ;  /* 0x0000000000017941 */ /* 0x000fea0003800000 */
.L_x_14655:
[----:B------:R-:W-:Y:S05]  /*1fd20*/  BRA `(.L_x_14454) ;  /* 0xffffff8000807947 */ /* 0x000fea000383ffff */
.L_x_14457:
[----:B0-----:R0:W2:Y:S02]  /*1fd30*/  SYNCS.PHASECHK.TRANS64.TRYWAIT P0, [R16+URZ+0x22820], R3 ;  /* 0x02282003100075a7 */ /* 0x0010a4000800017f */
[----:B--2---:R-:W-:Y:S05]  /*1fd40*/  @!P0 NANOSLEEP.SYNCS 0x989680 ;  /* 0x009896800000895d */ /* 0x004fea0003900000 */
[----:B------:R-:W2:Y:S02]  /*1fd50*/  @!P0 SYNCS.PHASECHK.TRANS64 P0, [R16+URZ+0x22820], R3 ;  /* 0x02282003100085a7 */ /* 0x000ea4000800007f */
[----:B--2---:R-:W-:Y:S05]  /*1fd60*/  @!P0 BRA `(.L_x_14457) ;  /* 0xfffffffc00f08947 */ /* 0x004fea000383ffff */
[----:B------:R-:W-:Y:S05]  /*1fd70*/  BRA `(.L_x_14657) ;  /* 0xffffff8000907947 */ /* 0x000fea000383ffff */
.L_x_14461:
[----:B0-----:R0:W2:Y:S02]  /*1fd80*/  SYNCS.PHASECHK.TRANS64.TRYWAIT P0, [R3+URZ+0x228a0], R9 ;  /* 0x0228a009030075a7 */ /* 0x0010a4000800017f */
[----:B--2---:R-:W-:Y:S05]  /*1fd90*/  @!P0 NANOSLEEP.SYNCS 0x989680 ;  /* 0x009896800000895d */ /* 0x004fea0003900000 */
[----:B------:R-:W2:Y:S02]  /*1fda0*/  @!P0 SYNCS.PHASECHK.TRANS64 P0, [R3+URZ+0x228a0], R9 ;  /* 0x0228a009030085a7 */ /* 0x000ea4000800007f */
[----:B--2---:R-:W-:Y:S05]  /*1fdb0*/  @!P0 BRA `(.L_x_14461) ;  /* 0xfffffffc00f08947 */ /* 0x004fea000383ffff */
[----:B------:R-:W-:Y:S05]  /*1fdc0*/  BRA `(.L_x_14658) ;  /* 0xffffff8000a87947 */ /* 0x000fea000383ffff */
.L_x_14466:
[----:B-1----:R1:W2:Y:S02]  /*1fdd0*/  SYNCS.PHASECHK.TRANS64.TRYWAIT P0, [R3+URZ+0x228c0], R9 ;  /* 0x0228c009030075a7 */ /* 0x0022a4000800017f */
[----:B--2---:R-:W-:Y:S05]  /*1fde0*/  @!P0 NANOSLEEP.SYNCS 0x989680 ;  /* 0x009896800000895d */ /* 0x004fea0003900000 */
[----:B------:R-:W2:Y:S02]  /*1fdf0*/  @!P0 SYNCS.PHASECHK.TRANS64 P0, [R3+URZ+0x228c0], R9 ;  /* 0x0228c009030085a7 */ /* 0x000ea4000800007f */
[----:B--2---:R-:W-:Y:S05]  /*1fe00*/  @!P0 BRA `(.L_x_14466) ;  /* 0xfffffffc00f08947 */ /* 0x004fea000383ffff */
[----:B------:R-:W-:Y:S05]  /*1fe10*/  BRA `(.L_x_14659) ;  /* 0xffffff8400247947 */ /* 0x000fea000383ffff */
.L_x_14476:
[----:B0-----:R0:W2:Y:S02]  /*1fe20*/  SYNCS.PHASECHK.TRANS64.TRYWAIT P1, [R9+URZ+0x228a0], R2 ;  /* 0x0228a002090075a7 */ /* 0x0010a4000802017f */
[----:B--2---:R-:W-:Y:S05]  /*1fe30*/  @!P1 NANOSLEEP.SYNCS 0x989680 ;  /* 0x009896800000995d */ /* 0x004fea0003900000 */
[----:B------:R-:W2:Y:S02]  /*1fe40*/  @!P1 SYNCS.PHASECHK.TRANS64 P1, [R9+URZ+0x228a0], R2 ;  /* 0x0228a002090095a7 */ /* 0x000ea4000802007f */
[----:B--2---:R-:W-:Y:S05]  /*1fe50*/  @!P1 BRA `(.L_x_14476) ;  /* 0xfffffffc00f09947 */ /* 0x004fea000383ffff */
[----:B------:R-:W-:Y:S05]  /*1fe60*/  BRA `(.L_x_14660) ;  /* 0xffffff8800987947 */ /* 0x000fea000383ffff */
.L_x_14481:
[----:B-1----:R1:W2:Y:S02]  /*1fe70*/  SYNCS.PHASECHK.TRANS64.TRYWAIT P1, [R9+URZ+0x228c0], R2 ;  /* 0x0228c002090075a7 */ /* 0x0022a4000802017f */
[----:B--2---:R-:W-:Y:S05]  /*1fe80*/  @!P1 NANOSLEEP.SYNCS 0x989680 ;  /* 0x009896800000995d */ /* 0x004fea0003900000 */
[----:B------:R-:W2:Y:S02]  /*1fe90*/  @!P1 SYNCS.PHASECHK.TRANS64 P1, [R9+URZ+0x228c0], R2 ;  /* 0x0228c002090095a7 */ /* 0x000ea4000802007f */
[----:B--2---:R-:W-:Y:S05]  /*1fea0*/  @!P1 BRA `(.L_x_14481) ;  /* 0xfffffffc00f09947 */ /* 0x004fea000383ffff */
[----:B------:R-:W-:Y:S05]  /*1feb0*/  BRA `(.L_x_14661) ;  /* 0xffffff8c00107947 */ /* 0x000fea000383ffff */
.L_x_14499:
[----:B------:R-:W0:Y:S01]  /*1fec0*/  S2R R9, SR_TID.X ;  /* 0x0000000000097919 */ /* 0x000e220000002100 */
[----:B------:R-:W-:Y:S01]  /*1fed0*/  BSSY B0, `(.L_x_14662) ;  /* 0x000000a000007945 */ /* 0x000fe20003800000 */
[----:B------:R-:W-:Y:S02]  /*1fee0*/  IMAD.MOV.U32 R12, RZ, RZ, RZ ;  /* 0x000000ffff0c7224 */ /* 0x000fe400078e00ff */
[----:B------:R-:W-:Y:S02]  /*1fef0*/  IMAD.MOV.U32 R11, RZ, RZ, 0x1f ;  /* 0x0000001fff0b7424 */ /* 0x000fe400078e00ff */
[----:B------:R-:W-:Y:S01]  /*1ff00*/  IMAD.MOV.U32 R15, RZ, RZ, -0x1 ;  /* 0xffffffffff0f7424 */ /* 0x000fe200078e00ff */
[----:B0-----:R-:W-:-:S04]  /*1ff10*/  SHF.R.U32.HI R9, RZ, 0x5, R9 ;  /* 0x00000005ff097819 */ /* 0x001fc80000011609 */
[----:B------:R-:W-:-:S04]  /*1ff20*/  LOP3.LUT R9, R9, 0x3, RZ, 0xc0, !PT ;  /* 0x0000000309097812 */ /* 0x000fc800078ec0ff */
[----:B------:R-:W-:-:S07]  /*1ff30*/  MOV R13, R9 ;  /* 0x00000009000d7202 */ /* 0x000fce0000000f00 */
[----:B-----5:R-:W-:Y:S05]  /*1ff40*/  WARPSYNC.COLLECTIVE R15, `(.L_x_14663) ;  /* 0x000000000f087348 */ /* 0x020fea0003c00000 */
[----:B------:R0:W1:Y:S02]  /*1ff50*/  SHFL.IDX P6, R14, R13, R12, R11 ;  /* 0x0000000c0d0e7389 */ /* 0x00006400000c000b */
[----:B01---5:R-:W-:Y:S01]  /*1ff60*/  ENDCOLLECTIVE ;  /* 0x000000000000791b */ /* 0x023fe20003800000 */
.L_x_14663:
[----:B------:R-:W-:Y:S05]  /*1ff70*/  BSYNC B0 ;  /* 0x0000000000007941 */ /* 0x000fea0003800000 */
.L_x_14662:
[----:B------:R-:W-:Y:S05]  /*1ff80*/  BRA `(.L_x_14664) ;  /* 0xffffff9c00587947 */ /* 0x000fea000383ffff */
.L_x_14502:
[----:B0-----:R0:W1:Y:S02]  /*1ff90*/  SYNCS.PHASECHK.TRANS64.TRYWAIT P0, [R22+URZ+0x22840], R0 ;  /* 0x02284000160075a7 */ /* 0x001064000800017f */
[----:B-1----:R-:W-:Y:S05]  /*1ffa0*/  @!P0 NANOSLEEP.SYNCS 0x989680 ;  /* 0x009896800000895d */ /* 0x002fea0003900000 */
[----:B------:R-:W1:Y:S02]  /*1ffb0*/  @!P0 SYNCS.PHASECHK.TRANS64 P0, [R22+URZ+0x22840], R0 ;  /* 0x02284000160085a7 */ /* 0x000e64000800007f */
[----:B-1----:R-:W-:Y:S05]  /*1ffc0*/  @!P0 BRA `(.L_x_14502) ;  /* 0xfffffffc00f08947 */ /* 0x002fea000383ffff */
[----:B------:R-:W-:Y:S05]  /*1ffd0*/  BRA `(.L_x_14665) ;  /* 0xffffff9c00747947 */ /* 0x000fea000383ffff */
.L_x_14503:
        /* <DEDUP_REMOVED lines=8> */
.L_x_14667:
[----:B------:R-:W-:Y:S05]  /*20060*/  BSYNC B0 ;  /* 0x0000000000007941 */ /* 0x000fea0003800000 */
.L_x_14666:
[----:B------:R-:W-:Y:S01]  /*20070*/  IMAD.MOV.U32 R13, RZ, RZ, R0 ;  /* 0x000000ffff0d7224 */ /* 0x000fe200078e0000 */
[----:B------:R-:W-:Y:S01]  /*20080*/  MOV R12, RZ ;  /* 0x000000ff000c7202 */ /* 0x000fe20000000f00 */
[----:B------:R-:W-:Y:S02]  /*20090*/  IMAD.MOV.U32 R11, RZ, RZ, 0x181f ;  /* 0x0000181fff0b7424 */ /* 0x000fe400078e00ff */
[----:B------:R-:W-:Y:S02]  /*200a0*/  IMAD.MOV.U32 R15, RZ, RZ, -0x1 ;  /* 0xffffffffff0f7424 */ /* 0x000fe400078e00ff */
[----:B------:R-:W-:Y:S02]  /*200b0*/  IMAD.MOV.U32 R2, RZ, RZ, R14 ;  /* 0x000000ffff027224 */ /* 0x000fe400078e000e */
[----:B------:R-:W-:-:S07]  /*200c0*/  @P0 IMAD R7, R5, 0x2, R16 ;  /* 0x0000000205070824 */ /* 0x000fce00078e0210 */
[----:B------:R-:W-:Y:S05]  /*200d0*/  WARPSYNC.COLLECTIVE R15, `(.L_x_14668) ;  /* 0x000000000f087348 */ /* 0x000fea0003c00000 */
[----:B------:R0:W1:Y:S02]  /*200e0*/  SHFL.IDX P6, R14, R13, R12, R11 ;  /* 0x0000000c0d0e7389 */ /* 0x00006400000c000b */
[----:B01----:R-:W-:Y:S01]  /*200f0*/  ENDCOLLECTIVE ;  /* 0x000000000000791b */ /* 0x003fe20003800000 */
.L_x_14668:
[----:B------:R-:W-:Y:S02]  /*20100*/  IMAD.MOV.U32 R13, RZ, RZ, R4 ;  /* 0x000000ffff0d7224 */ /* 0x000fe400078e0004 */
[----:B------:R-:W-:Y:S02]  /*20110*/  IMAD.MOV.U32 R12, RZ, RZ, 0x1 ;  /* 0x00000001ff0c7424 */ /* 0x000fe400078e00ff */
[----:B------:R-:W-:-:S07]  /*20120*/  IMAD.MOV.U32 R3, RZ, RZ, R14 ;  /* 0x000000ffff037224 */ /* 0x000fce00078e000e */
[----:B------:R-:W-:Y:S05]  /*20130*/  WARPSYNC.COLLECTIVE R15, `(.L_x_14669) ;  /* 0x000000000f087348 */ /* 0x000fea0003c00000 */
[----:B------:R0:W1:Y:S02]  /*20140*/  SHFL.IDX P6, R14, R13, R12, R11 ;  /* 0x0000000c0d0e7389 */ /* 0x00006400000c000b */
[----:B01----:R-:W-:Y:S01]  /*20150*/  ENDCOLLECTIVE ;  /* 0x000000000000791b */ /* 0x003fe20003800000 */
.L_x_14669:
        /* <DEDUP_REMOVED lines=15> */
.L_x_14670:
[----:B------:R-:W-:Y:S02]  /*20250*/  @P0 IMAD R7, R5, 0x2, R16 ;  /* 0x0000000205070824 */ /* 0x000fe400078e0210 */
[----:B------:R-:W-:Y:S02]  /*20260*/  IMAD.MOV.U32 R13, RZ, RZ, R4 ;  /* 0x000000ffff0d7224 */ /* 0x000fe400078e0004 */
[----:B------:R-:W-:Y:S01]  /*20270*/  IMAD.MOV.U32 R12, RZ, RZ, 0x2 ;  /* 0x00000002ff0c7424 */ /* 0x000fe200078e00ff */
[----:B------:R-:W-:-:S07]  /*20280*/  MOV R3, R14 ;  /* 0x0000000e00037202 */ /* 0x000fce0000000f00 */
[----:B------:R-:W-:Y:S05]  /*20290*/  WARPSYNC.COLLECTIVE R15, `(.L_x_14671) ;  /* 0x000000000f087348 */ /* 0x000fea0003c00000 */
[----:B------:R0:W1:Y:S02]  /*202a0*/  SHFL.IDX P6, R14, R13, R12, R11 ;  /* 0x0000000c0d0e7389 */ /* 0x00006400000c000b */
[----:B01----:R-:W-:Y:S01]  /*202b0*/  ENDCOLLECTIVE ;  /* 0x000000000000791b */ /* 0x003fe20003800000 */
.L_x_14671:
        /* <DEDUP_REMOVED lines=15> */
.L_x_14672:
[----:B------:R-:W-:Y:S01]  /*203b0*/  @P0 IMAD R7, R5, 0x2, R16 ;  /* 0x0000000205070824 */ /* 0x000fe200078e0210 */
[----:B------:R-:W-:Y:S01]  /*203c0*/  MOV R13, R4 ;  /* 0x00000004000d7202 */ /* 0x000fe20000000f00 */
[----:B------:R-:W-:Y:S02]  /*203d0*/  IMAD.MOV.U32 R12, RZ, RZ, 0x3 ;  /* 0x00000003ff0c7424 */ /* 0x000fe400078e00ff */
[----:B------:R-:W-:-:S07]  /*203e0*/  IMAD.MOV.U32 R3, RZ, RZ, R14 ;  /* 0x000000ffff037224 */ /* 0x000fce00078e000e */
[----:B------:R-:W-:Y:S05]  /*203f0*/  WARPSYNC.COLLECTIVE R15, `(.L_x_14673) ;  /* 0x000000000f087348 */ /* 0x000fea0003c00000 */
[----:B------:R0:W1:Y:S02]  /*20400*/  SHFL.IDX P6, R14, R13, R12, R11 ;  /* 0x0000000c0d0e7389 */ /* 0x00006400000c000b */
[----:B01----:R-:W-:Y:S01]  /*20410*/  ENDCOLLECTIVE ;  /* 0x000000000000791b */ /* 0x003fe20003800000 */
.L_x_14673:
        /* <DEDUP_REMOVED lines=15> */
.L_x_14674:
[----:B------:R-:W-:Y:S02]  /*20510*/  @P0 IMAD R7, R5, 0x2, R16 ;  /* 0x0000000205070824 */ /* 0x000fe400078e0210 */
[----:B------:R-:W-:Y:S02]  /*20520*/  IMAD.MOV.U32 R13, RZ, RZ, R4 ;  /* 0x000000ffff0d7224 */ /* 0x000fe400078e0004 */
[----:B------:R-:W-:Y:S02]  /*20530*/  IMAD.MOV.U32 R12, RZ, RZ, 0x4 ;  /* 0x00000004ff0c7424 */ /* 0x000fe400078e00ff */
[----:B------:R-:W-:-:S07]  /*20540*/  IMAD.MOV.U32 R3, RZ, RZ, R14 ;  /* 0x000000ffff037224 */ /* 0x000fce00078e000e */
[----:B------:R-:W-:Y:S05]  /*20550*/  WARPSYNC.COLLECTIVE R15, `(.L_x_14675) ;  /* 0x000000000f087348 */ /* 0x000fea0003c00000 */
[----:B------:R0:W1:Y:S02]  /*20560*/  SHFL.IDX P6, R14, R13, R12, R11 ;  /* 0x0000000c0d0e7389 */ /* 0x00006400000c000b */
[----:B01----:R-:W-:Y:S01]  /*20570*/  ENDCOLLECTIVE ;  /* 0x000000000000791b */ /* 0x003fe20003800000 */
.L_x_14675:
        /* <DEDUP_REMOVED lines=15> */
.L_x_14676:
[----:B------:R-:W-:Y:S02]  /*20670*/  @P0 IMAD R7, R5, 0x2, R16 ;  /* 0x0000000205070824 */ /* 0x000fe400078e0210 */
[----:B------:R-:W-:Y:S02]  /*20680*/  IMAD.MOV.U32 R13, RZ, RZ, R4 ;  /* 0x000000ffff0d7224 */ /* 0x000fe400078e0004 */
[----:B------:R-:W-:Y:S02]  /*20690*/  IMAD.MOV.U32 R12, RZ, RZ, 0x5 ;  /* 0x00000005ff0c7424 */ /* 0x000fe400078e00ff */
[----:B------:R-:W-:-:S07]  /*206a0*/  IMAD.MOV.U32 R3, RZ, RZ, R14 ;  /* 0x000000ffff037224 */ /* 0x000fce00078e000e */
[----:B------:R-:W-:Y:S05]  /*206b0*/  WARPSYNC.COLLECTIVE R15, `(.L_x_14677) ;  /* 0x000000000f087348 */ /* 0x000fea0003c00000 */
[----:B------:R0:W1:Y:S02]  /*206c0*/  SHFL.IDX P6, R14, R13, R12, R11 ;  /* 0x0000000c0d0e7389 */ /* 0x00006400000c000b */
[----:B01----:R-:W-:Y:S01]  /*206d0*/  ENDCOLLECTIVE ;  /* 0x000000000000791b */ /* 0x003fe20003800000 */
.L_x_14677:
        /* <DEDUP_REMOVED lines=10> */
.L_x_14678:
[----:B------:R-:W-:Y:S01]  /*20780*/  @!PT LDS RZ, [RZ] ;  /* 0x00000000fffff984 */ /* 0x000fe20000000800 */
[----:B------:R-:W-:Y:S01]  /*20790*/  @!PT LDS RZ, [RZ] ;  /* 0x00000000fffff984 */ /* 0x000fe20000000800 */
[----:B------:R-:W-:Y:S01]  /*207a0*/  @!PT LDS RZ, [RZ] ;  /* 0x00000000fffff984 */ /* 0x000fe20000000800 */
[----:B------:R0:W-:Y:S01]  /*207b0*/  @P0 LDGSTS.E.BYPASS.LTC128B.128 [R7+0x1e400], desc[UR42][R2.64], !P2 ;  /* 0x1e40000002070fae */ /* 0x0001e2000d101d6a */
[----:B------:R-:W-:Y:S01]  /*207c0*/  IMAD.MOV.U32 R0, RZ, RZ, R14 ;  /* 0x000000ffff007224 */ /* 0x000fe200078e000e */
[----:B------:R-:W-:Y:S06]  /*207d0*/  BRA `(.L_x_14679) ;  /* 0xffffff9800c87947 */ /* 0x000fec000383ffff */
.L_x_14508:
[----:B------:R-:W-:Y:S01]  /*207e0*/  IMAD.MOV.U32 R13, RZ, RZ, R4 ;  /* 0x000000ffff0d7224 */ /* 0x000fe200078e0004 */
[----:B------:R-:W-:Y:S01]  /*207f0*/  MOV R12, RZ ;  /* 0x000000ff000c7202 */ /* 0x000fe20000000f00 */
[----:B------:R-:W-:Y:S02]  /*20800*/  IMAD.MOV.U32 R11, RZ, RZ, 0x181f ;  /* 0x0000181fff0b7424 */ /* 0x000fe400078e00ff */
[----:B------:R-:W-:Y:S02]  /*20810*/  IMAD.MOV.U32 R15, RZ, RZ, -0x1 ;  /* 0xffffffffff0f7424 */ /* 0x000fe400078e00ff */
[----:B-----5:R-:W-:Y:S02]  /*20820*/  IMAD R5, R20, R7, RZ ;  /* 0x0000000714057224 */ /* 0x020fe400078e02ff */
[----:B------:R-:W-:-:S07]  /*20830*/  IMAD R25, R25, 0x80, R10 ;  /* 0x0000008019197824 */ /* 0x000fce00078e020a */
[----:B-1----:R-:W-:Y:S05]  /*20840*/  WARPSYNC.COLLECTIVE R15, `(.L_x_14680) ;  /* 0x000000000f087348 */ /* 0x002fea0003c00000 */
[----:B------:R0:W2:Y:S02]  /*20850*/  SHFL.IDX P6, R14, R13, R12, R11 ;  /* 0x0000000c0d0e7389 */ /* 0x0000a400000c000b */
[----:B012---:R-:W-:Y:S01]  /*20860*/  ENDCOLLECTIVE ;  /* 0x000000000000791b */ /* 0x007fe20003800000 */
.L_x_14680:
[C---:B------:R-:W-:Y:S01]  /*20870*/  VIADD R6, R25.reuse, 0x10 ;  /* 0x0000001019067836 */ /* 0x040fe20000000000 */
[----:B------:R-:W-:Y:S01]  /*20880*/  ISETP.GE.AND P0, PT, R25, R5, PT ;  /* 0x000000051900720c */ /* 0x000fe20003f06270 */
[----:B------:R-:W-:Y:S02]  /*20890*/  IMAD.MOV.U32 R13, RZ, RZ, R0 ;  /* 0x000000ffff0d7224 */ /* 0x000fe400078e0000 */
[----:B------:R-:W-:-:S10]  /*208a0*/  IMAD.MOV.U32 R2, RZ, RZ, R14 ;  /* 0x000000ffff027224 */ /* 0x000fd400078e000e */
[----:B------:R-:W-:Y:S05]  /*208b0*/  WARPSYNC.COLLECTIVE R15, `(.L_x_14681) ;  /* 0x000000000f087348 */ /* 0x000fea0003c00000 */
[----:B------:R0:W1:Y:S02]  /*208c0*/  SHFL.IDX P6, R14, R13, R12, R11 ;  /* 0x0000000c0d0e7389 */ /* 0x00006400000c000b */
[----:B01----:R-:W-:Y:S01]  /*208d0*/  ENDCOLLECTIVE ;  /* 0x000000000000791b */ /* 0x003fe20003800000 */
.L_x_14681:
[----:B------:R-:W-:Y:S01]  /*208e0*/  IMAD.MOV.U32 R13, RZ, RZ, R4 ;  /* 0x000000ffff0d7224 */ /* 0x000fe200078e0004 */
[----:B------:R-:W-:Y:S01]  /*208f0*/  MOV R12, 0x1 ;  /* 0x00000001000c7802 */ /* 0x000fe20000000f00 */
[----:B------:R-:W-:-:S07]  /*20900*/  IMAD.MOV.U32 R3, RZ, RZ, R14 ;  /* 0x000000ffff037224 */ /* 0x000fce00078e000e */
[----:B------:R-:W-:Y:S05]  /*20910*/  WARPSYNC.COLLECTIVE R15, `(.L_x_14682) ;  /* 0x000000000f087348 */ /* 0x000fea0003c00000 */
[----:B------:R0:W1:Y:S02]  /*20920*/  SHFL.IDX P6, R14, R13, R12, R11 ;  /* 0x0000000c0d0e7389 */ /* 0x00006400000c000b */
[----:B01----:R-:W-:Y:S01]  /*20930*/  ENDCOLLECTIVE ;  /* 0x000000000000791b */ /* 0x003fe20003800000 */
.L_x_14682:
        /* <DEDUP_REMOVED lines=15> */
.L_x_14683:
[----:B------:R-:W-:Y:S02]  /*20a30*/  IMAD.MOV.U32 R13, RZ, RZ, R4 ;  /* 0x000000ffff0d7224 */ /* 0x000fe400078e0004 */
[----:B------:R-:W-:Y:S02]  /*20a40*/  IMAD.MOV.U32 R12, RZ, RZ, 0x2 ;  /* 0x00000002ff0c7424 */ /* 0x000fe400078e00ff */
[----:B------:R-:W-:-:S07]  /*20a50*/  IMAD.MOV.U32 R3, RZ, RZ, R14 ;  /* 0x000000ffff037224 */ /* 0x000fce00078e000e */
[----:B------:R-:W-:Y:S05]  /*20a60*/  WARPSYNC.COLLECTIVE R15, `(.L_x_14684) ;  /* 0x000000000f087348 */ /* 0x000fea0003c00000 */
[----:B------:R0:W1:Y:S02]  /*20a70*/  SHFL.IDX P6, R14, R13, R12, R11 ;  /* 0x0000000c0d0e7389 */ /* 0x00006400000c000b */
[----:B01----:R-:W-:Y:S01]  /*20a80*/  ENDCOLLECTIVE ;  /* 0x000000000000791b */ /* 0x003fe20003800000 */
.L_x_14684:
        /* <DEDUP_REMOVED lines=16> */
.L_x_14685:
[----:B------:R-:W-:Y:S02]  /*20b90*/  IMAD.MOV.U32 R13, RZ, RZ, R4 ;  /* 0x000000ffff0d7224 */ /* 0x000fe400078e0004 */
[----:B------:R-:W-:Y:S01]  /*20ba0*/  IMAD.MOV.U32 R12, RZ, RZ, 0x3 ;  /* 0x00000003ff0c7424 */ /* 0x000fe200078e00ff */
[----:B------:R-:W-:-:S07]  /*20bb0*/  MOV R3, R14 ;  /* 0x0000000e00037202 */ /* 0x000fce0000000f00 */
[----:B------:R-:W-:Y:S05]  /*20bc0*/  WARPSYNC.COLLECTIVE R15, `(.L_x_14686) ;  /* 0x000000000f087348 */ /* 0x000fea0003c00000 */
[----:B------:R0:W1:Y:S02]  /*20bd0*/  SHFL.IDX P6, R14, R13, R12, R11 ;  /* 0x0000000c0d0e7389 */ /* 0x00006400000c000b */
[----:B01----:R-:W-:Y:S01]  /*20be0*/  ENDCOLLECTIVE ;  /* 0x000000000000791b */ /* 0x003fe20003800000 */
.L_x_14686:
        /* <DEDUP_REMOVED lines=16> */
.L_x_14687:
[----:B------:R-:W-:Y:S01]  /*20cf0*/  MOV R13, R4 ;  /* 0x00000004000d7202 */ /* 0x000fe20000000f00 */
[----:B------:R-:W-:Y:S02]  /*20d00*/  IMAD.MOV.U32 R12, RZ, RZ, 0x4 ;  /* 0x00000004ff0c7424 */ /* 0x000fe400078e00ff */
[----:B------:R-:W-:-:S07]  /*20d10*/  IMAD.MOV.U32 R3, RZ, RZ, R14 ;  /* 0x000000ffff037224 */ /* 0x000fce00078e000e */
[----:B------:R-:W-:Y:S05]  /*20d20*/  WARPSYNC.COLLECTIVE R15, `(.L_x_14688) ;  /* 0x000000000f087348 */ /* 0x000fea0003c00000 */
[----:B------:R0:W1:Y:S02]  /*20d30*/  SHFL.IDX P6, R14, R13, R12, R11 ;  /* 0x0000000c0d0e7389 */ /* 0x00006400000c000b */
[----:B01----:R-:W-:Y:S01]  /*20d40*/  ENDCOLLECTIVE ;  /* 0x000000000000791b */ /* 0x003fe20003800000 */
.L_x_14688:
        /* <DEDUP_REMOVED lines=16> */
.L_x_14689:
[----:B------:R-:W-:Y:S02]  /*20e50*/  IMAD.MOV.U32 R13, RZ, RZ, R4 ;  /* 0x000000ffff0d7224 */ /* 0x000fe400078e0004 */
[----:B------:R-:W-:Y:S02]  /*20e60*/  IMAD.MOV.U32 R12, RZ, RZ, 0x5 ;  /* 0x00000005ff0c7424 */ /* 0x000fe400078e00ff */
[----:B------:R-:W-:-:S07]  /*20e70*/  IMAD.MOV.U32 R3, RZ, RZ, R14 ;  /* 0x000000ffff037224 */ /* 0x000fce00078e000e */
[----:B------:R-:W-:Y:S05]  /*20e80*/  WARPSYNC.COLLECTIVE R15, `(.L_x_14690) ;  /* 0x000000000f087348 */ /* 0x000fea0003c00000 */
[----:B------:R0:W1:Y:S02]  /*20e90*/  SHFL.IDX P6, R14, R13, R12, R11 ;  /* 0x0000000c0d0e7389 */ /* 0x00006400000c000b */
[----:B01----:R-:W-:Y:S01]  /*20ea0*/  ENDCOLLECTIVE ;  /* 0x000000000000791b */ /* 0x003fe20003800000 */
.L_x_14690:
        /* <DEDUP_REMOVED lines=16> */
.L_x_14691:
[----:B------:R-:W-:Y:S02]  /*20fb0*/  IMAD.MOV.U32 R13, RZ, RZ, R4 ;  /* 0x000000ffff0d7224 */ /* 0x000fe400078e0004 */
[----:B------:R-:W-:Y:S02]  /*20fc0*/  IMAD.MOV.U32 R12, RZ, RZ, 0x6 ;  /* 0x00000006ff0c7424 */ /* 0x000fe400078e00ff */
[----:B------:R-:W-:-:S07]  /*20fd0*/  IMAD.MOV.U32 R3, RZ, RZ, R14 ;  /* 0x000000ffff037224 */ /* 0x000fce00078e000e */
[----:B------:R-:W-:Y:S05]  /*20fe0*/  WARPSYNC.COLLECTIVE R15, `(.L_x_14692) ;  /* 0x000000000f087348 */ /* 0x000fea0003c00000 */
[----:B------:R0:W1:Y:S02]  /*20ff0*/  SHFL.IDX P6, R14, R13, R12, R11 ;  /* 0x0000000c0d0e7389 */ /* 0x00006400000c000b */
[----:B01----:R-:W-:Y:S01]  /*21000*/  ENDCOLLECTIVE ;  /* 0x000000000000791b */ /* 0x003fe20003800000 */
.L_x_14692:
        /* <DEDUP_REMOVED lines=16> */
.L_x_14693:
[----:B------:R-:W-:Y:S01]  /*21110*/  MOV R13, R4 ;  /* 0x00000004000d7202 */ /* 0x000fe20000000f00 */
[----:B------:R-:W-:Y:S02]  /*21120*/  IMAD.MOV.U32 R12, RZ, RZ, 0x7 ;  /* 0x00000007ff0c7424 */ /* 0x000fe400078e00ff */
[----:B------:R-:W-:-:S07]  /*21130*/  IMAD.MOV.U32 R3, RZ, RZ, R14 ;  /* 0x000000ffff037224 */ /* 0x000fce00078e000e */
[----:B------:R-:W-:Y:S05]  /*21140*/  WARPSYNC.COLLECTIVE R15, `(.L_x_14694) ;  /* 0x000000000f087348 */ /* 0x000fea0003c00000 */
[----:B------:R0:W1:Y:S02]  /*21150*/  SHFL.IDX P6, R14, R13, R12, R11 ;  /* 0x0000000c0d0e7389 */ /* 0x00006400000c000b */
[----:B01----:R-:W-:Y:S01]  /*21160*/  ENDCOLLECTIVE ;  /* 0x000000000000791b */ /* 0x003fe20003800000 */
.L_x_14694:
        /* <DEDUP_REMOVED lines=10> */
.L_x_14695:
[----:B------:R-:W-:Y:S01]  /*21210*/  @!PT LDS RZ, [RZ] ;  /* 0x00000000fffff984 */ /* 0x000fe20000000800 */
[----:B------:R-:W-:Y:S01]  /*21220*/  @!PT LDS RZ, [RZ] ;  /* 0x00000000fffff984 */ /* 0x000fe20000000800 */
[----:B------:R-:W-:Y:S01]  /*21230*/  @!PT LDS RZ, [RZ] ;  /* 0x00000000fffff984 */ /* 0x000fe20000000800 */
[----:B------:R0:W-:Y:S01]  /*21240*/  @!P0 LDGSTS.E.BYPASS.LTC128B.128 [R8+0x1b400], desc[UR42][R2.64], !P1 ;  /* 0x1b40000002088fae */ /* 0x0001e2000c901d6a */
[----:B------:R-:W-:Y:S01]  /*21250*/  IMAD.MOV.U32 R0, RZ, RZ, R14 ;  /* 0x000000ffff007224 */ /* 0x000fe200078e000e */
[----:B------:R-:W-:Y:S06]  /*21260*/  BRA `(.L_x_14696) ;  /* 0xffffff9c00447947 */ /* 0x000fec000383ffff */
.L_x_14511:
[----:B0-----:R0:W2:Y:S02]  /*21270*/  SYNCS.PHASECHK.TRANS64.TRYWAIT P0, [R16+URZ+0x22820], R3 ;  /* 0x02282003100075a7 */ /* 0x0010a4000800017f */
[----:B--2---:R-:W-:Y:S05]  /*21280*/  @!P0 NANOSLEEP.SYNCS 0x989680 ;  /* 0x009896800000895d */ /* 0x004fea0003900000 */
[----:B------:R-:W2:Y:S02]  /*21290*/  @!P0 SYNCS.PHASECHK.TRANS64 P0, [R16+URZ+0x22820], R3 ;  /* 0x02282003100085a7 */ /* 0x000ea4000800007f */
[----:B--2---:R-:W-:Y:S05]  /*212a0*/  @!P0 BRA `(.L_x_14511) ;  /* 0xfffffffc00f08947 */ /* 0x004fea000383ffff */
[----:B------:R-:W-:Y:S05]  /*212b0*/  BRA `(.L_x_14697) ;  /* 0xffffff9c00a07947 */ /* 0x000fea000383ffff */
.L_x_14514:
[----:B0-----:R0:W2:Y:S02]  /*212c0*/  SYNCS.PHASECHK.TRANS64.TRYWAIT P0, [R22+URZ+0x22860], R3 ;  /* 0x02286003160075a7 */ /* 0x0010a4000800017f */
[----:B--2---:R-:W-:Y:S05]  /*212d0*/  @!P0 NANOSLEEP.SYNCS 0x989680 ;  /* 0x009896800000895d */ /* 0x004fea0003900000 */
[----:B------:R-:W2:Y:S02]  /*212e0*/  @!P0 SYNCS.PHASECHK.TRANS64 P0, [R22+URZ+0x22860], R3 ;  /* 0x02286003160085a7 */ /* 0x000ea4000800007f */
[----:B--2---:R-:W-:Y:S05]  /*212f0*/  @!P0 BRA `(.L_x_14514) ;  /* 0xfffffffc00f08947 */ /* 0x004fea000383ffff */
[----:B------:R-:W-:Y:S05]  /*21300*/  BRA `(.L_x_14698) ;  /* 0xffffff9c00b07947 */ /* 0x000fea000383ffff */
.L_x_14515:
        /* <DEDUP_REMOVED lines=8> */
.L_x_14700:
[----:B------:R-:W-:Y:S05]  /*21390*/  BSYNC B0 ;  /* 0x0000000000007941 */ /* 0x000fea0003800000 */
.L_x_14699:
        /* <DEDUP_REMOVED lines=13> */
.L_x_14701:
        /* <DEDUP_REMOVED lines=11> */
.L_x_14702:
        /* <DEDUP_REMOVED lines=13> */
[----:B0-----:R-:W-:-:S07]  /*215f0*/  MOV R3, R14 ;  /* 0x0000000e00037202 */ /* 0x001fce0000000f00 */
[----:B------:R-:W-:Y:S05]  /*21600*/  WARPSYNC.COLLECTIVE R15, `(.L_x_14703) ;  /* 0x000000000f087348 */ /* 0x000fea0003c00000 */
[----:B------:R0:W1:Y:S02]  /*21610*/  SHFL.IDX P6, R14, R13, R12, R11 ;  /* 0x0000000c0d0e7389 */ /* 0x00006400000c000b */
[----:B01----:R-:W-:Y:S01]  /*21620*/  ENDCOLLECTIVE ;  /* 0x000000000000791b */ /* 0x003fe20003800000 */
.L_x_14703:
[----:B------:R-:W-:Y:S02]  /*21630*/  IMAD.MOV.U32 R13, RZ, RZ, R6 ;  /* 0x000000ffff0d7224 */ /* 0x000fe400078e0006 */
[----:B------:R-:W-:Y:S01]  /*21640*/  IMAD.MOV.U32 R12, RZ, RZ, 0x2 ;  /* 0x00000002ff0c7424 */ /* 0x000fe200078e00ff */
[----:B------:R-:W-:-:S13]  /*21650*/  IADD3 R2, P4, R14, R0, RZ ;  /* 0x000000000e027210 */ /* 0x000fda0007f9e0ff */
[----:B------:R-:W-:Y:S05]  /*21660*/  WARPSYNC.COLLECTIVE R15, `(.L_x_14704) ;  /* 0x000000000f087348 */ /* 0x000fea0003c00000 */
[----:B------:R0:W1:Y:S02]  /*21670*/  SHFL.IDX P6, R14, R13, R12, R11 ;  /* 0x0000000c0d0e7389 */ /* 0x00006400000c000b */
[----:B01----:R-:W-:Y:S01]  /*21680*/  ENDCOLLECTIVE ;  /* 0x000000000000791b */ /* 0x003fe20003800000 */
.L_x_14704:
        /* <DEDUP_REMOVED lines=17> */
.L_x_14705:
[----:B------:R-:W-:Y:S02]  /*217a0*/  IMAD.MOV.U32 R13, RZ, RZ, R6 ;  /* 0x000000ffff0d7224 */ /* 0x000fe400078e0006 */
[----:B------:R-:W-:Y:S01]  /*217b0*/  IMAD.MOV.U32 R12, RZ, RZ, 0x3 ;  /* 0x00000003ff0c7424 */ /* 0x000fe200078e00ff */
[----:B------:R-:W-:-:S13]  /*217c0*/  IADD3 R2, P4, R14, R0, RZ ;  /* 0x000000000e027210 */ /* 0x000fda0007f9e0ff */
[----:B------:R-:W-:Y:S05]  /*217d0*/  WARPSYNC.COLLECTIVE R15, `(.L_x_14706) ;  /* 0x000000000f087348 */ /* 0x000fea0003c00000 */
[----:B------:R0:W1:Y:S02]  /*217e0*/  SHFL.IDX P6, R14, R13, R12, R11 ;  /* 0x0000000c0d0e7389 */ /* 0x00006400000c000b */
[----:B01----:R-:W-:Y:S01]  /*217f0*/  ENDCOLLECTIVE ;  /* 0x000000000000791b */ /* 0x003fe20003800000 */
.L_x_14706:
        /* <DEDUP_REMOVED lines=13> */
[----:B0-----:R-:W-:-:S07]  /*218d0*/  MOV R3, R14 ;  /* 0x0000000e00037202 */ /* 0x001fce0000000f00 */
[----:B------:R-:W-:Y:S05]  /*218e0*/  WARPSYNC.COLLECTIVE R15, `(.L_x_14707) ;  /* 0x000000000f087348 */ /* 0x000fea0003c00000 */
[----:B------:R0:W1:Y:S02]  /*218f0*/  SHFL.IDX P6, R14, R13, R12, R11 ;  /* 0x0000000c0d0e7389 */ /* 0x00006400000c000b */
[----:B01----:R-:W-:Y:S01]  /*21900*/  ENDCOLLECTIVE ;  /* 0x000000000000791b */ /* 0x003fe20003800000 */
.L_x_14707:
[----:B------:R-:W-:Y:S02]  /*21910*/  IMAD.MOV.U32 R13, RZ, RZ, R6 ;  /* 0x000000ffff0d7224 */ /* 0x000fe400078e0006 */
[----:B------:R-:W-:Y:S01]  /*21920*/  IMAD.MOV.U32 R12, RZ, RZ, 0x4 ;  /* 0x00000004ff0c7424 */ /* 0x000fe200078e00ff */
[----:B------:R-:W-:-:S13]  /*21930*/  IADD3 R2, P4, R14, R0, RZ ;  /* 0x000000000e027210 */ /* 0x000fda0007f9e0ff */
[----:B------:R-:W-:Y:S05]  /*21940*/  WARPSYNC.COLLECTIVE R15, `(.L_x_14708) ;  /* 0x000000000f087348 */ /* 0x000fea0003c00000 */
[----:B------:R0:W1:Y:S02]  /*21950*/  SHFL.IDX P6, R14, R13, R12, R11 ;  /* 0x0000000c0d0e7389 */ /* 0x00006400000c000b */
[----:B01----:R-:W-:Y:S01]  /*21960*/  ENDCOLLECTIVE ;  /* 0x000000000000791b */ /* 0x003fe20003800000 */
.L_x_14708:
        /* <DEDUP_REMOVED lines=17> */
.L_x_14709:
[----:B------:R-:W-:Y:S02]  /*21a80*/  IMAD.MOV.U32 R13, RZ, RZ, R6 ;  /* 0x000000ffff0d7224 */ /* 0x000fe400078e0006 */
[----:B------:R-:W-:Y:S01]  /*21a90*/  IMAD.MOV.U32 R12, RZ, RZ, 0x5 ;  /* 0x00000005ff0c7424 */ /* 0x000fe200078e00ff */
[----:B------:R-:W-:-:S13]  /*21aa0*/  IADD3 R2, P4, R14, R0, RZ ;  /* 0x000000000e027210 */ /* 0x000fda0007f9e0ff */
[----:B------:R-:W-:Y:S05]  /*21ab0*/  WARPSYNC.COLLECTIVE R15, `(.L_x_14710) ;  /* 0x000000000f087348 */ /* 0x000fea0003c00000 */
[----:B------:R0:W1:Y:S02]  /*21ac0*/  SHFL.IDX P6, R14, R13, R12, R11 ;  /* 0x0000000c0d0e7389 */ /* 0x00006400000c000b */
[----:B01----:R-:W-:Y:S01]  /*21ad0*/  ENDCOLLECTIVE ;  /* 0x000000000000791b */ /* 0x003fe20003800000 */
.L_x_14710:
        /* <DEDUP_REMOVED lines=12> */
.L_x_14711:
        /* <DEDUP_REMOVED lines=9> */
.L_x_14522:
[----:B0-----:R0:W1:Y:S02]  /*21c30*/  SYNCS.PHASECHK.TRANS64.TRYWAIT P0, [R6+URZ+0x22840], R22 ;  /* 0x02284016060075a7 */ /* 0x001064000800017f */
[----:B-1----:R-:W-:Y:S05]  /*21c40*/  @!P0 NANOSLEEP.SYNCS 0x989680 ;  /* 0x009896800000895d */ /* 0x002fea0003900000 */
[----:B------:R-:W1:Y:S02]  /*21c50*/  @!P0 SYNCS.PHASECHK.TRANS64 P0, [R6+URZ+0x22840], R22 ;  /* 0x02284016060085a7 */ /* 0x000e64000800007f */
[----:B-1----:R-:W-:Y:S05]  /*21c60*/  @!P0 BRA `(.L_x_14522) ;  /* 0xfffffffc00f08947 */ /* 0x002fea000383ffff */
[----:B------:R-:W-:Y:S05]  /*21c70*/  BRA `(.L_x_14713) ;  /* 0xffffffa000107947 */ /* 0x000fea000383ffff */
.L_x_14523:
        /* <DEDUP_REMOVED lines=8> */
.L_x_14715:
[----:B------:R-:W-:Y:S05]  /*21d00*/  BSYNC B1 ;  /* 0x0000000000017941 */ /* 0x000fea0003800000 */
.L_x_14714:
[----:B------:R-:W-:Y:S01]  /*21d10*/  IMAD.MOV.U32 R13, RZ, RZ, R8 ;  /* 0x000000ffff0d7224 */ /* 0x000fe200078e0008 */
[----:B------:R-:W-:Y:S01]  /*21d20*/  MOV R15, 0xffffffff ;  /* 0xffffffff000f7802 */ /* 0x000fe20000000f00 */
[----:B------:R-:W-:Y:S02]  /*21d30*/  IMAD.MOV.U32 R12, RZ, RZ, RZ ;  /* 0x000000ffff0c7224 */ /* 0x000fe400078e00ff */
[----:B------:R-:W-:Y:S02]  /*21d40*/  IMAD.MOV.U32 R11, RZ, RZ, 0x181f ;  /* 0x0000181fff0b7424 */ /* 0x000fe400078e00ff */
[----:B------:R-:W-:Y:S02]  /*21d50*/  IMAD.MOV.U32 R3, RZ, RZ, R14 ;  /* 0x000000ffff037224 */ /* 0x000fe400078e000e */
[----:B------:R-:W-:-:S07]  /*21d60*/  IMAD R7, R7, 0x2, R16 ;  /* 0x0000000207077824 */ /* 0x000fce00078e0210 */
[----:B------:R-:W-:Y:S05]  /*21d70*/  WARPSYNC.COLLECTIVE R15, `(.L_x_14716) ;  /* 0x000000000f087348 */ /* 0x000fea0003c00000 */
[----:B------:R0:W1:Y:S02]  /*21d80*/  SHFL.IDX P6, R14, R13, R12, R11 ;  /* 0x0000000c0d0e7389 */ /* 0x00006400000c000b */
[----:B01----:R-:W-:Y:S01]  /*21d90*/  ENDCOLLECTIVE ;  /* 0x000000000000791b */ /* 0x003fe20003800000 */
.L_x_14716:
[----:B------:R-:W-:Y:S02]  /*21da0*/  IMAD.MOV.U32 R13, RZ, RZ, R9 ;  /* 0x000000ffff0d7224 */ /* 0x000fe400078e0009 */
[----:B------:R-:W-:Y:S02]  /*21db0*/  IMAD.MOV.U32 R12, RZ, RZ, 0x1 ;  /* 0x00000001ff0c7424 */ /* 0x000fe400078e00ff */
[----:B------:R-:W-:-:S07]  /*21dc0*/  IMAD.MOV.U32 R2, RZ, RZ, R14 ;  /* 0x000000ffff027224 */ /* 0x000fce00078e000e */
[----:B------:R-:W-:Y:S05]  /*21dd0*/  WARPSYNC.COLLECTIVE R15, `(.L_x_14717) ;  /* 0x000000000f087348 */ /* 0x000fea0003c00000 */
[----:B------:R0:W1:Y:S02]  /*21de0*/  SHFL.IDX P6, R14, R13, R12, R11 ;  /* 0x0000000c0d0e7389 */ /* 0x00006400000c000b */
[----:B01----:R-:W-:Y:S01]  /*21df0*/  ENDCOLLECTIVE ;  /* 0x000000000000791b */ /* 0x003fe20003800000 */
.L_x_14717:
        /* <DEDUP_REMOVED lines=11> */
.L_x_14718:
[----:B------:R-:W-:Y:S01]  /*21eb0*/  MOV R13, R9 ;  /* 0x00000009000d7202 */ /* 0x000fe20000000f00 */
[----:B------:R-:W-:Y:S02]  /*21ec0*/  IMAD.MOV.U32 R12, RZ, RZ, 0x2 ;  /* 0x00000002ff0c7424 */ /* 0x000fe400078e00ff */
[----:B------:R-:W-:-:S07]  /*21ed0*/  IMAD.MOV.U32 R2, RZ, RZ, R14 ;  /* 0x000000ffff027224 */ /* 0x000fce00078e000e */
[----:B------:R-:W-:Y:S05]  /*21ee0*/  WARPSYNC.COLLECTIVE R15, `(.L_x_14719) ;  /* 0x000000000f087348 */ /* 0x000fea0003c00000 */
[----:B------:R0:W1:Y:S02]  /*21ef0*/  SHFL.IDX P6, R14, R13, R12, R11 ;  /* 0x0000000c0d0e7389 */ /* 0x00006400000c000b */
[----:B01----:R-:W-:Y:S01]  /*21f00*/  ENDCOLLECTIVE ;  /* 0x000000000000791b */ /* 0x003fe20003800000 */
.L_x_14719:
        /* <DEDUP_REMOVED lines=11> */
.L_x_14720:
[----:B------:R-:W-:Y:S02]  /*21fc0*/  IMAD.MOV.U32 R13, RZ, RZ, R9 ;  /* 0x000000ffff0d7224 */ /* 0x000fe400078e0009 */
[----:B------:R-:W-:Y:S02]  /*21fd0*/  IMAD.MOV.U32 R12, RZ, RZ, 0x3 ;  /* 0x00000003ff0c7424 */ /* 0x000fe400078e00ff */
[----:B------:R-:W-:-:S07]  /*21fe0*/  IMAD.MOV.U32 R2, RZ, RZ, R14 ;  /* 0x000000ffff027224 */ /* 0x000fce00078e000e */
[----:B------:R-:W-:Y:S05]  /*21ff0*/  WARPSYNC.COLLECTIVE R15, `(.L_x_14721) ;  /* 0x000000000f087348 */ /* 0x000fea0003c00000 */
[----:B------:R0:W1:Y:S02]  /*22000*/  SHFL.IDX P6, R14, R13, R12, R11 ;  /* 0x0000000c0d0e7389 */ /* 0x00006400000c000b */
[----:B01----:R-:W-:Y:S01]  /*22010*/  ENDCOLLECTIVE ;  /* 0x000000000000791b */ /* 0x003fe20003800000 */
.L_x_14721:
        /* <DEDUP_REMOVED lines=11> */
.L_x_14722:
[----:B------:R-:W-:Y:S02]  /*220d0*/  IMAD.MOV.U32 R13, RZ, RZ, R9 ;  /* 0x000000ffff0d7224 */ /* 0x000fe400078e0009 */
[----:B------:R-:W-:Y:S01]  /*220e0*/  IMAD.MOV.U32 R12, RZ, RZ, 0x4 ;  /* 0x00000004ff0c7424 */ /* 0x000fe200078e00ff */
[----:B------:R-:W-:-:S07]  /*220f0*/  MOV R2, R14 ;  /* 0x0000000e00027202 */ /* 0x000fce0000000f00 */
[----:B------:R-:W-:Y:S05]  /*22100*/  WARPSYNC.COLLECTIVE R15, `(.L_x_14723) ;  /* 0x000000000f087348 */ /* 0x000fea0003c00000 */
[----:B------:R0:W1:Y:S02]  /*22110*/  SHFL.IDX P6, R14, R13, R12, R11 ;  /* 0x0000000c0d0e7389 */ /* 0x00006400000c000b */
[----:B01----:R-:W-:Y:S01]  /*22120*/  ENDCOLLECTIVE ;  /* 0x000000000000791b */ /* 0x003fe20003800000 */
.L_x_14723:
        /* <DEDUP_REMOVED lines=11> */
.L_x_14724:
[----:B------:R-:W-:Y:S02]  /*221e0*/  IMAD.MOV.U32 R13, RZ, RZ, R9 ;  /* 0x000000ffff0d7224 */ /* 0x000fe400078e0009 */
[----:B------:R-:W-:Y:S02]  /*221f0*/  IMAD.MOV.U32 R12, RZ, RZ, 0x5 ;  /* 0x00000005ff0c7424 */ /* 0x000fe400078e00ff */
[----:B------:R-:W-:-:S07]  /*22200*/  IMAD.MOV.U32 R2, RZ, RZ, R14 ;  /* 0x000000ffff027224 */ /* 0x000fce00078e000e */
[----:B------:R-:W-:Y:S05]  /*22210*/  WARPSYNC.COLLECTIVE R15, `(.L_x_14725) ;  /* 0x000000000f087348 */ /* 0x000fea0003c00000 */
[----:B------:R0:W1:Y:S02]  /*22220*/  SHFL.IDX P6, R14, R13, R12, R11 ;  /* 0x0000000c0d0e7389 */ /* 0x00006400000c000b */
[----:B01----:R-:W-:Y:S01]  /*22230*/  ENDCOLLECTIVE ;  /* 0x000000000000791b */ /* 0x003fe20003800000 */
.L_x_14725:
        /* <DEDUP_REMOVED lines=11> */
.L_x_14726:
[----:B------:R-:W-:Y:S01]  /*222f0*/  IMAD.MOV.U32 R2, RZ, RZ, R14 ;  /* 0x000000ffff027224 */ /* 0x000fe200078e000e */
[----:B------:R-:W-:Y:S06]  /*22300*/  BRA `(.L_x_14727) ;  /* 0xffffff9c00387947 */ /* 0x000fec000383ffff */
.L_x_14528:
[----:B---3--:R3:W4:Y:S02]  /*22310*/  SYNCS.PHASECHK.TRANS64.TRYWAIT P0, [R6+URZ+0x22860], R22 ;  /* 0x02286016060075a7 */ /* 0x008724000800017f */
[----:B----4-:R-:W-:Y:S05]  /*22320*/  @!P0 NANOSLEEP.SYNCS 0x989680 ;  /* 0x009896800000895d */ /* 0x010fea0003900000 */
[----:B------:R-:W4:Y:S02]  /*22330*/  @!P0 SYNCS.PHASECHK.TRANS64 P0, [R6+URZ+0x22860], R22 ;  /* 0x02286016060085a7 */ /* 0x000f24000800007f */
[----:B----4-:R-:W-:Y:S05]  /*22340*/  @!P0 BRA `(.L_x_14528) ;  /* 0xfffffffc00f08947 */ /* 0x010fea000383ffff */
[----:B------:R-:W-:Y:S05]  /*22350*/  BRA `(.L_x_14728) ;  /* 0xffffff9c00887947 */ /* 0x000fea000383ffff */
.L_x_14529:
        /* <DEDUP_REMOVED lines=8> */
.L_x_14730:
[----:B------:R-:W-:Y:S05]  /*223e0*/  BSYNC B1 ;  /* 0x0000000000017941 */ /* 0x000fea0003800000 */
.L_x_14729:
        /* <DEDUP_REMOVED lines=9> */
.L_x_14731:
[----:B------:R-:W-:Y:S02]  /*22480*/  IMAD.MOV.U32 R13, RZ, RZ, R9 ;  /* 0x000000ffff0d7224 */ /* 0x000fe400078e0009 */
[----:B------:R-:W-:Y:S01]  /*22490*/  IMAD.MOV.U32 R12, RZ, RZ, 0x1 ;  /* 0x00000001ff0c7424 */ /* 0x000fe200078e00ff */
[----:B------:R-:W-:-:S13]  /*224a0*/  IADD3 R2, P0, R14, R0, RZ ;  /* 0x000000000e027210 */ /* 0x000fda0007f1e0ff */
[----:B------:R-:W-:Y:S05]  /*224b0*/  WARPSYNC.COLLECTIVE R15, `(.L_x_14732) ;  /* 0x000000000f087348 */ /* 0x000fea0003c00000 */
[----:B------:R0:W1:Y:S02]  /*224c0*/  SHFL.IDX P6, R14, R13, R12, R11 ;  /* 0x0000000c0d0e7389 */ /* 0x00006400000c000b */
[----:B01----:R-:W-:Y:S01]  /*224d0*/  ENDCOLLECTIVE ;  /* 0x000000000000791b */ /* 0x003fe20003800000 */
.L_x_14732:
        /* <DEDUP_REMOVED lines=13> */
.L_x_14733:
[----:B------:R-:W-:Y:S01]  /*225b0*/  IMAD.MOV.U32 R13, RZ, RZ, R9 ;  /* 0x000000ffff0d7224 */ /* 0x000fe200078e0009 */
[----:B------:R-:W-:Y:S02]  /*225c0*/  MOV R12, 0x2 ;  /* 0x00000002000c7802 */ /* 0x000fe40000000f00 */
[----:B------:R-:W-:-:S13]  /*225d0*/  IADD3 R2, P0, R14, R0, RZ ;  /* 0x000000000e027210 */ /* 0x000fda0007f1e0ff */
[----:B------:R-:W-:Y:S05]  /*225e0*/  WARPSYNC.COLLECTIVE R15, `(.L_x_14734) ;  /* 0x000000000f087348 */ /* 0x000fea0003c00000 */
[----:B------:R0:W1:Y:S02]  /*225f0*/  SHFL.IDX P6, R14, R13, R12, R11 ;  /* 0x0000000c0d0e7389 */ /* 0x00006400000c000b */
[----:B01----:R-:W-:Y:S01]  /*22600*/  ENDCOLLECTIVE ;  /* 0x000000000000791b */ /* 0x003fe20003800000 */
.L_x_14734:
        /* <DEDUP_REMOVED lines=13> */
.L_x_14735:
[----:B------:R-:W-:Y:S02]  /*226e0*/  IMAD.MOV.U32 R13, RZ, RZ, R9 ;  /* 0x000000ffff0d7224 */ /* 0x000fe400078e0009 */
[----:B------:R-:W-:Y:S01]  /*226f0*/  IMAD.MOV.U32 R12, RZ, RZ, 0x3 ;  /* 0x00000003ff0c7424 */ /* 0x000fe200078e00ff */
[----:B------:R-:W-:-:S13]  /*22700*/  IADD3 R2, P0, R14, R0, RZ ;  /* 0x000000000e027210 */ /* 0x000fda0007f1e0ff */
[----:B------:R-:W-:Y:S05]  /*22710*/  WARPSYNC.COLLECTIVE R15, `(.L_x_14736) ;  /* 0x000000000f087348 */ /* 0x000fea0003c00000 */
[----:B------:R0:W1:Y:S02]  /*22720*/  SHFL.IDX P6, R14, R13, R12, R11 ;  /* 0x0000000c0d0e7389 */ /* 0x00006400000c000b */
[----:B01----:R-:W-:Y:S01]  /*22730*/  ENDCOLLECTIVE ;  /* 0x000000000000791b */ /* 0x003fe20003800000 */
.L_x_14736:
        /* <DEDUP_REMOVED lines=13> */
.L_x_14737:
[----:B------:R-:W-:Y:S01]  /*22810*/  IMAD.MOV.U32 R13, RZ, RZ, R9 ;  /* 0x000000ffff0d7224 */ /* 0x000fe200078e0009 */
[----:B------:R-:W-:Y:S02]  /*22820*/  MOV R12, 0x4 ;  /* 0x00000004000c7802 */ /* 0x000fe40000000f00 */
[----:B------:R-:W-:-:S13]  /*22830*/  IADD3 R2, P0, R14, R0, RZ ;  /* 0x000000000e027210 */ /* 0x000fda0007f1e0ff */
[----:B------:R-:W-:Y:S05]  /*22840*/  WARPSYNC.COLLECTIVE R15, `(.L_x_14738) ;  /* 0x000000000f087348 */ /* 0x000fea0003c00000 */
[----:B------:R0:W1:Y:S02]  /*22850*/  SHFL.IDX P6, R14, R13, R12, R11 ;  /* 0x0000000c0d0e7389 */ /* 0x00006400000c000b */
[----:B01----:R-:W-:Y:S01]  /*22860*/  ENDCOLLECTIVE ;  /* 0x000000000000791b */ /* 0x003fe20003800000 */
.L_x_14738:
        /* <DEDUP_REMOVED lines=13> */
.L_x_14739:
[----:B------:R-:W-:Y:S02]  /*22940*/  IMAD.MOV.U32 R13, RZ, RZ, R9 ;  /* 0x000000ffff0d7224 */ /* 0x000fe400078e0009 */
[----:B------:R-:W-:Y:S01]  /*22950*/  IMAD.MOV.U32 R12, RZ, RZ, 0x5 ;  /* 0x00000005ff0c7424 */ /* 0x000fe200078e00ff */
[----:B------:R-:W-:-:S13]  /*22960*/  IADD3 R2, P0, R14, R0, RZ ;  /* 0x000000000e027210 */ /* 0x000fda0007f1e0ff */
[----:B------:R-:W-:Y:S05]  /*22970*/  WARPSYNC.COLLECTIVE R15, `(.L_x_14740) ;  /* 0x000000000f087348 */ /* 0x000fea0003c00000 */
[----:B------:R0:W1:Y:S02]  /*22980*/  SHFL.IDX P6, R14, R13, R12, R11 ;  /* 0x0000000c0d0e7389 */ /* 0x00006400000c000b */
[----:B01----:R-:W-:Y:S01]  /*22990*/  ENDCOLLECTIVE ;  /* 0x000000000000791b */ /* 0x003fe20003800000 */
.L_x_14740:
        /* <DEDUP_REMOVED lines=13> */
.L_x_14741:
[----:B------:R-:W-:Y:S05]  /*22a70*/  BRA `(.L_x_14742) ;  /* 0xffffff9800cc7947 */ /* 0x000fea000383ffff */
.L_x_14537:
[----:B------:R-:W-:Y:S01]  /*22a80*/  BSSY B0, `(.L_x_14743) ;  /* 0x0000008000007945 */ /* 0x000fe20003800000 */
[----:B------:R-:W-:Y:S01]  /*22a90*/  IMAD.MOV.U32 R13, RZ, RZ, R24 ;  /* 0x000000ffff0d7224 */ /* 0x000fe200078e0018 */
[----:B-1----:R-:W-:Y:S01]  /*22aa0*/  MOV R11, 0x1f ;  /* 0x0000001f000b7802 */ /* 0x002fe20000000f00 */
[----:B------:R-:W-:Y:S02]  /*22ab0*/  IMAD.MOV.U32 R12, RZ, RZ, RZ ;  /* 0x000000ffff0c7224 */ /* 0x000fe400078e00ff */
[----:B------:R-:W-:-:S07]  /*22ac0*/  IMAD.MOV.U32 R15, RZ, RZ, -0x1 ;  /* 0xffffffffff0f7424 */ /* 0x000fce00078e00ff */
[----:B0-23--:R-:W-:Y:S05]  /*22ad0*/  WARPSYNC.COLLECTIVE R15, `(.L_x_14744) ;  /* 0x000000000f087348 */ /* 0x00dfea0003c00000 */
[----:B------:R1:W4:Y:S02]  /*22ae0*/  SHFL.IDX P6, R14, R13, R12, R11 ;  /* 0x0000000c0d0e7389 */ /* 0x00032400000c000b */
[----:B01234-:R-:W-:Y:S01]  /*22af0*/  ENDCOLLECTIVE ;  /* 0x000000000000791b */ /* 0x01ffe20003800000 */
.L_x_14744:
[----:B------:R-:W-:Y:S05]  /*22b00*/  BSYNC B0 ;  /* 0x0000000000007941 */ /* 0x000fea0003800000 */
.L_x_14743:
        /* <DEDUP_REMOVED lines=9> */
.L_x_14745:
        /* <DEDUP_REMOVED lines=16> */
[----:B--2---:R-:W-:-:S02]  /*22ca0*/  @!P1 MOV R25, R6 ;  /* 0x0000000600199202 */ /* 0x004fc40000000f00 */
[----:B------:R-:W-:Y:S01]  /*22cb0*/  MOV R6, RZ ;  /* 0x000000ff00067202 */ /* 0x000fe20000000f00 */
[----:B---3--:R-:W-:Y:S01]  /*22cc0*/  @!P1 IMAD.MOV.U32 R4, RZ, RZ, R5 ;  /* 0x000000ffff049224 */ /* 0x008fe200078e0005 */
[----:B------:R-:W-:-:S03]  /*22cd0*/  ISETP.NE.AND P1, PT, R8, RZ, PT ;  /* 0x000000ff0800720c */ /* 0x000fc60003f25270 */
[----:B------:R-:W-:-:S10]  /*22ce0*/  IMAD R13, R4, R25, RZ ;  /* 0x00000019040d7224 */ /* 0x000fd400078e02ff */
[----:B------:R-:W-:Y:S05]  /*22cf0*/  WARPSYNC.COLLECTIVE R15, `(.L_x_14746) ;  /* 0x000000000f087348 */ /* 0x000fea0003c00000 */
[----:B------:R0:W1:Y:S02]  /*22d00*/  SHFL.UP P6, R14, R13, R12, R11 ;  /* 0x0400000c0d0e7389 */ /* 0x00006400000c000b */
[----:B01----:R-:W-:Y:S01]  /*22d10*/  ENDCOLLECTIVE ;  /* 0x000000000000791b */ /* 0x003fe20003800000 */
.L_x_14746:
[----:B------:R-:W-:Y:S01]  /*22d20*/  IMAD.MOV.U32 R12, RZ, RZ, 0x2 ;  /* 0x00000002ff0c7424 */ /* 0x000fe200078e00ff */
[----:B------:R-:W-:-:S05]  /*22d30*/  SEL R14, R14, RZ, P1 ;  /* 0x000000ff0e0e7207 */ /* 0x000fca0000800000 */
[----:B------:R-:W-:-:S04]  /*22d40*/  IMAD.IADD R5, R13, 0x1, R14 ;  /* 0x000000010d057824 */ /* 0x000fc800078e020e */
[----:B------:R-:W-:-:S07]  /*22d50*/  IMAD.MOV.U32 R13, RZ, RZ, R5 ;  /* 0x000000ffff0d7224 */ /* 0x000fce00078e0005 */
[----:B------:R-:W-:Y:S05]  /*22d60*/  WARPSYNC.COLLECTIVE R15, `(.L_x_14747) ;  /* 0x000000000f087348 */ /* 0x000fea0003c00000 */
[----:B------:R0:W1:Y:S02]  /*22d70*/  SHFL.UP P6, R14, R13, R12, R11 ;  /* 0x0400000c0d0e7389 */ /* 0x00006400000c000b */
[----:B01----:R-:W-:Y:S01]  /*22d80*/  ENDCOLLECTIVE ;  /* 0x000000000000791b */ /* 0x003fe20003800000 */
.L_x_14747:
[----:B------:R-:W-:Y:S01]  /*22d90*/  IMAD.MOV.U32 R12, RZ, RZ, 0x4 ;  /* 0x00000004ff0c7424 */ /* 0x000fe200078e00ff */
[----:B------:R-:W-:-:S05]  /*22da0*/  SEL R2, R14, RZ, P2 ;  /* 0x000000ff0e027207 */ /* 0x000fca0001000000 */
[----:B------:R-:W-:-:S04]  /*22db0*/  IMAD.IADD R2, R5, 0x1, R2 ;  /* 0x0000000105027824 */ /* 0x000fc800078e0202 */
[----:B------:R-:W-:-:S07]  /*22dc0*/  IMAD.MOV.U32 R13, RZ, RZ, R2 ;  /* 0x000000ffff0d7224 */ /* 0x000fce00078e0002 */
[----:B------:R-:W-:Y:S05]  /*22dd0*/  WARPSYNC.COLLECTIVE R15, `(.L_x_14748) ;  /* 0x000000000f087348 */ /* 0x000fea0003c00000 */
[----:B------:R0:W1:Y:S02]  /*22de0*/  SHFL.UP P6, R14, R13, R12, R11 ;  /* 0x0400000c0d0e7389 */ /* 0x00006400000c000b */
[----:B01----:R-:W-:Y:S01]  /*22df0*/  ENDCOLLECTIVE ;  /* 0x000000000000791b */ /* 0x003fe20003800000 */
.L_x_14748:
[----:B------:R-:W-:Y:S01]  /*22e00*/  IMAD.MOV.U32 R12, RZ, RZ, 0x8 ;  /* 0x00000008ff0c7424 */ /* 0x000fe200078e00ff */
[----:B------:R-:W-:-:S04]  /*22e10*/  SEL R3, R14, RZ, P3 ;  /* 0x000000ff0e037207 */ /* 0x000fc80001800000 */
[----:B------:R-:W-:-:S05]  /*22e20*/  IADD3 R3, R2, R3, RZ ;  /* 0x0000000302037210 */ /* 0x000fca0007ffe0ff */
[----:B------:R-:W-:-:S07]  /*22e30*/  IMAD.MOV.U32 R13, RZ, RZ, R3 ;  /* 0x000000ffff0d7224 */ /* 0x000fce00078e0003 */
[----:B------:R-:W-:Y:S05]  /*22e40*/  WARPSYNC.COLLECTIVE R15, `(.L_x_14749) ;  /* 0x000000000f087348 */ /* 0x000fea0003c00000 */
[----:B------:R0:W1:Y:S02]  /*22e50*/  SHFL.UP P6, R14, R13, R12, R11 ;  /* 0x0400000c0d0e7389 */ /* 0x00006400000c000b */
[----:B01----:R-:W-:Y:S01]  /*22e60*/  ENDCOLLECTIVE ;  /* 0x000000000000791b */ /* 0x003fe20003800000 */
.L_x_14749:
[----:B------:R-:W-:Y:S01]  /*22e70*/  IMAD.MOV.U32 R12, RZ, RZ, 0x10 ;  /* 0x00000010ff0c7424 */ /* 0x000fe200078e00ff */
[----:B------:R-:W-:-:S05]  /*22e80*/  SEL R14, R14, RZ, P4 ;  /* 0x000000ff0e0e7207 */ /* 0x000fca0002000000 */
[----:B------:R-:W-:-:S04]  /*22e90*/  IMAD.IADD R5, R3, 0x1, R14 ;  /* 0x0000000103057824 */ /* 0x000fc800078e020e */
[----:B------:R-:W-:-:S07]  /*22ea0*/  IMAD.MOV.U32 R13, RZ, RZ, R5 ;  /* 0x000000ffff0d7224 */ /* 0x000fce00078e0005 */
[----:B------:R-:W-:Y:S05]  /*22eb0*/  WARPSYNC.COLLECTIVE R15, `(.L_x_14750) ;  /* 0x000000000f087348 */ /* 0x000fea0003c00000 */
[----:B------:R0:W1:Y:S02]  /*22ec0*/  SHFL.UP P6, R14, R13, R12, R11 ;  /* 0x0400000c0d0e7389 */ /* 0x00006400000c000b */
[----:B01----:R-:W-:Y:S01]  /*22ed0*/  ENDCOLLECTIVE ;  /* 0x000000000000791b */ /* 0x003fe20003800000 */
.L_x_14750:
        /* <DEDUP_REMOVED lines=8> */
.L_x_14751:
[----:B------:R-:W-:Y:S05]  /*22f60*/  BRA `(.L_x_14752) ;  /* 0xffffff9c002c7947 */ /* 0x000fea000383ffff */
.L_x_14540:
[----:B------:R-:W-:Y:S01]  /*22f70*/  BSSY B0, `(.L_x_14753) ;  /* 0x0000007000007945 */ /* 0x000fe20003800000 */
[----:B------:R-:W-:Y:S02]  /*22f80*/  IMAD.MOV.U32 R12, RZ, RZ, 0x1 ;  /* 0x00000001ff0c7424 */ /* 0x000fe400078e00ff */
[----:B-1----:R-:W-:Y:S02]  /*22f90*/  IMAD.MOV.U32 R11, RZ, RZ, RZ ;  /* 0x000000ffff0b7224 */ /* 0x002fe400078e00ff */
[----:B------:R-:W-:-:S07]  /*22fa0*/  IMAD.MOV.U32 R15, RZ, RZ, -0x1 ;  /* 0xffffffffff0f7424 */ /* 0x000fce00078e00ff */
[----:B------:R-:W-:Y:S05]  /*22fb0*/  WARPSYNC.COLLECTIVE R15, `(.L_x_14754) ;  /* 0x000000000f087348 */ /* 0x000fea0003c00000 */
[----:B------:R0:W1:Y:S02]  /*22fc0*/  SHFL.UP P6, R14, R13, R12, R11 ;  /* 0x0400000c0d0e7389 */ /* 0x00006400000c000b */
[----:B01----:R-:W-:Y:S01]  /*22fd0*/  ENDCOLLECTIVE ;  /* 0x000000000000791b */ /* 0x003fe20003800000 */
.L_x_14754:
[----:B------:R-:W-:Y:S05]  /*22fe0*/  BSYNC B0 ;  /* 0x0000000000007941 */ /* 0x000fea0003800000 */
.L_x_14753:
        /* <DEDUP_REMOVED lines=8> */
.L_x_14755:
[----:B------:R-:W-:Y:S02]  /*23070*/  MOV R12, 0x4 ;  /* 0x00000004000c7802 */ /* 0x000fe40000000f00 */
[----:B------:R-:W-:-:S05]  /*23080*/  SEL R2, R14, RZ, P2 ;  /* 0x000000ff0e027207 */ /* 0x000fca0001000000 */
[----:B------:R-:W-:-:S04]  /*23090*/  IMAD.IADD R2, R13, 0x1, R2 ;  /* 0x000000010d027824 */ /* 0x000fc800078e0202 */
[----:B------:R-:W-:-:S07]  /*230a0*/  IMAD.MOV.U32 R13, RZ, RZ, R2 ;  /* 0x000000ffff0d7224 */ /* 0x000fce00078e0002 */
[----:B------:R-:W-:Y:S05]  /*230b0*/  WARPSYNC.COLLECTIVE R15, `(.L_x_14756) ;  /* 0x000000000f087348 */ /* 0x000fea0003c00000 */
[----:B------:R0:W1:Y:S02]  /*230c0*/  SHFL.UP P6, R14, R13, R12, R11 ;  /* 0x0400000c0d0e7389 */ /* 0x00006400000c000b */
[----:B01----:R-:W-:Y:S01]  /*230d0*/  ENDCOLLECTIVE ;  /* 0x000000000000791b */ /* 0x003fe20003800000 */
.L_x_14756:
[----:B------:R-:W-:Y:S01]  /*230e0*/  IMAD.MOV.U32 R12, RZ, RZ, 0x8 ;  /* 0x00000008ff0c7424 */ /* 0x000fe200078e00ff */
[----:B------:R-:W-:-:S05]  /*230f0*/  SEL R3, R14, RZ, P3 ;  /* 0x000000ff0e037207 */ /* 0x000fca0001800000 */
[----:B------:R-:W-:-:S04]  /*23100*/  IMAD.IADD R3, R2, 0x1, R3 ;  /* 0x0000000102037824 */ /* 0x000fc800078e0203 */
[----:B------:R-:W-:-:S07]  /*23110*/  IMAD.MOV.U32 R13, RZ, RZ, R3 ;  /* 0x000000ffff0d7224 */ /* 0x000fce00078e0003 */
[----:B------:R-:W-:Y:S05]  /*23120*/  WARPSYNC.COLLECTIVE R15, `(.L_x_14757) ;  /* 0x000000000f087348 */ /* 0x000fea0003c00000 */
[----:B------:R0:W1:Y:S02]  /*23130*/  SHFL.UP P6, R14, R13, R12, R11 ;  /* 0x0400000c0d0e7389 */ /* 0x00006400000c000b */
[----:B01----:R-:W-:Y:S01]  /*23140*/  ENDCOLLECTIVE ;  /* 0x000000000000791b */ /* 0x003fe20003800000 */
.L_x_14757:
[----:B------:R-:W-:Y:S01]  /*23150*/  IMAD.MOV.U32 R12, RZ, RZ, 0x10 ;  /* 0x00000010ff0c7424 */ /* 0x000fe200078e00ff */
[----:B------:R-:W-:-:S05]  /*23160*/  SEL R14, R14, RZ, P4 ;  /* 0x000000ff0e0e7207 */ /* 0x000fca0002000000 */
[----:B------:R-:W-:-:S04]  /*23170*/  IMAD.IADD R5, R3, 0x1, R14 ;  /* 0x0000000103057824 */ /* 0x000fc800078e020e */
[----:B------:R-:W-:-:S07]  /*23180*/  IMAD.MOV.U32 R13, RZ, RZ, R5 ;  /* 0x000000ffff0d7224 */ /* 0x000fce00078e0005 */
[----:B------:R-:W-:Y:S05]  /*23190*/  WARPSYNC.COLLECTIVE R15, `(.L_x_14758) ;  /* 0x000000000f087348 */ /* 0x000fea0003c00000 */
[----:B------:R0:W1:Y:S02]  /*231a0*/  SHFL.UP P6, R14, R13, R12, R11 ;  /* 0x0400000c0d0e7389 */ /* 0x00006400000c000b */
[----:B01----:R-:W-:Y:S01]  /*231b0*/  ENDCOLLECTIVE ;  /* 0x000000000000791b */ /* 0x003fe20003800000 */
.L_x_14758:
        /* <DEDUP_REMOVED lines=8> */
.L_x_14759:
[----:B------:R-:W-:Y:S05]  /*23240*/  BRA `(.L_x_14760) ;  /* 0xffffff9c00187947 */ /* 0x000fea000383ffff */
.L_x_14542:
[----:B------:R-:W-:Y:S01]  /*23250*/  BSSY B0, `(.L_x_14761) ;  /* 0x0000006000007945 */ /* 0x000fe20003800000 */
[----:B------:R-:W-:Y:S01]  /*23260*/  PLOP3.LUT P6, PT, P6, PT, PT, 0x8, 0x0 ;  /* 0x000000000000781c */ /* 0x000fe200037ce170 */
[----:B------:R-:W-:-:S12]  /*23270*/  IMAD.MOV.U32 R15, RZ, RZ, -0x1 ;  /* 0xffffffffff0f7424 */ /* 0x000fd800078e00ff */
[----:B01----:R-:W-:Y:S05]  /*23280*/  WARPSYNC.COLLECTIVE R15, `(.L_x_14762) ;  /* 0x000000000f087348 */ /* 0x003fea0003c00000 */
[----:B------:R-:W-:Y:S01]  /*23290*/  VOTE.ANY R14, PT, P6 ;  /* 0x00000000000e7806 */ /* 0x000fe200030e0100 */
[----:B01----:R-:W-:Y:S06]  /*232a0*/  ENDCOLLECTIVE ;  /* 0x000000000000791b */ /* 0x003fec0003800000 */
.L_x_14762:
[----:B------:R-:W-:Y:S05]  /*232b0*/  BSYNC B0 ;  /* 0x0000000000007941 */ /* 0x000fea0003800000 */
.L_x_14761:
        /* <DEDUP_REMOVED lines=8> */
.L_x_14763:
[----:B------:R-:W-:Y:S02]  /*23340*/  IMAD.IADD R27, R12, 0x1, R27 ;  /* 0x000000010c1b7824 */ /* 0x000fe400078e021b */
[----:B------:R-:W-:Y:S02]  /*23350*/  IMAD.MOV.U32 R13, RZ, RZ, R4 ;  /* 0x000000ffff0d7224 */ /* 0x000fe400078e0004 */
[----:B------:R-:W-:-:S07]  /*23360*/  IMAD.MOV.U32 R25, RZ, RZ, R14 ;  /* 0x000000ffff197224 */ /* 0x000fce00078e000e */
[----:B------:R-:W-:Y:S05]  /*23370*/  WARPSYNC.COLLECTIVE R15, `(.L_x_14764) ;  /* 0x000000000f087348 */ /* 0x000fea0003c00000 */
[----:B------:R0:W1:Y:S02]  /*23380*/  SHFL.IDX P6, R14, R13, R12, R11 ;  /* 0x0000000c0d0e7389 */ /* 0x00006400000c000b */
[----:B01----:R-:W-:Y:S01]  /*23390*/  ENDCOLLECTIVE ;  /* 0x000000000000791b */ /* 0x003fe20003800000 */
.L_x_14764:
[----:B------:R-:W-:Y:S01]  /*233a0*/  IMAD.MOV.U32 R4, RZ, RZ, R14 ;  /* 0x000000ffff047224 */ /* 0x000fe200078e000e */
[----:B------:R-:W-:Y:S06]  /*233b0*/  BRA `(.L_x_14765) ;  /* 0xffffff9800fc7947 */ /* 0x000fec000383ffff */
.L_x_14544:
[----:B------:R-:W-:Y:S01]  /*233c0*/  BSSY B0, `(.L_x_14766) ;  /* 0x0000007000007945 */ /* 0x000fe20003800000 */
[----:B------:R-:W-:Y:S01]  /*233d0*/  MOV R13, R2 ;  /* 0x00000002000d7202 */ /* 0x000fe20000000f00 */
[----:B-1----:R-:W-:Y:S02]  /*233e0*/  IMAD.MOV.U32 R11, RZ, RZ, 0x1f ;  /* 0x0000001fff0b7424 */ /* 0x002fe400078e00ff */
[----:B------:R-:W-:-:S07]  /*233f0*/  IMAD.MOV.U32 R15, RZ, RZ, -0x1 ;  /* 0xffffffffff0f7424 */ /* 0x000fce00078e00ff */
[----:B0--34-:R-:W-:Y:S05]  /*23400*/  WARPSYNC.COLLECTIVE R15, `(.L_x_14767) ;  /* 0x000000000f087348 */ /* 0x019fea0003c00000 */
[----:B------:R1:W2:Y:S02]  /*23410*/  SHFL.IDX P6, R14, R13, R12, R11 ;  /* 0x0000000c0d0e7389 */ /* 0x0002a400000c000b */
[----:B01234-:R-:W-:Y:S01]  /*23420*/  ENDCOLLECTIVE ;  /* 0x000000000000791b */ /* 0x01ffe20003800000 */
.L_x_14767:
[----:B------:R-:W-:Y:S05]  /*23430*/  BSYNC B0 ;  /* 0x0000000000007941 */ /* 0x000fea0003800000 */
.L_x_14766:
[----:B------:R-:W-:Y:S01]  /*23440*/  IMAD.MOV.U32 R6, RZ, RZ, R14 ;  /* 0x000000ffff067224 */ /* 0x000fe200078e000e */
[----:B------:R-:W-:Y:S06]  /*23450*/  BRA `(.L_x_14543) ;  /* 0xffffff9800ec7947 */ /* 0x000fec000383ffff */
.L_x_14550:
[----:B0-----:R0:W1:Y:S02]  /*23460*/  SYNCS.PHASECHK.TRANS64.TRYWAIT P0, [R5+URZ+0x22820], R0 ;  /* 0x02282000050075a7 */ /* 0x001064000800017f */
[----:B-1----:R-:W-:Y:S05]  /*23470*/  @!P0 NANOSLEEP.SYNCS 0x989680 ;  /* 0x009896800000895d */ /* 0x002fea0003900000 */
[----:B------:R-:W1:Y:S02]  /*23480*/  @!P0 SYNCS.PHASECHK.TRANS64 P0, [R5+URZ+0x22820], R0 ;  /* 0x02282000050085a7 */ /* 0x000e64000800007f */
[----:B-1----:R-:W-:Y:S05]  /*23490*/  @!P0 BRA `(.L_x_14550) ;  /* 0xfffffffc00f08947 */ /* 0x002fea000383ffff */
[----:B------:R-:W-:Y:S05]  /*234a0*/  BRA `(.L_x_14768) ;  /* 0xffffffa400447947 */ /* 0x000fea000383ffff */
.L_x_14551:
        /* <DEDUP_REMOVED lines=11> */
.L_x_14770:
[----:B------:R-:W-:Y:S05]  /*23560*/  BSYNC B0 ;  /* 0x0000000000007941 */ /* 0x000fea0003800000 */
.L_x_14769:
[----:B------:R-:W-:Y:S05]  /*23570*/  BRA `(.L_x_14771) ;  /* 0xffffffa4002c7947 */ /* 0x000fea000383ffff */
.L_x_14552:
[----:B------:R-:W-:Y:S01]  /*23580*/  BSSY B0, `(.L_x_14772) ;  /* 0x0000006000007945 */ /* 0x000fe20003800000 */
[----:B------:R-:W-:-:S07]  /*23590*/  IMAD.MOV.U32 R15, RZ, RZ, -0x1 ;  /* 0xffffffffff0f7424 */ /* 0x000fce00078e00ff */
[----:B0-234-:R-:W-:Y:S05]  /*235a0*/  WARPSYNC.COLLECTIVE R15, `(.L_x_14773) ;  /* 0x000000000f0c7348 */ /* 0x01dfea0003c00000 */
[----:B------:R-:W-:Y:S02]  /*235b0*/  ELECT P6, UR62, PT ;  /* 0x00000000003e782f */ /* 0x000fe400038c0000 */
[----:B------:R-:W-:Y:S01]  /*235c0*/  MOV R14, UR62 ;  /* 0x0000003e000e7c02 */ /* 0x000fe20008000f00 */
[----:B0-234-:R-:W-:Y:S10]  /*235d0*/  ENDCOLLECTIVE ;  /* 0x000000000000791b */ /* 0x01dff40003800000 */
.L_x_14773:
[----:B------:R-:W-:Y:S05]  /*235e0*/  BSYNC B0 ;  /* 0x0000000000007941 */ /* 0x000fea0003800000 */
.L_x_14772:
[----:B------:R-:W-:Y:S05]  /*235f0*/  BRA `(.L_x_14774) ;  /* 0xffffffa400207947 */ /* 0x000fea000383ffff */
.L_x_14554:
[----:B0-----:R0:W1:Y:S02]  /*23600*/  SYNCS.PHASECHK.TRANS64.TRYWAIT P1, [R3+URZ+0x22840], R2 ;  /* 0x02284002030075a7 */ /* 0x001064000802017f */
[----:B-1----:R-:W-:Y:S05]  /*23610*/  @!P1 NANOSLEEP.SYNCS 0x989680 ;  /* 0x009896800000995d */ /* 0x002fea0003900000 */
[----:B------:R-:W1:Y:S02]  /*23620*/  @!P1 SYNCS.PHASECHK.TRANS64 P1, [R3+URZ+0x22840], R2 ;  /* 0x02284002030095a7 */ /* 0x000e64000802007f */
[----:B-1----:R-:W-:Y:S05]  /*23630*/  @!P1 BRA `(.L_x_14554) ;  /* 0xfffffffc00f09947 */ /* 0x002fea000383ffff */
[----:B------:R-:W-:Y:S05]  /*23640*/  BRA `(.L_x_14775) ;  /* 0xffffffa400407947 */ /* 0x000fea000383ffff */
.L_x_14556:
[----:B-1----:R1:W0:Y:S02]  /*23650*/  SYNCS.PHASECHK.TRANS64.TRYWAIT P1, [R19+URZ+0x22840], R0 ;  /* 0x02284000130075a7 */ /* 0x002224000802017f */
[----:B0-----:R-:W-:Y:S05]  /*23660*/  @!P1 NANOSLEEP.SYNCS 0x989680 ;  /* 0x009896800000995d */ /* 0x001fea0003900000 */
[----:B------:R-:W0:Y:S02]  /*23670*/  @!P1 SYNCS.PHASECHK.TRANS64 P1, [R19+URZ+0x22840], R0 ;  /* 0x02284000130095a7 */ /* 0x000e24000802007f */
[----:B0-----:R-:W-:Y:S05]  /*23680*/  @!P1 BRA `(.L_x_14556) ;  /* 0xfffffffc00f09947 */ /* 0x001fea000383ffff */
[----:B------:R-:W-:Y:S05]  /*23690*/  BRA `(.L_x_14776) ;  /* 0xffffffa4004c7947 */ /* 0x000fea000383ffff */
.L_x_14558:
[----:B------:R0:W0:Y:S02]  /*236a0*/  SYNCS.PHASECHK.TRANS64.TRYWAIT P1, [R3+URZ+0x22860], R2 ;  /* 0x02286002030075a7 */ /* 0x000024000802017f */
[----:B0-----:R-:W-:Y:S05]  /*236b0*/  @!P1 NANOSLEEP.SYNCS 0x989680 ;  /* 0x009896800000995d */ /* 0x001fea0003900000 */
[----:B------:R-:W0:Y:S02]  /*236c0*/  @!P1 SYNCS.PHASECHK.TRANS64 P1, [R3+URZ+0x22860], R2 ;  /* 0x02286002030095a7 */ /* 0x000e24000802007f */
[----:B0-----:R-:W-:Y:S05]  /*236d0*/  @!P1 BRA `(.L_x_14558) ;  /* 0xfffffffc00f09947 */ /* 0x001fea000383ffff */
[----:B------:R-:W-:Y:S05]  /*236e0*/  BRA `(.L_x_14777) ;  /* 0xffffffa400487947 */ /* 0x000fea000383ffff */
.L_x_14778:
        /* <DEDUP_REMOVED lines=9> */
.L_x_15679:


//--------------------- .text._ZN7cutlass13device_kernelIN5flash11enable_sm90INS1_16FlashAttnFwdSm90INS1_25CollectiveMainloopFwdSm90ILi2EN4cute5tupleIJNS5_1CILi1EEES8_S8_EEENS6_IJNS7_ILi128EEENS7_ILi96EEENS7_ILi64EEEEEELi256ENS_6half_tEfNS_4arch4Sm90ELb1ELb0ELb0ELb1ELb1ELb0ELb1ELb1ELb0ELb1ELb1ELb0EEENS1_21CollectiveEpilogueFwdINS6_IJSA_NS7_ILi256EEESB_EEES9_SE_SG_Li256ELb1ELb1ELb1ELb0EEENS1_36VarlenDynamicPersistentTileSchedulerILi128ELi96ELi256ELi128ELb1ELb1ELb1ELb1ELb1ELb1EEEEEEEEEvNT_6ParamsE --------------------------
	.section	.text._ZN7cutlass13device_kernelIN5flash11enable_sm90INS1_16FlashAttnFwdSm90INS1_25CollectiveMainloopFwdSm90ILi2EN4cute5tupleIJNS5_1CILi1EEES8_S8_EEENS6_IJNS7_ILi128EEENS7_ILi96EEENS7_ILi64EEEEEELi256ENS_6half_tEfNS_4arch4Sm90ELb1ELb0ELb0ELb1ELb1ELb0ELb1ELb1ELb0ELb1ELb1ELb0EEENS1_21CollectiveEpilogueFwdINS6_IJSA_NS7_ILi256EEESB_EEES9_SE_SG_Li256ELb1ELb1ELb1ELb0EEENS1_36VarlenDynamicPersistentTileSchedulerILi128ELi96ELi256ELi128ELb1ELb1ELb1ELb1ELb1ELb1EEEEEEEEEvNT_6ParamsE,"ax",@progbits
	.align	128
.text._ZN7cutlass13device_kernelIN5flash11enable_sm90INS1_16FlashAttnFwdSm90INS1_25CollectiveMainloopFwdSm90ILi2EN4cute5tupleIJNS5_1CILi1EEES8_S8_EEENS6_IJNS7_ILi128EEENS7_ILi96EEENS7_ILi64EEEEEELi256ENS_6half_tEfNS_4arch4Sm90ELb1ELb0ELb0ELb1ELb1ELb0ELb1ELb1ELb0ELb1ELb1ELb0EEENS1_21CollectiveEpilogueFwdINS6_IJSA_NS7_ILi256EEESB_EEES9_SE_SG_Li256ELb1ELb1ELb1ELb0EEENS1_36VarlenDynamicPersistentTileSchedulerILi128ELi96ELi256ELi128ELb1ELb1ELb1ELb1ELb1ELb1EEEEEEEEEvNT_6ParamsE:
        .type           _ZN7cutlass13device_kernelIN5flash11enable_sm90INS1_16FlashAttnFwdSm90INS1_25CollectiveMainloopFwdSm90ILi2EN4cute5tupleIJNS5_1CILi1EEES8_S8_EEENS6_IJNS7_ILi128EEENS7_ILi96EEENS7_ILi64EEEEEELi256ENS_6half_tEfNS_4arch4Sm90ELb1ELb0ELb0ELb1ELb1ELb0ELb1ELb1ELb0ELb1ELb1ELb0EEENS1_21CollectiveEpilogueFwdINS6_IJSA_NS7_ILi256EEESB_EEES9_SE_SG_Li256ELb1ELb1ELb1ELb0EEENS1_36VarlenDynamicPersistentTileSchedulerILi128ELi96ELi256ELi128ELb1ELb1ELb1ELb1ELb1ELb1EEEEEEEEEvNT_6ParamsE,@function
        .size           _ZN7cutlass13device_kernelIN5flash11enable_sm90INS1_16FlashAttnFwdSm90INS1_25CollectiveMainloopFwdSm90ILi2EN4cute5tupleIJNS5_1CILi1EEES8_S8_EEENS6_IJNS7_ILi128EEENS7_ILi96EEENS7_ILi64EEEEEELi256ENS_6half_tEfNS_4arch4Sm90ELb1ELb0ELb0ELb1ELb1ELb0ELb1ELb1ELb0ELb1ELb1ELb0EEENS1_21CollectiveEpilogueFwdINS6_IJSA_NS7_ILi256EEESB_EEES9_SE_SG_Li256ELb1ELb1ELb1ELb0EEENS1_36VarlenDynamicPersistentTileSchedulerILi128ELi96ELi256ELi128ELb1ELb1ELb1ELb1ELb1ELb1EEEEEEEEEvNT_6ParamsE,(.L_x_15680 - _ZN7cutlass13device_kernelIN5flash11enable_sm90INS1_16FlashAttnFwdSm90INS1_25CollectiveMainloopFwdSm90ILi2EN4cute5tupleIJNS5_1CILi1EEES8_S8_EEENS6_IJNS7_ILi128EEENS7_ILi96EEENS7_ILi64EEEEEELi256ENS_6half_tEfNS_4arch4Sm90ELb1ELb0ELb0ELb1ELb1ELb0ELb1ELb1ELb0ELb1ELb1ELb0EEENS1_21CollectiveEpilogueFwdINS6_IJSA_NS7_ILi256EEESB_EEES9_SE_SG_Li256ELb1ELb1ELb1ELb0EEENS1_36VarlenDynamicPersistentTileSchedulerILi128ELi96ELi256ELi128ELb1ELb1ELb1ELb1ELb1ELb1EEEEEEEEEvNT_6ParamsE)
        .other          _ZN7cutlass13device_kernelIN5flash11enable_sm90INS1_16FlashAttnFwdSm90INS1_25CollectiveMainloopFwdSm90ILi2EN4cute5tupleIJNS5_1CILi1EEES8_S8_EEENS6_IJNS7_ILi128EEENS7_ILi96EEENS7_ILi64EEEEEELi256ENS_6half_tEfNS_4arch4Sm90ELb1ELb0ELb0ELb1ELb1ELb0ELb1ELb1ELb0ELb1ELb1ELb0EEENS1_21CollectiveEpilogueFwdINS6_IJSA_NS7_ILi256EEESB_EEES9_SE_SG_Li256ELb1ELb1ELb1ELb0EEENS1_36VarlenDynamicPersistentTileSchedulerILi128ELi96ELi256ELi128ELb1ELb1ELb1ELb1ELb1ELb1EEEEEEEEEvNT_6ParamsE,@"STO_CUDA_ENTRY STV_DEFAULT"
_ZN7cutlass13device_kernelIN5flash11enable_sm90INS1_16FlashAttnFwdSm90INS1_25CollectiveMainloopFwdSm90ILi2EN4cute5tupleIJNS5_1CILi1EEES8_S8_EEENS6_IJNS7_ILi128EEENS7_ILi96EEENS7_ILi64EEEEEELi256ENS_6half_tEfNS_4arch4Sm90ELb1ELb0ELb0ELb1ELb1ELb0ELb1ELb1ELb0ELb1ELb1ELb0EEENS1_21CollectiveEpilogueFwdINS6_IJSA_NS7_ILi256EEESB_EEES9_SE_SG_Li256ELb1ELb1ELb1ELb0EEENS1_36VarlenDynamicPersistentTileSchedulerILi128ELi96ELi256ELi128ELb1ELb1ELb1ELb1ELb1ELb1EEEEEEEEEvNT_6ParamsE:
        /* <DEDUP_REMOVED lines=47> */
.L_x_14779:
        /* <DEDUP_REMOVED lines=22> */
.L_x_14780:
        /* <DEDUP_REMOVED lines=18> */
.L_x_14781:
        /* <DEDUP_REMOVED lines=22> */
.L_x_14782:
        /* <DEDUP_REMOVED lines=23> */
.L_x_14783:
        /* <DEDUP_REMOVED lines=10> */
.L_x_14785:
        /* <DEDUP_REMOVED lines=65> */
[----:B------:R-:W-:Y:S01]  /*0cf0*/  STL [R1+0x30], R4 ;  /* 0x0000300401007387 */ /* 0x000fe20000100800 */
[----:B------:R-:W-:Y:S01]  /*0d00*/  IMAD.U32 R2, RZ, RZ, UR6 ;  /* 0x00000006ff027e24 */ /* 0x000fe2000f8e00ff */
[----:B------:R-:W-:Y:S01]  /*0d10*/  UMOV UR6, URZ ;  /* 0x0000003f00067c82 */ /* 0x000fe20008000000 */
[----:B------:R-:W-:Y:S01]  /*0d20*/  IMAD R210, R3, 0x8, R0 ;  /* 0x0000000803d27824 */ /* 0x000fe200078e0200 */
[----:B------:R0:W-:Y:S01]  /*0d30*/  STL [R1+0x2c], R0 ;  /* 0x00002c0001007387 */ /* 0x0001e20000100800 */
[----:B------:R-:W-:-:S03]  /*0d40*/  IMAD.IADD R9, R16, 0x1, -R9 ;  /* 0x0000000110097824 */ /* 0x000fc600078e0a09 */
[----:B------:R1:W-:Y:S01]  /*0d50*/  STL [R1+0x34], R2 ;  /* 0x0000340201007387 */ /* 0x0003e20000100800 */
[----:B------:R-:W-:-:S04]  /*0d60*/  IMAD.SHL.U32 R17, R9, 0x2, RZ ;  /* 0x0000000209117824 */ /* 0x000fc800078e00ff */
[C---:B------:R-:W-:Y:S02]  /*0d70*/  VIADD R5, R17.reuse, 0x60 ;  /* 0x0000006011057836 */ /* 0x040fe40000000000 */
[----:B0-----:R-:W-:Y:S02]  /*0d80*/  IMAD.U32 R0, RZ, RZ, UR6 ;  /* 0x00000006ff007e24 */ /* 0x001fe4000f8e00ff */
[C---:B------:R-:W-:Y:S01]  /*0d90*/  VIADD R4, R17.reuse, 0x68 ;  /* 0x0000006811047836 */ /* 0x040fe20000000000 */
[----:B------:R-:W-:Y:S01]  /*0da0*/  SHF.R.S32.HI R5, RZ, 0x1f, R5 ;  /* 0x0000001fff057819 */ /* 0x000fe20000011405 */
        /* <DEDUP_REMOVED lines=51> */
.L_x_14850:
[----:B------:R-:W-:Y:S01]  /*10e0*/  ULDC.64 UR6, c[0x0][0xd88] ;  /* 0x0003620000067ab9 */ /* 0x000fe20000000a00 */
[----:B------:R-:W-:Y:S01]  /*10f0*/  ULDC.64 UR8, c[0x0][0xb10] ;  /* 0x0002c40000087ab9 */ /* 0x000fe20000000a00 */
[----:B------:R-:W-:Y:S01]  /*1100*/  UIMAD.WIDE UR6, UR5, 0x4, UR6 ;  /* 0x00000004050678a5 */ /* 0x000fe2000f8e0206 */
[----:B0---4-:R-:W0:Y:S05]  /*1110*/  LDC.64 R8, c[0x0][0x418] ;  /* 0x00010600ff087b82 */ /* 0x011e2a0000000a00 */
[----:B------:R-:W-:Y:S02]  /*1120*/  IMAD.U32 R212, RZ, RZ, UR6 ;  /* 0x00000006ffd47e24 */ /* 0x000fe4000f8e00ff */
[----:B------:R-:W-:Y:S01]  /*1130*/  IMAD.U32 R213, RZ, RZ, UR7 ;  /* 0x00000007ffd57e24 */ /* 0x000fe2000f8e00ff */
[----:B------:R-:W-:Y:S01]  /*1140*/  ULDC.64 UR6, c[0x0][0xb20] ;  /* 0x0002c80000067ab9 */ /* 0x000fe20000000a00 */
[----:B-1----:R-:W1:Y:S03]  /*1150*/  LDC R0, c[0x0][0x424] ;  /* 0x00010900ff007b82 */ /* 0x002e660000000800 */
[----:B--2---:R-:W2:Y:S01]  /*1160*/  LDG.E R212, desc[UR36][R212.64] ;  /* 0x00000024d4d47981 */ /* 0x004ea2000c1e1900 */
[----:B------:R-:W-:Y:S01]  /*1170*/  ISETP.NE.U32.AND P1, PT, RZ, UR6, PT ;  /* 0x00000006ff007c0c */ /* 0x000fe2000bf25070 */
[----:B------:R-:W-:Y:S01]  /*1180*/  IMAD.MOV.U32 R4, RZ, RZ, RZ ;  /* 0x000000ffff047224 */ /* 0x000fe200078e00ff */
[----:B------:R-:W-:-:S02]  /*1190*/  ISETP.NE.U32.AND P0, PT, RZ, UR8, PT ;  /* 0x00000008ff007c0c */ /* 0x000fc4000bf05070 */
[----:B------:R-:W-:Y:S01]  /*11a0*/  ISETP.NE.AND.EX P1, PT, RZ, UR7, PT, P1 ;  /* 0x00000007ff007c0c */ /* 0x000fe2000bf25310 */
[----:B---3--:R-:W3:Y:S01]  /*11b0*/  LDC R7, c[0x0][0x2f0] ;  /* 0x0000bc00ff077b82 */ /* 0x008ee20000000800 */
[----:B------:R-:W-:Y:S02]  /*11c0*/  ISETP.NE.AND.EX P0, PT, RZ, UR9, PT, P0 ;  /* 0x00000009ff007c0c */ /* 0x000fe4000bf05300 */
[----:B--2---:R-:W-:-:S09]  /*11d0*/  SHF.R.S32.HI R216, RZ, 0x1f, R212 ;  /* 0x0000001fffd87819 */ /* 0x004fd200000114d4 */
[----:B------:R-:W-:-:S04]  /*11e0*/  @P1 LEA R2, P2, R212, UR6, 0x2 ;  /* 0x00000006d4021c11 */ /* 0x000fc8000f8410ff */
        /* <DEDUP_REMOVED lines=8> */
[----:B------:R-:W-:Y:S02]  /*1270*/  ISETP.NE.AND.EX P1, PT, R9, RZ, PT, P1 ;  /* 0x000000ff0900720c */ /* 0x000fe40003f25310 */
[----:B------:R-:W-:Y:S02]  /*1280*/  ISETP.NE.AND.EX P2, PT, RZ, UR9, PT, P2 ;  /* 0x00000009ff007c0c */ /* 0x000fe4000bf45320 */
[----:B-1----:R-:W-:Y:S01]  /*1290*/  SEL R0, R0, 0x1, P1 ;  /* 0x0000000100007807 */ /* 0x002fe20000800000 */
[----:B--23--:R-:W-:Y:S10]  /*12a0*/  @P0 BRA `(.L_x_14786) ;  /* 0x0000000000280947 */ /* 0x00cff40003800000 */
        /* <DEDUP_REMOVED lines=10> */
.L_x_14786:
[----:B------:R-:W-:Y:S01]  /*1350*/  IMAD R205, R0, R7, RZ ;  /* 0x0000000700cd7224 */ /* 0x000fe200078e02ff */
[----:B------:R-:W-:Y:S01]  /*1360*/  LOP3.LUT R213, R6, 0xffff, RZ, 0xc0, !PT ;  /* 0x0000ffff06d57812 */ /* 0x000fe200078ec0ff */
[----:B------:R-:W-:Y:S06]  /*1370*/  @!P2 BRA `(.L_x_14787) ;  /* 0x000000000010a947 */ /* 0x000fec0003800000 */
[----:B------:R-:W-:-:S04]  /*1380*/  LEA R2, P0, R212, UR8, 0x2 ;  /* 0x00000008d4027c11 */ /* 0x000fc8000f8010ff */
[----:B------:R-:W-:-:S05]  /*1390*/  LEA.HI.X R3, R212, UR9, R216, 0x2, P0 ;  /* 0x00000009d4037c11 */ /* 0x000fca00080f14d8 */
[----:B------:R1:W5:Y:S01]  /*13a0*/  LDG.E R205, desc[UR36][R2.64] ;  /* 0x0000002402cd7981 */ /* 0x000362000c1e1900 */
[----:B------:R-:W-:Y:S05]  /*13b0*/  BRA `(.L_x_14788) ;  /* 0x0000000000247947 */ /* 0x000fea0003800000 */
.L_x_14787:
        /* <DEDUP_REMOVED lines=9> */
.L_x_14788:
[----:B------:R-:W2:Y:S01]  /*1450*/  LDC R0, c[0x0][0x448] ;  /* 0x00011200ff007b82 */ /* 0x000ea20000000800 */
[----:B------:R-:W-:Y:S01]  /*1460*/  USHF.L.U32 UR4, UR4, 0x7, URZ ;  /* 0x0000000704047899 */ /* 0x000fe2000800063f */
[----:B-----5:R-:W-:Y:S01]  /*1470*/  IMAD.IADD R205, R205, 0x1, -R4 ;  /* 0x00000001cdcd7824 */ /* 0x020fe200078e0a04 */
[----:B------:R-:W-:-:S04]  /*1480*/  LOP3.LUT R16, R16, 0xffffffef, RZ, 0xc0, !PT ;  /* 0xffffffef10107812 */ /* 0x000fc800078ec0ff */
[----:B------:R-:W-:Y:S01]  /*1490*/  IMAD.U32 R206, RZ, RZ, UR4 ;  /* 0x00000004ffce7e24 */ /* 0x000fe2000f8e00ff */
[----:B------:R-:W-:Y:S01]  /*14a0*/  UIADD3 UR4, UR4, 0x7f, URZ ;  /* 0x0000007f04047890 */ /* 0x000fe2000fffe03f */
[----:B01----:R-:W-:Y:S02]  /*14b0*/  IADD3 R3, R205, 0x60, -R204 ;  /* 0x00000060cd037810 */ /* 0x003fe40007ffe8cc */
[----:B--2---:R-:W-:-:S03]  /*14c0*/  ISETP.NE.AND P0, PT, R0, 0x1, PT ;  /* 0x000000010000780c */ /* 0x004fc60003f05270 */
[----:B------:R-:W-:-:S10]  /*14d0*/  IMAD.U32 R0, RZ, RZ, UR4 ;  /* 0x00000004ff007e24 */ /* 0x000fd4000f8e00ff */
[----:B------:R-:W0:Y:S01]  /*14e0*/  @P0 LDC R2, c[0x0][0x44c] ;  /* 0x00011300ff020b82 */ /* 0x000e220000000800 */
[----:B------:R-:W-:-:S07]  /*14f0*/  @P0 LOP3.LUT R16, R16, 0x10, RZ, 0xfc, !PT ;  /* 0x0000001010100812 */ /* 0x000fce00078efcff */
[----:B------:R-:W1:Y:S01]  /*1500*/  @P0 LDC R5, c[0x0][0x450] ;  /* 0x00011400ff050b82 */ /* 0x000e620000000800 */
[----:B0-----:R-:W-:Y:S01]  /*1510*/  @P0 IMAD.HI.U32 R2, R2, UR4, RZ ;  /* 0x0000000402020c27 */ /* 0x001fe2000f8e00ff */
[----:B------:R-:W-:-:S04]  /*1520*/  UMOV UR4, URZ ;  /* 0x0000003f00047c82 */ /* 0x000fc80008000000 */
[----:B-1----:R-:W-:Y:S01]  /*1530*/  @P0 SHF.R.U32.HI R0, RZ, R5, R2 ;  /* 0x00000005ff000219 */ /* 0x002fe20000011602 */
[----:B------:R-:W-:-:S04]  /*1540*/  VIADD R2, R205, 0x5f ;  /* 0x0000005fcd027836 */ /* 0x000fc80000000000 */
[----:B------:R-:W-:Y:S01]  /*1550*/  IMAD.IADD R3, R3, 0x1, R0 ;  /* 0x0000000103037824 */ /* 0x000fe200078e0200 */
[----:B------:R-:W-:Y:S01]  /*1560*/  LOP3.LUT R0, R6, 0xff000000, RZ, 0xc0, !PT ;  /* 0xff00000006007812 */ /* 0x000fe200078ec0ff */
[----:B------:R-:W-:Y:S01]  /*1570*/  IMAD.HI R2, R2, 0x2aaaaaab, RZ ;  /* 0x2aaaaaab02027827 */ /* 0x000fe200078e02ff */
[----:B------:R-:W-:-:S03]  /*1580*/  LOP3.LUT R6, R6, 0xff0000, RZ, 0xc0, !PT ;  /* 0x00ff000006067812 */ /* 0x000fc600078ec0ff */
[----:B------:R-:W-:Y:S01]  /*1590*/  IMAD.HI R4, R3, 0x2aaaaaab, RZ ;  /* 0x2aaaaaab03047827 */ /* 0x000fe200078e02ff */
[----:B------:R-:W-:Y:S02]  /*15a0*/  SHF.R.U32.HI R3, RZ, 0x8, R0 ;  /* 0x00000008ff037819 */ /* 0x000fe40000011600 */
[----:B------:R-:W-:Y:S02]  /*15b0*/  SHF.R.U32.HI R5, RZ, 0x1f, R2 ;  /* 0x0000001fff057819 */ /* 0x000fe40000011602 */
[----:B------:R-:W-:Y:S02]  /*15c0*/  LEA.HI R3, R6, R3, RZ, 0x10 ;  /* 0x0000000306037211 */ /* 0x000fe400078f80ff */
[----:B------:R-:W-:Y:S02]  /*15d0*/  SHF.R.U32.HI R7, RZ, 0x1f, R4 ;  /* 0x0000001fff077819 */ /* 0x000fe40000011604 */
[----:B------:R-:W-:Y:S02]  /*15e0*/  LOP3.LUT R8, R3, 0xff, RZ, 0xc0, !PT ;  /* 0x000000ff03087812 */ /* 0x000fe400078ec0ff */
[----:B------:R-:W-:-:S02]  /*15f0*/  LEA.HI.SX32 R5, R2, R5, 0x1c ;  /* 0x0000000502057211 */ /* 0x000fc400078fe2ff */
[----:B------:R-:W-:Y:S01]  /*1600*/  LEA.HI.SX32 R4, R4, R7, 0x1c ;  /* 0x0000000704047211 */ /* 0x000fe200078fe2ff */
[----:B------:R0:W-:Y:S01]  /*1610*/  STL [R1+0x20], R8 ;  /* 0x0000200801007387 */ /* 0x0001e20000100800 */
[----:B------:R-:W-:Y:S02]  /*1620*/  R2UR UR8, R8 ;  /* 0x00000000080872ca */ /* 0x000fe400000e0000 */
[----:B------:R-:W-:Y:S02]  /*1630*/  VIMNMX R4, R5, R4, PT ;  /* 0x0000000405047248 */ /* 0x000fe40003fe0100 */
[----:B------:R-:W-:Y:S02]  /*1640*/  SHF.R.U32.HI R214, RZ, 0x10, R3 ;  /* 0x00000010ffd67819 */ /* 0x000fe40000011603 */
[----:B------:R-:W-:-:S13]  /*1650*/  ISETP.GE.AND P0, PT, R4, 0x1, PT ;  /* 0x000000010400780c */ /* 0x000fda0003f06270 */
[----:B0-----:R-:W-:Y:S05]  /*1660*/  @!P0 BRA `(.L_x_14789) ;  /* 0x0000000000908947 */ /* 0x001fea0003800000 */
[----:B------:R-:W0:Y:S01]  /*1670*/  LDC R3, c[0x0][0xae8] ;  /* 0x0002ba00ff037b82 */ /* 0x000e220000000800 */
[----:B------:R-:W-:Y:S01]  /*1680*/  ISETP.NE.AND P0, PT, R214, RZ, PT ;  /* 0x000000ffd600720c */ /* 0x000fe20003f05270 */
[----:B------:R-:W-:-:S03]  /*1690*/  UMOV UR4, URZ ;  /* 0x0000003f00047c82 */ /* 0x000fc60008000000 */
[----:B0-----:R-:W-:-:S04]  /*16a0*/  SEL R5, R214, R3, P0 ;  /* 0x00000003d6057207 */ /* 0x001fc80000000000 */
[-C--:B------:R-:W-:Y:S02]  /*16b0*/  IABS R0, R5.reuse ;  /* 0x0000000500007213 */ /* 0x080fe40000000000 */
[----:B------:R-:W-:Y:S02]  /*16c0*/  IABS R7, R5 ;  /* 0x0000000500077213 */ /* 0x000fe40000000000 */
[----:B------:R-:W-:Y:S02]  /*16d0*/  R2UR UR9, R0 ;  /* 0x00000000000972ca */ /* 0x000fe400000e0000 */
[----:B------:R-:W-:-:S04]  /*16e0*/  IADD3 R0, R5, -0x1, R4 ;  /* 0xffffffff05007810 */ /* 0x000fc80007ffe004 */
[----:B------:R-:W-:Y:S02]  /*16f0*/  IABS R6, R0 ;  /* 0x0000000000067213 */ /* 0x000fe40000000000 */
[----:B------:R-:W-:Y:S02]  /*1700*/  LOP3.LUT R0, R0, R5, RZ, 0x3c, !PT ;  /* 0x0000000500007212 */ /* 0x000fe400078e3cff */
        /* <DEDUP_REMOVED lines=13> */
[----:B------:R-:W-:Y:S02]  /*17e0*/  R2UR UR6, R0 ;  /* 0x00000000000672ca */ /* 0x000fe400000e0000 */
[----:B------:R-:W-:Y:S01]  /*17f0*/  R2UR UR7, R5 ;  /* 0x00000000050772ca */ /* 0x000fe200000e0000 */
[----:B------:R-:W-:-:S11]  /*1800*/  UISETP.GT.U32.AND UP1, UPT, UR9, UR4, UPT ;  /* 0x000000040900728c */ /* 0x000fd6000bf24070 */
[----:B------:R-:W-:Y:S02]  /*1810*/  @!UP1 UIADD3 UR4, UR4, -UR9, URZ ;  /* 0x8000000904049290 */ /* 0x000fe4000fffe03f */
[----:B------:R-:W-:Y:S02]  /*1820*/  @!UP1 UIADD3 UR5, UR5, 0x1, URZ ;  /* 0x0000000105059890 */ /* 0x000fe4000fffe03f */
[----:B------:R-:W-:Y:S02]  /*1830*/  UISETP.GE.U32.AND UP0, UPT, UR4, UR9, UPT ;  /* 0x000000090400728c */ /* 0x000fe4000bf06070 */
[----:B------:R-:W-:Y:S01]  /*1840*/  UISETP.GE.AND UP1, UPT, UR6, URZ, UPT ;  /* 0x0000003f0600728c */ /* 0x000fe2000bf26270 */
[----:B------:R-:W-:-:S08]  /*1850*/  R2UR UR6, R5 ;  /* 0x00000000050672ca */ /* 0x000fd000000e0000 */
[----:B------:R-:W-:Y:S02]  /*1860*/  @UP0 UIADD3 UR5, UR5, 0x1, URZ ;  /* 0x0000000105050890 */ /* 0x000fe4000fffe03f */
[----:B------:R-:W-:-:S05]  /*1870*/  UISETP.NE.AND UP0, UPT, UR7, URZ, UPT ;  /* 0x0000003f0700728c */ /* 0x000fca000bf05270 */
[----:B------:R-:W-:Y:S02]  /*1880*/  UMOV UR4, UR5 ;  /* 0x0000000500047c82 */ /* 0x000fe40008000000 */
[----:B------:R-:W-:-:S04]  /*1890*/  @!UP1 UIADD3 UR4, -UR4, URZ, URZ ;  /* 0x0000003f04049290 */ /* 0x000fc8000fffe13f */
[----:B------:R-:W-:-:S12]  /*18a0*/  @!UP0 ULOP3.LUT UR4, URZ, UR6, URZ, 0x33, !UPT ;  /* 0x000000063f048292 */ /* 0x000fd8000f8e333f */
.L_x_14789:
[----:B------:R-:W-:Y:S02]  /*18b0*/  UIMAD UR5, UR8, UR4, URZ ;  /* 0x00000004080572a4 */ /* 0x000fe4000f8e023f */
[----:B------:R-:W-:Y:S01]  /*18c0*/  IMAD.U32 R3, RZ, RZ, UR4 ;  /* 0x00000004ff037e24 */ /* 0x000fe2000f8e00ff */
[----:B------:R-:W-:Y:S01]  /*18d0*/  PLOP3.LUT P0, PT, PT, PT, PT, 0x80, 0x0 ;  /* 0x000000000000781c */ /* 0x000fe20003f0f070 */
[----:B------:R-:W-:Y:S01]  /*18e0*/  IMAD.MOV.U32 R0, RZ, RZ, RZ ;  /* 0x000000ffff007224 */ /* 0x000fe200078e00ff */
        /* <DEDUP_REMOVED lines=94> */
[----:B------:R-:W-:Y:S02]  /*1ed0*/  IMAD.U32 R23, RZ, RZ, UR5 ;  /* 0x00000005ff177e24 */ /* 0x000fe4000f8e00ff */
        /* <DEDUP_REMOVED lines=18> */
.L_x_14791:
[----:B------:R-:W2:Y:S01]  /*2000*/  LDL R2, [R1+0x24] ;  /* 0x0000240001027983 */ /* 0x000ea20000100800 */
[----:B------:R-:W-:Y:S01]  /*2010*/  MOV R0, 0x400 ;  /* 0x0000040000007802 */ /* 0x000fe20000000f00 */
[----:B------:R-:W0:Y:S01]  /*2020*/  S2R R3, SR_CgaCtaId ;  /* 0x0000000000037919 */ /* 0x000e220000008800 */
[----:B------:R-:W1:Y:S02]  /*2030*/  S2R R18, SR_TID.X ;  /* 0x0000000000127919 */ /* 0x000e640000002100 */
[----:B0-----:R-:W-:Y:S02]  /*2040*/  LEA R3, R3, R0, 0x18 ;  /* 0x0000000003037211 */ /* 0x001fe400078ec0ff */
[----:B-1----:R-:W-:-:S05]  /*2050*/  SHF.R.U32.HI R18, RZ, 0x7, R18 ;  /* 0x00000007ff127819 */ /* 0x002fca0000011612 */
[----:B------:R-:W-:Y:S01]  /*2060*/  VIADD R72, R18, 0x8 ;  /* 0x0000000812487836 */ /* 0x000fe20000000000 */
[----:B--2---:R-:W-:-:S13]  /*2070*/  R2UR UR5, R2 ;  /* 0x00000000020572ca */ /* 0x004fda00000e0000 */
[----:B------:R-:W-:-:S04]  /*2080*/  ULEA.HI UR4, UR5, UR5, URZ, 0x1 ;  /* 0x0000000505047291 */ /* 0x000fc8000f8f083f */
[----:B------:R-:W-:-:S04]  /*2090*/  ULOP3.LUT UR4, UR4, 0xfffffffe, URZ, 0xc0, !UPT ;  /* 0xfffffffe04047892 */ /* 0x000fc8000f8ec03f */
[----:B------:R-:W-:-:S06]  /*20a0*/  UIADD3 UR4, UR5, -UR4, URZ ;  /* 0x8000000405047290 */ /* 0x000fcc000fffe03f */
[----:B------:R-:W-:-:S05]  /*20b0*/  IMAD.U32 R2, RZ, RZ, UR4 ;  /* 0x00000004ff027e24 */ /* 0x000fca000f8e00ff */
[----:B------:R-:W-:-:S04]  /*20c0*/  SHF.L.U32 R0, R2, 0x1f, RZ ;  /* 0x0000001f02007819 */ /* 0x000fc800000006ff */
[----:B------:R-:W0:Y:S02]  /*20d0*/  SYNCS.PHASECHK.TRANS64.TRYWAIT P0, [R3+URZ+0x32400], R0 ;  /* 0x03240000030075a7 */ /* 0x000e24000800017f */
[----:B0-----:R-:W-:Y:S05]  /*20e0*/  @!P0 BRA `(.L_x_14792) ;  /* 0x0000013400ac8947 */ /* 0x001fea0003800000 */
.L_x_14943:
[----:B------:R-:W2:Y:S01]  /*20f0*/  LDL R2, [R1+0x34] ;  /* 0x0000340001027983 */ /* 0x000ea20000100800 */
[----:B------:R-:W-:Y:S05]  /*2100*/  WARPSYNC.ALL ;  /* 0x0000000000007948 */ /* 0x000fea0003800000 */
[----:B------:R1:W-:Y:S01]  /*2110*/  BAR.SYNC.DEFER_BLOCKING R72, 0x100 ;  /* 0x000400480000751d */ /* 0x0003e20000010000 */
[----:B--2---:R-:W-:-:S13]  /*2120*/  R2UR UR4, R2 ;  /* 0x00000000020472ca */ /* 0x004fda00000e0000 */
[----:B------:R-:W-:-:S05]  /*2130*/  IMAD.U32 R2, RZ, RZ, UR4 ;  /* 0x00000004ff027e24 */ /* 0x000fca000f8e00ff */
[----:B------:R-:W-:-:S13]  /*2140*/  ISETP.NE.AND P0, PT, R2, 0x3, PT ;  /* 0x000000030200780c */ /* 0x000fda0003f05270 */
[----:B-1----:R-:W-:Y:S05]  /*2150*/  @!P0 BRA `(.L_x_14793) ;  /* 0x0000000000048947 */ /* 0x002fea0003800000 */
[----:B------:R-:W-:Y:S01]  /*2160*/  BPT.TRAP 0x1 ;  /* 0x000000040000795c */ /* 0x000fe20000300000 */
.L_x_14793:
[----:B------:R-:W-:Y:S01]  /*2170*/  R2UR UR6, R3 ;  /* 0x00000000030672ca */ /* 0x000fe200000e0000 */
[----:B------:R-:W-:-:S05]  /*2180*/  IMAD.U32 R2, RZ, RZ, UR39 ;  /* 0x00000027ff027e24 */ /* 0x000fca000f8e00ff */
[----:B------:R-:W-:-:S07]  /*2190*/  SHF.L.U32 R2, R2, 0x1f, RZ ;  /* 0x0000001f02027819 */ /* 0x000fce00000006ff */
[----:B------:R-:W-:-:S09]  /*21a0*/  ULEA UR6, UR38, UR6, 0x3 ;  /* 0x0000000626067291 */ /* 0x000fd2000f8e183f */
[----:B------:R1:W2:Y:S01]  /*21b0*/  SYNCS.PHASECHK.TRANS64.TRYWAIT P1, [UR6+0x32430], R2 ;  /* 0x03243002ff0075a7 */ /* 0x0002a20008020146 */
[----:B------:R-:W-:Y:S05]  /*21c0*/  @!P0 BRA `(.L_x_14794) ;  /* 0x0000000000048947 */ /* 0x000fea0003800000 */
[----:B------:R-:W-:Y:S01]  /*21d0*/  BPT.TRAP 0x1 ;  /* 0x000000040000795c */ /* 0x000fe20000300000 */
.L_x_14794:
[----:B--2---:R-:W-:Y:S05]  /*21e0*/  @P1 BRA `(.L_x_14795) ;  /* 0x0000000000081947 */ /* 0x004fea0003800000 */
[----:B------:R-:W2:Y:S02]  /*21f0*/  SYNCS.PHASECHK.TRANS64.TRYWAIT P1, [UR6+0x32430], R2 ;  /* 0x03243002ff0075a7 */ /* 0x000ea40008020146 */
[----:B--2---:R-:W-:Y:S05]  /*2200*/  @!P1 BRA `(.L_x_14796) ;  /* 0x0000013400789947 */ /* 0x004fea0003800000 */
.L_x_14795:
[----:B------:R-:W-:Y:S01]  /*2210*/  R2UR UR4, R3 ;  /* 0x00000000030472ca */ /* 0x000fe200000e0000 */
[----:B------:R-:W-:Y:S01]  /*2220*/  WARPGROUP.ARRIVE ;  /* 0x00000000000079c5 */ /* 0x000fe20000000000 */
[----:B------:R-:W-:Y:S01]  /*2230*/  UMOV UR8, UR41 ;  /* 0x0000002900087c82 */ /* 0x000fe20008000000 */
[----:B------:R-:W-:Y:S01]  /*2240*/  UMOV UR9, 0x40000040 ;  /* 0x4000004000097882 */ /* 0x000fe20000000000 */
[----:B------:R-:W-:Y:S01]  /*2250*/  UMOV UR11, 0x40000040 ;  /* 0x40000040000b7882 */ /* 0x000fe20000000000 */
[----:B------:R-:W-:-:S08]  /*2260*/  UIADD3 UR5, UR41, 0x2, URZ ;  /* 0x0000000229057890 */ /* 0x000fd0000fffe03f */
        /* <DEDUP_REMOVED lines=40> */
[----:B------:R-:W3:Y:S02]  /*24f0*/  SYNCS.PHASECHK.TRANS64.TRYWAIT P1, [R3+URZ+0x32410], R0 ;  /* 0x03241000030075a7 */ /* 0x000ee4000802017f */
[----:B---3--:R-:W-:Y:S05]  /*2500*/  @!P1 BRA `(.L_x_14797) ;  /* 0x0000013000d09947 */ /* 0x008fea0003800000 */
.L_x_14944:
[----:B------:R-:W-:Y:S05]  /*2510*/  @!P0 BRA `(.L_x_14798) ;  /* 0x0000000000048947 */ /* 0x000fea0003800000 */
[----:B------:R-:W-:Y:S01]  /*2520*/  BPT.TRAP 0x1 ;  /* 0x000000040000795c */ /* 0x000fe20000300000 */
.L_x_14798:
[----:B------:R4:W0:Y:S01]  /*2530*/  SYNCS.PHASECHK.TRANS64.TRYWAIT P1, [UR6+0x32450], R2 ;  /* 0x03245002ff0075a7 */ /* 0x0008220008020146 */
[----:B------:R-:W-:Y:S05]  /*2540*/  @!P0 BRA `(.L_x_14799) ;  /* 0x0000000000048947 */ /* 0x000fea0003800000 */
[----:B------:R-:W-:Y:S01]  /*2550*/  BPT.TRAP 0x1 ;  /* 0x000000040000795c */ /* 0x000fe20000300000 */
.L_x_14799:
[----:B0-----:R-:W-:Y:S05]  /*2560*/  @P1 BRA `(.L_x_14800) ;  /* 0x0000000000081947 */ /* 0x001fea0003800000 */
[----:B------:R-:W0:Y:S02]  /*2570*/  SYNCS.PHASECHK.TRANS64.TRYWAIT P1, [UR6+0x32450], R2 ;  /* 0x03245002ff0075a7 */ /* 0x000e240008020146 */
[----:B0-----:R-:W-:Y:S05]  /*2580*/  @!P1 BRA `(.L_x_14801) ;  /* 0x0000013000c49947 */ /* 0x001fea0003800000 */
.L_x_14800:
[----:B------:R-:W-:Y:S01]  /*2590*/  R2UR UR4, R3 ;  /* 0x00000000030472ca */ /* 0x000fe200000e0000 */
[----:B------:R-:W-:Y:S01]  /*25a0*/  WARPGROUP.ARRIVE ;  /* 0x00000000000079c5 */ /* 0x000fe20000000000 */
[----:B------:R-:W-:Y:S01]  /*25b0*/  UMOV UR9, 0x40000040 ;  /* 0x4000004000097882 */ /* 0x000fe20000000000 */
[----:B------:R-:W-:Y:S01]  /*25c0*/  UMOV UR11, 0x40000040 ;  /* 0x40000040000b7882 */ /* 0x000fe20000000000 */
[----:B------:R-:W-:Y:S01]  /*25d0*/  IMAD.U32 R13, RZ, RZ, UR9 ;  /* 0x00000009ff0d7e24 */ /* 0x000fe2000f8e00ff */
[----:B------:R-:W-:Y:S01]  /*25e0*/  UMOV UR13, 0x40000040 ;  /* 0x40000040000d7882 */ /* 0x000fe20000000000 */
        /* <DEDUP_REMOVED lines=8> */
[----:B---3--:R-:W3:Y:S01]  /*2670*/  S2R R0, SR_TID.X ;  /* 0x0000000000007919 */ /* 0x008ee20000002100 */
[----:B------:R-:W-:Y:S01]  /*2680*/  UMOV UR23, 0x40000040 ;  /* 0x4000004000177882 */ /* 0x000fe20000000000 */
[----:B------:R-:W-:Y:S01]  /*2690*/  UMOV UR25, 0x40000040 ;  /* 0x4000004000197882 */ /* 0x000fe20000000000 */
[----:B------:R-:W-:Y:S01]  /*26a0*/  USHF.R.U32.HI UR4, URZ, 0x4, UR4 ;  /* 0x000000043f047899 */ /* 0x000fe20008011604 */
[----:B------:R-:W-:Y:S01]  /*26b0*/  UMOV UR27, 0x40000040 ;  /* 0x40000040001b7882 */ /* 0x000fe20000000000 */
[----:B------:R-:W-:-:S02]  /*26c0*/  UMOV UR29, 0x40000040 ;  /* 0x40000040001d7882 */ /* 0x000fc40000000000 */
[----:B------:R-:W-:Y:S02]  /*26d0*/  ULOP3.LUT UR7, UR4, 0x3fff, URZ, 0xc0, !UPT ;  /* 0x00003fff04077892 */ /* 0x000fe4000f8ec03f */
[----:B------:R-:W-:Y:S02]  /*26e0*/  ULOP3.LUT UR4, UR40, 0x10000, URZ, 0xfc, !UPT ;  /* 0x0001000028047892 */ /* 0x000fe4000f8efc3f */
[----:B------:R-:W-:Y:S02]  /*26f0*/  ULOP3.LUT UR60, UR7, 0x10000, URZ, 0xfc, !UPT ;  /* 0x00010000073c7892 */ /* 0x000fe4000f8efc3f */
[----:B------:R-:W-:Y:S02]  /*2700*/  UIADD3 UR52, UR4, 0x402, URZ ;  /* 0x0000040204347890 */ /* 0x000fe4000fffe03f */
[----:B------:R-:W-:Y:S01]  /*2710*/  UIMAD UR5, UR38, 0xc00, UR60 ;  /* 0x00000c00260578a4 */ /* 0x000fe2000f8e023c */
[----:B------:R-:W-:Y:S01]  /*2720*/  UMOV UR8, UR4 ;  /* 0x0000000400087c82 */ /* 0x000fe20008000000 */
[----:B------:R-:W-:Y:S01]  /*2730*/  UIADD3 UR16, UR4, 0x800, URZ ;  /* 0x0000080004107890 */ /* 0x000fe2000fffe03f */
[----:B------:R-:W-:Y:S01]  /*2740*/  IMAD.U32 R12, RZ, RZ, UR8 ;  /* 0x00000008ff0c7e24 */ /* 0x000fe2000f8e00ff */
[----:B------:R-:W-:-:S03]  /*2750*/  UIADD3 UR54, UR5, 0x302, URZ ;  /* 0x0000030205367890 */ /* 0x000fc6000fffe03f */
[----:B------:R-:W-:Y:S01]  /*2760*/  UMOV UR10, UR5 ;  /* 0x00000005000a7c82 */ /* 0x000fe20008000000 */
[----:B------:R-:W-:Y:S01]  /*2770*/  UIADD3 UR18, UR5, 0x600, URZ ;  /* 0x0000060005127890 */ /* 0x000fe2000fffe03f */
[----:B------:R-:W-:Y:S01]  /*2780*/  HGMMA.64x96x16.F32 R24, gdesc[UR8], R24, gsb0 ;  /* 0x01600000081879f0 */ /* 0x000fe20008000818 */
[----:B------:R-:W-:Y:S02]  /*2790*/  UIADD3 UR8, UR4, 0x2, URZ ;  /* 0x0000000204087890 */ /* 0x000fe4000fffe03f */
[----:B------:R-:W-:Y:S02]  /*27a0*/  UIADD3 UR9, UR5, 0x2, URZ ;  /* 0x0000000205097890 */ /* 0x000fe4000fffe03f */
[----:B------:R-:W-:Y:S01]  /*27b0*/  UIADD3 UR10, UR5, 0x304, URZ ;  /* 0x00000304050a7890 */ /* 0x000fe2000fffe03f */
[----:B------:R-:W-:Y:S02]  /*27c0*/  UMOV UR11, 0x40000040 ;  /* 0x40000040000b7882 */ /* 0x000fe40000000000 */
[----:B------:R-:W-:Y:S01]  /*27d0*/  UMOV UR12, UR8 ;  /* 0x00000008000c7c82 */ /* 0x000fe20008000000 */
[----:B------:R-:W-:Y:S01]  /*27e0*/  UIADD3 UR8, UR4, 0x4, URZ ;  /* 0x0000000404087890 */ /* 0x000fe2000fffe03f */
[----:B------:R-:W-:Y:S01]  /*27f0*/  IMAD.U32 R10, RZ, RZ, UR12 ;  /* 0x0000000cff0a7e24 */ /* 0x000fe2000f8e00ff */
[----:B------:R-:W-:Y:S01]  /*2800*/  UMOV UR14, UR9 ;  /* 0x00000009000e7c82 */ /* 0x000fe20008000000 */
[----:B------:R-:W-:Y:S01]  /*2810*/  UIADD3 UR9, UR5, 0x4, URZ ;  /* 0x0000000405097890 */ /* 0x000fe2000fffe03f */
[----:B---3--:R-:W-:Y:S01]  /*2820*/  SHF.R.U32.HI R0, RZ, 0x7, R0 ;  /* 0x00000007ff007819 */ /* 0x008fe20000011600 */
[----:B------:R-:W-:-:S02]  /*2830*/  UIADD3 UR20, UR4, 0x802, URZ ;  /* 0x0000080204147890 */ /* 0x000fc4000fffe03f */
[----:B------:R-:W-:Y:S01]  /*2840*/  UIADD3 UR22, UR5, 0x602, URZ ;  /* 0x0000060205167890 */ /* 0x000fe2000fffe03f */
[----:B------:R-:W-:Y:S01]  /*2850*/  IADD3 R0, -R0, 0xb, RZ ;  /* 0x0000000b00007810 */ /* 0x000fe20007ffe1ff */
[----:B------:R-:W-:Y:S02]  /*2860*/  UIADD3 UR24, UR4, 0x804, URZ ;  /* 0x0000080404187890 */ /* 0x000fe4000fffe03f */
[----:B------:R-:W-:Y:S02]  /*2870*/  UIADD3 UR26, UR5, 0x604, URZ ;  /* 0x00000604051a7890 */ /* 0x000fe4000fffe03f */
[----:B------:R-:W-:Y:S02]  /*2880*/  UIADD3 UR28, UR4, 0x806, URZ ;  /* 0x00000806041c7890 */ /* 0x000fe4000fffe03f */
[----:B------:R-:W-:Y:S01]  /*2890*/  UIADD3 UR30, UR5, 0x606, URZ ;  /* 0x00000606051e7890 */ /* 0x000fe2000fffe03f */
        /* <DEDUP_REMOVED lines=48> */
[----:B------:R-:W-:Y:S01]  /*2ba0*/  UMOV UR9, 0x40000040 ;  /* 0x4000004000097882 */ /* 0x000fe20000000000 */
[----:B0-2---:R-:W-:Y:S01]  /*2bb0*/  IMAD.U32 R5, RZ, RZ, UR13 ;  /* 0x0000000dff057e24 */ /* 0x005fe2000f8e00ff */
        /* <DEDUP_REMOVED lines=44> */
.L_x_14802:
[----:B-1--4-:R-:W1:Y:S01]  /*2e80*/  LDC R2, c[0x0][0x448] ;  /* 0x00011200ff027b82 */ /* 0x012e620000000800 */
[----:B------:R-:W-:Y:S01]  /*2e90*/  R2UR UR4, R206 ;  /* 0x00000000ce0472ca */ /* 0x000fe200000e0000 */
[----:B------:R-:W-:Y:S01]  /*2ea0*/  ULDC UR5, c[0x0][0xa80] ;  /* 0x0002a00000057ab9 */ /* 0x000fe20000000800 */
[----:B------:R-:W-:Y:S01]  /*2eb0*/  ULOP3.LUT UR7, UR7, 0x3000000, URZ, 0xfc, !UPT ;  /* 0x0300000007077892 */ /* 0x000fe2000f8efc3f */
[----:B------:R-:W-:-:S04]  /*2ec0*/  UMOV UR11, 0x40000040 ;  /* 0x40000040000b7882 */ /* 0x000fc80000000000 */
[----:B------:R-:W2:Y:S01]  /*2ed0*/  S2UR UR10, SR_CgaCtaId ;  /* 0x00000000000a79c3 */ /* 0x000ea20000008800 */
[----:B-1----:R-:W-:-:S05]  /*2ee0*/  ISETP.NE.AND P6, PT, R2, 0x1, PT ;  /* 0x000000010200780c */ /* 0x002fca0003fc5270 */
[----:B------:R-:W-:Y:S01]  /*2ef0*/  VIADD R2, R210, UR4 ;  /* 0x00000004d2027c36 */ /* 0x000fe20008000000 */
[----:B------:R-:W-:-:S04]  /*2f00*/  UIADD3 UR4, UR6, 0x32440, URZ ;  /* 0x0003244006047890 */ /* 0x000fc8000fffe03f */
[----:B--2---:R-:W-:-:S03]  /*2f10*/  UPRMT UR4, UR10, 0x654, UR4 ;  /* 0x000006540a047896 */ /* 0x004fc60008000004 */
[----:B------:R-:W1:Y:S08]  /*2f20*/  @P6 LDC R3, c[0x0][0x44c] ;  /* 0x00011300ff036b82 */ /* 0x000e700000000800 */
[----:B------:R-:W2:Y:S01]  /*2f30*/  @P6 LDC R74, c[0x0][0x450] ;  /* 0x00011400ff4a6b82 */ /* 0x000ea20000000800 */
[----:B------:R-:W-:Y:S01]  /*2f40*/  SYNCS.ARRIVE.TRANS64.RED.A1T0 RZ, [UR4], RZ ;  /* 0x000000ffffff79a7 */ /* 0x000fe20008100404 */
[----:B------:R-:W-:-:S04]  /*2f50*/  UIMAD UR4, UR38, 0xc00, UR7 ;  /* 0x00000c00260478a4 */ /* 0x000fc8000f8e0207 */
[----:B------:R-:W-:Y:S01]  /*2f60*/  UIADD3 UR14, UR4, 0x80, URZ ;  /* 0x00000080040e7890 */ /* 0x000fe2000fffe03f */
[----:B-1----:R-:W-:Y:S02]  /*2f70*/  @P6 IMAD.HI.U32 R3, R2, R3, RZ ;  /* 0x0000000302036227 */ /* 0x002fe400078e00ff */
[----:B------:R-:W-:-:S03]  /*2f80*/  UMOV UR10, UR4 ;  /* 0x00000004000a7c82 */ /* 0x000fc60008000000 */
[----:B--2---:R-:W-:Y:S01]  /*2f90*/  @P6 SHF.R.U32.HI R2, RZ, R74, R3 ;  /* 0x0000004aff026219 */ /* 0x004fe20000011603 */
[----:B------:R-:W-:-:S04]  /*2fa0*/  IMAD R74, R208, -0x60, R205 ;  /* 0xffffffa0d04a7824 */ /* 0x000fc800078e02cd */
[----:B------:R-:W1:Y:S01]  /*2fb0*/  SHFL.IDX PT, R75, R2, RZ, 0x1c1f ;  /* 0x001c1fff024b7589 */ /* 0x000e6200000e0000 */
[C-C-:B------:R-:W-:Y:S02]  /*2fc0*/  IADD3 R3, -R17.reuse, 0x61, R74.reuse ;  /* 0x0000006111037810 */ /* 0x140fe40007ffe14a */
[----:B------:R-:W-:Y:S01]  /*2fd0*/  IADD3 R73, -R17, 0x60, R74 ;  /* 0x0000006011497810 */ /* 0x000fe20007ffe14a */
[----:B------:R2:W3:Y:S02]  /*2fe0*/  SHFL.IDX PT, R76, R2, 0x1, 0x1c1f ;  /* 0x003c1f00024c7f89 */ /* 0x0004e400000e0000 */
[----:B------:R-:W-:-:S05]  /*2ff0*/  IMAD.IADD R74, R3, 0x1, -R204 ;  /* 0x00000001034a7824 */ /* 0x000fca00078e0acc */
[----:B-1----:R-:W-:Y:S01]  /*3000*/  VIADDMNMX R75, R75, R74, R73, PT ;  /* 0x0000004a4b4b7246 */ /* 0x002fe20003800149 */
[----:B------:R1:W-:Y:S03]  /*3010*/  BAR.SYNC.DEFER_BLOCKING R72, 0x100 ;  /* 0x000400480000751d */ /* 0x0003e60000010000 */
[C---:B------:R-:W-:Y:S02]  /*3020*/  ISETP.GT.AND P3, PT, R75.reuse, RZ, PT ;  /* 0x000000ff4b00720c */ /* 0x040fe40003f64270 */
[C---:B------:R-:W-:Y:S02]  /*3030*/  ISETP.GT.AND P4, PT, R75.reuse, 0x1, PT ;  /* 0x000000014b00780c */ /* 0x040fe40003f84270 */
[----:B------:R-:W-:Y:S02]  /*3040*/  ISETP.GT.AND P5, PT, R75, 0x8, PT ;  /* 0x000000084b00780c */ /* 0x000fe40003fa4270 */
[----:B------:R-:W-:-:S02]  /*3050*/  FSEL R24, R24, -INF , P3 ;  /* 0xff80000018187808 */ /* 0x000fc40001800000 */
[----:B------:R-:W-:Y:S02]  /*3060*/  FSEL R25, R25, -INF , P4 ;  /* 0xff80000019197808 */ /* 0x000fe40002000000 */
[C---:B------:R-:W-:Y:S02]  /*3070*/  ISETP.GT.AND P1, PT, R75.reuse, 0x9, PT ;  /* 0x000000094b00780c */ /* 0x040fe40003f24270 */
[----:B------:R-:W-:Y:S02]  /*3080*/  FSEL R28, R28, -INF , P5 ;  /* 0xff8000001c1c7808 */ /* 0x000fe40002800000 */
[----:B------:R-:W-:Y:S02]  /*3090*/  FMNMX.FTZ R3, R24, R25, !PT ;  /* 0x0000001918037209 */ /* 0x000fe40007810000 */
[----:B------:R-:W-:Y:S02]  /*30a0*/  ISETP.GT.AND P2, PT, R75, 0x10, PT ;  /* 0x000000104b00780c */ /* 0x000fe40003f44270 */
[----:B------:R-:W-:-:S02]  /*30b0*/  FSEL R29, R29, -INF , P1 ;  /* 0xff8000001d1d7808 */ /* 0x000fc40000800000 */
[----:B--2---:R-:W-:Y:S02]  /*30c0*/  FMNMX.FTZ R2, R28, R3, !PT ;  /* 0x000000031c027209 */ /* 0x004fe40007810000 */
[----:B------:R-:W-:Y:S02]  /*30d0*/  ISETP.GT.AND P3, PT, R75, 0x11, PT ;  /* 0x000000114b00780c */ /* 0x000fe40003f64270 */
        /* <DEDUP_REMOVED lines=23> */
[C---:B------:R-:W-:Y:S02]  /*3250*/  ISETP.GT.AND P1, PT, R75.reuse, 0x31, PT ;  /* 0x000000314b00780c */ /* 0x040fe40003f24270 */
[C---:B------:R-:W-:Y:S02]  /*3260*/  ISETP.GT.AND P2, PT, R75.reuse, 0x38, PT ;  /* 0x000000384b00780c */ /* 0x040fe40003f44270 */
[----:B------:R-:W-:Y:S02]  /*3270*/  ISETP.GT.AND P3, PT, R75, 0x39, PT ;  /* 0x000000394b00780c */ /* 0x000fe40003f64270 */
[----:B------:R-:W-:Y:S02]  /*3280*/  FSEL R48, R48, -INF , P5 ;  /* 0xff80000030307808 */ /* 0x000fe40002800000 */
[----:B------:R-:W-:-:S02]  /*3290*/  FMNMX.FTZ R3, R45, R2, !PT ;  /* 0x000000022d037209 */ /* 0x000fc40007810000 */
[----:B------:R-:W-:Y:S02]  /*32a0*/  ISETP.GT.AND P4, PT, R75, 0x40, PT ;  /* 0x000000404b00780c */ /* 0x000fe40003f84270 */
[----:B------:R-:W-:Y:S02]  /*32b0*/  FSEL R49, R49, -INF , P1 ;  /* 0xff80000031317808 */ /* 0x000fe40000800000 */
[----:B------:R-:W-:Y:S02]  /*32c0*/  FSEL R52, R52, -INF , P2 ;  /* 0xff80000034347808 */ /* 0x000fe40001000000 */
[----:B------:R-:W-:Y:S02]  /*32d0*/  FSEL R53, R53, -INF , P3 ;  /* 0xff80000035357808 */ /* 0x000fe40001800000 */
[----:B------:R-:W-:Y:S02]  /*32e0*/  FMNMX.FTZ R2, R48, R3, !PT ;  /* 0x0000000330027209 */ /* 0x000fe40007810000 */
[----:B------:R-:W-:-:S02]  /*32f0*/  ISETP.GT.AND P2, PT, R75, 0x49, PT ;  /* 0x000000494b00780c */ /* 0x000fc40003f44270 */
[C---:B------:R-:W-:Y:S02]  /*3300*/  ISETP.GT.AND P3, PT, R75.reuse, 0x50, PT ;  /* 0x000000504b00780c */ /* 0x040fe40003f64270 */
[----:B---3--:R-:W-:Y:S02]  /*3310*/  VIADDMNMX R73, R76, R74, R73, PT ;  /* 0x0000004a4c497246 */ /* 0x008fe40003800149 */
[----:B------:R-:W-:Y:S02]  /*3320*/  ISETP.GT.AND P5, PT, R75, 0x41, PT ;  /* 0x000000414b00780c */ /* 0x000fe40003fa4270 */
[----:B------:R-:W-:Y:S02]  /*3330*/  FSEL R56, R56, -INF , P4 ;  /* 0xff80000038387808 */ /* 0x000fe40002000000 */
[----:B------:R-:W-:Y:S02]  /*3340*/  FMNMX.FTZ R3, R49, R2, !PT ;  /* 0x0000000231037209 */ /* 0x000fe40007810000 */
[----:B------:R-:W-:-:S02]  /*3350*/  ISETP.GT.AND P4, PT, R75, 0x51, PT ;  /* 0x000000514b00780c */ /* 0x000fc40003f84270 */
[----:B------:R-:W-:Y:S02]  /*3360*/  FSEL R61, R61, -INF , P2 ;  /* 0xff8000003d3d7808 */ /* 0x000fe40001000000 */
[----:B------:R-:W-:Y:S02]  /*3370*/  FSEL R64, R64, -INF , P3 ;  /* 0xff80000040407808 */ /* 0x000fe40001800000 */
[C---:B------:R-:W-:Y:S02]  /*3380*/  ISETP.GT.AND P2, PT, R73.reuse, RZ, PT ;  /* 0x000000ff4900720c */ /* 0x040fe40003f44270 */
[----:B------:R-:W-:Y:S02]  /*3390*/  ISETP.GT.AND P3, PT, R73, 0x1, PT ;  /* 0x000000014900780c */ /* 0x000fe40003f64270 */
[----:B------:R-:W-:Y:S02]  /*33a0*/  FSEL R57, R57, -INF , P5 ;  /* 0xff80000039397808 */ /* 0x000fe40002800000 */
[----:B------:R-:W-:-:S02]  /*33b0*/  FMNMX.FTZ R2, R52, R3, !PT ;  /* 0x0000000334027209 */ /* 0x000fc40007810000 */
[----:B------:R-:W-:Y:S02]  /*33c0*/  ISETP.GT.AND P5, PT, R75, 0x58, PT ;  /* 0x000000584b00780c */ /* 0x000fe40003fa4270 */
[----:B------:R-:W-:Y:S02]  /*33d0*/  FSEL R65, R65, -INF , P4 ;  /* 0xff80000041417808 */ /* 0x000fe40002000000 */
[----:B------:R-:W-:Y:S02]  /*33e0*/  ISETP.GT.AND P4, PT, R73, 0x8, PT ;  /* 0x000000084900780c */ /* 0x000fe40003f84270 */
[----:B------:R-:W-:Y:S02]  /*33f0*/  FSEL R26, R26, -INF , P2 ;  /* 0xff8000001a1a7808 */ /* 0x000fe40001000000 */
[----:B------:R-:W-:Y:S02]  /*3400*/  FSEL R74, R27, -INF , P3 ;  /* 0xff8000001b4a7808 */ /* 0x000fe40001800000 */
[----:B------:R-:W-:-:S02]  /*3410*/  FMNMX.FTZ R27, R53, R2, !PT ;  /* 0x00000002351b7209 */ /* 0x000fc40007810000 */
[----:B------:R-:W-:Y:S02]  /*3420*/  FSEL R68, R68, -INF , P5 ;  /* 0xff80000044447808 */ /* 0x000fe40002800000 */
[----:B------:R-:W-:Y:S02]  /*3430*/  ISETP.GT.AND P5, PT, R73, 0x9, PT ;  /* 0x000000094900780c */ /* 0x000fe40003fa4270 */
[----:B------:R-:W-:Y:S02]  /*3440*/  FSEL R30, R30, -INF , P4 ;  /* 0xff8000001e1e7808 */ /* 0x000fe40002000000 */
[----:B------:R-:W-:Y:S02]  /*3450*/  FMNMX.FTZ R3, R26, R74, !PT ;  /* 0x0000004a1a037209 */ /* 0x000fe40007810000 */
[----:B------:R-:W-:Y:S02]  /*3460*/  ISETP.GT.AND P1, PT, R75, 0x48, PT ;  /* 0x000000484b00780c */ /* 0x000fe40003f24270 */
        /* <DEDUP_REMOVED lines=15> */
[----:B------:R-:W-:Y:S02]  /*3560*/  FSEL R82, R38, -INF , P4 ;  /* 0xff80000026527808 */ /* 0x000fe40002000000 */
[----:B------:R-:W-:Y:S02]  /*3570*/  FMNMX.FTZ R3, R80, R3, !PT ;  /* 0x0000000350037209 */ /* 0x000fe40007810000 */
[----:B------:R-:W-:Y:S02]  /*3580*/  FMNMX.FTZ R2, R64, R27, !PT ;  /* 0x0000001b40027209 */ /* 0x000fe40007810000 */
[----:B------:R-:W-:-:S02]  /*3590*/  ISETP.GT.AND P3, PT, R73, 0x20, PT ;  /* 0x000000204900780c */ /* 0x000fc40003f64270 */
[----:B------:R-:W-:Y:S02]  /*35a0*/  FSEL R38, R39, -INF , P2 ;  /* 0xff80000027267808 */ /* 0x000fe40001000000 */
[----:B------:R-:W-:Y:S02]  /*35b0*/  FMNMX.FTZ R3, R82, R3, !PT ;  /* 0x0000000352037209 */ /* 0x000fe40007810000 */
[----:B------:R-:W-:Y:S02]  /*35c0*/  ISETP.GT.AND P1, PT, R75, 0x59, PT ;  /* 0x000000594b00780c */ /* 0x000fe40003f24270 */
        /* <DEDUP_REMOVED lines=9> */
[----:B------:R-:W-:Y:S02]  /*3660*/  FMNMX.FTZ R27, R69, R2, !PT ;  /* 0x00000002451b7209 */ /* 0x000fe40007810000 */
[C---:B------:R-:W-:Y:S02]  /*3670*/  ISETP.GT.AND P2, PT, R73.reuse, 0x29, PT ;  /* 0x000000294900780c */ /* 0x040fe40003f44270 */
[----:B------:R-:W-:Y:S01]  /*3680*/  FSEL R2, R46, -INF , P1 ;  /* 0xff8000002e027808 */ /* 0x000fe20000800000 */
[----:B------:R-:W2:Y:S01]  /*3690*/  SHFL.BFLY PT, R84, R27, 0x2, 0x1f ;  /* 0x0c401f001b547f89 */ /* 0x000ea200000e0000 */
        /* <DEDUP_REMOVED lines=19> */
[----:B--2---:R-:W-:Y:S02]  /*37d0*/  FMNMX.FTZ R84, R27, R84, !PT ;  /* 0x000000541b547209 */ /* 0x004fe40007810000 */
[----:B------:R-:W-:-:S02]  /*37e0*/  ISETP.GT.AND P1, PT, R73, 0x48, PT ;  /* 0x000000484900780c */ /* 0x000fc40003f24270 */
[----:B------:R-:W-:Y:S01]  /*37f0*/  FSEL R162, R59, -INF , P2 ;  /* 0xff8000003ba27808 */ /* 0x000fe20001000000 */
[----:B------:R-:W2:Y:S01]  /*3800*/  SHFL.BFLY PT, R207, R84, 0x1, 0x1f ;  /* 0x0c201f0054cf7f89 */ /* 0x000ea200000e0000 */
        /* <DEDUP_REMOVED lines=16> */
[----:B------:R-:W-:-:S02]  /*3910*/  FSEL R176, R71, -INF , P2 ;  /* 0xff80000047b07808 */ /* 0x000fc40001000000 */
[----:B------:R-:W-:Y:S02]  /*3920*/  FMNMX.FTZ R27, R174, R27, !PT ;  /* 0x0000001bae1b7209 */ /* 0x000fe40007810000 */
[----:B--2---:R-:W-:Y:S02]  /*3930*/  FMNMX.FTZ R207, R84, R207, !PT ;  /* 0x000000cf54cf7209 */ /* 0x004fe40007810000 */
[----:B------:R-:W-:Y:S02]  /*3940*/  FMNMX.FTZ R27, R176, R27, !PT ;  /* 0x0000001bb01b7209 */ /* 0x000fe40007810000 */
[C---:B------:R-:W-:Y:S01]  /*3950*/  FSETP.NEU.FTZ.AND P1, PT, R207.reuse, -INF , PT ;  /* 0xff800000cf00780b */ /* 0x040fe20003f3d000 */
[----:B------:R-:W-:Y:S02]  /*3960*/  FMUL.FTZ R31, R207, UR5 ;  /* 0x00000005cf1f7c20 */ /* 0x000fe40008410000 */
[----:B------:R-:W2:Y:S03]  /*3970*/  SHFL.BFLY PT, R46, R27, 0x2, 0x1f ;  /* 0x0c401f001b2e7f89 */ /* 0x000ea600000e0000 */
        /* <DEDUP_REMOVED lines=17> */
[----:B--2---:R-:W-:Y:S01]  /*3a90*/  FMNMX.FTZ R46, R27, R46, !PT ;  /* 0x0000002e1b2e7209 */ /* 0x004fe20007810000 */
[--C-:B------:R-:W-:Y:S01]  /*3aa0*/  FFMA.FTZ R181, R52, UR5, -R31.reuse ;  /* 0x0000000534b57c23 */ /* 0x100fe2000801081f */
[--C-:B------:R-:W-:Y:S01]  /*3ab0*/  FFMA.FTZ R182, R53, UR5, -R31.reuse ;  /* 0x0000000535b67c23 */ /* 0x100fe2000801081f */
[--C-:B------:R-:W-:Y:S01]  /*3ac0*/  FFMA.FTZ R177, R56, UR5, -R31.reuse ;  /* 0x0000000538b17c23 */ /* 0x100fe2000801081f */
[--C-:B------:R-:W-:Y:S01]  /*3ad0*/  FFMA.FTZ R178, R57, UR5, -R31.reuse ;  /* 0x0000000539b27c23 */ /* 0x100fe2000801081f */
[----:B------:R-:W2:Y:S01]  /*3ae0*/  SHFL.BFLY PT, R25, R46, 0x1, 0x1f ;  /* 0x0c201f002e197f89 */ /* 0x000ea200000e0000 */
[----:B------:R-:W-:Y:S01]  /*3af0*/  MUFU.EX2 R28, R28 ;  /* 0x0000001c001c7308 */ /* 0x000fe20000000800 */
[--C-:B------:R-:W-:Y:S01]  /*3b00*/  FFMA.FTZ R179, R60, UR5, -R31.reuse ;  /* 0x000000053cb37c23 */ /* 0x100fe2000801081f */
[--C-:B------:R-:W-:Y:S01]  /*3b10*/  FFMA.FTZ R180, R61, UR5, -R31.reuse ;  /* 0x000000053db47c23 */ /* 0x100fe2000801081f */
[--C-:B------:R-:W-:Y:S01]  /*3b20*/  FFMA.FTZ R168, R64, UR5, -R31.reuse ;  /* 0x0000000540a87c23 */ /* 0x100fe2000801081f */
[--C-:B------:R-:W-:Y:S01]  /*3b30*/  FFMA.FTZ R169, R65, UR5, -R31.reuse ;  /* 0x0000000541a97c23 */ /* 0x100fe2000801081f */
[--C-:B------:R-:W-:Y:S01]  /*3b40*/  FFMA.FTZ R170, R68, UR5, -R31.reuse ;  /* 0x0000000544aa7c23 */ /* 0x100fe2000801081f */
[----:B------:R-:W-:-:S02]  /*3b50*/  FFMA.FTZ R171, R69, UR5, -R31 ;  /* 0x0000000545ab7c23 */ /* 0x000fc4000801081f */
[----:B------:R-:W4:Y:S01]  /*3b60*/  MUFU.EX2 R29, R29 ;  /* 0x0000001d001d7308 */ /* 0x000f220000000800 */
[----:B---3--:R-:W-:-:S07]  /*3b70*/  F2FP.F16.F32.PACK_AB R200, R35, R24 ;  /* 0x0000001823c8723e */ /* 0x008fce00000000ff */
[----:B------:R-:W3:Y:S01]  /*3b80*/  MUFU.EX2 R32, R32 ;  /* 0x0000002000207308 */ /* 0x000ee20000000800 */
[----:B--2---:R-:W-:-:S07]  /*3b90*/  FMNMX.FTZ R160, R46, R25, !PT ;  /* 0x000000192ea07209 */ /* 0x004fce0007810000 */
[----:B------:R-:W2:Y:S01]  /*3ba0*/  MUFU.EX2 R33, R33 ;  /* 0x0000002100217308 */ /* 0x000ea20000000800 */
        /* <DEDUP_REMOVED lines=17> */
[----:B---3--:R-:W-:Y:S01]  /*3cc0*/  FADD.FTZ R46, R32, R27 ;  /* 0x0000001b202e7221 */ /* 0x008fe20000010000 */
[--C-:B------:R-:W-:Y:S01]  /*3cd0*/  FFMA.FTZ R42, R42, UR5, -R175.reuse ;  /* 0x000000052a2a7c23 */ /* 0x100fe200080108af */
[--C-:B------:R-:W-:Y:S01]  /*3ce0*/  FFMA.FTZ R78, R78, UR5, -R175.reuse ;  /* 0x000000054e4e7c23 */ /* 0x100fe200080108af */
[C---:B--2---:R-:W-:Y:S01]  /*3cf0*/  F2FP.F16.F32.PACK_AB R152, R33.reuse, R32 ;  /* 0x000000202198723e */ /* 0x044fe200000000ff */
[----:B------:R-:W2:Y:S01]  /*3d00*/  MUFU.EX2 R26, R26 ;  /* 0x0000001a001a7308 */ /* 0x000ea20000000800 */
[----:B------:R-:W-:Y:S01]  /*3d10*/  FADD.FTZ R27, R33, R46 ;  /* 0x0000002e211b7221 */ /* 0x000fe20000010000 */
[--C-:B------:R-:W-:Y:S01]  /*3d20*/  FFMA.FTZ R2, R2, UR5, -R175.reuse ;  /* 0x0000000502027c23 */ /* 0x100fe200080108af */
[--C-:B------:R-:W-:Y:S01]  /*3d30*/  FFMA.FTZ R166, R166, UR5, -R175.reuse ;  /* 0x00000005a6a67c23 */ /* 0x100fe200080108af */
[----:B------:R-:W-:Y:S01]  /*3d40*/  FFMA.FTZ R172, R172, UR5, -R175 ;  /* 0x00000005acac7c23 */ /* 0x000fe200080108af */
[----:B----4-:R-:W-:Y:S01]  /*3d50*/  FADD.FTZ R28, R36, R27 ;  /* 0x0000001b241c7221 */ /* 0x010fe20000010000 */
[--C-:B------:R-:W-:Y:S01]  /*3d60*/  FFMA.FTZ R173, R173, UR5, -R175.reuse ;  /* 0x00000005adad7c23 */ /* 0x100fe200080108af */
[----:B------:R-:W-:Y:S01]  /*3d70*/  FFMA.FTZ R174, R174, UR5, -R175 ;  /* 0x00000005aeae7c23 */ /* 0x000fe200080108af */
[----:B------:R-:W-:Y:S08]  /*3d80*/  MUFU.EX2 R30, R30 ;  /* 0x0000001e001e7308 */ /* 0x000ff00000000800 */
[----:B------:R-:W-:Y:S01]  /*3d90*/  MUFU.EX2 R203, R76 ;  /* 0x0000004c00cb7308 */ /* 0x000fe20000000800 */
[----:B--2---:R-:W-:Y:S01]  /*3da0*/  FADD.FTZ R25, R26, R201 ;  /* 0x000000c91a197221 */ /* 0x004fe20000010000 */
[----:B------:R-:W-:-:S06]  /*3db0*/  F2FP.F16.F32.PACK_AB R201, R201, R26 ;  /* 0x0000001ac9c9723e */ /* 0x000fcc00000000ff */
[----:B------:R-:W-:Y:S08]  /*3dc0*/  MUFU.EX2 R34, R34 ;  /* 0x0000002200227308 */ /* 0x000ff00000000800 */
[----:B------:R-:W2:Y:S08]  /*3dd0*/  MUFU.EX2 R37, R37 ;  /* 0x0000002500257308 */ /* 0x000eb00000000800 */
[----:B------:R-:W-:Y:S08]  /*3de0*/  MUFU.EX2 R153, R80 ;  /* 0x0000005000997308 */ /* 0x000ff00000000800 */
[----:B------:R-:W3:Y:S01]  /*3df0*/  MUFU.EX2 R40, R40 ;  /* 0x0000002800287308 */ /* 0x000ee20000000800 */
[C---:B--2---:R-:W-:Y:S01]  /*3e00*/  FADD.FTZ R27, R37.reuse, R28 ;  /* 0x0000001c251b7221 */ /* 0x044fe20000010000 */
[----:B------:R-:W-:-:S06]  /*3e10*/  F2FP.F16.F32.PACK_AB R154, R37, R36 ;  /* 0x00000024259a723e */ /* 0x000fcc00000000ff */
[----:B------:R-:W2:Y:S08]  /*3e20*/  MUFU.EX2 R82, R82 ;  /* 0x0000005200527308 */ /* 0x000eb00000000800 */
[----:B------:R4:W-:Y:S01]  /*3e30*/  MUFU.EX2 R155, R38 ;  /* 0x00000026009b7308 */ /* 0x0009e20000000800 */
[----:B---3--:R-:W-:-:S07]  /*3e40*/  FADD.FTZ R26, R40, R27 ;  /* 0x0000001b281a7221 */ /* 0x008fce0000010000 */
[----:B------:R-:W3:Y:S01]  /*3e50*/  MUFU.EX2 R41, R41 ;  /* 0x0000002900297308 */ /* 0x000ee20000000800 */
[----:B----4-:R-:W-:-:S04]  /*3e60*/  FADD.FTZ R38, R30, R25 ;  /* 0x000000191e267221 */ /* 0x010fc80000010000 */
[C---:B------:R-:W-:Y:S01]  /*3e70*/  FADD.FTZ R25, R203.reuse, R38 ;  /* 0x00000026cb197221 */ /* 0x040fe20000010000 */
[----:B------:R-:W-:Y:S02]  /*3e80*/  F2FP.F16.F32.PACK_AB R203, R203, R30 ;  /* 0x0000001ecbcb723e */ /* 0x000fe400000000ff */
[----:B------:R-:W4:Y:S01]  /*3e90*/  MUFU.EX2 R44, R44 ;  /* 0x0000002c002c7308 */ /* 0x000f220000000800 */
[----:B------:R-:W-:-:S04]  /*3ea0*/  FADD.FTZ R24, R34, R25 ;  /* 0x0000001922187221 */ /* 0x000fc80000010000 */
[C---:B------:R-:W-:Y:S01]  /*3eb0*/  FADD.FTZ R25, R153.reuse, R24 ;  /* 0x0000001899197221 */ /* 0x040fe20000010000 */
[----:B------:R-:W-:Y:S02]  /*3ec0*/  F2FP.F16.F32.PACK_AB R153, R153, R34 ;  /* 0x000000229999723e */ /* 0x000fe400000000ff */
[----:B------:R-:W5:Y:S01]  /*3ed0*/  MUFU.EX2 R42, R42 ;  /* 0x0000002a002a7308 */ /* 0x000f620000000800 */
[----:B--2---:R-:W-:Y:S01]  /*3ee0*/  FADD.FTZ R24, R82, R25 ;  /* 0x0000001952187221 */ /* 0x004fe20000010000 */
[C---:B---3--:R-:W-:Y:S01]  /*3ef0*/  FADD.FTZ R27, R41.reuse, R26 ;  /* 0x0000001a291b7221 */ /* 0x048fe20000010000 */
[----:B------:R-:W-:Y:S02]  /*3f00*/  F2FP.F16.F32.PACK_AB R156, R41, R40 ;  /* 0x00000028299c723e */ /* 0x000fe400000000ff */
[C---:B------:R-:W-:Y:S01]  /*3f10*/  FADD.FTZ R25, R155.reuse, R24 ;  /* 0x000000189b197221 */ /* 0x040fe20000010000 */
[----:B------:R-:W-:Y:S02]  /*3f20*/  F2FP.F16.F32.PACK_AB R155, R155, R82 ;  /* 0x000000529b9b723e */ /* 0x000fe400000000ff */
[----:B------:R-:W2:Y:S01]  /*3f30*/  MUFU.EX2 R157, R78 ;  /* 0x0000004e009d7308 */ /* 0x000ea20000000800 */
[----:B----4-:R-:W-:-:S07]  /*3f40*/  FADD.FTZ R24, R44, R27 ;  /* 0x0000001b2c187221 */ /* 0x010fce0000010000 */
[----:B------:R-:W3:Y:S01]  /*3f50*/  MUFU.EX2 R45, R45 ;  /* 0x0000002d002d7308 */ /* 0x000ee20000000800 */
[----:B-----5:R-:W-:-:S07]  /*3f60*/  FADD.FTZ R186, R42, R25 ;  /* 0x000000192aba7221 */ /* 0x020fce0000010000 */
[----:B------:R-:W-:Y:S01]  /*3f70*/  MUFU.EX2 R183, R183 ;  /* 0x000000b700b77308 */ /* 0x000fe20000000800 */
[C---:B--2---:R-:W-:Y:S01]  /*3f80*/  FADD.FTZ R186, R157.reuse, R186 ;  /* 0x000000ba9dba7221 */ /* 0x044fe20000010000 */
[----:B------:R-:W-:-:S06]  /*3f90*/  F2FP.F16.F32.PACK_AB R157, R157, R42 ;  /* 0x0000002a9d9d723e */ /* 0x000fcc00000000ff */
[----:B------:R-:W-:Y:S01]  /*3fa0*/  MUFU.EX2 R181, R181 ;  /* 0x000000b500b57308 */ /* 0x000fe20000000800 */
[C---:B---3--:R-:W-:Y:S01]  /*3fb0*/  FADD.FTZ R185, R45.reuse, R24 ;  /* 0x000000182db97221 */ /* 0x048fe20000010000 */
[----:B------:R-:W-:Y:S02]  /*3fc0*/  F2FP.F16.F32.PACK_AB R158, R45, R44 ;  /* 0x0000002c2d9e723e */ /* 0x000fe400000000ff */
[----:B-1----:R-:W-:-:S04]  /*3fd0*/  WARPGROUP.ARRIVE ;  /* 0x00000000000079c5 */ /* 0x002fc80000000000 */
[----:B------:R-:W1:Y:S02]  /*3fe0*/  MUFU.EX2 R182, R182 ;  /* 0x000000b600b67308 */ /* 0x000e640000000800 */
[----:B------:R-:W-:Y:S01]  /*3ff0*/  HGMMA.64x256x16.F32 R24, R200, gdesc[UR8].tnspB, RZ, !UPT, gsb0 ;  /* 0x43e00008c8187df0 */ /* 0x000fe2000c0008ff */
[----:B------:R-:W-:Y:S01]  /*4000*/  UMOV UR10, UR14 ;  /* 0x0000000e000a7c82 */ /* 0x000fe20008000000 */
[----:B------:R-:W-:-:S04]  /*4010*/  UMOV UR11, 0x40000040 ;  /* 0x40000040000b7882 */ /* 0x000fc80000000000 */
        /* <DEDUP_REMOVED lines=14> */
[--C-:B------:R-:W-:Y:S01]  /*4100*/  FFMA.FTZ R152, R159, UR5, -R175.reuse ;  /* 0x000000059f987c23 */ /* 0x100fe200080108af */
[----:B------:R-:W-:Y:S01]  /*4110*/  FFMA.FTZ R153, R161, UR5, -R175 ;  /* 0x00000005a1997c23 */ /* 0x000fe200080108af */
[----:B------:R-:W2:Y:S01]  /*4120*/  MUFU.EX2 R159, R2 ;  /* 0x00000002009f7308 */ /* 0x000ea20000000800 */
[----:B-1----:R-:W-:-:S07]  /*4130*/  F2FP.F16.F32.PACK_AB R154, R182, R181 ;  /* 0x000000b5b69a723e */ /* 0x002fce00000000ff */
[----:B------:R-:W1:Y:S08]  /*4140*/  MUFU.EX2 R2, R152 ;  /* 0x0000009800027308 */ /* 0x000e700000000800 */
[----:B------:R-:W3:Y:S01]  /*4150*/  MUFU.EX2 R152, R184 ;  /* 0x000000b800987308 */ /* 0x000ee20000000800 */
[----:B--2---:R-:W-:-:S07]  /*4160*/  FADD.FTZ R186, R159, R186 ;  /* 0x000000ba9fba7221 */ /* 0x004fce0000010000 */
[----:B------:R-:W2:Y:S01]  /*4170*/  MUFU.EX2 R153, R153 ;  /* 0x0000009900997308 */ /* 0x000ea20000000800 */
[C---:B-1----:R-:W-:Y:S01]  /*4180*/  F2FP.F16.F32.PACK_AB R159, R2.reuse, R159 ;  /* 0x0000009f029f723e */ /* 0x042fe200000000ff */
[----:B------:R-:W-:-:S03]  /*4190*/  FADD.FTZ R186, R2, R186 ;  /* 0x000000ba02ba7221 */ /* 0x000fc60000010000 */
[----:B------:R-:W-:Y:S01]  /*41a0*/  WARPGROUP.ARRIVE ;  /* 0x00000000000079c5 */ /* 0x000fe20000000000 */
[----:B---3--:R-:W-:Y:S01]  /*41b0*/  FADD.FTZ R185, R152, R185 ;  /* 0x000000b998b97221 */ /* 0x008fe20000010000 */
[----:B------:R-:W-:-:S04]  /*41c0*/  F2FP.F16.F32.PACK_AB R152, R183, R152 ;  /* 0x00000098b798723e */ /* 0x000fc800000000ff */
[----:B------:R-:W-:Y:S01]  /*41d0*/  HGMMA.64x256x16.F32 R24, R156, gdesc[UR8].tnspB, R24, gsb0 ;  /* 0x43e000089c187df0 */ /* 0x000fe20008000818 */
[----:B------:R-:W-:Y:S01]  /*41e0*/  UIADD3 UR10, UR4, 0x180, URZ ;  /* 0x00000180040a7890 */ /* 0x000fe2000fffe03f */
[----:B------:R-:W-:Y:S01]  /*41f0*/  FADD.FTZ R2, R183, R185 ;  /* 0x000000b9b7027221 */ /* 0x000fe20000010000 */
[----:B------:R-:W-:Y:S01]  /*4200*/  UMOV UR11, 0x40000040 ;  /* 0x40000040000b7882 */ /* 0x000fe20000000000 */
[----:B--2---:R-:W-:Y:S02]  /*4210*/  FADD.FTZ R186, R153, R186 ;  /* 0x000000ba99ba7221 */ /* 0x004fe40000010000 */
[----:B------:R-:W-:Y:S02]  /*4220*/  FADD.FTZ R181, R181, R2 ;  /* 0x00000002b5b57221 */ /* 0x000fe40000010000 */
[----:B------:R-:W-:Y:S02]  /*4230*/  MUFU.EX2 R2, R166 ;  /* 0x000000a600027308 */ /* 0x000fe40000000800 */
[----:B------:R-:W-:Y:S01]  /*4240*/  FADD.FTZ R181, R182, R181 ;  /* 0x000000b5b6b57221 */ /* 0x000fe20000010000 */
[----:B------:R-:W-:-:S02]  /*4250*/  WARPGROUP.DEPBAR.LE gsb0, 0x0 ;  /* 0x00008000000079c5 */ /* 0x000fc40000010000 */
[--C-:B------:R-:W-:Y:S01]  /*4260*/  FFMA.FTZ R156, R163, UR5, -R175.reuse ;  /* 0x00000005a39c7c23 */ /* 0x100fe200080108af */
[--C-:B------:R-:W-:Y:S01]  /*4270*/  FFMA.FTZ R157, R165, UR5, -R175.reuse ;  /* 0x00000005a59d7c23 */ /* 0x100fe200080108af */
[--C-:B------:R-:W-:Y:S01]  /*4280*/  FFMA.FTZ R158, R167, UR5, -R175.reuse ;  /* 0x00000005a79e7c23 */ /* 0x100fe200080108af */
[----:B------:R-:W-:-:S03]  /*4290*/  FFMA.FTZ R159, R164, UR5, -R175 ;  /* 0x00000005a49f7c23 */ /* 0x000fc600080108af */
[----:B------:R-:W1:Y:S08]  /*42a0*/  MUFU.EX2 R156, R156 ;  /* 0x0000009c009c7308 */ /* 0x000e700000000800 */
[----:B------:R-:W2:Y:S08]  /*42b0*/  MUFU.EX2 R157, R157 ;  /* 0x0000009d009d7308 */ /* 0x000eb00000000800 */
[----:B------:R-:W3:Y:S01]  /*42c0*/  MUFU.EX2 R158, R158 ;  /* 0x0000009e009e7308 */ /* 0x000ee20000000800 */
[C---:B-1----:R-:W-:Y:S01]  /*42d0*/  F2FP.F16.F32.PACK_AB R153, R156.reuse, R153 ;  /* 0x000000999c99723e */ /* 0x042fe200000000ff */
[----:B------:R-:W-:-:S06]  /*42e0*/  FADD.FTZ R186, R156, R186 ;  /* 0x000000ba9cba7221 */ /* 0x000fcc0000010000 */
[----:B------:R-:W1:Y:S01]  /*42f0*/  MUFU.EX2 R159, R159 ;  /* 0x0000009f009f7308 */ /* 0x000e620000000800 */
[----:B--2---:R-:W-:Y:S01]  /*4300*/  FADD.FTZ R186, R157, R186 ;  /* 0x000000ba9dba7221 */ /* 0x004fe20000010000 */
[----:B---3--:R-:W-:-:S03]  /*4310*/  F2FP.F16.F32.PACK_AB R155, R158, R157 ;  /* 0x0000009d9e9b723e */ /* 0x008fc600000000ff */
[----:B------:R-:W-:Y:S01]  /*4320*/  FADD.FTZ R156, R158, R186 ;  /* 0x000000ba9e9c7221 */ /* 0x000fe20000010000 */
[----:B------:R-:W-:-:S06]  /*4330*/  WARPGROUP.ARRIVE ;  /* 0x00000000000079c5 */ /* 0x000fcc0000000000 */
[----:B------:R-:W-:Y:S01]  /*4340*/  HGMMA.64x256x16.F32 R24, R152, gdesc[UR8].tnspB, R24, gsb0 ;  /* 0x43e0000898187df0 */ /* 0x000fe20008000818 */
[----:B------:R-:W-:Y:S01]  /*4350*/  UIADD3 UR10, UR4, 0x200, URZ ;  /* 0x00000200040a7890 */ /* 0x000fe2000fffe03f */
[----:B------:R-:W-:Y:S01]  /*4360*/  UMOV UR11, 0x40000040 ;  /* 0x40000040000b7882 */ /* 0x000fe20000000000 */
[----:B------:R-:W-:Y:S01]  /*4370*/  UIADD3 UR4, UR4, 0x280, URZ ;  /* 0x0000028004047890 */ /* 0x000fe2000fffe03f */
[----:B------:R-:W-:Y:S02]  /*4380*/  WARPGROUP.DEPBAR.LE gsb0, 0x0 ;  /* 0x00008000000079c5 */ /* 0x000fe40000010000 */
[--C-:B------:R-:W-:Y:S01]  /*4390*/  FFMA.FTZ R153, R3, UR5, -R175.reuse ;  /* 0x0000000503997c23 */ /* 0x100fe200080108af */
[--C-:B------:R-:W-:Y:S01]  /*43a0*/  FFMA.FTZ R3, R162, UR5, -R175.reuse ;  /* 0x00000005a2037c23 */ /* 0x100fe200080108af */
[----:B------:R-:W2:Y:S01]  /*43b0*/  MUFU.EX2 R152, R177 ;  /* 0x000000b100987308 */ /* 0x000ea20000000800 */
[----:B------:R-:W-:Y:S01]  /*43c0*/  F2FP.F16.F32.PACK_AB R154, R180, R179 ;  /* 0x000000b3b49a723e */ /* 0x000fe200000000ff */
[----:B------:R-:W-:Y:S01]  /*43d0*/  FFMA.FTZ R175, R176, UR5, -R175 ;  /* 0x00000005b0af7c23 */ /* 0x000fe200080108af */
[----:B-1----:R-:W-:-:S05]  /*43e0*/  F2FP.F16.F32.PACK_AB R155, R2, R159 ;  /* 0x0000009f029b723e */ /* 0x002fca00000000ff */
[----:B------:R-:W1:Y:S08]  /*43f0*/  MUFU.EX2 R153, R153 ;  /* 0x0000009900997308 */ /* 0x000e700000000800 */
[----:B------:R-:W3:Y:S01]  /*4400*/  MUFU.EX2 R3, R3 ;  /* 0x0000000300037308 */ /* 0x000ee20000000800 */
[----:B--2---:R-:W-:Y:S01]  /*4410*/  FADD.FTZ R181, R152, R181 ;  /* 0x000000b598b57221 */ /* 0x004fe20000010000 */
[----:B------:R-:W-:-:S03]  /*4420*/  F2FP.F16.F32.PACK_AB R152, R178, R152 ;  /* 0x00000098b298723e */ /* 0x000fc600000000ff */
[----:B------:R-:W-:-:S03]  /*4430*/  FADD.FTZ R181, R178, R181 ;  /* 0x000000b5b2b57221 */ /* 0x000fc60000010000 */
[----:B------:R-:W2:Y:S01]  /*4440*/  MUFU.EX2 R175, R175 ;  /* 0x000000af00af7308 */ /* 0x000ea20000000800 */
[----:B-1----:R-:W-:Y:S01]  /*4450*/  FADD.FTZ R156, R153, R156 ;  /* 0x0000009c999c7221 */ /* 0x002fe20000010000 */
[----:B------:R-:W-:-:S04]  /*4460*/  FADD.FTZ R181, R179, R181 ;  /* 0x000000b5b3b57221 */ /* 0x000fc80000010000 */
[----:B------:R-:W-:Y:S01]  /*4470*/  FADD.FTZ R181, R180, R181 ;  /* 0x000000b5b4b57221 */ /* 0x000fe20000010000 */
[C---:B---3--:R-:W-:Y:S01]  /*4480*/  F2FP.F16.F32.PACK_AB R153, R3.reuse, R153 ;  /* 0x000000990399723e */ /* 0x048fe200000000ff */
[----:B------:R-:W-:-:S03]  /*4490*/  FADD.FTZ R156, R3, R156 ;  /* 0x0000009c039c7221 */ /* 0x000fc60000010000 */
[----:B------:R-:W-:Y:S01]  /*44a0*/  WARPGROUP.ARRIVE ;  /* 0x00000000000079c5 */ /* 0x000fe20000000000 */
[----:B------:R-:W-:-:S04]  /*44b0*/  FADD.FTZ R156, R159, R156 ;  /* 0x0000009c9f9c7221 */ /* 0x000fc80000010000 */
[----:B------:R-:W-:Y:S01]  /*44c0*/  FADD.FTZ R3, R2, R156 ;  /* 0x0000009c02037221 */ /* 0x000fe20000010000 */
[----:B------:R-:W-:Y:S01]  /*44d0*/  HGMMA.64x256x16.F32 R24, R152, gdesc[UR8].tnspB, R24, gsb0 ;  /* 0x43e0000898187df0 */ /* 0x000fe20008000818 */
[----:B------:R-:W-:Y:S01]  /*44e0*/  UMOV UR10, UR4 ;  /* 0x00000004000a7c82 */ /* 0x000fe20008000000 */
[----:B------:R-:W-:Y:S01]  /*44f0*/  UMOV UR11, 0x40000040 ;  /* 0x40000040000b7882 */ /* 0x000fe20000000000 */
[----:B------:R-:W-:Y:S02]  /*4500*/  WARPGROUP.DEPBAR.LE gsb0, 0x0 ;  /* 0x00008000000079c5 */ /* 0x000fe40000010000 */
[----:B------:R-:W1:Y:S01]  /*4510*/  MUFU.EX2 R152, R168 ;  /* 0x000000a800987308 */ /* 0x000e620000000800 */
[----:B------:R-:W-:Y:S02]  /*4520*/  F2FP.F16.F32.PACK_AB R154, R171, R170 ;  /* 0x000000aaab9a723e */ /* 0x000fe400000000ff */
[----:B--2---:R-:W-:-:S05]  /*4530*/  F2FP.F16.F32.PACK_AB R155, R175, R174 ;  /* 0x000000aeaf9b723e */ /* 0x004fca00000000ff */
[----:B------:R-:W2:Y:S01]  /*4540*/  MUFU.EX2 R153, R172 ;  /* 0x000000ac00997308 */ /* 0x000ea20000000800 */
[----:B-1----:R-:W-:Y:S01]  /*4550*/  FADD.FTZ R2, R152, R181 ;  /* 0x000000b598027221 */ /* 0x002fe20000010000 */
[----:B------:R-:W-:-:S03]  /*4560*/  F2FP.F16.F32.PACK_AB R152, R169, R152 ;  /* 0x00000098a998723e */ /* 0x000fc600000000ff */
[----:B------:R-:W-:Y:S01]  /*4570*/  FADD.FTZ R2, R169, R2 ;  /* 0x00000002a9027221 */ /* 0x000fe20000010000 */
[----:B--2---:R-:W-:Y:S01]  /*4580*/  FADD.FTZ R3, R153, R3 ;  /* 0x0000000399037221 */ /* 0x004fe20000010000 */
[C---:B------:R-:W-:Y:S02]  /*4590*/  F2FP.F16.F32.PACK_AB R153, R173.reuse, R153 ;  /* 0x00000099ad99723e */ /* 0x040fe400000000ff */
[----:B------:R-:W-:Y:S01]  /*45a0*/  FADD.FTZ R2, R170, R2 ;  /* 0x00000002aa027221 */ /* 0x000fe20000010000 */
[----:B------:R-:W-:Y:S01]  /*45b0*/  FADD.FTZ R3, R173, R3 ;  /* 0x00000003ad037221 */ /* 0x000fe20000010000 */
[----:B------:R-:W-:Y:S02]  /*45c0*/  WARPGROUP.ARRIVE ;  /* 0x00000000000079c5 */ /* 0x000fe40000000000 */
[----:B------:R-:W-:Y:S01]  /*45d0*/  FADD.FTZ R2, R171, R2 ;  /* 0x00000002ab027221 */ /* 0x000fe20000010000 */
[----:B------:R-:W-:-:S03]  /*45e0*/  FADD.FTZ R174, R174, R3 ;  /* 0x00000003aeae7221 */ /* 0x000fc60000010000 */
[----:B------:R-:W-:Y:S01]  /*45f0*/  HGMMA.64x256x16.F32 R24, R152, gdesc[UR8].tnspB, R24, gsb0 ;  /* 0x43e0000898187df0 */ /* 0x000fe20008000818 */
[----:B------:R-:W-:Y:S02]  /*4600*/  FADD.FTZ R3, R175, R174 ;  /* 0x000000aeaf037221 */ /* 0x000fe40000010000 */
[----:B------:R-:W-:Y:S02]  /*4610*/  WARPGROUP.DEPBAR.LE gsb0, 0x0 ;  /* 0x00008000000079c5 */ /* 0x000fe40000010000 */
[----:B------:R-:W-:Y:S05]  /*4620*/  @!P0 BRA `(.L_x_14803) ;  /* 0x0000000000048947 */ /* 0x000fea0003800000 */
[----:B------:R-:W-:Y:S01]  /*4630*/  BPT.TRAP 0x1 ;  /* 0x000000040000795c */ /* 0x000fe20000300000 */
.L_x_14803:
[----:B------:R-:W1:Y:S01]  /*4640*/  @P6 LDC R153, c[0x0][0x44c] ;  /* 0x00011300ff996b82 */ /* 0x000e620000000800 */
[----:B------:R-:W-:Y:S01]  /*4650*/  R2UR UR4, R206 ;  /* 0x00000000ce0472ca */ /* 0x000fe200000e0000 */
[----:B------:R-:W-:Y:S01]  /*4660*/  VIADD R208, R208, 0xfffffffe ;  /* 0xfffffffed0d07836 */ /* 0x000fe20000000000 */
[----:B------:R-:W-:Y:S01]  /*4670*/  R2UR UR10, R209 ;  /* 0x00000000d10a72ca */ /* 0x000fe200000e0000 */
[----:B------:R-:W-:-:S04]  /*4680*/  UIADD3 UR6, UR6, 0x32460, URZ ;  /* 0x0003246006067890 */ /* 0x000fc8000fffe03f */
[----:B------:R-:W2:Y:S06]  /*4690*/  @P6 LDC R154, c[0x0][0x450] ;  /* 0x00011400ff9a6b82 */ /* 0x000eac0000000800 */
[----:B------:R-:W-:Y:S02]  /*46a0*/  IMAD.U32 R152, RZ, RZ, UR4 ;  /* 0x00000004ff987e24 */ /* 0x000fe4000f8e00ff */
[----:B-1----:R-:W-:Y:S01]  /*46b0*/  @P6 IMAD.HI.U32 R153, R153, UR4, RZ ;  /* 0x0000000499996c27 */ /* 0x002fe2000f8e00ff */
[----:B------:R-:W1:Y:S04]  /*46c0*/  S2UR UR4, SR_CgaCtaId ;  /* 0x00000000000479c3 */ /* 0x000e680000008800 */
[----:B--2---:R-:W-:-:S04]  /*46d0*/  @P6 SHF.R.U32.HI R152, RZ, R154, R153 ;  /* 0x0000009aff986219 */ /* 0x004fc80000011699 */
[----:B------:R-:W-:-:S05]  /*46e0*/  IADD3 R152, R152, R205, -R204 ;  /* 0x000000cd98987210 */ /* 0x000fca0007ffe8cc */
[----:B------:R-:W-:-:S05]  /*46f0*/  IMAD.HI R152, R152, 0x2aaaaaab, RZ ;  /* 0x2aaaaaab98987827 */ /* 0x000fca00078e02ff */
[----:B------:R-:W-:Y:S01]  /*4700*/  SHF.R.U32.HI R153, RZ, 0x1f, R152 ;  /* 0x0000001fff997819 */ /* 0x000fe20000011698 */
[----:B-1----:R-:W-:-:S03]  /*4710*/  UPRMT UR6, UR4, 0x654, UR6 ;  /* 0x0000065404067896 */ /* 0x002fc60008000006 */
[----:B------:R-:W-:-:S04]  /*4720*/  LEA.HI.SX32 R153, R152, R153, 0x1c ;  /* 0x0000009998997211 */ /* 0x000fc800078fe2ff */
[----:B------:R-:W-:Y:S02]  /*4730*/  R2UR UR54, R153 ;  /* 0x00000000993672ca */ /* 0x000fe400000e0000 */
[----:B------:R-:W-:Y:S11]  /*4740*/  SYNCS.ARRIVE.TRANS64.RED.A1T0 RZ, [UR6], RZ ;  /* 0x000000ffffff79a7 */ /* 0x000ff60008100406 */
[----:B------:R-:W-:-:S04]  /*4750*/  UISETP.LT.AND UP0, UPT, UR10, UR54, UPT ;  /* 0x000000360a00728c */ /* 0x000fc8000bf01270 */
[----:B------:R-:W-:-:S06]  /*4760*/  USEL UR54, UR10, UR54, !UP0 ;  /* 0x000000360a367287 */ /* 0x000fcc000c000000 */
[----:B------:R-:W-:-:S13]  /*4770*/  ISETP.GE.AND P1, PT, R208, UR54, PT ;  /* 0x00000036d0007c0c */ /* 0x000fda000bf26270 */
[----:B------:R-:W-:Y:S05]  /*4780*/  @!P1 BRA `(.L_x_14804) ;  /* 0x0000002800d49947 */ /* 0x000fea0003800000 */
[----:B------:R-:W-:Y:S02]  /*4790*/  IMAD.MOV.U32 R201, RZ, RZ, R160 ;  /* 0x000000ffffc97224 */ /* 0x000fe400078e00a0 */
[----:B------:R-:W-:-:S07]  /*47a0*/  IMAD.MOV.U32 R200, RZ, RZ, R207 ;  /* 0x000000ffffc87224 */ /* 0x000fce00078e00cf */
.L_x_14815:
        /* <DEDUP_REMOVED lines=8> */
.L_x_14805:
        /* <DEDUP_REMOVED lines=9> */
.L_x_14806:
[----:B-1----:R-:W-:Y:S05]  /*48c0*/  @P1 BRA `(.L_x_14807) ;  /* 0x0000000000081947 */ /* 0x002fea0003800000 */
[----:B------:R-:W1:Y:S02]  /*48d0*/  SYNCS.PHASECHK.TRANS64.TRYWAIT P1, [UR4+0x32430], R0 ;  /* 0x03243000ff0075a7 */ /* 0x000e640008020144 */
[----:B-1----:R-:W-:Y:S05]  /*48e0*/  @!P1 BRA `(.L_x_14808) ;  /* 0x0000011000049947 */ /* 0x002fea0003800000 */
.L_x_14807:
        /* <DEDUP_REMOVED lines=31> */
.L_x_14809:
[----:B------:R1:W2:Y:S01]  /*4ae0*/  SYNCS.PHASECHK.TRANS64.TRYWAIT P1, [UR4+0x32450], R0 ;  /* 0x03245000ff0075a7 */ /* 0x0002a20008020144 */
[----:B------:R-:W-:Y:S05]  /*4af0*/  @!P0 BRA `(.L_x_14810) ;  /* 0x0000000000048947 */ /* 0x000fea0003800000 */
[----:B------:R-:W-:Y:S01]  /*4b00*/  BPT.TRAP 0x1 ;  /* 0x000000040000795c */ /* 0x000fe20000300000 */
.L_x_14810:
[----:B--2---:R-:W-:Y:S05]  /*4b10*/  @P1 BRA `(.L_x_14811) ;  /* 0x0000000000081947 */ /* 0x004fea0003800000 */
[----:B------:R-:W2:Y:S02]  /*4b20*/  SYNCS.PHASECHK.TRANS64.TRYWAIT P1, [UR4+0x32450], R0 ;  /* 0x03245000ff0075a7 */ /* 0x000ea40008020144 */
[----:B--2---:R-:W-:Y:S05]  /*4b30*/  @!P1 BRA `(.L_x_14812) ;  /* 0x0000010c00889947 */ /* 0x004fea0003800000 */
.L_x_14811:
[----:B------:R-:W-:Y:S01]  /*4b40*/  R2UR UR48, R12 ;  /* 0x000000000c3072ca */ /* 0x000fe200000e0000 */
[----:B------:R-:W-:Y:S01]  /*4b50*/  UIMAD UR5, UR6, 0xc00, UR60 ;  /* 0x00000c00060578a4 */ /* 0x000fe2000f8e023c */
[----:B------:R-:W-:Y:S01]  /*4b60*/  R2UR UR49, R13 ;  /* 0x000000000d3172ca */ /* 0x000fe200000e0000 */
[----:B------:R-:W-:Y:S01]  /*4b70*/  WARPGROUP.ARRIVE ;  /* 0x00000000000079c5 */ /* 0x000fe20000000000 */
[----:B------:R-:W-:Y:S01]  /*4b80*/  UMOV UR51, 0x40000040 ;  /* 0x4000004000337882 */ /* 0x000fe20000000000 */
[----:B------:R-:W-:-:S04]  /*4b90*/  UIADD3 UR10, UR5, 0x304, URZ ;  /* 0x00000304050a7890 */ /* 0x000fc8000fffe03f */
[----:B------:R-:W3:Y:S01]  /*4ba0*/  S2R R222, SR_TID.X ;  /* 0x0000000000de7919 */ /* 0x000ee20000002100 */
        /* <DEDUP_REMOVED lines=23> */
[----:B---3--:R-:W-:-:S04]  /*4d20*/  SHF.R.U32.HI R222, RZ, 0x7, R222 ;  /* 0x00000007ffde7819 */ /* 0x008fc800000116de */
[----:B012---:R-:W-:Y:S01]  /*4d30*/  IADD3 R0, -R222, 0xb, RZ ;  /* 0x0000000bde007810 */ /* 0x007fe20007ffe1ff */
        /* <DEDUP_REMOVED lines=25> */
[----:B------:R-:W-:Y:S01]  /*4ed0*/  UMOV UR51, 0x40000040 ;  /* 0x4000004000337882 */ /* 0x000fe20000000000 */
[----:B------:R-:W-:Y:S01]  /*4ee0*/  UMOV UR48, UR52 ;  /* 0x0000003400307c82 */ /* 0x000fe20008000000 */
[----:B------:R-:W-:Y:S01]  /*4ef0*/  UMOV UR49, UR53 ;  /* 0x0000003500317c82 */ /* 0x000fe20008000000 */
[----:B------:R-:W-:Y:S02]  /*4f00*/  WARPGROUP.DEPBAR.LE gsb0, 0x0 ;  /* 0x00008000000079c5 */ /* 0x000fe40000010000 */
[----:B------:R-:W-:-:S06]  /*4f10*/  WARPGROUP.ARRIVE ;  /* 0x00000000000079c5 */ /* 0x000fcc0000000000 */
[----:B------:R-:W-:Y:S01]  /*4f20*/  HGMMA.64x96x16.F32 R152, gdesc[UR48], R152, gsb0 ;  /* 0x01600000309879f0 */ /* 0x000fe20008000898 */
[----:B------:R-:W-:Y:S01]  /*4f30*/  UIADD3 UR50, UR5, 0x906, URZ ;  /* 0x0000090605327890 */ /* 0x000fe2000fffe03f */
[----:B------:R-:W-:Y:S01]  /*4f40*/  UMOV UR51, 0x40000040 ;  /* 0x4000004000337882 */ /* 0x000fe20000000000 */
[----:B------:R-:W-:Y:S01]  /*4f50*/  UMOV UR48, UR56 ;  /* 0x0000003800307c82 */ /* 0x000fe20008000000 */
        /* <DEDUP_REMOVED lines=35> */
.L_x_14813:
[----:B------:R-:W1:Y:S01]  /*5190*/  LDC R202, c[0x0][0x448] ;  /* 0x00011200ffca7b82 */ /* 0x000e620000000800 */
[----:B------:R-:W-:Y:S01]  /*51a0*/  R2UR UR5, R206 ;  /* 0x00000000ce0572ca */ /* 0x000fe200000e0000 */
[----:B------:R-:W-:Y:S01]  /*51b0*/  UIADD3 UR10, UR4, 0x32440, URZ ;  /* 0x00032440040a7890 */ /* 0x000fe2000fffe03f */
[----:B------:R-:W-:Y:S01]  /*51c0*/  LOP3.LUT R16, R16, 0xfffbffff, RZ, 0xc0, !PT ;  /* 0xfffbffff10107812 */ /* 0x000fe200078ec0ff */
[----:B------:R-:W-:Y:S02]  /*51d0*/  UIMAD UR6, UR6, 0xc00, UR7 ;  /* 0x00000c00060678a4 */ /* 0x000fe4000f8e0207 */
[----:B------:R-:W-:Y:S01]  /*51e0*/  UPRMT UR10, UR55, 0x654, UR10 ;  /* 0x00000654370a7896 */ /* 0x000fe2000800000a */
[----:B------:R-:W-:Y:S01]  /*51f0*/  @P0 LOP3.LUT R16, R16, 0x40000, RZ, 0xfc, !PT ;  /* 0x0004000010100812 */ /* 0x000fe200078efcff */
[----:B------:R-:W-:-:S03]  /*5200*/  UMOV UR11, 0x40000040 ;  /* 0x40000040000b7882 */ /* 0x000fc60000000000 */
[----:B------:R-:W-:-:S03]  /*5210*/  LOP3.LUT R16, R16, 0xfff7ffff, RZ, 0xc0, !PT ;  /* 0xfff7ffff10107812 */ /* 0x000fc600078ec0ff */
[----:B------:R-:W-:Y:S01]  /*5220*/  VIADD R207, R210, UR5 ;  /* 0x00000005d2cf7c36 */ /* 0x000fe20008000000 */
[----:B------:R-:W-:Y:S01]  /*5230*/  ULDC UR5, c[0x0][0xa80] ;  /* 0x0002a00000057ab9 */ /* 0x000fe20000000800 */
[----:B------:R-:W-:Y:S01]  /*5240*/  SYNCS.ARRIVE.TRANS64.RED.A1T0 RZ, [UR10], RZ ;  /* 0x000000ffffff79a7 */ /* 0x000fe2000810040a */
[----:B------:R-:W-:Y:S01]  /*5250*/  UMOV UR10, UR6 ;  /* 0x00000006000a7c82 */ /* 0x000fe20008000000 */
[----:B-1----:R-:W-:-:S13]  /*5260*/  ISETP.NE.AND P1, PT, R202, 0x1, PT ;  /* 0x00000001ca00780c */ /* 0x002fda0003f25270 */
[----:B------:R-:W1:Y:S08]  /*5270*/  @P1 LDC R203, c[0x0][0x44c] ;  /* 0x00011300ffcb1b82 */ /* 0x000e700000000800 */
[----:B------:R-:W2:Y:S01]  /*5280*/  @P1 LDC R202, c[0x0][0x450] ;  /* 0x00011400ffca1b82 */ /* 0x000ea20000000800 */
[----:B-1----:R-:W-:-:S05]  /*5290*/  @P1 IMAD.HI.U32 R203, R207, R203, RZ ;  /* 0x000000cbcfcb1227 */ /* 0x002fca00078e00ff */
[----:B--2---:R-:W-:Y:S01]  /*52a0*/  @P1 SHF.R.U32.HI R207, RZ, R202, R203 ;  /* 0x000000caffcf1219 */ /* 0x004fe200000116cb */
[----:B------:R-:W-:-:S04]  /*52b0*/  IMAD R203, R208, -0x60, RZ ;  /* 0xffffffa0d0cb7824 */ /* 0x000fc800078e02ff */
[----:B------:R-:W1:Y:S01]  /*52c0*/  SHFL.IDX PT, R202, R207, RZ, 0x1c1f ;  /* 0x001c1fffcfca7589 */ /* 0x000e6200000e0000 */
[----:B------:R-:W-:-:S03]  /*52d0*/  IADD3 R203, -R17, 0x1, R203 ;  /* 0x0000000111cb7810 */ /* 0x000fc60007ffe1cb */
[----:B------:R-:W2:Y:S01]  /*52e0*/  SHFL.IDX PT, R207, R207, 0x1, 0x1c1f ;  /* 0x003c1f00cfcf7f89 */ /* 0x000ea200000e0000 */
[----:B------:R-:W-:-:S05]  /*52f0*/  IADD3 R203, -R204, R203, R205 ;  /* 0x000000cbcccb7210 */ /* 0x000fca0007ffe1cd */
        /* <DEDUP_REMOVED lines=8> */
[----:B------:R-:W-:Y:S02]  /*5380*/  FMNMX.FTZ R153, R154, R201, !PT ;  /* 0x000000c99a997209 */ /* 0x000fe40007810000 */
[----:B------:R-:W-:Y:S02]  /*5390*/  FSEL R155, R155, -INF , P6 ;  /* 0xff8000009b9b7808 */ /* 0x000fe40003000000 */
[----:B------:R-:W-:Y:S02]  /*53a0*/  ISETP.GT.AND P6, PT, R207, 0x8, PT ;  /* 0x00000008cf00780c */ /* 0x000fe40003fc4270 */
[----:B------:R-:W-:Y:S02]  /*53b0*/  FMNMX.FTZ R153, R155, R153, !PT ;  /* 0x000000999b997209 */ /* 0x000fe40007810000 */
        /* <DEDUP_REMOVED lines=67> */
[----:B------:R-:W-:-:S02]  /*57f0*/  FSEL R156, R160, -INF , P1 ;  /* 0xff800000a09c7808 */ /* 0x000fc40000800000 */
[----:B------:R-:W1:Y:S01]  /*5800*/  SHFL.BFLY PT, R160, R153, 0x2, 0x1f ;  /* 0x0c401f0099a07f89 */ /* 0x000e6200000e0000 */
[C---:B------:R-:W-:Y:S02]  /*5810*/  ISETP.GT.AND P5, PT, R202.reuse, RZ, PT ;  /* 0x000000ffca00720c */ /* 0x040fe40003fa4270 */
[----:B------:R-:W-:Y:S02]  /*5820*/  ISETP.GT.AND P2, PT, R202, 0x9, PT ;  /* 0x00000009ca00780c */ /* 0x000fe40003f44270 */
[----:B------:R-:W-:Y:S02]  /*5830*/  FSEL R152, R152, -INF , P5 ;  /* 0xff80000098987808 */ /* 0x000fe40002800000 */
[----:B------:R-:W-:Y:S02]  /*5840*/  FSEL R157, R157, -INF , P2 ;  /* 0xff8000009d9d7808 */ /* 0x000fe40001000000 */
[C---:B------:R-:W-:Y:S02]  /*5850*/  ISETP.GT.AND P5, PT, R202.reuse, 0x11, PT ;  /* 0x00000011ca00780c */ /* 0x040fe40003fa4270 */
[----:B------:R-:W-:-:S02]  /*5860*/  ISETP.GT.AND P4, PT, R202, 0x18, PT ;  /* 0x00000018ca00780c */ /* 0x000fc40003f84270 */
[----:B------:R-:W-:Y:S02]  /*5870*/  FSEL R161, R161, -INF , P5 ;  /* 0xff800000a1a17808 */ /* 0x000fe40002800000 */
[----:B------:R-:W-:Y:S02]  /*5880*/  ISETP.GT.AND P3, PT, R202, 0x19, PT ;  /* 0x00000019ca00780c */ /* 0x000fe40003f64270 */
[----:B------:R-:W-:Y:S02]  /*5890*/  FSEL R164, R164, -INF , P4 ;  /* 0xff800000a4a47808 */ /* 0x000fe40002000000 */
[C---:B------:R-:W-:Y:S02]  /*58a0*/  ISETP.GT.AND P2, PT, R202.reuse, 0x20, PT ;  /* 0x00000020ca00780c */ /* 0x040fe40003f44270 */
[----:B------:R-:W-:Y:S02]  /*58b0*/  FSEL R165, R165, -INF , P3 ;  /* 0xff800000a5a57808 */ /* 0x000fe40001800000 */
[----:B------:R-:W-:-:S02]  /*58c0*/  ISETP.GT.AND P1, PT, R202, 0x21, PT ;  /* 0x00000021ca00780c */ /* 0x000fc40003f24270 */
[----:B-1----:R-:W-:Y:S02]  /*58d0*/  FMNMX.FTZ R160, R153, R160, !PT ;  /* 0x000000a099a07209 */ /* 0x002fe40007810000 */
[----:B------:R-:W-:Y:S02]  /*58e0*/  FSEL R168, R168, -INF , P2 ;  /* 0xff800000a8a87808 */ /* 0x000fe40001000000 */
[C---:B------:R-:W-:Y:S01]  /*58f0*/  ISETP.GT.AND P0, PT, R202.reuse, 0x41, PT ;  /* 0x00000041ca00780c */ /* 0x040fe20003f04270 */
[----:B------:R-:W1:Y:S01]  /*5900*/  SHFL.BFLY PT, R153, R160, 0x1, 0x1f ;  /* 0x0c201f00a0997f89 */ /* 0x000e6200000e0000 */
[C---:B------:R-:W-:Y:S02]  /*5910*/  ISETP.GT.AND P5, PT, R202.reuse, 0x28, PT ;  /* 0x00000028ca00780c */ /* 0x040fe40003fa4270 */
[----:B------:R-:W-:Y:S02]  /*5920*/  FSEL R169, R169, -INF , P1 ;  /* 0xff800000a9a97808 */ /* 0x000fe40000800000 */
[----:B------:R-:W-:-:S02]  /*5930*/  ISETP.GT.AND P4, PT, R202, 0x29, PT ;  /* 0x00000029ca00780c */ /* 0x000fc40003f84270 */
[----:B------:R-:W-:Y:S02]  /*5940*/  FSEL R172, R172, -INF , P5 ;  /* 0xff800000acac7808 */ /* 0x000fe40002800000 */
[C---:B------:R-:W-:Y:S02]  /*5950*/  ISETP.GT.AND P5, PT, R202.reuse, 0x49, PT ;  /* 0x00000049ca00780c */ /* 0x040fe40003fa4270 */
[----:B------:R-:W-:Y:S02]  /*5960*/  ISETP.GT.AND P3, PT, R202, 0x30, PT ;  /* 0x00000030ca00780c */ /* 0x000fe40003f64270 */
[----:B------:R-:W-:Y:S02]  /*5970*/  FSEL R173, R173, -INF , P4 ;  /* 0xff800000adad7808 */ /* 0x000fe40002000000 */
[----:B------:R-:W-:Y:S02]  /*5980*/  @P0 LOP3.LUT R16, R16, 0x80000, RZ, 0xfc, !PT ;  /* 0x0008000010100812 */ /* 0x000fe400078efcff */
[----:B------:R-:W-:-:S02]  /*5990*/  ISETP.GT.AND P2, PT, R202, 0x31, PT ;  /* 0x00000031ca00780c */ /* 0x000fc40003f44270 */
[----:B------:R-:W-:Y:S02]  /*59a0*/  FSEL R176, R176, -INF , P3 ;  /* 0xff800000b0b07808 */ /* 0x000fe40001800000 */
[----:B------:R-:W-:Y:S02]  /*59b0*/  LOP3.LUT R16, R16, 0xffefffff, RZ, 0xc0, !PT ;  /* 0xffefffff10107812 */ /* 0x000fe400078ec0ff */
[----:B------:R-:W-:Y:S02]  /*59c0*/  ISETP.GT.AND P1, PT, R202, 0x38, PT ;  /* 0x00000038ca00780c */ /* 0x000fe40003f24270 */
[----:B-1----:R-:W-:Y:S02]  /*59d0*/  FMNMX.FTZ R160, R160, R153, !PT ;  /* 0x00000099a0a07209 */ /* 0x002fe40007810000 */
[----:B------:R-:W-:Y:S02]  /*59e0*/  FSEL R177, R177, -INF , P2 ;  /* 0xff800000b1b17808 */ /* 0x000fe40001000000 */
[----:B------:R-:W-:-:S02]  /*59f0*/  FSETP.NEU.FTZ.AND P6, PT, R160, -INF , PT ;  /* 0xff800000a000780b */ /* 0x000fc40003fdd000 */
[----:B------:R-:W-:Y:S02]  /*5a00*/  @P5 LOP3.LUT R16, R16, 0x100000, RZ, 0xfc, !PT ;  /* 0x0010000010105812 */ /* 0x000fe400078efcff */
[----:B------:R-:W-:Y:S02]  /*5a10*/  FSEL R153, R160, RZ, P6 ;  /* 0x000000ffa0997208 */ /* 0x000fe40003000000 */
[----:B------:R-:W-:Y:S02]  /*5a20*/  FSEL R180, R180, -INF , P1 ;  /* 0xff800000b4b47808 */ /* 0x000fe40000800000 */
[----:B------:R-:W-:Y:S01]  /*5a30*/  ISETP.GT.AND P5, PT, R202, 0x39, PT ;  /* 0x00000039ca00780c */ /* 0x000fe20003fa4270 */
[----:B------:R-:W-:Y:S01]  /*5a40*/  FADD.FTZ R201, -R153, R201 ;  /* 0x000000c999c97221 */ /* 0x000fe20000010100 */
[----:B------:R-:W-:Y:S01]  /*5a50*/  FMUL.FTZ R153, R160, UR5 ;  /* 0x00000005a0997c20 */ /* 0x000fe20008410000 */
[----:B------:R-:W-:Y:S02]  /*5a60*/  ISETP.GT.AND P0, PT, R202, 0x40, PT ;  /* 0x00000040ca00780c */ /* 0x000fe40003f04270 */
[----:B------:R-:W-:-:S02]  /*5a70*/  FSEL R181, R181, -INF , P5 ;  /* 0xff800000b5b57808 */ /* 0x000fc40002800000 */
[----:B------:R-:W-:Y:S02]  /*5a80*/  FSEL R153, R153, RZ, P6 ;  /* 0x000000ff99997208 */ /* 0x000fe40003000000 */
[----:B------:R-:W-:Y:S02]  /*5a90*/  FSEL R184, R184, -INF , P0 ;  /* 0xff800000b8b87808 */ /* 0x000fe40000000000 */
[----:B------:R-:W-:Y:S01]  /*5aa0*/  LOP3.LUT P0, RZ, R16, 0x80000, RZ, 0xc0, !PT ;  /* 0x0008000010ff7812 */ /* 0x000fe2000780c0ff */
        /* <DEDUP_REMOVED lines=25> */
[----:B------:R-:W-:-:S02]  /*5c40*/  ISETP.GT.AND P6, PT, R202, 0x48, PT ;  /* 0x00000048ca00780c */ /* 0x000fc40003fc4270 */
[----:B------:R-:W-:Y:S02]  /*5c50*/  FSEL R185, R185, -INF , P0 ;  /* 0xff800000b9b97808 */ /* 0x000fe40000000000 */
[----:B------:R-:W-:Y:S02]  /*5c60*/  LOP3.LUT P5, RZ, R16, 0x100000, RZ, 0xc0, !PT ;  /* 0x0010000010ff7812 */ /* 0x000fe400078ac0ff */
[----:B------:R-:W-:Y:S01]  /*5c70*/  FSEL R188, R188, -INF , P6 ;  /* 0xff800000bcbc7808 */ /* 0x000fe20003000000 */
[----:B------:R1:W-:Y:S01]  /*5c80*/  MUFU.EX2 R153, R154 ;  /* 0x0000009a00997308 */ /* 0x0003e20000000800 */
[C---:B------:R-:W-:Y:S02]  /*5c90*/  ISETP.GT.AND P4, PT, R202.reuse, 0x50, PT ;  /* 0x00000050ca00780c */ /* 0x040fe40003f84270 */
[----:B------:R-:W-:Y:S02]  /*5ca0*/  FSEL R189, R189, -INF , P5 ;  /* 0xff800000bdbd7808 */ /* 0x000fe40002800000 */
[----:B------:R-:W-:-:S02]  /*5cb0*/  ISETP.GT.AND P3, PT, R202, 0x51, PT ;  /* 0x00000051ca00780c */ /* 0x000fc40003f64270 */
[----:B------:R-:W-:Y:S01]  /*5cc0*/  FSEL R192, R192, -INF , P4 ;  /* 0xff800000c0c07808 */ /* 0x000fe20002000000 */
[----:B------:R-:W-:Y:S01]  /*5cd0*/  MUFU.EX2 R159, R159 ;  /* 0x0000009f009f7308 */ /* 0x000fe20000000800 */
[----:B-1----:R-:W-:Y:S01]  /*5ce0*/  FMUL.FTZ R154, R201, UR5 ;  /* 0x00000005c99a7c20 */ /* 0x002fe20008410000 */
[C---:B------:R-:W-:Y:S02]  /*5cf0*/  ISETP.GT.AND P2, PT, R202.reuse, 0x58, PT ;  /* 0x00000058ca00780c */ /* 0x040fe40003f44270 */
[----:B------:R-:W-:Y:S02]  /*5d00*/  FSEL R193, R193, -INF , P3 ;  /* 0xff800000c1c17808 */ /* 0x000fe40001800000 */
[----:B------:R-:W-:Y:S02]  /*5d10*/  ISETP.GT.AND P1, PT, R202, 0x59, PT ;  /* 0x00000059ca00780c */ /* 0x000fe40003f24270 */
[----:B------:R-:W1:Y:S01]  /*5d20*/  MUFU.EX2 R154, R154 ;  /* 0x0000009a009a7308 */ /* 0x000e620000000800 */
[----:B------:R-:W-:-:S02]  /*5d30*/  FSEL R196, R196, -INF , P2 ;  /* 0xff800000c4c47808 */ /* 0x000fc40001000000 */
[----:B------:R-:W-:Y:S02]  /*5d40*/  FSEL R197, R197, -INF , P1 ;  /* 0xff800000c5c57808 */ /* 0x000fe40000800000 */
[----:B------:R-:W-:-:S03]  /*5d50*/  LOP3.LUT P0, RZ, R16, 0x40000, RZ, 0xc0, !PT ;  /* 0x0004000010ff7812 */ /* 0x000fc6000780c0ff */
[----:B------:R-:W-:Y:S08]  /*5d60*/  MUFU.EX2 R162, R162 ;  /* 0x000000a200a27308 */ /* 0x000ff00000000800 */
[----:B------:R-:W-:Y:S01]  /*5d70*/  MUFU.EX2 R163, R163 ;  /* 0x000000a300a37308 */ /* 0x000fe20000000800 */
[----:B-1----:R-:W-:Y:S01]  /*5d80*/  FFMA.FTZ R3, R154, R3, R153 ;  /* 0x000000039a037223 */ /* 0x002fe20000010099 */
[----:B------:R-:W-:Y:S01]  /*5d90*/  F2FP.F16.F32.PACK_AB R153, R155, R153 ;  /* 0x000000999b99723e */ /* 0x000fe200000000ff */
[-C--:B------:R-:W-:Y:S01]  /*5da0*/  FMUL.FTZ R26, R26, R154.reuse ;  /* 0x0000009a1a1a7220 */ /* 0x080fe20000410000 */
[----:B------:R-:W-:Y:S01]  /*5db0*/  FMUL.FTZ R27, R27, R154 ;  /* 0x0000009a1b1b7220 */ /* 0x000fe20000410000 */
[----:B------:R-:W-:Y:S01]  /*5dc0*/  FADD.FTZ R3, R155, R3 ;  /* 0x000000039b037221 */ /* 0x000fe20000010000 */
        /* <DEDUP_REMOVED lines=82> */
[----:B------:R-:W-:Y:S01]  /*62f0*/  FMUL.FTZ R151, R151, R154 ;  /* 0x0000009a97977220 */ /* 0x000fe20000410000 */
[----:B------:R-:W-:Y:S01]  /*6300*/  MUFU.EX2 R166, R166 ;  /* 0x000000a600a67308 */ /* 0x000fe20000000800 */
[----:B------:R-:W-:-:S04]  /*6310*/  FMNMX.FTZ R155, R193, R155, !PT ;  /* 0x0000009bc19b7209 */ /* 0x000fc80007810000 */
[----:B------:R-:W-:-:S03]  /*6320*/  FMNMX.FTZ R155, R196, R155, !PT ;  /* 0x0000009bc49b7209 */ /* 0x000fc60007810000 */
[----:B------:R-:W-:Y:S01]  /*6330*/  MUFU.EX2 R167, R167 ;  /* 0x000000a700a77308 */ /* 0x000fe20000000800 */
[----:B------:R-:W-:-:S05]  /*6340*/  FMNMX.FTZ R155, R197, R155, !PT ;  /* 0x0000009bc59b7209 */ /* 0x000fca0007810000 */
[----:B------:R-:W1:Y:S02]  /*6350*/  SHFL.BFLY PT, R201, R155, 0x2, 0x1f ;  /* 0x0c401f009bc97f89 */ /* 0x000e6400000e0000 */
        /* <DEDUP_REMOVED lines=9> */
[----:B-1----:R-:W-:-:S04]  /*63f0*/  FMNMX.FTZ R207, R201, R207, !PT ;  /* 0x000000cfc9cf7209 */ /* 0x002fc80007810000 */
[----:B------:R-:W-:-:S03]  /*6400*/  FSETP.NEU.FTZ.AND P1, PT, R207, -INF , PT ;  /* 0xff800000cf00780b */ /* 0x000fc60003f3d000 */
[----:B------:R-:W-:Y:S01]  /*6410*/  MUFU.EX2 R183, R183 ;  /* 0x000000b700b77308 */ /* 0x000fe20000000800 */
[----:B------:R-:W-:-:S05]  /*6420*/  FSEL R155, R207, RZ, P1 ;  /* 0x000000ffcf9b7208 */ /* 0x000fca0000800000 */
[----:B------:R-:W-:Y:S02]  /*6430*/  FADD.FTZ R155, -R155, R200 ;  /* 0x000000c89b9b7221 */ /* 0x000fe40000010100 */
[----:B------:R-:W-:Y:S02]  /*6440*/  MUFU.EX2 R186, R186 ;  /* 0x000000ba00ba7308 */ /* 0x000fe40000000800 */
[----:B------:R-:W-:-:S06]  /*6450*/  FMUL.FTZ R155, R155, UR5 ;  /* 0x000000059b9b7c20 */ /* 0x000fcc0008410000 */
[----:B------:R1:W2:Y:S08]  /*6460*/  MUFU.EX2 R200, R158 ;  /* 0x0000009e00c87308 */ /* 0x0002b00000000800 */
[----:B------:R-:W-:Y:S01]  /*6470*/  MUFU.EX2 R187, R187 ;  /* 0x000000bb00bb7308 */ /* 0x000fe20000000800 */
[----:B-1----:R-:W-:-:S05]  /*6480*/  FMUL.FTZ R158, R207, UR5 ;  /* 0x00000005cf9e7c20 */ /* 0x002fca0008410000 */
[----:B------:R-:W-:Y:S02]  /*6490*/  FSEL R158, R158, RZ, P1 ;  /* 0x000000ff9e9e7208 */ /* 0x000fe40000800000 */
[----:B------:R-:W-:Y:S01]  /*64a0*/  MUFU.EX2 R190, R190 ;  /* 0x000000be00be7308 */ /* 0x000fe20000000800 */
[----:B--2---:R-:W-:Y:S02]  /*64b0*/  FADD.FTZ R3, R200, R3 ;  /* 0x00000003c8037221 */ /* 0x004fe40000010000 */
[--C-:B------:R-:W-:Y:S01]  /*64c0*/  FFMA.FTZ R201, R152, UR5, -R158.reuse ;  /* 0x0000000598c97c23 */ /* 0x100fe2000801089e */
[----:B------:R-:W-:Y:S02]  /*64d0*/  VIADD R152, R222, 0x8 ;  /* 0x00000008de987836 */ /* 0x000fe40000000000 */
[--C-:B------:R-:W-:Y:S01]  /*64e0*/  FFMA.FTZ R202, R203, UR5, -R158.reuse ;  /* 0x00000005cbca7c23 */ /* 0x100fe2000801089e */
[--C-:B------:R-:W-:Y:S01]  /*64f0*/  FFMA.FTZ R211, R211, UR5, -R158.reuse ;  /* 0x00000005d3d37c23 */ /* 0x100fe2000801089e */
[--C-:B------:R-:W-:Y:S01]  /*6500*/  FFMA.FTZ R157, R157, UR5, -R158.reuse ;  /* 0x000000059d9d7c23 */ /* 0x100fe2000801089e */
[----:B------:R1:W2:Y:S01]  /*6510*/  MUFU.EX2 R203, R155 ;  /* 0x0000009b00cb7308 */ /* 0x0002a20000000800 */
        /* <DEDUP_REMOVED lines=8> */
[----:B-1----:R-:W-:Y:S01]  /*65a0*/  F2FP.F16.F32.PACK_AB R155, R159, R200 ;  /* 0x000000c89f9b723e */ /* 0x002fe200000000ff */
[--C-:B------:R-:W-:Y:S01]  /*65b0*/  FFMA.FTZ R173, R173, UR5, -R158.reuse ;  /* 0x00000005adad7c23 */ /* 0x100fe2000801089e */
[--C-:B------:R-:W-:Y:S01]  /*65c0*/  FFMA.FTZ R222, R176, UR5, -R158.reuse ;  /* 0x00000005b0de7c23 */ /* 0x100fe2000801089e */
[--C-:B------:R-:W-:Y:S01]  /*65d0*/  FFMA.FTZ R176, R177, UR5, -R158.reuse ;  /* 0x00000005b1b07c23 */ /* 0x100fe2000801089e */
[--C-:B------:R-:W-:Y:S01]  /*65e0*/  FFMA.FTZ R177, R180, UR5, -R158.reuse ;  /* 0x00000005b4b17c23 */ /* 0x100fe2000801089e */
[--C-:B------:R-:W-:Y:S01]  /*65f0*/  FFMA.FTZ R180, R181, UR5, -R158.reuse ;  /* 0x00000005b5b47c23 */ /* 0x100fe2000801089e */
[--C-:B------:R-:W-:Y:S01]  /*6600*/  FFMA.FTZ R181, R184, UR5, -R158.reuse ;  /* 0x00000005b8b57c23 */ /* 0x100fe2000801089e */
[----:B------:R-:W1:Y:S01]  /*6610*/  MUFU.EX2 R202, R202 ;  /* 0x000000ca00ca7308 */ /* 0x000e620000000800 */
[----:B------:R1:W-:Y:S01]  /*6620*/  BAR.SYNC.DEFER_BLOCKING R152, 0x100 ;  /* 0x000400980000751d */ /* 0x0003e20000010000 */
[-C--:B--2---:R-:W-:Y:S01]  /*6630*/  FMUL.FTZ R24, R24, R203.reuse ;  /* 0x000000cb18187220 */ /* 0x084fe20000410000 */
        /* <DEDUP_REMOVED lines=66> */
[----:B------:R-:W1:Y:S01]  /*6a60*/  MUFU.EX2 R156, R156 ;  /* 0x0000009c009c7308 */ /* 0x000e620000000800 */
[----:B--2---:R-:W-:Y:S01]  /*6a70*/  F2FP.F16.F32.PACK_AB R154, R157, R211 ;  /* 0x000000d39d9a723e */ /* 0x004fe200000000ff */
[--C-:B------:R-:W-:Y:S01]  /*6a80*/  FFMA.FTZ R184, R185, UR5, -R158.reuse ;  /* 0x00000005b9b87c23 */ /* 0x100fe2000801089e */
[--C-:B------:R-:W-:Y:S01]  /*6a90*/  FFMA.FTZ R185, R188, UR5, -R158.reuse ;  /* 0x00000005bcb97c23 */ /* 0x100fe2000801089e */
[--C-:B------:R-:W-:Y:S01]  /*6aa0*/  FFMA.FTZ R188, R189, UR5, -R158.reuse ;  /* 0x00000005bdbc7c23 */ /* 0x100fe2000801089e */
[----:B------:R-:W-:Y:S01]  /*6ab0*/  WARPGROUP.ARRIVE ;  /* 0x00000000000079c5 */ /* 0x000fe20000000000 */
[--C-:B------:R-:W-:Y:S01]  /*6ac0*/  FFMA.FTZ R192, R192, UR5, -R158.reuse ;  /* 0x00000005c0c07c23 */ /* 0x100fe2000801089e */
[--C-:B------:R-:W-:Y:S01]  /*6ad0*/  FFMA.FTZ R193, R193, UR5, -R158.reuse ;  /* 0x00000005c1c17c23 */ /* 0x100fe2000801089e */
[----:B------:R-:W2:Y:S01]  /*6ae0*/  MUFU.EX2 R161, R161 ;  /* 0x000000a100a17308 */ /* 0x000ea20000000800 */
[--C-:B------:R-:W-:Y:S01]  /*6af0*/  FFMA.FTZ R196, R196, UR5, -R158.reuse ;  /* 0x00000005c4c47c23 */ /* 0x100fe2000801089e */
[----:B------:R-:W-:Y:S01]  /*6b00*/  FFMA.FTZ R158, R197, UR5, -R158 ;  /* 0x00000005c59e7c23 */ /* 0x000fe2000801089e */
[----:B------:R-:W-:Y:S01]  /*6b10*/  HGMMA.64x256x16.F32 R24, R152, gdesc[UR8].tnspB, R24, gsb0 ;  /* 0x43e0000898187df0 */ /* 0x000fe20008000818 */
[----:B------:R-:W-:Y:S01]  /*6b20*/  UIADD3 UR10, UR6, 0x80, URZ ;  /* 0x00000080060a7890 */ /* 0x000fe2000fffe03f */
[----:B------:R-:W-:Y:S01]  /*6b30*/  FFMA.FTZ R2, R203, R2, R201 ;  /* 0x00000002cb027223 */ /* 0x000fe200000100c9 */
[----:B------:R-:W-:Y:S01]  /*6b40*/  UMOV UR11, 0x40000040 ;  /* 0x40000040000b7882 */ /* 0x000fe20000000000 */
[----:B------:R-:W-:Y:S01]  /*6b50*/  FADD.FTZ R3, R159, R3 ;  /* 0x000000039f037221 */ /* 0x000fe20000010000 */
[----:B------:R-:W3:Y:S01]  /*6b60*/  MUFU.EX2 R164, R164 ;  /* 0x000000a400a47308 */ /* 0x000ee20000000800 */
[----:B------:R-:W-:-:S02]  /*6b70*/  FADD.FTZ R2, R202, R2 ;  /* 0x00000002ca027221 */ /* 0x000fc40000010000 */
[----:B------:R-:W-:Y:S02]  /*6b80*/  FADD.FTZ R3, R162, R3 ;  /* 0x00000003a2037221 */ /* 0x000fe40000010000 */
[----:B------:R-:W-:Y:S02]  /*6b90*/  FADD.FTZ R2, R211, R2 ;  /* 0x00000002d3027221 */ /* 0x000fe40000010000 */
[----:B------:R-:W-:Y:S01]  /*6ba0*/  FADD.FTZ R3, R163, R3 ;  /* 0x00000003a3037221 */ /* 0x000fe20000010000 */
[----:B------:R-:W4:Y:S01]  /*6bb0*/  MUFU.EX2 R165, R165 ;  /* 0x000000a500a57308 */ /* 0x000f220000000800 */
[----:B------:R-:W-:Y:S02]  /*6bc0*/  FADD.FTZ R2, R157, R2 ;  /* 0x000000029d027221 */ /* 0x000fe40000010000 */
[----:B------:R-:W-:Y:S02]  /*6bd0*/  FADD.FTZ R3, R166, R3 ;  /* 0x00000003a6037221 */ /* 0x000fe40000010000 */
[----:B-1----:R-:W-:-:S02]  /*6be0*/  FADD.FTZ R2, R156, R2 ;  /* 0x000000029c027221 */ /* 0x002fc40000010000 */
[----:B------:R-:W-:Y:S01]  /*6bf0*/  FADD.FTZ R3, R167, R3 ;  /* 0x00000003a7037221 */ /* 0x000fe20000010000 */
[----:B------:R-:W1:Y:S01]  /*6c00*/  MUFU.EX2 R168, R168 ;  /* 0x000000a800a87308 */ /* 0x000e620000000800 */
[----:B--2---:R-:W-:Y:S02]  /*6c10*/  FADD.FTZ R2, R161, R2 ;  /* 0x00000002a1027221 */ /* 0x004fe40000010000 */
[----:B------:R-:W-:Y:S02]  /*6c20*/  FADD.FTZ R3, R170, R3 ;  /* 0x00000003aa037221 */ /* 0x000fe40000010000 */
[----:B---3--:R-:W-:Y:S02]  /*6c30*/  FADD.FTZ R2, R164, R2 ;  /* 0x00000002a4027221 */ /* 0x008fe40000010000 */
[----:B------:R-:W-:Y:S01]  /*6c40*/  FADD.FTZ R3, R171, R3 ;  /* 0x00000003ab037221 */ /* 0x000fe20000010000 */
[----:B------:R-:W2:Y:S01]  /*6c50*/  MUFU.EX2 R169, R169 ;  /* 0x000000a900a97308 */ /* 0x000ea20000000800 */
[----:B----4-:R-:W-:-:S02]  /*6c60*/  FADD.FTZ R2, R165, R2 ;  /* 0x00000002a5027221 */ /* 0x010fc40000010000 */
[----:B------:R-:W-:-:S04]  /*6c70*/  FADD.FTZ R3, R174, R3 ;  /* 0x00000003ae037221 */ /* 0x000fc80000010000 */
[----:B------:R-:W-:Y:S01]  /*6c80*/  FADD.FTZ R3, R175, R3 ;  /* 0x00000003af037221 */ /* 0x000fe20000010000 */
[----:B------:R-:W-:Y:S01]  /*6c90*/  MUFU.EX2 R172, R172 ;  /* 0x000000ac00ac7308 */ /* 0x000fe20000000800 */
[----:B-1----:R-:W-:-:S07]  /*6ca0*/  FADD.FTZ R2, R168, R2 ;  /* 0x00000002a8027221 */ /* 0x002fce0000010000 */
[----:B------:R-:W1:Y:S01]  /*6cb0*/  MUFU.EX2 R173, R173 ;  /* 0x000000ad00ad7308 */ /* 0x000e620000000800 */
[----:B--2---:R-:W-:-:S07]  /*6cc0*/  FADD.FTZ R2, R169, R2 ;  /* 0x00000002a9027221 */ /* 0x004fce0000010000 */
[----:B------:R-:W-:Y:S08]  /*6cd0*/  MUFU.EX2 R222, R222 ;  /* 0x000000de00de7308 */ /* 0x000ff00000000800 */
[----:B------:R-:W2:Y:S08]  /*6ce0*/  MUFU.EX2 R176, R176 ;  /* 0x000000b000b07308 */ /* 0x000eb00000000800 */
[----:B------:R-:W-:Y:S08]  /*6cf0*/  MUFU.EX2 R177, R177 ;  /* 0x000000b100b17308 */ /* 0x000ff00000000800 */
[----:B------:R-:W3:Y:S08]  /*6d00*/  MUFU.EX2 R180, R180 ;  /* 0x000000b400b47308 */ /* 0x000ef00000000800 */
[----:B------:R-:W4:Y:S08]  /*6d10*/  MUFU.EX2 R181, R181 ;  /* 0x000000b500b57308 */ /* 0x000f300000000800 */
[----:B------:R-:W5:Y:S08]  /*6d20*/  MUFU.EX2 R184, R184 ;  /* 0x000000b800b87308 */ /* 0x000f700000000800 */
[----:B------:R-:W0:Y:S08]  /*6d30*/  MUFU.EX2 R185, R185 ;  /* 0x000000b900b97308 */ /* 0x000e300000000800 */
[----:B------:R-:W0:Y:S08]  /*6d40*/  MUFU.EX2 R188, R188 ;  /* 0x000000bc00bc7308 */ /* 0x000e300000000800 */
[----:B------:R-:W0:Y:S08]  /*6d50*/  MUFU.EX2 R191, R191 ;  /* 0x000000bf00bf7308 */ /* 0x000e300000000800 */
[----:B------:R-:W-:Y:S08]  /*6d60*/  MUFU.EX2 R194, R194 ;  /* 0x000000c200c27308 */ /* 0x000ff00000000800 */
[----:B------:R-:W-:Y:S08]  /*6d70*/  MUFU.EX2 R195, R195 ;  /* 0x000000c300c37308 */ /* 0x000ff00000000800 */
[----:B------:R-:W-:Y:S08]  /*6d80*/  MUFU.EX2 R198, R198 ;  /* 0x000000c600c67308 */ /* 0x000ff00000000800 */
[----:B------:R-:W0:Y:S08]  /*6d90*/  MUFU.EX2 R192, R192 ;  /* 0x000000c000c07308 */ /* 0x000e300000000800 */
[----:B------:R-:W-:Y:S08]  /*6da0*/  MUFU.EX2 R193, R193 ;  /* 0x000000c100c17308 */ /* 0x000ff00000000800 */
[----:B------:R-:W-:Y:S08]  /*6db0*/  MUFU.EX2 R196, R196 ;  /* 0x000000c400c47308 */ /* 0x000ff00000000800 */
[----:B------:R-:W-:Y:S08]  /*6dc0*/  MUFU.EX2 R158, R158 ;  /* 0x0000009e009e7308 */ /* 0x000ff00000000800 */
[----:B------:R-:W0:Y:S01]  /*6dd0*/  MUFU.EX2 R199, R199 ;  /* 0x000000c700c77308 */ /* 0x000e220000000800 */
[----:B------:R-:W-:-:S02]  /*6de0*/  WARPGROUP.DEPBAR.LE gsb0, 0x0 ;  /* 0x00008000000079c5 */ /* 0x000fc40000010000 */
[----:B------:R-:W-:Y:S02]  /*6df0*/  F2FP.F16.F32.PACK_AB R153, R163, R162 ;  /* 0x000000a2a399723e */ /* 0x000fe400000000ff */
[----:B------:R-:W-:Y:S02]  /*6e00*/  F2FP.F16.F32.PACK_AB R155, R167, R166 ;  /* 0x000000a6a79b723e */ /* 0x000fe400000000ff */
[----:B------:R-:W-:Y:S02]  /*6e10*/  F2FP.F16.F32.PACK_AB R152, R161, R156 ;  /* 0x0000009ca198723e */ /* 0x000fe400000000ff */
[----:B------:R-:W-:-:S04]  /*6e20*/  F2FP.F16.F32.PACK_AB R154, R165, R164 ;  /* 0x000000a4a59a723e */ /* 0x000fc800000000ff */
[----:B------:R-:W-:-:S06]  /*6e30*/  WARPGROUP.ARRIVE ;  /* 0x00000000000079c5 */ /* 0x000fcc0000000000 */
[----:B------:R-:W-:Y:S01]  /*6e40*/  HGMMA.64x256x16.F32 R24, R152, gdesc[UR8].tnspB, R24, gsb0 ;  /* 0x43e0000898187df0 */ /* 0x000fe20008000818 */
[----:B------:R-:W-:Y:S01]  /*6e50*/  UIADD3 UR10, UR6, 0x100, URZ ;  /* 0x00000100060a7890 */ /* 0x000fe2000fffe03f */
[----:B------:R-:W-:Y:S01]  /*6e60*/  UMOV UR11, 0x40000040 ;  /* 0x40000040000b7882 */ /* 0x000fe20000000000 */
[----:B------:R-:W-:Y:S02]  /*6e70*/  WARPGROUP.DEPBAR.LE gsb0, 0x0 ;  /* 0x00008000000079c5 */ /* 0x000fe40000010000 */
[----:B------:R-:W-:Y:S02]  /*6e80*/  F2FP.F16.F32.PACK_AB R152, R169, R168 ;  /* 0x000000a8a998723e */ /* 0x000fe400000000ff */
[----:B------:R-:W-:Y:S02]  /*6e90*/  F2FP.F16.F32.PACK_AB R153, R171, R170 ;  /* 0x000000aaab99723e */ /* 0x000fe400000000ff */
[----:B-1----:R-:W-:Y:S01]  /*6ea0*/  F2FP.F16.F32.PACK_AB R154, R173, R172 ;  /* 0x000000acad9a723e */ /* 0x002fe200000000ff */
[----:B------:R-:W-:Y:S01]  /*6eb0*/  FADD.FTZ R172, R172, R2 ;  /* 0x00000002acac7221 */ /* 0x000fe20000010000 */
[----:B------:R-:W-:-:S03]  /*6ec0*/  F2FP.F16.F32.PACK_AB R155, R175, R174 ;  /* 0x000000aeaf9b723e */ /* 0x000fc600000000ff */
[----:B------:R-:W-:Y:S01]  /*6ed0*/  FADD.FTZ R172, R173, R172 ;  /* 0x000000acadac7221 */ /* 0x000fe20000010000 */
[----:B------:R-:W-:-:S13]  /*6ee0*/  WARPGROUP.ARRIVE ;  /* 0x00000000000079c5 */ /* 0x000fda0000000000 */
[----:B------:R-:W-:Y:S01]  /*6ef0*/  HGMMA.64x256x16.F32 R24, R152, gdesc[UR8].tnspB, R24, gsb0 ;  /* 0x43e0000898187df0 */ /* 0x000fe20008000818 */
[----:B------:R-:W-:Y:S01]  /*6f00*/  UIADD3 UR10, UR6, 0x180, URZ ;  /* 0x00000180060a7890 */ /* 0x000fe2000fffe03f */
[----:B------:R-:W-:Y:S01]  /*6f10*/  UMOV UR11, 0x40000040 ;  /* 0x40000040000b7882 */ /* 0x000fe20000000000 */
[----:B------:R-:W-:Y:S02]  /*6f20*/  WARPGROUP.DEPBAR.LE gsb0, 0x0 ;  /* 0x00008000000079c5 */ /* 0x000fe40000010000 */
[----:B--2---:R-:W-:Y:S01]  /*6f30*/  F2FP.F16.F32.PACK_AB R152, R176, R222 ;  /* 0x000000deb098723e */ /* 0x004fe200000000ff */
[----:B------:R-:W-:Y:S01]  /*6f40*/  FADD.FTZ R222, R222, R172 ;  /* 0x000000acdede7221 */ /* 0x000fe20000010000 */
[----:B------:R-:W-:Y:S01]  /*6f50*/  F2FP.F16.F32.PACK_AB R153, R179, R178 ;  /* 0x000000b2b399723e */ /* 0x000fe200000000ff */
[----:B------:R-:W-:Y:S01]  /*6f60*/  FADD.FTZ R178, R178, R3 ;  /* 0x00000003b2b27221 */ /* 0x000fe20000010000 */
[----:B---3--:R-:W-:Y:S01]  /*6f70*/  F2FP.F16.F32.PACK_AB R154, R180, R177 ;  /* 0x000000b1b49a723e */ /* 0x008fe200000000ff */
        /* <DEDUP_REMOVED lines=10> */
[----:B----4-:R-:W-:Y:S01]  /*7020*/  FADD.FTZ R222, R181, R222 ;  /* 0x000000deb5de7221 */ /* 0x010fe20000010000 */
[----:B------:R-:W-:Y:S01]  /*7030*/  UMOV UR11, 0x40000040 ;  /* 0x40000040000b7882 */ /* 0x000fe20000000000 */
[----:B------:R-:W-:Y:S02]  /*7040*/  FADD.FTZ R178, R186, R178 ;  /* 0x000000b2bab27221 */ /* 0x000fe40000010000 */
[----:B-----5:R-:W-:Y:S02]  /*7050*/  FADD.FTZ R222, R184, R222 ;  /* 0x000000deb8de7221 */ /* 0x020fe40000010000 */
[----:B------:R-:W-:Y:S02]  /*7060*/  FADD.FTZ R178, R187, R178 ;  /* 0x000000b2bbb27221 */ /* 0x000fe40000010000 */
[----:B0-----:R-:W-:-:S02]  /*7070*/  FADD.FTZ R222, R185, R222 ;  /* 0x000000deb9de7221 */ /* 0x001fc40000010000 */
[----:B------:R-:W-:Y:S02]  /*7080*/  FADD.FTZ R178, R190, R178 ;  /* 0x000000b2beb27221 */ /* 0x000fe40000010000 */
[----:B------:R-:W-:Y:S02]  /*7090*/  FADD.FTZ R222, R188, R222 ;  /* 0x000000debcde7221 */ /* 0x000fe40000010000 */
[----:B------:R-:W-:Y:S02]  /*70a0*/  FADD.FTZ R178, R191, R178 ;  /* 0x000000b2bfb27221 */ /* 0x000fe40000010000 */
[----:B------:R-:W-:Y:S02]  /*70b0*/  FADD.FTZ R222, R192, R222 ;  /* 0x000000dec0de7221 */ /* 0x000fe40000010000 */
[----:B------:R-:W-:-:S04]  /*70c0*/  FADD.FTZ R178, R194, R178 ;  /* 0x000000b2c2b27221 */ /* 0x000fc80000010000 */
[----:B------:R-:W-:-:S04]  /*70d0*/  FADD.FTZ R178, R195, R178 ;  /* 0x000000b2c3b27221 */ /* 0x000fc80000010000 */
[----:B------:R-:W-:-:S04]  /*70e0*/  FADD.FTZ R178, R198, R178 ;  /* 0x000000b2c6b27221 */ /* 0x000fc80000010000 */
[----:B------:R-:W-:Y:S01]  /*70f0*/  FADD.FTZ R3, R199, R178 ;  /* 0x000000b2c7037221 */ /* 0x000fe20000010000 */
[----:B------:R-:W-:Y:S02]  /*7100*/  WARPGROUP.DEPBAR.LE gsb0, 0x0 ;  /* 0x00008000000079c5 */ /* 0x000fe40000010000 */
        /* <DEDUP_REMOVED lines=9> */
[C---:B------:R-:W-:Y:S01]  /*71a0*/  F2FP.F16.F32.PACK_AB R152, R193.reuse, R192 ;  /* 0x000000c0c198723e */ /* 0x040fe200000000ff */
[----:B------:R-:W-:Y:S01]  /*71b0*/  FADD.FTZ R193, R193, R222 ;  /* 0x000000dec1c17221 */ /* 0x000fe20000010000 */
[----:B------:R-:W-:Y:S02]  /*71c0*/  F2FP.F16.F32.PACK_AB R153, R195, R194 ;  /* 0x000000c2c399723e */ /* 0x000fe400000000ff */
[----:B------:R-:W-:Y:S01]  /*71d0*/  F2FP.F16.F32.PACK_AB R154, R158, R196 ;  /* 0x000000c49e9a723e */ /* 0x000fe200000000ff */
[----:B------:R-:W-:Y:S01]  /*71e0*/  FADD.FTZ R193, R196, R193 ;  /* 0x000000c1c4c17221 */ /* 0x000fe20000010000 */
[----:B------:R-:W-:-:S03]  /*71f0*/  F2FP.F16.F32.PACK_AB R155, R199, R198 ;  /* 0x000000c6c79b723e */ /* 0x000fc600000000ff */
[----:B------:R-:W-:Y:S01]  /*7200*/  FADD.FTZ R2, R158, R193 ;  /* 0x000000c19e027221 */ /* 0x000fe20000010000 */
[----:B------:R-:W-:-:S13]  /*7210*/  WARPGROUP.ARRIVE ;  /* 0x00000000000079c5 */ /* 0x000fda0000000000 */
[----:B------:R-:W-:Y:S03]  /*7220*/  HGMMA.64x256x16.F32 R24, R152, gdesc[UR8].tnspB, R24, gsb0 ;  /* 0x43e0000898187df0 */ /* 0x000fe60008000818 */
[----:B------:R-:W-:Y:S02]  /*7230*/  WARPGROUP.DEPBAR.LE gsb0, 0x0 ;  /* 0x00008000000079c5 */ /* 0x000fe40000010000 */
[----:B------:R-:W-:Y:S05]  /*7240*/  @!P0 BRA `(.L_x_14814) ;  /* 0x0000000000048947 */ /* 0x000fea0003800000 */
[----:B------:R-:W-:Y:S01]  /*7250*/  BPT.TRAP 0x1 ;  /* 0x000000040000795c */ /* 0x000fe20000300000 */
.L_x_14814:
        /* <DEDUP_REMOVED lines=8> */
.L_x_14804:
[----:B------:R-:W-:-:S13]  /*72e0*/  R2UR UR4, R209 ;  /* 0x00000000d10472ca */ /* 0x000fda00000e0000 */
[----:B------:R-:W-:-:S13]  /*72f0*/  ISETP.GE.AND P1, PT, R208, UR4, PT ;  /* 0x00000004d0007c0c */ /* 0x000fda000bf26270 */
[----:B------:R-:W-:Y:S05]  /*7300*/  @!P1 BRA `(.L_x_14816) ;  /* 0x0000002000dc9947 */ /* 0x000fea0003800000 */
[----:B------:R-:W-:Y:S02]  /*7310*/  IMAD.MOV.U32 R201, RZ, RZ, R160 ;  /* 0x000000ffffc97224 */ /* 0x000fe400078e00a0 */
[----:B------:R-:W-:-:S07]  /*7320*/  IMAD.MOV.U32 R202, RZ, RZ, R207 ;  /* 0x000000ffffca7224 */ /* 0x000fce00078e00cf */
.L_x_14827:
[----:B------:R-:W-:-:S04]  /*7330*/  UIADD3 UR38, UR38, 0x1, URZ ;  /* 0x0000000126267890 */ /* 0x000fc8000fffe03f */
[----:B------:R-:W-:-:S04]  /*7340*/  UISETP.NE.AND UP0, UPT, UR38, 0x2, UPT ;  /* 0x000000022600788c */ /* 0x000fc8000bf05270 */
[----:B------:R-:W-:Y:S02]  /*7350*/  USEL UR4, URZ, 0x1, UP0 ;  /* 0x000000013f047887 */ /* 0x000fe40008000000 */
[----:B------:R-:W-:Y:S02]  /*7360*/  USEL UR38, UR38, URZ, UP0 ;  /* 0x0000003f26267287 */ /* 0x000fe40008000000 */
[----:B------:R-:W-:Y:S01]  /*7370*/  ULOP3.LUT UR39, UR39, UR4, URZ, 0x3c, !UPT ;  /* 0x0000000427277292 */ /* 0x000fe2000f8e3c3f */
[----:B------:R-:W-:Y:S11]  /*7380*/  @!P0 BRA `(.L_x_14817) ;  /* 0x0000000000048947 */ /* 0x000ff60003800000 */
[----:B------:R-:W-:Y:S01]  /*7390*/  BPT.TRAP 0x1 ;  /* 0x000000040000795c */ /* 0x000fe20000300000 */
.L_x_14817:
        /* <DEDUP_REMOVED lines=9> */
.L_x_14818:
[----:B-1----:R-:W-:Y:S05]  /*7430*/  @P1 BRA `(.L_x_14819) ;  /* 0x0000000000081947 */ /* 0x002fea0003800000 */
[----:B------:R-:W1:Y:S02]  /*7440*/  SYNCS.PHASECHK.TRANS64.TRYWAIT P1, [UR4+0x32430], R0 ;  /* 0x03243000ff0075a7 */ /* 0x000e640008020144 */
[----:B-1----:R-:W-:Y:S05]  /*7450*/  @!P1 BRA `(.L_x_14820) ;  /* 0x000000e400589947 */ /* 0x002fea0003800000 */
.L_x_14819:
        /* <DEDUP_REMOVED lines=31> */
.L_x_14821:
[----:B------:R1:W2:Y:S01]  /*7650*/  SYNCS.PHASECHK.TRANS64.TRYWAIT P1, [UR4+0x32450], R0 ;  /* 0x03245000ff0075a7 */ /* 0x0002a20008020144 */
[----:B------:R-:W-:Y:S05]  /*7660*/  @!P0 BRA `(.L_x_14822) ;  /* 0x0000000000048947 */ /* 0x000fea0003800000 */
[----:B------:R-:W-:Y:S01]  /*7670*/  BPT.TRAP 0x1 ;  /* 0x000000040000795c */ /* 0x000fe20000300000 */
.L_x_14822:
[----:B--2---:R-:W-:Y:S05]  /*7680*/  @P1 BRA `(.L_x_14823) ;  /* 0x0000000000081947 */ /* 0x004fea0003800000 */
[----:B------:R-:W2:Y:S02]  /*7690*/  SYNCS.PHASECHK.TRANS64.TRYWAIT P1, [UR4+0x32450], R0 ;  /* 0x03245000ff0075a7 */ /* 0x000ea40008020144 */
[----:B--2---:R-:W-:Y:S05]  /*76a0*/  @!P1 BRA `(.L_x_14824) ;  /* 0x000000e000dc9947 */ /* 0x004fea0003800000 */
.L_x_14823:
        /* <DEDUP_REMOVED lines=101> */
.L_x_14825:
        /* <DEDUP_REMOVED lines=8> */
[----:B------:R-:W-:Y:S01]  /*7d80*/  FMNMX.FTZ R200, R157, R200, !PT ;  /* 0x000000c89dc87209 */ /* 0x000fe20007810000 */
[----:B------:R-:W-:Y:S02]  /*7d90*/  UIADD3 UR14, UR10, 0x80, URZ ;  /* 0x000000800a0e7890 */ /* 0x000fe4000fffe03f */
[----:B------:R-:W-:Y:S01]  /*7da0*/  SYNCS.ARRIVE.TRANS64.RED.A1T0 RZ, [UR11], RZ ;  /* 0x000000ffffff79a7 */ /* 0x000fe2000810040b */
[----:B------:R-:W-:Y:S01]  /*7db0*/  FMNMX.FTZ R200, R160, R200, !PT ;  /* 0x000000c8a0c87209 */ /* 0x000fe20007810000 */
[----:B------:R-:W-:-:S03]  /*7dc0*/  UMOV UR11, 0x40000040 ;  /* 0x40000040000b7882 */ /* 0x000fc60000000000 */
        /* <DEDUP_REMOVED lines=23> */
[C---:B------:R-:W-:Y:S01]  /*7f40*/  FADD.FTZ R203, -R207.reuse, R202 ;  /* 0x000000cacfcb7221 */ /* 0x040fe20000010100 */
[----:B------:R-:W-:-:S03]  /*7f50*/  FMUL.FTZ R200, R207, UR5 ;  /* 0x00000005cfc87c20 */ /* 0x000fc60008410000 */
        /* <DEDUP_REMOVED lines=25> */
[----:B------:R-:W1:Y:S08]  /*80f0*/  MUFU.EX2 R203, R203 ;  /* 0x000000cb00cb7308 */ /* 0x000e700000000800 */
[----:B------:R-:W2:Y:S08]  /*8100*/  MUFU.EX2 R200, R202 ;  /* 0x000000ca00c87308 */ /* 0x000eb00000000800 */
[----:B------:R-:W3:Y:S01]  /*8110*/  MUFU.EX2 R153, R153 ;  /* 0x0000009900997308 */ /* 0x000ee20000000800 */
        /* <DEDUP_REMOVED lines=24> */
[----:B-1----:R-:W-:Y:S01]  /*82a0*/  FADD.FTZ R2, R156, R2 ;  /* 0x000000029c027221 */ /* 0x002fe20000010000 */
        /* <DEDUP_REMOVED lines=8> */
[----:B--2---:R-:W-:Y:S01]  /*8330*/  F2FP.F16.F32.PACK_AB R202, R157, R156 ;  /* 0x0000009c9dca723e */ /* 0x004fe200000000ff */
        /* <DEDUP_REMOVED lines=54> */
[----:B------:R-:W-:Y:S01]  /*86a0*/  FMUL.FTZ R149, R149, R203 ;  /* 0x000000cb95957220 */ /* 0x000fe20000410000 */
[----:B------:R-:W1:Y:S01]  /*86b0*/  MUFU.EX2 R152, R152 ;  /* 0x0000009800987308 */ /* 0x000e620000000800 */
[----:B------:R-:W-:Y:S01]  /*86c0*/  FADD.FTZ R2, R157, R2 ;  /* 0x000000029d027221 */ /* 0x000fe20000010000 */
[----:B------:R-:W-:-:S04]  /*86d0*/  FMNMX.FTZ R153, R190, R153, !PT ;  /* 0x00000099be997209 */ /* 0x000fc80007810000 */
[----:B------:R-:W-:Y:S02]  /*86e0*/  FMNMX.FTZ R153, R191, R153, !PT ;  /* 0x00000099bf997209 */ /* 0x000fe40007810000 */
[----:B------:R-:W2:Y:S02]  /*86f0*/  MUFU.EX2 R161, R161 ;  /* 0x000000a100a17308 */ /* 0x000ea40000000800 */
[----:B------:R-:W-:-:S04]  /*8700*/  FMNMX.FTZ R153, R194, R153, !PT ;  /* 0x00000099c2997209 */ /* 0x000fc80007810000 */
[----:B------:R-:W-:Y:S02]  /*8710*/  FMNMX.FTZ R153, R195, R153, !PT ;  /* 0x00000099c3997209 */ /* 0x000fe40007810000 */
[----:B------:R-:W-:Y:S01]  /*8720*/  MUFU.EX2 R165, R165 ;  /* 0x000000a500a57308 */ /* 0x000fe20000000800 */
[----:B-1----:R-:W-:Y:S01]  /*8730*/  FADD.FTZ R2, R152, R2 ;  /* 0x0000000298027221 */ /* 0x002fe20000010000 */
[----:B------:R-:W-:-:S04]  /*8740*/  FMNMX.FTZ R153, R198, R153, !PT ;  /* 0x00000099c6997209 */ /* 0x000fc80007810000 */
[----:B------:R-:W-:Y:S02]  /*8750*/  FMNMX.FTZ R153, R199, R153, !PT ;  /* 0x00000099c7997209 */ /* 0x000fe40007810000 */
[----:B------:R-:W-:Y:S01]  /*8760*/  MUFU.EX2 R169, R169 ;  /* 0x000000a900a97308 */ /* 0x000fe20000000800 */
[C---:B--2---:R-:W-:Y:S01]  /*8770*/  FADD.FTZ R2, R161.reuse, R2 ;  /* 0x00000002a1027221 */ /* 0x044fe20000010000 */
[----:B------:R-:W-:Y:S01]  /*8780*/  F2FP.F16.F32.PACK_AB R152, R161, R152 ;  /* 0x00000098a198723e */ /* 0x000fe200000000ff */
[----:B------:R-:W1:Y:S05]  /*8790*/  SHFL.BFLY PT, R156, R153, 0x2, 0x1f ;  /* 0x0c401f00999c7f89 */ /* 0x000e6a00000e0000 */
[----:B------:R-:W-:Y:S08]  /*87a0*/  MUFU.EX2 R173, R173 ;  /* 0x000000ad00ad7308 */ /* 0x000ff00000000800 */
[----:B------:R-:W-:Y:S08]  /*87b0*/  MUFU.EX2 R177, R177 ;  /* 0x000000b100b17308 */ /* 0x000ff00000000800 */
[----:B------:R-:W-:Y:S01]  /*87c0*/  MUFU.EX2 R181, R181 ;  /* 0x000000b500b57308 */ /* 0x000fe20000000800 */
[----:B-1----:R-:W-:-:S05]  /*87d0*/  FMNMX.FTZ R156, R153, R156, !PT ;  /* 0x0000009c999c7209 */ /* 0x002fca0007810000 */
[----:B------:R-:W1:Y:S02]  /*87e0*/  SHFL.BFLY PT, R160, R156, 0x1, 0x1f ;  /* 0x0c201f009ca07f89 */ /* 0x000e6400000e0000 */
        /* <DEDUP_REMOVED lines=34> */
[----:B------:R-:W-:Y:S01]  /*8a10*/  VIADD R153, R205, 0x8 ;  /* 0x00000008cd997836 */ /* 0x000fe20000000000 */
[----:B------:R-:W2:Y:S01]  /*8a20*/  MUFU.EX2 R155, R155 ;  /* 0x0000009b009b7308 */ /* 0x000ea20000000800 */
[----:B-1----:R-:W-:Y:S01]  /*8a30*/  FFMA.FTZ R204, R156, R3, R154 ;  /* 0x000000039ccc7223 */ /* 0x002fe2000001009a */
[-C--:B------:R-:W-:Y:S01]  /*8a40*/  FMUL.FTZ R26, R26, R156.reuse ;  /* 0x0000009c1a1a7220 */ /* 0x080fe20000410000 */
[-C--:B------:R-:W-:Y:S01]  /*8a50*/  FMUL.FTZ R27, R27, R156.reuse ;  /* 0x0000009c1b1b7220 */ /* 0x080fe20000410000 */
[-C--:B------:R-:W-:Y:S01]  /*8a60*/  FMUL.FTZ R30, R30, R156.reuse ;  /* 0x0000009c1e1e7220 */ /* 0x080fe20000410000 */
[----:B------:R-:W-:-:S03]  /*8a70*/  FMUL.FTZ R31, R31, R156 ;  /* 0x0000009c1f1f7220 */ /* 0x000fc60000410000 */
        /* <DEDUP_REMOVED lines=62> */
[----:B--2---:R-:W-:Y:S01]  /*8e60*/  F2FP.F16.F32.PACK_AB R201, R155, R154 ;  /* 0x0000009a9bc9723e */ /* 0x004fe200000000ff */
[----:B------:R-:W2:Y:S01]  /*8e70*/  MUFU.EX2 R162, R162 ;  /* 0x000000a200a27308 */ /* 0x000ea20000000800 */
[----:B-1----:R-:W-:Y:S01]  /*8e80*/  F2FP.F16.F32.PACK_AB R203, R3, R158 ;  /* 0x0000009e03cb723e */ /* 0x002fe200000000ff */
[----:B------:R1:W-:Y:S01]  /*8e90*/  BAR.SYNC.DEFER_BLOCKING R153, 0x100 ;  /* 0x000400990000751d */ /* 0x0003e20000010000 */
[----:B------:R-:W-:-:S04]  /*8ea0*/  FADD.FTZ R204, R155, R204 ;  /* 0x000000cc9bcc7221 */ /* 0x000fc80000010000 */
[----:B------:R-:W-:Y:S01]  /*8eb0*/  FADD.FTZ R204, R158, R204 ;  /* 0x000000cc9ecc7221 */ /* 0x000fe20000010000 */
[----:B------:R-:W3:Y:S03]  /*8ec0*/  MUFU.EX2 R154, R164 ;  /* 0x000000a4009a7308 */ /* 0x000ee60000000800 */
[----:B------:R-:W-:-:S05]  /*8ed0*/  FADD.FTZ R204, R3, R204 ;  /* 0x000000cc03cc7221 */ /* 0x000fca0000010000 */
[----:B------:R-:W1:Y:S01]  /*8ee0*/  MUFU.EX2 R163, R163 ;  /* 0x000000a300a37308 */ /* 0x000e620000000800 */
[----:B--2---:R-:W-:-:S07]  /*8ef0*/  FADD.FTZ R204, R162, R204 ;  /* 0x000000cca2cc7221 */ /* 0x004fce0000010000 */
[----:B------:R-:W2:Y:S01]  /*8f00*/  MUFU.EX2 R166, R166 ;  /* 0x000000a600a67308 */ /* 0x000ea20000000800 */
[----:B---3--:R-:W-:Y:S01]  /*8f10*/  FADD.FTZ R2, R154, R2 ;  /* 0x000000029a027221 */ /* 0x008fe20000010000 */
[----:B------:R-:W-:Y:S01]  /*8f20*/  WARPGROUP.ARRIVE ;  /* 0x00000000000079c5 */ /* 0x000fe20000000000 */
[C---:B------:R-:W-:Y:S02]  /*8f30*/  F2FP.F16.F32.PACK_AB R154, R165.reuse, R154 ;  /* 0x0000009aa59a723e */ /* 0x040fe400000000ff */
[----:B------:R-:W-:-:S03]  /*8f40*/  FADD.FTZ R2, R165, R2 ;  /* 0x00000002a5027221 */ /* 0x000fc60000010000 */
[----:B------:R-:W-:Y:S01]  /*8f50*/  HGMMA.64x256x16.F32 R24, R200, gdesc[UR8].tnspB, R24, gsb0 ;  /* 0x43e00008c8187df0 */ /* 0x000fe20008000818 */
[----:B------:R-:W3:Y:S01]  /*8f60*/  MUFU.EX2 R167, R167 ;  /* 0x000000a700a77308 */ /* 0x000ee20000000800 */
[C---:B-1----:R-:W-:Y:S01]  /*8f70*/  F2FP.F16.F32.PACK_AB R153, R163.reuse, R162 ;  /* 0x000000a2a399723e */ /* 0x042fe200000000ff */
[----:B------:R-:W-:Y:S01]  /*8f80*/  UMOV UR11, 0x40000040 ;  /* 0x40000040000b7882 */ /* 0x000fe20000000000 */
[----:B------:R-:W-:-:S05]  /*8f90*/  FADD.FTZ R204, R163, R204 ;  /* 0x000000cca3cc7221 */ /* 0x000fca0000010000 */
        /* <DEDUP_REMOVED lines=14> */
[----:B---3--:R-:W-:-:S07]  /*9080*/  FADD.FTZ R204, R170, R204 ;  /* 0x000000ccaacc7221 */ /* 0x008fce0000010000 */
        /* <DEDUP_REMOVED lines=11> */
[----:B--2---:R-:W-:-:S07]  /*9140*/  FADD.FTZ R204, R179, R204 ;  /* 0x000000ccb3cc7221 */ /* 0x004fce0000010000 */
[----:B------:R-:W2:Y:S01]  /*9150*/  MUFU.EX2 R186, R186 ;  /* 0x000000ba00ba7308 */ /* 0x000ea20000000800 */
[----:B---3--:R-:W-:-:S07]  /*9160*/  FADD.FTZ R204, R182, R204 ;  /* 0x000000ccb6cc7221 */ /* 0x008fce0000010000 */
[----:B------:R-:W-:Y:S01]  /*9170*/  MUFU.EX2 R187, R187 ;  /* 0x000000bb00bb7308 */ /* 0x000fe20000000800 */
[----:B-1----:R-:W-:-:S07]  /*9180*/  FADD.FTZ R204, R183, R204 ;  /* 0x000000ccb7cc7221 */ /* 0x002fce0000010000 */
[----:B------:R-:W-:Y:S01]  /*9190*/  MUFU.EX2 R190, R190 ;  /* 0x000000be00be7308 */ /* 0x000fe20000000800 */
[----:B--2---:R-:W-:-:S07]  /*91a0*/  FADD.FTZ R204, R186, R204 ;  /* 0x000000ccbacc7221 */ /* 0x004fce0000010000 */
        /* <DEDUP_REMOVED lines=14> */
[----:B------:R-:W-:-:S15]  /*9290*/  F2FP.F16.F32.PACK_AB R155, R183, R182 ;  /* 0x000000b6b79b723e */ /* 0x000fde00000000ff */
[----:B------:R-:W-:-:S04]  /*92a0*/  NOP ;  /* 0x0000000000007918 */ /* 0x000fc80000000000 */
        /* <DEDUP_REMOVED lines=15> */
[----:B------:R-:W-:Y:S01]  /*93a0*/  UIADD3 UR10, UR10, 0x280, URZ ;  /* 0x000002800a0a7890 */ /* 0x000fe2000fffe03f */
[----:B------:R-:W-:Y:S02]  /*93b0*/  WARPGROUP.DEPBAR.LE gsb0, 0x0 ;  /* 0x00008000000079c5 */ /* 0x000fe40000010000 */
[----:B------:R-:W1:Y:S01]  /*93c0*/  MUFU.EX2 R152, R184 ;  /* 0x000000b800987308 */ /* 0x000e620000000800 */
[C---:B------:R-:W-:Y:S01]  /*93d0*/  F2FP.F16.F32.PACK_AB R153, R187.reuse, R186 ;  /* 0x000000babb99723e */ /* 0x040fe200000000ff */
[----:B------:R-:W-:Y:S01]  /*93e0*/  FADD.FTZ R187, R187, R204 ;  /* 0x000000ccbbbb7221 */ /* 0x000fe20000010000 */
[----:B------:R-:W-:-:S03]  /*93f0*/  F2FP.F16.F32.PACK_AB R155, R191, R190 ;  /* 0x000000bebf9b723e */ /* 0x000fc600000000ff */
[----:B------:R-:W-:Y:S02]  /*9400*/  FADD.FTZ R190, R190, R187 ;  /* 0x000000bbbebe7221 */ /* 0x000fe40000010000 */
[----:B------:R-:W2:Y:S02]  /*9410*/  MUFU.EX2 R154, R188 ;  /* 0x000000bc009a7308 */ /* 0x000ea40000000800 */
        /* <DEDUP_REMOVED lines=29> */
.L_x_14826:
[----:B------:R-:W-:Y:S01]  /*95f0*/  R2UR UR10, R209 ;  /* 0x00000000d10a72ca */ /* 0x000fe200000e0000 */
[----:B------:R-:W-:Y:S01]  /*9600*/  UIADD3 UR4, UR4, 0x32460, URZ ;  /* 0x0003246004047890 */ /* 0x000fe2000fffe03f */
[----:B------:R-:W-:Y:S02]  /*9610*/  IMAD.MOV.U32 R201, RZ, RZ, R160 ;  /* 0x000000ffffc97224 */ /* 0x000fe400078e00a0 */
[----:B------:R-:W-:Y:S01]  /*9620*/  IMAD.MOV.U32 R202, RZ, RZ, R207 ;  /* 0x000000ffffca7224 */ /* 0x000fe200078e00cf */
[----:B------:R-:W-:-:S08]  /*9630*/  UPRMT UR4, UR6, 0x654, UR4 ;  /* 0x0000065406047896 */ /* 0x000fd00008000004 */
[C---:B------:R-:W-:Y:S01]  /*9640*/  ISETP.GT.AND P1, PT, R208.reuse, UR10, PT ;  /* 0x0000000ad0007c0c */ /* 0x040fe2000bf24270 */
[----:B------:R-:W-:Y:S01]  /*9650*/  SYNCS.ARRIVE.TRANS64.RED.A1T0 RZ, [UR4], RZ ;  /* 0x000000ffffff79a7 */ /* 0x000fe20008100404 */
[----:B------:R-:W-:-:S11]  /*9660*/  VIADD R208, R208, 0xffffffff ;  /* 0xffffffffd0d07836 */ /* 0x000fd60000000000 */
[----:B------:R-:W-:Y:S05]  /*9670*/  @P1 BRA `(.L_x_14827) ;  /* 0xffffffdc002c1947 */ /* 0x000fea000383ffff */
.L_x_14816:
        /* <DEDUP_REMOVED lines=10> */
[----:B------:R-:W-:-:S02]  /*9720*/  IMAD.MOV.U32 R2, RZ, RZ, RZ ;  /* 0x000000ffff027224 */ /* 0x000fc400078e00ff */
[----:B---3--:R-:W-:Y:S02]  /*9730*/  FADD.FTZ R7, R4, R3 ;  /* 0x0000000304077221 */ /* 0x008fe40000010000 */
[----:B------:R-:W1:Y:S04]  /*9740*/  SHFL.BFLY PT, R5, R6, 0x1, 0x1f ;  /* 0x0c201f0006057f89 */ /* 0x000e6800000e0000 */
[----:B------:R-:W3:Y:S01]  /*9750*/  SHFL.BFLY PT, R4, R7, 0x1, 0x1f ;  /* 0x0c201f0007047f89 */ /* 0x000ee200000e0000 */
[----:B-1----:R-:W-:Y:S01]  /*9760*/  FADD.FTZ R8, R6, R5 ;  /* 0x0000000506087221 */ /* 0x002fe20000010000 */
[----:B------:R-:W-:Y:S02]  /*9770*/  IMAD.MOV.U32 R5, RZ, RZ, RZ ;  /* 0x000000ffff057224 */ /* 0x000fe400078e00ff */
[----:B------:R-:W-:-:S02]  /*9780*/  IMAD.U32 R6, RZ, RZ, UR5 ;  /* 0x00000005ff067e24 */ /* 0x000fc4000f8e00ff */
[----:B---3--:R-:W-:Y:S01]  /*9790*/  FADD.FTZ R3, R7, R4 ;  /* 0x0000000407037221 */ /* 0x008fe20000010000 */
[----:B------:R-:W-:-:S04]  /*97a0*/  FSETP.NE.FTZ.AND P1, PT, R8, RZ, PT ;  /* 0x000000ff0800720b */ /* 0x000fc80003f35000 */
[----:B------:R-:W-:-:S09]  /*97b0*/  FSETP.NE.FTZ.AND P2, PT, R3, RZ, PT ;  /* 0x000000ff0300720b */ /* 0x000fd20003f55000 */
        /* <DEDUP_REMOVED lines=147> */
.L_x_14790:
        /* <DEDUP_REMOVED lines=12> */
[----:B------:R-:W-:Y:S01]  /*a1b0*/  IMAD.MOV.U32 R154, RZ, RZ, 0x2 ;  /* 0x00000002ff9a7424 */ /* 0x000fe200078e00ff */
[----:B------:R-:W-:Y:S01]  /*a1c0*/  F2FP.F16.F32.PACK_AB R10, R29, R28 ;  /* 0x0000001c1d0a723e */ /* 0x000fe200000000ff */
[----:B------:R-:W3:Y:S01]  /*a1d0*/  LDL R162, [R1+0x20] ;  /* 0x0000200001a27983 */ /* 0x000ee20000100800 */
[----:B------:R-:W-:Y:S01]  /*a1e0*/  F2FP.F16.F32.PACK_AB R11, R31, R30 ;  /* 0x0000001e1f0b723e */ /* 0x000fe200000000ff */
[----:B------:R-:W-:Y:S01]  /*a1f0*/  ULDC.64 UR10, c[0x0][0xd08] ;  /* 0x00034200000a7ab9 */ /* 0x000fe20000000a00 */
[----:B------:R-:W-:Y:S01]  /*a200*/  R2UR UR12, R206 ;  /* 0x00000000ce0c72ca */ /* 0x000fe200000e0000 */
[----:B------:R-:W-:Y:S01]  /*a210*/  UMOV UR6, UR9 ;  /* 0x0000000900067c82 */ /* 0x000fe20008000000 */
[----:B0-----:R-:W-:Y:S01]  /*a220*/  UMOV UR7, UR8 ;  /* 0x0000000800077c82 */ /* 0x001fe20008000000 */
[----:B------:R-:W-:-:S02]  /*a230*/  F2FP.F16.F32.PACK_AB R22, R53, R52 ;  /* 0x000000343516723e */ /* 0x000fc400000000ff */
[----:B------:R-:W-:Y:S01]  /*a240*/  F2FP.F16.F32.PACK_AB R23, R55, R54 ;  /* 0x000000363717723e */ /* 0x000fe200000000ff */
[----:B------:R-:W-:Y:S01]  /*a250*/  BAR.SYNC.DEFER_BLOCKING 0x1, 0x100 ;  /* 0x0044000000007b1d */ /* 0x000fe20000010000 */
[----:B--2---:R-:W-:-:S03]  /*a260*/  IMAD.WIDE R154, R2, R154, UR6 ;  /* 0x00000006029a7e25 */ /* 0x004fc6000f8e029a */
[C---:B------:R-:W-:Y:S02]  /*a270*/  LOP3.LUT R9, R154.reuse, 0x380, RZ, 0xc0, !PT ;  /* 0x000003809a097812 */ /* 0x040fe400078ec0ff */
[C---:B------:R-:W-:Y:S02]  /*a280*/  IADD3 R15, P3, R154.reuse, 0x20, RZ ;  /* 0x000000209a0f7810 */ /* 0x040fe40007f7e0ff */
[----:B------:R-:W-:Y:S02]  /*a290*/  SHF.R.U64 R9, R9, 0x3, RZ ;  /* 0x0000000309097819 */ /* 0x000fe400000012ff */
[----:B------:R-:W-:Y:S02]  /*a2a0*/  LOP3.LUT R14, R15, 0x380, RZ, 0xc0, !PT ;  /* 0x000003800f0e7812 */ /* 0x000fe400078ec0ff */
[----:B------:R-:W-:Y:S01]  /*a2b0*/  LOP3.LUT R8, R9, R154, RZ, 0x3c, !PT ;  /* 0x0000009a09087212 */ /* 0x000fe200078e3cff */
[----:B------:R-:W-:Y:S01]  /*a2c0*/  IMAD.MOV.U32 R9, RZ, RZ, R155 ;  /* 0x000000ffff097224 */ /* 0x000fe200078e009b */
[----:B------:R-:W-:-:S02]  /*a2d0*/  IADD3 R13, P5, R154, 0x40, RZ ;  /* 0x000000409a0d7810 */ /* 0x000fc40007fbe0ff */
[----:B------:R-:W-:Y:S02]  /*a2e0*/  IADD3 R21, P4, R154, 0x60, RZ ;  /* 0x000000609a157810 */ /* 0x000fe40007f9e0ff */
[----:B------:R-:W-:Y:S02]  /*a2f0*/  SHF.R.U64 R14, R14, 0x3, RZ ;  /* 0x000000030e0e7819 */ /* 0x000fe400000012ff */
[----:B------:R-:W-:Y:S02]  /*a300*/  LOP3.LUT R12, R13, 0x380, RZ, 0xc0, !PT ;  /* 0x000003800d0c7812 */ /* 0x000fe400078ec0ff */
[----:B------:R-:W-:Y:S02]  /*a310*/  LOP3.LUT R20, R21, 0x380, RZ, 0xc0, !PT ;  /* 0x0000038015147812 */ /* 0x000fe400078ec0ff */
[----:B------:R-:W-:Y:S02]  /*a320*/  IADD3 R5, P2, R154, 0xc040, RZ ;  /* 0x0000c0409a057810 */ /* 0x000fe40007f5e0ff */
[----:B------:R-:W-:-:S02]  /*a330*/  MOV R2, R8 ;  /* 0x0000000800027202 */ /* 0x000fc40000000f00 */
[----:B------:R-:W-:Y:S02]  /*a340*/  F2FP.F16.F32.PACK_AB R8, R25, R24 ;  /* 0x000000181908723e */ /* 0x000fe400000000ff */
[----:B------:R-:W-:Y:S02]  /*a350*/  F2FP.F16.F32.PACK_AB R9, R27, R26 ;  /* 0x0000001a1b09723e */ /* 0x000fe400000000ff */
[----:B------:R-:W-:Y:S01]  /*a360*/  LOP3.LUT R14, R14, R15, RZ, 0x3c, !PT ;  /* 0x0000000f0e0e7212 */ /* 0x000fe200078e3cff */
[----:B------:R-:W-:Y:S01]  /*a370*/  IMAD.X R15, RZ, RZ, R155, P3 ;  /* 0x000000ffff0f7224 */ /* 0x000fe200018e069b */
[----:B------:R-:W-:Y:S02]  /*a380*/  SHF.R.U64 R12, R12, 0x3, RZ ;  /* 0x000000030c0c7819 */ /* 0x000fe400000012ff */
[----:B------:R-:W-:Y:S02]  /*a390*/  SHF.R.U64 R20, R20, 0x3, RZ ;  /* 0x0000000314147819 */ /* 0x000fe400000012ff */
[----:B------:R-:W-:-:S02]  /*a3a0*/  LOP3.LUT R4, R5, 0x380, RZ, 0xc0, !PT ;  /* 0x0000038005047812 */ /* 0x000fc400078ec0ff */
[----:B------:R-:W-:Y:S01]  /*a3b0*/  IADD3 R157, P3, R154, 0x4000, RZ ;  /* 0x000040009a9d7810 */ /* 0x000fe20007f7e0ff */
[----:B------:R0:W-:Y:S01]  /*a3c0*/  STSM.16.M88.4 [R2], R8 ;  /* 0x0000000802007844 */ /* 0x0001e20000000200 */
[----:B------:R-:W-:Y:S01]  /*a3d0*/  LOP3.LUT R12, R12, R13, RZ, 0x3c, !PT ;  /* 0x0000000d0c0c7212 */ /* 0x000fe200078e3cff */
[--C-:B------:R-:W-:Y:S01]  /*a3e0*/  IMAD.X R13, RZ, RZ, R155.reuse, P5 ;  /* 0x000000ffff0d7224 */ /* 0x100fe200028e069b */
[----:B------:R-:W-:Y:S02]  /*a3f0*/  MOV R7, R14 ;  /* 0x0000000e00077202 */ /* 0x000fe40000000f00 */
[----:B------:R-:W-:Y:S01]  /*a400*/  LOP3.LUT R20, R20, R21, RZ, 0x3c, !PT ;  /* 0x0000001514147212 */ /* 0x000fe200078e3cff */
[----:B------:R-:W-:Y:S01]  /*a410*/  IMAD.X R21, RZ, RZ, R155, P4 ;  /* 0x000000ffff157224 */ /* 0x000fe200020e069b */
[----:B------:R-:W-:Y:S02]  /*a420*/  SHF.R.U64 R4, R4, 0x3, RZ ;  /* 0x0000000304047819 */ /* 0x000fe400000012ff */
[----:B------:R-:W-:-:S02]  /*a430*/  LOP3.LUT R156, R157, 0x380, RZ, 0xc0, !PT ;  /* 0x000003809d9c7812 */ /* 0x000fc400078ec0ff */
[C---:B------:R-:W-:Y:S02]  /*a440*/  IADD3 R160, P4, R154.reuse, 0x4020, RZ ;  /* 0x000040209aa07810 */ /* 0x040fe40007f9e0ff */
[----:B0-----:R-:W-:Y:S02]  /*a450*/  F2FP.F16.F32.PACK_AB R8, R33, R32 ;  /* 0x000000202108723e */ /* 0x001fe400000000ff */
[----:B------:R-:W-:Y:S02]  /*a460*/  F2FP.F16.F32.PACK_AB R9, R35, R34 ;  /* 0x000000222309723e */ /* 0x000fe400000000ff */
[----:B------:R-:W-:Y:S02]  /*a470*/  F2FP.F16.F32.PACK_AB R10, R37, R36 ;  /* 0x00000024250a723e */ /* 0x000fe400000000ff */
[----:B------:R-:W-:Y:S02]  /*a480*/  F2FP.F16.F32.PACK_AB R11, R39, R38 ;  /* 0x00000026270b723e */ /* 0x000fe400000000ff */
[----:B------:R-:W-:-:S02]  /*a490*/  IADD3 R159, P5, R154, 0x4040, RZ ;  /* 0x000040409a9f7810 */ /* 0x000fc40007fbe0ff */
[----:B------:R-:W-:Y:S01]  /*a4a0*/  IADD3 R19, P1, R154, 0xc020, RZ ;  /* 0x0000c0209a137810 */ /* 0x000fe20007f3e0ff */
[----:B------:R0:W-:Y:S01]  /*a4b0*/  STSM.16.M88.4 [R7], R8 ;  /* 0x0000000807007844 */ /* 0x0001e20000000200 */
[----:B------:R-:W-:Y:S02]  /*a4c0*/  LOP3.LUT R4, R4, R5, RZ, 0x3c, !PT ;  /* 0x0000000504047212 */ /* 0x000fe400078e3cff */
[----:B------:R-:W-:Y:S02]  /*a4d0*/  SHF.R.U64 R156, R156, 0x3, RZ ;  /* 0x000000039c9c7819 */ /* 0x000fe400000012ff */
[----:B------:R-:W-:Y:S02]  /*a4e0*/  MOV R5, R12 ;  /* 0x0000000c00057202 */ /* 0x000fe40000000f00 */
[----:B------:R-:W-:Y:S02]  /*a4f0*/  F2FP.F16.F32.PACK_AB R12, R41, R40 ;  /* 0x00000028290c723e */ /* 0x000fe400000000ff */
[----:B------:R-:W-:-:S02]  /*a500*/  F2FP.F16.F32.PACK_AB R13, R43, R42 ;  /* 0x0000002a2b0d723e */ /* 0x000fc400000000ff */
[----:B------:R-:W-:Y:S02]  /*a510*/  F2FP.F16.F32.PACK_AB R14, R45, R44 ;  /* 0x0000002c2d0e723e */ /* 0x000fe400000000ff */
[----:B------:R-:W-:Y:S02]  /*a520*/  F2FP.F16.F32.PACK_AB R15, R47, R46 ;  /* 0x0000002e2f0f723e */ /* 0x000fe400000000ff */
[----:B0-----:R-:W-:Y:S02]  /*a530*/  LOP3.LUT R7, R160, 0x380, RZ, 0xc0, !PT ;  /* 0x00000380a0077812 */ /* 0x001fe400078ec0ff */
[----:B------:R-:W-:Y:S02]  /*a540*/  LOP3.LUT R158, R159, 0x380, RZ, 0xc0, !PT ;  /* 0x000003809f9e7812 */ /* 0x000fe400078ec0ff */
[----:B------:R-:W-:Y:S02]  /*a550*/  LOP3.LUT R18, R19, 0x380, RZ, 0xc0, !PT ;  /* 0x0000038013127812 */ /* 0x000fe400078ec0ff */
[----:B------:R-:W-:Y:S01]  /*a560*/  LOP3.LUT R156, R156, R157, RZ, 0x3c, !PT ;  /* 0x0000009d9c9c7212 */ /* 0x000fe200078e3cff */
[----:B------:R-:W-:Y:S01]  /*a570*/  IMAD.X R157, RZ, RZ, R155, P3 ;  /* 0x000000ffff9d7224 */ /* 0x000fe200018e069b */
[----:B------:R-:W-:Y:S01]  /*a580*/  SHF.R.U64 R7, R7, 0x3, RZ ;  /* 0x0000000307077819 */ /* 0x000fe200000012ff */
[----:B------:R0:W-:Y:S01]  /*a590*/  STSM.16.M88.4 [R5], R12 ;  /* 0x0000000c05007844 */ /* 0x0001e20000000200 */
[----:B------:R-:W-:-:S02]  /*a5a0*/  SHF.R.U64 R158, R158, 0x3, RZ ;  /* 0x000000039e9e7819 */ /* 0x000fc400000012ff */
[----:B------:R-:W-:Y:S02]  /*a5b0*/  SHF.R.U64 R18, R18, 0x3, RZ ;  /* 0x0000000312127819 */ /* 0x000fe400000012ff */
[----:B------:R-:W-:Y:S02]  /*a5c0*/  MOV R2, R20 ;  /* 0x0000001400027202 */ /* 0x000fe40000000f00 */
[----:B------:R-:W-:Y:S02]  /*a5d0*/  F2FP.F16.F32.PACK_AB R20, R49, R48 ;  /* 0x000000303114723e */ /* 0x000fe400000000ff */
[----:B------:R-:W-:Y:S02]  /*a5e0*/  F2FP.F16.F32.PACK_AB R21, R51, R50 ;  /* 0x000000323315723e */ /* 0x000fe400000000ff */
[----:B------:R-:W-:Y:S02]  /*a5f0*/  F2FP.F16.F32.PACK_AB R8, R57, R56 ;  /* 0x000000383908723e */ /* 0x000fe400000000ff */
[----:B------:R-:W-:Y:S01]  /*a600*/  F2FP.F16.F32.PACK_AB R9, R59, R58 ;  /* 0x0000003a3b09723e */ /* 0x000fe200000000ff */
[----:B0-----:R-:W-:Y:S01]  /*a610*/  IMAD.X R13, RZ, RZ, R155, P4 ;  /* 0x000000ffff0d7224 */ /* 0x001fe200020e069b */
[----:B------:R-:W-:-:S02]  /*a620*/  LOP3.LUT R12, R7, R160, RZ, 0x3c, !PT ;  /* 0x000000a0070c7212 */ /* 0x000fc400078e3cff */
[----:B------:R-:W-:Y:S02]  /*a630*/  MOV R5, R156 ;  /* 0x0000009c00057202 */ /* 0x000fe40000000f00 */
[----:B------:R-:W-:Y:S02]  /*a640*/  F2FP.F16.F32.PACK_AB R10, R61, R60 ;  /* 0x0000003c3d0a723e */ /* 0x000fe400000000ff */
[----:B------:R-:W-:Y:S02]  /*a650*/  F2FP.F16.F32.PACK_AB R11, R63, R62 ;  /* 0x0000003e3f0b723e */ /* 0x000fe400000000ff */
[----:B------:R-:W-:Y:S01]  /*a660*/  LOP3.LUT R158, R158, R159, RZ, 0x3c, !PT ;  /* 0x0000009f9e9e7212 */ /* 0x000fe200078e3cff */
[----:B------:R-:W-:Y:S01]  /*a670*/  IMAD.X R159, RZ, RZ, R155, P5 ;  /* 0x000000ffff9f7224 */ /* 0x000fe200028e069b */
[----:B------:R-:W-:Y:S01]  /*a680*/  LOP3.LUT R18, R18, R19, RZ, 0x3c, !PT ;  /* 0x0000001312127212 */ /* 0x000fe200078e3cff */
[----:B------:R0:W-:Y:S01]  /*a690*/  STSM.16.M88.4 [R2], R20 ;  /* 0x0000001402007844 */ /* 0x0001e20000000200 */
[----:B------:R-:W-:-:S02]  /*a6a0*/  MOV R7, R12 ;  /* 0x0000000c00077202 */ /* 0x000fc40000000f00 */
[C---:B------:R-:W-:Y:S02]  /*a6b0*/  IADD3 R19, P4, R154.reuse, 0x4060, RZ ;  /* 0x000040609a137810 */ /* 0x040fe40007f9e0ff */
[----:B------:R-:W-:Y:S01]  /*a6c0*/  IADD3 R160, P5, R154, 0x8060, RZ ;  /* 0x000080609aa07810 */ /* 0x000fe20007fbe0ff */
[----:B------:R1:W-:Y:S01]  /*a6d0*/  STSM.16.M88.4 [R5], R8 ;  /* 0x0000000805007844 */ /* 0x0003e20000000200 */
[----:B------:R-:W-:Y:S02]  /*a6e0*/  F2FP.F16.F32.PACK_AB R12, R65, R64 ;  /* 0x00000040410c723e */ /* 0x000fe400000000ff */
[----:B------:R-:W-:Y:S02]  /*a6f0*/  F2FP.F16.F32.PACK_AB R13, R67, R66 ;  /* 0x00000042430d723e */ /* 0x000fe400000000ff */
[----:B------:R-:W-:Y:S02]  /*a700*/  F2FP.F16.F32.PACK_AB R14, R69, R68 ;  /* 0x00000044450e723e */ /* 0x000fe400000000ff */
[----:B------:R-:W-:-:S02]  /*a710*/  F2FP.F16.F32.PACK_AB R15, R71, R70 ;  /* 0x00000046470f723e */ /* 0x000fc400000000ff */
[----:B0-----:R-:W-:Y:S02]  /*a720*/  LOP3.LUT R20, R19, 0x380, RZ, 0xc0, !PT ;  /* 0x0000038013147812 */ /* 0x001fe400078ec0ff */
[----:B------:R-:W-:Y:S01]  /*a730*/  LOP3.LUT R2, R160, 0x380, RZ, 0xc0, !PT ;  /* 0x00000380a0027812 */ /* 0x000fe200078ec0ff */
[----:B------:R0:W-:Y:S01]  /*a740*/  STSM.16.M88.4 [R7], R12 ;  /* 0x0000000c07007844 */ /* 0x0001e20000000200 */
[----:B-1----:R-:W-:Y:S01]  /*a750*/  IADD3 R5, P6, R154, 0x8000, RZ ;  /* 0x000080009a057810 */ /* 0x002fe20007fde0ff */
[----:B------:R-:W-:Y:S01]  /*a760*/  IMAD.X R21, RZ, RZ, R155, P4 ;  /* 0x000000ffff157224 */ /* 0x000fe200020e069b */
[----:B------:R-:W-:Y:S02]  /*a770*/  SHF.R.U64 R20, R20, 0x3, RZ ;  /* 0x0000000314147819 */ /* 0x000fe400000012ff */
[C---:B------:R-:W-:Y:S02]  /*a780*/  IADD3 R153, P0, R154.reuse, 0xc060, RZ ;  /* 0x0000c0609a997810 */ /* 0x040fe40007f1e0ff */
[----:B------:R-:W-:-:S02]  /*a790*/  IADD3 R157, P3, R154, 0xc000, RZ ;  /* 0x0000c0009a9d7810 */ /* 0x000fc40007f7e0ff */
[----:B------:R-:W-:Y:S02]  /*a7a0*/  LOP3.LUT R20, R20, R19, RZ, 0x3c, !PT ;  /* 0x0000001314147212 */ /* 0x000fe400078e3cff */
[----:B0-----:R-:W-:Y:S01]  /*a7b0*/  LOP3.LUT R12, R5, 0x380, RZ, 0xc0, !PT ;  /* 0x00000380050c7812 */ /* 0x001fe200078ec0ff */
[----:B------:R-:W-:Y:S01]  /*a7c0*/  IMAD.X R13, RZ, RZ, R155, P6 ;  /* 0x000000ffff0d7224 */ /* 0x000fe200030e069b */
[----:B------:R-:W-:Y:S02]  /*a7d0*/  SHF.R.U64 R7, R2, 0x3, RZ ;  /* 0x0000000302077819 */ /* 0x000fe400000012ff */
[C---:B------:R-:W-:Y:S02]  /*a7e0*/  IADD3 R22, P6, R154.reuse, 0x8040, RZ ;  /* 0x000080409a167810 */ /* 0x040fe40007fde0ff */
[----:B------:R-:W-:Y:S02]  /*a7f0*/  IADD3 R2, P4, R154, 0x8020, RZ ;  /* 0x000080209a027810 */ /* 0x000fe40007f9e0ff */
[----:B------:R-:W-:-:S02]  /*a800*/  SHF.R.U64 R12, R12, 0x3, RZ ;  /* 0x000000030c0c7819 */ /* 0x000fc400000012ff */
[----:B------:R-:W-:Y:S02]  /*a810*/  MOV R158, R158 ;  /* 0x0000009e009e7202 */ /* 0x000fe40000000f00 */
[----:B------:R-:W-:Y:S02]  /*a820*/  F2FP.F16.F32.PACK_AB R8, R73, R72 ;  /* 0x000000484908723e */ /* 0x000fe400000000ff */
[----:B------:R-:W-:Y:S02]  /*a830*/  F2FP.F16.F32.PACK_AB R9, R75, R74 ;  /* 0x0000004a4b09723e */ /* 0x000fe400000000ff */
[----:B------:R-:W-:Y:S02]  /*a840*/  F2FP.F16.F32.PACK_AB R10, R77, R76 ;  /* 0x0000004c4d0a723e */ /* 0x000fe400000000ff */
[----:B------:R-:W-:Y:S02]  /*a850*/  F2FP.F16.F32.PACK_AB R11, R79, R78 ;  /* 0x0000004e4f0b723e */ /* 0x000fe400000000ff */
[----:B------:R-:W-:-:S02]  /*a860*/  LOP3.LUT R154, R7, R160, RZ, 0x3c, !PT ;  /* 0x000000a0079a7212 */ /* 0x000fc400078e3cff */
[----:B------:R-:W-:Y:S02]  /*a870*/  LOP3.LUT R23, R22, 0x380, RZ, 0xc0, !PT ;  /* 0x0000038016177812 */ /* 0x000fe400078ec0ff */
[----:B------:R-:W-:Y:S02]  /*a880*/  LOP3.LUT R7, R2, 0x380, RZ, 0xc0, !PT ;  /* 0x0000038002077812 */ /* 0x000fe400078ec0ff */
[----:B------:R-:W-:Y:S02]  /*a890*/  LOP3.LUT R152, R153, 0x380, RZ, 0xc0, !PT ;  /* 0x0000038099987812 */ /* 0x000fe400078ec0ff */
[----:B------:R-:W-:Y:S02]  /*a8a0*/  LOP3.LUT R156, R157, 0x380, RZ, 0xc0, !PT ;  /* 0x000003809d9c7812 */ /* 0x000fe400078ec0ff */
[----:B------:R-:W-:Y:S01]  /*a8b0*/  LOP3.LUT R12, R12, R5, RZ, 0x3c, !PT ;  /* 0x000000050c0c7212 */ /* 0x000fe200078e3cff */
[----:B------:R0:W-:Y:S01]  /*a8c0*/  STSM.16.M88.4 [R158], R8 ;  /* 0x000000089e007844 */ /* 0x0001e20000000200 */
[----:B------:R-:W-:-:S02]  /*a8d0*/  MOV R5, R20 ;  /* 0x0000001400057202 */ /* 0x000fc40000000f00 */
[----:B------:R-:W-:Y:S02]  /*a8e0*/  SHF.R.U64 R23, R23, 0x3, RZ ;  /* 0x0000000317177819 */ /* 0x000fe400000012ff */
[----:B------:R-:W-:Y:S02]  /*a8f0*/  SHF.R.U64 R21, R7, 0x3, RZ ;  /* 0x0000000307157819 */ /* 0x000fe400000012ff */
[----:B------:R-:W-:Y:S02]  /*a900*/  SHF.R.U64 R152, R152, 0x3, RZ ;  /* 0x0000000398987819 */ /* 0x000fe400000012ff */
[----:B------:R-:W-:Y:S02]  /*a910*/  SHF.R.U64 R156, R156, 0x3, RZ ;  /* 0x000000039c9c7819 */ /* 0x000fe400000012ff */
[----:B------:R-:W-:Y:S01]  /*a920*/  LOP3.LUT R22, R23, R22, RZ, 0x3c, !PT ;  /* 0x0000001617167212 */ /* 0x000fe200078e3cff */
[----:B------:R-:W-:Y:S01]  /*a930*/  IMAD.X R23, RZ, RZ, R155, P6 ;  /* 0x000000ffff177224 */ /* 0x000fe200030e069b */
[----:B------:R-:W-:-:S02]  /*a940*/  LOP3.LUT R20, R21, R2, RZ, 0x3c, !PT ;  /* 0x0000000215147212 */ /* 0x000fc400078e3cff */
[----:B0-----:R-:W-:Y:S02]  /*a950*/  F2FP.F16.F32.PACK_AB R8, R81, R80 ;  /* 0x000000505108723e */ /* 0x001fe400000000ff */
[----:B------:R-:W-:Y:S02]  /*a960*/  F2FP.F16.F32.PACK_AB R9, R83, R82 ;  /* 0x000000525309723e */ /* 0x000fe400000000ff */
[----:B------:R-:W-:Y:S02]  /*a970*/  F2FP.F16.F32.PACK_AB R10, R85, R84 ;  /* 0x00000054550a723e */ /* 0x000fe400000000ff */
[----:B------:R-:W-:Y:S01]  /*a980*/  F2FP.F16.F32.PACK_AB R11, R87, R86 ;  /* 0x00000056570b723e */ /* 0x000fe200000000ff */
[--C-:B------:R-:W-:Y:S01]  /*a990*/  IMAD.X R21, RZ, RZ, R155.reuse, P4 ;  /* 0x000000ffff157224 */ /* 0x100fe200020e069b */
[----:B------:R-:W-:Y:S01]  /*a9a0*/  MOV R7, R12 ;  /* 0x0000000c00077202 */ /* 0x000fe20000000f00 */
[--C-:B------:R-:W-:Y:S01]  /*a9b0*/  IMAD.X R19, RZ, RZ, R155.reuse, P1 ;  /* 0x000000ffff137224 */ /* 0x100fe200008e069b */
[----:B------:R-:W-:Y:S01]  /*a9c0*/  LOP3.LUT R152, R152, R153, RZ, 0x3c, !PT ;  /* 0x0000009998987212 */ /* 0x000fe200078e3cff */
[----:B------:R0:W-:Y:S01]  /*a9d0*/  STSM.16.M88.4 [R5], R8 ;  /* 0x0000000805007844 */ /* 0x0001e20000000200 */
[----:B------:R-:W-:Y:S01]  /*a9e0*/  LOP3.LUT R156, R156, R157, RZ, 0x3c, !PT ;  /* 0x0000009d9c9c7212 */ /* 0x000fe200078e3cff */
[--C-:B------:R-:W-:Y:S01]  /*a9f0*/  IMAD.X R153, RZ, RZ, R155.reuse, P0 ;  /* 0x000000ffff997224 */ /* 0x100fe200000e069b */
[----:B------:R-:W-:Y:S01]  /*aa00*/  F2FP.F16.F32.PACK_AB R12, R89, R88 ;  /* 0x00000058590c723e */ /* 0x000fe200000000ff */
[----:B------:R-:W-:Y:S01]  /*aa10*/  IMAD.X R157, RZ, RZ, R155, P3 ;  /* 0x000000ffff9d7224 */ /* 0x000fe200018e069b */
[----:B------:R-:W-:Y:S01]  /*aa20*/  F2FP.F16.F32.PACK_AB R13, R91, R90 ;  /* 0x0000005a5b0d723e */ /* 0x000fe200000000ff */
[----:B------:R-:W1:Y:S01]  /*aa30*/  LDC.64 R158, c[0x0][0xd00] ;  /* 0x00034000ff9e7b82 */ /* 0x000e620000000a00 */
[----:B------:R-:W-:-:S02]  /*aa40*/  F2FP.F16.F32.PACK_AB R14, R93, R92 ;  /* 0x0000005c5d0e723e */ /* 0x000fc400000000ff */
[----:B------:R-:W-:Y:S02]  /*aa50*/  F2FP.F16.F32.PACK_AB R15, R95, R94 ;  /* 0x0000005e5f0f723e */ /* 0x000fe400000000ff */
[----:B------:R-:W-:Y:S02]  /*aa60*/  MOV R2, R22 ;  /* 0x0000001600027202 */ /* 0x000fe40000000f00 */
[----:B------:R-:W-:Y:S01]  /*aa70*/  MOV R160, R20 ;  /* 0x0000001400a07202 */ /* 0x000fe20000000f00 */
[--C-:B0-----:R-:W-:Y:S02]  /*aa80*/  IMAD.X R5, RZ, RZ, R155.reuse, P2 ;  /* 0x000000ffff057224 */ /* 0x101fe400010e069b */
[----:B------:R-:W-:Y:S01]  /*aa90*/  IMAD.X R155, RZ, RZ, R155, P5 ;  /* 0x000000ffff9b7224 */ /* 0x000fe200028e069b */
[----:B------:R0:W-:Y:S01]  /*aaa0*/  STSM.16.M88.4 [R7], R12 ;  /* 0x0000000c07007844 */ /* 0x0001e20000000200 */
[----:B------:R-:W-:Y:S02]  /*aab0*/  F2FP.F16.F32.PACK_AB R20, R97, R96 ;  /* 0x000000606114723e */ /* 0x000fe400000000ff */
[----:B------:R-:W-:-:S02]  /*aac0*/  F2FP.F16.F32.PACK_AB R21, R99, R98 ;  /* 0x000000626315723e */ /* 0x000fc400000000ff */
[----:B------:R-:W-:Y:S02]  /*aad0*/  F2FP.F16.F32.PACK_AB R22, R101, R100 ;  /* 0x000000646516723e */ /* 0x000fe400000000ff */
[----:B------:R-:W-:Y:S02]  /*aae0*/  F2FP.F16.F32.PACK_AB R23, R103, R102 ;  /* 0x000000666717723e */ /* 0x000fe400000000ff */
[----:B------:R-:W-:Y:S02]  /*aaf0*/  MOV R161, R154 ;  /* 0x0000009a00a17202 */ /* 0x000fe40000000f00 */
[----:B------:R-:W-:Y:S02]  /*ab00*/  F2FP.F16.F32.PACK_AB R154, R117, R116 ;  /* 0x00000074759a723e */ /* 0x000fe400000000ff */
[----:B------:R-:W-:Y:S02]  /*ab10*/  F2FP.F16.F32.PACK_AB R155, R119, R118 ;  /* 0x00000076779b723e */ /* 0x000fe400000000ff */
[----:B0-----:R-:W-:-:S02]  /*ab20*/  F2FP.F16.F32.PACK_AB R12, R105, R104 ;  /* 0x00000068690c723e */ /* 0x001fc400000000ff */
[----:B------:R-:W-:Y:S02]  /*ab30*/  F2FP.F16.F32.PACK_AB R13, R107, R106 ;  /* 0x0000006a6b0d723e */ /* 0x000fe400000000ff */
[----:B------:R-:W-:Y:S02]  /*ab40*/  F2FP.F16.F32.PACK_AB R14, R109, R108 ;  /* 0x0000006c6d0e723e */ /* 0x000fe400000000ff */
[----:B------:R-:W-:Y:S02]  /*ab50*/  F2FP.F16.F32.PACK_AB R15, R111, R110 ;  /* 0x0000006e6f0f723e */ /* 0x000fe400000000ff */
[----:B------:R-:W-:Y:S02]  /*ab60*/  MOV R7, R152 ;  /* 0x0000009800077202 */ /* 0x000fe40000000f00 */
[----:B------:R-:W-:Y:S02]  /*ab70*/  F2FP.F16.F32.PACK_AB R152, R113, R112 ;  /* 0x000000707198723e */ /* 0x000fe400000000ff */
[----:B------:R-:W-:Y:S01]  /*ab80*/  F2FP.F16.F32.PACK_AB R153, R115, R114 ;  /* 0x000000727399723e */ /* 0x000fe200000000ff */
[----:B------:R0:W-:Y:S01]  /*ab90*/  STSM.16.M88.4 [R160], R20 ;  /* 0x00000014a0007844 */ /* 0x0001e20000000200 */
[----:B------:R-:W-:-:S02]  /*aba0*/  MOV R156, R156 ;  /* 0x0000009c009c7202 */ /* 0x000fc40000000f00 */
[----:B------:R-:W-:Y:S01]  /*abb0*/  F2FP.F16.F32.PACK_AB R8, R121, R120 ;  /* 0x000000787908723e */ /* 0x000fe200000000ff */
[----:B------:R2:W-:Y:S01]  /*abc0*/  STSM.16.M88.4 [R2], R12 ;  /* 0x0000000c02007844 */ /* 0x0005e20000000200 */
[----:B------:R-:W-:Y:S02]  /*abd0*/  F2FP.F16.F32.PACK_AB R9, R123, R122 ;  /* 0x0000007a7b09723e */ /* 0x000fe400000000ff */
[----:B------:R-:W-:Y:S02]  /*abe0*/  F2FP.F16.F32.PACK_AB R10, R125, R124 ;  /* 0x0000007c7d0a723e */ /* 0x000fe400000000ff */
[----:B------:R-:W-:Y:S01]  /*abf0*/  F2FP.F16.F32.PACK_AB R11, R127, R126 ;  /* 0x0000007e7f0b723e */ /* 0x000fe200000000ff */
[----:B------:R4:W-:Y:S01]  /*ac00*/  STSM.16.M88.4 [R161], R152 ;  /* 0x00000098a1007844 */ /* 0x0009e20000000200 */
[----:B------:R-:W-:Y:S02]  /*ac10*/  MOV R157, R4 ;  /* 0x00000004009d7202 */ /* 0x000fe40000000f00 */
[----:B0-----:R-:W-:-:S02]  /*ac20*/  MOV R160, R18 ;  /* 0x0000001200a07202 */ /* 0x001fc40000000f00 */
[----:B------:R-:W-:Y:S01]  /*ac30*/  F2FP.F16.F32.PACK_AB R20, R137, R136 ;  /* 0x000000888914723e */ /* 0x000fe200000000ff */
[----:B------:R-:W0:Y:S01]  /*ac40*/  LDC.64 R18, c[0x0][0xd00] ;  /* 0x00034000ff127b82 */ /* 0x000e220000000a00 */
[----:B--2---:R-:W-:Y:S02]  /*ac50*/  F2FP.F16.F32.PACK_AB R12, R129, R128 ;  /* 0x00000080810c723e */ /* 0x004fe400000000ff */
[----:B------:R-:W-:Y:S02]  /*ac60*/  F2FP.F16.F32.PACK_AB R13, R131, R130 ;  /* 0x00000082830d723e */ /* 0x000fe400000000ff */
[----:B------:R-:W-:Y:S02]  /*ac70*/  F2FP.F16.F32.PACK_AB R14, R133, R132 ;  /* 0x00000084850e723e */ /* 0x000fe400000000ff */
[----:B------:R-:W-:Y:S02]  /*ac80*/  F2FP.F16.F32.PACK_AB R15, R135, R134 ;  /* 0x00000086870f723e */ /* 0x000fe400000000ff */
[----:B------:R-:W-:-:S02]  /*ac90*/  F2FP.F16.F32.PACK_AB R21, R139, R138 ;  /* 0x0000008a8b15723e */ /* 0x000fc400000000ff */
[----:B------:R-:W-:Y:S02]  /*aca0*/  F2FP.F16.F32.PACK_AB R22, R141, R140 ;  /* 0x0000008c8d16723e */ /* 0x000fe400000000ff */
[----:B------:R-:W-:Y:S02]  /*acb0*/  F2FP.F16.F32.PACK_AB R23, R143, R142 ;  /* 0x0000008e8f17723e */ /* 0x000fe400000000ff */
[----:B----4-:R-:W-:Y:S02]  /*acc0*/  F2FP.F16.F32.PACK_AB R152, R145, R144 ;  /* 0x000000909198723e */ /* 0x010fe400000000ff */
[----:B------:R-:W-:Y:S02]  /*acd0*/  F2FP.F16.F32.PACK_AB R153, R147, R146 ;  /* 0x000000929399723e */ /* 0x000fe400000000ff */
[----:B------:R-:W-:Y:S02]  /*ace0*/  F2FP.F16.F32.PACK_AB R154, R149, R148 ;  /* 0x00000094959a723e */ /* 0x000fe400000000ff */
[----:B------:R-:W-:Y:S01]  /*acf0*/  F2FP.F16.F32.PACK_AB R155, R151, R150 ;  /* 0x00000096979b723e */ /* 0x000fe200000000ff */
[----:B------:R2:W-:Y:S04]  /*ad00*/  STSM.16.M88.4 [R156], R8 ;  /* 0x000000089c007844 */ /* 0x0005e80000000200 */
[----:B------:R4:W-:Y:S04]  /*ad10*/  STSM.16.M88.4 [R160], R12 ;  /* 0x0000000ca0007844 */ /* 0x0009e80000000200 */
[----:B------:R5:W-:Y:S04]  /*ad20*/  STSM.16.M88.4 [R157], R20 ;  /* 0x000000149d007844 */ /* 0x000be80000000200 */
[----:B------:R3:W-:Y:S01]  /*ad30*/  STSM.16.M88.4 [R7], R152 ;  /* 0x0000009807007844 */ /* 0x0007e20000000200 */
[----:B-1----:R-:W-:Y:S01]  /*ad40*/  ISETP.NE.U32.AND P0, PT, R158, RZ, PT ;  /* 0x000000ff9e00720c */ /* 0x002fe20003f05070 */
[----:B------:R-:W-:-:S02]  /*ad50*/  IMAD.MOV.U32 R2, RZ, RZ, RZ ;  /* 0x000000ffff027224 */ /* 0x000fc400078e00ff */
[----:B0-----:R-:W-:Y:S01]  /*ad60*/  IMAD.WIDE R4, R212, 0x4, R18 ;  /* 0x00000004d4047825 */ /* 0x001fe200078e0212 */
[----:B------:R-:W-:Y:S01]  /*ad70*/  BAR.SYNC.DEFER_BLOCKING 0x1, 0x100 ;  /* 0x0044000000007b1d */ /* 0x000fe20000010000 */
[----:B------:R-:W-:Y:S02]  /*ad80*/  ISETP.NE.AND.EX P0, PT, R159, RZ, PT, P0 ;  /* 0x000000ff9f00720c */ /* 0x000fe40003f05300 */
[----:B------:R-:W-:-:S05]  /*ad90*/  ISETP.NE.U32.AND P1, PT, RZ, UR10, PT ;  /* 0x0000000aff007c0c */ /* 0x000fca000bf25070 */
[----:B--2---:R-:W0:Y:S01]  /*ada0*/  LDC R11, c[0x0][0xbd4] ;  /* 0x0002f500ff0b7b82 */ /* 0x004e220000000800 */
[----:B------:R-:W-:-:S07]  /*adb0*/  ISETP.NE.AND.EX P1, PT, RZ, UR11, PT, P1 ;  /* 0x0000000bff007c0c */ /* 0x000fce000bf25310 */
[----:B----4-:R-:W1:Y:S01]  /*adc0*/  LDC.64 R14, c[0x0][0xca8] ;  /* 0x00032a00ff0e7b82 */ /* 0x010e620000000a00 */
[----:B------:R-:W2:Y:S05]  /*add0*/  @P0 LDG.E R2, desc[UR36][R4.64] ;  /* 0x0000002404020981 */ /* 0x000eaa000c1e1900 */
[----:B------:R-:W-:-:S04]  /*ade0*/  @P1 LEA R8, P2, R212, UR10, 0x2 ;  /* 0x0000000ad4081c11 */ /* 0x000fc8000f8410ff */
[----:B------:R-:W-:Y:S01]  /*adf0*/  @P1 LEA.HI.X R9, R212, UR11, R216, 0x2, P2 ;  /* 0x0000000bd4091c11 */ /* 0x000fe200090f14d8 */
[----:B-----5:R-:W-:Y:S01]  /*ae00*/  IMAD.MOV.U32 R22, RZ, RZ, 0xab8 ;  /* 0x00000ab8ff167424 */ /* 0x020fe200078e00ff */
[----:B------:R-:W-:-:S03]  /*ae10*/  ULDC UR11, c[0x0][0xce8] ;  /* 0x00033a00000b7ab9 */ /* 0x000fc60000000800 */
[----:B------:R4:W5:Y:S01]  /*ae20*/  @P1 LDG.E R156, desc[UR36][R8.64] ;  /* 0x00000024089c1981 */ /* 0x000962000c1e1900 */
[----:B------:R-:W-:-:S04]  /*ae30*/  ISETP.NE.AND P2, PT, R214, RZ, PT ;  /* 0x000000ffd600720c */ /* 0x000fc80003f45270 */
[----:B0-----:R-:W-:-:S04]  /*ae40*/  SEL R11, R214, R11, P2 ;  /* 0x0000000bd60b7207 */ /* 0x001fc80001000000 */
[----:B------:R-:W-:-:S04]  /*ae50*/  ISETP.GT.AND P3, PT, R11, 0x1, PT ;  /* 0x000000010b00780c */ /* 0x000fc80003f64270 */
[----:B------:R-:W-:-:S04]  /*ae60*/  SEL R22, R22, 0xa78, P3 ;  /* 0x00000a7816167807 */ /* 0x000fc80001800000 */
[----:B------:R-:W0:Y:S01]  /*ae70*/  LDC.64 R10, c[0x0][R22+0x220] ;  /* 0x00008800160a7b82 */ /* 0x000e220000000a00 */
[----:B------:R-:W-:-:S07]  /*ae80*/  ISETP.NE.U32.AND P2, PT, R158, RZ, PT ;  /* 0x000000ff9e00720c */ /* 0x000fce0003f45070 */
[----:B----4-:R-:W4:Y:S01]  /*ae90*/  LDC.64 R8, c[0x0][R22+0x218] ;  /* 0x0000860016087b82 */ /* 0x010f220000000a00 */
[----:B------:R-:W-:Y:S01]  /*aea0*/  ISETP.NE.AND.EX P2, PT, R159, RZ, PT, P2 ;  /* 0x000000ff9f00720c */ /* 0x000fe20003f45320 */
[----:B------:R-:W-:-:S03]  /*aeb0*/  UISETP.NE.AND UP0, UPT, UR11, 0x1, UPT ;  /* 0x000000010b00788c */ /* 0x000fc6000bf05270 */
[----:B------:R-:W-:-:S03]  /*aec0*/  SEL R212, R212, RZ, !P2 ;  /* 0x000000ffd4d47207 */ /* 0x000fc60005000000 */
[----:B------:R-:W2:Y:S01]  /*aed0*/  LDC.64 R12, c[0x0][R22+0x228] ;  /* 0x00008a00160c7b82 */ /* 0x000ea20000000a00 */
[----:B------:R-:W-:Y:S02]  /*aee0*/  PLOP3.LUT P4, PT, PT, PT, UP0, 0x80, 0x0 ;  /* 0x000000000000781c */ /* 0x000fe40003f8f008 */
[----:B---3--:R-:W-:Y:S01]  /*aef0*/  SEL R7, R216, RZ, !P2 ;  /* 0x000000ffd8077207 */ /* 0x008fe20005000000 */
[----:B------:R-:W-:Y:S01]  /*af00*/  VIADD R20, R210, UR12 ;  /* 0x0000000cd2147c36 */ /* 0x000fe20008000000 */
[----:B------:R-:W-:Y:S01]  /*af10*/  @UP0 ULDC UR8, c[0x0][0xcec] ;  /* 0x00033b0000080ab9 */ /* 0x000fe20000000800 */
[-C--:B0-----:R-:W-:Y:S02]  /*af20*/  IMAD R11, R11, R212.reuse, RZ ;  /* 0x000000d40b0b7224 */ /* 0x081fe400078e02ff */
[----:B-1----:R-:W0:Y:S01]  /*af30*/  @!P3 LDC R14, c[0x0][0xc50] ;  /* 0x00031400ff0ebb82 */ /* 0x002e220000000800 */
[----:B------:R-:W-:-:S04]  /*af40*/  IMAD.WIDE.U32 R18, R10, R212, RZ ;  /* 0x000000d40a127225 */ /* 0x000fc800078e00ff */
[----:B------:R-:W-:Y:S02]  /*af50*/  IMAD R21, R10, R7, R11 ;  /* 0x000000070a157224 */ /* 0x000fe400078e020b */
[-C--:B----4-:R-:W-:Y:S01]  /*af60*/  IMAD.WIDE.U32 R10, R8, R213.reuse, RZ ;  /* 0x000000d5080a7225 */ /* 0x090fe200078e00ff */
[----:B------:R-:W1:Y:S03]  /*af70*/  @!P3 LDC R15, c[0x0][0xc54] ;  /* 0x00031500ff0fbb82 */ /* 0x000e660000000800 */
[----:B------:R-:W-:-:S05]  /*af80*/  IMAD R7, R9, R213, RZ ;  /* 0x000000d509077224 */ /* 0x000fca00078e02ff */
[----:B------:R-:W3:Y:S01]  /*af90*/  LDC.64 R8, c[0x0][R22+0x210] ;  /* 0x0000840016087b82 */ /* 0x000ee20000000a00 */
[----:B------:R-:W-:Y:S01]  /*afa0*/  IMAD.IADD R23, R19, 0x1, R21 ;  /* 0x0000000113177824 */ /* 0x000fe200078e0215 */
[----:B------:R-:W-:Y:S01]  /*afb0*/  SEL R19, R162, RZ, P3 ;  /* 0x000000ffa2137207 */ /* 0x000fe20001800000 */
[----:B------:R-:W-:Y:S01]  /*afc0*/  IMAD.MOV.U32 R21, RZ, RZ, R20 ;  /* 0x000000ffff157224 */ /* 0x000fe200078e0014 */
[----:B--2---:R-:W-:Y:S01]  /*afd0*/  IADD3 R18, P2, P5, R18, R10, R2 ;  /* 0x0000000a12127210 */ /* 0x004fe20007d5e002 */
        /* <DEDUP_REMOVED lines=8> */
[----:B------:R-:W-:Y:S01]  /*b060*/  IMAD.MOV R23, RZ, RZ, -R21 ;  /* 0x000000ffff177224 */ /* 0x000fe200078e0a15 */
[----:B------:R-:W-:Y:S01]  /*b070*/  IADD3 R12, P2, P5, R21, R18, R12 ;  /* 0x00000012150c7210 */ /* 0x000fe20007d5e00c */
[----:B------:R-:W-:Y:S01]  /*b080*/  IMAD.IADD R13, R13, 0x1, R11 ;  /* 0x000000010d0d7824 */ /* 0x000fe200078e020b */
[----:B------:R-:W-:Y:S01]  /*b090*/  SHF.R.S32.HI R10, RZ, 0x1f, R21 ;  /* 0x0000001fff0a7819 */ /* 0x000fe20000011415 */
[----:B------:R-:W-:-:S03]  /*b0a0*/  IMAD R11, R23, UR11, R20 ;  /* 0x0000000b170b7c24 */ /* 0x000fc6000f8e0214 */
[----:B------:R-:W-:Y:S01]  /*b0b0*/  IADD3.X R13, R10, R19, R13, P2, P5 ;  /* 0x000000130a0d7210 */ /* 0x000fe200017ea40d */
[-C--:B---3--:R-:W-:Y:S01]  /*b0c0*/  IMAD R9, R9, R11.reuse, RZ ;  /* 0x0000000b09097224 */ /* 0x088fe200078e02ff */
[----:B------:R-:W-:Y:S01]  /*b0d0*/  SHF.R.S32.HI R19, RZ, 0x1f, R11 ;  /* 0x0000001fff137819 */ /* 0x000fe2000001140b */
[----:B------:R-:W-:-:S04]  /*b0e0*/  IMAD.WIDE.U32 R12, R8, R11, R12 ;  /* 0x0000000b080c7225 */ /* 0x000fc800078e000c */
[----:B------:R-:W-:Y:S01]  /*b0f0*/  IMAD R9, R8, R19, R9 ;  /* 0x0000001308097224 */ /* 0x000fe200078e0209 */
[----:B0-----:R-:W-:Y:S01]  /*b100*/  LEA R14, P2, R12, R14, 0x2 ;  /* 0x0000000e0c0e7211 */ /* 0x001fe200078410ff */
[----:B------:R-:W-:Y:S02]  /*b110*/  ULDC UR8, c[0x0][0xb88] ;  /* 0x0002e20000087ab9 */ /* 0x000fe40000000800 */
[----:B------:R-:W-:Y:S01]  /*b120*/  IMAD.IADD R8, R13, 0x1, R9 ;  /* 0x000000010d087824 */ /* 0x000fe200078e0209 */
[----:B-----5:R-:W-:-:S04]  /*b130*/  @P1 R2UR UR8, R156 ;  /* 0x000000009c0812ca */ /* 0x020fc800000e0000 */
        /* <DEDUP_REMOVED lines=8> */
.L_x_14830:
[----:B------:R-:W2:Y:S04]  /*b1c0*/  LDL R11, [R1+0x2c] ;  /* 0x00002c00010b7983 */ /* 0x000ea80000100800 */
[----:B------:R-:W3:Y:S01]  /*b1d0*/  LDL R10, [R1+0x28] ;  /* 0x00002800010a7983 */ /* 0x000ee20000100800 */
[----:B------:R-:W-:Y:S01]  /*b1e0*/  R2UR UR10, R206 ;  /* 0x00000000ce0a72ca */ /* 0x000fe200000e0000 */
[----:B------:R-:W-:Y:S02]  /*b1f0*/  UIMAD UR8, UR8, UR11, URZ ;  /* 0x0000000b080872a4 */ /* 0x000fe4000f8e023f */
        /* <DEDUP_REMOVED lines=58> */
[----:B------:R-:W-:Y:S02]  /*b5a0*/  LOP3.LUT R40, R41, 0x380, RZ, 0xc0, !PT ;  /* 0x0000038029287812 */ /* 0x000fe400078ec0ff */
        /* <DEDUP_REMOVED lines=60> */
[----:B------:R-:W-:Y:S01]  /*b970*/  SHF.R.S32.HI R19, RZ, 0x1f, R212 ;  /* 0x0000001fff137819 */ /* 0x000fe200000114d4 */
[----:B------:R-:W-:-:S02]  /*b980*/  VIADD R80, R3, UR12 ;  /* 0x0000000c03507c36 */ /* 0x000fc40008000000 */
[----:B------:R-:W5:Y:S04]  /*b990*/  LD.E.128 R56, desc[UR36][R56.64] ;  /* 0x0000002438387980 */ /* 0x000f68000c101d00 */
[----:B------:R-:W5:Y:S01]  /*b9a0*/  LD.E.128 R60, desc[UR36][R60.64] ;  /* 0x000000243c3c7980 */ /* 0x000f62000c101d00 */
[----:B0-----:R-:W-:Y:S01]  /*b9b0*/  IMAD.WIDE.U32 R4, R2, UR6, RZ ;  /* 0x0000000602047c25 */ /* 0x001fe2000f8e00ff */
[----:B------:R-:W-:Y:S02]  /*b9c0*/  ULDC.64 UR6, c[0x0][0xbe8] ;  /* 0x0002fa0000067ab9 */ /* 0x000fe40000000a00 */
[----:B------:R-:W5:Y:S01]  /*b9d0*/  LD.E.128 R64, desc[UR36][R64.64] ;  /* 0x0000002440407980 */ /* 0x000f62000c101d00 */
[----:B------:R-:W-:Y:S02]  /*b9e0*/  IMAD.IADD R5, R5, 0x1, R7 ;  /* 0x0000000105057824 */ /* 0x000fe400078e0207 */
[----:B------:R-:W-:Y:S01]  /*b9f0*/  IMAD R2, R18, 0x20, R3 ;  /* 0x0000002012027824 */ /* 0x000fe200078e0203 */
[----:B------:R-:W5:Y:S01]  /*ba00*/  LD.E.128 R68, desc[UR36][R68.64] ;  /* 0x0000002444447980 */ /* 0x000f62000c101d00 */
[----:B------:R-:W-:-:S03]  /*ba10*/  IMAD.WIDE.U32 R4, R213, UR6, R4 ;  /* 0x00000006d5047c25 */ /* 0x000fc6000f8e0004 */
[----:B------:R-:W5:Y:S01]  /*ba20*/  LD.E.128 R72, desc[UR36][R72.64] ;  /* 0x0000002448487980 */ /* 0x000f62000c101d00 */
[----:B------:R-:W-:Y:S02]  /*ba30*/  VIADD R18, R2, UR12 ;  /* 0x0000000c02127c36 */ /* 0x000fe40008000000 */
[----:B------:R-:W-:Y:S01]  /*ba40*/  IMAD R5, R213, UR7, R5 ;  /* 0x00000007d5057c24 */ /* 0x000fe2000f8e0205 */
[----:B------:R-:W-:Y:S01]  /*ba50*/  ULDC.64 UR6, c[0x0][0xbf0] ;  /* 0x0002fc0000067ab9 */ /* 0x000fe20000000a00 */
        /* <DEDUP_REMOVED lines=8> */
[----:B------:R-:W-:-:S02]  /*bae0*/  IMAD R19, R19, UR6, RZ ;  /* 0x0000000613137c24 */ /* 0x000fc4000f8e02ff */
[----:B------:R-:W-:Y:S01]  /*baf0*/  IMAD.MOV.U32 R7, RZ, RZ, R18 ;  /* 0x000000ffff077224 */ /* 0x000fe200078e0012 */
[----:B------:R-:W-:Y:S01]  /*bb00*/  @P4 SHF.R.U32.HI R7, RZ, UR10, R2 ;  /* 0x0000000aff074c19 */ /* 0x000fe20008011602 */
[C---:B------:R-:W-:Y:S02]  /*bb10*/  IMAD R19, R212.reuse, UR7, R19 ;  /* 0x00000007d4137c24 */ /* 0x040fe4000f8e0213 */
[----:B------:R-:W-:Y:S01]  /*bb20*/  IMAD.WIDE.U32 R212, R212, UR6, R4 ;  /* 0x00000006d4d47c25 */ /* 0x000fe2000f8e0004 */
[----:B------:R-:W-:Y:S01]  /*bb30*/  SHF.R.S32.HI R2, RZ, 0x1f, R7 ;  /* 0x0000001fff027819 */ /* 0x000fe20000011407 */
[----:B------:R-:W-:Y:S02]  /*bb40*/  ULDC.64 UR6, c[0x0][0xbe0] ;  /* 0x0002f80000067ab9 */ /* 0x000fe40000000a00 */
[----:B------:R-:W-:Y:S02]  /*bb50*/  IMAD.IADD R213, R213, 0x1, R19 ;  /* 0x00000001d5d57824 */ /* 0x000fe400078e0213 */
[----:B------:R-:W-:-:S02]  /*bb60*/  IMAD.MOV R19, RZ, RZ, -R7 ;  /* 0x000000ffff137224 */ /* 0x000fc400078e0a07 */
        /* <DEDUP_REMOVED lines=50> */
.L_x_14833:
[----:B------:R-:W-:Y:S05]  /*be90*/  BSYNC B1 ;  /* 0x0000000000017941 */ /* 0x000fea0003800000 */
.L_x_14832:
        /* <DEDUP_REMOVED lines=21> */
.L_x_14835:
[----:B------:R-:W-:Y:S05]  /*bff0*/  BSYNC B1 ;  /* 0x0000000000017941 */ /* 0x000fea0003800000 */
.L_x_14834:
        /* <DEDUP_REMOVED lines=21> */
.L_x_14837:
[----:B------:R-:W-:Y:S05]  /*c150*/  BSYNC B1 ;  /* 0x0000000000017941 */ /* 0x000fea0003800000 */
.L_x_14836:
        /* <DEDUP_REMOVED lines=24> */
.L_x_14831:
        /* <DEDUP_REMOVED lines=49> */
[----:B------:R-:W-:Y:S02]  /*c5f0*/  IMAD R0, R0, UR6, RZ ;  /* 0x0000000600007c24 */ /* 0x000fe4000f8e02ff */
[----:B------:R-:W-:Y:S02]  /*c600*/  IMAD.IADD R5, R5, 0x1, R9 ;  /* 0x0000000105057824 */ /* 0x000fe400078e0209 */
[C---:B------:R-:W-:Y:S02]  /*c610*/  IMAD R3, R7.reuse, UR7, R0 ;  /* 0x0000000707037c24 */ /* 0x040fe4000f8e0200 */
[----:B------:R-:W-:Y:S01]  /*c620*/  IMAD.WIDE.U32 R4, R7, UR6, R4 ;  /* 0x0000000607047c25 */ /* 0x000fe2000f8e0004 */
[----:B------:R-:W-:-:S03]  /*c630*/  ULDC.64 UR6, c[0x0][0xc00] ;  /* 0x0003000000067ab9 */ /* 0x000fc60000000a00 */
[----:B------:R-:W-:Y:S01]  /*c640*/  IMAD.IADD R7, R5, 0x1, R3 ;  /* 0x0000000105077824 */ /* 0x000fe200078e0203 */
[C---:B------:R-:W-:Y:S01]  /*c650*/  LEA R0, P1, R4.reuse, UR6, 0x2 ;  /* 0x0000000604007c11 */ /* 0x040fe2000f8210ff */
[C---:B------:R-:W-:Y:S02]  /*c660*/  VIADD R165, R17.reuse, 0x68 ;  /* 0x0000006811a57836 */ /* 0x040fe40000000000 */
        /* <DEDUP_REMOVED lines=41> */
[----:B------:R-:W-:Y:S01]  /*c900*/  VIADD R187, R17, 0x8 ;  /* 0x0000000811bb7836 */ /* 0x000fe20000000000 */
[----:B012---:R-:W-:Y:S06]  /*c910*/  @P2 BRA `(.L_x_14840) ;  /* 0x0000000800242947 */ /* 0x007fec0003800000 */
        /* <DEDUP_REMOVED lines=8> */
[----:B------:R-:W-:Y:S02]  /*c9a0*/  @!P2 LEA R8, P5, R187, R2, 0x2 ;  /* 0x00000002bb08a211 */ /* 0x000fe400078a10ff */
[----:B------:R-:W-:Y:S02]  /*c9b0*/  @!P3 IMAD.WIDE R4, R17, 0x4, R2 ;  /* 0x000000041104b825 */ /* 0x000fe400078e0202 */
[----:B------:R-:W-:-:S03]  /*c9c0*/  @!P2 LEA.HI.X R9, R187, R3, R188, 0x2, P5 ;  /* 0x00000003bb09a211 */ /* 0x000fc600028f14bc */
        /* <DEDUP_REMOVED lines=69> */
[-C--:B------:R-:W-:Y:S02]  /*ce20*/  @!P1 LEA.HI.X R5, R226, R3.reuse, R158, 0x2, P6 ;  /* 0x00000003e2059211 */ /* 0x080fe400030f149e */
[CC--:B-1----:R-:W-:Y:S02]  /*ce30*/  @!P4 LEA R8, P5, R225.reuse, R2.reuse, 0x2 ;  /* 0x00000002e108c211 */ /* 0x0c2fe400078a10ff */
[-C--:B------:R-:W-:Y:S01]  /*ce40*/  @!P3 LEA R10, P6, R224, R2.reuse, 0x2 ;  /* 0x00000002e00ab211 */ /* 0x080fe200078c10ff */
[----:B------:R0:W-:Y:S01]  /*ce50*/  @!P1 ST.E.64 desc[UR36][R4.64], R96 ;  /* 0x0000006004009985 */ /* 0x0001e2000c101b24 */
[----:B------:R-:W-:Y:S02]  /*ce60*/  @!P4 LEA.HI.X R9, R225, R3, R157, 0x2, P5 ;  /* 0x00000003e109c211 */ /* 0x000fe400028f149d */
[----:B------:R-:W-:Y:S02]  /*ce70*/  ISETP.GE.AND P1, PT, R221, UR6, PT ;  /* 0x00000006dd007c0c */ /* 0x000fe4000bf26270 */
[----:B------:R-:W-:Y:S01]  /*ce80*/  @!P2 LEA R12, P5, R223, R2, 0x2 ;  /* 0x00000002df0ca211 */ /* 0x000fe200078a10ff */
[----:B------:R1:W-:Y:S01]  /*ce90*/  @!P4 ST.E.64 desc[UR36][R8.64], R100 ;  /* 0x000000640800c985 */ /* 0x0003e2000c101b24 */
[----:B------:R-:W-:-:S02]  /*cea0*/  ISETP.GE.AND P4, PT, R220, UR6, PT ;  /* 0x00000006dc007c0c */ /* 0x000fc4000bf86270 */
[-C--:B------:R-:W-:Y:S02]  /*ceb0*/  @!P3 LEA.HI.X R11, R224, R3.reuse, R156, 0x2, P6 ;  /* 0x00000003e00bb211 */ /* 0x080fe400030f149c */
[----:B------:R-:W-:-:S03]  /*cec0*/  @!P2 LEA.HI.X R13, R223, R3, R155, 0x2, P5 ;  /* 0x00000003df0da211 */ /* 0x000fc600028f149b */
[----:B------:R2:W-:Y:S01]  /*ced0*/  @!P3 ST.E.64 desc[UR36][R10.64], R104 ;  /* 0x000000680a00b985 */ /* 0x0005e2000c101b24 */
[----:B------:R-:W-:Y:S02]  /*cee0*/  ISETP.GE.AND P3, PT, R219, UR6, PT ;  /* 0x00000006db007c0c */ /* 0x000fe4000bf66270 */
[CC--:B------:R-:W-:Y:S01]  /*cef0*/  @!P1 LEA R14, P6, R221.reuse, R2.reuse, 0x2 ;  /* 0x00000002dd0e9211 */ /* 0x0c0fe200078c10ff */
[----:B------:R-:W-:Y:S01]  /*cf00*/  @!P2 ST.E.64 desc[UR36][R12.64], R108 ;  /* 0x0000006c0c00a985 */ /* 0x000fe2000c101b24 */
[----:B------:R-:W-:Y:S02]  /*cf10*/  ISETP.GE.AND P2, PT, R218, UR6, PT ;  /* 0x00000006da007c0c */ /* 0x000fe4000bf46270 */
[----:B------:R-:W-:Y:S02]  /*cf20*/  @!P1 LEA.HI.X R15, R221, R3, R154, 0x2, P6 ;  /* 0x00000003dd0f9211 */ /* 0x000fe400030f149a */
[----:B0-----:R-:W-:-:S03]  /*cf30*/  @!P4 LEA R4, P5, R220, R2, 0x2 ;  /* 0x00000002dc04c211 */ /* 0x001fc600078a10ff */
[----:B------:R0:W-:Y:S01]  /*cf40*/  @!P1 ST.E.64 desc[UR36][R14.64], R112 ;  /* 0x000000700e009985 */ /* 0x0001e2000c101b24 */
[-C--:B------:R-:W-:Y:S02]  /*cf50*/  @!P4 LEA.HI.X R5, R220, R3.reuse, R153, 0x2, P5 ;  /* 0x00000003dc05c211 */ /* 0x080fe400028f1499 */
        /* <DEDUP_REMOVED lines=8> */
[----:B------:R-:W-:Y:S01]  /*cfe0*/  ISETP.GE.AND P3, PT, R19, UR6, PT ;  /* 0x0000000613007c0c */ /* 0x000fe2000bf66270 */
[----:B0-----:R-:W-:Y:S01]  /*cff0*/  VIADD R15, R17, 0xf8 ;  /* 0x000000f8110f7836 */ /* 0x001fe20000000000 */
[----:B------:R-:W-:Y:S01]  /*d000*/  @!P1 LEA R12, P5, R217, R2, 0x2 ;  /* 0x00000002d90c9211 */ /* 0x000fe200078a10ff */
[----:B------:R0:W-:Y:S01]  /*d010*/  @!P2 ST.E.64 desc[UR36][R10.64], R124 ;  /* 0x0000007c0a00a985 */ /* 0x0001e2000c101b24 */
[----:B------:R-:W-:Y:S02]  /*d020*/  ISETP.GE.AND P2, PT, R23, UR6, PT ;  /* 0x0000000617007c0c */ /* 0x000fe4000bf46270 */
[----:B------:R-:W-:Y:S02]  /*d030*/  @!P1 LEA.HI.X R13, R217, R3, R20, 0x2, P5 ;  /* 0x00000003d90d9211 */ /* 0x000fe400028f1414 */
[----:B-1----:R-:W-:-:S02]  /*d040*/  SHF.R.S32.HI R5, RZ, 0x1f, R19 ;  /* 0x0000001fff057819 */ /* 0x002fc40000011413 */
[----:B------:R-:W-:Y:S01]  /*d050*/  SHF.R.S32.HI R14, RZ, 0x1f, R15 ;  /* 0x0000001fff0e7819 */ /* 0x000fe2000001140f */
[----:B------:R1:W-:Y:S01]  /*d060*/  @!P1 ST.E.64 desc[UR36][R12.64], R128 ;  /* 0x000000800c009985 */ /* 0x0003e2000c101b24 */
[----:B------:R-:W-:Y:S02]  /*d070*/  ISETP.GE.AND P1, PT, R21, UR6, PT ;  /* 0x0000000615007c0c */ /* 0x000fe4000bf26270 */
[----:B--2---:R-:W-:Y:S02]  /*d080*/  SHF.R.S32.HI R9, RZ, 0x1f, R215 ;  /* 0x0000001fff097819 */ /* 0x004fe400000114d7 */
[-C--:B------:R-:W-:Y:S02]  /*d090*/  @!P4 LEA R8, P5, R215, R2.reuse, 0x2 ;  /* 0x00000002d708c211 */ /* 0x080fe400078a10ff */
[----:B------:R-:W-:Y:S02]  /*d0a0*/  @!P3 LEA R4, P6, R19, R2, 0x2 ;  /* 0x000000021304b211 */ /* 0x000fe400078c10ff */
[----:B------:R-:W-:-:S02]  /*d0b0*/  @!P4 LEA.HI.X R9, R215, R3, R9, 0x2, P5 ;  /* 0x00000003d709c211 */ /* 0x000fc400028f1409 */
[----:B------:R-:W-:Y:S02]  /*d0c0*/  ISETP.GE.AND P5, PT, R15, UR6, PT ;  /* 0x000000060f007c0c */ /* 0x000fe4000bfa6270 */
[-C--:B------:R-:W-:Y:S01]  /*d0d0*/  @!P3 LEA.HI.X R5, R19, R3.reuse, R5, 0x2, P6 ;  /* 0x000000031305b211 */ /* 0x080fe200030f1405 */
[----:B------:R2:W-:Y:S01]  /*d0e0*/  @!P4 ST.E.64 desc[UR36][R8.64], R132 ;  /* 0x000000840800c985 */ /* 0x0005e2000c101b24 */
[----:B0-----:R-:W-:Y:S02]  /*d0f0*/  SHF.R.S32.HI R11, RZ, 0x1f, R23 ;  /* 0x0000001fff0b7819 */ /* 0x001fe40000011417 */
[C---:B------:R-:W-:Y:S01]  /*d100*/  @!P2 LEA R10, P6, R23.reuse, R2, 0x2 ;  /* 0x00000002170aa211 */ /* 0x040fe200078c10ff */
[----:B------:R2:W-:Y:S01]  /*d110*/  @!P3 ST.E.64 desc[UR36][R4.64], R136 ;  /* 0x000000880400b985 */ /* 0x0005e2000c101b24 */
[----:B-1----:R-:W-:Y:S02]  /*d120*/  SHF.R.S32.HI R13, RZ, 0x1f, R21 ;  /* 0x0000001fff0d7819 */ /* 0x002fe40000011415 */
[----:B------:R-:W-:-:S02]  /*d130*/  @!P2 LEA.HI.X R11, R23, R3, R11, 0x2, P6 ;  /* 0x00000003170ba211 */ /* 0x000fc400030f140b */
[----:B------:R-:W-:-:S03]  /*d140*/  @!P1 LEA R12, P6, R21, R2, 0x2 ;  /* 0x00000002150c9211 */ /* 0x000fc600078c10ff */
[----:B------:R2:W-:Y:S01]  /*d150*/  @!P2 ST.E.64 desc[UR36][R10.64], R140 ;  /* 0x0000008c0a00a985 */ /* 0x0005e2000c101b24 */
[----:B------:R-:W-:Y:S02]  /*d160*/  @!P1 LEA.HI.X R13, R21, R3, R13, 0x2, P6 ;  /* 0x00000003150d9211 */ /* 0x000fe400030f140d */
[----:B------:R-:W-:-:S03]  /*d170*/  @!P5 LEA R2, P6, R15, R2, 0x2 ;  /* 0x000000020f02d211 */ /* 0x000fc600078c10ff */
[----:B------:R2:W-:Y:S01]  /*d180*/  @!P1 ST.E.64 desc[UR36][R12.64], R144 ;  /* 0x000000900c009985 */ /* 0x0005e2000c101b24 */
[----:B------:R-:W-:-:S05]  /*d190*/  @!P5 LEA.HI.X R3, R15, R3, R14, 0x2, P6 ;  /* 0x000000030f03d211 */ /* 0x000fca00030f140e */
[----:B------:R2:W-:Y:S04]  /*d1a0*/  @!P5 ST.E.64 desc[UR36][R2.64], R148 ;  /* 0x000000940200d985 */ /* 0x0005e8000c101b24 */
.L_x_14840:
[----:B------:R-:W-:Y:S05]  /*d1b0*/  BSYNC B1 ;  /* 0x0000000000017941 */ /* 0x000fea0003800000 */
.L_x_14839:
[----:B--2---:R0:W1:Y:S04]  /*d1c0*/  SHFL.IDX PT, R3, R7, 0x1, 0x1c1f ;  /* 0x003c1f0007037f89 */ /* 0x00406800000e0000 */
[----:B------:R0:W2:Y:S01]  /*d1d0*/  SHFL.IDX PT, R2, R0, 0x1, 0x1c1f ;  /* 0x003c1f0000027f89 */ /* 0x0000a200000e0000 */
[----:B------:R-:W-:Y:S05]  /*d1e0*/  @P0 BRA `(.L_x_14838) ;  /* 0x0000001400d00947 */ /* 0x000fea0003800000 */
[----:B------:R-:W-:Y:S01]  /*d1f0*/  ULDC UR6, c[0x0][0xbc8] ;  /* 0x0002f20000067ab9 */ /* 0x000fe20000000800 */
[----:B------:R-:W-:Y:S01]  /*d200*/  VIADD R21, R17, 0xe0 ;  /* 0x000000e011157836 */ /* 0x000fe20000000000 */
[----:B------:R-:W-:Y:S01]  /*d210*/  ISETP.GE.AND P5, PT, R187, UR6, PT ;  /* 0x00000006bb007c0c */ /* 0x000fe2000bfa6270 */
[C---:B0-----:R-:W-:Y:S01]  /*d220*/  VIADD R7, R17.reuse, 0xe8 ;  /* 0x000000e811077836 */ /* 0x041fe20000000000 */
[----:B------:R-:W-:Y:S02]  /*d230*/  ISETP.GE.AND P4, PT, R17, UR6, PT ;  /* 0x0000000611007c0c */ /* 0x000fe4000bf86270 */
[----:B------:R-:W-:Y:S02]  /*d240*/  ISETP.GE.AND P2, PT, R185, UR6, PT ;  /* 0x00000006b9007c0c */ /* 0x000fe4000bf46270 */
[----:B------:R-:W-:Y:S02]  /*d250*/  ISETP.GE.AND P1, PT, R183, UR6, PT ;  /* 0x00000006b7007c0c */ /* 0x000fe4000bf26270 */
[----:B------:R-:W-:-:S02]  /*d260*/  ISETP.GE.AND P0, PT, R181, UR6, PT ;  /* 0x00000006b5007c0c */ /* 0x000fc4000bf06270 */
[----:B------:R-:W-:-:S03]  /*d270*/  SHF.R.S32.HI R0, RZ, 0x1f, R215 ;  /* 0x0000001fff007819 */ /* 0x000fc600000114d7 */
[-C--:B--2---:R-:W-:Y:S02]  /*d280*/  @!P5 LEA R8, P3, R187, R2.reuse, 0x2 ;  /* 0x00000002bb08d211 */ /* 0x084fe400078610ff */
[----:B-1----:R-:W-:Y:S02]  /*d290*/  @!P4 IMAD.WIDE R4, R17, 0x4, R2 ;  /* 0x000000041104c825 */ /* 0x002fe400078e0202 */
        /* <DEDUP_REMOVED lines=42> */
[-C--:B----4-:R-:W-:Y:S02]  /*d540*/  @!P4 LEA R8, P2, R166, R2.reuse, 0x2 ;  /* 0x00000002a608c211 */ /* 0x090fe400078410ff */
        /* <DEDUP_REMOVED lines=85> */
.L_x_14829:
        /* <DEDUP_REMOVED lines=26> */
.L_x_14841:
[----:B------:R-:W-:Y:S01]  /*dc40*/  BSSY B1, `(.L_x_14842) ;  /* 0x0000039000017945 */ /* 0x000fe20003800000 */
[----:B------:R-:W-:Y:S02]  /*dc50*/  SEL R23, R212, RZ, !P0 ;  /* 0x000000ffd4177207 */ /* 0x000fe40004000000 */
[----:B------:R-:W-:Y:S02]  /*dc60*/  SEL R216, R216, RZ, !P0 ;  /* 0x000000ffd8d87207 */ /* 0x000fe40004000000 */
[----:B-----5:R-:W-:Y:S01]  /*dc70*/  SHF.R.S32.HI R20, RZ, 0x1f, R7 ;  /* 0x0000001fff147819 */ /* 0x020fe20000011407 */
[----:B------:R-:W-:Y:S06]  /*dc80*/  @P3 BRA `(.L_x_14843) ;  /* 0x0000000000d03947 */ /* 0x000fec0003800000 */
        /* <DEDUP_REMOVED lines=8> */
[----:B------:R-:W2:Y:S01]  /*dd10*/  LDL.LU R24, [R1+0x20] ;  /* 0x0000200001187983 */ /* 0x000ea20000300800 */
[----:B------:R-:W-:Y:S01]  /*dd20*/  ISETP.NE.AND P1, PT, R29, 0x1, PT ;  /* 0x000000011d00780c */ /* 0x000fe20003f25270 */
[----:B------:R-:W-:Y:S01]  /*dd30*/  IMAD.MOV.U32 R18, RZ, RZ, 0xab8 ;  /* 0x00000ab8ff127424 */ /* 0x000fe200078e00ff */
[----:B------:R-:W-:Y:S01]  /*dd40*/  ISETP.GT.AND P0, PT, R214, 0x1, PT ;  /* 0x00000001d600780c */ /* 0x000fe20003f04270 */
[----:B------:R-:W0:Y:S01]  /*dd50*/  LDC.64 R26, c[0x0][0xca8] ;  /* 0x00032a00ff1a7b82 */ /* 0x000e220000000a00 */
[----:B------:R-:W-:Y:S02]  /*dd60*/  IMAD.MOV.U32 R15, RZ, RZ, R25 ;  /* 0x000000ffff0f7224 */ /* 0x000fe400078e0019 */
[----:B------:R-:W-:-:S05]  /*dd70*/  SEL R18, R18, 0xa78, P0 ;  /* 0x00000a7812127807 */ /* 0x000fca0000000000 */
[----:B------:R-:W1:Y:S08]  /*dd80*/  LDC.64 R4, c[0x0][R18+0x220] ;  /* 0x0000880012047b82 */ /* 0x000e700000000a00 */
[----:B------:R-:W3:Y:S08]  /*dd90*/  @P1 LDC R14, c[0x0][0xcec] ;  /* 0x00033b00ff0e1b82 */ /* 0x000ef00000000800 */
[----:B------:R-:W4:Y:S08]  /*dda0*/  LDC.64 R2, c[0x0][R18+0x218] ;  /* 0x0000860012027b82 */ /* 0x000f300000000a00 */
[----:B------:R-:W5:Y:S01]  /*ddb0*/  @P1 LDC R21, c[0x0][0xcf0] ;  /* 0x00033c00ff151b82 */ /* 0x000f620000000800 */
[----:B-1----:R-:W-:-:S02]  /*ddc0*/  IMAD R5, R5, R23, RZ ;  /* 0x0000001705057224 */ /* 0x002fc400078e02ff */
[----:B------:R-:W-:-:S05]  /*ddd0*/  IMAD.WIDE.U32 R12, R4, R23, RZ ;  /* 0x00000017040c7225 */ /* 0x000fca00078e00ff */
[----:B------:R-:W1:Y:S01]  /*dde0*/  LDC.64 R8, c[0x0][R18+0x228] ;  /* 0x00008a0012087b82 */ /* 0x000e620000000a00 */
[----:B---3--:R-:W-:-:S07]  /*ddf0*/  @P1 IMAD.HI.U32 R14, R25, R14, RZ ;  /* 0x0000000e190e1227 */ /* 0x008fce00078e00ff */
[----:B------:R-:W3:Y:S01]  /*de00*/  LDC.64 R10, c[0x0][R18+0x210] ;  /* 0x00008400120a7b82 */ /* 0x000ee20000000a00 */
[-C--:B----4-:R-:W-:Y:S02]  /*de10*/  IMAD R19, R3, R213.reuse, RZ ;  /* 0x000000d503137224 */ /* 0x090fe400078e02ff */
[----:B------:R-:W-:-:S04]  /*de20*/  IMAD.WIDE.U32 R2, R2, R213, RZ ;  /* 0x000000d502027225 */ /* 0x000fc800078e00ff */
[----:B------:R-:W-:Y:S01]  /*de30*/  IMAD.IADD R19, R3, 0x1, R19 ;  /* 0x0000000103137824 */ /* 0x000fe200078e0213 */
[----:B-----5:R-:W-:Y:S01]  /*de40*/  @P1 SHF.R.U32.HI R15, RZ, R21, R14 ;  /* 0x00000015ff0f1219 */ /* 0x020fe2000001160e */
[----:B------:R-:W-:Y:S01]  /*de50*/  IMAD R21, R4, R216, R5 ;  /* 0x000000d804157224 */ /* 0x000fe200078e0205 */
[----:B0-----:R-:W0:Y:S01]  /*de60*/  @!P0 LDC R26, c[0x0][0xc50] ;  /* 0x00031400ff1a8b82 */ /* 0x001e220000000800 */
[----:B------:R-:W-:Y:S02]  /*de70*/  IADD3 R4, P1, P3, R12, R2, R7 ;  /* 0x000000020c047210 */ /* 0x000fe40007b3e007 */
[----:B------:R-:W-:Y:S02]  /*de80*/  IMAD.IADD R21, R13, 0x1, R21 ;  /* 0x000000010d157824 */ /* 0x000fe400078e0215 */
[----:B------:R-:W-:-:S03]  /*de90*/  IMAD.MOV R12, RZ, RZ, -R15 ;  /* 0x000000ffff0c7224 */ /* 0x000fc600078e0a0f */
[----:B------:R-:W4:Y:S01]  /*dea0*/  @!P0 LDC R27, c[0x0][0xc54] ;  /* 0x00031500ff1b8b82 */ /* 0x000f220000000800 */
[----:B--2---:R-:W-:-:S05]  /*deb0*/  SEL R5, R24, RZ, P0 ;  /* 0x000000ff18057207 */ /* 0x004fca0000000000 */
[----:B-1----:R-:W-:Y:S01]  /*dec0*/  IMAD.WIDE.U32 R2, R8, R5, RZ ;  /* 0x0000000508027225 */ /* 0x002fe200078e00ff */
[----:B------:R-:W-:-:S03]  /*ded0*/  IADD3.X R8, R21, R19, R20, P1, P3 ;  /* 0x0000001315087210 */ /* 0x000fc60000fe6414 */
[----:B------:R-:W-:Y:S01]  /*dee0*/  IMAD R9, R9, R5, RZ ;  /* 0x0000000509097224 */ /* 0x000fe200078e02ff */
[----:B------:R-:W-:Y:S01]  /*def0*/  IADD3 R2, P0, P1, R15, R4, R2 ;  /* 0x000000040f027210 */ /* 0x000fe2000791e002 */
[----:B------:R-:W-:Y:S01]  /*df00*/  IMAD R5, R29, R12, R25 ;  /* 0x0000000c1d057224 */ /* 0x000fe200078e0219 */
[----:B------:R-:W-:Y:S01]  /*df10*/  SHF.R.S32.HI R15, RZ, 0x1f, R15 ;  /* 0x0000001fff0f7819 */ /* 0x000fe2000001140f */
[----:B------:R-:W-:Y:S02]  /*df20*/  IMAD.IADD R9, R3, 0x1, R9 ;  /* 0x0000000103097824 */ /* 0x000fe400078e0209 */
[----:B---3--:R-:W-:-:S03]  /*df30*/  IMAD R4, R11, R5, RZ ;  /* 0x000000050b047224 */ /* 0x008fc600078e02ff */
[----:B------:R-:W-:Y:S02]  /*df40*/  IADD3.X R3, R15, R8, R9, P0, P1 ;  /* 0x000000080f037210 */ /* 0x000fe400007e2409 */
[----:B------:R-:W-:Y:S01]  /*df50*/  SHF.R.S32.HI R9, RZ, 0x1f, R5 ;  /* 0x0000001fff097819 */ /* 0x000fe20000011405 */
[----:B------:R-:W-:-:S04]  /*df60*/  IMAD.WIDE.U32 R2, R10, R5, R2 ;  /* 0x000000050a027225 */ /* 0x000fc800078e0002 */
[----:B------:R-:W-:Y:S01]  /*df70*/  IMAD R9, R10, R9, R4 ;  /* 0x000000090a097224 */ /* 0x000fe200078e0204 */
[----:B0-----:R-:W-:-:S03]  /*df80*/  LEA R4, P0, R2, R26, 0x2 ;  /* 0x0000001a02047211 */ /* 0x001fc600078010ff */
[----:B------:R-:W-:-:S05]  /*df90*/  IMAD.IADD R3, R3, 0x1, R9 ;  /* 0x0000000103037824 */ /* 0x000fca00078e0209 */
[----:B----4-:R-:W-:Y:S01]  /*dfa0*/  LEA.HI.X R5, R2, R27, R3, 0x2, P0 ;  /* 0x0000001b02057211 */ /* 0x010fe200000f1403 */
[----:B------:R-:W-:-:S05]  /*dfb0*/  IMAD.MOV.U32 R3, RZ, RZ, -0x800000 ;  /* 0xff800000ff037424 */ /* 0x000fca00078e00ff */
[----:B------:R0:W-:Y:S02]  /*dfc0*/  STG.E desc[UR36][R4.64], R3 ;  /* 0x0000000304007986 */ /* 0x0001e4000c101924 */
.L_x_14843:
[----:B------:R-:W-:Y:S05]  /*dfd0*/  BSYNC B1 ;  /* 0x0000000000017941 */ /* 0x000fea0003800000 */
.L_x_14842:
[----:B------:R-:W-:Y:S05]  /*dfe0*/  @P2 BRA `(.L_x_14838) ;  /* 0x0000000800502947 */ /* 0x000fea0003800000 */
[----:B------:R-:W1:Y:S01]  /*dff0*/  LDC R11, c[0x0][0xce8] ;  /* 0x00033a00ff0b7b82 */ /* 0x000e620000000800 */
[----:B0-----:R-:W-:Y:S01]  /*e000*/  SHF.R.S32.HI R3, RZ, 0x1f, R22 ;  /* 0x0000001fff037819 */ /* 0x001fe20000011416 */
[----:B------:R-:W-:Y:S01]  /*e010*/  ULDC.64 UR6, c[0x0][0xba0] ;  /* 0x0002e80000067ab9 */ /* 0x000fe20000000a00 */
[----:B------:R-:W-:Y:S01]  /*e020*/  R2UR UR8, R206 ;  /* 0x00000000ce0872ca */ /* 0x000fe200000e0000 */
[----:B------:R-:W-:Y:S01]  /*e030*/  IMAD R2, R20, UR6, RZ ;  /* 0x0000000614027c24 */ /* 0x000fe2000f8e02ff */
[----:B------:R-:W-:Y:S01]  /*e040*/  LEA.HI R4, R3, R22, RZ, 0x3 ;  /* 0x0000001603047211 */ /* 0x000fe200078f18ff */
[----:B------:R-:W-:Y:S02]  /*e050*/  BSSY B1, `(.L_x_14844) ;  /* 0x000004b000017945 */ /* 0x000fe40003800000 */
[C---:B------:R-:W-:Y:S01]  /*e060*/  IMAD R5, R7.reuse, UR7, R2 ;  /* 0x0000000707057c24 */ /* 0x040fe2000f8e0202 */
[----:B------:R-:W-:Y:S01]  /*e070*/  LOP3.LUT R9, R4, 0xfffffff8, RZ, 0xc0, !PT ;  /* 0xfffffff804097812 */ /* 0x000fe200078ec0ff */
[----:B------:R-:W-:Y:S01]  /*e080*/  IMAD.WIDE.U32 R2, R7, UR6, RZ ;  /* 0x0000000607027c25 */ /* 0x000fe2000f8e00ff */
[----:B------:R-:W-:Y:S01]  /*e090*/  SHF.R.S32.HI R15, RZ, 0x3, R4 ;  /* 0x00000003ff0f7819 */ /* 0x000fe20000011404 */
[----:B------:R-:W-:-:S02]  /*e0a0*/  ULDC.64 UR6, c[0x0][0xbe8] ;  /* 0x0002fa0000067ab9 */ /* 0x000fc40000000a00 */
[----:B------:R-:W-:Y:S02]  /*e0b0*/  IMAD.IADD R22, R22, 0x1, -R9 ;  /* 0x0000000116167824 */ /* 0x000fe400078e0a09 */
[----:B------:R-:W-:Y:S02]  /*e0c0*/  IMAD.IADD R3, R3, 0x1, R5 ;  /* 0x0000000103037824 */ /* 0x000fe400078e0205 */
[----:B------:R-:W-:Y:S02]  /*e0d0*/  IMAD R4, R22, 0x20, R15 ;  /* 0x0000002016047824 */ /* 0x000fe400078e020f */
[----:B------:R-:W-:Y:S01]  /*e0e0*/  IMAD.WIDE.U32 R2, R213, UR6, R2 ;  /* 0x00000006d5027c25 */ /* 0x000fe2000f8e0002 */
[----:B-1----:R-:W-:-:S03]  /*e0f0*/  ISETP.NE.AND P0, PT, R11, 0x1, PT ;  /* 0x000000010b00780c */ /* 0x002fc60003f05270 */
[----:B------:R-:W-:Y:S02]  /*e100*/  VIADD R9, R4, UR8 ;  /* 0x0000000804097c36 */ /* 0x000fe40008000000 */
[----:B------:R-:W-:Y:S01]  /*e110*/  IMAD R3, R213, UR7, R3 ;  /* 0x00000007d5037c24 */ /* 0x000fe2000f8e0203 */
[----:B------:R-:W-:Y:S01]  /*e120*/  ULDC.64 UR6, c[0x0][0xbf0] ;  /* 0x0002fc0000067ab9 */ /* 0x000fe20000000a00 */
[----:B------:R-:W-:Y:S02]  /*e130*/  IMAD.MOV.U32 R5, RZ, RZ, R9 ;  /* 0x000000ffff057224 */ /* 0x000fe400078e0009 */
[----:B------:R-:W-:Y:S02]  /*e140*/  IMAD R7, R216, UR6, RZ ;  /* 0x00000006d8077c24 */ /* 0x000fe4000f8e02ff */
[C---:B------:R-:W-:Y:S02]  /*e150*/  IMAD.WIDE.U32 R2, R23.reuse, UR6, R2 ;  /* 0x0000000617027c25 */ /* 0x040fe4000f8e0002 */
[----:B------:R-:W0:Y:S02]  /*e160*/  @P0 LDC R8, c[0x0][0xcec] ;  /* 0x00033b00ff080b82 */ /* 0x000e240000000800 */
[----:B------:R-:W-:Y:S01]  /*e170*/  IMAD R7, R23, UR7, R7 ;  /* 0x0000000717077c24 */ /* 0x000fe2000f8e0207 */
[----:B------:R-:W-:-:S03]  /*e180*/  ULDC.64 UR6, c[0x0][0xbe0] ;  /* 0x0002f80000067ab9 */ /* 0x000fc60000000a00 */
[----:B------:R-:W-:Y:S02]  /*e190*/  IMAD.IADD R3, R3, 0x1, R7 ;  /* 0x0000000103037824 */ /* 0x000fe400078e0207 */
[----:B------:R-:W1:Y:S01]  /*e1a0*/  @P0 LDC R13, c[0x0][0xcf0] ;  /* 0x00033c00ff0d0b82 */ /* 0x000e620000000800 */
[----:B0-----:R-:W-:-:S05]  /*e1b0*/  @P0 IMAD.HI.U32 R4, R9, R8, RZ ;  /* 0x0000000809040227 */ /* 0x001fca00078e00ff */
[----:B-1----:R-:W-:-:S04]  /*e1c0*/  @P0 SHF.R.U32.HI R5, RZ, R13, R4 ;  /* 0x0000000dff050219 */ /* 0x002fc80000011604 */
        /* <DEDUP_REMOVED lines=8> */
[----:B------:R-:W-:Y:S01]  /*e250*/  ULDC.64 UR6, c[0x0][0xbd8] ;  /* 0x0002f60000067ab9 */ /* 0x000fe20000000a00 */
        /* <DEDUP_REMOVED lines=42> */
.L_x_14845:
[----:B------:R-:W-:Y:S05]  /*e500*/  BSYNC B1 ;  /* 0x0000000000017941 */ /* 0x000fea0003800000 */
.L_x_14844:
        /* <DEDUP_REMOVED lines=21> */
.L_x_14847:
[----:B------:R-:W-:Y:S05]  /*e660*/  BSYNC B1 ;  /* 0x0000000000017941 */ /* 0x000fea0003800000 */
.L_x_14846:
        /* <DEDUP_REMOVED lines=21> */
.L_x_14849:
[----:B------:R-:W-:Y:S05]  /*e7c0*/  BSYNC B1 ;  /* 0x0000000000017941 */ /* 0x000fea0003800000 */
.L_x_14848:
        /* <DEDUP_REMOVED lines=22> */
.L_x_14838:
[----:B------:R-:W-:Y:S05]  /*e930*/  BSYNC B0 ;  /* 0x0000000000007941 */ /* 0x000fea0003800000 */
.L_x_14828:
[----:B------:R-:W-:Y:S02]  /*e940*/  ULDC UR6, c[0x0][0xd3c] ;  /* 0x00034f0000067ab9 */ /* 0x000fe40000000800 */
[----:B------:R-:W-:-:S06]  /*e950*/  UISETP.GE.AND UP0, UPT, UR5, UR6, UPT ;  /* 0x000000060500728c */ /* 0x000fcc000bf06270 */
[----:B------:R-:W-:-:S13]  /*e960*/  PLOP3.LUT P0, PT, PT, PT, UP0, 0x80, 0x0 ;  /* 0x000000000000781c */ /* 0x000fda0003f0f008 */
[----:B------:R-:W-:Y:S05]  /*e970*/  @!P0 BRA `(.L_x_14850) ;  /* 0xffffff2400d88947 */ /* 0x000fea000383ffff */
[----:B------:R-:W-:Y:S05]  /*e980*/  EXIT ;  /* 0x000000000000794d */ /* 0x000fea0003800000 */
.L_x_14784:
        /* <DEDUP_REMOVED lines=16> */
.L_x_14851:
        /* <DEDUP_REMOVED lines=43> */
.L_x_14855:
        /* <DEDUP_REMOVED lines=35> */
.L_x_14853:
        /* <DEDUP_REMOVED lines=13> */
.L_x_14856:
        /* <DEDUP_REMOVED lines=62> */
.L_x_14857:
        /* <DEDUP_REMOVED lines=61> */
.L_x_14858:
[----:B------:R-:W-:-:S05]  /*f7f0*/  LOP3.LUT R25, RZ, R2, RZ, 0x33, !PT ;  /* 0x00000002ff197212 */ /* 0x000fca00078e33ff */
[----:B------:R-:W-:Y:S01]  /*f800*/  IMAD.IADD R25, R6, 0x1, R25 ;  /* 0x0000000106197824 */ /* 0x000fe200078e0219 */
[----:B------:R-:W-:Y:S06]  /*f810*/  BRA `(.L_x_14859) ;  /* 0x0000000000147947 */ /* 0x000fec0003800000 */
.L_x_14854:
[----:B------:R-:W-:Y:S01]  /*f820*/  ULDC UR4, c[0x0][0xd3c] ;  /* 0x00034f0000047ab9 */ /* 0x000fe20000000800 */
[----:B------:R-:W-:Y:S02]  /*f830*/  IMAD.MOV.U32 R25, RZ, RZ, RZ ;  /* 0x000000ffff197224 */ /* 0x000fe400078e00ff */
[----:B------:R-:W-:Y:S02]  /*f840*/  IMAD.U32 R24, RZ, RZ, UR6 ;  /* 0x00000006ff187e24 */ /* 0x000fe4000f8e00ff */
[----:B------:R-:W-:Y:S02]  /*f850*/  IMAD.MOV.U32 R26, RZ, RZ, RZ ;  /* 0x000000ffff1a7224 */ /* 0x000fe400078e00ff */
[----:B------:R-:W-:-:S07]  /*f860*/  IMAD.U32 R27, RZ, RZ, UR4 ;  /* 0x00000004ff1b7e24 */ /* 0x000fce000f8e00ff */
.L_x_14859:
[----:B------:R-:W-:-:S13]  /*f870*/  ISETP.NE.AND P0, PT, R7, RZ, PT ;  /* 0x000000ff0700720c */ /* 0x000fda0003f05270 */
[----:B------:R-:W0:Y:S01]  /*f880*/  @!P0 S2R R3, SR_CgaCtaId ;  /* 0x0000000000038919 */ /* 0x000e220000008800 */
[----:B------:R-:W-:-:S04]  /*f890*/  @!P0 MOV R2, 0x400 ;  /* 0x0000040000028802 */ /* 0x000fc80000000f00 */
[----:B0-----:R-:W-:-:S05]  /*f8a0*/  @!P0 LEA R2, R3, R2, 0x18 ;  /* 0x0000000203028211 */ /* 0x001fca00078ec0ff */
[----:B------:R1:W-:Y:S01]  /*f8b0*/  @!P0 STS.128 [R2+0x324d0], R24 ;  /* 0x0324d01802008388 */ /* 0x0003e20000000c00 */
[----:B------:R-:W-:Y:S06]  /*f8c0*/  BAR.ARV 0x5, 0x180 ;  /* 0x0146000000007b1d */ /* 0x000fec0000002000 */
.L_x_14852:
        /* <DEDUP_REMOVED lines=31> */
.L_x_14929:
        /* <DEDUP_REMOVED lines=48> */
.L_x_14861:
        /* <DEDUP_REMOVED lines=9> */
.L_x_14862:
        /* <DEDUP_REMOVED lines=9> */
.L_x_14863:
        /* <DEDUP_REMOVED lines=13> */
[----:B------:R-:W-:-:S04]  /*ffb0*/  VIADD R2, R19, 0x5f ;  /* 0x0000005f13027836 */ /* 0x000fc80000000000 */
[----:B------:R-:W-:Y:S01]  /*ffc0*/  IMAD.HI R2, R2, 0x2aaaaaab, RZ ;  /* 0x2aaaaaab02027827 */ /* 0x000fe200078e02ff */
[----:B---3--:R-:W-:-:S05]  /*ffd0*/  IADD3 R3, R19, 0x60, -R4 ;  /* 0x0000006013037810 */ /* 0x008fca0007ffe804 */
        /* <DEDUP_REMOVED lines=44> */
.L_x_14865:
[----:B------:R-:W-:Y:S05]  /*102a0*/  BSYNC B0 ;  /* 0x0000000000007941 */ /* 0x000fea0003800000 */
.L_x_14864:
        /* <DEDUP_REMOVED lines=23> */
.L_x_14867:
        /* <DEDUP_REMOVED lines=20> */
.L_x_14870:
[----:B------:R-:W-:Y:S05]  /*10560*/  BSYNC B6 ;  /* 0x0000000000067941 */ /* 0x000fea0003800000 */
.L_x_14869:
        /* <DEDUP_REMOVED lines=20> */
.L_x_14873:
        /* <DEDUP_REMOVED lines=15> */
.L_x_14872:
[----:B------:R-:W-:Y:S05]  /*107a0*/  BSYNC B6 ;  /* 0x0000000000067941 */ /* 0x000fea0003800000 */
.L_x_14871:
        /* <DEDUP_REMOVED lines=9> */
[----:B------:R3:W5:Y:S01]  /*10840*/  @P0 LDG.E R29, desc[UR36][R2.64] ;  /* 0x00000024021d0981 */ /* 0x000762000c1e1900 */
[----:B------:R-:W-:Y:S01]  /*10850*/  LOP3.LUT R16, R16, 0xfffffffe, RZ, 0xc0, !PT ;  /* 0xfffffffe10107812 */ /* 0x000fe200078ec0ff */
[----:B------:R-:W-:Y:S01]  /*10860*/  UMOV UR5, 0xffffffff ;  /* 0xffffffff00057882 */ /* 0x000fe20000000000 */
[----:B------:R-:W4:Y:S02]  /*10870*/  S2R R21, SR_TID.X ;  /* 0x0000000000157919 */ /* 0x000f240000002100 */
[----:B------:R-:W-:Y:S01]  /*10880*/  LOP3.LUT R16, R16, 0xffffffef, RZ, 0xc0, !PT ;  /* 0xffffffef10107812 */ /* 0x000fe200078ec0ff */
[----:B-1----:R-:W-:-:S05]  /*10890*/  IMAD.SHL.U32 R20, R20, 0x8, RZ ;  /* 0x0000000814147824 */ /* 0x002fca00078e00ff */
[----:B------:R-:W-:-:S04]  /*108a0*/  LOP3.LUT R20, R20, 0x38, RZ, 0xc0, !PT ;  /* 0x0000003814147812 */ /* 0x000fc800078ec0ff */
[C---:B------:R-:W-:Y:S02]  /*108b0*/  LOP3.LUT R4, R20.reuse, 0x40, RZ, 0xfc, !PT ;  /* 0x0000004014047812 */ /* 0x040fe400078efcff */
[----:B------:R-:W-:Y:S02]  /*108c0*/  LOP3.LUT R20, R20, 0x80, RZ, 0xfc, !PT ;  /* 0x0000008014147812 */ /* 0x000fe400078efcff */
[----:B------:R-:W-:Y:S02]  /*108d0*/  ISETP.GE.AND P1, PT, R4, UR4, PT ;  /* 0x0000000404007c0c */ /* 0x000fe4000bf26270 */
[----:B------:R-:W-:Y:S02]  /*108e0*/  ISETP.GE.AND P0, PT, R20, UR4, PT ;  /* 0x0000000414007c0c */ /* 0x000fe4000bf06270 */
[----:B------:R-:W1:Y:S09]  /*108f0*/  S2R R20, SR_TID.X ;  /* 0x0000000000147919 */ /* 0x000e720000002100 */
[----:B------:R-:W-:Y:S01]  /*10900*/  @P1 LOP3.LUT R16, R16, 0x10, RZ, 0xfc, !PT ;  /* 0x0000001010101812 */ /* 0x000fe200078efcff */
[----:B----4-:R-:W-:-:S05]  /*10910*/  IMAD.SHL.U32 R21, R21, 0x8, RZ ;  /* 0x0000000815157824 */ /* 0x010fca00078e00ff */
[----:B------:R-:W-:-:S04]  /*10920*/  LOP3.LUT R21, R21, 0x38, RZ, 0xc0, !PT ;  /* 0x0000003815157812 */ /* 0x000fc800078ec0ff */
[C---:B------:R-:W-:Y:S02]  /*10930*/  ISETP.GE.AND P2, PT, R21.reuse, UR4, PT ;  /* 0x0000000415007c0c */ /* 0x040fe4000bf46270 */
[----:B------:R-:W-:Y:S02]  /*10940*/  LOP3.LUT R21, R21, 0xc0, RZ, 0xfc, !PT ;  /* 0x000000c015157812 */ /* 0x000fe400078efcff */
[----:B-1----:R-:W-:-:S09]  /*10950*/  LOP3.LUT R20, R20, 0x7f, RZ, 0xc0, !PT ;  /* 0x0000007f14147812 */ /* 0x002fd200078ec0ff */
[----:B------:R-:W-:Y:S02]  /*10960*/  @P2 LOP3.LUT R16, R16, 0x1, RZ, 0xfc, !PT ;  /* 0x0000000110102812 */ /* 0x000fe400078efcff */
[----:B------:R-:W-:Y:S02]  /*10970*/  SHF.R.U32.HI R4, RZ, 0x3, R20 ;  /* 0x00000003ff047819 */ /* 0x000fe40000011614 */
[----:B------:R-:W1:Y:S01]  /*10980*/  S2R R20, SR_TID.X ;  /* 0x0000000000147919 */ /* 0x000e620000002100 */
[----:B------:R-:W-:-:S04]  /*10990*/  LOP3.LUT R16, R16, 0xfffffff7, RZ, 0xc0, !PT ;  /* 0xfffffff710107812 */ /* 0x000fc800078ec0ff */
[----:B------:R-:W-:Y:S02]  /*109a0*/  @P0 LOP3.LUT R16, R16, 0x8, RZ, 0xfc, !PT ;  /* 0x0000000810100812 */ /* 0x000fe400078efcff */
[----:B------:R-:W-:Y:S02]  /*109b0*/  ISETP.GE.AND P0, PT, R21, UR4, PT ;  /* 0x0000000415007c0c */ /* 0x000fe4000bf06270 */
[----:B------:R-:W-:-:S11]  /*109c0*/  LOP3.LUT R16, R16, 0xfffffffb, RZ, 0xc0, !PT ;  /* 0xfffffffb10107812 */ /* 0x000fd600078ec0ff */
[----:B------:R-:W-:Y:S01]  /*109d0*/  @P0 LOP3.LUT R16, R16, 0x4, RZ, 0xfc, !PT ;  /* 0x0000000410100812 */ /* 0x000fe200078efcff */
[----:B-1----:R-:W-:-:S05]  /*109e0*/  IMAD.SHL.U32 R20, R20, 0x10, RZ ;  /* 0x0000001014147824 */ /* 0x002fca00078e00ff */
[----:B------:R-:W-:Y:S01]  /*109f0*/  LOP3.LUT R20, R4, 0x70, R20, 0xf8, !PT ;  /* 0x0000007004147812 */ /* 0x000fe200078ef814 */
[----:B--2---:R-:W-:-:S04]  /*10a00*/  VIADD R0, R0, 0xffffffff ;  /* 0xffffffff00007836 */ /* 0x004fc80000000000 */
[----:B------:R-:W-:Y:S01]  /*10a10*/  IMAD R37, R0, 0x60, R20 ;  /* 0x0000006000257824 */ /* 0x000fe200078e0214 */
[----:B0--3--:R-:W-:Y:S06]  /*10a20*/  BRA.DIV UR5, `(.L_x_14874) ;  /* 0x0000005205147947 */ /* 0x009fec000b800000 */
.L_x_14947:
        /* <DEDUP_REMOVED lines=20> */
[----:B------:R-:W-:Y:S01]  /*10b70*/  @!P0 IMAD.IADD R7, R3, 0x1, R7 ;  /* 0x0000000103078824 */ /* 0x000fe200078e0207 */
[----:B------:R-:W-:-:S05]  /*10b80*/  SEL R3, RZ, 0x1, P2 ;  /* 0x00000001ff037807 */ /* 0x000fca0001000000 */
[----:B------:R1:W-:Y:S01]  /*10b90*/  STL [R1+0x20], R3 ;  /* 0x0000200301007387 */ /* 0x0003e20000100800 */
[----:B0-----:R-:W-:-:S04]  /*10ba0*/  @!P0 LEA R4, P1, R2, R4, 0x2 ;  /* 0x0000000402048211 */ /* 0x001fc800078210ff */
[----:B------:R-:W-:Y:S01]  /*10bb0*/  @!P0 LEA.HI.X R5, R2, R5, R7, 0x2, P1 ;  /* 0x0000000502058211 */ /* 0x000fe200008f1407 */
[----:B------:R-:W-:-:S04]  /*10bc0*/  IMAD.MOV R2, RZ, RZ, -R6 ;  /* 0x000000ffff027224 */ /* 0x000fc800078e0a06 */
[----:B------:R-:W-:Y:S01]  /*10bd0*/  IMAD R37, R8, R2, R37 ;  /* 0x0000000208257224 */ /* 0x000fe200078e0225 */
[----:B------:R1:W5:Y:S01]  /*10be0*/  @!P0 LDG.E R36, desc[UR36][R4.64] ;  /* 0x0000002404248981 */ /* 0x000362000c1e1900 */
[----:B------:R-:W-:Y:S01]  /*10bf0*/  IMAD.U32 R2, RZ, RZ, UR38 ;  /* 0x00000026ff027e24 */ /* 0x000fe2000f8e00ff */
[----:B------:R-:W-:Y:S02]  /*10c00*/  ISETP.GT.U32.AND P1, PT, R20, 0x5f, PT ;  /* 0x0000005f1400780c */ /* 0x000fe40003f24070 */
[----:B------:R-:W-:Y:S02]  /*10c10*/  LOP3.LUT R16, R16, 0xfffffbff, RZ, 0xc0, !PT ;  /* 0xfffffbff10107812 */ /* 0x000fe400078ec0ff */
[----:B------:R-:W-:Y:S02]  /*10c20*/  ISETP.NE.AND P0, PT, R2, 0x3, PT ;  /* 0x000000030200780c */ /* 0x000fe40003f05270 */
[----:B------:R-:W-:-:S11]  /*10c30*/  LOP3.LUT R26, R26, 0xffff, RZ, 0xc0, !PT ;  /* 0x0000ffff1a1a7812 */ /* 0x000fd600078ec0ff */
[----:B------:R-:W-:-:S04]  /*10c40*/  @P0 LOP3.LUT R16, R16, 0x400, RZ, 0xfc, !PT ;  /* 0x0000040010100812 */ /* 0x000fc800078efcff */
[----:B------:R-:W-:-:S04]  /*10c50*/  LOP3.LUT R16, R16, 0xffffffdf, RZ, 0xc0, !PT ;  /* 0xffffffdf10107812 */ /* 0x000fc800078ec0ff */
[----:B------:R-:W-:Y:S01]  /*10c60*/  @P1 LOP3.LUT R16, R16, 0x20, RZ, 0xfc, !PT ;  /* 0x0000002010101812 */ /* 0x000fe200078efcff */
[----:B-1----:R-:W-:Y:S06]  /*10c70*/  @!P0 BRA `(.L_x_14875) ;  /* 0x0000000000048947 */ /* 0x002fec0003800000 */
[----:B------:R-:W-:Y:S01]  /*10c80*/  BPT.TRAP 0x1 ;  /* 0x000000040000795c */ /* 0x000fe20000300000 */
.L_x_14875:
[----:B------:R-:W-:Y:S01]  /*10c90*/  IMAD R22, R0, -0x60, R19 ;  /* 0xffffffa000167824 */ /* 0x000fe200078e0213 */
[----:B------:R-:W-:Y:S01]  /*10ca0*/  SHF.L.U32 R0, R28, 0x1f, RZ ;  /* 0x0000001f1c007819 */ /* 0x000fe200000006ff */
[----:B------:R-:W-:Y:S01]  /*10cb0*/  IMAD R19, R18, 0x8, R17 ;  /* 0x0000000812137824 */ /* 0x000fe200078e0211 */
[----:B------:R-:W-:Y:S03]  /*10cc0*/  BSSY B0, `(.L_x_14876) ;  /* 0x0000003000007945 */ /* 0x000fe60003800000 */
[----:B------:R-:W0:Y:S02]  /*10cd0*/  SYNCS.PHASECHK.TRANS64.TRYWAIT P0, [R19+URZ+0x32440], R0 ;  /* 0x03244000130075a7 */ /* 0x000e24000800017f */
[----:B0-----:R-:W-:Y:S05]  /*10ce0*/  @!P0 BRA `(.L_x_14877) ;  /* 0x0000004c00988947 */ /* 0x001fea0003800000 */
.L_x_14948:
[----:B------:R-:W-:Y:S05]  /*10cf0*/  BSYNC B0 ;  /* 0x0000000000007941 */ /* 0x000fea0003800000 */
.L_x_14876:
        /* <DEDUP_REMOVED lines=87> */
.L_x_14962:
        /* <DEDUP_REMOVED lines=10> */
.L_x_14879:
        /* <DEDUP_REMOVED lines=10> */
.L_x_14880:
[----:B------:R1:W5:Y:S01]  /*113b0*/  LDL.LU R0, [R1+0x8] ;  /* 0x0000080001007983 */ /* 0x0003620000300800 */
[----:B------:R-:W-:Y:S01]  /*113c0*/  LOP3.LUT P0, RZ, R16, 0x40, RZ, 0xc0, !PT ;  /* 0x0000004010ff7812 */ /* 0x000fe2000780c0ff */
[----:B------:R1:W-:-:S12]  /*113d0*/  SYNCS.ARRIVE.TRANS64.A1T0 RZ, [R19+URZ+0x32430], RZ ;  /* 0x032430ff13ff79a7 */ /* 0x0003d8000810003f */
[----:B------:R-:W-:Y:S05]  /*113e0*/  WARPSYNC.ALL ;  /* 0x0000000000007948 */ /* 0x000fea0003800000 */
[----:B0-----:R-:W-:Y:S01]  /*113f0*/  SEL R2, R34, RZ, !P0 ;  /* 0x000000ff22027207 */ /* 0x001fe20004000000 */
[----:B------:R-:W-:Y:S04]  /*11400*/  BSSY B6, `(.L_x_14881) ;  /* 0x000001a000067945 */ /* 0x000fe80003800000 */
[----:B------:R0:W-:Y:S01]  /*11410*/  STL [R1], R2 ;  /* 0x0000000201007387 */ /* 0x0001e20000100800 */
        /* <DEDUP_REMOVED lines=24> */
.L_x_14882:
[----:B------:R-:W-:Y:S05]  /*115a0*/  BSYNC B6 ;  /* 0x0000000000067941 */ /* 0x000fea0003800000 */
.L_x_14881:
[----:B------:R-:W2:Y:S01]  /*115b0*/  LDL R4, [R1+0x8] ;  /* 0x0000080001047983 */ /* 0x000ea20000100800 */
[----:B0-----:R-:W0:Y:S01]  /*115c0*/  S2R R2, SR_TID.X ;  /* 0x0000000000027919 */ /* 0x001e220000002100 */
[----:B------:R-:W-:Y:S01]  /*115d0*/  IMAD.MOV.U32 R21, RZ, RZ, R34 ;  /* 0x000000ffff157224 */ /* 0x000fe200078e0022 */
[----:B------:R-:W-:Y:S01]  /*115e0*/  ULDC.64 UR4, c[0x0][0x298] ;  /* 0x0000a60000047ab9 */ /* 0x000fe20000000a00 */
[----:B------:R-:W3:Y:S01]  /*115f0*/  LDC R5, c[0x0][0x448] ;  /* 0x00011200ff057b82 */ /* 0x000ee20000000800 */
[----:B------:R-:W4:Y:S01]  /*11600*/  LDL R20, [R1] ;  /* 0x0000000001147983 */ /* 0x000f220000100800 */
[----:B------:R-:W5:Y:S01]  /*11610*/  S2R R34, SR_TID.X ;  /* 0x0000000000227919 */ /* 0x000f620000002100 */
[----:B0-----:R-:W-:-:S04]  /*11620*/  LOP3.LUT R2, R2, 0x7f, RZ, 0xc0, !PT ;  /* 0x0000007f02027812 */ /* 0x001fc800078ec0ff */
[----:B------:R-:W-:Y:S02]  /*11630*/  SHF.R.U32.HI R0, RZ, 0x3, R2 ;  /* 0x00000003ff007819 */ /* 0x000fe40000011602 */
[----:B------:R-:W0:Y:S02]  /*11640*/  LDC R2, c[0x0][0x448] ;  /* 0x00011200ff027b82 */ /* 0x000e240000000800 */
[----:B0-----:R-:W-:Y:S01]  /*11650*/  ISETP.NE.AND P6, PT, R2, 0x1, PT ;  /* 0x000000010200780c */ /* 0x001fe20003fc5270 */
[----:B-----5:R-:W-:-:S12]  /*11660*/  IMAD.SHL.U32 R34, R34, 0x10, RZ ;  /* 0x0000001022227824 */ /* 0x020fd800078e00ff */
[----:B------:R-:W0:Y:S08]  /*11670*/  @P6 LDC R3, c[0x0][0x44c] ;  /* 0x00011300ff036b82 */ /* 0x000e300000000800 */
[----:B------:R-:W5:Y:S01]  /*11680*/  @P6 LDC R2, c[0x0][0x450] ;  /* 0x00011400ff026b82 */ /* 0x000f620000000800 */
[----:B------:R-:W-:-:S05]  /*11690*/  LOP3.LUT R34, R0, 0x70, R34, 0xf8, !PT ;  /* 0x0000007000227812 */ /* 0x000fca00078ef822 */
[----:B------:R-:W-:-:S04]  /*116a0*/  IMAD R34, R25, 0x80, R34 ;  /* 0x0000008019227824 */ /* 0x000fc800078e0222 */
[----:B------:R-:W-:Y:S02]  /*116b0*/  IMAD.MOV.U32 R0, RZ, RZ, R34 ;  /* 0x000000ffff007224 */ /* 0x000fe400078e0022 */
[----:B0-----:R-:W-:-:S05]  /*116c0*/  @P6 IMAD.HI.U32 R3, R34, R3, RZ ;  /* 0x0000000322036227 */ /* 0x001fca00078e00ff */
[----:B-----5:R-:W-:Y:S01]  /*116d0*/  @P6 SHF.R.U32.HI R0, RZ, R2, R3 ;  /* 0x00000002ff006219 */ /* 0x020fe20000011603 */
[----:B------:R-:W-:-:S04]  /*116e0*/  IMAD.WIDE.U32 R2, R35, UR4, RZ ;  /* 0x0000000423027c25 */ /* 0x000fc8000f8e00ff */
        /* <DEDUP_REMOVED lines=10> */
[----:B------:R-:W-:Y:S01]  /*11790*/  ULDC.64 UR4, c[0x0][0x2d0] ;  /* 0x0000b40000047ab9 */ /* 0x000fe20000000a00 */
[----:B------:R-:W0:Y:S02]  /*117a0*/  S2R R20, SR_TID.X ;  /* 0x0000000000147919 */ /* 0x000e240000002100 */
[----:B------:R-:W-:Y:S01]  /*117b0*/  IMAD.IADD R3, R3, 0x1, R4 ;  /* 0x0000000103037824 */ /* 0x000fe200078e0204 */
[----:B------:R-:W-:Y:S01]  /*117c0*/  SHF.R.S32.HI R4, RZ, 0x1f, R0 ;  /* 0x0000001fff047819 */ /* 0x000fe20000011400 */
[----:B------:R-:W2:Y:S04]  /*117d0*/  S2R R21, SR_TID.X ;  /* 0x0000000000157919 */ /* 0x000ea80000002100 */
[----:B------:R-:W-:-:S02]  /*117e0*/  IMAD R4, R4, UR4, RZ ;  /* 0x0000000404047c24 */ /* 0x000fc4000f8e02ff */
        /* <DEDUP_REMOVED lines=10> */
[----:B------:R-:W-:Y:S01]  /*11890*/  ULDC.64 UR4, c[0x0][0x280] ;  /* 0x0000a00000047ab9 */ /* 0x000fe20000000a00 */
[----:B0-----:R-:W-:Y:S01]  /*118a0*/  IMAD.SHL.U32 R20, R20, 0x8, RZ ;  /* 0x0000000814147824 */ /* 0x001fe200078e00ff */
[----:B------:R-:W-:Y:S01]  /*118b0*/  LEA R0, P0, R2, UR4, 0x1 ;  /* 0x0000000402007c11 */ /* 0x000fe2000f8008ff */
[----:B------:R-:W-:Y:S01]  /*118c0*/  IMAD.IADD R4, R3, 0x1, R4 ;  /* 0x0000000103047824 */ /* 0x000fe200078e0204 */
[----:B------:R-:W-:Y:S02]  /*118d0*/  ULDC UR4, c[0x0][0x2b8] ;  /* 0x0000ae0000047ab9 */ /* 0x000fe40000000800 */
[----:B------:R-:W-:Y:S02]  /*118e0*/  LOP3.LUT R20, R20, 0x38, RZ, 0xc0, !PT ;  /* 0x0000003814147812 */ /* 0x000fe400078ec0ff */
[----:B------:R-:W-:Y:S01]  /*118f0*/  LEA.HI.X R4, R2, UR5, R4, 0x1, P0 ;  /* 0x0000000502047c11 */ /* 0x000fe200080f0c04 */
[----:B------:R-:W-:Y:S01]  /*11900*/  UMOV UR5, 0xffffffff ;  /* 0xffffffff00057882 */ /* 0x000fe20000000000 */
[----:B--2---:R-:W-:-:S02]  /*11910*/  LOP3.LUT R21, R21, 0x7f, RZ, 0xc0, !PT ;  /* 0x0000007f15157812 */ /* 0x004fc400078ec0ff */
[----:B------:R-:W-:Y:S02]  /*11920*/  ISETP.GE.AND P0, PT, R20, UR4, PT ;  /* 0x0000000414007c0c */ /* 0x000fe4000bf06270 */
[----:B------:R-:W-:Y:S01]  /*11930*/  SHF.R.U32.HI R21, RZ, 0x3, R21 ;  /* 0x00000003ff157819 */ /* 0x000fe20000011615 */
[----:B------:R-:W-:Y:S10]  /*11940*/  BRA.DIV UR5, `(.L_x_14883) ;  /* 0x0000004a05947947 */ /* 0x000ff4000b800000 */
[----:B------:R-:W2:Y:S01]  /*11950*/  LDL.LU R2, [R1+0x4] ;  /* 0x0000040001027983 */ /* 0x000ea20000300800 */
[----:B------:R-:W-:Y:S01]  /*11960*/  IMAD R25, R25, 0x80, R21 ;  /* 0x0000008019197824 */ /* 0x000fe200078e0215 */
[----:B------:R-:W-:Y:S02]  /*11970*/  LOP3.LUT R16, R16, 0xffffdfff, RZ, 0xc0, !PT ;  /* 0xffffdfff10107812 */ /* 0x000fe400078ec0ff */
[----:B------:R-:W0:Y:S01]  /*11980*/  SHFL.IDX PT, R9, R0, RZ, 0x181f ;  /* 0x00181fff00097589 */ /* 0x000e2200000e0000 */
[----:B------:R-:W-:-:S03]  /*11990*/  VIADD R7, R25, 0x10 ;  /* 0x0000001019077836 */ /* 0x000fc60000000000 */
[----:B------:R-:W3:Y:S04]  /*119a0*/  SHFL.IDX PT, R3, R4, RZ, 0x181f ;  /* 0x00181fff04037589 */ /* 0x000ee800000e0000 */
[----:B------:R-:W4:Y:S04]  /*119b0*/  SHFL.IDX PT, R6, R0, 0x1, 0x181f ;  /* 0x00381f0000067f89 */ /* 0x000f2800000e0000 */
[----:B------:R-:W-:Y:S04]  /*119c0*/  SHFL.IDX PT, R10, R0, 0x2, 0x181f ;  /* 0x00581f00000a7f89 */ /* 0x000fe800000e0000 */
[----:B------:R-:W-:Y:S01]  /*119d0*/  SHFL.IDX PT, R11, R0, 0x3, 0x181f ;  /* 0x00781f00000b7f89 */ /* 0x000fe200000e0000 */
[----:B--2---:R-:W-:-:S03]  /*119e0*/  IMAD R5, R2, R5, RZ ;  /* 0x0000000502057224 */ /* 0x004fc600078e02ff */
[----:B------:R-:W2:Y:S02]  /*119f0*/  SHFL.IDX PT, R2, R4, 0x1, 0x181f ;  /* 0x00381f0004027f89 */ /* 0x000ea400000e0000 */
[-C--:B------:R-:W-:Y:S02]  /*11a00*/  ISETP.GE.AND P6, PT, R25, R5.reuse, PT ;  /* 0x000000051900720c */ /* 0x080fe40003fc6270 */
[----:B------:R-:W-:Y:S01]  /*11a10*/  ISETP.GE.AND P5, PT, R7, R5, PT ;  /* 0x000000050700720c */ /* 0x000fe20003fa6270 */
[----:B------:R-:W-:-:S05]  /*11a20*/  VIADD R7, R25, 0x20 ;  /* 0x0000002019077836 */ /* 0x000fca0000000000 */
[----:B------:R-:W-:-:S05]  /*11a30*/  ISETP.GE.AND P3, PT, R7, R5, PT ;  /* 0x000000050700720c */ /* 0x000fca0003f66270 */
[----:B0-----:R-:W-:Y:S02]  /*11a40*/  @!P6 LEA R9, P1, R20, R9, 0x1 ;  /* 0x000000091409e211 */ /* 0x001fe400078208ff */
[----:B------:R-:W-:-:S03]  /*11a50*/  @P6 LOP3.LUT R16, R16, 0x2000, RZ, 0xfc, !PT ;  /* 0x0000200010106812 */ /* 0x000fc600078efcff */
[----:B---3--:R-:W-:Y:S01]  /*11a60*/  @!P6 IMAD.X R3, RZ, RZ, R3, P1 ;  /* 0x000000ffff03e224 */ /* 0x008fe200008e0603 */
[----:B----4-:R-:W-:Y:S02]  /*11a70*/  @!P5 LEA R6, P1, R20, R6, 0x1 ;  /* 0x000000061406d211 */ /* 0x010fe400078208ff */
[----:B------:R-:W-:-:S03]  /*11a80*/  LOP3.LUT R16, R16, 0xffffefff, RZ, 0xc0, !PT ;  /* 0xffffefff10107812 */ /* 0x000fc600078ec0ff */
[----:B--2---:R-:W-:Y:S01]  /*11a90*/  @!P5 IMAD.X R8, RZ, RZ, R2, P1 ;  /* 0x000000ffff08d224 */ /* 0x004fe200008e0602 */
[----:B------:R-:W-:Y:S01]  /*11aa0*/  @!P3 LEA R10, P1, R20, R10, 0x1 ;  /* 0x0000000a140ab211 */ /* 0x000fe200078208ff */
[----:B------:R-:W0:Y:S01]  /*11ab0*/  SHFL.IDX PT, R2, R4, 0x2, 0x181f ;  /* 0x00581f0004027f89 */ /* 0x000e2200000e0000 */
[----:B------:R-:W-:-:S04]  /*11ac0*/  @P5 LOP3.LUT R16, R16, 0x1000, RZ, 0xfc, !PT ;  /* 0x0000100010105812 */ /* 0x000fc800078efcff */
[----:B------:R-:W-:-:S04]  /*11ad0*/  LOP3.LUT R16, R16, 0xfffff7ff, RZ, 0xc0, !PT ;  /* 0xfffff7ff10107812 */ /* 0x000fc800078ec0ff */
[----:B------:R-:W-:-:S04]  /*11ae0*/  @P3 LOP3.LUT R16, R16, 0x800, RZ, 0xfc, !PT ;  /* 0x0000080010103812 */ /* 0x000fc800078efcff */
[----:B------:R-:W-:Y:S01]  /*11af0*/  LOP3.LUT R16, R16, 0xfffffdff, RZ, 0xc0, !PT ;  /* 0xfffffdff10107812 */ /* 0x000fe200078ec0ff */
[----:B0-----:R-:W-:Y:S02]  /*11b00*/  @!P3 IMAD.X R7, RZ, RZ, R2, P1 ;  /* 0x000000ffff07b224 */ /* 0x001fe400008e0602 */
[----:B------:R-:W-:-:S05]  /*11b10*/  VIADD R2, R25, 0x30 ;  /* 0x0000003019027836 */ /* 0x000fca0000000000 */
[----:B------:R-:W-:Y:S01]  /*11b20*/  ISETP.GE.AND P2, PT, R2, R5, PT ;  /* 0x000000050200720c */ /* 0x000fe20003f46270 */
[----:B------:R-:W-:-:S05]  /*11b30*/  VIADD R2, R25, 0x40 ;  /* 0x0000004019027836 */ /* 0x000fca0000000000 */
[----:B------:R-:W-:Y:S02]  /*11b40*/  ISETP.GE.AND P4, PT, R2, R5, PT ;  /* 0x000000050200720c */ /* 0x000fe40003f86270 */
[----:B------:R-:W0:Y:S05]  /*11b50*/  SHFL.IDX PT, R2, R4, 0x3, 0x181f ;  /* 0x00781f0004027f89 */ /* 0x000e2a00000e0000 */
[----:B------:R-:W-:Y:S02]  /*11b60*/  @!P2 LEA R13, P1, R20, R11, 0x1 ;  /* 0x0000000b140da211 */ /* 0x000fe400078208ff */
[----:B------:R-:W2:Y:S01]  /*11b70*/  SHFL.IDX PT, R11, R0, 0x4, 0x181f ;  /* 0x00981f00000b7f89 */ /* 0x000ea200000e0000 */
[----:B------:R-:W-:-:S04]  /*11b80*/  @P2 LOP3.LUT R16, R16, 0x200, RZ, 0xfc, !PT ;  /* 0x0000020010102812 */ /* 0x000fc800078efcff */
[----:B------:R-:W-:-:S04]  /*11b90*/  LOP3.LUT R16, R16, 0xfffffeff, RZ, 0xc0, !PT ;  /* 0xfffffeff10107812 */ /* 0x000fc800078ec0ff */
[----:B------:R-:W-:-:S04]  /*11ba0*/  @P4 LOP3.LUT R16, R16, 0x100, RZ, 0xfc, !PT ;  /* 0x0000010010104812 */ /* 0x000fc800078efcff */
[----:B------:R-:W-:Y:S01]  /*11bb0*/  LOP3.LUT R16, R16, 0xffffff7f, RZ, 0xc0, !PT ;  /* 0xffffff7f10107812 */ /* 0x000fe200078ec0ff */
[----:B0-----:R-:W-:Y:S02]  /*11bc0*/  @!P2 IMAD.X R12, RZ, RZ, R2, P1 ;  /* 0x000000ffff0ca224 */ /* 0x001fe400008e0602 */
[----:B------:R-:W0:Y:S01]  /*11bd0*/  SHFL.IDX PT, R2, R4, 0x4, 0x181f ;  /* 0x00981f0004027f89 */ /* 0x000e2200000e0000 */
[----:B--2---:R-:W-:-:S05]  /*11be0*/  @!P4 LEA R14, P1, R20, R11, 0x1 ;  /* 0x0000000b140ec211 */ /* 0x004fca00078208ff */
[----:B0-----:R-:W-:Y:S02]  /*11bf0*/  @!P4 IMAD.X R11, RZ, RZ, R2, P1 ;  /* 0x000000ffff0bc224 */ /* 0x001fe400008e0602 */
[----:B------:R-:W-:-:S05]  /*11c00*/  @!P6 IMAD.MOV.U32 R2, RZ, RZ, R9 ;  /* 0x000000ffff02e224 */ /* 0x000fca00078e0009 */
[----:B------:R0:W-:Y:S02]  /*11c10*/  @!P6 LDGSTS.E.BYPASS.LTC128B.128 [R23+0x18400], desc[UR36][R2.64], !P0 ;  /* 0x184000000217efae */ /* 0x0001e4000c101d64 */
[----:B0-----:R-:W-:Y:S02]  /*11c20*/  @!P5 IMAD.MOV.U32 R2, RZ, RZ, R6 ;  /* 0x000000ffff02d224 */ /* 0x001fe400078e0006 */
[----:B------:R-:W-:Y:S01]  /*11c30*/  @!P5 IMAD.MOV.U32 R3, RZ, RZ, R8 ;  /* 0x000000ffff03d224 */ /* 0x000fe200078e0008 */
[----:B------:R-:W-:Y:S04]  /*11c40*/  SHFL.IDX PT, R6, R0, 0x6, 0x181f ;  /* 0x00d81f0000067f89 */ /* 0x000fe800000e0000 */
[----:B------:R0:W-:Y:S04]  /*11c50*/  @!P5 LDGSTS.E.BYPASS.LTC128B.128 [R23+0x18c00], desc[UR36][R2.64], !P0 ;  /* 0x18c000000217dfae */ /* 0x0001e8000c101d64 */
[----:B------:R-:W2:Y:S04]  /*11c60*/  SHFL.IDX PT, R8, R0, 0x5, 0x181f ;  /* 0x00b81f0000087f89 */ /* 0x000ea800000e0000 */
[----:B------:R-:W-:Y:S01]  /*11c70*/  SHFL.IDX PT, R0, R0, 0x7, 0x181f ;  /* 0x00f81f0000007f89 */ /* 0x000fe200000e0000 */
[----:B0-----:R-:W-:-:S02]  /*11c80*/  @!P3 IMAD.MOV.U32 R2, RZ, RZ, R10 ;  /* 0x000000ffff02b224 */ /* 0x001fc400078e000a */
[----:B------:R-:W-:Y:S02]  /*11c90*/  @!P3 IMAD.MOV.U32 R3, RZ, RZ, R7 ;  /* 0x000000ffff03b224 */ /* 0x000fe400078e0007 */
[----:B------:R-:W0:Y:S04]  /*11ca0*/  SHFL.IDX PT, R7, R4, 0x5, 0x181f ;  /* 0x00b81f0004077f89 */ /* 0x000e2800000e0000 */
[----:B------:R3:W-:Y:S02]  /*11cb0*/  @!P3 LDGSTS.E.BYPASS.LTC128B.128 [R23+0x19400], desc[UR36][R2.64], !P0 ;  /* 0x194000000217bfae */ /* 0x0007e4000c101d64 */
[----:B---3--:R-:W-:Y:S02]  /*11cc0*/  VIADD R2, R25, 0x50 ;  /* 0x0000005019027836 */ /* 0x008fe40000000000 */
[----:B------:R-:W-:-:S03]  /*11cd0*/  @!P2 IMAD.MOV.U32 R3, RZ, RZ, R12 ;  /* 0x000000ffff03a224 */ /* 0x000fc600078e000c */
[----:B------:R-:W-:Y:S01]  /*11ce0*/  ISETP.GE.AND P3, PT, R2, R5, PT ;  /* 0x000000050200720c */ /* 0x000fe20003f66270 */
[----:B------:R-:W-:-:S05]  /*11cf0*/  @!P2 IMAD.MOV.U32 R2, RZ, RZ, R13 ;  /* 0x000000ffff02a224 */ /* 0x000fca00078e000d */
[----:B------:R3:W-:Y:S07]  /*11d00*/  @!P2 LDGSTS.E.BYPASS.LTC128B.128 [R23+0x19c00], desc[UR36][R2.64], !P0 ;  /* 0x19c000000217afae */ /* 0x0007ee000c101d64 */
[----:B--2---:R-:W-:Y:S02]  /*11d10*/  @!P3 LEA R8, P1, R20, R8, 0x1 ;  /* 0x000000081408b211 */ /* 0x004fe400078208ff */
[----:B------:R-:W-:Y:S01]  /*11d20*/  @P3 LOP3.LUT R16, R16, 0x80, RZ, 0xfc, !PT ;  /* 0x0000008010103812 */ /* 0x000fe200078efcff */
[----:B---3--:R-:W2:Y:S01]  /*11d30*/  SHFL.IDX PT, R2, R4, 0x6, 0x181f ;  /* 0x00d81f0004027f89 */ /* 0x008ea200000e0000 */
[----:B------:R-:W-:-:S02]  /*11d40*/  VIADD R3, R25, 0x60 ;  /* 0x0000006019037836 */ /* 0x000fc40000000000 */
[----:B------:R-:W-:Y:S01]  /*11d50*/  LOP3.LUT R16, R16, 0xffffffbf, RZ, 0xc0, !PT ;  /* 0xffffffbf10107812 */ /* 0x000fe200078ec0ff */
[----:B0-----:R-:W-:Y:S01]  /*11d60*/  @!P3 IMAD.X R7, RZ, RZ, R7, P1 ;  /* 0x000000ffff07b224 */ /* 0x001fe200008e0607 */
[----:B------:R-:W0:Y:S01]  /*11d70*/  SHFL.IDX PT, R4, R4, 0x7, 0x181f ;  /* 0x00f81f0004047f89 */ /* 0x000e2200000e0000 */
[----:B------:R-:W-:Y:S01]  /*11d80*/  ISETP.GE.AND P2, PT, R3, R5, PT ;  /* 0x000000050300720c */ /* 0x000fe20003f46270 */
[----:B------:R-:W-:-:S12]  /*11d90*/  @!P4 IMAD.MOV.U32 R3, RZ, RZ, R11 ;  /* 0x000000ffff03c224 */ /* 0x000fd800078e000b */
[----:B------:R-:W-:Y:S02]  /*11da0*/  @!P2 LEA R6, P1, R20, R6, 0x1 ;  /* 0x000000061406a211 */ /* 0x000fe400078208ff */
[----:B------:R-:W-:-:S03]  /*11db0*/  @P2 LOP3.LUT R16, R16, 0x40, RZ, 0xfc, !PT ;  /* 0x0000004010102812 */ /* 0x000fc600078efcff */
[----:B--2---:R-:W-:Y:S02]  /*11dc0*/  @!P2 IMAD.X R9, RZ, RZ, R2, P1 ;  /* 0x000000ffff09a224 */ /* 0x004fe400008e0602 */
[----:B------:R-:W-:-:S05]  /*11dd0*/  @!P4 IMAD.MOV.U32 R2, RZ, RZ, R14 ;  /* 0x000000ffff02c224 */ /* 0x000fca00078e000e */
[----:B------:R2:W-:Y:S02]  /*11de0*/  @!P4 LDGSTS.E.BYPASS.LTC128B.128 [R23+0x1a400], desc[UR36][R2.64], !P0 ;  /* 0x1a4000000217cfae */ /* 0x0005e4000c101d64 */
[----:B--2---:R-:W-:Y:S02]  /*11df0*/  @!P3 IMAD.MOV.U32 R2, RZ, RZ, R8 ;  /* 0x000000ffff02b224 */ /* 0x004fe400078e0008 */
[----:B------:R-:W-:-:S05]  /*11e00*/  @!P3 IMAD.MOV.U32 R3, RZ, RZ, R7 ;  /* 0x000000ffff03b224 */ /* 0x000fca00078e0007 */
[----:B------:R2:W-:Y:S02]  /*11e10*/  @!P3 LDGSTS.E.BYPASS.LTC128B.128 [R23+0x1ac00], desc[UR36][R2.64], !P0 ;  /* 0x1ac000000217bfae */ /* 0x0005e4000c101d64 */
[----:B--2---:R-:W-:Y:S02]  /*11e20*/  @!P2 IMAD.MOV.U32 R2, RZ, RZ, R6 ;  /* 0x000000ffff02a224 */ /* 0x004fe400078e0006 */
[----:B------:R-:W-:-:S05]  /*11e30*/  @!P2 IMAD.MOV.U32 R3, RZ, RZ, R9 ;  /* 0x000000ffff03a224 */ /* 0x000fca00078e0009 */
[----:B0-----:R2:W-:Y:S02]  /*11e40*/  @!P2 LDGSTS.E.BYPASS.LTC128B.128 [R23+0x1b400], desc[UR36][R2.64], !P0 ;  /* 0x1b4000000217afae */ /* 0x0015e4000c101d64 */
.L_x_14979:
[----:B------:R-:W-:Y:S01]  /*11e50*/  VIADD R25, R25, 0x70 ;  /* 0x0000007019197836 */ /* 0x000fe20000000000 */
[----:B------:R-:W-:-:S04]  /*11e60*/  LOP3.LUT R16, R16, 0xffffbfff, RZ, 0xc0, !PT ;  /* 0xffffbfff10107812 */ /* 0x000fc800078ec0ff */
[----:B------:R-:W-:-:S13]  /*11e70*/  ISETP.GE.AND P2, PT, R25, R5, PT ;  /* 0x000000051900720c */ /* 0x000fda0003f46270 */
[----:B--2---:R-:W-:Y:S02]  /*11e80*/  @!P2 LEA R2, P1, R20, R0, 0x1 ;  /* 0x000000001402a211 */ /* 0x004fe400078208ff */
        /* <DEDUP_REMOVED lines=8> */
.L_x_14884:
        /* <DEDUP_REMOVED lines=11> */
[----:B--2---:R-:W-:Y:S05]  /*11fc0*/  @!P0 BRA `(.L_x_14886) ;  /* 0x0000000000408947 */ /* 0x004fea0003800000 */
        /* <DEDUP_REMOVED lines=16> */
.L_x_14886:
[----:B------:R-:W-:Y:S05]  /*120d0*/  BSYNC B6 ;  /* 0x0000000000067941 */ /* 0x000fea0003800000 */
.L_x_14885:
[----:B------:R-:W2:Y:S01]  /*120e0*/  LDL.LU R25, [R1+0x8] ;  /* 0x0000080001197983 */ /* 0x000ea20000300800 */
[----:B0-----:R-:W0:Y:S01]  /*120f0*/  LDC R2, c[0x0][0x448] ;  /* 0x00011200ff027b82 */ /* 0x001e220000000800 */
[----:B------:R-:W-:Y:S02]  /*12100*/  ULDC.64 UR4, c[0x0][0x398] ;  /* 0x0000e60000047ab9 */ /* 0x000fe40000000a00 */
[----:B------:R-:W3:Y:S04]  /*12110*/  LDL.LU R21, [R1+0xc] ;  /* 0x00000c0001157983 */ /* 0x000ee80000300800 */
[----:B------:R-:W4:Y:S01]  /*12120*/  LDL.LU R20, [R1] ;  /* 0x0000000001147983 */ /* 0x000f220000300800 */
[----:B0-----:R-:W-:-:S13]  /*12130*/  ISETP.NE.AND P6, PT, R2, 0x1, PT ;  /* 0x000000010200780c */ /* 0x001fda0003fc5270 */
[----:B------:R-:W0:Y:S08]  /*12140*/  @P6 LDC R3, c[0x0][0x44c] ;  /* 0x00011300ff036b82 */ /* 0x000e300000000800 */
[----:B------:R-:W5:Y:S01]  /*12150*/  @P6 LDC R2, c[0x0][0x450] ;  /* 0x00011400ff026b82 */ /* 0x000f620000000800 */
[----:B------:R-:W-:Y:S02]  /*12160*/  IMAD.MOV.U32 R0, RZ, RZ, R34 ;  /* 0x000000ffff007224 */ /* 0x000fe400078e0022 */
[----:B0-----:R-:W-:-:S05]  /*12170*/  @P6 IMAD.HI.U32 R3, R34, R3, RZ ;  /* 0x0000000322036227 */ /* 0x001fca00078e00ff */
[----:B-----5:R-:W-:Y:S01]  /*12180*/  @P6 SHF.R.U32.HI R0, RZ, R2, R3 ;  /* 0x00000002ff006219 */ /* 0x020fe20000011603 */
        /* <DEDUP_REMOVED lines=15> */
[----:B------:R-:W-:Y:S02]  /*12280*/  IMAD R4, R20, UR5, R4 ;  /* 0x0000000514047c24 */ /* 0x000fe4000f8e0204 */
[----:B------:R-:W0:Y:S02]  /*12290*/  S2R R20, SR_TID.X ;  /* 0x0000000000147919 */ /* 0x000e240000002100 */
        /* <DEDUP_REMOVED lines=14> */
[----:B0-----:R-:W-:Y:S02]  /*12380*/  IMAD.SHL.U32 R20, R20, 0x8, RZ ;  /* 0x0000000814147824 */ /* 0x001fe400078e00ff */
[----:B------:R-:W-:Y:S01]  /*12390*/  IMAD.IADD R3, R3, 0x1, R0 ;  /* 0x0000000103037824 */ /* 0x000fe200078e0200 */
[----:B------:R-:W-:Y:S01]  /*123a0*/  LEA R0, P0, R2, UR4, 0x1 ;  /* 0x0000000402007c11 */ /* 0x000fe2000f8008ff */
[----:B------:R-:W-:Y:S01]  /*123b0*/  ULDC UR4, c[0x0][0x3b8] ;  /* 0x0000ee0000047ab9 */ /* 0x000fe20000000800 */
[----:B------:R-:W-:Y:S02]  /*123c0*/  LOP3.LUT R20, R20, 0x38, RZ, 0xc0, !PT ;  /* 0x0000003814147812 */ /* 0x000fe400078ec0ff */
[----:B------:R-:W-:Y:S02]  /*123d0*/  LEA.HI.X R4, R2, UR5, R3, 0x1, P0 ;  /* 0x0000000502047c11 */ /* 0x000fe400080f0c03 */
[----:B------:R-:W-:-:S02]  /*123e0*/  LOP3.LUT R9, R20, 0x40, RZ, 0xfc, !PT ;  /* 0x0000004014097812 */ /* 0x000fc400078efcff */
[C---:B------:R-:W-:Y:S02]  /*123f0*/  LOP3.LUT R7, R20.reuse, 0x80, RZ, 0xfc, !PT ;  /* 0x0000008014077812 */ /* 0x040fe400078efcff */
[----:B------:R-:W-:Y:S01]  /*12400*/  LOP3.LUT R6, R20, 0xc0, RZ, 0xfc, !PT ;  /* 0x000000c014067812 */ /* 0x000fe200078efcff */
        /* <DEDUP_REMOVED lines=9> */
[----:B------:R-:W2:Y:S10]  /*124a0*/  SHFL.IDX PT, R2, R4, RZ, 0x181f ;  /* 0x00181fff04027589 */ /* 0x000eb400000e0000 */
[----:B0-----:R-:W-:-:S02]  /*124b0*/  @!P6 LEA R5, P0, R8, R14, 0x1 ;  /* 0x0000000e0805e211 */ /* 0x001fc400078008ff */
[----:B------:R-:W0:Y:S03]  /*124c0*/  SHFL.IDX PT, R14, R0, 0x1, 0x181f ;  /* 0x00381f00000e7f89 */ /* 0x000e2600000e0000 */
[----:B--2---:R-:W-:Y:S02]  /*124d0*/  @!P6 IMAD.X R3, RZ, RZ, R2, P0 ;  /* 0x000000ffff03e224 */ /* 0x004fe400000e0602 */
[----:B------:R-:W-:Y:S02]  /*124e0*/  @!P6 IMAD.MOV.U32 R2, RZ, RZ, R5 ;  /* 0x000000ffff02e224 */ /* 0x000fe400078e0005 */
[----:B------:R-:W2:Y:S04]  /*124f0*/  SHFL.IDX PT, R5, R4, 0x1, 0x181f ;  /* 0x00381f0004057f89 */ /* 0x000ea800000e0000 */
        /* <DEDUP_REMOVED lines=8> */
[----:B--2---:R-:W-:Y:S02]  /*12580*/  @!P5 IMAD.X R7, RZ, RZ, R5, P0 ;  /* 0x000000ffff07d224 */ /* 0x004fe400000e0605 */
[----:B------:R-:W2:Y:S01]  /*12590*/  SHFL.IDX PT, R5, R4, 0x2, 0x181f ;  /* 0x00581f0004057f89 */ /* 0x000ea200000e0000 */
[----:B---3--:R-:W-:Y:S02]  /*125a0*/  @!P5 IMAD.MOV.U32 R2, RZ, RZ, R6 ;  /* 0x000000ffff02d224 */ /* 0x008fe400078e0006 */
        /* <DEDUP_REMOVED lines=16> */
[----:B--2---:R-:W-:Y:S02]  /*126b0*/  @!P5 IMAD.X R7, RZ, RZ, R5, P0 ;  /* 0x000000ffff07d224 */ /* 0x004fe400000e0605 */
[----:B------:R-:W2:Y:S01]  /*126c0*/  SHFL.IDX PT, R5, R4, 0x3, 0x181f ;  /* 0x00781f0004057f89 */ /* 0x000ea200000e0000 */
[----:B---3--:R-:W-:Y:S02]  /*126d0*/  @!P5 IMAD.MOV.U32 R2, RZ, RZ, R6 ;  /* 0x000000ffff02d224 */ /* 0x008fe400078e0006 */
[----:B------:R-:W-:-:S05]  /*126e0*/  @!P5 IMAD.MOV.U32 R3, RZ, RZ, R7 ;  /* 0x000000ffff03d224 */ /* 0x000fca00078e0007 */
[----:B------:R-:W-:Y:S04]  /*126f0*/  @!P5 LDGSTS.E.BYPASS.LTC128B.128 [R23+0x23400], desc[UR36][R2.64], !P4 ;  /* 0x234000000217dfae */ /* 0x000fe8000e101d64 */
[----:B------:R-:W-:Y:S04]  /*12700*/  @!P5 LDGSTS.E.BYPASS.LTC128B.128 [R23+0x27400], desc[UR36][R2.64+0x80], !P3 ;  /* 0x274000800217dfae */ /* 0x000fe8000d901d64 */
[----:B------:R-:W-:Y:S01]  /*12710*/  @!P5 LDGSTS.E.BYPASS.LTC128B.128 [R23+0x2b400], desc[UR36][R2.64+0x100], !P2 ;  /* 0x2b4001000217dfae */ /* 0x000fe2000d101d64 */
[----:B0-----:R-:W-:-:S03]  /*12720*/  @!P6 LEA R6, P0, R8, R14, 0x1 ;  /* 0x0000000e0806e211 */ /* 0x001fc600078008ff */
[----:B------:R0:W-:Y:S01]  /*12730*/  @!P5 LDGSTS.E.BYPASS.LTC128B.128 [R23+0x2f400], desc[UR36][R2.64+0x180], !P1 ;  /* 0x2f4001800217dfae */ /* 0x0001e2000c901d64 */
[----:B------:R-:W-:-:S03]  /*12740*/  LOP3.LUT P5, RZ, R16, 0x100000, RZ, 0xc0, !PT ;  /* 0x0010000010ff7812 */ /* 0x000fc600078ac0ff */
[----:B------:R-:W3:Y:S01]  /*12750*/  SHFL.IDX PT, R14, R0, 0x4, 0x181f ;  /* 0x00981f00000e7f89 */ /* 0x000ee200000e0000 */
[----:B--2---:R-:W-:-:S03]  /*12760*/  @!P6 IMAD.X R7, RZ, RZ, R5, P0 ;  /* 0x000000ffff07e224 */ /* 0x004fc600000e0605 */
[----:B------:R-:W2:Y:S01]  /*12770*/  SHFL.IDX PT, R5, R4, 0x4, 0x181f ;  /* 0x00981f0004057f89 */ /* 0x000ea200000e0000 */
[----:B0-----:R-:W-:Y:S02]  /*12780*/  @!P6 IMAD.MOV.U32 R2, RZ, RZ, R6 ;  /* 0x000000ffff02e224 */ /* 0x001fe400078e0006 */
[----:B------:R-:W-:-:S05]  /*12790*/  @!P6 IMAD.MOV.U32 R3, RZ, RZ, R7 ;  /* 0x000000ffff03e224 */ /* 0x000fca00078e0007 */
[----:B------:R-:W-:Y:S04]  /*127a0*/  @!P6 LDGSTS.E.BYPASS.LTC128B.128 [R23+0x23c00], desc[UR36][R2.64], !P4 ;  /* 0x23c000000217efae */ /* 0x000fe8000e101d64 */
[----:B------:R-:W-:Y:S04]  /*127b0*/  @!P6 LDGSTS.E.BYPASS.LTC128B.128 [R23+0x27c00], desc[UR36][R2.64+0x80], !P3 ;  /* 0x27c000800217efae */ /* 0x000fe8000d901d64 */
[----:B------:R-:W-:Y:S01]  /*127c0*/  @!P6 LDGSTS.E.BYPASS.LTC128B.128 [R23+0x2bc00], desc[UR36][R2.64+0x100], !P2 ;  /* 0x2bc001000217efae */ /* 0x000fe2000d101d64 */
[----:B---3--:R-:W-:-:S03]  /*127d0*/  @!P5 LEA R6, P0, R8, R14, 0x1 ;  /* 0x0000000e0806d211 */ /* 0x008fc600078008ff */
[----:B------:R-:W0:Y:S02]  /*127e0*/  SHFL.IDX PT, R14, R0, 0x5, 0x181f ;  /* 0x00b81f00000e7f89 */ /* 0x000e2400000e0000 */
[----:B--2---:R-:W-:Y:S02]  /*127f0*/  @!P5 IMAD.X R7, RZ, RZ, R5, P0 ;  /* 0x000000ffff07d224 */ /* 0x004fe400000e0605 */
[----:B------:R-:W2:Y:S04]  /*12800*/  SHFL.IDX PT, R5, R4, 0x5, 0x181f ;  /* 0x00b81f0004057f89 */ /* 0x000ea800000e0000 */
[----:B------:R3:W-:Y:S01]  /*12810*/  @!P6 LDGSTS.E.BYPASS.LTC128B.128 [R23+0x2fc00], desc[UR36][R2.64+0x180], !P1 ;  /* 0x2fc001800217efae */ /* 0x0007e2000c901d64 */
[----:B------:R-:W-:Y:S01]  /*12820*/  LOP3.LUT P6, RZ, R16, 0x80000, RZ, 0xc0, !PT ;  /* 0x0008000010ff7812 */ /* 0x000fe200078cc0ff */
[----:B---3--:R-:W-:-:S02]  /*12830*/  @!P5 IMAD.MOV.U32 R2, RZ, RZ, R6 ;  /* 0x000000ffff02d224 */ /* 0x008fc400078e0006 */
[----:B------:R-:W-:-:S10]  /*12840*/  @!P5 IMAD.MOV.U32 R3, RZ, RZ, R7 ;  /* 0x000000ffff03d224 */ /* 0x000fd400078e0007 */
[----:B0-----:R-:W-:Y:S02]  /*12850*/  @!P6 LEA R6, P0, R8, R14, 0x1 ;  /* 0x0000000e0806e211 */ /* 0x001fe400078008ff */
[----:B------:R-:W0:Y:S03]  /*12860*/  SHFL.IDX PT, R14, R0, 0x6, 0x181f ;  /* 0x00d81f00000e7f89 */ /* 0x000e2600000e0000 */
[----:B--2---:R-:W-:Y:S01]  /*12870*/  @!P6 IMAD.X R7, RZ, RZ, R5, P0 ;  /* 0x000000ffff07e224 */ /* 0x004fe200000e0605 */
[----:B------:R-:W-:Y:S04]  /*12880*/  @!P5 LDGSTS.E.BYPASS.LTC128B.128 [R23+0x24400], desc[UR36][R2.64], !P4 ;  /* 0x244000000217dfae */ /* 0x000fe8000e101d64 */
[----:B------:R-:W2:Y:S04]  /*12890*/  SHFL.IDX PT, R5, R4, 0x6, 0x181f ;  /* 0x00d81f0004057f89 */ /* 0x000ea800000e0000 */
[----:B------:R-:W-:Y:S04]  /*128a0*/  @!P5 LDGSTS.E.BYPASS.LTC128B.128 [R23+0x28400], desc[UR36][R2.64+0x80], !P3 ;  /* 0x284000800217dfae */ /* 0x000fe8000d901d64 */
[----:B------:R-:W-:Y:S04]  /*128b0*/  @!P5 LDGSTS.E.BYPASS.LTC128B.128 [R23+0x2c400], desc[UR36][R2.64+0x100], !P2 ;  /* 0x2c4001000217dfae */ /* 0x000fe8000d101d64 */
[----:B------:R3:W-:Y:S01]  /*128c0*/  @!P5 LDGSTS.E.BYPASS.LTC128B.128 [R23+0x30400], desc[UR36][R2.64+0x180], !P1 ;  /* 0x304001800217dfae */ /* 0x0007e2000c901d64 */
[----:B------:R-:W-:Y:S01]  /*128d0*/  LOP3.LUT P5, RZ, R16, 0x40000, RZ, 0xc0, !PT ;  /* 0x0004000010ff7812 */ /* 0x000fe200078ac0ff */
[----:B---3--:R-:W-:-:S02]  /*128e0*/  @!P6 IMAD.MOV.U32 R2, RZ, RZ, R6 ;  /* 0x000000ffff02e224 */ /* 0x008fc400078e0006 */
[----:B------:R-:W-:-:S10]  /*128f0*/  @!P6 IMAD.MOV.U32 R3, RZ, RZ, R7 ;  /* 0x000000ffff03e224 */ /* 0x000fd400078e0007 */
[----:B0-----:R-:W-:Y:S02]  /*12900*/  @!P5 LEA R6, P0, R8, R14, 0x1 ;  /* 0x0000000e0806d211 */ /* 0x001fe400078008ff */
[----:B------:R0:W3:Y:S03]  /*12910*/  SHFL.IDX PT, R14, R0, 0x7, 0x181f ;  /* 0x00f81f00000e7f89 */ /* 0x0000e600000e0000 */
[----:B--2---:R-:W-:Y:S01]  /*12920*/  @!P5 IMAD.X R7, RZ, RZ, R5, P0 ;  /* 0x000000ffff07d224 */ /* 0x004fe200000e0605 */
[----:B------:R-:W-:Y:S04]  /*12930*/  @!P6 LDGSTS.E.BYPASS.LTC128B.128 [R23+0x24c00], desc[UR36][R2.64], !P4 ;  /* 0x24c000000217efae */ /* 0x000fe8000e101d64 */
[----:B------:R-:W-:Y:S04]  /*12940*/  @!P6 LDGSTS.E.BYPASS.LTC128B.128 [R23+0x28c00], desc[UR36][R2.64+0x80], !P3 ;  /* 0x28c000800217efae */ /* 0x000fe8000d901d64 */
[----:B------:R-:W-:Y:S04]  /*12950*/  @!P6 LDGSTS.E.BYPASS.LTC128B.128 [R23+0x2cc00], desc[UR36][R2.64+0x100], !P2 ;  /* 0x2cc001000217efae */ /* 0x000fe8000d101d64 */
[----:B------:R2:W-:Y:S04]  /*12960*/  @!P6 LDGSTS.E.BYPASS.LTC128B.128 [R23+0x30c00], desc[UR36][R2.64+0x180], !P1 ;  /* 0x30c001800217efae */ /* 0x0005e8000c901d64 */
[----:B------:R0:W4:Y:S01]  /*12970*/  SHFL.IDX PT, R5, R4, 0x7, 0x181f ;  /* 0x00f81f0004057f89 */ /* 0x00012200000e0000 */
[----:B--2---:R-:W-:-:S02]  /*12980*/  @!P5 IMAD.MOV.U32 R2, RZ, RZ, R6 ;  /* 0x000000ffff02d224 */ /* 0x004fc400078e0006 */
[----:B------:R-:W-:-:S05]  /*12990*/  @!P5 IMAD.MOV.U32 R3, RZ, RZ, R7 ;  /* 0x000000ffff03d224 */ /* 0x000fca00078e0007 */
[----:B------:R0:W-:Y:S04]  /*129a0*/  @!P5 LDGSTS.E.BYPASS.LTC128B.128 [R23+0x25400], desc[UR36][R2.64], !P4 ;  /* 0x254000000217dfae */ /* 0x0001e8000e101d64 */
[----:B------:R0:W-:Y:S04]  /*129b0*/  @!P5 LDGSTS.E.BYPASS.LTC128B.128 [R23+0x29400], desc[UR36][R2.64+0x80], !P3 ;  /* 0x294000800217dfae */ /* 0x0001e8000d901d64 */
[----:B------:R0:W-:Y:S04]  /*129c0*/  @!P5 LDGSTS.E.BYPASS.LTC128B.128 [R23+0x2d400], desc[UR36][R2.64+0x100], !P2 ;  /* 0x2d4001000217dfae */ /* 0x0001e8000d101d64 */
[----:B---34-:R0:W-:Y:S02]  /*129d0*/  @!P5 LDGSTS.E.BYPASS.LTC128B.128 [R23+0x31400], desc[UR36][R2.64+0x180], !P1 ;  /* 0x314001800217dfae */ /* 0x0181e4000c901d64 */
.L_x_14997:
        /* <DEDUP_REMOVED lines=12> */
.L_x_14889:
[----:B------:R-:W-:Y:S05]  /*12aa0*/  BSYNC B0 ;  /* 0x0000000000007941 */ /* 0x000fea0003800000 */
.L_x_14888:
[----:B------:R-:W-:Y:S01]  /*12ab0*/  NOP ;  /* 0x0000000000007918 */ /* 0x000fe20000000000 */
[----:B------:R-:W-:-:S13]  /*12ac0*/  PLOP3.LUT P0, PT, PT, PT, PT, 0x80, 0x0 ;  /* 0x000000000000781c */ /* 0x000fda0003f0f070 */
.L_x_14890:
[----:B------:R-:W-:Y:S02]  /*12ad0*/  PLOP3.LUT P1, PT, P1, P0, PT, 0xa2, 0x0 ;  /* 0x000000000000781c */ /* 0x000fe40000f21472 */
[----:B------:R-:W-:-:S08]  /*12ae0*/  @P0 R2UR P1, UR4, R17 ;  /* 0x00000000110402ca */ /* 0x000fd00000020000 */
[----:B------:R-:W-:-:S05]  /*12af0*/  @P0 PLOP3.LUT P0, PT, P1, PT, PT, 0x80, 0x0 ;  /* 0x000000000000081c */ /* 0x000fca0000f0f070 */
[----:B------:R-:W-:Y:S01]  /*12b00*/  @!P1 SYNCS.ARRIVE.TRANS64.RED.A0T1 RZ, [UR4+0x32410], RZ ;  /* 0x032410ffffff99a7 */ /* 0x000fe20008200404 */
[----:B------:R-:W-:Y:S07]  /*12b10*/  @!P1 ARRIVES.LDGSTSBAR.64.TRANSCNT [UR4+0x32410] ;  /* 0x03241000ff0099b0 */ /* 0x000fee0008000a84 */
[----:B------:R-:W-:Y:S05]  /*12b20*/  @P0 BRA.U.ANY `(.L_x_14890) ;  /* 0xfffffffd00e80947 */ /* 0x000fea000393ffff */
[----:B0-2---:R-:W2:Y:S02]  /*12b30*/  LDL.LU R2, [R1+0x1c] ;  /* 0x00001c0001027983 */ /* 0x005ea40000300800 */
        /* <DEDUP_REMOVED lines=11> */
.L_x_14998:
[----:B------:R-:W-:Y:S05]  /*12bf0*/  BSYNC B0 ;  /* 0x0000000000007941 */ /* 0x000fea0003800000 */
.L_x_14891:
[----:B------:R-:W-:-:S13]  /*12c00*/  LOP3.LUT P0, RZ, R16, 0x400, RZ, 0xc0, !PT ;  /* 0x0000040010ff7812 */ /* 0x000fda000780c0ff */
[----:B------:R-:W-:Y:S05]  /*12c10*/  @!P0 BRA `(.L_x_14893) ;  /* 0x0000000000048947 */ /* 0x000fea0003800000 */
[----:B------:R-:W-:Y:S01]  /*12c20*/  BPT.TRAP 0x1 ;  /* 0x000000040000795c */ /* 0x000fe20000300000 */
.L_x_14893:
[----:B0-----:R-:W-:Y:S01]  /*12c30*/  SHF.L.U32 R0, R28, 0x1f, RZ ;  /* 0x0000001f1c007819 */ /* 0x001fe200000006ff */
[----:B------:R-:W-:Y:S03]  /*12c40*/  BSSY B0, `(.L_x_14894) ;  /* 0x0000003000007945 */ /* 0x000fe60003800000 */
[----:B------:R-:W0:Y:S02]  /*12c50*/  SYNCS.PHASECHK.TRANS64.TRYWAIT P0, [R19+URZ+0x32460], R0 ;  /* 0x03246000130075a7 */ /* 0x000e24000800017f */
[----:B0-----:R-:W-:Y:S05]  /*12c60*/  @!P0 BRA `(.L_x_14895) ;  /* 0x0000004c00548947 */ /* 0x001fea0003800000 */
.L_x_14999:
[----:B------:R-:W-:Y:S05]  /*12c70*/  BSYNC B0 ;  /* 0x0000000000007941 */ /* 0x000fea0003800000 */
.L_x_14894:
[----:B------:R-:W0:Y:S01]  /*12c80*/  LDL.LU R2, [R1+0x14] ;  /* 0x0000140001027983 */ /* 0x000e220000300800 */
        /* <DEDUP_REMOVED lines=9> */
[----:B0-----:R-:W-:Y:S02]  /*12d20*/  IMAD R0, R2, UR4, RZ ;  /* 0x0000000402007c24 */ /* 0x001fe4000f8e02ff */
[----:B------:R-:W-:-:S04]  /*12d30*/  IMAD.WIDE.U32 R2, R37, UR4, RZ ;  /* 0x0000000425027c25 */ /* 0x000fc8000f8e00ff */
        /* <DEDUP_REMOVED lines=89> */
.L_x_15013:
        /* <DEDUP_REMOVED lines=15> */
.L_x_14897:
        /* <DEDUP_REMOVED lines=10> */
.L_x_14898:
[----:B0-----:R-:W2:Y:S01]  /*13460*/  LDL.LU R2, [R1+0x10] ;  /* 0x0000100001027983 */ /* 0x001ea20000300800 */
[----:B------:R0:W-:Y:S01]  /*13470*/  SYNCS.ARRIVE.TRANS64.A1T0 RZ, [R19+URZ+0x32450], RZ ;  /* 0x032450ff13ff79a7 */ /* 0x0001e2000810003f */
[----:B------:R-:W-:Y:S01]  /*13480*/  BSSY B0, `(.L_x_14899) ;  /* 0x00000d9000007945 */ /* 0x000fe20003800000 */
[----:B--2---:R-:W-:-:S05]  /*13490*/  VIADD R21, R2, 0xfffffffe ;  /* 0xfffffffe02157836 */ /* 0x004fca0000000000 */
[----:B------:R-:W-:-:S13]  /*134a0*/  ISETP.GE.AND P0, PT, R21, R31, PT ;  /* 0x0000001f1500720c */ /* 0x000fda0003f06270 */
[----:B0-----:R-:W-:Y:S05]  /*134b0*/  @!P0 BRA `(.L_x_14900) ;  /* 0x0000000c00548947 */ /* 0x001fea0003800000 */
.L_x_14913:
[----:B0-----:R-:W0:Y:S01]  /*134c0*/  S2R R2, SR_TID.X ;  /* 0x0000000000027919 */ /* 0x001e220000002100 */
[----:B--2---:R-:W2:Y:S01]  /*134d0*/  LDC R3, c[0x0][0x430] ;  /* 0x00010c00ff037b82 */ /* 0x004ea20000000800 */
[----:B------:R-:W-:Y:S01]  /*134e0*/  IMAD R8, R21, 0x60, R32 ;  /* 0x0000006015087824 */ /* 0x000fe200078e0220 */
[----:B------:R-:W-:Y:S01]  /*134f0*/  LOP3.LUT P1, RZ, R16, 0x400, RZ, 0xc0, !PT ;  /* 0x0000040010ff7812 */ /* 0x000fe2000782c0ff */
        /* <DEDUP_REMOVED lines=22> */
[----:B--2---:R-:W-:Y:S01]  /*13660*/  @!P2 LEA R6, P0, R2, R6, 0x2 ;  /* 0x000000060206a211 */ /* 0x004fe200078010ff */
        /* <DEDUP_REMOVED lines=14> */
[----:B-1----:R-:W-:-:S12]  /*13750*/  @!P1 BRA `(.L_x_14901) ;  /* 0x0000000000049947 */ /* 0x002fd80003800000 */
[----:B------:R-:W-:Y:S01]  /*13760*/  BPT.TRAP 0x1 ;  /* 0x000000040000795c */ /* 0x000fe20000300000 */
.L_x_14901:
[----:B------:R-:W-:Y:S01]  /*13770*/  IMAD R10, R18, 0x8, R17 ;  /* 0x00000008120a7824 */ /* 0x000fe200078e0211 */
[----:B------:R-:W-:Y:S01]  /*13780*/  SHF.L.U32 R20, R28, 0x1f, RZ ;  /* 0x0000001f1c147819 */ /* 0x000fe200000006ff */
[----:B------:R-:W-:Y:S01]  /*13790*/  BSSY B1, `(.L_x_14902) ;  /* 0x0000004000017945 */ /* 0x000fe20003800000 */
[----:B------:R-:W-:Y:S02]  /*137a0*/  SHF.R.S32.HI R9, RZ, 0x1f, R5 ;  /* 0x0000001fff097819 */ /* 0x000fe40000011405 */
[----:B------:R-:W2:Y:S02]  /*137b0*/  SYNCS.PHASECHK.TRANS64.TRYWAIT P0, [R10+URZ+0x32440], R20 ;  /* 0x032440140a0075a7 */ /* 0x000ea4000800017f */
[----:B--2---:R-:W-:Y:S05]  /*137c0*/  @!P0 BRA `(.L_x_14903) ;  /* 0x0000004800d08947 */ /* 0x004fea0003800000 */
.L_x_15014:
[----:B------:R-:W-:Y:S05]  /*137d0*/  BSYNC B1 ;  /* 0x0000000000017941 */ /* 0x000fea0003800000 */
.L_x_14902:
[----:B------:R-:W-:Y:S01]  /*137e0*/  ULDC.64 UR4, c[0x0][0x300] ;  /* 0x0000c00000047ab9 */ /* 0x000fe20000000a00 */
[----:B-1---5:R-:W-:Y:S01]  /*137f0*/  SHF.R.S32.HI R19, RZ, 0x1f, R4 ;  /* 0x0000001fff137819 */ /* 0x022fe20000011404 */
        /* <DEDUP_REMOVED lines=22> */
[----:B------:R-:W-:Y:S01]  /*13960*/  SHFL.IDX PT, R14, R6, 0x5, 0x181f ;  /* 0x00b81f00060e7f89 */ /* 0x000fe200000e0000 */
[----:B0-----:R-:W-:-:S05]  /*13970*/  IADD3 R2, P0, R2, R0, RZ ;  /* 0x0000000002027210 */ /* 0x001fca0007f1e0ff */
[----:B-1----:R-:W-:-:S05]  /*13980*/  IMAD.X R3, RZ, RZ, R3, P0 ;  /* 0x000000ffff037224 */ /* 0x002fca00000e0603 */
[----:B------:R0:W-:Y:S04]  /*13990*/  LDGSTS.E.BYPASS.LTC128B.128 [R7+0x1c400], desc[UR36][R2.64], !P1 ;  /* 0x1c40000002077fae */ /* 0x0001e8000c901d64 */
[----:B0-----:R-:W0:Y:S04]  /*139a0*/  SHFL.IDX PT, R2, R6, 0x1, 0x181f ;  /* 0x00381f0006027f89 */ /* 0x001e2800000e0000 */
[----:B------:R-:W1:Y:S01]  /*139b0*/  SHFL.IDX PT, R3, R8, 0x1, 0x181f ;  /* 0x00381f0008037f89 */ /* 0x000e6200000e0000 */
        /* <DEDUP_REMOVED lines=14> */
[----:B------:R-:W1:Y:S04]  /*13aa0*/  SHFL.IDX PT, R3, R8, 0x4, 0x181f ;  /* 0x00981f0008037f89 */ /* 0x000e6800000e0000 */
[----:B------:R-:W3:Y:S01]  /*13ab0*/  SHFL.IDX PT, R8, R8, 0x5, 0x181f ;  /* 0x00b81f0008087f89 */ /* 0x000ee200000e0000 */
[----:B0-----:R-:W-:-:S05]  /*13ac0*/  IADD3 R2, P0, R2, R0, RZ ;  /* 0x0000000002027210 */ /* 0x001fca0007f1e0ff */
[----:B-1----:R-:W-:-:S05]  /*13ad0*/  IMAD.X R3, RZ, RZ, R3, P0 ;  /* 0x000000ffff037224 */ /* 0x002fca00000e0603 */
[----:B---3--:R0:W-:Y:S03]  /*13ae0*/  LDGSTS.E.BYPASS.LTC128B.128 [R7+0x1e400], desc[UR36][R2.64], !P1 ;  /* 0x1e40000002077fae */ /* 0x0081e6000c901d64 */
.L_x_15028:
        /* <DEDUP_REMOVED lines=8> */
.L_x_14905:
        /* <DEDUP_REMOVED lines=10> */
.L_x_14906:
[----:B------:R1:W-:Y:S01]  /*13c10*/  SYNCS.ARRIVE.TRANS64.A1T0 RZ, [R10+URZ+0x32430], RZ ;  /* 0x032430ff0aff79a7 */ /* 0x0003e2000810003f */
[----:B------:R-:W-:Y:S05]  /*13c20*/  @!P3 BRA `(.L_x_14907) ;  /* 0x000000000004b947 */ /* 0x000fea0003800000 */
[----:B------:R-:W-:Y:S01]  /*13c30*/  BPT.TRAP 0x1 ;  /* 0x000000040000795c */ /* 0x000fe20000300000 */
.L_x_14907:
[----:B------:R-:W3:Y:S01]  /*13c40*/  SYNCS.PHASECHK.TRANS64.TRYWAIT P0, [R10+URZ+0x32460], R20 ;  /* 0x032460140a0075a7 */ /* 0x000ee2000800017f */
[----:B------:R-:W-:Y:S04]  /*13c50*/  BSSY B1, `(.L_x_14908) ;  /* 0x0000002000017945 */ /* 0x000fe80003800000 */
[----:B---3--:R-:W-:Y:S05]  /*13c60*/  @!P0 BRA `(.L_x_14909) ;  /* 0x0000004c005c8947 */ /* 0x008fea0003800000 */
.L_x_15029:
[----:B------:R-:W-:Y:S05]  /*13c70*/  BSYNC B1 ;  /* 0x0000000000017941 */ /* 0x000fea0003800000 */
.L_x_14908:
[----:B------:R-:W-:Y:S01]  /*13c80*/  ULDC.64 UR4, c[0x0][0x328] ;  /* 0x0000ca0000047ab9 */ /* 0x000fe20000000a00 */
[----:B------:R-:W-:Y:S01]  /*13c90*/  ULDC.64 UR6, c[0x0][0x318] ;  /* 0x0000c60000067ab9 */ /* 0x000fe20000000a00 */
[----:B0-----:R-:W-:Y:S01]  /*13ca0*/  IMAD R2, R9, UR4, RZ ;  /* 0x0000000409027c24 */ /* 0x001fe2000f8e02ff */
[----:B------:R-:W-:Y:S01]  /*13cb0*/  LOP3.LUT P5, RZ, R16, 0x1, RZ, 0xc0, !PT ;  /* 0x0000000110ff7812 */ /* 0x000fe200078ac0ff */
[----:B--23--:R-:W-:Y:S01]  /*13cc0*/  IMAD R20, R18, 0x6000, R30 ;  /* 0x0000600012147824 */ /* 0x00cfe200078e021e */
        /* <DEDUP_REMOVED lines=61> */
.L_x_15043:
        /* <DEDUP_REMOVED lines=11> */
.L_x_14911:
        /* <DEDUP_REMOVED lines=10> */
.L_x_14912:
[----:B------:R2:W-:Y:S01]  /*141f0*/  SYNCS.ARRIVE.TRANS64.A1T0 RZ, [R10+URZ+0x32450], RZ ;  /* 0x032450ff0aff79a7 */ /* 0x0005e2000810003f */
[----:B------:R-:W-:Y:S05]  /*14200*/  @P2 BRA `(.L_x_14913) ;  /* 0xfffffff000ac2947 */ /* 0x000fea000383ffff */
.L_x_14900:
[----:B------:R-:W-:Y:S05]  /*14210*/  BSYNC B0 ;  /* 0x0000000000007941 */ /* 0x000fea0003800000 */
.L_x_14899:
        /* <DEDUP_REMOVED lines=20> */
.L_x_14915:
[----:B------:R-:W-:Y:S05]  /*14360*/  BSYNC B0 ;  /* 0x0000000000007941 */ /* 0x000fea0003800000 */
.L_x_14914:
[----:B------:R-:W-:Y:S02]  /*14370*/  SEL R18, R18, RZ, P0 ;  /* 0x000000ff12127207 */ /* 0x000fe40000000000 */
[----:B------:R-:W-:-:S07]  /*14380*/  LOP3.LUT R28, R28, R5, RZ, 0x3c, !PT ;  /* 0x000000051c1c7212 */ /* 0x000fce00078e3cff */
.L_x_14868:
[----:B------:R-:W-:Y:S05]  /*14390*/  BSYNC B7 ;  /* 0x0000000000077941 */ /* 0x000fea0003800000 */
.L_x_14866:
        /* <DEDUP_REMOVED lines=11> */
.L_x_14916:
        /* <DEDUP_REMOVED lines=43> */
.L_x_15053:
[----:B------:R-:W-:Y:S02]  /*14700*/  ULDC UR4, c[0x0][0xd38] ;  /* 0x00034e0000047ab9 */ /* 0x000fe40000000800 */
[----:B------:R-:W-:-:S04]  /*14710*/  IMAD.U32 R5, RZ, RZ, UR4 ;  /* 0x00000004ff057e24 */ /* 0x000fc8000f8e00ff */
[----:B---3--:R-:W-:-:S04]  /*14720*/  IMAD R14, R14, R5, RZ ;  /* 0x000000050e0e7224 */ /* 0x008fc800078e02ff */
[----:B------:R-:W-:-:S05]  /*14730*/  IMAD.IADD R7, R7, 0x1, R14 ;  /* 0x0000000107077824 */ /* 0x000fca00078e020e */
[----:B------:R-:W-:-:S13]  /*14740*/  ISETP.GT.AND P6, PT, R7, R0, PT ;  /* 0x000000000700720c */ /* 0x000fda0003fc4270 */
[----:B------:R-:W-:Y:S05]  /*14750*/  @P6 BRA `(.L_x_14919) ;  /* 0x0000000000a46947 */ /* 0x000fea0003800000 */
.L_x_14922:
        /* <DEDUP_REMOVED lines=35> */
.L_x_15061:
[----:B------:R-:W-:Y:S02]  /*14990*/  ULDC UR4, c[0x0][0xd38] ;  /* 0x00034e0000047ab9 */ /* 0x000fe40000000800 */
[----:B------:R-:W-:-:S04]  /*149a0*/  IMAD.U32 R5, RZ, RZ, UR4 ;  /* 0x00000004ff057e24 */ /* 0x000fc8000f8e00ff */
[----:B---3--:R-:W-:-:S04]  /*149b0*/  IMAD R14, R14, R5, RZ ;  /* 0x000000050e0e7224 */ /* 0x008fc800078e02ff */
[----:B------:R-:W-:-:S05]  /*149c0*/  IMAD.IADD R7, R14, 0x1, R7 ;  /* 0x000000010e077824 */ /* 0x000fca00078e0207 */
[----:B------:R-:W-:-:S13]  /*149d0*/  ISETP.GT.AND P6, PT, R7, R0, PT ;  /* 0x000000000700720c */ /* 0x000fda0003fc4270 */
[----:B------:R-:W-:Y:S05]  /*149e0*/  @!P6 BRA `(.L_x_14922) ;  /* 0xfffffffc005ce947 */ /* 0x000fea000383ffff */
.L_x_14919:
        /* <DEDUP_REMOVED lines=10> */
.L_x_15066:
[----:B------:R-:W-:-:S13]  /*14a90*/  ISETP.NE.AND P0, PT, R3, RZ, PT ;  /* 0x000000ff0300720c */ /* 0x000fda0003f05270 */
[----:B------:R-:W-:Y:S05]  /*14aa0*/  @!P0 BRA `(.L_x_14924) ;  /* 0x0000000000108947 */ /* 0x000fea0003800000 */
[----:B------:R-:W-:Y:S01]  /*14ab0*/  UMOV UR4, 0xffffffff ;  /* 0xffffffff00047882 */ /* 0x000fe20000000000 */
[----:B---3--:R-:W-:Y:S02]  /*14ac0*/  VIADD R12, R12, 0xffffffff ;  /* 0xffffffff0c0c7836 */ /* 0x008fe40000000000 */
[----:B------:R-:W-:Y:S05]  /*14ad0*/  BRA.DIV UR4, `(.L_x_14925) ;  /* 0x0000004e04f07947 */ /* 0x000fea000b800000 */
[----:B------:R3:W0:Y:S02]  /*14ae0*/  SHFL.IDX PT, R6, R2, R12, 0x1f ;  /* 0x00001f0c02067589 */ /* 0x00062400000e0000 */
.L_x_14924:
        /* <DEDUP_REMOVED lines=59> */
.L_x_14926:
        /* <DEDUP_REMOVED lines=60> */
.L_x_14927:
[----:B------:R-:W-:-:S05]  /*15260*/  LOP3.LUT R2, RZ, R2, RZ, 0x33, !PT ;  /* 0x00000002ff027212 */ /* 0x000fca00078e33ff */
[----:B------:R-:W-:Y:S01]  /*15270*/  IMAD.IADD R25, R25, 0x1, R2 ;  /* 0x0000000119197824 */ /* 0x000fe200078e0202 */
[----:B------:R-:W-:Y:S06]  /*15280*/  BRA `(.L_x_14928) ;  /* 0x00000000001c7947 */ /* 0x000fec0003800000 */
.L_x_14920:
[----:B------:R-:W-:Y:S01]  /*15290*/  UMOV UR4, URZ ;  /* 0x0000003f00047c82 */ /* 0x000fe20008000000 */
[----:B------:R-:W-:Y:S01]  /*152a0*/  UMOV UR5, URZ ;  /* 0x0000003f00057c82 */ /* 0x000fe20008000000 */
[----:B------:R-:W-:Y:S01]  /*152b0*/  ULDC UR6, c[0x0][0xd3c] ;  /* 0x00034f0000067ab9 */ /* 0x000fe20000000800 */
[----:B------:R-:W-:Y:S02]  /*152c0*/  IMAD.MOV.U32 R24, RZ, RZ, R0 ;  /* 0x000000ffff187224 */ /* 0x000fe400078e0000 */
[----:B------:R-:W-:Y:S02]  /*152d0*/  IMAD.U32 R25, RZ, RZ, UR4 ;  /* 0x00000004ff197e24 */ /* 0x000fe4000f8e00ff */
[----:B------:R-:W-:Y:S02]  /*152e0*/  IMAD.U32 R26, RZ, RZ, UR5 ;  /* 0x00000005ff1a7e24 */ /* 0x000fe4000f8e00ff */
[----:B------:R-:W-:-:S07]  /*152f0*/  IMAD.U32 R27, RZ, RZ, UR6 ;  /* 0x00000006ff1b7e24 */ /* 0x000fce000f8e00ff */
.L_x_14928:
        /* <DEDUP_REMOVED lines=10> */
.L_x_14917:
[----:B------:R-:W-:Y:S02]  /*153a0*/  ULDC UR4, c[0x0][0xd3c] ;  /* 0x00034f0000047ab9 */ /* 0x000fe40000000800 */
[----:B---3--:R-:W-:-:S13]  /*153b0*/  ISETP.GE.AND P0, PT, R27, UR4, PT ;  /* 0x000000041b007c0c */ /* 0x008fda000bf06270 */
[----:B------:R-:W-:Y:S05]  /*153c0*/  @!P0 BRA `(.L_x_14929) ;  /* 0xffffffa400bc8947 */ /* 0x000fea000383ffff */
[----:B------:R-:W-:Y:S05]  /*153d0*/  BSYNC B8 ;  /* 0x0000000000087941 */ /* 0x000fea0003800000 */
.L_x_14860:
        /* <DEDUP_REMOVED lines=12> */
.L_x_15069:
[----:B------:R-:W-:Y:S05]  /*154a0*/  BSYNC B0 ;  /* 0x0000000000007941 */ /* 0x000fea0003800000 */
.L_x_14930:
[----:B------:R-:W-:-:S03]  /*154b0*/  UMOV UR4, 0xffffffff ;  /* 0xffffffff00047882 */ /* 0x000fc60000000000 */
[----:B------:R-:W-:Y:S05]  /*154c0*/  BRA.DIV UR4, `(.L_x_14932) ;  /* 0x0000004604b07947 */ /* 0x000fea000b800000 */
[----:B-1----:R-:W1:Y:S02]  /*154d0*/  S2R R0, SR_TID.X ;  /* 0x0000000000007919 */ /* 0x002e640000002100 */
[----:B-1----:R-:W-:-:S04]  /*154e0*/  SHF.R.U32.HI R0, RZ, 0x5, R0 ;  /* 0x00000005ff007819 */ /* 0x002fc80000011600 */
[----:B------:R-:W-:-:S05]  /*154f0*/  LOP3.LUT R0, R0, 0x3, RZ, 0xc0, !PT ;  /* 0x0000000300007812 */ /* 0x000fca00078ec0ff */
[----:B------:R1:W3:Y:S02]  /*15500*/  SHFL.IDX PT, R14, R0, RZ, 0x1f ;  /* 0x00001fff000e7589 */ /* 0x0002e400000e0000 */
.L_x_15072:
[----:B---3--:R-:W-:Y:S01]  /*15510*/  ISETP.NE.AND P0, PT, R14, RZ, PT ;  /* 0x000000ff0e00720c */ /* 0x008fe20003f05270 */
[----:B------:R-:W-:-:S12]  /*15520*/  BSSY B0, `(.L_x_14933) ;  /* 0x0000026000007945 */ /* 0x000fd80003800000 */
[----:B------:R-:W-:Y:S05]  /*15530*/  @P0 BRA `(.L_x_14934) ;  /* 0x0000000000900947 */ /* 0x000fea0003800000 */
[----:B------:R-:W-:-:S03]  /*15540*/  UMOV UR4, 0xffffffff ;  /* 0xffffffff00047882 */ /* 0x000fc60000000000 */
[----:B------:R-:W-:Y:S05]  /*15550*/  BRA.DIV UR4, `(.L_x_14935) ;  /* 0x0000004604c07947 */ /* 0x000fea000b800000 */
[----:B------:R-:W-:-:S13]  /*15560*/  ELECT P6, URZ, PT ;  /* 0x00000000003f782f */ /* 0x000fda00038c0000 */
.L_x_15075:
        /* <DEDUP_REMOVED lines=8> */
.L_x_14936:
[----:B------:R-:W-:Y:S01]  /*155f0*/  IMAD R5, R18, 0x8, R7 ;  /* 0x0000000812057824 */ /* 0x000fe200078e0207 */
[----:B------:R-:W-:Y:S01]  /*15600*/  SHF.L.U32 R0, R28, 0x1f, RZ ;  /* 0x0000001f1c007819 */ /* 0x000fe200000006ff */
[----:B------:R-:W-:-:S03]  /*15610*/  VIADD R18, R18, 0x1 ;  /* 0x0000000112127836 */ /* 0x000fc60000000000 */
[----:B------:R-:W1:Y:S02]  /*15620*/  SYNCS.PHASECHK.TRANS64.TRYWAIT P1, [R5+URZ+0x32440], R0 ;  /* 0x03244000050075a7 */ /* 0x000e64000802017f */
[----:B------:R-:W-:-:S04]  /*15630*/  ISETP.NE.AND P2, PT, R18, 0x2, PT ;  /* 0x000000021200780c */ /* 0x000fc80003f45270 */
[----:B------:R-:W-:Y:S01]  /*15640*/  SEL R3, RZ, 0x1, P2 ;  /* 0x00000001ff037807 */ /* 0x000fe20001000000 */
[----:B-1----:R-:W-:Y:S08]  /*15650*/  @!P1 BRA `(.L_x_14937) ;  /* 0x0000004400a09947 */ /* 0x002ff00003800000 */
.L_x_15076:
[----:B------:R-:W-:Y:S02]  /*15660*/  SEL R18, R18, RZ, P2 ;  /* 0x000000ff12127207 */ /* 0x000fe40001000000 */
[----:B------:R-:W-:Y:S01]  /*15670*/  LOP3.LUT R2, R28, R3, RZ, 0x3c, !PT ;  /* 0x000000031c027212 */ /* 0x000fe200078e3cff */
[----:B------:R-:W-:Y:S06]  /*15680*/  @!P0 BRA `(.L_x_14938) ;  /* 0x0000000000048947 */ /* 0x000fec0003800000 */
[----:B------:R-:W-:Y:S01]  /*15690*/  BPT.TRAP 0x1 ;  /* 0x000000040000795c */ /* 0x000fe20000300000 */
.L_x_14938:
[----:B------:R-:W-:Y:S01]  /*156a0*/  IMAD R3, R18, 0x8, R7 ;  /* 0x0000000812037824 */ /* 0x000fe200078e0207 */
[----:B------:R-:W-:-:S04]  /*156b0*/  SHF.L.U32 R2, R2, 0x1f, RZ ;  /* 0x0000001f02027819 */ /* 0x000fc800000006ff */
[----:B------:R-:W3:Y:S02]  /*156c0*/  SYNCS.PHASECHK.TRANS64.TRYWAIT P1, [R3+URZ+0x32440], R2 ;  /* 0x03244002030075a7 */ /* 0x000ee4000802017f */
[----:B---3--:R-:W-:Y:S05]  /*156d0*/  @!P1 BRA `(.L_x_14939) ;  /* 0x0000004400949947 */ /* 0x008fea0003800000 */
.L_x_15077:
[----:B------:R-:W-:Y:S05]  /*156e0*/  @!P0 BRA `(.L_x_14940) ;  /* 0x0000000000048947 */ /* 0x000fea0003800000 */
[----:B------:R-:W-:Y:S01]  /*156f0*/  BPT.TRAP 0x1 ;  /* 0x000000040000795c */ /* 0x000fe20000300000 */
.L_x_14940:
[----:B------:R-:W5:Y:S02]  /*15700*/  SYNCS.PHASECHK.TRANS64.TRYWAIT P1, [R5+URZ+0x32460], R0 ;  /* 0x03246000050075a7 */ /* 0x000f64000802017f */
[----:B-----5:R-:W-:Y:S05]  /*15710*/  @!P1 BRA `(.L_x_14941) ;  /* 0x0000004400989947 */ /* 0x020fea0003800000 */
.L_x_15078:
[----:B------:R-:W-:Y:S05]  /*15720*/  @!P0 BRA `(.L_x_14942) ;  /* 0x0000000000048947 */ /* 0x000fea0003800000 */
[----:B------:R-:W-:Y:S01]  /*15730*/  BPT.TRAP 0x1 ;  /* 0x000000040000795c */ /* 0x000fe20000300000 */
.L_x_14942:
[----:B------:R0:W0:Y:S02]  /*15740*/  SYNCS.PHASECHK.TRANS64.TRYWAIT P0, [R3+URZ+0x32460], R2 ;  /* 0x03246002030075a7 */ /* 0x000024000800017f */
[----:B0-----:R-:W-:Y:S05]  /*15750*/  @!P0 NANOSLEEP.SYNCS 0x989680 ;  /* 0x009896800000895d */ /* 0x001fea0003900000 */
[----:B------:R-:W0:Y:S02]  /*15760*/  @!P0 SYNCS.PHASECHK.TRANS64 P0, [R3+URZ+0x32460], R2 ;  /* 0x03246002030085a7 */ /* 0x000e24000800007f */
[----:B0-----:R-:W-:Y:S05]  /*15770*/  @!P0 BRA `(.L_x_14942) ;  /* 0xfffffffc00f08947 */ /* 0x001fea000383ffff */
.L_x_14934:
[----:B------:R-:W-:Y:S05]  /*15780*/  BSYNC B0 ;  /* 0x0000000000007941 */ /* 0x000fea0003800000 */
.L_x_14933:
[----:B------:R-:W-:Y:S05]  /*15790*/  EXIT ;  /* 0x000000000000794d */ /* 0x000fea0003800000 */
.L_x_14792:
[----:B0-----:R0:W1:Y:S02]  /*157a0*/  SYNCS.PHASECHK.TRANS64.TRYWAIT P0, [R3+URZ+0x32400], R0 ;  /* 0x03240000030075a7 */ /* 0x001064000800017f */
[----:B-1----:R-:W-:Y:S05]  /*157b0*/  @!P0 NANOSLEEP.SYNCS 0x989680 ;  /* 0x009896800000895d */ /* 0x002fea0003900000 */
[----:B------:R-:W1:Y:S02]  /*157c0*/  @!P0 SYNCS.PHASECHK.TRANS64 P0, [R3+URZ+0x32400], R0 ;  /* 0x03240000030085a7 */ /* 0x000e64000800007f */
[----:B-1----:R-:W-:Y:S05]  /*157d0*/  @!P0 BRA `(.L_x_14792) ;  /* 0xfffffffc00f08947 */ /* 0x002fea000383ffff */
[----:B------:R-:W-:Y:S05]  /*157e0*/  BRA `(.L_x_14943) ;  /* 0xfffffec800407947 */ /* 0x000fea000383ffff */
.L_x_14796:
[----:B--2---:R-:W-:-:S04]  /*157f0*/  IMAD.U32 R5, RZ, RZ, UR6 ;  /* 0x00000006ff057e24 */ /* 0x004fc8000f8e00ff */
[----:B------:R2:W3:Y:S03]  /*15800*/  SYNCS.PHASECHK.TRANS64.TRYWAIT P1, [R5+URZ+0x32430], R2 ;  /* 0x03243002050075a7 */ /* 0x0004e6000802017f */
[----:B---3--:R-:W-:Y:S05]  /*15810*/  @!P1 NANOSLEEP.SYNCS 0x989680 ;  /* 0x009896800000995d */ /* 0x008fea0003900000 */
[----:B------:R-:W3:Y:S02]  /*15820*/  @!P1 SYNCS.PHASECHK.TRANS64 P1, [R5+URZ+0x32430], R2 ;  /* 0x03243002050095a7 */ /* 0x000ee4000802007f */
[----:B---3--:R-:W-:Y:S05]  /*15830*/  @!P1 BRA `(.L_x_14796) ;  /* 0xfffffffc00ec9947 */ /* 0x008fea000383ffff */
[----:B------:R-:W-:Y:S05]  /*15840*/  BRA `(.L_x_14795) ;  /* 0xfffffec800707947 */ /* 0x000fea000383ffff */
.L_x_14797:
[----:B---3--:R3:W4:Y:S02]  /*15850*/  SYNCS.PHASECHK.TRANS64.TRYWAIT P1, [R3+URZ+0x32410], R0 ;  /* 0x03241000030075a7 */ /* 0x008724000802017f */
[----:B----4-:R-:W-:Y:S05]  /*15860*/  @!P1 NANOSLEEP.SYNCS 0x989680 ;  /* 0x009896800000995d */ /* 0x010fea0003900000 */
[----:B------:R-:W4:Y:S02]  /*15870*/  @!P1 SYNCS.PHASECHK.TRANS64 P1, [R3+URZ+0x32410], R0 ;  /* 0x03241000030095a7 */ /* 0x000f24000802007f */
[----:B----4-:R-:W-:Y:S05]  /*15880*/  @!P1 BRA `(.L_x_14797) ;  /* 0xfffffffc00f09947 */ /* 0x010fea000383ffff */
[----:B------:R-:W-:Y:S05]  /*15890*/  BRA `(.L_x_14944) ;  /* 0xfffffecc001c7947 */ /* 0x000fea000383ffff */
.L_x_14801:
[----:B0-2---:R-:W-:-:S04]  /*158a0*/  IMAD.U32 R5, RZ, RZ, UR6 ;  /* 0x00000006ff057e24 */ /* 0x005fc8000f8e00ff */
[----:B------:R0:W2:Y:S03]  /*158b0*/  SYNCS.PHASECHK.TRANS64.TRYWAIT P1, [R5+URZ+0x32450], R2 ;  /* 0x03245002050075a7 */ /* 0x0000a6000802017f */
[----:B--2---:R-:W-:Y:S05]  /*158c0*/  @!P1 NANOSLEEP.SYNCS 0x989680 ;  /* 0x009896800000995d */ /* 0x004fea0003900000 */
[----:B------:R-:W2:Y:S02]  /*158d0*/  @!P1 SYNCS.PHASECHK.TRANS64 P1, [R5+URZ+0x32450], R2 ;  /* 0x03245002050095a7 */ /* 0x000ea4000802007f */
[----:B--2---:R-:W-:Y:S05]  /*158e0*/  @!P1 BRA `(.L_x_14801) ;  /* 0xfffffffc00ec9947 */ /* 0x004fea000383ffff */
[----:B------:R-:W-:Y:S05]  /*158f0*/  BRA `(.L_x_14800) ;  /* 0xfffffecc00247947 */ /* 0x000fea000383ffff */
.L_x_14808:
[----:B-1----:R-:W-:-:S04]  /*15900*/  IMAD.U32 R153, RZ, RZ, UR4 ;  /* 0x00000004ff997e24 */ /* 0x002fc8000f8e00ff */
[----:B------:R1:W2:Y:S03]  /*15910*/  SYNCS.PHASECHK.TRANS64.TRYWAIT P1, [R153+URZ+0x32430], R0 ;  /* 0x03243000990075a7 */ /* 0x0002a6000802017f */
[----:B--2---:R-:W-:Y:S05]  /*15920*/  @!P1 NANOSLEEP.SYNCS 0x989680 ;  /* 0x009896800000995d */ /* 0x004fea0003900000 */
[----:B------:R-:W2:Y:S02]  /*15930*/  @!P1 SYNCS.PHASECHK.TRANS64 P1, [R153+URZ+0x32430], R0 ;  /* 0x03243000990095a7 */ /* 0x000ea4000802007f */
[----:B--2---:R-:W-:Y:S05]  /*15940*/  @!P1 BRA `(.L_x_14808) ;  /* 0xfffffffc00ec9947 */ /* 0x004fea000383ffff */
[----:B------:R-:W-:Y:S05]  /*15950*/  BRA `(.L_x_14807) ;  /* 0xfffffeec00e47947 */ /* 0x000fea000383ffff */
.L_x_14812:
[----:B--2---:R-:W-:-:S04]  /*15960*/  IMAD.U32 R202, RZ, RZ, UR4 ;  /* 0x00000004ffca7e24 */ /* 0x004fc8000f8e00ff */
[----:B------:R2:W3:Y:S03]  /*15970*/  SYNCS.PHASECHK.TRANS64.TRYWAIT P1, [R202+URZ+0x32450], R0 ;  /* 0x03245000ca0075a7 */ /* 0x0004e6000802017f */
[----:B---3--:R-:W-:Y:S05]  /*15980*/  @!P1 NANOSLEEP.SYNCS 0x989680 ;  /* 0x009896800000995d */ /* 0x008fea0003900000 */
[----:B------:R-:W3:Y:S02]  /*15990*/  @!P1 SYNCS.PHASECHK.TRANS64 P1, [R202+URZ+0x32450], R0 ;  /* 0x03245000ca0095a7 */ /* 0x000ee4000802007f */
[----:B---3--:R-:W-:Y:S05]  /*159a0*/  @!P1 BRA `(.L_x_14812) ;  /* 0xfffffffc00ec9947 */ /* 0x008fea000383ffff */
[----:B------:R-:W-:Y:S05]  /*159b0*/  BRA `(.L_x_14811) ;  /* 0xfffffef000607947 */ /* 0x000fea000383ffff */
.L_x_14820:
[----:B-1----:R-:W-:-:S04]  /*159c0*/  IMAD.U32 R153, RZ, RZ, UR4 ;  /* 0x00000004ff997e24 */ /* 0x002fc8000f8e00ff */
[----:B------:R1:W2:Y:S03]  /*159d0*/  SYNCS.PHASECHK.TRANS64.TRYWAIT P1, [R153+URZ+0x32430], R0 ;  /* 0x03243000990075a7 */ /* 0x0002a6000802017f */
[----:B--2---:R-:W-:Y:S05]  /*159e0*/  @!P1 NANOSLEEP.SYNCS 0x989680 ;  /* 0x009896800000995d */ /* 0x004fea0003900000 */
[----:B------:R-:W2:Y:S02]  /*159f0*/  @!P1 SYNCS.PHASECHK.TRANS64 P1, [R153+URZ+0x32430], R0 ;  /* 0x03243000990095a7 */ /* 0x000ea4000802007f */
[----:B--2---:R-:W-:Y:S05]  /*15a00*/  @!P1 BRA `(.L_x_14820) ;  /* 0xfffffffc00ec9947 */ /* 0x004fea000383ffff */
[----:B------:R-:W-:Y:S05]  /*15a10*/  BRA `(.L_x_14819) ;  /* 0xffffff1800907947 */ /* 0x000fea000383ffff */
.L_x_14824:
[----:B--2---:R-:W-:-:S04]  /*15a20*/  IMAD.U32 R200, RZ, RZ, UR4 ;  /* 0x00000004ffc87e24 */ /* 0x004fc8000f8e00ff */
[----:B------:R2:W3:Y:S03]  /*15a30*/  SYNCS.PHASECHK.TRANS64.TRYWAIT P1, [R200+URZ+0x32450], R0 ;  /* 0x03245000c80075a7 */ /* 0x0004e6000802017f */
[----:B---3--:R-:W-:Y:S05]  /*15a40*/  @!P1 NANOSLEEP.SYNCS 0x989680 ;  /* 0x009896800000995d */ /* 0x008fea0003900000 */
[----:B------:R-:W3:Y:S02]  /*15a50*/  @!P1 SYNCS.PHASECHK.TRANS64 P1, [R200+URZ+0x32450], R0 ;  /* 0x03245000c80095a7 */ /* 0x000ee4000802007f */
[----:B---3--:R-:W-:Y:S05]  /*15a60*/  @!P1 BRA `(.L_x_14824) ;  /* 0xfffffffc00ec9947 */ /* 0x008fea000383ffff */
[----:B------:R-:W-:Y:S05]  /*15a70*/  BRA `(.L_x_14823) ;  /* 0xffffff1c000c7947 */ /* 0x000fea000383ffff */
.L_x_14874:
        /* <DEDUP_REMOVED lines=11> */
.L_x_14946:
[----:B------:R-:W-:Y:S05]  /*15b30*/  BSYNC B0 ;  /* 0x0000000000007941 */ /* 0x000fea0003800000 */
.L_x_14945:
[----:B------:R-:W-:Y:S05]  /*15b40*/  BRA `(.L_x_14947) ;  /* 0xffffffac00b87947 */ /* 0x000fea000383ffff */
.L_x_14877:
[----:B0-----:R0:W1:Y:S02]  /*15b50*/  SYNCS.PHASECHK.TRANS64.TRYWAIT P0, [R19+URZ+0x32440], R0 ;  /* 0x03244000130075a7 */ /* 0x001064000800017f */
[----:B-1----:R-:W-:Y:S05]  /*15b60*/  @!P0 NANOSLEEP.SYNCS 0x989680 ;  /* 0x009896800000895d */ /* 0x002fea0003900000 */
[----:B------:R-:W1:Y:S02]  /*15b70*/  @!P0 SYNCS.PHASECHK.TRANS64 P0, [R19+URZ+0x32440], R0 ;  /* 0x03244000130085a7 */ /* 0x000e64000800007f */
[----:B-1----:R-:W-:Y:S05]  /*15b80*/  @!P0 BRA `(.L_x_14877) ;  /* 0xfffffffc00f08947 */ /* 0x002fea000383ffff */
[----:B------:R-:W-:Y:S05]  /*15b90*/  BRA `(.L_x_14948) ;  /* 0xffffffb000547947 */ /* 0x000fea000383ffff */
.L_x_14878:
        /* <DEDUP_REMOVED lines=8> */
.L_x_14950:
[----:B------:R-:W-:Y:S05]  /*15c20*/  BSYNC B0 ;  /* 0x0000000000007941 */ /* 0x000fea0003800000 */
.L_x_14949:
        /* <DEDUP_REMOVED lines=9> */
.L_x_14951:
[----:B------:R-:W-:Y:S02]  /*15cc0*/  IMAD.MOV.U32 R13, RZ, RZ, R4 ;  /* 0x000000ffff0d7224 */ /* 0x000fe400078e0004 */
[----:B------:R-:W-:Y:S02]  /*15cd0*/  IMAD.MOV.U32 R12, RZ, RZ, 0x1 ;  /* 0x00000001ff0c7424 */ /* 0x000fe400078e00ff */
[----:B------:R-:W-:-:S07]  /*15ce0*/  IMAD.MOV.U32 R3, RZ, RZ, R14 ;  /* 0x000000ffff037224 */ /* 0x000fce00078e000e */
[----:B------:R-:W-:Y:S05]  /*15cf0*/  WARPSYNC.COLLECTIVE R15, `(.L_x_14952) ;  /* 0x000000000f087348 */ /* 0x000fea0003c00000 */
[----:B------:R0:W1:Y:S02]  /*15d00*/  SHFL.IDX P6, R14, R13, R12, R11 ;  /* 0x0000000c0d0e7389 */ /* 0x00006400000c000b */
[----:B01----:R-:W-:Y:S01]  /*15d10*/  ENDCOLLECTIVE ;  /* 0x000000000000791b */ /* 0x003fe20003800000 */
.L_x_14952:
        /* <DEDUP_REMOVED lines=15> */
.L_x_14953:
[----:B------:R-:W-:Y:S02]  /*15e10*/  @P0 IMAD R6, R5, 0x2, R17 ;  /* 0x0000000205060824 */ /* 0x000fe400078e0211 */
[----:B------:R-:W-:Y:S02]  /*15e20*/  IMAD.MOV.U32 R13, RZ, RZ, R4 ;  /* 0x000000ffff0d7224 */ /* 0x000fe400078e0004 */
[----:B------:R-:W-:Y:S02]  /*15e30*/  IMAD.MOV.U32 R12, RZ, RZ, 0x2 ;  /* 0x00000002ff0c7424 */ /* 0x000fe400078e00ff */
[----:B------:R-:W-:-:S07]  /*15e40*/  IMAD.MOV.U32 R3, RZ, RZ, R14 ;  /* 0x000000ffff037224 */ /* 0x000fce00078e000e */
[----:B------:R-:W-:Y:S05]  /*15e50*/  WARPSYNC.COLLECTIVE R15, `(.L_x_14954) ;  /* 0x000000000f087348 */ /* 0x000fea0003c00000 */
[----:B------:R0:W1:Y:S02]  /*15e60*/  SHFL.IDX P6, R14, R13, R12, R11 ;  /* 0x0000000c0d0e7389 */ /* 0x00006400000c000b */
[----:B01----:R-:W-:Y:S01]  /*15e70*/  ENDCOLLECTIVE ;  /* 0x000000000000791b */ /* 0x003fe20003800000 */
.L_x_14954:
        /* <DEDUP_REMOVED lines=15> */
.L_x_14955:
[----:B------:R-:W-:Y:S02]  /*15f70*/  @P0 IMAD R6, R5, 0x2, R17 ;  /* 0x0000000205060824 */ /* 0x000fe400078e0211 */
[----:B------:R-:W-:Y:S02]  /*15f80*/  IMAD.MOV.U32 R13, RZ, RZ, R4 ;  /* 0x000000ffff0d7224 */ /* 0x000fe400078e0004 */
[----:B------:R-:W-:Y:S02]  /*15f90*/  IMAD.MOV.U32 R12, RZ, RZ, 0x3 ;  /* 0x00000003ff0c7424 */ /* 0x000fe400078e00ff */
[----:B------:R-:W-:-:S07]  /*15fa0*/  IMAD.MOV.U32 R3, RZ, RZ, R14 ;  /* 0x000000ffff037224 */ /* 0x000fce00078e000e */
[----:B------:R-:W-:Y:S05]  /*15fb0*/  WARPSYNC.COLLECTIVE R15, `(.L_x_14956) ;  /* 0x000000000f087348 */ /* 0x000fea0003c00000 */
[----:B------:R0:W1:Y:S02]  /*15fc0*/  SHFL.IDX P6, R14, R13, R12, R11 ;  /* 0x0000000c0d0e7389 */ /* 0x00006400000c000b */
[----:B01----:R-:W-:Y:S01]  /*15fd0*/  ENDCOLLECTIVE ;  /* 0x000000000000791b */ /* 0x003fe20003800000 */
.L_x_14956:
        /* <DEDUP_REMOVED lines=15> */
.L_x_14957:
[----:B------:R-:W-:Y:S02]  /*160d0*/  @P0 IMAD R6, R5, 0x2, R17 ;  /* 0x0000000205060824 */ /* 0x000fe400078e0211 */
[----:B------:R-:W-:Y:S02]  /*160e0*/  IMAD.MOV.U32 R13, RZ, RZ, R4 ;  /* 0x000000ffff0d7224 */ /* 0x000fe400078e0004 */
[----:B------:R-:W-:Y:S02]  /*160f0*/  IMAD.MOV.U32 R12, RZ, RZ, 0x4 ;  /* 0x00000004ff0c7424 */ /* 0x000fe400078e00ff */
[----:B------:R-:W-:-:S07]  /*16100*/  IMAD.MOV.U32 R3, RZ, RZ, R14 ;  /* 0x000000ffff037224 */ /* 0x000fce00078e000e */
[----:B------:R-:W-:Y:S05]  /*16110*/  WARPSYNC.COLLECTIVE R15, `(.L_x_14958) ;  /* 0x000000000f087348 */ /* 0x000fea0003c00000 */
[----:B------:R0:W1:Y:S02]  /*16120*/  SHFL.IDX P6, R14, R13, R12, R11 ;  /* 0x0000000c0d0e7389 */ /* 0x00006400000c000b */
[----:B01----:R-:W-:Y:S01]  /*16130*/  ENDCOLLECTIVE ;  /* 0x000000000000791b */ /* 0x003fe20003800000 */
.L_x_14958:
        /* <DEDUP_REMOVED lines=15> */
.L_x_14959:
[----:B------:R-:W-:Y:S02]  /*16230*/  @P0 IMAD R6, R5, 0x2, R17 ;  /* 0x0000000205060824 */ /* 0x000fe400078e0211 */
[----:B------:R-:W-:Y:S02]  /*16240*/  IMAD.MOV.U32 R13, RZ, RZ, R4 ;  /* 0x000000ffff0d7224 */ /* 0x000fe400078e0004 */
[----:B------:R-:W-:Y:S02]  /*16250*/  IMAD.MOV.U32 R12, RZ, RZ, 0x5 ;  /* 0x00000005ff0c7424 */ /* 0x000fe400078e00ff */
[----:B------:R-:W-:-:S07]  /*16260*/  IMAD.MOV.U32 R3, RZ, RZ, R14 ;  /* 0x000000ffff037224 */ /* 0x000fce00078e000e */
[----:B------:R-:W-:Y:S05]  /*16270*/  WARPSYNC.COLLECTIVE R15, `(.L_x_14960) ;  /* 0x000000000f087348 */ /* 0x000fea0003c00000 */
[----:B------:R0:W1:Y:S02]  /*16280*/  SHFL.IDX P6, R14, R13, R12, R11 ;  /* 0x0000000c0d0e7389 */ /* 0x00006400000c000b */
[----:B01----:R-:W-:Y:S01]  /*16290*/  ENDCOLLECTIVE ;  /* 0x000000000000791b */ /* 0x003fe20003800000 */
.L_x_14960:
        /* <DEDUP_REMOVED lines=10> */
.L_x_14961:
[----:B------:R-:W-:Y:S01]  /*16340*/  @!PT LDS RZ, [RZ] ;  /* 0x00000000fffff984 */ /* 0x000fe20000000800 */
[----:B------:R-:W-:Y:S01]  /*16350*/  @!PT LDS RZ, [RZ] ;  /* 0x00000000fffff984 */ /* 0x000fe20000000800 */
[----:B------:R-:W-:Y:S01]  /*16360*/  @!PT LDS RZ, [RZ] ;  /* 0x00000000fffff984 */ /* 0x000fe20000000800 */
[----:B------:R0:W-:Y:S01]  /*16370*/  @P0 LDGSTS.E.BYPASS.LTC128B.128 [R6+0x1e400], desc[UR36][R2.64], !P2 ;  /* 0x1e40000002060fae */ /* 0x0001e2000d101d64 */
[----:B------:R-:W-:Y:S01]  /*16380*/  IMAD.MOV.U32 R0, RZ, RZ, R14 ;  /* 0x000000ffff007224 */ /* 0x000fe200078e000e */
[----:B------:R-:W-:Y:S06]  /*16390*/  BRA `(.L_x_14962) ;  /* 0xffffffac00b47947 */ /* 0x000fec000383ffff */
.L_x_14883:
[----:B------:R0:W5:Y:S01]  /*163a0*/  LDL.LU R6, [R1+0x4] ;  /* 0x0000040001067983 */ /* 0x0001620000300800 */
[----:B------:R-:W-:Y:S01]  /*163b0*/  IMAD.MOV.U32 R13, RZ, RZ, R4 ;  /* 0x000000ffff0d7224 */ /* 0x000fe200078e0004 */
[----:B------:R-:W-:Y:S01]  /*163c0*/  LOP3.LUT R16, R16, 0xffffdfff, RZ, 0xc0, !PT ;  /* 0xffffdfff10107812 */ /* 0x000fe200078ec0ff */
[----:B------:R-:W-:Y:S02]  /*163d0*/  IMAD.MOV.U32 R12, RZ, RZ, RZ ;  /* 0x000000ffff0c7224 */ /* 0x000fe400078e00ff */
[----:B------:R-:W-:Y:S02]  /*163e0*/  IMAD.MOV.U32 R11, RZ, RZ, 0x181f ;  /* 0x0000181fff0b7424 */ /* 0x000fe400078e00ff */
[----:B------:R-:W-:Y:S02]  /*163f0*/  IMAD.MOV.U32 R15, RZ, RZ, -0x1 ;  /* 0xffffffffff0f7424 */ /* 0x000fe400078e00ff */
[----:B0-----:R-:W-:-:S07]  /*16400*/  IMAD R25, R25, 0x80, R21 ;  /* 0x0000008019197824 */ /* 0x001fce00078e0215 */
[----:B-1---5:R-:W-:Y:S05]  /*16410*/  WARPSYNC.COLLECTIVE R15, `(.L_x_14963) ;  /* 0x000000000f087348 */ /* 0x022fea0003c00000 */
[----:B------:R0:W2:Y:S02]  /*16420*/  SHFL.IDX P6, R14, R13, R12, R11 ;  /* 0x0000000c0d0e7389 */ /* 0x0000a400000c000b */
[----:B012--5:R-:W-:Y:S01]  /*16430*/  ENDCOLLECTIVE ;  /* 0x000000000000791b */ /* 0x027fe20003800000 */
.L_x_14963:
[----:B------:R-:W-:Y:S02]  /*16440*/  IMAD.MOV.U32 R13, RZ, RZ, R0 ;  /* 0x000000ffff0d7224 */ /* 0x000fe400078e0000 */
[----:B------:R-:W-:-:S07]  /*16450*/  IMAD.MOV.U32 R3, RZ, RZ, R14 ;  /* 0x000000ffff037224 */ /* 0x000fce00078e000e */
[----:B------:R-:W-:Y:S05]  /*16460*/  WARPSYNC.COLLECTIVE R15, `(.L_x_14964) ;  /* 0x000000000f087348 */ /* 0x000fea0003c00000 */
[----:B------:R0:W1:Y:S02]  /*16470*/  SHFL.IDX P6, R14, R13, R12, R11 ;  /* 0x0000000c0d0e7389 */ /* 0x00006400000c000b */
[----:B01----:R-:W-:Y:S01]  /*16480*/  ENDCOLLECTIVE ;  /* 0x000000000000791b */ /* 0x003fe20003800000 */
.L_x_14964:
[----:B------:R-:W-:Y:S02]  /*16490*/  IMAD.MOV.U32 R13, RZ, RZ, R4 ;  /* 0x000000ffff0d7224 */ /* 0x000fe400078e0004 */
[----:B------:R-:W-:Y:S02]  /*164a0*/  IMAD.MOV.U32 R12, RZ, RZ, 0x1 ;  /* 0x00000001ff0c7424 */ /* 0x000fe400078e00ff */
[----:B------:R-:W-:-:S07]  /*164b0*/  IMAD.MOV.U32 R9, RZ, RZ, R14 ;  /* 0x000000ffff097224 */ /* 0x000fce00078e000e */
[----:B------:R-:W-:Y:S05]  /*164c0*/  WARPSYNC.COLLECTIVE R15, `(.L_x_14965) ;  /* 0x000000000f087348 */ /* 0x000fea0003c00000 */
[----:B------:R0:W1:Y:S02]  /*164d0*/  SHFL.IDX P6, R14, R13, R12, R11 ;  /* 0x0000000c0d0e7389 */ /* 0x00006400000c000b */
[----:B01----:R-:W-:Y:S01]  /*164e0*/  ENDCOLLECTIVE ;  /* 0x000000000000791b */ /* 0x003fe20003800000 */
.L_x_14965:
        /* <DEDUP_REMOVED lines=18> */
.L_x_14966:
        /* <DEDUP_REMOVED lines=8> */
.L_x_14967:
        /* <DEDUP_REMOVED lines=15> */
.L_x_14968:
        /* <DEDUP_REMOVED lines=8> */
.L_x_14969:
        /* <DEDUP_REMOVED lines=15> */
.L_x_14970:
        /* <DEDUP_REMOVED lines=8> */
[----:B------:R-:W-:Y:S02]  /*16970*/  IMAD.MOV.U32 R13, RZ, RZ, R4 ;  /* 0x000000ffff0d7224 */ /* 0x000fe400078e0004 */
[----:B------:R-:W-:Y:S01]  /*16980*/  IMAD.MOV.U32 R12, RZ, RZ, 0x4 ;  /* 0x00000004ff0c7424 */ /* 0x000fe200078e00ff */
[----:B------:R-:W-:Y:S01]  /*16990*/  @!PT LDS RZ, [RZ] ;  /* 0x00000000fffff984 */ /* 0x000fe20000000800 */
[----:B------:R-:W-:Y:S01]  /*169a0*/  @!PT LDS RZ, [RZ] ;  /* 0x00000000fffff984 */ /* 0x000fe20000000800 */
[----:B------:R-:W-:Y:S01]  /*169b0*/  @!PT LDS RZ, [RZ] ;  /* 0x00000000fffff984 */ /* 0x000fe20000000800 */
[----:B------:R0:W-:Y:S06]  /*169c0*/  @!P2 LDGSTS.E.BYPASS.LTC128B.128 [R23+0x19c00], desc[UR36][R2.64], !P0 ;  /* 0x19c000000217afae */ /* 0x0001ec000c101d64 */
[----:B0-----:R-:W-:Y:S05]  /*169d0*/  WARPSYNC.COLLECTIVE R15, `(.L_x_14971) ;  /* 0x000000000f087348 */ /* 0x001fea0003c00000 */
[----:B------:R1:W2:Y:S02]  /*169e0*/  SHFL.IDX P6, R14, R13, R12, R11 ;  /* 0x0000000c0d0e7389 */ /* 0x0002a400000c000b */
[----:B012---:R-:W-:Y:S01]  /*169f0*/  ENDCOLLECTIVE ;  /* 0x000000000000791b */ /* 0x007fe20003800000 */
.L_x_14971:
[----:B------:R-:W-:-:S05]  /*16a00*/  VIADD R2, R25, 0x40 ;  /* 0x0000004019027836 */ /* 0x000fca0000000000 */
[----:B------:R-:W-:Y:S01]  /*16a10*/  ISETP.GE.AND P2, PT, R2, R5, PT ;  /* 0x000000050200720c */ /* 0x000fe20003f46270 */
[----:B------:R-:W-:Y:S02]  /*16a20*/  IMAD.MOV.U32 R13, RZ, RZ, R0 ;  /* 0x000000ffff0d7224 */ /* 0x000fe400078e0000 */
[----:B------:R-:W-:-:S10]  /*16a30*/  IMAD.MOV.U32 R2, RZ, RZ, R14 ;  /* 0x000000ffff027224 */ /* 0x000fd400078e000e */
[----:B------:R-:W-:Y:S05]  /*16a40*/  WARPSYNC.COLLECTIVE R15, `(.L_x_14972) ;  /* 0x000000000f087348 */ /* 0x000fea0003c00000 */
[----:B------:R0:W1:Y:S02]  /*16a50*/  SHFL.IDX P6, R14, R13, R12, R11 ;  /* 0x0000000c0d0e7389 */ /* 0x00006400000c000b */
[----:B01----:R-:W-:Y:S01]  /*16a60*/  ENDCOLLECTIVE ;  /* 0x000000000000791b */ /* 0x003fe20003800000 */
.L_x_14972:
[----:B------:R-:W-:-:S04]  /*16a70*/  @P2 LOP3.LUT R16, R16, 0x100, RZ, 0xfc, !PT ;  /* 0x0000010010102812 */ /* 0x000fc800078efcff */
[----:B------:R-:W-:Y:S01]  /*16a80*/  LOP3.LUT R16, R16, 0xffffff7f, RZ, 0xc0, !PT ;  /* 0xffffff7f10107812 */ /* 0x000fe200078ec0ff */
        /* <DEDUP_REMOVED lines=15> */
.L_x_14973:
[----:B------:R-:W-:-:S05]  /*16b80*/  VIADD R2, R25, 0x50 ;  /* 0x0000005019027836 */ /* 0x000fca0000000000 */
[----:B------:R-:W-:Y:S01]  /*16b90*/  ISETP.GE.AND P2, PT, R2, R5, PT ;  /* 0x000000050200720c */ /* 0x000fe20003f46270 */
[----:B------:R-:W-:Y:S02]  /*16ba0*/  IMAD.MOV.U32 R13, RZ, RZ, R0 ;  /* 0x000000ffff0d7224 */ /* 0x000fe400078e0000 */
[----:B------:R-:W-:-:S10]  /*16bb0*/  IMAD.MOV.U32 R7, RZ, RZ, R14 ;  /* 0x000000ffff077224 */ /* 0x000fd400078e000e */
[----:B------:R-:W-:Y:S05]  /*16bc0*/  WARPSYNC.COLLECTIVE R15, `(.L_x_14974) ;  /* 0x000000000f087348 */ /* 0x000fea0003c00000 */
[----:B------:R0:W1:Y:S02]  /*16bd0*/  SHFL.IDX P6, R14, R13, R12, R11 ;  /* 0x0000000c0d0e7389 */ /* 0x00006400000c000b */
[----:B01----:R-:W-:Y:S01]  /*16be0*/  ENDCOLLECTIVE ;  /* 0x000000000000791b */ /* 0x003fe20003800000 */
.L_x_14974:
        /* <DEDUP_REMOVED lines=8> */
.L_x_14975:
        /* <DEDUP_REMOVED lines=15> */
.L_x_14976:
[----:B------:R-:W-:Y:S01]  /*16d60*/  @P2 LOP3.LUT R16, R16, 0x40, RZ, 0xfc, !PT ;  /* 0x0000004010102812 */ /* 0x000fe200078efcff */
[----:B------:R-:W-:Y:S02]  /*16d70*/  IMAD.MOV.U32 R13, RZ, RZ, R4 ;  /* 0x000000ffff0d7224 */ /* 0x000fe400078e0004 */
[----:B------:R-:W-:Y:S02]  /*16d80*/  IMAD.MOV.U32 R12, RZ, RZ, 0x7 ;  /* 0x00000007ff0c7424 */ /* 0x000fe400078e00ff */
[----:B------:R-:W-:-:S07]  /*16d90*/  IMAD.MOV.U32 R6, RZ, RZ, R14 ;  /* 0x000000ffff067224 */ /* 0x000fce00078e000e */
[----:B------:R-:W-:Y:S05]  /*16da0*/  WARPSYNC.COLLECTIVE R15, `(.L_x_14977) ;  /* 0x000000000f087348 */ /* 0x000fea0003c00000 */
[----:B------:R0:W1:Y:S02]  /*16db0*/  SHFL.IDX P6, R14, R13, R12, R11 ;  /* 0x0000000c0d0e7389 */ /* 0x00006400000c000b */
[----:B01----:R-:W-:Y:S01]  /*16dc0*/  ENDCOLLECTIVE ;  /* 0x000000000000791b */ /* 0x003fe20003800000 */
.L_x_14977:
        /* <DEDUP_REMOVED lines=13> */
.L_x_14978:
[----:B------:R-:W-:Y:S01]  /*16ea0*/  IMAD.MOV.U32 R0, RZ, RZ, R14 ;  /* 0x000000ffff007224 */ /* 0x000fe200078e000e */
[----:B------:R-:W-:Y:S06]  /*16eb0*/  BRA `(.L_x_14979) ;  /* 0xffffffac00e47947 */ /* 0x000fec000383ffff */
.L_x_14887:
        /* <DEDUP_REMOVED lines=8> */
.L_x_14981:
[----:B------:R-:W-:Y:S05]  /*16f40*/  BSYNC B0 ;  /* 0x0000000000007941 */ /* 0x000fea0003800000 */
.L_x_14980:
        /* <DEDUP_REMOVED lines=9> */
.L_x_14982:
[----:B------:R-:W-:Y:S02]  /*16fe0*/  IMAD.MOV.U32 R13, RZ, RZ, R4 ;  /* 0x000000ffff0d7224 */ /* 0x000fe400078e0004 */
[----:B------:R-:W-:Y:S01]  /*16ff0*/  IMAD.MOV.U32 R12, RZ, RZ, 0x1 ;  /* 0x00000001ff0c7424 */ /* 0x000fe200078e00ff */
[----:B------:R-:W-:-:S13]  /*17000*/  @!P5 LEA R5, P0, R8, R14, 0x1 ;  /* 0x0000000e0805d211 */ /* 0x000fda00078008ff */
[----:B------:R-:W-:Y:S05]  /*17010*/  WARPSYNC.COLLECTIVE R15, `(.L_x_14983) ;  /* 0x000000000f087348 */ /* 0x000fea0003c00000 */
[----:B------:R0:W1:Y:S02]  /*17020*/  SHFL.IDX P6, R14, R13, R12, R11 ;  /* 0x0000000c0d0e7389 */ /* 0x00006400000c000b */
[----:B01----:R-:W-:Y:S01]  /*17030*/  ENDCOLLECTIVE ;  /* 0x000000000000791b */ /* 0x003fe20003800000 */
.L_x_14983:
        /* <DEDUP_REMOVED lines=15> */
.L_x_14984:
        /* <DEDUP_REMOVED lines=17> */
.L_x_14985:
[----:B------:R-:W-:Y:S02]  /*17240*/  IMAD.MOV.U32 R13, RZ, RZ, R0 ;  /* 0x000000ffff0d7224 */ /* 0x000fe400078e0000 */
[----:B------:R-:W-:-:S07]  /*17250*/  IMAD.MOV.U32 R5, RZ, RZ, R14 ;  /* 0x000000ffff057224 */ /* 0x000fce00078e000e */
[----:B------:R-:W-:Y:S05]  /*17260*/  WARPSYNC.COLLECTIVE R15, `(.L_x_14986) ;  /* 0x000000000f087348 */ /* 0x000fea0003c00000 */
[----:B------:R0:W1:Y:S02]  /*17270*/  SHFL.IDX P6, R14, R13, R12, R11 ;  /* 0x0000000c0d0e7389 */ /* 0x00006400000c000b */
[----:B01----:R-:W-:Y:S01]  /*17280*/  ENDCOLLECTIVE ;  /* 0x000000000000791b */ /* 0x003fe20003800000 */
.L_x_14986:
[----:B------:R-:W-:Y:S02]  /*17290*/  IMAD.MOV.U32 R13, RZ, RZ, R4 ;  /* 0x000000ffff0d7224 */ /* 0x000fe400078e0004 */
[----:B------:R-:W-:Y:S01]  /*172a0*/  IMAD.MOV.U32 R12, RZ, RZ, 0x3 ;  /* 0x00000003ff0c7424 */ /* 0x000fe200078e00ff */
[----:B------:R-:W-:-:S13]  /*172b0*/  @!P5 LEA R6, P0, R8, R14, 0x1 ;  /* 0x0000000e0806d211 */ /* 0x000fda00078008ff */
[----:B------:R-:W-:Y:S05]  /*172c0*/  WARPSYNC.COLLECTIVE R15, `(.L_x_14987) ;  /* 0x000000000f087348 */ /* 0x000fea0003c00000 */
[----:B------:R0:W1:Y:S02]  /*172d0*/  SHFL.IDX P6, R14, R13, R12, R11 ;  /* 0x0000000c0d0e7389 */ /* 0x00006400000c000b */
[----:B01----:R-:W-:Y:S01]  /*172e0*/  ENDCOLLECTIVE ;  /* 0x000000000000791b */ /* 0x003fe20003800000 */
.L_x_14987:
        /* <DEDUP_REMOVED lines=16> */
.L_x_14988:
        /* <DEDUP_REMOVED lines=17> */
.L_x_14989:
[----:B------:R-:W-:Y:S02]  /*17500*/  IMAD.MOV.U32 R13, RZ, RZ, R0 ;  /* 0x000000ffff0d7224 */ /* 0x000fe400078e0000 */
[----:B------:R-:W-:-:S07]  /*17510*/  IMAD.MOV.U32 R5, RZ, RZ, R14 ;  /* 0x000000ffff057224 */ /* 0x000fce00078e000e */
[----:B------:R-:W-:Y:S05]  /*17520*/  WARPSYNC.COLLECTIVE R15, `(.L_x_14990) ;  /* 0x000000000f087348 */ /* 0x000fea0003c00000 */
[----:B------:R0:W1:Y:S02]  /*17530*/  SHFL.IDX P6, R14, R13, R12, R11 ;  /* 0x0000000c0d0e7389 */ /* 0x00006400000c000b */
[----:B01----:R-:W-:Y:S01]  /*17540*/  ENDCOLLECTIVE ;  /* 0x000000000000791b */ /* 0x003fe20003800000 */
.L_x_14990:
[----:B------:R-:W-:Y:S02]  /*17550*/  IMAD.MOV.U32 R13, RZ, RZ, R4 ;  /* 0x000000ffff0d7224 */ /* 0x000fe400078e0004 */
[----:B------:R-:W-:Y:S01]  /*17560*/  IMAD.MOV.U32 R12, RZ, RZ, 0x5 ;  /* 0x00000005ff0c7424 */ /* 0x000fe200078e00ff */
[----:B------:R-:W-:-:S13]  /*17570*/  @!P5 LEA R6, P0, R8, R14, 0x1 ;  /* 0x0000000e0806d211 */ /* 0x000fda00078008ff */
[----:B------:R-:W-:Y:S05]  /*17580*/  WARPSYNC.COLLECTIVE R15, `(.L_x_14991) ;  /* 0x000000000f087348 */ /* 0x000fea0003c00000 */
[----:B------:R0:W1:Y:S02]  /*17590*/  SHFL.IDX P6, R14, R13, R12, R11 ;  /* 0x0000000c0d0e7389 */ /* 0x00006400000c000b */
[----:B01----:R-:W-:Y:S01]  /*175a0*/  ENDCOLLECTIVE ;  /* 0x000000000000791b */ /* 0x003fe20003800000 */
.L_x_14991:
        /* <DEDUP_REMOVED lines=16> */
.L_x_14992:
        /* <DEDUP_REMOVED lines=17> */
.L_x_14993:
[----:B------:R-:W-:Y:S02]  /*177c0*/  IMAD.MOV.U32 R13, RZ, RZ, R0 ;  /* 0x000000ffff0d7224 */ /* 0x000fe400078e0000 */
[----:B------:R-:W-:-:S07]  /*177d0*/  IMAD.MOV.U32 R5, RZ, RZ, R14 ;  /* 0x000000ffff057224 */ /* 0x000fce00078e000e */
[----:B------:R-:W-:Y:S05]  /*177e0*/  WARPSYNC.COLLECTIVE R15, `(.L_x_14994) ;  /* 0x000000000f087348 */ /* 0x000fea0003c00000 */
[----:B------:R0:W1:Y:S02]  /*177f0*/  SHFL.IDX P6, R14, R13, R12, R11 ;  /* 0x0000000c0d0e7389 */ /* 0x00006400000c000b */
[----:B01----:R-:W-:Y:S01]  /*17800*/  ENDCOLLECTIVE ;  /* 0x000000000000791b */ /* 0x003fe20003800000 */
.L_x_14994:
[----:B------:R-:W-:Y:S02]  /*17810*/  IMAD.MOV.U32 R13, RZ, RZ, R4 ;  /* 0x000000ffff0d7224 */ /* 0x000fe400078e0004 */
[----:B------:R-:W-:Y:S01]  /*17820*/  IMAD.MOV.U32 R12, RZ, RZ, 0x7 ;  /* 0x00000007ff0c7424 */ /* 0x000fe200078e00ff */
[----:B------:R-:W-:-:S13]  /*17830*/  @!P5 LEA R6, P0, R8, R14, 0x1 ;  /* 0x0000000e0806d211 */ /* 0x000fda00078008ff */
[----:B------:R-:W-:Y:S05]  /*17840*/  WARPSYNC.COLLECTIVE R15, `(.L_x_14995) ;  /* 0x000000000f087348 */ /* 0x000fea0003c00000 */
[----:B------:R0:W1:Y:S02]  /*17850*/  SHFL.IDX P6, R14, R13, R12, R11 ;  /* 0x0000000c0d0e7389 */ /* 0x00006400000c000b */
[----:B01----:R-:W-:Y:S01]  /*17860*/  ENDCOLLECTIVE ;  /* 0x000000000000791b */ /* 0x003fe20003800000 */
.L_x_14995:
        /* <DEDUP_REMOVED lines=15> */
.L_x_14996:
[----:B------:R-:W-:Y:S05]  /*17960*/  BRA `(.L_x_14997) ;  /* 0xffffffb0001c7947 */ /* 0x000fea000383ffff */
.L_x_14892:
[----:B0-----:R0:W2:Y:S02]  /*17970*/  SYNCS.PHASECHK.TRANS64.TRYWAIT P0, [R17+URZ+0x32420], R0 ;  /* 0x03242000110075a7 */ /* 0x0010a4000800017f */
[----:B--2---:R-:W-:Y:S05]  /*17980*/  @!P0 NANOSLEEP.SYNCS 0x989680 ;  /* 0x009896800000895d */ /* 0x004fea0003900000 */
[----:B------:R-:W2:Y:S02]  /*17990*/  @!P0 SYNCS.PHASECHK.TRANS64 P0, [R17+URZ+0x32420], R0 ;  /* 0x03242000110085a7 */ /* 0x000ea4000800007f */
[----:B--2---:R-:W-:Y:S05]  /*179a0*/  @!P0 BRA `(.L_x_14892) ;  /* 0xfffffffc00f08947 */ /* 0x004fea000383ffff */
[----:B------:R-:W-:Y:S05]  /*179b0*/  BRA `(.L_x_14998) ;  /* 0xffffffb0008c7947 */ /* 0x000fea000383ffff */
.L_x_14895:
[----:B0-----:R0:W2:Y:S02]  /*179c0*/  SYNCS.PHASECHK.TRANS64.TRYWAIT P0, [R19+URZ+0x32460], R0 ;  /* 0x03246000130075a7 */ /* 0x0010a4000800017f */
[----:B--2---:R-:W-:Y:S05]  /*179d0*/  @!P0 NANOSLEEP.SYNCS 0x989680 ;  /* 0x009896800000895d */ /* 0x004fea0003900000 */
[----:B------:R-:W2:Y:S02]  /*179e0*/  @!P0 SYNCS.PHASECHK.TRANS64 P0, [R19+URZ+0x32460], R0 ;  /* 0x03246000130085a7 */ /* 0x000ea4000800007f */
[----:B--2---:R-:W-:Y:S05]  /*179f0*/  @!P0 BRA `(.L_x_14895) ;  /* 0xfffffffc00f08947 */ /* 0x004fea000383ffff */
[----:B------:R-:W-:Y:S05]  /*17a00*/  BRA `(.L_x_14999) ;  /* 0xffffffb000987947 */ /* 0x000fea000383ffff */
.L_x_14896:
        /* <DEDUP_REMOVED lines=8> */
.L_x_15001:
[----:B------:R-:W-:Y:S05]  /*17a90*/  BSYNC B0 ;  /* 0x0000000000007941 */ /* 0x000fea0003800000 */
.L_x_15000:
        /* <DEDUP_REMOVED lines=13> */
.L_x_15002:
        /* <DEDUP_REMOVED lines=9> */
.L_x_15003:
        /* <DEDUP_REMOVED lines=17> */
.L_x_15004:
[----:B------:R-:W-:Y:S02]  /*17d10*/  IMAD.MOV.U32 R13, RZ, RZ, R6 ;  /* 0x000000ffff0d7224 */ /* 0x000fe400078e0006 */
[----:B------:R-:W-:Y:S01]  /*17d20*/  IMAD.MOV.U32 R12, RZ, RZ, 0x2 ;  /* 0x00000002ff0c7424 */ /* 0x000fe200078e00ff */
[----:B------:R-:W-:-:S13]  /*17d30*/  IADD3 R2, P3, R14, R0, RZ ;  /* 0x000000000e027210 */ /* 0x000fda0007f7e0ff */
[----:B------:R-:W-:Y:S05]  /*17d40*/  WARPSYNC.COLLECTIVE R15, `(.L_x_15005) ;  /* 0x000000000f087348 */ /* 0x000fea0003c00000 */
[----:B------:R0:W1:Y:S02]  /*17d50*/  SHFL.IDX P6, R14, R13, R12, R11 ;  /* 0x0000000c0d0e7389 */ /* 0x00006400000c000b */
[----:B01----:R-:W-:Y:S01]  /*17d60*/  ENDCOLLECTIVE ;  /* 0x000000000000791b */ /* 0x003fe20003800000 */
.L_x_15005:
        /* <DEDUP_REMOVED lines=17> */
.L_x_15006:
[----:B------:R-:W-:Y:S02]  /*17e80*/  IMAD.MOV.U32 R13, RZ, RZ, R6 ;  /* 0x000000ffff0d7224 */ /* 0x000fe400078e0006 */
[----:B------:R-:W-:Y:S01]  /*17e90*/  IMAD.MOV.U32 R12, RZ, RZ, 0x3 ;  /* 0x00000003ff0c7424 */ /* 0x000fe200078e00ff */
[----:B------:R-:W-:-:S13]  /*17ea0*/  IADD3 R2, P3, R14, R0, RZ ;  /* 0x000000000e027210 */ /* 0x000fda0007f7e0ff */
[----:B------:R-:W-:Y:S05]  /*17eb0*/  WARPSYNC.COLLECTIVE R15, `(.L_x_15007) ;  /* 0x000000000f087348 */ /* 0x000fea0003c00000 */
[----:B------:R0:W1:Y:S02]  /*17ec0*/  SHFL.IDX P6, R14, R13, R12, R11 ;  /* 0x0000000c0d0e7389 */ /* 0x00006400000c000b */
[----:B01----:R-:W-:Y:S01]  /*17ed0*/  ENDCOLLECTIVE ;  /* 0x000000000000791b */ /* 0x003fe20003800000 */
.L_x_15007:
        /* <DEDUP_REMOVED lines=17> */
.L_x_15008:
[----:B------:R-:W-:Y:S02]  /*17ff0*/  IMAD.MOV.U32 R13, RZ, RZ, R6 ;  /* 0x000000ffff0d7224 */ /* 0x000fe400078e0006 */
[----:B------:R-:W-:Y:S01]  /*18000*/  IMAD.MOV.U32 R12, RZ, RZ, 0x4 ;  /* 0x00000004ff0c7424 */ /* 0x000fe200078e00ff */
[----:B------:R-:W-:-:S13]  /*18010*/  IADD3 R2, P3, R14, R0, RZ ;  /* 0x000000000e027210 */ /* 0x000fda0007f7e0ff */
[----:B------:R-:W-:Y:S05]  /*18020*/  WARPSYNC.COLLECTIVE R15, `(.L_x_15009) ;  /* 0x000000000f087348 */ /* 0x000fea0003c00000 */
[----:B------:R0:W1:Y:S02]  /*18030*/  SHFL.IDX P6, R14, R13, R12, R11 ;  /* 0x0000000c0d0e7389 */ /* 0x00006400000c000b */
[----:B01----:R-:W-:Y:S01]  /*18040*/  ENDCOLLECTIVE ;  /* 0x000000000000791b */ /* 0x003fe20003800000 */
.L_x_15009:
        /* <DEDUP_REMOVED lines=17> */
.L_x_15010:
[----:B------:R-:W-:Y:S02]  /*18160*/  IMAD.MOV.U32 R13, RZ, RZ, R6 ;  /* 0x000000ffff0d7224 */ /* 0x000fe400078e0006 */
[----:B------:R-:W-:Y:S01]  /*18170*/  IMAD.MOV.U32 R12, RZ, RZ, 0x5 ;  /* 0x00000005ff0c7424 */ /* 0x000fe200078e00ff */
[----:B------:R-:W-:-:S13]  /*18180*/  IADD3 R2, P3, R14, R0, RZ ;  /* 0x000000000e027210 */ /* 0x000fda0007f7e0ff */
[----:B------:R-:W-:Y:S05]  /*18190*/  WARPSYNC.COLLECTIVE R15, `(.L_x_15011) ;  /* 0x000000000f087348 */ /* 0x000fea0003c00000 */
[----:B------:R0:W1:Y:S02]  /*181a0*/  SHFL.IDX P6, R14, R13, R12, R11 ;  /* 0x0000000c0d0e7389 */ /* 0x00006400000c000b */
[----:B01----:R-:W-:Y:S01]  /*181b0*/  ENDCOLLECTIVE ;  /* 0x000000000000791b */ /* 0x003fe20003800000 */
.L_x_15011:
        /* <DEDUP_REMOVED lines=12> */
.L_x_15012:
        /* <DEDUP_REMOVED lines=9> */
.L_x_14903:
[----:B--2---:R2:W3:Y:S02]  /*18310*/  SYNCS.PHASECHK.TRANS64.TRYWAIT P0, [R10+URZ+0x32440], R20 ;  /* 0x032440140a0075a7 */ /* 0x0044e4000800017f */
[----:B---3--:R-:W-:Y:S05]  /*18320*/  @!P0 NANOSLEEP.SYNCS 0x989680 ;  /* 0x009896800000895d */ /* 0x008fea0003900000 */
[----:B------:R-:W3:Y:S02]  /*18330*/  @!P0 SYNCS.PHASECHK.TRANS64 P0, [R10+URZ+0x32440], R20 ;  /* 0x032440140a0085a7 */ /* 0x000ee4000800007f */
[----:B---3--:R-:W-:Y:S05]  /*18340*/  @!P0 BRA `(.L_x_14903) ;  /* 0xfffffffc00f08947 */ /* 0x008fea000383ffff */
[----:B------:R-:W-:Y:S05]  /*18350*/  BRA `(.L_x_15014) ;  /* 0xffffffb4001c7947 */ /* 0x000fea000383ffff */
.L_x_14904:
        /* <DEDUP_REMOVED lines=8> */
.L_x_15016:
[----:B------:R-:W-:Y:S05]  /*183e0*/  BSYNC B1 ;  /* 0x0000000000017941 */ /* 0x000fea0003800000 */
.L_x_15015:
        /* <DEDUP_REMOVED lines=9> */
.L_x_15017:
[----:B------:R-:W-:Y:S02]  /*18480*/  IMAD.MOV.U32 R13, RZ, RZ, R8 ;  /* 0x000000ffff0d7224 */ /* 0x000fe400078e0008 */
[----:B------:R-:W-:Y:S02]  /*18490*/  IMAD.MOV.U32 R12, RZ, RZ, 0x1 ;  /* 0x00000001ff0c7424 */ /* 0x000fe400078e00ff */
[----:B------:R-:W-:-:S07]  /*184a0*/  IMAD.MOV.U32 R2, RZ, RZ, R14 ;  /* 0x000000ffff027224 */ /* 0x000fce00078e000e */
[----:B------:R-:W-:Y:S05]  /*184b0*/  WARPSYNC.COLLECTIVE R15, `(.L_x_15018) ;  /* 0x000000000f087348 */ /* 0x000fea0003c00000 */
[----:B------:R0:W1:Y:S02]  /*184c0*/  SHFL.IDX P6, R14, R13, R12, R11 ;  /* 0x0000000c0d0e7389 */ /* 0x00006400000c000b */
[----:B01----:R-:W-:Y:S01]  /*184d0*/  ENDCOLLECTIVE ;  /* 0x000000000000791b */ /* 0x003fe20003800000 */
.L_x_15018:
        /* <DEDUP_REMOVED lines=11> */
.L_x_15019:
[----:B------:R-:W-:Y:S02]  /*18590*/  IMAD.MOV.U32 R13, RZ, RZ, R8 ;  /* 0x000000ffff0d7224 */ /* 0x000fe400078e0008 */
[----:B------:R-:W-:Y:S02]  /*185a0*/  IMAD.MOV.U32 R12, RZ, RZ, 0x2 ;  /* 0x00000002ff0c7424 */ /* 0x000fe400078e00ff */
[----:B------:R-:W-:-:S07]  /*185b0*/  IMAD.MOV.U32 R2, RZ, RZ, R14 ;  /* 0x000000ffff027224 */ /* 0x000fce00078e000e */
[----:B------:R-:W-:Y:S05]  /*185c0*/  WARPSYNC.COLLECTIVE R15, `(.L_x_15020) ;  /* 0x000000000f087348 */ /* 0x000fea0003c00000 */
[----:B------:R0:W1:Y:S02]  /*185d0*/  SHFL.IDX P6, R14, R13, R12, R11 ;  /* 0x0000000c0d0e7389 */ /* 0x00006400000c000b */
[----:B01----:R-:W-:Y:S01]  /*185e0*/  ENDCOLLECTIVE ;  /* 0x000000000000791b */ /* 0x003fe20003800000 */
.L_x_15020:
        /* <DEDUP_REMOVED lines=11> */
.L_x_15021:
[----:B------:R-:W-:Y:S02]  /*186a0*/  IMAD.MOV.U32 R13, RZ, RZ, R8 ;  /* 0x000000ffff0d7224 */ /* 0x000fe400078e0008 */
[----:B------:R-:W-:Y:S02]  /*186b0*/  IMAD.MOV.U32 R12, RZ, RZ, 0x3 ;  /* 0x00000003ff0c7424 */ /* 0x000fe400078e00ff */
[----:B------:R-:W-:-:S07]  /*186c0*/  IMAD.MOV.U32 R2, RZ, RZ, R14 ;  /* 0x000000ffff027224 */ /* 0x000fce00078e000e */
[----:B------:R-:W-:Y:S05]  /*186d0*/  WARPSYNC.COLLECTIVE R15, `(.L_x_15022) ;  /* 0x000000000f087348 */ /* 0x000fea0003c00000 */
[----:B------:R0:W1:Y:S02]  /*186e0*/  SHFL.IDX P6, R14, R13, R12, R11 ;  /* 0x0000000c0d0e7389 */ /* 0x00006400000c000b */
[----:B01----:R-:W-:Y:S01]  /*186f0*/  ENDCOLLECTIVE ;  /* 0x000000000000791b */ /* 0x003fe20003800000 */
.L_x_15022:
        /* <DEDUP_REMOVED lines=11> */
.L_x_15023:
[----:B------:R-:W-:Y:S02]  /*187b0*/  IMAD.MOV.U32 R13, RZ, RZ, R8 ;  /* 0x000000ffff0d7224 */ /* 0x000fe400078e0008 */
[----:B------:R-:W-:Y:S02]  /*187c0*/  IMAD.MOV.U32 R12, RZ, RZ, 0x4 ;  /* 0x00000004ff0c7424 */ /* 0x000fe400078e00ff */
[----:B------:R-:W-:-:S07]  /*187d0*/  IMAD.MOV.U32 R2, RZ, RZ, R14 ;  /* 0x000000ffff027224 */ /* 0x000fce00078e000e */
[----:B------:R-:W-:Y:S05]  /*187e0*/  WARPSYNC.COLLECTIVE R15, `(.L_x_15024) ;  /* 0x000000000f087348 */ /* 0x000fea0003c00000 */
[----:B------:R0:W1:Y:S02]  /*187f0*/  SHFL.IDX P6, R14, R13, R12, R11 ;  /* 0x0000000c0d0e7389 */ /* 0x00006400000c000b */
[----:B01----:R-:W-:Y:S01]  /*18800*/  ENDCOLLECTIVE ;  /* 0x000000000000791b */ /* 0x003fe20003800000 */
.L_x_15024:
        /* <DEDUP_REMOVED lines=11> */
.L_x_15025:
[----:B------:R-:W-:Y:S02]  /*188c0*/  IMAD.MOV.U32 R13, RZ, RZ, R8 ;  /* 0x000000ffff0d7224 */ /* 0x000fe400078e0008 */
[----:B------:R-:W-:Y:S02]  /*188d0*/  IMAD.MOV.U32 R12, RZ, RZ, 0x5 ;  /* 0x00000005ff0c7424 */ /* 0x000fe400078e00ff */
[----:B------:R-:W-:-:S07]  /*188e0*/  IMAD.MOV.U32 R2, RZ, RZ, R14 ;  /* 0x000000ffff027224 */ /* 0x000fce00078e000e */
[----:B------:R-:W-:Y:S05]  /*188f0*/  WARPSYNC.COLLECTIVE R15, `(.L_x_15026) ;  /* 0x000000000f087348 */ /* 0x000fea0003c00000 */
[----:B------:R0:W1:Y:S02]  /*18900*/  SHFL.IDX P6, R14, R13, R12, R11 ;  /* 0x0000000c0d0e7389 */ /* 0x00006400000c000b */
[----:B01----:R-:W-:Y:S01]  /*18910*/  ENDCOLLECTIVE ;  /* 0x000000000000791b */ /* 0x003fe20003800000 */
.L_x_15026:
        /* <DEDUP_REMOVED lines=11> */
.L_x_15027:
[----:B------:R-:W-:Y:S05]  /*189d0*/  BRA `(.L_x_15028) ;  /* 0xffffffb000447947 */ /* 0x000fea000383ffff */
.L_x_14909:
[----:B---3--:R3:W4:Y:S02]  /*189e0*/  SYNCS.PHASECHK.TRANS64.TRYWAIT P0, [R10+URZ+0x32460], R20 ;  /* 0x032460140a0075a7 */ /* 0x008724000800017f */
[----:B----4-:R-:W-:Y:S05]  /*189f0*/  @!P0 NANOSLEEP.SYNCS 0x989680 ;  /* 0x009896800000895d */ /* 0x010fea0003900000 */
[----:B------:R-:W4:Y:S02]  /*18a00*/  @!P0 SYNCS.PHASECHK.TRANS64 P0, [R10+URZ+0x32460], R20 ;  /* 0x032460140a0085a7 */ /* 0x000f24000800007f */
[----:B----4-:R-:W-:Y:S05]  /*18a10*/  @!P0 BRA `(.L_x_14909) ;  /* 0xfffffffc00f08947 */ /* 0x010fea000383ffff */
[----:B------:R-:W-:Y:S05]  /*18a20*/  BRA `(.L_x_15029) ;  /* 0xffffffb000907947 */ /* 0x000fea000383ffff */
.L_x_14910:
        /* <DEDUP_REMOVED lines=8> */
.L_x_15031:
[----:B------:R-:W-:Y:S05]  /*18ab0*/  BSYNC B1 ;  /* 0x0000000000017941 */ /* 0x000fea0003800000 */
.L_x_15030:
        /* <DEDUP_REMOVED lines=9> */
.L_x_15032:
[----:B------:R-:W-:Y:S02]  /*18b50*/  IMAD.MOV.U32 R13, RZ, RZ, R22 ;  /* 0x000000ffff0d7224 */ /* 0x000fe400078e0016 */
[----:B------:R-:W-:Y:S01]  /*18b60*/  IMAD.MOV.U32 R12, RZ, RZ, 0x1 ;  /* 0x00000001ff0c7424 */ /* 0x000fe200078e00ff */
[----:B------:R-:W-:-:S13]  /*18b70*/  IADD3 R2, P0, R14, R0, RZ ;  /* 0x000000000e027210 */ /* 0x000fda0007f1e0ff */
[----:B------:R-:W-:Y:S05]  /*18b80*/  WARPSYNC.COLLECTIVE R15, `(.L_x_15033) ;  /* 0x000000000f087348 */ /* 0x000fea0003c00000 */
[----:B------:R0:W1:Y:S02]  /*18b90*/  SHFL.IDX P6, R14, R13, R12, R11 ;  /* 0x0000000c0d0e7389 */ /* 0x00006400000c000b */
[----:B01----:R-:W-:Y:S01]  /*18ba0*/  ENDCOLLECTIVE ;  /* 0x000000000000791b */ /* 0x003fe20003800000 */
.L_x_15033:
        /* <DEDUP_REMOVED lines=13> */
.L_x_15034:
[----:B------:R-:W-:Y:S02]  /*18c80*/  IMAD.MOV.U32 R13, RZ, RZ, R22 ;  /* 0x000000ffff0d7224 */ /* 0x000fe400078e0016 */
[----:B------:R-:W-:Y:S01]  /*18c90*/  IMAD.MOV.U32 R12, RZ, RZ, 0x2 ;  /* 0x00000002ff0c7424 */ /* 0x000fe200078e00ff */
[----:B------:R-:W-:-:S13]  /*18ca0*/  IADD3 R2, P0, R14, R0, RZ ;  /* 0x000000000e027210 */ /* 0x000fda0007f1e0ff */
[----:B------:R-:W-:Y:S05]  /*18cb0*/  WARPSYNC.COLLECTIVE R15, `(.L_x_15035) ;  /* 0x000000000f087348 */ /* 0x000fea0003c00000 */
[----:B------:R0:W1:Y:S02]  /*18cc0*/  SHFL.IDX P6, R14, R13, R12, R11 ;  /* 0x0000000c0d0e7389 */ /* 0x00006400000c000b */
[----:B01----:R-:W-:Y:S01]  /*18cd0*/  ENDCOLLECTIVE ;  /* 0x000000000000791b */ /* 0x003fe20003800000 */
.L_x_15035:
        /* <DEDUP_REMOVED lines=13> */
.L_x_15036:
[----:B------:R-:W-:Y:S02]  /*18db0*/  IMAD.MOV.U32 R13, RZ, RZ, R22 ;  /* 0x000000ffff0d7224 */ /* 0x000fe400078e0016 */
[----:B------:R-:W-:Y:S02]  /*18dc0*/  IMAD.MOV.U32 R12, RZ, RZ, 0x3 ;  /* 0x00000003ff0c7424 */ /* 0x000fe400078e00ff */
[----:B------:R-:W-:-:S07]  /*18dd0*/  IMAD.MOV.U32 R8, RZ, RZ, R14 ;  /* 0x000000ffff087224 */ /* 0x000fce00078e000e */
[----:B------:R-:W-:Y:S05]  /*18de0*/  WARPSYNC.COLLECTIVE R15, `(.L_x_15037) ;  /* 0x000000000f087348 */ /* 0x000fea0003c00000 */
[----:B------:R0:W1:Y:S02]  /*18df0*/  SHFL.IDX P6, R14, R13, R12, R11 ;  /* 0x0000000c0d0e7389 */ /* 0x00006400000c000b */
[----:B01----:R-:W-:Y:S01]  /*18e00*/  ENDCOLLECTIVE ;  /* 0x000000000000791b */ /* 0x003fe20003800000 */
.L_x_15037:
        /* <DEDUP_REMOVED lines=14> */
.L_x_15038:
[----:B------:R-:W-:Y:S02]  /*18ef0*/  IMAD.MOV.U32 R13, RZ, RZ, R22 ;  /* 0x000000ffff0d7224 */ /* 0x000fe400078e0016 */
[----:B------:R-:W-:Y:S01]  /*18f00*/  IMAD.MOV.U32 R12, RZ, RZ, 0x4 ;  /* 0x00000004ff0c7424 */ /* 0x000fe200078e00ff */
[----:B------:R-:W-:-:S13]  /*18f10*/  IADD3 R2, P0, R14, R0, RZ ;  /* 0x000000000e027210 */ /* 0x000fda0007f1e0ff */
[----:B------:R-:W-:Y:S05]  /*18f20*/  WARPSYNC.COLLECTIVE R15, `(.L_x_15039) ;  /* 0x000000000f087348 */ /* 0x000fea0003c00000 */
[----:B------:R0:W1:Y:S02]  /*18f30*/  SHFL.IDX P6, R14, R13, R12, R11 ;  /* 0x0000000c0d0e7389 */ /* 0x00006400000c000b */
[----:B01----:R-:W-:Y:S01]  /*18f40*/  ENDCOLLECTIVE ;  /* 0x000000000000791b */ /* 0x003fe20003800000 */
.L_x_15039:
        /* <DEDUP_REMOVED lines=13> */
.L_x_15040:
[----:B------:R-:W-:Y:S02]  /*19020*/  IMAD.MOV.U32 R13, RZ, RZ, R22 ;  /* 0x000000ffff0d7224 */ /* 0x000fe400078e0016 */
[----:B------:R-:W-:Y:S01]  /*19030*/  IMAD.MOV.U32 R12, RZ, RZ, 0x5 ;  /* 0x00000005ff0c7424 */ /* 0x000fe200078e00ff */
[----:B------:R-:W-:-:S13]  /*19040*/  IADD3 R2, P0, R14, R0, RZ ;  /* 0x000000000e027210 */ /* 0x000fda0007f1e0ff */
[----:B------:R-:W-:Y:S05]  /*19050*/  WARPSYNC.COLLECTIVE R15, `(.L_x_15041) ;  /* 0x000000000f087348 */ /* 0x000fea0003c00000 */
[----:B------:R0:W1:Y:S02]  /*19060*/  SHFL.IDX P6, R14, R13, R12, R11 ;  /* 0x0000000c0d0e7389 */ /* 0x00006400000c000b */
[----:B01----:R-:W-:Y:S01]  /*19070*/  ENDCOLLECTIVE ;  /* 0x000000000000791b */ /* 0x003fe20003800000 */
.L_x_15041:
        /* <DEDUP_REMOVED lines=13> */
.L_x_15042:
[----:B------:R-:W-:Y:S05]  /*19150*/  BRA `(.L_x_15043) ;  /* 0xffffffac00d07947 */ /* 0x000fea000383ffff */
.L_x_14918:
        /* <DEDUP_REMOVED lines=8> */
.L_x_15045:
[----:B------:R-:W-:Y:S05]  /*191e0*/  BSYNC B0 ;  /* 0x0000000000007941 */ /* 0x000fea0003800000 */
.L_x_15044:
        /* <DEDUP_REMOVED lines=9> */
.L_x_15046:
        /* <DEDUP_REMOVED lines=24> */
.L_x_15047:
[----:B------:R-:W-:Y:S01]  /*19400*/  IMAD.MOV.U32 R12, RZ, RZ, 0x2 ;  /* 0x00000002ff0c7424 */ /* 0x000fe200078e00ff */
[----:B------:R-:W-:-:S05]  /*19410*/  SEL R14, R14, RZ, P1 ;  /* 0x000000ff0e0e7207 */ /* 0x000fca0000800000 */
[----:B------:R-:W-:-:S04]  /*19420*/  IMAD.IADD R5, R13, 0x1, R14 ;  /* 0x000000010d057824 */ /* 0x000fc800078e020e */
[----:B------:R-:W-:-:S07]  /*19430*/  IMAD.MOV.U32 R13, RZ, RZ, R5 ;  /* 0x000000ffff0d7224 */ /* 0x000fce00078e0005 */
[----:B------:R-:W-:Y:S05]  /*19440*/  WARPSYNC.COLLECTIVE R15, `(.L_x_15048) ;  /* 0x000000000f087348 */ /* 0x000fea0003c00000 */
[----:B------:R0:W1:Y:S02]  /*19450*/  SHFL.UP P6, R14, R13, R12, R11 ;  /* 0x0400000c0d0e7389 */ /* 0x00006400000c000b */
[----:B01----:R-:W-:Y:S01]  /*19460*/  ENDCOLLECTIVE ;  /* 0x000000000000791b */ /* 0x003fe20003800000 */
.L_x_15048:
[----:B------:R-:W-:Y:S01]  /*19470*/  IMAD.MOV.U32 R12, RZ, RZ, 0x4 ;  /* 0x00000004ff0c7424 */ /* 0x000fe200078e00ff */
[----:B------:R-:W-:-:S05]  /*19480*/  SEL R2, R14, RZ, P2 ;  /* 0x000000ff0e027207 */ /* 0x000fca0001000000 */
[----:B------:R-:W-:-:S04]  /*19490*/  IMAD.IADD R2, R5, 0x1, R2 ;  /* 0x0000000105027824 */ /* 0x000fc800078e0202 */
[----:B------:R-:W-:-:S07]  /*194a0*/  IMAD.MOV.U32 R13, RZ, RZ, R2 ;  /* 0x000000ffff0d7224 */ /* 0x000fce00078e0002 */
[----:B------:R-:W-:Y:S05]  /*194b0*/  WARPSYNC.COLLECTIVE R15, `(.L_x_15049) ;  /* 0x000000000f087348 */ /* 0x000fea0003c00000 */
[----:B------:R0:W1:Y:S02]  /*194c0*/  SHFL.UP P6, R14, R13, R12, R11 ;  /* 0x0400000c0d0e7389 */ /* 0x00006400000c000b */
[----:B01----:R-:W-:Y:S01]  /*194d0*/  ENDCOLLECTIVE ;  /* 0x000000000000791b */ /* 0x003fe20003800000 */
.L_x_15049:
[----:B------:R-:W-:Y:S01]  /*194e0*/  IMAD.MOV.U32 R12, RZ, RZ, 0x8 ;  /* 0x00000008ff0c7424 */ /* 0x000fe200078e00ff */
[----:B------:R-:W-:-:S05]  /*194f0*/  SEL R3, R14, RZ, P3 ;  /* 0x000000ff0e037207 */ /* 0x000fca0001800000 */
[----:B------:R-:W-:-:S04]  /*19500*/  IMAD.IADD R3, R2, 0x1, R3 ;  /* 0x0000000102037824 */ /* 0x000fc800078e0203 */
[----:B------:R-:W-:-:S07]  /*19510*/  IMAD.MOV.U32 R13, RZ, RZ, R3 ;  /* 0x000000ffff0d7224 */ /* 0x000fce00078e0003 */
[----:B------:R-:W-:Y:S05]  /*19520*/  WARPSYNC.COLLECTIVE R15, `(.L_x_15050) ;  /* 0x000000000f087348 */ /* 0x000fea0003c00000 */
[----:B------:R0:W1:Y:S02]  /*19530*/  SHFL.UP P6, R14, R13, R12, R11 ;  /* 0x0400000c0d0e7389 */ /* 0x00006400000c000b */
[----:B01----:R-:W-:Y:S01]  /*19540*/  ENDCOLLECTIVE ;  /* 0x000000000000791b */ /* 0x003fe20003800000 */
.L_x_15050:
[----:B------:R-:W-:Y:S01]  /*19550*/  IMAD.MOV.U32 R12, RZ, RZ, 0x10 ;  /* 0x00000010ff0c7424 */ /* 0x000fe200078e00ff */
[----:B------:R-:W-:-:S05]  /*19560*/  SEL R14, R14, RZ, P4 ;  /* 0x000000ff0e0e7207 */ /* 0x000fca0002000000 */
[----:B------:R-:W-:-:S04]  /*19570*/  IMAD.IADD R5, R3, 0x1, R14 ;  /* 0x0000000103057824 */ /* 0x000fc800078e020e */
[----:B------:R-:W-:-:S07]  /*19580*/  IMAD.MOV.U32 R13, RZ, RZ, R5 ;  /* 0x000000ffff0d7224 */ /* 0x000fce00078e0005 */
[----:B------:R-:W-:Y:S05]  /*19590*/  WARPSYNC.COLLECTIVE R15, `(.L_x_15051) ;  /* 0x000000000f087348 */ /* 0x000fea0003c00000 */
[----:B------:R0:W1:Y:S02]  /*195a0*/  SHFL.UP P6, R14, R13, R12, R11 ;  /* 0x0400000c0d0e7389 */ /* 0x00006400000c000b */
[----:B01----:R-:W-:Y:S01]  /*195b0*/  ENDCOLLECTIVE ;  /* 0x000000000000791b */ /* 0x003fe20003800000 */
.L_x_15051:
        /* <DEDUP_REMOVED lines=8> */
.L_x_15052:
[----:B------:R-:W-:Y:S05]  /*19640*/  BRA `(.L_x_15053) ;  /* 0xffffffb0002c7947 */ /* 0x000fea000383ffff */
.L_x_14921:
[----:B------:R-:W-:Y:S01]  /*19650*/  BSSY B0, `(.L_x_15054) ;  /* 0x0000007000007945 */ /* 0x000fe20003800000 */
[----:B------:R-:W-:Y:S02]  /*19660*/  IMAD.MOV.U32 R12, RZ, RZ, 0x1 ;  /* 0x00000001ff0c7424 */ /* 0x000fe400078e00ff */
[----:B------:R-:W-:Y:S02]  /*19670*/  IMAD.MOV.U32 R11, RZ, RZ, RZ ;  /* 0x000000ffff0b7224 */ /* 0x000fe400078e00ff */
[----:B------:R-:W-:-:S07]  /*19680*/  IMAD.MOV.U32 R15, RZ, RZ, -0x1 ;  /* 0xffffffffff0f7424 */ /* 0x000fce00078e00ff */
[----:B-12---:R-:W-:Y:S05]  /*19690*/  WARPSYNC.COLLECTIVE R15, `(.L_x_15055) ;  /* 0x000000000f087348 */ /* 0x006fea0003c00000 */
[----:B------:R0:W3:Y:S02]  /*196a0*/  SHFL.UP P6, R14, R13, R12, R11 ;  /* 0x0400000c0d0e7389 */ /* 0x0000e400000c000b */
[----:B0123--:R-:W-:Y:S01]  /*196b0*/  ENDCOLLECTIVE ;  /* 0x000000000000791b */ /* 0x00ffe20003800000 */
.L_x_15055:
[----:B------:R-:W-:Y:S05]  /*196c0*/  BSYNC B0 ;  /* 0x0000000000007941 */ /* 0x000fea0003800000 */
.L_x_15054:
        /* <DEDUP_REMOVED lines=8> */
.L_x_15056:
[----:B------:R-:W-:Y:S01]  /*19750*/  IMAD.MOV.U32 R12, RZ, RZ, 0x4 ;  /* 0x00000004ff0c7424 */ /* 0x000fe200078e00ff */
[----:B------:R-:W-:-:S05]  /*19760*/  SEL R2, R14, RZ, P2 ;  /* 0x000000ff0e027207 */ /* 0x000fca0001000000 */
[----:B------:R-:W-:-:S04]  /*19770*/  IMAD.IADD R2, R13, 0x1, R2 ;  /* 0x000000010d027824 */ /* 0x000fc800078e0202 */
[----:B------:R-:W-:-:S07]  /*19780*/  IMAD.MOV.U32 R13, RZ, RZ, R2 ;  /* 0x000000ffff0d7224 */ /* 0x000fce00078e0002 */
[----:B------:R-:W-:Y:S05]  /*19790*/  WARPSYNC.COLLECTIVE R15, `(.L_x_15057) ;  /* 0x000000000f087348 */ /* 0x000fea0003c00000 */
[----:B------:R0:W1:Y:S02]  /*197a0*/  SHFL.UP P6, R14, R13, R12, R11 ;  /* 0x0400000c0d0e7389 */ /* 0x00006400000c000b */
[----:B01----:R-:W-:Y:S01]  /*197b0*/  ENDCOLLECTIVE ;  /* 0x000000000000791b */ /* 0x003fe20003800000 */
.L_x_15057:
[----:B------:R-:W-:Y:S01]  /*197c0*/  IMAD.MOV.U32 R12, RZ, RZ, 0x8 ;  /* 0x00000008ff0c7424 */ /* 0x000fe200078e00ff */
[----:B------:R-:W-:-:S05]  /*197d0*/  SEL R3, R14, RZ, P3 ;  /* 0x000000ff0e037207 */ /* 0x000fca0001800000 */
[----:B------:R-:W-:-:S04]  /*197e0*/  IMAD.IADD R3, R2, 0x1, R3 ;  /* 0x0000000102037824 */ /* 0x000fc800078e0203 */
[----:B------:R-:W-:-:S07]  /*197f0*/  IMAD.MOV.U32 R13, RZ, RZ, R3 ;  /* 0x000000ffff0d7224 */ /* 0x000fce00078e0003 */
[----:B------:R-:W-:Y:S05]  /*19800*/  WARPSYNC.COLLECTIVE R15, `(.L_x_15058) ;  /* 0x000000000f087348 */ /* 0x000fea0003c00000 */
[----:B------:R0:W1:Y:S02]  /*19810*/  SHFL.UP P6, R14, R13, R12, R11 ;  /* 0x0400000c0d0e7389 */ /* 0x00006400000c000b */
[----:B01----:R-:W-:Y:S01]  /*19820*/  ENDCOLLECTIVE ;  /* 0x000000000000791b */ /* 0x003fe20003800000 */
.L_x_15058:
[----:B------:R-:W-:Y:S01]  /*19830*/  IMAD.MOV.U32 R12, RZ, RZ, 0x10 ;  /* 0x00000010ff0c7424 */ /* 0x000fe200078e00ff */
[----:B------:R-:W-:-:S05]  /*19840*/  SEL R14, R14, RZ, P4 ;  /* 0x000000ff0e0e7207 */ /* 0x000fca0002000000 */
[----:B------:R-:W-:-:S04]  /*19850*/  IMAD.IADD R5, R3, 0x1, R14 ;  /* 0x0000000103057824 */ /* 0x000fc800078e020e */
[----:B------:R-:W-:-:S07]  /*19860*/  IMAD.MOV.U32 R13, RZ, RZ, R5 ;  /* 0x000000ffff0d7224 */ /* 0x000fce00078e0005 */
[----:B------:R-:W-:Y:S05]  /*19870*/  WARPSYNC.COLLECTIVE R15, `(.L_x_15059) ;  /* 0x000000000f087348 */ /* 0x000fea0003c00000 */
[----:B------:R0:W1:Y:S02]  /*19880*/  SHFL.UP P6, R14, R13, R12, R11 ;  /* 0x0400000c0d0e7389 */ /* 0x00006400000c000b */
[----:B01----:R-:W-:Y:S01]  /*19890*/  ENDCOLLECTIVE ;  /* 0x000000000000791b */ /* 0x003fe20003800000 */
.L_x_15059:
        /* <DEDUP_REMOVED lines=8> */
.L_x_15060:
[----:B------:R-:W-:Y:S05]  /*19920*/  BRA `(.L_x_15061) ;  /* 0xffffffb000187947 */ /* 0x000fea000383ffff */
.L_x_14923:
[----:B------:R-:W-:Y:S01]  /*19930*/  BSSY B0, `(.L_x_15062) ;  /* 0x0000006000007945 */ /* 0x000fe20003800000 */
[----:B------:R-:W-:Y:S01]  /*19940*/  PLOP3.LUT P6, PT, P6, PT, PT, 0x8, 0x0 ;  /* 0x000000000000781c */ /* 0x000fe200037ce170 */
[----:B------:R-:W-:-:S12]  /*19950*/  IMAD.MOV.U32 R15, RZ, RZ, -0x1 ;  /* 0xffffffffff0f7424 */ /* 0x000fd800078e00ff */
[----:B012---:R-:W-:Y:S05]  /*19960*/  WARPSYNC.COLLECTIVE R15, `(.L_x_15063) ;  /* 0x000000000f087348 */ /* 0x007fea0003c00000 */
[----:B------:R-:W-:Y:S01]  /*19970*/  VOTE.ANY R14, PT, P6 ;  /* 0x00000000000e7806 */ /* 0x000fe200030e0100 */
[----:B012---:R-:W-:Y:S06]  /*19980*/  ENDCOLLECTIVE ;  /* 0x000000000000791b */ /* 0x007fec0003800000 */
.L_x_15063:
[----:B------:R-:W-:Y:S05]  /*19990*/  BSYNC B0 ;  /* 0x0000000000007941 */ /* 0x000fea0003800000 */
.L_x_15062:
        /* <DEDUP_REMOVED lines=8> */
.L_x_15064:
[----:B------:R-:W-:Y:S02]  /*19a20*/  IMAD.IADD R27, R12, 0x1, R27 ;  /* 0x000000010c1b7824 */ /* 0x000fe400078e021b */
[----:B------:R-:W-:Y:S02]  /*19a30*/  IMAD.MOV.U32 R13, RZ, RZ, R4 ;  /* 0x000000ffff0d7224 */ /* 0x000fe400078e0004 */
[----:B------:R-:W-:-:S07]  /*19a40*/  IMAD.MOV.U32 R25, RZ, RZ, R14 ;  /* 0x000000ffff197224 */ /* 0x000fce00078e000e */
[----:B------:R-:W-:Y:S05]  /*19a50*/  WARPSYNC.COLLECTIVE R15, `(.L_x_15065) ;  /* 0x000000000f087348 */ /* 0x000fea0003c00000 */
[----:B------:R0:W1:Y:S02]  /*19a60*/  SHFL.IDX P6, R14, R13, R12, R11 ;  /* 0x0000000c0d0e7389 */ /* 0x00006400000c000b */
[----:B01----:R-:W-:Y:S01]  /*19a70*/  ENDCOLLECTIVE ;  /* 0x000000000000791b */ /* 0x003fe20003800000 */
.L_x_15065:
[----:B------:R-:W-:Y:S01]  /*19a80*/  IMAD.MOV.U32 R4, RZ, RZ, R14 ;  /* 0x000000ffff047224 */ /* 0x000fe200078e000e */
[----:B------:R-:W-:Y:S06]  /*19a90*/  BRA `(.L_x_15066) ;  /* 0xffffffac00fc7947 */ /* 0x000fec000383ffff */
.L_x_14925:
[----:B------:R-:W-:Y:S01]  /*19aa0*/  BSSY B0, `(.L_x_15067) ;  /* 0x0000007000007945 */ /* 0x000fe20003800000 */
[----:B------:R-:W-:Y:S02]  /*19ab0*/  IMAD.MOV.U32 R13, RZ, RZ, R2 ;  /* 0x000000ffff0d7224 */ /* 0x000fe400078e0002 */
[----:B------:R-:W-:Y:S02]  /*19ac0*/  IMAD.MOV.U32 R11, RZ, RZ, 0x1f ;  /* 0x0000001fff0b7424 */ /* 0x000fe400078e00ff */
[----:B------:R-:W-:-:S07]  /*19ad0*/  IMAD.MOV.U32 R15, RZ, RZ, -0x1 ;  /* 0xffffffffff0f7424 */ /* 0x000fce00078e00ff */
[----:B012-4-:R-:W-:Y:S05]  /*19ae0*/  WARPSYNC.COLLECTIVE R15, `(.L_x_15068) ;  /* 0x000000000f087348 */ /* 0x017fea0003c00000 */
[----:B------:R3:W0:Y:S02]  /*19af0*/  SHFL.IDX P6, R14, R13, R12, R11 ;  /* 0x0000000c0d0e7389 */ /* 0x00062400000c000b */
[----:B01234-:R-:W-:Y:S01]  /*19b00*/  ENDCOLLECTIVE ;  /* 0x000000000000791b */ /* 0x01ffe20003800000 */
.L_x_15068:
[----:B------:R-:W-:Y:S05]  /*19b10*/  BSYNC B0 ;  /* 0x0000000000007941 */ /* 0x000fea0003800000 */
.L_x_15067:
[----:B------:R-:W-:Y:S01]  /*19b20*/  IMAD.MOV.U32 R6, RZ, RZ, R14 ;  /* 0x000000ffff067224 */ /* 0x000fe200078e000e */
[----:B------:R-:W-:Y:S06]  /*19b30*/  BRA `(.L_x_14924) ;  /* 0xffffffac00ec7947 */ /* 0x000fec000383ffff */
.L_x_14931:
[----:B-1----:R1:W3:Y:S02]  /*19b40*/  SYNCS.PHASECHK.TRANS64.TRYWAIT P0, [R7+URZ+0x32420], R0 ;  /* 0x03242000070075a7 */ /* 0x0022e4000800017f */
[----:B---3--:R-:W-:Y:S05]  /*19b50*/  @!P0 NANOSLEEP.SYNCS 0x989680 ;  /* 0x009896800000895d */ /* 0x008fea0003900000 */
[----:B------:R-:W3:Y:S02]  /*19b60*/  @!P0 SYNCS.PHASECHK.TRANS64 P0, [R7+URZ+0x32420], R0 ;  /* 0x03242000070085a7 */ /* 0x000ee4000800007f */
[----:B---3--:R-:W-:Y:S05]  /*19b70*/  @!P0 BRA `(.L_x_14931) ;  /* 0xfffffffc00f08947 */ /* 0x008fea000383ffff */
[----:B------:R-:W-:Y:S05]  /*19b80*/  BRA `(.L_x_15069) ;  /* 0xffffffb800447947 */ /* 0x000fea000383ffff */
.L_x_14932:
        /* <DEDUP_REMOVED lines=11> */
.L_x_15071:
[----:B------:R-:W-:Y:S05]  /*19c40*/  BSYNC B0 ;  /* 0x0000000000007941 */ /* 0x000fea0003800000 */
.L_x_15070:
[----:B------:R-:W-:Y:S05]  /*19c50*/  BRA `(.L_x_15072) ;  /* 0xffffffb8002c7947 */ /* 0x000fea000383ffff */
.L_x_14935:
[----:B------:R-:W-:Y:S01]  /*19c60*/  BSSY B1, `(.L_x_15073) ;  /* 0x0000006000017945 */ /* 0x000fe20003800000 */
[----:B------:R-:W-:-:S07]  /*19c70*/  IMAD.MOV.U32 R15, RZ, RZ, -0x1 ;  /* 0xffffffffff0f7424 */ /* 0x000fce00078e00ff */
[----:B012-4-:R-:W-:Y:S05]  /*19c80*/  WARPSYNC.COLLECTIVE R15, `(.L_x_15074) ;  /* 0x000000000f0c7348 */ /* 0x017fea0003c00000 */
[----:B------:R-:W-:Y:S02]  /*19c90*/  ELECT P6, UR62, PT ;  /* 0x00000000003e782f */ /* 0x000fe400038c0000 */
[----:B------:R-:W-:Y:S01]  /*19ca0*/  MOV R14, UR62 ;  /* 0x0000003e000e7c02 */ /* 0x000fe20008000f00 */
[----:B012-4-:R-:W-:Y:S10]  /*19cb0*/  ENDCOLLECTIVE ;  /* 0x000000000000791b */ /* 0x017ff40003800000 */
.L_x_15074:
[----:B------:R-:W-:Y:S05]  /*19cc0*/  BSYNC B1 ;  /* 0x0000000000017941 */ /* 0x000fea0003800000 */
.L_x_15073:
[----:B------:R-:W-:Y:S05]  /*19cd0*/  BRA `(.L_x_15075) ;  /* 0xffffffb800247947 */ /* 0x000fea000383ffff */
.L_x_14937:
[----:B-1----:R1:W3:Y:S02]  /*19ce0*/  SYNCS.PHASECHK.TRANS64.TRYWAIT P1, [R5+URZ+0x32440], R0 ;  /* 0x03244000050075a7 */ /* 0x0022e4000802017f */
[----:B---3--:R-:W-:Y:S05]  /*19cf0*/  @!P1 NANOSLEEP.SYNCS 0x989680 ;  /* 0x009896800000995d */ /* 0x008fea0003900000 */
[----:B------:R-:W3:Y:S02]  /*19d00*/  @!P1 SYNCS.PHASECHK.TRANS64 P1, [R5+URZ+0x32440], R0 ;  /* 0x03244000050095a7 */ /* 0x000ee4000802007f */
[----:B---3--:R-:W-:Y:S05]  /*19d10*/  @!P1 BRA `(.L_x_14937) ;  /* 0xfffffffc00f09947 */ /* 0x008fea000383ffff */
[----:B------:R-:W-:Y:S05]  /*19d20*/  BRA `(.L_x_15076) ;  /* 0xffffffb8004c7947 */ /* 0x000fea000383ffff */
.L_x_14939:
[----:B---3--:R3:W0:Y:S02]  /*19d30*/  SYNCS.PHASECHK.TRANS64.TRYWAIT P1, [R3+URZ+0x32440], R2 ;  /* 0x03244002030075a7 */ /* 0x008624000802017f */
[----:B0-----:R-:W-:Y:S05]  /*19d40*/  @!P1 NANOSLEEP.SYNCS 0x989680 ;  /* 0x009896800000995d */ /* 0x001fea0003900000 */
[----:B------:R-:W0:Y:S02]  /*19d50*/  @!P1 SYNCS.PHASECHK.TRANS64 P1, [R3+URZ+0x32440], R2 ;  /* 0x03244002030095a7 */ /* 0x000e24000802007f */
[----:B0-----:R-:W-:Y:S05]  /*19d60*/  @!P1 BRA `(.L_x_14939) ;  /* 0xfffffffc00f09947 */ /* 0x001fea000383ffff */
[----:B------:R-:W-:Y:S05]  /*19d70*/  BRA `(.L_x_15077) ;  /* 0xffffffb800587947 */ /* 0x000fea000383ffff */
.L_x_14941:
[----:B------:R0:W0:Y:S02]  /*19d80*/  SYNCS.PHASECHK.TRANS64.TRYWAIT P1, [R5+URZ+0x32460], R0 ;  /* 0x03246000050075a7 */ /* 0x000024000802017f */
[----:B0-----:R-:W-:Y:S05]  /*19d90*/  @!P1 NANOSLEEP.SYNCS 0x989680 ;  /* 0x009896800000995d */ /* 0x001fea0003900000 */
[----:B------:R-:W0:Y:S02]  /*19da0*/  @!P1 SYNCS.PHASECHK.TRANS64 P1, [R5+URZ+0x32460], R0 ;  /* 0x03246000050095a7 */ /* 0x000e24000802007f */
[----:B0-----:R-:W-:Y:S05]  /*19db0*/  @!P1 BRA `(.L_x_14941) ;  /* 0xfffffffc00f09947 */ /* 0x001fea000383ffff */
[----:B------:R-:W-:Y:S05]  /*19dc0*/  BRA `(.L_x_15078) ;  /* 0xffffffb800547947 */ /* 0x000fea000383ffff */
.L_x_15079:
        /* <DEDUP_REMOVED lines=11> */
.L_x_15680:


//--------------------- .text._ZN7cutlass13device_kernelIN5flash11enable_sm90INS1_16FlashAttnFwdSm90INS1_25CollectiveMainloopFwdSm90ILi2EN4cute5tupleIJNS5_1CILi1EEES8_S8_EEENS6_IJNS7_ILi128EEENS7_ILi96EEENS7_ILi64EEEEEELi256ENS_6half_tEfNS_4arch4Sm90ELb1ELb0ELb0ELb1ELb1ELb1ELb1ELb1ELb0ELb1ELb1ELb0EEENS1_21CollectiveEpilogueFwdINS6_IJSA_NS7_ILi256EEESB_EEES9_SE_SG_Li256ELb1ELb1ELb1ELb0EEENS1_36VarlenDynamicPersistentTileSchedulerILi128ELi96ELi256ELi128ELb1ELb1ELb1ELb1ELb1ELb1EEEEEEEEEvNT_6ParamsE --------------------------
	.section	.text._ZN7cutlass13device_kernelIN5flash11enable_sm90INS1_16FlashAttnFwdSm90INS1_25CollectiveMainloopFwdSm90ILi2EN4cute5tupleIJNS5_1CILi1EEES8_S8_EEENS6_IJNS7_ILi128EEENS7_ILi96EEENS7_ILi64EEEEEELi256ENS_6half_tEfNS_4arch4Sm90ELb1ELb0ELb0ELb1ELb1ELb1ELb1ELb1ELb0ELb1ELb1ELb0EEENS1_21CollectiveEpilogueFwdINS6_IJSA_NS7_ILi256EEESB_EEES9_SE_SG_Li256ELb1ELb1ELb1ELb0EEENS1_36VarlenDynamicPersistentTileSchedulerILi128ELi96ELi256ELi128ELb1ELb1ELb1ELb1ELb1ELb1EEEEEEEEEvNT_6ParamsE,"ax",@progbits
	.align	128
.text._ZN7cutlass13device_kernelIN5flash11enable_sm90INS1_16FlashAttnFwdSm90INS1_25CollectiveMainloopFwdSm90ILi2EN4cute5tupleIJNS5_1CILi1EEES8_S8_EEENS6_IJNS7_ILi128EEENS7_ILi96EEENS7_ILi64EEEEEELi256ENS_6half_tEfNS_4arch4Sm90ELb1ELb0ELb0ELb1ELb1ELb1ELb1ELb1ELb0ELb1ELb1ELb0EEENS1_21CollectiveEpilogueFwdINS6_IJSA_NS7_ILi256EEESB_EEES9_SE_SG_Li256ELb1ELb1ELb1ELb0EEENS1_36VarlenDynamicPersistentTileSchedulerILi128ELi96ELi256ELi128ELb1ELb1ELb1ELb1ELb1ELb1EEEEEEEEEvNT_6ParamsE:
        .type           _ZN7cutlass13device_kernelIN5flash11enable_sm90INS1_16FlashAttnFwdSm90INS1_25CollectiveMainloopFwdSm90ILi2EN4cute5tupleIJNS5_1CILi1EEES8_S8_EEENS6_IJNS7_ILi128EEENS7_ILi96EEENS7_ILi64EEEEEELi256ENS_6half_tEfNS_4arch4Sm90ELb1ELb0ELb0ELb1ELb1ELb1ELb1ELb1ELb0ELb1ELb1ELb0EEENS1_21CollectiveEpilogueFwdINS6_IJSA_NS7_ILi256EEESB_EEES9_SE_SG_Li256ELb1ELb1ELb1ELb0EEENS1_36VarlenDynamicPersistentTileSchedulerILi128ELi96ELi256ELi128ELb1ELb1ELb1ELb1ELb1ELb1EEEEEEEEEvNT_6ParamsE,@function
        .size           _ZN7cutlass13device_kernelIN5flash11enable_sm90INS1_16FlashAttnFwdSm90INS1_25CollectiveMainloopFwdSm90ILi2EN4cute5tupleIJNS5_1CILi1EEES8_S8_EEENS6_IJNS7_ILi128EEENS7_ILi96EEENS7_ILi64EEEEEELi256ENS_6half_tEfNS_4arch4Sm90ELb1ELb0ELb0ELb1ELb1ELb1ELb1ELb1ELb0ELb1ELb1ELb0EEENS1_21CollectiveEpilogueFwdINS6_IJSA_NS7_ILi256EEESB_EEES9_SE_SG_Li256ELb1ELb1ELb1ELb0EEENS1_36VarlenDynamicPersistentTileSchedulerILi128ELi96ELi256ELi128ELb1ELb1ELb1ELb1ELb1ELb1EEEEEEEEEvNT_6ParamsE,(.L_x_15681 - _ZN7cutlass13device_kernelIN5flash11enable_sm90INS1_16FlashAttnFwdSm90INS1_25CollectiveMainloopFwdSm90ILi2EN4cute5tupleIJNS5_1CILi1EEES8_S8_EEENS6_IJNS7_ILi128EEENS7_ILi96EEENS7_ILi64EEEEEELi256ENS_6half_tEfNS_4arch4Sm90ELb1ELb0ELb0ELb1ELb1ELb1ELb1ELb1ELb0ELb1ELb1ELb0EEENS1_21CollectiveEpilogueFwdINS6_IJSA_NS7_ILi256EEESB_EEES9_SE_SG_Li256ELb1ELb1ELb1ELb0EEENS1_36VarlenDynamicPersistentTileSchedulerILi128ELi96ELi256ELi128ELb1ELb1ELb1ELb1ELb1ELb1EEEEEEEEEvNT_6ParamsE)
        .other          _ZN7cutlass13device_kernelIN5flash11enable_sm90INS1_16FlashAttnFwdSm90INS1_25CollectiveMainloopFwdSm90ILi2EN4cute5tupleIJNS5_1CILi1EEES8_S8_EEENS6_IJNS7_ILi128EEENS7_ILi96EEENS7_ILi64EEEEEELi256ENS_6half_tEfNS_4arch4Sm90ELb1ELb0ELb0ELb1ELb1ELb1ELb1ELb1ELb0ELb1ELb1ELb0EEENS1_21CollectiveEpilogueFwdINS6_IJSA_NS7_ILi256EEESB_EEES9_SE_SG_Li256ELb1ELb1ELb1ELb0EEENS1_36VarlenDynamicPersistentTileSchedulerILi128ELi96ELi256ELi128ELb1ELb1ELb1ELb1ELb1ELb1EEEEEEEEEvNT_6ParamsE,@"STO_CUDA_ENTRY STV_DEFAULT"
_ZN7cutlass13device_kernelIN5flash11enable_sm90INS1_16FlashAttnFwdSm90INS1_25CollectiveMainloopFwdSm90ILi2EN4cute5tupleIJNS5_1CILi1EEES8_S8_EEENS6_IJNS7_ILi128EEENS7_ILi96EEENS7_ILi64EEEEEELi256ENS_6half_tEfNS_4arch4Sm90ELb1ELb0ELb0ELb1ELb1ELb1ELb1ELb1ELb0ELb1ELb1ELb0EEENS1_21CollectiveEpilogueFwdINS6_IJSA_NS7_ILi256EEESB_EEES9_SE_SG_Li256ELb1ELb1ELb1ELb0EEENS1_36VarlenDynamicPersistentTileSchedulerILi128ELi96ELi256ELi128ELb1ELb1ELb1ELb1ELb1ELb1EEEEEEEEEvNT_6ParamsE:
        /* <DEDUP_REMOVED lines=18> */
.L_x_15081:
[----:B------:R-:W-:Y:S05]  /*0120*/  BSYNC B0 ;  /* 0x0000000000007941 */ /* 0x000fea0003800000 */
.L_x_15080:
        /* <DEDUP_REMOVED lines=43> */
.L_x_15082:
        /* <DEDUP_REMOVED lines=22> */
.L_x_15083:
        /* <DEDUP_REMOVED lines=18> */
.L_x_15084:
        /* <DEDUP_REMOVED lines=22> */
.L_x_15085:
        /* <DEDUP_REMOVED lines=22> */
.L_x_15086:
        /* <DEDUP_REMOVED lines=8> */
.L_x_15089:
        /* <DEDUP_REMOVED lines=55> */
[----:B------:R-:W-:Y:S01]  /*0d10*/  LOP3.LUT R3, R206, 0xfffffffc, RZ, 0xc0, !PT ;  /* 0xfffffffcce037812 */ /* 0x000fe200078ec0ff */
[C---:B------:R-:W-:Y:S01]  /*0d20*/  IMAD.IADD R5, R0.reuse, 0x1, -R5 ;  /* 0x0000000100057824 */ /* 0x040fe200078e0a05 */
[----:B------:R-:W-:Y:S01]  /*0d30*/  SHF.R.S32.HI R16, RZ, 0x5, R2 ;  /* 0x00000005ff107819 */ /* 0x000fe20000011402 */
[C---:B------:R-:W-:Y:S01]  /*0d40*/  IMAD.IADD R212, R0.reuse, 0x1, -R7 ;  /* 0x0000000100d47824 */ /* 0x040fe200078e0a07 */
[----:B------:R-:W-:Y:S01]  /*0d50*/  SHF.R.S32.HI R206, RZ, 0x2, R206 ;  /* 0x00000002ffce7819 */ /* 0x000fe200000114ce */
[----:B------:R-:W-:Y:S01]  /*0d60*/  IMAD.IADD R3, R0, 0x1, -R3 ;  /* 0x0000000100037824 */ /* 0x000fe200078e0a03 */
[----:B------:R-:W-:Y:S01]  /*0d70*/  LEA R8, R8, R9, 0x6 ;  /* 0x0000000908087211 */ /* 0x000fe200078e30ff */
[----:B------:R0:W-:Y:S01]  /*0d80*/  STL [R1+0x9c], R16 ;  /* 0x00009c1001007387 */ /* 0x0001e20000100800 */
[----:B------:R-:W-:Y:S01]  /*0d90*/  IMAD R5, R16, 0x10, R5 ;  /* 0x0000001010057824 */ /* 0x000fe200078e0205 */
[----:B------:R-:W-:Y:S01]  /*0da0*/  LOP3.LUT R10, R10, 0x7ffffffc, RZ, 0xc0, !PT ;  /* 0x7ffffffc0a0a7812 */ /* 0x000fe200078ec0ff */
[----:B------:R-:W-:Y:S01]  /*0db0*/  VIADD R9, R206, 0x40 ;  /* 0x00000040ce097836 */ /* 0x000fe20000000000 */
[----:B------:R-:W-:Y:S01]  /*0dc0*/  LEA.HI R0, R3, R3, RZ, 0x1 ;  /* 0x0000000303007211 */ /* 0x000fe200078f08ff */
[----:B------:R-:W-:Y:S01]  /*0dd0*/  IMAD.MOV.U32 R7, RZ, RZ, R15 ;  /* 0x000000ffff077224 */ /* 0x000fe200078e000f */
[----:B------:R-:W-:Y:S01]  /*0de0*/  STL [R1+0x1c4], R8 ;  /* 0x0001c40801007387 */ /* 0x000fe20000100800 */
[----:B------:R-:W-:Y:S01]  /*0df0*/  IMAD.SHL.U32 R2, R9, 0x40, RZ ;  /* 0x0000004009027824 */ /* 0x000fe200078e00ff */
[----:B------:R-:W-:Y:S01]  /*0e00*/  SHF.R.S32.HI R4, RZ, 0x1f, R9 ;  /* 0x0000001fff047819 */ /* 0x000fe20000011409 */
[C---:B------:R-:W-:Y:S01]  /*0e10*/  IMAD.SHL.U32 R204, R3.reuse, 0x4, RZ ;  /* 0x0000000403cc7824 */ /* 0x040fe200078e00ff */
[----:B------:R-:W-:Y:S01]  /*0e20*/  LOP3.LUT R0, R0, 0x1ffffffe, RZ, 0xc0, !PT ;  /* 0x1ffffffe00007812 */ /* 0x000fe200078ec0ff */
[----:B0-----:R-:W-:Y:S01]  /*0e30*/  IMAD.SHL.U32 R16, R3, 0x8, RZ ;  /* 0x0000000803107824 */ /* 0x001fe200078e00ff */
[----:B------:R-:W-:Y:S01]  /*0e40*/  LEA.HI R4, R4, R9, RZ, 0x3 ;  /* 0x0000000904047211 */ /* 0x000fe200078f18ff */
[----:B------:R-:W-:Y:S01]  /*0e50*/  STL [R1+0xb8], RZ ;  /* 0x0000b8ff01007387 */ /* 0x000fe20000100800 */
[----:B------:R-:W-:-:S02]  /*0e60*/  IMAD.SHL.U32 R212, R212, 0x8, RZ ;  /* 0x00000008d4d47824 */ /* 0x000fc400078e00ff */
        /* <DEDUP_REMOVED lines=11> */
[----:B------:R0:W-:Y:S01]  /*0f20*/  STL [R1+0x90], R24 ;  /* 0x0000901801007387 */ /* 0x0001e20000100800 */
[----:B------:R-:W-:-:S02]  /*0f30*/  IMAD.SHL.U32 R4, R4, 0x40, RZ ;  /* 0x0000004004047824 */ /* 0x000fc400078e00ff */
[----:B------:R-:W-:Y:S01]  /*0f40*/  IMAD.IADD R0, R3, 0x1, -R0 ;  /* 0x0000000103007824 */ /* 0x000fe200078e0a00 */
[----:B------:R-:W-:Y:S01]  /*0f50*/  LOP3.LUT R3, R2, 0x1c0, RZ, 0xc0, !PT ;  /* 0x000001c002037812 */ /* 0x000fe200078ec0ff */
[----:B------:R1:W-:Y:S01]  /*0f60*/  STL [R1+0x8c], R21 ;  /* 0x00008c1501007387 */ /* 0x0003e20000100800 */
[----:B------:R-:W-:Y:S01]  /*0f70*/  LOP3.LUT R4, R4, 0xfffffe00, RZ, 0xc0, !PT ;  /* 0xfffffe0004047812 */ /* 0x000fe200078ec0ff */
[----:B------:R-:W-:Y:S01]  /*0f80*/  VIADD R9, R212, 0xc0 ;  /* 0x000000c0d4097836 */ /* 0x000fe20000000000 */
[----:B------:R-:W-:Y:S01]  /*0f90*/  SHF.R.U32.HI R12, RZ, 0x3, R3 ;  /* 0x00000003ff0c7819 */ /* 0x000fe20000011603 */
[----:B------:R2:W-:Y:S01]  /*0fa0*/  STL [R1+0x88], R15 ;  /* 0x0000880f01007387 */ /* 0x0005e20000100800 */
[----:B0-----:R-:W-:Y:S01]  /*0fb0*/  SHF.R.S32.HI R24, RZ, 0x1f, R213 ;  /* 0x0000001fff187819 */ /* 0x001fe200000114d5 */
[----:B------:R-:W-:Y:S01]  /*0fc0*/  IMAD.IADD R10, R20, 0x1, -R10 ;  /* 0x00000001140a7824 */ /* 0x000fe200078e0a0a */
[----:B------:R-:W-:Y:S01]  /*0fd0*/  LOP3.LUT R3, R3, 0x38, R16, 0xf8, !PT ;  /* 0x0000003803037812 */ /* 0x000fe200078ef810 */
[----:B------:R-:W-:Y:S01]  /*0fe0*/  IMAD R11, R5, 0x8, R6 ;  /* 0x00000008050b7824 */ /* 0x000fe200078e0206 */
[----:B------:R-:W-:Y:S01]  /*0ff0*/  IADD3 R2, R16, 0x20, RZ ;  /* 0x0000002010027810 */ /* 0x000fe20007ffe0ff */
[----:B------:R-:W-:Y:S01]  /*1000*/  STL [R1+0x84], R24 ;  /* 0x0000841801007387 */ /* 0x000fe20000100800 */
[----:B-1----:R-:W-:Y:S01]  /*1010*/  SHF.R.S32.HI R21, RZ, 0x1f, R218 ;  /* 0x0000001fff157819 */ /* 0x002fe200000114da */
[----:B------:R-:W-:Y:S01]  /*1020*/  IMAD.SHL.U32 R45, R10, 0x2, RZ ;  /* 0x000000020a2d7824 */ /* 0x000fe200078e00ff */
[----:B------:R-:W-:Y:S01]  /*1030*/  SHF.R.S32.HI R10, RZ, 0x1f, R9 ;  /* 0x0000001fff0a7819 */ /* 0x000fe20000011409 */
[----:B------:R-:W-:Y:S01]  /*1040*/  IMAD.MOV.U32 R6, RZ, RZ, R14 ;  /* 0x000000ffff067224 */ /* 0x000fe200078e000e */
[----:B--2---:R-:W-:Y:S01]  /*1050*/  SHF.R.S32.HI R15, RZ, 0x1f, R217 ;  /* 0x0000001fff0f7819 */ /* 0x004fe200000114d9 */
[----:B------:R-:W-:Y:S01]  /*1060*/  STL [R1+0x80], R21 ;  /* 0x0000801501007387 */ /* 0x000fe20000100800 */
[----:B------:R-:W-:Y:S01]  /*1070*/  SHF.L.U32 R9, R11, 0x3, RZ ;  /* 0x000000030b097819 */ /* 0x000fe200000006ff */
[C---:B------:R-:W-:Y:S01]  /*1080*/  VIADD R44, R45.reuse, 0x8 ;  /* 0x000000082d2c7836 */ /* 0x040fe20000000000 */
[C---:B------:R-:W-:Y:S01]  /*1090*/  IADD3 R32, R45.reuse, 0x68, RZ ;  /* 0x000000682d207810 */ /* 0x040fe20007ffe0ff */
[----:B------:R-:W-:Y:S01]  /*10a0*/  STL [R1+0x7c], R15 ;  /* 0x00007c0f01007387 */ /* 0x000fe20000100800 */
[C---:B------:R-:W-:Y:S01]  /*10b0*/  VIADD R43, R45.reuse, 0x10 ;  /* 0x000000102d2b7836 */ /* 0x040fe20000000000 */
[----:B------:R-:W-:Y:S01]  /*10c0*/  SHF.R.S32.HI R209, RZ, 0x1f, R2 ;  /* 0x0000001fffd17819 */ /* 0x000fe20000011402 */
[C---:B------:R-:W-:Y:S01]  /*10d0*/  VIADD R42, R45.reuse, 0x18 ;  /* 0x000000182d2a7836 */ /* 0x040fe20000000000 */
[----:B------:R0:W-:Y:S01]  /*10e0*/  STL [R1+0xa0], R4 ;  /* 0x0000a00401007387 */ /* 0x0001e20000100800 */
[----:B------:R-:W-:-:S02]  /*10f0*/  VIADD R41, R45, 0x20 ;  /* 0x000000202d297836 */ /* 0x000fc40000000000 */
[C---:B------:R-:W-:Y:S01]  /*1100*/  VIADD R40, R45.reuse, 0x28 ;  /* 0x000000282d287836 */ /* 0x040fe20000000000 */
[----:B------:R-:W-:Y:S01]  /*1110*/  STL [R1+0x94], R45 ;  /* 0x0000942d01007387 */ /* 0x000fe20000100800 */
[C---:B------:R-:W-:Y:S02]  /*1120*/  VIADD R39, R45.reuse, 0x30 ;  /* 0x000000302d277836 */ /* 0x040fe40000000000 */
[C---:B------:R-:W-:Y:S01]  /*1130*/  VIADD R38, R45.reuse, 0x38 ;  /* 0x000000382d267836 */ /* 0x040fe20000000000 */
[----:B------:R-:W-:Y:S01]  /*1140*/  STL [R1+0x1c8], R9 ;  /* 0x0001c80901007387 */ /* 0x000fe20000100800 */
[C---:B------:R-:W-:Y:S01]  /*1150*/  VIADD R37, R45.reuse, 0x40 ;  /* 0x000000402d257836 */ /* 0x040fe20000000000 */
[----:B0-----:R-:W-:Y:S01]  /*1160*/  LOP3.LUT R4, R4, R3, R12, 0xf6, !PT ;  /* 0x0000000304047212 */ /* 0x001fe200078ef60c */
[C---:B------:R-:W-:Y:S01]  /*1170*/  VIADD R36, R45.reuse, 0x48 ;  /* 0x000000482d247836 */ /* 0x040fe20000000000 */
[C---:B------:R-:W-:Y:S01]  /*1180*/  IADD3 R12, R45.reuse, 0xd8, RZ ;  /* 0x000000d82d0c7810 */ /* 0x040fe20007ffe0ff */
[----:B------:R-:W-:-:S02]  /*1190*/  VIADD R35, R45, 0x50 ;  /* 0x000000502d237836 */ /* 0x000fc40000000000 */
[----:B------:R-:W-:Y:S01]  /*11a0*/  IMAD R3, R4, 0x2, R23 ;  /* 0x0000000204037824 */ /* 0x000fe200078e0217 */
[----:B------:R-:W-:Y:S01]  /*11b0*/  SHF.R.S32.HI R4, RZ, 0x1f, R44 ;  /* 0x0000001fff047819 */ /* 0x000fe2000001142c */
[C---:B------:R-:W-:Y:S02]  /*11c0*/  VIADD R34, R45.reuse, 0x58 ;  /* 0x000000582d227836 */ /* 0x040fe40000000000 */
[C---:B------:R-:W-:Y:S01]  /*11d0*/  VIADD R33, R45.reuse, 0x60 ;  /* 0x000000602d217836 */ /* 0x040fe20000000000 */
[----:B------:R-:W-:Y:S01]  /*11e0*/  STL [R1+0x1c0], R3 ;  /* 0x0001c00301007387 */ /* 0x000fe20000100800 */
[C---:B------:R-:W-:Y:S02]  /*11f0*/  VIADD R31, R45.reuse, 0x70 ;  /* 0x000000702d1f7836 */ /* 0x040fe40000000000 */
[C---:B------:R-:W-:Y:S01]  /*1200*/  VIADD R30, R45.reuse, 0x78 ;  /* 0x000000782d1e7836 */ /* 0x040fe20000000000 */
[----:B------:R-:W-:Y:S01]  /*1210*/  STL [R1+0x138], R44 ;  /* 0x0001382c01007387 */ /* 0x000fe20000100800 */
[----:B------:R-:W-:-:S02]  /*1220*/  VIADD R29, R45, 0x80 ;  /* 0x000000802d1d7836 */ /* 0x000fc40000000000 */
[C---:B------:R-:W-:Y:S01]  /*1230*/  VIADD R28, R45.reuse, 0x88 ;  /* 0x000000882d1c7836 */ /* 0x040fe20000000000 */
[----:B------:R0:W-:Y:S01]  /*1240*/  STL [R1+0x134], R43 ;  /* 0x0001342b01007387 */ /* 0x0001e20000100800 */
[C---:B------:R-:W-:Y:S02]  /*1250*/  VIADD R27, R45.reuse, 0x90 ;  /* 0x000000902d1b7836 */ /* 0x040fe40000000000 */
[----:B------:R-:W-:Y:S01]  /*1260*/  IMAD.MOV.U32 R5, RZ, RZ, R13 ;  /* 0x000000ffff057224 */ /* 0x000fe200078e000d */
[----:B------:R-:W-:Y:S01]  /*1270*/  STL [R1+0x130], R42 ;  /* 0x0001302a01007387 */ /* 0x000fe20000100800 */
[C---:B------:R-:W-:Y:S02]  /*1280*/  VIADD R14, R212.reuse, 0x40 ;  /* 0x00000040d40e7836 */ /* 0x040fe40000000000 */
[C---:B------:R-:W-:Y:S01]  /*1290*/  VIADD R26, R45.reuse, 0x98 ;  /* 0x000000982d1a7836 */ /* 0x040fe20000000000 */
[----:B------:R1:W-:Y:S01]  /*12a0*/  STL [R1+0x12c], R41 ;  /* 0x00012c2901007387 */ /* 0x0003e20000100800 */
[----:B------:R-:W-:Y:S01]  /*12b0*/  VIADD R13, R212, 0x80 ;  /* 0x00000080d40d7836 */ /* 0x000fe20000000000 */
[----:B------:R-:W-:Y:S01]  /*12c0*/  SHF.R.S32.HI R14, RZ, 0x1f, R14 ;  /* 0x0000001fff0e7819 */ /* 0x000fe2000001140e */
[C---:B------:R-:W-:Y:S01]  /*12d0*/  VIADD R25, R45.reuse, 0xa0 ;  /* 0x000000a02d197836 */ /* 0x040fe20000000000 */
[----:B------:R2:W-:Y:S01]  /*12e0*/  STL [R1+0x128], R40 ;  /* 0x0001282801007387 */ /* 0x0005e20000100800 */
[C---:B------:R-:W-:Y:S01]  /*12f0*/  VIADD R24, R45.reuse, 0xa8 ;  /* 0x000000a82d187836 */ /* 0x040fe20000000000 */
[----:B------:R-:W-:Y:S01]  /*1300*/  SHF.R.S32.HI R13, RZ, 0x1f, R13 ;  /* 0x0000001fff0d7819 */ /* 0x000fe2000001140d */
[C---:B------:R-:W-:Y:S01]  /*1310*/  VIADD R21, R45.reuse, 0xb0 ;  /* 0x000000b02d157836 */ /* 0x040fe20000000000 */
[----:B------:R-:W-:Y:S01]  /*1320*/  STL [R1+0x124], R39 ;  /* 0x0001242701007387 */ /* 0x000fe20000100800 */
        /* <DEDUP_REMOVED lines=11> */
[----:B------:R-:W-:Y:S01]  /*13e0*/  STL [R1+0x118], R36 ;  /* 0x0001182401007387 */ /* 0x000fe20000100800 */
[C---:B------:R-:W-:Y:S01]  /*13f0*/  VIADD R9, R45.reuse, 0xf0 ;  /* 0x000000f02d097836 */ /* 0x040fe20000000000 */
[----:B0-----:R-:W-:Y:S01]  /*1400*/  SHF.R.S32.HI R38, RZ, 0x1f, R38 ;  /* 0x0000001fff267819 */ /* 0x001fe20000011426 */
[----:B------:R-:W-:Y:S01]  /*1410*/  VIADD R3, R45, 0xf8 ;  /* 0x000000f82d037836 */ /* 0x000fe20000000000 */
[----:B------:R0:W-:Y:S01]  /*1420*/  STL [R1+0x114], R35 ;  /* 0x0001142301007387 */ /* 0x0001e20000100800 */
[----:B------:R-:W-:Y:S01]  /*1430*/  IMAD R0, R0, 0x8, R8 ;  /* 0x0000000800007824 */ /* 0x000fe200078e0208 */
[----:B-1----:R-:W-:Y:S01]  /*1440*/  SHF.R.S32.HI R37, RZ, 0x1f, R37 ;  /* 0x0000001fff257819 */ /* 0x002fe20000011425 */
[----:B------:R-:W-:Y:S01]  /*1450*/  VIADD R211, R204, 0x10 ;  /* 0x00000010ccd37836 */ /* 0x000fe20000000000 */
        /* <DEDUP_REMOVED lines=78> */
.L_x_15261:
        /* <DEDUP_REMOVED lines=8> */
[----:B-1--4-:R-:W-:Y:S01]  /*19c0*/  IMAD.MOV.U32 R4, RZ, RZ, RZ ;  /* 0x000000ffff047224 */ /* 0x012fe200078e00ff */
        /* <DEDUP_REMOVED lines=44> */
.L_x_15091:
        /* <DEDUP_REMOVED lines=13> */
.L_x_15092:
[----:B------:R-:W-:Y:S05]  /*1d60*/  @!P0 BRA `(.L_x_15093) ;  /* 0x00000000000c8947 */ /* 0x000fea0003800000 */
[----:B------:R-:W2:Y:S04]  /*1d70*/  LDG.E R0, desc[UR42][R8.64] ;  /* 0x0000002a08007981 */ /* 0x000ea8000c1e1900 */
[----:B------:R-:W2:Y:S02]  /*1d80*/  LDG.E R33, desc[UR42][R8.64+0x4] ;  /* 0x0000042a08217981 */ /* 0x000ea4000c1e1900 */
[----:B--2---:R-:W-:-:S07]  /*1d90*/  IMAD.IADD R33, R33, 0x1, -R0 ;  /* 0x0000000121217824 */ /* 0x004fce00078e0a00 */
.L_x_15093:
        /* <DEDUP_REMOVED lines=9> */
[----:B------:R-:W-:Y:S02]  /*1e30*/  ISETP.NE.U32.AND P1, PT, RZ, UR4, PT ;  /* 0x00000004ff007c0c */ /* 0x000fe4000bf25070 */
[----:B-----5:R-:W-:Y:S02]  /*1e40*/  MOV R24, R33 ;  /* 0x0000002100187202 */ /* 0x020fe40000000f00 */
        /* <DEDUP_REMOVED lines=8> */
[----:B------:R-:W-:Y:S02]  /*1ed0*/  BSSY B0, `(.L_x_15094) ;  /* 0x0000037000007945 */ /* 0x000fe40003800000 */
[----:B------:R1:W-:Y:S07]  /*1ee0*/  STL [R1+0x78], R5 ;  /* 0x0000780501007387 */ /* 0x0003ee0000100800 */
[----:B------:R-:W3:Y:S01]  /*1ef0*/  @P1 LDC R8, c[0x0][0x44c] ;  /* 0x00011300ff081b82 */ /* 0x000ee20000000800 */
[----:B-1----:R-:W-:-:S07]  /*1f00*/  VIADD R5, R5, 0x7f ;  /* 0x0000007f05057836 */ /* 0x002fce0000000000 */
[----:B------:R-:W1:Y:S01]  /*1f10*/  @P1 LDC R9, c[0x0][0x450] ;  /* 0x00011400ff091b82 */ /* 0x000e620000000800 */
[----:B--2---:R-:W-:Y:S02]  /*1f20*/  @P0 IMAD.IADD R25, R3, 0x1, -R0 ;  /* 0x0000000103190824 */ /* 0x004fe400078e0a00 */
[----:B---3--:R-:W-:-:S04]  /*1f30*/  @P1 IMAD.HI.U32 R0, R5, R8, RZ ;  /* 0x0000000805001227 */ /* 0x008fc800078e00ff */
[----:B0-----:R-:W-:Y:S01]  /*1f40*/  IMAD.IADD R6, R12, 0x1, R25 ;  /* 0x000000010c067824 */ /* 0x001fe200078e0219 */
[----:B-1----:R-:W-:-:S03]  /*1f50*/  @P1 SHF.R.U32.HI R5, RZ, R9, R0 ;  /* 0x00000009ff051219 */ /* 0x002fc60000011600 */
[C---:B------:R-:W-:Y:S01]  /*1f60*/  VIADD R0, R6.reuse, 0x5f ;  /* 0x0000005f06007836 */ /* 0x040fe20000000000 */
[----:B------:R-:W-:Y:S01]  /*1f70*/  IADD3 R31, R6, 0x60, -R219 ;  /* 0x00000060061f7810 */ /* 0x000fe20007ffe8db */
[----:B------:R0:W-:Y:S02]  /*1f80*/  STL [R1+0x28], R6 ;  /* 0x0000280601007387 */ /* 0x0001e40000100800 */
[----:B------:R-:W-:Y:S02]  /*1f90*/  IMAD.HI R0, R0, 0x2aaaaaab, RZ ;  /* 0x2aaaaaab00007827 */ /* 0x000fe400078e02ff */
[----:B------:R1:W-:Y:S02]  /*1fa0*/  STL [R1+0xbc], R13 ;  /* 0x0000bc0d01007387 */ /* 0x0003e40000100800 */
[----:B------:R-:W-:Y:S01]  /*1fb0*/  IMAD.IADD R5, R31, 0x1, R5 ;  /* 0x000000011f057824 */ /* 0x000fe200078e0205 */
[----:B------:R-:W-:-:S03]  /*1fc0*/  SHF.R.U32.HI R3, RZ, 0x1f, R0 ;  /* 0x0000001fff037819 */ /* 0x000fc60000011600 */
[----:B------:R-:W-:Y:S01]  /*1fd0*/  IMAD.HI R5, R5, 0x2aaaaaab, RZ ;  /* 0x2aaaaaab05057827 */ /* 0x000fe200078e02ff */
[----:B0-----:R-:W-:Y:S02]  /*1fe0*/  SHF.R.U32.HI R6, RZ, 0x10, R10 ;  /* 0x00000010ff067819 */ /* 0x001fe4000001160a */
[----:B------:R-:W-:Y:S01]  /*1ff0*/  LEA.HI.SX32 R30, R0, R3, 0x1c ;  /* 0x00000003001e7211 */ /* 0x000fe200078fe2ff */
[----:B------:R-:W-:Y:S01]  /*2000*/  IMAD.MOV.U32 R0, RZ, RZ, RZ ;  /* 0x000000ffff007224 */ /* 0x000fe200078e00ff */
[----:B------:R-:W-:Y:S01]  /*2010*/  SHF.R.U32.HI R4, RZ, 0x1f, R5 ;  /* 0x0000001fff047819 */ /* 0x000fe20000011605 */
[----:B------:R1:W-:Y:S03]  /*2020*/  STL [R1+0xa8], R6 ;  /* 0x0000a80601007387 */ /* 0x0003e60000100800 */
[----:B------:R-:W-:-:S04]  /*2030*/  LEA.HI.SX32 R5, R5, R4, 0x1c ;  /* 0x0000000405057211 */ /* 0x000fc800078fe2ff */
[----:B------:R-:W-:-:S04]  /*2040*/  VIMNMX R9, R30, R5, PT ;  /* 0x000000051e097248 */ /* 0x000fc80003fe0100 */
[----:B------:R-:W-:-:S13]  /*2050*/  ISETP.GE.AND P0, PT, R9, 0x1, PT ;  /* 0x000000010900780c */ /* 0x000fda0003f06270 */
[----:B-1----:R-:W-:Y:S05]  /*2060*/  @!P0 BRA `(.L_x_15095) ;  /* 0x0000000000748947 */ /* 0x002fea0003800000 */
        /* <DEDUP_REMOVED lines=29> */
.L_x_15095:
[----:B------:R-:W-:Y:S05]  /*2240*/  BSYNC B0 ;  /* 0x0000000000007941 */ /* 0x000fea0003800000 */
.L_x_15094:
        /* <DEDUP_REMOVED lines=37> */
.L_x_15098:
[----:B------:R-:W-:Y:S05]  /*24a0*/  BSYNC B6 ;  /* 0x0000000000067941 */ /* 0x000fea0003800000 */
.L_x_15097:
        /* <DEDUP_REMOVED lines=20> */
.L_x_15100:
[----:B------:R-:W-:Y:S05]  /*25f0*/  BSYNC B6 ;  /* 0x0000000000067941 */ /* 0x000fea0003800000 */
.L_x_15099:
        /* <DEDUP_REMOVED lines=24> */
[----:B------:R-:W-:Y:S02]  /*2780*/  ISETP.GE.AND P1, PT, R213, UR4, PT ;  /* 0x00000004d5007c0c */ /* 0x000fe4000bf26270 */
[----:B------:R-:W-:Y:S02]  /*2790*/  LOP3.LUT R4, R5, R3, R4, 0xfe, !PT ;  /* 0x0000000305047212 */ /* 0x000fe400078efe04 */
[----:B------:R-:W-:-:S02]  /*27a0*/  SEL R5, RZ, 0x10, P0 ;  /* 0x00000010ff057807 */ /* 0x000fc40000000000 */
[----:B------:R-:W-:Y:S02]  /*27b0*/  SEL R6, RZ, 0x20, P1 ;  /* 0x00000020ff067807 */ /* 0x000fe40000800000 */
[----:B------:R-:W-:Y:S02]  /*27c0*/  IADD3 R12, R7, -0x80, RZ ;  /* 0xffffff80070c7810 */ /* 0x000fe40007ffe0ff */
        /* <DEDUP_REMOVED lines=27> */
[----:B------:R-:W-:-:S04]  /*2980*/  IMAD.WIDE.U32 R50, R206, R54, R204 ;  /* 0x00000036ce327225 */ /* 0x000fc800078e00cc */
[----:B------:R-:W-:Y:S02]  /*2990*/  IMAD.IADD R5, R16, 0x1, R5 ;  /* 0x0000000110057824 */ /* 0x000fe400078e0205 */
        /* <DEDUP_REMOVED lines=58> */
[----:B------:R-:W-:Y:S01]  /*2d40*/  IMAD R64, R15, 0x40, R206 ;  /* 0x000000400f407824 */ /* 0x000fe200078e02ce */
[C---:B------:R-:W-:Y:S01]  /*2d50*/  LOP3.LUT R79, R84.reuse, 0x4, RZ, 0xc0, !PT ;  /* 0x00000004544f7812 */ /* 0x040fe200078ec0ff */
[----:B------:R-:W-:Y:S01]  /*2d60*/  IMAD.IADD R65, R9, 0x1, R11 ;  /* 0x0000000109417824 */ /* 0x000fe200078e020b */
        /* <DEDUP_REMOVED lines=17> */
.L_x_15154:
[----:B------:R-:W0:Y:S01]  /*2e80*/  LDC R89, c[0x0][0x430] ;  /* 0x00010c00ff597b82 */ /* 0x000e220000000800 */
[----:B------:R-:W-:Y:S02]  /*2e90*/  VIADD R28, R28, 0xffffffff ;  /* 0xffffffff1c1c7836 */ /* 0x000fe40000000000 */
[----:B------:R-:W-:Y:S02]  /*2ea0*/  IMAD.MOV.U32 R88, RZ, RZ, RZ ;  /* 0x000000ffff587224 */ /* 0x000fe400078e00ff */
[----:B------:R-:W-:-:S03]  /*2eb0*/  IMAD R4, R28, 0x60, R64 ;  /* 0x000000601c047824 */ /* 0x000fc600078e0240 */
[----:B-1----:R-:W1:Y:S01]  /*2ec0*/  LDC R94, c[0x0][0x3f4] ;  /* 0x0000fd00ff5e7b82 */ /* 0x002e620000000800 */
        /* <DEDUP_REMOVED lines=8> */
[----:B------:R-:W4:Y:S01]  /*2f50*/  @P3 LDC R14, c[0x0][0x438] ;  /* 0x00010e00ff0e3b82 */ /* 0x000f220000000800 */
        /* <DEDUP_REMOVED lines=10> */
[----:B-----5:R0:W5:Y:S01]  /*3000*/  @!P2 LDG.E R88, desc[UR42][R4.64] ;  /* 0x0000002a0458a981 */ /* 0x020162000c1e1900 */
        /* <DEDUP_REMOVED lines=29> */
[----:B------:R-:W-:Y:S02]  /*31e0*/  IMAD.IADD R5, R5, 0x1, R11 ;  /* 0x0000000105057824 */ /* 0x000fe400078e020b */
[----:B------:R-:W-:Y:S02]  /*31f0*/  IMAD R11, R7, R48, R6 ;  /* 0x00000030070b7224 */ /* 0x000fe400078e0206 */
[----:B------:R-:W-:-:S04]  /*3200*/  IMAD.WIDE.U32 R12, R207, UR4, R4 ;  /* 0x00000004cf0c7c25 */ /* 0x000fc8000f8e0004 */
[----:B------:R-:W-:Y:S01]  /*3210*/  IMAD R97, R207, UR5, R13 ;  /* 0x00000005cf617c24 */ /* 0x000fe2000f8e020d */
[----:B------:R-:W-:Y:S01]  /*3220*/  ULDC.64 UR4, c[0x0][0x2e8] ;  /* 0x0000ba0000047ab9 */ /* 0x000fe20000000a00 */
[----:B------:R-:W-:Y:S01]  /*3230*/  IMAD R15, R7, R54, R14 ;  /* 0x00000036070f7224 */ /* 0x000fe200078e020e */
[----:B------:R-:W-:Y:S01]  /*3240*/  LEA R95, P3, R12, UR4, 0x1 ;  /* 0x000000040c5f7c11 */ /* 0x000fe2000f8608ff */
[----:B------:R-:W-:Y:S02]  /*3250*/  IMAD R92, R28, -0x60, R25 ;  /* 0xffffffa01c5c7824 */ /* 0x000fe400078e0219 */
[-C--:B------:R-:W-:Y:S01]  /*3260*/  IMAD.WIDE.U32 R6, R48, R28.reuse, RZ ;  /* 0x0000001c30067225 */ /* 0x080fe200078e00ff */
[----:B------:R-:W-:Y:S02]  /*3270*/  LEA.HI.X R97, R12, UR5, R97, 0x1, P3 ;  /* 0x000000050c617c11 */ /* 0x000fe400098f0c61 */
[----:B------:R-:W-:Y:S01]  /*3280*/  VIMNMX R92, R92, 0x60, PT ;  /* 0x000000605c5c7848 */ /* 0x000fe20003fe0100 */
        /* <DEDUP_REMOVED lines=32> */
.L_x_15105:
[----:B------:R-:W-:Y:S05]  /*3490*/  BSYNC B1 ;  /* 0x0000000000017941 */ /* 0x000fea0003800000 */
.L_x_15104:
        /* <DEDUP_REMOVED lines=29> */
.L_x_15107:
[----:B------:R-:W-:Y:S05]  /*3670*/  BSYNC B1 ;  /* 0x0000000000017941 */ /* 0x000fea0003800000 */
.L_x_15106:
        /* <DEDUP_REMOVED lines=8> */
[----:B------:R-:W-:Y:S01]  /*3700*/  PLOP3.LUT P3, PT, PT, PT, UP0, 0x80, 0x0 ;  /* 0x000000000000781c */ /* 0x000fe20003f6f008 */
[----:B------:R-:W-:Y:S01]  /*3710*/  IMAD.MOV.U32 R5, RZ, RZ, R43 ;  /* 0x000000ffff057224 */ /* 0x000fe200078e002b */
[----:B------:R-:W-:Y:S01]  /*3720*/  PRMT R110, R6, 0x5410, R7 ;  /* 0x00005410066e7816 */ /* 0x000fe20000000007 */
[----:B-----5:R-:W-:Y:S01]  /*3730*/  IMAD.MOV.U32 R6, RZ, RZ, R36 ;  /* 0x000000ffff067224 */ /* 0x020fe200078e0024 */
[----:B------:R-:W-:-:S02]  /*3740*/  MOV R7, R37 ;  /* 0x0000002500077202 */ /* 0x000fc40000000f00 */
        /* <DEDUP_REMOVED lines=11> */
[----:B------:R-:W-:-:S04]  /*3800*/  PRMT R102, R102, 0x5410, R7 ;  /* 0x0000541066667816 */ /* 0x000fc80000000007 */
[----:B------:R-:W-:Y:S01]  /*3810*/  PRMT R101, R4, 0x5410, R5 ;  /* 0x0000541004657816 */ /* 0x000fe20000000005 */
[----:B------:R-:W-:Y:S06]  /*3820*/  @!P3 BRA `(.L_x_15108) ;  /* 0x000000000004b947 */ /* 0x000fec0003800000 */
[----:B------:R-:W-:Y:S01]  /*3830*/  BPT.TRAP 0x1 ;  /* 0x000000040000795c */ /* 0x000fe20000300000 */
.L_x_15108:
[----:B------:R-:W-:Y:S01]  /*3840*/  IMAD R87, R22, 0x8, R23 ;  /* 0x0000000816577824 */ /* 0x000fe200078e0217 */
[----:B------:R-:W-:Y:S01]  /*3850*/  SHF.L.U32 R93, R210, 0x1f, RZ ;  /* 0x0000001fd25d7819 */ /* 0x000fe200000006ff */
[----:B------:R-:W-:Y:S03]  /*3860*/  BSSY B1, `(.L_x_15109) ;  /* 0x0000003000017945 */ /* 0x000fe60003800000 */
[----:B------:R-:W0:Y:S02]  /*3870*/  SYNCS.PHASECHK.TRANS64.TRYWAIT P5, [R87+URZ+0x32490], R93 ;  /* 0x0324905d570075a7 */ /* 0x000e2400080a017f */
[----:B0-----:R-:W-:Y:S05]  /*3880*/  @!P5 BRA `(.L_x_15110) ;  /* 0x000001d0007cd947 */ /* 0x001fea0003800000 */
.L_x_15392:
[----:B------:R-:W-:Y:S05]  /*3890*/  BSYNC B1 ;  /* 0x0000000000017941 */ /* 0x000fea0003800000 */
.L_x_15109:
[----:B------:R-:W-:-:S03]  /*38a0*/  UMOV UR4, 0xffffffff ;  /* 0xffffffff00047882 */ /* 0x000fc60000000000 */
[----:B------:R-:W-:Y:S05]  /*38b0*/  BRA.DIV UR4, `(.L_x_15111) ;  /* 0x000001d204847947 */ /* 0x000fea000b800000 */
[----:B------:R1:W2:Y:S04]  /*38c0*/  SHFL.IDX PT, R99, R97, RZ, 0x1c1f ;  /* 0x001c1fff61637589 */ /* 0x0002a800000e0000 */
[----:B------:R1:W3:Y:S02]  /*38d0*/  SHFL.IDX PT, R14, R95, RZ, 0x1c1f ;  /* 0x001c1fff5f0e7589 */ /* 0x0002e400000e0000 */
.L_x_15396:
        /* <DEDUP_REMOVED lines=54> */
.L_x_15117:
[----:B------:R-:W-:Y:S05]  /*3c40*/  BSYNC B3 ;  /* 0x0000000000037941 */ /* 0x000fea0003800000 */
.L_x_15116:
[----:B0-----:R4:W-:Y:S02]  /*3c50*/  ST.E.128 desc[UR42][R12.64], R4 ;  /* 0x000000040c007985 */ /* 0x0019e4000c101d2a */
.L_x_15115:
[----:B------:R-:W-:Y:S05]  /*3c60*/  BSYNC B2 ;  /* 0x0000000000027941 */ /* 0x000fea0003800000 */
.L_x_15114:
        /* <DEDUP_REMOVED lines=31> */
[----:B------:R-:W-:Y:S01]  /*3e60*/  HADD2.F32 R42, -RZ, R107.H0_H0 ;  /* 0x2000006bff2a7230 */ /* 0x000fe20000004100 */
        /* <DEDUP_REMOVED lines=9> */
[----:B------:R-:W-:Y:S02]  /*3f00*/  HADD2.F32 R11, -RZ, R107.H1_H1 ;  /* 0x3000006bff0b7230 */ /* 0x000fe40000004100 */
[-C--:B------:R-:W-:Y:S01]  /*3f10*/  FMUL.FTZ R43, R40, R41.reuse ;  /* 0x00000029282b7220 */ /* 0x080fe20000410000 */
[----:B------:R-:W-:Y:S01]  /*3f20*/  FFMA.FTZ R15, R15, R42, R44 ;  /* 0x0000002a0f0f7223 */ /* 0x000fe2000001002c */
[C---:B------:R-:W-:Y:S02]  /*3f30*/  FMUL.FTZ R41, R6.reuse, R41 ;  /* 0x0000002906297220 */ /* 0x040fe40000410000 */
[----:B------:R-:W-:-:S02]  /*3f40*/  FFMA.FTZ R43, R6, R11, -R43 ;  /* 0x0000000b062b7223 */ /* 0x000fc4000001082b */
[----:B------:R-:W-:Y:S01]  /*3f50*/  FFMA.FTZ R40, R40, R11, R41 ;  /* 0x0000000b28287223 */ /* 0x000fe20000010029 */
[----:B------:R-:W-:-:S04]  /*3f60*/  F2FP.F16.F32.PACK_AB R4, R15, R46 ;  /* 0x0000002e0f04723e */ /* 0x000fc800000000ff */
[----:B------:R-:W-:-:S07]  /*3f70*/  F2FP.F16.F32.PACK_AB R6, R40, R43 ;  /* 0x0000002b2806723e */ /* 0x000fce00000000ff */
.L_x_15119:
[----:B------:R-:W-:Y:S05]  /*3f80*/  BSYNC B2 ;  /* 0x0000000000027941 */ /* 0x000fea0003800000 */
.L_x_15118:
[----:B0-----:R0:W-:Y:S02]  /*3f90*/  ST.E.128 desc[UR42][R12.64], R4 ;  /* 0x000000040c007985 */ /* 0x0011e4000c101d2a */
.L_x_15113:
[----:B------:R-:W-:Y:S05]  /*3fa0*/  BSYNC B1 ;  /* 0x0000000000017941 */ /* 0x000fea0003800000 */
.L_x_15112:
[----:B------:R-:W-:-:S03]  /*3fb0*/  UMOV UR4, 0xffffffff ;  /* 0xffffffff00047882 */ /* 0x000fc60000000000 */
[----:B------:R-:W-:Y:S05]  /*3fc0*/  BRA.DIV UR4, `(.L_x_15120) ;  /* 0x000001ce04087947 */ /* 0x000fea000b800000 */
[----:B-1----:R-:W1:Y:S04]  /*3fd0*/  SHFL.IDX PT, R97, R97, 0x1, 0x1c1f ;  /* 0x003c1f0061617f89 */ /* 0x002e6800000e0000 */
[----:B---3--:R3:W0:Y:S02]  /*3fe0*/  SHFL.IDX PT, R14, R95, 0x1, 0x1c1f ;  /* 0x003c1f005f0e7f89 */ /* 0x00862400000e0000 */
.L_x_15400:
        /* <DEDUP_REMOVED lines=27> */
[----:B------:R-:W-:-:S02]  /*41a0*/  HADD2.F32 R5, -RZ, R4.H1_H1 ;  /* 0x30000004ff057230 */ /* 0x000fc40000004100 */
[----:B------:R-:W-:Y:S01]  /*41b0*/  FFMA.FTZ R39, R6, R36, R37 ;  /* 0x0000002406277223 */ /* 0x000fe20000010025 */
[-C--:B------:R-:W-:Y:S01]  /*41c0*/  FFMA.FTZ R44, R7, R38.reuse, -R44 ;  /* 0x00000026072c7223 */ /* 0x080fe2000001082c */
[----:B------:R-:W-:Y:S01]  /*41d0*/  FFMA.FTZ R41, R15, R38, R40 ;  /* 0x000000260f297223 */ /* 0x000fe20000010028 */
[----:B------:R-:W-:Y:S02]  /*41e0*/  HADD2.F32 R7, -RZ, R103.H1_H1 ;  /* 0x30000067ff077230 */ /* 0x000fe40000004100 */
[----:B------:R-:W-:Y:S02]  /*41f0*/  HADD2.F32 R15, -RZ, R102.H1_H1 ;  /* 0x30000066ff0f7230 */ /* 0x000fe40000004100 */
[----:B------:R-:W-:Y:S02]  /*4200*/  HADD2.F32 R6, -RZ, R11.H1_H1 ;  /* 0x3000000bff067230 */ /* 0x000fe40000004100 */
[----:B------:R-:W-:Y:S02]  /*4210*/  HADD2.F32 R103, -RZ, R103.H0_H0 ;  /* 0x20000067ff677230 */ /* 0x000fe40000004100 */
[----:B------:R-:W-:-:S02]  /*4220*/  HADD2.F32 R4, -RZ, R4.H0_H0 ;  /* 0x20000004ff047230 */ /* 0x000fc40000004100 */
[----:B------:R-:W-:Y:S01]  /*4230*/  FMUL.FTZ R38, R6, R15 ;  /* 0x0000000f06267220 */ /* 0x000fe20000410000 */
[----:B------:R-:W-:Y:S02]  /*4240*/  HADD2.F32 R11, -RZ, R11.H0_H0 ;  /* 0x2000000bff0b7230 */ /* 0x000fe40000004100 */
[-C--:B------:R-:W-:Y:S01]  /*4250*/  FMUL.FTZ R37, R5, R103.reuse ;  /* 0x0000006705257220 */ /* 0x080fe20000410000 */
[----:B------:R-:W-:Y:S02]  /*4260*/  HADD2.F32 R102, -RZ, R102.H0_H0 ;  /* 0x20000066ff667230 */ /* 0x000fe40000004100 */
[C---:B------:R-:W-:Y:S01]  /*4270*/  FMUL.FTZ R36, R4.reuse, R103 ;  /* 0x0000006704247220 */ /* 0x040fe20000410000 */
        /* <DEDUP_REMOVED lines=9> */
.L_x_15125:
[----:B------:R-:W-:Y:S05]  /*4310*/  BSYNC B2 ;  /* 0x0000000000027941 */ /* 0x000fea0003800000 */
.L_x_15124:
[----:B----4-:R0:W-:Y:S02]  /*4320*/  ST.E.128 desc[UR42][R12.64], R4 ;  /* 0x000000040c007985 */ /* 0x0101e4000c101d2a */
.L_x_15123:
[----:B------:R-:W-:Y:S05]  /*4330*/  BSYNC B1 ;  /* 0x0000000000017941 */ /* 0x000fea0003800000 */
.L_x_15122:
        /* <DEDUP_REMOVED lines=49> */
.L_x_15127:
[----:B------:R-:W-:Y:S05]  /*4650*/  BSYNC B1 ;  /* 0x0000000000017941 */ /* 0x000fea0003800000 */
.L_x_15126:
[----:B----4-:R0:W-:Y:S01]  /*4660*/  ST.E.128 desc[UR42][R12.64], R4 ;  /* 0x000000040c007985 */ /* 0x0101e2000c101d2a */
[----:B------:R-:W-:Y:S05]  /*4670*/  BRA `(.L_x_15121) ;  /* 0x0000001800207947 */ /* 0x000fea0003800000 */
.L_x_15103:
        /* <DEDUP_REMOVED lines=12> */
[----:B------:R-:W-:-:S04]  /*4740*/  @!P3 IADD3 R6, P4, R20, R6, RZ ;  /* 0x000000061406b210 */ /* 0x000fc80007f9e0ff */
[----:B------:R-:W-:-:S03]  /*4750*/  @!P3 IADD3.X R5, R87, R66, RZ, P4, !PT ;  /* 0x000000425705b210 */ /* 0x000fc600027fe4ff */
        /* <DEDUP_REMOVED lines=25> */
[----:B------:R-:W-:Y:S01]  /*48f0*/  PLOP3.LUT P3, PT, PT, PT, UP0, 0x80, 0x0 ;  /* 0x000000000000781c */ /* 0x000fe20003f6f008 */
[----:B---3--:R-:W-:Y:S02]  /*4900*/  IMAD.MOV.U32 R11, RZ, RZ, R6 ;  /* 0x000000ffff0b7224 */ /* 0x008fe400078e0006 */
[----:B------:R-:W-:Y:S02]  /*4910*/  IMAD.MOV.U32 R44, RZ, RZ, R7 ;  /* 0x000000ffff2c7224 */ /* 0x000fe400078e0007 */
[----:B------:R-:W-:Y:S01]  /*4920*/  IMAD.MOV.U32 R45, RZ, RZ, R4 ;  /* 0x000000ffff2d7224 */ /* 0x000fe200078e0004 */
[----:B------:R-:W-:Y:S01]  /*4930*/  PRMT R114, R11, 0x7610, R114 ;  /* 0x000076100b727816 */ /* 0x000fe20000000072 */
[----:B------:R-:W-:-:S03]  /*4940*/  IMAD.MOV.U32 R46, RZ, RZ, R5 ;  /* 0x000000ffff2e7224 */ /* 0x000fc600078e0005 */
[----:B------:R-:W-:Y:S02]  /*4950*/  PRMT R110, R44, 0x5410, R45 ;  /* 0x000054102c6e7816 */ /* 0x000fe4000000002d */
[----:B------:R-:W-:Y:S01]  /*4960*/  PRMT R101, R46, 0x7610, R101 ;  /* 0x000076102e657816 */ /* 0x000fe20000000065 */
[----:B----4-:R-:W-:Y:S02]  /*4970*/  IMAD.MOV.U32 R12, RZ, RZ, R35 ;  /* 0x000000ffff0c7224 */ /* 0x010fe400078e0023 */
[----:B------:R-:W-:Y:S02]  /*4980*/  IMAD.MOV.U32 R13, RZ, RZ, R32 ;  /* 0x000000ffff0d7224 */ /* 0x000fe400078e0020 */
[----:B------:R-:W-:Y:S02]  /*4990*/  IMAD.MOV.U32 R14, RZ, RZ, R33 ;  /* 0x000000ffff0e7224 */ /* 0x000fe400078e0021 */
[----:B------:R-:W-:Y:S01]  /*49a0*/  IMAD.MOV.U32 R11, RZ, RZ, R34 ;  /* 0x000000ffff0b7224 */ /* 0x000fe200078e0022 */
[----:B------:R-:W-:-:S02]  /*49b0*/  PRMT R112, R12, 0x5410, R13 ;  /* 0x000054100c707816 */ /* 0x000fc4000000000d */
[----:B------:R-:W-:Y:S02]  /*49c0*/  PRMT R113, R14, 0x7610, R113 ;  /* 0x000076100e717816 */ /* 0x000fe40000000071 */
[----:B------:R-:W-:Y:S01]  /*49d0*/  PRMT R114, R114, 0x5410, R11 ;  /* 0x0000541072727816 */ /* 0x000fe2000000000b */
[----:B--2---:R-:W-:Y:S02]  /*49e0*/  IMAD.MOV.U32 R12, RZ, RZ, R39 ;  /* 0x000000ffff0c7224 */ /* 0x004fe400078e0027 */
[----:B------:R-:W-:Y:S02]  /*49f0*/  IMAD.MOV.U32 R13, RZ, RZ, R36 ;  /* 0x000000ffff0d7224 */ /* 0x000fe400078e0024 */
[----:B------:R-:W-:Y:S01]  /*4a00*/  IMAD.MOV.U32 R14, RZ, RZ, R37 ;  /* 0x000000ffff0e7224 */ /* 0x000fe200078e0025 */
[----:B------:R-:W-:Y:S01]  /*4a10*/  PRMT R107, R12, 0x7610, R107 ;  /* 0x000076100c6b7816 */ /* 0x000fe2000000006b */
[----:B------:R-:W-:Y:S01]  /*4a20*/  IMAD.MOV.U32 R11, RZ, RZ, R38 ;  /* 0x000000ffff0b7224 */ /* 0x000fe200078e0026 */
[----:B------:R-:W-:Y:S01]  /*4a30*/  PRMT R105, R13, 0x7610, R105 ;  /* 0x000076100d697816 */ /* 0x000fe20000000069 */
[----:B-----5:R-:W-:Y:S01]  /*4a40*/  IMAD.MOV.U32 R12, RZ, RZ, R43 ;  /* 0x000000ffff0c7224 */ /* 0x020fe200078e002b */
[----:B------:R-:W-:Y:S01]  /*4a50*/  PRMT R109, R14, 0x7610, R109 ;  /* 0x000076100e6d7816 */ /* 0x000fe2000000006d */
[----:B------:R-:W-:Y:S01]  /*4a60*/  IMAD.MOV.U32 R13, RZ, RZ, R40 ;  /* 0x000000ffff0d7224 */ /* 0x000fe200078e0028 */
[----:B------:R-:W-:Y:S01]  /*4a70*/  PRMT R103, R11, 0x7610, R103 ;  /* 0x000076100b677816 */ /* 0x000fe20000000067 */
[----:B------:R-:W-:Y:S01]  /*4a80*/  IMAD.MOV.U32 R14, RZ, RZ, R41 ;  /* 0x000000ffff0e7224 */ /* 0x000fe200078e0029 */
[----:B------:R-:W-:-:S02]  /*4a90*/  MOV R11, R42 ;  /* 0x0000002a000b7202 */ /* 0x000fc40000000f00 */
[----:B------:R-:W-:Y:S02]  /*4aa0*/  PRMT R107, R107, 0x5410, R12 ;  /* 0x000054106b6b7816 */ /* 0x000fe4000000000c */
[----:B------:R-:W-:Y:S02]  /*4ab0*/  PRMT R103, R103, 0x5410, R11 ;  /* 0x0000541067677816 */ /* 0x000fe4000000000b */
[----:B------:R-:W-:Y:S02]  /*4ac0*/  PRMT R105, R105, 0x5410, R13 ;  /* 0x0000541069697816 */ /* 0x000fe4000000000d */
[----:B------:R-:W-:Y:S01]  /*4ad0*/  PRMT R109, R109, 0x5410, R14 ;  /* 0x000054106d6d7816 */ /* 0x000fe2000000000e */
[----:B------:R-:W-:Y:S06]  /*4ae0*/  @!P3 BRA `(.L_x_15128) ;  /* 0x000000000004b947 */ /* 0x000fec0003800000 */
[----:B------:R-:W-:Y:S01]  /*4af0*/  BPT.TRAP 0x1 ;  /* 0x000000040000795c */ /* 0x000fe20000300000 */
.L_x_15128:
[----:B------:R-:W-:Y:S01]  /*4b00*/  IMAD R87, R22, 0x8, R23 ;  /* 0x0000000816577824 */ /* 0x000fe200078e0217 */
[----:B------:R-:W-:Y:S01]  /*4b10*/  SHF.L.U32 R93, R210, 0x1f, RZ ;  /* 0x0000001fd25d7819 */ /* 0x000fe200000006ff */
[----:B------:R-:W0:Y:S01]  /*4b20*/  LDC R94, c[0x0][0x2f4] ;  /* 0x0000bd00ff5e7b82 */ /* 0x000e220000000800 */
[----:B------:R-:W-:Y:S02]  /*4b30*/  BSSY B1, `(.L_x_15129) ;  /* 0x0000003000017945 */ /* 0x000fe40003800000 */
[----:B------:R-:W1:Y:S02]  /*4b40*/  SYNCS.PHASECHK.TRANS64.TRYWAIT P4, [R87+URZ+0x32490], R93 ;  /* 0x0324905d570075a7 */ /* 0x000e64000808017f */
[----:B-1----:R-:W-:Y:S05]  /*4b50*/  @!P4 BRA `(.L_x_15130) ;  /* 0x000001c0006cc947 */ /* 0x002fea0003800000 */
.L_x_15401:
[----:B------:R-:W-:Y:S05]  /*4b60*/  BSYNC B1 ;  /* 0x0000000000017941 */ /* 0x000fea0003800000 */
.L_x_15129:
[----:B------:R-:W-:Y:S01]  /*4b70*/  UMOV UR4, 0xffffffff ;  /* 0xffffffff00047882 */ /* 0x000fe20000000000 */
[----:B0-----:R-:W-:Y:S02]  /*4b80*/  IMAD.IADD R100, R94, 0x1, -R61 ;  /* 0x000000015e647824 */ /* 0x001fe400078e0a3d */
[----:B------:R-:W-:Y:S05]  /*4b90*/  BRA.DIV UR4, `(.L_x_15131) ;  /* 0x000001c204707947 */ /* 0x000fea000b800000 */
[----:B------:R0:W2:Y:S04]  /*4ba0*/  SHFL.IDX PT, R99, R97, RZ, 0x1c1f ;  /* 0x001c1fff61637589 */ /* 0x0000a800000e0000 */
[----:B------:R0:W3:Y:S02]  /*4bb0*/  SHFL.IDX PT, R98, R95, RZ, 0x1c1f ;  /* 0x001c1fff5f627589 */ /* 0x0000e400000e0000 */
.L_x_15405:
        /* <DEDUP_REMOVED lines=38> */
[----:B------:R-:W-:Y:S01]  /*4e20*/  FMUL.FTZ R108, R101, R104 ;  /* 0x00000068656c7220 */ /* 0x000fe20000410000 */
[----:B------:R-:W-:-:S02]  /*4e30*/  HADD2.F32 R32, -RZ, R114.H0_H0 ;  /* 0x20000072ff207230 */ /* 0x000fc40000004100 */
[C---:B------:R-:W-:Y:S01]  /*4e40*/  FMUL.FTZ R104, R45.reuse, R104 ;  /* 0x000000682d687220 */ /* 0x040fe20000410000 */
[-C--:B------:R-:W-:Y:S01]  /*4e50*/  FFMA.FTZ R45, R45, R106.reuse, -R108 ;  /* 0x0000006a2d2d7223 */ /* 0x080fe2000001086c */
[----:B------:R-:W-:Y:S02]  /*4e60*/  HADD2.F32 R108, -RZ, R112.H0_H0 ;  /* 0x20000070ff6c7230 */ /* 0x000fe40000004100 */
[----:B------:R-:W-:Y:S01]  /*4e70*/  FFMA.FTZ R13, R101, R106, R104 ;  /* 0x0000006a650d7223 */ /* 0x000fe20000010068 */
[----:B------:R-:W-:Y:S02]  /*4e80*/  IMAD.MOV.U32 R101, RZ, RZ, R47 ;  /* 0x000000ffff657224 */ /* 0x000fe400078e002f */
[----:B------:R-:W-:Y:S01]  /*4e90*/  IMAD.MOV.U32 R47, RZ, RZ, R15 ;  /* 0x000000ffff2f7224 */ /* 0x000fe200078e000f */
[----:B------:R-:W-:Y:S01]  /*4ea0*/  F2FP.F16.F32.PACK_AB R45, R45, R102 ;  /* 0x000000662d2d723e */ /* 0x000fe200000000ff */
[----:B------:R-:W-:Y:S01]  /*4eb0*/  HADD2.F32 R104, -RZ, R110.H0_H0 ;  /* 0x2000006eff687230 */ /* 0x000fe20000004100 */
[----:B------:R-:W-:Y:S01]  /*4ec0*/  F2FP.F16.F32.PACK_AB R96, R13, R96 ;  /* 0x000000600d60723e */ /* 0x000fe200000000ff */
[----:B------:R-:W-:-:S02]  /*4ed0*/  HADD2.F32 R33, -RZ, R101.H0_H0 ;  /* 0x20000065ff217230 */ /* 0x000fc40000004100 */
[----:B------:R-:W-:Y:S02]  /*4ee0*/  HADD2.F32 R15, -RZ, R47.H0_H0 ;  /* 0x2000002fff0f7230 */ /* 0x000fe40000004100 */
[----:B------:R-:W-:Y:S02]  /*4ef0*/  HADD2.F32 R112, -RZ, R112.H1_H1 ;  /* 0x30000070ff707230 */ /* 0x000fe40000004100 */
[-C--:B------:R-:W-:Y:S01]  /*4f00*/  FMUL.FTZ R106, R33, R108.reuse ;  /* 0x0000006c216a7220 */ /* 0x080fe20000410000 */
[----:B------:R-:W-:Y:S02]  /*4f10*/  IMAD.MOV.U32 R13, RZ, RZ, R45 ;  /* 0x000000ffff0d7224 */ /* 0x000fe400078e002d */
[C---:B------:R-:W-:Y:S01]  /*4f20*/  FMUL.FTZ R108, R15.reuse, R108 ;  /* 0x0000006c0f6c7220 */ /* 0x040fe20000410000 */
[----:B------:R-:W-:Y:S01]  /*4f30*/  MOV R45, R96 ;  /* 0x00000060002d7202 */ /* 0x000fe20000000f00 */
[----:B------:R-:W-:Y:S01]  /*4f40*/  FFMA.FTZ R15, R15, R104, -R106 ;  /* 0x000000680f0f7223 */ /* 0x000fe2000001086a */
[----:B------:R-:W-:-:S02]  /*4f50*/  HADD2.F32 R106, -RZ, R101.H1_H1 ;  /* 0x30000065ff6a7230 */ /* 0x000fc40000004100 */
[----:B------:R-:W-:Y:S01]  /*4f60*/  FFMA.FTZ R33, R33, R104, R108 ;  /* 0x0000006821217223 */ /* 0x000fe2000001006c */
[----:B------:R-:W-:Y:S01]  /*4f70*/  SHF.R.U32.HI R104, RZ, 0x10, R35 ;  /* 0x00000010ff687819 */ /* 0x000fe20000011623 */
[----:B------:R-:W-:Y:S01]  /*4f80*/  HADD2.F32 R35, -RZ, R114.H1_H1 ;  /* 0x30000072ff237230 */ /* 0x000fe20000004100 */
[--C-:B------:R-:W-:Y:S02]  /*4f90*/  SHF.R.U32.HI R108, RZ, 0x10, R7.reuse ;  /* 0x00000010ff6c7819 */ /* 0x100fe40000011607 */
[----:B------:R-:W-:Y:S01]  /*4fa0*/  SHF.R.U64 R7, R6, 0x10, R7 ;  /* 0x0000001006077819 */ /* 0x000fe20000001207 */
[----:B------:R-:W-:Y:S02]  /*4fb0*/  HADD2.F32 R101, -RZ, R104.H0_H0 ;  /* 0x20000068ff657230 */ /* 0x000fe40000004100 */
[----:B------:R-:W-:Y:S02]  /*4fc0*/  HADD2.F32 R104, -RZ, R47.H1_H1 ;  /* 0x3000002fff687230 */ /* 0x000fe40000004100 */
        /* <DEDUP_REMOVED lines=8> */
[----:B------:R-:W-:-:S02]  /*5050*/  HADD2.F32 R101, -RZ, R44.H0_H0 ;  /* 0x2000002cff657230 */ /* 0x000fc40000004100 */
[----:B------:R-:W-:Y:S01]  /*5060*/  HADD2.F32 R47, -RZ, R12.H0_H0 ;  /* 0x2000000cff2f7230 */ /* 0x000fe20000004100 */
[----:B------:R-:W-:Y:S01]  /*5070*/  F2FP.F16.F32.PACK_AB R15, R104, R15 ;  /* 0x0000000f680f723e */ /* 0x000fe200000000ff */
[----:B------:R-:W-:Y:S02]  /*5080*/  HADD2.F32 R44, -RZ, R44.H1_H1 ;  /* 0x3000002cff2c7230 */ /* 0x000fe40000004100 */
[-C--:B------:R-:W-:Y:S01]  /*5090*/  FMUL.FTZ R110, R101, R112.reuse ;  /* 0x00000070656e7220 */ /* 0x080fe20000410000 */
[----:B------:R-:W-:Y:S02]  /*50a0*/  HADD2.F32 R12, -RZ, R12.H1_H1 ;  /* 0x3000000cff0c7230 */ /* 0x000fe40000004100 */
[C---:B------:R-:W-:Y:S01]  /*50b0*/  FMUL.FTZ R112, R47.reuse, R112 ;  /* 0x000000702f707220 */ /* 0x040fe20000410000 */
[----:B------:R-:W-:Y:S01]  /*50c0*/  F2FP.F16.F32.PACK_AB R33, R106, R33 ;  /* 0x000000216a21723e */ /* 0x000fe200000000ff */
[-C--:B------:R-:W-:Y:S01]  /*50d0*/  FMUL.FTZ R113, R44, R5.reuse ;  /* 0x000000052c717220 */ /* 0x080fe20000410000 */
[-C--:B------:R-:W-:Y:S01]  /*50e0*/  FFMA.FTZ R47, R47, R108.reuse, -R110 ;  /* 0x0000006c2f2f7223 */ /* 0x080fe2000001086e */
[C---:B------:R-:W-:Y:S01]  /*50f0*/  FMUL.FTZ R5, R12.reuse, R5 ;  /* 0x000000050c057220 */ /* 0x040fe20000410000 */
[----:B------:R-:W-:Y:S01]  /*5100*/  FFMA.FTZ R101, R101, R108, R112 ;  /* 0x0000006c65657223 */ /* 0x000fe20000010070 */
[----:B------:R-:W-:Y:S01]  /*5110*/  FFMA.FTZ R4, R12, R111, -R113 ;  /* 0x0000006f0c047223 */ /* 0x000fe20000010871 */
[----:B------:R-:W-:-:S02]  /*5120*/  HADD2.F32 R12, -RZ, R46.H0_H0 ;  /* 0x2000002eff0c7230 */ /* 0x000fc40000004100 */
[----:B------:R-:W-:Y:S01]  /*5130*/  FFMA.FTZ R44, R44, R111, R5 ;  /* 0x0000006f2c2c7223 */ /* 0x000fe20000010005 */
[----:B------:R-:W-:Y:S02]  /*5140*/  HADD2.F32 R5, -RZ, R14.H0_H0 ;  /* 0x2000000eff057230 */ /* 0x000fe40000004100 */
[----:B------:R-:W-:Y:S02]  /*5150*/  HADD2.F32 R46, -RZ, R46.H1_H1 ;  /* 0x3000002eff2e7230 */ /* 0x000fe40000004100 */
[-C--:B------:R-:W-:Y:S01]  /*5160*/  FMUL.FTZ R108, R12, R35.reuse ;  /* 0x000000230c6c7220 */ /* 0x080fe20000410000 */
[----:B------:R-:W-:Y:S02]  /*5170*/  HADD2.F32 R14, -RZ, R14.H1_H1 ;  /* 0x3000000eff0e7230 */ /* 0x000fe40000004100 */
[C---:B------:R-:W-:Y:S01]  /*5180*/  FMUL.FTZ R35, R5.reuse, R35 ;  /* 0x0000002305237220 */ /* 0x040fe20000410000 */
[----:B------:R-:W-:Y:S01]  /*5190*/  F2FP.F16.F32.PACK_AB R4, R4, R47 ;  /* 0x0000002f0404723e */ /* 0x000fe200000000ff */
[-C--:B------:R-:W-:Y:S01]  /*51a0*/  FFMA.FTZ R5, R5, R32.reuse, -R108 ;  /* 0x0000002005057223 */ /* 0x080fe2000001086c */
[----:B------:R-:W-:Y:S01]  /*51b0*/  F2FP.F16.F32.PACK_AB R44, R44, R101 ;  /* 0x000000652c2c723e */ /* 0x000fe200000000ff */
[----:B------:R-:W-:Y:S01]  /*51c0*/  FFMA.FTZ R12, R12, R32, R35 ;  /* 0x000000200c0c7223 */ /* 0x000fe20000010023 */
[----:B------:R-:W-:-:S02]  /*51d0*/  HADD2.F32 R35, -RZ, R34.H0_H0 ;  /* 0x20000022ff237230 */ /* 0x000fc40000004100 */
[----:B------:R-:W-:-:S03]  /*51e0*/  IMAD.MOV.U32 R47, RZ, RZ, R33 ;  /* 0x000000ffff2f7224 */ /* 0x000fc600078e0021 */
[-C--:B------:R-:W-:Y:S01]  /*51f0*/  FMUL.FTZ R111, R46, R35.reuse ;  /* 0x000000232e6f7220 */ /* 0x080fe20000410000 */
[----:B------:R-:W-:-:S03]  /*5200*/  FMUL.FTZ R35, R14, R35 ;  /* 0x000000230e237220 */ /* 0x000fc60000410000 */
[-C--:B------:R-:W-:Y:S01]  /*5210*/  FFMA.FTZ R14, R14, R7.reuse, -R111 ;  /* 0x000000070e0e7223 */ /* 0x080fe2000001086f */
[----:B------:R-:W-:-:S04]  /*5220*/  FFMA.FTZ R35, R46, R7, R35 ;  /* 0x000000072e237223 */ /* 0x000fc80000010023 */
[----:B------:R-:W-:Y:S02]  /*5230*/  F2FP.F16.F32.PACK_AB R14, R14, R5 ;  /* 0x000000050e0e723e */ /* 0x000fe400000000ff */
[----:B------:R-:W-:Y:S01]  /*5240*/  F2FP.F16.F32.PACK_AB R46, R35, R12 ;  /* 0x0000000c232e723e */ /* 0x000fe200000000ff */
[----:B------:R-:W-:-:S07]  /*5250*/  IMAD.MOV.U32 R12, RZ, RZ, R4 ;  /* 0x000000ffff0c7224 */ /* 0x000fce00078e0004 */
.L_x_15135:
[----:B------:R-:W-:Y:S05]  /*5260*/  BSYNC B2 ;  /* 0x0000000000027941 */ /* 0x000fea0003800000 */
.L_x_15134:
        /* <DEDUP_REMOVED lines=8> */
.L_x_15133:
[----:B------:R-:W-:Y:S05]  /*52f0*/  BSYNC B1 ;  /* 0x0000000000017941 */ /* 0x000fea0003800000 */
.L_x_15132:
[----:B------:R-:W-:-:S03]  /*5300*/  UMOV UR4, 0xffffffff ;  /* 0xffffffff00047882 */ /* 0x000fc60000000000 */
[----:B------:R-:W-:Y:S05]  /*5310*/  BRA.DIV UR4, `(.L_x_15136) ;  /* 0x000001ba04dc7947 */ /* 0x000fea000b800000 */
[----:B0-----:R-:W0:Y:S04]  /*5320*/  SHFL.IDX PT, R97, R97, 0x1, 0x1c1f ;  /* 0x003c1f0061617f89 */ /* 0x001e2800000e0000 */
[----:B------:R0:W0:Y:S02]  /*5330*/  SHFL.IDX PT, R96, R95, 0x1, 0x1c1f ;  /* 0x003c1f005f607f89 */ /* 0x00002400000e0000 */
.L_x_15409:
        /* <DEDUP_REMOVED lines=35> */
[--C-:B------:R-:W-:Y:S01]  /*5570*/  SHF.R.U64 R35, R40, 0x10, R41.reuse ;  /* 0x0000001028237819 */ /* 0x100fe20000001229 */
[----:B------:R-:W-:Y:S01]  /*5580*/  HADD2.F32 R34, -RZ, R34.H0_H0 ;  /* 0x20000022ff227230 */ /* 0x000fe20000004100 */
[----:B------:R-:W-:Y:S02]  /*5590*/  SHF.R.U32.HI R40, RZ, 0x10, R41 ;  /* 0x00000010ff287819 */ /* 0x000fe40000011629 */
[----:B------:R-:W-:Y:S01]  /*55a0*/  SHF.R.U32.HI R44, RZ, 0x10, R37 ;  /* 0x00000010ff2c7819 */ /* 0x000fe20000011625 */
[--C-:B------:R-:W-:Y:S01]  /*55b0*/  HADD2.F32 R41, -RZ, R39.reuse.H0_H0 ;  /* 0x20000027ff297230 */ /* 0x100fe20000004100 */
[--C-:B------:R-:W-:Y:S01]  /*55c0*/  SHF.R.U64 R37, R42, 0x10, R43.reuse ;  /* 0x000000102a257819 */ /* 0x100fe2000000122b */
[----:B------:R-:W-:Y:S01]  /*55d0*/  HADD2.F32 R39, -RZ, R39.H1_H1 ;  /* 0x30000027ff277230 */ /* 0x000fe20000004100 */
[----:B0-----:R-:W-:Y:S01]  /*55e0*/  MOV R13, R7 ;  /* 0x00000007000d7202 */ /* 0x001fe20000000f00 */
[----:B------:R-:W-:Y:S01]  /*55f0*/  HADD2.F32 R7, -RZ, R5.H0_H0 ;  /* 0x20000005ff077230 */ /* 0x000fe20000004100 */
        /* <DEDUP_REMOVED lines=24> */
[----:B------:R-:W-:-:S03]  /*5780*/  FMUL.FTZ R98, R15, R98 ;  /* 0x000000620f627220 */ /* 0x000fc60000410000 */
[----:B------:R-:W-:Y:S01]  /*5790*/  FFMA.FTZ R13, R15, R46, -R38 ;  /* 0x0000002e0f0d7223 */ /* 0x000fe20000010826 */
[-C--:B------:R-:W-:Y:S01]  /*57a0*/  FFMA.FTZ R38, R39, R42.reuse, -R102 ;  /* 0x0000002a27267223 */ /* 0x080fe20000010866 */
[----:B------:R-:W-:Y:S01]  /*57b0*/  FFMA.FTZ R42, R43, R42, R100 ;  /* 0x0000002a2b2a7223 */ /* 0x000fe20000010064 */
[----:B------:R-:W-:Y:S01]  /*57c0*/  FFMA.FTZ R15, R41, R46, R98 ;  /* 0x0000002e290f7223 */ /* 0x000fe20000010062 */
[----:B------:R-:W-:Y:S02]  /*57d0*/  HADD2.F32 R100, -RZ, R35.H0_H0 ;  /* 0x20000023ff647230 */ /* 0x000fe40000004100 */
[----:B------:R-:W-:Y:S01]  /*57e0*/  HADD2.F32 R98, -RZ, R105.H1_H1 ;  /* 0x30000069ff627230 */ /* 0x000fe20000004100 */
        /* <DEDUP_REMOVED lines=17> */
[----:B------:R-:W-:-:S02]  /*5900*/  HADD2.F32 R35, -RZ, R14.H0_H0 ;  /* 0x2000000eff237230 */ /* 0x000fc40000004100 */
[----:B------:R-:W-:Y:S01]  /*5910*/  HADD2.F32 R39, -RZ, R103.H0_H0 ;  /* 0x20000067ff277230 */ /* 0x000fe20000004100 */
[----:B------:R-:W-:Y:S01]  /*5920*/  F2FP.F16.F32.PACK_AB R4, R45, R4 ;  /* 0x000000042d04723e */ /* 0x000fe200000000ff */
[----:B------:R-:W-:Y:S01]  /*5930*/  HADD2.F32 R41, -RZ, R37.H0_H0 ;  /* 0x20000025ff297230 */ /* 0x000fe20000004100 */
[----:B------:R-:W-:Y:S01]  /*5940*/  F2FP.F16.F32.PACK_AB R12, R43, R12 ;  /* 0x0000000c2b0c723e */ /* 0x000fe200000000ff */
[----:B------:R-:W-:Y:S02]  /*5950*/  HADD2.F32 R34, -RZ, R6.H0_H0 ;  /* 0x20000006ff227230 */ /* 0x000fe40000004100 */
[----:B------:R-:W-:Y:S02]  /*5960*/  HADD2.F32 R14, -RZ, R14.H1_H1 ;  /* 0x3000000eff0e7230 */ /* 0x000fe40000004100 */
[----:B------:R-:W-:Y:S02]  /*5970*/  HADD2.F32 R103, -RZ, R103.H1_H1 ;  /* 0x30000067ff677230 */ /* 0x000fe40000004100 */
[----:B------:R-:W-:-:S02]  /*5980*/  HADD2.F32 R6, -RZ, R6.H1_H1 ;  /* 0x30000006ff067230 */ /* 0x000fc40000004100 */
[----:B------:R-:W-:Y:S01]  /*5990*/  FMUL.FTZ R95, R14, R41 ;  /* 0x000000290e5f7220 */ /* 0x000fe20000410000 */
[----:B------:R-:W-:Y:S02]  /*59a0*/  HADD2.F32 R37, -RZ, R36.H0_H0 ;  /* 0x20000024ff257230 */ /* 0x000fe40000004100 */
[CC--:B------:R-:W-:Y:S01]  /*59b0*/  FMUL.FTZ R47, R35.reuse, R103.reuse ;  /* 0x00000067232f7220 */ /* 0x0c0fe20000410000 */
[----:B------:R-:W-:Y:S01]  /*59c0*/  FMUL.FTZ R36, R34, R103 ;  /* 0x0000006722247220 */ /* 0x000fe20000410000 */
[----:B------:R-:W-:Y:S02]  /*59d0*/  FMUL.FTZ R41, R6, R41 ;  /* 0x0000002906297220 */ /* 0x000fe40000410000 */
[-C--:B------:R-:W-:Y:S01]  /*59e0*/  FFMA.FTZ R47, R34, R39.reuse, -R47 ;  /* 0x00000027222f7223 */ /* 0x080fe2000001082f */
[----:B------:R-:W-:Y:S01]  /*59f0*/  FFMA.FTZ R36, R35, R39, R36 ;  /* 0x0000002723247223 */ /* 0x000fe20000010024 */
[-C--:B------:R-:W-:Y:S01]  /*5a00*/  FFMA.FTZ R6, R6, R37.reuse, -R95 ;  /* 0x0000002506067223 */ /* 0x080fe2000001085f */
[----:B------:R-:W-:-:S04]  /*5a10*/  FFMA.FTZ R41, R14, R37, R41 ;  /* 0x000000250e297223 */ /* 0x000fc80000010029 */
[----:B------:R-:W-:Y:S02]  /*5a20*/  F2FP.F16.F32.PACK_AB R6, R6, R47 ;  /* 0x0000002f0606723e */ /* 0x000fe400000000ff */
[----:B------:R-:W-:-:S07]  /*5a30*/  F2FP.F16.F32.PACK_AB R14, R41, R36 ;  /* 0x00000024290e723e */ /* 0x000fce00000000ff */
.L_x_15138:
[----:B------:R-:W-:Y:S05]  /*5a40*/  BSYNC B1 ;  /* 0x0000000000017941 */ /* 0x000fea0003800000 */
.L_x_15137:
        /* <DEDUP_REMOVED lines=8> */
.L_x_15102:
[----:B------:R-:W-:-:S06]  /*5ad0*/  UISETP.NE.AND UP0, UPT, UR44, 0x3, UPT ;  /* 0x000000032c00788c */ /* 0x000fcc000bf05270 */
[----:B------:R-:W-:-:S13]  /*5ae0*/  PLOP3.LUT P3, PT, PT, PT, UP0, 0x80, 0x0 ;  /* 0x000000000000781c */ /* 0x000fda0003f6f008 */
[----:B------:R-:W-:Y:S05]  /*5af0*/  @!P3 BRA `(.L_x_15139) ;  /* 0x000000000004b947 */ /* 0x000fea0003800000 */
[----:B------:R-:W-:Y:S01]  /*5b00*/  BPT.TRAP 0x1 ;  /* 0x000000040000795c */ /* 0x000fe20000300000 */
.L_x_15139:
[----:B------:R-:W-:Y:S01]  /*5b10*/  IMAD R87, R22, 0x8, R23 ;  /* 0x0000000816577824 */ /* 0x000fe200078e0217 */
[----:B------:R-:W-:Y:S01]  /*5b20*/  SHF.L.U32 R93, R210, 0x1f, RZ ;  /* 0x0000001fd25d7819 */ /* 0x000fe200000006ff */
[----:B------:R-:W-:Y:S01]  /*5b30*/  BSSY B1, `(.L_x_15140) ;  /* 0x0000004000017945 */ /* 0x000fe20003800000 */
[----:B------:R-:W-:Y:S02]  /*5b40*/  SHF.R.S32.HI R90, RZ, 0x1f, R89 ;  /* 0x0000001fff5a7819 */ /* 0x000fe40000011459 */
[----:B------:R-:W0:Y:S02]  /*5b50*/  SYNCS.PHASECHK.TRANS64.TRYWAIT P2, [R87+URZ+0x32490], R93 ;  /* 0x0324905d570075a7 */ /* 0x000e24000804017f */
[----:B0-----:R-:W-:Y:S05]  /*5b60*/  @!P2 BRA `(.L_x_15141) ;  /* 0x000001b40014a947 */ /* 0x001fea0003800000 */
.L_x_15410:
[----:B------:R-:W-:Y:S05]  /*5b70*/  BSYNC B1 ;  /* 0x0000000000017941 */ /* 0x000fea0003800000 */
.L_x_15140:
        /* <DEDUP_REMOVED lines=25> */
.L_x_15414:
        /* <DEDUP_REMOVED lines=13> */
.L_x_15144:
[----:B------:R-:W-:Y:S05]  /*5de0*/  BSYNC B1 ;  /* 0x0000000000017941 */ /* 0x000fea0003800000 */
.L_x_15143:
[----:B------:R-:W-:-:S03]  /*5df0*/  UMOV UR4, 0xffffffff ;  /* 0xffffffff00047882 */ /* 0x000fc60000000000 */
[----:B------:R-:W-:Y:S05]  /*5e00*/  BRA.DIV UR4, `(.L_x_15145) ;  /* 0x000001b204cc7947 */ /* 0x000fea000b800000 */
[----:B--2-4-:R2:W4:Y:S04]  /*5e10*/  SHFL.IDX PT, R5, R33, 0x1, 0x1c1f ;  /* 0x003c1f0021057f89 */ /* 0x01452800000e0000 */
[----:B---3--:R2:W3:Y:S02]  /*5e20*/  SHFL.IDX PT, R7, R32, 0x1, 0x1c1f ;  /* 0x003c1f0020077f89 */ /* 0x0084e400000e0000 */
.L_x_15418:
        /* <DEDUP_REMOVED lines=13> */
.L_x_15121:
[----:B------:R-:W-:Y:S05]  /*5f00*/  BSYNC B0 ;  /* 0x0000000000007941 */ /* 0x000fea0003800000 */
.L_x_15101:
        /* <DEDUP_REMOVED lines=17> */
.L_x_15147:
[----:B------:R-:W-:Y:S05]  /*6020*/  BSYNC B0 ;  /* 0x0000000000007941 */ /* 0x000fea0003800000 */
.L_x_15146:
[----:B------:R-:W3:Y:S01]  /*6030*/  SYNCS.PHASECHK.TRANS64.TRYWAIT P3, [R87+URZ+0x324b0], R93 ;  /* 0x0324b05d570075a7 */ /* 0x000ee2000806017f */
[----:B------:R-:W-:Y:S04]  /*6040*/  BSSY B0, `(.L_x_15148) ;  /* 0x0000002000007945 */ /* 0x000fe80003800000 */
[----:B---3--:R-:W-:Y:S05]  /*6050*/  @!P3 BRA `(.L_x_15149) ;  /* 0x000001b00084b947 */ /* 0x008fea0003800000 */
.L_x_15419:
[----:B------:R-:W-:Y:S05]  /*6060*/  BSYNC B0 ;  /* 0x0000000000007941 */ /* 0x000fea0003800000 */
.L_x_15148:
[----:B------:R4:W5:Y:S01]  /*6070*/  LDL R45, [R1+0x90] ;  /* 0x00009000012d7983 */ /* 0x0009620000100800 */
[----:B------:R-:W-:Y:S01]  /*6080*/  ULDC.64 UR4, c[0x0][0x328] ;  /* 0x0000ca0000047ab9 */ /* 0x000fe20000000a00 */
[----:B------:R-:W-:Y:S02]  /*6090*/  ULDC.64 UR6, c[0x0][0x318] ;  /* 0x0000c60000067ab9 */ /* 0x000fe40000000a00 */
[----:B------:R4:W5:Y:S04]  /*60a0*/  LDL R44, [R1+0x8c] ;  /* 0x00008c00012c7983 */ /* 0x0009680000100800 */
[----:B------:R4:W5:Y:S04]  /*60b0*/  LDL R43, [R1+0x88] ;  /* 0x00008800012b7983 */ /* 0x0009680000100800 */
[----:B------:R4:W5:Y:S04]  /*60c0*/  LDL R42, [R1+0x84] ;  /* 0x00008400012a7983 */ /* 0x0009680000100800 */
[----:B------:R4:W5:Y:S04]  /*60d0*/  LDL R40, [R1+0x80] ;  /* 0x0000800001287983 */ /* 0x0009680000100800 */
        /* <DEDUP_REMOVED lines=20> */
[----:B------:R4:W0:Y:S01]  /*6220*/  SHFL.IDX PT, R41, R35, RZ, 0x1c1f ;  /* 0x001c1fff23297589 */ /* 0x00082200000e0000 */
[----:B------:R-:W-:Y:S02]  /*6230*/  ISETP.GE.AND P3, PT, R92, 0x1, PT ;  /* 0x000000015c00780c */ /* 0x000fe40003f66270 */
[----:B------:R-:W-:Y:S01]  /*6240*/  LEA R11, R11, R26, 0x1 ;  /* 0x0000001a0b0b7211 */ /* 0x000fe200078e08ff */
[----:B------:R4:W0:Y:S10]  /*6250*/  SHFL.IDX PT, R39, R36, RZ, 0x1c1f ;  /* 0x001c1fff24277589 */ /* 0x00083400000e0000 */
[----:B----4-:R-:W-:Y:S05]  /*6260*/  @!P3 BRA `(.L_x_15151) ;  /* 0x0000000000a4b947 */ /* 0x010fea0003800000 */
[----:B------:R-:W-:Y:S02]  /*6270*/  ISETP.NE.AND P5, PT, R77, RZ, PT ;  /* 0x000000ff4d00720c */ /* 0x000fe40003fa5270 */
[----:B------:R-:W-:Y:S02]  /*6280*/  ISETP.NE.AND P4, PT, R78, RZ, PT ;  /* 0x000000ff4e00720c */ /* 0x000fe40003f85270 */
[----:B------:R-:W-:-:S09]  /*6290*/  PRMT R37, R10, 0x8880, RZ ;  /* 0x000088800a257816 */ /* 0x000fd200000000ff */
[----:B------:R-:W4:Y:S01]  /*62a0*/  @P5 LDS.128 R4, [R34] ;  /* 0x0000000022045984 */ /* 0x000f220000000c00 */
[----:B012---:R-:W-:-:S04]  /*62b0*/  @P5 LEA R32, P3, R16, R41, 0x1 ;  /* 0x0000002910205211 */ /* 0x007fc800078608ff */
[----:B------:R-:W-:Y:S02]  /*62c0*/  @P5 LEA.HI.X R33, R16, R39, R17, 0x1, P3 ;  /* 0x0000002710215211 */ /* 0x000fe400018f0c11 */
[----:B------:R-:W-:-:S04]  /*62d0*/  @P4 LEA R14, P3, R2, R41, 0x1 ;  /* 0x00000029020e4211 */ /* 0x000fc800078608ff */
[----:B------:R-:W-:Y:S02]  /*62e0*/  @P4 LEA.HI.X R15, R2, R39, R209, 0x1, P3 ;  /* 0x00000027020f4211 */ /* 0x000fe400018f0cd1 */
[----:B------:R-:W-:-:S13]  /*62f0*/  ISETP.NE.AND P3, PT, R79, RZ, PT ;  /* 0x000000ff4f00720c */ /* 0x000fda0003f65270 */
[----:B------:R-:W-:-:S04]  /*6300*/  @P3 LEA R12, P6, R216, R41, 0x1 ;  /* 0x00000029d80c3211 */ /* 0x000fc800078c08ff */
[----:B-----5:R-:W-:Y:S01]  /*6310*/  @P3 LEA.HI.X R13, R216, R39, R45, 0x1, P6 ;  /* 0x00000027d80d3211 */ /* 0x020fe200030f0c2d */
[----:B----4-:R0:W-:Y:S01]  /*6320*/  @P5 ST.E.128 desc[UR42][R32.64], R4 ;  /* 0x0000000420005985 */ /* 0x0101e2000c101d2a */
        /* <DEDUP_REMOVED lines=29> */
.L_x_15151:
[----:B------:R-:W-:Y:S05]  /*6500*/  BSYNC B0 ;  /* 0x0000000000007941 */ /* 0x000fea0003800000 */
.L_x_15150:
[----:B------:R-:W-:Y:S01]  /*6510*/  ISETP.GE.AND P3, PT, R92, 0x41, PT ;  /* 0x000000415c00780c */ /* 0x000fe20003f66270 */
[----:B------:R0:W0:Y:S01]  /*6520*/  SHFL.IDX PT, R37, R36, 0x1, 0x1c1f ;  /* 0x003c1f0024257f89 */ /* 0x00002200000e0000 */
[----:B------:R-:W-:Y:S03]  /*6530*/  BSSY B0, `(.L_x_15152) ;  /* 0x000002c000007945 */ /* 0x000fe60003800000 */
[----:B------:R-:W0:Y:S08]  /*6540*/  SHFL.IDX PT, R35, R35, 0x1, 0x1c1f ;  /* 0x003c1f0023237f89 */ /* 0x000e3000000e0000 */
[----:B------:R-:W-:Y:S05]  /*6550*/  @!P3 BRA `(.L_x_15153) ;  /* 0x0000000000a4b947 */ /* 0x000fea0003800000 */
[----:B------:R-:W-:Y:S02]  /*6560*/  ISETP.NE.AND P5, PT, R77, RZ, PT ;  /* 0x000000ff4d00720c */ /* 0x000fe40003fa5270 */
[----:B------:R-:W-:Y:S02]  /*6570*/  ISETP.NE.AND P4, PT, R78, RZ, PT ;  /* 0x000000ff4e00720c */ /* 0x000fe40003f85270 */
[----:B0-----:R-:W-:-:S09]  /*6580*/  PRMT R36, R10, 0x8880, RZ ;  /* 0x000088800a247816 */ /* 0x001fd200000000ff */
[----:B----4-:R-:W0:Y:S01]  /*6590*/  @P5 LDS.128 R4, [R34+0x2000] ;  /* 0x0020000022045984 */ /* 0x010e220000000c00 */
[----:B-12---:R-:W-:-:S04]  /*65a0*/  @P5 LEA R32, P3, R16, R35, 0x1 ;  /* 0x0000002310205211 */ /* 0x006fc800078608ff */
[----:B------:R-:W-:Y:S02]  /*65b0*/  @P5 LEA.HI.X R33, R16, R37, R17, 0x1, P3 ;  /* 0x0000002510215211 */ /* 0x000fe400018f0c11 */
[----:B------:R-:W-:-:S04]  /*65c0*/  @P4 LEA R14, P3, R2, R35, 0x1 ;  /* 0x00000023020e4211 */ /* 0x000fc800078608ff */
[----:B------:R-:W-:Y:S02]  /*65d0*/  @P4 LEA.HI.X R15, R2, R37, R209, 0x1, P3 ;  /* 0x00000025020f4211 */ /* 0x000fe400018f0cd1 */
[----:B------:R-:W-:-:S13]  /*65e0*/  ISETP.NE.AND P3, PT, R79, RZ, PT ;  /* 0x000000ff4f00720c */ /* 0x000fda0003f65270 */
[----:B------:R-:W-:-:S04]  /*65f0*/  @P3 LEA R12, P6, R216, R35, 0x1 ;  /* 0x00000023d80c3211 */ /* 0x000fc800078c08ff */
[----:B-----5:R-:W-:Y:S01]  /*6600*/  @P3 LEA.HI.X R13, R216, R37, R45, 0x1, P6 ;  /* 0x00000025d80d3211 */ /* 0x020fe200030f0c2d */
[----:B0-----:R0:W-:Y:S01]  /*6610*/  @P5 ST.E.128 desc[UR42][R32.64], R4 ;  /* 0x0000000420005985 */ /* 0x0011e2000c101d2a */
        /* <DEDUP_REMOVED lines=29> */
.L_x_15153:
[----:B------:R-:W-:Y:S05]  /*67f0*/  BSYNC B0 ;  /* 0x0000000000007941 */ /* 0x000fea0003800000 */
.L_x_15152:
[----:B------:R-:W-:Y:S01]  /*6800*/  @!PT LDS RZ, [RZ] ;  /* 0x00000000fffff984 */ /* 0x000fe20000000800 */
[----:B------:R-:W-:Y:S01]  /*6810*/  @!PT LDS RZ, [RZ] ;  /* 0x00000000fffff984 */ /* 0x000fe20000000800 */
[----:B------:R-:W-:Y:S01]  /*6820*/  @!PT LDS RZ, [RZ] ;  /* 0x00000000fffff984 */ /* 0x000fe20000000800 */
[----:B------:R-:W-:Y:S01]  /*6830*/  @!PT LDS RZ, [RZ] ;  /* 0x00000000fffff984 */ /* 0x000fe20000000800 */
[----:B------:R1:W-:Y:S06]  /*6840*/  MEMBAR.ALL.CTA ;  /* 0x0000000000007992 */ /* 0x0003ec0000008000 */
[----:B-1----:R-:W1:Y:S01]  /*6850*/  FENCE.VIEW.ASYNC.S ;  /* 0x00000000000073c6 */ /* 0x002e620000000000 */
[----:B---3--:R-:W-:Y:S01]  /*6860*/  @!P2 VIADD R87, R87, 0x324c0 ;  /* 0x000324c05757a836 */ /* 0x008fe20000000000 */
[----:B-1----:R1:W-:Y:S01]  /*6870*/  BAR.SYNC.DEFER_BLOCKING R60, 0x80 ;  /* 0x0002003c0000751d */ /* 0x0023e20000010000 */
[----:B------:R-:W-:Y:S01]  /*6880*/  LOP3.LUT P3, RZ, R18, 0x2, RZ, 0xc0, !PT ;  /* 0x0000000212ff7812 */ /* 0x000fe2000786c0ff */
[----:B------:R-:W-:-:S02]  /*6890*/  VIADD R22, R22, 0x1 ;  /* 0x0000000116167836 */ /* 0x000fc40000000000 */
[----:B------:R-:W-:-:S04]  /*68a0*/  @!P2 PRMT R87, RZ, 0x654, R87 ;  /* 0x00000654ff57a816 */ /* 0x000fc80000000057 */
[----:B------:R1:W-:Y:S01]  /*68b0*/  @!P2 SYNCS.ARRIVE.TRANS64.RED.A1T0 RZ, [R87+URZ], RZ ;  /* 0x000000ff57ffa9a7 */ /* 0x0003e2000810043f */
[----:B------:R-:W-:-:S04]  /*68c0*/  ISETP.NE.AND P2, PT, R22, 0x2, PT ;  /* 0x000000021600780c */ /* 0x000fc80003f45270 */
[----:B0---4-:R-:W-:Y:S02]  /*68d0*/  SEL R5, RZ, 0x1, P2 ;  /* 0x00000001ff057807 */ /* 0x011fe40001000000 */
[----:B------:R-:W-:Y:S02]  /*68e0*/  SEL R22, R22, RZ, P2 ;  /* 0x000000ff16167207 */ /* 0x000fe40001000000 */
[----:B------:R-:W-:Y:S01]  /*68f0*/  LOP3.LUT R210, R210, R5, RZ, 0x3c, !PT ;  /* 0x00000005d2d27212 */ /* 0x000fe200078e3cff */
[----:B------:R-:W-:Y:S06]  /*6900*/  @P3 BRA `(.L_x_15154) ;  /* 0xffffffc4005c3947 */ /* 0x000fec000383ffff */
[----:B------:R-:W0:Y:S01]  /*6910*/  S2R R4, SR_TID.X ;  /* 0x0000000000047919 */ /* 0x000e220000002100 */
[----:B------:R-:W-:Y:S02]  /*6920*/  PLOP3.LUT P0, PT, PT, PT, PT, 0x8, 0x0 ;  /* 0x000000000000781c */ /* 0x000fe40003f0e170 */
[----:B0-----:R-:W-:-:S04]  /*6930*/  SHF.R.U32.HI R4, RZ, 0x7, R4 ;  /* 0x00000007ff047819 */ /* 0x001fc80000011604 */
[----:B------:R-:W-:-:S13]  /*6940*/  ISETP.NE.AND P3, PT, R4, 0x1, PT ;  /* 0x000000010400780c */ /* 0x000fda0003f65270 */
[----:B------:R-:W-:Y:S05]  /*6950*/  @!P3 WARPSYNC.ALL ;  /* 0x000000000000b948 */ /* 0x000fea0003800000 */
[----:B------:R-:W-:Y:S06]  /*6960*/  @!P3 BAR.ARV 0x9, 0x100 ;  /* 0x024400000000bb1d */ /* 0x000fec0000002000 */
.L_x_15096:
[----:B------:R-:W3:Y:S01]  /*6970*/  LDL R5, [R1+0x78] ;  /* 0x0000780001057983 */ /* 0x000ee20000100800 */
[----:B------:R-:W0:Y:S01]  /*6980*/  LDC R0, c[0x0][0x448] ;  /* 0x00011200ff007b82 */ /* 0x000e220000000800 */
[----:B------:R-:W-:Y:S01]  /*6990*/  IMAD.MOV.U32 R172, RZ, RZ, RZ ;  /* 0x000000ffffac7224 */ /* 0x000fe200078e00ff */
[----:B0-----:R-:W-:-:S13]  /*69a0*/  ISETP.NE.AND P1, PT, R0, 0x1, PT ;  /* 0x000000010000780c */ /* 0x001fda0003f25270 */
[----:B------:R-:W0:Y:S08]  /*69b0*/  @P1 LDC R3, c[0x0][0x44c] ;  /* 0x00011300ff031b82 */ /* 0x000e300000000800 */
[----:B------:R-:W4:Y:S01]  /*69c0*/  @P1 LDC R4, c[0x0][0x450] ;  /* 0x00011400ff041b82 */ /* 0x000f220000000800 */
[----:B---3--:R-:W-:-:S04]  /*69d0*/  VIADD R0, R5, 0x7f ;  /* 0x0000007f05007836 */ /* 0x008fc80000000000 */
[----:B0-----:R-:W-:-:S05]  /*69e0*/  @P1 IMAD.HI.U32 R3, R0, R3, RZ ;  /* 0x0000000300031227 */ /* 0x001fca00078e00ff */
[----:B----4-:R-:W-:-:S05]  /*69f0*/  @P1 SHF.R.U32.HI R0, RZ, R4, R3 ;  /* 0x00000004ff001219 */ /* 0x010fca0000011603 */
        /* <DEDUP_REMOVED lines=10> */
.L_x_15155:
        /* <DEDUP_REMOVED lines=16> */
[----:B------:R0:W3:Y:S02]  /*6ba0*/  F2I.FTZ.U32.TRUNC.NTZ R5, R4 ;  /* 0x0000000400057305 */ /* 0x0000e4000021f000 */
[----:B0-----:R-:W-:Y:S02]  /*6bb0*/  IMAD.MOV.U32 R4, RZ, RZ, RZ ;  /* 0x000000ffff047224 */ /* 0x001fe400078e00ff */
[----:B---3--:R-:W-:-:S04]  /*6bc0*/  IMAD.MOV R7, RZ, RZ, -R5 ;  /* 0x000000ffff077224 */ /* 0x008fc800078e0a05 */
        /* <DEDUP_REMOVED lines=13> */
.L_x_15157:
[----:B------:R-:W-:Y:S05]  /*6ca0*/  BSYNC B0 ;  /* 0x0000000000007941 */ /* 0x000fea0003800000 */
.L_x_15156:
        /* <DEDUP_REMOVED lines=35> */
[----:B-1----:R-:W-:Y:S02]  /*6ee0*/  CS2R R86, SRZ ;  /* 0x0000000000567805 */ /* 0x002fe4000001ff00 */
        /* <DEDUP_REMOVED lines=20> */
[----:B-----5:R-:W-:Y:S02]  /*7030*/  CS2R R44, SRZ ;  /* 0x00000000002c7805 */ /* 0x020fe4000001ff00 */
        /* <DEDUP_REMOVED lines=23> */
.L_x_15422:
[----:B-1----:R-:W-:Y:S01]  /*71b0*/  LEA.HI R0, R14, R14, RZ, 0x1 ;  /* 0x0000000e0e007211 */ /* 0x002fe200078f08ff */
[----:B------:R-:W-:Y:S01]  /*71c0*/  VIADD R26, R23, 0x18400 ;  /* 0x00018400171a7836 */ /* 0x000fe20000000000 */
[----:B------:R-:W-:Y:S01]  /*71d0*/  BSSY B6, `(.L_x_15160) ;  /* 0x000001d000067945 */ /* 0x000fe20003800000 */
[----:B------:R-:W-:Y:S01]  /*71e0*/  IMAD.MOV.U32 R221, RZ, RZ, 0x40000040 ;  /* 0x40000040ffdd7424 */ /* 0x000fe200078e00ff */
[----:B------:R-:W-:Y:S02]  /*71f0*/  LOP3.LUT R3, R0, 0x7fffe, RZ, 0xc0, !PT ;  /* 0x0007fffe00037812 */ /* 0x000fe400078ec0ff */
[----:B------:R-:W-:-:S03]  /*7200*/  LOP3.LUT P0, RZ, R26, 0x1bf, RZ, 0xc0, !PT ;  /* 0x000001bf1aff7812 */ /* 0x000fc6000780c0ff */
[----:B------:R-:W-:-:S04]  /*7210*/  IMAD.IADD R3, R14, 0x1, -R3 ;  /* 0x000000010e037824 */ /* 0x000fc800078e0a03 */
[----:B------:R-:W-:-:S05]  /*7220*/  IMAD R3, R3, 0x2000, R26 ;  /* 0x0000200003037824 */ /* 0x000fca00078e021a */
[----:B------:R-:W-:Y:S01]  /*7230*/  SHF.R.U32.HI R0, RZ, 0x4, R3 ;  /* 0x00000004ff007819 */ /* 0x000fe20000011603 */
[----:B------:R-:W-:-:S03]  /*7240*/  VIADD R3, R3, 0xa000 ;  /* 0x0000a00003037836 */ /* 0x000fc60000000000 */
[----:B------:R-:W-:Y:S02]  /*7250*/  LOP3.LUT R0, R0, 0x3fff, RZ, 0xc0, !PT ;  /* 0x00003fff00007812 */ /* 0x000fe400078ec0ff */
[----:B------:R-:W-:Y:S02]  /*7260*/  SHF.R.U32.HI R3, RZ, 0x4, R3 ;  /* 0x00000004ff037819 */ /* 0x000fe40000011603 */
[----:B------:R-:W-:Y:S02]  /*7270*/  LOP3.LUT R220, R0, 0x10000, RZ, 0xfc, !PT ;  /* 0x0001000000dc7812 */ /* 0x000fe400078efcff */
        /* <DEDUP_REMOVED lines=18> */
.L_x_15161:
[----:B------:R-:W-:Y:S05]  /*73a0*/  BSYNC B6 ;  /* 0x0000000000067941 */ /* 0x000fea0003800000 */
.L_x_15160:
        /* <DEDUP_REMOVED lines=13> */
.L_x_15165:
[----:B--2---:R2:W3:Y:S02]  /*7480*/  SYNCS.PHASECHK.TRANS64.TRYWAIT P0, [R23+URZ+0x32400], R4 ;  /* 0x03240004170075a7 */ /* 0x0044e4000800017f */
[----:B---3--:R-:W-:Y:S05]  /*7490*/  @!P0 NANOSLEEP.SYNCS 0x989680 ;  /* 0x009896800000895d */ /* 0x008fea0003900000 */
[----:B------:R-:W3:Y:S02]  /*74a0*/  @!P0 SYNCS.PHASECHK.TRANS64 P0, [R23+URZ+0x32400], R4 ;  /* 0x03240004170085a7 */ /* 0x000ee4000800007f */
[----:B---3--:R-:W-:Y:S05]  /*74b0*/  @!P0 BRA `(.L_x_15165) ;  /* 0xfffffffc00f08947 */ /* 0x008fea000383ffff */
.L_x_15164:
[----:B------:R-:W-:Y:S05]  /*74c0*/  BSYNC B0 ;  /* 0x0000000000007941 */ /* 0x000fea0003800000 */
.L_x_15163:
[----:B------:R-:W-:Y:S05]  /*74d0*/  BRA `(.L_x_15166) ;  /* 0x0000002c003c7947 */ /* 0x000fea0003800000 */
.L_x_15162:
[----:B------:R-:W-:Y:S01]  /*74e0*/  LOP3.LUT P0, RZ, R26, 0x3ff, RZ, 0xc0, !PT ;  /* 0x000003ff1aff7812 */ /* 0x000fe2000780c0ff */
[----:B------:R-:W-:Y:S01]  /*74f0*/  ULDC.64 UR4, c[0x0][0x3f8] ;  /* 0x0000fe0000047ab9 */ /* 0x000fe20000000a00 */
[----:B------:R-:W-:Y:S01]  /*7500*/  SHF.R.S32.HI R0, RZ, 0x1f, R24 ;  /* 0x0000001fff007819 */ /* 0x000fe20000011418 */
        /* <DEDUP_REMOVED lines=27> */
.L_x_15168:
[----:B------:R-:W-:Y:S05]  /*76c0*/  BSYNC B6 ;  /* 0x0000000000067941 */ /* 0x000fea0003800000 */
.L_x_15167:
[----:B------:R-:W2:Y:S01]  /*76d0*/  LDL R35, [R1+0x78] ;  /* 0x0000780001237983 */ /* 0x000ea20000100800 */
[----:B------:R-:W-:Y:S01]  /*76e0*/  LEA.HI R33, R33, R28, RZ, 0x2 ;  /* 0x0000001c21217211 */ /* 0x000fe200078f10ff */
[----:B------:R-:W-:Y:S01]  /*76f0*/  ULDC.U8 UR4, c[0x0][0x410] ;  /* 0x0001040000047ab9 */ /* 0x000fe20000000000 */
[----:B------:R-:W-:Y:S01]  /*7700*/  BSSY B0, `(.L_x_15169) ;  /* 0x00002a4000007945 */ /* 0x000fe20003800000 */
[----:B------:R-:W-:Y:S02]  /*7710*/  ISETP.NE.AND P0, PT, RZ, UR4, PT ;  /* 0x00000004ff007c0c */ /* 0x000fe4000bf05270 */
[----:B------:R-:W-:Y:S02]  /*7720*/  SHF.R.S32.HI R3, RZ, 0x1f, R33 ;  /* 0x0000001fff037819 */ /* 0x000fe40000011421 */
[----:B------:R-:W-:Y:S02]  /*7730*/  LOP3.LUT R33, R33, 0xfffffffc, RZ, 0xc0, !PT ;  /* 0xfffffffc21217812 */ /* 0x000fe400078ec0ff */
[----:B------:R-:W-:-:S02]  /*7740*/  LEA.HI R3, R3, R206, RZ, 0x3 ;  /* 0x000000ce03037211 */ /* 0x000fc400078f18ff */
[----:B------:R-:W-:Y:S02]  /*7750*/  IADD3 R33, R28, -R33, RZ ;  /* 0x800000211c217210 */ /* 0x000fe40007ffe0ff */
[----:B------:R-:W-:-:S05]  /*7760*/  LOP3.LUT R3, R3, 0xfffffff8, RZ, 0xc0, !PT ;  /* 0xfffffff803037812 */ /* 0x000fca00078ec0ff */
[C---:B------:R-:W-:Y:S02]  /*7770*/  IMAD.IADD R34, R206.reuse, 0x1, -R3 ;  /* 0x00000001ce227824 */ /* 0x040fe400078e0a03 */
[----:B--2---:R-:W-:Y:S01]  /*7780*/  IMAD.IADD R38, R206, 0x1, R35 ;  /* 0x00000001ce267824 */ /* 0x004fe200078e0223 */
[----:B------:R-:W-:Y:S06]  /*7790*/  @!P0 BRA `(.L_x_15170) ;  /* 0x00000014005c8947 */ /* 0x000fec0003800000 */
[----:B------:R-:W1:Y:S01]  /*77a0*/  LDC R6, c[0x0][0x448] ;  /* 0x00011200ff067b82 */ /* 0x000e620000000800 */
[----:B------:R-:W-:Y:S01]  /*77b0*/  IMAD R3, R33, 0x40, R38 ;  /* 0x0000004021037824 */ /* 0x000fe200078e0226 */
[----:B------:R-:W-:Y:S01]  /*77c0*/  ULDC.64 UR4, c[0x0][0x3f8] ;  /* 0x0000fe0000047ab9 */ /* 0x000fe20000000a00 */
[----:B------:R-:W-:Y:S01]  /*77d0*/  ULDC.64 UR6, c[0x0][0x408] ;  /* 0x0001020000067ab9 */ /* 0x000fe20000000a00 */
[----:B------:R-:W-:Y:S01]  /*77e0*/  IMAD.MOV.U32 R27, RZ, RZ, R29 ;  /* 0x000000ffff1b7224 */ /* 0x000fe200078e001d */
[----:B------:R-:W-:Y:S01]  /*77f0*/  SHF.R.S32.HI R36, RZ, 0x1f, R211 ;  /* 0x0000001fff247819 */ /* 0x000fe200000114d3 */
        /* <DEDUP_REMOVED lines=27> */
.L_x_15428:
        /* <DEDUP_REMOVED lines=30> */
.L_x_15173:
[----:B------:R-:W-:Y:S05]  /*7b90*/  BSYNC B1 ;  /* 0x0000000000017941 */ /* 0x000fea0003800000 */
.L_x_15172:
[----:B---3-5:R-:W-:Y:S01]  /*7ba0*/  IMAD.MOV.U32 R3, RZ, RZ, R25 ;  /* 0x000000ffff037224 */ /* 0x028fe200078e0019 */
[----:B--2---:R-:W-:Y:S01]  /*7bb0*/  MOV R0, R24 ;  /* 0x0000001800007202 */ /* 0x004fe20000000f00 */
        /* <DEDUP_REMOVED lines=19> */
.L_x_15434:
        /* <DEDUP_REMOVED lines=20> */
[C---:B------:R-:W-:Y:S02]  /*7e30*/  @!P3 SHF.L.U64.HI R10, R211.reuse, 0x1, R36 ;  /* 0x00000001d30ab819 */ /* 0x040fe40000010224 */
[----:B------:R-:W-:Y:S01]  /*7e40*/  @!P3 IMAD.SHL.U32 R9, R211, 0x2, RZ ;  /* 0x00000002d309b824 */ /* 0x000fe200078e00ff */
[----:B------:R0:W5:Y:S01]  /*7e50*/  @!P2 LD.E.64 R12, desc[UR42][R4.64] ;  /* 0x0000002a040ca980 */ /* 0x000162000c101b00 */
[----:B------:R-:W-:-:S03]  /*7e60*/  CS2R R14, SRZ ;  /* 0x00000000000e7805 */ /* 0x000fc6000001ff00 */
[-C--:B0-----:R-:W-:Y:S02]  /*7e70*/  @!P3 IADD3 R4, P0, R6, R9.reuse, RZ ;  /* 0x000000090604b210 */ /* 0x081fe40007f1e0ff */
[----:B------:R-:W-:Y:S02]  /*7e80*/  @!P3 IADD3 R6, P1, R30, R9, RZ ;  /* 0x000000091e06b210 */ /* 0x000fe40007f3e0ff */
[----:B----4-:R-:W-:Y:S01]  /*7e90*/  MOV R9, R7 ;  /* 0x0000000700097202 */ /* 0x010fe20000000f00 */
[--C-:B------:R-:W-:Y:S02]  /*7ea0*/  @!P3 IMAD.X R5, R3, 0x1, R10.reuse, P0 ;  /* 0x000000010305b824 */ /* 0x100fe400000e060a */
[----:B------:R-:W-:Y:S01]  /*7eb0*/  @!P3 IMAD.X R7, R7, 0x1, R10, P1 ;  /* 0x000000010707b824 */ /* 0x000fe200008e060a */
[----:B------:R-:W-:Y:S01]  /*7ec0*/  CS2R R10, SRZ ;  /* 0x00000000000a7805 */ /* 0x000fe2000001ff00 */
[----:B------:R-:W-:Y:S01]  /*7ed0*/  @!P2 IMAD.WIDE R30, R204, 0x2, R8 ;  /* 0x00000002cc1ea825 */ /* 0x000fe200078e0208 */
[----:B------:R-:W-:-:S04]  /*7ee0*/  CS2R R8, SRZ ;  /* 0x0000000000087805 */ /* 0x000fc8000001ff00 */
[----:B------:R0:W5:Y:S04]  /*7ef0*/  @!P2 LD.E.64 R14, desc[UR42][R30.64] ;  /* 0x0000002a1e0ea980 */ /* 0x000168000c101b00 */
[----:B------:R0:W5:Y:S04]  /*7f00*/  @!P3 LD.E.64 R8, desc[UR42][R4.64] ;  /* 0x0000002a0408b980 */ /* 0x000168000c101b00 */
[----:B------:R0:W5:Y:S02]  /*7f10*/  @!P3 LD.E.64 R10, desc[UR42][R6.64] ;  /* 0x0000002a060ab980 */ /* 0x000164000c101b00 */
.L_x_15176:
[----:B------:R-:W-:Y:S05]  /*7f20*/  BSYNC B1 ;  /* 0x0000000000017941 */ /* 0x000fea0003800000 */
.L_x_15175:
[----:B01----:R-:W3:Y:S01]  /*7f30*/  LDL R30, [R1+0x9c] ;  /* 0x00009c00011e7983 */ /* 0x003ee20000100800 */
[----:B------:R-:W0:Y:S01]  /*7f40*/  SYNCS.PHASECHK.TRANS64.TRYWAIT P0, [R23+URZ+0x32400], R32 ;  /* 0x03240020170075a7 */ /* 0x000e22000800017f */
[----:B--2---:R-:W-:Y:S01]  /*7f50*/  IMAD.SHL.U32 R3, R34, 0x40, RZ ;  /* 0x0000004022037824 */ /* 0x004fe200078e00ff */
[----:B------:R-:W-:Y:S01]  /*7f60*/  VIADDMNMX R31, R33, -R35, 0x80, PT ;  /* 0x00000080211f7446 */ /* 0x000fe20003800923 */
[----:B-----5:R-:W-:Y:S01]  /*7f70*/  IMAD.MOV.U32 R5, RZ, RZ, R8 ;  /* 0x000000ffff057224 */ /* 0x020fe200078e0008 */
[----:B------:R-:W-:Y:S01]  /*7f80*/  BSSY B1, `(.L_x_15177) ;  /* 0x0000019000017945 */ /* 0x000fe20003800000 */
[----:B----4-:R-:W-:Y:S01]  /*7f90*/  IMAD.MOV.U32 R7, RZ, RZ, R10 ;  /* 0x000000ffff077224 */ /* 0x010fe200078e000a */
[----:B------:R-:W-:Y:S01]  /*7fa0*/  LOP3.LUT R3, R3, 0x1c0, RZ, 0xc0, !PT ;  /* 0x000001c003037812 */ /* 0x000fe200078ec0ff */
[----:B---3--:R-:W-:Y:S01]  /*7fb0*/  IMAD.MOV.U32 R6, RZ, RZ, R13 ;  /* 0x000000ffff067224 */ /* 0x008fe200078e000d */
[----:B------:R-:W-:Y:S01]  /*7fc0*/  PRMT R45, R5, 0x7610, R45 ;  /* 0x00007610052d7816 */ /* 0x000fe2000000002d */
[----:B------:R-:W-:Y:S01]  /*7fd0*/  IMAD.MOV.U32 R5, RZ, RZ, R12 ;  /* 0x000000ffff057224 */ /* 0x000fe200078e000c */
[----:B------:R-:W-:-:S02]  /*7fe0*/  LOP3.LUT R4, R3, 0x18, R16, 0xf8, !PT ;  /* 0x0000001803047812 */ /* 0x000fc400078ef810 */
[----:B------:R-:W-:Y:S02]  /*7ff0*/  SHF.R.U32.HI R3, RZ, 0x3, R3 ;  /* 0x00000003ff037819 */ /* 0x000fe40000011603 */
[----:B------:R-:W-:Y:S02]  /*8000*/  PRMT R47, R7, 0x7610, R47 ;  /* 0x00007610072f7816 */ /* 0x000fe4000000002f */
[----:B------:R-:W-:Y:S01]  /*8010*/  LOP3.LUT R3, R4, R3, RZ, 0x3c, !PT ;  /* 0x0000000304037212 */ /* 0x000fe200078e3cff */
[----:B------:R-:W-:Y:S01]  /*8020*/  IMAD.MOV.U32 R4, RZ, RZ, R9 ;  /* 0x000000ffff047224 */ /* 0x000fe200078e0009 */
[----:B------:R-:W-:Y:S01]  /*8030*/  PRMT R46, R5, 0x5410, R6 ;  /* 0x00005410052e7816 */ /* 0x000fe20000000006 */
[----:B------:R-:W-:Y:S01]  /*8040*/  IMAD.MOV.U32 R5, RZ, RZ, R15 ;  /* 0x000000ffff057224 */ /* 0x000fe200078e000f */
[----:B------:R-:W-:Y:S02]  /*8050*/  LOP3.LUT P2, RZ, R34, 0x4, RZ, 0xc0, !PT ;  /* 0x0000000422ff7812 */ /* 0x000fe4000784c0ff */
[----:B------:R-:W-:Y:S01]  /*8060*/  PRMT R45, R45, 0x5410, R4 ;  /* 0x000054102d2d7816 */ /* 0x000fe20000000004 */
[----:B------:R-:W-:Y:S01]  /*8070*/  IMAD.MOV.U32 R4, RZ, RZ, R14 ;  /* 0x000000ffff047224 */ /* 0x000fe200078e000e */
[----:B------:R-:W-:-:S04]  /*8080*/  ISETP.GE.AND P1, PT, R206, R31, PT ;  /* 0x0000001fce00720c */ /* 0x000fc80003f26270 */
[----:B------:R-:W-:Y:S01]  /*8090*/  PRMT R48, R4, 0x7610, R48 ;  /* 0x0000761004307816 */ /* 0x000fe20000000030 */
[----:B------:R-:W-:Y:S02]  /*80a0*/  IMAD R30, R30, 0x200, R3 ;  /* 0x000002001e1e7824 */ /* 0x000fe400078e0203 */
[----:B------:R-:W-:Y:S02]  /*80b0*/  IMAD.MOV.U32 R3, RZ, RZ, R11 ;  /* 0x000000ffff037224 */ /* 0x000fe400078e000b */
[----:B------:R-:W-:-:S03]  /*80c0*/  IMAD R30, R30, 0x2, R23 ;  /* 0x000000021e1e7824 */ /* 0x000fc600078e0217 */
[----:B------:R-:W-:Y:S01]  /*80d0*/  PRMT R47, R47, 0x5410, R3 ;  /* 0x000054102f2f7816 */ /* 0x000fe20000000003 */
[C---:B------:R-:W-:Y:S01]  /*80e0*/  VIADD R3, R30.reuse, 0x18440 ;  /* 0x000184401e037836 */ /* 0x040fe20000000000 */
[----:B------:R-:W-:Y:S01]  /*80f0*/  IADD3 R4, R30, 0x18400, RZ ;  /* 0x000184001e047810 */ /* 0x000fe20007ffe0ff */
[----:B0-----:R-:W-:Y:S06]  /*8100*/  @!P0 BRA `(.L_x_15178) ;  /* 0x0000019400788947 */ /* 0x001fec0003800000 */
.L_x_15435:
[----:B------:R-:W-:Y:S05]  /*8110*/  BSYNC B1 ;  /* 0x0000000000017941 */ /* 0x000fea0003800000 */
.L_x_15177:
        /* <DEDUP_REMOVED lines=12> */
[--C-:B------:R-:W-:Y:S01]  /*81e0*/  SHF.R.U32.HI R35, RZ, 0x10, R29.reuse ;  /* 0x00000010ff237819 */ /* 0x100fe2000001161d */
[----:B0-----:R-:W-:Y:S01]  /*81f0*/  HADD2.F32 R32, -RZ, R37.H0_H0 ;  /* 0x20000025ff207230 */ /* 0x001fe20000004100 */
        /* <DEDUP_REMOVED lines=37> */
.L_x_15182:
[----:B------:R-:W-:Y:S05]  /*8450*/  BSYNC B2 ;  /* 0x0000000000027941 */ /* 0x000fea0003800000 */
.L_x_15181:
        /* <DEDUP_REMOVED lines=43> */
.L_x_15180:
[----:B------:R-:W-:Y:S05]  /*8710*/  BSYNC B1 ;  /* 0x0000000000017941 */ /* 0x000fea0003800000 */
.L_x_15179:
        /* <DEDUP_REMOVED lines=50> */
.L_x_15185:
[----:B------:R-:W-:Y:S05]  /*8a40*/  BSYNC B1 ;  /* 0x0000000000017941 */ /* 0x000fea0003800000 */
.L_x_15184:
[----:B------:R-:W-:Y:S05]  /*8a50*/  @P1 BRA `(.L_x_15183) ;  /* 0x0000001400b81947 */ /* 0x000fea0003800000 */
[----:B-1----:R-:W1:Y:S01]  /*8a60*/  LDS.128 R4, [R3+0x2000] ;  /* 0x0020000003047984 */ /* 0x002e620000000c00 */
        /* <DEDUP_REMOVED lines=42> */
.L_x_15170:
[----:B------:R-:W1:Y:S01]  /*8d10*/  LDC R6, c[0x0][0x448] ;  /* 0x00011200ff067b82 */ /* 0x000e620000000800 */
[----:B------:R-:W-:Y:S01]  /*8d20*/  IMAD R3, R33, 0x40, R38 ;  /* 0x0000004021037824 */ /* 0x000fe200078e0226 */
[----:B------:R-:W-:Y:S01]  /*8d30*/  ULDC.64 UR4, c[0x0][0x3f8] ;  /* 0x0000fe0000047ab9 */ /* 0x000fe20000000a00 */
[----:B------:R-:W-:Y:S01]  /*8d40*/  ULDC.64 UR6, c[0x0][0x408] ;  /* 0x0001020000067ab9 */ /* 0x000fe20000000a00 */
[----:B------:R-:W-:Y:S02]  /*8d50*/  IMAD.MOV.U32 R27, RZ, RZ, R29 ;  /* 0x000000ffff1b7224 */ /* 0x000fe400078e001d */
        /* <DEDUP_REMOVED lines=45> */
[----:B------:R-:W4:Y:S04]  /*9030*/  SHFL.IDX PT, R25, R25, 0x1, 0x1c1f ;  /* 0x003c1f0019197f89 */ /* 0x000f2800000e0000 */
[----:B------:R5:W0:Y:S01]  /*9040*/  SHFL.IDX PT, R24, R35, 0x1, 0x1c1f ;  /* 0x003c1f0023187f89 */ /* 0x000a2200000e0000 */
[----:B--2---:R-:W-:Y:S01]  /*9050*/  @!P1 MOV R21, R9 ;  /* 0x0000000900159202 */ /* 0x004fe20000000f00 */
[----:B------:R-:W-:Y:S02]  /*9060*/  @!P1 IMAD.MOV.U32 R20, RZ, RZ, R8 ;  /* 0x000000ffff149224 */ /* 0x000fe400078e0008 */
[----:B------:R-:W-:Y:S02]  /*9070*/  @!P1 IMAD.MOV.U32 R28, RZ, RZ, R10 ;  /* 0x000000ffff1c9224 */ /* 0x000fe400078e000a */
[----:B------:R-:W-:-:S02]  /*9080*/  IMAD.MOV.U32 R3, RZ, RZ, R21 ;  /* 0x000000ffff037224 */ /* 0x000fc400078e0015 */
[----:B------:R-:W-:Y:S02]  /*9090*/  IMAD.MOV.U32 R0, RZ, RZ, R20 ;  /* 0x000000ffff007224 */ /* 0x000fe400078e0014 */
[----:B------:R-:W-:Y:S01]  /*90a0*/  @!P1 IMAD.MOV.U32 R29, RZ, RZ, R11 ;  /* 0x000000ffff1d9224 */ /* 0x000fe200078e000b */
[----:B------:R-:W-:Y:S02]  /*90b0*/  PRMT R41, R3, 0x7610, R41 ;  /* 0x0000761003297816 */ /* 0x000fe40000000029 */
[----:B------:R2:W0:Y:S01]  /*90c0*/  SHFL.IDX PT, R3, R26, 0x1, 0x1c1f ;  /* 0x003c1f001a037f89 */ /* 0x00042200000e0000 */
[----:B------:R-:W-:Y:S01]  /*90d0*/  PRMT R50, R0, 0x7610, R50 ;  /* 0x0000761000327816 */ /* 0x000fe20000000032 */
[----:B------:R-:W-:Y:S02]  /*90e0*/  IMAD.MOV.U32 R0, RZ, RZ, R28 ;  /* 0x000000ffff007224 */ /* 0x000fe400078e001c */
[----:B---3--:R-:W-:Y:S02]  /*90f0*/  @!P1 IMAD.MOV.U32 R31, RZ, RZ, R5 ;  /* 0x000000ffff1f9224 */ /* 0x008fe400078e0005 */
[----:B------:R-:W-:Y:S01]  /*9100*/  @!P1 IMAD.MOV.U32 R32, RZ, RZ, R6 ;  /* 0x000000ffff209224 */ /* 0x000fe200078e0006 */
[----:B------:R-:W-:Y:S01]  /*9110*/  PRMT R37, R0, 0x7610, R37 ;  /* 0x0000761000257816 */ /* 0x000fe20000000025 */
[----:B------:R-:W-:-:S02]  /*9120*/  IMAD.MOV.U32 R8, RZ, RZ, R29 ;  /* 0x000000ffff087224 */ /* 0x000fc400078e001d */
[----:B------:R-:W-:Y:S02]  /*9130*/  @!P1 IMAD.MOV.U32 R30, RZ, RZ, R4 ;  /* 0x000000ffff1e9224 */ /* 0x000fe400078e0004 */
[----:B------:R-:W-:Y:S01]  /*9140*/  @!P1 IMAD.MOV.U32 R33, RZ, RZ, R7 ;  /* 0x000000ffff219224 */ /* 0x000fe200078e0007 */
[----:B-----5:R-:W-:Y:S01]  /*9150*/  PRMT R35, R8, 0x7610, R35 ;  /* 0x0000761008237816 */ /* 0x020fe20000000023 */
[----:B------:R-:W-:Y:S02]  /*9160*/  IMAD.MOV.U32 R4, RZ, RZ, R31 ;  /* 0x000000ffff047224 */ /* 0x000fe400078e001f */
[----:B------:R-:W-:Y:S01]  /*9170*/  IMAD.MOV.U32 R5, RZ, RZ, R32 ;  /* 0x000000ffff057224 */ /* 0x000fe200078e0020 */
[----:B------:R-:W-:Y:S01]  /*9180*/  MOV R6, R33 ;  /* 0x0000002100067202 */ /* 0x000fe20000000f00 */
[----:B------:R-:W-:Y:S01]  /*9190*/  IMAD.MOV.U32 R0, RZ, RZ, R30 ;  /* 0x000000ffff007224 */ /* 0x000fe200078e001e */
[----:B------:R-:W-:Y:S02]  /*91a0*/  PRMT R43, R4, 0x7610, R43 ;  /* 0x00007610042b7816 */ /* 0x000fe4000000002b */
[----:B------:R-:W-:-:S02]  /*91b0*/  PRMT R54, R5, 0x7610, R54 ;  /* 0x0000761005367816 */ /* 0x000fc40000000036 */
[----:B------:R-:W-:Y:S02]  /*91c0*/  CS2R R4, SRZ ;  /* 0x0000000000047805 */ /* 0x000fe4000001ff00 */
[----:B------:R-:W-:Y:S02]  /*91d0*/  PRMT R37, R37, 0x5410, R0 ;  /* 0x0000541025257816 */ /* 0x000fe40000000000 */
[----:B012-4-:R-:W-:-:S07]  /*91e0*/  PRMT R35, R35, 0x5410, R6 ;  /* 0x0000541023237816 */ /* 0x017fce0000000006 */
.L_x_15445:
        /* <DEDUP_REMOVED lines=24> */
.L_x_15188:
[----:B------:R-:W-:Y:S05]  /*9370*/  BSYNC B1 ;  /* 0x0000000000017941 */ /* 0x000fea0003800000 */
.L_x_15187:
[----:B------:R-:W2:Y:S01]  /*9380*/  LDL R3, [R1+0x78] ;  /* 0x0000780001037983 */ /* 0x000ea20000100800 */
[----:B------:R-:W0:Y:S01]  /*9390*/  SYNCS.PHASECHK.TRANS64.TRYWAIT P1, [R23+URZ+0x32400], R12 ;  /* 0x0324000c170075a7 */ /* 0x000e22000802017f */
[----:B------:R-:W-:Y:S01]  /*93a0*/  VIADD R14, R206, 0x40 ;  /* 0x00000040ce0e7836 */ /* 0x000fe20000000000 */
[----:B------:R-:W-:Y:S01]  /*93b0*/  BSSY B1, `(.L_x_15189) ;  /* 0x0000011000017945 */ /* 0x000fe20003800000 */
[----:B-----5:R-:W-:Y:S02]  /*93c0*/  IMAD.MOV.U32 R13, RZ, RZ, R5 ;  /* 0x000000ffff0d7224 */ /* 0x020fe400078e0005 */
[----:B------:R-:W-:Y:S02]  /*93d0*/  IMAD.MOV.U32 R15, RZ, RZ, R9 ;  /* 0x000000ffff0f7224 */ /* 0x000fe400078e0009 */
[----:B------:R-:W-:Y:S01]  /*93e0*/  IMAD.IADD R38, R16, 0x1, R39 ;  /* 0x0000000110267824 */ /* 0x000fe200078e0227 */
[----:B------:R-:W-:Y:S01]  /*93f0*/  PRMT R55, R13, 0x7610, R55 ;  /* 0x000076100d377816 */ /* 0x000fe20000000037 */
[----:B------:R-:W-:Y:S01]  /*9400*/  IMAD.MOV.U32 R13, RZ, RZ, R7 ;  /* 0x000000ffff0d7224 */ /* 0x000fe200078e0007 */
[----:B------:R-:W-:-:S02]  /*9410*/  PRMT R57, R15, 0x7610, R57 ;  /* 0x000076100f397816 */ /* 0x000fc40000000039 */
[----:B--2---:R-:W-:Y:S01]  /*9420*/  VIADDMNMX R27, R27, -R3, 0x80, PT ;  /* 0x000000801b1b7446 */ /* 0x004fe20003800903 */
[----:B------:R-:W-:-:S03]  /*9430*/  IMAD.MOV.U32 R3, RZ, RZ, R4 ;  /* 0x000000ffff037224 */ /* 0x000fc600078e0004 */
[-C--:B------:R-:W-:Y:S02]  /*9440*/  ISETP.GE.OR P2, PT, R206, R27.reuse, P0 ;  /* 0x0000001bce00720c */ /* 0x080fe40000746670 */
[----:B------:R-:W-:Y:S01]  /*9450*/  ISETP.GE.OR P0, PT, R14, R27, P0 ;  /* 0x0000001b0e00720c */ /* 0x000fe20000706670 */
[----:B------:R-:W-:Y:S01]  /*9460*/  IMAD.MOV.U32 R14, RZ, RZ, R8 ;  /* 0x000000ffff0e7224 */ /* 0x000fe200078e0008 */
[----:B------:R-:W-:Y:S01]  /*9470*/  PRMT R54, R54, 0x5410, R3 ;  /* 0x0000541036367816 */ /* 0x000fe20000000003 */
[----:B------:R-:W-:-:S03]  /*9480*/  IMAD.MOV.U32 R3, RZ, RZ, R6 ;  /* 0x000000ffff037224 */ /* 0x000fc600078e0006 */
[----:B------:R-:W-:Y:S02]  /*9490*/  PRMT R56, R13, 0x5410, R14 ;  /* 0x000054100d387816 */ /* 0x000fe4000000000e */
[----:B------:R-:W-:Y:S01]  /*94a0*/  PRMT R55, R55, 0x5410, R3 ;  /* 0x0000541037377816 */ /* 0x000fe20000000003 */
[----:B0-----:R-:W-:Y:S06]  /*94b0*/  @!P1 BRA `(.L_x_15190) ;  /* 0x00000188000c9947 */ /* 0x001fec0003800000 */
.L_x_15446:
[----:B------:R-:W-:Y:S05]  /*94c0*/  BSYNC B1 ;  /* 0x0000000000017941 */ /* 0x000fea0003800000 */
.L_x_15189:
[----:B------:R-:W-:Y:S01]  /*94d0*/  BSSY B1, `(.L_x_15191) ;  /* 0x0000064000017945 */ /* 0x000fe20003800000 */
[----:B------:R-:W-:Y:S01]  /*94e0*/  MOV R3, R10 ;  /* 0x0000000a00037202 */ /* 0x000fe20000000f00 */
[----:B------:R-:W-:Y:S01]  /*94f0*/  IMAD.MOV.U32 R36, RZ, RZ, R11 ;  /* 0x000000ffff247224 */ /* 0x000fe200078e000b */
[----:B------:R-:W-:Y:S01]  /*9500*/  LOP3.LUT R38, R38, 0x38, RZ, 0xc0, !PT ;  /* 0x0000003826267812 */ /* 0x000fe200078ec0ff */
[----:B------:R-:W-:Y:S06]  /*9510*/  @P2 BRA `(.L_x_15192) ;  /* 0x00000004007c2947 */ /* 0x000fec0003800000 */
[----:B------:R-:W2:Y:S01]  /*9520*/  LDL R25, [R1+0x9c] ;  /* 0x00009c0001197983 */ /* 0x000ea20000100800 */
        /* <DEDUP_REMOVED lines=8> */
[----:B------:R-:W-:-:S02]  /*95b0*/  SHF.R.U32.HI R15, RZ, 0x3, R13 ;  /* 0x00000003ff0f7819 */ /* 0x000fc4000001160d */
[----:B0-----:R-:W-:Y:S02]  /*95c0*/  LOP3.LUT R12, R13, 0x38, R16, 0xf8, !PT ;  /* 0x000000380d0c7812 */ /* 0x001fe400078ef810 */
[----:B------:R-:W-:Y:S02]  /*95d0*/  LOP3.LUT R24, R15, R38, R13, 0x1e, !PT ;  /* 0x000000260f187212 */ /* 0x000fe400078e1e0d */
[----:B------:R-:W-:Y:S02]  /*95e0*/  LOP3.LUT R12, R12, R15, RZ, 0x3c, !PT ;  /* 0x0000000f0c0c7212 */ /* 0x000fe400078e3cff */
[----:B------:R-:W-:Y:S02]  /*95f0*/  SHF.R.U32.HI R42, RZ, 0x10, R21 ;  /* 0x00000010ff2a7819 */ /* 0x000fe40000011615 */
[--C-:B------:R-:W-:Y:S02]  /*9600*/  SHF.R.U64 R49, R32, 0x10, R33.reuse ;  /* 0x0000001020317819 */ /* 0x100fe40000001221 */
[----:B------:R-:W-:-:S02]  /*9610*/  SHF.R.U32.HI R46, RZ, 0x10, R33 ;  /* 0x00000010ff2e7819 */ /* 0x000fc40000011621 */
[--C-:B------:R-:W-:Y:S02]  /*9620*/  SHF.R.U64 R52, R28, 0x10, R29.reuse ;  /* 0x000000101c347819 */ /* 0x100fe4000000121d */
        /* <DEDUP_REMOVED lines=15> */
[----:B------:R-:W-:Y:S02]  /*9720*/  HADD2.F32 R21, -RZ, R13.H1_H1 ;  /* 0x3000000dff157230 */ /* 0x000fe40000004100 */
[----:B------:R-:W-:Y:S01]  /*9730*/  FFMA.FTZ R47, R20, R43, R47 ;  /* 0x0000002b142f7223 */ /* 0x000fe2000001002f */
[----:B------:R-:W-:Y:S02]  /*9740*/  HADD2.F32 R32, -RZ, R27.H0_H0 ;  /* 0x2000001bff207230 */ /* 0x000fe40000004100 */
[-C--:B------:R-:W-:Y:S01]  /*9750*/  FMUL.FTZ R20, R31, R30.reuse ;  /* 0x0000001e1f147220 */ /* 0x080fe20000410000 */
[--C-:B------:R-:W-:Y:S02]  /*9760*/  HADD2.F32 R41, -RZ, R35.reuse.H1_H1 ;  /* 0x30000023ff297230 */ /* 0x100fe40000004100 */
[----:B------:R-:W-:Y:S01]  /*9770*/  FFMA.FTZ R44, R21, R30, -R42 ;  /* 0x0000001e152c7223 */ /* 0x000fe2000001082a */
[----:B------:R-:W-:-:S02]  /*9780*/  HADD2.F32 R35, -RZ, R35.H0_H0 ;  /* 0x20000023ff237230 */ /* 0x000fc40000004100 */
[----:B------:R-:W-:Y:S02]  /*9790*/  HADD2.F32 R28, -RZ, R15.H0_H0 ;  /* 0x2000000fff1c7230 */ /* 0x000fe40000004100 */
[C---:B------:R-:W-:Y:S01]  /*97a0*/  FMUL.FTZ R31, R32.reuse, R41 ;  /* 0x00000029201f7220 */ /* 0x040fe20000410000 */
[----:B------:R-:W-:Y:S02]  /*97b0*/  HADD2.F32 R33, -RZ, R27.H1_H1 ;  /* 0x3000001bff217230 */ /* 0x000fe40000004100 */
[-C--:B------:R-:W-:Y:S01]  /*97c0*/  FMUL.FTZ R32, R32, R35.reuse ;  /* 0x0000002320207220 */ /* 0x080fe20000410000 */
[----:B------:R-:W-:Y:S02]  /*97d0*/  HADD2.F32 R42, -RZ, R46.H0_H0 ;  /* 0x2000002eff2a7230 */ /* 0x000fe40000004100 */
[C---:B------:R-:W-:Y:S01]  /*97e0*/  FFMA.FTZ R35, R28.reuse, R35, -R31 ;  /* 0x000000231c237223 */ /* 0x040fe2000001081f */
[----:B------:R-:W-:Y:S02]  /*97f0*/  HADD2.F32 R29, -RZ, R15.H1_H1 ;  /* 0x3000000fff1d7230 */ /* 0x000fe40000004100 */
[----:B------:R-:W-:Y:S01]  /*9800*/  FFMA.FTZ R41, R28, R41, R32 ;  /* 0x000000291c297223 */ /* 0x000fe20000010020 */
[----:B------:R-:W-:-:S02]  /*9810*/  HADD2.F32 R30, -RZ, R48.H0_H0 ;  /* 0x20000030ff1e7230 */ /* 0x000fc40000004100 */
[----:B------:R-:W-:Y:S01]  /*9820*/  FFMA.FTZ R46, R21, R40, R20 ;  /* 0x00000028152e7223 */ /* 0x000fe20000010014 */
[----:B------:R-:W-:Y:S02]  /*9830*/  HADD2.F32 R25, -RZ, R24.H0_H0 ;  /* 0x20000018ff197230 */ /* 0x000fe40000004100 */
[C---:B------:R-:W-:Y:S01]  /*9840*/  FMUL.FTZ R28, R33.reuse, R42 ;  /* 0x0000002a211c7220 */ /* 0x040fe20000410000 */
[----:B------:R-:W-:Y:S02]  /*9850*/  HADD2.F32 R32, -RZ, R37.H1_H1 ;  /* 0x30000025ff207230 */ /* 0x000fe40000004100 */
[----:B------:R-:W-:Y:S02]  /*9860*/  HADD2.F32 R20, -RZ, R50.H0_H0 ;  /* 0x20000032ff147230 */ /* 0x000fe40000004100 */
[-C--:B------:R-:W-:Y:S01]  /*9870*/  FMUL.FTZ R50, R33, R30.reuse ;  /* 0x0000001e21327220 */ /* 0x080fe20000410000 */
[----:B------:R-:W-:Y:S02]  /*9880*/  HADD2.F32 R13, -RZ, R12.H0_H0 ;  /* 0x2000000cff0d7230 */ /* 0x000fe40000004100 */
[----:B------:R-:W-:Y:S01]  /*9890*/  FFMA.FTZ R48, R29, R30, -R28 ;  /* 0x0000001e1d307223 */ /* 0x000fe2000001081c */
[----:B------:R-:W-:-:S02]  /*98a0*/  HADD2.F32 R27, -RZ, R26.H0_H0 ;  /* 0x2000001aff1b7230 */ /* 0x000fc40000004100 */
[C---:B------:R-:W-:Y:S01]  /*98b0*/  FMUL.FTZ R40, R25.reuse, R32 ;  /* 0x0000002019287220 */ /* 0x040fe20000410000 */
[----:B------:R-:W-:Y:S02]  /*98c0*/  HADD2.F32 R30, -RZ, R54.H0_H0 ;  /* 0x20000036ff1e7230 */ /* 0x000fe40000004100 */
[----:B------:R-:W-:Y:S01]  /*98d0*/  FMUL.FTZ R25, R25, R20 ;  /* 0x0000001419197220 */ /* 0x000fe20000410000 */
[----:B------:R-:W-:Y:S02]  /*98e0*/  HADD2.F32 R28, -RZ, R37.H0_H0 ;  /* 0x20000025ff1c7230 */ /* 0x000fe40000004100 */
[----:B------:R-:W-:Y:S01]  /*98f0*/  FFMA.FTZ R50, R29, R42, R50 ;  /* 0x0000002a1d327223 */ /* 0x000fe20000010032 */
[----:B------:R-:W-:Y:S01]  /*9900*/  FFMA.FTZ R40, R13, R20, -R40 ;  /* 0x000000140d287223 */ /* 0x000fe20000010828 */
[----:B------:R-:W-:Y:S02]  /*9910*/  HADD2.F32 R15, -RZ, R14.H0_H0 ;  /* 0x2000000eff0f7230 */ /* 0x000fe40000004100 */
[----:B------:R-:W-:Y:S01]  /*9920*/  FMUL.FTZ R42, R27, R30 ;  /* 0x0000001e1b2a7220 */ /* 0x000fe20000410000 */
[----:B------:R-:W-:Y:S01]  /*9930*/  FFMA.FTZ R32, R13, R32, R25 ;  /* 0x000000200d207223 */ /* 0x000fe20000010019 */
[----:B------:R-:W-:Y:S01]  /*9940*/  FMUL.FTZ R20, R27, R28 ;  /* 0x0000001c1b147220 */ /* 0x000fe20000410000 */
[----:B------:R-:W-:-:S02]  /*9950*/  HADD2.F32 R24, -RZ, R24.H1_H1 ;  /* 0x30000018ff187230 */ /* 0x000fc40000004100 */
[C---:B------:R-:W-:Y:S01]  /*9960*/  FFMA.FTZ R42, R15.reuse, R28, -R42 ;  /* 0x0000001c0f2a7223 */ /* 0x040fe2000001082a */
[----:B------:R-:W-:Y:S02]  /*9970*/  HADD2.F32 R26, -RZ, R26.H1_H1 ;  /* 0x3000001aff1a7230 */ /* 0x000fe40000004100 */
[----:B------:R-:W-:Y:S01]  /*9980*/  FFMA.FTZ R20, R15, R30, R20 ;  /* 0x0000001e0f147223 */ /* 0x000fe20000010014 */
[----:B------:R-:W-:Y:S02]  /*9990*/  HADD2.F32 R25, -RZ, R51.H0_H0 ;  /* 0x20000033ff197230 */ /* 0x000fe40000004100 */
        /* <DEDUP_REMOVED lines=23> */
.L_x_15192:
[----:B------:R-:W-:Y:S05]  /*9b10*/  BSYNC B1 ;  /* 0x0000000000017941 */ /* 0x000fea0003800000 */
.L_x_15191:
[----:B------:R-:W-:Y:S01]  /*9b20*/  PRMT R33, R3, 0x5410, R36 ;  /* 0x0000541003217816 */ /* 0x000fe20000000024 */
[----:B------:R-:W-:Y:S06]  /*9b30*/  @P0 BRA `(.L_x_15183) ;  /* 0x0000000400800947 */ /* 0x000fec0003800000 */
[----:B------:R-:W2:Y:S01]  /*9b40*/  LDL R20, [R1+0xa0] ;  /* 0x0000a00001147983 */ /* 0x000ea20000100800 */
[C---:B01----:R-:W-:Y:S02]  /*9b50*/  VIADD R12, R206.reuse, 0x40 ;  /* 0x00000040ce0c7836 */ /* 0x043fe40000000000 */
        /* <DEDUP_REMOVED lines=8> */
[----:B------:R-:W-:Y:S01]  /*9be0*/  HADD2.F32 R28, -RZ, R55.H0_H0 ;  /* 0x20000037ff1c7230 */ /* 0x000fe20000004100 */
[--C-:B------:R-:W-:Y:S02]  /*9bf0*/  SHF.R.U64 R41, R8, 0x10, R9.reuse ;  /* 0x0000001008297819 */ /* 0x100fe40000001209 */
[----:B------:R-:W-:Y:S02]  /*9c00*/  SHF.R.U32.HI R21, RZ, 0x10, R9 ;  /* 0x00000010ff157819 */ /* 0x000fe40000011609 */
[----:B------:R-:W-:-:S05]  /*9c10*/  SHF.R.U32.HI R30, RZ, 0x10, R5 ;  /* 0x00000010ff1e7819 */ /* 0x000fca0000011605 */
[----:B------:R-:W-:Y:S01]  /*9c20*/  HADD2.F32 R30, -RZ, R30.H0_H0 ;  /* 0x2000001eff1e7230 */ /* 0x000fe20000004100 */
[--C-:B------:R-:W-:Y:S02]  /*9c30*/  SHF.R.U64 R40, R10, 0x10, R11.reuse ;  /* 0x000000100a287819 */ /* 0x100fe4000000120b */
[----:B------:R-:W-:Y:S02]  /*9c40*/  SHF.R.U32.HI R39, RZ, 0x10, R11 ;  /* 0x00000010ff277819 */ /* 0x000fe4000001160b */
[--C-:B------:R-:W-:Y:S02]  /*9c50*/  SHF.R.U32.HI R35, RZ, 0x10, R7.reuse ;  /* 0x00000010ff237819 */ /* 0x100fe40000011607 */
[----:B------:R-:W-:Y:S01]  /*9c60*/  SHF.R.U64 R37, R6, 0x10, R7 ;  /* 0x0000001006257819 */ /* 0x000fe20000001207 */
[----:B--2---:R-:W-:-:S04]  /*9c70*/  IMAD.IADD R38, R20, 0x1, R38 ;  /* 0x0000000114267824 */ /* 0x004fc800078e0226 */
[----:B------:R-:W-:Y:S01]  /*9c80*/  IMAD R3, R38, 0x2, R23 ;  /* 0x0000000226037824 */ /* 0x000fe200078e0217 */
[----:B---3--:R-:W0:Y:S04]  /*9c90*/  LDS.128 R12, [R42+0x18400] ;  /* 0x018400002a0c7984 */ /* 0x008e280000000c00 */
[----:B------:R-:W1:Y:S01]  /*9ca0*/  LDS.128 R24, [R3+0x18400] ;  /* 0x0184000003187984 */ /* 0x000e620000000c00 */
[----:B------:R-:W-:Y:S01]  /*9cb0*/  HADD2.F32 R20, -RZ, R57.H0_H0 ;  /* 0x20000039ff147230 */ /* 0x000fe20000004100 */
[----:B------:R-:W-:Y:S01]  /*9cc0*/  SHF.R.U64 R38, R4, 0x10, R5 ;  /* 0x0000001004267819 */ /* 0x000fe20000001205 */
        /* <DEDUP_REMOVED lines=9> */
[----:B------:R-:W-:-:S02]  /*9d60*/  HADD2.F32 R9, -RZ, R54.H1_H1 ;  /* 0x30000036ff097230 */ /* 0x000fc40000004100 */
[----:B------:R-:W-:Y:S02]  /*9d70*/  HADD2.F32 R5, -RZ, R56.H1_H1 ;  /* 0x30000038ff057230 */ /* 0x000fe40000004100 */
        /* <DEDUP_REMOVED lines=12> */
[----:B------:R-:W-:Y:S02]  /*9e40*/  HADD2.F32 R21, -RZ, R55.H1_H1 ;  /* 0x30000037ff157230 */ /* 0x000fe40000004100 */
[--C-:B------:R-:W-:Y:S02]  /*9e50*/  HADD2.F32 R5, -RZ, R33.reuse.H0_H0 ;  /* 0x20000021ff057230 */ /* 0x100fe40000004100 */
[----:B------:R-:W-:Y:S02]  /*9e60*/  HADD2.F32 R20, -RZ, R56.H0_H0 ;  /* 0x20000038ff147230 */ /* 0x000fe40000004100 */
[----:B------:R-:W-:Y:S02]  /*9e70*/  HADD2.F32 R4, -RZ, R33.H1_H1 ;  /* 0x30000021ff047230 */ /* 0x000fe40000004100 */
[----:B------:R-:W-:Y:S01]  /*9e80*/  FMUL.FTZ R9, R10, R21 ;  /* 0x000000150a097220 */ /* 0x000fe20000410000 */
[----:B------:R-:W-:-:S02]  /*9e90*/  HADD2.F32 R6, -RZ, R14.H0_H0 ;  /* 0x2000000eff067230 */ /* 0x000fc40000004100 */
[-C--:B------:R-:W-:Y:S01]  /*9ea0*/  FMUL.FTZ R33, R10, R5.reuse ;  /* 0x000000050a217220 */ /* 0x080fe20000410000 */
[----:B------:R-:W-:Y:S02]  /*9eb0*/  HADD2.F32 R7, -RZ, R15.H0_H0 ;  /* 0x2000000fff077230 */ /* 0x000fe40000004100 */
[C---:B------:R-:W-:Y:S01]  /*9ec0*/  FMUL.FTZ R30, R11.reuse, R20 ;  /* 0x000000140b1e7220 */ /* 0x040fe20000410000 */
[----:B------:R-:W-:Y:S02]  /*9ed0*/  HADD2.F32 R27, -RZ, R27.H1_H1 ;  /* 0x3000001bff1b7230 */ /* 0x000fe40000004100 */
[----:B------:R-:W-:Y:S01]  /*9ee0*/  FMUL.FTZ R11, R11, R4 ;  /* 0x000000040b0b7220 */ /* 0x000fe20000410000 */
[----:B------:R-:W-:Y:S02]  /*9ef0*/  HADD2.F32 R10, -RZ, R35.H0_H0 ;  /* 0x20000023ff0a7230 */ /* 0x000fe40000004100 */
[----:B------:R-:W-:Y:S02]  /*9f00*/  HADD2.F32 R8, -RZ, R39.H0_H0 ;  /* 0x20000027ff087230 */ /* 0x000fe40000004100 */
[----:B------:R-:W-:Y:S01]  /*9f10*/  FFMA.FTZ R28, R6, R5, -R9 ;  /* 0x00000005061c7223 */ /* 0x000fe20000010809 */
[----:B------:R-:W-:-:S02]  /*9f20*/  HADD2.F32 R15, -RZ, R15.H1_H1 ;  /* 0x3000000fff0f7230 */ /* 0x000fc40000004100 */
[----:B------:R-:W-:Y:S01]  /*9f30*/  FFMA.FTZ R33, R6, R21, R33 ;  /* 0x0000001506217223 */ /* 0x000fe20000010021 */
[C---:B------:R-:W-:Y:S01]  /*9f40*/  FFMA.FTZ R30, R7.reuse, R4, -R30 ;  /* 0x00000004071e7223 */ /* 0x040fe2000001081e */
        /* <DEDUP_REMOVED lines=31> */
.L_x_15183:
[----:B------:R-:W-:Y:S05]  /*a140*/  BSYNC B0 ;  /* 0x0000000000007941 */ /* 0x000fea0003800000 */
.L_x_15169:
        /* <DEDUP_REMOVED lines=8> */
.L_x_15166:
[----:B--23--:R-:W2:Y:S01]  /*a1d0*/  S2R R3, SR_TID.X ;  /* 0x0000000000037919 */ /* 0x00cea20000002100 */
[----:B------:R-:W-:Y:S05]  /*a1e0*/  WARPSYNC.ALL ;  /* 0x0000000000007948 */ /* 0x000fea0003800000 */
[----:B--2---:R-:W-:-:S05]  /*a1f0*/  SHF.R.U32.HI R3, RZ, 0x7, R3 ;  /* 0x00000007ff037819 */ /* 0x004fca0000011603 */
[----:B01----:R-:W-:Y:S01]  /*a200*/  VIADD R12, R3, 0x8 ;  /* 0x00000008030c7836 */ /* 0x003fe20000000000 */
[----:B------:R-:W-:-:S04]  /*a210*/  MOV R3, UR44 ;  /* 0x0000002c00037c02 */ /* 0x000fc80008000f00 */
[----:B------:R0:W-:Y:S01]  /*a220*/  BAR.SYNC.DEFER_BLOCKING R12, 0x100 ;  /* 0x0004000c0000751d */ /* 0x0001e20000010000 */
[----:B------:R-:W-:-:S13]  /*a230*/  ISETP.NE.AND P0, PT, R3, 0x3, PT ;  /* 0x000000030300780c */ /* 0x000fda0003f05270 */
[----:B0-----:R-:W-:Y:S05]  /*a240*/  @!P0 BRA `(.L_x_15193) ;  /* 0x0000000000048947 */ /* 0x001fea0003800000 */
[----:B------:R-:W-:Y:S01]  /*a250*/  BPT.TRAP 0x1 ;  /* 0x000000040000795c */ /* 0x000fe20000300000 */
.L_x_15193:
[----:B------:R-:W-:Y:S01]  /*a260*/  IMAD R9, R19, 0x8, R23 ;  /* 0x0000000813097824 */ /* 0x000fe200078e0217 */
[----:B------:R-:W-:-:S04]  /*a270*/  SHF.L.U32 R8, R208, 0x1f, RZ ;  /* 0x0000001fd0087819 */ /* 0x000fc800000006ff */
[----:B------:R0:W1:Y:S01]  /*a280*/  SYNCS.PHASECHK.TRANS64.TRYWAIT P1, [R9+URZ+0x32430], R8 ;  /* 0x03243008090075a7 */ /* 0x000062000802017f */
[----:B------:R-:W-:Y:S05]  /*a290*/  @!P0 BRA `(.L_x_15194) ;  /* 0x0000000000048947 */ /* 0x000fea0003800000 */
[----:B------:R-:W-:Y:S01]  /*a2a0*/  BPT.TRAP 0x1 ;  /* 0x000000040000795c */ /* 0x000fe20000300000 */
.L_x_15194:
[----:B------:R-:W-:-:S05]  /*a2b0*/  VIADD R3, R23, 0x1c400 ;  /* 0x0001c40017037836 */ /* 0x000fca0000000000 */
[----:B------:R-:W-:-:S04]  /*a2c0*/  SHF.R.U32.HI R3, RZ, 0x4, R3 ;  /* 0x00000004ff037819 */ /* 0x000fc80000011603 */
[----:B------:R-:W-:-:S04]  /*a2d0*/  LOP3.LUT R3, R3, 0x3fff, RZ, 0xc0, !PT ;  /* 0x00003fff03037812 */ /* 0x000fc800078ec0ff */
[----:B------:R-:W-:-:S05]  /*a2e0*/  LOP3.LUT R3, R3, 0x10000, RZ, 0xfc, !PT ;  /* 0x0001000003037812 */ /* 0x000fca00078efcff */
[----:B------:R2:W-:Y:S01]  /*a2f0*/  STL [R1+0x2c], R3 ;  /* 0x00002c0301007387 */ /* 0x0005e20000100800 */
[----:B-1----:R-:W-:Y:S05]  /*a300*/  @P1 BRA `(.L_x_15195) ;  /* 0x0000000000081947 */ /* 0x002fea0003800000 */
[----:B------:R-:W1:Y:S02]  /*a310*/  SYNCS.PHASECHK.TRANS64.TRYWAIT P1, [R9+URZ+0x32430], R8 ;  /* 0x03243008090075a7 */ /* 0x000e64000802017f */
[----:B-1----:R-:W-:Y:S05]  /*a320*/  @!P1 BRA `(.L_x_15196) ;  /* 0x0000017800849947 */ /* 0x002fea0003800000 */
.L_x_15195:
[----:B--2---:R-:W2:Y:S01]  /*a330*/  LDL R3, [R1+0x2c] ;  /* 0x00002c0001037983 */ /* 0x004ea20000100800 */
[----:B------:R-:W-:Y:S01]  /*a340*/  IMAD.MOV.U32 R5, RZ, RZ, 0x40000040 ;  /* 0x40000040ff057424 */ /* 0x000fe200078e00ff */
[----:B------:R-:W-:Y:S05]  /*a350*/  WARPSYNC.ALL ;  /* 0x0000000000007948 */ /* 0x000fea0003800000 */
[C---:B------:R-:W-:Y:S01]  /*a360*/  R2UR UR4, R220.reuse ;  /* 0x00000000dc0472ca */ /* 0x040fe200000e0000 */
[----:B------:R-:W-:Y:S01]  /*a370*/  WARPGROUP.ARRIVE ;  /* 0x00000000000079c5 */ /* 0x000fe20000000000 */
[----:B------:R-:W-:Y:S01]  /*a380*/  R2UR UR5, R221 ;  /* 0x00000000dd0572ca */ /* 0x000fe200000e0000 */
[----:B------:R-:W-:Y:S01]  /*a390*/  VIADD R20, R220, 0x2 ;  /* 0x00000002dc147836 */ /* 0x000fe20000000000 */
[----:B------:R-:W-:Y:S01]  /*a3a0*/  R2UR UR7, R5 ;  /* 0x00000000050772ca */ /* 0x000fe200000e0000 */
[----:B------:R-:W-:Y:S01]  /*a3b0*/  IMAD.MOV.U32 R21, RZ, RZ, 0x40000040 ;  /* 0x40000040ff157424 */ /* 0x000fe200078e00ff */
[----:B------:R-:W-:Y:S01]  /*a3c0*/  MOV R11, 0x40000040 ;  /* 0x40000040000b7802 */ /* 0x000fe20000000f00 */
[----:B------:R-:W-:Y:S01]  /*a3d0*/  IMAD.MOV.U32 R7, RZ, RZ, 0x40000040 ;  /* 0x40000040ff077424 */ /* 0x000fe200078e00ff */
[----:B------:R-:W-:Y:S01]  /*a3e0*/  SHF.L.U32 R0, R0, 0x1f, RZ ;  /* 0x0000001f00007819 */ /* 0x000fe200000006ff */
[C---:B------:R-:W-:Y:S01]  /*a3f0*/  VIADD R14, R220.reuse, 0x4 ;  /* 0x00000004dc0e7836 */ /* 0x040fe20000000000 */
[----:B------:R3:W-:Y:S01]  /*a400*/  STL.64 [R1+0x70], R20 ;  /* 0x0000701401007387 */ /* 0x0007e20000100a00 */
[----:B------:R-:W-:Y:S01]  /*a410*/  IMAD.MOV.U32 R15, RZ, RZ, 0x40000040 ;  /* 0x40000040ff0f7424 */ /* 0x000fe200078e00ff */
[----:B------:R-:W-:Y:S01]  /*a420*/  BSSY B0, `(.L_x_15197) ;  /* 0x0000024000007945 */ /* 0x000fe20003800000 */
[----:B------:R-:W-:-:S02]  /*a430*/  VIADD R10, R220, 0x6 ;  /* 0x00000006dc0a7836 */ /* 0x000fc40000000000 */
[----:B------:R-:W-:Y:S01]  /*a440*/  IMAD.MOV.U32 R5, RZ, RZ, 0x40000040 ;  /* 0x40000040ff057424 */ /* 0x000fe200078e00ff */
[----:B------:R3:W-:Y:S04]  /*a450*/  STL.64 [R1+0x68], R14 ;  /* 0x0000680e01007387 */ /* 0x0007e80000100a00 */
[----:B------:R3:W-:Y:S01]  /*a460*/  STL.64 [R1+0x60], R10 ;  /* 0x0000600a01007387 */ /* 0x0007e20000100a00 */
[----:B--2---:R-:W-:-:S04]  /*a470*/  IMAD R4, R19, 0x300, R3 ;  /* 0x0000030013047824 */ /* 0x004fc800078e0203 */
        /* <DEDUP_REMOVED lines=28> */
[----:B------:R-:W2:Y:S02]  /*a640*/  SYNCS.PHASECHK.TRANS64.TRYWAIT P1, [R23+URZ+0x32410], R0 ;  /* 0x03241000170075a7 */ /* 0x000ea4000802017f */
[----:B--23--:R-:W-:Y:S05]  /*a650*/  @!P1 BRA `(.L_x_15198) ;  /* 0x0000017400cc9947 */ /* 0x00cfea0003800000 */
.L_x_15447:
[----:B------:R-:W-:Y:S05]  /*a660*/  BSYNC B0 ;  /* 0x0000000000007941 */ /* 0x000fea0003800000 */
.L_x_15197:
[----:B------:R-:W-:Y:S05]  /*a670*/  @!P0 BRA `(.L_x_15199) ;  /* 0x0000000000048947 */ /* 0x000fea0003800000 */
[----:B------:R-:W-:Y:S01]  /*a680*/  BPT.TRAP 0x1 ;  /* 0x000000040000795c */ /* 0x000fe20000300000 */
.L_x_15199:
[----:B------:R3:W4:Y:S01]  /*a690*/  SYNCS.PHASECHK.TRANS64.TRYWAIT P1, [R9+URZ+0x32450], R8 ;  /* 0x03245008090075a7 */ /* 0x000722000802017f */
[----:B------:R-:W-:Y:S05]  /*a6a0*/  @!P0 BRA `(.L_x_15200) ;  /* 0x0000000000048947 */ /* 0x000fea0003800000 */
[----:B------:R-:W-:Y:S01]  /*a6b0*/  BPT.TRAP 0x1 ;  /* 0x000000040000795c */ /* 0x000fe20000300000 */
.L_x_15200:
[----:B----4-:R-:W-:Y:S05]  /*a6c0*/  @P1 BRA `(.L_x_15201) ;  /* 0x0000000000081947 */ /* 0x010fea0003800000 */
[----:B------:R-:W4:Y:S02]  /*a6d0*/  SYNCS.PHASECHK.TRANS64.TRYWAIT P1, [R9+URZ+0x32450], R8 ;  /* 0x03245008090075a7 */ /* 0x000f24000802017f */
[----:B----4-:R-:W-:Y:S05]  /*a6e0*/  @!P1 BRA `(.L_x_15202) ;  /* 0x0000017400bc9947 */ /* 0x010fea0003800000 */
.L_x_15201:
[----:B------:R-:W-:Y:S05]  /*a6f0*/  WARPSYNC.ALL ;  /* 0x0000000000007948 */ /* 0x000fea0003800000 */
[----:B------:R-:W-:Y:S01]  /*a700*/  R2UR UR38, R23 ;  /* 0x00000000172672ca */ /* 0x000fe200000e0000 */
[----:B------:R-:W-:Y:S01]  /*a710*/  IMAD.MOV.U32 R6, RZ, RZ, 0xc00 ;  /* 0x00000c00ff067424 */ /* 0x000fe200078e00ff */
[----:B------:R-:W-:Y:S01]  /*a720*/  LOP3.LUT R4, R72, 0x10000, RZ, 0xfc, !PT ;  /* 0x0001000048047812 */ /* 0x000fe200078efcff */
[----:B------:R-:W-:Y:S01]  /*a730*/  IMAD.MOV.U32 R5, RZ, RZ, 0x40000040 ;  /* 0x40000040ff057424 */ /* 0x000fe200078e00ff */
[----:B------:R-:W-:Y:S01]  /*a740*/  WARPGROUP.ARRIVE ;  /* 0x00000000000079c5 */ /* 0x000fe20000000000 */
[----:B------:R-:W-:Y:S01]  /*a750*/  IMAD.MOV.U32 R7, RZ, RZ, 0x40000040 ;  /* 0x40000040ff077424 */ /* 0x000fe200078e00ff */
[C---:B------:R-:W-:Y:S01]  /*a760*/  R2UR UR4, R4.reuse ;  /* 0x00000000040472ca */ /* 0x040fe200000e0000 */
[C---:B------:R-:W-:Y:S01]  /*a770*/  VIADD R88, R4.reuse, 0x2 ;  /* 0x0000000204587836 */ /* 0x040fe20000000000 */
[----:B------:R-:W-:Y:S01]  /*a780*/  R2UR UR5, R5 ;  /* 0x00000000050572ca */ /* 0x000fe200000e0000 */
[----:B------:R-:W-:Y:S01]  /*a790*/  IMAD.MOV.U32 R89, RZ, RZ, 0x40000040 ;  /* 0x40000040ff597424 */ /* 0x000fe200078e00ff */
[----:B------:R-:W-:Y:S01]  /*a7a0*/  R2UR UR7, R7 ;  /* 0x00000000070772ca */ /* 0x000fe200000e0000 */
[----:B------:R-:W-:Y:S01]  /*a7b0*/  IMAD.MOV.U32 R11, RZ, RZ, 0x40000040 ;  /* 0x40000040ff0b7424 */ /* 0x000fe200078e00ff */
[----:B--2---:R-:W2:Y:S01]  /*a7c0*/  S2R R0, SR_TID.X ;  /* 0x0000000000007919 */ /* 0x004ea20000002100 */
[----:B------:R-:W-:Y:S01]  /*a7d0*/  UIADD3 UR38, UR38, 0x400, URZ ;  /* 0x0000040026267890 */ /* 0x000fe2000fffe03f */
[----:B------:R-:W-:-:S02]  /*a7e0*/  VIADD R86, R4, 0x4 ;  /* 0x0000000404567836 */ /* 0x000fc40000000000 */
[----:B------:R-:W-:Y:S01]  /*a7f0*/  IMAD.MOV.U32 R87, RZ, RZ, 0x40000040 ;  /* 0x40000040ff577424 */ /* 0x000fe200078e00ff */
[----:B------:R-:W-:Y:S01]  /*a800*/  USHF.R.U32.HI UR38, URZ, 0x4, UR38 ;  /* 0x000000043f267899 */ /* 0x000fe20008011626 */
[C---:B------:R-:W-:Y:S01]  /*a810*/  VIADD R84, R4.reuse, 0x6 ;  /* 0x0000000604547836 */ /* 0x040fe20000000000 */
[----:B------:R0:W-:Y:S01]  /*a820*/  STL.64 [R1+0x58], R88 ;  /* 0x0000585801007387 */ /* 0x0001e20000100a00 */
[----:B------:R-:W-:Y:S01]  /*a830*/  IMAD.MOV.U32 R85, RZ, RZ, 0x40000040 ;  /* 0x40000040ff557424 */ /* 0x000fe200078e00ff */
[----:B------:R-:W-:Y:S01]  /*a840*/  ULOP3.LUT UR38, UR38, 0x3fff, URZ, 0xc0, !UPT ;  /* 0x00003fff26267892 */ /* 0x000fe2000f8ec03f */
[C---:B------:R-:W-:Y:S01]  /*a850*/  VIADD R82, R4.reuse, 0x400 ;  /* 0x0000040004527836 */ /* 0x040fe20000000000 */
[----:B------:R0:W-:Y:S01]  /*a860*/  STL.64 [R1+0x50], R86 ;  /* 0x0000505601007387 */ /* 0x0001e20000100a00 */
[----:B------:R-:W-:Y:S01]  /*a870*/  IMAD.MOV.U32 R83, RZ, RZ, 0x40000040 ;  /* 0x40000040ff537424 */ /* 0x000fe200078e00ff */
[----:B------:R-:W-:Y:S01]  /*a880*/  ULOP3.LUT UR45, UR38, 0x10000, URZ, 0xfc, !UPT ;  /* 0x00010000262d7892 */ /* 0x000fe2000f8efc3f */
[----:B------:R-:W-:Y:S01]  /*a890*/  VIADD R80, R4, 0x402 ;  /* 0x0000040204507836 */ /* 0x000fe20000000000 */
[----:B------:R0:W-:Y:S01]  /*a8a0*/  STL.64 [R1+0x48], R84 ;  /* 0x0000485401007387 */ /* 0x0001e20000100a00 */
[----:B------:R-:W-:-:S02]  /*a8b0*/  IMAD.MOV.U32 R81, RZ, RZ, 0x40000040 ;  /* 0x40000040ff517424 */ /* 0x000fc400078e00ff */
[----:B------:R-:W-:Y:S01]  /*a8c0*/  VIADD R78, R4, 0x404 ;  /* 0x00000404044e7836 */ /* 0x000fe20000000000 */
[----:B------:R0:W-:Y:S01]  /*a8d0*/  STL.64 [R1+0x40], R82 ;  /* 0x0000405201007387 */ /* 0x0001e20000100a00 */
[----:B------:R-:W-:Y:S02]  /*a8e0*/  IMAD R6, R19, R6, UR45 ;  /* 0x0000002d13067e24 */ /* 0x000fe4000f8e0206 */
[----:B------:R-:W-:Y:S01]  /*a8f0*/  IMAD.MOV.U32 R79, RZ, RZ, 0x40000040 ;  /* 0x40000040ff4f7424 */ /* 0x000fe200078e00ff */
[----:B------:R0:W-:Y:S01]  /*a900*/  STL.64 [R1+0x38], R80 ;  /* 0x0000385001007387 */ /* 0x0001e20000100a00 */
[C---:B------:R-:W-:Y:S01]  /*a910*/  VIADD R10, R6.reuse, 0x2 ;  /* 0x00000002060a7836 */ /* 0x040fe20000000000 */
[----:B------:R-:W-:Y:S01]  /*a920*/  R2UR UR6, R6 ;  /* 0x00000000060672ca */ /* 0x000fe200000e0000 */
[----:B------:R-:W-:Y:S01]  /*a930*/  VIADD R76, R4, 0x406 ;  /* 0x00000406044c7836 */ /* 0x000fe20000000000 */
[----:B------:R0:W-:Y:S01]  /*a940*/  STL.64 [R1+0x30], R78 ;  /* 0x0000304e01007387 */ /* 0x0001e20000100a00 */
[----:B------:R-:W-:-:S02]  /*a950*/  IMAD.MOV.U32 R77, RZ, RZ, 0x40000040 ;  /* 0x40000040ff4d7424 */ /* 0x000fc400078e00ff */
[C---:B------:R-:W-:Y:S02]  /*a960*/  VIADD R74, R4.reuse, 0x800 ;  /* 0x00000800044a7836 */ /* 0x040fe40000000000 */
[----:B------:R-:W-:Y:S01]  /*a970*/  IMAD.MOV.U32 R75, RZ, RZ, 0x40000040 ;  /* 0x40000040ff4b7424 */ /* 0x000fe200078e00ff */
[----:B------:R0:W-:Y:S01]  /*a980*/  STL.64 [R1+0x20], R76 ;  /* 0x0000204c01007387 */ /* 0x0001e20000100a00 */
[----:B------:R-:W-:Y:S01]  /*a990*/  VIADD R72, R4, 0x802 ;  /* 0x0000080204487836 */ /* 0x000fe20000000000 */
[----:B--2---:R-:W-:Y:S01]  /*a9a0*/  SHF.R.U32.HI R0, RZ, 0x7, R0 ;  /* 0x00000007ff007819 */ /* 0x004fe20000011600 */
[----:B------:R-:W-:Y:S01]  /*a9b0*/  IMAD.MOV.U32 R73, RZ, RZ, 0x40000040 ;  /* 0x40000040ff497424 */ /* 0x000fe200078e00ff */
[----:B------:R0:W-:Y:S01]  /*a9c0*/  STL.64 [R1+0x18], R74 ;  /* 0x0000184a01007387 */ /* 0x0001e20000100a00 */
[----:B------:R-:W-:Y:S01]  /*a9d0*/  HGMMA.64x96x16.F32 R24, gdesc[UR4], R24, gsb0 ;  /* 0x01600000041879f0 */ /* 0x000fe20008000818 */
        /* <DEDUP_REMOVED lines=8> */
[----:B------:R0:W-:Y:S01]  /*aa60*/  STL.64 [R1+0x10], R72 ;  /* 0x0000104801007387 */ /* 0x0001e20000100a00 */
[----:B------:R-:W-:-:S02]  /*aa70*/  VIADD R14, R4, 0x806 ;  /* 0x00000806040e7836 */ /* 0x000fc40000000000 */
[----:B------:R-:W-:Y:S01]  /*aa80*/  IMAD.MOV.U32 R15, RZ, RZ, 0x40000040 ;  /* 0x40000040ff0f7424 */ /* 0x000fe200078e00ff */
[----:B------:R0:W-:Y:S01]  /*aa90*/  STL.64 [R1+0x8], R20 ;  /* 0x0000081401007387 */ /* 0x0001e20000100a00 */
[C---:B------:R-:W-:Y:S02]  /*aaa0*/  VIADD R228, R4.reuse, 0xc00 ;  /* 0x00000c0004e47836 */ /* 0x040fe40000000000 */
[----:B------:R-:W-:Y:S01]  /*aab0*/  IMAD.MOV.U32 R229, RZ, RZ, 0x40000040 ;  /* 0x40000040ffe57424 */ /* 0x000fe200078e00ff */
[----:B------:R0:W-:Y:S01]  /*aac0*/  STL.64 [R1], R14 ;  /* 0x0000000e01007387 */ /* 0x0001e20000100a00 */
[C---:B------:R-:W-:Y:S02]  /*aad0*/  VIADD R226, R4.reuse, 0xc02 ;  /* 0x00000c0204e27836 */ /* 0x040fe40000000000 */
[----:B------:R-:W-:Y:S02]  /*aae0*/  IMAD.MOV.U32 R227, RZ, RZ, 0x40000040 ;  /* 0x40000040ffe37424 */ /* 0x000fe400078e00ff */
[----:B------:R-:W-:-:S02]  /*aaf0*/  VIADD R224, R4, 0xc04 ;  /* 0x00000c0404e07836 */ /* 0x000fc40000000000 */
[----:B------:R-:W-:Y:S02]  /*ab00*/  IMAD.MOV.U32 R225, RZ, RZ, 0x40000040 ;  /* 0x40000040ffe17424 */ /* 0x000fe400078e00ff */
[----:B------:R-:W-:Y:S02]  /*ab10*/  VIADD R222, R4, 0xc06 ;  /* 0x00000c0604de7836 */ /* 0x000fe40000000000 */
[----:B------:R-:W-:Y:S02]  /*ab20*/  IMAD.MOV.U32 R7, RZ, RZ, 0x40000040 ;  /* 0x40000040ff077424 */ /* 0x000fe400078e00ff */
[----:B------:R-:W-:Y:S01]  /*ab30*/  IMAD.MOV.U32 R223, RZ, RZ, 0x40000040 ;  /* 0x40000040ffdf7424 */ /* 0x000fe200078e00ff */
[----:B------:R-:W-:Y:S02]  /*ab40*/  WARPGROUP.DEPBAR.LE gsb0, 0x0 ;  /* 0x00008000000079c5 */ /* 0x000fe40000010000 */
[----:B------:R-:W-:-:S06]  /*ab50*/  WARPGROUP.ARRIVE ;  /* 0x00000000000079c5 */ /* 0x000fcc0000000000 */
[----:B------:R-:W-:Y:S01]  /*ab60*/  HGMMA.64x96x16.F32 R24, gdesc[UR4], R24, gsb0 ;  /* 0x01600000041879f0 */ /* 0x000fe20008000818 */
[----:B------:R-:W-:Y:S02]  /*ab70*/  R2UR UR4, R86 ;  /* 0x00000000560472ca */ /* 0x000fe400000e0000 */
        /* <DEDUP_REMOVED lines=30> */
[----:B------:R-:W-:Y:S02]  /*ad60*/  R2UR UR7, R11 ;  /* 0x000000000b0772ca */ /* 0x000fe400000e0000 */
[----:B------:R-:W-:Y:S01]  /*ad70*/  MOV R11, 0x40000040 ;  /* 0x40000040000b7802 */ /* 0x000fe20000000f00 */
        /* <DEDUP_REMOVED lines=90> */
[----:B------:R-:W-:Y:S03]  /*b320*/  HGMMA.64x96x16.F32 R24, gdesc[UR4], R24, gsb0 ;  /* 0x01600000041879f0 */ /* 0x000fe60008000818 */
[----:B------:R-:W-:Y:S02]  /*b330*/  WARPGROUP.DEPBAR.LE gsb0, 0x0 ;  /* 0x00008000000079c5 */ /* 0x000fe40000010000 */
[----:B------:R0:W-:Y:S06]  /*b340*/  BAR.ARV R7, 0x100 ;  /* 0x000400070000751d */ /* 0x0001ec0000002000 */
[----:B------:R-:W-:Y:S05]  /*b350*/  @!P0 BRA `(.L_x_15203) ;  /* 0x0000000000048947 */ /* 0x000fea0003800000 */
[----:B------:R-:W-:Y:S01]  /*b360*/  BPT.TRAP 0x1 ;  /* 0x000000040000795c */ /* 0x000fe20000300000 */
.L_x_15203:
[----:B------:R-:W2:Y:S01]  /*b370*/  LDL R0, [R1+0xa4] ;  /* 0x0000a40001007983 */ /* 0x000ea20000100800 */
[----:B------:R-:W5:Y:S01]  /*b380*/  LDC R3, c[0x0][0x448] ;  /* 0x00011200ff037b82 */ /* 0x000f620000000800 */
[----:B------:R-:W-:Y:S02]  /*b390*/  ULDC UR37, c[0x0][0xa80] ;  /* 0x0002a00000257ab9 */ /* 0x000fe40000000800 */
[----:B------:R-:W2:Y:S04]  /*b3a0*/  LDL R174, [R1+0x78] ;  /* 0x0000780001ae7983 */ /* 0x000ea80000100800 */
[----:B------:R-:W0:Y:S04]  /*b3b0*/  LDL R173, [R1+0x28] ;  /* 0x0000280001ad7983 */ /* 0x000e280000100800 */
[----:B------:R-:W3:Y:S01]  /*b3c0*/  LDL R11, [R1+0x94] ;  /* 0x00009400010b7983 */ /* 0x000ee20000100800 */
[----:B-----5:R-:W-:-:S13]  /*b3d0*/  ISETP.NE.AND P5, PT, R3, 0x1, PT ;  /* 0x000000010300780c */ /* 0x020fda0003fa5270 */
[----:B------:R-:W5:Y:S08]  /*b3e0*/  @P5 LDC R3, c[0x0][0x44c] ;  /* 0x00011300ff035b82 */ /* 0x000f700000000800 */
[----:B------:R-:W1:Y:S01]  /*b3f0*/  @P5 LDC R6, c[0x0][0x450] ;  /* 0x00011400ff065b82 */ /* 0x000e620000000800 */
[----:B--2---:R-:W-:-:S04]  /*b400*/  IMAD.IADD R0, R0, 0x1, R174 ;  /* 0x0000000100007824 */ /* 0x004fc800078e02ae */
[----:B-----5:R-:W-:-:S05]  /*b410*/  @P5 IMAD.HI.U32 R3, R0, R3, RZ ;  /* 0x0000000300035227 */ /* 0x020fca00078e00ff */
[----:B-1----:R-:W-:-:S05]  /*b420*/  @P5 SHF.R.U32.HI R0, RZ, R6, R3 ;  /* 0x00000006ff005219 */ /* 0x002fca0000011603 */
[----:B------:R-:W1:Y:S01]  /*b430*/  SHFL.IDX PT, R10, R0, RZ, 0x1c1f ;  /* 0x001c1fff000a7589 */ /* 0x000e6200000e0000 */
[----:B0--34-:R-:W-:-:S05]  /*b440*/  IMAD R8, R172, -0x60, R173 ;  /* 0xffffffa0ac087824 */ /* 0x019fca00078e02ad */
[C-C-:B------:R-:W-:Y:S02]  /*b450*/  IADD3 R6, -R11.reuse, 0x61, R8.reuse ;  /* 0x000000610b067810 */ /* 0x140fe40007ffe108 */
[----:B------:R-:W-:-:S03]  /*b460*/  IADD3 R8, -R11, 0x60, R8 ;  /* 0x000000600b087810 */ /* 0x000fc60007ffe108 */
[----:B------:R-:W-:-:S05]  /*b470*/  IMAD.IADD R3, R6, 0x1, -R219 ;  /* 0x0000000106037824 */ /* 0x000fca00078e0adb */
        /* <DEDUP_REMOVED lines=65> */
[----:B------:R-:W-:Y:S01]  /*b890*/  FMNMX.FTZ R10, R64, R11, !PT ;  /* 0x0000000b400a7209 */ /* 0x000fe20007810000 */
[----:B------:R-:W0:Y:S01]  /*b8a0*/  SHFL.IDX PT, R0, R0, 0x1, 0x1c1f ;  /* 0x003c1f0000007f89 */ /* 0x000e2200000e0000 */
[----:B------:R-:W-:-:S02]  /*b8b0*/  ISETP.GT.AND P1, PT, R6, 0x59, PT ;  /* 0x000000590600780c */ /* 0x000fc40003f24270 */
[----:B------:R-:W-:Y:S02]  /*b8c0*/  FSEL R68, R68, -INF , P2 ;  /* 0xff80000044447808 */ /* 0x000fe40001000000 */
[----:B------:R-:W-:Y:S02]  /*b8d0*/  FMNMX.FTZ R11, R65, R10, !PT ;  /* 0x0000000a410b7209 */ /* 0x000fe40007810000 */
[----:B------:R-:W-:Y:S02]  /*b8e0*/  FSEL R69, R69, -INF , P1 ;  /* 0xff80000045457808 */ /* 0x000fe40000800000 */
[----:B------:R-:W-:-:S04]  /*b8f0*/  FMNMX.FTZ R6, R68, R11, !PT ;  /* 0x0000000b44067209 */ /* 0x000fc80007810000 */
[----:B------:R-:W-:-:S05]  /*b900*/  FMNMX.FTZ R6, R69, R6, !PT ;  /* 0x0000000645067209 */ /* 0x000fca0007810000 */
[----:B------:R-:W1:Y:S01]  /*b910*/  SHFL.BFLY PT, R11, R6, 0x2, 0x1f ;  /* 0x0c401f00060b7f89 */ /* 0x000e6200000e0000 */
        /* <DEDUP_REMOVED lines=9> */
[----:B-1----:R-:W-:Y:S02]  /*b9b0*/  FMNMX.FTZ R11, R6, R11, !PT ;  /* 0x0000000b060b7209 */ /* 0x002fe40007810000 */
[----:B------:R-:W-:Y:S02]  /*b9c0*/  ISETP.GT.AND P2, PT, R8, 0x10, PT ;  /* 0x000000100800780c */ /* 0x000fe40003f44270 */
[----:B------:R-:W-:Y:S02]  /*b9d0*/  FSEL R31, R31, -INF , P1 ;  /* 0xff8000001f1f7808 */ /* 0x000fe40000800000 */
[----:B------:R-:W-:Y:S01]  /*b9e0*/  FMNMX.FTZ R6, R30, R3, !PT ;  /* 0x000000031e067209 */ /* 0x000fe20007810000 */
[----:B------:R-:W0:Y:S01]  /*b9f0*/  SHFL.BFLY PT, R10, R11, 0x1, 0x1f ;  /* 0x0c201f000b0a7f89 */ /* 0x000e2200000e0000 */
        /* <DEDUP_REMOVED lines=18> */
[----:B0-----:R-:W-:-:S02]  /*bb20*/  FMNMX.FTZ R0, R11, R10, !PT ;  /* 0x0000000a0b007209 */ /* 0x001fc40007810000 */
        /* <DEDUP_REMOVED lines=45> */
[C---:B------:R-:W-:Y:S01]  /*be00*/  FMUL.FTZ R10, R0.reuse, UR37 ;  /* 0x00000025000a7c20 */ /* 0x040fe20008410000 */
[----:B------:R-:W-:-:S04]  /*be10*/  FSETP.NEU.FTZ.AND P4, PT, R0, -INF , PT ;  /* 0xff8000000000780b */ /* 0x000fc80003f9d000 */
[----:B------:R-:W-:-:S05]  /*be20*/  FSEL R10, R10, RZ, P4 ;  /* 0x000000ff0a0a7208 */ /* 0x000fca0002000000 */
[--C-:B------:R-:W-:Y:S01]  /*be30*/  FFMA.FTZ R200, R24, UR37, -R10.reuse ;  /* 0x0000002518c87c23 */ /* 0x100fe2000801080a */
[----:B------:R-:W-:Y:S01]  /*be40*/  FFMA.FTZ R25, R25, UR37, -R10 ;  /* 0x0000002519197c23 */ /* 0x000fe2000801080a */
[----:B0-----:R-:W-:-:S04]  /*be50*/  FMNMX.FTZ R8, R13, R8, !PT ;  /* 0x000000080d087209 */ /* 0x001fc80007810000 */
[C---:B------:R-:W-:Y:S01]  /*be60*/  FSETP.NEU.FTZ.AND P1, PT, R8.reuse, -INF , PT ;  /* 0xff8000000800780b */ /* 0x040fe20003f3d000 */
[----:B------:R-:W-:Y:S01]  /*be70*/  FMUL.FTZ R171, R8, UR37 ;  /* 0x0000002508ab7c20 */ /* 0x000fe20008410000 */
[----:B------:R-:W-:-:S04]  /*be80*/  FFMA.FTZ R202, R28, UR37, -R10 ;  /* 0x000000251cca7c23 */ /* 0x000fc8000801080a */
[----:B------:R-:W-:Y:S01]  /*be90*/  FSEL R171, R171, RZ, P1 ;  /* 0x000000ffabab7208 */ /* 0x000fe20000800000 */
[----:B------:R-:W-:Y:S01]  /*bea0*/  MUFU.EX2 R200, R200 ;  /* 0x000000c800c87308 */ /* 0x000fe20000000800 */
[----:B------:R-:W-:Y:S02]  /*beb0*/  VIADD R13, R9, 0x32440 ;  /* 0x00032440090d7836 */ /* 0x000fe40000000000 */
[--C-:B------:R-:W-:Y:S01]  /*bec0*/  FFMA.FTZ R6, R29, UR37, -R10.reuse ;  /* 0x000000251d067c23 */ /* 0x100fe2000801080a */
[----:B------:R-:W-:Y:S02]  /*bed0*/  IMAD.U32 R14, RZ, RZ, UR41 ;  /* 0x00000029ff0e7e24 */ /* 0x000fe4000f8e00ff */
[--C-:B------:R-:W-:Y:S01]  /*bee0*/  FFMA.FTZ R201, R26, UR37, -R171.reuse ;  /* 0x000000251ac97c23 */ /* 0x100fe200080108ab */
[--C-:B------:R-:W-:Y:S01]  /*bef0*/  FFMA.FTZ R26, R27, UR37, -R171.reuse ;  /* 0x000000251b1a7c23 */ /* 0x100fe200080108ab */
[----:B------:R-:W0:Y:S01]  /*bf00*/  MUFU.EX2 R3, R25 ;  /* 0x0000001900037308 */ /* 0x000e220000000800 */
[----:B------:R-:W-:Y:S01]  /*bf10*/  FFMA.FTZ R203, R30, UR37, -R171 ;  /* 0x000000251ecb7c23 */ /* 0x000fe200080108ab */
[----:B------:R-:W-:Y:S01]  /*bf20*/  FFMA.FTZ R152, R32, UR37, -R10 ;  /* 0x0000002520987c23 */ /* 0x000fe2000801080a */
[----:B------:R-:W-:Y:S01]  /*bf30*/  PRMT R13, R14, 0x654, R13 ;  /* 0x000006540e0d7816 */ /* 0x000fe2000000000d */
[----:B------:R-:W-:-:S04]  /*bf40*/  ULOP3.LUT UR38, UR38, 0x3000000, URZ, 0xfc, !UPT ;  /* 0x0300000026267892 */ /* 0x000fc8000f8efc3f */
[----:B------:R-:W1:Y:S01]  /*bf50*/  MUFU.EX2 R202, R202 ;  /* 0x000000ca00ca7308 */ /* 0x000e620000000800 */
[----:B------:R-:W-:Y:S01]  /*bf60*/  FFMA.FTZ R27, R31, UR37, -R171 ;  /* 0x000000251f1b7c23 */ /* 0x000fe200080108ab */
[----:B------:R-:W-:Y:S01]  /*bf70*/  IMAD.MOV.U32 R14, RZ, RZ, 0xc00 ;  /* 0x00000c00ff0e7424 */ /* 0x000fe200078e00ff */
[----:B------:R2:W-:Y:S01]  /*bf80*/  SYNCS.ARRIVE.TRANS64.RED.A1T0 RZ, [R13+URZ], RZ ;  /* 0x000000ff0dff79a7 */ /* 0x0005e2000810043f */
[----:B------:R-:W-:Y:S01]  /*bf90*/  FFMA.FTZ R33, R33, UR37, -R10 ;  /* 0x0000002521217c23 */ /* 0x000fe2000801080a */
[----:B------:R3:W-:Y:S06]  /*bfa0*/  BAR.SYNC.DEFER_BLOCKING R12, 0x100 ;  /* 0x0004000c0000751d */ /* 0x0007ec0000010000 */
[----:B------:R-:W-:Y:S01]  /*bfb0*/  MUFU.EX2 R201, R201 ;  /* 0x000000c900c97308 */ /* 0x000fe20000000800 */
[----:B--2---:R-:W-:-:S02]  /*bfc0*/  IMAD.MOV.U32 R13, RZ, RZ, 0x40000040 ;  /* 0x40000040ff0d7424 */ /* 0x004fc400078e00ff */
[----:B------:R-:W-:-:S05]  /*bfd0*/  FFMA.FTZ R153, R34, UR37, -R171 ;  /* 0x0000002522997c23 */ /* 0x000fca00080108ab */
[----:B------:R-:W2:Y:S01]  /*bfe0*/  MUFU.EX2 R26, R26 ;  /* 0x0000001a001a7308 */ /* 0x000ea20000000800 */
[----:B---3--:R-:W-:Y:S02]  /*bff0*/  IMAD R12, R19, R14, UR38 ;  /* 0x00000026130c7e24 */ /* 0x008fe4000f8e020e */
[----:B------:R-:W-:-:S05]  /*c000*/  FFMA.FTZ R154, R36, UR37, -R10 ;  /* 0x00000025249a7c23 */ /* 0x000fca000801080a */
[----:B------:R-:W3:Y:S01]  /*c010*/  MUFU.EX2 R6, R6 ;  /* 0x0000000600067308 */ /* 0x000ee20000000800 */
[----:B------:R-:W-:Y:S01]  /*c020*/  R2UR UR7, R13 ;  /* 0x000000000d0772ca */ /* 0x000fe200000e0000 */
[----:B------:R-:W-:-:S06]  /*c030*/  FFMA.FTZ R30, R35, UR37, -R171 ;  /* 0x00000025231e7c23 */ /* 0x000fcc00080108ab */
[----:B------:R-:W4:Y:S01]  /*c040*/  MUFU.EX2 R203, R203 ;  /* 0x000000cb00cb7308 */ /* 0x000f220000000800 */
[----:B0-----:R-:W-:Y:S01]  /*c050*/  FADD.FTZ R13, R200, R3 ;  /* 0x00000003c80d7221 */ /* 0x001fe20000010000 */
[----:B------:R-:W-:-:S06]  /*c060*/  FFMA.FTZ R24, R37, UR37, -R10 ;  /* 0x0000002525187c23 */ /* 0x000fcc000801080a */
[----:B------:R-:W0:Y:S01]  /*c070*/  MUFU.EX2 R152, R152 ;  /* 0x0000009800987308 */ /* 0x000e220000000800 */
[----:B------:R-:W-:Y:S01]  /*c080*/  IADD3 R14, R12, 0x80, RZ ;  /* 0x000000800c0e7810 */ /* 0x000fe20007ffe0ff */
[----:B------:R-:W-:-:S06]  /*c090*/  FFMA.FTZ R155, R38, UR37, -R171 ;  /* 0x00000025269b7c23 */ /* 0x000fcc00080108ab */
[----:B------:R-:W5:Y:S01]  /*c0a0*/  MUFU.EX2 R27, R27 ;  /* 0x0000001b001b7308 */ /* 0x000f620000000800 */
[----:B-1----:R-:W-:Y:S01]  /*c0b0*/  FADD.FTZ R13, R202, R13 ;  /* 0x0000000dca0d7221 */ /* 0x002fe20000010000 */
[----:B------:R-:W-:-:S06]  /*c0c0*/  FFMA.FTZ R156, R40, UR37, -R10 ;  /* 0x00000025289c7c23 */ /* 0x000fcc000801080a */
[----:B------:R-:W1:Y:S01]  /*c0d0*/  MUFU.EX2 R11, R33 ;  /* 0x00000021000b7308 */ /* 0x000e620000000800 */
[----:B------:R-:W-:Y:S01]  /*c0e0*/  R2UR UR10, R14 ;  /* 0x000000000e0a72ca */ /* 0x000fe200000e0000 */
[----:B------:R-:W-:Y:S02]  /*c0f0*/  VIADD R14, R12, 0x100 ;  /* 0x000001000c0e7836 */ /* 0x000fe40000000000 */
[----:B--2---:R-:W-:-:S04]  /*c100*/  FADD.FTZ R40, R201, R26 ;  /* 0x0000001ac9287221 */ /* 0x004fc80000010000 */
[----:B------:R-:W2:Y:S01]  /*c110*/  MUFU.EX2 R153, R153 ;  /* 0x0000009900997308 */ /* 0x000ea20000000800 */
[----:B------:R-:W-:Y:S01]  /*c120*/  FFMA.FTZ R31, R39, UR37, -R171 ;  /* 0x00000025271f7c23 */ /* 0x000fe200080108ab */
[----:B---3--:R-:W-:-:S06]  /*c130*/  FADD.FTZ R13, R6, R13 ;  /* 0x0000000d060d7221 */ /* 0x008fcc0000010000 */
[----:B------:R-:W3:Y:S01]  /*c140*/  MUFU.EX2 R154, R154 ;  /* 0x0000009a009a7308 */ /* 0x000ee20000000800 */
[----:B------:R-:W-:Y:S01]  /*c150*/  FFMA.FTZ R25, R41, UR37, -R10 ;  /* 0x0000002529197c23 */ /* 0x000fe2000801080a */
[----:B------:R-:W-:Y:S02]  /*c160*/  IMAD.MOV.U32 R15, RZ, RZ, 0x40000040 ;  /* 0x40000040ff0f7424 */ /* 0x000fe400078e00ff */
[----:B----4-:R-:W-:-:S04]  /*c170*/  FADD.FTZ R40, R203, R40 ;  /* 0x00000028cb287221 */ /* 0x010fc80000010000 */
[----:B------:R-:W4:Y:S01]  /*c180*/  MUFU.EX2 R30, R30 ;  /* 0x0000001e001e7308 */ /* 0x000f220000000800 */
[----:B------:R-:W-:Y:S01]  /*c190*/  R2UR UR14, R14 ;  /* 0x000000000e0e72ca */ /* 0x000fe200000e0000 */
[----:B------:R-:W-:Y:S01]  /*c1a0*/  FFMA.FTZ R157, R42, UR37, -R171 ;  /* 0x000000252a9d7c23 */ /* 0x000fe200080108ab */
[----:B0-----:R-:W-:-:S05]  /*c1b0*/  FADD.FTZ R14, R152, R13 ;  /* 0x0000000d980e7221 */ /* 0x001fca0000010000 */
[----:B------:R-:W0:Y:S01]  /*c1c0*/  MUFU.EX2 R24, R24 ;  /* 0x0000001800187308 */ /* 0x000e220000000800 */
[----:B------:R-:W-:Y:S01]  /*c1d0*/  FFMA.FTZ R158, R44, UR37, -R10 ;  /* 0x000000252c9e7c23 */ /* 0x000fe2000801080a */
[----:B------:R-:W-:Y:S01]  /*c1e0*/  R2UR UR11, R15 ;  /* 0x000000000f0b72ca */ /* 0x000fe200000e0000 */
[----:B-----5:R-:W-:-:S05]  /*c1f0*/  FADD.FTZ R40, R27, R40 ;  /* 0x000000281b287221 */ /* 0x020fca0000010000 */
[----:B------:R-:W5:Y:S01]  /*c200*/  MUFU.EX2 R155, R155 ;  /* 0x0000009b009b7308 */ /* 0x000f620000000800 */
[----:B------:R-:W-:Y:S01]  /*c210*/  R2UR UR15, R15 ;  /* 0x000000000f0f72ca */ /* 0x000fe200000e0000 */
[----:B------:R-:W-:Y:S01]  /*c220*/  FFMA.FTZ R34, R43, UR37, -R171 ;  /* 0x000000252b227c23 */ /* 0x000fe200080108ab */
[----:B-1----:R-:W-:-:S05]  /*c230*/  FADD.FTZ R15, R11, R14 ;  /* 0x0000000e0b0f7221 */ /* 0x002fca0000010000 */
[----:B------:R-:W1:Y:S01]  /*c240*/  MUFU.EX2 R156, R156 ;  /* 0x0000009c009c7308 */ /* 0x000e620000000800 */
[----:B------:R-:W-:Y:S01]  /*c250*/  FFMA.FTZ R28, R45, UR37, -R10 ;  /* 0x000000252d1c7c23 */ /* 0x000fe2000801080a */
[----:B------:R-:W-:Y:S02]  /*c260*/  VIADD R20, R12, 0x180 ;  /* 0x000001800c147836 */ /* 0x000fe40000000000 */
[----:B--2---:R-:W-:-:S04]  /*c270*/  FADD.FTZ R13, R153, R40 ;  /* 0x00000028990d7221 */ /* 0x004fc80000010000 */
[----:B------:R-:W2:Y:S01]  /*c280*/  MUFU.EX2 R31, R31 ;  /* 0x0000001f001f7308 */ /* 0x000ea20000000800 */
[----:B------:R-:W-:Y:S01]  /*c290*/  FFMA.FTZ R159, R46, UR37, -R171 ;  /* 0x000000252e9f7c23 */ /* 0x000fe200080108ab */
[----:B---3--:R-:W-:-:S06]  /*c2a0*/  FADD.FTZ R15, R154, R15 ;  /* 0x0000000f9a0f7221 */ /* 0x008fcc0000010000 */
[----:B------:R-:W3:Y:S01]  /*c2b0*/  MUFU.EX2 R25, R25 ;  /* 0x0000001900197308 */ /* 0x000ee20000000800 */
[----:B------:R-:W-:Y:S01]  /*c2c0*/  FFMA.FTZ R160, R48, UR37, -R10 ;  /* 0x0000002530a07c23 */ /* 0x000fe2000801080a */
[----:B------:R-:W-:Y:S01]  /*c2d0*/  R2UR UR18, R20 ;  /* 0x00000000141272ca */ /* 0x000fe200000e0000 */
[----:B------:R-:W-:-:S05]  /*c2e0*/  VIADD R14, R12, 0x200 ;  /* 0x000002000c0e7836 */ /* 0x000fca0000000000 */
[----:B------:R-:W3:Y:S01]  /*c2f0*/  MUFU.EX2 R157, R157 ;  /* 0x0000009d009d7308 */ /* 0x000ee20000000800 */
[----:B----4-:R-:W-:Y:S01]  /*c300*/  FADD.FTZ R20, R30, R13 ;  /* 0x0000000d1e147221 */ /* 0x010fe20000010000 */
[----:B------:R-:W-:Y:S01]  /*c310*/  FFMA.FTZ R35, R47, UR37, -R171 ;  /* 0x000000252f237c23 */ /* 0x000fe200080108ab */
[----:B0-----:R-:W-:-:S05]  /*c320*/  FADD.FTZ R13, R24, R15 ;  /* 0x0000000f180d7221 */ /* 0x001fca0000010000 */
[----:B------:R-:W0:Y:S01]  /*c330*/  MUFU.EX2 R158, R158 ;  /* 0x0000009e009e7308 */ /* 0x000e220000000800 */
[----:B------:R-:W-:Y:S01]  /*c340*/  FFMA.FTZ R29, R49, UR37, -R10 ;  /* 0x00000025311d7c23 */ /* 0x000fe2000801080a */
[----:B------:R-:W-:Y:S02]  /*c350*/  IMAD.MOV.U32 R15, RZ, RZ, 0x40000040 ;  /* 0x40000040ff0f7424 */ /* 0x000fe400078e00ff */
[----:B-----5:R-:W-:-:S04]  /*c360*/  FADD.FTZ R20, R155, R20 ;  /* 0x000000149b147221 */ /* 0x020fc80000010000 */
[----:B------:R-:W4:Y:S01]  /*c370*/  MUFU.EX2 R34, R34 ;  /* 0x0000002200227308 */ /* 0x000f220000000800 */
[----:B------:R-:W-:Y:S01]  /*c380*/  R2UR UR22, R14 ;  /* 0x000000000e1672ca */ /* 0x000fe200000e0000 */
[----:B------:R-:W-:Y:S01]  /*c390*/  FFMA.FTZ R161, R50, UR37, -R171 ;  /* 0x0000002532a17c23 */ /* 0x000fe200080108ab */
[----:B-1----:R-:W-:-:S05]  /*c3a0*/  FADD.FTZ R14, R156, R13 ;  /* 0x0000000d9c0e7221 */ /* 0x002fca0000010000 */
[----:B------:R-:W1:Y:S01]  /*c3b0*/  MUFU.EX2 R28, R28 ;  /* 0x0000001c001c7308 */ /* 0x000e620000000800 */
[----:B------:R-:W-:Y:S01]  /*c3c0*/  FFMA.FTZ R162, R52, UR37, -R10 ;  /* 0x0000002534a27c23 */ /* 0x000fe2000801080a */
[----:B------:R-:W-:Y:S01]  /*c3d0*/  IMAD.MOV.U32 R13, RZ, RZ, 0x40000040 ;  /* 0x40000040ff0d7424 */ /* 0x000fe200078e00ff */
[----:B------:R-:W-:-:S05]  /*c3e0*/  R2UR UR23, R15 ;  /* 0x000000000f1772ca */ /* 0x000fca00000e0000 */
[----:B------:R-:W5:Y:S01]  /*c3f0*/  MUFU.EX2 R159, R159 ;  /* 0x0000009f009f7308 */ /* 0x000f620000000800 */
[----:B--2---:R-:W-:Y:S01]  /*c400*/  FADD.FTZ R20, R31, R20 ;  /* 0x000000141f147221 */ /* 0x004fe20000010000 */
[----:B------:R-:W-:Y:S01]  /*c410*/  FFMA.FTZ R38, R51, UR37, -R171 ;  /* 0x0000002533267c23 */ /* 0x000fe200080108ab */
[----:B---3--:R-:W-:-:S05]  /*c420*/  FADD.FTZ R15, R25, R14 ;  /* 0x0000000e190f7221 */ /* 0x008fca0000010000 */
[----:B------:R-:W2:Y:S01]  /*c430*/  MUFU.EX2 R160, R160 ;  /* 0x000000a000a07308 */ /* 0x000ea20000000800 */
[----:B------:R-:W-:Y:S01]  /*c440*/  FFMA.FTZ R32, R53, UR37, -R10 ;  /* 0x0000002535207c23 */ /* 0x000fe2000801080a */
[----:B------:R-:W-:Y:S01]  /*c450*/  R2UR UR27, R13 ;  /* 0x000000000d1b72ca */ /* 0x000fe200000e0000 */
[----:B------:R-:W-:-:S05]  /*c460*/  FADD.FTZ R13, R157, R20 ;  /* 0x000000149d0d7221 */ /* 0x000fca0000010000 */
[----:B------:R-:W3:Y:S01]  /*c470*/  MUFU.EX2 R35, R35 ;  /* 0x0000002300237308 */ /* 0x000ee20000000800 */
[----:B------:R-:W-:Y:S01]  /*c480*/  FFMA.FTZ R163, R54, UR37, -R171 ;  /* 0x0000002536a37c23 */ /* 0x000fe200080108ab */
[----:B0-----:R-:W-:-:S06]  /*c490*/  FADD.FTZ R15, R158, R15 ;  /* 0x0000000f9e0f7221 */ /* 0x001fcc0000010000 */
[----:B------:R-:W0:Y:S01]  /*c4a0*/  MUFU.EX2 R29, R29 ;  /* 0x0000001d001d7308 */ /* 0x000e220000000800 */
[----:B------:R-:W-:Y:S01]  /*c4b0*/  FFMA.FTZ R164, R56, UR37, -R10 ;  /* 0x0000002538a47c23 */ /* 0x000fe2000801080a */
[C---:B------:R-:W-:Y:S01]  /*c4c0*/  R2UR UR6, R12.reuse ;  /* 0x000000000c0672ca */ /* 0x040fe200000e0000 */
[----:B------:R-:W-:Y:S01]  /*c4d0*/  VIADD R12, R12, 0x280 ;  /* 0x000002800c0c7836 */ /* 0x000fe20000000000 */
[----:B------:R-:W-:-:S04]  /*c4e0*/  F2FP.F16.F32.PACK_AB R202, R6, R202 ;  /* 0x000000ca06ca723e */ /* 0x000fc800000000ff */
[----:B------:R-:W0:Y:S01]  /*c4f0*/  MUFU.EX2 R161, R161 ;  /* 0x000000a100a17308 */ /* 0x000e220000000800 */
[----:B----4-:R-:W-:Y:S01]  /*c500*/  FADD.FTZ R6, R34, R13 ;  /* 0x0000000d22067221 */ /* 0x010fe20000010000 */
[----:B------:R-:W-:Y:S01]  /*c510*/  FFMA.FTZ R39, R55, UR37, -R171 ;  /* 0x0000002537277c23 */ /* 0x000fe200080108ab */
[----:B-1----:R-:W-:-:S05]  /*c520*/  FADD.FTZ R15, R28, R15 ;  /* 0x0000000f1c0f7221 */ /* 0x002fca0000010000 */
[----:B------:R-:W1:Y:S01]  /*c530*/  MUFU.EX2 R162, R162 ;  /* 0x000000a200a27308 */ /* 0x000e620000000800 */
[----:B------:R-:W-:Y:S01]  /*c540*/  FFMA.FTZ R33, R57, UR37, -R10 ;  /* 0x0000002539217c23 */ /* 0x000fe2000801080a */
[----:B------:R-:W-:Y:S01]  /*c550*/  R2UR UR26, R12 ;  /* 0x000000000c1a72ca */ /* 0x000fe200000e0000 */
[----:B-----5:R-:W-:-:S05]  /*c560*/  FADD.FTZ R6, R159, R6 ;  /* 0x000000069f067221 */ /* 0x020fca0000010000 */
[----:B------:R-:W4:Y:S01]  /*c570*/  MUFU.EX2 R38, R38 ;  /* 0x0000002600267308 */ /* 0x000f220000000800 */
[----:B------:R-:W-:Y:S01]  /*c580*/  FFMA.FTZ R165, R58, UR37, -R171 ;  /* 0x000000253aa57c23 */ /* 0x000fe200080108ab */
[----:B--2---:R-:W-:-:S06]  /*c590*/  FADD.FTZ R12, R160, R15 ;  /* 0x0000000fa00c7221 */ /* 0x004fcc0000010000 */
[----:B------:R-:W2:Y:S01]  /*c5a0*/  MUFU.EX2 R32, R32 ;  /* 0x0000002000207308 */ /* 0x000ea20000000800 */
[----:B------:R-:W-:Y:S01]  /*c5b0*/  FFMA.FTZ R166, R60, UR37, -R10 ;  /* 0x000000253ca67c23 */ /* 0x000fe2000801080a */
[----:B------:R-:W-:Y:S01]  /*c5c0*/  F2FP.F16.F32.PACK_AB R152, R11, R152 ;  /* 0x000000980b98723e */ /* 0x000fe200000000ff */
[----:B---3--:R-:W-:-:S05]  /*c5d0*/  FADD.FTZ R6, R35, R6 ;  /* 0x0000000623067221 */ /* 0x008fca0000010000 */
[----:B------:R-:W3:Y:S01]  /*c5e0*/  MUFU.EX2 R163, R163 ;  /* 0x000000a300a37308 */ /* 0x000ee20000000800 */
[----:B------:R-:W-:Y:S01]  /*c5f0*/  FFMA.FTZ R59, R59, UR37, -R171 ;  /* 0x000000253b3b7c23 */ /* 0x000fe200080108ab */
[----:B0-----:R-:W-:-:S06]  /*c600*/  FADD.FTZ R11, R29, R12 ;  /* 0x0000000c1d0b7221 */ /* 0x001fcc0000010000 */
[----:B------:R-:W0:Y:S01]  /*c610*/  MUFU.EX2 R164, R164 ;  /* 0x000000a400a47308 */ /* 0x000e220000000800 */
[----:B------:R-:W-:Y:S01]  /*c620*/  FFMA.FTZ R36, R61, UR37, -R10 ;  /* 0x000000253d247c23 */ /* 0x000fe2000801080a */
[----:B------:R-:W-:Y:S01]  /*c630*/  F2FP.F16.F32.PACK_AB R200, R3, R200 ;  /* 0x000000c803c8723e */ /* 0x000fe200000000ff */
[----:B------:R-:W-:-:S05]  /*c640*/  FADD.FTZ R3, R161, R6 ;  /* 0x00000006a1037221 */ /* 0x000fca0000010000 */
[----:B------:R-:W5:Y:S01]  /*c650*/  MUFU.EX2 R39, R39 ;  /* 0x0000002700277308 */ /* 0x000f620000000800 */
[----:B------:R-:W-:Y:S01]  /*c660*/  FFMA.FTZ R62, R62, UR37, -R171 ;  /* 0x000000253e3e7c23 */ /* 0x000fe200080108ab */
[----:B-1----:R-:W-:-:S06]  /*c670*/  FADD.FTZ R11, R162, R11 ;  /* 0x0000000ba20b7221 */ /* 0x002fcc0000010000 */
[----:B------:R-:W1:Y:S01]  /*c680*/  MUFU.EX2 R33, R33 ;  /* 0x0000002100217308 */ /* 0x000e620000000800 */
[----:B------:R-:W-:Y:S01]  /*c690*/  FFMA.FTZ R168, R64, UR37, -R10 ;  /* 0x0000002540a87c23 */ /* 0x000fe2000801080a */
[----:B----4-:R-:W-:-:S06]  /*c6a0*/  FADD.FTZ R6, R38, R3 ;  /* 0x0000000326067221 */ /* 0x010fcc0000010000 */
[----:B------:R-:W4:Y:S01]  /*c6b0*/  MUFU.EX2 R165, R165 ;  /* 0x000000a500a57308 */ /* 0x000f220000000800 */
[----:B------:R-:W-:Y:S01]  /*c6c0*/  FFMA.FTZ R63, R63, UR37, -R171 ;  /* 0x000000253f3f7c23 */ /* 0x000fe200080108ab */
[----:B--2---:R-:W-:-:S06]  /*c6d0*/  FADD.FTZ R11, R32, R11 ;  /* 0x0000000b200b7221 */ /* 0x004fcc0000010000 */
[----:B------:R-:W2:Y:S01]  /*c6e0*/  MUFU.EX2 R166, R166 ;  /* 0x000000a600a67308 */ /* 0x000ea20000000800 */
[----:B------:R-:W-:Y:S01]  /*c6f0*/  FFMA.FTZ R37, R65, UR37, -R10 ;  /* 0x0000002541257c23 */ /* 0x000fe2000801080a */
[----:B---3--:R-:W-:-:S06]  /*c700*/  FADD.FTZ R6, R163, R6 ;  /* 0x00000006a3067221 */ /* 0x008fcc0000010000 */
[----:B------:R-:W3:Y:S01]  /*c710*/  MUFU.EX2 R59, R59 ;  /* 0x0000003b003b7308 */ /* 0x000ee20000000800 */
[----:B------:R-:W-:Y:S01]  /*c720*/  FFMA.FTZ R66, R66, UR37, -R171 ;  /* 0x0000002542427c23 */ /* 0x000fe200080108ab */
[----:B0-----:R-:W-:-:S06]  /*c730*/  FADD.FTZ R12, R164, R11 ;  /* 0x0000000ba40c7221 */ /* 0x001fcc0000010000 */
[----:B------:R-:W0:Y:S01]  /*c740*/  MUFU.EX2 R36, R36 ;  /* 0x0000002400247308 */ /* 0x000e220000000800 */
[----:B------:R-:W-:Y:S01]  /*c750*/  FFMA.FTZ R170, R68, UR37, -R10 ;  /* 0x0000002544aa7c23 */ /* 0x000fe2000801080a */
[----:B-----5:R-:W-:-:S06]  /*c760*/  FADD.FTZ R6, R39, R6 ;  /* 0x0000000627067221 */ /* 0x020fcc0000010000 */
[----:B------:R-:W5:Y:S01]  /*c770*/  MUFU.EX2 R62, R62 ;  /* 0x0000003e003e7308 */ /* 0x000f620000000800 */
[----:B------:R-:W-:Y:S01]  /*c780*/  FFMA.FTZ R67, R67, UR37, -R171 ;  /* 0x0000002543437c23 */ /* 0x000fe200080108ab */
[----:B-1----:R-:W-:-:S06]  /*c790*/  FADD.FTZ R3, R33, R12 ;  /* 0x0000000c21037221 */ /* 0x002fcc0000010000 */
[----:B------:R-:W1:Y:S01]  /*c7a0*/  MUFU.EX2 R168, R168 ;  /* 0x000000a800a87308 */ /* 0x000e620000000800 */
[----:B------:R-:W-:Y:S01]  /*c7b0*/  FFMA.FTZ R69, R69, UR37, -R10 ;  /* 0x0000002545457c23 */ /* 0x000fe2000801080a */
[----:B----4-:R-:W-:-:S06]  /*c7c0*/  FADD.FTZ R6, R165, R6 ;  /* 0x00000006a5067221 */ /* 0x010fcc0000010000 */
[----:B------:R-:W4:Y:S01]  /*c7d0*/  MUFU.EX2 R63, R63 ;  /* 0x0000003f003f7308 */ /* 0x000f220000000800 */
[----:B--2---:R-:W-:-:S07]  /*c7e0*/  FADD.FTZ R11, R166, R3 ;  /* 0x00000003a60b7221 */ /* 0x004fce0000010000 */
[----:B------:R-:W2:Y:S01]  /*c7f0*/  MUFU.EX2 R37, R37 ;  /* 0x0000002500257308 */ /* 0x000ea20000000800 */
[----:B---3--:R-:W-:Y:S01]  /*c800*/  FADD.FTZ R3, R59, R6 ;  /* 0x000000063b037221 */ /* 0x008fe20000010000 */
[----:B0-----:R-:W-:-:S06]  /*c810*/  FADD.FTZ R11, R36, R11 ;  /* 0x0000000b240b7221 */ /* 0x001fcc0000010000 */
[----:B------:R-:W0:Y:S08]  /*c820*/  MUFU.EX2 R66, R66 ;  /* 0x0000004200427308 */ /* 0x000e300000000800 */
[----:B------:R-:W3:Y:S01]  /*c830*/  MUFU.EX2 R170, R170 ;  /* 0x000000aa00aa7308 */ /* 0x000ee20000000800 */
[----:B-----5:R-:W-:Y:S01]  /*c840*/  FADD.FTZ R6, R62, R3 ;  /* 0x000000033e067221 */ /* 0x020fe20000010000 */
[----:B-1----:R-:W-:-:S06]  /*c850*/  FADD.FTZ R12, R168, R11 ;  /* 0x0000000ba80c7221 */ /* 0x002fcc0000010000 */
[----:B------:R-:W1:Y:S08]  /*c860*/  MUFU.EX2 R67, R67 ;  /* 0x0000004300437308 */ /* 0x000e700000000800 */
[----:B------:R-:W5:Y:S01]  /*c870*/  MUFU.EX2 R69, R69 ;  /* 0x0000004500457308 */ /* 0x000f620000000800 */
[----:B----4-:R-:W-:Y:S01]  /*c880*/  FADD.FTZ R3, R63, R6 ;  /* 0x000000063f037221 */ /* 0x010fe20000010000 */
[----:B--2---:R-:W-:Y:S01]  /*c890*/  FADD.FTZ R11, R37, R12 ;  /* 0x0000000c250b7221 */ /* 0x004fe20000010000 */
[----:B------:R-:W-:-:S02]  /*c8a0*/  F2FP.F16.F32.PACK_AB R201, R26, R201 ;  /* 0x000000c91ac9723e */ /* 0x000fc400000000ff */
[----:B0-----:R-:W-:Y:S01]  /*c8b0*/  FADD.FTZ R6, R66, R3 ;  /* 0x0000000342067221 */ /* 0x001fe20000010000 */
[----:B---3--:R-:W-:Y:S01]  /*c8c0*/  FADD.FTZ R12, R170, R11 ;  /* 0x0000000baa0c7221 */ /* 0x008fe20000010000 */
[----:B------:R-:W-:Y:S01]  /*c8d0*/  F2FP.F16.F32.PACK_AB R203, R27, R203 ;  /* 0x000000cb1bcb723e */ /* 0x000fe200000000ff */
[--C-:B------:R-:W-:Y:S01]  /*c8e0*/  FFMA.FTZ R10, R70, UR37, -R171.reuse ;  /* 0x00000025460a7c23 */ /* 0x100fe200080108ab */
[----:B-1----:R-:W-:Y:S01]  /*c8f0*/  FADD.FTZ R3, R67, R6 ;  /* 0x0000000643037221 */ /* 0x002fe20000010000 */
[----:B------:R-:W-:Y:S01]  /*c900*/  FFMA.FTZ R171, R71, UR37, -R171 ;  /* 0x0000002547ab7c23 */ /* 0x000fe200080108ab */
[----:B------:R-:W-:Y:S02]  /*c910*/  F2FP.F16.F32.PACK_AB R153, R30, R153 ;  /* 0x000000991e99723e */ /* 0x000fe400000000ff */
[----:B------:R-:W-:Y:S02]  /*c920*/  F2FP.F16.F32.PACK_AB R154, R24, R154 ;  /* 0x0000009a189a723e */ /* 0x000fe400000000ff */
[----:B------:R-:W-:-:S02]  /*c930*/  F2FP.F16.F32.PACK_AB R155, R31, R155 ;  /* 0x0000009b1f9b723e */ /* 0x000fc400000000ff */
[----:B------:R-:W-:Y:S01]  /*c940*/  F2FP.F16.F32.PACK_AB R156, R25, R156 ;  /* 0x0000009c199c723e */ /* 0x000fe200000000ff */
[----:B-----5:R-:W-:Y:S01]  /*c950*/  FADD.FTZ R6, R69, R12 ;  /* 0x0000000c45067221 */ /* 0x020fe20000010000 */
        /* <DEDUP_REMOVED lines=14> */
[----:B------:R-:W-:-:S06]  /*ca40*/  WARPGROUP.ARRIVE ;  /* 0x00000000000079c5 */ /* 0x000fcc0000000000 */
[----:B------:R-:W-:Y:S03]  /*ca50*/  HGMMA.64x256x16.F32 R24, R200, gdesc[UR4].tnspB, RZ, !UPT, gsb0 ;  /* 0x43e00004c8187df0 */ /* 0x000fe6000c0008ff */
[----:B------:R-:W-:Y:S02]  /*ca60*/  WARPGROUP.DEPBAR.LE gsb0, 0x0 ;  /* 0x00008000000079c5 */ /* 0x000fe40000010000 */
[----:B------:R-:W-:-:S15]  /*ca70*/  WARPGROUP.ARRIVE ;  /* 0x00000000000079c5 */ /* 0x000fde0000000000 */
[----:B------:R-:W-:-:S08]  /*ca80*/  NOP ;  /* 0x0000000000007918 */ /* 0x000fd00000000000 */
[----:B------:R-:W-:Y:S01]  /*ca90*/  HGMMA.64x256x16.F32 R24, R152, gdesc[UR8].tnspB, R24, gsb0 ;  /* 0x43e0000898187df0 */ /* 0x000fe20008000818 */
[----:B------:R-:W-:-:S05]  /*caa0*/  IMAD.MOV.U32 R21, RZ, RZ, 0x40000040 ;  /* 0x40000040ff157424 */ /* 0x000fca00078e00ff */
[----:B------:R-:W-:Y:S01]  /*cab0*/  R2UR UR19, R21 ;  /* 0x00000000151372ca */ /* 0x000fe200000e0000 */
[----:B------:R-:W-:Y:S02]  /*cac0*/  WARPGROUP.DEPBAR.LE gsb0, 0x0 ;  /* 0x00008000000079c5 */ /* 0x000fe40000010000 */
[----:B------:R-:W-:-:S15]  /*cad0*/  WARPGROUP.ARRIVE ;  /* 0x00000000000079c5 */ /* 0x000fde0000000000 */
[----:B------:R-:W-:-:S04]  /*cae0*/  NOP ;  /* 0x0000000000007918 */ /* 0x000fc80000000000 */
[----:B------:R-:W-:Y:S03]  /*caf0*/  HGMMA.64x256x16.F32 R24, R156, gdesc[UR12].tnspB, R24, gsb0 ;  /* 0x43e0000c9c187df0 */ /* 0x000fe60008000818 */
[----:B------:R-:W-:Y:S02]  /*cb00*/  WARPGROUP.DEPBAR.LE gsb0, 0x0 ;  /* 0x00008000000079c5 */ /* 0x000fe40000010000 */
[----:B------:R-:W-:-:S15]  /*cb10*/  WARPGROUP.ARRIVE ;  /* 0x00000000000079c5 */ /* 0x000fde0000000000 */
[----:B------:R-:W-:-:S08]  /*cb20*/  NOP ;  /* 0x0000000000007918 */ /* 0x000fd00000000000 */
[----:B------:R-:W-:Y:S01]  /*cb30*/  HGMMA.64x256x16.F32 R24, R160, gdesc[UR16].tnspB, R24, gsb0 ;  /* 0x43e00010a0187df0 */ /* 0x000fe20008000818 */
[----:B------:R-:W0:Y:S08]  /*cb40*/  MUFU.EX2 R10, R10 ;  /* 0x0000000a000a7308 */ /* 0x000e300000000800 */
[----:B------:R-:W1:Y:S01]  /*cb50*/  MUFU.EX2 R171, R171 ;  /* 0x000000ab00ab7308 */ /* 0x000e620000000800 */
[----:B0-----:R-:W-:-:S04]  /*cb60*/  FADD.FTZ R3, R10, R3 ;  /* 0x000000030a037221 */ /* 0x001fc80000010000 */
[C---:B-1----:R-:W-:Y:S01]  /*cb70*/  FADD.FTZ R3, R171.reuse, R3 ;  /* 0x00000003ab037221 */ /* 0x042fe20000010000 */
[----:B------:R-:W-:Y:S01]  /*cb80*/  F2FP.F16.F32.PACK_AB R171, R171, R10 ;  /* 0x0000000aabab723e */ /* 0x000fe200000000ff */
[----:B------:R-:W-:Y:S02]  /*cb90*/  WARPGROUP.DEPBAR.LE gsb0, 0x0 ;  /* 0x00008000000079c5 */ /* 0x000fe40000010000 */
[----:B------:R-:W-:-:S10]  /*cba0*/  WARPGROUP.ARRIVE ;  /* 0x00000000000079c5 */ /* 0x000fd40000000000 */
[----:B------:R-:W-:Y:S01]  /*cbb0*/  HGMMA.64x256x16.F32 R24, R164, gdesc[UR20].tnspB, R24, gsb0 ;  /* 0x43e00014a4187df0 */ /* 0x000fe20008000818 */
[----:B------:R-:W-:-:S04]  /*cbc0*/  LOP3.LUT R18, R18, 0xfffffff7, RZ, 0xc0, !PT ;  /* 0xfffffff712127812 */ /* 0x000fc800078ec0ff */
[----:B------:R-:W-:Y:S01]  /*cbd0*/  @P5 LOP3.LUT R18, R18, 0x8, RZ, 0xfc, !PT ;  /* 0x0000000812125812 */ /* 0x000fe200078efcff */
[----:B------:R-:W-:Y:S02]  /*cbe0*/  WARPGROUP.DEPBAR.LE gsb0, 0x0 ;  /* 0x00008000000079c5 */ /* 0x000fe40000010000 */
[----:B------:R-:W-:-:S15]  /*cbf0*/  WARPGROUP.ARRIVE ;  /* 0x00000000000079c5 */ /* 0x000fde0000000000 */
[----:B------:R-:W-:-:S05]  /*cc00*/  NOP ;  /* 0x0000000000007918 */ /* 0x000fca0000000000 */
[----:B------:R-:W-:Y:S03]  /*cc10*/  HGMMA.64x256x16.F32 R24, R168, gdesc[UR24].tnspB, R24, gsb0 ;  /* 0x43e00018a8187df0 */ /* 0x000fe60008000818 */
[----:B------:R-:W-:Y:S02]  /*cc20*/  WARPGROUP.DEPBAR.LE gsb0, 0x0 ;  /* 0x00008000000079c5 */ /* 0x000fe40000010000 */
[----:B------:R-:W-:Y:S05]  /*cc30*/  @!P0 BRA `(.L_x_15204) ;  /* 0x0000000000048947 */ /* 0x000fea0003800000 */
[----:B------:R-:W-:Y:S01]  /*cc40*/  BPT.TRAP 0x1 ;  /* 0x000000040000795c */ /* 0x000fe20000300000 */
.L_x_15204:
[----:B------:R-:W2:Y:S01]  /*cc50*/  LDL R12, [R1+0x98] ;  /* 0x00009800010c7983 */ /* 0x000ea20000100800 */
[----:B------:R-:W-:Y:S01]  /*cc60*/  VIADD R9, R9, 0x32460 ;  /* 0x0003246009097836 */ /* 0x000fe20000000000 */
[----:B------:R-:W-:Y:S01]  /*cc70*/  ULDC UR39, c[0x0][0xa80] ;  /* 0x0002a00000277ab9 */ /* 0x000fe20000000800 */
[----:B------:R-:W-:Y:S01]  /*cc80*/  IMAD.U32 R10, RZ, RZ, UR41 ;  /* 0x00000029ff0a7e24 */ /* 0x000fe2000f8e00ff */
[----:B------:R-:W-:Y:S01]  /*cc90*/  ULDC UR40, c[0x0][0xa80] ;  /* 0x0002a00000287ab9 */ /* 0x000fe20000000800 */
[----:B------:R-:W-:-:S03]  /*cca0*/  IMAD.MOV.U32 R11, RZ, RZ, R174 ;  /* 0x000000ffff0b7224 */ /* 0x000fc600078e00ae */
[----:B------:R-:W-:Y:S02]  /*ccb0*/  PRMT R9, R10, 0x654, R9 ;  /* 0x000006540a097816 */ /* 0x000fe40000000009 */
[----:B------:R-:W0:Y:S02]  /*ccc0*/  @P5 LDC R10, c[0x0][0x44c] ;  /* 0x00011300ff0a5b82 */ /* 0x000e240000000800 */
[----:B------:R1:W-:Y:S06]  /*ccd0*/  SYNCS.ARRIVE.TRANS64.RED.A1T0 RZ, [R9+URZ], RZ ;  /* 0x000000ff09ff79a7 */ /* 0x0003ec000810043f */
[----:B-1----:R-:W1:Y:S01]  /*cce0*/  @P5 LDC R9, c[0x0][0x450] ;  /* 0x00011400ff095b82 */ /* 0x002e620000000800 */
[----:B0-----:R-:W-:-:S05]  /*ccf0*/  @P5 IMAD.HI.U32 R10, R174, R10, RZ ;  /* 0x0000000aae0a5227 */ /* 0x001fca00078e00ff */
[----:B-1----:R-:W-:-:S04]  /*cd00*/  @P5 SHF.R.U32.HI R11, RZ, R9, R10 ;  /* 0x00000009ff0b5219 */ /* 0x002fc8000001160a */
[----:B------:R-:W-:-:S05]  /*cd10*/  IADD3 R9, R11, R173, -R219 ;  /* 0x000000ad0b097210 */ /* 0x000fca0007ffe8db */
[----:B------:R-:W-:-:S05]  /*cd20*/  IMAD.HI R9, R9, 0x2aaaaaab, RZ ;  /* 0x2aaaaaab09097827 */ /* 0x000fca00078e02ff */
[----:B------:R-:W-:-:S04]  /*cd30*/  SHF.R.U32.HI R10, RZ, 0x1f, R9 ;  /* 0x0000001fff0a7819 */ /* 0x000fc80000011609 */
[----:B------:R-:W-:Y:S01]  /*cd40*/  LEA.HI.SX32 R10, R9, R10, 0x1c ;  /* 0x0000000a090a7211 */ /* 0x000fe200078fe2ff */
[----:B------:R-:W-:-:S03]  /*cd50*/  VIADD R9, R172, 0xfffffffe ;  /* 0xfffffffeac097836 */ /* 0x000fc60000000000 */
[----:B--2---:R-:W-:-:S04]  /*cd60*/  VIMNMX R200, R12, R10, !PT ;  /* 0x0000000a0cc87248 */ /* 0x004fc80007fe0100 */
[----:B------:R-:W-:-:S13]  /*cd70*/  ISETP.GE.AND P1, PT, R9, R200, PT ;  /* 0x000000c80900720c */ /* 0x000fda0003f26270 */
[----:B------:R-:W-:Y:S05]  /*cd80*/  @!P1 BRA `(.L_x_15205) ;  /* 0x00000030003c9947 */ /* 0x000fea0003800000 */
[----:B------:R-:W-:Y:S01]  /*cd90*/  MOV R11, R8 ;  /* 0x00000008000b7202 */ /* 0x000fe20000000f00 */
[----:B------:R-:W-:-:S07]  /*cda0*/  IMAD.MOV.U32 R12, RZ, RZ, R0 ;  /* 0x000000ffff0c7224 */ /* 0x000fce00078e0000 */
.L_x_15216:
[----:B------:R-:W-:Y:S01]  /*cdb0*/  VIADD R19, R19, 0x1 ;  /* 0x0000000113137836 */ /* 0x000fe20000000000 */
[----:B------:R-:W-:Y:S05]  /*cdc0*/  YIELD ;  /* 0x0000000000007946 */ /* 0x000fea0003800000 */
[----:B------:R-:W-:-:S04]  /*cdd0*/  ISETP.NE.AND P1, PT, R19, 0x2, PT ;  /* 0x000000021300780c */ /* 0x000fc80003f25270 */
[----:B------:R-:W-:Y:S02]  /*cde0*/  SEL R0, RZ, 0x1, P1 ;  /* 0x00000001ff007807 */ /* 0x000fe40000800000 */
[----:B------:R-:W-:Y:S02]  /*cdf0*/  SEL R19, R19, RZ, P1 ;  /* 0x000000ff13137207 */ /* 0x000fe40000800000 */
[----:B------:R-:W-:Y:S01]  /*ce00*/  LOP3.LUT R208, R208, R0, RZ, 0x3c, !PT ;  /* 0x00000000d0d07212 */ /* 0x000fe200078e3cff */
[----:B0-----:R-:W-:Y:S06]  /*ce10*/  @!P0 BRA `(.L_x_15206) ;  /* 0x0000000000048947 */ /* 0x001fec0003800000 */
[----:B------:R-:W-:Y:S01]  /*ce20*/  BPT.TRAP 0x1 ;  /* 0x000000040000795c */ /* 0x000fe20000300000 */
.L_x_15206:
[----:B------:R-:W-:Y:S01]  /*ce30*/  IMAD R10, R19, 0x8, R23 ;  /* 0x00000008130a7824 */ /* 0x000fe200078e0217 */
[----:B------:R-:W-:-:S04]  /*ce40*/  SHF.L.U32 R0, R208, 0x1f, RZ ;  /* 0x0000001fd0007819 */ /* 0x000fc800000006ff */
[----:B------:R0:W1:Y:S01]  /*ce50*/  SYNCS.PHASECHK.TRANS64.TRYWAIT P1, [R10+URZ+0x32430], R0 ;  /* 0x032430000a0075a7 */ /* 0x000062000802017f */
[----:B------:R-:W-:Y:S05]  /*ce60*/  @!P0 BRA `(.L_x_15207) ;  /* 0x0000000000048947 */ /* 0x000fea0003800000 */
[----:B------:R-:W-:Y:S01]  /*ce70*/  BPT.TRAP 0x1 ;  /* 0x000000040000795c */ /* 0x000fe20000300000 */
.L_x_15207:
[----:B------:R-:W2:Y:S01]  /*ce80*/  LDL R7, [R1+0x2c] ;  /* 0x00002c0001077983 */ /* 0x000ea20000100800 */
[----:B------:R-:W-:Y:S02]  /*ce90*/  IMAD.MOV.U32 R153, RZ, RZ, 0x40000040 ;  /* 0x40000040ff997424 */ /* 0x000fe400078e00ff */
[----:B--2---:R-:W-:Y:S01]  /*cea0*/  IMAD R152, R19, 0x300, R7 ;  /* 0x0000030013987824 */ /* 0x004fe200078e0207 */
[----:B-1----:R-:W-:Y:S06]  /*ceb0*/  @P1 BRA `(.L_x_15208) ;  /* 0x0000000000081947 */ /* 0x002fec0003800000 */
[----:B------:R-:W1:Y:S02]  /*cec0*/  SYNCS.PHASECHK.TRANS64.TRYWAIT P1, [R10+URZ+0x32430], R0 ;  /* 0x032430000a0075a7 */ /* 0x000e64000802017f */
[----:B-1----:R-:W-:Y:S05]  /*ced0*/  @!P1 BRA `(.L_x_15209) ;  /* 0x0000014c00d49947 */ /* 0x002fea0003800000 */
.L_x_15208:
[----:B------:R-:W-:Y:S01]  /*cee0*/  VIADD R14, R152, 0x4 ;  /* 0x00000004980e7836 */ /* 0x000fe20000000000 */
[----:B------:R-:W2:Y:S01]  /*cef0*/  LDL.64 R202, [R1+0x60] ;  /* 0x0000600001ca7983 */ /* 0x000ea20000100a00 */
[----:B------:R-:W-:Y:S01]  /*cf00*/  IMAD.MOV.U32 R15, RZ, RZ, 0x40000040 ;  /* 0x40000040ff0f7424 */ /* 0x000fe200078e00ff */
[----:B------:R-:W-:Y:S05]  /*cf10*/  WARPSYNC.ALL ;  /* 0x0000000000007948 */ /* 0x000fea0003800000 */
[----:B------:R-:W-:Y:S01]  /*cf20*/  R2UR UR14, R14 ;  /* 0x000000000e0e72ca */ /* 0x000fe200000e0000 */
[C---:B------:R-:W-:Y:S01]  /*cf30*/  VIADD R20, R152.reuse, 0x2 ;  /* 0x0000000298147836 */ /* 0x040fe20000000000 */
[----:B------:R-:W-:Y:S01]  /*cf40*/  R2UR UR15, R15 ;  /* 0x000000000f0f72ca */ /* 0x000fe200000e0000 */
[----:B------:R-:W-:Y:S01]  /*cf50*/  IMAD.MOV.U32 R21, RZ, RZ, 0x40000040 ;  /* 0x40000040ff157424 */ /* 0x000fe200078e00ff */
[----:B------:R-:W3:Y:S01]  /*cf60*/  LDL.64 R14, [R1+0x70] ;  /* 0x00007000010e7983 */ /* 0x000ee20000100a00 */
[C---:B------:R-:W-:Y:S01]  /*cf70*/  R2UR UR6, R152.reuse ;  /* 0x00000000980672ca */ /* 0x040fe200000e0000 */
[----:B------:R-:W-:Y:S01]  /*cf80*/  VIADD R152, R152, 0x6 ;  /* 0x0000000698987836 */ /* 0x000fe20000000000 */
[----:B------:R-:W-:-:S02]  /*cf90*/  R2UR UR10, R20 ;  /* 0x00000000140a72ca */ /* 0x000fc400000e0000 */
[----:B------:R-:W-:Y:S02]  /*cfa0*/  R2UR UR11, R21 ;  /* 0x00000000150b72ca */ /* 0x000fe400000e0000 */
[----:B------:R-:W4:Y:S01]  /*cfb0*/  LDL.64 R20, [R1+0x68] ;  /* 0x0000680001147983 */ /* 0x000f220000100a00 */
[----:B------:R-:W-:Y:S01]  /*cfc0*/  R2UR UR7, R153 ;  /* 0x00000000990772ca */ /* 0x000fe200000e0000 */
[----:B------:R-:W-:Y:S01]  /*cfd0*/  IMAD.MOV.U32 R153, RZ, RZ, 0x40000040 ;  /* 0x40000040ff997424 */ /* 0x000fe200078e00ff */
[----:B------:R-:W-:Y:S02]  /*cfe0*/  R2UR UR4, R220 ;  /* 0x00000000dc0472ca */ /* 0x000fe400000e0000 */
[----:B------:R-:W-:Y:S02]  /*cff0*/  R2UR UR5, R221 ;  /* 0x00000000dd0572ca */ /* 0x000fe400000e0000 */
[----:B------:R-:W-:Y:S02]  /*d000*/  R2UR UR18, R152 ;  /* 0x00000000981272ca */ /* 0x000fe400000e0000 */
[----:B------:R-:W-:-:S02]  /*d010*/  R2UR UR19, R153 ;  /* 0x00000000991372ca */ /* 0x000fc400000e0000 */
[----:B------:R-:W-:-:S07]  /*d020*/  WARPGROUP.ARRIVE ;  /* 0x00000000000079c5 */ /* 0x000fce0000000000 */
[----:B------:R-:W-:Y:S03]  /*d030*/  HGMMA.64x96x16.F32 R152, gdesc[UR4], RZ, !UPT, gsb0 ;  /* 0x01600000049879f0 */ /* 0x000fe6000c0008ff */
[----:B------:R-:W-:Y:S02]  /*d040*/  WARPGROUP.DEPBAR.LE gsb0, 0x0 ;  /* 0x00008000000079c5 */ /* 0x000fe40000010000 */
[----:B------:R-:W-:Y:S01]  /*d050*/  WARPGROUP.ARRIVE ;  /* 0x00000000000079c5 */ /* 0x000fe20000000000 */
[----:B---3--:R-:W-:Y:S02]  /*d060*/  R2UR UR8, R14 ;  /* 0x000000000e0872ca */ /* 0x008fe400000e0000 */
[----:B------:R-:W-:-:S13]  /*d070*/  R2UR UR9, R15 ;  /* 0x000000000f0972ca */ /* 0x000fda00000e0000 */
[----:B------:R-:W-:Y:S01]  /*d080*/  HGMMA.64x96x16.F32 R152, gdesc[UR8], R152, gsb0 ;  /* 0x01600000089879f0 */ /* 0x000fe20008000898 */
[----:B----4-:R-:W-:Y:S02]  /*d090*/  R2UR UR12, R20 ;  /* 0x00000000140c72ca */ /* 0x010fe400000e0000 */
        /* <DEDUP_REMOVED lines=12> */
.L_x_15210:
[----:B------:R2:W3:Y:S01]  /*d160*/  SYNCS.PHASECHK.TRANS64.TRYWAIT P1, [R10+URZ+0x32450], R0 ;  /* 0x032450000a0075a7 */ /* 0x0004e2000802017f */
[----:B------:R-:W-:Y:S05]  /*d170*/  @!P0 BRA `(.L_x_15211) ;  /* 0x0000000000048947 */ /* 0x000fea0003800000 */
[----:B------:R-:W-:Y:S01]  /*d180*/  BPT.TRAP 0x1 ;  /* 0x000000040000795c */ /* 0x000fe20000300000 */
.L_x_15211:
[----:B---3--:R-:W-:Y:S05]  /*d190*/  @P1 BRA `(.L_x_15212) ;  /* 0x0000000000081947 */ /* 0x008fea0003800000 */
[----:B------:R-:W3:Y:S02]  /*d1a0*/  SYNCS.PHASECHK.TRANS64.TRYWAIT P1, [R10+URZ+0x32450], R0 ;  /* 0x032450000a0075a7 */ /* 0x000ee4000802017f */
[----:B---3--:R-:W-:Y:S05]  /*d1b0*/  @!P1 BRA `(.L_x_15213) ;  /* 0x0000014c00309947 */ /* 0x008fea0003800000 */
.L_x_15212:
[----:B------:R-:W4:Y:S04]  /*d1c0*/  LDL.64 R202, [R1+0x48] ;  /* 0x0000480001ca7983 */ /* 0x000f280000100a00 */
[----:B------:R0:W-:Y:S04]  /*d1d0*/  STL.64 [R1+0x1e0], R10 ;  /* 0x0001e00a01007387 */ /* 0x0001e80000100a00 */
[----:B0123--:R-:W2:Y:S04]  /*d1e0*/  LDL.64 R10, [R1+0x58] ;  /* 0x00005800010a7983 */ /* 0x00fea80000100a00 */
[----:B------:R0:W-:Y:S04]  /*d1f0*/  STL [R1+0x1d8], R9 ;  /* 0x0001d80901007387 */ /* 0x0001e80000100800 */
[----:B0-----:R-:W3:Y:S01]  /*d200*/  LDL.64 R8, [R1+0x50] ;  /* 0x0000500001087983 */ /* 0x001ee20000100a00 */
[----:B------:R-:W-:Y:S01]  /*d210*/  IMAD.MOV.U32 R14, RZ, RZ, 0xc00 ;  /* 0x00000c00ff0e7424 */ /* 0x000fe200078e00ff */
[----:B------:R-:W-:Y:S05]  /*d220*/  WARPSYNC.ALL ;  /* 0x0000000000007948 */ /* 0x000fea0003800000 */
[----:B------:R-:W-:Y:S01]  /*d230*/  IMAD R14, R19, R14, UR45 ;  /* 0x0000002d130e7e24 */ /* 0x000fe2000f8e020e */
[----:B------:R-:W-:Y:S01]  /*d240*/  R2UR UR4, R4 ;  /* 0x00000000040472ca */ /* 0x000fe200000e0000 */
[----:B------:R-:W-:Y:S01]  /*d250*/  IMAD.MOV.U32 R15, RZ, RZ, 0x40000040 ;  /* 0x40000040ff0f7424 */ /* 0x000fe200078e00ff */
[----:B------:R-:W-:Y:S01]  /*d260*/  R2UR UR5, R5 ;  /* 0x00000000050572ca */ /* 0x000fe200000e0000 */
[----:B------:R-:W-:Y:S01]  /*d270*/  WARPGROUP.ARRIVE ;  /* 0x00000000000079c5 */ /* 0x000fe20000000000 */
[C---:B------:R-:W-:Y:S01]  /*d280*/  R2UR UR6, R14.reuse ;  /* 0x000000000e0672ca */ /* 0x040fe200000e0000 */
[----:B------:R-:W-:Y:S01]  /*d290*/  VIADD R20, R14, 0x2 ;  /* 0x000000020e147836 */ /* 0x000fe20000000000 */
[----:B------:R-:W-:Y:S01]  /*d2a0*/  R2UR UR7, R15 ;  /* 0x000000000f0772ca */ /* 0x000fe200000e0000 */
[----:B------:R0:W-:Y:S01]  /*d2b0*/  STL.64 [R1+0x1d0], R2 ;  /* 0x0001d00201007387 */ /* 0x0001e20000100a00 */
[----:B------:R-:W-:-:S11]  /*d2c0*/  MOV R21, 0x40000040 ;  /* 0x4000004000157802 */ /* 0x000fd60000000f00 */
[----:B------:R-:W-:Y:S01]  /*d2d0*/  HGMMA.64x96x16.F32 R152, gdesc[UR4], R152, gsb0 ;  /* 0x01600000049879f0 */ /* 0x000fe20008000898 */
[----:B------:R-:W-:Y:S01]  /*d2e0*/  R2UR UR6, R20 ;  /* 0x00000000140672ca */ /* 0x000fe200000e0000 */
[----:B0-----:R-:W4:Y:S01]  /*d2f0*/  LDL.64 R2, [R1+0x30] ;  /* 0x0000300001027983 */ /* 0x001f220000100a00 */
[----:B------:R-:W-:Y:S01]  /*d300*/  R2UR UR7, R21 ;  /* 0x00000000150772ca */ /* 0x000fe200000e0000 */
[----:B------:R-:W-:Y:S02]  /*d310*/  VIADD R20, R14, 0x4 ;  /* 0x000000040e147836 */ /* 0x000fe40000000000 */
[----:B------:R-:W-:Y:S01]  /*d320*/  IMAD.MOV.U32 R21, RZ, RZ, 0x40000040 ;  /* 0x40000040ff157424 */ /* 0x000fe200078e00ff */
[----:B------:R-:W-:Y:S02]  /*d330*/  WARPGROUP.DEPBAR.LE gsb0, 0x0 ;  /* 0x00008000000079c5 */ /* 0x000fe40000010000 */
[----:B------:R-:W-:Y:S01]  /*d340*/  WARPGROUP.ARRIVE ;  /* 0x00000000000079c5 */ /* 0x000fe20000000000 */
[----:B--2---:R-:W-:-:S02]  /*d350*/  R2UR UR4, R10 ;  /* 0x000000000a0472ca */ /* 0x004fc400000e0000 */
[----:B------:R-:W-:Y:S02]  /*d360*/  R2UR UR5, R11 ;  /* 0x000000000b0572ca */ /* 0x000fe400000e0000 */
[----:B------:R-:W2:Y:S11]  /*d370*/  LDL.64 R10, [R1+0x40] ;  /* 0x00004000010a7983 */ /* 0x000eb60000100a00 */
[----:B------:R-:W-:Y:S01]  /*d380*/  HGMMA.64x96x16.F32 R152, gdesc[UR4], R152, gsb0 ;  /* 0x01600000049879f0 */ /* 0x000fe20008000898 */
[----:B---3--:R-:W-:-:S02]  /*d390*/  R2UR UR4, R8 ;  /* 0x00000000080472ca */ /* 0x008fc400000e0000 */
[----:B------:R-:W-:Y:S02]  /*d3a0*/  R2UR UR5, R9 ;  /* 0x00000000090572ca */ /* 0x000fe400000e0000 */
[----:B------:R-:W3:Y:S01]  /*d3b0*/  LDL.64 R8, [R1+0x38] ;  /* 0x0000380001087983 */ /* 0x000ee20000100a00 */
[----:B------:R-:W-:Y:S02]  /*d3c0*/  R2UR UR6, R20 ;  /* 0x00000000140672ca */ /* 0x000fe400000e0000 */
[----:B------:R-:W-:Y:S01]  /*d3d0*/  R2UR UR7, R21 ;  /* 0x00000000150772ca */ /* 0x000fe200000e0000 */
[----:B------:R-:W-:Y:S02]  /*d3e0*/  VIADD R20, R14, 0x6 ;  /* 0x000000060e147836 */ /* 0x000fe40000000000 */
[----:B------:R-:W-:Y:S01]  /*d3f0*/  IMAD.MOV.U32 R21, RZ, RZ, 0x40000040 ;  /* 0x40000040ff157424 */ /* 0x000fe200078e00ff */
[----:B------:R-:W-:Y:S02]  /*d400*/  WARPGROUP.DEPBAR.LE gsb0, 0x0 ;  /* 0x00008000000079c5 */ /* 0x000fe40000010000 */
[----:B------:R-:W-:-:S07]  /*d410*/  WARPGROUP.ARRIVE ;  /* 0x00000000000079c5 */ /* 0x000fce0000000000 */
[----:B------:R-:W-:Y:S01]  /*d420*/  HGMMA.64x96x16.F32 R152, gdesc[UR4], R152, gsb0 ;  /* 0x01600000049879f0 */ /* 0x000fe20008000898 */
[----:B------:R-:W-:Y:S02]  /*d430*/  R2UR UR6, R20 ;  /* 0x00000000140672ca */ /* 0x000fe400000e0000 */
[----:B------:R-:W-:Y:S02]  /*d440*/  R2UR UR7, R21 ;  /* 0x00000000150772ca */ /* 0x000fe400000e0000 */
[----:B----4-:R-:W-:Y:S02]  /*d450*/  R2UR UR4, R202 ;  /* 0x00000000ca0472ca */ /* 0x010fe400000e0000 */
[----:B------:R-:W-:Y:S01]  /*d460*/  R2UR UR5, R203 ;  /* 0x00000000cb0572ca */ /* 0x000fe200000e0000 */
[----:B------:R-:W-:Y:S01]  /*d470*/  VIADD R20, R14, 0x300 ;  /* 0x000003000e147836 */ /* 0x000fe20000000000 */
[----:B------:R-:W4:Y:S01]  /*d480*/  LDL.64 R202, [R1+0x20] ;  /* 0x0000200001ca7983 */ /* 0x000f220000100a00 */
[----:B------:R-:W-:Y:S01]  /*d490*/  IMAD.MOV.U32 R21, RZ, RZ, 0x40000040 ;  /* 0x40000040ff157424 */ /* 0x000fe200078e00ff */
[----:B------:R-:W-:-:S02]  /*d4a0*/  WARPGROUP.DEPBAR.LE gsb0, 0x0 ;  /* 0x00008000000079c5 */ /* 0x000fc40000010000 */
[----:B------:R-:W-:-:S07]  /*d4b0*/  WARPGROUP.ARRIVE ;  /* 0x00000000000079c5 */ /* 0x000fce0000000000 */
[----:B------:R-:W-:Y:S01]  /*d4c0*/  HGMMA.64x96x16.F32 R152, gdesc[UR4], R152, gsb0 ;  /* 0x01600000049879f0 */ /* 0x000fe20008000898 */
[----:B------:R-:W-:Y:S02]  /*d4d0*/  R2UR UR6, R20 ;  /* 0x00000000140672ca */ /* 0x000fe400000e0000 */
[----:B------:R-:W-:Y:S02]  /*d4e0*/  R2UR UR7, R21 ;  /* 0x00000000150772ca */ /* 0x000fe400000e0000 */
[----:B--2---:R-:W-:Y:S02]  /*d4f0*/  R2UR UR4, R10 ;  /* 0x000000000a0472ca */ /* 0x004fe400000e0000 */
[----:B------:R-:W-:Y:S01]  /*d500*/  R2UR UR5, R11 ;  /* 0x000000000b0572ca */ /* 0x000fe200000e0000 */
[----:B------:R-:W-:Y:S02]  /*d510*/  WARPGROUP.DEPBAR.LE gsb0, 0x0 ;  /* 0x00008000000079c5 */ /* 0x000fe40000010000 */
[----:B------:R-:W-:Y:S01]  /*d520*/  WARPGROUP.ARRIVE ;  /* 0x00000000000079c5 */ /* 0x000fe20000000000 */
[----:B------:R-:W-:Y:S01]  /*d530*/  VIADD R20, R14, 0x302 ;  /* 0x000003020e147836 */ /* 0x000fe20000000000 */
[----:B------:R-:W2:Y:S08]  /*d540*/  LDL.64 R10, [R1+0x18] ;  /* 0x00001800010a7983 */ /* 0x000eb00000100a00 */
[----:B------:R-:W-:Y:S01]  /*d550*/  HGMMA.64x96x16.F32 R152, gdesc[UR4], R152, gsb0 ;  /* 0x01600000049879f0 */ /* 0x000fe20008000898 */
[----:B------:R-:W-:Y:S01]  /*d560*/  IMAD.MOV.U32 R21, RZ, RZ, 0x40000040 ;  /* 0x40000040ff157424 */ /* 0x000fe200078e00ff */
[----:B------:R-:W-:-:S02]  /*d570*/  R2UR UR6, R20 ;  /* 0x00000000140672ca */ /* 0x000fc400000e0000 */
[----:B---3--:R-:W-:Y:S02]  /*d580*/  R2UR UR4, R8 ;  /* 0x00000000080472ca */ /* 0x008fe400000e0000 */
[----:B------:R-:W-:Y:S02]  /*d590*/  R2UR UR7, R21 ;  /* 0x00000000150772ca */ /* 0x000fe400000e0000 */
[----:B------:R-:W-:Y:S01]  /*d5a0*/  R2UR UR5, R9 ;  /* 0x00000000090572ca */ /* 0x000fe200000e0000 */
[----:B------:R-:W-:Y:S01]  /*d5b0*/  VIADD R20, R14, 0x304 ;  /* 0x000003040e147836 */ /* 0x000fe20000000000 */
[----:B------:R-:W3:Y:S01]  /*d5c0*/  LDL.64 R8, [R1+0x10] ;  /* 0x0000100001087983 */ /* 0x000ee20000100a00 */
[----:B------:R-:W-:Y:S01]  /*d5d0*/  IMAD.MOV.U32 R21, RZ, RZ, 0x40000040 ;  /* 0x40000040ff157424 */ /* 0x000fe200078e00ff */
[----:B------:R-:W-:Y:S02]  /*d5e0*/  WARPGROUP.DEPBAR.LE gsb0, 0x0 ;  /* 0x00008000000079c5 */ /* 0x000fe40000010000 */
[----:B------:R-:W-:-:S07]  /*d5f0*/  WARPGROUP.ARRIVE ;  /* 0x00000000000079c5 */ /* 0x000fce0000000000 */
[----:B------:R-:W-:Y:S01]  /*d600*/  HGMMA.64x96x16.F32 R152, gdesc[UR4], R152, gsb0 ;  /* 0x01600000049879f0 */ /* 0x000fe20008000898 */
[----:B------:R-:W-:Y:S02]  /*d610*/  R2UR UR6, R20 ;  /* 0x00000000140672ca */ /* 0x000fe400000e0000 */
[----:B------:R-:W-:Y:S02]  /*d620*/  R2UR UR7, R21 ;  /* 0x00000000150772ca */ /* 0x000fe400000e0000 */
[----:B------:R-:W-:Y:S02]  /*d630*/  R2UR UR4, R2 ;  /* 0x00000000020472ca */ /* 0x000fe400000e0000 */
[----:B------:R-:W-:Y:S01]  /*d640*/  R2UR UR5, R3 ;  /* 0x00000000030572ca */ /* 0x000fe200000e0000 */
[----:B------:R-:W-:Y:S01]  /*d650*/  VIADD R20, R14, 0x306 ;  /* 0x000003060e147836 */ /* 0x000fe20000000000 */
[----:B------:R-:W3:Y:S01]  /*d660*/  LDL.64 R2, [R1+0x8] ;  /* 0x0000080001027983 */ /* 0x000ee20000100a00 */
        /* <DEDUP_REMOVED lines=8> */
[----:B------:R-:W-:Y:S01]  /*d6f0*/  VIADD R20, R14, 0x600 ;  /* 0x000006000e147836 */ /* 0x000fe20000000000 */
[----:B------:R-:W-:Y:S01]  /*d700*/  MOV R21, 0x40000040 ;  /* 0x4000004000157802 */ /* 0x000fe20000000f00 */
[----:B------:R-:W4:Y:S01]  /*d710*/  LDL.64 R202, [R1] ;  /* 0x0000000001ca7983 */ /* 0x000f220000100a00 */
[----:B------:R-:W-:-:S02]  /*d720*/  WARPGROUP.DEPBAR.LE gsb0, 0x0 ;  /* 0x00008000000079c5 */ /* 0x000fc40000010000 */
[----:B------:R-:W-:-:S07]  /*d730*/  WARPGROUP.ARRIVE ;  /* 0x00000000000079c5 */ /* 0x000fce0000000000 */
[----:B------:R-:W-:Y:S01]  /*d740*/  HGMMA.64x96x16.F32 R152, gdesc[UR4], R152, gsb0 ;  /* 0x01600000049879f0 */ /* 0x000fe20008000898 */
[----:B------:R-:W-:Y:S02]  /*d750*/  R2UR UR6, R20 ;  /* 0x00000000140672ca */ /* 0x000fe400000e0000 */
[----:B------:R-:W-:Y:S02]  /*d760*/  R2UR UR7, R21 ;  /* 0x00000000150772ca */ /* 0x000fe400000e0000 */
[----:B--2---:R-:W-:Y:S02]  /*d770*/  R2UR UR4, R10 ;  /* 0x000000000a0472ca */ /* 0x004fe400000e0000 */
[----:B------:R-:W-:Y:S01]  /*d780*/  R2UR UR5, R11 ;  /* 0x000000000b0572ca */ /* 0x000fe200000e0000 */
[----:B------:R-:W-:Y:S01]  /*d790*/  VIADD R20, R14, 0x602 ;  /* 0x000006020e147836 */ /* 0x000fe20000000000 */
[----:B------:R0:W5:Y:S01]  /*d7a0*/  LDL.LU.64 R10, [R1+0x1e0] ;  /* 0x0001e000010a7983 */ /* 0x0001620000300a00 */
[----:B------:R-:W-:Y:S01]  /*d7b0*/  IMAD.MOV.U32 R21, RZ, RZ, 0x40000040 ;  /* 0x40000040ff157424 */ /* 0x000fe200078e00ff */
[----:B------:R-:W-:-:S02]  /*d7c0*/  WARPGROUP.DEPBAR.LE gsb0, 0x0 ;  /* 0x00008000000079c5 */ /* 0x000fc40000010000 */
[----:B------:R-:W-:-:S07]  /*d7d0*/  WARPGROUP.ARRIVE ;  /* 0x00000000000079c5 */ /* 0x000fce0000000000 */
[----:B------:R-:W-:Y:S01]  /*d7e0*/  HGMMA.64x96x16.F32 R152, gdesc[UR4], R152, gsb0 ;  /* 0x01600000049879f0 */ /* 0x000fe20008000898 */
[----:B------:R-:W-:Y:S02]  /*d7f0*/  R2UR UR6, R20 ;  /* 0x00000000140672ca */ /* 0x000fe400000e0000 */
[----:B------:R-:W-:Y:S02]  /*d800*/  R2UR UR7, R21 ;  /* 0x00000000150772ca */ /* 0x000fe400000e0000 */
[----:B---3--:R-:W-:Y:S02]  /*d810*/  R2UR UR4, R8 ;  /* 0x00000000080472ca */ /* 0x008fe400000e0000 */
[----:B------:R-:W-:Y:S01]  /*d820*/  R2UR UR5, R9 ;  /* 0x00000000090572ca */ /* 0x000fe200000e0000 */
[----:B------:R-:W-:Y:S01]  /*d830*/  VIADD R20, R14, 0x604 ;  /* 0x000006040e147836 */ /* 0x000fe20000000000 */
[----:B------:R0:W5:Y:S01]  /*d840*/  LDL.LU R9, [R1+0x1d8] ;  /* 0x0001d80001097983 */ /* 0x0001620000300800 */
[----:B------:R-:W-:Y:S01]  /*d850*/  IMAD.MOV.U32 R21, RZ, RZ, 0x40000040 ;  /* 0x40000040ff157424 */ /* 0x000fe200078e00ff */
[----:B------:R-:W-:-:S02]  /*d860*/  WARPGROUP.DEPBAR.LE gsb0, 0x0 ;  /* 0x00008000000079c5 */ /* 0x000fc40000010000 */
[----:B------:R-:W-:-:S07]  /*d870*/  WARPGROUP.ARRIVE ;  /* 0x00000000000079c5 */ /* 0x000fce0000000000 */
[----:B------:R-:W-:Y:S01]  /*d880*/  HGMMA.64x96x16.F32 R152, gdesc[UR4], R152, gsb0 ;  /* 0x01600000049879f0 */ /* 0x000fe20008000898 */
[----:B------:R-:W-:Y:S02]  /*d890*/  R2UR UR6, R20 ;  /* 0x00000000140672ca */ /* 0x000fe400000e0000 */
[----:B------:R-:W-:Y:S02]  /*d8a0*/  R2UR UR7, R21 ;  /* 0x00000000150772ca */ /* 0x000fe400000e0000 */
[----:B------:R-:W-:Y:S02]  /*d8b0*/  R2UR UR4, R2 ;  /* 0x00000000020472ca */ /* 0x000fe400000e0000 */
        /* <DEDUP_REMOVED lines=39> */
[----:B------:R-:W-:Y:S01]  /*db30*/  MOV R15, 0x40000040 ;  /* 0x40000040000f7802 */ /* 0x000fe20000000f00 */
[----:B------:R-:W-:-:S02]  /*db40*/  WARPGROUP.DEPBAR.LE gsb0, 0x0 ;  /* 0x00008000000079c5 */ /* 0x000fc40000010000 */
[----:B------:R-:W-:-:S08]  /*db50*/  WARPGROUP.ARRIVE ;  /* 0x00000000000079c5 */ /* 0x000fd00000000000 */
[----:B------:R-:W-:Y:S01]  /*db60*/  HGMMA.64x96x16.F32 R152, gdesc[UR4], R152, gsb0 ;  /* 0x01600000049879f0 */ /* 0x000fe20008000898 */
[----:B------:R-:W-:Y:S02]  /*db70*/  R2UR UR6, R14 ;  /* 0x000000000e0672ca */ /* 0x000fe400000e0000 */
[----:B------:R-:W-:Y:S02]  /*db80*/  R2UR UR7, R15 ;  /* 0x000000000f0772ca */ /* 0x000fe400000e0000 */
[----:B------:R-:W-:Y:S02]  /*db90*/  R2UR UR4, R222 ;  /* 0x00000000de0472ca */ /* 0x000fe400000e0000 */
[----:B------:R-:W-:Y:S01]  /*dba0*/  R2UR UR5, R223 ;  /* 0x00000000df0572ca */ /* 0x000fe200000e0000 */
[----:B------:R-:W1:Y:S01]  /*dbb0*/  S2R R201, SR_TID.X ;  /* 0x0000000000c97919 */ /* 0x000e620000002100 */
[----:B------:R-:W-:Y:S02]  /*dbc0*/  WARPGROUP.DEPBAR.LE gsb0, 0x0 ;  /* 0x00008000000079c5 */ /* 0x000fe40000010000 */
[----:B------:R-:W-:-:S09]  /*dbd0*/  WARPGROUP.ARRIVE ;  /* 0x00000000000079c5 */ /* 0x000fd20000000000 */
[----:B------:R-:W-:Y:S01]  /*dbe0*/  HGMMA.64x96x16.F32 R152, gdesc[UR4], R152, gsb0 ;  /* 0x01600000049879f0 */ /* 0x000fe20008000898 */
[----:B-1----:R-:W-:-:S04]  /*dbf0*/  SHF.R.U32.HI R201, RZ, 0x7, R201 ;  /* 0x00000007ffc97819 */ /* 0x002fc800000116c9 */
[----:B------:R-:W-:Y:S01]  /*dc00*/  IADD3 R7, -R201, 0xb, RZ ;  /* 0x0000000bc9077810 */ /* 0x000fe20007ffe1ff */
[----:B------:R-:W-:-:S04]  /*dc10*/  WARPGROUP.DEPBAR.LE gsb0, 0x0 ;  /* 0x00008000000079c5 */ /* 0x000fc80000010000 */
[----:B------:R0:W-:Y:S06]  /*dc20*/  BAR.ARV R7, 0x100 ;  /* 0x000400070000751d */ /* 0x0001ec0000002000 */
[----:B------:R-:W-:Y:S05]  /*dc30*/  @!P0 BRA `(.L_x_15214) ;  /* 0x0000000000048947 */ /* 0x000fea0003800000 */
[----:B------:R-:W-:Y:S01]  /*dc40*/  BPT.TRAP 0x1 ;  /* 0x000000040000795c */ /* 0x000fe20000300000 */
.L_x_15214:
[----:B------:R-:W2:Y:S01]  /*dc50*/  LDL R20, [R1+0x78] ;  /* 0x0000780001147983 */ /* 0x000ea20000100800 */
[----:B------:R-:W1:Y:S03]  /*dc60*/  LDC R0, c[0x0][0x448] ;  /* 0x00011200ff007b82 */ /* 0x000e660000000800 */
[----:B------:R-:W2:Y:S04]  /*dc70*/  LDL R8, [R1+0xa4] ;  /* 0x0000a40001087983 */ /* 0x000ea80000100800 */
[----:B------:R-:W3:Y:S04]  /*dc80*/  LDL R15, [R1+0x94] ;  /* 0x00009400010f7983 */ /* 0x000ee80000100800 */
[----:B------:R-:W4:Y:S01]  /*dc90*/  LDL R14, [R1+0x28] ;  /* 0x00002800010e7983 */ /* 0x000f220000100800 */
[----:B------:R-:W-:Y:S01]  /*dca0*/  LOP3.LUT R18, R18, 0xffffdfff, RZ, 0xc0, !PT ;  /* 0xffffdfff12127812 */ /* 0x000fe200078ec0ff */
[----:B------:R-:W-:-:S03]  /*dcb0*/  UMOV UR37, UR40 ;  /* 0x0000002800257c82 */ /* 0x000fc60008000000 */
[----:B------:R-:W-:-:S04]  /*dcc0*/  @P0 LOP3.LUT R18, R18, 0x2000, RZ, 0xfc, !PT ;  /* 0x0000200012120812 */ /* 0x000fc800078efcff */
[----:B------:R-:W-:Y:S02]  /*dcd0*/  LOP3.LUT R18, R18, 0xffffbfff, RZ, 0xc0, !PT ;  /* 0xffffbfff12127812 */ /* 0x000fe400078ec0ff */
[----:B-1----:R-:W-:-:S13]  /*dce0*/  ISETP.NE.AND P1, PT, R0, 0x1, PT ;  /* 0x000000010000780c */ /* 0x002fda0003f25270 */
[----:B------:R-:W1:Y:S08]  /*dcf0*/  @P1 LDC R13, c[0x0][0x44c] ;  /* 0x00011300ff0d1b82 */ /* 0x000e700000000800 */
[----:B------:R-:W0:Y:S01]  /*dd00*/  @P1 LDC R0, c[0x0][0x450] ;  /* 0x00011400ff001b82 */ /* 0x000e220000000800 */
[----:B--2---:R-:W-:-:S04]  /*dd10*/  IMAD.IADD R8, R8, 0x1, R20 ;  /* 0x0000000108087824 */ /* 0x004fc800078e0214 */
[----:B-1----:R-:W-:-:S05]  /*dd20*/  @P1 IMAD.HI.U32 R13, R8, R13, RZ ;  /* 0x0000000d080d1227 */ /* 0x002fca00078e00ff */
[----:B0-----:R-:W-:Y:S01]  /*dd30*/  @P1 SHF.R.U32.HI R8, RZ, R0, R13 ;  /* 0x00000000ff081219 */ /* 0x001fe2000001160d */
[----:B-----5:R-:W-:-:S04]  /*dd40*/  IMAD R13, R9, -0x60, RZ ;  /* 0xffffffa0090d7824 */ /* 0x020fc800078e02ff */
[----:B------:R-:W0:Y:S01]  /*dd50*/  SHFL.IDX PT, R0, R8, RZ, 0x1c1f ;  /* 0x001c1fff08007589 */ /* 0x000e2200000e0000 */
[----:B---3--:R-:W-:-:S03]  /*dd60*/  IADD3 R13, -R15, 0x1, R13 ;  /* 0x000000010f0d7810 */ /* 0x008fc60007ffe10d */
[----:B------:R-:W1:Y:S01]  /*dd70*/  SHFL.IDX PT, R8, R8, 0x1, 0x1c1f ;  /* 0x003c1f0008087f89 */ /* 0x000e6200000e0000 */
[----:B----4-:R-:W-:-:S05]  /*dd80*/  IADD3 R13, -R219, R13, R14 ;  /* 0x0000000ddb0d7210 */ /* 0x010fca0007ffe10e */
[C---:B0-----:R-:W-:Y:S02]  /*dd90*/  IMAD.IADD R0, R13.reuse, 0x1, R0 ;  /* 0x000000010d007824 */ /* 0x041fe400078e0200 */
[----:B-1----:R-:W-:-:S03]  /*dda0*/  IMAD.IADD R8, R13, 0x1, R8 ;  /* 0x000000010d087824 */ /* 0x002fc600078e0208 */
[C---:B------:R-:W-:Y:S02]  /*ddb0*/  ISETP.GT.AND P4, PT, R0.reuse, RZ, PT ;  /* 0x000000ff0000720c */ /* 0x040fe40003f84270 */
        /* <DEDUP_REMOVED lines=52> */
[----:B------:R-:W-:-:S02]  /*e100*/  ISETP.GT.AND P4, PT, R8, RZ, PT ;  /* 0x000000ff0800720c */ /* 0x000fc40003f84270 */
        /* <DEDUP_REMOVED lines=15> */
[C---:B------:R-:W-:Y:S02]  /*e200*/  ISETP.GT.AND P4, PT, R8.reuse, 0x10, PT ;  /* 0x000000100800780c */ /* 0x040fe40003f84270 */
[----:B------:R-:W-:Y:S02]  /*e210*/  FMNMX.FTZ R0, R177, R0, !PT ;  /* 0x00000000b1007209 */ /* 0x000fe40007810000 */
[----:B------:R-:W-:-:S02]  /*e220*/  ISETP.GT.AND P3, PT, R8, 0x11, PT ;  /* 0x000000110800780c */ /* 0x000fc40003f64270 */
[----:B------:R-:W-:Y:S02]  /*e230*/  FMNMX.FTZ R0, R180, R0, !PT ;  /* 0x00000000b4007209 */ /* 0x000fe40007810000 */
[C---:B------:R-:W-:Y:S02]  /*e240*/  ISETP.GT.AND P2, PT, R8.reuse, 0x18, PT ;  /* 0x000000180800780c */ /* 0x040fe40003f44270 */
[----:B------:R-:W-:Y:S02]  /*e250*/  FMNMX.FTZ R0, R181, R0, !PT ;  /* 0x00000000b5007209 */ /* 0x000fe40007810000 */
[----:B------:R-:W-:Y:S02]  /*e260*/  ISETP.GT.AND P1, PT, R8, 0x19, PT ;  /* 0x000000190800780c */ /* 0x000fe40003f24270 */
        /* <DEDUP_REMOVED lines=11> */
[----:B------:R-:W-:Y:S02]  /*e320*/  ISETP.GT.AND P4, PT, R8, 0x20, PT ;  /* 0x000000200800780c */ /* 0x000fe40003f84270 */
[----:B------:R-:W-:Y:S02]  /*e330*/  FMNMX.FTZ R0, R196, R0, !PT ;  /* 0x00000000c4007209 */ /* 0x000fe40007810000 */
[----:B------:R-:W-:-:S02]  /*e340*/  ISETP.GT.AND P3, PT, R8, 0x21, PT ;  /* 0x000000210800780c */ /* 0x000fc40003f64270 */
[----:B------:R-:W-:Y:S02]  /*e350*/  FMNMX.FTZ R0, R197, R0, !PT ;  /* 0x00000000c5007209 */ /* 0x000fe40007810000 */
[C---:B------:R-:W-:Y:S02]  /*e360*/  ISETP.GT.AND P2, PT, R8.reuse, 0x28, PT ;  /* 0x000000280800780c */ /* 0x040fe40003f44270 */
[----:B------:R-:W-:Y:S01]  /*e370*/  ISETP.GT.AND P1, PT, R8, 0x29, PT ;  /* 0x000000290800780c */ /* 0x000fe20003f24270 */
[----:B------:R-:W0:Y:S01]  /*e380*/  SHFL.BFLY PT, R14, R0, 0x2, 0x1f ;  /* 0x0c401f00000e7f89 */ /* 0x000e2200000e0000 */
[----:B------:R-:W-:Y:S02]  /*e390*/  FSEL R170, R170, -INF , P4 ;  /* 0xff800000aaaa7808 */ /* 0x000fe40002000000 */
[----:B------:R-:W-:Y:S02]  /*e3a0*/  FSEL R171, R171, -INF , P3 ;  /* 0xff800000abab7808 */ /* 0x000fe40001800000 */
[----:B------:R-:W-:-:S02]  /*e3b0*/  FSEL R174, R174, -INF , P2 ;  /* 0xff800000aeae7808 */ /* 0x000fc40001000000 */
[----:B------:R-:W-:Y:S02]  /*e3c0*/  FSEL R175, R175, -INF , P1 ;  /* 0xff800000afaf7808 */ /* 0x000fe40000800000 */
[C---:B------:R-:W-:Y:S02]  /*e3d0*/  ISETP.GT.AND P4, PT, R8.reuse, 0x30, PT ;  /* 0x000000300800780c */ /* 0x040fe40003f84270 */
[C---:B------:R-:W-:Y:S02]  /*e3e0*/  ISETP.GT.AND P3, PT, R8.reuse, 0x31, PT ;  /* 0x000000310800780c */ /* 0x040fe40003f64270 */
[C---:B------:R-:W-:Y:S02]  /*e3f0*/  ISETP.GT.AND P2, PT, R8.reuse, 0x38, PT ;  /* 0x000000380800780c */ /* 0x040fe40003f44270 */
[----:B------:R-:W-:Y:S02]  /*e400*/  ISETP.GT.AND P1, PT, R8, 0x39, PT ;  /* 0x000000390800780c */ /* 0x000fe40003f24270 */
[----:B------:R-:W-:-:S02]  /*e410*/  FSEL R178, R178, -INF , P4 ;  /* 0xff800000b2b27808 */ /* 0x000fc40002000000 */
[----:B------:R-:W-:Y:S02]  /*e420*/  FSEL R179, R179, -INF , P3 ;  /* 0xff800000b3b37808 */ /* 0x000fe40001800000 */
[----:B------:R-:W-:Y:S02]  /*e430*/  @P0 LOP3.LUT R18, R18, 0x4000, RZ, 0xfc, !PT ;  /* 0x0000400012120812 */ /* 0x000fe400078efcff */
[----:B------:R-:W-:Y:S02]  /*e440*/  FSEL R182, R182, -INF , P2 ;  /* 0xff800000b6b67808 */ /* 0x000fe40001000000 */
[----:B0-----:R-:W-:Y:S02]  /*e450*/  FMNMX.FTZ R0, R0, R14, !PT ;  /* 0x0000000e00007209 */ /* 0x001fe40007810000 */
[----:B------:R-:W-:Y:S02]  /*e460*/  FSEL R183, R183, -INF , P1 ;  /* 0xff800000b7b77808 */ /* 0x000fe40000800000 */
[C---:B------:R-:W-:Y:S01]  /*e470*/  ISETP.GT.AND P1, PT, R8.reuse, 0x49, PT ;  /* 0x000000490800780c */ /* 0x040fe20003f24270 */
[----:B------:R-:W0:Y:S01]  /*e480*/  SHFL.BFLY PT, R14, R0, 0x1, 0x1f ;  /* 0x0c201f00000e7f89 */ /* 0x000e2200000e0000 */
[----:B------:R-:W-:-:S02]  /*e490*/  ISETP.GT.AND P2, PT, R8, 0x50, PT ;  /* 0x000000500800780c */ /* 0x000fc40003f44270 */
[C---:B------:R-:W-:Y:S02]  /*e4a0*/  ISETP.GT.AND P3, PT, R8.reuse, 0x51, PT ;  /* 0x000000510800780c */ /* 0x040fe40003f64270 */
[C---:B------:R-:W-:Y:S02]  /*e4b0*/  ISETP.GT.AND P4, PT, R8.reuse, 0x58, PT ;  /* 0x000000580800780c */ /* 0x040fe40003f84270 */
[C---:B------:R-:W-:Y:S02]  /*e4c0*/  ISETP.GT.AND P5, PT, R8.reuse, 0x59, PT ;  /* 0x000000590800780c */ /* 0x040fe40003fa4270 */
[----:B------:R-:W-:Y:S02]  /*e4d0*/  ISETP.GT.AND P0, PT, R8, 0x40, PT ;  /* 0x000000400800780c */ /* 0x000fe40003f04270 */
[----:B------:R-:W-:Y:S02]  /*e4e0*/  FSEL R191, R191, -INF , P1 ;  /* 0xff800000bfbf7808 */ /* 0x000fe40000800000 */
[----:B------:R-:W-:-:S02]  /*e4f0*/  FSEL R186, R186, -INF , P0 ;  /* 0xff800000baba7808 */ /* 0x000fc40000000000 */
[----:B------:R-:W-:Y:S02]  /*e500*/  LOP3.LUT P0, RZ, R18, 0x4000, RZ, 0xc0, !PT ;  /* 0x0000400012ff7812 */ /* 0x000fe4000780c0ff */
[----:B------:R-:W-:Y:S02]  /*e510*/  FSEL R194, R194, -INF , P2 ;  /* 0xff800000c2c27808 */ /* 0x000fe40001000000 */
[----:B------:R-:W-:Y:S02]  /*e520*/  FSEL R187, R187, -INF , P0 ;  /* 0xff800000bbbb7808 */ /* 0x000fe40000000000 */
[----:B------:R-:W-:Y:S02]  /*e530*/  FSEL R195, R195, -INF , P3 ;  /* 0xff800000c3c37808 */ /* 0x000fe40001800000 */
[----:B------:R-:W-:Y:S02]  /*e540*/  FSEL R198, R198, -INF , P4 ;  /* 0xff800000c6c67808 */ /* 0x000fe40002000000 */
[----:B0-----:R-:W-:-:S02]  /*e550*/  FMNMX.FTZ R0, R0, R14, !PT ;  /* 0x0000000e00007209 */ /* 0x001fc40007810000 */
[----:B------:R-:W-:Y:S02]  /*e560*/  FSEL R199, R199, -INF , P5 ;  /* 0xff800000c7c77808 */ /* 0x000fe40002800000 */
[----:B------:R-:W-:Y:S02]  /*e570*/  FSETP.NEU.FTZ.AND P6, PT, R0, -INF , PT ;  /* 0xff8000000000780b */ /* 0x000fe40003fdd000 */
[----:B------:R-:W-:Y:S02]  /*e580*/  LOP3.LUT P0, RZ, R18, 0x2000, RZ, 0xc0, !PT ;  /* 0x0000200012ff7812 */ /* 0x000fe4000780c0ff */
[----:B------:R-:W-:-:S05]  /*e590*/  FSEL R14, R0, RZ, P6 ;  /* 0x000000ff000e7208 */ /* 0x000fca0003000000 */
[----:B------:R-:W-:Y:S01]  /*e5a0*/  FADD.FTZ R14, -R14, R12 ;  /* 0x0000000c0e0e7221 */ /* 0x000fe20000010100 */
[----:B------:R-:W-:-:S03]  /*e5b0*/  FMUL.FTZ R12, R0, UR37 ;  /* 0x00000025000c7c20 */ /* 0x000fc60008410000 */
[----:B------:R-:W-:Y:S02]  /*e5c0*/  FMUL.FTZ R14, R14, UR37 ;  /* 0x000000250e0e7c20 */ /* 0x000fe40008410000 */
[----:B------:R-:W-:Y:S02]  /*e5d0*/  FSEL R12, R12, RZ, P6 ;  /* 0x000000ff0c0c7208 */ /* 0x000fe40003000000 */
[----:B------:R-:W-:Y:S02]  /*e5e0*/  ISETP.GT.AND P6, PT, R8, 0x48, PT ;  /* 0x000000480800780c */ /* 0x000fe40003fc4270 */
        /* <DEDUP_REMOVED lines=33> */
[----:B------:R-:W-:Y:S01]  /*e800*/  FFMA.FTZ R197, R197, UR37, -R12 ;  /* 0x00000025c5c57c23 */ /* 0x000fe2000801080c */
        /* <DEDUP_REMOVED lines=12> */
[-C--:B------:R-:W-:Y:S01]  /*e8d0*/  FMUL.FTZ R24, R24, R14.reuse ;  /* 0x0000000e18187220 */ /* 0x080fe20000410000 */
[-C--:B------:R-:W-:Y:S01]  /*e8e0*/  FMUL.FTZ R25, R25, R14.reuse ;  /* 0x0000000e19197220 */ /* 0x080fe20000410000 */
[----:B------:R-:W-:Y:S01]  /*e8f0*/  FMUL.FTZ R28, R28, R14 ;  /* 0x0000000e1c1c7220 */ /* 0x000fe20000410000 */
[----:B------:R-:W-:Y:S01]  /*e900*/  FMNMX.FTZ R8, R186, R8, !PT ;  /* 0x00000008ba087209 */ /* 0x000fe20007810000 */
[----:B------:R-:W-:Y:S01]  /*e910*/  FMUL.FTZ R29, R29, R14 ;  /* 0x0000000e1d1d7220 */ /* 0x000fe20000410000 */
[----:B------:R-:W0:Y:S01]  /*e920*/  MUFU.EX2 R157, R157 ;  /* 0x0000009d009d7308 */ /* 0x000e220000000800 */
[----:B-1----:R-:W-:Y:S01]  /*e930*/  FADD.FTZ R6, R153, R6 ;  /* 0x0000000699067221 */ /* 0x002fe20000010000 */
[----:B------:R-:W-:Y:S01]  /*e940*/  FMNMX.FTZ R8, R187, R8, !PT ;  /* 0x00000008bb087209 */ /* 0x000fe20007810000 */
[----:B------:R-:W-:Y:S01]  /*e950*/  FMUL.FTZ R32, R32, R14 ;  /* 0x0000000e20207220 */ /* 0x000fe20000410000 */
[----:B------:R-:W-:Y:S01]  /*e960*/  F2FP.F16.F32.PACK_AB R152, R153, R152 ;  /* 0x000000989998723e */ /* 0x000fe200000000ff */
[----:B------:R-:W-:Y:S01]  /*e970*/  FMUL.FTZ R33, R33, R14 ;  /* 0x0000000e21217220 */ /* 0x000fe20000410000 */
[----:B------:R-:W-:Y:S01]  /*e980*/  FMNMX.FTZ R8, R190, R8, !PT ;  /* 0x00000008be087209 */ /* 0x000fe20007810000 */
[-C--:B------:R-:W-:Y:S01]  /*e990*/  FMUL.FTZ R36, R36, R14.reuse ;  /* 0x0000000e24247220 */ /* 0x080fe20000410000 */
[----:B------:R-:W-:Y:S01]  /*e9a0*/  FMUL.FTZ R37, R37, R14 ;  /* 0x0000000e25257220 */ /* 0x000fe20000410000 */
[----:B--2---:R-:W-:Y:S01]  /*e9b0*/  FADD.FTZ R6, R154, R6 ;  /* 0x000000069a067221 */ /* 0x004fe20000010000 */
[----:B------:R-:W-:Y:S01]  /*e9c0*/  FMNMX.FTZ R8, R191, R8, !PT ;  /* 0x00000008bf087209 */ /* 0x000fe20007810000 */
[-C--:B------:R-:W-:Y:S01]  /*e9d0*/  FMUL.FTZ R40, R40, R14.reuse ;  /* 0x0000000e28287220 */ /* 0x080fe20000410000 */
[-C--:B------:R-:W-:Y:S01]  /*e9e0*/  FMUL.FTZ R41, R41, R14.reuse ;  /* 0x0000000e29297220 */ /* 0x080fe20000410000 */
[----:B------:R-:W-:Y:S01]  /*e9f0*/  FMUL.FTZ R44, R44, R14 ;  /* 0x0000000e2c2c7220 */ /* 0x000fe20000410000 */
[----:B------:R-:W-:Y:S01]  /*ea00*/  FMNMX.FTZ R8, R194, R8, !PT ;  /* 0x00000008c2087209 */ /* 0x000fe20007810000 */
[-C--:B------:R-:W-:Y:S01]  /*ea10*/  FMUL.FTZ R45, R45, R14.reuse ;  /* 0x0000000e2d2d7220 */ /* 0x080fe20000410000 */
[----:B------:R-:W-:Y:S01]  /*ea20*/  FMUL.FTZ R48, R48, R14 ;  /* 0x0000000e30307220 */ /* 0x000fe20000410000 */
[----:B0-----:R-:W-:Y:S01]  /*ea30*/  FADD.FTZ R20, R157, R6 ;  /* 0x000000069d147221 */ /* 0x001fe20000010000 */
        /* <DEDUP_REMOVED lines=37> */
[----:B0-----:R-:W-:Y:S01]  /*ec90*/  FMNMX.FTZ R8, R8, R12, !PT ;  /* 0x0000000c08087209 */ /* 0x001fe20007810000 */
        /* <DEDUP_REMOVED lines=19> */
[----:B------:R-:W-:Y:S01]  /*edd0*/  VIADD R14, R201, 0x8 ;  /* 0x00000008c90e7836 */ /* 0x000fe20000000000 */
[----:B------:R-:W-:Y:S01]  /*ede0*/  F2FP.F16.F32.PACK_AB R154, R157, R154 ;  /* 0x0000009a9d9a723e */ /* 0x000fe200000000ff */
[----:B------:R-:W-:Y:S01]  /*edf0*/  MUFU.EX2 R161, R161 ;  /* 0x000000a100a17308 */ /* 0x000fe20000000800 */
[----:B0-----:R-:W-:Y:S01]  /*ee00*/  FMNMX.FTZ R8, R8, R12, !PT ;  /* 0x0000000c08087209 */ /* 0x001fe20007810000 */
[----:B------:R-:W-:-:S06]  /*ee10*/  VIADD R12, R10, 0x32440 ;  /* 0x000324400a0c7836 */ /* 0x000fcc0000000000 */
[----:B------:R-:W-:Y:S01]  /*ee20*/  MUFU.EX2 R164, R164 ;  /* 0x000000a400a47308 */ /* 0x000fe20000000800 */
[----:B------:R-:W-:-:S04]  /*ee30*/  FSETP.NEU.FTZ.AND P1, PT, R8, -INF , PT ;  /* 0xff8000000800780b */ /* 0x000fc80003f3d000 */
[----:B------:R-:W-:-:S03]  /*ee40*/  FSEL R6, R8, RZ, P1 ;  /* 0x000000ff08067208 */ /* 0x000fc60000800000 */
[----:B------:R-:W-:Y:S02]  /*ee50*/  MUFU.EX2 R165, R165 ;  /* 0x000000a500a57308 */ /* 0x000fe40000000800 */
[----:B------:R-:W-:Y:S01]  /*ee60*/  FADD.FTZ R11, -R6, R11 ;  /* 0x0000000b060b7221 */ /* 0x000fe20000010100 */
[----:B------:R-:W-:-:S03]  /*ee70*/  FMUL.FTZ R6, R8, UR37 ;  /* 0x0000002508067c20 */ /* 0x000fc60008410000 */
[----:B------:R-:W-:Y:S02]  /*ee80*/  FMUL.FTZ R11, R11, UR37 ;  /* 0x000000250b0b7c20 */ /* 0x000fe40008410000 */
[----:B------:R-:W-:Y:S01]  /*ee90*/  MUFU.EX2 R168, R168 ;  /* 0x000000a800a87308 */ /* 0x000fe20000000800 */
[----:B------:R-:W-:-:S05]  /*eea0*/  FSEL R6, R6, RZ, P1 ;  /* 0x000000ff06067208 */ /* 0x000fca0000800000 */
[--C-:B------:R-:W-:Y:S01]  /*eeb0*/  FFMA.FTZ R153, R13, UR37, -R6.reuse ;  /* 0x000000250d997c23 */ /* 0x100fe20008010806 */
[----:B------:R-:W-:Y:S01]  /*eec0*/  IMAD.U32 R13, RZ, RZ, UR41 ;  /* 0x00000029ff0d7e24 */ /* 0x000fe2000f8e00ff */
[----:B------:R0:W1:Y:S01]  /*eed0*/  MUFU.EX2 R15, R11 ;  /* 0x0000000b000f7308 */ /* 0x0000620000000800 */
[--C-:B------:R-:W-:Y:S01]  /*eee0*/  FFMA.FTZ R156, R163, UR37, -R6.reuse ;  /* 0x00000025a39c7c23 */ /* 0x100fe20008010806 */
[--C-:B------:R-:W-:Y:S01]  /*eef0*/  FFMA.FTZ R157, R166, UR37, -R6.reuse ;  /* 0x00000025a69d7c23 */ /* 0x100fe20008010806 */
[----:B------:R-:W-:Y:S01]  /*ef00*/  FFMA.FTZ R21, R167, UR37, -R6 ;  /* 0x00000025a7157c23 */ /* 0x000fe20008010806 */
[----:B------:R-:W-:Y:S01]  /*ef10*/  PRMT R12, R13, 0x654, R12 ;  /* 0x000006540d0c7816 */ /* 0x000fe2000000000c */
[----:B------:R-:W-:Y:S02]  /*ef20*/  IMAD.MOV.U32 R13, RZ, RZ, 0x40000040 ;  /* 0x40000040ff0d7424 */ /* 0x000fe400078e00ff */
[--C-:B------:R-:W-:Y:S01]  /*ef30*/  FFMA.FTZ R194, R194, UR37, -R6.reuse ;  /* 0x00000025c2c27c23 */ /* 0x100fe20008010806 */
[--C-:B------:R-:W-:Y:S01]  /*ef40*/  FFMA.FTZ R195, R195, UR37, -R6.reuse ;  /* 0x00000025c3c37c23 */ /* 0x100fe20008010806 */
[----:B------:R-:W2:Y:S01]  /*ef50*/  MUFU.EX2 R153, R153 ;  /* 0x0000009900997308 */ /* 0x000ea20000000800 */
[--C-:B0-----:R-:W-:Y:S01]  /*ef60*/  FFMA.FTZ R11, R155, UR37, -R6.reuse ;  /* 0x000000259b0b7c23 */ /* 0x101fe20008010806 */
[----:B------:R-:W-:Y:S01]  /*ef70*/  R2UR UR7, R13 ;  /* 0x000000000d0772ca */ /* 0x000fe200000e0000 */
[--C-:B------:R-:W-:Y:S01]  /*ef80*/  FFMA.FTZ R13, R159, UR37, -R6.reuse ;  /* 0x000000259f0d7c23 */ /* 0x100fe20008010806 */
[----:B------:R0:W-:Y:S01]  /*ef90*/  SYNCS.ARRIVE.TRANS64.RED.A1T0 RZ, [R12+URZ], RZ ;  /* 0x000000ff0cff79a7 */ /* 0x0001e2000810043f */
[--C-:B------:R-:W-:Y:S01]  /*efa0*/  FFMA.FTZ R159, R170, UR37, -R6.reuse ;  /* 0x00000025aa9f7c23 */ /* 0x100fe20008010806 */
[----:B------:R-:W-:-:S02]  /*efb0*/  FFMA.FTZ R198, R198, UR37, -R6 ;  /* 0x00000025c6c67c23 */ /* 0x000fc40008010806 */
[----:B------:R-:W3:Y:S01]  /*efc0*/  MUFU.EX2 R11, R11 ;  /* 0x0000000b000b7308 */ /* 0x000ee20000000800 */
[-C--:B-1----:R-:W-:Y:S01]  /*efd0*/  FMUL.FTZ R26, R26, R15.reuse ;  /* 0x0000000f1a1a7220 */ /* 0x082fe20000410000 */
[-C--:B------:R-:W-:Y:S01]  /*efe0*/  FMUL.FTZ R27, R27, R15.reuse ;  /* 0x0000000f1b1b7220 */ /* 0x080fe20000410000 */
[-C--:B------:R-:W-:Y:S01]  /*eff0*/  FMUL.FTZ R30, R30, R15.reuse ;  /* 0x0000000f1e1e7220 */ /* 0x080fe20000410000 */
[----:B0-----:R-:W-:Y:S02]  /*f000*/  IMAD.MOV.U32 R12, RZ, RZ, 0xc00 ;  /* 0x00000c00ff0c7424 */ /* 0x001fe400078e00ff */
[-C--:B------:R-:W-:Y:S01]  /*f010*/  FMUL.FTZ R31, R31, R15.reuse ;  /* 0x0000000f1f1f7220 */ /* 0x080fe20000410000 */
[-C--:B------:R-:W-:Y:S01]  /*f020*/  FMUL.FTZ R34, R34, R15.reuse ;  /* 0x0000000f22227220 */ /* 0x080fe20000410000 */
[----:B------:R-:W-:Y:S01]  /*f030*/  FMUL.FTZ R35, R35, R15 ;  /* 0x0000000f23237220 */ /* 0x000fe20000410000 */
[----:B------:R-:W-:Y:S01]  /*f040*/  MUFU.EX2 R13, R13 ;  /* 0x0000000d000d7308 */ /* 0x000fe20000000800 */
[----:B--2---:R-:W-:Y:S01]  /*f050*/  FFMA.FTZ R3, R15, R3, R153 ;  /* 0x000000030f037223 */ /* 0x004fe20000010099 */
[----:B------:R-:W-:Y:S01]  /*f060*/  IMAD R12, R19, R12, UR38 ;  /* 0x00000026130c7e24 */ /* 0x000fe2000f8e020c */
[----:B------:R0:W-:Y:S01]  /*f070*/  BAR.SYNC.DEFER_BLOCKING R14, 0x100 ;  /* 0x0004000e0000751d */ /* 0x0001e20000010000 */
[-C--:B------:R-:W-:Y:S01]  /*f080*/  FMUL.FTZ R38, R38, R15.reuse ;  /* 0x0000000f26267220 */ /* 0x080fe20000410000 */
[-C--:B------:R-:W-:Y:S01]  /*f090*/  FMUL.FTZ R39, R39, R15.reuse ;  /* 0x0000000f27277220 */ /* 0x080fe20000410000 */
[-C--:B------:R-:W-:Y:S01]  /*f0a0*/  FMUL.FTZ R42, R42, R15.reuse ;  /* 0x0000000f2a2a7220 */ /* 0x080fe20000410000 */
[----:B------:R-:W-:Y:S01]  /*f0b0*/  R2UR UR6, R12 ;  /* 0x000000000c0672ca */ /* 0x000fe200000e0000 */
[----:B------:R-:W-:Y:S01]  /*f0c0*/  FMUL.FTZ R43, R43, R15 ;  /* 0x0000000f2b2b7220 */ /* 0x000fe20000410000 */
[C---:B---3--:R-:W-:Y:S01]  /*f0d0*/  FADD.FTZ R3, R11.reuse, R3 ;  /* 0x000000030b037221 */ /* 0x048fe20000010000 */
[----:B------:R-:W-:Y:S01]  /*f0e0*/  F2FP.F16.F32.PACK_AB R153, R11, R153 ;  /* 0x000000990b99723e */ /* 0x000fe200000000ff */
[----:B------:R-:W-:Y:S01]  /*f0f0*/  FFMA.FTZ R11, R158, UR37, -R6 ;  /* 0x000000259e0b7c23 */ /* 0x000fe20008010806 */
        /* <DEDUP_REMOVED lines=57> */
[----:B------:R-:W-:Y:S01]  /*f490*/  FADD.FTZ R3, R11, R3 ;  /* 0x000000030b037221 */ /* 0x000fe20000010000 */
[----:B0-----:R-:W-:-:S02]  /*f4a0*/  VIADD R14, R12, 0x80 ;  /* 0x000000800c0e7836 */ /* 0x001fc40000000000 */
[--C-:B------:R-:W-:Y:S01]  /*f4b0*/  FFMA.FTZ R11, R175, UR37, -R6.reuse ;  /* 0x00000025af0b7c23 */ /* 0x100fe20008010806 */
[----:B------:R-:W-:Y:S01]  /*f4c0*/  WARPGROUP.ARRIVE ;  /* 0x00000000000079c5 */ /* 0x000fe20000000000 */
[----:B------:R-:W-:Y:S02]  /*f4d0*/  IMAD.MOV.U32 R15, RZ, RZ, 0x40000040 ;  /* 0x40000040ff0f7424 */ /* 0x000fe400078e00ff */
[----:B------:R-:W-:Y:S01]  /*f4e0*/  FADD.FTZ R158, R13, R3 ;  /* 0x000000030d9e7221 */ /* 0x000fe20000010000 */
[--C-:B------:R-:W-:Y:S01]  /*f4f0*/  FFMA.FTZ R13, R171, UR37, -R6.reuse ;  /* 0x00000025ab0d7c23 */ /* 0x100fe20008010806 */
[----:B------:R-:W-:Y:S01]  /*f500*/  MUFU.EX2 R157, R157 ;  /* 0x0000009d009d7308 */ /* 0x000fe20000000800 */
[----:B------:R-:W-:Y:S01]  /*f510*/  FFMA.FTZ R3, R174, UR37, -R6 ;  /* 0x00000025ae037c23 */ /* 0x000fe20008010806 */
[----:B------:R-:W-:Y:S01]  /*f520*/  HGMMA.64x256x16.F32 R24, R152, gdesc[UR4].tnspB, R24, gsb0 ;  /* 0x43e0000498187df0 */ /* 0x000fe20008000818 */
[----:B------:R-:W-:Y:S01]  /*f530*/  R2UR UR6, R14 ;  /* 0x000000000e0672ca */ /* 0x000fe200000e0000 */
[----:B------:R-:W-:Y:S01]  /*f540*/  VIADD R14, R12, 0x100 ;  /* 0x000001000c0e7836 */ /* 0x000fe20000000000 */
[----:B------:R-:W-:Y:S01]  /*f550*/  R2UR UR7, R15 ;  /* 0x000000000f0772ca */ /* 0x000fe200000e0000 */
[----:B------:R-:W-:-:S02]  /*f560*/  IMAD.MOV.U32 R15, RZ, RZ, 0x40000040 ;  /* 0x40000040ff0f7424 */ /* 0x000fc400078e00ff */
[----:B------:R-:W0:Y:S08]  /*f570*/  MUFU.EX2 R21, R21 ;  /* 0x0000001500157308 */ /* 0x000e300000000800 */
        /* <DEDUP_REMOVED lines=23> */
[----:B------:R-:W-:-:S05]  /*f6f0*/  FFMA.FTZ R153, R162, UR37, -R6 ;  /* 0x00000025a2997c23 */ /* 0x000fca0008010806 */
[----:B------:R-:W1:Y:S01]  /*f700*/  MUFU.EX2 R152, R160 ;  /* 0x000000a000987308 */ /* 0x000e620000000800 */
[----:B------:R-:W-:Y:S01]  /*f710*/  F2FP.F16.F32.PACK_AB R154, R165, R164 ;  /* 0x000000a4a59a723e */ /* 0x000fe200000000ff */
[----:B------:R-:W-:Y:S01]  /*f720*/  FFMA.FTZ R162, R191, UR37, -R6 ;  /* 0x00000025bfa27c23 */ /* 0x000fe20008010806 */
[----:B0-----:R-:W-:-:S05]  /*f730*/  F2FP.F16.F32.PACK_AB R155, R21, R157 ;  /* 0x0000009d159b723e */ /* 0x001fca00000000ff */
[----:B------:R-:W0:Y:S08]  /*f740*/  MUFU.EX2 R153, R153 ;  /* 0x0000009900997308 */ /* 0x000e300000000800 */
[----:B------:R-:W-:Y:S01]  /*f750*/  MUFU.EX2 R162, R162 ;  /* 0x000000a200a27308 */ /* 0x000fe20000000800 */
[----:B-1----:R-:W-:Y:S01]  /*f760*/  FADD.FTZ R20, R152, R20 ;  /* 0x0000001498147221 */ /* 0x002fe20000010000 */
[----:B------:R-:W-:-:S03]  /*f770*/  F2FP.F16.F32.PACK_AB R152, R161, R152 ;  /* 0x00000098a198723e */ /* 0x000fc600000000ff */
[----:B------:R-:W-:Y:S01]  /*f780*/  FADD.FTZ R20, R161, R20 ;  /* 0x00000014a1147221 */ /* 0x000fe20000010000 */
[----:B------:R-:W-:Y:S01]  /*f790*/  FFMA.FTZ R161, R190, UR37, -R6 ;  /* 0x00000025bea17c23 */ /* 0x000fe20008010806 */
[----:B0-----:R-:W-:Y:S01]  /*f7a0*/  FADD.FTZ R158, R153, R158 ;  /* 0x0000009e999e7221 */ /* 0x001fe20000010000 */
[----:B------:R-:W-:Y:S01]  /*f7b0*/  F2FP.F16.F32.PACK_AB R153, R156, R153 ;  /* 0x000000999c99723e */ /* 0x000fe200000000ff */
[----:B------:R-:W-:Y:S01]  /*f7c0*/  FADD.FTZ R164, R164, R20 ;  /* 0x00000014a4a47221 */ /* 0x000fe20000010000 */
[----:B------:R-:W-:Y:S01]  /*f7d0*/  FFMA.FTZ R20, R179, UR37, -R6 ;  /* 0x00000025b3147c23 */ /* 0x000fe20008010806 */
[----:B------:R-:W-:Y:S01]  /*f7e0*/  FADD.FTZ R158, R156, R158 ;  /* 0x0000009e9c9e7221 */ /* 0x000fe20000010000 */
[----:B------:R-:W-:Y:S01]  /*f7f0*/  WARPGROUP.ARRIVE ;  /* 0x00000000000079c5 */ /* 0x000fe20000000000 */
[----:B------:R-:W-:Y:S01]  /*f800*/  FFMA.FTZ R156, R182, UR37, -R6 ;  /* 0x00000025b69c7c23 */ /* 0x000fe20008010806 */
[----:B------:R-:W-:Y:S01]  /*f810*/  MUFU.EX2 R161, R161 ;  /* 0x000000a100a17308 */ /* 0x000fe20000000800 */
[----:B------:R-:W-:Y:S01]  /*f820*/  FADD.FTZ R160, R157, R158 ;  /* 0x0000009e9da07221 */ /* 0x000fe20000010000 */
[--C-:B------:R-:W-:Y:S01]  /*f830*/  FFMA.FTZ R158, R178, UR37, -R6.reuse ;  /* 0x00000025b29e7c23 */ /* 0x100fe20008010806 */
[----:B------:R-:W-:Y:S01]  /*f840*/  FFMA.FTZ R157, R183, UR37, -R6 ;  /* 0x00000025b79d7c23 */ /* 0x000fe20008010806 */
[----:B------:R-:W-:Y:S01]  /*f850*/  HGMMA.64x256x16.F32 R24, R152, gdesc[UR4].tnspB, R24, gsb0 ;  /* 0x43e0000498187df0 */ /* 0x000fe20008000818 */
[----:B------:R-:W-:Y:S01]  /*f860*/  R2UR UR6, R14 ;  /* 0x000000000e0672ca */ /* 0x000fe200000e0000 */
[----:B------:R-:W-:Y:S01]  /*f870*/  VIADD R14, R12, 0x180 ;  /* 0x000001800c0e7836 */ /* 0x000fe20000000000 */
[----:B------:R-:W-:Y:S01]  /*f880*/  R2UR UR7, R15 ;  /* 0x000000000f0772ca */ /* 0x000fe200000e0000 */
[----:B------:R-:W-:Y:S01]  /*f890*/  MUFU.EX2 R158, R158 ;  /* 0x0000009e009e7308 */ /* 0x000fe20000000800 */
[----:B------:R-:W-:Y:S01]  /*f8a0*/  MOV R15, 0x40000040 ;  /* 0x40000040000f7802 */ /* 0x000fe20000000f00 */
[----:B------:R-:W-:Y:S01]  /*f8b0*/  FADD.FTZ R160, R21, R160 ;  /* 0x000000a015a07221 */ /* 0x000fe20000010000 */
[----:B------:R-:W-:Y:S01]  /*f8c0*/  FFMA.FTZ R21, R186, UR37, -R6 ;  /* 0x00000025ba157c23 */ /* 0x000fe20008010806 */
[----:B------:R-:W-:-:S02]  /*f8d0*/  FADD.FTZ R164, R165, R164 ;  /* 0x000000a4a5a47221 */ /* 0x000fc40000010000 */
[----:B------:R-:W-:Y:S02]  /*f8e0*/  FADD.FTZ R160, R159, R160 ;  /* 0x000000a09fa07221 */ /* 0x000fe40000010000 */
[----:B------:R-:W0:Y:S02]  /*f8f0*/  MUFU.EX2 R20, R20 ;  /* 0x0000001400147308 */ /* 0x000e240000000800 */
[----:B------:R-:W-:-:S04]  /*f900*/  FADD.FTZ R160, R13, R160 ;  /* 0x000000a00da07221 */ /* 0x000fc80000010000 */
[----:B------:R-:W-:Y:S02]  /*f910*/  FADD.FTZ R160, R3, R160 ;  /* 0x000000a003a07221 */ /* 0x000fe40000010000 */
[----:B------:R-:W-:Y:S02]  /*f920*/  MUFU.EX2 R156, R156 ;  /* 0x0000009c009c7308 */ /* 0x000fe40000000800 */
[----:B------:R-:W-:-:S06]  /*f930*/  FADD.FTZ R160, R11, R160 ;  /* 0x000000a00ba07221 */ /* 0x000fcc0000010000 */
[----:B------:R-:W1:Y:S08]  /*f940*/  MUFU.EX2 R157, R157 ;  /* 0x0000009d009d7308 */ /* 0x000e700000000800 */
[----:B------:R-:W2:Y:S01]  /*f950*/  MUFU.EX2 R21, R21 ;  /* 0x0000001500157308 */ /* 0x000ea20000000800 */
[----:B------:R-:W-:Y:S02]  /*f960*/  WARPGROUP.DEPBAR.LE gsb0, 0x0 ;  /* 0x00008000000079c5 */ /* 0x000fe40000010000 */
[----:B------:R-:W-:Y:S01]  /*f970*/  F2FP.F16.F32.PACK_AB R152, R169, R168 ;  /* 0x000000a8a998723e */ /* 0x000fe200000000ff */
[----:B------:R-:W-:Y:S01]  /*f980*/  FADD.FTZ R168, R168, R164 ;  /* 0x000000a4a8a87221 */ /* 0x000fe20000010000 */
[----:B------:R-:W-:Y:S01]  /*f990*/  F2FP.F16.F32.PACK_AB R153, R13, R159 ;  /* 0x0000009f0d99723e */ /* 0x000fe200000000ff */
[--C-:B------:R-:W-:Y:S01]  /*f9a0*/  FFMA.FTZ R159, R187, UR37, -R6.reuse ;  /* 0x00000025bb9f7c23 */ /* 0x100fe20008010806 */
[----:B------:R-:W-:Y:S01]  /*f9b0*/  F2FP.F16.F32.PACK_AB R154, R173, R172 ;  /* 0x000000acad9a723e */ /* 0x000fe200000000ff */
[----:B------:R-:W-:Y:S01]  /*f9c0*/  FFMA.FTZ R6, R199, UR37, -R6 ;  /* 0x00000025c7067c23 */ /* 0x000fe20008010806 */
[----:B------:R-:W-:Y:S01]  /*f9d0*/  F2FP.F16.F32.PACK_AB R155, R11, R3 ;  /* 0x000000030b9b723e */ /* 0x000fe200000000ff */
[----:B------:R-:W-:-:S02]  /*f9e0*/  IMAD.MOV.U32 R13, RZ, RZ, 0x40000040 ;  /* 0x40000040ff0d7424 */ /* 0x000fc400078e00ff */
[----:B------:R-:W-:Y:S01]  /*f9f0*/  FADD.FTZ R168, R169, R168 ;  /* 0x000000a8a9a87221 */ /* 0x000fe20000010000 */
[----:B------:R-:W3:Y:S01]  /*fa00*/  MUFU.EX2 R159, R159 ;  /* 0x0000009f009f7308 */ /* 0x000ee20000000800 */
[----:B------:R-:W-:Y:S02]  /*fa10*/  WARPGROUP.ARRIVE ;  /* 0x00000000000079c5 */ /* 0x000fe40000000000 */
[----:B------:R-:W-:-:S04]  /*fa20*/  FADD.FTZ R168, R172, R168 ;  /* 0x000000a8aca87221 */ /* 0x000fc80000010000 */
[----:B------:R-:W-:Y:S01]  /*fa30*/  HGMMA.64x256x16.F32 R24, R152, gdesc[UR4].tnspB, R24, gsb0 ;  /* 0x43e0000498187df0 */ /* 0x000fe20008000818 */
[----:B------:R-:W-:Y:S01]  /*fa40*/  R2UR UR6, R14 ;  /* 0x000000000e0672ca */ /* 0x000fe200000e0000 */
[C---:B------:R-:W-:Y:S01]  /*fa50*/  VIADD R14, R12.reuse, 0x200 ;  /* 0x000002000c0e7836 */ /* 0x040fe20000000000 */
[----:B------:R-:W-:Y:S01]  /*fa60*/  R2UR UR7, R15 ;  /* 0x000000000f0772ca */ /* 0x000fe200000e0000 */
[----:B------:R-:W-:Y:S02]  /*fa70*/  IMAD.MOV.U32 R15, RZ, RZ, 0x40000040 ;  /* 0x40000040ff0f7424 */ /* 0x000fe400078e00ff */
[----:B------:R-:W-:Y:S01]  /*fa80*/  FADD.FTZ R168, R173, R168 ;  /* 0x000000a8ada87221 */ /* 0x000fe20000010000 */
[----:B------:R-:W-:Y:S01]  /*fa90*/  VIADD R12, R12, 0x280 ;  /* 0x000002800c0c7836 */ /* 0x000fe20000000000 */
[----:B------:R-:W-:Y:S02]  /*faa0*/  WARPGROUP.DEPBAR.LE gsb0, 0x0 ;  /* 0x00008000000079c5 */ /* 0x000fe40000010000 */
[----:B------:R-:W-:Y:S01]  /*fab0*/  F2FP.F16.F32.PACK_AB R152, R177, R176 ;  /* 0x000000b0b198723e */ /* 0x000fe200000000ff */
        /* <DEDUP_REMOVED lines=11> */
[----:B------:R-:W-:-:S03]  /*fb70*/  FADD.FTZ R158, R157, R158 ;  /* 0x0000009e9d9e7221 */ /* 0x000fc60000010000 */
[----:B------:R-:W-:Y:S01]  /*fb80*/  HGMMA.64x256x16.F32 R24, R152, gdesc[UR4].tnspB, R24, gsb0 ;  /* 0x43e0000498187df0 */ /* 0x000fe20008000818 */
[----:B------:R-:W-:Y:S01]  /*fb90*/  R2UR UR6, R14 ;  /* 0x000000000e0672ca */ /* 0x000fe200000e0000 */
[----:B------:R-:W-:Y:S01]  /*fba0*/  FADD.FTZ R176, R184, R176 ;  /* 0x000000b0b8b07221 */ /* 0x000fe20000010000 */
[----:B------:R-:W-:Y:S01]  /*fbb0*/  R2UR UR7, R15 ;  /* 0x000000000f0772ca */ /* 0x000fe200000e0000 */
[----:B------:R0:W1:Y:S01]  /*fbc0*/  MUFU.EX2 R14, R6 ;  /* 0x00000006000e7308 */ /* 0x0000620000000800 */
[----:B--2---:R-:W-:Y:S01]  /*fbd0*/  FADD.FTZ R158, R21, R158 ;  /* 0x0000009e159e7221 */ /* 0x004fe20000010000 */
[----:B------:R-:W-:-:S03]  /*fbe0*/  FADD.FTZ R176, R185, R176 ;  /* 0x000000b0b9b07221 */ /* 0x000fc60000010000 */
[----:B---3--:R-:W-:Y:S01]  /*fbf0*/  FADD.FTZ R158, R159, R158 ;  /* 0x0000009e9f9e7221 */ /* 0x008fe20000010000 */
        /* <DEDUP_REMOVED lines=10> */
[----:B0-----:R-:W-:-:S03]  /*fca0*/  FADD.FTZ R6, R197, R176 ;  /* 0x000000b0c5067221 */ /* 0x001fc60000010000 */
[----:B-1----:R-:W-:Y:S01]  /*fcb0*/  FADD.FTZ R3, R14, R158 ;  /* 0x0000009e0e037221 */ /* 0x002fe20000010000 */
[----:B------:R-:W-:Y:S02]  /*fcc0*/  WARPGROUP.DEPBAR.LE gsb0, 0x0 ;  /* 0x00008000000079c5 */ /* 0x000fe40000010000 */
[----:B------:R-:W-:Y:S02]  /*fcd0*/  F2FP.F16.F32.PACK_AB R152, R185, R184 ;  /* 0x000000b8b998723e */ /* 0x000fe400000000ff */
[----:B------:R-:W-:Y:S02]  /*fce0*/  F2FP.F16.F32.PACK_AB R153, R159, R21 ;  /* 0x000000159f99723e */ /* 0x000fe400000000ff */
[----:B------:R-:W-:Y:S02]  /*fcf0*/  F2FP.F16.F32.PACK_AB R154, R189, R188 ;  /* 0x000000bcbd9a723e */ /* 0x000fe400000000ff */
[----:B------:R-:W-:-:S04]  /*fd00*/  F2FP.F16.F32.PACK_AB R155, R162, R161 ;  /* 0x000000a1a29b723e */ /* 0x000fc800000000ff */
[----:B------:R-:W-:-:S06]  /*fd10*/  WARPGROUP.ARRIVE ;  /* 0x00000000000079c5 */ /* 0x000fcc0000000000 */
[----:B------:R-:W-:Y:S01]  /*fd20*/  HGMMA.64x256x16.F32 R24, R152, gdesc[UR4].tnspB, R24, gsb0 ;  /* 0x43e0000498187df0 */ /* 0x000fe20008000818 */
[----:B------:R-:W-:Y:S02]  /*fd30*/  R2UR UR6, R12 ;  /* 0x000000000c0672ca */ /* 0x000fe400000e0000 */
[----:B------:R-:W-:Y:S01]  /*fd40*/  R2UR UR7, R13 ;  /* 0x000000000d0772ca */ /* 0x000fe200000e0000 */
[----:B------:R-:W-:Y:S02]  /*fd50*/  WARPGROUP.DEPBAR.LE gsb0, 0x0 ;  /* 0x00008000000079c5 */ /* 0x000fe40000010000 */
[----:B------:R-:W-:Y:S02]  /*fd60*/  F2FP.F16.F32.PACK_AB R152, R193, R192 ;  /* 0x000000c0c198723e */ /* 0x000fe400000000ff */
[----:B------:R-:W-:Y:S02]  /*fd70*/  F2FP.F16.F32.PACK_AB R153, R195, R194 ;  /* 0x000000c2c399723e */ /* 0x000fe400000000ff */
[----:B------:R-:W-:-:S02]  /*fd80*/  F2FP.F16.F32.PACK_AB R154, R197, R196 ;  /* 0x000000c4c59a723e */ /* 0x000fc400000000ff */
[----:B------:R-:W-:-:S04]  /*fd90*/  F2FP.F16.F32.PACK_AB R155, R14, R198 ;  /* 0x000000c60e9b723e */ /* 0x000fc800000000ff */
[----:B------:R-:W-:-:S12]  /*fda0*/  WARPGROUP.ARRIVE ;  /* 0x00000000000079c5 */ /* 0x000fd80000000000 */
[----:B------:R-:W-:Y:S03]  /*fdb0*/  HGMMA.64x256x16.F32 R24, R152, gdesc[UR4].tnspB, R24, gsb0 ;  /* 0x43e0000498187df0 */ /* 0x000fe60008000818 */
[----:B------:R-:W-:Y:S02]  /*fdc0*/  WARPGROUP.DEPBAR.LE gsb0, 0x0 ;  /* 0x00008000000079c5 */ /* 0x000fe40000010000 */
[----:B------:R-:W-:Y:S05]  /*fdd0*/  @!P0 BRA `(.L_x_15215) ;  /* 0x0000000000048947 */ /* 0x000fea0003800000 */
[----:B------:R-:W-:Y:S01]  /*fde0*/  BPT.TRAP 0x1 ;  /* 0x000000040000795c */ /* 0x000fe20000300000 */
.L_x_15215:
[C---:B------:R-:W-:Y:S01]  /*fdf0*/  ISETP.GT.AND P1, PT, R9.reuse, R200, PT ;  /* 0x000000c80900720c */ /* 0x040fe20003f24270 */
[----:B------:R-:W-:Y:S02]  /*fe00*/  VIADD R10, R10, 0x32460 ;  /* 0x000324600a0a7836 */ /* 0x000fe40000000000 */
[----:B------:R-:W-:Y:S02]  /*fe10*/  IMAD.U32 R11, RZ, RZ, UR41 ;  /* 0x00000029ff0b7e24 */ /* 0x000fe4000f8e00ff */
[----:B------:R-:W-:Y:S02]  /*fe20*/  VIADD R9, R9, 0xffffffff ;  /* 0xffffffff09097836 */ /* 0x000fe40000000000 */
[----:B------:R-:W-:Y:S01]  /*fe30*/  IMAD.MOV.U32 R12, RZ, RZ, R0 ;  /* 0x000000ffff0c7224 */ /* 0x000fe200078e0000 */
[----:B------:R-:W-:Y:S01]  /*fe40*/  PRMT R10, R11, 0x654, R10 ;  /* 0x000006540b0a7816 */ /* 0x000fe2000000000a */
[----:B------:R-:W-:-:S03]  /*fe50*/  IMAD.MOV.U32 R11, RZ, RZ, R8 ;  /* 0x000000ffff0b7224 */ /* 0x000fc600078e0008 */
[----:B------:R0:W-:Y:S01]  /*fe60*/  SYNCS.ARRIVE.TRANS64.RED.A1T0 RZ, [R10+URZ], RZ ;  /* 0x000000ff0aff79a7 */ /* 0x0001e2000810043f */
[----:B------:R-:W-:Y:S05]  /*fe70*/  @P1 BRA `(.L_x_15216) ;  /* 0xffffffcc00cc1947 */ /* 0x000fea000383ffff */
.L_x_15205:
[----:B0-----:R-:W2:Y:S02]  /*fe80*/  LDL R10, [R1+0x98] ;  /* 0x00009800010a7983 */ /* 0x001ea40000100800 */
[----:B--2---:R-:W-:-:S13]  /*fe90*/  ISETP.GE.AND P1, PT, R9, R10, PT ;  /* 0x0000000a0900720c */ /* 0x004fda0003f26270 */
[----:B------:R-:W-:Y:S05]  /*fea0*/  @!P1 BRA `(.L_x_15217) ;  /* 0x0000002800509947 */ /* 0x000fea0003800000 */
[----:B------:R-:W-:Y:S02]  /*feb0*/  IMAD.MOV.U32 R11, RZ, RZ, R8 ;  /* 0x000000ffff0b7224 */ /* 0x000fe400078e0008 */
[----:B------:R-:W-:-:S07]  /*fec0*/  IMAD.MOV.U32 R12, RZ, RZ, R0 ;  /* 0x000000ffff0c7224 */ /* 0x000fce00078e0000 */
.L_x_15228:
        /* <DEDUP_REMOVED lines=8> */
.L_x_15218:
[----:B------:R-:W-:Y:S01]  /*ff50*/  IMAD R10, R19, 0x8, R23 ;  /* 0x00000008130a7824 */ /* 0x000fe200078e0217 */
[----:B------:R-:W-:-:S04]  /*ff60*/  SHF.L.U32 R0, R208, 0x1f, RZ ;  /* 0x0000001fd0007819 */ /* 0x000fc800000006ff */
[----:B------:R0:W1:Y:S01]  /*ff70*/  SYNCS.PHASECHK.TRANS64.TRYWAIT P1, [R10+URZ+0x32430], R0 ;  /* 0x032430000a0075a7 */ /* 0x000062000802017f */
[----:B------:R-:W-:Y:S05]  /*ff80*/  @!P0 BRA `(.L_x_15219) ;  /* 0x0000000000048947 */ /* 0x000fea0003800000 */
[----:B------:R-:W-:Y:S01]  /*ff90*/  BPT.TRAP 0x1 ;  /* 0x000000040000795c */ /* 0x000fe20000300000 */
.L_x_15219:
[----:B------:R-:W2:Y:S01]  /*ffa0*/  LDL R7, [R1+0x2c] ;  /* 0x00002c0001077983 */ /* 0x000ea20000100800 */
[----:B------:R-:W-:Y:S01]  /*ffb0*/  MOV R153, 0x40000040 ;  /* 0x4000004000997802 */ /* 0x000fe20000000f00 */
[----:B--2---:R-:W-:Y:S01]  /*ffc0*/  IMAD R152, R19, 0x300, R7 ;  /* 0x0000030013987824 */ /* 0x004fe200078e0207 */
[----:B-1----:R-:W-:Y:S06]  /*ffd0*/  @P1 BRA `(.L_x_15220) ;  /* 0x0000000000081947 */ /* 0x002fec0003800000 */
[----:B------:R-:W1:Y:S02]  /*ffe0*/  SYNCS.PHASECHK.TRANS64.TRYWAIT P1, [R10+URZ+0x32430], R0 ;  /* 0x032430000a0075a7 */ /* 0x000e64000802017f */
[----:B-1----:R-:W-:Y:S05]  /*fff0*/  @!P1 BRA `(.L_x_15221) ;  /* 0x0000011c00b49947 */ /* 0x002fea0003800000 */
.L_x_15220:
[----:B------:R-:W-:Y:S01]  /*10000*/  VIADD R20, R152, 0x2 ;  /* 0x0000000298147836 */ /* 0x000fe20000000000 */
[----:B------:R-:W2:Y:S01]  /*10010*/  LDL.64 R202, [R1+0x68] ;  /* 0x0000680001ca7983 */ /* 0x000ea20000100a00 */
[----:B------:R-:W-:Y:S01]  /*10020*/  IMAD.MOV.U32 R21, RZ, RZ, 0x40000040 ;  /* 0x40000040ff157424 */ /* 0x000fe200078e00ff */
[----:B------:R-:W-:Y:S05]  /*10030*/  WARPSYNC.ALL ;  /* 0x0000000000007948 */ /* 0x000fea0003800000 */
[----:B------:R-:W-:Y:S01]  /*10040*/  R2UR UR10, R20 ;  /* 0x00000000140a72ca */ /* 0x000fe200000e0000 */
[----:B------:R-:W3:Y:S01]  /*10050*/  LDL.64 R200, [R1+0x60] ;  /* 0x0000600001c87983 */ /* 0x000ee20000100a00 */
[----:B------:R-:W-:Y:S01]  /*10060*/  R2UR UR11, R21 ;  /* 0x00000000150b72ca */ /* 0x000fe200000e0000 */
[C---:B------:R-:W-:Y:S01]  /*10070*/  VIADD R14, R152.reuse, 0x4 ;  /* 0x00000004980e7836 */ /* 0x040fe20000000000 */
[C---:B------:R-:W-:Y:S01]  /*10080*/  R2UR UR6, R152.reuse ;  /* 0x00000000980672ca */ /* 0x040fe200000e0000 */
[----:B------:R-:W4:Y:S01]  /*10090*/  LDL.64 R20, [R1+0x70] ;  /* 0x0000700001147983 */ /* 0x000f220000100a00 */
[----:B------:R-:W-:Y:S01]  /*100a0*/  R2UR UR7, R153 ;  /* 0x00000000990772ca */ /* 0x000fe200000e0000 */
[----:B------:R-:W-:Y:S01]  /*100b0*/  VIADD R152, R152, 0x6 ;  /* 0x0000000698987836 */ /* 0x000fe20000000000 */
[----:B------:R-:W-:Y:S01]  /*100c0*/  R2UR UR4, R220 ;  /* 0x00000000dc0472ca */ /* 0x000fe200000e0000 */
[----:B------:R-:W-:Y:S01]  /*100d0*/  IMAD.MOV.U32 R153, RZ, RZ, 0x40000040 ;  /* 0x40000040ff997424 */ /* 0x000fe200078e00ff */
[----:B------:R-:W-:-:S02]  /*100e0*/  R2UR UR5, R221 ;  /* 0x00000000dd0572ca */ /* 0x000fc400000e0000 */
[----:B------:R-:W-:Y:S02]  /*100f0*/  R2UR UR18, R152 ;  /* 0x00000000981272ca */ /* 0x000fe400000e0000 */
[----:B------:R-:W-:Y:S02]  /*10100*/  R2UR UR19, R153 ;  /* 0x00000000991372ca */ /* 0x000fe400000e0000 */
[----:B------:R-:W-:-:S07]  /*10110*/  WARPGROUP.ARRIVE ;  /* 0x00000000000079c5 */ /* 0x000fce0000000000 */
[----:B------:R-:W-:Y:S01]  /*10120*/  HGMMA.64x96x16.F32 R152, gdesc[UR4], RZ, !UPT, gsb0 ;  /* 0x01600000049879f0 */ /* 0x000fe2000c0008ff */
[----:B------:R-:W-:Y:S01]  /*10130*/  IMAD.MOV.U32 R15, RZ, RZ, 0x40000040 ;  /* 0x40000040ff0f7424 */ /* 0x000fe200078e00ff */
[----:B------:R-:W-:-:S04]  /*10140*/  R2UR UR14, R14 ;  /* 0x000000000e0e72ca */ /* 0x000fc800000e0000 */
[----:B------:R-:W-:Y:S01]  /*10150*/  R2UR UR15, R15 ;  /* 0x000000000f0f72ca */ /* 0x000fe200000e0000 */
[----:B------:R-:W-:Y:S02]  /*10160*/  WARPGROUP.DEPBAR.LE gsb0, 0x0 ;  /* 0x00008000000079c5 */ /* 0x000fe40000010000 */
[----:B------:R-:W-:Y:S01]  /*10170*/  WARPGROUP.ARRIVE ;  /* 0x00000000000079c5 */ /* 0x000fe20000000000 */
[----:B----4-:R-:W-:Y:S02]  /*10180*/  R2UR UR8, R20 ;  /* 0x00000000140872ca */ /* 0x010fe400000e0000 */
[----:B------:R-:W-:-:S13]  /*10190*/  R2UR UR9, R21 ;  /* 0x00000000150972ca */ /* 0x000fda00000e0000 */
[----:B------:R-:W-:Y:S01]  /*101a0*/  HGMMA.64x96x16.F32 R152, gdesc[UR8], R152, gsb0 ;  /* 0x01600000089879f0 */ /* 0x000fe20008000898 */
[----:B--2---:R-:W-:Y:S02]  /*101b0*/  R2UR UR12, R202 ;  /* 0x00000000ca0c72ca */ /* 0x004fe400000e0000 */
[----:B------:R-:W-:Y:S02]  /*101c0*/  R2UR UR13, R203 ;  /* 0x00000000cb0d72ca */ /* 0x000fe400000e0000 */
[----:B---3--:R-:W-:Y:S02]  /*101d0*/  R2UR UR16, R200 ;  /* 0x00000000c81072ca */ /* 0x008fe400000e0000 */
        /* <DEDUP_REMOVED lines=10> */
.L_x_15222:
[----:B------:R2:W3:Y:S01]  /*10280*/  SYNCS.PHASECHK.TRANS64.TRYWAIT P1, [R10+URZ+0x32450], R0 ;  /* 0x032450000a0075a7 */ /* 0x0004e2000802017f */
[----:B------:R-:W-:Y:S05]  /*10290*/  @!P0 BRA `(.L_x_15223) ;  /* 0x0000000000048947 */ /* 0x000fea0003800000 */
[----:B------:R-:W-:Y:S01]  /*102a0*/  BPT.TRAP 0x1 ;  /* 0x000000040000795c */ /* 0x000fe20000300000 */
.L_x_15223:
[----:B---3--:R-:W-:Y:S05]  /*102b0*/  @P1 BRA `(.L_x_15224) ;  /* 0x0000000000081947 */ /* 0x008fea0003800000 */
[----:B------:R-:W3:Y:S02]  /*102c0*/  SYNCS.PHASECHK.TRANS64.TRYWAIT P1, [R10+URZ+0x32450], R0 ;  /* 0x032450000a0075a7 */ /* 0x000ee4000802017f */
[----:B---3--:R-:W-:Y:S05]  /*102d0*/  @!P1 BRA `(.L_x_15225) ;  /* 0x0000011c00109947 */ /* 0x008fea0003800000 */
.L_x_15224:
[----:B------:R-:W4:Y:S04]  /*102e0*/  LDL.64 R200, [R1+0x58] ;  /* 0x0000580001c87983 */ /* 0x000f280000100a00 */
[----:B------:R-:W2:Y:S04]  /*102f0*/  LDL.64 R202, [R1+0x48] ;  /* 0x0000480001ca7983 */ /* 0x000ea80000100a00 */
        /* <DEDUP_REMOVED lines=10> */
[----:B------:R0:W-:Y:S01]  /*103a0*/  STL.64 [R1+0x1d0], R2 ;  /* 0x0001d00201007387 */ /* 0x0001e20000100a00 */
[----:B------:R-:W-:Y:S01]  /*103b0*/  R2UR UR7, R15 ;  /* 0x000000000f0772ca */ /* 0x000fe200000e0000 */
[----:B------:R-:W-:-:S02]  /*103c0*/  VIADD R20, R14, 0x2 ;  /* 0x000000020e147836 */ /* 0x000fc40000000000 */
[----:B------:R-:W-:Y:S01]  /*103d0*/  IMAD.MOV.U32 R21, RZ, RZ, 0x40000040 ;  /* 0x40000040ff157424 */ /* 0x000fe200078e00ff */
[----:B0-----:R-:W2:Y:S09]  /*103e0*/  LDL.64 R2, [R1+0x30] ;  /* 0x0000300001027983 */ /* 0x001eb20000100a00 */
[----:B------:R-:W-:Y:S01]  /*103f0*/  HGMMA.64x96x16.F32 R152, gdesc[UR4], R152, gsb0 ;  /* 0x01600000049879f0 */ /* 0x000fe20008000898 */
[----:B------:R-:W-:-:S02]  /*10400*/  R2UR UR6, R20 ;  /* 0x00000000140672ca */ /* 0x000fc400000e0000 */
[----:B------:R-:W-:Y:S01]  /*10410*/  R2UR UR7, R21 ;  /* 0x00000000150772ca */ /* 0x000fe200000e0000 */
[----:B------:R-:W-:Y:S02]  /*10420*/  VIADD R20, R14, 0x4 ;  /* 0x000000040e147836 */ /* 0x000fe40000000000 */
[----:B------:R-:W-:Y:S01]  /*10430*/  IMAD.MOV.U32 R21, RZ, RZ, 0x40000040 ;  /* 0x40000040ff157424 */ /* 0x000fe200078e00ff */
[----:B------:R-:W-:Y:S02]  /*10440*/  WARPGROUP.DEPBAR.LE gsb0, 0x0 ;  /* 0x00008000000079c5 */ /* 0x000fe40000010000 */
[----:B------:R-:W-:Y:S01]  /*10450*/  WARPGROUP.ARRIVE ;  /* 0x00000000000079c5 */ /* 0x000fe20000000000 */
[----:B----4-:R-:W-:Y:S02]  /*10460*/  R2UR UR4, R200 ;  /* 0x00000000c80472ca */ /* 0x010fe400000e0000 */
[----:B------:R-:W-:Y:S02]  /*10470*/  R2UR UR5, R201 ;  /* 0x00000000c90572ca */ /* 0x000fe400000e0000 */
[----:B------:R-:W4:Y:S11]  /*10480*/  LDL.64 R200, [R1+0x40] ;  /* 0x0000400001c87983 */ /* 0x000f360000100a00 */
[----:B------:R-:W-:Y:S01]  /*10490*/  HGMMA.64x96x16.F32 R152, gdesc[UR4], R152, gsb0 ;  /* 0x01600000049879f0 */ /* 0x000fe20008000898 */
[----:B------:R-:W-:-:S02]  /*104a0*/  R2UR UR6, R20 ;  /* 0x00000000140672ca */ /* 0x000fc400000e0000 */
[----:B---3--:R-:W-:Y:S02]  /*104b0*/  R2UR UR4, R8 ;  /* 0x00000000080472ca */ /* 0x008fe400000e0000 */
[----:B------:R-:W-:Y:S02]  /*104c0*/  R2UR UR5, R9 ;  /* 0x00000000090572ca */ /* 0x000fe400000e0000 */
[----:B------:R-:W3:Y:S01]  /*104d0*/  LDL.64 R8, [R1+0x38] ;  /* 0x0000380001087983 */ /* 0x000ee20000100a00 */
[----:B------:R-:W-:Y:S01]  /*104e0*/  R2UR UR7, R21 ;  /* 0x00000000150772ca */ /* 0x000fe200000e0000 */
[----:B------:R-:W-:Y:S01]  /*104f0*/  VIADD R20, R14, 0x6 ;  /* 0x000000060e147836 */ /* 0x000fe20000000000 */
[----:B------:R-:W-:Y:S01]  /*10500*/  MOV R21, 0x40000040 ;  /* 0x4000004000157802 */ /* 0x000fe20000000f00 */
[----:B------:R-:W-:Y:S02]  /*10510*/  WARPGROUP.DEPBAR.LE gsb0, 0x0 ;  /* 0x00008000000079c5 */ /* 0x000fe40000010000 */
[----:B------:R-:W-:-:S08]  /*10520*/  WARPGROUP.ARRIVE ;  /* 0x00000000000079c5 */ /* 0x000fd00000000000 */
[----:B------:R-:W-:Y:S01]  /*10530*/  HGMMA.64x96x16.F32 R152, gdesc[UR4], R152, gsb0 ;  /* 0x01600000049879f0 */ /* 0x000fe20008000898 */
[----:B------:R-:W-:Y:S02]  /*10540*/  R2UR UR6, R20 ;  /* 0x00000000140672ca */ /* 0x000fe400000e0000 */
[----:B------:R-:W-:Y:S02]  /*10550*/  R2UR UR7, R21 ;  /* 0x00000000150772ca */ /* 0x000fe400000e0000 */
[----:B--2---:R-:W-:Y:S02]  /*10560*/  R2UR UR4, R202 ;  /* 0x00000000ca0472ca */ /* 0x004fe400000e0000 */
[----:B------:R-:W-:Y:S01]  /*10570*/  R2UR UR5, R203 ;  /* 0x00000000cb0572ca */ /* 0x000fe200000e0000 */
[----:B------:R-:W-:Y:S01]  /*10580*/  VIADD R20, R14, 0x300 ;  /* 0x000003000e147836 */ /* 0x000fe20000000000 */
[----:B------:R-:W2:Y:S01]  /*10590*/  LDL.64 R202, [R1+0x8] ;  /* 0x0000080001ca7983 */ /* 0x000ea20000100a00 */
        /* <DEDUP_REMOVED lines=13> */
[----:B---3--:R-:W-:Y:S01]  /*10670*/  R2UR UR4, R8 ;  /* 0x00000000080472ca */ /* 0x008fe200000e0000 */
[----:B------:R-:W-:Y:S01]  /*10680*/  IMAD.MOV.U32 R21, RZ, RZ, 0x40000040 ;  /* 0x40000040ff157424 */ /* 0x000fe200078e00ff */
[----:B------:R-:W-:Y:S02]  /*10690*/  R2UR UR5, R9 ;  /* 0x00000000090572ca */ /* 0x000fe400000e0000 */
[----:B------:R-:W3:Y:S01]  /*106a0*/  LDL.64 R8, [R1+0x18] ;  /* 0x0000180001087983 */ /* 0x000ee20000100a00 */
[----:B------:R-:W-:Y:S02]  /*106b0*/  R2UR UR6, R20 ;  /* 0x00000000140672ca */ /* 0x000fe400000e0000 */
[----:B------:R-:W-:Y:S01]  /*106c0*/  R2UR UR7, R21 ;  /* 0x00000000150772ca */ /* 0x000fe200000e0000 */
[----:B------:R-:W-:-:S02]  /*106d0*/  VIADD R20, R14, 0x304 ;  /* 0x000003040e147836 */ /* 0x000fc40000000000 */
[----:B------:R-:W-:Y:S01]  /*106e0*/  IMAD.MOV.U32 R21, RZ, RZ, 0x40000040 ;  /* 0x40000040ff157424 */ /* 0x000fe200078e00ff */
[----:B------:R-:W-:Y:S02]  /*106f0*/  WARPGROUP.DEPBAR.LE gsb0, 0x0 ;  /* 0x00008000000079c5 */ /* 0x000fe40000010000 */
[----:B------:R-:W-:-:S07]  /*10700*/  WARPGROUP.ARRIVE ;  /* 0x00000000000079c5 */ /* 0x000fce0000000000 */
[----:B------:R-:W-:Y:S01]  /*10710*/  HGMMA.64x96x16.F32 R152, gdesc[UR4], R152, gsb0 ;  /* 0x01600000049879f0 */ /* 0x000fe20008000898 */
[----:B------:R-:W-:Y:S02]  /*10720*/  R2UR UR4, R2 ;  /* 0x00000000020472ca */ /* 0x000fe400000e0000 */
[----:B------:R-:W-:Y:S02]  /*10730*/  R2UR UR5, R3 ;  /* 0x00000000030572ca */ /* 0x000fe400000e0000 */
[----:B------:R-:W2:Y:S01]  /*10740*/  LDL.64 R2, [R1+0x10] ;  /* 0x0000100001027983 */ /* 0x000ea20000100a00 */
        /* <DEDUP_REMOVED lines=11> */
[----:B------:R-:W-:Y:S02]  /*10800*/  WARPGROUP.DEPBAR.LE gsb0, 0x0 ;  /* 0x00008000000079c5 */ /* 0x000fe40000010000 */
[----:B------:R-:W-:Y:S01]  /*10810*/  WARPGROUP.ARRIVE ;  /* 0x00000000000079c5 */ /* 0x000fe20000000000 */
[----:B------:R-:W-:Y:S01]  /*10820*/  VIADD R20, R14, 0x600 ;  /* 0x000006000e147836 */ /* 0x000fe20000000000 */
[----:B------:R-:W4:Y:S08]  /*10830*/  LDL.64 R200, [R1] ;  /* 0x0000000001c87983 */ /* 0x000f300000100a00 */
[----:B------:R-:W-:Y:S01]  /*10840*/  HGMMA.64x96x16.F32 R152, gdesc[UR4], R152, gsb0 ;  /* 0x01600000049879f0 */ /* 0x000fe20008000898 */
[----:B------:R-:W-:Y:S01]  /*10850*/  IMAD.MOV.U32 R21, RZ, RZ, 0x40000040 ;  /* 0x40000040ff157424 */ /* 0x000fe200078e00ff */
[----:B------:R-:W-:-:S02]  /*10860*/  R2UR UR6, R20 ;  /* 0x00000000140672ca */ /* 0x000fc400000e0000 */
[----:B---3--:R-:W-:Y:S02]  /*10870*/  R2UR UR4, R8 ;  /* 0x00000000080472ca */ /* 0x008fe400000e0000 */
[----:B------:R-:W-:Y:S02]  /*10880*/  R2UR UR7, R21 ;  /* 0x00000000150772ca */ /* 0x000fe400000e0000 */
[----:B------:R-:W-:Y:S01]  /*10890*/  R2UR UR5, R9 ;  /* 0x00000000090572ca */ /* 0x000fe200000e0000 */
[----:B------:R-:W-:Y:S01]  /*108a0*/  VIADD R20, R14, 0x602 ;  /* 0x000006020e147836 */ /* 0x000fe20000000000 */
[----:B------:R0:W5:Y:S01]  /*108b0*/  LDL.LU R9, [R1+0x1d8] ;  /* 0x0001d80001097983 */ /* 0x0001620000300800 */
[----:B------:R-:W-:Y:S01]  /*108c0*/  IMAD.MOV.U32 R21, RZ, RZ, 0x40000040 ;  /* 0x40000040ff157424 */ /* 0x000fe200078e00ff */
[----:B------:R-:W-:Y:S02]  /*108d0*/  WARPGROUP.DEPBAR.LE gsb0, 0x0 ;  /* 0x00008000000079c5 */ /* 0x000fe40000010000 */
[----:B------:R-:W-:-:S07]  /*108e0*/  WARPGROUP.ARRIVE ;  /* 0x00000000000079c5 */ /* 0x000fce0000000000 */
[----:B------:R-:W-:Y:S01]  /*108f0*/  HGMMA.64x96x16.F32 R152, gdesc[UR4], R152, gsb0 ;  /* 0x01600000049879f0 */ /* 0x000fe20008000898 */
[----:B------:R-:W-:Y:S02]  /*10900*/  R2UR UR6, R20 ;  /* 0x00000000140672ca */ /* 0x000fe400000e0000 */
[----:B------:R-:W-:Y:S02]  /*10910*/  R2UR UR7, R21 ;  /* 0x00000000150772ca */ /* 0x000fe400000e0000 */
[----:B--2---:R-:W-:Y:S02]  /*10920*/  R2UR UR4, R2 ;  /* 0x00000000020472ca */ /* 0x004fe400000e0000 */
[----:B------:R-:W-:Y:S01]  /*10930*/  R2UR UR5, R3 ;  /* 0x00000000030572ca */ /* 0x000fe200000e0000 */
[----:B------:R-:W-:Y:S01]  /*10940*/  VIADD R20, R14, 0x604 ;  /* 0x000006040e147836 */ /* 0x000fe20000000000 */
[----:B------:R-:W-:Y:S01]  /*10950*/  MOV R21, 0x40000040 ;  /* 0x4000004000157802 */ /* 0x000fe20000000f00 */
[----:B------:R0:W5:Y:S01]  /*10960*/  LDL.LU.64 R2, [R1+0x1d0] ;  /* 0x0001d00001027983 */ /* 0x0001620000300a00 */
        /* <DEDUP_REMOVED lines=52> */
[----:B------:R-:W2:Y:S01]  /*10cb0*/  S2R R203, SR_TID.X ;  /* 0x0000000000cb7919 */ /* 0x000ea20000002100 */
[----:B------:R-:W-:Y:S02]  /*10cc0*/  WARPGROUP.DEPBAR.LE gsb0, 0x0 ;  /* 0x00008000000079c5 */ /* 0x000fe40000010000 */
[----:B------:R-:W-:-:S09]  /*10cd0*/  WARPGROUP.ARRIVE ;  /* 0x00000000000079c5 */ /* 0x000fd20000000000 */
[----:B------:R-:W-:Y:S01]  /*10ce0*/  HGMMA.64x96x16.F32 R152, gdesc[UR4], R152, gsb0 ;  /* 0x01600000049879f0 */ /* 0x000fe20008000898 */
[----:B--2---:R-:W-:-:S04]  /*10cf0*/  SHF.R.U32.HI R203, RZ, 0x7, R203 ;  /* 0x00000007ffcb7819 */ /* 0x004fc800000116cb */
[----:B------:R-:W-:Y:S01]  /*10d00*/  IADD3 R7, -R203, 0xb, RZ ;  /* 0x0000000bcb077810 */ /* 0x000fe20007ffe1ff */
[----:B------:R-:W-:-:S04]  /*10d10*/  WARPGROUP.DEPBAR.LE gsb0, 0x0 ;  /* 0x00008000000079c5 */ /* 0x000fc80000010000 */
[----:B------:R0:W-:Y:S06]  /*10d20*/  BAR.ARV R7, 0x100 ;  /* 0x000400070000751d */ /* 0x0001ec0000002000 */
[----:B------:R-:W-:Y:S05]  /*10d30*/  @!P0 BRA `(.L_x_15226) ;  /* 0x0000000000048947 */ /* 0x000fea0003800000 */
[----:B------:R-:W-:Y:S01]  /*10d40*/  BPT.TRAP 0x1 ;  /* 0x000000040000795c */ /* 0x000fe20000300000 */
.L_x_15226:
[----:B-1----:R-:W-:Y:S01]  /*10d50*/  FMNMX.FTZ R0, R152, R12, !PT ;  /* 0x0000000c98007209 */ /* 0x002fe20007810000 */
[----:B------:R-:W-:Y:S01]  /*10d60*/  UMOV UR37, UR39 ;  /* 0x0000002700257c82 */ /* 0x000fe20008000000 */
[----:B------:R-:W-:Y:S02]  /*10d70*/  IMAD.U32 R13, RZ, RZ, UR41 ;  /* 0x00000029ff0d7e24 */ /* 0x000fe4000f8e00ff */
[----:B------:R-:W-:Y:S01]  /*10d80*/  FMNMX.FTZ R0, R153, R0, !PT ;  /* 0x0000000099007209 */ /* 0x000fe20007810000 */
[----:B------:R-:W-:-:S03]  /*10d90*/  IMAD.MOV.U32 R15, RZ, RZ, 0x40000040 ;  /* 0x40000040ff0f7424 */ /* 0x000fc600078e00ff */
        /* <DEDUP_REMOVED lines=63> */
[----:B------:R-:W-:Y:S01]  /*11190*/  MUFU.EX2 R156, R156 ;  /* 0x0000009c009c7308 */ /* 0x000fe20000000800 */
[----:B-1----:R-:W-:Y:S01]  /*111a0*/  FMUL.FTZ R24, R24, R14 ;  /* 0x0000000e18187220 */ /* 0x002fe20000410000 */
[----:B------:R-:W-:Y:S01]  /*111b0*/  FMNMX.FTZ R8, R167, R8, !PT ;  /* 0x00000008a7087209 */ /* 0x000fe20007810000 */
[-C--:B------:R-:W-:Y:S01]  /*111c0*/  FMUL.FTZ R25, R25, R14.reuse ;  /* 0x0000000e19197220 */ /* 0x080fe20000410000 */
[-C--:B------:R-:W-:Y:S01]  /*111d0*/  FMUL.FTZ R28, R28, R14.reuse ;  /* 0x0000000e1c1c7220 */ /* 0x080fe20000410000 */
[----:B------:R-:W-:Y:S01]  /*111e0*/  FMUL.FTZ R29, R29, R14 ;  /* 0x0000000e1d1d7220 */ /* 0x000fe20000410000 */
[----:B------:R-:W-:Y:S01]  /*111f0*/  FMNMX.FTZ R8, R170, R8, !PT ;  /* 0x00000008aa087209 */ /* 0x000fe20007810000 */
[-C--:B------:R-:W-:Y:S01]  /*11200*/  FMUL.FTZ R32, R32, R14.reuse ;  /* 0x0000000e20207220 */ /* 0x080fe20000410000 */
[----:B------:R-:W1:Y:S01]  /*11210*/  MUFU.EX2 R157, R157 ;  /* 0x0000009d009d7308 */ /* 0x000e620000000800 */
        /* <DEDUP_REMOVED lines=62> */
[----:B------:R-:W3:Y:S01]  /*11600*/  SHFL.BFLY PT, R12, R8, 0x2, 0x1f ;  /* 0x0c401f00080c7f89 */ /* 0x000ee200000e0000 */
        /* <DEDUP_REMOVED lines=13> */
[----:B------:R-:W-:Y:S01]  /*116e0*/  FFMA.FTZ R6, R14, R6, R152 ;  /* 0x000000060e067223 */ /* 0x000fe20000010098 */
[----:B-1----:R-:W-:Y:S01]  /*116f0*/  F2FP.F16.F32.PACK_AB R202, R157, R156 ;  /* 0x0000009c9dca723e */ /* 0x002fe200000000ff */
[----:B------:R-:W1:Y:S02]  /*11700*/  MUFU.EX2 R152, R160 ;  /* 0x000000a000987308 */ /* 0x000e640000000800 */
[----:B------:R-:W-:-:S04]  /*11710*/  FADD.FTZ R6, R153, R6 ;  /* 0x0000000699067221 */ /* 0x000fc80000010000 */
[----:B------:R-:W-:Y:S01]  /*11720*/  FADD.FTZ R6, R156, R6 ;  /* 0x000000069c067221 */ /* 0x000fe20000010000 */
[----:B---3--:R-:W-:Y:S01]  /*11730*/  FMNMX.FTZ R8, R8, R12, !PT ;  /* 0x0000000c08087209 */ /* 0x008fe20007810000 */
[----:B------:R-:W2:Y:S02]  /*11740*/  MUFU.EX2 R161, R161 ;  /* 0x000000a100a17308 */ /* 0x000ea40000000800 */
[----:B------:R-:W-:Y:S02]  /*11750*/  FADD.FTZ R6, R157, R6 ;  /* 0x000000069d067221 */ /* 0x000fe40000010000 */
[----:B------:R-:W3:Y:S04]  /*11760*/  SHFL.BFLY PT, R12, R8, 0x1, 0x1f ;  /* 0x0c201f00080c7f89 */ /* 0x000ee800000e0000 */
[----:B------:R-:W-:Y:S01]  /*11770*/  MUFU.EX2 R165, R165 ;  /* 0x000000a500a57308 */ /* 0x000fe20000000800 */
[----:B-1----:R-:W-:-:S07]  /*11780*/  FADD.FTZ R6, R152, R6 ;  /* 0x0000000698067221 */ /* 0x002fce0000010000 */
[----:B------:R-:W-:Y:S01]  /*11790*/  MUFU.EX2 R156, R168 ;  /* 0x000000a8009c7308 */ /* 0x000fe20000000800 */
[C---:B--2---:R-:W-:Y:S01]  /*117a0*/  FADD.FTZ R6, R161.reuse, R6 ;  /* 0x00000006a1067221 */ /* 0x044fe20000010000 */
[----:B------:R-:W-:-:S06]  /*117b0*/  F2FP.F16.F32.PACK_AB R152, R161, R152 ;  /* 0x00000098a198723e */ /* 0x000fcc00000000ff */
[----:B------:R-:W-:Y:S01]  /*117c0*/  MUFU.EX2 R169, R169 ;  /* 0x000000a900a97308 */ /* 0x000fe20000000800 */
[----:B---3--:R-:W-:-:S07]  /*117d0*/  FMNMX.FTZ R8, R8, R12, !PT ;  /* 0x0000000c08087209 */ /* 0x008fce0007810000 */
        /* <DEDUP_REMOVED lines=32> */
[----:B-1---5:R-:W-:Y:S01]  /*119e0*/  FFMA.FTZ R3, R11, R3, R154 ;  /* 0x000000030b037223 */ /* 0x022fe2000001009a */
        /* <DEDUP_REMOVED lines=64> */
[----:B------:R-:W-:Y:S01]  /*11df0*/  PRMT R12, R13, 0x654, R12 ;  /* 0x000006540d0c7816 */ /* 0x000fe2000000000c */
[----:B------:R-:W-:Y:S01]  /*11e00*/  VIADD R11, R203, 0x8 ;  /* 0x00000008cb0b7836 */ /* 0x000fe20000000000 */
[----:B------:R-:W1:Y:S01]  /*11e10*/  MUFU.EX2 R219, R158 ;  /* 0x0000009e00db7308 */ /* 0x000e620000000800 */
[----:B------:R-:W-:Y:S01]  /*11e20*/  MOV R13, 0x40000040 ;  /* 0x40000040000d7802 */ /* 0x000fe20000000f00 */
[----:B------:R3:W-:Y:S01]  /*11e30*/  SYNCS.ARRIVE.TRANS64.RED.A1T0 RZ, [R12+URZ], RZ ;  /* 0x000000ff0cff79a7 */ /* 0x0007e2000810043f */
[----:B--2---:R-:W-:Y:S01]  /*11e40*/  F2FP.F16.F32.PACK_AB R201, R155, R154 ;  /* 0x0000009a9bc9723e */ /* 0x004fe200000000ff */
[----:B------:R2:W-:Y:S01]  /*11e50*/  BAR.SYNC.DEFER_BLOCKING R11, 0x100 ;  /* 0x0004000b0000751d */ /* 0x0005e20000010000 */
[----:B------:R-:W-:Y:S01]  /*11e60*/  R2UR UR7, R13 ;  /* 0x000000000d0772ca */ /* 0x000fe200000e0000 */
[----:B------:R-:W-:-:S04]  /*11e70*/  FADD.FTZ R3, R155, R3 ;  /* 0x000000039b037221 */ /* 0x000fc80000010000 */
[----:B------:R-:W4:Y:S01]  /*11e80*/  MUFU.EX2 R20, R159 ;  /* 0x0000009f00147308 */ /* 0x000f220000000800 */
[----:B---3--:R-:W-:-:S04]  /*11e90*/  IMAD.MOV.U32 R12, RZ, RZ, 0xc00 ;  /* 0x00000c00ff0c7424 */ /* 0x008fc800078e00ff */
[----:B------:R-:W-:Y:S02]  /*11ea0*/  IMAD R12, R19, R12, UR38 ;  /* 0x00000026130c7e24 */ /* 0x000fe4000f8e020c */
[----:B-1----:R-:W-:Y:S01]  /*11eb0*/  FADD.FTZ R3, R219, R3 ;  /* 0x00000003db037221 */ /* 0x002fe20000010000 */
[----:B------:R-:W1:Y:S01]  /*11ec0*/  MUFU.EX2 R154, R164 ;  /* 0x000000a4009a7308 */ /* 0x000e620000000800 */
[C---:B------:R-:W-:Y:S01]  /*11ed0*/  VIADD R14, R12.reuse, 0x80 ;  /* 0x000000800c0e7836 */ /* 0x040fe20000000000 */
[----:B------:R-:W-:-:S06]  /*11ee0*/  R2UR UR6, R12 ;  /* 0x000000000c0672ca */ /* 0x000fcc00000e0000 */
[----:B------:R-:W-:Y:S01]  /*11ef0*/  MUFU.EX2 R21, R166 ;  /* 0x000000a600157308 */ /* 0x000fe20000000800 */
[----:B----4-:R-:W-:-:S04]  /*11f00*/  F2FP.F16.F32.PACK_AB R203, R20, R219 ;  /* 0x000000db14cb723e */ /* 0x010fc800000000ff */
[----:B------:R-:W-:-:S03]  /*11f10*/  WARPGROUP.ARRIVE ;  /* 0x00000000000079c5 */ /* 0x000fc60000000000 */
[----:B------:R-:W3:Y:S01]  /*11f20*/  MUFU.EX2 R158, R172 ;  /* 0x000000ac009e7308 */ /* 0x000ee20000000800 */
[----:B-1----:R-:W-:Y:S01]  /*11f30*/  FADD.FTZ R6, R154, R6 ;  /* 0x000000069a067221 */ /* 0x002fe20000010000 */
[C---:B------:R-:W-:Y:S01]  /*11f40*/  F2FP.F16.F32.PACK_AB R154, R165.reuse, R154 ;  /* 0x0000009aa59a723e */ /* 0x040fe200000000ff */
[----:B------:R-:W-:Y:S01]  /*11f50*/  HGMMA.64x256x16.F32 R24, R200, gdesc[UR4].tnspB, R24, gsb0 ;  /* 0x43e00004c8187df0 */ /* 0x000fe20008000818 */
[----:B------:R-:W-:Y:S01]  /*11f60*/  R2UR UR6, R14 ;  /* 0x000000000e0672ca */ /* 0x000fe200000e0000 */
[----:B------:R-:W-:Y:S01]  /*11f70*/  FADD.FTZ R6, R165, R6 ;  /* 0x00000006a5067221 */ /* 0x000fe20000010000 */
[----:B------:R-:W-:Y:S01]  /*11f80*/  R2UR UR7, R15 ;  /* 0x000000000f0772ca */ /* 0x000fe200000e0000 */
[----:B------:R-:W-:Y:S01]  /*11f90*/  VIADD R14, R12, 0x100 ;  /* 0x000001000c0e7836 */ /* 0x000fe20000000000 */
[----:B--2---:R-:W-:Y:S01]  /*11fa0*/  MUFU.EX2 R11, R170 ;  /* 0x000000aa000b7308 */ /* 0x004fe20000000800 */
[----:B------:R-:W-:Y:S01]  /*11fb0*/  FADD.FTZ R6, R156, R6 ;  /* 0x000000069c067221 */ /* 0x000fe20000010000 */
[----:B------:R-:W-:Y:S01]  /*11fc0*/  IMAD.MOV.U32 R15, RZ, RZ, 0x40000040 ;  /* 0x40000040ff0f7424 */ /* 0x000fe200078e00ff */
[----:B------:R-:W-:-:S02]  /*11fd0*/  F2FP.F16.F32.PACK_AB R156, R169, R156 ;  /* 0x0000009ca99c723e */ /* 0x000fc400000000ff */
[----:B------:R-:W-:-:S03]  /*11fe0*/  FADD.FTZ R6, R169, R6 ;  /* 0x00000006a9067221 */ /* 0x000fc60000010000 */
[----:B------:R-:W1:Y:S01]  /*11ff0*/  MUFU.EX2 R13, R171 ;  /* 0x000000ab000d7308 */ /* 0x000e620000000800 */
[----:B---3--:R-:W-:Y:S01]  /*12000*/  FADD.FTZ R6, R158, R6 ;  /* 0x000000069e067221 */ /* 0x008fe20000010000 */
[----:B------:R-:W-:-:S03]  /*12010*/  F2FP.F16.F32.PACK_AB R158, R173, R158 ;  /* 0x0000009ead9e723e */ /* 0x000fc600000000ff */
[----:B------:R-:W-:-:S03]  /*12020*/  FADD.FTZ R6, R173, R6 ;  /* 0x00000006ad067221 */ /* 0x000fc60000010000 */
[----:B------:R-:W-:Y:S08]  /*12030*/  MUFU.EX2 R174, R174 ;  /* 0x000000ae00ae7308 */ /* 0x000ff00000000800 */
[----:B------:R-:W2:Y:S01]  /*12040*/  MUFU.EX2 R175, R175 ;  /* 0x000000af00af7308 */ /* 0x000ea20000000800 */
[----:B-1----:R-:W-:-:S07]  /*12050*/  F2FP.F16.F32.PACK_AB R157, R13, R11 ;  /* 0x0000000b0d9d723e */ /* 0x002fce00000000ff */
[----:B------:R-:W1:Y:S08]  /*12060*/  MUFU.EX2 R160, R176 ;  /* 0x000000b000a07308 */ /* 0x000e700000000800 */
[----:B------:R-:W3:Y:S01]  /*12070*/  MUFU.EX2 R177, R177 ;  /* 0x000000b100b17308 */ /* 0x000ee20000000800 */
[----:B--2---:R-:W-:-:S07]  /*12080*/  F2FP.F16.F32.PACK_AB R159, R175, R174 ;  /* 0x000000aeaf9f723e */ /* 0x004fce00000000ff */
[----:B------:R-:W-:Y:S01]  /*12090*/  MUFU.EX2 R181, R181 ;  /* 0x000000b500b57308 */ /* 0x000fe20000000800 */
[----:B-1----:R-:W-:-:S07]  /*120a0*/  FADD.FTZ R6, R160, R6 ;  /* 0x00000006a0067221 */ /* 0x002fce0000010000 */
[----:B------:R-:W-:Y:S01]  /*120b0*/  MUFU.EX2 R178, R178 ;  /* 0x000000b200b27308 */ /* 0x000fe20000000800 */
[C---:B---3--:R-:W-:Y:S01]  /*120c0*/  FADD.FTZ R6, R177.reuse, R6 ;  /* 0x00000006b1067221 */ /* 0x048fe20000010000 */
[----:B------:R-:W-:-:S06]  /*120d0*/  F2FP.F16.F32.PACK_AB R160, R177, R160 ;  /* 0x000000a0b1a0723e */ /* 0x000fcc00000000ff */
[----:B------:R-:W1:Y:S08]  /*120e0*/  MUFU.EX2 R179, R179 ;  /* 0x000000b300b37308 */ /* 0x000e700000000800 */
[----:B------:R-:W-:Y:S08]  /*120f0*/  MUFU.EX2 R182, R182 ;  /* 0x000000b600b67308 */ /* 0x000ff00000000800 */
[----:B------:R-:W-:Y:S01]  /*12100*/  MUFU.EX2 R183, R183 ;  /* 0x000000b700b77308 */ /* 0x000fe20000000800 */
[----:B-1----:R-:W-:-:S07]  /*12110*/  F2FP.F16.F32.PACK_AB R161, R179, R178 ;  /* 0x000000b2b3a1723e */ /* 0x002fce00000000ff */
[----:B------:R-:W-:Y:S08]  /*12120*/  MUFU.EX2 R164, R184 ;  /* 0x000000b800a47308 */ /* 0x000ff00000000800 */
[----:B------:R-:W-:Y:S08]  /*12130*/  MUFU.EX2 R185, R185 ;  /* 0x000000b900b97308 */ /* 0x000ff00000000800 */
[----:B------:R-:W-:Y:S08]  /*12140*/  MUFU.EX2 R166, R188 ;  /* 0x000000bc00a67308 */ /* 0x000ff00000000800 */
[----:B------:R-:W-:Y:S08]  /*12150*/  MUFU.EX2 R189, R189 ;  /* 0x000000bd00bd7308 */ /* 0x000ff00000000800 */
[----:B------:R-:W-:Y:S08]  /*12160*/  MUFU.EX2 R186, R186 ;  /* 0x000000ba00ba7308 */ /* 0x000ff00000000800 */
        /* <DEDUP_REMOVED lines=12> */
[----:B-1----:R-:W-:-:S02]  /*12230*/  F2FP.F16.F32.PACK_AB R169, R195, R194 ;  /* 0x000000c2c3a9723e */ /* 0x002fc400000000ff */
[----:B--2---:R-:W-:Y:S01]  /*12240*/  F2FP.F16.F32.PACK_AB R171, R199, R198 ;  /* 0x000000c6c7ab723e */ /* 0x004fe200000000ff */
[----:B------:R-:W-:Y:S02]  /*12250*/  WARPGROUP.DEPBAR.LE gsb0, 0x0 ;  /* 0x00008000000079c5 */ /* 0x000fe40000010000 */
[----:B------:R-:W-:Y:S02]  /*12260*/  IMAD.MOV.U32 R203, RZ, RZ, R20 ;  /* 0x000000ffffcb7224 */ /* 0x000fe400078e0014 */
[----:B------:R-:W1:Y:S02]  /*12270*/  MUFU.EX2 R201, R162 ;  /* 0x000000a200c97308 */ /* 0x000e640000000800 */
[----:B------:R-:W-:-:S06]  /*12280*/  FADD.FTZ R3, R203, R3 ;  /* 0x00000003cb037221 */ /* 0x000fcc0000010000 */
[----:B------:R2:W3:Y:S08]  /*12290*/  MUFU.EX2 R200, R163 ;  /* 0x000000a300c87308 */ /* 0x0004f00000000800 */
[----:B------:R4:W0:Y:S01]  /*122a0*/  MUFU.EX2 R20, R167 ;  /* 0x000000a700147308 */ /* 0x0008220000000800 */
[----:B--2---:R-:W-:Y:S01]  /*122b0*/  F2FP.F16.F32.PACK_AB R163, R183, R182 ;  /* 0x000000b6b7a3723e */ /* 0x004fe200000000ff */
[----:B-1----:R-:W-:-:S06]  /*122c0*/  FADD.FTZ R3, R201, R3 ;  /* 0x00000003c9037221 */ /* 0x002fcc0000010000 */
[----:B------:R-:W1:Y:S01]  /*122d0*/  MUFU.EX2 R162, R180 ;  /* 0x000000b400a27308 */ /* 0x000e620000000800 */
[C---:B---3--:R-:W-:Y:S01]  /*122e0*/  F2FP.F16.F32.PACK_AB R153, R200.reuse, R201 ;  /* 0x000000c9c899723e */ /* 0x048fe200000000ff */
[----:B------:R-:W-:Y:S01]  /*122f0*/  FADD.FTZ R3, R200, R3 ;  /* 0x00000003c8037221 */ /* 0x000fe20000010000 */
[----:B----4-:R-:W-:-:S03]  /*12300*/  F2FP.F16.F32.PACK_AB R167, R191, R190 ;  /* 0x000000bebfa7723e */ /* 0x010fc600000000ff */
[----:B------:R-:W-:Y:S01]  /*12310*/  FADD.FTZ R3, R21, R3 ;  /* 0x0000000315037221 */ /* 0x000fe20000010000 */
[----:B0-----:R-:W-:-:S03]  /*12320*/  F2FP.F16.F32.PACK_AB R155, R20, R21 ;  /* 0x00000015149b723e */ /* 0x001fc600000000ff */
[----:B------:R-:W-:Y:S01]  /*12330*/  FADD.FTZ R3, R20, R3 ;  /* 0x0000000314037221 */ /* 0x000fe20000010000 */
[----:B------:R-:W-:-:S03]  /*12340*/  WARPGROUP.ARRIVE ;  /* 0x00000000000079c5 */ /* 0x000fc60000000000 */
[----:B------:R-:W-:Y:S01]  /*12350*/  FADD.FTZ R3, R11, R3 ;  /* 0x000000030b037221 */ /* 0x000fe20000010000 */
[----:B-1----:R-:W-:Y:S01]  /*12360*/  FADD.FTZ R6, R162, R6 ;  /* 0x00000006a2067221 */ /* 0x002fe20000010000 */
[----:B------:R-:W-:Y:S01]  /*12370*/  F2FP.F16.F32.PACK_AB R162, R181, R162 ;  /* 0x000000a2b5a2723e */ /* 0x000fe200000000ff */
[----:B------:R-:W-:Y:S01]  /*12380*/  HGMMA.64x256x16.F32 R24, R152, gdesc[UR4].tnspB, R24, gsb0 ;  /* 0x43e0000498187df0 */ /* 0x000fe20008000818 */
[----:B------:R-:W-:Y:S01]  /*12390*/  R2UR UR6, R14 ;  /* 0x000000000e0672ca */ /* 0x000fe200000e0000 */
[----:B------:R-:W-:Y:S01]  /*123a0*/  VIADD R14, R12, 0x180 ;  /* 0x000001800c0e7836 */ /* 0x000fe20000000000 */
[----:B------:R-:W-:Y:S01]  /*123b0*/  R2UR UR7, R15 ;  /* 0x000000000f0772ca */ /* 0x000fe200000e0000 */
[----:B------:R-:W-:Y:S02]  /*123c0*/  IMAD.MOV.U32 R15, RZ, RZ, 0x40000040 ;  /* 0x40000040ff0f7424 */ /* 0x000fe400078e00ff */
[----:B------:R-:W-:Y:S01]  /*123d0*/  FADD.FTZ R6, R181, R6 ;  /* 0x00000006b5067221 */ /* 0x000fe20000010000 */
[----:B------:R-:W-:-:S03]  /*123e0*/  FADD.FTZ R3, R13, R3 ;  /* 0x000000030d037221 */ /* 0x000fc60000010000 */
[----:B------:R-:W-:Y:S01]  /*123f0*/  FADD.FTZ R6, R164, R6 ;  /* 0x00000006a4067221 */ /* 0x000fe20000010000 */
[C---:B------:R-:W-:Y:S01]  /*12400*/  F2FP.F16.F32.PACK_AB R164, R185.reuse, R164 ;  /* 0x000000a4b9a4723e */ /* 0x040fe200000000ff */
[----:B------:R-:W-:Y:S02]  /*12410*/  FADD.FTZ R3, R174, R3 ;  /* 0x00000003ae037221 */ /* 0x000fe40000010000 */
[----:B------:R-:W-:Y:S02]  /*12420*/  FADD.FTZ R6, R185, R6 ;  /* 0x00000006b9067221 */ /* 0x000fe40000010000 */
[----:B------:R-:W-:Y:S02]  /*12430*/  FADD.FTZ R3, R175, R3 ;  /* 0x00000003af037221 */ /* 0x000fe40000010000 */
[----:B------:R-:W-:Y:S01]  /*12440*/  FADD.FTZ R6, R166, R6 ;  /* 0x00000006a6067221 */ /* 0x000fe20000010000 */
[----:B------:R-:W-:Y:S01]  /*12450*/  F2FP.F16.F32.PACK_AB R166, R189, R166 ;  /* 0x000000a6bda6723e */ /* 0x000fe200000000ff */
[----:B------:R-:W-:-:S02]  /*12460*/  FADD.FTZ R3, R178, R3 ;  /* 0x00000003b2037221 */ /* 0x000fc40000010000 */
[----:B------:R-:W-:Y:S02]  /*12470*/  FADD.FTZ R6, R189, R6 ;  /* 0x00000006bd067221 */ /* 0x000fe40000010000 */
[----:B------:R-:W-:Y:S02]  /*12480*/  FADD.FTZ R3, R179, R3 ;  /* 0x00000003b3037221 */ /* 0x000fe40000010000 */
[----:B------:R-:W-:Y:S01]  /*12490*/  FADD.FTZ R6, R168, R6 ;  /* 0x00000006a8067221 */ /* 0x000fe20000010000 */
[C---:B------:R-:W-:Y:S01]  /*124a0*/  F2FP.F16.F32.PACK_AB R168, R193.reuse, R168 ;  /* 0x000000a8c1a8723e */ /* 0x040fe200000000ff */
[----:B------:R-:W-:Y:S02]  /*124b0*/  FADD.FTZ R3, R182, R3 ;  /* 0x00000003b6037221 */ /* 0x000fe40000010000 */
[----:B------:R-:W-:Y:S02]  /*124c0*/  FADD.FTZ R6, R193, R6 ;  /* 0x00000006c1067221 */ /* 0x000fe40000010000 */
[----:B------:R-:W-:-:S02]  /*124d0*/  FADD.FTZ R3, R183, R3 ;  /* 0x00000003b7037221 */ /* 0x000fc40000010000 */
[----:B------:R-:W-:Y:S01]  /*124e0*/  FADD.FTZ R6, R170, R6 ;  /* 0x00000006aa067221 */ /* 0x000fe20000010000 */
[C---:B------:R-:W-:Y:S01]  /*124f0*/  F2FP.F16.F32.PACK_AB R170, R197.reuse, R170 ;  /* 0x000000aac5aa723e */ /* 0x040fe200000000ff */
[----:B------:R-:W-:Y:S02]  /*12500*/  FADD.FTZ R3, R186, R3 ;  /* 0x00000003ba037221 */ /* 0x000fe40000010000 */
[----:B------:R-:W-:Y:S02]  /*12510*/  FADD.FTZ R6, R197, R6 ;  /* 0x00000006c5067221 */ /* 0x000fe40000010000 */
        /* <DEDUP_REMOVED lines=35> */
.L_x_15227:
[----:B------:R-:W2:Y:S01]  /*12750*/  LDL R12, [R1+0x98] ;  /* 0x00009800010c7983 */ /* 0x000ea20000100800 */
[----:B------:R-:W-:Y:S01]  /*12760*/  VIADD R10, R10, 0x32460 ;  /* 0x000324600a0a7836 */ /* 0x000fe20000000000 */
[----:B------:R-:W-:-:S04]  /*12770*/  MOV R11, UR41 ;  /* 0x00000029000b7c02 */ /* 0x000fc80008000f00 */
[----:B------:R-:W-:Y:S01]  /*12780*/  PRMT R10, R11, 0x654, R10 ;  /* 0x000006540b0a7816 */ /* 0x000fe2000000000a */
[----:B------:R-:W-:-:S03]  /*12790*/  IMAD.MOV.U32 R11, RZ, RZ, R8 ;  /* 0x000000ffff0b7224 */ /* 0x000fc600078e0008 */
[----:B------:R0:W-:Y:S01]  /*127a0*/  SYNCS.ARRIVE.TRANS64.RED.A1T0 RZ, [R10+URZ], RZ ;  /* 0x000000ff0aff79a7 */ /* 0x0001e2000810043f */
[C---:B--2---:R-:W-:Y:S01]  /*127b0*/  ISETP.GT.AND P1, PT, R9.reuse, R12, PT ;  /* 0x0000000c0900720c */ /* 0x044fe20003f24270 */
[----:B------:R-:W-:Y:S02]  /*127c0*/  VIADD R9, R9, 0xffffffff ;  /* 0xffffffff09097836 */ /* 0x000fe40000000000 */
[----:B------:R-:W-:-:S10]  /*127d0*/  IMAD.MOV.U32 R12, RZ, RZ, R0 ;  /* 0x000000ffff0c7224 */ /* 0x000fd400078e0000 */
[----:B0-----:R-:W-:Y:S05]  /*127e0*/  @P1 BRA `(.L_x_15228) ;  /* 0xffffffd400b81947 */ /* 0x001fea000383ffff */
.L_x_15217:
[----:B------:R-:W2:Y:S01]  /*127f0*/  LDL.LU R10, [R1+0xb8] ;  /* 0x0000b800010a7983 */ /* 0x000ea20000300800 */
        /* <DEDUP_REMOVED lines=15> */
[----:B------:R3:W4:Y:S02]  /*128f0*/  @P0 MUFU.RCP R4, R5 ;  /* 0x0000000500040308 */ /* 0x0007240000001000 */
[----:B---3--:R-:W-:-:S02]  /*12900*/  IMAD.U32 R5, RZ, RZ, UR37 ;  /* 0x00000025ff057e24 */ /* 0x008fc4000f8e00ff */
[----:B0-----:R-:W-:Y:S02]  /*12910*/  @P0 FMUL.FTZ R6, R6, 0.69314718246459960938 ;  /* 0x3f31721806060820 */ /* 0x001fe40000410000 */
[----:B------:R-:W-:-:S04]  /*12920*/  @P0 FMUL.FTZ R5, R5, 0.69314718246459960938 ;  /* 0x3f31721805050820 */ /* 0x000fc80000410000 */
[----:B------:R-:W-:Y:S01]  /*12930*/  @P0 FFMA.FTZ R155, R5, R0, R6 ;  /* 0x00000000059b0223 */ /* 0x000fe20000010006 */
[-C--:B----4-:R-:W-:Y:S01]  /*12940*/  FMUL.FTZ R152, R24, R4.reuse ;  /* 0x0000000418987220 */ /* 0x090fe20000410000 */
        /* <DEDUP_REMOVED lines=69> */
[----:B------:R-:W0:Y:S08]  /*12da0*/  @P0 MUFU.RCP R0, R3 ;  /* 0x0000000300000308 */ /* 0x000e300000001000 */
[----:B------:R3:W4:Y:S02]  /*12db0*/  @P0 MUFU.LG2 R5, R3 ;  /* 0x0000000300050308 */ /* 0x0007240000000c00 */
[----:B---3--:R-:W-:-:S02]  /*12dc0*/  IMAD.U32 R3, RZ, RZ, UR37 ;  /* 0x00000025ff037e24 */ /* 0x008fc4000f8e00ff */
[-C--:B0-----:R-:W-:Y:S01]  /*12dd0*/  FMUL.FTZ R26, R26, R0.reuse ;  /* 0x000000001a1a7220 */ /* 0x081fe20000410000 */
[-C--:B------:R-:W-:Y:S01]  /*12de0*/  FMUL.FTZ R27, R27, R0.reuse ;  /* 0x000000001b1b7220 */ /* 0x080fe20000410000 */
[-C--:B------:R-:W-:Y:S01]  /*12df0*/  FMUL.FTZ R30, R30, R0.reuse ;  /* 0x000000001e1e7220 */ /* 0x080fe20000410000 */
[----:B------:R-:W-:Y:S01]  /*12e00*/  @P0 FMUL.FTZ R3, R3, 0.69314718246459960938 ;  /* 0x3f31721803030820 */ /* 0x000fe20000410000 */
[-C--:B------:R-:W-:Y:S01]  /*12e10*/  FMUL.FTZ R31, R31, R0.reuse ;  /* 0x000000001f1f7220 */ /* 0x080fe20000410000 */
[-C--:B------:R-:W-:Y:S01]  /*12e20*/  FMUL.FTZ R34, R34, R0.reuse ;  /* 0x0000000022227220 */ /* 0x080fe20000410000 */
[-C--:B------:R-:W-:Y:S01]  /*12e30*/  FMUL.FTZ R35, R35, R0.reuse ;  /* 0x0000000023237220 */ /* 0x080fe20000410000 */
[----:B----4-:R-:W-:Y:S01]  /*12e40*/  @P0 FMUL.FTZ R5, R5, 0.69314718246459960938 ;  /* 0x3f31721805050820 */ /* 0x010fe20000410000 */
        /* <DEDUP_REMOVED lines=59> */
[----:B------:R-:W-:Y:S01]  /*13200*/  @P0 FFMA.FTZ R154, R3, R8, R5 ;  /* 0x00000008039a0223 */ /* 0x000fe20000010005 */
[----:B------:R-:W-:-:S02]  /*13210*/  PLOP3.LUT P0, PT, PT, PT, PT, 0x8, 0x0 ;  /* 0x000000000000781c */ /* 0x000fc40003f0e170 */
[----:B------:R-:W-:Y:S01]  /*13220*/  LOP3.LUT R208, R208, R0, RZ, 0x3c, !PT ;  /* 0x00000000d0d07212 */ /* 0x000fe200078e3cff */
[----:B--2---:R-:W-:-:S05]  /*13230*/  VIADD R10, R10, 0x1 ;  /* 0x000000010a0a7836 */ /* 0x004fca0000000000 */
[----:B------:R1:W-:Y:S05]  /*13240*/  STL [R1+0xb8], R10 ;  /* 0x0000b80a01007387 */ /* 0x0003ea0000100800 */
.L_x_15158:
[----:B------:R-:W-:Y:S05]  /*13250*/  WARPSYNC.ALL ;  /* 0x0000000000007948 */ /* 0x000fea0003800000 */
[----:B------:R-:W0:Y:S08]  /*13260*/  S2UR UR41, SR_CgaCtaId ;  /* 0x00000000002979c3 */ /* 0x000e300000008800 */
[----:B------:R-:W-:Y:S06]  /*13270*/  BAR.SYNC.DEFER_BLOCKING 0x5, 0x180 ;  /* 0x0146000000007b1d */ /* 0x000fec0000010000 */
[----:B------:R-:W-:Y:S01]  /*13280*/  UMOV UR4, 0x400 ;  /* 0x0000040000047882 */ /* 0x000fe20000000000 */
[----:B------:R-:W-:Y:S01]  /*13290*/  BSSY B0, `(.L_x_15229) ;  /* 0x0000529000007945 */ /* 0x000fe20003800000 */
[----:B0-----:R-:W-:-:S06]  /*132a0*/  ULEA UR4, UR41, UR4, 0x18 ;  /* 0x0000000429047291 */ /* 0x001fcc000f8ec03f */
[----:B------:R-:W-:-:S05]  /*132b0*/  IMAD.U32 R23, RZ, RZ, UR4 ;  /* 0x00000004ff177e24 */ /* 0x000fca000f8e00ff */
[----:B-1----:R0:W1:Y:S01]  /*132c0*/  LDS.128 R4, [R23+0x324d0] ;  /* 0x0324d00017047984 */ /* 0x0020620000000c00 */
[----:B------:R-:W-:Y:S06]  /*132d0*/  BAR.ARV 0x4, 0x180 ;  /* 0x0106000000007b1d */ /* 0x000fec0000002000 */
[----:B------:R-:W-:Y:S05]  /*132e0*/  @P0 BRA `(.L_x_15230) ;  /* 0x0000004000340947 */ /* 0x000fea0003800000 */
[----:B------:R-:W2:Y:S01]  /*132f0*/  LDL R3, [R1+0x1c8] ;  /* 0x0001c80001037983 */ /* 0x000ea20000100800 */
[----:B------:R-:W-:-:S03]  /*13300*/  ULDC UR4, c[0x0][0xbd4] ;  /* 0x0002f50000047ab9 */ /* 0x000fc60000000800 */
[----:B------:R-:W3:Y:S01]  /*13310*/  LDL.LU R10, [R1+0xa8] ;  /* 0x0000a800010a7983 */ /* 0x000ee20000300800 */
[----:B------:R-:W4:Y:S01]  /*13320*/  S2R R0, SR_SWINHI ;  /* 0x0000000000007919 */ /* 0x000f220000002f00 */
[----:B------:R-:W-:Y:S02]  /*13330*/  F2FP.F16.F32.PACK_AB R11, R31, R30 ;  /* 0x0000001e1f0b723e */ /* 0x000fe400000000ff */
[----:B------:R-:W-:Y:S01]  /*13340*/  F2FP.F16.F32.PACK_AB R12, R33, R32 ;  /* 0x00000020210c723e */ /* 0x000fe200000000ff */
[----:B------:R-:W3:Y:S01]  /*13350*/  LDL.LU R157, [R1+0xb0] ;  /* 0x0000b000019d7983 */ /* 0x000ee20000300800 */
[----:B------:R-:W-:Y:S02]  /*13360*/  F2FP.F16.F32.PACK_AB R13, R35, R34 ;  /* 0x00000022230d723e */ /* 0x000fe400000000ff */
[----:B------:R-:W-:Y:S01]  /*13370*/  F2FP.F16.F32.PACK_AB R14, R37, R36 ;  /* 0x00000024250e723e */ /* 0x000fe200000000ff */
[----:B------:R-:W3:Y:S01]  /*13380*/  LDL.LU R156, [R1+0xb4] ;  /* 0x0000b400019c7983 */ /* 0x000ee20000300800 */
[----:B------:R-:W-:-:S02]  /*13390*/  MOV R20, R23 ;  /* 0x0000001700147202 */ /* 0x000fc40000000f00 */
[----:B----4-:R-:W-:Y:S02]  /*133a0*/  MOV R21, R0 ;  /* 0x0000000000157202 */ /* 0x010fe40000000f00 */
[----:B------:R-:W-:Y:S01]  /*133b0*/  F2FP.F16.F32.PACK_AB R15, R39, R38 ;  /* 0x00000026270f723e */ /* 0x000fe200000000ff */
[----:B--2---:R-:W-:Y:S01]  /*133c0*/  IMAD.WIDE R24, R3, 0x2, R20 ;  /* 0x0000000203187825 */ /* 0x004fe200078e0214 */
        /* <DEDUP_REMOVED lines=15> */
[----:B--2---:R-:W-:-:S04]  /*134c0*/  IADD3 R8, P0, R24, 0x20, RZ ;  /* 0x0000002018087810 */ /* 0x004fc80007f1e0ff */
[----:B------:R-:W-:-:S04]  /*134d0*/  LOP3.LUT R3, R8, 0x380, RZ, 0xc0, !PT ;  /* 0x0000038008037812 */ /* 0x000fc800078ec0ff */
[----:B------:R-:W-:Y:S02]  /*134e0*/  SHF.R.U64 R3, R3, 0x3, RZ ;  /* 0x0000000303037819 */ /* 0x000fe400000012ff */
[----:B------:R-:W-:Y:S02]  /*134f0*/  IADD3.X R9, RZ, R25, RZ, P0, !PT ;  /* 0x00000019ff097210 */ /* 0x000fe400007fe4ff */
[----:B------:R-:W-:-:S04]  /*13500*/  LOP3.LUT R8, R3, R8, RZ, 0x3c, !PT ;  /* 0x0000000803087212 */ /* 0x000fc800078e3cff */
[----:B------:R-:W-:-:S05]  /*13510*/  MOV R8, R8 ;  /* 0x0000000800087202 */ /* 0x000fca0000000f00 */
[----:B------:R2:W-:Y:S02]  /*13520*/  STSM.16.M88.4 [R8], R12 ;  /* 0x0000000c08007844 */ /* 0x0005e40000000200 */
[----:B--2---:R-:W-:-:S04]  /*13530*/  IADD3 R8, P0, R24, 0x40, RZ ;  /* 0x0000004018087810 */ /* 0x004fc80007f1e0ff */
        /* <DEDUP_REMOVED lines=143> */
[----:B-1----:R-:W-:-:S04]  /*13e30*/  LOP3.LUT R4, R3, 0x380, RZ, 0xc0, !PT ;  /* 0x0000038003047812 */ /* 0x002fc800078ec0ff */
        /* <DEDUP_REMOVED lines=22> */
[----:B------:R-:W-:Y:S02]  /*13fa0*/  IMAD.MOV.U32 R0, RZ, RZ, 0xab8 ;  /* 0x00000ab8ff007424 */ /* 0x000fe400078e00ff */
[----:B------:R-:W-:-:S03]  /*13fb0*/  IMAD.U32 R9, RZ, RZ, UR6 ;  /* 0x00000006ff097e24 */ /* 0x000fc6000f8e00ff */
[----:B------:R-:W-:-:S03]  /*13fc0*/  SEL R0, R0, 0xa78, P2 ;  /* 0x00000a7800007807 */ /* 0x000fc60001000000 */
[----:B------:R1:W5:Y:S01]  /*13fd0*/  @P0 LDG.E R9, desc[UR42][R12.64] ;  /* 0x0000002a0c090981 */ /* 0x000362000c1e1900 */
[----:B------:R2:W3:Y:S08]  /*13fe0*/  LDC.64 R14, c[0x0][R0+0x220] ;  /* 0x00008800000e7b82 */ /* 0x0004f00000000a00 */
[----:B-1----:R2:W1:Y:S01]  /*13ff0*/  LDC.64 R12, c[0x0][R0+0x218] ;  /* 0x00008600000c7b82 */ /* 0x0024620000000a00 */
[----:B------:R-:W-:Y:S05]  /*14000*/  @P0 BRA `(.L_x_15231) ;  /* 0x0000000000100947 */ /* 0x000fea0003800000 */
[----:B------:R-:W-:Y:S05]  /*14010*/  @!P1 BRA `(.L_x_15231) ;  /* 0x00000000000c9947 */ /* 0x000fea0003800000 */
[----:B-----5:R-:W4:Y:S04]  /*14020*/  LDG.E R9, desc[UR42][R10.64] ;  /* 0x0000002a0a097981 */ /* 0x020f28000c1e1900 */
[----:B------:R-:W4:Y:S02]  /*14030*/  LDG.E R10, desc[UR42][R10.64+0x4] ;  /* 0x0000042a0a0a7981 */ /* 0x000f24000c1e1900 */
[----:B----4-:R-:W-:-:S07]  /*14040*/  IMAD.IADD R9, R10, 0x1, -R9 ;  /* 0x000000010a097824 */ /* 0x010fce00078e0a09 */
.L_x_15231:
[----:B------:R-:W4:Y:S01]  /*14050*/  LDL.LU R4, [R1+0xac] ;  /* 0x0000ac0001047983 */ /* 0x000f220000300800 */
[----:B------:R-:W0:Y:S03]  /*14060*/  LDC R158, c[0x0][0xce8] ;  /* 0x00033a00ff9e7b82 */ /* 0x000e260000000800 */
[----:B------:R-:W2:Y:S04]  /*14070*/  LDL.LU R3, [R1+0x13c] ;  /* 0x00013c0001037983 */ /* 0x000ea80000300800 */
[----:B------:R-:W3:Y:S04]  /*14080*/  LDL R159, [R1+0xbc] ;  /* 0x0000bc00019f7983 */ /* 0x000ee80000100800 */
        /* <DEDUP_REMOVED lines=62> */
[----:B0-----:R-:W-:-:S04]  /*14470*/  IADD3 R11, R11, -0x80, RZ ;  /* 0xffffff800b0b7810 */ /* 0x001fc80007ffe0ff */
        /* <DEDUP_REMOVED lines=59> */
[----:B------:R-:W-:Y:S02]  /*14830*/  LOP3.LUT R84, R9, R14, RZ, 0x3c, !PT ;  /* 0x0000000e09547212 */ /* 0x000fe400078e3cff */
[----:B------:R-:W-:Y:S01]  /*14840*/  LOP3.LUT R48, R48, R49, RZ, 0x3c, !PT ;  /* 0x0000003130307212 */ /* 0x000fe200078e3cff */
[----:B------:R-:W0:Y:S01]  /*14850*/  @P1 LDC R14, c[0x0][0xcf0] ;  /* 0x00033c00ff0e1b82 */ /* 0x000e220000000800 */
        /* <DEDUP_REMOVED lines=9> */
[----:B------:R-:W-:Y:S01]  /*148f0*/  IMAD.WIDE.U32 R8, R8, UR4, RZ ;  /* 0x0000000408087c25 */ /* 0x000fe2000f8e00ff */
[C---:B------:R-:W-:Y:S01]  /*14900*/  IADD3 R77, P3, R20.reuse, 0xd000, RZ ;  /* 0x0000d000144d7810 */ /* 0x040fe20007f7e0ff */
[----:B------:R-:W-:Y:S01]  /*14910*/  ULDC.64 UR4, c[0x0][0xbe8] ;  /* 0x0002fa0000047ab9 */ /* 0x000fe20000000a00 */
[----:B------:R-:W-:-:S02]  /*14920*/  IADD3 R81, P4, R20, 0xe000, RZ ;  /* 0x0000e00014517810 */ /* 0x000fc40007f9e0ff */
[----:B------:R-:W-:Y:S01]  /*14930*/  LOP3.LUT R12, R12, 0xfffffff8, RZ, 0xc0, !PT ;  /* 0xfffffff80c0c7812 */ /* 0x000fe200078ec0ff */
[----:B------:R-:W-:Y:S01]  /*14940*/  IMAD.IADD R9, R9, 0x1, R3 ;  /* 0x0000000109097824 */ /* 0x000fe200078e0203 */
[----:B------:R-:W-:Y:S01]  /*14950*/  LOP3.LUT R68, R69, 0x380, RZ, 0xc0, !PT ;  /* 0x0000038045447812 */ /* 0x000fe200078ec0ff */
[----:B------:R-:W5:Y:S01]  /*14960*/  LD.E.128 R48, desc[UR42][R48.64] ;  /* 0x0000002a30307980 */ /* 0x000f62000c101d00 */
[----:B------:R-:W-:Y:S01]  /*14970*/  LOP3.LUT R72, R73, 0x380, RZ, 0xc0, !PT ;  /* 0x0000038049487812 */ /* 0x000fe200078ec0ff */
[----:B------:R-:W-:Y:S01]  /*14980*/  IMAD.IADD R3, R11, 0x1, -R12 ;  /* 0x000000010b037824 */ /* 0x000fe200078e0a0c */
[----:B------:R-:W-:Y:S01]  /*14990*/  LOP3.LUT R76, R77, 0x380, RZ, 0xc0, !PT ;  /* 0x000003804d4c7812 */ /* 0x000fe200078ec0ff */
[----:B------:R-:W5:Y:S01]  /*149a0*/  LD.E.128 R52, desc[UR42][R52.64] ;  /* 0x0000002a34347980 */ /* 0x000f62000c101d00 */
[----:B------:R-:W-:Y:S02]  /*149b0*/  LOP3.LUT R80, R81, 0x380, RZ, 0xc0, !PT ;  /* 0x0000038051507812 */ /* 0x000fe400078ec0ff */
[----:B------:R-:W-:Y:S01]  /*149c0*/  LOP3.LUT R25, R20, 0x380, RZ, 0xc0, !PT ;  /* 0x0000038014197812 */ /* 0x000fe200078ec0ff */
[----:B------:R-:W-:Y:S01]  /*149d0*/  IMAD R3, R3, 0x20, R10 ;  /* 0x0000002003037824 */ /* 0x000fe200078e020a */
[----:B------:R-:W-:Y:S01]  /*149e0*/  SHF.R.U64 R68, R68, 0x3, RZ ;  /* 0x0000000344447819 */ /* 0x000fe200000012ff */
[----:B------:R-:W5:Y:S01]  /*149f0*/  LD.E.128 R56, desc[UR42][R56.64] ;  /* 0x0000002a38387980 */ /* 0x000f62000c101d00 */
[----:B------:R-:W-:-:S02]  /*14a00*/  SHF.R.U64 R72, R72, 0x3, RZ ;  /* 0x0000000348487819 */ /* 0x000fc400000012ff */
[----:B------:R-:W-:Y:S01]  /*14a10*/  SHF.R.U64 R76, R76, 0x3, RZ ;  /* 0x000000034c4c7819 */ /* 0x000fe200000012ff */
[----:B------:R-:W5:Y:S01]  /*14a20*/  LD.E.128 R60, desc[UR42][R60.64] ;  /* 0x0000002a3c3c7980 */ /* 0x000f62000c101d00 */
[----:B------:R-:W-:Y:S02]  /*14a30*/  SHF.R.U64 R80, R80, 0x3, RZ ;  /* 0x0000000350507819 */ /* 0x000fe400000012ff */
[----:B------:R-:W-:Y:S01]  /*14a40*/  SHF.R.U64 R25, R25, 0x3, RZ ;  /* 0x0000000319197819 */ /* 0x000fe200000012ff */
[----:B------:R-:W-:Y:S01]  /*14a50*/  IMAD.WIDE.U32 R8, R207, UR4, R8 ;  /* 0x00000004cf087c25 */ /* 0x000fe2000f8e0008 */
[----:B------:R-:W-:Y:S01]  /*14a60*/  LOP3.LUT R68, R68, R69, RZ, 0x3c, !PT ;  /* 0x0000004544447212 */ /* 0x000fe200078e3cff */
        /* <DEDUP_REMOVED lines=9> */
[----:B------:R-:W-:Y:S01]  /*14b00*/  IADD3.X R77, RZ, R21, RZ, P3, !PT ;  /* 0x00000015ff4d7210 */ /* 0x000fe20001ffe4ff */
[----:B------:R-:W-:Y:S01]  /*14b10*/  IMAD.IADD R12, R160, 0x1, R3 ;  /* 0x00000001a00c7824 */ /* 0x000fe200078e0203 */
        /* <DEDUP_REMOVED lines=45> */
.L_x_15450:
[----:B------:R-:W-:Y:S01]  /*14df0*/  IADD3 R21, R10, R160, RZ ;  /* 0x000000a00a157210 */ /* 0x000fe20007ffe0ff */
[----:B------:R-:W-:Y:S03]  /*14e00*/  BSSY B1, `(.L_x_15234) ;  /* 0x000001e000017945 */ /* 0x000fe60003800000 */
        /* <DEDUP_REMOVED lines=18> */
[----:B-1----:R-:W-:Y:S02]  /*14f30*/  @!P3 LEA.HI.X R9, R212, R3, R12, 0x1, P5 ;  /* 0x00000003d409b211 */ /* 0x002fe400028f0c0c */
[----:B------:R-:W-:-:S02]  /*14f40*/  @!P1 LEA R12, P5, R90, R14, 0x1 ;  /* 0x0000000e5a0c9211 */ /* 0x000fc400078a08ff */
[-C--:B------:R-:W-:Y:S01]  /*14f50*/  @!P2 LEA.HI.X R11, R15, R3.reuse, R92, 0x1, P4 ;  /* 0x000000030f0ba211 */ /* 0x080fe200020f0c5c */
[----:B-----5:R3:W-:Y:S01]  /*14f60*/  @!P3 ST.E.128 desc[UR42][R8.64], R24 ;  /* 0x000000180800b985 */ /* 0x0207e2000c101d2a */
[----:B------:R-:W-:Y:S02]  /*14f70*/  SHF.R.S32.HI R89, RZ, 0x1f, R89 ;  /* 0x0000001fff597819 */ /* 0x000fe40000011459 */
[----:B------:R-:W-:Y:S01]  /*14f80*/  @!P0 LEA R14, P4, R88, R14, 0x1 ;  /* 0x0000000e580e8211 */ /* 0x000fe200078808ff */
[----:B------:R3:W-:Y:S01]  /*14f90*/  @!P2 ST.E.128 desc[UR42][R10.64], R40 ;  /* 0x000000280a00a985 */ /* 0x0007e2000c101d2a */
[-C--:B------:R-:W-:Y:S02]  /*14fa0*/  @!P1 LEA.HI.X R13, R90, R3.reuse, R91, 0x1, P5 ;  /* 0x000000035a0d9211 */ /* 0x080fe400028f0c5b */
[----:B------:R-:W-:-:S03]  /*14fb0*/  @!P0 LEA.HI.X R15, R88, R3, R89, 0x1, P4 ;  /* 0x00000003580f8211 */ /* 0x000fc600020f0c59 */
[----:B------:R3:W-:Y:S04]  /*14fc0*/  @!P1 ST.E.128 desc[UR42][R12.64], R56 ;  /* 0x000000380c009985 */ /* 0x0007e8000c101d2a */
[----:B------:R3:W-:Y:S02]  /*14fd0*/  @!P0 ST.E.128 desc[UR42][R14.64], R72 ;  /* 0x000000480e008985 */ /* 0x0007e4000c101d2a */
.L_x_15235:
[----:B------:R-:W-:Y:S05]  /*14fe0*/  BSYNC B1 ;  /* 0x0000000000017941 */ /* 0x000fea0003800000 */
.L_x_15234:
[----:B------:R-:W-:-:S03]  /*14ff0*/  UMOV UR4, 0xffffffff ;  /* 0xffffffff00047882 */ /* 0x000fc60000000000 */
[----:B------:R-:W-:Y:S05]  /*15000*/  BRA.DIV UR4, `(.L_x_15236) ;  /* 0x000000d2040c7947 */ /* 0x000fea000b800000 */
[----:B-1----:R1:W4:Y:S04]  /*15010*/  SHFL.IDX PT, R3, R20, 0x1, 0x181f ;  /* 0x00381f0014037f89 */ /* 0x00232800000e0000 */
[----:B--23--:R1:W2:Y:S02]  /*15020*/  SHFL.IDX PT, R14, R4, 0x1, 0x181f ;  /* 0x00381f00040e7f89 */ /* 0x00c2a400000e0000 */
.L_x_15454:
        /* <DEDUP_REMOVED lines=31> */
.L_x_15238:
[----:B------:R-:W-:Y:S05]  /*15220*/  BSYNC B1 ;  /* 0x0000000000017941 */ /* 0x000fea0003800000 */
.L_x_15237:
[----:B------:R-:W-:-:S03]  /*15230*/  UMOV UR4, 0xffffffff ;  /* 0xffffffff00047882 */ /* 0x000fc60000000000 */
[----:B------:R-:W-:Y:S05]  /*15240*/  BRA.DIV UR4, `(.L_x_15239) ;  /* 0x000000ce04c47947 */ /* 0x000fea000b800000 */
[----:B----4-:R4:W0:Y:S04]  /*15250*/  SHFL.IDX PT, R3, R20, 0x2, 0x181f ;  /* 0x00581f0014037f89 */ /* 0x01082800000e0000 */
[----:B--23--:R4:W2:Y:S02]  /*15260*/  SHFL.IDX PT, R14, R4, 0x2, 0x181f ;  /* 0x00581f00040e7f89 */ /* 0x00c8a400000e0000 */
.L_x_15458:
[----:B------:R-:W-:Y:S01]  /*15270*/  IADD3 R9, R21, 0x40, RZ ;  /* 0x0000004015097810 */ /* 0x000fe20007ffe0ff */
[----:B------:R-:W-:Y:S03]  /*15280*/  BSSY B1, `(.L_x_15240) ;  /* 0x000001e000017945 */ /* 0x000fe60003800000 */
        /* <DEDUP_REMOVED lines=29> */
.L_x_15241:
[----:B------:R-:W-:Y:S05]  /*15460*/  BSYNC B1 ;  /* 0x0000000000017941 */ /* 0x000fea0003800000 */
.L_x_15240:
[----:B------:R-:W-:-:S03]  /*15470*/  UMOV UR4, 0xffffffff ;  /* 0xffffffff00047882 */ /* 0x000fc60000000000 */
[----:B------:R-:W-:Y:S05]  /*15480*/  BRA.DIV UR4, `(.L_x_15242) ;  /* 0x000000ce047c7947 */ /* 0x000fea000b800000 */
[----:B0-----:R0:W0:Y:S04]  /*15490*/  SHFL.IDX PT, R3, R20, 0x3, 0x181f ;  /* 0x00781f0014037f89 */ /* 0x00102800000e0000 */
[----:B--23--:R2:W3:Y:S02]  /*154a0*/  SHFL.IDX PT, R14, R4, 0x3, 0x181f ;  /* 0x00781f00040e7f89 */ /* 0x00c4e400000e0000 */
.L_x_15462:
        /* <DEDUP_REMOVED lines=27> */
[----:B------:R-:W-:-:S04]  /*15660*/  LEA R14, P0, R4, R14, 0x1 ;  /* 0x0000000e040e7211 */ /* 0x000fc800078008ff */
[----:B------:R-:W-:-:S04]  /*15670*/  SHF.R.S32.HI R20, RZ, 0x1f, R20 ;  /* 0x0000001fff147819 */ /* 0x000fc80000011414 */
[----:B------:R-:W-:-:S05]  /*15680*/  LEA.HI.X R15, R4, R3, R20, 0x1, P0 ;  /* 0x00000003040f7211 */ /* 0x000fca00000f0c14 */
[----:B------:R1:W-:Y:S01]  /*15690*/  ST.E.128 desc[UR42][R14.64], R84 ;  /* 0x000000540e007985 */ /* 0x0003e2000c101d2a */
[----:B------:R-:W-:Y:S05]  /*156a0*/  BRA `(.L_x_15243) ;  /* 0x0000002c009c7947 */ /* 0x000fea0003800000 */
.L_x_15232:
[----:B0-----:R-:W0:Y:S01]  /*156b0*/  @P1 LDC R11, c[0x0][0xcec] ;  /* 0x00033b00ff0b1b82 */ /* 0x001e220000000800 */
[----:B------:R-:W-:Y:S01]  /*156c0*/  ULDC.64 UR4, c[0x0][0xc08] ;  /* 0x0003020000047ab9 */ /* 0x000fe20000000a00 */
[----:B------:R-:W-:Y:S01]  /*156d0*/  MOV R10, R156 ;  /* 0x0000009c000a7202 */ /* 0x000fe20000000f00 */
[----:B------:R-:W-:-:S04]  /*156e0*/  IMAD R3, R3, UR4, RZ ;  /* 0x0000000403037c24 */ /* 0x000fc8000f8e02ff */
[----:B------:R-:W-:Y:S01]  /*156f0*/  IMAD R3, R8, UR5, R3 ;  /* 0x0000000508037c24 */ /* 0x000fe2000f8e0203 */
[----:B------:R-:W1:Y:S01]  /*15700*/  @P1 LDC R9, c[0x0][0xcf0] ;  /* 0x00033c00ff091b82 */ /* 0x000e620000000800 */
        /* <DEDUP_REMOVED lines=40> */
.L_x_15465:
        /* <DEDUP_REMOVED lines=196> */
.L_x_15246:
[----:B------:R-:W-:Y:S05]  /*165d0*/  BSYNC B1 ;  /* 0x0000000000017941 */ /* 0x000fea0003800000 */
.L_x_15245:
[----:B------:R-:W-:-:S03]  /*165e0*/  UMOV UR4, 0xffffffff ;  /* 0xffffffff00047882 */ /* 0x000fc60000000000 */
[----:B------:R-:W-:Y:S05]  /*165f0*/  BRA.DIV UR4, `(.L_x_15247) ;  /* 0x000000be04a07947 */ /* 0x000fea000b800000 */
[----:B0-----:R-:W0:Y:S04]  /*16600*/  SHFL.IDX PT, R4, R4, 0x1, 0x1c1f ;  /* 0x003c1f0004047f89 */ /* 0x001e2800000e0000 */
[----:B------:R-:W4:Y:S02]  /*16610*/  SHFL.IDX PT, R3, R3, 0x1, 0x1c1f ;  /* 0x003c1f0003037f89 */ /* 0x000f2400000e0000 */
.L_x_15469:
        /* <DEDUP_REMOVED lines=45> */
[----:B-----5:R-:W-:Y:S01]  /*168f0*/  ISETP.GE.AND P2, PT, R68, UR4, PT ;  /* 0x0000000444007c0c */ /* 0x020fe2000bf46270 */
[----:B----4-:R-:W-:-:S02]  /*16900*/  IMAD.MOV.U32 R60, RZ, RZ, R57 ;  /* 0x000000ffff3c7224 */ /* 0x010fc400078e0039 */
[----:B------:R-:W-:Y:S01]  /*16910*/  IMAD.MOV.U32 R57, RZ, RZ, R56 ;  /* 0x000000ffff397224 */ /* 0x000fe200078e0038 */
[----:B------:R-:W-:Y:S01]  /*16920*/  ISETP.GE.AND P3, PT, R84, UR4, PT ;  /* 0x0000000454007c0c */ /* 0x000fe2000bf66270 */
[----:B------:R-:W-:Y:S02]  /*16930*/  IMAD.MOV.U32 R56, RZ, RZ, R53 ;  /* 0x000000ffff387224 */ /* 0x000fe400078e0035 */
[----:B------:R-:W-:Y:S02]  /*16940*/  IMAD.MOV.U32 R53, RZ, RZ, R52 ;  /* 0x000000ffff357224 */ /* 0x000fe400078e0034 */
[----:B------:R-:W-:Y:S01]  /*16950*/  IMAD.MOV.U32 R52, RZ, RZ, R48 ;  /* 0x000000ffff347224 */ /* 0x000fe200078e0030 */
[----:B------:R-:W-:Y:S01]  /*16960*/  MOV R48, R32 ;  /* 0x0000002000307202 */ /* 0x000fe20000000f00 */
[----:B---3--:R-:W-:Y:S02]  /*16970*/  IMAD.MOV.U32 R32, RZ, RZ, R13 ;  /* 0x000000ffff207224 */ /* 0x008fe400078e000d */
[----:B------:R-:W-:-:S02]  /*16980*/  IMAD.MOV.U32 R13, RZ, RZ, R11 ;  /* 0x000000ffff0d7224 */ /* 0x000fc400078e000b */
[----:B------:R-:W-:Y:S02]  /*16990*/  IMAD.MOV.U32 R11, RZ, RZ, R10 ;  /* 0x000000ffff0b7224 */ /* 0x000fe400078e000a */
[----:B------:R-:W-:Y:S02]  /*169a0*/  IMAD.MOV.U32 R10, RZ, RZ, R9 ;  /* 0x000000ffff0a7224 */ /* 0x000fe400078e0009 */
[----:B0-----:R-:W-:Y:S02]  /*169b0*/  @!P2 IMAD.MOV.U32 R9, RZ, RZ, R4 ;  /* 0x000000ffff09a224 */ /* 0x001fe400078e0004 */
[----:B------:R-:W-:Y:S02]  /*169c0*/  IMAD.MOV.U32 R61, RZ, RZ, R8 ;  /* 0x000000ffff3d7224 */ /* 0x000fe400078e0008 */
[----:B------:R-:W-:Y:S02]  /*169d0*/  @!P2 IMAD.MOV.U32 R8, RZ, RZ, R3 ;  /* 0x000000ffff08a224 */ /* 0x000fe400078e0003 */
[----:B------:R-:W-:-:S02]  /*169e0*/  IMAD.MOV.U32 R72, RZ, RZ, R64 ;  /* 0x000000ffff487224 */ /* 0x000fc400078e0040 */
[----:B------:R-:W-:Y:S02]  /*169f0*/  IMAD.MOV.U32 R64, RZ, RZ, R60 ;  /* 0x000000ffff407224 */ /* 0x000fe400078e003c */
[----:B------:R-:W-:Y:S02]  /*16a00*/  IMAD.MOV.U32 R60, RZ, RZ, R56 ;  /* 0x000000ffff3c7224 */ /* 0x000fe400078e0038 */
[----:B------:R-:W-:Y:S02]  /*16a10*/  IMAD.MOV.U32 R56, RZ, RZ, R52 ;  /* 0x000000ffff387224 */ /* 0x000fe400078e0034 */
[----:B------:R-:W-:Y:S01]  /*16a20*/  IMAD.MOV.U32 R52, RZ, RZ, R10 ;  /* 0x000000ffff347224 */ /* 0x000fe200078e000a */
[----:B------:R-:W-:Y:S01]  /*16a30*/  @!P3 LEA R10, P4, R84, R3, 0x2 ;  /* 0x00000003540ab211 */ /* 0x000fe200078810ff */
[----:B------:R-:W-:-:S04]  /*16a40*/  @!P2 IMAD.WIDE R8, R68, 0x4, R8 ;  /* 0x000000044408a825 */ /* 0x000fc800078e0208 */
[----:B------:R-:W-:Y:S02]  /*16a50*/  IMAD.MOV.U32 R68, RZ, RZ, R65 ;  /* 0x000000ffff447224 */ /* 0x000fe400078e0041 */
[----:B------:R-:W-:Y:S01]  /*16a60*/  IMAD.MOV.U32 R65, RZ, RZ, R48 ;  /* 0x000000ffff417224 */ /* 0x000fe200078e0030 */
[----:B------:R-:W-:Y:S02]  /*16a70*/  MOV R48, R11 ;  /* 0x0000000b00307202 */ /* 0x000fe40000000f00 */
        /* <DEDUP_REMOVED lines=148> */
.L_x_15230:
[----:B------:R-:W2:Y:S01]  /*173c0*/  LDL.LU R10, [R1+0xb0] ;  /* 0x0000b000010a7983 */ /* 0x000ea20000300800 */
[----:B------:R-:W-:Y:S01]  /*173d0*/  ULDC.64 UR6, c[0x0][0xd08] ;  /* 0x0003420000067ab9 */ /* 0x000fe20000000a00 */
[----:B------:R-:W-:Y:S02]  /*173e0*/  ULDC.64 UR4, c[0x0][0xd00] ;  /* 0x0003400000047ab9 */ /* 0x000fe40000000a00 */
[----:B------:R-:W3:Y:S04]  /*173f0*/  LDL.LU R0, [R1+0xb4] ;  /* 0x0000b40001007983 */ /* 0x000ee80000300800 */
[----:B-1----:R-:W4:Y:S01]  /*17400*/  LDL R4, [R1+0xa8] ;  /* 0x0000a80001047983 */ /* 0x002f220000100800 */
[----:B------:R-:W-:Y:S01]  /*17410*/  ISETP.NE.U32.AND P1, PT, RZ, UR6, PT ;  /* 0x00000006ff007c0c */ /* 0x000fe2000bf25070 */
[----:B------:R-:W-:Y:S01]  /*17420*/  IMAD.MOV.U32 R3, RZ, RZ, RZ ;  /* 0x000000ffff037224 */ /* 0x000fe200078e00ff */
[----:B------:R-:W-:-:S02]  /*17430*/  ISETP.NE.U32.AND P0, PT, RZ, UR4, PT ;  /* 0x00000004ff007c0c */ /* 0x000fc4000bf05070 */
[----:B------:R-:W-:Y:S02]  /*17440*/  ISETP.NE.AND.EX P1, PT, RZ, UR7, PT, P1 ;  /* 0x00000007ff007c0c */ /* 0x000fe4000bf25310 */
[----:B------:R-:W-:Y:S02]  /*17450*/  ISETP.NE.AND.EX P0, PT, RZ, UR5, PT, P0 ;  /* 0x00000005ff007c0c */ /* 0x000fe4000bf05300 */
[----:B--2---:R-:W-:Y:S01]  /*17460*/  IADD3 R8, P2, R10, UR4, RZ ;  /* 0x000000040a087c10 */ /* 0x004fe2000ff5e0ff */
[----:B------:R-:W-:-:S03]  /*17470*/  ULDC UR4, c[0x0][0xb88] ;  /* 0x0002e20000047ab9 */ /* 0x000fc60000000800 */
[----:B---3--:R-:W-:-:S05]  /*17480*/  IADD3.X R9, R0, UR5, RZ, P2, !PT ;  /* 0x0000000500097c10 */ /* 0x008fca00097fe4ff */
[----:B------:R-:W-:Y:S01]  /*17490*/  @P1 IADD3 R10, P2, R10, UR6, RZ ;  /* 0x000000060a0a1c10 */ /* 0x000fe2000ff5e0ff */
[----:B------:R-:W-:Y:S01]  /*174a0*/  IMAD.U32 R26, RZ, RZ, UR4 ;  /* 0x00000004ff1a7e24 */ /* 0x000fe2000f8e00ff */
[----:B------:R1:W5:Y:S02]  /*174b0*/  @P0 LDG.E R3, desc[UR42][R8.64] ;  /* 0x0000002a08030981 */ /* 0x000364000c1e1900 */
[----:B------:R-:W-:-:S05]  /*174c0*/  @P1 IADD3.X R11, R0, UR7, RZ, P2, !PT ;  /* 0x00000007000b1c10 */ /* 0x000fca00097fe4ff */
[----:B------:R1:W5:Y:S01]  /*174d0*/  @P1 LDG.E R26, desc[UR42][R10.64] ;  /* 0x0000002a0a1a1981 */ /* 0x000362000c1e1900 */
[----:B----4-:R-:W-:Y:S01]  /*174e0*/  ISETP.NE.AND P2, PT, R4, RZ, PT ;  /* 0x000000ff0400720c */ /* 0x010fe20003f45270 */
[----:B------:R-:W2:-:S12]  /*174f0*/  S2R R0, SR_TID.X ;  /* 0x0000000000007919 */ /* 0x000e980000002100 */
[----:B------:R-:W3:Y:S01]  /*17500*/  @!P2 LDC R4, c[0x0][0xbd4] ;  /* 0x0002f500ff04ab82 */ /* 0x000ee20000000800 */
[----:B--2---:R-:W-:Y:S01]  /*17510*/  VIADD R32, R0, 0xffffff80 ;  /* 0xffffff8000207836 */ /* 0x004fe20000000000 */
[----:B---3--:R1:W-:Y:S01]  /*17520*/  @!P2 STL [R1+0xa8], R4 ;  /* 0x0000a8040100a387 */ /* 0x0083e20000100800 */
[----:B------:R-:W-:-:S03]  /*17530*/  ISETP.GT.AND P2, PT, R4, 0x1, PT ;  /* 0x000000010400780c */ /* 0x000fc60003f44270 */
[----:B------:R-:W-:Y:S01]  /*17540*/  ISETP.GT.AND P3, PT, R32, 0x7f, PT ;  /* 0x0000007f2000780c */ /* 0x000fe20003f64270 */
[----:B------:R-:W-:-:S12]  /*17550*/  @P1 BRA `(.L_x_15248) ;  /* 0x0000000000101947 */ /* 0x000fd80003800000 */
[----:B------:R-:W-:Y:S05]  /*17560*/  @!P0 BRA `(.L_x_15248) ;  /* 0x00000000000c8947 */ /* 0x000fea0003800000 */
[----:B-1----:R-:W2:Y:S04]  /*17570*/  LDG.E R11, desc[UR42][R8.64] ;  /* 0x0000002a080b7981 */ /* 0x002ea8000c1e1900 */
[----:B-----5:R-:W2:Y:S02]  /*17580*/  LDG.E R26, desc[UR42][R8.64+0x4] ;  /* 0x0000042a081a7981 */ /* 0x020ea4000c1e1900 */
[----:B--2---:R-:W-:-:S07]  /*17590*/  IMAD.IADD R26, R26, 0x1, -R11 ;  /* 0x000000011a1a7824 */ /* 0x004fce00078e0a0b */
.L_x_15248:
        /* <DEDUP_REMOVED lines=8> */
[----:B------:R-:W1:Y:S01]  /*17620*/  LDC R37, c[0x0][0xce8] ;  /* 0x00033a00ff257b82 */ /* 0x000e620000000800 */
[----:B------:R-:W2:Y:S01]  /*17630*/  S2R R35, SR_TID.X ;  /* 0x0000000000237919 */ /* 0x000ea20000002100 */
[----:B-1----:R-:W-:Y:S01]  /*17640*/  IMAD R0, R26, R37, RZ ;  /* 0x000000251a007224 */ /* 0x002fe200078e02ff */
[----:B--2---:R-:W-:-:S04]  /*17650*/  IADD3 R35, R8, -0x80, R35 ;  /* 0xffffff8008237810 */ /* 0x004fc80007ffe023 */
        /* <DEDUP_REMOVED lines=42> */
[----:B------:R-:W-:-:S03]  /*17900*/  IMAD.MOV.U32 R9, RZ, RZ, -0x800000 ;  /* 0xff800000ff097424 */ /* 0x000fc600078e00ff */
[----:B------:R-:W-:-:S04]  /*17910*/  IADD3 R0, R11, R21, RZ ;  /* 0x000000150b007210 */ /* 0x000fc80007ffe0ff */
[----:B-1----:R-:W-:-:S05]  /*17920*/  LEA.HI.X R15, R10, R15, R0, 0x2, P0 ;  /* 0x0000000f0a0f7211 */ /* 0x002fca00000f1400 */
[----:B------:R1:W-:Y:S02]  /*17930*/  STG.E desc[UR42][R14.64], R9 ;  /* 0x000000090e007986 */ /* 0x0003e4000c10192a */
.L_x_15250:
[----:B------:R-:W-:Y:S05]  /*17940*/  BSYNC B1 ;  /* 0x0000000000017941 */ /* 0x000fea0003800000 */
.L_x_15249:
[----:B------:R-:W-:Y:S05]  /*17950*/  @P2 BRA `(.L_x_15243) ;  /* 0x0000000800f02947 */ /* 0x000fea0003800000 */
[----:B------:R-:W2:Y:S01]  /*17960*/  LDL R24, [R1+0x78] ;  /* 0x0000780001187983 */ /* 0x000ea20000100800 */
[----:B------:R-:W3:Y:S01]  /*17970*/  LDC R21, c[0x0][0xce8] ;  /* 0x00033a00ff157b82 */ /* 0x000ee20000000800 */
[----:B-1----:R-:W-:Y:S01]  /*17980*/  SHF.R.S32.HI R9, RZ, 0x1f, R32 ;  /* 0x0000001fff097819 */ /* 0x002fe20000011420 */
        /* <DEDUP_REMOVED lines=14> */
[----:B---3--:R-:W-:-:S03]  /*17a70*/  ISETP.NE.AND P0, PT, R21, 0x1, PT ;  /* 0x000000011500780c */ /* 0x008fc60003f05270 */
[----:B------:R-:W-:Y:S01]  /*17a80*/  IMAD R9, R207, UR5, R9 ;  /* 0x00000005cf097c24 */ /* 0x000fe2000f8e0209 */
[----:B------:R-:W-:Y:S01]  /*17a90*/  ULDC.64 UR4, c[0x0][0xbe0] ;  /* 0x0002f80000047ab9 */ /* 0x000fe20000000a00 */
[C---:B------:R-:W-:Y:S02]  /*17aa0*/  IMAD R11, R33.reuse, UR7, R4 ;  /* 0x00000007210b7c24 */ /* 0x040fe4000f8e0204 */
[----:B------:R-:W-:-:S04]  /*17ab0*/  IMAD.WIDE.U32 R8, R33, UR6, R8 ;  /* 0x0000000621087c25 */ /* 0x000fc8000f8e0008 */
[----:B------:R-:W-:Y:S02]  /*17ac0*/  IMAD.IADD R9, R9, 0x1, R11 ;  /* 0x0000000109097824 */ /* 0x000fe400078e020b */
[----:B------:R-:W1:Y:S08]  /*17ad0*/  @P0 LDC R10, c[0x0][0xcec] ;  /* 0x00033b00ff0a0b82 */ /* 0x000e700000000800 */
[----:B------:R-:W3:Y:S01]  /*17ae0*/  @P0 LDC R15, c[0x0][0xcf0] ;  /* 0x00033c00ff0f0b82 */ /* 0x000ee20000000800 */
[----:B--2---:R-:W-:-:S04]  /*17af0*/  IMAD.IADD R13, R24, 0x1, R0 ;  /* 0x00000001180d7824 */ /* 0x004fc800078e0200 */
[----:B-1----:R-:W-:-:S04]  /*17b00*/  @P0 IMAD.HI.U32 R0, R13, R10, RZ ;  /* 0x0000000a0d000227 */ /* 0x002fc800078e00ff */
[----:B------:R-:W-:Y:S01]  /*17b10*/  IMAD.MOV.U32 R3, RZ, RZ, R13 ;  /* 0x000000ffff037224 */ /* 0x000fe200078e000d */
[----:B---3--:R-:W-:-:S04]  /*17b20*/  @P0 SHF.R.U32.HI R3, RZ, R15, R0 ;  /* 0x0000000fff030219 */ /* 0x008fc80000011600 */
        /* <DEDUP_REMOVED lines=20> */
.L_x_15472:
        /* <DEDUP_REMOVED lines=18> */
[-C--:B---3--:R-:W-:Y:S02]  /*17d90*/  @!P3 LEA R10, P5, R212, R9.reuse, 0x1 ;  /* 0x00000009d40ab211 */ /* 0x088fe400078a08ff */
        /* <DEDUP_REMOVED lines=13> */
.L_x_15253:
[----:B------:R-:W-:Y:S05]  /*17e70*/  BSYNC B1 ;  /* 0x0000000000017941 */ /* 0x000fea0003800000 */
.L_x_15252:
[----:B------:R-:W-:-:S03]  /*17e80*/  UMOV UR4, 0xffffffff ;  /* 0xffffffff00047882 */ /* 0x000fc60000000000 */
[----:B------:R-:W-:Y:S05]  /*17e90*/  BRA.DIV UR4, `(.L_x_15254) ;  /* 0x000000a604fc7947 */ /* 0x000fea000b800000 */
[----:B--2---:R2:W0:Y:S04]  /*17ea0*/  SHFL.IDX PT, R3, R4, 0x1, 0x181f ;  /* 0x00381f0004037f89 */ /* 0x00442800000e0000 */
[----:B---34-:R2:W3:Y:S02]  /*17eb0*/  SHFL.IDX PT, R9, R0, 0x1, 0x181f ;  /* 0x00381f0000097f89 */ /* 0x0184e400000e0000 */
.L_x_15476:
        /* <DEDUP_REMOVED lines=20> */
[----:B0-----:R-:W-:Y:S02]  /*18000*/  @!P3 LEA.HI.X R11, R212, R3, R14, 0x1, P5 ;  /* 0x00000003d40bb211 */ /* 0x001fe400028f0c0e */
        /* <DEDUP_REMOVED lines=10> */
.L_x_15256:
[----:B------:R-:W-:Y:S05]  /*180b0*/  BSYNC B1 ;  /* 0x0000000000017941 */ /* 0x000fea0003800000 */
.L_x_15255:
[----:B------:R-:W-:-:S03]  /*180c0*/  UMOV UR4, 0xffffffff ;  /* 0xffffffff00047882 */ /* 0x000fc60000000000 */
[----:B------:R-:W-:Y:S05]  /*180d0*/  BRA.DIV UR4, `(.L_x_15257) ;  /* 0x000000a604b87947 */ /* 0x000fea000b800000 */
[----:B0-----:R0:W0:Y:S04]  /*180e0*/  SHFL.IDX PT, R3, R4, 0x2, 0x181f ;  /* 0x00581f0004037f89 */ /* 0x00102800000e0000 */
[----:B---34-:R3:W4:Y:S02]  /*180f0*/  SHFL.IDX PT, R9, R0, 0x2, 0x181f ;  /* 0x00581f0000097f89 */ /* 0x01872400000e0000 */
.L_x_15480:
        /* <DEDUP_REMOVED lines=17> */
[-C--:B----4-:R-:W-:Y:S02]  /*18210*/  @!P3 LEA R10, P5, R212, R9.reuse, 0x1 ;  /* 0x00000009d40ab211 */ /* 0x090fe400078a08ff */
[----:B------:R-:W-:Y:S02]  /*18220*/  @!P2 LEA R12, P4, R28, R9, 0x1 ;  /* 0x000000091c0ca211 */ /* 0x000fe400078808ff */
[----:B0-----:R-:W-:Y:S02]  /*18230*/  @!P3 LEA.HI.X R11, R212, R3, R14, 0x1, P5 ;  /* 0x00000003d40bb211 */ /* 0x001fe400028f0c0e */
[----:B------:R-:W-:-:S02]  /*18240*/  @!P1 LEA R14, P5, R26, R9, 0x1 ;  /* 0x000000091a0e9211 */ /* 0x000fc400078a08ff */
[----:B------:R-:W-:Y:S01]  /*18250*/  SHF.R.S32.HI R27, RZ, 0x1f, R27 ;  /* 0x0000001fff1b7819 */ /* 0x000fe2000001141b */
[----:B------:R0:W-:Y:S01]  /*18260*/  @!P3 ST.E.128 desc[UR42][R10.64], RZ ;  /* 0x000000ff0a00b985 */ /* 0x0001e2000c101d2a */
[----:B------:R-:W-:Y:S02]  /*18270*/  @!P2 LEA.HI.X R13, R28, R3, R29, 0x1, P4 ;  /* 0x000000031c0da211 */ /* 0x000fe400020f0c1d */
[----:B------:R-:W-:Y:S02]  /*18280*/  SHF.R.S32.HI R25, RZ, 0x1f, R25 ;  /* 0x0000001fff197819 */ /* 0x000fe40000011419 */
[----:B------:R-:W-:Y:S01]  /*18290*/  @!P0 LEA R8, P4, R24, R9, 0x1 ;  /* 0x0000000918088211 */ /* 0x000fe200078808ff */
[----:B------:R0:W-:Y:S01]  /*182a0*/  @!P2 ST.E.128 desc[UR42][R12.64], RZ ;  /* 0x000000ff0c00a985 */ /* 0x0001e2000c101d2a */
[-C--:B------:R-:W-:Y:S02]  /*182b0*/  @!P1 LEA.HI.X R15, R26, R3.reuse, R27, 0x1, P5 ;  /* 0x000000031a0f9211 */ /* 0x080fe400028f0c1b */
[----:B------:R-:W-:-:S03]  /*182c0*/  @!P0 LEA.HI.X R9, R24, R3, R25, 0x1, P4 ;  /* 0x0000000318098211 */ /* 0x000fc600020f0c19 */
[----:B------:R0:W-:Y:S04]  /*182d0*/  @!P1 ST.E.128 desc[UR42][R14.64], RZ ;  /* 0x000000ff0e009985 */ /* 0x0001e8000c101d2a */
[----:B------:R0:W-:Y:S02]  /*182e0*/  @!P0 ST.E.128 desc[UR42][R8.64], RZ ;  /* 0x000000ff08008985 */ /* 0x0001e4000c101d2a */
.L_x_15259:
[----:B------:R-:W-:Y:S05]  /*182f0*/  BSYNC B1 ;  /* 0x0000000000017941 */ /* 0x000fea0003800000 */
.L_x_15258:
[----:B------:R-:W-:-:S03]  /*18300*/  UMOV UR4, 0xffffffff ;  /* 0xffffffff00047882 */ /* 0x000fc60000000000 */
[----:B------:R-:W-:Y:S05]  /*18310*/  BRA.DIV UR4, `(.L_x_15260) ;  /* 0x000000a604747947 */ /* 0x000fea000b800000 */
[----:B0-----:R0:W0:Y:S04]  /*18320*/  SHFL.IDX PT, R3, R4, 0x3, 0x181f ;  /* 0x00781f0004037f89 */ /* 0x00102800000e0000 */
[----:B----4-:R4:W0:Y:S02]  /*18330*/  SHFL.IDX PT, R9, R0, 0x3, 0x181f ;  /* 0x00781f0000097f89 */ /* 0x01082400000e0000 */
.L_x_15484:
        /* <DEDUP_REMOVED lines=30> */
.L_x_15243:
[----:B------:R-:W-:Y:S05]  /*18520*/  BSYNC B0 ;  /* 0x0000000000007941 */ /* 0x000fea0003800000 */
.L_x_15229:
[----:B------:R-:W-:Y:S02]  /*18530*/  ULDC UR4, c[0x0][0xd3c] ;  /* 0x00034f0000047ab9 */ /* 0x000fe40000000800 */
[----:B------:R-:W-:-:S13]  /*18540*/  ISETP.GE.AND P0, PT, R7, UR4, PT ;  /* 0x0000000407007c0c */ /* 0x000fda000bf06270 */
[----:B------:R-:W-:Y:S05]  /*18550*/  @!P0 BRA `(.L_x_15261) ;  /* 0xfffffe9000f88947 */ /* 0x000fea000383ffff */
[----:B------:R-:W-:Y:S05]  /*18560*/  BRA `(.L_x_15090) ;  /* 0x00000084003c7947 */ /* 0x000fea0003800000 */
.L_x_15088:
        /* <DEDUP_REMOVED lines=16> */
.L_x_15262:
        /* <DEDUP_REMOVED lines=43> */
.L_x_15266:
        /* <DEDUP_REMOVED lines=33> */
[----:B0-----:R-:W-:-:S04]  /*18b30*/  IMAD R3, R2, UR5, RZ ;  /* 0x0000000502037c24 */ /* 0x001fc8000f8e02ff */
[----:B------:R-:W-:-:S05]  /*18b40*/  IMAD.IADD R8, R3, 0x1, R8 ;  /* 0x0000000103087824 */ /* 0x000fca00078e0208 */
[----:B------:R-:W-:-:S13]  /*18b50*/  ISETP.GT.AND P6, PT, R8, UR6, PT ;  /* 0x0000000608007c0c */ /* 0x000fda000bfc4270 */
[----:B------:R-:W-:Y:S05]  /*18b60*/  @!P6 BRA `(.L_x_15266) ;  /* 0xfffffffc006ce947 */ /* 0x000fea000383ffff */
.L_x_15264:
        /* <DEDUP_REMOVED lines=13> */
.L_x_15267:
        /* <DEDUP_REMOVED lines=59> */
[----:B------:R-:W-:-:S03]  /*18ff0*/  IMAD R2, R6, R3, R5 ;  /* 0x0000000306027224 */ /* 0x000fc600078e0205 */
[----:B------:R-:W-:Y:S01]  /*19000*/  LEA R26, R26, R9, 0x10 ;  /* 0x000000091a1a7211 */ /* 0x000fe200078e80ff */
[----:B------:R-:W-:Y:S06]  /*19010*/  BRA `(.L_x_15269) ;  /* 0x0000000000f47947 */ /* 0x000fec0003800000 */
.L_x_15268:
        /* <DEDUP_REMOVED lines=31> */
[----:B------:R-:W-:Y:S01]  /*19210*/  IMAD R4, R4, R2, R5 ;  /* 0x0000000204047224 */ /* 0x000fe200078e0205 */
[----:B------:R-:W-:Y:S02]  /*19220*/  MOV R2, RZ ;  /* 0x000000ff00027202 */ /* 0x000fe40000000f00 */
        /* <DEDUP_REMOVED lines=28> */
.L_x_15269:
[----:B------:R-:W-:-:S05]  /*193f0*/  LOP3.LUT R25, RZ, R2, RZ, 0x33, !PT ;  /* 0x00000002ff197212 */ /* 0x000fca00078e33ff */
[----:B------:R-:W-:Y:S01]  /*19400*/  IMAD.IADD R25, R6, 0x1, R25 ;  /* 0x0000000106197824 */ /* 0x000fe200078e0219 */
[----:B------:R-:W-:Y:S06]  /*19410*/  BRA `(.L_x_15270) ;  /* 0x00000000000c7947 */ /* 0x000fec0003800000 */
.L_x_15265:
[----:B------:R-:W-:Y:S02]  /*19420*/  IMAD.MOV.U32 R25, RZ, RZ, RZ ;  /* 0x000000ffff197224 */ /* 0x000fe400078e00ff */
[----:B------:R-:W-:Y:S02]  /*19430*/  IMAD.U32 R24, RZ, RZ, UR6 ;  /* 0x00000006ff187e24 */ /* 0x000fe4000f8e00ff */
[----:B------:R-:W-:-:S07]  /*19440*/  IMAD.MOV.U32 R26, RZ, RZ, RZ ;  /* 0x000000ffff1a7224 */ /* 0x000fce00078e00ff */
.L_x_15270:
[----:B------:R-:W-:-:S13]  /*19450*/  ISETP.NE.AND P0, PT, R7, RZ, PT ;  /* 0x000000ff0700720c */ /* 0x000fda0003f05270 */
[----:B------:R-:W0:Y:S01]  /*19460*/  @!P0 S2R R3, SR_CgaCtaId ;  /* 0x0000000000038919 */ /* 0x000e220000008800 */
[----:B------:R-:W-:-:S04]  /*19470*/  @!P0 MOV R2, 0x400 ;  /* 0x0000040000028802 */ /* 0x000fc80000000f00 */
[----:B0-----:R-:W-:-:S05]  /*19480*/  @!P0 LEA R2, R3, R2, 0x18 ;  /* 0x0000000203028211 */ /* 0x001fca00078ec0ff */
[----:B------:R1:W-:Y:S01]  /*19490*/  @!P0 STS.128 [R2+0x324d0], R24 ;  /* 0x0324d01802008388 */ /* 0x0003e20000000c00 */
[----:B------:R-:W-:Y:S06]  /*194a0*/  BAR.ARV 0x5, 0x180 ;  /* 0x0146000000007b1d */ /* 0x000fec0000002000 */
.L_x_15263:
        /* <DEDUP_REMOVED lines=16> */
[----:B------:R-:W-:Y:S01]  /*195b0*/  IMAD.MOV.U32 R19, RZ, RZ, RZ ;  /* 0x000000ffff137224 */ /* 0x000fe200078e00ff */
[----:B------:R-:W-:Y:S01]  /*195c0*/  LOP3.LUT R3, R3, 0x38, R0, 0x78, !PT ;  /* 0x0000003803037812 */ /* 0x000fe200078e7800 */
[----:B------:R-:W-:Y:S01]  /*195d0*/  IMAD.SHL.U32 R0, R0, 0x10, RZ ;  /* 0x0000001000007824 */ /* 0x000fe200078e00ff */
[----:B------:R-:W-:Y:S01]  /*195e0*/  LOP3.LUT R2, R2, 0x38, RZ, 0xc0, !PT ;  /* 0x0000003802027812 */ /* 0x000fe200078ec0ff */
[----:B------:R-:W-:Y:S01]  /*195f0*/  IMAD.MOV.U32 R28, RZ, RZ, 0x1 ;  /* 0x00000001ff1c7424 */ /* 0x000fe200078e00ff */
[----:B------:R-:W-:Y:S01]  /*19600*/  LOP3.LUT R32, R3, 0x200, R32, 0xf8, !PT ;  /* 0x0000020003207812 */ /* 0x000fe200078ef820 */
[----:B------:R-:W-:Y:S01]  /*19610*/  ULDC.64 UR40, c[0x0][0x198] ;  /* 0x0000660000287ab9 */ /* 0x000fe20000000a00 */
[----:B------:R-:W-:Y:S01]  /*19620*/  SHF.R.U32.HI R3, RZ, 0x3, R4 ;  /* 0x00000003ff037819 */ /* 0x000fe20000011604 */
[----:B------:R-:W-:Y:S01]  /*19630*/  ULOP3.LUT UR38, UR36, 0x2, URZ, 0xfc, !UPT ;  /* 0x0000000224267892 */ /* 0x000fe2000f8efc3f */
[----:B------:R-:W-:Y:S01]  /*19640*/  LOP3.LUT R4, R2, 0x40, RZ, 0xfc, !PT ;  /* 0x0000004002047812 */ /* 0x000fe200078efcff */
[----:B------:R-:W-:Y:S01]  /*19650*/  ULDC UR37, c[0x0][0xc] ;  /* 0x0000030000257ab9 */ /* 0x000fe20000000800 */
[----:B------:R-:W-:-:S02]  /*19660*/  LOP3.LUT R0, R3, 0x70, R0, 0xf8, !PT ;  /* 0x0000007003007812 */ /* 0x000fc400078ef800 */
[C---:B------:R-:W-:Y:S01]  /*19670*/  LOP3.LUT R3, R2.reuse, 0x80, RZ, 0xfc, !PT ;  /* 0x0000008002037812 */ /* 0x040fe200078efcff */
[----:B0-----:R-:W-:Y:S01]  /*19680*/  ULEA UR4, UR5, UR4, 0x18 ;  /* 0x0000000405047291 */ /* 0x001fe2000f8ec03f */
[----:B------:R-:W-:-:S05]  /*19690*/  LOP3.LUT R0, R2, 0xc0, RZ, 0xfc, !PT ;  /* 0x000000c002007812 */ /* 0x000fca00078efcff */
[----:B------:R-:W-:-:S04]  /*196a0*/  IMAD.U32 R16, RZ, RZ, UR4 ;  /* 0x00000004ff107e24 */ /* 0x000fc8000f8e00ff */
[----:B--2---:R-:W-:-:S07]  /*196b0*/  IMAD R22, R32, 0x2, R16 ;  /* 0x0000000220167824 */ /* 0x004fce00078e0210 */
.L_x_15380:
[----:B0-----:R-:W0:Y:S02]  /*196c0*/  LDC.64 R36, c[0x0][0xd88] ;  /* 0x00036200ff247b82 */ /* 0x001e240000000a00 */
[----:B0-----:R-:W-:-:S06]  /*196d0*/  IMAD.WIDE R36, R27, 0x4, R36 ;  /* 0x000000041b247825 */ /* 0x001fcc00078e0224 */
[----:B--2---:R0:W2:Y:S01]  /*196e0*/  LDG.E R36, desc[UR42][R36.64] ;  /* 0x0000002a24247981 */ /* 0x0040a2000c1e1900 */
        /* <DEDUP_REMOVED lines=9> */
[----:B0-----:R-:W-:Y:S01]  /*19780*/  IMAD.MOV.U32 R37, RZ, RZ, RZ ;  /* 0x000000ffff257224 */ /* 0x001fe200078e00ff */
[----:B--2---:R-:W-:-:S05]  /*19790*/  SHF.R.S32.HI R0, RZ, 0x1f, R36 ;  /* 0x0000001fff007819 */ /* 0x004fca0000011424 */
[C---:B------:R-:W-:Y:S01]  /*197a0*/  @P0 LEA R2, P1, R36.reuse, UR4, 0x2 ;  /* 0x0000000424020c11 */ /* 0x040fe2000f8210ff */
[C---:B---3--:R-:W-:Y:S01]  /*197b0*/  IMAD.SHL.U32 R23, R36.reuse, 0x4, RZ ;  /* 0x0000000424177824 */ /* 0x048fe200078e00ff */
[C-C-:B------:R-:W-:Y:S01]  /*197c0*/  SHF.L.U64.HI R31, R36.reuse, 0x2, R0.reuse ;  /* 0x00000002241f7819 */ /* 0x140fe20000010200 */
[----:B------:R0:W-:Y:S01]  /*197d0*/  STL [R1+0x18], R0 ;  /* 0x0000180001007387 */ /* 0x0001e20000100800 */
[----:B------:R-:W-:Y:S01]  /*197e0*/  @P0 LEA.HI.X R3, R36, UR5, R0, 0x2, P1 ;  /* 0x0000000524030c11 */ /* 0x000fe200088f1400 */
[----:B------:R-:W-:-:S04]  /*197f0*/  ULDC.64 UR4, c[0x0][0xaf8] ;  /* 0x0002be0000047ab9 */ /* 0x000fc80000000a00 */
[----:B-1----:R1:W5:Y:S01]  /*19800*/  @P0 LDG.E R34, desc[UR42][R2.64] ;  /* 0x0000002a02220981 */ /* 0x002362000c1e1900 */
[----:B------:R-:W-:Y:S02]  /*19810*/  ISETP.NE.U32.AND P0, PT, RZ, UR4, PT ;  /* 0x00000004ff007c0c */ /* 0x000fe4000bf05070 */
        /* <DEDUP_REMOVED lines=8> */
[----:B------:R-:W-:Y:S02]  /*198a0*/  IADD3.X R3, R31, UR5, RZ, P3, !PT ;  /* 0x000000051f037c10 */ /* 0x000fe40009ffe4ff */
[----:B------:R-:W-:Y:S01]  /*198b0*/  @P2 IADD3 R6, P3, R23, UR8, RZ ;  /* 0x0000000817062c10 */ /* 0x000fe2000ff7e0ff */
[----:B------:R-:W-:Y:S01]  /*198c0*/  IMAD.U32 R8, RZ, RZ, UR4 ;  /* 0x00000004ff087e24 */ /* 0x000fe2000f8e00ff */
[----:B------:R-:W-:Y:S01]  /*198d0*/  ULDC.64 UR4, c[0x0][0x418] ;  /* 0x0001060000047ab9 */ /* 0x000fe20000000a00 */
[----:B------:R-:W5:Y:S01]  /*198e0*/  @P0 LDG.E R37, desc[UR42][R2.64] ;  /* 0x0000002a02250981 */ /* 0x000f62000c1e1900 */
[----:B------:R-:W-:-:S03]  /*198f0*/  @P2 IADD3.X R7, R31, UR9, RZ, P3, !PT ;  /* 0x000000091f072c10 */ /* 0x000fc60009ffe4ff */
[----:B------:R-:W5:Y:S04]  /*19900*/  @P1 LDG.E R0, desc[UR42][R4.64] ;  /* 0x0000002a04001981 */ /* 0x000f68000c1e1900 */
        /* <DEDUP_REMOVED lines=8> */
[----:B0-----:R-:W-:Y:S01]  /*19990*/  MOV R6, UR5 ;  /* 0x0000000500067c02 */ /* 0x001fe20008000f00 */
[----:B------:R-:W-:Y:S01]  /*199a0*/  IMAD.U32 R9, RZ, RZ, UR4 ;  /* 0x00000004ff097e24 */ /* 0x000fe2000f8e00ff */
[----:B--2---:R0:W-:Y:S01]  /*199b0*/  STL [R1+0x8], R8 ;  /* 0x0000080801007387 */ /* 0x0041e20000100800 */
[----:B------:R-:W-:Y:S01]  /*199c0*/  IMAD.MOV.U32 R11, RZ, RZ, R8 ;  /* 0x000000ffff0b7224 */ /* 0x000fe200078e0008 */
[----:B------:R-:W-:Y:S06]  /*199d0*/  @P2 BRA `(.L_x_15272) ;  /* 0x0000000000142947 */ /* 0x000fec0003800000 */
[----:B------:R-:W-:Y:S05]  /*199e0*/  @!P0 BRA `(.L_x_15272) ;  /* 0x0000000000108947 */ /* 0x000fea0003800000 */
[----:B0-----:R-:W2:Y:S04]  /*199f0*/  LDG.E R8, desc[UR42][R2.64] ;  /* 0x0000002a02087981 */ /* 0x001ea8000c1e1900 */
[----:B------:R-:W2:Y:S02]  /*19a00*/  LDG.E R7, desc[UR42][R2.64+0x4] ;  /* 0x0000042a02077981 */ /* 0x000ea4000c1e1900 */
[----:B--2---:R-:W-:-:S05]  /*19a10*/  IMAD.IADD R11, R7, 0x1, -R8 ;  /* 0x00000001070b7824 */ /* 0x004fca00078e0a08 */
[----:B------:R1:W-:Y:S02]  /*19a20*/  STL [R1+0x8], R11 ;  /* 0x0000080b01007387 */ /* 0x0003e40000100800 */
.L_x_15272:
        /* <DEDUP_REMOVED lines=14> */
.L_x_15273:
        /* <DEDUP_REMOVED lines=9> */
.L_x_15274:
        /* <DEDUP_REMOVED lines=15> */
[----:B------:R2:W-:Y:S01]  /*19c90*/  STL [R1+0x10], R7 ;  /* 0x0000100701007387 */ /* 0x0005e20000100800 */
        /* <DEDUP_REMOVED lines=42> */
.L_x_15276:
[----:B------:R-:W-:Y:S05]  /*19f40*/  BSYNC B0 ;  /* 0x0000000000007941 */ /* 0x000fea0003800000 */
.L_x_15275:
        /* <DEDUP_REMOVED lines=9> */
[----:B------:R-:W-:-:S07]  /*19fe0*/  SHF.R.U32.HI R3, RZ, 0x6, R3 ;  /* 0x00000006ff037819 */ /* 0x000fce0000011603 */
[----:B------:R-:W-:-:S04]  /*19ff0*/  @P0 VIADD R6, R6, 0x5f ;  /* 0x0000005f06060836 */ /* 0x000fc80000000000 */
[----:B------:R-:W-:-:S04]  /*1a000*/  @P0 IMAD.HI R2, R6, 0x2aaaaaab, RZ ;  /* 0x2aaaaaab06020827 */ /* 0x000fc800078e02ff */
[----:B------:R-:W-:Y:S01]  /*1a010*/  IMAD.MOV.U32 R6, RZ, RZ, R3 ;  /* 0x000000ffff067224 */ /* 0x000fe200078e0003 */
        /* <DEDUP_REMOVED lines=12> */
.L_x_15487:
[----:B--2---:R-:W-:Y:S02]  /*1a0e0*/  ISETP.NE.AND P0, PT, R14, RZ, PT ;  /* 0x000000ff0e00720c */ /* 0x004fe40003f05270 */
[----:B------:R-:W-:-:S11]  /*1a0f0*/  PLOP3.LUT P6, PT, PT, PT, PT, 0x8, 0x0 ;  /* 0x000000000000781c */ /* 0x000fd60003fce170 */
[----:B------:R-:W-:Y:S05]  /*1a100*/  @P0 BRA `(.L_x_15280) ;  /* 0x00000000000c0947 */ /* 0x000fea0003800000 */
[----:B------:R-:W-:-:S03]  /*1a110*/  UMOV UR4, 0xffffffff ;  /* 0xffffffff00047882 */ /* 0x000fc60000000000 */
[----:B------:R-:W-:Y:S05]  /*1a120*/  BRA.DIV UR4, `(.L_x_15281) ;  /* 0x0000008a04707947 */ /* 0x000fea000b800000 */
[----:B------:R-:W-:-:S13]  /*1a130*/  ELECT P6, URZ, PT ;  /* 0x00000000003f782f */ /* 0x000fda00038c0000 */
.L_x_15280:
        /* <DEDUP_REMOVED lines=9> */
.L_x_15490:
[----:B------:R-:W-:Y:S05]  /*1a1d0*/  BSYNC B1 ;  /* 0x0000000000017941 */ /* 0x000fea0003800000 */
.L_x_15282:
        /* <DEDUP_REMOVED lines=10> */
.L_x_15491:
[----:B------:R-:W-:Y:S05]  /*1a280*/  BSYNC B2 ;  /* 0x0000000000027941 */ /* 0x000fea0003800000 */
.L_x_15286:
        /* <DEDUP_REMOVED lines=9> */
.L_x_15289:
[----:B------:R-:W-:Y:S05]  /*1a320*/  BSYNC B2 ;  /* 0x0000000000027941 */ /* 0x000fea0003800000 */
.L_x_15288:
[----:B------:R-:W-:Y:S01]  /*1a330*/  IMAD.MOV.U32 R14, RZ, RZ, RZ ;  /* 0x000000ffff0e7224 */ /* 0x000fe200078e00ff */
[----:B------:R-:W-:Y:S01]  /*1a340*/  UIADD3 UR4, UP0, UR40, 0x570, URZ ;  /* 0x0000057028047890 */ /* 0x000fe2000ff1e03f */
[----:B------:R-:W-:Y:S01]  /*1a350*/  IMAD R10, R6, 0x60, R0 ;  /* 0x00000060060a7824 */ /* 0x000fe200078e0200 */
[----:B------:R-:W-:Y:S01]  /*1a360*/  PLOP3.LUT P0, PT, PT, PT, PT, 0x80, 0x0 ;  /* 0x000000000000781c */ /* 0x000fe20003f0f070 */
[----:B-1----:R-:W-:Y:S01]  /*1a370*/  IMAD R11, R17, 0x3000, R16 ;  /* 0x00003000110b7824 */ /* 0x002fe200078e0210 */
[----:B------:R-:W-:Y:S01]  /*1a380*/  R2UR UR10, R14 ;  /* 0x000000000e0a72ca */ /* 0x000fe200000e0000 */
[----:B------:R-:W-:Y:S01]  /*1a390*/  VIADD R12, R8, 0x32490 ;  /* 0x00032490080c7836 */ /* 0x000fe20000000000 */
[----:B------:R-:W-:Y:S01]  /*1a3a0*/  IADD3 R10, R10, -0x60, RZ ;  /* 0xffffffa00a0a7810 */ /* 0x000fe20007ffe0ff */
[----:B------:R-:W-:Y:S01]  /*1a3b0*/  VIADD R11, R11, 0x1c400 ;  /* 0x0001c4000b0b7836 */ /* 0x000fe20000000000 */
[----:B------:R-:W-:Y:S01]  /*1a3c0*/  UIADD3.X UR5, URZ, UR41, URZ, UP0, !UPT ;  /* 0x000000293f057290 */ /* 0x000fe200087fe43f */
[----:B------:R-:W-:Y:S01]  /*1a3d0*/  UMOV UR6, 0x0 ;  /* 0x0000000000067882 */ /* 0x000fe20000000000 */
[----:B------:R-:W-:-:S10]  /*1a3e0*/  UMOV UR7, 0x12f00000 ;  /* 0x12f0000000077882 */ /* 0x000fd40000000000 */
.L_x_15290:
        /* <DEDUP_REMOVED lines=13> */
.L_x_15492:
[----:B------:R-:W-:Y:S05]  /*1a4c0*/  BSYNC B2 ;  /* 0x0000000000027941 */ /* 0x000fea0003800000 */
.L_x_15291:
        /* <DEDUP_REMOVED lines=11> */
.L_x_15294:
[----:B------:R-:W-:Y:S05]  /*1a580*/  BSYNC B2 ;  /* 0x0000000000027941 */ /* 0x000fea0003800000 */
.L_x_15293:
        /* <DEDUP_REMOVED lines=9> */
.L_x_15295:
        /* <DEDUP_REMOVED lines=15> */
.L_x_15296:
        /* <DEDUP_REMOVED lines=15> */
.L_x_15297:
        /* <DEDUP_REMOVED lines=15> */
.L_x_15298:
        /* <DEDUP_REMOVED lines=10> */
.L_x_15285:
[----:B------:R-:W-:Y:S05]  /*1a990*/  BSYNC B1 ;  /* 0x0000000000017941 */ /* 0x000fea0003800000 */
.L_x_15284:
        /* <DEDUP_REMOVED lines=9> */
.L_x_15314:
[----:B------:R-:W-:Y:S05]  /*1aa30*/  YIELD ;  /* 0x0000000000007946 */ /* 0x000fea0003800000 */
[----:B------:R-:W-:Y:S04]  /*1aa40*/  BSSY B1, `(.L_x_15299) ;  /* 0x000007a000017945 */ /* 0x000fe80003800000 */
[----:B------:R-:W-:Y:S05]  /*1aa50*/  @!P6 BRA `(.L_x_15300) ;  /* 0x0000000400e0e947 */ /* 0x000fea0003800000 */
[----:B------:R-:W-:Y:S01]  /*1aa60*/  IMAD R6, R17, 0x8, R16 ;  /* 0x0000000811067824 */ /* 0x000fe200078e0210 */
[----:B0-----:R-:W-:Y:S01]  /*1aa70*/  SHF.L.U32 R8, R29, 0x1f, RZ ;  /* 0x0000001f1d087819 */ /* 0x001fe200000006ff */
[----:B------:R-:W0:Y:S01]  /*1aa80*/  S2R R9, SR_TID.X ;  /* 0x0000000000097919 */ /* 0x000e220000002100 */
[----:B------:R-:W-:Y:S02]  /*1aa90*/  BSSY B2, `(.L_x_15301) ;  /* 0x0000005000027945 */ /* 0x000fe40003800000 */
[----:B------:R-:W2:Y:S01]  /*1aaa0*/  SYNCS.PHASECHK.TRANS64.TRYWAIT P1, [R6+URZ+0x324a0], R8 ;  /* 0x0324a008060075a7 */ /* 0x000ea2000802017f */
[----:B0-----:R-:W-:-:S04]  /*1aab0*/  LOP3.LUT R9, R9, 0x7f, RZ, 0xc0, !PT ;  /* 0x0000007f09097812 */ /* 0x001fc800078ec0ff */
[----:B------:R-:W-:Y:S01]  /*1aac0*/  ISETP.NE.AND P2, PT, R9, RZ, PT ;  /* 0x000000ff0900720c */ /* 0x000fe20003f45270 */
[----:B--2---:R-:W-:-:S12]  /*1aad0*/  @!P1 BRA `(.L_x_15302) ;  /* 0x0000008000609947 */ /* 0x004fd80003800000 */
.L_x_15493:
[----:B------:R-:W-:Y:S05]  /*1aae0*/  BSYNC B2 ;  /* 0x0000000000027941 */ /* 0x000fea0003800000 */
.L_x_15301:
        /* <DEDUP_REMOVED lines=9> */
.L_x_15304:
[----:B------:R-:W-:Y:S05]  /*1ab80*/  BSYNC B2 ;  /* 0x0000000000027941 */ /* 0x000fea0003800000 */
.L_x_15303:
[----:B------:R-:W-:Y:S01]  /*1ab90*/  IMAD.MOV.U32 R14, RZ, RZ, RZ ;  /* 0x000000ffff0e7224 */ /* 0x000fe200078e00ff */
[----:B------:R-:W-:Y:S01]  /*1aba0*/  UIADD3 UR4, UP0, UR40, 0x570, URZ ;  /* 0x0000057028047890 */ /* 0x000fe2000ff1e03f */
[----:B-1----:R-:W-:Y:S01]  /*1abb0*/  IMAD R11, R17, 0x3000, R16 ;  /* 0x00003000110b7824 */ /* 0x002fe200078e0210 */
        /* <DEDUP_REMOVED lines=8> */
.L_x_15305:
        /* <DEDUP_REMOVED lines=13> */
.L_x_15494:
[----:B------:R-:W-:Y:S05]  /*1ad10*/  BSYNC B2 ;  /* 0x0000000000027941 */ /* 0x000fea0003800000 */
.L_x_15306:
        /* <DEDUP_REMOVED lines=11> */
.L_x_15309:
[----:B------:R-:W-:Y:S05]  /*1add0*/  BSYNC B2 ;  /* 0x0000000000027941 */ /* 0x000fea0003800000 */
.L_x_15308:
        /* <DEDUP_REMOVED lines=9> */
.L_x_15310:
        /* <DEDUP_REMOVED lines=15> */
.L_x_15311:
        /* <DEDUP_REMOVED lines=15> */
.L_x_15312:
        /* <DEDUP_REMOVED lines=15> */
.L_x_15313:
        /* <DEDUP_REMOVED lines=10> */
.L_x_15300:
[----:B------:R-:W-:Y:S05]  /*1b1e0*/  BSYNC B1 ;  /* 0x0000000000017941 */ /* 0x000fea0003800000 */
.L_x_15299:
        /* <DEDUP_REMOVED lines=8> */
.L_x_15278:
[----:B------:R-:W-:Y:S05]  /*1b270*/  BSYNC B0 ;  /* 0x0000000000007941 */ /* 0x000fea0003800000 */
.L_x_15277:
        /* <DEDUP_REMOVED lines=8> */
[----:B------:R-:W2:Y:S08]  /*1b300*/  @P1 LDC R3, c[0x0][0x44c] ;  /* 0x00011300ff031b82 */ /* 0x000eb00000000800 */
[----:B------:R-:W4:Y:S01]  /*1b310*/  @P1 LDC R0, c[0x0][0x450] ;  /* 0x00011400ff001b82 */ /* 0x000f220000000800 */
[----:B--2---:R-:W-:-:S05]  /*1b320*/  @P1 IMAD.HI.U32 R3, R2, R3, RZ ;  /* 0x0000000302031227 */ /* 0x004fca00078e00ff */
[----:B----4-:R-:W-:Y:S01]  /*1b330*/  @P1 SHF.R.U32.HI R2, RZ, R0, R3 ;  /* 0x00000000ff021219 */ /* 0x010fe20000011603 */
        /* <DEDUP_REMOVED lines=10> */
[----:B0-----:R-:W0:Y:S03]  /*1b3e0*/  I2F.RP R8, R0 ;  /* 0x0000000000087306 */ /* 0x001e260000209400 */
        /* <DEDUP_REMOVED lines=23> */
.L_x_15316:
[----:B------:R-:W-:Y:S05]  /*1b560*/  BSYNC B0 ;  /* 0x0000000000007941 */ /* 0x000fea0003800000 */
.L_x_15315:
        /* <DEDUP_REMOVED lines=23> */
.L_x_15318:
        /* <DEDUP_REMOVED lines=11> */
[----:B------:R-:W-:Y:S02]  /*1b790*/  IMAD.U32 R5, RZ, RZ, UR7 ;  /* 0x00000007ff057e24 */ /* 0x000fe4000f8e00ff */
[----:B------:R-:W-:Y:S02]  /*1b7a0*/  IMAD.U32 R7, RZ, RZ, UR9 ;  /* 0x00000009ff077e24 */ /* 0x000fe4000f8e00ff */
[----:B------:R-:W-:-:S02]  /*1b7b0*/  IMAD.U32 R10, RZ, RZ, UR4 ;  /* 0x00000004ff0a7e24 */ /* 0x000fc4000f8e00ff */
[----:B-1----:R-:W-:Y:S02]  /*1b7c0*/  IMAD.U32 R11, RZ, RZ, UR5 ;  /* 0x00000005ff0b7e24 */ /* 0x002fe4000f8e00ff */
[----:B0-----:R-:W-:Y:S02]  /*1b7d0*/  IMAD.MOV.U32 R8, RZ, RZ, 0x70 ;  /* 0x00000070ff087424 */ /* 0x001fe400078e00ff */
[----:B------:R-:W-:Y:S02]  /*1b7e0*/  IMAD.MOV.U32 R12, RZ, RZ, 0x1 ;  /* 0x00000001ff0c7424 */ /* 0x000fe400078e00ff */
[----:B------:R-:W-:-:S07]  /*1b7f0*/  IMAD.MOV.U32 R13, RZ, RZ, RZ ;  /* 0x000000ffff0d7224 */ /* 0x000fce00078e00ff */
[----:B------:R-:W-:-:S07]  /*1b800*/  LEPC R20, `(.L_x_15321) ;  /* 0x000000001014794e */ /* 0x000fce0000000000 */
[----:B--2---:R-:W-:Y:S05]  /*1b810*/  CALL.ABS.NOINC R2 ;  /* 0x0000000002007343 */ /* 0x004fea0003c00000 */
.L_x_15321:
[----:B------:R-:W-:Y:S05]  /*1b820*/  BSYNC B6 ;  /* 0x0000000000067941 */ /* 0x000fea0003800000 */
.L_x_15320:
        /* <DEDUP_REMOVED lines=10> */
[----:B0-----:R-:W-:Y:S01]  /*1b8d0*/  MOV R8, 0x70 ;  /* 0x0000007000087802 */ /* 0x001fe20000000f00 */
[----:B------:R-:W-:Y:S02]  /*1b8e0*/  IMAD.U32 R5, RZ, RZ, UR7 ;  /* 0x00000007ff057e24 */ /* 0x000fe4000f8e00ff */
[----:B------:R-:W-:Y:S02]  /*1b8f0*/  IMAD.U32 R6, RZ, RZ, UR8 ;  /* 0x00000008ff067e24 */ /* 0x000fe4000f8e00ff */
[----:B------:R-:W-:-:S02]  /*1b900*/  IMAD.U32 R7, RZ, RZ, UR9 ;  /* 0x00000009ff077e24 */ /* 0x000fc4000f8e00ff */
[----:B------:R-:W-:Y:S02]  /*1b910*/  IMAD.U32 R10, RZ, RZ, UR4 ;  /* 0x00000004ff0a7e24 */ /* 0x000fe4000f8e00ff */
[----:B-1----:R-:W-:Y:S02]  /*1b920*/  IMAD.U32 R11, RZ, RZ, UR5 ;  /* 0x00000005ff0b7e24 */ /* 0x002fe4000f8e00ff */
[----:B------:R-:W-:Y:S02]  /*1b930*/  IMAD.MOV.U32 R12, RZ, RZ, 0x1 ;  /* 0x00000001ff0c7424 */ /* 0x000fe400078e00ff */
[----:B--2---:R-:W-:-:S07]  /*1b940*/  IMAD.MOV.U32 R13, RZ, RZ, RZ ;  /* 0x000000ffff0d7224 */ /* 0x004fce00078e00ff */
[----:B------:R-:W-:-:S07]  /*1b950*/  LEPC R20, `(.L_x_15324) ;  /* 0x000000001014794e */ /* 0x000fce0000000000 */
[----:B---3--:R-:W-:Y:S05]  /*1b960*/  CALL.ABS.NOINC R2 ;  /* 0x0000000002007343 */ /* 0x008fea0003c00000 */
.L_x_15324:
        /* <DEDUP_REMOVED lines=15> */
.L_x_15323:
[----:B------:R-:W-:Y:S05]  /*1ba60*/  BSYNC B6 ;  /* 0x0000000000067941 */ /* 0x000fea0003800000 */
.L_x_15322:
[----:B------:R-:W2:Y:S01]  /*1ba70*/  LDL R35, [R1+0x40] ;  /* 0x0000400001237983 */ /* 0x000ea20000100800 */
[----:B------:R-:W-:Y:S01]  /*1ba80*/  ULDC.64 UR4, c[0x0][0xaf0] ;  /* 0x0002bc0000047ab9 */ /* 0x000fe20000000a00 */
[----:B------:R-:W3:Y:S02]  /*1ba90*/  LDC R9, c[0x0][0x430] ;  /* 0x00010c00ff097b82 */ /* 0x000ee40000000800 */
[----:B------:R-:W4:Y:S01]  /*1baa0*/  LDL R20, [R1+0x10] ;  /* 0x0000100001147983 */ /* 0x000f220000100800 */
[----:B------:R-:W-:Y:S01]  /*1bab0*/  ISETP.NE.U32.AND P0, PT, RZ, UR4, PT ;  /* 0x00000004ff007c0c */ /* 0x000fe2000bf05070 */
[----:B------:R-:W5:Y:S03]  /*1bac0*/  S2R R21, SR_TID.X ;  /* 0x0000000000157919 */ /* 0x000f660000002100 */
[----:B------:R-:W-:-:S13]  /*1bad0*/  ISETP.NE.AND.EX P0, PT, RZ, UR5, PT, P0 ;  /* 0x00000005ff007c0c */ /* 0x000fda000bf05300 */
[----:B------:R-:W-:Y:S01]  /*1bae0*/  @P0 IADD3 R2, P1, R23, UR4, RZ ;  /* 0x0000000417020c10 */ /* 0x000fe2000ff3e0ff */
[----:B------:R-:W-:Y:S01]  /*1baf0*/  IMAD.MOV.U32 R10, RZ, RZ, RZ ;  /* 0x000000ffff0a7224 */ /* 0x000fe200078e00ff */
[----:B-1----:R-:W1:Y:S01]  /*1bb00*/  S2R R11, SR_TID.X ;  /* 0x00000000000b7919 */ /* 0x002e620000002100 */
[----:B------:R-:W-:Y:S01]  /*1bb10*/  ULDC UR4, c[0x0][0x2f4] ;  /* 0x0000bd0000047ab9 */ /* 0x000fe20000000800 */
[----:B------:R-:W-:Y:S01]  /*1bb20*/  @P0 IADD3.X R3, R31, UR5, RZ, P1, !PT ;  /* 0x000000051f030c10 */ /* 0x000fe20008ffe4ff */
[----:B------:R-:W-:-:S04]  /*1bb30*/  ULDC UR5, c[0x0][0x320] ;  /* 0x0000c80000057ab9 */ /* 0x000fc80000000800 */
[----:B------:R0:W4:Y:S01]  /*1bb40*/  @P0 LDG.E R30, desc[UR42][R2.64] ;  /* 0x0000002a021e0981 */ /* 0x000122000c1e1900 */
[----:B-----5:R-:W-:-:S04]  /*1bb50*/  LOP3.LUT R21, R21, 0x7f, RZ, 0xc0, !PT ;  /* 0x0000007f15157812 */ /* 0x020fc800078ec0ff */
[----:B------:R-:W-:Y:S02]  /*1bb60*/  SHF.R.U32.HI R0, RZ, 0x3, R21 ;  /* 0x00000003ff007819 */ /* 0x000fe40000011615 */
[----:B------:R-:W5:Y:S01]  /*1bb70*/  S2R R21, SR_TID.X ;  /* 0x0000000000157919 */ /* 0x000f620000002100 */
[----:B---3--:R-:W-:-:S13]  /*1bb80*/  ISETP.NE.AND P1, PT, R9, 0x1, PT ;  /* 0x000000010900780c */ /* 0x008fda0003f25270 */
[----:B------:R-:W3:Y:S08]  /*1bb90*/  @P1 LDC R5, c[0x0][0x434] ;  /* 0x00010d00ff051b82 */ /* 0x000ef00000000800 */
[----:B------:R-:W1:Y:S01]  /*1bba0*/  @P1 LDC R4, c[0x0][0x438] ;  /* 0x00010e00ff041b82 */ /* 0x000e620000000800 */
[----:B-----5:R-:W-:-:S05]  /*1bbb0*/  IMAD.SHL.U32 R21, R21, 0x10, RZ ;  /* 0x0000001015157824 */ /* 0x020fca00078e00ff */
[----:B------:R-:W-:Y:S01]  /*1bbc0*/  LOP3.LUT R21, R0, 0x70, R21, 0xf8, !PT ;  /* 0x0000007000157812 */ /* 0x000fe200078ef815 */
[----:B--2---:R-:W-:-:S04]  /*1bbd0*/  VIADD R0, R35, 0xffffffff ;  /* 0xffffffff23007836 */ /* 0x004fc80000000000 */
[----:B------:R-:W-:-:S05]  /*1bbe0*/  IMAD R6, R0, 0x60, R21 ;  /* 0x0000006000067824 */ /* 0x000fca00078e0215 */
[----:B----4-:R-:W-:-:S04]  /*1bbf0*/  ISETP.GE.AND P0, PT, R6, R20, PT ;  /* 0x000000140600720c */ /* 0x010fc80003f06270 */
[----:B------:R-:W-:Y:S02]  /*1bc00*/  ISETP.GT.U32.OR P0, PT, R21, 0x5f, P0 ;  /* 0x0000005f1500780c */ /* 0x000fe40000704470 */
[----:B------:R-:W-:-:S11]  /*1bc10*/  IADD3 R6, R6, R34, RZ ;  /* 0x0000002206067210 */ /* 0x000fd60007ffe0ff */
[----:B0-----:R-:W0:Y:S01]  /*1bc20*/  @!P0 LDC.64 R2, c[0x0][0x428] ;  /* 0x00010a00ff028b82 */ /* 0x001e220000000a00 */
[----:B---3--:R-:W-:-:S04]  /*1bc30*/  @P1 IMAD.HI.U32 R5, R6, R5, RZ ;  /* 0x0000000506051227 */ /* 0x008fc800078e00ff */
[----:B------:R-:W-:Y:S01]  /*1bc40*/  IMAD.MOV.U32 R7, RZ, RZ, R6 ;  /* 0x000000ffff077224 */ /* 0x000fe200078e0006 */
[----:B-1----:R-:W-:Y:S02]  /*1bc50*/  @P1 SHF.R.U32.HI R7, RZ, R4, R5 ;  /* 0x00000004ff071219 */ /* 0x002fe40000011605 */
        /* <DEDUP_REMOVED lines=10> */
[----:B------:R0:W2:Y:S01]  /*1bd00*/  @!P0 LDG.E R10, desc[UR42][R2.64] ;  /* 0x0000002a020a8981 */ /* 0x0000a2000c1e1900 */
[----:B------:R-:W-:-:S04]  /*1bd10*/  IMAD.MOV R4, RZ, RZ, -R7 ;  /* 0x000000ffff047224 */ /* 0x000fc800078e0a07 */
[----:B0-----:R-:W-:-:S05]  /*1bd20*/  IMAD R3, R9, R4, R6 ;  /* 0x0000000409037224 */ /* 0x001fca00078e0206 */
[----:B------:R-:W-:Y:S01]  /*1bd30*/  STL [R1+0x4], R3 ;  /* 0x0000040301007387 */ /* 0x000fe20000100800 */
[----:B------:R-:W-:Y:S02]  /*1bd40*/  IMAD.U32 R2, RZ, RZ, UR38 ;  /* 0x00000026ff027e24 */ /* 0x000fe4000f8e00ff */
[----:B------:R-:W-:-:S03]  /*1bd50*/  IMAD.SHL.U32 R11, R11, 0x8, RZ ;  /* 0x000000080b0b7824 */ /* 0x000fc600078e00ff */
[----:B------:R-:W-:Y:S02]  /*1bd60*/  ISETP.NE.AND P2, PT, R2, 0x3, PT ;  /* 0x000000030200780c */ /* 0x000fe40003f45270 */
[----:B------:R-:W-:Y:S02]  /*1bd70*/  LOP3.LUT R11, R11, 0x38, RZ, 0xc0, !PT ;  /* 0x000000380b0b7812 */ /* 0x000fe400078ec0ff */
[----:B------:R-:W-:Y:S02]  /*1bd80*/  LOP3.LUT R18, R18, 0xfffff7ff, RZ, 0xc0, !PT ;  /* 0xfffff7ff12127812 */ /* 0x000fe400078ec0ff */
[----:B------:R-:W-:-:S04]  /*1bd90*/  LOP3.LUT R11, R11, 0x40, RZ, 0xfc, !PT ;  /* 0x000000400b0b7812 */ /* 0x000fc800078efcff */
[----:B------:R-:W-:-:S03]  /*1bda0*/  ISETP.GE.AND P4, PT, R11, UR5, PT ;  /* 0x000000050b007c0c */ /* 0x000fc6000bf86270 */
[----:B------:R-:W-:-:S04]  /*1bdb0*/  @P2 LOP3.LUT R18, R18, 0x800, RZ, 0xfc, !PT ;  /* 0x0000080012122812 */ /* 0x000fc800078efcff */
[----:B------:R-:W-:Y:S01]  /*1bdc0*/  LOP3.LUT R18, R18, 0xfffffffd, RZ, 0xc0, !PT ;  /* 0xfffffffd12127812 */ /* 0x000fe200078ec0ff */
[----:B------:R-:W-:Y:S01]  /*1bdd0*/  UMOV UR6, 0xffffffff ;  /* 0xffffffff00067882 */ /* 0x000fe20000000000 */
[----:B--2---:R0:W-:Y:S02]  /*1bde0*/  STL [R1], R10 ;  /* 0x0000000a01007387 */ /* 0x0041e40000100800 */
[----:B0-----:R-:W0:Y:S02]  /*1bdf0*/  S2R R10, SR_TID.X ;  /* 0x00000000000a7919 */ /* 0x001e240000002100 */
[----:B0-----:R-:W-:-:S05]  /*1be00*/  IMAD.SHL.U32 R10, R10, 0x8, RZ ;  /* 0x000000080a0a7824 */ /* 0x001fca00078e00ff */
[----:B------:R-:W-:-:S04]  /*1be10*/  LOP3.LUT R10, R10, 0x38, RZ, 0xc0, !PT ;  /* 0x000000380a0a7812 */ /* 0x000fc800078ec0ff */
[C---:B------:R-:W-:Y:S02]  /*1be20*/  ISETP.GE.AND P1, PT, R10.reuse, UR4, PT ;  /* 0x000000040a007c0c */ /* 0x040fe4000bf26270 */
[----:B------:R-:W-:-:S04]  /*1be30*/  LOP3.LUT R11, R10, 0x80, RZ, 0xfc, !PT ;  /* 0x000000800a0b7812 */ /* 0x000fc800078efcff */
[----:B------:R-:W-:-:S07]  /*1be40*/  ISETP.GE.AND P3, PT, R11, UR5, PT ;  /* 0x000000050b007c0c */ /* 0x000fce000bf66270 */
[----:B------:R-:W-:-:S04]  /*1be50*/  @P1 LOP3.LUT R18, R18, 0x2, RZ, 0xfc, !PT ;  /* 0x0000000212121812 */ /* 0x000fc800078efcff */
[----:B------:R-:W-:-:S04]  /*1be60*/  LOP3.LUT R18, R18, 0xffffffef, RZ, 0xc0, !PT ;  /* 0xffffffef12127812 */ /* 0x000fc800078ec0ff */
[----:B------:R-:W-:Y:S02]  /*1be70*/  @P4 LOP3.LUT R18, R18, 0x10, RZ, 0xfc, !PT ;  /* 0x0000001012124812 */ /* 0x000fe400078efcff */
[----:B------:R-:W-:Y:S02]  /*1be80*/  ISETP.GE.AND P0, PT, R10, UR5, PT ;  /* 0x000000050a007c0c */ /* 0x000fe4000bf06270 */
[----:B------:R-:W-:Y:S02]  /*1be90*/  LOP3.LUT R18, R18, 0xfffffffe, RZ, 0xc0, !PT ;  /* 0xfffffffe12127812 */ /* 0x000fe400078ec0ff */
[----:B------:R-:W-:Y:S02]  /*1bea0*/  LOP3.LUT R10, R10, 0xc0, RZ, 0xfc, !PT ;  /* 0x000000c00a0a7812 */ /* 0x000fe400078efcff */
[----:B------:R-:W-:Y:S02]  /*1beb0*/  LOP3.LUT R18, R18, 0xfffffff7, RZ, 0xc0, !PT ;  /* 0xfffffff712127812 */ /* 0x000fe400078ec0ff */
[----:B------:R-:W-:-:S02]  /*1bec0*/  ISETP.GE.AND P1, PT, R10, UR5, PT ;  /* 0x000000050a007c0c */ /* 0x000fc4000bf26270 */
[----:B------:R-:W-:-:S04]  /*1bed0*/  @P3 LOP3.LUT R18, R18, 0x8, RZ, 0xfc, !PT ;  /* 0x0000000812123812 */ /* 0x000fc800078efcff */
[----:B------:R-:W-:-:S04]  /*1bee0*/  @P0 LOP3.LUT R18, R18, 0x1, RZ, 0xfc, !PT ;  /* 0x0000000112120812 */ /* 0x000fc800078efcff */
[----:B------:R-:W-:-:S04]  /*1bef0*/  LOP3.LUT R18, R18, 0xfffffffb, RZ, 0xc0, !PT ;  /* 0xfffffffb12127812 */ /* 0x000fc800078ec0ff */
[----:B------:R-:W-:Y:S01]  /*1bf00*/  @P1 LOP3.LUT R18, R18, 0x4, RZ, 0xfc, !PT ;  /* 0x0000000412121812 */ /* 0x000fe200078efcff */
[----:B------:R-:W-:Y:S06]  /*1bf10*/  BRA.DIV UR6, `(.L_x_15325) ;  /* 0x0000006e06787947 */ /* 0x000fec000b800000 */
.L_x_15497:
[----:B------:R-:W-:Y:S02]  /*1bf20*/  SEL R2, RZ, 0x1, P0 ;  /* 0x00000001ff027807 */ /* 0x000fe40000000000 */
[----:B------:R-:W-:Y:S02]  /*1bf30*/  ISETP.GT.U32.AND P0, PT, R21, 0x5f, PT ;  /* 0x0000005f1500780c */ /* 0x000fe40003f04070 */
[----:B------:R-:W-:Y:S01]  /*1bf40*/  LOP3.LUT R18, R18, 0xffffffdf, RZ, 0xc0, !PT ;  /* 0xffffffdf12127812 */ /* 0x000fe200078ec0ff */
[----:B------:R0:W-:Y:S10]  /*1bf50*/  STL [R1+0x5c], R2 ;  /* 0x00005c0201007387 */ /* 0x0001f40000100800 */
[----:B------:R-:W-:Y:S01]  /*1bf60*/  @P0 LOP3.LUT R18, R18, 0x20, RZ, 0xfc, !PT ;  /* 0x0000002012120812 */ /* 0x000fe200078efcff */
[----:B0-----:R-:W-:Y:S06]  /*1bf70*/  @!P2 BRA `(.L_x_15326) ;  /* 0x000000000004a947 */ /* 0x001fec0003800000 */
[----:B------:R-:W-:Y:S01]  /*1bf80*/  BPT.TRAP 0x1 ;  /* 0x000000040000795c */ /* 0x000fe20000300000 */
.L_x_15326:
[----:B------:R-:W-:Y:S01]  /*1bf90*/  IMAD R31, R0, -0x60, R20 ;  /* 0xffffffa0001f7824 */ /* 0x000fe200078e0214 */
[----:B------:R-:W-:Y:S01]  /*1bfa0*/  SHF.L.U32 R0, R28, 0x1f, RZ ;  /* 0x0000001f1c007819 */ /* 0x000fe200000006ff */
[----:B------:R-:W-:Y:S01]  /*1bfb0*/  IMAD R23, R19, 0x8, R16 ;  /* 0x0000000813177824 */ /* 0x000fe200078e0210 */
[----:B------:R-:W-:Y:S03]  /*1bfc0*/  BSSY B0, `(.L_x_15327) ;  /* 0x0000003000007945 */ /* 0x000fe60003800000 */
[----:B------:R-:W0:Y:S02]  /*1bfd0*/  SYNCS.PHASECHK.TRANS64.TRYWAIT P0, [R23+URZ+0x32440], R0 ;  /* 0x03244000170075a7 */ /* 0x000e24000800017f */
[----:B0-----:R-:W-:Y:S05]  /*1bfe0*/  @!P0 BRA `(.L_x_15328) ;  /* 0x0000006c00788947 */ /* 0x001fea0003800000 */
.L_x_15498:
[----:B------:R-:W-:Y:S05]  /*1bff0*/  BSYNC B0 ;  /* 0x0000000000007941 */ /* 0x000fea0003800000 */
.L_x_15327:
[----:B------:R-:W0:Y:S01]  /*1c000*/  LDL R2, [R1+0x4] ;  /* 0x0000040001027983 */ /* 0x000e220000100800 */
[----:B------:R-:W-:Y:S01]  /*1c010*/  ULDC.64 UR4, c[0x0][0x300] ;  /* 0x0000c00000047ab9 */ /* 0x000fe20000000a00 */
[----:B------:R-:W-:Y:S02]  /*1c020*/  ULDC.64 UR6, c[0x0][0x2e8] ;  /* 0x0000ba0000067ab9 */ /* 0x000fe40000000a00 */
[----:B------:R-:W2:Y:S01]  /*1c030*/  LDL R4, [R1] ;  /* 0x0000000001047983 */ /* 0x000ea20000100800 */
        /* <DEDUP_REMOVED lines=17> */
[----:B------:R-:W0:Y:S02]  /*1c150*/  S2R R4, SR_TID.X ;  /* 0x0000000000047919 */ /* 0x000e240000002100 */
[----:B------:R-:W-:Y:S02]  /*1c160*/  IMAD.IADD R3, R3, 0x1, R0 ;  /* 0x0000000103037824 */ /* 0x000fe400078e0200 */
[----:B------:R-:W-:Y:S01]  /*1c170*/  IMAD.WIDE.U32 R2, R26, UR4, R2 ;  /* 0x000000041a027c25 */ /* 0x000fe2000f8e0002 */
[----:B------:R-:W-:Y:S02]  /*1c180*/  UMOV UR4, 0xffffffff ;  /* 0xffffffff00047882 */ /* 0x000fe40000000000 */
[----:B------:R-:W-:Y:S02]  /*1c190*/  LEA R0, P0, R2, UR6, 0x1 ;  /* 0x0000000602007c11 */ /* 0x000fe4000f8008ff */
[----:B0-----:R-:W-:-:S04]  /*1c1a0*/  LOP3.LUT R4, R4, 0x7f, RZ, 0xc0, !PT ;  /* 0x0000007f04047812 */ /* 0x001fc800078ec0ff */
[----:B-1----:R-:W-:Y:S01]  /*1c1b0*/  SHF.R.U32.HI R5, RZ, 0x3, R4 ;  /* 0x00000003ff057819 */ /* 0x002fe20000011604 */
        /* <DEDUP_REMOVED lines=9> */
[----:B0-----:R-:W-:-:S04]  /*1c250*/  @P0 LEA R3, P1, R7, R3, 0x1 ;  /* 0x0000000307030211 */ /* 0x001fc800078208ff */
[----:B-1----:R-:W-:-:S04]  /*1c260*/  @P0 IADD3.X R2, RZ, R2, RZ, P1, !PT ;  /* 0x00000002ff020210 */ /* 0x002fc80000ffe4ff */
        /* <DEDUP_REMOVED lines=47> */
.L_x_15512:
        /* <DEDUP_REMOVED lines=10> */
.L_x_15330:
        /* <DEDUP_REMOVED lines=11> */
.L_x_15331:
        /* <DEDUP_REMOVED lines=8> */
[----:B0-----:R-:W-:-:S05]  /*1c730*/  SEL R3, R36, RZ, !P0 ;  /* 0x000000ff24037207 */ /* 0x001fca0004000000 */
        /* <DEDUP_REMOVED lines=24> */
.L_x_15333:
[----:B------:R-:W-:Y:S05]  /*1c8c0*/  BSYNC B6 ;  /* 0x0000000000067941 */ /* 0x000fea0003800000 */
.L_x_15332:
[----:B------:R-:W2:Y:S01]  /*1c8d0*/  LDL R21, [R1+0x28] ;  /* 0x0000280001157983 */ /* 0x000ea20000100800 */
[----:B------:R-:W3:Y:S01]  /*1c8e0*/  LDC R6, c[0x0][0x448] ;  /* 0x00011200ff067b82 */ /* 0x000ee20000000800 */
[----:B------:R-:W-:Y:S02]  /*1c8f0*/  ULDC.64 UR4, c[0x0][0x298] ;  /* 0x0000a60000047ab9 */ /* 0x000fe40000000a00 */
        /* <DEDUP_REMOVED lines=8> */
[----:B-1----:R-:W-:Y:S02]  /*1c980*/  IMAD.SHL.U32 R0, R0, 0x10, RZ ;  /* 0x0000001000007824 */ /* 0x002fe400078e00ff */
[----:B--2---:R-:W-:Y:S02]  /*1c990*/  IMAD.MOV.U32 R4, RZ, RZ, R21 ;  /* 0x000000ffff047224 */ /* 0x004fe400078e0015 */
[----:B----4-:R-:W-:Y:S02]  /*1c9a0*/  IMAD.MOV.U32 R21, RZ, RZ, R20 ;  /* 0x000000ffff157224 */ /* 0x010fe400078e0014 */
[----:B------:R-:W2:Y:S01]  /*1c9b0*/  LDL R20, [R1+0x10] ;  /* 0x0000100001147983 */ /* 0x000ea20000100800 */
[----:B------:R-:W-:Y:S01]  /*1c9c0*/  LOP3.LUT R0, R2, 0x70, R0, 0xf8, !PT ;  /* 0x0000007002007812 */ /* 0x000fe200078ef800 */
[----:B------:R-:W-:Y:S01]  /*1c9d0*/  IMAD R4, R4, UR4, RZ ;  /* 0x0000000404047c24 */ /* 0x000fe2000f8e02ff */
[----:B------:R-:W0:Y:S03]  /*1c9e0*/  @P0 LDC R2, c[0x0][0x450] ;  /* 0x00011400ff020b82 */ /* 0x000e260000000800 */
[----:B------:R-:W-:-:S02]  /*1c9f0*/  IMAD R36, R25, 0x80, R0 ;  /* 0x0000008019247824 */ /* 0x000fc400078e0200 */
[----:B------:R-:W-:Y:S02]  /*1ca00*/  IMAD R4, R37, UR5, R4 ;  /* 0x0000000525047c24 */ /* 0x000fe4000f8e0204 */
[----:B---3--:R-:W-:-:S04]  /*1ca10*/  @P0 IMAD.HI.U32 R3, R36, R3, RZ ;  /* 0x0000000324030227 */ /* 0x008fc800078e00ff */
[----:B------:R-:W-:Y:S01]  /*1ca20*/  IMAD.MOV.U32 R0, RZ, RZ, R36 ;  /* 0x000000ffff007224 */ /* 0x000fe200078e0024 */
[----:B0-----:R-:W-:Y:S01]  /*1ca30*/  @P0 SHF.R.U32.HI R0, RZ, R2, R3 ;  /* 0x00000002ff000219 */ /* 0x001fe20000011603 */
[----:B------:R-:W-:Y:S01]  /*1ca40*/  IMAD.WIDE.U32 R2, R37, UR4, RZ ;  /* 0x0000000425027c25 */ /* 0x000fe2000f8e00ff */
[----:B------:R-:W-:-:S04]  /*1ca50*/  ULDC.64 UR4, c[0x0][0x2d8] ;  /* 0x0000b60000047ab9 */ /* 0x000fc80000000a00 */
[----:B------:R-:W-:-:S03]  /*1ca60*/  IADD3 R3, R3, R4, RZ ;  /* 0x0000000403037210 */ /* 0x000fc60007ffe0ff */
        /* <DEDUP_REMOVED lines=39> */
[C---:B------:R-:W-:Y:S02]  /*1cce0*/  ISETP.GE.AND P0, PT, R25.reuse, R2, PT ;  /* 0x000000021900720c */ /* 0x040fe40003f06270 */
[----:B------:R-:W-:-:S02]  /*1ccf0*/  IADD3 R8, R25, 0x40, RZ ;  /* 0x0000004019087810 */ /* 0x000fc40007ffe0ff */
        /* <DEDUP_REMOVED lines=73> */
.L_x_15529:
        /* <DEDUP_REMOVED lines=11> */
.L_x_15335:
        /* <DEDUP_REMOVED lines=28> */
.L_x_15337:
[----:B------:R-:W-:Y:S05]  /*1d400*/  BSYNC B6 ;  /* 0x0000000000067941 */ /* 0x000fea0003800000 */
.L_x_15336:
        /* <DEDUP_REMOVED lines=29> */
[--C-:B------:R-:W-:Y:S01]  /*1d5e0*/  SHF.R.S32.HI R5, RZ, 0x1f, R4.reuse ;  /* 0x0000001fff057819 */ /* 0x100fe20000011404 */
[----:B------:R-:W-:Y:S01]  /*1d5f0*/  IMAD.MOV R0, RZ, RZ, -R4 ;  /* 0x000000ffff007224 */ /* 0x000fe200078e0a04 */
[----:B------:R-:W-:Y:S01]  /*1d600*/  LOP3.LUT R20, R20, 0x38, RZ, 0xc0, !PT ;  /* 0x0000003814147812 */ /* 0x000fe200078ec0ff */
[----:B------:R-:W-:-:S03]  /*1d610*/  IMAD.WIDE.U32 R2, R4, UR4, R2 ;  /* 0x0000000404027c25 */ /* 0x000fc6000f8e0002 */
[----:B------:R-:W-:Y:S01]  /*1d620*/  LOP3.LUT R10, R20, 0x40, RZ, 0xfc, !PT ;  /* 0x00000040140a7812 */ /* 0x000fe200078efcff */
[----:B------:R-:W-:Y:S01]  /*1d630*/  IMAD R0, R6, R0, R36 ;  /* 0x0000000006007224 */ /* 0x000fe200078e0224 */
[C---:B------:R-:W-:Y:S01]  /*1d640*/  LOP3.LUT R9, R20.reuse, 0x80, RZ, 0xfc, !PT ;  /* 0x0000008014097812 */ /* 0x040fe200078efcff */
[----:B------:R-:W-:Y:S01]  /*1d650*/  IMAD R5, R5, UR4, RZ ;  /* 0x0000000405057c24 */ /* 0x000fe2000f8e02ff */
[----:B------:R-:W-:-:S03]  /*1d660*/  LOP3.LUT R8, R20, 0xc0, RZ, 0xfc, !PT ;  /* 0x000000c014087812 */ /* 0x000fc600078efcff */
        /* <DEDUP_REMOVED lines=38> */
[----:B---3--:R-:W-:-:S02]  /*1d8d0*/  ISETP.GE.AND P0, PT, R10, R5, PT ;  /* 0x000000050a00720c */ /* 0x008fc40003f06270 */
[----:B----4-:R-:W-:Y:S02]  /*1d8e0*/  MOV R10, R9 ;  /* 0x00000009000a7202 */ /* 0x010fe40000000f00 */
[----:B------:R-:W2:Y:S04]  /*1d8f0*/  LDL.LU R9, [R1+0x2c] ;  /* 0x00002c0001097983 */ /* 0x000ea80000300800 */
[----:B0-----:R-:W0:Y:S05]  /*1d900*/  SHFL.IDX PT, R2, R4, 0x1, 0x181f ;  /* 0x00381f0004027f89 */ /* 0x001e2a00000e0000 */
        /* <DEDUP_REMOVED lines=54> */
.L_x_15547:
        /* <DEDUP_REMOVED lines=13> */
.L_x_15340:
[----:B------:R-:W-:Y:S05]  /*1dd40*/  BSYNC B0 ;  /* 0x0000000000007941 */ /* 0x000fea0003800000 */
.L_x_15339:
[----:B------:R-:W-:Y:S01]  /*1dd50*/  NOP ;  /* 0x0000000000007918 */ /* 0x000fe20000000000 */
[----:B------:R-:W-:-:S13]  /*1dd60*/  PLOP3.LUT P0, PT, PT, PT, PT, 0x80, 0x0 ;  /* 0x000000000000781c */ /* 0x000fda0003f0f070 */
.L_x_15341:
        /* <DEDUP_REMOVED lines=18> */
.L_x_15548:
[----:B------:R-:W-:Y:S05]  /*1de90*/  BSYNC B0 ;  /* 0x0000000000007941 */ /* 0x000fea0003800000 */
.L_x_15342:
[----:B------:R-:W-:-:S05]  /*1dea0*/  IMAD.U32 R0, RZ, RZ, UR38 ;  /* 0x00000026ff007e24 */ /* 0x000fca000f8e00ff */
[----:B------:R-:W-:-:S13]  /*1deb0*/  ISETP.NE.AND P0, PT, R0, 0x3, PT ;  /* 0x000000030000780c */ /* 0x000fda0003f05270 */
[----:B------:R-:W-:Y:S05]  /*1dec0*/  @!P0 BRA `(.L_x_15344) ;  /* 0x0000000000048947 */ /* 0x000fea0003800000 */
[----:B------:R-:W-:Y:S01]  /*1ded0*/  BPT.TRAP 0x1 ;  /* 0x000000040000795c */ /* 0x000fe20000300000 */
.L_x_15344:
[----:B------:R-:W-:Y:S01]  /*1dee0*/  SHF.L.U32 R0, R28, 0x1f, RZ ;  /* 0x0000001f1c007819 */ /* 0x000fe200000006ff */
[----:B------:R-:W-:Y:S03]  /*1def0*/  BSSY B0, `(.L_x_15345) ;  /* 0x0000003000007945 */ /* 0x000fe60003800000 */
[----:B------:R-:W1:Y:S02]  /*1df00*/  SYNCS.PHASECHK.TRANS64.TRYWAIT P0, [R23+URZ+0x32460], R0 ;  /* 0x03246000170075a7 */ /* 0x000e64000800017f */
[----:B-1----:R-:W-:Y:S05]  /*1df10*/  @!P0 BRA `(.L_x_15346) ;  /* 0x0000006c00e48947 */ /* 0x002fea0003800000 */
.L_x_15549:
[----:B------:R-:W-:Y:S05]  /*1df20*/  BSYNC B0 ;  /* 0x0000000000007941 */ /* 0x000fea0003800000 */
.L_x_15345:
[----:B0-----:R-:W1:Y:S01]  /*1df30*/  LDL.LU R3, [R1+0x44] ;  /* 0x0000440001037983 */ /* 0x001e620000300800 */
[----:B------:R-:W-:Y:S01]  /*1df40*/  ULDC.64 UR4, c[0x0][0x328] ;  /* 0x0000ca0000047ab9 */ /* 0x000fe20000000a00 */
[----:B------:R-:W-:Y:S02]  /*1df50*/  ULDC.64 UR6, c[0x0][0x318] ;  /* 0x0000c60000067ab9 */ /* 0x000fe40000000a00 */
[----:B------:R-:W3:Y:S04]  /*1df60*/  LDL.LU R2, [R1+0x4] ;  /* 0x0000040001027983 */ /* 0x000ee80000300800 */
[----:B------:R-:W4:Y:S04]  /*1df70*/  LDL.LU R7, [R1+0x48] ;  /* 0x0000480001077983 */ /* 0x000f280000300800 */
[----:B--2---:R-:W2:Y:S04]  /*1df80*/  LDL.LU R6, [R1] ;  /* 0x0000000001067983 */ /* 0x004ea80000300800 */
[----:B------:R-:W5:Y:S01]  /*1df90*/  LDL.LU R4, [R1+0x5c] ;  /* 0x00005c0001047983 */ /* 0x000f620000300800 */
[----:B------:R-:W-:-:S02]  /*1dfa0*/  LOP3.LUT P3, RZ, R18, 0x10, RZ, 0xc0, !PT ;  /* 0x0000001012ff7812 */ /* 0x000fc4000786c0ff */
[C---:B------:R-:W-:Y:S02]  /*1dfb0*/  LOP3.LUT P2, RZ, R18.reuse, 0x8, RZ, 0xc0, !PT ;  /* 0x0000000812ff7812 */ /* 0x040fe4000784c0ff */
[C---:B------:R-:W-:Y:S02]  /*1dfc0*/  LOP3.LUT P1, RZ, R18.reuse, 0x4, RZ, 0xc0, !PT ;  /* 0x0000000412ff7812 */ /* 0x040fe4000782c0ff */
[----:B------:R-:W-:Y:S01]  /*1dfd0*/  LOP3.LUT P4, RZ, R18, 0x1, RZ, 0xc0, !PT ;  /* 0x0000000112ff7812 */ /* 0x000fe2000788c0ff */
[----:B-1----:R-:W-:-:S04]  /*1dfe0*/  IMAD R0, R3, UR4, RZ ;  /* 0x0000000403007c24 */ /* 0x002fc8000f8e02ff */
        /* <DEDUP_REMOVED lines=27> */
[----:B0-----:R-:W-:-:S04]  /*1e1a0*/  SHF.L.U32 R2, R2, 0x3, RZ ;  /* 0x0000000302027819 */ /* 0x001fc800000006ff */
        /* <DEDUP_REMOVED lines=63> */
.L_x_15563:
        /* <DEDUP_REMOVED lines=15> */
.L_x_15348:
        /* <DEDUP_REMOVED lines=11> */
.L_x_15349:
[----:B------:R-:W2:Y:S01]  /*1e740*/  LDL.LU R2, [R1+0x40] ;  /* 0x0000400001027983 */ /* 0x000ea20000300800 */
[----:B------:R0:W-:Y:S01]  /*1e750*/  SYNCS.ARRIVE.TRANS64.A1T0 RZ, [R23+URZ+0x32450], RZ ;  /* 0x032450ff17ff79a7 */ /* 0x0001e2000810003f */
[----:B------:R-:W-:Y:S01]  /*1e760*/  BSSY B0, `(.L_x_15350) ;  /* 0x00000dc000007945 */ /* 0x000fe20003800000 */
[----:B--2---:R-:W-:-:S05]  /*1e770*/  VIADD R10, R2, 0xfffffffe ;  /* 0xfffffffe020a7836 */ /* 0x004fca0000000000 */
[----:B------:R-:W-:-:S13]  /*1e780*/  ISETP.GE.AND P0, PT, R10, R33, PT ;  /* 0x000000210a00720c */ /* 0x000fda0003f06270 */
[----:B0-----:R-:W-:Y:S05]  /*1e790*/  @!P0 BRA `(.L_x_15351) ;  /* 0x0000000c00608947 */ /* 0x001fea0003800000 */
.L_x_15364:
        /* <DEDUP_REMOVED lines=21> */
[----:B------:R-:W-:Y:S01]  /*1e8f0*/  @!P1 IMAD R5, R30, R5, R2 ;  /* 0x000000051e059224 */ /* 0x000fe200078e0202 */
[----:B------:R-:W-:-:S05]  /*1e900*/  @!P1 MOV R2, R11 ;  /* 0x0000000b00029202 */ /* 0x000fca0000000f00 */
        /* <DEDUP_REMOVED lines=20> */
.L_x_15352:
[----:B------:R-:W-:Y:S01]  /*1ea50*/  IMAD R6, R19, 0x8, R16 ;  /* 0x0000000813067824 */ /* 0x000fe200078e0210 */
[----:B------:R-:W-:Y:S01]  /*1ea60*/  SHF.L.U32 R23, R28, 0x1f, RZ ;  /* 0x0000001f1c177819 */ /* 0x000fe200000006ff */
[----:B------:R-:W-:Y:S01]  /*1ea70*/  BSSY B1, `(.L_x_15353) ;  /* 0x0000004000017945 */ /* 0x000fe20003800000 */
[----:B------:R-:W-:Y:S02]  /*1ea80*/  SHF.R.S32.HI R20, RZ, 0x1f, R5 ;  /* 0x0000001fff147819 */ /* 0x000fe40000011405 */
[----:B------:R-:W0:Y:S02]  /*1ea90*/  SYNCS.PHASECHK.TRANS64.TRYWAIT P0, [R6+URZ+0x32440], R23 ;  /* 0x03244017060075a7 */ /* 0x000e24000800017f */
[----:B0-----:R-:W-:Y:S05]  /*1eaa0*/  @!P0 BRA `(.L_x_15354) ;  /* 0x0000006c00548947 */ /* 0x001fea0003800000 */
.L_x_15564:
[----:B------:R-:W-:Y:S05]  /*1eab0*/  BSYNC B1 ;  /* 0x0000000000017941 */ /* 0x000fea0003800000 */
.L_x_15353:
        /* <DEDUP_REMOVED lines=50> */
.L_x_15578:
        /* <DEDUP_REMOVED lines=8> */
.L_x_15356:
        /* <DEDUP_REMOVED lines=11> */
.L_x_15357:
[----:B------:R2:W-:Y:S01]  /*1ef10*/  SYNCS.ARRIVE.TRANS64.A1T0 RZ, [R6+URZ+0x32430], RZ ;  /* 0x032430ff06ff79a7 */ /* 0x0005e2000810003f */
[----:B------:R-:W-:Y:S05]  /*1ef20*/  @!P3 BRA `(.L_x_15358) ;  /* 0x000000000004b947 */ /* 0x000fea0003800000 */
[----:B------:R-:W-:Y:S01]  /*1ef30*/  BPT.TRAP 0x1 ;  /* 0x000000040000795c */ /* 0x000fe20000300000 */
.L_x_15358:
[----:B------:R-:W3:Y:S01]  /*1ef40*/  SYNCS.PHASECHK.TRANS64.TRYWAIT P0, [R6+URZ+0x32460], R23 ;  /* 0x03246017060075a7 */ /* 0x000ee2000800017f */
[----:B------:R-:W-:Y:S04]  /*1ef50*/  BSSY B1, `(.L_x_15359) ;  /* 0x0000002000017945 */ /* 0x000fe80003800000 */
[----:B---3--:R-:W-:Y:S05]  /*1ef60*/  @!P0 BRA `(.L_x_15360) ;  /* 0x0000006c00dc8947 */ /* 0x008fea0003800000 */
.L_x_15579:
[----:B------:R-:W-:Y:S05]  /*1ef70*/  BSYNC B1 ;  /* 0x0000000000017941 */ /* 0x000fea0003800000 */
.L_x_15359:
        /* <DEDUP_REMOVED lines=16> */
[----:B-1----:R-:W-:Y:S02]  /*1f080*/  IMAD R8, R19, 0x6000, R32 ;  /* 0x0000600013087824 */ /* 0x002fe400078e0220 */
        /* <DEDUP_REMOVED lines=49> */
.L_x_15593:
        /* <DEDUP_REMOVED lines=11> */
.L_x_15362:
        /* <DEDUP_REMOVED lines=11> */
.L_x_15363:
[----:B------:R0:W-:Y:S01]  /*1f500*/  SYNCS.ARRIVE.TRANS64.A1T0 RZ, [R6+URZ+0x32450], RZ ;  /* 0x032450ff06ff79a7 */ /* 0x0001e2000810003f */
[----:B------:R-:W-:Y:S05]  /*1f510*/  @P2 BRA `(.L_x_15364) ;  /* 0xfffffff000a02947 */ /* 0x000fea000383ffff */
.L_x_15351:
[----:B------:R-:W-:Y:S05]  /*1f520*/  BSYNC B0 ;  /* 0x0000000000007941 */ /* 0x000fea0003800000 */
.L_x_15350:
        /* <DEDUP_REMOVED lines=20> */
.L_x_15366:
[----:B------:R-:W-:Y:S05]  /*1f670*/  BSYNC B0 ;  /* 0x0000000000007941 */ /* 0x000fea0003800000 */
.L_x_15365:
[----:B------:R-:W-:Y:S02]  /*1f680*/  LOP3.LUT R28, R28, R5, RZ, 0x3c, !PT ;  /* 0x000000051c1c7212 */ /* 0x000fe400078e3cff */
[----:B------:R-:W-:-:S07]  /*1f690*/  SEL R19, R19, RZ, P0 ;  /* 0x000000ff13137207 */ /* 0x000fce0000000000 */
.L_x_15319:
[----:B------:R-:W-:Y:S05]  /*1f6a0*/  BSYNC B7 ;  /* 0x0000000000077941 */ /* 0x000fea0003800000 */
.L_x_15317:
        /* <DEDUP_REMOVED lines=11> */
.L_x_15367:
[----:B0-----:R-:W0:Y:S01]  /*1f760*/  S2R R8, SR_TID.X ;  /* 0x0000000000087919 */ /* 0x001e220000002100 */
        /* <DEDUP_REMOVED lines=8> */
[----:B------:R-:W4:Y:S01]  /*1f7f0*/  @!P1 LDC.64 R4, c[0x0][0xd78] ;  /* 0x00035e00ff049b82 */ /* 0x000f220000000a00 */
[----:B0-----:R-:W-:-:S05]  /*1f800*/  @!P1 IMAD.WIDE R2, R7, 0x4, R2 ;  /* 0x0000000407029825 */ /* 0x001fca00078e0202 */
[----:B--23--:R4:W2:Y:S02]  /*1f810*/  @!P1 LDG.E R6, desc[UR42][R2.64] ;  /* 0x0000002a02069981 */ /* 0x00c8a4000c1e1900 */
        /* <DEDUP_REMOVED lines=31> */
.L_x_15603:
[----:B------:R-:W-:Y:S02]  /*1fa10*/  ULDC UR4, c[0x0][0xd38] ;  /* 0x00034e0000047ab9 */ /* 0x000fe40000000800 */
[----:B------:R-:W-:-:S05]  /*1fa20*/  MOV R5, UR4 ;  /* 0x0000000400057c02 */ /* 0x000fca0008000f00 */
[----:B--2---:R-:W-:-:S04]  /*1fa30*/  IMAD R14, R14, R5, RZ ;  /* 0x000000050e0e7224 */ /* 0x004fc800078e02ff */
[----:B------:R-:W-:-:S05]  /*1fa40*/  IMAD.IADD R7, R7, 0x1, R14 ;  /* 0x0000000107077824 */ /* 0x000fca00078e020e */
[----:B------:R-:W-:-:S13]  /*1fa50*/  ISETP.GT.AND P6, PT, R7, R0, PT ;  /* 0x000000000700720c */ /* 0x000fda0003fc4270 */
[----:B------:R-:W-:Y:S05]  /*1fa60*/  @P6 BRA `(.L_x_15370) ;  /* 0x0000000000a46947 */ /* 0x000fea0003800000 */
.L_x_15373:
        /* <DEDUP_REMOVED lines=35> */
.L_x_15611:
[----:B------:R-:W-:Y:S02]  /*1fca0*/  ULDC UR4, c[0x0][0xd38] ;  /* 0x00034e0000047ab9 */ /* 0x000fe40000000800 */
[----:B------:R-:W-:-:S04]  /*1fcb0*/  IMAD.U32 R5, RZ, RZ, UR4 ;  /* 0x00000004ff057e24 */ /* 0x000fc8000f8e00ff */
[----:B--2---:R-:W-:-:S04]  /*1fcc0*/  IMAD R14, R14, R5, RZ ;  /* 0x000000050e0e7224 */ /* 0x004fc800078e02ff */
[----:B------:R-:W-:-:S05]  /*1fcd0*/  IMAD.IADD R7, R14, 0x1, R7 ;  /* 0x000000010e077824 */ /* 0x000fca00078e0207 */
[----:B------:R-:W-:-:S13]  /*1fce0*/  ISETP.GT.AND P6, PT, R7, R0, PT ;  /* 0x000000000700720c */ /* 0x000fda0003fc4270 */
[----:B------:R-:W-:Y:S05]  /*1fcf0*/  @!P6 BRA `(.L_x_15373) ;  /* 0xfffffffc005ce947 */ /* 0x000fea000383ffff */
.L_x_15370:
        /* <DEDUP_REMOVED lines=8> */
[----:B------:R-:W-:-:S03]  /*1fd80*/  IADD3 R27, R12, R27, RZ ;  /* 0x0000001b0c1b7210 */ /* 0x000fc60007ffe0ff */
[----:B------:R2:W4:Y:S04]  /*1fd90*/  SHFL.IDX PT, R4, R4, R12, 0x1f ;  /* 0x00001f0c04047589 */ /* 0x00052800000e0000 */
.L_x_15616:
[----:B------:R-:W-:-:S13]  /*1fda0*/  ISETP.NE.AND P0, PT, R3, RZ, PT ;  /* 0x000000ff0300720c */ /* 0x000fda0003f05270 */
[----:B------:R-:W-:Y:S05]  /*1fdb0*/  @!P0 BRA `(.L_x_15375) ;  /* 0x0000000000108947 */ /* 0x000fea0003800000 */
[----:B------:R-:W-:Y:S01]  /*1fdc0*/  UMOV UR4, 0xffffffff ;  /* 0xffffffff00047882 */ /* 0x000fe20000000000 */
[----:B--2---:R-:W-:Y:S02]  /*1fdd0*/  VIADD R12, R12, 0xffffffff ;  /* 0xffffffff0c0c7836 */ /* 0x004fe40000000000 */
[----:B------:R-:W-:Y:S05]  /*1fde0*/  BRA.DIV UR4, `(.L_x_15376) ;  /* 0x0000007204687947 */ /* 0x000fea000b800000 */
[----:B------:R2:W0:Y:S02]  /*1fdf0*/  SHFL.IDX PT, R6, R2, R12, 0x1f ;  /* 0x00001f0c02067589 */ /* 0x00042400000e0000 */
.L_x_15375:
        /* <DEDUP_REMOVED lines=35> */
[----:B------:R-:W-:Y:S02]  /*20030*/  ISETP.GE.AND P2, PT, R2, RZ, PT ;  /* 0x000000ff0200720c */ /* 0x000fe40003f46270 */
[----:B------:R-:W-:-:S11]  /*20040*/  IADD3 R3, RZ, -R3, RZ ;  /* 0x80000003ff037210 */ /* 0x000fd60007ffe0ff */
        /* <DEDUP_REMOVED lines=22> */
.L_x_15377:
        /* <DEDUP_REMOVED lines=60> */
.L_x_15378:
[----:B------:R-:W-:-:S04]  /*20570*/  LOP3.LUT R2, RZ, R2, RZ, 0x33, !PT ;  /* 0x00000002ff027212 */ /* 0x000fc800078e33ff */
[----:B------:R-:W-:Y:S01]  /*20580*/  IADD3 R25, R25, R2, RZ ;  /* 0x0000000219197210 */ /* 0x000fe20007ffe0ff */
[----:B------:R-:W-:Y:S06]  /*20590*/  BRA `(.L_x_15379) ;  /* 0x00000000001c7947 */ /* 0x000fec0003800000 */
.L_x_15371:
[----:B------:R-:W-:Y:S01]  /*205a0*/  UMOV UR4, URZ ;  /* 0x0000003f00047c82 */ /* 0x000fe20008000000 */
[----:B------:R-:W-:Y:S01]  /*205b0*/  UMOV UR5, URZ ;  /* 0x0000003f00057c82 */ /* 0x000fe20008000000 */
[----:B------:R-:W-:Y:S01]  /*205c0*/  ULDC UR6, c[0x0][0xd3c] ;  /* 0x00034f0000067ab9 */ /* 0x000fe20000000800 */
[----:B------:R-:W-:Y:S02]  /*205d0*/  IMAD.MOV.U32 R24, RZ, RZ, R0 ;  /* 0x000000ffff187224 */ /* 0x000fe400078e0000 */
[----:B------:R-:W-:Y:S02]  /*205e0*/  IMAD.U32 R25, RZ, RZ, UR4 ;  /* 0x00000004ff197e24 */ /* 0x000fe4000f8e00ff */
[----:B------:R-:W-:Y:S02]  /*205f0*/  IMAD.U32 R26, RZ, RZ, UR5 ;  /* 0x00000005ff1a7e24 */ /* 0x000fe4000f8e00ff */
[----:B------:R-:W-:-:S07]  /*20600*/  IMAD.U32 R27, RZ, RZ, UR6 ;  /* 0x00000006ff1b7e24 */ /* 0x000fce000f8e00ff */
.L_x_15379:
        /* <DEDUP_REMOVED lines=10> */
.L_x_15368:
[----:B------:R-:W-:Y:S02]  /*206b0*/  ULDC UR4, c[0x0][0xd3c] ;  /* 0x00034f0000047ab9 */ /* 0x000fe40000000800 */
[----:B----4-:R-:W-:-:S13]  /*206c0*/  ISETP.GE.AND P0, PT, R27, UR4, PT ;  /* 0x000000041b007c0c */ /* 0x010fda000bf06270 */
[----:B------:R-:W-:Y:S05]  /*206d0*/  @!P0 BRA `(.L_x_15380) ;  /* 0xffffff8c00f88947 */ /* 0x000fea000383ffff */
[----:B------:R-:W-:Y:S05]  /*206e0*/  BSYNC B8 ;  /* 0x0000000000087941 */ /* 0x000fea0003800000 */
.L_x_15271:
        /* <DEDUP_REMOVED lines=12> */
.L_x_15619:
[----:B------:R-:W-:Y:S05]  /*207b0*/  BSYNC B0 ;  /* 0x0000000000007941 */ /* 0x000fea0003800000 */
.L_x_15381:
[----:B------:R-:W-:-:S03]  /*207c0*/  UMOV UR4, 0xffffffff ;  /* 0xffffffff00047882 */ /* 0x000fc60000000000 */
[----:B------:R-:W-:Y:S05]  /*207d0*/  BRA.DIV UR4, `(.L_x_15383) ;  /* 0x0000006a04287947 */ /* 0x000fea000b800000 */
[----:B-1----:R-:W1:Y:S02]  /*207e0*/  S2R R0, SR_TID.X ;  /* 0x0000000000007919 */ /* 0x002e640000002100 */
[----:B-1----:R-:W-:-:S04]  /*207f0*/  SHF.R.U32.HI R0, RZ, 0x5, R0 ;  /* 0x00000005ff007819 */ /* 0x002fc80000011600 */
[----:B------:R-:W-:-:S05]  /*20800*/  LOP3.LUT R0, R0, 0x3, RZ, 0xc0, !PT ;  /* 0x0000000300007812 */ /* 0x000fca00078ec0ff */
[----:B------:R1:W4:Y:S02]  /*20810*/  SHFL.IDX PT, R14, R0, RZ, 0x1f ;  /* 0x00001fff000e7589 */ /* 0x00032400000e0000 */
.L_x_15622:
[----:B----4-:R-:W-:-:S13]  /*20820*/  ISETP.NE.AND P0, PT, R14, RZ, PT ;  /* 0x000000ff0e00720c */ /* 0x010fda0003f05270 */
[----:B------:R-:W-:Y:S05]  /*20830*/  @P0 BRA `(.L_x_15090) ;  /* 0x0000000000880947 */ /* 0x000fea0003800000 */
[----:B------:R-:W-:-:S03]  /*20840*/  UMOV UR4, 0xffffffff ;  /* 0xffffffff00047882 */ /* 0x000fc60000000000 */
[----:B------:R-:W-:Y:S05]  /*20850*/  BRA.DIV UR4, `(.L_x_15384) ;  /* 0x0000006a043c7947 */ /* 0x000fea000b800000 */
[----:B------:R-:W-:-:S13]  /*20860*/  ELECT P6, URZ, PT ;  /* 0x00000000003f782f */ /* 0x000fda00038c0000 */
.L_x_15625:
[----:B------:R-:W-:Y:S05]  /*20870*/  @!P6 BRA `(.L_x_15090) ;  /* 0x000000000078e947 */ /* 0x000fea0003800000 */
[----:B------:R-:W-:-:S06]  /*20880*/  ULOP3.LUT UR4, UR36, 0x2, URZ, 0xfc, !UPT ;  /* 0x0000000224047892 */ /* 0x000fcc000f8efc3f */
[----:B-1----:R-:W-:-:S05]  /*20890*/  IMAD.U32 R0, RZ, RZ, UR4 ;  /* 0x00000004ff007e24 */ /* 0x002fca000f8e00ff */
[----:B------:R-:W-:-:S13]  /*208a0*/  ISETP.NE.AND P0, PT, R0, 0x3, PT ;  /* 0x000000030000780c */ /* 0x000fda0003f05270 */
[----:B------:R-:W-:Y:S05]  /*208b0*/  @!P0 BRA `(.L_x_15385) ;  /* 0x0000000000048947 */ /* 0x000fea0003800000 */
[----:B------:R-:W-:Y:S01]  /*208c0*/  BPT.TRAP 0x1 ;  /* 0x000000040000795c */ /* 0x000fe20000300000 */
.L_x_15385:
[C---:B------:R-:W-:Y:S01]  /*208d0*/  IMAD R5, R19.reuse, 0x8, R4 ;  /* 0x0000000813057824 */ /* 0x040fe200078e0204 */
[----:B------:R-:W-:Y:S01]  /*208e0*/  SHF.L.U32 R0, R28, 0x1f, RZ ;  /* 0x0000001f1c007819 */ /* 0x000fe200000006ff */
[----:B------:R-:W-:-:S03]  /*208f0*/  VIADD R19, R19, 0x1 ;  /* 0x0000000113137836 */ /* 0x000fc60000000000 */
[----:B------:R-:W1:Y:S02]  /*20900*/  SYNCS.PHASECHK.TRANS64.TRYWAIT P1, [R5+URZ+0x32440], R0 ;  /* 0x03244000050075a7 */ /* 0x000e64000802017f */
[----:B------:R-:W-:-:S04]  /*20910*/  ISETP.NE.AND P2, PT, R19, 0x2, PT ;  /* 0x000000021300780c */ /* 0x000fc80003f45270 */
[----:B------:R-:W-:Y:S01]  /*20920*/  SEL R3, RZ, 0x1, P2 ;  /* 0x00000001ff037807 */ /* 0x000fe20001000000 */
[----:B-1----:R-:W-:Y:S08]  /*20930*/  @!P1 BRA `(.L_x_15386) ;  /* 0x0000006800249947 */ /* 0x002ff00003800000 */
.L_x_15626:
[----:B------:R-:W-:Y:S02]  /*20940*/  SEL R19, R19, RZ, P2 ;  /* 0x000000ff13137207 */ /* 0x000fe40001000000 */
[----:B------:R-:W-:Y:S01]  /*20950*/  LOP3.LUT R2, R28, R3, RZ, 0x3c, !PT ;  /* 0x000000031c027212 */ /* 0x000fe200078e3cff */
[----:B------:R-:W-:Y:S06]  /*20960*/  @!P0 BRA `(.L_x_15387) ;  /* 0x0000000000048947 */ /* 0x000fec0003800000 */
[----:B------:R-:W-:Y:S01]  /*20970*/  BPT.TRAP 0x1 ;  /* 0x000000040000795c */ /* 0x000fe20000300000 */
.L_x_15387:
[----:B------:R-:W-:Y:S01]  /*20980*/  IMAD R19, R19, 0x8, R4 ;  /* 0x0000000813137824 */ /* 0x000fe200078e0204 */
[----:B------:R-:W-:-:S04]  /*20990*/  SHF.L.U32 R2, R2, 0x1f, RZ ;  /* 0x0000001f02027819 */ /* 0x000fc800000006ff */
[----:B------:R-:W4:Y:S02]  /*209a0*/  SYNCS.PHASECHK.TRANS64.TRYWAIT P1, [R19+URZ+0x32440], R2 ;  /* 0x03244002130075a7 */ /* 0x000f24000802017f */
[----:B----4-:R-:W-:Y:S05]  /*209b0*/  @!P1 BRA `(.L_x_15388) ;  /* 0x0000006800189947 */ /* 0x010fea0003800000 */
.L_x_15627:
[----:B------:R-:W-:Y:S05]  /*209c0*/  @!P0 BRA `(.L_x_15389) ;  /* 0x0000000000048947 */ /* 0x000fea0003800000 */
[----:B------:R-:W-:Y:S01]  /*209d0*/  BPT.TRAP 0x1 ;  /* 0x000000040000795c */ /* 0x000fe20000300000 */
.L_x_15389:
[----:B------:R-:W5:Y:S02]  /*209e0*/  SYNCS.PHASECHK.TRANS64.TRYWAIT P1, [R5+URZ+0x32460], R0 ;  /* 0x03246000050075a7 */ /* 0x000f64000802017f */
[----:B-----5:R-:W-:Y:S05]  /*209f0*/  @!P1 BRA `(.L_x_15390) ;  /* 0x00000068001c9947 */ /* 0x020fea0003800000 */
.L_x_15628:
[----:B------:R-:W-:Y:S05]  /*20a00*/  @!P0 BRA `(.L_x_15391) ;  /* 0x0000000000048947 */ /* 0x000fea0003800000 */
[----:B------:R-:W-:Y:S01]  /*20a10*/  BPT.TRAP 0x1 ;  /* 0x000000040000795c */ /* 0x000fe20000300000 */
.L_x_15391:
[----:B------:R0:W0:Y:S02]  /*20a20*/  SYNCS.PHASECHK.TRANS64.TRYWAIT P0, [R19+URZ+0x32460], R2 ;  /* 0x03246002130075a7 */ /* 0x000024000800017f */
[----:B0-----:R-:W-:Y:S05]  /*20a30*/  @!P0 NANOSLEEP.SYNCS 0x989680 ;  /* 0x009896800000895d */ /* 0x001fea0003900000 */
[----:B------:R-:W0:Y:S02]  /*20a40*/  @!P0 SYNCS.PHASECHK.TRANS64 P0, [R19+URZ+0x32460], R2 ;  /* 0x03246002130085a7 */ /* 0x000e24000800007f */
[----:B0-----:R-:W-:Y:S05]  /*20a50*/  @!P0 BRA `(.L_x_15391) ;  /* 0xfffffffc00f08947 */ /* 0x001fea000383ffff */
.L_x_15090:
[----:B------:R-:W-:Y:S05]  /*20a60*/  BSYNC B9 ;  /* 0x0000000000097941 */ /* 0x000fea0003800000 */
.L_x_15087:
[----:B------:R-:W-:Y:S05]  /*20a70*/  EXIT ;  /* 0x000000000000794d */ /* 0x000fea0003800000 */
.L_x_15110:
[----:B0-----:R0:W1:Y:S02]  /*20a80*/  SYNCS.PHASECHK.TRANS64.TRYWAIT P5, [R87+URZ+0x32490], R93 ;  /* 0x0324905d570075a7 */ /* 0x00106400080a017f */
[----:B-1----:R-:W-:Y:S05]  /*20a90*/  @!P5 NANOSLEEP.SYNCS 0x989680 ;  /* 0x009896800000d95d */ /* 0x002fea0003900000 */
[----:B------:R-:W1:Y:S02]  /*20aa0*/  @!P5 SYNCS.PHASECHK.TRANS64 P5, [R87+URZ+0x32490], R93 ;  /* 0x0324905d5700d5a7 */ /* 0x000e6400080a007f */
[----:B-1----:R-:W-:Y:S05]  /*20ab0*/  @!P5 BRA `(.L_x_15110) ;  /* 0xfffffffc00f0d947 */ /* 0x002fea000383ffff */
[----:B------:R-:W-:Y:S05]  /*20ac0*/  BRA `(.L_x_15392) ;  /* 0xfffffe2c00707947 */ /* 0x000fea000383ffff */
.L_x_15111:
        /* <DEDUP_REMOVED lines=8> */
.L_x_15394:
[----:B------:R-:W-:Y:S05]  /*20b50*/  BSYNC B1 ;  /* 0x0000000000017941 */ /* 0x000fea0003800000 */
.L_x_15393:
        /* <DEDUP_REMOVED lines=8> */
.L_x_15395:
[----:B------:R-:W-:Y:S05]  /*20be0*/  BRA `(.L_x_15396) ;  /* 0xfffffe2c003c7947 */ /* 0x000fea000383ffff */
.L_x_15120:
        /* <DEDUP_REMOVED lines=8> */
.L_x_15398:
[----:B------:R-:W-:Y:S05]  /*20c70*/  BSYNC B1 ;  /* 0x0000000000017941 */ /* 0x000fea0003800000 */
.L_x_15397:
        /* <DEDUP_REMOVED lines=8> */
.L_x_15399:
[----:B------:R-:W-:Y:S05]  /*20d00*/  BRA `(.L_x_15400) ;  /* 0xfffffe3000b87947 */ /* 0x000fea000383ffff */
.L_x_15130:
[----:B-1----:R1:W2:Y:S02]  /*20d10*/  SYNCS.PHASECHK.TRANS64.TRYWAIT P4, [R87+URZ+0x32490], R93 ;  /* 0x0324905d570075a7 */ /* 0x0022a4000808017f */
[----:B--2---:R-:W-:Y:S05]  /*20d20*/  @!P4 NANOSLEEP.SYNCS 0x989680 ;  /* 0x009896800000c95d */ /* 0x004fea0003900000 */
[----:B------:R-:W2:Y:S02]  /*20d30*/  @!P4 SYNCS.PHASECHK.TRANS64 P4, [R87+URZ+0x32490], R93 ;  /* 0x0324905d5700c5a7 */ /* 0x000ea4000808007f */
[----:B--2---:R-:W-:Y:S05]  /*20d40*/  @!P4 BRA `(.L_x_15130) ;  /* 0xfffffffc00f0c947 */ /* 0x004fea000383ffff */
[----:B------:R-:W-:Y:S05]  /*20d50*/  BRA `(.L_x_15401) ;  /* 0xfffffe3c00807947 */ /* 0x000fea000383ffff */
.L_x_15131:
        /* <DEDUP_REMOVED lines=8> */
.L_x_15403:
[----:B------:R-:W-:Y:S05]  /*20de0*/  BSYNC B1 ;  /* 0x0000000000017941 */ /* 0x000fea0003800000 */
.L_x_15402:
        /* <DEDUP_REMOVED lines=8> */
.L_x_15404:
[----:B------:R-:W-:Y:S01]  /*20e70*/  IMAD.MOV.U32 R98, RZ, RZ, R14 ;  /* 0x000000ffff627224 */ /* 0x000fe200078e000e */
[----:B------:R-:W-:Y:S06]  /*20e80*/  BRA `(.L_x_15405) ;  /* 0xfffffe3c004c7947 */ /* 0x000fec000383ffff */
.L_x_15136:
        /* <DEDUP_REMOVED lines=8> */
.L_x_15407:
[----:B------:R-:W-:Y:S05]  /*20f10*/  BSYNC B1 ;  /* 0x0000000000017941 */ /* 0x000fea0003800000 */
.L_x_15406:
        /* <DEDUP_REMOVED lines=8> */
.L_x_15408:
[----:B------:R-:W-:Y:S01]  /*20fa0*/  IMAD.MOV.U32 R96, RZ, RZ, R14 ;  /* 0x000000ffff607224 */ /* 0x000fe200078e000e */
[----:B------:R-:W-:Y:S06]  /*20fb0*/  BRA `(.L_x_15409) ;  /* 0xfffffe4000e07947 */ /* 0x000fec000383ffff */
.L_x_15141:
[----:B0-----:R0:W1:Y:S02]  /*20fc0*/  SYNCS.PHASECHK.TRANS64.TRYWAIT P2, [R87+URZ+0x32490], R93 ;  /* 0x0324905d570075a7 */ /* 0x001064000804017f */
[----:B-1----:R-:W-:Y:S05]  /*20fd0*/  @!P2 NANOSLEEP.SYNCS 0x989680 ;  /* 0x009896800000a95d */ /* 0x002fea0003900000 */
[----:B------:R-:W1:Y:S02]  /*20fe0*/  @!P2 SYNCS.PHASECHK.TRANS64 P2, [R87+URZ+0x32490], R93 ;  /* 0x0324905d5700a5a7 */ /* 0x000e64000804007f */
[----:B-1----:R-:W-:Y:S05]  /*20ff0*/  @!P2 BRA `(.L_x_15141) ;  /* 0xfffffffc00f0a947 */ /* 0x002fea000383ffff */
[----:B------:R-:W-:Y:S05]  /*21000*/  BRA `(.L_x_15410) ;  /* 0xfffffe4800d87947 */ /* 0x000fea000383ffff */
.L_x_15142:
        /* <DEDUP_REMOVED lines=8> */
.L_x_15412:
[----:B------:R-:W-:Y:S05]  /*21090*/  BSYNC B1 ;  /* 0x0000000000017941 */ /* 0x000fea0003800000 */
.L_x_15411:
        /* <DEDUP_REMOVED lines=8> */
.L_x_15413:
[----:B------:R-:W-:Y:S01]  /*21120*/  IMAD.MOV.U32 R7, RZ, RZ, R14 ;  /* 0x000000ffff077224 */ /* 0x000fe200078e000e */
[----:B------:R-:W-:Y:S06]  /*21130*/  BRA `(.L_x_15414) ;  /* 0xfffffe4800f47947 */ /* 0x000fec000383ffff */
.L_x_15145:
        /* <DEDUP_REMOVED lines=8> */
.L_x_15416:
[----:B------:R-:W-:Y:S05]  /*211c0*/  BSYNC B1 ;  /* 0x0000000000017941 */ /* 0x000fea0003800000 */
.L_x_15415:
        /* <DEDUP_REMOVED lines=8> */
.L_x_15417:
[----:B------:R-:W-:Y:S01]  /*21250*/  IMAD.MOV.U32 R7, RZ, RZ, R14 ;  /* 0x000000ffff077224 */ /* 0x000fe200078e000e */
[----:B------:R-:W-:Y:S06]  /*21260*/  BRA `(.L_x_15418) ;  /* 0xfffffe4800f07947 */ /* 0x000fec000383ffff */
.L_x_15149:
[----:B---3--:R3:W4:Y:S02]  /*21270*/  SYNCS.PHASECHK.TRANS64.TRYWAIT P3, [R87+URZ+0x324b0], R93 ;  /* 0x0324b05d570075a7 */ /* 0x008724000806017f */
[----:B----4-:R-:W-:Y:S05]  /*21280*/  @!P3 NANOSLEEP.SYNCS 0x989680 ;  /* 0x009896800000b95d */ /* 0x010fea0003900000 */
[----:B------:R-:W4:Y:S02]  /*21290*/  @!P3 SYNCS.PHASECHK.TRANS64 P3, [R87+URZ+0x324b0], R93 ;  /* 0x0324b05d5700b5a7 */ /* 0x000f24000806007f */
[----:B----4-:R-:W-:Y:S05]  /*212a0*/  @!P3 BRA `(.L_x_15149) ;  /* 0xfffffffc00f0b947 */ /* 0x010fea000383ffff */
[----:B------:R-:W-:Y:S05]  /*212b0*/  BRA `(.L_x_15419) ;  /* 0xfffffe4c00687947 */ /* 0x000fea000383ffff */
.L_x_15159:
[----:B------:R-:W-:Y:S01]  /*212c0*/  BSSY B0, `(.L_x_15420) ;  /* 0x0000007000007945 */ /* 0x000fe20003800000 */
[----:B------:R-:W-:Y:S01]  /*212d0*/  MOV R12, RZ ;  /* 0x000000ff000c7202 */ /* 0x000fe20000000f00 */
[----:B------:R-:W-:Y:S02]  /*212e0*/  IMAD.MOV.U32 R11, RZ, RZ, 0x1f ;  /* 0x0000001fff0b7424 */ /* 0x000fe400078e00ff */
[----:B------:R-:W-:-:S07]  /*212f0*/  IMAD.MOV.U32 R15, RZ, RZ, -0x1 ;  /* 0xffffffffff0f7424 */ /* 0x000fce00078e00ff */
[----:B------:R-:W-:Y:S05]  /*21300*/  WARPSYNC.COLLECTIVE R15, `(.L_x_15421) ;  /* 0x000000000f087348 */ /* 0x000fea0003c00000 */
[----:B------:R0:W1:Y:S02]  /*21310*/  SHFL.IDX P6, R14, R13, R12, R11 ;  /* 0x0000000c0d0e7389 */ /* 0x00006400000c000b */
[----:B01----:R-:W-:Y:S01]  /*21320*/  ENDCOLLECTIVE ;  /* 0x000000000000791b */ /* 0x003fe20003800000 */
.L_x_15421:
[----:B------:R-:W-:Y:S05]  /*21330*/  BSYNC B0 ;  /* 0x0000000000007941 */ /* 0x000fea0003800000 */
.L_x_15420:
[----:B------:R-:W-:Y:S05]  /*21340*/  BRA `(.L_x_15422) ;  /* 0xfffffe5c00987947 */ /* 0x000fea000383ffff */
.L_x_15171:
        /* <DEDUP_REMOVED lines=8> */
.L_x_15424:
[----:B------:R-:W-:Y:S05]  /*213d0*/  BSYNC B1 ;  /* 0x0000000000017941 */ /* 0x000fea0003800000 */
.L_x_15423:
        /* <DEDUP_REMOVED lines=8> */
.L_x_15425:
[----:B------:R-:W-:Y:S01]  /*21460*/  MOV R13, R32 ;  /* 0x00000020000d7202 */ /* 0x000fe20000000f00 */
[----:B------:R-:W-:-:S07]  /*21470*/  IMAD.MOV.U32 R3, RZ, RZ, R14 ;  /* 0x000000ffff037224 */ /* 0x000fce00078e000e */
[----:B------:R-:W-:Y:S05]  /*21480*/  WARPSYNC.COLLECTIVE R15, `(.L_x_15426) ;  /* 0x000000000f087348 */ /* 0x000fea0003c00000 */
[----:B------:R0:W1:Y:S02]  /*21490*/  SHFL.IDX P6, R14, R13, R12, R11 ;  /* 0x0000000c0d0e7389 */ /* 0x00006400000c000b */
[----:B01----:R-:W-:Y:S01]  /*214a0*/  ENDCOLLECTIVE ;  /* 0x000000000000791b */ /* 0x003fe20003800000 */
.L_x_15426:
[----:B------:R-:W-:Y:S02]  /*214b0*/  IMAD.MOV.U32 R13, RZ, RZ, R30 ;  /* 0x000000ffff0d7224 */ /* 0x000fe400078e001e */
[----:B------:R-:W-:-:S07]  /*214c0*/  IMAD.MOV.U32 R7, RZ, RZ, R14 ;  /* 0x000000ffff077224 */ /* 0x000fce00078e000e */
[----:B------:R-:W-:Y:S05]  /*214d0*/  WARPSYNC.COLLECTIVE R15, `(.L_x_15427) ;  /* 0x000000000f087348 */ /* 0x000fea0003c00000 */
[----:B------:R0:W1:Y:S02]  /*214e0*/  SHFL.IDX P6, R14, R13, R12, R11 ;  /* 0x0000000c0d0e7389 */ /* 0x00006400000c000b */
[----:B01----:R-:W-:Y:S01]  /*214f0*/  ENDCOLLECTIVE ;  /* 0x000000000000791b */ /* 0x003fe20003800000 */
.L_x_15427:
[----:B------:R-:W-:Y:S01]  /*21500*/  IMAD.MOV.U32 R8, RZ, RZ, R14 ;  /* 0x000000ffff087224 */ /* 0x000fe200078e000e */
[----:B------:R-:W-:Y:S06]  /*21510*/  BRA `(.L_x_15428) ;  /* 0xfffffe6400247947 */ /* 0x000fec000383ffff */
.L_x_15174:
        /* <DEDUP_REMOVED lines=8> */
.L_x_15430:
[----:B------:R-:W-:Y:S05]  /*215a0*/  BSYNC B1 ;  /* 0x0000000000017941 */ /* 0x000fea0003800000 */
.L_x_15429:
        /* <DEDUP_REMOVED lines=8> */
.L_x_15431:
[----:B------:R-:W-:Y:S01]  /*21630*/  IMAD.MOV.U32 R13, RZ, RZ, R32 ;  /* 0x000000ffff0d7224 */ /* 0x000fe200078e0020 */
[----:B------:R-:W-:-:S07]  /*21640*/  MOV R6, R14 ;  /* 0x0000000e00067202 */ /* 0x000fce0000000f00 */
[----:B------:R-:W-:Y:S05]  /*21650*/  WARPSYNC.COLLECTIVE R15, `(.L_x_15432) ;  /* 0x000000000f087348 */ /* 0x000fea0003c00000 */
[----:B------:R0:W1:Y:S02]  /*21660*/  SHFL.IDX P6, R14, R13, R12, R11 ;  /* 0x0000000c0d0e7389 */ /* 0x00006400000c000b */
[----:B01----:R-:W-:Y:S01]  /*21670*/  ENDCOLLECTIVE ;  /* 0x000000000000791b */ /* 0x003fe20003800000 */
.L_x_15432:
[----:B------:R-:W-:Y:S02]  /*21680*/  IMAD.MOV.U32 R13, RZ, RZ, R30 ;  /* 0x000000ffff0d7224 */ /* 0x000fe400078e001e */
[----:B------:R-:W-:-:S07]  /*21690*/  IMAD.MOV.U32 R7, RZ, RZ, R14 ;  /* 0x000000ffff077224 */ /* 0x000fce00078e000e */
[----:B------:R-:W-:Y:S05]  /*216a0*/  WARPSYNC.COLLECTIVE R15, `(.L_x_15433) ;  /* 0x000000000f087348 */ /* 0x000fea0003c00000 */
[----:B------:R0:W1:Y:S02]  /*216b0*/  SHFL.IDX P6, R14, R13, R12, R11 ;  /* 0x0000000c0d0e7389 */ /* 0x00006400000c000b */
[----:B01----:R-:W-:Y:S01]  /*216c0*/  ENDCOLLECTIVE ;  /* 0x000000000000791b */ /* 0x003fe20003800000 */
.L_x_15433:
[----:B------:R-:W-:Y:S01]  /*216d0*/  IMAD.MOV.U32 R30, RZ, RZ, R14 ;  /* 0x000000ffff1e7224 */ /* 0x000fe200078e000e */
[----:B------:R-:W-:Y:S06]  /*216e0*/  BRA `(.L_x_15434) ;  /* 0xfffffe6400807947 */ /* 0x000fec000383ffff */
.L_x_15178:
[----:B0-----:R0:W1:Y:S02]  /*216f0*/  SYNCS.PHASECHK.TRANS64.TRYWAIT P0, [R23+URZ+0x32400], R32 ;  /* 0x03240020170075a7 */ /* 0x001064000800017f */
[----:B-1----:R-:W-:Y:S05]  /*21700*/  @!P0 NANOSLEEP.SYNCS 0x989680 ;  /* 0x009896800000895d */ /* 0x002fea0003900000 */
[----:B------:R-:W1:Y:S02]  /*21710*/  @!P0 SYNCS.PHASECHK.TRANS64 P0, [R23+URZ+0x32400], R32 ;  /* 0x03240020170085a7 */ /* 0x000e64000800007f */
[----:B-1----:R-:W-:Y:S05]  /*21720*/  @!P0 BRA `(.L_x_15178) ;  /* 0xfffffffc00f08947 */ /* 0x002fea000383ffff */
[----:B------:R-:W-:Y:S05]  /*21730*/  BRA `(.L_x_15435) ;  /* 0xfffffe6800747947 */ /* 0x000fea000383ffff */
.L_x_15186:
        /* <DEDUP_REMOVED lines=9> */
.L_x_15437:
[----:B------:R-:W-:Y:S05]  /*217d0*/  BSYNC B1 ;  /* 0x0000000000017941 */ /* 0x000fea0003800000 */
.L_x_15436:
[----:B------:R-:W-:Y:S01]  /*217e0*/  IMAD.MOV.U32 R13, RZ, RZ, R35 ;  /* 0x000000ffff0d7224 */ /* 0x000fe200078e0023 */
[----:B------:R-:W-:Y:S01]  /*217f0*/  MOV R15, 0xffffffff ;  /* 0xffffffff000f7802 */ /* 0x000fe20000000f00 */
[----:B------:R-:W-:Y:S01]  /*21800*/  IMAD.MOV.U32 R12, RZ, RZ, RZ ;  /* 0x000000ffff0c7224 */ /* 0x000fe200078e00ff */
[----:B------:R-:W-:Y:S01]  /*21810*/  ISETP.GE.AND P0, PT, R16, R39, PT ;  /* 0x000000271000720c */ /* 0x000fe20003f06270 */
[----:B------:R-:W-:Y:S02]  /*21820*/  IMAD.MOV.U32 R11, RZ, RZ, 0x1c1f ;  /* 0x00001c1fff0b7424 */ /* 0x000fe400078e00ff */
[----:B------:R-:W-:Y:S02]  /*21830*/  IMAD.MOV.U32 R0, RZ, RZ, R14 ;  /* 0x000000ffff007224 */ /* 0x000fe400078e000e */
[----:B------:R-:W-:-:S08]  /*21840*/  IMAD R27, R219, R6, RZ ;  /* 0x00000006db1b7224 */ /* 0x000fd000078e02ff */
[----:B------:R-:W-:Y:S05]  /*21850*/  WARPSYNC.COLLECTIVE R15, `(.L_x_15438) ;  /* 0x000000000f087348 */ /* 0x000fea0003c00000 */
[----:B------:R0:W1:Y:S02]  /*21860*/  SHFL.IDX P6, R14, R13, R12, R11 ;  /* 0x0000000c0d0e7389 */ /* 0x00006400000c000b */
[----:B01----:R-:W-:Y:S01]  /*21870*/  ENDCOLLECTIVE ;  /* 0x000000000000791b */ /* 0x003fe20003800000 */
.L_x_15438:
        /* <DEDUP_REMOVED lines=8> */
.L_x_15439:
[----:B------:R-:W-:-:S05]  /*21900*/  @!P1 IADD3 R8, P2, R3, R5, RZ ;  /* 0x0000000503089210 */ /* 0x000fca0007f5e0ff */
[----:B------:R-:W-:Y:S02]  /*21910*/  @!P1 IMAD.X R9, R0, 0x1, R7, P2 ;  /* 0x0000000100099824 */ /* 0x000fe400010e0607 */
[----:B------:R-:W-:Y:S02]  /*21920*/  IMAD.MOV.U32 R13, RZ, RZ, R36 ;  /* 0x000000ffff0d7224 */ /* 0x000fe400078e0024 */
[----:B------:R-:W-:-:S07]  /*21930*/  IMAD.MOV.U32 R4, RZ, RZ, R14 ;  /* 0x000000ffff047224 */ /* 0x000fce00078e000e */
[----:B------:R-:W-:Y:S05]  /*21940*/  WARPSYNC.COLLECTIVE R15, `(.L_x_15440) ;  /* 0x000000000f087348 */ /* 0x000fea0003c00000 */
[----:B------:R0:W1:Y:S02]  /*21950*/  SHFL.IDX P6, R14, R13, R12, R11 ;  /* 0x0000000c0d0e7389 */ /* 0x00006400000c000b */
[----:B01----:R-:W-:Y:S01]  /*21960*/  ENDCOLLECTIVE ;  /* 0x000000000000791b */ /* 0x003fe20003800000 */
.L_x_15440:
[----:B------:R-:W2:Y:S01]  /*21970*/  @!P1 LD.E.128 R8, desc[UR42][R8.64] ;  /* 0x0000002a08089980 */ /* 0x000ea2000c101d00 */
[----:B------:R-:W-:-:S05]  /*21980*/  @!P1 IADD3 R14, P2, R14, R5, RZ ;  /* 0x000000050e0e9210 */ /* 0x000fca0007f5e0ff */
[----:B------:R-:W-:Y:S02]  /*21990*/  @!P1 IMAD.X R5, R4, 0x1, R7, P2 ;  /* 0x0000000104059824 */ /* 0x000fe400010e0607 */
[----:B------:R-:W-:-:S06]  /*219a0*/  @!P1 IMAD.MOV.U32 R4, RZ, RZ, R14 ;  /* 0x000000ffff049224 */ /* 0x000fcc00078e000e */
[----:B------:R-:W5:Y:S01]  /*219b0*/  @!P1 LD.E.128 R4, desc[UR42][R4.64] ;  /* 0x0000002a04049980 */ /* 0x000f62000c101d00 */
[----:B------:R-:W-:Y:S01]  /*219c0*/  CS2R R28, SRZ ;  /* 0x00000000001c7805 */ /* 0x000fe2000001ff00 */
[----:B------:R-:W-:Y:S01]  /*219d0*/  IMAD.MOV.U32 R13, RZ, RZ, R26 ;  /* 0x000000ffff0d7224 */ /* 0x000fe200078e001a */
[----:B------:R-:W-:Y:S01]  /*219e0*/  CS2R R20, SRZ ;  /* 0x0000000000147805 */ /* 0x000fe2000001ff00 */
[----:B------:R-:W-:Y:S01]  /*219f0*/  IMAD.MOV.U32 R12, RZ, RZ, 0x1 ;  /* 0x00000001ff0c7424 */ /* 0x000fe200078e00ff */
[----:B------:R-:W-:Y:S02]  /*21a00*/  CS2R R30, SRZ ;  /* 0x00000000001e7805 */ /* 0x000fe4000001ff00 */
[----:B------:R-:W-:Y:S01]  /*21a10*/  CS2R R32, SRZ ;  /* 0x0000000000207805 */ /* 0x000fe2000001ff00 */
[----:B--2---:R-:W-:Y:S01]  /*21a20*/  @!P1 IMAD.MOV.U32 R29, RZ, RZ, R11 ;  /* 0x000000ffff1d9224 */ /* 0x004fe200078e000b */
[----:B------:R-:W-:Y:S01]  /*21a30*/  @!P1 MOV R28, R10 ;  /* 0x0000000a001c9202 */ /* 0x000fe20000000f00 */
[----:B------:R-:W-:-:S02]  /*21a40*/  IMAD.MOV.U32 R11, RZ, RZ, 0x1c1f ;  /* 0x00001c1fff0b7424 */ /* 0x000fc400078e00ff */
[----:B------:R-:W-:Y:S02]  /*21a50*/  @!P1 IMAD.MOV.U32 R21, RZ, RZ, R9 ;  /* 0x000000ffff159224 */ /* 0x000fe400078e0009 */
[----:B------:R-:W-:-:S07]  /*21a60*/  @!P1 IMAD.MOV.U32 R20, RZ, RZ, R8 ;  /* 0x000000ffff149224 */ /* 0x000fce00078e0008 */
[----:B-----5:R-:W-:Y:S05]  /*21a70*/  WARPSYNC.COLLECTIVE R15, `(.L_x_15441) ;  /* 0x000000000f087348 */ /* 0x020fea0003c00000 */
[----:B------:R0:W1:Y:S02]  /*21a80*/  SHFL.IDX P6, R14, R13, R12, R11 ;  /* 0x0000000c0d0e7389 */ /* 0x00006400000c000b */
[----:B01---5:R-:W-:Y:S01]  /*21a90*/  ENDCOLLECTIVE ;  /* 0x000000000000791b */ /* 0x023fe20003800000 */
.L_x_15441:
[----:B------:R-:W-:Y:S02]  /*21aa0*/  IMAD.MOV.U32 R3, RZ, RZ, R21 ;  /* 0x000000ffff037224 */ /* 0x000fe400078e0015 */
[----:B------:R-:W-:Y:S02]  /*21ab0*/  IMAD.MOV.U32 R0, RZ, RZ, R20 ;  /* 0x000000ffff007224 */ /* 0x000fe400078e0014 */
[----:B------:R-:W-:Y:S01]  /*21ac0*/  IMAD.MOV.U32 R8, RZ, RZ, R29 ;  /* 0x000000ffff087224 */ /* 0x000fe200078e001d */
[----:B------:R-:W-:Y:S02]  /*21ad0*/  PRMT R41, R3, 0x7610, R41 ;  /* 0x0000761003297816 */ /* 0x000fe40000000029 */
        /* <DEDUP_REMOVED lines=14> */
.L_x_15442:
        /* <DEDUP_REMOVED lines=13> */
.L_x_15443:
[----:B------:R-:W-:Y:S02]  /*21c90*/  IMAD.MOV.U32 R13, RZ, RZ, R36 ;  /* 0x000000ffff0d7224 */ /* 0x000fe400078e0024 */
[----:B------:R-:W-:-:S07]  /*21ca0*/  IMAD.MOV.U32 R25, RZ, RZ, R14 ;  /* 0x000000ffff197224 */ /* 0x000fce00078e000e */
[----:B------:R-:W-:Y:S05]  /*21cb0*/  WARPSYNC.COLLECTIVE R15, `(.L_x_15444) ;  /* 0x000000000f087348 */ /* 0x000fea0003c00000 */
[----:B------:R0:W1:Y:S02]  /*21cc0*/  SHFL.IDX P6, R14, R13, R12, R11 ;  /* 0x0000000c0d0e7389 */ /* 0x00006400000c000b */
[----:B01----:R-:W-:Y:S01]  /*21cd0*/  ENDCOLLECTIVE ;  /* 0x000000000000791b */ /* 0x003fe20003800000 */
.L_x_15444:
[----:B------:R-:W-:Y:S05]  /*21ce0*/  BRA `(.L_x_15445) ;  /* 0xfffffe7400407947 */ /* 0x000fea000383ffff */
.L_x_15190:
[----:B0-----:R0:W1:Y:S02]  /*21cf0*/  SYNCS.PHASECHK.TRANS64.TRYWAIT P1, [R23+URZ+0x32400], R12 ;  /* 0x0324000c170075a7 */ /* 0x001064000802017f */
[----:B-1----:R-:W-:Y:S05]  /*21d00*/  @!P1 NANOSLEEP.SYNCS 0x989680 ;  /* 0x009896800000995d */ /* 0x002fea0003900000 */
[----:B------:R-:W1:Y:S02]  /*21d10*/  @!P1 SYNCS.PHASECHK.TRANS64 P1, [R23+URZ+0x32400], R12 ;  /* 0x0324000c170095a7 */ /* 0x000e64000802007f */
[----:B-1----:R-:W-:Y:S05]  /*21d20*/  @!P1 BRA `(.L_x_15190) ;  /* 0xfffffffc00f09947 */ /* 0x002fea000383ffff */
[----:B------:R-:W-:Y:S05]  /*21d30*/  BRA `(.L_x_15446) ;  /* 0xfffffe7400e07947 */ /* 0x000fea000383ffff */
.L_x_15196:
[----:B-1----:R1:W3:Y:S02]  /*21d40*/  SYNCS.PHASECHK.TRANS64.TRYWAIT P1, [R9+URZ+0x32430], R8 ;  /* 0x03243008090075a7 */ /* 0x0022e4000802017f */
[----:B---3--:R-:W-:Y:S05]  /*21d50*/  @!P1 NANOSLEEP.SYNCS 0x989680 ;  /* 0x009896800000995d */ /* 0x008fea0003900000 */
[----:B------:R-:W3:Y:S02]  /*21d60*/  @!P1 SYNCS.PHASECHK.TRANS64 P1, [R9+URZ+0x32430], R8 ;  /* 0x03243008090095a7 */ /* 0x000ee4000802007f */
[----:B---3--:R-:W-:Y:S05]  /*21d70*/  @!P1 BRA `(.L_x_15196) ;  /* 0xfffffffc00f09947 */ /* 0x008fea000383ffff */
[----:B------:R-:W-:Y:S05]  /*21d80*/  BRA `(.L_x_15195) ;  /* 0xfffffe8400687947 */ /* 0x000fea000383ffff */
.L_x_15198:
[----:B--2---:R2:W3:Y:S02]  /*21d90*/  SYNCS.PHASECHK.TRANS64.TRYWAIT P1, [R23+URZ+0x32410], R0 ;  /* 0x03241000170075a7 */ /* 0x0044e4000802017f */
[----:B---3--:R-:W-:Y:S05]  /*21da0*/  @!P1 NANOSLEEP.SYNCS 0x989680 ;  /* 0x009896800000995d */ /* 0x008fea0003900000 */
[----:B------:R-:W3:Y:S02]  /*21db0*/  @!P1 SYNCS.PHASECHK.TRANS64 P1, [R23+URZ+0x32410], R0 ;  /* 0x03241000170095a7 */ /* 0x000ee4000802007f */
[----:B---3--:R-:W-:Y:S05]  /*21dc0*/  @!P1 BRA `(.L_x_15198) ;  /* 0xfffffffc00f09947 */ /* 0x008fea000383ffff */
[----:B------:R-:W-:Y:S05]  /*21dd0*/  BRA `(.L_x_15447) ;  /* 0xfffffe8800207947 */ /* 0x000fea000383ffff */
.L_x_15202:
[----:B----4-:R4:W0:Y:S02]  /*21de0*/  SYNCS.PHASECHK.TRANS64.TRYWAIT P1, [R9+URZ+0x32450], R8 ;  /* 0x03245008090075a7 */ /* 0x010824000802017f */
[----:B0-----:R-:W-:Y:S05]  /*21df0*/  @!P1 NANOSLEEP.SYNCS 0x989680 ;  /* 0x009896800000995d */ /* 0x001fea0003900000 */
[----:B------:R-:W0:Y:S02]  /*21e00*/  @!P1 SYNCS.PHASECHK.TRANS64 P1, [R9+URZ+0x32450], R8 ;  /* 0x03245008090095a7 */ /* 0x000e24000802007f */
[----:B0-----:R-:W-:Y:S05]  /*21e10*/  @!P1 BRA `(.L_x_15202) ;  /* 0xfffffffc00f09947 */ /* 0x001fea000383ffff */
[----:B------:R-:W-:Y:S05]  /*21e20*/  BRA `(.L_x_15201) ;  /* 0xfffffe8800307947 */ /* 0x000fea000383ffff */
.L_x_15209:
[----:B-1----:R1:W2:Y:S02]  /*21e30*/  SYNCS.PHASECHK.TRANS64.TRYWAIT P1, [R10+URZ+0x32430], R0 ;  /* 0x032430000a0075a7 */ /* 0x0022a4000802017f */
[----:B--2---:R-:W-:Y:S05]  /*21e40*/  @!P1 NANOSLEEP.SYNCS 0x989680 ;  /* 0x009896800000995d */ /* 0x004fea0003900000 */
[----:B------:R-:W2:Y:S02]  /*21e50*/  @!P1 SYNCS.PHASECHK.TRANS64 P1, [R10+URZ+0x32430], R0 ;  /* 0x032430000a0095a7 */ /* 0x000ea4000802007f */
[----:B--2---:R-:W-:Y:S05]  /*21e60*/  @!P1 BRA `(.L_x_15209) ;  /* 0xfffffffc00f09947 */ /* 0x004fea000383ffff */
[----:B------:R-:W-:Y:S05]  /*21e70*/  BRA `(.L_x_15208) ;  /* 0xfffffeb000187947 */ /* 0x000fea000383ffff */
.L_x_15213:
[----:B---3--:R3:W4:Y:S02]  /*21e80*/  SYNCS.PHASECHK.TRANS64.TRYWAIT P1, [R10+URZ+0x32450], R0 ;  /* 0x032450000a0075a7 */ /* 0x008724000802017f */
[----:B----4-:R-:W-:Y:S05]  /*21e90*/  @!P1 NANOSLEEP.SYNCS 0x989680 ;  /* 0x009896800000995d */ /* 0x010fea0003900000 */
[----:B------:R-:W4:Y:S02]  /*21ea0*/  @!P1 SYNCS.PHASECHK.TRANS64 P1, [R10+URZ+0x32450], R0 ;  /* 0x032450000a0095a7 */ /* 0x000f24000802007f */
[----:B----4-:R-:W-:Y:S05]  /*21eb0*/  @!P1 BRA `(.L_x_15213) ;  /* 0xfffffffc00f09947 */ /* 0x010fea000383ffff */
[----:B------:R-:W-:Y:S05]  /*21ec0*/  BRA `(.L_x_15212) ;  /* 0xfffffeb000bc7947 */ /* 0x000fea000383ffff */
.L_x_15221:
[----:B-1----:R1:W2:Y:S02]  /*21ed0*/  SYNCS.PHASECHK.TRANS64.TRYWAIT P1, [R10+URZ+0x32430], R0 ;  /* 0x032430000a0075a7 */ /* 0x0022a4000802017f */
[----:B--2---:R-:W-:Y:S05]  /*21ee0*/  @!P1 NANOSLEEP.SYNCS 0x989680 ;  /* 0x009896800000995d */ /* 0x004fea0003900000 */
[----:B------:R-:W2:Y:S02]  /*21ef0*/  @!P1 SYNCS.PHASECHK.TRANS64 P1, [R10+URZ+0x32430], R0 ;  /* 0x032430000a0095a7 */ /* 0x000ea4000802007f */
[----:B--2---:R-:W-:Y:S05]  /*21f00*/  @!P1 BRA `(.L_x_15221) ;  /* 0xfffffffc00f09947 */ /* 0x004fea000383ffff */
[----:B------:R-:W-:Y:S05]  /*21f10*/  BRA `(.L_x_15220) ;  /* 0xfffffee000387947 */ /* 0x000fea000383ffff */
.L_x_15225:
[----:B---3--:R3:W4:Y:S02]  /*21f20*/  SYNCS.PHASECHK.TRANS64.TRYWAIT P1, [R10+URZ+0x32450], R0 ;  /* 0x032450000a0075a7 */ /* 0x008724000802017f */
[----:B----4-:R-:W-:Y:S05]  /*21f30*/  @!P1 NANOSLEEP.SYNCS 0x989680 ;  /* 0x009896800000995d */ /* 0x010fea0003900000 */
[----:B------:R-:W4:Y:S02]  /*21f40*/  @!P1 SYNCS.PHASECHK.TRANS64 P1, [R10+URZ+0x32450], R0 ;  /* 0x032450000a0095a7 */ /* 0x000f24000802007f */
[----:B----4-:R-:W-:Y:S05]  /*21f50*/  @!P1 BRA `(.L_x_15225) ;  /* 0xfffffffc00f09947 */ /* 0x010fea000383ffff */
[----:B------:R-:W-:Y:S05]  /*21f60*/  BRA `(.L_x_15224) ;  /* 0xfffffee000dc7947 */ /* 0x000fea000383ffff */
.L_x_15233:
[----:B------:R-:W-:Y:S02]  /*21f70*/  IMAD.MOV.U32 R13, RZ, RZ, R20 ;  /* 0x000000ffff0d7224 */ /* 0x000fe400078e0014 */
[----:B------:R-:W-:Y:S02]  /*21f80*/  IMAD.MOV.U32 R12, RZ, RZ, RZ ;  /* 0x000000ffff0c7224 */ /* 0x000fe400078e00ff */
[----:B------:R-:W-:Y:S02]  /*21f90*/  IMAD.MOV.U32 R11, RZ, RZ, 0x181f ;  /* 0x0000181fff0b7424 */ /* 0x000fe400078e00ff */
[----:B------:R-:W-:-:S07]  /*21fa0*/  IMAD.MOV.U32 R15, RZ, RZ, -0x1 ;  /* 0xffffffffff0f7424 */ /* 0x000fce00078e00ff */
[----:B-----5:R-:W-:Y:S05]  /*21fb0*/  WARPSYNC.COLLECTIVE R15, `(.L_x_15448) ;  /* 0x000000000f087348 */ /* 0x020fea0003c00000 */
[----:B------:R0:W1:Y:S02]  /*21fc0*/  SHFL.IDX P6, R14, R13, R12, R11 ;  /* 0x0000000c0d0e7389 */ /* 0x00006400000c000b */
[----:B01---5:R-:W-:Y:S01]  /*21fd0*/  ENDCOLLECTIVE ;  /* 0x000000000000791b */ /* 0x023fe20003800000 */
.L_x_15448:
[----:B------:R-:W-:Y:S01]  /*21fe0*/  MOV R13, R4 ;  /* 0x00000004000d7202 */ /* 0x000fe20000000f00 */
[----:B------:R-:W-:-:S07]  /*21ff0*/  IMAD.MOV.U32 R3, RZ, RZ, R14 ;  /* 0x000000ffff037224 */ /* 0x000fce00078e000e */
[----:B------:R-:W-:Y:S05]  /*22000*/  WARPSYNC.COLLECTIVE R15, `(.L_x_15449) ;  /* 0x000000000f087348 */ /* 0x000fea0003c00000 */
[----:B------:R0:W1:Y:S02]  /*22010*/  SHFL.IDX P6, R14, R13, R12, R11 ;  /* 0x0000000c0d0e7389 */ /* 0x00006400000c000b */
[----:B01----:R-:W-:Y:S01]  /*22020*/  ENDCOLLECTIVE ;  /* 0x000000000000791b */ /* 0x003fe20003800000 */
.L_x_15449:
[----:B------:R-:W-:Y:S05]  /*22030*/  BRA `(.L_x_15450) ;  /* 0xffffff2c006c7947 */ /* 0x000fea000383ffff */
.L_x_15236:
        /* <DEDUP_REMOVED lines=8> */
.L_x_15452:
[----:B------:R-:W-:Y:S05]  /*220c0*/  BSYNC B1 ;  /* 0x0000000000017941 */ /* 0x000fea0003800000 */
.L_x_15451:
        /* <DEDUP_REMOVED lines=8> */
.L_x_15453:
[----:B------:R-:W-:Y:S05]  /*22150*/  BRA `(.L_x_15454) ;  /* 0xffffff2c00b47947 */ /* 0x000fea000383ffff */
.L_x_15239:
[----:B------:R-:W-:Y:S01]  /*22160*/  BSSY B1, `(.L_x_15455) ;  /* 0x0000008000017945 */ /* 0x000fe20003800000 */
[----:B---3--:R-:W-:Y:S01]  /*22170*/  IMAD.MOV.U32 R13, RZ, RZ, R20 ;  /* 0x000000ffff0d7224 */ /* 0x008fe200078e0014 */
[----:B------:R-:W-:Y:S01]  /*22180*/  MOV R15, 0xffffffff ;  /* 0xffffffff000f7802 */ /* 0x000fe20000000f00 */
[----:B------:R-:W-:Y:S02]  /*22190*/  IMAD.MOV.U32 R12, RZ, RZ, 0x2 ;  /* 0x00000002ff0c7424 */ /* 0x000fe400078e00ff */
[----:B------:R-:W-:-:S07]  /*221a0*/  IMAD.MOV.U32 R11, RZ, RZ, 0x181f ;  /* 0x0000181fff0b7424 */ /* 0x000fce00078e00ff */
[----:B012-45:R-:W-:Y:S05]  /*221b0*/  WARPSYNC.COLLECTIVE R15, `(.L_x_15456) ;  /* 0x000000000f087348 */ /* 0x037fea0003c00000 */
[----:B--2---:R2:W3:Y:S02]  /*221c0*/  SHFL.IDX P6, R14, R13, R12, R11 ;  /* 0x0000000c0d0e7389 */ /* 0x0044e400000c000b */
[----:B012345:R-:W-:Y:S01]  /*221d0*/  ENDCOLLECTIVE ;  /* 0x000000000000791b */ /* 0x03ffe20003800000 */
.L_x_15456:
[----:B------:R-:W-:Y:S05]  /*221e0*/  BSYNC B1 ;  /* 0x0000000000017941 */ /* 0x000fea0003800000 */
.L_x_15455:
        /* <DEDUP_REMOVED lines=8> */
.L_x_15457:
[----:B------:R-:W-:Y:S05]  /*22270*/  BRA `(.L_x_15458) ;  /* 0xffffff2c00fc7947 */ /* 0x000fea000383ffff */
.L_x_15242:
        /* <DEDUP_REMOVED lines=8> */
.L_x_15460:
[----:B------:R-:W-:Y:S05]  /*22300*/  BSYNC B1 ;  /* 0x0000000000017941 */ /* 0x000fea0003800000 */
.L_x_15459:
        /* <DEDUP_REMOVED lines=8> */
.L_x_15461:
[----:B------:R-:W-:Y:S05]  /*22390*/  BRA `(.L_x_15462) ;  /* 0xffffff3000447947 */ /* 0x000fea000383ffff */
.L_x_15244:
[----:B------:R-:W-:Y:S02]  /*223a0*/  IMAD.MOV.U32 R13, RZ, RZ, R4 ;  /* 0x000000ffff0d7224 */ /* 0x000fe400078e0004 */
[----:B------:R-:W-:Y:S02]  /*223b0*/  IMAD.MOV.U32 R12, RZ, RZ, RZ ;  /* 0x000000ffff0c7224 */ /* 0x000fe400078e00ff */
[----:B------:R-:W-:Y:S02]  /*223c0*/  IMAD.MOV.U32 R11, RZ, RZ, 0x1c1f ;  /* 0x00001c1fff0b7424 */ /* 0x000fe400078e00ff */
[----:B------:R-:W-:-:S07]  /*223d0*/  IMAD.MOV.U32 R15, RZ, RZ, -0x1 ;  /* 0xffffffffff0f7424 */ /* 0x000fce00078e00ff */
[----:B------:R-:W-:Y:S05]  /*223e0*/  WARPSYNC.COLLECTIVE R15, `(.L_x_15463) ;  /* 0x000000000f087348 */ /* 0x000fea0003c00000 */
[----:B------:R0:W1:Y:S02]  /*223f0*/  SHFL.IDX P6, R14, R13, R12, R11 ;  /* 0x0000000c0d0e7389 */ /* 0x00006400000c000b */
[----:B01----:R-:W-:Y:S01]  /*22400*/  ENDCOLLECTIVE ;  /* 0x000000000000791b */ /* 0x003fe20003800000 */
.L_x_15463:
[----:B------:R-:W-:Y:S02]  /*22410*/  IMAD.MOV.U32 R13, RZ, RZ, R3 ;  /* 0x000000ffff0d7224 */ /* 0x000fe400078e0003 */
[----:B------:R-:W-:-:S07]  /*22420*/  IMAD.MOV.U32 R20, RZ, RZ, R14 ;  /* 0x000000ffff147224 */ /* 0x000fce00078e000e */
[----:B------:R-:W-:Y:S05]  /*22430*/  WARPSYNC.COLLECTIVE R15, `(.L_x_15464) ;  /* 0x000000000f087348 */ /* 0x000fea0003c00000 */
[----:B------:R0:W1:Y:S02]  /*22440*/  SHFL.IDX P6, R14, R13, R12, R11 ;  /* 0x0000000c0d0e7389 */ /* 0x00006400000c000b */
[----:B01----:R-:W-:Y:S01]  /*22450*/  ENDCOLLECTIVE ;  /* 0x000000000000791b */ /* 0x003fe20003800000 */
.L_x_15464:
[----:B------:R-:W-:Y:S01]  /*22460*/  IMAD.MOV.U32 R12, RZ, RZ, R14 ;  /* 0x000000ffff0c7224 */ /* 0x000fe200078e000e */
[----:B------:R-:W-:Y:S06]  /*22470*/  BRA `(.L_x_15465) ;  /* 0xffffff3400447947 */ /* 0x000fec000383ffff */
.L_x_15247:
        /* <DEDUP_REMOVED lines=8> */
.L_x_15467:
[----:B------:R-:W-:Y:S05]  /*22500*/  BSYNC B1 ;  /* 0x0000000000017941 */ /* 0x000fea0003800000 */
.L_x_15466:
        /* <DEDUP_REMOVED lines=8> */
.L_x_15468:
[----:B------:R-:W-:Y:S01]  /*22590*/  IMAD.MOV.U32 R3, RZ, RZ, R14 ;  /* 0x000000ffff037224 */ /* 0x000fe200078e000e */
[----:B------:R-:W-:Y:S06]  /*225a0*/  BRA `(.L_x_15469) ;  /* 0xffffff40001c7947 */ /* 0x000fec000383ffff */
.L_x_15251:
[----:B------:R-:W-:Y:S02]  /*225b0*/  IMAD.MOV.U32 R13, RZ, RZ, R4 ;  /* 0x000000ffff0d7224 */ /* 0x000fe400078e0004 */
[----:B------:R-:W-:Y:S02]  /*225c0*/  IMAD.MOV.U32 R12, RZ, RZ, RZ ;  /* 0x000000ffff0c7224 */ /* 0x000fe400078e00ff */
[----:B------:R-:W-:Y:S02]  /*225d0*/  IMAD.MOV.U32 R11, RZ, RZ, 0x181f ;  /* 0x0000181fff0b7424 */ /* 0x000fe400078e00ff */
[----:B------:R-:W-:-:S07]  /*225e0*/  IMAD.MOV.U32 R15, RZ, RZ, -0x1 ;  /* 0xffffffffff0f7424 */ /* 0x000fce00078e00ff */
[----:B0-----:R-:W-:Y:S05]  /*225f0*/  WARPSYNC.COLLECTIVE R15, `(.L_x_15470) ;  /* 0x000000000f087348 */ /* 0x001fea0003c00000 */
[----:B------:R1:W2:Y:S02]  /*22600*/  SHFL.IDX P6, R14, R13, R12, R11 ;  /* 0x0000000c0d0e7389 */ /* 0x0002a400000c000b */
[----:B012---:R-:W-:Y:S01]  /*22610*/  ENDCOLLECTIVE ;  /* 0x000000000000791b */ /* 0x007fe20003800000 */
.L_x_15470:
[----:B------:R-:W-:Y:S02]  /*22620*/  IMAD.MOV.U32 R13, RZ, RZ, R0 ;  /* 0x000000ffff0d7224 */ /* 0x000fe400078e0000 */
[----:B------:R-:W-:-:S07]  /*22630*/  IMAD.MOV.U32 R3, RZ, RZ, R14 ;  /* 0x000000ffff037224 */ /* 0x000fce00078e000e */
[----:B------:R-:W-:Y:S05]  /*22640*/  WARPSYNC.COLLECTIVE R15, `(.L_x_15471) ;  /* 0x000000000f087348 */ /* 0x000fea0003c00000 */
[----:B------:R0:W1:Y:S02]  /*22650*/  SHFL.IDX P6, R14, R13, R12, R11 ;  /* 0x0000000c0d0e7389 */ /* 0x00006400000c000b */
[----:B01----:R-:W-:Y:S01]  /*22660*/  ENDCOLLECTIVE ;  /* 0x000000000000791b */ /* 0x003fe20003800000 */
.L_x_15471:
[----:B------:R-:W-:Y:S01]  /*22670*/  IMAD.MOV.U32 R9, RZ, RZ, R14 ;  /* 0x000000ffff097224 */ /* 0x000fe200078e000e */
[----:B------:R-:W-:Y:S06]  /*22680*/  BRA `(.L_x_15472) ;  /* 0xffffff5400787947 */ /* 0x000fec000383ffff */
.L_x_15254:
[----:B------:R-:W-:Y:S01]  /*22690*/  BSSY B1, `(.L_x_15473) ;  /* 0x0000008000017945 */ /* 0x000fe20003800000 */
[----:B----4-:R-:W-:Y:S01]  /*226a0*/  MOV R13, R4 ;  /* 0x00000004000d7202 */ /* 0x010fe20000000f00 */
[----:B------:R-:W-:Y:S02]  /*226b0*/  IMAD.MOV.U32 R12, RZ, RZ, 0x1 ;  /* 0x00000001ff0c7424 */ /* 0x000fe400078e00ff */
[----:B------:R-:W-:Y:S02]  /*226c0*/  IMAD.MOV.U32 R11, RZ, RZ, 0x181f ;  /* 0x0000181fff0b7424 */ /* 0x000fe400078e00ff */
[----:B------:R-:W-:-:S07]  /*226d0*/  IMAD.MOV.U32 R15, RZ, RZ, -0x1 ;  /* 0xffffffffff0f7424 */ /* 0x000fce00078e00ff */
[----:B0123--:R-:W-:Y:S05]  /*226e0*/  WARPSYNC.COLLECTIVE R15, `(.L_x_15474) ;  /* 0x000000000f087348 */ /* 0x00ffea0003c00000 */
[----:B------:R4:W0:Y:S02]  /*226f0*/  SHFL.IDX P6, R14, R13, R12, R11 ;  /* 0x0000000c0d0e7389 */ /* 0x00082400000c000b */
[----:B01234-:R-:W-:Y:S01]  /*22700*/  ENDCOLLECTIVE ;  /* 0x000000000000791b */ /* 0x01ffe20003800000 */
.L_x_15474:
[----:B------:R-:W-:Y:S05]  /*22710*/  BSYNC B1 ;  /* 0x0000000000017941 */ /* 0x000fea0003800000 */
.L_x_15473:
        /* <DEDUP_REMOVED lines=8> */
.L_x_15475:
[----:B------:R-:W-:Y:S01]  /*227a0*/  IMAD.MOV.U32 R9, RZ, RZ, R14 ;  /* 0x000000ffff097224 */ /* 0x000fe200078e000e */
[----:B------:R-:W-:Y:S06]  /*227b0*/  BRA `(.L_x_15476) ;  /* 0xffffff5400c07947 */ /* 0x000fec000383ffff */
.L_x_15257:
        /* <DEDUP_REMOVED lines=8> */
.L_x_15478:
[----:B------:R-:W-:Y:S05]  /*22840*/  BSYNC B1 ;  /* 0x0000000000017941 */ /* 0x000fea0003800000 */
.L_x_15477:
        /* <DEDUP_REMOVED lines=8> */
.L_x_15479:
[----:B------:R-:W-:Y:S01]  /*228d0*/  IMAD.MOV.U32 R9, RZ, RZ, R14 ;  /* 0x000000ffff097224 */ /* 0x000fe200078e000e */
[----:B------:R-:W-:Y:S06]  /*228e0*/  BRA `(.L_x_15480) ;  /* 0xffffff5800047947 */ /* 0x000fec000383ffff */
.L_x_15260:
        /* <DEDUP_REMOVED lines=8> */
.L_x_15482:
[----:B------:R-:W-:Y:S05]  /*22970*/  BSYNC B1 ;  /* 0x0000000000017941 */ /* 0x000fea0003800000 */
.L_x_15481:
        /* <DEDUP_REMOVED lines=8> */
.L_x_15483:
[----:B------:R-:W-:Y:S01]  /*22a00*/  IMAD.MOV.U32 R9, RZ, RZ, R14 ;  /* 0x000000ffff097224 */ /* 0x000fe200078e000e */
[----:B------:R-:W-:Y:S06]  /*22a10*/  BRA `(.L_x_15484) ;  /* 0xffffff5800487947 */ /* 0x000fec000383ffff */
.L_x_15279:
        /* <DEDUP_REMOVED lines=11> */
.L_x_15486:
[----:B------:R-:W-:Y:S05]  /*22ad0*/  BSYNC B1 ;  /* 0x0000000000017941 */ /* 0x000fea0003800000 */
.L_x_15485:
[----:B------:R-:W-:Y:S05]  /*22ae0*/  BRA `(.L_x_15487) ;  /* 0xffffff74007c7947 */ /* 0x000fea000383ffff */
.L_x_15281:
[----:B------:R-:W-:Y:S01]  /*22af0*/  BSSY B1, `(.L_x_15488) ;  /* 0x0000006000017945 */ /* 0x000fe20003800000 */
[----:B------:R-:W-:-:S07]  /*22b00*/  IMAD.MOV.U32 R15, RZ, RZ, -0x1 ;  /* 0xffffffffff0f7424 */ /* 0x000fce00078e00ff */
[----:B01----:R-:W-:Y:S05]  /*22b10*/  WARPSYNC.COLLECTIVE R15, `(.L_x_15489) ;  /* 0x000000000f0c7348 */ /* 0x003fea0003c00000 */
[----:B------:R-:W-:Y:S02]  /*22b20*/  ELECT P6, UR62, PT ;  /* 0x00000000003e782f */ /* 0x000fe400038c0000 */
[----:B------:R-:W-:Y:S01]  /*22b30*/  MOV R14, UR62 ;  /* 0x0000003e000e7c02 */ /* 0x000fe20008000f00 */
[----:B01----:R-:W-:Y:S10]  /*22b40*/  ENDCOLLECTIVE ;  /* 0x000000000000791b */ /* 0x003ff40003800000 */
.L_x_15489:
[----:B------:R-:W-:Y:S05]  /*22b50*/  BSYNC B1 ;  /* 0x0000000000017941 */ /* 0x000fea0003800000 */
.L_x_15488:
[----:B------:R-:W-:Y:S05]  /*22b60*/  BRA `(.L_x_15280) ;  /* 0xffffff7400747947 */ /* 0x000fea000383ffff */
.L_x_15283:
[----:B0-----:R0:W2:Y:S02]  /*22b70*/  SYNCS.PHASECHK.TRANS64.TRYWAIT P0, [R16+URZ+0x32420], R8 ;  /* 0x03242008100075a7 */ /* 0x0010a4000800017f */
[----:B--2---:R-:W-:Y:S05]  /*22b80*/  @!P0 NANOSLEEP.SYNCS 0x989680 ;  /* 0x009896800000895d */ /* 0x004fea0003900000 */
[----:B------:R-:W2:Y:S02]  /*22b90*/  @!P0 SYNCS.PHASECHK.TRANS64 P0, [R16+URZ+0x32420], R8 ;  /* 0x03242008100085a7 */ /* 0x000ea4000800007f */
[----:B--2---:R-:W-:Y:S05]  /*22ba0*/  @!P0 BRA `(.L_x_15283) ;  /* 0xfffffffc00f08947 */ /* 0x004fea000383ffff */
[----:B------:R-:W-:Y:S05]  /*22bb0*/  BRA `(.L_x_15490) ;  /* 0xffffff7400847947 */ /* 0x000fea000383ffff */
.L_x_15287:
[----:B0-----:R0:W2:Y:S02]  /*22bc0*/  SYNCS.PHASECHK.TRANS64.TRYWAIT P0, [R8+URZ+0x324a0], R9 ;  /* 0x0324a009080075a7 */ /* 0x0010a4000800017f */
[----:B--2---:R-:W-:Y:S05]  /*22bd0*/  @!P0 NANOSLEEP.SYNCS 0x989680 ;  /* 0x009896800000895d */ /* 0x004fea0003900000 */
[----:B------:R-:W2:Y:S02]  /*22be0*/  @!P0 SYNCS.PHASECHK.TRANS64 P0, [R8+URZ+0x324a0], R9 ;  /* 0x0324a009080085a7 */ /* 0x000ea4000800007f */
[----:B--2---:R-:W-:Y:S05]  /*22bf0*/  @!P0 BRA `(.L_x_15287) ;  /* 0xfffffffc00f08947 */ /* 0x004fea000383ffff */
[----:B------:R-:W-:Y:S05]  /*22c00*/  BRA `(.L_x_15491) ;  /* 0xffffff74009c7947 */ /* 0x000fea000383ffff */
.L_x_15292:
[----:B-1----:R1:W2:Y:S02]  /*22c10*/  SYNCS.PHASECHK.TRANS64.TRYWAIT P0, [R8+URZ+0x324c0], R9 ;  /* 0x0324c009080075a7 */ /* 0x0022a4000800017f */
[----:B--2---:R-:W-:Y:S05]  /*22c20*/  @!P0 NANOSLEEP.SYNCS 0x989680 ;  /* 0x009896800000895d */ /* 0x004fea0003900000 */
[----:B------:R-:W2:Y:S02]  /*22c30*/  @!P0 SYNCS.PHASECHK.TRANS64 P0, [R8+URZ+0x324c0], R9 ;  /* 0x0324c009080085a7 */ /* 0x000ea4000800007f */
[----:B--2---:R-:W-:Y:S05]  /*22c40*/  @!P0 BRA `(.L_x_15292) ;  /* 0xfffffffc00f08947 */ /* 0x004fea000383ffff */
[----:B------:R-:W-:Y:S05]  /*22c50*/  BRA `(.L_x_15492) ;  /* 0xffffff7800187947 */ /* 0x000fea000383ffff */
.L_x_15302:
[----:B0-----:R0:W2:Y:S02]  /*22c60*/  SYNCS.PHASECHK.TRANS64.TRYWAIT P1, [R6+URZ+0x324a0], R8 ;  /* 0x0324a008060075a7 */ /* 0x0010a4000802017f */
[----:B--2---:R-:W-:Y:S05]  /*22c70*/  @!P1 NANOSLEEP.SYNCS 0x989680 ;  /* 0x009896800000995d */ /* 0x004fea0003900000 */
[----:B------:R-:W2:Y:S02]  /*22c80*/  @!P1 SYNCS.PHASECHK.TRANS64 P1, [R6+URZ+0x324a0], R8 ;  /* 0x0324a008060095a7 */ /* 0x000ea4000802007f */
[----:B--2---:R-:W-:Y:S05]  /*22c90*/  @!P1 BRA `(.L_x_15302) ;  /* 0xfffffffc00f09947 */ /* 0x004fea000383ffff */
[----:B------:R-:W-:Y:S05]  /*22ca0*/  BRA `(.L_x_15493) ;  /* 0xffffff7c008c7947 */ /* 0x000fea000383ffff */
.L_x_15307:
[----:B-1----:R1:W2:Y:S02]  /*22cb0*/  SYNCS.PHASECHK.TRANS64.TRYWAIT P1, [R6+URZ+0x324c0], R8 ;  /* 0x0324c008060075a7 */ /* 0x0022a4000802017f */
[----:B--2---:R-:W-:Y:S05]  /*22cc0*/  @!P1 NANOSLEEP.SYNCS 0x989680 ;  /* 0x009896800000995d */ /* 0x004fea0003900000 */
[----:B------:R-:W2:Y:S02]  /*22cd0*/  @!P1 SYNCS.PHASECHK.TRANS64 P1, [R6+URZ+0x324c0], R8 ;  /* 0x0324c008060095a7 */ /* 0x000ea4000802007f */
[----:B--2---:R-:W-:Y:S05]  /*22ce0*/  @!P1 BRA `(.L_x_15307) ;  /* 0xfffffffc00f09947 */ /* 0x004fea000383ffff */
[----:B------:R-:W-:Y:S05]  /*22cf0*/  BRA `(.L_x_15494) ;  /* 0xffffff8000047947 */ /* 0x000fea000383ffff */
.L_x_15325:
        /* <DEDUP_REMOVED lines=11> */
.L_x_15496:
[----:B------:R-:W-:Y:S05]  /*22db0*/  BSYNC B0 ;  /* 0x0000000000007941 */ /* 0x000fea0003800000 */
.L_x_15495:
[----:B------:R-:W-:Y:S05]  /*22dc0*/  BRA `(.L_x_15497) ;  /* 0xffffff9000547947 */ /* 0x000fea000383ffff */
.L_x_15328:
[----:B0-----:R0:W1:Y:S02]  /*22dd0*/  SYNCS.PHASECHK.TRANS64.TRYWAIT P0, [R23+URZ+0x32440], R0 ;  /* 0x03244000170075a7 */ /* 0x001064000800017f */
[----:B-1----:R-:W-:Y:S05]  /*22de0*/  @!P0 NANOSLEEP.SYNCS 0x989680 ;  /* 0x009896800000895d */ /* 0x002fea0003900000 */
[----:B------:R-:W1:Y:S02]  /*22df0*/  @!P0 SYNCS.PHASECHK.TRANS64 P0, [R23+URZ+0x32440], R0 ;  /* 0x03244000170085a7 */ /* 0x000e64000800007f */
[----:B-1----:R-:W-:Y:S05]  /*22e00*/  @!P0 BRA `(.L_x_15328) ;  /* 0xfffffffc00f08947 */ /* 0x002fea000383ffff */
[----:B------:R-:W-:Y:S05]  /*22e10*/  BRA `(.L_x_15498) ;  /* 0xffffff9000747947 */ /* 0x000fea000383ffff */
.L_x_15329:
        /* <DEDUP_REMOVED lines=8> */
.L_x_15500:
[----:B------:R-:W-:Y:S05]  /*22ea0*/  BSYNC B0 ;  /* 0x0000000000007941 */ /* 0x000fea0003800000 */
.L_x_15499:
        /* <DEDUP_REMOVED lines=9> */
.L_x_15501:
[----:B------:R-:W-:Y:S01]  /*22f40*/  IMAD.MOV.U32 R13, RZ, RZ, R4 ;  /* 0x000000ffff0d7224 */ /* 0x000fe200078e0004 */
[----:B------:R-:W-:Y:S01]  /*22f50*/  MOV R12, 0x1 ;  /* 0x00000001000c7802 */ /* 0x000fe20000000f00 */
[----:B------:R-:W-:-:S07]  /*22f60*/  IMAD.MOV.U32 R3, RZ, RZ, R14 ;  /* 0x000000ffff037224 */ /* 0x000fce00078e000e */
[----:B------:R-:W-:Y:S05]  /*22f70*/  WARPSYNC.COLLECTIVE R15, `(.L_x_15502) ;  /* 0x000000000f087348 */ /* 0x000fea0003c00000 */
[----:B------:R0:W1:Y:S02]  /*22f80*/  SHFL.IDX P6, R14, R13, R12, R11 ;  /* 0x0000000c0d0e7389 */ /* 0x00006400000c000b */
[----:B01----:R-:W-:Y:S01]  /*22f90*/  ENDCOLLECTIVE ;  /* 0x000000000000791b */ /* 0x003fe20003800000 */
.L_x_15502:
        /* <DEDUP_REMOVED lines=15> */
.L_x_15503:
[----:B------:R-:W-:Y:S02]  /*23090*/  @P0 IMAD R6, R5, 0x2, R16 ;  /* 0x0000000205060824 */ /* 0x000fe400078e0210 */
[----:B------:R-:W-:Y:S02]  /*230a0*/  IMAD.MOV.U32 R13, RZ, RZ, R4 ;  /* 0x000000ffff0d7224 */ /* 0x000fe400078e0004 */
[----:B------:R-:W-:Y:S02]  /*230b0*/  IMAD.MOV.U32 R12, RZ, RZ, 0x2 ;  /* 0x00000002ff0c7424 */ /* 0x000fe400078e00ff */
[----:B------:R-:W-:-:S07]  /*230c0*/  IMAD.MOV.U32 R3, RZ, RZ, R14 ;  /* 0x000000ffff037224 */ /* 0x000fce00078e000e */
[----:B------:R-:W-:Y:S05]  /*230d0*/  WARPSYNC.COLLECTIVE R15, `(.L_x_15504) ;  /* 0x000000000f087348 */ /* 0x000fea0003c00000 */
[----:B------:R0:W1:Y:S02]  /*230e0*/  SHFL.IDX P6, R14, R13, R12, R11 ;  /* 0x0000000c0d0e7389 */ /* 0x00006400000c000b */
[----:B01----:R-:W-:Y:S01]  /*230f0*/  ENDCOLLECTIVE ;  /* 0x000000000000791b */ /* 0x003fe20003800000 */
.L_x_15504:
        /* <DEDUP_REMOVED lines=15> */
.L_x_15505:
[----:B------:R-:W-:Y:S01]  /*231f0*/  @P0 IMAD R6, R5, 0x2, R16 ;  /* 0x0000000205060824 */ /* 0x000fe200078e0210 */
[----:B------:R-:W-:Y:S01]  /*23200*/  MOV R13, R4 ;  /* 0x00000004000d7202 */ /* 0x000fe20000000f00 */
[----:B------:R-:W-:Y:S02]  /*23210*/  IMAD.MOV.U32 R12, RZ, RZ, 0x3 ;  /* 0x00000003ff0c7424 */ /* 0x000fe400078e00ff */
[----:B------:R-:W-:-:S07]  /*23220*/  IMAD.MOV.U32 R3, RZ, RZ, R14 ;  /* 0x000000ffff037224 */ /* 0x000fce00078e000e */
[----:B------:R-:W-:Y:S05]  /*23230*/  WARPSYNC.COLLECTIVE R15, `(.L_x_15506) ;  /* 0x000000000f087348 */ /* 0x000fea0003c00000 */
[----:B------:R0:W1:Y:S02]  /*23240*/  SHFL.IDX P6, R14, R13, R12, R11 ;  /* 0x0000000c0d0e7389 */ /* 0x00006400000c000b */
[----:B01----:R-:W-:Y:S01]  /*23250*/  ENDCOLLECTIVE ;  /* 0x000000000000791b */ /* 0x003fe20003800000 */
.L_x_15506:
        /* <DEDUP_REMOVED lines=15> */
.L_x_15507:
[----:B------:R-:W-:Y:S02]  /*23350*/  @P0 IMAD R6, R5, 0x2, R16 ;  /* 0x0000000205060824 */ /* 0x000fe400078e0210 */
[----:B------:R-:W-:Y:S02]  /*23360*/  IMAD.MOV.U32 R13, RZ, RZ, R4 ;  /* 0x000000ffff0d7224 */ /* 0x000fe400078e0004 */
[----:B------:R-:W-:Y:S02]  /*23370*/  IMAD.MOV.U32 R12, RZ, RZ, 0x4 ;  /* 0x00000004ff0c7424 */ /* 0x000fe400078e00ff */
[----:B------:R-:W-:-:S07]  /*23380*/  IMAD.MOV.U32 R3, RZ, RZ, R14 ;  /* 0x000000ffff037224 */ /* 0x000fce00078e000e */
[----:B------:R-:W-:Y:S05]  /*23390*/  WARPSYNC.COLLECTIVE R15, `(.L_x_15508) ;  /* 0x000000000f087348 */ /* 0x000fea0003c00000 */
[----:B------:R0:W1:Y:S02]  /*233a0*/  SHFL.IDX P6, R14, R13, R12, R11 ;  /* 0x0000000c0d0e7389 */ /* 0x00006400000c000b */
[----:B01----:R-:W-:Y:S01]  /*233b0*/  ENDCOLLECTIVE ;  /* 0x000000000000791b */ /* 0x003fe20003800000 */
.L_x_15508:
        /* <DEDUP_REMOVED lines=15> */
.L_x_15509:
[----:B------:R-:W-:Y:S01]  /*234b0*/  @P0 LEA R6, R5, R16, 0x1 ;  /* 0x0000001005060211 */ /* 0x000fe200078e08ff */
[----:B------:R-:W-:Y:S02]  /*234c0*/  IMAD.MOV.U32 R13, RZ, RZ, R4 ;  /* 0x000000ffff0d7224 */ /* 0x000fe400078e0004 */
[----:B------:R-:W-:Y:S02]  /*234d0*/  IMAD.MOV.U32 R12, RZ, RZ, 0x5 ;  /* 0x00000005ff0c7424 */ /* 0x000fe400078e00ff */
[----:B------:R-:W-:-:S07]  /*234e0*/  IMAD.MOV.U32 R3, RZ, RZ, R14 ;  /* 0x000000ffff037224 */ /* 0x000fce00078e000e */
[----:B------:R-:W-:Y:S05]  /*234f0*/  WARPSYNC.COLLECTIVE R15, `(.L_x_15510) ;  /* 0x000000000f087348 */ /* 0x000fea0003c00000 */
[----:B------:R0:W1:Y:S02]  /*23500*/  SHFL.IDX P6, R14, R13, R12, R11 ;  /* 0x0000000c0d0e7389 */ /* 0x00006400000c000b */
[----:B01----:R-:W-:Y:S01]  /*23510*/  ENDCOLLECTIVE ;  /* 0x000000000000791b */ /* 0x003fe20003800000 */
.L_x_15510:
        /* <DEDUP_REMOVED lines=10> */
.L_x_15511:
[----:B------:R-:W-:Y:S01]  /*235c0*/  @!PT LDS RZ, [RZ] ;  /* 0x00000000fffff984 */ /* 0x000fe20000000800 */
[----:B------:R-:W-:Y:S01]  /*235d0*/  @!PT LDS RZ, [RZ] ;  /* 0x00000000fffff984 */ /* 0x000fe20000000800 */
[----:B------:R-:W-:Y:S01]  /*235e0*/  @!PT LDS RZ, [RZ] ;  /* 0x00000000fffff984 */ /* 0x000fe20000000800 */
[----:B------:R1:W-:Y:S01]  /*235f0*/  @P0 LDGSTS.E.BYPASS.LTC128B.128 [R6+0x1e400], desc[UR42][R2.64], !P2 ;  /* 0x1e40000002060fae */ /* 0x0003e2000d101d6a */
[----:B------:R-:W-:Y:S01]  /*23600*/  IMAD.MOV.U32 R0, RZ, RZ, R14 ;  /* 0x000000ffff007224 */ /* 0x000fe200078e000e */
[----:B------:R-:W-:Y:S06]  /*23610*/  BRA `(.L_x_15512) ;  /* 0xffffff8c00d07947 */ /* 0x000fec000383ffff */
.L_x_15334:
[----:B------:R-:W-:Y:S01]  /*23620*/  IMAD.MOV.U32 R13, RZ, RZ, R3 ;  /* 0x000000ffff0d7224 */ /* 0x000fe200078e0003 */
[----:B------:R-:W-:Y:S01]  /*23630*/  LEA R25, R25, R8, 0x7 ;  /* 0x0000000819197211 */ /* 0x000fe200078e38ff */
[----:B------:R-:W-:Y:S02]  /*23640*/  IMAD.MOV.U32 R12, RZ, RZ, RZ ;  /* 0x000000ffff0c7224 */ /* 0x000fe400078e00ff */
[----:B------:R-:W-:Y:S02]  /*23650*/  IMAD.MOV.U32 R11, RZ, RZ, 0x181f ;  /* 0x0000181fff0b7424 */ /* 0x000fe400078e00ff */
[----:B------:R-:W-:Y:S02]  /*23660*/  IMAD.MOV.U32 R15, RZ, RZ, -0x1 ;  /* 0xffffffffff0f7424 */ /* 0x000fe400078e00ff */
[----:B-----5:R-:W-:Y:S02]  /*23670*/  IMAD R2, R9, R6, RZ ;  /* 0x0000000609027224 */ /* 0x020fe400078e02ff */
[----:B------:R-:W-:-:S07]  /*23680*/  VIADD R10, R25, 0x10 ;  /* 0x00000010190a7836 */ /* 0x000fce0000000000 */
[----:B------:R-:W-:Y:S05]  /*23690*/  WARPSYNC.COLLECTIVE R15, `(.L_x_15513) ;  /* 0x000000000f087348 */ /* 0x000fea0003c00000 */
[----:B------:R0:W1:Y:S02]  /*236a0*/  SHFL.IDX P6, R14, R13, R12, R11 ;  /* 0x0000000c0d0e7389 */ /* 0x00006400000c000b */
[----:B01----:R-:W-:Y:S01]  /*236b0*/  ENDCOLLECTIVE ;  /* 0x000000000000791b */ /* 0x003fe20003800000 */
.L_x_15513:
[C---:B------:R-:W-:Y:S01]  /*236c0*/  VIADD R6, R25.reuse, 0x20 ;  /* 0x0000002019067836 */ /* 0x040fe20000000000 */
[C---:B------:R-:W-:Y:S01]  /*236d0*/  ISETP.GE.AND P0, PT, R25.reuse, R2, PT ;  /* 0x000000021900720c */ /* 0x040fe20003f06270 */
[----:B------:R-:W-:Y:S01]  /*236e0*/  VIADD R8, R25, 0x40 ;  /* 0x0000004019087836 */ /* 0x000fe20000000000 */
[----:B------:R0:W-:Y:S04]  /*236f0*/  STL [R1+0x18], R10 ;  /* 0x0000180a01007387 */ /* 0x0001e80000100800 */
[----:B------:R0:W-:Y:S01]  /*23700*/  STL [R1+0x1c], R6 ;  /* 0x00001c0601007387 */ /* 0x0001e20000100800 */
[----:B------:R-:W-:Y:S02]  /*23710*/  IMAD.MOV.U32 R13, RZ, RZ, R0 ;  /* 0x000000ffff0d7224 */ /* 0x000fe400078e0000 */
[----:B------:R-:W-:-:S07]  /*23720*/  IMAD.MOV.U32 R4, RZ, RZ, R14 ;  /* 0x000000ffff047224 */ /* 0x000fce00078e000e */
[----:B0-----:R-:W-:Y:S05]  /*23730*/  WARPSYNC.COLLECTIVE R15, `(.L_x_15514) ;  /* 0x000000000f087348 */ /* 0x001fea0003c00000 */
[----:B------:R1:W2:Y:S02]  /*23740*/  SHFL.IDX P6, R14, R13, R12, R11 ;  /* 0x0000000c0d0e7389 */ /* 0x0002a400000c000b */
[----:B012---:R-:W-:Y:S01]  /*23750*/  ENDCOLLECTIVE ;  /* 0x000000000000791b */ /* 0x007fe20003800000 */
.L_x_15514:
[----:B------:R-:W-:Y:S02]  /*23760*/  IMAD.MOV.U32 R13, RZ, RZ, R3 ;  /* 0x000000ffff0d7224 */ /* 0x000fe400078e0003 */
[----:B------:R-:W-:Y:S02]  /*23770*/  IMAD.MOV.U32 R12, RZ, RZ, 0x1 ;  /* 0x00000001ff0c7424 */ /* 0x000fe400078e00ff */
[----:B------:R-:W-:-:S07]  /*23780*/  IMAD.MOV.U32 R5, RZ, RZ, R14 ;  /* 0x000000ffff057224 */ /* 0x000fce00078e000e */
[----:B------:R-:W-:Y:S05]  /*23790*/  WARPSYNC.COLLECTIVE R15, `(.L_x_15515) ;  /* 0x000000000f087348 */ /* 0x000fea0003c00000 */
[----:B------:R0:W1:Y:S02]  /*237a0*/  SHFL.IDX P6, R14, R13, R12, R11 ;  /* 0x0000000c0d0e7389 */ /* 0x00006400000c000b */
[----:B01----:R-:W-:Y:S01]  /*237b0*/  ENDCOLLECTIVE ;  /* 0x000000000000791b */ /* 0x003fe20003800000 */
.L_x_15515:
        /* <DEDUP_REMOVED lines=15> */
.L_x_15516:
[----:B------:R-:W-:Y:S02]  /*238b0*/  IMAD.MOV.U32 R13, RZ, RZ, R3 ;  /* 0x000000ffff0d7224 */ /* 0x000fe400078e0003 */
[----:B------:R-:W-:Y:S02]  /*238c0*/  IMAD.MOV.U32 R12, RZ, RZ, 0x2 ;  /* 0x00000002ff0c7424 */ /* 0x000fe400078e00ff */
[----:B------:R-:W-:-:S07]  /*238d0*/  IMAD.MOV.U32 R5, RZ, RZ, R14 ;  /* 0x000000ffff057224 */ /* 0x000fce00078e000e */
[----:B------:R-:W-:Y:S05]  /*238e0*/  WARPSYNC.COLLECTIVE R15, `(.L_x_15517) ;  /* 0x000000000f087348 */ /* 0x000fea0003c00000 */
[----:B------:R0:W1:Y:S02]  /*238f0*/  SHFL.IDX P6, R14, R13, R12, R11 ;  /* 0x0000000c0d0e7389 */ /* 0x00006400000c000b */
[----:B01----:R-:W-:Y:S01]  /*23900*/  ENDCOLLECTIVE ;  /* 0x000000000000791b */ /* 0x003fe20003800000 */
.L_x_15517:
        /* <DEDUP_REMOVED lines=12> */
[----:B------:R1:W-:Y:S04]  /*239d0*/  STL [R1+0x20], R6 ;  /* 0x0000200601007387 */ /* 0x0003e80000100800 */
[----:B------:R1:W-:Y:S01]  /*239e0*/  STL [R1+0x24], R8 ;  /* 0x0000240801007387 */ /* 0x0003e20000100800 */
[----:B0-----:R-:W-:-:S07]  /*239f0*/  IMAD.MOV.U32 R4, RZ, RZ, R14 ;  /* 0x000000ffff047224 */ /* 0x001fce00078e000e */
[----:B-1----:R-:W-:Y:S05]  /*23a00*/  WARPSYNC.COLLECTIVE R15, `(.L_x_15518) ;  /* 0x000000000f087348 */ /* 0x002fea0003c00000 */
[----:B------:R0:W2:Y:S02]  /*23a10*/  SHFL.IDX P6, R14, R13, R12, R11 ;  /* 0x0000000c0d0e7389 */ /* 0x0000a400000c000b */
[----:B012---:R-:W-:Y:S01]  /*23a20*/  ENDCOLLECTIVE ;  /* 0x000000000000791b */ /* 0x007fe20003800000 */
.L_x_15518:
[----:B------:R-:W-:Y:S02]  /*23a30*/  IMAD.MOV.U32 R13, RZ, RZ, R3 ;  /* 0x000000ffff0d7224 */ /* 0x000fe400078e0003 */
[----:B------:R-:W-:Y:S01]  /*23a40*/  IMAD.MOV.U32 R12, RZ, RZ, 0x3 ;  /* 0x00000003ff0c7424 */ /* 0x000fe200078e00ff */
[----:B------:R-:W-:-:S07]  /*23a50*/  MOV R5, R14 ;  /* 0x0000000e00057202 */ /* 0x000fce0000000f00 */
[----:B------:R-:W-:Y:S05]  /*23a60*/  WARPSYNC.COLLECTIVE R15, `(.L_x_15519) ;  /* 0x000000000f087348 */ /* 0x000fea0003c00000 */
[----:B------:R0:W1:Y:S02]  /*23a70*/  SHFL.IDX P6, R14, R13, R12, R11 ;  /* 0x0000000c0d0e7389 */ /* 0x00006400000c000b */
[----:B01----:R-:W-:Y:S01]  /*23a80*/  ENDCOLLECTIVE ;  /* 0x000000000000791b */ /* 0x003fe20003800000 */
.L_x_15519:
        /* <DEDUP_REMOVED lines=15> */
.L_x_15520:
[----:B------:R-:W-:Y:S02]  /*23b80*/  IMAD.MOV.U32 R13, RZ, RZ, R3 ;  /* 0x000000ffff0d7224 */ /* 0x000fe400078e0003 */
[----:B------:R-:W-:Y:S02]  /*23b90*/  IMAD.MOV.U32 R12, RZ, RZ, 0x4 ;  /* 0x00000004ff0c7424 */ /* 0x000fe400078e00ff */
[----:B------:R-:W-:-:S07]  /*23ba0*/  IMAD.MOV.U32 R5, RZ, RZ, R14 ;  /* 0x000000ffff057224 */ /* 0x000fce00078e000e */
[----:B------:R-:W-:Y:S05]  /*23bb0*/  WARPSYNC.COLLECTIVE R15, `(.L_x_15521) ;  /* 0x000000000f087348 */ /* 0x000fea0003c00000 */
[----:B------:R0:W1:Y:S02]  /*23bc0*/  SHFL.IDX P6, R14, R13, R12, R11 ;  /* 0x0000000c0d0e7389 */ /* 0x00006400000c000b */
[----:B01----:R-:W-:Y:S01]  /*23bd0*/  ENDCOLLECTIVE ;  /* 0x000000000000791b */ /* 0x003fe20003800000 */
.L_x_15521:
[----:B------:R-:W-:-:S05]  /*23be0*/  @!P0 LEA R5, P2, R7, R5, 0x1 ;  /* 0x0000000507058211 */ /* 0x000fca00078408ff */
[----:B------:R-:W-:-:S05]  /*23bf0*/  @!P0 IMAD.X R4, RZ, RZ, R4, P2 ;  /* 0x000000ffff048224 */ /* 0x000fca00010e0604 */
[----:B------:R-:W-:Y:S02]  /*23c00*/  @!P0 LOP3.LUT R5, R5, R4, RZ, 0x3c, !PT ;  /* 0x0000000405058212 */ /* 0x000fe400078e3cff */
[----:B------:R-:W-:Y:S02]  /*23c10*/  MOV R13, R0 ;  /* 0x00000000000d7202 */ /* 0x000fe40000000f00 */
[----:B------:R-:W-:-:S04]  /*23c20*/  @!P0 LOP3.LUT R4, R5, R4, RZ, 0x3c, !PT ;  /* 0x0000000405048212 */ /* 0x000fc800078e3cff */
[----:B------:R-:W-:Y:S01]  /*23c30*/  @!P0 LOP3.LUT R5, R5, R4, RZ, 0x3c, !PT ;  /* 0x0000000405058212 */ /* 0x000fe200078e3cff */
[----:B------:R-:W-:-:S07]  /*23c40*/  IMAD.MOV.U32 R6, RZ, RZ, R14 ;  /* 0x000000ffff067224 */ /* 0x000fce00078e000e */
[----:B------:R-:W-:Y:S05]  /*23c50*/  WARPSYNC.COLLECTIVE R15, `(.L_x_15522) ;  /* 0x000000000f087348 */ /* 0x000fea0003c00000 */
[----:B------:R0:W1:Y:S02]  /*23c60*/  SHFL.IDX P6, R14, R13, R12, R11 ;  /* 0x0000000c0d0e7389 */ /* 0x00006400000c000b */
[----:B01----:R-:W-:Y:S01]  /*23c70*/  ENDCOLLECTIVE ;  /* 0x000000000000791b */ /* 0x003fe20003800000 */
.L_x_15522:
        /* <DEDUP_REMOVED lines=13> */
.L_x_15523:
        /* <DEDUP_REMOVED lines=10> */
.L_x_15524:
        /* <DEDUP_REMOVED lines=13> */
.L_x_15525:
        /* <DEDUP_REMOVED lines=10> */
.L_x_15526:
        /* <DEDUP_REMOVED lines=11> */
.L_x_15527:
        /* <DEDUP_REMOVED lines=10> */
.L_x_15528:
[----:B------:R-:W-:Y:S01]  /*240b0*/  @!PT LDS RZ, [RZ] ;  /* 0x00000000fffff984 */ /* 0x000fe20000000800 */
[----:B------:R-:W-:Y:S01]  /*240c0*/  @!PT LDS RZ, [RZ] ;  /* 0x00000000fffff984 */ /* 0x000fe20000000800 */
[----:B------:R-:W-:Y:S01]  /*240d0*/  @!PT LDS RZ, [RZ] ;  /* 0x00000000fffff984 */ /* 0x000fe20000000800 */
[----:B------:R0:W-:Y:S01]  /*240e0*/  @!P0 LDGSTS.E.BYPASS.LTC128B.128 [R22+0x1b400], desc[UR42][R4.64], !P1 ;  /* 0x1b40000004168fae */ /* 0x0001e2000c901d6a */
[----:B------:R-:W-:Y:S01]  /*240f0*/  IMAD.MOV.U32 R0, RZ, RZ, R14 ;  /* 0x000000ffff007224 */ /* 0x000fe200078e000e */
[----:B------:R-:W-:Y:S06]  /*24100*/  BRA `(.L_x_15529) ;  /* 0xffffff9000207947 */ /* 0x000fec000383ffff */
.L_x_15338:
        /* <DEDUP_REMOVED lines=9> */
[----:B------:R-:W-:Y:S01]  /*241a0*/  MOV R15, 0xffffffff ;  /* 0xffffffff000f7802 */ /* 0x000fe20000000f00 */
        /* <DEDUP_REMOVED lines=23> */
.L_x_15531:
[----:B------:R-:W-:Y:S05]  /*24320*/  BSYNC B0 ;  /* 0x0000000000007941 */ /* 0x000fea0003800000 */
.L_x_15530:
        /* <DEDUP_REMOVED lines=11> */
.L_x_15532:
        /* <DEDUP_REMOVED lines=12> */
.L_x_15533:
        /* <DEDUP_REMOVED lines=15> */
.L_x_15534:
[----:B------:R-:W-:Y:S02]  /*24590*/  IMAD.MOV.U32 R13, RZ, RZ, R0 ;  /* 0x000000ffff0d7224 */ /* 0x000fe400078e0000 */
[----:B------:R-:W-:Y:S02]  /*245a0*/  IMAD.MOV.U32 R12, RZ, RZ, 0x2 ;  /* 0x00000002ff0c7424 */ /* 0x000fe400078e00ff */
[----:B------:R-:W-:-:S05]  /*245b0*/  IMAD.MOV.U32 R2, RZ, RZ, R14 ;  /* 0x000000ffff027224 */ /* 0x000fca00078e000e */
[----:B------:R-:W-:-:S04]  /*245c0*/  @!P5 LEA R2, P6, R7, R2, 0x1 ;  /* 0x000000020702d211 */ /* 0x000fc800078c08ff */
[----:B------:R-:W-:-:S05]  /*245d0*/  @!P5 IADD3.X R3, RZ, R6, RZ, P6, !PT ;  /* 0x00000006ff03d210 */ /* 0x000fca00037fe4ff */
[----:B------:R-:W-:Y:S01]  /*245e0*/  @!PT LDS RZ, [RZ] ;  /* 0x00000000fffff984 */ /* 0x000fe20000000800 */
[----:B------:R-:W-:Y:S01]  /*245f0*/  @!PT LDS RZ, [RZ] ;  /* 0x00000000fffff984 */ /* 0x000fe20000000800 */
[----:B------:R-:W-:Y:S01]  /*24600*/  @!PT LDS RZ, [RZ] ;  /* 0x00000000fffff984 */ /* 0x000fe20000000800 */
[----:B------:R0:W-:Y:S04]  /*24610*/  @!P5 LDGSTS.E.BYPASS.LTC128B.128 [R22+0x22c00], desc[UR42][R2.64], !P4 ;  /* 0x22c000000216dfae */ /* 0x0001e8000e101d6a */
[----:B0-----:R-:W-:Y:S05]  /*24620*/  WARPSYNC.COLLECTIVE R15, `(.L_x_15535) ;  /* 0x000000000f087348 */ /* 0x001fea0003c00000 */
[----:B------:R1:W2:Y:S02]  /*24630*/  SHFL.IDX P6, R14, R13, R12, R11 ;  /* 0x0000000c0d0e7389 */ /* 0x0002a400000c000b */
[----:B012---:R-:W-:Y:S01]  /*24640*/  ENDCOLLECTIVE ;  /* 0x000000000000791b */ /* 0x007fe20003800000 */
.L_x_15535:
        /* <DEDUP_REMOVED lines=12> */
.L_x_15536:
        /* <DEDUP_REMOVED lines=12> */
.L_x_15537:
        /* <DEDUP_REMOVED lines=12> */
.L_x_15538:
[----:B------:R-:W-:Y:S01]  /*24890*/  MOV R13, R0 ;  /* 0x00000000000d7202 */ /* 0x000fe20000000f00 */
        /* <DEDUP_REMOVED lines=11> */
.L_x_15539:
        /* <DEDUP_REMOVED lines=12> */
.L_x_15540:
        /* <DEDUP_REMOVED lines=12> */
.L_x_15541:
        /* <DEDUP_REMOVED lines=12> */
.L_x_15542:
[----:B------:R-:W-:Y:S01]  /*24b90*/  IMAD.MOV.U32 R13, RZ, RZ, R0 ;  /* 0x000000ffff0d7224 */ /* 0x000fe200078e0000 */
[----:B------:R-:W-:Y:S01]  /*24ba0*/  MOV R12, 0x6 ;  /* 0x00000006000c7802 */ /* 0x000fe20000000f00 */
        /* <DEDUP_REMOVED lines=10> */
.L_x_15543:
        /* <DEDUP_REMOVED lines=11> */
.L_x_15544:
[----:B------:R-:W-:Y:S02]  /*24d00*/  IMAD.MOV.U32 R13, RZ, RZ, R0 ;  /* 0x000000ffff0d7224 */ /* 0x000fe400078e0000 */
[----:B------:R-:W-:Y:S02]  /*24d10*/  IMAD.MOV.U32 R12, RZ, RZ, 0x7 ;  /* 0x00000007ff0c7424 */ /* 0x000fe400078e00ff */
[----:B------:R-:W-:-:S07]  /*24d20*/  IMAD.MOV.U32 R2, RZ, RZ, R14 ;  /* 0x000000ffff027224 */ /* 0x000fce00078e000e */
[----:B------:R-:W-:Y:S05]  /*24d30*/  WARPSYNC.COLLECTIVE R15, `(.L_x_15545) ;  /* 0x000000000f087348 */ /* 0x000fea0003c00000 */
[----:B------:R0:W1:Y:S02]  /*24d40*/  SHFL.IDX P6, R14, R13, R12, R11 ;  /* 0x0000000c0d0e7389 */ /* 0x00006400000c000b */
[----:B01----:R-:W-:Y:S01]  /*24d50*/  ENDCOLLECTIVE ;  /* 0x000000000000791b */ /* 0x003fe20003800000 */
.L_x_15545:
        /* <DEDUP_REMOVED lines=14> */
.L_x_15546:
[----:B------:R-:W-:Y:S01]  /*24e40*/  IMAD.MOV.U32 R2, RZ, RZ, R14 ;  /* 0x000000ffff027224 */ /* 0x000fe200078e000e */
[----:B------:R-:W-:Y:S06]  /*24e50*/  BRA `(.L_x_15547) ;  /* 0xffffff8c00847947 */ /* 0x000fec000383ffff */
.L_x_15343:
[----:B0-----:R0:W1:Y:S02]  /*24e60*/  SYNCS.PHASECHK.TRANS64.TRYWAIT P0, [R16+URZ+0x32420], R3 ;  /* 0x03242003100075a7 */ /* 0x001064000800017f */
[----:B-1----:R-:W-:Y:S05]  /*24e70*/  @!P0 NANOSLEEP.SYNCS 0x989680 ;  /* 0x009896800000895d */ /* 0x002fea0003900000 */
[----:B------:R-:W1:Y:S02]  /*24e80*/  @!P0 SYNCS.PHASECHK.TRANS64 P0, [R16+URZ+0x32420], R3 ;  /* 0x03242003100085a7 */ /* 0x000e64000800007f */
[----:B-1----:R-:W-:Y:S05]  /*24e90*/  @!P0 BRA `(.L_x_15343) ;  /* 0xfffffffc00f08947 */ /* 0x002fea000383ffff */
[----:B------:R-:W-:Y:S05]  /*24ea0*/  BRA `(.L_x_15548) ;  /* 0xffffff8c00f87947 */ /* 0x000fea000383ffff */
.L_x_15346:
[----:B-1----:R1:W3:Y:S02]  /*24eb0*/  SYNCS.PHASECHK.TRANS64.TRYWAIT P0, [R23+URZ+0x32460], R0 ;  /* 0x03246000170075a7 */ /* 0x0022e4000800017f */
[----:B---3--:R-:W-:Y:S05]  /*24ec0*/  @!P0 NANOSLEEP.SYNCS 0x989680 ;  /* 0x009896800000895d */ /* 0x008fea0003900000 */
[----:B------:R-:W3:Y:S02]  /*24ed0*/  @!P0 SYNCS.PHASECHK.TRANS64 P0, [R23+URZ+0x32460], R0 ;  /* 0x03246000170085a7 */ /* 0x000ee4000800007f */
[----:B---3--:R-:W-:Y:S05]  /*24ee0*/  @!P0 BRA `(.L_x_15346) ;  /* 0xfffffffc00f08947 */ /* 0x008fea000383ffff */
[----:B------:R-:W-:Y:S05]  /*24ef0*/  BRA `(.L_x_15549) ;  /* 0xffffff9000087947 */ /* 0x000fea000383ffff */
.L_x_15347:
        /* <DEDUP_REMOVED lines=8> */
.L_x_15551:
[----:B------:R-:W-:Y:S05]  /*24f80*/  BSYNC B0 ;  /* 0x0000000000007941 */ /* 0x000fea0003800000 */
.L_x_15550:
        /* <DEDUP_REMOVED lines=13> */
.L_x_15552:
        /* <DEDUP_REMOVED lines=9> */
.L_x_15553:
[----:B------:R-:W-:Y:S01]  /*250f0*/  IMAD.X R3, RZ, RZ, R3, P0 ;  /* 0x000000ffff037224 */ /* 0x000fe200000e0603 */
[----:B------:R-:W-:Y:S02]  /*25100*/  ISETP.LT.OR P0, PT, R31, 0x1, P4 ;  /* 0x000000011f00780c */ /* 0x000fe40002701670 */
[----:B------:R-:W-:-:S11]  /*25110*/  MOV R13, R5 ;  /* 0x00000005000d7202 */ /* 0x000fd60000000f00 */
        /* <DEDUP_REMOVED lines=14> */
.L_x_15554:
[----:B------:R-:W-:Y:S02]  /*25200*/  IMAD.MOV.U32 R13, RZ, RZ, R6 ;  /* 0x000000ffff0d7224 */ /* 0x000fe400078e0006 */
[----:B------:R-:W-:Y:S01]  /*25210*/  IMAD.MOV.U32 R12, RZ, RZ, 0x2 ;  /* 0x00000002ff0c7424 */ /* 0x000fe200078e00ff */
[----:B------:R-:W-:-:S13]  /*25220*/  IADD3 R2, P3, R14, R0, RZ ;  /* 0x000000000e027210 */ /* 0x000fda0007f7e0ff */
[----:B------:R-:W-:Y:S05]  /*25230*/  WARPSYNC.COLLECTIVE R15, `(.L_x_15555) ;  /* 0x000000000f087348 */ /* 0x000fea0003c00000 */
[----:B------:R0:W1:Y:S02]  /*25240*/  SHFL.IDX P6, R14, R13, R12, R11 ;  /* 0x0000000c0d0e7389 */ /* 0x00006400000c000b */
[----:B01----:R-:W-:Y:S01]  /*25250*/  ENDCOLLECTIVE ;  /* 0x000000000000791b */ /* 0x003fe20003800000 */
.L_x_15555:
        /* <DEDUP_REMOVED lines=17> */
.L_x_15556:
[----:B------:R-:W-:Y:S02]  /*25370*/  IMAD.MOV.U32 R13, RZ, RZ, R6 ;  /* 0x000000ffff0d7224 */ /* 0x000fe400078e0006 */
[----:B------:R-:W-:Y:S01]  /*25380*/  IMAD.MOV.U32 R12, RZ, RZ, 0x3 ;  /* 0x00000003ff0c7424 */ /* 0x000fe200078e00ff */
[----:B------:R-:W-:-:S13]  /*25390*/  IADD3 R2, P3, R14, R0, RZ ;  /* 0x000000000e027210 */ /* 0x000fda0007f7e0ff */
[----:B------:R-:W-:Y:S05]  /*253a0*/  WARPSYNC.COLLECTIVE R15, `(.L_x_15557) ;  /* 0x000000000f087348 */ /* 0x000fea0003c00000 */
[----:B------:R0:W1:Y:S02]  /*253b0*/  SHFL.IDX P6, R14, R13, R12, R11 ;  /* 0x0000000c0d0e7389 */ /* 0x00006400000c000b */
[----:B01----:R-:W-:Y:S01]  /*253c0*/  ENDCOLLECTIVE ;  /* 0x000000000000791b */ /* 0x003fe20003800000 */
.L_x_15557:
        /* <DEDUP_REMOVED lines=17> */
.L_x_15558:
[----:B------:R-:W-:Y:S01]  /*254e0*/  IMAD.MOV.U32 R13, RZ, RZ, R6 ;  /* 0x000000ffff0d7224 */ /* 0x000fe200078e0006 */
[----:B------:R-:W-:Y:S02]  /*254f0*/  MOV R12, 0x4 ;  /* 0x00000004000c7802 */ /* 0x000fe40000000f00 */
[----:B------:R-:W-:-:S13]  /*25500*/  IADD3 R2, P3, R14, R0, RZ ;  /* 0x000000000e027210 */ /* 0x000fda0007f7e0ff */
[----:B------:R-:W-:Y:S05]  /*25510*/  WARPSYNC.COLLECTIVE R15, `(.L_x_15559) ;  /* 0x000000000f087348 */ /* 0x000fea0003c00000 */
[----:B------:R0:W1:Y:S02]  /*25520*/  SHFL.IDX P6, R14, R13, R12, R11 ;  /* 0x0000000c0d0e7389 */ /* 0x00006400000c000b */
[----:B01----:R-:W-:Y:S01]  /*25530*/  ENDCOLLECTIVE ;  /* 0x000000000000791b */ /* 0x003fe20003800000 */
.L_x_15559:
        /* <DEDUP_REMOVED lines=17> */
.L_x_15560:
[----:B------:R-:W-:Y:S02]  /*25650*/  IMAD.MOV.U32 R13, RZ, RZ, R6 ;  /* 0x000000ffff0d7224 */ /* 0x000fe400078e0006 */
[----:B------:R-:W-:Y:S01]  /*25660*/  IMAD.MOV.U32 R12, RZ, RZ, 0x5 ;  /* 0x00000005ff0c7424 */ /* 0x000fe200078e00ff */
[----:B------:R-:W-:-:S13]  /*25670*/  IADD3 R2, P3, R14, R0, RZ ;  /* 0x000000000e027210 */ /* 0x000fda0007f7e0ff */
[----:B------:R-:W-:Y:S05]  /*25680*/  WARPSYNC.COLLECTIVE R15, `(.L_x_15561) ;  /* 0x000000000f087348 */ /* 0x000fea0003c00000 */
[----:B------:R0:W1:Y:S02]  /*25690*/  SHFL.IDX P6, R14, R13, R12, R11 ;  /* 0x0000000c0d0e7389 */ /* 0x00006400000c000b */
[----:B01----:R-:W-:Y:S01]  /*256a0*/  ENDCOLLECTIVE ;  /* 0x000000000000791b */ /* 0x003fe20003800000 */
.L_x_15561:
        /* <DEDUP_REMOVED lines=12> */
.L_x_15562:
        /* <DEDUP_REMOVED lines=9> */
.L_x_15354:
[----:B0-----:R0:W1:Y:S02]  /*25800*/  SYNCS.PHASECHK.TRANS64.TRYWAIT P0, [R6+URZ+0x32440], R23 ;  /* 0x03244017060075a7 */ /* 0x001064000800017f */
[----:B-1----:R-:W-:Y:S05]  /*25810*/  @!P0 NANOSLEEP.SYNCS 0x989680 ;  /* 0x009896800000895d */ /* 0x002fea0003900000 */
[----:B------:R-:W1:Y:S02]  /*25820*/  @!P0 SYNCS.PHASECHK.TRANS64 P0, [R6+URZ+0x32440], R23 ;  /* 0x03244017060085a7 */ /* 0x000e64000800007f */
[----:B-1----:R-:W-:Y:S05]  /*25830*/  @!P0 BRA `(.L_x_15354) ;  /* 0xfffffffc00f08947 */ /* 0x002fea000383ffff */
[----:B------:R-:W-:Y:S05]  /*25840*/  BRA `(.L_x_15564) ;  /* 0xffffff9000987947 */ /* 0x000fea000383ffff */
.L_x_15355:
        /* <DEDUP_REMOVED lines=8> */
.L_x_15566:
[----:B------:R-:W-:Y:S05]  /*258d0*/  BSYNC B1 ;  /* 0x0000000000017941 */ /* 0x000fea0003800000 */
.L_x_15565:
        /* <DEDUP_REMOVED lines=9> */
.L_x_15567:
[----:B------:R-:W-:Y:S02]  /*25970*/  IMAD.MOV.U32 R13, RZ, RZ, R9 ;  /* 0x000000ffff0d7224 */ /* 0x000fe400078e0009 */
[----:B------:R-:W-:Y:S02]  /*25980*/  IMAD.MOV.U32 R12, RZ, RZ, 0x1 ;  /* 0x00000001ff0c7424 */ /* 0x000fe400078e00ff */
[----:B------:R-:W-:-:S07]  /*25990*/  IMAD.MOV.U32 R2, RZ, RZ, R14 ;  /* 0x000000ffff027224 */ /* 0x000fce00078e000e */
[----:B------:R-:W-:Y:S05]  /*259a0*/  WARPSYNC.COLLECTIVE R15, `(.L_x_15568) ;  /* 0x000000000f087348 */ /* 0x000fea0003c00000 */
[----:B------:R0:W1:Y:S02]  /*259b0*/  SHFL.IDX P6, R14, R13, R12, R11 ;  /* 0x0000000c0d0e7389 */ /* 0x00006400000c000b */
[----:B01----:R-:W-:Y:S01]  /*259c0*/  ENDCOLLECTIVE ;  /* 0x000000000000791b */ /* 0x003fe20003800000 */
.L_x_15568:
        /* <DEDUP_REMOVED lines=11> */
.L_x_15569:
[----:B------:R-:W-:Y:S01]  /*25a80*/  MOV R13, R9 ;  /* 0x00000009000d7202 */ /* 0x000fe20000000f00 */
[----:B------:R-:W-:Y:S02]  /*25a90*/  IMAD.MOV.U32 R12, RZ, RZ, 0x2 ;  /* 0x00000002ff0c7424 */ /* 0x000fe400078e00ff */
[----:B------:R-:W-:-:S07]  /*25aa0*/  IMAD.MOV.U32 R2, RZ, RZ, R14 ;  /* 0x000000ffff027224 */ /* 0x000fce00078e000e */
[----:B------:R-:W-:Y:S05]  /*25ab0*/  WARPSYNC.COLLECTIVE R15, `(.L_x_15570) ;  /* 0x000000000f087348 */ /* 0x000fea0003c00000 */
[----:B------:R0:W1:Y:S02]  /*25ac0*/  SHFL.IDX P6, R14, R13, R12, R11 ;  /* 0x0000000c0d0e7389 */ /* 0x00006400000c000b */
[----:B01----:R-:W-:Y:S01]  /*25ad0*/  ENDCOLLECTIVE ;  /* 0x000000000000791b */ /* 0x003fe20003800000 */
.L_x_15570:
        /* <DEDUP_REMOVED lines=11> */
.L_x_15571:
[----:B------:R-:W-:Y:S02]  /*25b90*/  IMAD.MOV.U32 R13, RZ, RZ, R9 ;  /* 0x000000ffff0d7224 */ /* 0x000fe400078e0009 */
[----:B------:R-:W-:Y:S02]  /*25ba0*/  IMAD.MOV.U32 R12, RZ, RZ, 0x3 ;  /* 0x00000003ff0c7424 */ /* 0x000fe400078e00ff */
[----:B------:R-:W-:-:S07]  /*25bb0*/  IMAD.MOV.U32 R2, RZ, RZ, R14 ;  /* 0x000000ffff027224 */ /* 0x000fce00078e000e */
[----:B------:R-:W-:Y:S05]  /*25bc0*/  WARPSYNC.COLLECTIVE R15, `(.L_x_15572) ;  /* 0x000000000f087348 */ /* 0x000fea0003c00000 */
[----:B------:R0:W1:Y:S02]  /*25bd0*/  SHFL.IDX P6, R14, R13, R12, R11 ;  /* 0x0000000c0d0e7389 */ /* 0x00006400000c000b */
[----:B01----:R-:W-:Y:S01]  /*25be0*/  ENDCOLLECTIVE ;  /* 0x000000000000791b */ /* 0x003fe20003800000 */
.L_x_15572:
        /* <DEDUP_REMOVED lines=11> */
.L_x_15573:
[----:B------:R-:W-:Y:S01]  /*25ca0*/  IMAD.MOV.U32 R13, RZ, RZ, R9 ;  /* 0x000000ffff0d7224 */ /* 0x000fe200078e0009 */
[----:B------:R-:W-:Y:S01]  /*25cb0*/  MOV R12, 0x4 ;  /* 0x00000004000c7802 */ /* 0x000fe20000000f00 */
[----:B------:R-:W-:-:S07]  /*25cc0*/  IMAD.MOV.U32 R2, RZ, RZ, R14 ;  /* 0x000000ffff027224 */ /* 0x000fce00078e000e */
[----:B------:R-:W-:Y:S05]  /*25cd0*/  WARPSYNC.COLLECTIVE R15, `(.L_x_15574) ;  /* 0x000000000f087348 */ /* 0x000fea0003c00000 */
[----:B------:R0:W1:Y:S02]  /*25ce0*/  SHFL.IDX P6, R14, R13, R12, R11 ;  /* 0x0000000c0d0e7389 */ /* 0x00006400000c000b */
[----:B01----:R-:W-:Y:S01]  /*25cf0*/  ENDCOLLECTIVE ;  /* 0x000000000000791b */ /* 0x003fe20003800000 */
.L_x_15574:
        /* <DEDUP_REMOVED lines=11> */
.L_x_15575:
[----:B------:R-:W-:Y:S02]  /*25db0*/  IMAD.MOV.U32 R13, RZ, RZ, R9 ;  /* 0x000000ffff0d7224 */ /* 0x000fe400078e0009 */
[----:B------:R-:W-:Y:S02]  /*25dc0*/  IMAD.MOV.U32 R12, RZ, RZ, 0x5 ;  /* 0x00000005ff0c7424 */ /* 0x000fe400078e00ff */
[----:B------:R-:W-:-:S07]  /*25dd0*/  IMAD.MOV.U32 R2, RZ, RZ, R14 ;  /* 0x000000ffff027224 */ /* 0x000fce00078e000e */
[----:B------:R-:W-:Y:S05]  /*25de0*/  WARPSYNC.COLLECTIVE R15, `(.L_x_15576) ;  /* 0x000000000f087348 */ /* 0x000fea0003c00000 */
[----:B------:R0:W1:Y:S02]  /*25df0*/  SHFL.IDX P6, R14, R13, R12, R11 ;  /* 0x0000000c0d0e7389 */ /* 0x00006400000c000b */
[----:B01----:R-:W-:Y:S01]  /*25e00*/  ENDCOLLECTIVE ;  /* 0x000000000000791b */ /* 0x003fe20003800000 */
.L_x_15576:
        /* <DEDUP_REMOVED lines=11> */
.L_x_15577:
[----:B------:R-:W-:Y:S01]  /*25ec0*/  IMAD.MOV.U32 R2, RZ, RZ, R14 ;  /* 0x000000ffff027224 */ /* 0x000fe200078e000e */
[----:B------:R-:W-:Y:S06]  /*25ed0*/  BRA `(.L_x_15578) ;  /* 0xffffff8c00c07947 */ /* 0x000fec000383ffff */
.L_x_15360:
[----:B---3--:R3:W4:Y:S02]  /*25ee0*/  SYNCS.PHASECHK.TRANS64.TRYWAIT P0, [R6+URZ+0x32460], R23 ;  /* 0x03246017060075a7 */ /* 0x008724000800017f */
[----:B----4-:R-:W-:Y:S05]  /*25ef0*/  @!P0 NANOSLEEP.SYNCS 0x989680 ;  /* 0x009896800000895d */ /* 0x010fea0003900000 */
[----:B------:R-:W4:Y:S02]  /*25f00*/  @!P0 SYNCS.PHASECHK.TRANS64 P0, [R6+URZ+0x32460], R23 ;  /* 0x03246017060085a7 */ /* 0x000f24000800007f */
[----:B----4-:R-:W-:Y:S05]  /*25f10*/  @!P0 BRA `(.L_x_15360) ;  /* 0xfffffffc00f08947 */ /* 0x010fea000383ffff */
[----:B------:R-:W-:Y:S05]  /*25f20*/  BRA `(.L_x_15579) ;  /* 0xffffff9000107947 */ /* 0x000fea000383ffff */
.L_x_15361:
[----:B------:R-:W-:Y:S01]  /*25f30*/  BSSY B1, `(.L_x_15580) ;  /* 0x0000008000017945 */ /* 0x000fe20003800000 */
[----:B------:R-:W-:Y:S01]  /*25f40*/  IMAD.MOV.U32 R13, RZ, RZ, R9 ;  /* 0x000000ffff0d7224 */ /* 0x000fe200078e0009 */
[----:B------:R-:W-:Y:S01]  /*25f50*/  MOV R15, 0xffffffff ;  /* 0xffffffff000f7802 */ /* 0x000fe20000000f00 */
[----:B------:R-:W-:Y:S02]  /*25f60*/  IMAD.MOV.U32 R12, RZ, RZ, RZ ;  /* 0x000000ffff0c7224 */ /* 0x000fe400078e00ff */
[----:B------:R-:W-:-:S07]  /*25f70*/  IMAD.MOV.U32 R11, RZ, RZ, 0x181f ;  /* 0x0000181fff0b7424 */ /* 0x000fce00078e00ff */
[----:B0-23--:R-:W-:Y:S05]  /*25f80*/  WARPSYNC.COLLECTIVE R15, `(.L_x_15581) ;  /* 0x000000000f087348 */ /* 0x00dfea0003c00000 */
[----:B------:R1:W4:Y:S02]  /*25f90*/  SHFL.IDX P6, R14, R13, R12, R11 ;  /* 0x0000000c0d0e7389 */ /* 0x00032400000c000b */
[----:B01234-:R-:W-:Y:S01]  /*25fa0*/  ENDCOLLECTIVE ;  /* 0x000000000000791b */ /* 0x01ffe20003800000 */
.L_x_15581:
[----:B------:R-:W-:Y:S05]  /*25fb0*/  BSYNC B1 ;  /* 0x0000000000017941 */ /* 0x000fea0003800000 */
.L_x_15580:
        /* <DEDUP_REMOVED lines=9> */
.L_x_15582:
[----:B------:R-:W-:Y:S02]  /*26050*/  IMAD.MOV.U32 R13, RZ, RZ, R9 ;  /* 0x000000ffff0d7224 */ /* 0x000fe400078e0009 */
[----:B------:R-:W-:Y:S01]  /*26060*/  IMAD.MOV.U32 R12, RZ, RZ, 0x1 ;  /* 0x00000001ff0c7424 */ /* 0x000fe200078e00ff */
[----:B------:R-:W-:-:S13]  /*26070*/  IADD3 R2, P0, R14, R0, RZ ;  /* 0x000000000e027210 */ /* 0x000fda0007f1e0ff */
[----:B------:R-:W-:Y:S05]  /*26080*/  WARPSYNC.COLLECTIVE R15, `(.L_x_15583) ;  /* 0x000000000f087348 */ /* 0x000fea0003c00000 */
[----:B------:R0:W1:Y:S02]  /*26090*/  SHFL.IDX P6, R14, R13, R12, R11 ;  /* 0x0000000c0d0e7389 */ /* 0x00006400000c000b */
[----:B01----:R-:W-:Y:S01]  /*260a0*/  ENDCOLLECTIVE ;  /* 0x000000000000791b */ /* 0x003fe20003800000 */
.L_x_15583:
        /* <DEDUP_REMOVED lines=13> */
.L_x_15584:
[----:B------:R-:W-:Y:S01]  /*26180*/  MOV R13, R9 ;  /* 0x00000009000d7202 */ /* 0x000fe20000000f00 */
[----:B------:R-:W-:Y:S01]  /*26190*/  IMAD.MOV.U32 R12, RZ, RZ, 0x2 ;  /* 0x00000002ff0c7424 */ /* 0x000fe200078e00ff */
[----:B------:R-:W-:-:S13]  /*261a0*/  IADD3 R2, P0, R14, R0, RZ ;  /* 0x000000000e027210 */ /* 0x000fda0007f1e0ff */
[----:B------:R-:W-:Y:S05]  /*261b0*/  WARPSYNC.COLLECTIVE R15, `(.L_x_15585) ;  /* 0x000000000f087348 */ /* 0x000fea0003c00000 */
[----:B------:R0:W1:Y:S02]  /*261c0*/  SHFL.IDX P6, R14, R13, R12, R11 ;  /* 0x0000000c0d0e7389 */ /* 0x00006400000c000b */
[----:B01----:R-:W-:Y:S01]  /*261d0*/  ENDCOLLECTIVE ;  /* 0x000000000000791b */ /* 0x003fe20003800000 */
.L_x_15585:
        /* <DEDUP_REMOVED lines=13> */
.L_x_15586:
[----:B------:R-:W-:Y:S02]  /*262b0*/  IMAD.MOV.U32 R13, RZ, RZ, R9 ;  /* 0x000000ffff0d7224 */ /* 0x000fe400078e0009 */
[----:B------:R-:W-:Y:S01]  /*262c0*/  IMAD.MOV.U32 R12, RZ, RZ, 0x3 ;  /* 0x00000003ff0c7424 */ /* 0x000fe200078e00ff */
[----:B------:R-:W-:-:S13]  /*262d0*/  IADD3 R2, P0, R14, R0, RZ ;  /* 0x000000000e027210 */ /* 0x000fda0007f1e0ff */
[----:B------:R-:W-:Y:S05]  /*262e0*/  WARPSYNC.COLLECTIVE R15, `(.L_x_15587) ;  /* 0x000000000f087348 */ /* 0x000fea0003c00000 */
[----:B------:R0:W1:Y:S02]  /*262f0*/  SHFL.IDX P6, R14, R13, R12, R11 ;  /* 0x0000000c0d0e7389 */ /* 0x00006400000c000b */
[----:B01----:R-:W-:Y:S01]  /*26300*/  ENDCOLLECTIVE ;  /* 0x000000000000791b */ /* 0x003fe20003800000 */
.L_x_15587:
        /* <DEDUP_REMOVED lines=13> */
.L_x_15588:
[----:B------:R-:W-:Y:S02]  /*263e0*/  IMAD.MOV.U32 R13, RZ, RZ, R9 ;  /* 0x000000ffff0d7224 */ /* 0x000fe400078e0009 */
[----:B------:R-:W-:Y:S01]  /*263f0*/  IMAD.MOV.U32 R12, RZ, RZ, 0x4 ;  /* 0x00000004ff0c7424 */ /* 0x000fe200078e00ff */
[----:B------:R-:W-:-:S13]  /*26400*/  IADD3 R2, P0, R14, R0, RZ ;  /* 0x000000000e027210 */ /* 0x000fda0007f1e0ff */
[----:B------:R-:W-:Y:S05]  /*26410*/  WARPSYNC.COLLECTIVE R15, `(.L_x_15589) ;  /* 0x000000000f087348 */ /* 0x000fea0003c00000 */
[----:B------:R0:W1:Y:S02]  /*26420*/  SHFL.IDX P6, R14, R13, R12, R11 ;  /* 0x0000000c0d0e7389 */ /* 0x00006400000c000b */
[----:B01----:R-:W-:Y:S01]  /*26430*/  ENDCOLLECTIVE ;  /* 0x000000000000791b */ /* 0x003fe20003800000 */
.L_x_15589:
        /* <DEDUP_REMOVED lines=13> */
.L_x_15590:
[----:B------:R-:W-:Y:S02]  /*26510*/  IMAD.MOV.U32 R13, RZ, RZ, R9 ;  /* 0x000000ffff0d7224 */ /* 0x000fe400078e0009 */
[----:B------:R-:W-:Y:S01]  /*26520*/  IMAD.MOV.U32 R12, RZ, RZ, 0x5 ;  /* 0x00000005ff0c7424 */ /* 0x000fe200078e00ff */
[----:B------:R-:W-:-:S13]  /*26530*/  IADD3 R2, P0, R14, R0, RZ ;  /* 0x000000000e027210 */ /* 0x000fda0007f1e0ff */
[----:B------:R-:W-:Y:S05]  /*26540*/  WARPSYNC.COLLECTIVE R15, `(.L_x_15591) ;  /* 0x000000000f087348 */ /* 0x000fea0003c00000 */
[----:B------:R0:W1:Y:S02]  /*26550*/  SHFL.IDX P6, R14, R13, R12, R11 ;  /* 0x0000000c0d0e7389 */ /* 0x00006400000c000b */
[----:B01----:R-:W-:Y:S01]  /*26560*/  ENDCOLLECTIVE ;  /* 0x000000000000791b */ /* 0x003fe20003800000 */
.L_x_15591:
        /* <DEDUP_REMOVED lines=13> */
.L_x_15592:
[----:B------:R-:W-:Y:S05]  /*26640*/  BRA `(.L_x_15593) ;  /* 0xffffff8c00547947 */ /* 0x000fea000383ffff */
.L_x_15369:
[----:B------:R-:W-:Y:S01]  /*26650*/  BSSY B0, `(.L_x_15594) ;  /* 0x0000008000007945 */ /* 0x000fe20003800000 */
[----:B------:R-:W-:Y:S02]  /*26660*/  IMAD.MOV.U32 R13, RZ, RZ, R24 ;  /* 0x000000ffff0d7224 */ /* 0x000fe400078e0018 */
[----:B------:R-:W-:Y:S02]  /*26670*/  IMAD.MOV.U32 R12, RZ, RZ, RZ ;  /* 0x000000ffff0c7224 */ /* 0x000fe400078e00ff */
[----:B-1----:R-:W-:Y:S02]  /*26680*/  IMAD.MOV.U32 R11, RZ, RZ, 0x1f ;  /* 0x0000001fff0b7424 */ /* 0x002fe400078e00ff */
[----:B------:R-:W-:-:S07]  /*26690*/  IMAD.MOV.U32 R15, RZ, RZ, -0x1 ;  /* 0xffffffffff0f7424 */ /* 0x000fce00078e00ff */
[----:B--23--:R-:W-:Y:S05]  /*266a0*/  WARPSYNC.COLLECTIVE R15, `(.L_x_15595) ;  /* 0x000000000f087348 */ /* 0x00cfea0003c00000 */
[----:B------:R0:W1:Y:S02]  /*266b0*/  SHFL.IDX P6, R14, R13, R12, R11 ;  /* 0x0000000c0d0e7389 */ /* 0x00006400000c000b */
[----:B0123--:R-:W-:Y:S01]  /*266c0*/  ENDCOLLECTIVE ;  /* 0x000000000000791b */ /* 0x00ffe20003800000 */
.L_x_15595:
[----:B------:R-:W-:Y:S05]  /*266d0*/  BSYNC B0 ;  /* 0x0000000000007941 */ /* 0x000fea0003800000 */
.L_x_15594:
        /* <DEDUP_REMOVED lines=9> */
.L_x_15596:
        /* <DEDUP_REMOVED lines=24> */
.L_x_15597:
[----:B------:R-:W-:Y:S01]  /*268f0*/  IMAD.MOV.U32 R12, RZ, RZ, 0x2 ;  /* 0x00000002ff0c7424 */ /* 0x000fe200078e00ff */
[----:B------:R-:W-:-:S05]  /*26900*/  SEL R14, R14, RZ, P1 ;  /* 0x000000ff0e0e7207 */ /* 0x000fca0000800000 */
[----:B------:R-:W-:-:S04]  /*26910*/  IMAD.IADD R5, R13, 0x1, R14 ;  /* 0x000000010d057824 */ /* 0x000fc800078e020e */
[----:B------:R-:W-:-:S07]  /*26920*/  IMAD.MOV.U32 R13, RZ, RZ, R5 ;  /* 0x000000ffff0d7224 */ /* 0x000fce00078e0005 */
[----:B------:R-:W-:Y:S05]  /*26930*/  WARPSYNC.COLLECTIVE R15, `(.L_x_15598) ;  /* 0x000000000f087348 */ /* 0x000fea0003c00000 */
[----:B------:R0:W1:Y:S02]  /*26940*/  SHFL.UP P6, R14, R13, R12, R11 ;  /* 0x0400000c0d0e7389 */ /* 0x00006400000c000b */
[----:B01----:R-:W-:Y:S01]  /*26950*/  ENDCOLLECTIVE ;  /* 0x000000000000791b */ /* 0x003fe20003800000 */
.L_x_15598:
[----:B------:R-:W-:Y:S01]  /*26960*/  IMAD.MOV.U32 R12, RZ, RZ, 0x4 ;  /* 0x00000004ff0c7424 */ /* 0x000fe200078e00ff */
[----:B------:R-:W-:-:S05]  /*26970*/  SEL R2, R14, RZ, P2 ;  /* 0x000000ff0e027207 */ /* 0x000fca0001000000 */
[----:B------:R-:W-:-:S05]  /*26980*/  IMAD.IADD R2, R5, 0x1, R2 ;  /* 0x0000000105027824 */ /* 0x000fca00078e0202 */
[----:B------:R-:W-:-:S07]  /*26990*/  MOV R13, R2 ;  /* 0x00000002000d7202 */ /* 0x000fce0000000f00 */
[----:B------:R-:W-:Y:S05]  /*269a0*/  WARPSYNC.COLLECTIVE R15, `(.L_x_15599) ;  /* 0x000000000f087348 */ /* 0x000fea0003c00000 */
[----:B------:R0:W1:Y:S02]  /*269b0*/  SHFL.UP P6, R14, R13, R12, R11 ;  /* 0x0400000c0d0e7389 */ /* 0x00006400000c000b */
[----:B01----:R-:W-:Y:S01]  /*269c0*/  ENDCOLLECTIVE ;  /* 0x000000000000791b */ /* 0x003fe20003800000 */
.L_x_15599:
[----:B------:R-:W-:Y:S01]  /*269d0*/  IMAD.MOV.U32 R12, RZ, RZ, 0x8 ;  /* 0x00000008ff0c7424 */ /* 0x000fe200078e00ff */
[----:B------:R-:W-:-:S05]  /*269e0*/  SEL R3, R14, RZ, P3 ;  /* 0x000000ff0e037207 */ /* 0x000fca0001800000 */
[----:B------:R-:W-:-:S04]  /*269f0*/  IMAD.IADD R3, R2, 0x1, R3 ;  /* 0x0000000102037824 */ /* 0x000fc800078e0203 */
[----:B------:R-:W-:-:S07]  /*26a00*/  IMAD.MOV.U32 R13, RZ, RZ, R3 ;  /* 0x000000ffff0d7224 */ /* 0x000fce00078e0003 */
[----:B------:R-:W-:Y:S05]  /*26a10*/  WARPSYNC.COLLECTIVE R15, `(.L_x_15600) ;  /* 0x000000000f087348 */ /* 0x000fea0003c00000 */
[----:B------:R0:W1:Y:S02]  /*26a20*/  SHFL.UP P6, R14, R13, R12, R11 ;  /* 0x0400000c0d0e7389 */ /* 0x00006400000c000b */
[----:B01----:R-:W-:Y:S01]  /*26a30*/  ENDCOLLECTIVE ;  /* 0x000000000000791b */ /* 0x003fe20003800000 */
.L_x_15600:
[----:B------:R-:W-:Y:S01]  /*26a40*/  IMAD.MOV.U32 R12, RZ, RZ, 0x10 ;  /* 0x00000010ff0c7424 */ /* 0x000fe200078e00ff */
[----:B------:R-:W-:-:S05]  /*26a50*/  SEL R14, R14, RZ, P4 ;  /* 0x000000ff0e0e7207 */ /* 0x000fca0002000000 */
[----:B------:R-:W-:-:S04]  /*26a60*/  IMAD.IADD R5, R3, 0x1, R14 ;  /* 0x0000000103057824 */ /* 0x000fc800078e020e */
[----:B------:R-:W-:-:S07]  /*26a70*/  IMAD.MOV.U32 R13, RZ, RZ, R5 ;  /* 0x000000ffff0d7224 */ /* 0x000fce00078e0005 */
[----:B------:R-:W-:Y:S05]  /*26a80*/  WARPSYNC.COLLECTIVE R15, `(.L_x_15601) ;  /* 0x000000000f087348 */ /* 0x000fea0003c00000 */
[----:B------:R0:W1:Y:S02]  /*26a90*/  SHFL.UP P6, R14, R13, R12, R11 ;  /* 0x0400000c0d0e7389 */ /* 0x00006400000c000b */
[----:B01----:R-:W-:Y:S01]  /*26aa0*/  ENDCOLLECTIVE ;  /* 0x000000000000791b */ /* 0x003fe20003800000 */
.L_x_15601:
        /* <DEDUP_REMOVED lines=8> */
.L_x_15602:
[----:B------:R-:W-:Y:S05]  /*26b30*/  BRA `(.L_x_15603) ;  /* 0xffffff8c00b47947 */ /* 0x000fea000383ffff */
.L_x_15372:
[----:B------:R-:W-:Y:S01]  /*26b40*/  BSSY B0, `(.L_x_15604) ;  /* 0x0000007000007945 */ /* 0x000fe20003800000 */
[----:B------:R-:W-:Y:S01]  /*26b50*/  MOV R12, 0x1 ;  /* 0x00000001000c7802 */ /* 0x000fe20000000f00 */
[----:B-1----:R-:W-:Y:S02]  /*26b60*/  IMAD.MOV.U32 R11, RZ, RZ, RZ ;  /* 0x000000ffff0b7224 */ /* 0x002fe400078e00ff */
[----:B------:R-:W-:-:S07]  /*26b70*/  IMAD.MOV.U32 R15, RZ, RZ, -0x1 ;  /* 0xffffffffff0f7424 */ /* 0x000fce00078e00ff */
[----:B------:R-:W-:Y:S05]  /*26b80*/  WARPSYNC.COLLECTIVE R15, `(.L_x_15605) ;  /* 0x000000000f087348 */ /* 0x000fea0003c00000 */
[----:B------:R0:W1:Y:S02]  /*26b90*/  SHFL.UP P6, R14, R13, R12, R11 ;  /* 0x0400000c0d0e7389 */ /* 0x00006400000c000b */
[----:B01----:R-:W-:Y:S01]  /*26ba0*/  ENDCOLLECTIVE ;  /* 0x000000000000791b */ /* 0x003fe20003800000 */
.L_x_15605:
[----:B------:R-:W-:Y:S05]  /*26bb0*/  BSYNC B0 ;  /* 0x0000000000007941 */ /* 0x000fea0003800000 */
.L_x_15604:
        /* <DEDUP_REMOVED lines=8> */
.L_x_15606:
[----:B------:R-:W-:Y:S01]  /*26c40*/  IMAD.MOV.U32 R12, RZ, RZ, 0x4 ;  /* 0x00000004ff0c7424 */ /* 0x000fe200078e00ff */
[----:B------:R-:W-:-:S05]  /*26c50*/  SEL R2, R14, RZ, P2 ;  /* 0x000000ff0e027207 */ /* 0x000fca0001000000 */
[----:B------:R-:W-:-:S04]  /*26c60*/  IMAD.IADD R2, R13, 0x1, R2 ;  /* 0x000000010d027824 */ /* 0x000fc800078e0202 */
[----:B------:R-:W-:-:S07]  /*26c70*/  IMAD.MOV.U32 R13, RZ, RZ, R2 ;  /* 0x000000ffff0d7224 */ /* 0x000fce00078e0002 */
[----:B------:R-:W-:Y:S05]  /*26c80*/  WARPSYNC.COLLECTIVE R15, `(.L_x_15607) ;  /* 0x000000000f087348 */ /* 0x000fea0003c00000 */
[----:B------:R0:W1:Y:S02]  /*26c90*/  SHFL.UP P6, R14, R13, R12, R11 ;  /* 0x0400000c0d0e7389 */ /* 0x00006400000c000b */
[----:B01----:R-:W-:Y:S01]  /*26ca0*/  ENDCOLLECTIVE ;  /* 0x000000000000791b */ /* 0x003fe20003800000 */
.L_x_15607:
[----:B------:R-:W-:Y:S01]  /*26cb0*/  IMAD.MOV.U32 R12, RZ, RZ, 0x8 ;  /* 0x00000008ff0c7424 */ /* 0x000fe200078e00ff */
[----:B------:R-:W-:-:S05]  /*26cc0*/  SEL R3, R14, RZ, P3 ;  /* 0x000000ff0e037207 */ /* 0x000fca0001800000 */
[----:B------:R-:W-:-:S04]  /*26cd0*/  IMAD.IADD R3, R2, 0x1, R3 ;  /* 0x0000000102037824 */ /* 0x000fc800078e0203 */
[----:B------:R-:W-:-:S07]  /*26ce0*/  IMAD.MOV.U32 R13, RZ, RZ, R3 ;  /* 0x000000ffff0d7224 */ /* 0x000fce00078e0003 */
[----:B------:R-:W-:Y:S05]  /*26cf0*/  WARPSYNC.COLLECTIVE R15, `(.L_x_15608) ;  /* 0x000000000f087348 */ /* 0x000fea0003c00000 */
[----:B------:R0:W1:Y:S02]  /*26d00*/  SHFL.UP P6, R14, R13, R12, R11 ;  /* 0x0400000c0d0e7389 */ /* 0x00006400000c000b */
[----:B01----:R-:W-:Y:S01]  /*26d10*/  ENDCOLLECTIVE ;  /* 0x000000000000791b */ /* 0x003fe20003800000 */
.L_x_15608:
[----:B------:R-:W-:Y:S01]  /*26d20*/  IMAD.MOV.U32 R12, RZ, RZ, 0x10 ;  /* 0x00000010ff0c7424 */ /* 0x000fe200078e00ff */
[----:B------:R-:W-:-:S04]  /*26d30*/  SEL R14, R14, RZ, P4 ;  /* 0x000000ff0e0e7207 */ /* 0x000fc80002000000 */
[----:B------:R-:W-:-:S05]  /*26d40*/  IADD3 R5, R3, R14, RZ ;  /* 0x0000000e03057210 */ /* 0x000fca0007ffe0ff */
[----:B------:R-:W-:-:S07]  /*26d50*/  IMAD.MOV.U32 R13, RZ, RZ, R5 ;  /* 0x000000ffff0d7224 */ /* 0x000fce00078e0005 */
[----:B------:R-:W-:Y:S05]  /*26d60*/  WARPSYNC.COLLECTIVE R15, `(.L_x_15609) ;  /* 0x000000000f087348 */ /* 0x000fea0003c00000 */
[----:B------:R0:W1:Y:S02]  /*26d70*/  SHFL.UP P6, R14, R13, R12, R11 ;  /* 0x0400000c0d0e7389 */ /* 0x00006400000c000b */
[----:B01----:R-:W-:Y:S01]  /*26d80*/  ENDCOLLECTIVE ;  /* 0x000000000000791b */ /* 0x003fe20003800000 */
.L_x_15609:
        /* <DEDUP_REMOVED lines=8> */
.L_x_15610:
[----:B------:R-:W-:Y:S05]  /*26e10*/  BRA `(.L_x_15611) ;  /* 0xffffff8c00a07947 */ /* 0x000fea000383ffff */
.L_x_15374:
[----:B------:R-:W-:Y:S01]  /*26e20*/  BSSY B0, `(.L_x_15612) ;  /* 0x0000006000007945 */ /* 0x000fe20003800000 */
[----:B------:R-:W-:Y:S01]  /*26e30*/  PLOP3.LUT P6, PT, P6, PT, PT, 0x8, 0x0 ;  /* 0x000000000000781c */ /* 0x000fe200037ce170 */
[----:B------:R-:W-:-:S12]  /*26e40*/  IMAD.MOV.U32 R15, RZ, RZ, -0x1 ;  /* 0xffffffffff0f7424 */ /* 0x000fd800078e00ff */
[----:B01----:R-:W-:Y:S05]  /*26e50*/  WARPSYNC.COLLECTIVE R15, `(.L_x_15613) ;  /* 0x000000000f087348 */ /* 0x003fea0003c00000 */
[----:B------:R-:W-:Y:S01]  /*26e60*/  VOTE.ANY R14, PT, P6 ;  /* 0x00000000000e7806 */ /* 0x000fe200030e0100 */
[----:B01----:R-:W-:Y:S06]  /*26e70*/  ENDCOLLECTIVE ;  /* 0x000000000000791b */ /* 0x003fec0003800000 */
.L_x_15613:
[----:B------:R-:W-:Y:S05]  /*26e80*/  BSYNC B0 ;  /* 0x0000000000007941 */ /* 0x000fea0003800000 */
.L_x_15612:
        /* <DEDUP_REMOVED lines=8> */
.L_x_15614:
[----:B------:R-:W-:Y:S01]  /*26f10*/  IMAD.IADD R27, R12, 0x1, R27 ;  /* 0x000000010c1b7824 */ /* 0x000fe200078e021b */
[----:B------:R-:W-:Y:S01]  /*26f20*/  MOV R13, R4 ;  /* 0x00000004000d7202 */ /* 0x000fe20000000f00 */
[----:B------:R-:W-:-:S07]  /*26f30*/  IMAD.MOV.U32 R25, RZ, RZ, R14 ;  /* 0x000000ffff197224 */ /* 0x000fce00078e000e */
[----:B------:R-:W-:Y:S05]  /*26f40*/  WARPSYNC.COLLECTIVE R15, `(.L_x_15615) ;  /* 0x000000000f087348 */ /* 0x000fea0003c00000 */
[----:B------:R0:W1:Y:S02]  /*26f50*/  SHFL.IDX P6, R14, R13, R12, R11 ;  /* 0x0000000c0d0e7389 */ /* 0x00006400000c000b */
[----:B01----:R-:W-:Y:S01]  /*26f60*/  ENDCOLLECTIVE ;  /* 0x000000000000791b */ /* 0x003fe20003800000 */
.L_x_15615:
[----:B------:R-:W-:Y:S01]  /*26f70*/  IMAD.MOV.U32 R4, RZ, RZ, R14 ;  /* 0x000000ffff047224 */ /* 0x000fe200078e000e */
[----:B------:R-:W-:Y:S06]  /*26f80*/  BRA `(.L_x_15616) ;  /* 0xffffff8c00847947 */ /* 0x000fec000383ffff */
.L_x_15376:
[----:B------:R-:W-:Y:S01]  /*26f90*/  BSSY B0, `(.L_x_15617) ;  /* 0x0000007000007945 */ /* 0x000fe20003800000 */
[----:B------:R-:W-:Y:S02]  /*26fa0*/  IMAD.MOV.U32 R13, RZ, RZ, R2 ;  /* 0x000000ffff0d7224 */ /* 0x000fe400078e0002 */
[----:B-1----:R-:W-:Y:S02]  /*26fb0*/  IMAD.MOV.U32 R11, RZ, RZ, 0x1f ;  /* 0x0000001fff0b7424 */ /* 0x002fe400078e00ff */
[----:B------:R-:W-:-:S07]  /*26fc0*/  IMAD.MOV.U32 R15, RZ, RZ, -0x1 ;  /* 0xffffffffff0f7424 */ /* 0x000fce00078e00ff */
[----:B0--34-:R-:W-:Y:S05]  /*26fd0*/  WARPSYNC.COLLECTIVE R15, `(.L_x_15618) ;  /* 0x000000000f087348 */ /* 0x019fea0003c00000 */
[----:B------:R1:W2:Y:S02]  /*26fe0*/  SHFL.IDX P6, R14, R13, R12, R11 ;  /* 0x0000000c0d0e7389 */ /* 0x0002a400000c000b */
[----:B01234-:R-:W-:Y:S01]  /*26ff0*/  ENDCOLLECTIVE ;  /* 0x000000000000791b */ /* 0x01ffe20003800000 */
.L_x_15618:
[----:B------:R-:W-:Y:S05]  /*27000*/  BSYNC B0 ;  /* 0x0000000000007941 */ /* 0x000fea0003800000 */
.L_x_15617:
[----:B------:R-:W-:Y:S01]  /*27010*/  IMAD.MOV.U32 R6, RZ, RZ, R14 ;  /* 0x000000ffff067224 */ /* 0x000fe200078e000e */
[----:B------:R-:W-:Y:S06]  /*27020*/  BRA `(.L_x_15375) ;  /* 0xffffff8c00747947 */ /* 0x000fec000383ffff */
.L_x_15382:
[----:B-1----:R1:W4:Y:S02]  /*27030*/  SYNCS.PHASECHK.TRANS64.TRYWAIT P0, [R4+URZ+0x32420], R0 ;  /* 0x03242000040075a7 */ /* 0x002324000800017f */
[----:B----4-:R-:W-:Y:S05]  /*27040*/  @!P0 NANOSLEEP.SYNCS 0x989680 ;  /* 0x009896800000895d */ /* 0x010fea0003900000 */
[----:B------:R-:W4:Y:S02]  /*27050*/  @!P0 SYNCS.PHASECHK.TRANS64 P0, [R4+URZ+0x32420], R0 ;  /* 0x03242000040085a7 */ /* 0x000f24000800007f */
[----:B----4-:R-:W-:Y:S05]  /*27060*/  @!P0 BRA `(.L_x_15382) ;  /* 0xfffffffc00f08947 */ /* 0x010fea000383ffff */
[----:B------:R-:W-:Y:S05]  /*27070*/  BRA `(.L_x_15619) ;  /* 0xffffff9400cc7947 */ /* 0x000fea000383ffff */
.L_x_15383:
        /* <DEDUP_REMOVED lines=11> */
.L_x_15621:
[----:B------:R-:W-:Y:S05]  /*27130*/  BSYNC B0 ;  /* 0x0000000000007941 */ /* 0x000fea0003800000 */
.L_x_15620:
[----:B------:R-:W-:Y:S05]  /*27140*/  BRA `(.L_x_15622) ;  /* 0xffffff9400b47947 */ /* 0x000fea000383ffff */
.L_x_15384:
[----:B------:R-:W-:Y:S01]  /*27150*/  BSSY B0, `(.L_x_15623) ;  /* 0x0000006000007945 */ /* 0x000fe20003800000 */
[----:B------:R-:W-:-:S07]  /*27160*/  IMAD.MOV.U32 R15, RZ, RZ, -0x1 ;  /* 0xffffffffff0f7424 */ /* 0x000fce00078e00ff */
[----:B0123--:R-:W-:Y:S05]  /*27170*/  WARPSYNC.COLLECTIVE R15, `(.L_x_15624) ;  /* 0x000000000f0c7348 */ /* 0x00ffea0003c00000 */
[----:B------:R-:W-:Y:S02]  /*27180*/  ELECT P6, UR62, PT ;  /* 0x00000000003e782f */ /* 0x000fe400038c0000 */
[----:B------:R-:W-:Y:S01]  /*27190*/  MOV R14, UR62 ;  /* 0x0000003e000e7c02 */ /* 0x000fe20008000f00 */
[----:B0123--:R-:W-:Y:S10]  /*271a0*/  ENDCOLLECTIVE ;  /* 0x000000000000791b */ /* 0x00fff40003800000 */
.L_x_15624:
[----:B------:R-:W-:Y:S05]  /*271b0*/  BSYNC B0 ;  /* 0x0000000000007941 */ /* 0x000fea0003800000 */
.L_x_15623:
[----:B------:R-:W-:Y:S05]  /*271c0*/  BRA `(.L_x_15625) ;  /* 0xffffff9400a87947 */ /* 0x000fea000383ffff */
.L_x_15386:
[----:B-1----:R1:W4:Y:S02]  /*271d0*/  SYNCS.PHASECHK.TRANS64.TRYWAIT P1, [R5+URZ+0x32440], R0 ;  /* 0x03244000050075a7 */ /* 0x002324000802017f */
[----:B----4-:R-:W-:Y:S05]  /*271e0*/  @!P1 NANOSLEEP.SYNCS 0x989680 ;  /* 0x009896800000995d */ /* 0x010fea0003900000 */
[----:B------:R-:W4:Y:S02]  /*271f0*/  @!P1 SYNCS.PHASECHK.TRANS64 P1, [R5+URZ+0x32440], R0 ;  /* 0x03244000050095a7 */ /* 0x000f24000802007f */
[----:B----4-:R-:W-:Y:S05]  /*27200*/  @!P1 BRA `(.L_x_15386) ;  /* 0xfffffffc00f09947 */ /* 0x010fea000383ffff */
[----:B------:R-:W-:Y:S05]  /*27210*/  BRA `(.L_x_15626) ;  /* 0xffffff9400c87947 */ /* 0x000fea000383ffff */
.L_x_15388:
[----:B----4-:R4:W0:Y:S02]  /*27220*/  SYNCS.PHASECHK.TRANS64.TRYWAIT P1, [R19+URZ+0x32440], R2 ;  /* 0x03244002130075a7 */ /* 0x010824000802017f */
[----:B0-----:R-:W-:Y:S05]  /*27230*/  @!P1 NANOSLEEP.SYNCS 0x989680 ;  /* 0x009896800000995d */ /* 0x001fea0003900000 */
[----:B------:R-:W0:Y:S02]  /*27240*/  @!P1 SYNCS.PHASECHK.TRANS64 P1, [R19+URZ+0x32440], R2 ;  /* 0x03244002130095a7 */ /* 0x000e24000802007f */
[----:B0-----:R-:W-:Y:S05]  /*27250*/  @!P1 BRA `(.L_x_15388) ;  /* 0xfffffffc00f09947 */ /* 0x001fea000383ffff */
[----:B------:R-:W-:Y:S05]  /*27260*/  BRA `(.L_x_15627) ;  /* 0xffffff9400d47947 */ /* 0x000fea000383ffff */
.L_x_15390:
[----:B------:R0:W0:Y:S02]  /*27270*/  SYNCS.PHASECHK.TRANS64.TRYWAIT P1, [R5+URZ+0x32460], R0 ;  /* 0x03246000050075a7 */ /* 0x000024000802017f */
[----:B0-----:R-:W-:Y:S05]  /*27280*/  @!P1 NANOSLEEP.SYNCS 0x989680 ;  /* 0x009896800000995d */ /* 0x001fea0003900000 */
[----:B------:R-:W0:Y:S02]  /*27290*/  @!P1 SYNCS.PHASECHK.TRANS64 P1, [R5+URZ+0x32460], R0 ;  /* 0x03246000050095a7 */ /* 0x000e24000802007f */
[----:B0-----:R-:W-:Y:S05]  /*272a0*/  @!P1 BRA `(.L_x_15390) ;  /* 0xfffffffc00f09947 */ /* 0x001fea000383ffff */
[----:B------:R-:W-:Y:S05]  /*272b0*/  BRA `(.L_x_15628) ;  /* 0xffffff9400d07947 */ /* 0x000fea000383ffff */
.L_x_15629:
        /* <DEDUP_REMOVED lines=12> */
.L_x_15681:


//--------------------- .nv.global.init           --------------------------
	.section	.nv.global.init,"aw",@progbits
.nv.global.init:
	.type		$str$23,@object
	.size		$str$23,($str$24 - $str$23)
$str$23:
        /*0000*/ 	.byte	0x28, 0x61, 0x64, 0x64, 0x72, 0x65, 0x73, 0x73, 0x20, 0x26, 0x20, 0x6d, 0x61, 0x73, 0x6b, 0x29
        /*0010*/ 	.byte	0x20, 0x3d, 0x3d, 0x20, 0x30, 0x00
	.type		$str$24,@object
	.size		$str$24,(__unnamed_11 - $str$24)
$str$24:
        /*0016*/ 	.byte	0x2f, 0x74, 0x6d, 0x70, 0x2f, 0x6f, 0x73, 0x73, 0x5f, 0x6b, 0x65, 0x72, 0x6e, 0x65, 0x6c, 0x73
        /*0026*/ 	.byte	0x5f, 0x73, 0x72, 0x63, 0x2f, 0x66, 0x6c, 0x61, 0x73, 0x68, 0x5f, 0x61, 0x74, 0x74, 0x65, 0x6e
        /*0036*/ 	.byte	0x74, 0x69, 0x6f, 0x6e, 0x2f, 0x63, 0x73, 0x72, 0x63, 0x2f, 0x63, 0x75, 0x74, 0x6c, 0x61, 0x73
        /*0046*/ 	.byte	0x73, 0x2f, 0x69, 0x6e, 0x63, 0x6c, 0x75, 0x64, 0x65, 0x2f, 0x63, 0x75, 0x74, 0x65, 0x2f, 0x70
        /*0056*/ 	.byte	0x6f, 0x69, 0x6e, 0x74, 0x65, 0x72, 0x5f, 0x66, 0x6c, 0x61, 0x67, 0x67, 0x65, 0x64, 0x2e, 0x68
        /*0066*/ 	.byte	0x70, 0x70, 0x00
	.type		__unnamed_11,@object
	.size		__unnamed_11,(__unnamed_4 - __unnamed_11)
__unnamed_11:
        /* <DEDUP_REMOVED lines=24> */
	.type		__unnamed_4,@object
	.size		__unnamed_4,(__unnamed_12 - __unnamed_4)
__unnamed_4:
        /* <DEDUP_REMOVED lines=23> */
        /*0355*/ 	.byte	0x3a, 0x43, 0x3c, 0x30, 0x3e, 0x3e, 0x3e, 0x3e, 0x3e, 0x20, 0x26, 0x5d, 0x00
	.type		__unnamed_12,@object
	.size		__unnamed_12,(__unnamed_7 - __unnamed_12)
__unnamed_12:
        /* <DEDUP_REMOVED lines=23> */
        /*04d2*/ 	.byte	0x43, 0x3c, 0x34, 0x30, 0x39, 0x36, 0x3e, 0x3e, 0x3e, 0x3e, 0x3e, 0x20, 0x26, 0x5d, 0x00
	.type		__unnamed_7,@object
	.size		__unnamed_7,(__unnamed_17 - __unnamed_7)
__unnamed_7:
        /* <DEDUP_REMOVED lines=24> */
	.type		__unnamed_17,@object
	.size		__unnamed_17,(__unnamed_5 - __unnamed_17)
__unnamed_17:
        /* <DEDUP_REMOVED lines=24> */
	.type		__unnamed_5,@object
	.size		__unnamed_5,(__unnamed_13 - __unnamed_5)
__unnamed_5:
        /* <DEDUP_REMOVED lines=24> */
	.type		__unnamed_13,@object
	.size		__unnamed_13,(__unnamed_6 - __unnamed_13)
__unnamed_13:
        /* <DEDUP_REMOVED lines=28> */
        /*0b21*/ 	.byte	0x3e, 0x3e, 0x3e, 0x3e, 0x3e, 0x5d, 0x00
	.type		__unnamed_6,@object
	.size		__unnamed_6,(__unnamed_8 - __unnamed_6)
__unnamed_6:
        /* <DEDUP_REMOVED lines=28> */
        /*0ce8*/ 	.byte	0x34, 0x3e, 0x3e, 0x3e, 0x3e, 0x3e, 0x5d, 0x00
	.type		__unnamed_8,@object
	.size		__unnamed_8,(__unnamed_1 - __unnamed_8)
__unnamed_8:
        /* <DEDUP_REMOVED lines=28> */
        /*0eb0*/ 	.byte	0x3e, 0x3e, 0x3e, 0x3e, 0x3e, 0x20, 0x26, 0x5d, 0x00
	.type		__unnamed_1,@object
	.size		__unnamed_1,(__unnamed_9 - __unnamed_1)
__unnamed_1:
        /* <DEDUP_REMOVED lines=28> */
        /*1079*/ 	.byte	0x34, 0x3e, 0x3e, 0x3e, 0x3e, 0x3e, 0x20, 0x26, 0x5d, 0x00
	.type		__unnamed_9,@object
	.size		__unnamed_9,(__unnamed_10 - __unnamed_9)
__unnamed_9:
        /* <DEDUP_REMOVED lines=28> */
        /*1243*/ 	.byte	0x32, 0x37, 0x36, 0x38, 0x3e, 0x3e, 0x3e, 0x3e, 0x3e, 0x5d, 0x00
	.type		__unnamed_10,@object
	.size		__unnamed_10,(__unnamed_3 - __unnamed_10)
__unnamed_10:
        /* <DEDUP_REMOVED lines=29> */
	.type		__unnamed_3,@object
	.size		__unnamed_3,(__unnamed_15 - __unnamed_3)
__unnamed_3:
        /* <DEDUP_REMOVED lines=29> */
	.type		__unnamed_15,@object
	.size		__unnamed_15,(__unnamed_16 - __unnamed_15)
__unnamed_15:
        /* <DEDUP_REMOVED lines=29> */
	.type		__unnamed_16,@object
	.size		__unnamed_16,(__unnamed_2 - __unnamed_16)
__unnamed_16:
        /* <DEDUP_REMOVED lines=29> */
	.type		__unnamed_2,@object
	.size		__unnamed_2,(__unnamed_18 - __unnamed_2)
__unnamed_2:
        /* <DEDUP_REMOVED lines=29> */
	.type		__unnamed_18,@object
	.size		__unnamed_18,(__unnamed_14 - __unnamed_18)
__unnamed_18:
        /* <DEDUP_REMOVED lines=29> */
	.type		__unnamed_14,@object
	.size		__unnamed_14,(.L_13 - __unnamed_14)
__unnamed_14:
        /* <DEDUP_REMOVED lines=28> */
        /*1ed5*/ 	.byte	0x31, 0x38, 0x34, 0x33, 0x32, 0x3e, 0x3e, 0x3e, 0x3e, 0x3e, 0x20, 0x26, 0x5d, 0x00
.L_13:


//--------------------- .nv.shared._ZN7cutlass13device_kernelIN5flash11enable_sm90INS1_16FlashAttnFwdSm90INS1_25CollectiveMainloopFwdSm90ILi2EN4cute5tupleIJNS5_1CILi1EEES8_S8_EEENS6_IJNS7_ILi128EEENS7_ILi96EEENS7_ILi192EEEEEELi128ENS_6half_tEfNS_4arch4Sm90ELb0ELb0ELb0ELb0ELb1ELb0ELb0ELb1ELb1ELb1ELb1ELb0EEENS1_21CollectiveEpilogueFwdINS6_IJSA_SA_SB_EEES9_SE_SG_Li256ELb0ELb1ELb1ELb0EEENS1_19SingleTileSchedulerILb0ELb1ELb1ELi128EEEEEEEEEvNT_6ParamsE --------------------------
	.section	.nv.shared._ZN7cutlass13device_kernelIN5flash11enable_sm90INS1_16FlashAttnFwdSm90INS1_25CollectiveMainloopFwdSm90ILi2EN4cute5tupleIJNS5_1CILi1EEES8_S8_EEENS6_IJNS7_ILi128EEENS7_ILi96EEENS7_ILi192EEEEEELi128ENS_6half_tEfNS_4arch4Sm90ELb0ELb0ELb0ELb0ELb1ELb0ELb0ELb1ELb1ELb1ELb1ELb0EEENS1_21CollectiveEpilogueFwdINS6_IJSA_SA_SB_EEES9_SE_SG_Li256ELb0ELb1ELb1ELb0EEENS1_19SingleTileSchedulerILb0ELb1ELb1ELi128EEEEEEEEEvNT_6ParamsE,"aw",@nobits
	.sectionflags	@""
	.align	16
	.zero		1024


//--------------------- .nv.shared.reserved.0     --------------------------
	.section	.nv.shared.reserved.0,"aw",@nobits
	.weak		__nv_reservedSMEM_offset_0_alias
	.size		__nv_reservedSMEM_offset_0_alias, 0, 0
	.other		__nv_reservedSMEM_offset_0_alias,@"STO_CUDA_RESERVED_SHARED STV_DEFAULT"
__nv_reservedSMEM_offset_0_alias:
	.zero		0


//--------------------- .nv.global                --------------------------
	.section	.nv.global,"aw",@nobits
.nv.global:
	.type		_ZN79_INTERNAL_73f4098d_43_flash_fwd_hdimdiff_fp16_paged_split_sm90_cu_c04999b1_36754cute1_E,@object
	.size		_ZN79_INTERNAL_73f4098d_43_flash_fwd_hdimdiff_fp16_paged_split_sm90_cu_c04999b1_36754cute1_E,(_ZN79_INTERNAL_73f4098d_43_flash_fwd_hdimdiff_fp16_paged_split_sm90_cu_c04999b1_36754cuda3std3__45__cpo6cbeginE - _ZN79_INTERNAL_73f4098d_43_flash_fwd_hdimdiff_fp16_paged_split_sm90_cu_c04999b1_36754cute1_E)
_ZN79_INTERNAL_73f4098d_43_flash_fwd_hdimdiff_fp16_paged_split_sm90_cu_c04999b1_36754cute1_E:
	.zero		1
	.type		_ZN79_INTERNAL_73f4098d_43_flash_fwd_hdimdiff_fp16_paged_split_sm90_cu_c04999b1_36754cuda3std3__45__cpo6cbeginE,@object
	.size		_ZN79_INTERNAL_73f4098d_43_flash_fwd_hdimdiff_fp16_paged_split_sm90_cu_c04999b1_36754cuda3std3__45__cpo6cbeginE,(_ZN79_INTERNAL_73f4098d_43_flash_fwd_hdimdiff_fp16_paged_split_sm90_cu_c04999b1_36754cuda3std3__48in_placeE - _ZN79_INTERNAL_73f4098d_43_flash_fwd_hdimdiff_fp16_paged_split_sm90_cu_c04999b1_36754cuda3std3__45__cpo6cbeginE)
_ZN79_INTERNAL_73f4098d_43_flash_fwd_hdimdiff_fp16_paged_split_sm90_cu_c04999b1_36754cuda3std3__45__cpo6cbeginE:
	.zero		1
	.type		_ZN79_INTERNAL_73f4098d_43_flash_fwd_hdimdiff_fp16_paged_split_sm90_cu_c04999b1_36754cuda3std3__48in_placeE,@object
	.size		_ZN79_INTERNAL_73f4098d_43_flash_fwd_hdimdiff_fp16_paged_split_sm90_cu_c04999b1_36754cuda3std3__48in_placeE,(_ZN79_INTERNAL_73f4098d_43_flash_fwd_hdimdiff_fp16_paged_split_sm90_cu_c04999b1_36754cuda3std6ranges3__45__cpo9iter_moveE - _ZN79_INTERNAL_73f4098d_43_flash_fwd_hdimdiff_fp16_paged_split_sm90_cu_c04999b1_36754cuda3std3__48in_placeE)
_ZN79_INTERNAL_73f4098d_43_flash_fwd_hdimdiff_fp16_paged_split_sm90_cu_c04999b1_36754cuda3std3__48in_placeE:
	.zero		1
	.type		_ZN79_INTERNAL_73f4098d_43_flash_fwd_hdimdiff_fp16_paged_split_sm90_cu_c04999b1_36754cuda3std6ranges3__45__cpo9iter_moveE,@object
	.size		_ZN79_INTERNAL_73f4098d_43_flash_fwd_hdimdiff_fp16_paged_split_sm90_cu_c04999b1_36754cuda3std6ranges3__45__cpo9iter_moveE,(_ZN79_INTERNAL_73f4098d_43_flash_fwd_hdimdiff_fp16_paged_split_sm90_cu_c04999b1_36754cuda3std3__45__cpo5beginE - _ZN79_INTERNAL_73f4098d_43_flash_fwd_hdimdiff_fp16_paged_split_sm90_cu_c04999b1_36754cuda3std6ranges3__45__cpo9iter_moveE)
_ZN79_INTERNAL_73f4098d_43_flash_fwd_hdimdiff_fp16_paged_split_sm90_cu_c04999b1_36754cuda3std6ranges3__45__cpo9iter_moveE:
	.zero		1
	.type		_ZN79_INTERNAL_73f4098d_43_flash_fwd_hdimdiff_fp16_paged_split_sm90_cu_c04999b1_36754cuda3std3__45__cpo5beginE,@object
	.size		_ZN79_INTERNAL_73f4098d_43_flash_fwd_hdimdiff_fp16_paged_split_sm90_cu_c04999b1_36754cuda3std3__45__cpo5beginE,(_ZN79_INTERNAL_73f4098d_43_flash_fwd_hdimdiff_fp16_paged_split_sm90_cu_c04999b1_36754cuda3std3__481_GLOBAL__N__73f4098d_43_flash_fwd_hdimdiff_fp16_paged_split_sm90_cu_c04999b1_36756ignoreE - _ZN79_INTERNAL_73f4098d_43_flash_fwd_hdimdiff_fp16_paged_split_sm90_cu_c04999b1_36754cuda3std3__45__cpo5beginE)
_ZN79_INTERNAL_73f4098d_43_flash_fwd_hdimdiff_fp16_paged_split_sm90_cu_c04999b1_36754cuda3std3__45__cpo5beginE:
	.zero		1
	.type		_ZN79_INTERNAL_73f4098d_43_flash_fwd_hdimdiff_fp16_paged_split_sm90_cu_c04999b1_36754cuda3std3__481_GLOBAL__N__73f4098d_43_flash_fwd_hdimdiff_fp16_paged_split_sm90_cu_c04999b1_36756ignoreE,@object
	.size		_ZN79_INTERNAL_73f4098d_43_flash_fwd_hdimdiff_fp16_paged_split_sm90_cu_c04999b1_36754cuda3std3__481_GLOBAL__N__73f4098d_43_flash_fwd_hdimdiff_fp16_paged_split_sm90_cu_c04999b1_36756ignoreE,(_ZN79_INTERNAL_73f4098d_43_flash_fwd_hdimdiff_fp16_paged_split_sm90_cu_c04999b1_36754cute7productE - _ZN79_INTERNAL_73f4098d_43_flash_fwd_hdimdiff_fp16_paged_split_sm90_cu_c04999b1_36754cuda3std3__481_GLOBAL__N__73f4098d_43_flash_fwd_hdimdiff_fp16_paged_split_sm90_cu_c04999b1_36756ignoreE)
_ZN79_INTERNAL_73f4098d_43_flash_fwd_hdimdiff_fp16_paged_split_sm90_cu_c04999b1_36754cuda3std3__481_GLOBAL__N__73f4098d_43_flash_fwd_hdimdiff_fp16_paged_split_sm90_cu_c04999b1_36756ignoreE:
	.zero		1
	.type		_ZN79_INTERNAL_73f4098d_43_flash_fwd_hdimdiff_fp16_paged_split_sm90_cu_c04999b1_36754cute7productE,@object
	.size		_ZN79_INTERNAL_73f4098d_43_flash_fwd_hdimdiff_fp16_paged_split_sm90_cu_c04999b1_36754cute7productE,(_ZN79_INTERNAL_73f4098d_43_flash_fwd_hdimdiff_fp16_paged_split_sm90_cu_c04999b1_36754cuda3std3__45__cpo3endE - _ZN79_INTERNAL_73f4098d_43_flash_fwd_hdimdiff_fp16_paged_split_sm90_cu_c04999b1_36754cute7productE)
_ZN79_INTERNAL_73f4098d_43_flash_fwd_hdimdiff_fp16_paged_split_sm90_cu_c04999b1_36754cute7productE:
	.zero		1
	.type		_ZN79_INTERNAL_73f4098d_43_flash_fwd_hdimdiff_fp16_paged_split_sm90_cu_c04999b1_36754cuda3std3__45__cpo3endE,@object
	.size		_ZN79_INTERNAL_73f4098d_43_flash_fwd_hdimdiff_fp16_paged_split_sm90_cu_c04999b1_36754cuda3std3__45__cpo3endE,(_ZN79_INTERNAL_73f4098d_43_flash_fwd_hdimdiff_fp16_paged_split_sm90_cu_c04999b1_36754cuda3std3__419piecewise_constructE - _ZN79_INTERNAL_73f4098d_43_flash_fwd_hdimdiff_fp16_paged_split_sm90_cu_c04999b1_36754cuda3std3__45__cpo3endE)
_ZN79_INTERNAL_73f4098d_43_flash_fwd_hdimdiff_fp16_paged_split_sm90_cu_c04999b1_36754cuda3std3__45__cpo3endE:
	.zero		1
	.type		_ZN79_INTERNAL_73f4098d_43_flash_fwd_hdimdiff_fp16_paged_split_sm90_cu_c04999b1_36754cuda3std3__419piecewise_constructE,@object
	.size		_ZN79_INTERNAL_73f4098d_43_flash_fwd_hdimdiff_fp16_paged_split_sm90_cu_c04999b1_36754cuda3std3__419piecewise_constructE,(_ZN79_INTERNAL_73f4098d_43_flash_fwd_hdimdiff_fp16_paged_split_sm90_cu_c04999b1_36754cuda3std3__45__cpo4cendE - _ZN79_INTERNAL_73f4098d_43_flash_fwd_hdimdiff_fp16_paged_split_sm90_cu_c04999b1_36754cuda3std3__419piecewise_constructE)
_ZN79_INTERNAL_73f4098d_43_flash_fwd_hdimdiff_fp16_paged_split_sm90_cu_c04999b1_36754cuda3std3__419piecewise_constructE:
	.zero		1
	.type		_ZN79_INTERNAL_73f4098d_43_flash_fwd_hdimdiff_fp16_paged_split_sm90_cu_c04999b1_36754cuda3std3__45__cpo4cendE,@object
	.size		_ZN79_INTERNAL_73f4098d_43_flash_fwd_hdimdiff_fp16_paged_split_sm90_cu_c04999b1_36754cuda3std3__45__cpo4cendE,(_ZN79_INTERNAL_73f4098d_43_flash_fwd_hdimdiff_fp16_paged_split_sm90_cu_c04999b1_36754cuda3std6ranges3__45__cpo4swapE - _ZN79_INTERNAL_73f4098d_43_flash_fwd_hdimdiff_fp16_paged_split_sm90_cu_c04999b1_36754cuda3std3__45__cpo4cendE)
_ZN79_INTERNAL_73f4098d_43_flash_fwd_hdimdiff_fp16_paged_split_sm90_cu_c04999b1_36754cuda3std3__45__cpo4cendE:
	.zero		1
	.type		_ZN79_INTERNAL_73f4098d_43_flash_fwd_hdimdiff_fp16_paged_split_sm90_cu_c04999b1_36754cuda3std6ranges3__45__cpo4swapE,@object
	.size		_ZN79_INTERNAL_73f4098d_43_flash_fwd_hdimdiff_fp16_paged_split_sm90_cu_c04999b1_36754cuda3std6ranges3__45__cpo4swapE,(.L_25 - _ZN79_INTERNAL_73f4098d_43_flash_fwd_hdimdiff_fp16_paged_split_sm90_cu_c04999b1_36754cuda3std6ranges3__45__cpo4swapE)
_ZN79_INTERNAL_73f4098d_43_flash_fwd_hdimdiff_fp16_paged_split_sm90_cu_c04999b1_36754cuda3std6ranges3__45__cpo4swapE:
	.zero		1
.L_25:


//--------------------- .nv.shared._ZN7cutlass13device_kernelIN5flash11enable_sm90INS1_16FlashAttnFwdSm90INS1_25CollectiveMainloopFwdSm90ILi2EN4cute5tupleIJNS5_1CILi1EEES8_S8_EEENS6_IJNS7_ILi128EEENS7_ILi96EEENS7_ILi192EEEEEELi128ENS_6half_tEfNS_4arch4Sm90ELb0ELb0ELb0ELb1ELb1ELb0ELb0ELb1ELb1ELb1ELb1ELb0EEENS1_21CollectiveEpilogueFwdINS6_IJSA_SA_SB_EEES9_SE_SG_Li256ELb1ELb1ELb1ELb0EEENS1_36VarlenDynamicPersistentTileSchedulerILi128ELi96ELi256ELi128ELb1ELb1ELb1ELb0ELb1ELb1EEEEEEEEEvNT_6ParamsE --------------------------
	.section	.nv.shared._ZN7cutlass13device_kernelIN5flash11enable_sm90INS1_16FlashAttnFwdSm90INS1_25CollectiveMainloopFwdSm90ILi2EN4cute5tupleIJNS5_1CILi1EEES8_S8_EEENS6_IJNS7_ILi128EEENS7_ILi96EEENS7_ILi192EEEEEELi128ENS_6half_tEfNS_4arch4Sm90ELb0ELb0ELb0ELb1ELb1ELb0ELb0ELb1ELb1ELb1ELb1ELb0EEENS1_21CollectiveEpilogueFwdINS6_IJSA_SA_SB_EEES9_SE_SG_Li256ELb1ELb1ELb1ELb0EEENS1_36VarlenDynamicPersistentTileSchedulerILi128ELi96ELi256ELi128ELb1ELb1ELb1ELb0ELb1ELb1EEEEEEEEEvNT_6ParamsE,"aw",@nobits
	.sectionflags	@""
	.align	16
	.zero		1024


//--------------------- .nv.shared._ZN7cutlass13device_kernelIN5flash11enable_sm90INS1_16FlashAttnFwdSm90INS1_25CollectiveMainloopFwdSm90ILi2EN4cute5tupleIJNS5_1CILi1EEES8_S8_EEENS6_IJNS7_ILi128EEENS7_ILi96EEENS7_ILi192EEEEEELi128ENS_6half_tEfNS_4arch4Sm90ELb0ELb0ELb0ELb1ELb1ELb1ELb0ELb1ELb1ELb1ELb1ELb0EEENS1_21CollectiveEpilogueFwdINS6_IJSA_SA_SB_EEES9_SE_SG_Li256ELb1ELb1ELb1ELb0EEENS1_36VarlenDynamicPersistentTileSchedulerILi128ELi96ELi256ELi128ELb1ELb1ELb1ELb0ELb1ELb1EEEEEEEEEvNT_6ParamsE --------------------------
	.section	.nv.shared._ZN7cutlass13device_kernelIN5flash11enable_sm90INS1_16FlashAttnFwdSm90INS1_25CollectiveMainloopFwdSm90ILi2EN4cute5tupleIJNS5_1CILi1EEES8_S8_EEENS6_IJNS7_ILi128EEENS7_ILi96EEENS7_ILi192EEEEEELi128ENS_6half_tEfNS_4arch4Sm90ELb0ELb0ELb0ELb1ELb1ELb1ELb0ELb1ELb1ELb1ELb1ELb0EEENS1_21CollectiveEpilogueFwdINS6_IJSA_SA_SB_EEES9_SE_SG_Li256ELb1ELb1ELb1ELb0EEENS1_36VarlenDynamicPersistentTileSchedulerILi128ELi96ELi256ELi128ELb1ELb1ELb1ELb0ELb1ELb1EEEEEEEEEvNT_6ParamsE,"aw",@nobits
	.sectionflags	@""
	.align	16
	.zero		1024


//--------------------- .nv.shared._ZN7cutlass13device_kernelIN5flash11enable_sm90INS1_16FlashAttnFwdSm90INS1_25CollectiveMainloopFwdSm90ILi2EN4cute5tupleIJNS5_1CILi1EEES8_S8_EEENS6_IJNS7_ILi128EEENS7_ILi96EEENS7_ILi192EEEEEELi128ENS_6half_tEfNS_4arch4Sm90ELb0ELb1ELb0ELb0ELb1ELb0ELb0ELb1ELb1ELb1ELb1ELb0EEENS1_21CollectiveEpilogueFwdINS6_IJSA_SA_SB_EEES9_SE_SG_Li256ELb0ELb1ELb1ELb0EEENS1_19SingleTileSchedulerILb0ELb1ELb1ELi128EEEEEEEEEvNT_6ParamsE --------------------------
	.section	.nv.shared._ZN7cutlass13device_kernelIN5flash11enable_sm90INS1_16FlashAttnFwdSm90INS1_25CollectiveMainloopFwdSm90ILi2EN4cute5tupleIJNS5_1CILi1EEES8_S8_EEENS6_IJNS7_ILi128EEENS7_ILi96EEENS7_ILi192EEEEEELi128ENS_6half_tEfNS_4arch4Sm90ELb0ELb1ELb0ELb0ELb1ELb0ELb0ELb1ELb1ELb1ELb1ELb0EEENS1_21CollectiveEpilogueFwdINS6_IJSA_SA_SB_EEES9_SE_SG_Li256ELb0ELb1ELb1ELb0EEENS1_19SingleTileSchedulerILb0ELb1ELb1ELi128EEEEEEEEEvNT_6ParamsE,"aw",@nobits
	.sectionflags	@""
	.align	16
	.zero		1024


//--------------------- .nv.shared._ZN7cutlass13device_kernelIN5flash11enable_sm90INS1_16FlashAttnFwdSm90INS1_25CollectiveMainloopFwdSm90ILi2EN4cute5tupleIJNS5_1CILi1EEES8_S8_EEENS6_IJNS7_ILi128EEENS7_ILi96EEENS7_ILi192EEEEEELi128ENS_6half_tEfNS_4arch4Sm90ELb0ELb1ELb0ELb1ELb1ELb0ELb0ELb1ELb1ELb1ELb1ELb0EEENS1_21CollectiveEpilogueFwdINS6_IJSA_SA_SB_EEES9_SE_SG_Li256ELb1ELb1ELb1ELb0EEENS1_36VarlenDynamicPersistentTileSchedulerILi128ELi96ELi256ELi128ELb1ELb1ELb1ELb1ELb0ELb1EEEEEEEEEvNT_6ParamsE --------------------------
	.section	.nv.shared._ZN7cutlass13device_kernelIN5flash11enable_sm90INS1_16FlashAttnFwdSm90INS1_25CollectiveMainloopFwdSm90ILi2EN4cute5tupleIJNS5_1CILi1EEES8_S8_EEENS6_IJNS7_ILi128EEENS7_ILi96EEENS7_ILi192EEEEEELi128ENS_6half_tEfNS_4arch4Sm90ELb0ELb1ELb0ELb1ELb1ELb0ELb0ELb1ELb1ELb1ELb1ELb0EEENS1_21CollectiveEpilogueFwdINS6_IJSA_SA_SB_EEES9_SE_SG_Li256ELb1ELb1ELb1ELb0EEENS1_36VarlenDynamicPersistentTileSchedulerILi128ELi96ELi256ELi128ELb1ELb1ELb1ELb1ELb0ELb1EEEEEEEEEvNT_6ParamsE,"aw",@nobits
	.sectionflags	@""
	.align	16
	.zero		1024


//--------------------- .nv.shared._ZN7cutlass13device_kernelIN5flash11enable_sm90INS1_16FlashAttnFwdSm90INS1_25CollectiveMainloopFwdSm90ILi2EN4cute5tupleIJNS5_1CILi1EEES8_S8_EEENS6_IJNS7_ILi128EEENS7_ILi96EEENS7_ILi192EEEEEELi128ENS_6half_tEfNS_4arch4Sm90ELb0ELb1ELb0ELb1ELb1ELb1ELb0ELb1ELb1ELb1ELb1ELb0EEENS1_21CollectiveEpilogueFwdINS6_IJSA_SA_SB_EEES9_SE_SG_Li256ELb1ELb1ELb1ELb0EEENS1_36VarlenDynamicPersistentTileSchedulerILi128ELi96ELi256ELi128ELb1ELb1ELb1ELb1ELb0ELb1EEEEEEEEEvNT_6ParamsE --------------------------
	.section	.nv.shared._ZN7cutlass13device_kernelIN5flash11enable_sm90INS1_16FlashAttnFwdSm90INS1_25CollectiveMainloopFwdSm90ILi2EN4cute5tupleIJNS5_1CILi1EEES8_S8_EEENS6_IJNS7_ILi128EEENS7_ILi96EEENS7_ILi192EEEEEELi128ENS_6half_tEfNS_4arch4Sm90ELb0ELb1ELb0ELb1ELb1ELb1ELb0ELb1ELb1ELb1ELb1ELb0EEENS1_21CollectiveEpilogueFwdINS6_IJSA_SA_SB_EEES9_SE_SG_Li256ELb1ELb1ELb1ELb0EEENS1_36VarlenDynamicPersistentTileSchedulerILi128ELi96ELi256ELi128ELb1ELb1ELb1ELb1ELb0ELb1EEEEEEEEEvNT_6ParamsE,"aw",@nobits
	.sectionflags	@""
	.align	16
	.zero		1024


//--------------------- .nv.shared._ZN7cutlass13device_kernelIN5flash11enable_sm90INS1_16FlashAttnFwdSm90INS1_25CollectiveMainloopFwdSm90ILi2EN4cute5tupleIJNS5_1CILi1EEES8_S8_EEENS6_IJNS7_ILi128EEENS7_ILi96EEENS7_ILi192EEEEEELi128ENS_6half_tEfNS_4arch4Sm90ELb1ELb0ELb0ELb0ELb1ELb0ELb0ELb1ELb1ELb1ELb1ELb0EEENS1_21CollectiveEpilogueFwdINS6_IJSA_SA_SB_EEES9_SE_SG_Li256ELb0ELb1ELb1ELb0EEENS1_19SingleTileSchedulerILb0ELb1ELb1ELi128EEEEEEEEEvNT_6ParamsE --------------------------
	.section	.nv.shared._ZN7cutlass13device_kernelIN5flash11enable_sm90INS1_16FlashAttnFwdSm90INS1_25CollectiveMainloopFwdSm90ILi2EN4cute5tupleIJNS5_1CILi1EEES8_S8_EEENS6_IJNS7_ILi128EEENS7_ILi96EEENS7_ILi192EEEEEELi128ENS_6half_tEfNS_4arch4Sm90ELb1ELb0ELb0ELb0ELb1ELb0ELb0ELb1ELb1ELb1ELb1ELb0EEENS1_21CollectiveEpilogueFwdINS6_IJSA_SA_SB_EEES9_SE_SG_Li256ELb0ELb1ELb1ELb0EEENS1_19SingleTileSchedulerILb0ELb1ELb1ELi128EEEEEEEEEvNT_6ParamsE,"aw",@nobits
	.sectionflags	@""
	.align	16
	.zero		1024


//--------------------- .nv.shared._ZN7cutlass13device_kernelIN5flash11enable_sm90INS1_16FlashAttnFwdSm90INS1_25CollectiveMainloopFwdSm90ILi2EN4cute5tupleIJNS5_1CILi1EEES8_S8_EEENS6_IJNS7_ILi128EEENS7_ILi96EEENS7_ILi192EEEEEELi128ENS_6half_tEfNS_4arch4Sm90ELb1ELb0ELb0ELb1ELb1ELb0ELb0ELb1ELb1ELb1ELb1ELb0EEENS1_21CollectiveEpilogueFwdINS6_IJSA_SA_SB_EEES9_SE_SG_Li256ELb1ELb1ELb1ELb0EEENS1_36VarlenDynamicPersistentTileSchedulerILi128ELi96ELi256ELi128ELb1ELb1ELb1ELb1ELb1ELb1EEEEEEEEEvNT_6ParamsE --------------------------
	.section	.nv.shared._ZN7cutlass13device_kernelIN5flash11enable_sm90INS1_16FlashAttnFwdSm90INS1_25CollectiveMainloopFwdSm90ILi2EN4cute5tupleIJNS5_1CILi1EEES8_S8_EEENS6_IJNS7_ILi128EEENS7_ILi96EEENS7_ILi192EEEEEELi128ENS_6half_tEfNS_4arch4Sm90ELb1ELb0ELb0ELb1ELb1ELb0ELb0ELb1ELb1ELb1ELb1ELb0EEENS1_21CollectiveEpilogueFwdINS6_IJSA_SA_SB_EEES9_SE_SG_Li256ELb1ELb1ELb1ELb0EEENS1_36VarlenDynamicPersistentTileSchedulerILi128ELi96ELi256ELi128ELb1ELb1ELb1ELb1ELb1ELb1EEEEEEEEEvNT_6ParamsE,"aw",@nobits
	.sectionflags	@""
	.align	16
	.zero		1024


//--------------------- .nv.shared._ZN7cutlass13device_kernelIN5flash11enable_sm90INS1_16FlashAttnFwdSm90INS1_25CollectiveMainloopFwdSm90ILi2EN4cute5tupleIJNS5_1CILi1EEES8_S8_EEENS6_IJNS7_ILi128EEENS7_ILi96EEENS7_ILi192EEEEEELi128ENS_6half_tEfNS_4arch4Sm90ELb1ELb0ELb0ELb1ELb1ELb1ELb0ELb1ELb1ELb1ELb1ELb0EEENS1_21CollectiveEpilogueFwdINS6_IJSA_SA_SB_EEES9_SE_SG_Li256ELb1ELb1ELb1ELb0EEENS1_36VarlenDynamicPersistentTileSchedulerILi128ELi96ELi256ELi128ELb1ELb1ELb1ELb1ELb1ELb1EEEEEEEEEvNT_6ParamsE --------------------------
	.section	.nv.shared._ZN7cutlass13device_kernelIN5flash11enable_sm90INS1_16FlashAttnFwdSm90INS1_25CollectiveMainloopFwdSm90ILi2EN4cute5tupleIJNS5_1CILi1EEES8_S8_EEENS6_IJNS7_ILi128EEENS7_ILi96EEENS7_ILi192EEEEEELi128ENS_6half_tEfNS_4arch4Sm90ELb1ELb0ELb0ELb1ELb1ELb1ELb0ELb1ELb1ELb1ELb1ELb0EEENS1_21CollectiveEpilogueFwdINS6_IJSA_SA_SB_EEES9_SE_SG_Li256ELb1ELb1ELb1ELb0EEENS1_36VarlenDynamicPersistentTileSchedulerILi128ELi96ELi256ELi128ELb1ELb1ELb1ELb1ELb1ELb1EEEEEEEEEvNT_6ParamsE,"aw",@nobits
	.sectionflags	@""
	.align	16
	.zero		1024


//--------------------- .nv.shared._ZN7cutlass13device_kernelIN5flash11enable_sm90INS1_16FlashAttnFwdSm90INS1_25CollectiveMainloopFwdSm90ILi2EN4cute5tupleIJNS5_1CILi1EEES8_S8_EEENS6_IJNS7_ILi64EEESA_SA_EEELi512ENS_6half_tEfNS_4arch4Sm90ELb0ELb0ELb0ELb0ELb1ELb0ELb0ELb0ELb0ELb1ELb1ELb0EEENS1_21CollectiveEpilogueFwdINS6_IJSA_NS7_ILi512EEESA_EEES9_SC_SE_Li256ELb0ELb1ELb1ELb0EEENS1_19SingleTileSchedulerILb0ELb1ELb1ELi64EEEEEEEEEvNT_6ParamsE --------------------------
	.section	.nv.shared._ZN7cutlass13device_kernelIN5flash11enable_sm90INS1_16FlashAttnFwdSm90INS1_25CollectiveMainloopFwdSm90ILi2EN4cute5tupleIJNS5_1CILi1EEES8_S8_EEENS6_IJNS7_ILi64EEESA_SA_EEELi512ENS_6half_tEfNS_4arch4Sm90ELb0ELb0ELb0ELb0ELb1ELb0ELb0ELb0ELb0ELb1ELb1ELb0EEENS1_21CollectiveEpilogueFwdINS6_IJSA_NS7_ILi512EEESA_EEES9_SC_SE_Li256ELb0ELb1ELb1ELb0EEENS1_19SingleTileSchedulerILb0ELb1ELb1ELi64EEEEEEEEEvNT_6ParamsE,"aw",@nobits
	.sectionflags	@""
	.align	16
	.zero		1024


//--------------------- .nv.shared._ZN7cutlass13device_kernelIN5flash11enable_sm90INS1_16FlashAttnFwdSm90INS1_25CollectiveMainloopFwdSm90ILi2EN4cute5tupleIJNS5_1CILi1EEES8_S8_EEENS6_IJNS7_ILi64EEESA_SA_EEELi512ENS_6half_tEfNS_4arch4Sm90ELb0ELb0ELb0ELb0ELb1ELb0ELb1ELb0ELb0ELb1ELb1ELb0EEENS1_21CollectiveEpilogueFwdINS6_IJSA_NS7_ILi512EEESA_EEES9_SC_SE_Li256ELb0ELb1ELb1ELb0EEENS1_19SingleTileSchedulerILb0ELb1ELb1ELi64EEEEEEEEEvNT_6ParamsE --------------------------
	.section	.nv.shared._ZN7cutlass13device_kernelIN5flash11enable_sm90INS1_16FlashAttnFwdSm90INS1_25CollectiveMainloopFwdSm90ILi2EN4cute5tupleIJNS5_1CILi1EEES8_S8_EEENS6_IJNS7_ILi64EEESA_SA_EEELi512ENS_6half_tEfNS_4arch4Sm90ELb0ELb0ELb0ELb0ELb1ELb0ELb1ELb0ELb0ELb1ELb1ELb0EEENS1_21CollectiveEpilogueFwdINS6_IJSA_NS7_ILi512EEESA_EEES9_SC_SE_Li256ELb0ELb1ELb1ELb0EEENS1_19SingleTileSchedulerILb0ELb1ELb1ELi64EEEEEEEEEvNT_6ParamsE,"aw",@nobits
	.sectionflags	@""
	.align	16
	.zero		1024


//--------------------- .nv.shared._ZN7cutlass13device_kernelIN5flash11enable_sm90INS1_16FlashAttnFwdSm90INS1_25CollectiveMainloopFwdSm90ILi2EN4cute5tupleIJNS5_1CILi1EEES8_S8_EEENS6_IJNS7_ILi64EEESA_SA_EEELi512ENS_6half_tEfNS_4arch4Sm90ELb0ELb0ELb0ELb1ELb1ELb0ELb0ELb0ELb0ELb1ELb1ELb0EEENS1_21CollectiveEpilogueFwdINS6_IJSA_NS7_ILi512EEESA_EEES9_SC_SE_Li256ELb1ELb1ELb1ELb0EEENS1_36VarlenDynamicPersistentTileSchedulerILi64ELi64ELi256ELi128ELb1ELb1ELb1ELb0ELb1ELb1EEEEEEEEEvNT_6ParamsE --------------------------
	.section	.nv.shared._ZN7cutlass13device_kernelIN5flash11enable_sm90INS1_16FlashAttnFwdSm90INS1_25CollectiveMainloopFwdSm90ILi2EN4cute5tupleIJNS5_1CILi1EEES8_S8_EEENS6_IJNS7_ILi64EEESA_SA_EEELi512ENS_6half_tEfNS_4arch4Sm90ELb0ELb0ELb0ELb1ELb1ELb0ELb0ELb0ELb0ELb1ELb1ELb0EEENS1_21CollectiveEpilogueFwdINS6_IJSA_NS7_ILi512EEESA_EEES9_SC_SE_Li256ELb1ELb1ELb1ELb0EEENS1_36VarlenDynamicPersistentTileSchedulerILi64ELi64ELi256ELi128ELb1ELb1ELb1ELb0ELb1ELb1EEEEEEEEEvNT_6ParamsE,"aw",@nobits
	.sectionflags	@""
	.align	16
	.zero		1024


//--------------------- .nv.shared._ZN7cutlass13device_kernelIN5flash11enable_sm90INS1_16FlashAttnFwdSm90INS1_25CollectiveMainloopFwdSm90ILi2EN4cute5tupleIJNS5_1CILi1EEES8_S8_EEENS6_IJNS7_ILi64EEESA_SA_EEELi512ENS_6half_tEfNS_4arch4Sm90ELb0ELb0ELb0ELb1ELb1ELb1ELb0ELb0ELb0ELb1ELb1ELb0EEENS1_21CollectiveEpilogueFwdINS6_IJSA_NS7_ILi512EEESA_EEES9_SC_SE_Li256ELb1ELb1ELb1ELb0EEENS1_36VarlenDynamicPersistentTileSchedulerILi64ELi64ELi256ELi128ELb1ELb1ELb1ELb0ELb1ELb1EEEEEEEEEvNT_6ParamsE --------------------------
	.section	.nv.shared._ZN7cutlass13device_kernelIN5flash11enable_sm90INS1_16FlashAttnFwdSm90INS1_25CollectiveMainloopFwdSm90ILi2EN4cute5tupleIJNS5_1CILi1EEES8_S8_EEENS6_IJNS7_ILi64EEESA_SA_EEELi512ENS_6half_tEfNS_4arch4Sm90ELb0ELb0ELb0ELb1ELb1ELb1ELb0ELb0ELb0ELb1ELb1ELb0EEENS1_21CollectiveEpilogueFwdINS6_IJSA_NS7_ILi512EEESA_EEES9_SC_SE_Li256ELb1ELb1ELb1ELb0EEENS1_36VarlenDynamicPersistentTileSchedulerILi64ELi64ELi256ELi128ELb1ELb1ELb1ELb0ELb1ELb1EEEEEEEEEvNT_6ParamsE,"aw",@nobits
	.sectionflags	@""
	.align	16
	.zero		1024


//--------------------- .nv.shared._ZN7cutlass13device_kernelIN5flash11enable_sm90INS1_16FlashAttnFwdSm90INS1_25CollectiveMainloopFwdSm90ILi2EN4cute5tupleIJNS5_1CILi1EEES8_S8_EEENS6_IJNS7_ILi64EEESA_SA_EEELi512ENS_6half_tEfNS_4arch4Sm90ELb0ELb0ELb0ELb1ELb1ELb0ELb1ELb0ELb0ELb1ELb1ELb0EEENS1_21CollectiveEpilogueFwdINS6_IJSA_NS7_ILi512EEESA_EEES9_SC_SE_Li256ELb1ELb1ELb1ELb0EEENS1_36VarlenDynamicPersistentTileSchedulerILi64ELi64ELi256ELi128ELb1ELb1ELb1ELb0ELb1ELb1EEEEEEEEEvNT_6ParamsE --------------------------
	.section	.nv.shared._ZN7cutlass13device_kernelIN5flash11enable_sm90INS1_16FlashAttnFwdSm90INS1_25CollectiveMainloopFwdSm90ILi2EN4cute5tupleIJNS5_1CILi1EEES8_S8_EEENS6_IJNS7_ILi64EEESA_SA_EEELi512ENS_6half_tEfNS_4arch4Sm90ELb0ELb0ELb0ELb1ELb1ELb0ELb1ELb0ELb0ELb1ELb1ELb0EEENS1_21CollectiveEpilogueFwdINS6_IJSA_NS7_ILi512EEESA_EEES9_SC_SE_Li256ELb1ELb1ELb1ELb0EEENS1_36VarlenDynamicPersistentTileSchedulerILi64ELi64ELi256ELi128ELb1ELb1ELb1ELb0ELb1ELb1EEEEEEEEEvNT_6ParamsE,"aw",@nobits
	.sectionflags	@""
	.align	16
	.zero		1024


//--------------------- .nv.shared._ZN7cutlass13device_kernelIN5flash11enable_sm90INS1_16FlashAttnFwdSm90INS1_25CollectiveMainloopFwdSm90ILi2EN4cute5tupleIJNS5_1CILi1EEES8_S8_EEENS6_IJNS7_ILi64EEESA_SA_EEELi512ENS_6half_tEfNS_4arch4Sm90ELb0ELb0ELb0ELb1ELb1ELb1ELb1ELb0ELb0ELb1ELb1ELb0EEENS1_21CollectiveEpilogueFwdINS6_IJSA_NS7_ILi512EEESA_EEES9_SC_SE_Li256ELb1ELb1ELb1ELb0EEENS1_36VarlenDynamicPersistentTileSchedulerILi64ELi64ELi256ELi128ELb1ELb1ELb1ELb0ELb1ELb1EEEEEEEEEvNT_6ParamsE --------------------------
	.section	.nv.shared._ZN7cutlass13device_kernelIN5flash11enable_sm90INS1_16FlashAttnFwdSm90INS1_25CollectiveMainloopFwdSm90ILi2EN4cute5tupleIJNS5_1CILi1EEES8_S8_EEENS6_IJNS7_ILi64EEESA_SA_EEELi512ENS_6half_tEfNS_4arch4Sm90ELb0ELb0ELb0ELb1ELb1ELb1ELb1ELb0ELb0ELb1ELb1ELb0EEENS1_21CollectiveEpilogueFwdINS6_IJSA_NS7_ILi512EEESA_EEES9_SC_SE_Li256ELb1ELb1ELb1ELb0EEENS1_36VarlenDynamicPersistentTileSchedulerILi64ELi64ELi256ELi128ELb1ELb1ELb1ELb0ELb1ELb1EEEEEEEEEvNT_6ParamsE,"aw",@nobits
	.sectionflags	@""
	.align	16
	.zero		1024


//--------------------- .nv.shared._ZN7cutlass13device_kernelIN5flash11enable_sm90INS1_16FlashAttnFwdSm90INS1_25CollectiveMainloopFwdSm90ILi2EN4cute5tupleIJNS5_1CILi1EEES8_S8_EEENS6_IJNS7_ILi64EEESA_SA_EEELi512ENS_6half_tEfNS_4arch4Sm90ELb0ELb1ELb0ELb0ELb1ELb0ELb0ELb0ELb0ELb1ELb1ELb0EEENS1_21CollectiveEpilogueFwdINS6_IJSA_NS7_ILi512EEESA_EEES9_SC_SE_Li256ELb0ELb1ELb1ELb0EEENS1_19SingleTileSchedulerILb0ELb1ELb1ELi64EEEEEEEEEvNT_6ParamsE --------------------------
	.section	.nv.shared._ZN7cutlass13device_kernelIN5flash11enable_sm90INS1_16FlashAttnFwdSm90INS1_25CollectiveMainloopFwdSm90ILi2EN4cute5tupleIJNS5_1CILi1EEES8_S8_EEENS6_IJNS7_ILi64EEESA_SA_EEELi512ENS_6half_tEfNS_4arch4Sm90ELb0ELb1ELb0ELb0ELb1ELb0ELb0ELb0ELb0ELb1ELb1ELb0EEENS1_21CollectiveEpilogueFwdINS6_IJSA_NS7_ILi512EEESA_EEES9_SC_SE_Li256ELb0ELb1ELb1ELb0EEENS1_19SingleTileSchedulerILb0ELb1ELb1ELi64EEEEEEEEEvNT_6ParamsE,"aw",@nobits
	.sectionflags	@""
	.align	16
	.zero		1024


//--------------------- .nv.shared._ZN7cutlass13device_kernelIN5flash11enable_sm90INS1_16FlashAttnFwdSm90INS1_25CollectiveMainloopFwdSm90ILi2EN4cute5tupleIJNS5_1CILi1EEES8_S8_EEENS6_IJNS7_ILi64EEESA_SA_EEELi512ENS_6half_tEfNS_4arch4Sm90ELb0ELb1ELb0ELb0ELb1ELb0ELb1ELb0ELb0ELb1ELb1ELb0EEENS1_21CollectiveEpilogueFwdINS6_IJSA_NS7_ILi512EEESA_EEES9_SC_SE_Li256ELb0ELb1ELb1ELb0EEENS1_19SingleTileSchedulerILb0ELb1ELb1ELi64EEEEEEEEEvNT_6ParamsE --------------------------
	.section	.nv.shared._ZN7cutlass13device_kernelIN5flash11enable_sm90INS1_16FlashAttnFwdSm90INS1_25CollectiveMainloopFwdSm90ILi2EN4cute5tupleIJNS5_1CILi1EEES8_S8_EEENS6_IJNS7_ILi64EEESA_SA_EEELi512ENS_6half_tEfNS_4arch4Sm90ELb0ELb1ELb0ELb0ELb1ELb0ELb1ELb0ELb0ELb1ELb1ELb0EEENS1_21CollectiveEpilogueFwdINS6_IJSA_NS7_ILi512EEESA_EEES9_SC_SE_Li256ELb0ELb1ELb1ELb0EEENS1_19SingleTileSchedulerILb0ELb1ELb1ELi64EEEEEEEEEvNT_6ParamsE,"aw",@nobits
	.sectionflags	@""
	.align	16
	.zero		1024


//--------------------- .nv.shared._ZN7cutlass13device_kernelIN5flash11enable_sm90INS1_16FlashAttnFwdSm90INS1_25CollectiveMainloopFwdSm90ILi2EN4cute5tupleIJNS5_1CILi1EEES8_S8_EEENS6_IJNS7_ILi64EEESA_SA_EEELi512ENS_6half_tEfNS_4arch4Sm90ELb0ELb1ELb0ELb1ELb1ELb0ELb0ELb0ELb0ELb1ELb1ELb0EEENS1_21CollectiveEpilogueFwdINS6_IJSA_NS7_ILi512EEESA_EEES9_SC_SE_Li256ELb1ELb1ELb1ELb0EEENS1_36VarlenDynamicPersistentTileSchedulerILi64ELi64ELi256ELi128ELb1ELb1ELb1ELb1ELb0ELb1EEEEEEEEEvNT_6ParamsE --------------------------
	.section	.nv.shared._ZN7cutlass13device_kernelIN5flash11enable_sm90INS1_16FlashAttnFwdSm90INS1_25CollectiveMainloopFwdSm90ILi2EN4cute5tupleIJNS5_1CILi1EEES8_S8_EEENS6_IJNS7_ILi64EEESA_SA_EEELi512ENS_6half_tEfNS_4arch4Sm90ELb0ELb1ELb0ELb1ELb1ELb0ELb0ELb0ELb0ELb1ELb1ELb0EEENS1_21CollectiveEpilogueFwdINS6_IJSA_NS7_ILi512EEESA_EEES9_SC_SE_Li256ELb1ELb1ELb1ELb0EEENS1_36VarlenDynamicPersistentTileSchedulerILi64ELi64ELi256ELi128ELb1ELb1ELb1ELb1ELb0ELb1EEEEEEEEEvNT_6ParamsE,"aw",@nobits
	.sectionflags	@""
	.align	16
	.zero		1024


//--------------------- .nv.shared._ZN7cutlass13device_kernelIN5flash11enable_sm90INS1_16FlashAttnFwdSm90INS1_25CollectiveMainloopFwdSm90ILi2EN4cute5tupleIJNS5_1CILi1EEES8_S8_EEENS6_IJNS7_ILi64EEESA_SA_EEELi512ENS_6half_tEfNS_4arch4Sm90ELb0ELb1ELb0ELb1ELb1ELb1ELb0ELb0ELb0ELb1ELb1ELb0EEENS1_21CollectiveEpilogueFwdINS6_IJSA_NS7_ILi512EEESA_EEES9_SC_SE_Li256ELb1ELb1ELb1ELb0EEENS1_36VarlenDynamicPersistentTileSchedulerILi64ELi64ELi256ELi128ELb1ELb1ELb1ELb1ELb0ELb1EEEEEEEEEvNT_6ParamsE --------------------------
	.section	.nv.shared._ZN7cutlass13device_kernelIN5flash11enable_sm90INS1_16FlashAttnFwdSm90INS1_25CollectiveMainloopFwdSm90ILi2EN4cute5tupleIJNS5_1CILi1EEES8_S8_EEENS6_IJNS7_ILi64EEESA_SA_EEELi512ENS_6half_tEfNS_4arch4Sm90ELb0ELb1ELb0ELb1ELb1ELb1ELb0ELb0ELb0ELb1ELb1ELb0EEENS1_21CollectiveEpilogueFwdINS6_IJSA_NS7_ILi512EEESA_EEES9_SC_SE_Li256ELb1ELb1ELb1ELb0EEENS1_36VarlenDynamicPersistentTileSchedulerILi64ELi64ELi256ELi128ELb1ELb1ELb1ELb1ELb0ELb1EEEEEEEEEvNT_6ParamsE,"aw",@nobits
	.sectionflags	@""
	.align	16
	.zero		1024


//--------------------- .nv.shared._ZN7cutlass13device_kernelIN5flash11enable_sm90INS1_16FlashAttnFwdSm90INS1_25CollectiveMainloopFwdSm90ILi2EN4cute5tupleIJNS5_1CILi1EEES8_S8_EEENS6_IJNS7_ILi64EEESA_SA_EEELi512ENS_6half_tEfNS_4arch4Sm90ELb0ELb1ELb0ELb1ELb1ELb0ELb1ELb0ELb0ELb1ELb1ELb0EEENS1_21CollectiveEpilogueFwdINS6_IJSA_NS7_ILi512EEESA_EEES9_SC_SE_Li256ELb1ELb1ELb1ELb0EEENS1_36VarlenDynamicPersistentTileSchedulerILi64ELi64ELi256ELi128ELb1ELb1ELb1ELb1ELb0ELb1EEEEEEEEEvNT_6ParamsE --------------------------
	.section	.nv.shared._ZN7cutlass13device_kernelIN5flash11enable_sm90INS1_16FlashAttnFwdSm90INS1_25CollectiveMainloopFwdSm90ILi2EN4cute5tupleIJNS5_1CILi1EEES8_S8_EEENS6_IJNS7_ILi64EEESA_SA_EEELi512ENS_6half_tEfNS_4arch4Sm90ELb0ELb1ELb0ELb1ELb1ELb0ELb1ELb0ELb0ELb1ELb1ELb0EEENS1_21CollectiveEpilogueFwdINS6_IJSA_NS7_ILi512EEESA_EEES9_SC_SE_Li256ELb1ELb1ELb1ELb0EEENS1_36VarlenDynamicPersistentTileSchedulerILi64ELi64ELi256ELi128ELb1ELb1ELb1ELb1ELb0ELb1EEEEEEEEEvNT_6ParamsE,"aw",@nobits
	.sectionflags	@""
	.align	16
	.zero		1024


//--------------------- .nv.shared._ZN7cutlass13device_kernelIN5flash11enable_sm90INS1_16FlashAttnFwdSm90INS1_25CollectiveMainloopFwdSm90ILi2EN4cute5tupleIJNS5_1CILi1EEES8_S8_EEENS6_IJNS7_ILi64EEESA_SA_EEELi512ENS_6half_tEfNS_4arch4Sm90ELb0ELb1ELb0ELb1ELb1ELb1ELb1ELb0ELb0ELb1ELb1ELb0EEENS1_21CollectiveEpilogueFwdINS6_IJSA_NS7_ILi512EEESA_EEES9_SC_SE_Li256ELb1ELb1ELb1ELb0EEENS1_36VarlenDynamicPersistentTileSchedulerILi64ELi64ELi256ELi128ELb1ELb1ELb1ELb1ELb0ELb1EEEEEEEEEvNT_6ParamsE --------------------------
	.section	.nv.shared._ZN7cutlass13device_kernelIN5flash11enable_sm90INS1_16FlashAttnFwdSm90INS1_25CollectiveMainloopFwdSm90ILi2EN4cute5tupleIJNS5_1CILi1EEES8_S8_EEENS6_IJNS7_ILi64EEESA_SA_EEELi512ENS_6half_tEfNS_4arch4Sm90ELb0ELb1ELb0ELb1ELb1ELb1ELb1ELb0ELb0ELb1ELb1ELb0EEENS1_21CollectiveEpilogueFwdINS6_IJSA_NS7_ILi512EEESA_EEES9_SC_SE_Li256ELb1ELb1ELb1ELb0EEENS1_36VarlenDynamicPersistentTileSchedulerILi64ELi64ELi256ELi128ELb1ELb1ELb1ELb1ELb0ELb1EEEEEEEEEvNT_6ParamsE,"aw",@nobits
	.sectionflags	@""
	.align	16
	.zero		1024


//--------------------- .nv.shared._ZN7cutlass13device_kernelIN5flash11enable_sm90INS1_16FlashAttnFwdSm90INS1_25CollectiveMainloopFwdSm90ILi2EN4cute5tupleIJNS5_1CILi1EEES8_S8_EEENS6_IJNS7_ILi64EEESA_SA_EEELi512ENS_6half_tEfNS_4arch4Sm90ELb1ELb0ELb0ELb0ELb1ELb0ELb0ELb0ELb0ELb1ELb1ELb0EEENS1_21CollectiveEpilogueFwdINS6_IJSA_NS7_ILi512EEESA_EEES9_SC_SE_Li256ELb0ELb1ELb1ELb0EEENS1_19SingleTileSchedulerILb0ELb1ELb1ELi64EEEEEEEEEvNT_6ParamsE --------------------------
	.section	.nv.shared._ZN7cutlass13device_kernelIN5flash11enable_sm90INS1_16FlashAttnFwdSm90INS1_25CollectiveMainloopFwdSm90ILi2EN4cute5tupleIJNS5_1CILi1EEES8_S8_EEENS6_IJNS7_ILi64EEESA_SA_EEELi512ENS_6half_tEfNS_4arch4Sm90ELb1ELb0ELb0ELb0ELb1ELb0ELb0ELb0ELb0ELb1ELb1ELb0EEENS1_21CollectiveEpilogueFwdINS6_IJSA_NS7_ILi512EEESA_EEES9_SC_SE_Li256ELb0ELb1ELb1ELb0EEENS1_19SingleTileSchedulerILb0ELb1ELb1ELi64EEEEEEEEEvNT_6ParamsE,"aw",@nobits
	.sectionflags	@""
	.align	16
	.zero		1024


//--------------------- .nv.shared._ZN7cutlass13device_kernelIN5flash11enable_sm90INS1_16FlashAttnFwdSm90INS1_25CollectiveMainloopFwdSm90ILi2EN4cute5tupleIJNS5_1CILi1EEES8_S8_EEENS6_IJNS7_ILi64EEESA_SA_EEELi512ENS_6half_tEfNS_4arch4Sm90ELb1ELb0ELb0ELb0ELb1ELb0ELb1ELb0ELb0ELb1ELb1ELb0EEENS1_21CollectiveEpilogueFwdINS6_IJSA_NS7_ILi512EEESA_EEES9_SC_SE_Li256ELb0ELb1ELb1ELb0EEENS1_19SingleTileSchedulerILb0ELb1ELb1ELi64EEEEEEEEEvNT_6ParamsE --------------------------
	.section	.nv.shared._ZN7cutlass13device_kernelIN5flash11enable_sm90INS1_16FlashAttnFwdSm90INS1_25CollectiveMainloopFwdSm90ILi2EN4cute5tupleIJNS5_1CILi1EEES8_S8_EEENS6_IJNS7_ILi64EEESA_SA_EEELi512ENS_6half_tEfNS_4arch4Sm90ELb1ELb0ELb0ELb0ELb1ELb0ELb1ELb0ELb0ELb1ELb1ELb0EEENS1_21CollectiveEpilogueFwdINS6_IJSA_NS7_ILi512EEESA_EEES9_SC_SE_Li256ELb0ELb1ELb1ELb0EEENS1_19SingleTileSchedulerILb0ELb1ELb1ELi64EEEEEEEEEvNT_6ParamsE,"aw",@nobits
	.sectionflags	@""
	.align	16
	.zero		1024


//--------------------- .nv.shared._ZN7cutlass13device_kernelIN5flash11enable_sm90INS1_16FlashAttnFwdSm90INS1_25CollectiveMainloopFwdSm90ILi2EN4cute5tupleIJNS5_1CILi1EEES8_S8_EEENS6_IJNS7_ILi64EEESA_SA_EEELi512ENS_6half_tEfNS_4arch4Sm90ELb1ELb0ELb0ELb1ELb1ELb0ELb0ELb0ELb0ELb1ELb1ELb0EEENS1_21CollectiveEpilogueFwdINS6_IJSA_NS7_ILi512EEESA_EEES9_SC_SE_Li256ELb1ELb1ELb1ELb0EEENS1_36VarlenDynamicPersistentTileSchedulerILi64ELi64ELi256ELi128ELb1ELb1ELb1ELb1ELb1ELb1EEEEEEEEEvNT_6ParamsE --------------------------
	.section	.nv.shared._ZN7cutlass13device_kernelIN5flash11enable_sm90INS1_16FlashAttnFwdSm90INS1_25CollectiveMainloopFwdSm90ILi2EN4cute5tupleIJNS5_1CILi1EEES8_S8_EEENS6_IJNS7_ILi64EEESA_SA_EEELi512ENS_6half_tEfNS_4arch4Sm90ELb1ELb0ELb0ELb1ELb1ELb0ELb0ELb0ELb0ELb1ELb1ELb0EEENS1_21CollectiveEpilogueFwdINS6_IJSA_NS7_ILi512EEESA_EEES9_SC_SE_Li256ELb1ELb1ELb1ELb0EEENS1_36VarlenDynamicPersistentTileSchedulerILi64ELi64ELi256ELi128ELb1ELb1ELb1ELb1ELb1ELb1EEEEEEEEEvNT_6ParamsE,"aw",@nobits
	.sectionflags	@""
	.align	16
	.zero		1024


//--------------------- .nv.shared._ZN7cutlass13device_kernelIN5flash11enable_sm90INS1_16FlashAttnFwdSm90INS1_25CollectiveMainloopFwdSm90ILi2EN4cute5tupleIJNS5_1CILi1EEES8_S8_EEENS6_IJNS7_ILi64EEESA_SA_EEELi512ENS_6half_tEfNS_4arch4Sm90ELb1ELb0ELb0ELb1ELb1ELb1ELb0ELb0ELb0ELb1ELb1ELb0EEENS1_21CollectiveEpilogueFwdINS6_IJSA_NS7_ILi512EEESA_EEES9_SC_SE_Li256ELb1ELb1ELb1ELb0EEENS1_36VarlenDynamicPersistentTileSchedulerILi64ELi64ELi256ELi128ELb1ELb1ELb1ELb1ELb1ELb1EEEEEEEEEvNT_6ParamsE --------------------------
	.section	.nv.shared._ZN7cutlass13device_kernelIN5flash11enable_sm90INS1_16FlashAttnFwdSm90INS1_25CollectiveMainloopFwdSm90ILi2EN4cute5tupleIJNS5_1CILi1EEES8_S8_EEENS6_IJNS7_ILi64EEESA_SA_EEELi512ENS_6half_tEfNS_4arch4Sm90ELb1ELb0ELb0ELb1ELb1ELb1ELb0ELb0ELb0ELb1ELb1ELb0EEENS1_21CollectiveEpilogueFwdINS6_IJSA_NS7_ILi512EEESA_EEES9_SC_SE_Li256ELb1ELb1ELb1ELb0EEENS1_36VarlenDynamicPersistentTileSchedulerILi64ELi64ELi256ELi128ELb1ELb1ELb1ELb1ELb1ELb1EEEEEEEEEvNT_6ParamsE,"aw",@nobits
	.sectionflags	@""
	.align	16
	.zero		1024


//--------------------- .nv.shared._ZN7cutlass13device_kernelIN5flash11enable_sm90INS1_16FlashAttnFwdSm90INS1_25CollectiveMainloopFwdSm90ILi2EN4cute5tupleIJNS5_1CILi1EEES8_S8_EEENS6_IJNS7_ILi64EEESA_SA_EEELi512ENS_6half_tEfNS_4arch4Sm90ELb1ELb0ELb0ELb1ELb1ELb0ELb1ELb0ELb0ELb1ELb1ELb0EEENS1_21CollectiveEpilogueFwdINS6_IJSA_NS7_ILi512EEESA_EEES9_SC_SE_Li256ELb1ELb1ELb1ELb0EEENS1_36VarlenDynamicPersistentTileSchedulerILi64ELi64ELi256ELi128ELb1ELb1ELb1ELb1ELb1ELb1EEEEEEEEEvNT_6ParamsE --------------------------
	.section	.nv.shared._ZN7cutlass13device_kernelIN5flash11enable_sm90INS1_16FlashAttnFwdSm90INS1_25CollectiveMainloopFwdSm90ILi2EN4cute5tupleIJNS5_1CILi1EEES8_S8_EEENS6_IJNS7_ILi64EEESA_SA_EEELi512ENS_6half_tEfNS_4arch4Sm90ELb1ELb0ELb0ELb1ELb1ELb0ELb1ELb0ELb0ELb1ELb1ELb0EEENS1_21CollectiveEpilogueFwdINS6_IJSA_NS7_ILi512EEESA_EEES9_SC_SE_Li256ELb1ELb1ELb1ELb0EEENS1_36VarlenDynamicPersistentTileSchedulerILi64ELi64ELi256ELi128ELb1ELb1ELb1ELb1ELb1ELb1EEEEEEEEEvNT_6ParamsE,"aw",@nobits
	.sectionflags	@""
	.align	16
	.zero		1024


//--------------------- .nv.shared._ZN7cutlass13device_kernelIN5flash11enable_sm90INS1_16FlashAttnFwdSm90INS1_25CollectiveMainloopFwdSm90ILi2EN4cute5tupleIJNS5_1CILi1EEES8_S8_EEENS6_IJNS7_ILi64EEESA_SA_EEELi512ENS_6half_tEfNS_4arch4Sm90ELb1ELb0ELb0ELb1ELb1ELb1ELb1ELb0ELb0ELb1ELb1ELb0EEENS1_21CollectiveEpilogueFwdINS6_IJSA_NS7_ILi512EEESA_EEES9_SC_SE_Li256ELb1ELb1ELb1ELb0EEENS1_36VarlenDynamicPersistentTileSchedulerILi64ELi64ELi256ELi128ELb1ELb1ELb1ELb1ELb1ELb1EEEEEEEEEvNT_6ParamsE --------------------------
	.section	.nv.shared._ZN7cutlass13device_kernelIN5flash11enable_sm90INS1_16FlashAttnFwdSm90INS1_25CollectiveMainloopFwdSm90ILi2EN4cute5tupleIJNS5_1CILi1EEES8_S8_EEENS6_IJNS7_ILi64EEESA_SA_EEELi512ENS_6half_tEfNS_4arch4Sm90ELb1ELb0ELb0ELb1ELb1ELb1ELb1ELb0ELb0ELb1ELb1ELb0EEENS1_21CollectiveEpilogueFwdINS6_IJSA_NS7_ILi512EEESA_EEES9_SC_SE_Li256ELb1ELb1ELb1ELb0EEENS1_36VarlenDynamicPersistentTileSchedulerILi64ELi64ELi256ELi128ELb1ELb1ELb1ELb1ELb1ELb1EEEEEEEEEvNT_6ParamsE,"aw",@nobits
	.sectionflags	@""
	.align	16
	.zero		1024


//--------------------- .nv.shared._ZN7cutlass13device_kernelIN5flash11enable_sm90INS1_16FlashAttnFwdSm90INS1_25CollectiveMainloopFwdSm90ILi2EN4cute5tupleIJNS5_1CILi1EEES8_S8_EEENS6_IJNS7_ILi128EEENS7_ILi96EEENS7_ILi64EEEEEELi256ENS_6half_tEfNS_4arch4Sm90ELb0ELb0ELb0ELb0ELb1ELb0ELb0ELb1ELb0ELb1ELb1ELb0EEENS1_21CollectiveEpilogueFwdINS6_IJSA_NS7_ILi256EEESB_EEES9_SE_SG_Li256ELb0ELb1ELb1ELb0EEENS1_19SingleTileSchedulerILb0ELb1ELb1ELi128EEEEEEEEEvNT_6ParamsE --------------------------
	.section	.nv.shared._ZN7cutlass13device_kernelIN5flash11enable_sm90INS1_16FlashAttnFwdSm90INS1_25CollectiveMainloopFwdSm90ILi2EN4cute5tupleIJNS5_1CILi1EEES8_S8_EEENS6_IJNS7_ILi128EEENS7_ILi96EEENS7_ILi64EEEEEELi256ENS_6half_tEfNS_4arch4Sm90ELb0ELb0ELb0ELb0ELb1ELb0ELb0ELb1ELb0ELb1ELb1ELb0EEENS1_21CollectiveEpilogueFwdINS6_IJSA_NS7_ILi256EEESB_EEES9_SE_SG_Li256ELb0ELb1ELb1ELb0EEENS1_19SingleTileSchedulerILb0ELb1ELb1ELi128EEEEEEEEEvNT_6ParamsE,"aw",@nobits
	.sectionflags	@""
	.align	16
	.zero		1024


//--------------------- .nv.shared._ZN7cutlass13device_kernelIN5flash11enable_sm90INS1_16FlashAttnFwdSm90INS1_25CollectiveMainloopFwdSm90ILi2EN4cute5tupleIJNS5_1CILi1EEES8_S8_EEENS6_IJNS7_ILi128EEENS7_ILi96EEENS7_ILi64EEEEEELi256ENS_6half_tEfNS_4arch4Sm90ELb0ELb0ELb0ELb0ELb1ELb0ELb1ELb1ELb0ELb1ELb1ELb0EEENS1_21CollectiveEpilogueFwdINS6_IJSA_NS7_ILi256EEESB_EEES9_SE_SG_Li256ELb0ELb1ELb1ELb0EEENS1_19SingleTileSchedulerILb0ELb1ELb1ELi128EEEEEEEEEvNT_6ParamsE --------------------------
	.section	.nv.shared._ZN7cutlass13device_kernelIN5flash11enable_sm90INS1_16FlashAttnFwdSm90INS1_25CollectiveMainloopFwdSm90ILi2EN4cute5tupleIJNS5_1CILi1EEES8_S8_EEENS6_IJNS7_ILi128EEENS7_ILi96EEENS7_ILi64EEEEEELi256ENS_6half_tEfNS_4arch4Sm90ELb0ELb0ELb0ELb0ELb1ELb0ELb1ELb1ELb0ELb1ELb1ELb0EEENS1_21CollectiveEpilogueFwdINS6_IJSA_NS7_ILi256EEESB_EEES9_SE_SG_Li256ELb0ELb1ELb1ELb0EEENS1_19SingleTileSchedulerILb0ELb1ELb1ELi128EEEEEEEEEvNT_6ParamsE,"aw",@nobits
	.sectionflags	@""
	.align	16
	.zero		1024


//--------------------- .nv.shared._ZN7cutlass13device_kernelIN5flash11enable_sm90INS1_16FlashAttnFwdSm90INS1_25CollectiveMainloopFwdSm90ILi2EN4cute5tupleIJNS5_1CILi1EEES8_S8_EEENS6_IJNS7_ILi128EEENS7_ILi96EEENS7_ILi64EEEEEELi256ENS_6half_tEfNS_4arch4Sm90ELb0ELb0ELb0ELb1ELb1ELb0ELb0ELb1ELb0ELb1ELb1ELb0EEENS1_21CollectiveEpilogueFwdINS6_IJSA_NS7_ILi256EEESB_EEES9_SE_SG_Li256ELb1ELb1ELb1ELb0EEENS1_36VarlenDynamicPersistentTileSchedulerILi128ELi96ELi256ELi128ELb1ELb1ELb1ELb0ELb1ELb1EEEEEEEEEvNT_6ParamsE --------------------------
	.section	.nv.shared._ZN7cutlass13device_kernelIN5flash11enable_sm90INS1_16FlashAttnFwdSm90INS1_25CollectiveMainloopFwdSm90ILi2EN4cute5tupleIJNS5_1CILi1EEES8_S8_EEENS6_IJNS7_ILi128EEENS7_ILi96EEENS7_ILi64EEEEEELi256ENS_6half_tEfNS_4arch4Sm90ELb0ELb0ELb0ELb1ELb1ELb0ELb0ELb1ELb0ELb1ELb1ELb0EEENS1_21CollectiveEpilogueFwdINS6_IJSA_NS7_ILi256EEESB_EEES9_SE_SG_Li256ELb1ELb1ELb1ELb0EEENS1_36VarlenDynamicPersistentTileSchedulerILi128ELi96ELi256ELi128ELb1ELb1ELb1ELb0ELb1ELb1EEEEEEEEEvNT_6ParamsE,"aw",@nobits
	.sectionflags	@""
	.align	16
	.zero		1024


//--------------------- .nv.shared._ZN7cutlass13device_kernelIN5flash11enable_sm90INS1_16FlashAttnFwdSm90INS1_25CollectiveMainloopFwdSm90ILi2EN4cute5tupleIJNS5_1CILi1EEES8_S8_EEENS6_IJNS7_ILi128EEENS7_ILi96EEENS7_ILi64EEEEEELi256ENS_6half_tEfNS_4arch4Sm90ELb0ELb0ELb0ELb1ELb1ELb1ELb0ELb1ELb0ELb1ELb1ELb0EEENS1_21CollectiveEpilogueFwdINS6_IJSA_NS7_ILi256EEESB_EEES9_SE_SG_Li256ELb1ELb1ELb1ELb0EEENS1_36VarlenDynamicPersistentTileSchedulerILi128ELi96ELi256ELi128ELb1ELb1ELb1ELb0ELb1ELb1EEEEEEEEEvNT_6ParamsE --------------------------
	.section	.nv.shared._ZN7cutlass13device_kernelIN5flash11enable_sm90INS1_16FlashAttnFwdSm90INS1_25CollectiveMainloopFwdSm90ILi2EN4cute5tupleIJNS5_1CILi1EEES8_S8_EEENS6_IJNS7_ILi128EEENS7_ILi96EEENS7_ILi64EEEEEELi256ENS_6half_tEfNS_4arch4Sm90ELb0ELb0ELb0ELb1ELb1ELb1ELb0ELb1ELb0ELb1ELb1ELb0EEENS1_21CollectiveEpilogueFwdINS6_IJSA_NS7_ILi256EEESB_EEES9_SE_SG_Li256ELb1ELb1ELb1ELb0EEENS1_36VarlenDynamicPersistentTileSchedulerILi128ELi96ELi256ELi128ELb1ELb1ELb1ELb0ELb1ELb1EEEEEEEEEvNT_6ParamsE,"aw",@nobits
	.sectionflags	@""
	.align	16
	.zero		1024


//--------------------- .nv.shared._ZN7cutlass13device_kernelIN5flash11enable_sm90INS1_16FlashAttnFwdSm90INS1_25CollectiveMainloopFwdSm90ILi2EN4cute5tupleIJNS5_1CILi1EEES8_S8_EEENS6_IJNS7_ILi128EEENS7_ILi96EEENS7_ILi64EEEEEELi256ENS_6half_tEfNS_4arch4Sm90ELb0ELb0ELb0ELb1ELb1ELb0ELb1ELb1ELb0ELb1ELb1ELb0EEENS1_21CollectiveEpilogueFwdINS6_IJSA_NS7_ILi256EEESB_EEES9_SE_SG_Li256ELb1ELb1ELb1ELb0EEENS1_36VarlenDynamicPersistentTileSchedulerILi128ELi96ELi256ELi128ELb1ELb1ELb1ELb0ELb1ELb1EEEEEEEEEvNT_6ParamsE --------------------------
	.section	.nv.shared._ZN7cutlass13device_kernelIN5flash11enable_sm90INS1_16FlashAttnFwdSm90INS1_25CollectiveMainloopFwdSm90ILi2EN4cute5tupleIJNS5_1CILi1EEES8_S8_EEENS6_IJNS7_ILi128EEENS7_ILi96EEENS7_ILi64EEEEEELi256ENS_6half_tEfNS_4arch4Sm90ELb0ELb0ELb0ELb1ELb1ELb0ELb1ELb1ELb0ELb1ELb1ELb0EEENS1_21CollectiveEpilogueFwdINS6_IJSA_NS7_ILi256EEESB_EEES9_SE_SG_Li256ELb1ELb1ELb1ELb0EEENS1_36VarlenDynamicPersistentTileSchedulerILi128ELi96ELi256ELi128ELb1ELb1ELb1ELb0ELb1ELb1EEEEEEEEEvNT_6ParamsE,"aw",@nobits
	.sectionflags	@""
	.align	16
	.zero		1024


//--------------------- .nv.shared._ZN7cutlass13device_kernelIN5flash11enable_sm90INS1_16FlashAttnFwdSm90INS1_25CollectiveMainloopFwdSm90ILi2EN4cute5tupleIJNS5_1CILi1EEES8_S8_EEENS6_IJNS7_ILi128EEENS7_ILi96EEENS7_ILi64EEEEEELi256ENS_6half_tEfNS_4arch4Sm90ELb0ELb0ELb0ELb1ELb1ELb1ELb1ELb1ELb0ELb1ELb1ELb0EEENS1_21CollectiveEpilogueFwdINS6_IJSA_NS7_ILi256EEESB_EEES9_SE_SG_Li256ELb1ELb1ELb1ELb0EEENS1_36VarlenDynamicPersistentTileSchedulerILi128ELi96ELi256ELi128ELb1ELb1ELb1ELb0ELb1ELb1EEEEEEEEEvNT_6ParamsE --------------------------
	.section	.nv.shared._ZN7cutlass13device_kernelIN5flash11enable_sm90INS1_16FlashAttnFwdSm90INS1_25CollectiveMainloopFwdSm90ILi2EN4cute5tupleIJNS5_1CILi1EEES8_S8_EEENS6_IJNS7_ILi128EEENS7_ILi96EEENS7_ILi64EEEEEELi256ENS_6half_tEfNS_4arch4Sm90ELb0ELb0ELb0ELb1ELb1ELb1ELb1ELb1ELb0ELb1ELb1ELb0EEENS1_21CollectiveEpilogueFwdINS6_IJSA_NS7_ILi256EEESB_EEES9_SE_SG_Li256ELb1ELb1ELb1ELb0EEENS1_36VarlenDynamicPersistentTileSchedulerILi128ELi96ELi256ELi128ELb1ELb1ELb1ELb0ELb1ELb1EEEEEEEEEvNT_6ParamsE,"aw",@nobits
	.sectionflags	@""
	.align	16
	.zero		1024


//--------------------- .nv.shared._ZN7cutlass13device_kernelIN5flash11enable_sm90INS1_16FlashAttnFwdSm90INS1_25CollectiveMainloopFwdSm90ILi2EN4cute5tupleIJNS5_1CILi1EEES8_S8_EEENS6_IJNS7_ILi128EEENS7_ILi96EEENS7_ILi64EEEEEELi256ENS_6half_tEfNS_4arch4Sm90ELb0ELb1ELb0ELb0ELb1ELb0ELb0ELb1ELb0ELb1ELb1ELb0EEENS1_21CollectiveEpilogueFwdINS6_IJSA_NS7_ILi256EEESB_EEES9_SE_SG_Li256ELb0ELb1ELb1ELb0EEENS1_19SingleTileSchedulerILb0ELb1ELb1ELi128EEEEEEEEEvNT_6ParamsE --------------------------
	.section	.nv.shared._ZN7cutlass13device_kernelIN5flash11enable_sm90INS1_16FlashAttnFwdSm90INS1_25CollectiveMainloopFwdSm90ILi2EN4cute5tupleIJNS5_1CILi1EEES8_S8_EEENS6_IJNS7_ILi128EEENS7_ILi96EEENS7_ILi64EEEEEELi256ENS_6half_tEfNS_4arch4Sm90ELb0ELb1ELb0ELb0ELb1ELb0ELb0ELb1ELb0ELb1ELb1ELb0EEENS1_21CollectiveEpilogueFwdINS6_IJSA_NS7_ILi256EEESB_EEES9_SE_SG_Li256ELb0ELb1ELb1ELb0EEENS1_19SingleTileSchedulerILb0ELb1ELb1ELi128EEEEEEEEEvNT_6ParamsE,"aw",@nobits
	.sectionflags	@""
	.align	16
	.zero		1024


//--------------------- .nv.shared._ZN7cutlass13device_kernelIN5flash11enable_sm90INS1_16FlashAttnFwdSm90INS1_25CollectiveMainloopFwdSm90ILi2EN4cute5tupleIJNS5_1CILi1EEES8_S8_EEENS6_IJNS7_ILi128EEENS7_ILi96EEENS7_ILi64EEEEEELi256ENS_6half_tEfNS_4arch4Sm90ELb0ELb1ELb0ELb0ELb1ELb0ELb1ELb1ELb0ELb1ELb1ELb0EEENS1_21CollectiveEpilogueFwdINS6_IJSA_NS7_ILi256EEESB_EEES9_SE_SG_Li256ELb0ELb1ELb1ELb0EEENS1_19SingleTileSchedulerILb0ELb1ELb1ELi128EEEEEEEEEvNT_6ParamsE --------------------------
	.section	.nv.shared._ZN7cutlass13device_kernelIN5flash11enable_sm90INS1_16FlashAttnFwdSm90INS1_25CollectiveMainloopFwdSm90ILi2EN4cute5tupleIJNS5_1CILi1EEES8_S8_EEENS6_IJNS7_ILi128EEENS7_ILi96EEENS7_ILi64EEEEEELi256ENS_6half_tEfNS_4arch4Sm90ELb0ELb1ELb0ELb0ELb1ELb0ELb1ELb1ELb0ELb1ELb1ELb0EEENS1_21CollectiveEpilogueFwdINS6_IJSA_NS7_ILi256EEESB_EEES9_SE_SG_Li256ELb0ELb1ELb1ELb0EEENS1_19SingleTileSchedulerILb0ELb1ELb1ELi128EEEEEEEEEvNT_6ParamsE,"aw",@nobits
	.sectionflags	@""
	.align	16
	.zero		1024


//--------------------- .nv.shared._ZN7cutlass13device_kernelIN5flash11enable_sm90INS1_16FlashAttnFwdSm90INS1_25CollectiveMainloopFwdSm90ILi2EN4cute5tupleIJNS5_1CILi1EEES8_S8_EEENS6_IJNS7_ILi128EEENS7_ILi96EEENS7_ILi64EEEEEELi256ENS_6half_tEfNS_4arch4Sm90ELb0ELb1ELb0ELb1ELb1ELb0ELb0ELb1ELb0ELb1ELb1ELb0EEENS1_21CollectiveEpilogueFwdINS6_IJSA_NS7_ILi256EEESB_EEES9_SE_SG_Li256ELb1ELb1ELb1ELb0EEENS1_36VarlenDynamicPersistentTileSchedulerILi128ELi96ELi256ELi128ELb1ELb1ELb1ELb1ELb0ELb1EEEEEEEEEvNT_6ParamsE --------------------------
	.section	.nv.shared._ZN7cutlass13device_kernelIN5flash11enable_sm90INS1_16FlashAttnFwdSm90INS1_25CollectiveMainloopFwdSm90ILi2EN4cute5tupleIJNS5_1CILi1EEES8_S8_EEENS6_IJNS7_ILi128EEENS7_ILi96EEENS7_ILi64EEEEEELi256ENS_6half_tEfNS_4arch4Sm90ELb0ELb1ELb0ELb1ELb1ELb0ELb0ELb1ELb0ELb1ELb1ELb0EEENS1_21CollectiveEpilogueFwdINS6_IJSA_NS7_ILi256EEESB_EEES9_SE_SG_Li256ELb1ELb1ELb1ELb0EEENS1_36VarlenDynamicPersistentTileSchedulerILi128ELi96ELi256ELi128ELb1ELb1ELb1ELb1ELb0ELb1EEEEEEEEEvNT_6ParamsE,"aw",@nobits
	.sectionflags	@""
	.align	16
	.zero		1024


//--------------------- .nv.shared._ZN7cutlass13device_kernelIN5flash11enable_sm90INS1_16FlashAttnFwdSm90INS1_25CollectiveMainloopFwdSm90ILi2EN4cute5tupleIJNS5_1CILi1EEES8_S8_EEENS6_IJNS7_ILi128EEENS7_ILi96EEENS7_ILi64EEEEEELi256ENS_6half_tEfNS_4arch4Sm90ELb0ELb1ELb0ELb1ELb1ELb1ELb0ELb1ELb0ELb1ELb1ELb0EEENS1_21CollectiveEpilogueFwdINS6_IJSA_NS7_ILi256EEESB_EEES9_SE_SG_Li256ELb1ELb1ELb1ELb0EEENS1_36VarlenDynamicPersistentTileSchedulerILi128ELi96ELi256ELi128ELb1ELb1ELb1ELb1ELb0ELb1EEEEEEEEEvNT_6ParamsE --------------------------
	.section	.nv.shared._ZN7cutlass13device_kernelIN5flash11enable_sm90INS1_16FlashAttnFwdSm90INS1_25CollectiveMainloopFwdSm90ILi2EN4cute5tupleIJNS5_1CILi1EEES8_S8_EEENS6_IJNS7_ILi128EEENS7_ILi96EEENS7_ILi64EEEEEELi256ENS_6half_tEfNS_4arch4Sm90ELb0ELb1ELb0ELb1ELb1ELb1ELb0ELb1ELb0ELb1ELb1ELb0EEENS1_21CollectiveEpilogueFwdINS6_IJSA_NS7_ILi256EEESB_EEES9_SE_SG_Li256ELb1ELb1ELb1ELb0EEENS1_36VarlenDynamicPersistentTileSchedulerILi128ELi96ELi256ELi128ELb1ELb1ELb1ELb1ELb0ELb1EEEEEEEEEvNT_6ParamsE,"aw",@nobits
	.sectionflags	@""
	.align	16
	.zero		1024


//--------------------- .nv.shared._ZN7cutlass13device_kernelIN5flash11enable_sm90INS1_16FlashAttnFwdSm90INS1_25CollectiveMainloopFwdSm90ILi2EN4cute5tupleIJNS5_1CILi1EEES8_S8_EEENS6_IJNS7_ILi128EEENS7_ILi96EEENS7_ILi64EEEEEELi256ENS_6half_tEfNS_4arch4Sm90ELb0ELb1ELb0ELb1ELb1ELb0ELb1ELb1ELb0ELb1ELb1ELb0EEENS1_21CollectiveEpilogueFwdINS6_IJSA_NS7_ILi256EEESB_EEES9_SE_SG_Li256ELb1ELb1ELb1ELb0EEENS1_36VarlenDynamicPersistentTileSchedulerILi128ELi96ELi256ELi128ELb1ELb1ELb1ELb1ELb0ELb1EEEEEEEEEvNT_6ParamsE --------------------------
	.section	.nv.shared._ZN7cutlass13device_kernelIN5flash11enable_sm90INS1_16FlashAttnFwdSm90INS1_25CollectiveMainloopFwdSm90ILi2EN4cute5tupleIJNS5_1CILi1EEES8_S8_EEENS6_IJNS7_ILi128EEENS7_ILi96EEENS7_ILi64EEEEEELi256ENS_6half_tEfNS_4arch4Sm90ELb0ELb1ELb0ELb1ELb1ELb0ELb1ELb1ELb0ELb1ELb1ELb0EEENS1_21CollectiveEpilogueFwdINS6_IJSA_NS7_ILi256EEESB_EEES9_SE_SG_Li256ELb1ELb1ELb1ELb0EEENS1_36VarlenDynamicPersistentTileSchedulerILi128ELi96ELi256ELi128ELb1ELb1ELb1ELb1ELb0ELb1EEEEEEEEEvNT_6ParamsE,"aw",@nobits
	.sectionflags	@""
	.align	16
	.zero		1024


//--------------------- .nv.shared._ZN7cutlass13device_kernelIN5flash11enable_sm90INS1_16FlashAttnFwdSm90INS1_25CollectiveMainloopFwdSm90ILi2EN4cute5tupleIJNS5_1CILi1EEES8_S8_EEENS6_IJNS7_ILi128EEENS7_ILi96EEENS7_ILi64EEEEEELi256ENS_6half_tEfNS_4arch4Sm90ELb0ELb1ELb0ELb1ELb1ELb1ELb1ELb1ELb0ELb1ELb1ELb0EEENS1_21CollectiveEpilogueFwdINS6_IJSA_NS7_ILi256EEESB_EEES9_SE_SG_Li256ELb1ELb1ELb1ELb0EEENS1_36VarlenDynamicPersistentTileSchedulerILi128ELi96ELi256ELi128ELb1ELb1ELb1ELb1ELb0ELb1EEEEEEEEEvNT_6ParamsE --------------------------
	.section	.nv.shared._ZN7cutlass13device_kernelIN5flash11enable_sm90INS1_16FlashAttnFwdSm90INS1_25CollectiveMainloopFwdSm90ILi2EN4cute5tupleIJNS5_1CILi1EEES8_S8_EEENS6_IJNS7_ILi128EEENS7_ILi96EEENS7_ILi64EEEEEELi256ENS_6half_tEfNS_4arch4Sm90ELb0ELb1ELb0ELb1ELb1ELb1ELb1ELb1ELb0ELb1ELb1ELb0EEENS1_21CollectiveEpilogueFwdINS6_IJSA_NS7_ILi256EEESB_EEES9_SE_SG_Li256ELb1ELb1ELb1ELb0EEENS1_36VarlenDynamicPersistentTileSchedulerILi128ELi96ELi256ELi128ELb1ELb1ELb1ELb1ELb0ELb1EEEEEEEEEvNT_6ParamsE,"aw",@nobits
	.sectionflags	@""
	.align	16
	.zero		1024


//--------------------- .nv.shared._ZN7cutlass13device_kernelIN5flash11enable_sm90INS1_16FlashAttnFwdSm90INS1_25CollectiveMainloopFwdSm90ILi2EN4cute5tupleIJNS5_1CILi1EEES8_S8_EEENS6_IJNS7_ILi128EEENS7_ILi96EEENS7_ILi64EEEEEELi256ENS_6half_tEfNS_4arch4Sm90ELb1ELb0ELb0ELb0ELb1ELb0ELb0ELb1ELb0ELb1ELb1ELb0EEENS1_21CollectiveEpilogueFwdINS6_IJSA_NS7_ILi256EEESB_EEES9_SE_SG_Li256ELb0ELb1ELb1ELb0EEENS1_19SingleTileSchedulerILb0ELb1ELb1ELi128EEEEEEEEEvNT_6ParamsE --------------------------
	.section	.nv.shared._ZN7cutlass13device_kernelIN5flash11enable_sm90INS1_16FlashAttnFwdSm90INS1_25CollectiveMainloopFwdSm90ILi2EN4cute5tupleIJNS5_1CILi1EEES8_S8_EEENS6_IJNS7_ILi128EEENS7_ILi96EEENS7_ILi64EEEEEELi256ENS_6half_tEfNS_4arch4Sm90ELb1ELb0ELb0ELb0ELb1ELb0ELb0ELb1ELb0ELb1ELb1ELb0EEENS1_21CollectiveEpilogueFwdINS6_IJSA_NS7_ILi256EEESB_EEES9_SE_SG_Li256ELb0ELb1ELb1ELb0EEENS1_19SingleTileSchedulerILb0ELb1ELb1ELi128EEEEEEEEEvNT_6ParamsE,"aw",@nobits
	.sectionflags	@""
	.align	16
	.zero		1024


//--------------------- .nv.shared._ZN7cutlass13device_kernelIN5flash11enable_sm90INS1_16FlashAttnFwdSm90INS1_25CollectiveMainloopFwdSm90ILi2EN4cute5tupleIJNS5_1CILi1EEES8_S8_EEENS6_IJNS7_ILi128EEENS7_ILi96EEENS7_ILi64EEEEEELi256ENS_6half_tEfNS_4arch4Sm90ELb1ELb0ELb0ELb0ELb1ELb0ELb1ELb1ELb0ELb1ELb1ELb0EEENS1_21CollectiveEpilogueFwdINS6_IJSA_NS7_ILi256EEESB_EEES9_SE_SG_Li256ELb0ELb1ELb1ELb0EEENS1_19SingleTileSchedulerILb0ELb1ELb1ELi128EEEEEEEEEvNT_6ParamsE --------------------------
	.section	.nv.shared._ZN7cutlass13device_kernelIN5flash11enable_sm90INS1_16FlashAttnFwdSm90INS1_25CollectiveMainloopFwdSm90ILi2EN4cute5tupleIJNS5_1CILi1EEES8_S8_EEENS6_IJNS7_ILi128EEENS7_ILi96EEENS7_ILi64EEEEEELi256ENS_6half_tEfNS_4arch4Sm90ELb1ELb0ELb0ELb0ELb1ELb0ELb1ELb1ELb0ELb1ELb1ELb0EEENS1_21CollectiveEpilogueFwdINS6_IJSA_NS7_ILi256EEESB_EEES9_SE_SG_Li256ELb0ELb1ELb1ELb0EEENS1_19SingleTileSchedulerILb0ELb1ELb1ELi128EEEEEEEEEvNT_6ParamsE,"aw",@nobits
	.sectionflags	@""
	.align	16
	.zero		1024


//--------------------- .nv.shared._ZN7cutlass13device_kernelIN5flash11enable_sm90INS1_16FlashAttnFwdSm90INS1_25CollectiveMainloopFwdSm90ILi2EN4cute5tupleIJNS5_1CILi1EEES8_S8_EEENS6_IJNS7_ILi128EEENS7_ILi96EEENS7_ILi64EEEEEELi256ENS_6half_tEfNS_4arch4Sm90ELb1ELb0ELb0ELb1ELb1ELb0ELb0ELb1ELb0ELb1ELb1ELb0EEENS1_21CollectiveEpilogueFwdINS6_IJSA_NS7_ILi256EEESB_EEES9_SE_SG_Li256ELb1ELb1ELb1ELb0EEENS1_36VarlenDynamicPersistentTileSchedulerILi128ELi96ELi256ELi128ELb1ELb1ELb1ELb1ELb1ELb1EEEEEEEEEvNT_6ParamsE --------------------------
	.section	.nv.shared._ZN7cutlass13device_kernelIN5flash11enable_sm90INS1_16FlashAttnFwdSm90INS1_25CollectiveMainloopFwdSm90ILi2EN4cute5tupleIJNS5_1CILi1EEES8_S8_EEENS6_IJNS7_ILi128EEENS7_ILi96EEENS7_ILi64EEEEEELi256ENS_6half_tEfNS_4arch4Sm90ELb1ELb0ELb0ELb1ELb1ELb0ELb0ELb1ELb0ELb1ELb1ELb0EEENS1_21CollectiveEpilogueFwdINS6_IJSA_NS7_ILi256EEESB_EEES9_SE_SG_Li256ELb1ELb1ELb1ELb0EEENS1_36VarlenDynamicPersistentTileSchedulerILi128ELi96ELi256ELi128ELb1ELb1ELb1ELb1ELb1ELb1EEEEEEEEEvNT_6ParamsE,"aw",@nobits
	.sectionflags	@""
	.align	16
	.zero		1024


//--------------------- .nv.shared._ZN7cutlass13device_kernelIN5flash11enable_sm90INS1_16FlashAttnFwdSm90INS1_25CollectiveMainloopFwdSm90ILi2EN4cute5tupleIJNS5_1CILi1EEES8_S8_EEENS6_IJNS7_ILi128EEENS7_ILi96EEENS7_ILi64EEEEEELi256ENS_6half_tEfNS_4arch4Sm90ELb1ELb0ELb0ELb1ELb1ELb1ELb0ELb1ELb0ELb1ELb1ELb0EEENS1_21CollectiveEpilogueFwdINS6_IJSA_NS7_ILi256EEESB_EEES9_SE_SG_Li256ELb1ELb1ELb1ELb0EEENS1_36VarlenDynamicPersistentTileSchedulerILi128ELi96ELi256ELi128ELb1ELb1ELb1ELb1ELb1ELb1EEEEEEEEEvNT_6ParamsE --------------------------
	.section	.nv.shared._ZN7cutlass13device_kernelIN5flash11enable_sm90INS1_16FlashAttnFwdSm90INS1_25CollectiveMainloopFwdSm90ILi2EN4cute5tupleIJNS5_1CILi1EEES8_S8_EEENS6_IJNS7_ILi128EEENS7_ILi96EEENS7_ILi64EEEEEELi256ENS_6half_tEfNS_4arch4Sm90ELb1ELb0ELb0ELb1ELb1ELb1ELb0ELb1ELb0ELb1ELb1ELb0EEENS1_21CollectiveEpilogueFwdINS6_IJSA_NS7_ILi256EEESB_EEES9_SE_SG_Li256ELb1ELb1ELb1ELb0EEENS1_36VarlenDynamicPersistentTileSchedulerILi128ELi96ELi256ELi128ELb1ELb1ELb1ELb1ELb1ELb1EEEEEEEEEvNT_6ParamsE,"aw",@nobits
	.sectionflags	@""
	.align	16
	.zero		1024


//--------------------- .nv.shared._ZN7cutlass13device_kernelIN5flash11enable_sm90INS1_16FlashAttnFwdSm90INS1_25CollectiveMainloopFwdSm90ILi2EN4cute5tupleIJNS5_1CILi1EEES8_S8_EEENS6_IJNS7_ILi128EEENS7_ILi96EEENS7_ILi64EEEEEELi256ENS_6half_tEfNS_4arch4Sm90ELb1ELb0ELb0ELb1ELb1ELb0ELb1ELb1ELb0ELb1ELb1ELb0EEENS1_21CollectiveEpilogueFwdINS6_IJSA_NS7_ILi256EEESB_EEES9_SE_SG_Li256ELb1ELb1ELb1ELb0EEENS1_36VarlenDynamicPersistentTileSchedulerILi128ELi96ELi256ELi128ELb1ELb1ELb1ELb1ELb1ELb1EEEEEEEEEvNT_6ParamsE --------------------------
	.section	.nv.shared._ZN7cutlass13device_kernelIN5flash11enable_sm90INS1_16FlashAttnFwdSm90INS1_25CollectiveMainloopFwdSm90ILi2EN4cute5tupleIJNS5_1CILi1EEES8_S8_EEENS6_IJNS7_ILi128EEENS7_ILi96EEENS7_ILi64EEEEEELi256ENS_6half_tEfNS_4arch4Sm90ELb1ELb0ELb0ELb1ELb1ELb0ELb1ELb1ELb0ELb1ELb1ELb0EEENS1_21CollectiveEpilogueFwdINS6_IJSA_NS7_ILi256EEESB_EEES9_SE_SG_Li256ELb1ELb1ELb1ELb0EEENS1_36VarlenDynamicPersistentTileSchedulerILi128ELi96ELi256ELi128ELb1ELb1ELb1ELb1ELb1ELb1EEEEEEEEEvNT_6ParamsE,"aw",@nobits
	.sectionflags	@""
	.align	16
	.zero		1024


//--------------------- .nv.shared._ZN7cutlass13device_kernelIN5flash11enable_sm90INS1_16FlashAttnFwdSm90INS1_25CollectiveMainloopFwdSm90ILi2EN4cute5tupleIJNS5_1CILi1EEES8_S8_EEENS6_IJNS7_ILi128EEENS7_ILi96EEENS7_ILi64EEEEEELi256ENS_6half_tEfNS_4arch4Sm90ELb1ELb0ELb0ELb1ELb1ELb1ELb1ELb1ELb0ELb1ELb1ELb0EEENS1_21CollectiveEpilogueFwdINS6_IJSA_NS7_ILi256EEESB_EEES9_SE_SG_Li256ELb1ELb1ELb1ELb0EEENS1_36VarlenDynamicPersistentTileSchedulerILi128ELi96ELi256ELi128ELb1ELb1ELb1ELb1ELb1ELb1EEEEEEEEEvNT_6ParamsE --------------------------
	.section	.nv.shared._ZN7cutlass13device_kernelIN5flash11enable_sm90INS1_16FlashAttnFwdSm90INS1_25CollectiveMainloopFwdSm90ILi2EN4cute5tupleIJNS5_1CILi1EEES8_S8_EEENS6_IJNS7_ILi128EEENS7_ILi96EEENS7_ILi64EEEEEELi256ENS_6half_tEfNS_4arch4Sm90ELb1ELb0ELb0ELb1ELb1ELb1ELb1ELb1ELb0ELb1ELb1ELb0EEENS1_21CollectiveEpilogueFwdINS6_IJSA_NS7_ILi256EEESB_EEES9_SE_SG_Li256ELb1ELb1ELb1ELb0EEENS1_36VarlenDynamicPersistentTileSchedulerILi128ELi96ELi256ELi128ELb1ELb1ELb1ELb1ELb1ELb1EEEEEEEEEvNT_6ParamsE,"aw",@nobits
	.sectionflags	@""
	.align	16
	.zero		1024


//--------------------- .nv.constant0._ZN7cutlass13device_kernelIN5flash11enable_sm90INS1_16FlashAttnFwdSm90INS1_25CollectiveMainloopFwdSm90ILi2EN4cute5tupleIJNS5_1CILi1EEES8_S8_EEENS6_IJNS7_ILi128EEENS7_ILi96EEENS7_ILi192EEEEEELi128ENS_6half_tEfNS_4arch4Sm90ELb0ELb0ELb0ELb0ELb1ELb0ELb0ELb1ELb1ELb1ELb1ELb0EEENS1_21CollectiveEpilogueFwdINS6_IJSA_SA_SB_EEES9_SE_SG_Li256ELb0ELb1ELb1ELb0EEENS1_19SingleTileSchedulerILb0ELb1ELb1ELi128EEEEEEEEEvNT_6ParamsE --------------------------
	.section	.nv.constant0._ZN7cutlass13device_kernelIN5flash11enable_sm90INS1_16FlashAttnFwdSm90INS1_25CollectiveMainloopFwdSm90ILi2EN4cute5tupleIJNS5_1CILi1EEES8_S8_EEENS6_IJNS7_ILi128EEENS7_ILi96EEENS7_ILi192EEEEEELi128ENS_6half_tEfNS_4arch4Sm90ELb0ELb0ELb0ELb0ELb1ELb0ELb0ELb1ELb1ELb1ELb1ELb0EEENS1_21CollectiveEpilogueFwdINS6_IJSA_SA_SB_EEES9_SE_SG_Li256ELb0ELb1ELb1ELb0EEENS1_19SingleTileSchedulerILb0ELb1ELb1ELi128EEEEEEEEEvNT_6ParamsE,"a",@progbits
	.sectionflags	@""
	.align	4
.nv.constant0._ZN7cutlass13device_kernelIN5flash11enable_sm90INS1_16FlashAttnFwdSm90INS1_25CollectiveMainloopFwdSm90ILi2EN4cute5tupleIJNS5_1CILi1EEES8_S8_EEENS6_IJNS7_ILi128EEENS7_ILi96EEENS7_ILi192EEEEEELi128ENS_6half_tEfNS_4arch4Sm90ELb0ELb0ELb0ELb0ELb1ELb0ELb0ELb1ELb1ELb1ELb1ELb0EEENS1_21CollectiveEpilogueFwdINS6_IJSA_SA_SB_EEES9_SE_SG_Li256ELb0ELb1ELb1ELb0EEENS1_19SingleTileSchedulerILb0ELb1ELb1ELi128EEEEEEEEEvNT_6ParamsE:
	.zero		3200


//--------------------- .nv.constant0._ZN7cutlass13device_kernelIN5flash11enable_sm90INS1_16FlashAttnFwdSm90INS1_25CollectiveMainloopFwdSm90ILi2EN4cute5tupleIJNS5_1CILi1EEES8_S8_EEENS6_IJNS7_ILi128EEENS7_ILi96EEENS7_ILi192EEEEEELi128ENS_6half_tEfNS_4arch4Sm90ELb0ELb0ELb0ELb1ELb1ELb0ELb0ELb1ELb1ELb1ELb1ELb0EEENS1_21CollectiveEpilogueFwdINS6_IJSA_SA_SB_EEES9_SE_SG_Li256ELb1ELb1ELb1ELb0EEENS1_36VarlenDynamicPersistentTileSchedulerILi128ELi96ELi256ELi128ELb1ELb1ELb1ELb0ELb1ELb1EEEEEEEEEvNT_6ParamsE --------------------------
	.section	.nv.constant0._ZN7cutlass13device_kernelIN5flash11enable_sm90INS1_16FlashAttnFwdSm90INS1_25CollectiveMainloopFwdSm90ILi2EN4cute5tupleIJNS5_1CILi1EEES8_S8_EEENS6_IJNS7_ILi128EEENS7_ILi96EEENS7_ILi192EEEEEELi128ENS_6half_tEfNS_4arch4Sm90ELb0ELb0ELb0ELb1ELb1ELb0ELb0ELb1ELb1ELb1ELb1ELb0EEENS1_21CollectiveEpilogueFwdINS6_IJSA_SA_SB_EEES9_SE_SG_Li256ELb1ELb1ELb1ELb0EEENS1_36VarlenDynamicPersistentTileSchedulerILi128ELi96ELi256ELi128ELb1ELb1ELb1ELb0ELb1ELb1EEEEEEEEEvNT_6ParamsE,"a",@progbits
	.sectionflags	@""
	.align	4
.nv.constant0._ZN7cutlass13device_kernelIN5flash11enable_sm90INS1_16FlashAttnFwdSm90INS1_25CollectiveMainloopFwdSm90ILi2EN4cute5tupleIJNS5_1CILi1EEES8_S8_EEENS6_IJNS7_ILi128EEENS7_ILi96EEENS7_ILi192EEEEEELi128ENS_6half_tEfNS_4arch4Sm90ELb0ELb0ELb0ELb1ELb1ELb0ELb0ELb1ELb1ELb1ELb1ELb0EEENS1_21CollectiveEpilogueFwdINS6_IJSA_SA_SB_EEES9_SE_SG_Li256ELb1ELb1ELb1ELb0EEENS1_36VarlenDynamicPersistentTileSchedulerILi128ELi96ELi256ELi128ELb1ELb1ELb1ELb0ELb1ELb1EEEEEEEEEvNT_6ParamsE:
	.zero		3328


//--------------------- .nv.constant0._ZN7cutlass13device_kernelIN5flash11enable_sm90INS1_16FlashAttnFwdSm90INS1_25CollectiveMainloopFwdSm90ILi2EN4cute5tupleIJNS5_1CILi1EEES8_S8_EEENS6_IJNS7_ILi128EEENS7_ILi96EEENS7_ILi192EEEEEELi128ENS_6half_tEfNS_4arch4Sm90ELb0ELb0ELb0ELb1ELb1ELb1ELb0ELb1ELb1ELb1ELb1ELb0EEENS1_21CollectiveEpilogueFwdINS6_IJSA_SA_SB_EEES9_SE_SG_Li256ELb1ELb1ELb1ELb0EEENS1_36VarlenDynamicPersistentTileSchedulerILi128ELi96ELi256ELi128ELb1ELb1ELb1ELb0ELb1ELb1EEEEEEEEEvNT_6ParamsE --------------------------
	.section	.nv.constant0._ZN7cutlass13device_kernelIN5flash11enable_sm90INS1_16FlashAttnFwdSm90INS1_25CollectiveMainloopFwdSm90ILi2EN4cute5tupleIJNS5_1CILi1EEES8_S8_EEENS6_IJNS7_ILi128EEENS7_ILi96EEENS7_ILi192EEEEEELi128ENS_6half_tEfNS_4arch4Sm90ELb0ELb0ELb0ELb1ELb1ELb1ELb0ELb1ELb1ELb1ELb1ELb0EEENS1_21CollectiveEpilogueFwdINS6_IJSA_SA_SB_EEES9_SE_SG_Li256ELb1ELb1ELb1ELb0EEENS1_36VarlenDynamicPersistentTileSchedulerILi128ELi96ELi256ELi128ELb1ELb1ELb1ELb0ELb1ELb1EEEEEEEEEvNT_6ParamsE,"a",@progbits
	.sectionflags	@""
	.align	4
.nv.constant0._ZN7cutlass13device_kernelIN5flash11enable_sm90INS1_16FlashAttnFwdSm90INS1_25CollectiveMainloopFwdSm90ILi2EN4cute5tupleIJNS5_1CILi1EEES8_S8_EEENS6_IJNS7_ILi128EEENS7_ILi96EEENS7_ILi192EEEEEELi128ENS_6half_tEfNS_4arch4Sm90ELb0ELb0ELb0ELb1ELb1ELb1ELb0ELb1ELb1ELb1ELb1ELb0EEENS1_21CollectiveEpilogueFwdINS6_IJSA_SA_SB_EEES9_SE_SG_Li256ELb1ELb1ELb1ELb0EEENS1_36VarlenDynamicPersistentTileSchedulerILi128ELi96ELi256ELi128ELb1ELb1ELb1ELb0ELb1ELb1EEEEEEEEEvNT_6ParamsE:
	.zero		3328


//--------------------- .nv.constant0._ZN7cutlass13device_kernelIN5flash11enable_sm90INS1_16FlashAttnFwdSm90INS1_25CollectiveMainloopFwdSm90ILi2EN4cute5tupleIJNS5_1CILi1EEES8_S8_EEENS6_IJNS7_ILi128EEENS7_ILi96EEENS7_ILi192EEEEEELi128ENS_6half_tEfNS_4arch4Sm90ELb0ELb1ELb0ELb0ELb1ELb0ELb0ELb1ELb1ELb1ELb1ELb0EEENS1_21CollectiveEpilogueFwdINS6_IJSA_SA_SB_EEES9_SE_SG_Li256ELb0ELb1ELb1ELb0EEENS1_19SingleTileSchedulerILb0ELb1ELb1ELi128EEEEEEEEEvNT_6ParamsE --------------------------
	.section	.nv.constant0._ZN7cutlass13device_kernelIN5flash11enable_sm90INS1_16FlashAttnFwdSm90INS1_25CollectiveMainloopFwdSm90ILi2EN4cute5tupleIJNS5_1CILi1EEES8_S8_EEENS6_IJNS7_ILi128EEENS7_ILi96EEENS7_ILi192EEEEEELi128ENS_6half_tEfNS_4arch4Sm90ELb0ELb1ELb0ELb0ELb1ELb0ELb0ELb1ELb1ELb1ELb1ELb0EEENS1_21CollectiveEpilogueFwdINS6_IJSA_SA_SB_EEES9_SE_SG_Li256ELb0ELb1ELb1ELb0EEENS1_19SingleTileSchedulerILb0ELb1ELb1ELi128EEEEEEEEEvNT_6ParamsE,"a",@progbits
	.sectionflags	@""
	.align	4
.nv.constant0._ZN7cutlass13device_kernelIN5flash11enable_sm90INS1_16FlashAttnFwdSm90INS1_25CollectiveMainloopFwdSm90ILi2EN4cute5tupleIJNS5_1CILi1EEES8_S8_EEENS6_IJNS7_ILi128EEENS7_ILi96EEENS7_ILi192EEEEEELi128ENS_6half_tEfNS_4arch4Sm90ELb0ELb1ELb0ELb0ELb1ELb0ELb0ELb1ELb1ELb1ELb1ELb0EEENS1_21CollectiveEpilogueFwdINS6_IJSA_SA_SB_EEES9_SE_SG_Li256ELb0ELb1ELb1ELb0EEENS1_19SingleTileSchedulerILb0ELb1ELb1ELi128EEEEEEEEEvNT_6ParamsE:
	.zero		3200


//--------------------- .nv.constant0._ZN7cutlass13device_kernelIN5flash11enable_sm90INS1_16FlashAttnFwdSm90INS1_25CollectiveMainloopFwdSm90ILi2EN4cute5tupleIJNS5_1CILi1EEES8_S8_EEENS6_IJNS7_ILi128EEENS7_ILi96EEENS7_ILi192EEEEEELi128ENS_6half_tEfNS_4arch4Sm90ELb0ELb1ELb0ELb1ELb1ELb0ELb0ELb1ELb1ELb1ELb1ELb0EEENS1_21CollectiveEpilogueFwdINS6_IJSA_SA_SB_EEES9_SE_SG_Li256ELb1ELb1ELb1ELb0EEENS1_36VarlenDynamicPersistentTileSchedulerILi128ELi96ELi256ELi128ELb1ELb1ELb1ELb1ELb0ELb1EEEEEEEEEvNT_6ParamsE --------------------------
	.section	.nv.constant0._ZN7cutlass13device_kernelIN5flash11enable_sm90INS1_16FlashAttnFwdSm90INS1_25CollectiveMainloopFwdSm90ILi2EN4cute5tupleIJNS5_1CILi1EEES8_S8_EEENS6_IJNS7_ILi128EEENS7_ILi96EEENS7_ILi192EEEEEELi128ENS_6half_tEfNS_4arch4Sm90ELb0ELb1ELb0ELb1ELb1ELb0ELb0ELb1ELb1ELb1ELb1ELb0EEENS1_21CollectiveEpilogueFwdINS6_IJSA_SA_SB_EEES9_SE_SG_Li256ELb1ELb1ELb1ELb0EEENS1_36VarlenDynamicPersistentTileSchedulerILi128ELi96ELi256ELi128ELb1ELb1ELb1ELb1ELb0ELb1EEEEEEEEEvNT_6ParamsE,"a",@progbits
	.sectionflags	@""
	.align	4
.nv.constant0._ZN7cutlass13device_kernelIN5flash11enable_sm90INS1_16FlashAttnFwdSm90INS1_25CollectiveMainloopFwdSm90ILi2EN4cute5tupleIJNS5_1CILi1EEES8_S8_EEENS6_IJNS7_ILi128EEENS7_ILi96EEENS7_ILi192EEEEEELi128ENS_6half_tEfNS_4arch4Sm90ELb0ELb1ELb0ELb1ELb1ELb0ELb0ELb1ELb1ELb1ELb1ELb0EEENS1_21CollectiveEpilogueFwdINS6_IJSA_SA_SB_EEES9_SE_SG_Li256ELb1ELb1ELb1ELb0EEENS1_36VarlenDynamicPersistentTileSchedulerILi128ELi96ELi256ELi128ELb1ELb1ELb1ELb1ELb0ELb1EEEEEEEEEvNT_6ParamsE:
	.zero		3328


//--------------------- .nv.constant0._ZN7cutlass13device_kernelIN5flash11enable_sm90INS1_16FlashAttnFwdSm90INS1_25CollectiveMainloopFwdSm90ILi2EN4cute5tupleIJNS5_1CILi1EEES8_S8_EEENS6_IJNS7_ILi128EEENS7_ILi96EEENS7_ILi192EEEEEELi128ENS_6half_tEfNS_4arch4Sm90ELb0ELb1ELb0ELb1ELb1ELb1ELb0ELb1ELb1ELb1ELb1ELb0EEENS1_21CollectiveEpilogueFwdINS6_IJSA_SA_SB_EEES9_SE_SG_Li256ELb1ELb1ELb1ELb0EEENS1_36VarlenDynamicPersistentTileSchedulerILi128ELi96ELi256ELi128ELb1ELb1ELb1ELb1ELb0ELb1EEEEEEEEEvNT_6ParamsE --------------------------
	.section	.nv.constant0._ZN7cutlass13device_kernelIN5flash11enable_sm90INS1_16FlashAttnFwdSm90INS1_25CollectiveMainloopFwdSm90ILi2EN4cute5tupleIJNS5_1CILi1EEES8_S8_EEENS6_IJNS7_ILi128EEENS7_ILi96EEENS7_ILi192EEEEEELi128ENS_6half_tEfNS_4arch4Sm90ELb0ELb1ELb0ELb1ELb1ELb1ELb0ELb1ELb1ELb1ELb1ELb0EEENS1_21CollectiveEpilogueFwdINS6_IJSA_SA_SB_EEES9_SE_SG_Li256ELb1ELb1ELb1ELb0EEENS1_36VarlenDynamicPersistentTileSchedulerILi128ELi96ELi256ELi128ELb1ELb1ELb1ELb1ELb0ELb1EEEEEEEEEvNT_6ParamsE,"a",@progbits
	.sectionflags	@""
	.align	4
.nv.constant0._ZN7cutlass13device_kernelIN5flash11enable_sm90INS1_16FlashAttnFwdSm90INS1_25CollectiveMainloopFwdSm90ILi2EN4cute5tupleIJNS5_1CILi1EEES8_S8_EEENS6_IJNS7_ILi128EEENS7_ILi96EEENS7_ILi192EEEEEELi128ENS_6half_tEfNS_4arch4Sm90ELb0ELb1ELb0ELb1ELb1ELb1ELb0ELb1ELb1ELb1ELb1ELb0EEENS1_21CollectiveEpilogueFwdINS6_IJSA_SA_SB_EEES9_SE_SG_Li256ELb1ELb1ELb1ELb0EEENS1_36VarlenDynamicPersistentTileSchedulerILi128ELi96ELi256ELi128ELb1ELb1ELb1ELb1ELb0ELb1EEEEEEEEEvNT_6ParamsE:
	.zero		3328


//--------------------- .nv.constant0._ZN7cutlass13device_kernelIN5flash11enable_sm90INS1_16FlashAttnFwdSm90INS1_25CollectiveMainloopFwdSm90ILi2EN4cute5tupleIJNS5_1CILi1EEES8_S8_EEENS6_IJNS7_ILi128EEENS7_ILi96EEENS7_ILi192EEEEEELi128ENS_6half_tEfNS_4arch4Sm90ELb1ELb0ELb0ELb0ELb1ELb0ELb0ELb1ELb1ELb1ELb1ELb0EEENS1_21CollectiveEpilogueFwdINS6_IJSA_SA_SB_EEES9_SE_SG_Li256ELb0ELb1ELb1ELb0EEENS1_19SingleTileSchedulerILb0ELb1ELb1ELi128EEEEEEEEEvNT_6ParamsE --------------------------
	.section	.nv.constant0._ZN7cutlass13device_kernelIN5flash11enable_sm90INS1_16FlashAttnFwdSm90INS1_25CollectiveMainloopFwdSm90ILi2EN4cute5tupleIJNS5_1CILi1EEES8_S8_EEENS6_IJNS7_ILi128EEENS7_ILi96EEENS7_ILi192EEEEEELi128ENS_6half_tEfNS_4arch4Sm90ELb1ELb0ELb0ELb0ELb1ELb0ELb0ELb1ELb1ELb1ELb1ELb0EEENS1_21CollectiveEpilogueFwdINS6_IJSA_SA_SB_EEES9_SE_SG_Li256ELb0ELb1ELb1ELb0EEENS1_19SingleTileSchedulerILb0ELb1ELb1ELi128EEEEEEEEEvNT_6ParamsE,"a",@progbits
	.sectionflags	@""
	.align	4
.nv.constant0._ZN7cutlass13device_kernelIN5flash11enable_sm90INS1_16FlashAttnFwdSm90INS1_25CollectiveMainloopFwdSm90ILi2EN4cute5tupleIJNS5_1CILi1EEES8_S8_EEENS6_IJNS7_ILi128EEENS7_ILi96EEENS7_ILi192EEEEEELi128ENS_6half_tEfNS_4arch4Sm90ELb1ELb0ELb0ELb0ELb1ELb0ELb0ELb1ELb1ELb1ELb1ELb0EEENS1_21CollectiveEpilogueFwdINS6_IJSA_SA_SB_EEES9_SE_SG_Li256ELb0ELb1ELb1ELb0EEENS1_19SingleTileSchedulerILb0ELb1ELb1ELi128EEEEEEEEEvNT_6ParamsE:
	.zero		3200


//--------------------- .nv.constant0._ZN7cutlass13device_kernelIN5flash11enable_sm90INS1_16FlashAttnFwdSm90INS1_25CollectiveMainloopFwdSm90ILi2EN4cute5tupleIJNS5_1CILi1EEES8_S8_EEENS6_IJNS7_ILi128EEENS7_ILi96EEENS7_ILi192EEEEEELi128ENS_6half_tEfNS_4arch4Sm90ELb1ELb0ELb0ELb1ELb1ELb0ELb0ELb1ELb1ELb1ELb1ELb0EEENS1_21CollectiveEpilogueFwdINS6_IJSA_SA_SB_EEES9_SE_SG_Li256ELb1ELb1ELb1ELb0EEENS1_36VarlenDynamicPersistentTileSchedulerILi128ELi96ELi256ELi128ELb1ELb1ELb1ELb1ELb1ELb1EEEEEEEEEvNT_6ParamsE --------------------------
	.section	.nv.constant0._ZN7cutlass13device_kernelIN5flash11enable_sm90INS1_16FlashAttnFwdSm90INS1_25CollectiveMainloopFwdSm90ILi2EN4cute5tupleIJNS5_1CILi1EEES8_S8_EEENS6_IJNS7_ILi128EEENS7_ILi96EEENS7_ILi192EEEEEELi128ENS_6half_tEfNS_4arch4Sm90ELb1ELb0ELb0ELb1ELb1ELb0ELb0ELb1ELb1ELb1ELb1ELb0EEENS1_21CollectiveEpilogueFwdINS6_IJSA_SA_SB_EEES9_SE_SG_Li256ELb1ELb1ELb1ELb0EEENS1_36VarlenDynamicPersistentTileSchedulerILi128ELi96ELi256ELi128ELb1ELb1ELb1ELb1ELb1ELb1EEEEEEEEEvNT_6ParamsE,"a",@progbits
	.sectionflags	@""
	.align	4
.nv.constant0._ZN7cutlass13device_kernelIN5flash11enable_sm90INS1_16FlashAttnFwdSm90INS1_25CollectiveMainloopFwdSm90ILi2EN4cute5tupleIJNS5_1CILi1EEES8_S8_EEENS6_IJNS7_ILi128EEENS7_ILi96EEENS7_ILi192EEEEEELi128ENS_6half_tEfNS_4arch4Sm90ELb1ELb0ELb0ELb1ELb1ELb0ELb0ELb1ELb1ELb1ELb1ELb0EEENS1_21CollectiveEpilogueFwdINS6_IJSA_SA_SB_EEES9_SE_SG_Li256ELb1ELb1ELb1ELb0EEENS1_36VarlenDynamicPersistentTileSchedulerILi128ELi96ELi256ELi128ELb1ELb1ELb1ELb1ELb1ELb1EEEEEEEEEvNT_6ParamsE:
	.zero		3328


//--------------------- .nv.constant0._ZN7cutlass13device_kernelIN5flash11enable_sm90INS1_16FlashAttnFwdSm90INS1_25CollectiveMainloopFwdSm90ILi2EN4cute5tupleIJNS5_1CILi1EEES8_S8_EEENS6_IJNS7_ILi128EEENS7_ILi96EEENS7_ILi192EEEEEELi128ENS_6half_tEfNS_4arch4Sm90ELb1ELb0ELb0ELb1ELb1ELb1ELb0ELb1ELb1ELb1ELb1ELb0EEENS1_21CollectiveEpilogueFwdINS6_IJSA_SA_SB_EEES9_SE_SG_Li256ELb1ELb1ELb1ELb0EEENS1_36VarlenDynamicPersistentTileSchedulerILi128ELi96ELi256ELi128ELb1ELb1ELb1ELb1ELb1ELb1EEEEEEEEEvNT_6ParamsE --------------------------
	.section	.nv.constant0._ZN7cutlass13device_kernelIN5flash11enable_sm90INS1_16FlashAttnFwdSm90INS1_25CollectiveMainloopFwdSm90ILi2EN4cute5tupleIJNS5_1CILi1EEES8_S8_EEENS6_IJNS7_ILi128EEENS7_ILi96EEENS7_ILi192EEEEEELi128ENS_6half_tEfNS_4arch4Sm90ELb1ELb0ELb0ELb1ELb1ELb1ELb0ELb1ELb1ELb1ELb1ELb0EEENS1_21CollectiveEpilogueFwdINS6_IJSA_SA_SB_EEES9_SE_SG_Li256ELb1ELb1ELb1ELb0EEENS1_36VarlenDynamicPersistentTileSchedulerILi128ELi96ELi256ELi128ELb1ELb1ELb1ELb1ELb1ELb1EEEEEEEEEvNT_6ParamsE,"a",@progbits
	.sectionflags	@""
	.align	4
.nv.constant0._ZN7cutlass13device_kernelIN5flash11enable_sm90INS1_16FlashAttnFwdSm90INS1_25CollectiveMainloopFwdSm90ILi2EN4cute5tupleIJNS5_1CILi1EEES8_S8_EEENS6_IJNS7_ILi128EEENS7_ILi96EEENS7_ILi192EEEEEELi128ENS_6half_tEfNS_4arch4Sm90ELb1ELb0ELb0ELb1ELb1ELb1ELb0ELb1ELb1ELb1ELb1ELb0EEENS1_21CollectiveEpilogueFwdINS6_IJSA_SA_SB_EEES9_SE_SG_Li256ELb1ELb1ELb1ELb0EEENS1_36VarlenDynamicPersistentTileSchedulerILi128ELi96ELi256ELi128ELb1ELb1ELb1ELb1ELb1ELb1EEEEEEEEEvNT_6ParamsE:
	.zero		3328


//--------------------- .nv.constant0._ZN7cutlass13device_kernelIN5flash11enable_sm90INS1_16FlashAttnFwdSm90INS1_25CollectiveMainloopFwdSm90ILi2EN4cute5tupleIJNS5_1CILi1EEES8_S8_EEENS6_IJNS7_ILi64EEESA_SA_EEELi512ENS_6half_tEfNS_4arch4Sm90ELb0ELb0ELb0ELb0ELb1ELb0ELb0ELb0ELb0ELb1ELb1ELb0EEENS1_21CollectiveEpilogueFwdINS6_IJSA_NS7_ILi512EEESA_EEES9_SC_SE_Li256ELb0ELb1ELb1ELb0EEENS1_19SingleTileSchedulerILb0ELb1ELb1ELi64EEEEEEEEEvNT_6ParamsE --------------------------
	.section	.nv.constant0._ZN7cutlass13device_kernelIN5flash11enable_sm90INS1_16FlashAttnFwdSm90INS1_25CollectiveMainloopFwdSm90ILi2EN4cute5tupleIJNS5_1CILi1EEES8_S8_EEENS6_IJNS7_ILi64EEESA_SA_EEELi512ENS_6half_tEfNS_4arch4Sm90ELb0ELb0ELb0ELb0ELb1ELb0ELb0ELb0ELb0ELb1ELb1ELb0EEENS1_21CollectiveEpilogueFwdINS6_IJSA_NS7_ILi512EEESA_EEES9_SC_SE_Li256ELb0ELb1ELb1ELb0EEENS1_19SingleTileSchedulerILb0ELb1ELb1ELi64EEEEEEEEEvNT_6ParamsE,"a",@progbits
	.sectionflags	@""
	.align	4
.nv.constant0._ZN7cutlass13device_kernelIN5flash11enable_sm90INS1_16FlashAttnFwdSm90INS1_25CollectiveMainloopFwdSm90ILi2EN4cute5tupleIJNS5_1CILi1EEES8_S8_EEENS6_IJNS7_ILi64EEESA_SA_EEELi512ENS_6half_tEfNS_4arch4Sm90ELb0ELb0ELb0ELb0ELb1ELb0ELb0ELb0ELb0ELb1ELb1ELb0EEENS1_21CollectiveEpilogueFwdINS6_IJSA_NS7_ILi512EEESA_EEES9_SC_SE_Li256ELb0ELb1ELb1ELb0EEENS1_19SingleTileSchedulerILb0ELb1ELb1ELi64EEEEEEEEEvNT_6ParamsE:
	.zero		3200


//--------------------- .nv.constant0._ZN7cutlass13device_kernelIN5flash11enable_sm90INS1_16FlashAttnFwdSm90INS1_25CollectiveMainloopFwdSm90ILi2EN4cute5tupleIJNS5_1CILi1EEES8_S8_EEENS6_IJNS7_ILi64EEESA_SA_EEELi512ENS_6half_tEfNS_4arch4Sm90ELb0ELb0ELb0ELb0ELb1ELb0ELb1ELb0ELb0ELb1ELb1ELb0EEENS1_21CollectiveEpilogueFwdINS6_IJSA_NS7_ILi512EEESA_EEES9_SC_SE_Li256ELb0ELb1ELb1ELb0EEENS1_19SingleTileSchedulerILb0ELb1ELb1ELi64EEEEEEEEEvNT_6ParamsE --------------------------
	.section	.nv.constant0._ZN7cutlass13device_kernelIN5flash11enable_sm90INS1_16FlashAttnFwdSm90INS1_25CollectiveMainloopFwdSm90ILi2EN4cute5tupleIJNS5_1CILi1EEES8_S8_EEENS6_IJNS7_ILi64EEESA_SA_EEELi512ENS_6half_tEfNS_4arch4Sm90ELb0ELb0ELb0ELb0ELb1ELb0ELb1ELb0ELb0ELb1ELb1ELb0EEENS1_21CollectiveEpilogueFwdINS6_IJSA_NS7_ILi512EEESA_EEES9_SC_SE_Li256ELb0ELb1ELb1ELb0EEENS1_19SingleTileSchedulerILb0ELb1ELb1ELi64EEEEEEEEEvNT_6ParamsE,"a",@progbits
	.sectionflags	@""
	.align	4
.nv.constant0._ZN7cutlass13device_kernelIN5flash11enable_sm90INS1_16FlashAttnFwdSm90INS1_25CollectiveMainloopFwdSm90ILi2EN4cute5tupleIJNS5_1CILi1EEES8_S8_EEENS6_IJNS7_ILi64EEESA_SA_EEELi512ENS_6half_tEfNS_4arch4Sm90ELb0ELb0ELb0ELb0ELb1ELb0ELb1ELb0ELb0ELb1ELb1ELb0EEENS1_21CollectiveEpilogueFwdINS6_IJSA_NS7_ILi512EEESA_EEES9_SC_SE_Li256ELb0ELb1ELb1ELb0EEENS1_19SingleTileSchedulerILb0ELb1ELb1ELi64EEEEEEEEEvNT_6ParamsE:
	.zero		3456


//--------------------- .nv.constant0._ZN7cutlass13device_kernelIN5flash11enable_sm90INS1_16FlashAttnFwdSm90INS1_25CollectiveMainloopFwdSm90ILi2EN4cute5tupleIJNS5_1CILi1EEES8_S8_EEENS6_IJNS7_ILi64EEESA_SA_EEELi512ENS_6half_tEfNS_4arch4Sm90ELb0ELb0ELb0ELb1ELb1ELb0ELb0ELb0ELb0ELb1ELb1ELb0EEENS1_21CollectiveEpilogueFwdINS6_IJSA_NS7_ILi512EEESA_EEES9_SC_SE_Li256ELb1ELb1ELb1ELb0EEENS1_36VarlenDynamicPersistentTileSchedulerILi64ELi64ELi256ELi128ELb1ELb1ELb1ELb0ELb1ELb1EEEEEEEEEvNT_6ParamsE --------------------------
	.section	.nv.constant0._ZN7cutlass13device_kernelIN5flash11enable_sm90INS1_16FlashAttnFwdSm90INS1_25CollectiveMainloopFwdSm90ILi2EN4cute5tupleIJNS5_1CILi1EEES8_S8_EEENS6_IJNS7_ILi64EEESA_SA_EEELi512ENS_6half_tEfNS_4arch4Sm90ELb0ELb0ELb0ELb1ELb1ELb0ELb0ELb0ELb0ELb1ELb1ELb0EEENS1_21CollectiveEpilogueFwdINS6_IJSA_NS7_ILi512EEESA_EEES9_SC_SE_Li256ELb1ELb1ELb1ELb0EEENS1_36VarlenDynamicPersistentTileSchedulerILi64ELi64ELi256ELi128ELb1ELb1ELb1ELb0ELb1ELb1EEEEEEEEEvNT_6ParamsE,"a",@progbits
	.sectionflags	@""
	.align	4
.nv.constant0._ZN7cutlass13device_kernelIN5flash11enable_sm90INS1_16FlashAttnFwdSm90INS1_25CollectiveMainloopFwdSm90ILi2EN4cute5tupleIJNS5_1CILi1EEES8_S8_EEENS6_IJNS7_ILi64EEESA_SA_EEELi512ENS_6half_tEfNS_4arch4Sm90ELb0ELb0ELb0ELb1ELb1ELb0ELb0ELb0ELb0ELb1ELb1ELb0EEENS1_21CollectiveEpilogueFwdINS6_IJSA_NS7_ILi512EEESA_EEES9_SC_SE_Li256ELb1ELb1ELb1ELb0EEENS1_36VarlenDynamicPersistentTileSchedulerILi64ELi64ELi256ELi128ELb1ELb1ELb1ELb0ELb1ELb1EEEEEEEEEvNT_6ParamsE:
	.zero		3328


//--------------------- .nv.constant0._ZN7cutlass13device_kernelIN5flash11enable_sm90INS1_16FlashAttnFwdSm90INS1_25CollectiveMainloopFwdSm90ILi2EN4cute5tupleIJNS5_1CILi1EEES8_S8_EEENS6_IJNS7_ILi64EEESA_SA_EEELi512ENS_6half_tEfNS_4arch4Sm90ELb0ELb0ELb0ELb1ELb1ELb1ELb0ELb0ELb0ELb1ELb1ELb0EEENS1_21CollectiveEpilogueFwdINS6_IJSA_NS7_ILi512EEESA_EEES9_SC_SE_Li256ELb1ELb1ELb1ELb0EEENS1_36VarlenDynamicPersistentTileSchedulerILi64ELi64ELi256ELi128ELb1ELb1ELb1ELb0ELb1ELb1EEEEEEEEEvNT_6ParamsE --------------------------
	.section	.nv.constant0._ZN7cutlass13device_kernelIN5flash11enable_sm90INS1_16FlashAttnFwdSm90INS1_25CollectiveMainloopFwdSm90ILi2EN4cute5tupleIJNS5_1CILi1EEES8_S8_EEENS6_IJNS7_ILi64EEESA_SA_EEELi512ENS_6half_tEfNS_4arch4Sm90ELb0ELb0ELb0ELb1ELb1ELb1ELb0ELb0ELb0ELb1ELb1ELb0EEENS1_21CollectiveEpilogueFwdINS6_IJSA_NS7_ILi512EEESA_EEES9_SC_SE_Li256ELb1ELb1ELb1ELb0EEENS1_36VarlenDynamicPersistentTileSchedulerILi64ELi64ELi256ELi128ELb1ELb1ELb1ELb0ELb1ELb1EEEEEEEEEvNT_6ParamsE,"a",@progbits
	.sectionflags	@""
	.align	4
.nv.constant0._ZN7cutlass13device_kernelIN5flash11enable_sm90INS1_16FlashAttnFwdSm90INS1_25CollectiveMainloopFwdSm90ILi2EN4cute5tupleIJNS5_1CILi1EEES8_S8_EEENS6_IJNS7_ILi64EEESA_SA_EEELi512ENS_6half_tEfNS_4arch4Sm90ELb0ELb0ELb0ELb1ELb1ELb1ELb0ELb0ELb0ELb1ELb1ELb0EEENS1_21CollectiveEpilogueFwdINS6_IJSA_NS7_ILi512EEESA_EEES9_SC_SE_Li256ELb1ELb1ELb1ELb0EEENS1_36VarlenDynamicPersistentTileSchedulerILi64ELi64ELi256ELi128ELb1ELb1ELb1ELb0ELb1ELb1EEEEEEEEEvNT_6ParamsE:
	.zero		3328


//--------------------- .nv.constant0._ZN7cutlass13device_kernelIN5flash11enable_sm90INS1_16FlashAttnFwdSm90INS1_25CollectiveMainloopFwdSm90ILi2EN4cute5tupleIJNS5_1CILi1EEES8_S8_EEENS6_IJNS7_ILi64EEESA_SA_EEELi512ENS_6half_tEfNS_4arch4Sm90ELb0ELb0ELb0ELb1ELb1ELb0ELb1ELb0ELb0ELb1ELb1ELb0EEENS1_21CollectiveEpilogueFwdINS6_IJSA_NS7_ILi512EEESA_EEES9_SC_SE_Li256ELb1ELb1ELb1ELb0EEENS1_36VarlenDynamicPersistentTileSchedulerILi64ELi64ELi256ELi128ELb1ELb1ELb1ELb0ELb1ELb1EEEEEEEEEvNT_6ParamsE --------------------------
	.section	.nv.constant0._ZN7cutlass13device_kernelIN5flash11enable_sm90INS1_16FlashAttnFwdSm90INS1_25CollectiveMainloopFwdSm90ILi2EN4cute5tupleIJNS5_1CILi1EEES8_S8_EEENS6_IJNS7_ILi64EEESA_SA_EEELi512ENS_6half_tEfNS_4arch4Sm90ELb0ELb0ELb0ELb1ELb1ELb0ELb1ELb0ELb0ELb1ELb1ELb0EEENS1_21CollectiveEpilogueFwdINS6_IJSA_NS7_ILi512EEESA_EEES9_SC_SE_Li256ELb1ELb1ELb1ELb0EEENS1_36VarlenDynamicPersistentTileSchedulerILi64ELi64ELi256ELi128ELb1ELb1ELb1ELb0ELb1ELb1EEEEEEEEEvNT_6ParamsE,"a",@progbits
	.sectionflags	@""
	.align	4
.nv.constant0._ZN7cutlass13device_kernelIN5flash11enable_sm90INS1_16FlashAttnFwdSm90INS1_25CollectiveMainloopFwdSm90ILi2EN4cute5tupleIJNS5_1CILi1EEES8_S8_EEENS6_IJNS7_ILi64EEESA_SA_EEELi512ENS_6half_tEfNS_4arch4Sm90ELb0ELb0ELb0ELb1ELb1ELb0ELb1ELb0ELb0ELb1ELb1ELb0EEENS1_21CollectiveEpilogueFwdINS6_IJSA_NS7_ILi512EEESA_EEES9_SC_SE_Li256ELb1ELb1ELb1ELb0EEENS1_36VarlenDynamicPersistentTileSchedulerILi64ELi64ELi256ELi128ELb1ELb1ELb1ELb0ELb1ELb1EEEEEEEEEvNT_6ParamsE:
	.zero		3584


//--------------------- .nv.constant0._ZN7cutlass13device_kernelIN5flash11enable_sm90INS1_16FlashAttnFwdSm90INS1_25CollectiveMainloopFwdSm90ILi2EN4cute5tupleIJNS5_1CILi1EEES8_S8_EEENS6_IJNS7_ILi64EEESA_SA_EEELi512ENS_6half_tEfNS_4arch4Sm90ELb0ELb0ELb0ELb1ELb1ELb1ELb1ELb0ELb0ELb1ELb1ELb0EEENS1_21CollectiveEpilogueFwdINS6_IJSA_NS7_ILi512EEESA_EEES9_SC_SE_Li256ELb1ELb1ELb1ELb0EEENS1_36VarlenDynamicPersistentTileSchedulerILi64ELi64ELi256ELi128ELb1ELb1ELb1ELb0ELb1ELb1EEEEEEEEEvNT_6ParamsE --------------------------
	.section	.nv.constant0._ZN7cutlass13device_kernelIN5flash11enable_sm90INS1_16FlashAttnFwdSm90INS1_25CollectiveMainloopFwdSm90ILi2EN4cute5tupleIJNS5_1CILi1EEES8_S8_EEENS6_IJNS7_ILi64EEESA_SA_EEELi512ENS_6half_tEfNS_4arch4Sm90ELb0ELb0ELb0ELb1ELb1ELb1ELb1ELb0ELb0ELb1ELb1ELb0EEENS1_21CollectiveEpilogueFwdINS6_IJSA_NS7_ILi512EEESA_EEES9_SC_SE_Li256ELb1ELb1ELb1ELb0EEENS1_36VarlenDynamicPersistentTileSchedulerILi64ELi64ELi256ELi128ELb1ELb1ELb1ELb0ELb1ELb1EEEEEEEEEvNT_6ParamsE,"a",@progbits
	.sectionflags	@""
	.align	4
.nv.constant0._ZN7cutlass13device_kernelIN5flash11enable_sm90INS1_16FlashAttnFwdSm90INS1_25CollectiveMainloopFwdSm90ILi2EN4cute5tupleIJNS5_1CILi1EEES8_S8_EEENS6_IJNS7_ILi64EEESA_SA_EEELi512ENS_6half_tEfNS_4arch4Sm90ELb0ELb0ELb0ELb1ELb1ELb1ELb1ELb0ELb0ELb1ELb1ELb0EEENS1_21CollectiveEpilogueFwdINS6_IJSA_NS7_ILi512EEESA_EEES9_SC_SE_Li256ELb1ELb1ELb1ELb0EEENS1_36VarlenDynamicPersistentTileSchedulerILi64ELi64ELi256ELi128ELb1ELb1ELb1ELb0ELb1ELb1EEEEEEEEEvNT_6ParamsE:
	.zero		3584


//--------------------- .nv.constant0._ZN7cutlass13device_kernelIN5flash11enable_sm90INS1_16FlashAttnFwdSm90INS1_25CollectiveMainloopFwdSm90ILi2EN4cute5tupleIJNS5_1CILi1EEES8_S8_EEENS6_IJNS7_ILi64EEESA_SA_EEELi512ENS_6half_tEfNS_4arch4Sm90ELb0ELb1ELb0ELb0ELb1ELb0ELb0ELb0ELb0ELb1ELb1ELb0EEENS1_21CollectiveEpilogueFwdINS6_IJSA_NS7_ILi512EEESA_EEES9_SC_SE_Li256ELb0ELb1ELb1ELb0EEENS1_19SingleTileSchedulerILb0ELb1ELb1ELi64EEEEEEEEEvNT_6ParamsE --------------------------
	.section	.nv.constant0._ZN7cutlass13device_kernelIN5flash11enable_sm90INS1_16FlashAttnFwdSm90INS1_25CollectiveMainloopFwdSm90ILi2EN4cute5tupleIJNS5_1CILi1EEES8_S8_EEENS6_IJNS7_ILi64EEESA_SA_EEELi512ENS_6half_tEfNS_4arch4Sm90ELb0ELb1ELb0ELb0ELb1ELb0ELb0ELb0ELb0ELb1ELb1ELb0EEENS1_21CollectiveEpilogueFwdINS6_IJSA_NS7_ILi512EEESA_EEES9_SC_SE_Li256ELb0ELb1ELb1ELb0EEENS1_19SingleTileSchedulerILb0ELb1ELb1ELi64EEEEEEEEEvNT_6ParamsE,"a",@progbits
	.sectionflags	@""
	.align	4
.nv.constant0._ZN7cutlass13device_kernelIN5flash11enable_sm90INS1_16FlashAttnFwdSm90INS1_25CollectiveMainloopFwdSm90ILi2EN4cute5tupleIJNS5_1CILi1EEES8_S8_EEENS6_IJNS7_ILi64EEESA_SA_EEELi512ENS_6half_tEfNS_4arch4Sm90ELb0ELb1ELb0ELb0ELb1ELb0ELb0ELb0ELb0ELb1ELb1ELb0EEENS1_21CollectiveEpilogueFwdINS6_IJSA_NS7_ILi512EEESA_EEES9_SC_SE_Li256ELb0ELb1ELb1ELb0EEENS1_19SingleTileSchedulerILb0ELb1ELb1ELi64EEEEEEEEEvNT_6ParamsE:
	.zero		3200


//--------------------- .nv.constant0._ZN7cutlass13device_kernelIN5flash11enable_sm90INS1_16FlashAttnFwdSm90INS1_25CollectiveMainloopFwdSm90ILi2EN4cute5tupleIJNS5_1CILi1EEES8_S8_EEENS6_IJNS7_ILi64EEESA_SA_EEELi512ENS_6half_tEfNS_4arch4Sm90ELb0ELb1ELb0ELb0ELb1ELb0ELb1ELb0ELb0ELb1ELb1ELb0EEENS1_21CollectiveEpilogueFwdINS6_IJSA_NS7_ILi512EEESA_EEES9_SC_SE_Li256ELb0ELb1ELb1ELb0EEENS1_19SingleTileSchedulerILb0ELb1ELb1ELi64EEEEEEEEEvNT_6ParamsE --------------------------
	.section	.nv.constant0._ZN7cutlass13device_kernelIN5flash11enable_sm90INS1_16FlashAttnFwdSm90INS1_25CollectiveMainloopFwdSm90ILi2EN4cute5tupleIJNS5_1CILi1EEES8_S8_EEENS6_IJNS7_ILi64EEESA_SA_EEELi512ENS_6half_tEfNS_4arch4Sm90ELb0ELb1ELb0ELb0ELb1ELb0ELb1ELb0ELb0ELb1ELb1ELb0EEENS1_21CollectiveEpilogueFwdINS6_IJSA_NS7_ILi512EEESA_EEES9_SC_SE_Li256ELb0ELb1ELb1ELb0EEENS1_19SingleTileSchedulerILb0ELb1ELb1ELi64EEEEEEEEEvNT_6ParamsE,"a",@progbits
	.sectionflags	@""
	.align	4
.nv.constant0._ZN7cutlass13device_kernelIN5flash11enable_sm90INS1_16FlashAttnFwdSm90INS1_25CollectiveMainloopFwdSm90ILi2EN4cute5tupleIJNS5_1CILi1EEES8_S8_EEENS6_IJNS7_ILi64EEESA_SA_EEELi512ENS_6half_tEfNS_4arch4Sm90ELb0ELb1ELb0ELb0ELb1ELb0ELb1ELb0ELb0ELb1ELb1ELb0EEENS1_21CollectiveEpilogueFwdINS6_IJSA_NS7_ILi512EEESA_EEES9_SC_SE_Li256ELb0ELb1ELb1ELb0EEENS1_19SingleTileSchedulerILb0ELb1ELb1ELi64EEEEEEEEEvNT_6ParamsE:
	.zero		3456


//--------------------- .nv.constant0._ZN7cutlass13device_kernelIN5flash11enable_sm90INS1_16FlashAttnFwdSm90INS1_25CollectiveMainloopFwdSm90ILi2EN4cute5tupleIJNS5_1CILi1EEES8_S8_EEENS6_IJNS7_ILi64EEESA_SA_EEELi512ENS_6half_tEfNS_4arch4Sm90ELb0ELb1ELb0ELb1ELb1ELb0ELb0ELb0ELb0ELb1ELb1ELb0EEENS1_21CollectiveEpilogueFwdINS6_IJSA_NS7_ILi512EEESA_EEES9_SC_SE_Li256ELb1ELb1ELb1ELb0EEENS1_36VarlenDynamicPersistentTileSchedulerILi64ELi64ELi256ELi128ELb1ELb1ELb1ELb1ELb0ELb1EEEEEEEEEvNT_6ParamsE --------------------------
	.section	.nv.constant0._ZN7cutlass13device_kernelIN5flash11enable_sm90INS1_16FlashAttnFwdSm90INS1_25CollectiveMainloopFwdSm90ILi2EN4cute5tupleIJNS5_1CILi1EEES8_S8_EEENS6_IJNS7_ILi64EEESA_SA_EEELi512ENS_6half_tEfNS_4arch4Sm90ELb0ELb1ELb0ELb1ELb1ELb0ELb0ELb0ELb0ELb1ELb1ELb0EEENS1_21CollectiveEpilogueFwdINS6_IJSA_NS7_ILi512EEESA_EEES9_SC_SE_Li256ELb1ELb1ELb1ELb0EEENS1_36VarlenDynamicPersistentTileSchedulerILi64ELi64ELi256ELi128ELb1ELb1ELb1ELb1ELb0ELb1EEEEEEEEEvNT_6ParamsE,"a",@progbits
	.sectionflags	@""
	.align	4
.nv.constant0._ZN7cutlass13device_kernelIN5flash11enable_sm90INS1_16FlashAttnFwdSm90INS1_25CollectiveMainloopFwdSm90ILi2EN4cute5tupleIJNS5_1CILi1EEES8_S8_EEENS6_IJNS7_ILi64EEESA_SA_EEELi512ENS_6half_tEfNS_4arch4Sm90ELb0ELb1ELb0ELb1ELb1ELb0ELb0ELb0ELb0ELb1ELb1ELb0EEENS1_21CollectiveEpilogueFwdINS6_IJSA_NS7_ILi512EEESA_EEES9_SC_SE_Li256ELb1ELb1ELb1ELb0EEENS1_36VarlenDynamicPersistentTileSchedulerILi64ELi64ELi256ELi128ELb1ELb1ELb1ELb1ELb0ELb1EEEEEEEEEvNT_6ParamsE:
	.zero		3328


//--------------------- .nv.constant0._ZN7cutlass13device_kernelIN5flash11enable_sm90INS1_16FlashAttnFwdSm90INS1_25CollectiveMainloopFwdSm90ILi2EN4cute5tupleIJNS5_1CILi1EEES8_S8_EEENS6_IJNS7_ILi64EEESA_SA_EEELi512ENS_6half_tEfNS_4arch4Sm90ELb0ELb1ELb0ELb1ELb1ELb1ELb0ELb0ELb0ELb1ELb1ELb0EEENS1_21CollectiveEpilogueFwdINS6_IJSA_NS7_ILi512EEESA_EEES9_SC_SE_Li256ELb1ELb1ELb1ELb0EEENS1_36VarlenDynamicPersistentTileSchedulerILi64ELi64ELi256ELi128ELb1ELb1ELb1ELb1ELb0ELb1EEEEEEEEEvNT_6ParamsE --------------------------
	.section	.nv.constant0._ZN7cutlass13device_kernelIN5flash11enable_sm90INS1_16FlashAttnFwdSm90INS1_25CollectiveMainloopFwdSm90ILi2EN4cute5tupleIJNS5_1CILi1EEES8_S8_EEENS6_IJNS7_ILi64EEESA_SA_EEELi512ENS_6half_tEfNS_4arch4Sm90ELb0ELb1ELb0ELb1ELb1ELb1ELb0ELb0ELb0ELb1ELb1ELb0EEENS1_21CollectiveEpilogueFwdINS6_IJSA_NS7_ILi512EEESA_EEES9_SC_SE_Li256ELb1ELb1ELb1ELb0EEENS1_36VarlenDynamicPersistentTileSchedulerILi64ELi64ELi256ELi128ELb1ELb1ELb1ELb1ELb0ELb1EEEEEEEEEvNT_6ParamsE,"a",@progbits
	.sectionflags	@""
	.align	4
.nv.constant0._ZN7cutlass13device_kernelIN5flash11enable_sm90INS1_16FlashAttnFwdSm90INS1_25CollectiveMainloopFwdSm90ILi2EN4cute5tupleIJNS5_1CILi1EEES8_S8_EEENS6_IJNS7_ILi64EEESA_SA_EEELi512ENS_6half_tEfNS_4arch4Sm90ELb0ELb1ELb0ELb1ELb1ELb1ELb0ELb0ELb0ELb1ELb1ELb0EEENS1_21CollectiveEpilogueFwdINS6_IJSA_NS7_ILi512EEESA_EEES9_SC_SE_Li256ELb1ELb1ELb1ELb0EEENS1_36VarlenDynamicPersistentTileSchedulerILi64ELi64ELi256ELi128ELb1ELb1ELb1ELb1ELb0ELb1EEEEEEEEEvNT_6ParamsE:
	.zero		3328


//--------------------- .nv.constant0._ZN7cutlass13device_kernelIN5flash11enable_sm90INS1_16FlashAttnFwdSm90INS1_25CollectiveMainloopFwdSm90ILi2EN4cute5tupleIJNS5_1CILi1EEES8_S8_EEENS6_IJNS7_ILi64EEESA_SA_EEELi512ENS_6half_tEfNS_4arch4Sm90ELb0ELb1ELb0ELb1ELb1ELb0ELb1ELb0ELb0ELb1ELb1ELb0EEENS1_21CollectiveEpilogueFwdINS6_IJSA_NS7_ILi512EEESA_EEES9_SC_SE_Li256ELb1ELb1ELb1ELb0EEENS1_36VarlenDynamicPersistentTileSchedulerILi64ELi64ELi256ELi128ELb1ELb1ELb1ELb1ELb0ELb1EEEEEEEEEvNT_6ParamsE --------------------------
	.section	.nv.constant0._ZN7cutlass13device_kernelIN5flash11enable_sm90INS1_16FlashAttnFwdSm90INS1_25CollectiveMainloopFwdSm90ILi2EN4cute5tupleIJNS5_1CILi1EEES8_S8_EEENS6_IJNS7_ILi64EEESA_SA_EEELi512ENS_6half_tEfNS_4arch4Sm90ELb0ELb1ELb0ELb1ELb1ELb0ELb1ELb0ELb0ELb1ELb1ELb0EEENS1_21CollectiveEpilogueFwdINS6_IJSA_NS7_ILi512EEESA_EEES9_SC_SE_Li256ELb1ELb1ELb1ELb0EEENS1_36VarlenDynamicPersistentTileSchedulerILi64ELi64ELi256ELi128ELb1ELb1ELb1ELb1ELb0ELb1EEEEEEEEEvNT_6ParamsE,"a",@progbits
	.sectionflags	@""
	.align	4
.nv.constant0._ZN7cutlass13device_kernelIN5flash11enable_sm90INS1_16FlashAttnFwdSm90INS1_25CollectiveMainloopFwdSm90ILi2EN4cute5tupleIJNS5_1CILi1EEES8_S8_EEENS6_IJNS7_ILi64EEESA_SA_EEELi512ENS_6half_tEfNS_4arch4Sm90ELb0ELb1ELb0ELb1ELb1ELb0ELb1ELb0ELb0ELb1ELb1ELb0EEENS1_21CollectiveEpilogueFwdINS6_IJSA_NS7_ILi512EEESA_EEES9_SC_SE_Li256ELb1ELb1ELb1ELb0EEENS1_36VarlenDynamicPersistentTileSchedulerILi64ELi64ELi256ELi128ELb1ELb1ELb1ELb1ELb0ELb1EEEEEEEEEvNT_6ParamsE:
	.zero		3584


//--------------------- .nv.constant0._ZN7cutlass13device_kernelIN5flash11enable_sm90INS1_16FlashAttnFwdSm90INS1_25CollectiveMainloopFwdSm90ILi2EN4cute5tupleIJNS5_1CILi1EEES8_S8_EEENS6_IJNS7_ILi64EEESA_SA_EEELi512ENS_6half_tEfNS_4arch4Sm90ELb0ELb1ELb0ELb1ELb1ELb1ELb1ELb0ELb0ELb1ELb1ELb0EEENS1_21CollectiveEpilogueFwdINS6_IJSA_NS7_ILi512EEESA_EEES9_SC_SE_Li256ELb1ELb1ELb1ELb0EEENS1_36VarlenDynamicPersistentTileSchedulerILi64ELi64ELi256ELi128ELb1ELb1ELb1ELb1ELb0ELb1EEEEEEEEEvNT_6ParamsE --------------------------
	.section	.nv.constant0._ZN7cutlass13device_kernelIN5flash11enable_sm90INS1_16FlashAttnFwdSm90INS1_25CollectiveMainloopFwdSm90ILi2EN4cute5tupleIJNS5_1CILi1EEES8_S8_EEENS6_IJNS7_ILi64EEESA_SA_EEELi512ENS_6half_tEfNS_4arch4Sm90ELb0ELb1ELb0ELb1ELb1ELb1ELb1ELb0ELb0ELb1ELb1ELb0EEENS1_21CollectiveEpilogueFwdINS6_IJSA_NS7_ILi512EEESA_EEES9_SC_SE_Li256ELb1ELb1ELb1ELb0EEENS1_36VarlenDynamicPersistentTileSchedulerILi64ELi64ELi256ELi128ELb1ELb1ELb1ELb1ELb0ELb1EEEEEEEEEvNT_6ParamsE,"a",@progbits
	.sectionflags	@""
	.align	4
.nv.constant0._ZN7cutlass13device_kernelIN5flash11enable_sm90INS1_16FlashAttnFwdSm90INS1_25CollectiveMainloopFwdSm90ILi2EN4cute5tupleIJNS5_1CILi1EEES8_S8_EEENS6_IJNS7_ILi64EEESA_SA_EEELi512ENS_6half_tEfNS_4arch4Sm90ELb0ELb1ELb0ELb1ELb1ELb1ELb1ELb0ELb0ELb1ELb1ELb0EEENS1_21CollectiveEpilogueFwdINS6_IJSA_NS7_ILi512EEESA_EEES9_SC_SE_Li256ELb1ELb1ELb1ELb0EEENS1_36VarlenDynamicPersistentTileSchedulerILi64ELi64ELi256ELi128ELb1ELb1ELb1ELb1ELb0ELb1EEEEEEEEEvNT_6ParamsE:
	.zero		3584


//--------------------- .nv.constant0._ZN7cutlass13device_kernelIN5flash11enable_sm90INS1_16FlashAttnFwdSm90INS1_25CollectiveMainloopFwdSm90ILi2EN4cute5tupleIJNS5_1CILi1EEES8_S8_EEENS6_IJNS7_ILi64EEESA_SA_EEELi512ENS_6half_tEfNS_4arch4Sm90ELb1ELb0ELb0ELb0ELb1ELb0ELb0ELb0ELb0ELb1ELb1ELb0EEENS1_21CollectiveEpilogueFwdINS6_IJSA_NS7_ILi512EEESA_EEES9_SC_SE_Li256ELb0ELb1ELb1ELb0EEENS1_19SingleTileSchedulerILb0ELb1ELb1ELi64EEEEEEEEEvNT_6ParamsE --------------------------
	.section	.nv.constant0._ZN7cutlass13device_kernelIN5flash11enable_sm90INS1_16FlashAttnFwdSm90INS1_25CollectiveMainloopFwdSm90ILi2EN4cute5tupleIJNS5_1CILi1EEES8_S8_EEENS6_IJNS7_ILi64EEESA_SA_EEELi512ENS_6half_tEfNS_4arch4Sm90ELb1ELb0ELb0ELb0ELb1ELb0ELb0ELb0ELb0ELb1ELb1ELb0EEENS1_21CollectiveEpilogueFwdINS6_IJSA_NS7_ILi512EEESA_EEES9_SC_SE_Li256ELb0ELb1ELb1ELb0EEENS1_19SingleTileSchedulerILb0ELb1ELb1ELi64EEEEEEEEEvNT_6ParamsE,"a",@progbits
	.sectionflags	@""
	.align	4
.nv.constant0._ZN7cutlass13device_kernelIN5flash11enable_sm90INS1_16FlashAttnFwdSm90INS1_25CollectiveMainloopFwdSm90ILi2EN4cute5tupleIJNS5_1CILi1EEES8_S8_EEENS6_IJNS7_ILi64EEESA_SA_EEELi512ENS_6half_tEfNS_4arch4Sm90ELb1ELb0ELb0ELb0ELb1ELb0ELb0ELb0ELb0ELb1ELb1ELb0EEENS1_21CollectiveEpilogueFwdINS6_IJSA_NS7_ILi512EEESA_EEES9_SC_SE_Li256ELb0ELb1ELb1ELb0EEENS1_19SingleTileSchedulerILb0ELb1ELb1ELi64EEEEEEEEEvNT_6ParamsE:
	.zero		3200


//--------------------- .nv.constant0._ZN7cutlass13device_kernelIN5flash11enable_sm90INS1_16FlashAttnFwdSm90INS1_25CollectiveMainloopFwdSm90ILi2EN4cute5tupleIJNS5_1CILi1EEES8_S8_EEENS6_IJNS7_ILi64EEESA_SA_EEELi512ENS_6half_tEfNS_4arch4Sm90ELb1ELb0ELb0ELb0ELb1ELb0ELb1ELb0ELb0ELb1ELb1ELb0EEENS1_21CollectiveEpilogueFwdINS6_IJSA_NS7_ILi512EEESA_EEES9_SC_SE_Li256ELb0ELb1ELb1ELb0EEENS1_19SingleTileSchedulerILb0ELb1ELb1ELi64EEEEEEEEEvNT_6ParamsE --------------------------
	.section	.nv.constant0._ZN7cutlass13device_kernelIN5flash11enable_sm90INS1_16FlashAttnFwdSm90INS1_25CollectiveMainloopFwdSm90ILi2EN4cute5tupleIJNS5_1CILi1EEES8_S8_EEENS6_IJNS7_ILi64EEESA_SA_EEELi512ENS_6half_tEfNS_4arch4Sm90ELb1ELb0ELb0ELb0ELb1ELb0ELb1ELb0ELb0ELb1ELb1ELb0EEENS1_21CollectiveEpilogueFwdINS6_IJSA_NS7_ILi512EEESA_EEES9_SC_SE_Li256ELb0ELb1ELb1ELb0EEENS1_19SingleTileSchedulerILb0ELb1ELb1ELi64EEEEEEEEEvNT_6ParamsE,"a",@progbits
	.sectionflags	@""
	.align	4
.nv.constant0._ZN7cutlass13device_kernelIN5flash11enable_sm90INS1_16FlashAttnFwdSm90INS1_25CollectiveMainloopFwdSm90ILi2EN4cute5tupleIJNS5_1CILi1EEES8_S8_EEENS6_IJNS7_ILi64EEESA_SA_EEELi512ENS_6half_tEfNS_4arch4Sm90ELb1ELb0ELb0ELb0ELb1ELb0ELb1ELb0ELb0ELb1ELb1ELb0EEENS1_21CollectiveEpilogueFwdINS6_IJSA_NS7_ILi512EEESA_EEES9_SC_SE_Li256ELb0ELb1ELb1ELb0EEENS1_19SingleTileSchedulerILb0ELb1ELb1ELi64EEEEEEEEEvNT_6ParamsE:
	.zero		3456


//--------------------- .nv.constant0._ZN7cutlass13device_kernelIN5flash11enable_sm90INS1_16FlashAttnFwdSm90INS1_25CollectiveMainloopFwdSm90ILi2EN4cute5tupleIJNS5_1CILi1EEES8_S8_EEENS6_IJNS7_ILi64EEESA_SA_EEELi512ENS_6half_tEfNS_4arch4Sm90ELb1ELb0ELb0ELb1ELb1ELb0ELb0ELb0ELb0ELb1ELb1ELb0EEENS1_21CollectiveEpilogueFwdINS6_IJSA_NS7_ILi512EEESA_EEES9_SC_SE_Li256ELb1ELb1ELb1ELb0EEENS1_36VarlenDynamicPersistentTileSchedulerILi64ELi64ELi256ELi128ELb1ELb1ELb1ELb1ELb1ELb1EEEEEEEEEvNT_6ParamsE --------------------------
	.section	.nv.constant0._ZN7cutlass13device_kernelIN5flash11enable_sm90INS1_16FlashAttnFwdSm90INS1_25CollectiveMainloopFwdSm90ILi2EN4cute5tupleIJNS5_1CILi1EEES8_S8_EEENS6_IJNS7_ILi64EEESA_SA_EEELi512ENS_6half_tEfNS_4arch4Sm90ELb1ELb0ELb0ELb1ELb1ELb0ELb0ELb0ELb0ELb1ELb1ELb0EEENS1_21CollectiveEpilogueFwdINS6_IJSA_NS7_ILi512EEESA_EEES9_SC_SE_Li256ELb1ELb1ELb1ELb0EEENS1_36VarlenDynamicPersistentTileSchedulerILi64ELi64ELi256ELi128ELb1ELb1ELb1ELb1ELb1ELb1EEEEEEEEEvNT_6ParamsE,"a",@progbits
	.sectionflags	@""
	.align	4
.nv.constant0._ZN7cutlass13device_kernelIN5flash11enable_sm90INS1_16FlashAttnFwdSm90INS1_25CollectiveMainloopFwdSm90ILi2EN4cute5tupleIJNS5_1CILi1EEES8_S8_EEENS6_IJNS7_ILi64EEESA_SA_EEELi512ENS_6half_tEfNS_4arch4Sm90ELb1ELb0ELb0ELb1ELb1ELb0ELb0ELb0ELb0ELb1ELb1ELb0EEENS1_21CollectiveEpilogueFwdINS6_IJSA_NS7_ILi512EEESA_EEES9_SC_SE_Li256ELb1ELb1ELb1ELb0EEENS1_36VarlenDynamicPersistentTileSchedulerILi64ELi64ELi256ELi128ELb1ELb1ELb1ELb1ELb1ELb1EEEEEEEEEvNT_6ParamsE:
	.zero		3328


//--------------------- .nv.constant0._ZN7cutlass13device_kernelIN5flash11enable_sm90INS1_16FlashAttnFwdSm90INS1_25CollectiveMainloopFwdSm90ILi2EN4cute5tupleIJNS5_1CILi1EEES8_S8_EEENS6_IJNS7_ILi64EEESA_SA_EEELi512ENS_6half_tEfNS_4arch4Sm90ELb1ELb0ELb0ELb1ELb1ELb1ELb0ELb0ELb0ELb1ELb1ELb0EEENS1_21CollectiveEpilogueFwdINS6_IJSA_NS7_ILi512EEESA_EEES9_SC_SE_Li256ELb1ELb1ELb1ELb0EEENS1_36VarlenDynamicPersistentTileSchedulerILi64ELi64ELi256ELi128ELb1ELb1ELb1ELb1ELb1ELb1EEEEEEEEEvNT_6ParamsE --------------------------
	.section	.nv.constant0._ZN7cutlass13device_kernelIN5flash11enable_sm90INS1_16FlashAttnFwdSm90INS1_25CollectiveMainloopFwdSm90ILi2EN4cute5tupleIJNS5_1CILi1EEES8_S8_EEENS6_IJNS7_ILi64EEESA_SA_EEELi512ENS_6half_tEfNS_4arch4Sm90ELb1ELb0ELb0ELb1ELb1ELb1ELb0ELb0ELb0ELb1ELb1ELb0EEENS1_21CollectiveEpilogueFwdINS6_IJSA_NS7_ILi512EEESA_EEES9_SC_SE_Li256ELb1ELb1ELb1ELb0EEENS1_36VarlenDynamicPersistentTileSchedulerILi64ELi64ELi256ELi128ELb1ELb1ELb1ELb1ELb1ELb1EEEEEEEEEvNT_6ParamsE,"a",@progbits
	.sectionflags	@""
	.align	4
.nv.constant0._ZN7cutlass13device_kernelIN5flash11enable_sm90INS1_16FlashAttnFwdSm90INS1_25CollectiveMainloopFwdSm90ILi2EN4cute5tupleIJNS5_1CILi1EEES8_S8_EEENS6_IJNS7_ILi64EEESA_SA_EEELi512ENS_6half_tEfNS_4arch4Sm90ELb1ELb0ELb0ELb1ELb1ELb1ELb0ELb0ELb0ELb1ELb1ELb0EEENS1_21CollectiveEpilogueFwdINS6_IJSA_NS7_ILi512EEESA_EEES9_SC_SE_Li256ELb1ELb1ELb1ELb0EEENS1_36VarlenDynamicPersistentTileSchedulerILi64ELi64ELi256ELi128ELb1ELb1ELb1ELb1ELb1ELb1EEEEEEEEEvNT_6ParamsE:
	.zero		3328


//--------------------- .nv.constant0._ZN7cutlass13device_kernelIN5flash11enable_sm90INS1_16FlashAttnFwdSm90INS1_25CollectiveMainloopFwdSm90ILi2EN4cute5tupleIJNS5_1CILi1EEES8_S8_EEENS6_IJNS7_ILi64EEESA_SA_EEELi512ENS_6half_tEfNS_4arch4Sm90ELb1ELb0ELb0ELb1ELb1ELb0ELb1ELb0ELb0ELb1ELb1ELb0EEENS1_21CollectiveEpilogueFwdINS6_IJSA_NS7_ILi512EEESA_EEES9_SC_SE_Li256ELb1ELb1ELb1ELb0EEENS1_36VarlenDynamicPersistentTileSchedulerILi64ELi64ELi256ELi128ELb1ELb1ELb1ELb1ELb1ELb1EEEEEEEEEvNT_6ParamsE --------------------------
	.section	.nv.constant0._ZN7cutlass13device_kernelIN5flash11enable_sm90INS1_16FlashAttnFwdSm90INS1_25CollectiveMainloopFwdSm90ILi2EN4cute5tupleIJNS5_1CILi1EEES8_S8_EEENS6_IJNS7_ILi64EEESA_SA_EEELi512ENS_6half_tEfNS_4arch4Sm90ELb1ELb0ELb0ELb1ELb1ELb0ELb1ELb0ELb0ELb1ELb1ELb0EEENS1_21CollectiveEpilogueFwdINS6_IJSA_NS7_ILi512EEESA_EEES9_SC_SE_Li256ELb1ELb1ELb1ELb0EEENS1_36VarlenDynamicPersistentTileSchedulerILi64ELi64ELi256ELi128ELb1ELb1ELb1ELb1ELb1ELb1EEEEEEEEEvNT_6ParamsE,"a",@progbits
	.sectionflags	@""
	.align	4
.nv.constant0._ZN7cutlass13device_kernelIN5flash11enable_sm90INS1_16FlashAttnFwdSm90INS1_25CollectiveMainloopFwdSm90ILi2EN4cute5tupleIJNS5_1CILi1EEES8_S8_EEENS6_IJNS7_ILi64EEESA_SA_EEELi512ENS_6half_tEfNS_4arch4Sm90ELb1ELb0ELb0ELb1ELb1ELb0ELb1ELb0ELb0ELb1ELb1ELb0EEENS1_21CollectiveEpilogueFwdINS6_IJSA_NS7_ILi512EEESA_EEES9_SC_SE_Li256ELb1ELb1ELb1ELb0EEENS1_36VarlenDynamicPersistentTileSchedulerILi64ELi64ELi256ELi128ELb1ELb1ELb1ELb1ELb1ELb1EEEEEEEEEvNT_6ParamsE:
	.zero		3584


//--------------------- .nv.constant0._ZN7cutlass13device_kernelIN5flash11enable_sm90INS1_16FlashAttnFwdSm90INS1_25CollectiveMainloopFwdSm90ILi2EN4cute5tupleIJNS5_1CILi1EEES8_S8_EEENS6_IJNS7_ILi64EEESA_SA_EEELi512ENS_6half_tEfNS_4arch4Sm90ELb1ELb0ELb0ELb1ELb1ELb1ELb1ELb0ELb0ELb1ELb1ELb0EEENS1_21CollectiveEpilogueFwdINS6_IJSA_NS7_ILi512EEESA_EEES9_SC_SE_Li256ELb1ELb1ELb1ELb0EEENS1_36VarlenDynamicPersistentTileSchedulerILi64ELi64ELi256ELi128ELb1ELb1ELb1ELb1ELb1ELb1EEEEEEEEEvNT_6ParamsE --------------------------
	.section	.nv.constant0._ZN7cutlass13device_kernelIN5flash11enable_sm90INS1_16FlashAttnFwdSm90INS1_25CollectiveMainloopFwdSm90ILi2EN4cute5tupleIJNS5_1CILi1EEES8_S8_EEENS6_IJNS7_ILi64EEESA_SA_EEELi512ENS_6half_tEfNS_4arch4Sm90ELb1ELb0ELb0ELb1ELb1ELb1ELb1ELb0ELb0ELb1ELb1ELb0EEENS1_21CollectiveEpilogueFwdINS6_IJSA_NS7_ILi512EEESA_EEES9_SC_SE_Li256ELb1ELb1ELb1ELb0EEENS1_36VarlenDynamicPersistentTileSchedulerILi64ELi64ELi256ELi128ELb1ELb1ELb1ELb1ELb1ELb1EEEEEEEEEvNT_6ParamsE,"a",@progbits
	.sectionflags	@""
	.align	4
.nv.constant0._ZN7cutlass13device_kernelIN5flash11enable_sm90INS1_16FlashAttnFwdSm90INS1_25CollectiveMainloopFwdSm90ILi2EN4cute5tupleIJNS5_1CILi1EEES8_S8_EEENS6_IJNS7_ILi64EEESA_SA_EEELi512ENS_6half_tEfNS_4arch4Sm90ELb1ELb0ELb0ELb1ELb1ELb1ELb1ELb0ELb0ELb1ELb1ELb0EEENS1_21CollectiveEpilogueFwdINS6_IJSA_NS7_ILi512EEESA_EEES9_SC_SE_Li256ELb1ELb1ELb1ELb0EEENS1_36VarlenDynamicPersistentTileSchedulerILi64ELi64ELi256ELi128ELb1ELb1ELb1ELb1ELb1ELb1EEEEEEEEEvNT_6ParamsE:
	.zero		3584


//--------------------- .nv.constant0._ZN7cutlass13device_kernelIN5flash11enable_sm90INS1_16FlashAttnFwdSm90INS1_25CollectiveMainloopFwdSm90ILi2EN4cute5tupleIJNS5_1CILi1EEES8_S8_EEENS6_IJNS7_ILi128EEENS7_ILi96EEENS7_ILi64EEEEEELi256ENS_6half_tEfNS_4arch4Sm90ELb0ELb0ELb0ELb0ELb1ELb0ELb0ELb1ELb0ELb1ELb1ELb0EEENS1_21CollectiveEpilogueFwdINS6_IJSA_NS7_ILi256EEESB_EEES9_SE_SG_Li256ELb0ELb1ELb1ELb0EEENS1_19SingleTileSchedulerILb0ELb1ELb1ELi128EEEEEEEEEvNT_6ParamsE --------------------------
	.section	.nv.constant0._ZN7cutlass13device_kernelIN5flash11enable_sm90INS1_16FlashAttnFwdSm90INS1_25CollectiveMainloopFwdSm90ILi2EN4cute5tupleIJNS5_1CILi1EEES8_S8_EEENS6_IJNS7_ILi128EEENS7_ILi96EEENS7_ILi64EEEEEELi256ENS_6half_tEfNS_4arch4Sm90ELb0ELb0ELb0ELb0ELb1ELb0ELb0ELb1ELb0ELb1ELb1ELb0EEENS1_21CollectiveEpilogueFwdINS6_IJSA_NS7_ILi256EEESB_EEES9_SE_SG_Li256ELb0ELb1ELb1ELb0EEENS1_19SingleTileSchedulerILb0ELb1ELb1ELi128EEEEEEEEEvNT_6ParamsE,"a",@progbits
	.sectionflags	@""
	.align	4
.nv.constant0._ZN7cutlass13device_kernelIN5flash11enable_sm90INS1_16FlashAttnFwdSm90INS1_25CollectiveMainloopFwdSm90ILi2EN4cute5tupleIJNS5_1CILi1EEES8_S8_EEENS6_IJNS7_ILi128EEENS7_ILi96EEENS7_ILi64EEEEEELi256ENS_6half_tEfNS_4arch4Sm90ELb0ELb0ELb0ELb0ELb1ELb0ELb0ELb1ELb0ELb1ELb1ELb0EEENS1_21CollectiveEpilogueFwdINS6_IJSA_NS7_ILi256EEESB_EEES9_SE_SG_Li256ELb0ELb1ELb1ELb0EEENS1_19SingleTileSchedulerILb0ELb1ELb1ELi128EEEEEEEEEvNT_6ParamsE:
	.zero		3200


//--------------------- .nv.constant0._ZN7cutlass13device_kernelIN5flash11enable_sm90INS1_16FlashAttnFwdSm90INS1_25CollectiveMainloopFwdSm90ILi2EN4cute5tupleIJNS5_1CILi1EEES8_S8_EEENS6_IJNS7_ILi128EEENS7_ILi96EEENS7_ILi64EEEEEELi256ENS_6half_tEfNS_4arch4Sm90ELb0ELb0ELb0ELb0ELb1ELb0ELb1ELb1ELb0ELb1ELb1ELb0EEENS1_21CollectiveEpilogueFwdINS6_IJSA_NS7_ILi256EEESB_EEES9_SE_SG_Li256ELb0ELb1ELb1ELb0EEENS1_19SingleTileSchedulerILb0ELb1ELb1ELi128EEEEEEEEEvNT_6ParamsE --------------------------
	.section	.nv.constant0._ZN7cutlass13device_kernelIN5flash11enable_sm90INS1_16FlashAttnFwdSm90INS1_25CollectiveMainloopFwdSm90ILi2EN4cute5tupleIJNS5_1CILi1EEES8_S8_EEENS6_IJNS7_ILi128EEENS7_ILi96EEENS7_ILi64EEEEEELi256ENS_6half_tEfNS_4arch4Sm90ELb0ELb0ELb0ELb0ELb1ELb0ELb1ELb1ELb0ELb1ELb1ELb0EEENS1_21CollectiveEpilogueFwdINS6_IJSA_NS7_ILi256EEESB_EEES9_SE_SG_Li256ELb0ELb1ELb1ELb0EEENS1_19SingleTileSchedulerILb0ELb1ELb1ELi128EEEEEEEEEvNT_6ParamsE,"a",@progbits
	.sectionflags	@""
	.align	4
.nv.constant0._ZN7cutlass13device_kernelIN5flash11enable_sm90INS1_16FlashAttnFwdSm90INS1_25CollectiveMainloopFwdSm90ILi2EN4cute5tupleIJNS5_1CILi1EEES8_S8_EEENS6_IJNS7_ILi128EEENS7_ILi96EEENS7_ILi64EEEEEELi256ENS_6half_tEfNS_4arch4Sm90ELb0ELb0ELb0ELb0ELb1ELb0ELb1ELb1ELb0ELb1ELb1ELb0EEENS1_21CollectiveEpilogueFwdINS6_IJSA_NS7_ILi256EEESB_EEES9_SE_SG_Li256ELb0ELb1ELb1ELb0EEENS1_19SingleTileSchedulerILb0ELb1ELb1ELi128EEEEEEEEEvNT_6ParamsE:
	.zero		3456


//--------------------- .nv.constant0._ZN7cutlass13device_kernelIN5flash11enable_sm90INS1_16FlashAttnFwdSm90INS1_25CollectiveMainloopFwdSm90ILi2EN4cute5tupleIJNS5_1CILi1EEES8_S8_EEENS6_IJNS7_ILi128EEENS7_ILi96EEENS7_ILi64EEEEEELi256ENS_6half_tEfNS_4arch4Sm90ELb0ELb0ELb0ELb1ELb1ELb0ELb0ELb1ELb0ELb1ELb1ELb0EEENS1_21CollectiveEpilogueFwdINS6_IJSA_NS7_ILi256EEESB_EEES9_SE_SG_Li256ELb1ELb1ELb1ELb0EEENS1_36VarlenDynamicPersistentTileSchedulerILi128ELi96ELi256ELi128ELb1ELb1ELb1ELb0ELb1ELb1EEEEEEEEEvNT_6ParamsE --------------------------
	.section	.nv.constant0._ZN7cutlass13device_kernelIN5flash11enable_sm90INS1_16FlashAttnFwdSm90INS1_25CollectiveMainloopFwdSm90ILi2EN4cute5tupleIJNS5_1CILi1EEES8_S8_EEENS6_IJNS7_ILi128EEENS7_ILi96EEENS7_ILi64EEEEEELi256ENS_6half_tEfNS_4arch4Sm90ELb0ELb0ELb0ELb1ELb1ELb0ELb0ELb1ELb0ELb1ELb1ELb0EEENS1_21CollectiveEpilogueFwdINS6_IJSA_NS7_ILi256EEESB_EEES9_SE_SG_Li256ELb1ELb1ELb1ELb0EEENS1_36VarlenDynamicPersistentTileSchedulerILi128ELi96ELi256ELi128ELb1ELb1ELb1ELb0ELb1ELb1EEEEEEEEEvNT_6ParamsE,"a",@progbits
	.sectionflags	@""
	.align	4
.nv.constant0._ZN7cutlass13device_kernelIN5flash11enable_sm90INS1_16FlashAttnFwdSm90INS1_25CollectiveMainloopFwdSm90ILi2EN4cute5tupleIJNS5_1CILi1EEES8_S8_EEENS6_IJNS7_ILi128EEENS7_ILi96EEENS7_ILi64EEEEEELi256ENS_6half_tEfNS_4arch4Sm90ELb0ELb0ELb0ELb1ELb1ELb0ELb0ELb1ELb0ELb1ELb1ELb0EEENS1_21CollectiveEpilogueFwdINS6_IJSA_NS7_ILi256EEESB_EEES9_SE_SG_Li256ELb1ELb1ELb1ELb0EEENS1_36VarlenDynamicPersistentTileSchedulerILi128ELi96ELi256ELi128ELb1ELb1ELb1ELb0ELb1ELb1EEEEEEEEEvNT_6ParamsE:
	.zero		3328


//--------------------- .nv.constant0._ZN7cutlass13device_kernelIN5flash11enable_sm90INS1_16FlashAttnFwdSm90INS1_25CollectiveMainloopFwdSm90ILi2EN4cute5tupleIJNS5_1CILi1EEES8_S8_EEENS6_IJNS7_ILi128EEENS7_ILi96EEENS7_ILi64EEEEEELi256ENS_6half_tEfNS_4arch4Sm90ELb0ELb0ELb0ELb1ELb1ELb1ELb0ELb1ELb0ELb1ELb1ELb0EEENS1_21CollectiveEpilogueFwdINS6_IJSA_NS7_ILi256EEESB_EEES9_SE_SG_Li256ELb1ELb1ELb1ELb0EEENS1_36VarlenDynamicPersistentTileSchedulerILi128ELi96ELi256ELi128ELb1ELb1ELb1ELb0ELb1ELb1EEEEEEEEEvNT_6ParamsE --------------------------
	.section	.nv.constant0._ZN7cutlass13device_kernelIN5flash11enable_sm90INS1_16FlashAttnFwdSm90INS1_25CollectiveMainloopFwdSm90ILi2EN4cute5tupleIJNS5_1CILi1EEES8_S8_EEENS6_IJNS7_ILi128EEENS7_ILi96EEENS7_ILi64EEEEEELi256ENS_6half_tEfNS_4arch4Sm90ELb0ELb0ELb0ELb1ELb1ELb1ELb0ELb1ELb0ELb1ELb1ELb0EEENS1_21CollectiveEpilogueFwdINS6_IJSA_NS7_ILi256EEESB_EEES9_SE_SG_Li256ELb1ELb1ELb1ELb0EEENS1_36VarlenDynamicPersistentTileSchedulerILi128ELi96ELi256ELi128ELb1ELb1ELb1ELb0ELb1ELb1EEEEEEEEEvNT_6ParamsE,"a",@progbits
	.sectionflags	@""
	.align	4
.nv.constant0._ZN7cutlass13device_kernelIN5flash11enable_sm90INS1_16FlashAttnFwdSm90INS1_25CollectiveMainloopFwdSm90ILi2EN4cute5tupleIJNS5_1CILi1EEES8_S8_EEENS6_IJNS7_ILi128EEENS7_ILi96EEENS7_ILi64EEEEEELi256ENS_6half_tEfNS_4arch4Sm90ELb0ELb0ELb0ELb1ELb1ELb1ELb0ELb1ELb0ELb1ELb1ELb0EEENS1_21CollectiveEpilogueFwdINS6_IJSA_NS7_ILi256EEESB_EEES9_SE_SG_Li256ELb1ELb1ELb1ELb0EEENS1_36VarlenDynamicPersistentTileSchedulerILi128ELi96ELi256ELi128ELb1ELb1ELb1ELb0ELb1ELb1EEEEEEEEEvNT_6ParamsE:
	.zero		3328


//--------------------- .nv.constant0._ZN7cutlass13device_kernelIN5flash11enable_sm90INS1_16FlashAttnFwdSm90INS1_25CollectiveMainloopFwdSm90ILi2EN4cute5tupleIJNS5_1CILi1EEES8_S8_EEENS6_IJNS7_ILi128EEENS7_ILi96EEENS7_ILi64EEEEEELi256ENS_6half_tEfNS_4arch4Sm90ELb0ELb0ELb0ELb1ELb1ELb0ELb1ELb1ELb0ELb1ELb1ELb0EEENS1_21CollectiveEpilogueFwdINS6_IJSA_NS7_ILi256EEESB_EEES9_SE_SG_Li256ELb1ELb1ELb1ELb0EEENS1_36VarlenDynamicPersistentTileSchedulerILi128ELi96ELi256ELi128ELb1ELb1ELb1ELb0ELb1ELb1EEEEEEEEEvNT_6ParamsE --------------------------
	.section	.nv.constant0._ZN7cutlass13device_kernelIN5flash11enable_sm90INS1_16FlashAttnFwdSm90INS1_25CollectiveMainloopFwdSm90ILi2EN4cute5tupleIJNS5_1CILi1EEES8_S8_EEENS6_IJNS7_ILi128EEENS7_ILi96EEENS7_ILi64EEEEEELi256ENS_6half_tEfNS_4arch4Sm90ELb0ELb0ELb0ELb1ELb1ELb0ELb1ELb1ELb0ELb1ELb1ELb0EEENS1_21CollectiveEpilogueFwdINS6_IJSA_NS7_ILi256EEESB_EEES9_SE_SG_Li256ELb1ELb1ELb1ELb0EEENS1_36VarlenDynamicPersistentTileSchedulerILi128ELi96ELi256ELi128ELb1ELb1ELb1ELb0ELb1ELb1EEEEEEEEEvNT_6ParamsE,"a",@progbits
	.sectionflags	@""
	.align	4
.nv.constant0._ZN7cutlass13device_kernelIN5flash11enable_sm90INS1_16FlashAttnFwdSm90INS1_25CollectiveMainloopFwdSm90ILi2EN4cute5tupleIJNS5_1CILi1EEES8_S8_EEENS6_IJNS7_ILi128EEENS7_ILi96EEENS7_ILi64EEEEEELi256ENS_6half_tEfNS_4arch4Sm90ELb0ELb0ELb0ELb1ELb1ELb0ELb1ELb1ELb0ELb1ELb1ELb0EEENS1_21CollectiveEpilogueFwdINS6_IJSA_NS7_ILi256EEESB_EEES9_SE_SG_Li256ELb1ELb1ELb1ELb0EEENS1_36VarlenDynamicPersistentTileSchedulerILi128ELi96ELi256ELi128ELb1ELb1ELb1ELb0ELb1ELb1EEEEEEEEEvNT_6ParamsE:
	.zero		3584


//--------------------- .nv.constant0._ZN7cutlass13device_kernelIN5flash11enable_sm90INS1_16FlashAttnFwdSm90INS1_25CollectiveMainloopFwdSm90ILi2EN4cute5tupleIJNS5_1CILi1EEES8_S8_EEENS6_IJNS7_ILi128EEENS7_ILi96EEENS7_ILi64EEEEEELi256ENS_6half_tEfNS_4arch4Sm90ELb0ELb0ELb0ELb1ELb1ELb1ELb1ELb1ELb0ELb1ELb1ELb0EEENS1_21CollectiveEpilogueFwdINS6_IJSA_NS7_ILi256EEESB_EEES9_SE_SG_Li256ELb1ELb1ELb1ELb0EEENS1_36VarlenDynamicPersistentTileSchedulerILi128ELi96ELi256ELi128ELb1ELb1ELb1ELb0ELb1ELb1EEEEEEEEEvNT_6ParamsE --------------------------
	.section	.nv.constant0._ZN7cutlass13device_kernelIN5flash11enable_sm90INS1_16FlashAttnFwdSm90INS1_25CollectiveMainloopFwdSm90ILi2EN4cute5tupleIJNS5_1CILi1EEES8_S8_EEENS6_IJNS7_ILi128EEENS7_ILi96EEENS7_ILi64EEEEEELi256ENS_6half_tEfNS_4arch4Sm90ELb0ELb0ELb0ELb1ELb1ELb1ELb1ELb1ELb0ELb1ELb1ELb0EEENS1_21CollectiveEpilogueFwdINS6_IJSA_NS7_ILi256EEESB_EEES9_SE_SG_Li256ELb1ELb1ELb1ELb0EEENS1_36VarlenDynamicPersistentTileSchedulerILi128ELi96ELi256ELi128ELb1ELb1ELb1ELb0ELb1ELb1EEEEEEEEEvNT_6ParamsE,"a",@progbits
	.sectionflags	@""
	.align	4
.nv.constant0._ZN7cutlass13device_kernelIN5flash11enable_sm90INS1_16FlashAttnFwdSm90INS1_25CollectiveMainloopFwdSm90ILi2EN4cute5tupleIJNS5_1CILi1EEES8_S8_EEENS6_IJNS7_ILi128EEENS7_ILi96EEENS7_ILi64EEEEEELi256ENS_6half_tEfNS_4arch4Sm90ELb0ELb0ELb0ELb1ELb1ELb1ELb1ELb1ELb0ELb1ELb1ELb0EEENS1_21CollectiveEpilogueFwdINS6_IJSA_NS7_ILi256EEESB_EEES9_SE_SG_Li256ELb1ELb1ELb1ELb0EEENS1_36VarlenDynamicPersistentTileSchedulerILi128ELi96ELi256ELi128ELb1ELb1ELb1ELb0ELb1ELb1EEEEEEEEEvNT_6ParamsE:
	.zero		3584


//--------------------- .nv.constant0._ZN7cutlass13device_kernelIN5flash11enable_sm90INS1_16FlashAttnFwdSm90INS1_25CollectiveMainloopFwdSm90ILi2EN4cute5tupleIJNS5_1CILi1EEES8_S8_EEENS6_IJNS7_ILi128EEENS7_ILi96EEENS7_ILi64EEEEEELi256ENS_6half_tEfNS_4arch4Sm90ELb0ELb1ELb0ELb0ELb1ELb0ELb0ELb1ELb0ELb1ELb1ELb0EEENS1_21CollectiveEpilogueFwdINS6_IJSA_NS7_ILi256EEESB_EEES9_SE_SG_Li256ELb0ELb1ELb1ELb0EEENS1_19SingleTileSchedulerILb0ELb1ELb1ELi128EEEEEEEEEvNT_6ParamsE --------------------------
	.section	.nv.constant0._ZN7cutlass13device_kernelIN5flash11enable_sm90INS1_16FlashAttnFwdSm90INS1_25CollectiveMainloopFwdSm90ILi2EN4cute5tupleIJNS5_1CILi1EEES8_S8_EEENS6_IJNS7_ILi128EEENS7_ILi96EEENS7_ILi64EEEEEELi256ENS_6half_tEfNS_4arch4Sm90ELb0ELb1ELb0ELb0ELb1ELb0ELb0ELb1ELb0ELb1ELb1ELb0EEENS1_21CollectiveEpilogueFwdINS6_IJSA_NS7_ILi256EEESB_EEES9_SE_SG_Li256ELb0ELb1ELb1ELb0EEENS1_19SingleTileSchedulerILb0ELb1ELb1ELi128EEEEEEEEEvNT_6ParamsE,"a",@progbits
	.sectionflags	@""
	.align	4
.nv.constant0._ZN7cutlass13device_kernelIN5flash11enable_sm90INS1_16FlashAttnFwdSm90INS1_25CollectiveMainloopFwdSm90ILi2EN4cute5tupleIJNS5_1CILi1EEES8_S8_EEENS6_IJNS7_ILi128EEENS7_ILi96EEENS7_ILi64EEEEEELi256ENS_6half_tEfNS_4arch4Sm90ELb0ELb1ELb0ELb0ELb1ELb0ELb0ELb1ELb0ELb1ELb1ELb0EEENS1_21CollectiveEpilogueFwdINS6_IJSA_NS7_ILi256EEESB_EEES9_SE_SG_Li256ELb0ELb1ELb1ELb0EEENS1_19SingleTileSchedulerILb0ELb1ELb1ELi128EEEEEEEEEvNT_6ParamsE:
	.zero		3200


//--------------------- .nv.constant0._ZN7cutlass13device_kernelIN5flash11enable_sm90INS1_16FlashAttnFwdSm90INS1_25CollectiveMainloopFwdSm90ILi2EN4cute5tupleIJNS5_1CILi1EEES8_S8_EEENS6_IJNS7_ILi128EEENS7_ILi96EEENS7_ILi64EEEEEELi256ENS_6half_tEfNS_4arch4Sm90ELb0ELb1ELb0ELb0ELb1ELb0ELb1ELb1ELb0ELb1ELb1ELb0EEENS1_21CollectiveEpilogueFwdINS6_IJSA_NS7_ILi256EEESB_EEES9_SE_SG_Li256ELb0ELb1ELb1ELb0EEENS1_19SingleTileSchedulerILb0ELb1ELb1ELi128EEEEEEEEEvNT_6ParamsE --------------------------
	.section	.nv.constant0._ZN7cutlass13device_kernelIN5flash11enable_sm90INS1_16FlashAttnFwdSm90INS1_25CollectiveMainloopFwdSm90ILi2EN4cute5tupleIJNS5_1CILi1EEES8_S8_EEENS6_IJNS7_ILi128EEENS7_ILi96EEENS7_ILi64EEEEEELi256ENS_6half_tEfNS_4arch4Sm90ELb0ELb1ELb0ELb0ELb1ELb0ELb1ELb1ELb0ELb1ELb1ELb0EEENS1_21CollectiveEpilogueFwdINS6_IJSA_NS7_ILi256EEESB_EEES9_SE_SG_Li256ELb0ELb1ELb1ELb0EEENS1_19SingleTileSchedulerILb0ELb1ELb1ELi128EEEEEEEEEvNT_6ParamsE,"a",@progbits
	.sectionflags	@""
	.align	4
.nv.constant0._ZN7cutlass13device_kernelIN5flash11enable_sm90INS1_16FlashAttnFwdSm90INS1_25CollectiveMainloopFwdSm90ILi2EN4cute5tupleIJNS5_1CILi1EEES8_S8_EEENS6_IJNS7_ILi128EEENS7_ILi96EEENS7_ILi64EEEEEELi256ENS_6half_tEfNS_4arch4Sm90ELb0ELb1ELb0ELb0ELb1ELb0ELb1ELb1ELb0ELb1ELb1ELb0EEENS1_21CollectiveEpilogueFwdINS6_IJSA_NS7_ILi256EEESB_EEES9_SE_SG_Li256ELb0ELb1ELb1ELb0EEENS1_19SingleTileSchedulerILb0ELb1ELb1ELi128EEEEEEEEEvNT_6ParamsE:
	.zero		3456


//--------------------- .nv.constant0._ZN7cutlass13device_kernelIN5flash11enable_sm90INS1_16FlashAttnFwdSm90INS1_25CollectiveMainloopFwdSm90ILi2EN4cute5tupleIJNS5_1CILi1EEES8_S8_EEENS6_IJNS7_ILi128EEENS7_ILi96EEENS7_ILi64EEEEEELi256ENS_6half_tEfNS_4arch4Sm90ELb0ELb1ELb0ELb1ELb1ELb0ELb0ELb1ELb0ELb1ELb1ELb0EEENS1_21CollectiveEpilogueFwdINS6_IJSA_NS7_ILi256EEESB_EEES9_SE_SG_Li256ELb1ELb1ELb1ELb0EEENS1_36VarlenDynamicPersistentTileSchedulerILi128ELi96ELi256ELi128ELb1ELb1ELb1ELb1ELb0ELb1EEEEEEEEEvNT_6ParamsE --------------------------
	.section	.nv.constant0._ZN7cutlass13device_kernelIN5flash11enable_sm90INS1_16FlashAttnFwdSm90INS1_25CollectiveMainloopFwdSm90ILi2EN4cute5tupleIJNS5_1CILi1EEES8_S8_EEENS6_IJNS7_ILi128EEENS7_ILi96EEENS7_ILi64EEEEEELi256ENS_6half_tEfNS_4arch4Sm90ELb0ELb1ELb0ELb1ELb1ELb0ELb0ELb1ELb0ELb1ELb1ELb0EEENS1_21CollectiveEpilogueFwdINS6_IJSA_NS7_ILi256EEESB_EEES9_SE_SG_Li256ELb1ELb1ELb1ELb0EEENS1_36VarlenDynamicPersistentTileSchedulerILi128ELi96ELi256ELi128ELb1ELb1ELb1ELb1ELb0ELb1EEEEEEEEEvNT_6ParamsE,"a",@progbits
	.sectionflags	@""
	.align	4
.nv.constant0._ZN7cutlass13device_kernelIN5flash11enable_sm90INS1_16FlashAttnFwdSm90INS1_25CollectiveMainloopFwdSm90ILi2EN4cute5tupleIJNS5_1CILi1EEES8_S8_EEENS6_IJNS7_ILi128EEENS7_ILi96EEENS7_ILi64EEEEEELi256ENS_6half_tEfNS_4arch4Sm90ELb0ELb1ELb0ELb1ELb1ELb0ELb0ELb1ELb0ELb1ELb1ELb0EEENS1_21CollectiveEpilogueFwdINS6_IJSA_NS7_ILi256EEESB_EEES9_SE_SG_Li256ELb1ELb1ELb1ELb0EEENS1_36VarlenDynamicPersistentTileSchedulerILi128ELi96ELi256ELi128ELb1ELb1ELb1ELb1ELb0ELb1EEEEEEEEEvNT_6ParamsE:
	.zero		3328


//--------------------- .nv.constant0._ZN7cutlass13device_kernelIN5flash11enable_sm90INS1_16FlashAttnFwdSm90INS1_25CollectiveMainloopFwdSm90ILi2EN4cute5tupleIJNS5_1CILi1EEES8_S8_EEENS6_IJNS7_ILi128EEENS7_ILi96EEENS7_ILi64EEEEEELi256ENS_6half_tEfNS_4arch4Sm90ELb0ELb1ELb0ELb1ELb1ELb1ELb0ELb1ELb0ELb1ELb1ELb0EEENS1_21CollectiveEpilogueFwdINS6_IJSA_NS7_ILi256EEESB_EEES9_SE_SG_Li256ELb1ELb1ELb1ELb0EEENS1_36VarlenDynamicPersistentTileSchedulerILi128ELi96ELi256ELi128ELb1ELb1ELb1ELb1ELb0ELb1EEEEEEEEEvNT_6ParamsE --------------------------
	.section	.nv.constant0._ZN7cutlass13device_kernelIN5flash11enable_sm90INS1_16FlashAttnFwdSm90INS1_25CollectiveMainloopFwdSm90ILi2EN4cute5tupleIJNS5_1CILi1EEES8_S8_EEENS6_IJNS7_ILi128EEENS7_ILi96EEENS7_ILi64EEEEEELi256ENS_6half_tEfNS_4arch4Sm90ELb0ELb1ELb0ELb1ELb1ELb1ELb0ELb1ELb0ELb1ELb1ELb0EEENS1_21CollectiveEpilogueFwdINS6_IJSA_NS7_ILi256EEESB_EEES9_SE_SG_Li256ELb1ELb1ELb1ELb0EEENS1_36VarlenDynamicPersistentTileSchedulerILi128ELi96ELi256ELi128ELb1ELb1ELb1ELb1ELb0ELb1EEEEEEEEEvNT_6ParamsE,"a",@progbits
	.sectionflags	@""
	.align	4
.nv.constant0._ZN7cutlass13device_kernelIN5flash11enable_sm90INS1_16FlashAttnFwdSm90INS1_25CollectiveMainloopFwdSm90ILi2EN4cute5tupleIJNS5_1CILi1EEES8_S8_EEENS6_IJNS7_ILi128EEENS7_ILi96EEENS7_ILi64EEEEEELi256ENS_6half_tEfNS_4arch4Sm90ELb0ELb1ELb0ELb1ELb1ELb1ELb0ELb1ELb0ELb1ELb1ELb0EEENS1_21CollectiveEpilogueFwdINS6_IJSA_NS7_ILi256EEESB_EEES9_SE_SG_Li256ELb1ELb1ELb1ELb0EEENS1_36VarlenDynamicPersistentTileSchedulerILi128ELi96ELi256ELi128ELb1ELb1ELb1ELb1ELb0ELb1EEEEEEEEEvNT_6ParamsE:
	.zero		3328


//--------------------- .nv.constant0._ZN7cutlass13device_kernelIN5flash11enable_sm90INS1_16FlashAttnFwdSm90INS1_25CollectiveMainloopFwdSm90ILi2EN4cute5tupleIJNS5_1CILi1EEES8_S8_EEENS6_IJNS7_ILi128EEENS7_ILi96EEENS7_ILi64EEEEEELi256ENS_6half_tEfNS_4arch4Sm90ELb0ELb1ELb0ELb1ELb1ELb0ELb1ELb1ELb0ELb1ELb1ELb0EEENS1_21CollectiveEpilogueFwdINS6_IJSA_NS7_ILi256EEESB_EEES9_SE_SG_Li256ELb1ELb1ELb1ELb0EEENS1_36VarlenDynamicPersistentTileSchedulerILi128ELi96ELi256ELi128ELb1ELb1ELb1ELb1ELb0ELb1EEEEEEEEEvNT_6ParamsE --------------------------
	.section	.nv.constant0._ZN7cutlass13device_kernelIN5flash11enable_sm90INS1_16FlashAttnFwdSm90INS1_25CollectiveMainloopFwdSm90ILi2EN4cute5tupleIJNS5_1CILi1EEES8_S8_EEENS6_IJNS7_ILi128EEENS7_ILi96EEENS7_ILi64EEEEEELi256ENS_6half_tEfNS_4arch4Sm90ELb0ELb1ELb0ELb1ELb1ELb0ELb1ELb1ELb0ELb1ELb1ELb0EEENS1_21CollectiveEpilogueFwdINS6_IJSA_NS7_ILi256EEESB_EEES9_SE_SG_Li256ELb1ELb1ELb1ELb0EEENS1_36VarlenDynamicPersistentTileSchedulerILi128ELi96ELi256ELi128ELb1ELb1ELb1ELb1ELb0ELb1EEEEEEEEEvNT_6ParamsE,"a",@progbits
	.sectionflags	@""
	.align	4
.nv.constant0._ZN7cutlass13device_kernelIN5flash11enable_sm90INS1_16FlashAttnFwdSm90INS1_25CollectiveMainloopFwdSm90ILi2EN4cute5tupleIJNS5_1CILi1EEES8_S8_EEENS6_IJNS7_ILi128EEENS7_ILi96EEENS7_ILi64EEEEEELi256ENS_6half_tEfNS_4arch4Sm90ELb0ELb1ELb0ELb1ELb1ELb0ELb1ELb1ELb0ELb1ELb1ELb0EEENS1_21CollectiveEpilogueFwdINS6_IJSA_NS7_ILi256EEESB_EEES9_SE_SG_Li256ELb1ELb1ELb1ELb0EEENS1_36VarlenDynamicPersistentTileSchedulerILi128ELi96ELi256ELi128ELb1ELb1ELb1ELb1ELb0ELb1EEEEEEEEEvNT_6ParamsE:
	.zero		3584


//--------------------- .nv.constant0._ZN7cutlass13device_kernelIN5flash11enable_sm90INS1_16FlashAttnFwdSm90INS1_25CollectiveMainloopFwdSm90ILi2EN4cute5tupleIJNS5_1CILi1EEES8_S8_EEENS6_IJNS7_ILi128EEENS7_ILi96EEENS7_ILi64EEEEEELi256ENS_6half_tEfNS_4arch4Sm90ELb0ELb1ELb0ELb1ELb1ELb1ELb1ELb1ELb0ELb1ELb1ELb0EEENS1_21CollectiveEpilogueFwdINS6_IJSA_NS7_ILi256EEESB_EEES9_SE_SG_Li256ELb1ELb1ELb1ELb0EEENS1_36VarlenDynamicPersistentTileSchedulerILi128ELi96ELi256ELi128ELb1ELb1ELb1ELb1ELb0ELb1EEEEEEEEEvNT_6ParamsE --------------------------
	.section	.nv.constant0._ZN7cutlass13device_kernelIN5flash11enable_sm90INS1_16FlashAttnFwdSm90INS1_25CollectiveMainloopFwdSm90ILi2EN4cute5tupleIJNS5_1CILi1EEES8_S8_EEENS6_IJNS7_ILi128EEENS7_ILi96EEENS7_ILi64EEEEEELi256ENS_6half_tEfNS_4arch4Sm90ELb0ELb1ELb0ELb1ELb1ELb1ELb1ELb1ELb0ELb1ELb1ELb0EEENS1_21CollectiveEpilogueFwdINS6_IJSA_NS7_ILi256EEESB_EEES9_SE_SG_Li256ELb1ELb1ELb1ELb0EEENS1_36VarlenDynamicPersistentTileSchedulerILi128ELi96ELi256ELi128ELb1ELb1ELb1ELb1ELb0ELb1EEEEEEEEEvNT_6ParamsE,"a",@progbits
	.sectionflags	@""
	.align	4
.nv.constant0._ZN7cutlass13device_kernelIN5flash11enable_sm90INS1_16FlashAttnFwdSm90INS1_25CollectiveMainloopFwdSm90ILi2EN4cute5tupleIJNS5_1CILi1EEES8_S8_EEENS6_IJNS7_ILi128EEENS7_ILi96EEENS7_ILi64EEEEEELi256ENS_6half_tEfNS_4arch4Sm90ELb0ELb1ELb0ELb1ELb1ELb1ELb1ELb1ELb0ELb1ELb1ELb0EEENS1_21CollectiveEpilogueFwdINS6_IJSA_NS7_ILi256EEESB_EEES9_SE_SG_Li256ELb1ELb1ELb1ELb0EEENS1_36VarlenDynamicPersistentTileSchedulerILi128ELi96ELi256ELi128ELb1ELb1ELb1ELb1ELb0ELb1EEEEEEEEEvNT_6ParamsE:
	.zero		3584


//--------------------- .nv.constant0._ZN7cutlass13device_kernelIN5flash11enable_sm90INS1_16FlashAttnFwdSm90INS1_25CollectiveMainloopFwdSm90ILi2EN4cute5tupleIJNS5_1CILi1EEES8_S8_EEENS6_IJNS7_ILi128EEENS7_ILi96EEENS7_ILi64EEEEEELi256ENS_6half_tEfNS_4arch4Sm90ELb1ELb0ELb0ELb0ELb1ELb0ELb0ELb1ELb0ELb1ELb1ELb0EEENS1_21CollectiveEpilogueFwdINS6_IJSA_NS7_ILi256EEESB_EEES9_SE_SG_Li256ELb0ELb1ELb1ELb0EEENS1_19SingleTileSchedulerILb0ELb1ELb1ELi128EEEEEEEEEvNT_6ParamsE --------------------------
	.section	.nv.constant0._ZN7cutlass13device_kernelIN5flash11enable_sm90INS1_16FlashAttnFwdSm90INS1_25CollectiveMainloopFwdSm90ILi2EN4cute5tupleIJNS5_1CILi1EEES8_S8_EEENS6_IJNS7_ILi128EEENS7_ILi96EEENS7_ILi64EEEEEELi256ENS_6half_tEfNS_4arch4Sm90ELb1ELb0ELb0ELb0ELb1ELb0ELb0ELb1ELb0ELb1ELb1ELb0EEENS1_21CollectiveEpilogueFwdINS6_IJSA_NS7_ILi256EEESB_EEES9_SE_SG_Li256ELb0ELb1ELb1ELb0EEENS1_19SingleTileSchedulerILb0ELb1ELb1ELi128EEEEEEEEEvNT_6ParamsE,"a",@progbits
	.sectionflags	@""
	.align	4
.nv.constant0._ZN7cutlass13device_kernelIN5flash11enable_sm90INS1_16FlashAttnFwdSm90INS1_25CollectiveMainloopFwdSm90ILi2EN4cute5tupleIJNS5_1CILi1EEES8_S8_EEENS6_IJNS7_ILi128EEENS7_ILi96EEENS7_ILi64EEEEEELi256ENS_6half_tEfNS_4arch4Sm90ELb1ELb0ELb0ELb0ELb1ELb0ELb0ELb1ELb0ELb1ELb1ELb0EEENS1_21CollectiveEpilogueFwdINS6_IJSA_NS7_ILi256EEESB_EEES9_SE_SG_Li256ELb0ELb1ELb1ELb0EEENS1_19SingleTileSchedulerILb0ELb1ELb1ELi128EEEEEEEEEvNT_6ParamsE:
	.zero		3200


//--------------------- .nv.constant0._ZN7cutlass13device_kernelIN5flash11enable_sm90INS1_16FlashAttnFwdSm90INS1_25CollectiveMainloopFwdSm90ILi2EN4cute5tupleIJNS5_1CILi1EEES8_S8_EEENS6_IJNS7_ILi128EEENS7_ILi96EEENS7_ILi64EEEEEELi256ENS_6half_tEfNS_4arch4Sm90ELb1ELb0ELb0ELb0ELb1ELb0ELb1ELb1ELb0ELb1ELb1ELb0EEENS1_21CollectiveEpilogueFwdINS6_IJSA_NS7_ILi256EEESB_EEES9_SE_SG_Li256ELb0ELb1ELb1ELb0EEENS1_19SingleTileSchedulerILb0ELb1ELb1ELi128EEEEEEEEEvNT_6ParamsE --------------------------
	.section	.nv.constant0._ZN7cutlass13device_kernelIN5flash11enable_sm90INS1_16FlashAttnFwdSm90INS1_25CollectiveMainloopFwdSm90ILi2EN4cute5tupleIJNS5_1CILi1EEES8_S8_EEENS6_IJNS7_ILi128EEENS7_ILi96EEENS7_ILi64EEEEEELi256ENS_6half_tEfNS_4arch4Sm90ELb1ELb0ELb0ELb0ELb1ELb0ELb1ELb1ELb0ELb1ELb1ELb0EEENS1_21CollectiveEpilogueFwdINS6_IJSA_NS7_ILi256EEESB_EEES9_SE_SG_Li256ELb0ELb1ELb1ELb0EEENS1_19SingleTileSchedulerILb0ELb1ELb1ELi128EEEEEEEEEvNT_6ParamsE,"a",@progbits
	.sectionflags	@""
	.align	4
.nv.constant0._ZN7cutlass13device_kernelIN5flash11enable_sm90INS1_16FlashAttnFwdSm90INS1_25CollectiveMainloopFwdSm90ILi2EN4cute5tupleIJNS5_1CILi1EEES8_S8_EEENS6_IJNS7_ILi128EEENS7_ILi96EEENS7_ILi64EEEEEELi256ENS_6half_tEfNS_4arch4Sm90ELb1ELb0ELb0ELb0ELb1ELb0ELb1ELb1ELb0ELb1ELb1ELb0EEENS1_21CollectiveEpilogueFwdINS6_IJSA_NS7_ILi256EEESB_EEES9_SE_SG_Li256ELb0ELb1ELb1ELb0EEENS1_19SingleTileSchedulerILb0ELb1ELb1ELi128EEEEEEEEEvNT_6ParamsE:
	.zero		3456


//--------------------- .nv.constant0._ZN7cutlass13device_kernelIN5flash11enable_sm90INS1_16FlashAttnFwdSm90INS1_25CollectiveMainloopFwdSm90ILi2EN4cute5tupleIJNS5_1CILi1EEES8_S8_EEENS6_IJNS7_ILi128EEENS7_ILi96EEENS7_ILi64EEEEEELi256ENS_6half_tEfNS_4arch4Sm90ELb1ELb0ELb0ELb1ELb1ELb0ELb0ELb1ELb0ELb1ELb1ELb0EEENS1_21CollectiveEpilogueFwdINS6_IJSA_NS7_ILi256EEESB_EEES9_SE_SG_Li256ELb1ELb1ELb1ELb0EEENS1_36VarlenDynamicPersistentTileSchedulerILi128ELi96ELi256ELi128ELb1ELb1ELb1ELb1ELb1ELb1EEEEEEEEEvNT_6ParamsE --------------------------
	.section	.nv.constant0._ZN7cutlass13device_kernelIN5flash11enable_sm90INS1_16FlashAttnFwdSm90INS1_25CollectiveMainloopFwdSm90ILi2EN4cute5tupleIJNS5_1CILi1EEES8_S8_EEENS6_IJNS7_ILi128EEENS7_ILi96EEENS7_ILi64EEEEEELi256ENS_6half_tEfNS_4arch4Sm90ELb1ELb0ELb0ELb1ELb1ELb0ELb0ELb1ELb0ELb1ELb1ELb0EEENS1_21CollectiveEpilogueFwdINS6_IJSA_NS7_ILi256EEESB_EEES9_SE_SG_Li256ELb1ELb1ELb1ELb0EEENS1_36VarlenDynamicPersistentTileSchedulerILi128ELi96ELi256ELi128ELb1ELb1ELb1ELb1ELb1ELb1EEEEEEEEEvNT_6ParamsE,"a",@progbits
	.sectionflags	@""
	.align	4
.nv.constant0._ZN7cutlass13device_kernelIN5flash11enable_sm90INS1_16FlashAttnFwdSm90INS1_25CollectiveMainloopFwdSm90ILi2EN4cute5tupleIJNS5_1CILi1EEES8_S8_EEENS6_IJNS7_ILi128EEENS7_ILi96EEENS7_ILi64EEEEEELi256ENS_6half_tEfNS_4arch4Sm90ELb1ELb0ELb0ELb1ELb1ELb0ELb0ELb1ELb0ELb1ELb1ELb0EEENS1_21CollectiveEpilogueFwdINS6_IJSA_NS7_ILi256EEESB_EEES9_SE_SG_Li256ELb1ELb1ELb1ELb0EEENS1_36VarlenDynamicPersistentTileSchedulerILi128ELi96ELi256ELi128ELb1ELb1ELb1ELb1ELb1ELb1EEEEEEEEEvNT_6ParamsE:
	.zero		3328


//--------------------- .nv.constant0._ZN7cutlass13device_kernelIN5flash11enable_sm90INS1_16FlashAttnFwdSm90INS1_25CollectiveMainloopFwdSm90ILi2EN4cute5tupleIJNS5_1CILi1EEES8_S8_EEENS6_IJNS7_ILi128EEENS7_ILi96EEENS7_ILi64EEEEEELi256ENS_6half_tEfNS_4arch4Sm90ELb1ELb0ELb0ELb1ELb1ELb1ELb0ELb1ELb0ELb1ELb1ELb0EEENS1_21CollectiveEpilogueFwdINS6_IJSA_NS7_ILi256EEESB_EEES9_SE_SG_Li256ELb1ELb1ELb1ELb0EEENS1_36VarlenDynamicPersistentTileSchedulerILi128ELi96ELi256ELi128ELb1ELb1ELb1ELb1ELb1ELb1EEEEEEEEEvNT_6ParamsE --------------------------
	.section	.nv.constant0._ZN7cutlass13device_kernelIN5flash11enable_sm90INS1_16FlashAttnFwdSm90INS1_25CollectiveMainloopFwdSm90ILi2EN4cute5tupleIJNS5_1CILi1EEES8_S8_EEENS6_IJNS7_ILi128EEENS7_ILi96EEENS7_ILi64EEEEEELi256ENS_6half_tEfNS_4arch4Sm90ELb1ELb0ELb0ELb1ELb1ELb1ELb0ELb1ELb0ELb1ELb1ELb0EEENS1_21CollectiveEpilogueFwdINS6_IJSA_NS7_ILi256EEESB_EEES9_SE_SG_Li256ELb1ELb1ELb1ELb0EEENS1_36VarlenDynamicPersistentTileSchedulerILi128ELi96ELi256ELi128ELb1ELb1ELb1ELb1ELb1ELb1EEEEEEEEEvNT_6ParamsE,"a",@progbits
	.sectionflags	@""
	.align	4
.nv.constant0._ZN7cutlass13device_kernelIN5flash11enable_sm90INS1_16FlashAttnFwdSm90INS1_25CollectiveMainloopFwdSm90ILi2EN4cute5tupleIJNS5_1CILi1EEES8_S8_EEENS6_IJNS7_ILi128EEENS7_ILi96EEENS7_ILi64EEEEEELi256ENS_6half_tEfNS_4arch4Sm90ELb1ELb0ELb0ELb1ELb1ELb1ELb0ELb1ELb0ELb1ELb1ELb0EEENS1_21CollectiveEpilogueFwdINS6_IJSA_NS7_ILi256EEESB_EEES9_SE_SG_Li256ELb1ELb1ELb1ELb0EEENS1_36VarlenDynamicPersistentTileSchedulerILi128ELi96ELi256ELi128ELb1ELb1ELb1ELb1ELb1ELb1EEEEEEEEEvNT_6ParamsE:
	.zero		3328


//--------------------- .nv.constant0._ZN7cutlass13device_kernelIN5flash11enable_sm90INS1_16FlashAttnFwdSm90INS1_25CollectiveMainloopFwdSm90ILi2EN4cute5tupleIJNS5_1CILi1EEES8_S8_EEENS6_IJNS7_ILi128EEENS7_ILi96EEENS7_ILi64EEEEEELi256ENS_6half_tEfNS_4arch4Sm90ELb1ELb0ELb0ELb1ELb1ELb0ELb1ELb1ELb0ELb1ELb1ELb0EEENS1_21CollectiveEpilogueFwdINS6_IJSA_NS7_ILi256EEESB_EEES9_SE_SG_Li256ELb1ELb1ELb1ELb0EEENS1_36VarlenDynamicPersistentTileSchedulerILi128ELi96ELi256ELi128ELb1ELb1ELb1ELb1ELb1ELb1EEEEEEEEEvNT_6ParamsE --------------------------
	.section	.nv.constant0._ZN7cutlass13device_kernelIN5flash11enable_sm90INS1_16FlashAttnFwdSm90INS1_25CollectiveMainloopFwdSm90ILi2EN4cute5tupleIJNS5_1CILi1EEES8_S8_EEENS6_IJNS7_ILi128EEENS7_ILi96EEENS7_ILi64EEEEEELi256ENS_6half_tEfNS_4arch4Sm90ELb1ELb0ELb0ELb1ELb1ELb0ELb1ELb1ELb0ELb1ELb1ELb0EEENS1_21CollectiveEpilogueFwdINS6_IJSA_NS7_ILi256EEESB_EEES9_SE_SG_Li256ELb1ELb1ELb1ELb0EEENS1_36VarlenDynamicPersistentTileSchedulerILi128ELi96ELi256ELi128ELb1ELb1ELb1ELb1ELb1ELb1EEEEEEEEEvNT_6ParamsE,"a",@progbits
	.sectionflags	@""
	.align	4
.nv.constant0._ZN7cutlass13device_kernelIN5flash11enable_sm90INS1_16FlashAttnFwdSm90INS1_25CollectiveMainloopFwdSm90ILi2EN4cute5tupleIJNS5_1CILi1EEES8_S8_EEENS6_IJNS7_ILi128EEENS7_ILi96EEENS7_ILi64EEEEEELi256ENS_6half_tEfNS_4arch4Sm90ELb1ELb0ELb0ELb1ELb1ELb0ELb1ELb1ELb0ELb1ELb1ELb0EEENS1_21CollectiveEpilogueFwdINS6_IJSA_NS7_ILi256EEESB_EEES9_SE_SG_Li256ELb1ELb1ELb1ELb0EEENS1_36VarlenDynamicPersistentTileSchedulerILi128ELi96ELi256ELi128ELb1ELb1ELb1ELb1ELb1ELb1EEEEEEEEEvNT_6ParamsE:
	.zero		3584


//--------------------- .nv.constant0._ZN7cutlass13device_kernelIN5flash11enable_sm90INS1_16FlashAttnFwdSm90INS1_25CollectiveMainloopFwdSm90ILi2EN4cute5tupleIJNS5_1CILi1EEES8_S8_EEENS6_IJNS7_ILi128EEENS7_ILi96EEENS7_ILi64EEEEEELi256ENS_6half_tEfNS_4arch4Sm90ELb1ELb0ELb0ELb1ELb1ELb1ELb1ELb1ELb0ELb1ELb1ELb0EEENS1_21CollectiveEpilogueFwdINS6_IJSA_NS7_ILi256EEESB_EEES9_SE_SG_Li256ELb1ELb1ELb1ELb0EEENS1_36VarlenDynamicPersistentTileSchedulerILi128ELi96ELi256ELi128ELb1ELb1ELb1ELb1ELb1ELb1EEEEEEEEEvNT_6ParamsE --------------------------
	.section	.nv.constant0._ZN7cutlass13device_kernelIN5flash11enable_sm90INS1_16FlashAttnFwdSm90INS1_25CollectiveMainloopFwdSm90ILi2EN4cute5tupleIJNS5_1CILi1EEES8_S8_EEENS6_IJNS7_ILi128EEENS7_ILi96EEENS7_ILi64EEEEEELi256ENS_6half_tEfNS_4arch4Sm90ELb1ELb0ELb0ELb1ELb1ELb1ELb1ELb1ELb0ELb1ELb1ELb0EEENS1_21CollectiveEpilogueFwdINS6_IJSA_NS7_ILi256EEESB_EEES9_SE_SG_Li256ELb1ELb1ELb1ELb0EEENS1_36VarlenDynamicPersistentTileSchedulerILi128ELi96ELi256ELi128ELb1ELb1ELb1ELb1ELb1ELb1EEEEEEEEEvNT_6ParamsE,"a",@progbits
	.sectionflags	@""
	.align	4
.nv.constant0._ZN7cutlass13device_kernelIN5flash11enable_sm90INS1_16FlashAttnFwdSm90INS1_25CollectiveMainloopFwdSm90ILi2EN4cute5tupleIJNS5_1CILi1EEES8_S8_EEENS6_IJNS7_ILi128EEENS7_ILi96EEENS7_ILi64EEEEEELi256ENS_6half_tEfNS_4arch4Sm90ELb1ELb0ELb0ELb1ELb1ELb1ELb1ELb1ELb0ELb1ELb1ELb0EEENS1_21CollectiveEpilogueFwdINS6_IJSA_NS7_ILi256EEESB_EEES9_SE_SG_Li256ELb1ELb1ELb1ELb0EEENS1_36VarlenDynamicPersistentTileSchedulerILi128ELi96ELi256ELi128ELb1ELb1ELb1ELb1ELb1ELb1EEEEEEEEEvNT_6ParamsE:
	.zero		3584


//--------------------- SYMBOLS --------------------------

	.type		.nv.reservedSmem.offset0,@object
	.size		.nv.reservedSmem.offset0,0x4
	.type		__assertfail,@function
